	.target	sm_90a

	.elftype	@"ET_EXEC"


//--------------------- .note.nv.tkinfo           --------------------------
	.section	.note.nv.tkinfo,"",@"SHT_NOTE"
	.sectionflags	@"SHF_NOTE_NV_TKINFO"
	.tkinfo
        /*0018*/ 	.word	0x00000002
        /*0030*/ 	.string	""
        /*0030*/ 	.string	"ptxas"
        /*0030*/ 	.string	"Cuda compilation tools, release 13.0, V13.0.88"
        /*0030*/ 	.string	"Build cuda_13.0.r13.0/compiler.36424714_0"
        /*0030*/ 	.string	"-arch sm_90a -m 64 "



//--------------------- .note.nv.cuinfo           --------------------------
	.section	.note.nv.cuinfo,"",@"SHT_NOTE"
	.sectionflags	@"SHF_NOTE_NV_CUINFO"
        /*0018*/ 	.short	0x0002
        /*001a*/ 	.short	0x005a
        /*001c*/ 	.short	0x0082
	.zero		2


//--------------------- .nv.info                  --------------------------
	.section	.nv.info,"",@"SHT_CUDA_INFO"
	.align	4


	//----- nvinfo : EIATTR_REGCOUNT
	.align		4
        /*0000*/ 	.byte	0x04, 0x2f
        /*0002*/ 	.short	(.L_57 - .L_56)
	.align		4
.L_56:
        /*0004*/ 	.word	index@(_ZN7cutlass13device_kernelIN5flash11enable_sm90INS1_16FlashAttnFwdSm90INS1_25CollectiveMainloopFwdSm90ILi2EN4cute5tupleIJNS5_1CILi1EEES8_S8_EEENS6_IJNS7_ILi192EEENS7_ILi128EEENS7_ILi64EEEEEELi64ENS_10bfloat16_tEfNS_4arch4Sm90ELb1ELb0ELb0ELb1ELb0ELb1ELb0ELb1ELb1ELb1ELb1ELb0EEENS1_21CollectiveEpilogueFwdINS6_IJSA_SC_SB_EEES9_SE_SG_Li384ELb1ELb1ELb1ELb0EEENS1_36VarlenDynamicPersistentTileSchedulerILi192ELi128ELi384ELi128ELb1ELb1ELb1ELb1ELb1ELb1EEEEEEEEEvNT_6ParamsE)
        /*0008*/ 	.word	0x00000080


	//----- nvinfo : EIATTR_FRAME_SIZE
	.align		4
.L_57:
        /*000c*/ 	.byte	0x04, 0x11
        /*000e*/ 	.short	(.L_59 - .L_58)
	.align		4
.L_58:
        /*0010*/ 	.word	index@(_ZN7cutlass13device_kernelIN5flash11enable_sm90INS1_16FlashAttnFwdSm90INS1_25CollectiveMainloopFwdSm90ILi2EN4cute5tupleIJNS5_1CILi1EEES8_S8_EEENS6_IJNS7_ILi192EEENS7_ILi128EEENS7_ILi64EEEEEELi64ENS_10bfloat16_tEfNS_4arch4Sm90ELb1ELb0ELb0ELb1ELb0ELb1ELb0ELb1ELb1ELb1ELb1ELb0EEENS1_21CollectiveEpilogueFwdINS6_IJSA_SC_SB_EEES9_SE_SG_Li384ELb1ELb1ELb1ELb0EEENS1_36VarlenDynamicPersistentTileSchedulerILi192ELi128ELi384ELi128ELb1ELb1ELb1ELb1ELb1ELb1EEEEEEEEEvNT_6ParamsE)
        /*0014*/ 	.word	0x00000070


	//----- nvinfo : EIATTR_REGCOUNT
	.align		4
.L_59:
        /*0018*/ 	.byte	0x04, 0x2f
        /*001a*/ 	.short	(.L_61 - .L_60)
	.align		4
.L_60:
        /*001c*/ 	.word	index@(_ZN7cutlass13device_kernelIN5flash11enable_sm90INS1_16FlashAttnFwdSm90INS1_25CollectiveMainloopFwdSm90ILi2EN4cute5tupleIJNS5_1CILi1EEES8_S8_EEENS6_IJNS7_ILi192EEENS7_ILi128EEENS7_ILi64EEEEEELi64ENS_10bfloat16_tEfNS_4arch4Sm90ELb1ELb0ELb0ELb1ELb0ELb0ELb0ELb1ELb1ELb1ELb1ELb0EEENS1_21CollectiveEpilogueFwdINS6_IJSA_SC_SB_EEES9_SE_SG_Li384ELb1ELb1ELb1ELb0EEENS1_36VarlenDynamicPersistentTileSchedulerILi192ELi128ELi384ELi128ELb1ELb1ELb1ELb1ELb1ELb1EEEEEEEEEvNT_6ParamsE)
        /*0020*/ 	.word	0x00000080


	//----- nvinfo : EIATTR_FRAME_SIZE
	.align		4
.L_61:
        /*0024*/ 	.byte	0x04, 0x11
        /*0026*/ 	.short	(.L_63 - .L_62)
	.align		4
.L_62:
        /*0028*/ 	.word	index@(_ZN7cutlass13device_kernelIN5flash11enable_sm90INS1_16FlashAttnFwdSm90INS1_25CollectiveMainloopFwdSm90ILi2EN4cute5tupleIJNS5_1CILi1EEES8_S8_EEENS6_IJNS7_ILi192EEENS7_ILi128EEENS7_ILi64EEEEEELi64ENS_10bfloat16_tEfNS_4arch4Sm90ELb1ELb0ELb0ELb1ELb0ELb0ELb0ELb1ELb1ELb1ELb1ELb0EEENS1_21CollectiveEpilogueFwdINS6_IJSA_SC_SB_EEES9_SE_SG_Li384ELb1ELb1ELb1ELb0EEENS1_36VarlenDynamicPersistentTileSchedulerILi192ELi128ELi384ELi128ELb1ELb1ELb1ELb1ELb1ELb1EEEEEEEEEvNT_6ParamsE)
        /*002c*/ 	.word	0x00000050


	//----- nvinfo : EIATTR_REGCOUNT
	.align		4
.L_63:
        /*0030*/ 	.byte	0x04, 0x2f
        /*0032*/ 	.short	(.L_65 - .L_64)
	.align		4
.L_64:
        /*0034*/ 	.word	index@(_ZN7cutlass13device_kernelIN5flash11enable_sm90INS1_16FlashAttnFwdSm90INS1_25CollectiveMainloopFwdSm90ILi2EN4cute5tupleIJNS5_1CILi1EEES8_S8_EEENS6_IJNS7_ILi192EEENS7_ILi128EEENS7_ILi64EEEEEELi64ENS_10bfloat16_tEfNS_4arch4Sm90ELb1ELb0ELb0ELb0ELb0ELb0ELb0ELb1ELb1ELb1ELb1ELb0EEENS1_21CollectiveEpilogueFwdINS6_IJSA_SC_SB_EEES9_SE_SG_Li384ELb0ELb1ELb1ELb0EEENS1_19SingleTileSchedulerILb0ELb1ELb1ELi192EEEEEEEEEvNT_6ParamsE)
        /*0038*/ 	.word	0x00000080


	//----- nvinfo : EIATTR_FRAME_SIZE
	.align		4
.L_65:
        /*003c*/ 	.byte	0x04, 0x11
        /*003e*/ 	.short	(.L_67 - .L_66)
	.align		4
.L_66:
        /*0040*/ 	.word	index@(_ZN7cutlass13device_kernelIN5flash11enable_sm90INS1_16FlashAttnFwdSm90INS1_25CollectiveMainloopFwdSm90ILi2EN4cute5tupleIJNS5_1CILi1EEES8_S8_EEENS6_IJNS7_ILi192EEENS7_ILi128EEENS7_ILi64EEEEEELi64ENS_10bfloat16_tEfNS_4arch4Sm90ELb1ELb0ELb0ELb0ELb0ELb0ELb0ELb1ELb1ELb1ELb1ELb0EEENS1_21CollectiveEpilogueFwdINS6_IJSA_SC_SB_EEES9_SE_SG_Li384ELb0ELb1ELb1ELb0EEENS1_19SingleTileSchedulerILb0ELb1ELb1ELi192EEEEEEEEEvNT_6ParamsE)
        /*0044*/ 	.word	0x00000000


	//----- nvinfo : EIATTR_REGCOUNT
	.align		4
.L_67:
        /*0048*/ 	.byte	0x04, 0x2f
        /*004a*/ 	.short	(.L_69 - .L_68)
	.align		4
.L_68:
        /*004c*/ 	.word	index@(_ZN7cutlass13device_kernelIN5flash11enable_sm90INS1_16FlashAttnFwdSm90INS1_25CollectiveMainloopFwdSm90ILi2EN4cute5tupleIJNS5_1CILi1EEES8_S8_EEENS6_IJNS7_ILi192EEENS7_ILi128EEENS7_ILi64EEEEEELi64ENS_10bfloat16_tEfNS_4arch4Sm90ELb0ELb1ELb0ELb1ELb0ELb1ELb0ELb1ELb1ELb1ELb1ELb0EEENS1_21CollectiveEpilogueFwdINS6_IJSA_SC_SB_EEES9_SE_SG_Li384ELb1ELb1ELb1ELb0EEENS1_36VarlenDynamicPersistentTileSchedulerILi192ELi128ELi384ELi128ELb1ELb1ELb1ELb1ELb0ELb1EEEEEEEEEvNT_6ParamsE)
        /*0050*/ 	.word	0x00000080


	//----- nvinfo : EIATTR_FRAME_SIZE
	.align		4
.L_69:
        /*0054*/ 	.byte	0x04, 0x11
        /*0056*/ 	.short	(.L_71 - .L_70)
	.align		4
.L_70:
        /*0058*/ 	.word	index@(_ZN7cutlass13device_kernelIN5flash11enable_sm90INS1_16FlashAttnFwdSm90INS1_25CollectiveMainloopFwdSm90ILi2EN4cute5tupleIJNS5_1CILi1EEES8_S8_EEENS6_IJNS7_ILi192EEENS7_ILi128EEENS7_ILi64EEEEEELi64ENS_10bfloat16_tEfNS_4arch4Sm90ELb0ELb1ELb0ELb1ELb0ELb1ELb0ELb1ELb1ELb1ELb1ELb0EEENS1_21CollectiveEpilogueFwdINS6_IJSA_SC_SB_EEES9_SE_SG_Li384ELb1ELb1ELb1ELb0EEENS1_36VarlenDynamicPersistentTileSchedulerILi192ELi128ELi384ELi128ELb1ELb1ELb1ELb1ELb0ELb1EEEEEEEEEvNT_6ParamsE)
        /*005c*/ 	.word	0x00000070


	//----- nvinfo : EIATTR_REGCOUNT
	.align		4
.L_71:
        /*0060*/ 	.byte	0x04, 0x2f
        /*0062*/ 	.short	(.L_73 - .L_72)
	.align		4
.L_72:
        /*0064*/ 	.word	index@(_ZN7cutlass13device_kernelIN5flash11enable_sm90INS1_16FlashAttnFwdSm90INS1_25CollectiveMainloopFwdSm90ILi2EN4cute5tupleIJNS5_1CILi1EEES8_S8_EEENS6_IJNS7_ILi192EEENS7_ILi128EEENS7_ILi64EEEEEELi64ENS_10bfloat16_tEfNS_4arch4Sm90ELb0ELb1ELb0ELb1ELb0ELb0ELb0ELb1ELb1ELb1ELb1ELb0EEENS1_21CollectiveEpilogueFwdINS6_IJSA_SC_SB_EEES9_SE_SG_Li384ELb1ELb1ELb1ELb0EEENS1_36VarlenDynamicPersistentTileSchedulerILi192ELi128ELi384ELi128ELb1ELb1ELb1ELb1ELb0ELb1EEEEEEEEEvNT_6ParamsE)
        /*0068*/ 	.word	0x00000080


	//----- nvinfo : EIATTR_FRAME_SIZE
	.align		4
.L_73:
        /*006c*/ 	.byte	0x04, 0x11
        /*006e*/ 	.short	(.L_75 - .L_74)
	.align		4
.L_74:
        /*0070*/ 	.word	index@(_ZN7cutlass13device_kernelIN5flash11enable_sm90INS1_16FlashAttnFwdSm90INS1_25CollectiveMainloopFwdSm90ILi2EN4cute5tupleIJNS5_1CILi1EEES8_S8_EEENS6_IJNS7_ILi192EEENS7_ILi128EEENS7_ILi64EEEEEELi64ENS_10bfloat16_tEfNS_4arch4Sm90ELb0ELb1ELb0ELb1ELb0ELb0ELb0ELb1ELb1ELb1ELb1ELb0EEENS1_21CollectiveEpilogueFwdINS6_IJSA_SC_SB_EEES9_SE_SG_Li384ELb1ELb1ELb1ELb0EEENS1_36VarlenDynamicPersistentTileSchedulerILi192ELi128ELi384ELi128ELb1ELb1ELb1ELb1ELb0ELb1EEEEEEEEEvNT_6ParamsE)
        /*0074*/ 	.word	0x00000048


	//----- nvinfo : EIATTR_REGCOUNT
	.align		4
.L_75:
        /*0078*/ 	.byte	0x04, 0x2f
        /*007a*/ 	.short	(.L_77 - .L_76)
	.align		4
.L_76:
        /*007c*/ 	.word	index@(_ZN7cutlass13device_kernelIN5flash11enable_sm90INS1_16FlashAttnFwdSm90INS1_25CollectiveMainloopFwdSm90ILi2EN4cute5tupleIJNS5_1CILi1EEES8_S8_EEENS6_IJNS7_ILi192EEENS7_ILi128EEENS7_ILi64EEEEEELi64ENS_10bfloat16_tEfNS_4arch4Sm90ELb0ELb1ELb0ELb0ELb0ELb0ELb0ELb1ELb1ELb1ELb1ELb0EEENS1_21CollectiveEpilogueFwdINS6_IJSA_SC_SB_EEES9_SE_SG_Li384ELb0ELb1ELb1ELb0EEENS1_19SingleTileSchedulerILb0ELb1ELb1ELi192EEEEEEEEEvNT_6ParamsE)
        /*0080*/ 	.word	0x00000080


	//----- nvinfo : EIATTR_FRAME_SIZE
	.align		4
.L_77:
        /*0084*/ 	.byte	0x04, 0x11
        /*0086*/ 	.short	(.L_79 - .L_78)
	.align		4
.L_78:
        /*0088*/ 	.word	index@(_ZN7cutlass13device_kernelIN5flash11enable_sm90INS1_16FlashAttnFwdSm90INS1_25CollectiveMainloopFwdSm90ILi2EN4cute5tupleIJNS5_1CILi1EEES8_S8_EEENS6_IJNS7_ILi192EEENS7_ILi128EEENS7_ILi64EEEEEELi64ENS_10bfloat16_tEfNS_4arch4Sm90ELb0ELb1ELb0ELb0ELb0ELb0ELb0ELb1ELb1ELb1ELb1ELb0EEENS1_21CollectiveEpilogueFwdINS6_IJSA_SC_SB_EEES9_SE_SG_Li384ELb0ELb1ELb1ELb0EEENS1_19SingleTileSchedulerILb0ELb1ELb1ELi192EEEEEEEEEvNT_6ParamsE)
        /*008c*/ 	.word	0x00000000


	//----- nvinfo : EIATTR_REGCOUNT
	.align		4
.L_79:
        /*0090*/ 	.byte	0x04, 0x2f
        /*0092*/ 	.short	(.L_81 - .L_80)
	.align		4
.L_80:
        /*0094*/ 	.word	index@(_ZN7cutlass13device_kernelIN5flash11enable_sm90INS1_16FlashAttnFwdSm90INS1_25CollectiveMainloopFwdSm90ILi2EN4cute5tupleIJNS5_1CILi1EEES8_S8_EEENS6_IJNS7_ILi192EEESA_NS7_ILi64EEEEEELi64ENS_10bfloat16_tEfNS_4arch4Sm90ELb0ELb0ELb0ELb1ELb0ELb1ELb0ELb0ELb1ELb1ELb1ELb0EEENS1_21CollectiveEpilogueFwdINS6_IJSA_SB_SA_EEES9_SD_SF_Li384ELb1ELb1ELb1ELb0EEENS1_36VarlenDynamicPersistentTileSchedulerILi192ELi192ELi384ELi128ELb1ELb1ELb1ELb0ELb1ELb1EEEEEEEEEvNT_6ParamsE)
        /*0098*/ 	.word	0x00000080


	//----- nvinfo : EIATTR_FRAME_SIZE
	.align		4
.L_81:
        /*009c*/ 	.byte	0x04, 0x11
        /*009e*/ 	.short	(.L_83 - .L_82)
	.align		4
.L_82:
        /*00a0*/ 	.word	index@(_ZN7cutlass13device_kernelIN5flash11enable_sm90INS1_16FlashAttnFwdSm90INS1_25CollectiveMainloopFwdSm90ILi2EN4cute5tupleIJNS5_1CILi1EEES8_S8_EEENS6_IJNS7_ILi192EEESA_NS7_ILi64EEEEEELi64ENS_10bfloat16_tEfNS_4arch4Sm90ELb0ELb0ELb0ELb1ELb0ELb1ELb0ELb0ELb1ELb1ELb1ELb0EEENS1_21CollectiveEpilogueFwdINS6_IJSA_SB_SA_EEES9_SD_SF_Li384ELb1ELb1ELb1ELb0EEENS1_36VarlenDynamicPersistentTileSchedulerILi192ELi192ELi384ELi128ELb1ELb1ELb1ELb0ELb1ELb1EEEEEEEEEvNT_6ParamsE)
        /*00a4*/ 	.word	0x00000080


	//----- nvinfo : EIATTR_REGCOUNT
	.align		4
.L_83:
        /*00a8*/ 	.byte	0x04, 0x2f
        /*00aa*/ 	.short	(.L_85 - .L_84)
	.align		4
.L_84:
        /*00ac*/ 	.word	index@(_ZN7cutlass13device_kernelIN5flash11enable_sm90INS1_16FlashAttnFwdSm90INS1_25CollectiveMainloopFwdSm90ILi2EN4cute5tupleIJNS5_1CILi1EEES8_S8_EEENS6_IJNS7_ILi192EEESA_NS7_ILi64EEEEEELi64ENS_10bfloat16_tEfNS_4arch4Sm90ELb0ELb0ELb0ELb1ELb0ELb0ELb0ELb0ELb1ELb1ELb1ELb0EEENS1_21CollectiveEpilogueFwdINS6_IJSA_SB_SA_EEES9_SD_SF_Li384ELb1ELb1ELb1ELb0EEENS1_36VarlenDynamicPersistentTileSchedulerILi192ELi192ELi384ELi128ELb1ELb1ELb1ELb0ELb1ELb1EEEEEEEEEvNT_6ParamsE)
        /*00b0*/ 	.word	0x00000080


	//----- nvinfo : EIATTR_FRAME_SIZE
	.align		4
.L_85:
        /*00b4*/ 	.byte	0x04, 0x11
        /*00b6*/ 	.short	(.L_87 - .L_86)
	.align		4
.L_86:
        /*00b8*/ 	.word	index@(_ZN7cutlass13device_kernelIN5flash11enable_sm90INS1_16FlashAttnFwdSm90INS1_25CollectiveMainloopFwdSm90ILi2EN4cute5tupleIJNS5_1CILi1EEES8_S8_EEENS6_IJNS7_ILi192EEESA_NS7_ILi64EEEEEELi64ENS_10bfloat16_tEfNS_4arch4Sm90ELb0ELb0ELb0ELb1ELb0ELb0ELb0ELb0ELb1ELb1ELb1ELb0EEENS1_21CollectiveEpilogueFwdINS6_IJSA_SB_SA_EEES9_SD_SF_Li384ELb1ELb1ELb1ELb0EEENS1_36VarlenDynamicPersistentTileSchedulerILi192ELi192ELi384ELi128ELb1ELb1ELb1ELb0ELb1ELb1EEEEEEEEEvNT_6ParamsE)
        /*00bc*/ 	.word	0x00000068


	//----- nvinfo : EIATTR_REGCOUNT
	.align		4
.L_87:
        /*00c0*/ 	.byte	0x04, 0x2f
        /*00c2*/ 	.short	(.L_89 - .L_88)
	.align		4
.L_88:
        /*00c4*/ 	.word	index@(_ZN7cutlass13device_kernelIN5flash11enable_sm90INS1_16FlashAttnFwdSm90INS1_25CollectiveMainloopFwdSm90ILi2EN4cute5tupleIJNS5_1CILi1EEES8_S8_EEENS6_IJNS7_ILi192EEESA_NS7_ILi64EEEEEELi64ENS_10bfloat16_tEfNS_4arch4Sm90ELb0ELb0ELb0ELb0ELb0ELb0ELb0ELb0ELb1ELb1ELb1ELb0EEENS1_21CollectiveEpilogueFwdINS6_IJSA_SB_SA_EEES9_SD_SF_Li384ELb0ELb1ELb1ELb0EEENS1_19SingleTileSchedulerILb0ELb1ELb1ELi192EEEEEEEEEvNT_6ParamsE)
        /*00c8*/ 	.word	0x00000080


	//----- nvinfo : EIATTR_FRAME_SIZE
	.align		4
.L_89:
        /*00cc*/ 	.byte	0x04, 0x11
        /*00ce*/ 	.short	(.L_91 - .L_90)
	.align		4
.L_90:
        /*00d0*/ 	.word	index@(_ZN7cutlass13device_kernelIN5flash11enable_sm90INS1_16FlashAttnFwdSm90INS1_25CollectiveMainloopFwdSm90ILi2EN4cute5tupleIJNS5_1CILi1EEES8_S8_EEENS6_IJNS7_ILi192EEESA_NS7_ILi64EEEEEELi64ENS_10bfloat16_tEfNS_4arch4Sm90ELb0ELb0ELb0ELb0ELb0ELb0ELb0ELb0ELb1ELb1ELb1ELb0EEENS1_21CollectiveEpilogueFwdINS6_IJSA_SB_SA_EEES9_SD_SF_Li384ELb0ELb1ELb1ELb0EEENS1_19SingleTileSchedulerILb0ELb1ELb1ELi192EEEEEEEEEvNT_6ParamsE)
        /*00d4*/ 	.word	0x00000018


	//----- nvinfo : EIATTR_REGCOUNT
	.align		4
.L_91:
        /*00d8*/ 	.byte	0x04, 0x2f
        /*00da*/ 	.short	(.L_93 - .L_92)
	.align		4
.L_92:
        /*00dc*/ 	.word	index@(_ZN7cutlass13device_kernelIN5flash11enable_sm90INS1_16FlashAttnFwdSm90INS1_25CollectiveMainloopFwdSm90ILi2EN4cute5tupleIJNS5_1CILi1EEES8_S8_EEENS6_IJNS7_ILi192EEENS7_ILi144EEENS7_ILi96EEEEEELi96ENS_10bfloat16_tEfNS_4arch4Sm90ELb1ELb0ELb0ELb1ELb0ELb1ELb0ELb0ELb1ELb1ELb1ELb0EEENS1_21CollectiveEpilogueFwdINS6_IJSA_SC_SB_EEES9_SE_SG_Li384ELb1ELb1ELb1ELb0EEENS1_36VarlenDynamicPersistentTileSchedulerILi192ELi144ELi384ELi128ELb1ELb1ELb1ELb1ELb1ELb1EEEEEEEEEvNT_6ParamsE)
        /*00e0*/ 	.word	0x00000080


	//----- nvinfo : EIATTR_FRAME_SIZE
	.align		4
.L_93:
        /*00e4*/ 	.byte	0x04, 0x11
        /*00e6*/ 	.short	(.L_95 - .L_94)
	.align		4
.L_94:
        /*00e8*/ 	.word	index@(_ZN7cutlass13device_kernelIN5flash11enable_sm90INS1_16FlashAttnFwdSm90INS1_25CollectiveMainloopFwdSm90ILi2EN4cute5tupleIJNS5_1CILi1EEES8_S8_EEENS6_IJNS7_ILi192EEENS7_ILi144EEENS7_ILi96EEEEEELi96ENS_10bfloat16_tEfNS_4arch4Sm90ELb1ELb0ELb0ELb1ELb0ELb1ELb0ELb0ELb1ELb1ELb1ELb0EEENS1_21CollectiveEpilogueFwdINS6_IJSA_SC_SB_EEES9_SE_SG_Li384ELb1ELb1ELb1ELb0EEENS1_36VarlenDynamicPersistentTileSchedulerILi192ELi144ELi384ELi128ELb1ELb1ELb1ELb1ELb1ELb1EEEEEEEEEvNT_6ParamsE)
        /*00ec*/ 	.word	0x000000f0


	//----- nvinfo : EIATTR_REGCOUNT
	.align		4
.L_95:
        /*00f0*/ 	.byte	0x04, 0x2f
        /*00f2*/ 	.short	(.L_97 - .L_96)
	.align		4
.L_96:
        /*00f4*/ 	.word	index@(_ZN7cutlass13device_kernelIN5flash11enable_sm90INS1_16FlashAttnFwdSm90INS1_25CollectiveMainloopFwdSm90ILi2EN4cute5tupleIJNS5_1CILi1EEES8_S8_EEENS6_IJNS7_ILi192EEENS7_ILi144EEENS7_ILi96EEEEEELi96ENS_10bfloat16_tEfNS_4arch4Sm90ELb1ELb0ELb0ELb1ELb0ELb0ELb0ELb0ELb1ELb1ELb1ELb0EEENS1_21CollectiveEpilogueFwdINS6_IJSA_SC_SB_EEES9_SE_SG_Li384ELb1ELb1ELb1ELb0EEENS1_36VarlenDynamicPersistentTileSchedulerILi192ELi144ELi384ELi128ELb1ELb1ELb1ELb1ELb1ELb1EEEEEEEEEvNT_6ParamsE)
        /*00f8*/ 	.word	0x00000080


	//----- nvinfo : EIATTR_FRAME_SIZE
	.align		4
.L_97:
        /*00fc*/ 	.byte	0x04, 0x11
        /*00fe*/ 	.short	(.L_99 - .L_98)
	.align		4
.L_98:
        /*0100*/ 	.word	index@(_ZN7cutlass13device_kernelIN5flash11enable_sm90INS1_16FlashAttnFwdSm90INS1_25CollectiveMainloopFwdSm90ILi2EN4cute5tupleIJNS5_1CILi1EEES8_S8_EEENS6_IJNS7_ILi192EEENS7_ILi144EEENS7_ILi96EEEEEELi96ENS_10bfloat16_tEfNS_4arch4Sm90ELb1ELb0ELb0ELb1ELb0ELb0ELb0ELb0ELb1ELb1ELb1ELb0EEENS1_21CollectiveEpilogueFwdINS6_IJSA_SC_SB_EEES9_SE_SG_Li384ELb1ELb1ELb1ELb0EEENS1_36VarlenDynamicPersistentTileSchedulerILi192ELi144ELi384ELi128ELb1ELb1ELb1ELb1ELb1ELb1EEEEEEEEEvNT_6ParamsE)
        /*0104*/ 	.word	0x00000050


	//----- nvinfo : EIATTR_REGCOUNT
	.align		4
.L_99:
        /*0108*/ 	.byte	0x04, 0x2f
        /*010a*/ 	.short	(.L_101 - .L_100)
	.align		4
.L_100:
        /*010c*/ 	.word	index@(_ZN7cutlass13device_kernelIN5flash11enable_sm90INS1_16FlashAttnFwdSm90INS1_25CollectiveMainloopFwdSm90ILi2EN4cute5tupleIJNS5_1CILi1EEES8_S8_EEENS6_IJNS7_ILi192EEENS7_ILi144EEENS7_ILi96EEEEEELi96ENS_10bfloat16_tEfNS_4arch4Sm90ELb1ELb0ELb0ELb0ELb0ELb0ELb0ELb0ELb1ELb1ELb1ELb0EEENS1_21CollectiveEpilogueFwdINS6_IJSA_SC_SB_EEES9_SE_SG_Li384ELb0ELb1ELb1ELb0EEENS1_19SingleTileSchedulerILb0ELb1ELb1ELi192EEEEEEEEEvNT_6ParamsE)
        /*0110*/ 	.word	0x00000080


	//----- nvinfo : EIATTR_FRAME_SIZE
	.align		4
.L_101:
        /*0114*/ 	.byte	0x04, 0x11
        /*0116*/ 	.short	(.L_103 - .L_102)
	.align		4
.L_102:
        /*0118*/ 	.word	index@(_ZN7cutlass13device_kernelIN5flash11enable_sm90INS1_16FlashAttnFwdSm90INS1_25CollectiveMainloopFwdSm90ILi2EN4cute5tupleIJNS5_1CILi1EEES8_S8_EEENS6_IJNS7_ILi192EEENS7_ILi144EEENS7_ILi96EEEEEELi96ENS_10bfloat16_tEfNS_4arch4Sm90ELb1ELb0ELb0ELb0ELb0ELb0ELb0ELb0ELb1ELb1ELb1ELb0EEENS1_21CollectiveEpilogueFwdINS6_IJSA_SC_SB_EEES9_SE_SG_Li384ELb0ELb1ELb1ELb0EEENS1_19SingleTileSchedulerILb0ELb1ELb1ELi192EEEEEEEEEvNT_6ParamsE)
        /*011c*/ 	.word	0x00000008


	//----- nvinfo : EIATTR_REGCOUNT
	.align		4
.L_103:
        /*0120*/ 	.byte	0x04, 0x2f
        /*0122*/ 	.short	(.L_105 - .L_104)
	.align		4
.L_104:
        /*0124*/ 	.word	index@(_ZN7cutlass13device_kernelIN5flash11enable_sm90INS1_16FlashAttnFwdSm90INS1_25CollectiveMainloopFwdSm90ILi2EN4cute5tupleIJNS5_1CILi1EEES8_S8_EEENS6_IJNS7_ILi192EEENS7_ILi128EEENS7_ILi96EEEEEELi96ENS_10bfloat16_tEfNS_4arch4Sm90ELb0ELb1ELb0ELb1ELb0ELb1ELb0ELb0ELb1ELb1ELb1ELb0EEENS1_21CollectiveEpilogueFwdINS6_IJSA_SC_SB_EEES9_SE_SG_Li384ELb1ELb1ELb1ELb0EEENS1_36VarlenDynamicPersistentTileSchedulerILi192ELi128ELi384ELi128ELb1ELb1ELb1ELb1ELb0ELb1EEEEEEEEEvNT_6ParamsE)
        /*0128*/ 	.word	0x00000080


	//----- nvinfo : EIATTR_FRAME_SIZE
	.align		4
.L_105:
        /*012c*/ 	.byte	0x04, 0x11
        /*012e*/ 	.short	(.L_107 - .L_106)
	.align		4
.L_106:
        /*0130*/ 	.word	index@(_ZN7cutlass13device_kernelIN5flash11enable_sm90INS1_16FlashAttnFwdSm90INS1_25CollectiveMainloopFwdSm90ILi2EN4cute5tupleIJNS5_1CILi1EEES8_S8_EEENS6_IJNS7_ILi192EEENS7_ILi128EEENS7_ILi96EEEEEELi96ENS_10bfloat16_tEfNS_4arch4Sm90ELb0ELb1ELb0ELb1ELb0ELb1ELb0ELb0ELb1ELb1ELb1ELb0EEENS1_21CollectiveEpilogueFwdINS6_IJSA_SC_SB_EEES9_SE_SG_Li384ELb1ELb1ELb1ELb0EEENS1_36VarlenDynamicPersistentTileSchedulerILi192ELi128ELi384ELi128ELb1ELb1ELb1ELb1ELb0ELb1EEEEEEEEEvNT_6ParamsE)
        /*0134*/ 	.word	0x00000070


	//----- nvinfo : EIATTR_REGCOUNT
	.align		4
.L_107:
        /*0138*/ 	.byte	0x04, 0x2f
        /*013a*/ 	.short	(.L_109 - .L_108)
	.align		4
.L_108:
        /*013c*/ 	.word	index@(_ZN7cutlass13device_kernelIN5flash11enable_sm90INS1_16FlashAttnFwdSm90INS1_25CollectiveMainloopFwdSm90ILi2EN4cute5tupleIJNS5_1CILi1EEES8_S8_EEENS6_IJNS7_ILi192EEENS7_ILi128EEENS7_ILi96EEEEEELi96ENS_10bfloat16_tEfNS_4arch4Sm90ELb0ELb1ELb0ELb1ELb0ELb0ELb0ELb0ELb1ELb1ELb1ELb0EEENS1_21CollectiveEpilogueFwdINS6_IJSA_SC_SB_EEES9_SE_SG_Li384ELb1ELb1ELb1ELb0EEENS1_36VarlenDynamicPersistentTileSchedulerILi192ELi128ELi384ELi128ELb1ELb1ELb1ELb1ELb0ELb1EEEEEEEEEvNT_6ParamsE)
        /*0140*/ 	.word	0x00000080


	//----- nvinfo : EIATTR_FRAME_SIZE
	.align		4
.L_109:
        /*0144*/ 	.byte	0x04, 0x11
        /*0146*/ 	.short	(.L_111 - .L_110)
	.align		4
.L_110:
        /*0148*/ 	.word	index@(_ZN7cutlass13device_kernelIN5flash11enable_sm90INS1_16FlashAttnFwdSm90INS1_25CollectiveMainloopFwdSm90ILi2EN4cute5tupleIJNS5_1CILi1EEES8_S8_EEENS6_IJNS7_ILi192EEENS7_ILi128EEENS7_ILi96EEEEEELi96ENS_10bfloat16_tEfNS_4arch4Sm90ELb0ELb1ELb0ELb1ELb0ELb0ELb0ELb0ELb1ELb1ELb1ELb0EEENS1_21CollectiveEpilogueFwdINS6_IJSA_SC_SB_EEES9_SE_SG_Li384ELb1ELb1ELb1ELb0EEENS1_36VarlenDynamicPersistentTileSchedulerILi192ELi128ELi384ELi128ELb1ELb1ELb1ELb1ELb0ELb1EEEEEEEEEvNT_6ParamsE)
        /*014c*/ 	.word	0x00000048


	//----- nvinfo : EIATTR_REGCOUNT
	.align		4
.L_111:
        /*0150*/ 	.byte	0x04, 0x2f
        /*0152*/ 	.short	(.L_113 - .L_112)
	.align		4
.L_112:
        /*0154*/ 	.word	index@(_ZN7cutlass13device_kernelIN5flash11enable_sm90INS1_16FlashAttnFwdSm90INS1_25CollectiveMainloopFwdSm90ILi2EN4cute5tupleIJNS5_1CILi1EEES8_S8_EEENS6_IJNS7_ILi192EEENS7_ILi128EEENS7_ILi96EEEEEELi96ENS_10bfloat16_tEfNS_4arch4Sm90ELb0ELb1ELb0ELb0ELb0ELb0ELb0ELb0ELb1ELb1ELb1ELb0EEENS1_21CollectiveEpilogueFwdINS6_IJSA_SC_SB_EEES9_SE_SG_Li384ELb0ELb1ELb1ELb0EEENS1_19SingleTileSchedulerILb0ELb1ELb1ELi192EEEEEEEEEvNT_6ParamsE)
        /*0158*/ 	.word	0x00000080


	//----- nvinfo : EIATTR_FRAME_SIZE
	.align		4
.L_113:
        /*015c*/ 	.byte	0x04, 0x11
        /*015e*/ 	.short	(.L_115 - .L_114)
	.align		4
.L_114:
        /*0160*/ 	.word	index@(_ZN7cutlass13device_kernelIN5flash11enable_sm90INS1_16FlashAttnFwdSm90INS1_25CollectiveMainloopFwdSm90ILi2EN4cute5tupleIJNS5_1CILi1EEES8_S8_EEENS6_IJNS7_ILi192EEENS7_ILi128EEENS7_ILi96EEEEEELi96ENS_10bfloat16_tEfNS_4arch4Sm90ELb0ELb1ELb0ELb0ELb0ELb0ELb0ELb0ELb1ELb1ELb1ELb0EEENS1_21CollectiveEpilogueFwdINS6_IJSA_SC_SB_EEES9_SE_SG_Li384ELb0ELb1ELb1ELb0EEENS1_19SingleTileSchedulerILb0ELb1ELb1ELi192EEEEEEEEEvNT_6ParamsE)
        /*0164*/ 	.word	0x00000000


	//----- nvinfo : EIATTR_REGCOUNT
	.align		4
.L_115:
        /*0168*/ 	.byte	0x04, 0x2f
        /*016a*/ 	.short	(.L_117 - .L_116)
	.align		4
.L_116:
        /*016c*/ 	.word	index@(_ZN7cutlass13device_kernelIN5flash11enable_sm90INS1_16FlashAttnFwdSm90INS1_25CollectiveMainloopFwdSm90ILi2EN4cute5tupleIJNS5_1CILi1EEES8_S8_EEENS6_IJNS7_ILi192EEENS7_ILi144EEENS7_ILi96EEEEEELi96ENS_10bfloat16_tEfNS_4arch4Sm90ELb0ELb0ELb0ELb1ELb0ELb1ELb0ELb0ELb1ELb1ELb1ELb0EEENS1_21CollectiveEpilogueFwdINS6_IJSA_SC_SB_EEES9_SE_SG_Li384ELb1ELb1ELb1ELb0EEENS1_36VarlenDynamicPersistentTileSchedulerILi192ELi144ELi384ELi128ELb1ELb1ELb1ELb0ELb1ELb1EEEEEEEEEvNT_6ParamsE)
        /*0170*/ 	.word	0x00000080


	//----- nvinfo : EIATTR_FRAME_SIZE
	.align		4
.L_117:
        /*0174*/ 	.byte	0x04, 0x11
        /*0176*/ 	.short	(.L_119 - .L_118)
	.align		4
.L_118:
        /*0178*/ 	.word	index@(_ZN7cutlass13device_kernelIN5flash11enable_sm90INS1_16FlashAttnFwdSm90INS1_25CollectiveMainloopFwdSm90ILi2EN4cute5tupleIJNS5_1CILi1EEES8_S8_EEENS6_IJNS7_ILi192EEENS7_ILi144EEENS7_ILi96EEEEEELi96ENS_10bfloat16_tEfNS_4arch4Sm90ELb0ELb0ELb0ELb1ELb0ELb1ELb0ELb0ELb1ELb1ELb1ELb0EEENS1_21CollectiveEpilogueFwdINS6_IJSA_SC_SB_EEES9_SE_SG_Li384ELb1ELb1ELb1ELb0EEENS1_36VarlenDynamicPersistentTileSchedulerILi192ELi144ELi384ELi128ELb1ELb1ELb1ELb0ELb1ELb1EEEEEEEEEvNT_6ParamsE)
        /*017c*/ 	.word	0x00000120


	//----- nvinfo : EIATTR_REGCOUNT
	.align		4
.L_119:
        /*0180*/ 	.byte	0x04, 0x2f
        /*0182*/ 	.short	(.L_121 - .L_120)
	.align		4
.L_120:
        /*0184*/ 	.word	index@(_ZN7cutlass13device_kernelIN5flash11enable_sm90INS1_16FlashAttnFwdSm90INS1_25CollectiveMainloopFwdSm90ILi2EN4cute5tupleIJNS5_1CILi1EEES8_S8_EEENS6_IJNS7_ILi192EEENS7_ILi144EEENS7_ILi96EEEEEELi96ENS_10bfloat16_tEfNS_4arch4Sm90ELb0ELb0ELb0ELb1ELb0ELb0ELb0ELb0ELb1ELb1ELb1ELb0EEENS1_21CollectiveEpilogueFwdINS6_IJSA_SC_SB_EEES9_SE_SG_Li384ELb1ELb1ELb1ELb0EEENS1_36VarlenDynamicPersistentTileSchedulerILi192ELi144ELi384ELi128ELb1ELb1ELb1ELb0ELb1ELb1EEEEEEEEEvNT_6ParamsE)
        /*0188*/ 	.word	0x00000080


	//----- nvinfo : EIATTR_FRAME_SIZE
	.align		4
.L_121:
        /*018c*/ 	.byte	0x04, 0x11
        /*018e*/ 	.short	(.L_123 - .L_122)
	.align		4
.L_122:
        /*0190*/ 	.word	index@(_ZN7cutlass13device_kernelIN5flash11enable_sm90INS1_16FlashAttnFwdSm90INS1_25CollectiveMainloopFwdSm90ILi2EN4cute5tupleIJNS5_1CILi1EEES8_S8_EEENS6_IJNS7_ILi192EEENS7_ILi144EEENS7_ILi96EEEEEELi96ENS_10bfloat16_tEfNS_4arch4Sm90ELb0ELb0ELb0ELb1ELb0ELb0ELb0ELb0ELb1ELb1ELb1ELb0EEENS1_21CollectiveEpilogueFwdINS6_IJSA_SC_SB_EEES9_SE_SG_Li384ELb1ELb1ELb1ELb0EEENS1_36VarlenDynamicPersistentTileSchedulerILi192ELi144ELi384ELi128ELb1ELb1ELb1ELb0ELb1ELb1EEEEEEEEEvNT_6ParamsE)
        /*0194*/ 	.word	0x00000050


	//----- nvinfo : EIATTR_REGCOUNT
	.align		4
.L_123:
        /*0198*/ 	.byte	0x04, 0x2f
        /*019a*/ 	.short	(.L_125 - .L_124)
	.align		4
.L_124:
        /*019c*/ 	.word	index@(_ZN7cutlass13device_kernelIN5flash11enable_sm90INS1_16FlashAttnFwdSm90INS1_25CollectiveMainloopFwdSm90ILi2EN4cute5tupleIJNS5_1CILi1EEES8_S8_EEENS6_IJNS7_ILi192EEENS7_ILi144EEENS7_ILi96EEEEEELi96ENS_10bfloat16_tEfNS_4arch4Sm90ELb0ELb0ELb0ELb0ELb0ELb0ELb0ELb0ELb1ELb1ELb1ELb0EEENS1_21CollectiveEpilogueFwdINS6_IJSA_SC_SB_EEES9_SE_SG_Li384ELb0ELb1ELb1ELb0EEENS1_19SingleTileSchedulerILb0ELb1ELb1ELi192EEEEEEEEEvNT_6ParamsE)
        /*01a0*/ 	.word	0x00000080


	//----- nvinfo : EIATTR_FRAME_SIZE
	.align		4
.L_125:
        /*01a4*/ 	.byte	0x04, 0x11
        /*01a6*/ 	.short	(.L_127 - .L_126)
	.align		4
.L_126:
        /*01a8*/ 	.word	index@(_ZN7cutlass13device_kernelIN5flash11enable_sm90INS1_16FlashAttnFwdSm90INS1_25CollectiveMainloopFwdSm90ILi2EN4cute5tupleIJNS5_1CILi1EEES8_S8_EEENS6_IJNS7_ILi192EEENS7_ILi144EEENS7_ILi96EEEEEELi96ENS_10bfloat16_tEfNS_4arch4Sm90ELb0ELb0ELb0ELb0ELb0ELb0ELb0ELb0ELb1ELb1ELb1ELb0EEENS1_21CollectiveEpilogueFwdINS6_IJSA_SC_SB_EEES9_SE_SG_Li384ELb0ELb1ELb1ELb0EEENS1_19SingleTileSchedulerILb0ELb1ELb1ELi192EEEEEEEEEvNT_6ParamsE)
        /*01ac*/ 	.word	0x00000000


	//----- nvinfo : EIATTR_REGCOUNT
	.align		4
.L_127:
        /*01b0*/ 	.byte	0x04, 0x2f
        /*01b2*/ 	.short	(.L_129 - .L_128)
	.align		4
.L_128:
        /*01b4*/ 	.word	index@(_ZN7cutlass13device_kernelIN5flash11enable_sm90INS1_16FlashAttnFwdSm90INS1_25CollectiveMainloopFwdSm90ILi2EN4cute5tupleIJNS5_1CILi1EEES8_S8_EEENS6_IJNS7_ILi128EEESA_SA_EEELi128ENS_10bfloat16_tEfNS_4arch4Sm90ELb1ELb0ELb0ELb1ELb0ELb1ELb0ELb1ELb1ELb1ELb1ELb0EEENS1_21CollectiveEpilogueFwdISB_S9_SC_SE_Li256ELb1ELb1ELb1ELb0EEENS1_36VarlenDynamicPersistentTileSchedulerILi128ELi128ELi256ELi128ELb1ELb1ELb1ELb1ELb1ELb1EEEEEEEEEvNT_6ParamsE)
        /*01b8*/ 	.word	0x000000a8


	//----- nvinfo : EIATTR_FRAME_SIZE
	.align		4
.L_129:
        /*01bc*/ 	.byte	0x04, 0x11
        /*01be*/ 	.short	(.L_131 - .L_130)
	.align		4
.L_130:
        /*01c0*/ 	.word	index@(_ZN7cutlass13device_kernelIN5flash11enable_sm90INS1_16FlashAttnFwdSm90INS1_25CollectiveMainloopFwdSm90ILi2EN4cute5tupleIJNS5_1CILi1EEES8_S8_EEENS6_IJNS7_ILi128EEESA_SA_EEELi128ENS_10bfloat16_tEfNS_4arch4Sm90ELb1ELb0ELb0ELb1ELb0ELb1ELb0ELb1ELb1ELb1ELb1ELb0EEENS1_21CollectiveEpilogueFwdISB_S9_SC_SE_Li256ELb1ELb1ELb1ELb0EEENS1_36VarlenDynamicPersistentTileSchedulerILi128ELi128ELi256ELi128ELb1ELb1ELb1ELb1ELb1ELb1EEEEEEEEEvNT_6ParamsE)
        /*01c4*/ 	.word	0x00000068


	//----- nvinfo : EIATTR_REGCOUNT
	.align		4
.L_131:
        /*01c8*/ 	.byte	0x04, 0x2f
        /*01ca*/ 	.short	(.L_133 - .L_132)
	.align		4
.L_132:
        /*01cc*/ 	.word	index@(_ZN7cutlass13device_kernelIN5flash11enable_sm90INS1_16FlashAttnFwdSm90INS1_25CollectiveMainloopFwdSm90ILi2EN4cute5tupleIJNS5_1CILi1EEES8_S8_EEENS6_IJNS7_ILi128EEESA_SA_EEELi128ENS_10bfloat16_tEfNS_4arch4Sm90ELb1ELb0ELb0ELb1ELb0ELb0ELb0ELb1ELb1ELb1ELb1ELb0EEENS1_21CollectiveEpilogueFwdISB_S9_SC_SE_Li256ELb1ELb1ELb1ELb0EEENS1_36VarlenDynamicPersistentTileSchedulerILi128ELi128ELi256ELi128ELb1ELb1ELb1ELb1ELb1ELb1EEEEEEEEEvNT_6ParamsE)
        /*01d0*/ 	.word	0x000000a8


	//----- nvinfo : EIATTR_FRAME_SIZE
	.align		4
.L_133:
        /*01d4*/ 	.byte	0x04, 0x11
        /*01d6*/ 	.short	(.L_135 - .L_134)
	.align		4
.L_134:
        /*01d8*/ 	.word	index@(_ZN7cutlass13device_kernelIN5flash11enable_sm90INS1_16FlashAttnFwdSm90INS1_25CollectiveMainloopFwdSm90ILi2EN4cute5tupleIJNS5_1CILi1EEES8_S8_EEENS6_IJNS7_ILi128EEESA_SA_EEELi128ENS_10bfloat16_tEfNS_4arch4Sm90ELb1ELb0ELb0ELb1ELb0ELb0ELb0ELb1ELb1ELb1ELb1ELb0EEENS1_21CollectiveEpilogueFwdISB_S9_SC_SE_Li256ELb1ELb1ELb1ELb0EEENS1_36VarlenDynamicPersistentTileSchedulerILi128ELi128ELi256ELi128ELb1ELb1ELb1ELb1ELb1ELb1EEEEEEEEEvNT_6ParamsE)
        /*01dc*/ 	.word	0x00000060


	//----- nvinfo : EIATTR_REGCOUNT
	.align		4
.L_135:
        /*01e0*/ 	.byte	0x04, 0x2f
        /*01e2*/ 	.short	(.L_137 - .L_136)
	.align		4
.L_136:
        /*01e4*/ 	.word	index@(_ZN7cutlass13device_kernelIN5flash11enable_sm90INS1_16FlashAttnFwdSm90INS1_25CollectiveMainloopFwdSm90ILi2EN4cute5tupleIJNS5_1CILi1EEES8_S8_EEENS6_IJNS7_ILi128EEESA_SA_EEELi128ENS_10bfloat16_tEfNS_4arch4Sm90ELb1ELb0ELb0ELb0ELb0ELb0ELb0ELb1ELb1ELb1ELb1ELb0EEENS1_21CollectiveEpilogueFwdISB_S9_SC_SE_Li256ELb0ELb1ELb1ELb0EEENS1_19SingleTileSchedulerILb0ELb1ELb1ELi128EEEEEEEEEvNT_6ParamsE)
        /*01e8*/ 	.word	0x000000a8


	//----- nvinfo : EIATTR_FRAME_SIZE
	.align		4
.L_137:
        /*01ec*/ 	.byte	0x04, 0x11
        /*01ee*/ 	.short	(.L_139 - .L_138)
	.align		4
.L_138:
        /*01f0*/ 	.word	index@(_ZN7cutlass13device_kernelIN5flash11enable_sm90INS1_16FlashAttnFwdSm90INS1_25CollectiveMainloopFwdSm90ILi2EN4cute5tupleIJNS5_1CILi1EEES8_S8_EEENS6_IJNS7_ILi128EEESA_SA_EEELi128ENS_10bfloat16_tEfNS_4arch4Sm90ELb1ELb0ELb0ELb0ELb0ELb0ELb0ELb1ELb1ELb1ELb1ELb0EEENS1_21CollectiveEpilogueFwdISB_S9_SC_SE_Li256ELb0ELb1ELb1ELb0EEENS1_19SingleTileSchedulerILb0ELb1ELb1ELi128EEEEEEEEEvNT_6ParamsE)
        /*01f4*/ 	.word	0x00000018


	//----- nvinfo : EIATTR_REGCOUNT
	.align		4
.L_139:
        /*01f8*/ 	.byte	0x04, 0x2f
        /*01fa*/ 	.short	(.L_141 - .L_140)
	.align		4
.L_140:
        /*01fc*/ 	.word	index@(_ZN7cutlass13device_kernelIN5flash11enable_sm90INS1_16FlashAttnFwdSm90INS1_25CollectiveMainloopFwdSm90ILi2EN4cute5tupleIJNS5_1CILi1EEES8_S8_EEENS6_IJNS7_ILi128EEESA_SA_EEELi128ENS_10bfloat16_tEfNS_4arch4Sm90ELb0ELb1ELb0ELb1ELb0ELb1ELb0ELb1ELb1ELb1ELb1ELb0EEENS1_21CollectiveEpilogueFwdISB_S9_SC_SE_Li256ELb1ELb1ELb1ELb0EEENS1_36VarlenDynamicPersistentTileSchedulerILi128ELi128ELi256ELi128ELb1ELb1ELb1ELb1ELb0ELb1EEEEEEEEEvNT_6ParamsE)
        /*0200*/ 	.word	0x000000a8


	//----- nvinfo : EIATTR_FRAME_SIZE
	.align		4
.L_141:
        /*0204*/ 	.byte	0x04, 0x11
        /*0206*/ 	.short	(.L_143 - .L_142)
	.align		4
.L_142:
        /*0208*/ 	.word	index@(_ZN7cutlass13device_kernelIN5flash11enable_sm90INS1_16FlashAttnFwdSm90INS1_25CollectiveMainloopFwdSm90ILi2EN4cute5tupleIJNS5_1CILi1EEES8_S8_EEENS6_IJNS7_ILi128EEESA_SA_EEELi128ENS_10bfloat16_tEfNS_4arch4Sm90ELb0ELb1ELb0ELb1ELb0ELb1ELb0ELb1ELb1ELb1ELb1ELb0EEENS1_21CollectiveEpilogueFwdISB_S9_SC_SE_Li256ELb1ELb1ELb1ELb0EEENS1_36VarlenDynamicPersistentTileSchedulerILi128ELi128ELi256ELi128ELb1ELb1ELb1ELb1ELb0ELb1EEEEEEEEEvNT_6ParamsE)
        /*020c*/ 	.word	0x00000068


	//----- nvinfo : EIATTR_REGCOUNT
	.align		4
.L_143:
        /*0210*/ 	.byte	0x04, 0x2f
        /*0212*/ 	.short	(.L_145 - .L_144)
	.align		4
.L_144:
        /*0214*/ 	.word	index@(_ZN7cutlass13device_kernelIN5flash11enable_sm90INS1_16FlashAttnFwdSm90INS1_25CollectiveMainloopFwdSm90ILi2EN4cute5tupleIJNS5_1CILi1EEES8_S8_EEENS6_IJNS7_ILi128EEESA_SA_EEELi128ENS_10bfloat16_tEfNS_4arch4Sm90ELb0ELb1ELb0ELb1ELb0ELb0ELb0ELb1ELb1ELb1ELb1ELb0EEENS1_21CollectiveEpilogueFwdISB_S9_SC_SE_Li256ELb1ELb1ELb1ELb0EEENS1_36VarlenDynamicPersistentTileSchedulerILi128ELi128ELi256ELi128ELb1ELb1ELb1ELb1ELb0ELb1EEEEEEEEEvNT_6ParamsE)
        /*0218*/ 	.word	0x000000a8


	//----- nvinfo : EIATTR_FRAME_SIZE
	.align		4
.L_145:
        /*021c*/ 	.byte	0x04, 0x11
        /*021e*/ 	.short	(.L_147 - .L_146)
	.align		4
.L_146:
        /*0220*/ 	.word	index@(_ZN7cutlass13device_kernelIN5flash11enable_sm90INS1_16FlashAttnFwdSm90INS1_25CollectiveMainloopFwdSm90ILi2EN4cute5tupleIJNS5_1CILi1EEES8_S8_EEENS6_IJNS7_ILi128EEESA_SA_EEELi128ENS_10bfloat16_tEfNS_4arch4Sm90ELb0ELb1ELb0ELb1ELb0ELb0ELb0ELb1ELb1ELb1ELb1ELb0EEENS1_21CollectiveEpilogueFwdISB_S9_SC_SE_Li256ELb1ELb1ELb1ELb0EEENS1_36VarlenDynamicPersistentTileSchedulerILi128ELi128ELi256ELi128ELb1ELb1ELb1ELb1ELb0ELb1EEEEEEEEEvNT_6ParamsE)
        /*0224*/ 	.word	0x00000060


	//----- nvinfo : EIATTR_REGCOUNT
	.align		4
.L_147:
        /*0228*/ 	.byte	0x04, 0x2f
        /*022a*/ 	.short	(.L_149 - .L_148)
	.align		4
.L_148:
        /*022c*/ 	.word	index@(_ZN7cutlass13device_kernelIN5flash11enable_sm90INS1_16FlashAttnFwdSm90INS1_25CollectiveMainloopFwdSm90ILi2EN4cute5tupleIJNS5_1CILi1EEES8_S8_EEENS6_IJNS7_ILi128EEESA_SA_EEELi128ENS_10bfloat16_tEfNS_4arch4Sm90ELb0ELb1ELb0ELb0ELb0ELb0ELb0ELb1ELb1ELb1ELb1ELb0EEENS1_21CollectiveEpilogueFwdISB_S9_SC_SE_Li256ELb0ELb1ELb1ELb0EEENS1_19SingleTileSchedulerILb0ELb1ELb1ELi128EEEEEEEEEvNT_6ParamsE)
        /*0230*/ 	.word	0x000000a8


	//----- nvinfo : EIATTR_FRAME_SIZE
	.align		4
.L_149:
        /*0234*/ 	.byte	0x04, 0x11
        /*0236*/ 	.short	(.L_151 - .L_150)
	.align		4
.L_150:
        /*0238*/ 	.word	index@(_ZN7cutlass13device_kernelIN5flash11enable_sm90INS1_16FlashAttnFwdSm90INS1_25CollectiveMainloopFwdSm90ILi2EN4cute5tupleIJNS5_1CILi1EEES8_S8_EEENS6_IJNS7_ILi128EEESA_SA_EEELi128ENS_10bfloat16_tEfNS_4arch4Sm90ELb0ELb1ELb0ELb0ELb0ELb0ELb0ELb1ELb1ELb1ELb1ELb0EEENS1_21CollectiveEpilogueFwdISB_S9_SC_SE_Li256ELb0ELb1ELb1ELb0EEENS1_19SingleTileSchedulerILb0ELb1ELb1ELi128EEEEEEEEEvNT_6ParamsE)
        /*023c*/ 	.word	0x00000018


	//----- nvinfo : EIATTR_REGCOUNT
	.align		4
.L_151:
        /*0240*/ 	.byte	0x04, 0x2f
        /*0242*/ 	.short	(.L_153 - .L_152)
	.align		4
.L_152:
        /*0244*/ 	.word	index@(_ZN7cutlass13device_kernelIN5flash11enable_sm90INS1_16FlashAttnFwdSm90INS1_25CollectiveMainloopFwdSm90ILi2EN4cute5tupleIJNS5_1CILi1EEES8_S8_EEENS6_IJNS7_ILi128EEENS7_ILi176EEESA_EEELi128ENS_10bfloat16_tEfNS_4arch4Sm90ELb0ELb0ELb0ELb1ELb0ELb1ELb0ELb1ELb1ELb1ELb1ELb0EEENS1_21CollectiveEpilogueFwdINS6_IJSA_SA_SB_EEES9_SD_SF_Li256ELb1ELb1ELb1ELb0EEENS1_36VarlenDynamicPersistentTileSchedulerILi128ELi176ELi256ELi128ELb1ELb1ELb1ELb0ELb1ELb1EEEEEEEEEvNT_6ParamsE)
        /*0248*/ 	.word	0x000000a8


	//----- nvinfo : EIATTR_FRAME_SIZE
	.align		4
.L_153:
        /*024c*/ 	.byte	0x04, 0x11
        /*024e*/ 	.short	(.L_155 - .L_154)
	.align		4
.L_154:
        /*0250*/ 	.word	index@(_ZN7cutlass13device_kernelIN5flash11enable_sm90INS1_16FlashAttnFwdSm90INS1_25CollectiveMainloopFwdSm90ILi2EN4cute5tupleIJNS5_1CILi1EEES8_S8_EEENS6_IJNS7_ILi128EEENS7_ILi176EEESA_EEELi128ENS_10bfloat16_tEfNS_4arch4Sm90ELb0ELb0ELb0ELb1ELb0ELb1ELb0ELb1ELb1ELb1ELb1ELb0EEENS1_21CollectiveEpilogueFwdINS6_IJSA_SA_SB_EEES9_SD_SF_Li256ELb1ELb1ELb1ELb0EEENS1_36VarlenDynamicPersistentTileSchedulerILi128ELi176ELi256ELi128ELb1ELb1ELb1ELb0ELb1ELb1EEEEEEEEEvNT_6ParamsE)
        /*0254*/ 	.word	0x00000098


	//----- nvinfo : EIATTR_REGCOUNT
	.align		4
.L_155:
        /*0258*/ 	.byte	0x04, 0x2f
        /*025a*/ 	.short	(.L_157 - .L_156)
	.align		4
.L_156:
        /*025c*/ 	.word	index@(_ZN7cutlass13device_kernelIN5flash11enable_sm90INS1_16FlashAttnFwdSm90INS1_25CollectiveMainloopFwdSm90ILi2EN4cute5tupleIJNS5_1CILi1EEES8_S8_EEENS6_IJNS7_ILi128EEENS7_ILi176EEESA_EEELi128ENS_10bfloat16_tEfNS_4arch4Sm90ELb0ELb0ELb0ELb1ELb0ELb0ELb0ELb1ELb1ELb1ELb1ELb0EEENS1_21CollectiveEpilogueFwdINS6_IJSA_SA_SB_EEES9_SD_SF_Li256ELb1ELb1ELb1ELb0EEENS1_36VarlenDynamicPersistentTileSchedulerILi128ELi176ELi256ELi128ELb1ELb1ELb1ELb0ELb1ELb1EEEEEEEEEvNT_6ParamsE)
        /*0260*/ 	.word	0x000000a8


	//----- nvinfo : EIATTR_FRAME_SIZE
	.align		4
.L_157:
        /*0264*/ 	.byte	0x04, 0x11
        /*0266*/ 	.short	(.L_159 - .L_158)
	.align		4
.L_158:
        /*0268*/ 	.word	index@(_ZN7cutlass13device_kernelIN5flash11enable_sm90INS1_16FlashAttnFwdSm90INS1_25CollectiveMainloopFwdSm90ILi2EN4cute5tupleIJNS5_1CILi1EEES8_S8_EEENS6_IJNS7_ILi128EEENS7_ILi176EEESA_EEELi128ENS_10bfloat16_tEfNS_4arch4Sm90ELb0ELb0ELb0ELb1ELb0ELb0ELb0ELb1ELb1ELb1ELb1ELb0EEENS1_21CollectiveEpilogueFwdINS6_IJSA_SA_SB_EEES9_SD_SF_Li256ELb1ELb1ELb1ELb0EEENS1_36VarlenDynamicPersistentTileSchedulerILi128ELi176ELi256ELi128ELb1ELb1ELb1ELb0ELb1ELb1EEEEEEEEEvNT_6ParamsE)
        /*026c*/ 	.word	0x00000070


	//----- nvinfo : EIATTR_REGCOUNT
	.align		4
.L_159:
        /*0270*/ 	.byte	0x04, 0x2f
        /*0272*/ 	.short	(.L_161 - .L_160)
	.align		4
.L_160:
        /*0274*/ 	.word	index@(_ZN7cutlass13device_kernelIN5flash11enable_sm90INS1_16FlashAttnFwdSm90INS1_25CollectiveMainloopFwdSm90ILi2EN4cute5tupleIJNS5_1CILi1EEES8_S8_EEENS6_IJNS7_ILi128EEENS7_ILi176EEESA_EEELi128ENS_10bfloat16_tEfNS_4arch4Sm90ELb0ELb0ELb0ELb0ELb0ELb0ELb0ELb1ELb1ELb1ELb1ELb0EEENS1_21CollectiveEpilogueFwdINS6_IJSA_SA_SB_EEES9_SD_SF_Li256ELb0ELb1ELb1ELb0EEENS1_19SingleTileSchedulerILb0ELb1ELb1ELi128EEEEEEEEEvNT_6ParamsE)
        /*0278*/ 	.word	0x000000a8


	//----- nvinfo : EIATTR_FRAME_SIZE
	.align		4
.L_161:
        /*027c*/ 	.byte	0x04, 0x11
        /*027e*/ 	.short	(.L_163 - .L_162)
	.align		4
.L_162:
        /*0280*/ 	.word	index@(_ZN7cutlass13device_kernelIN5flash11enable_sm90INS1_16FlashAttnFwdSm90INS1_25CollectiveMainloopFwdSm90ILi2EN4cute5tupleIJNS5_1CILi1EEES8_S8_EEENS6_IJNS7_ILi128EEENS7_ILi176EEESA_EEELi128ENS_10bfloat16_tEfNS_4arch4Sm90ELb0ELb0ELb0ELb0ELb0ELb0ELb0ELb1ELb1ELb1ELb1ELb0EEENS1_21CollectiveEpilogueFwdINS6_IJSA_SA_SB_EEES9_SD_SF_Li256ELb0ELb1ELb1ELb0EEENS1_19SingleTileSchedulerILb0ELb1ELb1ELi128EEEEEEEEEvNT_6ParamsE)
        /*0284*/ 	.word	0x00000010


	//----- nvinfo : EIATTR_REGCOUNT
	.align		4
.L_163:
        /*0288*/ 	.byte	0x04, 0x2f
        /*028a*/ 	.short	(.L_165 - .L_164)
	.align		4
.L_164:
        /*028c*/ 	.word	index@(_ZN7cutlass13device_kernelIN5flash11enable_sm90INS1_16FlashAttnFwdSm90INS1_25CollectiveMainloopFwdSm90ILi2EN4cute5tupleIJNS5_1CILi1EEES8_S8_EEENS6_IJNS7_ILi128EEENS7_ILi112EEENS7_ILi192EEEEEELi192ENS_10bfloat16_tEfNS_4arch4Sm90ELb1ELb0ELb0ELb1ELb0ELb1ELb0ELb1ELb1ELb1ELb1ELb0EEENS1_21CollectiveEpilogueFwdINS6_IJSA_SC_SB_EEES9_SE_SG_Li256ELb1ELb1ELb1ELb0EEENS1_36VarlenDynamicPersistentTileSchedulerILi128ELi112ELi256ELi128ELb1ELb1ELb1ELb1ELb1ELb1EEEEEEEEEvNT_6ParamsE)
        /*0290*/ 	.word	0x000000a8


	//----- nvinfo : EIATTR_FRAME_SIZE
	.align		4
.L_165:
        /*0294*/ 	.byte	0x04, 0x11
        /*0296*/ 	.short	(.L_167 - .L_166)
	.align		4
.L_166:
        /*0298*/ 	.word	index@(_ZN7cutlass13device_kernelIN5flash11enable_sm90INS1_16FlashAttnFwdSm90INS1_25CollectiveMainloopFwdSm90ILi2EN4cute5tupleIJNS5_1CILi1EEES8_S8_EEENS6_IJNS7_ILi128EEENS7_ILi112EEENS7_ILi192EEEEEELi192ENS_10bfloat16_tEfNS_4arch4Sm90ELb1ELb0ELb0ELb1ELb0ELb1ELb0ELb1ELb1ELb1ELb1ELb0EEENS1_21CollectiveEpilogueFwdINS6_IJSA_SC_SB_EEES9_SE_SG_Li256ELb1ELb1ELb1ELb0EEENS1_36VarlenDynamicPersistentTileSchedulerILi128ELi112ELi256ELi128ELb1ELb1ELb1ELb1ELb1ELb1EEEEEEEEEvNT_6ParamsE)
        /*029c*/ 	.word	0x00000080


	//----- nvinfo : EIATTR_REGCOUNT
	.align		4
.L_167:
        /*02a0*/ 	.byte	0x04, 0x2f
        /*02a2*/ 	.short	(.L_169 - .L_168)
	.align		4
.L_168:
        /*02a4*/ 	.word	index@(_ZN7cutlass13device_kernelIN5flash11enable_sm90INS1_16FlashAttnFwdSm90INS1_25CollectiveMainloopFwdSm90ILi2EN4cute5tupleIJNS5_1CILi1EEES8_S8_EEENS6_IJNS7_ILi128EEENS7_ILi112EEENS7_ILi192EEEEEELi192ENS_10bfloat16_tEfNS_4arch4Sm90ELb1ELb0ELb0ELb1ELb0ELb0ELb0ELb1ELb1ELb1ELb1ELb0EEENS1_21CollectiveEpilogueFwdINS6_IJSA_SC_SB_EEES9_SE_SG_Li256ELb1ELb1ELb1ELb0EEENS1_36VarlenDynamicPersistentTileSchedulerILi128ELi112ELi256ELi128ELb1ELb1ELb1ELb1ELb1ELb1EEEEEEEEEvNT_6ParamsE)
        /*02a8*/ 	.word	0x000000a8


	//----- nvinfo : EIATTR_FRAME_SIZE
	.align		4
.L_169:
        /*02ac*/ 	.byte	0x04, 0x11
        /*02ae*/ 	.short	(.L_171 - .L_170)
	.align		4
.L_170:
        /*02b0*/ 	.word	index@(_ZN7cutlass13device_kernelIN5flash11enable_sm90INS1_16FlashAttnFwdSm90INS1_25CollectiveMainloopFwdSm90ILi2EN4cute5tupleIJNS5_1CILi1EEES8_S8_EEENS6_IJNS7_ILi128EEENS7_ILi112EEENS7_ILi192EEEEEELi192ENS_10bfloat16_tEfNS_4arch4Sm90ELb1ELb0ELb0ELb1ELb0ELb0ELb0ELb1ELb1ELb1ELb1ELb0EEENS1_21CollectiveEpilogueFwdINS6_IJSA_SC_SB_EEES9_SE_SG_Li256ELb1ELb1ELb1ELb0EEENS1_36VarlenDynamicPersistentTileSchedulerILi128ELi112ELi256ELi128ELb1ELb1ELb1ELb1ELb1ELb1EEEEEEEEEvNT_6ParamsE)
        /*02b4*/ 	.word	0x00000068


	//----- nvinfo : EIATTR_REGCOUNT
	.align		4
.L_171:
        /*02b8*/ 	.byte	0x04, 0x2f
        /*02ba*/ 	.short	(.L_173 - .L_172)
	.align		4
.L_172:
        /*02bc*/ 	.word	index@(_ZN7cutlass13device_kernelIN5flash11enable_sm90INS1_16FlashAttnFwdSm90INS1_25CollectiveMainloopFwdSm90ILi2EN4cute5tupleIJNS5_1CILi1EEES8_S8_EEENS6_IJNS7_ILi128EEENS7_ILi112EEENS7_ILi192EEEEEELi192ENS_10bfloat16_tEfNS_4arch4Sm90ELb1ELb0ELb0ELb0ELb0ELb0ELb0ELb1ELb1ELb1ELb1ELb0EEENS1_21CollectiveEpilogueFwdINS6_IJSA_SC_SB_EEES9_SE_SG_Li256ELb0ELb1ELb1ELb0EEENS1_19SingleTileSchedulerILb0ELb1ELb1ELi128EEEEEEEEEvNT_6ParamsE)
        /*02c0*/ 	.word	0x000000a8


	//----- nvinfo : EIATTR_FRAME_SIZE
	.align		4
.L_173:
        /*02c4*/ 	.byte	0x04, 0x11
        /*02c6*/ 	.short	(.L_175 - .L_174)
	.align		4
.L_174:
        /*02c8*/ 	.word	index@(_ZN7cutlass13device_kernelIN5flash11enable_sm90INS1_16FlashAttnFwdSm90INS1_25CollectiveMainloopFwdSm90ILi2EN4cute5tupleIJNS5_1CILi1EEES8_S8_EEENS6_IJNS7_ILi128EEENS7_ILi112EEENS7_ILi192EEEEEELi192ENS_10bfloat16_tEfNS_4arch4Sm90ELb1ELb0ELb0ELb0ELb0ELb0ELb0ELb1ELb1ELb1ELb1ELb0EEENS1_21CollectiveEpilogueFwdINS6_IJSA_SC_SB_EEES9_SE_SG_Li256ELb0ELb1ELb1ELb0EEENS1_19SingleTileSchedulerILb0ELb1ELb1ELi128EEEEEEEEEvNT_6ParamsE)
        /*02cc*/ 	.word	0x00000010


	//----- nvinfo : EIATTR_REGCOUNT
	.align		4
.L_175:
        /*02d0*/ 	.byte	0x04, 0x2f
        /*02d2*/ 	.short	(.L_177 - .L_176)
	.align		4
.L_176:
        /*02d4*/ 	.word	index@(_ZN7cutlass13device_kernelIN5flash11enable_sm90INS1_16FlashAttnFwdSm90INS1_25CollectiveMainloopFwdSm90ILi2EN4cute5tupleIJNS5_1CILi1EEES8_S8_EEENS6_IJNS7_ILi128EEENS7_ILi96EEENS7_ILi192EEEEEELi192ENS_10bfloat16_tEfNS_4arch4Sm90ELb0ELb1ELb0ELb1ELb0ELb1ELb0ELb1ELb1ELb1ELb1ELb0EEENS1_21CollectiveEpilogueFwdINS6_IJSA_SC_SB_EEES9_SE_SG_Li256ELb1ELb1ELb1ELb0EEENS1_36VarlenDynamicPersistentTileSchedulerILi128ELi96ELi256ELi128ELb1ELb1ELb1ELb1ELb0ELb1EEEEEEEEEvNT_6ParamsE)
        /*02d8*/ 	.word	0x000000a8


	//----- nvinfo : EIATTR_FRAME_SIZE
	.align		4
.L_177:
        /*02dc*/ 	.byte	0x04, 0x11
        /*02de*/ 	.short	(.L_179 - .L_178)
	.align		4
.L_178:
        /*02e0*/ 	.word	index@(_ZN7cutlass13device_kernelIN5flash11enable_sm90INS1_16FlashAttnFwdSm90INS1_25CollectiveMainloopFwdSm90ILi2EN4cute5tupleIJNS5_1CILi1EEES8_S8_EEENS6_IJNS7_ILi128EEENS7_ILi96EEENS7_ILi192EEEEEELi192ENS_10bfloat16_tEfNS_4arch4Sm90ELb0ELb1ELb0ELb1ELb0ELb1ELb0ELb1ELb1ELb1ELb1ELb0EEENS1_21CollectiveEpilogueFwdINS6_IJSA_SC_SB_EEES9_SE_SG_Li256ELb1ELb1ELb1ELb0EEENS1_36VarlenDynamicPersistentTileSchedulerILi128ELi96ELi256ELi128ELb1ELb1ELb1ELb1ELb0ELb1EEEEEEEEEvNT_6ParamsE)
        /*02e4*/ 	.word	0x00000098


	//----- nvinfo : EIATTR_REGCOUNT
	.align		4
.L_179:
        /*02e8*/ 	.byte	0x04, 0x2f
        /*02ea*/ 	.short	(.L_181 - .L_180)
	.align		4
.L_180:
        /*02ec*/ 	.word	index@(_ZN7cutlass13device_kernelIN5flash11enable_sm90INS1_16FlashAttnFwdSm90INS1_25CollectiveMainloopFwdSm90ILi2EN4cute5tupleIJNS5_1CILi1EEES8_S8_EEENS6_IJNS7_ILi128EEENS7_ILi96EEENS7_ILi192EEEEEELi192ENS_10bfloat16_tEfNS_4arch4Sm90ELb0ELb1ELb0ELb1ELb0ELb0ELb0ELb1ELb1ELb1ELb1ELb0EEENS1_21CollectiveEpilogueFwdINS6_IJSA_SC_SB_EEES9_SE_SG_Li256ELb1ELb1ELb1ELb0EEENS1_36VarlenDynamicPersistentTileSchedulerILi128ELi96ELi256ELi128ELb1ELb1ELb1ELb1ELb0ELb1EEEEEEEEEvNT_6ParamsE)
        /*02f0*/ 	.word	0x000000a8


	//----- nvinfo : EIATTR_FRAME_SIZE
	.align		4
.L_181:
        /*02f4*/ 	.byte	0x04, 0x11
        /*02f6*/ 	.short	(.L_183 - .L_182)
	.align		4
.L_182:
        /*02f8*/ 	.word	index@(_ZN7cutlass13device_kernelIN5flash11enable_sm90INS1_16FlashAttnFwdSm90INS1_25CollectiveMainloopFwdSm90ILi2EN4cute5tupleIJNS5_1CILi1EEES8_S8_EEENS6_IJNS7_ILi128EEENS7_ILi96EEENS7_ILi192EEEEEELi192ENS_10bfloat16_tEfNS_4arch4Sm90ELb0ELb1ELb0ELb1ELb0ELb0ELb0ELb1ELb1ELb1ELb1ELb0EEENS1_21CollectiveEpilogueFwdINS6_IJSA_SC_SB_EEES9_SE_SG_Li256ELb1ELb1ELb1ELb0EEENS1_36VarlenDynamicPersistentTileSchedulerILi128ELi96ELi256ELi128ELb1ELb1ELb1ELb1ELb0ELb1EEEEEEEEEvNT_6ParamsE)
        /*02fc*/ 	.word	0x00000060


	//----- nvinfo : EIATTR_REGCOUNT
	.align		4
.L_183:
        /*0300*/ 	.byte	0x04, 0x2f
        /*0302*/ 	.short	(.L_185 - .L_184)
	.align		4
.L_184:
        /*0304*/ 	.word	index@(_ZN7cutlass13device_kernelIN5flash11enable_sm90INS1_16FlashAttnFwdSm90INS1_25CollectiveMainloopFwdSm90ILi2EN4cute5tupleIJNS5_1CILi1EEES8_S8_EEENS6_IJNS7_ILi128EEENS7_ILi96EEENS7_ILi192EEEEEELi192ENS_10bfloat16_tEfNS_4arch4Sm90ELb0ELb1ELb0ELb0ELb0ELb0ELb0ELb1ELb1ELb1ELb1ELb0EEENS1_21CollectiveEpilogueFwdINS6_IJSA_SC_SB_EEES9_SE_SG_Li256ELb0ELb1ELb1ELb0EEENS1_19SingleTileSchedulerILb0ELb1ELb1ELi128EEEEEEEEEvNT_6ParamsE)
        /*0308*/ 	.word	0x000000a8


	//----- nvinfo : EIATTR_FRAME_SIZE
	.align		4
.L_185:
        /*030c*/ 	.byte	0x04, 0x11
        /*030e*/ 	.short	(.L_187 - .L_186)
	.align		4
.L_186:
        /*0310*/ 	.word	index@(_ZN7cutlass13device_kernelIN5flash11enable_sm90INS1_16FlashAttnFwdSm90INS1_25CollectiveMainloopFwdSm90ILi2EN4cute5tupleIJNS5_1CILi1EEES8_S8_EEENS6_IJNS7_ILi128EEENS7_ILi96EEENS7_ILi192EEEEEELi192ENS_10bfloat16_tEfNS_4arch4Sm90ELb0ELb1ELb0ELb0ELb0ELb0ELb0ELb1ELb1ELb1ELb1ELb0EEENS1_21CollectiveEpilogueFwdINS6_IJSA_SC_SB_EEES9_SE_SG_Li256ELb0ELb1ELb1ELb0EEENS1_19SingleTileSchedulerILb0ELb1ELb1ELi128EEEEEEEEEvNT_6ParamsE)
        /*0314*/ 	.word	0x00000010


	//----- nvinfo : EIATTR_REGCOUNT
	.align		4
.L_187:
        /*0318*/ 	.byte	0x04, 0x2f
        /*031a*/ 	.short	(.L_189 - .L_188)
	.align		4
.L_188:
        /*031c*/ 	.word	index@(_ZN7cutlass13device_kernelIN5flash11enable_sm90INS1_16FlashAttnFwdSm90INS1_25CollectiveMainloopFwdSm90ILi2EN4cute5tupleIJNS5_1CILi1EEES8_S8_EEENS6_IJNS7_ILi128EEENS7_ILi112EEENS7_ILi192EEEEEELi192ENS_10bfloat16_tEfNS_4arch4Sm90ELb0ELb0ELb0ELb1ELb0ELb1ELb0ELb1ELb1ELb1ELb1ELb0EEENS1_21CollectiveEpilogueFwdINS6_IJSA_SC_SB_EEES9_SE_SG_Li256ELb1ELb1ELb1ELb0EEENS1_36VarlenDynamicPersistentTileSchedulerILi128ELi112ELi256ELi128ELb1ELb1ELb1ELb0ELb1ELb1EEEEEEEEEvNT_6ParamsE)
        /*0320*/ 	.word	0x000000a8


	//----- nvinfo : EIATTR_FRAME_SIZE
	.align		4
.L_189:
        /*0324*/ 	.byte	0x04, 0x11
        /*0326*/ 	.short	(.L_191 - .L_190)
	.align		4
.L_190:
        /*0328*/ 	.word	index@(_ZN7cutlass13device_kernelIN5flash11enable_sm90INS1_16FlashAttnFwdSm90INS1_25CollectiveMainloopFwdSm90ILi2EN4cute5tupleIJNS5_1CILi1EEES8_S8_EEENS6_IJNS7_ILi128EEENS7_ILi112EEENS7_ILi192EEEEEELi192ENS_10bfloat16_tEfNS_4arch4Sm90ELb0ELb0ELb0ELb1ELb0ELb1ELb0ELb1ELb1ELb1ELb1ELb0EEENS1_21CollectiveEpilogueFwdINS6_IJSA_SC_SB_EEES9_SE_SG_Li256ELb1ELb1ELb1ELb0EEENS1_36VarlenDynamicPersistentTileSchedulerILi128ELi112ELi256ELi128ELb1ELb1ELb1ELb0ELb1ELb1EEEEEEEEEvNT_6ParamsE)
        /*032c*/ 	.word	0x00000080


	//----- nvinfo : EIATTR_REGCOUNT
	.align		4
.L_191:
        /*0330*/ 	.byte	0x04, 0x2f
        /*0332*/ 	.short	(.L_193 - .L_192)
	.align		4
.L_192:
        /*0334*/ 	.word	index@(_ZN7cutlass13device_kernelIN5flash11enable_sm90INS1_16FlashAttnFwdSm90INS1_25CollectiveMainloopFwdSm90ILi2EN4cute5tupleIJNS5_1CILi1EEES8_S8_EEENS6_IJNS7_ILi128EEENS7_ILi112EEENS7_ILi192EEEEEELi192ENS_10bfloat16_tEfNS_4arch4Sm90ELb0ELb0ELb0ELb1ELb0ELb0ELb0ELb1ELb1ELb1ELb1ELb0EEENS1_21CollectiveEpilogueFwdINS6_IJSA_SC_SB_EEES9_SE_SG_Li256ELb1ELb1ELb1ELb0EEENS1_36VarlenDynamicPersistentTileSchedulerILi128ELi112ELi256ELi128ELb1ELb1ELb1ELb0ELb1ELb1EEEEEEEEEvNT_6ParamsE)
        /*0338*/ 	.word	0x000000a8


	//----- nvinfo : EIATTR_FRAME_SIZE
	.align		4
.L_193:
        /*033c*/ 	.byte	0x04, 0x11
        /*033e*/ 	.short	(.L_195 - .L_194)
	.align		4
.L_194:
        /*0340*/ 	.word	index@(_ZN7cutlass13device_kernelIN5flash11enable_sm90INS1_16FlashAttnFwdSm90INS1_25CollectiveMainloopFwdSm90ILi2EN4cute5tupleIJNS5_1CILi1EEES8_S8_EEENS6_IJNS7_ILi128EEENS7_ILi112EEENS7_ILi192EEEEEELi192ENS_10bfloat16_tEfNS_4arch4Sm90ELb0ELb0ELb0ELb1ELb0ELb0ELb0ELb1ELb1ELb1ELb1ELb0EEENS1_21CollectiveEpilogueFwdINS6_IJSA_SC_SB_EEES9_SE_SG_Li256ELb1ELb1ELb1ELb0EEENS1_36VarlenDynamicPersistentTileSchedulerILi128ELi112ELi256ELi128ELb1ELb1ELb1ELb0ELb1ELb1EEEEEEEEEvNT_6ParamsE)
        /*0344*/ 	.word	0x00000068


	//----- nvinfo : EIATTR_REGCOUNT
	.align		4
.L_195:
        /*0348*/ 	.byte	0x04, 0x2f
        /*034a*/ 	.short	(.L_197 - .L_196)
	.align		4
.L_196:
        /*034c*/ 	.word	index@(_ZN7cutlass13device_kernelIN5flash11enable_sm90INS1_16FlashAttnFwdSm90INS1_25CollectiveMainloopFwdSm90ILi2EN4cute5tupleIJNS5_1CILi1EEES8_S8_EEENS6_IJNS7_ILi128EEENS7_ILi112EEENS7_ILi192EEEEEELi192ENS_10bfloat16_tEfNS_4arch4Sm90ELb0ELb0ELb0ELb0ELb0ELb0ELb0ELb1ELb1ELb1ELb1ELb0EEENS1_21CollectiveEpilogueFwdINS6_IJSA_SC_SB_EEES9_SE_SG_Li256ELb0ELb1ELb1ELb0EEENS1_19SingleTileSchedulerILb0ELb1ELb1ELi128EEEEEEEEEvNT_6ParamsE)
        /*0350*/ 	.word	0x000000a8


	//----- nvinfo : EIATTR_FRAME_SIZE
	.align		4
.L_197:
        /*0354*/ 	.byte	0x04, 0x11
        /*0356*/ 	.short	(.L_199 - .L_198)
	.align		4
.L_198:
        /*0358*/ 	.word	index@(_ZN7cutlass13device_kernelIN5flash11enable_sm90INS1_16FlashAttnFwdSm90INS1_25CollectiveMainloopFwdSm90ILi2EN4cute5tupleIJNS5_1CILi1EEES8_S8_EEENS6_IJNS7_ILi128EEENS7_ILi112EEENS7_ILi192EEEEEELi192ENS_10bfloat16_tEfNS_4arch4Sm90ELb0ELb0ELb0ELb0ELb0ELb0ELb0ELb1ELb1ELb1ELb1ELb0EEENS1_21CollectiveEpilogueFwdINS6_IJSA_SC_SB_EEES9_SE_SG_Li256ELb0ELb1ELb1ELb0EEENS1_19SingleTileSchedulerILb0ELb1ELb1ELi128EEEEEEEEEvNT_6ParamsE)
        /*035c*/ 	.word	0x00000010


	//----- nvinfo : EIATTR_REGCOUNT
	.align		4
.L_199:
        /*0360*/ 	.byte	0x04, 0x2f
        /*0362*/ 	.short	(.L_201 - .L_200)
	.align		4
.L_200:
        /*0364*/ 	.word	index@(_ZN7cutlass13device_kernelIN5flash11enable_sm90INS1_16FlashAttnFwdSm90INS1_25CollectiveMainloopFwdSm90ILi2EN4cute5tupleIJNS5_1CILi1EEES8_S8_EEENS6_IJNS7_ILi128EEENS7_ILi80EEENS7_ILi256EEEEEELi256ENS_10bfloat16_tEfNS_4arch4Sm90ELb1ELb0ELb0ELb1ELb0ELb1ELb0ELb1ELb1ELb1ELb1ELb0EEENS1_21CollectiveEpilogueFwdINS6_IJSA_SC_SB_EEES9_SE_SG_Li256ELb1ELb1ELb1ELb0EEENS1_36VarlenDynamicPersistentTileSchedulerILi128ELi80ELi256ELi128ELb1ELb1ELb1ELb1ELb1ELb1EEEEEEEEEvNT_6ParamsE)
        /*0368*/ 	.word	0x000000a8


	//----- nvinfo : EIATTR_FRAME_SIZE
	.align		4
.L_201:
        /*036c*/ 	.byte	0x04, 0x11
        /*036e*/ 	.short	(.L_203 - .L_202)
	.align		4
.L_202:
        /*0370*/ 	.word	index@(_ZN7cutlass13device_kernelIN5flash11enable_sm90INS1_16FlashAttnFwdSm90INS1_25CollectiveMainloopFwdSm90ILi2EN4cute5tupleIJNS5_1CILi1EEES8_S8_EEENS6_IJNS7_ILi128EEENS7_ILi80EEENS7_ILi256EEEEEELi256ENS_10bfloat16_tEfNS_4arch4Sm90ELb1ELb0ELb0ELb1ELb0ELb1ELb0ELb1ELb1ELb1ELb1ELb0EEENS1_21CollectiveEpilogueFwdINS6_IJSA_SC_SB_EEES9_SE_SG_Li256ELb1ELb1ELb1ELb0EEENS1_36VarlenDynamicPersistentTileSchedulerILi128ELi80ELi256ELi128ELb1ELb1ELb1ELb1ELb1ELb1EEEEEEEEEvNT_6ParamsE)
        /*0374*/ 	.word	0x000000c8


	//----- nvinfo : EIATTR_REGCOUNT
	.align		4
.L_203:
        /*0378*/ 	.byte	0x04, 0x2f
        /*037a*/ 	.short	(.L_205 - .L_204)
	.align		4
.L_204:
        /*037c*/ 	.word	index@(_ZN7cutlass13device_kernelIN5flash11enable_sm90INS1_16FlashAttnFwdSm90INS1_25CollectiveMainloopFwdSm90ILi2EN4cute5tupleIJNS5_1CILi1EEES8_S8_EEENS6_IJNS7_ILi128EEENS7_ILi80EEENS7_ILi256EEEEEELi256ENS_10bfloat16_tEfNS_4arch4Sm90ELb1ELb0ELb0ELb1ELb0ELb0ELb0ELb1ELb1ELb1ELb1ELb0EEENS1_21CollectiveEpilogueFwdINS6_IJSA_SC_SB_EEES9_SE_SG_Li256ELb1ELb1ELb1ELb0EEENS1_36VarlenDynamicPersistentTileSchedulerILi128ELi80ELi256ELi128ELb1ELb1ELb1ELb1ELb1ELb1EEEEEEEEEvNT_6ParamsE)
        /*0380*/ 	.word	0x000000a8


	//----- nvinfo : EIATTR_FRAME_SIZE
	.align		4
.L_205:
        /*0384*/ 	.byte	0x04, 0x11
        /*0386*/ 	.short	(.L_207 - .L_206)
	.align		4
.L_206:
        /*0388*/ 	.word	index@(_ZN7cutlass13device_kernelIN5flash11enable_sm90INS1_16FlashAttnFwdSm90INS1_25CollectiveMainloopFwdSm90ILi2EN4cute5tupleIJNS5_1CILi1EEES8_S8_EEENS6_IJNS7_ILi128EEENS7_ILi80EEENS7_ILi256EEEEEELi256ENS_10bfloat16_tEfNS_4arch4Sm90ELb1ELb0ELb0ELb1ELb0ELb0ELb0ELb1ELb1ELb1ELb1ELb0EEENS1_21CollectiveEpilogueFwdINS6_IJSA_SC_SB_EEES9_SE_SG_Li256ELb1ELb1ELb1ELb0EEENS1_36VarlenDynamicPersistentTileSchedulerILi128ELi80ELi256ELi128ELb1ELb1ELb1ELb1ELb1ELb1EEEEEEEEEvNT_6ParamsE)
        /*038c*/ 	.word	0x00000070


	//----- nvinfo : EIATTR_REGCOUNT
	.align		4
.L_207:
        /*0390*/ 	.byte	0x04, 0x2f
        /*0392*/ 	.short	(.L_209 - .L_208)
	.align		4
.L_208:
        /*0394*/ 	.word	index@(_ZN7cutlass13device_kernelIN5flash11enable_sm90INS1_16FlashAttnFwdSm90INS1_25CollectiveMainloopFwdSm90ILi2EN4cute5tupleIJNS5_1CILi1EEES8_S8_EEENS6_IJNS7_ILi128EEENS7_ILi80EEENS7_ILi256EEEEEELi256ENS_10bfloat16_tEfNS_4arch4Sm90ELb1ELb0ELb0ELb0ELb0ELb0ELb0ELb1ELb1ELb1ELb1ELb0EEENS1_21CollectiveEpilogueFwdINS6_IJSA_SC_SB_EEES9_SE_SG_Li256ELb0ELb1ELb1ELb0EEENS1_19SingleTileSchedulerILb0ELb1ELb1ELi128EEEEEEEEEvNT_6ParamsE)
        /*0398*/ 	.word	0x000000a8


	//----- nvinfo : EIATTR_FRAME_SIZE
	.align		4
.L_209:
        /*039c*/ 	.byte	0x04, 0x11
        /*039e*/ 	.short	(.L_211 - .L_210)
	.align		4
.L_210:
        /*03a0*/ 	.word	index@(_ZN7cutlass13device_kernelIN5flash11enable_sm90INS1_16FlashAttnFwdSm90INS1_25CollectiveMainloopFwdSm90ILi2EN4cute5tupleIJNS5_1CILi1EEES8_S8_EEENS6_IJNS7_ILi128EEENS7_ILi80EEENS7_ILi256EEEEEELi256ENS_10bfloat16_tEfNS_4arch4Sm90ELb1ELb0ELb0ELb0ELb0ELb0ELb0ELb1ELb1ELb1ELb1ELb0EEENS1_21CollectiveEpilogueFwdINS6_IJSA_SC_SB_EEES9_SE_SG_Li256ELb0ELb1ELb1ELb0EEENS1_19SingleTileSchedulerILb0ELb1ELb1ELi128EEEEEEEEEvNT_6ParamsE)
        /*03a4*/ 	.word	0x00000018


	//----- nvinfo : EIATTR_REGCOUNT
	.align		4
.L_211:
        /*03a8*/ 	.byte	0x04, 0x2f
        /*03aa*/ 	.short	(.L_213 - .L_212)
	.align		4
.L_212:
        /*03ac*/ 	.word	index@(_ZN7cutlass13device_kernelIN5flash11enable_sm90INS1_16FlashAttnFwdSm90INS1_25CollectiveMainloopFwdSm90ILi2EN4cute5tupleIJNS5_1CILi1EEES8_S8_EEENS6_IJNS7_ILi128EEENS7_ILi64EEENS7_ILi256EEEEEELi256ENS_10bfloat16_tEfNS_4arch4Sm90ELb0ELb1ELb0ELb1ELb0ELb1ELb0ELb1ELb1ELb1ELb1ELb0EEENS1_21CollectiveEpilogueFwdINS6_IJSA_SC_SB_EEES9_SE_SG_Li256ELb1ELb1ELb1ELb0EEENS1_36VarlenDynamicPersistentTileSchedulerILi128ELi64ELi256ELi128ELb1ELb1ELb1ELb1ELb0ELb1EEEEEEEEEvNT_6ParamsE)
        /*03b0*/ 	.word	0x000000a8


	//----- nvinfo : EIATTR_FRAME_SIZE
	.align		4
.L_213:
        /*03b4*/ 	.byte	0x04, 0x11
        /*03b6*/ 	.short	(.L_215 - .L_214)
	.align		4
.L_214:
        /*03b8*/ 	.word	index@(_ZN7cutlass13device_kernelIN5flash11enable_sm90INS1_16FlashAttnFwdSm90INS1_25CollectiveMainloopFwdSm90ILi2EN4cute5tupleIJNS5_1CILi1EEES8_S8_EEENS6_IJNS7_ILi128EEENS7_ILi64EEENS7_ILi256EEEEEELi256ENS_10bfloat16_tEfNS_4arch4Sm90ELb0ELb1ELb0ELb1ELb0ELb1ELb0ELb1ELb1ELb1ELb1ELb0EEENS1_21CollectiveEpilogueFwdINS6_IJSA_SC_SB_EEES9_SE_SG_Li256ELb1ELb1ELb1ELb0EEENS1_36VarlenDynamicPersistentTileSchedulerILi128ELi64ELi256ELi128ELb1ELb1ELb1ELb1ELb0ELb1EEEEEEEEEvNT_6ParamsE)
        /*03bc*/ 	.word	0x000000a8


	//----- nvinfo : EIATTR_REGCOUNT
	.align		4
.L_215:
        /*03c0*/ 	.byte	0x04, 0x2f
        /*03c2*/ 	.short	(.L_217 - .L_216)
	.align		4
.L_216:
        /*03c4*/ 	.word	index@(_ZN7cutlass13device_kernelIN5flash11enable_sm90INS1_16FlashAttnFwdSm90INS1_25CollectiveMainloopFwdSm90ILi2EN4cute5tupleIJNS5_1CILi1EEES8_S8_EEENS6_IJNS7_ILi128EEENS7_ILi64EEENS7_ILi256EEEEEELi256ENS_10bfloat16_tEfNS_4arch4Sm90ELb0ELb1ELb0ELb1ELb0ELb0ELb0ELb1ELb1ELb1ELb1ELb0EEENS1_21CollectiveEpilogueFwdINS6_IJSA_SC_SB_EEES9_SE_SG_Li256ELb1ELb1ELb1ELb0EEENS1_36VarlenDynamicPersistentTileSchedulerILi128ELi64ELi256ELi128ELb1ELb1ELb1ELb1ELb0ELb1EEEEEEEEEvNT_6ParamsE)
        /*03c8*/ 	.word	0x000000a8


	//----- nvinfo : EIATTR_FRAME_SIZE
	.align		4
.L_217:
        /*03cc*/ 	.byte	0x04, 0x11
        /*03ce*/ 	.short	(.L_219 - .L_218)
	.align		4
.L_218:
        /*03d0*/ 	.word	index@(_ZN7cutlass13device_kernelIN5flash11enable_sm90INS1_16FlashAttnFwdSm90INS1_25CollectiveMainloopFwdSm90ILi2EN4cute5tupleIJNS5_1CILi1EEES8_S8_EEENS6_IJNS7_ILi128EEENS7_ILi64EEENS7_ILi256EEEEEELi256ENS_10bfloat16_tEfNS_4arch4Sm90ELb0ELb1ELb0ELb1ELb0ELb0ELb0ELb1ELb1ELb1ELb1ELb0EEENS1_21CollectiveEpilogueFwdINS6_IJSA_SC_SB_EEES9_SE_SG_Li256ELb1ELb1ELb1ELb0EEENS1_36VarlenDynamicPersistentTileSchedulerILi128ELi64ELi256ELi128ELb1ELb1ELb1ELb1ELb0ELb1EEEEEEEEEvNT_6ParamsE)
        /*03d4*/ 	.word	0x00000070


	//----- nvinfo : EIATTR_REGCOUNT
	.align		4
.L_219:
        /*03d8*/ 	.byte	0x04, 0x2f
        /*03da*/ 	.short	(.L_221 - .L_220)
	.align		4
.L_220:
        /*03dc*/ 	.word	index@(_ZN7cutlass13device_kernelIN5flash11enable_sm90INS1_16FlashAttnFwdSm90INS1_25CollectiveMainloopFwdSm90ILi2EN4cute5tupleIJNS5_1CILi1EEES8_S8_EEENS6_IJNS7_ILi128EEENS7_ILi64EEENS7_ILi256EEEEEELi256ENS_10bfloat16_tEfNS_4arch4Sm90ELb0ELb1ELb0ELb0ELb0ELb0ELb0ELb1ELb1ELb1ELb1ELb0EEENS1_21CollectiveEpilogueFwdINS6_IJSA_SC_SB_EEES9_SE_SG_Li256ELb0ELb1ELb1ELb0EEENS1_19SingleTileSchedulerILb0ELb1ELb1ELi128EEEEEEEEEvNT_6ParamsE)
        /*03e0*/ 	.word	0x000000a8


	//----- nvinfo : EIATTR_FRAME_SIZE
	.align		4
.L_221:
        /*03e4*/ 	.byte	0x04, 0x11
        /*03e6*/ 	.short	(.L_223 - .L_222)
	.align		4
.L_222:
        /*03e8*/ 	.word	index@(_ZN7cutlass13device_kernelIN5flash11enable_sm90INS1_16FlashAttnFwdSm90INS1_25CollectiveMainloopFwdSm90ILi2EN4cute5tupleIJNS5_1CILi1EEES8_S8_EEENS6_IJNS7_ILi128EEENS7_ILi64EEENS7_ILi256EEEEEELi256ENS_10bfloat16_tEfNS_4arch4Sm90ELb0ELb1ELb0ELb0ELb0ELb0ELb0ELb1ELb1ELb1ELb1ELb0EEENS1_21CollectiveEpilogueFwdINS6_IJSA_SC_SB_EEES9_SE_SG_Li256ELb0ELb1ELb1ELb0EEENS1_19SingleTileSchedulerILb0ELb1ELb1ELi128EEEEEEEEEvNT_6ParamsE)
        /*03ec*/ 	.word	0x00000010


	//----- nvinfo : EIATTR_REGCOUNT
	.align		4
.L_223:
        /*03f0*/ 	.byte	0x04, 0x2f
        /*03f2*/ 	.short	(.L_225 - .L_224)
	.align		4
.L_224:
        /*03f4*/ 	.word	index@(_ZN7cutlass13device_kernelIN5flash11enable_sm90INS1_16FlashAttnFwdSm90INS1_25CollectiveMainloopFwdSm90ILi2EN4cute5tupleIJNS5_1CILi1EEES8_S8_EEENS6_IJNS7_ILi128EEENS7_ILi80EEENS7_ILi256EEEEEELi256ENS_10bfloat16_tEfNS_4arch4Sm90ELb0ELb0ELb0ELb1ELb0ELb1ELb0ELb1ELb1ELb1ELb1ELb0EEENS1_21CollectiveEpilogueFwdINS6_IJSA_SC_SB_EEES9_SE_SG_Li256ELb1ELb1ELb1ELb0EEENS1_36VarlenDynamicPersistentTileSchedulerILi128ELi80ELi256ELi128ELb1ELb1ELb1ELb0ELb1ELb1EEEEEEEEEvNT_6ParamsE)
        /*03f8*/ 	.word	0x000000a8


	//----- nvinfo : EIATTR_FRAME_SIZE
	.align		4
.L_225:
        /*03fc*/ 	.byte	0x04, 0x11
        /*03fe*/ 	.short	(.L_227 - .L_226)
	.align		4
.L_226:
        /*0400*/ 	.word	index@(_ZN7cutlass13device_kernelIN5flash11enable_sm90INS1_16FlashAttnFwdSm90INS1_25CollectiveMainloopFwdSm90ILi2EN4cute5tupleIJNS5_1CILi1EEES8_S8_EEENS6_IJNS7_ILi128EEENS7_ILi80EEENS7_ILi256EEEEEELi256ENS_10bfloat16_tEfNS_4arch4Sm90ELb0ELb0ELb0ELb1ELb0ELb1ELb0ELb1ELb1ELb1ELb1ELb0EEENS1_21CollectiveEpilogueFwdINS6_IJSA_SC_SB_EEES9_SE_SG_Li256ELb1ELb1ELb1ELb0EEENS1_36VarlenDynamicPersistentTileSchedulerILi128ELi80ELi256ELi128ELb1ELb1ELb1ELb0ELb1ELb1EEEEEEEEEvNT_6ParamsE)
        /*0404*/ 	.word	0x00000190


	//----- nvinfo : EIATTR_REGCOUNT
	.align		4
.L_227:
        /*0408*/ 	.byte	0x04, 0x2f
        /*040a*/ 	.short	(.L_229 - .L_228)
	.align		4
.L_228:
        /*040c*/ 	.word	index@(_ZN7cutlass13device_kernelIN5flash11enable_sm90INS1_16FlashAttnFwdSm90INS1_25CollectiveMainloopFwdSm90ILi2EN4cute5tupleIJNS5_1CILi1EEES8_S8_EEENS6_IJNS7_ILi128EEENS7_ILi80EEENS7_ILi256EEEEEELi256ENS_10bfloat16_tEfNS_4arch4Sm90ELb0ELb0ELb0ELb1ELb0ELb0ELb0ELb1ELb1ELb1ELb1ELb0EEENS1_21CollectiveEpilogueFwdINS6_IJSA_SC_SB_EEES9_SE_SG_Li256ELb1ELb1ELb1ELb0EEENS1_36VarlenDynamicPersistentTileSchedulerILi128ELi80ELi256ELi128ELb1ELb1ELb1ELb0ELb1ELb1EEEEEEEEEvNT_6ParamsE)
        /*0410*/ 	.word	0x000000a8


	//----- nvinfo : EIATTR_FRAME_SIZE
	.align		4
.L_229:
        /*0414*/ 	.byte	0x04, 0x11
        /*0416*/ 	.short	(.L_231 - .L_230)
	.align		4
.L_230:
        /*0418*/ 	.word	index@(_ZN7cutlass13device_kernelIN5flash11enable_sm90INS1_16FlashAttnFwdSm90INS1_25CollectiveMainloopFwdSm90ILi2EN4cute5tupleIJNS5_1CILi1EEES8_S8_EEENS6_IJNS7_ILi128EEENS7_ILi80EEENS7_ILi256EEEEEELi256ENS_10bfloat16_tEfNS_4arch4Sm90ELb0ELb0ELb0ELb1ELb0ELb0ELb0ELb1ELb1ELb1ELb1ELb0EEENS1_21CollectiveEpilogueFwdINS6_IJSA_SC_SB_EEES9_SE_SG_Li256ELb1ELb1ELb1ELb0EEENS1_36VarlenDynamicPersistentTileSchedulerILi128ELi80ELi256ELi128ELb1ELb1ELb1ELb0ELb1ELb1EEEEEEEEEvNT_6ParamsE)
        /*041c*/ 	.word	0x00000078


	//----- nvinfo : EIATTR_REGCOUNT
	.align		4
.L_231:
        /*0420*/ 	.byte	0x04, 0x2f
        /*0422*/ 	.short	(.L_233 - .L_232)
	.align		4
.L_232:
        /*0424*/ 	.word	index@(_ZN7cutlass13device_kernelIN5flash11enable_sm90INS1_16FlashAttnFwdSm90INS1_25CollectiveMainloopFwdSm90ILi2EN4cute5tupleIJNS5_1CILi1EEES8_S8_EEENS6_IJNS7_ILi128EEENS7_ILi80EEENS7_ILi256EEEEEELi256ENS_10bfloat16_tEfNS_4arch4Sm90ELb0ELb0ELb0ELb0ELb0ELb0ELb0ELb1ELb1ELb1ELb1ELb0EEENS1_21CollectiveEpilogueFwdINS6_IJSA_SC_SB_EEES9_SE_SG_Li256ELb0ELb1ELb1ELb0EEENS1_19SingleTileSchedulerILb0ELb1ELb1ELi128EEEEEEEEEvNT_6ParamsE)
        /*0428*/ 	.word	0x000000a8


	//----- nvinfo : EIATTR_FRAME_SIZE
	.align		4
.L_233:
        /*042c*/ 	.byte	0x04, 0x11
        /*042e*/ 	.short	(.L_235 - .L_234)
	.align		4
.L_234:
        /*0430*/ 	.word	index@(_ZN7cutlass13device_kernelIN5flash11enable_sm90INS1_16FlashAttnFwdSm90INS1_25CollectiveMainloopFwdSm90ILi2EN4cute5tupleIJNS5_1CILi1EEES8_S8_EEENS6_IJNS7_ILi128EEENS7_ILi80EEENS7_ILi256EEEEEELi256ENS_10bfloat16_tEfNS_4arch4Sm90ELb0ELb0ELb0ELb0ELb0ELb0ELb0ELb1ELb1ELb1ELb1ELb0EEENS1_21CollectiveEpilogueFwdINS6_IJSA_SC_SB_EEES9_SE_SG_Li256ELb0ELb1ELb1ELb0EEENS1_19SingleTileSchedulerILb0ELb1ELb1ELi128EEEEEEEEEvNT_6ParamsE)
        /*0434*/ 	.word	0x00000018


	//----- nvinfo : EIATTR_MIN_STACK_SIZE
	.align		4
.L_235:
        /*0438*/ 	.byte	0x04, 0x12
        /*043a*/ 	.short	(.L_237 - .L_236)
	.align		4
.L_236:
        /*043c*/ 	.word	index@(_ZN7cutlass13device_kernelIN5flash11enable_sm90INS1_16FlashAttnFwdSm90INS1_25CollectiveMainloopFwdSm90ILi2EN4cute5tupleIJNS5_1CILi1EEES8_S8_EEENS6_IJNS7_ILi128EEENS7_ILi80EEENS7_ILi256EEEEEELi256ENS_10bfloat16_tEfNS_4arch4Sm90ELb0ELb0ELb0ELb0ELb0ELb0ELb0ELb1ELb1ELb1ELb1ELb0EEENS1_21CollectiveEpilogueFwdINS6_IJSA_SC_SB_EEES9_SE_SG_Li256ELb0ELb1ELb1ELb0EEENS1_19SingleTileSchedulerILb0ELb1ELb1ELi128EEEEEEEEEvNT_6ParamsE)
        /*0440*/ 	.word	0x00000018


	//----- nvinfo : EIATTR_MIN_STACK_SIZE
	.align		4
.L_237:
        /*0444*/ 	.byte	0x04, 0x12
        /*0446*/ 	.short	(.L_239 - .L_238)
	.align		4
.L_238:
        /*0448*/ 	.word	index@(_ZN7cutlass13device_kernelIN5flash11enable_sm90INS1_16FlashAttnFwdSm90INS1_25CollectiveMainloopFwdSm90ILi2EN4cute5tupleIJNS5_1CILi1EEES8_S8_EEENS6_IJNS7_ILi128EEENS7_ILi80EEENS7_ILi256EEEEEELi256ENS_10bfloat16_tEfNS_4arch4Sm90ELb0ELb0ELb0ELb1ELb0ELb0ELb0ELb1ELb1ELb1ELb1ELb0EEENS1_21CollectiveEpilogueFwdINS6_IJSA_SC_SB_EEES9_SE_SG_Li256ELb1ELb1ELb1ELb0EEENS1_36VarlenDynamicPersistentTileSchedulerILi128ELi80ELi256ELi128ELb1ELb1ELb1ELb0ELb1ELb1EEEEEEEEEvNT_6ParamsE)
        /*044c*/ 	.word	0x00000078


	//----- nvinfo : EIATTR_MIN_STACK_SIZE
	.align		4
.L_239:
        /*0450*/ 	.byte	0x04, 0x12
        /*0452*/ 	.short	(.L_241 - .L_240)
	.align		4
.L_240:
        /*0454*/ 	.word	index@(_ZN7cutlass13device_kernelIN5flash11enable_sm90INS1_16FlashAttnFwdSm90INS1_25CollectiveMainloopFwdSm90ILi2EN4cute5tupleIJNS5_1CILi1EEES8_S8_EEENS6_IJNS7_ILi128EEENS7_ILi80EEENS7_ILi256EEEEEELi256ENS_10bfloat16_tEfNS_4arch4Sm90ELb0ELb0ELb0ELb1ELb0ELb1ELb0ELb1ELb1ELb1ELb1ELb0EEENS1_21CollectiveEpilogueFwdINS6_IJSA_SC_SB_EEES9_SE_SG_Li256ELb1ELb1ELb1ELb0EEENS1_36VarlenDynamicPersistentTileSchedulerILi128ELi80ELi256ELi128ELb1ELb1ELb1ELb0ELb1ELb1EEEEEEEEEvNT_6ParamsE)
        /*0458*/ 	.word	0x00000190


	//----- nvinfo : EIATTR_MIN_STACK_SIZE
	.align		4
.L_241:
        /*045c*/ 	.byte	0x04, 0x12
        /*045e*/ 	.short	(.L_243 - .L_242)
	.align		4
.L_242:
        /*0460*/ 	.word	index@(_ZN7cutlass13device_kernelIN5flash11enable_sm90INS1_16FlashAttnFwdSm90INS1_25CollectiveMainloopFwdSm90ILi2EN4cute5tupleIJNS5_1CILi1EEES8_S8_EEENS6_IJNS7_ILi128EEENS7_ILi64EEENS7_ILi256EEEEEELi256ENS_10bfloat16_tEfNS_4arch4Sm90ELb0ELb1ELb0ELb0ELb0ELb0ELb0ELb1ELb1ELb1ELb1ELb0EEENS1_21CollectiveEpilogueFwdINS6_IJSA_SC_SB_EEES9_SE_SG_Li256ELb0ELb1ELb1ELb0EEENS1_19SingleTileSchedulerILb0ELb1ELb1ELi128EEEEEEEEEvNT_6ParamsE)
        /*0464*/ 	.word	0x00000010


	//----- nvinfo : EIATTR_MIN_STACK_SIZE
	.align		4
.L_243:
        /*0468*/ 	.byte	0x04, 0x12
        /*046a*/ 	.short	(.L_245 - .L_244)
	.align		4
.L_244:
        /*046c*/ 	.word	index@(_ZN7cutlass13device_kernelIN5flash11enable_sm90INS1_16FlashAttnFwdSm90INS1_25CollectiveMainloopFwdSm90ILi2EN4cute5tupleIJNS5_1CILi1EEES8_S8_EEENS6_IJNS7_ILi128EEENS7_ILi64EEENS7_ILi256EEEEEELi256ENS_10bfloat16_tEfNS_4arch4Sm90ELb0ELb1ELb0ELb1ELb0ELb0ELb0ELb1ELb1ELb1ELb1ELb0EEENS1_21CollectiveEpilogueFwdINS6_IJSA_SC_SB_EEES9_SE_SG_Li256ELb1ELb1ELb1ELb0EEENS1_36VarlenDynamicPersistentTileSchedulerILi128ELi64ELi256ELi128ELb1ELb1ELb1ELb1ELb0ELb1EEEEEEEEEvNT_6ParamsE)
        /*0470*/ 	.word	0x00000070


	//----- nvinfo : EIATTR_MIN_STACK_SIZE
	.align		4
.L_245:
        /*0474*/ 	.byte	0x04, 0x12
        /*0476*/ 	.short	(.L_247 - .L_246)
	.align		4
.L_246:
        /*0478*/ 	.word	index@(_ZN7cutlass13device_kernelIN5flash11enable_sm90INS1_16FlashAttnFwdSm90INS1_25CollectiveMainloopFwdSm90ILi2EN4cute5tupleIJNS5_1CILi1EEES8_S8_EEENS6_IJNS7_ILi128EEENS7_ILi64EEENS7_ILi256EEEEEELi256ENS_10bfloat16_tEfNS_4arch4Sm90ELb0ELb1ELb0ELb1ELb0ELb1ELb0ELb1ELb1ELb1ELb1ELb0EEENS1_21CollectiveEpilogueFwdINS6_IJSA_SC_SB_EEES9_SE_SG_Li256ELb1ELb1ELb1ELb0EEENS1_36VarlenDynamicPersistentTileSchedulerILi128ELi64ELi256ELi128ELb1ELb1ELb1ELb1ELb0ELb1EEEEEEEEEvNT_6ParamsE)
        /*047c*/ 	.word	0x000000a8


	//----- nvinfo : EIATTR_MIN_STACK_SIZE
	.align		4
.L_247:
        /*0480*/ 	.byte	0x04, 0x12
        /*0482*/ 	.short	(.L_249 - .L_248)
	.align		4
.L_248:
        /*0484*/ 	.word	index@(_ZN7cutlass13device_kernelIN5flash11enable_sm90INS1_16FlashAttnFwdSm90INS1_25CollectiveMainloopFwdSm90ILi2EN4cute5tupleIJNS5_1CILi1EEES8_S8_EEENS6_IJNS7_ILi128EEENS7_ILi80EEENS7_ILi256EEEEEELi256ENS_10bfloat16_tEfNS_4arch4Sm90ELb1ELb0ELb0ELb0ELb0ELb0ELb0ELb1ELb1ELb1ELb1ELb0EEENS1_21CollectiveEpilogueFwdINS6_IJSA_SC_SB_EEES9_SE_SG_Li256ELb0ELb1ELb1ELb0EEENS1_19SingleTileSchedulerILb0ELb1ELb1ELi128EEEEEEEEEvNT_6ParamsE)
        /*0488*/ 	.word	0x00000018


	//----- nvinfo : EIATTR_MIN_STACK_SIZE
	.align		4
.L_249:
        /*048c*/ 	.byte	0x04, 0x12
        /*048e*/ 	.short	(.L_251 - .L_250)
	.align		4
.L_250:
        /*0490*/ 	.word	index@(_ZN7cutlass13device_kernelIN5flash11enable_sm90INS1_16FlashAttnFwdSm90INS1_25CollectiveMainloopFwdSm90ILi2EN4cute5tupleIJNS5_1CILi1EEES8_S8_EEENS6_IJNS7_ILi128EEENS7_ILi80EEENS7_ILi256EEEEEELi256ENS_10bfloat16_tEfNS_4arch4Sm90ELb1ELb0ELb0ELb1ELb0ELb0ELb0ELb1ELb1ELb1ELb1ELb0EEENS1_21CollectiveEpilogueFwdINS6_IJSA_SC_SB_EEES9_SE_SG_Li256ELb1ELb1ELb1ELb0EEENS1_36VarlenDynamicPersistentTileSchedulerILi128ELi80ELi256ELi128ELb1ELb1ELb1ELb1ELb1ELb1EEEEEEEEEvNT_6ParamsE)
        /*0494*/ 	.word	0x00000070


	//----- nvinfo : EIATTR_MIN_STACK_SIZE
	.align		4
.L_251:
        /*0498*/ 	.byte	0x04, 0x12
        /*049a*/ 	.short	(.L_253 - .L_252)
	.align		4
.L_252:
        /*049c*/ 	.word	index@(_ZN7cutlass13device_kernelIN5flash11enable_sm90INS1_16FlashAttnFwdSm90INS1_25CollectiveMainloopFwdSm90ILi2EN4cute5tupleIJNS5_1CILi1EEES8_S8_EEENS6_IJNS7_ILi128EEENS7_ILi80EEENS7_ILi256EEEEEELi256ENS_10bfloat16_tEfNS_4arch4Sm90ELb1ELb0ELb0ELb1ELb0ELb1ELb0ELb1ELb1ELb1ELb1ELb0EEENS1_21CollectiveEpilogueFwdINS6_IJSA_SC_SB_EEES9_SE_SG_Li256ELb1ELb1ELb1ELb0EEENS1_36VarlenDynamicPersistentTileSchedulerILi128ELi80ELi256ELi128ELb1ELb1ELb1ELb1ELb1ELb1EEEEEEEEEvNT_6ParamsE)
        /*04a0*/ 	.word	0x000000c8


	//----- nvinfo : EIATTR_MIN_STACK_SIZE
	.align		4
.L_253:
        /*04a4*/ 	.byte	0x04, 0x12
        /*04a6*/ 	.short	(.L_255 - .L_254)
	.align		4
.L_254:
        /*04a8*/ 	.word	index@(_ZN7cutlass13device_kernelIN5flash11enable_sm90INS1_16FlashAttnFwdSm90INS1_25CollectiveMainloopFwdSm90ILi2EN4cute5tupleIJNS5_1CILi1EEES8_S8_EEENS6_IJNS7_ILi128EEENS7_ILi112EEENS7_ILi192EEEEEELi192ENS_10bfloat16_tEfNS_4arch4Sm90ELb0ELb0ELb0ELb0ELb0ELb0ELb0ELb1ELb1ELb1ELb1ELb0EEENS1_21CollectiveEpilogueFwdINS6_IJSA_SC_SB_EEES9_SE_SG_Li256ELb0ELb1ELb1ELb0EEENS1_19SingleTileSchedulerILb0ELb1ELb1ELi128EEEEEEEEEvNT_6ParamsE)
        /*04ac*/ 	.word	0x00000010


	//----- nvinfo : EIATTR_MIN_STACK_SIZE
	.align		4
.L_255:
        /*04b0*/ 	.byte	0x04, 0x12
        /*04b2*/ 	.short	(.L_257 - .L_256)
	.align		4
.L_256:
        /*04b4*/ 	.word	index@(_ZN7cutlass13device_kernelIN5flash11enable_sm90INS1_16FlashAttnFwdSm90INS1_25CollectiveMainloopFwdSm90ILi2EN4cute5tupleIJNS5_1CILi1EEES8_S8_EEENS6_IJNS7_ILi128EEENS7_ILi112EEENS7_ILi192EEEEEELi192ENS_10bfloat16_tEfNS_4arch4Sm90ELb0ELb0ELb0ELb1ELb0ELb0ELb0ELb1ELb1ELb1ELb1ELb0EEENS1_21CollectiveEpilogueFwdINS6_IJSA_SC_SB_EEES9_SE_SG_Li256ELb1ELb1ELb1ELb0EEENS1_36VarlenDynamicPersistentTileSchedulerILi128ELi112ELi256ELi128ELb1ELb1ELb1ELb0ELb1ELb1EEEEEEEEEvNT_6ParamsE)
        /*04b8*/ 	.word	0x00000068


	//----- nvinfo : EIATTR_MIN_STACK_SIZE
	.align		4
.L_257:
        /*04bc*/ 	.byte	0x04, 0x12
        /*04be*/ 	.short	(.L_259 - .L_258)
	.align		4
.L_258:
        /*04c0*/ 	.word	index@(_ZN7cutlass13device_kernelIN5flash11enable_sm90INS1_16FlashAttnFwdSm90INS1_25CollectiveMainloopFwdSm90ILi2EN4cute5tupleIJNS5_1CILi1EEES8_S8_EEENS6_IJNS7_ILi128EEENS7_ILi112EEENS7_ILi192EEEEEELi192ENS_10bfloat16_tEfNS_4arch4Sm90ELb0ELb0ELb0ELb1ELb0ELb1ELb0ELb1ELb1ELb1ELb1ELb0EEENS1_21CollectiveEpilogueFwdINS6_IJSA_SC_SB_EEES9_SE_SG_Li256ELb1ELb1ELb1ELb0EEENS1_36VarlenDynamicPersistentTileSchedulerILi128ELi112ELi256ELi128ELb1ELb1ELb1ELb0ELb1ELb1EEEEEEEEEvNT_6ParamsE)
        /*04c4*/ 	.word	0x00000080


	//----- nvinfo : EIATTR_MIN_STACK_SIZE
	.align		4
.L_259:
        /*04c8*/ 	.byte	0x04, 0x12
        /*04ca*/ 	.short	(.L_261 - .L_260)
	.align		4
.L_260:
        /*04cc*/ 	.word	index@(_ZN7cutlass13device_kernelIN5flash11enable_sm90INS1_16FlashAttnFwdSm90INS1_25CollectiveMainloopFwdSm90ILi2EN4cute5tupleIJNS5_1CILi1EEES8_S8_EEENS6_IJNS7_ILi128EEENS7_ILi96EEENS7_ILi192EEEEEELi192ENS_10bfloat16_tEfNS_4arch4Sm90ELb0ELb1ELb0ELb0ELb0ELb0ELb0ELb1ELb1ELb1ELb1ELb0EEENS1_21CollectiveEpilogueFwdINS6_IJSA_SC_SB_EEES9_SE_SG_Li256ELb0ELb1ELb1ELb0EEENS1_19SingleTileSchedulerILb0ELb1ELb1ELi128EEEEEEEEEvNT_6ParamsE)
        /*04d0*/ 	.word	0x00000010


	//----- nvinfo : EIATTR_MIN_STACK_SIZE
	.align		4
.L_261:
        /*04d4*/ 	.byte	0x04, 0x12
        /*04d6*/ 	.short	(.L_263 - .L_262)
	.align		4
.L_262:
        /*04d8*/ 	.word	index@(_ZN7cutlass13device_kernelIN5flash11enable_sm90INS1_16FlashAttnFwdSm90INS1_25CollectiveMainloopFwdSm90ILi2EN4cute5tupleIJNS5_1CILi1EEES8_S8_EEENS6_IJNS7_ILi128EEENS7_ILi96EEENS7_ILi192EEEEEELi192ENS_10bfloat16_tEfNS_4arch4Sm90ELb0ELb1ELb0ELb1ELb0ELb0ELb0ELb1ELb1ELb1ELb1ELb0EEENS1_21CollectiveEpilogueFwdINS6_IJSA_SC_SB_EEES9_SE_SG_Li256ELb1ELb1ELb1ELb0EEENS1_36VarlenDynamicPersistentTileSchedulerILi128ELi96ELi256ELi128ELb1ELb1ELb1ELb1ELb0ELb1EEEEEEEEEvNT_6ParamsE)
        /*04dc*/ 	.word	0x00000060


	//----- nvinfo : EIATTR_MIN_STACK_SIZE
	.align		4
.L_263:
        /*04e0*/ 	.byte	0x04, 0x12
        /*04e2*/ 	.short	(.L_265 - .L_264)
	.align		4
.L_264:
        /*04e4*/ 	.word	index@(_ZN7cutlass13device_kernelIN5flash11enable_sm90INS1_16FlashAttnFwdSm90INS1_25CollectiveMainloopFwdSm90ILi2EN4cute5tupleIJNS5_1CILi1EEES8_S8_EEENS6_IJNS7_ILi128EEENS7_ILi96EEENS7_ILi192EEEEEELi192ENS_10bfloat16_tEfNS_4arch4Sm90ELb0ELb1ELb0ELb1ELb0ELb1ELb0ELb1ELb1ELb1ELb1ELb0EEENS1_21CollectiveEpilogueFwdINS6_IJSA_SC_SB_EEES9_SE_SG_Li256ELb1ELb1ELb1ELb0EEENS1_36VarlenDynamicPersistentTileSchedulerILi128ELi96ELi256ELi128ELb1ELb1ELb1ELb1ELb0ELb1EEEEEEEEEvNT_6ParamsE)
        /*04e8*/ 	.word	0x00000098


	//----- nvinfo : EIATTR_MIN_STACK_SIZE
	.align		4
.L_265:
        /*04ec*/ 	.byte	0x04, 0x12
        /*04ee*/ 	.short	(.L_267 - .L_266)
	.align		4
.L_266:
        /*04f0*/ 	.word	index@(_ZN7cutlass13device_kernelIN5flash11enable_sm90INS1_16FlashAttnFwdSm90INS1_25CollectiveMainloopFwdSm90ILi2EN4cute5tupleIJNS5_1CILi1EEES8_S8_EEENS6_IJNS7_ILi128EEENS7_ILi112EEENS7_ILi192EEEEEELi192ENS_10bfloat16_tEfNS_4arch4Sm90ELb1ELb0ELb0ELb0ELb0ELb0ELb0ELb1ELb1ELb1ELb1ELb0EEENS1_21CollectiveEpilogueFwdINS6_IJSA_SC_SB_EEES9_SE_SG_Li256ELb0ELb1ELb1ELb0EEENS1_19SingleTileSchedulerILb0ELb1ELb1ELi128EEEEEEEEEvNT_6ParamsE)
        /*04f4*/ 	.word	0x00000010


	//----- nvinfo : EIATTR_MIN_STACK_SIZE
	.align		4
.L_267:
        /*04f8*/ 	.byte	0x04, 0x12
        /*04fa*/ 	.short	(.L_269 - .L_268)
	.align		4
.L_268:
        /*04fc*/ 	.word	index@(_ZN7cutlass13device_kernelIN5flash11enable_sm90INS1_16FlashAttnFwdSm90INS1_25CollectiveMainloopFwdSm90ILi2EN4cute5tupleIJNS5_1CILi1EEES8_S8_EEENS6_IJNS7_ILi128EEENS7_ILi112EEENS7_ILi192EEEEEELi192ENS_10bfloat16_tEfNS_4arch4Sm90ELb1ELb0ELb0ELb1ELb0ELb0ELb0ELb1ELb1ELb1ELb1ELb0EEENS1_21CollectiveEpilogueFwdINS6_IJSA_SC_SB_EEES9_SE_SG_Li256ELb1ELb1ELb1ELb0EEENS1_36VarlenDynamicPersistentTileSchedulerILi128ELi112ELi256ELi128ELb1ELb1ELb1ELb1ELb1ELb1EEEEEEEEEvNT_6ParamsE)
        /*0500*/ 	.word	0x00000068


	//----- nvinfo : EIATTR_MIN_STACK_SIZE
	.align		4
.L_269:
        /*0504*/ 	.byte	0x04, 0x12
        /*0506*/ 	.short	(.L_271 - .L_270)
	.align		4
.L_270:
        /*0508*/ 	.word	index@(_ZN7cutlass13device_kernelIN5flash11enable_sm90INS1_16FlashAttnFwdSm90INS1_25CollectiveMainloopFwdSm90ILi2EN4cute5tupleIJNS5_1CILi1EEES8_S8_EEENS6_IJNS7_ILi128EEENS7_ILi112EEENS7_ILi192EEEEEELi192ENS_10bfloat16_tEfNS_4arch4Sm90ELb1ELb0ELb0ELb1ELb0ELb1ELb0ELb1ELb1ELb1ELb1ELb0EEENS1_21CollectiveEpilogueFwdINS6_IJSA_SC_SB_EEES9_SE_SG_Li256ELb1ELb1ELb1ELb0EEENS1_36VarlenDynamicPersistentTileSchedulerILi128ELi112ELi256ELi128ELb1ELb1ELb1ELb1ELb1ELb1EEEEEEEEEvNT_6ParamsE)
        /*050c*/ 	.word	0x00000080


	//----- nvinfo : EIATTR_MIN_STACK_SIZE
	.align		4
.L_271:
        /*0510*/ 	.byte	0x04, 0x12
        /*0512*/ 	.short	(.L_273 - .L_272)
	.align		4
.L_272:
        /*0514*/ 	.word	index@(_ZN7cutlass13device_kernelIN5flash11enable_sm90INS1_16FlashAttnFwdSm90INS1_25CollectiveMainloopFwdSm90ILi2EN4cute5tupleIJNS5_1CILi1EEES8_S8_EEENS6_IJNS7_ILi128EEENS7_ILi176EEESA_EEELi128ENS_10bfloat16_tEfNS_4arch4Sm90ELb0ELb0ELb0ELb0ELb0ELb0ELb0ELb1ELb1ELb1ELb1ELb0EEENS1_21CollectiveEpilogueFwdINS6_IJSA_SA_SB_EEES9_SD_SF_Li256ELb0ELb1ELb1ELb0EEENS1_19SingleTileSchedulerILb0ELb1ELb1ELi128EEEEEEEEEvNT_6ParamsE)
        /*0518*/ 	.word	0x00000010


	//----- nvinfo : EIATTR_MIN_STACK_SIZE
	.align		4
.L_273:
        /*051c*/ 	.byte	0x04, 0x12
        /*051e*/ 	.short	(.L_275 - .L_274)
	.align		4
.L_274:
        /*0520*/ 	.word	index@(_ZN7cutlass13device_kernelIN5flash11enable_sm90INS1_16FlashAttnFwdSm90INS1_25CollectiveMainloopFwdSm90ILi2EN4cute5tupleIJNS5_1CILi1EEES8_S8_EEENS6_IJNS7_ILi128EEENS7_ILi176EEESA_EEELi128ENS_10bfloat16_tEfNS_4arch4Sm90ELb0ELb0ELb0ELb1ELb0ELb0ELb0ELb1ELb1ELb1ELb1ELb0EEENS1_21CollectiveEpilogueFwdINS6_IJSA_SA_SB_EEES9_SD_SF_Li256ELb1ELb1ELb1ELb0EEENS1_36VarlenDynamicPersistentTileSchedulerILi128ELi176ELi256ELi128ELb1ELb1ELb1ELb0ELb1ELb1EEEEEEEEEvNT_6ParamsE)
        /*0524*/ 	.word	0x00000070


	//----- nvinfo : EIATTR_MIN_STACK_SIZE
	.align		4
.L_275:
        /*0528*/ 	.byte	0x04, 0x12
        /*052a*/ 	.short	(.L_277 - .L_276)
	.align		4
.L_276:
        /*052c*/ 	.word	index@(_ZN7cutlass13device_kernelIN5flash11enable_sm90INS1_16FlashAttnFwdSm90INS1_25CollectiveMainloopFwdSm90ILi2EN4cute5tupleIJNS5_1CILi1EEES8_S8_EEENS6_IJNS7_ILi128EEENS7_ILi176EEESA_EEELi128ENS_10bfloat16_tEfNS_4arch4Sm90ELb0ELb0ELb0ELb1ELb0ELb1ELb0ELb1ELb1ELb1ELb1ELb0EEENS1_21CollectiveEpilogueFwdINS6_IJSA_SA_SB_EEES9_SD_SF_Li256ELb1ELb1ELb1ELb0EEENS1_36VarlenDynamicPersistentTileSchedulerILi128ELi176ELi256ELi128ELb1ELb1ELb1ELb0ELb1ELb1EEEEEEEEEvNT_6ParamsE)
        /*0530*/ 	.word	0x00000098


	//----- nvinfo : EIATTR_MIN_STACK_SIZE
	.align		4
.L_277:
        /*0534*/ 	.byte	0x04, 0x12
        /*0536*/ 	.short	(.L_279 - .L_278)
	.align		4
.L_278:
        /*0538*/ 	.word	index@(_ZN7cutlass13device_kernelIN5flash11enable_sm90INS1_16FlashAttnFwdSm90INS1_25CollectiveMainloopFwdSm90ILi2EN4cute5tupleIJNS5_1CILi1EEES8_S8_EEENS6_IJNS7_ILi128EEESA_SA_EEELi128ENS_10bfloat16_tEfNS_4arch4Sm90ELb0ELb1ELb0ELb0ELb0ELb0ELb0ELb1ELb1ELb1ELb1ELb0EEENS1_21CollectiveEpilogueFwdISB_S9_SC_SE_Li256ELb0ELb1ELb1ELb0EEENS1_19SingleTileSchedulerILb0ELb1ELb1ELi128EEEEEEEEEvNT_6ParamsE)
        /*053c*/ 	.word	0x00000018


	//----- nvinfo : EIATTR_MIN_STACK_SIZE
	.align		4
.L_279:
        /*0540*/ 	.byte	0x04, 0x12
        /*0542*/ 	.short	(.L_281 - .L_280)
	.align		4
.L_280:
        /*0544*/ 	.word	index@(_ZN7cutlass13device_kernelIN5flash11enable_sm90INS1_16FlashAttnFwdSm90INS1_25CollectiveMainloopFwdSm90ILi2EN4cute5tupleIJNS5_1CILi1EEES8_S8_EEENS6_IJNS7_ILi128EEESA_SA_EEELi128ENS_10bfloat16_tEfNS_4arch4Sm90ELb0ELb1ELb0ELb1ELb0ELb0ELb0ELb1ELb1ELb1ELb1ELb0EEENS1_21CollectiveEpilogueFwdISB_S9_SC_SE_Li256ELb1ELb1ELb1ELb0EEENS1_36VarlenDynamicPersistentTileSchedulerILi128ELi128ELi256ELi128ELb1ELb1ELb1ELb1ELb0ELb1EEEEEEEEEvNT_6ParamsE)
        /*0548*/ 	.word	0x00000060


	//----- nvinfo : EIATTR_MIN_STACK_SIZE
	.align		4
.L_281:
        /*054c*/ 	.byte	0x04, 0x12
        /*054e*/ 	.short	(.L_283 - .L_282)
	.align		4
.L_282:
        /*0550*/ 	.word	index@(_ZN7cutlass13device_kernelIN5flash11enable_sm90INS1_16FlashAttnFwdSm90INS1_25CollectiveMainloopFwdSm90ILi2EN4cute5tupleIJNS5_1CILi1EEES8_S8_EEENS6_IJNS7_ILi128EEESA_SA_EEELi128ENS_10bfloat16_tEfNS_4arch4Sm90ELb0ELb1ELb0ELb1ELb0ELb1ELb0ELb1ELb1ELb1ELb1ELb0EEENS1_21CollectiveEpilogueFwdISB_S9_SC_SE_Li256ELb1ELb1ELb1ELb0EEENS1_36VarlenDynamicPersistentTileSchedulerILi128ELi128ELi256ELi128ELb1ELb1ELb1ELb1ELb0ELb1EEEEEEEEEvNT_6ParamsE)
        /*0554*/ 	.word	0x00000068


	//----- nvinfo : EIATTR_MIN_STACK_SIZE
	.align		4
.L_283:
        /*0558*/ 	.byte	0x04, 0x12
        /*055a*/ 	.short	(.L_285 - .L_284)
	.align		4
.L_284:
        /*055c*/ 	.word	index@(_ZN7cutlass13device_kernelIN5flash11enable_sm90INS1_16FlashAttnFwdSm90INS1_25CollectiveMainloopFwdSm90ILi2EN4cute5tupleIJNS5_1CILi1EEES8_S8_EEENS6_IJNS7_ILi128EEESA_SA_EEELi128ENS_10bfloat16_tEfNS_4arch4Sm90ELb1ELb0ELb0ELb0ELb0ELb0ELb0ELb1ELb1ELb1ELb1ELb0EEENS1_21CollectiveEpilogueFwdISB_S9_SC_SE_Li256ELb0ELb1ELb1ELb0EEENS1_19SingleTileSchedulerILb0ELb1ELb1ELi128EEEEEEEEEvNT_6ParamsE)
        /*0560*/ 	.word	0x00000018


	//----- nvinfo : EIATTR_MIN_STACK_SIZE
	.align		4
.L_285:
        /*0564*/ 	.byte	0x04, 0x12
        /*0566*/ 	.short	(.L_287 - .L_286)
	.align		4
.L_286:
        /*0568*/ 	.word	index@(_ZN7cutlass13device_kernelIN5flash11enable_sm90INS1_16FlashAttnFwdSm90INS1_25CollectiveMainloopFwdSm90ILi2EN4cute5tupleIJNS5_1CILi1EEES8_S8_EEENS6_IJNS7_ILi128EEESA_SA_EEELi128ENS_10bfloat16_tEfNS_4arch4Sm90ELb1ELb0ELb0ELb1ELb0ELb0ELb0ELb1ELb1ELb1ELb1ELb0EEENS1_21CollectiveEpilogueFwdISB_S9_SC_SE_Li256ELb1ELb1ELb1ELb0EEENS1_36VarlenDynamicPersistentTileSchedulerILi128ELi128ELi256ELi128ELb1ELb1ELb1ELb1ELb1ELb1EEEEEEEEEvNT_6ParamsE)
        /*056c*/ 	.word	0x00000060


	//----- nvinfo : EIATTR_MIN_STACK_SIZE
	.align		4
.L_287:
        /*0570*/ 	.byte	0x04, 0x12
        /*0572*/ 	.short	(.L_289 - .L_288)
	.align		4
.L_288:
        /*0574*/ 	.word	index@(_ZN7cutlass13device_kernelIN5flash11enable_sm90INS1_16FlashAttnFwdSm90INS1_25CollectiveMainloopFwdSm90ILi2EN4cute5tupleIJNS5_1CILi1EEES8_S8_EEENS6_IJNS7_ILi128EEESA_SA_EEELi128ENS_10bfloat16_tEfNS_4arch4Sm90ELb1ELb0ELb0ELb1ELb0ELb1ELb0ELb1ELb1ELb1ELb1ELb0EEENS1_21CollectiveEpilogueFwdISB_S9_SC_SE_Li256ELb1ELb1ELb1ELb0EEENS1_36VarlenDynamicPersistentTileSchedulerILi128ELi128ELi256ELi128ELb1ELb1ELb1ELb1ELb1ELb1EEEEEEEEEvNT_6ParamsE)
        /*0578*/ 	.word	0x00000068


	//----- nvinfo : EIATTR_MIN_STACK_SIZE
	.align		4
.L_289:
        /*057c*/ 	.byte	0x04, 0x12
        /*057e*/ 	.short	(.L_291 - .L_290)
	.align		4
.L_290:
        /*0580*/ 	.word	index@(_ZN7cutlass13device_kernelIN5flash11enable_sm90INS1_16FlashAttnFwdSm90INS1_25CollectiveMainloopFwdSm90ILi2EN4cute5tupleIJNS5_1CILi1EEES8_S8_EEENS6_IJNS7_ILi192EEENS7_ILi144EEENS7_ILi96EEEEEELi96ENS_10bfloat16_tEfNS_4arch4Sm90ELb0ELb0ELb0ELb0ELb0ELb0ELb0ELb0ELb1ELb1ELb1ELb0EEENS1_21CollectiveEpilogueFwdINS6_IJSA_SC_SB_EEES9_SE_SG_Li384ELb0ELb1ELb1ELb0EEENS1_19SingleTileSchedulerILb0ELb1ELb1ELi192EEEEEEEEEvNT_6ParamsE)
        /*0584*/ 	.word	0x00000000


	//----- nvinfo : EIATTR_MIN_STACK_SIZE
	.align		4
.L_291:
        /*0588*/ 	.byte	0x04, 0x12
        /*058a*/ 	.short	(.L_293 - .L_292)
	.align		4
.L_292:
        /*058c*/ 	.word	index@(_ZN7cutlass13device_kernelIN5flash11enable_sm90INS1_16FlashAttnFwdSm90INS1_25CollectiveMainloopFwdSm90ILi2EN4cute5tupleIJNS5_1CILi1EEES8_S8_EEENS6_IJNS7_ILi192EEENS7_ILi144EEENS7_ILi96EEEEEELi96ENS_10bfloat16_tEfNS_4arch4Sm90ELb0ELb0ELb0ELb1ELb0ELb0ELb0ELb0ELb1ELb1ELb1ELb0EEENS1_21CollectiveEpilogueFwdINS6_IJSA_SC_SB_EEES9_SE_SG_Li384ELb1ELb1ELb1ELb0EEENS1_36VarlenDynamicPersistentTileSchedulerILi192ELi144ELi384ELi128ELb1ELb1ELb1ELb0ELb1ELb1EEEEEEEEEvNT_6ParamsE)
        /*0590*/ 	.word	0x00000050


	//----- nvinfo : EIATTR_MIN_STACK_SIZE
	.align		4
.L_293:
        /*0594*/ 	.byte	0x04, 0x12
        /*0596*/ 	.short	(.L_295 - .L_294)
	.align		4
.L_294:
        /*0598*/ 	.word	index@(_ZN7cutlass13device_kernelIN5flash11enable_sm90INS1_16FlashAttnFwdSm90INS1_25CollectiveMainloopFwdSm90ILi2EN4cute5tupleIJNS5_1CILi1EEES8_S8_EEENS6_IJNS7_ILi192EEENS7_ILi144EEENS7_ILi96EEEEEELi96ENS_10bfloat16_tEfNS_4arch4Sm90ELb0ELb0ELb0ELb1ELb0ELb1ELb0ELb0ELb1ELb1ELb1ELb0EEENS1_21CollectiveEpilogueFwdINS6_IJSA_SC_SB_EEES9_SE_SG_Li384ELb1ELb1ELb1ELb0EEENS1_36VarlenDynamicPersistentTileSchedulerILi192ELi144ELi384ELi128ELb1ELb1ELb1ELb0ELb1ELb1EEEEEEEEEvNT_6ParamsE)
        /*059c*/ 	.word	0x00000120


	//----- nvinfo : EIATTR_MIN_STACK_SIZE
	.align		4
.L_295:
        /*05a0*/ 	.byte	0x04, 0x12
        /*05a2*/ 	.short	(.L_297 - .L_296)
	.align		4
.L_296:
        /*05a4*/ 	.word	index@(_ZN7cutlass13device_kernelIN5flash11enable_sm90INS1_16FlashAttnFwdSm90INS1_25CollectiveMainloopFwdSm90ILi2EN4cute5tupleIJNS5_1CILi1EEES8_S8_EEENS6_IJNS7_ILi192EEENS7_ILi128EEENS7_ILi96EEEEEELi96ENS_10bfloat16_tEfNS_4arch4Sm90ELb0ELb1ELb0ELb0ELb0ELb0ELb0ELb0ELb1ELb1ELb1ELb0EEENS1_21CollectiveEpilogueFwdINS6_IJSA_SC_SB_EEES9_SE_SG_Li384ELb0ELb1ELb1ELb0EEENS1_19SingleTileSchedulerILb0ELb1ELb1ELi192EEEEEEEEEvNT_6ParamsE)
        /*05a8*/ 	.word	0x00000000


	//----- nvinfo : EIATTR_MIN_STACK_SIZE
	.align		4
.L_297:
        /*05ac*/ 	.byte	0x04, 0x12
        /*05ae*/ 	.short	(.L_299 - .L_298)
	.align		4
.L_298:
        /*05b0*/ 	.word	index@(_ZN7cutlass13device_kernelIN5flash11enable_sm90INS1_16FlashAttnFwdSm90INS1_25CollectiveMainloopFwdSm90ILi2EN4cute5tupleIJNS5_1CILi1EEES8_S8_EEENS6_IJNS7_ILi192EEENS7_ILi128EEENS7_ILi96EEEEEELi96ENS_10bfloat16_tEfNS_4arch4Sm90ELb0ELb1ELb0ELb1ELb0ELb0ELb0ELb0ELb1ELb1ELb1ELb0EEENS1_21CollectiveEpilogueFwdINS6_IJSA_SC_SB_EEES9_SE_SG_Li384ELb1ELb1ELb1ELb0EEENS1_36VarlenDynamicPersistentTileSchedulerILi192ELi128ELi384ELi128ELb1ELb1ELb1ELb1ELb0ELb1EEEEEEEEEvNT_6ParamsE)
        /*05b4*/ 	.word	0x00000048


	//----- nvinfo : EIATTR_MIN_STACK_SIZE
	.align		4
.L_299:
        /*05b8*/ 	.byte	0x04, 0x12
        /*05ba*/ 	.short	(.L_301 - .L_300)
	.align		4
.L_300:
        /*05bc*/ 	.word	index@(_ZN7cutlass13device_kernelIN5flash11enable_sm90INS1_16FlashAttnFwdSm90INS1_25CollectiveMainloopFwdSm90ILi2EN4cute5tupleIJNS5_1CILi1EEES8_S8_EEENS6_IJNS7_ILi192EEENS7_ILi128EEENS7_ILi96EEEEEELi96ENS_10bfloat16_tEfNS_4arch4Sm90ELb0ELb1ELb0ELb1ELb0ELb1ELb0ELb0ELb1ELb1ELb1ELb0EEENS1_21CollectiveEpilogueFwdINS6_IJSA_SC_SB_EEES9_SE_SG_Li384ELb1ELb1ELb1ELb0EEENS1_36VarlenDynamicPersistentTileSchedulerILi192ELi128ELi384ELi128ELb1ELb1ELb1ELb1ELb0ELb1EEEEEEEEEvNT_6ParamsE)
        /*05c0*/ 	.word	0x00000070


	//----- nvinfo : EIATTR_MIN_STACK_SIZE
	.align		4
.L_301:
        /*05c4*/ 	.byte	0x04, 0x12
        /*05c6*/ 	.short	(.L_303 - .L_302)
	.align		4
.L_302:
        /*05c8*/ 	.word	index@(_ZN7cutlass13device_kernelIN5flash11enable_sm90INS1_16FlashAttnFwdSm90INS1_25CollectiveMainloopFwdSm90ILi2EN4cute5tupleIJNS5_1CILi1EEES8_S8_EEENS6_IJNS7_ILi192EEENS7_ILi144EEENS7_ILi96EEEEEELi96ENS_10bfloat16_tEfNS_4arch4Sm90ELb1ELb0ELb0ELb0ELb0ELb0ELb0ELb0ELb1ELb1ELb1ELb0EEENS1_21CollectiveEpilogueFwdINS6_IJSA_SC_SB_EEES9_SE_SG_Li384ELb0ELb1ELb1ELb0EEENS1_19SingleTileSchedulerILb0ELb1ELb1ELi192EEEEEEEEEvNT_6ParamsE)
        /*05cc*/ 	.word	0x00000008


	//----- nvinfo : EIATTR_MIN_STACK_SIZE
	.align		4
.L_303:
        /*05d0*/ 	.byte	0x04, 0x12
        /*05d2*/ 	.short	(.L_305 - .L_304)
	.align		4
.L_304:
        /*05d4*/ 	.word	index@(_ZN7cutlass13device_kernelIN5flash11enable_sm90INS1_16FlashAttnFwdSm90INS1_25CollectiveMainloopFwdSm90ILi2EN4cute5tupleIJNS5_1CILi1EEES8_S8_EEENS6_IJNS7_ILi192EEENS7_ILi144EEENS7_ILi96EEEEEELi96ENS_10bfloat16_tEfNS_4arch4Sm90ELb1ELb0ELb0ELb1ELb0ELb0ELb0ELb0ELb1ELb1ELb1ELb0EEENS1_21CollectiveEpilogueFwdINS6_IJSA_SC_SB_EEES9_SE_SG_Li384ELb1ELb1ELb1ELb0EEENS1_36VarlenDynamicPersistentTileSchedulerILi192ELi144ELi384ELi128ELb1ELb1ELb1ELb1ELb1ELb1EEEEEEEEEvNT_6ParamsE)
        /*05d8*/ 	.word	0x00000050


	//----- nvinfo : EIATTR_MIN_STACK_SIZE
	.align		4
.L_305:
        /*05dc*/ 	.byte	0x04, 0x12
        /*05de*/ 	.short	(.L_307 - .L_306)
	.align		4
.L_306:
        /*05e0*/ 	.word	index@(_ZN7cutlass13device_kernelIN5flash11enable_sm90INS1_16FlashAttnFwdSm90INS1_25CollectiveMainloopFwdSm90ILi2EN4cute5tupleIJNS5_1CILi1EEES8_S8_EEENS6_IJNS7_ILi192EEENS7_ILi144EEENS7_ILi96EEEEEELi96ENS_10bfloat16_tEfNS_4arch4Sm90ELb1ELb0ELb0ELb1ELb0ELb1ELb0ELb0ELb1ELb1ELb1ELb0EEENS1_21CollectiveEpilogueFwdINS6_IJSA_SC_SB_EEES9_SE_SG_Li384ELb1ELb1ELb1ELb0EEENS1_36VarlenDynamicPersistentTileSchedulerILi192ELi144ELi384ELi128ELb1ELb1ELb1ELb1ELb1ELb1EEEEEEEEEvNT_6ParamsE)
        /*05e4*/ 	.word	0x000000f0


	//----- nvinfo : EIATTR_MIN_STACK_SIZE
	.align		4
.L_307:
        /*05e8*/ 	.byte	0x04, 0x12
        /*05ea*/ 	.short	(.L_309 - .L_308)
	.align		4
.L_308:
        /*05ec*/ 	.word	index@(_ZN7cutlass13device_kernelIN5flash11enable_sm90INS1_16FlashAttnFwdSm90INS1_25CollectiveMainloopFwdSm90ILi2EN4cute5tupleIJNS5_1CILi1EEES8_S8_EEENS6_IJNS7_ILi192EEESA_NS7_ILi64EEEEEELi64ENS_10bfloat16_tEfNS_4arch4Sm90ELb0ELb0ELb0ELb0ELb0ELb0ELb0ELb0ELb1ELb1ELb1ELb0EEENS1_21CollectiveEpilogueFwdINS6_IJSA_SB_SA_EEES9_SD_SF_Li384ELb0ELb1ELb1ELb0EEENS1_19SingleTileSchedulerILb0ELb1ELb1ELi192EEEEEEEEEvNT_6ParamsE)
        /*05f0*/ 	.word	0x00000018


	//----- nvinfo : EIATTR_MIN_STACK_SIZE
	.align		4
.L_309:
        /*05f4*/ 	.byte	0x04, 0x12
        /*05f6*/ 	.short	(.L_311 - .L_310)
	.align		4
.L_310:
        /*05f8*/ 	.word	index@(_ZN7cutlass13device_kernelIN5flash11enable_sm90INS1_16FlashAttnFwdSm90INS1_25CollectiveMainloopFwdSm90ILi2EN4cute5tupleIJNS5_1CILi1EEES8_S8_EEENS6_IJNS7_ILi192EEESA_NS7_ILi64EEEEEELi64ENS_10bfloat16_tEfNS_4arch4Sm90ELb0ELb0ELb0ELb1ELb0ELb0ELb0ELb0ELb1ELb1ELb1ELb0EEENS1_21CollectiveEpilogueFwdINS6_IJSA_SB_SA_EEES9_SD_SF_Li384ELb1ELb1ELb1ELb0EEENS1_36VarlenDynamicPersistentTileSchedulerILi192ELi192ELi384ELi128ELb1ELb1ELb1ELb0ELb1ELb1EEEEEEEEEvNT_6ParamsE)
        /*05fc*/ 	.word	0x00000068


	//----- nvinfo : EIATTR_MIN_STACK_SIZE
	.align		4
.L_311:
        /*0600*/ 	.byte	0x04, 0x12
        /*0602*/ 	.short	(.L_313 - .L_312)
	.align		4
.L_312:
        /*0604*/ 	.word	index@(_ZN7cutlass13device_kernelIN5flash11enable_sm90INS1_16FlashAttnFwdSm90INS1_25CollectiveMainloopFwdSm90ILi2EN4cute5tupleIJNS5_1CILi1EEES8_S8_EEENS6_IJNS7_ILi192EEESA_NS7_ILi64EEEEEELi64ENS_10bfloat16_tEfNS_4arch4Sm90ELb0ELb0ELb0ELb1ELb0ELb1ELb0ELb0ELb1ELb1ELb1ELb0EEENS1_21CollectiveEpilogueFwdINS6_IJSA_SB_SA_EEES9_SD_SF_Li384ELb1ELb1ELb1ELb0EEENS1_36VarlenDynamicPersistentTileSchedulerILi192ELi192ELi384ELi128ELb1ELb1ELb1ELb0ELb1ELb1EEEEEEEEEvNT_6ParamsE)
        /*0608*/ 	.word	0x00000080


	//----- nvinfo : EIATTR_MIN_STACK_SIZE
	.align		4
.L_313:
        /*060c*/ 	.byte	0x04, 0x12
        /*060e*/ 	.short	(.L_315 - .L_314)
	.align		4
.L_314:
        /*0610*/ 	.word	index@(_ZN7cutlass13device_kernelIN5flash11enable_sm90INS1_16FlashAttnFwdSm90INS1_25CollectiveMainloopFwdSm90ILi2EN4cute5tupleIJNS5_1CILi1EEES8_S8_EEENS6_IJNS7_ILi192EEENS7_ILi128EEENS7_ILi64EEEEEELi64ENS_10bfloat16_tEfNS_4arch4Sm90ELb0ELb1ELb0ELb0ELb0ELb0ELb0ELb1ELb1ELb1ELb1ELb0EEENS1_21CollectiveEpilogueFwdINS6_IJSA_SC_SB_EEES9_SE_SG_Li384ELb0ELb1ELb1ELb0EEENS1_19SingleTileSchedulerILb0ELb1ELb1ELi192EEEEEEEEEvNT_6ParamsE)
        /*0614*/ 	.word	0x00000000


	//----- nvinfo : EIATTR_MIN_STACK_SIZE
	.align		4
.L_315:
        /*0618*/ 	.byte	0x04, 0x12
        /*061a*/ 	.short	(.L_317 - .L_316)
	.align		4
.L_316:
        /*061c*/ 	.word	index@(_ZN7cutlass13device_kernelIN5flash11enable_sm90INS1_16FlashAttnFwdSm90INS1_25CollectiveMainloopFwdSm90ILi2EN4cute5tupleIJNS5_1CILi1EEES8_S8_EEENS6_IJNS7_ILi192EEENS7_ILi128EEENS7_ILi64EEEEEELi64ENS_10bfloat16_tEfNS_4arch4Sm90ELb0ELb1ELb0ELb1ELb0ELb0ELb0ELb1ELb1ELb1ELb1ELb0EEENS1_21CollectiveEpilogueFwdINS6_IJSA_SC_SB_EEES9_SE_SG_Li384ELb1ELb1ELb1ELb0EEENS1_36VarlenDynamicPersistentTileSchedulerILi192ELi128ELi384ELi128ELb1ELb1ELb1ELb1ELb0ELb1EEEEEEEEEvNT_6ParamsE)
        /*0620*/ 	.word	0x00000048


	//----- nvinfo : EIATTR_MIN_STACK_SIZE
	.align		4
.L_317:
        /*0624*/ 	.byte	0x04, 0x12
        /*0626*/ 	.short	(.L_319 - .L_318)
	.align		4
.L_318:
        /*0628*/ 	.word	index@(_ZN7cutlass13device_kernelIN5flash11enable_sm90INS1_16FlashAttnFwdSm90INS1_25CollectiveMainloopFwdSm90ILi2EN4cute5tupleIJNS5_1CILi1EEES8_S8_EEENS6_IJNS7_ILi192EEENS7_ILi128EEENS7_ILi64EEEEEELi64ENS_10bfloat16_tEfNS_4arch4Sm90ELb0ELb1ELb0ELb1ELb0ELb1ELb0ELb1ELb1ELb1ELb1ELb0EEENS1_21CollectiveEpilogueFwdINS6_IJSA_SC_SB_EEES9_SE_SG_Li384ELb1ELb1ELb1ELb0EEENS1_36VarlenDynamicPersistentTileSchedulerILi192ELi128ELi384ELi128ELb1ELb1ELb1ELb1ELb0ELb1EEEEEEEEEvNT_6ParamsE)
        /*062c*/ 	.word	0x00000070


	//----- nvinfo : EIATTR_MIN_STACK_SIZE
	.align		4
.L_319:
        /*0630*/ 	.byte	0x04, 0x12
        /*0632*/ 	.short	(.L_321 - .L_320)
	.align		4
.L_320:
        /*0634*/ 	.word	index@(_ZN7cutlass13device_kernelIN5flash11enable_sm90INS1_16FlashAttnFwdSm90INS1_25CollectiveMainloopFwdSm90ILi2EN4cute5tupleIJNS5_1CILi1EEES8_S8_EEENS6_IJNS7_ILi192EEENS7_ILi128EEENS7_ILi64EEEEEELi64ENS_10bfloat16_tEfNS_4arch4Sm90ELb1ELb0ELb0ELb0ELb0ELb0ELb0ELb1ELb1ELb1ELb1ELb0EEENS1_21CollectiveEpilogueFwdINS6_IJSA_SC_SB_EEES9_SE_SG_Li384ELb0ELb1ELb1ELb0EEENS1_19SingleTileSchedulerILb0ELb1ELb1ELi192EEEEEEEEEvNT_6ParamsE)
        /*0638*/ 	.word	0x00000000


	//----- nvinfo : EIATTR_MIN_STACK_SIZE
	.align		4
.L_321:
        /*063c*/ 	.byte	0x04, 0x12
        /*063e*/ 	.short	(.L_323 - .L_322)
	.align		4
.L_322:
        /*0640*/ 	.word	index@(_ZN7cutlass13device_kernelIN5flash11enable_sm90INS1_16FlashAttnFwdSm90INS1_25CollectiveMainloopFwdSm90ILi2EN4cute5tupleIJNS5_1CILi1EEES8_S8_EEENS6_IJNS7_ILi192EEENS7_ILi128EEENS7_ILi64EEEEEELi64ENS_10bfloat16_tEfNS_4arch4Sm90ELb1ELb0ELb0ELb1ELb0ELb0ELb0ELb1ELb1ELb1ELb1ELb0EEENS1_21CollectiveEpilogueFwdINS6_IJSA_SC_SB_EEES9_SE_SG_Li384ELb1ELb1ELb1ELb0EEENS1_36VarlenDynamicPersistentTileSchedulerILi192ELi128ELi384ELi128ELb1ELb1ELb1ELb1ELb1ELb1EEEEEEEEEvNT_6ParamsE)
        /*0644*/ 	.word	0x00000050


	//----- nvinfo : EIATTR_MIN_STACK_SIZE
	.align		4
.L_323:
        /*0648*/ 	.byte	0x04, 0x12
        /*064a*/ 	.short	(.L_325 - .L_324)
	.align		4
.L_324:
        /*064c*/ 	.word	index@(_ZN7cutlass13device_kernelIN5flash11enable_sm90INS1_16FlashAttnFwdSm90INS1_25CollectiveMainloopFwdSm90ILi2EN4cute5tupleIJNS5_1CILi1EEES8_S8_EEENS6_IJNS7_ILi192EEENS7_ILi128EEENS7_ILi64EEEEEELi64ENS_10bfloat16_tEfNS_4arch4Sm90ELb1ELb0ELb0ELb1ELb0ELb1ELb0ELb1ELb1ELb1ELb1ELb0EEENS1_21CollectiveEpilogueFwdINS6_IJSA_SC_SB_EEES9_SE_SG_Li384ELb1ELb1ELb1ELb0EEENS1_36VarlenDynamicPersistentTileSchedulerILi192ELi128ELi384ELi128ELb1ELb1ELb1ELb1ELb1ELb1EEEEEEEEEvNT_6ParamsE)
        /*0650*/ 	.word	0x00000070
.L_325:


//--------------------- .nv.compat                --------------------------
	.section	.nv.compat,"",@"SHT_CUDA_COMPAT_INFO"
	.align	4
        /*0000*/ 	.byte	0x02, 0x09, 0x01, 0x00, 0x02, 0x02, 0x04, 0x00, 0x02, 0x05, 0x05, 0x00, 0x03, 0x07, 0x01, 0x01
        /*0010*/ 	.byte	0x02, 0x03, 0x01, 0x00, 0x02, 0x06, 0x01, 0x00, 0x04, 0x0b, 0x08, 0x00, 0x00, 0x00, 0x00, 0x00
        /*0020*/ 	.byte	0x00, 0x00, 0x00, 0x00


//--------------------- .nv.info._ZN7cutlass13device_kernelIN5flash11enable_sm90INS1_16FlashAttnFwdSm90INS1_25CollectiveMainloopFwdSm90ILi2EN4cute5tupleIJNS5_1CILi1EEES8_S8_EEENS6_IJNS7_ILi128EEENS7_ILi80EEENS7_ILi256EEEEEELi256ENS_10bfloat16_tEfNS_4arch4Sm90ELb0ELb0ELb0ELb0ELb0ELb0ELb0ELb1ELb1ELb1ELb1ELb0EEENS1_21CollectiveEpilogueFwdINS6_IJSA_SC_SB_EEES9_SE_SG_Li256ELb0ELb1ELb1ELb0EEENS1_19SingleTileSchedulerILb0ELb1ELb1ELi128EEEEEEEEEvNT_6ParamsE --------------------------
	.section	.nv.info._ZN7cutlass13device_kernelIN5flash11enable_sm90INS1_16FlashAttnFwdSm90INS1_25CollectiveMainloopFwdSm90ILi2EN4cute5tupleIJNS5_1CILi1EEES8_S8_EEENS6_IJNS7_ILi128EEENS7_ILi80EEENS7_ILi256EEEEEELi256ENS_10bfloat16_tEfNS_4arch4Sm90ELb0ELb0ELb0ELb0ELb0ELb0ELb0ELb1ELb1ELb1ELb1ELb0EEENS1_21CollectiveEpilogueFwdINS6_IJSA_SC_SB_EEES9_SE_SG_Li256ELb0ELb1ELb1ELb0EEENS1_19SingleTileSchedulerILb0ELb1ELb1ELi128EEEEEEEEEvNT_6ParamsE,"",@"SHT_CUDA_INFO"
	.sectionflags	@""
	.align	4


	//----- nvinfo : EIATTR_CUDA_API_VERSION
	.align		4
        /*0000*/ 	.byte	0x04, 0x37
        /*0002*/ 	.short	(.L_327 - .L_326)
.L_326:
        /*0004*/ 	.word	0x00000082


	//----- nvinfo : EIATTR_KPARAM_INFO
	.align		4
.L_327:
        /*0008*/ 	.byte	0x04, 0x17
        /*000a*/ 	.short	(.L_329 - .L_328)
.L_328:
        /*000c*/ 	.word	0x00000000
        /*0010*/ 	.short	0x0000
        /*0012*/ 	.short	0x0070
        /*0014*/ 	.byte	0x00, 0xf0, 0x01, 0x28


	//----- nvinfo : EIATTR_SPARSE_MMA_MASK
	.align		4
.L_329:
        /*0018*/ 	.byte	0x03, 0x50
        /*001a*/ 	.short	0x0000


	//----- nvinfo : EIATTR_MAXREG_COUNT
	.align		4
        /*001c*/ 	.byte	0x03, 0x1b
        /*001e*/ 	.short	0x00a8


	//----- nvinfo : EIATTR_NUM_BARRIERS
	.align		4
        /*0020*/ 	.byte	0x02, 0x4c
        /*0022*/ 	.byte	0x09
	.zero		1


	//----- nvinfo : EIATTR_EXTERNS
	.align		4
        /*0024*/ 	.byte	0x04, 0x0f
        /*0026*/ 	.short	(.L_331 - .L_330)


	//   ....[0]....
	.align		4
.L_330:
        /*0028*/ 	.word	index@(__assertfail)


	//----- nvinfo : EIATTR_ANNOTATIONS
	.align		4
.L_331:
        /*002c*/ 	.byte	0x04, 0x55
        /*002e*/ 	.short	(.L_333 - .L_332)


	//   ....[0]....
.L_332:
        /*0030*/ 	.word	0x00000001
        /*0034*/ 	.byte	0x30, 0x09, 0x00, 0x00, 0x01, 0x00, 0x00, 0x00, 0x10, 0x14, 0x00, 0x00, 0x01, 0x00, 0x00, 0x00
        /* <DEDUP_REMOVED lines=9> */
        /*00d4*/ 	.byte	0x50, 0x05, 0x01, 0x00, 0x01, 0x00, 0x00, 0x00, 0x00, 0x0c, 0x01, 0x00


	//----- nvinfo : EIATTR_MERCURY_ISA_VERSION
	.align		4
.L_333:
        /*00e0*/ 	.byte	0x03, 0x5f
        /*00e2*/ 	.short	0x0101


	//----- nvinfo : EIATTR_INT_WARP_WIDE_INSTR_OFFSETS
	.align		4
        /*00e4*/ 	.byte	0x04, 0x31
        /*00e6*/ 	.short	(.L_335 - .L_334)


	//   ....[0]....
.L_334:
        /*00e8*/ 	.word	0x00000120


	//   ....[1]....
        /*00ec*/ 	.word	0x00000160


	//   ....[2]....
        /*00f0*/ 	.word	0x00000220


	//----- nvinfo : EIATTR_COOP_GROUP_MASK_REGIDS
	.align		4
.L_335:
        /*00f4*/ 	.byte	0x04, 0x29
        /*00f6*/ 	.short	(.L_337 - .L_336)


	//   ....[0]....
.L_336:
        /*00f8*/ 	.word	0xffffffff


	//   ....[1]....
        /*00fc*/ 	.word	0xffffffff


	//   ....[2]....
        /*0100*/ 	.word	0xffffffff


	//   ....[3]....
        /*0104*/ 	.word	0xffffffff


	//   ....[4]....
        /*0108*/ 	.word	0xffffffff


	//   ....[5]....
        /*010c*/ 	.word	0xffffffff


	//   ....[6]....
        /*0110*/ 	.word	0xffffffff


	//   ....[7]....
        /*0114*/ 	.word	0xffffffff


	//   ....[8]....
        /*0118*/ 	.word	0xffffffff


	//   ....[9]....
        /*011c*/ 	.word	0xffffffff


	//   ....[10]....
        /*0120*/ 	.word	0xffffffff


	//   ....[11]....
        /*0124*/ 	.word	0xffffffff


	//   ....[12]....
        /*0128*/ 	.word	0xffffffff


	//   ....[13]....
        /*012c*/ 	.word	0xffffffff


	//   ....[14]....
        /*0130*/ 	.word	0xffffffff


	//   ....[15]....
        /*0134*/ 	.word	0xffffffff


	//   ....[16]....
        /*0138*/ 	.word	0xffffffff


	//   ....[17]....
        /*013c*/ 	.word	0xffffffff


	//   ....[18]....
        /*0140*/ 	.word	0xffffffff


	//   ....[19]....
        /*0144*/ 	.word	0xffffffff


	//   ....[20]....
        /*0148*/ 	.word	0xffffffff


	//   ....[21]....
        /*014c*/ 	.word	0xffffffff


	//   ....[22]....
        /*0150*/ 	.word	0xffffffff


	//   ....[23]....
        /*0154*/ 	.word	0xffffffff


	//   ....[24]....
        /*0158*/ 	.word	0xffffffff


	//   ....[25]....
        /*015c*/ 	.word	0xffffffff


	//   ....[26]....
        /*0160*/ 	.word	0xffffffff


	//   ....[27]....
        /*0164*/ 	.word	0xffffffff


	//   ....[28]....
        /*0168*/ 	.word	0xffffffff


	//   ....[29]....
        /*016c*/ 	.word	0xffffffff


	//   ....[30]....
        /*0170*/ 	.word	0xffffffff


	//   ....[31]....
        /*0174*/ 	.word	0xffffffff


	//   ....[32]....
        /*0178*/ 	.word	0xffffffff


	//   ....[33]....
        /*017c*/ 	.word	0xffffffff


	//   ....[34]....
        /*0180*/ 	.word	0xffffffff


	//   ....[35]....
        /*0184*/ 	.word	0xffffffff


	//   ....[36]....
        /*0188*/ 	.word	0xffffffff


	//   ....[37]....
        /*018c*/ 	.word	0xffffffff


	//   ....[38]....
        /*0190*/ 	.word	0xffffffff


	//   ....[39]....
        /*0194*/ 	.word	0xffffffff


	//   ....[40]....
        /*0198*/ 	.word	0xffffffff


	//   ....[41]....
        /*019c*/ 	.word	0xffffffff


	//   ....[42]....
        /*01a0*/ 	.word	0xffffffff


	//   ....[43]....
        /*01a4*/ 	.word	0xffffffff


	//   ....[44]....
        /*01a8*/ 	.word	0xffffffff


	//   ....[45]....
        /*01ac*/ 	.word	0xffffffff


	//   ....[46]....
        /*01b0*/ 	.word	0xffffffff


	//   ....[47]....
        /*01b4*/ 	.word	0x0500000f


	//   ....[48]....
        /*01b8*/ 	.word	0x0500000f


	//   ....[49]....
        /*01bc*/ 	.word	0x0500000f


	//   ....[50]....
        /*01c0*/ 	.word	0x0500000f


	//   ....[51]....
        /*01c4*/ 	.word	0x0500000f


	//   ....[52]....
        /*01c8*/ 	.word	0x0500000f


	//   ....[53]....
        /*01cc*/ 	.word	0x0500000f


	//   ....[54]....
        /*01d0*/ 	.word	0x0500000f


	//   ....[55]....
        /*01d4*/ 	.word	0x0500000f


	//   ....[56]....
        /*01d8*/ 	.word	0x0500000f


	//   ....[57]....
        /*01dc*/ 	.word	0x0500000f


	//   ....[58]....
        /*01e0*/ 	.word	0x0500000f


	//   ....[59]....
        /*01e4*/ 	.word	0x0500000f


	//   ....[60]....
        /*01e8*/ 	.word	0x0500000f


	//   ....[61]....
        /*01ec*/ 	.word	0x0500000f


	//   ....[62]....
        /*01f0*/ 	.word	0x0500000f


	//   ....[63]....
        /*01f4*/ 	.word	0x0500000f


	//   ....[64]....
        /*01f8*/ 	.word	0x0500000f


	//----- nvinfo : EIATTR_COOP_GROUP_INSTR_OFFSETS
	.align		4
.L_337:
        /*01fc*/ 	.byte	0x04, 0x28
        /*01fe*/ 	.short	(.L_339 - .L_338)


	//   ....[0]....
.L_338:
        /*0200*/ 	.word	0x00000060


	//   ....[1]....
        /*0204*/ 	.word	0x00000130


	//   ....[2]....
        /*0208*/ 	.word	0x00000230


	//   ....[3]....
        /*020c*/ 	.word	0x000003a0


	//   ....[4]....
        /*0210*/ 	.word	0x00000500


	//   ....[5]....
        /*0214*/ 	.word	0x00000620


	//   ....[6]....
        /*0218*/ 	.word	0x00000780


	//   ....[7]....
        /*021c*/ 	.word	0x00001230


	//   ....[8]....
        /*0220*/ 	.word	0x00004020


	//   ....[9]....
        /*0224*/ 	.word	0x00004040


	//   ....[10]....
        /*0228*/ 	.word	0x00004410


	//   ....[11]....
        /*022c*/ 	.word	0x000044a0


	//   ....[12]....
        /*0230*/ 	.word	0x00007f80


	//   ....[13]....
        /*0234*/ 	.word	0x00007fb0


	//   ....[14]....
        /*0238*/ 	.word	0x00008410


	//   ....[15]....
        /*023c*/ 	.word	0x00008460


	//   ....[16]....
        /*0240*/ 	.word	0x000095b0


	//   ....[17]....
        /*0244*/ 	.word	0x000095d0


	//   ....[18]....
        /*0248*/ 	.word	0x00009660


	//   ....[19]....
        /*024c*/ 	.word	0x000096a0


	//   ....[20]....
        /*0250*/ 	.word	0x0000a890


	//   ....[21]....
        /*0254*/ 	.word	0x0000a8e0


	//   ....[22]....
        /*0258*/ 	.word	0x0000a920


	//   ....[23]....
        /*025c*/ 	.word	0x0000a950


	//   ....[24]....
        /*0260*/ 	.word	0x0000a990


	//   ....[25]....
        /*0264*/ 	.word	0x0000a9b0


	//   ....[26]....
        /*0268*/ 	.word	0x0000b630


	//   ....[27]....
        /*026c*/ 	.word	0x0000b640


	//   ....[28]....
        /*0270*/ 	.word	0x0000c670


	//   ....[29]....
        /*0274*/ 	.word	0x0000d080


	//   ....[30]....
        /*0278*/ 	.word	0x0000db00


	//   ....[31]....
        /*027c*/ 	.word	0x0000db10


	//   ....[32]....
        /*0280*/ 	.word	0x0000db20


	//   ....[33]....
        /*0284*/ 	.word	0x0000db40


	//   ....[34]....
        /*0288*/ 	.word	0x0000dc10


	//   ....[35]....
        /*028c*/ 	.word	0x0000dc30


	//   ....[36]....
        /*0290*/ 	.word	0x0000dcb0


	//   ....[37]....
        /*0294*/ 	.word	0x0000dcd0


	//   ....[38]....
        /*0298*/ 	.word	0x0000dd50


	//   ....[39]....
        /*029c*/ 	.word	0x0000dd70


	//   ....[40]....
        /*02a0*/ 	.word	0x0000ddf0


	//   ....[41]....
        /*02a4*/ 	.word	0x0000de10


	//   ....[42]....
        /*02a8*/ 	.word	0x0000de90


	//   ....[43]....
        /*02ac*/ 	.word	0x0000deb0


	//   ....[44]....
        /*02b0*/ 	.word	0x0000df30


	//   ....[45]....
        /*02b4*/ 	.word	0x0000df40


	//   ....[46]....
        /*02b8*/ 	.word	0x00010b90


	//   ....[47]....
        /*02bc*/ 	.word	0x00011050


	//   ....[48]....
        /*02c0*/ 	.word	0x000111d0


	//   ....[49]....
        /*02c4*/ 	.word	0x00011220


	//   ....[50]....
        /*02c8*/ 	.word	0x00011390


	//   ....[51]....
        /*02cc*/ 	.word	0x00011400


	//   ....[52]....
        /*02d0*/ 	.word	0x00011500


	//   ....[53]....
        /*02d4*/ 	.word	0x00011570


	//   ....[54]....
        /*02d8*/ 	.word	0x00011670


	//   ....[55]....
        /*02dc*/ 	.word	0x000116e0


	//   ....[56]....
        /*02e0*/ 	.word	0x000117e0


	//   ....[57]....
        /*02e4*/ 	.word	0x00011850


	//   ....[58]....
        /*02e8*/ 	.word	0x00011950


	//   ....[59]....
        /*02ec*/ 	.word	0x000119c0


	//   ....[60]....
        /*02f0*/ 	.word	0x00011ac0


	//   ....[61]....
        /*02f4*/ 	.word	0x00011b20


	//   ....[62]....
        /*02f8*/ 	.word	0x00011c10


	//   ....[63]....
        /*02fc*/ 	.word	0x00011c60


	//   ....[64]....
        /*0300*/ 	.word	0x00012060


	//----- nvinfo : EIATTR_REG_RECONFIG
	.align		4
.L_339:
        /*0304*/ 	.byte	0x01, 0x54
	.zero		2


	//----- nvinfo : EIATTR_SYSCALL_OFFSETS
	.align		4
        /*0308*/ 	.byte	0x04, 0x46
        /*030a*/ 	.short	(.L_341 - .L_340)


	//   ....[0]....
.L_340:
        /*030c*/ 	.word	0x00001400


	//   ....[1]....
        /*0310*/ 	.word	0x0000cd00


	//   ....[2]....
        /*0314*/ 	.word	0x0000ce40


	//   ....[3]....
        /*0318*/ 	.word	0x0000cf30


	//   ....[4]....
        /*031c*/ 	.word	0x0000d6e0


	//----- nvinfo : EIATTR_MBARRIER_INSTR_OFFSETS
	.align		4
.L_341:
        /*0320*/ 	.byte	0x04, 0x39
        /*0322*/ 	.short	(.L_343 - .L_342)


	//   ....[0]....
.L_342:
        /*0324*/ 	.word	0x00000250
        /*0328*/ 	.word	0x000000ff
        /*032c*/ 	.word	0x00038800
        /*0330*/ 	.short	0x0100
        /*0332*/ 	.byte	0x08
	.zero		1


	//   ....[1]....
        /*0334*/ 	.word	0x00000260
        /*0338*/ 	.word	0x000000ff
        /*033c*/ 	.word	0x00038820
        /*0340*/ 	.short	0x0100
        /*0342*/ 	.byte	0x08
	.zero		1


	//   ....[2]....
        /*0344*/ 	.word	0x00000350
        /*0348*/ 	.word	0x000000ff
        /*034c*/ 	.word	0x00038830
        /*0350*/ 	.short	0x0100
        /*0352*/ 	.byte	0x08
	.zero		1


	//   ....[3]....
        /*0354*/ 	.word	0x00000360
        /*0358*/ 	.word	0x000000ff
        /*035c*/ 	.word	0x00038840
        /*0360*/ 	.short	0x0100
        /*0362*/ 	.byte	0x08
	.zero		1


	//   ....[4]....
        /*0364*/ 	.word	0x00000370
        /*0368*/ 	.word	0x000000ff
        /*036c*/ 	.word	0x00038838
        /*0370*/ 	.short	0x0100
        /*0372*/ 	.byte	0x08
	.zero		1


	//   ....[5]....
        /*0374*/ 	.word	0x00000380
        /*0378*/ 	.word	0x000000ff
        /*037c*/ 	.word	0x00038848
        /*0380*/ 	.short	0x0100
        /*0382*/ 	.byte	0x08
	.zero		1


	//   ....[6]....
        /*0384*/ 	.word	0x000004b0
        /*0388*/ 	.word	0x000000ff
        /*038c*/ 	.word	0x00038850
        /*0390*/ 	.short	0x0100
        /*0392*/ 	.byte	0x08
	.zero		1


	//   ....[7]....
        /*0394*/ 	.word	0x000004c0
        /*0398*/ 	.word	0x000000ff
        /*039c*/ 	.word	0x00038860
        /*03a0*/ 	.short	0x0100
        /*03a2*/ 	.byte	0x08
	.zero		1


	//   ....[8]....
        /*03a4*/ 	.word	0x000004d0
        /*03a8*/ 	.word	0x000000ff
        /*03ac*/ 	.word	0x00038858
        /*03b0*/ 	.short	0x0100
        /*03b2*/ 	.byte	0x08
	.zero		1


	//   ....[9]....
        /*03b4*/ 	.word	0x000004e0
        /*03b8*/ 	.word	0x000000ff
        /*03bc*/ 	.word	0x00038868
        /*03c0*/ 	.short	0x0100
        /*03c2*/ 	.byte	0x08
	.zero		1


	//   ....[10]....
        /*03c4*/ 	.word	0x000005d0
        /*03c8*/ 	.word	0x000000ff
        /*03cc*/ 	.word	0x00038870
        /*03d0*/ 	.short	0x0100
        /*03d2*/ 	.byte	0x06
	.zero		1


	//   ....[11]....
        /*03d4*/ 	.word	0x000005e0
        /*03d8*/ 	.word	0x000000ff
        /*03dc*/ 	.word	0x00038880
        /*03e0*/ 	.short	0x0100
        /*03e2*/ 	.byte	0x06
	.zero		1


	//   ....[12]....
        /*03e4*/ 	.word	0x000005f0
        /*03e8*/ 	.word	0x000000ff
        /*03ec*/ 	.word	0x00038878
        /*03f0*/ 	.short	0x0100
        /*03f2*/ 	.byte	0x06
	.zero		1


	//   ....[13]....
        /*03f4*/ 	.word	0x00000600
        /*03f8*/ 	.word	0x000000ff
        /*03fc*/ 	.word	0x00038888
        /*0400*/ 	.short	0x0100
        /*0402*/ 	.byte	0x06
	.zero		1


	//   ....[14]....
        /*0404*/ 	.word	0x00000730
        /*0408*/ 	.word	0x000000ff
        /*040c*/ 	.word	0x00038890
        /*0410*/ 	.short	0x0100
        /*0412*/ 	.byte	0x08
	.zero		1


	//   ....[15]....
        /*0414*/ 	.word	0x00000740
        /*0418*/ 	.word	0x000000ff
        /*041c*/ 	.word	0x000388a0
        /*0420*/ 	.short	0x0100
        /*0422*/ 	.byte	0x08
	.zero		1


	//   ....[16]....
        /*0424*/ 	.word	0x00000750
        /*0428*/ 	.word	0x000000ff
        /*042c*/ 	.word	0x00038898
        /*0430*/ 	.short	0x0100
        /*0432*/ 	.byte	0x08
	.zero		1


	//   ....[17]....
        /*0434*/ 	.word	0x00000760
        /*0438*/ 	.word	0x000000ff
        /*043c*/ 	.word	0x000388a8
        /*0440*/ 	.short	0x0100
        /*0442*/ 	.byte	0x08
	.zero		1


	//   ....[18]....
        /*0444*/ 	.word	0x00000890
        /*0448*/ 	.word	0x000000ff
        /*044c*/ 	.word	0x000388b0
        /*0450*/ 	.short	0x0100
        /*0452*/ 	.byte	0x08
	.zero		1


	//   ....[19]....
        /*0454*/ 	.word	0x000008a0
        /*0458*/ 	.word	0x000000ff
        /*045c*/ 	.word	0x000388c0
        /*0460*/ 	.short	0x0100
        /*0462*/ 	.byte	0x08
	.zero		1


	//   ....[20]....
        /*0464*/ 	.word	0x000008b0
        /*0468*/ 	.word	0x000000ff
        /*046c*/ 	.word	0x000388b8
        /*0470*/ 	.short	0x0100
        /*0472*/ 	.byte	0x08
	.zero		1


	//   ....[21]....
        /*0474*/ 	.word	0x000008c0
        /*0478*/ 	.word	0x000000ff
        /*047c*/ 	.word	0x000388c8
        /*0480*/ 	.short	0x0100
        /*0482*/ 	.byte	0x08
	.zero		1


	//   ....[22]....
        /*0484*/ 	.word	0x00001440
        /*0488*/ 	.word	0x000000ff
        /*048c*/ 	.word	0x00038800
        /*0490*/ 	.short	0x010a
        /*0492*/ 	.byte	0x04
	.zero		1


	//   ....[23]....
        /*0494*/ 	.word	0x000014b0
        /*0498*/ 	.word	0x000000ff
        /*049c*/ 	.word	0x00038830
        /*04a0*/ 	.short	0x010a
        /*04a2*/ 	.byte	0x04
	.zero		1


	//   ....[24]....
        /*04a4*/ 	.word	0x00001540
        /*04a8*/ 	.word	0x000000ff
        /*04ac*/ 	.word	0x00038830
        /*04b0*/ 	.short	0x010a
        /*04b2*/ 	.byte	0x04
	.zero		1


	//   ....[25]....
        /*04b4*/ 	.word	0x000048e0
        /*04b8*/ 	.word	0x00000000
        /*04bc*/ 	.word	0x00000000
        /*04c0*/ 	.short	0x0101
        /*04c2*/ 	.byte	0x3f
	.zero		1


	//   ....[26]....
        /*04c4*/ 	.word	0x00005380
        /*04c8*/ 	.word	0x000000ff
        /*04cc*/ 	.word	0x00038830
        /*04d0*/ 	.short	0x010a
        /*04d2*/ 	.byte	0x06
	.zero		1


	//   ....[27]....
        /*04d4*/ 	.word	0x000053d0
        /*04d8*/ 	.word	0x000000ff
        /*04dc*/ 	.word	0x00038830
        /*04e0*/ 	.short	0x010a
        /*04e2*/ 	.byte	0x06
	.zero		1


	//   ....[28]....
        /*04e4*/ 	.word	0x00007cc0
        /*04e8*/ 	.word	0x000000ff
        /*04ec*/ 	.word	0x00038850
        /*04f0*/ 	.short	0x010a
        /*04f2*/ 	.byte	0x07
	.zero		1


	//   ....[29]....
        /*04f4*/ 	.word	0x00007d00
        /*04f8*/ 	.word	0x000000ff
        /*04fc*/ 	.word	0x00038850
        /*0500*/ 	.short	0x010a
        /*0502*/ 	.byte	0x07
	.zero		1


	//   ....[30]....
        /*0504*/ 	.word	0x00008940
        /*0508*/ 	.word	0x000000ab
        /*050c*/ 	.word	0x00000000
        /*0510*/ 	.short	0x0101
        /*0512*/ 	.byte	0x3f
	.zero		1


	//   ....[31]....
        /*0514*/ 	.word	0x00008980
        /*0518*/ 	.word	0x000000af
        /*051c*/ 	.word	0x00000000
        /*0520*/ 	.short	0x0101
        /*0522*/ 	.byte	0x3f
	.zero		1


	//   ....[32]....
        /*0524*/ 	.word	0x00009510
        /*0528*/ 	.word	0x0000000b
        /*052c*/ 	.word	0x00038850
        /*0530*/ 	.short	0x010a
        /*0532*/ 	.byte	0x3f
	.zero		1


	//   ....[33]....
        /*0534*/ 	.word	0x00009550
        /*0538*/ 	.word	0x0000000b
        /*053c*/ 	.word	0x00038850
        /*0540*/ 	.short	0x010a
        /*0542*/ 	.byte	0x3f
	.zero		1


	//   ....[34]....
        /*0544*/ 	.word	0x00009950
        /*0548*/ 	.word	0x0000000c
        /*054c*/ 	.word	0x00000000
        /*0550*/ 	.short	0x0101
        /*0552*/ 	.byte	0x3f
	.zero		1


	//   ....[35]....
        /*0554*/ 	.word	0x0000a9c0
        /*0558*/ 	.word	0x000000ff
        /*055c*/ 	.word	0x00000000
        /*0560*/ 	.short	0x0101
        /*0562*/ 	.byte	0x04
	.zero		1


	//   ....[36]....
        /*0564*/ 	.word	0x0000d290
        /*0568*/ 	.word	0x000000ff
        /*056c*/ 	.word	0x00038840
        /*0570*/ 	.short	0x010a
        /*0572*/ 	.byte	0x26
	.zero		1


	//   ....[37]....
        /*0574*/ 	.word	0x0000e0c0
        /*0578*/ 	.word	0x000000ff
        /*057c*/ 	.word	0x00038800
        /*0580*/ 	.short	0x0107
        /*0582*/ 	.byte	0x26
	.zero		1


	//   ....[38]....
        /*0584*/ 	.word	0x0000e130
        /*0588*/ 	.word	0x000000ff
        /*058c*/ 	.word	0x00038800
        /*0590*/ 	.short	0x0101
        /*0592*/ 	.byte	0x26
	.zero		1


	//   ....[39]....
        /*0594*/ 	.word	0x0000e150
        /*0598*/ 	.word	0x000000ff
        /*059c*/ 	.word	0x00038820
        /*05a0*/ 	.short	0x010a
        /*05a2*/ 	.byte	0x26
	.zero		1


	//   ....[40]....
        /*05a4*/ 	.word	0x0000e540
        /*05a8*/ 	.word	0x000000ff
        /*05ac*/ 	.word	0x00038848
        /*05b0*/ 	.short	0x010a
        /*05b2*/ 	.byte	0x26
	.zero		1


	//   ....[41]....
        /*05b4*/ 	.word	0x0000e9e0
        /*05b8*/ 	.word	0x000000ff
        /*05bc*/ 	.word	0x00038860
        /*05c0*/ 	.short	0x010a
        /*05c2*/ 	.byte	0x26
	.zero		1


	//   ....[42]....
        /*05c4*/ 	.word	0x0000f090
        /*05c8*/ 	.word	0x000000ff
        /*05cc*/ 	.word	0x00038840
        /*05d0*/ 	.short	0x010a
        /*05d2*/ 	.byte	0x26
	.zero		1


	//   ....[43]....
        /*05d4*/ 	.word	0x0000f530
        /*05d8*/ 	.word	0x000000ff
        /*05dc*/ 	.word	0x00038868
        /*05e0*/ 	.short	0x010a
        /*05e2*/ 	.byte	0x26
	.zero		1


	//   ....[44]....
        /*05e4*/ 	.word	0x0000fc30
        /*05e8*/ 	.word	0x000000ff
        /*05ec*/ 	.word	0x00038848
        /*05f0*/ 	.short	0x010a
        /*05f2*/ 	.byte	0x26
	.zero		1


	//   ....[45]....
        /*05f4*/ 	.word	0x000100b0
        /*05f8*/ 	.word	0x000000ff
        /*05fc*/ 	.word	0x00038860
        /*0600*/ 	.short	0x010a
        /*0602*/ 	.byte	0x26
	.zero		1


	//   ....[46]....
        /*0604*/ 	.word	0x000105f0
        /*0608*/ 	.word	0x00000003
        /*060c*/ 	.word	0x00038860
        /*0610*/ 	.short	0x010a
        /*0612*/ 	.byte	0x3f
	.zero		1


	//   ....[47]....
        /*0614*/ 	.word	0x00010b20
        /*0618*/ 	.word	0x00000002
        /*061c*/ 	.word	0x00038820
        /*0620*/ 	.short	0x010a
        /*0622*/ 	.byte	0x3f
	.zero		1


	//   ....[48]....
        /*0624*/ 	.word	0x00010ca0
        /*0628*/ 	.word	0x00000006
        /*062c*/ 	.word	0x00000000
        /*0630*/ 	.short	0x010a
        /*0632*/ 	.byte	0x3f
	.zero		1


	//   ....[49]....
        /*0634*/ 	.word	0x00010d10
        /*0638*/ 	.word	0x00000003
        /*063c*/ 	.word	0x00000000
        /*0640*/ 	.short	0x010a
        /*0642*/ 	.byte	0x3f
	.zero		1


	//   ....[50]....
        /*0644*/ 	.word	0x00010d70
        /*0648*/ 	.word	0x00000000
        /*064c*/ 	.word	0x00000000
        /*0650*/ 	.short	0x010a
        /*0652*/ 	.byte	0x3f
	.zero		1


	//   ....[51]....
        /*0654*/ 	.word	0x00010da0
        /*0658*/ 	.word	0x00000003
        /*065c*/ 	.word	0x00000000
        /*0660*/ 	.short	0x010a
        /*0662*/ 	.byte	0x3f
	.zero		1


	//   ....[52]....
        /*0664*/ 	.word	0x00010e20
        /*0668*/ 	.word	0x00000003
        /*066c*/ 	.word	0x00038800
        /*0670*/ 	.short	0x010a
        /*0672*/ 	.byte	0x3f
	.zero		1


	//   ....[53]....
        /*0674*/ 	.word	0x00010e90
        /*0678*/ 	.word	0x00000003
        /*067c*/ 	.word	0x00038830
        /*0680*/ 	.short	0x010a
        /*0682*/ 	.byte	0x3f
	.zero		1


	//   ....[54]....
        /*0684*/ 	.word	0x00010f00
        /*0688*/ 	.word	0x00000007
        /*068c*/ 	.word	0x00038830
        /*0690*/ 	.short	0x010a
        /*0692*/ 	.byte	0x3f
	.zero		1


	//   ....[55]....
        /*0694*/ 	.word	0x00010f60
        /*0698*/ 	.word	0x00000003
        /*069c*/ 	.word	0x00038850
        /*06a0*/ 	.short	0x010a
        /*06a2*/ 	.byte	0x3f
	.zero		1


	//   ....[56]....
        /*06a4*/ 	.word	0x00010fb0
        /*06a8*/ 	.word	0x0000000b
        /*06ac*/ 	.word	0x00038850
        /*06b0*/ 	.short	0x010a
        /*06b2*/ 	.byte	0x3f
	.zero		1


	//   ....[57]....
        /*06b4*/ 	.word	0x00011110
        /*06b8*/ 	.word	0x00000003
        /*06bc*/ 	.word	0x00038840
        /*06c0*/ 	.short	0x010a
        /*06c2*/ 	.byte	0x3f
	.zero		1


	//   ....[58]....
        /*06c4*/ 	.word	0x00011ca0
        /*06c8*/ 	.word	0x00000003
        /*06cc*/ 	.word	0x00038820
        /*06d0*/ 	.short	0x010a
        /*06d2*/ 	.byte	0x3f
	.zero		1


	//   ....[59]....
        /*06d4*/ 	.word	0x00011d00
        /*06d8*/ 	.word	0x00000003
        /*06dc*/ 	.word	0x00038848
        /*06e0*/ 	.short	0x010a
        /*06e2*/ 	.byte	0x3f
	.zero		1


	//   ....[60]....
        /*06e4*/ 	.word	0x00011d60
        /*06e8*/ 	.word	0x00000003
        /*06ec*/ 	.word	0x00038860
        /*06f0*/ 	.short	0x010a
        /*06f2*/ 	.byte	0x3f
	.zero		1


	//   ....[61]....
        /*06f4*/ 	.word	0x00011dc0
        /*06f8*/ 	.word	0x00000003
        /*06fc*/ 	.word	0x00038840
        /*0700*/ 	.short	0x010a
        /*0702*/ 	.byte	0x3f
	.zero		1


	//   ....[62]....
        /*0704*/ 	.word	0x00011e20
        /*0708*/ 	.word	0x00000003
        /*070c*/ 	.word	0x00038868
        /*0710*/ 	.short	0x010a
        /*0712*/ 	.byte	0x3f
	.zero		1


	//   ....[63]....
        /*0714*/ 	.word	0x00011e80
        /*0718*/ 	.word	0x00000003
        /*071c*/ 	.word	0x00038848
        /*0720*/ 	.short	0x010a
        /*0722*/ 	.byte	0x3f
	.zero		1


	//   ....[64]....
        /*0724*/ 	.word	0x00011ee0
        /*0728*/ 	.word	0x00000003
        /*072c*/ 	.word	0x00038860
        /*0730*/ 	.short	0x010a
        /*0732*/ 	.byte	0x3f
	.zero		1


	//   ....[65]....
        /*0734*/ 	.word	0x00011f30
        /*0738*/ 	.word	0x00000003
        /*073c*/ 	.word	0x00038860
        /*0740*/ 	.short	0x010a
        /*0742*/ 	.byte	0x3f
	.zero		1


	//   ....[66]....
        /*0744*/ 	.word	0x00011f80
        /*0748*/ 	.word	0x00000002
        /*074c*/ 	.word	0x00038820
        /*0750*/ 	.short	0x010a
        /*0752*/ 	.byte	0x3f
	.zero		1


	//   ....[67]....
        /*0754*/ 	.word	0x00012120
        /*0758*/ 	.word	0x00000006
        /*075c*/ 	.word	0x00000000
        /*0760*/ 	.short	0x010a
        /*0762*/ 	.byte	0x3f
	.zero		1


	//   ....[68]....
        /*0764*/ 	.word	0x00012170
        /*0768*/ 	.word	0x00000003
        /*076c*/ 	.word	0x00000000
        /*0770*/ 	.short	0x010a
        /*0772*/ 	.byte	0x3f
	.zero		1


	//   ....[69]....
        /*0774*/ 	.word	0x000121c0
        /*0778*/ 	.word	0x00000000
        /*077c*/ 	.word	0x00000000
        /*0780*/ 	.short	0x010a
        /*0782*/ 	.byte	0x3f
	.zero		1


	//----- nvinfo : EIATTR_NUM_MBARRIERS
	.align		4
.L_343:
        /*0784*/ 	.byte	0x03, 0x38
        /*0786*/ 	.short	0x0016


	//----- nvinfo : EIATTR_EXIT_INSTR_OFFSETS
	.align		4
        /*0788*/ 	.byte	0x04, 0x1c
        /*078a*/ 	.short	(.L_345 - .L_344)


	//   ....[0]....
.L_344:
        /*078c*/ 	.word	0x00010df0


	//----- nvinfo : EIATTR_MAX_THREADS
	.align		4
.L_345:
        /*0790*/ 	.byte	0x04, 0x05
        /*0792*/ 	.short	(.L_347 - .L_346)
.L_346:
        /*0794*/ 	.word	0x00000180
        /*0798*/ 	.word	0x00000001
        /*079c*/ 	.word	0x00000001


	//----- nvinfo : EIATTR_CRS_STACK_SIZE
	.align		4
.L_347:
        /*07a0*/ 	.byte	0x04, 0x1e
        /*07a2*/ 	.short	(.L_349 - .L_348)
.L_348:
        /*07a4*/ 	.word	0x00000000


	//----- nvinfo : EIATTR_CBANK_PARAM_SIZE
	.align		4
.L_349:
        /*07a8*/ 	.byte	0x03, 0x19
        /*07aa*/ 	.short	0x0a70


	//----- nvinfo : EIATTR_PARAM_CBANK
	.align		4
        /*07ac*/ 	.byte	0x04, 0x0a
        /*07ae*/ 	.short	(.L_351 - .L_350)
	.align		4
.L_350:
        /*07b0*/ 	.word	index@(.nv.constant0._ZN7cutlass13device_kernelIN5flash11enable_sm90INS1_16FlashAttnFwdSm90INS1_25CollectiveMainloopFwdSm90ILi2EN4cute5tupleIJNS5_1CILi1EEES8_S8_EEENS6_IJNS7_ILi128EEENS7_ILi80EEENS7_ILi256EEEEEELi256ENS_10bfloat16_tEfNS_4arch4Sm90ELb0ELb0ELb0ELb0ELb0ELb0ELb0ELb1ELb1ELb1ELb1ELb0EEENS1_21CollectiveEpilogueFwdINS6_IJSA_SC_SB_EEES9_SE_SG_Li256ELb0ELb1ELb1ELb0EEENS1_19SingleTileSchedulerILb0ELb1ELb1ELi128EEEEEEEEEvNT_6ParamsE)
        /*07b4*/ 	.short	0x0210
        /*07b6*/ 	.short	0x0a70


	//----- nvinfo : EIATTR_SW_WAR
	.align		4
.L_351:
        /*07b8*/ 	.byte	0x04, 0x36
        /*07ba*/ 	.short	(.L_353 - .L_352)
.L_352:
        /*07bc*/ 	.word	0x00000008
.L_353:


//--------------------- .nv.info._ZN7cutlass13device_kernelIN5flash11enable_sm90INS1_16FlashAttnFwdSm90INS1_25CollectiveMainloopFwdSm90ILi2EN4cute5tupleIJNS5_1CILi1EEES8_S8_EEENS6_IJNS7_ILi128EEENS7_ILi80EEENS7_ILi256EEEEEELi256ENS_10bfloat16_tEfNS_4arch4Sm90ELb0ELb0ELb0ELb1ELb0ELb0ELb0ELb1ELb1ELb1ELb1ELb0EEENS1_21CollectiveEpilogueFwdINS6_IJSA_SC_SB_EEES9_SE_SG_Li256ELb1ELb1ELb1ELb0EEENS1_36VarlenDynamicPersistentTileSchedulerILi128ELi80ELi256ELi128ELb1ELb1ELb1ELb0ELb1ELb1EEEEEEEEEvNT_6ParamsE --------------------------
	.section	.nv.info._ZN7cutlass13device_kernelIN5flash11enable_sm90INS1_16FlashAttnFwdSm90INS1_25CollectiveMainloopFwdSm90ILi2EN4cute5tupleIJNS5_1CILi1EEES8_S8_EEENS6_IJNS7_ILi128EEENS7_ILi80EEENS7_ILi256EEEEEELi256ENS_10bfloat16_tEfNS_4arch4Sm90ELb0ELb0ELb0ELb1ELb0ELb0ELb0ELb1ELb1ELb1ELb1ELb0EEENS1_21CollectiveEpilogueFwdINS6_IJSA_SC_SB_EEES9_SE_SG_Li256ELb1ELb1ELb1ELb0EEENS1_36VarlenDynamicPersistentTileSchedulerILi128ELi80ELi256ELi128ELb1ELb1ELb1ELb0ELb1ELb1EEEEEEEEEvNT_6ParamsE,"",@"SHT_CUDA_INFO"
	.sectionflags	@""
	.align	4


	//----- nvinfo : EIATTR_CUDA_API_VERSION
	.align		4
        /*0000*/ 	.byte	0x04, 0x37
        /*0002*/ 	.short	(.L_355 - .L_354)
.L_354:
        /*0004*/ 	.word	0x00000082


	//----- nvinfo : EIATTR_KPARAM_INFO
	.align		4
.L_355:
        /*0008*/ 	.byte	0x04, 0x17
        /*000a*/ 	.short	(.L_357 - .L_356)
.L_356:
        /*000c*/ 	.word	0x00000000
        /*0010*/ 	.short	0x0000
        /*0012*/ 	.short	0x0070
        /*0014*/ 	.byte	0x00, 0xf0, 0x01, 0x2a


	//----- nvinfo : EIATTR_SPARSE_MMA_MASK
	.align		4
.L_357:
        /*0018*/ 	.byte	0x03, 0x50
        /*001a*/ 	.short	0x0000


	//----- nvinfo : EIATTR_MAXREG_COUNT
	.align		4
        /*001c*/ 	.byte	0x03, 0x1b
        /*001e*/ 	.short	0x00a8


	//----- nvinfo : EIATTR_NUM_BARRIERS
	.align		4
        /*0020*/ 	.byte	0x02, 0x4c
        /*0022*/ 	.byte	0x09
	.zero		1


	//----- nvinfo : EIATTR_EXTERNS
	.align		4
        /*0024*/ 	.byte	0x04, 0x0f
        /*0026*/ 	.short	(.L_359 - .L_358)


	//   ....[0]....
	.align		4
.L_358:
        /*0028*/ 	.word	index@(__assertfail)


	//----- nvinfo : EIATTR_ANNOTATIONS
	.align		4
.L_359:
        /*002c*/ 	.byte	0x04, 0x55
        /*002e*/ 	.short	(.L_361 - .L_360)


	//   ....[0]....
.L_360:
        /* <DEDUP_REMOVED lines=81> */


	//----- nvinfo : EIATTR_MERCURY_ISA_VERSION
	.align		4
.L_361:
        /*0530*/ 	.byte	0x03, 0x5f
        /*0532*/ 	.short	0x0101


	//----- nvinfo : EIATTR_UNUSED_LOAD_BYTE_OFFSET
	.align		4
        /*0534*/ 	.byte	0x04, 0x44
        /*0536*/ 	.short	(.L_363 - .L_362)


	//   ....[0]....
.L_362:
        /*0538*/ 	.word	0x00000a10
        /*053c*/ 	.word	0x0000fff0


	//   ....[1]....
        /*0540*/ 	.word	0x0000aea0
        /*0544*/ 	.word	0x0000fff0


	//----- nvinfo : EIATTR_INT_WARP_WIDE_INSTR_OFFSETS
	.align		4
.L_363:
        /*0548*/ 	.byte	0x04, 0x31
        /*054a*/ 	.short	(.L_365 - .L_364)


	//   ....[0]....
.L_364:
        /*054c*/ 	.word	0x00000130


	//   ....[1]....
        /*0550*/ 	.word	0x00000170


	//   ....[2]....
        /*0554*/ 	.word	0x000001e0


	//   ....[3]....
        /*0558*/ 	.word	0x00008960


	//   ....[4]....
        /*055c*/ 	.word	0x00011160


	//   ....[5]....
        /*0560*/ 	.word	0x00011200


	//   ....[6]....
        /*0564*/ 	.word	0x00015650


	//   ....[7]....
        /*0568*/ 	.word	0x000156c0


	//----- nvinfo : EIATTR_COOP_GROUP_MASK_REGIDS
	.align		4
.L_365:
        /*056c*/ 	.byte	0x04, 0x29
        /*056e*/ 	.short	(.L_367 - .L_366)


	//   ....[0]....
.L_366:
        /*0570*/ 	.word	0xffffffff


	//   ....[1]....
        /*0574*/ 	.word	0xffffffff


	//   ....[2]....
        /*0578*/ 	.word	0xffffffff


	//   ....[3]....
        /*057c*/ 	.word	0xffffffff


	//   ....[4]....
        /*0580*/ 	.word	0xffffffff


	//   ....[5]....
        /*0584*/ 	.word	0xffffffff


	//   ....[6]....
        /*0588*/ 	.word	0xffffffff


	//   ....[7]....
        /*058c*/ 	.word	0xffffffff


	//   ....[8]....
        /*0590*/ 	.word	0xffffffff


	//   ....[9]....
        /*0594*/ 	.word	0xffffffff


	//   ....[10]....
        /*0598*/ 	.word	0xffffffff


	//   ....[11]....
        /*059c*/ 	.word	0xffffffff


	//   ....[12]....
        /*05a0*/ 	.word	0xffffffff


	//   ....[13]....
        /*05a4*/ 	.word	0xffffffff


	//   ....[14]....
        /*05a8*/ 	.word	0xffffffff


	//   ....[15]....
        /*05ac*/ 	.word	0xffffffff


	//   ....[16]....
        /*05b0*/ 	.word	0xffffffff


	//   ....[17]....
        /*05b4*/ 	.word	0xffffffff


	//   ....[18]....
        /*05b8*/ 	.word	0xffffffff


	//   ....[19]....
        /*05bc*/ 	.word	0xffffffff


	//   ....[20]....
        /*05c0*/ 	.word	0xffffffff


	//   ....[21]....
        /*05c4*/ 	.word	0xffffffff


	//   ....[22]....
        /*05c8*/ 	.word	0xffffffff


	//   ....[23]....
        /*05cc*/ 	.word	0xffffffff


	//   ....[24]....
        /*05d0*/ 	.word	0xffffffff


	//   ....[25]....
        /*05d4*/ 	.word	0xffffffff


	//   ....[26]....
        /*05d8*/ 	.word	0xffffffff


	//   ....[27]....
        /*05dc*/ 	.word	0xffffffff


	//   ....[28]....
        /*05e0*/ 	.word	0xffffffff


	//   ....[29]....
        /*05e4*/ 	.word	0xffffffff


	//   ....[30]....
        /*05e8*/ 	.word	0xffffffff


	//   ....[31]....
        /*05ec*/ 	.word	0xffffffff


	//   ....[32]....
        /*05f0*/ 	.word	0xffffffff


	//   ....[33]....
        /*05f4*/ 	.word	0xffffffff


	//   ....[34]....
        /*05f8*/ 	.word	0xffffffff


	//   ....[35]....
        /*05fc*/ 	.word	0xffffffff


	//   ....[36]....
        /*0600*/ 	.word	0xffffffff


	//   ....[37]....
        /*0604*/ 	.word	0xffffffff


	//   ....[38]....
        /*0608*/ 	.word	0xffffffff


	//   ....[39]....
        /*060c*/ 	.word	0xffffffff


	//   ....[40]....
        /*0610*/ 	.word	0xffffffff


	//   ....[41]....
        /*0614*/ 	.word	0xffffffff


	//   ....[42]....
        /*0618*/ 	.word	0xffffffff


	//   ....[43]....
        /*061c*/ 	.word	0xffffffff


	//   ....[44]....
        /*0620*/ 	.word	0xffffffff


	//   ....[45]....
        /*0624*/ 	.word	0xffffffff


	//   ....[46]....
        /*0628*/ 	.word	0xffffffff


	//   ....[47]....
        /*062c*/ 	.word	0xffffffff


	//   ....[48]....
        /*0630*/ 	.word	0xffffffff


	//   ....[49]....
        /*0634*/ 	.word	0xffffffff


	//   ....[50]....
        /*0638*/ 	.word	0xffffffff


	//   ....[51]....
        /*063c*/ 	.word	0xffffffff


	//   ....[52]....
        /*0640*/ 	.word	0xffffffff


	//   ....[53]....
        /*0644*/ 	.word	0xffffffff


	//   ....[54]....
        /*0648*/ 	.word	0xffffffff


	//   ....[55]....
        /*064c*/ 	.word	0xffffffff


	//   ....[56]....
        /*0650*/ 	.word	0xffffffff


	//   ....[57]....
        /*0654*/ 	.word	0xffffffff


	//   ....[58]....
        /*0658*/ 	.word	0xffffffff


	//   ....[59]....
        /*065c*/ 	.word	0xffffffff


	//   ....[60]....
        /*0660*/ 	.word	0xffffffff


	//   ....[61]....
        /*0664*/ 	.word	0xffffffff


	//   ....[62]....
        /*0668*/ 	.word	0xffffffff


	//   ....[63]....
        /*066c*/ 	.word	0xffffffff


	//   ....[64]....
        /*0670*/ 	.word	0xffffffff


	//   ....[65]....
        /*0674*/ 	.word	0xffffffff


	//   ....[66]....
        /*0678*/ 	.word	0xffffffff


	//   ....[67]....
        /*067c*/ 	.word	0xffffffff


	//   ....[68]....
        /*0680*/ 	.word	0xffffffff


	//   ....[69]....
        /*0684*/ 	.word	0xffffffff


	//   ....[70]....
        /*0688*/ 	.word	0xffffffff


	//   ....[71]....
        /*068c*/ 	.word	0xffffffff


	//   ....[72]....
        /*0690*/ 	.word	0xffffffff


	//   ....[73]....
        /*0694*/ 	.word	0xffffffff


	//   ....[74]....
        /*0698*/ 	.word	0xffffffff


	//   ....[75]....
        /*069c*/ 	.word	0xffffffff


	//   ....[76]....
        /*06a0*/ 	.word	0xffffffff


	//   ....[77]....
        /*06a4*/ 	.word	0xffffffff


	//   ....[78]....
        /*06a8*/ 	.word	0xffffffff


	//   ....[79]....
        /*06ac*/ 	.word	0xffffffff


	//   ....[80]....
        /*06b0*/ 	.word	0xffffffff


	//   ....[81]....
        /*06b4*/ 	.word	0xffffffff


	//   ....[82]....
        /*06b8*/ 	.word	0xffffffff


	//   ....[83]....
        /*06bc*/ 	.word	0xffffffff


	//   ....[84]....
        /*06c0*/ 	.word	0xffffffff


	//   ....[85]....
        /*06c4*/ 	.word	0xffffffff


	//   ....[86]....
        /*06c8*/ 	.word	0xffffffff


	//   ....[87]....
        /*06cc*/ 	.word	0xffffffff


	//   ....[88]....
        /*06d0*/ 	.word	0xffffffff


	//   ....[89]....
        /*06d4*/ 	.word	0xffffffff


	//   ....[90]....
        /*06d8*/ 	.word	0xffffffff


	//   ....[91]....
        /*06dc*/ 	.word	0xffffffff


	//   ....[92]....
        /*06e0*/ 	.word	0xffffffff


	//   ....[93]....
        /*06e4*/ 	.word	0xffffffff


	//   ....[94]....
        /*06e8*/ 	.word	0xffffffff


	//   ....[95]....
        /*06ec*/ 	.word	0xffffffff


	//   ....[96]....
        /*06f0*/ 	.word	0xffffffff


	//   ....[97]....
        /*06f4*/ 	.word	0x0500000f


	//   ....[98]....
        /*06f8*/ 	.word	0x0500000f


	//   ....[99]....
        /*06fc*/ 	.word	0x0500000f


	//   ....[100]....
        /*0700*/ 	.word	0x0500000f


	//   ....[101]....
        /*0704*/ 	.word	0x0500000f


	//   ....[102]....
        /*0708*/ 	.word	0x0500000f


	//   ....[103]....
        /*070c*/ 	.word	0x0500000f


	//   ....[104]....
        /*0710*/ 	.word	0x0500000f


	//   ....[105]....
        /*0714*/ 	.word	0x0500000f


	//   ....[106]....
        /*0718*/ 	.word	0x0500000f


	//   ....[107]....
        /*071c*/ 	.word	0x0500000f


	//   ....[108]....
        /*0720*/ 	.word	0x0500000f


	//   ....[109]....
        /*0724*/ 	.word	0x0500000f


	//   ....[110]....
        /*0728*/ 	.word	0x0500000f


	//   ....[111]....
        /*072c*/ 	.word	0x0500000f


	//   ....[112]....
        /*0730*/ 	.word	0x0500000f


	//   ....[113]....
        /*0734*/ 	.word	0x0500000f


	//   ....[114]....
        /*0738*/ 	.word	0x0500000f


	//   ....[115]....
        /*073c*/ 	.word	0x0500000f


	//   ....[116]....
        /*0740*/ 	.word	0x0500000f


	//   ....[117]....
        /*0744*/ 	.word	0x0500000f


	//   ....[118]....
        /*0748*/ 	.word	0x0500000f


	//   ....[119]....
        /*074c*/ 	.word	0x0500000f


	//   ....[120]....
        /*0750*/ 	.word	0x0500000f


	//   ....[121]....
        /*0754*/ 	.word	0x0500000f


	//   ....[122]....
        /*0758*/ 	.word	0x0500000f


	//   ....[123]....
        /*075c*/ 	.word	0x0500000f


	//   ....[124]....
        /*0760*/ 	.word	0x0500000f


	//   ....[125]....
        /*0764*/ 	.word	0x0500000f


	//   ....[126]....
        /*0768*/ 	.word	0x0500000f


	//   ....[127]....
        /*076c*/ 	.word	0x0500000f


	//   ....[128]....
        /*0770*/ 	.word	0x0500000f


	//   ....[129]....
        /*0774*/ 	.word	0x0500000f


	//   ....[130]....
        /*0778*/ 	.word	0x0500000f


	//   ....[131]....
        /*077c*/ 	.word	0x0500000f


	//   ....[132]....
        /*0780*/ 	.word	0x0500000f


	//----- nvinfo : EIATTR_COOP_GROUP_INSTR_OFFSETS
	.align		4
.L_367:
        /*0784*/ 	.byte	0x04, 0x28
        /*0786*/ 	.short	(.L_369 - .L_368)


	//   ....[0]....
.L_368:
        /*0788*/ 	.word	0x00000060


	//   ....[1]....
        /*078c*/ 	.word	0x00000140


	//   ....[2]....
        /*0790*/ 	.word	0x00000190


	//   ....[3]....
        /*0794*/ 	.word	0x000003c0


	//   ....[4]....
        /*0798*/ 	.word	0x00000520


	//   ....[5]....
        /*079c*/ 	.word	0x00000640


	//   ....[6]....
        /*07a0*/ 	.word	0x000007a0


	//   ....[7]....
        /*07a4*/ 	.word	0x00001df0


	//   ....[8]....
        /*07a8*/ 	.word	0x00004ca0


	//   ....[9]....
        /*07ac*/ 	.word	0x00004ce0


	//   ....[10]....
        /*07b0*/ 	.word	0x00005080


	//   ....[11]....
        /*07b4*/ 	.word	0x00005100


	//   ....[12]....
        /*07b8*/ 	.word	0x00008b60


	//   ....[13]....
        /*07bc*/ 	.word	0x00008b90


	//   ....[14]....
        /*07c0*/ 	.word	0x00008ea0


	//   ....[15]....
        /*07c4*/ 	.word	0x00009000


	//   ....[16]....
        /*07c8*/ 	.word	0x0000a1b0


	//   ....[17]....
        /*07cc*/ 	.word	0x0000a240


	//   ....[18]....
        /*07d0*/ 	.word	0x0000a490


	//   ....[19]....
        /*07d4*/ 	.word	0x0000a4a0


	//   ....[20]....
        /*07d8*/ 	.word	0x0000c0c0


	//   ....[21]....
        /*07dc*/ 	.word	0x0000c0e0


	//   ....[22]....
        /*07e0*/ 	.word	0x0000c0f0


	//   ....[23]....
        /*07e4*/ 	.word	0x0000c110


	//   ....[24]....
        /*07e8*/ 	.word	0x0000cc20


	//   ....[25]....
        /*07ec*/ 	.word	0x0000cc50


	//   ....[26]....
        /*07f0*/ 	.word	0x0000cdf0


	//   ....[27]....
        /*07f4*/ 	.word	0x0000ce10


	//   ....[28]....
        /*07f8*/ 	.word	0x0000cf60


	//   ....[29]....
        /*07fc*/ 	.word	0x0000cf80


	//   ....[30]....
        /*0800*/ 	.word	0x0000d0e0


	//   ....[31]....
        /*0804*/ 	.word	0x0000d100


	//   ....[32]....
        /*0808*/ 	.word	0x0000d6d0


	//   ....[33]....
        /*080c*/ 	.word	0x0000d700


	//   ....[34]....
        /*0810*/ 	.word	0x0000e060


	//   ....[35]....
        /*0814*/ 	.word	0x0000e070


	//   ....[36]....
        /*0818*/ 	.word	0x0000f430


	//   ....[37]....
        /*081c*/ 	.word	0x0000f460


	//   ....[38]....
        /*0820*/ 	.word	0x0000f5e0


	//   ....[39]....
        /*0824*/ 	.word	0x0000f600


	//   ....[40]....
        /*0828*/ 	.word	0x0000f750


	//   ....[41]....
        /*082c*/ 	.word	0x0000f770


	//   ....[42]....
        /*0830*/ 	.word	0x0000f8d0


	//   ....[43]....
        /*0834*/ 	.word	0x0000f8f0


	//   ....[44]....
        /*0838*/ 	.word	0x0000fad0


	//   ....[45]....
        /*083c*/ 	.word	0x0000fd00


	//   ....[46]....
        /*0840*/ 	.word	0x0000fd30


	//   ....[47]....
        /*0844*/ 	.word	0x0000fd60


	//   ....[48]....
        /*0848*/ 	.word	0x0000fd90


	//   ....[49]....
        /*084c*/ 	.word	0x0000fdc0


	//   ....[50]....
        /*0850*/ 	.word	0x0000fdf0


	//   ....[51]....
        /*0854*/ 	.word	0x0000ffa0


	//   ....[52]....
        /*0858*/ 	.word	0x0000ffd0


	//   ....[53]....
        /*085c*/ 	.word	0x00010000


	//   ....[54]....
        /*0860*/ 	.word	0x00010030


	//   ....[55]....
        /*0864*/ 	.word	0x00010060


	//   ....[56]....
        /*0868*/ 	.word	0x00010090


	//   ....[57]....
        /*086c*/ 	.word	0x00010120


	//   ....[58]....
        /*0870*/ 	.word	0x00010150


	//   ....[59]....
        /*0874*/ 	.word	0x00010160


	//   ....[60]....
        /*0878*/ 	.word	0x00010210


	//   ....[61]....
        /*087c*/ 	.word	0x00011760


	//   ....[62]....
        /*0880*/ 	.word	0x000123a0


	//   ....[63]....
        /*0884*/ 	.word	0x000123f0


	//   ....[64]....
        /*0888*/ 	.word	0x000124c0


	//   ....[65]....
        /*088c*/ 	.word	0x000124d0


	//   ....[66]....
        /*0890*/ 	.word	0x00012580


	//   ....[67]....
        /*0894*/ 	.word	0x00012590


	//   ....[68]....
        /*0898*/ 	.word	0x00012640


	//   ....[69]....
        /*089c*/ 	.word	0x00012650


	//   ....[70]....
        /*08a0*/ 	.word	0x00012700


	//   ....[71]....
        /*08a4*/ 	.word	0x00012710


	//   ....[72]....
        /*08a8*/ 	.word	0x000127c0


	//   ....[73]....
        /*08ac*/ 	.word	0x000127d0


	//   ....[74]....
        /*08b0*/ 	.word	0x00012880


	//   ....[75]....
        /*08b4*/ 	.word	0x00012890


	//   ....[76]....
        /*08b8*/ 	.word	0x000128e0


	//   ....[77]....
        /*08bc*/ 	.word	0x00012930


	//   ....[78]....
        /*08c0*/ 	.word	0x00015f90


	//   ....[79]....
        /*08c4*/ 	.word	0x00015fc0


	//   ....[80]....
        /*08c8*/ 	.word	0x00016020


	//   ....[81]....
        /*08cc*/ 	.word	0x00016050


	//   ....[82]....
        /*08d0*/ 	.word	0x00016080


	//   ....[83]....
        /*08d4*/ 	.word	0x000160b0


	//   ....[84]....
        /*08d8*/ 	.word	0x000160e0


	//   ....[85]....
        /*08dc*/ 	.word	0x00016110


	//   ....[86]....
        /*08e0*/ 	.word	0x000162e0


	//   ....[87]....
        /*08e4*/ 	.word	0x00016310


	//   ....[88]....
        /*08e8*/ 	.word	0x00016340


	//   ....[89]....
        /*08ec*/ 	.word	0x00016370


	//   ....[90]....
        /*08f0*/ 	.word	0x000163a0


	//   ....[91]....
        /*08f4*/ 	.word	0x000163d0


	//   ....[92]....
        /*08f8*/ 	.word	0x00016490


	//   ....[93]....
        /*08fc*/ 	.word	0x000164b0


	//   ....[94]....
        /*0900*/ 	.word	0x000164c0


	//   ....[95]....
        /*0904*/ 	.word	0x00016520


	//   ....[96]....
        /*0908*/ 	.word	0x00016c40


	//   ....[97]....
        /*090c*/ 	.word	0x00017120


	//   ....[98]....
        /*0910*/ 	.word	0x00017300


	//   ....[99]....
        /*0914*/ 	.word	0x00017350


	//   ....[100]....
        /*0918*/ 	.word	0x00017490


	//   ....[101]....
        /*091c*/ 	.word	0x000174e0


	//   ....[102]....
        /*0920*/ 	.word	0x00017620


	//   ....[103]....
        /*0924*/ 	.word	0x00017670


	//   ....[104]....
        /*0928*/ 	.word	0x000177b0


	//   ....[105]....
        /*092c*/ 	.word	0x00017800


	//   ....[106]....
        /*0930*/ 	.word	0x00017940


	//   ....[107]....
        /*0934*/ 	.word	0x00017990


	//   ....[108]....
        /*0938*/ 	.word	0x00017ad0


	//   ....[109]....
        /*093c*/ 	.word	0x00017b20


	//   ....[110]....
        /*0940*/ 	.word	0x00017c40


	//   ....[111]....
        /*0944*/ 	.word	0x00017cb0


	//   ....[112]....
        /*0948*/ 	.word	0x00017dd0


	//   ....[113]....
        /*094c*/ 	.word	0x00017e20


	//   ....[114]....
        /*0950*/ 	.word	0x00018150


	//   ....[115]....
        /*0954*/ 	.word	0x000181f0


	//   ....[116]....
        /*0958*/ 	.word	0x000183a0


	//   ....[117]....
        /*095c*/ 	.word	0x00018420


	//   ....[118]....
        /*0960*/ 	.word	0x000184a0


	//   ....[119]....
        /*0964*/ 	.word	0x00018520


	//   ....[120]....
        /*0968*/ 	.word	0x000185a0


	//   ....[121]....
        /*096c*/ 	.word	0x00018630


	//   ....[122]....
        /*0970*/ 	.word	0x000186d0


	//   ....[123]....
        /*0974*/ 	.word	0x00018780


	//   ....[124]....
        /*0978*/ 	.word	0x00018800


	//   ....[125]....
        /*097c*/ 	.word	0x00018880


	//   ....[126]....
        /*0980*/ 	.word	0x00018900


	//   ....[127]....
        /*0984*/ 	.word	0x00018990


	//   ....[128]....
        /*0988*/ 	.word	0x00018a10


	//   ....[129]....
        /*098c*/ 	.word	0x00018ab0


	//   ....[130]....
        /*0990*/ 	.word	0x00018b00


	//   ....[131]....
        /*0994*/ 	.word	0x00018b90


	//   ....[132]....
        /*0998*/ 	.word	0x00018cc0


	//----- nvinfo : EIATTR_REG_RECONFIG
	.align		4
.L_369:
        /*099c*/ 	.byte	0x01, 0x54
	.zero		2


	//----- nvinfo : EIATTR_SYSCALL_OFFSETS
	.align		4
        /*09a0*/ 	.byte	0x04, 0x46
        /*09a2*/ 	.short	(.L_371 - .L_370)


	//   ....[0]....
.L_370:
        /*09a4*/ 	.word	0x00001f70


	//   ....[1]....
        /*09a8*/ 	.word	0x00011370


	//   ....[2]....
        /*09ac*/ 	.word	0x000114c0


	//   ....[3]....
        /*09b0*/ 	.word	0x000115c0


	//   ....[4]....
        /*09b4*/ 	.word	0x00011f50


	//----- nvinfo : EIATTR_MBARRIER_INSTR_OFFSETS
	.align		4
.L_371:
        /*09b8*/ 	.byte	0x04, 0x39
        /*09ba*/ 	.short	(.L_373 - .L_372)


	//   ....[0]....
.L_372:
        /*09bc*/ 	.word	0x00000270
        /*09c0*/ 	.word	0x000000ff
        /*09c4*/ 	.word	0x00038800
        /*09c8*/ 	.short	0x0100
        /*09ca*/ 	.byte	0x08
	.zero		1


	//   ....[1]....
        /*09cc*/ 	.word	0x00000280
        /*09d0*/ 	.word	0x000000ff
        /*09d4*/ 	.word	0x00038820
        /*09d8*/ 	.short	0x0100
        /*09da*/ 	.byte	0x08
	.zero		1


	//   ....[2]....
        /*09dc*/ 	.word	0x00000370
        /*09e0*/ 	.word	0x000000ff
        /*09e4*/ 	.word	0x00038830
        /*09e8*/ 	.short	0x0100
        /*09ea*/ 	.byte	0x08
	.zero		1


	//   ....[3]....
        /*09ec*/ 	.word	0x00000380
        /*09f0*/ 	.word	0x000000ff
        /*09f4*/ 	.word	0x00038840
        /*09f8*/ 	.short	0x0100
        /*09fa*/ 	.byte	0x08
	.zero		1


	//   ....[4]....
        /*09fc*/ 	.word	0x00000390
        /*0a00*/ 	.word	0x000000ff
        /*0a04*/ 	.word	0x00038838
        /*0a08*/ 	.short	0x0100
        /*0a0a*/ 	.byte	0x08
	.zero		1


	//   ....[5]....
        /*0a0c*/ 	.word	0x000003a0
        /*0a10*/ 	.word	0x000000ff
        /*0a14*/ 	.word	0x00038848
        /*0a18*/ 	.short	0x0100
        /*0a1a*/ 	.byte	0x08
	.zero		1


	//   ....[6]....
        /*0a1c*/ 	.word	0x000004d0
        /*0a20*/ 	.word	0x000000ff
        /*0a24*/ 	.word	0x00038850
        /*0a28*/ 	.short	0x0100
        /*0a2a*/ 	.byte	0x08
	.zero		1


	//   ....[7]....
        /*0a2c*/ 	.word	0x000004e0
        /*0a30*/ 	.word	0x000000ff
        /*0a34*/ 	.word	0x00038860
        /*0a38*/ 	.short	0x0100
        /*0a3a*/ 	.byte	0x08
	.zero		1


	//   ....[8]....
        /*0a3c*/ 	.word	0x000004f0
        /*0a40*/ 	.word	0x000000ff
        /*0a44*/ 	.word	0x00038858
        /*0a48*/ 	.short	0x0100
        /*0a4a*/ 	.byte	0x08
	.zero		1


	//   ....[9]....
        /*0a4c*/ 	.word	0x00000500
        /*0a50*/ 	.word	0x000000ff
        /*0a54*/ 	.word	0x00038868
        /*0a58*/ 	.short	0x0100
        /*0a5a*/ 	.byte	0x08
	.zero		1


	//   ....[10]....
        /*0a5c*/ 	.word	0x000005f0
        /*0a60*/ 	.word	0x000000ff
        /*0a64*/ 	.word	0x00038870
        /*0a68*/ 	.short	0x0100
        /*0a6a*/ 	.byte	0x06
	.zero		1


	//   ....[11]....
        /*0a6c*/ 	.word	0x00000600
        /*0a70*/ 	.word	0x000000ff
        /*0a74*/ 	.word	0x00038880
        /*0a78*/ 	.short	0x0100
        /*0a7a*/ 	.byte	0x06
	.zero		1


	//   ....[12]....
        /*0a7c*/ 	.word	0x00000610
        /*0a80*/ 	.word	0x000000ff
        /*0a84*/ 	.word	0x00038878
        /*0a88*/ 	.short	0x0100
        /*0a8a*/ 	.byte	0x06
	.zero		1


	//   ....[13]....
        /*0a8c*/ 	.word	0x00000620
        /*0a90*/ 	.word	0x000000ff
        /*0a94*/ 	.word	0x00038888
        /*0a98*/ 	.short	0x0100
        /*0a9a*/ 	.byte	0x06
	.zero		1


	//   ....[14]....
        /*0a9c*/ 	.word	0x00000750
        /*0aa0*/ 	.word	0x000000ff
        /*0aa4*/ 	.word	0x00038890
        /*0aa8*/ 	.short	0x0100
        /*0aaa*/ 	.byte	0x08
	.zero		1


	//   ....[15]....
        /*0aac*/ 	.word	0x00000760
        /*0ab0*/ 	.word	0x000000ff
        /*0ab4*/ 	.word	0x000388a0
        /*0ab8*/ 	.short	0x0100
        /*0aba*/ 	.byte	0x08
	.zero		1


	//   ....[16]....
        /*0abc*/ 	.word	0x00000770
        /*0ac0*/ 	.word	0x000000ff
        /*0ac4*/ 	.word	0x00038898
        /*0ac8*/ 	.short	0x0100
        /*0aca*/ 	.byte	0x08
	.zero		1


	//   ....[17]....
        /*0acc*/ 	.word	0x00000780
        /*0ad0*/ 	.word	0x000000ff
        /*0ad4*/ 	.word	0x000388a8
        /*0ad8*/ 	.short	0x0100
        /*0ada*/ 	.byte	0x08
	.zero		1


	//   ....[18]....
        /*0adc*/ 	.word	0x000008b0
        /*0ae0*/ 	.word	0x000000ff
        /*0ae4*/ 	.word	0x000388b0
        /*0ae8*/ 	.short	0x0100
        /*0aea*/ 	.byte	0x08
	.zero		1


	//   ....[19]....
        /*0aec*/ 	.word	0x000008c0
        /*0af0*/ 	.word	0x000000ff
        /*0af4*/ 	.word	0x000388c0
        /*0af8*/ 	.short	0x0100
        /*0afa*/ 	.byte	0x08
	.zero		1


	//   ....[20]....
        /*0afc*/ 	.word	0x000008d0
        /*0b00*/ 	.word	0x000000ff
        /*0b04*/ 	.word	0x000388b8
        /*0b08*/ 	.short	0x0100
        /*0b0a*/ 	.byte	0x08
	.zero		1


	//   ....[21]....
        /*0b0c*/ 	.word	0x000008e0
        /*0b10*/ 	.word	0x000000ff
        /*0b14*/ 	.word	0x000388c8
        /*0b18*/ 	.short	0x0100
        /*0b1a*/ 	.byte	0x08
	.zero		1


	//   ....[22]....
        /*0b1c*/ 	.word	0x00002030
        /*0b20*/ 	.word	0x00000005
        /*0b24*/ 	.word	0x00038800
        /*0b28*/ 	.short	0x010a
        /*0b2a*/ 	.byte	0x3f
	.zero		1


	//   ....[23]....
        /*0b2c*/ 	.word	0x000020d0
        /*0b30*/ 	.word	0x00000000
        /*0b34*/ 	.word	0x00038830
        /*0b38*/ 	.short	0x010a
        /*0b3a*/ 	.byte	0x3f
	.zero		1


	//   ....[24]....
        /*0b3c*/ 	.word	0x00002150
        /*0b40*/ 	.word	0x00000000
        /*0b44*/ 	.word	0x00038830
        /*0b48*/ 	.short	0x010a
        /*0b4a*/ 	.byte	0x3f
	.zero		1


	//   ....[25]....
        /*0b4c*/ 	.word	0x00004bf0
        /*0b50*/ 	.word	0x00000000
        /*0b54*/ 	.word	0x00000000
        /*0b58*/ 	.short	0x0101
        /*0b5a*/ 	.byte	0x3f
	.zero		1


	//   ....[26]....
        /*0b5c*/ 	.word	0x00005f70
        /*0b60*/ 	.word	0x000000ff
        /*0b64*/ 	.word	0x00038830
        /*0b68*/ 	.short	0x010a
        /*0b6a*/ 	.byte	0x3c
	.zero		1


	//   ....[27]....
        /*0b6c*/ 	.word	0x00005fb0
        /*0b70*/ 	.word	0x000000ff
        /*0b74*/ 	.word	0x00038830
        /*0b78*/ 	.short	0x010a
        /*0b7a*/ 	.byte	0x3c
	.zero		1


	//   ....[28]....
        /*0b7c*/ 	.word	0x000088b0
        /*0b80*/ 	.word	0x00000015
        /*0b84*/ 	.word	0x00038850
        /*0b88*/ 	.short	0x010a
        /*0b8a*/ 	.byte	0x3f
	.zero		1


	//   ....[29]....
        /*0b8c*/ 	.word	0x000088f0
        /*0b90*/ 	.word	0x00000015
        /*0b94*/ 	.word	0x00038850
        /*0b98*/ 	.short	0x010a
        /*0b9a*/ 	.byte	0x3f
	.zero		1


	//   ....[30]....
        /*0b9c*/ 	.word	0x000091b0
        /*0ba0*/ 	.word	0x000000ff
        /*0ba4*/ 	.word	0x00000000
        /*0ba8*/ 	.short	0x0101
        /*0baa*/ 	.byte	0x3c
	.zero		1


	//   ....[31]....
        /*0bac*/ 	.word	0x000093e0
        /*0bb0*/ 	.word	0x000000aa
        /*0bb4*/ 	.word	0x00000000
        /*0bb8*/ 	.short	0x0101
        /*0bba*/ 	.byte	0x3f
	.zero		1


	//   ....[32]....
        /*0bbc*/ 	.word	0x0000a0e0
        /*0bc0*/ 	.word	0x00000000
        /*0bc4*/ 	.word	0x00038850
        /*0bc8*/ 	.short	0x010a
        /*0bca*/ 	.byte	0x3f
	.zero		1


	//   ....[33]....
        /*0bcc*/ 	.word	0x0000a120
        /*0bd0*/ 	.word	0x00000000
        /*0bd4*/ 	.word	0x00038850
        /*0bd8*/ 	.short	0x010a
        /*0bda*/ 	.byte	0x3f
	.zero		1


	//   ....[34]....
        /*0bdc*/ 	.word	0x0000a640
        /*0be0*/ 	.word	0x0000000b
        /*0be4*/ 	.word	0x00000000
        /*0be8*/ 	.short	0x0101
        /*0bea*/ 	.byte	0x3f
	.zero		1


	//   ....[35]....
        /*0bec*/ 	.word	0x0000cc30
        /*0bf0*/ 	.word	0x000000ff
        /*0bf4*/ 	.word	0x00000000
        /*0bf8*/ 	.short	0x0101
        /*0bfa*/ 	.byte	0x08
	.zero		1


	//   ....[36]....
        /*0bfc*/ 	.word	0x0000d510
        /*0c00*/ 	.word	0x000000ff
        /*0c04*/ 	.word	0x00000000
        /*0c08*/ 	.short	0x0101
        /*0c0a*/ 	.byte	0x08
	.zero		1


	//   ....[37]....
        /*0c0c*/ 	.word	0x000119c0
        /*0c10*/ 	.word	0x00000000
        /*0c14*/ 	.word	0x00038840
        /*0c18*/ 	.short	0x010a
        /*0c1a*/ 	.byte	0x3f
	.zero		1


	//   ....[38]....
        /*0c1c*/ 	.word	0x00012a30
        /*0c20*/ 	.word	0x00000012
        /*0c24*/ 	.word	0x00038800
        /*0c28*/ 	.short	0x0107
        /*0c2a*/ 	.byte	0x3f
	.zero		1


	//   ....[39]....
        /*0c2c*/ 	.word	0x00012b40
        /*0c30*/ 	.word	0x00000012
        /*0c34*/ 	.word	0x00038800
        /*0c38*/ 	.short	0x0101
        /*0c3a*/ 	.byte	0x3f
	.zero		1


	//   ....[40]....
        /*0c3c*/ 	.word	0x00012b60
        /*0c40*/ 	.word	0x00000012
        /*0c44*/ 	.word	0x00038820
        /*0c48*/ 	.short	0x010a
        /*0c4a*/ 	.byte	0x3f
	.zero		1


	//   ....[41]....
        /*0c4c*/ 	.word	0x00012f30
        /*0c50*/ 	.word	0x00000003
        /*0c54*/ 	.word	0x00038840
        /*0c58*/ 	.short	0x010a
        /*0c5a*/ 	.byte	0x3f
	.zero		1


	//   ....[42]....
        /*0c5c*/ 	.word	0x000134d0
        /*0c60*/ 	.word	0x00000003
        /*0c64*/ 	.word	0x00000060
        /*0c68*/ 	.short	0x010a
        /*0c6a*/ 	.byte	0x3f
	.zero		1


	//   ....[43]....
        /*0c6c*/ 	.word	0x00013d50
        /*0c70*/ 	.word	0x00000003
        /*0c74*/ 	.word	0x00038840
        /*0c78*/ 	.short	0x010a
        /*0c7a*/ 	.byte	0x3f
	.zero		1


	//   ....[44]....
        /*0c7c*/ 	.word	0x000142f0
        /*0c80*/ 	.word	0x00000002
        /*0c84*/ 	.word	0x00000060
        /*0c88*/ 	.short	0x010a
        /*0c8a*/ 	.byte	0x3f
	.zero		1


	//   ....[45]....
        /*0c8c*/ 	.word	0x00014ab0
        /*0c90*/ 	.word	0x00000002
        /*0c94*/ 	.word	0x00038840
        /*0c98*/ 	.short	0x010a
        /*0c9a*/ 	.byte	0x3f
	.zero		1


	//   ....[46]....
        /*0c9c*/ 	.word	0x00015050
        /*0ca0*/ 	.word	0x00000002
        /*0ca4*/ 	.word	0x00000060
        /*0ca8*/ 	.short	0x010a
        /*0caa*/ 	.byte	0x3f
	.zero		1


	//   ....[47]....
        /*0cac*/ 	.word	0x000157c0
        /*0cb0*/ 	.word	0x00000000
        /*0cb4*/ 	.word	0x00038860
        /*0cb8*/ 	.short	0x010a
        /*0cba*/ 	.byte	0x3f
	.zero		1


	//   ....[48]....
        /*0cbc*/ 	.word	0x00016bc0
        /*0cc0*/ 	.word	0x00000000
        /*0cc4*/ 	.word	0x00038820
        /*0cc8*/ 	.short	0x010a
        /*0cca*/ 	.byte	0x3f
	.zero		1


	//   ....[49]....
        /*0ccc*/ 	.word	0x00016dd0
        /*0cd0*/ 	.word	0x00000006
        /*0cd4*/ 	.word	0x00000000
        /*0cd8*/ 	.short	0x010a
        /*0cda*/ 	.byte	0x3f
	.zero		1


	//   ....[50]....
        /*0cdc*/ 	.word	0x00016e00
        /*0ce0*/ 	.word	0x00000007
        /*0ce4*/ 	.word	0x00000000
        /*0ce8*/ 	.short	0x010a
        /*0cea*/ 	.byte	0x3f
	.zero		1


	//   ....[51]....
        /*0cec*/ 	.word	0x00016e60
        /*0cf0*/ 	.word	0x00000004
        /*0cf4*/ 	.word	0x00000000
        /*0cf8*/ 	.short	0x010a
        /*0cfa*/ 	.byte	0x3f
	.zero		1


	//   ....[52]....
        /*0cfc*/ 	.word	0x00016e90
        /*0d00*/ 	.word	0x00000003
        /*0d04*/ 	.word	0x00000000
        /*0d08*/ 	.short	0x010a
        /*0d0a*/ 	.byte	0x3f
	.zero		1


	//   ....[53]....
        /*0d0c*/ 	.word	0x00016ef0
        /*0d10*/ 	.word	0x00000005
        /*0d14*/ 	.word	0x00038800
        /*0d18*/ 	.short	0x010a
        /*0d1a*/ 	.byte	0x3f
	.zero		1


	//   ....[54]....
        /*0d1c*/ 	.word	0x00016f40
        /*0d20*/ 	.word	0x00000000
        /*0d24*/ 	.word	0x00038830
        /*0d28*/ 	.short	0x010a
        /*0d2a*/ 	.byte	0x3f
	.zero		1


	//   ....[55]....
        /*0d2c*/ 	.word	0x00016fa0
        /*0d30*/ 	.word	0x00000004
        /*0d34*/ 	.word	0x00038830
        /*0d38*/ 	.short	0x010a
        /*0d3a*/ 	.byte	0x3f
	.zero		1


	//   ....[56]....
        /*0d3c*/ 	.word	0x00016ff0
        /*0d40*/ 	.word	0x00000015
        /*0d44*/ 	.word	0x00038850
        /*0d48*/ 	.short	0x010a
        /*0d4a*/ 	.byte	0x3f
	.zero		1


	//   ....[57]....
        /*0d4c*/ 	.word	0x00017040
        /*0d50*/ 	.word	0x00000000
        /*0d54*/ 	.word	0x00038850
        /*0d58*/ 	.short	0x010a
        /*0d5a*/ 	.byte	0x3f
	.zero		1


	//   ....[58]....
        /*0d5c*/ 	.word	0x000171e0
        /*0d60*/ 	.word	0x00000000
        /*0d64*/ 	.word	0x00038840
        /*0d68*/ 	.short	0x010a
        /*0d6a*/ 	.byte	0x3f
	.zero		1


	//   ....[59]....
        /*0d6c*/ 	.word	0x00017e60
        /*0d70*/ 	.word	0x00000012
        /*0d74*/ 	.word	0x00038820
        /*0d78*/ 	.short	0x010a
        /*0d7a*/ 	.byte	0x3f
	.zero		1


	//   ....[60]....
        /*0d7c*/ 	.word	0x00017eb0
        /*0d80*/ 	.word	0x00000003
        /*0d84*/ 	.word	0x00038840
        /*0d88*/ 	.short	0x010a
        /*0d8a*/ 	.byte	0x3f
	.zero		1


	//   ....[61]....
        /*0d8c*/ 	.word	0x00017f00
        /*0d90*/ 	.word	0x00000003
        /*0d94*/ 	.word	0x00000060
        /*0d98*/ 	.short	0x010a
        /*0d9a*/ 	.byte	0x3f
	.zero		1


	//   ....[62]....
        /*0d9c*/ 	.word	0x00017f50
        /*0da0*/ 	.word	0x00000003
        /*0da4*/ 	.word	0x00038840
        /*0da8*/ 	.short	0x010a
        /*0daa*/ 	.byte	0x3f
	.zero		1


	//   ....[63]....
        /*0dac*/ 	.word	0x00017fa0
        /*0db0*/ 	.word	0x00000002
        /*0db4*/ 	.word	0x00000060
        /*0db8*/ 	.short	0x010a
        /*0dba*/ 	.byte	0x3f
	.zero		1


	//   ....[64]....
        /*0dbc*/ 	.word	0x00017ff0
        /*0dc0*/ 	.word	0x00000002
        /*0dc4*/ 	.word	0x00038840
        /*0dc8*/ 	.short	0x010a
        /*0dca*/ 	.byte	0x3f
	.zero		1


	//   ....[65]....
        /*0dcc*/ 	.word	0x00018040
        /*0dd0*/ 	.word	0x00000002
        /*0dd4*/ 	.word	0x00000060
        /*0dd8*/ 	.short	0x010a
        /*0dda*/ 	.byte	0x3f
	.zero		1


	//   ....[66]....
        /*0ddc*/ 	.word	0x00018090
        /*0de0*/ 	.word	0x00000000
        /*0de4*/ 	.word	0x00038860
        /*0de8*/ 	.short	0x010a
        /*0dea*/ 	.byte	0x3f
	.zero		1


	//   ....[67]....
        /*0dec*/ 	.word	0x00018be0
        /*0df0*/ 	.word	0x00000000
        /*0df4*/ 	.word	0x00038820
        /*0df8*/ 	.short	0x010a
        /*0dfa*/ 	.byte	0x3f
	.zero		1


	//   ....[68]....
        /*0dfc*/ 	.word	0x00018d80
        /*0e00*/ 	.word	0x00000006
        /*0e04*/ 	.word	0x00000000
        /*0e08*/ 	.short	0x010a
        /*0e0a*/ 	.byte	0x3f
	.zero		1


	//   ....[69]....
        /*0e0c*/ 	.word	0x00018dd0
        /*0e10*/ 	.word	0x00000007
        /*0e14*/ 	.word	0x00000000
        /*0e18*/ 	.short	0x010a
        /*0e1a*/ 	.byte	0x3f
	.zero		1


	//   ....[70]....
        /*0e1c*/ 	.word	0x00018e20
        /*0e20*/ 	.word	0x00000004
        /*0e24*/ 	.word	0x00000000
        /*0e28*/ 	.short	0x010a
        /*0e2a*/ 	.byte	0x3f
	.zero		1


	//----- nvinfo : EIATTR_NUM_MBARRIERS
	.align		4
.L_373:
        /*0e2c*/ 	.byte	0x03, 0x38
        /*0e2e*/ 	.short	0x0016


	//----- nvinfo : EIATTR_EXIT_INSTR_OFFSETS
	.align		4
        /*0e30*/ 	.byte	0x04, 0x1c
        /*0e32*/ 	.short	(.L_375 - .L_374)


	//   ....[0]....
.L_374:
        /*0e34*/ 	.word	0x00000a50


	//   ....[1]....
        /*0e38*/ 	.word	0x0000fa80


	//   ....[2]....
        /*0e3c*/ 	.word	0x00016ee0


	//----- nvinfo : EIATTR_MAX_THREADS
	.align		4
.L_375:
        /*0e40*/ 	.byte	0x04, 0x05
        /*0e42*/ 	.short	(.L_377 - .L_376)
.L_376:
        /*0e44*/ 	.word	0x00000180
        /*0e48*/ 	.word	0x00000001
        /*0e4c*/ 	.word	0x00000001


	//----- nvinfo : EIATTR_CRS_STACK_SIZE
	.align		4
.L_377:
        /*0e50*/ 	.byte	0x04, 0x1e
        /*0e52*/ 	.short	(.L_379 - .L_378)
.L_378:
        /*0e54*/ 	.word	0x00000000


	//----- nvinfo : EIATTR_CBANK_PARAM_SIZE
	.align		4
.L_379:
        /*0e58*/ 	.byte	0x03, 0x19
        /*0e5a*/ 	.short	0x0af0


	//----- nvinfo : EIATTR_PARAM_CBANK
	.align		4
        /*0e5c*/ 	.byte	0x04, 0x0a
        /*0e5e*/ 	.short	(.L_381 - .L_380)
	.align		4
.L_380:
        /*0e60*/ 	.word	index@(.nv.constant0._ZN7cutlass13device_kernelIN5flash11enable_sm90INS1_16FlashAttnFwdSm90INS1_25CollectiveMainloopFwdSm90ILi2EN4cute5tupleIJNS5_1CILi1EEES8_S8_EEENS6_IJNS7_ILi128EEENS7_ILi80EEENS7_ILi256EEEEEELi256ENS_10bfloat16_tEfNS_4arch4Sm90ELb0ELb0ELb0ELb1ELb0ELb0ELb0ELb1ELb1ELb1ELb1ELb0EEENS1_21CollectiveEpilogueFwdINS6_IJSA_SC_SB_EEES9_SE_SG_Li256ELb1ELb1ELb1ELb0EEENS1_36VarlenDynamicPersistentTileSchedulerILi128ELi80ELi256ELi128ELb1ELb1ELb1ELb0ELb1ELb1EEEEEEEEEvNT_6ParamsE)
        /*0e64*/ 	.short	0x0210
        /*0e66*/ 	.short	0x0af0


	//----- nvinfo : EIATTR_SW_WAR
	.align		4
.L_381:
        /*0e68*/ 	.byte	0x04, 0x36
        /*0e6a*/ 	.short	(.L_383 - .L_382)
.L_382:
        /*0e6c*/ 	.word	0x00000008
.L_383:


//--------------------- .nv.info._ZN7cutlass13device_kernelIN5flash11enable_sm90INS1_16FlashAttnFwdSm90INS1_25CollectiveMainloopFwdSm90ILi2EN4cute5tupleIJNS5_1CILi1EEES8_S8_EEENS6_IJNS7_ILi128EEENS7_ILi80EEENS7_ILi256EEEEEELi256ENS_10bfloat16_tEfNS_4arch4Sm90ELb0ELb0ELb0ELb1ELb0ELb1ELb0ELb1ELb1ELb1ELb1ELb0EEENS1_21CollectiveEpilogueFwdINS6_IJSA_SC_SB_EEES9_SE_SG_Li256ELb1ELb1ELb1ELb0EEENS1_36VarlenDynamicPersistentTileSchedulerILi128ELi80ELi256ELi128ELb1ELb1ELb1ELb0ELb1ELb1EEEEEEEEEvNT_6ParamsE --------------------------
	.section	.nv.info._ZN7cutlass13device_kernelIN5flash11enable_sm90INS1_16FlashAttnFwdSm90INS1_25CollectiveMainloopFwdSm90ILi2EN4cute5tupleIJNS5_1CILi1EEES8_S8_EEENS6_IJNS7_ILi128EEENS7_ILi80EEENS7_ILi256EEEEEELi256ENS_10bfloat16_tEfNS_4arch4Sm90ELb0ELb0ELb0ELb1ELb0ELb1ELb0ELb1ELb1ELb1ELb1ELb0EEENS1_21CollectiveEpilogueFwdINS6_IJSA_SC_SB_EEES9_SE_SG_Li256ELb1ELb1ELb1ELb0EEENS1_36VarlenDynamicPersistentTileSchedulerILi128ELi80ELi256ELi128ELb1ELb1ELb1ELb0ELb1ELb1EEEEEEEEEvNT_6ParamsE,"",@"SHT_CUDA_INFO"
	.sectionflags	@""
	.align	4


	//----- nvinfo : EIATTR_CUDA_API_VERSION
	.align		4
        /*0000*/ 	.byte	0x04, 0x37
        /*0002*/ 	.short	(.L_385 - .L_384)
.L_384:
        /*0004*/ 	.word	0x00000082


	//----- nvinfo : EIATTR_KPARAM_INFO
	.align		4
.L_385:
        /*0008*/ 	.byte	0x04, 0x17
        /*000a*/ 	.short	(.L_387 - .L_386)
.L_386:
        /*000c*/ 	.word	0x00000000
        /*0010*/ 	.short	0x0000
        /*0012*/ 	.short	0x0070
        /*0014*/ 	.byte	0x00, 0xf0, 0x01, 0x2a


	//----- nvinfo : EIATTR_SPARSE_MMA_MASK
	.align		4
.L_387:
        /*0018*/ 	.byte	0x03, 0x50
        /*001a*/ 	.short	0x0000


	//----- nvinfo : EIATTR_MAXREG_COUNT
	.align		4
        /*001c*/ 	.byte	0x03, 0x1b
        /*001e*/ 	.short	0x00a8


	//----- nvinfo : EIATTR_NUM_BARRIERS
	.align		4
        /*0020*/ 	.byte	0x02, 0x4c
        /*0022*/ 	.byte	0x10
	.zero		1


	//----- nvinfo : EIATTR_EXTERNS
	.align		4
        /*0024*/ 	.byte	0x04, 0x0f
        /*0026*/ 	.short	(.L_389 - .L_388)


	//   ....[0]....
	.align		4
.L_388:
        /*0028*/ 	.word	index@(__assertfail)


	//----- nvinfo : EIATTR_ANNOTATIONS
	.align		4
.L_389:
        /*002c*/ 	.byte	0x04, 0x55
        /*002e*/ 	.short	(.L_391 - .L_390)


	//   ....[0]....
.L_390:
        /* <DEDUP_REMOVED lines=191> */


	//----- nvinfo : EIATTR_MERCURY_ISA_VERSION
	.align		4
.L_391:
        /*0c10*/ 	.byte	0x03, 0x5f
        /*0c12*/ 	.short	0x0101


	//----- nvinfo : EIATTR_UNUSED_LOAD_BYTE_OFFSET
	.align		4
        /*0c14*/ 	.byte	0x04, 0x44
        /*0c16*/ 	.short	(.L_393 - .L_392)


	//   ....[0]....
.L_392:
        /*0c18*/ 	.word	0x00000a80
        /*0c1c*/ 	.word	0x0000fff0


	//   ....[1]....
        /*0c20*/ 	.word	0x0001df80
        /*0c24*/ 	.word	0x0000fff0


	//----- nvinfo : EIATTR_INT_WARP_WIDE_INSTR_OFFSETS
	.align		4
.L_393:
        /*0c28*/ 	.byte	0x04, 0x31
        /*0c2a*/ 	.short	(.L_395 - .L_394)


	//   ....[0]....
.L_394:
        /*0c2c*/ 	.word	0x00000190


	//   ....[1]....
        /*0c30*/ 	.word	0x000001d0


	//   ....[2]....
        /*0c34*/ 	.word	0x00000240


	//   ....[3]....
        /*0c38*/ 	.word	0x00025ca0


	//   ....[4]....
        /*0c3c*/ 	.word	0x00025d40


	//   ....[5]....
        /*0c40*/ 	.word	0x0002a200


	//   ....[6]....
        /*0c44*/ 	.word	0x0002a270


	//----- nvinfo : EIATTR_COOP_GROUP_MASK_REGIDS
	.align		4
.L_395:
        /*0c48*/ 	.byte	0x04, 0x29
        /*0c4a*/ 	.short	(.L_397 - .L_396)


	//   ....[0]....
.L_396:
        /*0c4c*/ 	.word	0xffffffff


	//   ....[1]....
        /*0c50*/ 	.word	0xffffffff


	//   ....[2]....
        /*0c54*/ 	.word	0xffffffff


	//   ....[3]....
        /*0c58*/ 	.word	0xffffffff


	//   ....[4]....
        /*0c5c*/ 	.word	0xffffffff


	//   ....[5]....
        /*0c60*/ 	.word	0xffffffff


	//   ....[6]....
        /*0c64*/ 	.word	0xffffffff


	//   ....[7]....
        /*0c68*/ 	.word	0xffffffff


	//   ....[8]....
        /*0c6c*/ 	.word	0xffffffff


	//   ....[9]....
        /*0c70*/ 	.word	0xffffffff


	//   ....[10]....
        /*0c74*/ 	.word	0xffffffff


	//   ....[11]....
        /*0c78*/ 	.word	0xffffffff


	//   ....[12]....
        /*0c7c*/ 	.word	0xffffffff


	//   ....[13]....
        /*0c80*/ 	.word	0xffffffff


	//   ....[14]....
        /*0c84*/ 	.word	0xffffffff


	//   ....[15]....
        /*0c88*/ 	.word	0xffffffff


	//   ....[16]....
        /*0c8c*/ 	.word	0xffffffff


	//   ....[17]....
        /*0c90*/ 	.word	0xffffffff


	//   ....[18]....
        /*0c94*/ 	.word	0xffffffff


	//   ....[19]....
        /*0c98*/ 	.word	0xffffffff


	//   ....[20]....
        /*0c9c*/ 	.word	0xffffffff


	//   ....[21]....
        /*0ca0*/ 	.word	0xffffffff


	//   ....[22]....
        /*0ca4*/ 	.word	0xffffffff


	//   ....[23]....
        /*0ca8*/ 	.word	0xffffffff


	//   ....[24]....
        /*0cac*/ 	.word	0xffffffff


	//   ....[25]....
        /*0cb0*/ 	.word	0xffffffff


	//   ....[26]....
        /*0cb4*/ 	.word	0xffffffff


	//   ....[27]....
        /*0cb8*/ 	.word	0xffffffff


	//   ....[28]....
        /*0cbc*/ 	.word	0xffffffff


	//   ....[29]....
        /*0cc0*/ 	.word	0xffffffff


	//   ....[30]....
        /*0cc4*/ 	.word	0xffffffff


	//   ....[31]....
        /*0cc8*/ 	.word	0xffffffff


	//   ....[32]....
        /*0ccc*/ 	.word	0xffffffff


	//   ....[33]....
        /*0cd0*/ 	.word	0xffffffff


	//   ....[34]....
        /*0cd4*/ 	.word	0xffffffff


	//   ....[35]....
        /*0cd8*/ 	.word	0xffffffff


	//   ....[36]....
        /*0cdc*/ 	.word	0xffffffff


	//   ....[37]....
        /*0ce0*/ 	.word	0xffffffff


	//   ....[38]....
        /*0ce4*/ 	.word	0xffffffff


	//   ....[39]....
        /*0ce8*/ 	.word	0xffffffff


	//   ....[40]....
        /*0cec*/ 	.word	0xffffffff


	//   ....[41]....
        /*0cf0*/ 	.word	0xffffffff


	//   ....[42]....
        /*0cf4*/ 	.word	0xffffffff


	//   ....[43]....
        /*0cf8*/ 	.word	0xffffffff


	//   ....[44]....
        /*0cfc*/ 	.word	0xffffffff


	//   ....[45]....
        /*0d00*/ 	.word	0xffffffff


	//   ....[46]....
        /*0d04*/ 	.word	0xffffffff


	//   ....[47]....
        /*0d08*/ 	.word	0xffffffff


	//   ....[48]....
        /*0d0c*/ 	.word	0xffffffff


	//   ....[49]....
        /*0d10*/ 	.word	0xffffffff


	//   ....[50]....
        /*0d14*/ 	.word	0xffffffff


	//   ....[51]....
        /*0d18*/ 	.word	0xffffffff


	//   ....[52]....
        /*0d1c*/ 	.word	0xffffffff


	//   ....[53]....
        /*0d20*/ 	.word	0xffffffff


	//   ....[54]....
        /*0d24*/ 	.word	0xffffffff


	//   ....[55]....
        /*0d28*/ 	.word	0xffffffff


	//   ....[56]....
        /*0d2c*/ 	.word	0xffffffff


	//   ....[57]....
        /*0d30*/ 	.word	0xffffffff


	//   ....[58]....
        /*0d34*/ 	.word	0xffffffff


	//   ....[59]....
        /*0d38*/ 	.word	0xffffffff


	//   ....[60]....
        /*0d3c*/ 	.word	0xffffffff


	//   ....[61]....
        /*0d40*/ 	.word	0xffffffff


	//   ....[62]....
        /*0d44*/ 	.word	0xffffffff


	//   ....[63]....
        /*0d48*/ 	.word	0xffffffff


	//   ....[64]....
        /*0d4c*/ 	.word	0xffffffff


	//   ....[65]....
        /*0d50*/ 	.word	0xffffffff


	//   ....[66]....
        /*0d54*/ 	.word	0xffffffff


	//   ....[67]....
        /*0d58*/ 	.word	0xffffffff


	//   ....[68]....
        /*0d5c*/ 	.word	0xffffffff


	//   ....[69]....
        /*0d60*/ 	.word	0xffffffff


	//   ....[70]....
        /*0d64*/ 	.word	0xffffffff


	//   ....[71]....
        /*0d68*/ 	.word	0xffffffff


	//   ....[72]....
        /*0d6c*/ 	.word	0xffffffff


	//   ....[73]....
        /*0d70*/ 	.word	0xffffffff


	//   ....[74]....
        /*0d74*/ 	.word	0xffffffff


	//   ....[75]....
        /*0d78*/ 	.word	0xffffffff


	//   ....[76]....
        /*0d7c*/ 	.word	0xffffffff


	//   ....[77]....
        /*0d80*/ 	.word	0xffffffff


	//   ....[78]....
        /*0d84*/ 	.word	0xffffffff


	//   ....[79]....
        /*0d88*/ 	.word	0xffffffff


	//   ....[80]....
        /*0d8c*/ 	.word	0xffffffff


	//   ....[81]....
        /*0d90*/ 	.word	0xffffffff


	//   ....[82]....
        /*0d94*/ 	.word	0xffffffff


	//   ....[83]....
        /*0d98*/ 	.word	0xffffffff


	//   ....[84]....
        /*0d9c*/ 	.word	0xffffffff


	//   ....[85]....
        /*0da0*/ 	.word	0xffffffff


	//   ....[86]....
        /*0da4*/ 	.word	0xffffffff


	//   ....[87]....
        /*0da8*/ 	.word	0xffffffff


	//   ....[88]....
        /*0dac*/ 	.word	0xffffffff


	//   ....[89]....
        /*0db0*/ 	.word	0xffffffff


	//   ....[90]....
        /*0db4*/ 	.word	0xffffffff


	//   ....[91]....
        /*0db8*/ 	.word	0xffffffff


	//   ....[92]....
        /*0dbc*/ 	.word	0xffffffff


	//   ....[93]....
        /*0dc0*/ 	.word	0xffffffff


	//   ....[94]....
        /*0dc4*/ 	.word	0xffffffff


	//   ....[95]....
        /*0dc8*/ 	.word	0xffffffff


	//   ....[96]....
        /*0dcc*/ 	.word	0xffffffff


	//   ....[97]....
        /*0dd0*/ 	.word	0xffffffff


	//   ....[98]....
        /*0dd4*/ 	.word	0xffffffff


	//   ....[99]....
        /*0dd8*/ 	.word	0xffffffff


	//   ....[100]....
        /*0ddc*/ 	.word	0xffffffff


	//   ....[101]....
        /*0de0*/ 	.word	0xffffffff


	//   ....[102]....
        /*0de4*/ 	.word	0xffffffff


	//   ....[103]....
        /*0de8*/ 	.word	0xffffffff


	//   ....[104]....
        /*0dec*/ 	.word	0xffffffff


	//   ....[105]....
        /*0df0*/ 	.word	0xffffffff


	//   ....[106]....
        /*0df4*/ 	.word	0x0500000f


	//   ....[107]....
        /*0df8*/ 	.word	0x0500000f


	//   ....[108]....
        /*0dfc*/ 	.word	0x0500000f


	//   ....[109]....
        /*0e00*/ 	.word	0x0500000f


	//   ....[110]....
        /*0e04*/ 	.word	0x0500000f


	//   ....[111]....
        /*0e08*/ 	.word	0x0500000f


	//   ....[112]....
        /*0e0c*/ 	.word	0x0500000f


	//   ....[113]....
        /*0e10*/ 	.word	0x0500000f


	//   ....[114]....
        /*0e14*/ 	.word	0x0500000f


	//   ....[115]....
        /*0e18*/ 	.word	0x0500000f


	//   ....[116]....
        /*0e1c*/ 	.word	0x0500000f


	//   ....[117]....
        /*0e20*/ 	.word	0x0500000f


	//   ....[118]....
        /*0e24*/ 	.word	0x0500000f


	//   ....[119]....
        /*0e28*/ 	.word	0x0500000f


	//   ....[120]....
        /*0e2c*/ 	.word	0x0500000f


	//   ....[121]....
        /*0e30*/ 	.word	0x0500000f


	//   ....[122]....
        /*0e34*/ 	.word	0x0500000f


	//   ....[123]....
        /*0e38*/ 	.word	0x0500000f


	//   ....[124]....
        /*0e3c*/ 	.word	0x0500000f


	//   ....[125]....
        /*0e40*/ 	.word	0x0500000f


	//   ....[126]....
        /*0e44*/ 	.word	0x0500000f


	//   ....[127]....
        /*0e48*/ 	.word	0x0500000f


	//   ....[128]....
        /*0e4c*/ 	.word	0x0500000f


	//   ....[129]....
        /*0e50*/ 	.word	0x0500000f


	//   ....[130]....
        /*0e54*/ 	.word	0x0500000f


	//   ....[131]....
        /*0e58*/ 	.word	0x0500000f


	//   ....[132]....
        /*0e5c*/ 	.word	0x0500000f


	//   ....[133]....
        /*0e60*/ 	.word	0x0500000f


	//   ....[134]....
        /*0e64*/ 	.word	0x0500000f


	//   ....[135]....
        /*0e68*/ 	.word	0x0500000f


	//   ....[136]....
        /*0e6c*/ 	.word	0x0500000f


	//   ....[137]....
        /*0e70*/ 	.word	0x0500000f


	//   ....[138]....
        /*0e74*/ 	.word	0x0500000f


	//   ....[139]....
        /*0e78*/ 	.word	0x0500000f


	//   ....[140]....
        /*0e7c*/ 	.word	0x0500000f


	//   ....[141]....
        /*0e80*/ 	.word	0x0500000f


	//   ....[142]....
        /*0e84*/ 	.word	0x0500000f


	//   ....[143]....
        /*0e88*/ 	.word	0x0500000f


	//   ....[144]....
        /*0e8c*/ 	.word	0x0500000f


	//   ....[145]....
        /*0e90*/ 	.word	0x0500000f


	//   ....[146]....
        /*0e94*/ 	.word	0x0500000f


	//   ....[147]....
        /*0e98*/ 	.word	0x0500000f


	//   ....[148]....
        /*0e9c*/ 	.word	0x0500000f


	//   ....[149]....
        /*0ea0*/ 	.word	0x0500000f


	//   ....[150]....
        /*0ea4*/ 	.word	0x0500000f


	//----- nvinfo : EIATTR_COOP_GROUP_INSTR_OFFSETS
	.align		4
.L_397:
        /*0ea8*/ 	.byte	0x04, 0x28
        /*0eaa*/ 	.short	(.L_399 - .L_398)


	//   ....[0]....
.L_398:
        /*0eac*/ 	.word	0x00000060


	//   ....[1]....
        /*0eb0*/ 	.word	0x000001a0


	//   ....[2]....
        /*0eb4*/ 	.word	0x000001f0


	//   ....[3]....
        /*0eb8*/ 	.word	0x00000420


	//   ....[4]....
        /*0ebc*/ 	.word	0x00000580


	//   ....[5]....
        /*0ec0*/ 	.word	0x000006a0


	//   ....[6]....
        /*0ec4*/ 	.word	0x00000800


	//   ....[7]....
        /*0ec8*/ 	.word	0x0000be20


	//   ....[8]....
        /*0ecc*/ 	.word	0x0000c3b0


	//   ....[9]....
        /*0ed0*/ 	.word	0x0000c3c0


	//   ....[10]....
        /*0ed4*/ 	.word	0x0000c3d0


	//   ....[11]....
        /*0ed8*/ 	.word	0x0000c3e0


	//   ....[12]....
        /*0edc*/ 	.word	0x0000f850


	//   ....[13]....
        /*0ee0*/ 	.word	0x0000f860


	//   ....[14]....
        /*0ee4*/ 	.word	0x0000f870


	//   ....[15]....
        /*0ee8*/ 	.word	0x0000f880


	//   ....[16]....
        /*0eec*/ 	.word	0x00016940


	//   ....[17]....
        /*0ef0*/ 	.word	0x000169a0


	//   ....[18]....
        /*0ef4*/ 	.word	0x00016ba0


	//   ....[19]....
        /*0ef8*/ 	.word	0x00016bc0


	//   ....[20]....
        /*0efc*/ 	.word	0x0001bd60


	//   ....[21]....
        /*0f00*/ 	.word	0x0001bd80


	//   ....[22]....
        /*0f04*/ 	.word	0x0001bee0


	//   ....[23]....
        /*0f08*/ 	.word	0x0001bf00


	//   ....[24]....
        /*0f0c*/ 	.word	0x0001d290


	//   ....[25]....
        /*0f10*/ 	.word	0x0001d4f0


	//   ....[26]....
        /*0f14*/ 	.word	0x0001d570


	//   ....[27]....
        /*0f18*/ 	.word	0x0001d580


	//   ....[28]....
        /*0f1c*/ 	.word	0x0001f010


	//   ....[29]....
        /*0f20*/ 	.word	0x0001f030


	//   ....[30]....
        /*0f24*/ 	.word	0x0001f040


	//   ....[31]....
        /*0f28*/ 	.word	0x0001f050


	//   ....[32]....
        /*0f2c*/ 	.word	0x0001faf0


	//   ....[33]....
        /*0f30*/ 	.word	0x0001fb10


	//   ....[34]....
        /*0f34*/ 	.word	0x0001fc70


	//   ....[35]....
        /*0f38*/ 	.word	0x0001fc90


	//   ....[36]....
        /*0f3c*/ 	.word	0x0001fde0


	//   ....[37]....
        /*0f40*/ 	.word	0x0001fe00


	//   ....[38]....
        /*0f44*/ 	.word	0x0001ff60


	//   ....[39]....
        /*0f48*/ 	.word	0x0001ff80


	//   ....[40]....
        /*0f4c*/ 	.word	0x00020780


	//   ....[41]....
        /*0f50*/ 	.word	0x000207b0


	//   ....[42]....
        /*0f54*/ 	.word	0x00021000


	//   ....[43]....
        /*0f58*/ 	.word	0x00021010


	//   ....[44]....
        /*0f5c*/ 	.word	0x00022180


	//   ....[45]....
        /*0f60*/ 	.word	0x00022190


	//   ....[46]....
        /*0f64*/ 	.word	0x00022300


	//   ....[47]....
        /*0f68*/ 	.word	0x00022320


	//   ....[48]....
        /*0f6c*/ 	.word	0x00022470


	//   ....[49]....
        /*0f70*/ 	.word	0x00022490


	//   ....[50]....
        /*0f74*/ 	.word	0x000225f0


	//   ....[51]....
        /*0f78*/ 	.word	0x00022610


	//   ....[52]....
        /*0f7c*/ 	.word	0x000227f0


	//   ....[53]....
        /*0f80*/ 	.word	0x00022a30


	//   ....[54]....
        /*0f84*/ 	.word	0x00022a60


	//   ....[55]....
        /*0f88*/ 	.word	0x00022a90


	//   ....[56]....
        /*0f8c*/ 	.word	0x00022ac0


	//   ....[57]....
        /*0f90*/ 	.word	0x00022af0


	//   ....[58]....
        /*0f94*/ 	.word	0x00022b20


	//   ....[59]....
        /*0f98*/ 	.word	0x00022cd0


	//   ....[60]....
        /*0f9c*/ 	.word	0x00022d00


	//   ....[61]....
        /*0fa0*/ 	.word	0x00022d30


	//   ....[62]....
        /*0fa4*/ 	.word	0x00022d60


	//   ....[63]....
        /*0fa8*/ 	.word	0x00022d90


	//   ....[64]....
        /*0fac*/ 	.word	0x00022dc0


	//   ....[65]....
        /*0fb0*/ 	.word	0x00022e50


	//   ....[66]....
        /*0fb4*/ 	.word	0x00022e80


	//   ....[67]....
        /*0fb8*/ 	.word	0x00022e90


	//   ....[68]....
        /*0fbc*/ 	.word	0x00022f40


	//   ....[69]....
        /*0fc0*/ 	.word	0x00024130


	//   ....[70]....
        /*0fc4*/ 	.word	0x000262a0


	//   ....[71]....
        /*0fc8*/ 	.word	0x00026f00


	//   ....[72]....
        /*0fcc*/ 	.word	0x00026f30


	//   ....[73]....
        /*0fd0*/ 	.word	0x00026f50


	//   ....[74]....
        /*0fd4*/ 	.word	0x00027000


	//   ....[75]....
        /*0fd8*/ 	.word	0x00027070


	//   ....[76]....
        /*0fdc*/ 	.word	0x000270c0


	//   ....[77]....
        /*0fe0*/ 	.word	0x00027130


	//   ....[78]....
        /*0fe4*/ 	.word	0x00027180


	//   ....[79]....
        /*0fe8*/ 	.word	0x000271f0


	//   ....[80]....
        /*0fec*/ 	.word	0x00027240


	//   ....[81]....
        /*0ff0*/ 	.word	0x000272b0


	//   ....[82]....
        /*0ff4*/ 	.word	0x00027300


	//   ....[83]....
        /*0ff8*/ 	.word	0x00027370


	//   ....[84]....
        /*0ffc*/ 	.word	0x000273c0


	//   ....[85]....
        /*1000*/ 	.word	0x00027430


	//   ....[86]....
        /*1004*/ 	.word	0x00027480


	//   ....[87]....
        /*1008*/ 	.word	0x0002ab90


	//   ....[88]....
        /*100c*/ 	.word	0x0002abc0


	//   ....[89]....
        /*1010*/ 	.word	0x0002ac10


	//   ....[90]....
        /*1014*/ 	.word	0x0002ac40


	//   ....[91]....
        /*1018*/ 	.word	0x0002ac70


	//   ....[92]....
        /*101c*/ 	.word	0x0002aca0


	//   ....[93]....
        /*1020*/ 	.word	0x0002acd0


	//   ....[94]....
        /*1024*/ 	.word	0x0002ad00


	//   ....[95]....
        /*1028*/ 	.word	0x0002aee0


	//   ....[96]....
        /*102c*/ 	.word	0x0002af10


	//   ....[97]....
        /*1030*/ 	.word	0x0002af40


	//   ....[98]....
        /*1034*/ 	.word	0x0002af70


	//   ....[99]....
        /*1038*/ 	.word	0x0002afa0


	//   ....[100]....
        /*103c*/ 	.word	0x0002afd0


	//   ....[101]....
        /*1040*/ 	.word	0x0002b090


	//   ....[102]....
        /*1044*/ 	.word	0x0002b0b0


	//   ....[103]....
        /*1048*/ 	.word	0x0002b0c0


	//   ....[104]....
        /*104c*/ 	.word	0x0002b120


	//   ....[105]....
        /*1050*/ 	.word	0x0002b830


	//   ....[106]....
        /*1054*/ 	.word	0x0002bc50


	//   ....[107]....
        /*1058*/ 	.word	0x0002bce0


	//   ....[108]....
        /*105c*/ 	.word	0x0002bd30


	//   ....[109]....
        /*1060*/ 	.word	0x0002bd80


	//   ....[110]....
        /*1064*/ 	.word	0x0002be70


	//   ....[111]....
        /*1068*/ 	.word	0x0002bf00


	//   ....[112]....
        /*106c*/ 	.word	0x0002bf50


	//   ....[113]....
        /*1070*/ 	.word	0x0002bfa0


	//   ....[114]....
        /*1074*/ 	.word	0x0002c200


	//   ....[115]....
        /*1078*/ 	.word	0x0002c4f0


	//   ....[116]....
        /*107c*/ 	.word	0x0002c670


	//   ....[117]....
        /*1080*/ 	.word	0x0002c6c0


	//   ....[118]....
        /*1084*/ 	.word	0x0002c870


	//   ....[119]....
        /*1088*/ 	.word	0x0002c8c0


	//   ....[120]....
        /*108c*/ 	.word	0x0002ca00


	//   ....[121]....
        /*1090*/ 	.word	0x0002ca50


	//   ....[122]....
        /*1094*/ 	.word	0x0002cb90


	//   ....[123]....
        /*1098*/ 	.word	0x0002cbe0


	//   ....[124]....
        /*109c*/ 	.word	0x0002cd20


	//   ....[125]....
        /*10a0*/ 	.word	0x0002cd70


	//   ....[126]....
        /*10a4*/ 	.word	0x0002ceb0


	//   ....[127]....
        /*10a8*/ 	.word	0x0002cf00


	//   ....[128]....
        /*10ac*/ 	.word	0x0002d040


	//   ....[129]....
        /*10b0*/ 	.word	0x0002d090


	//   ....[130]....
        /*10b4*/ 	.word	0x0002d1b0


	//   ....[131]....
        /*10b8*/ 	.word	0x0002d200


	//   ....[132]....
        /*10bc*/ 	.word	0x0002d530


	//   ....[133]....
        /*10c0*/ 	.word	0x0002d5e0


	//   ....[134]....
        /*10c4*/ 	.word	0x0002d760


	//   ....[135]....
        /*10c8*/ 	.word	0x0002d7f0


	//   ....[136]....
        /*10cc*/ 	.word	0x0002d870


	//   ....[137]....
        /*10d0*/ 	.word	0x0002d8f0


	//   ....[138]....
        /*10d4*/ 	.word	0x0002d970


	//   ....[139]....
        /*10d8*/ 	.word	0x0002da00


	//   ....[140]....
        /*10dc*/ 	.word	0x0002daa0


	//   ....[141]....
        /*10e0*/ 	.word	0x0002db70


	//   ....[142]....
        /*10e4*/ 	.word	0x0002dbf0


	//   ....[143]....
        /*10e8*/ 	.word	0x0002dc70


	//   ....[144]....
        /*10ec*/ 	.word	0x0002dcf0


	//   ....[145]....
        /*10f0*/ 	.word	0x0002dd80


	//   ....[146]....
        /*10f4*/ 	.word	0x0002de00


	//   ....[147]....
        /*10f8*/ 	.word	0x0002dea0


	//   ....[148]....
        /*10fc*/ 	.word	0x0002def0


	//   ....[149]....
        /*1100*/ 	.word	0x0002df80


	//   ....[150]....
        /*1104*/ 	.word	0x0002e0b0


	//----- nvinfo : EIATTR_REG_RECONFIG
	.align		4
.L_399:
        /*1108*/ 	.byte	0x01, 0x54
	.zero		2


	//----- nvinfo : EIATTR_SYSCALL_OFFSETS
	.align		4
        /*110c*/ 	.byte	0x04, 0x46
        /*110e*/ 	.short	(.L_401 - .L_400)


	//   ....[0]....
.L_400:
        /*1110*/ 	.word	0x000023b0


	//   ....[1]....
        /*1114*/ 	.word	0x00002500


	//   ....[2]....
        /*1118*/ 	.word	0x0000bfb0


	//   ....[3]....
        /*111c*/ 	.word	0x0000c330


	//   ....[4]....
        /*1120*/ 	.word	0x00025eb0


	//   ....[5]....
        /*1124*/ 	.word	0x00026000


	//   ....[6]....
        /*1128*/ 	.word	0x000260f0


	//   ....[7]....
        /*112c*/ 	.word	0x00026ab0


	//----- nvinfo : EIATTR_MBARRIER_INSTR_OFFSETS
	.align		4
.L_401:
        /*1130*/ 	.byte	0x04, 0x39
        /*1132*/ 	.short	(.L_403 - .L_402)


	//   ....[0]....
.L_402:
        /*1134*/ 	.word	0x000002d0
        /*1138*/ 	.word	0x000000ff
        /*113c*/ 	.word	0x00038800
        /*1140*/ 	.short	0x0100
        /*1142*/ 	.byte	0x08
	.zero		1


	//   ....[1]....
        /*1144*/ 	.word	0x000002e0
        /*1148*/ 	.word	0x000000ff
        /*114c*/ 	.word	0x00038820
        /*1150*/ 	.short	0x0100
        /*1152*/ 	.byte	0x08
	.zero		1


	//   ....[2]....
        /*1154*/ 	.word	0x000003d0
        /*1158*/ 	.word	0x000000ff
        /*115c*/ 	.word	0x00038830
        /*1160*/ 	.short	0x0100
        /*1162*/ 	.byte	0x08
	.zero		1


	//   ....[3]....
        /*1164*/ 	.word	0x000003e0
        /*1168*/ 	.word	0x000000ff
        /*116c*/ 	.word	0x00038840
        /*1170*/ 	.short	0x0100
        /*1172*/ 	.byte	0x08
	.zero		1


	//   ....[4]....
        /*1174*/ 	.word	0x000003f0
        /*1178*/ 	.word	0x000000ff
        /*117c*/ 	.word	0x00038838
        /*1180*/ 	.short	0x0100
        /*1182*/ 	.byte	0x08
	.zero		1


	//   ....[5]....
        /*1184*/ 	.word	0x00000400
        /*1188*/ 	.word	0x000000ff
        /*118c*/ 	.word	0x00038848
        /*1190*/ 	.short	0x0100
        /*1192*/ 	.byte	0x08
	.zero		1


	//   ....[6]....
        /*1194*/ 	.word	0x00000530
        /*1198*/ 	.word	0x000000ff
        /*119c*/ 	.word	0x00038850
        /*11a0*/ 	.short	0x0100
        /*11a2*/ 	.byte	0x08
	.zero		1


	//   ....[7]....
        /*11a4*/ 	.word	0x00000540
        /*11a8*/ 	.word	0x000000ff
        /*11ac*/ 	.word	0x00038860
        /*11b0*/ 	.short	0x0100
        /*11b2*/ 	.byte	0x08
	.zero		1


	//   ....[8]....
        /*11b4*/ 	.word	0x00000550
        /*11b8*/ 	.word	0x000000ff
        /*11bc*/ 	.word	0x00038858
        /*11c0*/ 	.short	0x0100
        /*11c2*/ 	.byte	0x08
	.zero		1


	//   ....[9]....
        /*11c4*/ 	.word	0x00000560
        /*11c8*/ 	.word	0x000000ff
        /*11cc*/ 	.word	0x00038868
        /*11d0*/ 	.short	0x0100
        /*11d2*/ 	.byte	0x08
	.zero		1


	//   ....[10]....
        /*11d4*/ 	.word	0x00000650
        /*11d8*/ 	.word	0x000000ff
        /*11dc*/ 	.word	0x00038870
        /*11e0*/ 	.short	0x0100
        /*11e2*/ 	.byte	0x06
	.zero		1


	//   ....[11]....
        /*11e4*/ 	.word	0x00000660
        /*11e8*/ 	.word	0x000000ff
        /*11ec*/ 	.word	0x00038880
        /*11f0*/ 	.short	0x0100
        /*11f2*/ 	.byte	0x06
	.zero		1


	//   ....[12]....
        /*11f4*/ 	.word	0x00000670
        /*11f8*/ 	.word	0x000000ff
        /*11fc*/ 	.word	0x00038878
        /*1200*/ 	.short	0x0100
        /*1202*/ 	.byte	0x06
	.zero		1


	//   ....[13]....
        /*1204*/ 	.word	0x00000680
        /*1208*/ 	.word	0x000000ff
        /*120c*/ 	.word	0x00038888
        /*1210*/ 	.short	0x0100
        /*1212*/ 	.byte	0x06
	.zero		1


	//   ....[14]....
        /*1214*/ 	.word	0x000007b0
        /*1218*/ 	.word	0x000000ff
        /*121c*/ 	.word	0x00038890
        /*1220*/ 	.short	0x0100
        /*1222*/ 	.byte	0x08
	.zero		1


	//   ....[15]....
        /*1224*/ 	.word	0x000007c0
        /*1228*/ 	.word	0x000000ff
        /*122c*/ 	.word	0x000388a0
        /*1230*/ 	.short	0x0100
        /*1232*/ 	.byte	0x08
	.zero		1


	//   ....[16]....
        /*1234*/ 	.word	0x000007d0
        /*1238*/ 	.word	0x000000ff
        /*123c*/ 	.word	0x00038898
        /*1240*/ 	.short	0x0100
        /*1242*/ 	.byte	0x08
	.zero		1


	//   ....[17]....
        /*1244*/ 	.word	0x000007e0
        /*1248*/ 	.word	0x000000ff
        /*124c*/ 	.word	0x000388a8
        /*1250*/ 	.short	0x0100
        /*1252*/ 	.byte	0x08
	.zero		1


	//   ....[18]....
        /*1254*/ 	.word	0x00000910
        /*1258*/ 	.word	0x000000ff
        /*125c*/ 	.word	0x000388b0
        /*1260*/ 	.short	0x0100
        /*1262*/ 	.byte	0x08
	.zero		1


	//   ....[19]....
        /*1264*/ 	.word	0x00000920
        /*1268*/ 	.word	0x000000ff
        /*126c*/ 	.word	0x000388c0
        /*1270*/ 	.short	0x0100
        /*1272*/ 	.byte	0x08
	.zero		1


	//   ....[20]....
        /*1274*/ 	.word	0x00000930
        /*1278*/ 	.word	0x000000ff
        /*127c*/ 	.word	0x000388b8
        /*1280*/ 	.short	0x0100
        /*1282*/ 	.byte	0x08
	.zero		1


	//   ....[21]....
        /*1284*/ 	.word	0x00000940
        /*1288*/ 	.word	0x000000ff
        /*128c*/ 	.word	0x000388c8
        /*1290*/ 	.short	0x0100
        /*1292*/ 	.byte	0x08
	.zero		1


	//   ....[22]....
        /*1294*/ 	.word	0x00004000
        /*1298*/ 	.word	0x00000003
        /*129c*/ 	.word	0x00038890
        /*12a0*/ 	.short	0x010a
        /*12a2*/ 	.byte	0x3f
	.zero		1


	//   ....[23]....
        /*12a4*/ 	.word	0x000077a0
        /*12a8*/ 	.word	0x00000003
        /*12ac*/ 	.word	0x00038890
        /*12b0*/ 	.short	0x010a
        /*12b2*/ 	.byte	0x3f
	.zero		1


	//   ....[24]....
        /*12b4*/ 	.word	0x0000ab80
        /*12b8*/ 	.word	0x00000003
        /*12bc*/ 	.word	0x00038890
        /*12c0*/ 	.short	0x010a
        /*12c2*/ 	.byte	0x3f
	.zero		1


	//   ....[25]....
        /*12c4*/ 	.word	0x0000afd0
        /*12c8*/ 	.word	0x00000024
        /*12cc*/ 	.word	0x00000000
        /*12d0*/ 	.short	0x0101
        /*12d2*/ 	.byte	0x3f
	.zero		1


	//   ....[26]....
        /*12d4*/ 	.word	0x0000b010
        /*12d8*/ 	.word	0x00000003
        /*12dc*/ 	.word	0x000388b0
        /*12e0*/ 	.short	0x010a
        /*12e2*/ 	.byte	0x3f
	.zero		1


	//   ....[27]....
        /*12e4*/ 	.word	0x0000b650
        /*12e8*/ 	.word	0x00000003
        /*12ec*/ 	.word	0x00000000
        /*12f0*/ 	.short	0x0101
        /*12f2*/ 	.byte	0x3f
	.zero		1


	//   ....[28]....
        /*12f4*/ 	.word	0x0000c030
        /*12f8*/ 	.word	0x00000012
        /*12fc*/ 	.word	0x00038800
        /*1300*/ 	.short	0x010a
        /*1302*/ 	.byte	0x3f
	.zero		1


	//   ....[29]....
        /*1304*/ 	.word	0x0000c080
        /*1308*/ 	.word	0x00000012
        /*130c*/ 	.word	0x00038800
        /*1310*/ 	.short	0x010a
        /*1312*/ 	.byte	0x3f
	.zero		1


	//   ....[30]....
        /*1314*/ 	.word	0x0000c860
        /*1318*/ 	.word	0x00000012
        /*131c*/ 	.word	0x00038800
        /*1320*/ 	.short	0x010a
        /*1322*/ 	.byte	0x3f
	.zero		1


	//   ....[31]....
        /*1324*/ 	.word	0x0000fbf0
        /*1328*/ 	.word	0x00000012
        /*132c*/ 	.word	0x00038800
        /*1330*/ 	.short	0x010a
        /*1332*/ 	.byte	0x3f
	.zero		1


	//   ....[32]....
        /*1334*/ 	.word	0x00013350
        /*1338*/ 	.word	0x00000000
        /*133c*/ 	.word	0x00038830
        /*1340*/ 	.short	0x010a
        /*1342*/ 	.byte	0x3f
	.zero		1


	//   ....[33]....
        /*1344*/ 	.word	0x000133d0
        /*1348*/ 	.word	0x00000000
        /*134c*/ 	.word	0x00038830
        /*1350*/ 	.short	0x010a
        /*1352*/ 	.byte	0x3f
	.zero		1


	//   ....[34]....
        /*1354*/ 	.word	0x00017150
        /*1358*/ 	.word	0x00000000
        /*135c*/ 	.word	0x00000000
        /*1360*/ 	.short	0x0101
        /*1362*/ 	.byte	0x3f
	.zero		1


	//   ....[35]....
        /*1364*/ 	.word	0x000181c0
        /*1368*/ 	.word	0x0000000b
        /*136c*/ 	.word	0x00038830
        /*1370*/ 	.short	0x010a
        /*1372*/ 	.byte	0x3f
	.zero		1


	//   ....[36]....
        /*1374*/ 	.word	0x00018240
        /*1378*/ 	.word	0x0000000b
        /*137c*/ 	.word	0x00038830
        /*1380*/ 	.short	0x010a
        /*1382*/ 	.byte	0x3f
	.zero		1


	//   ....[37]....
        /*1384*/ 	.word	0x0001b960
        /*1388*/ 	.word	0x00000009
        /*138c*/ 	.word	0x00038850
        /*1390*/ 	.short	0x010a
        /*1392*/ 	.byte	0x3f
	.zero		1


	//   ....[38]....
        /*1394*/ 	.word	0x0001b9b0
        /*1398*/ 	.word	0x00000009
        /*139c*/ 	.word	0x00038850
        /*13a0*/ 	.short	0x010a
        /*13a2*/ 	.byte	0x3f
	.zero		1


	//   ....[39]....
        /*13a4*/ 	.word	0x0001c2f0
        /*13a8*/ 	.word	0x000000a5
        /*13ac*/ 	.word	0x00000000
        /*13b0*/ 	.short	0x0101
        /*13b2*/ 	.byte	0x3f
	.zero		1


	//   ....[40]....
        /*13b4*/ 	.word	0x0001c400
        /*13b8*/ 	.word	0x00000009
        /*13bc*/ 	.word	0x00000000
        /*13c0*/ 	.short	0x0101
        /*13c2*/ 	.byte	0x3f
	.zero		1


	//   ....[41]....
        /*13c4*/ 	.word	0x0001d1e0
        /*13c8*/ 	.word	0x00000000
        /*13cc*/ 	.word	0x00038850
        /*13d0*/ 	.short	0x010a
        /*13d2*/ 	.byte	0x3f
	.zero		1


	//   ....[42]....
        /*13d4*/ 	.word	0x0001d230
        /*13d8*/ 	.word	0x00000000
        /*13dc*/ 	.word	0x00038850
        /*13e0*/ 	.short	0x010a
        /*13e2*/ 	.byte	0x3f
	.zero		1


	//   ....[43]....
        /*13e4*/ 	.word	0x0001d730
        /*13e8*/ 	.word	0x00000007
        /*13ec*/ 	.word	0x00000000
        /*13f0*/ 	.short	0x0101
        /*13f2*/ 	.byte	0x3f
	.zero		1


	//   ....[44]....
        /*13f4*/ 	.word	0x0001fae0
        /*13f8*/ 	.word	0x00000000
        /*13fc*/ 	.word	0x00000000
        /*1400*/ 	.short	0x0101
        /*1402*/ 	.byte	0x3f
	.zero		1


	//   ....[45]....
        /*1404*/ 	.word	0x000207a0
        /*1408*/ 	.word	0x0000005e
        /*140c*/ 	.word	0x00000000
        /*1410*/ 	.short	0x0101
        /*1412*/ 	.byte	0x3f
	.zero		1


	//   ....[46]....
        /*1414*/ 	.word	0x00024210
        /*1418*/ 	.word	0x00000012
        /*141c*/ 	.word	0x00038820
        /*1420*/ 	.short	0x010a
        /*1422*/ 	.byte	0x3f
	.zero		1


	//   ....[47]....
        /*1424*/ 	.word	0x000242e0
        /*1428*/ 	.word	0x00000006
        /*142c*/ 	.word	0x000388a0
        /*1430*/ 	.short	0x010a
        /*1432*/ 	.byte	0x3f
	.zero		1


	//   ....[48]....
        /*1434*/ 	.word	0x00024810
        /*1438*/ 	.word	0x00000006
        /*143c*/ 	.word	0x000388c0
        /*1440*/ 	.short	0x010a
        /*1442*/ 	.byte	0x3f
	.zero		1


	//   ....[49]....
        /*1444*/ 	.word	0x00024e50
        /*1448*/ 	.word	0x00000006
        /*144c*/ 	.word	0x000388a0
        /*1450*/ 	.short	0x010a
        /*1452*/ 	.byte	0x3f
	.zero		1


	//   ....[50]....
        /*1454*/ 	.word	0x000253a0
        /*1458*/ 	.word	0x00000006
        /*145c*/ 	.word	0x000388c0
        /*1460*/ 	.short	0x010a
        /*1462*/ 	.byte	0x3f
	.zero		1


	//   ....[51]....
        /*1464*/ 	.word	0x00026520
        /*1468*/ 	.word	0x00000000
        /*146c*/ 	.word	0x00038840
        /*1470*/ 	.short	0x010a
        /*1472*/ 	.byte	0x3f
	.zero		1


	//   ....[52]....
        /*1474*/ 	.word	0x00027590
        /*1478*/ 	.word	0x00000012
        /*147c*/ 	.word	0x00038800
        /*1480*/ 	.short	0x0107
        /*1482*/ 	.byte	0x3f
	.zero		1


	//   ....[53]....
        /*1484*/ 	.word	0x00027690
        /*1488*/ 	.word	0x00000012
        /*148c*/ 	.word	0x00038800
        /*1490*/ 	.short	0x0101
        /*1492*/ 	.byte	0x3f
	.zero		1


	//   ....[54]....
        /*1494*/ 	.word	0x000276b0
        /*1498*/ 	.word	0x00000012
        /*149c*/ 	.word	0x00038820
        /*14a0*/ 	.short	0x010a
        /*14a2*/ 	.byte	0x3f
	.zero		1


	//   ....[55]....
        /*14a4*/ 	.word	0x00027a80
        /*14a8*/ 	.word	0x00000003
        /*14ac*/ 	.word	0x00038840
        /*14b0*/ 	.short	0x010a
        /*14b2*/ 	.byte	0x3f
	.zero		1


	//   ....[56]....
        /*14b4*/ 	.word	0x00028010
        /*14b8*/ 	.word	0x00000002
        /*14bc*/ 	.word	0x00038860
        /*14c0*/ 	.short	0x010a
        /*14c2*/ 	.byte	0x3f
	.zero		1


	//   ....[57]....
        /*14c4*/ 	.word	0x000288b0
        /*14c8*/ 	.word	0x00000003
        /*14cc*/ 	.word	0x00038840
        /*14d0*/ 	.short	0x010a
        /*14d2*/ 	.byte	0x3f
	.zero		1


	//   ....[58]....
        /*14d4*/ 	.word	0x00028e40
        /*14d8*/ 	.word	0x00000002
        /*14dc*/ 	.word	0x00038860
        /*14e0*/ 	.short	0x010a
        /*14e2*/ 	.byte	0x3f
	.zero		1


	//   ....[59]....
        /*14e4*/ 	.word	0x00029640
        /*14e8*/ 	.word	0x00000003
        /*14ec*/ 	.word	0x00038840
        /*14f0*/ 	.short	0x010a
        /*14f2*/ 	.byte	0x3f
	.zero		1


	//   ....[60]....
        /*14f4*/ 	.word	0x00029bc0
        /*14f8*/ 	.word	0x00000002
        /*14fc*/ 	.word	0x00038860
        /*1500*/ 	.short	0x010a
        /*1502*/ 	.byte	0x3f
	.zero		1


	//   ....[61]....
        /*1504*/ 	.word	0x0002a360
        /*1508*/ 	.word	0x00000000
        /*150c*/ 	.word	0x00038860
        /*1510*/ 	.short	0x010a
        /*1512*/ 	.byte	0x3f
	.zero		1


	//   ....[62]....
        /*1514*/ 	.word	0x0002b7b0
        /*1518*/ 	.word	0x00000000
        /*151c*/ 	.word	0x00038820
        /*1520*/ 	.short	0x010a
        /*1522*/ 	.byte	0x3f
	.zero		1


	//   ....[63]....
        /*1524*/ 	.word	0x0002b990
        /*1528*/ 	.word	0x00000006
        /*152c*/ 	.word	0x00000000
        /*1530*/ 	.short	0x010a
        /*1532*/ 	.byte	0x3f
	.zero		1


	//   ....[64]....
        /*1534*/ 	.word	0x0002b9c0
        /*1538*/ 	.word	0x00000007
        /*153c*/ 	.word	0x00000000
        /*1540*/ 	.short	0x010a
        /*1542*/ 	.byte	0x3f
	.zero		1


	//   ....[65]....
        /*1544*/ 	.word	0x0002ba20
        /*1548*/ 	.word	0x00000004
        /*154c*/ 	.word	0x00000000
        /*1550*/ 	.short	0x010a
        /*1552*/ 	.byte	0x3f
	.zero		1


	//   ....[66]....
        /*1554*/ 	.word	0x0002ba50
        /*1558*/ 	.word	0x00000003
        /*155c*/ 	.word	0x00000000
        /*1560*/ 	.short	0x010a
        /*1562*/ 	.byte	0x3f
	.zero		1


	//   ....[67]....
        /*1564*/ 	.word	0x0002bab0
        /*1568*/ 	.word	0x00000003
        /*156c*/ 	.word	0x00038890
        /*1570*/ 	.short	0x010a
        /*1572*/ 	.byte	0x3f
	.zero		1


	//   ....[68]....
        /*1574*/ 	.word	0x0002bb00
        /*1578*/ 	.word	0x00000003
        /*157c*/ 	.word	0x00038890
        /*1580*/ 	.short	0x010a
        /*1582*/ 	.byte	0x3f
	.zero		1


	//   ....[69]....
        /*1584*/ 	.word	0x0002bb50
        /*1588*/ 	.word	0x00000003
        /*158c*/ 	.word	0x00038890
        /*1590*/ 	.short	0x010a
        /*1592*/ 	.byte	0x3f
	.zero		1


	//   ....[70]....
        /*1594*/ 	.word	0x0002bba0
        /*1598*/ 	.word	0x00000003
        /*159c*/ 	.word	0x000388b0
        /*15a0*/ 	.short	0x010a
        /*15a2*/ 	.byte	0x3f
	.zero		1


	//   ....[71]....
        /*15a4*/ 	.word	0x0002bdc0
        /*15a8*/ 	.word	0x00000012
        /*15ac*/ 	.word	0x00038800
        /*15b0*/ 	.short	0x010a
        /*15b2*/ 	.byte	0x3f
	.zero		1


	//   ....[72]....
        /*15b4*/ 	.word	0x0002bfe0
        /*15b8*/ 	.word	0x00000012
        /*15bc*/ 	.word	0x00038800
        /*15c0*/ 	.short	0x010a
        /*15c2*/ 	.byte	0x3f
	.zero		1


	//   ....[73]....
        /*15c4*/ 	.word	0x0002c030
        /*15c8*/ 	.word	0x00000000
        /*15cc*/ 	.word	0x00038830
        /*15d0*/ 	.short	0x010a
        /*15d2*/ 	.byte	0x3f
	.zero		1


	//   ....[74]....
        /*15d4*/ 	.word	0x0002c080
        /*15d8*/ 	.word	0x0000000b
        /*15dc*/ 	.word	0x00038830
        /*15e0*/ 	.short	0x010a
        /*15e2*/ 	.byte	0x3f
	.zero		1


	//   ....[75]....
        /*15e4*/ 	.word	0x0002c0d0
        /*15e8*/ 	.word	0x00000009
        /*15ec*/ 	.word	0x00038850
        /*15f0*/ 	.short	0x010a
        /*15f2*/ 	.byte	0x3f
	.zero		1


	//   ....[76]....
        /*15f4*/ 	.word	0x0002c120
        /*15f8*/ 	.word	0x00000000
        /*15fc*/ 	.word	0x00038850
        /*1600*/ 	.short	0x010a
        /*1602*/ 	.byte	0x3f
	.zero		1


	//   ....[77]....
        /*1604*/ 	.word	0x0002c2d0
        /*1608*/ 	.word	0x00000012
        /*160c*/ 	.word	0x00038820
        /*1610*/ 	.short	0x010a
        /*1612*/ 	.byte	0x3f
	.zero		1


	//   ....[78]....
        /*1614*/ 	.word	0x0002c320
        /*1618*/ 	.word	0x00000006
        /*161c*/ 	.word	0x000388a0
        /*1620*/ 	.short	0x010a
        /*1622*/ 	.byte	0x3f
	.zero		1


	//   ....[79]....
        /*1624*/ 	.word	0x0002c370
        /*1628*/ 	.word	0x00000006
        /*162c*/ 	.word	0x000388c0
        /*1630*/ 	.short	0x010a
        /*1632*/ 	.byte	0x3f
	.zero		1


	//   ....[80]....
        /*1634*/ 	.word	0x0002c3c0
        /*1638*/ 	.word	0x00000006
        /*163c*/ 	.word	0x000388a0
        /*1640*/ 	.short	0x010a
        /*1642*/ 	.byte	0x3f
	.zero		1


	//   ....[81]....
        /*1644*/ 	.word	0x0002c410
        /*1648*/ 	.word	0x00000006
        /*164c*/ 	.word	0x000388c0
        /*1650*/ 	.short	0x010a
        /*1652*/ 	.byte	0x3f
	.zero		1


	//   ....[82]....
        /*1654*/ 	.word	0x0002c5b0
        /*1658*/ 	.word	0x00000000
        /*165c*/ 	.word	0x00038840
        /*1660*/ 	.short	0x010a
        /*1662*/ 	.byte	0x3f
	.zero		1


	//   ....[83]....
        /*1664*/ 	.word	0x0002d240
        /*1668*/ 	.word	0x00000012
        /*166c*/ 	.word	0x00038820
        /*1670*/ 	.short	0x010a
        /*1672*/ 	.byte	0x3f
	.zero		1


	//   ....[84]....
        /*1674*/ 	.word	0x0002d290
        /*1678*/ 	.word	0x00000003
        /*167c*/ 	.word	0x00038840
        /*1680*/ 	.short	0x010a
        /*1682*/ 	.byte	0x3f
	.zero		1


	//   ....[85]....
        /*1684*/ 	.word	0x0002d2e0
        /*1688*/ 	.word	0x00000002
        /*168c*/ 	.word	0x00038860
        /*1690*/ 	.short	0x010a
        /*1692*/ 	.byte	0x3f
	.zero		1


	//   ....[86]....
        /*1694*/ 	.word	0x0002d330
        /*1698*/ 	.word	0x00000003
        /*169c*/ 	.word	0x00038840
        /*16a0*/ 	.short	0x010a
        /*16a2*/ 	.byte	0x3f
	.zero		1


	//   ....[87]....
        /*16a4*/ 	.word	0x0002d380
        /*16a8*/ 	.word	0x00000002
        /*16ac*/ 	.word	0x00038860
        /*16b0*/ 	.short	0x010a
        /*16b2*/ 	.byte	0x3f
	.zero		1


	//   ....[88]....
        /*16b4*/ 	.word	0x0002d3d0
        /*16b8*/ 	.word	0x00000003
        /*16bc*/ 	.word	0x00038840
        /*16c0*/ 	.short	0x010a
        /*16c2*/ 	.byte	0x3f
	.zero		1


	//   ....[89]....
        /*16c4*/ 	.word	0x0002d420
        /*16c8*/ 	.word	0x00000002
        /*16cc*/ 	.word	0x00038860
        /*16d0*/ 	.short	0x010a
        /*16d2*/ 	.byte	0x3f
	.zero		1


	//   ....[90]....
        /*16d4*/ 	.word	0x0002d470
        /*16d8*/ 	.word	0x00000000
        /*16dc*/ 	.word	0x00038860
        /*16e0*/ 	.short	0x010a
        /*16e2*/ 	.byte	0x3f
	.zero		1


	//   ....[91]....
        /*16e4*/ 	.word	0x0002dfd0
        /*16e8*/ 	.word	0x00000000
        /*16ec*/ 	.word	0x00038820
        /*16f0*/ 	.short	0x010a
        /*16f2*/ 	.byte	0x3f
	.zero		1


	//   ....[92]....
        /*16f4*/ 	.word	0x0002e170
        /*16f8*/ 	.word	0x00000006
        /*16fc*/ 	.word	0x00000000
        /*1700*/ 	.short	0x010a
        /*1702*/ 	.byte	0x3f
	.zero		1


	//   ....[93]....
        /*1704*/ 	.word	0x0002e1c0
        /*1708*/ 	.word	0x00000007
        /*170c*/ 	.word	0x00000000
        /*1710*/ 	.short	0x010a
        /*1712*/ 	.byte	0x3f
	.zero		1


	//   ....[94]....
        /*1714*/ 	.word	0x0002e210
        /*1718*/ 	.word	0x00000004
        /*171c*/ 	.word	0x00000000
        /*1720*/ 	.short	0x010a
        /*1722*/ 	.byte	0x3f
	.zero		1


	//----- nvinfo : EIATTR_NUM_MBARRIERS
	.align		4
.L_403:
        /*1724*/ 	.byte	0x03, 0x38
        /*1726*/ 	.short	0x0016


	//----- nvinfo : EIATTR_EXIT_INSTR_OFFSETS
	.align		4
        /*1728*/ 	.byte	0x04, 0x1c
        /*172a*/ 	.short	(.L_405 - .L_404)


	//   ....[0]....
.L_404:
        /*172c*/ 	.word	0x0002baa0


	//----- nvinfo : EIATTR_MAX_THREADS
	.align		4
.L_405:
        /*1730*/ 	.byte	0x04, 0x05
        /*1732*/ 	.short	(.L_407 - .L_406)
.L_406:
        /*1734*/ 	.word	0x00000180
        /*1738*/ 	.word	0x00000001
        /*173c*/ 	.word	0x00000001


	//----- nvinfo : EIATTR_CRS_STACK_SIZE
	.align		4
.L_407:
        /*1740*/ 	.byte	0x04, 0x1e
        /*1742*/ 	.short	(.L_409 - .L_408)
.L_408:
        /*1744*/ 	.word	0x00000000


	//----- nvinfo : EIATTR_CBANK_PARAM_SIZE
	.align		4
.L_409:
        /*1748*/ 	.byte	0x03, 0x19
        /*174a*/ 	.short	0x0af0


	//----- nvinfo : EIATTR_PARAM_CBANK
	.align		4
        /*174c*/ 	.byte	0x04, 0x0a
        /*174e*/ 	.short	(.L_411 - .L_410)
	.align		4
.L_410:
        /*1750*/ 	.word	index@(.nv.constant0._ZN7cutlass13device_kernelIN5flash11enable_sm90INS1_16FlashAttnFwdSm90INS1_25CollectiveMainloopFwdSm90ILi2EN4cute5tupleIJNS5_1CILi1EEES8_S8_EEENS6_IJNS7_ILi128EEENS7_ILi80EEENS7_ILi256EEEEEELi256ENS_10bfloat16_tEfNS_4arch4Sm90ELb0ELb0ELb0ELb1ELb0ELb1ELb0ELb1ELb1ELb1ELb1ELb0EEENS1_21CollectiveEpilogueFwdINS6_IJSA_SC_SB_EEES9_SE_SG_Li256ELb1ELb1ELb1ELb0EEENS1_36VarlenDynamicPersistentTileSchedulerILi128ELi80ELi256ELi128ELb1ELb1ELb1ELb0ELb1ELb1EEEEEEEEEvNT_6ParamsE)
        /*1754*/ 	.short	0x0210
        /*1756*/ 	.short	0x0af0


	//----- nvinfo : EIATTR_SW_WAR
	.align		4
.L_411:
        /*1758*/ 	.byte	0x04, 0x36
        /*175a*/ 	.short	(.L_413 - .L_412)
.L_412:
        /*175c*/ 	.word	0x00000008
.L_413:


//--------------------- .nv.info._ZN7cutlass13device_kernelIN5flash11enable_sm90INS1_16FlashAttnFwdSm90INS1_25CollectiveMainloopFwdSm90ILi2EN4cute5tupleIJNS5_1CILi1EEES8_S8_EEENS6_IJNS7_ILi128EEENS7_ILi64EEENS7_ILi256EEEEEELi256ENS_10bfloat16_tEfNS_4arch4Sm90ELb0ELb1ELb0ELb0ELb0ELb0ELb0ELb1ELb1ELb1ELb1ELb0EEENS1_21CollectiveEpilogueFwdINS6_IJSA_SC_SB_EEES9_SE_SG_Li256ELb0ELb1ELb1ELb0EEENS1_19SingleTileSchedulerILb0ELb1ELb1ELi128EEEEEEEEEvNT_6ParamsE --------------------------
	.section	.nv.info._ZN7cutlass13device_kernelIN5flash11enable_sm90INS1_16FlashAttnFwdSm90INS1_25CollectiveMainloopFwdSm90ILi2EN4cute5tupleIJNS5_1CILi1EEES8_S8_EEENS6_IJNS7_ILi128EEENS7_ILi64EEENS7_ILi256EEEEEELi256ENS_10bfloat16_tEfNS_4arch4Sm90ELb0ELb1ELb0ELb0ELb0ELb0ELb0ELb1ELb1ELb1ELb1ELb0EEENS1_21CollectiveEpilogueFwdINS6_IJSA_SC_SB_EEES9_SE_SG_Li256ELb0ELb1ELb1ELb0EEENS1_19SingleTileSchedulerILb0ELb1ELb1ELi128EEEEEEEEEvNT_6ParamsE,"",@"SHT_CUDA_INFO"
	.sectionflags	@""
	.align	4


	//----- nvinfo : EIATTR_CUDA_API_VERSION
	.align		4
        /*0000*/ 	.byte	0x04, 0x37
        /*0002*/ 	.short	(.L_415 - .L_414)
.L_414:
        /*0004*/ 	.word	0x00000082


	//----- nvinfo : EIATTR_KPARAM_INFO
	.align		4
.L_415:
        /*0008*/ 	.byte	0x04, 0x17
        /*000a*/ 	.short	(.L_417 - .L_416)
.L_416:
        /*000c*/ 	.word	0x00000000
        /*0010*/ 	.short	0x0000
        /*0012*/ 	.short	0x0070
        /*0014*/ 	.byte	0x00, 0xf0, 0x01, 0x28


	//----- nvinfo : EIATTR_SPARSE_MMA_MASK
	.align		4
.L_417:
        /*0018*/ 	.byte	0x03, 0x50
        /*001a*/ 	.short	0x0000


	//----- nvinfo : EIATTR_MAXREG_COUNT
	.align		4
        /*001c*/ 	.byte	0x03, 0x1b
        /*001e*/ 	.short	0x00a8


	//----- nvinfo : EIATTR_NUM_BARRIERS
	.align		4
        /*0020*/ 	.byte	0x02, 0x4c
        /*0022*/ 	.byte	0x09
	.zero		1


	//----- nvinfo : EIATTR_EXTERNS
	.align		4
        /*0024*/ 	.byte	0x04, 0x0f
        /*0026*/ 	.short	(.L_419 - .L_418)


	//   ....[0]....
	.align		4
.L_418:
        /*0028*/ 	.word	index@(__assertfail)


	//----- nvinfo : EIATTR_ANNOTATIONS
	.align		4
.L_419:
        /*002c*/ 	.byte	0x04, 0x55
        /*002e*/ 	.short	(.L_421 - .L_420)


	//   ....[0]....
.L_420:
        /* <DEDUP_REMOVED lines=10> */


	//----- nvinfo : EIATTR_MERCURY_ISA_VERSION
	.align		4
.L_421:
        /*00c0*/ 	.byte	0x03, 0x5f
        /*00c2*/ 	.short	0x0101


	//----- nvinfo : EIATTR_INT_WARP_WIDE_INSTR_OFFSETS
	.align		4
        /*00c4*/ 	.byte	0x04, 0x31
        /*00c6*/ 	.short	(.L_423 - .L_422)


	//   ....[0]....
.L_422:
        /*00c8*/ 	.word	0x00000130


	//   ....[1]....
        /*00cc*/ 	.word	0x00000170


	//   ....[2]....
        /*00d0*/ 	.word	0x000001e0


	//----- nvinfo : EIATTR_COOP_GROUP_MASK_REGIDS
	.align		4
.L_423:
        /*00d4*/ 	.byte	0x04, 0x29
        /*00d6*/ 	.short	(.L_425 - .L_424)


	//   ....[0]....
.L_424:
        /*00d8*/ 	.word	0xffffffff


	//   ....[1]....
        /*00dc*/ 	.word	0xffffffff


	//   ....[2]....
        /*00e0*/ 	.word	0xffffffff


	//   ....[3]....
        /*00e4*/ 	.word	0xffffffff


	//   ....[4]....
        /*00e8*/ 	.word	0xffffffff


	//   ....[5]....
        /*00ec*/ 	.word	0xffffffff


	//   ....[6]....
        /*00f0*/ 	.word	0xffffffff


	//   ....[7]....
        /*00f4*/ 	.word	0xffffffff


	//   ....[8]....
        /*00f8*/ 	.word	0xffffffff


	//   ....[9]....
        /*00fc*/ 	.word	0xffffffff


	//   ....[10]....
        /*0100*/ 	.word	0xffffffff


	//   ....[11]....
        /*0104*/ 	.word	0xffffffff


	//   ....[12]....
        /*0108*/ 	.word	0xffffffff


	//   ....[13]....
        /*010c*/ 	.word	0xffffffff


	//   ....[14]....
        /*0110*/ 	.word	0xffffffff


	//   ....[15]....
        /*0114*/ 	.word	0xffffffff


	//   ....[16]....
        /*0118*/ 	.word	0xffffffff


	//   ....[17]....
        /*011c*/ 	.word	0xffffffff


	//   ....[18]....
        /*0120*/ 	.word	0xffffffff


	//   ....[19]....
        /*0124*/ 	.word	0xffffffff


	//   ....[20]....
        /*0128*/ 	.word	0xffffffff


	//   ....[21]....
        /*012c*/ 	.word	0xffffffff


	//   ....[22]....
        /*0130*/ 	.word	0xffffffff


	//   ....[23]....
        /*0134*/ 	.word	0xffffffff


	//   ....[24]....
        /*0138*/ 	.word	0xffffffff


	//   ....[25]....
        /*013c*/ 	.word	0xffffffff


	//   ....[26]....
        /*0140*/ 	.word	0xffffffff


	//   ....[27]....
        /*0144*/ 	.word	0xffffffff


	//   ....[28]....
        /*0148*/ 	.word	0xffffffff


	//   ....[29]....
        /*014c*/ 	.word	0xffffffff


	//   ....[30]....
        /*0150*/ 	.word	0xffffffff


	//   ....[31]....
        /*0154*/ 	.word	0xffffffff


	//   ....[32]....
        /*0158*/ 	.word	0xffffffff


	//   ....[33]....
        /*015c*/ 	.word	0xffffffff


	//   ....[34]....
        /*0160*/ 	.word	0xffffffff


	//   ....[35]....
        /*0164*/ 	.word	0xffffffff


	//   ....[36]....
        /*0168*/ 	.word	0xffffffff


	//   ....[37]....
        /*016c*/ 	.word	0xffffffff


	//   ....[38]....
        /*0170*/ 	.word	0xffffffff


	//   ....[39]....
        /*0174*/ 	.word	0xffffffff


	//   ....[40]....
        /*0178*/ 	.word	0xffffffff


	//   ....[41]....
        /*017c*/ 	.word	0xffffffff


	//   ....[42]....
        /*0180*/ 	.word	0xffffffff


	//   ....[43]....
        /*0184*/ 	.word	0xffffffff


	//   ....[44]....
        /*0188*/ 	.word	0xffffffff


	//   ....[45]....
        /*018c*/ 	.word	0xffffffff


	//   ....[46]....
        /*0190*/ 	.word	0xffffffff


	//   ....[47]....
        /*0194*/ 	.word	0xffffffff


	//   ....[48]....
        /*0198*/ 	.word	0xffffffff


	//   ....[49]....
        /*019c*/ 	.word	0xffffffff


	//   ....[50]....
        /*01a0*/ 	.word	0xffffffff


	//   ....[51]....
        /*01a4*/ 	.word	0xffffffff


	//   ....[52]....
        /*01a8*/ 	.word	0xffffffff


	//   ....[53]....
        /*01ac*/ 	.word	0xffffffff


	//   ....[54]....
        /*01b0*/ 	.word	0xffffffff


	//   ....[55]....
        /*01b4*/ 	.word	0xffffffff


	//   ....[56]....
        /*01b8*/ 	.word	0xffffffff


	//   ....[57]....
        /*01bc*/ 	.word	0xffffffff


	//   ....[58]....
        /*01c0*/ 	.word	0xffffffff


	//   ....[59]....
        /*01c4*/ 	.word	0xffffffff


	//   ....[60]....
        /*01c8*/ 	.word	0xffffffff


	//   ....[61]....
        /*01cc*/ 	.word	0x0500000f


	//   ....[62]....
        /*01d0*/ 	.word	0x0500000f


	//   ....[63]....
        /*01d4*/ 	.word	0x0500000f


	//   ....[64]....
        /*01d8*/ 	.word	0x0500000f


	//   ....[65]....
        /*01dc*/ 	.word	0x0500000f


	//   ....[66]....
        /*01e0*/ 	.word	0x0500000f


	//   ....[67]....
        /*01e4*/ 	.word	0x0500000f


	//   ....[68]....
        /*01e8*/ 	.word	0x0500000f


	//   ....[69]....
        /*01ec*/ 	.word	0x0500000f


	//   ....[70]....
        /*01f0*/ 	.word	0x0500000f


	//   ....[71]....
        /*01f4*/ 	.word	0x0500000f


	//   ....[72]....
        /*01f8*/ 	.word	0x0500000f


	//   ....[73]....
        /*01fc*/ 	.word	0x0500000f


	//   ....[74]....
        /*0200*/ 	.word	0x0500000f


	//   ....[75]....
        /*0204*/ 	.word	0x0500000f


	//   ....[76]....
        /*0208*/ 	.word	0x0500000f


	//   ....[77]....
        /*020c*/ 	.word	0x0500000f


	//   ....[78]....
        /*0210*/ 	.word	0x0500000f


	//----- nvinfo : EIATTR_COOP_GROUP_INSTR_OFFSETS
	.align		4
.L_425:
        /*0214*/ 	.byte	0x04, 0x28
        /*0216*/ 	.short	(.L_427 - .L_426)


	//   ....[0]....
.L_426:
        /*0218*/ 	.word	0x00000060


	//   ....[1]....
        /*021c*/ 	.word	0x00000140


	//   ....[2]....
        /*0220*/ 	.word	0x00000190


	//   ....[3]....
        /*0224*/ 	.word	0x000003c0


	//   ....[4]....
        /*0228*/ 	.word	0x00000520


	//   ....[5]....
        /*022c*/ 	.word	0x00000640


	//   ....[6]....
        /*0230*/ 	.word	0x000007a0


	//   ....[7]....
        /*0234*/ 	.word	0x00001800


	//   ....[8]....
        /*0238*/ 	.word	0x00002830


	//   ....[9]....
        /*023c*/ 	.word	0x00002ac0


	//   ....[10]....
        /*0240*/ 	.word	0x000034d0


	//   ....[11]....
        /*0244*/ 	.word	0x00003600


	//   ....[12]....
        /*0248*/ 	.word	0x00003b80


	//   ....[13]....
        /*024c*/ 	.word	0x00003c00


	//   ....[14]....
        /*0250*/ 	.word	0x00005a90


	//   ....[15]....
        /*0254*/ 	.word	0x00005d70


	//   ....[16]....
        /*0258*/ 	.word	0x00006440


	//   ....[17]....
        /*025c*/ 	.word	0x00006540


	//   ....[18]....
        /*0260*/ 	.word	0x000068f0


	//   ....[19]....
        /*0264*/ 	.word	0x00006950


	//   ....[20]....
        /*0268*/ 	.word	0x00008540


	//   ....[21]....
        /*026c*/ 	.word	0x00008680


	//   ....[22]....
        /*0270*/ 	.word	0x000088a0


	//   ....[23]....
        /*0274*/ 	.word	0x00008990


	//   ....[24]....
        /*0278*/ 	.word	0x0000a340


	//   ....[25]....
        /*027c*/ 	.word	0x0000a570


	//   ....[26]....
        /*0280*/ 	.word	0x0000aca0


	//   ....[27]....
        /*0284*/ 	.word	0x0000ada0


	//   ....[28]....
        /*0288*/ 	.word	0x0000b1d0


	//   ....[29]....
        /*028c*/ 	.word	0x0000b230


	//   ....[30]....
        /*0290*/ 	.word	0x0000c1b0


	//   ....[31]....
        /*0294*/ 	.word	0x0000c1e0


	//   ....[32]....
        /*0298*/ 	.word	0x0000c2a0


	//   ....[33]....
        /*029c*/ 	.word	0x0000c300


	//   ....[34]....
        /*02a0*/ 	.word	0x0000d520


	//   ....[35]....
        /*02a4*/ 	.word	0x0000d570


	//   ....[36]....
        /*02a8*/ 	.word	0x0000d5b0


	//   ....[37]....
        /*02ac*/ 	.word	0x0000d5f0


	//   ....[38]....
        /*02b0*/ 	.word	0x0000d630


	//   ....[39]....
        /*02b4*/ 	.word	0x0000d650


	//   ....[40]....
        /*02b8*/ 	.word	0x0000e2b0


	//   ....[41]....
        /*02bc*/ 	.word	0x0000e2c0


	//   ....[42]....
        /*02c0*/ 	.word	0x0000f340


	//   ....[43]....
        /*02c4*/ 	.word	0x00010220


	//   ....[44]....
        /*02c8*/ 	.word	0x00010c60


	//   ....[45]....
        /*02cc*/ 	.word	0x00010ca0


	//   ....[46]....
        /*02d0*/ 	.word	0x00010cd0


	//   ....[47]....
        /*02d4*/ 	.word	0x00010cf0


	//   ....[48]....
        /*02d8*/ 	.word	0x00010d30


	//   ....[49]....
        /*02dc*/ 	.word	0x00010db0


	//   ....[50]....
        /*02e0*/ 	.word	0x00010de0


	//   ....[51]....
        /*02e4*/ 	.word	0x00010e50


	//   ....[52]....
        /*02e8*/ 	.word	0x00010e80


	//   ....[53]....
        /*02ec*/ 	.word	0x00010ef0


	//   ....[54]....
        /*02f0*/ 	.word	0x00010f20


	//   ....[55]....
        /*02f4*/ 	.word	0x00010f90


	//   ....[56]....
        /*02f8*/ 	.word	0x00010fc0


	//   ....[57]....
        /*02fc*/ 	.word	0x00011030


	//   ....[58]....
        /*0300*/ 	.word	0x00011060


	//   ....[59]....
        /*0304*/ 	.word	0x000110c0


	//   ....[60]....
        /*0308*/ 	.word	0x00013d30


	//   ....[61]....
        /*030c*/ 	.word	0x00014390


	//   ....[62]....
        /*0310*/ 	.word	0x00014500


	//   ....[63]....
        /*0314*/ 	.word	0x00014560


	//   ....[64]....
        /*0318*/ 	.word	0x000146b0


	//   ....[65]....
        /*031c*/ 	.word	0x00014720


	//   ....[66]....
        /*0320*/ 	.word	0x00014820


	//   ....[67]....
        /*0324*/ 	.word	0x00014890


	//   ....[68]....
        /*0328*/ 	.word	0x00014990


	//   ....[69]....
        /*032c*/ 	.word	0x00014a00


	//   ....[70]....
        /*0330*/ 	.word	0x00014b00


	//   ....[71]....
        /*0334*/ 	.word	0x00014b70


	//   ....[72]....
        /*0338*/ 	.word	0x00014c70


	//   ....[73]....
        /*033c*/ 	.word	0x00014ce0


	//   ....[74]....
        /*0340*/ 	.word	0x00014de0


	//   ....[75]....
        /*0344*/ 	.word	0x00014e40


	//   ....[76]....
        /*0348*/ 	.word	0x00014f30


	//   ....[77]....
        /*034c*/ 	.word	0x00014f80


	//   ....[78]....
        /*0350*/ 	.word	0x00015380


	//----- nvinfo : EIATTR_REG_RECONFIG
	.align		4
.L_427:
        /*0354*/ 	.byte	0x01, 0x54
	.zero		2


	//----- nvinfo : EIATTR_SYSCALL_OFFSETS
	.align		4
        /*0358*/ 	.byte	0x04, 0x46
        /*035a*/ 	.short	(.L_429 - .L_428)


	//   ....[0]....
.L_428:
        /*035c*/ 	.word	0x000019d0


	//   ....[1]....
        /*0360*/ 	.word	0x0000fea0


	//   ....[2]....
        /*0364*/ 	.word	0x0000ffe0


	//   ....[3]....
        /*0368*/ 	.word	0x000100d0


	//   ....[4]....
        /*036c*/ 	.word	0x00010890


	//----- nvinfo : EIATTR_MBARRIER_INSTR_OFFSETS
	.align		4
.L_429:
        /*0370*/ 	.byte	0x04, 0x39
        /*0372*/ 	.short	(.L_431 - .L_430)


	//   ....[0]....
.L_430:
        /*0374*/ 	.word	0x00000270
        /*0378*/ 	.word	0x000000ff
        /*037c*/ 	.word	0x00030800
        /*0380*/ 	.short	0x0100
        /*0382*/ 	.byte	0x08
	.zero		1


	//   ....[1]....
        /*0384*/ 	.word	0x00000280
        /*0388*/ 	.word	0x000000ff
        /*038c*/ 	.word	0x00030820
        /*0390*/ 	.short	0x0100
        /*0392*/ 	.byte	0x08
	.zero		1


	//   ....[2]....
        /*0394*/ 	.word	0x00000370
        /*0398*/ 	.word	0x000000ff
        /*039c*/ 	.word	0x00030830
        /*03a0*/ 	.short	0x0100
        /*03a2*/ 	.byte	0x08
	.zero		1


	//   ....[3]....
        /*03a4*/ 	.word	0x00000380
        /*03a8*/ 	.word	0x000000ff
        /*03ac*/ 	.word	0x00030840
        /*03b0*/ 	.short	0x0100
        /*03b2*/ 	.byte	0x08
	.zero		1


	//   ....[4]....
        /*03b4*/ 	.word	0x00000390
        /*03b8*/ 	.word	0x000000ff
        /*03bc*/ 	.word	0x00030838
        /*03c0*/ 	.short	0x0100
        /*03c2*/ 	.byte	0x08
	.zero		1


	//   ....[5]....
        /*03c4*/ 	.word	0x000003a0
        /*03c8*/ 	.word	0x000000ff
        /*03cc*/ 	.word	0x00030848
        /*03d0*/ 	.short	0x0100
        /*03d2*/ 	.byte	0x08
	.zero		1


	//   ....[6]....
        /*03d4*/ 	.word	0x000004d0
        /*03d8*/ 	.word	0x000000ff
        /*03dc*/ 	.word	0x00030850
        /*03e0*/ 	.short	0x0100
        /*03e2*/ 	.byte	0x08
	.zero		1


	//   ....[7]....
        /*03e4*/ 	.word	0x000004e0
        /*03e8*/ 	.word	0x000000ff
        /*03ec*/ 	.word	0x00030860
        /*03f0*/ 	.short	0x0100
        /*03f2*/ 	.byte	0x08
	.zero		1


	//   ....[8]....
        /*03f4*/ 	.word	0x000004f0
        /*03f8*/ 	.word	0x000000ff
        /*03fc*/ 	.word	0x00030858
        /*0400*/ 	.short	0x0100
        /*0402*/ 	.byte	0x08
	.zero		1


	//   ....[9]....
        /*0404*/ 	.word	0x00000500
        /*0408*/ 	.word	0x000000ff
        /*040c*/ 	.word	0x00030868
        /*0410*/ 	.short	0x0100
        /*0412*/ 	.byte	0x08
	.zero		1


	//   ....[10]....
        /*0414*/ 	.word	0x000005f0
        /*0418*/ 	.word	0x000000ff
        /*041c*/ 	.word	0x00030870
        /*0420*/ 	.short	0x0100
        /*0422*/ 	.byte	0x06
	.zero		1


	//   ....[11]....
        /*0424*/ 	.word	0x00000600
        /*0428*/ 	.word	0x000000ff
        /*042c*/ 	.word	0x00030880
        /*0430*/ 	.short	0x0100
        /*0432*/ 	.byte	0x06
	.zero		1


	//   ....[12]....
        /*0434*/ 	.word	0x00000610
        /*0438*/ 	.word	0x000000ff
        /*043c*/ 	.word	0x00030878
        /*0440*/ 	.short	0x0100
        /*0442*/ 	.byte	0x06
	.zero		1


	//   ....[13]....
        /*0444*/ 	.word	0x00000620
        /*0448*/ 	.word	0x000000ff
        /*044c*/ 	.word	0x00030888
        /*0450*/ 	.short	0x0100
        /*0452*/ 	.byte	0x06
	.zero		1


	//   ....[14]....
        /*0454*/ 	.word	0x00000750
        /*0458*/ 	.word	0x000000ff
        /*045c*/ 	.word	0x00030890
        /*0460*/ 	.short	0x0100
        /*0462*/ 	.byte	0x08
	.zero		1


	//   ....[15]....
        /*0464*/ 	.word	0x00000760
        /*0468*/ 	.word	0x000000ff
        /*046c*/ 	.word	0x000308a0
        /*0470*/ 	.short	0x0100
        /*0472*/ 	.byte	0x08
	.zero		1


	//   ....[16]....
        /*0474*/ 	.word	0x00000770
        /*0478*/ 	.word	0x000000ff
        /*047c*/ 	.word	0x00030898
        /*0480*/ 	.short	0x0100
        /*0482*/ 	.byte	0x08
	.zero		1


	//   ....[17]....
        /*0484*/ 	.word	0x00000780
        /*0488*/ 	.word	0x000000ff
        /*048c*/ 	.word	0x000308a8
        /*0490*/ 	.short	0x0100
        /*0492*/ 	.byte	0x08
	.zero		1


	//   ....[18]....
        /*0494*/ 	.word	0x000008b0
        /*0498*/ 	.word	0x000000ff
        /*049c*/ 	.word	0x000308b0
        /*04a0*/ 	.short	0x0100
        /*04a2*/ 	.byte	0x08
	.zero		1


	//   ....[19]....
        /*04a4*/ 	.word	0x000008c0
        /*04a8*/ 	.word	0x000000ff
        /*04ac*/ 	.word	0x000308c0
        /*04b0*/ 	.short	0x0100
        /*04b2*/ 	.byte	0x08
	.zero		1


	//   ....[20]....
        /*04b4*/ 	.word	0x000008d0
        /*04b8*/ 	.word	0x000000ff
        /*04bc*/ 	.word	0x000308b8
        /*04c0*/ 	.short	0x0100
        /*04c2*/ 	.byte	0x08
	.zero		1


	//   ....[21]....
        /*04c4*/ 	.word	0x000008e0
        /*04c8*/ 	.word	0x000000ff
        /*04cc*/ 	.word	0x000308c8
        /*04d0*/ 	.short	0x0100
        /*04d2*/ 	.byte	0x08
	.zero		1


	//   ....[22]....
        /*04d4*/ 	.word	0x00001a00
        /*04d8*/ 	.word	0x000000ff
        /*04dc*/ 	.word	0x00030800
        /*04e0*/ 	.short	0x010a
        /*04e2*/ 	.byte	0x04
	.zero		1


	//   ....[23]....
        /*04e4*/ 	.word	0x00001aa0
        /*04e8*/ 	.word	0x000000ff
        /*04ec*/ 	.word	0x00030830
        /*04f0*/ 	.short	0x010a
        /*04f2*/ 	.byte	0x04
	.zero		1


	//   ....[24]....
        /*04f4*/ 	.word	0x00001b40
        /*04f8*/ 	.word	0x000000ff
        /*04fc*/ 	.word	0x00030830
        /*0500*/ 	.short	0x010a
        /*0502*/ 	.byte	0x04
	.zero		1


	//   ....[25]....
        /*0504*/ 	.word	0x000028f0
        /*0508*/ 	.word	0x00000000
        /*050c*/ 	.word	0x00000000
        /*0510*/ 	.short	0x0101
        /*0512*/ 	.byte	0x3f
	.zero		1


	//   ....[26]....
        /*0514*/ 	.word	0x00004850
        /*0518*/ 	.word	0x000000ff
        /*051c*/ 	.word	0x00030830
        /*0520*/ 	.short	0x010a
        /*0522*/ 	.byte	0x3c
	.zero		1


	//   ....[27]....
        /*0524*/ 	.word	0x00004890
        /*0528*/ 	.word	0x000000ff
        /*052c*/ 	.word	0x00030830
        /*0530*/ 	.short	0x010a
        /*0532*/ 	.byte	0x3c
	.zero		1


	//   ....[28]....
        /*0534*/ 	.word	0x00005730
        /*0538*/ 	.word	0x000000ff
        /*053c*/ 	.word	0x00030850
        /*0540*/ 	.short	0x010a
        /*0542*/ 	.byte	0x0e
	.zero		1


	//   ....[29]....
        /*0544*/ 	.word	0x00005770
        /*0548*/ 	.word	0x000000ff
        /*054c*/ 	.word	0x00030850
        /*0550*/ 	.short	0x010a
        /*0552*/ 	.byte	0x0e
	.zero		1


	//   ....[30]....
        /*0554*/ 	.word	0x00005ab0
        /*0558*/ 	.word	0x00000000
        /*055c*/ 	.word	0x00000000
        /*0560*/ 	.short	0x0101
        /*0562*/ 	.byte	0x3f
	.zero		1


	//   ....[31]....
        /*0564*/ 	.word	0x00006c90
        /*0568*/ 	.word	0x0000009b
        /*056c*/ 	.word	0x00000000
        /*0570*/ 	.short	0x0101
        /*0572*/ 	.byte	0x3f
	.zero		1


	//   ....[32]....
        /*0574*/ 	.word	0x00007440
        /*0578*/ 	.word	0x000000ff
        /*057c*/ 	.word	0x00030830
        /*0580*/ 	.short	0x010a
        /*0582*/ 	.byte	0x07
	.zero		1


	//   ....[33]....
        /*0584*/ 	.word	0x00007480
        /*0588*/ 	.word	0x000000ff
        /*058c*/ 	.word	0x00030830
        /*0590*/ 	.short	0x010a
        /*0592*/ 	.byte	0x07
	.zero		1


	//   ....[34]....
        /*0594*/ 	.word	0x000082a0
        /*0598*/ 	.word	0x000000ff
        /*059c*/ 	.word	0x00030850
        /*05a0*/ 	.short	0x010a
        /*05a2*/ 	.byte	0x0e
	.zero		1


	//   ....[35]....
        /*05a4*/ 	.word	0x000082e0
        /*05a8*/ 	.word	0x000000ff
        /*05ac*/ 	.word	0x00030850
        /*05b0*/ 	.short	0x010a
        /*05b2*/ 	.byte	0x0e
	.zero		1


	//   ....[36]....
        /*05b4*/ 	.word	0x00008d50
        /*05b8*/ 	.word	0x00000098
        /*05bc*/ 	.word	0x00000000
        /*05c0*/ 	.short	0x0101
        /*05c2*/ 	.byte	0x3f
	.zero		1


	//   ....[37]....
        /*05c4*/ 	.word	0x00008da0
        /*05c8*/ 	.word	0x0000009a
        /*05cc*/ 	.word	0x00000000
        /*05d0*/ 	.short	0x0101
        /*05d2*/ 	.byte	0x3f
	.zero		1


	//   ....[38]....
        /*05d4*/ 	.word	0x00009160
        /*05d8*/ 	.word	0x000000ff
        /*05dc*/ 	.word	0x00030830
        /*05e0*/ 	.short	0x010a
        /*05e2*/ 	.byte	0x3c
	.zero		1


	//   ....[39]....
        /*05e4*/ 	.word	0x000091a0
        /*05e8*/ 	.word	0x000000ff
        /*05ec*/ 	.word	0x00030830
        /*05f0*/ 	.short	0x010a
        /*05f2*/ 	.byte	0x3c
	.zero		1


	//   ....[40]....
        /*05f4*/ 	.word	0x00009fd0
        /*05f8*/ 	.word	0x000000ff
        /*05fc*/ 	.word	0x00030850
        /*0600*/ 	.short	0x010a
        /*0602*/ 	.byte	0x0e
	.zero		1


	//   ....[41]....
        /*0604*/ 	.word	0x0000a010
        /*0608*/ 	.word	0x000000ff
        /*060c*/ 	.word	0x00030850
        /*0610*/ 	.short	0x010a
        /*0612*/ 	.byte	0x0e
	.zero		1


	//   ....[42]....
        /*0614*/ 	.word	0x0000a360
        /*0618*/ 	.word	0x00000000
        /*061c*/ 	.word	0x00000000
        /*0620*/ 	.short	0x0101
        /*0622*/ 	.byte	0x3f
	.zero		1


	//   ....[43]....
        /*0624*/ 	.word	0x0000b470
        /*0628*/ 	.word	0x0000009b
        /*062c*/ 	.word	0x00000000
        /*0630*/ 	.short	0x0101
        /*0632*/ 	.byte	0x3f
	.zero		1


	//   ....[44]....
        /*0634*/ 	.word	0x0000c120
        /*0638*/ 	.word	0x000000ff
        /*063c*/ 	.word	0x00030850
        /*0640*/ 	.short	0x010a
        /*0642*/ 	.byte	0x07
	.zero		1


	//   ....[45]....
        /*0644*/ 	.word	0x0000c160
        /*0648*/ 	.word	0x000000ff
        /*064c*/ 	.word	0x00030850
        /*0650*/ 	.short	0x010a
        /*0652*/ 	.byte	0x07
	.zero		1


	//   ....[46]....
        /*0654*/ 	.word	0x0000c550
        /*0658*/ 	.word	0x0000000b
        /*065c*/ 	.word	0x00000000
        /*0660*/ 	.short	0x0101
        /*0662*/ 	.byte	0x3f
	.zero		1


	//   ....[47]....
        /*0664*/ 	.word	0x0000d660
        /*0668*/ 	.word	0x000000ff
        /*066c*/ 	.word	0x00000000
        /*0670*/ 	.short	0x0101
        /*0672*/ 	.byte	0x04
	.zero		1


	//   ....[48]....
        /*0674*/ 	.word	0x00010440
        /*0678*/ 	.word	0x000000ff
        /*067c*/ 	.word	0x00030840
        /*0680*/ 	.short	0x010a
        /*0682*/ 	.byte	0x26
	.zero		1


	//   ....[49]....
        /*0684*/ 	.word	0x00011240
        /*0688*/ 	.word	0x000000ff
        /*068c*/ 	.word	0x00030800
        /*0690*/ 	.short	0x0107
        /*0692*/ 	.byte	0x26
	.zero		1


	//   ....[50]....
        /*0694*/ 	.word	0x000112b0
        /*0698*/ 	.word	0x000000ff
        /*069c*/ 	.word	0x00030800
        /*06a0*/ 	.short	0x0101
        /*06a2*/ 	.byte	0x26
	.zero		1


	//   ....[51]....
        /*06a4*/ 	.word	0x000112c0
        /*06a8*/ 	.word	0x000000ff
        /*06ac*/ 	.word	0x00030820
        /*06b0*/ 	.short	0x010a
        /*06b2*/ 	.byte	0x26
	.zero		1


	//   ....[52]....
        /*06b4*/ 	.word	0x000116e0
        /*06b8*/ 	.word	0x000000ff
        /*06bc*/ 	.word	0x00030848
        /*06c0*/ 	.short	0x010a
        /*06c2*/ 	.byte	0x26
	.zero		1


	//   ....[53]....
        /*06c4*/ 	.word	0x00011b80
        /*06c8*/ 	.word	0x000000ff
        /*06cc*/ 	.word	0x00030860
        /*06d0*/ 	.short	0x010a
        /*06d2*/ 	.byte	0x26
	.zero		1


	//   ....[54]....
        /*06d4*/ 	.word	0x00012230
        /*06d8*/ 	.word	0x000000ff
        /*06dc*/ 	.word	0x00030840
        /*06e0*/ 	.short	0x010a
        /*06e2*/ 	.byte	0x26
	.zero		1


	//   ....[55]....
        /*06e4*/ 	.word	0x000126d0
        /*06e8*/ 	.word	0x000000ff
        /*06ec*/ 	.word	0x00030868
        /*06f0*/ 	.short	0x010a
        /*06f2*/ 	.byte	0x26
	.zero		1


	//   ....[56]....
        /*06f4*/ 	.word	0x00012dd0
        /*06f8*/ 	.word	0x000000ff
        /*06fc*/ 	.word	0x00030848
        /*0700*/ 	.short	0x010a
        /*0702*/ 	.byte	0x26
	.zero		1


	//   ....[57]....
        /*0704*/ 	.word	0x00013250
        /*0708*/ 	.word	0x000000ff
        /*070c*/ 	.word	0x00030860
        /*0710*/ 	.short	0x010a
        /*0712*/ 	.byte	0x26
	.zero		1


	//   ....[58]....
        /*0714*/ 	.word	0x00013790
        /*0718*/ 	.word	0x00000003
        /*071c*/ 	.word	0x00030860
        /*0720*/ 	.short	0x010a
        /*0722*/ 	.byte	0x3f
	.zero		1


	//   ....[59]....
        /*0724*/ 	.word	0x00013cc0
        /*0728*/ 	.word	0x00000002
        /*072c*/ 	.word	0x00030820
        /*0730*/ 	.short	0x010a
        /*0732*/ 	.byte	0x3f
	.zero		1


	//   ....[60]....
        /*0734*/ 	.word	0x00013e60
        /*0738*/ 	.word	0x00000006
        /*073c*/ 	.word	0x00000000
        /*0740*/ 	.short	0x010a
        /*0742*/ 	.byte	0x3f
	.zero		1


	//   ....[61]....
        /*0744*/ 	.word	0x00013ed0
        /*0748*/ 	.word	0x00000003
        /*074c*/ 	.word	0x00000000
        /*0750*/ 	.short	0x010a
        /*0752*/ 	.byte	0x3f
	.zero		1


	//   ....[62]....
        /*0754*/ 	.word	0x00013f30
        /*0758*/ 	.word	0x00000000
        /*075c*/ 	.word	0x00000000
        /*0760*/ 	.short	0x010a
        /*0762*/ 	.byte	0x3f
	.zero		1


	//   ....[63]....
        /*0764*/ 	.word	0x00013f60
        /*0768*/ 	.word	0x00000003
        /*076c*/ 	.word	0x00000000
        /*0770*/ 	.short	0x010a
        /*0772*/ 	.byte	0x3f
	.zero		1


	//   ....[64]....
        /*0774*/ 	.word	0x00013fe0
        /*0778*/ 	.word	0x00000003
        /*077c*/ 	.word	0x00030800
        /*0780*/ 	.short	0x010a
        /*0782*/ 	.byte	0x3f
	.zero		1


	//   ....[65]....
        /*0784*/ 	.word	0x00014050
        /*0788*/ 	.word	0x00000003
        /*078c*/ 	.word	0x00030830
        /*0790*/ 	.short	0x010a
        /*0792*/ 	.byte	0x3f
	.zero		1


	//   ....[66]....
        /*0794*/ 	.word	0x000140b0
        /*0798*/ 	.word	0x00000098
        /*079c*/ 	.word	0x00030830
        /*07a0*/ 	.short	0x010a
        /*07a2*/ 	.byte	0x3f
	.zero		1


	//   ....[67]....
        /*07a4*/ 	.word	0x00014110
        /*07a8*/ 	.word	0x00000017
        /*07ac*/ 	.word	0x00030850
        /*07b0*/ 	.short	0x010a
        /*07b2*/ 	.byte	0x3f
	.zero		1


	//   ....[68]....
        /*07b4*/ 	.word	0x00014170
        /*07b8*/ 	.word	0x00000004
        /*07bc*/ 	.word	0x00030830
        /*07c0*/ 	.short	0x010a
        /*07c2*/ 	.byte	0x3f
	.zero		1


	//   ....[69]....
        /*07c4*/ 	.word	0x000141d0
        /*07c8*/ 	.word	0x00000003
        /*07cc*/ 	.word	0x00030850
        /*07d0*/ 	.short	0x010a
        /*07d2*/ 	.byte	0x3f
	.zero		1


	//   ....[70]....
        /*07d4*/ 	.word	0x00014230
        /*07d8*/ 	.word	0x00000004
        /*07dc*/ 	.word	0x00030830
        /*07e0*/ 	.short	0x010a
        /*07e2*/ 	.byte	0x3f
	.zero		1


	//   ....[71]....
        /*07e4*/ 	.word	0x00014290
        /*07e8*/ 	.word	0x00000003
        /*07ec*/ 	.word	0x00030850
        /*07f0*/ 	.short	0x010a
        /*07f2*/ 	.byte	0x3f
	.zero		1


	//   ....[72]....
        /*07f4*/ 	.word	0x000142f0
        /*07f8*/ 	.word	0x00000005
        /*07fc*/ 	.word	0x00030850
        /*0800*/ 	.short	0x010a
        /*0802*/ 	.byte	0x3f
	.zero		1


	//   ....[73]....
        /*0804*/ 	.word	0x00014450
        /*0808*/ 	.word	0x00000003
        /*080c*/ 	.word	0x00030840
        /*0810*/ 	.short	0x010a
        /*0812*/ 	.byte	0x3f
	.zero		1


	//   ....[74]....
        /*0814*/ 	.word	0x00014fc0
        /*0818*/ 	.word	0x00000003
        /*081c*/ 	.word	0x00030820
        /*0820*/ 	.short	0x010a
        /*0822*/ 	.byte	0x3f
	.zero		1


	//   ....[75]....
        /*0824*/ 	.word	0x00015020
        /*0828*/ 	.word	0x00000003
        /*082c*/ 	.word	0x00030848
        /*0830*/ 	.short	0x010a
        /*0832*/ 	.byte	0x3f
	.zero		1


	//   ....[76]....
        /*0834*/ 	.word	0x00015080
        /*0838*/ 	.word	0x00000003
        /*083c*/ 	.word	0x00030860
        /*0840*/ 	.short	0x010a
        /*0842*/ 	.byte	0x3f
	.zero		1


	//   ....[77]....
        /*0844*/ 	.word	0x000150e0
        /*0848*/ 	.word	0x00000003
        /*084c*/ 	.word	0x00030840
        /*0850*/ 	.short	0x010a
        /*0852*/ 	.byte	0x3f
	.zero		1


	//   ....[78]....
        /*0854*/ 	.word	0x00015140
        /*0858*/ 	.word	0x00000003
        /*085c*/ 	.word	0x00030868
        /*0860*/ 	.short	0x010a
        /*0862*/ 	.byte	0x3f
	.zero		1


	//   ....[79]....
        /*0864*/ 	.word	0x000151a0
        /*0868*/ 	.word	0x00000003
        /*086c*/ 	.word	0x00030848
        /*0870*/ 	.short	0x010a
        /*0872*/ 	.byte	0x3f
	.zero		1


	//   ....[80]....
        /*0874*/ 	.word	0x00015200
        /*0878*/ 	.word	0x00000003
        /*087c*/ 	.word	0x00030860
        /*0880*/ 	.short	0x010a
        /*0882*/ 	.byte	0x3f
	.zero		1


	//   ....[81]....
        /*0884*/ 	.word	0x00015250
        /*0888*/ 	.word	0x00000003
        /*088c*/ 	.word	0x00030860
        /*0890*/ 	.short	0x010a
        /*0892*/ 	.byte	0x3f
	.zero		1


	//   ....[82]....
        /*0894*/ 	.word	0x000152a0
        /*0898*/ 	.word	0x00000002
        /*089c*/ 	.word	0x00030820
        /*08a0*/ 	.short	0x010a
        /*08a2*/ 	.byte	0x3f
	.zero		1


	//   ....[83]....
        /*08a4*/ 	.word	0x00015440
        /*08a8*/ 	.word	0x00000006
        /*08ac*/ 	.word	0x00000000
        /*08b0*/ 	.short	0x010a
        /*08b2*/ 	.byte	0x3f
	.zero		1


	//   ....[84]....
        /*08b4*/ 	.word	0x00015490
        /*08b8*/ 	.word	0x00000003
        /*08bc*/ 	.word	0x00000000
        /*08c0*/ 	.short	0x010a
        /*08c2*/ 	.byte	0x3f
	.zero		1


	//   ....[85]....
        /*08c4*/ 	.word	0x000154e0
        /*08c8*/ 	.word	0x00000000
        /*08cc*/ 	.word	0x00000000
        /*08d0*/ 	.short	0x010a
        /*08d2*/ 	.byte	0x3f
	.zero		1


	//----- nvinfo : EIATTR_NUM_MBARRIERS
	.align		4
.L_431:
        /*08d4*/ 	.byte	0x03, 0x38
        /*08d6*/ 	.short	0x0016


	//----- nvinfo : EIATTR_EXIT_INSTR_OFFSETS
	.align		4
        /*08d8*/ 	.byte	0x04, 0x1c
        /*08da*/ 	.short	(.L_433 - .L_432)


	//   ....[0]....
.L_432:
        /*08dc*/ 	.word	0x00013fb0


	//----- nvinfo : EIATTR_MAX_THREADS
	.align		4
.L_433:
        /*08e0*/ 	.byte	0x04, 0x05
        /*08e2*/ 	.short	(.L_435 - .L_434)
.L_434:
        /*08e4*/ 	.word	0x00000180
        /*08e8*/ 	.word	0x00000001
        /*08ec*/ 	.word	0x00000001


	//----- nvinfo : EIATTR_CRS_STACK_SIZE
	.align		4
.L_435:
        /*08f0*/ 	.byte	0x04, 0x1e
        /*08f2*/ 	.short	(.L_437 - .L_436)
.L_436:
        /*08f4*/ 	.word	0x00000000


	//----- nvinfo : EIATTR_CBANK_PARAM_SIZE
	.align		4
.L_437:
        /*08f8*/ 	.byte	0x03, 0x19
        /*08fa*/ 	.short	0x0a70


	//----- nvinfo : EIATTR_PARAM_CBANK
	.align		4
        /*08fc*/ 	.byte	0x04, 0x0a
        /*08fe*/ 	.short	(.L_439 - .L_438)
	.align		4
.L_438:
        /*0900*/ 	.word	index@(.nv.constant0._ZN7cutlass13device_kernelIN5flash11enable_sm90INS1_16FlashAttnFwdSm90INS1_25CollectiveMainloopFwdSm90ILi2EN4cute5tupleIJNS5_1CILi1EEES8_S8_EEENS6_IJNS7_ILi128EEENS7_ILi64EEENS7_ILi256EEEEEELi256ENS_10bfloat16_tEfNS_4arch4Sm90ELb0ELb1ELb0ELb0ELb0ELb0ELb0ELb1ELb1ELb1ELb1ELb0EEENS1_21CollectiveEpilogueFwdINS6_IJSA_SC_SB_EEES9_SE_SG_Li256ELb0ELb1ELb1ELb0EEENS1_19SingleTileSchedulerILb0ELb1ELb1ELi128EEEEEEEEEvNT_6ParamsE)
        /*0904*/ 	.short	0x0210
        /*0906*/ 	.short	0x0a70


	//----- nvinfo : EIATTR_SW_WAR
	.align		4
.L_439:
        /*0908*/ 	.byte	0x04, 0x36
        /*090a*/ 	.short	(.L_441 - .L_440)
.L_440:
        /*090c*/ 	.word	0x00000008
.L_441:


//--------------------- .nv.info._ZN7cutlass13device_kernelIN5flash11enable_sm90INS1_16FlashAttnFwdSm90INS1_25CollectiveMainloopFwdSm90ILi2EN4cute5tupleIJNS5_1CILi1EEES8_S8_EEENS6_IJNS7_ILi128EEENS7_ILi64EEENS7_ILi256EEEEEELi256ENS_10bfloat16_tEfNS_4arch4Sm90ELb0ELb1ELb0ELb1ELb0ELb0ELb0ELb1ELb1ELb1ELb1ELb0EEENS1_21CollectiveEpilogueFwdINS6_IJSA_SC_SB_EEES9_SE_SG_Li256ELb1ELb1ELb1ELb0EEENS1_36VarlenDynamicPersistentTileSchedulerILi128ELi64ELi256ELi128ELb1ELb1ELb1ELb1ELb0ELb1EEEEEEEEEvNT_6ParamsE --------------------------
	.section	.nv.info._ZN7cutlass13device_kernelIN5flash11enable_sm90INS1_16FlashAttnFwdSm90INS1_25CollectiveMainloopFwdSm90ILi2EN4cute5tupleIJNS5_1CILi1EEES8_S8_EEENS6_IJNS7_ILi128EEENS7_ILi64EEENS7_ILi256EEEEEELi256ENS_10bfloat16_tEfNS_4arch4Sm90ELb0ELb1ELb0ELb1ELb0ELb0ELb0ELb1ELb1ELb1ELb1ELb0EEENS1_21CollectiveEpilogueFwdINS6_IJSA_SC_SB_EEES9_SE_SG_Li256ELb1ELb1ELb1ELb0EEENS1_36VarlenDynamicPersistentTileSchedulerILi128ELi64ELi256ELi128ELb1ELb1ELb1ELb1ELb0ELb1EEEEEEEEEvNT_6ParamsE,"",@"SHT_CUDA_INFO"
	.sectionflags	@""
	.align	4


	//----- nvinfo : EIATTR_CUDA_API_VERSION
	.align		4
        /*0000*/ 	.byte	0x04, 0x37
        /*0002*/ 	.short	(.L_443 - .L_442)
.L_442:
        /*0004*/ 	.word	0x00000082


	//----- nvinfo : EIATTR_KPARAM_INFO
	.align		4
.L_443:
        /*0008*/ 	.byte	0x04, 0x17
        /*000a*/ 	.short	(.L_445 - .L_444)
.L_444:
        /*000c*/ 	.word	0x00000000
        /*0010*/ 	.short	0x0000
        /*0012*/ 	.short	0x0070
        /*0014*/ 	.byte	0x00, 0xf0, 0x01, 0x2a


	//----- nvinfo : EIATTR_SPARSE_MMA_MASK
	.align		4
.L_445:
        /*0018*/ 	.byte	0x03, 0x50
        /*001a*/ 	.short	0x0000


	//----- nvinfo : EIATTR_MAXREG_COUNT
	.align		4
        /*001c*/ 	.byte	0x03, 0x1b
        /*001e*/ 	.short	0x00a8


	//----- nvinfo : EIATTR_NUM_BARRIERS
	.align		4
        /*0020*/ 	.byte	0x02, 0x4c
        /*0022*/ 	.byte	0x09
	.zero		1


	//----- nvinfo : EIATTR_EXTERNS
	.align		4
        /*0024*/ 	.byte	0x04, 0x0f
        /*0026*/ 	.short	(.L_447 - .L_446)


	//   ....[0]....
	.align		4
.L_446:
        /*0028*/ 	.word	index@(__assertfail)


	//----- nvinfo : EIATTR_ANNOTATIONS
	.align		4
.L_447:
        /*002c*/ 	.byte	0x04, 0x55
        /*002e*/ 	.short	(.L_449 - .L_448)


	//   ....[0]....
.L_448:
        /* <DEDUP_REMOVED lines=74> */
        /*04c4*/ 	.byte	0x10, 0xba, 0x01, 0x00


	//----- nvinfo : EIATTR_MERCURY_ISA_VERSION
	.align		4
.L_449:
        /*04c8*/ 	.byte	0x03, 0x5f
        /*04ca*/ 	.short	0x0101


	//----- nvinfo : EIATTR_UNUSED_LOAD_BYTE_OFFSET
	.align		4
        /*04cc*/ 	.byte	0x04, 0x44
        /*04ce*/ 	.short	(.L_451 - .L_450)


	//   ....[0]....
.L_450:
        /*04d0*/ 	.word	0x00000a10
        /*04d4*/ 	.word	0x0000fff0


	//   ....[1]....
        /*04d8*/ 	.word	0x0000d0c0
        /*04dc*/ 	.word	0x0000fff0


	//----- nvinfo : EIATTR_INT_WARP_WIDE_INSTR_OFFSETS
	.align		4
.L_451:
        /*04e0*/ 	.byte	0x04, 0x31
        /*04e2*/ 	.short	(.L_453 - .L_452)


	//   ....[0]....
.L_452:
        /*04e4*/ 	.word	0x00000130


	//   ....[1]....
        /*04e8*/ 	.word	0x00000170


	//   ....[2]....
        /*04ec*/ 	.word	0x000001e0


	//   ....[3]....
        /*04f0*/ 	.word	0x000139f0


	//   ....[4]....
        /*04f4*/ 	.word	0x00013a90


	//   ....[5]....
        /*04f8*/ 	.word	0x00017f20


	//   ....[6]....
        /*04fc*/ 	.word	0x00017f90


	//----- nvinfo : EIATTR_COOP_GROUP_MASK_REGIDS
	.align		4
.L_453:
        /*0500*/ 	.byte	0x04, 0x29
        /*0502*/ 	.short	(.L_455 - .L_454)


	//   ....[0]....
.L_454:
        /*0504*/ 	.word	0xffffffff


	//   ....[1]....
        /*0508*/ 	.word	0xffffffff


	//   ....[2]....
        /*050c*/ 	.word	0xffffffff


	//   ....[3]....
        /*0510*/ 	.word	0xffffffff


	//   ....[4]....
        /*0514*/ 	.word	0xffffffff


	//   ....[5]....
        /*0518*/ 	.word	0xffffffff


	//   ....[6]....
        /*051c*/ 	.word	0xffffffff


	//   ....[7]....
        /*0520*/ 	.word	0xffffffff


	//   ....[8]....
        /*0524*/ 	.word	0xffffffff


	//   ....[9]....
        /*0528*/ 	.word	0xffffffff


	//   ....[10]....
        /*052c*/ 	.word	0xffffffff


	//   ....[11]....
        /*0530*/ 	.word	0xffffffff


	//   ....[12]....
        /*0534*/ 	.word	0xffffffff


	//   ....[13]....
        /*0538*/ 	.word	0xffffffff


	//   ....[14]....
        /*053c*/ 	.word	0xffffffff


	//   ....[15]....
        /*0540*/ 	.word	0xffffffff


	//   ....[16]....
        /*0544*/ 	.word	0xffffffff


	//   ....[17]....
        /*0548*/ 	.word	0xffffffff


	//   ....[18]....
        /*054c*/ 	.word	0xffffffff


	//   ....[19]....
        /*0550*/ 	.word	0xffffffff


	//   ....[20]....
        /*0554*/ 	.word	0xffffffff


	//   ....[21]....
        /*0558*/ 	.word	0xffffffff


	//   ....[22]....
        /*055c*/ 	.word	0xffffffff


	//   ....[23]....
        /*0560*/ 	.word	0xffffffff


	//   ....[24]....
        /*0564*/ 	.word	0xffffffff


	//   ....[25]....
        /*0568*/ 	.word	0xffffffff


	//   ....[26]....
        /*056c*/ 	.word	0xffffffff


	//   ....[27]....
        /*0570*/ 	.word	0xffffffff


	//   ....[28]....
        /*0574*/ 	.word	0xffffffff


	//   ....[29]....
        /*0578*/ 	.word	0xffffffff


	//   ....[30]....
        /*057c*/ 	.word	0xffffffff


	//   ....[31]....
        /*0580*/ 	.word	0xffffffff


	//   ....[32]....
        /*0584*/ 	.word	0xffffffff


	//   ....[33]....
        /*0588*/ 	.word	0xffffffff


	//   ....[34]....
        /*058c*/ 	.word	0xffffffff


	//   ....[35]....
        /*0590*/ 	.word	0xffffffff


	//   ....[36]....
        /*0594*/ 	.word	0xffffffff


	//   ....[37]....
        /*0598*/ 	.word	0xffffffff


	//   ....[38]....
        /*059c*/ 	.word	0xffffffff


	//   ....[39]....
        /*05a0*/ 	.word	0xffffffff


	//   ....[40]....
        /*05a4*/ 	.word	0xffffffff


	//   ....[41]....
        /*05a8*/ 	.word	0xffffffff


	//   ....[42]....
        /*05ac*/ 	.word	0xffffffff


	//   ....[43]....
        /*05b0*/ 	.word	0xffffffff


	//   ....[44]....
        /*05b4*/ 	.word	0xffffffff


	//   ....[45]....
        /*05b8*/ 	.word	0xffffffff


	//   ....[46]....
        /*05bc*/ 	.word	0xffffffff


	//   ....[47]....
        /*05c0*/ 	.word	0xffffffff


	//   ....[48]....
        /*05c4*/ 	.word	0xffffffff


	//   ....[49]....
        /*05c8*/ 	.word	0xffffffff


	//   ....[50]....
        /*05cc*/ 	.word	0xffffffff


	//   ....[51]....
        /*05d0*/ 	.word	0xffffffff


	//   ....[52]....
        /*05d4*/ 	.word	0xffffffff


	//   ....[53]....
        /*05d8*/ 	.word	0xffffffff


	//   ....[54]....
        /*05dc*/ 	.word	0xffffffff


	//   ....[55]....
        /*05e0*/ 	.word	0xffffffff


	//   ....[56]....
        /*05e4*/ 	.word	0xffffffff


	//   ....[57]....
        /*05e8*/ 	.word	0xffffffff


	//   ....[58]....
        /*05ec*/ 	.word	0xffffffff


	//   ....[59]....
        /*05f0*/ 	.word	0xffffffff


	//   ....[60]....
        /*05f4*/ 	.word	0xffffffff


	//   ....[61]....
        /*05f8*/ 	.word	0xffffffff


	//   ....[62]....
        /*05fc*/ 	.word	0xffffffff


	//   ....[63]....
        /*0600*/ 	.word	0xffffffff


	//   ....[64]....
        /*0604*/ 	.word	0xffffffff


	//   ....[65]....
        /*0608*/ 	.word	0xffffffff


	//   ....[66]....
        /*060c*/ 	.word	0xffffffff


	//   ....[67]....
        /*0610*/ 	.word	0xffffffff


	//   ....[68]....
        /*0614*/ 	.word	0xffffffff


	//   ....[69]....
        /*0618*/ 	.word	0xffffffff


	//   ....[70]....
        /*061c*/ 	.word	0xffffffff


	//   ....[71]....
        /*0620*/ 	.word	0xffffffff


	//   ....[72]....
        /*0624*/ 	.word	0xffffffff


	//   ....[73]....
        /*0628*/ 	.word	0xffffffff


	//   ....[74]....
        /*062c*/ 	.word	0xffffffff


	//   ....[75]....
        /*0630*/ 	.word	0xffffffff


	//   ....[76]....
        /*0634*/ 	.word	0xffffffff


	//   ....[77]....
        /*0638*/ 	.word	0xffffffff


	//   ....[78]....
        /*063c*/ 	.word	0xffffffff


	//   ....[79]....
        /*0640*/ 	.word	0xffffffff


	//   ....[80]....
        /*0644*/ 	.word	0xffffffff


	//   ....[81]....
        /*0648*/ 	.word	0xffffffff


	//   ....[82]....
        /*064c*/ 	.word	0xffffffff


	//   ....[83]....
        /*0650*/ 	.word	0xffffffff


	//   ....[84]....
        /*0654*/ 	.word	0xffffffff


	//   ....[85]....
        /*0658*/ 	.word	0xffffffff


	//   ....[86]....
        /*065c*/ 	.word	0xffffffff


	//   ....[87]....
        /*0660*/ 	.word	0xffffffff


	//   ....[88]....
        /*0664*/ 	.word	0xffffffff


	//   ....[89]....
        /*0668*/ 	.word	0xffffffff


	//   ....[90]....
        /*066c*/ 	.word	0xffffffff


	//   ....[91]....
        /*0670*/ 	.word	0xffffffff


	//   ....[92]....
        /*0674*/ 	.word	0xffffffff


	//   ....[93]....
        /*0678*/ 	.word	0xffffffff


	//   ....[94]....
        /*067c*/ 	.word	0xffffffff


	//   ....[95]....
        /*0680*/ 	.word	0xffffffff


	//   ....[96]....
        /*0684*/ 	.word	0xffffffff


	//   ....[97]....
        /*0688*/ 	.word	0xffffffff


	//   ....[98]....
        /*068c*/ 	.word	0xffffffff


	//   ....[99]....
        /*0690*/ 	.word	0xffffffff


	//   ....[100]....
        /*0694*/ 	.word	0xffffffff


	//   ....[101]....
        /*0698*/ 	.word	0xffffffff


	//   ....[102]....
        /*069c*/ 	.word	0xffffffff


	//   ....[103]....
        /*06a0*/ 	.word	0xffffffff


	//   ....[104]....
        /*06a4*/ 	.word	0xffffffff


	//   ....[105]....
        /*06a8*/ 	.word	0xffffffff


	//   ....[106]....
        /*06ac*/ 	.word	0xffffffff


	//   ....[107]....
        /*06b0*/ 	.word	0xffffffff


	//   ....[108]....
        /*06b4*/ 	.word	0xffffffff


	//   ....[109]....
        /*06b8*/ 	.word	0xffffffff


	//   ....[110]....
        /*06bc*/ 	.word	0xffffffff


	//   ....[111]....
        /*06c0*/ 	.word	0x0500000f


	//   ....[112]....
        /*06c4*/ 	.word	0x0500000f


	//   ....[113]....
        /*06c8*/ 	.word	0x0500000f


	//   ....[114]....
        /*06cc*/ 	.word	0x0500000f


	//   ....[115]....
        /*06d0*/ 	.word	0x0500000f


	//   ....[116]....
        /*06d4*/ 	.word	0x0500000f


	//   ....[117]....
        /*06d8*/ 	.word	0x0500000f


	//   ....[118]....
        /*06dc*/ 	.word	0x0500000f


	//   ....[119]....
        /*06e0*/ 	.word	0x0500000f


	//   ....[120]....
        /*06e4*/ 	.word	0x0500000f


	//   ....[121]....
        /*06e8*/ 	.word	0x0500000f


	//   ....[122]....
        /*06ec*/ 	.word	0x0500000f


	//   ....[123]....
        /*06f0*/ 	.word	0x0500000f


	//   ....[124]....
        /*06f4*/ 	.word	0x0500000f


	//   ....[125]....
        /*06f8*/ 	.word	0x0500000f


	//   ....[126]....
        /*06fc*/ 	.word	0x0500000f


	//   ....[127]....
        /*0700*/ 	.word	0x0500000f


	//   ....[128]....
        /*0704*/ 	.word	0x0500000f


	//   ....[129]....
        /*0708*/ 	.word	0x0500000f


	//   ....[130]....
        /*070c*/ 	.word	0x0500000f


	//   ....[131]....
        /*0710*/ 	.word	0x0500000f


	//   ....[132]....
        /*0714*/ 	.word	0x0500000f


	//   ....[133]....
        /*0718*/ 	.word	0x0500000f


	//   ....[134]....
        /*071c*/ 	.word	0x0500000f


	//   ....[135]....
        /*0720*/ 	.word	0x0500000f


	//   ....[136]....
        /*0724*/ 	.word	0x0500000f


	//   ....[137]....
        /*0728*/ 	.word	0x0500000f


	//   ....[138]....
        /*072c*/ 	.word	0x0500000f


	//   ....[139]....
        /*0730*/ 	.word	0x0500000f


	//   ....[140]....
        /*0734*/ 	.word	0x0500000f


	//   ....[141]....
        /*0738*/ 	.word	0x0500000f


	//   ....[142]....
        /*073c*/ 	.word	0x0500000f


	//   ....[143]....
        /*0740*/ 	.word	0x0500000f


	//   ....[144]....
        /*0744*/ 	.word	0x0500000f


	//   ....[145]....
        /*0748*/ 	.word	0x0500000f


	//   ....[146]....
        /*074c*/ 	.word	0x0500000f


	//----- nvinfo : EIATTR_COOP_GROUP_INSTR_OFFSETS
	.align		4
.L_455:
        /*0750*/ 	.byte	0x04, 0x28
        /*0752*/ 	.short	(.L_457 - .L_456)


	//   ....[0]....
.L_456:
        /*0754*/ 	.word	0x00000060


	//   ....[1]....
        /*0758*/ 	.word	0x00000140


	//   ....[2]....
        /*075c*/ 	.word	0x00000190


	//   ....[3]....
        /*0760*/ 	.word	0x000003c0


	//   ....[4]....
        /*0764*/ 	.word	0x00000520


	//   ....[5]....
        /*0768*/ 	.word	0x00000640


	//   ....[6]....
        /*076c*/ 	.word	0x000007a0


	//   ....[7]....
        /*0770*/ 	.word	0x00002330


	//   ....[8]....
        /*0774*/ 	.word	0x00002e00


	//   ....[9]....
        /*0778*/ 	.word	0x00003280


	//   ....[10]....
        /*077c*/ 	.word	0x00003c20


	//   ....[11]....
        /*0780*/ 	.word	0x00003d80


	//   ....[12]....
        /*0784*/ 	.word	0x000040a0


	//   ....[13]....
        /*0788*/ 	.word	0x00004120


	//   ....[14]....
        /*078c*/ 	.word	0x00005f40


	//   ....[15]....
        /*0790*/ 	.word	0x00006170


	//   ....[16]....
        /*0794*/ 	.word	0x00006aa0


	//   ....[17]....
        /*0798*/ 	.word	0x00006b80


	//   ....[18]....
        /*079c*/ 	.word	0x00006b90


	//   ....[19]....
        /*07a0*/ 	.word	0x00006be0


	//   ....[20]....
        /*07a4*/ 	.word	0x00008900


	//   ....[21]....
        /*07a8*/ 	.word	0x00008930


	//   ....[22]....
        /*07ac*/ 	.word	0x00008b00


	//   ....[23]....
        /*07b0*/ 	.word	0x00008bd0


	//   ....[24]....
        /*07b4*/ 	.word	0x0000a690


	//   ....[25]....
        /*07b8*/ 	.word	0x0000a890


	//   ....[26]....
        /*07bc*/ 	.word	0x0000b170


	//   ....[27]....
        /*07c0*/ 	.word	0x0000b2a0


	//   ....[28]....
        /*07c4*/ 	.word	0x0000b2b0


	//   ....[29]....
        /*07c8*/ 	.word	0x0000b300


	//   ....[30]....
        /*07cc*/ 	.word	0x0000c470


	//   ....[31]....
        /*07d0*/ 	.word	0x0000c4b0


	//   ....[32]....
        /*07d4*/ 	.word	0x0000c5e0


	//   ....[33]....
        /*07d8*/ 	.word	0x0000c600


	//   ....[34]....
        /*07dc*/ 	.word	0x0000e2a0


	//   ....[35]....
        /*07e0*/ 	.word	0x0000e2b0


	//   ....[36]....
        /*07e4*/ 	.word	0x0000e2c0


	//   ....[37]....
        /*07e8*/ 	.word	0x0000e2d0


	//   ....[38]....
        /*07ec*/ 	.word	0x0000eda0


	//   ....[39]....
        /*07f0*/ 	.word	0x0000edd0


	//   ....[40]....
        /*07f4*/ 	.word	0x0000ef70


	//   ....[41]....
        /*07f8*/ 	.word	0x0000ef90


	//   ....[42]....
        /*07fc*/ 	.word	0x0000f0e0


	//   ....[43]....
        /*0800*/ 	.word	0x0000f100


	//   ....[44]....
        /*0804*/ 	.word	0x0000f260


	//   ....[45]....
        /*0808*/ 	.word	0x0000f280


	//   ....[46]....
        /*080c*/ 	.word	0x0000f820


	//   ....[47]....
        /*0810*/ 	.word	0x0000f850


	//   ....[48]....
        /*0814*/ 	.word	0x00010160


	//   ....[49]....
        /*0818*/ 	.word	0x00010170


	//   ....[50]....
        /*081c*/ 	.word	0x000114a0


	//   ....[51]....
        /*0820*/ 	.word	0x000114d0


	//   ....[52]....
        /*0824*/ 	.word	0x00011650


	//   ....[53]....
        /*0828*/ 	.word	0x00011670


	//   ....[54]....
        /*082c*/ 	.word	0x000117c0


	//   ....[55]....
        /*0830*/ 	.word	0x000117e0


	//   ....[56]....
        /*0834*/ 	.word	0x00011940


	//   ....[57]....
        /*0838*/ 	.word	0x00011960


	//   ....[58]....
        /*083c*/ 	.word	0x00011b50


	//   ....[59]....
        /*0840*/ 	.word	0x00011d90


	//   ....[60]....
        /*0844*/ 	.word	0x00011dc0


	//   ....[61]....
        /*0848*/ 	.word	0x00011df0


	//   ....[62]....
        /*084c*/ 	.word	0x00011e20


	//   ....[63]....
        /*0850*/ 	.word	0x00011e50


	//   ....[64]....
        /*0854*/ 	.word	0x00011e80


	//   ....[65]....
        /*0858*/ 	.word	0x00012030


	//   ....[66]....
        /*085c*/ 	.word	0x00012060


	//   ....[67]....
        /*0860*/ 	.word	0x00012090


	//   ....[68]....
        /*0864*/ 	.word	0x000120c0


	//   ....[69]....
        /*0868*/ 	.word	0x000120f0


	//   ....[70]....
        /*086c*/ 	.word	0x00012120


	//   ....[71]....
        /*0870*/ 	.word	0x000121c0


	//   ....[72]....
        /*0874*/ 	.word	0x000121f0


	//   ....[73]....
        /*0878*/ 	.word	0x00012200


	//   ....[74]....
        /*087c*/ 	.word	0x00012230


	//   ....[75]....
        /*0880*/ 	.word	0x00013fe0


	//   ....[76]....
        /*0884*/ 	.word	0x00014c40


	//   ....[77]....
        /*0888*/ 	.word	0x00014c60


	//   ....[78]....
        /*088c*/ 	.word	0x00014d40


	//   ....[79]....
        /*0890*/ 	.word	0x00014d50


	//   ....[80]....
        /*0894*/ 	.word	0x00014e00


	//   ....[81]....
        /*0898*/ 	.word	0x00014e10


	//   ....[82]....
        /*089c*/ 	.word	0x00014ec0


	//   ....[83]....
        /*08a0*/ 	.word	0x00014ed0


	//   ....[84]....
        /*08a4*/ 	.word	0x00014f80


	//   ....[85]....
        /*08a8*/ 	.word	0x00014f90


	//   ....[86]....
        /*08ac*/ 	.word	0x00015040


	//   ....[87]....
        /*08b0*/ 	.word	0x00015050


	//   ....[88]....
        /*08b4*/ 	.word	0x00015100


	//   ....[89]....
        /*08b8*/ 	.word	0x00015110


	//   ....[90]....
        /*08bc*/ 	.word	0x00015160


	//   ....[91]....
        /*08c0*/ 	.word	0x000151b0


	//   ....[92]....
        /*08c4*/ 	.word	0x00018850


	//   ....[93]....
        /*08c8*/ 	.word	0x00018880


	//   ....[94]....
        /*08cc*/ 	.word	0x000188e0


	//   ....[95]....
        /*08d0*/ 	.word	0x00018910


	//   ....[96]....
        /*08d4*/ 	.word	0x00018940


	//   ....[97]....
        /*08d8*/ 	.word	0x00018970


	//   ....[98]....
        /*08dc*/ 	.word	0x000189a0


	//   ....[99]....
        /*08e0*/ 	.word	0x000189d0


	//   ....[100]....
        /*08e4*/ 	.word	0x00018ba0


	//   ....[101]....
        /*08e8*/ 	.word	0x00018bd0


	//   ....[102]....
        /*08ec*/ 	.word	0x00018c00


	//   ....[103]....
        /*08f0*/ 	.word	0x00018c30


	//   ....[104]....
        /*08f4*/ 	.word	0x00018c60


	//   ....[105]....
        /*08f8*/ 	.word	0x00018c90


	//   ....[106]....
        /*08fc*/ 	.word	0x00018d60


	//   ....[107]....
        /*0900*/ 	.word	0x00018d80


	//   ....[108]....
        /*0904*/ 	.word	0x00018d90


	//   ....[109]....
        /*0908*/ 	.word	0x00018e10


	//   ....[110]....
        /*090c*/ 	.word	0x00019960


	//   ....[111]....
        /*0910*/ 	.word	0x00019ff0


	//   ....[112]....
        /*0914*/ 	.word	0x0001a1d0


	//   ....[113]....
        /*0918*/ 	.word	0x0001a220


	//   ....[114]....
        /*091c*/ 	.word	0x0001a360


	//   ....[115]....
        /*0920*/ 	.word	0x0001a3b0


	//   ....[116]....
        /*0924*/ 	.word	0x0001a4f0


	//   ....[117]....
        /*0928*/ 	.word	0x0001a540


	//   ....[118]....
        /*092c*/ 	.word	0x0001a680


	//   ....[119]....
        /*0930*/ 	.word	0x0001a6d0


	//   ....[120]....
        /*0934*/ 	.word	0x0001a810


	//   ....[121]....
        /*0938*/ 	.word	0x0001a860


	//   ....[122]....
        /*093c*/ 	.word	0x0001a9a0


	//   ....[123]....
        /*0940*/ 	.word	0x0001a9f0


	//   ....[124]....
        /*0944*/ 	.word	0x0001ab10


	//   ....[125]....
        /*0948*/ 	.word	0x0001ab80


	//   ....[126]....
        /*094c*/ 	.word	0x0001aca0


	//   ....[127]....
        /*0950*/ 	.word	0x0001acf0


	//   ....[128]....
        /*0954*/ 	.word	0x0001b020


	//   ....[129]....
        /*0958*/ 	.word	0x0001b0c0


	//   ....[130]....
        /*095c*/ 	.word	0x0001b260


	//   ....[131]....
        /*0960*/ 	.word	0x0001b2e0


	//   ....[132]....
        /*0964*/ 	.word	0x0001b360


	//   ....[133]....
        /*0968*/ 	.word	0x0001b3e0


	//   ....[134]....
        /*096c*/ 	.word	0x0001b460


	//   ....[135]....
        /*0970*/ 	.word	0x0001b4f0


	//   ....[136]....
        /*0974*/ 	.word	0x0001b590


	//   ....[137]....
        /*0978*/ 	.word	0x0001b640


	//   ....[138]....
        /*097c*/ 	.word	0x0001b6c0


	//   ....[139]....
        /*0980*/ 	.word	0x0001b740


	//   ....[140]....
        /*0984*/ 	.word	0x0001b7c0


	//   ....[141]....
        /*0988*/ 	.word	0x0001b850


	//   ....[142]....
        /*098c*/ 	.word	0x0001b8d0


	//   ....[143]....
        /*0990*/ 	.word	0x0001b980


	//   ....[144]....
        /*0994*/ 	.word	0x0001b9d0


	//   ....[145]....
        /*0998*/ 	.word	0x0001ba90


	//   ....[146]....
        /*099c*/ 	.word	0x0001bbc0


	//----- nvinfo : EIATTR_REG_RECONFIG
	.align		4
.L_457:
        /*09a0*/ 	.byte	0x01, 0x54
	.zero		2


	//----- nvinfo : EIATTR_SYSCALL_OFFSETS
	.align		4
        /*09a4*/ 	.byte	0x04, 0x46
        /*09a6*/ 	.short	(.L_459 - .L_458)


	//   ....[0]....
.L_458:
        /*09a8*/ 	.word	0x000024b0


	//   ....[1]....
        /*09ac*/ 	.word	0x00013c00


	//   ....[2]....
        /*09b0*/ 	.word	0x00013d50


	//   ....[3]....
        /*09b4*/ 	.word	0x00013e40


	//   ....[4]....
        /*09b8*/ 	.word	0x00014780


	//----- nvinfo : EIATTR_MBARRIER_INSTR_OFFSETS
	.align		4
.L_459:
        /*09bc*/ 	.byte	0x04, 0x39
        /*09be*/ 	.short	(.L_461 - .L_460)


	//   ....[0]....
.L_460:
        /*09c0*/ 	.word	0x00000270
        /*09c4*/ 	.word	0x000000ff
        /*09c8*/ 	.word	0x00030800
        /*09cc*/ 	.short	0x0100
        /*09ce*/ 	.byte	0x08
	.zero		1


	//   ....[1]....
        /*09d0*/ 	.word	0x00000280
        /*09d4*/ 	.word	0x000000ff
        /*09d8*/ 	.word	0x00030820
        /*09dc*/ 	.short	0x0100
        /*09de*/ 	.byte	0x08
	.zero		1


	//   ....[2]....
        /*09e0*/ 	.word	0x00000370
        /*09e4*/ 	.word	0x000000ff
        /*09e8*/ 	.word	0x00030830
        /*09ec*/ 	.short	0x0100
        /*09ee*/ 	.byte	0x08
	.zero		1


	//   ....[3]....
        /*09f0*/ 	.word	0x00000380
        /*09f4*/ 	.word	0x000000ff
        /*09f8*/ 	.word	0x00030840
        /*09fc*/ 	.short	0x0100
        /*09fe*/ 	.byte	0x08
	.zero		1


	//   ....[4]....
        /*0a00*/ 	.word	0x00000390
        /*0a04*/ 	.word	0x000000ff
        /*0a08*/ 	.word	0x00030838
        /*0a0c*/ 	.short	0x0100
        /*0a0e*/ 	.byte	0x08
	.zero		1


	//   ....[5]....
        /*0a10*/ 	.word	0x000003a0
        /*0a14*/ 	.word	0x000000ff
        /*0a18*/ 	.word	0x00030848
        /*0a1c*/ 	.short	0x0100
        /*0a1e*/ 	.byte	0x08
	.zero		1


	//   ....[6]....
        /*0a20*/ 	.word	0x000004d0
        /*0a24*/ 	.word	0x000000ff
        /*0a28*/ 	.word	0x00030850
        /*0a2c*/ 	.short	0x0100
        /*0a2e*/ 	.byte	0x08
	.zero		1


	//   ....[7]....
        /*0a30*/ 	.word	0x000004e0
        /*0a34*/ 	.word	0x000000ff
        /*0a38*/ 	.word	0x00030860
        /*0a3c*/ 	.short	0x0100
        /*0a3e*/ 	.byte	0x08
	.zero		1


	//   ....[8]....
        /*0a40*/ 	.word	0x000004f0
        /*0a44*/ 	.word	0x000000ff
        /*0a48*/ 	.word	0x00030858
        /*0a4c*/ 	.short	0x0100
        /*0a4e*/ 	.byte	0x08
	.zero		1


	//   ....[9]....
        /*0a50*/ 	.word	0x00000500
        /*0a54*/ 	.word	0x000000ff
        /*0a58*/ 	.word	0x00030868
        /*0a5c*/ 	.short	0x0100
        /*0a5e*/ 	.byte	0x08
	.zero		1


	//   ....[10]....
        /*0a60*/ 	.word	0x000005f0
        /*0a64*/ 	.word	0x000000ff
        /*0a68*/ 	.word	0x00030870
        /*0a6c*/ 	.short	0x0100
        /*0a6e*/ 	.byte	0x06
	.zero		1


	//   ....[11]....
        /*0a70*/ 	.word	0x00000600
        /*0a74*/ 	.word	0x000000ff
        /*0a78*/ 	.word	0x00030880
        /*0a7c*/ 	.short	0x0100
        /*0a7e*/ 	.byte	0x06
	.zero		1


	//   ....[12]....
        /*0a80*/ 	.word	0x00000610
        /*0a84*/ 	.word	0x000000ff
        /*0a88*/ 	.word	0x00030878
        /*0a8c*/ 	.short	0x0100
        /*0a8e*/ 	.byte	0x06
	.zero		1


	//   ....[13]....
        /*0a90*/ 	.word	0x00000620
        /*0a94*/ 	.word	0x000000ff
        /*0a98*/ 	.word	0x00030888
        /*0a9c*/ 	.short	0x0100
        /*0a9e*/ 	.byte	0x06
	.zero		1


	//   ....[14]....
        /*0aa0*/ 	.word	0x00000750
        /*0aa4*/ 	.word	0x000000ff
        /*0aa8*/ 	.word	0x00030890
        /*0aac*/ 	.short	0x0100
        /*0aae*/ 	.byte	0x08
	.zero		1


	//   ....[15]....
        /*0ab0*/ 	.word	0x00000760
        /*0ab4*/ 	.word	0x000000ff
        /*0ab8*/ 	.word	0x000308a0
        /*0abc*/ 	.short	0x0100
        /*0abe*/ 	.byte	0x08
	.zero		1


	//   ....[16]....
        /*0ac0*/ 	.word	0x00000770
        /*0ac4*/ 	.word	0x000000ff
        /*0ac8*/ 	.word	0x00030898
        /*0acc*/ 	.short	0x0100
        /*0ace*/ 	.byte	0x08
	.zero		1


	//   ....[17]....
        /*0ad0*/ 	.word	0x00000780
        /*0ad4*/ 	.word	0x000000ff
        /*0ad8*/ 	.word	0x000308a8
        /*0adc*/ 	.short	0x0100
        /*0ade*/ 	.byte	0x08
	.zero		1


	//   ....[18]....
        /*0ae0*/ 	.word	0x000008b0
        /*0ae4*/ 	.word	0x000000ff
        /*0ae8*/ 	.word	0x000308b0
        /*0aec*/ 	.short	0x0100
        /*0aee*/ 	.byte	0x08
	.zero		1


	//   ....[19]....
        /*0af0*/ 	.word	0x000008c0
        /*0af4*/ 	.word	0x000000ff
        /*0af8*/ 	.word	0x000308c0
        /*0afc*/ 	.short	0x0100
        /*0afe*/ 	.byte	0x08
	.zero		1


	//   ....[20]....
        /*0b00*/ 	.word	0x000008d0
        /*0b04*/ 	.word	0x000000ff
        /*0b08*/ 	.word	0x000308b8
        /*0b0c*/ 	.short	0x0100
        /*0b0e*/ 	.byte	0x08
	.zero		1


	//   ....[21]....
        /*0b10*/ 	.word	0x000008e0
        /*0b14*/ 	.word	0x000000ff
        /*0b18*/ 	.word	0x000308c8
        /*0b1c*/ 	.short	0x0100
        /*0b1e*/ 	.byte	0x08
	.zero		1


	//   ....[22]....
        /*0b20*/ 	.word	0x00002530
        /*0b24*/ 	.word	0x000000ff
        /*0b28*/ 	.word	0x00030800
        /*0b2c*/ 	.short	0x010a
        /*0b2e*/ 	.byte	0x25
	.zero		1


	//   ....[23]....
        /*0b30*/ 	.word	0x000025e0
        /*0b34*/ 	.word	0x00000003
        /*0b38*/ 	.word	0x00030830
        /*0b3c*/ 	.short	0x010a
        /*0b3e*/ 	.byte	0x3f
	.zero		1


	//   ....[24]....
        /*0b40*/ 	.word	0x00002650
        /*0b44*/ 	.word	0x00000003
        /*0b48*/ 	.word	0x00030830
        /*0b4c*/ 	.short	0x010a
        /*0b4e*/ 	.byte	0x3f
	.zero		1


	//   ....[25]....
        /*0b50*/ 	.word	0x00003080
        /*0b54*/ 	.word	0x00000000
        /*0b58*/ 	.word	0x00000000
        /*0b5c*/ 	.short	0x0101
        /*0b5e*/ 	.byte	0x3f
	.zero		1


	//   ....[26]....
        /*0b60*/ 	.word	0x00004da0
        /*0b64*/ 	.word	0x000000ff
        /*0b68*/ 	.word	0x00030830
        /*0b6c*/ 	.short	0x010a
        /*0b6e*/ 	.byte	0x06
	.zero		1


	//   ....[27]....
        /*0b70*/ 	.word	0x00004e00
        /*0b74*/ 	.word	0x000000ff
        /*0b78*/ 	.word	0x00030830
        /*0b7c*/ 	.short	0x010a
        /*0b7e*/ 	.byte	0x06
	.zero		1


	//   ....[28]....
        /*0b80*/ 	.word	0x00005c30
        /*0b84*/ 	.word	0x000000ff
        /*0b88*/ 	.word	0x00030850
        /*0b8c*/ 	.short	0x010a
        /*0b8e*/ 	.byte	0x0a
	.zero		1


	//   ....[29]....
        /*0b90*/ 	.word	0x00005c70
        /*0b94*/ 	.word	0x000000ff
        /*0b98*/ 	.word	0x00030850
        /*0b9c*/ 	.short	0x010a
        /*0b9e*/ 	.byte	0x0a
	.zero		1


	//   ....[30]....
        /*0ba0*/ 	.word	0x00005f60
        /*0ba4*/ 	.word	0x00000000
        /*0ba8*/ 	.word	0x00000000
        /*0bac*/ 	.short	0x0101
        /*0bae*/ 	.byte	0x3f
	.zero		1


	//   ....[31]....
        /*0bb0*/ 	.word	0x00006fa0
        /*0bb4*/ 	.word	0x0000009e
        /*0bb8*/ 	.word	0x00000000
        /*0bbc*/ 	.short	0x0101
        /*0bbe*/ 	.byte	0x3f
	.zero		1


	//   ....[32]....
        /*0bc0*/ 	.word	0x00007820
        /*0bc4*/ 	.word	0x000000ff
        /*0bc8*/ 	.word	0x00030830
        /*0bcc*/ 	.short	0x010a
        /*0bce*/ 	.byte	0x05
	.zero		1


	//   ....[33]....
        /*0bd0*/ 	.word	0x00007880
        /*0bd4*/ 	.word	0x000000ff
        /*0bd8*/ 	.word	0x00030830
        /*0bdc*/ 	.short	0x010a
        /*0bde*/ 	.byte	0x05
	.zero		1


	//   ....[34]....
        /*0be0*/ 	.word	0x000086b0
        /*0be4*/ 	.word	0x000000ff
        /*0be8*/ 	.word	0x00030850
        /*0bec*/ 	.short	0x010a
        /*0bee*/ 	.byte	0x0e
	.zero		1


	//   ....[35]....
        /*0bf0*/ 	.word	0x000086f0
        /*0bf4*/ 	.word	0x000000ff
        /*0bf8*/ 	.word	0x00030850
        /*0bfc*/ 	.short	0x010a
        /*0bfe*/ 	.byte	0x0e
	.zero		1


	//   ....[36]....
        /*0c00*/ 	.word	0x00008fe0
        /*0c04*/ 	.word	0x0000009b
        /*0c08*/ 	.word	0x00000000
        /*0c0c*/ 	.short	0x0101
        /*0c0e*/ 	.byte	0x3f
	.zero		1


	//   ....[37]....
        /*0c10*/ 	.word	0x00009080
        /*0c14*/ 	.word	0x0000009f
        /*0c18*/ 	.word	0x00000000
        /*0c1c*/ 	.short	0x0101
        /*0c1e*/ 	.byte	0x3f
	.zero		1


	//   ....[38]....
        /*0c20*/ 	.word	0x000094f0
        /*0c24*/ 	.word	0x000000ff
        /*0c28*/ 	.word	0x00030830
        /*0c2c*/ 	.short	0x010a
        /*0c2e*/ 	.byte	0x05
	.zero		1


	//   ....[39]....
        /*0c30*/ 	.word	0x00009550
        /*0c34*/ 	.word	0x000000ff
        /*0c38*/ 	.word	0x00030830
        /*0c3c*/ 	.short	0x010a
        /*0c3e*/ 	.byte	0x05
	.zero		1


	//   ....[40]....
        /*0c40*/ 	.word	0x0000a380
        /*0c44*/ 	.word	0x000000ff
        /*0c48*/ 	.word	0x00030850
        /*0c4c*/ 	.short	0x010a
        /*0c4e*/ 	.byte	0x0e
	.zero		1


	//   ....[41]....
        /*0c50*/ 	.word	0x0000a3c0
        /*0c54*/ 	.word	0x000000ff
        /*0c58*/ 	.word	0x00030850
        /*0c5c*/ 	.short	0x010a
        /*0c5e*/ 	.byte	0x0e
	.zero		1


	//   ....[42]....
        /*0c60*/ 	.word	0x0000a620
        /*0c64*/ 	.word	0x00000000
        /*0c68*/ 	.word	0x00000000
        /*0c6c*/ 	.short	0x0101
        /*0c6e*/ 	.byte	0x3f
	.zero		1


	//   ....[43]....
        /*0c70*/ 	.word	0x0000b670
        /*0c74*/ 	.word	0x0000009e
        /*0c78*/ 	.word	0x00000000
        /*0c7c*/ 	.short	0x0101
        /*0c7e*/ 	.byte	0x3f
	.zero		1


	//   ....[44]....
        /*0c80*/ 	.word	0x0000c3e0
        /*0c84*/ 	.word	0x000000ff
        /*0c88*/ 	.word	0x00030850
        /*0c8c*/ 	.short	0x010a
        /*0c8e*/ 	.byte	0x08
	.zero		1


	//   ....[45]....
        /*0c90*/ 	.word	0x0000c420
        /*0c94*/ 	.word	0x000000ff
        /*0c98*/ 	.word	0x00030850
        /*0c9c*/ 	.short	0x010a
        /*0c9e*/ 	.byte	0x08
	.zero		1


	//   ....[46]....
        /*0ca0*/ 	.word	0x0000c860
        /*0ca4*/ 	.word	0x0000000b
        /*0ca8*/ 	.word	0x00000000
        /*0cac*/ 	.short	0x0101
        /*0cae*/ 	.byte	0x3f
	.zero		1


	//   ....[47]....
        /*0cb0*/ 	.word	0x0000edb0
        /*0cb4*/ 	.word	0x000000ff
        /*0cb8*/ 	.word	0x00000000
        /*0cbc*/ 	.short	0x0101
        /*0cbe*/ 	.byte	0x08
	.zero		1


	//   ....[48]....
        /*0cc0*/ 	.word	0x0000f690
        /*0cc4*/ 	.word	0x000000ff
        /*0cc8*/ 	.word	0x00000000
        /*0ccc*/ 	.short	0x0101
        /*0cce*/ 	.byte	0x08
	.zero		1


	//   ....[49]....
        /*0cd0*/ 	.word	0x00014260
        /*0cd4*/ 	.word	0x00000000
        /*0cd8*/ 	.word	0x00030840
        /*0cdc*/ 	.short	0x010a
        /*0cde*/ 	.byte	0x3f
	.zero		1


	//   ....[50]....
        /*0ce0*/ 	.word	0x000152b0
        /*0ce4*/ 	.word	0x00000012
        /*0ce8*/ 	.word	0x00030800
        /*0cec*/ 	.short	0x0107
        /*0cee*/ 	.byte	0x3f
	.zero		1


	//   ....[51]....
        /*0cf0*/ 	.word	0x000153c0
        /*0cf4*/ 	.word	0x00000012
        /*0cf8*/ 	.word	0x00030800
        /*0cfc*/ 	.short	0x0101
        /*0cfe*/ 	.byte	0x3f
	.zero		1


	//   ....[52]....
        /*0d00*/ 	.word	0x000153e0
        /*0d04*/ 	.word	0x00000012
        /*0d08*/ 	.word	0x00030820
        /*0d0c*/ 	.short	0x010a
        /*0d0e*/ 	.byte	0x3f
	.zero		1


	//   ....[53]....
        /*0d10*/ 	.word	0x00015810
        /*0d14*/ 	.word	0x00000003
        /*0d18*/ 	.word	0x00030840
        /*0d1c*/ 	.short	0x010a
        /*0d1e*/ 	.byte	0x3f
	.zero		1


	//   ....[54]....
        /*0d20*/ 	.word	0x00015db0
        /*0d24*/ 	.word	0x00000003
        /*0d28*/ 	.word	0x00000060
        /*0d2c*/ 	.short	0x010a
        /*0d2e*/ 	.byte	0x3f
	.zero		1


	//   ....[55]....
        /*0d30*/ 	.word	0x00016620
        /*0d34*/ 	.word	0x00000003
        /*0d38*/ 	.word	0x00030840
        /*0d3c*/ 	.short	0x010a
        /*0d3e*/ 	.byte	0x3f
	.zero		1


	//   ....[56]....
        /*0d40*/ 	.word	0x00016bc0
        /*0d44*/ 	.word	0x00000002
        /*0d48*/ 	.word	0x00000060
        /*0d4c*/ 	.short	0x010a
        /*0d4e*/ 	.byte	0x3f
	.zero		1


	//   ....[57]....
        /*0d50*/ 	.word	0x00017380
        /*0d54*/ 	.word	0x00000002
        /*0d58*/ 	.word	0x00030840
        /*0d5c*/ 	.short	0x010a
        /*0d5e*/ 	.byte	0x3f
	.zero		1


	//   ....[58]....
        /*0d60*/ 	.word	0x00017920
        /*0d64*/ 	.word	0x00000002
        /*0d68*/ 	.word	0x00000060
        /*0d6c*/ 	.short	0x010a
        /*0d6e*/ 	.byte	0x3f
	.zero		1


	//   ....[59]....
        /*0d70*/ 	.word	0x00018090
        /*0d74*/ 	.word	0x00000000
        /*0d78*/ 	.word	0x00030860
        /*0d7c*/ 	.short	0x010a
        /*0d7e*/ 	.byte	0x3f
	.zero		1


	//   ....[60]....
        /*0d80*/ 	.word	0x000198e0
        /*0d84*/ 	.word	0x00000000
        /*0d88*/ 	.word	0x00030820
        /*0d8c*/ 	.short	0x010a
        /*0d8e*/ 	.byte	0x3f
	.zero		1


	//   ....[61]....
        /*0d90*/ 	.word	0x00019af0
        /*0d94*/ 	.word	0x00000006
        /*0d98*/ 	.word	0x00000000
        /*0d9c*/ 	.short	0x010a
        /*0d9e*/ 	.byte	0x3f
	.zero		1


	//   ....[62]....
        /*0da0*/ 	.word	0x00019b20
        /*0da4*/ 	.word	0x00000007
        /*0da8*/ 	.word	0x00000000
        /*0dac*/ 	.short	0x010a
        /*0dae*/ 	.byte	0x3f
	.zero		1


	//   ....[63]....
        /*0db0*/ 	.word	0x00019b80
        /*0db4*/ 	.word	0x00000004
        /*0db8*/ 	.word	0x00000000
        /*0dbc*/ 	.short	0x010a
        /*0dbe*/ 	.byte	0x3f
	.zero		1


	//   ....[64]....
        /*0dc0*/ 	.word	0x00019bb0
        /*0dc4*/ 	.word	0x00000003
        /*0dc8*/ 	.word	0x00000000
        /*0dcc*/ 	.short	0x010a
        /*0dce*/ 	.byte	0x3f
	.zero		1


	//   ....[65]....
        /*0dd0*/ 	.word	0x00019c20
        /*0dd4*/ 	.word	0x00000003
        /*0dd8*/ 	.word	0x00030800
        /*0ddc*/ 	.short	0x010a
        /*0dde*/ 	.byte	0x3f
	.zero		1


	//   ....[66]....
        /*0de0*/ 	.word	0x00019c70
        /*0de4*/ 	.word	0x00000003
        /*0de8*/ 	.word	0x00030830
        /*0dec*/ 	.short	0x010a
        /*0dee*/ 	.byte	0x3f
	.zero		1


	//   ....[67]....
        /*0df0*/ 	.word	0x00019cd0
        /*0df4*/ 	.word	0x00000098
        /*0df8*/ 	.word	0x00030830
        /*0dfc*/ 	.short	0x010a
        /*0dfe*/ 	.byte	0x3f
	.zero		1


	//   ....[68]....
        /*0e00*/ 	.word	0x00019d30
        /*0e04*/ 	.word	0x00000002
        /*0e08*/ 	.word	0x00030850
        /*0e0c*/ 	.short	0x010a
        /*0e0e*/ 	.byte	0x3f
	.zero		1


	//   ....[69]....
        /*0e10*/ 	.word	0x00019d90
        /*0e14*/ 	.word	0x00000004
        /*0e18*/ 	.word	0x00030830
        /*0e1c*/ 	.short	0x010a
        /*0e1e*/ 	.byte	0x3f
	.zero		1


	//   ....[70]....
        /*0e20*/ 	.word	0x00019df0
        /*0e24*/ 	.word	0x00000002
        /*0e28*/ 	.word	0x00030850
        /*0e2c*/ 	.short	0x010a
        /*0e2e*/ 	.byte	0x3f
	.zero		1


	//   ....[71]....
        /*0e30*/ 	.word	0x00019e50
        /*0e34*/ 	.word	0x00000004
        /*0e38*/ 	.word	0x00030830
        /*0e3c*/ 	.short	0x010a
        /*0e3e*/ 	.byte	0x3f
	.zero		1


	//   ....[72]....
        /*0e40*/ 	.word	0x00019eb0
        /*0e44*/ 	.word	0x00000002
        /*0e48*/ 	.word	0x00030850
        /*0e4c*/ 	.short	0x010a
        /*0e4e*/ 	.byte	0x3f
	.zero		1


	//   ....[73]....
        /*0e50*/ 	.word	0x00019f10
        /*0e54*/ 	.word	0x00000007
        /*0e58*/ 	.word	0x00030850
        /*0e5c*/ 	.short	0x010a
        /*0e5e*/ 	.byte	0x3f
	.zero		1


	//   ....[74]....
        /*0e60*/ 	.word	0x0001a0b0
        /*0e64*/ 	.word	0x00000000
        /*0e68*/ 	.word	0x00030840
        /*0e6c*/ 	.short	0x010a
        /*0e6e*/ 	.byte	0x3f
	.zero		1


	//   ....[75]....
        /*0e70*/ 	.word	0x0001ad30
        /*0e74*/ 	.word	0x00000012
        /*0e78*/ 	.word	0x00030820
        /*0e7c*/ 	.short	0x010a
        /*0e7e*/ 	.byte	0x3f
	.zero		1


	//   ....[76]....
        /*0e80*/ 	.word	0x0001ad80
        /*0e84*/ 	.word	0x00000003
        /*0e88*/ 	.word	0x00030840
        /*0e8c*/ 	.short	0x010a
        /*0e8e*/ 	.byte	0x3f
	.zero		1


	//   ....[77]....
        /*0e90*/ 	.word	0x0001add0
        /*0e94*/ 	.word	0x00000003
        /*0e98*/ 	.word	0x00000060
        /*0e9c*/ 	.short	0x010a
        /*0e9e*/ 	.byte	0x3f
	.zero		1


	//   ....[78]....
        /*0ea0*/ 	.word	0x0001ae20
        /*0ea4*/ 	.word	0x00000003
        /*0ea8*/ 	.word	0x00030840
        /*0eac*/ 	.short	0x010a
        /*0eae*/ 	.byte	0x3f
	.zero		1


	//   ....[79]....
        /*0eb0*/ 	.word	0x0001ae70
        /*0eb4*/ 	.word	0x00000002
        /*0eb8*/ 	.word	0x00000060
        /*0ebc*/ 	.short	0x010a
        /*0ebe*/ 	.byte	0x3f
	.zero		1


	//   ....[80]....
        /*0ec0*/ 	.word	0x0001aec0
        /*0ec4*/ 	.word	0x00000002
        /*0ec8*/ 	.word	0x00030840
        /*0ecc*/ 	.short	0x010a
        /*0ece*/ 	.byte	0x3f
	.zero		1


	//   ....[81]....
        /*0ed0*/ 	.word	0x0001af10
        /*0ed4*/ 	.word	0x00000002
        /*0ed8*/ 	.word	0x00000060
        /*0edc*/ 	.short	0x010a
        /*0ede*/ 	.byte	0x3f
	.zero		1


	//   ....[82]....
        /*0ee0*/ 	.word	0x0001af60
        /*0ee4*/ 	.word	0x00000000
        /*0ee8*/ 	.word	0x00030860
        /*0eec*/ 	.short	0x010a
        /*0eee*/ 	.byte	0x3f
	.zero		1


	//   ....[83]....
        /*0ef0*/ 	.word	0x0001bae0
        /*0ef4*/ 	.word	0x00000000
        /*0ef8*/ 	.word	0x00030820
        /*0efc*/ 	.short	0x010a
        /*0efe*/ 	.byte	0x3f
	.zero		1


	//   ....[84]....
        /*0f00*/ 	.word	0x0001bc80
        /*0f04*/ 	.word	0x00000006
        /*0f08*/ 	.word	0x00000000
        /*0f0c*/ 	.short	0x010a
        /*0f0e*/ 	.byte	0x3f
	.zero		1


	//   ....[85]....
        /*0f10*/ 	.word	0x0001bcd0
        /*0f14*/ 	.word	0x00000007
        /*0f18*/ 	.word	0x00000000
        /*0f1c*/ 	.short	0x010a
        /*0f1e*/ 	.byte	0x3f
	.zero		1


	//   ....[86]....
        /*0f20*/ 	.word	0x0001bd20
        /*0f24*/ 	.word	0x00000004
        /*0f28*/ 	.word	0x00000000
        /*0f2c*/ 	.short	0x010a
        /*0f2e*/ 	.byte	0x3f
	.zero		1


	//----- nvinfo : EIATTR_NUM_MBARRIERS
	.align		4
.L_461:
        /*0f30*/ 	.byte	0x03, 0x38
        /*0f32*/ 	.short	0x0016


	//----- nvinfo : EIATTR_EXIT_INSTR_OFFSETS
	.align		4
        /*0f34*/ 	.byte	0x04, 0x1c
        /*0f36*/ 	.short	(.L_463 - .L_462)


	//   ....[0]....
.L_462:
        /*0f38*/ 	.word	0x00000a50


	//   ....[1]....
        /*0f3c*/ 	.word	0x00011af0


	//   ....[2]....
        /*0f40*/ 	.word	0x00019c00


	//----- nvinfo : EIATTR_MAX_THREADS
	.align		4
.L_463:
        /*0f44*/ 	.byte	0x04, 0x05
        /*0f46*/ 	.short	(.L_465 - .L_464)
.L_464:
        /*0f48*/ 	.word	0x00000180
        /*0f4c*/ 	.word	0x00000001
        /*0f50*/ 	.word	0x00000001


	//----- nvinfo : EIATTR_CRS_STACK_SIZE
	.align		4
.L_465:
        /*0f54*/ 	.byte	0x04, 0x1e
        /*0f56*/ 	.short	(.L_467 - .L_466)
.L_466:
        /*0f58*/ 	.word	0x00000000


	//----- nvinfo : EIATTR_CBANK_PARAM_SIZE
	.align		4
.L_467:
        /*0f5c*/ 	.byte	0x03, 0x19
        /*0f5e*/ 	.short	0x0af0


	//----- nvinfo : EIATTR_PARAM_CBANK
	.align		4
        /*0f60*/ 	.byte	0x04, 0x0a
        /*0f62*/ 	.short	(.L_469 - .L_468)
	.align		4
.L_468:
        /*0f64*/ 	.word	index@(.nv.constant0._ZN7cutlass13device_kernelIN5flash11enable_sm90INS1_16FlashAttnFwdSm90INS1_25CollectiveMainloopFwdSm90ILi2EN4cute5tupleIJNS5_1CILi1EEES8_S8_EEENS6_IJNS7_ILi128EEENS7_ILi64EEENS7_ILi256EEEEEELi256ENS_10bfloat16_tEfNS_4arch4Sm90ELb0ELb1ELb0ELb1ELb0ELb0ELb0ELb1ELb1ELb1ELb1ELb0EEENS1_21CollectiveEpilogueFwdINS6_IJSA_SC_SB_EEES9_SE_SG_Li256ELb1ELb1ELb1ELb0EEENS1_36VarlenDynamicPersistentTileSchedulerILi128ELi64ELi256ELi128ELb1ELb1ELb1ELb1ELb0ELb1EEEEEEEEEvNT_6ParamsE)
        /*0f68*/ 	.short	0x0210
        /*0f6a*/ 	.short	0x0af0


	//----- nvinfo : EIATTR_SW_WAR
	.align		4
.L_469:
        /*0f6c*/ 	.byte	0x04, 0x36
        /*0f6e*/ 	.short	(.L_471 - .L_470)
.L_470:
        /*0f70*/ 	.word	0x00000008
.L_471:


//--------------------- .nv.info._ZN7cutlass13device_kernelIN5flash11enable_sm90INS1_16FlashAttnFwdSm90INS1_25CollectiveMainloopFwdSm90ILi2EN4cute5tupleIJNS5_1CILi1EEES8_S8_EEENS6_IJNS7_ILi128EEENS7_ILi64EEENS7_ILi256EEEEEELi256ENS_10bfloat16_tEfNS_4arch4Sm90ELb0ELb1ELb0ELb1ELb0ELb1ELb0ELb1ELb1ELb1ELb1ELb0EEENS1_21CollectiveEpilogueFwdINS6_IJSA_SC_SB_EEES9_SE_SG_Li256ELb1ELb1ELb1ELb0EEENS1_36VarlenDynamicPersistentTileSchedulerILi128ELi64ELi256ELi128ELb1ELb1ELb1ELb1ELb0ELb1EEEEEEEEEvNT_6ParamsE --------------------------
	.section	.nv.info._ZN7cutlass13device_kernelIN5flash11enable_sm90INS1_16FlashAttnFwdSm90INS1_25CollectiveMainloopFwdSm90ILi2EN4cute5tupleIJNS5_1CILi1EEES8_S8_EEENS6_IJNS7_ILi128EEENS7_ILi64EEENS7_ILi256EEEEEELi256ENS_10bfloat16_tEfNS_4arch4Sm90ELb0ELb1ELb0ELb1ELb0ELb1ELb0ELb1ELb1ELb1ELb1ELb0EEENS1_21CollectiveEpilogueFwdINS6_IJSA_SC_SB_EEES9_SE_SG_Li256ELb1ELb1ELb1ELb0EEENS1_36VarlenDynamicPersistentTileSchedulerILi128ELi64ELi256ELi128ELb1ELb1ELb1ELb1ELb0ELb1EEEEEEEEEvNT_6ParamsE,"",@"SHT_CUDA_INFO"
	.sectionflags	@""
	.align	4


	//----- nvinfo : EIATTR_CUDA_API_VERSION
	.align		4
        /*0000*/ 	.byte	0x04, 0x37
        /*0002*/ 	.short	(.L_473 - .L_472)
.L_472:
        /*0004*/ 	.word	0x00000082


	//----- nvinfo : EIATTR_KPARAM_INFO
	.align		4
.L_473:
        /*0008*/ 	.byte	0x04, 0x17
        /*000a*/ 	.short	(.L_475 - .L_474)
.L_474:
        /*000c*/ 	.word	0x00000000
        /*0010*/ 	.short	0x0000
        /*0012*/ 	.short	0x0070
        /*0014*/ 	.byte	0x00, 0xf0, 0x01, 0x2a


	//----- nvinfo : EIATTR_SPARSE_MMA_MASK
	.align		4
.L_475:
        /*0018*/ 	.byte	0x03, 0x50
        /*001a*/ 	.short	0x0000


	//----- nvinfo : EIATTR_MAXREG_COUNT
	.align		4
        /*001c*/ 	.byte	0x03, 0x1b
        /*001e*/ 	.short	0x00a8


	//----- nvinfo : EIATTR_NUM_BARRIERS
	.align		4
        /*0020*/ 	.byte	0x02, 0x4c
        /*0022*/ 	.byte	0x10
	.zero		1


	//----- nvinfo : EIATTR_EXTERNS
	.align		4
        /*0024*/ 	.byte	0x04, 0x0f
        /*0026*/ 	.short	(.L_477 - .L_476)


	//   ....[0]....
	.align		4
.L_476:
        /*0028*/ 	.word	index@(__assertfail)


	//----- nvinfo : EIATTR_ANNOTATIONS
	.align		4
.L_477:
        /*002c*/ 	.byte	0x04, 0x55
        /*002e*/ 	.short	(.L_479 - .L_478)


	//   ....[0]....
.L_478:
        /* <DEDUP_REMOVED lines=168> */


	//----- nvinfo : EIATTR_MERCURY_ISA_VERSION
	.align		4
.L_479:
        /*0a98*/ 	.byte	0x03, 0x5f
        /*0a9a*/ 	.short	0x0101


	//----- nvinfo : EIATTR_UNUSED_LOAD_BYTE_OFFSET
	.align		4
        /*0a9c*/ 	.byte	0x04, 0x44
        /*0a9e*/ 	.short	(.L_481 - .L_480)


	//   ....[0]....
.L_480:
        /*0aa0*/ 	.word	0x00000aa0
        /*0aa4*/ 	.word	0x0000fff0


	//   ....[1]....
        /*0aa8*/ 	.word	0x0001f740
        /*0aac*/ 	.word	0x0000fff0


	//----- nvinfo : EIATTR_INT_WARP_WIDE_INSTR_OFFSETS
	.align		4
.L_481:
        /*0ab0*/ 	.byte	0x04, 0x31
        /*0ab2*/ 	.short	(.L_483 - .L_482)


	//   ....[0]....
.L_482:
        /*0ab4*/ 	.word	0x00000190


	//   ....[1]....
        /*0ab8*/ 	.word	0x000001d0


	//   ....[2]....
        /*0abc*/ 	.word	0x00000240


	//   ....[3]....
        /*0ac0*/ 	.word	0x00028250


	//   ....[4]....
        /*0ac4*/ 	.word	0x000282f0


	//   ....[5]....
        /*0ac8*/ 	.word	0x0002c780


	//   ....[6]....
        /*0acc*/ 	.word	0x0002c7f0


	//----- nvinfo : EIATTR_COOP_GROUP_MASK_REGIDS
	.align		4
.L_483:
        /*0ad0*/ 	.byte	0x04, 0x29
        /*0ad2*/ 	.short	(.L_485 - .L_484)


	//   ....[0]....
.L_484:
        /*0ad4*/ 	.word	0xffffffff


	//   ....[1]....
        /*0ad8*/ 	.word	0xffffffff


	//   ....[2]....
        /*0adc*/ 	.word	0xffffffff


	//   ....[3]....
        /*0ae0*/ 	.word	0xffffffff


	//   ....[4]....
        /*0ae4*/ 	.word	0xffffffff


	//   ....[5]....
        /*0ae8*/ 	.word	0xffffffff


	//   ....[6]....
        /*0aec*/ 	.word	0xffffffff


	//   ....[7]....
        /*0af0*/ 	.word	0xffffffff


	//   ....[8]....
        /*0af4*/ 	.word	0xffffffff


	//   ....[9]....
        /*0af8*/ 	.word	0xffffffff


	//   ....[10]....
        /*0afc*/ 	.word	0xffffffff


	//   ....[11]....
        /*0b00*/ 	.word	0xffffffff


	//   ....[12]....
        /*0b04*/ 	.word	0xffffffff


	//   ....[13]....
        /*0b08*/ 	.word	0xffffffff


	//   ....[14]....
        /*0b0c*/ 	.word	0xffffffff


	//   ....[15]....
        /*0b10*/ 	.word	0xffffffff


	//   ....[16]....
        /*0b14*/ 	.word	0xffffffff


	//   ....[17]....
        /*0b18*/ 	.word	0xffffffff


	//   ....[18]....
        /*0b1c*/ 	.word	0xffffffff


	//   ....[19]....
        /*0b20*/ 	.word	0xffffffff


	//   ....[20]....
        /*0b24*/ 	.word	0xffffffff


	//   ....[21]....
        /*0b28*/ 	.word	0xffffffff


	//   ....[22]....
        /*0b2c*/ 	.word	0xffffffff


	//   ....[23]....
        /*0b30*/ 	.word	0xffffffff


	//   ....[24]....
        /*0b34*/ 	.word	0xffffffff


	//   ....[25]....
        /*0b38*/ 	.word	0xffffffff


	//   ....[26]....
        /*0b3c*/ 	.word	0xffffffff


	//   ....[27]....
        /*0b40*/ 	.word	0xffffffff


	//   ....[28]....
        /*0b44*/ 	.word	0xffffffff


	//   ....[29]....
        /*0b48*/ 	.word	0xffffffff


	//   ....[30]....
        /*0b4c*/ 	.word	0xffffffff


	//   ....[31]....
        /*0b50*/ 	.word	0xffffffff


	//   ....[32]....
        /*0b54*/ 	.word	0xffffffff


	//   ....[33]....
        /*0b58*/ 	.word	0xffffffff


	//   ....[34]....
        /*0b5c*/ 	.word	0xffffffff


	//   ....[35]....
        /*0b60*/ 	.word	0xffffffff


	//   ....[36]....
        /*0b64*/ 	.word	0xffffffff


	//   ....[37]....
        /*0b68*/ 	.word	0xffffffff


	//   ....[38]....
        /*0b6c*/ 	.word	0xffffffff


	//   ....[39]....
        /*0b70*/ 	.word	0xffffffff


	//   ....[40]....
        /*0b74*/ 	.word	0xffffffff


	//   ....[41]....
        /*0b78*/ 	.word	0xffffffff


	//   ....[42]....
        /*0b7c*/ 	.word	0xffffffff


	//   ....[43]....
        /*0b80*/ 	.word	0xffffffff


	//   ....[44]....
        /*0b84*/ 	.word	0xffffffff


	//   ....[45]....
        /*0b88*/ 	.word	0xffffffff


	//   ....[46]....
        /*0b8c*/ 	.word	0xffffffff


	//   ....[47]....
        /*0b90*/ 	.word	0xffffffff


	//   ....[48]....
        /*0b94*/ 	.word	0xffffffff


	//   ....[49]....
        /*0b98*/ 	.word	0xffffffff


	//   ....[50]....
        /*0b9c*/ 	.word	0xffffffff


	//   ....[51]....
        /*0ba0*/ 	.word	0xffffffff


	//   ....[52]....
        /*0ba4*/ 	.word	0xffffffff


	//   ....[53]....
        /*0ba8*/ 	.word	0xffffffff


	//   ....[54]....
        /*0bac*/ 	.word	0xffffffff


	//   ....[55]....
        /*0bb0*/ 	.word	0xffffffff


	//   ....[56]....
        /*0bb4*/ 	.word	0xffffffff


	//   ....[57]....
        /*0bb8*/ 	.word	0xffffffff


	//   ....[58]....
        /*0bbc*/ 	.word	0xffffffff


	//   ....[59]....
        /*0bc0*/ 	.word	0xffffffff


	//   ....[60]....
        /*0bc4*/ 	.word	0xffffffff


	//   ....[61]....
        /*0bc8*/ 	.word	0xffffffff


	//   ....[62]....
        /*0bcc*/ 	.word	0xffffffff


	//   ....[63]....
        /*0bd0*/ 	.word	0xffffffff


	//   ....[64]....
        /*0bd4*/ 	.word	0xffffffff


	//   ....[65]....
        /*0bd8*/ 	.word	0xffffffff


	//   ....[66]....
        /*0bdc*/ 	.word	0xffffffff


	//   ....[67]....
        /*0be0*/ 	.word	0xffffffff


	//   ....[68]....
        /*0be4*/ 	.word	0xffffffff


	//   ....[69]....
        /*0be8*/ 	.word	0xffffffff


	//   ....[70]....
        /*0bec*/ 	.word	0xffffffff


	//   ....[71]....
        /*0bf0*/ 	.word	0xffffffff


	//   ....[72]....
        /*0bf4*/ 	.word	0xffffffff


	//   ....[73]....
        /*0bf8*/ 	.word	0xffffffff


	//   ....[74]....
        /*0bfc*/ 	.word	0xffffffff


	//   ....[75]....
        /*0c00*/ 	.word	0xffffffff


	//   ....[76]....
        /*0c04*/ 	.word	0xffffffff


	//   ....[77]....
        /*0c08*/ 	.word	0xffffffff


	//   ....[78]....
        /*0c0c*/ 	.word	0xffffffff


	//   ....[79]....
        /*0c10*/ 	.word	0xffffffff


	//   ....[80]....
        /*0c14*/ 	.word	0xffffffff


	//   ....[81]....
        /*0c18*/ 	.word	0xffffffff


	//   ....[82]....
        /*0c1c*/ 	.word	0xffffffff


	//   ....[83]....
        /*0c20*/ 	.word	0xffffffff


	//   ....[84]....
        /*0c24*/ 	.word	0xffffffff


	//   ....[85]....
        /*0c28*/ 	.word	0xffffffff


	//   ....[86]....
        /*0c2c*/ 	.word	0xffffffff


	//   ....[87]....
        /*0c30*/ 	.word	0xffffffff


	//   ....[88]....
        /*0c34*/ 	.word	0xffffffff


	//   ....[89]....
        /*0c38*/ 	.word	0xffffffff


	//   ....[90]....
        /*0c3c*/ 	.word	0xffffffff


	//   ....[91]....
        /*0c40*/ 	.word	0xffffffff


	//   ....[92]....
        /*0c44*/ 	.word	0xffffffff


	//   ....[93]....
        /*0c48*/ 	.word	0xffffffff


	//   ....[94]....
        /*0c4c*/ 	.word	0xffffffff


	//   ....[95]....
        /*0c50*/ 	.word	0xffffffff


	//   ....[96]....
        /*0c54*/ 	.word	0xffffffff


	//   ....[97]....
        /*0c58*/ 	.word	0xffffffff


	//   ....[98]....
        /*0c5c*/ 	.word	0xffffffff


	//   ....[99]....
        /*0c60*/ 	.word	0xffffffff


	//   ....[100]....
        /*0c64*/ 	.word	0xffffffff


	//   ....[101]....
        /*0c68*/ 	.word	0xffffffff


	//   ....[102]....
        /*0c6c*/ 	.word	0xffffffff


	//   ....[103]....
        /*0c70*/ 	.word	0xffffffff


	//   ....[104]....
        /*0c74*/ 	.word	0xffffffff


	//   ....[105]....
        /*0c78*/ 	.word	0xffffffff


	//   ....[106]....
        /*0c7c*/ 	.word	0xffffffff


	//   ....[107]....
        /*0c80*/ 	.word	0xffffffff


	//   ....[108]....
        /*0c84*/ 	.word	0xffffffff


	//   ....[109]....
        /*0c88*/ 	.word	0xffffffff


	//   ....[110]....
        /*0c8c*/ 	.word	0xffffffff


	//   ....[111]....
        /*0c90*/ 	.word	0xffffffff


	//   ....[112]....
        /*0c94*/ 	.word	0xffffffff


	//   ....[113]....
        /*0c98*/ 	.word	0xffffffff


	//   ....[114]....
        /*0c9c*/ 	.word	0xffffffff


	//   ....[115]....
        /*0ca0*/ 	.word	0xffffffff


	//   ....[116]....
        /*0ca4*/ 	.word	0xffffffff


	//   ....[117]....
        /*0ca8*/ 	.word	0xffffffff


	//   ....[118]....
        /*0cac*/ 	.word	0xffffffff


	//   ....[119]....
        /*0cb0*/ 	.word	0xffffffff


	//   ....[120]....
        /*0cb4*/ 	.word	0xffffffff


	//   ....[121]....
        /*0cb8*/ 	.word	0xffffffff


	//   ....[122]....
        /*0cbc*/ 	.word	0xffffffff


	//   ....[123]....
        /*0cc0*/ 	.word	0xffffffff


	//   ....[124]....
        /*0cc4*/ 	.word	0xffffffff


	//   ....[125]....
        /*0cc8*/ 	.word	0xffffffff


	//   ....[126]....
        /*0ccc*/ 	.word	0xffffffff


	//   ....[127]....
        /*0cd0*/ 	.word	0xffffffff


	//   ....[128]....
        /*0cd4*/ 	.word	0xffffffff


	//   ....[129]....
        /*0cd8*/ 	.word	0xffffffff


	//   ....[130]....
        /*0cdc*/ 	.word	0xffffffff


	//   ....[131]....
        /*0ce0*/ 	.word	0xffffffff


	//   ....[132]....
        /*0ce4*/ 	.word	0xffffffff


	//   ....[133]....
        /*0ce8*/ 	.word	0xffffffff


	//   ....[134]....
        /*0cec*/ 	.word	0xffffffff


	//   ....[135]....
        /*0cf0*/ 	.word	0xffffffff


	//   ....[136]....
        /*0cf4*/ 	.word	0xffffffff


	//   ....[137]....
        /*0cf8*/ 	.word	0xffffffff


	//   ....[138]....
        /*0cfc*/ 	.word	0xffffffff


	//   ....[139]....
        /*0d00*/ 	.word	0xffffffff


	//   ....[140]....
        /*0d04*/ 	.word	0xffffffff


	//   ....[141]....
        /*0d08*/ 	.word	0xffffffff


	//   ....[142]....
        /*0d0c*/ 	.word	0xffffffff


	//   ....[143]....
        /*0d10*/ 	.word	0xffffffff


	//   ....[144]....
        /*0d14*/ 	.word	0x0500000f


	//   ....[145]....
        /*0d18*/ 	.word	0x0500000f


	//   ....[146]....
        /*0d1c*/ 	.word	0x0500000f


	//   ....[147]....
        /*0d20*/ 	.word	0x0500000f


	//   ....[148]....
        /*0d24*/ 	.word	0x0500000f


	//   ....[149]....
        /*0d28*/ 	.word	0x0500000f


	//   ....[150]....
        /*0d2c*/ 	.word	0x0500000f


	//   ....[151]....
        /*0d30*/ 	.word	0x0500000f


	//   ....[152]....
        /*0d34*/ 	.word	0x0500000f


	//   ....[153]....
        /*0d38*/ 	.word	0x0500000f


	//   ....[154]....
        /*0d3c*/ 	.word	0x0500000f


	//   ....[155]....
        /*0d40*/ 	.word	0x0500000f


	//   ....[156]....
        /*0d44*/ 	.word	0x0500000f


	//   ....[157]....
        /*0d48*/ 	.word	0x0500000f


	//   ....[158]....
        /*0d4c*/ 	.word	0x0500000f


	//   ....[159]....
        /*0d50*/ 	.word	0x0500000f


	//   ....[160]....
        /*0d54*/ 	.word	0x0500000f


	//   ....[161]....
        /*0d58*/ 	.word	0x0500000f


	//   ....[162]....
        /*0d5c*/ 	.word	0x0500000f


	//   ....[163]....
        /*0d60*/ 	.word	0x0500000f


	//   ....[164]....
        /*0d64*/ 	.word	0x0500000f


	//   ....[165]....
        /*0d68*/ 	.word	0x0500000f


	//   ....[166]....
        /*0d6c*/ 	.word	0x0500000f


	//   ....[167]....
        /*0d70*/ 	.word	0x0500000f


	//   ....[168]....
        /*0d74*/ 	.word	0x0500000f


	//   ....[169]....
        /*0d78*/ 	.word	0x0500000f


	//   ....[170]....
        /*0d7c*/ 	.word	0x0500000f


	//   ....[171]....
        /*0d80*/ 	.word	0x0500000f


	//   ....[172]....
        /*0d84*/ 	.word	0x0500000f


	//   ....[173]....
        /*0d88*/ 	.word	0x0500000f


	//   ....[174]....
        /*0d8c*/ 	.word	0x0500000f


	//   ....[175]....
        /*0d90*/ 	.word	0x0500000f


	//   ....[176]....
        /*0d94*/ 	.word	0x0500000f


	//   ....[177]....
        /*0d98*/ 	.word	0x0500000f


	//   ....[178]....
        /*0d9c*/ 	.word	0x0500000f


	//   ....[179]....
        /*0da0*/ 	.word	0x0500000f


	//   ....[180]....
        /*0da4*/ 	.word	0x0500000f


	//   ....[181]....
        /*0da8*/ 	.word	0x0500000f


	//   ....[182]....
        /*0dac*/ 	.word	0x0500000f


	//   ....[183]....
        /*0db0*/ 	.word	0x0500000f


	//   ....[184]....
        /*0db4*/ 	.word	0x0500000f


	//   ....[185]....
        /*0db8*/ 	.word	0x0500000f


	//   ....[186]....
        /*0dbc*/ 	.word	0x0500000f


	//   ....[187]....
        /*0dc0*/ 	.word	0x0500000f


	//   ....[188]....
        /*0dc4*/ 	.word	0x0500000f


	//   ....[189]....
        /*0dc8*/ 	.word	0x0500000f


	//   ....[190]....
        /*0dcc*/ 	.word	0x0500000f


	//   ....[191]....
        /*0dd0*/ 	.word	0x0500000f


	//   ....[192]....
        /*0dd4*/ 	.word	0x0500000f


	//   ....[193]....
        /*0dd8*/ 	.word	0x0500000f


	//   ....[194]....
        /*0ddc*/ 	.word	0x0500000f


	//   ....[195]....
        /*0de0*/ 	.word	0x0500000f


	//   ....[196]....
        /*0de4*/ 	.word	0x0500000f


	//   ....[197]....
        /*0de8*/ 	.word	0x0500000f


	//   ....[198]....
        /*0dec*/ 	.word	0x0500000f


	//   ....[199]....
        /*0df0*/ 	.word	0x0500000f


	//   ....[200]....
        /*0df4*/ 	.word	0x0500000f


	//   ....[201]....
        /*0df8*/ 	.word	0x0500000f


	//   ....[202]....
        /*0dfc*/ 	.word	0x0500000f


	//   ....[203]....
        /*0e00*/ 	.word	0x0500000f


	//   ....[204]....
        /*0e04*/ 	.word	0x0500000f


	//   ....[205]....
        /*0e08*/ 	.word	0x0500000f


	//   ....[206]....
        /*0e0c*/ 	.word	0x0500000f


	//   ....[207]....
        /*0e10*/ 	.word	0x0500000f


	//   ....[208]....
        /*0e14*/ 	.word	0x0500000f


	//   ....[209]....
        /*0e18*/ 	.word	0x0500000f


	//   ....[210]....
        /*0e1c*/ 	.word	0x0500000f


	//   ....[211]....
        /*0e20*/ 	.word	0x0500000f


	//   ....[212]....
        /*0e24*/ 	.word	0x0500000f


	//----- nvinfo : EIATTR_COOP_GROUP_INSTR_OFFSETS
	.align		4
.L_485:
        /*0e28*/ 	.byte	0x04, 0x28
        /*0e2a*/ 	.short	(.L_487 - .L_486)


	//   ....[0]....
.L_486:
        /*0e2c*/ 	.word	0x00000060


	//   ....[1]....
        /*0e30*/ 	.word	0x000001a0


	//   ....[2]....
        /*0e34*/ 	.word	0x000001f0


	//   ....[3]....
        /*0e38*/ 	.word	0x00000420


	//   ....[4]....
        /*0e3c*/ 	.word	0x00000580


	//   ....[5]....
        /*0e40*/ 	.word	0x000006a0


	//   ....[6]....
        /*0e44*/ 	.word	0x00000800


	//   ....[7]....
        /*0e48*/ 	.word	0x00009d90


	//   ....[8]....
        /*0e4c*/ 	.word	0x0000a4b0


	//   ....[9]....
        /*0e50*/ 	.word	0x0000a4c0


	//   ....[10]....
        /*0e54*/ 	.word	0x0000a4d0


	//   ....[11]....
        /*0e58*/ 	.word	0x0000a4e0


	//   ....[12]....
        /*0e5c*/ 	.word	0x0000aaa0


	//   ....[13]....
        /*0e60*/ 	.word	0x0000aab0


	//   ....[14]....
        /*0e64*/ 	.word	0x0000aac0


	//   ....[15]....
        /*0e68*/ 	.word	0x0000aad0


	//   ....[16]....
        /*0e6c*/ 	.word	0x0000b050


	//   ....[17]....
        /*0e70*/ 	.word	0x0000b060


	//   ....[18]....
        /*0e74*/ 	.word	0x0000b070


	//   ....[19]....
        /*0e78*/ 	.word	0x0000b080


	//   ....[20]....
        /*0e7c*/ 	.word	0x0000b620


	//   ....[21]....
        /*0e80*/ 	.word	0x0000b630


	//   ....[22]....
        /*0e84*/ 	.word	0x0000b640


	//   ....[23]....
        /*0e88*/ 	.word	0x0000b650


	//   ....[24]....
        /*0e8c*/ 	.word	0x0000f130


	//   ....[25]....
        /*0e90*/ 	.word	0x0000f140


	//   ....[26]....
        /*0e94*/ 	.word	0x0000f150


	//   ....[27]....
        /*0e98*/ 	.word	0x0000f160


	//   ....[28]....
        /*0e9c*/ 	.word	0x0000f610


	//   ....[29]....
        /*0ea0*/ 	.word	0x0000f620


	//   ....[30]....
        /*0ea4*/ 	.word	0x0000f630


	//   ....[31]....
        /*0ea8*/ 	.word	0x0000f640


	//   ....[32]....
        /*0eac*/ 	.word	0x0000fa80


	//   ....[33]....
        /*0eb0*/ 	.word	0x0000fa90


	//   ....[34]....
        /*0eb4*/ 	.word	0x0000faa0


	//   ....[35]....
        /*0eb8*/ 	.word	0x0000fab0


	//   ....[36]....
        /*0ebc*/ 	.word	0x0000ff10


	//   ....[37]....
        /*0ec0*/ 	.word	0x0000ff20


	//   ....[38]....
        /*0ec4*/ 	.word	0x0000ff30


	//   ....[39]....
        /*0ec8*/ 	.word	0x0000ff40


	//   ....[40]....
        /*0ecc*/ 	.word	0x00014b40


	//   ....[41]....
        /*0ed0*/ 	.word	0x00014dc0


	//   ....[42]....
        /*0ed4*/ 	.word	0x000156b0


	//   ....[43]....
        /*0ed8*/ 	.word	0x00015780


	//   ....[44]....
        /*0edc*/ 	.word	0x00015bc0


	//   ....[45]....
        /*0ee0*/ 	.word	0x00015c30


	//   ....[46]....
        /*0ee4*/ 	.word	0x00017e00


	//   ....[47]....
        /*0ee8*/ 	.word	0x00018020


	//   ....[48]....
        /*0eec*/ 	.word	0x00018770


	//   ....[49]....
        /*0ef0*/ 	.word	0x000187d0


	//   ....[50]....
        /*0ef4*/ 	.word	0x00018c50


	//   ....[51]....
        /*0ef8*/ 	.word	0x00018cc0


	//   ....[52]....
        /*0efc*/ 	.word	0x0001abb0


	//   ....[53]....
        /*0f00*/ 	.word	0x0001abe0


	//   ....[54]....
        /*0f04*/ 	.word	0x0001ad90


	//   ....[55]....
        /*0f08*/ 	.word	0x0001afe0


	//   ....[56]....
        /*0f0c*/ 	.word	0x0001cc80


	//   ....[57]....
        /*0f10*/ 	.word	0x0001cec0


	//   ....[58]....
        /*0f14*/ 	.word	0x0001d620


	//   ....[59]....
        /*0f18*/ 	.word	0x0001d6a0


	//   ....[60]....
        /*0f1c*/ 	.word	0x0001db20


	//   ....[61]....
        /*0f20*/ 	.word	0x0001db90


	//   ....[62]....
        /*0f24*/ 	.word	0x0001eaf0


	//   ....[63]....
        /*0f28*/ 	.word	0x0001ed10


	//   ....[64]....
        /*0f2c*/ 	.word	0x0001ed40


	//   ....[65]....
        /*0f30*/ 	.word	0x0001ed50


	//   ....[66]....
        /*0f34*/ 	.word	0x00020800


	//   ....[67]....
        /*0f38*/ 	.word	0x00020810


	//   ....[68]....
        /*0f3c*/ 	.word	0x00020820


	//   ....[69]....
        /*0f40*/ 	.word	0x00020830


	//   ....[70]....
        /*0f44*/ 	.word	0x000212c0


	//   ....[71]....
        /*0f48*/ 	.word	0x000212e0


	//   ....[72]....
        /*0f4c*/ 	.word	0x00021430


	//   ....[73]....
        /*0f50*/ 	.word	0x00021450


	//   ....[74]....
        /*0f54*/ 	.word	0x000215a0


	//   ....[75]....
        /*0f58*/ 	.word	0x000215c0


	//   ....[76]....
        /*0f5c*/ 	.word	0x00021720


	//   ....[77]....
        /*0f60*/ 	.word	0x00021740


	//   ....[78]....
        /*0f64*/ 	.word	0x00021d70


	//   ....[79]....
        /*0f68*/ 	.word	0x00021db0


	//   ....[80]....
        /*0f6c*/ 	.word	0x000229c0


	//   ....[81]....
        /*0f70*/ 	.word	0x000229d0


	//   ....[82]....
        /*0f74*/ 	.word	0x00023b70


	//   ....[83]....
        /*0f78*/ 	.word	0x00023b80


	//   ....[84]....
        /*0f7c*/ 	.word	0x00023ce0


	//   ....[85]....
        /*0f80*/ 	.word	0x00023d00


	//   ....[86]....
        /*0f84*/ 	.word	0x00023e50


	//   ....[87]....
        /*0f88*/ 	.word	0x00023e70


	//   ....[88]....
        /*0f8c*/ 	.word	0x00023fd0


	//   ....[89]....
        /*0f90*/ 	.word	0x00023ff0


	//   ....[90]....
        /*0f94*/ 	.word	0x000241d0


	//   ....[91]....
        /*0f98*/ 	.word	0x000243f0


	//   ....[92]....
        /*0f9c*/ 	.word	0x00024420


	//   ....[93]....
        /*0fa0*/ 	.word	0x00024450


	//   ....[94]....
        /*0fa4*/ 	.word	0x00024480


	//   ....[95]....
        /*0fa8*/ 	.word	0x000244b0


	//   ....[96]....
        /*0fac*/ 	.word	0x000244e0


	//   ....[97]....
        /*0fb0*/ 	.word	0x00024690


	//   ....[98]....
        /*0fb4*/ 	.word	0x000246c0


	//   ....[99]....
        /*0fb8*/ 	.word	0x000246f0


	//   ....[100]....
        /*0fbc*/ 	.word	0x00024720


	//   ....[101]....
        /*0fc0*/ 	.word	0x00024750


	//   ....[102]....
        /*0fc4*/ 	.word	0x00024780


	//   ....[103]....
        /*0fc8*/ 	.word	0x00024820


	//   ....[104]....
        /*0fcc*/ 	.word	0x00024850


	//   ....[105]....
        /*0fd0*/ 	.word	0x00024860


	//   ....[106]....
        /*0fd4*/ 	.word	0x00024890


	//   ....[107]....
        /*0fd8*/ 	.word	0x00026290


	//   ....[108]....
        /*0fdc*/ 	.word	0x00028840


	//   ....[109]....
        /*0fe0*/ 	.word	0x00029450


	//   ....[110]....
        /*0fe4*/ 	.word	0x00029470


	//   ....[111]....
        /*0fe8*/ 	.word	0x00029490


	//   ....[112]....
        /*0fec*/ 	.word	0x00029540


	//   ....[113]....
        /*0ff0*/ 	.word	0x000295b0


	//   ....[114]....
        /*0ff4*/ 	.word	0x00029600


	//   ....[115]....
        /*0ff8*/ 	.word	0x00029670


	//   ....[116]....
        /*0ffc*/ 	.word	0x000296c0


	//   ....[117]....
        /*1000*/ 	.word	0x00029730


	//   ....[118]....
        /*1004*/ 	.word	0x00029780


	//   ....[119]....
        /*1008*/ 	.word	0x000297f0


	//   ....[120]....
        /*100c*/ 	.word	0x00029840


	//   ....[121]....
        /*1010*/ 	.word	0x000298b0


	//   ....[122]....
        /*1014*/ 	.word	0x00029900


	//   ....[123]....
        /*1018*/ 	.word	0x00029970


	//   ....[124]....
        /*101c*/ 	.word	0x000299c0


	//   ....[125]....
        /*1020*/ 	.word	0x0002d120


	//   ....[126]....
        /*1024*/ 	.word	0x0002d140


	//   ....[127]....
        /*1028*/ 	.word	0x0002d1a0


	//   ....[128]....
        /*102c*/ 	.word	0x0002d1d0


	//   ....[129]....
        /*1030*/ 	.word	0x0002d200


	//   ....[130]....
        /*1034*/ 	.word	0x0002d230


	//   ....[131]....
        /*1038*/ 	.word	0x0002d260


	//   ....[132]....
        /*103c*/ 	.word	0x0002d290


	//   ....[133]....
        /*1040*/ 	.word	0x0002d450


	//   ....[134]....
        /*1044*/ 	.word	0x0002d490


	//   ....[135]....
        /*1048*/ 	.word	0x0002d4c0


	//   ....[136]....
        /*104c*/ 	.word	0x0002d4f0


	//   ....[137]....
        /*1050*/ 	.word	0x0002d520


	//   ....[138]....
        /*1054*/ 	.word	0x0002d550


	//   ....[139]....
        /*1058*/ 	.word	0x0002d620


	//   ....[140]....
        /*105c*/ 	.word	0x0002d640


	//   ....[141]....
        /*1060*/ 	.word	0x0002d650


	//   ....[142]....
        /*1064*/ 	.word	0x0002d6d0


	//   ....[143]....
        /*1068*/ 	.word	0x0002e210


	//   ....[144]....
        /*106c*/ 	.word	0x0002e670


	//   ....[145]....
        /*1070*/ 	.word	0x0002e700


	//   ....[146]....
        /*1074*/ 	.word	0x0002e750


	//   ....[147]....
        /*1078*/ 	.word	0x0002e7a0


	//   ....[148]....
        /*107c*/ 	.word	0x0002e840


	//   ....[149]....
        /*1080*/ 	.word	0x0002e8d0


	//   ....[150]....
        /*1084*/ 	.word	0x0002e920


	//   ....[151]....
        /*1088*/ 	.word	0x0002e970


	//   ....[152]....
        /*108c*/ 	.word	0x0002ea10


	//   ....[153]....
        /*1090*/ 	.word	0x0002eaa0


	//   ....[154]....
        /*1094*/ 	.word	0x0002eaf0


	//   ....[155]....
        /*1098*/ 	.word	0x0002eb40


	//   ....[156]....
        /*109c*/ 	.word	0x0002ebe0


	//   ....[157]....
        /*10a0*/ 	.word	0x0002ec70


	//   ....[158]....
        /*10a4*/ 	.word	0x0002ecc0


	//   ....[159]....
        /*10a8*/ 	.word	0x0002ed10


	//   ....[160]....
        /*10ac*/ 	.word	0x0002ee00


	//   ....[161]....
        /*10b0*/ 	.word	0x0002ee90


	//   ....[162]....
        /*10b4*/ 	.word	0x0002eee0


	//   ....[163]....
        /*10b8*/ 	.word	0x0002ef30


	//   ....[164]....
        /*10bc*/ 	.word	0x0002efc0


	//   ....[165]....
        /*10c0*/ 	.word	0x0002f050


	//   ....[166]....
        /*10c4*/ 	.word	0x0002f0a0


	//   ....[167]....
        /*10c8*/ 	.word	0x0002f0f0


	//   ....[168]....
        /*10cc*/ 	.word	0x0002f180


	//   ....[169]....
        /*10d0*/ 	.word	0x0002f210


	//   ....[170]....
        /*10d4*/ 	.word	0x0002f260


	//   ....[171]....
        /*10d8*/ 	.word	0x0002f2b0


	//   ....[172]....
        /*10dc*/ 	.word	0x0002f340


	//   ....[173]....
        /*10e0*/ 	.word	0x0002f3d0


	//   ....[174]....
        /*10e4*/ 	.word	0x0002f420


	//   ....[175]....
        /*10e8*/ 	.word	0x0002f470


	//   ....[176]....
        /*10ec*/ 	.word	0x0002f810


	//   ....[177]....
        /*10f0*/ 	.word	0x0002fb00


	//   ....[178]....
        /*10f4*/ 	.word	0x0002fc80


	//   ....[179]....
        /*10f8*/ 	.word	0x0002fcd0


	//   ....[180]....
        /*10fc*/ 	.word	0x0002fe60


	//   ....[181]....
        /*1100*/ 	.word	0x0002feb0


	//   ....[182]....
        /*1104*/ 	.word	0x0002fff0


	//   ....[183]....
        /*1108*/ 	.word	0x00030040


	//   ....[184]....
        /*110c*/ 	.word	0x00030180


	//   ....[185]....
        /*1110*/ 	.word	0x000301d0


	//   ....[186]....
        /*1114*/ 	.word	0x00030310


	//   ....[187]....
        /*1118*/ 	.word	0x00030360


	//   ....[188]....
        /*111c*/ 	.word	0x000304a0


	//   ....[189]....
        /*1120*/ 	.word	0x000304f0


	//   ....[190]....
        /*1124*/ 	.word	0x00030630


	//   ....[191]....
        /*1128*/ 	.word	0x00030680


	//   ....[192]....
        /*112c*/ 	.word	0x000307a0


	//   ....[193]....
        /*1130*/ 	.word	0x000307f0


	//   ....[194]....
        /*1134*/ 	.word	0x00030b20


	//   ....[195]....
        /*1138*/ 	.word	0x00030bd0


	//   ....[196]....
        /*113c*/ 	.word	0x00030d60


	//   ....[197]....
        /*1140*/ 	.word	0x00030df0


	//   ....[198]....
        /*1144*/ 	.word	0x00030e70


	//   ....[199]....
        /*1148*/ 	.word	0x00030ef0


	//   ....[200]....
        /*114c*/ 	.word	0x00030f70


	//   ....[201]....
        /*1150*/ 	.word	0x00031000


	//   ....[202]....
        /*1154*/ 	.word	0x000310a0


	//   ....[203]....
        /*1158*/ 	.word	0x00031160


	//   ....[204]....
        /*115c*/ 	.word	0x000311e0


	//   ....[205]....
        /*1160*/ 	.word	0x00031260


	//   ....[206]....
        /*1164*/ 	.word	0x000312e0


	//   ....[207]....
        /*1168*/ 	.word	0x00031370


	//   ....[208]....
        /*116c*/ 	.word	0x000313f0


	//   ....[209]....
        /*1170*/ 	.word	0x000314a0


	//   ....[210]....
        /*1174*/ 	.word	0x000314f0


	//   ....[211]....
        /*1178*/ 	.word	0x000315b0


	//   ....[212]....
        /*117c*/ 	.word	0x000316e0


	//----- nvinfo : EIATTR_REG_RECONFIG
	.align		4
.L_487:
        /*1180*/ 	.byte	0x01, 0x54
	.zero		2


	//----- nvinfo : EIATTR_SYSCALL_OFFSETS
	.align		4
        /*1184*/ 	.byte	0x04, 0x46
        /*1186*/ 	.short	(.L_489 - .L_488)


	//   ....[0]....
.L_488:
        /*1188*/ 	.word	0x000027a0


	//   ....[1]....
        /*118c*/ 	.word	0x000028f0


	//   ....[2]....
        /*1190*/ 	.word	0x00009f30


	//   ....[3]....
        /*1194*/ 	.word	0x0000a250


	//   ....[4]....
        /*1198*/ 	.word	0x00028460


	//   ....[5]....
        /*119c*/ 	.word	0x000285b0


	//   ....[6]....
        /*11a0*/ 	.word	0x000286a0


	//   ....[7]....
        /*11a4*/ 	.word	0x00028fa0


	//----- nvinfo : EIATTR_MBARRIER_INSTR_OFFSETS
	.align		4
.L_489:
        /*11a8*/ 	.byte	0x04, 0x39
        /*11aa*/ 	.short	(.L_491 - .L_490)


	//   ....[0]....
.L_490:
        /*11ac*/ 	.word	0x000002d0
        /*11b0*/ 	.word	0x000000ff
        /*11b4*/ 	.word	0x00030800
        /*11b8*/ 	.short	0x0100
        /*11ba*/ 	.byte	0x08
	.zero		1


	//   ....[1]....
        /*11bc*/ 	.word	0x000002e0
        /*11c0*/ 	.word	0x000000ff
        /*11c4*/ 	.word	0x00030820
        /*11c8*/ 	.short	0x0100
        /*11ca*/ 	.byte	0x08
	.zero		1


	//   ....[2]....
        /*11cc*/ 	.word	0x000003d0
        /*11d0*/ 	.word	0x000000ff
        /*11d4*/ 	.word	0x00030830
        /*11d8*/ 	.short	0x0100
        /*11da*/ 	.byte	0x08
	.zero		1


	//   ....[3]....
        /*11dc*/ 	.word	0x000003e0
        /*11e0*/ 	.word	0x000000ff
        /*11e4*/ 	.word	0x00030840
        /*11e8*/ 	.short	0x0100
        /*11ea*/ 	.byte	0x08
	.zero		1


	//   ....[4]....
        /*11ec*/ 	.word	0x000003f0
        /*11f0*/ 	.word	0x000000ff
        /*11f4*/ 	.word	0x00030838
        /*11f8*/ 	.short	0x0100
        /*11fa*/ 	.byte	0x08
	.zero		1


	//   ....[5]....
        /*11fc*/ 	.word	0x00000400
        /*1200*/ 	.word	0x000000ff
        /*1204*/ 	.word	0x00030848
        /*1208*/ 	.short	0x0100
        /*120a*/ 	.byte	0x08
	.zero		1


	//   ....[6]....
        /*120c*/ 	.word	0x00000530
        /*1210*/ 	.word	0x000000ff
        /*1214*/ 	.word	0x00030850
        /*1218*/ 	.short	0x0100
        /*121a*/ 	.byte	0x08
	.zero		1


	//   ....[7]....
        /*121c*/ 	.word	0x00000540
        /*1220*/ 	.word	0x000000ff
        /*1224*/ 	.word	0x00030860
        /*1228*/ 	.short	0x0100
        /*122a*/ 	.byte	0x08
	.zero		1


	//   ....[8]....
        /*122c*/ 	.word	0x00000550
        /*1230*/ 	.word	0x000000ff
        /*1234*/ 	.word	0x00030858
        /*1238*/ 	.short	0x0100
        /*123a*/ 	.byte	0x08
	.zero		1


	//   ....[9]....
        /*123c*/ 	.word	0x00000560
        /*1240*/ 	.word	0x000000ff
        /*1244*/ 	.word	0x00030868
        /*1248*/ 	.short	0x0100
        /*124a*/ 	.byte	0x08
	.zero		1


	//   ....[10]....
        /*124c*/ 	.word	0x00000650
        /*1250*/ 	.word	0x000000ff
        /*1254*/ 	.word	0x00030870
        /*1258*/ 	.short	0x0100
        /*125a*/ 	.byte	0x06
	.zero		1


	//   ....[11]....
        /*125c*/ 	.word	0x00000660
        /*1260*/ 	.word	0x000000ff
        /*1264*/ 	.word	0x00030880
        /*1268*/ 	.short	0x0100
        /*126a*/ 	.byte	0x06
	.zero		1


	//   ....[12]....
        /*126c*/ 	.word	0x00000670
        /*1270*/ 	.word	0x000000ff
        /*1274*/ 	.word	0x00030878
        /*1278*/ 	.short	0x0100
        /*127a*/ 	.byte	0x06
	.zero		1


	//   ....[13]....
        /*127c*/ 	.word	0x00000680
        /*1280*/ 	.word	0x000000ff
        /*1284*/ 	.word	0x00030888
        /*1288*/ 	.short	0x0100
        /*128a*/ 	.byte	0x06
	.zero		1


	//   ....[14]....
        /*128c*/ 	.word	0x000007b0
        /*1290*/ 	.word	0x000000ff
        /*1294*/ 	.word	0x00030890
        /*1298*/ 	.short	0x0100
        /*129a*/ 	.byte	0x08
	.zero		1


	//   ....[15]....
        /*129c*/ 	.word	0x000007c0
        /*12a0*/ 	.word	0x000000ff
        /*12a4*/ 	.word	0x000308a0
        /*12a8*/ 	.short	0x0100
        /*12aa*/ 	.byte	0x08
	.zero		1


	//   ....[16]....
        /*12ac*/ 	.word	0x000007d0
        /*12b0*/ 	.word	0x000000ff
        /*12b4*/ 	.word	0x00030898
        /*12b8*/ 	.short	0x0100
        /*12ba*/ 	.byte	0x08
	.zero		1


	//   ....[17]....
        /*12bc*/ 	.word	0x000007e0
        /*12c0*/ 	.word	0x000000ff
        /*12c4*/ 	.word	0x000308a8
        /*12c8*/ 	.short	0x0100
        /*12ca*/ 	.byte	0x08
	.zero		1


	//   ....[18]....
        /*12cc*/ 	.word	0x00000910
        /*12d0*/ 	.word	0x000000ff
        /*12d4*/ 	.word	0x000308b0
        /*12d8*/ 	.short	0x0100
        /*12da*/ 	.byte	0x08
	.zero		1


	//   ....[19]....
        /*12dc*/ 	.word	0x00000920
        /*12e0*/ 	.word	0x000000ff
        /*12e4*/ 	.word	0x000308c0
        /*12e8*/ 	.short	0x0100
        /*12ea*/ 	.byte	0x08
	.zero		1


	//   ....[20]....
        /*12ec*/ 	.word	0x00000930
        /*12f0*/ 	.word	0x000000ff
        /*12f4*/ 	.word	0x000308b8
        /*12f8*/ 	.short	0x0100
        /*12fa*/ 	.byte	0x08
	.zero		1


	//   ....[21]....
        /*12fc*/ 	.word	0x00000940
        /*1300*/ 	.word	0x000000ff
        /*1304*/ 	.word	0x000308c8
        /*1308*/ 	.short	0x0100
        /*130a*/ 	.byte	0x08
	.zero		1


	//   ....[22]....
        /*130c*/ 	.word	0x00003f40
        /*1310*/ 	.word	0x00000063
        /*1314*/ 	.word	0x00030890
        /*1318*/ 	.short	0x010a
        /*131a*/ 	.byte	0x3f
	.zero		1


	//   ....[23]....
        /*131c*/ 	.word	0x000063f0
        /*1320*/ 	.word	0x00000063
        /*1324*/ 	.word	0x00030890
        /*1328*/ 	.short	0x010a
        /*132a*/ 	.byte	0x3f
	.zero		1


	//   ....[24]....
        /*132c*/ 	.word	0x00008840
        /*1330*/ 	.word	0x00000063
        /*1334*/ 	.word	0x00030890
        /*1338*/ 	.short	0x010a
        /*133a*/ 	.byte	0x3f
	.zero		1


	//   ....[25]....
        /*133c*/ 	.word	0x00008b80
        /*1340*/ 	.word	0x00000024
        /*1344*/ 	.word	0x00000000
        /*1348*/ 	.short	0x0101
        /*134a*/ 	.byte	0x3f
	.zero		1


	//   ....[26]....
        /*134c*/ 	.word	0x00008bc0
        /*1350*/ 	.word	0x00000063
        /*1354*/ 	.word	0x000308b0
        /*1358*/ 	.short	0x010a
        /*135a*/ 	.byte	0x3f
	.zero		1


	//   ....[27]....
        /*135c*/ 	.word	0x00009180
        /*1360*/ 	.word	0x00000063
        /*1364*/ 	.word	0x00000000
        /*1368*/ 	.short	0x0101
        /*136a*/ 	.byte	0x3f
	.zero		1


	//   ....[28]....
        /*136c*/ 	.word	0x00009fd0
        /*1370*/ 	.word	0x00000010
        /*1374*/ 	.word	0x00030800
        /*1378*/ 	.short	0x010a
        /*137a*/ 	.byte	0x3f
	.zero		1


	//   ....[29]....
        /*137c*/ 	.word	0x0000a020
        /*1380*/ 	.word	0x00000010
        /*1384*/ 	.word	0x00030800
        /*1388*/ 	.short	0x010a
        /*138a*/ 	.byte	0x3f
	.zero		1


	//   ....[30]....
        /*138c*/ 	.word	0x0000ba80
        /*1390*/ 	.word	0x00000010
        /*1394*/ 	.word	0x00030800
        /*1398*/ 	.short	0x010a
        /*139a*/ 	.byte	0x3f
	.zero		1


	//   ....[31]....
        /*139c*/ 	.word	0x00010250
        /*13a0*/ 	.word	0x00000010
        /*13a4*/ 	.word	0x00030800
        /*13a8*/ 	.short	0x010a
        /*13aa*/ 	.byte	0x3f
	.zero		1


	//   ....[32]....
        /*13ac*/ 	.word	0x00013eb0
        /*13b0*/ 	.word	0x0000003b
        /*13b4*/ 	.word	0x00030830
        /*13b8*/ 	.short	0x010a
        /*13ba*/ 	.byte	0x3f
	.zero		1


	//   ....[33]....
        /*13bc*/ 	.word	0x00013f20
        /*13c0*/ 	.word	0x0000003b
        /*13c4*/ 	.word	0x00030830
        /*13c8*/ 	.short	0x010a
        /*13ca*/ 	.byte	0x3f
	.zero		1


	//   ....[34]....
        /*13cc*/ 	.word	0x00014be0
        /*13d0*/ 	.word	0x00000000
        /*13d4*/ 	.word	0x00000000
        /*13d8*/ 	.short	0x0101
        /*13da*/ 	.byte	0x3f
	.zero		1


	//   ....[35]....
        /*13dc*/ 	.word	0x000168d0
        /*13e0*/ 	.word	0x000000e8
        /*13e4*/ 	.word	0x00030830
        /*13e8*/ 	.short	0x010a
        /*13ea*/ 	.byte	0x3f
	.zero		1


	//   ....[36]....
        /*13ec*/ 	.word	0x00016960
        /*13f0*/ 	.word	0x000000e8
        /*13f4*/ 	.word	0x00030830
        /*13f8*/ 	.short	0x010a
        /*13fa*/ 	.byte	0x3f
	.zero		1


	//   ....[37]....
        /*13fc*/ 	.word	0x00017a80
        /*1400*/ 	.word	0x00000000
        /*1404*/ 	.word	0x00030850
        /*1408*/ 	.short	0x010a
        /*140a*/ 	.byte	0x3f
	.zero		1


	//   ....[38]....
        /*140c*/ 	.word	0x00017ad0
        /*1410*/ 	.word	0x00000000
        /*1414*/ 	.word	0x00030850
        /*1418*/ 	.short	0x010a
        /*141a*/ 	.byte	0x3f
	.zero		1


	//   ....[39]....
        /*141c*/ 	.word	0x00017e30
        /*1420*/ 	.word	0x00000002
        /*1424*/ 	.word	0x00000000
        /*1428*/ 	.short	0x0101
        /*142a*/ 	.byte	0x3f
	.zero		1


	//   ....[40]....
        /*142c*/ 	.word	0x00018540
        /*1430*/ 	.word	0x00000000
        /*1434*/ 	.word	0x00000000
        /*1438*/ 	.short	0x0101
        /*143a*/ 	.byte	0x3f
	.zero		1


	//   ....[41]....
        /*143c*/ 	.word	0x00019700
        /*1440*/ 	.word	0x00000004
        /*1444*/ 	.word	0x00030830
        /*1448*/ 	.short	0x010a
        /*144a*/ 	.byte	0x3f
	.zero		1


	//   ....[42]....
        /*144c*/ 	.word	0x00019790
        /*1450*/ 	.word	0x00000004
        /*1454*/ 	.word	0x00030830
        /*1458*/ 	.short	0x010a
        /*145a*/ 	.byte	0x3f
	.zero		1


	//   ....[43]....
        /*145c*/ 	.word	0x0001a8b0
        /*1460*/ 	.word	0x000000cc
        /*1464*/ 	.word	0x00030850
        /*1468*/ 	.short	0x010a
        /*146a*/ 	.byte	0x3f
	.zero		1


	//   ....[44]....
        /*146c*/ 	.word	0x0001a900
        /*1470*/ 	.word	0x000000cc
        /*1474*/ 	.word	0x00030850
        /*1478*/ 	.short	0x010a
        /*147a*/ 	.byte	0x3f
	.zero		1


	//   ....[45]....
        /*147c*/ 	.word	0x0001b120
        /*1480*/ 	.word	0x0000009e
        /*1484*/ 	.word	0x00000000
        /*1488*/ 	.short	0x0101
        /*148a*/ 	.byte	0x3f
	.zero		1


	//   ....[46]....
        /*148c*/ 	.word	0x0001b2b0
        /*1490*/ 	.word	0x000000cc
        /*1494*/ 	.word	0x00000000
        /*1498*/ 	.short	0x0101
        /*149a*/ 	.byte	0x3f
	.zero		1


	//   ....[47]....
        /*149c*/ 	.word	0x0001b780
        /*14a0*/ 	.word	0x00000004
        /*14a4*/ 	.word	0x00030830
        /*14a8*/ 	.short	0x010a
        /*14aa*/ 	.byte	0x3f
	.zero		1


	//   ....[48]....
        /*14ac*/ 	.word	0x0001b810
        /*14b0*/ 	.word	0x00000004
        /*14b4*/ 	.word	0x00030830
        /*14b8*/ 	.short	0x010a
        /*14ba*/ 	.byte	0x3f
	.zero		1


	//   ....[49]....
        /*14bc*/ 	.word	0x0001c930
        /*14c0*/ 	.word	0x00000000
        /*14c4*/ 	.word	0x00030850
        /*14c8*/ 	.short	0x010a
        /*14ca*/ 	.byte	0x3f
	.zero		1


	//   ....[50]....
        /*14cc*/ 	.word	0x0001c980
        /*14d0*/ 	.word	0x00000000
        /*14d4*/ 	.word	0x00030850
        /*14d8*/ 	.short	0x010a
        /*14da*/ 	.byte	0x3f
	.zero		1


	//   ....[51]....
        /*14dc*/ 	.word	0x0001ccc0
        /*14e0*/ 	.word	0x00000002
        /*14e4*/ 	.word	0x00000000
        /*14e8*/ 	.short	0x0101
        /*14ea*/ 	.byte	0x3f
	.zero		1


	//   ....[52]....
        /*14ec*/ 	.word	0x0001d3f0
        /*14f0*/ 	.word	0x00000000
        /*14f4*/ 	.word	0x00000000
        /*14f8*/ 	.short	0x0101
        /*14fa*/ 	.byte	0x3f
	.zero		1


	//   ....[53]....
        /*14fc*/ 	.word	0x0001ea10
        /*1500*/ 	.word	0x00000003
        /*1504*/ 	.word	0x00030850
        /*1508*/ 	.short	0x010a
        /*150a*/ 	.byte	0x3f
	.zero		1


	//   ....[54]....
        /*150c*/ 	.word	0x0001ea60
        /*1510*/ 	.word	0x00000003
        /*1514*/ 	.word	0x00030850
        /*1518*/ 	.short	0x010a
        /*151a*/ 	.byte	0x3f
	.zero		1


	//   ....[55]....
        /*151c*/ 	.word	0x0001eed0
        /*1520*/ 	.word	0x00000003
        /*1524*/ 	.word	0x00000000
        /*1528*/ 	.short	0x0101
        /*152a*/ 	.byte	0x3f
	.zero		1


	//   ....[56]....
        /*152c*/ 	.word	0x000212d0
        /*1530*/ 	.word	0x00000000
        /*1534*/ 	.word	0x00000000
        /*1538*/ 	.short	0x0101
        /*153a*/ 	.byte	0x3f
	.zero		1


	//   ....[57]....
        /*153c*/ 	.word	0x00021dd0
        /*1540*/ 	.word	0x00000006
        /*1544*/ 	.word	0x00000000
        /*1548*/ 	.short	0x0101
        /*154a*/ 	.byte	0x3f
	.zero		1


	//   ....[58]....
        /*154c*/ 	.word	0x00026370
        /*1550*/ 	.word	0x00000012
        /*1554*/ 	.word	0x00030820
        /*1558*/ 	.short	0x010a
        /*155a*/ 	.byte	0x3f
	.zero		1


	//   ....[59]....
        /*155c*/ 	.word	0x00026440
        /*1560*/ 	.word	0x00000005
        /*1564*/ 	.word	0x000308a0
        /*1568*/ 	.short	0x010a
        /*156a*/ 	.byte	0x3f
	.zero		1


	//   ....[60]....
        /*156c*/ 	.word	0x00026970
        /*1570*/ 	.word	0x00000005
        /*1574*/ 	.word	0x000308c0
        /*1578*/ 	.short	0x010a
        /*157a*/ 	.byte	0x3f
	.zero		1


	//   ....[61]....
        /*157c*/ 	.word	0x00027000
        /*1580*/ 	.word	0x00000007
        /*1584*/ 	.word	0x000308a0
        /*1588*/ 	.short	0x010a
        /*158a*/ 	.byte	0x3f
	.zero		1


	//   ....[62]....
        /*158c*/ 	.word	0x00027510
        /*1590*/ 	.word	0x00000007
        /*1594*/ 	.word	0x000308c0
        /*1598*/ 	.short	0x010a
        /*159a*/ 	.byte	0x3f
	.zero		1


	//   ....[63]....
        /*159c*/ 	.word	0x00028ab0
        /*15a0*/ 	.word	0x00000000
        /*15a4*/ 	.word	0x00030840
        /*15a8*/ 	.short	0x010a
        /*15aa*/ 	.byte	0x3f
	.zero		1


	//   ....[64]....
        /*15ac*/ 	.word	0x00029ad0
        /*15b0*/ 	.word	0x00000012
        /*15b4*/ 	.word	0x00030800
        /*15b8*/ 	.short	0x0107
        /*15ba*/ 	.byte	0x3f
	.zero		1


	//   ....[65]....
        /*15bc*/ 	.word	0x00029bd0
        /*15c0*/ 	.word	0x00000012
        /*15c4*/ 	.word	0x00030800
        /*15c8*/ 	.short	0x0101
        /*15ca*/ 	.byte	0x3f
	.zero		1


	//   ....[66]....
        /*15cc*/ 	.word	0x00029bf0
        /*15d0*/ 	.word	0x00000012
        /*15d4*/ 	.word	0x00030820
        /*15d8*/ 	.short	0x010a
        /*15da*/ 	.byte	0x3f
	.zero		1


	//   ....[67]....
        /*15dc*/ 	.word	0x0002a020
        /*15e0*/ 	.word	0x00000003
        /*15e4*/ 	.word	0x00030840
        /*15e8*/ 	.short	0x010a
        /*15ea*/ 	.byte	0x3f
	.zero		1


	//   ....[68]....
        /*15ec*/ 	.word	0x0002a5b0
        /*15f0*/ 	.word	0x00000002
        /*15f4*/ 	.word	0x00030860
        /*15f8*/ 	.short	0x010a
        /*15fa*/ 	.byte	0x3f
	.zero		1


	//   ....[69]....
        /*15fc*/ 	.word	0x0002ae40
        /*1600*/ 	.word	0x00000003
        /*1604*/ 	.word	0x00030840
        /*1608*/ 	.short	0x010a
        /*160a*/ 	.byte	0x3f
	.zero		1


	//   ....[70]....
        /*160c*/ 	.word	0x0002b3d0
        /*1610*/ 	.word	0x00000002
        /*1614*/ 	.word	0x00030860
        /*1618*/ 	.short	0x010a
        /*161a*/ 	.byte	0x3f
	.zero		1


	//   ....[71]....
        /*161c*/ 	.word	0x0002bbd0
        /*1620*/ 	.word	0x00000003
        /*1624*/ 	.word	0x00030840
        /*1628*/ 	.short	0x010a
        /*162a*/ 	.byte	0x3f
	.zero		1


	//   ....[72]....
        /*162c*/ 	.word	0x0002c150
        /*1630*/ 	.word	0x00000002
        /*1634*/ 	.word	0x00030860
        /*1638*/ 	.short	0x010a
        /*163a*/ 	.byte	0x3f
	.zero		1


	//   ....[73]....
        /*163c*/ 	.word	0x0002c8e0
        /*1640*/ 	.word	0x00000000
        /*1644*/ 	.word	0x00030860
        /*1648*/ 	.short	0x010a
        /*164a*/ 	.byte	0x3f
	.zero		1


	//   ....[74]....
        /*164c*/ 	.word	0x0002e190
        /*1650*/ 	.word	0x00000000
        /*1654*/ 	.word	0x00030820
        /*1658*/ 	.short	0x010a
        /*165a*/ 	.byte	0x3f
	.zero		1


	//   ....[75]....
        /*165c*/ 	.word	0x0002e360
        /*1660*/ 	.word	0x00000006
        /*1664*/ 	.word	0x00000000
        /*1668*/ 	.short	0x010a
        /*166a*/ 	.byte	0x3f
	.zero		1


	//   ....[76]....
        /*166c*/ 	.word	0x0002e3d0
        /*1670*/ 	.word	0x00000007
        /*1674*/ 	.word	0x00000000
        /*1678*/ 	.short	0x010a
        /*167a*/ 	.byte	0x3f
	.zero		1


	//   ....[77]....
        /*167c*/ 	.word	0x0002e440
        /*1680*/ 	.word	0x00000004
        /*1684*/ 	.word	0x00000000
        /*1688*/ 	.short	0x010a
        /*168a*/ 	.byte	0x3f
	.zero		1


	//   ....[78]....
        /*168c*/ 	.word	0x0002e470
        /*1690*/ 	.word	0x00000003
        /*1694*/ 	.word	0x00000000
        /*1698*/ 	.short	0x010a
        /*169a*/ 	.byte	0x3f
	.zero		1


	//   ....[79]....
        /*169c*/ 	.word	0x0002e4d0
        /*16a0*/ 	.word	0x00000063
        /*16a4*/ 	.word	0x00030890
        /*16a8*/ 	.short	0x010a
        /*16aa*/ 	.byte	0x3f
	.zero		1


	//   ....[80]....
        /*16ac*/ 	.word	0x0002e520
        /*16b0*/ 	.word	0x00000063
        /*16b4*/ 	.word	0x00030890
        /*16b8*/ 	.short	0x010a
        /*16ba*/ 	.byte	0x3f
	.zero		1


	//   ....[81]....
        /*16bc*/ 	.word	0x0002e570
        /*16c0*/ 	.word	0x00000063
        /*16c4*/ 	.word	0x00030890
        /*16c8*/ 	.short	0x010a
        /*16ca*/ 	.byte	0x3f
	.zero		1


	//   ....[82]....
        /*16cc*/ 	.word	0x0002e5c0
        /*16d0*/ 	.word	0x00000063
        /*16d4*/ 	.word	0x000308b0
        /*16d8*/ 	.short	0x010a
        /*16da*/ 	.byte	0x3f
	.zero		1


	//   ....[83]....
        /*16dc*/ 	.word	0x0002ed50
        /*16e0*/ 	.word	0x00000010
        /*16e4*/ 	.word	0x00030800
        /*16e8*/ 	.short	0x010a
        /*16ea*/ 	.byte	0x3f
	.zero		1


	//   ....[84]....
        /*16ec*/ 	.word	0x0002f4b0
        /*16f0*/ 	.word	0x00000010
        /*16f4*/ 	.word	0x00030800
        /*16f8*/ 	.short	0x010a
        /*16fa*/ 	.byte	0x3f
	.zero		1


	//   ....[85]....
        /*16fc*/ 	.word	0x0002f500
        /*1700*/ 	.word	0x0000003b
        /*1704*/ 	.word	0x00030830
        /*1708*/ 	.short	0x010a
        /*170a*/ 	.byte	0x3f
	.zero		1


	//   ....[86]....
        /*170c*/ 	.word	0x0002f550
        /*1710*/ 	.word	0x000000e8
        /*1714*/ 	.word	0x00030830
        /*1718*/ 	.short	0x010a
        /*171a*/ 	.byte	0x3f
	.zero		1


	//   ....[87]....
        /*171c*/ 	.word	0x0002f5a0
        /*1720*/ 	.word	0x00000000
        /*1724*/ 	.word	0x00030850
        /*1728*/ 	.short	0x010a
        /*172a*/ 	.byte	0x3f
	.zero		1


	//   ....[88]....
        /*172c*/ 	.word	0x0002f5f0
        /*1730*/ 	.word	0x00000004
        /*1734*/ 	.word	0x00030830
        /*1738*/ 	.short	0x010a
        /*173a*/ 	.byte	0x3f
	.zero		1


	//   ....[89]....
        /*173c*/ 	.word	0x0002f640
        /*1740*/ 	.word	0x000000cc
        /*1744*/ 	.word	0x00030850
        /*1748*/ 	.short	0x010a
        /*174a*/ 	.byte	0x3f
	.zero		1


	//   ....[90]....
        /*174c*/ 	.word	0x0002f690
        /*1750*/ 	.word	0x00000004
        /*1754*/ 	.word	0x00030830
        /*1758*/ 	.short	0x010a
        /*175a*/ 	.byte	0x3f
	.zero		1


	//   ....[91]....
        /*175c*/ 	.word	0x0002f6e0
        /*1760*/ 	.word	0x00000000
        /*1764*/ 	.word	0x00030850
        /*1768*/ 	.short	0x010a
        /*176a*/ 	.byte	0x3f
	.zero		1


	//   ....[92]....
        /*176c*/ 	.word	0x0002f730
        /*1770*/ 	.word	0x00000003
        /*1774*/ 	.word	0x00030850
        /*1778*/ 	.short	0x010a
        /*177a*/ 	.byte	0x3f
	.zero		1


	//   ....[93]....
        /*177c*/ 	.word	0x0002f8e0
        /*1780*/ 	.word	0x00000012
        /*1784*/ 	.word	0x00030820
        /*1788*/ 	.short	0x010a
        /*178a*/ 	.byte	0x3f
	.zero		1


	//   ....[94]....
        /*178c*/ 	.word	0x0002f930
        /*1790*/ 	.word	0x00000005
        /*1794*/ 	.word	0x000308a0
        /*1798*/ 	.short	0x010a
        /*179a*/ 	.byte	0x3f
	.zero		1


	//   ....[95]....
        /*179c*/ 	.word	0x0002f980
        /*17a0*/ 	.word	0x00000005
        /*17a4*/ 	.word	0x000308c0
        /*17a8*/ 	.short	0x010a
        /*17aa*/ 	.byte	0x3f
	.zero		1


	//   ....[96]....
        /*17ac*/ 	.word	0x0002f9d0
        /*17b0*/ 	.word	0x00000007
        /*17b4*/ 	.word	0x000308a0
        /*17b8*/ 	.short	0x010a
        /*17ba*/ 	.byte	0x3f
	.zero		1


	//   ....[97]....
        /*17bc*/ 	.word	0x0002fa20
        /*17c0*/ 	.word	0x00000007
        /*17c4*/ 	.word	0x000308c0
        /*17c8*/ 	.short	0x010a
        /*17ca*/ 	.byte	0x3f
	.zero		1


	//   ....[98]....
        /*17cc*/ 	.word	0x0002fbc0
        /*17d0*/ 	.word	0x00000000
        /*17d4*/ 	.word	0x00030840
        /*17d8*/ 	.short	0x010a
        /*17da*/ 	.byte	0x3f
	.zero		1


	//   ....[99]....
        /*17dc*/ 	.word	0x00030830
        /*17e0*/ 	.word	0x00000012
        /*17e4*/ 	.word	0x00030820
        /*17e8*/ 	.short	0x010a
        /*17ea*/ 	.byte	0x3f
	.zero		1


	//   ....[100]....
        /*17ec*/ 	.word	0x00030880
        /*17f0*/ 	.word	0x00000003
        /*17f4*/ 	.word	0x00030840
        /*17f8*/ 	.short	0x010a
        /*17fa*/ 	.byte	0x3f
	.zero		1


	//   ....[101]....
        /*17fc*/ 	.word	0x000308d0
        /*1800*/ 	.word	0x00000002
        /*1804*/ 	.word	0x00030860
        /*1808*/ 	.short	0x010a
        /*180a*/ 	.byte	0x3f
	.zero		1


	//   ....[102]....
        /*180c*/ 	.word	0x00030920
        /*1810*/ 	.word	0x00000003
        /*1814*/ 	.word	0x00030840
        /*1818*/ 	.short	0x010a
        /*181a*/ 	.byte	0x3f
	.zero		1


	//   ....[103]....
        /*181c*/ 	.word	0x00030970
        /*1820*/ 	.word	0x00000002
        /*1824*/ 	.word	0x00030860
        /*1828*/ 	.short	0x010a
        /*182a*/ 	.byte	0x3f
	.zero		1


	//   ....[104]....
        /*182c*/ 	.word	0x000309c0
        /*1830*/ 	.word	0x00000003
        /*1834*/ 	.word	0x00030840
        /*1838*/ 	.short	0x010a
        /*183a*/ 	.byte	0x3f
	.zero		1


	//   ....[105]....
        /*183c*/ 	.word	0x00030a10
        /*1840*/ 	.word	0x00000002
        /*1844*/ 	.word	0x00030860
        /*1848*/ 	.short	0x010a
        /*184a*/ 	.byte	0x3f
	.zero		1


	//   ....[106]....
        /*184c*/ 	.word	0x00030a60
        /*1850*/ 	.word	0x00000000
        /*1854*/ 	.word	0x00030860
        /*1858*/ 	.short	0x010a
        /*185a*/ 	.byte	0x3f
	.zero		1


	//   ....[107]....
        /*185c*/ 	.word	0x00031600
        /*1860*/ 	.word	0x00000000
        /*1864*/ 	.word	0x00030820
        /*1868*/ 	.short	0x010a
        /*186a*/ 	.byte	0x3f
	.zero		1


	//   ....[108]....
        /*186c*/ 	.word	0x000317a0
        /*1870*/ 	.word	0x00000006
        /*1874*/ 	.word	0x00000000
        /*1878*/ 	.short	0x010a
        /*187a*/ 	.byte	0x3f
	.zero		1


	//   ....[109]....
        /*187c*/ 	.word	0x000317f0
        /*1880*/ 	.word	0x00000007
        /*1884*/ 	.word	0x00000000
        /*1888*/ 	.short	0x010a
        /*188a*/ 	.byte	0x3f
	.zero		1


	//   ....[110]....
        /*188c*/ 	.word	0x00031840
        /*1890*/ 	.word	0x00000004
        /*1894*/ 	.word	0x00000000
        /*1898*/ 	.short	0x010a
        /*189a*/ 	.byte	0x3f
	.zero		1


	//----- nvinfo : EIATTR_NUM_MBARRIERS
	.align		4
.L_491:
        /*189c*/ 	.byte	0x03, 0x38
        /*189e*/ 	.short	0x0016


	//----- nvinfo : EIATTR_EXIT_INSTR_OFFSETS
	.align		4
        /*18a0*/ 	.byte	0x04, 0x1c
        /*18a2*/ 	.short	(.L_493 - .L_492)


	//   ....[0]....
.L_492:
        /*18a4*/ 	.word	0x0002e4c0


	//----- nvinfo : EIATTR_MAX_THREADS
	.align		4
.L_493:
        /*18a8*/ 	.byte	0x04, 0x05
        /*18aa*/ 	.short	(.L_495 - .L_494)
.L_494:
        /*18ac*/ 	.word	0x00000180
        /*18b0*/ 	.word	0x00000001
        /*18b4*/ 	.word	0x00000001


	//----- nvinfo : EIATTR_CRS_STACK_SIZE
	.align		4
.L_495:
        /*18b8*/ 	.byte	0x04, 0x1e
        /*18ba*/ 	.short	(.L_497 - .L_496)
.L_496:
        /*18bc*/ 	.word	0x00000000


	//----- nvinfo : EIATTR_CBANK_PARAM_SIZE
	.align		4
.L_497:
        /*18c0*/ 	.byte	0x03, 0x19
        /*18c2*/ 	.short	0x0af0


	//----- nvinfo : EIATTR_PARAM_CBANK
	.align		4
        /*18c4*/ 	.byte	0x04, 0x0a
        /*18c6*/ 	.short	(.L_499 - .L_498)
	.align		4
.L_498:
        /*18c8*/ 	.word	index@(.nv.constant0._ZN7cutlass13device_kernelIN5flash11enable_sm90INS1_16FlashAttnFwdSm90INS1_25CollectiveMainloopFwdSm90ILi2EN4cute5tupleIJNS5_1CILi1EEES8_S8_EEENS6_IJNS7_ILi128EEENS7_ILi64EEENS7_ILi256EEEEEELi256ENS_10bfloat16_tEfNS_4arch4Sm90ELb0ELb1ELb0ELb1ELb0ELb1ELb0ELb1ELb1ELb1ELb1ELb0EEENS1_21CollectiveEpilogueFwdINS6_IJSA_SC_SB_EEES9_SE_SG_Li256ELb1ELb1ELb1ELb0EEENS1_36VarlenDynamicPersistentTileSchedulerILi128ELi64ELi256ELi128ELb1ELb1ELb1ELb1ELb0ELb1EEEEEEEEEvNT_6ParamsE)
        /*18cc*/ 	.short	0x0210
        /*18ce*/ 	.short	0x0af0


	//----- nvinfo : EIATTR_SW_WAR
	.align		4
.L_499:
        /*18d0*/ 	.byte	0x04, 0x36
        /*18d2*/ 	.short	(.L_501 - .L_500)
.L_500:
        /*18d4*/ 	.word	0x00000008
.L_501:


//--------------------- .nv.info._ZN7cutlass13device_kernelIN5flash11enable_sm90INS1_16FlashAttnFwdSm90INS1_25CollectiveMainloopFwdSm90ILi2EN4cute5tupleIJNS5_1CILi1EEES8_S8_EEENS6_IJNS7_ILi128EEENS7_ILi80EEENS7_ILi256EEEEEELi256ENS_10bfloat16_tEfNS_4arch4Sm90ELb1ELb0ELb0ELb0ELb0ELb0ELb0ELb1ELb1ELb1ELb1ELb0EEENS1_21CollectiveEpilogueFwdINS6_IJSA_SC_SB_EEES9_SE_SG_Li256ELb0ELb1ELb1ELb0EEENS1_19SingleTileSchedulerILb0ELb1ELb1ELi128EEEEEEEEEvNT_6ParamsE --------------------------
	.section	.nv.info._ZN7cutlass13device_kernelIN5flash11enable_sm90INS1_16FlashAttnFwdSm90INS1_25CollectiveMainloopFwdSm90ILi2EN4cute5tupleIJNS5_1CILi1EEES8_S8_EEENS6_IJNS7_ILi128EEENS7_ILi80EEENS7_ILi256EEEEEELi256ENS_10bfloat16_tEfNS_4arch4Sm90ELb1ELb0ELb0ELb0ELb0ELb0ELb0ELb1ELb1ELb1ELb1ELb0EEENS1_21CollectiveEpilogueFwdINS6_IJSA_SC_SB_EEES9_SE_SG_Li256ELb0ELb1ELb1ELb0EEENS1_19SingleTileSchedulerILb0ELb1ELb1ELi128EEEEEEEEEvNT_6ParamsE,"",@"SHT_CUDA_INFO"
	.sectionflags	@""
	.align	4


	//----- nvinfo : EIATTR_CUDA_API_VERSION
	.align		4
        /*0000*/ 	.byte	0x04, 0x37
        /*0002*/ 	.short	(.L_503 - .L_502)
.L_502:
        /*0004*/ 	.word	0x00000082


	//----- nvinfo : EIATTR_KPARAM_INFO
	.align		4
.L_503:
        /*0008*/ 	.byte	0x04, 0x17
        /*000a*/ 	.short	(.L_505 - .L_504)
.L_504:
        /*000c*/ 	.word	0x00000000
        /*0010*/ 	.short	0x0000
        /*0012*/ 	.short	0x0070
        /*0014*/ 	.byte	0x00, 0xf0, 0x01, 0x28


	//----- nvinfo : EIATTR_SPARSE_MMA_MASK
	.align		4
.L_505:
        /*0018*/ 	.byte	0x03, 0x50
        /*001a*/ 	.short	0x0000


	//----- nvinfo : EIATTR_MAXREG_COUNT
	.align		4
        /*001c*/ 	.byte	0x03, 0x1b
        /*001e*/ 	.short	0x00a8


	//----- nvinfo : EIATTR_NUM_BARRIERS
	.align		4
        /*0020*/ 	.byte	0x02, 0x4c
        /*0022*/ 	.byte	0x09
	.zero		1


	//----- nvinfo : EIATTR_EXTERNS
	.align		4
        /*0024*/ 	.byte	0x04, 0x0f
        /*0026*/ 	.short	(.L_507 - .L_506)


	//   ....[0]....
	.align		4
.L_506:
        /*0028*/ 	.word	index@(__assertfail)


	//----- nvinfo : EIATTR_ANNOTATIONS
	.align		4
.L_507:
        /*002c*/ 	.byte	0x04, 0x55
        /*002e*/ 	.short	(.L_509 - .L_508)


	//   ....[0]....
.L_508:
        /* <DEDUP_REMOVED lines=12> */


	//----- nvinfo : EIATTR_MERCURY_ISA_VERSION
	.align		4
.L_509:
        /*00e0*/ 	.byte	0x03, 0x5f
        /*00e2*/ 	.short	0x0101


	//----- nvinfo : EIATTR_INT_WARP_WIDE_INSTR_OFFSETS
	.align		4
        /*00e4*/ 	.byte	0x04, 0x31
        /*00e6*/ 	.short	(.L_511 - .L_510)


	//   ....[0]....
.L_510:
        /*00e8*/ 	.word	0x00000120


	//   ....[1]....
        /*00ec*/ 	.word	0x00000160


	//   ....[2]....
        /*00f0*/ 	.word	0x00000220


	//----- nvinfo : EIATTR_COOP_GROUP_MASK_REGIDS
	.align		4
.L_511:
        /*00f4*/ 	.byte	0x04, 0x29
        /*00f6*/ 	.short	(.L_513 - .L_512)


	//   ....[0]....
.L_512:
        /*00f8*/ 	.word	0xffffffff


	//   ....[1]....
        /*00fc*/ 	.word	0xffffffff


	//   ....[2]....
        /*0100*/ 	.word	0xffffffff


	//   ....[3]....
        /*0104*/ 	.word	0xffffffff


	//   ....[4]....
        /*0108*/ 	.word	0xffffffff


	//   ....[5]....
        /*010c*/ 	.word	0xffffffff


	//   ....[6]....
        /*0110*/ 	.word	0xffffffff


	//   ....[7]....
        /*0114*/ 	.word	0xffffffff


	//   ....[8]....
        /*0118*/ 	.word	0xffffffff


	//   ....[9]....
        /*011c*/ 	.word	0xffffffff


	//   ....[10]....
        /*0120*/ 	.word	0xffffffff


	//   ....[11]....
        /*0124*/ 	.word	0xffffffff


	//   ....[12]....
        /*0128*/ 	.word	0xffffffff


	//   ....[13]....
        /*012c*/ 	.word	0xffffffff


	//   ....[14]....
        /*0130*/ 	.word	0xffffffff


	//   ....[15]....
        /*0134*/ 	.word	0xffffffff


	//   ....[16]....
        /*0138*/ 	.word	0xffffffff


	//   ....[17]....
        /*013c*/ 	.word	0xffffffff


	//   ....[18]....
        /*0140*/ 	.word	0xffffffff


	//   ....[19]....
        /*0144*/ 	.word	0xffffffff


	//   ....[20]....
        /*0148*/ 	.word	0xffffffff


	//   ....[21]....
        /*014c*/ 	.word	0xffffffff


	//   ....[22]....
        /*0150*/ 	.word	0xffffffff


	//   ....[23]....
        /*0154*/ 	.word	0xffffffff


	//   ....[24]....
        /*0158*/ 	.word	0xffffffff


	//   ....[25]....
        /*015c*/ 	.word	0xffffffff


	//   ....[26]....
        /*0160*/ 	.word	0xffffffff


	//   ....[27]....
        /*0164*/ 	.word	0xffffffff


	//   ....[28]....
        /*0168*/ 	.word	0xffffffff


	//   ....[29]....
        /*016c*/ 	.word	0xffffffff


	//   ....[30]....
        /*0170*/ 	.word	0xffffffff


	//   ....[31]....
        /*0174*/ 	.word	0xffffffff


	//   ....[32]....
        /*0178*/ 	.word	0xffffffff


	//   ....[33]....
        /*017c*/ 	.word	0xffffffff


	//   ....[34]....
        /*0180*/ 	.word	0xffffffff


	//   ....[35]....
        /*0184*/ 	.word	0xffffffff


	//   ....[36]....
        /*0188*/ 	.word	0xffffffff


	//   ....[37]....
        /*018c*/ 	.word	0xffffffff


	//   ....[38]....
        /*0190*/ 	.word	0xffffffff


	//   ....[39]....
        /*0194*/ 	.word	0xffffffff


	//   ....[40]....
        /*0198*/ 	.word	0xffffffff


	//   ....[41]....
        /*019c*/ 	.word	0xffffffff


	//   ....[42]....
        /*01a0*/ 	.word	0xffffffff


	//   ....[43]....
        /*01a4*/ 	.word	0xffffffff


	//   ....[44]....
        /*01a8*/ 	.word	0xffffffff


	//   ....[45]....
        /*01ac*/ 	.word	0xffffffff


	//   ....[46]....
        /*01b0*/ 	.word	0xffffffff


	//   ....[47]....
        /*01b4*/ 	.word	0xffffffff


	//   ....[48]....
        /*01b8*/ 	.word	0xffffffff


	//   ....[49]....
        /*01bc*/ 	.word	0xffffffff


	//   ....[50]....
        /*01c0*/ 	.word	0xffffffff


	//   ....[51]....
        /*01c4*/ 	.word	0xffffffff


	//   ....[52]....
        /*01c8*/ 	.word	0xffffffff


	//   ....[53]....
        /*01cc*/ 	.word	0xffffffff


	//   ....[54]....
        /*01d0*/ 	.word	0xffffffff


	//   ....[55]....
        /*01d4*/ 	.word	0x0500000f


	//   ....[56]....
        /*01d8*/ 	.word	0x0500000f


	//   ....[57]....
        /*01dc*/ 	.word	0x0500000f


	//   ....[58]....
        /*01e0*/ 	.word	0x0500000f


	//   ....[59]....
        /*01e4*/ 	.word	0x0500000f


	//   ....[60]....
        /*01e8*/ 	.word	0x0500000f


	//   ....[61]....
        /*01ec*/ 	.word	0x0500000f


	//   ....[62]....
        /*01f0*/ 	.word	0x0500000f


	//   ....[63]....
        /*01f4*/ 	.word	0x0500000f


	//   ....[64]....
        /*01f8*/ 	.word	0x0500000f


	//   ....[65]....
        /*01fc*/ 	.word	0x0500000f


	//   ....[66]....
        /*0200*/ 	.word	0x0500000f


	//   ....[67]....
        /*0204*/ 	.word	0x0500000f


	//   ....[68]....
        /*0208*/ 	.word	0x0500000f


	//   ....[69]....
        /*020c*/ 	.word	0x0500000f


	//   ....[70]....
        /*0210*/ 	.word	0x0500000f


	//   ....[71]....
        /*0214*/ 	.word	0x0500000f


	//   ....[72]....
        /*0218*/ 	.word	0x0500000f


	//----- nvinfo : EIATTR_COOP_GROUP_INSTR_OFFSETS
	.align		4
.L_513:
        /*021c*/ 	.byte	0x04, 0x28
        /*021e*/ 	.short	(.L_515 - .L_514)


	//   ....[0]....
.L_514:
        /*0220*/ 	.word	0x00000060


	//   ....[1]....
        /*0224*/ 	.word	0x00000130


	//   ....[2]....
        /*0228*/ 	.word	0x00000230


	//   ....[3]....
        /*022c*/ 	.word	0x000003a0


	//   ....[4]....
        /*0230*/ 	.word	0x00000500


	//   ....[5]....
        /*0234*/ 	.word	0x00000620


	//   ....[6]....
        /*0238*/ 	.word	0x00000780


	//   ....[7]....
        /*023c*/ 	.word	0x00001350


	//   ....[8]....
        /*0240*/ 	.word	0x00001e70


	//   ....[9]....
        /*0244*/ 	.word	0x00001eb0


	//   ....[10]....
        /*0248*/ 	.word	0x00003f50


	//   ....[11]....
        /*024c*/ 	.word	0x00004030


	//   ....[12]....
        /*0250*/ 	.word	0x00004330


	//   ....[13]....
        /*0254*/ 	.word	0x000044b0


	//   ....[14]....
        /*0258*/ 	.word	0x00007b70


	//   ....[15]....
        /*025c*/ 	.word	0x00007bd0


	//   ....[16]....
        /*0260*/ 	.word	0x000080e0


	//   ....[17]....
        /*0264*/ 	.word	0x000081f0


	//   ....[18]....
        /*0268*/ 	.word	0x00008640


	//   ....[19]....
        /*026c*/ 	.word	0x00008740


	//   ....[20]....
        /*0270*/ 	.word	0x0000bce0


	//   ....[21]....
        /*0274*/ 	.word	0x0000bd10


	//   ....[22]....
        /*0278*/ 	.word	0x0000bfc0


	//   ....[23]....
        /*027c*/ 	.word	0x0000c220


	//   ....[24]....
        /*0280*/ 	.word	0x0000d2d0


	//   ....[25]....
        /*0284*/ 	.word	0x0000d300


	//   ....[26]....
        /*0288*/ 	.word	0x0000d390


	//   ....[27]....
        /*028c*/ 	.word	0x0000d3b0


	//   ....[28]....
        /*0290*/ 	.word	0x0000e5e0


	//   ....[29]....
        /*0294*/ 	.word	0x0000e640


	//   ....[30]....
        /*0298*/ 	.word	0x0000e680


	//   ....[31]....
        /*029c*/ 	.word	0x0000e6c0


	//   ....[32]....
        /*02a0*/ 	.word	0x0000e700


	//   ....[33]....
        /*02a4*/ 	.word	0x0000e710


	//   ....[34]....
        /*02a8*/ 	.word	0x0000f370


	//   ....[35]....
        /*02ac*/ 	.word	0x0000f380


	//   ....[36]....
        /*02b0*/ 	.word	0x000103b0


	//   ....[37]....
        /*02b4*/ 	.word	0x00010ed0


	//   ....[38]....
        /*02b8*/ 	.word	0x00011920


	//   ....[39]....
        /*02bc*/ 	.word	0x00011960


	//   ....[40]....
        /*02c0*/ 	.word	0x00011990


	//   ....[41]....
        /*02c4*/ 	.word	0x000119b0


	//   ....[42]....
        /*02c8*/ 	.word	0x00011a60


	//   ....[43]....
        /*02cc*/ 	.word	0x00011a80


	//   ....[44]....
        /*02d0*/ 	.word	0x00011b00


	//   ....[45]....
        /*02d4*/ 	.word	0x00011b20


	//   ....[46]....
        /*02d8*/ 	.word	0x00011ba0


	//   ....[47]....
        /*02dc*/ 	.word	0x00011bc0


	//   ....[48]....
        /*02e0*/ 	.word	0x00011c40


	//   ....[49]....
        /*02e4*/ 	.word	0x00011c60


	//   ....[50]....
        /*02e8*/ 	.word	0x00011ce0


	//   ....[51]....
        /*02ec*/ 	.word	0x00011d00


	//   ....[52]....
        /*02f0*/ 	.word	0x00011d80


	//   ....[53]....
        /*02f4*/ 	.word	0x00011d90


	//   ....[54]....
        /*02f8*/ 	.word	0x000149e0


	//   ....[55]....
        /*02fc*/ 	.word	0x00014f70


	//   ....[56]....
        /*0300*/ 	.word	0x000150f0


	//   ....[57]....
        /*0304*/ 	.word	0x00015140


	//   ....[58]....
        /*0308*/ 	.word	0x000152b0


	//   ....[59]....
        /*030c*/ 	.word	0x00015320


	//   ....[60]....
        /*0310*/ 	.word	0x00015420


	//   ....[61]....
        /*0314*/ 	.word	0x00015490


	//   ....[62]....
        /*0318*/ 	.word	0x00015590


	//   ....[63]....
        /*031c*/ 	.word	0x00015600


	//   ....[64]....
        /*0320*/ 	.word	0x00015700


	//   ....[65]....
        /*0324*/ 	.word	0x00015770


	//   ....[66]....
        /*0328*/ 	.word	0x00015870


	//   ....[67]....
        /*032c*/ 	.word	0x000158e0


	//   ....[68]....
        /*0330*/ 	.word	0x000159e0


	//   ....[69]....
        /*0334*/ 	.word	0x00015a40


	//   ....[70]....
        /*0338*/ 	.word	0x00015b30


	//   ....[71]....
        /*033c*/ 	.word	0x00015b80


	//   ....[72]....
        /*0340*/ 	.word	0x00015f80


	//----- nvinfo : EIATTR_REG_RECONFIG
	.align		4
.L_515:
        /*0344*/ 	.byte	0x01, 0x54
	.zero		2


	//----- nvinfo : EIATTR_SYSCALL_OFFSETS
	.align		4
        /*0348*/ 	.byte	0x04, 0x46
        /*034a*/ 	.short	(.L_517 - .L_516)


	//   ....[0]....
.L_516:
        /*034c*/ 	.word	0x00001520


	//   ....[1]....
        /*0350*/ 	.word	0x00010b50


	//   ....[2]....
        /*0354*/ 	.word	0x00010c90


	//   ....[3]....
        /*0358*/ 	.word	0x00010d80


	//   ....[4]....
        /*035c*/ 	.word	0x00011540


	//----- nvinfo : EIATTR_MBARRIER_INSTR_OFFSETS
	.align		4
.L_517:
        /*0360*/ 	.byte	0x04, 0x39
        /*0362*/ 	.short	(.L_519 - .L_518)


	//   ....[0]....
.L_518:
        /*0364*/ 	.word	0x00000250
        /*0368*/ 	.word	0x000000ff
        /*036c*/ 	.word	0x00038800
        /*0370*/ 	.short	0x0100
        /*0372*/ 	.byte	0x08
	.zero		1


	//   ....[1]....
        /*0374*/ 	.word	0x00000260
        /*0378*/ 	.word	0x000000ff
        /*037c*/ 	.word	0x00038820
        /*0380*/ 	.short	0x0100
        /*0382*/ 	.byte	0x08
	.zero		1


	//   ....[2]....
        /*0384*/ 	.word	0x00000350
        /*0388*/ 	.word	0x000000ff
        /*038c*/ 	.word	0x00038830
        /*0390*/ 	.short	0x0100
        /*0392*/ 	.byte	0x08
	.zero		1


	//   ....[3]....
        /*0394*/ 	.word	0x00000360
        /*0398*/ 	.word	0x000000ff
        /*039c*/ 	.word	0x00038840
        /*03a0*/ 	.short	0x0100
        /*03a2*/ 	.byte	0x08
	.zero		1


	//   ....[4]....
        /*03a4*/ 	.word	0x00000370
        /*03a8*/ 	.word	0x000000ff
        /*03ac*/ 	.word	0x00038838
        /*03b0*/ 	.short	0x0100
        /*03b2*/ 	.byte	0x08
	.zero		1


	//   ....[5]....
        /*03b4*/ 	.word	0x00000380
        /*03b8*/ 	.word	0x000000ff
        /*03bc*/ 	.word	0x00038848
        /*03c0*/ 	.short	0x0100
        /*03c2*/ 	.byte	0x08
	.zero		1


	//   ....[6]....
        /*03c4*/ 	.word	0x000004b0
        /*03c8*/ 	.word	0x000000ff
        /*03cc*/ 	.word	0x00038850
        /*03d0*/ 	.short	0x0100
        /*03d2*/ 	.byte	0x08
	.zero		1


	//   ....[7]....
        /*03d4*/ 	.word	0x000004c0
        /*03d8*/ 	.word	0x000000ff
        /*03dc*/ 	.word	0x00038860
        /*03e0*/ 	.short	0x0100
        /*03e2*/ 	.byte	0x08
	.zero		1


	//   ....[8]....
        /*03e4*/ 	.word	0x000004d0
        /*03e8*/ 	.word	0x000000ff
        /*03ec*/ 	.word	0x00038858
        /*03f0*/ 	.short	0x0100
        /*03f2*/ 	.byte	0x08
	.zero		1


	//   ....[9]....
        /*03f4*/ 	.word	0x000004e0
        /*03f8*/ 	.word	0x000000ff
        /*03fc*/ 	.word	0x00038868
        /*0400*/ 	.short	0x0100
        /*0402*/ 	.byte	0x08
	.zero		1


	//   ....[10]....
        /*0404*/ 	.word	0x000005d0
        /*0408*/ 	.word	0x000000ff
        /*040c*/ 	.word	0x00038870
        /*0410*/ 	.short	0x0100
        /*0412*/ 	.byte	0x06
	.zero		1


	//   ....[11]....
        /*0414*/ 	.word	0x000005e0
        /*0418*/ 	.word	0x000000ff
        /*041c*/ 	.word	0x00038880
        /*0420*/ 	.short	0x0100
        /*0422*/ 	.byte	0x06
	.zero		1


	//   ....[12]....
        /*0424*/ 	.word	0x000005f0
        /*0428*/ 	.word	0x000000ff
        /*042c*/ 	.word	0x00038878
        /*0430*/ 	.short	0x0100
        /*0432*/ 	.byte	0x06
	.zero		1


	//   ....[13]....
        /*0434*/ 	.word	0x00000600
        /*0438*/ 	.word	0x000000ff
        /*043c*/ 	.word	0x00038888
        /*0440*/ 	.short	0x0100
        /*0442*/ 	.byte	0x06
	.zero		1


	//   ....[14]....
        /*0444*/ 	.word	0x00000730
        /*0448*/ 	.word	0x000000ff
        /*044c*/ 	.word	0x00038890
        /*0450*/ 	.short	0x0100
        /*0452*/ 	.byte	0x08
	.zero		1


	//   ....[15]....
        /*0454*/ 	.word	0x00000740
        /*0458*/ 	.word	0x000000ff
        /*045c*/ 	.word	0x000388a0
        /*0460*/ 	.short	0x0100
        /*0462*/ 	.byte	0x08
	.zero		1


	//   ....[16]....
        /*0464*/ 	.word	0x00000750
        /*0468*/ 	.word	0x000000ff
        /*046c*/ 	.word	0x00038898
        /*0470*/ 	.short	0x0100
        /*0472*/ 	.byte	0x08
	.zero		1


	//   ....[17]....
        /*0474*/ 	.word	0x00000760
        /*0478*/ 	.word	0x000000ff
        /*047c*/ 	.word	0x000388a8
        /*0480*/ 	.short	0x0100
        /*0482*/ 	.byte	0x08
	.zero		1


	//   ....[18]....
        /*0484*/ 	.word	0x00000890
        /*0488*/ 	.word	0x000000ff
        /*048c*/ 	.word	0x000388b0
        /*0490*/ 	.short	0x0100
        /*0492*/ 	.byte	0x08
	.zero		1


	//   ....[19]....
        /*0494*/ 	.word	0x000008a0
        /*0498*/ 	.word	0x000000ff
        /*049c*/ 	.word	0x000388c0
        /*04a0*/ 	.short	0x0100
        /*04a2*/ 	.byte	0x08
	.zero		1


	//   ....[20]....
        /*04a4*/ 	.word	0x000008b0
        /*04a8*/ 	.word	0x000000ff
        /*04ac*/ 	.word	0x000388b8
        /*04b0*/ 	.short	0x0100
        /*04b2*/ 	.byte	0x08
	.zero		1


	//   ....[21]....
        /*04b4*/ 	.word	0x000008c0
        /*04b8*/ 	.word	0x000000ff
        /*04bc*/ 	.word	0x000388c8
        /*04c0*/ 	.short	0x0100
        /*04c2*/ 	.byte	0x08
	.zero		1


	//   ....[22]....
        /*04c4*/ 	.word	0x00001560
        /*04c8*/ 	.word	0x000000ff
        /*04cc*/ 	.word	0x00038800
        /*04d0*/ 	.short	0x010a
        /*04d2*/ 	.byte	0x04
	.zero		1


	//   ....[23]....
        /*04d4*/ 	.word	0x000015d0
        /*04d8*/ 	.word	0x000000ff
        /*04dc*/ 	.word	0x00038830
        /*04e0*/ 	.short	0x010a
        /*04e2*/ 	.byte	0x04
	.zero		1


	//   ....[24]....
        /*04e4*/ 	.word	0x00001670
        /*04e8*/ 	.word	0x000000ff
        /*04ec*/ 	.word	0x00038830
        /*04f0*/ 	.short	0x010a
        /*04f2*/ 	.byte	0x04
	.zero		1


	//   ....[25]....
        /*04f4*/ 	.word	0x00004870
        /*04f8*/ 	.word	0x00000000
        /*04fc*/ 	.word	0x00000000
        /*0500*/ 	.short	0x0101
        /*0502*/ 	.byte	0x3f
	.zero		1


	//   ....[26]....
        /*0504*/ 	.word	0x00005080
        /*0508*/ 	.word	0x000000ff
        /*050c*/ 	.word	0x00038830
        /*0510*/ 	.short	0x010a
        /*0512*/ 	.byte	0x06
	.zero		1


	//   ....[27]....
        /*0514*/ 	.word	0x000050d0
        /*0518*/ 	.word	0x000000ff
        /*051c*/ 	.word	0x00038830
        /*0520*/ 	.short	0x010a
        /*0522*/ 	.byte	0x06
	.zero		1


	//   ....[28]....
        /*0524*/ 	.word	0x000079c0
        /*0528*/ 	.word	0x000000ff
        /*052c*/ 	.word	0x00038850
        /*0530*/ 	.short	0x010a
        /*0532*/ 	.byte	0x07
	.zero		1


	//   ....[29]....
        /*0534*/ 	.word	0x00007a00
        /*0538*/ 	.word	0x000000ff
        /*053c*/ 	.word	0x00038850
        /*0540*/ 	.short	0x010a
        /*0542*/ 	.byte	0x07
	.zero		1


	//   ....[30]....
        /*0544*/ 	.word	0x00008b00
        /*0548*/ 	.word	0x00000014
        /*054c*/ 	.word	0x00000000
        /*0550*/ 	.short	0x0101
        /*0552*/ 	.byte	0x3f
	.zero		1


	//   ....[31]....
        /*0554*/ 	.word	0x00008b30
        /*0558*/ 	.word	0x000000a8
        /*055c*/ 	.word	0x00000000
        /*0560*/ 	.short	0x0101
        /*0562*/ 	.byte	0x3f
	.zero		1


	//   ....[32]....
        /*0564*/ 	.word	0x000090f0
        /*0568*/ 	.word	0x000000ff
        /*056c*/ 	.word	0x00038830
        /*0570*/ 	.short	0x010a
        /*0572*/ 	.byte	0x3c
	.zero		1


	//   ....[33]....
        /*0574*/ 	.word	0x00009130
        /*0578*/ 	.word	0x000000ff
        /*057c*/ 	.word	0x00038830
        /*0580*/ 	.short	0x010a
        /*0582*/ 	.byte	0x3c
	.zero		1


	//   ....[34]....
        /*0584*/ 	.word	0x0000ba30
        /*0588*/ 	.word	0x000000ff
        /*058c*/ 	.word	0x00038850
        /*0590*/ 	.short	0x010a
        /*0592*/ 	.byte	0x0b
	.zero		1


	//   ....[35]....
        /*0594*/ 	.word	0x0000ba70
        /*0598*/ 	.word	0x000000ff
        /*059c*/ 	.word	0x00038850
        /*05a0*/ 	.short	0x010a
        /*05a2*/ 	.byte	0x0b
	.zero		1


	//   ....[36]....
        /*05a4*/ 	.word	0x0000c680
        /*05a8*/ 	.word	0x0000009d
        /*05ac*/ 	.word	0x00000000
        /*05b0*/ 	.short	0x0101
        /*05b2*/ 	.byte	0x3f
	.zero		1


	//   ....[37]....
        /*05b4*/ 	.word	0x0000c760
        /*05b8*/ 	.word	0x000000ab
        /*05bc*/ 	.word	0x00000000
        /*05c0*/ 	.short	0x0101
        /*05c2*/ 	.byte	0x3f
	.zero		1


	//   ....[38]....
        /*05c4*/ 	.word	0x0000d240
        /*05c8*/ 	.word	0x000000ff
        /*05cc*/ 	.word	0x00038850
        /*05d0*/ 	.short	0x010a
        /*05d2*/ 	.byte	0x05
	.zero		1


	//   ....[39]....
        /*05d4*/ 	.word	0x0000d280
        /*05d8*/ 	.word	0x000000ff
        /*05dc*/ 	.word	0x00038850
        /*05e0*/ 	.short	0x010a
        /*05e2*/ 	.byte	0x05
	.zero		1


	//   ....[40]....
        /*05e4*/ 	.word	0x0000d690
        /*05e8*/ 	.word	0x00000009
        /*05ec*/ 	.word	0x00000000
        /*05f0*/ 	.short	0x0101
        /*05f2*/ 	.byte	0x3f
	.zero		1


	//   ....[41]....
        /*05f4*/ 	.word	0x0000e720
        /*05f8*/ 	.word	0x000000ff
        /*05fc*/ 	.word	0x00000000
        /*0600*/ 	.short	0x0101
        /*0602*/ 	.byte	0x04
	.zero		1


	//   ....[42]....
        /*0604*/ 	.word	0x000110f0
        /*0608*/ 	.word	0x000000ff
        /*060c*/ 	.word	0x00038840
        /*0610*/ 	.short	0x010a
        /*0612*/ 	.byte	0x26
	.zero		1


	//   ....[43]....
        /*0614*/ 	.word	0x00011f10
        /*0618*/ 	.word	0x000000ff
        /*061c*/ 	.word	0x00038800
        /*0620*/ 	.short	0x0107
        /*0622*/ 	.byte	0x26
	.zero		1


	//   ....[44]....
        /*0624*/ 	.word	0x00011f80
        /*0628*/ 	.word	0x000000ff
        /*062c*/ 	.word	0x00038800
        /*0630*/ 	.short	0x0101
        /*0632*/ 	.byte	0x26
	.zero		1


	//   ....[45]....
        /*0634*/ 	.word	0x00011fa0
        /*0638*/ 	.word	0x000000ff
        /*063c*/ 	.word	0x00038820
        /*0640*/ 	.short	0x010a
        /*0642*/ 	.byte	0x26
	.zero		1


	//   ....[46]....
        /*0644*/ 	.word	0x00012390
        /*0648*/ 	.word	0x000000ff
        /*064c*/ 	.word	0x00038848
        /*0650*/ 	.short	0x010a
        /*0652*/ 	.byte	0x26
	.zero		1


	//   ....[47]....
        /*0654*/ 	.word	0x00012830
        /*0658*/ 	.word	0x000000ff
        /*065c*/ 	.word	0x00038860
        /*0660*/ 	.short	0x010a
        /*0662*/ 	.byte	0x26
	.zero		1


	//   ....[48]....
        /*0664*/ 	.word	0x00012ee0
        /*0668*/ 	.word	0x000000ff
        /*066c*/ 	.word	0x00038840
        /*0670*/ 	.short	0x010a
        /*0672*/ 	.byte	0x26
	.zero		1


	//   ....[49]....
        /*0674*/ 	.word	0x00013380
        /*0678*/ 	.word	0x000000ff
        /*067c*/ 	.word	0x00038868
        /*0680*/ 	.short	0x010a
        /*0682*/ 	.byte	0x26
	.zero		1


	//   ....[50]....
        /*0684*/ 	.word	0x00013a80
        /*0688*/ 	.word	0x000000ff
        /*068c*/ 	.word	0x00038848
        /*0690*/ 	.short	0x010a
        /*0692*/ 	.byte	0x26
	.zero		1


	//   ....[51]....
        /*0694*/ 	.word	0x00013f00
        /*0698*/ 	.word	0x000000ff
        /*069c*/ 	.word	0x00038860
        /*06a0*/ 	.short	0x010a
        /*06a2*/ 	.byte	0x26
	.zero		1


	//   ....[52]....
        /*06a4*/ 	.word	0x00014440
        /*06a8*/ 	.word	0x00000003
        /*06ac*/ 	.word	0x00038860
        /*06b0*/ 	.short	0x010a
        /*06b2*/ 	.byte	0x3f
	.zero		1


	//   ....[53]....
        /*06b4*/ 	.word	0x00014970
        /*06b8*/ 	.word	0x00000002
        /*06bc*/ 	.word	0x00038820
        /*06c0*/ 	.short	0x010a
        /*06c2*/ 	.byte	0x3f
	.zero		1


	//   ....[54]....
        /*06c4*/ 	.word	0x00014af0
        /*06c8*/ 	.word	0x00000006
        /*06cc*/ 	.word	0x00000000
        /*06d0*/ 	.short	0x010a
        /*06d2*/ 	.byte	0x3f
	.zero		1


	//   ....[55]....
        /*06d4*/ 	.word	0x00014b60
        /*06d8*/ 	.word	0x00000003
        /*06dc*/ 	.word	0x00000000
        /*06e0*/ 	.short	0x010a
        /*06e2*/ 	.byte	0x3f
	.zero		1


	//   ....[56]....
        /*06e4*/ 	.word	0x00014bc0
        /*06e8*/ 	.word	0x00000000
        /*06ec*/ 	.word	0x00000000
        /*06f0*/ 	.short	0x010a
        /*06f2*/ 	.byte	0x3f
	.zero		1


	//   ....[57]....
        /*06f4*/ 	.word	0x00014bf0
        /*06f8*/ 	.word	0x00000003
        /*06fc*/ 	.word	0x00000000
        /*0700*/ 	.short	0x010a
        /*0702*/ 	.byte	0x3f
	.zero		1


	//   ....[58]....
        /*0704*/ 	.word	0x00014c70
        /*0708*/ 	.word	0x00000003
        /*070c*/ 	.word	0x00038800
        /*0710*/ 	.short	0x010a
        /*0712*/ 	.byte	0x3f
	.zero		1


	//   ....[59]....
        /*0714*/ 	.word	0x00014ce0
        /*0718*/ 	.word	0x00000003
        /*071c*/ 	.word	0x00038830
        /*0720*/ 	.short	0x010a
        /*0722*/ 	.byte	0x3f
	.zero		1


	//   ....[60]....
        /*0724*/ 	.word	0x00014d50
        /*0728*/ 	.word	0x00000006
        /*072c*/ 	.word	0x00038830
        /*0730*/ 	.short	0x010a
        /*0732*/ 	.byte	0x3f
	.zero		1


	//   ....[61]....
        /*0734*/ 	.word	0x00014db0
        /*0738*/ 	.word	0x00000003
        /*073c*/ 	.word	0x00038850
        /*0740*/ 	.short	0x010a
        /*0742*/ 	.byte	0x3f
	.zero		1


	//   ....[62]....
        /*0744*/ 	.word	0x00014e10
        /*0748*/ 	.word	0x00000006
        /*074c*/ 	.word	0x00038830
        /*0750*/ 	.short	0x010a
        /*0752*/ 	.byte	0x3f
	.zero		1


	//   ....[63]....
        /*0754*/ 	.word	0x00014e70
        /*0758*/ 	.word	0x00000003
        /*075c*/ 	.word	0x00038850
        /*0760*/ 	.short	0x010a
        /*0762*/ 	.byte	0x3f
	.zero		1


	//   ....[64]....
        /*0764*/ 	.word	0x00014ed0
        /*0768*/ 	.word	0x00000005
        /*076c*/ 	.word	0x00038850
        /*0770*/ 	.short	0x010a
        /*0772*/ 	.byte	0x3f
	.zero		1


	//   ....[65]....
        /*0774*/ 	.word	0x00015030
        /*0778*/ 	.word	0x00000003
        /*077c*/ 	.word	0x00038840
        /*0780*/ 	.short	0x010a
        /*0782*/ 	.byte	0x3f
	.zero		1


	//   ....[66]....
        /*0784*/ 	.word	0x00015bc0
        /*0788*/ 	.word	0x00000003
        /*078c*/ 	.word	0x00038820
        /*0790*/ 	.short	0x010a
        /*0792*/ 	.byte	0x3f
	.zero		1


	//   ....[67]....
        /*0794*/ 	.word	0x00015c20
        /*0798*/ 	.word	0x00000003
        /*079c*/ 	.word	0x00038848
        /*07a0*/ 	.short	0x010a
        /*07a2*/ 	.byte	0x3f
	.zero		1


	//   ....[68]....
        /*07a4*/ 	.word	0x00015c80
        /*07a8*/ 	.word	0x00000003
        /*07ac*/ 	.word	0x00038860
        /*07b0*/ 	.short	0x010a
        /*07b2*/ 	.byte	0x3f
	.zero		1


	//   ....[69]....
        /*07b4*/ 	.word	0x00015ce0
        /*07b8*/ 	.word	0x00000003
        /*07bc*/ 	.word	0x00038840
        /*07c0*/ 	.short	0x010a
        /*07c2*/ 	.byte	0x3f
	.zero		1


	//   ....[70]....
        /*07c4*/ 	.word	0x00015d40
        /*07c8*/ 	.word	0x00000003
        /*07cc*/ 	.word	0x00038868
        /*07d0*/ 	.short	0x010a
        /*07d2*/ 	.byte	0x3f
	.zero		1


	//   ....[71]....
        /*07d4*/ 	.word	0x00015da0
        /*07d8*/ 	.word	0x00000003
        /*07dc*/ 	.word	0x00038848
        /*07e0*/ 	.short	0x010a
        /*07e2*/ 	.byte	0x3f
	.zero		1


	//   ....[72]....
        /*07e4*/ 	.word	0x00015e00
        /*07e8*/ 	.word	0x00000003
        /*07ec*/ 	.word	0x00038860
        /*07f0*/ 	.short	0x010a
        /*07f2*/ 	.byte	0x3f
	.zero		1


	//   ....[73]....
        /*07f4*/ 	.word	0x00015e50
        /*07f8*/ 	.word	0x00000003
        /*07fc*/ 	.word	0x00038860
        /*0800*/ 	.short	0x010a
        /*0802*/ 	.byte	0x3f
	.zero		1


	//   ....[74]....
        /*0804*/ 	.word	0x00015ea0
        /*0808*/ 	.word	0x00000002
        /*080c*/ 	.word	0x00038820
        /*0810*/ 	.short	0x010a
        /*0812*/ 	.byte	0x3f
	.zero		1


	//   ....[75]....
        /*0814*/ 	.word	0x00016040
        /*0818*/ 	.word	0x00000006
        /*081c*/ 	.word	0x00000000
        /*0820*/ 	.short	0x010a
        /*0822*/ 	.byte	0x3f
	.zero		1


	//   ....[76]....
        /*0824*/ 	.word	0x00016090
        /*0828*/ 	.word	0x00000003
        /*082c*/ 	.word	0x00000000
        /*0830*/ 	.short	0x010a
        /*0832*/ 	.byte	0x3f
	.zero		1


	//   ....[77]....
        /*0834*/ 	.word	0x000160e0
        /*0838*/ 	.word	0x00000000
        /*083c*/ 	.word	0x00000000
        /*0840*/ 	.short	0x010a
        /*0842*/ 	.byte	0x3f
	.zero		1


	//----- nvinfo : EIATTR_NUM_MBARRIERS
	.align		4
.L_519:
        /*0844*/ 	.byte	0x03, 0x38
        /*0846*/ 	.short	0x0016


	//----- nvinfo : EIATTR_EXIT_INSTR_OFFSETS
	.align		4
        /*0848*/ 	.byte	0x04, 0x1c
        /*084a*/ 	.short	(.L_521 - .L_520)


	//   ....[0]....
.L_520:
        /*084c*/ 	.word	0x00014c40


	//----- nvinfo : EIATTR_MAX_THREADS
	.align		4
.L_521:
        /*0850*/ 	.byte	0x04, 0x05
        /*0852*/ 	.short	(.L_523 - .L_522)
.L_522:
        /*0854*/ 	.word	0x00000180
        /*0858*/ 	.word	0x00000001
        /*085c*/ 	.word	0x00000001


	//----- nvinfo : EIATTR_CRS_STACK_SIZE
	.align		4
.L_523:
        /*0860*/ 	.byte	0x04, 0x1e
        /*0862*/ 	.short	(.L_525 - .L_524)
.L_524:
        /*0864*/ 	.word	0x00000000


	//----- nvinfo : EIATTR_CBANK_PARAM_SIZE
	.align		4
.L_525:
        /*0868*/ 	.byte	0x03, 0x19
        /*086a*/ 	.short	0x0a70


	//----- nvinfo : EIATTR_PARAM_CBANK
	.align		4
        /*086c*/ 	.byte	0x04, 0x0a
        /*086e*/ 	.short	(.L_527 - .L_526)
	.align		4
.L_526:
        /*0870*/ 	.word	index@(.nv.constant0._ZN7cutlass13device_kernelIN5flash11enable_sm90INS1_16FlashAttnFwdSm90INS1_25CollectiveMainloopFwdSm90ILi2EN4cute5tupleIJNS5_1CILi1EEES8_S8_EEENS6_IJNS7_ILi128EEENS7_ILi80EEENS7_ILi256EEEEEELi256ENS_10bfloat16_tEfNS_4arch4Sm90ELb1ELb0ELb0ELb0ELb0ELb0ELb0ELb1ELb1ELb1ELb1ELb0EEENS1_21CollectiveEpilogueFwdINS6_IJSA_SC_SB_EEES9_SE_SG_Li256ELb0ELb1ELb1ELb0EEENS1_19SingleTileSchedulerILb0ELb1ELb1ELi128EEEEEEEEEvNT_6ParamsE)
        /*0874*/ 	.short	0x0210
        /*0876*/ 	.short	0x0a70


	//----- nvinfo : EIATTR_SW_WAR
	.align		4
.L_527:
        /*0878*/ 	.byte	0x04, 0x36
        /*087a*/ 	.short	(.L_529 - .L_528)
.L_528:
        /*087c*/ 	.word	0x00000008
.L_529:


//--------------------- .nv.info._ZN7cutlass13device_kernelIN5flash11enable_sm90INS1_16FlashAttnFwdSm90INS1_25CollectiveMainloopFwdSm90ILi2EN4cute5tupleIJNS5_1CILi1EEES8_S8_EEENS6_IJNS7_ILi128EEENS7_ILi80EEENS7_ILi256EEEEEELi256ENS_10bfloat16_tEfNS_4arch4Sm90ELb1ELb0ELb0ELb1ELb0ELb0ELb0ELb1ELb1ELb1ELb1ELb0EEENS1_21CollectiveEpilogueFwdINS6_IJSA_SC_SB_EEES9_SE_SG_Li256ELb1ELb1ELb1ELb0EEENS1_36VarlenDynamicPersistentTileSchedulerILi128ELi80ELi256ELi128ELb1ELb1ELb1ELb1ELb1ELb1EEEEEEEEEvNT_6ParamsE --------------------------
	.section	.nv.info._ZN7cutlass13device_kernelIN5flash11enable_sm90INS1_16FlashAttnFwdSm90INS1_25CollectiveMainloopFwdSm90ILi2EN4cute5tupleIJNS5_1CILi1EEES8_S8_EEENS6_IJNS7_ILi128EEENS7_ILi80EEENS7_ILi256EEEEEELi256ENS_10bfloat16_tEfNS_4arch4Sm90ELb1ELb0ELb0ELb1ELb0ELb0ELb0ELb1ELb1ELb1ELb1ELb0EEENS1_21CollectiveEpilogueFwdINS6_IJSA_SC_SB_EEES9_SE_SG_Li256ELb1ELb1ELb1ELb0EEENS1_36VarlenDynamicPersistentTileSchedulerILi128ELi80ELi256ELi128ELb1ELb1ELb1ELb1ELb1ELb1EEEEEEEEEvNT_6ParamsE,"",@"SHT_CUDA_INFO"
	.sectionflags	@""
	.align	4


	//----- nvinfo : EIATTR_CUDA_API_VERSION
	.align		4
        /*0000*/ 	.byte	0x04, 0x37
        /*0002*/ 	.short	(.L_531 - .L_530)
.L_530:
        /*0004*/ 	.word	0x00000082


	//----- nvinfo : EIATTR_KPARAM_INFO
	.align		4
.L_531:
        /*0008*/ 	.byte	0x04, 0x17
        /*000a*/ 	.short	(.L_533 - .L_532)
.L_532:
        /*000c*/ 	.word	0x00000000
        /*0010*/ 	.short	0x0000
        /*0012*/ 	.short	0x0070
        /*0014*/ 	.byte	0x00, 0xf0, 0x01, 0x2a


	//----- nvinfo : EIATTR_SPARSE_MMA_MASK
	.align		4
.L_533:
        /*0018*/ 	.byte	0x03, 0x50
        /*001a*/ 	.short	0x0000


	//----- nvinfo : EIATTR_MAXREG_COUNT
	.align		4
        /*001c*/ 	.byte	0x03, 0x1b
        /*001e*/ 	.short	0x00a8


	//----- nvinfo : EIATTR_NUM_BARRIERS
	.align		4
        /*0020*/ 	.byte	0x02, 0x4c
        /*0022*/ 	.byte	0x09
	.zero		1


	//----- nvinfo : EIATTR_EXTERNS
	.align		4
        /*0024*/ 	.byte	0x04, 0x0f
        /*0026*/ 	.short	(.L_535 - .L_534)


	//   ....[0]....
	.align		4
.L_534:
        /*0028*/ 	.word	index@(__assertfail)


	//----- nvinfo : EIATTR_ANNOTATIONS
	.align		4
.L_535:
        /*002c*/ 	.byte	0x04, 0x55
        /*002e*/ 	.short	(.L_537 - .L_536)


	//   ....[0]....
.L_536:
        /* <DEDUP_REMOVED lines=82> */


	//----- nvinfo : EIATTR_MERCURY_ISA_VERSION
	.align		4
.L_537:
        /*0540*/ 	.byte	0x03, 0x5f
        /*0542*/ 	.short	0x0101


	//----- nvinfo : EIATTR_UNUSED_LOAD_BYTE_OFFSET
	.align		4
        /*0544*/ 	.byte	0x04, 0x44
        /*0546*/ 	.short	(.L_539 - .L_538)


	//   ....[0]....
.L_538:
        /*0548*/ 	.word	0x00000a10
        /*054c*/ 	.word	0x0000fff0


	//   ....[1]....
        /*0550*/ 	.word	0x0000e620
        /*0554*/ 	.word	0x0000fff0


	//----- nvinfo : EIATTR_INT_WARP_WIDE_INSTR_OFFSETS
	.align		4
.L_539:
        /*0558*/ 	.byte	0x04, 0x31
        /*055a*/ 	.short	(.L_541 - .L_540)


	//   ....[0]....
.L_540:
        /*055c*/ 	.word	0x00000130


	//   ....[1]....
        /*0560*/ 	.word	0x00000170


	//   ....[2]....
        /*0564*/ 	.word	0x000001e0


	//   ....[3]....
        /*0568*/ 	.word	0x00014e70


	//   ....[4]....
        /*056c*/ 	.word	0x00014f10


	//   ....[5]....
        /*0570*/ 	.word	0x00019360


	//   ....[6]....
        /*0574*/ 	.word	0x000193d0


	//----- nvinfo : EIATTR_COOP_GROUP_MASK_REGIDS
	.align		4
.L_541:
        /*0578*/ 	.byte	0x04, 0x29
        /*057a*/ 	.short	(.L_543 - .L_542)


	//   ....[0]....
.L_542:
        /*057c*/ 	.word	0xffffffff


	//   ....[1]....
        /*0580*/ 	.word	0xffffffff


	//   ....[2]....
        /*0584*/ 	.word	0xffffffff


	//   ....[3]....
        /*0588*/ 	.word	0xffffffff


	//   ....[4]....
        /*058c*/ 	.word	0xffffffff


	//   ....[5]....
        /*0590*/ 	.word	0xffffffff


	//   ....[6]....
        /*0594*/ 	.word	0xffffffff


	//   ....[7]....
        /*0598*/ 	.word	0xffffffff


	//   ....[8]....
        /*059c*/ 	.word	0xffffffff


	//   ....[9]....
        /*05a0*/ 	.word	0xffffffff


	//   ....[10]....
        /*05a4*/ 	.word	0xffffffff


	//   ....[11]....
        /*05a8*/ 	.word	0xffffffff


	//   ....[12]....
        /*05ac*/ 	.word	0xffffffff


	//   ....[13]....
        /*05b0*/ 	.word	0xffffffff


	//   ....[14]....
        /*05b4*/ 	.word	0xffffffff


	//   ....[15]....
        /*05b8*/ 	.word	0xffffffff


	//   ....[16]....
        /*05bc*/ 	.word	0xffffffff


	//   ....[17]....
        /*05c0*/ 	.word	0xffffffff


	//   ....[18]....
        /*05c4*/ 	.word	0xffffffff


	//   ....[19]....
        /*05c8*/ 	.word	0xffffffff


	//   ....[20]....
        /*05cc*/ 	.word	0xffffffff


	//   ....[21]....
        /*05d0*/ 	.word	0xffffffff


	//   ....[22]....
        /*05d4*/ 	.word	0xffffffff


	//   ....[23]....
        /*05d8*/ 	.word	0xffffffff


	//   ....[24]....
        /*05dc*/ 	.word	0xffffffff


	//   ....[25]....
        /*05e0*/ 	.word	0xffffffff


	//   ....[26]....
        /*05e4*/ 	.word	0xffffffff


	//   ....[27]....
        /*05e8*/ 	.word	0xffffffff


	//   ....[28]....
        /*05ec*/ 	.word	0xffffffff


	//   ....[29]....
        /*05f0*/ 	.word	0xffffffff


	//   ....[30]....
        /*05f4*/ 	.word	0xffffffff


	//   ....[31]....
        /*05f8*/ 	.word	0xffffffff


	//   ....[32]....
        /*05fc*/ 	.word	0xffffffff


	//   ....[33]....
        /*0600*/ 	.word	0xffffffff


	//   ....[34]....
        /*0604*/ 	.word	0xffffffff


	//   ....[35]....
        /*0608*/ 	.word	0xffffffff


	//   ....[36]....
        /*060c*/ 	.word	0xffffffff


	//   ....[37]....
        /*0610*/ 	.word	0xffffffff


	//   ....[38]....
        /*0614*/ 	.word	0xffffffff


	//   ....[39]....
        /*0618*/ 	.word	0xffffffff


	//   ....[40]....
        /*061c*/ 	.word	0xffffffff


	//   ....[41]....
        /*0620*/ 	.word	0xffffffff


	//   ....[42]....
        /*0624*/ 	.word	0xffffffff


	//   ....[43]....
        /*0628*/ 	.word	0xffffffff


	//   ....[44]....
        /*062c*/ 	.word	0xffffffff


	//   ....[45]....
        /*0630*/ 	.word	0xffffffff


	//   ....[46]....
        /*0634*/ 	.word	0xffffffff


	//   ....[47]....
        /*0638*/ 	.word	0xffffffff


	//   ....[48]....
        /*063c*/ 	.word	0xffffffff


	//   ....[49]....
        /*0640*/ 	.word	0xffffffff


	//   ....[50]....
        /*0644*/ 	.word	0xffffffff


	//   ....[51]....
        /*0648*/ 	.word	0xffffffff


	//   ....[52]....
        /*064c*/ 	.word	0xffffffff


	//   ....[53]....
        /*0650*/ 	.word	0xffffffff


	//   ....[54]....
        /*0654*/ 	.word	0xffffffff


	//   ....[55]....
        /*0658*/ 	.word	0xffffffff


	//   ....[56]....
        /*065c*/ 	.word	0xffffffff


	//   ....[57]....
        /*0660*/ 	.word	0xffffffff


	//   ....[58]....
        /*0664*/ 	.word	0xffffffff


	//   ....[59]....
        /*0668*/ 	.word	0xffffffff


	//   ....[60]....
        /*066c*/ 	.word	0xffffffff


	//   ....[61]....
        /*0670*/ 	.word	0xffffffff


	//   ....[62]....
        /*0674*/ 	.word	0xffffffff


	//   ....[63]....
        /*0678*/ 	.word	0xffffffff


	//   ....[64]....
        /*067c*/ 	.word	0xffffffff


	//   ....[65]....
        /*0680*/ 	.word	0xffffffff


	//   ....[66]....
        /*0684*/ 	.word	0xffffffff


	//   ....[67]....
        /*0688*/ 	.word	0xffffffff


	//   ....[68]....
        /*068c*/ 	.word	0xffffffff


	//   ....[69]....
        /*0690*/ 	.word	0xffffffff


	//   ....[70]....
        /*0694*/ 	.word	0xffffffff


	//   ....[71]....
        /*0698*/ 	.word	0xffffffff


	//   ....[72]....
        /*069c*/ 	.word	0xffffffff


	//   ....[73]....
        /*06a0*/ 	.word	0xffffffff


	//   ....[74]....
        /*06a4*/ 	.word	0xffffffff


	//   ....[75]....
        /*06a8*/ 	.word	0xffffffff


	//   ....[76]....
        /*06ac*/ 	.word	0xffffffff


	//   ....[77]....
        /*06b0*/ 	.word	0xffffffff


	//   ....[78]....
        /*06b4*/ 	.word	0xffffffff


	//   ....[79]....
        /*06b8*/ 	.word	0xffffffff


	//   ....[80]....
        /*06bc*/ 	.word	0xffffffff


	//   ....[81]....
        /*06c0*/ 	.word	0xffffffff


	//   ....[82]....
        /*06c4*/ 	.word	0xffffffff


	//   ....[83]....
        /*06c8*/ 	.word	0xffffffff


	//   ....[84]....
        /*06cc*/ 	.word	0xffffffff


	//   ....[85]....
        /*06d0*/ 	.word	0xffffffff


	//   ....[86]....
        /*06d4*/ 	.word	0xffffffff


	//   ....[87]....
        /*06d8*/ 	.word	0xffffffff


	//   ....[88]....
        /*06dc*/ 	.word	0xffffffff


	//   ....[89]....
        /*06e0*/ 	.word	0xffffffff


	//   ....[90]....
        /*06e4*/ 	.word	0xffffffff


	//   ....[91]....
        /*06e8*/ 	.word	0xffffffff


	//   ....[92]....
        /*06ec*/ 	.word	0xffffffff


	//   ....[93]....
        /*06f0*/ 	.word	0xffffffff


	//   ....[94]....
        /*06f4*/ 	.word	0xffffffff


	//   ....[95]....
        /*06f8*/ 	.word	0xffffffff


	//   ....[96]....
        /*06fc*/ 	.word	0xffffffff


	//   ....[97]....
        /*0700*/ 	.word	0xffffffff


	//   ....[98]....
        /*0704*/ 	.word	0xffffffff


	//   ....[99]....
        /*0708*/ 	.word	0xffffffff


	//   ....[100]....
        /*070c*/ 	.word	0xffffffff


	//   ....[101]....
        /*0710*/ 	.word	0xffffffff


	//   ....[102]....
        /*0714*/ 	.word	0xffffffff


	//   ....[103]....
        /*0718*/ 	.word	0xffffffff


	//   ....[104]....
        /*071c*/ 	.word	0xffffffff


	//   ....[105]....
        /*0720*/ 	.word	0x0500000f


	//   ....[106]....
        /*0724*/ 	.word	0x0500000f


	//   ....[107]....
        /*0728*/ 	.word	0x0500000f


	//   ....[108]....
        /*072c*/ 	.word	0x0500000f


	//   ....[109]....
        /*0730*/ 	.word	0x0500000f


	//   ....[110]....
        /*0734*/ 	.word	0x0500000f


	//   ....[111]....
        /*0738*/ 	.word	0x0500000f


	//   ....[112]....
        /*073c*/ 	.word	0x0500000f


	//   ....[113]....
        /*0740*/ 	.word	0x0500000f


	//   ....[114]....
        /*0744*/ 	.word	0x0500000f


	//   ....[115]....
        /*0748*/ 	.word	0x0500000f


	//   ....[116]....
        /*074c*/ 	.word	0x0500000f


	//   ....[117]....
        /*0750*/ 	.word	0x0500000f


	//   ....[118]....
        /*0754*/ 	.word	0x0500000f


	//   ....[119]....
        /*0758*/ 	.word	0x0500000f


	//   ....[120]....
        /*075c*/ 	.word	0x0500000f


	//   ....[121]....
        /*0760*/ 	.word	0x0500000f


	//   ....[122]....
        /*0764*/ 	.word	0x0500000f


	//   ....[123]....
        /*0768*/ 	.word	0x0500000f


	//   ....[124]....
        /*076c*/ 	.word	0x0500000f


	//   ....[125]....
        /*0770*/ 	.word	0x0500000f


	//   ....[126]....
        /*0774*/ 	.word	0x0500000f


	//   ....[127]....
        /*0778*/ 	.word	0x0500000f


	//   ....[128]....
        /*077c*/ 	.word	0x0500000f


	//   ....[129]....
        /*0780*/ 	.word	0x0500000f


	//   ....[130]....
        /*0784*/ 	.word	0x0500000f


	//   ....[131]....
        /*0788*/ 	.word	0x0500000f


	//   ....[132]....
        /*078c*/ 	.word	0x0500000f


	//   ....[133]....
        /*0790*/ 	.word	0x0500000f


	//   ....[134]....
        /*0794*/ 	.word	0x0500000f


	//   ....[135]....
        /*0798*/ 	.word	0x0500000f


	//   ....[136]....
        /*079c*/ 	.word	0x0500000f


	//   ....[137]....
        /*07a0*/ 	.word	0x0500000f


	//   ....[138]....
        /*07a4*/ 	.word	0x0500000f


	//   ....[139]....
        /*07a8*/ 	.word	0x0500000f


	//   ....[140]....
        /*07ac*/ 	.word	0x0500000f


	//----- nvinfo : EIATTR_COOP_GROUP_INSTR_OFFSETS
	.align		4
.L_543:
        /*07b0*/ 	.byte	0x04, 0x28
        /*07b2*/ 	.short	(.L_545 - .L_544)


	//   ....[0]....
.L_544:
        /*07b4*/ 	.word	0x00000060


	//   ....[1]....
        /*07b8*/ 	.word	0x00000140


	//   ....[2]....
        /*07bc*/ 	.word	0x00000190


	//   ....[3]....
        /*07c0*/ 	.word	0x000003c0


	//   ....[4]....
        /*07c4*/ 	.word	0x00000520


	//   ....[5]....
        /*07c8*/ 	.word	0x00000640


	//   ....[6]....
        /*07cc*/ 	.word	0x000007a0


	//   ....[7]....
        /*07d0*/ 	.word	0x00002120


	//   ....[8]....
        /*07d4*/ 	.word	0x000044f0


	//   ....[9]....
        /*07d8*/ 	.word	0x00004520


	//   ....[10]....
        /*07dc*/ 	.word	0x00004e20


	//   ....[11]....
        /*07e0*/ 	.word	0x00004f20


	//   ....[12]....
        /*07e4*/ 	.word	0x00005380


	//   ....[13]....
        /*07e8*/ 	.word	0x000053d0


	//   ....[14]....
        /*07ec*/ 	.word	0x000085d0


	//   ....[15]....
        /*07f0*/ 	.word	0x00008a30


	//   ....[16]....
        /*07f4*/ 	.word	0x00008a90


	//   ....[17]....
        /*07f8*/ 	.word	0x00008b40


	//   ....[18]....
        /*07fc*/ 	.word	0x00008fc0


	//   ....[19]....
        /*0800*/ 	.word	0x000090b0


	//   ....[20]....
        /*0804*/ 	.word	0x0000c290


	//   ....[21]....
        /*0808*/ 	.word	0x0000c2c0


	//   ....[22]....
        /*080c*/ 	.word	0x0000c590


	//   ....[23]....
        /*0810*/ 	.word	0x0000c690


	//   ....[24]....
        /*0814*/ 	.word	0x0000d960


	//   ....[25]....
        /*0818*/ 	.word	0x0000d990


	//   ....[26]....
        /*081c*/ 	.word	0x0000dac0


	//   ....[27]....
        /*0820*/ 	.word	0x0000dad0


	//   ....[28]....
        /*0824*/ 	.word	0x0000f830


	//   ....[29]....
        /*0828*/ 	.word	0x0000f840


	//   ....[30]....
        /*082c*/ 	.word	0x0000f850


	//   ....[31]....
        /*0830*/ 	.word	0x0000f860


	//   ....[32]....
        /*0834*/ 	.word	0x00010360


	//   ....[33]....
        /*0838*/ 	.word	0x00010390


	//   ....[34]....
        /*083c*/ 	.word	0x00010530


	//   ....[35]....
        /*0840*/ 	.word	0x00010550


	//   ....[36]....
        /*0844*/ 	.word	0x000106a0


	//   ....[37]....
        /*0848*/ 	.word	0x000106c0


	//   ....[38]....
        /*084c*/ 	.word	0x00010820


	//   ....[39]....
        /*0850*/ 	.word	0x00010840


	//   ....[40]....
        /*0854*/ 	.word	0x00010e10


	//   ....[41]....
        /*0858*/ 	.word	0x00010e50


	//   ....[42]....
        /*085c*/ 	.word	0x00011880


	//   ....[43]....
        /*0860*/ 	.word	0x00011890


	//   ....[44]....
        /*0864*/ 	.word	0x00012c10


	//   ....[45]....
        /*0868*/ 	.word	0x00012c40


	//   ....[46]....
        /*086c*/ 	.word	0x00012dc0


	//   ....[47]....
        /*0870*/ 	.word	0x00012de0


	//   ....[48]....
        /*0874*/ 	.word	0x00012f30


	//   ....[49]....
        /*0878*/ 	.word	0x00012f50


	//   ....[50]....
        /*087c*/ 	.word	0x000130b0


	//   ....[51]....
        /*0880*/ 	.word	0x000130d0


	//   ....[52]....
        /*0884*/ 	.word	0x000132b0


	//   ....[53]....
        /*0888*/ 	.word	0x000134e0


	//   ....[54]....
        /*088c*/ 	.word	0x00013510


	//   ....[55]....
        /*0890*/ 	.word	0x00013540


	//   ....[56]....
        /*0894*/ 	.word	0x00013570


	//   ....[57]....
        /*0898*/ 	.word	0x000135a0


	//   ....[58]....
        /*089c*/ 	.word	0x000135d0


	//   ....[59]....
        /*08a0*/ 	.word	0x00013780


	//   ....[60]....
        /*08a4*/ 	.word	0x000137b0


	//   ....[61]....
        /*08a8*/ 	.word	0x000137e0


	//   ....[62]....
        /*08ac*/ 	.word	0x00013810


	//   ....[63]....
        /*08b0*/ 	.word	0x00013840


	//   ....[64]....
        /*08b4*/ 	.word	0x00013870


	//   ....[65]....
        /*08b8*/ 	.word	0x00013910


	//   ....[66]....
        /*08bc*/ 	.word	0x00013940


	//   ....[67]....
        /*08c0*/ 	.word	0x00013950


	//   ....[68]....
        /*08c4*/ 	.word	0x00013980


	//   ....[69]....
        /*08c8*/ 	.word	0x00015470


	//   ....[70]....
        /*08cc*/ 	.word	0x000160d0


	//   ....[71]....
        /*08d0*/ 	.word	0x000160f0


	//   ....[72]....
        /*08d4*/ 	.word	0x000161d0


	//   ....[73]....
        /*08d8*/ 	.word	0x000161e0


	//   ....[74]....
        /*08dc*/ 	.word	0x00016290


	//   ....[75]....
        /*08e0*/ 	.word	0x000162a0


	//   ....[76]....
        /*08e4*/ 	.word	0x00016350


	//   ....[77]....
        /*08e8*/ 	.word	0x00016360


	//   ....[78]....
        /*08ec*/ 	.word	0x00016410


	//   ....[79]....
        /*08f0*/ 	.word	0x00016420


	//   ....[80]....
        /*08f4*/ 	.word	0x000164d0


	//   ....[81]....
        /*08f8*/ 	.word	0x000164e0


	//   ....[82]....
        /*08fc*/ 	.word	0x00016590


	//   ....[83]....
        /*0900*/ 	.word	0x000165a0


	//   ....[84]....
        /*0904*/ 	.word	0x000165f0


	//   ....[85]....
        /*0908*/ 	.word	0x00016640


	//   ....[86]....
        /*090c*/ 	.word	0x00019c90


	//   ....[87]....
        /*0910*/ 	.word	0x00019cc0


	//   ....[88]....
        /*0914*/ 	.word	0x00019d20


	//   ....[89]....
        /*0918*/ 	.word	0x00019d50


	//   ....[90]....
        /*091c*/ 	.word	0x00019d80


	//   ....[91]....
        /*0920*/ 	.word	0x00019db0


	//   ....[92]....
        /*0924*/ 	.word	0x00019de0


	//   ....[93]....
        /*0928*/ 	.word	0x00019e10


	//   ....[94]....
        /*092c*/ 	.word	0x00019fe0


	//   ....[95]....
        /*0930*/ 	.word	0x0001a010


	//   ....[96]....
        /*0934*/ 	.word	0x0001a040


	//   ....[97]....
        /*0938*/ 	.word	0x0001a070


	//   ....[98]....
        /*093c*/ 	.word	0x0001a0a0


	//   ....[99]....
        /*0940*/ 	.word	0x0001a0d0


	//   ....[100]....
        /*0944*/ 	.word	0x0001a1a0


	//   ....[101]....
        /*0948*/ 	.word	0x0001a1c0


	//   ....[102]....
        /*094c*/ 	.word	0x0001a1d0


	//   ....[103]....
        /*0950*/ 	.word	0x0001a250


	//   ....[104]....
        /*0954*/ 	.word	0x0001ada0


	//   ....[105]....
        /*0958*/ 	.word	0x0001b390


	//   ....[106]....
        /*095c*/ 	.word	0x0001b570


	//   ....[107]....
        /*0960*/ 	.word	0x0001b5c0


	//   ....[108]....
        /*0964*/ 	.word	0x0001b700


	//   ....[109]....
        /*0968*/ 	.word	0x0001b750


	//   ....[110]....
        /*096c*/ 	.word	0x0001b890


	//   ....[111]....
        /*0970*/ 	.word	0x0001b8e0


	//   ....[112]....
        /*0974*/ 	.word	0x0001ba20


	//   ....[113]....
        /*0978*/ 	.word	0x0001ba70


	//   ....[114]....
        /*097c*/ 	.word	0x0001bbb0


	//   ....[115]....
        /*0980*/ 	.word	0x0001bc00


	//   ....[116]....
        /*0984*/ 	.word	0x0001bd40


	//   ....[117]....
        /*0988*/ 	.word	0x0001bd90


	//   ....[118]....
        /*098c*/ 	.word	0x0001beb0


	//   ....[119]....
        /*0990*/ 	.word	0x0001bf20


	//   ....[120]....
        /*0994*/ 	.word	0x0001c040


	//   ....[121]....
        /*0998*/ 	.word	0x0001c090


	//   ....[122]....
        /*099c*/ 	.word	0x0001c3c0


	//   ....[123]....
        /*09a0*/ 	.word	0x0001c460


	//   ....[124]....
        /*09a4*/ 	.word	0x0001c600


	//   ....[125]....
        /*09a8*/ 	.word	0x0001c680


	//   ....[126]....
        /*09ac*/ 	.word	0x0001c700


	//   ....[127]....
        /*09b0*/ 	.word	0x0001c780


	//   ....[128]....
        /*09b4*/ 	.word	0x0001c800


	//   ....[129]....
        /*09b8*/ 	.word	0x0001c890


	//   ....[130]....
        /*09bc*/ 	.word	0x0001c930


	//   ....[131]....
        /*09c0*/ 	.word	0x0001c9e0


	//   ....[132]....
        /*09c4*/ 	.word	0x0001ca60


	//   ....[133]....
        /*09c8*/ 	.word	0x0001cae0


	//   ....[134]....
        /*09cc*/ 	.word	0x0001cb60


	//   ....[135]....
        /*09d0*/ 	.word	0x0001cbf0


	//   ....[136]....
        /*09d4*/ 	.word	0x0001cc70


	//   ....[137]....
        /*09d8*/ 	.word	0x0001cd20


	//   ....[138]....
        /*09dc*/ 	.word	0x0001cd70


	//   ....[139]....
        /*09e0*/ 	.word	0x0001ce30


	//   ....[140]....
        /*09e4*/ 	.word	0x0001cf60


	//----- nvinfo : EIATTR_REG_RECONFIG
	.align		4
.L_545:
        /*09e8*/ 	.byte	0x01, 0x54
	.zero		2


	//----- nvinfo : EIATTR_SYSCALL_OFFSETS
	.align		4
        /*09ec*/ 	.byte	0x04, 0x46
        /*09ee*/ 	.short	(.L_547 - .L_546)


	//   ....[0]....
.L_546:
        /*09f0*/ 	.word	0x000022a0


	//   ....[1]....
        /*09f4*/ 	.word	0x00015080


	//   ....[2]....
        /*09f8*/ 	.word	0x000151d0


	//   ....[3]....
        /*09fc*/ 	.word	0x000152d0


	//   ....[4]....
        /*0a00*/ 	.word	0x00015c60


	//----- nvinfo : EIATTR_MBARRIER_INSTR_OFFSETS
	.align		4
.L_547:
        /*0a04*/ 	.byte	0x04, 0x39
        /*0a06*/ 	.short	(.L_549 - .L_548)


	//   ....[0]....
.L_548:
        /*0a08*/ 	.word	0x00000270
        /*0a0c*/ 	.word	0x000000ff
        /*0a10*/ 	.word	0x00038800
        /*0a14*/ 	.short	0x0100
        /*0a16*/ 	.byte	0x08
	.zero		1


	//   ....[1]....
        /*0a18*/ 	.word	0x00000280
        /*0a1c*/ 	.word	0x000000ff
        /*0a20*/ 	.word	0x00038820
        /*0a24*/ 	.short	0x0100
        /*0a26*/ 	.byte	0x08
	.zero		1


	//   ....[2]....
        /*0a28*/ 	.word	0x00000370
        /*0a2c*/ 	.word	0x000000ff
        /*0a30*/ 	.word	0x00038830
        /*0a34*/ 	.short	0x0100
        /*0a36*/ 	.byte	0x08
	.zero		1


	//   ....[3]....
        /*0a38*/ 	.word	0x00000380
        /*0a3c*/ 	.word	0x000000ff
        /*0a40*/ 	.word	0x00038840
        /*0a44*/ 	.short	0x0100
        /*0a46*/ 	.byte	0x08
	.zero		1


	//   ....[4]....
        /*0a48*/ 	.word	0x00000390
        /*0a4c*/ 	.word	0x000000ff
        /*0a50*/ 	.word	0x00038838
        /*0a54*/ 	.short	0x0100
        /*0a56*/ 	.byte	0x08
	.zero		1


	//   ....[5]....
        /*0a58*/ 	.word	0x000003a0
        /*0a5c*/ 	.word	0x000000ff
        /*0a60*/ 	.word	0x00038848
        /*0a64*/ 	.short	0x0100
        /*0a66*/ 	.byte	0x08
	.zero		1


	//   ....[6]....
        /*0a68*/ 	.word	0x000004d0
        /*0a6c*/ 	.word	0x000000ff
        /*0a70*/ 	.word	0x00038850
        /*0a74*/ 	.short	0x0100
        /*0a76*/ 	.byte	0x08
	.zero		1


	//   ....[7]....
        /*0a78*/ 	.word	0x000004e0
        /*0a7c*/ 	.word	0x000000ff
        /*0a80*/ 	.word	0x00038860
        /*0a84*/ 	.short	0x0100
        /*0a86*/ 	.byte	0x08
	.zero		1


	//   ....[8]....
        /*0a88*/ 	.word	0x000004f0
        /*0a8c*/ 	.word	0x000000ff
        /*0a90*/ 	.word	0x00038858
        /*0a94*/ 	.short	0x0100
        /*0a96*/ 	.byte	0x08
	.zero		1


	//   ....[9]....
        /*0a98*/ 	.word	0x00000500
        /*0a9c*/ 	.word	0x000000ff
        /*0aa0*/ 	.word	0x00038868
        /*0aa4*/ 	.short	0x0100
        /*0aa6*/ 	.byte	0x08
	.zero		1


	//   ....[10]....
        /*0aa8*/ 	.word	0x000005f0
        /*0aac*/ 	.word	0x000000ff
        /*0ab0*/ 	.word	0x00038870
        /*0ab4*/ 	.short	0x0100
        /*0ab6*/ 	.byte	0x06
	.zero		1


	//   ....[11]....
        /*0ab8*/ 	.word	0x00000600
        /*0abc*/ 	.word	0x000000ff
        /*0ac0*/ 	.word	0x00038880
        /*0ac4*/ 	.short	0x0100
        /*0ac6*/ 	.byte	0x06
	.zero		1


	//   ....[12]....
        /*0ac8*/ 	.word	0x00000610
        /*0acc*/ 	.word	0x000000ff
        /*0ad0*/ 	.word	0x00038878
        /*0ad4*/ 	.short	0x0100
        /*0ad6*/ 	.byte	0x06
	.zero		1


	//   ....[13]....
        /*0ad8*/ 	.word	0x00000620
        /*0adc*/ 	.word	0x000000ff
        /*0ae0*/ 	.word	0x00038888
        /*0ae4*/ 	.short	0x0100
        /*0ae6*/ 	.byte	0x06
	.zero		1


	//   ....[14]....
        /*0ae8*/ 	.word	0x00000750
        /*0aec*/ 	.word	0x000000ff
        /*0af0*/ 	.word	0x00038890
        /*0af4*/ 	.short	0x0100
        /*0af6*/ 	.byte	0x08
	.zero		1


	//   ....[15]....
        /*0af8*/ 	.word	0x00000760
        /*0afc*/ 	.word	0x000000ff
        /*0b00*/ 	.word	0x000388a0
        /*0b04*/ 	.short	0x0100
        /*0b06*/ 	.byte	0x08
	.zero		1


	//   ....[16]....
        /*0b08*/ 	.word	0x00000770
        /*0b0c*/ 	.word	0x000000ff
        /*0b10*/ 	.word	0x00038898
        /*0b14*/ 	.short	0x0100
        /*0b16*/ 	.byte	0x08
	.zero		1


	//   ....[17]....
        /*0b18*/ 	.word	0x00000780
        /*0b1c*/ 	.word	0x000000ff
        /*0b20*/ 	.word	0x000388a8
        /*0b24*/ 	.short	0x0100
        /*0b26*/ 	.byte	0x08
	.zero		1


	//   ....[18]....
        /*0b28*/ 	.word	0x000008b0
        /*0b2c*/ 	.word	0x000000ff
        /*0b30*/ 	.word	0x000388b0
        /*0b34*/ 	.short	0x0100
        /*0b36*/ 	.byte	0x08
	.zero		1


	//   ....[19]....
        /*0b38*/ 	.word	0x000008c0
        /*0b3c*/ 	.word	0x000000ff
        /*0b40*/ 	.word	0x000388c0
        /*0b44*/ 	.short	0x0100
        /*0b46*/ 	.byte	0x08
	.zero		1


	//   ....[20]....
        /*0b48*/ 	.word	0x000008d0
        /*0b4c*/ 	.word	0x000000ff
        /*0b50*/ 	.word	0x000388b8
        /*0b54*/ 	.short	0x0100
        /*0b56*/ 	.byte	0x08
	.zero		1


	//   ....[21]....
        /*0b58*/ 	.word	0x000008e0
        /*0b5c*/ 	.word	0x000000ff
        /*0b60*/ 	.word	0x000388c8
        /*0b64*/ 	.short	0x0100
        /*0b66*/ 	.byte	0x08
	.zero		1


	//   ....[22]....
        /*0b68*/ 	.word	0x00002370
        /*0b6c*/ 	.word	0x000000ff
        /*0b70*/ 	.word	0x00038800
        /*0b74*/ 	.short	0x010a
        /*0b76*/ 	.byte	0x06
	.zero		1


	//   ....[23]....
        /*0b78*/ 	.word	0x00002410
        /*0b7c*/ 	.word	0x00000000
        /*0b80*/ 	.word	0x00038830
        /*0b84*/ 	.short	0x010a
        /*0b86*/ 	.byte	0x3f
	.zero		1


	//   ....[24]....
        /*0b88*/ 	.word	0x00002480
        /*0b8c*/ 	.word	0x00000000
        /*0b90*/ 	.word	0x00038830
        /*0b94*/ 	.short	0x010a
        /*0b96*/ 	.byte	0x3f
	.zero		1


	//   ....[25]....
        /*0b98*/ 	.word	0x00004d50
        /*0b9c*/ 	.word	0x00000000
        /*0ba0*/ 	.word	0x00000000
        /*0ba4*/ 	.short	0x0101
        /*0ba6*/ 	.byte	0x3f
	.zero		1


	//   ....[26]....
        /*0ba8*/ 	.word	0x00005df0
        /*0bac*/ 	.word	0x000000ff
        /*0bb0*/ 	.word	0x00038830
        /*0bb4*/ 	.short	0x010a
        /*0bb6*/ 	.byte	0x04
	.zero		1


	//   ....[27]....
        /*0bb8*/ 	.word	0x00005e40
        /*0bbc*/ 	.word	0x000000ff
        /*0bc0*/ 	.word	0x00038830
        /*0bc4*/ 	.short	0x010a
        /*0bc6*/ 	.byte	0x04
	.zero		1


	//   ....[28]....
        /*0bc8*/ 	.word	0x000082f0
        /*0bcc*/ 	.word	0x000000ff
        /*0bd0*/ 	.word	0x00038850
        /*0bd4*/ 	.short	0x010a
        /*0bd6*/ 	.byte	0x04
	.zero		1


	//   ....[29]....
        /*0bd8*/ 	.word	0x00008330
        /*0bdc*/ 	.word	0x000000ff
        /*0be0*/ 	.word	0x00038850
        /*0be4*/ 	.short	0x010a
        /*0be6*/ 	.byte	0x04
	.zero		1


	//   ....[30]....
        /*0be8*/ 	.word	0x00009210
        /*0bec*/ 	.word	0x00000000
        /*0bf0*/ 	.word	0x00000000
        /*0bf4*/ 	.short	0x0101
        /*0bf6*/ 	.byte	0x3f
	.zero		1


	//   ....[31]....
        /*0bf8*/ 	.word	0x00009370
        /*0bfc*/ 	.word	0x00000015
        /*0c00*/ 	.word	0x00000000
        /*0c04*/ 	.short	0x0101
        /*0c06*/ 	.byte	0x3f
	.zero		1


	//   ....[32]....
        /*0c08*/ 	.word	0x00009b10
        /*0c0c*/ 	.word	0x000000ff
        /*0c10*/ 	.word	0x00038830
        /*0c14*/ 	.short	0x010a
        /*0c16*/ 	.byte	0x04
	.zero		1


	//   ....[33]....
        /*0c18*/ 	.word	0x00009b50
        /*0c1c*/ 	.word	0x000000ff
        /*0c20*/ 	.word	0x00038830
        /*0c24*/ 	.short	0x010a
        /*0c26*/ 	.byte	0x04
	.zero		1


	//   ....[34]....
        /*0c28*/ 	.word	0x0000c010
        /*0c2c*/ 	.word	0x000000ff
        /*0c30*/ 	.word	0x00038850
        /*0c34*/ 	.short	0x010a
        /*0c36*/ 	.byte	0x04
	.zero		1


	//   ....[35]....
        /*0c38*/ 	.word	0x0000c050
        /*0c3c*/ 	.word	0x000000ff
        /*0c40*/ 	.word	0x00038850
        /*0c44*/ 	.short	0x010a
        /*0c46*/ 	.byte	0x04
	.zero		1


	//   ....[36]....
        /*0c48*/ 	.word	0x0000c900
        /*0c4c*/ 	.word	0x000000ac
        /*0c50*/ 	.word	0x00000000
        /*0c54*/ 	.short	0x0101
        /*0c56*/ 	.byte	0x3f
	.zero		1


	//   ....[37]....
        /*0c58*/ 	.word	0x0000cc00
        /*0c5c*/ 	.word	0x000000ac
        /*0c60*/ 	.word	0x00000000
        /*0c64*/ 	.short	0x0101
        /*0c66*/ 	.byte	0x3f
	.zero		1


	//   ....[38]....
        /*0c68*/ 	.word	0x0000d8b0
        /*0c6c*/ 	.word	0x000000ff
        /*0c70*/ 	.word	0x00038850
        /*0c74*/ 	.short	0x010a
        /*0c76*/ 	.byte	0x08
	.zero		1


	//   ....[39]....
        /*0c78*/ 	.word	0x0000d8f0
        /*0c7c*/ 	.word	0x000000ff
        /*0c80*/ 	.word	0x00038850
        /*0c84*/ 	.short	0x010a
        /*0c86*/ 	.byte	0x08
	.zero		1


	//   ....[40]....
        /*0c88*/ 	.word	0x0000ddc0
        /*0c8c*/ 	.word	0x0000000b
        /*0c90*/ 	.word	0x00000000
        /*0c94*/ 	.short	0x0101
        /*0c96*/ 	.byte	0x3f
	.zero		1


	//   ....[41]....
        /*0c98*/ 	.word	0x00010370
        /*0c9c*/ 	.word	0x000000ff
        /*0ca0*/ 	.word	0x00000000
        /*0ca4*/ 	.short	0x0101
        /*0ca6*/ 	.byte	0x08
	.zero		1


	//   ....[42]....
        /*0ca8*/ 	.word	0x00010c50
        /*0cac*/ 	.word	0x000000ff
        /*0cb0*/ 	.word	0x00000000
        /*0cb4*/ 	.short	0x0101
        /*0cb6*/ 	.byte	0x08
	.zero		1


	//   ....[43]....
        /*0cb8*/ 	.word	0x000156d0
        /*0cbc*/ 	.word	0x00000000
        /*0cc0*/ 	.word	0x00038840
        /*0cc4*/ 	.short	0x010a
        /*0cc6*/ 	.byte	0x3f
	.zero		1


	//   ....[44]....
        /*0cc8*/ 	.word	0x00016740
        /*0ccc*/ 	.word	0x00000012
        /*0cd0*/ 	.word	0x00038800
        /*0cd4*/ 	.short	0x0107
        /*0cd6*/ 	.byte	0x3f
	.zero		1


	//   ....[45]....
        /*0cd8*/ 	.word	0x00016850
        /*0cdc*/ 	.word	0x00000012
        /*0ce0*/ 	.word	0x00038800
        /*0ce4*/ 	.short	0x0101
        /*0ce6*/ 	.byte	0x3f
	.zero		1


	//   ....[46]....
        /*0ce8*/ 	.word	0x00016870
        /*0cec*/ 	.word	0x00000012
        /*0cf0*/ 	.word	0x00038820
        /*0cf4*/ 	.short	0x010a
        /*0cf6*/ 	.byte	0x3f
	.zero		1


	//   ....[47]....
        /*0cf8*/ 	.word	0x00016c40
        /*0cfc*/ 	.word	0x00000003
        /*0d00*/ 	.word	0x00038840
        /*0d04*/ 	.short	0x010a
        /*0d06*/ 	.byte	0x3f
	.zero		1


	//   ....[48]....
        /*0d08*/ 	.word	0x000171e0
        /*0d0c*/ 	.word	0x00000003
        /*0d10*/ 	.word	0x00000060
        /*0d14*/ 	.short	0x010a
        /*0d16*/ 	.byte	0x3f
	.zero		1


	//   ....[49]....
        /*0d18*/ 	.word	0x00017a60
        /*0d1c*/ 	.word	0x00000003
        /*0d20*/ 	.word	0x00038840
        /*0d24*/ 	.short	0x010a
        /*0d26*/ 	.byte	0x3f
	.zero		1


	//   ....[50]....
        /*0d28*/ 	.word	0x00018000
        /*0d2c*/ 	.word	0x00000002
        /*0d30*/ 	.word	0x00000060
        /*0d34*/ 	.short	0x010a
        /*0d36*/ 	.byte	0x3f
	.zero		1


	//   ....[51]....
        /*0d38*/ 	.word	0x000187c0
        /*0d3c*/ 	.word	0x00000002
        /*0d40*/ 	.word	0x00038840
        /*0d44*/ 	.short	0x010a
        /*0d46*/ 	.byte	0x3f
	.zero		1


	//   ....[52]....
        /*0d48*/ 	.word	0x00018d60
        /*0d4c*/ 	.word	0x00000002
        /*0d50*/ 	.word	0x00000060
        /*0d54*/ 	.short	0x010a
        /*0d56*/ 	.byte	0x3f
	.zero		1


	//   ....[53]....
        /*0d58*/ 	.word	0x000194d0
        /*0d5c*/ 	.word	0x00000000
        /*0d60*/ 	.word	0x00038860
        /*0d64*/ 	.short	0x010a
        /*0d66*/ 	.byte	0x3f
	.zero		1


	//   ....[54]....
        /*0d68*/ 	.word	0x0001ad20
        /*0d6c*/ 	.word	0x00000000
        /*0d70*/ 	.word	0x00038820
        /*0d74*/ 	.short	0x010a
        /*0d76*/ 	.byte	0x3f
	.zero		1


	//   ....[55]....
        /*0d78*/ 	.word	0x0001af30
        /*0d7c*/ 	.word	0x00000006
        /*0d80*/ 	.word	0x00000000
        /*0d84*/ 	.short	0x010a
        /*0d86*/ 	.byte	0x3f
	.zero		1


	//   ....[56]....
        /*0d88*/ 	.word	0x0001af60
        /*0d8c*/ 	.word	0x00000007
        /*0d90*/ 	.word	0x00000000
        /*0d94*/ 	.short	0x010a
        /*0d96*/ 	.byte	0x3f
	.zero		1


	//   ....[57]....
        /*0d98*/ 	.word	0x0001afc0
        /*0d9c*/ 	.word	0x00000004
        /*0da0*/ 	.word	0x00000000
        /*0da4*/ 	.short	0x010a
        /*0da6*/ 	.byte	0x3f
	.zero		1


	//   ....[58]....
        /*0da8*/ 	.word	0x0001aff0
        /*0dac*/ 	.word	0x00000003
        /*0db0*/ 	.word	0x00000000
        /*0db4*/ 	.short	0x010a
        /*0db6*/ 	.byte	0x3f
	.zero		1


	//   ....[59]....
        /*0db8*/ 	.word	0x0001b070
        /*0dbc*/ 	.word	0x00000003
        /*0dc0*/ 	.word	0x00038800
        /*0dc4*/ 	.short	0x010a
        /*0dc6*/ 	.byte	0x3f
	.zero		1


	//   ....[60]....
        /*0dc8*/ 	.word	0x0001b0c0
        /*0dcc*/ 	.word	0x00000000
        /*0dd0*/ 	.word	0x00038830
        /*0dd4*/ 	.short	0x010a
        /*0dd6*/ 	.byte	0x3f
	.zero		1


	//   ....[61]....
        /*0dd8*/ 	.word	0x0001b130
        /*0ddc*/ 	.word	0x00000098
        /*0de0*/ 	.word	0x00038830
        /*0de4*/ 	.short	0x010a
        /*0de6*/ 	.byte	0x3f
	.zero		1


	//   ....[62]....
        /*0de8*/ 	.word	0x0001b190
        /*0dec*/ 	.word	0x00000002
        /*0df0*/ 	.word	0x00038850
        /*0df4*/ 	.short	0x010a
        /*0df6*/ 	.byte	0x3f
	.zero		1


	//   ....[63]....
        /*0df8*/ 	.word	0x0001b1f0
        /*0dfc*/ 	.word	0x00000004
        /*0e00*/ 	.word	0x00038830
        /*0e04*/ 	.short	0x010a
        /*0e06*/ 	.byte	0x3f
	.zero		1


	//   ....[64]....
        /*0e08*/ 	.word	0x0001b250
        /*0e0c*/ 	.word	0x00000002
        /*0e10*/ 	.word	0x00038850
        /*0e14*/ 	.short	0x010a
        /*0e16*/ 	.byte	0x3f
	.zero		1


	//   ....[65]....
        /*0e18*/ 	.word	0x0001b2b0
        /*0e1c*/ 	.word	0x00000007
        /*0e20*/ 	.word	0x00038850
        /*0e24*/ 	.short	0x010a
        /*0e26*/ 	.byte	0x3f
	.zero		1


	//   ....[66]....
        /*0e28*/ 	.word	0x0001b450
        /*0e2c*/ 	.word	0x00000000
        /*0e30*/ 	.word	0x00038840
        /*0e34*/ 	.short	0x010a
        /*0e36*/ 	.byte	0x3f
	.zero		1


	//   ....[67]....
        /*0e38*/ 	.word	0x0001c0d0
        /*0e3c*/ 	.word	0x00000012
        /*0e40*/ 	.word	0x00038820
        /*0e44*/ 	.short	0x010a
        /*0e46*/ 	.byte	0x3f
	.zero		1


	//   ....[68]....
        /*0e48*/ 	.word	0x0001c120
        /*0e4c*/ 	.word	0x00000003
        /*0e50*/ 	.word	0x00038840
        /*0e54*/ 	.short	0x010a
        /*0e56*/ 	.byte	0x3f
	.zero		1


	//   ....[69]....
        /*0e58*/ 	.word	0x0001c170
        /*0e5c*/ 	.word	0x00000003
        /*0e60*/ 	.word	0x00000060
        /*0e64*/ 	.short	0x010a
        /*0e66*/ 	.byte	0x3f
	.zero		1


	//   ....[70]....
        /*0e68*/ 	.word	0x0001c1c0
        /*0e6c*/ 	.word	0x00000003
        /*0e70*/ 	.word	0x00038840
        /*0e74*/ 	.short	0x010a
        /*0e76*/ 	.byte	0x3f
	.zero		1


	//   ....[71]....
        /*0e78*/ 	.word	0x0001c210
        /*0e7c*/ 	.word	0x00000002
        /*0e80*/ 	.word	0x00000060
        /*0e84*/ 	.short	0x010a
        /*0e86*/ 	.byte	0x3f
	.zero		1


	//   ....[72]....
        /*0e88*/ 	.word	0x0001c260
        /*0e8c*/ 	.word	0x00000002
        /*0e90*/ 	.word	0x00038840
        /*0e94*/ 	.short	0x010a
        /*0e96*/ 	.byte	0x3f
	.zero		1


	//   ....[73]....
        /*0e98*/ 	.word	0x0001c2b0
        /*0e9c*/ 	.word	0x00000002
        /*0ea0*/ 	.word	0x00000060
        /*0ea4*/ 	.short	0x010a
        /*0ea6*/ 	.byte	0x3f
	.zero		1


	//   ....[74]....
        /*0ea8*/ 	.word	0x0001c300
        /*0eac*/ 	.word	0x00000000
        /*0eb0*/ 	.word	0x00038860
        /*0eb4*/ 	.short	0x010a
        /*0eb6*/ 	.byte	0x3f
	.zero		1


	//   ....[75]....
        /*0eb8*/ 	.word	0x0001ce80
        /*0ebc*/ 	.word	0x00000000
        /*0ec0*/ 	.word	0x00038820
        /*0ec4*/ 	.short	0x010a
        /*0ec6*/ 	.byte	0x3f
	.zero		1


	//   ....[76]....
        /*0ec8*/ 	.word	0x0001d020
        /*0ecc*/ 	.word	0x00000006
        /*0ed0*/ 	.word	0x00000000
        /*0ed4*/ 	.short	0x010a
        /*0ed6*/ 	.byte	0x3f
	.zero		1


	//   ....[77]....
        /*0ed8*/ 	.word	0x0001d070
        /*0edc*/ 	.word	0x00000007
        /*0ee0*/ 	.word	0x00000000
        /*0ee4*/ 	.short	0x010a
        /*0ee6*/ 	.byte	0x3f
	.zero		1


	//   ....[78]....
        /*0ee8*/ 	.word	0x0001d0c0
        /*0eec*/ 	.word	0x00000004
        /*0ef0*/ 	.word	0x00000000
        /*0ef4*/ 	.short	0x010a
        /*0ef6*/ 	.byte	0x3f
	.zero		1


	//----- nvinfo : EIATTR_NUM_MBARRIERS
	.align		4
.L_549:
        /*0ef8*/ 	.byte	0x03, 0x38
        /*0efa*/ 	.short	0x0016


	//----- nvinfo : EIATTR_EXIT_INSTR_OFFSETS
	.align		4
        /*0efc*/ 	.byte	0x04, 0x1c
        /*0efe*/ 	.short	(.L_551 - .L_550)


	//   ....[0]....
.L_550:
        /*0f00*/ 	.word	0x00000a50


	//   ....[1]....
        /*0f04*/ 	.word	0x00013260


	//   ....[2]....
        /*0f08*/ 	.word	0x0001b040


	//----- nvinfo : EIATTR_MAX_THREADS
	.align		4
.L_551:
        /*0f0c*/ 	.byte	0x04, 0x05
        /*0f0e*/ 	.short	(.L_553 - .L_552)
.L_552:
        /*0f10*/ 	.word	0x00000180
        /*0f14*/ 	.word	0x00000001
        /*0f18*/ 	.word	0x00000001


	//----- nvinfo : EIATTR_CRS_STACK_SIZE
	.align		4
.L_553:
        /*0f1c*/ 	.byte	0x04, 0x1e
        /*0f1e*/ 	.short	(.L_555 - .L_554)
.L_554:
        /*0f20*/ 	.word	0x00000000


	//----- nvinfo : EIATTR_CBANK_PARAM_SIZE
	.align		4
.L_555:
        /*0f24*/ 	.byte	0x03, 0x19
        /*0f26*/ 	.short	0x0af0


	//----- nvinfo : EIATTR_PARAM_CBANK
	.align		4
        /*0f28*/ 	.byte	0x04, 0x0a
        /*0f2a*/ 	.short	(.L_557 - .L_556)
	.align		4
.L_556:
        /*0f2c*/ 	.word	index@(.nv.constant0._ZN7cutlass13device_kernelIN5flash11enable_sm90INS1_16FlashAttnFwdSm90INS1_25CollectiveMainloopFwdSm90ILi2EN4cute5tupleIJNS5_1CILi1EEES8_S8_EEENS6_IJNS7_ILi128EEENS7_ILi80EEENS7_ILi256EEEEEELi256ENS_10bfloat16_tEfNS_4arch4Sm90ELb1ELb0ELb0ELb1ELb0ELb0ELb0ELb1ELb1ELb1ELb1ELb0EEENS1_21CollectiveEpilogueFwdINS6_IJSA_SC_SB_EEES9_SE_SG_Li256ELb1ELb1ELb1ELb0EEENS1_36VarlenDynamicPersistentTileSchedulerILi128ELi80ELi256ELi128ELb1ELb1ELb1ELb1ELb1ELb1EEEEEEEEEvNT_6ParamsE)
        /*0f30*/ 	.short	0x0210
        /*0f32*/ 	.short	0x0af0


	//----- nvinfo : EIATTR_SW_WAR
	.align		4
.L_557:
        /*0f34*/ 	.byte	0x04, 0x36
        /*0f36*/ 	.short	(.L_559 - .L_558)
.L_558:
        /*0f38*/ 	.word	0x00000008
.L_559:


//--------------------- .nv.info._ZN7cutlass13device_kernelIN5flash11enable_sm90INS1_16FlashAttnFwdSm90INS1_25CollectiveMainloopFwdSm90ILi2EN4cute5tupleIJNS5_1CILi1EEES8_S8_EEENS6_IJNS7_ILi128EEENS7_ILi80EEENS7_ILi256EEEEEELi256ENS_10bfloat16_tEfNS_4arch4Sm90ELb1ELb0ELb0ELb1ELb0ELb1ELb0ELb1ELb1ELb1ELb1ELb0EEENS1_21CollectiveEpilogueFwdINS6_IJSA_SC_SB_EEES9_SE_SG_Li256ELb1ELb1ELb1ELb0EEENS1_36VarlenDynamicPersistentTileSchedulerILi128ELi80ELi256ELi128ELb1ELb1ELb1ELb1ELb1ELb1EEEEEEEEEvNT_6ParamsE --------------------------
	.section	.nv.info._ZN7cutlass13device_kernelIN5flash11enable_sm90INS1_16FlashAttnFwdSm90INS1_25CollectiveMainloopFwdSm90ILi2EN4cute5tupleIJNS5_1CILi1EEES8_S8_EEENS6_IJNS7_ILi128EEENS7_ILi80EEENS7_ILi256EEEEEELi256ENS_10bfloat16_tEfNS_4arch4Sm90ELb1ELb0ELb0ELb1ELb0ELb1ELb0ELb1ELb1ELb1ELb1ELb0EEENS1_21CollectiveEpilogueFwdINS6_IJSA_SC_SB_EEES9_SE_SG_Li256ELb1ELb1ELb1ELb0EEENS1_36VarlenDynamicPersistentTileSchedulerILi128ELi80ELi256ELi128ELb1ELb1ELb1ELb1ELb1ELb1EEEEEEEEEvNT_6ParamsE,"",@"SHT_CUDA_INFO"
	.sectionflags	@""
	.align	4


	//----- nvinfo : EIATTR_CUDA_API_VERSION
	.align		4
        /*0000*/ 	.byte	0x04, 0x37
        /*0002*/ 	.short	(.L_561 - .L_560)
.L_560:
        /*0004*/ 	.word	0x00000082


	//----- nvinfo : EIATTR_KPARAM_INFO
	.align		4
.L_561:
        /*0008*/ 	.byte	0x04, 0x17
        /*000a*/ 	.short	(.L_563 - .L_562)
.L_562:
        /*000c*/ 	.word	0x00000000
        /*0010*/ 	.short	0x0000
        /*0012*/ 	.short	0x0070
        /*0014*/ 	.byte	0x00, 0xf0, 0x01, 0x2a


	//----- nvinfo : EIATTR_SPARSE_MMA_MASK
	.align		4
.L_563:
        /*0018*/ 	.byte	0x03, 0x50
        /*001a*/ 	.short	0x0000


	//----- nvinfo : EIATTR_MAXREG_COUNT
	.align		4
        /*001c*/ 	.byte	0x03, 0x1b
        /*001e*/ 	.short	0x00a8


	//----- nvinfo : EIATTR_NUM_BARRIERS
	.align		4
        /*0020*/ 	.byte	0x02, 0x4c
        /*0022*/ 	.byte	0x10
	.zero		1


	//----- nvinfo : EIATTR_EXTERNS
	.align		4
        /*0024*/ 	.byte	0x04, 0x0f
        /*0026*/ 	.short	(.L_565 - .L_564)


	//   ....[0]....
	.align		4
.L_564:
        /*0028*/ 	.word	index@(__assertfail)


	//----- nvinfo : EIATTR_ANNOTATIONS
	.align		4
.L_565:
        /*002c*/ 	.byte	0x04, 0x55
        /*002e*/ 	.short	(.L_567 - .L_566)


	//   ....[0]....
.L_566:
        /* <DEDUP_REMOVED lines=165> */


	//----- nvinfo : EIATTR_MERCURY_ISA_VERSION
	.align		4
.L_567:
        /*0a68*/ 	.byte	0x03, 0x5f
        /*0a6a*/ 	.short	0x0101


	//----- nvinfo : EIATTR_UNUSED_LOAD_BYTE_OFFSET
	.align		4
        /*0a6c*/ 	.byte	0x04, 0x44
        /*0a6e*/ 	.short	(.L_569 - .L_568)


	//   ....[0]....
.L_568:
        /*0a70*/ 	.word	0x00000aa0
        /*0a74*/ 	.word	0x0000fff0


	//   ....[1]....
        /*0a78*/ 	.word	0x00025720
        /*0a7c*/ 	.word	0x0000fff0


	//----- nvinfo : EIATTR_INT_WARP_WIDE_INSTR_OFFSETS
	.align		4
.L_569:
        /*0a80*/ 	.byte	0x04, 0x31
        /*0a82*/ 	.short	(.L_571 - .L_570)


	//   ....[0]....
.L_570:
        /*0a84*/ 	.word	0x00000190


	//   ....[1]....
        /*0a88*/ 	.word	0x000001d0


	//   ....[2]....
        /*0a8c*/ 	.word	0x00000240


	//   ....[3]....
        /*0a90*/ 	.word	0x0002db90


	//   ....[4]....
        /*0a94*/ 	.word	0x0002dc30


	//   ....[5]....
        /*0a98*/ 	.word	0x000320e0


	//   ....[6]....
        /*0a9c*/ 	.word	0x00032150


	//----- nvinfo : EIATTR_COOP_GROUP_MASK_REGIDS
	.align		4
.L_571:
        /*0aa0*/ 	.byte	0x04, 0x29
        /*0aa2*/ 	.short	(.L_573 - .L_572)


	//   ....[0]....
.L_572:
        /*0aa4*/ 	.word	0xffffffff


	//   ....[1]....
        /*0aa8*/ 	.word	0xffffffff


	//   ....[2]....
        /*0aac*/ 	.word	0xffffffff


	//   ....[3]....
        /*0ab0*/ 	.word	0xffffffff


	//   ....[4]....
        /*0ab4*/ 	.word	0xffffffff


	//   ....[5]....
        /*0ab8*/ 	.word	0xffffffff


	//   ....[6]....
        /*0abc*/ 	.word	0xffffffff


	//   ....[7]....
        /*0ac0*/ 	.word	0xffffffff


	//   ....[8]....
        /*0ac4*/ 	.word	0xffffffff


	//   ....[9]....
        /*0ac8*/ 	.word	0xffffffff


	//   ....[10]....
        /*0acc*/ 	.word	0xffffffff


	//   ....[11]....
        /*0ad0*/ 	.word	0xffffffff


	//   ....[12]....
        /*0ad4*/ 	.word	0xffffffff


	//   ....[13]....
        /*0ad8*/ 	.word	0xffffffff


	//   ....[14]....
        /*0adc*/ 	.word	0xffffffff


	//   ....[15]....
        /*0ae0*/ 	.word	0xffffffff


	//   ....[16]....
        /*0ae4*/ 	.word	0xffffffff


	//   ....[17]....
        /*0ae8*/ 	.word	0xffffffff


	//   ....[18]....
        /*0aec*/ 	.word	0xffffffff


	//   ....[19]....
        /*0af0*/ 	.word	0xffffffff


	//   ....[20]....
        /*0af4*/ 	.word	0xffffffff


	//   ....[21]....
        /*0af8*/ 	.word	0xffffffff


	//   ....[22]....
        /*0afc*/ 	.word	0xffffffff


	//   ....[23]....
        /*0b00*/ 	.word	0xffffffff


	//   ....[24]....
        /*0b04*/ 	.word	0xffffffff


	//   ....[25]....
        /*0b08*/ 	.word	0xffffffff


	//   ....[26]....
        /*0b0c*/ 	.word	0xffffffff


	//   ....[27]....
        /*0b10*/ 	.word	0xffffffff


	//   ....[28]....
        /*0b14*/ 	.word	0xffffffff


	//   ....[29]....
        /*0b18*/ 	.word	0xffffffff


	//   ....[30]....
        /*0b1c*/ 	.word	0xffffffff


	//   ....[31]....
        /*0b20*/ 	.word	0xffffffff


	//   ....[32]....
        /*0b24*/ 	.word	0xffffffff


	//   ....[33]....
        /*0b28*/ 	.word	0xffffffff


	//   ....[34]....
        /*0b2c*/ 	.word	0xffffffff


	//   ....[35]....
        /*0b30*/ 	.word	0xffffffff


	//   ....[36]....
        /*0b34*/ 	.word	0xffffffff


	//   ....[37]....
        /*0b38*/ 	.word	0xffffffff


	//   ....[38]....
        /*0b3c*/ 	.word	0xffffffff


	//   ....[39]....
        /*0b40*/ 	.word	0xffffffff


	//   ....[40]....
        /*0b44*/ 	.word	0xffffffff


	//   ....[41]....
        /*0b48*/ 	.word	0xffffffff


	//   ....[42]....
        /*0b4c*/ 	.word	0xffffffff


	//   ....[43]....
        /*0b50*/ 	.word	0xffffffff


	//   ....[44]....
        /*0b54*/ 	.word	0xffffffff


	//   ....[45]....
        /*0b58*/ 	.word	0xffffffff


	//   ....[46]....
        /*0b5c*/ 	.word	0xffffffff


	//   ....[47]....
        /*0b60*/ 	.word	0xffffffff


	//   ....[48]....
        /*0b64*/ 	.word	0xffffffff


	//   ....[49]....
        /*0b68*/ 	.word	0xffffffff


	//   ....[50]....
        /*0b6c*/ 	.word	0xffffffff


	//   ....[51]....
        /*0b70*/ 	.word	0xffffffff


	//   ....[52]....
        /*0b74*/ 	.word	0xffffffff


	//   ....[53]....
        /*0b78*/ 	.word	0xffffffff


	//   ....[54]....
        /*0b7c*/ 	.word	0xffffffff


	//   ....[55]....
        /*0b80*/ 	.word	0xffffffff


	//   ....[56]....
        /*0b84*/ 	.word	0xffffffff


	//   ....[57]....
        /*0b88*/ 	.word	0xffffffff


	//   ....[58]....
        /*0b8c*/ 	.word	0xffffffff


	//   ....[59]....
        /*0b90*/ 	.word	0xffffffff


	//   ....[60]....
        /*0b94*/ 	.word	0xffffffff


	//   ....[61]....
        /*0b98*/ 	.word	0xffffffff


	//   ....[62]....
        /*0b9c*/ 	.word	0xffffffff


	//   ....[63]....
        /*0ba0*/ 	.word	0xffffffff


	//   ....[64]....
        /*0ba4*/ 	.word	0xffffffff


	//   ....[65]....
        /*0ba8*/ 	.word	0xffffffff


	//   ....[66]....
        /*0bac*/ 	.word	0xffffffff


	//   ....[67]....
        /*0bb0*/ 	.word	0xffffffff


	//   ....[68]....
        /*0bb4*/ 	.word	0xffffffff


	//   ....[69]....
        /*0bb8*/ 	.word	0xffffffff


	//   ....[70]....
        /*0bbc*/ 	.word	0xffffffff


	//   ....[71]....
        /*0bc0*/ 	.word	0xffffffff


	//   ....[72]....
        /*0bc4*/ 	.word	0xffffffff


	//   ....[73]....
        /*0bc8*/ 	.word	0xffffffff


	//   ....[74]....
        /*0bcc*/ 	.word	0xffffffff


	//   ....[75]....
        /*0bd0*/ 	.word	0xffffffff


	//   ....[76]....
        /*0bd4*/ 	.word	0xffffffff


	//   ....[77]....
        /*0bd8*/ 	.word	0xffffffff


	//   ....[78]....
        /*0bdc*/ 	.word	0xffffffff


	//   ....[79]....
        /*0be0*/ 	.word	0xffffffff


	//   ....[80]....
        /*0be4*/ 	.word	0xffffffff


	//   ....[81]....
        /*0be8*/ 	.word	0xffffffff


	//   ....[82]....
        /*0bec*/ 	.word	0xffffffff


	//   ....[83]....
        /*0bf0*/ 	.word	0xffffffff


	//   ....[84]....
        /*0bf4*/ 	.word	0xffffffff


	//   ....[85]....
        /*0bf8*/ 	.word	0xffffffff


	//   ....[86]....
        /*0bfc*/ 	.word	0xffffffff


	//   ....[87]....
        /*0c00*/ 	.word	0xffffffff


	//   ....[88]....
        /*0c04*/ 	.word	0xffffffff


	//   ....[89]....
        /*0c08*/ 	.word	0xffffffff


	//   ....[90]....
        /*0c0c*/ 	.word	0xffffffff


	//   ....[91]....
        /*0c10*/ 	.word	0xffffffff


	//   ....[92]....
        /*0c14*/ 	.word	0xffffffff


	//   ....[93]....
        /*0c18*/ 	.word	0xffffffff


	//   ....[94]....
        /*0c1c*/ 	.word	0xffffffff


	//   ....[95]....
        /*0c20*/ 	.word	0xffffffff


	//   ....[96]....
        /*0c24*/ 	.word	0xffffffff


	//   ....[97]....
        /*0c28*/ 	.word	0xffffffff


	//   ....[98]....
        /*0c2c*/ 	.word	0xffffffff


	//   ....[99]....
        /*0c30*/ 	.word	0xffffffff


	//   ....[100]....
        /*0c34*/ 	.word	0xffffffff


	//   ....[101]....
        /*0c38*/ 	.word	0xffffffff


	//   ....[102]....
        /*0c3c*/ 	.word	0xffffffff


	//   ....[103]....
        /*0c40*/ 	.word	0xffffffff


	//   ....[104]....
        /*0c44*/ 	.word	0xffffffff


	//   ....[105]....
        /*0c48*/ 	.word	0xffffffff


	//   ....[106]....
        /*0c4c*/ 	.word	0xffffffff


	//   ....[107]....
        /*0c50*/ 	.word	0xffffffff


	//   ....[108]....
        /*0c54*/ 	.word	0xffffffff


	//   ....[109]....
        /*0c58*/ 	.word	0xffffffff


	//   ....[110]....
        /*0c5c*/ 	.word	0xffffffff


	//   ....[111]....
        /*0c60*/ 	.word	0xffffffff


	//   ....[112]....
        /*0c64*/ 	.word	0xffffffff


	//   ....[113]....
        /*0c68*/ 	.word	0xffffffff


	//   ....[114]....
        /*0c6c*/ 	.word	0xffffffff


	//   ....[115]....
        /*0c70*/ 	.word	0xffffffff


	//   ....[116]....
        /*0c74*/ 	.word	0xffffffff


	//   ....[117]....
        /*0c78*/ 	.word	0xffffffff


	//   ....[118]....
        /*0c7c*/ 	.word	0xffffffff


	//   ....[119]....
        /*0c80*/ 	.word	0xffffffff


	//   ....[120]....
        /*0c84*/ 	.word	0xffffffff


	//   ....[121]....
        /*0c88*/ 	.word	0xffffffff


	//   ....[122]....
        /*0c8c*/ 	.word	0xffffffff


	//   ....[123]....
        /*0c90*/ 	.word	0xffffffff


	//   ....[124]....
        /*0c94*/ 	.word	0xffffffff


	//   ....[125]....
        /*0c98*/ 	.word	0xffffffff


	//   ....[126]....
        /*0c9c*/ 	.word	0xffffffff


	//   ....[127]....
        /*0ca0*/ 	.word	0xffffffff


	//   ....[128]....
        /*0ca4*/ 	.word	0xffffffff


	//   ....[129]....
        /*0ca8*/ 	.word	0xffffffff


	//   ....[130]....
        /*0cac*/ 	.word	0xffffffff


	//   ....[131]....
        /*0cb0*/ 	.word	0xffffffff


	//   ....[132]....
        /*0cb4*/ 	.word	0xffffffff


	//   ....[133]....
        /*0cb8*/ 	.word	0xffffffff


	//   ....[134]....
        /*0cbc*/ 	.word	0xffffffff


	//   ....[135]....
        /*0cc0*/ 	.word	0xffffffff


	//   ....[136]....
        /*0cc4*/ 	.word	0xffffffff


	//   ....[137]....
        /*0cc8*/ 	.word	0xffffffff


	//   ....[138]....
        /*0ccc*/ 	.word	0x0500000f


	//   ....[139]....
        /*0cd0*/ 	.word	0x0500000f


	//   ....[140]....
        /*0cd4*/ 	.word	0x0500000f


	//   ....[141]....
        /*0cd8*/ 	.word	0x0500000f


	//   ....[142]....
        /*0cdc*/ 	.word	0x0500000f


	//   ....[143]....
        /*0ce0*/ 	.word	0x0500000f


	//   ....[144]....
        /*0ce4*/ 	.word	0x0500000f


	//   ....[145]....
        /*0ce8*/ 	.word	0x0500000f


	//   ....[146]....
        /*0cec*/ 	.word	0x0500000f


	//   ....[147]....
        /*0cf0*/ 	.word	0x0500000f


	//   ....[148]....
        /*0cf4*/ 	.word	0x0500000f


	//   ....[149]....
        /*0cf8*/ 	.word	0x0500000f


	//   ....[150]....
        /*0cfc*/ 	.word	0x0500000f


	//   ....[151]....
        /*0d00*/ 	.word	0x0500000f


	//   ....[152]....
        /*0d04*/ 	.word	0x0500000f


	//   ....[153]....
        /*0d08*/ 	.word	0x0500000f


	//   ....[154]....
        /*0d0c*/ 	.word	0x0500000f


	//   ....[155]....
        /*0d10*/ 	.word	0x0500000f


	//   ....[156]....
        /*0d14*/ 	.word	0x0500000f


	//   ....[157]....
        /*0d18*/ 	.word	0x0500000f


	//   ....[158]....
        /*0d1c*/ 	.word	0x0500000f


	//   ....[159]....
        /*0d20*/ 	.word	0x0500000f


	//   ....[160]....
        /*0d24*/ 	.word	0x0500000f


	//   ....[161]....
        /*0d28*/ 	.word	0x0500000f


	//   ....[162]....
        /*0d2c*/ 	.word	0x0500000f


	//   ....[163]....
        /*0d30*/ 	.word	0x0500000f


	//   ....[164]....
        /*0d34*/ 	.word	0x0500000f


	//   ....[165]....
        /*0d38*/ 	.word	0x0500000f


	//   ....[166]....
        /*0d3c*/ 	.word	0x0500000f


	//   ....[167]....
        /*0d40*/ 	.word	0x0500000f


	//   ....[168]....
        /*0d44*/ 	.word	0x0500000f


	//   ....[169]....
        /*0d48*/ 	.word	0x0500000f


	//   ....[170]....
        /*0d4c*/ 	.word	0x0500000f


	//   ....[171]....
        /*0d50*/ 	.word	0x0500000f


	//   ....[172]....
        /*0d54*/ 	.word	0x0500000f


	//   ....[173]....
        /*0d58*/ 	.word	0x0500000f


	//   ....[174]....
        /*0d5c*/ 	.word	0x0500000f


	//   ....[175]....
        /*0d60*/ 	.word	0x0500000f


	//   ....[176]....
        /*0d64*/ 	.word	0x0500000f


	//   ....[177]....
        /*0d68*/ 	.word	0x0500000f


	//   ....[178]....
        /*0d6c*/ 	.word	0x0500000f


	//   ....[179]....
        /*0d70*/ 	.word	0x0500000f


	//   ....[180]....
        /*0d74*/ 	.word	0x0500000f


	//   ....[181]....
        /*0d78*/ 	.word	0x0500000f


	//   ....[182]....
        /*0d7c*/ 	.word	0x0500000f


	//   ....[183]....
        /*0d80*/ 	.word	0x0500000f


	//   ....[184]....
        /*0d84*/ 	.word	0x0500000f


	//   ....[185]....
        /*0d88*/ 	.word	0x0500000f


	//   ....[186]....
        /*0d8c*/ 	.word	0x0500000f


	//   ....[187]....
        /*0d90*/ 	.word	0x0500000f


	//   ....[188]....
        /*0d94*/ 	.word	0x0500000f


	//   ....[189]....
        /*0d98*/ 	.word	0x0500000f


	//   ....[190]....
        /*0d9c*/ 	.word	0x0500000f


	//   ....[191]....
        /*0da0*/ 	.word	0x0500000f


	//   ....[192]....
        /*0da4*/ 	.word	0x0500000f


	//   ....[193]....
        /*0da8*/ 	.word	0x0500000f


	//   ....[194]....
        /*0dac*/ 	.word	0x0500000f


	//   ....[195]....
        /*0db0*/ 	.word	0x0500000f


	//   ....[196]....
        /*0db4*/ 	.word	0x0500000f


	//   ....[197]....
        /*0db8*/ 	.word	0x0500000f


	//   ....[198]....
        /*0dbc*/ 	.word	0x0500000f


	//   ....[199]....
        /*0dc0*/ 	.word	0x0500000f


	//   ....[200]....
        /*0dc4*/ 	.word	0x0500000f


	//   ....[201]....
        /*0dc8*/ 	.word	0x0500000f


	//   ....[202]....
        /*0dcc*/ 	.word	0x0500000f


	//   ....[203]....
        /*0dd0*/ 	.word	0x0500000f


	//   ....[204]....
        /*0dd4*/ 	.word	0x0500000f


	//   ....[205]....
        /*0dd8*/ 	.word	0x0500000f


	//   ....[206]....
        /*0ddc*/ 	.word	0x0500000f


	//----- nvinfo : EIATTR_COOP_GROUP_INSTR_OFFSETS
	.align		4
.L_573:
        /*0de0*/ 	.byte	0x04, 0x28
        /*0de2*/ 	.short	(.L_575 - .L_574)


	//   ....[0]....
.L_574:
        /*0de4*/ 	.word	0x00000060


	//   ....[1]....
        /*0de8*/ 	.word	0x000001a0


	//   ....[2]....
        /*0dec*/ 	.word	0x000001f0


	//   ....[3]....
        /*0df0*/ 	.word	0x00000420


	//   ....[4]....
        /*0df4*/ 	.word	0x00000580


	//   ....[5]....
        /*0df8*/ 	.word	0x000006a0


	//   ....[6]....
        /*0dfc*/ 	.word	0x00000800


	//   ....[7]....
        /*0e00*/ 	.word	0x0000c0a0


	//   ....[8]....
        /*0e04*/ 	.word	0x0000c790


	//   ....[9]....
        /*0e08*/ 	.word	0x0000c7a0


	//   ....[10]....
        /*0e0c*/ 	.word	0x0000c7b0


	//   ....[11]....
        /*0e10*/ 	.word	0x0000c7c0


	//   ....[12]....
        /*0e14*/ 	.word	0x0000cda0


	//   ....[13]....
        /*0e18*/ 	.word	0x0000cdb0


	//   ....[14]....
        /*0e1c*/ 	.word	0x0000cdc0


	//   ....[15]....
        /*0e20*/ 	.word	0x0000cdd0


	//   ....[16]....
        /*0e24*/ 	.word	0x0000d350


	//   ....[17]....
        /*0e28*/ 	.word	0x0000d360


	//   ....[18]....
        /*0e2c*/ 	.word	0x0000d370


	//   ....[19]....
        /*0e30*/ 	.word	0x0000d380


	//   ....[20]....
        /*0e34*/ 	.word	0x0000d920


	//   ....[21]....
        /*0e38*/ 	.word	0x0000d930


	//   ....[22]....
        /*0e3c*/ 	.word	0x0000d940


	//   ....[23]....
        /*0e40*/ 	.word	0x0000d950


	//   ....[24]....
        /*0e44*/ 	.word	0x000113f0


	//   ....[25]....
        /*0e48*/ 	.word	0x00011400


	//   ....[26]....
        /*0e4c*/ 	.word	0x00011410


	//   ....[27]....
        /*0e50*/ 	.word	0x00011420


	//   ....[28]....
        /*0e54*/ 	.word	0x000118f0


	//   ....[29]....
        /*0e58*/ 	.word	0x00011900


	//   ....[30]....
        /*0e5c*/ 	.word	0x00011910


	//   ....[31]....
        /*0e60*/ 	.word	0x00011920


	//   ....[32]....
        /*0e64*/ 	.word	0x00011d60


	//   ....[33]....
        /*0e68*/ 	.word	0x00011d70


	//   ....[34]....
        /*0e6c*/ 	.word	0x00011d80


	//   ....[35]....
        /*0e70*/ 	.word	0x00011d90


	//   ....[36]....
        /*0e74*/ 	.word	0x00012200


	//   ....[37]....
        /*0e78*/ 	.word	0x00012210


	//   ....[38]....
        /*0e7c*/ 	.word	0x00012220


	//   ....[39]....
        /*0e80*/ 	.word	0x00012230


	//   ....[40]....
        /*0e84*/ 	.word	0x00019020


	//   ....[41]....
        /*0e88*/ 	.word	0x00019920


	//   ....[42]....
        /*0e8c*/ 	.word	0x00019930


	//   ....[43]....
        /*0e90*/ 	.word	0x00019980


	//   ....[44]....
        /*0e94*/ 	.word	0x00019f90


	//   ....[45]....
        /*0e98*/ 	.word	0x0001a070


	//   ....[46]....
        /*0e9c*/ 	.word	0x0001e4d0


	//   ....[47]....
        /*0ea0*/ 	.word	0x0001e890


	//   ....[48]....
        /*0ea4*/ 	.word	0x0001e8f0


	//   ....[49]....
        /*0ea8*/ 	.word	0x0001eb90


	//   ....[50]....
        /*0eac*/ 	.word	0x0001eec0


	//   ....[51]....
        /*0eb0*/ 	.word	0x0001ef20


	//   ....[52]....
        /*0eb4*/ 	.word	0x000234d0


	//   ....[53]....
        /*0eb8*/ 	.word	0x000234f0


	//   ....[54]....
        /*0ebc*/ 	.word	0x00023710


	//   ....[55]....
        /*0ec0*/ 	.word	0x00023810


	//   ....[56]....
        /*0ec4*/ 	.word	0x00024a50


	//   ....[57]....
        /*0ec8*/ 	.word	0x00024b50


	//   ....[58]....
        /*0ecc*/ 	.word	0x00024d50


	//   ....[59]....
        /*0ed0*/ 	.word	0x00024d70


	//   ....[60]....
        /*0ed4*/ 	.word	0x000267e0


	//   ....[61]....
        /*0ed8*/ 	.word	0x000267f0


	//   ....[62]....
        /*0edc*/ 	.word	0x00026800


	//   ....[63]....
        /*0ee0*/ 	.word	0x00026810


	//   ....[64]....
        /*0ee4*/ 	.word	0x00027270


	//   ....[65]....
        /*0ee8*/ 	.word	0x00027280


	//   ....[66]....
        /*0eec*/ 	.word	0x000273e0


	//   ....[67]....
        /*0ef0*/ 	.word	0x00027400


	//   ....[68]....
        /*0ef4*/ 	.word	0x00027550


	//   ....[69]....
        /*0ef8*/ 	.word	0x00027570


	//   ....[70]....
        /*0efc*/ 	.word	0x000276d0


	//   ....[71]....
        /*0f00*/ 	.word	0x000276f0


	//   ....[72]....
        /*0f04*/ 	.word	0x00027d50


	//   ....[73]....
        /*0f08*/ 	.word	0x00027df0


	//   ....[74]....
        /*0f0c*/ 	.word	0x00028950


	//   ....[75]....
        /*0f10*/ 	.word	0x00028960


	//   ....[76]....
        /*0f14*/ 	.word	0x00029a90


	//   ....[77]....
        /*0f18*/ 	.word	0x00029aa0


	//   ....[78]....
        /*0f1c*/ 	.word	0x00029c00


	//   ....[79]....
        /*0f20*/ 	.word	0x00029c20


	//   ....[80]....
        /*0f24*/ 	.word	0x00029d70


	//   ....[81]....
        /*0f28*/ 	.word	0x00029d90


	//   ....[82]....
        /*0f2c*/ 	.word	0x00029ef0


	//   ....[83]....
        /*0f30*/ 	.word	0x00029f10


	//   ....[84]....
        /*0f34*/ 	.word	0x0002a0f0


	//   ....[85]....
        /*0f38*/ 	.word	0x0002a330


	//   ....[86]....
        /*0f3c*/ 	.word	0x0002a360


	//   ....[87]....
        /*0f40*/ 	.word	0x0002a390


	//   ....[88]....
        /*0f44*/ 	.word	0x0002a3c0


	//   ....[89]....
        /*0f48*/ 	.word	0x0002a3f0


	//   ....[90]....
        /*0f4c*/ 	.word	0x0002a420


	//   ....[91]....
        /*0f50*/ 	.word	0x0002a5d0


	//   ....[92]....
        /*0f54*/ 	.word	0x0002a600


	//   ....[93]....
        /*0f58*/ 	.word	0x0002a630


	//   ....[94]....
        /*0f5c*/ 	.word	0x0002a660


	//   ....[95]....
        /*0f60*/ 	.word	0x0002a690


	//   ....[96]....
        /*0f64*/ 	.word	0x0002a6c0


	//   ....[97]....
        /*0f68*/ 	.word	0x0002a760


	//   ....[98]....
        /*0f6c*/ 	.word	0x0002a790


	//   ....[99]....
        /*0f70*/ 	.word	0x0002a7a0


	//   ....[100]....
        /*0f74*/ 	.word	0x0002a7d0


	//   ....[101]....
        /*0f78*/ 	.word	0x0002bf40


	//   ....[102]....
        /*0f7c*/ 	.word	0x0002e190


	//   ....[103]....
        /*0f80*/ 	.word	0x0002ee00


	//   ....[104]....
        /*0f84*/ 	.word	0x0002ee20


	//   ....[105]....
        /*0f88*/ 	.word	0x0002ee30


	//   ....[106]....
        /*0f8c*/ 	.word	0x0002eee0


	//   ....[107]....
        /*0f90*/ 	.word	0x0002ef50


	//   ....[108]....
        /*0f94*/ 	.word	0x0002efa0


	//   ....[109]....
        /*0f98*/ 	.word	0x0002f010


	//   ....[110]....
        /*0f9c*/ 	.word	0x0002f060


	//   ....[111]....
        /*0fa0*/ 	.word	0x0002f0d0


	//   ....[112]....
        /*0fa4*/ 	.word	0x0002f120


	//   ....[113]....
        /*0fa8*/ 	.word	0x0002f190


	//   ....[114]....
        /*0fac*/ 	.word	0x0002f1e0


	//   ....[115]....
        /*0fb0*/ 	.word	0x0002f250


	//   ....[116]....
        /*0fb4*/ 	.word	0x0002f2a0


	//   ....[117]....
        /*0fb8*/ 	.word	0x0002f310


	//   ....[118]....
        /*0fbc*/ 	.word	0x0002f360


	//   ....[119]....
        /*0fc0*/ 	.word	0x00032a70


	//   ....[120]....
        /*0fc4*/ 	.word	0x00032a90


	//   ....[121]....
        /*0fc8*/ 	.word	0x00032af0


	//   ....[122]....
        /*0fcc*/ 	.word	0x00032b20


	//   ....[123]....
        /*0fd0*/ 	.word	0x00032b50


	//   ....[124]....
        /*0fd4*/ 	.word	0x00032b80


	//   ....[125]....
        /*0fd8*/ 	.word	0x00032bb0


	//   ....[126]....
        /*0fdc*/ 	.word	0x00032be0


	//   ....[127]....
        /*0fe0*/ 	.word	0x00032dc0


	//   ....[128]....
        /*0fe4*/ 	.word	0x00032df0


	//   ....[129]....
        /*0fe8*/ 	.word	0x00032e20


	//   ....[130]....
        /*0fec*/ 	.word	0x00032e50


	//   ....[131]....
        /*0ff0*/ 	.word	0x00032e80


	//   ....[132]....
        /*0ff4*/ 	.word	0x00032eb0


	//   ....[133]....
        /*0ff8*/ 	.word	0x00032f80


	//   ....[134]....
        /*0ffc*/ 	.word	0x00032fa0


	//   ....[135]....
        /*1000*/ 	.word	0x00032fb0


	//   ....[136]....
        /*1004*/ 	.word	0x00033030


	//   ....[137]....
        /*1008*/ 	.word	0x00033b70


	//   ....[138]....
        /*100c*/ 	.word	0x00033fb0


	//   ....[139]....
        /*1010*/ 	.word	0x00034040


	//   ....[140]....
        /*1014*/ 	.word	0x00034090


	//   ....[141]....
        /*1018*/ 	.word	0x000340e0


	//   ....[142]....
        /*101c*/ 	.word	0x00034180


	//   ....[143]....
        /*1020*/ 	.word	0x00034210


	//   ....[144]....
        /*1024*/ 	.word	0x00034260


	//   ....[145]....
        /*1028*/ 	.word	0x000342b0


	//   ....[146]....
        /*102c*/ 	.word	0x00034350


	//   ....[147]....
        /*1030*/ 	.word	0x000343e0


	//   ....[148]....
        /*1034*/ 	.word	0x00034430


	//   ....[149]....
        /*1038*/ 	.word	0x00034480


	//   ....[150]....
        /*103c*/ 	.word	0x00034520


	//   ....[151]....
        /*1040*/ 	.word	0x000345b0


	//   ....[152]....
        /*1044*/ 	.word	0x00034600


	//   ....[153]....
        /*1048*/ 	.word	0x00034650


	//   ....[154]....
        /*104c*/ 	.word	0x00034740


	//   ....[155]....
        /*1050*/ 	.word	0x000347d0


	//   ....[156]....
        /*1054*/ 	.word	0x00034820


	//   ....[157]....
        /*1058*/ 	.word	0x00034870


	//   ....[158]....
        /*105c*/ 	.word	0x00034900


	//   ....[159]....
        /*1060*/ 	.word	0x00034990


	//   ....[160]....
        /*1064*/ 	.word	0x000349e0


	//   ....[161]....
        /*1068*/ 	.word	0x00034a30


	//   ....[162]....
        /*106c*/ 	.word	0x00034ac0


	//   ....[163]....
        /*1070*/ 	.word	0x00034b50


	//   ....[164]....
        /*1074*/ 	.word	0x00034ba0


	//   ....[165]....
        /*1078*/ 	.word	0x00034bf0


	//   ....[166]....
        /*107c*/ 	.word	0x00034c90


	//   ....[167]....
        /*1080*/ 	.word	0x00034d20


	//   ....[168]....
        /*1084*/ 	.word	0x00034d70


	//   ....[169]....
        /*1088*/ 	.word	0x00034dc0


	//   ....[170]....
        /*108c*/ 	.word	0x000350c0


	//   ....[171]....
        /*1090*/ 	.word	0x000353b0


	//   ....[172]....
        /*1094*/ 	.word	0x00035530


	//   ....[173]....
        /*1098*/ 	.word	0x00035580


	//   ....[174]....
        /*109c*/ 	.word	0x00035730


	//   ....[175]....
        /*10a0*/ 	.word	0x00035780


	//   ....[176]....
        /*10a4*/ 	.word	0x000358c0


	//   ....[177]....
        /*10a8*/ 	.word	0x00035910


	//   ....[178]....
        /*10ac*/ 	.word	0x00035a50


	//   ....[179]....
        /*10b0*/ 	.word	0x00035aa0


	//   ....[180]....
        /*10b4*/ 	.word	0x00035be0


	//   ....[181]....
        /*10b8*/ 	.word	0x00035c30


	//   ....[182]....
        /*10bc*/ 	.word	0x00035d70


	//   ....[183]....
        /*10c0*/ 	.word	0x00035dc0


	//   ....[184]....
        /*10c4*/ 	.word	0x00035f00


	//   ....[185]....
        /*10c8*/ 	.word	0x00035f50


	//   ....[186]....
        /*10cc*/ 	.word	0x00036070


	//   ....[187]....
        /*10d0*/ 	.word	0x000360c0


	//   ....[188]....
        /*10d4*/ 	.word	0x000363f0


	//   ....[189]....
        /*10d8*/ 	.word	0x000364a0


	//   ....[190]....
        /*10dc*/ 	.word	0x00036630


	//   ....[191]....
        /*10e0*/ 	.word	0x000366c0


	//   ....[192]....
        /*10e4*/ 	.word	0x00036740


	//   ....[193]....
        /*10e8*/ 	.word	0x000367c0


	//   ....[194]....
        /*10ec*/ 	.word	0x00036840


	//   ....[195]....
        /*10f0*/ 	.word	0x000368d0


	//   ....[196]....
        /*10f4*/ 	.word	0x00036970


	//   ....[197]....
        /*10f8*/ 	.word	0x00036a40


	//   ....[198]....
        /*10fc*/ 	.word	0x00036ac0


	//   ....[199]....
        /*1100*/ 	.word	0x00036b40


	//   ....[200]....
        /*1104*/ 	.word	0x00036bc0


	//   ....[201]....
        /*1108*/ 	.word	0x00036c50


	//   ....[202]....
        /*110c*/ 	.word	0x00036cd0


	//   ....[203]....
        /*1110*/ 	.word	0x00036d80


	//   ....[204]....
        /*1114*/ 	.word	0x00036dd0


	//   ....[205]....
        /*1118*/ 	.word	0x00036e90


	//   ....[206]....
        /*111c*/ 	.word	0x00036fc0


	//----- nvinfo : EIATTR_REG_RECONFIG
	.align		4
.L_575:
        /*1120*/ 	.byte	0x01, 0x54
	.zero		2


	//----- nvinfo : EIATTR_SYSCALL_OFFSETS
	.align		4
        /*1124*/ 	.byte	0x04, 0x46
        /*1126*/ 	.short	(.L_577 - .L_576)


	//   ....[0]....
.L_576:
        /*1128*/ 	.word	0x00002310


	//   ....[1]....
        /*112c*/ 	.word	0x00002460


	//   ....[2]....
        /*1130*/ 	.word	0x0000c210


	//   ....[3]....
        /*1134*/ 	.word	0x0000c540


	//   ....[4]....
        /*1138*/ 	.word	0x0002dda0


	//   ....[5]....
        /*113c*/ 	.word	0x0002def0


	//   ....[6]....
        /*1140*/ 	.word	0x0002dfe0


	//   ....[7]....
        /*1144*/ 	.word	0x0002e9a0


	//----- nvinfo : EIATTR_MBARRIER_INSTR_OFFSETS
	.align		4
.L_577:
        /*1148*/ 	.byte	0x04, 0x39
        /*114a*/ 	.short	(.L_579 - .L_578)


	//   ....[0]....
.L_578:
        /*114c*/ 	.word	0x000002d0
        /*1150*/ 	.word	0x000000ff
        /*1154*/ 	.word	0x00038800
        /*1158*/ 	.short	0x0100
        /*115a*/ 	.byte	0x08
	.zero		1


	//   ....[1]....
        /*115c*/ 	.word	0x000002e0
        /*1160*/ 	.word	0x000000ff
        /*1164*/ 	.word	0x00038820
        /*1168*/ 	.short	0x0100
        /*116a*/ 	.byte	0x08
	.zero		1


	//   ....[2]....
        /*116c*/ 	.word	0x000003d0
        /*1170*/ 	.word	0x000000ff
        /*1174*/ 	.word	0x00038830
        /*1178*/ 	.short	0x0100
        /*117a*/ 	.byte	0x08
	.zero		1


	//   ....[3]....
        /*117c*/ 	.word	0x000003e0
        /*1180*/ 	.word	0x000000ff
        /*1184*/ 	.word	0x00038840
        /*1188*/ 	.short	0x0100
        /*118a*/ 	.byte	0x08
	.zero		1


	//   ....[4]....
        /*118c*/ 	.word	0x000003f0
        /*1190*/ 	.word	0x000000ff
        /*1194*/ 	.word	0x00038838
        /*1198*/ 	.short	0x0100
        /*119a*/ 	.byte	0x08
	.zero		1


	//   ....[5]....
        /*119c*/ 	.word	0x00000400
        /*11a0*/ 	.word	0x000000ff
        /*11a4*/ 	.word	0x00038848
        /*11a8*/ 	.short	0x0100
        /*11aa*/ 	.byte	0x08
	.zero		1


	//   ....[6]....
        /*11ac*/ 	.word	0x00000530
        /*11b0*/ 	.word	0x000000ff
        /*11b4*/ 	.word	0x00038850
        /*11b8*/ 	.short	0x0100
        /*11ba*/ 	.byte	0x08
	.zero		1


	//   ....[7]....
        /*11bc*/ 	.word	0x00000540
        /*11c0*/ 	.word	0x000000ff
        /*11c4*/ 	.word	0x00038860
        /*11c8*/ 	.short	0x0100
        /*11ca*/ 	.byte	0x08
	.zero		1


	//   ....[8]....
        /*11cc*/ 	.word	0x00000550
        /*11d0*/ 	.word	0x000000ff
        /*11d4*/ 	.word	0x00038858
        /*11d8*/ 	.short	0x0100
        /*11da*/ 	.byte	0x08
	.zero		1


	//   ....[9]....
        /*11dc*/ 	.word	0x00000560
        /*11e0*/ 	.word	0x000000ff
        /*11e4*/ 	.word	0x00038868
        /*11e8*/ 	.short	0x0100
        /*11ea*/ 	.byte	0x08
	.zero		1


	//   ....[10]....
        /*11ec*/ 	.word	0x00000650
        /*11f0*/ 	.word	0x000000ff
        /*11f4*/ 	.word	0x00038870
        /*11f8*/ 	.short	0x0100
        /*11fa*/ 	.byte	0x06
	.zero		1


	//   ....[11]....
        /*11fc*/ 	.word	0x00000660
        /*1200*/ 	.word	0x000000ff
        /*1204*/ 	.word	0x00038880
        /*1208*/ 	.short	0x0100
        /*120a*/ 	.byte	0x06
	.zero		1


	//   ....[12]....
        /*120c*/ 	.word	0x00000670
        /*1210*/ 	.word	0x000000ff
        /*1214*/ 	.word	0x00038878
        /*1218*/ 	.short	0x0100
        /*121a*/ 	.byte	0x06
	.zero		1


	//   ....[13]....
        /*121c*/ 	.word	0x00000680
        /*1220*/ 	.word	0x000000ff
        /*1224*/ 	.word	0x00038888
        /*1228*/ 	.short	0x0100
        /*122a*/ 	.byte	0x06
	.zero		1


	//   ....[14]....
        /*122c*/ 	.word	0x000007b0
        /*1230*/ 	.word	0x000000ff
        /*1234*/ 	.word	0x00038890
        /*1238*/ 	.short	0x0100
        /*123a*/ 	.byte	0x08
	.zero		1


	//   ....[15]....
        /*123c*/ 	.word	0x000007c0
        /*1240*/ 	.word	0x000000ff
        /*1244*/ 	.word	0x000388a0
        /*1248*/ 	.short	0x0100
        /*124a*/ 	.byte	0x08
	.zero		1


	//   ....[16]....
        /*124c*/ 	.word	0x000007d0
        /*1250*/ 	.word	0x000000ff
        /*1254*/ 	.word	0x00038898
        /*1258*/ 	.short	0x0100
        /*125a*/ 	.byte	0x08
	.zero		1


	//   ....[17]....
        /*125c*/ 	.word	0x000007e0
        /*1260*/ 	.word	0x000000ff
        /*1264*/ 	.word	0x000388a8
        /*1268*/ 	.short	0x0100
        /*126a*/ 	.byte	0x08
	.zero		1


	//   ....[18]....
        /*126c*/ 	.word	0x00000910
        /*1270*/ 	.word	0x000000ff
        /*1274*/ 	.word	0x000388b0
        /*1278*/ 	.short	0x0100
        /*127a*/ 	.byte	0x08
	.zero		1


	//   ....[19]....
        /*127c*/ 	.word	0x00000920
        /*1280*/ 	.word	0x000000ff
        /*1284*/ 	.word	0x000388c0
        /*1288*/ 	.short	0x0100
        /*128a*/ 	.byte	0x08
	.zero		1


	//   ....[20]....
        /*128c*/ 	.word	0x00000930
        /*1290*/ 	.word	0x000000ff
        /*1294*/ 	.word	0x000388b8
        /*1298*/ 	.short	0x0100
        /*129a*/ 	.byte	0x08
	.zero		1


	//   ....[21]....
        /*129c*/ 	.word	0x00000940
        /*12a0*/ 	.word	0x000000ff
        /*12a4*/ 	.word	0x000388c8
        /*12a8*/ 	.short	0x0100
        /*12aa*/ 	.byte	0x08
	.zero		1


	//   ....[22]....
        /*12ac*/ 	.word	0x00003f70
        /*12b0*/ 	.word	0x00000000
        /*12b4*/ 	.word	0x00038890
        /*12b8*/ 	.short	0x010a
        /*12ba*/ 	.byte	0x3f
	.zero		1


	//   ....[23]....
        /*12bc*/ 	.word	0x00007780
        /*12c0*/ 	.word	0x00000000
        /*12c4*/ 	.word	0x00038890
        /*12c8*/ 	.short	0x010a
        /*12ca*/ 	.byte	0x3f
	.zero		1


	//   ....[24]....
        /*12cc*/ 	.word	0x0000abc0
        /*12d0*/ 	.word	0x00000000
        /*12d4*/ 	.word	0x00038890
        /*12d8*/ 	.short	0x010a
        /*12da*/ 	.byte	0x3f
	.zero		1


	//   ....[25]....
        /*12dc*/ 	.word	0x0000b020
        /*12e0*/ 	.word	0x00000024
        /*12e4*/ 	.word	0x00000000
        /*12e8*/ 	.short	0x0101
        /*12ea*/ 	.byte	0x3f
	.zero		1


	//   ....[26]....
        /*12ec*/ 	.word	0x0000b060
        /*12f0*/ 	.word	0x00000000
        /*12f4*/ 	.word	0x000388b0
        /*12f8*/ 	.short	0x010a
        /*12fa*/ 	.byte	0x3f
	.zero		1


	//   ....[27]....
        /*12fc*/ 	.word	0x0000b7d0
        /*1300*/ 	.word	0x00000000
        /*1304*/ 	.word	0x00000000
        /*1308*/ 	.short	0x0101
        /*130a*/ 	.byte	0x3f
	.zero		1


	//   ....[28]....
        /*130c*/ 	.word	0x0000c2a0
        /*1310*/ 	.word	0x00000010
        /*1314*/ 	.word	0x00038800
        /*1318*/ 	.short	0x010a
        /*131a*/ 	.byte	0x3f
	.zero		1


	//   ....[29]....
        /*131c*/ 	.word	0x0000c2f0
        /*1320*/ 	.word	0x00000010
        /*1324*/ 	.word	0x00038800
        /*1328*/ 	.short	0x010a
        /*132a*/ 	.byte	0x3f
	.zero		1


	//   ....[30]....
        /*132c*/ 	.word	0x0000dd80
        /*1330*/ 	.word	0x00000010
        /*1334*/ 	.word	0x00038800
        /*1338*/ 	.short	0x010a
        /*133a*/ 	.byte	0x3f
	.zero		1


	//   ....[31]....
        /*133c*/ 	.word	0x00012530
        /*1340*/ 	.word	0x00000010
        /*1344*/ 	.word	0x00038800
        /*1348*/ 	.short	0x010a
        /*134a*/ 	.byte	0x3f
	.zero		1


	//   ....[32]....
        /*134c*/ 	.word	0x00016170
        /*1350*/ 	.word	0x00000000
        /*1354*/ 	.word	0x00038830
        /*1358*/ 	.short	0x010a
        /*135a*/ 	.byte	0x3f
	.zero		1


	//   ....[33]....
        /*135c*/ 	.word	0x000161e0
        /*1360*/ 	.word	0x00000000
        /*1364*/ 	.word	0x00038830
        /*1368*/ 	.short	0x010a
        /*136a*/ 	.byte	0x3f
	.zero		1


	//   ....[34]....
        /*136c*/ 	.word	0x00019870
        /*1370*/ 	.word	0x00000000
        /*1374*/ 	.word	0x00000000
        /*1378*/ 	.short	0x0101
        /*137a*/ 	.byte	0x3f
	.zero		1


	//   ....[35]....
        /*137c*/ 	.word	0x0001aa60
        /*1380*/ 	.word	0x0000000b
        /*1384*/ 	.word	0x00038830
        /*1388*/ 	.short	0x010a
        /*138a*/ 	.byte	0x3f
	.zero		1


	//   ....[36]....
        /*138c*/ 	.word	0x0001aae0
        /*1390*/ 	.word	0x0000000b
        /*1394*/ 	.word	0x00038830
        /*1398*/ 	.short	0x010a
        /*139a*/ 	.byte	0x3f
	.zero		1


	//   ....[37]....
        /*139c*/ 	.word	0x0001e1e0
        /*13a0*/ 	.word	0x00000009
        /*13a4*/ 	.word	0x00038850
        /*13a8*/ 	.short	0x010a
        /*13aa*/ 	.byte	0x3f
	.zero		1


	//   ....[38]....
        /*13ac*/ 	.word	0x0001e230
        /*13b0*/ 	.word	0x00000009
        /*13b4*/ 	.word	0x00038850
        /*13b8*/ 	.short	0x010a
        /*13ba*/ 	.byte	0x3f
	.zero		1


	//   ....[39]....
        /*13bc*/ 	.word	0x0001f0f0
        /*13c0*/ 	.word	0x00000000
        /*13c4*/ 	.word	0x00000000
        /*13c8*/ 	.short	0x0101
        /*13ca*/ 	.byte	0x3f
	.zero		1


	//   ....[40]....
        /*13cc*/ 	.word	0x0001f240
        /*13d0*/ 	.word	0x00000009
        /*13d4*/ 	.word	0x00000000
        /*13d8*/ 	.short	0x0101
        /*13da*/ 	.byte	0x3f
	.zero		1


	//   ....[41]....
        /*13dc*/ 	.word	0x0001f960
        /*13e0*/ 	.word	0x00000004
        /*13e4*/ 	.word	0x00038830
        /*13e8*/ 	.short	0x010a
        /*13ea*/ 	.byte	0x3f
	.zero		1


	//   ....[42]....
        /*13ec*/ 	.word	0x0001f9e0
        /*13f0*/ 	.word	0x00000004
        /*13f4*/ 	.word	0x00038830
        /*13f8*/ 	.short	0x010a
        /*13fa*/ 	.byte	0x3f
	.zero		1


	//   ....[43]....
        /*13fc*/ 	.word	0x000230e0
        /*1400*/ 	.word	0x00000009
        /*1404*/ 	.word	0x00038850
        /*1408*/ 	.short	0x010a
        /*140a*/ 	.byte	0x3f
	.zero		1


	//   ....[44]....
        /*140c*/ 	.word	0x00023130
        /*1410*/ 	.word	0x00000009
        /*1414*/ 	.word	0x00038850
        /*1418*/ 	.short	0x010a
        /*141a*/ 	.byte	0x3f
	.zero		1


	//   ....[45]....
        /*141c*/ 	.word	0x00023a20
        /*1420*/ 	.word	0x000000a5
        /*1424*/ 	.word	0x00000000
        /*1428*/ 	.short	0x0101
        /*142a*/ 	.byte	0x3f
	.zero		1


	//   ....[46]....
        /*142c*/ 	.word	0x00023c00
        /*1430*/ 	.word	0x000000a5
        /*1434*/ 	.word	0x00000000
        /*1438*/ 	.short	0x0101
        /*143a*/ 	.byte	0x3f
	.zero		1


	//   ....[47]....
        /*143c*/ 	.word	0x00024970
        /*1440*/ 	.word	0x0000000a
        /*1444*/ 	.word	0x00038850
        /*1448*/ 	.short	0x010a
        /*144a*/ 	.byte	0x3f
	.zero		1


	//   ....[48]....
        /*144c*/ 	.word	0x000249c0
        /*1450*/ 	.word	0x0000000a
        /*1454*/ 	.word	0x00038850
        /*1458*/ 	.short	0x010a
        /*145a*/ 	.byte	0x3f
	.zero		1


	//   ....[49]....
        /*145c*/ 	.word	0x00024eb0
        /*1460*/ 	.word	0x0000000a
        /*1464*/ 	.word	0x00000000
        /*1468*/ 	.short	0x0101
        /*146a*/ 	.byte	0x3f
	.zero		1


	//   ....[50]....
        /*146c*/ 	.word	0x00027260
        /*1470*/ 	.word	0x00000008
        /*1474*/ 	.word	0x00000000
        /*1478*/ 	.short	0x0101
        /*147a*/ 	.byte	0x3f
	.zero		1


	//   ....[51]....
        /*147c*/ 	.word	0x00027d70
        /*1480*/ 	.word	0x00000002
        /*1484*/ 	.word	0x00000000
        /*1488*/ 	.short	0x0101
        /*148a*/ 	.byte	0x3f
	.zero		1


	//   ....[52]....
        /*148c*/ 	.word	0x0002c020
        /*1490*/ 	.word	0x00000012
        /*1494*/ 	.word	0x00038820
        /*1498*/ 	.short	0x010a
        /*149a*/ 	.byte	0x3f
	.zero		1


	//   ....[53]....
        /*149c*/ 	.word	0x0002c0f0
        /*14a0*/ 	.word	0x00000006
        /*14a4*/ 	.word	0x000388a0
        /*14a8*/ 	.short	0x010a
        /*14aa*/ 	.byte	0x3f
	.zero		1


	//   ....[54]....
        /*14ac*/ 	.word	0x0002c620
        /*14b0*/ 	.word	0x00000006
        /*14b4*/ 	.word	0x000388c0
        /*14b8*/ 	.short	0x010a
        /*14ba*/ 	.byte	0x3f
	.zero		1


	//   ....[55]....
        /*14bc*/ 	.word	0x0002cca0
        /*14c0*/ 	.word	0x00000006
        /*14c4*/ 	.word	0x000388a0
        /*14c8*/ 	.short	0x010a
        /*14ca*/ 	.byte	0x3f
	.zero		1


	//   ....[56]....
        /*14cc*/ 	.word	0x0002d1c0
        /*14d0*/ 	.word	0x00000006
        /*14d4*/ 	.word	0x000388c0
        /*14d8*/ 	.short	0x010a
        /*14da*/ 	.byte	0x3f
	.zero		1


	//   ....[57]....
        /*14dc*/ 	.word	0x0002e410
        /*14e0*/ 	.word	0x00000000
        /*14e4*/ 	.word	0x00038840
        /*14e8*/ 	.short	0x010a
        /*14ea*/ 	.byte	0x3f
	.zero		1


	//   ....[58]....
        /*14ec*/ 	.word	0x0002f470
        /*14f0*/ 	.word	0x00000012
        /*14f4*/ 	.word	0x00038800
        /*14f8*/ 	.short	0x0107
        /*14fa*/ 	.byte	0x3f
	.zero		1


	//   ....[59]....
        /*14fc*/ 	.word	0x0002f570
        /*1500*/ 	.word	0x00000012
        /*1504*/ 	.word	0x00038800
        /*1508*/ 	.short	0x0101
        /*150a*/ 	.byte	0x3f
	.zero		1


	//   ....[60]....
        /*150c*/ 	.word	0x0002f590
        /*1510*/ 	.word	0x00000012
        /*1514*/ 	.word	0x00038820
        /*1518*/ 	.short	0x010a
        /*151a*/ 	.byte	0x3f
	.zero		1


	//   ....[61]....
        /*151c*/ 	.word	0x0002f960
        /*1520*/ 	.word	0x00000003
        /*1524*/ 	.word	0x00038840
        /*1528*/ 	.short	0x010a
        /*152a*/ 	.byte	0x3f
	.zero		1


	//   ....[62]....
        /*152c*/ 	.word	0x0002fef0
        /*1530*/ 	.word	0x00000002
        /*1534*/ 	.word	0x00038860
        /*1538*/ 	.short	0x010a
        /*153a*/ 	.byte	0x3f
	.zero		1


	//   ....[63]....
        /*153c*/ 	.word	0x00030790
        /*1540*/ 	.word	0x00000003
        /*1544*/ 	.word	0x00038840
        /*1548*/ 	.short	0x010a
        /*154a*/ 	.byte	0x3f
	.zero		1


	//   ....[64]....
        /*154c*/ 	.word	0x00030d20
        /*1550*/ 	.word	0x00000002
        /*1554*/ 	.word	0x00038860
        /*1558*/ 	.short	0x010a
        /*155a*/ 	.byte	0x3f
	.zero		1


	//   ....[65]....
        /*155c*/ 	.word	0x00031520
        /*1560*/ 	.word	0x00000003
        /*1564*/ 	.word	0x00038840
        /*1568*/ 	.short	0x010a
        /*156a*/ 	.byte	0x3f
	.zero		1


	//   ....[66]....
        /*156c*/ 	.word	0x00031aa0
        /*1570*/ 	.word	0x00000002
        /*1574*/ 	.word	0x00038860
        /*1578*/ 	.short	0x010a
        /*157a*/ 	.byte	0x3f
	.zero		1


	//   ....[67]....
        /*157c*/ 	.word	0x00032240
        /*1580*/ 	.word	0x00000000
        /*1584*/ 	.word	0x00038860
        /*1588*/ 	.short	0x010a
        /*158a*/ 	.byte	0x3f
	.zero		1


	//   ....[68]....
        /*158c*/ 	.word	0x00033af0
        /*1590*/ 	.word	0x00000000
        /*1594*/ 	.word	0x00038820
        /*1598*/ 	.short	0x010a
        /*159a*/ 	.byte	0x3f
	.zero		1


	//   ....[69]....
        /*159c*/ 	.word	0x00033cf0
        /*15a0*/ 	.word	0x00000006
        /*15a4*/ 	.word	0x00000000
        /*15a8*/ 	.short	0x010a
        /*15aa*/ 	.byte	0x3f
	.zero		1


	//   ....[70]....
        /*15ac*/ 	.word	0x00033d20
        /*15b0*/ 	.word	0x00000007
        /*15b4*/ 	.word	0x00000000
        /*15b8*/ 	.short	0x010a
        /*15ba*/ 	.byte	0x3f
	.zero		1


	//   ....[71]....
        /*15bc*/ 	.word	0x00033d80
        /*15c0*/ 	.word	0x00000004
        /*15c4*/ 	.word	0x00000000
        /*15c8*/ 	.short	0x010a
        /*15ca*/ 	.byte	0x3f
	.zero		1


	//   ....[72]....
        /*15cc*/ 	.word	0x00033db0
        /*15d0*/ 	.word	0x00000003
        /*15d4*/ 	.word	0x00000000
        /*15d8*/ 	.short	0x010a
        /*15da*/ 	.byte	0x3f
	.zero		1


	//   ....[73]....
        /*15dc*/ 	.word	0x00033e10
        /*15e0*/ 	.word	0x00000000
        /*15e4*/ 	.word	0x00038890
        /*15e8*/ 	.short	0x010a
        /*15ea*/ 	.byte	0x3f
	.zero		1


	//   ....[74]....
        /*15ec*/ 	.word	0x00033e60
        /*15f0*/ 	.word	0x00000000
        /*15f4*/ 	.word	0x00038890
        /*15f8*/ 	.short	0x010a
        /*15fa*/ 	.byte	0x3f
	.zero		1


	//   ....[75]....
        /*15fc*/ 	.word	0x00033eb0
        /*1600*/ 	.word	0x00000000
        /*1604*/ 	.word	0x00038890
        /*1608*/ 	.short	0x010a
        /*160a*/ 	.byte	0x3f
	.zero		1


	//   ....[76]....
        /*160c*/ 	.word	0x00033f00
        /*1610*/ 	.word	0x00000000
        /*1614*/ 	.word	0x000388b0
        /*1618*/ 	.short	0x010a
        /*161a*/ 	.byte	0x3f
	.zero		1


	//   ....[77]....
        /*161c*/ 	.word	0x00034690
        /*1620*/ 	.word	0x00000010
        /*1624*/ 	.word	0x00038800
        /*1628*/ 	.short	0x010a
        /*162a*/ 	.byte	0x3f
	.zero		1


	//   ....[78]....
        /*162c*/ 	.word	0x00034e00
        /*1630*/ 	.word	0x00000010
        /*1634*/ 	.word	0x00038800
        /*1638*/ 	.short	0x010a
        /*163a*/ 	.byte	0x3f
	.zero		1


	//   ....[79]....
        /*163c*/ 	.word	0x00034e50
        /*1640*/ 	.word	0x00000000
        /*1644*/ 	.word	0x00038830
        /*1648*/ 	.short	0x010a
        /*164a*/ 	.byte	0x3f
	.zero		1


	//   ....[80]....
        /*164c*/ 	.word	0x00034ea0
        /*1650*/ 	.word	0x0000000b
        /*1654*/ 	.word	0x00038830
        /*1658*/ 	.short	0x010a
        /*165a*/ 	.byte	0x3f
	.zero		1


	//   ....[81]....
        /*165c*/ 	.word	0x00034ef0
        /*1660*/ 	.word	0x00000009
        /*1664*/ 	.word	0x00038850
        /*1668*/ 	.short	0x010a
        /*166a*/ 	.byte	0x3f
	.zero		1


	//   ....[82]....
        /*166c*/ 	.word	0x00034f40
        /*1670*/ 	.word	0x00000004
        /*1674*/ 	.word	0x00038830
        /*1678*/ 	.short	0x010a
        /*167a*/ 	.byte	0x3f
	.zero		1


	//   ....[83]....
        /*167c*/ 	.word	0x00034f90
        /*1680*/ 	.word	0x00000009
        /*1684*/ 	.word	0x00038850
        /*1688*/ 	.short	0x010a
        /*168a*/ 	.byte	0x3f
	.zero		1


	//   ....[84]....
        /*168c*/ 	.word	0x00034fe0
        /*1690*/ 	.word	0x0000000a
        /*1694*/ 	.word	0x00038850
        /*1698*/ 	.short	0x010a
        /*169a*/ 	.byte	0x3f
	.zero		1


	//   ....[85]....
        /*169c*/ 	.word	0x00035190
        /*16a0*/ 	.word	0x00000012
        /*16a4*/ 	.word	0x00038820
        /*16a8*/ 	.short	0x010a
        /*16aa*/ 	.byte	0x3f
	.zero		1


	//   ....[86]....
        /*16ac*/ 	.word	0x000351e0
        /*16b0*/ 	.word	0x00000006
        /*16b4*/ 	.word	0x000388a0
        /*16b8*/ 	.short	0x010a
        /*16ba*/ 	.byte	0x3f
	.zero		1


	//   ....[87]....
        /*16bc*/ 	.word	0x00035230
        /*16c0*/ 	.word	0x00000006
        /*16c4*/ 	.word	0x000388c0
        /*16c8*/ 	.short	0x010a
        /*16ca*/ 	.byte	0x3f
	.zero		1


	//   ....[88]....
        /*16cc*/ 	.word	0x00035280
        /*16d0*/ 	.word	0x00000006
        /*16d4*/ 	.word	0x000388a0
        /*16d8*/ 	.short	0x010a
        /*16da*/ 	.byte	0x3f
	.zero		1


	//   ....[89]....
        /*16dc*/ 	.word	0x000352d0
        /*16e0*/ 	.word	0x00000006
        /*16e4*/ 	.word	0x000388c0
        /*16e8*/ 	.short	0x010a
        /*16ea*/ 	.byte	0x3f
	.zero		1


	//   ....[90]....
        /*16ec*/ 	.word	0x00035470
        /*16f0*/ 	.word	0x00000000
        /*16f4*/ 	.word	0x00038840
        /*16f8*/ 	.short	0x010a
        /*16fa*/ 	.byte	0x3f
	.zero		1


	//   ....[91]....
        /*16fc*/ 	.word	0x00036100
        /*1700*/ 	.word	0x00000012
        /*1704*/ 	.word	0x00038820
        /*1708*/ 	.short	0x010a
        /*170a*/ 	.byte	0x3f
	.zero		1


	//   ....[92]....
        /*170c*/ 	.word	0x00036150
        /*1710*/ 	.word	0x00000003
        /*1714*/ 	.word	0x00038840
        /*1718*/ 	.short	0x010a
        /*171a*/ 	.byte	0x3f
	.zero		1


	//   ....[93]....
        /*171c*/ 	.word	0x000361a0
        /*1720*/ 	.word	0x00000002
        /*1724*/ 	.word	0x00038860
        /*1728*/ 	.short	0x010a
        /*172a*/ 	.byte	0x3f
	.zero		1


	//   ....[94]....
        /*172c*/ 	.word	0x000361f0
        /*1730*/ 	.word	0x00000003
        /*1734*/ 	.word	0x00038840
        /*1738*/ 	.short	0x010a
        /*173a*/ 	.byte	0x3f
	.zero		1


	//   ....[95]....
        /*173c*/ 	.word	0x00036240
        /*1740*/ 	.word	0x00000002
        /*1744*/ 	.word	0x00038860
        /*1748*/ 	.short	0x010a
        /*174a*/ 	.byte	0x3f
	.zero		1


	//   ....[96]....
        /*174c*/ 	.word	0x00036290
        /*1750*/ 	.word	0x00000003
        /*1754*/ 	.word	0x00038840
        /*1758*/ 	.short	0x010a
        /*175a*/ 	.byte	0x3f
	.zero		1


	//   ....[97]....
        /*175c*/ 	.word	0x000362e0
        /*1760*/ 	.word	0x00000002
        /*1764*/ 	.word	0x00038860
        /*1768*/ 	.short	0x010a
        /*176a*/ 	.byte	0x3f
	.zero		1


	//   ....[98]....
        /*176c*/ 	.word	0x00036330
        /*1770*/ 	.word	0x00000000
        /*1774*/ 	.word	0x00038860
        /*1778*/ 	.short	0x010a
        /*177a*/ 	.byte	0x3f
	.zero		1


	//   ....[99]....
        /*177c*/ 	.word	0x00036ee0
        /*1780*/ 	.word	0x00000000
        /*1784*/ 	.word	0x00038820
        /*1788*/ 	.short	0x010a
        /*178a*/ 	.byte	0x3f
	.zero		1


	//   ....[100]....
        /*178c*/ 	.word	0x00037080
        /*1790*/ 	.word	0x00000006
        /*1794*/ 	.word	0x00000000
        /*1798*/ 	.short	0x010a
        /*179a*/ 	.byte	0x3f
	.zero		1


	//   ....[101]....
        /*179c*/ 	.word	0x000370d0
        /*17a0*/ 	.word	0x00000007
        /*17a4*/ 	.word	0x00000000
        /*17a8*/ 	.short	0x010a
        /*17aa*/ 	.byte	0x3f
	.zero		1


	//   ....[102]....
        /*17ac*/ 	.word	0x00037120
        /*17b0*/ 	.word	0x00000004
        /*17b4*/ 	.word	0x00000000
        /*17b8*/ 	.short	0x010a
        /*17ba*/ 	.byte	0x3f
	.zero		1


	//----- nvinfo : EIATTR_NUM_MBARRIERS
	.align		4
.L_579:
        /*17bc*/ 	.byte	0x03, 0x38
        /*17be*/ 	.short	0x0016


	//----- nvinfo : EIATTR_EXIT_INSTR_OFFSETS
	.align		4
        /*17c0*/ 	.byte	0x04, 0x1c
        /*17c2*/ 	.short	(.L_581 - .L_580)


	//   ....[0]....
.L_580:
        /*17c4*/ 	.word	0x00033e00


	//----- nvinfo : EIATTR_MAX_THREADS
	.align		4
.L_581:
        /*17c8*/ 	.byte	0x04, 0x05
        /*17ca*/ 	.short	(.L_583 - .L_582)
.L_582:
        /*17cc*/ 	.word	0x00000180
        /*17d0*/ 	.word	0x00000001
        /*17d4*/ 	.word	0x00000001


	//----- nvinfo : EIATTR_CRS_STACK_SIZE
	.align		4
.L_583:
        /*17d8*/ 	.byte	0x04, 0x1e
        /*17da*/ 	.short	(.L_585 - .L_584)
.L_584:
        /*17dc*/ 	.word	0x00000000


	//----- nvinfo : EIATTR_CBANK_PARAM_SIZE
	.align		4
.L_585:
        /*17e0*/ 	.byte	0x03, 0x19
        /*17e2*/ 	.short	0x0af0


	//----- nvinfo : EIATTR_PARAM_CBANK
	.align		4
        /*17e4*/ 	.byte	0x04, 0x0a
        /*17e6*/ 	.short	(.L_587 - .L_586)
	.align		4
.L_586:
        /*17e8*/ 	.word	index@(.nv.constant0._ZN7cutlass13device_kernelIN5flash11enable_sm90INS1_16FlashAttnFwdSm90INS1_25CollectiveMainloopFwdSm90ILi2EN4cute5tupleIJNS5_1CILi1EEES8_S8_EEENS6_IJNS7_ILi128EEENS7_ILi80EEENS7_ILi256EEEEEELi256ENS_10bfloat16_tEfNS_4arch4Sm90ELb1ELb0ELb0ELb1ELb0ELb1ELb0ELb1ELb1ELb1ELb1ELb0EEENS1_21CollectiveEpilogueFwdINS6_IJSA_SC_SB_EEES9_SE_SG_Li256ELb1ELb1ELb1ELb0EEENS1_36VarlenDynamicPersistentTileSchedulerILi128ELi80ELi256ELi128ELb1ELb1ELb1ELb1ELb1ELb1EEEEEEEEEvNT_6ParamsE)
        /*17ec*/ 	.short	0x0210
        /*17ee*/ 	.short	0x0af0


	//----- nvinfo : EIATTR_SW_WAR
	.align		4
.L_587:
        /*17f0*/ 	.byte	0x04, 0x36
        /*17f2*/ 	.short	(.L_589 - .L_588)
.L_588:
        /*17f4*/ 	.word	0x00000008
.L_589:


//--------------------- .nv.info._ZN7cutlass13device_kernelIN5flash11enable_sm90INS1_16FlashAttnFwdSm90INS1_25CollectiveMainloopFwdSm90ILi2EN4cute5tupleIJNS5_1CILi1EEES8_S8_EEENS6_IJNS7_ILi128EEENS7_ILi112EEENS7_ILi192EEEEEELi192ENS_10bfloat16_tEfNS_4arch4Sm90ELb0ELb0ELb0ELb0ELb0ELb0ELb0ELb1ELb1ELb1ELb1ELb0EEENS1_21CollectiveEpilogueFwdINS6_IJSA_SC_SB_EEES9_SE_SG_Li256ELb0ELb1ELb1ELb0EEENS1_19SingleTileSchedulerILb0ELb1ELb1ELi128EEEEEEEEEvNT_6ParamsE --------------------------
	.section	.nv.info._ZN7cutlass13device_kernelIN5flash11enable_sm90INS1_16FlashAttnFwdSm90INS1_25CollectiveMainloopFwdSm90ILi2EN4cute5tupleIJNS5_1CILi1EEES8_S8_EEENS6_IJNS7_ILi128EEENS7_ILi112EEENS7_ILi192EEEEEELi192ENS_10bfloat16_tEfNS_4arch4Sm90ELb0ELb0ELb0ELb0ELb0ELb0ELb0ELb1ELb1ELb1ELb1ELb0EEENS1_21CollectiveEpilogueFwdINS6_IJSA_SC_SB_EEES9_SE_SG_Li256ELb0ELb1ELb1ELb0EEENS1_19SingleTileSchedulerILb0ELb1ELb1ELi128EEEEEEEEEvNT_6ParamsE,"",@"SHT_CUDA_INFO"
	.sectionflags	@""
	.align	4


	//----- nvinfo : EIATTR_CUDA_API_VERSION
	.align		4
        /*0000*/ 	.byte	0x04, 0x37
        /*0002*/ 	.short	(.L_591 - .L_590)
.L_590:
        /*0004*/ 	.word	0x00000082


	//----- nvinfo : EIATTR_KPARAM_INFO
	.align		4
.L_591:
        /*0008*/ 	.byte	0x04, 0x17
        /*000a*/ 	.short	(.L_593 - .L_592)
.L_592:
        /*000c*/ 	.word	0x00000000
        /*0010*/ 	.short	0x0000
        /*0012*/ 	.short	0x0070
        /*0014*/ 	.byte	0x00, 0xf0, 0x01, 0x28


	//----- nvinfo : EIATTR_SPARSE_MMA_MASK
	.align		4
.L_593:
        /*0018*/ 	.byte	0x03, 0x50
        /*001a*/ 	.short	0x0000


	//----- nvinfo : EIATTR_MAXREG_COUNT
	.align		4
        /*001c*/ 	.byte	0x03, 0x1b
        /*001e*/ 	.short	0x00a8


	//----- nvinfo : EIATTR_NUM_BARRIERS
	.align		4
        /*0020*/ 	.byte	0x02, 0x4c
        /*0022*/ 	.byte	0x09
	.zero		1


	//----- nvinfo : EIATTR_EXTERNS
	.align		4
        /*0024*/ 	.byte	0x04, 0x0f
        /*0026*/ 	.short	(.L_595 - .L_594)


	//   ....[0]....
	.align		4
.L_594:
        /*0028*/ 	.word	index@(__assertfail)


	//----- nvinfo : EIATTR_ANNOTATIONS
	.align		4
.L_595:
        /*002c*/ 	.byte	0x04, 0x55
        /*002e*/ 	.short	(.L_597 - .L_596)


	//   ....[0]....
.L_596:
        /*0030*/ 	.word	0x00000001
        /*0034*/ 	.byte	0x60, 0x09, 0x00, 0x00, 0x01, 0x00, 0x00, 0x00, 0x60, 0x14, 0x00, 0x00, 0x01, 0x00, 0x00, 0x00
        /*0044*/ 	.byte	0x90, 0xd7, 0x00, 0x00, 0x01, 0x00, 0x00, 0x00, 0x80, 0xdc, 0x00, 0x00, 0x01, 0x00, 0x00, 0x00
        /*0054*/ 	.byte	0x00, 0xed, 0x00, 0x00, 0x01, 0x00, 0x00, 0x00, 0xa0, 0xef, 0x00, 0x00, 0x01, 0x00, 0x00, 0x00
        /*0064*/ 	.byte	0x20, 0xf9, 0x00, 0x00, 0x01, 0x00, 0x00, 0x00, 0xf0, 0x02, 0x01, 0x00, 0x01, 0x00, 0x00, 0x00
        /*0074*/ 	.byte	0xd0, 0x11, 0x01, 0x00


	//----- nvinfo : EIATTR_MERCURY_ISA_VERSION
	.align		4
.L_597:
        /*0078*/ 	.byte	0x03, 0x5f
        /*007a*/ 	.short	0x0101


	//----- nvinfo : EIATTR_INT_WARP_WIDE_INSTR_OFFSETS
	.align		4
        /*007c*/ 	.byte	0x04, 0x31
        /*007e*/ 	.short	(.L_599 - .L_598)


	//   ....[0]....
.L_598:
        /*0080*/ 	.word	0x00000130


	//   ....[1]....
        /*0084*/ 	.word	0x00000170


	//   ....[2]....
        /*0088*/ 	.word	0x000001e0


	//----- nvinfo : EIATTR_COOP_GROUP_MASK_REGIDS
	.align		4
.L_599:
        /*008c*/ 	.byte	0x04, 0x29
        /*008e*/ 	.short	(.L_601 - .L_600)


	//   ....[0]....
.L_600:
        /*0090*/ 	.word	0xffffffff


	//   ....[1]....
        /*0094*/ 	.word	0xffffffff


	//   ....[2]....
        /*0098*/ 	.word	0xffffffff


	//   ....[3]....
        /*009c*/ 	.word	0xffffffff


	//   ....[4]....
        /*00a0*/ 	.word	0xffffffff


	//   ....[5]....
        /*00a4*/ 	.word	0xffffffff


	//   ....[6]....
        /*00a8*/ 	.word	0xffffffff


	//   ....[7]....
        /*00ac*/ 	.word	0xffffffff


	//   ....[8]....
        /*00b0*/ 	.word	0xffffffff


	//   ....[9]....
        /*00b4*/ 	.word	0xffffffff


	//   ....[10]....
        /*00b8*/ 	.word	0xffffffff


	//   ....[11]....
        /*00bc*/ 	.word	0xffffffff


	//   ....[12]....
        /*00c0*/ 	.word	0xffffffff


	//   ....[13]....
        /*00c4*/ 	.word	0xffffffff


	//   ....[14]....
        /*00c8*/ 	.word	0xffffffff


	//   ....[15]....
        /*00cc*/ 	.word	0xffffffff


	//   ....[16]....
        /*00d0*/ 	.word	0xffffffff


	//   ....[17]....
        /*00d4*/ 	.word	0xffffffff


	//   ....[18]....
        /*00d8*/ 	.word	0xffffffff


	//   ....[19]....
        /*00dc*/ 	.word	0xffffffff


	//   ....[20]....
        /*00e0*/ 	.word	0xffffffff


	//   ....[21]....
        /*00e4*/ 	.word	0xffffffff


	//   ....[22]....
        /*00e8*/ 	.word	0xffffffff


	//   ....[23]....
        /*00ec*/ 	.word	0xffffffff


	//   ....[24]....
        /*00f0*/ 	.word	0xffffffff


	//   ....[25]....
        /*00f4*/ 	.word	0xffffffff


	//   ....[26]....
        /*00f8*/ 	.word	0xffffffff


	//   ....[27]....
        /*00fc*/ 	.word	0xffffffff


	//   ....[28]....
        /*0100*/ 	.word	0xffffffff


	//   ....[29]....
        /*0104*/ 	.word	0xffffffff


	//   ....[30]....
        /*0108*/ 	.word	0xffffffff


	//   ....[31]....
        /*010c*/ 	.word	0xffffffff


	//   ....[32]....
        /*0110*/ 	.word	0xffffffff


	//   ....[33]....
        /*0114*/ 	.word	0xffffffff


	//   ....[34]....
        /*0118*/ 	.word	0xffffffff


	//   ....[35]....
        /*011c*/ 	.word	0xffffffff


	//   ....[36]....
        /*0120*/ 	.word	0xffffffff


	//   ....[37]....
        /*0124*/ 	.word	0xffffffff


	//   ....[38]....
        /*0128*/ 	.word	0xffffffff


	//   ....[39]....
        /*012c*/ 	.word	0xffffffff


	//   ....[40]....
        /*0130*/ 	.word	0xffffffff


	//   ....[41]....
        /*0134*/ 	.word	0xffffffff


	//   ....[42]....
        /*0138*/ 	.word	0xffffffff


	//   ....[43]....
        /*013c*/ 	.word	0xffffffff


	//   ....[44]....
        /*0140*/ 	.word	0xffffffff


	//   ....[45]....
        /*0144*/ 	.word	0xffffffff


	//   ....[46]....
        /*0148*/ 	.word	0xffffffff


	//   ....[47]....
        /*014c*/ 	.word	0x0500000f


	//   ....[48]....
        /*0150*/ 	.word	0x0500000f


	//   ....[49]....
        /*0154*/ 	.word	0x0500000f


	//   ....[50]....
        /*0158*/ 	.word	0x0500000f


	//   ....[51]....
        /*015c*/ 	.word	0x0500000f


	//   ....[52]....
        /*0160*/ 	.word	0x0500000f


	//   ....[53]....
        /*0164*/ 	.word	0x0500000f


	//   ....[54]....
        /*0168*/ 	.word	0x0500000f


	//   ....[55]....
        /*016c*/ 	.word	0x0500000f


	//   ....[56]....
        /*0170*/ 	.word	0x0500000f


	//   ....[57]....
        /*0174*/ 	.word	0x0500000f


	//   ....[58]....
        /*0178*/ 	.word	0x0500000f


	//   ....[59]....
        /*017c*/ 	.word	0x0500000f


	//   ....[60]....
        /*0180*/ 	.word	0x0500000f


	//   ....[61]....
        /*0184*/ 	.word	0x0500000f


	//   ....[62]....
        /*0188*/ 	.word	0x0500000f


	//   ....[63]....
        /*018c*/ 	.word	0x0500000f


	//   ....[64]....
        /*0190*/ 	.word	0x0500000f


	//----- nvinfo : EIATTR_COOP_GROUP_INSTR_OFFSETS
	.align		4
.L_601:
        /*0194*/ 	.byte	0x04, 0x28
        /*0196*/ 	.short	(.L_603 - .L_602)


	//   ....[0]....
.L_602:
        /*0198*/ 	.word	0x00000060


	//   ....[1]....
        /*019c*/ 	.word	0x00000140


	//   ....[2]....
        /*01a0*/ 	.word	0x00000190


	//   ....[3]....
        /*01a4*/ 	.word	0x000003c0


	//   ....[4]....
        /*01a8*/ 	.word	0x00000520


	//   ....[5]....
        /*01ac*/ 	.word	0x00000640


	//   ....[6]....
        /*01b0*/ 	.word	0x000007a0


	//   ....[7]....
        /*01b4*/ 	.word	0x00001240


	//   ....[8]....
        /*01b8*/ 	.word	0x00004530


	//   ....[9]....
        /*01bc*/ 	.word	0x00004600


	//   ....[10]....
        /*01c0*/ 	.word	0x00004ad0


	//   ....[11]....
        /*01c4*/ 	.word	0x00004b50


	//   ....[12]....
        /*01c8*/ 	.word	0x00008ef0


	//   ....[13]....
        /*01cc*/ 	.word	0x00008f20


	//   ....[14]....
        /*01d0*/ 	.word	0x00009170


	//   ....[15]....
        /*01d4*/ 	.word	0x00009190


	//   ....[16]....
        /*01d8*/ 	.word	0x0000a830


	//   ....[17]....
        /*01dc*/ 	.word	0x0000a840


	//   ....[18]....
        /*01e0*/ 	.word	0x0000a8d0


	//   ....[19]....
        /*01e4*/ 	.word	0x0000a920


	//   ....[20]....
        /*01e8*/ 	.word	0x0000ba30


	//   ....[21]....
        /*01ec*/ 	.word	0x0000ba90


	//   ....[22]....
        /*01f0*/ 	.word	0x0000bad0


	//   ....[23]....
        /*01f4*/ 	.word	0x0000bb10


	//   ....[24]....
        /*01f8*/ 	.word	0x0000bb30


	//   ....[25]....
        /*01fc*/ 	.word	0x0000bb50


	//   ....[26]....
        /*0200*/ 	.word	0x0000c4a0


	//   ....[27]....
        /*0204*/ 	.word	0x0000c4b0


	//   ....[28]....
        /*0208*/ 	.word	0x0000d220


	//   ....[29]....
        /*020c*/ 	.word	0x0000dca0


	//   ....[30]....
        /*0210*/ 	.word	0x0000e6b0


	//   ....[31]....
        /*0214*/ 	.word	0x0000e6c0


	//   ....[32]....
        /*0218*/ 	.word	0x0000e6e0


	//   ....[33]....
        /*021c*/ 	.word	0x0000e740


	//   ....[34]....
        /*0220*/ 	.word	0x0000e7c0


	//   ....[35]....
        /*0224*/ 	.word	0x0000e7f0


	//   ....[36]....
        /*0228*/ 	.word	0x0000e870


	//   ....[37]....
        /*022c*/ 	.word	0x0000e8a0


	//   ....[38]....
        /*0230*/ 	.word	0x0000e920


	//   ....[39]....
        /*0234*/ 	.word	0x0000e960


	//   ....[40]....
        /*0238*/ 	.word	0x0000e9d0


	//   ....[41]....
        /*023c*/ 	.word	0x0000ea00


	//   ....[42]....
        /*0240*/ 	.word	0x0000ea80


	//   ....[43]....
        /*0244*/ 	.word	0x0000eac0


	//   ....[44]....
        /*0248*/ 	.word	0x0000eb30


	//   ....[45]....
        /*024c*/ 	.word	0x0000eb60


	//   ....[46]....
        /*0250*/ 	.word	0x00011160


	//   ....[47]....
        /*0254*/ 	.word	0x00011640


	//   ....[48]....
        /*0258*/ 	.word	0x000117c0


	//   ....[49]....
        /*025c*/ 	.word	0x00011810


	//   ....[50]....
        /*0260*/ 	.word	0x00011950


	//   ....[51]....
        /*0264*/ 	.word	0x000119c0


	//   ....[52]....
        /*0268*/ 	.word	0x00011ac0


	//   ....[53]....
        /*026c*/ 	.word	0x00011b30


	//   ....[54]....
        /*0270*/ 	.word	0x00011c30


	//   ....[55]....
        /*0274*/ 	.word	0x00011ca0


	//   ....[56]....
        /*0278*/ 	.word	0x00011da0


	//   ....[57]....
        /*027c*/ 	.word	0x00011e10


	//   ....[58]....
        /*0280*/ 	.word	0x00011f10


	//   ....[59]....
        /*0284*/ 	.word	0x00011f80


	//   ....[60]....
        /*0288*/ 	.word	0x00012080


	//   ....[61]....
        /*028c*/ 	.word	0x000120e0


	//   ....[62]....
        /*0290*/ 	.word	0x000121d0


	//   ....[63]....
        /*0294*/ 	.word	0x00012220


	//   ....[64]....
        /*0298*/ 	.word	0x00012620


	//----- nvinfo : EIATTR_REG_RECONFIG
	.align		4
.L_603:
        /*029c*/ 	.byte	0x01, 0x54
	.zero		2


	//----- nvinfo : EIATTR_SYSCALL_OFFSETS
	.align		4
        /*02a0*/ 	.byte	0x04, 0x46
        /*02a2*/ 	.short	(.L_605 - .L_604)


	//   ....[0]....
.L_604:
        /*02a4*/ 	.word	0x00001410


	//   ....[1]....
        /*02a8*/ 	.word	0x0000d910


	//   ....[2]....
        /*02ac*/ 	.word	0x0000da50


	//   ....[3]....
        /*02b0*/ 	.word	0x0000db40


	//   ....[4]....
        /*02b4*/ 	.word	0x0000e2b0


	//----- nvinfo : EIATTR_MBARRIER_INSTR_OFFSETS
	.align		4
.L_605:
        /*02b8*/ 	.byte	0x04, 0x39
        /*02ba*/ 	.short	(.L_607 - .L_606)


	//   ....[0]....
.L_606:
        /*02bc*/ 	.word	0x00000270
        /*02c0*/ 	.word	0x000000ff
        /*02c4*/ 	.word	0x00036800
        /*02c8*/ 	.short	0x0100
        /*02ca*/ 	.byte	0x08
	.zero		1


	//   ....[1]....
        /*02cc*/ 	.word	0x00000280
        /*02d0*/ 	.word	0x000000ff
        /*02d4*/ 	.word	0x00036820
        /*02d8*/ 	.short	0x0100
        /*02da*/ 	.byte	0x08
	.zero		1


	//   ....[2]....
        /*02dc*/ 	.word	0x00000370
        /*02e0*/ 	.word	0x000000ff
        /*02e4*/ 	.word	0x00036830
        /*02e8*/ 	.short	0x0100
        /*02ea*/ 	.byte	0x08
	.zero		1


	//   ....[3]....
        /*02ec*/ 	.word	0x00000380
        /*02f0*/ 	.word	0x000000ff
        /*02f4*/ 	.word	0x00036840
        /*02f8*/ 	.short	0x0100
        /*02fa*/ 	.byte	0x08
	.zero		1


	//   ....[4]....
        /*02fc*/ 	.word	0x00000390
        /*0300*/ 	.word	0x000000ff
        /*0304*/ 	.word	0x00036838
        /*0308*/ 	.short	0x0100
        /*030a*/ 	.byte	0x08
	.zero		1


	//   ....[5]....
        /*030c*/ 	.word	0x000003a0
        /*0310*/ 	.word	0x000000ff
        /*0314*/ 	.word	0x00036848
        /*0318*/ 	.short	0x0100
        /*031a*/ 	.byte	0x08
	.zero		1


	//   ....[6]....
        /*031c*/ 	.word	0x000004d0
        /*0320*/ 	.word	0x000000ff
        /*0324*/ 	.word	0x00036850
        /*0328*/ 	.short	0x0100
        /*032a*/ 	.byte	0x08
	.zero		1


	//   ....[7]....
        /*032c*/ 	.word	0x000004e0
        /*0330*/ 	.word	0x000000ff
        /*0334*/ 	.word	0x00036860
        /*0338*/ 	.short	0x0100
        /*033a*/ 	.byte	0x08
	.zero		1


	//   ....[8]....
        /*033c*/ 	.word	0x000004f0
        /*0340*/ 	.word	0x000000ff
        /*0344*/ 	.word	0x00036858
        /*0348*/ 	.short	0x0100
        /*034a*/ 	.byte	0x08
	.zero		1


	//   ....[9]....
        /*034c*/ 	.word	0x00000500
        /*0350*/ 	.word	0x000000ff
        /*0354*/ 	.word	0x00036868
        /*0358*/ 	.short	0x0100
        /*035a*/ 	.byte	0x08
	.zero		1


	//   ....[10]....
        /*035c*/ 	.word	0x000005f0
        /*0360*/ 	.word	0x000000ff
        /*0364*/ 	.word	0x00036870
        /*0368*/ 	.short	0x0100
        /*036a*/ 	.byte	0x06
	.zero		1


	//   ....[11]....
        /*036c*/ 	.word	0x00000600
        /*0370*/ 	.word	0x000000ff
        /*0374*/ 	.word	0x00036880
        /*0378*/ 	.short	0x0100
        /*037a*/ 	.byte	0x06
	.zero		1


	//   ....[12]....
        /*037c*/ 	.word	0x00000610
        /*0380*/ 	.word	0x000000ff
        /*0384*/ 	.word	0x00036878
        /*0388*/ 	.short	0x0100
        /*038a*/ 	.byte	0x06
	.zero		1


	//   ....[13]....
        /*038c*/ 	.word	0x00000620
        /*0390*/ 	.word	0x000000ff
        /*0394*/ 	.word	0x00036888
        /*0398*/ 	.short	0x0100
        /*039a*/ 	.byte	0x06
	.zero		1


	//   ....[14]....
        /*039c*/ 	.word	0x00000750
        /*03a0*/ 	.word	0x000000ff
        /*03a4*/ 	.word	0x00036890
        /*03a8*/ 	.short	0x0100
        /*03aa*/ 	.byte	0x08
	.zero		1


	//   ....[15]....
        /*03ac*/ 	.word	0x00000760
        /*03b0*/ 	.word	0x000000ff
        /*03b4*/ 	.word	0x000368a0
        /*03b8*/ 	.short	0x0100
        /*03ba*/ 	.byte	0x08
	.zero		1


	//   ....[16]....
        /*03bc*/ 	.word	0x00000770
        /*03c0*/ 	.word	0x000000ff
        /*03c4*/ 	.word	0x00036898
        /*03c8*/ 	.short	0x0100
        /*03ca*/ 	.byte	0x08
	.zero		1


	//   ....[17]....
        /*03cc*/ 	.word	0x00000780
        /*03d0*/ 	.word	0x000000ff
        /*03d4*/ 	.word	0x000368a8
        /*03d8*/ 	.short	0x0100
        /*03da*/ 	.byte	0x08
	.zero		1


	//   ....[18]....
        /*03dc*/ 	.word	0x000008b0
        /*03e0*/ 	.word	0x000000ff
        /*03e4*/ 	.word	0x000368b0
        /*03e8*/ 	.short	0x0100
        /*03ea*/ 	.byte	0x08
	.zero		1


	//   ....[19]....
        /*03ec*/ 	.word	0x000008c0
        /*03f0*/ 	.word	0x000000ff
        /*03f4*/ 	.word	0x000368c0
        /*03f8*/ 	.short	0x0100
        /*03fa*/ 	.byte	0x08
	.zero		1


	//   ....[20]....
        /*03fc*/ 	.word	0x000008d0
        /*0400*/ 	.word	0x000000ff
        /*0404*/ 	.word	0x000368b8
        /*0408*/ 	.short	0x0100
        /*040a*/ 	.byte	0x08
	.zero		1


	//   ....[21]....
        /*040c*/ 	.word	0x000008e0
        /*0410*/ 	.word	0x000000ff
        /*0414*/ 	.word	0x000368c8
        /*0418*/ 	.short	0x0100
        /*041a*/ 	.byte	0x08
	.zero		1


	//   ....[22]....
        /*041c*/ 	.word	0x00001440
        /*0420*/ 	.word	0x000000ff
        /*0424*/ 	.word	0x00036800
        /*0428*/ 	.short	0x010a
        /*042a*/ 	.byte	0x04
	.zero		1


	//   ....[23]....
        /*042c*/ 	.word	0x000014e0
        /*0430*/ 	.word	0x000000ff
        /*0434*/ 	.word	0x00036830
        /*0438*/ 	.short	0x010a
        /*043a*/ 	.byte	0x04
	.zero		1


	//   ....[24]....
        /*043c*/ 	.word	0x00001570
        /*0440*/ 	.word	0x000000ff
        /*0444*/ 	.word	0x00036830
        /*0448*/ 	.short	0x010a
        /*044a*/ 	.byte	0x04
	.zero		1


	//   ....[25]....
        /*044c*/ 	.word	0x00005100
        /*0450*/ 	.word	0x00000007
        /*0454*/ 	.word	0x00000000
        /*0458*/ 	.short	0x0101
        /*045a*/ 	.byte	0x3f
	.zero		1


	//   ....[26]....
        /*045c*/ 	.word	0x00005d70
        /*0460*/ 	.word	0x000000ff
        /*0464*/ 	.word	0x00036830
        /*0468*/ 	.short	0x010a
        /*046a*/ 	.byte	0x04
	.zero		1


	//   ....[27]....
        /*046c*/ 	.word	0x00005dc0
        /*0470*/ 	.word	0x000000ff
        /*0474*/ 	.word	0x00036830
        /*0478*/ 	.short	0x010a
        /*047a*/ 	.byte	0x04
	.zero		1


	//   ....[28]....
        /*047c*/ 	.word	0x00008bd0
        /*0480*/ 	.word	0x000000ff
        /*0484*/ 	.word	0x00036850
        /*0488*/ 	.short	0x010a
        /*048a*/ 	.byte	0x05
	.zero		1


	//   ....[29]....
        /*048c*/ 	.word	0x00008c10
        /*0490*/ 	.word	0x000000ff
        /*0494*/ 	.word	0x00036850
        /*0498*/ 	.short	0x010a
        /*049a*/ 	.byte	0x05
	.zero		1


	//   ....[30]....
        /*049c*/ 	.word	0x00009b20
        /*04a0*/ 	.word	0x00000090
        /*04a4*/ 	.word	0x00000000
        /*04a8*/ 	.short	0x0101
        /*04aa*/ 	.byte	0x3f
	.zero		1


	//   ....[31]....
        /*04ac*/ 	.word	0x00009bd0
        /*04b0*/ 	.word	0x00000092
        /*04b4*/ 	.word	0x00000000
        /*04b8*/ 	.short	0x0101
        /*04ba*/ 	.byte	0x3f
	.zero		1


	//   ....[32]....
        /*04bc*/ 	.word	0x0000a790
        /*04c0*/ 	.word	0x00000009
        /*04c4*/ 	.word	0x00036850
        /*04c8*/ 	.short	0x010a
        /*04ca*/ 	.byte	0x3f
	.zero		1


	//   ....[33]....
        /*04cc*/ 	.word	0x0000a7d0
        /*04d0*/ 	.word	0x00000009
        /*04d4*/ 	.word	0x00036850
        /*04d8*/ 	.short	0x010a
        /*04da*/ 	.byte	0x3f
	.zero		1


	//   ....[34]....
        /*04dc*/ 	.word	0x0000ac50
        /*04e0*/ 	.word	0x0000000a
        /*04e4*/ 	.word	0x00000000
        /*04e8*/ 	.short	0x0101
        /*04ea*/ 	.byte	0x3f
	.zero		1


	//   ....[35]....
        /*04ec*/ 	.word	0x0000bb40
        /*04f0*/ 	.word	0x000000ff
        /*04f4*/ 	.word	0x00000000
        /*04f8*/ 	.short	0x0101
        /*04fa*/ 	.byte	0x04
	.zero		1


	//   ....[36]....
        /*04fc*/ 	.word	0x0000dec0
        /*0500*/ 	.word	0x000000ff
        /*0504*/ 	.word	0x00036840
        /*0508*/ 	.short	0x010a
        /*050a*/ 	.byte	0x26
	.zero		1


	//   ....[37]....
        /*050c*/ 	.word	0x0000eca0
        /*0510*/ 	.word	0x000000ff
        /*0514*/ 	.word	0x00036800
        /*0518*/ 	.short	0x0107
        /*051a*/ 	.byte	0x26
	.zero		1


	//   ....[38]....
        /*051c*/ 	.word	0x0000ed10
        /*0520*/ 	.word	0x000000ff
        /*0524*/ 	.word	0x00036800
        /*0528*/ 	.short	0x0101
        /*052a*/ 	.byte	0x26
	.zero		1


	//   ....[39]....
        /*052c*/ 	.word	0x0000ed20
        /*0530*/ 	.word	0x000000ff
        /*0534*/ 	.word	0x00036820
        /*0538*/ 	.short	0x010a
        /*053a*/ 	.byte	0x26
	.zero		1


	//   ....[40]....
        /*053c*/ 	.word	0x0000f130
        /*0540*/ 	.word	0x000000ff
        /*0544*/ 	.word	0x00036848
        /*0548*/ 	.short	0x010a
        /*054a*/ 	.byte	0x26
	.zero		1


	//   ....[41]....
        /*054c*/ 	.word	0x0000f4e0
        /*0550*/ 	.word	0x000000ff
        /*0554*/ 	.word	0x00036860
        /*0558*/ 	.short	0x010a
        /*055a*/ 	.byte	0x26
	.zero		1


	//   ....[42]....
        /*055c*/ 	.word	0x0000fab0
        /*0560*/ 	.word	0x000000ff
        /*0564*/ 	.word	0x00036840
        /*0568*/ 	.short	0x010a
        /*056a*/ 	.byte	0x26
	.zero		1


	//   ....[43]....
        /*056c*/ 	.word	0x0000fe70
        /*0570*/ 	.word	0x000000ff
        /*0574*/ 	.word	0x00036868
        /*0578*/ 	.short	0x010a
        /*057a*/ 	.byte	0x26
	.zero		1


	//   ....[44]....
        /*057c*/ 	.word	0x00010490
        /*0580*/ 	.word	0x000000ff
        /*0584*/ 	.word	0x00036848
        /*0588*/ 	.short	0x010a
        /*058a*/ 	.byte	0x26
	.zero		1


	//   ....[45]....
        /*058c*/ 	.word	0x00010830
        /*0590*/ 	.word	0x000000ff
        /*0594*/ 	.word	0x00036860
        /*0598*/ 	.short	0x010a
        /*059a*/ 	.byte	0x26
	.zero		1


	//   ....[46]....
        /*059c*/ 	.word	0x00010c90
        /*05a0*/ 	.word	0x00000003
        /*05a4*/ 	.word	0x00036860
        /*05a8*/ 	.short	0x010a
        /*05aa*/ 	.byte	0x3f
	.zero		1


	//   ....[47]....
        /*05ac*/ 	.word	0x000110f0
        /*05b0*/ 	.word	0x00000002
        /*05b4*/ 	.word	0x00036820
        /*05b8*/ 	.short	0x010a
        /*05ba*/ 	.byte	0x3f
	.zero		1


	//   ....[48]....
        /*05bc*/ 	.word	0x00011290
        /*05c0*/ 	.word	0x00000007
        /*05c4*/ 	.word	0x00000000
        /*05c8*/ 	.short	0x010a
        /*05ca*/ 	.byte	0x3f
	.zero		1


	//   ....[49]....
        /*05cc*/ 	.word	0x00011300
        /*05d0*/ 	.word	0x00000008
        /*05d4*/ 	.word	0x00000000
        /*05d8*/ 	.short	0x010a
        /*05da*/ 	.byte	0x3f
	.zero		1


	//   ....[50]....
        /*05dc*/ 	.word	0x00011360
        /*05e0*/ 	.word	0x00000007
        /*05e4*/ 	.word	0x00000000
        /*05e8*/ 	.short	0x010a
        /*05ea*/ 	.byte	0x3f
	.zero		1


	//   ....[51]....
        /*05ec*/ 	.word	0x00011390
        /*05f0*/ 	.word	0x00000006
        /*05f4*/ 	.word	0x00000000
        /*05f8*/ 	.short	0x010a
        /*05fa*/ 	.byte	0x3f
	.zero		1


	//   ....[52]....
        /*05fc*/ 	.word	0x00011410
        /*0600*/ 	.word	0x00000003
        /*0604*/ 	.word	0x00036800
        /*0608*/ 	.short	0x010a
        /*060a*/ 	.byte	0x3f
	.zero		1


	//   ....[53]....
        /*060c*/ 	.word	0x00011480
        /*0610*/ 	.word	0x00000003
        /*0614*/ 	.word	0x00036830
        /*0618*/ 	.short	0x010a
        /*061a*/ 	.byte	0x3f
	.zero		1


	//   ....[54]....
        /*061c*/ 	.word	0x000114f0
        /*0620*/ 	.word	0x00000003
        /*0624*/ 	.word	0x00036830
        /*0628*/ 	.short	0x010a
        /*062a*/ 	.byte	0x3f
	.zero		1


	//   ....[55]....
        /*062c*/ 	.word	0x00011550
        /*0630*/ 	.word	0x00000003
        /*0634*/ 	.word	0x00036850
        /*0638*/ 	.short	0x010a
        /*063a*/ 	.byte	0x3f
	.zero		1


	//   ....[56]....
        /*063c*/ 	.word	0x000115a0
        /*0640*/ 	.word	0x00000009
        /*0644*/ 	.word	0x00036850
        /*0648*/ 	.short	0x010a
        /*064a*/ 	.byte	0x3f
	.zero		1


	//   ....[57]....
        /*064c*/ 	.word	0x00011700
        /*0650*/ 	.word	0x00000003
        /*0654*/ 	.word	0x00036840
        /*0658*/ 	.short	0x010a
        /*065a*/ 	.byte	0x3f
	.zero		1


	//   ....[58]....
        /*065c*/ 	.word	0x00012260
        /*0660*/ 	.word	0x00000003
        /*0664*/ 	.word	0x00036820
        /*0668*/ 	.short	0x010a
        /*066a*/ 	.byte	0x3f
	.zero		1


	//   ....[59]....
        /*066c*/ 	.word	0x000122c0
        /*0670*/ 	.word	0x00000003
        /*0674*/ 	.word	0x00036848
        /*0678*/ 	.short	0x010a
        /*067a*/ 	.byte	0x3f
	.zero		1


	//   ....[60]....
        /*067c*/ 	.word	0x00012320
        /*0680*/ 	.word	0x00000003
        /*0684*/ 	.word	0x00036860
        /*0688*/ 	.short	0x010a
        /*068a*/ 	.byte	0x3f
	.zero		1


	//   ....[61]....
        /*068c*/ 	.word	0x00012380
        /*0690*/ 	.word	0x00000003
        /*0694*/ 	.word	0x00036840
        /*0698*/ 	.short	0x010a
        /*069a*/ 	.byte	0x3f
	.zero		1


	//   ....[62]....
        /*069c*/ 	.word	0x000123e0
        /*06a0*/ 	.word	0x00000003
        /*06a4*/ 	.word	0x00036868
        /*06a8*/ 	.short	0x010a
        /*06aa*/ 	.byte	0x3f
	.zero		1


	//   ....[63]....
        /*06ac*/ 	.word	0x00012440
        /*06b0*/ 	.word	0x00000003
        /*06b4*/ 	.word	0x00036848
        /*06b8*/ 	.short	0x010a
        /*06ba*/ 	.byte	0x3f
	.zero		1


	//   ....[64]....
        /*06bc*/ 	.word	0x000124a0
        /*06c0*/ 	.word	0x00000003
        /*06c4*/ 	.word	0x00036860
        /*06c8*/ 	.short	0x010a
        /*06ca*/ 	.byte	0x3f
	.zero		1


	//   ....[65]....
        /*06cc*/ 	.word	0x000124f0
        /*06d0*/ 	.word	0x00000003
        /*06d4*/ 	.word	0x00036860
        /*06d8*/ 	.short	0x010a
        /*06da*/ 	.byte	0x3f
	.zero		1


	//   ....[66]....
        /*06dc*/ 	.word	0x00012540
        /*06e0*/ 	.word	0x00000002
        /*06e4*/ 	.word	0x00036820
        /*06e8*/ 	.short	0x010a
        /*06ea*/ 	.byte	0x3f
	.zero		1


	//   ....[67]....
        /*06ec*/ 	.word	0x000126e0
        /*06f0*/ 	.word	0x00000007
        /*06f4*/ 	.word	0x00000000
        /*06f8*/ 	.short	0x010a
        /*06fa*/ 	.byte	0x3f
	.zero		1


	//   ....[68]....
        /*06fc*/ 	.word	0x00012730
        /*0700*/ 	.word	0x00000008
        /*0704*/ 	.word	0x00000000
        /*0708*/ 	.short	0x010a
        /*070a*/ 	.byte	0x3f
	.zero		1


	//   ....[69]....
        /*070c*/ 	.word	0x00012780
        /*0710*/ 	.word	0x00000007
        /*0714*/ 	.word	0x00000000
        /*0718*/ 	.short	0x010a
        /*071a*/ 	.byte	0x3f
	.zero		1


	//----- nvinfo : EIATTR_NUM_MBARRIERS
	.align		4
.L_607:
        /*071c*/ 	.byte	0x03, 0x38
        /*071e*/ 	.short	0x0016


	//----- nvinfo : EIATTR_EXIT_INSTR_OFFSETS
	.align		4
        /*0720*/ 	.byte	0x04, 0x1c
        /*0722*/ 	.short	(.L_609 - .L_608)


	//   ....[0]....
.L_608:
        /*0724*/ 	.word	0x000113e0


	//----- nvinfo : EIATTR_MAX_THREADS
	.align		4
.L_609:
        /*0728*/ 	.byte	0x04, 0x05
        /*072a*/ 	.short	(.L_611 - .L_610)
.L_610:
        /*072c*/ 	.word	0x00000180
        /*0730*/ 	.word	0x00000001
        /*0734*/ 	.word	0x00000001


	//----- nvinfo : EIATTR_CRS_STACK_SIZE
	.align		4
.L_611:
        /*0738*/ 	.byte	0x04, 0x1e
        /*073a*/ 	.short	(.L_613 - .L_612)
.L_612:
        /*073c*/ 	.word	0x00000000


	//----- nvinfo : EIATTR_CBANK_PARAM_SIZE
	.align		4
.L_613:
        /*0740*/ 	.byte	0x03, 0x19
        /*0742*/ 	.short	0x0a70


	//----- nvinfo : EIATTR_PARAM_CBANK
	.align		4
        /*0744*/ 	.byte	0x04, 0x0a
        /*0746*/ 	.short	(.L_615 - .L_614)
	.align		4
.L_614:
        /*0748*/ 	.word	index@(.nv.constant0._ZN7cutlass13device_kernelIN5flash11enable_sm90INS1_16FlashAttnFwdSm90INS1_25CollectiveMainloopFwdSm90ILi2EN4cute5tupleIJNS5_1CILi1EEES8_S8_EEENS6_IJNS7_ILi128EEENS7_ILi112EEENS7_ILi192EEEEEELi192ENS_10bfloat16_tEfNS_4arch4Sm90ELb0ELb0ELb0ELb0ELb0ELb0ELb0ELb1ELb1ELb1ELb1ELb0EEENS1_21CollectiveEpilogueFwdINS6_IJSA_SC_SB_EEES9_SE_SG_Li256ELb0ELb1ELb1ELb0EEENS1_19SingleTileSchedulerILb0ELb1ELb1ELi128EEEEEEEEEvNT_6ParamsE)
        /*074c*/ 	.short	0x0210
        /*074e*/ 	.short	0x0a70


	//----- nvinfo : EIATTR_SW_WAR
	.align		4
.L_615:
        /*0750*/ 	.byte	0x04, 0x36
        /*0752*/ 	.short	(.L_617 - .L_616)
.L_616:
        /*0754*/ 	.word	0x00000008
.L_617:


//--------------------- .nv.info._ZN7cutlass13device_kernelIN5flash11enable_sm90INS1_16FlashAttnFwdSm90INS1_25CollectiveMainloopFwdSm90ILi2EN4cute5tupleIJNS5_1CILi1EEES8_S8_EEENS6_IJNS7_ILi128EEENS7_ILi112EEENS7_ILi192EEEEEELi192ENS_10bfloat16_tEfNS_4arch4Sm90ELb0ELb0ELb0ELb1ELb0ELb0ELb0ELb1ELb1ELb1ELb1ELb0EEENS1_21CollectiveEpilogueFwdINS6_IJSA_SC_SB_EEES9_SE_SG_Li256ELb1ELb1ELb1ELb0EEENS1_36VarlenDynamicPersistentTileSchedulerILi128ELi112ELi256ELi128ELb1ELb1ELb1ELb0ELb1ELb1EEEEEEEEEvNT_6ParamsE --------------------------
	.section	.nv.info._ZN7cutlass13device_kernelIN5flash11enable_sm90INS1_16FlashAttnFwdSm90INS1_25CollectiveMainloopFwdSm90ILi2EN4cute5tupleIJNS5_1CILi1EEES8_S8_EEENS6_IJNS7_ILi128EEENS7_ILi112EEENS7_ILi192EEEEEELi192ENS_10bfloat16_tEfNS_4arch4Sm90ELb0ELb0ELb0ELb1ELb0ELb0ELb0ELb1ELb1ELb1ELb1ELb0EEENS1_21CollectiveEpilogueFwdINS6_IJSA_SC_SB_EEES9_SE_SG_Li256ELb1ELb1ELb1ELb0EEENS1_36VarlenDynamicPersistentTileSchedulerILi128ELi112ELi256ELi128ELb1ELb1ELb1ELb0ELb1ELb1EEEEEEEEEvNT_6ParamsE,"",@"SHT_CUDA_INFO"
	.sectionflags	@""
	.align	4


	//----- nvinfo : EIATTR_CUDA_API_VERSION
	.align		4
        /*0000*/ 	.byte	0x04, 0x37
        /*0002*/ 	.short	(.L_619 - .L_618)
.L_618:
        /*0004*/ 	.word	0x00000082


	//----- nvinfo : EIATTR_KPARAM_INFO
	.align		4
.L_619:
        /*0008*/ 	.byte	0x04, 0x17
        /*000a*/ 	.short	(.L_621 - .L_620)
.L_620:
        /*000c*/ 	.word	0x00000000
        /*0010*/ 	.short	0x0000
        /*0012*/ 	.short	0x0070
        /*0014*/ 	.byte	0x00, 0xf0, 0x01, 0x2a


	//----- nvinfo : EIATTR_SPARSE_MMA_MASK
	.align		4
.L_621:
        /*0018*/ 	.byte	0x03, 0x50
        /*001a*/ 	.short	0x0000


	//----- nvinfo : EIATTR_MAXREG_COUNT
	.align		4
        /*001c*/ 	.byte	0x03, 0x1b
        /*001e*/ 	.short	0x00a8


	//----- nvinfo : EIATTR_NUM_BARRIERS
	.align		4
        /*0020*/ 	.byte	0x02, 0x4c
        /*0022*/ 	.byte	0x09
	.zero		1


	//----- nvinfo : EIATTR_EXTERNS
	.align		4
        /*0024*/ 	.byte	0x04, 0x0f
        /*0026*/ 	.short	(.L_623 - .L_622)


	//   ....[0]....
	.align		4
.L_622:
        /*0028*/ 	.word	index@(__assertfail)


	//----- nvinfo : EIATTR_ANNOTATIONS
	.align		4
.L_623:
        /*002c*/ 	.byte	0x04, 0x55
        /*002e*/ 	.short	(.L_625 - .L_624)


	//   ....[0]....
.L_624:
        /* <DEDUP_REMOVED lines=75> */


	//----- nvinfo : EIATTR_MERCURY_ISA_VERSION
	.align		4
.L_625:
        /*04c8*/ 	.byte	0x03, 0x5f
        /*04ca*/ 	.short	0x0101


	//----- nvinfo : EIATTR_UNUSED_LOAD_BYTE_OFFSET
	.align		4
        /*04cc*/ 	.byte	0x04, 0x44
        /*04ce*/ 	.short	(.L_627 - .L_626)


	//   ....[0]....
.L_626:
        /*04d0*/ 	.word	0x00000a10
        /*04d4*/ 	.word	0x0000fff0


	//   ....[1]....
        /*04d8*/ 	.word	0x0000b280
        /*04dc*/ 	.word	0x0000fff0


	//----- nvinfo : EIATTR_INT_WARP_WIDE_INSTR_OFFSETS
	.align		4
.L_627:
        /*04e0*/ 	.byte	0x04, 0x31
        /*04e2*/ 	.short	(.L_629 - .L_628)


	//   ....[0]....
.L_628:
        /*04e4*/ 	.word	0x00000130


	//   ....[1]....
        /*04e8*/ 	.word	0x00000170


	//   ....[2]....
        /*04ec*/ 	.word	0x000001e0


	//   ....[3]....
        /*04f0*/ 	.word	0x00008bd0


	//   ....[4]....
        /*04f4*/ 	.word	0x000107e0


	//   ....[5]....
        /*04f8*/ 	.word	0x00010880


	//   ....[6]....
        /*04fc*/ 	.word	0x00014670


	//   ....[7]....
        /*0500*/ 	.word	0x000146e0


	//----- nvinfo : EIATTR_COOP_GROUP_MASK_REGIDS
	.align		4
.L_629:
        /*0504*/ 	.byte	0x04, 0x29
        /*0506*/ 	.short	(.L_631 - .L_630)


	//   ....[0]....
.L_630:
        /*0508*/ 	.word	0xffffffff


	//   ....[1]....
        /*050c*/ 	.word	0xffffffff


	//   ....[2]....
        /*0510*/ 	.word	0xffffffff


	//   ....[3]....
        /*0514*/ 	.word	0xffffffff


	//   ....[4]....
        /*0518*/ 	.word	0xffffffff


	//   ....[5]....
        /*051c*/ 	.word	0xffffffff


	//   ....[6]....
        /*0520*/ 	.word	0xffffffff


	//   ....[7]....
        /*0524*/ 	.word	0xffffffff


	//   ....[8]....
        /*0528*/ 	.word	0xffffffff


	//   ....[9]....
        /*052c*/ 	.word	0xffffffff


	//   ....[10]....
        /*0530*/ 	.word	0xffffffff


	//   ....[11]....
        /*0534*/ 	.word	0xffffffff


	//   ....[12]....
        /*0538*/ 	.word	0xffffffff


	//   ....[13]....
        /*053c*/ 	.word	0xffffffff


	//   ....[14]....
        /*0540*/ 	.word	0xffffffff


	//   ....[15]....
        /*0544*/ 	.word	0xffffffff


	//   ....[16]....
        /*0548*/ 	.word	0xffffffff


	//   ....[17]....
        /*054c*/ 	.word	0xffffffff


	//   ....[18]....
        /*0550*/ 	.word	0xffffffff


	//   ....[19]....
        /*0554*/ 	.word	0xffffffff


	//   ....[20]....
        /*0558*/ 	.word	0xffffffff


	//   ....[21]....
        /*055c*/ 	.word	0xffffffff


	//   ....[22]....
        /*0560*/ 	.word	0xffffffff


	//   ....[23]....
        /*0564*/ 	.word	0xffffffff


	//   ....[24]....
        /*0568*/ 	.word	0xffffffff


	//   ....[25]....
        /*056c*/ 	.word	0xffffffff


	//   ....[26]....
        /*0570*/ 	.word	0xffffffff


	//   ....[27]....
        /*0574*/ 	.word	0xffffffff


	//   ....[28]....
        /*0578*/ 	.word	0xffffffff


	//   ....[29]....
        /*057c*/ 	.word	0xffffffff


	//   ....[30]....
        /*0580*/ 	.word	0xffffffff


	//   ....[31]....
        /*0584*/ 	.word	0xffffffff


	//   ....[32]....
        /*0588*/ 	.word	0xffffffff


	//   ....[33]....
        /*058c*/ 	.word	0xffffffff


	//   ....[34]....
        /*0590*/ 	.word	0xffffffff


	//   ....[35]....
        /*0594*/ 	.word	0xffffffff


	//   ....[36]....
        /*0598*/ 	.word	0xffffffff


	//   ....[37]....
        /*059c*/ 	.word	0xffffffff


	//   ....[38]....
        /*05a0*/ 	.word	0xffffffff


	//   ....[39]....
        /*05a4*/ 	.word	0xffffffff


	//   ....[40]....
        /*05a8*/ 	.word	0xffffffff


	//   ....[41]....
        /*05ac*/ 	.word	0xffffffff


	//   ....[42]....
        /*05b0*/ 	.word	0xffffffff


	//   ....[43]....
        /*05b4*/ 	.word	0xffffffff


	//   ....[44]....
        /*05b8*/ 	.word	0xffffffff


	//   ....[45]....
        /*05bc*/ 	.word	0xffffffff


	//   ....[46]....
        /*05c0*/ 	.word	0xffffffff


	//   ....[47]....
        /*05c4*/ 	.word	0xffffffff


	//   ....[48]....
        /*05c8*/ 	.word	0xffffffff


	//   ....[49]....
        /*05cc*/ 	.word	0xffffffff


	//   ....[50]....
        /*05d0*/ 	.word	0xffffffff


	//   ....[51]....
        /*05d4*/ 	.word	0xffffffff


	//   ....[52]....
        /*05d8*/ 	.word	0xffffffff


	//   ....[53]....
        /*05dc*/ 	.word	0xffffffff


	//   ....[54]....
        /*05e0*/ 	.word	0xffffffff


	//   ....[55]....
        /*05e4*/ 	.word	0xffffffff


	//   ....[56]....
        /*05e8*/ 	.word	0xffffffff


	//   ....[57]....
        /*05ec*/ 	.word	0xffffffff


	//   ....[58]....
        /*05f0*/ 	.word	0xffffffff


	//   ....[59]....
        /*05f4*/ 	.word	0xffffffff


	//   ....[60]....
        /*05f8*/ 	.word	0xffffffff


	//   ....[61]....
        /*05fc*/ 	.word	0xffffffff


	//   ....[62]....
        /*0600*/ 	.word	0xffffffff


	//   ....[63]....
        /*0604*/ 	.word	0xffffffff


	//   ....[64]....
        /*0608*/ 	.word	0xffffffff


	//   ....[65]....
        /*060c*/ 	.word	0xffffffff


	//   ....[66]....
        /*0610*/ 	.word	0xffffffff


	//   ....[67]....
        /*0614*/ 	.word	0xffffffff


	//   ....[68]....
        /*0618*/ 	.word	0xffffffff


	//   ....[69]....
        /*061c*/ 	.word	0xffffffff


	//   ....[70]....
        /*0620*/ 	.word	0xffffffff


	//   ....[71]....
        /*0624*/ 	.word	0xffffffff


	//   ....[72]....
        /*0628*/ 	.word	0xffffffff


	//   ....[73]....
        /*062c*/ 	.word	0xffffffff


	//   ....[74]....
        /*0630*/ 	.word	0xffffffff


	//   ....[75]....
        /*0634*/ 	.word	0xffffffff


	//   ....[76]....
        /*0638*/ 	.word	0xffffffff


	//   ....[77]....
        /*063c*/ 	.word	0xffffffff


	//   ....[78]....
        /*0640*/ 	.word	0xffffffff


	//   ....[79]....
        /*0644*/ 	.word	0xffffffff


	//   ....[80]....
        /*0648*/ 	.word	0xffffffff


	//   ....[81]....
        /*064c*/ 	.word	0xffffffff


	//   ....[82]....
        /*0650*/ 	.word	0xffffffff


	//   ....[83]....
        /*0654*/ 	.word	0xffffffff


	//   ....[84]....
        /*0658*/ 	.word	0xffffffff


	//   ....[85]....
        /*065c*/ 	.word	0xffffffff


	//   ....[86]....
        /*0660*/ 	.word	0xffffffff


	//   ....[87]....
        /*0664*/ 	.word	0xffffffff


	//   ....[88]....
        /*0668*/ 	.word	0xffffffff


	//   ....[89]....
        /*066c*/ 	.word	0xffffffff


	//   ....[90]....
        /*0670*/ 	.word	0xffffffff


	//   ....[91]....
        /*0674*/ 	.word	0xffffffff


	//   ....[92]....
        /*0678*/ 	.word	0xffffffff


	//   ....[93]....
        /*067c*/ 	.word	0xffffffff


	//   ....[94]....
        /*0680*/ 	.word	0xffffffff


	//   ....[95]....
        /*0684*/ 	.word	0xffffffff


	//   ....[96]....
        /*0688*/ 	.word	0xffffffff


	//   ....[97]....
        /*068c*/ 	.word	0x0500000f


	//   ....[98]....
        /*0690*/ 	.word	0x0500000f


	//   ....[99]....
        /*0694*/ 	.word	0x0500000f


	//   ....[100]....
        /*0698*/ 	.word	0x0500000f


	//   ....[101]....
        /*069c*/ 	.word	0x0500000f


	//   ....[102]....
        /*06a0*/ 	.word	0x0500000f


	//   ....[103]....
        /*06a4*/ 	.word	0x0500000f


	//   ....[104]....
        /*06a8*/ 	.word	0x0500000f


	//   ....[105]....
        /*06ac*/ 	.word	0x0500000f


	//   ....[106]....
        /*06b0*/ 	.word	0x0500000f


	//   ....[107]....
        /*06b4*/ 	.word	0x0500000f


	//   ....[108]....
        /*06b8*/ 	.word	0x0500000f


	//   ....[109]....
        /*06bc*/ 	.word	0x0500000f


	//   ....[110]....
        /*06c0*/ 	.word	0x0500000f


	//   ....[111]....
        /*06c4*/ 	.word	0x0500000f


	//   ....[112]....
        /*06c8*/ 	.word	0x0500000f


	//   ....[113]....
        /*06cc*/ 	.word	0x0500000f


	//   ....[114]....
        /*06d0*/ 	.word	0x0500000f


	//   ....[115]....
        /*06d4*/ 	.word	0x0500000f


	//   ....[116]....
        /*06d8*/ 	.word	0x0500000f


	//   ....[117]....
        /*06dc*/ 	.word	0x0500000f


	//   ....[118]....
        /*06e0*/ 	.word	0x0500000f


	//   ....[119]....
        /*06e4*/ 	.word	0x0500000f


	//   ....[120]....
        /*06e8*/ 	.word	0x0500000f


	//   ....[121]....
        /*06ec*/ 	.word	0x0500000f


	//   ....[122]....
        /*06f0*/ 	.word	0x0500000f


	//   ....[123]....
        /*06f4*/ 	.word	0x0500000f


	//   ....[124]....
        /*06f8*/ 	.word	0x0500000f


	//   ....[125]....
        /*06fc*/ 	.word	0x0500000f


	//   ....[126]....
        /*0700*/ 	.word	0x0500000f


	//   ....[127]....
        /*0704*/ 	.word	0x0500000f


	//   ....[128]....
        /*0708*/ 	.word	0x0500000f


	//   ....[129]....
        /*070c*/ 	.word	0x0500000f


	//   ....[130]....
        /*0710*/ 	.word	0x0500000f


	//   ....[131]....
        /*0714*/ 	.word	0x0500000f


	//   ....[132]....
        /*0718*/ 	.word	0x0500000f


	//----- nvinfo : EIATTR_COOP_GROUP_INSTR_OFFSETS
	.align		4
.L_631:
        /*071c*/ 	.byte	0x04, 0x28
        /*071e*/ 	.short	(.L_633 - .L_632)


	//   ....[0]....
.L_632:
        /*0720*/ 	.word	0x00000060


	//   ....[1]....
        /*0724*/ 	.word	0x00000140


	//   ....[2]....
        /*0728*/ 	.word	0x00000190


	//   ....[3]....
        /*072c*/ 	.word	0x000003c0


	//   ....[4]....
        /*0730*/ 	.word	0x00000520


	//   ....[5]....
        /*0734*/ 	.word	0x00000640


	//   ....[6]....
        /*0738*/ 	.word	0x000007a0


	//   ....[7]....
        /*073c*/ 	.word	0x00001c80


	//   ....[8]....
        /*0740*/ 	.word	0x00004c70


	//   ....[9]....
        /*0744*/ 	.word	0x00004ca0


	//   ....[10]....
        /*0748*/ 	.word	0x00005280


	//   ....[11]....
        /*074c*/ 	.word	0x00005390


	//   ....[12]....
        /*0750*/ 	.word	0x00008ea0


	//   ....[13]....
        /*0754*/ 	.word	0x00008ed0


	//   ....[14]....
        /*0758*/ 	.word	0x00009280


	//   ....[15]....
        /*075c*/ 	.word	0x00009540


	//   ....[16]....
        /*0760*/ 	.word	0x0000a6d0


	//   ....[17]....
        /*0764*/ 	.word	0x0000a710


	//   ....[18]....
        /*0768*/ 	.word	0x0000a800


	//   ....[19]....
        /*076c*/ 	.word	0x0000ab00


	//   ....[20]....
        /*0770*/ 	.word	0x0000c180


	//   ....[21]....
        /*0774*/ 	.word	0x0000c190


	//   ....[22]....
        /*0778*/ 	.word	0x0000c1a0


	//   ....[23]....
        /*077c*/ 	.word	0x0000c1d0


	//   ....[24]....
        /*0780*/ 	.word	0x0000cad0


	//   ....[25]....
        /*0784*/ 	.word	0x0000caf0


	//   ....[26]....
        /*0788*/ 	.word	0x0000cc50


	//   ....[27]....
        /*078c*/ 	.word	0x0000cc70


	//   ....[28]....
        /*0790*/ 	.word	0x0000cd80


	//   ....[29]....
        /*0794*/ 	.word	0x0000cda0


	//   ....[30]....
        /*0798*/ 	.word	0x0000cec0


	//   ....[31]....
        /*079c*/ 	.word	0x0000cee0


	//   ....[32]....
        /*07a0*/ 	.word	0x0000d460


	//   ....[33]....
        /*07a4*/ 	.word	0x0000d470


	//   ....[34]....
        /*07a8*/ 	.word	0x0000dac0


	//   ....[35]....
        /*07ac*/ 	.word	0x0000dad0


	//   ....[36]....
        /*07b0*/ 	.word	0x0000eb80


	//   ....[37]....
        /*07b4*/ 	.word	0x0000ebb0


	//   ....[38]....
        /*07b8*/ 	.word	0x0000ece0


	//   ....[39]....
        /*07bc*/ 	.word	0x0000ed00


	//   ....[40]....
        /*07c0*/ 	.word	0x0000ee10


	//   ....[41]....
        /*07c4*/ 	.word	0x0000ee30


	//   ....[42]....
        /*07c8*/ 	.word	0x0000ef50


	//   ....[43]....
        /*07cc*/ 	.word	0x0000ef70


	//   ....[44]....
        /*07d0*/ 	.word	0x0000f120


	//   ....[45]....
        /*07d4*/ 	.word	0x0000f370


	//   ....[46]....
        /*07d8*/ 	.word	0x0000f3a0


	//   ....[47]....
        /*07dc*/ 	.word	0x0000f3d0


	//   ....[48]....
        /*07e0*/ 	.word	0x0000f400


	//   ....[49]....
        /*07e4*/ 	.word	0x0000f430


	//   ....[50]....
        /*07e8*/ 	.word	0x0000f460


	//   ....[51]....
        /*07ec*/ 	.word	0x0000f610


	//   ....[52]....
        /*07f0*/ 	.word	0x0000f640


	//   ....[53]....
        /*07f4*/ 	.word	0x0000f670


	//   ....[54]....
        /*07f8*/ 	.word	0x0000f6a0


	//   ....[55]....
        /*07fc*/ 	.word	0x0000f6d0


	//   ....[56]....
        /*0800*/ 	.word	0x0000f700


	//   ....[57]....
        /*0804*/ 	.word	0x0000f790


	//   ....[58]....
        /*0808*/ 	.word	0x0000f7c0


	//   ....[59]....
        /*080c*/ 	.word	0x0000f7d0


	//   ....[60]....
        /*0810*/ 	.word	0x0000f880


	//   ....[61]....
        /*0814*/ 	.word	0x00010de0


	//   ....[62]....
        /*0818*/ 	.word	0x000119f0


	//   ....[63]....
        /*081c*/ 	.word	0x00011a10


	//   ....[64]....
        /*0820*/ 	.word	0x00011a50


	//   ....[65]....
        /*0824*/ 	.word	0x00011a80


	//   ....[66]....
        /*0828*/ 	.word	0x00011ba0


	//   ....[67]....
        /*082c*/ 	.word	0x00011bb0


	//   ....[68]....
        /*0830*/ 	.word	0x00011c50


	//   ....[69]....
        /*0834*/ 	.word	0x00011c60


	//   ....[70]....
        /*0838*/ 	.word	0x00011d00


	//   ....[71]....
        /*083c*/ 	.word	0x00011d10


	//   ....[72]....
        /*0840*/ 	.word	0x00011db0


	//   ....[73]....
        /*0844*/ 	.word	0x00011dc0


	//   ....[74]....
        /*0848*/ 	.word	0x00011e40


	//   ....[75]....
        /*084c*/ 	.word	0x00011e70


	//   ....[76]....
        /*0850*/ 	.word	0x00011ec0


	//   ....[77]....
        /*0854*/ 	.word	0x00011f00


	//   ....[78]....
        /*0858*/ 	.word	0x00014eb0


	//   ....[79]....
        /*085c*/ 	.word	0x00014ee0


	//   ....[80]....
        /*0860*/ 	.word	0x00014f40


	//   ....[81]....
        /*0864*/ 	.word	0x00014f70


	//   ....[82]....
        /*0868*/ 	.word	0x00014fa0


	//   ....[83]....
        /*086c*/ 	.word	0x00014fd0


	//   ....[84]....
        /*0870*/ 	.word	0x00015000


	//   ....[85]....
        /*0874*/ 	.word	0x00015030


	//   ....[86]....
        /*0878*/ 	.word	0x00015200


	//   ....[87]....
        /*087c*/ 	.word	0x00015230


	//   ....[88]....
        /*0880*/ 	.word	0x00015260


	//   ....[89]....
        /*0884*/ 	.word	0x00015290


	//   ....[90]....
        /*0888*/ 	.word	0x000152c0


	//   ....[91]....
        /*088c*/ 	.word	0x000152f0


	//   ....[92]....
        /*0890*/ 	.word	0x000153b0


	//   ....[93]....
        /*0894*/ 	.word	0x000153d0


	//   ....[94]....
        /*0898*/ 	.word	0x000153e0


	//   ....[95]....
        /*089c*/ 	.word	0x00015440


	//   ....[96]....
        /*08a0*/ 	.word	0x00015b60


	//   ....[97]....
        /*08a4*/ 	.word	0x00016050


	//   ....[98]....
        /*08a8*/ 	.word	0x000161d0


	//   ....[99]....
        /*08ac*/ 	.word	0x00016220


	//   ....[100]....
        /*08b0*/ 	.word	0x000163e0


	//   ....[101]....
        /*08b4*/ 	.word	0x00016430


	//   ....[102]....
        /*08b8*/ 	.word	0x00016570


	//   ....[103]....
        /*08bc*/ 	.word	0x000165e0


	//   ....[104]....
        /*08c0*/ 	.word	0x00016710


	//   ....[105]....
        /*08c4*/ 	.word	0x00016760


	//   ....[106]....
        /*08c8*/ 	.word	0x00016890


	//   ....[107]....
        /*08cc*/ 	.word	0x000168e0


	//   ....[108]....
        /*08d0*/ 	.word	0x00016a10


	//   ....[109]....
        /*08d4*/ 	.word	0x00016a60


	//   ....[110]....
        /*08d8*/ 	.word	0x00016b70


	//   ....[111]....
        /*08dc*/ 	.word	0x00016be0


	//   ....[112]....
        /*08e0*/ 	.word	0x00016cf0


	//   ....[113]....
        /*08e4*/ 	.word	0x00016d40


	//   ....[114]....
        /*08e8*/ 	.word	0x00017070


	//   ....[115]....
        /*08ec*/ 	.word	0x00017110


	//   ....[116]....
        /*08f0*/ 	.word	0x000172b0


	//   ....[117]....
        /*08f4*/ 	.word	0x00017330


	//   ....[118]....
        /*08f8*/ 	.word	0x000173b0


	//   ....[119]....
        /*08fc*/ 	.word	0x00017430


	//   ....[120]....
        /*0900*/ 	.word	0x000174b0


	//   ....[121]....
        /*0904*/ 	.word	0x00017540


	//   ....[122]....
        /*0908*/ 	.word	0x000175e0


	//   ....[123]....
        /*090c*/ 	.word	0x00017690


	//   ....[124]....
        /*0910*/ 	.word	0x00017710


	//   ....[125]....
        /*0914*/ 	.word	0x00017790


	//   ....[126]....
        /*0918*/ 	.word	0x00017810


	//   ....[127]....
        /*091c*/ 	.word	0x000178a0


	//   ....[128]....
        /*0920*/ 	.word	0x00017920


	//   ....[129]....
        /*0924*/ 	.word	0x000179c0


	//   ....[130]....
        /*0928*/ 	.word	0x00017a10


	//   ....[131]....
        /*092c*/ 	.word	0x00017aa0


	//   ....[132]....
        /*0930*/ 	.word	0x00017bd0


	//----- nvinfo : EIATTR_REG_RECONFIG
	.align		4
.L_633:
        /*0934*/ 	.byte	0x01, 0x54
	.zero		2


	//----- nvinfo : EIATTR_SYSCALL_OFFSETS
	.align		4
        /*0938*/ 	.byte	0x04, 0x46
        /*093a*/ 	.short	(.L_635 - .L_634)


	//   ....[0]....
.L_634:
        /*093c*/ 	.word	0x00001e00


	//   ....[1]....
        /*0940*/ 	.word	0x000109f0


	//   ....[2]....
        /*0944*/ 	.word	0x00010b40


	//   ....[3]....
        /*0948*/ 	.word	0x00010c40


	//   ....[4]....
        /*094c*/ 	.word	0x000115d0


	//----- nvinfo : EIATTR_MBARRIER_INSTR_OFFSETS
	.align		4
.L_635:
        /*0950*/ 	.byte	0x04, 0x39
        /*0952*/ 	.short	(.L_637 - .L_636)


	//   ....[0]....
.L_636:
        /*0954*/ 	.word	0x00000270
        /*0958*/ 	.word	0x000000ff
        /*095c*/ 	.word	0x00036800
        /*0960*/ 	.short	0x0100
        /*0962*/ 	.byte	0x08
	.zero		1


	//   ....[1]....
        /*0964*/ 	.word	0x00000280
        /*0968*/ 	.word	0x000000ff
        /*096c*/ 	.word	0x00036820
        /*0970*/ 	.short	0x0100
        /*0972*/ 	.byte	0x08
	.zero		1


	//   ....[2]....
        /*0974*/ 	.word	0x00000370
        /*0978*/ 	.word	0x000000ff
        /*097c*/ 	.word	0x00036830
        /*0980*/ 	.short	0x0100
        /*0982*/ 	.byte	0x08
	.zero		1


	//   ....[3]....
        /*0984*/ 	.word	0x00000380
        /*0988*/ 	.word	0x000000ff
        /*098c*/ 	.word	0x00036840
        /*0990*/ 	.short	0x0100
        /*0992*/ 	.byte	0x08
	.zero		1


	//   ....[4]....
        /*0994*/ 	.word	0x00000390
        /*0998*/ 	.word	0x000000ff
        /*099c*/ 	.word	0x00036838
        /*09a0*/ 	.short	0x0100
        /*09a2*/ 	.byte	0x08
	.zero		1


	//   ....[5]....
        /*09a4*/ 	.word	0x000003a0
        /*09a8*/ 	.word	0x000000ff
        /*09ac*/ 	.word	0x00036848
        /*09b0*/ 	.short	0x0100
        /*09b2*/ 	.byte	0x08
	.zero		1


	//   ....[6]....
        /*09b4*/ 	.word	0x000004d0
        /*09b8*/ 	.word	0x000000ff
        /*09bc*/ 	.word	0x00036850
        /*09c0*/ 	.short	0x0100
        /*09c2*/ 	.byte	0x08
	.zero		1


	//   ....[7]....
        /*09c4*/ 	.word	0x000004e0
        /*09c8*/ 	.word	0x000000ff
        /*09cc*/ 	.word	0x00036860
        /*09d0*/ 	.short	0x0100
        /*09d2*/ 	.byte	0x08
	.zero		1


	//   ....[8]....
        /*09d4*/ 	.word	0x000004f0
        /*09d8*/ 	.word	0x000000ff
        /*09dc*/ 	.word	0x00036858
        /*09e0*/ 	.short	0x0100
        /*09e2*/ 	.byte	0x08
	.zero		1


	//   ....[9]....
        /*09e4*/ 	.word	0x00000500
        /*09e8*/ 	.word	0x000000ff
        /*09ec*/ 	.word	0x00036868
        /*09f0*/ 	.short	0x0100
        /*09f2*/ 	.byte	0x08
	.zero		1


	//   ....[10]....
        /*09f4*/ 	.word	0x000005f0
        /*09f8*/ 	.word	0x000000ff
        /*09fc*/ 	.word	0x00036870
        /*0a00*/ 	.short	0x0100
        /*0a02*/ 	.byte	0x06
	.zero		1


	//   ....[11]....
        /*0a04*/ 	.word	0x00000600
        /*0a08*/ 	.word	0x000000ff
        /*0a0c*/ 	.word	0x00036880
        /*0a10*/ 	.short	0x0100
        /*0a12*/ 	.byte	0x06
	.zero		1


	//   ....[12]....
        /*0a14*/ 	.word	0x00000610
        /*0a18*/ 	.word	0x000000ff
        /*0a1c*/ 	.word	0x00036878
        /*0a20*/ 	.short	0x0100
        /*0a22*/ 	.byte	0x06
	.zero		1


	//   ....[13]....
        /*0a24*/ 	.word	0x00000620
        /*0a28*/ 	.word	0x000000ff
        /*0a2c*/ 	.word	0x00036888
        /*0a30*/ 	.short	0x0100
        /*0a32*/ 	.byte	0x06
	.zero		1


	//   ....[14]....
        /*0a34*/ 	.word	0x00000750
        /*0a38*/ 	.word	0x000000ff
        /*0a3c*/ 	.word	0x00036890
        /*0a40*/ 	.short	0x0100
        /*0a42*/ 	.byte	0x08
	.zero		1


	//   ....[15]....
        /*0a44*/ 	.word	0x00000760
        /*0a48*/ 	.word	0x000000ff
        /*0a4c*/ 	.word	0x000368a0
        /*0a50*/ 	.short	0x0100
        /*0a52*/ 	.byte	0x08
	.zero		1


	//   ....[16]....
        /*0a54*/ 	.word	0x00000770
        /*0a58*/ 	.word	0x000000ff
        /*0a5c*/ 	.word	0x00036898
        /*0a60*/ 	.short	0x0100
        /*0a62*/ 	.byte	0x08
	.zero		1


	//   ....[17]....
        /*0a64*/ 	.word	0x00000780
        /*0a68*/ 	.word	0x000000ff
        /*0a6c*/ 	.word	0x000368a8
        /*0a70*/ 	.short	0x0100
        /*0a72*/ 	.byte	0x08
	.zero		1


	//   ....[18]....
        /*0a74*/ 	.word	0x000008b0
        /*0a78*/ 	.word	0x000000ff
        /*0a7c*/ 	.word	0x000368b0
        /*0a80*/ 	.short	0x0100
        /*0a82*/ 	.byte	0x08
	.zero		1


	//   ....[19]....
        /*0a84*/ 	.word	0x000008c0
        /*0a88*/ 	.word	0x000000ff
        /*0a8c*/ 	.word	0x000368c0
        /*0a90*/ 	.short	0x0100
        /*0a92*/ 	.byte	0x08
	.zero		1


	//   ....[20]....
        /*0a94*/ 	.word	0x000008d0
        /*0a98*/ 	.word	0x000000ff
        /*0a9c*/ 	.word	0x000368b8
        /*0aa0*/ 	.short	0x0100
        /*0aa2*/ 	.byte	0x08
	.zero		1


	//   ....[21]....
        /*0aa4*/ 	.word	0x000008e0
        /*0aa8*/ 	.word	0x000000ff
        /*0aac*/ 	.word	0x000368c8
        /*0ab0*/ 	.short	0x0100
        /*0ab2*/ 	.byte	0x08
	.zero		1


	//   ....[22]....
        /*0ab4*/ 	.word	0x00001eb0
        /*0ab8*/ 	.word	0x00000004
        /*0abc*/ 	.word	0x00036800
        /*0ac0*/ 	.short	0x010a
        /*0ac2*/ 	.byte	0x3f
	.zero		1


	//   ....[23]....
        /*0ac4*/ 	.word	0x00001f50
        /*0ac8*/ 	.word	0x00000000
        /*0acc*/ 	.word	0x00036830
        /*0ad0*/ 	.short	0x010a
        /*0ad2*/ 	.byte	0x3f
	.zero		1


	//   ....[24]....
        /*0ad4*/ 	.word	0x00001fc0
        /*0ad8*/ 	.word	0x00000000
        /*0adc*/ 	.word	0x00036830
        /*0ae0*/ 	.short	0x010a
        /*0ae2*/ 	.byte	0x3f
	.zero		1


	//   ....[25]....
        /*0ae4*/ 	.word	0x00004bc0
        /*0ae8*/ 	.word	0x00000000
        /*0aec*/ 	.word	0x00000000
        /*0af0*/ 	.short	0x0101
        /*0af2*/ 	.byte	0x3f
	.zero		1


	//   ....[26]....
        /*0af4*/ 	.word	0x00006360
        /*0af8*/ 	.word	0x000000ff
        /*0afc*/ 	.word	0x00036830
        /*0b00*/ 	.short	0x010a
        /*0b02*/ 	.byte	0x3c
	.zero		1


	//   ....[27]....
        /*0b04*/ 	.word	0x000063a0
        /*0b08*/ 	.word	0x000000ff
        /*0b0c*/ 	.word	0x00036830
        /*0b10*/ 	.short	0x010a
        /*0b12*/ 	.byte	0x3c
	.zero		1


	//   ....[28]....
        /*0b14*/ 	.word	0x00008b20
        /*0b18*/ 	.word	0x000000ff
        /*0b1c*/ 	.word	0x00036850
        /*0b20*/ 	.short	0x010a
        /*0b22*/ 	.byte	0x0a
	.zero		1


	//   ....[29]....
        /*0b24*/ 	.word	0x00008b60
        /*0b28*/ 	.word	0x000000ff
        /*0b2c*/ 	.word	0x00036850
        /*0b30*/ 	.short	0x010a
        /*0b32*/ 	.byte	0x0a
	.zero		1


	//   ....[30]....
        /*0b34*/ 	.word	0x00009f50
        /*0b38*/ 	.word	0x000000ff
        /*0b3c*/ 	.word	0x00000000
        /*0b40*/ 	.short	0x0101
        /*0b42*/ 	.byte	0x3c
	.zero		1


	//   ....[31]....
        /*0b44*/ 	.word	0x00009fc0
        /*0b48*/ 	.word	0x000000ff
        /*0b4c*/ 	.word	0x00000000
        /*0b50*/ 	.short	0x0101
        /*0b52*/ 	.byte	0x0a
	.zero		1


	//   ....[32]....
        /*0b54*/ 	.word	0x0000a630
        /*0b58*/ 	.word	0x0000000d
        /*0b5c*/ 	.word	0x00036850
        /*0b60*/ 	.short	0x010a
        /*0b62*/ 	.byte	0x3f
	.zero		1


	//   ....[33]....
        /*0b64*/ 	.word	0x0000a670
        /*0b68*/ 	.word	0x0000000d
        /*0b6c*/ 	.word	0x00036850
        /*0b70*/ 	.short	0x010a
        /*0b72*/ 	.byte	0x3f
	.zero		1


	//   ....[34]....
        /*0b74*/ 	.word	0x0000ac20
        /*0b78*/ 	.word	0x0000000b
        /*0b7c*/ 	.word	0x00000000
        /*0b80*/ 	.short	0x0101
        /*0b82*/ 	.byte	0x3f
	.zero		1


	//   ....[35]....
        /*0b84*/ 	.word	0x0000cab0
        /*0b88*/ 	.word	0x000000ff
        /*0b8c*/ 	.word	0x00000000
        /*0b90*/ 	.short	0x0101
        /*0b92*/ 	.byte	0x08
	.zero		1


	//   ....[36]....
        /*0b94*/ 	.word	0x0000d1e0
        /*0b98*/ 	.word	0x000000ff
        /*0b9c*/ 	.word	0x00000000
        /*0ba0*/ 	.short	0x0101
        /*0ba2*/ 	.byte	0x08
	.zero		1


	//   ....[37]....
        /*0ba4*/ 	.word	0x00011060
        /*0ba8*/ 	.word	0x00000000
        /*0bac*/ 	.word	0x00036840
        /*0bb0*/ 	.short	0x010a
        /*0bb2*/ 	.byte	0x3f
	.zero		1


	//   ....[38]....
        /*0bb4*/ 	.word	0x00012020
        /*0bb8*/ 	.word	0x00000012
        /*0bbc*/ 	.word	0x00036800
        /*0bc0*/ 	.short	0x0107
        /*0bc2*/ 	.byte	0x3f
	.zero		1


	//   ....[39]....
        /*0bc4*/ 	.word	0x00012130
        /*0bc8*/ 	.word	0x00000012
        /*0bcc*/ 	.word	0x00036800
        /*0bd0*/ 	.short	0x0101
        /*0bd2*/ 	.byte	0x3f
	.zero		1


	//   ....[40]....
        /*0bd4*/ 	.word	0x00012150
        /*0bd8*/ 	.word	0x00000012
        /*0bdc*/ 	.word	0x00036820
        /*0be0*/ 	.short	0x010a
        /*0be2*/ 	.byte	0x3f
	.zero		1


	//   ....[41]....
        /*0be4*/ 	.word	0x00012520
        /*0be8*/ 	.word	0x00000003
        /*0bec*/ 	.word	0x00036840
        /*0bf0*/ 	.short	0x010a
        /*0bf2*/ 	.byte	0x3f
	.zero		1


	//   ....[42]....
        /*0bf4*/ 	.word	0x000129c0
        /*0bf8*/ 	.word	0x00000003
        /*0bfc*/ 	.word	0x00000060
        /*0c00*/ 	.short	0x010a
        /*0c02*/ 	.byte	0x3f
	.zero		1


	//   ....[43]....
        /*0c04*/ 	.word	0x00013150
        /*0c08*/ 	.word	0x00000003
        /*0c0c*/ 	.word	0x00036840
        /*0c10*/ 	.short	0x010a
        /*0c12*/ 	.byte	0x3f
	.zero		1


	//   ....[44]....
        /*0c14*/ 	.word	0x000135f0
        /*0c18*/ 	.word	0x00000002
        /*0c1c*/ 	.word	0x00000060
        /*0c20*/ 	.short	0x010a
        /*0c22*/ 	.byte	0x3f
	.zero		1


	//   ....[45]....
        /*0c24*/ 	.word	0x00013cc0
        /*0c28*/ 	.word	0x00000002
        /*0c2c*/ 	.word	0x00036840
        /*0c30*/ 	.short	0x010a
        /*0c32*/ 	.byte	0x3f
	.zero		1


	//   ....[46]....
        /*0c34*/ 	.word	0x00014160
        /*0c38*/ 	.word	0x00000002
        /*0c3c*/ 	.word	0x00000060
        /*0c40*/ 	.short	0x010a
        /*0c42*/ 	.byte	0x3f
	.zero		1


	//   ....[47]....
        /*0c44*/ 	.word	0x000147e0
        /*0c48*/ 	.word	0x00000000
        /*0c4c*/ 	.word	0x00036860
        /*0c50*/ 	.short	0x010a
        /*0c52*/ 	.byte	0x3f
	.zero		1


	//   ....[48]....
        /*0c54*/ 	.word	0x00015ae0
        /*0c58*/ 	.word	0x00000000
        /*0c5c*/ 	.word	0x00036820
        /*0c60*/ 	.short	0x010a
        /*0c62*/ 	.byte	0x3f
	.zero		1


	//   ....[49]....
        /*0c64*/ 	.word	0x00015cf0
        /*0c68*/ 	.word	0x00000006
        /*0c6c*/ 	.word	0x00000000
        /*0c70*/ 	.short	0x010a
        /*0c72*/ 	.byte	0x3f
	.zero		1


	//   ....[50]....
        /*0c74*/ 	.word	0x00015d20
        /*0c78*/ 	.word	0x00000007
        /*0c7c*/ 	.word	0x00000000
        /*0c80*/ 	.short	0x010a
        /*0c82*/ 	.byte	0x3f
	.zero		1


	//   ....[51]....
        /*0c84*/ 	.word	0x00015d80
        /*0c88*/ 	.word	0x00000004
        /*0c8c*/ 	.word	0x00000000
        /*0c90*/ 	.short	0x010a
        /*0c92*/ 	.byte	0x3f
	.zero		1


	//   ....[52]....
        /*0c94*/ 	.word	0x00015db0
        /*0c98*/ 	.word	0x00000003
        /*0c9c*/ 	.word	0x00000000
        /*0ca0*/ 	.short	0x010a
        /*0ca2*/ 	.byte	0x3f
	.zero		1


	//   ....[53]....
        /*0ca4*/ 	.word	0x00015e10
        /*0ca8*/ 	.word	0x00000004
        /*0cac*/ 	.word	0x00036800
        /*0cb0*/ 	.short	0x010a
        /*0cb2*/ 	.byte	0x3f
	.zero		1


	//   ....[54]....
        /*0cb4*/ 	.word	0x00015e60
        /*0cb8*/ 	.word	0x00000000
        /*0cbc*/ 	.word	0x00036830
        /*0cc0*/ 	.short	0x010a
        /*0cc2*/ 	.byte	0x3f
	.zero		1


	//   ....[55]....
        /*0cc4*/ 	.word	0x00015ec0
        /*0cc8*/ 	.word	0x00000003
        /*0ccc*/ 	.word	0x00036830
        /*0cd0*/ 	.short	0x010a
        /*0cd2*/ 	.byte	0x3f
	.zero		1


	//   ....[56]....
        /*0cd4*/ 	.word	0x00015f20
        /*0cd8*/ 	.word	0x00000002
        /*0cdc*/ 	.word	0x00036850
        /*0ce0*/ 	.short	0x010a
        /*0ce2*/ 	.byte	0x3f
	.zero		1


	//   ....[57]....
        /*0ce4*/ 	.word	0x00015f70
        /*0ce8*/ 	.word	0x0000000d
        /*0cec*/ 	.word	0x00036850
        /*0cf0*/ 	.short	0x010a
        /*0cf2*/ 	.byte	0x3f
	.zero		1


	//   ....[58]....
        /*0cf4*/ 	.word	0x00016110
        /*0cf8*/ 	.word	0x00000000
        /*0cfc*/ 	.word	0x00036840
        /*0d00*/ 	.short	0x010a
        /*0d02*/ 	.byte	0x3f
	.zero		1


	//   ....[59]....
        /*0d04*/ 	.word	0x00016d80
        /*0d08*/ 	.word	0x00000012
        /*0d0c*/ 	.word	0x00036820
        /*0d10*/ 	.short	0x010a
        /*0d12*/ 	.byte	0x3f
	.zero		1


	//   ....[60]....
        /*0d14*/ 	.word	0x00016dd0
        /*0d18*/ 	.word	0x00000003
        /*0d1c*/ 	.word	0x00036840
        /*0d20*/ 	.short	0x010a
        /*0d22*/ 	.byte	0x3f
	.zero		1


	//   ....[61]....
        /*0d24*/ 	.word	0x00016e20
        /*0d28*/ 	.word	0x00000003
        /*0d2c*/ 	.word	0x00000060
        /*0d30*/ 	.short	0x010a
        /*0d32*/ 	.byte	0x3f
	.zero		1


	//   ....[62]....
        /*0d34*/ 	.word	0x00016e70
        /*0d38*/ 	.word	0x00000003
        /*0d3c*/ 	.word	0x00036840
        /*0d40*/ 	.short	0x010a
        /*0d42*/ 	.byte	0x3f
	.zero		1


	//   ....[63]....
        /*0d44*/ 	.word	0x00016ec0
        /*0d48*/ 	.word	0x00000002
        /*0d4c*/ 	.word	0x00000060
        /*0d50*/ 	.short	0x010a
        /*0d52*/ 	.byte	0x3f
	.zero		1


	//   ....[64]....
        /*0d54*/ 	.word	0x00016f10
        /*0d58*/ 	.word	0x00000002
        /*0d5c*/ 	.word	0x00036840
        /*0d60*/ 	.short	0x010a
        /*0d62*/ 	.byte	0x3f
	.zero		1


	//   ....[65]....
        /*0d64*/ 	.word	0x00016f60
        /*0d68*/ 	.word	0x00000002
        /*0d6c*/ 	.word	0x00000060
        /*0d70*/ 	.short	0x010a
        /*0d72*/ 	.byte	0x3f
	.zero		1


	//   ....[66]....
        /*0d74*/ 	.word	0x00016fb0
        /*0d78*/ 	.word	0x00000000
        /*0d7c*/ 	.word	0x00036860
        /*0d80*/ 	.short	0x010a
        /*0d82*/ 	.byte	0x3f
	.zero		1


	//   ....[67]....
        /*0d84*/ 	.word	0x00017af0
        /*0d88*/ 	.word	0x00000000
        /*0d8c*/ 	.word	0x00036820
        /*0d90*/ 	.short	0x010a
        /*0d92*/ 	.byte	0x3f
	.zero		1


	//   ....[68]....
        /*0d94*/ 	.word	0x00017c90
        /*0d98*/ 	.word	0x00000006
        /*0d9c*/ 	.word	0x00000000
        /*0da0*/ 	.short	0x010a
        /*0da2*/ 	.byte	0x3f
	.zero		1


	//   ....[69]....
        /*0da4*/ 	.word	0x00017ce0
        /*0da8*/ 	.word	0x00000007
        /*0dac*/ 	.word	0x00000000
        /*0db0*/ 	.short	0x010a
        /*0db2*/ 	.byte	0x3f
	.zero		1


	//   ....[70]....
        /*0db4*/ 	.word	0x00017d30
        /*0db8*/ 	.word	0x00000004
        /*0dbc*/ 	.word	0x00000000
        /*0dc0*/ 	.short	0x010a
        /*0dc2*/ 	.byte	0x3f
	.zero		1


	//----- nvinfo : EIATTR_NUM_MBARRIERS
	.align		4
.L_637:
        /*0dc4*/ 	.byte	0x03, 0x38
        /*0dc6*/ 	.short	0x0016


	//----- nvinfo : EIATTR_EXIT_INSTR_OFFSETS
	.align		4
        /*0dc8*/ 	.byte	0x04, 0x1c
        /*0dca*/ 	.short	(.L_639 - .L_638)


	//   ....[0]....
.L_638:
        /*0dcc*/ 	.word	0x00000a50


	//   ....[1]....
        /*0dd0*/ 	.word	0x0000f0c0


	//   ....[2]....
        /*0dd4*/ 	.word	0x00015e00


	//----- nvinfo : EIATTR_MAX_THREADS
	.align		4
.L_639:
        /*0dd8*/ 	.byte	0x04, 0x05
        /*0dda*/ 	.short	(.L_641 - .L_640)
.L_640:
        /*0ddc*/ 	.word	0x00000180
        /*0de0*/ 	.word	0x00000001
        /*0de4*/ 	.word	0x00000001


	//----- nvinfo : EIATTR_CRS_STACK_SIZE
	.align		4
.L_641:
        /*0de8*/ 	.byte	0x04, 0x1e
        /*0dea*/ 	.short	(.L_643 - .L_642)
.L_642:
        /*0dec*/ 	.word	0x00000000


	//----- nvinfo : EIATTR_CBANK_PARAM_SIZE
	.align		4
.L_643:
        /*0df0*/ 	.byte	0x03, 0x19
        /*0df2*/ 	.short	0x0af0


	//----- nvinfo : EIATTR_PARAM_CBANK
	.align		4
        /*0df4*/ 	.byte	0x04, 0x0a
        /*0df6*/ 	.short	(.L_645 - .L_644)
	.align		4
.L_644:
        /*0df8*/ 	.word	index@(.nv.constant0._ZN7cutlass13device_kernelIN5flash11enable_sm90INS1_16FlashAttnFwdSm90INS1_25CollectiveMainloopFwdSm90ILi2EN4cute5tupleIJNS5_1CILi1EEES8_S8_EEENS6_IJNS7_ILi128EEENS7_ILi112EEENS7_ILi192EEEEEELi192ENS_10bfloat16_tEfNS_4arch4Sm90ELb0ELb0ELb0ELb1ELb0ELb0ELb0ELb1ELb1ELb1ELb1ELb0EEENS1_21CollectiveEpilogueFwdINS6_IJSA_SC_SB_EEES9_SE_SG_Li256ELb1ELb1ELb1ELb0EEENS1_36VarlenDynamicPersistentTileSchedulerILi128ELi112ELi256ELi128ELb1ELb1ELb1ELb0ELb1ELb1EEEEEEEEEvNT_6ParamsE)
        /*0dfc*/ 	.short	0x0210
        /*0dfe*/ 	.short	0x0af0


	//----- nvinfo : EIATTR_SW_WAR
	.align		4
.L_645:
        /*0e00*/ 	.byte	0x04, 0x36
        /*0e02*/ 	.short	(.L_647 - .L_646)
.L_646:
        /*0e04*/ 	.word	0x00000008
.L_647:


//--------------------- .nv.info._ZN7cutlass13device_kernelIN5flash11enable_sm90INS1_16FlashAttnFwdSm90INS1_25CollectiveMainloopFwdSm90ILi2EN4cute5tupleIJNS5_1CILi1EEES8_S8_EEENS6_IJNS7_ILi128EEENS7_ILi112EEENS7_ILi192EEEEEELi192ENS_10bfloat16_tEfNS_4arch4Sm90ELb0ELb0ELb0ELb1ELb0ELb1ELb0ELb1ELb1ELb1ELb1ELb0EEENS1_21CollectiveEpilogueFwdINS6_IJSA_SC_SB_EEES9_SE_SG_Li256ELb1ELb1ELb1ELb0EEENS1_36VarlenDynamicPersistentTileSchedulerILi128ELi112ELi256ELi128ELb1ELb1ELb1ELb0ELb1ELb1EEEEEEEEEvNT_6ParamsE --------------------------
	.section	.nv.info._ZN7cutlass13device_kernelIN5flash11enable_sm90INS1_16FlashAttnFwdSm90INS1_25CollectiveMainloopFwdSm90ILi2EN4cute5tupleIJNS5_1CILi1EEES8_S8_EEENS6_IJNS7_ILi128EEENS7_ILi112EEENS7_ILi192EEEEEELi192ENS_10bfloat16_tEfNS_4arch4Sm90ELb0ELb0ELb0ELb1ELb0ELb1ELb0ELb1ELb1ELb1ELb1ELb0EEENS1_21CollectiveEpilogueFwdINS6_IJSA_SC_SB_EEES9_SE_SG_Li256ELb1ELb1ELb1ELb0EEENS1_36VarlenDynamicPersistentTileSchedulerILi128ELi112ELi256ELi128ELb1ELb1ELb1ELb0ELb1ELb1EEEEEEEEEvNT_6ParamsE,"",@"SHT_CUDA_INFO"
	.sectionflags	@""
	.align	4


	//----- nvinfo : EIATTR_CUDA_API_VERSION
	.align		4
        /*0000*/ 	.byte	0x04, 0x37
        /*0002*/ 	.short	(.L_649 - .L_648)
.L_648:
        /*0004*/ 	.word	0x00000082


	//----- nvinfo : EIATTR_KPARAM_INFO
	.align		4
.L_649:
        /*0008*/ 	.byte	0x04, 0x17
        /*000a*/ 	.short	(.L_651 - .L_650)
.L_650:
        /*000c*/ 	.word	0x00000000
        /*0010*/ 	.short	0x0000
        /*0012*/ 	.short	0x0070
        /*0014*/ 	.byte	0x00, 0xf0, 0x01, 0x2a


	//----- nvinfo : EIATTR_SPARSE_MMA_MASK
	.align		4
.L_651:
        /*0018*/ 	.byte	0x03, 0x50
        /*001a*/ 	.short	0x0000


	//----- nvinfo : EIATTR_MAXREG_COUNT
	.align		4
        /*001c*/ 	.byte	0x03, 0x1b
        /*001e*/ 	.short	0x00a8


	//----- nvinfo : EIATTR_NUM_BARRIERS
	.align		4
        /*0020*/ 	.byte	0x02, 0x4c
        /*0022*/ 	.byte	0x10
	.zero		1


	//----- nvinfo : EIATTR_EXTERNS
	.align		4
        /*0024*/ 	.byte	0x04, 0x0f
        /*0026*/ 	.short	(.L_653 - .L_652)


	//   ....[0]....
	.align		4
.L_652:
        /*0028*/ 	.word	index@(__assertfail)


	//----- nvinfo : EIATTR_ANNOTATIONS
	.align		4
.L_653:
        /*002c*/ 	.byte	0x04, 0x55
        /*002e*/ 	.short	(.L_655 - .L_654)


	//   ....[0]....
.L_654:
        /* <DEDUP_REMOVED lines=121> */


	//----- nvinfo : EIATTR_MERCURY_ISA_VERSION
	.align		4
.L_655:
        /*07a8*/ 	.byte	0x03, 0x5f
        /*07aa*/ 	.short	0x0101


	//----- nvinfo : EIATTR_UNUSED_LOAD_BYTE_OFFSET
	.align		4
        /*07ac*/ 	.byte	0x04, 0x44
        /*07ae*/ 	.short	(.L_657 - .L_656)


	//   ....[0]....
.L_656:
        /*07b0*/ 	.word	0x00000a80
        /*07b4*/ 	.word	0x0000fff0


	//   ....[1]....
        /*07b8*/ 	.word	0x0001c870
        /*07bc*/ 	.word	0x0000fff0


	//----- nvinfo : EIATTR_INT_WARP_WIDE_INSTR_OFFSETS
	.align		4
.L_657:
        /*07c0*/ 	.byte	0x04, 0x31
        /*07c2*/ 	.short	(.L_659 - .L_658)


	//   ....[0]....
.L_658:
        /*07c4*/ 	.word	0x00000180


	//   ....[1]....
        /*07c8*/ 	.word	0x000001c0


	//   ....[2]....
        /*07cc*/ 	.word	0x00000280


	//   ....[3]....
        /*07d0*/ 	.word	0x000235b0


	//   ....[4]....
        /*07d4*/ 	.word	0x00023640


	//   ....[5]....
        /*07d8*/ 	.word	0x000273f0


	//   ....[6]....
        /*07dc*/ 	.word	0x00027450


	//----- nvinfo : EIATTR_COOP_GROUP_MASK_REGIDS
	.align		4
.L_659:
        /*07e0*/ 	.byte	0x04, 0x29
        /*07e2*/ 	.short	(.L_661 - .L_660)


	//   ....[0]....
.L_660:
        /*07e4*/ 	.word	0xffffffff


	//   ....[1]....
        /*07e8*/ 	.word	0xffffffff


	//   ....[2]....
        /*07ec*/ 	.word	0xffffffff


	//   ....[3]....
        /*07f0*/ 	.word	0xffffffff


	//   ....[4]....
        /*07f4*/ 	.word	0xffffffff


	//   ....[5]....
        /*07f8*/ 	.word	0xffffffff


	//   ....[6]....
        /*07fc*/ 	.word	0xffffffff


	//   ....[7]....
        /*0800*/ 	.word	0xffffffff


	//   ....[8]....
        /*0804*/ 	.word	0xffffffff


	//   ....[9]....
        /*0808*/ 	.word	0xffffffff


	//   ....[10]....
        /*080c*/ 	.word	0xffffffff


	//   ....[11]....
        /*0810*/ 	.word	0xffffffff


	//   ....[12]....
        /*0814*/ 	.word	0xffffffff


	//   ....[13]....
        /*0818*/ 	.word	0xffffffff


	//   ....[14]....
        /*081c*/ 	.word	0xffffffff


	//   ....[15]....
        /*0820*/ 	.word	0xffffffff


	//   ....[16]....
        /*0824*/ 	.word	0xffffffff


	//   ....[17]....
        /*0828*/ 	.word	0xffffffff


	//   ....[18]....
        /*082c*/ 	.word	0xffffffff


	//   ....[19]....
        /*0830*/ 	.word	0xffffffff


	//   ....[20]....
        /*0834*/ 	.word	0xffffffff


	//   ....[21]....
        /*0838*/ 	.word	0xffffffff


	//   ....[22]....
        /*083c*/ 	.word	0xffffffff


	//   ....[23]....
        /*0840*/ 	.word	0xffffffff


	//   ....[24]....
        /*0844*/ 	.word	0xffffffff


	//   ....[25]....
        /*0848*/ 	.word	0xffffffff


	//   ....[26]....
        /*084c*/ 	.word	0xffffffff


	//   ....[27]....
        /*0850*/ 	.word	0xffffffff


	//   ....[28]....
        /*0854*/ 	.word	0xffffffff


	//   ....[29]....
        /*0858*/ 	.word	0xffffffff


	//   ....[30]....
        /*085c*/ 	.word	0xffffffff


	//   ....[31]....
        /*0860*/ 	.word	0xffffffff


	//   ....[32]....
        /*0864*/ 	.word	0xffffffff


	//   ....[33]....
        /*0868*/ 	.word	0xffffffff


	//   ....[34]....
        /*086c*/ 	.word	0xffffffff


	//   ....[35]....
        /*0870*/ 	.word	0xffffffff


	//   ....[36]....
        /*0874*/ 	.word	0xffffffff


	//   ....[37]....
        /*0878*/ 	.word	0xffffffff


	//   ....[38]....
        /*087c*/ 	.word	0xffffffff


	//   ....[39]....
        /*0880*/ 	.word	0xffffffff


	//   ....[40]....
        /*0884*/ 	.word	0xffffffff


	//   ....[41]....
        /*0888*/ 	.word	0xffffffff


	//   ....[42]....
        /*088c*/ 	.word	0xffffffff


	//   ....[43]....
        /*0890*/ 	.word	0xffffffff


	//   ....[44]....
        /*0894*/ 	.word	0xffffffff


	//   ....[45]....
        /*0898*/ 	.word	0xffffffff


	//   ....[46]....
        /*089c*/ 	.word	0xffffffff


	//   ....[47]....
        /*08a0*/ 	.word	0xffffffff


	//   ....[48]....
        /*08a4*/ 	.word	0xffffffff


	//   ....[49]....
        /*08a8*/ 	.word	0xffffffff


	//   ....[50]....
        /*08ac*/ 	.word	0xffffffff


	//   ....[51]....
        /*08b0*/ 	.word	0xffffffff


	//   ....[52]....
        /*08b4*/ 	.word	0xffffffff


	//   ....[53]....
        /*08b8*/ 	.word	0xffffffff


	//   ....[54]....
        /*08bc*/ 	.word	0xffffffff


	//   ....[55]....
        /*08c0*/ 	.word	0xffffffff


	//   ....[56]....
        /*08c4*/ 	.word	0xffffffff


	//   ....[57]....
        /*08c8*/ 	.word	0xffffffff


	//   ....[58]....
        /*08cc*/ 	.word	0xffffffff


	//   ....[59]....
        /*08d0*/ 	.word	0xffffffff


	//   ....[60]....
        /*08d4*/ 	.word	0xffffffff


	//   ....[61]....
        /*08d8*/ 	.word	0xffffffff


	//   ....[62]....
        /*08dc*/ 	.word	0xffffffff


	//   ....[63]....
        /*08e0*/ 	.word	0xffffffff


	//   ....[64]....
        /*08e4*/ 	.word	0xffffffff


	//   ....[65]....
        /*08e8*/ 	.word	0xffffffff


	//   ....[66]....
        /*08ec*/ 	.word	0xffffffff


	//   ....[67]....
        /*08f0*/ 	.word	0xffffffff


	//   ....[68]....
        /*08f4*/ 	.word	0xffffffff


	//   ....[69]....
        /*08f8*/ 	.word	0xffffffff


	//   ....[70]....
        /*08fc*/ 	.word	0xffffffff


	//   ....[71]....
        /*0900*/ 	.word	0xffffffff


	//   ....[72]....
        /*0904*/ 	.word	0xffffffff


	//   ....[73]....
        /*0908*/ 	.word	0xffffffff


	//   ....[74]....
        /*090c*/ 	.word	0xffffffff


	//   ....[75]....
        /*0910*/ 	.word	0xffffffff


	//   ....[76]....
        /*0914*/ 	.word	0xffffffff


	//   ....[77]....
        /*0918*/ 	.word	0xffffffff


	//   ....[78]....
        /*091c*/ 	.word	0xffffffff


	//   ....[79]....
        /*0920*/ 	.word	0xffffffff


	//   ....[80]....
        /*0924*/ 	.word	0xffffffff


	//   ....[81]....
        /*0928*/ 	.word	0xffffffff


	//   ....[82]....
        /*092c*/ 	.word	0xffffffff


	//   ....[83]....
        /*0930*/ 	.word	0xffffffff


	//   ....[84]....
        /*0934*/ 	.word	0xffffffff


	//   ....[85]....
        /*0938*/ 	.word	0xffffffff


	//   ....[86]....
        /*093c*/ 	.word	0xffffffff


	//   ....[87]....
        /*0940*/ 	.word	0xffffffff


	//   ....[88]....
        /*0944*/ 	.word	0xffffffff


	//   ....[89]....
        /*0948*/ 	.word	0xffffffff


	//   ....[90]....
        /*094c*/ 	.word	0xffffffff


	//   ....[91]....
        /*0950*/ 	.word	0xffffffff


	//   ....[92]....
        /*0954*/ 	.word	0xffffffff


	//   ....[93]....
        /*0958*/ 	.word	0xffffffff


	//   ....[94]....
        /*095c*/ 	.word	0xffffffff


	//   ....[95]....
        /*0960*/ 	.word	0xffffffff


	//   ....[96]....
        /*0964*/ 	.word	0xffffffff


	//   ....[97]....
        /*0968*/ 	.word	0xffffffff


	//   ....[98]....
        /*096c*/ 	.word	0xffffffff


	//   ....[99]....
        /*0970*/ 	.word	0xffffffff


	//   ....[100]....
        /*0974*/ 	.word	0xffffffff


	//   ....[101]....
        /*0978*/ 	.word	0xffffffff


	//   ....[102]....
        /*097c*/ 	.word	0xffffffff


	//   ....[103]....
        /*0980*/ 	.word	0xffffffff


	//   ....[104]....
        /*0984*/ 	.word	0xffffffff


	//   ....[105]....
        /*0988*/ 	.word	0xffffffff


	//   ....[106]....
        /*098c*/ 	.word	0x0500000f


	//   ....[107]....
        /*0990*/ 	.word	0x0500000f


	//   ....[108]....
        /*0994*/ 	.word	0x0500000f


	//   ....[109]....
        /*0998*/ 	.word	0x0500000f


	//   ....[110]....
        /*099c*/ 	.word	0x0500000f


	//   ....[111]....
        /*09a0*/ 	.word	0x0500000f


	//   ....[112]....
        /*09a4*/ 	.word	0x0500000f


	//   ....[113]....
        /*09a8*/ 	.word	0x0500000f


	//   ....[114]....
        /*09ac*/ 	.word	0x0500000f


	//   ....[115]....
        /*09b0*/ 	.word	0x0500000f


	//   ....[116]....
        /*09b4*/ 	.word	0x0500000f


	//   ....[117]....
        /*09b8*/ 	.word	0x0500000f


	//   ....[118]....
        /*09bc*/ 	.word	0x0500000f


	//   ....[119]....
        /*09c0*/ 	.word	0x0500000f


	//   ....[120]....
        /*09c4*/ 	.word	0x0500000f


	//   ....[121]....
        /*09c8*/ 	.word	0x0500000f


	//   ....[122]....
        /*09cc*/ 	.word	0x0500000f


	//   ....[123]....
        /*09d0*/ 	.word	0x0500000f


	//   ....[124]....
        /*09d4*/ 	.word	0x0500000f


	//   ....[125]....
        /*09d8*/ 	.word	0x0500000f


	//   ....[126]....
        /*09dc*/ 	.word	0x0500000f


	//   ....[127]....
        /*09e0*/ 	.word	0x0500000f


	//   ....[128]....
        /*09e4*/ 	.word	0x0500000f


	//   ....[129]....
        /*09e8*/ 	.word	0x0500000f


	//   ....[130]....
        /*09ec*/ 	.word	0x0500000f


	//   ....[131]....
        /*09f0*/ 	.word	0x0500000f


	//   ....[132]....
        /*09f4*/ 	.word	0x0500000f


	//   ....[133]....
        /*09f8*/ 	.word	0x0500000f


	//   ....[134]....
        /*09fc*/ 	.word	0x0500000f


	//   ....[135]....
        /*0a00*/ 	.word	0x0500000f


	//   ....[136]....
        /*0a04*/ 	.word	0x0500000f


	//   ....[137]....
        /*0a08*/ 	.word	0x0500000f


	//   ....[138]....
        /*0a0c*/ 	.word	0x0500000f


	//   ....[139]....
        /*0a10*/ 	.word	0x0500000f


	//   ....[140]....
        /*0a14*/ 	.word	0x0500000f


	//   ....[141]....
        /*0a18*/ 	.word	0x0500000f


	//   ....[142]....
        /*0a1c*/ 	.word	0x0500000f


	//   ....[143]....
        /*0a20*/ 	.word	0x0500000f


	//   ....[144]....
        /*0a24*/ 	.word	0x0500000f


	//   ....[145]....
        /*0a28*/ 	.word	0x0500000f


	//   ....[146]....
        /*0a2c*/ 	.word	0x0500000f


	//   ....[147]....
        /*0a30*/ 	.word	0x0500000f


	//   ....[148]....
        /*0a34*/ 	.word	0x0500000f


	//   ....[149]....
        /*0a38*/ 	.word	0x0500000f


	//   ....[150]....
        /*0a3c*/ 	.word	0x0500000f


	//----- nvinfo : EIATTR_COOP_GROUP_INSTR_OFFSETS
	.align		4
.L_661:
        /*0a40*/ 	.byte	0x04, 0x28
        /*0a42*/ 	.short	(.L_663 - .L_662)


	//   ....[0]....
.L_662:
        /*0a44*/ 	.word	0x00000060


	//   ....[1]....
        /*0a48*/ 	.word	0x00000190


	//   ....[2]....
        /*0a4c*/ 	.word	0x00000290


	//   ....[3]....
        /*0a50*/ 	.word	0x00000400


	//   ....[4]....
        /*0a54*/ 	.word	0x00000560


	//   ....[5]....
        /*0a58*/ 	.word	0x00000680


	//   ....[6]....
        /*0a5c*/ 	.word	0x000007e0


	//   ....[7]....
        /*0a60*/ 	.word	0x0000b300


	//   ....[8]....
        /*0a64*/ 	.word	0x0000b840


	//   ....[9]....
        /*0a68*/ 	.word	0x0000b850


	//   ....[10]....
        /*0a6c*/ 	.word	0x0000b860


	//   ....[11]....
        /*0a70*/ 	.word	0x0000b870


	//   ....[12]....
        /*0a74*/ 	.word	0x0000e400


	//   ....[13]....
        /*0a78*/ 	.word	0x0000e410


	//   ....[14]....
        /*0a7c*/ 	.word	0x0000e420


	//   ....[15]....
        /*0a80*/ 	.word	0x0000e430


	//   ....[16]....
        /*0a84*/ 	.word	0x000151f0


	//   ....[17]....
        /*0a88*/ 	.word	0x00015260


	//   ....[18]....
        /*0a8c*/ 	.word	0x00015730


	//   ....[19]....
        /*0a90*/ 	.word	0x000157e0


	//   ....[20]....
        /*0a94*/ 	.word	0x0001a3d0


	//   ....[21]....
        /*0a98*/ 	.word	0x0001a3f0


	//   ....[22]....
        /*0a9c*/ 	.word	0x0001abc0


	//   ....[23]....
        /*0aa0*/ 	.word	0x0001abe0


	//   ....[24]....
        /*0aa4*/ 	.word	0x0001c020


	//   ....[25]....
        /*0aa8*/ 	.word	0x0001c030


	//   ....[26]....
        /*0aac*/ 	.word	0x0001c060


	//   ....[27]....
        /*0ab0*/ 	.word	0x0001c070


	//   ....[28]....
        /*0ab4*/ 	.word	0x0001d5f0


	//   ....[29]....
        /*0ab8*/ 	.word	0x0001d600


	//   ....[30]....
        /*0abc*/ 	.word	0x0001d610


	//   ....[31]....
        /*0ac0*/ 	.word	0x0001d620


	//   ....[32]....
        /*0ac4*/ 	.word	0x0001def0


	//   ....[33]....
        /*0ac8*/ 	.word	0x0001df20


	//   ....[34]....
        /*0acc*/ 	.word	0x0001e070


	//   ....[35]....
        /*0ad0*/ 	.word	0x0001e090


	//   ....[36]....
        /*0ad4*/ 	.word	0x0001e190


	//   ....[37]....
        /*0ad8*/ 	.word	0x0001e1b0


	//   ....[38]....
        /*0adc*/ 	.word	0x0001e2c0


	//   ....[39]....
        /*0ae0*/ 	.word	0x0001e2e0


	//   ....[40]....
        /*0ae4*/ 	.word	0x0001e7a0


	//   ....[41]....
        /*0ae8*/ 	.word	0x0001e7e0


	//   ....[42]....
        /*0aec*/ 	.word	0x0001f060


	//   ....[43]....
        /*0af0*/ 	.word	0x0001f070


	//   ....[44]....
        /*0af4*/ 	.word	0x0001ffd0


	//   ....[45]....
        /*0af8*/ 	.word	0x00020000


	//   ....[46]....
        /*0afc*/ 	.word	0x00020120


	//   ....[47]....
        /*0b00*/ 	.word	0x00020140


	//   ....[48]....
        /*0b04*/ 	.word	0x00020240


	//   ....[49]....
        /*0b08*/ 	.word	0x00020260


	//   ....[50]....
        /*0b0c*/ 	.word	0x00020370


	//   ....[51]....
        /*0b10*/ 	.word	0x00020390


	//   ....[52]....
        /*0b14*/ 	.word	0x00020520


	//   ....[53]....
        /*0b18*/ 	.word	0x00020750


	//   ....[54]....
        /*0b1c*/ 	.word	0x00020780


	//   ....[55]....
        /*0b20*/ 	.word	0x000207b0


	//   ....[56]....
        /*0b24*/ 	.word	0x000207e0


	//   ....[57]....
        /*0b28*/ 	.word	0x00020810


	//   ....[58]....
        /*0b2c*/ 	.word	0x00020840


	//   ....[59]....
        /*0b30*/ 	.word	0x000209e0


	//   ....[60]....
        /*0b34*/ 	.word	0x00020a10


	//   ....[61]....
        /*0b38*/ 	.word	0x00020a40


	//   ....[62]....
        /*0b3c*/ 	.word	0x00020a70


	//   ....[63]....
        /*0b40*/ 	.word	0x00020aa0


	//   ....[64]....
        /*0b44*/ 	.word	0x00020ad0


	//   ....[65]....
        /*0b48*/ 	.word	0x00020b60


	//   ....[66]....
        /*0b4c*/ 	.word	0x00020b90


	//   ....[67]....
        /*0b50*/ 	.word	0x00020ba0


	//   ....[68]....
        /*0b54*/ 	.word	0x00020c50


	//   ....[69]....
        /*0b58*/ 	.word	0x00021e20


	//   ....[70]....
        /*0b5c*/ 	.word	0x00023b90


	//   ....[71]....
        /*0b60*/ 	.word	0x00024780


	//   ....[72]....
        /*0b64*/ 	.word	0x000247c0


	//   ....[73]....
        /*0b68*/ 	.word	0x00024880


	//   ....[74]....
        /*0b6c*/ 	.word	0x00024890


	//   ....[75]....
        /*0b70*/ 	.word	0x00024930


	//   ....[76]....
        /*0b74*/ 	.word	0x00024940


	//   ....[77]....
        /*0b78*/ 	.word	0x000249e0


	//   ....[78]....
        /*0b7c*/ 	.word	0x000249f0


	//   ....[79]....
        /*0b80*/ 	.word	0x00024a90


	//   ....[80]....
        /*0b84*/ 	.word	0x00024aa0


	//   ....[81]....
        /*0b88*/ 	.word	0x00024b40


	//   ....[82]....
        /*0b8c*/ 	.word	0x00024b50


	//   ....[83]....
        /*0b90*/ 	.word	0x00024bf0


	//   ....[84]....
        /*0b94*/ 	.word	0x00024c00


	//   ....[85]....
        /*0b98*/ 	.word	0x00024c50


	//   ....[86]....
        /*0b9c*/ 	.word	0x00024c90


	//   ....[87]....
        /*0ba0*/ 	.word	0x00027c70


	//   ....[88]....
        /*0ba4*/ 	.word	0x00027ca0


	//   ....[89]....
        /*0ba8*/ 	.word	0x00027cf0


	//   ....[90]....
        /*0bac*/ 	.word	0x00027d20


	//   ....[91]....
        /*0bb0*/ 	.word	0x00027d50


	//   ....[92]....
        /*0bb4*/ 	.word	0x00027d80


	//   ....[93]....
        /*0bb8*/ 	.word	0x00027db0


	//   ....[94]....
        /*0bbc*/ 	.word	0x00027de0


	//   ....[95]....
        /*0bc0*/ 	.word	0x00027fb0


	//   ....[96]....
        /*0bc4*/ 	.word	0x00027fe0


	//   ....[97]....
        /*0bc8*/ 	.word	0x00028010


	//   ....[98]....
        /*0bcc*/ 	.word	0x00028040


	//   ....[99]....
        /*0bd0*/ 	.word	0x00028070


	//   ....[100]....
        /*0bd4*/ 	.word	0x000280a0


	//   ....[101]....
        /*0bd8*/ 	.word	0x00028160


	//   ....[102]....
        /*0bdc*/ 	.word	0x00028180


	//   ....[103]....
        /*0be0*/ 	.word	0x00028190


	//   ....[104]....
        /*0be4*/ 	.word	0x000281f0


	//   ....[105]....
        /*0be8*/ 	.word	0x00028900


	//   ....[106]....
        /*0bec*/ 	.word	0x00028d20


	//   ....[107]....
        /*0bf0*/ 	.word	0x00028db0


	//   ....[108]....
        /*0bf4*/ 	.word	0x00028e00


	//   ....[109]....
        /*0bf8*/ 	.word	0x00028e50


	//   ....[110]....
        /*0bfc*/ 	.word	0x00028f30


	//   ....[111]....
        /*0c00*/ 	.word	0x00028fc0


	//   ....[112]....
        /*0c04*/ 	.word	0x00029020


	//   ....[113]....
        /*0c08*/ 	.word	0x00029080


	//   ....[114]....
        /*0c0c*/ 	.word	0x000292d0


	//   ....[115]....
        /*0c10*/ 	.word	0x000295c0


	//   ....[116]....
        /*0c14*/ 	.word	0x00029740


	//   ....[117]....
        /*0c18*/ 	.word	0x00029790


	//   ....[118]....
        /*0c1c*/ 	.word	0x00029860


	//   ....[119]....
        /*0c20*/ 	.word	0x00029970


	//   ....[120]....
        /*0c24*/ 	.word	0x000299d0


	//   ....[121]....
        /*0c28*/ 	.word	0x00029ae0


	//   ....[122]....
        /*0c2c*/ 	.word	0x00029b40


	//   ....[123]....
        /*0c30*/ 	.word	0x00029c50


	//   ....[124]....
        /*0c34*/ 	.word	0x00029cb0


	//   ....[125]....
        /*0c38*/ 	.word	0x00029dc0


	//   ....[126]....
        /*0c3c*/ 	.word	0x00029e20


	//   ....[127]....
        /*0c40*/ 	.word	0x00029f30


	//   ....[128]....
        /*0c44*/ 	.word	0x00029f90


	//   ....[129]....
        /*0c48*/ 	.word	0x0002a0a0


	//   ....[130]....
        /*0c4c*/ 	.word	0x0002a100


	//   ....[131]....
        /*0c50*/ 	.word	0x0002a1e0


	//   ....[132]....
        /*0c54*/ 	.word	0x0002a550


	//   ....[133]....
        /*0c58*/ 	.word	0x0002a600


	//   ....[134]....
        /*0c5c*/ 	.word	0x0002a770


	//   ....[135]....
        /*0c60*/ 	.word	0x0002a800


	//   ....[136]....
        /*0c64*/ 	.word	0x0002a880


	//   ....[137]....
        /*0c68*/ 	.word	0x0002a900


	//   ....[138]....
        /*0c6c*/ 	.word	0x0002a980


	//   ....[139]....
        /*0c70*/ 	.word	0x0002aa10


	//   ....[140]....
        /*0c74*/ 	.word	0x0002aab0


	//   ....[141]....
        /*0c78*/ 	.word	0x0002ab80


	//   ....[142]....
        /*0c7c*/ 	.word	0x0002ac00


	//   ....[143]....
        /*0c80*/ 	.word	0x0002ac80


	//   ....[144]....
        /*0c84*/ 	.word	0x0002ad00


	//   ....[145]....
        /*0c88*/ 	.word	0x0002ad90


	//   ....[146]....
        /*0c8c*/ 	.word	0x0002ae10


	//   ....[147]....
        /*0c90*/ 	.word	0x0002aeb0


	//   ....[148]....
        /*0c94*/ 	.word	0x0002af00


	//   ....[149]....
        /*0c98*/ 	.word	0x0002af90


	//   ....[150]....
        /*0c9c*/ 	.word	0x0002b0c0


	//----- nvinfo : EIATTR_REG_RECONFIG
	.align		4
.L_663:
        /*0ca0*/ 	.byte	0x01, 0x54
	.zero		2


	//----- nvinfo : EIATTR_SYSCALL_OFFSETS
	.align		4
        /*0ca4*/ 	.byte	0x04, 0x46
        /*0ca6*/ 	.short	(.L_665 - .L_664)


	//   ....[0]....
.L_664:
        /*0ca8*/ 	.word	0x00001c70


	//   ....[1]....
        /*0cac*/ 	.word	0x00001dc0


	//   ....[2]....
        /*0cb0*/ 	.word	0x0000b470


	//   ....[3]....
        /*0cb4*/ 	.word	0x0000b7c0


	//   ....[4]....
        /*0cb8*/ 	.word	0x000237b0


	//   ....[5]....
        /*0cbc*/ 	.word	0x00023900


	//   ....[6]....
        /*0cc0*/ 	.word	0x000239f0


	//   ....[7]....
        /*0cc4*/ 	.word	0x00024350


	//----- nvinfo : EIATTR_MBARRIER_INSTR_OFFSETS
	.align		4
.L_665:
        /*0cc8*/ 	.byte	0x04, 0x39
        /*0cca*/ 	.short	(.L_667 - .L_666)


	//   ....[0]....
.L_666:
        /*0ccc*/ 	.word	0x000002b0
        /*0cd0*/ 	.word	0x000000ff
        /*0cd4*/ 	.word	0x00036800
        /*0cd8*/ 	.short	0x0100
        /*0cda*/ 	.byte	0x08
	.zero		1


	//   ....[1]....
        /*0cdc*/ 	.word	0x000002c0
        /*0ce0*/ 	.word	0x000000ff
        /*0ce4*/ 	.word	0x00036820
        /*0ce8*/ 	.short	0x0100
        /*0cea*/ 	.byte	0x08
	.zero		1


	//   ....[2]....
        /*0cec*/ 	.word	0x000003b0
        /*0cf0*/ 	.word	0x000000ff
        /*0cf4*/ 	.word	0x00036830
        /*0cf8*/ 	.short	0x0100
        /*0cfa*/ 	.byte	0x08
	.zero		1


	//   ....[3]....
        /*0cfc*/ 	.word	0x000003c0
        /*0d00*/ 	.word	0x000000ff
        /*0d04*/ 	.word	0x00036840
        /*0d08*/ 	.short	0x0100
        /*0d0a*/ 	.byte	0x08
	.zero		1


	//   ....[4]....
        /*0d0c*/ 	.word	0x000003d0
        /*0d10*/ 	.word	0x000000ff
        /*0d14*/ 	.word	0x00036838
        /*0d18*/ 	.short	0x0100
        /*0d1a*/ 	.byte	0x08
	.zero		1


	//   ....[5]....
        /*0d1c*/ 	.word	0x000003e0
        /*0d20*/ 	.word	0x000000ff
        /*0d24*/ 	.word	0x00036848
        /*0d28*/ 	.short	0x0100
        /*0d2a*/ 	.byte	0x08
	.zero		1


	//   ....[6]....
        /*0d2c*/ 	.word	0x00000510
        /*0d30*/ 	.word	0x000000ff
        /*0d34*/ 	.word	0x00036850
        /*0d38*/ 	.short	0x0100
        /*0d3a*/ 	.byte	0x08
	.zero		1


	//   ....[7]....
        /*0d3c*/ 	.word	0x00000520
        /*0d40*/ 	.word	0x000000ff
        /*0d44*/ 	.word	0x00036860
        /*0d48*/ 	.short	0x0100
        /*0d4a*/ 	.byte	0x08
	.zero		1


	//   ....[8]....
        /*0d4c*/ 	.word	0x00000530
        /*0d50*/ 	.word	0x000000ff
        /*0d54*/ 	.word	0x00036858
        /*0d58*/ 	.short	0x0100
        /*0d5a*/ 	.byte	0x08
	.zero		1


	//   ....[9]....
        /*0d5c*/ 	.word	0x00000540
        /*0d60*/ 	.word	0x000000ff
        /*0d64*/ 	.word	0x00036868
        /*0d68*/ 	.short	0x0100
        /*0d6a*/ 	.byte	0x08
	.zero		1


	//   ....[10]....
        /*0d6c*/ 	.word	0x00000630
        /*0d70*/ 	.word	0x000000ff
        /*0d74*/ 	.word	0x00036870
        /*0d78*/ 	.short	0x0100
        /*0d7a*/ 	.byte	0x06
	.zero		1


	//   ....[11]....
        /*0d7c*/ 	.word	0x00000640
        /*0d80*/ 	.word	0x000000ff
        /*0d84*/ 	.word	0x00036880
        /*0d88*/ 	.short	0x0100
        /*0d8a*/ 	.byte	0x06
	.zero		1


	//   ....[12]....
        /*0d8c*/ 	.word	0x00000650
        /*0d90*/ 	.word	0x000000ff
        /*0d94*/ 	.word	0x00036878
        /*0d98*/ 	.short	0x0100
        /*0d9a*/ 	.byte	0x06
	.zero		1


	//   ....[13]....
        /*0d9c*/ 	.word	0x00000660
        /*0da0*/ 	.word	0x000000ff
        /*0da4*/ 	.word	0x00036888
        /*0da8*/ 	.short	0x0100
        /*0daa*/ 	.byte	0x06
	.zero		1


	//   ....[14]....
        /*0dac*/ 	.word	0x00000790
        /*0db0*/ 	.word	0x000000ff
        /*0db4*/ 	.word	0x00036890
        /*0db8*/ 	.short	0x0100
        /*0dba*/ 	.byte	0x08
	.zero		1


	//   ....[15]....
        /*0dbc*/ 	.word	0x000007a0
        /*0dc0*/ 	.word	0x000000ff
        /*0dc4*/ 	.word	0x000368a0
        /*0dc8*/ 	.short	0x0100
        /*0dca*/ 	.byte	0x08
	.zero		1


	//   ....[16]....
        /*0dcc*/ 	.word	0x000007b0
        /*0dd0*/ 	.word	0x000000ff
        /*0dd4*/ 	.word	0x00036898
        /*0dd8*/ 	.short	0x0100
        /*0dda*/ 	.byte	0x08
	.zero		1


	//   ....[17]....
        /*0ddc*/ 	.word	0x000007c0
        /*0de0*/ 	.word	0x000000ff
        /*0de4*/ 	.word	0x000368a8
        /*0de8*/ 	.short	0x0100
        /*0dea*/ 	.byte	0x08
	.zero		1


	//   ....[18]....
        /*0dec*/ 	.word	0x000008f0
        /*0df0*/ 	.word	0x000000ff
        /*0df4*/ 	.word	0x000368b0
        /*0df8*/ 	.short	0x0100
        /*0dfa*/ 	.byte	0x08
	.zero		1


	//   ....[19]....
        /*0dfc*/ 	.word	0x00000900
        /*0e00*/ 	.word	0x000000ff
        /*0e04*/ 	.word	0x000368c0
        /*0e08*/ 	.short	0x0100
        /*0e0a*/ 	.byte	0x08
	.zero		1


	//   ....[20]....
        /*0e0c*/ 	.word	0x00000910
        /*0e10*/ 	.word	0x000000ff
        /*0e14*/ 	.word	0x000368b8
        /*0e18*/ 	.short	0x0100
        /*0e1a*/ 	.byte	0x08
	.zero		1


	//   ....[21]....
        /*0e1c*/ 	.word	0x00000920
        /*0e20*/ 	.word	0x000000ff
        /*0e24*/ 	.word	0x000368c8
        /*0e28*/ 	.short	0x0100
        /*0e2a*/ 	.byte	0x08
	.zero		1


	//   ....[22]....
        /*0e2c*/ 	.word	0x00003950
        /*0e30*/ 	.word	0x00000061
        /*0e34*/ 	.word	0x00036890
        /*0e38*/ 	.short	0x010a
        /*0e3a*/ 	.byte	0x3f
	.zero		1


	//   ....[23]....
        /*0e3c*/ 	.word	0x00006ed0
        /*0e40*/ 	.word	0x00000061
        /*0e44*/ 	.word	0x00036890
        /*0e48*/ 	.short	0x010a
        /*0e4a*/ 	.byte	0x3f
	.zero		1


	//   ....[24]....
        /*0e4c*/ 	.word	0x0000a1c0
        /*0e50*/ 	.word	0x00000061
        /*0e54*/ 	.word	0x00036890
        /*0e58*/ 	.short	0x010a
        /*0e5a*/ 	.byte	0x3f
	.zero		1


	//   ....[25]....
        /*0e5c*/ 	.word	0x0000a590
        /*0e60*/ 	.word	0x00000028
        /*0e64*/ 	.word	0x00000000
        /*0e68*/ 	.short	0x0101
        /*0e6a*/ 	.byte	0x3f
	.zero		1


	//   ....[26]....
        /*0e6c*/ 	.word	0x0000a5d0
        /*0e70*/ 	.word	0x00000061
        /*0e74*/ 	.word	0x000368b0
        /*0e78*/ 	.short	0x010a
        /*0e7a*/ 	.byte	0x3f
	.zero		1


	//   ....[27]....
        /*0e7c*/ 	.word	0x0000ac50
        /*0e80*/ 	.word	0x00000061
        /*0e84*/ 	.word	0x00000000
        /*0e88*/ 	.short	0x0101
        /*0e8a*/ 	.byte	0x3f
	.zero		1


	//   ....[28]....
        /*0e8c*/ 	.word	0x0000b4f0
        /*0e90*/ 	.word	0x00000010
        /*0e94*/ 	.word	0x00036800
        /*0e98*/ 	.short	0x010a
        /*0e9a*/ 	.byte	0x3f
	.zero		1


	//   ....[29]....
        /*0e9c*/ 	.word	0x0000b540
        /*0ea0*/ 	.word	0x00000010
        /*0ea4*/ 	.word	0x00036800
        /*0ea8*/ 	.short	0x010a
        /*0eaa*/ 	.byte	0x3f
	.zero		1


	//   ....[30]....
        /*0eac*/ 	.word	0x0000bfa0
        /*0eb0*/ 	.word	0x00000010
        /*0eb4*/ 	.word	0x00036800
        /*0eb8*/ 	.short	0x010a
        /*0eba*/ 	.byte	0x3f
	.zero		1


	//   ....[31]....
        /*0ebc*/ 	.word	0x0000e950
        /*0ec0*/ 	.word	0x00000010
        /*0ec4*/ 	.word	0x00036800
        /*0ec8*/ 	.short	0x010a
        /*0eca*/ 	.byte	0x3f
	.zero		1


	//   ....[32]....
        /*0ecc*/ 	.word	0x00011400
        /*0ed0*/ 	.word	0x0000000a
        /*0ed4*/ 	.word	0x00036830
        /*0ed8*/ 	.short	0x010a
        /*0eda*/ 	.byte	0x3f
	.zero		1


	//   ....[33]....
        /*0edc*/ 	.word	0x00011480
        /*0ee0*/ 	.word	0x0000000a
        /*0ee4*/ 	.word	0x00036830
        /*0ee8*/ 	.short	0x010a
        /*0eea*/ 	.byte	0x3f
	.zero		1


	//   ....[34]....
        /*0eec*/ 	.word	0x00015d00
        /*0ef0*/ 	.word	0x00000003
        /*0ef4*/ 	.word	0x00000000
        /*0ef8*/ 	.short	0x0101
        /*0efa*/ 	.byte	0x3f
	.zero		1


	//   ....[35]....
        /*0efc*/ 	.word	0x00016910
        /*0f00*/ 	.word	0x0000000b
        /*0f04*/ 	.word	0x00036830
        /*0f08*/ 	.short	0x010a
        /*0f0a*/ 	.byte	0x3f
	.zero		1


	//   ....[36]....
        /*0f0c*/ 	.word	0x00016990
        /*0f10*/ 	.word	0x0000000b
        /*0f14*/ 	.word	0x00036830
        /*0f18*/ 	.short	0x010a
        /*0f1a*/ 	.byte	0x3f
	.zero		1


	//   ....[37]....
        /*0f1c*/ 	.word	0x0001a030
        /*0f20*/ 	.word	0x00000009
        /*0f24*/ 	.word	0x00036850
        /*0f28*/ 	.short	0x010a
        /*0f2a*/ 	.byte	0x3f
	.zero		1


	//   ....[38]....
        /*0f2c*/ 	.word	0x0001a080
        /*0f30*/ 	.word	0x00000009
        /*0f34*/ 	.word	0x00036850
        /*0f38*/ 	.short	0x010a
        /*0f3a*/ 	.byte	0x3f
	.zero		1


	//   ....[39]....
        /*0f3c*/ 	.word	0x0001b3d0
        /*0f40*/ 	.word	0x0000000d
        /*0f44*/ 	.word	0x00000000
        /*0f48*/ 	.short	0x0101
        /*0f4a*/ 	.byte	0x3f
	.zero		1


	//   ....[40]....
        /*0f4c*/ 	.word	0x0001b430
        /*0f50*/ 	.word	0x00000009
        /*0f54*/ 	.word	0x00000000
        /*0f58*/ 	.short	0x0101
        /*0f5a*/ 	.byte	0x3f
	.zero		1


	//   ....[41]....
        /*0f5c*/ 	.word	0x0001bc10
        /*0f60*/ 	.word	0x00000006
        /*0f64*/ 	.word	0x00036850
        /*0f68*/ 	.short	0x010a
        /*0f6a*/ 	.byte	0x3f
	.zero		1


	//   ....[42]....
        /*0f6c*/ 	.word	0x0001bcb0
        /*0f70*/ 	.word	0x00000006
        /*0f74*/ 	.word	0x00036850
        /*0f78*/ 	.short	0x010a
        /*0f7a*/ 	.byte	0x3f
	.zero		1


	//   ....[43]....
        /*0f7c*/ 	.word	0x0001c200
        /*0f80*/ 	.word	0x0000000c
        /*0f84*/ 	.word	0x00000000
        /*0f88*/ 	.short	0x0101
        /*0f8a*/ 	.byte	0x3f
	.zero		1


	//   ....[44]....
        /*0f8c*/ 	.word	0x0001df10
        /*0f90*/ 	.word	0x00000000
        /*0f94*/ 	.word	0x00000000
        /*0f98*/ 	.short	0x0101
        /*0f9a*/ 	.byte	0x3f
	.zero		1


	//   ....[45]....
        /*0f9c*/ 	.word	0x0001e7c0
        /*0fa0*/ 	.word	0x00000004
        /*0fa4*/ 	.word	0x00000000
        /*0fa8*/ 	.short	0x0101
        /*0faa*/ 	.byte	0x3f
	.zero		1


	//   ....[46]....
        /*0fac*/ 	.word	0x00021f00
        /*0fb0*/ 	.word	0x00000012
        /*0fb4*/ 	.word	0x00036820
        /*0fb8*/ 	.short	0x010a
        /*0fba*/ 	.byte	0x3f
	.zero		1


	//   ....[47]....
        /*0fbc*/ 	.word	0x00021fd0
        /*0fc0*/ 	.word	0x00000005
        /*0fc4*/ 	.word	0x000368a0
        /*0fc8*/ 	.short	0x010a
        /*0fca*/ 	.byte	0x3f
	.zero		1


	//   ....[48]....
        /*0fcc*/ 	.word	0x00022400
        /*0fd0*/ 	.word	0x00000005
        /*0fd4*/ 	.word	0x000368c0
        /*0fd8*/ 	.short	0x010a
        /*0fda*/ 	.byte	0x3f
	.zero		1


	//   ....[49]....
        /*0fdc*/ 	.word	0x00022950
        /*0fe0*/ 	.word	0x00000006
        /*0fe4*/ 	.word	0x000368a0
        /*0fe8*/ 	.short	0x010a
        /*0fea*/ 	.byte	0x3f
	.zero		1


	//   ....[50]....
        /*0fec*/ 	.word	0x00022da0
        /*0ff0*/ 	.word	0x00000006
        /*0ff4*/ 	.word	0x000368c0
        /*0ff8*/ 	.short	0x010a
        /*0ffa*/ 	.byte	0x3f
	.zero		1


	//   ....[51]....
        /*0ffc*/ 	.word	0x00023e00
        /*1000*/ 	.word	0x00000000
        /*1004*/ 	.word	0x00036840
        /*1008*/ 	.short	0x010a
        /*100a*/ 	.byte	0x3f
	.zero		1


	//   ....[52]....
        /*100c*/ 	.word	0x00024d80
        /*1010*/ 	.word	0x00000012
        /*1014*/ 	.word	0x00036800
        /*1018*/ 	.short	0x0107
        /*101a*/ 	.byte	0x3f
	.zero		1


	//   ....[53]....
        /*101c*/ 	.word	0x00024e80
        /*1020*/ 	.word	0x00000012
        /*1024*/ 	.word	0x00036800
        /*1028*/ 	.short	0x0101
        /*102a*/ 	.byte	0x3f
	.zero		1


	//   ....[54]....
        /*102c*/ 	.word	0x00024ea0
        /*1030*/ 	.word	0x00000012
        /*1034*/ 	.word	0x00036820
        /*1038*/ 	.short	0x010a
        /*103a*/ 	.byte	0x3f
	.zero		1


	//   ....[55]....
        /*103c*/ 	.word	0x00025260
        /*1040*/ 	.word	0x00000003
        /*1044*/ 	.word	0x00036840
        /*1048*/ 	.short	0x010a
        /*104a*/ 	.byte	0x3f
	.zero		1


	//   ....[56]....
        /*104c*/ 	.word	0x000256f0
        /*1050*/ 	.word	0x00000002
        /*1054*/ 	.word	0x00036860
        /*1058*/ 	.short	0x010a
        /*105a*/ 	.byte	0x3f
	.zero		1


	//   ....[57]....
        /*105c*/ 	.word	0x00025e90
        /*1060*/ 	.word	0x00000003
        /*1064*/ 	.word	0x00036840
        /*1068*/ 	.short	0x010a
        /*106a*/ 	.byte	0x3f
	.zero		1


	//   ....[58]....
        /*106c*/ 	.word	0x00026320
        /*1070*/ 	.word	0x00000002
        /*1074*/ 	.word	0x00036860
        /*1078*/ 	.short	0x010a
        /*107a*/ 	.byte	0x3f
	.zero		1


	//   ....[59]....
        /*107c*/ 	.word	0x00026a20
        /*1080*/ 	.word	0x00000003
        /*1084*/ 	.word	0x00036840
        /*1088*/ 	.short	0x010a
        /*108a*/ 	.byte	0x3f
	.zero		1


	//   ....[60]....
        /*108c*/ 	.word	0x00026ea0
        /*1090*/ 	.word	0x00000002
        /*1094*/ 	.word	0x00036860
        /*1098*/ 	.short	0x010a
        /*109a*/ 	.byte	0x3f
	.zero		1


	//   ....[61]....
        /*109c*/ 	.word	0x00027540
        /*10a0*/ 	.word	0x00000000
        /*10a4*/ 	.word	0x00036860
        /*10a8*/ 	.short	0x010a
        /*10aa*/ 	.byte	0x3f
	.zero		1


	//   ....[62]....
        /*10ac*/ 	.word	0x00028880
        /*10b0*/ 	.word	0x00000000
        /*10b4*/ 	.word	0x00036820
        /*10b8*/ 	.short	0x010a
        /*10ba*/ 	.byte	0x3f
	.zero		1


	//   ....[63]....
        /*10bc*/ 	.word	0x00028a60
        /*10c0*/ 	.word	0x00000006
        /*10c4*/ 	.word	0x00000000
        /*10c8*/ 	.short	0x010a
        /*10ca*/ 	.byte	0x3f
	.zero		1


	//   ....[64]....
        /*10cc*/ 	.word	0x00028a90
        /*10d0*/ 	.word	0x00000007
        /*10d4*/ 	.word	0x00000000
        /*10d8*/ 	.short	0x010a
        /*10da*/ 	.byte	0x3f
	.zero		1


	//   ....[65]....
        /*10dc*/ 	.word	0x00028af0
        /*10e0*/ 	.word	0x00000004
        /*10e4*/ 	.word	0x00000000
        /*10e8*/ 	.short	0x010a
        /*10ea*/ 	.byte	0x3f
	.zero		1


	//   ....[66]....
        /*10ec*/ 	.word	0x00028b20
        /*10f0*/ 	.word	0x00000003
        /*10f4*/ 	.word	0x00000000
        /*10f8*/ 	.short	0x010a
        /*10fa*/ 	.byte	0x3f
	.zero		1


	//   ....[67]....
        /*10fc*/ 	.word	0x00028b80
        /*1100*/ 	.word	0x00000061
        /*1104*/ 	.word	0x00036890
        /*1108*/ 	.short	0x010a
        /*110a*/ 	.byte	0x3f
	.zero		1


	//   ....[68]....
        /*110c*/ 	.word	0x00028bd0
        /*1110*/ 	.word	0x00000061
        /*1114*/ 	.word	0x00036890
        /*1118*/ 	.short	0x010a
        /*111a*/ 	.byte	0x3f
	.zero		1


	//   ....[69]....
        /*111c*/ 	.word	0x00028c20
        /*1120*/ 	.word	0x00000061
        /*1124*/ 	.word	0x00036890
        /*1128*/ 	.short	0x010a
        /*112a*/ 	.byte	0x3f
	.zero		1


	//   ....[70]....
        /*112c*/ 	.word	0x00028c70
        /*1130*/ 	.word	0x00000061
        /*1134*/ 	.word	0x000368b0
        /*1138*/ 	.short	0x010a
        /*113a*/ 	.byte	0x3f
	.zero		1


	//   ....[71]....
        /*113c*/ 	.word	0x00028e80
        /*1140*/ 	.word	0x00000010
        /*1144*/ 	.word	0x00036800
        /*1148*/ 	.short	0x010a
        /*114a*/ 	.byte	0x3f
	.zero		1


	//   ....[72]....
        /*114c*/ 	.word	0x000290b0
        /*1150*/ 	.word	0x00000010
        /*1154*/ 	.word	0x00036800
        /*1158*/ 	.short	0x010a
        /*115a*/ 	.byte	0x3f
	.zero		1


	//   ....[73]....
        /*115c*/ 	.word	0x00029100
        /*1160*/ 	.word	0x0000000a
        /*1164*/ 	.word	0x00036830
        /*1168*/ 	.short	0x010a
        /*116a*/ 	.byte	0x3f
	.zero		1


	//   ....[74]....
        /*116c*/ 	.word	0x00029150
        /*1170*/ 	.word	0x0000000b
        /*1174*/ 	.word	0x00036830
        /*1178*/ 	.short	0x010a
        /*117a*/ 	.byte	0x3f
	.zero		1


	//   ....[75]....
        /*117c*/ 	.word	0x000291a0
        /*1180*/ 	.word	0x00000009
        /*1184*/ 	.word	0x00036850
        /*1188*/ 	.short	0x010a
        /*118a*/ 	.byte	0x3f
	.zero		1


	//   ....[76]....
        /*118c*/ 	.word	0x000291f0
        /*1190*/ 	.word	0x00000006
        /*1194*/ 	.word	0x00036850
        /*1198*/ 	.short	0x010a
        /*119a*/ 	.byte	0x3f
	.zero		1


	//   ....[77]....
        /*119c*/ 	.word	0x000293a0
        /*11a0*/ 	.word	0x00000012
        /*11a4*/ 	.word	0x00036820
        /*11a8*/ 	.short	0x010a
        /*11aa*/ 	.byte	0x3f
	.zero		1


	//   ....[78]....
        /*11ac*/ 	.word	0x000293f0
        /*11b0*/ 	.word	0x00000005
        /*11b4*/ 	.word	0x000368a0
        /*11b8*/ 	.short	0x010a
        /*11ba*/ 	.byte	0x3f
	.zero		1


	//   ....[79]....
        /*11bc*/ 	.word	0x00029440
        /*11c0*/ 	.word	0x00000005
        /*11c4*/ 	.word	0x000368c0
        /*11c8*/ 	.short	0x010a
        /*11ca*/ 	.byte	0x3f
	.zero		1


	//   ....[80]....
        /*11cc*/ 	.word	0x00029490
        /*11d0*/ 	.word	0x00000006
        /*11d4*/ 	.word	0x000368a0
        /*11d8*/ 	.short	0x010a
        /*11da*/ 	.byte	0x3f
	.zero		1


	//   ....[81]....
        /*11dc*/ 	.word	0x000294e0
        /*11e0*/ 	.word	0x00000006
        /*11e4*/ 	.word	0x000368c0
        /*11e8*/ 	.short	0x010a
        /*11ea*/ 	.byte	0x3f
	.zero		1


	//   ....[82]....
        /*11ec*/ 	.word	0x00029680
        /*11f0*/ 	.word	0x00000000
        /*11f4*/ 	.word	0x00036840
        /*11f8*/ 	.short	0x010a
        /*11fa*/ 	.byte	0x3f
	.zero		1


	//   ....[83]....
        /*11fc*/ 	.word	0x0002a260
        /*1200*/ 	.word	0x00000012
        /*1204*/ 	.word	0x00036820
        /*1208*/ 	.short	0x010a
        /*120a*/ 	.byte	0x3f
	.zero		1


	//   ....[84]....
        /*120c*/ 	.word	0x0002a2b0
        /*1210*/ 	.word	0x00000003
        /*1214*/ 	.word	0x00036840
        /*1218*/ 	.short	0x010a
        /*121a*/ 	.byte	0x3f
	.zero		1


	//   ....[85]....
        /*121c*/ 	.word	0x0002a300
        /*1220*/ 	.word	0x00000002
        /*1224*/ 	.word	0x00036860
        /*1228*/ 	.short	0x010a
        /*122a*/ 	.byte	0x3f
	.zero		1


	//   ....[86]....
        /*122c*/ 	.word	0x0002a350
        /*1230*/ 	.word	0x00000003
        /*1234*/ 	.word	0x00036840
        /*1238*/ 	.short	0x010a
        /*123a*/ 	.byte	0x3f
	.zero		1


	//   ....[87]....
        /*123c*/ 	.word	0x0002a3a0
        /*1240*/ 	.word	0x00000002
        /*1244*/ 	.word	0x00036860
        /*1248*/ 	.short	0x010a
        /*124a*/ 	.byte	0x3f
	.zero		1


	//   ....[88]....
        /*124c*/ 	.word	0x0002a3f0
        /*1250*/ 	.word	0x00000003
        /*1254*/ 	.word	0x00036840
        /*1258*/ 	.short	0x010a
        /*125a*/ 	.byte	0x3f
	.zero		1


	//   ....[89]....
        /*125c*/ 	.word	0x0002a440
        /*1260*/ 	.word	0x00000002
        /*1264*/ 	.word	0x00036860
        /*1268*/ 	.short	0x010a
        /*126a*/ 	.byte	0x3f
	.zero		1


	//   ....[90]....
        /*126c*/ 	.word	0x0002a490
        /*1270*/ 	.word	0x00000000
        /*1274*/ 	.word	0x00036860
        /*1278*/ 	.short	0x010a
        /*127a*/ 	.byte	0x3f
	.zero		1


	//   ....[91]....
        /*127c*/ 	.word	0x0002afe0
        /*1280*/ 	.word	0x00000000
        /*1284*/ 	.word	0x00036820
        /*1288*/ 	.short	0x010a
        /*128a*/ 	.byte	0x3f
	.zero		1


	//   ....[92]....
        /*128c*/ 	.word	0x0002b180
        /*1290*/ 	.word	0x00000006
        /*1294*/ 	.word	0x00000000
        /*1298*/ 	.short	0x010a
        /*129a*/ 	.byte	0x3f
	.zero		1


	//   ....[93]....
        /*129c*/ 	.word	0x0002b1d0
        /*12a0*/ 	.word	0x00000007
        /*12a4*/ 	.word	0x00000000
        /*12a8*/ 	.short	0x010a
        /*12aa*/ 	.byte	0x3f
	.zero		1


	//   ....[94]....
        /*12ac*/ 	.word	0x0002b220
        /*12b0*/ 	.word	0x00000004
        /*12b4*/ 	.word	0x00000000
        /*12b8*/ 	.short	0x010a
        /*12ba*/ 	.byte	0x3f
	.zero		1


	//----- nvinfo : EIATTR_NUM_MBARRIERS
	.align		4
.L_667:
        /*12bc*/ 	.byte	0x03, 0x38
        /*12be*/ 	.short	0x0016


	//----- nvinfo : EIATTR_EXIT_INSTR_OFFSETS
	.align		4
        /*12c0*/ 	.byte	0x04, 0x1c
        /*12c2*/ 	.short	(.L_669 - .L_668)


	//   ....[0]....
.L_668:
        /*12c4*/ 	.word	0x00028b70


	//----- nvinfo : EIATTR_MAX_THREADS
	.align		4
.L_669:
        /*12c8*/ 	.byte	0x04, 0x05
        /*12ca*/ 	.short	(.L_671 - .L_670)
.L_670:
        /*12cc*/ 	.word	0x00000180
        /*12d0*/ 	.word	0x00000001
        /*12d4*/ 	.word	0x00000001


	//----- nvinfo : EIATTR_CRS_STACK_SIZE
	.align		4
.L_671:
        /*12d8*/ 	.byte	0x04, 0x1e
        /*12da*/ 	.short	(.L_673 - .L_672)
.L_672:
        /*12dc*/ 	.word	0x00000000


	//----- nvinfo : EIATTR_CBANK_PARAM_SIZE
	.align		4
.L_673:
        /*12e0*/ 	.byte	0x03, 0x19
        /*12e2*/ 	.short	0x0af0


	//----- nvinfo : EIATTR_PARAM_CBANK
	.align		4
        /*12e4*/ 	.byte	0x04, 0x0a
        /*12e6*/ 	.short	(.L_675 - .L_674)
	.align		4
.L_674:
        /*12e8*/ 	.word	index@(.nv.constant0._ZN7cutlass13device_kernelIN5flash11enable_sm90INS1_16FlashAttnFwdSm90INS1_25CollectiveMainloopFwdSm90ILi2EN4cute5tupleIJNS5_1CILi1EEES8_S8_EEENS6_IJNS7_ILi128EEENS7_ILi112EEENS7_ILi192EEEEEELi192ENS_10bfloat16_tEfNS_4arch4Sm90ELb0ELb0ELb0ELb1ELb0ELb1ELb0ELb1ELb1ELb1ELb1ELb0EEENS1_21CollectiveEpilogueFwdINS6_IJSA_SC_SB_EEES9_SE_SG_Li256ELb1ELb1ELb1ELb0EEENS1_36VarlenDynamicPersistentTileSchedulerILi128ELi112ELi256ELi128ELb1ELb1ELb1ELb0ELb1ELb1EEEEEEEEEvNT_6ParamsE)
        /*12ec*/ 	.short	0x0210
        /*12ee*/ 	.short	0x0af0


	//----- nvinfo : EIATTR_SW_WAR
	.align		4
.L_675:
        /*12f0*/ 	.byte	0x04, 0x36
        /*12f2*/ 	.short	(.L_677 - .L_676)
.L_676:
        /*12f4*/ 	.word	0x00000008
.L_677:


//--------------------- .nv.info._ZN7cutlass13device_kernelIN5flash11enable_sm90INS1_16FlashAttnFwdSm90INS1_25CollectiveMainloopFwdSm90ILi2EN4cute5tupleIJNS5_1CILi1EEES8_S8_EEENS6_IJNS7_ILi128EEENS7_ILi96EEENS7_ILi192EEEEEELi192ENS_10bfloat16_tEfNS_4arch4Sm90ELb0ELb1ELb0ELb0ELb0ELb0ELb0ELb1ELb1ELb1ELb1ELb0EEENS1_21CollectiveEpilogueFwdINS6_IJSA_SC_SB_EEES9_SE_SG_Li256ELb0ELb1ELb1ELb0EEENS1_19SingleTileSchedulerILb0ELb1ELb1ELi128EEEEEEEEEvNT_6ParamsE --------------------------
	.section	.nv.info._ZN7cutlass13device_kernelIN5flash11enable_sm90INS1_16FlashAttnFwdSm90INS1_25CollectiveMainloopFwdSm90ILi2EN4cute5tupleIJNS5_1CILi1EEES8_S8_EEENS6_IJNS7_ILi128EEENS7_ILi96EEENS7_ILi192EEEEEELi192ENS_10bfloat16_tEfNS_4arch4Sm90ELb0ELb1ELb0ELb0ELb0ELb0ELb0ELb1ELb1ELb1ELb1ELb0EEENS1_21CollectiveEpilogueFwdINS6_IJSA_SC_SB_EEES9_SE_SG_Li256ELb0ELb1ELb1ELb0EEENS1_19SingleTileSchedulerILb0ELb1ELb1ELi128EEEEEEEEEvNT_6ParamsE,"",@"SHT_CUDA_INFO"
	.sectionflags	@""
	.align	4


	//----- nvinfo : EIATTR_CUDA_API_VERSION
	.align		4
        /*0000*/ 	.byte	0x04, 0x37
        /*0002*/ 	.short	(.L_679 - .L_678)
.L_678:
        /*0004*/ 	.word	0x00000082


	//----- nvinfo : EIATTR_KPARAM_INFO
	.align		4
.L_679:
        /*0008*/ 	.byte	0x04, 0x17
        /*000a*/ 	.short	(.L_681 - .L_680)
.L_680:
        /*000c*/ 	.word	0x00000000
        /*0010*/ 	.short	0x0000
        /*0012*/ 	.short	0x0070
        /*0014*/ 	.byte	0x00, 0xf0, 0x01, 0x28


	//----- nvinfo : EIATTR_SPARSE_MMA_MASK
	.align		4
.L_681:
        /*0018*/ 	.byte	0x03, 0x50
        /*001a*/ 	.short	0x0000


	//----- nvinfo : EIATTR_MAXREG_COUNT
	.align		4
        /*001c*/ 	.byte	0x03, 0x1b
        /*001e*/ 	.short	0x00a8


	//----- nvinfo : EIATTR_NUM_BARRIERS
	.align		4
        /*0020*/ 	.byte	0x02, 0x4c
        /*0022*/ 	.byte	0x09
	.zero		1


	//----- nvinfo : EIATTR_EXTERNS
	.align		4
        /*0024*/ 	.byte	0x04, 0x0f
        /*0026*/ 	.short	(.L_683 - .L_682)


	//   ....[0]....
	.align		4
.L_682:
        /*0028*/ 	.word	index@(__assertfail)


	//----- nvinfo : EIATTR_ANNOTATIONS
	.align		4
.L_683:
        /*002c*/ 	.byte	0x04, 0x55
        /*002e*/ 	.short	(.L_685 - .L_684)


	//   ....[0]....
.L_684:
        /*0030*/ 	.word	0x00000001
        /*0034*/ 	.byte	0x60, 0x09, 0x00, 0x00, 0x01, 0x00, 0x00, 0x00, 0xb0, 0x18, 0x00, 0x00, 0x01, 0x00, 0x00, 0x00
        /*0044*/ 	.byte	0x70, 0x02, 0x01, 0x00, 0x01, 0x00, 0x00, 0x00, 0x60, 0x07, 0x01, 0x00, 0x01, 0x00, 0x00, 0x00
        /*0054*/ 	.byte	0xc0, 0x17, 0x01, 0x00, 0x01, 0x00, 0x00, 0x00, 0x60, 0x1a, 0x01, 0x00, 0x01, 0x00, 0x00, 0x00
        /*0064*/ 	.byte	0xe0, 0x23, 0x01, 0x00, 0x01, 0x00, 0x00, 0x00, 0xb0, 0x2d, 0x01, 0x00, 0x01, 0x00, 0x00, 0x00
        /*0074*/ 	.byte	0x90, 0x3c, 0x01, 0x00


	//----- nvinfo : EIATTR_MERCURY_ISA_VERSION
	.align		4
.L_685:
        /*0078*/ 	.byte	0x03, 0x5f
        /*007a*/ 	.short	0x0101


	//----- nvinfo : EIATTR_INT_WARP_WIDE_INSTR_OFFSETS
	.align		4
        /*007c*/ 	.byte	0x04, 0x31
        /*007e*/ 	.short	(.L_687 - .L_686)


	//   ....[0]....
.L_686:
        /*0080*/ 	.word	0x00000130


	//   ....[1]....
        /*0084*/ 	.word	0x00000170


	//   ....[2]....
        /*0088*/ 	.word	0x000001e0


	//----- nvinfo : EIATTR_COOP_GROUP_MASK_REGIDS
	.align		4
.L_687:
        /*008c*/ 	.byte	0x04, 0x29
        /*008e*/ 	.short	(.L_689 - .L_688)


	//   ....[0]....
.L_688:
        /*0090*/ 	.word	0xffffffff


	//   ....[1]....
        /*0094*/ 	.word	0xffffffff


	//   ....[2]....
        /*0098*/ 	.word	0xffffffff


	//   ....[3]....
        /*009c*/ 	.word	0xffffffff


	//   ....[4]....
        /*00a0*/ 	.word	0xffffffff


	//   ....[5]....
        /*00a4*/ 	.word	0xffffffff


	//   ....[6]....
        /*00a8*/ 	.word	0xffffffff


	//   ....[7]....
        /*00ac*/ 	.word	0xffffffff


	//   ....[8]....
        /*00b0*/ 	.word	0xffffffff


	//   ....[9]....
        /*00b4*/ 	.word	0xffffffff


	//   ....[10]....
        /*00b8*/ 	.word	0xffffffff


	//   ....[11]....
        /*00bc*/ 	.word	0xffffffff


	//   ....[12]....
        /*00c0*/ 	.word	0xffffffff


	//   ....[13]....
        /*00c4*/ 	.word	0xffffffff


	//   ....[14]....
        /*00c8*/ 	.word	0xffffffff


	//   ....[15]....
        /*00cc*/ 	.word	0xffffffff


	//   ....[16]....
        /*00d0*/ 	.word	0xffffffff


	//   ....[17]....
        /*00d4*/ 	.word	0xffffffff


	//   ....[18]....
        /*00d8*/ 	.word	0xffffffff


	//   ....[19]....
        /*00dc*/ 	.word	0xffffffff


	//   ....[20]....
        /*00e0*/ 	.word	0xffffffff


	//   ....[21]....
        /*00e4*/ 	.word	0xffffffff


	//   ....[22]....
        /*00e8*/ 	.word	0xffffffff


	//   ....[23]....
        /*00ec*/ 	.word	0xffffffff


	//   ....[24]....
        /*00f0*/ 	.word	0xffffffff


	//   ....[25]....
        /*00f4*/ 	.word	0xffffffff


	//   ....[26]....
        /*00f8*/ 	.word	0xffffffff


	//   ....[27]....
        /*00fc*/ 	.word	0xffffffff


	//   ....[28]....
        /*0100*/ 	.word	0xffffffff


	//   ....[29]....
        /*0104*/ 	.word	0xffffffff


	//   ....[30]....
        /*0108*/ 	.word	0xffffffff


	//   ....[31]....
        /*010c*/ 	.word	0xffffffff


	//   ....[32]....
        /*0110*/ 	.word	0xffffffff


	//   ....[33]....
        /*0114*/ 	.word	0xffffffff


	//   ....[34]....
        /*0118*/ 	.word	0xffffffff


	//   ....[35]....
        /*011c*/ 	.word	0xffffffff


	//   ....[36]....
        /*0120*/ 	.word	0xffffffff


	//   ....[37]....
        /*0124*/ 	.word	0xffffffff


	//   ....[38]....
        /*0128*/ 	.word	0xffffffff


	//   ....[39]....
        /*012c*/ 	.word	0xffffffff


	//   ....[40]....
        /*0130*/ 	.word	0xffffffff


	//   ....[41]....
        /*0134*/ 	.word	0xffffffff


	//   ....[42]....
        /*0138*/ 	.word	0xffffffff


	//   ....[43]....
        /*013c*/ 	.word	0xffffffff


	//   ....[44]....
        /*0140*/ 	.word	0xffffffff


	//   ....[45]....
        /*0144*/ 	.word	0xffffffff


	//   ....[46]....
        /*0148*/ 	.word	0xffffffff


	//   ....[47]....
        /*014c*/ 	.word	0xffffffff


	//   ....[48]....
        /*0150*/ 	.word	0xffffffff


	//   ....[49]....
        /*0154*/ 	.word	0xffffffff


	//   ....[50]....
        /*0158*/ 	.word	0xffffffff


	//   ....[51]....
        /*015c*/ 	.word	0xffffffff


	//   ....[52]....
        /*0160*/ 	.word	0xffffffff


	//   ....[53]....
        /*0164*/ 	.word	0xffffffff


	//   ....[54]....
        /*0168*/ 	.word	0xffffffff


	//   ....[55]....
        /*016c*/ 	.word	0xffffffff


	//   ....[56]....
        /*0170*/ 	.word	0xffffffff


	//   ....[57]....
        /*0174*/ 	.word	0xffffffff


	//   ....[58]....
        /*0178*/ 	.word	0xffffffff


	//   ....[59]....
        /*017c*/ 	.word	0xffffffff


	//   ....[60]....
        /*0180*/ 	.word	0xffffffff


	//   ....[61]....
        /*0184*/ 	.word	0x0500000f


	//   ....[62]....
        /*0188*/ 	.word	0x0500000f


	//   ....[63]....
        /*018c*/ 	.word	0x0500000f


	//   ....[64]....
        /*0190*/ 	.word	0x0500000f


	//   ....[65]....
        /*0194*/ 	.word	0x0500000f


	//   ....[66]....
        /*0198*/ 	.word	0x0500000f


	//   ....[67]....
        /*019c*/ 	.word	0x0500000f


	//   ....[68]....
        /*01a0*/ 	.word	0x0500000f


	//   ....[69]....
        /*01a4*/ 	.word	0x0500000f


	//   ....[70]....
        /*01a8*/ 	.word	0x0500000f


	//   ....[71]....
        /*01ac*/ 	.word	0x0500000f


	//   ....[72]....
        /*01b0*/ 	.word	0x0500000f


	//   ....[73]....
        /*01b4*/ 	.word	0x0500000f


	//   ....[74]....
        /*01b8*/ 	.word	0x0500000f


	//   ....[75]....
        /*01bc*/ 	.word	0x0500000f


	//   ....[76]....
        /*01c0*/ 	.word	0x0500000f


	//   ....[77]....
        /*01c4*/ 	.word	0x0500000f


	//   ....[78]....
        /*01c8*/ 	.word	0x0500000f


	//----- nvinfo : EIATTR_COOP_GROUP_INSTR_OFFSETS
	.align		4
.L_689:
        /*01cc*/ 	.byte	0x04, 0x28
        /*01ce*/ 	.short	(.L_691 - .L_690)


	//   ....[0]....
.L_690:
        /*01d0*/ 	.word	0x00000060


	//   ....[1]....
        /*01d4*/ 	.word	0x00000140


	//   ....[2]....
        /*01d8*/ 	.word	0x00000190


	//   ....[3]....
        /*01dc*/ 	.word	0x000003c0


	//   ....[4]....
        /*01e0*/ 	.word	0x00000520


	//   ....[5]....
        /*01e4*/ 	.word	0x00000640


	//   ....[6]....
        /*01e8*/ 	.word	0x000007a0


	//   ....[7]....
        /*01ec*/ 	.word	0x000016b0


	//   ....[8]....
        /*01f0*/ 	.word	0x00002320


	//   ....[9]....
        /*01f4*/ 	.word	0x00002c60


	//   ....[10]....
        /*01f8*/ 	.word	0x000032d0


	//   ....[11]....
        /*01fc*/ 	.word	0x00003400


	//   ....[12]....
        /*0200*/ 	.word	0x000039d0


	//   ....[13]....
        /*0204*/ 	.word	0x00003a60


	//   ....[14]....
        /*0208*/ 	.word	0x000056d0


	//   ....[15]....
        /*020c*/ 	.word	0x00005900


	//   ....[16]....
        /*0210*/ 	.word	0x00006690


	//   ....[17]....
        /*0214*/ 	.word	0x000067a0


	//   ....[18]....
        /*0218*/ 	.word	0x00006d70


	//   ....[19]....
        /*021c*/ 	.word	0x00006de0


	//   ....[20]....
        /*0220*/ 	.word	0x00008910


	//   ....[21]....
        /*0224*/ 	.word	0x00008930


	//   ....[22]....
        /*0228*/ 	.word	0x00008f20


	//   ....[23]....
        /*022c*/ 	.word	0x00008fa0


	//   ....[24]....
        /*0230*/ 	.word	0x0000a730


	//   ....[25]....
        /*0234*/ 	.word	0x0000a960


	//   ....[26]....
        /*0238*/ 	.word	0x0000b700


	//   ....[27]....
        /*023c*/ 	.word	0x0000b820


	//   ....[28]....
        /*0240*/ 	.word	0x0000be70


	//   ....[29]....
        /*0244*/ 	.word	0x0000bee0


	//   ....[30]....
        /*0248*/ 	.word	0x0000ceb0


	//   ....[31]....
        /*024c*/ 	.word	0x0000cee0


	//   ....[32]....
        /*0250*/ 	.word	0x0000cfd0


	//   ....[33]....
        /*0254*/ 	.word	0x0000cfe0


	//   ....[34]....
        /*0258*/ 	.word	0x0000e070


	//   ....[35]....
        /*025c*/ 	.word	0x0000e0b0


	//   ....[36]....
        /*0260*/ 	.word	0x0000e0f0


	//   ....[37]....
        /*0264*/ 	.word	0x0000e130


	//   ....[38]....
        /*0268*/ 	.word	0x0000e170


	//   ....[39]....
        /*026c*/ 	.word	0x0000e190


	//   ....[40]....
        /*0270*/ 	.word	0x0000eb10


	//   ....[41]....
        /*0274*/ 	.word	0x0000eb20


	//   ....[42]....
        /*0278*/ 	.word	0x0000f890


	//   ....[43]....
        /*027c*/ 	.word	0x00010780


	//   ....[44]....
        /*0280*/ 	.word	0x00011140


	//   ....[45]....
        /*0284*/ 	.word	0x00011180


	//   ....[46]....
        /*0288*/ 	.word	0x000111b0


	//   ....[47]....
        /*028c*/ 	.word	0x00011200


	//   ....[48]....
        /*0290*/ 	.word	0x00011290


	//   ....[49]....
        /*0294*/ 	.word	0x000112b0


	//   ....[50]....
        /*0298*/ 	.word	0x00011340


	//   ....[51]....
        /*029c*/ 	.word	0x00011370


	//   ....[52]....
        /*02a0*/ 	.word	0x000113f0


	//   ....[53]....
        /*02a4*/ 	.word	0x00011420


	//   ....[54]....
        /*02a8*/ 	.word	0x000114a0


	//   ....[55]....
        /*02ac*/ 	.word	0x000114d0


	//   ....[56]....
        /*02b0*/ 	.word	0x00011550


	//   ....[57]....
        /*02b4*/ 	.word	0x00011580


	//   ....[58]....
        /*02b8*/ 	.word	0x000115f0


	//   ....[59]....
        /*02bc*/ 	.word	0x00011620


	//   ....[60]....
        /*02c0*/ 	.word	0x00013c20


	//   ....[61]....
        /*02c4*/ 	.word	0x00014260


	//   ....[62]....
        /*02c8*/ 	.word	0x000143d0


	//   ....[63]....
        /*02cc*/ 	.word	0x00014430


	//   ....[64]....
        /*02d0*/ 	.word	0x00014570


	//   ....[65]....
        /*02d4*/ 	.word	0x000145e0


	//   ....[66]....
        /*02d8*/ 	.word	0x000146e0


	//   ....[67]....
        /*02dc*/ 	.word	0x00014750


	//   ....[68]....
        /*02e0*/ 	.word	0x00014850


	//   ....[69]....
        /*02e4*/ 	.word	0x000148c0


	//   ....[70]....
        /*02e8*/ 	.word	0x000149c0


	//   ....[71]....
        /*02ec*/ 	.word	0x00014a30


	//   ....[72]....
        /*02f0*/ 	.word	0x00014b30


	//   ....[73]....
        /*02f4*/ 	.word	0x00014ba0


	//   ....[74]....
        /*02f8*/ 	.word	0x00014ca0


	//   ....[75]....
        /*02fc*/ 	.word	0x00014d00


	//   ....[76]....
        /*0300*/ 	.word	0x00014df0


	//   ....[77]....
        /*0304*/ 	.word	0x00014e40


	//   ....[78]....
        /*0308*/ 	.word	0x00015240


	//----- nvinfo : EIATTR_REG_RECONFIG
	.align		4
.L_691:
        /*030c*/ 	.byte	0x01, 0x54
	.zero		2


	//----- nvinfo : EIATTR_SYSCALL_OFFSETS
	.align		4
        /*0310*/ 	.byte	0x04, 0x46
        /*0312*/ 	.short	(.L_693 - .L_692)


	//   ....[0]....
.L_692:
        /*0314*/ 	.word	0x00001870


	//   ....[1]....
        /*0318*/ 	.word	0x000103f0


	//   ....[2]....
        /*031c*/ 	.word	0x00010530


	//   ....[3]....
        /*0320*/ 	.word	0x00010620


	//   ....[4]....
        /*0324*/ 	.word	0x00010d90


	//----- nvinfo : EIATTR_MBARRIER_INSTR_OFFSETS
	.align		4
.L_693:
        /*0328*/ 	.byte	0x04, 0x39
        /*032a*/ 	.short	(.L_695 - .L_694)


	//   ....[0]....
.L_694:
        /*032c*/ 	.word	0x00000270
        /*0330*/ 	.word	0x000000ff
        /*0334*/ 	.word	0x00030800
        /*0338*/ 	.short	0x0100
        /*033a*/ 	.byte	0x08
	.zero		1


	//   ....[1]....
        /*033c*/ 	.word	0x00000280
        /*0340*/ 	.word	0x000000ff
        /*0344*/ 	.word	0x00030820
        /*0348*/ 	.short	0x0100
        /*034a*/ 	.byte	0x08
	.zero		1


	//   ....[2]....
        /*034c*/ 	.word	0x00000370
        /*0350*/ 	.word	0x000000ff
        /*0354*/ 	.word	0x00030830
        /*0358*/ 	.short	0x0100
        /*035a*/ 	.byte	0x08
	.zero		1


	//   ....[3]....
        /*035c*/ 	.word	0x00000380
        /*0360*/ 	.word	0x000000ff
        /*0364*/ 	.word	0x00030840
        /*0368*/ 	.short	0x0100
        /*036a*/ 	.byte	0x08
	.zero		1


	//   ....[4]....
        /*036c*/ 	.word	0x00000390
        /*0370*/ 	.word	0x000000ff
        /*0374*/ 	.word	0x00030838
        /*0378*/ 	.short	0x0100
        /*037a*/ 	.byte	0x08
	.zero		1


	//   ....[5]....
        /*037c*/ 	.word	0x000003a0
        /*0380*/ 	.word	0x000000ff
        /*0384*/ 	.word	0x00030848
        /*0388*/ 	.short	0x0100
        /*038a*/ 	.byte	0x08
	.zero		1


	//   ....[6]....
        /*038c*/ 	.word	0x000004d0
        /*0390*/ 	.word	0x000000ff
        /*0394*/ 	.word	0x00030850
        /*0398*/ 	.short	0x0100
        /*039a*/ 	.byte	0x08
	.zero		1


	//   ....[7]....
        /*039c*/ 	.word	0x000004e0
        /*03a0*/ 	.word	0x000000ff
        /*03a4*/ 	.word	0x00030860
        /*03a8*/ 	.short	0x0100
        /*03aa*/ 	.byte	0x08
	.zero		1


	//   ....[8]....
        /*03ac*/ 	.word	0x000004f0
        /*03b0*/ 	.word	0x000000ff
        /*03b4*/ 	.word	0x00030858
        /*03b8*/ 	.short	0x0100
        /*03ba*/ 	.byte	0x08
	.zero		1


	//   ....[9]....
        /*03bc*/ 	.word	0x00000500
        /*03c0*/ 	.word	0x000000ff
        /*03c4*/ 	.word	0x00030868
        /*03c8*/ 	.short	0x0100
        /*03ca*/ 	.byte	0x08
	.zero		1


	//   ....[10]....
        /*03cc*/ 	.word	0x000005f0
        /*03d0*/ 	.word	0x000000ff
        /*03d4*/ 	.word	0x00030870
        /*03d8*/ 	.short	0x0100
        /*03da*/ 	.byte	0x06
	.zero		1


	//   ....[11]....
        /*03dc*/ 	.word	0x00000600
        /*03e0*/ 	.word	0x000000ff
        /*03e4*/ 	.word	0x00030880
        /*03e8*/ 	.short	0x0100
        /*03ea*/ 	.byte	0x06
	.zero		1


	//   ....[12]....
        /*03ec*/ 	.word	0x00000610
        /*03f0*/ 	.word	0x000000ff
        /*03f4*/ 	.word	0x00030878
        /*03f8*/ 	.short	0x0100
        /*03fa*/ 	.byte	0x06
	.zero		1


	//   ....[13]....
        /*03fc*/ 	.word	0x00000620
        /*0400*/ 	.word	0x000000ff
        /*0404*/ 	.word	0x00030888
        /*0408*/ 	.short	0x0100
        /*040a*/ 	.byte	0x06
	.zero		1


	//   ....[14]....
        /*040c*/ 	.word	0x00000750
        /*0410*/ 	.word	0x000000ff
        /*0414*/ 	.word	0x00030890
        /*0418*/ 	.short	0x0100
        /*041a*/ 	.byte	0x08
	.zero		1


	//   ....[15]....
        /*041c*/ 	.word	0x00000760
        /*0420*/ 	.word	0x000000ff
        /*0424*/ 	.word	0x000308a0
        /*0428*/ 	.short	0x0100
        /*042a*/ 	.byte	0x08
	.zero		1


	//   ....[16]....
        /*042c*/ 	.word	0x00000770
        /*0430*/ 	.word	0x000000ff
        /*0434*/ 	.word	0x00030898
        /*0438*/ 	.short	0x0100
        /*043a*/ 	.byte	0x08
	.zero		1


	//   ....[17]....
        /*043c*/ 	.word	0x00000780
        /*0440*/ 	.word	0x000000ff
        /*0444*/ 	.word	0x000308a8
        /*0448*/ 	.short	0x0100
        /*044a*/ 	.byte	0x08
	.zero		1


	//   ....[18]....
        /*044c*/ 	.word	0x000008b0
        /*0450*/ 	.word	0x000000ff
        /*0454*/ 	.word	0x000308b0
        /*0458*/ 	.short	0x0100
        /*045a*/ 	.byte	0x08
	.zero		1


	//   ....[19]....
        /*045c*/ 	.word	0x000008c0
        /*0460*/ 	.word	0x000000ff
        /*0464*/ 	.word	0x000308c0
        /*0468*/ 	.short	0x0100
        /*046a*/ 	.byte	0x08
	.zero		1


	//   ....[20]....
        /*046c*/ 	.word	0x000008d0
        /*0470*/ 	.word	0x000000ff
        /*0474*/ 	.word	0x000308b8
        /*0478*/ 	.short	0x0100
        /*047a*/ 	.byte	0x08
	.zero		1


	//   ....[21]....
        /*047c*/ 	.word	0x000008e0
        /*0480*/ 	.word	0x000000ff
        /*0484*/ 	.word	0x000308c8
        /*0488*/ 	.short	0x0100
        /*048a*/ 	.byte	0x08
	.zero		1


	//   ....[22]....
        /*048c*/ 	.word	0x00001890
        /*0490*/ 	.word	0x000000ff
        /*0494*/ 	.word	0x00030800
        /*0498*/ 	.short	0x010a
        /*049a*/ 	.byte	0x39
	.zero		1


	//   ....[23]....
        /*049c*/ 	.word	0x00001920
        /*04a0*/ 	.word	0x000000ff
        /*04a4*/ 	.word	0x00030830
        /*04a8*/ 	.short	0x010a
        /*04aa*/ 	.byte	0x39
	.zero		1


	//   ....[24]....
        /*04ac*/ 	.word	0x000019b0
        /*04b0*/ 	.word	0x000000ff
        /*04b4*/ 	.word	0x00030830
        /*04b8*/ 	.short	0x010a
        /*04ba*/ 	.byte	0x39
	.zero		1


	//   ....[25]....
        /*04bc*/ 	.word	0x00002380
        /*04c0*/ 	.word	0x00000000
        /*04c4*/ 	.word	0x00000000
        /*04c8*/ 	.short	0x0101
        /*04ca*/ 	.byte	0x3f
	.zero		1


	//   ....[26]....
        /*04cc*/ 	.word	0x000048a0
        /*04d0*/ 	.word	0x000000ff
        /*04d4*/ 	.word	0x00030830
        /*04d8*/ 	.short	0x010a
        /*04da*/ 	.byte	0x3d
	.zero		1


	//   ....[27]....
        /*04dc*/ 	.word	0x000048e0
        /*04e0*/ 	.word	0x000000ff
        /*04e4*/ 	.word	0x00030830
        /*04e8*/ 	.short	0x010a
        /*04ea*/ 	.byte	0x3d
	.zero		1


	//   ....[28]....
        /*04ec*/ 	.word	0x00005340
        /*04f0*/ 	.word	0x000000ff
        /*04f4*/ 	.word	0x00030850
        /*04f8*/ 	.short	0x010a
        /*04fa*/ 	.byte	0x0b
	.zero		1


	//   ....[29]....
        /*04fc*/ 	.word	0x00005380
        /*0500*/ 	.word	0x000000ff
        /*0504*/ 	.word	0x00030850
        /*0508*/ 	.short	0x010a
        /*050a*/ 	.byte	0x0b
	.zero		1


	//   ....[30]....
        /*050c*/ 	.word	0x00005700
        /*0510*/ 	.word	0x00000000
        /*0514*/ 	.word	0x00000000
        /*0518*/ 	.short	0x0101
        /*051a*/ 	.byte	0x3f
	.zero		1


	//   ....[31]....
        /*051c*/ 	.word	0x00007200
        /*0520*/ 	.word	0x0000007f
        /*0524*/ 	.word	0x00000000
        /*0528*/ 	.short	0x0101
        /*052a*/ 	.byte	0x3f
	.zero		1


	//   ....[32]....
        /*052c*/ 	.word	0x00007b10
        /*0530*/ 	.word	0x000000ff
        /*0534*/ 	.word	0x00030830
        /*0538*/ 	.short	0x010a
        /*053a*/ 	.byte	0x38
	.zero		1


	//   ....[33]....
        /*053c*/ 	.word	0x00007b50
        /*0540*/ 	.word	0x000000ff
        /*0544*/ 	.word	0x00030830
        /*0548*/ 	.short	0x010a
        /*054a*/ 	.byte	0x38
	.zero		1


	//   ....[34]....
        /*054c*/ 	.word	0x000085b0
        /*0550*/ 	.word	0x000000ff
        /*0554*/ 	.word	0x00030850
        /*0558*/ 	.short	0x010a
        /*055a*/ 	.byte	0x0b
	.zero		1


	//   ....[35]....
        /*055c*/ 	.word	0x000085f0
        /*0560*/ 	.word	0x000000ff
        /*0564*/ 	.word	0x00030850
        /*0568*/ 	.short	0x010a
        /*056a*/ 	.byte	0x0b
	.zero		1


	//   ....[36]....
        /*056c*/ 	.word	0x00009420
        /*0570*/ 	.word	0x00000078
        /*0574*/ 	.word	0x00000000
        /*0578*/ 	.short	0x0101
        /*057a*/ 	.byte	0x3f
	.zero		1


	//   ....[37]....
        /*057c*/ 	.word	0x000094c0
        /*0580*/ 	.word	0x00000078
        /*0584*/ 	.word	0x00000000
        /*0588*/ 	.short	0x0101
        /*058a*/ 	.byte	0x3f
	.zero		1


	//   ....[38]....
        /*058c*/ 	.word	0x00009920
        /*0590*/ 	.word	0x000000ff
        /*0594*/ 	.word	0x00030830
        /*0598*/ 	.short	0x010a
        /*059a*/ 	.byte	0x38
	.zero		1


	//   ....[39]....
        /*059c*/ 	.word	0x00009960
        /*05a0*/ 	.word	0x000000ff
        /*05a4*/ 	.word	0x00030830
        /*05a8*/ 	.short	0x010a
        /*05aa*/ 	.byte	0x38
	.zero		1


	//   ....[40]....
        /*05ac*/ 	.word	0x0000a3c0
        /*05b0*/ 	.word	0x000000ff
        /*05b4*/ 	.word	0x00030850
        /*05b8*/ 	.short	0x010a
        /*05ba*/ 	.byte	0x0b
	.zero		1


	//   ....[41]....
        /*05bc*/ 	.word	0x0000a400
        /*05c0*/ 	.word	0x000000ff
        /*05c4*/ 	.word	0x00030850
        /*05c8*/ 	.short	0x010a
        /*05ca*/ 	.byte	0x0b
	.zero		1


	//   ....[42]....
        /*05cc*/ 	.word	0x0000a760
        /*05d0*/ 	.word	0x00000000
        /*05d4*/ 	.word	0x00000000
        /*05d8*/ 	.short	0x0101
        /*05da*/ 	.byte	0x3f
	.zero		1


	//   ....[43]....
        /*05dc*/ 	.word	0x0000c270
        /*05e0*/ 	.word	0x0000007f
        /*05e4*/ 	.word	0x00000000
        /*05e8*/ 	.short	0x0101
        /*05ea*/ 	.byte	0x3f
	.zero		1


	//   ....[44]....
        /*05ec*/ 	.word	0x0000ce20
        /*05f0*/ 	.word	0x000000ff
        /*05f4*/ 	.word	0x00030850
        /*05f8*/ 	.short	0x010a
        /*05fa*/ 	.byte	0x07
	.zero		1


	//   ....[45]....
        /*05fc*/ 	.word	0x0000ce60
        /*0600*/ 	.word	0x000000ff
        /*0604*/ 	.word	0x00030850
        /*0608*/ 	.short	0x010a
        /*060a*/ 	.byte	0x07
	.zero		1


	//   ....[46]....
        /*060c*/ 	.word	0x0000d2c0
        /*0610*/ 	.word	0x0000000c
        /*0614*/ 	.word	0x00000000
        /*0618*/ 	.short	0x0101
        /*061a*/ 	.byte	0x3f
	.zero		1


	//   ....[47]....
        /*061c*/ 	.word	0x0000e1a0
        /*0620*/ 	.word	0x000000ff
        /*0624*/ 	.word	0x00000000
        /*0628*/ 	.short	0x0101
        /*062a*/ 	.byte	0x04
	.zero		1


	//   ....[48]....
        /*062c*/ 	.word	0x000109a0
        /*0630*/ 	.word	0x000000ff
        /*0634*/ 	.word	0x00030840
        /*0638*/ 	.short	0x010a
        /*063a*/ 	.byte	0x26
	.zero		1


	//   ....[49]....
        /*063c*/ 	.word	0x00011760
        /*0640*/ 	.word	0x000000ff
        /*0644*/ 	.word	0x00030800
        /*0648*/ 	.short	0x0107
        /*064a*/ 	.byte	0x26
	.zero		1


	//   ....[50]....
        /*064c*/ 	.word	0x000117d0
        /*0650*/ 	.word	0x000000ff
        /*0654*/ 	.word	0x00030800
        /*0658*/ 	.short	0x0101
        /*065a*/ 	.byte	0x26
	.zero		1


	//   ....[51]....
        /*065c*/ 	.word	0x000117e0
        /*0660*/ 	.word	0x000000ff
        /*0664*/ 	.word	0x00030820
        /*0668*/ 	.short	0x010a
        /*066a*/ 	.byte	0x26
	.zero		1


	//   ....[52]....
        /*066c*/ 	.word	0x00011bf0
        /*0670*/ 	.word	0x000000ff
        /*0674*/ 	.word	0x00030848
        /*0678*/ 	.short	0x010a
        /*067a*/ 	.byte	0x26
	.zero		1


	//   ....[53]....
        /*067c*/ 	.word	0x00011fa0
        /*0680*/ 	.word	0x000000ff
        /*0684*/ 	.word	0x00030860
        /*0688*/ 	.short	0x010a
        /*068a*/ 	.byte	0x26
	.zero		1


	//   ....[54]....
        /*068c*/ 	.word	0x00012570
        /*0690*/ 	.word	0x000000ff
        /*0694*/ 	.word	0x00030840
        /*0698*/ 	.short	0x010a
        /*069a*/ 	.byte	0x26
	.zero		1


	//   ....[55]....
        /*069c*/ 	.word	0x00012930
        /*06a0*/ 	.word	0x000000ff
        /*06a4*/ 	.word	0x00030868
        /*06a8*/ 	.short	0x010a
        /*06aa*/ 	.byte	0x26
	.zero		1


	//   ....[56]....
        /*06ac*/ 	.word	0x00012f50
        /*06b0*/ 	.word	0x000000ff
        /*06b4*/ 	.word	0x00030848
        /*06b8*/ 	.short	0x010a
        /*06ba*/ 	.byte	0x26
	.zero		1


	//   ....[57]....
        /*06bc*/ 	.word	0x000132f0
        /*06c0*/ 	.word	0x000000ff
        /*06c4*/ 	.word	0x00030860
        /*06c8*/ 	.short	0x010a
        /*06ca*/ 	.byte	0x26
	.zero		1


	//   ....[58]....
        /*06cc*/ 	.word	0x00013750
        /*06d0*/ 	.word	0x00000003
        /*06d4*/ 	.word	0x00030860
        /*06d8*/ 	.short	0x010a
        /*06da*/ 	.byte	0x3f
	.zero		1


	//   ....[59]....
        /*06dc*/ 	.word	0x00013bb0
        /*06e0*/ 	.word	0x00000002
        /*06e4*/ 	.word	0x00030820
        /*06e8*/ 	.short	0x010a
        /*06ea*/ 	.byte	0x3f
	.zero		1


	//   ....[60]....
        /*06ec*/ 	.word	0x00013d50
        /*06f0*/ 	.word	0x00000007
        /*06f4*/ 	.word	0x00000000
        /*06f8*/ 	.short	0x010a
        /*06fa*/ 	.byte	0x3f
	.zero		1


	//   ....[61]....
        /*06fc*/ 	.word	0x00013dc0
        /*0700*/ 	.word	0x00000008
        /*0704*/ 	.word	0x00000000
        /*0708*/ 	.short	0x010a
        /*070a*/ 	.byte	0x3f
	.zero		1


	//   ....[62]....
        /*070c*/ 	.word	0x00013e20
        /*0710*/ 	.word	0x00000007
        /*0714*/ 	.word	0x00000000
        /*0718*/ 	.short	0x010a
        /*071a*/ 	.byte	0x3f
	.zero		1


	//   ....[63]....
        /*071c*/ 	.word	0x00013e50
        /*0720*/ 	.word	0x00000006
        /*0724*/ 	.word	0x00000000
        /*0728*/ 	.short	0x010a
        /*072a*/ 	.byte	0x3f
	.zero		1


	//   ....[64]....
        /*072c*/ 	.word	0x00013ec0
        /*0730*/ 	.word	0x00000003
        /*0734*/ 	.word	0x00030800
        /*0738*/ 	.short	0x010a
        /*073a*/ 	.byte	0x3f
	.zero		1


	//   ....[65]....
        /*073c*/ 	.word	0x00013f20
        /*0740*/ 	.word	0x00000003
        /*0744*/ 	.word	0x00030830
        /*0748*/ 	.short	0x010a
        /*074a*/ 	.byte	0x3f
	.zero		1


	//   ....[66]....
        /*074c*/ 	.word	0x00013f80
        /*0750*/ 	.word	0x0000000f
        /*0754*/ 	.word	0x00030830
        /*0758*/ 	.short	0x010a
        /*075a*/ 	.byte	0x3f
	.zero		1


	//   ....[67]....
        /*075c*/ 	.word	0x00013fe0
        /*0760*/ 	.word	0x00000003
        /*0764*/ 	.word	0x00030850
        /*0768*/ 	.short	0x010a
        /*076a*/ 	.byte	0x3f
	.zero		1


	//   ....[68]....
        /*076c*/ 	.word	0x00014040
        /*0770*/ 	.word	0x00000005
        /*0774*/ 	.word	0x00030830
        /*0778*/ 	.short	0x010a
        /*077a*/ 	.byte	0x3f
	.zero		1


	//   ....[69]....
        /*077c*/ 	.word	0x000140a0
        /*0780*/ 	.word	0x00000003
        /*0784*/ 	.word	0x00030850
        /*0788*/ 	.short	0x010a
        /*078a*/ 	.byte	0x3f
	.zero		1


	//   ....[70]....
        /*078c*/ 	.word	0x00014100
        /*0790*/ 	.word	0x00000005
        /*0794*/ 	.word	0x00030830
        /*0798*/ 	.short	0x010a
        /*079a*/ 	.byte	0x3f
	.zero		1


	//   ....[71]....
        /*079c*/ 	.word	0x00014160
        /*07a0*/ 	.word	0x00000003
        /*07a4*/ 	.word	0x00030850
        /*07a8*/ 	.short	0x010a
        /*07aa*/ 	.byte	0x3f
	.zero		1


	//   ....[72]....
        /*07ac*/ 	.word	0x000141c0
        /*07b0*/ 	.word	0x00000003
        /*07b4*/ 	.word	0x00030850
        /*07b8*/ 	.short	0x010a
        /*07ba*/ 	.byte	0x3f
	.zero		1


	//   ....[73]....
        /*07bc*/ 	.word	0x00014320
        /*07c0*/ 	.word	0x00000003
        /*07c4*/ 	.word	0x00030840
        /*07c8*/ 	.short	0x010a
        /*07ca*/ 	.byte	0x3f
	.zero		1


	//   ....[74]....
        /*07cc*/ 	.word	0x00014e80
        /*07d0*/ 	.word	0x00000003
        /*07d4*/ 	.word	0x00030820
        /*07d8*/ 	.short	0x010a
        /*07da*/ 	.byte	0x3f
	.zero		1


	//   ....[75]....
        /*07dc*/ 	.word	0x00014ee0
        /*07e0*/ 	.word	0x00000003
        /*07e4*/ 	.word	0x00030848
        /*07e8*/ 	.short	0x010a
        /*07ea*/ 	.byte	0x3f
	.zero		1


	//   ....[76]....
        /*07ec*/ 	.word	0x00014f40
        /*07f0*/ 	.word	0x00000003
        /*07f4*/ 	.word	0x00030860
        /*07f8*/ 	.short	0x010a
        /*07fa*/ 	.byte	0x3f
	.zero		1


	//   ....[77]....
        /*07fc*/ 	.word	0x00014fa0
        /*0800*/ 	.word	0x00000003
        /*0804*/ 	.word	0x00030840
        /*0808*/ 	.short	0x010a
        /*080a*/ 	.byte	0x3f
	.zero		1


	//   ....[78]....
        /*080c*/ 	.word	0x00015000
        /*0810*/ 	.word	0x00000003
        /*0814*/ 	.word	0x00030868
        /*0818*/ 	.short	0x010a
        /*081a*/ 	.byte	0x3f
	.zero		1


	//   ....[79]....
        /*081c*/ 	.word	0x00015060
        /*0820*/ 	.word	0x00000003
        /*0824*/ 	.word	0x00030848
        /*0828*/ 	.short	0x010a
        /*082a*/ 	.byte	0x3f
	.zero		1


	//   ....[80]....
        /*082c*/ 	.word	0x000150c0
        /*0830*/ 	.word	0x00000003
        /*0834*/ 	.word	0x00030860
        /*0838*/ 	.short	0x010a
        /*083a*/ 	.byte	0x3f
	.zero		1


	//   ....[81]....
        /*083c*/ 	.word	0x00015110
        /*0840*/ 	.word	0x00000003
        /*0844*/ 	.word	0x00030860
        /*0848*/ 	.short	0x010a
        /*084a*/ 	.byte	0x3f
	.zero		1


	//   ....[82]....
        /*084c*/ 	.word	0x00015160
        /*0850*/ 	.word	0x00000002
        /*0854*/ 	.word	0x00030820
        /*0858*/ 	.short	0x010a
        /*085a*/ 	.byte	0x3f
	.zero		1


	//   ....[83]....
        /*085c*/ 	.word	0x00015300
        /*0860*/ 	.word	0x00000007
        /*0864*/ 	.word	0x00000000
        /*0868*/ 	.short	0x010a
        /*086a*/ 	.byte	0x3f
	.zero		1


	//   ....[84]....
        /*086c*/ 	.word	0x00015350
        /*0870*/ 	.word	0x00000008
        /*0874*/ 	.word	0x00000000
        /*0878*/ 	.short	0x010a
        /*087a*/ 	.byte	0x3f
	.zero		1


	//   ....[85]....
        /*087c*/ 	.word	0x000153a0
        /*0880*/ 	.word	0x00000007
        /*0884*/ 	.word	0x00000000
        /*0888*/ 	.short	0x010a
        /*088a*/ 	.byte	0x3f
	.zero		1


	//----- nvinfo : EIATTR_NUM_MBARRIERS
	.align		4
.L_695:
        /*088c*/ 	.byte	0x03, 0x38
        /*088e*/ 	.short	0x0016


	//----- nvinfo : EIATTR_EXIT_INSTR_OFFSETS
	.align		4
        /*0890*/ 	.byte	0x04, 0x1c
        /*0892*/ 	.short	(.L_697 - .L_696)


	//   ....[0]....
.L_696:
        /*0894*/ 	.word	0x00013ea0


	//----- nvinfo : EIATTR_MAX_THREADS
	.align		4
.L_697:
        /*0898*/ 	.byte	0x04, 0x05
        /*089a*/ 	.short	(.L_699 - .L_698)
.L_698:
        /*089c*/ 	.word	0x00000180
        /*08a0*/ 	.word	0x00000001
        /*08a4*/ 	.word	0x00000001


	//----- nvinfo : EIATTR_CRS_STACK_SIZE
	.align		4
.L_699:
        /*08a8*/ 	.byte	0x04, 0x1e
        /*08aa*/ 	.short	(.L_701 - .L_700)
.L_700:
        /*08ac*/ 	.word	0x00000000


	//----- nvinfo : EIATTR_CBANK_PARAM_SIZE
	.align		4
.L_701:
        /*08b0*/ 	.byte	0x03, 0x19
        /*08b2*/ 	.short	0x0a70


	//----- nvinfo : EIATTR_PARAM_CBANK
	.align		4
        /*08b4*/ 	.byte	0x04, 0x0a
        /*08b6*/ 	.short	(.L_703 - .L_702)
	.align		4
.L_702:
        /*08b8*/ 	.word	index@(.nv.constant0._ZN7cutlass13device_kernelIN5flash11enable_sm90INS1_16FlashAttnFwdSm90INS1_25CollectiveMainloopFwdSm90ILi2EN4cute5tupleIJNS5_1CILi1EEES8_S8_EEENS6_IJNS7_ILi128EEENS7_ILi96EEENS7_ILi192EEEEEELi192ENS_10bfloat16_tEfNS_4arch4Sm90ELb0ELb1ELb0ELb0ELb0ELb0ELb0ELb1ELb1ELb1ELb1ELb0EEENS1_21CollectiveEpilogueFwdINS6_IJSA_SC_SB_EEES9_SE_SG_Li256ELb0ELb1ELb1ELb0EEENS1_19SingleTileSchedulerILb0ELb1ELb1ELi128EEEEEEEEEvNT_6ParamsE)
        /*08bc*/ 	.short	0x0210
        /*08be*/ 	.short	0x0a70


	//----- nvinfo : EIATTR_SW_WAR
	.align		4
.L_703:
        /*08c0*/ 	.byte	0x04, 0x36
        /*08c2*/ 	.short	(.L_705 - .L_704)
.L_704:
        /*08c4*/ 	.word	0x00000008
.L_705:


//--------------------- .nv.info._ZN7cutlass13device_kernelIN5flash11enable_sm90INS1_16FlashAttnFwdSm90INS1_25CollectiveMainloopFwdSm90ILi2EN4cute5tupleIJNS5_1CILi1EEES8_S8_EEENS6_IJNS7_ILi128EEENS7_ILi96EEENS7_ILi192EEEEEELi192ENS_10bfloat16_tEfNS_4arch4Sm90ELb0ELb1ELb0ELb1ELb0ELb0ELb0ELb1ELb1ELb1ELb1ELb0EEENS1_21CollectiveEpilogueFwdINS6_IJSA_SC_SB_EEES9_SE_SG_Li256ELb1ELb1ELb1ELb0EEENS1_36VarlenDynamicPersistentTileSchedulerILi128ELi96ELi256ELi128ELb1ELb1ELb1ELb1ELb0ELb1EEEEEEEEEvNT_6ParamsE --------------------------
	.section	.nv.info._ZN7cutlass13device_kernelIN5flash11enable_sm90INS1_16FlashAttnFwdSm90INS1_25CollectiveMainloopFwdSm90ILi2EN4cute5tupleIJNS5_1CILi1EEES8_S8_EEENS6_IJNS7_ILi128EEENS7_ILi96EEENS7_ILi192EEEEEELi192ENS_10bfloat16_tEfNS_4arch4Sm90ELb0ELb1ELb0ELb1ELb0ELb0ELb0ELb1ELb1ELb1ELb1ELb0EEENS1_21CollectiveEpilogueFwdINS6_IJSA_SC_SB_EEES9_SE_SG_Li256ELb1ELb1ELb1ELb0EEENS1_36VarlenDynamicPersistentTileSchedulerILi128ELi96ELi256ELi128ELb1ELb1ELb1ELb1ELb0ELb1EEEEEEEEEvNT_6ParamsE,"",@"SHT_CUDA_INFO"
	.sectionflags	@""
	.align	4


	//----- nvinfo : EIATTR_CUDA_API_VERSION
	.align		4
        /*0000*/ 	.byte	0x04, 0x37
        /*0002*/ 	.short	(.L_707 - .L_706)
.L_706:
        /*0004*/ 	.word	0x00000082


	//----- nvinfo : EIATTR_KPARAM_INFO
	.align		4
.L_707:
        /*0008*/ 	.byte	0x04, 0x17
        /*000a*/ 	.short	(.L_709 - .L_708)
.L_708:
        /*000c*/ 	.word	0x00000000
        /*0010*/ 	.short	0x0000
        /*0012*/ 	.short	0x0070
        /*0014*/ 	.byte	0x00, 0xf0, 0x01, 0x2a


	//----- nvinfo : EIATTR_SPARSE_MMA_MASK
	.align		4
.L_709:
        /*0018*/ 	.byte	0x03, 0x50
        /*001a*/ 	.short	0x0000


	//----- nvinfo : EIATTR_MAXREG_COUNT
	.align		4
        /*001c*/ 	.byte	0x03, 0x1b
        /*001e*/ 	.short	0x00a8


	//----- nvinfo : EIATTR_NUM_BARRIERS
	.align		4
        /*0020*/ 	.byte	0x02, 0x4c
        /*0022*/ 	.byte	0x09
	.zero		1


	//----- nvinfo : EIATTR_EXTERNS
	.align		4
        /*0024*/ 	.byte	0x04, 0x0f
        /*0026*/ 	.short	(.L_711 - .L_710)


	//   ....[0]....
	.align		4
.L_710:
        /*0028*/ 	.word	index@(__assertfail)


	//----- nvinfo : EIATTR_ANNOTATIONS
	.align		4
.L_711:
        /*002c*/ 	.byte	0x04, 0x55
        /*002e*/ 	.short	(.L_713 - .L_712)


	//   ....[0]....
.L_712:
        /* <DEDUP_REMOVED lines=79> */


	//----- nvinfo : EIATTR_MERCURY_ISA_VERSION
	.align		4
.L_713:
        /*0510*/ 	.byte	0x03, 0x5f
        /*0512*/ 	.short	0x0101


	//----- nvinfo : EIATTR_UNUSED_LOAD_BYTE_OFFSET
	.align		4
        /*0514*/ 	.byte	0x04, 0x44
        /*0516*/ 	.short	(.L_715 - .L_714)


	//   ....[0]....
.L_714:
        /*0518*/ 	.word	0x00000a10
        /*051c*/ 	.word	0x0000fff0


	//   ....[1]....
        /*0520*/ 	.word	0x0000e400
        /*0524*/ 	.word	0x0000fff0


	//----- nvinfo : EIATTR_INT_WARP_WIDE_INSTR_OFFSETS
	.align		4
.L_715:
        /*0528*/ 	.byte	0x04, 0x31
        /*052a*/ 	.short	(.L_717 - .L_716)


	//   ....[0]....
.L_716:
        /*052c*/ 	.word	0x00000130


	//   ....[1]....
        /*0530*/ 	.word	0x00000170


	//   ....[2]....
        /*0534*/ 	.word	0x000001e0


	//   ....[3]....
        /*0538*/ 	.word	0x00013fc0


	//   ....[4]....
        /*053c*/ 	.word	0x00014060


	//   ....[5]....
        /*0540*/ 	.word	0x00017ed0


	//   ....[6]....
        /*0544*/ 	.word	0x00017f40


	//----- nvinfo : EIATTR_COOP_GROUP_MASK_REGIDS
	.align		4
.L_717:
        /*0548*/ 	.byte	0x04, 0x29
        /*054a*/ 	.short	(.L_719 - .L_718)


	//   ....[0]....
.L_718:
        /*054c*/ 	.word	0xffffffff


	//   ....[1]....
        /*0550*/ 	.word	0xffffffff


	//   ....[2]....
        /*0554*/ 	.word	0xffffffff


	//   ....[3]....
        /*0558*/ 	.word	0xffffffff


	//   ....[4]....
        /*055c*/ 	.word	0xffffffff


	//   ....[5]....
        /*0560*/ 	.word	0xffffffff


	//   ....[6]....
        /*0564*/ 	.word	0xffffffff


	//   ....[7]....
        /*0568*/ 	.word	0xffffffff


	//   ....[8]....
        /*056c*/ 	.word	0xffffffff


	//   ....[9]....
        /*0570*/ 	.word	0xffffffff


	//   ....[10]....
        /*0574*/ 	.word	0xffffffff


	//   ....[11]....
        /*0578*/ 	.word	0xffffffff


	//   ....[12]....
        /*057c*/ 	.word	0xffffffff


	//   ....[13]....
        /*0580*/ 	.word	0xffffffff


	//   ....[14]....
        /*0584*/ 	.word	0xffffffff


	//   ....[15]....
        /*0588*/ 	.word	0xffffffff


	//   ....[16]....
        /*058c*/ 	.word	0xffffffff


	//   ....[17]....
        /*0590*/ 	.word	0xffffffff


	//   ....[18]....
        /*0594*/ 	.word	0xffffffff


	//   ....[19]....
        /*0598*/ 	.word	0xffffffff


	//   ....[20]....
        /*059c*/ 	.word	0xffffffff


	//   ....[21]....
        /*05a0*/ 	.word	0xffffffff


	//   ....[22]....
        /*05a4*/ 	.word	0xffffffff


	//   ....[23]....
        /*05a8*/ 	.word	0xffffffff


	//   ....[24]....
        /*05ac*/ 	.word	0xffffffff


	//   ....[25]....
        /*05b0*/ 	.word	0xffffffff


	//   ....[26]....
        /*05b4*/ 	.word	0xffffffff


	//   ....[27]....
        /*05b8*/ 	.word	0xffffffff


	//   ....[28]....
        /*05bc*/ 	.word	0xffffffff


	//   ....[29]....
        /*05c0*/ 	.word	0xffffffff


	//   ....[30]....
        /*05c4*/ 	.word	0xffffffff


	//   ....[31]....
        /*05c8*/ 	.word	0xffffffff


	//   ....[32]....
        /*05cc*/ 	.word	0xffffffff


	//   ....[33]....
        /*05d0*/ 	.word	0xffffffff


	//   ....[34]....
        /*05d4*/ 	.word	0xffffffff


	//   ....[35]....
        /*05d8*/ 	.word	0xffffffff


	//   ....[36]....
        /*05dc*/ 	.word	0xffffffff


	//   ....[37]....
        /*05e0*/ 	.word	0xffffffff


	//   ....[38]....
        /*05e4*/ 	.word	0xffffffff


	//   ....[39]....
        /*05e8*/ 	.word	0xffffffff


	//   ....[40]....
        /*05ec*/ 	.word	0xffffffff


	//   ....[41]....
        /*05f0*/ 	.word	0xffffffff


	//   ....[42]....
        /*05f4*/ 	.word	0xffffffff


	//   ....[43]....
        /*05f8*/ 	.word	0xffffffff


	//   ....[44]....
        /*05fc*/ 	.word	0xffffffff


	//   ....[45]....
        /*0600*/ 	.word	0xffffffff


	//   ....[46]....
        /*0604*/ 	.word	0xffffffff


	//   ....[47]....
        /*0608*/ 	.word	0xffffffff


	//   ....[48]....
        /*060c*/ 	.word	0xffffffff


	//   ....[49]....
        /*0610*/ 	.word	0xffffffff


	//   ....[50]....
        /*0614*/ 	.word	0xffffffff


	//   ....[51]....
        /*0618*/ 	.word	0xffffffff


	//   ....[52]....
        /*061c*/ 	.word	0xffffffff


	//   ....[53]....
        /*0620*/ 	.word	0xffffffff


	//   ....[54]....
        /*0624*/ 	.word	0xffffffff


	//   ....[55]....
        /*0628*/ 	.word	0xffffffff


	//   ....[56]....
        /*062c*/ 	.word	0xffffffff


	//   ....[57]....
        /*0630*/ 	.word	0xffffffff


	//   ....[58]....
        /*0634*/ 	.word	0xffffffff


	//   ....[59]....
        /*0638*/ 	.word	0xffffffff


	//   ....[60]....
        /*063c*/ 	.word	0xffffffff


	//   ....[61]....
        /*0640*/ 	.word	0xffffffff


	//   ....[62]....
        /*0644*/ 	.word	0xffffffff


	//   ....[63]....
        /*0648*/ 	.word	0xffffffff


	//   ....[64]....
        /*064c*/ 	.word	0xffffffff


	//   ....[65]....
        /*0650*/ 	.word	0xffffffff


	//   ....[66]....
        /*0654*/ 	.word	0xffffffff


	//   ....[67]....
        /*0658*/ 	.word	0xffffffff


	//   ....[68]....
        /*065c*/ 	.word	0xffffffff


	//   ....[69]....
        /*0660*/ 	.word	0xffffffff


	//   ....[70]....
        /*0664*/ 	.word	0xffffffff


	//   ....[71]....
        /*0668*/ 	.word	0xffffffff


	//   ....[72]....
        /*066c*/ 	.word	0xffffffff


	//   ....[73]....
        /*0670*/ 	.word	0xffffffff


	//   ....[74]....
        /*0674*/ 	.word	0xffffffff


	//   ....[75]....
        /*0678*/ 	.word	0xffffffff


	//   ....[76]....
        /*067c*/ 	.word	0xffffffff


	//   ....[77]....
        /*0680*/ 	.word	0xffffffff


	//   ....[78]....
        /*0684*/ 	.word	0xffffffff


	//   ....[79]....
        /*0688*/ 	.word	0xffffffff


	//   ....[80]....
        /*068c*/ 	.word	0xffffffff


	//   ....[81]....
        /*0690*/ 	.word	0xffffffff


	//   ....[82]....
        /*0694*/ 	.word	0xffffffff


	//   ....[83]....
        /*0698*/ 	.word	0xffffffff


	//   ....[84]....
        /*069c*/ 	.word	0xffffffff


	//   ....[85]....
        /*06a0*/ 	.word	0xffffffff


	//   ....[86]....
        /*06a4*/ 	.word	0xffffffff


	//   ....[87]....
        /*06a8*/ 	.word	0xffffffff


	//   ....[88]....
        /*06ac*/ 	.word	0xffffffff


	//   ....[89]....
        /*06b0*/ 	.word	0xffffffff


	//   ....[90]....
        /*06b4*/ 	.word	0xffffffff


	//   ....[91]....
        /*06b8*/ 	.word	0xffffffff


	//   ....[92]....
        /*06bc*/ 	.word	0xffffffff


	//   ....[93]....
        /*06c0*/ 	.word	0xffffffff


	//   ....[94]....
        /*06c4*/ 	.word	0xffffffff


	//   ....[95]....
        /*06c8*/ 	.word	0xffffffff


	//   ....[96]....
        /*06cc*/ 	.word	0xffffffff


	//   ....[97]....
        /*06d0*/ 	.word	0xffffffff


	//   ....[98]....
        /*06d4*/ 	.word	0xffffffff


	//   ....[99]....
        /*06d8*/ 	.word	0xffffffff


	//   ....[100]....
        /*06dc*/ 	.word	0xffffffff


	//   ....[101]....
        /*06e0*/ 	.word	0xffffffff


	//   ....[102]....
        /*06e4*/ 	.word	0xffffffff


	//   ....[103]....
        /*06e8*/ 	.word	0xffffffff


	//   ....[104]....
        /*06ec*/ 	.word	0xffffffff


	//   ....[105]....
        /*06f0*/ 	.word	0xffffffff


	//   ....[106]....
        /*06f4*/ 	.word	0xffffffff


	//   ....[107]....
        /*06f8*/ 	.word	0xffffffff


	//   ....[108]....
        /*06fc*/ 	.word	0xffffffff


	//   ....[109]....
        /*0700*/ 	.word	0xffffffff


	//   ....[110]....
        /*0704*/ 	.word	0xffffffff


	//   ....[111]....
        /*0708*/ 	.word	0x0500000f


	//   ....[112]....
        /*070c*/ 	.word	0x0500000f


	//   ....[113]....
        /*0710*/ 	.word	0x0500000f


	//   ....[114]....
        /*0714*/ 	.word	0x0500000f


	//   ....[115]....
        /*0718*/ 	.word	0x0500000f


	//   ....[116]....
        /*071c*/ 	.word	0x0500000f


	//   ....[117]....
        /*0720*/ 	.word	0x0500000f


	//   ....[118]....
        /*0724*/ 	.word	0x0500000f


	//   ....[119]....
        /*0728*/ 	.word	0x0500000f


	//   ....[120]....
        /*072c*/ 	.word	0x0500000f


	//   ....[121]....
        /*0730*/ 	.word	0x0500000f


	//   ....[122]....
        /*0734*/ 	.word	0x0500000f


	//   ....[123]....
        /*0738*/ 	.word	0x0500000f


	//   ....[124]....
        /*073c*/ 	.word	0x0500000f


	//   ....[125]....
        /*0740*/ 	.word	0x0500000f


	//   ....[126]....
        /*0744*/ 	.word	0x0500000f


	//   ....[127]....
        /*0748*/ 	.word	0x0500000f


	//   ....[128]....
        /*074c*/ 	.word	0x0500000f


	//   ....[129]....
        /*0750*/ 	.word	0x0500000f


	//   ....[130]....
        /*0754*/ 	.word	0x0500000f


	//   ....[131]....
        /*0758*/ 	.word	0x0500000f


	//   ....[132]....
        /*075c*/ 	.word	0x0500000f


	//   ....[133]....
        /*0760*/ 	.word	0x0500000f


	//   ....[134]....
        /*0764*/ 	.word	0x0500000f


	//   ....[135]....
        /*0768*/ 	.word	0x0500000f


	//   ....[136]....
        /*076c*/ 	.word	0x0500000f


	//   ....[137]....
        /*0770*/ 	.word	0x0500000f


	//   ....[138]....
        /*0774*/ 	.word	0x0500000f


	//   ....[139]....
        /*0778*/ 	.word	0x0500000f


	//   ....[140]....
        /*077c*/ 	.word	0x0500000f


	//   ....[141]....
        /*0780*/ 	.word	0x0500000f


	//   ....[142]....
        /*0784*/ 	.word	0x0500000f


	//   ....[143]....
        /*0788*/ 	.word	0x0500000f


	//   ....[144]....
        /*078c*/ 	.word	0x0500000f


	//   ....[145]....
        /*0790*/ 	.word	0x0500000f


	//   ....[146]....
        /*0794*/ 	.word	0x0500000f


	//----- nvinfo : EIATTR_COOP_GROUP_INSTR_OFFSETS
	.align		4
.L_719:
        /*0798*/ 	.byte	0x04, 0x28
        /*079a*/ 	.short	(.L_721 - .L_720)


	//   ....[0]....
.L_720:
        /*079c*/ 	.word	0x00000060


	//   ....[1]....
        /*07a0*/ 	.word	0x00000140


	//   ....[2]....
        /*07a4*/ 	.word	0x00000190


	//   ....[3]....
        /*07a8*/ 	.word	0x000003c0


	//   ....[4]....
        /*07ac*/ 	.word	0x00000520


	//   ....[5]....
        /*07b0*/ 	.word	0x00000640


	//   ....[6]....
        /*07b4*/ 	.word	0x000007a0


	//   ....[7]....
        /*07b8*/ 	.word	0x00002170


	//   ....[8]....
        /*07bc*/ 	.word	0x00002940


	//   ....[9]....
        /*07c0*/ 	.word	0x00002de0


	//   ....[10]....
        /*07c4*/ 	.word	0x00003b70


	//   ....[11]....
        /*07c8*/ 	.word	0x00003c80


	//   ....[12]....
        /*07cc*/ 	.word	0x00004360


	//   ....[13]....
        /*07d0*/ 	.word	0x00004410


	//   ....[14]....
        /*07d4*/ 	.word	0x00005f10


	//   ....[15]....
        /*07d8*/ 	.word	0x00006970


	//   ....[16]....
        /*07dc*/ 	.word	0x00006ff0


	//   ....[17]....
        /*07e0*/ 	.word	0x00007110


	//   ....[18]....
        /*07e4*/ 	.word	0x00007720


	//   ....[19]....
        /*07e8*/ 	.word	0x00007780


	//   ....[20]....
        /*07ec*/ 	.word	0x00009200


	//   ....[21]....
        /*07f0*/ 	.word	0x00009230


	//   ....[22]....
        /*07f4*/ 	.word	0x000095b0


	//   ....[23]....
        /*07f8*/ 	.word	0x00009610


	//   ....[24]....
        /*07fc*/ 	.word	0x0000b080


	//   ....[25]....
        /*0800*/ 	.word	0x0000baf0


	//   ....[26]....
        /*0804*/ 	.word	0x0000c190


	//   ....[27]....
        /*0808*/ 	.word	0x0000c2b0


	//   ....[28]....
        /*080c*/ 	.word	0x0000c880


	//   ....[29]....
        /*0810*/ 	.word	0x0000c8f0


	//   ....[30]....
        /*0814*/ 	.word	0x0000d930


	//   ....[31]....
        /*0818*/ 	.word	0x0000d970


	//   ....[32]....
        /*081c*/ 	.word	0x0000daa0


	//   ....[33]....
        /*0820*/ 	.word	0x0000dac0


	//   ....[34]....
        /*0824*/ 	.word	0x0000f2d0


	//   ....[35]....
        /*0828*/ 	.word	0x0000f2e0


	//   ....[36]....
        /*082c*/ 	.word	0x0000f2f0


	//   ....[37]....
        /*0830*/ 	.word	0x0000f300


	//   ....[38]....
        /*0834*/ 	.word	0x0000fbc0


	//   ....[39]....
        /*0838*/ 	.word	0x0000fbf0


	//   ....[40]....
        /*083c*/ 	.word	0x0000fd30


	//   ....[41]....
        /*0840*/ 	.word	0x0000fd50


	//   ....[42]....
        /*0844*/ 	.word	0x0000fe60


	//   ....[43]....
        /*0848*/ 	.word	0x0000fe80


	//   ....[44]....
        /*084c*/ 	.word	0x0000ffa0


	//   ....[45]....
        /*0850*/ 	.word	0x0000ffc0


	//   ....[46]....
        /*0854*/ 	.word	0x00010490


	//   ....[47]....
        /*0858*/ 	.word	0x000104a0


	//   ....[48]....
        /*085c*/ 	.word	0x00010af0


	//   ....[49]....
        /*0860*/ 	.word	0x00010b00


	//   ....[50]....
        /*0864*/ 	.word	0x00011bc0


	//   ....[51]....
        /*0868*/ 	.word	0x00011bf0


	//   ....[52]....
        /*086c*/ 	.word	0x00011d10


	//   ....[53]....
        /*0870*/ 	.word	0x00011d30


	//   ....[54]....
        /*0874*/ 	.word	0x00011e40


	//   ....[55]....
        /*0878*/ 	.word	0x00011e60


	//   ....[56]....
        /*087c*/ 	.word	0x00011f80


	//   ....[57]....
        /*0880*/ 	.word	0x00011fa0


	//   ....[58]....
        /*0884*/ 	.word	0x00012150


	//   ....[59]....
        /*0888*/ 	.word	0x00012370


	//   ....[60]....
        /*088c*/ 	.word	0x000123a0


	//   ....[61]....
        /*0890*/ 	.word	0x000123d0


	//   ....[62]....
        /*0894*/ 	.word	0x00012400


	//   ....[63]....
        /*0898*/ 	.word	0x00012430


	//   ....[64]....
        /*089c*/ 	.word	0x00012460


	//   ....[65]....
        /*08a0*/ 	.word	0x00012610


	//   ....[66]....
        /*08a4*/ 	.word	0x00012640


	//   ....[67]....
        /*08a8*/ 	.word	0x00012670


	//   ....[68]....
        /*08ac*/ 	.word	0x000126a0


	//   ....[69]....
        /*08b0*/ 	.word	0x000126d0


	//   ....[70]....
        /*08b4*/ 	.word	0x00012700


	//   ....[71]....
        /*08b8*/ 	.word	0x000127a0


	//   ....[72]....
        /*08bc*/ 	.word	0x000127d0


	//   ....[73]....
        /*08c0*/ 	.word	0x000127e0


	//   ....[74]....
        /*08c4*/ 	.word	0x00012810


	//   ....[75]....
        /*08c8*/ 	.word	0x000145b0


	//   ....[76]....
        /*08cc*/ 	.word	0x000151d0


	//   ....[77]....
        /*08d0*/ 	.word	0x000151f0


	//   ....[78]....
        /*08d4*/ 	.word	0x00015200


	//   ....[79]....
        /*08d8*/ 	.word	0x00015230


	//   ....[80]....
        /*08dc*/ 	.word	0x00015350


	//   ....[81]....
        /*08e0*/ 	.word	0x00015360


	//   ....[82]....
        /*08e4*/ 	.word	0x00015400


	//   ....[83]....
        /*08e8*/ 	.word	0x00015410


	//   ....[84]....
        /*08ec*/ 	.word	0x000154b0


	//   ....[85]....
        /*08f0*/ 	.word	0x000154c0


	//   ....[86]....
        /*08f4*/ 	.word	0x00015560


	//   ....[87]....
        /*08f8*/ 	.word	0x00015570


	//   ....[88]....
        /*08fc*/ 	.word	0x000155f0


	//   ....[89]....
        /*0900*/ 	.word	0x00015620


	//   ....[90]....
        /*0904*/ 	.word	0x00015670


	//   ....[91]....
        /*0908*/ 	.word	0x000156b0


	//   ....[92]....
        /*090c*/ 	.word	0x00018730


	//   ....[93]....
        /*0910*/ 	.word	0x000187b0


	//   ....[94]....
        /*0914*/ 	.word	0x000187e0


	//   ....[95]....
        /*0918*/ 	.word	0x000187f0


	//   ....[96]....
        /*091c*/ 	.word	0x00018820


	//   ....[97]....
        /*0920*/ 	.word	0x00018850


	//   ....[98]....
        /*0924*/ 	.word	0x00018880


	//   ....[99]....
        /*0928*/ 	.word	0x000188b0


	//   ....[100]....
        /*092c*/ 	.word	0x00018a80


	//   ....[101]....
        /*0930*/ 	.word	0x00018ab0


	//   ....[102]....
        /*0934*/ 	.word	0x00018ae0


	//   ....[103]....
        /*0938*/ 	.word	0x00018b10


	//   ....[104]....
        /*093c*/ 	.word	0x00018b40


	//   ....[105]....
        /*0940*/ 	.word	0x00018b70


	//   ....[106]....
        /*0944*/ 	.word	0x00018c40


	//   ....[107]....
        /*0948*/ 	.word	0x00018c60


	//   ....[108]....
        /*094c*/ 	.word	0x00018c70


	//   ....[109]....
        /*0950*/ 	.word	0x00018cf0


	//   ....[110]....
        /*0954*/ 	.word	0x00019840


	//   ....[111]....
        /*0958*/ 	.word	0x00019ef0


	//   ....[112]....
        /*095c*/ 	.word	0x0001a0d0


	//   ....[113]....
        /*0960*/ 	.word	0x0001a120


	//   ....[114]....
        /*0964*/ 	.word	0x0001a250


	//   ....[115]....
        /*0968*/ 	.word	0x0001a2a0


	//   ....[116]....
        /*096c*/ 	.word	0x0001a3e0


	//   ....[117]....
        /*0970*/ 	.word	0x0001a450


	//   ....[118]....
        /*0974*/ 	.word	0x0001a580


	//   ....[119]....
        /*0978*/ 	.word	0x0001a5d0


	//   ....[120]....
        /*097c*/ 	.word	0x0001a700


	//   ....[121]....
        /*0980*/ 	.word	0x0001a750


	//   ....[122]....
        /*0984*/ 	.word	0x0001a880


	//   ....[123]....
        /*0988*/ 	.word	0x0001a8d0


	//   ....[124]....
        /*098c*/ 	.word	0x0001a9e0


	//   ....[125]....
        /*0990*/ 	.word	0x0001aa50


	//   ....[126]....
        /*0994*/ 	.word	0x0001ab60


	//   ....[127]....
        /*0998*/ 	.word	0x0001abb0


	//   ....[128]....
        /*099c*/ 	.word	0x0001aee0


	//   ....[129]....
        /*09a0*/ 	.word	0x0001af80


	//   ....[130]....
        /*09a4*/ 	.word	0x0001b120


	//   ....[131]....
        /*09a8*/ 	.word	0x0001b1a0


	//   ....[132]....
        /*09ac*/ 	.word	0x0001b220


	//   ....[133]....
        /*09b0*/ 	.word	0x0001b2a0


	//   ....[134]....
        /*09b4*/ 	.word	0x0001b320


	//   ....[135]....
        /*09b8*/ 	.word	0x0001b3b0


	//   ....[136]....
        /*09bc*/ 	.word	0x0001b450


	//   ....[137]....
        /*09c0*/ 	.word	0x0001b500


	//   ....[138]....
        /*09c4*/ 	.word	0x0001b580


	//   ....[139]....
        /*09c8*/ 	.word	0x0001b600


	//   ....[140]....
        /*09cc*/ 	.word	0x0001b680


	//   ....[141]....
        /*09d0*/ 	.word	0x0001b710


	//   ....[142]....
        /*09d4*/ 	.word	0x0001b790


	//   ....[143]....
        /*09d8*/ 	.word	0x0001b840


	//   ....[144]....
        /*09dc*/ 	.word	0x0001b890


	//   ....[145]....
        /*09e0*/ 	.word	0x0001b950


	//   ....[146]....
        /*09e4*/ 	.word	0x0001ba80


	//----- nvinfo : EIATTR_REG_RECONFIG
	.align		4
.L_721:
        /*09e8*/ 	.byte	0x01, 0x54
	.zero		2


	//----- nvinfo : EIATTR_SYSCALL_OFFSETS
	.align		4
        /*09ec*/ 	.byte	0x04, 0x46
        /*09ee*/ 	.short	(.L_723 - .L_722)


	//   ....[0]....
.L_722:
        /*09f0*/ 	.word	0x000022f0


	//   ....[1]....
        /*09f4*/ 	.word	0x000141d0


	//   ....[2]....
        /*09f8*/ 	.word	0x00014320


	//   ....[3]....
        /*09fc*/ 	.word	0x00014410


	//   ....[4]....
        /*0a00*/ 	.word	0x00014cf0


	//----- nvinfo : EIATTR_MBARRIER_INSTR_OFFSETS
	.align		4
.L_723:
        /*0a04*/ 	.byte	0x04, 0x39
        /*0a06*/ 	.short	(.L_725 - .L_724)


	//   ....[0]....
.L_724:
        /*0a08*/ 	.word	0x00000270
        /*0a0c*/ 	.word	0x000000ff
        /*0a10*/ 	.word	0x00030800
        /*0a14*/ 	.short	0x0100
        /*0a16*/ 	.byte	0x08
	.zero		1


	//   ....[1]....
        /*0a18*/ 	.word	0x00000280
        /*0a1c*/ 	.word	0x000000ff
        /*0a20*/ 	.word	0x00030820
        /*0a24*/ 	.short	0x0100
        /*0a26*/ 	.byte	0x08
	.zero		1


	//   ....[2]....
        /*0a28*/ 	.word	0x00000370
        /*0a2c*/ 	.word	0x000000ff
        /*0a30*/ 	.word	0x00030830
        /*0a34*/ 	.short	0x0100
        /*0a36*/ 	.byte	0x08
	.zero		1


	//   ....[3]....
        /*0a38*/ 	.word	0x00000380
        /*0a3c*/ 	.word	0x000000ff
        /*0a40*/ 	.word	0x00030840
        /*0a44*/ 	.short	0x0100
        /*0a46*/ 	.byte	0x08
	.zero		1


	//   ....[4]....
        /*0a48*/ 	.word	0x00000390
        /*0a4c*/ 	.word	0x000000ff
        /*0a50*/ 	.word	0x00030838
        /*0a54*/ 	.short	0x0100
        /*0a56*/ 	.byte	0x08
	.zero		1


	//   ....[5]....
        /*0a58*/ 	.word	0x000003a0
        /*0a5c*/ 	.word	0x000000ff
        /*0a60*/ 	.word	0x00030848
        /*0a64*/ 	.short	0x0100
        /*0a66*/ 	.byte	0x08
	.zero		1


	//   ....[6]....
        /*0a68*/ 	.word	0x000004d0
        /*0a6c*/ 	.word	0x000000ff
        /*0a70*/ 	.word	0x00030850
        /*0a74*/ 	.short	0x0100
        /*0a76*/ 	.byte	0x08
	.zero		1


	//   ....[7]....
        /*0a78*/ 	.word	0x000004e0
        /*0a7c*/ 	.word	0x000000ff
        /*0a80*/ 	.word	0x00030860
        /*0a84*/ 	.short	0x0100
        /*0a86*/ 	.byte	0x08
	.zero		1


	//   ....[8]....
        /*0a88*/ 	.word	0x000004f0
        /*0a8c*/ 	.word	0x000000ff
        /*0a90*/ 	.word	0x00030858
        /*0a94*/ 	.short	0x0100
        /*0a96*/ 	.byte	0x08
	.zero		1


	//   ....[9]....
        /*0a98*/ 	.word	0x00000500
        /*0a9c*/ 	.word	0x000000ff
        /*0aa0*/ 	.word	0x00030868
        /*0aa4*/ 	.short	0x0100
        /*0aa6*/ 	.byte	0x08
	.zero		1


	//   ....[10]....
        /*0aa8*/ 	.word	0x000005f0
        /*0aac*/ 	.word	0x000000ff
        /*0ab0*/ 	.word	0x00030870
        /*0ab4*/ 	.short	0x0100
        /*0ab6*/ 	.byte	0x06
	.zero		1


	//   ....[11]....
        /*0ab8*/ 	.word	0x00000600
        /*0abc*/ 	.word	0x000000ff
        /*0ac0*/ 	.word	0x00030880
        /*0ac4*/ 	.short	0x0100
        /*0ac6*/ 	.byte	0x06
	.zero		1


	//   ....[12]....
        /*0ac8*/ 	.word	0x00000610
        /*0acc*/ 	.word	0x000000ff
        /*0ad0*/ 	.word	0x00030878
        /*0ad4*/ 	.short	0x0100
        /*0ad6*/ 	.byte	0x06
	.zero		1


	//   ....[13]....
        /*0ad8*/ 	.word	0x00000620
        /*0adc*/ 	.word	0x000000ff
        /*0ae0*/ 	.word	0x00030888
        /*0ae4*/ 	.short	0x0100
        /*0ae6*/ 	.byte	0x06
	.zero		1


	//   ....[14]....
        /*0ae8*/ 	.word	0x00000750
        /*0aec*/ 	.word	0x000000ff
        /*0af0*/ 	.word	0x00030890
        /*0af4*/ 	.short	0x0100
        /*0af6*/ 	.byte	0x08
	.zero		1


	//   ....[15]....
        /*0af8*/ 	.word	0x00000760
        /*0afc*/ 	.word	0x000000ff
        /*0b00*/ 	.word	0x000308a0
        /*0b04*/ 	.short	0x0100
        /*0b06*/ 	.byte	0x08
	.zero		1


	//   ....[16]....
        /*0b08*/ 	.word	0x00000770
        /*0b0c*/ 	.word	0x000000ff
        /*0b10*/ 	.word	0x00030898
        /*0b14*/ 	.short	0x0100
        /*0b16*/ 	.byte	0x08
	.zero		1


	//   ....[17]....
        /*0b18*/ 	.word	0x00000780
        /*0b1c*/ 	.word	0x000000ff
        /*0b20*/ 	.word	0x000308a8
        /*0b24*/ 	.short	0x0100
        /*0b26*/ 	.byte	0x08
	.zero		1


	//   ....[18]....
        /*0b28*/ 	.word	0x000008b0
        /*0b2c*/ 	.word	0x000000ff
        /*0b30*/ 	.word	0x000308b0
        /*0b34*/ 	.short	0x0100
        /*0b36*/ 	.byte	0x08
	.zero		1


	//   ....[19]....
        /*0b38*/ 	.word	0x000008c0
        /*0b3c*/ 	.word	0x000000ff
        /*0b40*/ 	.word	0x000308c0
        /*0b44*/ 	.short	0x0100
        /*0b46*/ 	.byte	0x08
	.zero		1


	//   ....[20]....
        /*0b48*/ 	.word	0x000008d0
        /*0b4c*/ 	.word	0x000000ff
        /*0b50*/ 	.word	0x000308b8
        /*0b54*/ 	.short	0x0100
        /*0b56*/ 	.byte	0x08
	.zero		1


	//   ....[21]....
        /*0b58*/ 	.word	0x000008e0
        /*0b5c*/ 	.word	0x000000ff
        /*0b60*/ 	.word	0x000308c8
        /*0b64*/ 	.short	0x0100
        /*0b66*/ 	.byte	0x08
	.zero		1


	//   ....[22]....
        /*0b68*/ 	.word	0x00002370
        /*0b6c*/ 	.word	0x000000ff
        /*0b70*/ 	.word	0x00030800
        /*0b74*/ 	.short	0x010a
        /*0b76*/ 	.byte	0x25
	.zero		1


	//   ....[23]....
        /*0b78*/ 	.word	0x00002420
        /*0b7c*/ 	.word	0x00000003
        /*0b80*/ 	.word	0x00030830
        /*0b84*/ 	.short	0x010a
        /*0b86*/ 	.byte	0x3f
	.zero		1


	//   ....[24]....
        /*0b88*/ 	.word	0x00002490
        /*0b8c*/ 	.word	0x00000003
        /*0b90*/ 	.word	0x00030830
        /*0b94*/ 	.short	0x010a
        /*0b96*/ 	.byte	0x3f
	.zero		1


	//   ....[25]....
        /*0b98*/ 	.word	0x00002c30
        /*0b9c*/ 	.word	0x00000000
        /*0ba0*/ 	.word	0x00000000
        /*0ba4*/ 	.short	0x0101
        /*0ba6*/ 	.byte	0x3f
	.zero		1


	//   ....[26]....
        /*0ba8*/ 	.word	0x000050e0
        /*0bac*/ 	.word	0x000000ff
        /*0bb0*/ 	.word	0x00030830
        /*0bb4*/ 	.short	0x010a
        /*0bb6*/ 	.byte	0x06
	.zero		1


	//   ....[27]....
        /*0bb8*/ 	.word	0x00005140
        /*0bbc*/ 	.word	0x000000ff
        /*0bc0*/ 	.word	0x00030830
        /*0bc4*/ 	.short	0x010a
        /*0bc6*/ 	.byte	0x06
	.zero		1


	//   ....[28]....
        /*0bc8*/ 	.word	0x00005ba0
        /*0bcc*/ 	.word	0x000000ff
        /*0bd0*/ 	.word	0x00030850
        /*0bd4*/ 	.short	0x010a
        /*0bd6*/ 	.byte	0x05
	.zero		1


	//   ....[29]....
        /*0bd8*/ 	.word	0x00005be0
        /*0bdc*/ 	.word	0x000000ff
        /*0be0*/ 	.word	0x00030850
        /*0be4*/ 	.short	0x010a
        /*0be6*/ 	.byte	0x05
	.zero		1


	//   ....[30]....
        /*0be8*/ 	.word	0x00005f30
        /*0bec*/ 	.word	0x00000000
        /*0bf0*/ 	.word	0x00000000
        /*0bf4*/ 	.short	0x0101
        /*0bf6*/ 	.byte	0x3f
	.zero		1


	//   ....[31]....
        /*0bf8*/ 	.word	0x00007600
        /*0bfc*/ 	.word	0x00000085
        /*0c00*/ 	.word	0x00000000
        /*0c04*/ 	.short	0x0101
        /*0c06*/ 	.byte	0x3f
	.zero		1


	//   ....[32]....
        /*0c08*/ 	.word	0x00008470
        /*0c0c*/ 	.word	0x000000ff
        /*0c10*/ 	.word	0x00030830
        /*0c14*/ 	.short	0x010a
        /*0c16*/ 	.byte	0x05
	.zero		1


	//   ....[33]....
        /*0c18*/ 	.word	0x000084d0
        /*0c1c*/ 	.word	0x000000ff
        /*0c20*/ 	.word	0x00030830
        /*0c24*/ 	.short	0x010a
        /*0c26*/ 	.byte	0x05
	.zero		1


	//   ....[34]....
        /*0c28*/ 	.word	0x00008f30
        /*0c2c*/ 	.word	0x000000ff
        /*0c30*/ 	.word	0x00030850
        /*0c34*/ 	.short	0x010a
        /*0c36*/ 	.byte	0x05
	.zero		1


	//   ....[35]....
        /*0c38*/ 	.word	0x00008f70
        /*0c3c*/ 	.word	0x000000ff
        /*0c40*/ 	.word	0x00030850
        /*0c44*/ 	.short	0x010a
        /*0c46*/ 	.byte	0x05
	.zero		1


	//   ....[36]....
        /*0c48*/ 	.word	0x00009c50
        /*0c4c*/ 	.word	0x0000007b
        /*0c50*/ 	.word	0x00000000
        /*0c54*/ 	.short	0x0101
        /*0c56*/ 	.byte	0x3f
	.zero		1


	//   ....[37]....
        /*0c58*/ 	.word	0x00009cd0
        /*0c5c*/ 	.word	0x00000006
        /*0c60*/ 	.word	0x00000000
        /*0c64*/ 	.short	0x0101
        /*0c66*/ 	.byte	0x3f
	.zero		1


	//   ....[38]....
        /*0c68*/ 	.word	0x0000a280
        /*0c6c*/ 	.word	0x000000ff
        /*0c70*/ 	.word	0x00030830
        /*0c74*/ 	.short	0x010a
        /*0c76*/ 	.byte	0x05
	.zero		1


	//   ....[39]....
        /*0c78*/ 	.word	0x0000a2e0
        /*0c7c*/ 	.word	0x000000ff
        /*0c80*/ 	.word	0x00030830
        /*0c84*/ 	.short	0x010a
        /*0c86*/ 	.byte	0x05
	.zero		1


	//   ....[40]....
        /*0c88*/ 	.word	0x0000ad40
        /*0c8c*/ 	.word	0x000000ff
        /*0c90*/ 	.word	0x00030850
        /*0c94*/ 	.short	0x010a
        /*0c96*/ 	.byte	0x05
	.zero		1


	//   ....[41]....
        /*0c98*/ 	.word	0x0000ad80
        /*0c9c*/ 	.word	0x000000ff
        /*0ca0*/ 	.word	0x00030850
        /*0ca4*/ 	.short	0x010a
        /*0ca6*/ 	.byte	0x05
	.zero		1


	//   ....[42]....
        /*0ca8*/ 	.word	0x0000b0d0
        /*0cac*/ 	.word	0x00000000
        /*0cb0*/ 	.word	0x00000000
        /*0cb4*/ 	.short	0x0101
        /*0cb6*/ 	.byte	0x3f
	.zero		1


	//   ....[43]....
        /*0cb8*/ 	.word	0x0000c7a0
        /*0cbc*/ 	.word	0x00000085
        /*0cc0*/ 	.word	0x00000000
        /*0cc4*/ 	.short	0x0101
        /*0cc6*/ 	.byte	0x3f
	.zero		1


	//   ....[44]....
        /*0cc8*/ 	.word	0x0000d8a0
        /*0ccc*/ 	.word	0x000000ff
        /*0cd0*/ 	.word	0x00030850
        /*0cd4*/ 	.short	0x010a
        /*0cd6*/ 	.byte	0x05
	.zero		1


	//   ....[45]....
        /*0cd8*/ 	.word	0x0000d8e0
        /*0cdc*/ 	.word	0x000000ff
        /*0ce0*/ 	.word	0x00030850
        /*0ce4*/ 	.short	0x010a
        /*0ce6*/ 	.byte	0x05
	.zero		1


	//   ....[46]....
        /*0ce8*/ 	.word	0x0000dda0
        /*0cec*/ 	.word	0x0000000a
        /*0cf0*/ 	.word	0x00000000
        /*0cf4*/ 	.short	0x0101
        /*0cf6*/ 	.byte	0x3f
	.zero		1


	//   ....[47]....
        /*0cf8*/ 	.word	0x0000fbd0
        /*0cfc*/ 	.word	0x000000ff
        /*0d00*/ 	.word	0x00000000
        /*0d04*/ 	.short	0x0101
        /*0d06*/ 	.byte	0x08
	.zero		1


	//   ....[48]....
        /*0d08*/ 	.word	0x000102c0
        /*0d0c*/ 	.word	0x000000ff
        /*0d10*/ 	.word	0x00000000
        /*0d14*/ 	.short	0x0101
        /*0d16*/ 	.byte	0x08
	.zero		1


	//   ....[49]....
        /*0d18*/ 	.word	0x00014820
        /*0d1c*/ 	.word	0x00000000
        /*0d20*/ 	.word	0x00030840
        /*0d24*/ 	.short	0x010a
        /*0d26*/ 	.byte	0x3f
	.zero		1


	//   ....[50]....
        /*0d28*/ 	.word	0x000157d0
        /*0d2c*/ 	.word	0x00000013
        /*0d30*/ 	.word	0x00030800
        /*0d34*/ 	.short	0x0107
        /*0d36*/ 	.byte	0x3f
	.zero		1


	//   ....[51]....
        /*0d38*/ 	.word	0x000158e0
        /*0d3c*/ 	.word	0x00000013
        /*0d40*/ 	.word	0x00030800
        /*0d44*/ 	.short	0x0101
        /*0d46*/ 	.byte	0x3f
	.zero		1


	//   ....[52]....
        /*0d48*/ 	.word	0x00015900
        /*0d4c*/ 	.word	0x00000013
        /*0d50*/ 	.word	0x00030820
        /*0d54*/ 	.short	0x010a
        /*0d56*/ 	.byte	0x3f
	.zero		1


	//   ....[53]....
        /*0d58*/ 	.word	0x00015d30
        /*0d5c*/ 	.word	0x00000003
        /*0d60*/ 	.word	0x00030840
        /*0d64*/ 	.short	0x010a
        /*0d66*/ 	.byte	0x3f
	.zero		1


	//   ....[54]....
        /*0d68*/ 	.word	0x000161e0
        /*0d6c*/ 	.word	0x00000003
        /*0d70*/ 	.word	0x00000060
        /*0d74*/ 	.short	0x010a
        /*0d76*/ 	.byte	0x3f
	.zero		1


	//   ....[55]....
        /*0d78*/ 	.word	0x00016980
        /*0d7c*/ 	.word	0x00000003
        /*0d80*/ 	.word	0x00030840
        /*0d84*/ 	.short	0x010a
        /*0d86*/ 	.byte	0x3f
	.zero		1


	//   ....[56]....
        /*0d88*/ 	.word	0x00016e30
        /*0d8c*/ 	.word	0x00000002
        /*0d90*/ 	.word	0x00000060
        /*0d94*/ 	.short	0x010a
        /*0d96*/ 	.byte	0x3f
	.zero		1


	//   ....[57]....
        /*0d98*/ 	.word	0x00017510
        /*0d9c*/ 	.word	0x00000002
        /*0da0*/ 	.word	0x00030840
        /*0da4*/ 	.short	0x010a
        /*0da6*/ 	.byte	0x3f
	.zero		1


	//   ....[58]....
        /*0da8*/ 	.word	0x000179c0
        /*0dac*/ 	.word	0x00000002
        /*0db0*/ 	.word	0x00000060
        /*0db4*/ 	.short	0x010a
        /*0db6*/ 	.byte	0x3f
	.zero		1


	//   ....[59]....
        /*0db8*/ 	.word	0x00018040
        /*0dbc*/ 	.word	0x00000000
        /*0dc0*/ 	.word	0x00030860
        /*0dc4*/ 	.short	0x010a
        /*0dc6*/ 	.byte	0x3f
	.zero		1


	//   ....[60]....
        /*0dc8*/ 	.word	0x000197c0
        /*0dcc*/ 	.word	0x00000000
        /*0dd0*/ 	.word	0x00030820
        /*0dd4*/ 	.short	0x010a
        /*0dd6*/ 	.byte	0x3f
	.zero		1


	//   ....[61]....
        /*0dd8*/ 	.word	0x000199a0
        /*0ddc*/ 	.word	0x00000006
        /*0de0*/ 	.word	0x00000000
        /*0de4*/ 	.short	0x010a
        /*0de6*/ 	.byte	0x3f
	.zero		1


	//   ....[62]....
        /*0de8*/ 	.word	0x00019a10
        /*0dec*/ 	.word	0x00000007
        /*0df0*/ 	.word	0x00000000
        /*0df4*/ 	.short	0x010a
        /*0df6*/ 	.byte	0x3f
	.zero		1


	//   ....[63]....
        /*0df8*/ 	.word	0x00019a80
        /*0dfc*/ 	.word	0x00000004
        /*0e00*/ 	.word	0x00000000
        /*0e04*/ 	.short	0x010a
        /*0e06*/ 	.byte	0x3f
	.zero		1


	//   ....[64]....
        /*0e08*/ 	.word	0x00019ab0
        /*0e0c*/ 	.word	0x00000003
        /*0e10*/ 	.word	0x00000000
        /*0e14*/ 	.short	0x010a
        /*0e16*/ 	.byte	0x3f
	.zero		1


	//   ....[65]....
        /*0e18*/ 	.word	0x00019b20
        /*0e1c*/ 	.word	0x00000003
        /*0e20*/ 	.word	0x00030800
        /*0e24*/ 	.short	0x010a
        /*0e26*/ 	.byte	0x3f
	.zero		1


	//   ....[66]....
        /*0e28*/ 	.word	0x00019b70
        /*0e2c*/ 	.word	0x00000003
        /*0e30*/ 	.word	0x00030830
        /*0e34*/ 	.short	0x010a
        /*0e36*/ 	.byte	0x3f
	.zero		1


	//   ....[67]....
        /*0e38*/ 	.word	0x00019bd0
        /*0e3c*/ 	.word	0x0000000c
        /*0e40*/ 	.word	0x00030830
        /*0e44*/ 	.short	0x010a
        /*0e46*/ 	.byte	0x3f
	.zero		1


	//   ....[68]....
        /*0e48*/ 	.word	0x00019c30
        /*0e4c*/ 	.word	0x00000009
        /*0e50*/ 	.word	0x00030850
        /*0e54*/ 	.short	0x010a
        /*0e56*/ 	.byte	0x3f
	.zero		1


	//   ....[69]....
        /*0e58*/ 	.word	0x00019c90
        /*0e5c*/ 	.word	0x00000003
        /*0e60*/ 	.word	0x00030830
        /*0e64*/ 	.short	0x010a
        /*0e66*/ 	.byte	0x3f
	.zero		1


	//   ....[70]....
        /*0e68*/ 	.word	0x00019cf0
        /*0e6c*/ 	.word	0x00000002
        /*0e70*/ 	.word	0x00030850
        /*0e74*/ 	.short	0x010a
        /*0e76*/ 	.byte	0x3f
	.zero		1


	//   ....[71]....
        /*0e78*/ 	.word	0x00019d50
        /*0e7c*/ 	.word	0x00000003
        /*0e80*/ 	.word	0x00030830
        /*0e84*/ 	.short	0x010a
        /*0e86*/ 	.byte	0x3f
	.zero		1


	//   ....[72]....
        /*0e88*/ 	.word	0x00019db0
        /*0e8c*/ 	.word	0x00000002
        /*0e90*/ 	.word	0x00030850
        /*0e94*/ 	.short	0x010a
        /*0e96*/ 	.byte	0x3f
	.zero		1


	//   ....[73]....
        /*0e98*/ 	.word	0x00019e10
        /*0e9c*/ 	.word	0x00000005
        /*0ea0*/ 	.word	0x00030850
        /*0ea4*/ 	.short	0x010a
        /*0ea6*/ 	.byte	0x3f
	.zero		1


	//   ....[74]....
        /*0ea8*/ 	.word	0x00019fb0
        /*0eac*/ 	.word	0x00000000
        /*0eb0*/ 	.word	0x00030840
        /*0eb4*/ 	.short	0x010a
        /*0eb6*/ 	.byte	0x3f
	.zero		1


	//   ....[75]....
        /*0eb8*/ 	.word	0x0001abf0
        /*0ebc*/ 	.word	0x00000013
        /*0ec0*/ 	.word	0x00030820
        /*0ec4*/ 	.short	0x010a
        /*0ec6*/ 	.byte	0x3f
	.zero		1


	//   ....[76]....
        /*0ec8*/ 	.word	0x0001ac40
        /*0ecc*/ 	.word	0x00000003
        /*0ed0*/ 	.word	0x00030840
        /*0ed4*/ 	.short	0x010a
        /*0ed6*/ 	.byte	0x3f
	.zero		1


	//   ....[77]....
        /*0ed8*/ 	.word	0x0001ac90
        /*0edc*/ 	.word	0x00000003
        /*0ee0*/ 	.word	0x00000060
        /*0ee4*/ 	.short	0x010a
        /*0ee6*/ 	.byte	0x3f
	.zero		1


	//   ....[78]....
        /*0ee8*/ 	.word	0x0001ace0
        /*0eec*/ 	.word	0x00000003
        /*0ef0*/ 	.word	0x00030840
        /*0ef4*/ 	.short	0x010a
        /*0ef6*/ 	.byte	0x3f
	.zero		1


	//   ....[79]....
        /*0ef8*/ 	.word	0x0001ad30
        /*0efc*/ 	.word	0x00000002
        /*0f00*/ 	.word	0x00000060
        /*0f04*/ 	.short	0x010a
        /*0f06*/ 	.byte	0x3f
	.zero		1


	//   ....[80]....
        /*0f08*/ 	.word	0x0001ad80
        /*0f0c*/ 	.word	0x00000002
        /*0f10*/ 	.word	0x00030840
        /*0f14*/ 	.short	0x010a
        /*0f16*/ 	.byte	0x3f
	.zero		1


	//   ....[81]....
        /*0f18*/ 	.word	0x0001add0
        /*0f1c*/ 	.word	0x00000002
        /*0f20*/ 	.word	0x00000060
        /*0f24*/ 	.short	0x010a
        /*0f26*/ 	.byte	0x3f
	.zero		1


	//   ....[82]....
        /*0f28*/ 	.word	0x0001ae20
        /*0f2c*/ 	.word	0x00000000
        /*0f30*/ 	.word	0x00030860
        /*0f34*/ 	.short	0x010a
        /*0f36*/ 	.byte	0x3f
	.zero		1


	//   ....[83]....
        /*0f38*/ 	.word	0x0001b9a0
        /*0f3c*/ 	.word	0x00000000
        /*0f40*/ 	.word	0x00030820
        /*0f44*/ 	.short	0x010a
        /*0f46*/ 	.byte	0x3f
	.zero		1


	//   ....[84]....
        /*0f48*/ 	.word	0x0001bb40
        /*0f4c*/ 	.word	0x00000006
        /*0f50*/ 	.word	0x00000000
        /*0f54*/ 	.short	0x010a
        /*0f56*/ 	.byte	0x3f
	.zero		1


	//   ....[85]....
        /*0f58*/ 	.word	0x0001bb90
        /*0f5c*/ 	.word	0x00000007
        /*0f60*/ 	.word	0x00000000
        /*0f64*/ 	.short	0x010a
        /*0f66*/ 	.byte	0x3f
	.zero		1


	//   ....[86]....
        /*0f68*/ 	.word	0x0001bbe0
        /*0f6c*/ 	.word	0x00000004
        /*0f70*/ 	.word	0x00000000
        /*0f74*/ 	.short	0x010a
        /*0f76*/ 	.byte	0x3f
	.zero		1


	//----- nvinfo : EIATTR_NUM_MBARRIERS
	.align		4
.L_725:
        /*0f78*/ 	.byte	0x03, 0x38
        /*0f7a*/ 	.short	0x0016


	//----- nvinfo : EIATTR_EXIT_INSTR_OFFSETS
	.align		4
        /*0f7c*/ 	.byte	0x04, 0x1c
        /*0f7e*/ 	.short	(.L_727 - .L_726)


	//   ....[0]....
.L_726:
        /*0f80*/ 	.word	0x00000a50


	//   ....[1]....
        /*0f84*/ 	.word	0x000120f0


	//   ....[2]....
        /*0f88*/ 	.word	0x00019b00


	//----- nvinfo : EIATTR_MAX_THREADS
	.align		4
.L_727:
        /*0f8c*/ 	.byte	0x04, 0x05
        /*0f8e*/ 	.short	(.L_729 - .L_728)
.L_728:
        /*0f90*/ 	.word	0x00000180
        /*0f94*/ 	.word	0x00000001
        /*0f98*/ 	.word	0x00000001


	//----- nvinfo : EIATTR_CRS_STACK_SIZE
	.align		4
.L_729:
        /*0f9c*/ 	.byte	0x04, 0x1e
        /*0f9e*/ 	.short	(.L_731 - .L_730)
.L_730:
        /*0fa0*/ 	.word	0x00000000


	//----- nvinfo : EIATTR_CBANK_PARAM_SIZE
	.align		4
.L_731:
        /*0fa4*/ 	.byte	0x03, 0x19
        /*0fa6*/ 	.short	0x0af0


	//----- nvinfo : EIATTR_PARAM_CBANK
	.align		4
        /*0fa8*/ 	.byte	0x04, 0x0a
        /*0faa*/ 	.short	(.L_733 - .L_732)
	.align		4
.L_732:
        /*0fac*/ 	.word	index@(.nv.constant0._ZN7cutlass13device_kernelIN5flash11enable_sm90INS1_16FlashAttnFwdSm90INS1_25CollectiveMainloopFwdSm90ILi2EN4cute5tupleIJNS5_1CILi1EEES8_S8_EEENS6_IJNS7_ILi128EEENS7_ILi96EEENS7_ILi192EEEEEELi192ENS_10bfloat16_tEfNS_4arch4Sm90ELb0ELb1ELb0ELb1ELb0ELb0ELb0ELb1ELb1ELb1ELb1ELb0EEENS1_21CollectiveEpilogueFwdINS6_IJSA_SC_SB_EEES9_SE_SG_Li256ELb1ELb1ELb1ELb0EEENS1_36VarlenDynamicPersistentTileSchedulerILi128ELi96ELi256ELi128ELb1ELb1ELb1ELb1ELb0ELb1EEEEEEEEEvNT_6ParamsE)
        /*0fb0*/ 	.short	0x0210
        /*0fb2*/ 	.short	0x0af0


	//----- nvinfo : EIATTR_SW_WAR
	.align		4
.L_733:
        /*0fb4*/ 	.byte	0x04, 0x36
        /*0fb6*/ 	.short	(.L_735 - .L_734)
.L_734:
        /*0fb8*/ 	.word	0x00000008
.L_735:


//--------------------- .nv.info._ZN7cutlass13device_kernelIN5flash11enable_sm90INS1_16FlashAttnFwdSm90INS1_25CollectiveMainloopFwdSm90ILi2EN4cute5tupleIJNS5_1CILi1EEES8_S8_EEENS6_IJNS7_ILi128EEENS7_ILi96EEENS7_ILi192EEEEEELi192ENS_10bfloat16_tEfNS_4arch4Sm90ELb0ELb1ELb0ELb1ELb0ELb1ELb0ELb1ELb1ELb1ELb1ELb0EEENS1_21CollectiveEpilogueFwdINS6_IJSA_SC_SB_EEES9_SE_SG_Li256ELb1ELb1ELb1ELb0EEENS1_36VarlenDynamicPersistentTileSchedulerILi128ELi96ELi256ELi128ELb1ELb1ELb1ELb1ELb0ELb1EEEEEEEEEvNT_6ParamsE --------------------------
	.section	.nv.info._ZN7cutlass13device_kernelIN5flash11enable_sm90INS1_16FlashAttnFwdSm90INS1_25CollectiveMainloopFwdSm90ILi2EN4cute5tupleIJNS5_1CILi1EEES8_S8_EEENS6_IJNS7_ILi128EEENS7_ILi96EEENS7_ILi192EEEEEELi192ENS_10bfloat16_tEfNS_4arch4Sm90ELb0ELb1ELb0ELb1ELb0ELb1ELb0ELb1ELb1ELb1ELb1ELb0EEENS1_21CollectiveEpilogueFwdINS6_IJSA_SC_SB_EEES9_SE_SG_Li256ELb1ELb1ELb1ELb0EEENS1_36VarlenDynamicPersistentTileSchedulerILi128ELi96ELi256ELi128ELb1ELb1ELb1ELb1ELb0ELb1EEEEEEEEEvNT_6ParamsE,"",@"SHT_CUDA_INFO"
	.sectionflags	@""
	.align	4


	//----- nvinfo : EIATTR_CUDA_API_VERSION
	.align		4
        /*0000*/ 	.byte	0x04, 0x37
        /*0002*/ 	.short	(.L_737 - .L_736)
.L_736:
        /*0004*/ 	.word	0x00000082


	//----- nvinfo : EIATTR_KPARAM_INFO
	.align		4
.L_737:
        /*0008*/ 	.byte	0x04, 0x17
        /*000a*/ 	.short	(.L_739 - .L_738)
.L_738:
        /*000c*/ 	.word	0x00000000
        /*0010*/ 	.short	0x0000
        /*0012*/ 	.short	0x0070
        /*0014*/ 	.byte	0x00, 0xf0, 0x01, 0x2a


	//----- nvinfo : EIATTR_SPARSE_MMA_MASK
	.align		4
.L_739:
        /*0018*/ 	.byte	0x03, 0x50
        /*001a*/ 	.short	0x0000


	//----- nvinfo : EIATTR_MAXREG_COUNT
	.align		4
        /*001c*/ 	.byte	0x03, 0x1b
        /*001e*/ 	.short	0x00a8


	//----- nvinfo : EIATTR_NUM_BARRIERS
	.align		4
        /*0020*/ 	.byte	0x02, 0x4c
        /*0022*/ 	.byte	0x10
	.zero		1


	//----- nvinfo : EIATTR_EXTERNS
	.align		4
        /*0024*/ 	.byte	0x04, 0x0f
        /*0026*/ 	.short	(.L_741 - .L_740)


	//   ....[0]....
	.align		4
.L_740:
        /*0028*/ 	.word	index@(__assertfail)


	//----- nvinfo : EIATTR_ANNOTATIONS
	.align		4
.L_741:
        /*002c*/ 	.byte	0x04, 0x55
        /*002e*/ 	.short	(.L_743 - .L_742)


	//   ....[0]....
.L_742:
        /* <DEDUP_REMOVED lines=124> */


	//----- nvinfo : EIATTR_MERCURY_ISA_VERSION
	.align		4
.L_743:
        /*07d8*/ 	.byte	0x03, 0x5f
        /*07da*/ 	.short	0x0101


	//----- nvinfo : EIATTR_UNUSED_LOAD_BYTE_OFFSET
	.align		4
        /*07dc*/ 	.byte	0x04, 0x44
        /*07de*/ 	.short	(.L_745 - .L_744)


	//   ....[0]....
.L_744:
        /*07e0*/ 	.word	0x00000ab0
        /*07e4*/ 	.word	0x0000fff0


	//   ....[1]....
        /*07e8*/ 	.word	0x00020270
        /*07ec*/ 	.word	0x0000fff0


	//----- nvinfo : EIATTR_INT_WARP_WIDE_INSTR_OFFSETS
	.align		4
.L_745:
        /*07f0*/ 	.byte	0x04, 0x31
        /*07f2*/ 	.short	(.L_747 - .L_746)


	//   ....[0]....
.L_746:
        /*07f4*/ 	.word	0x00000190


	//   ....[1]....
        /*07f8*/ 	.word	0x000001d0


	//   ....[2]....
        /*07fc*/ 	.word	0x00000240


	//   ....[3]....
        /*0800*/ 	.word	0x000279a0


	//   ....[4]....
        /*0804*/ 	.word	0x00027a30


	//   ....[5]....
        /*0808*/ 	.word	0x0002b7b0


	//   ....[6]....
        /*080c*/ 	.word	0x0002b810


	//----- nvinfo : EIATTR_COOP_GROUP_MASK_REGIDS
	.align		4
.L_747:
        /*0810*/ 	.byte	0x04, 0x29
        /*0812*/ 	.short	(.L_749 - .L_748)


	//   ....[0]....
.L_748:
        /*0814*/ 	.word	0xffffffff


	//   ....[1]....
        /*0818*/ 	.word	0xffffffff


	//   ....[2]....
        /*081c*/ 	.word	0xffffffff


	//   ....[3]....
        /*0820*/ 	.word	0xffffffff


	//   ....[4]....
        /*0824*/ 	.word	0xffffffff


	//   ....[5]....
        /*0828*/ 	.word	0xffffffff


	//   ....[6]....
        /*082c*/ 	.word	0xffffffff


	//   ....[7]....
        /*0830*/ 	.word	0xffffffff


	//   ....[8]....
        /*0834*/ 	.word	0xffffffff


	//   ....[9]....
        /*0838*/ 	.word	0xffffffff


	//   ....[10]....
        /*083c*/ 	.word	0xffffffff


	//   ....[11]....
        /*0840*/ 	.word	0xffffffff


	//   ....[12]....
        /*0844*/ 	.word	0xffffffff


	//   ....[13]....
        /*0848*/ 	.word	0xffffffff


	//   ....[14]....
        /*084c*/ 	.word	0xffffffff


	//   ....[15]....
        /*0850*/ 	.word	0xffffffff


	//   ....[16]....
        /*0854*/ 	.word	0xffffffff


	//   ....[17]....
        /*0858*/ 	.word	0xffffffff


	//   ....[18]....
        /*085c*/ 	.word	0xffffffff


	//   ....[19]....
        /*0860*/ 	.word	0xffffffff


	//   ....[20]....
        /*0864*/ 	.word	0xffffffff


	//   ....[21]....
        /*0868*/ 	.word	0xffffffff


	//   ....[22]....
        /*086c*/ 	.word	0xffffffff


	//   ....[23]....
        /*0870*/ 	.word	0xffffffff


	//   ....[24]....
        /*0874*/ 	.word	0xffffffff


	//   ....[25]....
        /*0878*/ 	.word	0xffffffff


	//   ....[26]....
        /*087c*/ 	.word	0xffffffff


	//   ....[27]....
        /*0880*/ 	.word	0xffffffff


	//   ....[28]....
        /*0884*/ 	.word	0xffffffff


	//   ....[29]....
        /*0888*/ 	.word	0xffffffff


	//   ....[30]....
        /*088c*/ 	.word	0xffffffff


	//   ....[31]....
        /*0890*/ 	.word	0xffffffff


	//   ....[32]....
        /*0894*/ 	.word	0xffffffff


	//   ....[33]....
        /*0898*/ 	.word	0xffffffff


	//   ....[34]....
        /*089c*/ 	.word	0xffffffff


	//   ....[35]....
        /*08a0*/ 	.word	0xffffffff


	//   ....[36]....
        /*08a4*/ 	.word	0xffffffff


	//   ....[37]....
        /*08a8*/ 	.word	0xffffffff


	//   ....[38]....
        /*08ac*/ 	.word	0xffffffff


	//   ....[39]....
        /*08b0*/ 	.word	0xffffffff


	//   ....[40]....
        /*08b4*/ 	.word	0xffffffff


	//   ....[41]....
        /*08b8*/ 	.word	0xffffffff


	//   ....[42]....
        /*08bc*/ 	.word	0xffffffff


	//   ....[43]....
        /*08c0*/ 	.word	0xffffffff


	//   ....[44]....
        /*08c4*/ 	.word	0xffffffff


	//   ....[45]....
        /*08c8*/ 	.word	0xffffffff


	//   ....[46]....
        /*08cc*/ 	.word	0xffffffff


	//   ....[47]....
        /*08d0*/ 	.word	0xffffffff


	//   ....[48]....
        /*08d4*/ 	.word	0xffffffff


	//   ....[49]....
        /*08d8*/ 	.word	0xffffffff


	//   ....[50]....
        /*08dc*/ 	.word	0xffffffff


	//   ....[51]....
        /*08e0*/ 	.word	0xffffffff


	//   ....[52]....
        /*08e4*/ 	.word	0xffffffff


	//   ....[53]....
        /*08e8*/ 	.word	0xffffffff


	//   ....[54]....
        /*08ec*/ 	.word	0xffffffff


	//   ....[55]....
        /*08f0*/ 	.word	0xffffffff


	//   ....[56]....
        /*08f4*/ 	.word	0xffffffff


	//   ....[57]....
        /*08f8*/ 	.word	0xffffffff


	//   ....[58]....
        /*08fc*/ 	.word	0xffffffff


	//   ....[59]....
        /*0900*/ 	.word	0xffffffff


	//   ....[60]....
        /*0904*/ 	.word	0xffffffff


	//   ....[61]....
        /*0908*/ 	.word	0xffffffff


	//   ....[62]....
        /*090c*/ 	.word	0xffffffff


	//   ....[63]....
        /*0910*/ 	.word	0xffffffff


	//   ....[64]....
        /*0914*/ 	.word	0xffffffff


	//   ....[65]....
        /*0918*/ 	.word	0xffffffff


	//   ....[66]....
        /*091c*/ 	.word	0xffffffff


	//   ....[67]....
        /*0920*/ 	.word	0xffffffff


	//   ....[68]....
        /*0924*/ 	.word	0xffffffff


	//   ....[69]....
        /*0928*/ 	.word	0xffffffff


	//   ....[70]....
        /*092c*/ 	.word	0xffffffff


	//   ....[71]....
        /*0930*/ 	.word	0xffffffff


	//   ....[72]....
        /*0934*/ 	.word	0xffffffff


	//   ....[73]....
        /*0938*/ 	.word	0xffffffff


	//   ....[74]....
        /*093c*/ 	.word	0xffffffff


	//   ....[75]....
        /*0940*/ 	.word	0xffffffff


	//   ....[76]....
        /*0944*/ 	.word	0xffffffff


	//   ....[77]....
        /*0948*/ 	.word	0xffffffff


	//   ....[78]....
        /*094c*/ 	.word	0xffffffff


	//   ....[79]....
        /*0950*/ 	.word	0xffffffff


	//   ....[80]....
        /*0954*/ 	.word	0xffffffff


	//   ....[81]....
        /*0958*/ 	.word	0xffffffff


	//   ....[82]....
        /*095c*/ 	.word	0xffffffff


	//   ....[83]....
        /*0960*/ 	.word	0xffffffff


	//   ....[84]....
        /*0964*/ 	.word	0xffffffff


	//   ....[85]....
        /*0968*/ 	.word	0xffffffff


	//   ....[86]....
        /*096c*/ 	.word	0xffffffff


	//   ....[87]....
        /*0970*/ 	.word	0xffffffff


	//   ....[88]....
        /*0974*/ 	.word	0xffffffff


	//   ....[89]....
        /*0978*/ 	.word	0xffffffff


	//   ....[90]....
        /*097c*/ 	.word	0xffffffff


	//   ....[91]....
        /*0980*/ 	.word	0xffffffff


	//   ....[92]....
        /*0984*/ 	.word	0xffffffff


	//   ....[93]....
        /*0988*/ 	.word	0xffffffff


	//   ....[94]....
        /*098c*/ 	.word	0xffffffff


	//   ....[95]....
        /*0990*/ 	.word	0xffffffff


	//   ....[96]....
        /*0994*/ 	.word	0xffffffff


	//   ....[97]....
        /*0998*/ 	.word	0xffffffff


	//   ....[98]....
        /*099c*/ 	.word	0xffffffff


	//   ....[99]....
        /*09a0*/ 	.word	0xffffffff


	//   ....[100]....
        /*09a4*/ 	.word	0xffffffff


	//   ....[101]....
        /*09a8*/ 	.word	0xffffffff


	//   ....[102]....
        /*09ac*/ 	.word	0xffffffff


	//   ....[103]....
        /*09b0*/ 	.word	0xffffffff


	//   ....[104]....
        /*09b4*/ 	.word	0xffffffff


	//   ....[105]....
        /*09b8*/ 	.word	0xffffffff


	//   ....[106]....
        /*09bc*/ 	.word	0xffffffff


	//   ....[107]....
        /*09c0*/ 	.word	0xffffffff


	//   ....[108]....
        /*09c4*/ 	.word	0xffffffff


	//   ....[109]....
        /*09c8*/ 	.word	0xffffffff


	//   ....[110]....
        /*09cc*/ 	.word	0xffffffff


	//   ....[111]....
        /*09d0*/ 	.word	0xffffffff


	//   ....[112]....
        /*09d4*/ 	.word	0xffffffff


	//   ....[113]....
        /*09d8*/ 	.word	0xffffffff


	//   ....[114]....
        /*09dc*/ 	.word	0xffffffff


	//   ....[115]....
        /*09e0*/ 	.word	0xffffffff


	//   ....[116]....
        /*09e4*/ 	.word	0xffffffff


	//   ....[117]....
        /*09e8*/ 	.word	0xffffffff


	//   ....[118]....
        /*09ec*/ 	.word	0xffffffff


	//   ....[119]....
        /*09f0*/ 	.word	0xffffffff


	//   ....[120]....
        /*09f4*/ 	.word	0xffffffff


	//   ....[121]....
        /*09f8*/ 	.word	0xffffffff


	//   ....[122]....
        /*09fc*/ 	.word	0xffffffff


	//   ....[123]....
        /*0a00*/ 	.word	0xffffffff


	//   ....[124]....
        /*0a04*/ 	.word	0xffffffff


	//   ....[125]....
        /*0a08*/ 	.word	0xffffffff


	//   ....[126]....
        /*0a0c*/ 	.word	0xffffffff


	//   ....[127]....
        /*0a10*/ 	.word	0xffffffff


	//   ....[128]....
        /*0a14*/ 	.word	0x0500000f


	//   ....[129]....
        /*0a18*/ 	.word	0x0500000f


	//   ....[130]....
        /*0a1c*/ 	.word	0x0500000f


	//   ....[131]....
        /*0a20*/ 	.word	0x0500000f


	//   ....[132]....
        /*0a24*/ 	.word	0x0500000f


	//   ....[133]....
        /*0a28*/ 	.word	0x0500000f


	//   ....[134]....
        /*0a2c*/ 	.word	0x0500000f


	//   ....[135]....
        /*0a30*/ 	.word	0x0500000f


	//   ....[136]....
        /*0a34*/ 	.word	0x0500000f


	//   ....[137]....
        /*0a38*/ 	.word	0x0500000f


	//   ....[138]....
        /*0a3c*/ 	.word	0x0500000f


	//   ....[139]....
        /*0a40*/ 	.word	0x0500000f


	//   ....[140]....
        /*0a44*/ 	.word	0x0500000f


	//   ....[141]....
        /*0a48*/ 	.word	0x0500000f


	//   ....[142]....
        /*0a4c*/ 	.word	0x0500000f


	//   ....[143]....
        /*0a50*/ 	.word	0x0500000f


	//   ....[144]....
        /*0a54*/ 	.word	0x0500000f


	//   ....[145]....
        /*0a58*/ 	.word	0x0500000f


	//   ....[146]....
        /*0a5c*/ 	.word	0x0500000f


	//   ....[147]....
        /*0a60*/ 	.word	0x0500000f


	//   ....[148]....
        /*0a64*/ 	.word	0x0500000f


	//   ....[149]....
        /*0a68*/ 	.word	0x0500000f


	//   ....[150]....
        /*0a6c*/ 	.word	0x0500000f


	//   ....[151]....
        /*0a70*/ 	.word	0x0500000f


	//   ....[152]....
        /*0a74*/ 	.word	0x0500000f


	//   ....[153]....
        /*0a78*/ 	.word	0x0500000f


	//   ....[154]....
        /*0a7c*/ 	.word	0x0500000f


	//   ....[155]....
        /*0a80*/ 	.word	0x0500000f


	//   ....[156]....
        /*0a84*/ 	.word	0x0500000f


	//   ....[157]....
        /*0a88*/ 	.word	0x0500000f


	//   ....[158]....
        /*0a8c*/ 	.word	0x0500000f


	//   ....[159]....
        /*0a90*/ 	.word	0x0500000f


	//   ....[160]....
        /*0a94*/ 	.word	0x0500000f


	//   ....[161]....
        /*0a98*/ 	.word	0x0500000f


	//   ....[162]....
        /*0a9c*/ 	.word	0x0500000f


	//   ....[163]....
        /*0aa0*/ 	.word	0x0500000f


	//   ....[164]....
        /*0aa4*/ 	.word	0x0500000f


	//   ....[165]....
        /*0aa8*/ 	.word	0x0500000f


	//   ....[166]....
        /*0aac*/ 	.word	0x0500000f


	//   ....[167]....
        /*0ab0*/ 	.word	0x0500000f


	//   ....[168]....
        /*0ab4*/ 	.word	0x0500000f


	//   ....[169]....
        /*0ab8*/ 	.word	0x0500000f


	//   ....[170]....
        /*0abc*/ 	.word	0x0500000f


	//   ....[171]....
        /*0ac0*/ 	.word	0x0500000f


	//   ....[172]....
        /*0ac4*/ 	.word	0x0500000f


	//   ....[173]....
        /*0ac8*/ 	.word	0x0500000f


	//   ....[174]....
        /*0acc*/ 	.word	0x0500000f


	//   ....[175]....
        /*0ad0*/ 	.word	0x0500000f


	//   ....[176]....
        /*0ad4*/ 	.word	0x0500000f


	//   ....[177]....
        /*0ad8*/ 	.word	0x0500000f


	//   ....[178]....
        /*0adc*/ 	.word	0x0500000f


	//   ....[179]....
        /*0ae0*/ 	.word	0x0500000f


	//   ....[180]....
        /*0ae4*/ 	.word	0x0500000f


	//----- nvinfo : EIATTR_COOP_GROUP_INSTR_OFFSETS
	.align		4
.L_749:
        /*0ae8*/ 	.byte	0x04, 0x28
        /*0aea*/ 	.short	(.L_751 - .L_750)


	//   ....[0]....
.L_750:
        /*0aec*/ 	.word	0x00000060


	//   ....[1]....
        /*0af0*/ 	.word	0x000001a0


	//   ....[2]....
        /*0af4*/ 	.word	0x000001f0


	//   ....[3]....
        /*0af8*/ 	.word	0x00000420


	//   ....[4]....
        /*0afc*/ 	.word	0x00000580


	//   ....[5]....
        /*0b00*/ 	.word	0x000006a0


	//   ....[6]....
        /*0b04*/ 	.word	0x00000800


	//   ....[7]....
        /*0b08*/ 	.word	0x0000b9b0


	//   ....[8]....
        /*0b0c*/ 	.word	0x0000c0f0


	//   ....[9]....
        /*0b10*/ 	.word	0x0000c100


	//   ....[10]....
        /*0b14*/ 	.word	0x0000c110


	//   ....[11]....
        /*0b18*/ 	.word	0x0000c120


	//   ....[12]....
        /*0b1c*/ 	.word	0x0000c970


	//   ....[13]....
        /*0b20*/ 	.word	0x0000c980


	//   ....[14]....
        /*0b24*/ 	.word	0x0000c990


	//   ....[15]....
        /*0b28*/ 	.word	0x0000c9a0


	//   ....[16]....
        /*0b2c*/ 	.word	0x0000fb10


	//   ....[17]....
        /*0b30*/ 	.word	0x0000fb20


	//   ....[18]....
        /*0b34*/ 	.word	0x0000fb30


	//   ....[19]....
        /*0b38*/ 	.word	0x0000fb40


	//   ....[20]....
        /*0b3c*/ 	.word	0x000101a0


	//   ....[21]....
        /*0b40*/ 	.word	0x000101b0


	//   ....[22]....
        /*0b44*/ 	.word	0x000101c0


	//   ....[23]....
        /*0b48*/ 	.word	0x000101d0


	//   ....[24]....
        /*0b4c*/ 	.word	0x00013e00


	//   ....[25]....
        /*0b50*/ 	.word	0x000140f0


	//   ....[26]....
        /*0b54*/ 	.word	0x00014e00


	//   ....[27]....
        /*0b58*/ 	.word	0x00014f10


	//   ....[28]....
        /*0b5c*/ 	.word	0x00015460


	//   ....[29]....
        /*0b60*/ 	.word	0x00015510


	//   ....[30]....
        /*0b64*/ 	.word	0x000175b0


	//   ....[31]....
        /*0b68*/ 	.word	0x000177d0


	//   ....[32]....
        /*0b6c*/ 	.word	0x000186c0


	//   ....[33]....
        /*0b70*/ 	.word	0x000187e0


	//   ....[34]....
        /*0b74*/ 	.word	0x00018d40


	//   ....[35]....
        /*0b78*/ 	.word	0x00018dc0


	//   ....[36]....
        /*0b7c*/ 	.word	0x0001ada0


	//   ....[37]....
        /*0b80*/ 	.word	0x0001adc0


	//   ....[38]....
        /*0b84*/ 	.word	0x0001af50


	//   ....[39]....
        /*0b88*/ 	.word	0x0001b090


	//   ....[40]....
        /*0b8c*/ 	.word	0x0001cec0


	//   ....[41]....
        /*0b90*/ 	.word	0x0001d0c0


	//   ....[42]....
        /*0b94*/ 	.word	0x0001df40


	//   ....[43]....
        /*0b98*/ 	.word	0x0001e060


	//   ....[44]....
        /*0b9c*/ 	.word	0x0001e610


	//   ....[45]....
        /*0ba0*/ 	.word	0x0001e670


	//   ....[46]....
        /*0ba4*/ 	.word	0x0001f790


	//   ....[47]....
        /*0ba8*/ 	.word	0x0001fa00


	//   ....[48]....
        /*0bac*/ 	.word	0x0001fa70


	//   ....[49]....
        /*0bb0*/ 	.word	0x0001fa80


	//   ....[50]....
        /*0bb4*/ 	.word	0x00020fd0


	//   ....[51]....
        /*0bb8*/ 	.word	0x00020fe0


	//   ....[52]....
        /*0bbc*/ 	.word	0x00020ff0


	//   ....[53]....
        /*0bc0*/ 	.word	0x00021000


	//   ....[54]....
        /*0bc4*/ 	.word	0x000218f0


	//   ....[55]....
        /*0bc8*/ 	.word	0x00021920


	//   ....[56]....
        /*0bcc*/ 	.word	0x00021a60


	//   ....[57]....
        /*0bd0*/ 	.word	0x00021a80


	//   ....[58]....
        /*0bd4*/ 	.word	0x00021b80


	//   ....[59]....
        /*0bd8*/ 	.word	0x00021ba0


	//   ....[60]....
        /*0bdc*/ 	.word	0x00021cb0


	//   ....[61]....
        /*0be0*/ 	.word	0x00021cd0


	//   ....[62]....
        /*0be4*/ 	.word	0x000221f0


	//   ....[63]....
        /*0be8*/ 	.word	0x00022230


	//   ....[64]....
        /*0bec*/ 	.word	0x00022900


	//   ....[65]....
        /*0bf0*/ 	.word	0x00022910


	//   ....[66]....
        /*0bf4*/ 	.word	0x00023880


	//   ....[67]....
        /*0bf8*/ 	.word	0x000238b0


	//   ....[68]....
        /*0bfc*/ 	.word	0x000239d0


	//   ....[69]....
        /*0c00*/ 	.word	0x000239f0


	//   ....[70]....
        /*0c04*/ 	.word	0x00023af0


	//   ....[71]....
        /*0c08*/ 	.word	0x00023b10


	//   ....[72]....
        /*0c0c*/ 	.word	0x00023c20


	//   ....[73]....
        /*0c10*/ 	.word	0x00023c40


	//   ....[74]....
        /*0c14*/ 	.word	0x00023dd0


	//   ....[75]....
        /*0c18*/ 	.word	0x00023fe0


	//   ....[76]....
        /*0c1c*/ 	.word	0x00024010


	//   ....[77]....
        /*0c20*/ 	.word	0x00024040


	//   ....[78]....
        /*0c24*/ 	.word	0x00024070


	//   ....[79]....
        /*0c28*/ 	.word	0x000240a0


	//   ....[80]....
        /*0c2c*/ 	.word	0x000240d0


	//   ....[81]....
        /*0c30*/ 	.word	0x00024270


	//   ....[82]....
        /*0c34*/ 	.word	0x000242a0


	//   ....[83]....
        /*0c38*/ 	.word	0x000242d0


	//   ....[84]....
        /*0c3c*/ 	.word	0x00024300


	//   ....[85]....
        /*0c40*/ 	.word	0x00024330


	//   ....[86]....
        /*0c44*/ 	.word	0x00024360


	//   ....[87]....
        /*0c48*/ 	.word	0x00024400


	//   ....[88]....
        /*0c4c*/ 	.word	0x00024430


	//   ....[89]....
        /*0c50*/ 	.word	0x00024440


	//   ....[90]....
        /*0c54*/ 	.word	0x00024470


	//   ....[91]....
        /*0c58*/ 	.word	0x00025e10


	//   ....[92]....
        /*0c5c*/ 	.word	0x00027f70


	//   ....[93]....
        /*0c60*/ 	.word	0x00028b10


	//   ....[94]....
        /*0c64*/ 	.word	0x00028b30


	//   ....[95]....
        /*0c68*/ 	.word	0x00028c00


	//   ....[96]....
        /*0c6c*/ 	.word	0x00028c10


	//   ....[97]....
        /*0c70*/ 	.word	0x00028cb0


	//   ....[98]....
        /*0c74*/ 	.word	0x00028cc0


	//   ....[99]....
        /*0c78*/ 	.word	0x00028d60


	//   ....[100]....
        /*0c7c*/ 	.word	0x00028d70


	//   ....[101]....
        /*0c80*/ 	.word	0x00028e10


	//   ....[102]....
        /*0c84*/ 	.word	0x00028e20


	//   ....[103]....
        /*0c88*/ 	.word	0x00028ec0


	//   ....[104]....
        /*0c8c*/ 	.word	0x00028ed0


	//   ....[105]....
        /*0c90*/ 	.word	0x00028f70


	//   ....[106]....
        /*0c94*/ 	.word	0x00028f80


	//   ....[107]....
        /*0c98*/ 	.word	0x00028fd0


	//   ....[108]....
        /*0c9c*/ 	.word	0x00029010


	//   ....[109]....
        /*0ca0*/ 	.word	0x0002c040


	//   ....[110]....
        /*0ca4*/ 	.word	0x0002c060


	//   ....[111]....
        /*0ca8*/ 	.word	0x0002c0c0


	//   ....[112]....
        /*0cac*/ 	.word	0x0002c0f0


	//   ....[113]....
        /*0cb0*/ 	.word	0x0002c120


	//   ....[114]....
        /*0cb4*/ 	.word	0x0002c150


	//   ....[115]....
        /*0cb8*/ 	.word	0x0002c180


	//   ....[116]....
        /*0cbc*/ 	.word	0x0002c1b0


	//   ....[117]....
        /*0cc0*/ 	.word	0x0002c360


	//   ....[118]....
        /*0cc4*/ 	.word	0x0002c3a0


	//   ....[119]....
        /*0cc8*/ 	.word	0x0002c3d0


	//   ....[120]....
        /*0ccc*/ 	.word	0x0002c400


	//   ....[121]....
        /*0cd0*/ 	.word	0x0002c430


	//   ....[122]....
        /*0cd4*/ 	.word	0x0002c460


	//   ....[123]....
        /*0cd8*/ 	.word	0x0002c530


	//   ....[124]....
        /*0cdc*/ 	.word	0x0002c550


	//   ....[125]....
        /*0ce0*/ 	.word	0x0002c560


	//   ....[126]....
        /*0ce4*/ 	.word	0x0002c5e0


	//   ....[127]....
        /*0ce8*/ 	.word	0x0002d110


	//   ....[128]....
        /*0cec*/ 	.word	0x0002d570


	//   ....[129]....
        /*0cf0*/ 	.word	0x0002d600


	//   ....[130]....
        /*0cf4*/ 	.word	0x0002d650


	//   ....[131]....
        /*0cf8*/ 	.word	0x0002d6a0


	//   ....[132]....
        /*0cfc*/ 	.word	0x0002d730


	//   ....[133]....
        /*0d00*/ 	.word	0x0002d7c0


	//   ....[134]....
        /*0d04*/ 	.word	0x0002d810


	//   ....[135]....
        /*0d08*/ 	.word	0x0002d860


	//   ....[136]....
        /*0d0c*/ 	.word	0x0002d950


	//   ....[137]....
        /*0d10*/ 	.word	0x0002d9e0


	//   ....[138]....
        /*0d14*/ 	.word	0x0002da40


	//   ....[139]....
        /*0d18*/ 	.word	0x0002daa0


	//   ....[140]....
        /*0d1c*/ 	.word	0x0002db30


	//   ....[141]....
        /*0d20*/ 	.word	0x0002dbc0


	//   ....[142]....
        /*0d24*/ 	.word	0x0002dc10


	//   ....[143]....
        /*0d28*/ 	.word	0x0002dc60


	//   ....[144]....
        /*0d2c*/ 	.word	0x0002e000


	//   ....[145]....
        /*0d30*/ 	.word	0x0002e2f0


	//   ....[146]....
        /*0d34*/ 	.word	0x0002e470


	//   ....[147]....
        /*0d38*/ 	.word	0x0002e4c0


	//   ....[148]....
        /*0d3c*/ 	.word	0x0002e570


	//   ....[149]....
        /*0d40*/ 	.word	0x0002e680


	//   ....[150]....
        /*0d44*/ 	.word	0x0002e6e0


	//   ....[151]....
        /*0d48*/ 	.word	0x0002e7f0


	//   ....[152]....
        /*0d4c*/ 	.word	0x0002e850


	//   ....[153]....
        /*0d50*/ 	.word	0x0002e960


	//   ....[154]....
        /*0d54*/ 	.word	0x0002e9c0


	//   ....[155]....
        /*0d58*/ 	.word	0x0002ead0


	//   ....[156]....
        /*0d5c*/ 	.word	0x0002eb30


	//   ....[157]....
        /*0d60*/ 	.word	0x0002ec40


	//   ....[158]....
        /*0d64*/ 	.word	0x0002eca0


	//   ....[159]....
        /*0d68*/ 	.word	0x0002edb0


	//   ....[160]....
        /*0d6c*/ 	.word	0x0002ee10


	//   ....[161]....
        /*0d70*/ 	.word	0x0002eef0


	//   ....[162]....
        /*0d74*/ 	.word	0x0002f260


	//   ....[163]....
        /*0d78*/ 	.word	0x0002f310


	//   ....[164]....
        /*0d7c*/ 	.word	0x0002f490


	//   ....[165]....
        /*0d80*/ 	.word	0x0002f520


	//   ....[166]....
        /*0d84*/ 	.word	0x0002f5a0


	//   ....[167]....
        /*0d88*/ 	.word	0x0002f620


	//   ....[168]....
        /*0d8c*/ 	.word	0x0002f6a0


	//   ....[169]....
        /*0d90*/ 	.word	0x0002f730


	//   ....[170]....
        /*0d94*/ 	.word	0x0002f7d0


	//   ....[171]....
        /*0d98*/ 	.word	0x0002f890


	//   ....[172]....
        /*0d9c*/ 	.word	0x0002f910


	//   ....[173]....
        /*0da0*/ 	.word	0x0002f990


	//   ....[174]....
        /*0da4*/ 	.word	0x0002fa10


	//   ....[175]....
        /*0da8*/ 	.word	0x0002faa0


	//   ....[176]....
        /*0dac*/ 	.word	0x0002fb20


	//   ....[177]....
        /*0db0*/ 	.word	0x0002fbd0


	//   ....[178]....
        /*0db4*/ 	.word	0x0002fc20


	//   ....[179]....
        /*0db8*/ 	.word	0x0002fce0


	//   ....[180]....
        /*0dbc*/ 	.word	0x0002fe10


	//----- nvinfo : EIATTR_REG_RECONFIG
	.align		4
.L_751:
        /*0dc0*/ 	.byte	0x01, 0x54
	.zero		2


	//----- nvinfo : EIATTR_SYSCALL_OFFSETS
	.align		4
        /*0dc4*/ 	.byte	0x04, 0x46
        /*0dc6*/ 	.short	(.L_753 - .L_752)


	//   ....[0]....
.L_752:
        /*0dc8*/ 	.word	0x00002080


	//   ....[1]....
        /*0dcc*/ 	.word	0x000021d0


	//   ....[2]....
        /*0dd0*/ 	.word	0x0000bb40


	//   ....[3]....
        /*0dd4*/ 	.word	0x0000be60


	//   ....[4]....
        /*0dd8*/ 	.word	0x00027ba0


	//   ....[5]....
        /*0ddc*/ 	.word	0x00027cf0


	//   ....[6]....
        /*0de0*/ 	.word	0x00027de0


	//   ....[7]....
        /*0de4*/ 	.word	0x00028680


	//----- nvinfo : EIATTR_MBARRIER_INSTR_OFFSETS
	.align		4
.L_753:
        /*0de8*/ 	.byte	0x04, 0x39
        /*0dea*/ 	.short	(.L_755 - .L_754)


	//   ....[0]....
.L_754:
        /*0dec*/ 	.word	0x000002d0
        /*0df0*/ 	.word	0x000000ff
        /*0df4*/ 	.word	0x00030800
        /*0df8*/ 	.short	0x0100
        /*0dfa*/ 	.byte	0x08
	.zero		1


	//   ....[1]....
        /*0dfc*/ 	.word	0x000002e0
        /*0e00*/ 	.word	0x000000ff
        /*0e04*/ 	.word	0x00030820
        /*0e08*/ 	.short	0x0100
        /*0e0a*/ 	.byte	0x08
	.zero		1


	//   ....[2]....
        /*0e0c*/ 	.word	0x000003d0
        /*0e10*/ 	.word	0x000000ff
        /*0e14*/ 	.word	0x00030830
        /*0e18*/ 	.short	0x0100
        /*0e1a*/ 	.byte	0x08
	.zero		1


	//   ....[3]....
        /*0e1c*/ 	.word	0x000003e0
        /*0e20*/ 	.word	0x000000ff
        /*0e24*/ 	.word	0x00030840
        /*0e28*/ 	.short	0x0100
        /*0e2a*/ 	.byte	0x08
	.zero		1


	//   ....[4]....
        /*0e2c*/ 	.word	0x000003f0
        /*0e30*/ 	.word	0x000000ff
        /*0e34*/ 	.word	0x00030838
        /*0e38*/ 	.short	0x0100
        /*0e3a*/ 	.byte	0x08
	.zero		1


	//   ....[5]....
        /*0e3c*/ 	.word	0x00000400
        /*0e40*/ 	.word	0x000000ff
        /*0e44*/ 	.word	0x00030848
        /*0e48*/ 	.short	0x0100
        /*0e4a*/ 	.byte	0x08
	.zero		1


	//   ....[6]....
        /*0e4c*/ 	.word	0x00000530
        /*0e50*/ 	.word	0x000000ff
        /*0e54*/ 	.word	0x00030850
        /*0e58*/ 	.short	0x0100
        /*0e5a*/ 	.byte	0x08
	.zero		1


	//   ....[7]....
        /*0e5c*/ 	.word	0x00000540
        /*0e60*/ 	.word	0x000000ff
        /*0e64*/ 	.word	0x00030860
        /*0e68*/ 	.short	0x0100
        /*0e6a*/ 	.byte	0x08
	.zero		1


	//   ....[8]....
        /*0e6c*/ 	.word	0x00000550
        /*0e70*/ 	.word	0x000000ff
        /*0e74*/ 	.word	0x00030858
        /*0e78*/ 	.short	0x0100
        /*0e7a*/ 	.byte	0x08
	.zero		1


	//   ....[9]....
        /*0e7c*/ 	.word	0x00000560
        /*0e80*/ 	.word	0x000000ff
        /*0e84*/ 	.word	0x00030868
        /*0e88*/ 	.short	0x0100
        /*0e8a*/ 	.byte	0x08
	.zero		1


	//   ....[10]....
        /*0e8c*/ 	.word	0x00000650
        /*0e90*/ 	.word	0x000000ff
        /*0e94*/ 	.word	0x00030870
        /*0e98*/ 	.short	0x0100
        /*0e9a*/ 	.byte	0x06
	.zero		1


	//   ....[11]....
        /*0e9c*/ 	.word	0x00000660
        /*0ea0*/ 	.word	0x000000ff
        /*0ea4*/ 	.word	0x00030880
        /*0ea8*/ 	.short	0x0100
        /*0eaa*/ 	.byte	0x06
	.zero		1


	//   ....[12]....
        /*0eac*/ 	.word	0x00000670
        /*0eb0*/ 	.word	0x000000ff
        /*0eb4*/ 	.word	0x00030878
        /*0eb8*/ 	.short	0x0100
        /*0eba*/ 	.byte	0x06
	.zero		1


	//   ....[13]....
        /*0ebc*/ 	.word	0x00000680
        /*0ec0*/ 	.word	0x000000ff
        /*0ec4*/ 	.word	0x00030888
        /*0ec8*/ 	.short	0x0100
        /*0eca*/ 	.byte	0x06
	.zero		1


	//   ....[14]....
        /*0ecc*/ 	.word	0x000007b0
        /*0ed0*/ 	.word	0x000000ff
        /*0ed4*/ 	.word	0x00030890
        /*0ed8*/ 	.short	0x0100
        /*0eda*/ 	.byte	0x08
	.zero		1


	//   ....[15]....
        /*0edc*/ 	.word	0x000007c0
        /*0ee0*/ 	.word	0x000000ff
        /*0ee4*/ 	.word	0x000308a0
        /*0ee8*/ 	.short	0x0100
        /*0eea*/ 	.byte	0x08
	.zero		1


	//   ....[16]....
        /*0eec*/ 	.word	0x000007d0
        /*0ef0*/ 	.word	0x000000ff
        /*0ef4*/ 	.word	0x00030898
        /*0ef8*/ 	.short	0x0100
        /*0efa*/ 	.byte	0x08
	.zero		1


	//   ....[17]....
        /*0efc*/ 	.word	0x000007e0
        /*0f00*/ 	.word	0x000000ff
        /*0f04*/ 	.word	0x000308a8
        /*0f08*/ 	.short	0x0100
        /*0f0a*/ 	.byte	0x08
	.zero		1


	//   ....[18]....
        /*0f0c*/ 	.word	0x00000910
        /*0f10*/ 	.word	0x000000ff
        /*0f14*/ 	.word	0x000308b0
        /*0f18*/ 	.short	0x0100
        /*0f1a*/ 	.byte	0x08
	.zero		1


	//   ....[19]....
        /*0f1c*/ 	.word	0x00000920
        /*0f20*/ 	.word	0x000000ff
        /*0f24*/ 	.word	0x000308c0
        /*0f28*/ 	.short	0x0100
        /*0f2a*/ 	.byte	0x08
	.zero		1


	//   ....[20]....
        /*0f2c*/ 	.word	0x00000930
        /*0f30*/ 	.word	0x000000ff
        /*0f34*/ 	.word	0x000308b8
        /*0f38*/ 	.short	0x0100
        /*0f3a*/ 	.byte	0x08
	.zero		1


	//   ....[21]....
        /*0f3c*/ 	.word	0x00000940
        /*0f40*/ 	.word	0x000000ff
        /*0f44*/ 	.word	0x000308c8
        /*0f48*/ 	.short	0x0100
        /*0f4a*/ 	.byte	0x08
	.zero		1


	//   ....[22]....
        /*0f4c*/ 	.word	0x00003d00
        /*0f50*/ 	.word	0x0000001f
        /*0f54*/ 	.word	0x00030890
        /*0f58*/ 	.short	0x010a
        /*0f5a*/ 	.byte	0x3f
	.zero		1


	//   ....[23]....
        /*0f5c*/ 	.word	0x000072b0
        /*0f60*/ 	.word	0x0000001f
        /*0f64*/ 	.word	0x00030890
        /*0f68*/ 	.short	0x010a
        /*0f6a*/ 	.byte	0x3f
	.zero		1


	//   ....[24]....
        /*0f6c*/ 	.word	0x0000a580
        /*0f70*/ 	.word	0x0000001f
        /*0f74*/ 	.word	0x00030890
        /*0f78*/ 	.short	0x010a
        /*0f7a*/ 	.byte	0x3f
	.zero		1


	//   ....[25]....
        /*0f7c*/ 	.word	0x0000a950
        /*0f80*/ 	.word	0x00000020
        /*0f84*/ 	.word	0x00000000
        /*0f88*/ 	.short	0x0101
        /*0f8a*/ 	.byte	0x3f
	.zero		1


	//   ....[26]....
        /*0f8c*/ 	.word	0x0000a990
        /*0f90*/ 	.word	0x0000001f
        /*0f94*/ 	.word	0x000308b0
        /*0f98*/ 	.short	0x010a
        /*0f9a*/ 	.byte	0x3f
	.zero		1


	//   ....[27]....
        /*0f9c*/ 	.word	0x0000aec0
        /*0fa0*/ 	.word	0x0000001f
        /*0fa4*/ 	.word	0x00000000
        /*0fa8*/ 	.short	0x0101
        /*0faa*/ 	.byte	0x3f
	.zero		1


	//   ....[28]....
        /*0fac*/ 	.word	0x0000bbc0
        /*0fb0*/ 	.word	0x00000010
        /*0fb4*/ 	.word	0x00030800
        /*0fb8*/ 	.short	0x010a
        /*0fba*/ 	.byte	0x3f
	.zero		1


	//   ....[29]....
        /*0fbc*/ 	.word	0x0000bc10
        /*0fc0*/ 	.word	0x00000010
        /*0fc4*/ 	.word	0x00030800
        /*0fc8*/ 	.short	0x010a
        /*0fca*/ 	.byte	0x3f
	.zero		1


	//   ....[30]....
        /*0fcc*/ 	.word	0x0000d090
        /*0fd0*/ 	.word	0x00000010
        /*0fd4*/ 	.word	0x00030800
        /*0fd8*/ 	.short	0x010a
        /*0fda*/ 	.byte	0x3f
	.zero		1


	//   ....[31]....
        /*0fdc*/ 	.word	0x00010610
        /*0fe0*/ 	.word	0x00000010
        /*0fe4*/ 	.word	0x00030800
        /*0fe8*/ 	.short	0x010a
        /*0fea*/ 	.byte	0x3f
	.zero		1


	//   ....[32]....
        /*0fec*/ 	.word	0x00013420
        /*0ff0*/ 	.word	0x00000005
        /*0ff4*/ 	.word	0x00030830
        /*0ff8*/ 	.short	0x010a
        /*0ffa*/ 	.byte	0x3f
	.zero		1


	//   ....[33]....
        /*0ffc*/ 	.word	0x00013490
        /*1000*/ 	.word	0x00000005
        /*1004*/ 	.word	0x00030830
        /*1008*/ 	.short	0x010a
        /*100a*/ 	.byte	0x3f
	.zero		1


	//   ....[34]....
        /*100c*/ 	.word	0x00013f50
        /*1010*/ 	.word	0x00000000
        /*1014*/ 	.word	0x00000000
        /*1018*/ 	.short	0x0101
        /*101a*/ 	.byte	0x3f
	.zero		1


	//   ....[35]....
        /*101c*/ 	.word	0x000163e0
        /*1020*/ 	.word	0x00000000
        /*1024*/ 	.word	0x00030830
        /*1028*/ 	.short	0x010a
        /*102a*/ 	.byte	0x3f
	.zero		1


	//   ....[36]....
        /*102c*/ 	.word	0x00016460
        /*1030*/ 	.word	0x00000000
        /*1034*/ 	.word	0x00030830
        /*1038*/ 	.short	0x010a
        /*103a*/ 	.byte	0x3f
	.zero		1


	//   ....[37]....
        /*103c*/ 	.word	0x00017180
        /*1040*/ 	.word	0x00000002
        /*1044*/ 	.word	0x00030850
        /*1048*/ 	.short	0x010a
        /*104a*/ 	.byte	0x3f
	.zero		1


	//   ....[38]....
        /*104c*/ 	.word	0x000171d0
        /*1050*/ 	.word	0x00000002
        /*1054*/ 	.word	0x00030850
        /*1058*/ 	.short	0x010a
        /*105a*/ 	.byte	0x3f
	.zero		1


	//   ....[39]....
        /*105c*/ 	.word	0x000175d0
        /*1060*/ 	.word	0x00000000
        /*1064*/ 	.word	0x00000000
        /*1068*/ 	.short	0x0101
        /*106a*/ 	.byte	0x3f
	.zero		1


	//   ....[40]....
        /*106c*/ 	.word	0x00018810
        /*1070*/ 	.word	0x00000002
        /*1074*/ 	.word	0x00000000
        /*1078*/ 	.short	0x0101
        /*107a*/ 	.byte	0x3f
	.zero		1


	//   ....[41]....
        /*107c*/ 	.word	0x00019b30
        /*1080*/ 	.word	0x00000003
        /*1084*/ 	.word	0x00030830
        /*1088*/ 	.short	0x010a
        /*108a*/ 	.byte	0x3f
	.zero		1


	//   ....[42]....
        /*108c*/ 	.word	0x00019bb0
        /*1090*/ 	.word	0x00000003
        /*1094*/ 	.word	0x00030830
        /*1098*/ 	.short	0x010a
        /*109a*/ 	.byte	0x3f
	.zero		1


	//   ....[43]....
        /*109c*/ 	.word	0x0001a8d0
        /*10a0*/ 	.word	0x0000000f
        /*10a4*/ 	.word	0x00030850
        /*10a8*/ 	.short	0x010a
        /*10aa*/ 	.byte	0x3f
	.zero		1


	//   ....[44]....
        /*10ac*/ 	.word	0x0001a920
        /*10b0*/ 	.word	0x0000000f
        /*10b4*/ 	.word	0x00030850
        /*10b8*/ 	.short	0x010a
        /*10ba*/ 	.byte	0x3f
	.zero		1


	//   ....[45]....
        /*10bc*/ 	.word	0x0001b8c0
        /*10c0*/ 	.word	0x00000086
        /*10c4*/ 	.word	0x00000000
        /*10c8*/ 	.short	0x0101
        /*10ca*/ 	.byte	0x3f
	.zero		1


	//   ....[46]....
        /*10cc*/ 	.word	0x0001b920
        /*10d0*/ 	.word	0x0000000f
        /*10d4*/ 	.word	0x00000000
        /*10d8*/ 	.short	0x0101
        /*10da*/ 	.byte	0x3f
	.zero		1


	//   ....[47]....
        /*10dc*/ 	.word	0x0001bce0
        /*10e0*/ 	.word	0x00000004
        /*10e4*/ 	.word	0x00030830
        /*10e8*/ 	.short	0x010a
        /*10ea*/ 	.byte	0x3f
	.zero		1


	//   ....[48]....
        /*10ec*/ 	.word	0x0001bd60
        /*10f0*/ 	.word	0x00000004
        /*10f4*/ 	.word	0x00030830
        /*10f8*/ 	.short	0x010a
        /*10fa*/ 	.byte	0x3f
	.zero		1


	//   ....[49]....
        /*10fc*/ 	.word	0x0001ca60
        /*1100*/ 	.word	0x0000000e
        /*1104*/ 	.word	0x00030850
        /*1108*/ 	.short	0x010a
        /*110a*/ 	.byte	0x3f
	.zero		1


	//   ....[50]....
        /*110c*/ 	.word	0x0001cab0
        /*1110*/ 	.word	0x0000000e
        /*1114*/ 	.word	0x00030850
        /*1118*/ 	.short	0x010a
        /*111a*/ 	.byte	0x3f
	.zero		1


	//   ....[51]....
        /*111c*/ 	.word	0x0001cf30
        /*1120*/ 	.word	0x00000000
        /*1124*/ 	.word	0x00000000
        /*1128*/ 	.short	0x0101
        /*112a*/ 	.byte	0x3f
	.zero		1


	//   ....[52]....
        /*112c*/ 	.word	0x0001e8d0
        /*1130*/ 	.word	0x00000002
        /*1134*/ 	.word	0x00000000
        /*1138*/ 	.short	0x0101
        /*113a*/ 	.byte	0x3f
	.zero		1


	//   ....[53]....
        /*113c*/ 	.word	0x0001f690
        /*1140*/ 	.word	0x00000002
        /*1144*/ 	.word	0x00030850
        /*1148*/ 	.short	0x010a
        /*114a*/ 	.byte	0x3f
	.zero		1


	//   ....[54]....
        /*114c*/ 	.word	0x0001f730
        /*1150*/ 	.word	0x00000002
        /*1154*/ 	.word	0x00030850
        /*1158*/ 	.short	0x010a
        /*115a*/ 	.byte	0x3f
	.zero		1


	//   ....[55]....
        /*115c*/ 	.word	0x0001fc00
        /*1160*/ 	.word	0x00000008
        /*1164*/ 	.word	0x00000000
        /*1168*/ 	.short	0x0101
        /*116a*/ 	.byte	0x3f
	.zero		1


	//   ....[56]....
        /*116c*/ 	.word	0x00021910
        /*1170*/ 	.word	0x00000000
        /*1174*/ 	.word	0x00000000
        /*1178*/ 	.short	0x0101
        /*117a*/ 	.byte	0x3f
	.zero		1


	//   ....[57]....
        /*117c*/ 	.word	0x000220b0
        /*1180*/ 	.word	0x00000002
        /*1184*/ 	.word	0x00000000
        /*1188*/ 	.short	0x0101
        /*118a*/ 	.byte	0x3f
	.zero		1


	//   ....[58]....
        /*118c*/ 	.word	0x00025ef0
        /*1190*/ 	.word	0x00000013
        /*1194*/ 	.word	0x00030820
        /*1198*/ 	.short	0x010a
        /*119a*/ 	.byte	0x3f
	.zero		1


	//   ....[59]....
        /*119c*/ 	.word	0x00025fc0
        /*11a0*/ 	.word	0x00000006
        /*11a4*/ 	.word	0x000308a0
        /*11a8*/ 	.short	0x010a
        /*11aa*/ 	.byte	0x3f
	.zero		1


	//   ....[60]....
        /*11ac*/ 	.word	0x000263e0
        /*11b0*/ 	.word	0x00000006
        /*11b4*/ 	.word	0x000308c0
        /*11b8*/ 	.short	0x010a
        /*11ba*/ 	.byte	0x3f
	.zero		1


	//   ....[61]....
        /*11bc*/ 	.word	0x00026950
        /*11c0*/ 	.word	0x00000008
        /*11c4*/ 	.word	0x000308a0
        /*11c8*/ 	.short	0x010a
        /*11ca*/ 	.byte	0x3f
	.zero		1


	//   ....[62]....
        /*11cc*/ 	.word	0x00026d60
        /*11d0*/ 	.word	0x00000008
        /*11d4*/ 	.word	0x000308c0
        /*11d8*/ 	.short	0x010a
        /*11da*/ 	.byte	0x3f
	.zero		1


	//   ....[63]....
        /*11dc*/ 	.word	0x000281d0
        /*11e0*/ 	.word	0x00000000
        /*11e4*/ 	.word	0x00030840
        /*11e8*/ 	.short	0x010a
        /*11ea*/ 	.byte	0x3f
	.zero		1


	//   ....[64]....
        /*11ec*/ 	.word	0x00029100
        /*11f0*/ 	.word	0x00000013
        /*11f4*/ 	.word	0x00030800
        /*11f8*/ 	.short	0x0107
        /*11fa*/ 	.byte	0x3f
	.zero		1


	//   ....[65]....
        /*11fc*/ 	.word	0x00029200
        /*1200*/ 	.word	0x00000013
        /*1204*/ 	.word	0x00030800
        /*1208*/ 	.short	0x0101
        /*120a*/ 	.byte	0x3f
	.zero		1


	//   ....[66]....
        /*120c*/ 	.word	0x00029220
        /*1210*/ 	.word	0x00000013
        /*1214*/ 	.word	0x00030820
        /*1218*/ 	.short	0x010a
        /*121a*/ 	.byte	0x3f
	.zero		1


	//   ....[67]....
        /*121c*/ 	.word	0x00029640
        /*1220*/ 	.word	0x00000003
        /*1224*/ 	.word	0x00030840
        /*1228*/ 	.short	0x010a
        /*122a*/ 	.byte	0x3f
	.zero		1


	//   ....[68]....
        /*122c*/ 	.word	0x00029ad0
        /*1230*/ 	.word	0x00000002
        /*1234*/ 	.word	0x00030860
        /*1238*/ 	.short	0x010a
        /*123a*/ 	.byte	0x3f
	.zero		1


	//   ....[69]....
        /*123c*/ 	.word	0x0002a260
        /*1240*/ 	.word	0x00000003
        /*1244*/ 	.word	0x00030840
        /*1248*/ 	.short	0x010a
        /*124a*/ 	.byte	0x3f
	.zero		1


	//   ....[70]....
        /*124c*/ 	.word	0x0002a6f0
        /*1250*/ 	.word	0x00000002
        /*1254*/ 	.word	0x00030860
        /*1258*/ 	.short	0x010a
        /*125a*/ 	.byte	0x3f
	.zero		1


	//   ....[71]....
        /*125c*/ 	.word	0x0002adf0
        /*1260*/ 	.word	0x00000003
        /*1264*/ 	.word	0x00030840
        /*1268*/ 	.short	0x010a
        /*126a*/ 	.byte	0x3f
	.zero		1


	//   ....[72]....
        /*126c*/ 	.word	0x0002b270
        /*1270*/ 	.word	0x00000002
        /*1274*/ 	.word	0x00030860
        /*1278*/ 	.short	0x010a
        /*127a*/ 	.byte	0x3f
	.zero		1


	//   ....[73]....
        /*127c*/ 	.word	0x0002b900
        /*1280*/ 	.word	0x00000000
        /*1284*/ 	.word	0x00030860
        /*1288*/ 	.short	0x010a
        /*128a*/ 	.byte	0x3f
	.zero		1


	//   ....[74]....
        /*128c*/ 	.word	0x0002d090
        /*1290*/ 	.word	0x00000000
        /*1294*/ 	.word	0x00030820
        /*1298*/ 	.short	0x010a
        /*129a*/ 	.byte	0x3f
	.zero		1


	//   ....[75]....
        /*129c*/ 	.word	0x0002d260
        /*12a0*/ 	.word	0x00000006
        /*12a4*/ 	.word	0x00000000
        /*12a8*/ 	.short	0x010a
        /*12aa*/ 	.byte	0x3f
	.zero		1


	//   ....[76]....
        /*12ac*/ 	.word	0x0002d2d0
        /*12b0*/ 	.word	0x00000007
        /*12b4*/ 	.word	0x00000000
        /*12b8*/ 	.short	0x010a
        /*12ba*/ 	.byte	0x3f
	.zero		1


	//   ....[77]....
        /*12bc*/ 	.word	0x0002d340
        /*12c0*/ 	.word	0x00000004
        /*12c4*/ 	.word	0x00000000
        /*12c8*/ 	.short	0x010a
        /*12ca*/ 	.byte	0x3f
	.zero		1


	//   ....[78]....
        /*12cc*/ 	.word	0x0002d370
        /*12d0*/ 	.word	0x00000003
        /*12d4*/ 	.word	0x00000000
        /*12d8*/ 	.short	0x010a
        /*12da*/ 	.byte	0x3f
	.zero		1


	//   ....[79]....
        /*12dc*/ 	.word	0x0002d3d0
        /*12e0*/ 	.word	0x0000001f
        /*12e4*/ 	.word	0x00030890
        /*12e8*/ 	.short	0x010a
        /*12ea*/ 	.byte	0x3f
	.zero		1


	//   ....[80]....
        /*12ec*/ 	.word	0x0002d420
        /*12f0*/ 	.word	0x0000001f
        /*12f4*/ 	.word	0x00030890
        /*12f8*/ 	.short	0x010a
        /*12fa*/ 	.byte	0x3f
	.zero		1


	//   ....[81]....
        /*12fc*/ 	.word	0x0002d470
        /*1300*/ 	.word	0x0000001f
        /*1304*/ 	.word	0x00030890
        /*1308*/ 	.short	0x010a
        /*130a*/ 	.byte	0x3f
	.zero		1


	//   ....[82]....
        /*130c*/ 	.word	0x0002d4c0
        /*1310*/ 	.word	0x0000001f
        /*1314*/ 	.word	0x000308b0
        /*1318*/ 	.short	0x010a
        /*131a*/ 	.byte	0x3f
	.zero		1


	//   ....[83]....
        /*131c*/ 	.word	0x0002d8a0
        /*1320*/ 	.word	0x00000010
        /*1324*/ 	.word	0x00030800
        /*1328*/ 	.short	0x010a
        /*132a*/ 	.byte	0x3f
	.zero		1


	//   ....[84]....
        /*132c*/ 	.word	0x0002dca0
        /*1330*/ 	.word	0x00000010
        /*1334*/ 	.word	0x00030800
        /*1338*/ 	.short	0x010a
        /*133a*/ 	.byte	0x3f
	.zero		1


	//   ....[85]....
        /*133c*/ 	.word	0x0002dcf0
        /*1340*/ 	.word	0x00000005
        /*1344*/ 	.word	0x00030830
        /*1348*/ 	.short	0x010a
        /*134a*/ 	.byte	0x3f
	.zero		1


	//   ....[86]....
        /*134c*/ 	.word	0x0002dd40
        /*1350*/ 	.word	0x00000000
        /*1354*/ 	.word	0x00030830
        /*1358*/ 	.short	0x010a
        /*135a*/ 	.byte	0x3f
	.zero		1


	//   ....[87]....
        /*135c*/ 	.word	0x0002dd90
        /*1360*/ 	.word	0x00000002
        /*1364*/ 	.word	0x00030850
        /*1368*/ 	.short	0x010a
        /*136a*/ 	.byte	0x3f
	.zero		1


	//   ....[88]....
        /*136c*/ 	.word	0x0002dde0
        /*1370*/ 	.word	0x00000003
        /*1374*/ 	.word	0x00030830
        /*1378*/ 	.short	0x010a
        /*137a*/ 	.byte	0x3f
	.zero		1


	//   ....[89]....
        /*137c*/ 	.word	0x0002de30
        /*1380*/ 	.word	0x0000000f
        /*1384*/ 	.word	0x00030850
        /*1388*/ 	.short	0x010a
        /*138a*/ 	.byte	0x3f
	.zero		1


	//   ....[90]....
        /*138c*/ 	.word	0x0002de80
        /*1390*/ 	.word	0x00000004
        /*1394*/ 	.word	0x00030830
        /*1398*/ 	.short	0x010a
        /*139a*/ 	.byte	0x3f
	.zero		1


	//   ....[91]....
        /*139c*/ 	.word	0x0002ded0
        /*13a0*/ 	.word	0x0000000e
        /*13a4*/ 	.word	0x00030850
        /*13a8*/ 	.short	0x010a
        /*13aa*/ 	.byte	0x3f
	.zero		1


	//   ....[92]....
        /*13ac*/ 	.word	0x0002df20
        /*13b0*/ 	.word	0x00000002
        /*13b4*/ 	.word	0x00030850
        /*13b8*/ 	.short	0x010a
        /*13ba*/ 	.byte	0x3f
	.zero		1


	//   ....[93]....
        /*13bc*/ 	.word	0x0002e0d0
        /*13c0*/ 	.word	0x00000013
        /*13c4*/ 	.word	0x00030820
        /*13c8*/ 	.short	0x010a
        /*13ca*/ 	.byte	0x3f
	.zero		1


	//   ....[94]....
        /*13cc*/ 	.word	0x0002e120
        /*13d0*/ 	.word	0x00000006
        /*13d4*/ 	.word	0x000308a0
        /*13d8*/ 	.short	0x010a
        /*13da*/ 	.byte	0x3f
	.zero		1


	//   ....[95]....
        /*13dc*/ 	.word	0x0002e170
        /*13e0*/ 	.word	0x00000006
        /*13e4*/ 	.word	0x000308c0
        /*13e8*/ 	.short	0x010a
        /*13ea*/ 	.byte	0x3f
	.zero		1


	//   ....[96]....
        /*13ec*/ 	.word	0x0002e1c0
        /*13f0*/ 	.word	0x00000008
        /*13f4*/ 	.word	0x000308a0
        /*13f8*/ 	.short	0x010a
        /*13fa*/ 	.byte	0x3f
	.zero		1


	//   ....[97]....
        /*13fc*/ 	.word	0x0002e210
        /*1400*/ 	.word	0x00000008
        /*1404*/ 	.word	0x000308c0
        /*1408*/ 	.short	0x010a
        /*140a*/ 	.byte	0x3f
	.zero		1


	//   ....[98]....
        /*140c*/ 	.word	0x0002e3b0
        /*1410*/ 	.word	0x00000000
        /*1414*/ 	.word	0x00030840
        /*1418*/ 	.short	0x010a
        /*141a*/ 	.byte	0x3f
	.zero		1


	//   ....[99]....
        /*141c*/ 	.word	0x0002ef70
        /*1420*/ 	.word	0x00000013
        /*1424*/ 	.word	0x00030820
        /*1428*/ 	.short	0x010a
        /*142a*/ 	.byte	0x3f
	.zero		1


	//   ....[100]....
        /*142c*/ 	.word	0x0002efc0
        /*1430*/ 	.word	0x00000003
        /*1434*/ 	.word	0x00030840
        /*1438*/ 	.short	0x010a
        /*143a*/ 	.byte	0x3f
	.zero		1


	//   ....[101]....
        /*143c*/ 	.word	0x0002f010
        /*1440*/ 	.word	0x00000002
        /*1444*/ 	.word	0x00030860
        /*1448*/ 	.short	0x010a
        /*144a*/ 	.byte	0x3f
	.zero		1


	//   ....[102]....
        /*144c*/ 	.word	0x0002f060
        /*1450*/ 	.word	0x00000003
        /*1454*/ 	.word	0x00030840
        /*1458*/ 	.short	0x010a
        /*145a*/ 	.byte	0x3f
	.zero		1


	//   ....[103]....
        /*145c*/ 	.word	0x0002f0b0
        /*1460*/ 	.word	0x00000002
        /*1464*/ 	.word	0x00030860
        /*1468*/ 	.short	0x010a
        /*146a*/ 	.byte	0x3f
	.zero		1


	//   ....[104]....
        /*146c*/ 	.word	0x0002f100
        /*1470*/ 	.word	0x00000003
        /*1474*/ 	.word	0x00030840
        /*1478*/ 	.short	0x010a
        /*147a*/ 	.byte	0x3f
	.zero		1


	//   ....[105]....
        /*147c*/ 	.word	0x0002f150
        /*1480*/ 	.word	0x00000002
        /*1484*/ 	.word	0x00030860
        /*1488*/ 	.short	0x010a
        /*148a*/ 	.byte	0x3f
	.zero		1


	//   ....[106]....
        /*148c*/ 	.word	0x0002f1a0
        /*1490*/ 	.word	0x00000000
        /*1494*/ 	.word	0x00030860
        /*1498*/ 	.short	0x010a
        /*149a*/ 	.byte	0x3f
	.zero		1


	//   ....[107]....
        /*149c*/ 	.word	0x0002fd30
        /*14a0*/ 	.word	0x00000000
        /*14a4*/ 	.word	0x00030820
        /*14a8*/ 	.short	0x010a
        /*14aa*/ 	.byte	0x3f
	.zero		1


	//   ....[108]....
        /*14ac*/ 	.word	0x0002fed0
        /*14b0*/ 	.word	0x00000006
        /*14b4*/ 	.word	0x00000000
        /*14b8*/ 	.short	0x010a
        /*14ba*/ 	.byte	0x3f
	.zero		1


	//   ....[109]....
        /*14bc*/ 	.word	0x0002ff20
        /*14c0*/ 	.word	0x00000007
        /*14c4*/ 	.word	0x00000000
        /*14c8*/ 	.short	0x010a
        /*14ca*/ 	.byte	0x3f
	.zero		1


	//   ....[110]....
        /*14cc*/ 	.word	0x0002ff70
        /*14d0*/ 	.word	0x00000004
        /*14d4*/ 	.word	0x00000000
        /*14d8*/ 	.short	0x010a
        /*14da*/ 	.byte	0x3f
	.zero		1


	//----- nvinfo : EIATTR_NUM_MBARRIERS
	.align		4
.L_755:
        /*14dc*/ 	.byte	0x03, 0x38
        /*14de*/ 	.short	0x0016


	//----- nvinfo : EIATTR_EXIT_INSTR_OFFSETS
	.align		4
        /*14e0*/ 	.byte	0x04, 0x1c
        /*14e2*/ 	.short	(.L_757 - .L_756)


	//   ....[0]....
.L_756:
        /*14e4*/ 	.word	0x0002d3c0


	//----- nvinfo : EIATTR_MAX_THREADS
	.align		4
.L_757:
        /*14e8*/ 	.byte	0x04, 0x05
        /*14ea*/ 	.short	(.L_759 - .L_758)
.L_758:
        /*14ec*/ 	.word	0x00000180
        /*14f0*/ 	.word	0x00000001
        /*14f4*/ 	.word	0x00000001


	//----- nvinfo : EIATTR_CRS_STACK_SIZE
	.align		4
.L_759:
        /*14f8*/ 	.byte	0x04, 0x1e
        /*14fa*/ 	.short	(.L_761 - .L_760)
.L_760:
        /*14fc*/ 	.word	0x00000000


	//----- nvinfo : EIATTR_CBANK_PARAM_SIZE
	.align		4
.L_761:
        /*1500*/ 	.byte	0x03, 0x19
        /*1502*/ 	.short	0x0af0


	//----- nvinfo : EIATTR_PARAM_CBANK
	.align		4
        /*1504*/ 	.byte	0x04, 0x0a
        /*1506*/ 	.short	(.L_763 - .L_762)
	.align		4
.L_762:
        /*1508*/ 	.word	index@(.nv.constant0._ZN7cutlass13device_kernelIN5flash11enable_sm90INS1_16FlashAttnFwdSm90INS1_25CollectiveMainloopFwdSm90ILi2EN4cute5tupleIJNS5_1CILi1EEES8_S8_EEENS6_IJNS7_ILi128EEENS7_ILi96EEENS7_ILi192EEEEEELi192ENS_10bfloat16_tEfNS_4arch4Sm90ELb0ELb1ELb0ELb1ELb0ELb1ELb0ELb1ELb1ELb1ELb1ELb0EEENS1_21CollectiveEpilogueFwdINS6_IJSA_SC_SB_EEES9_SE_SG_Li256ELb1ELb1ELb1ELb0EEENS1_36VarlenDynamicPersistentTileSchedulerILi128ELi96ELi256ELi128ELb1ELb1ELb1ELb1ELb0ELb1EEEEEEEEEvNT_6ParamsE)
        /*150c*/ 	.short	0x0210
        /*150e*/ 	.short	0x0af0


	//----- nvinfo : EIATTR_SW_WAR
	.align		4
.L_763:
        /*1510*/ 	.byte	0x04, 0x36
        /*1512*/ 	.short	(.L_765 - .L_764)
.L_764:
        /*1514*/ 	.word	0x00000008
.L_765:


//--------------------- .nv.info._ZN7cutlass13device_kernelIN5flash11enable_sm90INS1_16FlashAttnFwdSm90INS1_25CollectiveMainloopFwdSm90ILi2EN4cute5tupleIJNS5_1CILi1EEES8_S8_EEENS6_IJNS7_ILi128EEENS7_ILi112EEENS7_ILi192EEEEEELi192ENS_10bfloat16_tEfNS_4arch4Sm90ELb1ELb0ELb0ELb0ELb0ELb0ELb0ELb1ELb1ELb1ELb1ELb0EEENS1_21CollectiveEpilogueFwdINS6_IJSA_SC_SB_EEES9_SE_SG_Li256ELb0ELb1ELb1ELb0EEENS1_19SingleTileSchedulerILb0ELb1ELb1ELi128EEEEEEEEEvNT_6ParamsE --------------------------
	.section	.nv.info._ZN7cutlass13device_kernelIN5flash11enable_sm90INS1_16FlashAttnFwdSm90INS1_25CollectiveMainloopFwdSm90ILi2EN4cute5tupleIJNS5_1CILi1EEES8_S8_EEENS6_IJNS7_ILi128EEENS7_ILi112EEENS7_ILi192EEEEEELi192ENS_10bfloat16_tEfNS_4arch4Sm90ELb1ELb0ELb0ELb0ELb0ELb0ELb0ELb1ELb1ELb1ELb1ELb0EEENS1_21CollectiveEpilogueFwdINS6_IJSA_SC_SB_EEES9_SE_SG_Li256ELb0ELb1ELb1ELb0EEENS1_19SingleTileSchedulerILb0ELb1ELb1ELi128EEEEEEEEEvNT_6ParamsE,"",@"SHT_CUDA_INFO"
	.sectionflags	@""
	.align	4


	//----- nvinfo : EIATTR_CUDA_API_VERSION
	.align		4
        /*0000*/ 	.byte	0x04, 0x37
        /*0002*/ 	.short	(.L_767 - .L_766)
.L_766:
        /*0004*/ 	.word	0x00000082


	//----- nvinfo : EIATTR_KPARAM_INFO
	.align		4
.L_767:
        /*0008*/ 	.byte	0x04, 0x17
        /*000a*/ 	.short	(.L_769 - .L_768)
.L_768:
        /*000c*/ 	.word	0x00000000
        /*0010*/ 	.short	0x0000
        /*0012*/ 	.short	0x0070
        /*0014*/ 	.byte	0x00, 0xf0, 0x01, 0x28


	//----- nvinfo : EIATTR_SPARSE_MMA_MASK
	.align		4
.L_769:
        /*0018*/ 	.byte	0x03, 0x50
        /*001a*/ 	.short	0x0000


	//----- nvinfo : EIATTR_MAXREG_COUNT
	.align		4
        /*001c*/ 	.byte	0x03, 0x1b
        /*001e*/ 	.short	0x00a8


	//----- nvinfo : EIATTR_NUM_BARRIERS
	.align		4
        /*0020*/ 	.byte	0x02, 0x4c
        /*0022*/ 	.byte	0x09
	.zero		1


	//----- nvinfo : EIATTR_EXTERNS
	.align		4
        /*0024*/ 	.byte	0x04, 0x0f
        /*0026*/ 	.short	(.L_771 - .L_770)


	//   ....[0]....
	.align		4
.L_770:
        /*0028*/ 	.word	index@(__assertfail)


	//----- nvinfo : EIATTR_ANNOTATIONS
	.align		4
.L_771:
        /*002c*/ 	.byte	0x04, 0x55
        /*002e*/ 	.short	(.L_773 - .L_772)


	//   ....[0]....
.L_772:
        /* <DEDUP_REMOVED lines=9> */


	//----- nvinfo : EIATTR_MERCURY_ISA_VERSION
	.align		4
.L_773:
        /*00a8*/ 	.byte	0x03, 0x5f
        /*00aa*/ 	.short	0x0101


	//----- nvinfo : EIATTR_INT_WARP_WIDE_INSTR_OFFSETS
	.align		4
        /*00ac*/ 	.byte	0x04, 0x31
        /*00ae*/ 	.short	(.L_775 - .L_774)


	//   ....[0]....
.L_774:
        /*00b0*/ 	.word	0x00000130


	//   ....[1]....
        /*00b4*/ 	.word	0x00000170


	//   ....[2]....
        /*00b8*/ 	.word	0x000001e0


	//----- nvinfo : EIATTR_COOP_GROUP_MASK_REGIDS
	.align		4
.L_775:
        /*00bc*/ 	.byte	0x04, 0x29
        /*00be*/ 	.short	(.L_777 - .L_776)


	//   ....[0]....
.L_776:
        /*00c0*/ 	.word	0xffffffff


	//   ....[1]....
        /*00c4*/ 	.word	0xffffffff


	//   ....[2]....
        /*00c8*/ 	.word	0xffffffff


	//   ....[3]....
        /*00cc*/ 	.word	0xffffffff


	//   ....[4]....
        /*00d0*/ 	.word	0xffffffff


	//   ....[5]....
        /*00d4*/ 	.word	0xffffffff


	//   ....[6]....
        /*00d8*/ 	.word	0xffffffff


	//   ....[7]....
        /*00dc*/ 	.word	0xffffffff


	//   ....[8]....
        /*00e0*/ 	.word	0xffffffff


	//   ....[9]....
        /*00e4*/ 	.word	0xffffffff


	//   ....[10]....
        /*00e8*/ 	.word	0xffffffff


	//   ....[11]....
        /*00ec*/ 	.word	0xffffffff


	//   ....[12]....
        /*00f0*/ 	.word	0xffffffff


	//   ....[13]....
        /*00f4*/ 	.word	0xffffffff


	//   ....[14]....
        /*00f8*/ 	.word	0xffffffff


	//   ....[15]....
        /*00fc*/ 	.word	0xffffffff


	//   ....[16]....
        /*0100*/ 	.word	0xffffffff


	//   ....[17]....
        /*0104*/ 	.word	0xffffffff


	//   ....[18]....
        /*0108*/ 	.word	0xffffffff


	//   ....[19]....
        /*010c*/ 	.word	0xffffffff


	//   ....[20]....
        /*0110*/ 	.word	0xffffffff


	//   ....[21]....
        /*0114*/ 	.word	0xffffffff


	//   ....[22]....
        /*0118*/ 	.word	0xffffffff


	//   ....[23]....
        /*011c*/ 	.word	0xffffffff


	//   ....[24]....
        /*0120*/ 	.word	0xffffffff


	//   ....[25]....
        /*0124*/ 	.word	0xffffffff


	//   ....[26]....
        /*0128*/ 	.word	0xffffffff


	//   ....[27]....
        /*012c*/ 	.word	0xffffffff


	//   ....[28]....
        /*0130*/ 	.word	0xffffffff


	//   ....[29]....
        /*0134*/ 	.word	0xffffffff


	//   ....[30]....
        /*0138*/ 	.word	0xffffffff


	//   ....[31]....
        /*013c*/ 	.word	0xffffffff


	//   ....[32]....
        /*0140*/ 	.word	0xffffffff


	//   ....[33]....
        /*0144*/ 	.word	0xffffffff


	//   ....[34]....
        /*0148*/ 	.word	0xffffffff


	//   ....[35]....
        /*014c*/ 	.word	0xffffffff


	//   ....[36]....
        /*0150*/ 	.word	0xffffffff


	//   ....[37]....
        /*0154*/ 	.word	0xffffffff


	//   ....[38]....
        /*0158*/ 	.word	0xffffffff


	//   ....[39]....
        /*015c*/ 	.word	0xffffffff


	//   ....[40]....
        /*0160*/ 	.word	0xffffffff


	//   ....[41]....
        /*0164*/ 	.word	0xffffffff


	//   ....[42]....
        /*0168*/ 	.word	0xffffffff


	//   ....[43]....
        /*016c*/ 	.word	0xffffffff


	//   ....[44]....
        /*0170*/ 	.word	0xffffffff


	//   ....[45]....
        /*0174*/ 	.word	0xffffffff


	//   ....[46]....
        /*0178*/ 	.word	0xffffffff


	//   ....[47]....
        /*017c*/ 	.word	0xffffffff


	//   ....[48]....
        /*0180*/ 	.word	0xffffffff


	//   ....[49]....
        /*0184*/ 	.word	0xffffffff


	//   ....[50]....
        /*0188*/ 	.word	0xffffffff


	//   ....[51]....
        /*018c*/ 	.word	0xffffffff


	//   ....[52]....
        /*0190*/ 	.word	0xffffffff


	//   ....[53]....
        /*0194*/ 	.word	0xffffffff


	//   ....[54]....
        /*0198*/ 	.word	0xffffffff


	//   ....[55]....
        /*019c*/ 	.word	0x0500000f


	//   ....[56]....
        /*01a0*/ 	.word	0x0500000f


	//   ....[57]....
        /*01a4*/ 	.word	0x0500000f


	//   ....[58]....
        /*01a8*/ 	.word	0x0500000f


	//   ....[59]....
        /*01ac*/ 	.word	0x0500000f


	//   ....[60]....
        /*01b0*/ 	.word	0x0500000f


	//   ....[61]....
        /*01b4*/ 	.word	0x0500000f


	//   ....[62]....
        /*01b8*/ 	.word	0x0500000f


	//   ....[63]....
        /*01bc*/ 	.word	0x0500000f


	//   ....[64]....
        /*01c0*/ 	.word	0x0500000f


	//   ....[65]....
        /*01c4*/ 	.word	0x0500000f


	//   ....[66]....
        /*01c8*/ 	.word	0x0500000f


	//   ....[67]....
        /*01cc*/ 	.word	0x0500000f


	//   ....[68]....
        /*01d0*/ 	.word	0x0500000f


	//   ....[69]....
        /*01d4*/ 	.word	0x0500000f


	//   ....[70]....
        /*01d8*/ 	.word	0x0500000f


	//   ....[71]....
        /*01dc*/ 	.word	0x0500000f


	//   ....[72]....
        /*01e0*/ 	.word	0x0500000f


	//----- nvinfo : EIATTR_COOP_GROUP_INSTR_OFFSETS
	.align		4
.L_777:
        /*01e4*/ 	.byte	0x04, 0x28
        /*01e6*/ 	.short	(.L_779 - .L_778)


	//   ....[0]....
.L_778:
        /*01e8*/ 	.word	0x00000060


	//   ....[1]....
        /*01ec*/ 	.word	0x00000140


	//   ....[2]....
        /*01f0*/ 	.word	0x00000190


	//   ....[3]....
        /*01f4*/ 	.word	0x000003c0


	//   ....[4]....
        /*01f8*/ 	.word	0x00000520


	//   ....[5]....
        /*01fc*/ 	.word	0x00000640


	//   ....[6]....
        /*0200*/ 	.word	0x000007a0


	//   ....[7]....
        /*0204*/ 	.word	0x00001390


	//   ....[8]....
        /*0208*/ 	.word	0x00003880


	//   ....[9]....
        /*020c*/ 	.word	0x000038c0


	//   ....[10]....
        /*0210*/ 	.word	0x00004130


	//   ....[11]....
        /*0214*/ 	.word	0x00004270


	//   ....[12]....
        /*0218*/ 	.word	0x00004a20


	//   ....[13]....
        /*021c*/ 	.word	0x00004ab0


	//   ....[14]....
        /*0220*/ 	.word	0x000081e0


	//   ....[15]....
        /*0224*/ 	.word	0x00008210


	//   ....[16]....
        /*0228*/ 	.word	0x00008aa0


	//   ....[17]....
        /*022c*/ 	.word	0x00008ae0


	//   ....[18]....
        /*0230*/ 	.word	0x000091a0


	//   ....[19]....
        /*0234*/ 	.word	0x000091f0


	//   ....[20]....
        /*0238*/ 	.word	0x0000c8e0


	//   ....[21]....
        /*023c*/ 	.word	0x0000c910


	//   ....[22]....
        /*0240*/ 	.word	0x0000cd30


	//   ....[23]....
        /*0244*/ 	.word	0x0000cda0


	//   ....[24]....
        /*0248*/ 	.word	0x0000e1f0


	//   ....[25]....
        /*024c*/ 	.word	0x0000e210


	//   ....[26]....
        /*0250*/ 	.word	0x0000e2c0


	//   ....[27]....
        /*0254*/ 	.word	0x0000e320


	//   ....[28]....
        /*0258*/ 	.word	0x0000f410


	//   ....[29]....
        /*025c*/ 	.word	0x0000f450


	//   ....[30]....
        /*0260*/ 	.word	0x0000f490


	//   ....[31]....
        /*0264*/ 	.word	0x0000f4d0


	//   ....[32]....
        /*0268*/ 	.word	0x0000f510


	//   ....[33]....
        /*026c*/ 	.word	0x0000f530


	//   ....[34]....
        /*0270*/ 	.word	0x0000feb0


	//   ....[35]....
        /*0274*/ 	.word	0x0000fec0


	//   ....[36]....
        /*0278*/ 	.word	0x00010c30


	//   ....[37]....
        /*027c*/ 	.word	0x000117c0


	//   ....[38]....
        /*0280*/ 	.word	0x00012190


	//   ....[39]....
        /*0284*/ 	.word	0x000121d0


	//   ....[40]....
        /*0288*/ 	.word	0x00012200


	//   ....[41]....
        /*028c*/ 	.word	0x00012250


	//   ....[42]....
        /*0290*/ 	.word	0x000122d0


	//   ....[43]....
        /*0294*/ 	.word	0x00012300


	//   ....[44]....
        /*0298*/ 	.word	0x00012380


	//   ....[45]....
        /*029c*/ 	.word	0x000123b0


	//   ....[46]....
        /*02a0*/ 	.word	0x00012430


	//   ....[47]....
        /*02a4*/ 	.word	0x00012470


	//   ....[48]....
        /*02a8*/ 	.word	0x000124e0


	//   ....[49]....
        /*02ac*/ 	.word	0x00012510


	//   ....[50]....
        /*02b0*/ 	.word	0x00012590


	//   ....[51]....
        /*02b4*/ 	.word	0x000125d0


	//   ....[52]....
        /*02b8*/ 	.word	0x00012640


	//   ....[53]....
        /*02bc*/ 	.word	0x00012670


	//   ....[54]....
        /*02c0*/ 	.word	0x00014cb0


	//   ....[55]....
        /*02c4*/ 	.word	0x00015250


	//   ....[56]....
        /*02c8*/ 	.word	0x000153d0


	//   ....[57]....
        /*02cc*/ 	.word	0x00015420


	//   ....[58]....
        /*02d0*/ 	.word	0x00015560


	//   ....[59]....
        /*02d4*/ 	.word	0x000155d0


	//   ....[60]....
        /*02d8*/ 	.word	0x000156d0


	//   ....[61]....
        /*02dc*/ 	.word	0x00015740


	//   ....[62]....
        /*02e0*/ 	.word	0x00015840


	//   ....[63]....
        /*02e4*/ 	.word	0x000158b0


	//   ....[64]....
        /*02e8*/ 	.word	0x000159b0


	//   ....[65]....
        /*02ec*/ 	.word	0x00015a20


	//   ....[66]....
        /*02f0*/ 	.word	0x00015b20


	//   ....[67]....
        /*02f4*/ 	.word	0x00015b90


	//   ....[68]....
        /*02f8*/ 	.word	0x00015c90


	//   ....[69]....
        /*02fc*/ 	.word	0x00015cf0


	//   ....[70]....
        /*0300*/ 	.word	0x00015de0


	//   ....[71]....
        /*0304*/ 	.word	0x00015e30


	//   ....[72]....
        /*0308*/ 	.word	0x00016230


	//----- nvinfo : EIATTR_REG_RECONFIG
	.align		4
.L_779:
        /*030c*/ 	.byte	0x01, 0x54
	.zero		2


	//----- nvinfo : EIATTR_SYSCALL_OFFSETS
	.align		4
        /*0310*/ 	.byte	0x04, 0x46
        /*0312*/ 	.short	(.L_781 - .L_780)


	//   ....[0]....
.L_780:
        /*0314*/ 	.word	0x00001560


	//   ....[1]....
        /*0318*/ 	.word	0x00011440


	//   ....[2]....
        /*031c*/ 	.word	0x00011580


	//   ....[3]....
        /*0320*/ 	.word	0x00011670


	//   ....[4]....
        /*0324*/ 	.word	0x00011dd0


	//----- nvinfo : EIATTR_MBARRIER_INSTR_OFFSETS
	.align		4
.L_781:
        /*0328*/ 	.byte	0x04, 0x39
        /*032a*/ 	.short	(.L_783 - .L_782)


	//   ....[0]....
.L_782:
        /*032c*/ 	.word	0x00000270
        /*0330*/ 	.word	0x000000ff
        /*0334*/ 	.word	0x00036800
        /*0338*/ 	.short	0x0100
        /*033a*/ 	.byte	0x08
	.zero		1


	//   ....[1]....
        /*033c*/ 	.word	0x00000280
        /*0340*/ 	.word	0x000000ff
        /*0344*/ 	.word	0x00036820
        /*0348*/ 	.short	0x0100
        /*034a*/ 	.byte	0x08
	.zero		1


	//   ....[2]....
        /*034c*/ 	.word	0x00000370
        /*0350*/ 	.word	0x000000ff
        /*0354*/ 	.word	0x00036830
        /*0358*/ 	.short	0x0100
        /*035a*/ 	.byte	0x08
	.zero		1


	//   ....[3]....
        /*035c*/ 	.word	0x00000380
        /*0360*/ 	.word	0x000000ff
        /*0364*/ 	.word	0x00036840
        /*0368*/ 	.short	0x0100
        /*036a*/ 	.byte	0x08
	.zero		1


	//   ....[4]....
        /*036c*/ 	.word	0x00000390
        /*0370*/ 	.word	0x000000ff
        /*0374*/ 	.word	0x00036838
        /*0378*/ 	.short	0x0100
        /*037a*/ 	.byte	0x08
	.zero		1


	//   ....[5]....
        /*037c*/ 	.word	0x000003a0
        /*0380*/ 	.word	0x000000ff
        /*0384*/ 	.word	0x00036848
        /*0388*/ 	.short	0x0100
        /*038a*/ 	.byte	0x08
	.zero		1


	//   ....[6]....
        /*038c*/ 	.word	0x000004d0
        /*0390*/ 	.word	0x000000ff
        /*0394*/ 	.word	0x00036850
        /*0398*/ 	.short	0x0100
        /*039a*/ 	.byte	0x08
	.zero		1


	//   ....[7]....
        /*039c*/ 	.word	0x000004e0
        /*03a0*/ 	.word	0x000000ff
        /*03a4*/ 	.word	0x00036860
        /*03a8*/ 	.short	0x0100
        /*03aa*/ 	.byte	0x08
	.zero		1


	//   ....[8]....
        /*03ac*/ 	.word	0x000004f0
        /*03b0*/ 	.word	0x000000ff
        /*03b4*/ 	.word	0x00036858
        /*03b8*/ 	.short	0x0100
        /*03ba*/ 	.byte	0x08
	.zero		1


	//   ....[9]....
        /*03bc*/ 	.word	0x00000500
        /*03c0*/ 	.word	0x000000ff
        /*03c4*/ 	.word	0x00036868
        /*03c8*/ 	.short	0x0100
        /*03ca*/ 	.byte	0x08
	.zero		1


	//   ....[10]....
        /*03cc*/ 	.word	0x000005f0
        /*03d0*/ 	.word	0x000000ff
        /*03d4*/ 	.word	0x00036870
        /*03d8*/ 	.short	0x0100
        /*03da*/ 	.byte	0x06
	.zero		1


	//   ....[11]....
        /*03dc*/ 	.word	0x00000600
        /*03e0*/ 	.word	0x000000ff
        /*03e4*/ 	.word	0x00036880
        /*03e8*/ 	.short	0x0100
        /*03ea*/ 	.byte	0x06
	.zero		1


	//   ....[12]....
        /*03ec*/ 	.word	0x00000610
        /*03f0*/ 	.word	0x000000ff
        /*03f4*/ 	.word	0x00036878
        /*03f8*/ 	.short	0x0100
        /*03fa*/ 	.byte	0x06
	.zero		1


	//   ....[13]....
        /*03fc*/ 	.word	0x00000620
        /*0400*/ 	.word	0x000000ff
        /*0404*/ 	.word	0x00036888
        /*0408*/ 	.short	0x0100
        /*040a*/ 	.byte	0x06
	.zero		1


	//   ....[14]....
        /*040c*/ 	.word	0x00000750
        /*0410*/ 	.word	0x000000ff
        /*0414*/ 	.word	0x00036890
        /*0418*/ 	.short	0x0100
        /*041a*/ 	.byte	0x08
	.zero		1


	//   ....[15]....
        /*041c*/ 	.word	0x00000760
        /*0420*/ 	.word	0x000000ff
        /*0424*/ 	.word	0x000368a0
        /*0428*/ 	.short	0x0100
        /*042a*/ 	.byte	0x08
	.zero		1


	//   ....[16]....
        /*042c*/ 	.word	0x00000770
        /*0430*/ 	.word	0x000000ff
        /*0434*/ 	.word	0x00036898
        /*0438*/ 	.short	0x0100
        /*043a*/ 	.byte	0x08
	.zero		1


	//   ....[17]....
        /*043c*/ 	.word	0x00000780
        /*0440*/ 	.word	0x000000ff
        /*0444*/ 	.word	0x000368a8
        /*0448*/ 	.short	0x0100
        /*044a*/ 	.byte	0x08
	.zero		1


	//   ....[18]....
        /*044c*/ 	.word	0x000008b0
        /*0450*/ 	.word	0x000000ff
        /*0454*/ 	.word	0x000368b0
        /*0458*/ 	.short	0x0100
        /*045a*/ 	.byte	0x08
	.zero		1


	//   ....[19]....
        /*045c*/ 	.word	0x000008c0
        /*0460*/ 	.word	0x000000ff
        /*0464*/ 	.word	0x000368c0
        /*0468*/ 	.short	0x0100
        /*046a*/ 	.byte	0x08
	.zero		1


	//   ....[20]....
        /*046c*/ 	.word	0x000008d0
        /*0470*/ 	.word	0x000000ff
        /*0474*/ 	.word	0x000368b8
        /*0478*/ 	.short	0x0100
        /*047a*/ 	.byte	0x08
	.zero		1


	//   ....[21]....
        /*047c*/ 	.word	0x000008e0
        /*0480*/ 	.word	0x000000ff
        /*0484*/ 	.word	0x000368c8
        /*0488*/ 	.short	0x0100
        /*048a*/ 	.byte	0x08
	.zero		1


	//   ....[22]....
        /*048c*/ 	.word	0x00001590
        /*0490*/ 	.word	0x000000ff
        /*0494*/ 	.word	0x00036800
        /*0498*/ 	.short	0x010a
        /*049a*/ 	.byte	0x04
	.zero		1


	//   ....[23]....
        /*049c*/ 	.word	0x00001630
        /*04a0*/ 	.word	0x000000ff
        /*04a4*/ 	.word	0x00036830
        /*04a8*/ 	.short	0x010a
        /*04aa*/ 	.byte	0x04
	.zero		1


	//   ....[24]....
        /*04ac*/ 	.word	0x000016d0
        /*04b0*/ 	.word	0x000000ff
        /*04b4*/ 	.word	0x00036830
        /*04b8*/ 	.short	0x010a
        /*04ba*/ 	.byte	0x04
	.zero		1


	//   ....[25]....
        /*04bc*/ 	.word	0x00005030
        /*04c0*/ 	.word	0x00000003
        /*04c4*/ 	.word	0x00000000
        /*04c8*/ 	.short	0x0101
        /*04ca*/ 	.byte	0x3f
	.zero		1


	//   ....[26]....
        /*04cc*/ 	.word	0x00005890
        /*04d0*/ 	.word	0x000000ff
        /*04d4*/ 	.word	0x00036830
        /*04d8*/ 	.short	0x010a
        /*04da*/ 	.byte	0x3b
	.zero		1


	//   ....[27]....
        /*04dc*/ 	.word	0x000058d0
        /*04e0*/ 	.word	0x000000ff
        /*04e4*/ 	.word	0x00036830
        /*04e8*/ 	.short	0x010a
        /*04ea*/ 	.byte	0x3b
	.zero		1


	//   ....[28]....
        /*04ec*/ 	.word	0x00007f60
        /*04f0*/ 	.word	0x000000ff
        /*04f4*/ 	.word	0x00036850
        /*04f8*/ 	.short	0x010a
        /*04fa*/ 	.byte	0x0b
	.zero		1


	//   ....[29]....
        /*04fc*/ 	.word	0x00007fa0
        /*0500*/ 	.word	0x000000ff
        /*0504*/ 	.word	0x00036850
        /*0508*/ 	.short	0x010a
        /*050a*/ 	.byte	0x0b
	.zero		1


	//   ....[30]....
        /*050c*/ 	.word	0x00009890
        /*0510*/ 	.word	0x0000000e
        /*0514*/ 	.word	0x00000000
        /*0518*/ 	.short	0x0101
        /*051a*/ 	.byte	0x3f
	.zero		1


	//   ....[31]....
        /*051c*/ 	.word	0x000098e0
        /*0520*/ 	.word	0x00000092
        /*0524*/ 	.word	0x00000000
        /*0528*/ 	.short	0x0101
        /*052a*/ 	.byte	0x3f
	.zero		1


	//   ....[32]....
        /*052c*/ 	.word	0x00009e40
        /*0530*/ 	.word	0x000000ff
        /*0534*/ 	.word	0x00036830
        /*0538*/ 	.short	0x010a
        /*053a*/ 	.byte	0x3d
	.zero		1


	//   ....[33]....
        /*053c*/ 	.word	0x00009e80
        /*0540*/ 	.word	0x000000ff
        /*0544*/ 	.word	0x00036830
        /*0548*/ 	.short	0x010a
        /*054a*/ 	.byte	0x3d
	.zero		1


	//   ....[34]....
        /*054c*/ 	.word	0x0000c5a0
        /*0550*/ 	.word	0x000000ff
        /*0554*/ 	.word	0x00036850
        /*0558*/ 	.short	0x010a
        /*055a*/ 	.byte	0x0b
	.zero		1


	//   ....[35]....
        /*055c*/ 	.word	0x0000c5e0
        /*0560*/ 	.word	0x000000ff
        /*0564*/ 	.word	0x00036850
        /*0568*/ 	.short	0x010a
        /*056a*/ 	.byte	0x0b
	.zero		1


	//   ....[36]....
        /*056c*/ 	.word	0x0000d730
        /*0570*/ 	.word	0x00000092
        /*0574*/ 	.word	0x00000000
        /*0578*/ 	.short	0x0101
        /*057a*/ 	.byte	0x3f
	.zero		1


	//   ....[37]....
        /*057c*/ 	.word	0x0000d770
        /*0580*/ 	.word	0x00000094
        /*0584*/ 	.word	0x00000000
        /*0588*/ 	.short	0x0101
        /*058a*/ 	.byte	0x3f
	.zero		1


	//   ....[38]....
        /*058c*/ 	.word	0x0000e160
        /*0590*/ 	.word	0x000000ff
        /*0594*/ 	.word	0x00036850
        /*0598*/ 	.short	0x010a
        /*059a*/ 	.byte	0x05
	.zero		1


	//   ....[39]....
        /*059c*/ 	.word	0x0000e1a0
        /*05a0*/ 	.word	0x000000ff
        /*05a4*/ 	.word	0x00036850
        /*05a8*/ 	.short	0x010a
        /*05aa*/ 	.byte	0x05
	.zero		1


	//   ....[40]....
        /*05ac*/ 	.word	0x0000e660
        /*05b0*/ 	.word	0x0000000b
        /*05b4*/ 	.word	0x00000000
        /*05b8*/ 	.short	0x0101
        /*05ba*/ 	.byte	0x3f
	.zero		1


	//   ....[41]....
        /*05bc*/ 	.word	0x0000f540
        /*05c0*/ 	.word	0x000000ff
        /*05c4*/ 	.word	0x00000000
        /*05c8*/ 	.short	0x0101
        /*05ca*/ 	.byte	0x04
	.zero		1


	//   ....[42]....
        /*05cc*/ 	.word	0x000119e0
        /*05d0*/ 	.word	0x000000ff
        /*05d4*/ 	.word	0x00036840
        /*05d8*/ 	.short	0x010a
        /*05da*/ 	.byte	0x26
	.zero		1


	//   ....[43]....
        /*05dc*/ 	.word	0x000127b0
        /*05e0*/ 	.word	0x000000ff
        /*05e4*/ 	.word	0x00036800
        /*05e8*/ 	.short	0x0107
        /*05ea*/ 	.byte	0x26
	.zero		1


	//   ....[44]....
        /*05ec*/ 	.word	0x00012820
        /*05f0*/ 	.word	0x000000ff
        /*05f4*/ 	.word	0x00036800
        /*05f8*/ 	.short	0x0101
        /*05fa*/ 	.byte	0x26
	.zero		1


	//   ....[45]....
        /*05fc*/ 	.word	0x00012830
        /*0600*/ 	.word	0x000000ff
        /*0604*/ 	.word	0x00036820
        /*0608*/ 	.short	0x010a
        /*060a*/ 	.byte	0x26
	.zero		1


	//   ....[46]....
        /*060c*/ 	.word	0x00012c50
        /*0610*/ 	.word	0x000000ff
        /*0614*/ 	.word	0x00036848
        /*0618*/ 	.short	0x010a
        /*061a*/ 	.byte	0x26
	.zero		1


	//   ....[47]....
        /*061c*/ 	.word	0x00013000
        /*0620*/ 	.word	0x000000ff
        /*0624*/ 	.word	0x00036860
        /*0628*/ 	.short	0x010a
        /*062a*/ 	.byte	0x26
	.zero		1


	//   ....[48]....
        /*062c*/ 	.word	0x000135e0
        /*0630*/ 	.word	0x000000ff
        /*0634*/ 	.word	0x00036840
        /*0638*/ 	.short	0x010a
        /*063a*/ 	.byte	0x26
	.zero		1


	//   ....[49]....
        /*063c*/ 	.word	0x000139a0
        /*0640*/ 	.word	0x000000ff
        /*0644*/ 	.word	0x00036868
        /*0648*/ 	.short	0x010a
        /*064a*/ 	.byte	0x26
	.zero		1


	//   ....[50]....
        /*064c*/ 	.word	0x00013fd0
        /*0650*/ 	.word	0x000000ff
        /*0654*/ 	.word	0x00036848
        /*0658*/ 	.short	0x010a
        /*065a*/ 	.byte	0x26
	.zero		1


	//   ....[51]....
        /*065c*/ 	.word	0x00014370
        /*0660*/ 	.word	0x000000ff
        /*0664*/ 	.word	0x00036860
        /*0668*/ 	.short	0x010a
        /*066a*/ 	.byte	0x26
	.zero		1


	//   ....[52]....
        /*066c*/ 	.word	0x000147e0
        /*0670*/ 	.word	0x00000003
        /*0674*/ 	.word	0x00036860
        /*0678*/ 	.short	0x010a
        /*067a*/ 	.byte	0x3f
	.zero		1


	//   ....[53]....
        /*067c*/ 	.word	0x00014c40
        /*0680*/ 	.word	0x00000002
        /*0684*/ 	.word	0x00036820
        /*0688*/ 	.short	0x010a
        /*068a*/ 	.byte	0x3f
	.zero		1


	//   ....[54]....
        /*068c*/ 	.word	0x00014de0
        /*0690*/ 	.word	0x00000006
        /*0694*/ 	.word	0x00000000
        /*0698*/ 	.short	0x010a
        /*069a*/ 	.byte	0x3f
	.zero		1


	//   ....[55]....
        /*069c*/ 	.word	0x00014e50
        /*06a0*/ 	.word	0x00000003
        /*06a4*/ 	.word	0x00000000
        /*06a8*/ 	.short	0x010a
        /*06aa*/ 	.byte	0x3f
	.zero		1


	//   ....[56]....
        /*06ac*/ 	.word	0x00014eb0
        /*06b0*/ 	.word	0x00000000
        /*06b4*/ 	.word	0x00000000
        /*06b8*/ 	.short	0x010a
        /*06ba*/ 	.byte	0x3f
	.zero		1


	//   ....[57]....
        /*06bc*/ 	.word	0x00014ee0
        /*06c0*/ 	.word	0x00000003
        /*06c4*/ 	.word	0x00000000
        /*06c8*/ 	.short	0x010a
        /*06ca*/ 	.byte	0x3f
	.zero		1


	//   ....[58]....
        /*06cc*/ 	.word	0x00014f60
        /*06d0*/ 	.word	0x00000003
        /*06d4*/ 	.word	0x00036800
        /*06d8*/ 	.short	0x010a
        /*06da*/ 	.byte	0x3f
	.zero		1


	//   ....[59]....
        /*06dc*/ 	.word	0x00014fd0
        /*06e0*/ 	.word	0x00000003
        /*06e4*/ 	.word	0x00036830
        /*06e8*/ 	.short	0x010a
        /*06ea*/ 	.byte	0x3f
	.zero		1


	//   ....[60]....
        /*06ec*/ 	.word	0x00015030
        /*06f0*/ 	.word	0x00000007
        /*06f4*/ 	.word	0x00036830
        /*06f8*/ 	.short	0x010a
        /*06fa*/ 	.byte	0x3f
	.zero		1


	//   ....[61]....
        /*06fc*/ 	.word	0x00015090
        /*0700*/ 	.word	0x00000003
        /*0704*/ 	.word	0x00036850
        /*0708*/ 	.short	0x010a
        /*070a*/ 	.byte	0x3f
	.zero		1


	//   ....[62]....
        /*070c*/ 	.word	0x000150f0
        /*0710*/ 	.word	0x00000007
        /*0714*/ 	.word	0x00036830
        /*0718*/ 	.short	0x010a
        /*071a*/ 	.byte	0x3f
	.zero		1


	//   ....[63]....
        /*071c*/ 	.word	0x00015150
        /*0720*/ 	.word	0x00000003
        /*0724*/ 	.word	0x00036850
        /*0728*/ 	.short	0x010a
        /*072a*/ 	.byte	0x3f
	.zero		1


	//   ....[64]....
        /*072c*/ 	.word	0x000151b0
        /*0730*/ 	.word	0x00000003
        /*0734*/ 	.word	0x00036850
        /*0738*/ 	.short	0x010a
        /*073a*/ 	.byte	0x3f
	.zero		1


	//   ....[65]....
        /*073c*/ 	.word	0x00015310
        /*0740*/ 	.word	0x00000003
        /*0744*/ 	.word	0x00036840
        /*0748*/ 	.short	0x010a
        /*074a*/ 	.byte	0x3f
	.zero		1


	//   ....[66]....
        /*074c*/ 	.word	0x00015e70
        /*0750*/ 	.word	0x00000003
        /*0754*/ 	.word	0x00036820
        /*0758*/ 	.short	0x010a
        /*075a*/ 	.byte	0x3f
	.zero		1


	//   ....[67]....
        /*075c*/ 	.word	0x00015ed0
        /*0760*/ 	.word	0x00000003
        /*0764*/ 	.word	0x00036848
        /*0768*/ 	.short	0x010a
        /*076a*/ 	.byte	0x3f
	.zero		1


	//   ....[68]....
        /*076c*/ 	.word	0x00015f30
        /*0770*/ 	.word	0x00000003
        /*0774*/ 	.word	0x00036860
        /*0778*/ 	.short	0x010a
        /*077a*/ 	.byte	0x3f
	.zero		1


	//   ....[69]....
        /*077c*/ 	.word	0x00015f90
        /*0780*/ 	.word	0x00000003
        /*0784*/ 	.word	0x00036840
        /*0788*/ 	.short	0x010a
        /*078a*/ 	.byte	0x3f
	.zero		1


	//   ....[70]....
        /*078c*/ 	.word	0x00015ff0
        /*0790*/ 	.word	0x00000003
        /*0794*/ 	.word	0x00036868
        /*0798*/ 	.short	0x010a
        /*079a*/ 	.byte	0x3f
	.zero		1


	//   ....[71]....
        /*079c*/ 	.word	0x00016050
        /*07a0*/ 	.word	0x00000003
        /*07a4*/ 	.word	0x00036848
        /*07a8*/ 	.short	0x010a
        /*07aa*/ 	.byte	0x3f
	.zero		1


	//   ....[72]....
        /*07ac*/ 	.word	0x000160b0
        /*07b0*/ 	.word	0x00000003
        /*07b4*/ 	.word	0x00036860
        /*07b8*/ 	.short	0x010a
        /*07ba*/ 	.byte	0x3f
	.zero		1


	//   ....[73]....
        /*07bc*/ 	.word	0x00016100
        /*07c0*/ 	.word	0x00000003
        /*07c4*/ 	.word	0x00036860
        /*07c8*/ 	.short	0x010a
        /*07ca*/ 	.byte	0x3f
	.zero		1


	//   ....[74]....
        /*07cc*/ 	.word	0x00016150
        /*07d0*/ 	.word	0x00000002
        /*07d4*/ 	.word	0x00036820
        /*07d8*/ 	.short	0x010a
        /*07da*/ 	.byte	0x3f
	.zero		1


	//   ....[75]....
        /*07dc*/ 	.word	0x000162f0
        /*07e0*/ 	.word	0x00000006
        /*07e4*/ 	.word	0x00000000
        /*07e8*/ 	.short	0x010a
        /*07ea*/ 	.byte	0x3f
	.zero		1


	//   ....[76]....
        /*07ec*/ 	.word	0x00016340
        /*07f0*/ 	.word	0x00000003
        /*07f4*/ 	.word	0x00000000
        /*07f8*/ 	.short	0x010a
        /*07fa*/ 	.byte	0x3f
	.zero		1


	//   ....[77]....
        /*07fc*/ 	.word	0x00016390
        /*0800*/ 	.word	0x00000000
        /*0804*/ 	.word	0x00000000
        /*0808*/ 	.short	0x010a
        /*080a*/ 	.byte	0x3f
	.zero		1


	//----- nvinfo : EIATTR_NUM_MBARRIERS
	.align		4
.L_783:
        /*080c*/ 	.byte	0x03, 0x38
        /*080e*/ 	.short	0x0016


	//----- nvinfo : EIATTR_EXIT_INSTR_OFFSETS
	.align		4
        /*0810*/ 	.byte	0x04, 0x1c
        /*0812*/ 	.short	(.L_785 - .L_784)


	//   ....[0]....
.L_784:
        /*0814*/ 	.word	0x00014f30


	//----- nvinfo : EIATTR_MAX_THREADS
	.align		4
.L_785:
        /*0818*/ 	.byte	0x04, 0x05
        /*081a*/ 	.short	(.L_787 - .L_786)
.L_786:
        /*081c*/ 	.word	0x00000180
        /*0820*/ 	.word	0x00000001
        /*0824*/ 	.word	0x00000001


	//----- nvinfo : EIATTR_CRS_STACK_SIZE
	.align		4
.L_787:
        /*0828*/ 	.byte	0x04, 0x1e
        /*082a*/ 	.short	(.L_789 - .L_788)
.L_788:
        /*082c*/ 	.word	0x00000000


	//----- nvinfo : EIATTR_CBANK_PARAM_SIZE
	.align		4
.L_789:
        /*0830*/ 	.byte	0x03, 0x19
        /*0832*/ 	.short	0x0a70


	//----- nvinfo : EIATTR_PARAM_CBANK
	.align		4
        /*0834*/ 	.byte	0x04, 0x0a
        /*0836*/ 	.short	(.L_791 - .L_790)
	.align		4
.L_790:
        /*0838*/ 	.word	index@(.nv.constant0._ZN7cutlass13device_kernelIN5flash11enable_sm90INS1_16FlashAttnFwdSm90INS1_25CollectiveMainloopFwdSm90ILi2EN4cute5tupleIJNS5_1CILi1EEES8_S8_EEENS6_IJNS7_ILi128EEENS7_ILi112EEENS7_ILi192EEEEEELi192ENS_10bfloat16_tEfNS_4arch4Sm90ELb1ELb0ELb0ELb0ELb0ELb0ELb0ELb1ELb1ELb1ELb1ELb0EEENS1_21CollectiveEpilogueFwdINS6_IJSA_SC_SB_EEES9_SE_SG_Li256ELb0ELb1ELb1ELb0EEENS1_19SingleTileSchedulerILb0ELb1ELb1ELi128EEEEEEEEEvNT_6ParamsE)
        /*083c*/ 	.short	0x0210
        /*083e*/ 	.short	0x0a70


	//----- nvinfo : EIATTR_SW_WAR
	.align		4
.L_791:
        /*0840*/ 	.byte	0x04, 0x36
        /*0842*/ 	.short	(.L_793 - .L_792)
.L_792:
        /*0844*/ 	.word	0x00000008
.L_793:


//--------------------- .nv.info._ZN7cutlass13device_kernelIN5flash11enable_sm90INS1_16FlashAttnFwdSm90INS1_25CollectiveMainloopFwdSm90ILi2EN4cute5tupleIJNS5_1CILi1EEES8_S8_EEENS6_IJNS7_ILi128EEENS7_ILi112EEENS7_ILi192EEEEEELi192ENS_10bfloat16_tEfNS_4arch4Sm90ELb1ELb0ELb0ELb1ELb0ELb0ELb0ELb1ELb1ELb1ELb1ELb0EEENS1_21CollectiveEpilogueFwdINS6_IJSA_SC_SB_EEES9_SE_SG_Li256ELb1ELb1ELb1ELb0EEENS1_36VarlenDynamicPersistentTileSchedulerILi128ELi112ELi256ELi128ELb1ELb1ELb1ELb1ELb1ELb1EEEEEEEEEvNT_6ParamsE --------------------------
	.section	.nv.info._ZN7cutlass13device_kernelIN5flash11enable_sm90INS1_16FlashAttnFwdSm90INS1_25CollectiveMainloopFwdSm90ILi2EN4cute5tupleIJNS5_1CILi1EEES8_S8_EEENS6_IJNS7_ILi128EEENS7_ILi112EEENS7_ILi192EEEEEELi192ENS_10bfloat16_tEfNS_4arch4Sm90ELb1ELb0ELb0ELb1ELb0ELb0ELb0ELb1ELb1ELb1ELb1ELb0EEENS1_21CollectiveEpilogueFwdINS6_IJSA_SC_SB_EEES9_SE_SG_Li256ELb1ELb1ELb1ELb0EEENS1_36VarlenDynamicPersistentTileSchedulerILi128ELi112ELi256ELi128ELb1ELb1ELb1ELb1ELb1ELb1EEEEEEEEEvNT_6ParamsE,"",@"SHT_CUDA_INFO"
	.sectionflags	@""
	.align	4


	//----- nvinfo : EIATTR_CUDA_API_VERSION
	.align		4
        /*0000*/ 	.byte	0x04, 0x37
        /*0002*/ 	.short	(.L_795 - .L_794)
.L_794:
        /*0004*/ 	.word	0x00000082


	//----- nvinfo : EIATTR_KPARAM_INFO
	.align		4
.L_795:
        /*0008*/ 	.byte	0x04, 0x17
        /*000a*/ 	.short	(.L_797 - .L_796)
.L_796:
        /*000c*/ 	.word	0x00000000
        /*0010*/ 	.short	0x0000
        /*0012*/ 	.short	0x0070
        /*0014*/ 	.byte	0x00, 0xf0, 0x01, 0x2a


	//----- nvinfo : EIATTR_SPARSE_MMA_MASK
	.align		4
.L_797:
        /*0018*/ 	.byte	0x03, 0x50
        /*001a*/ 	.short	0x0000


	//----- nvinfo : EIATTR_MAXREG_COUNT
	.align		4
        /*001c*/ 	.byte	0x03, 0x1b
        /*001e*/ 	.short	0x00a8


	//----- nvinfo : EIATTR_NUM_BARRIERS
	.align		4
        /*0020*/ 	.byte	0x02, 0x4c
        /*0022*/ 	.byte	0x09
	.zero		1


	//----- nvinfo : EIATTR_EXTERNS
	.align		4
        /*0024*/ 	.byte	0x04, 0x0f
        /*0026*/ 	.short	(.L_799 - .L_798)


	//   ....[0]....
	.align		4
.L_798:
        /*0028*/ 	.word	index@(__assertfail)


	//----- nvinfo : EIATTR_ANNOTATIONS
	.align		4
.L_799:
        /*002c*/ 	.byte	0x04, 0x55
        /*002e*/ 	.short	(.L_801 - .L_800)


	//   ....[0]....
.L_800:
        /* <DEDUP_REMOVED lines=76> */


	//----- nvinfo : EIATTR_MERCURY_ISA_VERSION
	.align		4
.L_801:
        /*04d8*/ 	.byte	0x03, 0x5f
        /*04da*/ 	.short	0x0101


	//----- nvinfo : EIATTR_UNUSED_LOAD_BYTE_OFFSET
	.align		4
        /*04dc*/ 	.byte	0x04, 0x44
        /*04de*/ 	.short	(.L_803 - .L_802)


	//   ....[0]....
.L_802:
        /*04e0*/ 	.word	0x00000a10
        /*04e4*/ 	.word	0x0000fff0


	//   ....[1]....
        /*04e8*/ 	.word	0x0000f4f0
        /*04ec*/ 	.word	0x0000fff0


	//----- nvinfo : EIATTR_INT_WARP_WIDE_INSTR_OFFSETS
	.align		4
.L_803:
        /*04f0*/ 	.byte	0x04, 0x31
        /*04f2*/ 	.short	(.L_805 - .L_804)


	//   ....[0]....
.L_804:
        /*04f4*/ 	.word	0x00000130


	//   ....[1]....
        /*04f8*/ 	.word	0x00000170


	//   ....[2]....
        /*04fc*/ 	.word	0x000001e0


	//   ....[3]....
        /*0500*/ 	.word	0x00014f30


	//   ....[4]....
        /*0504*/ 	.word	0x00014fd0


	//   ....[5]....
        /*0508*/ 	.word	0x00018dc0


	//   ....[6]....
        /*050c*/ 	.word	0x00018e30


	//----- nvinfo : EIATTR_COOP_GROUP_MASK_REGIDS
	.align		4
.L_805:
        /*0510*/ 	.byte	0x04, 0x29
        /*0512*/ 	.short	(.L_807 - .L_806)


	//   ....[0]....
.L_806:
        /*0514*/ 	.word	0xffffffff


	//   ....[1]....
        /*0518*/ 	.word	0xffffffff


	//   ....[2]....
        /*051c*/ 	.word	0xffffffff


	//   ....[3]....
        /*0520*/ 	.word	0xffffffff


	//   ....[4]....
        /*0524*/ 	.word	0xffffffff


	//   ....[5]....
        /*0528*/ 	.word	0xffffffff


	//   ....[6]....
        /*052c*/ 	.word	0xffffffff


	//   ....[7]....
        /*0530*/ 	.word	0xffffffff


	//   ....[8]....
        /*0534*/ 	.word	0xffffffff


	//   ....[9]....
        /*0538*/ 	.word	0xffffffff


	//   ....[10]....
        /*053c*/ 	.word	0xffffffff


	//   ....[11]....
        /*0540*/ 	.word	0xffffffff


	//   ....[12]....
        /*0544*/ 	.word	0xffffffff


	//   ....[13]....
        /*0548*/ 	.word	0xffffffff


	//   ....[14]....
        /*054c*/ 	.word	0xffffffff


	//   ....[15]....
        /*0550*/ 	.word	0xffffffff


	//   ....[16]....
        /*0554*/ 	.word	0xffffffff


	//   ....[17]....
        /*0558*/ 	.word	0xffffffff


	//   ....[18]....
        /*055c*/ 	.word	0xffffffff


	//   ....[19]....
        /*0560*/ 	.word	0xffffffff


	//   ....[20]....
        /*0564*/ 	.word	0xffffffff


	//   ....[21]....
        /*0568*/ 	.word	0xffffffff


	//   ....[22]....
        /*056c*/ 	.word	0xffffffff


	//   ....[23]....
        /*0570*/ 	.word	0xffffffff


	//   ....[24]....
        /*0574*/ 	.word	0xffffffff


	//   ....[25]....
        /*0578*/ 	.word	0xffffffff


	//   ....[26]....
        /*057c*/ 	.word	0xffffffff


	//   ....[27]....
        /*0580*/ 	.word	0xffffffff


	//   ....[28]....
        /*0584*/ 	.word	0xffffffff


	//   ....[29]....
        /*0588*/ 	.word	0xffffffff


	//   ....[30]....
        /*058c*/ 	.word	0xffffffff


	//   ....[31]....
        /*0590*/ 	.word	0xffffffff


	//   ....[32]....
        /*0594*/ 	.word	0xffffffff


	//   ....[33]....
        /*0598*/ 	.word	0xffffffff


	//   ....[34]....
        /*059c*/ 	.word	0xffffffff


	//   ....[35]....
        /*05a0*/ 	.word	0xffffffff


	//   ....[36]....
        /*05a4*/ 	.word	0xffffffff


	//   ....[37]....
        /*05a8*/ 	.word	0xffffffff


	//   ....[38]....
        /*05ac*/ 	.word	0xffffffff


	//   ....[39]....
        /*05b0*/ 	.word	0xffffffff


	//   ....[40]....
        /*05b4*/ 	.word	0xffffffff


	//   ....[41]....
        /*05b8*/ 	.word	0xffffffff


	//   ....[42]....
        /*05bc*/ 	.word	0xffffffff


	//   ....[43]....
        /*05c0*/ 	.word	0xffffffff


	//   ....[44]....
        /*05c4*/ 	.word	0xffffffff


	//   ....[45]....
        /*05c8*/ 	.word	0xffffffff


	//   ....[46]....
        /*05cc*/ 	.word	0xffffffff


	//   ....[47]....
        /*05d0*/ 	.word	0xffffffff


	//   ....[48]....
        /*05d4*/ 	.word	0xffffffff


	//   ....[49]....
        /*05d8*/ 	.word	0xffffffff


	//   ....[50]....
        /*05dc*/ 	.word	0xffffffff


	//   ....[51]....
        /*05e0*/ 	.word	0xffffffff


	//   ....[52]....
        /*05e4*/ 	.word	0xffffffff


	//   ....[53]....
        /*05e8*/ 	.word	0xffffffff


	//   ....[54]....
        /*05ec*/ 	.word	0xffffffff


	//   ....[55]....
        /*05f0*/ 	.word	0xffffffff


	//   ....[56]....
        /*05f4*/ 	.word	0xffffffff


	//   ....[57]....
        /*05f8*/ 	.word	0xffffffff


	//   ....[58]....
        /*05fc*/ 	.word	0xffffffff


	//   ....[59]....
        /*0600*/ 	.word	0xffffffff


	//   ....[60]....
        /*0604*/ 	.word	0xffffffff


	//   ....[61]....
        /*0608*/ 	.word	0xffffffff


	//   ....[62]....
        /*060c*/ 	.word	0xffffffff


	//   ....[63]....
        /*0610*/ 	.word	0xffffffff


	//   ....[64]....
        /*0614*/ 	.word	0xffffffff


	//   ....[65]....
        /*0618*/ 	.word	0xffffffff


	//   ....[66]....
        /*061c*/ 	.word	0xffffffff


	//   ....[67]....
        /*0620*/ 	.word	0xffffffff


	//   ....[68]....
        /*0624*/ 	.word	0xffffffff


	//   ....[69]....
        /*0628*/ 	.word	0xffffffff


	//   ....[70]....
        /*062c*/ 	.word	0xffffffff


	//   ....[71]....
        /*0630*/ 	.word	0xffffffff


	//   ....[72]....
        /*0634*/ 	.word	0xffffffff


	//   ....[73]....
        /*0638*/ 	.word	0xffffffff


	//   ....[74]....
        /*063c*/ 	.word	0xffffffff


	//   ....[75]....
        /*0640*/ 	.word	0xffffffff


	//   ....[76]....
        /*0644*/ 	.word	0xffffffff


	//   ....[77]....
        /*0648*/ 	.word	0xffffffff


	//   ....[78]....
        /*064c*/ 	.word	0xffffffff


	//   ....[79]....
        /*0650*/ 	.word	0xffffffff


	//   ....[80]....
        /*0654*/ 	.word	0xffffffff


	//   ....[81]....
        /*0658*/ 	.word	0xffffffff


	//   ....[82]....
        /*065c*/ 	.word	0xffffffff


	//   ....[83]....
        /*0660*/ 	.word	0xffffffff


	//   ....[84]....
        /*0664*/ 	.word	0xffffffff


	//   ....[85]....
        /*0668*/ 	.word	0xffffffff


	//   ....[86]....
        /*066c*/ 	.word	0xffffffff


	//   ....[87]....
        /*0670*/ 	.word	0xffffffff


	//   ....[88]....
        /*0674*/ 	.word	0xffffffff


	//   ....[89]....
        /*0678*/ 	.word	0xffffffff


	//   ....[90]....
        /*067c*/ 	.word	0xffffffff


	//   ....[91]....
        /*0680*/ 	.word	0xffffffff


	//   ....[92]....
        /*0684*/ 	.word	0xffffffff


	//   ....[93]....
        /*0688*/ 	.word	0xffffffff


	//   ....[94]....
        /*068c*/ 	.word	0xffffffff


	//   ....[95]....
        /*0690*/ 	.word	0xffffffff


	//   ....[96]....
        /*0694*/ 	.word	0xffffffff


	//   ....[97]....
        /*0698*/ 	.word	0xffffffff


	//   ....[98]....
        /*069c*/ 	.word	0xffffffff


	//   ....[99]....
        /*06a0*/ 	.word	0xffffffff


	//   ....[100]....
        /*06a4*/ 	.word	0xffffffff


	//   ....[101]....
        /*06a8*/ 	.word	0xffffffff


	//   ....[102]....
        /*06ac*/ 	.word	0xffffffff


	//   ....[103]....
        /*06b0*/ 	.word	0xffffffff


	//   ....[104]....
        /*06b4*/ 	.word	0xffffffff


	//   ....[105]....
        /*06b8*/ 	.word	0x0500000f


	//   ....[106]....
        /*06bc*/ 	.word	0x0500000f


	//   ....[107]....
        /*06c0*/ 	.word	0x0500000f


	//   ....[108]....
        /*06c4*/ 	.word	0x0500000f


	//   ....[109]....
        /*06c8*/ 	.word	0x0500000f


	//   ....[110]....
        /*06cc*/ 	.word	0x0500000f


	//   ....[111]....
        /*06d0*/ 	.word	0x0500000f


	//   ....[112]....
        /*06d4*/ 	.word	0x0500000f


	//   ....[113]....
        /*06d8*/ 	.word	0x0500000f


	//   ....[114]....
        /*06dc*/ 	.word	0x0500000f


	//   ....[115]....
        /*06e0*/ 	.word	0x0500000f


	//   ....[116]....
        /*06e4*/ 	.word	0x0500000f


	//   ....[117]....
        /*06e8*/ 	.word	0x0500000f


	//   ....[118]....
        /*06ec*/ 	.word	0x0500000f


	//   ....[119]....
        /*06f0*/ 	.word	0x0500000f


	//   ....[120]....
        /*06f4*/ 	.word	0x0500000f


	//   ....[121]....
        /*06f8*/ 	.word	0x0500000f


	//   ....[122]....
        /*06fc*/ 	.word	0x0500000f


	//   ....[123]....
        /*0700*/ 	.word	0x0500000f


	//   ....[124]....
        /*0704*/ 	.word	0x0500000f


	//   ....[125]....
        /*0708*/ 	.word	0x0500000f


	//   ....[126]....
        /*070c*/ 	.word	0x0500000f


	//   ....[127]....
        /*0710*/ 	.word	0x0500000f


	//   ....[128]....
        /*0714*/ 	.word	0x0500000f


	//   ....[129]....
        /*0718*/ 	.word	0x0500000f


	//   ....[130]....
        /*071c*/ 	.word	0x0500000f


	//   ....[131]....
        /*0720*/ 	.word	0x0500000f


	//   ....[132]....
        /*0724*/ 	.word	0x0500000f


	//   ....[133]....
        /*0728*/ 	.word	0x0500000f


	//   ....[134]....
        /*072c*/ 	.word	0x0500000f


	//   ....[135]....
        /*0730*/ 	.word	0x0500000f


	//   ....[136]....
        /*0734*/ 	.word	0x0500000f


	//   ....[137]....
        /*0738*/ 	.word	0x0500000f


	//   ....[138]....
        /*073c*/ 	.word	0x0500000f


	//   ....[139]....
        /*0740*/ 	.word	0x0500000f


	//   ....[140]....
        /*0744*/ 	.word	0x0500000f


	//----- nvinfo : EIATTR_COOP_GROUP_INSTR_OFFSETS
	.align		4
.L_807:
        /*0748*/ 	.byte	0x04, 0x28
        /*074a*/ 	.short	(.L_809 - .L_808)


	//   ....[0]....
.L_808:
        /*074c*/ 	.word	0x00000060


	//   ....[1]....
        /*0750*/ 	.word	0x00000140


	//   ....[2]....
        /*0754*/ 	.word	0x00000190


	//   ....[3]....
        /*0758*/ 	.word	0x000003c0


	//   ....[4]....
        /*075c*/ 	.word	0x00000520


	//   ....[5]....
        /*0760*/ 	.word	0x00000640


	//   ....[6]....
        /*0764*/ 	.word	0x000007a0


	//   ....[7]....
        /*0768*/ 	.word	0x00001f70


	//   ....[8]....
        /*076c*/ 	.word	0x00004310


	//   ....[9]....
        /*0770*/ 	.word	0x00004340


	//   ....[10]....
        /*0774*/ 	.word	0x00004c50


	//   ....[11]....
        /*0778*/ 	.word	0x00004d10


	//   ....[12]....
        /*077c*/ 	.word	0x000054a0


	//   ....[13]....
        /*0780*/ 	.word	0x00005500


	//   ....[14]....
        /*0784*/ 	.word	0x00008b20


	//   ....[15]....
        /*0788*/ 	.word	0x00008b50


	//   ....[16]....
        /*078c*/ 	.word	0x00009160


	//   ....[17]....
        /*0790*/ 	.word	0x00009260


	//   ....[18]....
        /*0794*/ 	.word	0x000098c0


	//   ....[19]....
        /*0798*/ 	.word	0x00009990


	//   ....[20]....
        /*079c*/ 	.word	0x0000d140


	//   ....[21]....
        /*07a0*/ 	.word	0x0000d160


	//   ....[22]....
        /*07a4*/ 	.word	0x0000d580


	//   ....[23]....
        /*07a8*/ 	.word	0x0000d5f0


	//   ....[24]....
        /*07ac*/ 	.word	0x0000e9d0


	//   ....[25]....
        /*07b0*/ 	.word	0x0000ea10


	//   ....[26]....
        /*07b4*/ 	.word	0x0000eb30


	//   ....[27]....
        /*07b8*/ 	.word	0x0000eb60


	//   ....[28]....
        /*07bc*/ 	.word	0x000103b0


	//   ....[29]....
        /*07c0*/ 	.word	0x000103c0


	//   ....[30]....
        /*07c4*/ 	.word	0x000103d0


	//   ....[31]....
        /*07c8*/ 	.word	0x000103e0


	//   ....[32]....
        /*07cc*/ 	.word	0x00010cf0


	//   ....[33]....
        /*07d0*/ 	.word	0x00010d10


	//   ....[34]....
        /*07d4*/ 	.word	0x00010e50


	//   ....[35]....
        /*07d8*/ 	.word	0x00010e70


	//   ....[36]....
        /*07dc*/ 	.word	0x00010f80


	//   ....[37]....
        /*07e0*/ 	.word	0x00010fa0


	//   ....[38]....
        /*07e4*/ 	.word	0x000110c0


	//   ....[39]....
        /*07e8*/ 	.word	0x000110e0


	//   ....[40]....
        /*07ec*/ 	.word	0x00011630


	//   ....[41]....
        /*07f0*/ 	.word	0x00011640


	//   ....[42]....
        /*07f4*/ 	.word	0x00011cd0


	//   ....[43]....
        /*07f8*/ 	.word	0x00011ce0


	//   ....[44]....
        /*07fc*/ 	.word	0x00012da0


	//   ....[45]....
        /*0800*/ 	.word	0x00012dd0


	//   ....[46]....
        /*0804*/ 	.word	0x00012f00


	//   ....[47]....
        /*0808*/ 	.word	0x00012f20


	//   ....[48]....
        /*080c*/ 	.word	0x00013030


	//   ....[49]....
        /*0810*/ 	.word	0x00013050


	//   ....[50]....
        /*0814*/ 	.word	0x00013170


	//   ....[51]....
        /*0818*/ 	.word	0x00013190


	//   ....[52]....
        /*081c*/ 	.word	0x00013330


	//   ....[53]....
        /*0820*/ 	.word	0x00013570


	//   ....[54]....
        /*0824*/ 	.word	0x000135a0


	//   ....[55]....
        /*0828*/ 	.word	0x000135d0


	//   ....[56]....
        /*082c*/ 	.word	0x00013600


	//   ....[57]....
        /*0830*/ 	.word	0x00013630


	//   ....[58]....
        /*0834*/ 	.word	0x00013660


	//   ....[59]....
        /*0838*/ 	.word	0x00013810


	//   ....[60]....
        /*083c*/ 	.word	0x00013840


	//   ....[61]....
        /*0840*/ 	.word	0x00013870


	//   ....[62]....
        /*0844*/ 	.word	0x000138a0


	//   ....[63]....
        /*0848*/ 	.word	0x000138d0


	//   ....[64]....
        /*084c*/ 	.word	0x00013900


	//   ....[65]....
        /*0850*/ 	.word	0x000139a0


	//   ....[66]....
        /*0854*/ 	.word	0x000139d0


	//   ....[67]....
        /*0858*/ 	.word	0x000139e0


	//   ....[68]....
        /*085c*/ 	.word	0x00013a10


	//   ....[69]....
        /*0860*/ 	.word	0x00015530


	//   ....[70]....
        /*0864*/ 	.word	0x00016150


	//   ....[71]....
        /*0868*/ 	.word	0x00016180


	//   ....[72]....
        /*086c*/ 	.word	0x000161a0


	//   ....[73]....
        /*0870*/ 	.word	0x000161c0


	//   ....[74]....
        /*0874*/ 	.word	0x000162a0


	//   ....[75]....
        /*0878*/ 	.word	0x00016300


	//   ....[76]....
        /*087c*/ 	.word	0x000163a0


	//   ....[77]....
        /*0880*/ 	.word	0x000163b0


	//   ....[78]....
        /*0884*/ 	.word	0x00016450


	//   ....[79]....
        /*0888*/ 	.word	0x00016460


	//   ....[80]....
        /*088c*/ 	.word	0x00016500


	//   ....[81]....
        /*0890*/ 	.word	0x00016510


	//   ....[82]....
        /*0894*/ 	.word	0x00016590


	//   ....[83]....
        /*0898*/ 	.word	0x000165c0


	//   ....[84]....
        /*089c*/ 	.word	0x00016610


	//   ....[85]....
        /*08a0*/ 	.word	0x00016650


	//   ....[86]....
        /*08a4*/ 	.word	0x00019600


	//   ....[87]....
        /*08a8*/ 	.word	0x00019630


	//   ....[88]....
        /*08ac*/ 	.word	0x00019680


	//   ....[89]....
        /*08b0*/ 	.word	0x000196c0


	//   ....[90]....
        /*08b4*/ 	.word	0x000196f0


	//   ....[91]....
        /*08b8*/ 	.word	0x00019720


	//   ....[92]....
        /*08bc*/ 	.word	0x00019750


	//   ....[93]....
        /*08c0*/ 	.word	0x00019780


	//   ....[94]....
        /*08c4*/ 	.word	0x00019950


	//   ....[95]....
        /*08c8*/ 	.word	0x00019980


	//   ....[96]....
        /*08cc*/ 	.word	0x000199b0


	//   ....[97]....
        /*08d0*/ 	.word	0x000199e0


	//   ....[98]....
        /*08d4*/ 	.word	0x00019a10


	//   ....[99]....
        /*08d8*/ 	.word	0x00019a40


	//   ....[100]....
        /*08dc*/ 	.word	0x00019b10


	//   ....[101]....
        /*08e0*/ 	.word	0x00019b30


	//   ....[102]....
        /*08e4*/ 	.word	0x00019b40


	//   ....[103]....
        /*08e8*/ 	.word	0x00019bc0


	//   ....[104]....
        /*08ec*/ 	.word	0x0001a710


	//   ....[105]....
        /*08f0*/ 	.word	0x0001ace0


	//   ....[106]....
        /*08f4*/ 	.word	0x0001aeb0


	//   ....[107]....
        /*08f8*/ 	.word	0x0001af00


	//   ....[108]....
        /*08fc*/ 	.word	0x0001b030


	//   ....[109]....
        /*0900*/ 	.word	0x0001b080


	//   ....[110]....
        /*0904*/ 	.word	0x0001b1c0


	//   ....[111]....
        /*0908*/ 	.word	0x0001b230


	//   ....[112]....
        /*090c*/ 	.word	0x0001b360


	//   ....[113]....
        /*0910*/ 	.word	0x0001b3b0


	//   ....[114]....
        /*0914*/ 	.word	0x0001b4e0


	//   ....[115]....
        /*0918*/ 	.word	0x0001b530


	//   ....[116]....
        /*091c*/ 	.word	0x0001b660


	//   ....[117]....
        /*0920*/ 	.word	0x0001b6b0


	//   ....[118]....
        /*0924*/ 	.word	0x0001b7c0


	//   ....[119]....
        /*0928*/ 	.word	0x0001b830


	//   ....[120]....
        /*092c*/ 	.word	0x0001b940


	//   ....[121]....
        /*0930*/ 	.word	0x0001b990


	//   ....[122]....
        /*0934*/ 	.word	0x0001bcc0


	//   ....[123]....
        /*0938*/ 	.word	0x0001bd60


	//   ....[124]....
        /*093c*/ 	.word	0x0001bf00


	//   ....[125]....
        /*0940*/ 	.word	0x0001bf80


	//   ....[126]....
        /*0944*/ 	.word	0x0001c000


	//   ....[127]....
        /*0948*/ 	.word	0x0001c080


	//   ....[128]....
        /*094c*/ 	.word	0x0001c100


	//   ....[129]....
        /*0950*/ 	.word	0x0001c190


	//   ....[130]....
        /*0954*/ 	.word	0x0001c230


	//   ....[131]....
        /*0958*/ 	.word	0x0001c2e0


	//   ....[132]....
        /*095c*/ 	.word	0x0001c360


	//   ....[133]....
        /*0960*/ 	.word	0x0001c3e0


	//   ....[134]....
        /*0964*/ 	.word	0x0001c460


	//   ....[135]....
        /*0968*/ 	.word	0x0001c4f0


	//   ....[136]....
        /*096c*/ 	.word	0x0001c570


	//   ....[137]....
        /*0970*/ 	.word	0x0001c620


	//   ....[138]....
        /*0974*/ 	.word	0x0001c670


	//   ....[139]....
        /*0978*/ 	.word	0x0001c730


	//   ....[140]....
        /*097c*/ 	.word	0x0001c860


	//----- nvinfo : EIATTR_REG_RECONFIG
	.align		4
.L_809:
        /*0980*/ 	.byte	0x01, 0x54
	.zero		2


	//----- nvinfo : EIATTR_SYSCALL_OFFSETS
	.align		4
        /*0984*/ 	.byte	0x04, 0x46
        /*0986*/ 	.short	(.L_811 - .L_810)


	//   ....[0]....
.L_810:
        /*0988*/ 	.word	0x000020f0


	//   ....[1]....
        /*098c*/ 	.word	0x00015140


	//   ....[2]....
        /*0990*/ 	.word	0x00015290


	//   ....[3]....
        /*0994*/ 	.word	0x00015390


	//   ....[4]....
        /*0998*/ 	.word	0x00015ce0


	//----- nvinfo : EIATTR_MBARRIER_INSTR_OFFSETS
	.align		4
.L_811:
        /*099c*/ 	.byte	0x04, 0x39
        /*099e*/ 	.short	(.L_813 - .L_812)


	//   ....[0]....
.L_812:
        /*09a0*/ 	.word	0x00000270
        /*09a4*/ 	.word	0x000000ff
        /*09a8*/ 	.word	0x00036800
        /*09ac*/ 	.short	0x0100
        /*09ae*/ 	.byte	0x08
	.zero		1


	//   ....[1]....
        /*09b0*/ 	.word	0x00000280
        /*09b4*/ 	.word	0x000000ff
        /*09b8*/ 	.word	0x00036820
        /*09bc*/ 	.short	0x0100
        /*09be*/ 	.byte	0x08
	.zero		1


	//   ....[2]....
        /*09c0*/ 	.word	0x00000370
        /*09c4*/ 	.word	0x000000ff
        /*09c8*/ 	.word	0x00036830
        /*09cc*/ 	.short	0x0100
        /*09ce*/ 	.byte	0x08
	.zero		1


	//   ....[3]....
        /*09d0*/ 	.word	0x00000380
        /*09d4*/ 	.word	0x000000ff
        /*09d8*/ 	.word	0x00036840
        /*09dc*/ 	.short	0x0100
        /*09de*/ 	.byte	0x08
	.zero		1


	//   ....[4]....
        /*09e0*/ 	.word	0x00000390
        /*09e4*/ 	.word	0x000000ff
        /*09e8*/ 	.word	0x00036838
        /*09ec*/ 	.short	0x0100
        /*09ee*/ 	.byte	0x08
	.zero		1


	//   ....[5]....
        /*09f0*/ 	.word	0x000003a0
        /*09f4*/ 	.word	0x000000ff
        /*09f8*/ 	.word	0x00036848
        /*09fc*/ 	.short	0x0100
        /*09fe*/ 	.byte	0x08
	.zero		1


	//   ....[6]....
        /*0a00*/ 	.word	0x000004d0
        /*0a04*/ 	.word	0x000000ff
        /*0a08*/ 	.word	0x00036850
        /*0a0c*/ 	.short	0x0100
        /*0a0e*/ 	.byte	0x08
	.zero		1


	//   ....[7]....
        /*0a10*/ 	.word	0x000004e0
        /*0a14*/ 	.word	0x000000ff
        /*0a18*/ 	.word	0x00036860
        /*0a1c*/ 	.short	0x0100
        /*0a1e*/ 	.byte	0x08
	.zero		1


	//   ....[8]....
        /*0a20*/ 	.word	0x000004f0
        /*0a24*/ 	.word	0x000000ff
        /*0a28*/ 	.word	0x00036858
        /*0a2c*/ 	.short	0x0100
        /*0a2e*/ 	.byte	0x08
	.zero		1


	//   ....[9]....
        /*0a30*/ 	.word	0x00000500
        /*0a34*/ 	.word	0x000000ff
        /*0a38*/ 	.word	0x00036868
        /*0a3c*/ 	.short	0x0100
        /*0a3e*/ 	.byte	0x08
	.zero		1


	//   ....[10]....
        /*0a40*/ 	.word	0x000005f0
        /*0a44*/ 	.word	0x000000ff
        /*0a48*/ 	.word	0x00036870
        /*0a4c*/ 	.short	0x0100
        /*0a4e*/ 	.byte	0x06
	.zero		1


	//   ....[11]....
        /*0a50*/ 	.word	0x00000600
        /*0a54*/ 	.word	0x000000ff
        /*0a58*/ 	.word	0x00036880
        /*0a5c*/ 	.short	0x0100
        /*0a5e*/ 	.byte	0x06
	.zero		1


	//   ....[12]....
        /*0a60*/ 	.word	0x00000610
        /*0a64*/ 	.word	0x000000ff
        /*0a68*/ 	.word	0x00036878
        /*0a6c*/ 	.short	0x0100
        /*0a6e*/ 	.byte	0x06
	.zero		1


	//   ....[13]....
        /*0a70*/ 	.word	0x00000620
        /*0a74*/ 	.word	0x000000ff
        /*0a78*/ 	.word	0x00036888
        /*0a7c*/ 	.short	0x0100
        /*0a7e*/ 	.byte	0x06
	.zero		1


	//   ....[14]....
        /*0a80*/ 	.word	0x00000750
        /*0a84*/ 	.word	0x000000ff
        /*0a88*/ 	.word	0x00036890
        /*0a8c*/ 	.short	0x0100
        /*0a8e*/ 	.byte	0x08
	.zero		1


	//   ....[15]....
        /*0a90*/ 	.word	0x00000760
        /*0a94*/ 	.word	0x000000ff
        /*0a98*/ 	.word	0x000368a0
        /*0a9c*/ 	.short	0x0100
        /*0a9e*/ 	.byte	0x08
	.zero		1


	//   ....[16]....
        /*0aa0*/ 	.word	0x00000770
        /*0aa4*/ 	.word	0x000000ff
        /*0aa8*/ 	.word	0x00036898
        /*0aac*/ 	.short	0x0100
        /*0aae*/ 	.byte	0x08
	.zero		1


	//   ....[17]....
        /*0ab0*/ 	.word	0x00000780
        /*0ab4*/ 	.word	0x000000ff
        /*0ab8*/ 	.word	0x000368a8
        /*0abc*/ 	.short	0x0100
        /*0abe*/ 	.byte	0x08
	.zero		1


	//   ....[18]....
        /*0ac0*/ 	.word	0x000008b0
        /*0ac4*/ 	.word	0x000000ff
        /*0ac8*/ 	.word	0x000368b0
        /*0acc*/ 	.short	0x0100
        /*0ace*/ 	.byte	0x08
	.zero		1


	//   ....[19]....
        /*0ad0*/ 	.word	0x000008c0
        /*0ad4*/ 	.word	0x000000ff
        /*0ad8*/ 	.word	0x000368c0
        /*0adc*/ 	.short	0x0100
        /*0ade*/ 	.byte	0x08
	.zero		1


	//   ....[20]....
        /*0ae0*/ 	.word	0x000008d0
        /*0ae4*/ 	.word	0x000000ff
        /*0ae8*/ 	.word	0x000368b8
        /*0aec*/ 	.short	0x0100
        /*0aee*/ 	.byte	0x08
	.zero		1


	//   ....[21]....
        /*0af0*/ 	.word	0x000008e0
        /*0af4*/ 	.word	0x000000ff
        /*0af8*/ 	.word	0x000368c8
        /*0afc*/ 	.short	0x0100
        /*0afe*/ 	.byte	0x08
	.zero		1


	//   ....[22]....
        /*0b00*/ 	.word	0x00002170
        /*0b04*/ 	.word	0x000000ff
        /*0b08*/ 	.word	0x00036800
        /*0b0c*/ 	.short	0x010a
        /*0b0e*/ 	.byte	0x27
	.zero		1


	//   ....[23]....
        /*0b10*/ 	.word	0x00002220
        /*0b14*/ 	.word	0x00000000
        /*0b18*/ 	.word	0x00036830
        /*0b1c*/ 	.short	0x010a
        /*0b1e*/ 	.byte	0x3f
	.zero		1


	//   ....[24]....
        /*0b20*/ 	.word	0x00002280
        /*0b24*/ 	.word	0x00000000
        /*0b28*/ 	.word	0x00036830
        /*0b2c*/ 	.short	0x010a
        /*0b2e*/ 	.byte	0x3f
	.zero		1


	//   ....[25]....
        /*0b30*/ 	.word	0x00004b70
        /*0b34*/ 	.word	0x00000000
        /*0b38*/ 	.word	0x00000000
        /*0b3c*/ 	.short	0x0101
        /*0b3e*/ 	.byte	0x3f
	.zero		1


	//   ....[26]....
        /*0b40*/ 	.word	0x00006150
        /*0b44*/ 	.word	0x000000ff
        /*0b48*/ 	.word	0x00036830
        /*0b4c*/ 	.short	0x010a
        /*0b4e*/ 	.byte	0x26
	.zero		1


	//   ....[27]....
        /*0b50*/ 	.word	0x00006190
        /*0b54*/ 	.word	0x000000ff
        /*0b58*/ 	.word	0x00036830
        /*0b5c*/ 	.short	0x010a
        /*0b5e*/ 	.byte	0x26
	.zero		1


	//   ....[28]....
        /*0b60*/ 	.word	0x00008850
        /*0b64*/ 	.word	0x000000ff
        /*0b68*/ 	.word	0x00036850
        /*0b6c*/ 	.short	0x010a
        /*0b6e*/ 	.byte	0x0a
	.zero		1


	//   ....[29]....
        /*0b70*/ 	.word	0x00008890
        /*0b74*/ 	.word	0x000000ff
        /*0b78*/ 	.word	0x00036850
        /*0b7c*/ 	.short	0x010a
        /*0b7e*/ 	.byte	0x0a
	.zero		1


	//   ....[30]....
        /*0b80*/ 	.word	0x00009fd0
        /*0b84*/ 	.word	0x0000000a
        /*0b88*/ 	.word	0x00000000
        /*0b8c*/ 	.short	0x0101
        /*0b8e*/ 	.byte	0x3f
	.zero		1


	//   ....[31]....
        /*0b90*/ 	.word	0x0000a010
        /*0b94*/ 	.word	0x00000088
        /*0b98*/ 	.word	0x00000000
        /*0b9c*/ 	.short	0x0101
        /*0b9e*/ 	.byte	0x3f
	.zero		1


	//   ....[32]....
        /*0ba0*/ 	.word	0x0000a6b0
        /*0ba4*/ 	.word	0x000000ff
        /*0ba8*/ 	.word	0x00036830
        /*0bac*/ 	.short	0x010a
        /*0bae*/ 	.byte	0x06
	.zero		1


	//   ....[33]....
        /*0bb0*/ 	.word	0x0000a6f0
        /*0bb4*/ 	.word	0x000000ff
        /*0bb8*/ 	.word	0x00036830
        /*0bbc*/ 	.short	0x010a
        /*0bbe*/ 	.byte	0x06
	.zero		1


	//   ....[34]....
        /*0bc0*/ 	.word	0x0000ce10
        /*0bc4*/ 	.word	0x000000ff
        /*0bc8*/ 	.word	0x00036850
        /*0bcc*/ 	.short	0x010a
        /*0bce*/ 	.byte	0x0a
	.zero		1


	//   ....[35]....
        /*0bd0*/ 	.word	0x0000ce50
        /*0bd4*/ 	.word	0x000000ff
        /*0bd8*/ 	.word	0x00036850
        /*0bdc*/ 	.short	0x010a
        /*0bde*/ 	.byte	0x0a
	.zero		1


	//   ....[36]....
        /*0be0*/ 	.word	0x0000dd60
        /*0be4*/ 	.word	0x00000091
        /*0be8*/ 	.word	0x00000000
        /*0bec*/ 	.short	0x0101
        /*0bee*/ 	.byte	0x3f
	.zero		1


	//   ....[37]....
        /*0bf0*/ 	.word	0x0000ddb0
        /*0bf4*/ 	.word	0x00000092
        /*0bf8*/ 	.word	0x00000000
        /*0bfc*/ 	.short	0x0101
        /*0bfe*/ 	.byte	0x3f
	.zero		1


	//   ....[38]....
        /*0c00*/ 	.word	0x0000e940
        /*0c04*/ 	.word	0x000000ff
        /*0c08*/ 	.word	0x00036850
        /*0c0c*/ 	.short	0x010a
        /*0c0e*/ 	.byte	0x05
	.zero		1


	//   ....[39]....
        /*0c10*/ 	.word	0x0000e980
        /*0c14*/ 	.word	0x000000ff
        /*0c18*/ 	.word	0x00036850
        /*0c1c*/ 	.short	0x010a
        /*0c1e*/ 	.byte	0x05
	.zero		1


	//   ....[40]....
        /*0c20*/ 	.word	0x0000ee90
        /*0c24*/ 	.word	0x0000000b
        /*0c28*/ 	.word	0x00000000
        /*0c2c*/ 	.short	0x0101
        /*0c2e*/ 	.byte	0x3f
	.zero		1


	//   ....[41]....
        /*0c30*/ 	.word	0x00010ce0
        /*0c34*/ 	.word	0x000000ff
        /*0c38*/ 	.word	0x00000000
        /*0c3c*/ 	.short	0x0101
        /*0c3e*/ 	.byte	0x08
	.zero		1


	//   ....[42]....
        /*0c40*/ 	.word	0x000113e0
        /*0c44*/ 	.word	0x000000ff
        /*0c48*/ 	.word	0x00000000
        /*0c4c*/ 	.short	0x0101
        /*0c4e*/ 	.byte	0x08
	.zero		1


	//   ....[43]....
        /*0c50*/ 	.word	0x00015790
        /*0c54*/ 	.word	0x00000000
        /*0c58*/ 	.word	0x00036840
        /*0c5c*/ 	.short	0x010a
        /*0c5e*/ 	.byte	0x3f
	.zero		1


	//   ....[44]....
        /*0c60*/ 	.word	0x00016770
        /*0c64*/ 	.word	0x00000012
        /*0c68*/ 	.word	0x00036800
        /*0c6c*/ 	.short	0x0107
        /*0c6e*/ 	.byte	0x3f
	.zero		1


	//   ....[45]....
        /*0c70*/ 	.word	0x00016880
        /*0c74*/ 	.word	0x00000012
        /*0c78*/ 	.word	0x00036800
        /*0c7c*/ 	.short	0x0101
        /*0c7e*/ 	.byte	0x3f
	.zero		1


	//   ....[46]....
        /*0c80*/ 	.word	0x000168a0
        /*0c84*/ 	.word	0x00000012
        /*0c88*/ 	.word	0x00036820
        /*0c8c*/ 	.short	0x010a
        /*0c8e*/ 	.byte	0x3f
	.zero		1


	//   ....[47]....
        /*0c90*/ 	.word	0x00016c70
        /*0c94*/ 	.word	0x00000003
        /*0c98*/ 	.word	0x00036840
        /*0c9c*/ 	.short	0x010a
        /*0c9e*/ 	.byte	0x3f
	.zero		1


	//   ....[48]....
        /*0ca0*/ 	.word	0x00017110
        /*0ca4*/ 	.word	0x00000003
        /*0ca8*/ 	.word	0x00000060
        /*0cac*/ 	.short	0x010a
        /*0cae*/ 	.byte	0x3f
	.zero		1


	//   ....[49]....
        /*0cb0*/ 	.word	0x000178a0
        /*0cb4*/ 	.word	0x00000003
        /*0cb8*/ 	.word	0x00036840
        /*0cbc*/ 	.short	0x010a
        /*0cbe*/ 	.byte	0x3f
	.zero		1


	//   ....[50]....
        /*0cc0*/ 	.word	0x00017d40
        /*0cc4*/ 	.word	0x00000002
        /*0cc8*/ 	.word	0x00000060
        /*0ccc*/ 	.short	0x010a
        /*0cce*/ 	.byte	0x3f
	.zero		1


	//   ....[51]....
        /*0cd0*/ 	.word	0x00018410
        /*0cd4*/ 	.word	0x00000002
        /*0cd8*/ 	.word	0x00036840
        /*0cdc*/ 	.short	0x010a
        /*0cde*/ 	.byte	0x3f
	.zero		1


	//   ....[52]....
        /*0ce0*/ 	.word	0x000188b0
        /*0ce4*/ 	.word	0x00000002
        /*0ce8*/ 	.word	0x00000060
        /*0cec*/ 	.short	0x010a
        /*0cee*/ 	.byte	0x3f
	.zero		1


	//   ....[53]....
        /*0cf0*/ 	.word	0x00018f30
        /*0cf4*/ 	.word	0x00000000
        /*0cf8*/ 	.word	0x00036860
        /*0cfc*/ 	.short	0x010a
        /*0cfe*/ 	.byte	0x3f
	.zero		1


	//   ....[54]....
        /*0d00*/ 	.word	0x0001a690
        /*0d04*/ 	.word	0x00000000
        /*0d08*/ 	.word	0x00036820
        /*0d0c*/ 	.short	0x010a
        /*0d0e*/ 	.byte	0x3f
	.zero		1


	//   ....[55]....
        /*0d10*/ 	.word	0x0001a8a0
        /*0d14*/ 	.word	0x00000006
        /*0d18*/ 	.word	0x00000000
        /*0d1c*/ 	.short	0x010a
        /*0d1e*/ 	.byte	0x3f
	.zero		1


	//   ....[56]....
        /*0d20*/ 	.word	0x0001a8d0
        /*0d24*/ 	.word	0x00000007
        /*0d28*/ 	.word	0x00000000
        /*0d2c*/ 	.short	0x010a
        /*0d2e*/ 	.byte	0x3f
	.zero		1


	//   ....[57]....
        /*0d30*/ 	.word	0x0001a930
        /*0d34*/ 	.word	0x00000004
        /*0d38*/ 	.word	0x00000000
        /*0d3c*/ 	.short	0x010a
        /*0d3e*/ 	.byte	0x3f
	.zero		1


	//   ....[58]....
        /*0d40*/ 	.word	0x0001a960
        /*0d44*/ 	.word	0x00000003
        /*0d48*/ 	.word	0x00000000
        /*0d4c*/ 	.short	0x010a
        /*0d4e*/ 	.byte	0x3f
	.zero		1


	//   ....[59]....
        /*0d50*/ 	.word	0x0001a9d0
        /*0d54*/ 	.word	0x00000003
        /*0d58*/ 	.word	0x00036800
        /*0d5c*/ 	.short	0x010a
        /*0d5e*/ 	.byte	0x3f
	.zero		1


	//   ....[60]....
        /*0d60*/ 	.word	0x0001aa20
        /*0d64*/ 	.word	0x00000000
        /*0d68*/ 	.word	0x00036830
        /*0d6c*/ 	.short	0x010a
        /*0d6e*/ 	.byte	0x3f
	.zero		1


	//   ....[61]....
        /*0d70*/ 	.word	0x0001aa80
        /*0d74*/ 	.word	0x00000004
        /*0d78*/ 	.word	0x00036830
        /*0d7c*/ 	.short	0x010a
        /*0d7e*/ 	.byte	0x3f
	.zero		1


	//   ....[62]....
        /*0d80*/ 	.word	0x0001aae0
        /*0d84*/ 	.word	0x00000002
        /*0d88*/ 	.word	0x00036850
        /*0d8c*/ 	.short	0x010a
        /*0d8e*/ 	.byte	0x3f
	.zero		1


	//   ....[63]....
        /*0d90*/ 	.word	0x0001ab40
        /*0d94*/ 	.word	0x00000004
        /*0d98*/ 	.word	0x00036830
        /*0d9c*/ 	.short	0x010a
        /*0d9e*/ 	.byte	0x3f
	.zero		1


	//   ....[64]....
        /*0da0*/ 	.word	0x0001aba0
        /*0da4*/ 	.word	0x00000002
        /*0da8*/ 	.word	0x00036850
        /*0dac*/ 	.short	0x010a
        /*0dae*/ 	.byte	0x3f
	.zero		1


	//   ....[65]....
        /*0db0*/ 	.word	0x0001ac00
        /*0db4*/ 	.word	0x00000007
        /*0db8*/ 	.word	0x00036850
        /*0dbc*/ 	.short	0x010a
        /*0dbe*/ 	.byte	0x3f
	.zero		1


	//   ....[66]....
        /*0dc0*/ 	.word	0x0001ada0
        /*0dc4*/ 	.word	0x00000000
        /*0dc8*/ 	.word	0x00036840
        /*0dcc*/ 	.short	0x010a
        /*0dce*/ 	.byte	0x3f
	.zero		1


	//   ....[67]....
        /*0dd0*/ 	.word	0x0001b9d0
        /*0dd4*/ 	.word	0x00000012
        /*0dd8*/ 	.word	0x00036820
        /*0ddc*/ 	.short	0x010a
        /*0dde*/ 	.byte	0x3f
	.zero		1


	//   ....[68]....
        /*0de0*/ 	.word	0x0001ba20
        /*0de4*/ 	.word	0x00000003
        /*0de8*/ 	.word	0x00036840
        /*0dec*/ 	.short	0x010a
        /*0dee*/ 	.byte	0x3f
	.zero		1


	//   ....[69]....
        /*0df0*/ 	.word	0x0001ba70
        /*0df4*/ 	.word	0x00000003
        /*0df8*/ 	.word	0x00000060
        /*0dfc*/ 	.short	0x010a
        /*0dfe*/ 	.byte	0x3f
	.zero		1


	//   ....[70]....
        /*0e00*/ 	.word	0x0001bac0
        /*0e04*/ 	.word	0x00000003
        /*0e08*/ 	.word	0x00036840
        /*0e0c*/ 	.short	0x010a
        /*0e0e*/ 	.byte	0x3f
	.zero		1


	//   ....[71]....
        /*0e10*/ 	.word	0x0001bb10
        /*0e14*/ 	.word	0x00000002
        /*0e18*/ 	.word	0x00000060
        /*0e1c*/ 	.short	0x010a
        /*0e1e*/ 	.byte	0x3f
	.zero		1


	//   ....[72]....
        /*0e20*/ 	.word	0x0001bb60
        /*0e24*/ 	.word	0x00000002
        /*0e28*/ 	.word	0x00036840
        /*0e2c*/ 	.short	0x010a
        /*0e2e*/ 	.byte	0x3f
	.zero		1


	//   ....[73]....
        /*0e30*/ 	.word	0x0001bbb0
        /*0e34*/ 	.word	0x00000002
        /*0e38*/ 	.word	0x00000060
        /*0e3c*/ 	.short	0x010a
        /*0e3e*/ 	.byte	0x3f
	.zero		1


	//   ....[74]....
        /*0e40*/ 	.word	0x0001bc00
        /*0e44*/ 	.word	0x00000000
        /*0e48*/ 	.word	0x00036860
        /*0e4c*/ 	.short	0x010a
        /*0e4e*/ 	.byte	0x3f
	.zero		1


	//   ....[75]....
        /*0e50*/ 	.word	0x0001c780
        /*0e54*/ 	.word	0x00000000
        /*0e58*/ 	.word	0x00036820
        /*0e5c*/ 	.short	0x010a
        /*0e5e*/ 	.byte	0x3f
	.zero		1


	//   ....[76]....
        /*0e60*/ 	.word	0x0001c920
        /*0e64*/ 	.word	0x00000006
        /*0e68*/ 	.word	0x00000000
        /*0e6c*/ 	.short	0x010a
        /*0e6e*/ 	.byte	0x3f
	.zero		1


	//   ....[77]....
        /*0e70*/ 	.word	0x0001c970
        /*0e74*/ 	.word	0x00000007
        /*0e78*/ 	.word	0x00000000
        /*0e7c*/ 	.short	0x010a
        /*0e7e*/ 	.byte	0x3f
	.zero		1


	//   ....[78]....
        /*0e80*/ 	.word	0x0001c9c0
        /*0e84*/ 	.word	0x00000004
        /*0e88*/ 	.word	0x00000000
        /*0e8c*/ 	.short	0x010a
        /*0e8e*/ 	.byte	0x3f
	.zero		1


	//----- nvinfo : EIATTR_NUM_MBARRIERS
	.align		4
.L_813:
        /*0e90*/ 	.byte	0x03, 0x38
        /*0e92*/ 	.short	0x0016


	//----- nvinfo : EIATTR_EXIT_INSTR_OFFSETS
	.align		4
        /*0e94*/ 	.byte	0x04, 0x1c
        /*0e96*/ 	.short	(.L_815 - .L_814)


	//   ....[0]....
.L_814:
        /*0e98*/ 	.word	0x00000a50


	//   ....[1]....
        /*0e9c*/ 	.word	0x000132e0


	//   ....[2]....
        /*0ea0*/ 	.word	0x0001a9b0


	//----- nvinfo : EIATTR_MAX_THREADS
	.align		4
.L_815:
        /*0ea4*/ 	.byte	0x04, 0x05
        /*0ea6*/ 	.short	(.L_817 - .L_816)
.L_816:
        /*0ea8*/ 	.word	0x00000180
        /*0eac*/ 	.word	0x00000001
        /*0eb0*/ 	.word	0x00000001


	//----- nvinfo : EIATTR_CRS_STACK_SIZE
	.align		4
.L_817:
        /*0eb4*/ 	.byte	0x04, 0x1e
        /*0eb6*/ 	.short	(.L_819 - .L_818)
.L_818:
        /*0eb8*/ 	.word	0x00000000


	//----- nvinfo : EIATTR_CBANK_PARAM_SIZE
	.align		4
.L_819:
        /*0ebc*/ 	.byte	0x03, 0x19
        /*0ebe*/ 	.short	0x0af0


	//----- nvinfo : EIATTR_PARAM_CBANK
	.align		4
        /*0ec0*/ 	.byte	0x04, 0x0a
        /*0ec2*/ 	.short	(.L_821 - .L_820)
	.align		4
.L_820:
        /*0ec4*/ 	.word	index@(.nv.constant0._ZN7cutlass13device_kernelIN5flash11enable_sm90INS1_16FlashAttnFwdSm90INS1_25CollectiveMainloopFwdSm90ILi2EN4cute5tupleIJNS5_1CILi1EEES8_S8_EEENS6_IJNS7_ILi128EEENS7_ILi112EEENS7_ILi192EEEEEELi192ENS_10bfloat16_tEfNS_4arch4Sm90ELb1ELb0ELb0ELb1ELb0ELb0ELb0ELb1ELb1ELb1ELb1ELb0EEENS1_21CollectiveEpilogueFwdINS6_IJSA_SC_SB_EEES9_SE_SG_Li256ELb1ELb1ELb1ELb0EEENS1_36VarlenDynamicPersistentTileSchedulerILi128ELi112ELi256ELi128ELb1ELb1ELb1ELb1ELb1ELb1EEEEEEEEEvNT_6ParamsE)
        /*0ec8*/ 	.short	0x0210
        /*0eca*/ 	.short	0x0af0


	//----- nvinfo : EIATTR_SW_WAR
	.align		4
.L_821:
        /*0ecc*/ 	.byte	0x04, 0x36
        /*0ece*/ 	.short	(.L_823 - .L_822)
.L_822:
        /*0ed0*/ 	.word	0x00000008
.L_823:


//--------------------- .nv.info._ZN7cutlass13device_kernelIN5flash11enable_sm90INS1_16FlashAttnFwdSm90INS1_25CollectiveMainloopFwdSm90ILi2EN4cute5tupleIJNS5_1CILi1EEES8_S8_EEENS6_IJNS7_ILi128EEENS7_ILi112EEENS7_ILi192EEEEEELi192ENS_10bfloat16_tEfNS_4arch4Sm90ELb1ELb0ELb0ELb1ELb0ELb1ELb0ELb1ELb1ELb1ELb1ELb0EEENS1_21CollectiveEpilogueFwdINS6_IJSA_SC_SB_EEES9_SE_SG_Li256ELb1ELb1ELb1ELb0EEENS1_36VarlenDynamicPersistentTileSchedulerILi128ELi112ELi256ELi128ELb1ELb1ELb1ELb1ELb1ELb1EEEEEEEEEvNT_6ParamsE --------------------------
	.section	.nv.info._ZN7cutlass13device_kernelIN5flash11enable_sm90INS1_16FlashAttnFwdSm90INS1_25CollectiveMainloopFwdSm90ILi2EN4cute5tupleIJNS5_1CILi1EEES8_S8_EEENS6_IJNS7_ILi128EEENS7_ILi112EEENS7_ILi192EEEEEELi192ENS_10bfloat16_tEfNS_4arch4Sm90ELb1ELb0ELb0ELb1ELb0ELb1ELb0ELb1ELb1ELb1ELb1ELb0EEENS1_21CollectiveEpilogueFwdINS6_IJSA_SC_SB_EEES9_SE_SG_Li256ELb1ELb1ELb1ELb0EEENS1_36VarlenDynamicPersistentTileSchedulerILi128ELi112ELi256ELi128ELb1ELb1ELb1ELb1ELb1ELb1EEEEEEEEEvNT_6ParamsE,"",@"SHT_CUDA_INFO"
	.sectionflags	@""
	.align	4


	//----- nvinfo : EIATTR_CUDA_API_VERSION
	.align		4
        /*0000*/ 	.byte	0x04, 0x37
        /*0002*/ 	.short	(.L_825 - .L_824)
.L_824:
        /*0004*/ 	.word	0x00000082


	//----- nvinfo : EIATTR_KPARAM_INFO
	.align		4
.L_825:
        /*0008*/ 	.byte	0x04, 0x17
        /*000a*/ 	.short	(.L_827 - .L_826)
.L_826:
        /*000c*/ 	.word	0x00000000
        /*0010*/ 	.short	0x0000
        /*0012*/ 	.short	0x0070
        /*0014*/ 	.byte	0x00, 0xf0, 0x01, 0x2a


	//----- nvinfo : EIATTR_SPARSE_MMA_MASK
	.align		4
.L_827:
        /*0018*/ 	.byte	0x03, 0x50
        /*001a*/ 	.short	0x0000


	//----- nvinfo : EIATTR_MAXREG_COUNT
	.align		4
        /*001c*/ 	.byte	0x03, 0x1b
        /*001e*/ 	.short	0x00a8


	//----- nvinfo : EIATTR_NUM_BARRIERS
	.align		4
        /*0020*/ 	.byte	0x02, 0x4c
        /*0022*/ 	.byte	0x10
	.zero		1


	//----- nvinfo : EIATTR_EXTERNS
	.align		4
        /*0024*/ 	.byte	0x04, 0x0f
        /*0026*/ 	.short	(.L_829 - .L_828)


	//   ....[0]....
	.align		4
.L_828:
        /*0028*/ 	.word	index@(__assertfail)


	//----- nvinfo : EIATTR_ANNOTATIONS
	.align		4
.L_829:
        /*002c*/ 	.byte	0x04, 0x55
        /*002e*/ 	.short	(.L_831 - .L_830)


	//   ....[0]....
.L_830:
        /* <DEDUP_REMOVED lines=125> */


	//----- nvinfo : EIATTR_MERCURY_ISA_VERSION
	.align		4
.L_831:
        /*07e8*/ 	.byte	0x03, 0x5f
        /*07ea*/ 	.short	0x0101


	//----- nvinfo : EIATTR_UNUSED_LOAD_BYTE_OFFSET
	.align		4
        /*07ec*/ 	.byte	0x04, 0x44
        /*07ee*/ 	.short	(.L_833 - .L_832)


	//   ....[0]....
.L_832:
        /*07f0*/ 	.word	0x00000ab0
        /*07f4*/ 	.word	0x0000fff0


	//   ....[1]....
        /*07f8*/ 	.word	0x00023530
        /*07fc*/ 	.word	0x0000fff0


	//----- nvinfo : EIATTR_INT_WARP_WIDE_INSTR_OFFSETS
	.align		4
.L_833:
        /*0800*/ 	.byte	0x04, 0x31
        /*0802*/ 	.short	(.L_835 - .L_834)


	//   ....[0]....
.L_834:
        /*0804*/ 	.word	0x00000190


	//   ....[1]....
        /*0808*/ 	.word	0x000001d0


	//   ....[2]....
        /*080c*/ 	.word	0x00000240


	//   ....[3]....
        /*0810*/ 	.word	0x0002a8a0


	//   ....[4]....
        /*0814*/ 	.word	0x0002a930


	//   ....[5]....
        /*0818*/ 	.word	0x0002e6d0


	//   ....[6]....
        /*081c*/ 	.word	0x0002e730


	//----- nvinfo : EIATTR_COOP_GROUP_MASK_REGIDS
	.align		4
.L_835:
        /*0820*/ 	.byte	0x04, 0x29
        /*0822*/ 	.short	(.L_837 - .L_836)


	//   ....[0]....
.L_836:
        /*0824*/ 	.word	0xffffffff


	//   ....[1]....
        /*0828*/ 	.word	0xffffffff


	//   ....[2]....
        /*082c*/ 	.word	0xffffffff


	//   ....[3]....
        /*0830*/ 	.word	0xffffffff


	//   ....[4]....
        /*0834*/ 	.word	0xffffffff


	//   ....[5]....
        /*0838*/ 	.word	0xffffffff


	//   ....[6]....
        /*083c*/ 	.word	0xffffffff


	//   ....[7]....
        /*0840*/ 	.word	0xffffffff


	//   ....[8]....
        /*0844*/ 	.word	0xffffffff


	//   ....[9]....
        /*0848*/ 	.word	0xffffffff


	//   ....[10]....
        /*084c*/ 	.word	0xffffffff


	//   ....[11]....
        /*0850*/ 	.word	0xffffffff


	//   ....[12]....
        /*0854*/ 	.word	0xffffffff


	//   ....[13]....
        /*0858*/ 	.word	0xffffffff


	//   ....[14]....
        /*085c*/ 	.word	0xffffffff


	//   ....[15]....
        /*0860*/ 	.word	0xffffffff


	//   ....[16]....
        /*0864*/ 	.word	0xffffffff


	//   ....[17]....
        /*0868*/ 	.word	0xffffffff


	//   ....[18]....
        /*086c*/ 	.word	0xffffffff


	//   ....[19]....
        /*0870*/ 	.word	0xffffffff


	//   ....[20]....
        /*0874*/ 	.word	0xffffffff


	//   ....[21]....
        /*0878*/ 	.word	0xffffffff


	//   ....[22]....
        /*087c*/ 	.word	0xffffffff


	//   ....[23]....
        /*0880*/ 	.word	0xffffffff


	//   ....[24]....
        /*0884*/ 	.word	0xffffffff


	//   ....[25]....
        /*0888*/ 	.word	0xffffffff


	//   ....[26]....
        /*088c*/ 	.word	0xffffffff


	//   ....[27]....
        /*0890*/ 	.word	0xffffffff


	//   ....[28]....
        /*0894*/ 	.word	0xffffffff


	//   ....[29]....
        /*0898*/ 	.word	0xffffffff


	//   ....[30]....
        /*089c*/ 	.word	0xffffffff


	//   ....[31]....
        /*08a0*/ 	.word	0xffffffff


	//   ....[32]....
        /*08a4*/ 	.word	0xffffffff


	//   ....[33]....
        /*08a8*/ 	.word	0xffffffff


	//   ....[34]....
        /*08ac*/ 	.word	0xffffffff


	//   ....[35]....
        /*08b0*/ 	.word	0xffffffff


	//   ....[36]....
        /*08b4*/ 	.word	0xffffffff


	//   ....[37]....
        /*08b8*/ 	.word	0xffffffff


	//   ....[38]....
        /*08bc*/ 	.word	0xffffffff


	//   ....[39]....
        /*08c0*/ 	.word	0xffffffff


	//   ....[40]....
        /*08c4*/ 	.word	0xffffffff


	//   ....[41]....
        /*08c8*/ 	.word	0xffffffff


	//   ....[42]....
        /*08cc*/ 	.word	0xffffffff


	//   ....[43]....
        /*08d0*/ 	.word	0xffffffff


	//   ....[44]....
        /*08d4*/ 	.word	0xffffffff


	//   ....[45]....
        /*08d8*/ 	.word	0xffffffff


	//   ....[46]....
        /*08dc*/ 	.word	0xffffffff


	//   ....[47]....
        /*08e0*/ 	.word	0xffffffff


	//   ....[48]....
        /*08e4*/ 	.word	0xffffffff


	//   ....[49]....
        /*08e8*/ 	.word	0xffffffff


	//   ....[50]....
        /*08ec*/ 	.word	0xffffffff


	//   ....[51]....
        /*08f0*/ 	.word	0xffffffff


	//   ....[52]....
        /*08f4*/ 	.word	0xffffffff


	//   ....[53]....
        /*08f8*/ 	.word	0xffffffff


	//   ....[54]....
        /*08fc*/ 	.word	0xffffffff


	//   ....[55]....
        /*0900*/ 	.word	0xffffffff


	//   ....[56]....
        /*0904*/ 	.word	0xffffffff


	//   ....[57]....
        /*0908*/ 	.word	0xffffffff


	//   ....[58]....
        /*090c*/ 	.word	0xffffffff


	//   ....[59]....
        /*0910*/ 	.word	0xffffffff


	//   ....[60]....
        /*0914*/ 	.word	0xffffffff


	//   ....[61]....
        /*0918*/ 	.word	0xffffffff


	//   ....[62]....
        /*091c*/ 	.word	0xffffffff


	//   ....[63]....
        /*0920*/ 	.word	0xffffffff


	//   ....[64]....
        /*0924*/ 	.word	0xffffffff


	//   ....[65]....
        /*0928*/ 	.word	0xffffffff


	//   ....[66]....
        /*092c*/ 	.word	0xffffffff


	//   ....[67]....
        /*0930*/ 	.word	0xffffffff


	//   ....[68]....
        /*0934*/ 	.word	0xffffffff


	//   ....[69]....
        /*0938*/ 	.word	0xffffffff


	//   ....[70]....
        /*093c*/ 	.word	0xffffffff


	//   ....[71]....
        /*0940*/ 	.word	0xffffffff


	//   ....[72]....
        /*0944*/ 	.word	0xffffffff


	//   ....[73]....
        /*0948*/ 	.word	0xffffffff


	//   ....[74]....
        /*094c*/ 	.word	0xffffffff


	//   ....[75]....
        /*0950*/ 	.word	0xffffffff


	//   ....[76]....
        /*0954*/ 	.word	0xffffffff


	//   ....[77]....
        /*0958*/ 	.word	0xffffffff


	//   ....[78]....
        /*095c*/ 	.word	0xffffffff


	//   ....[79]....
        /*0960*/ 	.word	0xffffffff


	//   ....[80]....
        /*0964*/ 	.word	0xffffffff


	//   ....[81]....
        /*0968*/ 	.word	0xffffffff


	//   ....[82]....
        /*096c*/ 	.word	0xffffffff


	//   ....[83]....
        /*0970*/ 	.word	0xffffffff


	//   ....[84]....
        /*0974*/ 	.word	0xffffffff


	//   ....[85]....
        /*0978*/ 	.word	0xffffffff


	//   ....[86]....
        /*097c*/ 	.word	0xffffffff


	//   ....[87]....
        /*0980*/ 	.word	0xffffffff


	//   ....[88]....
        /*0984*/ 	.word	0xffffffff


	//   ....[89]....
        /*0988*/ 	.word	0xffffffff


	//   ....[90]....
        /*098c*/ 	.word	0xffffffff


	//   ....[91]....
        /*0990*/ 	.word	0xffffffff


	//   ....[92]....
        /*0994*/ 	.word	0xffffffff


	//   ....[93]....
        /*0998*/ 	.word	0xffffffff


	//   ....[94]....
        /*099c*/ 	.word	0xffffffff


	//   ....[95]....
        /*09a0*/ 	.word	0xffffffff


	//   ....[96]....
        /*09a4*/ 	.word	0xffffffff


	//   ....[97]....
        /*09a8*/ 	.word	0xffffffff


	//   ....[98]....
        /*09ac*/ 	.word	0xffffffff


	//   ....[99]....
        /*09b0*/ 	.word	0xffffffff


	//   ....[100]....
        /*09b4*/ 	.word	0xffffffff


	//   ....[101]....
        /*09b8*/ 	.word	0xffffffff


	//   ....[102]....
        /*09bc*/ 	.word	0xffffffff


	//   ....[103]....
        /*09c0*/ 	.word	0xffffffff


	//   ....[104]....
        /*09c4*/ 	.word	0xffffffff


	//   ....[105]....
        /*09c8*/ 	.word	0xffffffff


	//   ....[106]....
        /*09cc*/ 	.word	0xffffffff


	//   ....[107]....
        /*09d0*/ 	.word	0xffffffff


	//   ....[108]....
        /*09d4*/ 	.word	0xffffffff


	//   ....[109]....
        /*09d8*/ 	.word	0xffffffff


	//   ....[110]....
        /*09dc*/ 	.word	0xffffffff


	//   ....[111]....
        /*09e0*/ 	.word	0xffffffff


	//   ....[112]....
        /*09e4*/ 	.word	0xffffffff


	//   ....[113]....
        /*09e8*/ 	.word	0xffffffff


	//   ....[114]....
        /*09ec*/ 	.word	0xffffffff


	//   ....[115]....
        /*09f0*/ 	.word	0xffffffff


	//   ....[116]....
        /*09f4*/ 	.word	0xffffffff


	//   ....[117]....
        /*09f8*/ 	.word	0xffffffff


	//   ....[118]....
        /*09fc*/ 	.word	0xffffffff


	//   ....[119]....
        /*0a00*/ 	.word	0xffffffff


	//   ....[120]....
        /*0a04*/ 	.word	0xffffffff


	//   ....[121]....
        /*0a08*/ 	.word	0xffffffff


	//   ....[122]....
        /*0a0c*/ 	.word	0x0500000f


	//   ....[123]....
        /*0a10*/ 	.word	0x0500000f


	//   ....[124]....
        /*0a14*/ 	.word	0x0500000f


	//   ....[125]....
        /*0a18*/ 	.word	0x0500000f


	//   ....[126]....
        /*0a1c*/ 	.word	0x0500000f


	//   ....[127]....
        /*0a20*/ 	.word	0x0500000f


	//   ....[128]....
        /*0a24*/ 	.word	0x0500000f


	//   ....[129]....
        /*0a28*/ 	.word	0x0500000f


	//   ....[130]....
        /*0a2c*/ 	.word	0x0500000f


	//   ....[131]....
        /*0a30*/ 	.word	0x0500000f


	//   ....[132]....
        /*0a34*/ 	.word	0x0500000f


	//   ....[133]....
        /*0a38*/ 	.word	0x0500000f


	//   ....[134]....
        /*0a3c*/ 	.word	0x0500000f


	//   ....[135]....
        /*0a40*/ 	.word	0x0500000f


	//   ....[136]....
        /*0a44*/ 	.word	0x0500000f


	//   ....[137]....
        /*0a48*/ 	.word	0x0500000f


	//   ....[138]....
        /*0a4c*/ 	.word	0x0500000f


	//   ....[139]....
        /*0a50*/ 	.word	0x0500000f


	//   ....[140]....
        /*0a54*/ 	.word	0x0500000f


	//   ....[141]....
        /*0a58*/ 	.word	0x0500000f


	//   ....[142]....
        /*0a5c*/ 	.word	0x0500000f


	//   ....[143]....
        /*0a60*/ 	.word	0x0500000f


	//   ....[144]....
        /*0a64*/ 	.word	0x0500000f


	//   ....[145]....
        /*0a68*/ 	.word	0x0500000f


	//   ....[146]....
        /*0a6c*/ 	.word	0x0500000f


	//   ....[147]....
        /*0a70*/ 	.word	0x0500000f


	//   ....[148]....
        /*0a74*/ 	.word	0x0500000f


	//   ....[149]....
        /*0a78*/ 	.word	0x0500000f


	//   ....[150]....
        /*0a7c*/ 	.word	0x0500000f


	//   ....[151]....
        /*0a80*/ 	.word	0x0500000f


	//   ....[152]....
        /*0a84*/ 	.word	0x0500000f


	//   ....[153]....
        /*0a88*/ 	.word	0x0500000f


	//   ....[154]....
        /*0a8c*/ 	.word	0x0500000f


	//   ....[155]....
        /*0a90*/ 	.word	0x0500000f


	//   ....[156]....
        /*0a94*/ 	.word	0x0500000f


	//   ....[157]....
        /*0a98*/ 	.word	0x0500000f


	//   ....[158]....
        /*0a9c*/ 	.word	0x0500000f


	//   ....[159]....
        /*0aa0*/ 	.word	0x0500000f


	//   ....[160]....
        /*0aa4*/ 	.word	0x0500000f


	//   ....[161]....
        /*0aa8*/ 	.word	0x0500000f


	//   ....[162]....
        /*0aac*/ 	.word	0x0500000f


	//   ....[163]....
        /*0ab0*/ 	.word	0x0500000f


	//   ....[164]....
        /*0ab4*/ 	.word	0x0500000f


	//   ....[165]....
        /*0ab8*/ 	.word	0x0500000f


	//   ....[166]....
        /*0abc*/ 	.word	0x0500000f


	//   ....[167]....
        /*0ac0*/ 	.word	0x0500000f


	//   ....[168]....
        /*0ac4*/ 	.word	0x0500000f


	//   ....[169]....
        /*0ac8*/ 	.word	0x0500000f


	//   ....[170]....
        /*0acc*/ 	.word	0x0500000f


	//   ....[171]....
        /*0ad0*/ 	.word	0x0500000f


	//   ....[172]....
        /*0ad4*/ 	.word	0x0500000f


	//   ....[173]....
        /*0ad8*/ 	.word	0x0500000f


	//   ....[174]....
        /*0adc*/ 	.word	0x0500000f


	//----- nvinfo : EIATTR_COOP_GROUP_INSTR_OFFSETS
	.align		4
.L_837:
        /*0ae0*/ 	.byte	0x04, 0x28
        /*0ae2*/ 	.short	(.L_839 - .L_838)


	//   ....[0]....
.L_838:
        /*0ae4*/ 	.word	0x00000060


	//   ....[1]....
        /*0ae8*/ 	.word	0x000001a0


	//   ....[2]....
        /*0aec*/ 	.word	0x000001f0


	//   ....[3]....
        /*0af0*/ 	.word	0x00000420


	//   ....[4]....
        /*0af4*/ 	.word	0x00000580


	//   ....[5]....
        /*0af8*/ 	.word	0x000006a0


	//   ....[6]....
        /*0afc*/ 	.word	0x00000800


	//   ....[7]....
        /*0b00*/ 	.word	0x0000b550


	//   ....[8]....
        /*0b04*/ 	.word	0x0000bc90


	//   ....[9]....
        /*0b08*/ 	.word	0x0000bca0


	//   ....[10]....
        /*0b0c*/ 	.word	0x0000bcb0


	//   ....[11]....
        /*0b10*/ 	.word	0x0000bcc0


	//   ....[12]....
        /*0b14*/ 	.word	0x0000c540


	//   ....[13]....
        /*0b18*/ 	.word	0x0000c550


	//   ....[14]....
        /*0b1c*/ 	.word	0x0000c560


	//   ....[15]....
        /*0b20*/ 	.word	0x0000c570


	//   ....[16]....
        /*0b24*/ 	.word	0x0000f750


	//   ....[17]....
        /*0b28*/ 	.word	0x0000f760


	//   ....[18]....
        /*0b2c*/ 	.word	0x0000f770


	//   ....[19]....
        /*0b30*/ 	.word	0x0000f780


	//   ....[20]....
        /*0b34*/ 	.word	0x0000fde0


	//   ....[21]....
        /*0b38*/ 	.word	0x0000fdf0


	//   ....[22]....
        /*0b3c*/ 	.word	0x0000fe00


	//   ....[23]....
        /*0b40*/ 	.word	0x0000fe10


	//   ....[24]....
        /*0b44*/ 	.word	0x00015f90


	//   ....[25]....
        /*0b48*/ 	.word	0x00016800


	//   ....[26]....
        /*0b4c*/ 	.word	0x000169c0


	//   ....[27]....
        /*0b50*/ 	.word	0x00016a00


	//   ....[28]....
        /*0b54*/ 	.word	0x00017240


	//   ....[29]....
        /*0b58*/ 	.word	0x000172c0


	//   ....[30]....
        /*0b5c*/ 	.word	0x0001ba30


	//   ....[31]....
        /*0b60*/ 	.word	0x0001baa0


	//   ....[32]....
        /*0b64*/ 	.word	0x0001c030


	//   ....[33]....
        /*0b68*/ 	.word	0x0001c0a0


	//   ....[34]....
        /*0b6c*/ 	.word	0x0001c8f0


	//   ....[35]....
        /*0b70*/ 	.word	0x0001c940


	//   ....[36]....
        /*0b74*/ 	.word	0x00021250


	//   ....[37]....
        /*0b78*/ 	.word	0x00021270


	//   ....[38]....
        /*0b7c*/ 	.word	0x00021450


	//   ....[39]....
        /*0b80*/ 	.word	0x000217b0


	//   ....[40]....
        /*0b84*/ 	.word	0x00022cd0


	//   ....[41]....
        /*0b88*/ 	.word	0x00022ce0


	//   ....[42]....
        /*0b8c*/ 	.word	0x00022d30


	//   ....[43]....
        /*0b90*/ 	.word	0x00022d40


	//   ....[44]....
        /*0b94*/ 	.word	0x00024290


	//   ....[45]....
        /*0b98*/ 	.word	0x000242a0


	//   ....[46]....
        /*0b9c*/ 	.word	0x000242b0


	//   ....[47]....
        /*0ba0*/ 	.word	0x000242c0


	//   ....[48]....
        /*0ba4*/ 	.word	0x00024ba0


	//   ....[49]....
        /*0ba8*/ 	.word	0x00024c00


	//   ....[50]....
        /*0bac*/ 	.word	0x00024d20


	//   ....[51]....
        /*0bb0*/ 	.word	0x00024d40


	//   ....[52]....
        /*0bb4*/ 	.word	0x00024e40


	//   ....[53]....
        /*0bb8*/ 	.word	0x00024e60


	//   ....[54]....
        /*0bbc*/ 	.word	0x00024f70


	//   ....[55]....
        /*0bc0*/ 	.word	0x00024f90


	//   ....[56]....
        /*0bc4*/ 	.word	0x00025410


	//   ....[57]....
        /*0bc8*/ 	.word	0x00025450


	//   ....[58]....
        /*0bcc*/ 	.word	0x00025d80


	//   ....[59]....
        /*0bd0*/ 	.word	0x00025d90


	//   ....[60]....
        /*0bd4*/ 	.word	0x00026d00


	//   ....[61]....
        /*0bd8*/ 	.word	0x00026d30


	//   ....[62]....
        /*0bdc*/ 	.word	0x00026e50


	//   ....[63]....
        /*0be0*/ 	.word	0x00026e70


	//   ....[64]....
        /*0be4*/ 	.word	0x00026f70


	//   ....[65]....
        /*0be8*/ 	.word	0x00026f90


	//   ....[66]....
        /*0bec*/ 	.word	0x000270a0


	//   ....[67]....
        /*0bf0*/ 	.word	0x000270c0


	//   ....[68]....
        /*0bf4*/ 	.word	0x00027250


	//   ....[69]....
        /*0bf8*/ 	.word	0x00027480


	//   ....[70]....
        /*0bfc*/ 	.word	0x000274b0


	//   ....[71]....
        /*0c00*/ 	.word	0x000274e0


	//   ....[72]....
        /*0c04*/ 	.word	0x00027510


	//   ....[73]....
        /*0c08*/ 	.word	0x00027540


	//   ....[74]....
        /*0c0c*/ 	.word	0x00027570


	//   ....[75]....
        /*0c10*/ 	.word	0x00027710


	//   ....[76]....
        /*0c14*/ 	.word	0x00027740


	//   ....[77]....
        /*0c18*/ 	.word	0x00027770


	//   ....[78]....
        /*0c1c*/ 	.word	0x000277a0


	//   ....[79]....
        /*0c20*/ 	.word	0x000277d0


	//   ....[80]....
        /*0c24*/ 	.word	0x00027800


	//   ....[81]....
        /*0c28*/ 	.word	0x000278a0


	//   ....[82]....
        /*0c2c*/ 	.word	0x000278d0


	//   ....[83]....
        /*0c30*/ 	.word	0x000278e0


	//   ....[84]....
        /*0c34*/ 	.word	0x00027910


	//   ....[85]....
        /*0c38*/ 	.word	0x00029040


	//   ....[86]....
        /*0c3c*/ 	.word	0x0002ae80


	//   ....[87]....
        /*0c40*/ 	.word	0x0002ba90


	//   ....[88]....
        /*0c44*/ 	.word	0x0002baa0


	//   ....[89]....
        /*0c48*/ 	.word	0x0002bb60


	//   ....[90]....
        /*0c4c*/ 	.word	0x0002bb70


	//   ....[91]....
        /*0c50*/ 	.word	0x0002bc10


	//   ....[92]....
        /*0c54*/ 	.word	0x0002bc20


	//   ....[93]....
        /*0c58*/ 	.word	0x0002bcc0


	//   ....[94]....
        /*0c5c*/ 	.word	0x0002bcd0


	//   ....[95]....
        /*0c60*/ 	.word	0x0002bd70


	//   ....[96]....
        /*0c64*/ 	.word	0x0002bd80


	//   ....[97]....
        /*0c68*/ 	.word	0x0002be20


	//   ....[98]....
        /*0c6c*/ 	.word	0x0002be30


	//   ....[99]....
        /*0c70*/ 	.word	0x0002bed0


	//   ....[100]....
        /*0c74*/ 	.word	0x0002bee0


	//   ....[101]....
        /*0c78*/ 	.word	0x0002bf30


	//   ....[102]....
        /*0c7c*/ 	.word	0x0002bf70


	//   ....[103]....
        /*0c80*/ 	.word	0x0002ef50


	//   ....[104]....
        /*0c84*/ 	.word	0x0002ef70


	//   ....[105]....
        /*0c88*/ 	.word	0x0002efd0


	//   ....[106]....
        /*0c8c*/ 	.word	0x0002f000


	//   ....[107]....
        /*0c90*/ 	.word	0x0002f030


	//   ....[108]....
        /*0c94*/ 	.word	0x0002f060


	//   ....[109]....
        /*0c98*/ 	.word	0x0002f090


	//   ....[110]....
        /*0c9c*/ 	.word	0x0002f0c0


	//   ....[111]....
        /*0ca0*/ 	.word	0x0002f290


	//   ....[112]....
        /*0ca4*/ 	.word	0x0002f2c0


	//   ....[113]....
        /*0ca8*/ 	.word	0x0002f2f0


	//   ....[114]....
        /*0cac*/ 	.word	0x0002f320


	//   ....[115]....
        /*0cb0*/ 	.word	0x0002f350


	//   ....[116]....
        /*0cb4*/ 	.word	0x0002f380


	//   ....[117]....
        /*0cb8*/ 	.word	0x0002f450


	//   ....[118]....
        /*0cbc*/ 	.word	0x0002f470


	//   ....[119]....
        /*0cc0*/ 	.word	0x0002f480


	//   ....[120]....
        /*0cc4*/ 	.word	0x0002f500


	//   ....[121]....
        /*0cc8*/ 	.word	0x00030030


	//   ....[122]....
        /*0ccc*/ 	.word	0x00030470


	//   ....[123]....
        /*0cd0*/ 	.word	0x00030500


	//   ....[124]....
        /*0cd4*/ 	.word	0x00030550


	//   ....[125]....
        /*0cd8*/ 	.word	0x000305a0


	//   ....[126]....
        /*0cdc*/ 	.word	0x00030630


	//   ....[127]....
        /*0ce0*/ 	.word	0x000306c0


	//   ....[128]....
        /*0ce4*/ 	.word	0x00030710


	//   ....[129]....
        /*0ce8*/ 	.word	0x00030760


	//   ....[130]....
        /*0cec*/ 	.word	0x00030850


	//   ....[131]....
        /*0cf0*/ 	.word	0x000308e0


	//   ....[132]....
        /*0cf4*/ 	.word	0x00030940


	//   ....[133]....
        /*0cf8*/ 	.word	0x000309a0


	//   ....[134]....
        /*0cfc*/ 	.word	0x00030a30


	//   ....[135]....
        /*0d00*/ 	.word	0x00030ac0


	//   ....[136]....
        /*0d04*/ 	.word	0x00030b10


	//   ....[137]....
        /*0d08*/ 	.word	0x00030b60


	//   ....[138]....
        /*0d0c*/ 	.word	0x00030e60


	//   ....[139]....
        /*0d10*/ 	.word	0x00031150


	//   ....[140]....
        /*0d14*/ 	.word	0x000312d0


	//   ....[141]....
        /*0d18*/ 	.word	0x00031320


	//   ....[142]....
        /*0d1c*/ 	.word	0x000313f0


	//   ....[143]....
        /*0d20*/ 	.word	0x00031500


	//   ....[144]....
        /*0d24*/ 	.word	0x00031560


	//   ....[145]....
        /*0d28*/ 	.word	0x00031670


	//   ....[146]....
        /*0d2c*/ 	.word	0x000316d0


	//   ....[147]....
        /*0d30*/ 	.word	0x000317e0


	//   ....[148]....
        /*0d34*/ 	.word	0x00031840


	//   ....[149]....
        /*0d38*/ 	.word	0x00031950


	//   ....[150]....
        /*0d3c*/ 	.word	0x000319b0


	//   ....[151]....
        /*0d40*/ 	.word	0x00031ac0


	//   ....[152]....
        /*0d44*/ 	.word	0x00031b20


	//   ....[153]....
        /*0d48*/ 	.word	0x00031c30


	//   ....[154]....
        /*0d4c*/ 	.word	0x00031c90


	//   ....[155]....
        /*0d50*/ 	.word	0x00031d70


	//   ....[156]....
        /*0d54*/ 	.word	0x000320e0


	//   ....[157]....
        /*0d58*/ 	.word	0x00032190


	//   ....[158]....
        /*0d5c*/ 	.word	0x00032310


	//   ....[159]....
        /*0d60*/ 	.word	0x000323a0


	//   ....[160]....
        /*0d64*/ 	.word	0x00032420


	//   ....[161]....
        /*0d68*/ 	.word	0x000324a0


	//   ....[162]....
        /*0d6c*/ 	.word	0x00032520


	//   ....[163]....
        /*0d70*/ 	.word	0x000325b0


	//   ....[164]....
        /*0d74*/ 	.word	0x00032650


	//   ....[165]....
        /*0d78*/ 	.word	0x00032720


	//   ....[166]....
        /*0d7c*/ 	.word	0x000327a0


	//   ....[167]....
        /*0d80*/ 	.word	0x00032820


	//   ....[168]....
        /*0d84*/ 	.word	0x000328a0


	//   ....[169]....
        /*0d88*/ 	.word	0x00032930


	//   ....[170]....
        /*0d8c*/ 	.word	0x000329b0


	//   ....[171]....
        /*0d90*/ 	.word	0x00032a60


	//   ....[172]....
        /*0d94*/ 	.word	0x00032ab0


	//   ....[173]....
        /*0d98*/ 	.word	0x00032b70


	//   ....[174]....
        /*0d9c*/ 	.word	0x00032ca0


	//----- nvinfo : EIATTR_REG_RECONFIG
	.align		4
.L_839:
        /*0da0*/ 	.byte	0x01, 0x54
	.zero		2


	//----- nvinfo : EIATTR_SYSCALL_OFFSETS
	.align		4
        /*0da4*/ 	.byte	0x04, 0x46
        /*0da6*/ 	.short	(.L_841 - .L_840)


	//   ....[0]....
.L_840:
        /*0da8*/ 	.word	0x00001db0


	//   ....[1]....
        /*0dac*/ 	.word	0x00001f00


	//   ....[2]....
        /*0db0*/ 	.word	0x0000b6c0


	//   ....[3]....
        /*0db4*/ 	.word	0x0000b9e0


	//   ....[4]....
        /*0db8*/ 	.word	0x0002aaa0


	//   ....[5]....
        /*0dbc*/ 	.word	0x0002abf0


	//   ....[6]....
        /*0dc0*/ 	.word	0x0002ace0


	//   ....[7]....
        /*0dc4*/ 	.word	0x0002b640


	//----- nvinfo : EIATTR_MBARRIER_INSTR_OFFSETS
	.align		4
.L_841:
        /*0dc8*/ 	.byte	0x04, 0x39
        /*0dca*/ 	.short	(.L_843 - .L_842)


	//   ....[0]....
.L_842:
        /*0dcc*/ 	.word	0x000002d0
        /*0dd0*/ 	.word	0x000000ff
        /*0dd4*/ 	.word	0x00036800
        /*0dd8*/ 	.short	0x0100
        /*0dda*/ 	.byte	0x08
	.zero		1


	//   ....[1]....
        /*0ddc*/ 	.word	0x000002e0
        /*0de0*/ 	.word	0x000000ff
        /*0de4*/ 	.word	0x00036820
        /*0de8*/ 	.short	0x0100
        /*0dea*/ 	.byte	0x08
	.zero		1


	//   ....[2]....
        /*0dec*/ 	.word	0x000003d0
        /*0df0*/ 	.word	0x000000ff
        /*0df4*/ 	.word	0x00036830
        /*0df8*/ 	.short	0x0100
        /*0dfa*/ 	.byte	0x08
	.zero		1


	//   ....[3]....
        /*0dfc*/ 	.word	0x000003e0
        /*0e00*/ 	.word	0x000000ff
        /*0e04*/ 	.word	0x00036840
        /*0e08*/ 	.short	0x0100
        /*0e0a*/ 	.byte	0x08
	.zero		1


	//   ....[4]....
        /*0e0c*/ 	.word	0x000003f0
        /*0e10*/ 	.word	0x000000ff
        /*0e14*/ 	.word	0x00036838
        /*0e18*/ 	.short	0x0100
        /*0e1a*/ 	.byte	0x08
	.zero		1


	//   ....[5]....
        /*0e1c*/ 	.word	0x00000400
        /*0e20*/ 	.word	0x000000ff
        /*0e24*/ 	.word	0x00036848
        /*0e28*/ 	.short	0x0100
        /*0e2a*/ 	.byte	0x08
	.zero		1


	//   ....[6]....
        /*0e2c*/ 	.word	0x00000530
        /*0e30*/ 	.word	0x000000ff
        /*0e34*/ 	.word	0x00036850
        /*0e38*/ 	.short	0x0100
        /*0e3a*/ 	.byte	0x08
	.zero		1


	//   ....[7]....
        /*0e3c*/ 	.word	0x00000540
        /*0e40*/ 	.word	0x000000ff
        /*0e44*/ 	.word	0x00036860
        /*0e48*/ 	.short	0x0100
        /*0e4a*/ 	.byte	0x08
	.zero		1


	//   ....[8]....
        /*0e4c*/ 	.word	0x00000550
        /*0e50*/ 	.word	0x000000ff
        /*0e54*/ 	.word	0x00036858
        /*0e58*/ 	.short	0x0100
        /*0e5a*/ 	.byte	0x08
	.zero		1


	//   ....[9]....
        /*0e5c*/ 	.word	0x00000560
        /*0e60*/ 	.word	0x000000ff
        /*0e64*/ 	.word	0x00036868
        /*0e68*/ 	.short	0x0100
        /*0e6a*/ 	.byte	0x08
	.zero		1


	//   ....[10]....
        /*0e6c*/ 	.word	0x00000650
        /*0e70*/ 	.word	0x000000ff
        /*0e74*/ 	.word	0x00036870
        /*0e78*/ 	.short	0x0100
        /*0e7a*/ 	.byte	0x06
	.zero		1


	//   ....[11]....
        /*0e7c*/ 	.word	0x00000660
        /*0e80*/ 	.word	0x000000ff
        /*0e84*/ 	.word	0x00036880
        /*0e88*/ 	.short	0x0100
        /*0e8a*/ 	.byte	0x06
	.zero		1


	//   ....[12]....
        /*0e8c*/ 	.word	0x00000670
        /*0e90*/ 	.word	0x000000ff
        /*0e94*/ 	.word	0x00036878
        /*0e98*/ 	.short	0x0100
        /*0e9a*/ 	.byte	0x06
	.zero		1


	//   ....[13]....
        /*0e9c*/ 	.word	0x00000680
        /*0ea0*/ 	.word	0x000000ff
        /*0ea4*/ 	.word	0x00036888
        /*0ea8*/ 	.short	0x0100
        /*0eaa*/ 	.byte	0x06
	.zero		1


	//   ....[14]....
        /*0eac*/ 	.word	0x000007b0
        /*0eb0*/ 	.word	0x000000ff
        /*0eb4*/ 	.word	0x00036890
        /*0eb8*/ 	.short	0x0100
        /*0eba*/ 	.byte	0x08
	.zero		1


	//   ....[15]....
        /*0ebc*/ 	.word	0x000007c0
        /*0ec0*/ 	.word	0x000000ff
        /*0ec4*/ 	.word	0x000368a0
        /*0ec8*/ 	.short	0x0100
        /*0eca*/ 	.byte	0x08
	.zero		1


	//   ....[16]....
        /*0ecc*/ 	.word	0x000007d0
        /*0ed0*/ 	.word	0x000000ff
        /*0ed4*/ 	.word	0x00036898
        /*0ed8*/ 	.short	0x0100
        /*0eda*/ 	.byte	0x08
	.zero		1


	//   ....[17]....
        /*0edc*/ 	.word	0x000007e0
        /*0ee0*/ 	.word	0x000000ff
        /*0ee4*/ 	.word	0x000368a8
        /*0ee8*/ 	.short	0x0100
        /*0eea*/ 	.byte	0x08
	.zero		1


	//   ....[18]....
        /*0eec*/ 	.word	0x00000910
        /*0ef0*/ 	.word	0x000000ff
        /*0ef4*/ 	.word	0x000368b0
        /*0ef8*/ 	.short	0x0100
        /*0efa*/ 	.byte	0x08
	.zero		1


	//   ....[19]....
        /*0efc*/ 	.word	0x00000920
        /*0f00*/ 	.word	0x000000ff
        /*0f04*/ 	.word	0x000368c0
        /*0f08*/ 	.short	0x0100
        /*0f0a*/ 	.byte	0x08
	.zero		1


	//   ....[20]....
        /*0f0c*/ 	.word	0x00000930
        /*0f10*/ 	.word	0x000000ff
        /*0f14*/ 	.word	0x000368b8
        /*0f18*/ 	.short	0x0100
        /*0f1a*/ 	.byte	0x08
	.zero		1


	//   ....[21]....
        /*0f1c*/ 	.word	0x00000940
        /*0f20*/ 	.word	0x000000ff
        /*0f24*/ 	.word	0x000368c8
        /*0f28*/ 	.short	0x0100
        /*0f2a*/ 	.byte	0x08
	.zero		1


	//   ....[22]....
        /*0f2c*/ 	.word	0x00003aa0
        /*0f30*/ 	.word	0x00000060
        /*0f34*/ 	.word	0x00036890
        /*0f38*/ 	.short	0x010a
        /*0f3a*/ 	.byte	0x3f
	.zero		1


	//   ....[23]....
        /*0f3c*/ 	.word	0x00007060
        /*0f40*/ 	.word	0x00000060
        /*0f44*/ 	.word	0x00036890
        /*0f48*/ 	.short	0x010a
        /*0f4a*/ 	.byte	0x3f
	.zero		1


	//   ....[24]....
        /*0f4c*/ 	.word	0x0000a320
        /*0f50*/ 	.word	0x00000060
        /*0f54*/ 	.word	0x00036890
        /*0f58*/ 	.short	0x010a
        /*0f5a*/ 	.byte	0x3f
	.zero		1


	//   ....[25]....
        /*0f5c*/ 	.word	0x0000a6f0
        /*0f60*/ 	.word	0x00000028
        /*0f64*/ 	.word	0x00000000
        /*0f68*/ 	.short	0x0101
        /*0f6a*/ 	.byte	0x3f
	.zero		1


	//   ....[26]....
        /*0f6c*/ 	.word	0x0000a730
        /*0f70*/ 	.word	0x00000060
        /*0f74*/ 	.word	0x000368b0
        /*0f78*/ 	.short	0x010a
        /*0f7a*/ 	.byte	0x3f
	.zero		1


	//   ....[27]....
        /*0f7c*/ 	.word	0x0000ada0
        /*0f80*/ 	.word	0x00000060
        /*0f84*/ 	.word	0x00000000
        /*0f88*/ 	.short	0x0101
        /*0f8a*/ 	.byte	0x3f
	.zero		1


	//   ....[28]....
        /*0f8c*/ 	.word	0x0000b740
        /*0f90*/ 	.word	0x00000010
        /*0f94*/ 	.word	0x00036800
        /*0f98*/ 	.short	0x010a
        /*0f9a*/ 	.byte	0x3f
	.zero		1


	//   ....[29]....
        /*0f9c*/ 	.word	0x0000b790
        /*0fa0*/ 	.word	0x00000010
        /*0fa4*/ 	.word	0x00036800
        /*0fa8*/ 	.short	0x010a
        /*0faa*/ 	.byte	0x3f
	.zero		1


	//   ....[30]....
        /*0fac*/ 	.word	0x0000cc40
        /*0fb0*/ 	.word	0x00000010
        /*0fb4*/ 	.word	0x00036800
        /*0fb8*/ 	.short	0x010a
        /*0fba*/ 	.byte	0x3f
	.zero		1


	//   ....[31]....
        /*0fbc*/ 	.word	0x00010220
        /*0fc0*/ 	.word	0x00000010
        /*0fc4*/ 	.word	0x00036800
        /*0fc8*/ 	.short	0x010a
        /*0fca*/ 	.byte	0x3f
	.zero		1


	//   ....[32]....
        /*0fcc*/ 	.word	0x00013060
        /*0fd0*/ 	.word	0x00000003
        /*0fd4*/ 	.word	0x00036830
        /*0fd8*/ 	.short	0x010a
        /*0fda*/ 	.byte	0x3f
	.zero		1


	//   ....[33]....
        /*0fdc*/ 	.word	0x000130d0
        /*0fe0*/ 	.word	0x00000003
        /*0fe4*/ 	.word	0x00036830
        /*0fe8*/ 	.short	0x010a
        /*0fea*/ 	.byte	0x3f
	.zero		1


	//   ....[34]....
        /*0fec*/ 	.word	0x00017510
        /*0ff0*/ 	.word	0x00000006
        /*0ff4*/ 	.word	0x00000000
        /*0ff8*/ 	.short	0x0101
        /*0ffa*/ 	.byte	0x3f
	.zero		1


	//   ....[35]....
        /*0ffc*/ 	.word	0x00018030
        /*1000*/ 	.word	0x0000000d
        /*1004*/ 	.word	0x00036830
        /*1008*/ 	.short	0x010a
        /*100a*/ 	.byte	0x3f
	.zero		1


	//   ....[36]....
        /*100c*/ 	.word	0x000180b0
        /*1010*/ 	.word	0x0000000d
        /*1014*/ 	.word	0x00036830
        /*1018*/ 	.short	0x010a
        /*101a*/ 	.byte	0x3f
	.zero		1


	//   ....[37]....
        /*101c*/ 	.word	0x0001b720
        /*1020*/ 	.word	0x0000000b
        /*1024*/ 	.word	0x00036850
        /*1028*/ 	.short	0x010a
        /*102a*/ 	.byte	0x3f
	.zero		1


	//   ....[38]....
        /*102c*/ 	.word	0x0001b770
        /*1030*/ 	.word	0x0000000b
        /*1034*/ 	.word	0x00036850
        /*1038*/ 	.short	0x010a
        /*103a*/ 	.byte	0x3f
	.zero		1


	//   ....[39]....
        /*103c*/ 	.word	0x0001cef0
        /*1040*/ 	.word	0x0000000d
        /*1044*/ 	.word	0x00000000
        /*1048*/ 	.short	0x0101
        /*104a*/ 	.byte	0x3f
	.zero		1


	//   ....[40]....
        /*104c*/ 	.word	0x0001cf40
        /*1050*/ 	.word	0x0000000b
        /*1054*/ 	.word	0x00000000
        /*1058*/ 	.short	0x0101
        /*105a*/ 	.byte	0x3f
	.zero		1


	//   ....[41]....
        /*105c*/ 	.word	0x0001d5f0
        /*1060*/ 	.word	0x00000004
        /*1064*/ 	.word	0x00036830
        /*1068*/ 	.short	0x010a
        /*106a*/ 	.byte	0x3f
	.zero		1


	//   ....[42]....
        /*106c*/ 	.word	0x0001d670
        /*1070*/ 	.word	0x00000004
        /*1074*/ 	.word	0x00036830
        /*1078*/ 	.short	0x010a
        /*107a*/ 	.byte	0x3f
	.zero		1


	//   ....[43]....
        /*107c*/ 	.word	0x00020ce0
        /*1080*/ 	.word	0x0000000b
        /*1084*/ 	.word	0x00036850
        /*1088*/ 	.short	0x010a
        /*108a*/ 	.byte	0x3f
	.zero		1


	//   ....[44]....
        /*108c*/ 	.word	0x00020d30
        /*1090*/ 	.word	0x0000000b
        /*1094*/ 	.word	0x00036850
        /*1098*/ 	.short	0x010a
        /*109a*/ 	.byte	0x3f
	.zero		1


	//   ....[45]....
        /*109c*/ 	.word	0x00021ce0
        /*10a0*/ 	.word	0x00000078
        /*10a4*/ 	.word	0x00000000
        /*10a8*/ 	.short	0x0101
        /*10aa*/ 	.byte	0x3f
	.zero		1


	//   ....[46]....
        /*10ac*/ 	.word	0x00021d30
        /*10b0*/ 	.word	0x0000000b
        /*10b4*/ 	.word	0x00000000
        /*10b8*/ 	.short	0x0101
        /*10ba*/ 	.byte	0x3f
	.zero		1


	//   ....[47]....
        /*10bc*/ 	.word	0x000228d0
        /*10c0*/ 	.word	0x00000008
        /*10c4*/ 	.word	0x00036850
        /*10c8*/ 	.short	0x010a
        /*10ca*/ 	.byte	0x3f
	.zero		1


	//   ....[48]....
        /*10cc*/ 	.word	0x00022970
        /*10d0*/ 	.word	0x00000008
        /*10d4*/ 	.word	0x00036850
        /*10d8*/ 	.short	0x010a
        /*10da*/ 	.byte	0x3f
	.zero		1


	//   ....[49]....
        /*10dc*/ 	.word	0x00022ec0
        /*10e0*/ 	.word	0x0000000c
        /*10e4*/ 	.word	0x00000000
        /*10e8*/ 	.short	0x0101
        /*10ea*/ 	.byte	0x3f
	.zero		1


	//   ....[50]....
        /*10ec*/ 	.word	0x00024bc0
        /*10f0*/ 	.word	0x00000000
        /*10f4*/ 	.word	0x00000000
        /*10f8*/ 	.short	0x0101
        /*10fa*/ 	.byte	0x3f
	.zero		1


	//   ....[51]....
        /*10fc*/ 	.word	0x00025430
        /*1100*/ 	.word	0x00000006
        /*1104*/ 	.word	0x00000000
        /*1108*/ 	.short	0x0101
        /*110a*/ 	.byte	0x3f
	.zero		1


	//   ....[52]....
        /*110c*/ 	.word	0x00029120
        /*1110*/ 	.word	0x00000012
        /*1114*/ 	.word	0x00036820
        /*1118*/ 	.short	0x010a
        /*111a*/ 	.byte	0x3f
	.zero		1


	//   ....[53]....
        /*111c*/ 	.word	0x000291f0
        /*1120*/ 	.word	0x00000005
        /*1124*/ 	.word	0x000368a0
        /*1128*/ 	.short	0x010a
        /*112a*/ 	.byte	0x3f
	.zero		1


	//   ....[54]....
        /*112c*/ 	.word	0x00029620
        /*1130*/ 	.word	0x00000005
        /*1134*/ 	.word	0x000368c0
        /*1138*/ 	.short	0x010a
        /*113a*/ 	.byte	0x3f
	.zero		1


	//   ....[55]....
        /*113c*/ 	.word	0x00029ba0
        /*1140*/ 	.word	0x00000006
        /*1144*/ 	.word	0x000368a0
        /*1148*/ 	.short	0x010a
        /*114a*/ 	.byte	0x3f
	.zero		1


	//   ....[56]....
        /*114c*/ 	.word	0x00029fc0
        /*1150*/ 	.word	0x00000006
        /*1154*/ 	.word	0x000368c0
        /*1158*/ 	.short	0x010a
        /*115a*/ 	.byte	0x3f
	.zero		1


	//   ....[57]....
        /*115c*/ 	.word	0x0002b0f0
        /*1160*/ 	.word	0x00000000
        /*1164*/ 	.word	0x00036840
        /*1168*/ 	.short	0x010a
        /*116a*/ 	.byte	0x3f
	.zero		1


	//   ....[58]....
        /*116c*/ 	.word	0x0002c060
        /*1170*/ 	.word	0x00000012
        /*1174*/ 	.word	0x00036800
        /*1178*/ 	.short	0x0107
        /*117a*/ 	.byte	0x3f
	.zero		1


	//   ....[59]....
        /*117c*/ 	.word	0x0002c160
        /*1180*/ 	.word	0x00000012
        /*1184*/ 	.word	0x00036800
        /*1188*/ 	.short	0x0101
        /*118a*/ 	.byte	0x3f
	.zero		1


	//   ....[60]....
        /*118c*/ 	.word	0x0002c180
        /*1190*/ 	.word	0x00000012
        /*1194*/ 	.word	0x00036820
        /*1198*/ 	.short	0x010a
        /*119a*/ 	.byte	0x3f
	.zero		1


	//   ....[61]....
        /*119c*/ 	.word	0x0002c540
        /*11a0*/ 	.word	0x00000003
        /*11a4*/ 	.word	0x00036840
        /*11a8*/ 	.short	0x010a
        /*11aa*/ 	.byte	0x3f
	.zero		1


	//   ....[62]....
        /*11ac*/ 	.word	0x0002c9d0
        /*11b0*/ 	.word	0x00000002
        /*11b4*/ 	.word	0x00036860
        /*11b8*/ 	.short	0x010a
        /*11ba*/ 	.byte	0x3f
	.zero		1


	//   ....[63]....
        /*11bc*/ 	.word	0x0002d170
        /*11c0*/ 	.word	0x00000003
        /*11c4*/ 	.word	0x00036840
        /*11c8*/ 	.short	0x010a
        /*11ca*/ 	.byte	0x3f
	.zero		1


	//   ....[64]....
        /*11cc*/ 	.word	0x0002d600
        /*11d0*/ 	.word	0x00000002
        /*11d4*/ 	.word	0x00036860
        /*11d8*/ 	.short	0x010a
        /*11da*/ 	.byte	0x3f
	.zero		1


	//   ....[65]....
        /*11dc*/ 	.word	0x0002dd00
        /*11e0*/ 	.word	0x00000003
        /*11e4*/ 	.word	0x00036840
        /*11e8*/ 	.short	0x010a
        /*11ea*/ 	.byte	0x3f
	.zero		1


	//   ....[66]....
        /*11ec*/ 	.word	0x0002e180
        /*11f0*/ 	.word	0x00000002
        /*11f4*/ 	.word	0x00036860
        /*11f8*/ 	.short	0x010a
        /*11fa*/ 	.byte	0x3f
	.zero		1


	//   ....[67]....
        /*11fc*/ 	.word	0x0002e820
        /*1200*/ 	.word	0x00000000
        /*1204*/ 	.word	0x00036860
        /*1208*/ 	.short	0x010a
        /*120a*/ 	.byte	0x3f
	.zero		1


	//   ....[68]....
        /*120c*/ 	.word	0x0002ffb0
        /*1210*/ 	.word	0x00000000
        /*1214*/ 	.word	0x00036820
        /*1218*/ 	.short	0x010a
        /*121a*/ 	.byte	0x3f
	.zero		1


	//   ....[69]....
        /*121c*/ 	.word	0x000301b0
        /*1220*/ 	.word	0x00000006
        /*1224*/ 	.word	0x00000000
        /*1228*/ 	.short	0x010a
        /*122a*/ 	.byte	0x3f
	.zero		1


	//   ....[70]....
        /*122c*/ 	.word	0x000301e0
        /*1230*/ 	.word	0x00000007
        /*1234*/ 	.word	0x00000000
        /*1238*/ 	.short	0x010a
        /*123a*/ 	.byte	0x3f
	.zero		1


	//   ....[71]....
        /*123c*/ 	.word	0x00030240
        /*1240*/ 	.word	0x00000004
        /*1244*/ 	.word	0x00000000
        /*1248*/ 	.short	0x010a
        /*124a*/ 	.byte	0x3f
	.zero		1


	//   ....[72]....
        /*124c*/ 	.word	0x00030270
        /*1250*/ 	.word	0x00000003
        /*1254*/ 	.word	0x00000000
        /*1258*/ 	.short	0x010a
        /*125a*/ 	.byte	0x3f
	.zero		1


	//   ....[73]....
        /*125c*/ 	.word	0x000302d0
        /*1260*/ 	.word	0x00000060
        /*1264*/ 	.word	0x00036890
        /*1268*/ 	.short	0x010a
        /*126a*/ 	.byte	0x3f
	.zero		1


	//   ....[74]....
        /*126c*/ 	.word	0x00030320
        /*1270*/ 	.word	0x00000060
        /*1274*/ 	.word	0x00036890
        /*1278*/ 	.short	0x010a
        /*127a*/ 	.byte	0x3f
	.zero		1


	//   ....[75]....
        /*127c*/ 	.word	0x00030370
        /*1280*/ 	.word	0x00000060
        /*1284*/ 	.word	0x00036890
        /*1288*/ 	.short	0x010a
        /*128a*/ 	.byte	0x3f
	.zero		1


	//   ....[76]....
        /*128c*/ 	.word	0x000303c0
        /*1290*/ 	.word	0x00000060
        /*1294*/ 	.word	0x000368b0
        /*1298*/ 	.short	0x010a
        /*129a*/ 	.byte	0x3f
	.zero		1


	//   ....[77]....
        /*129c*/ 	.word	0x000307a0
        /*12a0*/ 	.word	0x00000010
        /*12a4*/ 	.word	0x00036800
        /*12a8*/ 	.short	0x010a
        /*12aa*/ 	.byte	0x3f
	.zero		1


	//   ....[78]....
        /*12ac*/ 	.word	0x00030ba0
        /*12b0*/ 	.word	0x00000010
        /*12b4*/ 	.word	0x00036800
        /*12b8*/ 	.short	0x010a
        /*12ba*/ 	.byte	0x3f
	.zero		1


	//   ....[79]....
        /*12bc*/ 	.word	0x00030bf0
        /*12c0*/ 	.word	0x00000003
        /*12c4*/ 	.word	0x00036830
        /*12c8*/ 	.short	0x010a
        /*12ca*/ 	.byte	0x3f
	.zero		1


	//   ....[80]....
        /*12cc*/ 	.word	0x00030c40
        /*12d0*/ 	.word	0x0000000d
        /*12d4*/ 	.word	0x00036830
        /*12d8*/ 	.short	0x010a
        /*12da*/ 	.byte	0x3f
	.zero		1


	//   ....[81]....
        /*12dc*/ 	.word	0x00030c90
        /*12e0*/ 	.word	0x0000000b
        /*12e4*/ 	.word	0x00036850
        /*12e8*/ 	.short	0x010a
        /*12ea*/ 	.byte	0x3f
	.zero		1


	//   ....[82]....
        /*12ec*/ 	.word	0x00030ce0
        /*12f0*/ 	.word	0x00000004
        /*12f4*/ 	.word	0x00036830
        /*12f8*/ 	.short	0x010a
        /*12fa*/ 	.byte	0x3f
	.zero		1


	//   ....[83]....
        /*12fc*/ 	.word	0x00030d30
        /*1300*/ 	.word	0x0000000b
        /*1304*/ 	.word	0x00036850
        /*1308*/ 	.short	0x010a
        /*130a*/ 	.byte	0x3f
	.zero		1


	//   ....[84]....
        /*130c*/ 	.word	0x00030d80
        /*1310*/ 	.word	0x00000008
        /*1314*/ 	.word	0x00036850
        /*1318*/ 	.short	0x010a
        /*131a*/ 	.byte	0x3f
	.zero		1


	//   ....[85]....
        /*131c*/ 	.word	0x00030f30
        /*1320*/ 	.word	0x00000012
        /*1324*/ 	.word	0x00036820
        /*1328*/ 	.short	0x010a
        /*132a*/ 	.byte	0x3f
	.zero		1


	//   ....[86]....
        /*132c*/ 	.word	0x00030f80
        /*1330*/ 	.word	0x00000005
        /*1334*/ 	.word	0x000368a0
        /*1338*/ 	.short	0x010a
        /*133a*/ 	.byte	0x3f
	.zero		1


	//   ....[87]....
        /*133c*/ 	.word	0x00030fd0
        /*1340*/ 	.word	0x00000005
        /*1344*/ 	.word	0x000368c0
        /*1348*/ 	.short	0x010a
        /*134a*/ 	.byte	0x3f
	.zero		1


	//   ....[88]....
        /*134c*/ 	.word	0x00031020
        /*1350*/ 	.word	0x00000006
        /*1354*/ 	.word	0x000368a0
        /*1358*/ 	.short	0x010a
        /*135a*/ 	.byte	0x3f
	.zero		1


	//   ....[89]....
        /*135c*/ 	.word	0x00031070
        /*1360*/ 	.word	0x00000006
        /*1364*/ 	.word	0x000368c0
        /*1368*/ 	.short	0x010a
        /*136a*/ 	.byte	0x3f
	.zero		1


	//   ....[90]....
        /*136c*/ 	.word	0x00031210
        /*1370*/ 	.word	0x00000000
        /*1374*/ 	.word	0x00036840
        /*1378*/ 	.short	0x010a
        /*137a*/ 	.byte	0x3f
	.zero		1


	//   ....[91]....
        /*137c*/ 	.word	0x00031df0
        /*1380*/ 	.word	0x00000012
        /*1384*/ 	.word	0x00036820
        /*1388*/ 	.short	0x010a
        /*138a*/ 	.byte	0x3f
	.zero		1


	//   ....[92]....
        /*138c*/ 	.word	0x00031e40
        /*1390*/ 	.word	0x00000003
        /*1394*/ 	.word	0x00036840
        /*1398*/ 	.short	0x010a
        /*139a*/ 	.byte	0x3f
	.zero		1


	//   ....[93]....
        /*139c*/ 	.word	0x00031e90
        /*13a0*/ 	.word	0x00000002
        /*13a4*/ 	.word	0x00036860
        /*13a8*/ 	.short	0x010a
        /*13aa*/ 	.byte	0x3f
	.zero		1


	//   ....[94]....
        /*13ac*/ 	.word	0x00031ee0
        /*13b0*/ 	.word	0x00000003
        /*13b4*/ 	.word	0x00036840
        /*13b8*/ 	.short	0x010a
        /*13ba*/ 	.byte	0x3f
	.zero		1


	//   ....[95]....
        /*13bc*/ 	.word	0x00031f30
        /*13c0*/ 	.word	0x00000002
        /*13c4*/ 	.word	0x00036860
        /*13c8*/ 	.short	0x010a
        /*13ca*/ 	.byte	0x3f
	.zero		1


	//   ....[96]....
        /*13cc*/ 	.word	0x00031f80
        /*13d0*/ 	.word	0x00000003
        /*13d4*/ 	.word	0x00036840
        /*13d8*/ 	.short	0x010a
        /*13da*/ 	.byte	0x3f
	.zero		1


	//   ....[97]....
        /*13dc*/ 	.word	0x00031fd0
        /*13e0*/ 	.word	0x00000002
        /*13e4*/ 	.word	0x00036860
        /*13e8*/ 	.short	0x010a
        /*13ea*/ 	.byte	0x3f
	.zero		1


	//   ....[98]....
        /*13ec*/ 	.word	0x00032020
        /*13f0*/ 	.word	0x00000000
        /*13f4*/ 	.word	0x00036860
        /*13f8*/ 	.short	0x010a
        /*13fa*/ 	.byte	0x3f
	.zero		1


	//   ....[99]....
        /*13fc*/ 	.word	0x00032bc0
        /*1400*/ 	.word	0x00000000
        /*1404*/ 	.word	0x00036820
        /*1408*/ 	.short	0x010a
        /*140a*/ 	.byte	0x3f
	.zero		1


	//   ....[100]....
        /*140c*/ 	.word	0x00032d60
        /*1410*/ 	.word	0x00000006
        /*1414*/ 	.word	0x00000000
        /*1418*/ 	.short	0x010a
        /*141a*/ 	.byte	0x3f
	.zero		1


	//   ....[101]....
        /*141c*/ 	.word	0x00032db0
        /*1420*/ 	.word	0x00000007
        /*1424*/ 	.word	0x00000000
        /*1428*/ 	.short	0x010a
        /*142a*/ 	.byte	0x3f
	.zero		1


	//   ....[102]....
        /*142c*/ 	.word	0x00032e00
        /*1430*/ 	.word	0x00000004
        /*1434*/ 	.word	0x00000000
        /*1438*/ 	.short	0x010a
        /*143a*/ 	.byte	0x3f
	.zero		1


	//----- nvinfo : EIATTR_NUM_MBARRIERS
	.align		4
.L_843:
        /*143c*/ 	.byte	0x03, 0x38
        /*143e*/ 	.short	0x0016


	//----- nvinfo : EIATTR_EXIT_INSTR_OFFSETS
	.align		4
        /*1440*/ 	.byte	0x04, 0x1c
        /*1442*/ 	.short	(.L_845 - .L_844)


	//   ....[0]....
.L_844:
        /*1444*/ 	.word	0x000302c0


	//----- nvinfo : EIATTR_MAX_THREADS
	.align		4
.L_845:
        /*1448*/ 	.byte	0x04, 0x05
        /*144a*/ 	.short	(.L_847 - .L_846)
.L_846:
        /*144c*/ 	.word	0x00000180
        /*1450*/ 	.word	0x00000001
        /*1454*/ 	.word	0x00000001


	//----- nvinfo : EIATTR_CRS_STACK_SIZE
	.align		4
.L_847:
        /*1458*/ 	.byte	0x04, 0x1e
        /*145a*/ 	.short	(.L_849 - .L_848)
.L_848:
        /*145c*/ 	.word	0x00000000


	//----- nvinfo : EIATTR_CBANK_PARAM_SIZE
	.align		4
.L_849:
        /*1460*/ 	.byte	0x03, 0x19
        /*1462*/ 	.short	0x0af0


	//----- nvinfo : EIATTR_PARAM_CBANK
	.align		4
        /*1464*/ 	.byte	0x04, 0x0a
        /*1466*/ 	.short	(.L_851 - .L_850)
	.align		4
.L_850:
        /*1468*/ 	.word	index@(.nv.constant0._ZN7cutlass13device_kernelIN5flash11enable_sm90INS1_16FlashAttnFwdSm90INS1_25CollectiveMainloopFwdSm90ILi2EN4cute5tupleIJNS5_1CILi1EEES8_S8_EEENS6_IJNS7_ILi128EEENS7_ILi112EEENS7_ILi192EEEEEELi192ENS_10bfloat16_tEfNS_4arch4Sm90ELb1ELb0ELb0ELb1ELb0ELb1ELb0ELb1ELb1ELb1ELb1ELb0EEENS1_21CollectiveEpilogueFwdINS6_IJSA_SC_SB_EEES9_SE_SG_Li256ELb1ELb1ELb1ELb0EEENS1_36VarlenDynamicPersistentTileSchedulerILi128ELi112ELi256ELi128ELb1ELb1ELb1ELb1ELb1ELb1EEEEEEEEEvNT_6ParamsE)
        /*146c*/ 	.short	0x0210
        /*146e*/ 	.short	0x0af0


	//----- nvinfo : EIATTR_SW_WAR
	.align		4
.L_851:
        /*1470*/ 	.byte	0x04, 0x36
        /*1472*/ 	.short	(.L_853 - .L_852)
.L_852:
        /*1474*/ 	.word	0x00000008
.L_853:


//--------------------- .nv.info._ZN7cutlass13device_kernelIN5flash11enable_sm90INS1_16FlashAttnFwdSm90INS1_25CollectiveMainloopFwdSm90ILi2EN4cute5tupleIJNS5_1CILi1EEES8_S8_EEENS6_IJNS7_ILi128EEENS7_ILi176EEESA_EEELi128ENS_10bfloat16_tEfNS_4arch4Sm90ELb0ELb0ELb0ELb0ELb0ELb0ELb0ELb1ELb1ELb1ELb1ELb0EEENS1_21CollectiveEpilogueFwdINS6_IJSA_SA_SB_EEES9_SD_SF_Li256ELb0ELb1ELb1ELb0EEENS1_19SingleTileSchedulerILb0ELb1ELb1ELi128EEEEEEEEEvNT_6ParamsE --------------------------
	.section	.nv.info._ZN7cutlass13device_kernelIN5flash11enable_sm90INS1_16FlashAttnFwdSm90INS1_25CollectiveMainloopFwdSm90ILi2EN4cute5tupleIJNS5_1CILi1EEES8_S8_EEENS6_IJNS7_ILi128EEENS7_ILi176EEESA_EEELi128ENS_10bfloat16_tEfNS_4arch4Sm90ELb0ELb0ELb0ELb0ELb0ELb0ELb0ELb1ELb1ELb1ELb1ELb0EEENS1_21CollectiveEpilogueFwdINS6_IJSA_SA_SB_EEES9_SD_SF_Li256ELb0ELb1ELb1ELb0EEENS1_19SingleTileSchedulerILb0ELb1ELb1ELi128EEEEEEEEEvNT_6ParamsE,"",@"SHT_CUDA_INFO"
	.sectionflags	@""
	.align	4


	//----- nvinfo : EIATTR_CUDA_API_VERSION
	.align		4
        /*0000*/ 	.byte	0x04, 0x37
        /*0002*/ 	.short	(.L_855 - .L_854)
.L_854:
        /*0004*/ 	.word	0x00000082


	//----- nvinfo : EIATTR_KPARAM_INFO
	.align		4
.L_855:
        /*0008*/ 	.byte	0x04, 0x17
        /*000a*/ 	.short	(.L_857 - .L_856)
.L_856:
        /*000c*/ 	.word	0x00000000
        /*0010*/ 	.short	0x0000
        /*0012*/ 	.short	0x0070
        /*0014*/ 	.byte	0x00, 0xf0, 0x01, 0x28


	//----- nvinfo : EIATTR_SPARSE_MMA_MASK
	.align		4
.L_857:
        /*0018*/ 	.byte	0x03, 0x50
        /*001a*/ 	.short	0x0000


	//----- nvinfo : EIATTR_MAXREG_COUNT
	.align		4
        /*001c*/ 	.byte	0x03, 0x1b
        /*001e*/ 	.short	0x00a8


	//----- nvinfo : EIATTR_NUM_BARRIERS
	.align		4
        /*0020*/ 	.byte	0x02, 0x4c
        /*0022*/ 	.byte	0x10
	.zero		1


	//----- nvinfo : EIATTR_EXTERNS
	.align		4
        /*0024*/ 	.byte	0x04, 0x0f
        /*0026*/ 	.short	(.L_859 - .L_858)


	//   ....[0]....
	.align		4
.L_858:
        /*0028*/ 	.word	index@(__assertfail)


	//----- nvinfo : EIATTR_ANNOTATIONS
	.align		4
.L_859:
        /*002c*/ 	.byte	0x04, 0x55
        /*002e*/ 	.short	(.L_861 - .L_860)


	//   ....[0]....
.L_860:
        /*0030*/ 	.word	0x00000001
        /*0034*/ 	.byte	0x60, 0x09, 0x00, 0x00, 0x01, 0x00, 0x00, 0x00, 0x90, 0x13, 0x00, 0x00, 0x01, 0x00, 0x00, 0x00
        /*0044*/ 	.byte	0x90, 0xd7, 0x00, 0x00, 0x01, 0x00, 0x00, 0x00, 0x80, 0xdc, 0x00, 0x00, 0x01, 0x00, 0x00, 0x00
        /*0054*/ 	.byte	0xf0, 0xeb, 0x00, 0x00, 0x01, 0x00, 0x00, 0x00, 0x90, 0xee, 0x00, 0x00, 0x01, 0x00, 0x00, 0x00
        /*0064*/ 	.byte	0x50, 0xf6, 0x00, 0x00, 0x01, 0x00, 0x00, 0x00, 0x70, 0xfe, 0x00, 0x00, 0x01, 0x00, 0x00, 0x00
        /*0074*/ 	.byte	0xd0, 0x0a, 0x01, 0x00


	//----- nvinfo : EIATTR_MERCURY_ISA_VERSION
	.align		4
.L_861:
        /*0078*/ 	.byte	0x03, 0x5f
        /*007a*/ 	.short	0x0101


	//----- nvinfo : EIATTR_INT_WARP_WIDE_INSTR_OFFSETS
	.align		4
        /*007c*/ 	.byte	0x04, 0x31
        /*007e*/ 	.short	(.L_863 - .L_862)


	//   ....[0]....
.L_862:
        /*0080*/ 	.word	0x00000130


	//   ....[1]....
        /*0084*/ 	.word	0x00000170


	//   ....[2]....
        /*0088*/ 	.word	0x000001e0


	//----- nvinfo : EIATTR_COOP_GROUP_MASK_REGIDS
	.align		4
.L_863:
        /*008c*/ 	.byte	0x04, 0x29
        /*008e*/ 	.short	(.L_865 - .L_864)


	//   ....[0]....
.L_864:
        /*0090*/ 	.word	0xffffffff


	//   ....[1]....
        /*0094*/ 	.word	0xffffffff


	//   ....[2]....
        /*0098*/ 	.word	0xffffffff


	//   ....[3]....
        /*009c*/ 	.word	0xffffffff


	//   ....[4]....
        /*00a0*/ 	.word	0xffffffff


	//   ....[5]....
        /*00a4*/ 	.word	0xffffffff


	//   ....[6]....
        /*00a8*/ 	.word	0xffffffff


	//   ....[7]....
        /*00ac*/ 	.word	0xffffffff


	//   ....[8]....
        /*00b0*/ 	.word	0xffffffff


	//   ....[9]....
        /*00b4*/ 	.word	0xffffffff


	//   ....[10]....
        /*00b8*/ 	.word	0xffffffff


	//   ....[11]....
        /*00bc*/ 	.word	0xffffffff


	//   ....[12]....
        /*00c0*/ 	.word	0xffffffff


	//   ....[13]....
        /*00c4*/ 	.word	0xffffffff


	//   ....[14]....
        /*00c8*/ 	.word	0xffffffff


	//   ....[15]....
        /*00cc*/ 	.word	0xffffffff


	//   ....[16]....
        /*00d0*/ 	.word	0xffffffff


	//   ....[17]....
        /*00d4*/ 	.word	0xffffffff


	//   ....[18]....
        /*00d8*/ 	.word	0xffffffff


	//   ....[19]....
        /*00dc*/ 	.word	0xffffffff


	//   ....[20]....
        /*00e0*/ 	.word	0xffffffff


	//   ....[21]....
        /*00e4*/ 	.word	0xffffffff


	//   ....[22]....
        /*00e8*/ 	.word	0xffffffff


	//   ....[23]....
        /*00ec*/ 	.word	0xffffffff


	//   ....[24]....
        /*00f0*/ 	.word	0xffffffff


	//   ....[25]....
        /*00f4*/ 	.word	0xffffffff


	//   ....[26]....
        /*00f8*/ 	.word	0xffffffff


	//   ....[27]....
        /*00fc*/ 	.word	0xffffffff


	//   ....[28]....
        /*0100*/ 	.word	0xffffffff


	//   ....[29]....
        /*0104*/ 	.word	0xffffffff


	//   ....[30]....
        /*0108*/ 	.word	0xffffffff


	//   ....[31]....
        /*010c*/ 	.word	0xffffffff


	//   ....[32]....
        /*0110*/ 	.word	0xffffffff


	//   ....[33]....
        /*0114*/ 	.word	0xffffffff


	//   ....[34]....
        /*0118*/ 	.word	0xffffffff


	//   ....[35]....
        /*011c*/ 	.word	0xffffffff


	//   ....[36]....
        /*0120*/ 	.word	0xffffffff


	//   ....[37]....
        /*0124*/ 	.word	0xffffffff


	//   ....[38]....
        /*0128*/ 	.word	0xffffffff


	//   ....[39]....
        /*012c*/ 	.word	0xffffffff


	//   ....[40]....
        /*0130*/ 	.word	0xffffffff


	//   ....[41]....
        /*0134*/ 	.word	0xffffffff


	//   ....[42]....
        /*0138*/ 	.word	0xffffffff


	//   ....[43]....
        /*013c*/ 	.word	0xffffffff


	//   ....[44]....
        /*0140*/ 	.word	0xffffffff


	//   ....[45]....
        /*0144*/ 	.word	0xffffffff


	//   ....[46]....
        /*0148*/ 	.word	0xffffffff


	//   ....[47]....
        /*014c*/ 	.word	0x0500000f


	//   ....[48]....
        /*0150*/ 	.word	0x0500000f


	//   ....[49]....
        /*0154*/ 	.word	0x0500000f


	//   ....[50]....
        /*0158*/ 	.word	0x0500000f


	//   ....[51]....
        /*015c*/ 	.word	0x0500000f


	//   ....[52]....
        /*0160*/ 	.word	0x0500000f


	//   ....[53]....
        /*0164*/ 	.word	0x0500000f


	//   ....[54]....
        /*0168*/ 	.word	0x0500000f


	//   ....[55]....
        /*016c*/ 	.word	0x0500000f


	//   ....[56]....
        /*0170*/ 	.word	0x0500000f


	//   ....[57]....
        /*0174*/ 	.word	0x0500000f


	//   ....[58]....
        /*0178*/ 	.word	0x0500000f


	//   ....[59]....
        /*017c*/ 	.word	0x0500000f


	//   ....[60]....
        /*0180*/ 	.word	0x0500000f


	//   ....[61]....
        /*0184*/ 	.word	0x0500000f


	//   ....[62]....
        /*0188*/ 	.word	0x0500000f


	//   ....[63]....
        /*018c*/ 	.word	0x0500000f


	//   ....[64]....
        /*0190*/ 	.word	0x0500000f


	//----- nvinfo : EIATTR_COOP_GROUP_INSTR_OFFSETS
	.align		4
.L_865:
        /*0194*/ 	.byte	0x04, 0x28
        /*0196*/ 	.short	(.L_867 - .L_866)


	//   ....[0]....
.L_866:
        /*0198*/ 	.word	0x00000070


	//   ....[1]....
        /*019c*/ 	.word	0x00000140


	//   ....[2]....
        /*01a0*/ 	.word	0x00000190


	//   ....[3]....
        /*01a4*/ 	.word	0x000003c0


	//   ....[4]....
        /*01a8*/ 	.word	0x00000520


	//   ....[5]....
        /*01ac*/ 	.word	0x00000640


	//   ....[6]....
        /*01b0*/ 	.word	0x000007a0


	//   ....[7]....
        /*01b4*/ 	.word	0x00001160


	//   ....[8]....
        /*01b8*/ 	.word	0x00004600


	//   ....[9]....
        /*01bc*/ 	.word	0x000046a0


	//   ....[10]....
        /*01c0*/ 	.word	0x00004de0


	//   ....[11]....
        /*01c4*/ 	.word	0x00004e50


	//   ....[12]....
        /*01c8*/ 	.word	0x00008e80


	//   ....[13]....
        /*01cc*/ 	.word	0x00008ef0


	//   ....[14]....
        /*01d0*/ 	.word	0x00009550


	//   ....[15]....
        /*01d4*/ 	.word	0x000095b0


	//   ....[16]....
        /*01d8*/ 	.word	0x0000af00


	//   ....[17]....
        /*01dc*/ 	.word	0x0000af30


	//   ....[18]....
        /*01e0*/ 	.word	0x0000afd0


	//   ....[19]....
        /*01e4*/ 	.word	0x0000b020


	//   ....[20]....
        /*01e8*/ 	.word	0x0000c070


	//   ....[21]....
        /*01ec*/ 	.word	0x0000c0b0


	//   ....[22]....
        /*01f0*/ 	.word	0x0000c0f0


	//   ....[23]....
        /*01f4*/ 	.word	0x0000c130


	//   ....[24]....
        /*01f8*/ 	.word	0x0000c140


	//   ....[25]....
        /*01fc*/ 	.word	0x0000c160


	//   ....[26]....
        /*0200*/ 	.word	0x0000c7b0


	//   ....[27]....
        /*0204*/ 	.word	0x0000c7c0


	//   ....[28]....
        /*0208*/ 	.word	0x0000d230


	//   ....[29]....
        /*020c*/ 	.word	0x0000dca0


	//   ....[30]....
        /*0210*/ 	.word	0x0000e620


	//   ....[31]....
        /*0214*/ 	.word	0x0000e630


	//   ....[32]....
        /*0218*/ 	.word	0x0000e650


	//   ....[33]....
        /*021c*/ 	.word	0x0000e6b0


	//   ....[34]....
        /*0220*/ 	.word	0x0000e710


	//   ....[35]....
        /*0224*/ 	.word	0x0000e750


	//   ....[36]....
        /*0228*/ 	.word	0x0000e7b0


	//   ....[37]....
        /*022c*/ 	.word	0x0000e7f0


	//   ....[38]....
        /*0230*/ 	.word	0x0000e850


	//   ....[39]....
        /*0234*/ 	.word	0x0000e890


	//   ....[40]....
        /*0238*/ 	.word	0x0000e8f0


	//   ....[41]....
        /*023c*/ 	.word	0x0000e930


	//   ....[42]....
        /*0240*/ 	.word	0x0000e990


	//   ....[43]....
        /*0244*/ 	.word	0x0000e9d0


	//   ....[44]....
        /*0248*/ 	.word	0x0000ea30


	//   ....[45]....
        /*024c*/ 	.word	0x0000ea60


	//   ....[46]....
        /*0250*/ 	.word	0x00010a60


	//   ....[47]....
        /*0254*/ 	.word	0x00010f20


	//   ....[48]....
        /*0258*/ 	.word	0x000110a0


	//   ....[49]....
        /*025c*/ 	.word	0x000110f0


	//   ....[50]....
        /*0260*/ 	.word	0x00011220


	//   ....[51]....
        /*0264*/ 	.word	0x00011290


	//   ....[52]....
        /*0268*/ 	.word	0x00011380


	//   ....[53]....
        /*026c*/ 	.word	0x000113f0


	//   ....[54]....
        /*0270*/ 	.word	0x000114e0


	//   ....[55]....
        /*0274*/ 	.word	0x00011550


	//   ....[56]....
        /*0278*/ 	.word	0x00011640


	//   ....[57]....
        /*027c*/ 	.word	0x000116b0


	//   ....[58]....
        /*0280*/ 	.word	0x000117a0


	//   ....[59]....
        /*0284*/ 	.word	0x00011810


	//   ....[60]....
        /*0288*/ 	.word	0x00011900


	//   ....[61]....
        /*028c*/ 	.word	0x00011960


	//   ....[62]....
        /*0290*/ 	.word	0x00011a40


	//   ....[63]....
        /*0294*/ 	.word	0x00011a90


	//   ....[64]....
        /*0298*/ 	.word	0x00011e90


	//----- nvinfo : EIATTR_REG_RECONFIG
	.align		4
.L_867:
        /*029c*/ 	.byte	0x01, 0x54
	.zero		2


	//----- nvinfo : EIATTR_SYSCALL_OFFSETS
	.align		4
        /*02a0*/ 	.byte	0x04, 0x46
        /*02a2*/ 	.short	(.L_869 - .L_868)


	//   ....[0]....
.L_868:
        /*02a4*/ 	.word	0x00001340


	//   ....[1]....
        /*02a8*/ 	.word	0x0000d910


	//   ....[2]....
        /*02ac*/ 	.word	0x0000da50


	//   ....[3]....
        /*02b0*/ 	.word	0x0000db40


	//   ....[4]....
        /*02b4*/ 	.word	0x0000e240


	//----- nvinfo : EIATTR_MBARRIER_INSTR_OFFSETS
	.align		4
.L_869:
        /*02b8*/ 	.byte	0x04, 0x39
        /*02ba*/ 	.short	(.L_871 - .L_870)


	//   ....[0]....
.L_870:
        /*02bc*/ 	.word	0x00000270
        /*02c0*/ 	.word	0x000000ff
        /*02c4*/ 	.word	0x00034800
        /*02c8*/ 	.short	0x0100
        /*02ca*/ 	.byte	0x08
	.zero		1


	//   ....[1]....
        /*02cc*/ 	.word	0x00000280
        /*02d0*/ 	.word	0x000000ff
        /*02d4*/ 	.word	0x00034820
        /*02d8*/ 	.short	0x0100
        /*02da*/ 	.byte	0x08
	.zero		1


	//   ....[2]....
        /*02dc*/ 	.word	0x00000370
        /*02e0*/ 	.word	0x000000ff
        /*02e4*/ 	.word	0x00034830
        /*02e8*/ 	.short	0x0100
        /*02ea*/ 	.byte	0x08
	.zero		1


	//   ....[3]....
        /*02ec*/ 	.word	0x00000380
        /*02f0*/ 	.word	0x000000ff
        /*02f4*/ 	.word	0x00034840
        /*02f8*/ 	.short	0x0100
        /*02fa*/ 	.byte	0x08
	.zero		1


	//   ....[4]....
        /*02fc*/ 	.word	0x00000390
        /*0300*/ 	.word	0x000000ff
        /*0304*/ 	.word	0x00034838
        /*0308*/ 	.short	0x0100
        /*030a*/ 	.byte	0x08
	.zero		1


	//   ....[5]....
        /*030c*/ 	.word	0x000003a0
        /*0310*/ 	.word	0x000000ff
        /*0314*/ 	.word	0x00034848
        /*0318*/ 	.short	0x0100
        /*031a*/ 	.byte	0x08
	.zero		1


	//   ....[6]....
        /*031c*/ 	.word	0x000004d0
        /*0320*/ 	.word	0x000000ff
        /*0324*/ 	.word	0x00034850
        /*0328*/ 	.short	0x0100
        /*032a*/ 	.byte	0x08
	.zero		1


	//   ....[7]....
        /*032c*/ 	.word	0x000004e0
        /*0330*/ 	.word	0x000000ff
        /*0334*/ 	.word	0x00034860
        /*0338*/ 	.short	0x0100
        /*033a*/ 	.byte	0x08
	.zero		1


	//   ....[8]....
        /*033c*/ 	.word	0x000004f0
        /*0340*/ 	.word	0x000000ff
        /*0344*/ 	.word	0x00034858
        /*0348*/ 	.short	0x0100
        /*034a*/ 	.byte	0x08
	.zero		1


	//   ....[9]....
        /*034c*/ 	.word	0x00000500
        /*0350*/ 	.word	0x000000ff
        /*0354*/ 	.word	0x00034868
        /*0358*/ 	.short	0x0100
        /*035a*/ 	.byte	0x08
	.zero		1


	//   ....[10]....
        /*035c*/ 	.word	0x000005f0
        /*0360*/ 	.word	0x000000ff
        /*0364*/ 	.word	0x00034870
        /*0368*/ 	.short	0x0100
        /*036a*/ 	.byte	0x06
	.zero		1


	//   ....[11]....
        /*036c*/ 	.word	0x00000600
        /*0370*/ 	.word	0x000000ff
        /*0374*/ 	.word	0x00034880
        /*0378*/ 	.short	0x0100
        /*037a*/ 	.byte	0x06
	.zero		1


	//   ....[12]....
        /*037c*/ 	.word	0x00000610
        /*0380*/ 	.word	0x000000ff
        /*0384*/ 	.word	0x00034878
        /*0388*/ 	.short	0x0100
        /*038a*/ 	.byte	0x06
	.zero		1


	//   ....[13]....
        /*038c*/ 	.word	0x00000620
        /*0390*/ 	.word	0x000000ff
        /*0394*/ 	.word	0x00034888
        /*0398*/ 	.short	0x0100
        /*039a*/ 	.byte	0x06
	.zero		1


	//   ....[14]....
        /*039c*/ 	.word	0x00000750
        /*03a0*/ 	.word	0x000000ff
        /*03a4*/ 	.word	0x00034890
        /*03a8*/ 	.short	0x0100
        /*03aa*/ 	.byte	0x08
	.zero		1


	//   ....[15]....
        /*03ac*/ 	.word	0x00000760
        /*03b0*/ 	.word	0x000000ff
        /*03b4*/ 	.word	0x000348a0
        /*03b8*/ 	.short	0x0100
        /*03ba*/ 	.byte	0x08
	.zero		1


	//   ....[16]....
        /*03bc*/ 	.word	0x00000770
        /*03c0*/ 	.word	0x000000ff
        /*03c4*/ 	.word	0x00034898
        /*03c8*/ 	.short	0x0100
        /*03ca*/ 	.byte	0x08
	.zero		1


	//   ....[17]....
        /*03cc*/ 	.word	0x00000780
        /*03d0*/ 	.word	0x000000ff
        /*03d4*/ 	.word	0x000348a8
        /*03d8*/ 	.short	0x0100
        /*03da*/ 	.byte	0x08
	.zero		1


	//   ....[18]....
        /*03dc*/ 	.word	0x000008b0
        /*03e0*/ 	.word	0x000000ff
        /*03e4*/ 	.word	0x000348b0
        /*03e8*/ 	.short	0x0100
        /*03ea*/ 	.byte	0x08
	.zero		1


	//   ....[19]....
        /*03ec*/ 	.word	0x000008c0
        /*03f0*/ 	.word	0x000000ff
        /*03f4*/ 	.word	0x000348c0
        /*03f8*/ 	.short	0x0100
        /*03fa*/ 	.byte	0x08
	.zero		1


	//   ....[20]....
        /*03fc*/ 	.word	0x000008d0
        /*0400*/ 	.word	0x000000ff
        /*0404*/ 	.word	0x000348b8
        /*0408*/ 	.short	0x0100
        /*040a*/ 	.byte	0x08
	.zero		1


	//   ....[21]....
        /*040c*/ 	.word	0x000008e0
        /*0410*/ 	.word	0x000000ff
        /*0414*/ 	.word	0x000348c8
        /*0418*/ 	.short	0x0100
        /*041a*/ 	.byte	0x08
	.zero		1


	//   ....[22]....
        /*041c*/ 	.word	0x00001370
        /*0420*/ 	.word	0x000000ff
        /*0424*/ 	.word	0x00034800
        /*0428*/ 	.short	0x010a
        /*042a*/ 	.byte	0x04
	.zero		1


	//   ....[23]....
        /*042c*/ 	.word	0x00001410
        /*0430*/ 	.word	0x000000ff
        /*0434*/ 	.word	0x00034830
        /*0438*/ 	.short	0x010a
        /*043a*/ 	.byte	0x04
	.zero		1


	//   ....[24]....
        /*043c*/ 	.word	0x000014a0
        /*0440*/ 	.word	0x000000ff
        /*0444*/ 	.word	0x00034830
        /*0448*/ 	.short	0x010a
        /*044a*/ 	.byte	0x04
	.zero		1


	//   ....[25]....
        /*044c*/ 	.word	0x00005560
        /*0450*/ 	.word	0x00000032
        /*0454*/ 	.word	0x00000000
        /*0458*/ 	.short	0x0101
        /*045a*/ 	.byte	0x3f
	.zero		1


	//   ....[26]....
        /*045c*/ 	.word	0x00006490
        /*0460*/ 	.word	0x00000005
        /*0464*/ 	.word	0x00034830
        /*0468*/ 	.short	0x010a
        /*046a*/ 	.byte	0x3f
	.zero		1


	//   ....[27]....
        /*046c*/ 	.word	0x000064d0
        /*0470*/ 	.word	0x00000005
        /*0474*/ 	.word	0x00034830
        /*0478*/ 	.short	0x010a
        /*047a*/ 	.byte	0x3f
	.zero		1


	//   ....[28]....
        /*047c*/ 	.word	0x00008a80
        /*0480*/ 	.word	0x000000ff
        /*0484*/ 	.word	0x00034850
        /*0488*/ 	.short	0x010a
        /*048a*/ 	.byte	0x06
	.zero		1


	//   ....[29]....
        /*048c*/ 	.word	0x00008ac0
        /*0490*/ 	.word	0x000000ff
        /*0494*/ 	.word	0x00034850
        /*0498*/ 	.short	0x010a
        /*049a*/ 	.byte	0x06
	.zero		1


	//   ....[30]....
        /*049c*/ 	.word	0x0000a070
        /*04a0*/ 	.word	0x00000085
        /*04a4*/ 	.word	0x00000000
        /*04a8*/ 	.short	0x0101
        /*04aa*/ 	.byte	0x3f
	.zero		1


	//   ....[31]....
        /*04ac*/ 	.word	0x0000a290
        /*04b0*/ 	.word	0x00000083
        /*04b4*/ 	.word	0x00000000
        /*04b8*/ 	.short	0x0101
        /*04ba*/ 	.byte	0x3f
	.zero		1


	//   ....[32]....
        /*04bc*/ 	.word	0x0000ae60
        /*04c0*/ 	.word	0x0000000b
        /*04c4*/ 	.word	0x00034850
        /*04c8*/ 	.short	0x010a
        /*04ca*/ 	.byte	0x3f
	.zero		1


	//   ....[33]....
        /*04cc*/ 	.word	0x0000aea0
        /*04d0*/ 	.word	0x0000000b
        /*04d4*/ 	.word	0x00034850
        /*04d8*/ 	.short	0x010a
        /*04da*/ 	.byte	0x3f
	.zero		1


	//   ....[34]....
        /*04dc*/ 	.word	0x0000b600
        /*04e0*/ 	.word	0x00000009
        /*04e4*/ 	.word	0x00000000
        /*04e8*/ 	.short	0x0101
        /*04ea*/ 	.byte	0x3f
	.zero		1


	//   ....[35]....
        /*04ec*/ 	.word	0x0000c150
        /*04f0*/ 	.word	0x000000ff
        /*04f4*/ 	.word	0x00000000
        /*04f8*/ 	.short	0x0101
        /*04fa*/ 	.byte	0x04
	.zero		1


	//   ....[36]....
        /*04fc*/ 	.word	0x0000dec0
        /*0500*/ 	.word	0x000000ff
        /*0504*/ 	.word	0x00034840
        /*0508*/ 	.short	0x010a
        /*050a*/ 	.byte	0x26
	.zero		1


	//   ....[37]....
        /*050c*/ 	.word	0x0000eb90
        /*0510*/ 	.word	0x000000ff
        /*0514*/ 	.word	0x00034800
        /*0518*/ 	.short	0x0107
        /*051a*/ 	.byte	0x26
	.zero		1


	//   ....[38]....
        /*051c*/ 	.word	0x0000ec00
        /*0520*/ 	.word	0x000000ff
        /*0524*/ 	.word	0x00034800
        /*0528*/ 	.short	0x0101
        /*052a*/ 	.byte	0x26
	.zero		1


	//   ....[39]....
        /*052c*/ 	.word	0x0000ec10
        /*0530*/ 	.word	0x000000ff
        /*0534*/ 	.word	0x00034820
        /*0538*/ 	.short	0x010a
        /*053a*/ 	.byte	0x26
	.zero		1


	//   ....[40]....
        /*053c*/ 	.word	0x0000f020
        /*0540*/ 	.word	0x000000ff
        /*0544*/ 	.word	0x00034848
        /*0548*/ 	.short	0x010a
        /*054a*/ 	.byte	0x26
	.zero		1


	//   ....[41]....
        /*054c*/ 	.word	0x0000f2e0
        /*0550*/ 	.word	0x000000ff
        /*0554*/ 	.word	0x00034860
        /*0558*/ 	.short	0x010a
        /*055a*/ 	.byte	0x26
	.zero		1


	//   ....[42]....
        /*055c*/ 	.word	0x0000f7e0
        /*0560*/ 	.word	0x000000ff
        /*0564*/ 	.word	0x00034840
        /*0568*/ 	.short	0x010a
        /*056a*/ 	.byte	0x26
	.zero		1


	//   ....[43]....
        /*056c*/ 	.word	0x0000fac0
        /*0570*/ 	.word	0x000000ff
        /*0574*/ 	.word	0x00034868
        /*0578*/ 	.short	0x010a
        /*057a*/ 	.byte	0x26
	.zero		1


	//   ....[44]....
        /*057c*/ 	.word	0x00010010
        /*0580*/ 	.word	0x000000ff
        /*0584*/ 	.word	0x00034848
        /*0588*/ 	.short	0x010a
        /*058a*/ 	.byte	0x26
	.zero		1


	//   ....[45]....
        /*058c*/ 	.word	0x000102d0
        /*0590*/ 	.word	0x000000ff
        /*0594*/ 	.word	0x00034860
        /*0598*/ 	.short	0x010a
        /*059a*/ 	.byte	0x26
	.zero		1


	//   ....[46]....
        /*059c*/ 	.word	0x00010660
        /*05a0*/ 	.word	0x00000003
        /*05a4*/ 	.word	0x00034860
        /*05a8*/ 	.short	0x010a
        /*05aa*/ 	.byte	0x3f
	.zero		1


	//   ....[47]....
        /*05ac*/ 	.word	0x000109f0
        /*05b0*/ 	.word	0x00000002
        /*05b4*/ 	.word	0x00034820
        /*05b8*/ 	.short	0x010a
        /*05ba*/ 	.byte	0x3f
	.zero		1


	//   ....[48]....
        /*05bc*/ 	.word	0x00010b90
        /*05c0*/ 	.word	0x00000007
        /*05c4*/ 	.word	0x00000000
        /*05c8*/ 	.short	0x010a
        /*05ca*/ 	.byte	0x3f
	.zero		1


	//   ....[49]....
        /*05cc*/ 	.word	0x00010c00
        /*05d0*/ 	.word	0x00000008
        /*05d4*/ 	.word	0x00000000
        /*05d8*/ 	.short	0x010a
        /*05da*/ 	.byte	0x3f
	.zero		1


	//   ....[50]....
        /*05dc*/ 	.word	0x00010c60
        /*05e0*/ 	.word	0x00000007
        /*05e4*/ 	.word	0x00000000
        /*05e8*/ 	.short	0x010a
        /*05ea*/ 	.byte	0x3f
	.zero		1


	//   ....[51]....
        /*05ec*/ 	.word	0x00010c90
        /*05f0*/ 	.word	0x00000006
        /*05f4*/ 	.word	0x00000000
        /*05f8*/ 	.short	0x010a
        /*05fa*/ 	.byte	0x3f
	.zero		1


	//   ....[52]....
        /*05fc*/ 	.word	0x00010d10
        /*0600*/ 	.word	0x00000003
        /*0604*/ 	.word	0x00034800
        /*0608*/ 	.short	0x010a
        /*060a*/ 	.byte	0x3f
	.zero		1


	//   ....[53]....
        /*060c*/ 	.word	0x00010d80
        /*0610*/ 	.word	0x00000003
        /*0614*/ 	.word	0x00034830
        /*0618*/ 	.short	0x010a
        /*061a*/ 	.byte	0x3f
	.zero		1


	//   ....[54]....
        /*061c*/ 	.word	0x00010dd0
        /*0620*/ 	.word	0x00000005
        /*0624*/ 	.word	0x00034830
        /*0628*/ 	.short	0x010a
        /*062a*/ 	.byte	0x3f
	.zero		1


	//   ....[55]....
        /*062c*/ 	.word	0x00010e30
        /*0630*/ 	.word	0x00000005
        /*0634*/ 	.word	0x00034850
        /*0638*/ 	.short	0x010a
        /*063a*/ 	.byte	0x3f
	.zero		1


	//   ....[56]....
        /*063c*/ 	.word	0x00010e80
        /*0640*/ 	.word	0x0000000b
        /*0644*/ 	.word	0x00034850
        /*0648*/ 	.short	0x010a
        /*064a*/ 	.byte	0x3f
	.zero		1


	//   ....[57]....
        /*064c*/ 	.word	0x00010fe0
        /*0650*/ 	.word	0x00000003
        /*0654*/ 	.word	0x00034840
        /*0658*/ 	.short	0x010a
        /*065a*/ 	.byte	0x3f
	.zero		1


	//   ....[58]....
        /*065c*/ 	.word	0x00011ad0
        /*0660*/ 	.word	0x00000003
        /*0664*/ 	.word	0x00034820
        /*0668*/ 	.short	0x010a
        /*066a*/ 	.byte	0x3f
	.zero		1


	//   ....[59]....
        /*066c*/ 	.word	0x00011b30
        /*0670*/ 	.word	0x00000003
        /*0674*/ 	.word	0x00034848
        /*0678*/ 	.short	0x010a
        /*067a*/ 	.byte	0x3f
	.zero		1


	//   ....[60]....
        /*067c*/ 	.word	0x00011b90
        /*0680*/ 	.word	0x00000003
        /*0684*/ 	.word	0x00034860
        /*0688*/ 	.short	0x010a
        /*068a*/ 	.byte	0x3f
	.zero		1


	//   ....[61]....
        /*068c*/ 	.word	0x00011bf0
        /*0690*/ 	.word	0x00000003
        /*0694*/ 	.word	0x00034840
        /*0698*/ 	.short	0x010a
        /*069a*/ 	.byte	0x3f
	.zero		1


	//   ....[62]....
        /*069c*/ 	.word	0x00011c50
        /*06a0*/ 	.word	0x00000003
        /*06a4*/ 	.word	0x00034868
        /*06a8*/ 	.short	0x010a
        /*06aa*/ 	.byte	0x3f
	.zero		1


	//   ....[63]....
        /*06ac*/ 	.word	0x00011cb0
        /*06b0*/ 	.word	0x00000003
        /*06b4*/ 	.word	0x00034848
        /*06b8*/ 	.short	0x010a
        /*06ba*/ 	.byte	0x3f
	.zero		1


	//   ....[64]....
        /*06bc*/ 	.word	0x00011d10
        /*06c0*/ 	.word	0x00000003
        /*06c4*/ 	.word	0x00034860
        /*06c8*/ 	.short	0x010a
        /*06ca*/ 	.byte	0x3f
	.zero		1


	//   ....[65]....
        /*06cc*/ 	.word	0x00011d60
        /*06d0*/ 	.word	0x00000003
        /*06d4*/ 	.word	0x00034860
        /*06d8*/ 	.short	0x010a
        /*06da*/ 	.byte	0x3f
	.zero		1


	//   ....[66]....
        /*06dc*/ 	.word	0x00011db0
        /*06e0*/ 	.word	0x00000002
        /*06e4*/ 	.word	0x00034820
        /*06e8*/ 	.short	0x010a
        /*06ea*/ 	.byte	0x3f
	.zero		1


	//   ....[67]....
        /*06ec*/ 	.word	0x00011f50
        /*06f0*/ 	.word	0x00000007
        /*06f4*/ 	.word	0x00000000
        /*06f8*/ 	.short	0x010a
        /*06fa*/ 	.byte	0x3f
	.zero		1


	//   ....[68]....
        /*06fc*/ 	.word	0x00011fa0
        /*0700*/ 	.word	0x00000008
        /*0704*/ 	.word	0x00000000
        /*0708*/ 	.short	0x010a
        /*070a*/ 	.byte	0x3f
	.zero		1


	//   ....[69]....
        /*070c*/ 	.word	0x00011ff0
        /*0710*/ 	.word	0x00000007
        /*0714*/ 	.word	0x00000000
        /*0718*/ 	.short	0x010a
        /*071a*/ 	.byte	0x3f
	.zero		1


	//----- nvinfo : EIATTR_NUM_MBARRIERS
	.align		4
.L_871:
        /*071c*/ 	.byte	0x03, 0x38
        /*071e*/ 	.short	0x0016


	//----- nvinfo : EIATTR_EXIT_INSTR_OFFSETS
	.align		4
        /*0720*/ 	.byte	0x04, 0x1c
        /*0722*/ 	.short	(.L_873 - .L_872)


	//   ....[0]....
.L_872:
        /*0724*/ 	.word	0x00010ce0


	//----- nvinfo : EIATTR_MAX_THREADS
	.align		4
.L_873:
        /*0728*/ 	.byte	0x04, 0x05
        /*072a*/ 	.short	(.L_875 - .L_874)
.L_874:
        /*072c*/ 	.word	0x00000180
        /*0730*/ 	.word	0x00000001
        /*0734*/ 	.word	0x00000001


	//----- nvinfo : EIATTR_CRS_STACK_SIZE
	.align		4
.L_875:
        /*0738*/ 	.byte	0x04, 0x1e
        /*073a*/ 	.short	(.L_877 - .L_876)
.L_876:
        /*073c*/ 	.word	0x00000000


	//----- nvinfo : EIATTR_CBANK_PARAM_SIZE
	.align		4
.L_877:
        /*0740*/ 	.byte	0x03, 0x19
        /*0742*/ 	.short	0x0a70


	//----- nvinfo : EIATTR_PARAM_CBANK
	.align		4
        /*0744*/ 	.byte	0x04, 0x0a
        /*0746*/ 	.short	(.L_879 - .L_878)
	.align		4
.L_878:
        /*0748*/ 	.word	index@(.nv.constant0._ZN7cutlass13device_kernelIN5flash11enable_sm90INS1_16FlashAttnFwdSm90INS1_25CollectiveMainloopFwdSm90ILi2EN4cute5tupleIJNS5_1CILi1EEES8_S8_EEENS6_IJNS7_ILi128EEENS7_ILi176EEESA_EEELi128ENS_10bfloat16_tEfNS_4arch4Sm90ELb0ELb0ELb0ELb0ELb0ELb0ELb0ELb1ELb1ELb1ELb1ELb0EEENS1_21CollectiveEpilogueFwdINS6_IJSA_SA_SB_EEES9_SD_SF_Li256ELb0ELb1ELb1ELb0EEENS1_19SingleTileSchedulerILb0ELb1ELb1ELi128EEEEEEEEEvNT_6ParamsE)
        /*074c*/ 	.short	0x0210
        /*074e*/ 	.short	0x0a70


	//----- nvinfo : EIATTR_SW_WAR
	.align		4
.L_879:
        /*0750*/ 	.byte	0x04, 0x36
        /*0752*/ 	.short	(.L_881 - .L_880)
.L_880:
        /*0754*/ 	.word	0x00000008
.L_881:


//--------------------- .nv.info._ZN7cutlass13device_kernelIN5flash11enable_sm90INS1_16FlashAttnFwdSm90INS1_25CollectiveMainloopFwdSm90ILi2EN4cute5tupleIJNS5_1CILi1EEES8_S8_EEENS6_IJNS7_ILi128EEENS7_ILi176EEESA_EEELi128ENS_10bfloat16_tEfNS_4arch4Sm90ELb0ELb0ELb0ELb1ELb0ELb0ELb0ELb1ELb1ELb1ELb1ELb0EEENS1_21CollectiveEpilogueFwdINS6_IJSA_SA_SB_EEES9_SD_SF_Li256ELb1ELb1ELb1ELb0EEENS1_36VarlenDynamicPersistentTileSchedulerILi128ELi176ELi256ELi128ELb1ELb1ELb1ELb0ELb1ELb1EEEEEEEEEvNT_6ParamsE --------------------------
	.section	.nv.info._ZN7cutlass13device_kernelIN5flash11enable_sm90INS1_16FlashAttnFwdSm90INS1_25CollectiveMainloopFwdSm90ILi2EN4cute5tupleIJNS5_1CILi1EEES8_S8_EEENS6_IJNS7_ILi128EEENS7_ILi176EEESA_EEELi128ENS_10bfloat16_tEfNS_4arch4Sm90ELb0ELb0ELb0ELb1ELb0ELb0ELb0ELb1ELb1ELb1ELb1ELb0EEENS1_21CollectiveEpilogueFwdINS6_IJSA_SA_SB_EEES9_SD_SF_Li256ELb1ELb1ELb1ELb0EEENS1_36VarlenDynamicPersistentTileSchedulerILi128ELi176ELi256ELi128ELb1ELb1ELb1ELb0ELb1ELb1EEEEEEEEEvNT_6ParamsE,"",@"SHT_CUDA_INFO"
	.sectionflags	@""
	.align	4


	//----- nvinfo : EIATTR_CUDA_API_VERSION
	.align		4
        /*0000*/ 	.byte	0x04, 0x37
        /*0002*/ 	.short	(.L_883 - .L_882)
.L_882:
        /*0004*/ 	.word	0x00000082


	//----- nvinfo : EIATTR_KPARAM_INFO
	.align		4
.L_883:
        /*0008*/ 	.byte	0x04, 0x17
        /*000a*/ 	.short	(.L_885 - .L_884)
.L_884:
        /*000c*/ 	.word	0x00000000
        /*0010*/ 	.short	0x0000
        /*0012*/ 	.short	0x0070
        /*0014*/ 	.byte	0x00, 0xf0, 0x01, 0x2a


	//----- nvinfo : EIATTR_SPARSE_MMA_MASK
	.align		4
.L_885:
        /*0018*/ 	.byte	0x03, 0x50
        /*001a*/ 	.short	0x0000


	//----- nvinfo : EIATTR_MAXREG_COUNT
	.align		4
        /*001c*/ 	.byte	0x03, 0x1b
        /*001e*/ 	.short	0x00a8


	//----- nvinfo : EIATTR_NUM_BARRIERS
	.align		4
        /*0020*/ 	.byte	0x02, 0x4c
        /*0022*/ 	.byte	0x10
	.zero		1


	//----- nvinfo : EIATTR_EXTERNS
	.align		4
        /*0024*/ 	.byte	0x04, 0x0f
        /*0026*/ 	.short	(.L_887 - .L_886)


	//   ....[0]....
	.align		4
.L_886:
        /*0028*/ 	.word	index@(__assertfail)


	//----- nvinfo : EIATTR_ANNOTATIONS
	.align		4
.L_887:
        /*002c*/ 	.byte	0x04, 0x55
        /*002e*/ 	.short	(.L_889 - .L_888)


	//   ....[0]....
.L_888:
        /* <DEDUP_REMOVED lines=83> */


	//----- nvinfo : EIATTR_MERCURY_ISA_VERSION
	.align		4
.L_889:
        /*0550*/ 	.byte	0x03, 0x5f
        /*0552*/ 	.short	0x0101


	//----- nvinfo : EIATTR_UNUSED_LOAD_BYTE_OFFSET
	.align		4
        /*0554*/ 	.byte	0x04, 0x44
        /*0556*/ 	.short	(.L_891 - .L_890)


	//   ....[0]....
.L_890:
        /*0558*/ 	.word	0x00000a50
        /*055c*/ 	.word	0x0000fff0


	//   ....[1]....
        /*0560*/ 	.word	0x0000c6a0
        /*0564*/ 	.word	0x0000fff0


	//----- nvinfo : EIATTR_INT_WARP_WIDE_INSTR_OFFSETS
	.align		4
.L_891:
        /*0568*/ 	.byte	0x04, 0x31
        /*056a*/ 	.short	(.L_893 - .L_892)


	//   ....[0]....
.L_892:
        /*056c*/ 	.word	0x00000130


	//   ....[1]....
        /*0570*/ 	.word	0x00000170


	//   ....[2]....
        /*0574*/ 	.word	0x000001e0


	//   ....[3]....
        /*0578*/ 	.word	0x000111e0


	//   ....[4]....
        /*057c*/ 	.word	0x00011280


	//   ....[5]....
        /*0580*/ 	.word	0x00014980


	//   ....[6]....
        /*0584*/ 	.word	0x00014a20


	//----- nvinfo : EIATTR_COOP_GROUP_MASK_REGIDS
	.align		4
.L_893:
        /*0588*/ 	.byte	0x04, 0x29
        /*058a*/ 	.short	(.L_895 - .L_894)


	//   ....[0]....
.L_894:
        /*058c*/ 	.word	0xffffffff


	//   ....[1]....
        /*0590*/ 	.word	0xffffffff


	//   ....[2]....
        /*0594*/ 	.word	0xffffffff


	//   ....[3]....
        /*0598*/ 	.word	0xffffffff


	//   ....[4]....
        /*059c*/ 	.word	0xffffffff


	//   ....[5]....
        /*05a0*/ 	.word	0xffffffff


	//   ....[6]....
        /*05a4*/ 	.word	0xffffffff


	//   ....[7]....
        /*05a8*/ 	.word	0xffffffff


	//   ....[8]....
        /*05ac*/ 	.word	0xffffffff


	//   ....[9]....
        /*05b0*/ 	.word	0xffffffff


	//   ....[10]....
        /*05b4*/ 	.word	0xffffffff


	//   ....[11]....
        /*05b8*/ 	.word	0xffffffff


	//   ....[12]....
        /*05bc*/ 	.word	0xffffffff


	//   ....[13]....
        /*05c0*/ 	.word	0xffffffff


	//   ....[14]....
        /*05c4*/ 	.word	0xffffffff


	//   ....[15]....
        /*05c8*/ 	.word	0xffffffff


	//   ....[16]....
        /*05cc*/ 	.word	0xffffffff


	//   ....[17]....
        /*05d0*/ 	.word	0xffffffff


	//   ....[18]....
        /*05d4*/ 	.word	0xffffffff


	//   ....[19]....
        /*05d8*/ 	.word	0xffffffff


	//   ....[20]....
        /*05dc*/ 	.word	0xffffffff


	//   ....[21]....
        /*05e0*/ 	.word	0xffffffff


	//   ....[22]....
        /*05e4*/ 	.word	0xffffffff


	//   ....[23]....
        /*05e8*/ 	.word	0xffffffff


	//   ....[24]....
        /*05ec*/ 	.word	0xffffffff


	//   ....[25]....
        /*05f0*/ 	.word	0xffffffff


	//   ....[26]....
        /*05f4*/ 	.word	0xffffffff


	//   ....[27]....
        /*05f8*/ 	.word	0xffffffff


	//   ....[28]....
        /*05fc*/ 	.word	0xffffffff


	//   ....[29]....
        /*0600*/ 	.word	0xffffffff


	//   ....[30]....
        /*0604*/ 	.word	0xffffffff


	//   ....[31]....
        /*0608*/ 	.word	0xffffffff


	//   ....[32]....
        /*060c*/ 	.word	0xffffffff


	//   ....[33]....
        /*0610*/ 	.word	0xffffffff


	//   ....[34]....
        /*0614*/ 	.word	0xffffffff


	//   ....[35]....
        /*0618*/ 	.word	0xffffffff


	//   ....[36]....
        /*061c*/ 	.word	0xffffffff


	//   ....[37]....
        /*0620*/ 	.word	0xffffffff


	//   ....[38]....
        /*0624*/ 	.word	0xffffffff


	//   ....[39]....
        /*0628*/ 	.word	0xffffffff


	//   ....[40]....
        /*062c*/ 	.word	0xffffffff


	//   ....[41]....
        /*0630*/ 	.word	0xffffffff


	//   ....[42]....
        /*0634*/ 	.word	0xffffffff


	//   ....[43]....
        /*0638*/ 	.word	0xffffffff


	//   ....[44]....
        /*063c*/ 	.word	0xffffffff


	//   ....[45]....
        /*0640*/ 	.word	0xffffffff


	//   ....[46]....
        /*0644*/ 	.word	0xffffffff


	//   ....[47]....
        /*0648*/ 	.word	0xffffffff


	//   ....[48]....
        /*064c*/ 	.word	0xffffffff


	//   ....[49]....
        /*0650*/ 	.word	0xffffffff


	//   ....[50]....
        /*0654*/ 	.word	0xffffffff


	//   ....[51]....
        /*0658*/ 	.word	0xffffffff


	//   ....[52]....
        /*065c*/ 	.word	0xffffffff


	//   ....[53]....
        /*0660*/ 	.word	0xffffffff


	//   ....[54]....
        /*0664*/ 	.word	0xffffffff


	//   ....[55]....
        /*0668*/ 	.word	0xffffffff


	//   ....[56]....
        /*066c*/ 	.word	0xffffffff


	//   ....[57]....
        /*0670*/ 	.word	0xffffffff


	//   ....[58]....
        /*0674*/ 	.word	0xffffffff


	//   ....[59]....
        /*0678*/ 	.word	0xffffffff


	//   ....[60]....
        /*067c*/ 	.word	0xffffffff


	//   ....[61]....
        /*0680*/ 	.word	0xffffffff


	//   ....[62]....
        /*0684*/ 	.word	0xffffffff


	//   ....[63]....
        /*0688*/ 	.word	0xffffffff


	//   ....[64]....
        /*068c*/ 	.word	0xffffffff


	//   ....[65]....
        /*0690*/ 	.word	0xffffffff


	//   ....[66]....
        /*0694*/ 	.word	0xffffffff


	//   ....[67]....
        /*0698*/ 	.word	0xffffffff


	//   ....[68]....
        /*069c*/ 	.word	0xffffffff


	//   ....[69]....
        /*06a0*/ 	.word	0xffffffff


	//   ....[70]....
        /*06a4*/ 	.word	0xffffffff


	//   ....[71]....
        /*06a8*/ 	.word	0xffffffff


	//   ....[72]....
        /*06ac*/ 	.word	0xffffffff


	//   ....[73]....
        /*06b0*/ 	.word	0xffffffff


	//   ....[74]....
        /*06b4*/ 	.word	0xffffffff


	//   ....[75]....
        /*06b8*/ 	.word	0xffffffff


	//   ....[76]....
        /*06bc*/ 	.word	0xffffffff


	//   ....[77]....
        /*06c0*/ 	.word	0xffffffff


	//   ....[78]....
        /*06c4*/ 	.word	0xffffffff


	//   ....[79]....
        /*06c8*/ 	.word	0xffffffff


	//   ....[80]....
        /*06cc*/ 	.word	0xffffffff


	//   ....[81]....
        /*06d0*/ 	.word	0xffffffff


	//   ....[82]....
        /*06d4*/ 	.word	0xffffffff


	//   ....[83]....
        /*06d8*/ 	.word	0xffffffff


	//   ....[84]....
        /*06dc*/ 	.word	0xffffffff


	//   ....[85]....
        /*06e0*/ 	.word	0xffffffff


	//   ....[86]....
        /*06e4*/ 	.word	0xffffffff


	//   ....[87]....
        /*06e8*/ 	.word	0xffffffff


	//   ....[88]....
        /*06ec*/ 	.word	0xffffffff


	//   ....[89]....
        /*06f0*/ 	.word	0xffffffff


	//   ....[90]....
        /*06f4*/ 	.word	0xffffffff


	//   ....[91]....
        /*06f8*/ 	.word	0xffffffff


	//   ....[92]....
        /*06fc*/ 	.word	0xffffffff


	//   ....[93]....
        /*0700*/ 	.word	0xffffffff


	//   ....[94]....
        /*0704*/ 	.word	0xffffffff


	//   ....[95]....
        /*0708*/ 	.word	0xffffffff


	//   ....[96]....
        /*070c*/ 	.word	0xffffffff


	//   ....[97]....
        /*0710*/ 	.word	0x0500000f


	//   ....[98]....
        /*0714*/ 	.word	0x0500000f


	//   ....[99]....
        /*0718*/ 	.word	0x0500000f


	//   ....[100]....
        /*071c*/ 	.word	0x0500000f


	//   ....[101]....
        /*0720*/ 	.word	0x0500000f


	//   ....[102]....
        /*0724*/ 	.word	0x0500000f


	//   ....[103]....
        /*0728*/ 	.word	0x0500000f


	//   ....[104]....
        /*072c*/ 	.word	0x0500000f


	//   ....[105]....
        /*0730*/ 	.word	0x0500000f


	//   ....[106]....
        /*0734*/ 	.word	0x0500000f


	//   ....[107]....
        /*0738*/ 	.word	0x0500000f


	//   ....[108]....
        /*073c*/ 	.word	0x0500000f


	//   ....[109]....
        /*0740*/ 	.word	0x0500000f


	//   ....[110]....
        /*0744*/ 	.word	0x0500000f


	//   ....[111]....
        /*0748*/ 	.word	0x0500000f


	//   ....[112]....
        /*074c*/ 	.word	0x0500000f


	//   ....[113]....
        /*0750*/ 	.word	0x0500000f


	//   ....[114]....
        /*0754*/ 	.word	0x0500000f


	//   ....[115]....
        /*0758*/ 	.word	0x0500000f


	//   ....[116]....
        /*075c*/ 	.word	0x0500000f


	//   ....[117]....
        /*0760*/ 	.word	0x0500000f


	//   ....[118]....
        /*0764*/ 	.word	0x0500000f


	//   ....[119]....
        /*0768*/ 	.word	0x0500000f


	//   ....[120]....
        /*076c*/ 	.word	0x0500000f


	//   ....[121]....
        /*0770*/ 	.word	0x0500000f


	//   ....[122]....
        /*0774*/ 	.word	0x0500000f


	//   ....[123]....
        /*0778*/ 	.word	0x0500000f


	//   ....[124]....
        /*077c*/ 	.word	0x0500000f


	//   ....[125]....
        /*0780*/ 	.word	0x0500000f


	//   ....[126]....
        /*0784*/ 	.word	0x0500000f


	//   ....[127]....
        /*0788*/ 	.word	0x0500000f


	//   ....[128]....
        /*078c*/ 	.word	0x0500000f


	//   ....[129]....
        /*0790*/ 	.word	0x0500000f


	//   ....[130]....
        /*0794*/ 	.word	0x0500000f


	//   ....[131]....
        /*0798*/ 	.word	0x0500000f


	//   ....[132]....
        /*079c*/ 	.word	0x0500000f


	//----- nvinfo : EIATTR_COOP_GROUP_INSTR_OFFSETS
	.align		4
.L_895:
        /*07a0*/ 	.byte	0x04, 0x28
        /*07a2*/ 	.short	(.L_897 - .L_896)


	//   ....[0]....
.L_896:
        /*07a4*/ 	.word	0x00000070


	//   ....[1]....
        /*07a8*/ 	.word	0x00000140


	//   ....[2]....
        /*07ac*/ 	.word	0x00000190


	//   ....[3]....
        /*07b0*/ 	.word	0x000003c0


	//   ....[4]....
        /*07b4*/ 	.word	0x00000520


	//   ....[5]....
        /*07b8*/ 	.word	0x00000640


	//   ....[6]....
        /*07bc*/ 	.word	0x000007a0


	//   ....[7]....
        /*07c0*/ 	.word	0x00001b10


	//   ....[8]....
        /*07c4*/ 	.word	0x00005120


	//   ....[9]....
        /*07c8*/ 	.word	0x00005150


	//   ....[10]....
        /*07cc*/ 	.word	0x000058b0


	//   ....[11]....
        /*07d0*/ 	.word	0x00005940


	//   ....[12]....
        /*07d4*/ 	.word	0x00009af0


	//   ....[13]....
        /*07d8*/ 	.word	0x00009b10


	//   ....[14]....
        /*07dc*/ 	.word	0x0000a590


	//   ....[15]....
        /*07e0*/ 	.word	0x0000a630


	//   ....[16]....
        /*07e4*/ 	.word	0x0000bb30


	//   ....[17]....
        /*07e8*/ 	.word	0x0000bb90


	//   ....[18]....
        /*07ec*/ 	.word	0x0000c080


	//   ....[19]....
        /*07f0*/ 	.word	0x0000c090


	//   ....[20]....
        /*07f4*/ 	.word	0x0000d2e0


	//   ....[21]....
        /*07f8*/ 	.word	0x0000d2f0


	//   ....[22]....
        /*07fc*/ 	.word	0x0000d340


	//   ....[23]....
        /*0800*/ 	.word	0x0000d370


	//   ....[24]....
        /*0804*/ 	.word	0x0000db60


	//   ....[25]....
        /*0808*/ 	.word	0x0000db90


	//   ....[26]....
        /*080c*/ 	.word	0x0000dc60


	//   ....[27]....
        /*0810*/ 	.word	0x0000dc80


	//   ....[28]....
        /*0814*/ 	.word	0x0000dd50


	//   ....[29]....
        /*0818*/ 	.word	0x0000dd70


	//   ....[30]....
        /*081c*/ 	.word	0x0000de50


	//   ....[31]....
        /*0820*/ 	.word	0x0000de70


	//   ....[32]....
        /*0824*/ 	.word	0x0000e370


	//   ....[33]....
        /*0828*/ 	.word	0x0000e380


	//   ....[34]....
        /*082c*/ 	.word	0x0000e7d0


	//   ....[35]....
        /*0830*/ 	.word	0x0000e7e0


	//   ....[36]....
        /*0834*/ 	.word	0x0000f6e0


	//   ....[37]....
        /*0838*/ 	.word	0x0000f700


	//   ....[38]....
        /*083c*/ 	.word	0x0000f7d0


	//   ....[39]....
        /*0840*/ 	.word	0x0000f7f0


	//   ....[40]....
        /*0844*/ 	.word	0x0000f8c0


	//   ....[41]....
        /*0848*/ 	.word	0x0000f8e0


	//   ....[42]....
        /*084c*/ 	.word	0x0000f9c0


	//   ....[43]....
        /*0850*/ 	.word	0x0000f9e0


	//   ....[44]....
        /*0854*/ 	.word	0x0000fb40


	//   ....[45]....
        /*0858*/ 	.word	0x0000fd90


	//   ....[46]....
        /*085c*/ 	.word	0x0000fdc0


	//   ....[47]....
        /*0860*/ 	.word	0x0000fdf0


	//   ....[48]....
        /*0864*/ 	.word	0x0000fe20


	//   ....[49]....
        /*0868*/ 	.word	0x0000fe50


	//   ....[50]....
        /*086c*/ 	.word	0x0000fe80


	//   ....[51]....
        /*0870*/ 	.word	0x00010030


	//   ....[52]....
        /*0874*/ 	.word	0x00010060


	//   ....[53]....
        /*0878*/ 	.word	0x00010090


	//   ....[54]....
        /*087c*/ 	.word	0x000100c0


	//   ....[55]....
        /*0880*/ 	.word	0x000100f0


	//   ....[56]....
        /*0884*/ 	.word	0x00010120


	//   ....[57]....
        /*0888*/ 	.word	0x000101b0


	//   ....[58]....
        /*088c*/ 	.word	0x000101e0


	//   ....[59]....
        /*0890*/ 	.word	0x000101f0


	//   ....[60]....
        /*0894*/ 	.word	0x000102a0


	//   ....[61]....
        /*0898*/ 	.word	0x000117e0


	//   ....[62]....
        /*089c*/ 	.word	0x00012390


	//   ....[63]....
        /*08a0*/ 	.word	0x000123c0


	//   ....[64]....
        /*08a4*/ 	.word	0x000123e0


	//   ....[65]....
        /*08a8*/ 	.word	0x00012400


	//   ....[66]....
        /*08ac*/ 	.word	0x00012510


	//   ....[67]....
        /*08b0*/ 	.word	0x00012520


	//   ....[68]....
        /*08b4*/ 	.word	0x000125b0


	//   ....[69]....
        /*08b8*/ 	.word	0x000125c0


	//   ....[70]....
        /*08bc*/ 	.word	0x00012650


	//   ....[71]....
        /*08c0*/ 	.word	0x00012660


	//   ....[72]....
        /*08c4*/ 	.word	0x000126f0


	//   ....[73]....
        /*08c8*/ 	.word	0x00012700


	//   ....[74]....
        /*08cc*/ 	.word	0x00012790


	//   ....[75]....
        /*08d0*/ 	.word	0x000127a0


	//   ....[76]....
        /*08d4*/ 	.word	0x000127f0


	//   ....[77]....
        /*08d8*/ 	.word	0x00012820


	//   ....[78]....
        /*08dc*/ 	.word	0x000150d0


	//   ....[79]....
        /*08e0*/ 	.word	0x00015100


	//   ....[80]....
        /*08e4*/ 	.word	0x00015160


	//   ....[81]....
        /*08e8*/ 	.word	0x00015190


	//   ....[82]....
        /*08ec*/ 	.word	0x000151c0


	//   ....[83]....
        /*08f0*/ 	.word	0x000151f0


	//   ....[84]....
        /*08f4*/ 	.word	0x00015220


	//   ....[85]....
        /*08f8*/ 	.word	0x00015250


	//   ....[86]....
        /*08fc*/ 	.word	0x00015420


	//   ....[87]....
        /*0900*/ 	.word	0x00015450


	//   ....[88]....
        /*0904*/ 	.word	0x00015480


	//   ....[89]....
        /*0908*/ 	.word	0x000154b0


	//   ....[90]....
        /*090c*/ 	.word	0x000154e0


	//   ....[91]....
        /*0910*/ 	.word	0x00015510


	//   ....[92]....
        /*0914*/ 	.word	0x000155d0


	//   ....[93]....
        /*0918*/ 	.word	0x000155f0


	//   ....[94]....
        /*091c*/ 	.word	0x00015600


	//   ....[95]....
        /*0920*/ 	.word	0x00015660


	//   ....[96]....
        /*0924*/ 	.word	0x00015d80


	//   ....[97]....
        /*0928*/ 	.word	0x00016260


	//   ....[98]....
        /*092c*/ 	.word	0x00016430


	//   ....[99]....
        /*0930*/ 	.word	0x00016480


	//   ....[100]....
        /*0934*/ 	.word	0x000165a0


	//   ....[101]....
        /*0938*/ 	.word	0x000165f0


	//   ....[102]....
        /*093c*/ 	.word	0x00016720


	//   ....[103]....
        /*0940*/ 	.word	0x00016770


	//   ....[104]....
        /*0944*/ 	.word	0x00016890


	//   ....[105]....
        /*0948*/ 	.word	0x000168e0


	//   ....[106]....
        /*094c*/ 	.word	0x00016a00


	//   ....[107]....
        /*0950*/ 	.word	0x00016a50


	//   ....[108]....
        /*0954*/ 	.word	0x00016b70


	//   ....[109]....
        /*0958*/ 	.word	0x00016bc0


	//   ....[110]....
        /*095c*/ 	.word	0x00016cc0


	//   ....[111]....
        /*0960*/ 	.word	0x00016d30


	//   ....[112]....
        /*0964*/ 	.word	0x00016e30


	//   ....[113]....
        /*0968*/ 	.word	0x00016e80


	//   ....[114]....
        /*096c*/ 	.word	0x000171b0


	//   ....[115]....
        /*0970*/ 	.word	0x00017250


	//   ....[116]....
        /*0974*/ 	.word	0x000173f0


	//   ....[117]....
        /*0978*/ 	.word	0x00017470


	//   ....[118]....
        /*097c*/ 	.word	0x000174f0


	//   ....[119]....
        /*0980*/ 	.word	0x00017570


	//   ....[120]....
        /*0984*/ 	.word	0x000175f0


	//   ....[121]....
        /*0988*/ 	.word	0x00017680


	//   ....[122]....
        /*098c*/ 	.word	0x00017720


	//   ....[123]....
        /*0990*/ 	.word	0x000177d0


	//   ....[124]....
        /*0994*/ 	.word	0x00017850


	//   ....[125]....
        /*0998*/ 	.word	0x000178d0


	//   ....[126]....
        /*099c*/ 	.word	0x00017950


	//   ....[127]....
        /*09a0*/ 	.word	0x000179e0


	//   ....[128]....
        /*09a4*/ 	.word	0x00017a60


	//   ....[129]....
        /*09a8*/ 	.word	0x00017b00


	//   ....[130]....
        /*09ac*/ 	.word	0x00017b50


	//   ....[131]....
        /*09b0*/ 	.word	0x00017be0


	//   ....[132]....
        /*09b4*/ 	.word	0x00017d10


	//----- nvinfo : EIATTR_REG_RECONFIG
	.align		4
.L_897:
        /*09b8*/ 	.byte	0x01, 0x54
	.zero		2


	//----- nvinfo : EIATTR_SYSCALL_OFFSETS
	.align		4
        /*09bc*/ 	.byte	0x04, 0x46
        /*09be*/ 	.short	(.L_899 - .L_898)


	//   ....[0]....
.L_898:
        /*09c0*/ 	.word	0x00001ca0


	//   ....[1]....
        /*09c4*/ 	.word	0x000113f0


	//   ....[2]....
        /*09c8*/ 	.word	0x00011540


	//   ....[3]....
        /*09cc*/ 	.word	0x00011640


	//   ....[4]....
        /*09d0*/ 	.word	0x00011f70


	//----- nvinfo : EIATTR_MBARRIER_INSTR_OFFSETS
	.align		4
.L_899:
        /*09d4*/ 	.byte	0x04, 0x39
        /*09d6*/ 	.short	(.L_901 - .L_900)


	//   ....[0]....
.L_900:
        /*09d8*/ 	.word	0x00000270
        /*09dc*/ 	.word	0x000000ff
        /*09e0*/ 	.word	0x00034800
        /*09e4*/ 	.short	0x0100
        /*09e6*/ 	.byte	0x08
	.zero		1


	//   ....[1]....
        /*09e8*/ 	.word	0x00000280
        /*09ec*/ 	.word	0x000000ff
        /*09f0*/ 	.word	0x00034820
        /*09f4*/ 	.short	0x0100
        /*09f6*/ 	.byte	0x08
	.zero		1


	//   ....[2]....
        /*09f8*/ 	.word	0x00000370
        /*09fc*/ 	.word	0x000000ff
        /*0a00*/ 	.word	0x00034830
        /*0a04*/ 	.short	0x0100
        /*0a06*/ 	.byte	0x08
	.zero		1


	//   ....[3]....
        /*0a08*/ 	.word	0x00000380
        /*0a0c*/ 	.word	0x000000ff
        /*0a10*/ 	.word	0x00034840
        /*0a14*/ 	.short	0x0100
        /*0a16*/ 	.byte	0x08
	.zero		1


	//   ....[4]....
        /*0a18*/ 	.word	0x00000390
        /*0a1c*/ 	.word	0x000000ff
        /*0a20*/ 	.word	0x00034838
        /*0a24*/ 	.short	0x0100
        /*0a26*/ 	.byte	0x08
	.zero		1


	//   ....[5]....
        /*0a28*/ 	.word	0x000003a0
        /*0a2c*/ 	.word	0x000000ff
        /*0a30*/ 	.word	0x00034848
        /*0a34*/ 	.short	0x0100
        /*0a36*/ 	.byte	0x08
	.zero		1


	//   ....[6]....
        /*0a38*/ 	.word	0x000004d0
        /*0a3c*/ 	.word	0x000000ff
        /*0a40*/ 	.word	0x00034850
        /*0a44*/ 	.short	0x0100
        /*0a46*/ 	.byte	0x08
	.zero		1


	//   ....[7]....
        /*0a48*/ 	.word	0x000004e0
        /*0a4c*/ 	.word	0x000000ff
        /*0a50*/ 	.word	0x00034860
        /*0a54*/ 	.short	0x0100
        /*0a56*/ 	.byte	0x08
	.zero		1


	//   ....[8]....
        /*0a58*/ 	.word	0x000004f0
        /*0a5c*/ 	.word	0x000000ff
        /*0a60*/ 	.word	0x00034858
        /*0a64*/ 	.short	0x0100
        /*0a66*/ 	.byte	0x08
	.zero		1


	//   ....[9]....
        /*0a68*/ 	.word	0x00000500
        /*0a6c*/ 	.word	0x000000ff
        /*0a70*/ 	.word	0x00034868
        /*0a74*/ 	.short	0x0100
        /*0a76*/ 	.byte	0x08
	.zero		1


	//   ....[10]....
        /*0a78*/ 	.word	0x000005f0
        /*0a7c*/ 	.word	0x000000ff
        /*0a80*/ 	.word	0x00034870
        /*0a84*/ 	.short	0x0100
        /*0a86*/ 	.byte	0x06
	.zero		1


	//   ....[11]....
        /*0a88*/ 	.word	0x00000600
        /*0a8c*/ 	.word	0x000000ff
        /*0a90*/ 	.word	0x00034880
        /*0a94*/ 	.short	0x0100
        /*0a96*/ 	.byte	0x06
	.zero		1


	//   ....[12]....
        /*0a98*/ 	.word	0x00000610
        /*0a9c*/ 	.word	0x000000ff
        /*0aa0*/ 	.word	0x00034878
        /*0aa4*/ 	.short	0x0100
        /*0aa6*/ 	.byte	0x06
	.zero		1


	//   ....[13]....
        /*0aa8*/ 	.word	0x00000620
        /*0aac*/ 	.word	0x000000ff
        /*0ab0*/ 	.word	0x00034888
        /*0ab4*/ 	.short	0x0100
        /*0ab6*/ 	.byte	0x06
	.zero		1


	//   ....[14]....
        /*0ab8*/ 	.word	0x00000750
        /*0abc*/ 	.word	0x000000ff
        /*0ac0*/ 	.word	0x00034890
        /*0ac4*/ 	.short	0x0100
        /*0ac6*/ 	.byte	0x08
	.zero		1


	//   ....[15]....
        /*0ac8*/ 	.word	0x00000760
        /*0acc*/ 	.word	0x000000ff
        /*0ad0*/ 	.word	0x000348a0
        /*0ad4*/ 	.short	0x0100
        /*0ad6*/ 	.byte	0x08
	.zero		1


	//   ....[16]....
        /*0ad8*/ 	.word	0x00000770
        /*0adc*/ 	.word	0x000000ff
        /*0ae0*/ 	.word	0x00034898
        /*0ae4*/ 	.short	0x0100
        /*0ae6*/ 	.byte	0x08
	.zero		1


	//   ....[17]....
        /*0ae8*/ 	.word	0x00000780
        /*0aec*/ 	.word	0x000000ff
        /*0af0*/ 	.word	0x000348a8
        /*0af4*/ 	.short	0x0100
        /*0af6*/ 	.byte	0x08
	.zero		1


	//   ....[18]....
        /*0af8*/ 	.word	0x000008b0
        /*0afc*/ 	.word	0x000000ff
        /*0b00*/ 	.word	0x000348b0
        /*0b04*/ 	.short	0x0100
        /*0b06*/ 	.byte	0x08
	.zero		1


	//   ....[19]....
        /*0b08*/ 	.word	0x000008c0
        /*0b0c*/ 	.word	0x000000ff
        /*0b10*/ 	.word	0x000348c0
        /*0b14*/ 	.short	0x0100
        /*0b16*/ 	.byte	0x08
	.zero		1


	//   ....[20]....
        /*0b18*/ 	.word	0x000008d0
        /*0b1c*/ 	.word	0x000000ff
        /*0b20*/ 	.word	0x000348b8
        /*0b24*/ 	.short	0x0100
        /*0b26*/ 	.byte	0x08
	.zero		1


	//   ....[21]....
        /*0b28*/ 	.word	0x000008e0
        /*0b2c*/ 	.word	0x000000ff
        /*0b30*/ 	.word	0x000348c8
        /*0b34*/ 	.short	0x0100
        /*0b36*/ 	.byte	0x08
	.zero		1


	//   ....[22]....
        /*0b38*/ 	.word	0x00001d60
        /*0b3c*/ 	.word	0x00000000
        /*0b40*/ 	.word	0x00034800
        /*0b44*/ 	.short	0x010a
        /*0b46*/ 	.byte	0x3f
	.zero		1


	//   ....[23]....
        /*0b48*/ 	.word	0x00001e00
        /*0b4c*/ 	.word	0x0000000b
        /*0b50*/ 	.word	0x00034830
        /*0b54*/ 	.short	0x010a
        /*0b56*/ 	.byte	0x3f
	.zero		1


	//   ....[24]....
        /*0b58*/ 	.word	0x00001e70
        /*0b5c*/ 	.word	0x0000000b
        /*0b60*/ 	.word	0x00034830
        /*0b64*/ 	.short	0x010a
        /*0b66*/ 	.byte	0x3f
	.zero		1


	//   ....[25]....
        /*0b68*/ 	.word	0x00005130
        /*0b6c*/ 	.word	0x0000000b
        /*0b70*/ 	.word	0x00000000
        /*0b74*/ 	.short	0x0101
        /*0b76*/ 	.byte	0x3f
	.zero		1


	//   ....[26]....
        /*0b78*/ 	.word	0x00006f60
        /*0b7c*/ 	.word	0x00000000
        /*0b80*/ 	.word	0x00034830
        /*0b84*/ 	.short	0x010a
        /*0b86*/ 	.byte	0x3f
	.zero		1


	//   ....[27]....
        /*0b88*/ 	.word	0x00006fa0
        /*0b8c*/ 	.word	0x00000000
        /*0b90*/ 	.word	0x00034830
        /*0b94*/ 	.short	0x010a
        /*0b96*/ 	.byte	0x3f
	.zero		1


	//   ....[28]....
        /*0b98*/ 	.word	0x00009680
        /*0b9c*/ 	.word	0x000000ff
        /*0ba0*/ 	.word	0x00034850
        /*0ba4*/ 	.short	0x010a
        /*0ba6*/ 	.byte	0x06
	.zero		1


	//   ....[29]....
        /*0ba8*/ 	.word	0x000096c0
        /*0bac*/ 	.word	0x000000ff
        /*0bb0*/ 	.word	0x00034850
        /*0bb4*/ 	.short	0x010a
        /*0bb6*/ 	.byte	0x06
	.zero		1


	//   ....[30]....
        /*0bb8*/ 	.word	0x0000adf0
        /*0bbc*/ 	.word	0x0000008d
        /*0bc0*/ 	.word	0x00000000
        /*0bc4*/ 	.short	0x0101
        /*0bc6*/ 	.byte	0x3f
	.zero		1


	//   ....[31]....
        /*0bc8*/ 	.word	0x0000af80
        /*0bcc*/ 	.word	0x0000007a
        /*0bd0*/ 	.word	0x00000000
        /*0bd4*/ 	.short	0x0101
        /*0bd6*/ 	.byte	0x3f
	.zero		1


	//   ....[32]....
        /*0bd8*/ 	.word	0x0000ba70
        /*0bdc*/ 	.word	0x00000008
        /*0be0*/ 	.word	0x00034850
        /*0be4*/ 	.short	0x010a
        /*0be6*/ 	.byte	0x3f
	.zero		1


	//   ....[33]....
        /*0be8*/ 	.word	0x0000bab0
        /*0bec*/ 	.word	0x00000008
        /*0bf0*/ 	.word	0x00034850
        /*0bf4*/ 	.short	0x010a
        /*0bf6*/ 	.byte	0x3f
	.zero		1


	//   ....[34]....
        /*0bf8*/ 	.word	0x0000c230
        /*0bfc*/ 	.word	0x00000008
        /*0c00*/ 	.word	0x00000000
        /*0c04*/ 	.short	0x0101
        /*0c06*/ 	.byte	0x3f
	.zero		1


	//   ....[35]....
        /*0c08*/ 	.word	0x0000db50
        /*0c0c*/ 	.word	0x00000012
        /*0c10*/ 	.word	0x00000000
        /*0c14*/ 	.short	0x0101
        /*0c16*/ 	.byte	0x3f
	.zero		1


	//   ....[36]....
        /*0c18*/ 	.word	0x0000e0c0
        /*0c1c*/ 	.word	0x00000012
        /*0c20*/ 	.word	0x00000000
        /*0c24*/ 	.short	0x0101
        /*0c26*/ 	.byte	0x3f
	.zero		1


	//   ....[37]....
        /*0c28*/ 	.word	0x00011a60
        /*0c2c*/ 	.word	0x00000000
        /*0c30*/ 	.word	0x00034840
        /*0c34*/ 	.short	0x010a
        /*0c36*/ 	.byte	0x3f
	.zero		1


	//   ....[38]....
        /*0c38*/ 	.word	0x00012900
        /*0c3c*/ 	.word	0x00000012
        /*0c40*/ 	.word	0x00034800
        /*0c44*/ 	.short	0x0107
        /*0c46*/ 	.byte	0x3f
	.zero		1


	//   ....[39]....
        /*0c48*/ 	.word	0x00012a10
        /*0c4c*/ 	.word	0x00000012
        /*0c50*/ 	.word	0x00034800
        /*0c54*/ 	.short	0x0101
        /*0c56*/ 	.byte	0x3f
	.zero		1


	//   ....[40]....
        /*0c58*/ 	.word	0x00012a30
        /*0c5c*/ 	.word	0x00000012
        /*0c60*/ 	.word	0x00034820
        /*0c64*/ 	.short	0x010a
        /*0c66*/ 	.byte	0x3f
	.zero		1


	//   ....[41]....
        /*0c68*/ 	.word	0x00012e00
        /*0c6c*/ 	.word	0x00000003
        /*0c70*/ 	.word	0x00034840
        /*0c74*/ 	.short	0x010a
        /*0c76*/ 	.byte	0x3f
	.zero		1


	//   ....[42]....
        /*0c78*/ 	.word	0x000131a0
        /*0c7c*/ 	.word	0x00000003
        /*0c80*/ 	.word	0x00000060
        /*0c84*/ 	.short	0x010a
        /*0c86*/ 	.byte	0x3f
	.zero		1


	//   ....[43]....
        /*0c88*/ 	.word	0x00013840
        /*0c8c*/ 	.word	0x00000003
        /*0c90*/ 	.word	0x00034840
        /*0c94*/ 	.short	0x010a
        /*0c96*/ 	.byte	0x3f
	.zero		1


	//   ....[44]....
        /*0c98*/ 	.word	0x00013be0
        /*0c9c*/ 	.word	0x00000002
        /*0ca0*/ 	.word	0x00000060
        /*0ca4*/ 	.short	0x010a
        /*0ca6*/ 	.byte	0x3f
	.zero		1


	//   ....[45]....
        /*0ca8*/ 	.word	0x000141c0
        /*0cac*/ 	.word	0x00000002
        /*0cb0*/ 	.word	0x00034840
        /*0cb4*/ 	.short	0x010a
        /*0cb6*/ 	.byte	0x3f
	.zero		1


	//   ....[46]....
        /*0cb8*/ 	.word	0x00014560
        /*0cbc*/ 	.word	0x00000002
        /*0cc0*/ 	.word	0x00000060
        /*0cc4*/ 	.short	0x010a
        /*0cc6*/ 	.byte	0x3f
	.zero		1


	//   ....[47]....
        /*0cc8*/ 	.word	0x00014af0
        /*0ccc*/ 	.word	0x00000000
        /*0cd0*/ 	.word	0x00034860
        /*0cd4*/ 	.short	0x010a
        /*0cd6*/ 	.byte	0x3f
	.zero		1


	//   ....[48]....
        /*0cd8*/ 	.word	0x00015d00
        /*0cdc*/ 	.word	0x00000000
        /*0ce0*/ 	.word	0x00034820
        /*0ce4*/ 	.short	0x010a
        /*0ce6*/ 	.byte	0x3f
	.zero		1


	//   ....[49]....
        /*0ce8*/ 	.word	0x00015f10
        /*0cec*/ 	.word	0x00000006
        /*0cf0*/ 	.word	0x00000000
        /*0cf4*/ 	.short	0x010a
        /*0cf6*/ 	.byte	0x3f
	.zero		1


	//   ....[50]....
        /*0cf8*/ 	.word	0x00015f40
        /*0cfc*/ 	.word	0x00000007
        /*0d00*/ 	.word	0x00000000
        /*0d04*/ 	.short	0x010a
        /*0d06*/ 	.byte	0x3f
	.zero		1


	//   ....[51]....
        /*0d08*/ 	.word	0x00015fa0
        /*0d0c*/ 	.word	0x00000004
        /*0d10*/ 	.word	0x00000000
        /*0d14*/ 	.short	0x010a
        /*0d16*/ 	.byte	0x3f
	.zero		1


	//   ....[52]....
        /*0d18*/ 	.word	0x00015fd0
        /*0d1c*/ 	.word	0x00000003
        /*0d20*/ 	.word	0x00000000
        /*0d24*/ 	.short	0x010a
        /*0d26*/ 	.byte	0x3f
	.zero		1


	//   ....[53]....
        /*0d28*/ 	.word	0x00016030
        /*0d2c*/ 	.word	0x00000000
        /*0d30*/ 	.word	0x00034800
        /*0d34*/ 	.short	0x010a
        /*0d36*/ 	.byte	0x3f
	.zero		1


	//   ....[54]....
        /*0d38*/ 	.word	0x00016080
        /*0d3c*/ 	.word	0x0000000b
        /*0d40*/ 	.word	0x00034830
        /*0d44*/ 	.short	0x010a
        /*0d46*/ 	.byte	0x3f
	.zero		1


	//   ....[55]....
        /*0d48*/ 	.word	0x000160d0
        /*0d4c*/ 	.word	0x00000000
        /*0d50*/ 	.word	0x00034830
        /*0d54*/ 	.short	0x010a
        /*0d56*/ 	.byte	0x3f
	.zero		1


	//   ....[56]....
        /*0d58*/ 	.word	0x00016130
        /*0d5c*/ 	.word	0x0000000a
        /*0d60*/ 	.word	0x00034850
        /*0d64*/ 	.short	0x010a
        /*0d66*/ 	.byte	0x3f
	.zero		1


	//   ....[57]....
        /*0d68*/ 	.word	0x00016180
        /*0d6c*/ 	.word	0x00000008
        /*0d70*/ 	.word	0x00034850
        /*0d74*/ 	.short	0x010a
        /*0d76*/ 	.byte	0x3f
	.zero		1


	//   ....[58]....
        /*0d78*/ 	.word	0x00016320
        /*0d7c*/ 	.word	0x00000000
        /*0d80*/ 	.word	0x00034840
        /*0d84*/ 	.short	0x010a
        /*0d86*/ 	.byte	0x3f
	.zero		1


	//   ....[59]....
        /*0d88*/ 	.word	0x00016ec0
        /*0d8c*/ 	.word	0x00000012
        /*0d90*/ 	.word	0x00034820
        /*0d94*/ 	.short	0x010a
        /*0d96*/ 	.byte	0x3f
	.zero		1


	//   ....[60]....
        /*0d98*/ 	.word	0x00016f10
        /*0d9c*/ 	.word	0x00000003
        /*0da0*/ 	.word	0x00034840
        /*0da4*/ 	.short	0x010a
        /*0da6*/ 	.byte	0x3f
	.zero		1


	//   ....[61]....
        /*0da8*/ 	.word	0x00016f60
        /*0dac*/ 	.word	0x00000003
        /*0db0*/ 	.word	0x00000060
        /*0db4*/ 	.short	0x010a
        /*0db6*/ 	.byte	0x3f
	.zero		1


	//   ....[62]....
        /*0db8*/ 	.word	0x00016fb0
        /*0dbc*/ 	.word	0x00000003
        /*0dc0*/ 	.word	0x00034840
        /*0dc4*/ 	.short	0x010a
        /*0dc6*/ 	.byte	0x3f
	.zero		1


	//   ....[63]....
        /*0dc8*/ 	.word	0x00017000
        /*0dcc*/ 	.word	0x00000002
        /*0dd0*/ 	.word	0x00000060
        /*0dd4*/ 	.short	0x010a
        /*0dd6*/ 	.byte	0x3f
	.zero		1


	//   ....[64]....
        /*0dd8*/ 	.word	0x00017050
        /*0ddc*/ 	.word	0x00000002
        /*0de0*/ 	.word	0x00034840
        /*0de4*/ 	.short	0x010a
        /*0de6*/ 	.byte	0x3f
	.zero		1


	//   ....[65]....
        /*0de8*/ 	.word	0x000170a0
        /*0dec*/ 	.word	0x00000002
        /*0df0*/ 	.word	0x00000060
        /*0df4*/ 	.short	0x010a
        /*0df6*/ 	.byte	0x3f
	.zero		1


	//   ....[66]....
        /*0df8*/ 	.word	0x000170f0
        /*0dfc*/ 	.word	0x00000000
        /*0e00*/ 	.word	0x00034860
        /*0e04*/ 	.short	0x010a
        /*0e06*/ 	.byte	0x3f
	.zero		1


	//   ....[67]....
        /*0e08*/ 	.word	0x00017c30
        /*0e0c*/ 	.word	0x00000000
        /*0e10*/ 	.word	0x00034820
        /*0e14*/ 	.short	0x010a
        /*0e16*/ 	.byte	0x3f
	.zero		1


	//   ....[68]....
        /*0e18*/ 	.word	0x00017dd0
        /*0e1c*/ 	.word	0x00000006
        /*0e20*/ 	.word	0x00000000
        /*0e24*/ 	.short	0x010a
        /*0e26*/ 	.byte	0x3f
	.zero		1


	//   ....[69]....
        /*0e28*/ 	.word	0x00017e20
        /*0e2c*/ 	.word	0x00000007
        /*0e30*/ 	.word	0x00000000
        /*0e34*/ 	.short	0x010a
        /*0e36*/ 	.byte	0x3f
	.zero		1


	//   ....[70]....
        /*0e38*/ 	.word	0x00017e70
        /*0e3c*/ 	.word	0x00000004
        /*0e40*/ 	.word	0x00000000
        /*0e44*/ 	.short	0x010a
        /*0e46*/ 	.byte	0x3f
	.zero		1


	//----- nvinfo : EIATTR_NUM_MBARRIERS
	.align		4
.L_901:
        /*0e48*/ 	.byte	0x03, 0x38
        /*0e4a*/ 	.short	0x0016


	//----- nvinfo : EIATTR_EXIT_INSTR_OFFSETS
	.align		4
        /*0e4c*/ 	.byte	0x04, 0x1c
        /*0e4e*/ 	.short	(.L_903 - .L_902)


	//   ....[0]....
.L_902:
        /*0e50*/ 	.word	0x00000a90


	//   ....[1]....
        /*0e54*/ 	.word	0x0000fae0


	//   ....[2]....
        /*0e58*/ 	.word	0x00016020


	//----- nvinfo : EIATTR_MAX_THREADS
	.align		4
.L_903:
        /*0e5c*/ 	.byte	0x04, 0x05
        /*0e5e*/ 	.short	(.L_905 - .L_904)
.L_904:
        /*0e60*/ 	.word	0x00000180
        /*0e64*/ 	.word	0x00000001
        /*0e68*/ 	.word	0x00000001


	//----- nvinfo : EIATTR_CRS_STACK_SIZE
	.align		4
.L_905:
        /*0e6c*/ 	.byte	0x04, 0x1e
        /*0e6e*/ 	.short	(.L_907 - .L_906)
.L_906:
        /*0e70*/ 	.word	0x00000000


	//----- nvinfo : EIATTR_CBANK_PARAM_SIZE
	.align		4
.L_907:
        /*0e74*/ 	.byte	0x03, 0x19
        /*0e76*/ 	.short	0x0af0


	//----- nvinfo : EIATTR_PARAM_CBANK
	.align		4
        /*0e78*/ 	.byte	0x04, 0x0a
        /*0e7a*/ 	.short	(.L_909 - .L_908)
	.align		4
.L_908:
        /*0e7c*/ 	.word	index@(.nv.constant0._ZN7cutlass13device_kernelIN5flash11enable_sm90INS1_16FlashAttnFwdSm90INS1_25CollectiveMainloopFwdSm90ILi2EN4cute5tupleIJNS5_1CILi1EEES8_S8_EEENS6_IJNS7_ILi128EEENS7_ILi176EEESA_EEELi128ENS_10bfloat16_tEfNS_4arch4Sm90ELb0ELb0ELb0ELb1ELb0ELb0ELb0ELb1ELb1ELb1ELb1ELb0EEENS1_21CollectiveEpilogueFwdINS6_IJSA_SA_SB_EEES9_SD_SF_Li256ELb1ELb1ELb1ELb0EEENS1_36VarlenDynamicPersistentTileSchedulerILi128ELi176ELi256ELi128ELb1ELb1ELb1ELb0ELb1ELb1EEEEEEEEEvNT_6ParamsE)
        /*0e80*/ 	.short	0x0210
        /*0e82*/ 	.short	0x0af0


	//----- nvinfo : EIATTR_SW_WAR
	.align		4
.L_909:
        /*0e84*/ 	.byte	0x04, 0x36
        /*0e86*/ 	.short	(.L_911 - .L_910)
.L_910:
        /*0e88*/ 	.word	0x00000008
.L_911:


//--------------------- .nv.info._ZN7cutlass13device_kernelIN5flash11enable_sm90INS1_16FlashAttnFwdSm90INS1_25CollectiveMainloopFwdSm90ILi2EN4cute5tupleIJNS5_1CILi1EEES8_S8_EEENS6_IJNS7_ILi128EEENS7_ILi176EEESA_EEELi128ENS_10bfloat16_tEfNS_4arch4Sm90ELb0ELb0ELb0ELb1ELb0ELb1ELb0ELb1ELb1ELb1ELb1ELb0EEENS1_21CollectiveEpilogueFwdINS6_IJSA_SA_SB_EEES9_SD_SF_Li256ELb1ELb1ELb1ELb0EEENS1_36VarlenDynamicPersistentTileSchedulerILi128ELi176ELi256ELi128ELb1ELb1ELb1ELb0ELb1ELb1EEEEEEEEEvNT_6ParamsE --------------------------
	.section	.nv.info._ZN7cutlass13device_kernelIN5flash11enable_sm90INS1_16FlashAttnFwdSm90INS1_25CollectiveMainloopFwdSm90ILi2EN4cute5tupleIJNS5_1CILi1EEES8_S8_EEENS6_IJNS7_ILi128EEENS7_ILi176EEESA_EEELi128ENS_10bfloat16_tEfNS_4arch4Sm90ELb0ELb0ELb0ELb1ELb0ELb1ELb0ELb1ELb1ELb1ELb1ELb0EEENS1_21CollectiveEpilogueFwdINS6_IJSA_SA_SB_EEES9_SD_SF_Li256ELb1ELb1ELb1ELb0EEENS1_36VarlenDynamicPersistentTileSchedulerILi128ELi176ELi256ELi128ELb1ELb1ELb1ELb0ELb1ELb1EEEEEEEEEvNT_6ParamsE,"",@"SHT_CUDA_INFO"
	.sectionflags	@""
	.align	4


	//----- nvinfo : EIATTR_CUDA_API_VERSION
	.align		4
        /*0000*/ 	.byte	0x04, 0x37
        /*0002*/ 	.short	(.L_913 - .L_912)
.L_912:
        /*0004*/ 	.word	0x00000082


	//----- nvinfo : EIATTR_KPARAM_INFO
	.align		4
.L_913:
        /*0008*/ 	.byte	0x04, 0x17
        /*000a*/ 	.short	(.L_915 - .L_914)
.L_914:
        /*000c*/ 	.word	0x00000000
        /*0010*/ 	.short	0x0000
        /*0012*/ 	.short	0x0070
        /*0014*/ 	.byte	0x00, 0xf0, 0x01, 0x2a


	//----- nvinfo : EIATTR_SPARSE_MMA_MASK
	.align		4
.L_915:
        /*0018*/ 	.byte	0x03, 0x50
        /*001a*/ 	.short	0x0000


	//----- nvinfo : EIATTR_MAXREG_COUNT
	.align		4
        /*001c*/ 	.byte	0x03, 0x1b
        /*001e*/ 	.short	0x00a8


	//----- nvinfo : EIATTR_NUM_BARRIERS
	.align		4
        /*0020*/ 	.byte	0x02, 0x4c
        /*0022*/ 	.byte	0x10
	.zero		1


	//----- nvinfo : EIATTR_EXTERNS
	.align		4
        /*0024*/ 	.byte	0x04, 0x0f
        /*0026*/ 	.short	(.L_917 - .L_916)


	//   ....[0]....
	.align		4
.L_916:
        /*0028*/ 	.word	index@(__assertfail)


	//----- nvinfo : EIATTR_ANNOTATIONS
	.align		4
.L_917:
        /*002c*/ 	.byte	0x04, 0x55
        /*002e*/ 	.short	(.L_919 - .L_918)


	//   ....[0]....
.L_918:
        /* <DEDUP_REMOVED lines=143> */


	//----- nvinfo : EIATTR_MERCURY_ISA_VERSION
	.align		4
.L_919:
        /*0908*/ 	.byte	0x03, 0x5f
        /*090a*/ 	.short	0x0101


	//----- nvinfo : EIATTR_UNUSED_LOAD_BYTE_OFFSET
	.align		4
        /*090c*/ 	.byte	0x04, 0x44
        /*090e*/ 	.short	(.L_921 - .L_920)


	//   ....[0]....
.L_920:
        /*0910*/ 	.word	0x00000ac0
        /*0914*/ 	.word	0x0000fff0


	//   ....[1]....
        /*0918*/ 	.word	0x0001d4f0
        /*091c*/ 	.word	0x0000fff0


	//----- nvinfo : EIATTR_INT_WARP_WIDE_INSTR_OFFSETS
	.align		4
.L_921:
        /*0920*/ 	.byte	0x04, 0x31
        /*0922*/ 	.short	(.L_923 - .L_922)


	//   ....[0]....
.L_922:
        /*0924*/ 	.word	0x00000190


	//   ....[1]....
        /*0928*/ 	.word	0x000001d0


	//   ....[2]....
        /*092c*/ 	.word	0x00000240


	//   ....[3]....
        /*0930*/ 	.word	0x00023580


	//   ....[4]....
        /*0934*/ 	.word	0x00023620


	//   ....[5]....
        /*0938*/ 	.word	0x00026d60


	//   ....[6]....
        /*093c*/ 	.word	0x00026dd0


	//----- nvinfo : EIATTR_COOP_GROUP_MASK_REGIDS
	.align		4
.L_923:
        /*0940*/ 	.byte	0x04, 0x29
        /*0942*/ 	.short	(.L_925 - .L_924)


	//   ....[0]....
.L_924:
        /*0944*/ 	.word	0xffffffff


	//   ....[1]....
        /*0948*/ 	.word	0xffffffff


	//   ....[2]....
        /*094c*/ 	.word	0xffffffff


	//   ....[3]....
        /*0950*/ 	.word	0xffffffff


	//   ....[4]....
        /*0954*/ 	.word	0xffffffff


	//   ....[5]....
        /*0958*/ 	.word	0xffffffff


	//   ....[6]....
        /*095c*/ 	.word	0xffffffff


	//   ....[7]....
        /*0960*/ 	.word	0xffffffff


	//   ....[8]....
        /*0964*/ 	.word	0xffffffff


	//   ....[9]....
        /*0968*/ 	.word	0xffffffff


	//   ....[10]....
        /*096c*/ 	.word	0xffffffff


	//   ....[11]....
        /*0970*/ 	.word	0xffffffff


	//   ....[12]....
        /*0974*/ 	.word	0xffffffff


	//   ....[13]....
        /*0978*/ 	.word	0xffffffff


	//   ....[14]....
        /*097c*/ 	.word	0xffffffff


	//   ....[15]....
        /*0980*/ 	.word	0xffffffff


	//   ....[16]....
        /*0984*/ 	.word	0xffffffff


	//   ....[17]....
        /*0988*/ 	.word	0xffffffff


	//   ....[18]....
        /*098c*/ 	.word	0xffffffff


	//   ....[19]....
        /*0990*/ 	.word	0xffffffff


	//   ....[20]....
        /*0994*/ 	.word	0xffffffff


	//   ....[21]....
        /*0998*/ 	.word	0xffffffff


	//   ....[22]....
        /*099c*/ 	.word	0xffffffff


	//   ....[23]....
        /*09a0*/ 	.word	0xffffffff


	//   ....[24]....
        /*09a4*/ 	.word	0xffffffff


	//   ....[25]....
        /*09a8*/ 	.word	0xffffffff


	//   ....[26]....
        /*09ac*/ 	.word	0xffffffff


	//   ....[27]....
        /*09b0*/ 	.word	0xffffffff


	//   ....[28]....
        /*09b4*/ 	.word	0xffffffff


	//   ....[29]....
        /*09b8*/ 	.word	0xffffffff


	//   ....[30]....
        /*09bc*/ 	.word	0xffffffff


	//   ....[31]....
        /*09c0*/ 	.word	0xffffffff


	//   ....[32]....
        /*09c4*/ 	.word	0xffffffff


	//   ....[33]....
        /*09c8*/ 	.word	0xffffffff


	//   ....[34]....
        /*09cc*/ 	.word	0xffffffff


	//   ....[35]....
        /*09d0*/ 	.word	0xffffffff


	//   ....[36]....
        /*09d4*/ 	.word	0xffffffff


	//   ....[37]....
        /*09d8*/ 	.word	0xffffffff


	//   ....[38]....
        /*09dc*/ 	.word	0xffffffff


	//   ....[39]....
        /*09e0*/ 	.word	0xffffffff


	//   ....[40]....
        /*09e4*/ 	.word	0xffffffff


	//   ....[41]....
        /*09e8*/ 	.word	0xffffffff


	//   ....[42]....
        /*09ec*/ 	.word	0xffffffff


	//   ....[43]....
        /*09f0*/ 	.word	0xffffffff


	//   ....[44]....
        /*09f4*/ 	.word	0xffffffff


	//   ....[45]....
        /*09f8*/ 	.word	0xffffffff


	//   ....[46]....
        /*09fc*/ 	.word	0xffffffff


	//   ....[47]....
        /*0a00*/ 	.word	0xffffffff


	//   ....[48]....
        /*0a04*/ 	.word	0xffffffff


	//   ....[49]....
        /*0a08*/ 	.word	0xffffffff


	//   ....[50]....
        /*0a0c*/ 	.word	0xffffffff


	//   ....[51]....
        /*0a10*/ 	.word	0xffffffff


	//   ....[52]....
        /*0a14*/ 	.word	0xffffffff


	//   ....[53]....
        /*0a18*/ 	.word	0xffffffff


	//   ....[54]....
        /*0a1c*/ 	.word	0xffffffff


	//   ....[55]....
        /*0a20*/ 	.word	0xffffffff


	//   ....[56]....
        /*0a24*/ 	.word	0xffffffff


	//   ....[57]....
        /*0a28*/ 	.word	0xffffffff


	//   ....[58]....
        /*0a2c*/ 	.word	0xffffffff


	//   ....[59]....
        /*0a30*/ 	.word	0xffffffff


	//   ....[60]....
        /*0a34*/ 	.word	0xffffffff


	//   ....[61]....
        /*0a38*/ 	.word	0xffffffff


	//   ....[62]....
        /*0a3c*/ 	.word	0xffffffff


	//   ....[63]....
        /*0a40*/ 	.word	0xffffffff


	//   ....[64]....
        /*0a44*/ 	.word	0xffffffff


	//   ....[65]....
        /*0a48*/ 	.word	0xffffffff


	//   ....[66]....
        /*0a4c*/ 	.word	0xffffffff


	//   ....[67]....
        /*0a50*/ 	.word	0xffffffff


	//   ....[68]....
        /*0a54*/ 	.word	0xffffffff


	//   ....[69]....
        /*0a58*/ 	.word	0xffffffff


	//   ....[70]....
        /*0a5c*/ 	.word	0xffffffff


	//   ....[71]....
        /*0a60*/ 	.word	0xffffffff


	//   ....[72]....
        /*0a64*/ 	.word	0xffffffff


	//   ....[73]....
        /*0a68*/ 	.word	0xffffffff


	//   ....[74]....
        /*0a6c*/ 	.word	0xffffffff


	//   ....[75]....
        /*0a70*/ 	.word	0xffffffff


	//   ....[76]....
        /*0a74*/ 	.word	0xffffffff


	//   ....[77]....
        /*0a78*/ 	.word	0xffffffff


	//   ....[78]....
        /*0a7c*/ 	.word	0xffffffff


	//   ....[79]....
        /*0a80*/ 	.word	0xffffffff


	//   ....[80]....
        /*0a84*/ 	.word	0xffffffff


	//   ....[81]....
        /*0a88*/ 	.word	0xffffffff


	//   ....[82]....
        /*0a8c*/ 	.word	0xffffffff


	//   ....[83]....
        /*0a90*/ 	.word	0xffffffff


	//   ....[84]....
        /*0a94*/ 	.word	0xffffffff


	//   ....[85]....
        /*0a98*/ 	.word	0xffffffff


	//   ....[86]....
        /*0a9c*/ 	.word	0xffffffff


	//   ....[87]....
        /*0aa0*/ 	.word	0xffffffff


	//   ....[88]....
        /*0aa4*/ 	.word	0xffffffff


	//   ....[89]....
        /*0aa8*/ 	.word	0xffffffff


	//   ....[90]....
        /*0aac*/ 	.word	0xffffffff


	//   ....[91]....
        /*0ab0*/ 	.word	0xffffffff


	//   ....[92]....
        /*0ab4*/ 	.word	0xffffffff


	//   ....[93]....
        /*0ab8*/ 	.word	0xffffffff


	//   ....[94]....
        /*0abc*/ 	.word	0xffffffff


	//   ....[95]....
        /*0ac0*/ 	.word	0xffffffff


	//   ....[96]....
        /*0ac4*/ 	.word	0xffffffff


	//   ....[97]....
        /*0ac8*/ 	.word	0xffffffff


	//   ....[98]....
        /*0acc*/ 	.word	0xffffffff


	//   ....[99]....
        /*0ad0*/ 	.word	0xffffffff


	//   ....[100]....
        /*0ad4*/ 	.word	0xffffffff


	//   ....[101]....
        /*0ad8*/ 	.word	0xffffffff


	//   ....[102]....
        /*0adc*/ 	.word	0xffffffff


	//   ....[103]....
        /*0ae0*/ 	.word	0xffffffff


	//   ....[104]....
        /*0ae4*/ 	.word	0xffffffff


	//   ....[105]....
        /*0ae8*/ 	.word	0xffffffff


	//   ....[106]....
        /*0aec*/ 	.word	0x0500000f


	//   ....[107]....
        /*0af0*/ 	.word	0x0500000f


	//   ....[108]....
        /*0af4*/ 	.word	0x0500000f


	//   ....[109]....
        /*0af8*/ 	.word	0x0500000f


	//   ....[110]....
        /*0afc*/ 	.word	0x0500000f


	//   ....[111]....
        /*0b00*/ 	.word	0x0500000f


	//   ....[112]....
        /*0b04*/ 	.word	0x0500000f


	//   ....[113]....
        /*0b08*/ 	.word	0x0500000f


	//   ....[114]....
        /*0b0c*/ 	.word	0x0500000f


	//   ....[115]....
        /*0b10*/ 	.word	0x0500000f


	//   ....[116]....
        /*0b14*/ 	.word	0x0500000f


	//   ....[117]....
        /*0b18*/ 	.word	0x0500000f


	//   ....[118]....
        /*0b1c*/ 	.word	0x0500000f


	//   ....[119]....
        /*0b20*/ 	.word	0x0500000f


	//   ....[120]....
        /*0b24*/ 	.word	0x0500000f


	//   ....[121]....
        /*0b28*/ 	.word	0x0500000f


	//   ....[122]....
        /*0b2c*/ 	.word	0x0500000f


	//   ....[123]....
        /*0b30*/ 	.word	0x0500000f


	//   ....[124]....
        /*0b34*/ 	.word	0x0500000f


	//   ....[125]....
        /*0b38*/ 	.word	0x0500000f


	//   ....[126]....
        /*0b3c*/ 	.word	0x0500000f


	//   ....[127]....
        /*0b40*/ 	.word	0x0500000f


	//   ....[128]....
        /*0b44*/ 	.word	0x0500000f


	//   ....[129]....
        /*0b48*/ 	.word	0x0500000f


	//   ....[130]....
        /*0b4c*/ 	.word	0x0500000f


	//   ....[131]....
        /*0b50*/ 	.word	0x0500000f


	//   ....[132]....
        /*0b54*/ 	.word	0x0500000f


	//   ....[133]....
        /*0b58*/ 	.word	0x0500000f


	//   ....[134]....
        /*0b5c*/ 	.word	0x0500000f


	//   ....[135]....
        /*0b60*/ 	.word	0x0500000f


	//   ....[136]....
        /*0b64*/ 	.word	0x0500000f


	//   ....[137]....
        /*0b68*/ 	.word	0x0500000f


	//   ....[138]....
        /*0b6c*/ 	.word	0x0500000f


	//   ....[139]....
        /*0b70*/ 	.word	0x0500000f


	//   ....[140]....
        /*0b74*/ 	.word	0x0500000f


	//   ....[141]....
        /*0b78*/ 	.word	0x0500000f


	//   ....[142]....
        /*0b7c*/ 	.word	0x0500000f


	//   ....[143]....
        /*0b80*/ 	.word	0x0500000f


	//   ....[144]....
        /*0b84*/ 	.word	0x0500000f


	//   ....[145]....
        /*0b88*/ 	.word	0x0500000f


	//   ....[146]....
        /*0b8c*/ 	.word	0x0500000f


	//   ....[147]....
        /*0b90*/ 	.word	0x0500000f


	//   ....[148]....
        /*0b94*/ 	.word	0x0500000f


	//   ....[149]....
        /*0b98*/ 	.word	0x0500000f


	//   ....[150]....
        /*0b9c*/ 	.word	0x0500000f


	//   ....[151]....
        /*0ba0*/ 	.word	0x0500000f


	//   ....[152]....
        /*0ba4*/ 	.word	0x0500000f


	//   ....[153]....
        /*0ba8*/ 	.word	0x0500000f


	//   ....[154]....
        /*0bac*/ 	.word	0x0500000f


	//   ....[155]....
        /*0bb0*/ 	.word	0x0500000f


	//   ....[156]....
        /*0bb4*/ 	.word	0x0500000f


	//   ....[157]....
        /*0bb8*/ 	.word	0x0500000f


	//   ....[158]....
        /*0bbc*/ 	.word	0x0500000f


	//   ....[159]....
        /*0bc0*/ 	.word	0x0500000f


	//   ....[160]....
        /*0bc4*/ 	.word	0x0500000f


	//   ....[161]....
        /*0bc8*/ 	.word	0x0500000f


	//   ....[162]....
        /*0bcc*/ 	.word	0x0500000f


	//   ....[163]....
        /*0bd0*/ 	.word	0x0500000f


	//   ....[164]....
        /*0bd4*/ 	.word	0x0500000f


	//   ....[165]....
        /*0bd8*/ 	.word	0x0500000f


	//   ....[166]....
        /*0bdc*/ 	.word	0x0500000f


	//   ....[167]....
        /*0be0*/ 	.word	0x0500000f


	//   ....[168]....
        /*0be4*/ 	.word	0x0500000f


	//   ....[169]....
        /*0be8*/ 	.word	0x0500000f


	//   ....[170]....
        /*0bec*/ 	.word	0x0500000f


	//   ....[171]....
        /*0bf0*/ 	.word	0x0500000f


	//----- nvinfo : EIATTR_COOP_GROUP_INSTR_OFFSETS
	.align		4
.L_925:
        /*0bf4*/ 	.byte	0x04, 0x28
        /*0bf6*/ 	.short	(.L_927 - .L_926)


	//   ....[0]....
.L_926:
        /*0bf8*/ 	.word	0x00000070


	//   ....[1]....
        /*0bfc*/ 	.word	0x000001a0


	//   ....[2]....
        /*0c00*/ 	.word	0x000001f0


	//   ....[3]....
        /*0c04*/ 	.word	0x00000420


	//   ....[4]....
        /*0c08*/ 	.word	0x00000580


	//   ....[5]....
        /*0c0c*/ 	.word	0x000006a0


	//   ....[6]....
        /*0c10*/ 	.word	0x00000800


	//   ....[7]....
        /*0c14*/ 	.word	0x0000d100


	//   ....[8]....
        /*0c18*/ 	.word	0x0000d710


	//   ....[9]....
        /*0c1c*/ 	.word	0x0000d720


	//   ....[10]....
        /*0c20*/ 	.word	0x0000d730


	//   ....[11]....
        /*0c24*/ 	.word	0x0000d740


	//   ....[12]....
        /*0c28*/ 	.word	0x0000f1c0


	//   ....[13]....
        /*0c2c*/ 	.word	0x0000f1d0


	//   ....[14]....
        /*0c30*/ 	.word	0x0000f1e0


	//   ....[15]....
        /*0c34*/ 	.word	0x0000f1f0


	//   ....[16]....
        /*0c38*/ 	.word	0x00014ef0


	//   ....[17]....
        /*0c3c*/ 	.word	0x000150b0


	//   ....[18]....
        /*0c40*/ 	.word	0x00015340


	//   ....[19]....
        /*0c44*/ 	.word	0x00015390


	//   ....[20]....
        /*0c48*/ 	.word	0x0001a8e0


	//   ....[21]....
        /*0c4c*/ 	.word	0x0001a900


	//   ....[22]....
        /*0c50*/ 	.word	0x0001b2b0


	//   ....[23]....
        /*0c54*/ 	.word	0x0001b330


	//   ....[24]....
        /*0c58*/ 	.word	0x0001ce40


	//   ....[25]....
        /*0c5c*/ 	.word	0x0001ce70


	//   ....[26]....
        /*0c60*/ 	.word	0x0001cf40


	//   ....[27]....
        /*0c64*/ 	.word	0x0001cf60


	//   ....[28]....
        /*0c68*/ 	.word	0x0001e0a0


	//   ....[29]....
        /*0c6c*/ 	.word	0x0001e0c0


	//   ....[30]....
        /*0c70*/ 	.word	0x0001e0d0


	//   ....[31]....
        /*0c74*/ 	.word	0x0001e0e0


	//   ....[32]....
        /*0c78*/ 	.word	0x0001e820


	//   ....[33]....
        /*0c7c*/ 	.word	0x0001e830


	//   ....[34]....
        /*0c80*/ 	.word	0x0001e940


	//   ....[35]....
        /*0c84*/ 	.word	0x0001e950


	//   ....[36]....
        /*0c88*/ 	.word	0x0001ea70


	//   ....[37]....
        /*0c8c*/ 	.word	0x0001ea80


	//   ....[38]....
        /*0c90*/ 	.word	0x0001eba0


	//   ....[39]....
        /*0c94*/ 	.word	0x0001ebb0


	//   ....[40]....
        /*0c98*/ 	.word	0x0001f170


	//   ....[41]....
        /*0c9c*/ 	.word	0x0001f180


	//   ....[42]....
        /*0ca0*/ 	.word	0x0001f610


	//   ....[43]....
        /*0ca4*/ 	.word	0x0001f620


	//   ....[44]....
        /*0ca8*/ 	.word	0x000203a0


	//   ....[45]....
        /*0cac*/ 	.word	0x000203b0


	//   ....[46]....
        /*0cb0*/ 	.word	0x000204d0


	//   ....[47]....
        /*0cb4*/ 	.word	0x000204e0


	//   ....[48]....
        /*0cb8*/ 	.word	0x00020600


	//   ....[49]....
        /*0cbc*/ 	.word	0x00020610


	//   ....[50]....
        /*0cc0*/ 	.word	0x00020730


	//   ....[51]....
        /*0cc4*/ 	.word	0x00020740


	//   ....[52]....
        /*0cc8*/ 	.word	0x000208c0


	//   ....[53]....
        /*0ccc*/ 	.word	0x00020b00


	//   ....[54]....
        /*0cd0*/ 	.word	0x00020b30


	//   ....[55]....
        /*0cd4*/ 	.word	0x00020b60


	//   ....[56]....
        /*0cd8*/ 	.word	0x00020b90


	//   ....[57]....
        /*0cdc*/ 	.word	0x00020bc0


	//   ....[58]....
        /*0ce0*/ 	.word	0x00020bf0


	//   ....[59]....
        /*0ce4*/ 	.word	0x00020da0


	//   ....[60]....
        /*0ce8*/ 	.word	0x00020dd0


	//   ....[61]....
        /*0cec*/ 	.word	0x00020e00


	//   ....[62]....
        /*0cf0*/ 	.word	0x00020e30


	//   ....[63]....
        /*0cf4*/ 	.word	0x00020e60


	//   ....[64]....
        /*0cf8*/ 	.word	0x00020e90


	//   ....[65]....
        /*0cfc*/ 	.word	0x00020f20


	//   ....[66]....
        /*0d00*/ 	.word	0x00020f50


	//   ....[67]....
        /*0d04*/ 	.word	0x00020f60


	//   ....[68]....
        /*0d08*/ 	.word	0x00021010


	//   ....[69]....
        /*0d0c*/ 	.word	0x000221d0


	//   ....[70]....
        /*0d10*/ 	.word	0x00023b80


	//   ....[71]....
        /*0d14*/ 	.word	0x00024700


	//   ....[72]....
        /*0d18*/ 	.word	0x00024750


	//   ....[73]....
        /*0d1c*/ 	.word	0x00024800


	//   ....[74]....
        /*0d20*/ 	.word	0x00024810


	//   ....[75]....
        /*0d24*/ 	.word	0x000248a0


	//   ....[76]....
        /*0d28*/ 	.word	0x000248b0


	//   ....[77]....
        /*0d2c*/ 	.word	0x00024940


	//   ....[78]....
        /*0d30*/ 	.word	0x00024950


	//   ....[79]....
        /*0d34*/ 	.word	0x000249e0


	//   ....[80]....
        /*0d38*/ 	.word	0x000249f0


	//   ....[81]....
        /*0d3c*/ 	.word	0x00024a80


	//   ....[82]....
        /*0d40*/ 	.word	0x00024a90


	//   ....[83]....
        /*0d44*/ 	.word	0x00024b20


	//   ....[84]....
        /*0d48*/ 	.word	0x00024b30


	//   ....[85]....
        /*0d4c*/ 	.word	0x00024b80


	//   ....[86]....
        /*0d50*/ 	.word	0x00024bb0


	//   ....[87]....
        /*0d54*/ 	.word	0x00027510


	//   ....[88]....
        /*0d58*/ 	.word	0x00027580


	//   ....[89]....
        /*0d5c*/ 	.word	0x000275b0


	//   ....[90]....
        /*0d60*/ 	.word	0x000275c0


	//   ....[91]....
        /*0d64*/ 	.word	0x000275f0


	//   ....[92]....
        /*0d68*/ 	.word	0x00027620


	//   ....[93]....
        /*0d6c*/ 	.word	0x00027650


	//   ....[94]....
        /*0d70*/ 	.word	0x00027680


	//   ....[95]....
        /*0d74*/ 	.word	0x00027860


	//   ....[96]....
        /*0d78*/ 	.word	0x00027890


	//   ....[97]....
        /*0d7c*/ 	.word	0x000278c0


	//   ....[98]....
        /*0d80*/ 	.word	0x000278f0


	//   ....[99]....
        /*0d84*/ 	.word	0x00027920


	//   ....[100]....
        /*0d88*/ 	.word	0x00027950


	//   ....[101]....
        /*0d8c*/ 	.word	0x00027a10


	//   ....[102]....
        /*0d90*/ 	.word	0x00027a30


	//   ....[103]....
        /*0d94*/ 	.word	0x00027a40


	//   ....[104]....
        /*0d98*/ 	.word	0x00027aa0


	//   ....[105]....
        /*0d9c*/ 	.word	0x000281b0


	//   ....[106]....
        /*0da0*/ 	.word	0x00028620


	//   ....[107]....
        /*0da4*/ 	.word	0x000286d0


	//   ....[108]....
        /*0da8*/ 	.word	0x00028760


	//   ....[109]....
        /*0dac*/ 	.word	0x000287b0


	//   ....[110]....
        /*0db0*/ 	.word	0x00028800


	//   ....[111]....
        /*0db4*/ 	.word	0x000288e0


	//   ....[112]....
        /*0db8*/ 	.word	0x00028970


	//   ....[113]....
        /*0dbc*/ 	.word	0x000289c0


	//   ....[114]....
        /*0dc0*/ 	.word	0x00028a10


	//   ....[115]....
        /*0dc4*/ 	.word	0x00028c20


	//   ....[116]....
        /*0dc8*/ 	.word	0x00028c70


	//   ....[117]....
        /*0dcc*/ 	.word	0x00028d00


	//   ....[118]....
        /*0dd0*/ 	.word	0x00028d90


	//   ....[119]....
        /*0dd4*/ 	.word	0x00028e20


	//   ....[120]....
        /*0dd8*/ 	.word	0x00028eb0


	//   ....[121]....
        /*0ddc*/ 	.word	0x00028f40


	//   ....[122]....
        /*0de0*/ 	.word	0x00028fd0


	//   ....[123]....
        /*0de4*/ 	.word	0x00029050


	//   ....[124]....
        /*0de8*/ 	.word	0x000290a0


	//   ....[125]....
        /*0dec*/ 	.word	0x00029130


	//   ....[126]....
        /*0df0*/ 	.word	0x000291c0


	//   ....[127]....
        /*0df4*/ 	.word	0x00029240


	//   ....[128]....
        /*0df8*/ 	.word	0x00029290


	//   ....[129]....
        /*0dfc*/ 	.word	0x00029320


	//   ....[130]....
        /*0e00*/ 	.word	0x000293b0


	//   ....[131]....
        /*0e04*/ 	.word	0x00029440


	//   ....[132]....
        /*0e08*/ 	.word	0x000294d0


	//   ....[133]....
        /*0e0c*/ 	.word	0x00029560


	//   ....[134]....
        /*0e10*/ 	.word	0x000295f0


	//   ....[135]....
        /*0e14*/ 	.word	0x000296b0


	//   ....[136]....
        /*0e18*/ 	.word	0x000299a0


	//   ....[137]....
        /*0e1c*/ 	.word	0x00029b80


	//   ....[138]....
        /*0e20*/ 	.word	0x00029bd0


	//   ....[139]....
        /*0e24*/ 	.word	0x00029cf0


	//   ....[140]....
        /*0e28*/ 	.word	0x00029d40


	//   ....[141]....
        /*0e2c*/ 	.word	0x00029e60


	//   ....[142]....
        /*0e30*/ 	.word	0x00029eb0


	//   ....[143]....
        /*0e34*/ 	.word	0x00029fd0


	//   ....[144]....
        /*0e38*/ 	.word	0x0002a020


	//   ....[145]....
        /*0e3c*/ 	.word	0x0002a140


	//   ....[146]....
        /*0e40*/ 	.word	0x0002a190


	//   ....[147]....
        /*0e44*/ 	.word	0x0002a2b0


	//   ....[148]....
        /*0e48*/ 	.word	0x0002a300


	//   ....[149]....
        /*0e4c*/ 	.word	0x0002a420


	//   ....[150]....
        /*0e50*/ 	.word	0x0002a470


	//   ....[151]....
        /*0e54*/ 	.word	0x0002a570


	//   ....[152]....
        /*0e58*/ 	.word	0x0002a5c0


	//   ....[153]....
        /*0e5c*/ 	.word	0x0002a8f0


	//   ....[154]....
        /*0e60*/ 	.word	0x0002a9a0


	//   ....[155]....
        /*0e64*/ 	.word	0x0002ab20


	//   ....[156]....
        /*0e68*/ 	.word	0x0002abb0


	//   ....[157]....
        /*0e6c*/ 	.word	0x0002ac30


	//   ....[158]....
        /*0e70*/ 	.word	0x0002acb0


	//   ....[159]....
        /*0e74*/ 	.word	0x0002ad30


	//   ....[160]....
        /*0e78*/ 	.word	0x0002adc0


	//   ....[161]....
        /*0e7c*/ 	.word	0x0002ae60


	//   ....[162]....
        /*0e80*/ 	.word	0x0002af30


	//   ....[163]....
        /*0e84*/ 	.word	0x0002afb0


	//   ....[164]....
        /*0e88*/ 	.word	0x0002b030


	//   ....[165]....
        /*0e8c*/ 	.word	0x0002b0b0


	//   ....[166]....
        /*0e90*/ 	.word	0x0002b140


	//   ....[167]....
        /*0e94*/ 	.word	0x0002b1c0


	//   ....[168]....
        /*0e98*/ 	.word	0x0002b260


	//   ....[169]....
        /*0e9c*/ 	.word	0x0002b2b0


	//   ....[170]....
        /*0ea0*/ 	.word	0x0002b340


	//   ....[171]....
        /*0ea4*/ 	.word	0x0002b470


	//----- nvinfo : EIATTR_REG_RECONFIG
	.align		4
.L_927:
        /*0ea8*/ 	.byte	0x01, 0x54
	.zero		2


	//----- nvinfo : EIATTR_SYSCALL_OFFSETS
	.align		4
        /*0eac*/ 	.byte	0x04, 0x46
        /*0eae*/ 	.short	(.L_929 - .L_928)


	//   ....[0]....
.L_928:
        /*0eb0*/ 	.word	0x00001e50


	//   ....[1]....
        /*0eb4*/ 	.word	0x00001fa0


	//   ....[2]....
        /*0eb8*/ 	.word	0x0000d2d0


	//   ....[3]....
        /*0ebc*/ 	.word	0x0000d660


	//   ....[4]....
        /*0ec0*/ 	.word	0x00023790


	//   ....[5]....
        /*0ec4*/ 	.word	0x000238e0


	//   ....[6]....
        /*0ec8*/ 	.word	0x000239d0


	//   ....[7]....
        /*0ecc*/ 	.word	0x000242f0


	//----- nvinfo : EIATTR_MBARRIER_INSTR_OFFSETS
	.align		4
.L_929:
        /*0ed0*/ 	.byte	0x04, 0x39
        /*0ed2*/ 	.short	(.L_931 - .L_930)


	//   ....[0]....
.L_930:
        /*0ed4*/ 	.word	0x000002d0
        /*0ed8*/ 	.word	0x000000ff
        /*0edc*/ 	.word	0x00034800
        /*0ee0*/ 	.short	0x0100
        /*0ee2*/ 	.byte	0x08
	.zero		1


	//   ....[1]....
        /*0ee4*/ 	.word	0x000002e0
        /*0ee8*/ 	.word	0x000000ff
        /*0eec*/ 	.word	0x00034820
        /*0ef0*/ 	.short	0x0100
        /*0ef2*/ 	.byte	0x08
	.zero		1


	//   ....[2]....
        /*0ef4*/ 	.word	0x000003d0
        /*0ef8*/ 	.word	0x000000ff
        /*0efc*/ 	.word	0x00034830
        /*0f00*/ 	.short	0x0100
        /*0f02*/ 	.byte	0x08
	.zero		1


	//   ....[3]....
        /*0f04*/ 	.word	0x000003e0
        /*0f08*/ 	.word	0x000000ff
        /*0f0c*/ 	.word	0x00034840
        /*0f10*/ 	.short	0x0100
        /*0f12*/ 	.byte	0x08
	.zero		1


	//   ....[4]....
        /*0f14*/ 	.word	0x000003f0
        /*0f18*/ 	.word	0x000000ff
        /*0f1c*/ 	.word	0x00034838
        /*0f20*/ 	.short	0x0100
        /*0f22*/ 	.byte	0x08
	.zero		1


	//   ....[5]....
        /*0f24*/ 	.word	0x00000400
        /*0f28*/ 	.word	0x000000ff
        /*0f2c*/ 	.word	0x00034848
        /*0f30*/ 	.short	0x0100
        /*0f32*/ 	.byte	0x08
	.zero		1


	//   ....[6]....
        /*0f34*/ 	.word	0x00000530
        /*0f38*/ 	.word	0x000000ff
        /*0f3c*/ 	.word	0x00034850
        /*0f40*/ 	.short	0x0100
        /*0f42*/ 	.byte	0x08
	.zero		1


	//   ....[7]....
        /*0f44*/ 	.word	0x00000540
        /*0f48*/ 	.word	0x000000ff
        /*0f4c*/ 	.word	0x00034860
        /*0f50*/ 	.short	0x0100
        /*0f52*/ 	.byte	0x08
	.zero		1


	//   ....[8]....
        /*0f54*/ 	.word	0x00000550
        /*0f58*/ 	.word	0x000000ff
        /*0f5c*/ 	.word	0x00034858
        /*0f60*/ 	.short	0x0100
        /*0f62*/ 	.byte	0x08
	.zero		1


	//   ....[9]....
        /*0f64*/ 	.word	0x00000560
        /*0f68*/ 	.word	0x000000ff
        /*0f6c*/ 	.word	0x00034868
        /*0f70*/ 	.short	0x0100
        /*0f72*/ 	.byte	0x08
	.zero		1


	//   ....[10]....
        /*0f74*/ 	.word	0x00000650
        /*0f78*/ 	.word	0x000000ff
        /*0f7c*/ 	.word	0x00034870
        /*0f80*/ 	.short	0x0100
        /*0f82*/ 	.byte	0x06
	.zero		1


	//   ....[11]....
        /*0f84*/ 	.word	0x00000660
        /*0f88*/ 	.word	0x000000ff
        /*0f8c*/ 	.word	0x00034880
        /*0f90*/ 	.short	0x0100
        /*0f92*/ 	.byte	0x06
	.zero		1


	//   ....[12]....
        /*0f94*/ 	.word	0x00000670
        /*0f98*/ 	.word	0x000000ff
        /*0f9c*/ 	.word	0x00034878
        /*0fa0*/ 	.short	0x0100
        /*0fa2*/ 	.byte	0x06
	.zero		1


	//   ....[13]....
        /*0fa4*/ 	.word	0x00000680
        /*0fa8*/ 	.word	0x000000ff
        /*0fac*/ 	.word	0x00034888
        /*0fb0*/ 	.short	0x0100
        /*0fb2*/ 	.byte	0x06
	.zero		1


	//   ....[14]....
        /*0fb4*/ 	.word	0x000007b0
        /*0fb8*/ 	.word	0x000000ff
        /*0fbc*/ 	.word	0x00034890
        /*0fc0*/ 	.short	0x0100
        /*0fc2*/ 	.byte	0x08
	.zero		1


	//   ....[15]....
        /*0fc4*/ 	.word	0x000007c0
        /*0fc8*/ 	.word	0x000000ff
        /*0fcc*/ 	.word	0x000348a0
        /*0fd0*/ 	.short	0x0100
        /*0fd2*/ 	.byte	0x08
	.zero		1


	//   ....[16]....
        /*0fd4*/ 	.word	0x000007d0
        /*0fd8*/ 	.word	0x000000ff
        /*0fdc*/ 	.word	0x00034898
        /*0fe0*/ 	.short	0x0100
        /*0fe2*/ 	.byte	0x08
	.zero		1


	//   ....[17]....
        /*0fe4*/ 	.word	0x000007e0
        /*0fe8*/ 	.word	0x000000ff
        /*0fec*/ 	.word	0x000348a8
        /*0ff0*/ 	.short	0x0100
        /*0ff2*/ 	.byte	0x08
	.zero		1


	//   ....[18]....
        /*0ff4*/ 	.word	0x00000910
        /*0ff8*/ 	.word	0x000000ff
        /*0ffc*/ 	.word	0x000348b0
        /*1000*/ 	.short	0x0100
        /*1002*/ 	.byte	0x08
	.zero		1


	//   ....[19]....
        /*1004*/ 	.word	0x00000920
        /*1008*/ 	.word	0x000000ff
        /*100c*/ 	.word	0x000348c0
        /*1010*/ 	.short	0x0100
        /*1012*/ 	.byte	0x08
	.zero		1


	//   ....[20]....
        /*1014*/ 	.word	0x00000930
        /*1018*/ 	.word	0x000000ff
        /*101c*/ 	.word	0x000348b8
        /*1020*/ 	.short	0x0100
        /*1022*/ 	.byte	0x08
	.zero		1


	//   ....[21]....
        /*1024*/ 	.word	0x00000940
        /*1028*/ 	.word	0x000000ff
        /*102c*/ 	.word	0x000348c8
        /*1030*/ 	.short	0x0100
        /*1032*/ 	.byte	0x08
	.zero		1


	//   ....[22]....
        /*1034*/ 	.word	0x000042c0
        /*1038*/ 	.word	0x00000003
        /*103c*/ 	.word	0x00034890
        /*1040*/ 	.short	0x010a
        /*1042*/ 	.byte	0x3f
	.zero		1


	//   ....[23]....
        /*1044*/ 	.word	0x00007fd0
        /*1048*/ 	.word	0x00000003
        /*104c*/ 	.word	0x00034890
        /*1050*/ 	.short	0x010a
        /*1052*/ 	.byte	0x3f
	.zero		1


	//   ....[24]....
        /*1054*/ 	.word	0x0000b7b0
        /*1058*/ 	.word	0x00000003
        /*105c*/ 	.word	0x00034890
        /*1060*/ 	.short	0x010a
        /*1062*/ 	.byte	0x3f
	.zero		1


	//   ....[25]....
        /*1064*/ 	.word	0x0000c140
        /*1068*/ 	.word	0x0000002c
        /*106c*/ 	.word	0x00000000
        /*1070*/ 	.short	0x0101
        /*1072*/ 	.byte	0x3f
	.zero		1


	//   ....[26]....
        /*1074*/ 	.word	0x0000c180
        /*1078*/ 	.word	0x00000003
        /*107c*/ 	.word	0x000348b0
        /*1080*/ 	.short	0x010a
        /*1082*/ 	.byte	0x3f
	.zero		1


	//   ....[27]....
        /*1084*/ 	.word	0x0000cae0
        /*1088*/ 	.word	0x00000003
        /*108c*/ 	.word	0x00000000
        /*1090*/ 	.short	0x0101
        /*1092*/ 	.byte	0x3f
	.zero		1


	//   ....[28]....
        /*1094*/ 	.word	0x0000d360
        /*1098*/ 	.word	0x00000002
        /*109c*/ 	.word	0x00034800
        /*10a0*/ 	.short	0x010a
        /*10a2*/ 	.byte	0x3f
	.zero		1


	//   ....[29]....
        /*10a4*/ 	.word	0x0000d3b0
        /*10a8*/ 	.word	0x00000002
        /*10ac*/ 	.word	0x00034800
        /*10b0*/ 	.short	0x010a
        /*10b2*/ 	.byte	0x3f
	.zero		1


	//   ....[30]....
        /*10b4*/ 	.word	0x0000d9e0
        /*10b8*/ 	.word	0x00000002
        /*10bc*/ 	.word	0x00034800
        /*10c0*/ 	.short	0x010a
        /*10c2*/ 	.byte	0x3f
	.zero		1


	//   ....[31]....
        /*10c4*/ 	.word	0x0000f3d0
        /*10c8*/ 	.word	0x00000002
        /*10cc*/ 	.word	0x00034800
        /*10d0*/ 	.short	0x010a
        /*10d2*/ 	.byte	0x3f
	.zero		1


	//   ....[32]....
        /*10d4*/ 	.word	0x00011130
        /*10d8*/ 	.word	0x00000000
        /*10dc*/ 	.word	0x00034830
        /*10e0*/ 	.short	0x010a
        /*10e2*/ 	.byte	0x3f
	.zero		1


	//   ....[33]....
        /*10e4*/ 	.word	0x000111b0
        /*10e8*/ 	.word	0x00000000
        /*10ec*/ 	.word	0x00034830
        /*10f0*/ 	.short	0x010a
        /*10f2*/ 	.byte	0x3f
	.zero		1


	//   ....[34]....
        /*10f4*/ 	.word	0x00015b80
        /*10f8*/ 	.word	0x00000005
        /*10fc*/ 	.word	0x00000000
        /*1100*/ 	.short	0x0101
        /*1102*/ 	.byte	0x3f
	.zero		1


	//   ....[35]....
        /*1104*/ 	.word	0x00016e80
        /*1108*/ 	.word	0x00000008
        /*110c*/ 	.word	0x00034830
        /*1110*/ 	.short	0x010a
        /*1112*/ 	.byte	0x3f
	.zero		1


	//   ....[36]....
        /*1114*/ 	.word	0x00016ed0
        /*1118*/ 	.word	0x00000008
        /*111c*/ 	.word	0x00034830
        /*1120*/ 	.short	0x010a
        /*1122*/ 	.byte	0x3f
	.zero		1


	//   ....[37]....
        /*1124*/ 	.word	0x0001a3c0
        /*1128*/ 	.word	0x00000008
        /*112c*/ 	.word	0x00034850
        /*1130*/ 	.short	0x010a
        /*1132*/ 	.byte	0x3f
	.zero		1


	//   ....[38]....
        /*1134*/ 	.word	0x0001a400
        /*1138*/ 	.word	0x00000008
        /*113c*/ 	.word	0x00034850
        /*1140*/ 	.short	0x010a
        /*1142*/ 	.byte	0x3f
	.zero		1


	//   ....[39]....
        /*1144*/ 	.word	0x0001ba30
        /*1148*/ 	.word	0x00000082
        /*114c*/ 	.word	0x00000000
        /*1150*/ 	.short	0x0101
        /*1152*/ 	.byte	0x3f
	.zero		1


	//   ....[40]....
        /*1154*/ 	.word	0x0001ba70
        /*1158*/ 	.word	0x00000007
        /*115c*/ 	.word	0x00000000
        /*1160*/ 	.short	0x0101
        /*1162*/ 	.byte	0x3f
	.zero		1


	//   ....[41]....
        /*1164*/ 	.word	0x0001c8c0
        /*1168*/ 	.word	0x0000000c
        /*116c*/ 	.word	0x00034850
        /*1170*/ 	.short	0x010a
        /*1172*/ 	.byte	0x3f
	.zero		1


	//   ....[42]....
        /*1174*/ 	.word	0x0001c940
        /*1178*/ 	.word	0x0000000c
        /*117c*/ 	.word	0x00034850
        /*1180*/ 	.short	0x010a
        /*1182*/ 	.byte	0x3f
	.zero		1


	//   ....[43]....
        /*1184*/ 	.word	0x0001d070
        /*1188*/ 	.word	0x0000000c
        /*118c*/ 	.word	0x00000000
        /*1190*/ 	.short	0x0101
        /*1192*/ 	.byte	0x3f
	.zero		1


	//   ....[44]....
        /*1194*/ 	.word	0x0001e750
        /*1198*/ 	.word	0x00000000
        /*119c*/ 	.word	0x00000000
        /*11a0*/ 	.short	0x0101
        /*11a2*/ 	.byte	0x3f
	.zero		1


	//   ....[45]....
        /*11a4*/ 	.word	0x0001ef60
        /*11a8*/ 	.word	0x00000008
        /*11ac*/ 	.word	0x00000000
        /*11b0*/ 	.short	0x0101
        /*11b2*/ 	.byte	0x3f
	.zero		1


	//   ....[46]....
        /*11b4*/ 	.word	0x000222b0
        /*11b8*/ 	.word	0x00000012
        /*11bc*/ 	.word	0x00034820
        /*11c0*/ 	.short	0x010a
        /*11c2*/ 	.byte	0x3f
	.zero		1


	//   ....[47]....
        /*11c4*/ 	.word	0x00022380
        /*11c8*/ 	.word	0x00000005
        /*11cc*/ 	.word	0x000348a0
        /*11d0*/ 	.short	0x010a
        /*11d2*/ 	.byte	0x3f
	.zero		1


	//   ....[48]....
        /*11d4*/ 	.word	0x000226b0
        /*11d8*/ 	.word	0x00000005
        /*11dc*/ 	.word	0x000348c0
        /*11e0*/ 	.short	0x010a
        /*11e2*/ 	.byte	0x3f
	.zero		1


	//   ....[49]....
        /*11e4*/ 	.word	0x00022b10
        /*11e8*/ 	.word	0x00000006
        /*11ec*/ 	.word	0x000348a0
        /*11f0*/ 	.short	0x010a
        /*11f2*/ 	.byte	0x3f
	.zero		1


	//   ....[50]....
        /*11f4*/ 	.word	0x00022e60
        /*11f8*/ 	.word	0x00000006
        /*11fc*/ 	.word	0x000348c0
        /*1200*/ 	.short	0x010a
        /*1202*/ 	.byte	0x3f
	.zero		1


	//   ....[51]....
        /*1204*/ 	.word	0x00023e00
        /*1208*/ 	.word	0x00000000
        /*120c*/ 	.word	0x00034840
        /*1210*/ 	.short	0x010a
        /*1212*/ 	.byte	0x3f
	.zero		1


	//   ....[52]....
        /*1214*/ 	.word	0x00024c90
        /*1218*/ 	.word	0x00000012
        /*121c*/ 	.word	0x00034800
        /*1220*/ 	.short	0x0107
        /*1222*/ 	.byte	0x3f
	.zero		1


	//   ....[53]....
        /*1224*/ 	.word	0x00024d90
        /*1228*/ 	.word	0x00000012
        /*122c*/ 	.word	0x00034800
        /*1230*/ 	.short	0x0101
        /*1232*/ 	.byte	0x3f
	.zero		1


	//   ....[54]....
        /*1234*/ 	.word	0x00024db0
        /*1238*/ 	.word	0x00000012
        /*123c*/ 	.word	0x00034820
        /*1240*/ 	.short	0x010a
        /*1242*/ 	.byte	0x3f
	.zero		1


	//   ....[55]....
        /*1244*/ 	.word	0x00025180
        /*1248*/ 	.word	0x00000003
        /*124c*/ 	.word	0x00034840
        /*1250*/ 	.short	0x010a
        /*1252*/ 	.byte	0x3f
	.zero		1


	//   ....[56]....
        /*1254*/ 	.word	0x00025510
        /*1258*/ 	.word	0x00000002
        /*125c*/ 	.word	0x00034860
        /*1260*/ 	.short	0x010a
        /*1262*/ 	.byte	0x3f
	.zero		1


	//   ....[57]....
        /*1264*/ 	.word	0x00025bd0
        /*1268*/ 	.word	0x00000003
        /*126c*/ 	.word	0x00034840
        /*1270*/ 	.short	0x010a
        /*1272*/ 	.byte	0x3f
	.zero		1


	//   ....[58]....
        /*1274*/ 	.word	0x00025f60
        /*1278*/ 	.word	0x00000002
        /*127c*/ 	.word	0x00034860
        /*1280*/ 	.short	0x010a
        /*1282*/ 	.byte	0x3f
	.zero		1


	//   ....[59]....
        /*1284*/ 	.word	0x00026580
        /*1288*/ 	.word	0x00000002
        /*128c*/ 	.word	0x00034840
        /*1290*/ 	.short	0x010a
        /*1292*/ 	.byte	0x3f
	.zero		1


	//   ....[60]....
        /*1294*/ 	.word	0x00026900
        /*1298*/ 	.word	0x00000002
        /*129c*/ 	.word	0x00034860
        /*12a0*/ 	.short	0x010a
        /*12a2*/ 	.byte	0x3f
	.zero		1


	//   ....[61]....
        /*12a4*/ 	.word	0x00026ec0
        /*12a8*/ 	.word	0x00000000
        /*12ac*/ 	.word	0x00034860
        /*12b0*/ 	.short	0x010a
        /*12b2*/ 	.byte	0x3f
	.zero		1


	//   ....[62]....
        /*12b4*/ 	.word	0x00028130
        /*12b8*/ 	.word	0x00000000
        /*12bc*/ 	.word	0x00034820
        /*12c0*/ 	.short	0x010a
        /*12c2*/ 	.byte	0x3f
	.zero		1


	//   ....[63]....
        /*12c4*/ 	.word	0x00028310
        /*12c8*/ 	.word	0x00000006
        /*12cc*/ 	.word	0x00000000
        /*12d0*/ 	.short	0x010a
        /*12d2*/ 	.byte	0x3f
	.zero		1


	//   ....[64]....
        /*12d4*/ 	.word	0x00028340
        /*12d8*/ 	.word	0x00000007
        /*12dc*/ 	.word	0x00000000
        /*12e0*/ 	.short	0x010a
        /*12e2*/ 	.byte	0x3f
	.zero		1


	//   ....[65]....
        /*12e4*/ 	.word	0x000283a0
        /*12e8*/ 	.word	0x00000004
        /*12ec*/ 	.word	0x00000000
        /*12f0*/ 	.short	0x010a
        /*12f2*/ 	.byte	0x3f
	.zero		1


	//   ....[66]....
        /*12f4*/ 	.word	0x000283d0
        /*12f8*/ 	.word	0x00000003
        /*12fc*/ 	.word	0x00000000
        /*1300*/ 	.short	0x010a
        /*1302*/ 	.byte	0x3f
	.zero		1


	//   ....[67]....
        /*1304*/ 	.word	0x00028430
        /*1308*/ 	.word	0x00000003
        /*130c*/ 	.word	0x00034890
        /*1310*/ 	.short	0x010a
        /*1312*/ 	.byte	0x3f
	.zero		1


	//   ....[68]....
        /*1314*/ 	.word	0x00028480
        /*1318*/ 	.word	0x00000003
        /*131c*/ 	.word	0x00034890
        /*1320*/ 	.short	0x010a
        /*1322*/ 	.byte	0x3f
	.zero		1


	//   ....[69]....
        /*1324*/ 	.word	0x000284d0
        /*1328*/ 	.word	0x00000003
        /*132c*/ 	.word	0x00034890
        /*1330*/ 	.short	0x010a
        /*1332*/ 	.byte	0x3f
	.zero		1


	//   ....[70]....
        /*1334*/ 	.word	0x00028520
        /*1338*/ 	.word	0x00000003
        /*133c*/ 	.word	0x000348b0
        /*1340*/ 	.short	0x010a
        /*1342*/ 	.byte	0x3f
	.zero		1


	//   ....[71]....
        /*1344*/ 	.word	0x00028830
        /*1348*/ 	.word	0x00000002
        /*134c*/ 	.word	0x00034800
        /*1350*/ 	.short	0x010a
        /*1352*/ 	.byte	0x3f
	.zero		1


	//   ....[72]....
        /*1354*/ 	.word	0x00028a40
        /*1358*/ 	.word	0x00000002
        /*135c*/ 	.word	0x00034800
        /*1360*/ 	.short	0x010a
        /*1362*/ 	.byte	0x3f
	.zero		1


	//   ....[73]....
        /*1364*/ 	.word	0x00028a90
        /*1368*/ 	.word	0x00000000
        /*136c*/ 	.word	0x00034830
        /*1370*/ 	.short	0x010a
        /*1372*/ 	.byte	0x3f
	.zero		1


	//   ....[74]....
        /*1374*/ 	.word	0x00028ae0
        /*1378*/ 	.word	0x00000008
        /*137c*/ 	.word	0x00034830
        /*1380*/ 	.short	0x010a
        /*1382*/ 	.byte	0x3f
	.zero		1


	//   ....[75]....
        /*1384*/ 	.word	0x00028b30
        /*1388*/ 	.word	0x00000008
        /*138c*/ 	.word	0x00034850
        /*1390*/ 	.short	0x010a
        /*1392*/ 	.byte	0x3f
	.zero		1


	//   ....[76]....
        /*1394*/ 	.word	0x00028b80
        /*1398*/ 	.word	0x0000000c
        /*139c*/ 	.word	0x00034850
        /*13a0*/ 	.short	0x010a
        /*13a2*/ 	.byte	0x3f
	.zero		1


	//   ....[77]....
        /*13a4*/ 	.word	0x00029780
        /*13a8*/ 	.word	0x00000012
        /*13ac*/ 	.word	0x00034820
        /*13b0*/ 	.short	0x010a
        /*13b2*/ 	.byte	0x3f
	.zero		1


	//   ....[78]....
        /*13b4*/ 	.word	0x000297d0
        /*13b8*/ 	.word	0x00000005
        /*13bc*/ 	.word	0x000348a0
        /*13c0*/ 	.short	0x010a
        /*13c2*/ 	.byte	0x3f
	.zero		1


	//   ....[79]....
        /*13c4*/ 	.word	0x00029820
        /*13c8*/ 	.word	0x00000005
        /*13cc*/ 	.word	0x000348c0
        /*13d0*/ 	.short	0x010a
        /*13d2*/ 	.byte	0x3f
	.zero		1


	//   ....[80]....
        /*13d4*/ 	.word	0x00029870
        /*13d8*/ 	.word	0x00000006
        /*13dc*/ 	.word	0x000348a0
        /*13e0*/ 	.short	0x010a
        /*13e2*/ 	.byte	0x3f
	.zero		1


	//   ....[81]....
        /*13e4*/ 	.word	0x000298c0
        /*13e8*/ 	.word	0x00000006
        /*13ec*/ 	.word	0x000348c0
        /*13f0*/ 	.short	0x010a
        /*13f2*/ 	.byte	0x3f
	.zero		1


	//   ....[82]....
        /*13f4*/ 	.word	0x00029a60
        /*13f8*/ 	.word	0x00000000
        /*13fc*/ 	.word	0x00034840
        /*1400*/ 	.short	0x010a
        /*1402*/ 	.byte	0x3f
	.zero		1


	//   ....[83]....
        /*1404*/ 	.word	0x0002a600
        /*1408*/ 	.word	0x00000012
        /*140c*/ 	.word	0x00034820
        /*1410*/ 	.short	0x010a
        /*1412*/ 	.byte	0x3f
	.zero		1


	//   ....[84]....
        /*1414*/ 	.word	0x0002a650
        /*1418*/ 	.word	0x00000003
        /*141c*/ 	.word	0x00034840
        /*1420*/ 	.short	0x010a
        /*1422*/ 	.byte	0x3f
	.zero		1


	//   ....[85]....
        /*1424*/ 	.word	0x0002a6a0
        /*1428*/ 	.word	0x00000002
        /*142c*/ 	.word	0x00034860
        /*1430*/ 	.short	0x010a
        /*1432*/ 	.byte	0x3f
	.zero		1


	//   ....[86]....
        /*1434*/ 	.word	0x0002a6f0
        /*1438*/ 	.word	0x00000003
        /*143c*/ 	.word	0x00034840
        /*1440*/ 	.short	0x010a
        /*1442*/ 	.byte	0x3f
	.zero		1


	//   ....[87]....
        /*1444*/ 	.word	0x0002a740
        /*1448*/ 	.word	0x00000002
        /*144c*/ 	.word	0x00034860
        /*1450*/ 	.short	0x010a
        /*1452*/ 	.byte	0x3f
	.zero		1


	//   ....[88]....
        /*1454*/ 	.word	0x0002a790
        /*1458*/ 	.word	0x00000002
        /*145c*/ 	.word	0x00034840
        /*1460*/ 	.short	0x010a
        /*1462*/ 	.byte	0x3f
	.zero		1


	//   ....[89]....
        /*1464*/ 	.word	0x0002a7e0
        /*1468*/ 	.word	0x00000002
        /*146c*/ 	.word	0x00034860
        /*1470*/ 	.short	0x010a
        /*1472*/ 	.byte	0x3f
	.zero		1


	//   ....[90]....
        /*1474*/ 	.word	0x0002a830
        /*1478*/ 	.word	0x00000000
        /*147c*/ 	.word	0x00034860
        /*1480*/ 	.short	0x010a
        /*1482*/ 	.byte	0x3f
	.zero		1


	//   ....[91]....
        /*1484*/ 	.word	0x0002b390
        /*1488*/ 	.word	0x00000000
        /*148c*/ 	.word	0x00034820
        /*1490*/ 	.short	0x010a
        /*1492*/ 	.byte	0x3f
	.zero		1


	//   ....[92]....
        /*1494*/ 	.word	0x0002b530
        /*1498*/ 	.word	0x00000006
        /*149c*/ 	.word	0x00000000
        /*14a0*/ 	.short	0x010a
        /*14a2*/ 	.byte	0x3f
	.zero		1


	//   ....[93]....
        /*14a4*/ 	.word	0x0002b580
        /*14a8*/ 	.word	0x00000007
        /*14ac*/ 	.word	0x00000000
        /*14b0*/ 	.short	0x010a
        /*14b2*/ 	.byte	0x3f
	.zero		1


	//   ....[94]....
        /*14b4*/ 	.word	0x0002b5d0
        /*14b8*/ 	.word	0x00000004
        /*14bc*/ 	.word	0x00000000
        /*14c0*/ 	.short	0x010a
        /*14c2*/ 	.byte	0x3f
	.zero		1


	//----- nvinfo : EIATTR_NUM_MBARRIERS
	.align		4
.L_931:
        /*14c4*/ 	.byte	0x03, 0x38
        /*14c6*/ 	.short	0x0016


	//----- nvinfo : EIATTR_EXIT_INSTR_OFFSETS
	.align		4
        /*14c8*/ 	.byte	0x04, 0x1c
        /*14ca*/ 	.short	(.L_933 - .L_932)


	//   ....[0]....
.L_932:
        /*14cc*/ 	.word	0x00028420


	//----- nvinfo : EIATTR_MAX_THREADS
	.align		4
.L_933:
        /*14d0*/ 	.byte	0x04, 0x05
        /*14d2*/ 	.short	(.L_935 - .L_934)
.L_934:
        /*14d4*/ 	.word	0x00000180
        /*14d8*/ 	.word	0x00000001
        /*14dc*/ 	.word	0x00000001


	//----- nvinfo : EIATTR_CRS_STACK_SIZE
	.align		4
.L_935:
        /*14e0*/ 	.byte	0x04, 0x1e
        /*14e2*/ 	.short	(.L_937 - .L_936)
.L_936:
        /*14e4*/ 	.word	0x00000000


	//----- nvinfo : EIATTR_CBANK_PARAM_SIZE
	.align		4
.L_937:
        /*14e8*/ 	.byte	0x03, 0x19
        /*14ea*/ 	.short	0x0af0


	//----- nvinfo : EIATTR_PARAM_CBANK
	.align		4
        /*14ec*/ 	.byte	0x04, 0x0a
        /*14ee*/ 	.short	(.L_939 - .L_938)
	.align		4
.L_938:
        /*14f0*/ 	.word	index@(.nv.constant0._ZN7cutlass13device_kernelIN5flash11enable_sm90INS1_16FlashAttnFwdSm90INS1_25CollectiveMainloopFwdSm90ILi2EN4cute5tupleIJNS5_1CILi1EEES8_S8_EEENS6_IJNS7_ILi128EEENS7_ILi176EEESA_EEELi128ENS_10bfloat16_tEfNS_4arch4Sm90ELb0ELb0ELb0ELb1ELb0ELb1ELb0ELb1ELb1ELb1ELb1ELb0EEENS1_21CollectiveEpilogueFwdINS6_IJSA_SA_SB_EEES9_SD_SF_Li256ELb1ELb1ELb1ELb0EEENS1_36VarlenDynamicPersistentTileSchedulerILi128ELi176ELi256ELi128ELb1ELb1ELb1ELb0ELb1ELb1EEEEEEEEEvNT_6ParamsE)
        /*14f4*/ 	.short	0x0210
        /*14f6*/ 	.short	0x0af0


	//----- nvinfo : EIATTR_SW_WAR
	.align		4
.L_939:
        /*14f8*/ 	.byte	0x04, 0x36
        /*14fa*/ 	.short	(.L_941 - .L_940)
.L_940:
        /*14fc*/ 	.word	0x00000008
.L_941:


//--------------------- .nv.info._ZN7cutlass13device_kernelIN5flash11enable_sm90INS1_16FlashAttnFwdSm90INS1_25CollectiveMainloopFwdSm90ILi2EN4cute5tupleIJNS5_1CILi1EEES8_S8_EEENS6_IJNS7_ILi128EEESA_SA_EEELi128ENS_10bfloat16_tEfNS_4arch4Sm90ELb0ELb1ELb0ELb0ELb0ELb0ELb0ELb1ELb1ELb1ELb1ELb0EEENS1_21CollectiveEpilogueFwdISB_S9_SC_SE_Li256ELb0ELb1ELb1ELb0EEENS1_19SingleTileSchedulerILb0ELb1ELb1ELi128EEEEEEEEEvNT_6ParamsE --------------------------
	.section	.nv.info._ZN7cutlass13device_kernelIN5flash11enable_sm90INS1_16FlashAttnFwdSm90INS1_25CollectiveMainloopFwdSm90ILi2EN4cute5tupleIJNS5_1CILi1EEES8_S8_EEENS6_IJNS7_ILi128EEESA_SA_EEELi128ENS_10bfloat16_tEfNS_4arch4Sm90ELb0ELb1ELb0ELb0ELb0ELb0ELb0ELb1ELb1ELb1ELb1ELb0EEENS1_21CollectiveEpilogueFwdISB_S9_SC_SE_Li256ELb0ELb1ELb1ELb0EEENS1_19SingleTileSchedulerILb0ELb1ELb1ELi128EEEEEEEEEvNT_6ParamsE,"",@"SHT_CUDA_INFO"
	.sectionflags	@""
	.align	4


	//----- nvinfo : EIATTR_CUDA_API_VERSION
	.align		4
        /*0000*/ 	.byte	0x04, 0x37
        /*0002*/ 	.short	(.L_943 - .L_942)
.L_942:
        /*0004*/ 	.word	0x00000082


	//----- nvinfo : EIATTR_KPARAM_INFO
	.align		4
.L_943:
        /*0008*/ 	.byte	0x04, 0x17
        /*000a*/ 	.short	(.L_945 - .L_944)
.L_944:
        /*000c*/ 	.word	0x00000000
        /*0010*/ 	.short	0x0000
        /*0012*/ 	.short	0x0070
        /*0014*/ 	.byte	0x00, 0xf0, 0x01, 0x28


	//----- nvinfo : EIATTR_SPARSE_MMA_MASK
	.align		4
.L_945:
        /*0018*/ 	.byte	0x03, 0x50
        /*001a*/ 	.short	0x0000


	//----- nvinfo : EIATTR_MAXREG_COUNT
	.align		4
        /*001c*/ 	.byte	0x03, 0x1b
        /*001e*/ 	.short	0x00a8


	//----- nvinfo : EIATTR_NUM_BARRIERS
	.align		4
        /*0020*/ 	.byte	0x02, 0x4c
        /*0022*/ 	.byte	0x10
	.zero		1


	//----- nvinfo : EIATTR_EXTERNS
	.align		4
        /*0024*/ 	.byte	0x04, 0x0f
        /*0026*/ 	.short	(.L_947 - .L_946)


	//   ....[0]....
	.align		4
.L_946:
        /*0028*/ 	.word	index@(__assertfail)


	//----- nvinfo : EIATTR_ANNOTATIONS
	.align		4
.L_947:
        /*002c*/ 	.byte	0x04, 0x55
        /*002e*/ 	.short	(.L_949 - .L_948)


	//   ....[0]....
.L_948:
        /* <DEDUP_REMOVED lines=10> */


	//----- nvinfo : EIATTR_MERCURY_ISA_VERSION
	.align		4
.L_949:
        /*00c0*/ 	.byte	0x03, 0x5f
        /*00c2*/ 	.short	0x0101


	//----- nvinfo : EIATTR_INT_WARP_WIDE_INSTR_OFFSETS
	.align		4
        /*00c4*/ 	.byte	0x04, 0x31
        /*00c6*/ 	.short	(.L_951 - .L_950)


	//   ....[0]....
.L_950:
        /*00c8*/ 	.word	0x00000120


	//   ....[1]....
        /*00cc*/ 	.word	0x000001c0


	//   ....[2]....
        /*00d0*/ 	.word	0x00000230


	//----- nvinfo : EIATTR_COOP_GROUP_MASK_REGIDS
	.align		4
.L_951:
        /*00d4*/ 	.byte	0x04, 0x29
        /*00d6*/ 	.short	(.L_953 - .L_952)


	//   ....[0]....
.L_952:
        /*00d8*/ 	.word	0xffffffff


	//   ....[1]....
        /*00dc*/ 	.word	0xffffffff


	//   ....[2]....
        /*00e0*/ 	.word	0xffffffff


	//   ....[3]....
        /*00e4*/ 	.word	0xffffffff


	//   ....[4]....
        /*00e8*/ 	.word	0xffffffff


	//   ....[5]....
        /*00ec*/ 	.word	0xffffffff


	//   ....[6]....
        /*00f0*/ 	.word	0xffffffff


	//   ....[7]....
        /*00f4*/ 	.word	0xffffffff


	//   ....[8]....
        /*00f8*/ 	.word	0xffffffff


	//   ....[9]....
        /*00fc*/ 	.word	0xffffffff


	//   ....[10]....
        /*0100*/ 	.word	0xffffffff


	//   ....[11]....
        /*0104*/ 	.word	0xffffffff


	//   ....[12]....
        /*0108*/ 	.word	0xffffffff


	//   ....[13]....
        /*010c*/ 	.word	0xffffffff


	//   ....[14]....
        /*0110*/ 	.word	0xffffffff


	//   ....[15]....
        /*0114*/ 	.word	0xffffffff


	//   ....[16]....
        /*0118*/ 	.word	0xffffffff


	//   ....[17]....
        /*011c*/ 	.word	0xffffffff


	//   ....[18]....
        /*0120*/ 	.word	0xffffffff


	//   ....[19]....
        /*0124*/ 	.word	0xffffffff


	//   ....[20]....
        /*0128*/ 	.word	0xffffffff


	//   ....[21]....
        /*012c*/ 	.word	0xffffffff


	//   ....[22]....
        /*0130*/ 	.word	0xffffffff


	//   ....[23]....
        /*0134*/ 	.word	0xffffffff


	//   ....[24]....
        /*0138*/ 	.word	0xffffffff


	//   ....[25]....
        /*013c*/ 	.word	0xffffffff


	//   ....[26]....
        /*0140*/ 	.word	0xffffffff


	//   ....[27]....
        /*0144*/ 	.word	0xffffffff


	//   ....[28]....
        /*0148*/ 	.word	0xffffffff


	//   ....[29]....
        /*014c*/ 	.word	0xffffffff


	//   ....[30]....
        /*0150*/ 	.word	0xffffffff


	//   ....[31]....
        /*0154*/ 	.word	0xffffffff


	//   ....[32]....
        /*0158*/ 	.word	0xffffffff


	//   ....[33]....
        /*015c*/ 	.word	0xffffffff


	//   ....[34]....
        /*0160*/ 	.word	0xffffffff


	//   ....[35]....
        /*0164*/ 	.word	0xffffffff


	//   ....[36]....
        /*0168*/ 	.word	0xffffffff


	//   ....[37]....
        /*016c*/ 	.word	0xffffffff


	//   ....[38]....
        /*0170*/ 	.word	0xffffffff


	//   ....[39]....
        /*0174*/ 	.word	0xffffffff


	//   ....[40]....
        /*0178*/ 	.word	0xffffffff


	//   ....[41]....
        /*017c*/ 	.word	0xffffffff


	//   ....[42]....
        /*0180*/ 	.word	0xffffffff


	//   ....[43]....
        /*0184*/ 	.word	0xffffffff


	//   ....[44]....
        /*0188*/ 	.word	0xffffffff


	//   ....[45]....
        /*018c*/ 	.word	0xffffffff


	//   ....[46]....
        /*0190*/ 	.word	0xffffffff


	//   ....[47]....
        /*0194*/ 	.word	0xffffffff


	//   ....[48]....
        /*0198*/ 	.word	0xffffffff


	//   ....[49]....
        /*019c*/ 	.word	0xffffffff


	//   ....[50]....
        /*01a0*/ 	.word	0xffffffff


	//   ....[51]....
        /*01a4*/ 	.word	0xffffffff


	//   ....[52]....
        /*01a8*/ 	.word	0xffffffff


	//   ....[53]....
        /*01ac*/ 	.word	0xffffffff


	//   ....[54]....
        /*01b0*/ 	.word	0xffffffff


	//   ....[55]....
        /*01b4*/ 	.word	0xffffffff


	//   ....[56]....
        /*01b8*/ 	.word	0xffffffff


	//   ....[57]....
        /*01bc*/ 	.word	0xffffffff


	//   ....[58]....
        /*01c0*/ 	.word	0xffffffff


	//   ....[59]....
        /*01c4*/ 	.word	0xffffffff


	//   ....[60]....
        /*01c8*/ 	.word	0xffffffff


	//   ....[61]....
        /*01cc*/ 	.word	0x0500000f


	//   ....[62]....
        /*01d0*/ 	.word	0x0500000f


	//   ....[63]....
        /*01d4*/ 	.word	0x0500000f


	//   ....[64]....
        /*01d8*/ 	.word	0x0500000f


	//   ....[65]....
        /*01dc*/ 	.word	0x0500000f


	//   ....[66]....
        /*01e0*/ 	.word	0x0500000f


	//   ....[67]....
        /*01e4*/ 	.word	0x0500000f


	//   ....[68]....
        /*01e8*/ 	.word	0x0500000f


	//   ....[69]....
        /*01ec*/ 	.word	0x0500000f


	//   ....[70]....
        /*01f0*/ 	.word	0x0500000f


	//   ....[71]....
        /*01f4*/ 	.word	0x0500000f


	//   ....[72]....
        /*01f8*/ 	.word	0x0500000f


	//   ....[73]....
        /*01fc*/ 	.word	0x0500000f


	//   ....[74]....
        /*0200*/ 	.word	0x0500000f


	//   ....[75]....
        /*0204*/ 	.word	0x0500000f


	//   ....[76]....
        /*0208*/ 	.word	0x0500000f


	//   ....[77]....
        /*020c*/ 	.word	0x0500000f


	//   ....[78]....
        /*0210*/ 	.word	0x0500000f


	//----- nvinfo : EIATTR_COOP_GROUP_INSTR_OFFSETS
	.align		4
.L_953:
        /*0214*/ 	.byte	0x04, 0x28
        /*0216*/ 	.short	(.L_955 - .L_954)


	//   ....[0]....
.L_954:
        /*0218*/ 	.word	0x00000060


	//   ....[1]....
        /*021c*/ 	.word	0x00000130


	//   ....[2]....
        /*0220*/ 	.word	0x000001e0


	//   ....[3]....
        /*0224*/ 	.word	0x000003a0


	//   ....[4]....
        /*0228*/ 	.word	0x00000500


	//   ....[5]....
        /*022c*/ 	.word	0x00000620


	//   ....[6]....
        /*0230*/ 	.word	0x00000780


	//   ....[7]....
        /*0234*/ 	.word	0x000014a0


	//   ....[8]....
        /*0238*/ 	.word	0x00001cd0


	//   ....[9]....
        /*023c*/ 	.word	0x00002090


	//   ....[10]....
        /*0240*/ 	.word	0x00003100


	//   ....[11]....
        /*0244*/ 	.word	0x00003550


	//   ....[12]....
        /*0248*/ 	.word	0x00003b50


	//   ....[13]....
        /*024c*/ 	.word	0x00003c10


	//   ....[14]....
        /*0250*/ 	.word	0x000050d0


	//   ....[15]....
        /*0254*/ 	.word	0x00005530


	//   ....[16]....
        /*0258*/ 	.word	0x000060f0


	//   ....[17]....
        /*025c*/ 	.word	0x000061f0


	//   ....[18]....
        /*0260*/ 	.word	0x00006ba0


	//   ....[19]....
        /*0264*/ 	.word	0x00006cf0


	//   ....[20]....
        /*0268*/ 	.word	0x00008530


	//   ....[21]....
        /*026c*/ 	.word	0x00008570


	//   ....[22]....
        /*0270*/ 	.word	0x00008d50


	//   ....[23]....
        /*0274*/ 	.word	0x00008dc0


	//   ....[24]....
        /*0278*/ 	.word	0x0000a5a0


	//   ....[25]....
        /*027c*/ 	.word	0x0000a830


	//   ....[26]....
        /*0280*/ 	.word	0x0000b3f0


	//   ....[27]....
        /*0284*/ 	.word	0x0000b4f0


	//   ....[28]....
        /*0288*/ 	.word	0x0000bf30


	//   ....[29]....
        /*028c*/ 	.word	0x0000c0c0


	//   ....[30]....
        /*0290*/ 	.word	0x0000cef0


	//   ....[31]....
        /*0294*/ 	.word	0x0000cf20


	//   ....[32]....
        /*0298*/ 	.word	0x0000cff0


	//   ....[33]....
        /*029c*/ 	.word	0x0000d000


	//   ....[34]....
        /*02a0*/ 	.word	0x0000ded0


	//   ....[35]....
        /*02a4*/ 	.word	0x0000df10


	//   ....[36]....
        /*02a8*/ 	.word	0x0000df40


	//   ....[37]....
        /*02ac*/ 	.word	0x0000df70


	//   ....[38]....
        /*02b0*/ 	.word	0x0000df80


	//   ....[39]....
        /*02b4*/ 	.word	0x0000dfb0


	//   ....[40]....
        /*02b8*/ 	.word	0x0000e610


	//   ....[41]....
        /*02bc*/ 	.word	0x0000e620


	//   ....[42]....
        /*02c0*/ 	.word	0x0000f020


	//   ....[43]....
        /*02c4*/ 	.word	0x0000feb0


	//   ....[44]....
        /*02c8*/ 	.word	0x000107b0


	//   ....[45]....
        /*02cc*/ 	.word	0x000107e0


	//   ....[46]....
        /*02d0*/ 	.word	0x00010810


	//   ....[47]....
        /*02d4*/ 	.word	0x000108c0


	//   ....[48]....
        /*02d8*/ 	.word	0x000108e0


	//   ....[49]....
        /*02dc*/ 	.word	0x00010910


	//   ....[50]....
        /*02e0*/ 	.word	0x00010990


	//   ....[51]....
        /*02e4*/ 	.word	0x000109c0


	//   ....[52]....
        /*02e8*/ 	.word	0x00010a20


	//   ....[53]....
        /*02ec*/ 	.word	0x00010a50


	//   ....[54]....
        /*02f0*/ 	.word	0x00010ac0


	//   ....[55]....
        /*02f4*/ 	.word	0x00010af0


	//   ....[56]....
        /*02f8*/ 	.word	0x00010b60


	//   ....[57]....
        /*02fc*/ 	.word	0x00010b90


	//   ....[58]....
        /*0300*/ 	.word	0x00010c10


	//   ....[59]....
        /*0304*/ 	.word	0x00010c50


	//   ....[60]....
        /*0308*/ 	.word	0x00012c00


	//   ....[61]....
        /*030c*/ 	.word	0x00013220


	//   ....[62]....
        /*0310*/ 	.word	0x00013390


	//   ....[63]....
        /*0314*/ 	.word	0x000133e0


	//   ....[64]....
        /*0318*/ 	.word	0x00013530


	//   ....[65]....
        /*031c*/ 	.word	0x000135a0


	//   ....[66]....
        /*0320*/ 	.word	0x00013610


	//   ....[67]....
        /*0324*/ 	.word	0x000136f0


	//   ....[68]....
        /*0328*/ 	.word	0x00013760


	//   ....[69]....
        /*032c*/ 	.word	0x00013840


	//   ....[70]....
        /*0330*/ 	.word	0x000138b0


	//   ....[71]....
        /*0334*/ 	.word	0x00013990


	//   ....[72]....
        /*0338*/ 	.word	0x00013a00


	//   ....[73]....
        /*033c*/ 	.word	0x00013ae0


	//   ....[74]....
        /*0340*/ 	.word	0x00013b50


	//   ....[75]....
        /*0344*/ 	.word	0x00013c20


	//   ....[76]....
        /*0348*/ 	.word	0x00013c90


	//   ....[77]....
        /*034c*/ 	.word	0x00013d40


	//   ....[78]....
        /*0350*/ 	.word	0x00014140


	//----- nvinfo : EIATTR_REG_RECONFIG
	.align		4
.L_955:
        /*0354*/ 	.byte	0x01, 0x54
	.zero		2


	//----- nvinfo : EIATTR_SYSCALL_OFFSETS
	.align		4
        /*0358*/ 	.byte	0x04, 0x46
        /*035a*/ 	.short	(.L_957 - .L_956)


	//   ....[0]....
.L_956:
        /*035c*/ 	.word	0x00001660


	//   ....[1]....
        /*0360*/ 	.word	0x0000fb30


	//   ....[2]....
        /*0364*/ 	.word	0x0000fc70


	//   ....[3]....
        /*0368*/ 	.word	0x0000fd60


	//   ....[4]....
        /*036c*/ 	.word	0x00010420


	//----- nvinfo : EIATTR_MBARRIER_INSTR_OFFSETS
	.align		4
.L_957:
        /*0370*/ 	.byte	0x04, 0x39
        /*0372*/ 	.short	(.L_959 - .L_958)


	//   ....[0]....
.L_958:
        /*0374*/ 	.word	0x00000250
        /*0378*/ 	.word	0x000000ff
        /*037c*/ 	.word	0x00028800
        /*0380*/ 	.short	0x0100
        /*0382*/ 	.byte	0x08
	.zero		1


	//   ....[1]....
        /*0384*/ 	.word	0x00000260
        /*0388*/ 	.word	0x000000ff
        /*038c*/ 	.word	0x00028820
        /*0390*/ 	.short	0x0100
        /*0392*/ 	.byte	0x08
	.zero		1


	//   ....[2]....
        /*0394*/ 	.word	0x00000350
        /*0398*/ 	.word	0x000000ff
        /*039c*/ 	.word	0x00028830
        /*03a0*/ 	.short	0x0100
        /*03a2*/ 	.byte	0x08
	.zero		1


	//   ....[3]....
        /*03a4*/ 	.word	0x00000360
        /*03a8*/ 	.word	0x000000ff
        /*03ac*/ 	.word	0x00028840
        /*03b0*/ 	.short	0x0100
        /*03b2*/ 	.byte	0x08
	.zero		1


	//   ....[4]....
        /*03b4*/ 	.word	0x00000370
        /*03b8*/ 	.word	0x000000ff
        /*03bc*/ 	.word	0x00028838
        /*03c0*/ 	.short	0x0100
        /*03c2*/ 	.byte	0x08
	.zero		1


	//   ....[5]....
        /*03c4*/ 	.word	0x00000380
        /*03c8*/ 	.word	0x000000ff
        /*03cc*/ 	.word	0x00028848
        /*03d0*/ 	.short	0x0100
        /*03d2*/ 	.byte	0x08
	.zero		1


	//   ....[6]....
        /*03d4*/ 	.word	0x000004b0
        /*03d8*/ 	.word	0x000000ff
        /*03dc*/ 	.word	0x00028850
        /*03e0*/ 	.short	0x0100
        /*03e2*/ 	.byte	0x08
	.zero		1


	//   ....[7]....
        /*03e4*/ 	.word	0x000004c0
        /*03e8*/ 	.word	0x000000ff
        /*03ec*/ 	.word	0x00028860
        /*03f0*/ 	.short	0x0100
        /*03f2*/ 	.byte	0x08
	.zero		1


	//   ....[8]....
        /*03f4*/ 	.word	0x000004d0
        /*03f8*/ 	.word	0x000000ff
        /*03fc*/ 	.word	0x00028858
        /*0400*/ 	.short	0x0100
        /*0402*/ 	.byte	0x08
	.zero		1


	//   ....[9]....
        /*0404*/ 	.word	0x000004e0
        /*0408*/ 	.word	0x000000ff
        /*040c*/ 	.word	0x00028868
        /*0410*/ 	.short	0x0100
        /*0412*/ 	.byte	0x08
	.zero		1


	//   ....[10]....
        /*0414*/ 	.word	0x000005d0
        /*0418*/ 	.word	0x000000ff
        /*041c*/ 	.word	0x00028870
        /*0420*/ 	.short	0x0100
        /*0422*/ 	.byte	0x06
	.zero		1


	//   ....[11]....
        /*0424*/ 	.word	0x000005e0
        /*0428*/ 	.word	0x000000ff
        /*042c*/ 	.word	0x00028880
        /*0430*/ 	.short	0x0100
        /*0432*/ 	.byte	0x06
	.zero		1


	//   ....[12]....
        /*0434*/ 	.word	0x000005f0
        /*0438*/ 	.word	0x000000ff
        /*043c*/ 	.word	0x00028878
        /*0440*/ 	.short	0x0100
        /*0442*/ 	.byte	0x06
	.zero		1


	//   ....[13]....
        /*0444*/ 	.word	0x00000600
        /*0448*/ 	.word	0x000000ff
        /*044c*/ 	.word	0x00028888
        /*0450*/ 	.short	0x0100
        /*0452*/ 	.byte	0x06
	.zero		1


	//   ....[14]....
        /*0454*/ 	.word	0x00000730
        /*0458*/ 	.word	0x000000ff
        /*045c*/ 	.word	0x00028890
        /*0460*/ 	.short	0x0100
        /*0462*/ 	.byte	0x08
	.zero		1


	//   ....[15]....
        /*0464*/ 	.word	0x00000740
        /*0468*/ 	.word	0x000000ff
        /*046c*/ 	.word	0x000288a0
        /*0470*/ 	.short	0x0100
        /*0472*/ 	.byte	0x08
	.zero		1


	//   ....[16]....
        /*0474*/ 	.word	0x00000750
        /*0478*/ 	.word	0x000000ff
        /*047c*/ 	.word	0x00028898
        /*0480*/ 	.short	0x0100
        /*0482*/ 	.byte	0x08
	.zero		1


	//   ....[17]....
        /*0484*/ 	.word	0x00000760
        /*0488*/ 	.word	0x000000ff
        /*048c*/ 	.word	0x000288a8
        /*0490*/ 	.short	0x0100
        /*0492*/ 	.byte	0x08
	.zero		1


	//   ....[18]....
        /*0494*/ 	.word	0x00000890
        /*0498*/ 	.word	0x000000ff
        /*049c*/ 	.word	0x000288b0
        /*04a0*/ 	.short	0x0100
        /*04a2*/ 	.byte	0x08
	.zero		1


	//   ....[19]....
        /*04a4*/ 	.word	0x000008a0
        /*04a8*/ 	.word	0x000000ff
        /*04ac*/ 	.word	0x000288c0
        /*04b0*/ 	.short	0x0100
        /*04b2*/ 	.byte	0x08
	.zero		1


	//   ....[20]....
        /*04b4*/ 	.word	0x000008b0
        /*04b8*/ 	.word	0x000000ff
        /*04bc*/ 	.word	0x000288b8
        /*04c0*/ 	.short	0x0100
        /*04c2*/ 	.byte	0x08
	.zero		1


	//   ....[21]....
        /*04c4*/ 	.word	0x000008c0
        /*04c8*/ 	.word	0x000000ff
        /*04cc*/ 	.word	0x000288c8
        /*04d0*/ 	.short	0x0100
        /*04d2*/ 	.byte	0x08
	.zero		1


	//   ....[22]....
        /*04d4*/ 	.word	0x00001690
        /*04d8*/ 	.word	0x000000ff
        /*04dc*/ 	.word	0x00028800
        /*04e0*/ 	.short	0x010a
        /*04e2*/ 	.byte	0x24
	.zero		1


	//   ....[23]....
        /*04e4*/ 	.word	0x000016f0
        /*04e8*/ 	.word	0x000000ff
        /*04ec*/ 	.word	0x00028830
        /*04f0*/ 	.short	0x010a
        /*04f2*/ 	.byte	0x24
	.zero		1


	//   ....[24]....
        /*04f4*/ 	.word	0x00001780
        /*04f8*/ 	.word	0x000000ff
        /*04fc*/ 	.word	0x00028830
        /*0500*/ 	.short	0x010a
        /*0502*/ 	.byte	0x24
	.zero		1


	//   ....[25]....
        /*0504*/ 	.word	0x00001ee0
        /*0508*/ 	.word	0x00000000
        /*050c*/ 	.word	0x00000000
        /*0510*/ 	.short	0x0101
        /*0512*/ 	.byte	0x3f
	.zero		1


	//   ....[26]....
        /*0514*/ 	.word	0x00004ba0
        /*0518*/ 	.word	0x000000ff
        /*051c*/ 	.word	0x00028830
        /*0520*/ 	.short	0x010a
        /*0522*/ 	.byte	0x0a
	.zero		1


	//   ....[27]....
        /*0524*/ 	.word	0x00004be0
        /*0528*/ 	.word	0x000000ff
        /*052c*/ 	.word	0x00028830
        /*0530*/ 	.short	0x010a
        /*0532*/ 	.byte	0x0a
	.zero		1


	//   ....[28]....
        /*0534*/ 	.word	0x00004f10
        /*0538*/ 	.word	0x000000ff
        /*053c*/ 	.word	0x00028850
        /*0540*/ 	.short	0x010a
        /*0542*/ 	.byte	0x0a
	.zero		1


	//   ....[29]....
        /*0544*/ 	.word	0x00004f50
        /*0548*/ 	.word	0x000000ff
        /*054c*/ 	.word	0x00028850
        /*0550*/ 	.short	0x010a
        /*0552*/ 	.byte	0x0a
	.zero		1


	//   ....[30]....
        /*0554*/ 	.word	0x00005330
        /*0558*/ 	.word	0x0000000e
        /*055c*/ 	.word	0x00000000
        /*0560*/ 	.short	0x0101
        /*0562*/ 	.byte	0x3f
	.zero		1


	//   ....[31]....
        /*0564*/ 	.word	0x000070e0
        /*0568*/ 	.word	0x00000036
        /*056c*/ 	.word	0x00000000
        /*0570*/ 	.short	0x0101
        /*0572*/ 	.byte	0x3f
	.zero		1


	//   ....[32]....
        /*0574*/ 	.word	0x00007e90
        /*0578*/ 	.word	0x000000ff
        /*057c*/ 	.word	0x00028830
        /*0580*/ 	.short	0x010a
        /*0582*/ 	.byte	0x0a
	.zero		1


	//   ....[33]....
        /*0584*/ 	.word	0x00007ed0
        /*0588*/ 	.word	0x000000ff
        /*058c*/ 	.word	0x00028830
        /*0590*/ 	.short	0x010a
        /*0592*/ 	.byte	0x0a
	.zero		1


	//   ....[34]....
        /*0594*/ 	.word	0x00008200
        /*0598*/ 	.word	0x000000ff
        /*059c*/ 	.word	0x00028850
        /*05a0*/ 	.short	0x010a
        /*05a2*/ 	.byte	0x0a
	.zero		1


	//   ....[35]....
        /*05a4*/ 	.word	0x00008240
        /*05a8*/ 	.word	0x000000ff
        /*05ac*/ 	.word	0x00028850
        /*05b0*/ 	.short	0x010a
        /*05b2*/ 	.byte	0x0a
	.zero		1


	//   ....[36]....
        /*05b4*/ 	.word	0x00009300
        /*05b8*/ 	.word	0x0000001b
        /*05bc*/ 	.word	0x00000000
        /*05c0*/ 	.short	0x0101
        /*05c2*/ 	.byte	0x3f
	.zero		1


	//   ....[37]....
        /*05c4*/ 	.word	0x000093b0
        /*05c8*/ 	.word	0x0000001f
        /*05cc*/ 	.word	0x00000000
        /*05d0*/ 	.short	0x0101
        /*05d2*/ 	.byte	0x3f
	.zero		1


	//   ....[38]....
        /*05d4*/ 	.word	0x00009ed0
        /*05d8*/ 	.word	0x000000ff
        /*05dc*/ 	.word	0x00028830
        /*05e0*/ 	.short	0x010a
        /*05e2*/ 	.byte	0x0a
	.zero		1


	//   ....[39]....
        /*05e4*/ 	.word	0x00009f10
        /*05e8*/ 	.word	0x000000ff
        /*05ec*/ 	.word	0x00028830
        /*05f0*/ 	.short	0x010a
        /*05f2*/ 	.byte	0x0a
	.zero		1


	//   ....[40]....
        /*05f4*/ 	.word	0x0000a230
        /*05f8*/ 	.word	0x000000ff
        /*05fc*/ 	.word	0x00028850
        /*0600*/ 	.short	0x010a
        /*0602*/ 	.byte	0x0a
	.zero		1


	//   ....[41]....
        /*0604*/ 	.word	0x0000a270
        /*0608*/ 	.word	0x000000ff
        /*060c*/ 	.word	0x00028850
        /*0610*/ 	.short	0x010a
        /*0612*/ 	.byte	0x0a
	.zero		1


	//   ....[42]....
        /*0614*/ 	.word	0x0000a660
        /*0618*/ 	.word	0x0000000f
        /*061c*/ 	.word	0x00000000
        /*0620*/ 	.short	0x0101
        /*0622*/ 	.byte	0x3f
	.zero		1


	//   ....[43]....
        /*0624*/ 	.word	0x0000c2e0
        /*0628*/ 	.word	0x00000035
        /*062c*/ 	.word	0x00000000
        /*0630*/ 	.short	0x0101
        /*0632*/ 	.byte	0x3f
	.zero		1


	//   ....[44]....
        /*0634*/ 	.word	0x0000ce60
        /*0638*/ 	.word	0x000000ff
        /*063c*/ 	.word	0x00028850
        /*0640*/ 	.short	0x010a
        /*0642*/ 	.byte	0x05
	.zero		1


	//   ....[45]....
        /*0644*/ 	.word	0x0000cea0
        /*0648*/ 	.word	0x000000ff
        /*064c*/ 	.word	0x00028850
        /*0650*/ 	.short	0x010a
        /*0652*/ 	.byte	0x05
	.zero		1


	//   ....[46]....
        /*0654*/ 	.word	0x0000d350
        /*0658*/ 	.word	0x0000000a
        /*065c*/ 	.word	0x00000000
        /*0660*/ 	.short	0x0101
        /*0662*/ 	.byte	0x3f
	.zero		1


	//   ....[47]....
        /*0664*/ 	.word	0x0000df90
        /*0668*/ 	.word	0x000000ff
        /*066c*/ 	.word	0x00000000
        /*0670*/ 	.short	0x0101
        /*0672*/ 	.byte	0x04
	.zero		1


	//   ....[48]....
        /*0674*/ 	.word	0x000100b0
        /*0678*/ 	.word	0x000000ff
        /*067c*/ 	.word	0x00028840
        /*0680*/ 	.short	0x010a
        /*0682*/ 	.byte	0x26
	.zero		1


	//   ....[49]....
        /*0684*/ 	.word	0x00010d40
        /*0688*/ 	.word	0x000000ff
        /*068c*/ 	.word	0x00028800
        /*0690*/ 	.short	0x0107
        /*0692*/ 	.byte	0x26
	.zero		1


	//   ....[50]....
        /*0694*/ 	.word	0x00010db0
        /*0698*/ 	.word	0x000000ff
        /*069c*/ 	.word	0x00028800
        /*06a0*/ 	.short	0x0101
        /*06a2*/ 	.byte	0x26
	.zero		1


	//   ....[51]....
        /*06a4*/ 	.word	0x00010dd0
        /*06a8*/ 	.word	0x000000ff
        /*06ac*/ 	.word	0x00028820
        /*06b0*/ 	.short	0x010a
        /*06b2*/ 	.byte	0x26
	.zero		1


	//   ....[52]....
        /*06b4*/ 	.word	0x000111e0
        /*06b8*/ 	.word	0x000000ff
        /*06bc*/ 	.word	0x00028848
        /*06c0*/ 	.short	0x010a
        /*06c2*/ 	.byte	0x26
	.zero		1


	//   ....[53]....
        /*06c4*/ 	.word	0x000114a0
        /*06c8*/ 	.word	0x000000ff
        /*06cc*/ 	.word	0x00028860
        /*06d0*/ 	.short	0x010a
        /*06d2*/ 	.byte	0x26
	.zero		1


	//   ....[54]....
        /*06d4*/ 	.word	0x00011990
        /*06d8*/ 	.word	0x000000ff
        /*06dc*/ 	.word	0x00028840
        /*06e0*/ 	.short	0x010a
        /*06e2*/ 	.byte	0x26
	.zero		1


	//   ....[55]....
        /*06e4*/ 	.word	0x00011c70
        /*06e8*/ 	.word	0x000000ff
        /*06ec*/ 	.word	0x00028868
        /*06f0*/ 	.short	0x010a
        /*06f2*/ 	.byte	0x26
	.zero		1


	//   ....[56]....
        /*06f4*/ 	.word	0x000121b0
        /*06f8*/ 	.word	0x000000ff
        /*06fc*/ 	.word	0x00028848
        /*0700*/ 	.short	0x010a
        /*0702*/ 	.byte	0x26
	.zero		1


	//   ....[57]....
        /*0704*/ 	.word	0x00012470
        /*0708*/ 	.word	0x000000ff
        /*070c*/ 	.word	0x00028860
        /*0710*/ 	.short	0x010a
        /*0712*/ 	.byte	0x26
	.zero		1


	//   ....[58]....
        /*0714*/ 	.word	0x00012800
        /*0718*/ 	.word	0x00000003
        /*071c*/ 	.word	0x00028860
        /*0720*/ 	.short	0x010a
        /*0722*/ 	.byte	0x3f
	.zero		1


	//   ....[59]....
        /*0724*/ 	.word	0x00012b90
        /*0728*/ 	.word	0x00000002
        /*072c*/ 	.word	0x00028820
        /*0730*/ 	.short	0x010a
        /*0732*/ 	.byte	0x3f
	.zero		1


	//   ....[60]....
        /*0734*/ 	.word	0x00012d10
        /*0738*/ 	.word	0x00000006
        /*073c*/ 	.word	0x00000000
        /*0740*/ 	.short	0x010a
        /*0742*/ 	.byte	0x3f
	.zero		1


	//   ....[61]....
        /*0744*/ 	.word	0x00012d80
        /*0748*/ 	.word	0x00000003
        /*074c*/ 	.word	0x00000000
        /*0750*/ 	.short	0x010a
        /*0752*/ 	.byte	0x3f
	.zero		1


	//   ....[62]....
        /*0754*/ 	.word	0x00012de0
        /*0758*/ 	.word	0x00000000
        /*075c*/ 	.word	0x00000000
        /*0760*/ 	.short	0x010a
        /*0762*/ 	.byte	0x3f
	.zero		1


	//   ....[63]....
        /*0764*/ 	.word	0x00012e10
        /*0768*/ 	.word	0x00000003
        /*076c*/ 	.word	0x00000000
        /*0770*/ 	.short	0x010a
        /*0772*/ 	.byte	0x3f
	.zero		1


	//   ....[64]....
        /*0774*/ 	.word	0x00012e80
        /*0778*/ 	.word	0x00000003
        /*077c*/ 	.word	0x00028800
        /*0780*/ 	.short	0x010a
        /*0782*/ 	.byte	0x3f
	.zero		1


	//   ....[65]....
        /*0784*/ 	.word	0x00012ee0
        /*0788*/ 	.word	0x00000003
        /*078c*/ 	.word	0x00028830
        /*0790*/ 	.short	0x010a
        /*0792*/ 	.byte	0x3f
	.zero		1


	//   ....[66]....
        /*0794*/ 	.word	0x00012f40
        /*0798*/ 	.word	0x0000000e
        /*079c*/ 	.word	0x00028830
        /*07a0*/ 	.short	0x010a
        /*07a2*/ 	.byte	0x3f
	.zero		1


	//   ....[67]....
        /*07a4*/ 	.word	0x00012fa0
        /*07a8*/ 	.word	0x0000000e
        /*07ac*/ 	.word	0x00028850
        /*07b0*/ 	.short	0x010a
        /*07b2*/ 	.byte	0x3f
	.zero		1


	//   ....[68]....
        /*07b4*/ 	.word	0x00013000
        /*07b8*/ 	.word	0x0000000b
        /*07bc*/ 	.word	0x00028830
        /*07c0*/ 	.short	0x010a
        /*07c2*/ 	.byte	0x3f
	.zero		1


	//   ....[69]....
        /*07c4*/ 	.word	0x00013060
        /*07c8*/ 	.word	0x0000000b
        /*07cc*/ 	.word	0x00028850
        /*07d0*/ 	.short	0x010a
        /*07d2*/ 	.byte	0x3f
	.zero		1


	//   ....[70]....
        /*07d4*/ 	.word	0x000130c0
        /*07d8*/ 	.word	0x0000000b
        /*07dc*/ 	.word	0x00028830
        /*07e0*/ 	.short	0x010a
        /*07e2*/ 	.byte	0x3f
	.zero		1


	//   ....[71]....
        /*07e4*/ 	.word	0x00013120
        /*07e8*/ 	.word	0x0000000b
        /*07ec*/ 	.word	0x00028850
        /*07f0*/ 	.short	0x010a
        /*07f2*/ 	.byte	0x3f
	.zero		1


	//   ....[72]....
        /*07f4*/ 	.word	0x00013180
        /*07f8*/ 	.word	0x00000005
        /*07fc*/ 	.word	0x00028850
        /*0800*/ 	.short	0x010a
        /*0802*/ 	.byte	0x3f
	.zero		1


	//   ....[73]....
        /*0804*/ 	.word	0x000132e0
        /*0808*/ 	.word	0x00000003
        /*080c*/ 	.word	0x00028840
        /*0810*/ 	.short	0x010a
        /*0812*/ 	.byte	0x3f
	.zero		1


	//   ....[74]....
        /*0814*/ 	.word	0x00013d80
        /*0818*/ 	.word	0x00000003
        /*081c*/ 	.word	0x00028820
        /*0820*/ 	.short	0x010a
        /*0822*/ 	.byte	0x3f
	.zero		1


	//   ....[75]....
        /*0824*/ 	.word	0x00013de0
        /*0828*/ 	.word	0x00000003
        /*082c*/ 	.word	0x00028848
        /*0830*/ 	.short	0x010a
        /*0832*/ 	.byte	0x3f
	.zero		1


	//   ....[76]....
        /*0834*/ 	.word	0x00013e40
        /*0838*/ 	.word	0x00000003
        /*083c*/ 	.word	0x00028860
        /*0840*/ 	.short	0x010a
        /*0842*/ 	.byte	0x3f
	.zero		1


	//   ....[77]....
        /*0844*/ 	.word	0x00013ea0
        /*0848*/ 	.word	0x00000003
        /*084c*/ 	.word	0x00028840
        /*0850*/ 	.short	0x010a
        /*0852*/ 	.byte	0x3f
	.zero		1


	//   ....[78]....
        /*0854*/ 	.word	0x00013f00
        /*0858*/ 	.word	0x00000003
        /*085c*/ 	.word	0x00028868
        /*0860*/ 	.short	0x010a
        /*0862*/ 	.byte	0x3f
	.zero		1


	//   ....[79]....
        /*0864*/ 	.word	0x00013f60
        /*0868*/ 	.word	0x00000003
        /*086c*/ 	.word	0x00028848
        /*0870*/ 	.short	0x010a
        /*0872*/ 	.byte	0x3f
	.zero		1


	//   ....[80]....
        /*0874*/ 	.word	0x00013fc0
        /*0878*/ 	.word	0x00000003
        /*087c*/ 	.word	0x00028860
        /*0880*/ 	.short	0x010a
        /*0882*/ 	.byte	0x3f
	.zero		1


	//   ....[81]....
        /*0884*/ 	.word	0x00014010
        /*0888*/ 	.word	0x00000003
        /*088c*/ 	.word	0x00028860
        /*0890*/ 	.short	0x010a
        /*0892*/ 	.byte	0x3f
	.zero		1


	//   ....[82]....
        /*0894*/ 	.word	0x00014060
        /*0898*/ 	.word	0x00000002
        /*089c*/ 	.word	0x00028820
        /*08a0*/ 	.short	0x010a
        /*08a2*/ 	.byte	0x3f
	.zero		1


	//   ....[83]....
        /*08a4*/ 	.word	0x00014200
        /*08a8*/ 	.word	0x00000006
        /*08ac*/ 	.word	0x00000000
        /*08b0*/ 	.short	0x010a
        /*08b2*/ 	.byte	0x3f
	.zero		1


	//   ....[84]....
        /*08b4*/ 	.word	0x00014250
        /*08b8*/ 	.word	0x00000003
        /*08bc*/ 	.word	0x00000000
        /*08c0*/ 	.short	0x010a
        /*08c2*/ 	.byte	0x3f
	.zero		1


	//   ....[85]....
        /*08c4*/ 	.word	0x000142a0
        /*08c8*/ 	.word	0x00000000
        /*08cc*/ 	.word	0x00000000
        /*08d0*/ 	.short	0x010a
        /*08d2*/ 	.byte	0x3f
	.zero		1


	//----- nvinfo : EIATTR_NUM_MBARRIERS
	.align		4
.L_959:
        /*08d4*/ 	.byte	0x03, 0x38
        /*08d6*/ 	.short	0x0016


	//----- nvinfo : EIATTR_EXIT_INSTR_OFFSETS
	.align		4
        /*08d8*/ 	.byte	0x04, 0x1c
        /*08da*/ 	.short	(.L_961 - .L_960)


	//   ....[0]....
.L_960:
        /*08dc*/ 	.word	0x00012e60


	//----- nvinfo : EIATTR_MAX_THREADS
	.align		4
.L_961:
        /*08e0*/ 	.byte	0x04, 0x05
        /*08e2*/ 	.short	(.L_963 - .L_962)
.L_962:
        /*08e4*/ 	.word	0x00000180
        /*08e8*/ 	.word	0x00000001
        /*08ec*/ 	.word	0x00000001


	//----- nvinfo : EIATTR_CRS_STACK_SIZE
	.align		4
.L_963:
        /*08f0*/ 	.byte	0x04, 0x1e
        /*08f2*/ 	.short	(.L_965 - .L_964)
.L_964:
        /*08f4*/ 	.word	0x00000000


	//----- nvinfo : EIATTR_CBANK_PARAM_SIZE
	.align		4
.L_965:
        /*08f8*/ 	.byte	0x03, 0x19
        /*08fa*/ 	.short	0x0a70


	//----- nvinfo : EIATTR_PARAM_CBANK
	.align		4
        /*08fc*/ 	.byte	0x04, 0x0a
        /*08fe*/ 	.short	(.L_967 - .L_966)
	.align		4
.L_966:
        /*0900*/ 	.word	index@(.nv.constant0._ZN7cutlass13device_kernelIN5flash11enable_sm90INS1_16FlashAttnFwdSm90INS1_25CollectiveMainloopFwdSm90ILi2EN4cute5tupleIJNS5_1CILi1EEES8_S8_EEENS6_IJNS7_ILi128EEESA_SA_EEELi128ENS_10bfloat16_tEfNS_4arch4Sm90ELb0ELb1ELb0ELb0ELb0ELb0ELb0ELb1ELb1ELb1ELb1ELb0EEENS1_21CollectiveEpilogueFwdISB_S9_SC_SE_Li256ELb0ELb1ELb1ELb0EEENS1_19SingleTileSchedulerILb0ELb1ELb1ELi128EEEEEEEEEvNT_6ParamsE)
        /*0904*/ 	.short	0x0210
        /*0906*/ 	.short	0x0a70


	//----- nvinfo : EIATTR_SW_WAR
	.align		4
.L_967:
        /*0908*/ 	.byte	0x04, 0x36
        /*090a*/ 	.short	(.L_969 - .L_968)
.L_968:
        /*090c*/ 	.word	0x00000008
.L_969:


//--------------------- .nv.info._ZN7cutlass13device_kernelIN5flash11enable_sm90INS1_16FlashAttnFwdSm90INS1_25CollectiveMainloopFwdSm90ILi2EN4cute5tupleIJNS5_1CILi1EEES8_S8_EEENS6_IJNS7_ILi128EEESA_SA_EEELi128ENS_10bfloat16_tEfNS_4arch4Sm90ELb0ELb1ELb0ELb1ELb0ELb0ELb0ELb1ELb1ELb1ELb1ELb0EEENS1_21CollectiveEpilogueFwdISB_S9_SC_SE_Li256ELb1ELb1ELb1ELb0EEENS1_36VarlenDynamicPersistentTileSchedulerILi128ELi128ELi256ELi128ELb1ELb1ELb1ELb1ELb0ELb1EEEEEEEEEvNT_6ParamsE --------------------------
	.section	.nv.info._ZN7cutlass13device_kernelIN5flash11enable_sm90INS1_16FlashAttnFwdSm90INS1_25CollectiveMainloopFwdSm90ILi2EN4cute5tupleIJNS5_1CILi1EEES8_S8_EEENS6_IJNS7_ILi128EEESA_SA_EEELi128ENS_10bfloat16_tEfNS_4arch4Sm90ELb0ELb1ELb0ELb1ELb0ELb0ELb0ELb1ELb1ELb1ELb1ELb0EEENS1_21CollectiveEpilogueFwdISB_S9_SC_SE_Li256ELb1ELb1ELb1ELb0EEENS1_36VarlenDynamicPersistentTileSchedulerILi128ELi128ELi256ELi128ELb1ELb1ELb1ELb1ELb0ELb1EEEEEEEEEvNT_6ParamsE,"",@"SHT_CUDA_INFO"
	.sectionflags	@""
	.align	4


	//----- nvinfo : EIATTR_CUDA_API_VERSION
	.align		4
        /*0000*/ 	.byte	0x04, 0x37
        /*0002*/ 	.short	(.L_971 - .L_970)
.L_970:
        /*0004*/ 	.word	0x00000082


	//----- nvinfo : EIATTR_KPARAM_INFO
	.align		4
.L_971:
        /*0008*/ 	.byte	0x04, 0x17
        /*000a*/ 	.short	(.L_973 - .L_972)
.L_972:
        /*000c*/ 	.word	0x00000000
        /*0010*/ 	.short	0x0000
        /*0012*/ 	.short	0x0070
        /*0014*/ 	.byte	0x00, 0xf0, 0x01, 0x2a


	//----- nvinfo : EIATTR_SPARSE_MMA_MASK
	.align		4
.L_973:
        /*0018*/ 	.byte	0x03, 0x50
        /*001a*/ 	.short	0x0000


	//----- nvinfo : EIATTR_MAXREG_COUNT
	.align		4
        /*001c*/ 	.byte	0x03, 0x1b
        /*001e*/ 	.short	0x00a8


	//----- nvinfo : EIATTR_NUM_BARRIERS
	.align		4
        /*0020*/ 	.byte	0x02, 0x4c
        /*0022*/ 	.byte	0x10
	.zero		1


	//----- nvinfo : EIATTR_EXTERNS
	.align		4
        /*0024*/ 	.byte	0x04, 0x0f
        /*0026*/ 	.short	(.L_975 - .L_974)


	//   ....[0]....
	.align		4
.L_974:
        /*0028*/ 	.word	index@(__assertfail)


	//----- nvinfo : EIATTR_ANNOTATIONS
	.align		4
.L_975:
        /*002c*/ 	.byte	0x04, 0x55
        /*002e*/ 	.short	(.L_977 - .L_976)


	//   ....[0]....
.L_976:
        /* <DEDUP_REMOVED lines=70> */


	//----- nvinfo : EIATTR_MERCURY_ISA_VERSION
	.align		4
.L_977:
        /*0480*/ 	.byte	0x03, 0x5f
        /*0482*/ 	.short	0x0101


	//----- nvinfo : EIATTR_UNUSED_LOAD_BYTE_OFFSET
	.align		4
        /*0484*/ 	.byte	0x04, 0x44
        /*0486*/ 	.short	(.L_979 - .L_978)


	//   ....[0]....
.L_978:
        /*0488*/ 	.word	0x00000a30
        /*048c*/ 	.word	0x0000fff0


	//   ....[1]....
        /*0490*/ 	.word	0x0000e250
        /*0494*/ 	.word	0x0000fff0


	//----- nvinfo : EIATTR_INT_WARP_WIDE_INSTR_OFFSETS
	.align		4
.L_979:
        /*0498*/ 	.byte	0x04, 0x31
        /*049a*/ 	.short	(.L_981 - .L_980)


	//   ....[0]....
.L_980:
        /*049c*/ 	.word	0x00000130


	//   ....[1]....
        /*04a0*/ 	.word	0x00000170


	//   ....[2]....
        /*04a4*/ 	.word	0x000001e0


	//   ....[3]....
        /*04a8*/ 	.word	0x00012f60


	//   ....[4]....
        /*04ac*/ 	.word	0x00012ff0


	//   ....[5]....
        /*04b0*/ 	.word	0x00016690


	//   ....[6]....
        /*04b4*/ 	.word	0x00016720


	//----- nvinfo : EIATTR_COOP_GROUP_MASK_REGIDS
	.align		4
.L_981:
        /*04b8*/ 	.byte	0x04, 0x29
        /*04ba*/ 	.short	(.L_983 - .L_982)


	//   ....[0]....
.L_982:
        /*04bc*/ 	.word	0xffffffff


	//   ....[1]....
        /*04c0*/ 	.word	0xffffffff


	//   ....[2]....
        /*04c4*/ 	.word	0xffffffff


	//   ....[3]....
        /*04c8*/ 	.word	0xffffffff


	//   ....[4]....
        /*04cc*/ 	.word	0xffffffff


	//   ....[5]....
        /*04d0*/ 	.word	0xffffffff


	//   ....[6]....
        /*04d4*/ 	.word	0xffffffff


	//   ....[7]....
        /*04d8*/ 	.word	0xffffffff


	//   ....[8]....
        /*04dc*/ 	.word	0xffffffff


	//   ....[9]....
        /*04e0*/ 	.word	0xffffffff


	//   ....[10]....
        /*04e4*/ 	.word	0xffffffff


	//   ....[11]....
        /*04e8*/ 	.word	0xffffffff


	//   ....[12]....
        /*04ec*/ 	.word	0xffffffff


	//   ....[13]....
        /*04f0*/ 	.word	0xffffffff


	//   ....[14]....
        /*04f4*/ 	.word	0xffffffff


	//   ....[15]....
        /*04f8*/ 	.word	0xffffffff


	//   ....[16]....
        /*04fc*/ 	.word	0xffffffff


	//   ....[17]....
        /*0500*/ 	.word	0xffffffff


	//   ....[18]....
        /*0504*/ 	.word	0xffffffff


	//   ....[19]....
        /*0508*/ 	.word	0xffffffff


	//   ....[20]....
        /*050c*/ 	.word	0xffffffff


	//   ....[21]....
        /*0510*/ 	.word	0xffffffff


	//   ....[22]....
        /*0514*/ 	.word	0xffffffff


	//   ....[23]....
        /*0518*/ 	.word	0xffffffff


	//   ....[24]....
        /*051c*/ 	.word	0xffffffff


	//   ....[25]....
        /*0520*/ 	.word	0xffffffff


	//   ....[26]....
        /*0524*/ 	.word	0xffffffff


	//   ....[27]....
        /*0528*/ 	.word	0xffffffff


	//   ....[28]....
        /*052c*/ 	.word	0xffffffff


	//   ....[29]....
        /*0530*/ 	.word	0xffffffff


	//   ....[30]....
        /*0534*/ 	.word	0xffffffff


	//   ....[31]....
        /*0538*/ 	.word	0xffffffff


	//   ....[32]....
        /*053c*/ 	.word	0xffffffff


	//   ....[33]....
        /*0540*/ 	.word	0xffffffff


	//   ....[34]....
        /*0544*/ 	.word	0xffffffff


	//   ....[35]....
        /*0548*/ 	.word	0xffffffff


	//   ....[36]....
        /*054c*/ 	.word	0xffffffff


	//   ....[37]....
        /*0550*/ 	.word	0xffffffff


	//   ....[38]....
        /*0554*/ 	.word	0xffffffff


	//   ....[39]....
        /*0558*/ 	.word	0xffffffff


	//   ....[40]....
        /*055c*/ 	.word	0xffffffff


	//   ....[41]....
        /*0560*/ 	.word	0xffffffff


	//   ....[42]....
        /*0564*/ 	.word	0xffffffff


	//   ....[43]....
        /*0568*/ 	.word	0xffffffff


	//   ....[44]....
        /*056c*/ 	.word	0xffffffff


	//   ....[45]....
        /*0570*/ 	.word	0xffffffff


	//   ....[46]....
        /*0574*/ 	.word	0xffffffff


	//   ....[47]....
        /*0578*/ 	.word	0xffffffff


	//   ....[48]....
        /*057c*/ 	.word	0xffffffff


	//   ....[49]....
        /*0580*/ 	.word	0xffffffff


	//   ....[50]....
        /*0584*/ 	.word	0xffffffff


	//   ....[51]....
        /*0588*/ 	.word	0xffffffff


	//   ....[52]....
        /*058c*/ 	.word	0xffffffff


	//   ....[53]....
        /*0590*/ 	.word	0xffffffff


	//   ....[54]....
        /*0594*/ 	.word	0xffffffff


	//   ....[55]....
        /*0598*/ 	.word	0xffffffff


	//   ....[56]....
        /*059c*/ 	.word	0xffffffff


	//   ....[57]....
        /*05a0*/ 	.word	0xffffffff


	//   ....[58]....
        /*05a4*/ 	.word	0xffffffff


	//   ....[59]....
        /*05a8*/ 	.word	0xffffffff


	//   ....[60]....
        /*05ac*/ 	.word	0xffffffff


	//   ....[61]....
        /*05b0*/ 	.word	0xffffffff


	//   ....[62]....
        /*05b4*/ 	.word	0xffffffff


	//   ....[63]....
        /*05b8*/ 	.word	0xffffffff


	//   ....[64]....
        /*05bc*/ 	.word	0xffffffff


	//   ....[65]....
        /*05c0*/ 	.word	0xffffffff


	//   ....[66]....
        /*05c4*/ 	.word	0xffffffff


	//   ....[67]....
        /*05c8*/ 	.word	0xffffffff


	//   ....[68]....
        /*05cc*/ 	.word	0xffffffff


	//   ....[69]....
        /*05d0*/ 	.word	0xffffffff


	//   ....[70]....
        /*05d4*/ 	.word	0xffffffff


	//   ....[71]....
        /*05d8*/ 	.word	0xffffffff


	//   ....[72]....
        /*05dc*/ 	.word	0xffffffff


	//   ....[73]....
        /*05e0*/ 	.word	0xffffffff


	//   ....[74]....
        /*05e4*/ 	.word	0xffffffff


	//   ....[75]....
        /*05e8*/ 	.word	0xffffffff


	//   ....[76]....
        /*05ec*/ 	.word	0xffffffff


	//   ....[77]....
        /*05f0*/ 	.word	0xffffffff


	//   ....[78]....
        /*05f4*/ 	.word	0xffffffff


	//   ....[79]....
        /*05f8*/ 	.word	0xffffffff


	//   ....[80]....
        /*05fc*/ 	.word	0xffffffff


	//   ....[81]....
        /*0600*/ 	.word	0xffffffff


	//   ....[82]....
        /*0604*/ 	.word	0xffffffff


	//   ....[83]....
        /*0608*/ 	.word	0xffffffff


	//   ....[84]....
        /*060c*/ 	.word	0xffffffff


	//   ....[85]....
        /*0610*/ 	.word	0xffffffff


	//   ....[86]....
        /*0614*/ 	.word	0xffffffff


	//   ....[87]....
        /*0618*/ 	.word	0xffffffff


	//   ....[88]....
        /*061c*/ 	.word	0xffffffff


	//   ....[89]....
        /*0620*/ 	.word	0xffffffff


	//   ....[90]....
        /*0624*/ 	.word	0xffffffff


	//   ....[91]....
        /*0628*/ 	.word	0xffffffff


	//   ....[92]....
        /*062c*/ 	.word	0xffffffff


	//   ....[93]....
        /*0630*/ 	.word	0xffffffff


	//   ....[94]....
        /*0634*/ 	.word	0xffffffff


	//   ....[95]....
        /*0638*/ 	.word	0xffffffff


	//   ....[96]....
        /*063c*/ 	.word	0xffffffff


	//   ....[97]....
        /*0640*/ 	.word	0xffffffff


	//   ....[98]....
        /*0644*/ 	.word	0xffffffff


	//   ....[99]....
        /*0648*/ 	.word	0xffffffff


	//   ....[100]....
        /*064c*/ 	.word	0xffffffff


	//   ....[101]....
        /*0650*/ 	.word	0xffffffff


	//   ....[102]....
        /*0654*/ 	.word	0xffffffff


	//   ....[103]....
        /*0658*/ 	.word	0xffffffff


	//   ....[104]....
        /*065c*/ 	.word	0xffffffff


	//   ....[105]....
        /*0660*/ 	.word	0xffffffff


	//   ....[106]....
        /*0664*/ 	.word	0xffffffff


	//   ....[107]....
        /*0668*/ 	.word	0xffffffff


	//   ....[108]....
        /*066c*/ 	.word	0xffffffff


	//   ....[109]....
        /*0670*/ 	.word	0xffffffff


	//   ....[110]....
        /*0674*/ 	.word	0xffffffff


	//   ....[111]....
        /*0678*/ 	.word	0x0500000f


	//   ....[112]....
        /*067c*/ 	.word	0x0500000f


	//   ....[113]....
        /*0680*/ 	.word	0x0500000f


	//   ....[114]....
        /*0684*/ 	.word	0x0500000f


	//   ....[115]....
        /*0688*/ 	.word	0x0500000f


	//   ....[116]....
        /*068c*/ 	.word	0x0500000f


	//   ....[117]....
        /*0690*/ 	.word	0x0500000f


	//   ....[118]....
        /*0694*/ 	.word	0x0500000f


	//   ....[119]....
        /*0698*/ 	.word	0x0500000f


	//   ....[120]....
        /*069c*/ 	.word	0x0500000f


	//   ....[121]....
        /*06a0*/ 	.word	0x0500000f


	//   ....[122]....
        /*06a4*/ 	.word	0x0500000f


	//   ....[123]....
        /*06a8*/ 	.word	0x0500000f


	//   ....[124]....
        /*06ac*/ 	.word	0x0500000f


	//   ....[125]....
        /*06b0*/ 	.word	0x0500000f


	//   ....[126]....
        /*06b4*/ 	.word	0x0500000f


	//   ....[127]....
        /*06b8*/ 	.word	0x0500000f


	//   ....[128]....
        /*06bc*/ 	.word	0x0500000f


	//   ....[129]....
        /*06c0*/ 	.word	0x0500000f


	//   ....[130]....
        /*06c4*/ 	.word	0x0500000f


	//   ....[131]....
        /*06c8*/ 	.word	0x0500000f


	//   ....[132]....
        /*06cc*/ 	.word	0x0500000f


	//   ....[133]....
        /*06d0*/ 	.word	0x0500000f


	//   ....[134]....
        /*06d4*/ 	.word	0x0500000f


	//   ....[135]....
        /*06d8*/ 	.word	0x0500000f


	//   ....[136]....
        /*06dc*/ 	.word	0x0500000f


	//   ....[137]....
        /*06e0*/ 	.word	0x0500000f


	//   ....[138]....
        /*06e4*/ 	.word	0x0500000f


	//   ....[139]....
        /*06e8*/ 	.word	0x0500000f


	//   ....[140]....
        /*06ec*/ 	.word	0x0500000f


	//   ....[141]....
        /*06f0*/ 	.word	0x0500000f


	//   ....[142]....
        /*06f4*/ 	.word	0x0500000f


	//   ....[143]....
        /*06f8*/ 	.word	0x0500000f


	//   ....[144]....
        /*06fc*/ 	.word	0x0500000f


	//   ....[145]....
        /*0700*/ 	.word	0x0500000f


	//   ....[146]....
        /*0704*/ 	.word	0x0500000f


	//----- nvinfo : EIATTR_COOP_GROUP_INSTR_OFFSETS
	.align		4
.L_983:
        /*0708*/ 	.byte	0x04, 0x28
        /*070a*/ 	.short	(.L_985 - .L_984)


	//   ....[0]....
.L_984:
        /*070c*/ 	.word	0x00000070


	//   ....[1]....
        /*0710*/ 	.word	0x00000140


	//   ....[2]....
        /*0714*/ 	.word	0x00000190


	//   ....[3]....
        /*0718*/ 	.word	0x000003c0


	//   ....[4]....
        /*071c*/ 	.word	0x00000520


	//   ....[5]....
        /*0720*/ 	.word	0x00000640


	//   ....[6]....
        /*0724*/ 	.word	0x000007a0


	//   ....[7]....
        /*0728*/ 	.word	0x00001e70


	//   ....[8]....
        /*072c*/ 	.word	0x00002580


	//   ....[9]....
        /*0730*/ 	.word	0x00002920


	//   ....[10]....
        /*0734*/ 	.word	0x00003a20


	//   ....[11]....
        /*0738*/ 	.word	0x00003e40


	//   ....[12]....
        /*073c*/ 	.word	0x00004440


	//   ....[13]....
        /*0740*/ 	.word	0x000044a0


	//   ....[14]....
        /*0744*/ 	.word	0x00005c10


	//   ....[15]....
        /*0748*/ 	.word	0x00005e40


	//   ....[16]....
        /*074c*/ 	.word	0x00006a30


	//   ....[17]....
        /*0750*/ 	.word	0x00006b30


	//   ....[18]....
        /*0754*/ 	.word	0x00007380


	//   ....[19]....
        /*0758*/ 	.word	0x00007420


	//   ....[20]....
        /*075c*/ 	.word	0x00008ef0


	//   ....[21]....
        /*0760*/ 	.word	0x00008f20


	//   ....[22]....
        /*0764*/ 	.word	0x000091a0


	//   ....[23]....
        /*0768*/ 	.word	0x000091e0


	//   ....[24]....
        /*076c*/ 	.word	0x0000b000


	//   ....[25]....
        /*0770*/ 	.word	0x0000b230


	//   ....[26]....
        /*0774*/ 	.word	0x0000be10


	//   ....[27]....
        /*0778*/ 	.word	0x0000bf10


	//   ....[28]....
        /*077c*/ 	.word	0x0000c750


	//   ....[29]....
        /*0780*/ 	.word	0x0000c7d0


	//   ....[30]....
        /*0784*/ 	.word	0x0000d900


	//   ....[31]....
        /*0788*/ 	.word	0x0000d940


	//   ....[32]....
        /*078c*/ 	.word	0x0000da50


	//   ....[33]....
        /*0790*/ 	.word	0x0000da60


	//   ....[34]....
        /*0794*/ 	.word	0x0000ed80


	//   ....[35]....
        /*0798*/ 	.word	0x0000edc0


	//   ....[36]....
        /*079c*/ 	.word	0x0000ede0


	//   ....[37]....
        /*07a0*/ 	.word	0x0000ee10


	//   ....[38]....
        /*07a4*/ 	.word	0x0000f4e0


	//   ....[39]....
        /*07a8*/ 	.word	0x0000f510


	//   ....[40]....
        /*07ac*/ 	.word	0x0000f5d0


	//   ....[41]....
        /*07b0*/ 	.word	0x0000f5f0


	//   ....[42]....
        /*07b4*/ 	.word	0x0000f6b0


	//   ....[43]....
        /*07b8*/ 	.word	0x0000f6d0


	//   ....[44]....
        /*07bc*/ 	.word	0x0000f7a0


	//   ....[45]....
        /*07c0*/ 	.word	0x0000f7c0


	//   ....[46]....
        /*07c4*/ 	.word	0x0000fb60


	//   ....[47]....
        /*07c8*/ 	.word	0x0000fb90


	//   ....[48]....
        /*07cc*/ 	.word	0x0000ffe0


	//   ....[49]....
        /*07d0*/ 	.word	0x0000fff0


	//   ....[50]....
        /*07d4*/ 	.word	0x00010d20


	//   ....[51]....
        /*07d8*/ 	.word	0x00010d40


	//   ....[52]....
        /*07dc*/ 	.word	0x00010e00


	//   ....[53]....
        /*07e0*/ 	.word	0x00010e20


	//   ....[54]....
        /*07e4*/ 	.word	0x00010ee0


	//   ....[55]....
        /*07e8*/ 	.word	0x00010f00


	//   ....[56]....
        /*07ec*/ 	.word	0x00010fd0


	//   ....[57]....
        /*07f0*/ 	.word	0x00010ff0


	//   ....[58]....
        /*07f4*/ 	.word	0x00011150


	//   ....[59]....
        /*07f8*/ 	.word	0x00011380


	//   ....[60]....
        /*07fc*/ 	.word	0x000113b0


	//   ....[61]....
        /*0800*/ 	.word	0x000113e0


	//   ....[62]....
        /*0804*/ 	.word	0x00011410


	//   ....[63]....
        /*0808*/ 	.word	0x00011440


	//   ....[64]....
        /*080c*/ 	.word	0x00011470


	//   ....[65]....
        /*0810*/ 	.word	0x00011610


	//   ....[66]....
        /*0814*/ 	.word	0x00011640


	//   ....[67]....
        /*0818*/ 	.word	0x00011670


	//   ....[68]....
        /*081c*/ 	.word	0x000116a0


	//   ....[69]....
        /*0820*/ 	.word	0x000116d0


	//   ....[70]....
        /*0824*/ 	.word	0x00011700


	//   ....[71]....
        /*0828*/ 	.word	0x000117a0


	//   ....[72]....
        /*082c*/ 	.word	0x000117d0


	//   ....[73]....
        /*0830*/ 	.word	0x000117e0


	//   ....[74]....
        /*0834*/ 	.word	0x00011810


	//   ....[75]....
        /*0838*/ 	.word	0x00013530


	//   ....[76]....
        /*083c*/ 	.word	0x000140b0


	//   ....[77]....
        /*0840*/ 	.word	0x000140c0


	//   ....[78]....
        /*0844*/ 	.word	0x000140f0


	//   ....[79]....
        /*0848*/ 	.word	0x00014100


	//   ....[80]....
        /*084c*/ 	.word	0x00014210


	//   ....[81]....
        /*0850*/ 	.word	0x00014220


	//   ....[82]....
        /*0854*/ 	.word	0x000142b0


	//   ....[83]....
        /*0858*/ 	.word	0x000142c0


	//   ....[84]....
        /*085c*/ 	.word	0x00014350


	//   ....[85]....
        /*0860*/ 	.word	0x00014360


	//   ....[86]....
        /*0864*/ 	.word	0x000143f0


	//   ....[87]....
        /*0868*/ 	.word	0x00014400


	//   ....[88]....
        /*086c*/ 	.word	0x00014490


	//   ....[89]....
        /*0870*/ 	.word	0x000144a0


	//   ....[90]....
        /*0874*/ 	.word	0x000144f0


	//   ....[91]....
        /*0878*/ 	.word	0x00014520


	//   ....[92]....
        /*087c*/ 	.word	0x00016dc0


	//   ....[93]....
        /*0880*/ 	.word	0x00016e40


	//   ....[94]....
        /*0884*/ 	.word	0x00016e70


	//   ....[95]....
        /*0888*/ 	.word	0x00016e80


	//   ....[96]....
        /*088c*/ 	.word	0x00016eb0


	//   ....[97]....
        /*0890*/ 	.word	0x00016ee0


	//   ....[98]....
        /*0894*/ 	.word	0x00016f10


	//   ....[99]....
        /*0898*/ 	.word	0x00016f40


	//   ....[100]....
        /*089c*/ 	.word	0x00017100


	//   ....[101]....
        /*08a0*/ 	.word	0x00017130


	//   ....[102]....
        /*08a4*/ 	.word	0x00017160


	//   ....[103]....
        /*08a8*/ 	.word	0x00017190


	//   ....[104]....
        /*08ac*/ 	.word	0x000171c0


	//   ....[105]....
        /*08b0*/ 	.word	0x000171f0


	//   ....[106]....
        /*08b4*/ 	.word	0x000172c0


	//   ....[107]....
        /*08b8*/ 	.word	0x000172e0


	//   ....[108]....
        /*08bc*/ 	.word	0x000172f0


	//   ....[109]....
        /*08c0*/ 	.word	0x00017370


	//   ....[110]....
        /*08c4*/ 	.word	0x00017ea0


	//   ....[111]....
        /*08c8*/ 	.word	0x00018510


	//   ....[112]....
        /*08cc*/ 	.word	0x000186f0


	//   ....[113]....
        /*08d0*/ 	.word	0x00018740


	//   ....[114]....
        /*08d4*/ 	.word	0x000187a0


	//   ....[115]....
        /*08d8*/ 	.word	0x00018840


	//   ....[116]....
        /*08dc*/ 	.word	0x00018900


	//   ....[117]....
        /*08e0*/ 	.word	0x00018a10


	//   ....[118]....
        /*08e4*/ 	.word	0x00018a70


	//   ....[119]....
        /*08e8*/ 	.word	0x00018b70


	//   ....[120]....
        /*08ec*/ 	.word	0x00018bd0


	//   ....[121]....
        /*08f0*/ 	.word	0x00018cd0


	//   ....[122]....
        /*08f4*/ 	.word	0x00018d30


	//   ....[123]....
        /*08f8*/ 	.word	0x00018e30


	//   ....[124]....
        /*08fc*/ 	.word	0x00018e90


	//   ....[125]....
        /*0900*/ 	.word	0x00018f70


	//   ....[126]....
        /*0904*/ 	.word	0x00018ff0


	//   ....[127]....
        /*0908*/ 	.word	0x000190d0


	//   ....[128]....
        /*090c*/ 	.word	0x00019400


	//   ....[129]....
        /*0910*/ 	.word	0x000194a0


	//   ....[130]....
        /*0914*/ 	.word	0x00019630


	//   ....[131]....
        /*0918*/ 	.word	0x000196a0


	//   ....[132]....
        /*091c*/ 	.word	0x00019710


	//   ....[133]....
        /*0920*/ 	.word	0x00019780


	//   ....[134]....
        /*0924*/ 	.word	0x000197f0


	//   ....[135]....
        /*0928*/ 	.word	0x00019870


	//   ....[136]....
        /*092c*/ 	.word	0x00019910


	//   ....[137]....
        /*0930*/ 	.word	0x000199b0


	//   ....[138]....
        /*0934*/ 	.word	0x00019a20


	//   ....[139]....
        /*0938*/ 	.word	0x00019a90


	//   ....[140]....
        /*093c*/ 	.word	0x00019b00


	//   ....[141]....
        /*0940*/ 	.word	0x00019b80


	//   ....[142]....
        /*0944*/ 	.word	0x00019c00


	//   ....[143]....
        /*0948*/ 	.word	0x00019cb0


	//   ....[144]....
        /*094c*/ 	.word	0x00019d00


	//   ....[145]....
        /*0950*/ 	.word	0x00019dc0


	//   ....[146]....
        /*0954*/ 	.word	0x00019ef0


	//----- nvinfo : EIATTR_REG_RECONFIG
	.align		4
.L_985:
        /*0958*/ 	.byte	0x01, 0x54
	.zero		2


	//----- nvinfo : EIATTR_SYSCALL_OFFSETS
	.align		4
        /*095c*/ 	.byte	0x04, 0x46
        /*095e*/ 	.short	(.L_987 - .L_986)


	//   ....[0]....
.L_986:
        /*0960*/ 	.word	0x00002050


	//   ....[1]....
        /*0964*/ 	.word	0x00013160


	//   ....[2]....
        /*0968*/ 	.word	0x000132b0


	//   ....[3]....
        /*096c*/ 	.word	0x000133a0


	//   ....[4]....
        /*0970*/ 	.word	0x00013c20


	//----- nvinfo : EIATTR_MBARRIER_INSTR_OFFSETS
	.align		4
.L_987:
        /*0974*/ 	.byte	0x04, 0x39
        /*0976*/ 	.short	(.L_989 - .L_988)


	//   ....[0]....
.L_988:
        /*0978*/ 	.word	0x00000270
        /*097c*/ 	.word	0x000000ff
        /*0980*/ 	.word	0x00028800
        /*0984*/ 	.short	0x0100
        /*0986*/ 	.byte	0x08
	.zero		1


	//   ....[1]....
        /*0988*/ 	.word	0x00000280
        /*098c*/ 	.word	0x000000ff
        /*0990*/ 	.word	0x00028820
        /*0994*/ 	.short	0x0100
        /*0996*/ 	.byte	0x08
	.zero		1


	//   ....[2]....
        /*0998*/ 	.word	0x00000370
        /*099c*/ 	.word	0x000000ff
        /*09a0*/ 	.word	0x00028830
        /*09a4*/ 	.short	0x0100
        /*09a6*/ 	.byte	0x08
	.zero		1


	//   ....[3]....
        /*09a8*/ 	.word	0x00000380
        /*09ac*/ 	.word	0x000000ff
        /*09b0*/ 	.word	0x00028840
        /*09b4*/ 	.short	0x0100
        /*09b6*/ 	.byte	0x08
	.zero		1


	//   ....[4]....
        /*09b8*/ 	.word	0x00000390
        /*09bc*/ 	.word	0x000000ff
        /*09c0*/ 	.word	0x00028838
        /*09c4*/ 	.short	0x0100
        /*09c6*/ 	.byte	0x08
	.zero		1


	//   ....[5]....
        /*09c8*/ 	.word	0x000003a0
        /*09cc*/ 	.word	0x000000ff
        /*09d0*/ 	.word	0x00028848
        /*09d4*/ 	.short	0x0100
        /*09d6*/ 	.byte	0x08
	.zero		1


	//   ....[6]....
        /*09d8*/ 	.word	0x000004d0
        /*09dc*/ 	.word	0x000000ff
        /*09e0*/ 	.word	0x00028850
        /*09e4*/ 	.short	0x0100
        /*09e6*/ 	.byte	0x08
	.zero		1


	//   ....[7]....
        /*09e8*/ 	.word	0x000004e0
        /*09ec*/ 	.word	0x000000ff
        /*09f0*/ 	.word	0x00028860
        /*09f4*/ 	.short	0x0100
        /*09f6*/ 	.byte	0x08
	.zero		1


	//   ....[8]....
        /*09f8*/ 	.word	0x000004f0
        /*09fc*/ 	.word	0x000000ff
        /*0a00*/ 	.word	0x00028858
        /*0a04*/ 	.short	0x0100
        /*0a06*/ 	.byte	0x08
	.zero		1


	//   ....[9]....
        /*0a08*/ 	.word	0x00000500
        /*0a0c*/ 	.word	0x000000ff
        /*0a10*/ 	.word	0x00028868
        /*0a14*/ 	.short	0x0100
        /*0a16*/ 	.byte	0x08
	.zero		1


	//   ....[10]....
        /*0a18*/ 	.word	0x000005f0
        /*0a1c*/ 	.word	0x000000ff
        /*0a20*/ 	.word	0x00028870
        /*0a24*/ 	.short	0x0100
        /*0a26*/ 	.byte	0x06
	.zero		1


	//   ....[11]....
        /*0a28*/ 	.word	0x00000600
        /*0a2c*/ 	.word	0x000000ff
        /*0a30*/ 	.word	0x00028880
        /*0a34*/ 	.short	0x0100
        /*0a36*/ 	.byte	0x06
	.zero		1


	//   ....[12]....
        /*0a38*/ 	.word	0x00000610
        /*0a3c*/ 	.word	0x000000ff
        /*0a40*/ 	.word	0x00028878
        /*0a44*/ 	.short	0x0100
        /*0a46*/ 	.byte	0x06
	.zero		1


	//   ....[13]....
        /*0a48*/ 	.word	0x00000620
        /*0a4c*/ 	.word	0x000000ff
        /*0a50*/ 	.word	0x00028888
        /*0a54*/ 	.short	0x0100
        /*0a56*/ 	.byte	0x06
	.zero		1


	//   ....[14]....
        /*0a58*/ 	.word	0x00000750
        /*0a5c*/ 	.word	0x000000ff
        /*0a60*/ 	.word	0x00028890
        /*0a64*/ 	.short	0x0100
        /*0a66*/ 	.byte	0x08
	.zero		1


	//   ....[15]....
        /*0a68*/ 	.word	0x00000760
        /*0a6c*/ 	.word	0x000000ff
        /*0a70*/ 	.word	0x000288a0
        /*0a74*/ 	.short	0x0100
        /*0a76*/ 	.byte	0x08
	.zero		1


	//   ....[16]....
        /*0a78*/ 	.word	0x00000770
        /*0a7c*/ 	.word	0x000000ff
        /*0a80*/ 	.word	0x00028898
        /*0a84*/ 	.short	0x0100
        /*0a86*/ 	.byte	0x08
	.zero		1


	//   ....[17]....
        /*0a88*/ 	.word	0x00000780
        /*0a8c*/ 	.word	0x000000ff
        /*0a90*/ 	.word	0x000288a8
        /*0a94*/ 	.short	0x0100
        /*0a96*/ 	.byte	0x08
	.zero		1


	//   ....[18]....
        /*0a98*/ 	.word	0x000008b0
        /*0a9c*/ 	.word	0x000000ff
        /*0aa0*/ 	.word	0x000288b0
        /*0aa4*/ 	.short	0x0100
        /*0aa6*/ 	.byte	0x08
	.zero		1


	//   ....[19]....
        /*0aa8*/ 	.word	0x000008c0
        /*0aac*/ 	.word	0x000000ff
        /*0ab0*/ 	.word	0x000288c0
        /*0ab4*/ 	.short	0x0100
        /*0ab6*/ 	.byte	0x08
	.zero		1


	//   ....[20]....
        /*0ab8*/ 	.word	0x000008d0
        /*0abc*/ 	.word	0x000000ff
        /*0ac0*/ 	.word	0x000288b8
        /*0ac4*/ 	.short	0x0100
        /*0ac6*/ 	.byte	0x08
	.zero		1


	//   ....[21]....
        /*0ac8*/ 	.word	0x000008e0
        /*0acc*/ 	.word	0x000000ff
        /*0ad0*/ 	.word	0x000288c8
        /*0ad4*/ 	.short	0x0100
        /*0ad6*/ 	.byte	0x08
	.zero		1


	//   ....[22]....
        /*0ad8*/ 	.word	0x000020d0
        /*0adc*/ 	.word	0x000000ff
        /*0ae0*/ 	.word	0x00028800
        /*0ae4*/ 	.short	0x010a
        /*0ae6*/ 	.byte	0x29
	.zero		1


	//   ....[23]....
        /*0ae8*/ 	.word	0x00002150
        /*0aec*/ 	.word	0x00000005
        /*0af0*/ 	.word	0x00028830
        /*0af4*/ 	.short	0x010a
        /*0af6*/ 	.byte	0x3f
	.zero		1


	//   ....[24]....
        /*0af8*/ 	.word	0x000021c0
        /*0afc*/ 	.word	0x00000005
        /*0b00*/ 	.word	0x00028830
        /*0b04*/ 	.short	0x010a
        /*0b06*/ 	.byte	0x3f
	.zero		1


	//   ....[25]....
        /*0b08*/ 	.word	0x00002720
        /*0b0c*/ 	.word	0x00000000
        /*0b10*/ 	.word	0x00000000
        /*0b14*/ 	.short	0x0101
        /*0b16*/ 	.byte	0x3f
	.zero		1


	//   ....[26]....
        /*0b18*/ 	.word	0x00005450
        /*0b1c*/ 	.word	0x000000ff
        /*0b20*/ 	.word	0x00028830
        /*0b24*/ 	.short	0x010a
        /*0b26*/ 	.byte	0x06
	.zero		1


	//   ....[27]....
        /*0b28*/ 	.word	0x00005490
        /*0b2c*/ 	.word	0x000000ff
        /*0b30*/ 	.word	0x00028830
        /*0b34*/ 	.short	0x010a
        /*0b36*/ 	.byte	0x06
	.zero		1


	//   ....[28]....
        /*0b38*/ 	.word	0x000057d0
        /*0b3c*/ 	.word	0x000000ff
        /*0b40*/ 	.word	0x00028850
        /*0b44*/ 	.short	0x010a
        /*0b46*/ 	.byte	0x06
	.zero		1


	//   ....[29]....
        /*0b48*/ 	.word	0x00005810
        /*0b4c*/ 	.word	0x000000ff
        /*0b50*/ 	.word	0x00028850
        /*0b54*/ 	.short	0x010a
        /*0b56*/ 	.byte	0x06
	.zero		1


	//   ....[30]....
        /*0b58*/ 	.word	0x00005c40
        /*0b5c*/ 	.word	0x00000007
        /*0b60*/ 	.word	0x00000000
        /*0b64*/ 	.short	0x0101
        /*0b66*/ 	.byte	0x3f
	.zero		1


	//   ....[31]....
        /*0b68*/ 	.word	0x00007b40
        /*0b6c*/ 	.word	0x0000001b
        /*0b70*/ 	.word	0x00000000
        /*0b74*/ 	.short	0x0101
        /*0b76*/ 	.byte	0x3f
	.zero		1


	//   ....[32]....
        /*0b78*/ 	.word	0x000087f0
        /*0b7c*/ 	.word	0x000000ff
        /*0b80*/ 	.word	0x00028830
        /*0b84*/ 	.short	0x010a
        /*0b86*/ 	.byte	0x06
	.zero		1


	//   ....[33]....
        /*0b88*/ 	.word	0x00008830
        /*0b8c*/ 	.word	0x000000ff
        /*0b90*/ 	.word	0x00028830
        /*0b94*/ 	.short	0x010a
        /*0b96*/ 	.byte	0x06
	.zero		1


	//   ....[34]....
        /*0b98*/ 	.word	0x00008b70
        /*0b9c*/ 	.word	0x000000ff
        /*0ba0*/ 	.word	0x00028850
        /*0ba4*/ 	.short	0x010a
        /*0ba6*/ 	.byte	0x06
	.zero		1


	//   ....[35]....
        /*0ba8*/ 	.word	0x00008bb0
        /*0bac*/ 	.word	0x000000ff
        /*0bb0*/ 	.word	0x00028850
        /*0bb4*/ 	.short	0x010a
        /*0bb6*/ 	.byte	0x06
	.zero		1


	//   ....[36]....
        /*0bb8*/ 	.word	0x00009de0
        /*0bbc*/ 	.word	0x0000001b
        /*0bc0*/ 	.word	0x00000000
        /*0bc4*/ 	.short	0x0101
        /*0bc6*/ 	.byte	0x3f
	.zero		1


	//   ....[37]....
        /*0bc8*/ 	.word	0x00009f90
        /*0bcc*/ 	.word	0x0000001f
        /*0bd0*/ 	.word	0x00000000
        /*0bd4*/ 	.short	0x0101
        /*0bd6*/ 	.byte	0x3f
	.zero		1


	//   ....[38]....
        /*0bd8*/ 	.word	0x0000a860
        /*0bdc*/ 	.word	0x000000ff
        /*0be0*/ 	.word	0x00028830
        /*0be4*/ 	.short	0x010a
        /*0be6*/ 	.byte	0x06
	.zero		1


	//   ....[39]....
        /*0be8*/ 	.word	0x0000a8a0
        /*0bec*/ 	.word	0x000000ff
        /*0bf0*/ 	.word	0x00028830
        /*0bf4*/ 	.short	0x010a
        /*0bf6*/ 	.byte	0x06
	.zero		1


	//   ....[40]....
        /*0bf8*/ 	.word	0x0000abe0
        /*0bfc*/ 	.word	0x000000ff
        /*0c00*/ 	.word	0x00028850
        /*0c04*/ 	.short	0x010a
        /*0c06*/ 	.byte	0x06
	.zero		1


	//   ....[41]....
        /*0c08*/ 	.word	0x0000ac20
        /*0c0c*/ 	.word	0x000000ff
        /*0c10*/ 	.word	0x00028850
        /*0c14*/ 	.short	0x010a
        /*0c16*/ 	.byte	0x06
	.zero		1


	//   ....[42]....
        /*0c18*/ 	.word	0x0000b030
        /*0c1c*/ 	.word	0x00000005
        /*0c20*/ 	.word	0x00000000
        /*0c24*/ 	.short	0x0101
        /*0c26*/ 	.byte	0x3f
	.zero		1


	//   ....[43]....
        /*0c28*/ 	.word	0x0000cf30
        /*0c2c*/ 	.word	0x0000001b
        /*0c30*/ 	.word	0x00000000
        /*0c34*/ 	.short	0x0101
        /*0c36*/ 	.byte	0x3f
	.zero		1


	//   ....[44]....
        /*0c38*/ 	.word	0x0000d870
        /*0c3c*/ 	.word	0x000000ff
        /*0c40*/ 	.word	0x00028850
        /*0c44*/ 	.short	0x010a
        /*0c46*/ 	.byte	0x05
	.zero		1


	//   ....[45]....
        /*0c48*/ 	.word	0x0000d8b0
        /*0c4c*/ 	.word	0x000000ff
        /*0c50*/ 	.word	0x00028850
        /*0c54*/ 	.short	0x010a
        /*0c56*/ 	.byte	0x05
	.zero		1


	//   ....[46]....
        /*0c58*/ 	.word	0x0000ddf0
        /*0c5c*/ 	.word	0x00000006
        /*0c60*/ 	.word	0x00000000
        /*0c64*/ 	.short	0x0101
        /*0c66*/ 	.byte	0x3f
	.zero		1


	//   ....[47]....
        /*0c68*/ 	.word	0x0000f4d0
        /*0c6c*/ 	.word	0x00000000
        /*0c70*/ 	.word	0x00000000
        /*0c74*/ 	.short	0x0101
        /*0c76*/ 	.byte	0x3f
	.zero		1


	//   ....[48]....
        /*0c78*/ 	.word	0x0000fb80
        /*0c7c*/ 	.word	0x00000006
        /*0c80*/ 	.word	0x00000000
        /*0c84*/ 	.short	0x0101
        /*0c86*/ 	.byte	0x3f
	.zero		1


	//   ....[49]....
        /*0c88*/ 	.word	0x000137a0
        /*0c8c*/ 	.word	0x00000000
        /*0c90*/ 	.word	0x00028840
        /*0c94*/ 	.short	0x010a
        /*0c96*/ 	.byte	0x3f
	.zero		1


	//   ....[50]....
        /*0c98*/ 	.word	0x000145f0
        /*0c9c*/ 	.word	0x00000012
        /*0ca0*/ 	.word	0x00028800
        /*0ca4*/ 	.short	0x0107
        /*0ca6*/ 	.byte	0x3f
	.zero		1


	//   ....[51]....
        /*0ca8*/ 	.word	0x00014700
        /*0cac*/ 	.word	0x00000012
        /*0cb0*/ 	.word	0x00028800
        /*0cb4*/ 	.short	0x0101
        /*0cb6*/ 	.byte	0x3f
	.zero		1


	//   ....[52]....
        /*0cb8*/ 	.word	0x00014720
        /*0cbc*/ 	.word	0x00000012
        /*0cc0*/ 	.word	0x00028820
        /*0cc4*/ 	.short	0x010a
        /*0cc6*/ 	.byte	0x3f
	.zero		1


	//   ....[53]....
        /*0cc8*/ 	.word	0x00014b40
        /*0ccc*/ 	.word	0x00000003
        /*0cd0*/ 	.word	0x00028840
        /*0cd4*/ 	.short	0x010a
        /*0cd6*/ 	.byte	0x3f
	.zero		1


	//   ....[54]....
        /*0cd8*/ 	.word	0x00014ee0
        /*0cdc*/ 	.word	0x00000003
        /*0ce0*/ 	.word	0x00000060
        /*0ce4*/ 	.short	0x010a
        /*0ce6*/ 	.byte	0x3f
	.zero		1


	//   ....[55]....
        /*0ce8*/ 	.word	0x00015560
        /*0cec*/ 	.word	0x00000003
        /*0cf0*/ 	.word	0x00028840
        /*0cf4*/ 	.short	0x010a
        /*0cf6*/ 	.byte	0x3f
	.zero		1


	//   ....[56]....
        /*0cf8*/ 	.word	0x00015900
        /*0cfc*/ 	.word	0x00000002
        /*0d00*/ 	.word	0x00000060
        /*0d04*/ 	.short	0x010a
        /*0d06*/ 	.byte	0x3f
	.zero		1


	//   ....[57]....
        /*0d08*/ 	.word	0x00015ed0
        /*0d0c*/ 	.word	0x00000002
        /*0d10*/ 	.word	0x00028840
        /*0d14*/ 	.short	0x010a
        /*0d16*/ 	.byte	0x3f
	.zero		1


	//   ....[58]....
        /*0d18*/ 	.word	0x00016270
        /*0d1c*/ 	.word	0x00000002
        /*0d20*/ 	.word	0x00000060
        /*0d24*/ 	.short	0x010a
        /*0d26*/ 	.byte	0x3f
	.zero		1


	//   ....[59]....
        /*0d28*/ 	.word	0x000167f0
        /*0d2c*/ 	.word	0x00000000
        /*0d30*/ 	.word	0x00028860
        /*0d34*/ 	.short	0x010a
        /*0d36*/ 	.byte	0x3f
	.zero		1


	//   ....[60]....
        /*0d38*/ 	.word	0x00017e20
        /*0d3c*/ 	.word	0x00000000
        /*0d40*/ 	.word	0x00028820
        /*0d44*/ 	.short	0x010a
        /*0d46*/ 	.byte	0x3f
	.zero		1


	//   ....[61]....
        /*0d48*/ 	.word	0x00018010
        /*0d4c*/ 	.word	0x00000006
        /*0d50*/ 	.word	0x00000000
        /*0d54*/ 	.short	0x010a
        /*0d56*/ 	.byte	0x3f
	.zero		1


	//   ....[62]....
        /*0d58*/ 	.word	0x00018040
        /*0d5c*/ 	.word	0x00000007
        /*0d60*/ 	.word	0x00000000
        /*0d64*/ 	.short	0x010a
        /*0d66*/ 	.byte	0x3f
	.zero		1


	//   ....[63]....
        /*0d68*/ 	.word	0x000180a0
        /*0d6c*/ 	.word	0x00000004
        /*0d70*/ 	.word	0x00000000
        /*0d74*/ 	.short	0x010a
        /*0d76*/ 	.byte	0x3f
	.zero		1


	//   ....[64]....
        /*0d78*/ 	.word	0x000180d0
        /*0d7c*/ 	.word	0x00000003
        /*0d80*/ 	.word	0x00000000
        /*0d84*/ 	.short	0x010a
        /*0d86*/ 	.byte	0x3f
	.zero		1


	//   ....[65]....
        /*0d88*/ 	.word	0x00018140
        /*0d8c*/ 	.word	0x00000003
        /*0d90*/ 	.word	0x00028800
        /*0d94*/ 	.short	0x010a
        /*0d96*/ 	.byte	0x3f
	.zero		1


	//   ....[66]....
        /*0d98*/ 	.word	0x00018190
        /*0d9c*/ 	.word	0x00000005
        /*0da0*/ 	.word	0x00028830
        /*0da4*/ 	.short	0x010a
        /*0da6*/ 	.byte	0x3f
	.zero		1


	//   ....[67]....
        /*0da8*/ 	.word	0x000181f0
        /*0dac*/ 	.word	0x00000007
        /*0db0*/ 	.word	0x00028830
        /*0db4*/ 	.short	0x010a
        /*0db6*/ 	.byte	0x3f
	.zero		1


	//   ....[68]....
        /*0db8*/ 	.word	0x00018250
        /*0dbc*/ 	.word	0x00000007
        /*0dc0*/ 	.word	0x00028850
        /*0dc4*/ 	.short	0x010a
        /*0dc6*/ 	.byte	0x3f
	.zero		1


	//   ....[69]....
        /*0dc8*/ 	.word	0x000182b0
        /*0dcc*/ 	.word	0x00000005
        /*0dd0*/ 	.word	0x00028830
        /*0dd4*/ 	.short	0x010a
        /*0dd6*/ 	.byte	0x3f
	.zero		1


	//   ....[70]....
        /*0dd8*/ 	.word	0x00018310
        /*0ddc*/ 	.word	0x00000005
        /*0de0*/ 	.word	0x00028850
        /*0de4*/ 	.short	0x010a
        /*0de6*/ 	.byte	0x3f
	.zero		1


	//   ....[71]....
        /*0de8*/ 	.word	0x00018370
        /*0dec*/ 	.word	0x00000005
        /*0df0*/ 	.word	0x00028830
        /*0df4*/ 	.short	0x010a
        /*0df6*/ 	.byte	0x3f
	.zero		1


	//   ....[72]....
        /*0df8*/ 	.word	0x000183d0
        /*0dfc*/ 	.word	0x00000005
        /*0e00*/ 	.word	0x00028850
        /*0e04*/ 	.short	0x010a
        /*0e06*/ 	.byte	0x3f
	.zero		1


	//   ....[73]....
        /*0e08*/ 	.word	0x00018430
        /*0e0c*/ 	.word	0x00000007
        /*0e10*/ 	.word	0x00028850
        /*0e14*/ 	.short	0x010a
        /*0e16*/ 	.byte	0x3f
	.zero		1


	//   ....[74]....
        /*0e18*/ 	.word	0x000185d0
        /*0e1c*/ 	.word	0x00000000
        /*0e20*/ 	.word	0x00028840
        /*0e24*/ 	.short	0x010a
        /*0e26*/ 	.byte	0x3f
	.zero		1


	//   ....[75]....
        /*0e28*/ 	.word	0x00019110
        /*0e2c*/ 	.word	0x00000012
        /*0e30*/ 	.word	0x00028820
        /*0e34*/ 	.short	0x010a
        /*0e36*/ 	.byte	0x3f
	.zero		1


	//   ....[76]....
        /*0e38*/ 	.word	0x00019160
        /*0e3c*/ 	.word	0x00000003
        /*0e40*/ 	.word	0x00028840
        /*0e44*/ 	.short	0x010a
        /*0e46*/ 	.byte	0x3f
	.zero		1


	//   ....[77]....
        /*0e48*/ 	.word	0x000191b0
        /*0e4c*/ 	.word	0x00000003
        /*0e50*/ 	.word	0x00000060
        /*0e54*/ 	.short	0x010a
        /*0e56*/ 	.byte	0x3f
	.zero		1


	//   ....[78]....
        /*0e58*/ 	.word	0x00019200
        /*0e5c*/ 	.word	0x00000003
        /*0e60*/ 	.word	0x00028840
        /*0e64*/ 	.short	0x010a
        /*0e66*/ 	.byte	0x3f
	.zero		1


	//   ....[79]....
        /*0e68*/ 	.word	0x00019250
        /*0e6c*/ 	.word	0x00000002
        /*0e70*/ 	.word	0x00000060
        /*0e74*/ 	.short	0x010a
        /*0e76*/ 	.byte	0x3f
	.zero		1


	//   ....[80]....
        /*0e78*/ 	.word	0x000192a0
        /*0e7c*/ 	.word	0x00000002
        /*0e80*/ 	.word	0x00028840
        /*0e84*/ 	.short	0x010a
        /*0e86*/ 	.byte	0x3f
	.zero		1


	//   ....[81]....
        /*0e88*/ 	.word	0x000192f0
        /*0e8c*/ 	.word	0x00000002
        /*0e90*/ 	.word	0x00000060
        /*0e94*/ 	.short	0x010a
        /*0e96*/ 	.byte	0x3f
	.zero		1


	//   ....[82]....
        /*0e98*/ 	.word	0x00019340
        /*0e9c*/ 	.word	0x00000000
        /*0ea0*/ 	.word	0x00028860
        /*0ea4*/ 	.short	0x010a
        /*0ea6*/ 	.byte	0x3f
	.zero		1


	//   ....[83]....
        /*0ea8*/ 	.word	0x00019e10
        /*0eac*/ 	.word	0x00000000
        /*0eb0*/ 	.word	0x00028820
        /*0eb4*/ 	.short	0x010a
        /*0eb6*/ 	.byte	0x3f
	.zero		1


	//   ....[84]....
        /*0eb8*/ 	.word	0x00019fb0
        /*0ebc*/ 	.word	0x00000006
        /*0ec0*/ 	.word	0x00000000
        /*0ec4*/ 	.short	0x010a
        /*0ec6*/ 	.byte	0x3f
	.zero		1


	//   ....[85]....
        /*0ec8*/ 	.word	0x0001a000
        /*0ecc*/ 	.word	0x00000007
        /*0ed0*/ 	.word	0x00000000
        /*0ed4*/ 	.short	0x010a
        /*0ed6*/ 	.byte	0x3f
	.zero		1


	//   ....[86]....
        /*0ed8*/ 	.word	0x0001a050
        /*0edc*/ 	.word	0x00000004
        /*0ee0*/ 	.word	0x00000000
        /*0ee4*/ 	.short	0x010a
        /*0ee6*/ 	.byte	0x3f
	.zero		1


	//----- nvinfo : EIATTR_NUM_MBARRIERS
	.align		4
.L_989:
        /*0ee8*/ 	.byte	0x03, 0x38
        /*0eea*/ 	.short	0x0016


	//----- nvinfo : EIATTR_EXIT_INSTR_OFFSETS
	.align		4
        /*0eec*/ 	.byte	0x04, 0x1c
        /*0eee*/ 	.short	(.L_991 - .L_990)


	//   ....[0]....
.L_990:
        /*0ef0*/ 	.word	0x00000a70


	//   ....[1]....
        /*0ef4*/ 	.word	0x000110f0


	//   ....[2]....
        /*0ef8*/ 	.word	0x00018120


	//----- nvinfo : EIATTR_MAX_THREADS
	.align		4
.L_991:
        /*0efc*/ 	.byte	0x04, 0x05
        /*0efe*/ 	.short	(.L_993 - .L_992)
.L_992:
        /*0f00*/ 	.word	0x00000180
        /*0f04*/ 	.word	0x00000001
        /*0f08*/ 	.word	0x00000001


	//----- nvinfo : EIATTR_CRS_STACK_SIZE
	.align		4
.L_993:
        /*0f0c*/ 	.byte	0x04, 0x1e
        /*0f0e*/ 	.short	(.L_995 - .L_994)
.L_994:
        /*0f10*/ 	.word	0x00000000


	//----- nvinfo : EIATTR_CBANK_PARAM_SIZE
	.align		4
.L_995:
        /*0f14*/ 	.byte	0x03, 0x19
        /*0f16*/ 	.short	0x0af0


	//----- nvinfo : EIATTR_PARAM_CBANK
	.align		4
        /*0f18*/ 	.byte	0x04, 0x0a
        /*0f1a*/ 	.short	(.L_997 - .L_996)
	.align		4
.L_996:
        /*0f1c*/ 	.word	index@(.nv.constant0._ZN7cutlass13device_kernelIN5flash11enable_sm90INS1_16FlashAttnFwdSm90INS1_25CollectiveMainloopFwdSm90ILi2EN4cute5tupleIJNS5_1CILi1EEES8_S8_EEENS6_IJNS7_ILi128EEESA_SA_EEELi128ENS_10bfloat16_tEfNS_4arch4Sm90ELb0ELb1ELb0ELb1ELb0ELb0ELb0ELb1ELb1ELb1ELb1ELb0EEENS1_21CollectiveEpilogueFwdISB_S9_SC_SE_Li256ELb1ELb1ELb1ELb0EEENS1_36VarlenDynamicPersistentTileSchedulerILi128ELi128ELi256ELi128ELb1ELb1ELb1ELb1ELb0ELb1EEEEEEEEEvNT_6ParamsE)
        /*0f20*/ 	.short	0x0210
        /*0f22*/ 	.short	0x0af0


	//----- nvinfo : EIATTR_SW_WAR
	.align		4
.L_997:
        /*0f24*/ 	.byte	0x04, 0x36
        /*0f26*/ 	.short	(.L_999 - .L_998)
.L_998:
        /*0f28*/ 	.word	0x00000008
.L_999:


//--------------------- .nv.info._ZN7cutlass13device_kernelIN5flash11enable_sm90INS1_16FlashAttnFwdSm90INS1_25CollectiveMainloopFwdSm90ILi2EN4cute5tupleIJNS5_1CILi1EEES8_S8_EEENS6_IJNS7_ILi128EEESA_SA_EEELi128ENS_10bfloat16_tEfNS_4arch4Sm90ELb0ELb1ELb0ELb1ELb0ELb1ELb0ELb1ELb1ELb1ELb1ELb0EEENS1_21CollectiveEpilogueFwdISB_S9_SC_SE_Li256ELb1ELb1ELb1ELb0EEENS1_36VarlenDynamicPersistentTileSchedulerILi128ELi128ELi256ELi128ELb1ELb1ELb1ELb1ELb0ELb1EEEEEEEEEvNT_6ParamsE --------------------------
	.section	.nv.info._ZN7cutlass13device_kernelIN5flash11enable_sm90INS1_16FlashAttnFwdSm90INS1_25CollectiveMainloopFwdSm90ILi2EN4cute5tupleIJNS5_1CILi1EEES8_S8_EEENS6_IJNS7_ILi128EEESA_SA_EEELi128ENS_10bfloat16_tEfNS_4arch4Sm90ELb0ELb1ELb0ELb1ELb0ELb1ELb0ELb1ELb1ELb1ELb1ELb0EEENS1_21CollectiveEpilogueFwdISB_S9_SC_SE_Li256ELb1ELb1ELb1ELb0EEENS1_36VarlenDynamicPersistentTileSchedulerILi128ELi128ELi256ELi128ELb1ELb1ELb1ELb1ELb0ELb1EEEEEEEEEvNT_6ParamsE,"",@"SHT_CUDA_INFO"
	.sectionflags	@""
	.align	4


	//----- nvinfo : EIATTR_CUDA_API_VERSION
	.align		4
        /*0000*/ 	.byte	0x04, 0x37
        /*0002*/ 	.short	(.L_1001 - .L_1000)
.L_1000:
        /*0004*/ 	.word	0x00000082


	//----- nvinfo : EIATTR_KPARAM_INFO
	.align		4
.L_1001:
        /*0008*/ 	.byte	0x04, 0x17
        /*000a*/ 	.short	(.L_1003 - .L_1002)
.L_1002:
        /*000c*/ 	.word	0x00000000
        /*0010*/ 	.short	0x0000
        /*0012*/ 	.short	0x0070
        /*0014*/ 	.byte	0x00, 0xf0, 0x01, 0x2a


	//----- nvinfo : EIATTR_SPARSE_MMA_MASK
	.align		4
.L_1003:
        /*0018*/ 	.byte	0x03, 0x50
        /*001a*/ 	.short	0x0000


	//----- nvinfo : EIATTR_MAXREG_COUNT
	.align		4
        /*001c*/ 	.byte	0x03, 0x1b
        /*001e*/ 	.short	0x00a8


	//----- nvinfo : EIATTR_NUM_BARRIERS
	.align		4
        /*0020*/ 	.byte	0x02, 0x4c
        /*0022*/ 	.byte	0x10
	.zero		1


	//----- nvinfo : EIATTR_EXTERNS
	.align		4
        /*0024*/ 	.byte	0x04, 0x0f
        /*0026*/ 	.short	(.L_1005 - .L_1004)


	//   ....[0]....
	.align		4
.L_1004:
        /*0028*/ 	.word	index@(__assertfail)


	//----- nvinfo : EIATTR_ANNOTATIONS
	.align		4
.L_1005:
        /*002c*/ 	.byte	0x04, 0x55
        /*002e*/ 	.short	(.L_1007 - .L_1006)


	//   ....[0]....
.L_1006:
        /* <DEDUP_REMOVED lines=101> */


	//----- nvinfo : EIATTR_MERCURY_ISA_VERSION
	.align		4
.L_1007:
        /*0670*/ 	.byte	0x03, 0x5f
        /*0672*/ 	.short	0x0101


	//----- nvinfo : EIATTR_UNUSED_LOAD_BYTE_OFFSET
	.align		4
        /*0674*/ 	.byte	0x04, 0x44
        /*0676*/ 	.short	(.L_1009 - .L_1008)


	//   ....[0]....
.L_1008:
        /*0678*/ 	.word	0x00000ad0
        /*067c*/ 	.word	0x0000fff0


	//   ....[1]....
        /*0680*/ 	.word	0x0001baf0
        /*0684*/ 	.word	0x0000fff0


	//----- nvinfo : EIATTR_INT_WARP_WIDE_INSTR_OFFSETS
	.align		4
.L_1009:
        /*0688*/ 	.byte	0x04, 0x31
        /*068a*/ 	.short	(.L_1011 - .L_1010)


	//   ....[0]....
.L_1010:
        /*068c*/ 	.word	0x00000190


	//   ....[1]....
        /*0690*/ 	.word	0x000001d0


	//   ....[2]....
        /*0694*/ 	.word	0x00000240


	//   ....[3]....
        /*0698*/ 	.word	0x00022320


	//   ....[4]....
        /*069c*/ 	.word	0x000223b0


	//   ....[5]....
        /*06a0*/ 	.word	0x00025a80


	//   ....[6]....
        /*06a4*/ 	.word	0x00025ae0


	//----- nvinfo : EIATTR_COOP_GROUP_MASK_REGIDS
	.align		4
.L_1011:
        /*06a8*/ 	.byte	0x04, 0x29
        /*06aa*/ 	.short	(.L_1013 - .L_1012)


	//   ....[0]....
.L_1012:
        /*06ac*/ 	.word	0xffffffff


	//   ....[1]....
        /*06b0*/ 	.word	0xffffffff


	//   ....[2]....
        /*06b4*/ 	.word	0xffffffff


	//   ....[3]....
        /*06b8*/ 	.word	0xffffffff


	//   ....[4]....
        /*06bc*/ 	.word	0xffffffff


	//   ....[5]....
        /*06c0*/ 	.word	0xffffffff


	//   ....[6]....
        /*06c4*/ 	.word	0xffffffff


	//   ....[7]....
        /*06c8*/ 	.word	0xffffffff


	//   ....[8]....
        /*06cc*/ 	.word	0xffffffff


	//   ....[9]....
        /*06d0*/ 	.word	0xffffffff


	//   ....[10]....
        /*06d4*/ 	.word	0xffffffff


	//   ....[11]....
        /*06d8*/ 	.word	0xffffffff


	//   ....[12]....
        /*06dc*/ 	.word	0xffffffff


	//   ....[13]....
        /*06e0*/ 	.word	0xffffffff


	//   ....[14]....
        /*06e4*/ 	.word	0xffffffff


	//   ....[15]....
        /*06e8*/ 	.word	0xffffffff


	//   ....[16]....
        /*06ec*/ 	.word	0xffffffff


	//   ....[17]....
        /*06f0*/ 	.word	0xffffffff


	//   ....[18]....
        /*06f4*/ 	.word	0xffffffff


	//   ....[19]....
        /*06f8*/ 	.word	0xffffffff


	//   ....[20]....
        /*06fc*/ 	.word	0xffffffff


	//   ....[21]....
        /*0700*/ 	.word	0xffffffff


	//   ....[22]....
        /*0704*/ 	.word	0xffffffff


	//   ....[23]....
        /*0708*/ 	.word	0xffffffff


	//   ....[24]....
        /*070c*/ 	.word	0xffffffff


	//   ....[25]....
        /*0710*/ 	.word	0xffffffff


	//   ....[26]....
        /*0714*/ 	.word	0xffffffff


	//   ....[27]....
        /*0718*/ 	.word	0xffffffff


	//   ....[28]....
        /*071c*/ 	.word	0xffffffff


	//   ....[29]....
        /*0720*/ 	.word	0xffffffff


	//   ....[30]....
        /*0724*/ 	.word	0xffffffff


	//   ....[31]....
        /*0728*/ 	.word	0xffffffff


	//   ....[32]....
        /*072c*/ 	.word	0xffffffff


	//   ....[33]....
        /*0730*/ 	.word	0xffffffff


	//   ....[34]....
        /*0734*/ 	.word	0xffffffff


	//   ....[35]....
        /*0738*/ 	.word	0xffffffff


	//   ....[36]....
        /*073c*/ 	.word	0xffffffff


	//   ....[37]....
        /*0740*/ 	.word	0xffffffff


	//   ....[38]....
        /*0744*/ 	.word	0xffffffff


	//   ....[39]....
        /*0748*/ 	.word	0xffffffff


	//   ....[40]....
        /*074c*/ 	.word	0xffffffff


	//   ....[41]....
        /*0750*/ 	.word	0xffffffff


	//   ....[42]....
        /*0754*/ 	.word	0xffffffff


	//   ....[43]....
        /*0758*/ 	.word	0xffffffff


	//   ....[44]....
        /*075c*/ 	.word	0xffffffff


	//   ....[45]....
        /*0760*/ 	.word	0xffffffff


	//   ....[46]....
        /*0764*/ 	.word	0xffffffff


	//   ....[47]....
        /*0768*/ 	.word	0xffffffff


	//   ....[48]....
        /*076c*/ 	.word	0xffffffff


	//   ....[49]....
        /*0770*/ 	.word	0xffffffff


	//   ....[50]....
        /*0774*/ 	.word	0xffffffff


	//   ....[51]....
        /*0778*/ 	.word	0xffffffff


	//   ....[52]....
        /*077c*/ 	.word	0xffffffff


	//   ....[53]....
        /*0780*/ 	.word	0xffffffff


	//   ....[54]....
        /*0784*/ 	.word	0xffffffff


	//   ....[55]....
        /*0788*/ 	.word	0xffffffff


	//   ....[56]....
        /*078c*/ 	.word	0xffffffff


	//   ....[57]....
        /*0790*/ 	.word	0xffffffff


	//   ....[58]....
        /*0794*/ 	.word	0xffffffff


	//   ....[59]....
        /*0798*/ 	.word	0xffffffff


	//   ....[60]....
        /*079c*/ 	.word	0xffffffff


	//   ....[61]....
        /*07a0*/ 	.word	0xffffffff


	//   ....[62]....
        /*07a4*/ 	.word	0xffffffff


	//   ....[63]....
        /*07a8*/ 	.word	0xffffffff


	//   ....[64]....
        /*07ac*/ 	.word	0xffffffff


	//   ....[65]....
        /*07b0*/ 	.word	0xffffffff


	//   ....[66]....
        /*07b4*/ 	.word	0xffffffff


	//   ....[67]....
        /*07b8*/ 	.word	0xffffffff


	//   ....[68]....
        /*07bc*/ 	.word	0xffffffff


	//   ....[69]....
        /*07c0*/ 	.word	0xffffffff


	//   ....[70]....
        /*07c4*/ 	.word	0xffffffff


	//   ....[71]....
        /*07c8*/ 	.word	0xffffffff


	//   ....[72]....
        /*07cc*/ 	.word	0xffffffff


	//   ....[73]....
        /*07d0*/ 	.word	0xffffffff


	//   ....[74]....
        /*07d4*/ 	.word	0xffffffff


	//   ....[75]....
        /*07d8*/ 	.word	0xffffffff


	//   ....[76]....
        /*07dc*/ 	.word	0xffffffff


	//   ....[77]....
        /*07e0*/ 	.word	0xffffffff


	//   ....[78]....
        /*07e4*/ 	.word	0xffffffff


	//   ....[79]....
        /*07e8*/ 	.word	0xffffffff


	//   ....[80]....
        /*07ec*/ 	.word	0xffffffff


	//   ....[81]....
        /*07f0*/ 	.word	0xffffffff


	//   ....[82]....
        /*07f4*/ 	.word	0xffffffff


	//   ....[83]....
        /*07f8*/ 	.word	0xffffffff


	//   ....[84]....
        /*07fc*/ 	.word	0xffffffff


	//   ....[85]....
        /*0800*/ 	.word	0xffffffff


	//   ....[86]....
        /*0804*/ 	.word	0xffffffff


	//   ....[87]....
        /*0808*/ 	.word	0xffffffff


	//   ....[88]....
        /*080c*/ 	.word	0xffffffff


	//   ....[89]....
        /*0810*/ 	.word	0xffffffff


	//   ....[90]....
        /*0814*/ 	.word	0xffffffff


	//   ....[91]....
        /*0818*/ 	.word	0xffffffff


	//   ....[92]....
        /*081c*/ 	.word	0xffffffff


	//   ....[93]....
        /*0820*/ 	.word	0xffffffff


	//   ....[94]....
        /*0824*/ 	.word	0xffffffff


	//   ....[95]....
        /*0828*/ 	.word	0xffffffff


	//   ....[96]....
        /*082c*/ 	.word	0xffffffff


	//   ....[97]....
        /*0830*/ 	.word	0xffffffff


	//   ....[98]....
        /*0834*/ 	.word	0xffffffff


	//   ....[99]....
        /*0838*/ 	.word	0xffffffff


	//   ....[100]....
        /*083c*/ 	.word	0xffffffff


	//   ....[101]....
        /*0840*/ 	.word	0xffffffff


	//   ....[102]....
        /*0844*/ 	.word	0xffffffff


	//   ....[103]....
        /*0848*/ 	.word	0xffffffff


	//   ....[104]....
        /*084c*/ 	.word	0xffffffff


	//   ....[105]....
        /*0850*/ 	.word	0xffffffff


	//   ....[106]....
        /*0854*/ 	.word	0xffffffff


	//   ....[107]....
        /*0858*/ 	.word	0xffffffff


	//   ....[108]....
        /*085c*/ 	.word	0xffffffff


	//   ....[109]....
        /*0860*/ 	.word	0xffffffff


	//   ....[110]....
        /*0864*/ 	.word	0xffffffff


	//   ....[111]....
        /*0868*/ 	.word	0xffffffff


	//   ....[112]....
        /*086c*/ 	.word	0xffffffff


	//   ....[113]....
        /*0870*/ 	.word	0xffffffff


	//   ....[114]....
        /*0874*/ 	.word	0xffffffff


	//   ....[115]....
        /*0878*/ 	.word	0xffffffff


	//   ....[116]....
        /*087c*/ 	.word	0xffffffff


	//   ....[117]....
        /*0880*/ 	.word	0xffffffff


	//   ....[118]....
        /*0884*/ 	.word	0xffffffff


	//   ....[119]....
        /*0888*/ 	.word	0xffffffff


	//   ....[120]....
        /*088c*/ 	.word	0xffffffff


	//   ....[121]....
        /*0890*/ 	.word	0xffffffff


	//   ....[122]....
        /*0894*/ 	.word	0xffffffff


	//   ....[123]....
        /*0898*/ 	.word	0xffffffff


	//   ....[124]....
        /*089c*/ 	.word	0xffffffff


	//   ....[125]....
        /*08a0*/ 	.word	0xffffffff


	//   ....[126]....
        /*08a4*/ 	.word	0xffffffff


	//   ....[127]....
        /*08a8*/ 	.word	0xffffffff


	//   ....[128]....
        /*08ac*/ 	.word	0xffffffff


	//   ....[129]....
        /*08b0*/ 	.word	0xffffffff


	//   ....[130]....
        /*08b4*/ 	.word	0xffffffff


	//   ....[131]....
        /*08b8*/ 	.word	0xffffffff


	//   ....[132]....
        /*08bc*/ 	.word	0xffffffff


	//   ....[133]....
        /*08c0*/ 	.word	0xffffffff


	//   ....[134]....
        /*08c4*/ 	.word	0xffffffff


	//   ....[135]....
        /*08c8*/ 	.word	0xffffffff


	//   ....[136]....
        /*08cc*/ 	.word	0xffffffff


	//   ....[137]....
        /*08d0*/ 	.word	0xffffffff


	//   ....[138]....
        /*08d4*/ 	.word	0xffffffff


	//   ....[139]....
        /*08d8*/ 	.word	0xffffffff


	//   ....[140]....
        /*08dc*/ 	.word	0xffffffff


	//   ....[141]....
        /*08e0*/ 	.word	0xffffffff


	//   ....[142]....
        /*08e4*/ 	.word	0xffffffff


	//   ....[143]....
        /*08e8*/ 	.word	0xffffffff


	//   ....[144]....
        /*08ec*/ 	.word	0x0500000f


	//   ....[145]....
        /*08f0*/ 	.word	0x0500000f


	//   ....[146]....
        /*08f4*/ 	.word	0x0500000f


	//   ....[147]....
        /*08f8*/ 	.word	0x0500000f


	//   ....[148]....
        /*08fc*/ 	.word	0x0500000f


	//   ....[149]....
        /*0900*/ 	.word	0x0500000f


	//   ....[150]....
        /*0904*/ 	.word	0x0500000f


	//   ....[151]....
        /*0908*/ 	.word	0x0500000f


	//   ....[152]....
        /*090c*/ 	.word	0x0500000f


	//   ....[153]....
        /*0910*/ 	.word	0x0500000f


	//   ....[154]....
        /*0914*/ 	.word	0x0500000f


	//   ....[155]....
        /*0918*/ 	.word	0x0500000f


	//   ....[156]....
        /*091c*/ 	.word	0x0500000f


	//   ....[157]....
        /*0920*/ 	.word	0x0500000f


	//   ....[158]....
        /*0924*/ 	.word	0x0500000f


	//   ....[159]....
        /*0928*/ 	.word	0x0500000f


	//   ....[160]....
        /*092c*/ 	.word	0x0500000f


	//   ....[161]....
        /*0930*/ 	.word	0x0500000f


	//   ....[162]....
        /*0934*/ 	.word	0x0500000f


	//   ....[163]....
        /*0938*/ 	.word	0x0500000f


	//   ....[164]....
        /*093c*/ 	.word	0x0500000f


	//   ....[165]....
        /*0940*/ 	.word	0x0500000f


	//   ....[166]....
        /*0944*/ 	.word	0x0500000f


	//   ....[167]....
        /*0948*/ 	.word	0x0500000f


	//   ....[168]....
        /*094c*/ 	.word	0x0500000f


	//   ....[169]....
        /*0950*/ 	.word	0x0500000f


	//   ....[170]....
        /*0954*/ 	.word	0x0500000f


	//   ....[171]....
        /*0958*/ 	.word	0x0500000f


	//   ....[172]....
        /*095c*/ 	.word	0x0500000f


	//   ....[173]....
        /*0960*/ 	.word	0x0500000f


	//   ....[174]....
        /*0964*/ 	.word	0x0500000f


	//   ....[175]....
        /*0968*/ 	.word	0x0500000f


	//   ....[176]....
        /*096c*/ 	.word	0x0500000f


	//   ....[177]....
        /*0970*/ 	.word	0x0500000f


	//   ....[178]....
        /*0974*/ 	.word	0x0500000f


	//   ....[179]....
        /*0978*/ 	.word	0x0500000f


	//   ....[180]....
        /*097c*/ 	.word	0x0500000f


	//   ....[181]....
        /*0980*/ 	.word	0x0500000f


	//   ....[182]....
        /*0984*/ 	.word	0x0500000f


	//   ....[183]....
        /*0988*/ 	.word	0x0500000f


	//   ....[184]....
        /*098c*/ 	.word	0x0500000f


	//   ....[185]....
        /*0990*/ 	.word	0x0500000f


	//   ....[186]....
        /*0994*/ 	.word	0x0500000f


	//   ....[187]....
        /*0998*/ 	.word	0x0500000f


	//   ....[188]....
        /*099c*/ 	.word	0x0500000f


	//   ....[189]....
        /*09a0*/ 	.word	0x0500000f


	//   ....[190]....
        /*09a4*/ 	.word	0x0500000f


	//   ....[191]....
        /*09a8*/ 	.word	0x0500000f


	//   ....[192]....
        /*09ac*/ 	.word	0x0500000f


	//   ....[193]....
        /*09b0*/ 	.word	0x0500000f


	//   ....[194]....
        /*09b4*/ 	.word	0x0500000f


	//   ....[195]....
        /*09b8*/ 	.word	0x0500000f


	//   ....[196]....
        /*09bc*/ 	.word	0x0500000f


	//   ....[197]....
        /*09c0*/ 	.word	0x0500000f


	//   ....[198]....
        /*09c4*/ 	.word	0x0500000f


	//   ....[199]....
        /*09c8*/ 	.word	0x0500000f


	//   ....[200]....
        /*09cc*/ 	.word	0x0500000f


	//   ....[201]....
        /*09d0*/ 	.word	0x0500000f


	//   ....[202]....
        /*09d4*/ 	.word	0x0500000f


	//   ....[203]....
        /*09d8*/ 	.word	0x0500000f


	//   ....[204]....
        /*09dc*/ 	.word	0x0500000f


	//   ....[205]....
        /*09e0*/ 	.word	0x0500000f


	//   ....[206]....
        /*09e4*/ 	.word	0x0500000f


	//   ....[207]....
        /*09e8*/ 	.word	0x0500000f


	//   ....[208]....
        /*09ec*/ 	.word	0x0500000f


	//   ....[209]....
        /*09f0*/ 	.word	0x0500000f


	//   ....[210]....
        /*09f4*/ 	.word	0x0500000f


	//   ....[211]....
        /*09f8*/ 	.word	0x0500000f


	//   ....[212]....
        /*09fc*/ 	.word	0x0500000f


	//   ....[213]....
        /*0a00*/ 	.word	0x0500000f


	//   ....[214]....
        /*0a04*/ 	.word	0x0500000f


	//   ....[215]....
        /*0a08*/ 	.word	0x0500000f


	//   ....[216]....
        /*0a0c*/ 	.word	0x0500000f


	//   ....[217]....
        /*0a10*/ 	.word	0x0500000f


	//   ....[218]....
        /*0a14*/ 	.word	0x0500000f


	//   ....[219]....
        /*0a18*/ 	.word	0x0500000f


	//   ....[220]....
        /*0a1c*/ 	.word	0x0500000f


	//   ....[221]....
        /*0a20*/ 	.word	0x0500000f


	//   ....[222]....
        /*0a24*/ 	.word	0x0500000f


	//   ....[223]....
        /*0a28*/ 	.word	0x0500000f


	//   ....[224]....
        /*0a2c*/ 	.word	0x0500000f


	//   ....[225]....
        /*0a30*/ 	.word	0x0500000f


	//   ....[226]....
        /*0a34*/ 	.word	0x0500000f


	//   ....[227]....
        /*0a38*/ 	.word	0x0500000f


	//   ....[228]....
        /*0a3c*/ 	.word	0x0500000f


	//   ....[229]....
        /*0a40*/ 	.word	0x0500000f


	//   ....[230]....
        /*0a44*/ 	.word	0x0500000f


	//   ....[231]....
        /*0a48*/ 	.word	0x0500000f


	//   ....[232]....
        /*0a4c*/ 	.word	0x0500000f


	//   ....[233]....
        /*0a50*/ 	.word	0x0500000f


	//----- nvinfo : EIATTR_COOP_GROUP_INSTR_OFFSETS
	.align		4
.L_1013:
        /*0a54*/ 	.byte	0x04, 0x28
        /*0a56*/ 	.short	(.L_1015 - .L_1014)


	//   ....[0]....
.L_1014:
        /*0a58*/ 	.word	0x00000070


	//   ....[1]....
        /*0a5c*/ 	.word	0x000001a0


	//   ....[2]....
        /*0a60*/ 	.word	0x000001f0


	//   ....[3]....
        /*0a64*/ 	.word	0x00000420


	//   ....[4]....
        /*0a68*/ 	.word	0x00000580


	//   ....[5]....
        /*0a6c*/ 	.word	0x000006a0


	//   ....[6]....
        /*0a70*/ 	.word	0x00000800


	//   ....[7]....
        /*0a74*/ 	.word	0x00009cd0


	//   ....[8]....
        /*0a78*/ 	.word	0x0000a3a0


	//   ....[9]....
        /*0a7c*/ 	.word	0x0000a3b0


	//   ....[10]....
        /*0a80*/ 	.word	0x0000a3c0


	//   ....[11]....
        /*0a84*/ 	.word	0x0000a3d0


	//   ....[12]....
        /*0a88*/ 	.word	0x0000a710


	//   ....[13]....
        /*0a8c*/ 	.word	0x0000a720


	//   ....[14]....
        /*0a90*/ 	.word	0x0000a730


	//   ....[15]....
        /*0a94*/ 	.word	0x0000a740


	//   ....[16]....
        /*0a98*/ 	.word	0x0000aa60


	//   ....[17]....
        /*0a9c*/ 	.word	0x0000aa70


	//   ....[18]....
        /*0aa0*/ 	.word	0x0000aa80


	//   ....[19]....
        /*0aa4*/ 	.word	0x0000aa90


	//   ....[20]....
        /*0aa8*/ 	.word	0x0000add0


	//   ....[21]....
        /*0aac*/ 	.word	0x0000ade0


	//   ....[22]....
        /*0ab0*/ 	.word	0x0000adf0


	//   ....[23]....
        /*0ab4*/ 	.word	0x0000ae00


	//   ....[24]....
        /*0ab8*/ 	.word	0x0000ccf0


	//   ....[25]....
        /*0abc*/ 	.word	0x0000cd10


	//   ....[26]....
        /*0ac0*/ 	.word	0x0000cd20


	//   ....[27]....
        /*0ac4*/ 	.word	0x0000cd30


	//   ....[28]....
        /*0ac8*/ 	.word	0x0000ce40


	//   ....[29]....
        /*0acc*/ 	.word	0x0000ce90


	//   ....[30]....
        /*0ad0*/ 	.word	0x0000cec0


	//   ....[31]....
        /*0ad4*/ 	.word	0x0000cf00


	//   ....[32]....
        /*0ad8*/ 	.word	0x0000d280


	//   ....[33]....
        /*0adc*/ 	.word	0x0000d2a0


	//   ....[34]....
        /*0ae0*/ 	.word	0x0000d2c0


	//   ....[35]....
        /*0ae4*/ 	.word	0x0000d2d0


	//   ....[36]....
        /*0ae8*/ 	.word	0x0000d390


	//   ....[37]....
        /*0aec*/ 	.word	0x0000d3b0


	//   ....[38]....
        /*0af0*/ 	.word	0x0000d3c0


	//   ....[39]....
        /*0af4*/ 	.word	0x0000d440


	//   ....[40]....
        /*0af8*/ 	.word	0x0000f8e0


	//   ....[41]....
        /*0afc*/ 	.word	0x0000fc70


	//   ....[42]....
        /*0b00*/ 	.word	0x00010cc0


	//   ....[43]....
        /*0b04*/ 	.word	0x00010d80


	//   ....[44]....
        /*0b08*/ 	.word	0x000116f0


	//   ....[45]....
        /*0b0c*/ 	.word	0x00011750


	//   ....[46]....
        /*0b10*/ 	.word	0x00013120


	//   ....[47]....
        /*0b14*/ 	.word	0x00013340


	//   ....[48]....
        /*0b18*/ 	.word	0x00014010


	//   ....[49]....
        /*0b1c*/ 	.word	0x000140c0


	//   ....[50]....
        /*0b20*/ 	.word	0x00014830


	//   ....[51]....
        /*0b24*/ 	.word	0x00014880


	//   ....[52]....
        /*0b28*/ 	.word	0x00016550


	//   ....[53]....
        /*0b2c*/ 	.word	0x00016590


	//   ....[54]....
        /*0b30*/ 	.word	0x00016c80


	//   ....[55]....
        /*0b34*/ 	.word	0x00016d10


	//   ....[56]....
        /*0b38*/ 	.word	0x00018820


	//   ....[57]....
        /*0b3c*/ 	.word	0x000189f0


	//   ....[58]....
        /*0b40*/ 	.word	0x000196d0


	//   ....[59]....
        /*0b44*/ 	.word	0x00019780


	//   ....[60]....
        /*0b48*/ 	.word	0x00019ef0


	//   ....[61]....
        /*0b4c*/ 	.word	0x00019f50


	//   ....[62]....
        /*0b50*/ 	.word	0x0001b480


	//   ....[63]....
        /*0b54*/ 	.word	0x0001b490


	//   ....[64]....
        /*0b58*/ 	.word	0x0001b4e0


	//   ....[65]....
        /*0b5c*/ 	.word	0x0001b4f0


	//   ....[66]....
        /*0b60*/ 	.word	0x0001c590


	//   ....[67]....
        /*0b64*/ 	.word	0x0001c5b0


	//   ....[68]....
        /*0b68*/ 	.word	0x0001c5d0


	//   ....[69]....
        /*0b6c*/ 	.word	0x0001c5e0


	//   ....[70]....
        /*0b70*/ 	.word	0x0001cca0


	//   ....[71]....
        /*0b74*/ 	.word	0x0001ccb0


	//   ....[72]....
        /*0b78*/ 	.word	0x0001cdb0


	//   ....[73]....
        /*0b7c*/ 	.word	0x0001cdc0


	//   ....[74]....
        /*0b80*/ 	.word	0x0001ced0


	//   ....[75]....
        /*0b84*/ 	.word	0x0001cee0


	//   ....[76]....
        /*0b88*/ 	.word	0x0001cff0


	//   ....[77]....
        /*0b8c*/ 	.word	0x0001d000


	//   ....[78]....
        /*0b90*/ 	.word	0x0001d3b0


	//   ....[79]....
        /*0b94*/ 	.word	0x0001d3c0


	//   ....[80]....
        /*0b98*/ 	.word	0x0001d900


	//   ....[81]....
        /*0b9c*/ 	.word	0x0001d910


	//   ....[82]....
        /*0ba0*/ 	.word	0x0001e600


	//   ....[83]....
        /*0ba4*/ 	.word	0x0001e610


	//   ....[84]....
        /*0ba8*/ 	.word	0x0001e720


	//   ....[85]....
        /*0bac*/ 	.word	0x0001e730


	//   ....[86]....
        /*0bb0*/ 	.word	0x0001e840


	//   ....[87]....
        /*0bb4*/ 	.word	0x0001e850


	//   ....[88]....
        /*0bb8*/ 	.word	0x0001e960


	//   ....[89]....
        /*0bbc*/ 	.word	0x0001e970


	//   ....[90]....
        /*0bc0*/ 	.word	0x0001eae0


	//   ....[91]....
        /*0bc4*/ 	.word	0x0001ed10


	//   ....[92]....
        /*0bc8*/ 	.word	0x0001ed40


	//   ....[93]....
        /*0bcc*/ 	.word	0x0001ed70


	//   ....[94]....
        /*0bd0*/ 	.word	0x0001eda0


	//   ....[95]....
        /*0bd4*/ 	.word	0x0001edd0


	//   ....[96]....
        /*0bd8*/ 	.word	0x0001ee00


	//   ....[97]....
        /*0bdc*/ 	.word	0x0001efa0


	//   ....[98]....
        /*0be0*/ 	.word	0x0001efd0


	//   ....[99]....
        /*0be4*/ 	.word	0x0001f000


	//   ....[100]....
        /*0be8*/ 	.word	0x0001f030


	//   ....[101]....
        /*0bec*/ 	.word	0x0001f060


	//   ....[102]....
        /*0bf0*/ 	.word	0x0001f090


	//   ....[103]....
        /*0bf4*/ 	.word	0x0001f130


	//   ....[104]....
        /*0bf8*/ 	.word	0x0001f160


	//   ....[105]....
        /*0bfc*/ 	.word	0x0001f170


	//   ....[106]....
        /*0c00*/ 	.word	0x0001f1a0


	//   ....[107]....
        /*0c04*/ 	.word	0x00020b10


	//   ....[108]....
        /*0c08*/ 	.word	0x000228f0


	//   ....[109]....
        /*0c0c*/ 	.word	0x00023430


	//   ....[110]....
        /*0c10*/ 	.word	0x00023450


	//   ....[111]....
        /*0c14*/ 	.word	0x00023510


	//   ....[112]....
        /*0c18*/ 	.word	0x00023520


	//   ....[113]....
        /*0c1c*/ 	.word	0x000235b0


	//   ....[114]....
        /*0c20*/ 	.word	0x000235c0


	//   ....[115]....
        /*0c24*/ 	.word	0x00023650


	//   ....[116]....
        /*0c28*/ 	.word	0x00023660


	//   ....[117]....
        /*0c2c*/ 	.word	0x000236f0


	//   ....[118]....
        /*0c30*/ 	.word	0x00023700


	//   ....[119]....
        /*0c34*/ 	.word	0x00023790


	//   ....[120]....
        /*0c38*/ 	.word	0x000237a0


	//   ....[121]....
        /*0c3c*/ 	.word	0x00023830


	//   ....[122]....
        /*0c40*/ 	.word	0x00023840


	//   ....[123]....
        /*0c44*/ 	.word	0x00023890


	//   ....[124]....
        /*0c48*/ 	.word	0x000238c0


	//   ....[125]....
        /*0c4c*/ 	.word	0x00026210


	//   ....[126]....
        /*0c50*/ 	.word	0x00026280


	//   ....[127]....
        /*0c54*/ 	.word	0x000262b0


	//   ....[128]....
        /*0c58*/ 	.word	0x000262c0


	//   ....[129]....
        /*0c5c*/ 	.word	0x000262f0


	//   ....[130]....
        /*0c60*/ 	.word	0x00026320


	//   ....[131]....
        /*0c64*/ 	.word	0x00026350


	//   ....[132]....
        /*0c68*/ 	.word	0x00026380


	//   ....[133]....
        /*0c6c*/ 	.word	0x00026550


	//   ....[134]....
        /*0c70*/ 	.word	0x00026580


	//   ....[135]....
        /*0c74*/ 	.word	0x000265b0


	//   ....[136]....
        /*0c78*/ 	.word	0x000265e0


	//   ....[137]....
        /*0c7c*/ 	.word	0x00026610


	//   ....[138]....
        /*0c80*/ 	.word	0x00026640


	//   ....[139]....
        /*0c84*/ 	.word	0x00026710


	//   ....[140]....
        /*0c88*/ 	.word	0x00026730


	//   ....[141]....
        /*0c8c*/ 	.word	0x00026740


	//   ....[142]....
        /*0c90*/ 	.word	0x000267c0


	//   ....[143]....
        /*0c94*/ 	.word	0x000272f0


	//   ....[144]....
        /*0c98*/ 	.word	0x00027760


	//   ....[145]....
        /*0c9c*/ 	.word	0x00027810


	//   ....[146]....
        /*0ca0*/ 	.word	0x000278a0


	//   ....[147]....
        /*0ca4*/ 	.word	0x000278f0


	//   ....[148]....
        /*0ca8*/ 	.word	0x00027940


	//   ....[149]....
        /*0cac*/ 	.word	0x000279d0


	//   ....[150]....
        /*0cb0*/ 	.word	0x00027a60


	//   ....[151]....
        /*0cb4*/ 	.word	0x00027ab0


	//   ....[152]....
        /*0cb8*/ 	.word	0x00027b00


	//   ....[153]....
        /*0cbc*/ 	.word	0x00027b90


	//   ....[154]....
        /*0cc0*/ 	.word	0x00027c20


	//   ....[155]....
        /*0cc4*/ 	.word	0x00027c70


	//   ....[156]....
        /*0cc8*/ 	.word	0x00027cc0


	//   ....[157]....
        /*0ccc*/ 	.word	0x00027d50


	//   ....[158]....
        /*0cd0*/ 	.word	0x00027de0


	//   ....[159]....
        /*0cd4*/ 	.word	0x00027e30


	//   ....[160]....
        /*0cd8*/ 	.word	0x00027e80


	//   ....[161]....
        /*0cdc*/ 	.word	0x00027f80


	//   ....[162]....
        /*0ce0*/ 	.word	0x00028030


	//   ....[163]....
        /*0ce4*/ 	.word	0x000280b0


	//   ....[164]....
        /*0ce8*/ 	.word	0x00028140


	//   ....[165]....
        /*0cec*/ 	.word	0x000282b0


	//   ....[166]....
        /*0cf0*/ 	.word	0x000283e0


	//   ....[167]....
        /*0cf4*/ 	.word	0x00028460


	//   ....[168]....
        /*0cf8*/ 	.word	0x000284b0


	//   ....[169]....
        /*0cfc*/ 	.word	0x00028540


	//   ....[170]....
        /*0d00*/ 	.word	0x000285e0


	//   ....[171]....
        /*0d04*/ 	.word	0x00028660


	//   ....[172]....
        /*0d08*/ 	.word	0x000286d0


	//   ....[173]....
        /*0d0c*/ 	.word	0x00028820


	//   ....[174]....
        /*0d10*/ 	.word	0x00028960


	//   ....[175]....
        /*0d14*/ 	.word	0x000289c0


	//   ....[176]....
        /*0d18*/ 	.word	0x00028a10


	//   ....[177]....
        /*0d1c*/ 	.word	0x00028d90


	//   ....[178]....
        /*0d20*/ 	.word	0x00028de0


	//   ....[179]....
        /*0d24*/ 	.word	0x00028e70


	//   ....[180]....
        /*0d28*/ 	.word	0x00028f00


	//   ....[181]....
        /*0d2c*/ 	.word	0x00028f90


	//   ....[182]....
        /*0d30*/ 	.word	0x00029020


	//   ....[183]....
        /*0d34*/ 	.word	0x000290b0


	//   ....[184]....
        /*0d38*/ 	.word	0x00029140


	//   ....[185]....
        /*0d3c*/ 	.word	0x000291c0


	//   ....[186]....
        /*0d40*/ 	.word	0x00029210


	//   ....[187]....
        /*0d44*/ 	.word	0x000292a0


	//   ....[188]....
        /*0d48*/ 	.word	0x00029330


	//   ....[189]....
        /*0d4c*/ 	.word	0x000293b0


	//   ....[190]....
        /*0d50*/ 	.word	0x00029400


	//   ....[191]....
        /*0d54*/ 	.word	0x00029490


	//   ....[192]....
        /*0d58*/ 	.word	0x00029520


	//   ....[193]....
        /*0d5c*/ 	.word	0x000295b0


	//   ....[194]....
        /*0d60*/ 	.word	0x00029640


	//   ....[195]....
        /*0d64*/ 	.word	0x000296d0


	//   ....[196]....
        /*0d68*/ 	.word	0x00029760


	//   ....[197]....
        /*0d6c*/ 	.word	0x00029820


	//   ....[198]....
        /*0d70*/ 	.word	0x00029b10


	//   ....[199]....
        /*0d74*/ 	.word	0x00029cd0


	//   ....[200]....
        /*0d78*/ 	.word	0x00029d20


	//   ....[201]....
        /*0d7c*/ 	.word	0x00029d80


	//   ....[202]....
        /*0d80*/ 	.word	0x00029e80


	//   ....[203]....
        /*0d84*/ 	.word	0x00029ee0


	//   ....[204]....
        /*0d88*/ 	.word	0x00029fe0


	//   ....[205]....
        /*0d8c*/ 	.word	0x0002a040


	//   ....[206]....
        /*0d90*/ 	.word	0x0002a140


	//   ....[207]....
        /*0d94*/ 	.word	0x0002a1a0


	//   ....[208]....
        /*0d98*/ 	.word	0x0002a2a0


	//   ....[209]....
        /*0d9c*/ 	.word	0x0002a300


	//   ....[210]....
        /*0da0*/ 	.word	0x0002a400


	//   ....[211]....
        /*0da4*/ 	.word	0x0002a460


	//   ....[212]....
        /*0da8*/ 	.word	0x0002a560


	//   ....[213]....
        /*0dac*/ 	.word	0x0002a5c0


	//   ....[214]....
        /*0db0*/ 	.word	0x0002a6a0


	//   ....[215]....
        /*0db4*/ 	.word	0x0002a9d0


	//   ....[216]....
        /*0db8*/ 	.word	0x0002aa80


	//   ....[217]....
        /*0dbc*/ 	.word	0x0002ac00


	//   ....[218]....
        /*0dc0*/ 	.word	0x0002ac90


	//   ....[219]....
        /*0dc4*/ 	.word	0x0002ad10


	//   ....[220]....
        /*0dc8*/ 	.word	0x0002ad90


	//   ....[221]....
        /*0dcc*/ 	.word	0x0002ae10


	//   ....[222]....
        /*0dd0*/ 	.word	0x0002aea0


	//   ....[223]....
        /*0dd4*/ 	.word	0x0002af40


	//   ....[224]....
        /*0dd8*/ 	.word	0x0002b010


	//   ....[225]....
        /*0ddc*/ 	.word	0x0002b090


	//   ....[226]....
        /*0de0*/ 	.word	0x0002b110


	//   ....[227]....
        /*0de4*/ 	.word	0x0002b190


	//   ....[228]....
        /*0de8*/ 	.word	0x0002b220


	//   ....[229]....
        /*0dec*/ 	.word	0x0002b2a0


	//   ....[230]....
        /*0df0*/ 	.word	0x0002b350


	//   ....[231]....
        /*0df4*/ 	.word	0x0002b3a0


	//   ....[232]....
        /*0df8*/ 	.word	0x0002b460


	//   ....[233]....
        /*0dfc*/ 	.word	0x0002b590


	//----- nvinfo : EIATTR_REG_RECONFIG
	.align		4
.L_1015:
        /*0e00*/ 	.byte	0x01, 0x54
	.zero		2


	//----- nvinfo : EIATTR_SYSCALL_OFFSETS
	.align		4
        /*0e04*/ 	.byte	0x04, 0x46
        /*0e06*/ 	.short	(.L_1017 - .L_1016)


	//   ....[0]....
.L_1016:
        /*0e08*/ 	.word	0x00002210


	//   ....[1]....
        /*0e0c*/ 	.word	0x00002360


	//   ....[2]....
        /*0e10*/ 	.word	0x00009e70


	//   ....[3]....
        /*0e14*/ 	.word	0x0000a160


	//   ....[4]....
        /*0e18*/ 	.word	0x00022520


	//   ....[5]....
        /*0e1c*/ 	.word	0x00022670


	//   ....[6]....
        /*0e20*/ 	.word	0x00022760


	//   ....[7]....
        /*0e24*/ 	.word	0x00022fc0


	//----- nvinfo : EIATTR_MBARRIER_INSTR_OFFSETS
	.align		4
.L_1017:
        /*0e28*/ 	.byte	0x04, 0x39
        /*0e2a*/ 	.short	(.L_1019 - .L_1018)


	//   ....[0]....
.L_1018:
        /*0e2c*/ 	.word	0x000002d0
        /*0e30*/ 	.word	0x000000ff
        /*0e34*/ 	.word	0x00028800
        /*0e38*/ 	.short	0x0100
        /*0e3a*/ 	.byte	0x08
	.zero		1


	//   ....[1]....
        /*0e3c*/ 	.word	0x000002e0
        /*0e40*/ 	.word	0x000000ff
        /*0e44*/ 	.word	0x00028820
        /*0e48*/ 	.short	0x0100
        /*0e4a*/ 	.byte	0x08
	.zero		1


	//   ....[2]....
        /*0e4c*/ 	.word	0x000003d0
        /*0e50*/ 	.word	0x000000ff
        /*0e54*/ 	.word	0x00028830
        /*0e58*/ 	.short	0x0100
        /*0e5a*/ 	.byte	0x08
	.zero		1


	//   ....[3]....
        /*0e5c*/ 	.word	0x000003e0
        /*0e60*/ 	.word	0x000000ff
        /*0e64*/ 	.word	0x00028840
        /*0e68*/ 	.short	0x0100
        /*0e6a*/ 	.byte	0x08
	.zero		1


	//   ....[4]....
        /*0e6c*/ 	.word	0x000003f0
        /*0e70*/ 	.word	0x000000ff
        /*0e74*/ 	.word	0x00028838
        /*0e78*/ 	.short	0x0100
        /*0e7a*/ 	.byte	0x08
	.zero		1


	//   ....[5]....
        /*0e7c*/ 	.word	0x00000400
        /*0e80*/ 	.word	0x000000ff
        /*0e84*/ 	.word	0x00028848
        /*0e88*/ 	.short	0x0100
        /*0e8a*/ 	.byte	0x08
	.zero		1


	//   ....[6]....
        /*0e8c*/ 	.word	0x00000530
        /*0e90*/ 	.word	0x000000ff
        /*0e94*/ 	.word	0x00028850
        /*0e98*/ 	.short	0x0100
        /*0e9a*/ 	.byte	0x08
	.zero		1


	//   ....[7]....
        /*0e9c*/ 	.word	0x00000540
        /*0ea0*/ 	.word	0x000000ff
        /*0ea4*/ 	.word	0x00028860
        /*0ea8*/ 	.short	0x0100
        /*0eaa*/ 	.byte	0x08
	.zero		1


	//   ....[8]....
        /*0eac*/ 	.word	0x00000550
        /*0eb0*/ 	.word	0x000000ff
        /*0eb4*/ 	.word	0x00028858
        /*0eb8*/ 	.short	0x0100
        /*0eba*/ 	.byte	0x08
	.zero		1


	//   ....[9]....
        /*0ebc*/ 	.word	0x00000560
        /*0ec0*/ 	.word	0x000000ff
        /*0ec4*/ 	.word	0x00028868
        /*0ec8*/ 	.short	0x0100
        /*0eca*/ 	.byte	0x08
	.zero		1


	//   ....[10]....
        /*0ecc*/ 	.word	0x00000650
        /*0ed0*/ 	.word	0x000000ff
        /*0ed4*/ 	.word	0x00028870
        /*0ed8*/ 	.short	0x0100
        /*0eda*/ 	.byte	0x06
	.zero		1


	//   ....[11]....
        /*0edc*/ 	.word	0x00000660
        /*0ee0*/ 	.word	0x000000ff
        /*0ee4*/ 	.word	0x00028880
        /*0ee8*/ 	.short	0x0100
        /*0eea*/ 	.byte	0x06
	.zero		1


	//   ....[12]....
        /*0eec*/ 	.word	0x00000670
        /*0ef0*/ 	.word	0x000000ff
        /*0ef4*/ 	.word	0x00028878
        /*0ef8*/ 	.short	0x0100
        /*0efa*/ 	.byte	0x06
	.zero		1


	//   ....[13]....
        /*0efc*/ 	.word	0x00000680
        /*0f00*/ 	.word	0x000000ff
        /*0f04*/ 	.word	0x00028888
        /*0f08*/ 	.short	0x0100
        /*0f0a*/ 	.byte	0x06
	.zero		1


	//   ....[14]....
        /*0f0c*/ 	.word	0x000007b0
        /*0f10*/ 	.word	0x000000ff
        /*0f14*/ 	.word	0x00028890
        /*0f18*/ 	.short	0x0100
        /*0f1a*/ 	.byte	0x08
	.zero		1


	//   ....[15]....
        /*0f1c*/ 	.word	0x000007c0
        /*0f20*/ 	.word	0x000000ff
        /*0f24*/ 	.word	0x000288a0
        /*0f28*/ 	.short	0x0100
        /*0f2a*/ 	.byte	0x08
	.zero		1


	//   ....[16]....
        /*0f2c*/ 	.word	0x000007d0
        /*0f30*/ 	.word	0x000000ff
        /*0f34*/ 	.word	0x00028898
        /*0f38*/ 	.short	0x0100
        /*0f3a*/ 	.byte	0x08
	.zero		1


	//   ....[17]....
        /*0f3c*/ 	.word	0x000007e0
        /*0f40*/ 	.word	0x000000ff
        /*0f44*/ 	.word	0x000288a8
        /*0f48*/ 	.short	0x0100
        /*0f4a*/ 	.byte	0x08
	.zero		1


	//   ....[18]....
        /*0f4c*/ 	.word	0x00000910
        /*0f50*/ 	.word	0x000000ff
        /*0f54*/ 	.word	0x000288b0
        /*0f58*/ 	.short	0x0100
        /*0f5a*/ 	.byte	0x08
	.zero		1


	//   ....[19]....
        /*0f5c*/ 	.word	0x00000920
        /*0f60*/ 	.word	0x000000ff
        /*0f64*/ 	.word	0x000288c0
        /*0f68*/ 	.short	0x0100
        /*0f6a*/ 	.byte	0x08
	.zero		1


	//   ....[20]....
        /*0f6c*/ 	.word	0x00000930
        /*0f70*/ 	.word	0x000000ff
        /*0f74*/ 	.word	0x000288b8
        /*0f78*/ 	.short	0x0100
        /*0f7a*/ 	.byte	0x08
	.zero		1


	//   ....[21]....
        /*0f7c*/ 	.word	0x00000940
        /*0f80*/ 	.word	0x000000ff
        /*0f84*/ 	.word	0x000288c8
        /*0f88*/ 	.short	0x0100
        /*0f8a*/ 	.byte	0x08
	.zero		1


	//   ....[22]....
        /*0f8c*/ 	.word	0x00003a60
        /*0f90*/ 	.word	0x0000006b
        /*0f94*/ 	.word	0x00028890
        /*0f98*/ 	.short	0x010a
        /*0f9a*/ 	.byte	0x3f
	.zero		1


	//   ....[23]....
        /*0f9c*/ 	.word	0x000062d0
        /*0fa0*/ 	.word	0x0000006b
        /*0fa4*/ 	.word	0x00028890
        /*0fa8*/ 	.short	0x010a
        /*0faa*/ 	.byte	0x3f
	.zero		1


	//   ....[24]....
        /*0fac*/ 	.word	0x000085e0
        /*0fb0*/ 	.word	0x0000006b
        /*0fb4*/ 	.word	0x00028890
        /*0fb8*/ 	.short	0x010a
        /*0fba*/ 	.byte	0x3f
	.zero		1


	//   ....[25]....
        /*0fbc*/ 	.word	0x00008c40
        /*0fc0*/ 	.word	0x0000002c
        /*0fc4*/ 	.word	0x00000000
        /*0fc8*/ 	.short	0x0101
        /*0fca*/ 	.byte	0x3f
	.zero		1


	//   ....[26]....
        /*0fcc*/ 	.word	0x00008c80
        /*0fd0*/ 	.word	0x0000006b
        /*0fd4*/ 	.word	0x000288b0
        /*0fd8*/ 	.short	0x010a
        /*0fda*/ 	.byte	0x3f
	.zero		1


	//   ....[27]....
        /*0fdc*/ 	.word	0x000092b0
        /*0fe0*/ 	.word	0x0000006b
        /*0fe4*/ 	.word	0x00000000
        /*0fe8*/ 	.short	0x0101
        /*0fea*/ 	.byte	0x3f
	.zero		1


	//   ....[28]....
        /*0fec*/ 	.word	0x00009ef0
        /*0ff0*/ 	.word	0x00000002
        /*0ff4*/ 	.word	0x00028800
        /*0ff8*/ 	.short	0x010a
        /*0ffa*/ 	.byte	0x3f
	.zero		1


	//   ....[29]....
        /*0ffc*/ 	.word	0x00009f40
        /*1000*/ 	.word	0x00000002
        /*1004*/ 	.word	0x00028800
        /*1008*/ 	.short	0x010a
        /*100a*/ 	.byte	0x3f
	.zero		1


	//   ....[30]....
        /*100c*/ 	.word	0x0000b040
        /*1010*/ 	.word	0x00000002
        /*1014*/ 	.word	0x00028800
        /*1018*/ 	.short	0x010a
        /*101a*/ 	.byte	0x3f
	.zero		1


	//   ....[31]....
        /*101c*/ 	.word	0x0000d6f0
        /*1020*/ 	.word	0x00000002
        /*1024*/ 	.word	0x00028800
        /*1028*/ 	.short	0x010a
        /*102a*/ 	.byte	0x3f
	.zero		1


	//   ....[32]....
        /*102c*/ 	.word	0x0000f400
        /*1030*/ 	.word	0x00000003
        /*1034*/ 	.word	0x00028830
        /*1038*/ 	.short	0x010a
        /*103a*/ 	.byte	0x3f
	.zero		1


	//   ....[33]....
        /*103c*/ 	.word	0x0000f470
        /*1040*/ 	.word	0x00000003
        /*1044*/ 	.word	0x00028830
        /*1048*/ 	.short	0x010a
        /*104a*/ 	.byte	0x3f
	.zero		1


	//   ....[34]....
        /*104c*/ 	.word	0x0000fa90
        /*1050*/ 	.word	0x00000000
        /*1054*/ 	.word	0x00000000
        /*1058*/ 	.short	0x0101
        /*105a*/ 	.byte	0x3f
	.zero		1


	//   ....[35]....
        /*105c*/ 	.word	0x000127c0
        /*1060*/ 	.word	0x0000000b
        /*1064*/ 	.word	0x00028830
        /*1068*/ 	.short	0x010a
        /*106a*/ 	.byte	0x3f
	.zero		1


	//   ....[36]....
        /*106c*/ 	.word	0x00012810
        /*1070*/ 	.word	0x0000000b
        /*1074*/ 	.word	0x00028830
        /*1078*/ 	.short	0x010a
        /*107a*/ 	.byte	0x3f
	.zero		1


	//   ....[37]....
        /*107c*/ 	.word	0x00012c20
        /*1080*/ 	.word	0x0000000a
        /*1084*/ 	.word	0x00028850
        /*1088*/ 	.short	0x010a
        /*108a*/ 	.byte	0x3f
	.zero		1


	//   ....[38]....
        /*108c*/ 	.word	0x00012c60
        /*1090*/ 	.word	0x0000000a
        /*1094*/ 	.word	0x00028850
        /*1098*/ 	.short	0x010a
        /*109a*/ 	.byte	0x3f
	.zero		1


	//   ....[39]....
        /*109c*/ 	.word	0x00013150
        /*10a0*/ 	.word	0x00000006
        /*10a4*/ 	.word	0x00000000
        /*10a8*/ 	.short	0x0101
        /*10aa*/ 	.byte	0x3f
	.zero		1


	//   ....[40]....
        /*10ac*/ 	.word	0x00014aa0
        /*10b0*/ 	.word	0x0000001f
        /*10b4*/ 	.word	0x00000000
        /*10b8*/ 	.short	0x0101
        /*10ba*/ 	.byte	0x3f
	.zero		1


	//   ....[41]....
        /*10bc*/ 	.word	0x00015c90
        /*10c0*/ 	.word	0x00000000
        /*10c4*/ 	.word	0x00028830
        /*10c8*/ 	.short	0x010a
        /*10ca*/ 	.byte	0x3f
	.zero		1


	//   ....[42]....
        /*10cc*/ 	.word	0x00015ce0
        /*10d0*/ 	.word	0x00000000
        /*10d4*/ 	.word	0x00028830
        /*10d8*/ 	.short	0x010a
        /*10da*/ 	.byte	0x3f
	.zero		1


	//   ....[43]....
        /*10dc*/ 	.word	0x000160f0
        /*10e0*/ 	.word	0x00000008
        /*10e4*/ 	.word	0x00028850
        /*10e8*/ 	.short	0x010a
        /*10ea*/ 	.byte	0x3f
	.zero		1


	//   ....[44]....
        /*10ec*/ 	.word	0x00016130
        /*10f0*/ 	.word	0x00000008
        /*10f4*/ 	.word	0x00028850
        /*10f8*/ 	.short	0x010a
        /*10fa*/ 	.byte	0x3f
	.zero		1


	//   ....[45]....
        /*10fc*/ 	.word	0x00017330
        /*1100*/ 	.word	0x00000027
        /*1104*/ 	.word	0x00000000
        /*1108*/ 	.short	0x0101
        /*110a*/ 	.byte	0x3f
	.zero		1


	//   ....[46]....
        /*110c*/ 	.word	0x000173d0
        /*1110*/ 	.word	0x00000005
        /*1114*/ 	.word	0x00000000
        /*1118*/ 	.short	0x0101
        /*111a*/ 	.byte	0x3f
	.zero		1


	//   ....[47]....
        /*111c*/ 	.word	0x00017e80
        /*1120*/ 	.word	0x00000000
        /*1124*/ 	.word	0x00028830
        /*1128*/ 	.short	0x010a
        /*112a*/ 	.byte	0x3f
	.zero		1


	//   ....[48]....
        /*112c*/ 	.word	0x00017ed0
        /*1130*/ 	.word	0x00000000
        /*1134*/ 	.word	0x00028830
        /*1138*/ 	.short	0x010a
        /*113a*/ 	.byte	0x3f
	.zero		1


	//   ....[49]....
        /*113c*/ 	.word	0x000182e0
        /*1140*/ 	.word	0x00000008
        /*1144*/ 	.word	0x00028850
        /*1148*/ 	.short	0x010a
        /*114a*/ 	.byte	0x3f
	.zero		1


	//   ....[50]....
        /*114c*/ 	.word	0x00018320
        /*1150*/ 	.word	0x00000008
        /*1154*/ 	.word	0x00028850
        /*1158*/ 	.short	0x010a
        /*115a*/ 	.byte	0x3f
	.zero		1


	//   ....[51]....
        /*115c*/ 	.word	0x00018840
        /*1160*/ 	.word	0x0000000a
        /*1164*/ 	.word	0x00000000
        /*1168*/ 	.short	0x0101
        /*116a*/ 	.byte	0x3f
	.zero		1


	//   ....[52]....
        /*116c*/ 	.word	0x0001a100
        /*1170*/ 	.word	0x00000022
        /*1174*/ 	.word	0x00000000
        /*1178*/ 	.short	0x0101
        /*117a*/ 	.byte	0x3f
	.zero		1


	//   ....[53]....
        /*117c*/ 	.word	0x0001b010
        /*1180*/ 	.word	0x0000000a
        /*1184*/ 	.word	0x00028850
        /*1188*/ 	.short	0x010a
        /*118a*/ 	.byte	0x3f
	.zero		1


	//   ....[54]....
        /*118c*/ 	.word	0x0001b090
        /*1190*/ 	.word	0x0000000a
        /*1194*/ 	.word	0x00028850
        /*1198*/ 	.short	0x010a
        /*119a*/ 	.byte	0x3f
	.zero		1


	//   ....[55]....
        /*119c*/ 	.word	0x0001b670
        /*11a0*/ 	.word	0x0000000a
        /*11a4*/ 	.word	0x00000000
        /*11a8*/ 	.short	0x0101
        /*11aa*/ 	.byte	0x3f
	.zero		1


	//   ....[56]....
        /*11ac*/ 	.word	0x0001cc10
        /*11b0*/ 	.word	0x00000003
        /*11b4*/ 	.word	0x00000000
        /*11b8*/ 	.short	0x0101
        /*11ba*/ 	.byte	0x3f
	.zero		1


	//   ....[57]....
        /*11bc*/ 	.word	0x0001d2d0
        /*11c0*/ 	.word	0x00000000
        /*11c4*/ 	.word	0x00000000
        /*11c8*/ 	.short	0x0101
        /*11ca*/ 	.byte	0x3f
	.zero		1


	//   ....[58]....
        /*11cc*/ 	.word	0x00020bf0
        /*11d0*/ 	.word	0x00000012
        /*11d4*/ 	.word	0x00028820
        /*11d8*/ 	.short	0x010a
        /*11da*/ 	.byte	0x3f
	.zero		1


	//   ....[59]....
        /*11dc*/ 	.word	0x00020cc0
        /*11e0*/ 	.word	0x00000006
        /*11e4*/ 	.word	0x000288a0
        /*11e8*/ 	.short	0x010a
        /*11ea*/ 	.byte	0x3f
	.zero		1


	//   ....[60]....
        /*11ec*/ 	.word	0x00021000
        /*11f0*/ 	.word	0x00000006
        /*11f4*/ 	.word	0x000288c0
        /*11f8*/ 	.short	0x010a
        /*11fa*/ 	.byte	0x3f
	.zero		1


	//   ....[61]....
        /*11fc*/ 	.word	0x000214a0
        /*1200*/ 	.word	0x00000008
        /*1204*/ 	.word	0x000288a0
        /*1208*/ 	.short	0x010a
        /*120a*/ 	.byte	0x3f
	.zero		1


	//   ....[62]....
        /*120c*/ 	.word	0x000217c0
        /*1210*/ 	.word	0x00000008
        /*1214*/ 	.word	0x000288c0
        /*1218*/ 	.short	0x010a
        /*121a*/ 	.byte	0x3f
	.zero		1


	//   ....[63]....
        /*121c*/ 	.word	0x00022b60
        /*1220*/ 	.word	0x00000000
        /*1224*/ 	.word	0x00028840
        /*1228*/ 	.short	0x010a
        /*122a*/ 	.byte	0x3f
	.zero		1


	//   ....[64]....
        /*122c*/ 	.word	0x00023990
        /*1230*/ 	.word	0x00000012
        /*1234*/ 	.word	0x00028800
        /*1238*/ 	.short	0x0107
        /*123a*/ 	.byte	0x3f
	.zero		1


	//   ....[65]....
        /*123c*/ 	.word	0x00023a90
        /*1240*/ 	.word	0x00000012
        /*1244*/ 	.word	0x00028800
        /*1248*/ 	.short	0x0101
        /*124a*/ 	.byte	0x3f
	.zero		1


	//   ....[66]....
        /*124c*/ 	.word	0x00023ab0
        /*1250*/ 	.word	0x00000012
        /*1254*/ 	.word	0x00028820
        /*1258*/ 	.short	0x010a
        /*125a*/ 	.byte	0x3f
	.zero		1


	//   ....[67]....
        /*125c*/ 	.word	0x00023ed0
        /*1260*/ 	.word	0x00000003
        /*1264*/ 	.word	0x00028840
        /*1268*/ 	.short	0x010a
        /*126a*/ 	.byte	0x3f
	.zero		1


	//   ....[68]....
        /*126c*/ 	.word	0x00024260
        /*1270*/ 	.word	0x00000002
        /*1274*/ 	.word	0x00028860
        /*1278*/ 	.short	0x010a
        /*127a*/ 	.byte	0x3f
	.zero		1


	//   ....[69]....
        /*127c*/ 	.word	0x00024900
        /*1280*/ 	.word	0x00000003
        /*1284*/ 	.word	0x00028840
        /*1288*/ 	.short	0x010a
        /*128a*/ 	.byte	0x3f
	.zero		1


	//   ....[70]....
        /*128c*/ 	.word	0x00024c90
        /*1290*/ 	.word	0x00000002
        /*1294*/ 	.word	0x00028860
        /*1298*/ 	.short	0x010a
        /*129a*/ 	.byte	0x3f
	.zero		1


	//   ....[71]....
        /*129c*/ 	.word	0x000252a0
        /*12a0*/ 	.word	0x00000002
        /*12a4*/ 	.word	0x00028840
        /*12a8*/ 	.short	0x010a
        /*12aa*/ 	.byte	0x3f
	.zero		1


	//   ....[72]....
        /*12ac*/ 	.word	0x00025620
        /*12b0*/ 	.word	0x00000002
        /*12b4*/ 	.word	0x00028860
        /*12b8*/ 	.short	0x010a
        /*12ba*/ 	.byte	0x3f
	.zero		1


	//   ....[73]....
        /*12bc*/ 	.word	0x00025bd0
        /*12c0*/ 	.word	0x00000000
        /*12c4*/ 	.word	0x00028860
        /*12c8*/ 	.short	0x010a
        /*12ca*/ 	.byte	0x3f
	.zero		1


	//   ....[74]....
        /*12cc*/ 	.word	0x00027270
        /*12d0*/ 	.word	0x00000000
        /*12d4*/ 	.word	0x00028820
        /*12d8*/ 	.short	0x010a
        /*12da*/ 	.byte	0x3f
	.zero		1


	//   ....[75]....
        /*12dc*/ 	.word	0x00027450
        /*12e0*/ 	.word	0x00000006
        /*12e4*/ 	.word	0x00000000
        /*12e8*/ 	.short	0x010a
        /*12ea*/ 	.byte	0x3f
	.zero		1


	//   ....[76]....
        /*12ec*/ 	.word	0x00027480
        /*12f0*/ 	.word	0x00000007
        /*12f4*/ 	.word	0x00000000
        /*12f8*/ 	.short	0x010a
        /*12fa*/ 	.byte	0x3f
	.zero		1


	//   ....[77]....
        /*12fc*/ 	.word	0x000274e0
        /*1300*/ 	.word	0x00000004
        /*1304*/ 	.word	0x00000000
        /*1308*/ 	.short	0x010a
        /*130a*/ 	.byte	0x3f
	.zero		1


	//   ....[78]....
        /*130c*/ 	.word	0x00027510
        /*1310*/ 	.word	0x00000003
        /*1314*/ 	.word	0x00000000
        /*1318*/ 	.short	0x010a
        /*131a*/ 	.byte	0x3f
	.zero		1


	//   ....[79]....
        /*131c*/ 	.word	0x00027570
        /*1320*/ 	.word	0x0000006b
        /*1324*/ 	.word	0x00028890
        /*1328*/ 	.short	0x010a
        /*132a*/ 	.byte	0x3f
	.zero		1


	//   ....[80]....
        /*132c*/ 	.word	0x000275c0
        /*1330*/ 	.word	0x0000006b
        /*1334*/ 	.word	0x00028890
        /*1338*/ 	.short	0x010a
        /*133a*/ 	.byte	0x3f
	.zero		1


	//   ....[81]....
        /*133c*/ 	.word	0x00027610
        /*1340*/ 	.word	0x0000006b
        /*1344*/ 	.word	0x00028890
        /*1348*/ 	.short	0x010a
        /*134a*/ 	.byte	0x3f
	.zero		1


	//   ....[82]....
        /*134c*/ 	.word	0x00027660
        /*1350*/ 	.word	0x0000006b
        /*1354*/ 	.word	0x000288b0
        /*1358*/ 	.short	0x010a
        /*135a*/ 	.byte	0x3f
	.zero		1


	//   ....[83]....
        /*135c*/ 	.word	0x00027ec0
        /*1360*/ 	.word	0x00000002
        /*1364*/ 	.word	0x00028800
        /*1368*/ 	.short	0x010a
        /*136a*/ 	.byte	0x3f
	.zero		1


	//   ....[84]....
        /*136c*/ 	.word	0x00028a70
        /*1370*/ 	.word	0x00000002
        /*1374*/ 	.word	0x00028800
        /*1378*/ 	.short	0x010a
        /*137a*/ 	.byte	0x3f
	.zero		1


	//   ....[85]....
        /*137c*/ 	.word	0x00028ac0
        /*1380*/ 	.word	0x00000003
        /*1384*/ 	.word	0x00028830
        /*1388*/ 	.short	0x010a
        /*138a*/ 	.byte	0x3f
	.zero		1


	//   ....[86]....
        /*138c*/ 	.word	0x00028b10
        /*1390*/ 	.word	0x0000000b
        /*1394*/ 	.word	0x00028830
        /*1398*/ 	.short	0x010a
        /*139a*/ 	.byte	0x3f
	.zero		1


	//   ....[87]....
        /*139c*/ 	.word	0x00028b60
        /*13a0*/ 	.word	0x0000000a
        /*13a4*/ 	.word	0x00028850
        /*13a8*/ 	.short	0x010a
        /*13aa*/ 	.byte	0x3f
	.zero		1


	//   ....[88]....
        /*13ac*/ 	.word	0x00028bb0
        /*13b0*/ 	.word	0x00000000
        /*13b4*/ 	.word	0x00028830
        /*13b8*/ 	.short	0x010a
        /*13ba*/ 	.byte	0x3f
	.zero		1


	//   ....[89]....
        /*13bc*/ 	.word	0x00028c00
        /*13c0*/ 	.word	0x00000008
        /*13c4*/ 	.word	0x00028850
        /*13c8*/ 	.short	0x010a
        /*13ca*/ 	.byte	0x3f
	.zero		1


	//   ....[90]....
        /*13cc*/ 	.word	0x00028c50
        /*13d0*/ 	.word	0x00000000
        /*13d4*/ 	.word	0x00028830
        /*13d8*/ 	.short	0x010a
        /*13da*/ 	.byte	0x3f
	.zero		1


	//   ....[91]....
        /*13dc*/ 	.word	0x00028ca0
        /*13e0*/ 	.word	0x00000008
        /*13e4*/ 	.word	0x00028850
        /*13e8*/ 	.short	0x010a
        /*13ea*/ 	.byte	0x3f
	.zero		1


	//   ....[92]....
        /*13ec*/ 	.word	0x00028cf0
        /*13f0*/ 	.word	0x0000000a
        /*13f4*/ 	.word	0x00028850
        /*13f8*/ 	.short	0x010a
        /*13fa*/ 	.byte	0x3f
	.zero		1


	//   ....[93]....
        /*13fc*/ 	.word	0x000298f0
        /*1400*/ 	.word	0x00000012
        /*1404*/ 	.word	0x00028820
        /*1408*/ 	.short	0x010a
        /*140a*/ 	.byte	0x3f
	.zero		1


	//   ....[94]....
        /*140c*/ 	.word	0x00029940
        /*1410*/ 	.word	0x00000006
        /*1414*/ 	.word	0x000288a0
        /*1418*/ 	.short	0x010a
        /*141a*/ 	.byte	0x3f
	.zero		1


	//   ....[95]....
        /*141c*/ 	.word	0x00029990
        /*1420*/ 	.word	0x00000006
        /*1424*/ 	.word	0x000288c0
        /*1428*/ 	.short	0x010a
        /*142a*/ 	.byte	0x3f
	.zero		1


	//   ....[96]....
        /*142c*/ 	.word	0x000299e0
        /*1430*/ 	.word	0x00000008
        /*1434*/ 	.word	0x000288a0
        /*1438*/ 	.short	0x010a
        /*143a*/ 	.byte	0x3f
	.zero		1


	//   ....[97]....
        /*143c*/ 	.word	0x00029a30
        /*1440*/ 	.word	0x00000008
        /*1444*/ 	.word	0x000288c0
        /*1448*/ 	.short	0x010a
        /*144a*/ 	.byte	0x3f
	.zero		1


	//   ....[98]....
        /*144c*/ 	.word	0x00029bd0
        /*1450*/ 	.word	0x00000000
        /*1454*/ 	.word	0x00028840
        /*1458*/ 	.short	0x010a
        /*145a*/ 	.byte	0x3f
	.zero		1


	//   ....[99]....
        /*145c*/ 	.word	0x0002a6e0
        /*1460*/ 	.word	0x00000012
        /*1464*/ 	.word	0x00028820
        /*1468*/ 	.short	0x010a
        /*146a*/ 	.byte	0x3f
	.zero		1


	//   ....[100]....
        /*146c*/ 	.word	0x0002a730
        /*1470*/ 	.word	0x00000003
        /*1474*/ 	.word	0x00028840
        /*1478*/ 	.short	0x010a
        /*147a*/ 	.byte	0x3f
	.zero		1


	//   ....[101]....
        /*147c*/ 	.word	0x0002a780
        /*1480*/ 	.word	0x00000002
        /*1484*/ 	.word	0x00028860
        /*1488*/ 	.short	0x010a
        /*148a*/ 	.byte	0x3f
	.zero		1


	//   ....[102]....
        /*148c*/ 	.word	0x0002a7d0
        /*1490*/ 	.word	0x00000003
        /*1494*/ 	.word	0x00028840
        /*1498*/ 	.short	0x010a
        /*149a*/ 	.byte	0x3f
	.zero		1


	//   ....[103]....
        /*149c*/ 	.word	0x0002a820
        /*14a0*/ 	.word	0x00000002
        /*14a4*/ 	.word	0x00028860
        /*14a8*/ 	.short	0x010a
        /*14aa*/ 	.byte	0x3f
	.zero		1


	//   ....[104]....
        /*14ac*/ 	.word	0x0002a870
        /*14b0*/ 	.word	0x00000002
        /*14b4*/ 	.word	0x00028840
        /*14b8*/ 	.short	0x010a
        /*14ba*/ 	.byte	0x3f
	.zero		1


	//   ....[105]....
        /*14bc*/ 	.word	0x0002a8c0
        /*14c0*/ 	.word	0x00000002
        /*14c4*/ 	.word	0x00028860
        /*14c8*/ 	.short	0x010a
        /*14ca*/ 	.byte	0x3f
	.zero		1


	//   ....[106]....
        /*14cc*/ 	.word	0x0002a910
        /*14d0*/ 	.word	0x00000000
        /*14d4*/ 	.word	0x00028860
        /*14d8*/ 	.short	0x010a
        /*14da*/ 	.byte	0x3f
	.zero		1


	//   ....[107]....
        /*14dc*/ 	.word	0x0002b4b0
        /*14e0*/ 	.word	0x00000000
        /*14e4*/ 	.word	0x00028820
        /*14e8*/ 	.short	0x010a
        /*14ea*/ 	.byte	0x3f
	.zero		1


	//   ....[108]....
        /*14ec*/ 	.word	0x0002b650
        /*14f0*/ 	.word	0x00000006
        /*14f4*/ 	.word	0x00000000
        /*14f8*/ 	.short	0x010a
        /*14fa*/ 	.byte	0x3f
	.zero		1


	//   ....[109]....
        /*14fc*/ 	.word	0x0002b6a0
        /*1500*/ 	.word	0x00000007
        /*1504*/ 	.word	0x00000000
        /*1508*/ 	.short	0x010a
        /*150a*/ 	.byte	0x3f
	.zero		1


	//   ....[110]....
        /*150c*/ 	.word	0x0002b6f0
        /*1510*/ 	.word	0x00000004
        /*1514*/ 	.word	0x00000000
        /*1518*/ 	.short	0x010a
        /*151a*/ 	.byte	0x3f
	.zero		1


	//----- nvinfo : EIATTR_NUM_MBARRIERS
	.align		4
.L_1019:
        /*151c*/ 	.byte	0x03, 0x38
        /*151e*/ 	.short	0x0016


	//----- nvinfo : EIATTR_EXIT_INSTR_OFFSETS
	.align		4
        /*1520*/ 	.byte	0x04, 0x1c
        /*1522*/ 	.short	(.L_1021 - .L_1020)


	//   ....[0]....
.L_1020:
        /*1524*/ 	.word	0x00027560


	//----- nvinfo : EIATTR_MAX_THREADS
	.align		4
.L_1021:
        /*1528*/ 	.byte	0x04, 0x05
        /*152a*/ 	.short	(.L_1023 - .L_1022)
.L_1022:
        /*152c*/ 	.word	0x00000180
        /*1530*/ 	.word	0x00000001
        /*1534*/ 	.word	0x00000001


	//----- nvinfo : EIATTR_CRS_STACK_SIZE
	.align		4
.L_1023:
        /*1538*/ 	.byte	0x04, 0x1e
        /*153a*/ 	.short	(.L_1025 - .L_1024)
.L_1024:
        /*153c*/ 	.word	0x00000000


	//----- nvinfo : EIATTR_CBANK_PARAM_SIZE
	.align		4
.L_1025:
        /*1540*/ 	.byte	0x03, 0x19
        /*1542*/ 	.short	0x0af0


	//----- nvinfo : EIATTR_PARAM_CBANK
	.align		4
        /*1544*/ 	.byte	0x04, 0x0a
        /*1546*/ 	.short	(.L_1027 - .L_1026)
	.align		4
.L_1026:
        /*1548*/ 	.word	index@(.nv.constant0._ZN7cutlass13device_kernelIN5flash11enable_sm90INS1_16FlashAttnFwdSm90INS1_25CollectiveMainloopFwdSm90ILi2EN4cute5tupleIJNS5_1CILi1EEES8_S8_EEENS6_IJNS7_ILi128EEESA_SA_EEELi128ENS_10bfloat16_tEfNS_4arch4Sm90ELb0ELb1ELb0ELb1ELb0ELb1ELb0ELb1ELb1ELb1ELb1ELb0EEENS1_21CollectiveEpilogueFwdISB_S9_SC_SE_Li256ELb1ELb1ELb1ELb0EEENS1_36VarlenDynamicPersistentTileSchedulerILi128ELi128ELi256ELi128ELb1ELb1ELb1ELb1ELb0ELb1EEEEEEEEEvNT_6ParamsE)
        /*154c*/ 	.short	0x0210
        /*154e*/ 	.short	0x0af0


	//----- nvinfo : EIATTR_SW_WAR
	.align		4
.L_1027:
        /*1550*/ 	.byte	0x04, 0x36
        /*1552*/ 	.short	(.L_1029 - .L_1028)
.L_1028:
        /*1554*/ 	.word	0x00000008
.L_1029:


//--------------------- .nv.info._ZN7cutlass13device_kernelIN5flash11enable_sm90INS1_16FlashAttnFwdSm90INS1_25CollectiveMainloopFwdSm90ILi2EN4cute5tupleIJNS5_1CILi1EEES8_S8_EEENS6_IJNS7_ILi128EEESA_SA_EEELi128ENS_10bfloat16_tEfNS_4arch4Sm90ELb1ELb0ELb0ELb0ELb0ELb0ELb0ELb1ELb1ELb1ELb1ELb0EEENS1_21CollectiveEpilogueFwdISB_S9_SC_SE_Li256ELb0ELb1ELb1ELb0EEENS1_19SingleTileSchedulerILb0ELb1ELb1ELi128EEEEEEEEEvNT_6ParamsE --------------------------
	.section	.nv.info._ZN7cutlass13device_kernelIN5flash11enable_sm90INS1_16FlashAttnFwdSm90INS1_25CollectiveMainloopFwdSm90ILi2EN4cute5tupleIJNS5_1CILi1EEES8_S8_EEENS6_IJNS7_ILi128EEESA_SA_EEELi128ENS_10bfloat16_tEfNS_4arch4Sm90ELb1ELb0ELb0ELb0ELb0ELb0ELb0ELb1ELb1ELb1ELb1ELb0EEENS1_21CollectiveEpilogueFwdISB_S9_SC_SE_Li256ELb0ELb1ELb1ELb0EEENS1_19SingleTileSchedulerILb0ELb1ELb1ELi128EEEEEEEEEvNT_6ParamsE,"",@"SHT_CUDA_INFO"
	.sectionflags	@""
	.align	4


	//----- nvinfo : EIATTR_CUDA_API_VERSION
	.align		4
        /*0000*/ 	.byte	0x04, 0x37
        /*0002*/ 	.short	(.L_1031 - .L_1030)
.L_1030:
        /*0004*/ 	.word	0x00000082


	//----- nvinfo : EIATTR_KPARAM_INFO
	.align		4
.L_1031:
        /*0008*/ 	.byte	0x04, 0x17
        /*000a*/ 	.short	(.L_1033 - .L_1032)
.L_1032:
        /*000c*/ 	.word	0x00000000
        /*0010*/ 	.short	0x0000
        /*0012*/ 	.short	0x0070
        /*0014*/ 	.byte	0x00, 0xf0, 0x01, 0x28


	//----- nvinfo : EIATTR_SPARSE_MMA_MASK
	.align		4
.L_1033:
        /*0018*/ 	.byte	0x03, 0x50
        /*001a*/ 	.short	0x0000


	//----- nvinfo : EIATTR_MAXREG_COUNT
	.align		4
        /*001c*/ 	.byte	0x03, 0x1b
        /*001e*/ 	.short	0x00a8


	//----- nvinfo : EIATTR_NUM_BARRIERS
	.align		4
        /*0020*/ 	.byte	0x02, 0x4c
        /*0022*/ 	.byte	0x10
	.zero		1


	//----- nvinfo : EIATTR_EXTERNS
	.align		4
        /*0024*/ 	.byte	0x04, 0x0f
        /*0026*/ 	.short	(.L_1035 - .L_1034)


	//   ....[0]....
	.align		4
.L_1034:
        /*0028*/ 	.word	index@(__assertfail)


	//----- nvinfo : EIATTR_ANNOTATIONS
	.align		4
.L_1035:
        /*002c*/ 	.byte	0x04, 0x55
        /*002e*/ 	.short	(.L_1037 - .L_1036)


	//   ....[0]....
.L_1036:
        /* <DEDUP_REMOVED lines=12> */


	//----- nvinfo : EIATTR_MERCURY_ISA_VERSION
	.align		4
.L_1037:
        /*00e0*/ 	.byte	0x03, 0x5f
        /*00e2*/ 	.short	0x0101


	//----- nvinfo : EIATTR_INT_WARP_WIDE_INSTR_OFFSETS
	.align		4
        /*00e4*/ 	.byte	0x04, 0x31
        /*00e6*/ 	.short	(.L_1039 - .L_1038)


	//   ....[0]....
.L_1038:
        /*00e8*/ 	.word	0x00000120


	//   ....[1]....
        /*00ec*/ 	.word	0x000001c0


	//   ....[2]....
        /*00f0*/ 	.word	0x00000230


	//----- nvinfo : EIATTR_COOP_GROUP_MASK_REGIDS
	.align		4
.L_1039:
        /*00f4*/ 	.byte	0x04, 0x29
        /*00f6*/ 	.short	(.L_1041 - .L_1040)


	//   ....[0]....
.L_1040:
        /*00f8*/ 	.word	0xffffffff


	//   ....[1]....
        /*00fc*/ 	.word	0xffffffff


	//   ....[2]....
        /*0100*/ 	.word	0xffffffff


	//   ....[3]....
        /*0104*/ 	.word	0xffffffff


	//   ....[4]....
        /*0108*/ 	.word	0xffffffff


	//   ....[5]....
        /*010c*/ 	.word	0xffffffff


	//   ....[6]....
        /*0110*/ 	.word	0xffffffff


	//   ....[7]....
        /*0114*/ 	.word	0xffffffff


	//   ....[8]....
        /*0118*/ 	.word	0xffffffff


	//   ....[9]....
        /*011c*/ 	.word	0xffffffff


	//   ....[10]....
        /*0120*/ 	.word	0xffffffff


	//   ....[11]....
        /*0124*/ 	.word	0xffffffff


	//   ....[12]....
        /*0128*/ 	.word	0xffffffff


	//   ....[13]....
        /*012c*/ 	.word	0xffffffff


	//   ....[14]....
        /*0130*/ 	.word	0xffffffff


	//   ....[15]....
        /*0134*/ 	.word	0xffffffff


	//   ....[16]....
        /*0138*/ 	.word	0xffffffff


	//   ....[17]....
        /*013c*/ 	.word	0xffffffff


	//   ....[18]....
        /*0140*/ 	.word	0xffffffff


	//   ....[19]....
        /*0144*/ 	.word	0xffffffff


	//   ....[20]....
        /*0148*/ 	.word	0xffffffff


	//   ....[21]....
        /*014c*/ 	.word	0xffffffff


	//   ....[22]....
        /*0150*/ 	.word	0xffffffff


	//   ....[23]....
        /*0154*/ 	.word	0xffffffff


	//   ....[24]....
        /*0158*/ 	.word	0xffffffff


	//   ....[25]....
        /*015c*/ 	.word	0xffffffff


	//   ....[26]....
        /*0160*/ 	.word	0xffffffff


	//   ....[27]....
        /*0164*/ 	.word	0xffffffff


	//   ....[28]....
        /*0168*/ 	.word	0xffffffff


	//   ....[29]....
        /*016c*/ 	.word	0xffffffff


	//   ....[30]....
        /*0170*/ 	.word	0xffffffff


	//   ....[31]....
        /*0174*/ 	.word	0xffffffff


	//   ....[32]....
        /*0178*/ 	.word	0xffffffff


	//   ....[33]....
        /*017c*/ 	.word	0xffffffff


	//   ....[34]....
        /*0180*/ 	.word	0xffffffff


	//   ....[35]....
        /*0184*/ 	.word	0xffffffff


	//   ....[36]....
        /*0188*/ 	.word	0xffffffff


	//   ....[37]....
        /*018c*/ 	.word	0xffffffff


	//   ....[38]....
        /*0190*/ 	.word	0xffffffff


	//   ....[39]....
        /*0194*/ 	.word	0xffffffff


	//   ....[40]....
        /*0198*/ 	.word	0xffffffff


	//   ....[41]....
        /*019c*/ 	.word	0xffffffff


	//   ....[42]....
        /*01a0*/ 	.word	0xffffffff


	//   ....[43]....
        /*01a4*/ 	.word	0xffffffff


	//   ....[44]....
        /*01a8*/ 	.word	0xffffffff


	//   ....[45]....
        /*01ac*/ 	.word	0xffffffff


	//   ....[46]....
        /*01b0*/ 	.word	0xffffffff


	//   ....[47]....
        /*01b4*/ 	.word	0xffffffff


	//   ....[48]....
        /*01b8*/ 	.word	0xffffffff


	//   ....[49]....
        /*01bc*/ 	.word	0xffffffff


	//   ....[50]....
        /*01c0*/ 	.word	0xffffffff


	//   ....[51]....
        /*01c4*/ 	.word	0xffffffff


	//   ....[52]....
        /*01c8*/ 	.word	0xffffffff


	//   ....[53]....
        /*01cc*/ 	.word	0xffffffff


	//   ....[54]....
        /*01d0*/ 	.word	0xffffffff


	//   ....[55]....
        /*01d4*/ 	.word	0x0500000f


	//   ....[56]....
        /*01d8*/ 	.word	0x0500000f


	//   ....[57]....
        /*01dc*/ 	.word	0x0500000f


	//   ....[58]....
        /*01e0*/ 	.word	0x0500000f


	//   ....[59]....
        /*01e4*/ 	.word	0x0500000f


	//   ....[60]....
        /*01e8*/ 	.word	0x0500000f


	//   ....[61]....
        /*01ec*/ 	.word	0x0500000f


	//   ....[62]....
        /*01f0*/ 	.word	0x0500000f


	//   ....[63]....
        /*01f4*/ 	.word	0x0500000f


	//   ....[64]....
        /*01f8*/ 	.word	0x0500000f


	//   ....[65]....
        /*01fc*/ 	.word	0x0500000f


	//   ....[66]....
        /*0200*/ 	.word	0x0500000f


	//   ....[67]....
        /*0204*/ 	.word	0x0500000f


	//   ....[68]....
        /*0208*/ 	.word	0x0500000f


	//   ....[69]....
        /*020c*/ 	.word	0x0500000f


	//   ....[70]....
        /*0210*/ 	.word	0x0500000f


	//   ....[71]....
        /*0214*/ 	.word	0x0500000f


	//   ....[72]....
        /*0218*/ 	.word	0x0500000f


	//----- nvinfo : EIATTR_COOP_GROUP_INSTR_OFFSETS
	.align		4
.L_1041:
        /*021c*/ 	.byte	0x04, 0x28
        /*021e*/ 	.short	(.L_1043 - .L_1042)


	//   ....[0]....
.L_1042:
        /*0220*/ 	.word	0x00000060


	//   ....[1]....
        /*0224*/ 	.word	0x00000130


	//   ....[2]....
        /*0228*/ 	.word	0x000001e0


	//   ....[3]....
        /*022c*/ 	.word	0x000003a0


	//   ....[4]....
        /*0230*/ 	.word	0x00000500


	//   ....[5]....
        /*0234*/ 	.word	0x00000620


	//   ....[6]....
        /*0238*/ 	.word	0x00000780


	//   ....[7]....
        /*023c*/ 	.word	0x00001170


	//   ....[8]....
        /*0240*/ 	.word	0x00001a00


	//   ....[9]....
        /*0244*/ 	.word	0x00001a40


	//   ....[10]....
        /*0248*/ 	.word	0x00002280


	//   ....[11]....
        /*024c*/ 	.word	0x00002340


	//   ....[12]....
        /*0250*/ 	.word	0x00002c00


	//   ....[13]....
        /*0254*/ 	.word	0x00002c50


	//   ....[14]....
        /*0258*/ 	.word	0x00003f40


	//   ....[15]....
        /*025c*/ 	.word	0x000046d0


	//   ....[16]....
        /*0260*/ 	.word	0x00004710


	//   ....[17]....
        /*0264*/ 	.word	0x00004730


	//   ....[18]....
        /*0268*/ 	.word	0x00004e10


	//   ....[19]....
        /*026c*/ 	.word	0x00004fe0


	//   ....[20]....
        /*0270*/ 	.word	0x00006a20


	//   ....[21]....
        /*0274*/ 	.word	0x00006a50


	//   ....[22]....
        /*0278*/ 	.word	0x00006d10


	//   ....[23]....
        /*027c*/ 	.word	0x00006d60


	//   ....[24]....
        /*0280*/ 	.word	0x00008320


	//   ....[25]....
        /*0284*/ 	.word	0x00008350


	//   ....[26]....
        /*0288*/ 	.word	0x00008420


	//   ....[27]....
        /*028c*/ 	.word	0x00008430


	//   ....[28]....
        /*0290*/ 	.word	0x00009310


	//   ....[29]....
        /*0294*/ 	.word	0x00009350


	//   ....[30]....
        /*0298*/ 	.word	0x00009380


	//   ....[31]....
        /*029c*/ 	.word	0x000093b0


	//   ....[32]....
        /*02a0*/ 	.word	0x000093c0


	//   ....[33]....
        /*02a4*/ 	.word	0x000093f0


	//   ....[34]....
        /*02a8*/ 	.word	0x00009a50


	//   ....[35]....
        /*02ac*/ 	.word	0x00009a60


	//   ....[36]....
        /*02b0*/ 	.word	0x0000a460


	//   ....[37]....
        /*02b4*/ 	.word	0x0000af70


	//   ....[38]....
        /*02b8*/ 	.word	0x0000b890


	//   ....[39]....
        /*02bc*/ 	.word	0x0000b8c0


	//   ....[40]....
        /*02c0*/ 	.word	0x0000b8f0


	//   ....[41]....
        /*02c4*/ 	.word	0x0000b9a0


	//   ....[42]....
        /*02c8*/ 	.word	0x0000b9c0


	//   ....[43]....
        /*02cc*/ 	.word	0x0000b9f0


	//   ....[44]....
        /*02d0*/ 	.word	0x0000ba70


	//   ....[45]....
        /*02d4*/ 	.word	0x0000baa0


	//   ....[46]....
        /*02d8*/ 	.word	0x0000bb00


	//   ....[47]....
        /*02dc*/ 	.word	0x0000bb30


	//   ....[48]....
        /*02e0*/ 	.word	0x0000bba0


	//   ....[49]....
        /*02e4*/ 	.word	0x0000bbd0


	//   ....[50]....
        /*02e8*/ 	.word	0x0000bc40


	//   ....[51]....
        /*02ec*/ 	.word	0x0000bc70


	//   ....[52]....
        /*02f0*/ 	.word	0x0000bcf0


	//   ....[53]....
        /*02f4*/ 	.word	0x0000bd30


	//   ....[54]....
        /*02f8*/ 	.word	0x0000dce0


	//   ....[55]....
        /*02fc*/ 	.word	0x0000e240


	//   ....[56]....
        /*0300*/ 	.word	0x0000e3b0


	//   ....[57]....
        /*0304*/ 	.word	0x0000e410


	//   ....[58]....
        /*0308*/ 	.word	0x0000e4b0


	//   ....[59]....
        /*030c*/ 	.word	0x0000e5a0


	//   ....[60]....
        /*0310*/ 	.word	0x0000e630


	//   ....[61]....
        /*0314*/ 	.word	0x0000e710


	//   ....[62]....
        /*0318*/ 	.word	0x0000e780


	//   ....[63]....
        /*031c*/ 	.word	0x0000e860


	//   ....[64]....
        /*0320*/ 	.word	0x0000e8d0


	//   ....[65]....
        /*0324*/ 	.word	0x0000e9b0


	//   ....[66]....
        /*0328*/ 	.word	0x0000ea20


	//   ....[67]....
        /*032c*/ 	.word	0x0000eb00


	//   ....[68]....
        /*0330*/ 	.word	0x0000eb70


	//   ....[69]....
        /*0334*/ 	.word	0x0000ec40


	//   ....[70]....
        /*0338*/ 	.word	0x0000ecb0


	//   ....[71]....
        /*033c*/ 	.word	0x0000ed60


	//   ....[72]....
        /*0340*/ 	.word	0x0000f160


	//----- nvinfo : EIATTR_REG_RECONFIG
	.align		4
.L_1043:
        /*0344*/ 	.byte	0x01, 0x54
	.zero		2


	//----- nvinfo : EIATTR_SYSCALL_OFFSETS
	.align		4
        /*0348*/ 	.byte	0x04, 0x46
        /*034a*/ 	.short	(.L_1045 - .L_1044)


	//   ....[0]....
.L_1044:
        /*034c*/ 	.word	0x00001330


	//   ....[1]....
        /*0350*/ 	.word	0x0000ac00


	//   ....[2]....
        /*0354*/ 	.word	0x0000ad40


	//   ....[3]....
        /*0358*/ 	.word	0x0000ae30


	//   ....[4]....
        /*035c*/ 	.word	0x0000b4f0


	//----- nvinfo : EIATTR_MBARRIER_INSTR_OFFSETS
	.align		4
.L_1045:
        /*0360*/ 	.byte	0x04, 0x39
        /*0362*/ 	.short	(.L_1047 - .L_1046)


	//   ....[0]....
.L_1046:
        /*0364*/ 	.word	0x00000250
        /*0368*/ 	.word	0x000000ff
        /*036c*/ 	.word	0x00028800
        /*0370*/ 	.short	0x0100
        /*0372*/ 	.byte	0x08
	.zero		1


	//   ....[1]....
        /*0374*/ 	.word	0x00000260
        /*0378*/ 	.word	0x000000ff
        /*037c*/ 	.word	0x00028820
        /*0380*/ 	.short	0x0100
        /*0382*/ 	.byte	0x08
	.zero		1


	//   ....[2]....
        /*0384*/ 	.word	0x00000350
        /*0388*/ 	.word	0x000000ff
        /*038c*/ 	.word	0x00028830
        /*0390*/ 	.short	0x0100
        /*0392*/ 	.byte	0x08
	.zero		1


	//   ....[3]....
        /*0394*/ 	.word	0x00000360
        /*0398*/ 	.word	0x000000ff
        /*039c*/ 	.word	0x00028840
        /*03a0*/ 	.short	0x0100
        /*03a2*/ 	.byte	0x08
	.zero		1


	//   ....[4]....
        /*03a4*/ 	.word	0x00000370
        /*03a8*/ 	.word	0x000000ff
        /*03ac*/ 	.word	0x00028838
        /*03b0*/ 	.short	0x0100
        /*03b2*/ 	.byte	0x08
	.zero		1


	//   ....[5]....
        /*03b4*/ 	.word	0x00000380
        /*03b8*/ 	.word	0x000000ff
        /*03bc*/ 	.word	0x00028848
        /*03c0*/ 	.short	0x0100
        /*03c2*/ 	.byte	0x08
	.zero		1


	//   ....[6]....
        /*03c4*/ 	.word	0x000004b0
        /*03c8*/ 	.word	0x000000ff
        /*03cc*/ 	.word	0x00028850
        /*03d0*/ 	.short	0x0100
        /*03d2*/ 	.byte	0x08
	.zero		1


	//   ....[7]....
        /*03d4*/ 	.word	0x000004c0
        /*03d8*/ 	.word	0x000000ff
        /*03dc*/ 	.word	0x00028860
        /*03e0*/ 	.short	0x0100
        /*03e2*/ 	.byte	0x08
	.zero		1


	//   ....[8]....
        /*03e4*/ 	.word	0x000004d0
        /*03e8*/ 	.word	0x000000ff
        /*03ec*/ 	.word	0x00028858
        /*03f0*/ 	.short	0x0100
        /*03f2*/ 	.byte	0x08
	.zero		1


	//   ....[9]....
        /*03f4*/ 	.word	0x000004e0
        /*03f8*/ 	.word	0x000000ff
        /*03fc*/ 	.word	0x00028868
        /*0400*/ 	.short	0x0100
        /*0402*/ 	.byte	0x08
	.zero		1


	//   ....[10]....
        /*0404*/ 	.word	0x000005d0
        /*0408*/ 	.word	0x000000ff
        /*040c*/ 	.word	0x00028870
        /*0410*/ 	.short	0x0100
        /*0412*/ 	.byte	0x06
	.zero		1


	//   ....[11]....
        /*0414*/ 	.word	0x000005e0
        /*0418*/ 	.word	0x000000ff
        /*041c*/ 	.word	0x00028880
        /*0420*/ 	.short	0x0100
        /*0422*/ 	.byte	0x06
	.zero		1


	//   ....[12]....
        /*0424*/ 	.word	0x000005f0
        /*0428*/ 	.word	0x000000ff
        /*042c*/ 	.word	0x00028878
        /*0430*/ 	.short	0x0100
        /*0432*/ 	.byte	0x06
	.zero		1


	//   ....[13]....
        /*0434*/ 	.word	0x00000600
        /*0438*/ 	.word	0x000000ff
        /*043c*/ 	.word	0x00028888
        /*0440*/ 	.short	0x0100
        /*0442*/ 	.byte	0x06
	.zero		1


	//   ....[14]....
        /*0444*/ 	.word	0x00000730
        /*0448*/ 	.word	0x000000ff
        /*044c*/ 	.word	0x00028890
        /*0450*/ 	.short	0x0100
        /*0452*/ 	.byte	0x08
	.zero		1


	//   ....[15]....
        /*0454*/ 	.word	0x00000740
        /*0458*/ 	.word	0x000000ff
        /*045c*/ 	.word	0x000288a0
        /*0460*/ 	.short	0x0100
        /*0462*/ 	.byte	0x08
	.zero		1


	//   ....[16]....
        /*0464*/ 	.word	0x00000750
        /*0468*/ 	.word	0x000000ff
        /*046c*/ 	.word	0x00028898
        /*0470*/ 	.short	0x0100
        /*0472*/ 	.byte	0x08
	.zero		1


	//   ....[17]....
        /*0474*/ 	.word	0x00000760
        /*0478*/ 	.word	0x000000ff
        /*047c*/ 	.word	0x000288a8
        /*0480*/ 	.short	0x0100
        /*0482*/ 	.byte	0x08
	.zero		1


	//   ....[18]....
        /*0484*/ 	.word	0x00000890
        /*0488*/ 	.word	0x000000ff
        /*048c*/ 	.word	0x000288b0
        /*0490*/ 	.short	0x0100
        /*0492*/ 	.byte	0x08
	.zero		1


	//   ....[19]....
        /*0494*/ 	.word	0x000008a0
        /*0498*/ 	.word	0x000000ff
        /*049c*/ 	.word	0x000288c0
        /*04a0*/ 	.short	0x0100
        /*04a2*/ 	.byte	0x08
	.zero		1


	//   ....[20]....
        /*04a4*/ 	.word	0x000008b0
        /*04a8*/ 	.word	0x000000ff
        /*04ac*/ 	.word	0x000288b8
        /*04b0*/ 	.short	0x0100
        /*04b2*/ 	.byte	0x08
	.zero		1


	//   ....[21]....
        /*04b4*/ 	.word	0x000008c0
        /*04b8*/ 	.word	0x000000ff
        /*04bc*/ 	.word	0x000288c8
        /*04c0*/ 	.short	0x0100
        /*04c2*/ 	.byte	0x08
	.zero		1


	//   ....[22]....
        /*04c4*/ 	.word	0x00001360
        /*04c8*/ 	.word	0x000000ff
        /*04cc*/ 	.word	0x00028800
        /*04d0*/ 	.short	0x010a
        /*04d2*/ 	.byte	0x24
	.zero		1


	//   ....[23]....
        /*04d4*/ 	.word	0x000013c0
        /*04d8*/ 	.word	0x000000ff
        /*04dc*/ 	.word	0x00028830
        /*04e0*/ 	.short	0x010a
        /*04e2*/ 	.byte	0x24
	.zero		1


	//   ....[24]....
        /*04e4*/ 	.word	0x00001450
        /*04e8*/ 	.word	0x000000ff
        /*04ec*/ 	.word	0x00028830
        /*04f0*/ 	.short	0x010a
        /*04f2*/ 	.byte	0x24
	.zero		1


	//   ....[25]....
        /*04f4*/ 	.word	0x00002fa0
        /*04f8*/ 	.word	0x00000006
        /*04fc*/ 	.word	0x00000000
        /*0500*/ 	.short	0x0101
        /*0502*/ 	.byte	0x3f
	.zero		1


	//   ....[26]....
        /*0504*/ 	.word	0x00003a60
        /*0508*/ 	.word	0x000000ff
        /*050c*/ 	.word	0x00028830
        /*0510*/ 	.short	0x010a
        /*0512*/ 	.byte	0x07
	.zero		1


	//   ....[27]....
        /*0514*/ 	.word	0x00003aa0
        /*0518*/ 	.word	0x000000ff
        /*051c*/ 	.word	0x00028830
        /*0520*/ 	.short	0x010a
        /*0522*/ 	.byte	0x07
	.zero		1


	//   ....[28]....
        /*0524*/ 	.word	0x00003dd0
        /*0528*/ 	.word	0x000000ff
        /*052c*/ 	.word	0x00028850
        /*0530*/ 	.short	0x010a
        /*0532*/ 	.byte	0x07
	.zero		1


	//   ....[29]....
        /*0534*/ 	.word	0x00003e10
        /*0538*/ 	.word	0x000000ff
        /*053c*/ 	.word	0x00028850
        /*0540*/ 	.short	0x010a
        /*0542*/ 	.byte	0x07
	.zero		1


	//   ....[30]....
        /*0544*/ 	.word	0x00005550
        /*0548*/ 	.word	0x0000002b
        /*054c*/ 	.word	0x00000000
        /*0550*/ 	.short	0x0101
        /*0552*/ 	.byte	0x3f
	.zero		1


	//   ....[31]....
        /*0554*/ 	.word	0x000056c0
        /*0558*/ 	.word	0x0000002d
        /*055c*/ 	.word	0x00000000
        /*0560*/ 	.short	0x0101
        /*0562*/ 	.byte	0x3f
	.zero		1


	//   ....[32]....
        /*0564*/ 	.word	0x00006390
        /*0568*/ 	.word	0x000000ff
        /*056c*/ 	.word	0x00028830
        /*0570*/ 	.short	0x010a
        /*0572*/ 	.byte	0x07
	.zero		1


	//   ....[33]....
        /*0574*/ 	.word	0x000063d0
        /*0578*/ 	.word	0x000000ff
        /*057c*/ 	.word	0x00028830
        /*0580*/ 	.short	0x010a
        /*0582*/ 	.byte	0x07
	.zero		1


	//   ....[34]....
        /*0584*/ 	.word	0x000066f0
        /*0588*/ 	.word	0x000000ff
        /*058c*/ 	.word	0x00028850
        /*0590*/ 	.short	0x010a
        /*0592*/ 	.byte	0x07
	.zero		1


	//   ....[35]....
        /*0594*/ 	.word	0x00006730
        /*0598*/ 	.word	0x000000ff
        /*059c*/ 	.word	0x00028850
        /*05a0*/ 	.short	0x010a
        /*05a2*/ 	.byte	0x07
	.zero		1


	//   ....[36]....
        /*05a4*/ 	.word	0x00007890
        /*05a8*/ 	.word	0x0000001b
        /*05ac*/ 	.word	0x00000000
        /*05b0*/ 	.short	0x0101
        /*05b2*/ 	.byte	0x3f
	.zero		1


	//   ....[37]....
        /*05b4*/ 	.word	0x00007930
        /*05b8*/ 	.word	0x0000001f
        /*05bc*/ 	.word	0x00000000
        /*05c0*/ 	.short	0x0101
        /*05c2*/ 	.byte	0x3f
	.zero		1


	//   ....[38]....
        /*05c4*/ 	.word	0x00008290
        /*05c8*/ 	.word	0x000000ff
        /*05cc*/ 	.word	0x00028850
        /*05d0*/ 	.short	0x010a
        /*05d2*/ 	.byte	0x05
	.zero		1


	//   ....[39]....
        /*05d4*/ 	.word	0x000082d0
        /*05d8*/ 	.word	0x000000ff
        /*05dc*/ 	.word	0x00028850
        /*05e0*/ 	.short	0x010a
        /*05e2*/ 	.byte	0x05
	.zero		1


	//   ....[40]....
        /*05e4*/ 	.word	0x00008790
        /*05e8*/ 	.word	0x0000000c
        /*05ec*/ 	.word	0x00000000
        /*05f0*/ 	.short	0x0101
        /*05f2*/ 	.byte	0x3f
	.zero		1


	//   ....[41]....
        /*05f4*/ 	.word	0x000093d0
        /*05f8*/ 	.word	0x000000ff
        /*05fc*/ 	.word	0x00000000
        /*0600*/ 	.short	0x0101
        /*0602*/ 	.byte	0x04
	.zero		1


	//   ....[42]....
        /*0604*/ 	.word	0x0000b180
        /*0608*/ 	.word	0x000000ff
        /*060c*/ 	.word	0x00028840
        /*0610*/ 	.short	0x010a
        /*0612*/ 	.byte	0x26
	.zero		1


	//   ....[43]....
        /*0614*/ 	.word	0x0000be20
        /*0618*/ 	.word	0x000000ff
        /*061c*/ 	.word	0x00028800
        /*0620*/ 	.short	0x0107
        /*0622*/ 	.byte	0x26
	.zero		1


	//   ....[44]....
        /*0624*/ 	.word	0x0000be90
        /*0628*/ 	.word	0x000000ff
        /*062c*/ 	.word	0x00028800
        /*0630*/ 	.short	0x0101
        /*0632*/ 	.byte	0x26
	.zero		1


	//   ....[45]....
        /*0634*/ 	.word	0x0000beb0
        /*0638*/ 	.word	0x000000ff
        /*063c*/ 	.word	0x00028820
        /*0640*/ 	.short	0x010a
        /*0642*/ 	.byte	0x26
	.zero		1


	//   ....[46]....
        /*0644*/ 	.word	0x0000c290
        /*0648*/ 	.word	0x000000ff
        /*064c*/ 	.word	0x00028848
        /*0650*/ 	.short	0x010a
        /*0652*/ 	.byte	0x26
	.zero		1


	//   ....[47]....
        /*0654*/ 	.word	0x0000c550
        /*0658*/ 	.word	0x000000ff
        /*065c*/ 	.word	0x00028860
        /*0660*/ 	.short	0x010a
        /*0662*/ 	.byte	0x26
	.zero		1


	//   ....[48]....
        /*0664*/ 	.word	0x0000ca50
        /*0668*/ 	.word	0x000000ff
        /*066c*/ 	.word	0x00028840
        /*0670*/ 	.short	0x010a
        /*0672*/ 	.byte	0x26
	.zero		1


	//   ....[49]....
        /*0674*/ 	.word	0x0000cd30
        /*0678*/ 	.word	0x000000ff
        /*067c*/ 	.word	0x00028868
        /*0680*/ 	.short	0x010a
        /*0682*/ 	.byte	0x26
	.zero		1


	//   ....[50]....
        /*0684*/ 	.word	0x0000d280
        /*0688*/ 	.word	0x000000ff
        /*068c*/ 	.word	0x00028848
        /*0690*/ 	.short	0x010a
        /*0692*/ 	.byte	0x26
	.zero		1


	//   ....[51]....
        /*0694*/ 	.word	0x0000d540
        /*0698*/ 	.word	0x000000ff
        /*069c*/ 	.word	0x00028860
        /*06a0*/ 	.short	0x010a
        /*06a2*/ 	.byte	0x26
	.zero		1


	//   ....[52]....
        /*06a4*/ 	.word	0x0000d8e0
        /*06a8*/ 	.word	0x00000003
        /*06ac*/ 	.word	0x00028860
        /*06b0*/ 	.short	0x010a
        /*06b2*/ 	.byte	0x3f
	.zero		1


	//   ....[53]....
        /*06b4*/ 	.word	0x0000dc70
        /*06b8*/ 	.word	0x00000002
        /*06bc*/ 	.word	0x00028820
        /*06c0*/ 	.short	0x010a
        /*06c2*/ 	.byte	0x3f
	.zero		1


	//   ....[54]....
        /*06c4*/ 	.word	0x0000ddf0
        /*06c8*/ 	.word	0x00000006
        /*06cc*/ 	.word	0x00000000
        /*06d0*/ 	.short	0x010a
        /*06d2*/ 	.byte	0x3f
	.zero		1


	//   ....[55]....
        /*06d4*/ 	.word	0x0000de60
        /*06d8*/ 	.word	0x00000003
        /*06dc*/ 	.word	0x00000000
        /*06e0*/ 	.short	0x010a
        /*06e2*/ 	.byte	0x3f
	.zero		1


	//   ....[56]....
        /*06e4*/ 	.word	0x0000dec0
        /*06e8*/ 	.word	0x00000000
        /*06ec*/ 	.word	0x00000000
        /*06f0*/ 	.short	0x010a
        /*06f2*/ 	.byte	0x3f
	.zero		1


	//   ....[57]....
        /*06f4*/ 	.word	0x0000def0
        /*06f8*/ 	.word	0x00000003
        /*06fc*/ 	.word	0x00000000
        /*0700*/ 	.short	0x010a
        /*0702*/ 	.byte	0x3f
	.zero		1


	//   ....[58]....
        /*0704*/ 	.word	0x0000df60
        /*0708*/ 	.word	0x00000000
        /*070c*/ 	.word	0x00028800
        /*0710*/ 	.short	0x010a
        /*0712*/ 	.byte	0x3f
	.zero		1


	//   ....[59]....
        /*0714*/ 	.word	0x0000dfc0
        /*0718*/ 	.word	0x00000000
        /*071c*/ 	.word	0x00028830
        /*0720*/ 	.short	0x010a
        /*0722*/ 	.byte	0x3f
	.zero		1


	//   ....[60]....
        /*0724*/ 	.word	0x0000e020
        /*0728*/ 	.word	0x00000009
        /*072c*/ 	.word	0x00028830
        /*0730*/ 	.short	0x010a
        /*0732*/ 	.byte	0x3f
	.zero		1


	//   ....[61]....
        /*0734*/ 	.word	0x0000e080
        /*0738*/ 	.word	0x00000009
        /*073c*/ 	.word	0x00028850
        /*0740*/ 	.short	0x010a
        /*0742*/ 	.byte	0x3f
	.zero		1


	//   ....[62]....
        /*0744*/ 	.word	0x0000e0e0
        /*0748*/ 	.word	0x00000009
        /*074c*/ 	.word	0x00028830
        /*0750*/ 	.short	0x010a
        /*0752*/ 	.byte	0x3f
	.zero		1


	//   ....[63]....
        /*0754*/ 	.word	0x0000e140
        /*0758*/ 	.word	0x00000009
        /*075c*/ 	.word	0x00028850
        /*0760*/ 	.short	0x010a
        /*0762*/ 	.byte	0x3f
	.zero		1


	//   ....[64]....
        /*0764*/ 	.word	0x0000e1a0
        /*0768*/ 	.word	0x00000003
        /*076c*/ 	.word	0x00028850
        /*0770*/ 	.short	0x010a
        /*0772*/ 	.byte	0x3f
	.zero		1


	//   ....[65]....
        /*0774*/ 	.word	0x0000e300
        /*0778*/ 	.word	0x00000003
        /*077c*/ 	.word	0x00028840
        /*0780*/ 	.short	0x010a
        /*0782*/ 	.byte	0x3f
	.zero		1


	//   ....[66]....
        /*0784*/ 	.word	0x0000eda0
        /*0788*/ 	.word	0x00000003
        /*078c*/ 	.word	0x00028820
        /*0790*/ 	.short	0x010a
        /*0792*/ 	.byte	0x3f
	.zero		1


	//   ....[67]....
        /*0794*/ 	.word	0x0000ee00
        /*0798*/ 	.word	0x00000003
        /*079c*/ 	.word	0x00028848
        /*07a0*/ 	.short	0x010a
        /*07a2*/ 	.byte	0x3f
	.zero		1


	//   ....[68]....
        /*07a4*/ 	.word	0x0000ee60
        /*07a8*/ 	.word	0x00000003
        /*07ac*/ 	.word	0x00028860
        /*07b0*/ 	.short	0x010a
        /*07b2*/ 	.byte	0x3f
	.zero		1


	//   ....[69]....
        /*07b4*/ 	.word	0x0000eec0
        /*07b8*/ 	.word	0x00000003
        /*07bc*/ 	.word	0x00028840
        /*07c0*/ 	.short	0x010a
        /*07c2*/ 	.byte	0x3f
	.zero		1


	//   ....[70]....
        /*07c4*/ 	.word	0x0000ef20
        /*07c8*/ 	.word	0x00000003
        /*07cc*/ 	.word	0x00028868
        /*07d0*/ 	.short	0x010a
        /*07d2*/ 	.byte	0x3f
	.zero		1


	//   ....[71]....
        /*07d4*/ 	.word	0x0000ef80
        /*07d8*/ 	.word	0x00000003
        /*07dc*/ 	.word	0x00028848
        /*07e0*/ 	.short	0x010a
        /*07e2*/ 	.byte	0x3f
	.zero		1


	//   ....[72]....
        /*07e4*/ 	.word	0x0000efe0
        /*07e8*/ 	.word	0x00000003
        /*07ec*/ 	.word	0x00028860
        /*07f0*/ 	.short	0x010a
        /*07f2*/ 	.byte	0x3f
	.zero		1


	//   ....[73]....
        /*07f4*/ 	.word	0x0000f030
        /*07f8*/ 	.word	0x00000003
        /*07fc*/ 	.word	0x00028860
        /*0800*/ 	.short	0x010a
        /*0802*/ 	.byte	0x3f
	.zero		1


	//   ....[74]....
        /*0804*/ 	.word	0x0000f080
        /*0808*/ 	.word	0x00000002
        /*080c*/ 	.word	0x00028820
        /*0810*/ 	.short	0x010a
        /*0812*/ 	.byte	0x3f
	.zero		1


	//   ....[75]....
        /*0814*/ 	.word	0x0000f220
        /*0818*/ 	.word	0x00000006
        /*081c*/ 	.word	0x00000000
        /*0820*/ 	.short	0x010a
        /*0822*/ 	.byte	0x3f
	.zero		1


	//   ....[76]....
        /*0824*/ 	.word	0x0000f270
        /*0828*/ 	.word	0x00000003
        /*082c*/ 	.word	0x00000000
        /*0830*/ 	.short	0x010a
        /*0832*/ 	.byte	0x3f
	.zero		1


	//   ....[77]....
        /*0834*/ 	.word	0x0000f2c0
        /*0838*/ 	.word	0x00000000
        /*083c*/ 	.word	0x00000000
        /*0840*/ 	.short	0x010a
        /*0842*/ 	.byte	0x3f
	.zero		1


	//----- nvinfo : EIATTR_NUM_MBARRIERS
	.align		4
.L_1047:
        /*0844*/ 	.byte	0x03, 0x38
        /*0846*/ 	.short	0x0016


	//----- nvinfo : EIATTR_EXIT_INSTR_OFFSETS
	.align		4
        /*0848*/ 	.byte	0x04, 0x1c
        /*084a*/ 	.short	(.L_1049 - .L_1048)


	//   ....[0]....
.L_1048:
        /*084c*/ 	.word	0x0000df40


	//----- nvinfo : EIATTR_MAX_THREADS
	.align		4
.L_1049:
        /*0850*/ 	.byte	0x04, 0x05
        /*0852*/ 	.short	(.L_1051 - .L_1050)
.L_1050:
        /*0854*/ 	.word	0x00000180
        /*0858*/ 	.word	0x00000001
        /*085c*/ 	.word	0x00000001


	//----- nvinfo : EIATTR_CRS_STACK_SIZE
	.align		4
.L_1051:
        /*0860*/ 	.byte	0x04, 0x1e
        /*0862*/ 	.short	(.L_1053 - .L_1052)
.L_1052:
        /*0864*/ 	.word	0x00000000


	//----- nvinfo : EIATTR_CBANK_PARAM_SIZE
	.align		4
.L_1053:
        /*0868*/ 	.byte	0x03, 0x19
        /*086a*/ 	.short	0x0a70


	//----- nvinfo : EIATTR_PARAM_CBANK
	.align		4
        /*086c*/ 	.byte	0x04, 0x0a
        /*086e*/ 	.short	(.L_1055 - .L_1054)
	.align		4
.L_1054:
        /*0870*/ 	.word	index@(.nv.constant0._ZN7cutlass13device_kernelIN5flash11enable_sm90INS1_16FlashAttnFwdSm90INS1_25CollectiveMainloopFwdSm90ILi2EN4cute5tupleIJNS5_1CILi1EEES8_S8_EEENS6_IJNS7_ILi128EEESA_SA_EEELi128ENS_10bfloat16_tEfNS_4arch4Sm90ELb1ELb0ELb0ELb0ELb0ELb0ELb0ELb1ELb1ELb1ELb1ELb0EEENS1_21CollectiveEpilogueFwdISB_S9_SC_SE_Li256ELb0ELb1ELb1ELb0EEENS1_19SingleTileSchedulerILb0ELb1ELb1ELi128EEEEEEEEEvNT_6ParamsE)
        /*0874*/ 	.short	0x0210
        /*0876*/ 	.short	0x0a70


	//----- nvinfo : EIATTR_SW_WAR
	.align		4
.L_1055:
        /*0878*/ 	.byte	0x04, 0x36
        /*087a*/ 	.short	(.L_1057 - .L_1056)
.L_1056:
        /*087c*/ 	.word	0x00000008
.L_1057:


//--------------------- .nv.info._ZN7cutlass13device_kernelIN5flash11enable_sm90INS1_16FlashAttnFwdSm90INS1_25CollectiveMainloopFwdSm90ILi2EN4cute5tupleIJNS5_1CILi1EEES8_S8_EEENS6_IJNS7_ILi128EEESA_SA_EEELi128ENS_10bfloat16_tEfNS_4arch4Sm90ELb1ELb0ELb0ELb1ELb0ELb0ELb0ELb1ELb1ELb1ELb1ELb0EEENS1_21CollectiveEpilogueFwdISB_S9_SC_SE_Li256ELb1ELb1ELb1ELb0EEENS1_36VarlenDynamicPersistentTileSchedulerILi128ELi128ELi256ELi128ELb1ELb1ELb1ELb1ELb1ELb1EEEEEEEEEvNT_6ParamsE --------------------------
	.section	.nv.info._ZN7cutlass13device_kernelIN5flash11enable_sm90INS1_16FlashAttnFwdSm90INS1_25CollectiveMainloopFwdSm90ILi2EN4cute5tupleIJNS5_1CILi1EEES8_S8_EEENS6_IJNS7_ILi128EEESA_SA_EEELi128ENS_10bfloat16_tEfNS_4arch4Sm90ELb1ELb0ELb0ELb1ELb0ELb0ELb0ELb1ELb1ELb1ELb1ELb0EEENS1_21CollectiveEpilogueFwdISB_S9_SC_SE_Li256ELb1ELb1ELb1ELb0EEENS1_36VarlenDynamicPersistentTileSchedulerILi128ELi128ELi256ELi128ELb1ELb1ELb1ELb1ELb1ELb1EEEEEEEEEvNT_6ParamsE,"",@"SHT_CUDA_INFO"
	.sectionflags	@""
	.align	4


	//----- nvinfo : EIATTR_CUDA_API_VERSION
	.align		4
        /*0000*/ 	.byte	0x04, 0x37
        /*0002*/ 	.short	(.L_1059 - .L_1058)
.L_1058:
        /*0004*/ 	.word	0x00000082


	//----- nvinfo : EIATTR_KPARAM_INFO
	.align		4
.L_1059:
        /*0008*/ 	.byte	0x04, 0x17
        /*000a*/ 	.short	(.L_1061 - .L_1060)
.L_1060:
        /*000c*/ 	.word	0x00000000
        /*0010*/ 	.short	0x0000
        /*0012*/ 	.short	0x0070
        /*0014*/ 	.byte	0x00, 0xf0, 0x01, 0x2a


	//----- nvinfo : EIATTR_SPARSE_MMA_MASK
	.align		4
.L_1061:
        /*0018*/ 	.byte	0x03, 0x50
        /*001a*/ 	.short	0x0000


	//----- nvinfo : EIATTR_MAXREG_COUNT
	.align		4
        /*001c*/ 	.byte	0x03, 0x1b
        /*001e*/ 	.short	0x00a8


	//----- nvinfo : EIATTR_NUM_BARRIERS
	.align		4
        /*0020*/ 	.byte	0x02, 0x4c
        /*0022*/ 	.byte	0x10
	.zero		1


	//----- nvinfo : EIATTR_EXTERNS
	.align		4
        /*0024*/ 	.byte	0x04, 0x0f
        /*0026*/ 	.short	(.L_1063 - .L_1062)


	//   ....[0]....
	.align		4
.L_1062:
        /*0028*/ 	.word	index@(__assertfail)


	//----- nvinfo : EIATTR_ANNOTATIONS
	.align		4
.L_1063:
        /*002c*/ 	.byte	0x04, 0x55
        /*002e*/ 	.short	(.L_1065 - .L_1064)


	//   ....[0]....
.L_1064:
        /* <DEDUP_REMOVED lines=71> */


	//----- nvinfo : EIATTR_MERCURY_ISA_VERSION
	.align		4
.L_1065:
        /*0490*/ 	.byte	0x03, 0x5f
        /*0492*/ 	.short	0x0101


	//----- nvinfo : EIATTR_UNUSED_LOAD_BYTE_OFFSET
	.align		4
        /*0494*/ 	.byte	0x04, 0x44
        /*0496*/ 	.short	(.L_1067 - .L_1066)


	//   ....[0]....
.L_1066:
        /*0498*/ 	.word	0x00000a40
        /*049c*/ 	.word	0x0000fff0


	//   ....[1]....
        /*04a0*/ 	.word	0x000095a0
        /*04a4*/ 	.word	0x0000fff0


	//----- nvinfo : EIATTR_INT_WARP_WIDE_INSTR_OFFSETS
	.align		4
.L_1067:
        /*04a8*/ 	.byte	0x04, 0x31
        /*04aa*/ 	.short	(.L_1069 - .L_1068)


	//   ....[0]....
.L_1068:
        /*04ac*/ 	.word	0x00000130


	//   ....[1]....
        /*04b0*/ 	.word	0x00000170


	//   ....[2]....
        /*04b4*/ 	.word	0x000001e0


	//   ....[3]....
        /*04b8*/ 	.word	0x0000df70


	//   ....[4]....
        /*04bc*/ 	.word	0x0000e000


	//   ....[5]....
        /*04c0*/ 	.word	0x00011660


	//   ....[6]....
        /*04c4*/ 	.word	0x000116f0


	//----- nvinfo : EIATTR_COOP_GROUP_MASK_REGIDS
	.align		4
.L_1069:
        /*04c8*/ 	.byte	0x04, 0x29
        /*04ca*/ 	.short	(.L_1071 - .L_1070)


	//   ....[0]....
.L_1070:
        /*04cc*/ 	.word	0xffffffff


	//   ....[1]....
        /*04d0*/ 	.word	0xffffffff


	//   ....[2]....
        /*04d4*/ 	.word	0xffffffff


	//   ....[3]....
        /*04d8*/ 	.word	0xffffffff


	//   ....[4]....
        /*04dc*/ 	.word	0xffffffff


	//   ....[5]....
        /*04e0*/ 	.word	0xffffffff


	//   ....[6]....
        /*04e4*/ 	.word	0xffffffff


	//   ....[7]....
        /*04e8*/ 	.word	0xffffffff


	//   ....[8]....
        /*04ec*/ 	.word	0xffffffff


	//   ....[9]....
        /*04f0*/ 	.word	0xffffffff


	//   ....[10]....
        /*04f4*/ 	.word	0xffffffff


	//   ....[11]....
        /*04f8*/ 	.word	0xffffffff


	//   ....[12]....
        /*04fc*/ 	.word	0xffffffff


	//   ....[13]....
        /*0500*/ 	.word	0xffffffff


	//   ....[14]....
        /*0504*/ 	.word	0xffffffff


	//   ....[15]....
        /*0508*/ 	.word	0xffffffff


	//   ....[16]....
        /*050c*/ 	.word	0xffffffff


	//   ....[17]....
        /*0510*/ 	.word	0xffffffff


	//   ....[18]....
        /*0514*/ 	.word	0xffffffff


	//   ....[19]....
        /*0518*/ 	.word	0xffffffff


	//   ....[20]....
        /*051c*/ 	.word	0xffffffff


	//   ....[21]....
        /*0520*/ 	.word	0xffffffff


	//   ....[22]....
        /*0524*/ 	.word	0xffffffff


	//   ....[23]....
        /*0528*/ 	.word	0xffffffff


	//   ....[24]....
        /*052c*/ 	.word	0xffffffff


	//   ....[25]....
        /*0530*/ 	.word	0xffffffff


	//   ....[26]....
        /*0534*/ 	.word	0xffffffff


	//   ....[27]....
        /*0538*/ 	.word	0xffffffff


	//   ....[28]....
        /*053c*/ 	.word	0xffffffff


	//   ....[29]....
        /*0540*/ 	.word	0xffffffff


	//   ....[30]....
        /*0544*/ 	.word	0xffffffff


	//   ....[31]....
        /*0548*/ 	.word	0xffffffff


	//   ....[32]....
        /*054c*/ 	.word	0xffffffff


	//   ....[33]....
        /*0550*/ 	.word	0xffffffff


	//   ....[34]....
        /*0554*/ 	.word	0xffffffff


	//   ....[35]....
        /*0558*/ 	.word	0xffffffff


	//   ....[36]....
        /*055c*/ 	.word	0xffffffff


	//   ....[37]....
        /*0560*/ 	.word	0xffffffff


	//   ....[38]....
        /*0564*/ 	.word	0xffffffff


	//   ....[39]....
        /*0568*/ 	.word	0xffffffff


	//   ....[40]....
        /*056c*/ 	.word	0xffffffff


	//   ....[41]....
        /*0570*/ 	.word	0xffffffff


	//   ....[42]....
        /*0574*/ 	.word	0xffffffff


	//   ....[43]....
        /*0578*/ 	.word	0xffffffff


	//   ....[44]....
        /*057c*/ 	.word	0xffffffff


	//   ....[45]....
        /*0580*/ 	.word	0xffffffff


	//   ....[46]....
        /*0584*/ 	.word	0xffffffff


	//   ....[47]....
        /*0588*/ 	.word	0xffffffff


	//   ....[48]....
        /*058c*/ 	.word	0xffffffff


	//   ....[49]....
        /*0590*/ 	.word	0xffffffff


	//   ....[50]....
        /*0594*/ 	.word	0xffffffff


	//   ....[51]....
        /*0598*/ 	.word	0xffffffff


	//   ....[52]....
        /*059c*/ 	.word	0xffffffff


	//   ....[53]....
        /*05a0*/ 	.word	0xffffffff


	//   ....[54]....
        /*05a4*/ 	.word	0xffffffff


	//   ....[55]....
        /*05a8*/ 	.word	0xffffffff


	//   ....[56]....
        /*05ac*/ 	.word	0xffffffff


	//   ....[57]....
        /*05b0*/ 	.word	0xffffffff


	//   ....[58]....
        /*05b4*/ 	.word	0xffffffff


	//   ....[59]....
        /*05b8*/ 	.word	0xffffffff


	//   ....[60]....
        /*05bc*/ 	.word	0xffffffff


	//   ....[61]....
        /*05c0*/ 	.word	0xffffffff


	//   ....[62]....
        /*05c4*/ 	.word	0xffffffff


	//   ....[63]....
        /*05c8*/ 	.word	0xffffffff


	//   ....[64]....
        /*05cc*/ 	.word	0xffffffff


	//   ....[65]....
        /*05d0*/ 	.word	0xffffffff


	//   ....[66]....
        /*05d4*/ 	.word	0xffffffff


	//   ....[67]....
        /*05d8*/ 	.word	0xffffffff


	//   ....[68]....
        /*05dc*/ 	.word	0xffffffff


	//   ....[69]....
        /*05e0*/ 	.word	0xffffffff


	//   ....[70]....
        /*05e4*/ 	.word	0xffffffff


	//   ....[71]....
        /*05e8*/ 	.word	0xffffffff


	//   ....[72]....
        /*05ec*/ 	.word	0xffffffff


	//   ....[73]....
        /*05f0*/ 	.word	0xffffffff


	//   ....[74]....
        /*05f4*/ 	.word	0xffffffff


	//   ....[75]....
        /*05f8*/ 	.word	0xffffffff


	//   ....[76]....
        /*05fc*/ 	.word	0xffffffff


	//   ....[77]....
        /*0600*/ 	.word	0xffffffff


	//   ....[78]....
        /*0604*/ 	.word	0xffffffff


	//   ....[79]....
        /*0608*/ 	.word	0xffffffff


	//   ....[80]....
        /*060c*/ 	.word	0xffffffff


	//   ....[81]....
        /*0610*/ 	.word	0xffffffff


	//   ....[82]....
        /*0614*/ 	.word	0xffffffff


	//   ....[83]....
        /*0618*/ 	.word	0xffffffff


	//   ....[84]....
        /*061c*/ 	.word	0xffffffff


	//   ....[85]....
        /*0620*/ 	.word	0xffffffff


	//   ....[86]....
        /*0624*/ 	.word	0xffffffff


	//   ....[87]....
        /*0628*/ 	.word	0xffffffff


	//   ....[88]....
        /*062c*/ 	.word	0xffffffff


	//   ....[89]....
        /*0630*/ 	.word	0xffffffff


	//   ....[90]....
        /*0634*/ 	.word	0xffffffff


	//   ....[91]....
        /*0638*/ 	.word	0xffffffff


	//   ....[92]....
        /*063c*/ 	.word	0xffffffff


	//   ....[93]....
        /*0640*/ 	.word	0xffffffff


	//   ....[94]....
        /*0644*/ 	.word	0xffffffff


	//   ....[95]....
        /*0648*/ 	.word	0xffffffff


	//   ....[96]....
        /*064c*/ 	.word	0xffffffff


	//   ....[97]....
        /*0650*/ 	.word	0xffffffff


	//   ....[98]....
        /*0654*/ 	.word	0xffffffff


	//   ....[99]....
        /*0658*/ 	.word	0xffffffff


	//   ....[100]....
        /*065c*/ 	.word	0xffffffff


	//   ....[101]....
        /*0660*/ 	.word	0xffffffff


	//   ....[102]....
        /*0664*/ 	.word	0xffffffff


	//   ....[103]....
        /*0668*/ 	.word	0xffffffff


	//   ....[104]....
        /*066c*/ 	.word	0xffffffff


	//   ....[105]....
        /*0670*/ 	.word	0x0500000f


	//   ....[106]....
        /*0674*/ 	.word	0x0500000f


	//   ....[107]....
        /*0678*/ 	.word	0x0500000f


	//   ....[108]....
        /*067c*/ 	.word	0x0500000f


	//   ....[109]....
        /*0680*/ 	.word	0x0500000f


	//   ....[110]....
        /*0684*/ 	.word	0x0500000f


	//   ....[111]....
        /*0688*/ 	.word	0x0500000f


	//   ....[112]....
        /*068c*/ 	.word	0x0500000f


	//   ....[113]....
        /*0690*/ 	.word	0x0500000f


	//   ....[114]....
        /*0694*/ 	.word	0x0500000f


	//   ....[115]....
        /*0698*/ 	.word	0x0500000f


	//   ....[116]....
        /*069c*/ 	.word	0x0500000f


	//   ....[117]....
        /*06a0*/ 	.word	0x0500000f


	//   ....[118]....
        /*06a4*/ 	.word	0x0500000f


	//   ....[119]....
        /*06a8*/ 	.word	0x0500000f


	//   ....[120]....
        /*06ac*/ 	.word	0x0500000f


	//   ....[121]....
        /*06b0*/ 	.word	0x0500000f


	//   ....[122]....
        /*06b4*/ 	.word	0x0500000f


	//   ....[123]....
        /*06b8*/ 	.word	0x0500000f


	//   ....[124]....
        /*06bc*/ 	.word	0x0500000f


	//   ....[125]....
        /*06c0*/ 	.word	0x0500000f


	//   ....[126]....
        /*06c4*/ 	.word	0x0500000f


	//   ....[127]....
        /*06c8*/ 	.word	0x0500000f


	//   ....[128]....
        /*06cc*/ 	.word	0x0500000f


	//   ....[129]....
        /*06d0*/ 	.word	0x0500000f


	//   ....[130]....
        /*06d4*/ 	.word	0x0500000f


	//   ....[131]....
        /*06d8*/ 	.word	0x0500000f


	//   ....[132]....
        /*06dc*/ 	.word	0x0500000f


	//   ....[133]....
        /*06e0*/ 	.word	0x0500000f


	//   ....[134]....
        /*06e4*/ 	.word	0x0500000f


	//   ....[135]....
        /*06e8*/ 	.word	0x0500000f


	//   ....[136]....
        /*06ec*/ 	.word	0x0500000f


	//   ....[137]....
        /*06f0*/ 	.word	0x0500000f


	//   ....[138]....
        /*06f4*/ 	.word	0x0500000f


	//   ....[139]....
        /*06f8*/ 	.word	0x0500000f


	//   ....[140]....
        /*06fc*/ 	.word	0x0500000f


	//----- nvinfo : EIATTR_COOP_GROUP_INSTR_OFFSETS
	.align		4
.L_1071:
        /*0700*/ 	.byte	0x04, 0x28
        /*0702*/ 	.short	(.L_1073 - .L_1072)


	//   ....[0]....
.L_1072:
        /*0704*/ 	.word	0x00000070


	//   ....[1]....
        /*0708*/ 	.word	0x00000140


	//   ....[2]....
        /*070c*/ 	.word	0x00000190


	//   ....[3]....
        /*0710*/ 	.word	0x000003c0


	//   ....[4]....
        /*0714*/ 	.word	0x00000520


	//   ....[5]....
        /*0718*/ 	.word	0x00000640


	//   ....[6]....
        /*071c*/ 	.word	0x000007a0


	//   ....[7]....
        /*0720*/ 	.word	0x00001b50


	//   ....[8]....
        /*0724*/ 	.word	0x000023e0


	//   ....[9]....
        /*0728*/ 	.word	0x00002410


	//   ....[10]....
        /*072c*/ 	.word	0x00002ca0


	//   ....[11]....
        /*0730*/ 	.word	0x00002d20


	//   ....[12]....
        /*0734*/ 	.word	0x00003640


	//   ....[13]....
        /*0738*/ 	.word	0x000036c0


	//   ....[14]....
        /*073c*/ 	.word	0x00004830


	//   ....[15]....
        /*0740*/ 	.word	0x00004870


	//   ....[16]....
        /*0744*/ 	.word	0x00004f40


	//   ....[17]....
        /*0748*/ 	.word	0x00005040


	//   ....[18]....
        /*074c*/ 	.word	0x00005860


	//   ....[19]....
        /*0750*/ 	.word	0x00005a30


	//   ....[20]....
        /*0754*/ 	.word	0x00007340


	//   ....[21]....
        /*0758*/ 	.word	0x00007370


	//   ....[22]....
        /*075c*/ 	.word	0x00007820


	//   ....[23]....
        /*0760*/ 	.word	0x000078a0


	//   ....[24]....
        /*0764*/ 	.word	0x00008c50


	//   ....[25]....
        /*0768*/ 	.word	0x00008c90


	//   ....[26]....
        /*076c*/ 	.word	0x00008d80


	//   ....[27]....
        /*0770*/ 	.word	0x00008da0


	//   ....[28]....
        /*0774*/ 	.word	0x0000a0b0


	//   ....[29]....
        /*0778*/ 	.word	0x0000a0f0


	//   ....[30]....
        /*077c*/ 	.word	0x0000a110


	//   ....[31]....
        /*0780*/ 	.word	0x0000a140


	//   ....[32]....
        /*0784*/ 	.word	0x0000a800


	//   ....[33]....
        /*0788*/ 	.word	0x0000a820


	//   ....[34]....
        /*078c*/ 	.word	0x0000a8f0


	//   ....[35]....
        /*0790*/ 	.word	0x0000a910


	//   ....[36]....
        /*0794*/ 	.word	0x0000a9d0


	//   ....[37]....
        /*0798*/ 	.word	0x0000a9f0


	//   ....[38]....
        /*079c*/ 	.word	0x0000aac0


	//   ....[39]....
        /*07a0*/ 	.word	0x0000aae0


	//   ....[40]....
        /*07a4*/ 	.word	0x0000aeb0


	//   ....[41]....
        /*07a8*/ 	.word	0x0000aec0


	//   ....[42]....
        /*07ac*/ 	.word	0x0000b300


	//   ....[43]....
        /*07b0*/ 	.word	0x0000b310


	//   ....[44]....
        /*07b4*/ 	.word	0x0000c000


	//   ....[45]....
        /*07b8*/ 	.word	0x0000c030


	//   ....[46]....
        /*07bc*/ 	.word	0x0000c100


	//   ....[47]....
        /*07c0*/ 	.word	0x0000c120


	//   ....[48]....
        /*07c4*/ 	.word	0x0000c1e0


	//   ....[49]....
        /*07c8*/ 	.word	0x0000c200


	//   ....[50]....
        /*07cc*/ 	.word	0x0000c2d0


	//   ....[51]....
        /*07d0*/ 	.word	0x0000c2f0


	//   ....[52]....
        /*07d4*/ 	.word	0x0000c430


	//   ....[53]....
        /*07d8*/ 	.word	0x0000c660


	//   ....[54]....
        /*07dc*/ 	.word	0x0000c690


	//   ....[55]....
        /*07e0*/ 	.word	0x0000c6c0


	//   ....[56]....
        /*07e4*/ 	.word	0x0000c6f0


	//   ....[57]....
        /*07e8*/ 	.word	0x0000c720


	//   ....[58]....
        /*07ec*/ 	.word	0x0000c750


	//   ....[59]....
        /*07f0*/ 	.word	0x0000c8f0


	//   ....[60]....
        /*07f4*/ 	.word	0x0000c920


	//   ....[61]....
        /*07f8*/ 	.word	0x0000c950


	//   ....[62]....
        /*07fc*/ 	.word	0x0000c980


	//   ....[63]....
        /*0800*/ 	.word	0x0000c9b0


	//   ....[64]....
        /*0804*/ 	.word	0x0000c9e0


	//   ....[65]....
        /*0808*/ 	.word	0x0000ca80


	//   ....[66]....
        /*080c*/ 	.word	0x0000cab0


	//   ....[67]....
        /*0810*/ 	.word	0x0000cac0


	//   ....[68]....
        /*0814*/ 	.word	0x0000caf0


	//   ....[69]....
        /*0818*/ 	.word	0x0000e550


	//   ....[70]....
        /*081c*/ 	.word	0x0000f0d0


	//   ....[71]....
        /*0820*/ 	.word	0x0000f0e0


	//   ....[72]....
        /*0824*/ 	.word	0x0000f110


	//   ....[73]....
        /*0828*/ 	.word	0x0000f120


	//   ....[74]....
        /*082c*/ 	.word	0x0000f230


	//   ....[75]....
        /*0830*/ 	.word	0x0000f240


	//   ....[76]....
        /*0834*/ 	.word	0x0000f2d0


	//   ....[77]....
        /*0838*/ 	.word	0x0000f2e0


	//   ....[78]....
        /*083c*/ 	.word	0x0000f370


	//   ....[79]....
        /*0840*/ 	.word	0x0000f380


	//   ....[80]....
        /*0844*/ 	.word	0x0000f410


	//   ....[81]....
        /*0848*/ 	.word	0x0000f420


	//   ....[82]....
        /*084c*/ 	.word	0x0000f4b0


	//   ....[83]....
        /*0850*/ 	.word	0x0000f4c0


	//   ....[84]....
        /*0854*/ 	.word	0x0000f510


	//   ....[85]....
        /*0858*/ 	.word	0x0000f540


	//   ....[86]....
        /*085c*/ 	.word	0x00011d90


	//   ....[87]....
        /*0860*/ 	.word	0x00011dc0


	//   ....[88]....
        /*0864*/ 	.word	0x00011e10


	//   ....[89]....
        /*0868*/ 	.word	0x00011e50


	//   ....[90]....
        /*086c*/ 	.word	0x00011e80


	//   ....[91]....
        /*0870*/ 	.word	0x00011eb0


	//   ....[92]....
        /*0874*/ 	.word	0x00011ee0


	//   ....[93]....
        /*0878*/ 	.word	0x00011f10


	//   ....[94]....
        /*087c*/ 	.word	0x000120d0


	//   ....[95]....
        /*0880*/ 	.word	0x00012100


	//   ....[96]....
        /*0884*/ 	.word	0x00012130


	//   ....[97]....
        /*0888*/ 	.word	0x00012160


	//   ....[98]....
        /*088c*/ 	.word	0x00012190


	//   ....[99]....
        /*0890*/ 	.word	0x000121c0


	//   ....[100]....
        /*0894*/ 	.word	0x00012290


	//   ....[101]....
        /*0898*/ 	.word	0x000122b0


	//   ....[102]....
        /*089c*/ 	.word	0x000122c0


	//   ....[103]....
        /*08a0*/ 	.word	0x00012340


	//   ....[104]....
        /*08a4*/ 	.word	0x00012e70


	//   ....[105]....
        /*08a8*/ 	.word	0x00013420


	//   ....[106]....
        /*08ac*/ 	.word	0x000135f0


	//   ....[107]....
        /*08b0*/ 	.word	0x00013640


	//   ....[108]....
        /*08b4*/ 	.word	0x000136a0


	//   ....[109]....
        /*08b8*/ 	.word	0x00013740


	//   ....[110]....
        /*08bc*/ 	.word	0x00013800


	//   ....[111]....
        /*08c0*/ 	.word	0x00013910


	//   ....[112]....
        /*08c4*/ 	.word	0x00013970


	//   ....[113]....
        /*08c8*/ 	.word	0x00013a70


	//   ....[114]....
        /*08cc*/ 	.word	0x00013ad0


	//   ....[115]....
        /*08d0*/ 	.word	0x00013bd0


	//   ....[116]....
        /*08d4*/ 	.word	0x00013c30


	//   ....[117]....
        /*08d8*/ 	.word	0x00013d30


	//   ....[118]....
        /*08dc*/ 	.word	0x00013d90


	//   ....[119]....
        /*08e0*/ 	.word	0x00013e70


	//   ....[120]....
        /*08e4*/ 	.word	0x00013ef0


	//   ....[121]....
        /*08e8*/ 	.word	0x00013fd0


	//   ....[122]....
        /*08ec*/ 	.word	0x00014300


	//   ....[123]....
        /*08f0*/ 	.word	0x000143a0


	//   ....[124]....
        /*08f4*/ 	.word	0x00014530


	//   ....[125]....
        /*08f8*/ 	.word	0x000145a0


	//   ....[126]....
        /*08fc*/ 	.word	0x00014610


	//   ....[127]....
        /*0900*/ 	.word	0x00014680


	//   ....[128]....
        /*0904*/ 	.word	0x000146f0


	//   ....[129]....
        /*0908*/ 	.word	0x00014770


	//   ....[130]....
        /*090c*/ 	.word	0x00014810


	//   ....[131]....
        /*0910*/ 	.word	0x000148b0


	//   ....[132]....
        /*0914*/ 	.word	0x00014920


	//   ....[133]....
        /*0918*/ 	.word	0x00014990


	//   ....[134]....
        /*091c*/ 	.word	0x00014a00


	//   ....[135]....
        /*0920*/ 	.word	0x00014a80


	//   ....[136]....
        /*0924*/ 	.word	0x00014b00


	//   ....[137]....
        /*0928*/ 	.word	0x00014bb0


	//   ....[138]....
        /*092c*/ 	.word	0x00014c00


	//   ....[139]....
        /*0930*/ 	.word	0x00014cc0


	//   ....[140]....
        /*0934*/ 	.word	0x00014df0


	//----- nvinfo : EIATTR_REG_RECONFIG
	.align		4
.L_1073:
        /*0938*/ 	.byte	0x01, 0x54
	.zero		2


	//----- nvinfo : EIATTR_SYSCALL_OFFSETS
	.align		4
        /*093c*/ 	.byte	0x04, 0x46
        /*093e*/ 	.short	(.L_1075 - .L_1074)


	//   ....[0]....
.L_1074:
        /*0940*/ 	.word	0x00001d30


	//   ....[1]....
        /*0944*/ 	.word	0x0000e170


	//   ....[2]....
        /*0948*/ 	.word	0x0000e2c0


	//   ....[3]....
        /*094c*/ 	.word	0x0000e3c0


	//   ....[4]....
        /*0950*/ 	.word	0x0000ec90


	//----- nvinfo : EIATTR_MBARRIER_INSTR_OFFSETS
	.align		4
.L_1075:
        /*0954*/ 	.byte	0x04, 0x39
        /*0956*/ 	.short	(.L_1077 - .L_1076)


	//   ....[0]....
.L_1076:
        /*0958*/ 	.word	0x00000270
        /*095c*/ 	.word	0x000000ff
        /*0960*/ 	.word	0x00028800
        /*0964*/ 	.short	0x0100
        /*0966*/ 	.byte	0x08
	.zero		1


	//   ....[1]....
        /*0968*/ 	.word	0x00000280
        /*096c*/ 	.word	0x000000ff
        /*0970*/ 	.word	0x00028820
        /*0974*/ 	.short	0x0100
        /*0976*/ 	.byte	0x08
	.zero		1


	//   ....[2]....
        /*0978*/ 	.word	0x00000370
        /*097c*/ 	.word	0x000000ff
        /*0980*/ 	.word	0x00028830
        /*0984*/ 	.short	0x0100
        /*0986*/ 	.byte	0x08
	.zero		1


	//   ....[3]....
        /*0988*/ 	.word	0x00000380
        /*098c*/ 	.word	0x000000ff
        /*0990*/ 	.word	0x00028840
        /*0994*/ 	.short	0x0100
        /*0996*/ 	.byte	0x08
	.zero		1


	//   ....[4]....
        /*0998*/ 	.word	0x00000390
        /*099c*/ 	.word	0x000000ff
        /*09a0*/ 	.word	0x00028838
        /*09a4*/ 	.short	0x0100
        /*09a6*/ 	.byte	0x08
	.zero		1


	//   ....[5]....
        /*09a8*/ 	.word	0x000003a0
        /*09ac*/ 	.word	0x000000ff
        /*09b0*/ 	.word	0x00028848
        /*09b4*/ 	.short	0x0100
        /*09b6*/ 	.byte	0x08
	.zero		1


	//   ....[6]....
        /*09b8*/ 	.word	0x000004d0
        /*09bc*/ 	.word	0x000000ff
        /*09c0*/ 	.word	0x00028850
        /*09c4*/ 	.short	0x0100
        /*09c6*/ 	.byte	0x08
	.zero		1


	//   ....[7]....
        /*09c8*/ 	.word	0x000004e0
        /*09cc*/ 	.word	0x000000ff
        /*09d0*/ 	.word	0x00028860
        /*09d4*/ 	.short	0x0100
        /*09d6*/ 	.byte	0x08
	.zero		1


	//   ....[8]....
        /*09d8*/ 	.word	0x000004f0
        /*09dc*/ 	.word	0x000000ff
        /*09e0*/ 	.word	0x00028858
        /*09e4*/ 	.short	0x0100
        /*09e6*/ 	.byte	0x08
	.zero		1


	//   ....[9]....
        /*09e8*/ 	.word	0x00000500
        /*09ec*/ 	.word	0x000000ff
        /*09f0*/ 	.word	0x00028868
        /*09f4*/ 	.short	0x0100
        /*09f6*/ 	.byte	0x08
	.zero		1


	//   ....[10]....
        /*09f8*/ 	.word	0x000005f0
        /*09fc*/ 	.word	0x000000ff
        /*0a00*/ 	.word	0x00028870
        /*0a04*/ 	.short	0x0100
        /*0a06*/ 	.byte	0x06
	.zero		1


	//   ....[11]....
        /*0a08*/ 	.word	0x00000600
        /*0a0c*/ 	.word	0x000000ff
        /*0a10*/ 	.word	0x00028880
        /*0a14*/ 	.short	0x0100
        /*0a16*/ 	.byte	0x06
	.zero		1


	//   ....[12]....
        /*0a18*/ 	.word	0x00000610
        /*0a1c*/ 	.word	0x000000ff
        /*0a20*/ 	.word	0x00028878
        /*0a24*/ 	.short	0x0100
        /*0a26*/ 	.byte	0x06
	.zero		1


	//   ....[13]....
        /*0a28*/ 	.word	0x00000620
        /*0a2c*/ 	.word	0x000000ff
        /*0a30*/ 	.word	0x00028888
        /*0a34*/ 	.short	0x0100
        /*0a36*/ 	.byte	0x06
	.zero		1


	//   ....[14]....
        /*0a38*/ 	.word	0x00000750
        /*0a3c*/ 	.word	0x000000ff
        /*0a40*/ 	.word	0x00028890
        /*0a44*/ 	.short	0x0100
        /*0a46*/ 	.byte	0x08
	.zero		1


	//   ....[15]....
        /*0a48*/ 	.word	0x00000760
        /*0a4c*/ 	.word	0x000000ff
        /*0a50*/ 	.word	0x000288a0
        /*0a54*/ 	.short	0x0100
        /*0a56*/ 	.byte	0x08
	.zero		1


	//   ....[16]....
        /*0a58*/ 	.word	0x00000770
        /*0a5c*/ 	.word	0x000000ff
        /*0a60*/ 	.word	0x00028898
        /*0a64*/ 	.short	0x0100
        /*0a66*/ 	.byte	0x08
	.zero		1


	//   ....[17]....
        /*0a68*/ 	.word	0x00000780
        /*0a6c*/ 	.word	0x000000ff
        /*0a70*/ 	.word	0x000288a8
        /*0a74*/ 	.short	0x0100
        /*0a76*/ 	.byte	0x08
	.zero		1


	//   ....[18]....
        /*0a78*/ 	.word	0x000008b0
        /*0a7c*/ 	.word	0x000000ff
        /*0a80*/ 	.word	0x000288b0
        /*0a84*/ 	.short	0x0100
        /*0a86*/ 	.byte	0x08
	.zero		1


	//   ....[19]....
        /*0a88*/ 	.word	0x000008c0
        /*0a8c*/ 	.word	0x000000ff
        /*0a90*/ 	.word	0x000288c0
        /*0a94*/ 	.short	0x0100
        /*0a96*/ 	.byte	0x08
	.zero		1


	//   ....[20]....
        /*0a98*/ 	.word	0x000008d0
        /*0a9c*/ 	.word	0x000000ff
        /*0aa0*/ 	.word	0x000288b8
        /*0aa4*/ 	.short	0x0100
        /*0aa6*/ 	.byte	0x08
	.zero		1


	//   ....[21]....
        /*0aa8*/ 	.word	0x000008e0
        /*0aac*/ 	.word	0x000000ff
        /*0ab0*/ 	.word	0x000288c8
        /*0ab4*/ 	.short	0x0100
        /*0ab6*/ 	.byte	0x08
	.zero		1


	//   ....[22]....
        /*0ab8*/ 	.word	0x00001db0
        /*0abc*/ 	.word	0x000000ff
        /*0ac0*/ 	.word	0x00028800
        /*0ac4*/ 	.short	0x010a
        /*0ac6*/ 	.byte	0x29
	.zero		1


	//   ....[23]....
        /*0ac8*/ 	.word	0x00001e30
        /*0acc*/ 	.word	0x00000000
        /*0ad0*/ 	.word	0x00028830
        /*0ad4*/ 	.short	0x010a
        /*0ad6*/ 	.byte	0x3f
	.zero		1


	//   ....[24]....
        /*0ad8*/ 	.word	0x00001e90
        /*0adc*/ 	.word	0x00000000
        /*0ae0*/ 	.word	0x00028830
        /*0ae4*/ 	.short	0x010a
        /*0ae6*/ 	.byte	0x3f
	.zero		1


	//   ....[25]....
        /*0ae8*/ 	.word	0x000026b0
        /*0aec*/ 	.word	0x00000000
        /*0af0*/ 	.word	0x00000000
        /*0af4*/ 	.short	0x0101
        /*0af6*/ 	.byte	0x3f
	.zero		1


	//   ....[26]....
        /*0af8*/ 	.word	0x000042a0
        /*0afc*/ 	.word	0x000000ff
        /*0b00*/ 	.word	0x00028830
        /*0b04*/ 	.short	0x010a
        /*0b06*/ 	.byte	0x06
	.zero		1


	//   ....[27]....
        /*0b08*/ 	.word	0x000042e0
        /*0b0c*/ 	.word	0x000000ff
        /*0b10*/ 	.word	0x00028830
        /*0b14*/ 	.short	0x010a
        /*0b16*/ 	.byte	0x06
	.zero		1


	//   ....[28]....
        /*0b18*/ 	.word	0x00004620
        /*0b1c*/ 	.word	0x000000ff
        /*0b20*/ 	.word	0x00028850
        /*0b24*/ 	.short	0x010a
        /*0b26*/ 	.byte	0x06
	.zero		1


	//   ....[29]....
        /*0b28*/ 	.word	0x00004660
        /*0b2c*/ 	.word	0x000000ff
        /*0b30*/ 	.word	0x00028850
        /*0b34*/ 	.short	0x010a
        /*0b36*/ 	.byte	0x06
	.zero		1


	//   ....[30]....
        /*0b38*/ 	.word	0x000060a0
        /*0b3c*/ 	.word	0x0000001c
        /*0b40*/ 	.word	0x00000000
        /*0b44*/ 	.short	0x0101
        /*0b46*/ 	.byte	0x3f
	.zero		1


	//   ....[31]....
        /*0b48*/ 	.word	0x00006240
        /*0b4c*/ 	.word	0x0000001c
        /*0b50*/ 	.word	0x00000000
        /*0b54*/ 	.short	0x0101
        /*0b56*/ 	.byte	0x3f
	.zero		1


	//   ....[32]....
        /*0b58*/ 	.word	0x00006c40
        /*0b5c*/ 	.word	0x000000ff
        /*0b60*/ 	.word	0x00028830
        /*0b64*/ 	.short	0x010a
        /*0b66*/ 	.byte	0x06
	.zero		1


	//   ....[33]....
        /*0b68*/ 	.word	0x00006c80
        /*0b6c*/ 	.word	0x000000ff
        /*0b70*/ 	.word	0x00028830
        /*0b74*/ 	.short	0x010a
        /*0b76*/ 	.byte	0x06
	.zero		1


	//   ....[34]....
        /*0b78*/ 	.word	0x00006fc0
        /*0b7c*/ 	.word	0x000000ff
        /*0b80*/ 	.word	0x00028850
        /*0b84*/ 	.short	0x010a
        /*0b86*/ 	.byte	0x06
	.zero		1


	//   ....[35]....
        /*0b88*/ 	.word	0x00007000
        /*0b8c*/ 	.word	0x000000ff
        /*0b90*/ 	.word	0x00028850
        /*0b94*/ 	.short	0x010a
        /*0b96*/ 	.byte	0x06
	.zero		1


	//   ....[36]....
        /*0b98*/ 	.word	0x00008240
        /*0b9c*/ 	.word	0x0000001f
        /*0ba0*/ 	.word	0x00000000
        /*0ba4*/ 	.short	0x0101
        /*0ba6*/ 	.byte	0x3f
	.zero		1


	//   ....[37]....
        /*0ba8*/ 	.word	0x000083f0
        /*0bac*/ 	.word	0x0000001f
        /*0bb0*/ 	.word	0x00000000
        /*0bb4*/ 	.short	0x0101
        /*0bb6*/ 	.byte	0x3f
	.zero		1


	//   ....[38]....
        /*0bb8*/ 	.word	0x00008bc0
        /*0bbc*/ 	.word	0x000000ff
        /*0bc0*/ 	.word	0x00028850
        /*0bc4*/ 	.short	0x010a
        /*0bc6*/ 	.byte	0x05
	.zero		1


	//   ....[39]....
        /*0bc8*/ 	.word	0x00008c00
        /*0bcc*/ 	.word	0x000000ff
        /*0bd0*/ 	.word	0x00028850
        /*0bd4*/ 	.short	0x010a
        /*0bd6*/ 	.byte	0x05
	.zero		1


	//   ....[40]....
        /*0bd8*/ 	.word	0x00009140
        /*0bdc*/ 	.word	0x00000008
        /*0be0*/ 	.word	0x00000000
        /*0be4*/ 	.short	0x0101
        /*0be6*/ 	.byte	0x3f
	.zero		1


	//   ....[41]....
        /*0be8*/ 	.word	0x0000a7f0
        /*0bec*/ 	.word	0x00000014
        /*0bf0*/ 	.word	0x00000000
        /*0bf4*/ 	.short	0x0101
        /*0bf6*/ 	.byte	0x3f
	.zero		1


	//   ....[42]....
        /*0bf8*/ 	.word	0x0000aca0
        /*0bfc*/ 	.word	0x00000014
        /*0c00*/ 	.word	0x00000000
        /*0c04*/ 	.short	0x0101
        /*0c06*/ 	.byte	0x3f
	.zero		1


	//   ....[43]....
        /*0c08*/ 	.word	0x0000e7a0
        /*0c0c*/ 	.word	0x00000000
        /*0c10*/ 	.word	0x00028840
        /*0c14*/ 	.short	0x010a
        /*0c16*/ 	.byte	0x3f
	.zero		1


	//   ....[44]....
        /*0c18*/ 	.word	0x0000f610
        /*0c1c*/ 	.word	0x00000012
        /*0c20*/ 	.word	0x00028800
        /*0c24*/ 	.short	0x0107
        /*0c26*/ 	.byte	0x3f
	.zero		1


	//   ....[45]....
        /*0c28*/ 	.word	0x0000f720
        /*0c2c*/ 	.word	0x00000012
        /*0c30*/ 	.word	0x00028800
        /*0c34*/ 	.short	0x0101
        /*0c36*/ 	.byte	0x3f
	.zero		1


	//   ....[46]....
        /*0c38*/ 	.word	0x0000f740
        /*0c3c*/ 	.word	0x00000012
        /*0c40*/ 	.word	0x00028820
        /*0c44*/ 	.short	0x010a
        /*0c46*/ 	.byte	0x3f
	.zero		1


	//   ....[47]....
        /*0c48*/ 	.word	0x0000fb00
        /*0c4c*/ 	.word	0x00000003
        /*0c50*/ 	.word	0x00028840
        /*0c54*/ 	.short	0x010a
        /*0c56*/ 	.byte	0x3f
	.zero		1


	//   ....[48]....
        /*0c58*/ 	.word	0x0000fea0
        /*0c5c*/ 	.word	0x00000003
        /*0c60*/ 	.word	0x00000060
        /*0c64*/ 	.short	0x010a
        /*0c66*/ 	.byte	0x3f
	.zero		1


	//   ....[49]....
        /*0c68*/ 	.word	0x00010530
        /*0c6c*/ 	.word	0x00000003
        /*0c70*/ 	.word	0x00028840
        /*0c74*/ 	.short	0x010a
        /*0c76*/ 	.byte	0x3f
	.zero		1


	//   ....[50]....
        /*0c78*/ 	.word	0x000108d0
        /*0c7c*/ 	.word	0x00000002
        /*0c80*/ 	.word	0x00000060
        /*0c84*/ 	.short	0x010a
        /*0c86*/ 	.byte	0x3f
	.zero		1


	//   ....[51]....
        /*0c88*/ 	.word	0x00010ea0
        /*0c8c*/ 	.word	0x00000002
        /*0c90*/ 	.word	0x00028840
        /*0c94*/ 	.short	0x010a
        /*0c96*/ 	.byte	0x3f
	.zero		1


	//   ....[52]....
        /*0c98*/ 	.word	0x00011240
        /*0c9c*/ 	.word	0x00000002
        /*0ca0*/ 	.word	0x00000060
        /*0ca4*/ 	.short	0x010a
        /*0ca6*/ 	.byte	0x3f
	.zero		1


	//   ....[53]....
        /*0ca8*/ 	.word	0x000117c0
        /*0cac*/ 	.word	0x00000000
        /*0cb0*/ 	.word	0x00028860
        /*0cb4*/ 	.short	0x010a
        /*0cb6*/ 	.byte	0x3f
	.zero		1


	//   ....[54]....
        /*0cb8*/ 	.word	0x00012df0
        /*0cbc*/ 	.word	0x00000000
        /*0cc0*/ 	.word	0x00028820
        /*0cc4*/ 	.short	0x010a
        /*0cc6*/ 	.byte	0x3f
	.zero		1


	//   ....[55]....
        /*0cc8*/ 	.word	0x00012fe0
        /*0ccc*/ 	.word	0x00000006
        /*0cd0*/ 	.word	0x00000000
        /*0cd4*/ 	.short	0x010a
        /*0cd6*/ 	.byte	0x3f
	.zero		1


	//   ....[56]....
        /*0cd8*/ 	.word	0x00013010
        /*0cdc*/ 	.word	0x00000007
        /*0ce0*/ 	.word	0x00000000
        /*0ce4*/ 	.short	0x010a
        /*0ce6*/ 	.byte	0x3f
	.zero		1


	//   ....[57]....
        /*0ce8*/ 	.word	0x00013070
        /*0cec*/ 	.word	0x00000004
        /*0cf0*/ 	.word	0x00000000
        /*0cf4*/ 	.short	0x010a
        /*0cf6*/ 	.byte	0x3f
	.zero		1


	//   ....[58]....
        /*0cf8*/ 	.word	0x000130a0
        /*0cfc*/ 	.word	0x00000003
        /*0d00*/ 	.word	0x00000000
        /*0d04*/ 	.short	0x010a
        /*0d06*/ 	.byte	0x3f
	.zero		1


	//   ....[59]....
        /*0d08*/ 	.word	0x00013110
        /*0d0c*/ 	.word	0x00000003
        /*0d10*/ 	.word	0x00028800
        /*0d14*/ 	.short	0x010a
        /*0d16*/ 	.byte	0x3f
	.zero		1


	//   ....[60]....
        /*0d18*/ 	.word	0x00013160
        /*0d1c*/ 	.word	0x00000000
        /*0d20*/ 	.word	0x00028830
        /*0d24*/ 	.short	0x010a
        /*0d26*/ 	.byte	0x3f
	.zero		1


	//   ....[61]....
        /*0d28*/ 	.word	0x000131c0
        /*0d2c*/ 	.word	0x00000007
        /*0d30*/ 	.word	0x00028830
        /*0d34*/ 	.short	0x010a
        /*0d36*/ 	.byte	0x3f
	.zero		1


	//   ....[62]....
        /*0d38*/ 	.word	0x00013220
        /*0d3c*/ 	.word	0x00000007
        /*0d40*/ 	.word	0x00028850
        /*0d44*/ 	.short	0x010a
        /*0d46*/ 	.byte	0x3f
	.zero		1


	//   ....[63]....
        /*0d48*/ 	.word	0x00013280
        /*0d4c*/ 	.word	0x00000007
        /*0d50*/ 	.word	0x00028830
        /*0d54*/ 	.short	0x010a
        /*0d56*/ 	.byte	0x3f
	.zero		1


	//   ....[64]....
        /*0d58*/ 	.word	0x000132e0
        /*0d5c*/ 	.word	0x00000007
        /*0d60*/ 	.word	0x00028850
        /*0d64*/ 	.short	0x010a
        /*0d66*/ 	.byte	0x3f
	.zero		1


	//   ....[65]....
        /*0d68*/ 	.word	0x00013340
        /*0d6c*/ 	.word	0x00000006
        /*0d70*/ 	.word	0x00028850
        /*0d74*/ 	.short	0x010a
        /*0d76*/ 	.byte	0x3f
	.zero		1


	//   ....[66]....
        /*0d78*/ 	.word	0x000134e0
        /*0d7c*/ 	.word	0x00000000
        /*0d80*/ 	.word	0x00028840
        /*0d84*/ 	.short	0x010a
        /*0d86*/ 	.byte	0x3f
	.zero		1


	//   ....[67]....
        /*0d88*/ 	.word	0x00014010
        /*0d8c*/ 	.word	0x00000012
        /*0d90*/ 	.word	0x00028820
        /*0d94*/ 	.short	0x010a
        /*0d96*/ 	.byte	0x3f
	.zero		1


	//   ....[68]....
        /*0d98*/ 	.word	0x00014060
        /*0d9c*/ 	.word	0x00000003
        /*0da0*/ 	.word	0x00028840
        /*0da4*/ 	.short	0x010a
        /*0da6*/ 	.byte	0x3f
	.zero		1


	//   ....[69]....
        /*0da8*/ 	.word	0x000140b0
        /*0dac*/ 	.word	0x00000003
        /*0db0*/ 	.word	0x00000060
        /*0db4*/ 	.short	0x010a
        /*0db6*/ 	.byte	0x3f
	.zero		1


	//   ....[70]....
        /*0db8*/ 	.word	0x00014100
        /*0dbc*/ 	.word	0x00000003
        /*0dc0*/ 	.word	0x00028840
        /*0dc4*/ 	.short	0x010a
        /*0dc6*/ 	.byte	0x3f
	.zero		1


	//   ....[71]....
        /*0dc8*/ 	.word	0x00014150
        /*0dcc*/ 	.word	0x00000002
        /*0dd0*/ 	.word	0x00000060
        /*0dd4*/ 	.short	0x010a
        /*0dd6*/ 	.byte	0x3f
	.zero		1


	//   ....[72]....
        /*0dd8*/ 	.word	0x000141a0
        /*0ddc*/ 	.word	0x00000002
        /*0de0*/ 	.word	0x00028840
        /*0de4*/ 	.short	0x010a
        /*0de6*/ 	.byte	0x3f
	.zero		1


	//   ....[73]....
        /*0de8*/ 	.word	0x000141f0
        /*0dec*/ 	.word	0x00000002
        /*0df0*/ 	.word	0x00000060
        /*0df4*/ 	.short	0x010a
        /*0df6*/ 	.byte	0x3f
	.zero		1


	//   ....[74]....
        /*0df8*/ 	.word	0x00014240
        /*0dfc*/ 	.word	0x00000000
        /*0e00*/ 	.word	0x00028860
        /*0e04*/ 	.short	0x010a
        /*0e06*/ 	.byte	0x3f
	.zero		1


	//   ....[75]....
        /*0e08*/ 	.word	0x00014d10
        /*0e0c*/ 	.word	0x00000000
        /*0e10*/ 	.word	0x00028820
        /*0e14*/ 	.short	0x010a
        /*0e16*/ 	.byte	0x3f
	.zero		1


	//   ....[76]....
        /*0e18*/ 	.word	0x00014eb0
        /*0e1c*/ 	.word	0x00000006
        /*0e20*/ 	.word	0x00000000
        /*0e24*/ 	.short	0x010a
        /*0e26*/ 	.byte	0x3f
	.zero		1


	//   ....[77]....
        /*0e28*/ 	.word	0x00014f00
        /*0e2c*/ 	.word	0x00000007
        /*0e30*/ 	.word	0x00000000
        /*0e34*/ 	.short	0x010a
        /*0e36*/ 	.byte	0x3f
	.zero		1


	//   ....[78]....
        /*0e38*/ 	.word	0x00014f50
        /*0e3c*/ 	.word	0x00000004
        /*0e40*/ 	.word	0x00000000
        /*0e44*/ 	.short	0x010a
        /*0e46*/ 	.byte	0x3f
	.zero		1


	//----- nvinfo : EIATTR_NUM_MBARRIERS
	.align		4
.L_1077:
        /*0e48*/ 	.byte	0x03, 0x38
        /*0e4a*/ 	.short	0x0016


	//----- nvinfo : EIATTR_EXIT_INSTR_OFFSETS
	.align		4
        /*0e4c*/ 	.byte	0x04, 0x1c
        /*0e4e*/ 	.short	(.L_1079 - .L_1078)


	//   ....[0]....
.L_1078:
        /*0e50*/ 	.word	0x00000a80


	//   ....[1]....
        /*0e54*/ 	.word	0x0000c3e0


	//   ....[2]....
        /*0e58*/ 	.word	0x000130f0


	//----- nvinfo : EIATTR_MAX_THREADS
	.align		4
.L_1079:
        /*0e5c*/ 	.byte	0x04, 0x05
        /*0e5e*/ 	.short	(.L_1081 - .L_1080)
.L_1080:
        /*0e60*/ 	.word	0x00000180
        /*0e64*/ 	.word	0x00000001
        /*0e68*/ 	.word	0x00000001


	//----- nvinfo : EIATTR_CRS_STACK_SIZE
	.align		4
.L_1081:
        /*0e6c*/ 	.byte	0x04, 0x1e
        /*0e6e*/ 	.short	(.L_1083 - .L_1082)
.L_1082:
        /*0e70*/ 	.word	0x00000000


	//----- nvinfo : EIATTR_CBANK_PARAM_SIZE
	.align		4
.L_1083:
        /*0e74*/ 	.byte	0x03, 0x19
        /*0e76*/ 	.short	0x0af0


	//----- nvinfo : EIATTR_PARAM_CBANK
	.align		4
        /*0e78*/ 	.byte	0x04, 0x0a
        /*0e7a*/ 	.short	(.L_1085 - .L_1084)
	.align		4
.L_1084:
        /*0e7c*/ 	.word	index@(.nv.constant0._ZN7cutlass13device_kernelIN5flash11enable_sm90INS1_16FlashAttnFwdSm90INS1_25CollectiveMainloopFwdSm90ILi2EN4cute5tupleIJNS5_1CILi1EEES8_S8_EEENS6_IJNS7_ILi128EEESA_SA_EEELi128ENS_10bfloat16_tEfNS_4arch4Sm90ELb1ELb0ELb0ELb1ELb0ELb0ELb0ELb1ELb1ELb1ELb1ELb0EEENS1_21CollectiveEpilogueFwdISB_S9_SC_SE_Li256ELb1ELb1ELb1ELb0EEENS1_36VarlenDynamicPersistentTileSchedulerILi128ELi128ELi256ELi128ELb1ELb1ELb1ELb1ELb1ELb1EEEEEEEEEvNT_6ParamsE)
        /*0e80*/ 	.short	0x0210
        /*0e82*/ 	.short	0x0af0


	//----- nvinfo : EIATTR_SW_WAR
	.align		4
.L_1085:
        /*0e84*/ 	.byte	0x04, 0x36
        /*0e86*/ 	.short	(.L_1087 - .L_1086)
.L_1086:
        /*0e88*/ 	.word	0x00000008
.L_1087:


//--------------------- .nv.info._ZN7cutlass13device_kernelIN5flash11enable_sm90INS1_16FlashAttnFwdSm90INS1_25CollectiveMainloopFwdSm90ILi2EN4cute5tupleIJNS5_1CILi1EEES8_S8_EEENS6_IJNS7_ILi128EEESA_SA_EEELi128ENS_10bfloat16_tEfNS_4arch4Sm90ELb1ELb0ELb0ELb1ELb0ELb1ELb0ELb1ELb1ELb1ELb1ELb0EEENS1_21CollectiveEpilogueFwdISB_S9_SC_SE_Li256ELb1ELb1ELb1ELb0EEENS1_36VarlenDynamicPersistentTileSchedulerILi128ELi128ELi256ELi128ELb1ELb1ELb1ELb1ELb1ELb1EEEEEEEEEvNT_6ParamsE --------------------------
	.section	.nv.info._ZN7cutlass13device_kernelIN5flash11enable_sm90INS1_16FlashAttnFwdSm90INS1_25CollectiveMainloopFwdSm90ILi2EN4cute5tupleIJNS5_1CILi1EEES8_S8_EEENS6_IJNS7_ILi128EEESA_SA_EEELi128ENS_10bfloat16_tEfNS_4arch4Sm90ELb1ELb0ELb0ELb1ELb0ELb1ELb0ELb1ELb1ELb1ELb1ELb0EEENS1_21CollectiveEpilogueFwdISB_S9_SC_SE_Li256ELb1ELb1ELb1ELb0EEENS1_36VarlenDynamicPersistentTileSchedulerILi128ELi128ELi256ELi128ELb1ELb1ELb1ELb1ELb1ELb1EEEEEEEEEvNT_6ParamsE,"",@"SHT_CUDA_INFO"
	.sectionflags	@""
	.align	4


	//----- nvinfo : EIATTR_CUDA_API_VERSION
	.align		4
        /*0000*/ 	.byte	0x04, 0x37
        /*0002*/ 	.short	(.L_1089 - .L_1088)
.L_1088:
        /*0004*/ 	.word	0x00000082


	//----- nvinfo : EIATTR_KPARAM_INFO
	.align		4
.L_1089:
        /*0008*/ 	.byte	0x04, 0x17
        /*000a*/ 	.short	(.L_1091 - .L_1090)
.L_1090:
        /*000c*/ 	.word	0x00000000
        /*0010*/ 	.short	0x0000
        /*0012*/ 	.short	0x0070
        /*0014*/ 	.byte	0x00, 0xf0, 0x01, 0x2a


	//----- nvinfo : EIATTR_SPARSE_MMA_MASK
	.align		4
.L_1091:
        /*0018*/ 	.byte	0x03, 0x50
        /*001a*/ 	.short	0x0000


	//----- nvinfo : EIATTR_MAXREG_COUNT
	.align		4
        /*001c*/ 	.byte	0x03, 0x1b
        /*001e*/ 	.short	0x00a8


	//----- nvinfo : EIATTR_NUM_BARRIERS
	.align		4
        /*0020*/ 	.byte	0x02, 0x4c
        /*0022*/ 	.byte	0x10
	.zero		1


	//----- nvinfo : EIATTR_EXTERNS
	.align		4
        /*0024*/ 	.byte	0x04, 0x0f
        /*0026*/ 	.short	(.L_1093 - .L_1092)


	//   ....[0]....
	.align		4
.L_1092:
        /*0028*/ 	.word	index@(__assertfail)


	//----- nvinfo : EIATTR_ANNOTATIONS
	.align		4
.L_1093:
        /*002c*/ 	.byte	0x04, 0x55
        /*002e*/ 	.short	(.L_1095 - .L_1094)


	//   ....[0]....
.L_1094:
        /* <DEDUP_REMOVED lines=104> */


	//----- nvinfo : EIATTR_MERCURY_ISA_VERSION
	.align		4
.L_1095:
        /*06a0*/ 	.byte	0x03, 0x5f
        /*06a2*/ 	.short	0x0101


	//----- nvinfo : EIATTR_UNUSED_LOAD_BYTE_OFFSET
	.align		4
        /*06a4*/ 	.byte	0x04, 0x44
        /*06a6*/ 	.short	(.L_1097 - .L_1096)


	//   ....[0]....
.L_1096:
        /*06a8*/ 	.word	0x00000ad0
        /*06ac*/ 	.word	0x0000fff0


	//   ....[1]....
        /*06b0*/ 	.word	0x00016a60
        /*06b4*/ 	.word	0x0000fff0


	//----- nvinfo : EIATTR_INT_WARP_WIDE_INSTR_OFFSETS
	.align		4
.L_1097:
        /*06b8*/ 	.byte	0x04, 0x31
        /*06ba*/ 	.short	(.L_1099 - .L_1098)


	//   ....[0]....
.L_1098:
        /*06bc*/ 	.word	0x00000190


	//   ....[1]....
        /*06c0*/ 	.word	0x000001d0


	//   ....[2]....
        /*06c4*/ 	.word	0x00000240


	//   ....[3]....
        /*06c8*/ 	.word	0x0001cc60


	//   ....[4]....
        /*06cc*/ 	.word	0x0001ccf0


	//   ....[5]....
        /*06d0*/ 	.word	0x000203b0


	//   ....[6]....
        /*06d4*/ 	.word	0x00020410


	//----- nvinfo : EIATTR_COOP_GROUP_MASK_REGIDS
	.align		4
.L_1099:
        /*06d8*/ 	.byte	0x04, 0x29
        /*06da*/ 	.short	(.L_1101 - .L_1100)


	//   ....[0]....
.L_1100:
        /*06dc*/ 	.word	0xffffffff


	//   ....[1]....
        /*06e0*/ 	.word	0xffffffff


	//   ....[2]....
        /*06e4*/ 	.word	0xffffffff


	//   ....[3]....
        /*06e8*/ 	.word	0xffffffff


	//   ....[4]....
        /*06ec*/ 	.word	0xffffffff


	//   ....[5]....
        /*06f0*/ 	.word	0xffffffff


	//   ....[6]....
        /*06f4*/ 	.word	0xffffffff


	//   ....[7]....
        /*06f8*/ 	.word	0xffffffff


	//   ....[8]....
        /*06fc*/ 	.word	0xffffffff


	//   ....[9]....
        /*0700*/ 	.word	0xffffffff


	//   ....[10]....
        /*0704*/ 	.word	0xffffffff


	//   ....[11]....
        /*0708*/ 	.word	0xffffffff


	//   ....[12]....
        /*070c*/ 	.word	0xffffffff


	//   ....[13]....
        /*0710*/ 	.word	0xffffffff


	//   ....[14]....
        /*0714*/ 	.word	0xffffffff


	//   ....[15]....
        /*0718*/ 	.word	0xffffffff


	//   ....[16]....
        /*071c*/ 	.word	0xffffffff


	//   ....[17]....
        /*0720*/ 	.word	0xffffffff


	//   ....[18]....
        /*0724*/ 	.word	0xffffffff


	//   ....[19]....
        /*0728*/ 	.word	0xffffffff


	//   ....[20]....
        /*072c*/ 	.word	0xffffffff


	//   ....[21]....
        /*0730*/ 	.word	0xffffffff


	//   ....[22]....
        /*0734*/ 	.word	0xffffffff


	//   ....[23]....
        /*0738*/ 	.word	0xffffffff


	//   ....[24]....
        /*073c*/ 	.word	0xffffffff


	//   ....[25]....
        /*0740*/ 	.word	0xffffffff


	//   ....[26]....
        /*0744*/ 	.word	0xffffffff


	//   ....[27]....
        /*0748*/ 	.word	0xffffffff


	//   ....[28]....
        /*074c*/ 	.word	0xffffffff


	//   ....[29]....
        /*0750*/ 	.word	0xffffffff


	//   ....[30]....
        /*0754*/ 	.word	0xffffffff


	//   ....[31]....
        /*0758*/ 	.word	0xffffffff


	//   ....[32]....
        /*075c*/ 	.word	0xffffffff


	//   ....[33]....
        /*0760*/ 	.word	0xffffffff


	//   ....[34]....
        /*0764*/ 	.word	0xffffffff


	//   ....[35]....
        /*0768*/ 	.word	0xffffffff


	//   ....[36]....
        /*076c*/ 	.word	0xffffffff


	//   ....[37]....
        /*0770*/ 	.word	0xffffffff


	//   ....[38]....
        /*0774*/ 	.word	0xffffffff


	//   ....[39]....
        /*0778*/ 	.word	0xffffffff


	//   ....[40]....
        /*077c*/ 	.word	0xffffffff


	//   ....[41]....
        /*0780*/ 	.word	0xffffffff


	//   ....[42]....
        /*0784*/ 	.word	0xffffffff


	//   ....[43]....
        /*0788*/ 	.word	0xffffffff


	//   ....[44]....
        /*078c*/ 	.word	0xffffffff


	//   ....[45]....
        /*0790*/ 	.word	0xffffffff


	//   ....[46]....
        /*0794*/ 	.word	0xffffffff


	//   ....[47]....
        /*0798*/ 	.word	0xffffffff


	//   ....[48]....
        /*079c*/ 	.word	0xffffffff


	//   ....[49]....
        /*07a0*/ 	.word	0xffffffff


	//   ....[50]....
        /*07a4*/ 	.word	0xffffffff


	//   ....[51]....
        /*07a8*/ 	.word	0xffffffff


	//   ....[52]....
        /*07ac*/ 	.word	0xffffffff


	//   ....[53]....
        /*07b0*/ 	.word	0xffffffff


	//   ....[54]....
        /*07b4*/ 	.word	0xffffffff


	//   ....[55]....
        /*07b8*/ 	.word	0xffffffff


	//   ....[56]....
        /*07bc*/ 	.word	0xffffffff


	//   ....[57]....
        /*07c0*/ 	.word	0xffffffff


	//   ....[58]....
        /*07c4*/ 	.word	0xffffffff


	//   ....[59]....
        /*07c8*/ 	.word	0xffffffff


	//   ....[60]....
        /*07cc*/ 	.word	0xffffffff


	//   ....[61]....
        /*07d0*/ 	.word	0xffffffff


	//   ....[62]....
        /*07d4*/ 	.word	0xffffffff


	//   ....[63]....
        /*07d8*/ 	.word	0xffffffff


	//   ....[64]....
        /*07dc*/ 	.word	0xffffffff


	//   ....[65]....
        /*07e0*/ 	.word	0xffffffff


	//   ....[66]....
        /*07e4*/ 	.word	0xffffffff


	//   ....[67]....
        /*07e8*/ 	.word	0xffffffff


	//   ....[68]....
        /*07ec*/ 	.word	0xffffffff


	//   ....[69]....
        /*07f0*/ 	.word	0xffffffff


	//   ....[70]....
        /*07f4*/ 	.word	0xffffffff


	//   ....[71]....
        /*07f8*/ 	.word	0xffffffff


	//   ....[72]....
        /*07fc*/ 	.word	0xffffffff


	//   ....[73]....
        /*0800*/ 	.word	0xffffffff


	//   ....[74]....
        /*0804*/ 	.word	0xffffffff


	//   ....[75]....
        /*0808*/ 	.word	0xffffffff


	//   ....[76]....
        /*080c*/ 	.word	0xffffffff


	//   ....[77]....
        /*0810*/ 	.word	0xffffffff


	//   ....[78]....
        /*0814*/ 	.word	0xffffffff


	//   ....[79]....
        /*0818*/ 	.word	0xffffffff


	//   ....[80]....
        /*081c*/ 	.word	0xffffffff


	//   ....[81]....
        /*0820*/ 	.word	0xffffffff


	//   ....[82]....
        /*0824*/ 	.word	0xffffffff


	//   ....[83]....
        /*0828*/ 	.word	0xffffffff


	//   ....[84]....
        /*082c*/ 	.word	0xffffffff


	//   ....[85]....
        /*0830*/ 	.word	0xffffffff


	//   ....[86]....
        /*0834*/ 	.word	0xffffffff


	//   ....[87]....
        /*0838*/ 	.word	0xffffffff


	//   ....[88]....
        /*083c*/ 	.word	0xffffffff


	//   ....[89]....
        /*0840*/ 	.word	0xffffffff


	//   ....[90]....
        /*0844*/ 	.word	0xffffffff


	//   ....[91]....
        /*0848*/ 	.word	0xffffffff


	//   ....[92]....
        /*084c*/ 	.word	0xffffffff


	//   ....[93]....
        /*0850*/ 	.word	0xffffffff


	//   ....[94]....
        /*0854*/ 	.word	0xffffffff


	//   ....[95]....
        /*0858*/ 	.word	0xffffffff


	//   ....[96]....
        /*085c*/ 	.word	0xffffffff


	//   ....[97]....
        /*0860*/ 	.word	0xffffffff


	//   ....[98]....
        /*0864*/ 	.word	0xffffffff


	//   ....[99]....
        /*0868*/ 	.word	0xffffffff


	//   ....[100]....
        /*086c*/ 	.word	0xffffffff


	//   ....[101]....
        /*0870*/ 	.word	0xffffffff


	//   ....[102]....
        /*0874*/ 	.word	0xffffffff


	//   ....[103]....
        /*0878*/ 	.word	0xffffffff


	//   ....[104]....
        /*087c*/ 	.word	0xffffffff


	//   ....[105]....
        /*0880*/ 	.word	0xffffffff


	//   ....[106]....
        /*0884*/ 	.word	0xffffffff


	//   ....[107]....
        /*0888*/ 	.word	0xffffffff


	//   ....[108]....
        /*088c*/ 	.word	0xffffffff


	//   ....[109]....
        /*0890*/ 	.word	0xffffffff


	//   ....[110]....
        /*0894*/ 	.word	0xffffffff


	//   ....[111]....
        /*0898*/ 	.word	0xffffffff


	//   ....[112]....
        /*089c*/ 	.word	0xffffffff


	//   ....[113]....
        /*08a0*/ 	.word	0xffffffff


	//   ....[114]....
        /*08a4*/ 	.word	0xffffffff


	//   ....[115]....
        /*08a8*/ 	.word	0xffffffff


	//   ....[116]....
        /*08ac*/ 	.word	0xffffffff


	//   ....[117]....
        /*08b0*/ 	.word	0xffffffff


	//   ....[118]....
        /*08b4*/ 	.word	0xffffffff


	//   ....[119]....
        /*08b8*/ 	.word	0xffffffff


	//   ....[120]....
        /*08bc*/ 	.word	0xffffffff


	//   ....[121]....
        /*08c0*/ 	.word	0xffffffff


	//   ....[122]....
        /*08c4*/ 	.word	0xffffffff


	//   ....[123]....
        /*08c8*/ 	.word	0xffffffff


	//   ....[124]....
        /*08cc*/ 	.word	0xffffffff


	//   ....[125]....
        /*08d0*/ 	.word	0xffffffff


	//   ....[126]....
        /*08d4*/ 	.word	0xffffffff


	//   ....[127]....
        /*08d8*/ 	.word	0xffffffff


	//   ....[128]....
        /*08dc*/ 	.word	0xffffffff


	//   ....[129]....
        /*08e0*/ 	.word	0xffffffff


	//   ....[130]....
        /*08e4*/ 	.word	0xffffffff


	//   ....[131]....
        /*08e8*/ 	.word	0xffffffff


	//   ....[132]....
        /*08ec*/ 	.word	0xffffffff


	//   ....[133]....
        /*08f0*/ 	.word	0xffffffff


	//   ....[134]....
        /*08f4*/ 	.word	0xffffffff


	//   ....[135]....
        /*08f8*/ 	.word	0xffffffff


	//   ....[136]....
        /*08fc*/ 	.word	0xffffffff


	//   ....[137]....
        /*0900*/ 	.word	0xffffffff


	//   ....[138]....
        /*0904*/ 	.word	0x0500000f


	//   ....[139]....
        /*0908*/ 	.word	0x0500000f


	//   ....[140]....
        /*090c*/ 	.word	0x0500000f


	//   ....[141]....
        /*0910*/ 	.word	0x0500000f


	//   ....[142]....
        /*0914*/ 	.word	0x0500000f


	//   ....[143]....
        /*0918*/ 	.word	0x0500000f


	//   ....[144]....
        /*091c*/ 	.word	0x0500000f


	//   ....[145]....
        /*0920*/ 	.word	0x0500000f


	//   ....[146]....
        /*0924*/ 	.word	0x0500000f


	//   ....[147]....
        /*0928*/ 	.word	0x0500000f


	//   ....[148]....
        /*092c*/ 	.word	0x0500000f


	//   ....[149]....
        /*0930*/ 	.word	0x0500000f


	//   ....[150]....
        /*0934*/ 	.word	0x0500000f


	//   ....[151]....
        /*0938*/ 	.word	0x0500000f


	//   ....[152]....
        /*093c*/ 	.word	0x0500000f


	//   ....[153]....
        /*0940*/ 	.word	0x0500000f


	//   ....[154]....
        /*0944*/ 	.word	0x0500000f


	//   ....[155]....
        /*0948*/ 	.word	0x0500000f


	//   ....[156]....
        /*094c*/ 	.word	0x0500000f


	//   ....[157]....
        /*0950*/ 	.word	0x0500000f


	//   ....[158]....
        /*0954*/ 	.word	0x0500000f


	//   ....[159]....
        /*0958*/ 	.word	0x0500000f


	//   ....[160]....
        /*095c*/ 	.word	0x0500000f


	//   ....[161]....
        /*0960*/ 	.word	0x0500000f


	//   ....[162]....
        /*0964*/ 	.word	0x0500000f


	//   ....[163]....
        /*0968*/ 	.word	0x0500000f


	//   ....[164]....
        /*096c*/ 	.word	0x0500000f


	//   ....[165]....
        /*0970*/ 	.word	0x0500000f


	//   ....[166]....
        /*0974*/ 	.word	0x0500000f


	//   ....[167]....
        /*0978*/ 	.word	0x0500000f


	//   ....[168]....
        /*097c*/ 	.word	0x0500000f


	//   ....[169]....
        /*0980*/ 	.word	0x0500000f


	//   ....[170]....
        /*0984*/ 	.word	0x0500000f


	//   ....[171]....
        /*0988*/ 	.word	0x0500000f


	//   ....[172]....
        /*098c*/ 	.word	0x0500000f


	//   ....[173]....
        /*0990*/ 	.word	0x0500000f


	//   ....[174]....
        /*0994*/ 	.word	0x0500000f


	//   ....[175]....
        /*0998*/ 	.word	0x0500000f


	//   ....[176]....
        /*099c*/ 	.word	0x0500000f


	//   ....[177]....
        /*09a0*/ 	.word	0x0500000f


	//   ....[178]....
        /*09a4*/ 	.word	0x0500000f


	//   ....[179]....
        /*09a8*/ 	.word	0x0500000f


	//   ....[180]....
        /*09ac*/ 	.word	0x0500000f


	//   ....[181]....
        /*09b0*/ 	.word	0x0500000f


	//   ....[182]....
        /*09b4*/ 	.word	0x0500000f


	//   ....[183]....
        /*09b8*/ 	.word	0x0500000f


	//   ....[184]....
        /*09bc*/ 	.word	0x0500000f


	//   ....[185]....
        /*09c0*/ 	.word	0x0500000f


	//   ....[186]....
        /*09c4*/ 	.word	0x0500000f


	//   ....[187]....
        /*09c8*/ 	.word	0x0500000f


	//   ....[188]....
        /*09cc*/ 	.word	0x0500000f


	//   ....[189]....
        /*09d0*/ 	.word	0x0500000f


	//   ....[190]....
        /*09d4*/ 	.word	0x0500000f


	//   ....[191]....
        /*09d8*/ 	.word	0x0500000f


	//   ....[192]....
        /*09dc*/ 	.word	0x0500000f


	//   ....[193]....
        /*09e0*/ 	.word	0x0500000f


	//   ....[194]....
        /*09e4*/ 	.word	0x0500000f


	//   ....[195]....
        /*09e8*/ 	.word	0x0500000f


	//   ....[196]....
        /*09ec*/ 	.word	0x0500000f


	//   ....[197]....
        /*09f0*/ 	.word	0x0500000f


	//   ....[198]....
        /*09f4*/ 	.word	0x0500000f


	//   ....[199]....
        /*09f8*/ 	.word	0x0500000f


	//   ....[200]....
        /*09fc*/ 	.word	0x0500000f


	//   ....[201]....
        /*0a00*/ 	.word	0x0500000f


	//   ....[202]....
        /*0a04*/ 	.word	0x0500000f


	//   ....[203]....
        /*0a08*/ 	.word	0x0500000f


	//   ....[204]....
        /*0a0c*/ 	.word	0x0500000f


	//   ....[205]....
        /*0a10*/ 	.word	0x0500000f


	//   ....[206]....
        /*0a14*/ 	.word	0x0500000f


	//   ....[207]....
        /*0a18*/ 	.word	0x0500000f


	//   ....[208]....
        /*0a1c*/ 	.word	0x0500000f


	//   ....[209]....
        /*0a20*/ 	.word	0x0500000f


	//   ....[210]....
        /*0a24*/ 	.word	0x0500000f


	//   ....[211]....
        /*0a28*/ 	.word	0x0500000f


	//   ....[212]....
        /*0a2c*/ 	.word	0x0500000f


	//   ....[213]....
        /*0a30*/ 	.word	0x0500000f


	//   ....[214]....
        /*0a34*/ 	.word	0x0500000f


	//   ....[215]....
        /*0a38*/ 	.word	0x0500000f


	//   ....[216]....
        /*0a3c*/ 	.word	0x0500000f


	//   ....[217]....
        /*0a40*/ 	.word	0x0500000f


	//   ....[218]....
        /*0a44*/ 	.word	0x0500000f


	//   ....[219]....
        /*0a48*/ 	.word	0x0500000f


	//   ....[220]....
        /*0a4c*/ 	.word	0x0500000f


	//   ....[221]....
        /*0a50*/ 	.word	0x0500000f


	//   ....[222]....
        /*0a54*/ 	.word	0x0500000f


	//   ....[223]....
        /*0a58*/ 	.word	0x0500000f


	//   ....[224]....
        /*0a5c*/ 	.word	0x0500000f


	//   ....[225]....
        /*0a60*/ 	.word	0x0500000f


	//   ....[226]....
        /*0a64*/ 	.word	0x0500000f


	//   ....[227]....
        /*0a68*/ 	.word	0x0500000f


	//----- nvinfo : EIATTR_COOP_GROUP_INSTR_OFFSETS
	.align		4
.L_1101:
        /*0a6c*/ 	.byte	0x04, 0x28
        /*0a6e*/ 	.short	(.L_1103 - .L_1102)


	//   ....[0]....
.L_1102:
        /*0a70*/ 	.word	0x00000070


	//   ....[1]....
        /*0a74*/ 	.word	0x000001a0


	//   ....[2]....
        /*0a78*/ 	.word	0x000001f0


	//   ....[3]....
        /*0a7c*/ 	.word	0x00000420


	//   ....[4]....
        /*0a80*/ 	.word	0x00000580


	//   ....[5]....
        /*0a84*/ 	.word	0x000006a0


	//   ....[6]....
        /*0a88*/ 	.word	0x00000800


	//   ....[7]....
        /*0a8c*/ 	.word	0x000096b0


	//   ....[8]....
        /*0a90*/ 	.word	0x00009d80


	//   ....[9]....
        /*0a94*/ 	.word	0x00009d90


	//   ....[10]....
        /*0a98*/ 	.word	0x00009da0


	//   ....[11]....
        /*0a9c*/ 	.word	0x00009db0


	//   ....[12]....
        /*0aa0*/ 	.word	0x0000a0f0


	//   ....[13]....
        /*0aa4*/ 	.word	0x0000a100


	//   ....[14]....
        /*0aa8*/ 	.word	0x0000a110


	//   ....[15]....
        /*0aac*/ 	.word	0x0000a120


	//   ....[16]....
        /*0ab0*/ 	.word	0x0000a440


	//   ....[17]....
        /*0ab4*/ 	.word	0x0000a450


	//   ....[18]....
        /*0ab8*/ 	.word	0x0000a460


	//   ....[19]....
        /*0abc*/ 	.word	0x0000a470


	//   ....[20]....
        /*0ac0*/ 	.word	0x0000a7b0


	//   ....[21]....
        /*0ac4*/ 	.word	0x0000a7c0


	//   ....[22]....
        /*0ac8*/ 	.word	0x0000a7d0


	//   ....[23]....
        /*0acc*/ 	.word	0x0000a7e0


	//   ....[24]....
        /*0ad0*/ 	.word	0x0000c6d0


	//   ....[25]....
        /*0ad4*/ 	.word	0x0000c6f0


	//   ....[26]....
        /*0ad8*/ 	.word	0x0000c700


	//   ....[27]....
        /*0adc*/ 	.word	0x0000c710


	//   ....[28]....
        /*0ae0*/ 	.word	0x0000c820


	//   ....[29]....
        /*0ae4*/ 	.word	0x0000c870


	//   ....[30]....
        /*0ae8*/ 	.word	0x0000c8a0


	//   ....[31]....
        /*0aec*/ 	.word	0x0000c8e0


	//   ....[32]....
        /*0af0*/ 	.word	0x0000cc60


	//   ....[33]....
        /*0af4*/ 	.word	0x0000cc80


	//   ....[34]....
        /*0af8*/ 	.word	0x0000cca0


	//   ....[35]....
        /*0afc*/ 	.word	0x0000ccb0


	//   ....[36]....
        /*0b00*/ 	.word	0x0000cd70


	//   ....[37]....
        /*0b04*/ 	.word	0x0000cd90


	//   ....[38]....
        /*0b08*/ 	.word	0x0000cda0


	//   ....[39]....
        /*0b0c*/ 	.word	0x0000ce20


	//   ....[40]....
        /*0b10*/ 	.word	0x0000f3f0


	//   ....[41]....
        /*0b14*/ 	.word	0x0000f6b0


	//   ....[42]....
        /*0b18*/ 	.word	0x0000fc20


	//   ....[43]....
        /*0b1c*/ 	.word	0x0000fc50


	//   ....[44]....
        /*0b20*/ 	.word	0x000105b0


	//   ....[45]....
        /*0b24*/ 	.word	0x00010630


	//   ....[46]....
        /*0b28*/ 	.word	0x00011af0


	//   ....[47]....
        /*0b2c*/ 	.word	0x00012180


	//   ....[48]....
        /*0b30*/ 	.word	0x000121b0


	//   ....[49]....
        /*0b34*/ 	.word	0x000121d0


	//   ....[50]....
        /*0b38*/ 	.word	0x000128d0


	//   ....[51]....
        /*0b3c*/ 	.word	0x00012aa0


	//   ....[52]....
        /*0b40*/ 	.word	0x000146b0


	//   ....[53]....
        /*0b44*/ 	.word	0x00014740


	//   ....[54]....
        /*0b48*/ 	.word	0x00014e40


	//   ....[55]....
        /*0b4c*/ 	.word	0x00014ee0


	//   ....[56]....
        /*0b50*/ 	.word	0x000160a0


	//   ....[57]....
        /*0b54*/ 	.word	0x000160e0


	//   ....[58]....
        /*0b58*/ 	.word	0x000161c0


	//   ....[59]....
        /*0b5c*/ 	.word	0x000161e0


	//   ....[60]....
        /*0b60*/ 	.word	0x000174f0


	//   ....[61]....
        /*0b64*/ 	.word	0x00017510


	//   ....[62]....
        /*0b68*/ 	.word	0x00017530


	//   ....[63]....
        /*0b6c*/ 	.word	0x00017540


	//   ....[64]....
        /*0b70*/ 	.word	0x00017c00


	//   ....[65]....
        /*0b74*/ 	.word	0x00017c10


	//   ....[66]....
        /*0b78*/ 	.word	0x00017d10


	//   ....[67]....
        /*0b7c*/ 	.word	0x00017d20


	//   ....[68]....
        /*0b80*/ 	.word	0x00017e30


	//   ....[69]....
        /*0b84*/ 	.word	0x00017e40


	//   ....[70]....
        /*0b88*/ 	.word	0x00017f50


	//   ....[71]....
        /*0b8c*/ 	.word	0x00017f60


	//   ....[72]....
        /*0b90*/ 	.word	0x00018310


	//   ....[73]....
        /*0b94*/ 	.word	0x00018320


	//   ....[74]....
        /*0b98*/ 	.word	0x00018880


	//   ....[75]....
        /*0b9c*/ 	.word	0x00018890


	//   ....[76]....
        /*0ba0*/ 	.word	0x00019590


	//   ....[77]....
        /*0ba4*/ 	.word	0x000195a0


	//   ....[78]....
        /*0ba8*/ 	.word	0x000196b0


	//   ....[79]....
        /*0bac*/ 	.word	0x000196c0


	//   ....[80]....
        /*0bb0*/ 	.word	0x000197d0


	//   ....[81]....
        /*0bb4*/ 	.word	0x000197e0


	//   ....[82]....
        /*0bb8*/ 	.word	0x000198f0


	//   ....[83]....
        /*0bbc*/ 	.word	0x00019900


	//   ....[84]....
        /*0bc0*/ 	.word	0x00019a70


	//   ....[85]....
        /*0bc4*/ 	.word	0x00019ca0


	//   ....[86]....
        /*0bc8*/ 	.word	0x00019cd0


	//   ....[87]....
        /*0bcc*/ 	.word	0x00019d00


	//   ....[88]....
        /*0bd0*/ 	.word	0x00019d30


	//   ....[89]....
        /*0bd4*/ 	.word	0x00019d60


	//   ....[90]....
        /*0bd8*/ 	.word	0x00019d90


	//   ....[91]....
        /*0bdc*/ 	.word	0x00019f30


	//   ....[92]....
        /*0be0*/ 	.word	0x00019f60


	//   ....[93]....
        /*0be4*/ 	.word	0x00019f90


	//   ....[94]....
        /*0be8*/ 	.word	0x00019fc0


	//   ....[95]....
        /*0bec*/ 	.word	0x00019ff0


	//   ....[96]....
        /*0bf0*/ 	.word	0x0001a020


	//   ....[97]....
        /*0bf4*/ 	.word	0x0001a0c0


	//   ....[98]....
        /*0bf8*/ 	.word	0x0001a0f0


	//   ....[99]....
        /*0bfc*/ 	.word	0x0001a100


	//   ....[100]....
        /*0c00*/ 	.word	0x0001a130


	//   ....[101]....
        /*0c04*/ 	.word	0x0001b7d0


	//   ....[102]....
        /*0c08*/ 	.word	0x0001d240


	//   ....[103]....
        /*0c0c*/ 	.word	0x0001ddd0


	//   ....[104]....
        /*0c10*/ 	.word	0x0001dde0


	//   ....[105]....
        /*0c14*/ 	.word	0x0001de90


	//   ....[106]....
        /*0c18*/ 	.word	0x0001dea0


	//   ....[107]....
        /*0c1c*/ 	.word	0x0001df30


	//   ....[108]....
        /*0c20*/ 	.word	0x0001df40


	//   ....[109]....
        /*0c24*/ 	.word	0x0001dfd0


	//   ....[110]....
        /*0c28*/ 	.word	0x0001dfe0


	//   ....[111]....
        /*0c2c*/ 	.word	0x0001e070


	//   ....[112]....
        /*0c30*/ 	.word	0x0001e080


	//   ....[113]....
        /*0c34*/ 	.word	0x0001e110


	//   ....[114]....
        /*0c38*/ 	.word	0x0001e120


	//   ....[115]....
        /*0c3c*/ 	.word	0x0001e1b0


	//   ....[116]....
        /*0c40*/ 	.word	0x0001e1c0


	//   ....[117]....
        /*0c44*/ 	.word	0x0001e210


	//   ....[118]....
        /*0c48*/ 	.word	0x0001e240


	//   ....[119]....
        /*0c4c*/ 	.word	0x00020b40


	//   ....[120]....
        /*0c50*/ 	.word	0x00020bb0


	//   ....[121]....
        /*0c54*/ 	.word	0x00020be0


	//   ....[122]....
        /*0c58*/ 	.word	0x00020bf0


	//   ....[123]....
        /*0c5c*/ 	.word	0x00020c20


	//   ....[124]....
        /*0c60*/ 	.word	0x00020c50


	//   ....[125]....
        /*0c64*/ 	.word	0x00020c80


	//   ....[126]....
        /*0c68*/ 	.word	0x00020cb0


	//   ....[127]....
        /*0c6c*/ 	.word	0x00020e80


	//   ....[128]....
        /*0c70*/ 	.word	0x00020eb0


	//   ....[129]....
        /*0c74*/ 	.word	0x00020ee0


	//   ....[130]....
        /*0c78*/ 	.word	0x00020f10


	//   ....[131]....
        /*0c7c*/ 	.word	0x00020f40


	//   ....[132]....
        /*0c80*/ 	.word	0x00020f70


	//   ....[133]....
        /*0c84*/ 	.word	0x00021040


	//   ....[134]....
        /*0c88*/ 	.word	0x00021060


	//   ....[135]....
        /*0c8c*/ 	.word	0x00021070


	//   ....[136]....
        /*0c90*/ 	.word	0x000210f0


	//   ....[137]....
        /*0c94*/ 	.word	0x00021c20


	//   ....[138]....
        /*0c98*/ 	.word	0x00022090


	//   ....[139]....
        /*0c9c*/ 	.word	0x00022140


	//   ....[140]....
        /*0ca0*/ 	.word	0x000221d0


	//   ....[141]....
        /*0ca4*/ 	.word	0x00022220


	//   ....[142]....
        /*0ca8*/ 	.word	0x00022270


	//   ....[143]....
        /*0cac*/ 	.word	0x00022300


	//   ....[144]....
        /*0cb0*/ 	.word	0x00022390


	//   ....[145]....
        /*0cb4*/ 	.word	0x000223e0


	//   ....[146]....
        /*0cb8*/ 	.word	0x00022430


	//   ....[147]....
        /*0cbc*/ 	.word	0x000224c0


	//   ....[148]....
        /*0cc0*/ 	.word	0x00022550


	//   ....[149]....
        /*0cc4*/ 	.word	0x000225a0


	//   ....[150]....
        /*0cc8*/ 	.word	0x000225f0


	//   ....[151]....
        /*0ccc*/ 	.word	0x00022680


	//   ....[152]....
        /*0cd0*/ 	.word	0x00022710


	//   ....[153]....
        /*0cd4*/ 	.word	0x00022760


	//   ....[154]....
        /*0cd8*/ 	.word	0x000227b0


	//   ....[155]....
        /*0cdc*/ 	.word	0x000228b0


	//   ....[156]....
        /*0ce0*/ 	.word	0x00022960


	//   ....[157]....
        /*0ce4*/ 	.word	0x000229e0


	//   ....[158]....
        /*0ce8*/ 	.word	0x00022a70


	//   ....[159]....
        /*0cec*/ 	.word	0x00022be0


	//   ....[160]....
        /*0cf0*/ 	.word	0x00022d10


	//   ....[161]....
        /*0cf4*/ 	.word	0x00022d90


	//   ....[162]....
        /*0cf8*/ 	.word	0x00022de0


	//   ....[163]....
        /*0cfc*/ 	.word	0x00022e70


	//   ....[164]....
        /*0d00*/ 	.word	0x00022f10


	//   ....[165]....
        /*0d04*/ 	.word	0x00022f90


	//   ....[166]....
        /*0d08*/ 	.word	0x00023000


	//   ....[167]....
        /*0d0c*/ 	.word	0x00023150


	//   ....[168]....
        /*0d10*/ 	.word	0x00023290


	//   ....[169]....
        /*0d14*/ 	.word	0x000232f0


	//   ....[170]....
        /*0d18*/ 	.word	0x00023340


	//   ....[171]....
        /*0d1c*/ 	.word	0x00023620


	//   ....[172]....
        /*0d20*/ 	.word	0x00023670


	//   ....[173]....
        /*0d24*/ 	.word	0x00023700


	//   ....[174]....
        /*0d28*/ 	.word	0x00023790


	//   ....[175]....
        /*0d2c*/ 	.word	0x00023820


	//   ....[176]....
        /*0d30*/ 	.word	0x000238b0


	//   ....[177]....
        /*0d34*/ 	.word	0x00023940


	//   ....[178]....
        /*0d38*/ 	.word	0x000239d0


	//   ....[179]....
        /*0d3c*/ 	.word	0x00023a50


	//   ....[180]....
        /*0d40*/ 	.word	0x00023aa0


	//   ....[181]....
        /*0d44*/ 	.word	0x00023b30


	//   ....[182]....
        /*0d48*/ 	.word	0x00023bc0


	//   ....[183]....
        /*0d4c*/ 	.word	0x00023c40


	//   ....[184]....
        /*0d50*/ 	.word	0x00023c90


	//   ....[185]....
        /*0d54*/ 	.word	0x00023d20


	//   ....[186]....
        /*0d58*/ 	.word	0x00023db0


	//   ....[187]....
        /*0d5c*/ 	.word	0x00023e40


	//   ....[188]....
        /*0d60*/ 	.word	0x00023ed0


	//   ....[189]....
        /*0d64*/ 	.word	0x00023f60


	//   ....[190]....
        /*0d68*/ 	.word	0x00023ff0


	//   ....[191]....
        /*0d6c*/ 	.word	0x000240b0


	//   ....[192]....
        /*0d70*/ 	.word	0x000243a0


	//   ....[193]....
        /*0d74*/ 	.word	0x00024580


	//   ....[194]....
        /*0d78*/ 	.word	0x000245d0


	//   ....[195]....
        /*0d7c*/ 	.word	0x00024630


	//   ....[196]....
        /*0d80*/ 	.word	0x00024730


	//   ....[197]....
        /*0d84*/ 	.word	0x00024790


	//   ....[198]....
        /*0d88*/ 	.word	0x00024890


	//   ....[199]....
        /*0d8c*/ 	.word	0x000248f0


	//   ....[200]....
        /*0d90*/ 	.word	0x000249f0


	//   ....[201]....
        /*0d94*/ 	.word	0x00024a50


	//   ....[202]....
        /*0d98*/ 	.word	0x00024b50


	//   ....[203]....
        /*0d9c*/ 	.word	0x00024bb0


	//   ....[204]....
        /*0da0*/ 	.word	0x00024cb0


	//   ....[205]....
        /*0da4*/ 	.word	0x00024d10


	//   ....[206]....
        /*0da8*/ 	.word	0x00024e10


	//   ....[207]....
        /*0dac*/ 	.word	0x00024e70


	//   ....[208]....
        /*0db0*/ 	.word	0x00024f50


	//   ....[209]....
        /*0db4*/ 	.word	0x00025280


	//   ....[210]....
        /*0db8*/ 	.word	0x00025330


	//   ....[211]....
        /*0dbc*/ 	.word	0x000254b0


	//   ....[212]....
        /*0dc0*/ 	.word	0x00025540


	//   ....[213]....
        /*0dc4*/ 	.word	0x000255c0


	//   ....[214]....
        /*0dc8*/ 	.word	0x00025640


	//   ....[215]....
        /*0dcc*/ 	.word	0x000256c0


	//   ....[216]....
        /*0dd0*/ 	.word	0x00025750


	//   ....[217]....
        /*0dd4*/ 	.word	0x000257f0


	//   ....[218]....
        /*0dd8*/ 	.word	0x000258c0


	//   ....[219]....
        /*0ddc*/ 	.word	0x00025940


	//   ....[220]....
        /*0de0*/ 	.word	0x000259c0


	//   ....[221]....
        /*0de4*/ 	.word	0x00025a40


	//   ....[222]....
        /*0de8*/ 	.word	0x00025ad0


	//   ....[223]....
        /*0dec*/ 	.word	0x00025b50


	//   ....[224]....
        /*0df0*/ 	.word	0x00025c00


	//   ....[225]....
        /*0df4*/ 	.word	0x00025c50


	//   ....[226]....
        /*0df8*/ 	.word	0x00025d10


	//   ....[227]....
        /*0dfc*/ 	.word	0x00025e40


	//----- nvinfo : EIATTR_REG_RECONFIG
	.align		4
.L_1103:
        /*0e00*/ 	.byte	0x01, 0x54
	.zero		2


	//----- nvinfo : EIATTR_SYSCALL_OFFSETS
	.align		4
        /*0e04*/ 	.byte	0x04, 0x46
        /*0e06*/ 	.short	(.L_1105 - .L_1104)


	//   ....[0]....
.L_1104:
        /*0e08*/ 	.word	0x00001ef0


	//   ....[1]....
        /*0e0c*/ 	.word	0x00002040


	//   ....[2]....
        /*0e10*/ 	.word	0x00009850


	//   ....[3]....
        /*0e14*/ 	.word	0x00009b40


	//   ....[4]....
        /*0e18*/ 	.word	0x0001ce60


	//   ....[5]....
        /*0e1c*/ 	.word	0x0001cfb0


	//   ....[6]....
        /*0e20*/ 	.word	0x0001d0a0


	//   ....[7]....
        /*0e24*/ 	.word	0x0001d9a0


	//----- nvinfo : EIATTR_MBARRIER_INSTR_OFFSETS
	.align		4
.L_1105:
        /*0e28*/ 	.byte	0x04, 0x39
        /*0e2a*/ 	.short	(.L_1107 - .L_1106)


	//   ....[0]....
.L_1106:
        /*0e2c*/ 	.word	0x000002d0
        /*0e30*/ 	.word	0x000000ff
        /*0e34*/ 	.word	0x00028800
        /*0e38*/ 	.short	0x0100
        /*0e3a*/ 	.byte	0x08
	.zero		1


	//   ....[1]....
        /*0e3c*/ 	.word	0x000002e0
        /*0e40*/ 	.word	0x000000ff
        /*0e44*/ 	.word	0x00028820
        /*0e48*/ 	.short	0x0100
        /*0e4a*/ 	.byte	0x08
	.zero		1


	//   ....[2]....
        /*0e4c*/ 	.word	0x000003d0
        /*0e50*/ 	.word	0x000000ff
        /*0e54*/ 	.word	0x00028830
        /*0e58*/ 	.short	0x0100
        /*0e5a*/ 	.byte	0x08
	.zero		1


	//   ....[3]....
        /*0e5c*/ 	.word	0x000003e0
        /*0e60*/ 	.word	0x000000ff
        /*0e64*/ 	.word	0x00028840
        /*0e68*/ 	.short	0x0100
        /*0e6a*/ 	.byte	0x08
	.zero		1


	//   ....[4]....
        /*0e6c*/ 	.word	0x000003f0
        /*0e70*/ 	.word	0x000000ff
        /*0e74*/ 	.word	0x00028838
        /*0e78*/ 	.short	0x0100
        /*0e7a*/ 	.byte	0x08
	.zero		1


	//   ....[5]....
        /*0e7c*/ 	.word	0x00000400
        /*0e80*/ 	.word	0x000000ff
        /*0e84*/ 	.word	0x00028848
        /*0e88*/ 	.short	0x0100
        /*0e8a*/ 	.byte	0x08
	.zero		1


	//   ....[6]....
        /*0e8c*/ 	.word	0x00000530
        /*0e90*/ 	.word	0x000000ff
        /*0e94*/ 	.word	0x00028850
        /*0e98*/ 	.short	0x0100
        /*0e9a*/ 	.byte	0x08
	.zero		1


	//   ....[7]....
        /*0e9c*/ 	.word	0x00000540
        /*0ea0*/ 	.word	0x000000ff
        /*0ea4*/ 	.word	0x00028860
        /*0ea8*/ 	.short	0x0100
        /*0eaa*/ 	.byte	0x08
	.zero		1


	//   ....[8]....
        /*0eac*/ 	.word	0x00000550
        /*0eb0*/ 	.word	0x000000ff
        /*0eb4*/ 	.word	0x00028858
        /*0eb8*/ 	.short	0x0100
        /*0eba*/ 	.byte	0x08
	.zero		1


	//   ....[9]....
        /*0ebc*/ 	.word	0x00000560
        /*0ec0*/ 	.word	0x000000ff
        /*0ec4*/ 	.word	0x00028868
        /*0ec8*/ 	.short	0x0100
        /*0eca*/ 	.byte	0x08
	.zero		1


	//   ....[10]....
        /*0ecc*/ 	.word	0x00000650
        /*0ed0*/ 	.word	0x000000ff
        /*0ed4*/ 	.word	0x00028870
        /*0ed8*/ 	.short	0x0100
        /*0eda*/ 	.byte	0x06
	.zero		1


	//   ....[11]....
        /*0edc*/ 	.word	0x00000660
        /*0ee0*/ 	.word	0x000000ff
        /*0ee4*/ 	.word	0x00028880
        /*0ee8*/ 	.short	0x0100
        /*0eea*/ 	.byte	0x06
	.zero		1


	//   ....[12]....
        /*0eec*/ 	.word	0x00000670
        /*0ef0*/ 	.word	0x000000ff
        /*0ef4*/ 	.word	0x00028878
        /*0ef8*/ 	.short	0x0100
        /*0efa*/ 	.byte	0x06
	.zero		1


	//   ....[13]....
        /*0efc*/ 	.word	0x00000680
        /*0f00*/ 	.word	0x000000ff
        /*0f04*/ 	.word	0x00028888
        /*0f08*/ 	.short	0x0100
        /*0f0a*/ 	.byte	0x06
	.zero		1


	//   ....[14]....
        /*0f0c*/ 	.word	0x000007b0
        /*0f10*/ 	.word	0x000000ff
        /*0f14*/ 	.word	0x00028890
        /*0f18*/ 	.short	0x0100
        /*0f1a*/ 	.byte	0x08
	.zero		1


	//   ....[15]....
        /*0f1c*/ 	.word	0x000007c0
        /*0f20*/ 	.word	0x000000ff
        /*0f24*/ 	.word	0x000288a0
        /*0f28*/ 	.short	0x0100
        /*0f2a*/ 	.byte	0x08
	.zero		1


	//   ....[16]....
        /*0f2c*/ 	.word	0x000007d0
        /*0f30*/ 	.word	0x000000ff
        /*0f34*/ 	.word	0x00028898
        /*0f38*/ 	.short	0x0100
        /*0f3a*/ 	.byte	0x08
	.zero		1


	//   ....[17]....
        /*0f3c*/ 	.word	0x000007e0
        /*0f40*/ 	.word	0x000000ff
        /*0f44*/ 	.word	0x000288a8
        /*0f48*/ 	.short	0x0100
        /*0f4a*/ 	.byte	0x08
	.zero		1


	//   ....[18]....
        /*0f4c*/ 	.word	0x00000910
        /*0f50*/ 	.word	0x000000ff
        /*0f54*/ 	.word	0x000288b0
        /*0f58*/ 	.short	0x0100
        /*0f5a*/ 	.byte	0x08
	.zero		1


	//   ....[19]....
        /*0f5c*/ 	.word	0x00000920
        /*0f60*/ 	.word	0x000000ff
        /*0f64*/ 	.word	0x000288c0
        /*0f68*/ 	.short	0x0100
        /*0f6a*/ 	.byte	0x08
	.zero		1


	//   ....[20]....
        /*0f6c*/ 	.word	0x00000930
        /*0f70*/ 	.word	0x000000ff
        /*0f74*/ 	.word	0x000288b8
        /*0f78*/ 	.short	0x0100
        /*0f7a*/ 	.byte	0x08
	.zero		1


	//   ....[21]....
        /*0f7c*/ 	.word	0x00000940
        /*0f80*/ 	.word	0x000000ff
        /*0f84*/ 	.word	0x000288c8
        /*0f88*/ 	.short	0x0100
        /*0f8a*/ 	.byte	0x08
	.zero		1


	//   ....[22]....
        /*0f8c*/ 	.word	0x00003750
        /*0f90*/ 	.word	0x0000006e
        /*0f94*/ 	.word	0x00028890
        /*0f98*/ 	.short	0x010a
        /*0f9a*/ 	.byte	0x3f
	.zero		1


	//   ....[23]....
        /*0f9c*/ 	.word	0x00005fd0
        /*0fa0*/ 	.word	0x0000006e
        /*0fa4*/ 	.word	0x00028890
        /*0fa8*/ 	.short	0x010a
        /*0faa*/ 	.byte	0x3f
	.zero		1


	//   ....[24]....
        /*0fac*/ 	.word	0x00008340
        /*0fb0*/ 	.word	0x0000006e
        /*0fb4*/ 	.word	0x00028890
        /*0fb8*/ 	.short	0x010a
        /*0fba*/ 	.byte	0x3f
	.zero		1


	//   ....[25]....
        /*0fbc*/ 	.word	0x000089a0
        /*0fc0*/ 	.word	0x00000030
        /*0fc4*/ 	.word	0x00000000
        /*0fc8*/ 	.short	0x0101
        /*0fca*/ 	.byte	0x3f
	.zero		1


	//   ....[26]....
        /*0fcc*/ 	.word	0x000089e0
        /*0fd0*/ 	.word	0x0000006e
        /*0fd4*/ 	.word	0x000288b0
        /*0fd8*/ 	.short	0x010a
        /*0fda*/ 	.byte	0x3f
	.zero		1


	//   ....[27]....
        /*0fdc*/ 	.word	0x00009030
        /*0fe0*/ 	.word	0x0000006e
        /*0fe4*/ 	.word	0x00000000
        /*0fe8*/ 	.short	0x0101
        /*0fea*/ 	.byte	0x3f
	.zero		1


	//   ....[28]....
        /*0fec*/ 	.word	0x000098d0
        /*0ff0*/ 	.word	0x00000002
        /*0ff4*/ 	.word	0x00028800
        /*0ff8*/ 	.short	0x010a
        /*0ffa*/ 	.byte	0x3f
	.zero		1


	//   ....[29]....
        /*0ffc*/ 	.word	0x00009920
        /*1000*/ 	.word	0x00000002
        /*1004*/ 	.word	0x00028800
        /*1008*/ 	.short	0x010a
        /*100a*/ 	.byte	0x3f
	.zero		1


	//   ....[30]....
        /*100c*/ 	.word	0x0000aa20
        /*1010*/ 	.word	0x00000002
        /*1014*/ 	.word	0x00028800
        /*1018*/ 	.short	0x010a
        /*101a*/ 	.byte	0x3f
	.zero		1


	//   ....[31]....
        /*101c*/ 	.word	0x0000d0d0
        /*1020*/ 	.word	0x00000002
        /*1024*/ 	.word	0x00028800
        /*1028*/ 	.short	0x010a
        /*102a*/ 	.byte	0x3f
	.zero		1


	//   ....[32]....
        /*102c*/ 	.word	0x0000ede0
        /*1030*/ 	.word	0x00000003
        /*1034*/ 	.word	0x00028830
        /*1038*/ 	.short	0x010a
        /*103a*/ 	.byte	0x3f
	.zero		1


	//   ....[33]....
        /*103c*/ 	.word	0x0000ee50
        /*1040*/ 	.word	0x00000003
        /*1044*/ 	.word	0x00028830
        /*1048*/ 	.short	0x010a
        /*104a*/ 	.byte	0x3f
	.zero		1


	//   ....[34]....
        /*104c*/ 	.word	0x0000f600
        /*1050*/ 	.word	0x00000003
        /*1054*/ 	.word	0x00000000
        /*1058*/ 	.short	0x0101
        /*105a*/ 	.byte	0x3f
	.zero		1


	//   ....[35]....
        /*105c*/ 	.word	0x00011340
        /*1060*/ 	.word	0x00000000
        /*1064*/ 	.word	0x00028830
        /*1068*/ 	.short	0x010a
        /*106a*/ 	.byte	0x3f
	.zero		1


	//   ....[36]....
        /*106c*/ 	.word	0x00011390
        /*1070*/ 	.word	0x00000000
        /*1074*/ 	.word	0x00028830
        /*1078*/ 	.short	0x010a
        /*107a*/ 	.byte	0x3f
	.zero		1


	//   ....[37]....
        /*107c*/ 	.word	0x000117a0
        /*1080*/ 	.word	0x00000006
        /*1084*/ 	.word	0x00028850
        /*1088*/ 	.short	0x010a
        /*108a*/ 	.byte	0x3f
	.zero		1


	//   ....[38]....
        /*108c*/ 	.word	0x000117e0
        /*1090*/ 	.word	0x00000006
        /*1094*/ 	.word	0x00028850
        /*1098*/ 	.short	0x010a
        /*109a*/ 	.byte	0x3f
	.zero		1


	//   ....[39]....
        /*109c*/ 	.word	0x00013180
        /*10a0*/ 	.word	0x00000015
        /*10a4*/ 	.word	0x00000000
        /*10a8*/ 	.short	0x0101
        /*10aa*/ 	.byte	0x3f
	.zero		1


	//   ....[40]....
        /*10ac*/ 	.word	0x00013220
        /*10b0*/ 	.word	0x0000000e
        /*10b4*/ 	.word	0x00000000
        /*10b8*/ 	.short	0x0101
        /*10ba*/ 	.byte	0x3f
	.zero		1


	//   ....[41]....
        /*10bc*/ 	.word	0x00013e70
        /*10c0*/ 	.word	0x00000000
        /*10c4*/ 	.word	0x00028830
        /*10c8*/ 	.short	0x010a
        /*10ca*/ 	.byte	0x3f
	.zero		1


	//   ....[42]....
        /*10cc*/ 	.word	0x00013ec0
        /*10d0*/ 	.word	0x00000000
        /*10d4*/ 	.word	0x00028830
        /*10d8*/ 	.short	0x010a
        /*10da*/ 	.byte	0x3f
	.zero		1


	//   ....[43]....
        /*10dc*/ 	.word	0x000142d0
        /*10e0*/ 	.word	0x00000006
        /*10e4*/ 	.word	0x00028850
        /*10e8*/ 	.short	0x010a
        /*10ea*/ 	.byte	0x3f
	.zero		1


	//   ....[44]....
        /*10ec*/ 	.word	0x00014310
        /*10f0*/ 	.word	0x00000006
        /*10f4*/ 	.word	0x00028850
        /*10f8*/ 	.short	0x010a
        /*10fa*/ 	.byte	0x3f
	.zero		1


	//   ....[45]....
        /*10fc*/ 	.word	0x00015490
        /*1100*/ 	.word	0x00000027
        /*1104*/ 	.word	0x00000000
        /*1108*/ 	.short	0x0101
        /*110a*/ 	.byte	0x3f
	.zero		1


	//   ....[46]....
        /*110c*/ 	.word	0x00015530
        /*1110*/ 	.word	0x0000000d
        /*1114*/ 	.word	0x00000000
        /*1118*/ 	.short	0x0101
        /*111a*/ 	.byte	0x3f
	.zero		1


	//   ....[47]....
        /*111c*/ 	.word	0x00015fa0
        /*1120*/ 	.word	0x0000000e
        /*1124*/ 	.word	0x00028850
        /*1128*/ 	.short	0x010a
        /*112a*/ 	.byte	0x3f
	.zero		1


	//   ....[48]....
        /*112c*/ 	.word	0x00016020
        /*1130*/ 	.word	0x0000000e
        /*1134*/ 	.word	0x00028850
        /*1138*/ 	.short	0x010a
        /*113a*/ 	.byte	0x3f
	.zero		1


	//   ....[49]....
        /*113c*/ 	.word	0x000165e0
        /*1140*/ 	.word	0x00000006
        /*1144*/ 	.word	0x00000000
        /*1148*/ 	.short	0x0101
        /*114a*/ 	.byte	0x3f
	.zero		1


	//   ....[50]....
        /*114c*/ 	.word	0x00017b70
        /*1150*/ 	.word	0x00000003
        /*1154*/ 	.word	0x00000000
        /*1158*/ 	.short	0x0101
        /*115a*/ 	.byte	0x3f
	.zero		1


	//   ....[51]....
        /*115c*/ 	.word	0x00018210
        /*1160*/ 	.word	0x0000000a
        /*1164*/ 	.word	0x00000000
        /*1168*/ 	.short	0x0101
        /*116a*/ 	.byte	0x3f
	.zero		1


	//   ....[52]....
        /*116c*/ 	.word	0x0001b8b0
        /*1170*/ 	.word	0x00000012
        /*1174*/ 	.word	0x00028820
        /*1178*/ 	.short	0x010a
        /*117a*/ 	.byte	0x3f
	.zero		1


	//   ....[53]....
        /*117c*/ 	.word	0x0001b980
        /*1180*/ 	.word	0x00000005
        /*1184*/ 	.word	0x000288a0
        /*1188*/ 	.short	0x010a
        /*118a*/ 	.byte	0x3f
	.zero		1


	//   ....[54]....
        /*118c*/ 	.word	0x0001bcc0
        /*1190*/ 	.word	0x00000005
        /*1194*/ 	.word	0x000288c0
        /*1198*/ 	.short	0x010a
        /*119a*/ 	.byte	0x3f
	.zero		1


	//   ....[55]....
        /*119c*/ 	.word	0x0001c160
        /*11a0*/ 	.word	0x00000006
        /*11a4*/ 	.word	0x000288a0
        /*11a8*/ 	.short	0x010a
        /*11aa*/ 	.byte	0x3f
	.zero		1


	//   ....[56]....
        /*11ac*/ 	.word	0x0001c480
        /*11b0*/ 	.word	0x00000006
        /*11b4*/ 	.word	0x000288c0
        /*11b8*/ 	.short	0x010a
        /*11ba*/ 	.byte	0x3f
	.zero		1


	//   ....[57]....
        /*11bc*/ 	.word	0x0001d4b0
        /*11c0*/ 	.word	0x00000000
        /*11c4*/ 	.word	0x00028840
        /*11c8*/ 	.short	0x010a
        /*11ca*/ 	.byte	0x3f
	.zero		1


	//   ....[58]....
        /*11cc*/ 	.word	0x0001e310
        /*11d0*/ 	.word	0x00000012
        /*11d4*/ 	.word	0x00028800
        /*11d8*/ 	.short	0x0107
        /*11da*/ 	.byte	0x3f
	.zero		1


	//   ....[59]....
        /*11dc*/ 	.word	0x0001e410
        /*11e0*/ 	.word	0x00000012
        /*11e4*/ 	.word	0x00028800
        /*11e8*/ 	.short	0x0101
        /*11ea*/ 	.byte	0x3f
	.zero		1


	//   ....[60]....
        /*11ec*/ 	.word	0x0001e430
        /*11f0*/ 	.word	0x00000012
        /*11f4*/ 	.word	0x00028820
        /*11f8*/ 	.short	0x010a
        /*11fa*/ 	.byte	0x3f
	.zero		1


	//   ....[61]....
        /*11fc*/ 	.word	0x0001e7f0
        /*1200*/ 	.word	0x00000003
        /*1204*/ 	.word	0x00028840
        /*1208*/ 	.short	0x010a
        /*120a*/ 	.byte	0x3f
	.zero		1


	//   ....[62]....
        /*120c*/ 	.word	0x0001eb80
        /*1210*/ 	.word	0x00000002
        /*1214*/ 	.word	0x00028860
        /*1218*/ 	.short	0x010a
        /*121a*/ 	.byte	0x3f
	.zero		1


	//   ....[63]....
        /*121c*/ 	.word	0x0001f230
        /*1220*/ 	.word	0x00000003
        /*1224*/ 	.word	0x00028840
        /*1228*/ 	.short	0x010a
        /*122a*/ 	.byte	0x3f
	.zero		1


	//   ....[64]....
        /*122c*/ 	.word	0x0001f5c0
        /*1230*/ 	.word	0x00000002
        /*1234*/ 	.word	0x00028860
        /*1238*/ 	.short	0x010a
        /*123a*/ 	.byte	0x3f
	.zero		1


	//   ....[65]....
        /*123c*/ 	.word	0x0001fbd0
        /*1240*/ 	.word	0x00000002
        /*1244*/ 	.word	0x00028840
        /*1248*/ 	.short	0x010a
        /*124a*/ 	.byte	0x3f
	.zero		1


	//   ....[66]....
        /*124c*/ 	.word	0x0001ff50
        /*1250*/ 	.word	0x00000002
        /*1254*/ 	.word	0x00028860
        /*1258*/ 	.short	0x010a
        /*125a*/ 	.byte	0x3f
	.zero		1


	//   ....[67]....
        /*125c*/ 	.word	0x00020500
        /*1260*/ 	.word	0x00000000
        /*1264*/ 	.word	0x00028860
        /*1268*/ 	.short	0x010a
        /*126a*/ 	.byte	0x3f
	.zero		1


	//   ....[68]....
        /*126c*/ 	.word	0x00021ba0
        /*1270*/ 	.word	0x00000000
        /*1274*/ 	.word	0x00028820
        /*1278*/ 	.short	0x010a
        /*127a*/ 	.byte	0x3f
	.zero		1


	//   ....[69]....
        /*127c*/ 	.word	0x00021d80
        /*1280*/ 	.word	0x00000006
        /*1284*/ 	.word	0x00000000
        /*1288*/ 	.short	0x010a
        /*128a*/ 	.byte	0x3f
	.zero		1


	//   ....[70]....
        /*128c*/ 	.word	0x00021db0
        /*1290*/ 	.word	0x00000007
        /*1294*/ 	.word	0x00000000
        /*1298*/ 	.short	0x010a
        /*129a*/ 	.byte	0x3f
	.zero		1


	//   ....[71]....
        /*129c*/ 	.word	0x00021e10
        /*12a0*/ 	.word	0x00000004
        /*12a4*/ 	.word	0x00000000
        /*12a8*/ 	.short	0x010a
        /*12aa*/ 	.byte	0x3f
	.zero		1


	//   ....[72]....
        /*12ac*/ 	.word	0x00021e40
        /*12b0*/ 	.word	0x00000003
        /*12b4*/ 	.word	0x00000000
        /*12b8*/ 	.short	0x010a
        /*12ba*/ 	.byte	0x3f
	.zero		1


	//   ....[73]....
        /*12bc*/ 	.word	0x00021ea0
        /*12c0*/ 	.word	0x0000006e
        /*12c4*/ 	.word	0x00028890
        /*12c8*/ 	.short	0x010a
        /*12ca*/ 	.byte	0x3f
	.zero		1


	//   ....[74]....
        /*12cc*/ 	.word	0x00021ef0
        /*12d0*/ 	.word	0x0000006e
        /*12d4*/ 	.word	0x00028890
        /*12d8*/ 	.short	0x010a
        /*12da*/ 	.byte	0x3f
	.zero		1


	//   ....[75]....
        /*12dc*/ 	.word	0x00021f40
        /*12e0*/ 	.word	0x0000006e
        /*12e4*/ 	.word	0x00028890
        /*12e8*/ 	.short	0x010a
        /*12ea*/ 	.byte	0x3f
	.zero		1


	//   ....[76]....
        /*12ec*/ 	.word	0x00021f90
        /*12f0*/ 	.word	0x0000006e
        /*12f4*/ 	.word	0x000288b0
        /*12f8*/ 	.short	0x010a
        /*12fa*/ 	.byte	0x3f
	.zero		1


	//   ....[77]....
        /*12fc*/ 	.word	0x000227f0
        /*1300*/ 	.word	0x00000002
        /*1304*/ 	.word	0x00028800
        /*1308*/ 	.short	0x010a
        /*130a*/ 	.byte	0x3f
	.zero		1


	//   ....[78]....
        /*130c*/ 	.word	0x000233a0
        /*1310*/ 	.word	0x00000002
        /*1314*/ 	.word	0x00028800
        /*1318*/ 	.short	0x010a
        /*131a*/ 	.byte	0x3f
	.zero		1


	//   ....[79]....
        /*131c*/ 	.word	0x000233f0
        /*1320*/ 	.word	0x00000003
        /*1324*/ 	.word	0x00028830
        /*1328*/ 	.short	0x010a
        /*132a*/ 	.byte	0x3f
	.zero		1


	//   ....[80]....
        /*132c*/ 	.word	0x00023440
        /*1330*/ 	.word	0x00000000
        /*1334*/ 	.word	0x00028830
        /*1338*/ 	.short	0x010a
        /*133a*/ 	.byte	0x3f
	.zero		1


	//   ....[81]....
        /*133c*/ 	.word	0x00023490
        /*1340*/ 	.word	0x00000006
        /*1344*/ 	.word	0x00028850
        /*1348*/ 	.short	0x010a
        /*134a*/ 	.byte	0x3f
	.zero		1


	//   ....[82]....
        /*134c*/ 	.word	0x000234e0
        /*1350*/ 	.word	0x00000000
        /*1354*/ 	.word	0x00028830
        /*1358*/ 	.short	0x010a
        /*135a*/ 	.byte	0x3f
	.zero		1


	//   ....[83]....
        /*135c*/ 	.word	0x00023530
        /*1360*/ 	.word	0x00000006
        /*1364*/ 	.word	0x00028850
        /*1368*/ 	.short	0x010a
        /*136a*/ 	.byte	0x3f
	.zero		1


	//   ....[84]....
        /*136c*/ 	.word	0x00023580
        /*1370*/ 	.word	0x0000000e
        /*1374*/ 	.word	0x00028850
        /*1378*/ 	.short	0x010a
        /*137a*/ 	.byte	0x3f
	.zero		1


	//   ....[85]....
        /*137c*/ 	.word	0x00024180
        /*1380*/ 	.word	0x00000012
        /*1384*/ 	.word	0x00028820
        /*1388*/ 	.short	0x010a
        /*138a*/ 	.byte	0x3f
	.zero		1


	//   ....[86]....
        /*138c*/ 	.word	0x000241d0
        /*1390*/ 	.word	0x00000005
        /*1394*/ 	.word	0x000288a0
        /*1398*/ 	.short	0x010a
        /*139a*/ 	.byte	0x3f
	.zero		1


	//   ....[87]....
        /*139c*/ 	.word	0x00024220
        /*13a0*/ 	.word	0x00000005
        /*13a4*/ 	.word	0x000288c0
        /*13a8*/ 	.short	0x010a
        /*13aa*/ 	.byte	0x3f
	.zero		1


	//   ....[88]....
        /*13ac*/ 	.word	0x00024270
        /*13b0*/ 	.word	0x00000006
        /*13b4*/ 	.word	0x000288a0
        /*13b8*/ 	.short	0x010a
        /*13ba*/ 	.byte	0x3f
	.zero		1


	//   ....[89]....
        /*13bc*/ 	.word	0x000242c0
        /*13c0*/ 	.word	0x00000006
        /*13c4*/ 	.word	0x000288c0
        /*13c8*/ 	.short	0x010a
        /*13ca*/ 	.byte	0x3f
	.zero		1


	//   ....[90]....
        /*13cc*/ 	.word	0x00024460
        /*13d0*/ 	.word	0x00000000
        /*13d4*/ 	.word	0x00028840
        /*13d8*/ 	.short	0x010a
        /*13da*/ 	.byte	0x3f
	.zero		1


	//   ....[91]....
        /*13dc*/ 	.word	0x00024f90
        /*13e0*/ 	.word	0x00000012
        /*13e4*/ 	.word	0x00028820
        /*13e8*/ 	.short	0x010a
        /*13ea*/ 	.byte	0x3f
	.zero		1


	//   ....[92]....
        /*13ec*/ 	.word	0x00024fe0
        /*13f0*/ 	.word	0x00000003
        /*13f4*/ 	.word	0x00028840
        /*13f8*/ 	.short	0x010a
        /*13fa*/ 	.byte	0x3f
	.zero		1


	//   ....[93]....
        /*13fc*/ 	.word	0x00025030
        /*1400*/ 	.word	0x00000002
        /*1404*/ 	.word	0x00028860
        /*1408*/ 	.short	0x010a
        /*140a*/ 	.byte	0x3f
	.zero		1


	//   ....[94]....
        /*140c*/ 	.word	0x00025080
        /*1410*/ 	.word	0x00000003
        /*1414*/ 	.word	0x00028840
        /*1418*/ 	.short	0x010a
        /*141a*/ 	.byte	0x3f
	.zero		1


	//   ....[95]....
        /*141c*/ 	.word	0x000250d0
        /*1420*/ 	.word	0x00000002
        /*1424*/ 	.word	0x00028860
        /*1428*/ 	.short	0x010a
        /*142a*/ 	.byte	0x3f
	.zero		1


	//   ....[96]....
        /*142c*/ 	.word	0x00025120
        /*1430*/ 	.word	0x00000002
        /*1434*/ 	.word	0x00028840
        /*1438*/ 	.short	0x010a
        /*143a*/ 	.byte	0x3f
	.zero		1


	//   ....[97]....
        /*143c*/ 	.word	0x00025170
        /*1440*/ 	.word	0x00000002
        /*1444*/ 	.word	0x00028860
        /*1448*/ 	.short	0x010a
        /*144a*/ 	.byte	0x3f
	.zero		1


	//   ....[98]....
        /*144c*/ 	.word	0x000251c0
        /*1450*/ 	.word	0x00000000
        /*1454*/ 	.word	0x00028860
        /*1458*/ 	.short	0x010a
        /*145a*/ 	.byte	0x3f
	.zero		1


	//   ....[99]....
        /*145c*/ 	.word	0x00025d60
        /*1460*/ 	.word	0x00000000
        /*1464*/ 	.word	0x00028820
        /*1468*/ 	.short	0x010a
        /*146a*/ 	.byte	0x3f
	.zero		1


	//   ....[100]....
        /*146c*/ 	.word	0x00025f00
        /*1470*/ 	.word	0x00000006
        /*1474*/ 	.word	0x00000000
        /*1478*/ 	.short	0x010a
        /*147a*/ 	.byte	0x3f
	.zero		1


	//   ....[101]....
        /*147c*/ 	.word	0x00025f50
        /*1480*/ 	.word	0x00000007
        /*1484*/ 	.word	0x00000000
        /*1488*/ 	.short	0x010a
        /*148a*/ 	.byte	0x3f
	.zero		1


	//   ....[102]....
        /*148c*/ 	.word	0x00025fa0
        /*1490*/ 	.word	0x00000004
        /*1494*/ 	.word	0x00000000
        /*1498*/ 	.short	0x010a
        /*149a*/ 	.byte	0x3f
	.zero		1


	//----- nvinfo : EIATTR_NUM_MBARRIERS
	.align		4
.L_1107:
        /*149c*/ 	.byte	0x03, 0x38
        /*149e*/ 	.short	0x0016


	//----- nvinfo : EIATTR_EXIT_INSTR_OFFSETS
	.align		4
        /*14a0*/ 	.byte	0x04, 0x1c
        /*14a2*/ 	.short	(.L_1109 - .L_1108)


	//   ....[0]....
.L_1108:
        /*14a4*/ 	.word	0x00021e90


	//----- nvinfo : EIATTR_MAX_THREADS
	.align		4
.L_1109:
        /*14a8*/ 	.byte	0x04, 0x05
        /*14aa*/ 	.short	(.L_1111 - .L_1110)
.L_1110:
        /*14ac*/ 	.word	0x00000180
        /*14b0*/ 	.word	0x00000001
        /*14b4*/ 	.word	0x00000001


	//----- nvinfo : EIATTR_CRS_STACK_SIZE
	.align		4
.L_1111:
        /*14b8*/ 	.byte	0x04, 0x1e
        /*14ba*/ 	.short	(.L_1113 - .L_1112)
.L_1112:
        /*14bc*/ 	.word	0x00000000


	//----- nvinfo : EIATTR_CBANK_PARAM_SIZE
	.align		4
.L_1113:
        /*14c0*/ 	.byte	0x03, 0x19
        /*14c2*/ 	.short	0x0af0


	//----- nvinfo : EIATTR_PARAM_CBANK
	.align		4
        /*14c4*/ 	.byte	0x04, 0x0a
        /*14c6*/ 	.short	(.L_1115 - .L_1114)
	.align		4
.L_1114:
        /*14c8*/ 	.word	index@(.nv.constant0._ZN7cutlass13device_kernelIN5flash11enable_sm90INS1_16FlashAttnFwdSm90INS1_25CollectiveMainloopFwdSm90ILi2EN4cute5tupleIJNS5_1CILi1EEES8_S8_EEENS6_IJNS7_ILi128EEESA_SA_EEELi128ENS_10bfloat16_tEfNS_4arch4Sm90ELb1ELb0ELb0ELb1ELb0ELb1ELb0ELb1ELb1ELb1ELb1ELb0EEENS1_21CollectiveEpilogueFwdISB_S9_SC_SE_Li256ELb1ELb1ELb1ELb0EEENS1_36VarlenDynamicPersistentTileSchedulerILi128ELi128ELi256ELi128ELb1ELb1ELb1ELb1ELb1ELb1EEEEEEEEEvNT_6ParamsE)
        /*14cc*/ 	.short	0x0210
        /*14ce*/ 	.short	0x0af0


	//----- nvinfo : EIATTR_SW_WAR
	.align		4
.L_1115:
        /*14d0*/ 	.byte	0x04, 0x36
        /*14d2*/ 	.short	(.L_1117 - .L_1116)
.L_1116:
        /*14d4*/ 	.word	0x00000008
.L_1117:


//--------------------- .nv.info._ZN7cutlass13device_kernelIN5flash11enable_sm90INS1_16FlashAttnFwdSm90INS1_25CollectiveMainloopFwdSm90ILi2EN4cute5tupleIJNS5_1CILi1EEES8_S8_EEENS6_IJNS7_ILi192EEENS7_ILi144EEENS7_ILi96EEEEEELi96ENS_10bfloat16_tEfNS_4arch4Sm90ELb0ELb0ELb0ELb0ELb0ELb0ELb0ELb0ELb1ELb1ELb1ELb0EEENS1_21CollectiveEpilogueFwdINS6_IJSA_SC_SB_EEES9_SE_SG_Li384ELb0ELb1ELb1ELb0EEENS1_19SingleTileSchedulerILb0ELb1ELb1ELi192EEEEEEEEEvNT_6ParamsE --------------------------
	.section	.nv.info._ZN7cutlass13device_kernelIN5flash11enable_sm90INS1_16FlashAttnFwdSm90INS1_25CollectiveMainloopFwdSm90ILi2EN4cute5tupleIJNS5_1CILi1EEES8_S8_EEENS6_IJNS7_ILi192EEENS7_ILi144EEENS7_ILi96EEEEEELi96ENS_10bfloat16_tEfNS_4arch4Sm90ELb0ELb0ELb0ELb0ELb0ELb0ELb0ELb0ELb1ELb1ELb1ELb0EEENS1_21CollectiveEpilogueFwdINS6_IJSA_SC_SB_EEES9_SE_SG_Li384ELb0ELb1ELb1ELb0EEENS1_19SingleTileSchedulerILb0ELb1ELb1ELi192EEEEEEEEEvNT_6ParamsE,"",@"SHT_CUDA_INFO"
	.sectionflags	@""
	.align	4


	//----- nvinfo : EIATTR_CUDA_API_VERSION
	.align		4
        /*0000*/ 	.byte	0x04, 0x37
        /*0002*/ 	.short	(.L_1119 - .L_1118)
.L_1118:
        /*0004*/ 	.word	0x00000082


	//----- nvinfo : EIATTR_KPARAM_INFO
	.align		4
.L_1119:
        /*0008*/ 	.byte	0x04, 0x17
        /*000a*/ 	.short	(.L_1121 - .L_1120)
.L_1120:
        /*000c*/ 	.word	0x00000000
        /*0010*/ 	.short	0x0000
        /*0012*/ 	.short	0x0070
        /*0014*/ 	.byte	0x00, 0xf0, 0x01, 0x28


	//----- nvinfo : EIATTR_SPARSE_MMA_MASK
	.align		4
.L_1121:
        /*0018*/ 	.byte	0x03, 0x50
        /*001a*/ 	.short	0x0000


	//----- nvinfo : EIATTR_MAXREG_COUNT
	.align		4
        /*001c*/ 	.byte	0x03, 0x1b
        /*001e*/ 	.short	0x0080


	//----- nvinfo : EIATTR_NUM_BARRIERS
	.align		4
        /*0020*/ 	.byte	0x02, 0x4c
        /*0022*/ 	.byte	0x10
	.zero		1


	//----- nvinfo : EIATTR_EXTERNS
	.align		4
        /*0024*/ 	.byte	0x04, 0x0f
        /*0026*/ 	.short	(.L_1123 - .L_1122)


	//   ....[0]....
	.align		4
.L_1122:
        /*0028*/ 	.word	index@(__assertfail)


	//----- nvinfo : EIATTR_MERCURY_ISA_VERSION
	.align		4
.L_1123:
        /*002c*/ 	.byte	0x03, 0x5f
        /*002e*/ 	.short	0x0101


	//----- nvinfo : EIATTR_INT_WARP_WIDE_INSTR_OFFSETS
	.align		4
        /*0030*/ 	.byte	0x04, 0x31
        /*0032*/ 	.short	(.L_1125 - .L_1124)


	//   ....[0]....
.L_1124:
        /*0034*/ 	.word	0x00000110


	//   ....[1]....
        /*0038*/ 	.word	0x000001b0


	//   ....[2]....
        /*003c*/ 	.word	0x00000220


	//----- nvinfo : EIATTR_COOP_GROUP_MASK_REGIDS
	.align		4
.L_1125:
        /*0040*/ 	.byte	0x04, 0x29
        /*0042*/ 	.short	(.L_1127 - .L_1126)


	//   ....[0]....
.L_1126:
        /*0044*/ 	.word	0xffffffff


	//   ....[1]....
        /*0048*/ 	.word	0xffffffff


	//   ....[2]....
        /*004c*/ 	.word	0xffffffff


	//   ....[3]....
        /*0050*/ 	.word	0xffffffff


	//   ....[4]....
        /*0054*/ 	.word	0xffffffff


	//   ....[5]....
        /*0058*/ 	.word	0xffffffff


	//   ....[6]....
        /*005c*/ 	.word	0xffffffff


	//   ....[7]....
        /*0060*/ 	.word	0xffffffff


	//   ....[8]....
        /*0064*/ 	.word	0xffffffff


	//   ....[9]....
        /*0068*/ 	.word	0xffffffff


	//   ....[10]....
        /*006c*/ 	.word	0xffffffff


	//   ....[11]....
        /*0070*/ 	.word	0xffffffff


	//   ....[12]....
        /*0074*/ 	.word	0xffffffff


	//   ....[13]....
        /*0078*/ 	.word	0xffffffff


	//   ....[14]....
        /*007c*/ 	.word	0xffffffff


	//   ....[15]....
        /*0080*/ 	.word	0xffffffff


	//   ....[16]....
        /*0084*/ 	.word	0xffffffff


	//   ....[17]....
        /*0088*/ 	.word	0xffffffff


	//   ....[18]....
        /*008c*/ 	.word	0xffffffff


	//   ....[19]....
        /*0090*/ 	.word	0xffffffff


	//   ....[20]....
        /*0094*/ 	.word	0xffffffff


	//   ....[21]....
        /*0098*/ 	.word	0xffffffff


	//   ....[22]....
        /*009c*/ 	.word	0xffffffff


	//   ....[23]....
        /*00a0*/ 	.word	0xffffffff


	//   ....[24]....
        /*00a4*/ 	.word	0xffffffff


	//   ....[25]....
        /*00a8*/ 	.word	0xffffffff


	//   ....[26]....
        /*00ac*/ 	.word	0xffffffff


	//   ....[27]....
        /*00b0*/ 	.word	0xffffffff


	//   ....[28]....
        /*00b4*/ 	.word	0xffffffff


	//   ....[29]....
        /*00b8*/ 	.word	0xffffffff


	//   ....[30]....
        /*00bc*/ 	.word	0xffffffff


	//   ....[31]....
        /*00c0*/ 	.word	0xffffffff


	//   ....[32]....
        /*00c4*/ 	.word	0xffffffff


	//   ....[33]....
        /*00c8*/ 	.word	0xffffffff


	//   ....[34]....
        /*00cc*/ 	.word	0xffffffff


	//   ....[35]....
        /*00d0*/ 	.word	0xffffffff


	//   ....[36]....
        /*00d4*/ 	.word	0xffffffff


	//   ....[37]....
        /*00d8*/ 	.word	0xffffffff


	//   ....[38]....
        /*00dc*/ 	.word	0xffffffff


	//   ....[39]....
        /*00e0*/ 	.word	0xffffffff


	//   ....[40]....
        /*00e4*/ 	.word	0xffffffff


	//   ....[41]....
        /*00e8*/ 	.word	0xffffffff


	//   ....[42]....
        /*00ec*/ 	.word	0xffffffff


	//   ....[43]....
        /*00f0*/ 	.word	0xffffffff


	//   ....[44]....
        /*00f4*/ 	.word	0xffffffff


	//   ....[45]....
        /*00f8*/ 	.word	0x0500000f


	//   ....[46]....
        /*00fc*/ 	.word	0x0500000f


	//   ....[47]....
        /*0100*/ 	.word	0x0500000f


	//   ....[48]....
        /*0104*/ 	.word	0x0500000f


	//   ....[49]....
        /*0108*/ 	.word	0x0500000f


	//   ....[50]....
        /*010c*/ 	.word	0x0500000f


	//   ....[51]....
        /*0110*/ 	.word	0x0500000f


	//   ....[52]....
        /*0114*/ 	.word	0x0500000f


	//   ....[53]....
        /*0118*/ 	.word	0x0500000f


	//   ....[54]....
        /*011c*/ 	.word	0x0500000f


	//   ....[55]....
        /*0120*/ 	.word	0x0500000f


	//   ....[56]....
        /*0124*/ 	.word	0x0500000f


	//   ....[57]....
        /*0128*/ 	.word	0x0500000f


	//   ....[58]....
        /*012c*/ 	.word	0x0500000f


	//----- nvinfo : EIATTR_COOP_GROUP_INSTR_OFFSETS
	.align		4
.L_1127:
        /*0130*/ 	.byte	0x04, 0x28
        /*0132*/ 	.short	(.L_1129 - .L_1128)


	//   ....[0]....
.L_1128:
        /*0134*/ 	.word	0x00000050


	//   ....[1]....
        /*0138*/ 	.word	0x00000120


	//   ....[2]....
        /*013c*/ 	.word	0x000001d0


	//   ....[3]....
        /*0140*/ 	.word	0x00000390


	//   ....[4]....
        /*0144*/ 	.word	0x000004f0


	//   ....[5]....
        /*0148*/ 	.word	0x00000610


	//   ....[6]....
        /*014c*/ 	.word	0x00000770


	//   ....[7]....
        /*0150*/ 	.word	0x00000fe0


	//   ....[8]....
        /*0154*/ 	.word	0x00003400


	//   ....[9]....
        /*0158*/ 	.word	0x00003420


	//   ....[10]....
        /*015c*/ 	.word	0x00003a30


	//   ....[11]....
        /*0160*/ 	.word	0x00003a80


	//   ....[12]....
        /*0164*/ 	.word	0x00004cc0


	//   ....[13]....
        /*0168*/ 	.word	0x00006ad0


	//   ....[14]....
        /*016c*/ 	.word	0x00006b00


	//   ....[15]....
        /*0170*/ 	.word	0x00007080


	//   ....[16]....
        /*0174*/ 	.word	0x00007150


	//   ....[17]....
        /*0178*/ 	.word	0x00008570


	//   ....[18]....
        /*017c*/ 	.word	0x00008690


	//   ....[19]....
        /*0180*/ 	.word	0x000086d0


	//   ....[20]....
        /*0184*/ 	.word	0x000087e0


	//   ....[21]....
        /*0188*/ 	.word	0x000087f0


	//   ....[22]....
        /*018c*/ 	.word	0x000096b0


	//   ....[23]....
        /*0190*/ 	.word	0x00009710


	//   ....[24]....
        /*0194*/ 	.word	0x00009750


	//   ....[25]....
        /*0198*/ 	.word	0x00009780


	//   ....[26]....
        /*019c*/ 	.word	0x000097b0


	//   ....[27]....
        /*01a0*/ 	.word	0x000097c0


	//   ....[28]....
        /*01a4*/ 	.word	0x00009c90


	//   ....[29]....
        /*01a8*/ 	.word	0x00009ca0


	//   ....[30]....
        /*01ac*/ 	.word	0x0000a520


	//   ....[31]....
        /*01b0*/ 	.word	0x0000aee0


	//   ....[32]....
        /*01b4*/ 	.word	0x0000ba30


	//   ....[33]....
        /*01b8*/ 	.word	0x0000ba40


	//   ....[34]....
        /*01bc*/ 	.word	0x0000ba50


	//   ....[35]....
        /*01c0*/ 	.word	0x0000ba70


	//   ....[36]....
        /*01c4*/ 	.word	0x0000baa0


	//   ....[37]....
        /*01c8*/ 	.word	0x0000bb50


	//   ....[38]....
        /*01cc*/ 	.word	0x0000bb80


	//   ....[39]....
        /*01d0*/ 	.word	0x0000bc00


	//   ....[40]....
        /*01d4*/ 	.word	0x0000bc30


	//   ....[41]....
        /*01d8*/ 	.word	0x0000bc40


	//   ....[42]....
        /*01dc*/ 	.word	0x0000bca0


	//   ....[43]....
        /*01e0*/ 	.word	0x0000bcb0


	//   ....[44]....
        /*01e4*/ 	.word	0x0000e1f0


	//   ....[45]....
        /*01e8*/ 	.word	0x0000e660


	//   ....[46]....
        /*01ec*/ 	.word	0x0000e7e0


	//   ....[47]....
        /*01f0*/ 	.word	0x0000e830


	//   ....[48]....
        /*01f4*/ 	.word	0x0000e8e0


	//   ....[49]....
        /*01f8*/ 	.word	0x0000e9b0


	//   ....[50]....
        /*01fc*/ 	.word	0x0000ea30


	//   ....[51]....
        /*0200*/ 	.word	0x0000eb00


	//   ....[52]....
        /*0204*/ 	.word	0x0000eb80


	//   ....[53]....
        /*0208*/ 	.word	0x0000ec40


	//   ....[54]....
        /*020c*/ 	.word	0x0000ecf0


	//   ....[55]....
        /*0210*/ 	.word	0x0000edc0


	//   ....[56]....
        /*0214*/ 	.word	0x0000ee40


	//   ....[57]....
        /*0218*/ 	.word	0x0000ef20


	//   ....[58]....
        /*021c*/ 	.word	0x0000f2f0


	//----- nvinfo : EIATTR_REG_RECONFIG
	.align		4
.L_1129:
        /*0220*/ 	.byte	0x01, 0x54
	.zero		2


	//----- nvinfo : EIATTR_SYSCALL_OFFSETS
	.align		4
        /*0224*/ 	.byte	0x04, 0x46
        /*0226*/ 	.short	(.L_1131 - .L_1130)


	//   ....[0]....
.L_1130:
        /*0228*/ 	.word	0x000011a0


	//   ....[1]....
        /*022c*/ 	.word	0x0000ab90


	//   ....[2]....
        /*0230*/ 	.word	0x0000acd0


	//   ....[3]....
        /*0234*/ 	.word	0x0000adc0


	//   ....[4]....
        /*0238*/ 	.word	0x0000b530


	//----- nvinfo : EIATTR_MBARRIER_INSTR_OFFSETS
	.align		4
.L_1131:
        /*023c*/ 	.byte	0x04, 0x39
        /*023e*/ 	.short	(.L_1133 - .L_1132)


	//   ....[0]....
.L_1132:
        /*0240*/ 	.word	0x00000240
        /*0244*/ 	.word	0x000000ff
        /*0248*/ 	.word	0x00031c00
        /*024c*/ 	.short	0x0100
        /*024e*/ 	.byte	0x08
	.zero		1


	//   ....[1]....
        /*0250*/ 	.word	0x00000250
        /*0254*/ 	.word	0x000000ff
        /*0258*/ 	.word	0x00031c20
        /*025c*/ 	.short	0x0100
        /*025e*/ 	.byte	0x08
	.zero		1


	//   ....[2]....
        /*0260*/ 	.word	0x00000340
        /*0264*/ 	.word	0x000000ff
        /*0268*/ 	.word	0x00031c30
        /*026c*/ 	.short	0x0100
        /*026e*/ 	.byte	0x08
	.zero		1


	//   ....[3]....
        /*0270*/ 	.word	0x00000350
        /*0274*/ 	.word	0x000000ff
        /*0278*/ 	.word	0x00031c40
        /*027c*/ 	.short	0x0100
        /*027e*/ 	.byte	0x08
	.zero		1


	//   ....[4]....
        /*0280*/ 	.word	0x00000360
        /*0284*/ 	.word	0x000000ff
        /*0288*/ 	.word	0x00031c38
        /*028c*/ 	.short	0x0100
        /*028e*/ 	.byte	0x08
	.zero		1


	//   ....[5]....
        /*0290*/ 	.word	0x00000370
        /*0294*/ 	.word	0x000000ff
        /*0298*/ 	.word	0x00031c48
        /*029c*/ 	.short	0x0100
        /*029e*/ 	.byte	0x08
	.zero		1


	//   ....[6]....
        /*02a0*/ 	.word	0x000004a0
        /*02a4*/ 	.word	0x000000ff
        /*02a8*/ 	.word	0x00031c50
        /*02ac*/ 	.short	0x0100
        /*02ae*/ 	.byte	0x08
	.zero		1


	//   ....[7]....
        /*02b0*/ 	.word	0x000004b0
        /*02b4*/ 	.word	0x000000ff
        /*02b8*/ 	.word	0x00031c60
        /*02bc*/ 	.short	0x0100
        /*02be*/ 	.byte	0x08
	.zero		1


	//   ....[8]....
        /*02c0*/ 	.word	0x000004c0
        /*02c4*/ 	.word	0x000000ff
        /*02c8*/ 	.word	0x00031c58
        /*02cc*/ 	.short	0x0100
        /*02ce*/ 	.byte	0x08
	.zero		1


	//   ....[9]....
        /*02d0*/ 	.word	0x000004d0
        /*02d4*/ 	.word	0x000000ff
        /*02d8*/ 	.word	0x00031c68
        /*02dc*/ 	.short	0x0100
        /*02de*/ 	.byte	0x08
	.zero		1


	//   ....[10]....
        /*02e0*/ 	.word	0x000005c0
        /*02e4*/ 	.word	0x000000ff
        /*02e8*/ 	.word	0x00031c70
        /*02ec*/ 	.short	0x0100
        /*02ee*/ 	.byte	0x06
	.zero		1


	//   ....[11]....
        /*02f0*/ 	.word	0x000005d0
        /*02f4*/ 	.word	0x000000ff
        /*02f8*/ 	.word	0x00031c80
        /*02fc*/ 	.short	0x0100
        /*02fe*/ 	.byte	0x06
	.zero		1


	//   ....[12]....
        /*0300*/ 	.word	0x000005e0
        /*0304*/ 	.word	0x000000ff
        /*0308*/ 	.word	0x00031c78
        /*030c*/ 	.short	0x0100
        /*030e*/ 	.byte	0x06
	.zero		1


	//   ....[13]....
        /*0310*/ 	.word	0x000005f0
        /*0314*/ 	.word	0x000000ff
        /*0318*/ 	.word	0x00031c88
        /*031c*/ 	.short	0x0100
        /*031e*/ 	.byte	0x06
	.zero		1


	//   ....[14]....
        /*0320*/ 	.word	0x00000720
        /*0324*/ 	.word	0x000000ff
        /*0328*/ 	.word	0x00031c90
        /*032c*/ 	.short	0x0100
        /*032e*/ 	.byte	0x08
	.zero		1


	//   ....[15]....
        /*0330*/ 	.word	0x00000730
        /*0334*/ 	.word	0x000000ff
        /*0338*/ 	.word	0x00031ca0
        /*033c*/ 	.short	0x0100
        /*033e*/ 	.byte	0x08
	.zero		1


	//   ....[16]....
        /*0340*/ 	.word	0x00000740
        /*0344*/ 	.word	0x000000ff
        /*0348*/ 	.word	0x00031c98
        /*034c*/ 	.short	0x0100
        /*034e*/ 	.byte	0x08
	.zero		1


	//   ....[17]....
        /*0350*/ 	.word	0x00000750
        /*0354*/ 	.word	0x000000ff
        /*0358*/ 	.word	0x00031ca8
        /*035c*/ 	.short	0x0100
        /*035e*/ 	.byte	0x08
	.zero		1


	//   ....[18]....
        /*0360*/ 	.word	0x00000880
        /*0364*/ 	.word	0x000000ff
        /*0368*/ 	.word	0x00031cb0
        /*036c*/ 	.short	0x0100
        /*036e*/ 	.byte	0x08
	.zero		1


	//   ....[19]....
        /*0370*/ 	.word	0x00000890
        /*0374*/ 	.word	0x000000ff
        /*0378*/ 	.word	0x00031cc0
        /*037c*/ 	.short	0x0100
        /*037e*/ 	.byte	0x08
	.zero		1


	//   ....[20]....
        /*0380*/ 	.word	0x000008a0
        /*0384*/ 	.word	0x000000ff
        /*0388*/ 	.word	0x00031cb8
        /*038c*/ 	.short	0x0100
        /*038e*/ 	.byte	0x08
	.zero		1


	//   ....[21]....
        /*0390*/ 	.word	0x000008b0
        /*0394*/ 	.word	0x000000ff
        /*0398*/ 	.word	0x00031cc8
        /*039c*/ 	.short	0x0100
        /*039e*/ 	.byte	0x08
	.zero		1


	//   ....[22]....
        /*03a0*/ 	.word	0x000011d0
        /*03a4*/ 	.word	0x000000ff
        /*03a8*/ 	.word	0x00031c00
        /*03ac*/ 	.short	0x010a
        /*03ae*/ 	.byte	0x25
	.zero		1


	//   ....[23]....
        /*03b0*/ 	.word	0x00001220
        /*03b4*/ 	.word	0x000000ff
        /*03b8*/ 	.word	0x00031c30
        /*03bc*/ 	.short	0x010a
        /*03be*/ 	.byte	0x25
	.zero		1


	//   ....[24]....
        /*03c0*/ 	.word	0x00001260
        /*03c4*/ 	.word	0x000000ff
        /*03c8*/ 	.word	0x00031c30
        /*03cc*/ 	.short	0x010a
        /*03ce*/ 	.byte	0x25
	.zero		1


	//   ....[25]....
        /*03d0*/ 	.word	0x00003e30
        /*03d4*/ 	.word	0x00000009
        /*03d8*/ 	.word	0x00000000
        /*03dc*/ 	.short	0x0101
        /*03de*/ 	.byte	0x3f
	.zero		1


	//   ....[26]....
        /*03e0*/ 	.word	0x00004f60
        /*03e4*/ 	.word	0x00000005
        /*03e8*/ 	.word	0x00031c30
        /*03ec*/ 	.short	0x010a
        /*03ee*/ 	.byte	0x3f
	.zero		1


	//   ....[27]....
        /*03f0*/ 	.word	0x00004fa0
        /*03f4*/ 	.word	0x00000005
        /*03f8*/ 	.word	0x00031c30
        /*03fc*/ 	.short	0x010a
        /*03fe*/ 	.byte	0x3f
	.zero		1


	//   ....[28]....
        /*0400*/ 	.word	0x00006630
        /*0404*/ 	.word	0x000000ff
        /*0408*/ 	.word	0x00031c50
        /*040c*/ 	.short	0x010a
        /*040e*/ 	.byte	0x06
	.zero		1


	//   ....[29]....
        /*0410*/ 	.word	0x00006670
        /*0414*/ 	.word	0x000000ff
        /*0418*/ 	.word	0x00031c50
        /*041c*/ 	.short	0x010a
        /*041e*/ 	.byte	0x06
	.zero		1


	//   ....[30]....
        /*0420*/ 	.word	0x00007980
        /*0424*/ 	.word	0x00000077
        /*0428*/ 	.word	0x00000000
        /*042c*/ 	.short	0x0101
        /*042e*/ 	.byte	0x3f
	.zero		1


	//   ....[31]....
        /*0430*/ 	.word	0x00007a00
        /*0434*/ 	.word	0x0000008a
        /*0438*/ 	.word	0x00000000
        /*043c*/ 	.short	0x0101
        /*043e*/ 	.byte	0x3f
	.zero		1


	//   ....[32]....
        /*0440*/ 	.word	0x000085e0
        /*0444*/ 	.word	0x0000000c
        /*0448*/ 	.word	0x00031c50
        /*044c*/ 	.short	0x010a
        /*044e*/ 	.byte	0x3f
	.zero		1


	//   ....[33]....
        /*0450*/ 	.word	0x00008620
        /*0454*/ 	.word	0x0000000c
        /*0458*/ 	.word	0x00031c50
        /*045c*/ 	.short	0x010a
        /*045e*/ 	.byte	0x3f
	.zero		1


	//   ....[34]....
        /*0460*/ 	.word	0x00008d10
        /*0464*/ 	.word	0x00000009
        /*0468*/ 	.word	0x00000000
        /*046c*/ 	.short	0x0101
        /*046e*/ 	.byte	0x3f
	.zero		1


	//   ....[35]....
        /*0470*/ 	.word	0x000097d0
        /*0474*/ 	.word	0x000000ff
        /*0478*/ 	.word	0x00000000
        /*047c*/ 	.short	0x0101
        /*047e*/ 	.byte	0x04
	.zero		1


	//   ....[36]....
        /*0480*/ 	.word	0x0000b0e0
        /*0484*/ 	.word	0x000000ff
        /*0488*/ 	.word	0x00031c40
        /*048c*/ 	.short	0x010a
        /*048e*/ 	.byte	0x28
	.zero		1


	//   ....[37]....
        /*0490*/ 	.word	0x0000bea0
        /*0494*/ 	.word	0x000000ff
        /*0498*/ 	.word	0x00031c00
        /*049c*/ 	.short	0x0107
        /*049e*/ 	.byte	0x28
	.zero		1


	//   ....[38]....
        /*04a0*/ 	.word	0x0000bef0
        /*04a4*/ 	.word	0x000000ff
        /*04a8*/ 	.word	0x00031c00
        /*04ac*/ 	.short	0x0101
        /*04ae*/ 	.byte	0x28
	.zero		1


	//   ....[39]....
        /*04b0*/ 	.word	0x0000bf20
        /*04b4*/ 	.word	0x000000ff
        /*04b8*/ 	.word	0x00031c20
        /*04bc*/ 	.short	0x010a
        /*04be*/ 	.byte	0x28
	.zero		1


	//   ....[40]....
        /*04c0*/ 	.word	0x0000c260
        /*04c4*/ 	.word	0x000000ff
        /*04c8*/ 	.word	0x00031c48
        /*04cc*/ 	.short	0x010a
        /*04ce*/ 	.byte	0x28
	.zero		1


	//   ....[41]....
        /*04d0*/ 	.word	0x0000c630
        /*04d4*/ 	.word	0x000000ff
        /*04d8*/ 	.word	0x00031c60
        /*04dc*/ 	.short	0x010a
        /*04de*/ 	.byte	0x28
	.zero		1


	//   ....[42]....
        /*04e0*/ 	.word	0x0000cbb0
        /*04e4*/ 	.word	0x000000ff
        /*04e8*/ 	.word	0x00031c40
        /*04ec*/ 	.short	0x010a
        /*04ee*/ 	.byte	0x28
	.zero		1


	//   ....[43]....
        /*04f0*/ 	.word	0x0000cf90
        /*04f4*/ 	.word	0x000000ff
        /*04f8*/ 	.word	0x00031c68
        /*04fc*/ 	.short	0x010a
        /*04fe*/ 	.byte	0x28
	.zero		1


	//   ....[44]....
        /*0500*/ 	.word	0x0000d550
        /*0504*/ 	.word	0x000000ff
        /*0508*/ 	.word	0x00031c48
        /*050c*/ 	.short	0x010a
        /*050e*/ 	.byte	0x28
	.zero		1


	//   ....[45]....
        /*0510*/ 	.word	0x0000d910
        /*0514*/ 	.word	0x000000ff
        /*0518*/ 	.word	0x00031c60
        /*051c*/ 	.short	0x010a
        /*051e*/ 	.byte	0x28
	.zero		1


	//   ....[46]....
        /*0520*/ 	.word	0x0000dd50
        /*0524*/ 	.word	0x00000003
        /*0528*/ 	.word	0x00031c60
        /*052c*/ 	.short	0x010a
        /*052e*/ 	.byte	0x3f
	.zero		1


	//   ....[47]....
        /*0530*/ 	.word	0x0000e1b0
        /*0534*/ 	.word	0x00000007
        /*0538*/ 	.word	0x00031c20
        /*053c*/ 	.short	0x010a
        /*053e*/ 	.byte	0x3f
	.zero		1


	//   ....[48]....
        /*0540*/ 	.word	0x0000e2f0
        /*0544*/ 	.word	0x00000005
        /*0548*/ 	.word	0x00000000
        /*054c*/ 	.short	0x010a
        /*054e*/ 	.byte	0x3f
	.zero		1


	//   ....[49]....
        /*0550*/ 	.word	0x0000e360
        /*0554*/ 	.word	0x00000003
        /*0558*/ 	.word	0x00000000
        /*055c*/ 	.short	0x010a
        /*055e*/ 	.byte	0x3f
	.zero		1


	//   ....[50]....
        /*0560*/ 	.word	0x0000e3c0
        /*0564*/ 	.word	0x00000005
        /*0568*/ 	.word	0x00000000
        /*056c*/ 	.short	0x010a
        /*056e*/ 	.byte	0x3f
	.zero		1


	//   ....[51]....
        /*0570*/ 	.word	0x0000e3f0
        /*0574*/ 	.word	0x00000003
        /*0578*/ 	.word	0x00000000
        /*057c*/ 	.short	0x010a
        /*057e*/ 	.byte	0x3f
	.zero		1


	//   ....[52]....
        /*0580*/ 	.word	0x0000e460
        /*0584*/ 	.word	0x00000003
        /*0588*/ 	.word	0x00031c00
        /*058c*/ 	.short	0x010a
        /*058e*/ 	.byte	0x3f
	.zero		1


	//   ....[53]....
        /*0590*/ 	.word	0x0000e4c0
        /*0594*/ 	.word	0x00000003
        /*0598*/ 	.word	0x00031c30
        /*059c*/ 	.short	0x010a
        /*059e*/ 	.byte	0x3f
	.zero		1


	//   ....[54]....
        /*05a0*/ 	.word	0x0000e510
        /*05a4*/ 	.word	0x00000005
        /*05a8*/ 	.word	0x00031c30
        /*05ac*/ 	.short	0x010a
        /*05ae*/ 	.byte	0x3f
	.zero		1


	//   ....[55]....
        /*05b0*/ 	.word	0x0000e570
        /*05b4*/ 	.word	0x00000005
        /*05b8*/ 	.word	0x00031c50
        /*05bc*/ 	.short	0x010a
        /*05be*/ 	.byte	0x3f
	.zero		1


	//   ....[56]....
        /*05c0*/ 	.word	0x0000e5c0
        /*05c4*/ 	.word	0x0000000c
        /*05c8*/ 	.word	0x00031c50
        /*05cc*/ 	.short	0x010a
        /*05ce*/ 	.byte	0x3f
	.zero		1


	//   ....[57]....
        /*05d0*/ 	.word	0x0000e720
        /*05d4*/ 	.word	0x00000003
        /*05d8*/ 	.word	0x00031c40
        /*05dc*/ 	.short	0x010a
        /*05de*/ 	.byte	0x3f
	.zero		1


	//   ....[58]....
        /*05e0*/ 	.word	0x0000ef60
        /*05e4*/ 	.word	0x00000003
        /*05e8*/ 	.word	0x00031c20
        /*05ec*/ 	.short	0x010a
        /*05ee*/ 	.byte	0x3f
	.zero		1


	//   ....[59]....
        /*05f0*/ 	.word	0x0000efc0
        /*05f4*/ 	.word	0x00000003
        /*05f8*/ 	.word	0x00031c48
        /*05fc*/ 	.short	0x010a
        /*05fe*/ 	.byte	0x3f
	.zero		1


	//   ....[60]....
        /*0600*/ 	.word	0x0000f020
        /*0604*/ 	.word	0x00000003
        /*0608*/ 	.word	0x00031c60
        /*060c*/ 	.short	0x010a
        /*060e*/ 	.byte	0x3f
	.zero		1


	//   ....[61]....
        /*0610*/ 	.word	0x0000f080
        /*0614*/ 	.word	0x00000003
        /*0618*/ 	.word	0x00031c40
        /*061c*/ 	.short	0x010a
        /*061e*/ 	.byte	0x3f
	.zero		1


	//   ....[62]....
        /*0620*/ 	.word	0x0000f0e0
        /*0624*/ 	.word	0x00000003
        /*0628*/ 	.word	0x00031c68
        /*062c*/ 	.short	0x010a
        /*062e*/ 	.byte	0x3f
	.zero		1


	//   ....[63]....
        /*0630*/ 	.word	0x0000f140
        /*0634*/ 	.word	0x00000002
        /*0638*/ 	.word	0x00031c48
        /*063c*/ 	.short	0x010a
        /*063e*/ 	.byte	0x3f
	.zero		1


	//   ....[64]....
        /*0640*/ 	.word	0x0000f1a0
        /*0644*/ 	.word	0x00000002
        /*0648*/ 	.word	0x00031c60
        /*064c*/ 	.short	0x010a
        /*064e*/ 	.byte	0x3f
	.zero		1


	//   ....[65]....
        /*0650*/ 	.word	0x0000f1f0
        /*0654*/ 	.word	0x00000003
        /*0658*/ 	.word	0x00031c60
        /*065c*/ 	.short	0x010a
        /*065e*/ 	.byte	0x3f
	.zero		1


	//   ....[66]....
        /*0660*/ 	.word	0x0000f240
        /*0664*/ 	.word	0x00000007
        /*0668*/ 	.word	0x00031c20
        /*066c*/ 	.short	0x010a
        /*066e*/ 	.byte	0x3f
	.zero		1


	//   ....[67]....
        /*0670*/ 	.word	0x0000f3b0
        /*0674*/ 	.word	0x00000005
        /*0678*/ 	.word	0x00000000
        /*067c*/ 	.short	0x010a
        /*067e*/ 	.byte	0x3f
	.zero		1


	//   ....[68]....
        /*0680*/ 	.word	0x0000f400
        /*0684*/ 	.word	0x00000003
        /*0688*/ 	.word	0x00000000
        /*068c*/ 	.short	0x010a
        /*068e*/ 	.byte	0x3f
	.zero		1


	//   ....[69]....
        /*0690*/ 	.word	0x0000f450
        /*0694*/ 	.word	0x00000005
        /*0698*/ 	.word	0x00000000
        /*069c*/ 	.short	0x010a
        /*069e*/ 	.byte	0x3f
	.zero		1


	//----- nvinfo : EIATTR_NUM_MBARRIERS
	.align		4
.L_1133:
        /*06a0*/ 	.byte	0x03, 0x38
        /*06a2*/ 	.short	0x0016


	//----- nvinfo : EIATTR_EXIT_INSTR_OFFSETS
	.align		4
        /*06a4*/ 	.byte	0x04, 0x1c
        /*06a6*/ 	.short	(.L_1135 - .L_1134)


	//   ....[0]....
.L_1134:
        /*06a8*/ 	.word	0x0000e440


	//----- nvinfo : EIATTR_MAX_THREADS
	.align		4
.L_1135:
        /*06ac*/ 	.byte	0x04, 0x05
        /*06ae*/ 	.short	(.L_1137 - .L_1136)
.L_1136:
        /*06b0*/ 	.word	0x00000200
        /*06b4*/ 	.word	0x00000001
        /*06b8*/ 	.word	0x00000001


	//----- nvinfo : EIATTR_CRS_STACK_SIZE
	.align		4
.L_1137:
        /*06bc*/ 	.byte	0x04, 0x1e
        /*06be*/ 	.short	(.L_1139 - .L_1138)
.L_1138:
        /*06c0*/ 	.word	0x00000000


	//----- nvinfo : EIATTR_CBANK_PARAM_SIZE
	.align		4
.L_1139:
        /*06c4*/ 	.byte	0x03, 0x19
        /*06c6*/ 	.short	0x0a70


	//----- nvinfo : EIATTR_PARAM_CBANK
	.align		4
        /*06c8*/ 	.byte	0x04, 0x0a
        /*06ca*/ 	.short	(.L_1141 - .L_1140)
	.align		4
.L_1140:
        /*06cc*/ 	.word	index@(.nv.constant0._ZN7cutlass13device_kernelIN5flash11enable_sm90INS1_16FlashAttnFwdSm90INS1_25CollectiveMainloopFwdSm90ILi2EN4cute5tupleIJNS5_1CILi1EEES8_S8_EEENS6_IJNS7_ILi192EEENS7_ILi144EEENS7_ILi96EEEEEELi96ENS_10bfloat16_tEfNS_4arch4Sm90ELb0ELb0ELb0ELb0ELb0ELb0ELb0ELb0ELb1ELb1ELb1ELb0EEENS1_21CollectiveEpilogueFwdINS6_IJSA_SC_SB_EEES9_SE_SG_Li384ELb0ELb1ELb1ELb0EEENS1_19SingleTileSchedulerILb0ELb1ELb1ELi192EEEEEEEEEvNT_6ParamsE)
        /*06d0*/ 	.short	0x0210
        /*06d2*/ 	.short	0x0a70


	//----- nvinfo : EIATTR_SW_WAR
	.align		4
.L_1141:
        /*06d4*/ 	.byte	0x04, 0x36
        /*06d6*/ 	.short	(.L_1143 - .L_1142)
.L_1142:
        /*06d8*/ 	.word	0x00000008
.L_1143:


//--------------------- .nv.info._ZN7cutlass13device_kernelIN5flash11enable_sm90INS1_16FlashAttnFwdSm90INS1_25CollectiveMainloopFwdSm90ILi2EN4cute5tupleIJNS5_1CILi1EEES8_S8_EEENS6_IJNS7_ILi192EEENS7_ILi144EEENS7_ILi96EEEEEELi96ENS_10bfloat16_tEfNS_4arch4Sm90ELb0ELb0ELb0ELb1ELb0ELb0ELb0ELb0ELb1ELb1ELb1ELb0EEENS1_21CollectiveEpilogueFwdINS6_IJSA_SC_SB_EEES9_SE_SG_Li384ELb1ELb1ELb1ELb0EEENS1_36VarlenDynamicPersistentTileSchedulerILi192ELi144ELi384ELi128ELb1ELb1ELb1ELb0ELb1ELb1EEEEEEEEEvNT_6ParamsE --------------------------
	.section	.nv.info._ZN7cutlass13device_kernelIN5flash11enable_sm90INS1_16FlashAttnFwdSm90INS1_25CollectiveMainloopFwdSm90ILi2EN4cute5tupleIJNS5_1CILi1EEES8_S8_EEENS6_IJNS7_ILi192EEENS7_ILi144EEENS7_ILi96EEEEEELi96ENS_10bfloat16_tEfNS_4arch4Sm90ELb0ELb0ELb0ELb1ELb0ELb0ELb0ELb0ELb1ELb1ELb1ELb0EEENS1_21CollectiveEpilogueFwdINS6_IJSA_SC_SB_EEES9_SE_SG_Li384ELb1ELb1ELb1ELb0EEENS1_36VarlenDynamicPersistentTileSchedulerILi192ELi144ELi384ELi128ELb1ELb1ELb1ELb0ELb1ELb1EEEEEEEEEvNT_6ParamsE,"",@"SHT_CUDA_INFO"
	.sectionflags	@""
	.align	4


	//----- nvinfo : EIATTR_CUDA_API_VERSION
	.align		4
        /*0000*/ 	.byte	0x04, 0x37
        /*0002*/ 	.short	(.L_1145 - .L_1144)
.L_1144:
        /*0004*/ 	.word	0x00000082


	//----- nvinfo : EIATTR_KPARAM_INFO
	.align		4
.L_1145:
        /*0008*/ 	.byte	0x04, 0x17
        /*000a*/ 	.short	(.L_1147 - .L_1146)
.L_1146:
        /*000c*/ 	.word	0x00000000
        /*0010*/ 	.short	0x0000
        /*0012*/ 	.short	0x0070
        /*0014*/ 	.byte	0x00, 0xf0, 0x01, 0x2a


	//----- nvinfo : EIATTR_SPARSE_MMA_MASK
	.align		4
.L_1147:
        /*0018*/ 	.byte	0x03, 0x50
        /*001a*/ 	.short	0x0000


	//----- nvinfo : EIATTR_MAXREG_COUNT
	.align		4
        /*001c*/ 	.byte	0x03, 0x1b
        /*001e*/ 	.short	0x0080


	//----- nvinfo : EIATTR_NUM_BARRIERS
	.align		4
        /*0020*/ 	.byte	0x02, 0x4c
        /*0022*/ 	.byte	0x10
	.zero		1


	//----- nvinfo : EIATTR_EXTERNS
	.align		4
        /*0024*/ 	.byte	0x04, 0x0f
        /*0026*/ 	.short	(.L_1149 - .L_1148)


	//   ....[0]....
	.align		4
.L_1148:
        /*0028*/ 	.word	index@(__assertfail)


	//----- nvinfo : EIATTR_ANNOTATIONS
	.align		4
.L_1149:
        /*002c*/ 	.byte	0x04, 0x55
        /*002e*/ 	.short	(.L_1151 - .L_1150)


	//   ....[0]....
.L_1150:
        /* <DEDUP_REMOVED lines=35> */


	//----- nvinfo : EIATTR_MERCURY_ISA_VERSION
	.align		4
.L_1151:
        /*0250*/ 	.byte	0x03, 0x5f
        /*0252*/ 	.short	0x0101


	//----- nvinfo : EIATTR_UNUSED_LOAD_BYTE_OFFSET
	.align		4
        /*0254*/ 	.byte	0x04, 0x44
        /*0256*/ 	.short	(.L_1153 - .L_1152)


	//   ....[0]....
.L_1152:
        /*0258*/ 	.word	0x00000a60
        /*025c*/ 	.word	0x0000fff0


	//   ....[1]....
        /*0260*/ 	.word	0x00009890
        /*0264*/ 	.word	0x0000fff0


	//----- nvinfo : EIATTR_INT_WARP_WIDE_INSTR_OFFSETS
	.align		4
.L_1153:
        /*0268*/ 	.byte	0x04, 0x31
        /*026a*/ 	.short	(.L_1155 - .L_1154)


	//   ....[0]....
.L_1154:
        /*026c*/ 	.word	0x00000130


	//   ....[1]....
        /*0270*/ 	.word	0x00000170


	//   ....[2]....
        /*0274*/ 	.word	0x000001e0


	//   ....[3]....
        /*0278*/ 	.word	0x0000db00


	//   ....[4]....
        /*027c*/ 	.word	0x0000dba0


	//   ....[5]....
        /*0280*/ 	.word	0x000116d0


	//   ....[6]....
        /*0284*/ 	.word	0x00011770


	//----- nvinfo : EIATTR_COOP_GROUP_MASK_REGIDS
	.align		4
.L_1155:
        /*0288*/ 	.byte	0x04, 0x29
        /*028a*/ 	.short	(.L_1157 - .L_1156)


	//   ....[0]....
.L_1156:
        /*028c*/ 	.word	0xffffffff


	//   ....[1]....
        /*0290*/ 	.word	0xffffffff


	//   ....[2]....
        /*0294*/ 	.word	0xffffffff


	//   ....[3]....
        /*0298*/ 	.word	0xffffffff


	//   ....[4]....
        /*029c*/ 	.word	0xffffffff


	//   ....[5]....
        /*02a0*/ 	.word	0xffffffff


	//   ....[6]....
        /*02a4*/ 	.word	0xffffffff


	//   ....[7]....
        /*02a8*/ 	.word	0xffffffff


	//   ....[8]....
        /*02ac*/ 	.word	0xffffffff


	//   ....[9]....
        /*02b0*/ 	.word	0xffffffff


	//   ....[10]....
        /*02b4*/ 	.word	0xffffffff


	//   ....[11]....
        /*02b8*/ 	.word	0xffffffff


	//   ....[12]....
        /*02bc*/ 	.word	0xffffffff


	//   ....[13]....
        /*02c0*/ 	.word	0xffffffff


	//   ....[14]....
        /*02c4*/ 	.word	0xffffffff


	//   ....[15]....
        /*02c8*/ 	.word	0xffffffff


	//   ....[16]....
        /*02cc*/ 	.word	0xffffffff


	//   ....[17]....
        /*02d0*/ 	.word	0xffffffff


	//   ....[18]....
        /*02d4*/ 	.word	0xffffffff


	//   ....[19]....
        /*02d8*/ 	.word	0xffffffff


	//   ....[20]....
        /*02dc*/ 	.word	0xffffffff


	//   ....[21]....
        /*02e0*/ 	.word	0xffffffff


	//   ....[22]....
        /*02e4*/ 	.word	0xffffffff


	//   ....[23]....
        /*02e8*/ 	.word	0xffffffff


	//   ....[24]....
        /*02ec*/ 	.word	0xffffffff


	//   ....[25]....
        /*02f0*/ 	.word	0xffffffff


	//   ....[26]....
        /*02f4*/ 	.word	0xffffffff


	//   ....[27]....
        /*02f8*/ 	.word	0xffffffff


	//   ....[28]....
        /*02fc*/ 	.word	0xffffffff


	//   ....[29]....
        /*0300*/ 	.word	0xffffffff


	//   ....[30]....
        /*0304*/ 	.word	0xffffffff


	//   ....[31]....
        /*0308*/ 	.word	0xffffffff


	//   ....[32]....
        /*030c*/ 	.word	0xffffffff


	//   ....[33]....
        /*0310*/ 	.word	0xffffffff


	//   ....[34]....
        /*0314*/ 	.word	0xffffffff


	//   ....[35]....
        /*0318*/ 	.word	0xffffffff


	//   ....[36]....
        /*031c*/ 	.word	0xffffffff


	//   ....[37]....
        /*0320*/ 	.word	0xffffffff


	//   ....[38]....
        /*0324*/ 	.word	0xffffffff


	//   ....[39]....
        /*0328*/ 	.word	0xffffffff


	//   ....[40]....
        /*032c*/ 	.word	0xffffffff


	//   ....[41]....
        /*0330*/ 	.word	0xffffffff


	//   ....[42]....
        /*0334*/ 	.word	0xffffffff


	//   ....[43]....
        /*0338*/ 	.word	0xffffffff


	//   ....[44]....
        /*033c*/ 	.word	0xffffffff


	//   ....[45]....
        /*0340*/ 	.word	0xffffffff


	//   ....[46]....
        /*0344*/ 	.word	0xffffffff


	//   ....[47]....
        /*0348*/ 	.word	0xffffffff


	//   ....[48]....
        /*034c*/ 	.word	0xffffffff


	//   ....[49]....
        /*0350*/ 	.word	0xffffffff


	//   ....[50]....
        /*0354*/ 	.word	0xffffffff


	//   ....[51]....
        /*0358*/ 	.word	0xffffffff


	//   ....[52]....
        /*035c*/ 	.word	0xffffffff


	//   ....[53]....
        /*0360*/ 	.word	0xffffffff


	//   ....[54]....
        /*0364*/ 	.word	0xffffffff


	//   ....[55]....
        /*0368*/ 	.word	0xffffffff


	//   ....[56]....
        /*036c*/ 	.word	0xffffffff


	//   ....[57]....
        /*0370*/ 	.word	0xffffffff


	//   ....[58]....
        /*0374*/ 	.word	0xffffffff


	//   ....[59]....
        /*0378*/ 	.word	0xffffffff


	//   ....[60]....
        /*037c*/ 	.word	0xffffffff


	//   ....[61]....
        /*0380*/ 	.word	0xffffffff


	//   ....[62]....
        /*0384*/ 	.word	0xffffffff


	//   ....[63]....
        /*0388*/ 	.word	0xffffffff


	//   ....[64]....
        /*038c*/ 	.word	0xffffffff


	//   ....[65]....
        /*0390*/ 	.word	0xffffffff


	//   ....[66]....
        /*0394*/ 	.word	0xffffffff


	//   ....[67]....
        /*0398*/ 	.word	0xffffffff


	//   ....[68]....
        /*039c*/ 	.word	0xffffffff


	//   ....[69]....
        /*03a0*/ 	.word	0xffffffff


	//   ....[70]....
        /*03a4*/ 	.word	0xffffffff


	//   ....[71]....
        /*03a8*/ 	.word	0xffffffff


	//   ....[72]....
        /*03ac*/ 	.word	0xffffffff


	//   ....[73]....
        /*03b0*/ 	.word	0xffffffff


	//   ....[74]....
        /*03b4*/ 	.word	0xffffffff


	//   ....[75]....
        /*03b8*/ 	.word	0xffffffff


	//   ....[76]....
        /*03bc*/ 	.word	0xffffffff


	//   ....[77]....
        /*03c0*/ 	.word	0xffffffff


	//   ....[78]....
        /*03c4*/ 	.word	0xffffffff


	//   ....[79]....
        /*03c8*/ 	.word	0xffffffff


	//   ....[80]....
        /*03cc*/ 	.word	0xffffffff


	//   ....[81]....
        /*03d0*/ 	.word	0xffffffff


	//   ....[82]....
        /*03d4*/ 	.word	0xffffffff


	//   ....[83]....
        /*03d8*/ 	.word	0xffffffff


	//   ....[84]....
        /*03dc*/ 	.word	0xffffffff


	//   ....[85]....
        /*03e0*/ 	.word	0xffffffff


	//   ....[86]....
        /*03e4*/ 	.word	0xffffffff


	//   ....[87]....
        /*03e8*/ 	.word	0x0500000f


	//   ....[88]....
        /*03ec*/ 	.word	0x0500000f


	//   ....[89]....
        /*03f0*/ 	.word	0x0500000f


	//   ....[90]....
        /*03f4*/ 	.word	0x0500000f


	//   ....[91]....
        /*03f8*/ 	.word	0x0500000f


	//   ....[92]....
        /*03fc*/ 	.word	0x0500000f


	//   ....[93]....
        /*0400*/ 	.word	0x0500000f


	//   ....[94]....
        /*0404*/ 	.word	0x0500000f


	//   ....[95]....
        /*0408*/ 	.word	0x0500000f


	//   ....[96]....
        /*040c*/ 	.word	0x0500000f


	//   ....[97]....
        /*0410*/ 	.word	0x0500000f


	//   ....[98]....
        /*0414*/ 	.word	0x0500000f


	//   ....[99]....
        /*0418*/ 	.word	0x0500000f


	//   ....[100]....
        /*041c*/ 	.word	0x0500000f


	//   ....[101]....
        /*0420*/ 	.word	0x0500000f


	//   ....[102]....
        /*0424*/ 	.word	0x0500000f


	//   ....[103]....
        /*0428*/ 	.word	0x0500000f


	//   ....[104]....
        /*042c*/ 	.word	0x0500000f


	//   ....[105]....
        /*0430*/ 	.word	0x0500000f


	//   ....[106]....
        /*0434*/ 	.word	0x0500000f


	//   ....[107]....
        /*0438*/ 	.word	0x0500000f


	//   ....[108]....
        /*043c*/ 	.word	0x0500000f


	//   ....[109]....
        /*0440*/ 	.word	0x0500000f


	//   ....[110]....
        /*0444*/ 	.word	0x0500000f


	//   ....[111]....
        /*0448*/ 	.word	0x0500000f


	//   ....[112]....
        /*044c*/ 	.word	0x0500000f


	//   ....[113]....
        /*0450*/ 	.word	0x0500000f


	//   ....[114]....
        /*0454*/ 	.word	0x0500000f


	//   ....[115]....
        /*0458*/ 	.word	0x0500000f


	//   ....[116]....
        /*045c*/ 	.word	0x0500000f


	//   ....[117]....
        /*0460*/ 	.word	0x0500000f


	//   ....[118]....
        /*0464*/ 	.word	0x0500000f


	//----- nvinfo : EIATTR_COOP_GROUP_INSTR_OFFSETS
	.align		4
.L_1157:
        /*0468*/ 	.byte	0x04, 0x28
        /*046a*/ 	.short	(.L_1159 - .L_1158)


	//   ....[0]....
.L_1158:
        /*046c*/ 	.word	0x00000070


	//   ....[1]....
        /*0470*/ 	.word	0x00000140


	//   ....[2]....
        /*0474*/ 	.word	0x00000190


	//   ....[3]....
        /*0478*/ 	.word	0x000003c0


	//   ....[4]....
        /*047c*/ 	.word	0x00000520


	//   ....[5]....
        /*0480*/ 	.word	0x00000640


	//   ....[6]....
        /*0484*/ 	.word	0x000007a0


	//   ....[7]....
        /*0488*/ 	.word	0x00001ac0


	//   ....[8]....
        /*048c*/ 	.word	0x00003de0


	//   ....[9]....
        /*0490*/ 	.word	0x00003e10


	//   ....[10]....
        /*0494*/ 	.word	0x000043b0


	//   ....[11]....
        /*0498*/ 	.word	0x00004440


	//   ....[12]....
        /*049c*/ 	.word	0x00005490


	//   ....[13]....
        /*04a0*/ 	.word	0x00007280


	//   ....[14]....
        /*04a4*/ 	.word	0x000072a0


	//   ....[15]....
        /*04a8*/ 	.word	0x000079f0


	//   ....[16]....
        /*04ac*/ 	.word	0x00007a50


	//   ....[17]....
        /*04b0*/ 	.word	0x00008d90


	//   ....[18]....
        /*04b4*/ 	.word	0x00008ec0


	//   ....[19]....
        /*04b8*/ 	.word	0x00008ff0


	//   ....[20]....
        /*04bc*/ 	.word	0x00009180


	//   ....[21]....
        /*04c0*/ 	.word	0x000091c0


	//   ....[22]....
        /*04c4*/ 	.word	0x0000a3a0


	//   ....[23]....
        /*04c8*/ 	.word	0x0000a3b0


	//   ....[24]....
        /*04cc*/ 	.word	0x0000a3c0


	//   ....[25]....
        /*04d0*/ 	.word	0x0000a400


	//   ....[26]....
        /*04d4*/ 	.word	0x0000aaf0


	//   ....[27]....
        /*04d8*/ 	.word	0x0000ab20


	//   ....[28]....
        /*04dc*/ 	.word	0x0000ac50


	//   ....[29]....
        /*04e0*/ 	.word	0x0000ac70


	//   ....[30]....
        /*04e4*/ 	.word	0x0000b150


	//   ....[31]....
        /*04e8*/ 	.word	0x0000b160


	//   ....[32]....
        /*04ec*/ 	.word	0x0000b4b0


	//   ....[33]....
        /*04f0*/ 	.word	0x0000b4c0


	//   ....[34]....
        /*04f4*/ 	.word	0x0000c290


	//   ....[35]....
        /*04f8*/ 	.word	0x0000c2a0


	//   ....[36]....
        /*04fc*/ 	.word	0x0000c3b0


	//   ....[37]....
        /*0500*/ 	.word	0x0000c3d0


	//   ....[38]....
        /*0504*/ 	.word	0x0000c570


	//   ....[39]....
        /*0508*/ 	.word	0x0000c780


	//   ....[40]....
        /*050c*/ 	.word	0x0000c7b0


	//   ....[41]....
        /*0510*/ 	.word	0x0000c7e0


	//   ....[42]....
        /*0514*/ 	.word	0x0000c810


	//   ....[43]....
        /*0518*/ 	.word	0x0000c840


	//   ....[44]....
        /*051c*/ 	.word	0x0000c870


	//   ....[45]....
        /*0520*/ 	.word	0x0000ca00


	//   ....[46]....
        /*0524*/ 	.word	0x0000ca30


	//   ....[47]....
        /*0528*/ 	.word	0x0000ca60


	//   ....[48]....
        /*052c*/ 	.word	0x0000ca90


	//   ....[49]....
        /*0530*/ 	.word	0x0000cac0


	//   ....[50]....
        /*0534*/ 	.word	0x0000caf0


	//   ....[51]....
        /*0538*/ 	.word	0x0000cb80


	//   ....[52]....
        /*053c*/ 	.word	0x0000cbb0


	//   ....[53]....
        /*0540*/ 	.word	0x0000cbc0


	//   ....[54]....
        /*0544*/ 	.word	0x0000cc60


	//   ....[55]....
        /*0548*/ 	.word	0x0000e0c0


	//   ....[56]....
        /*054c*/ 	.word	0x0000ed60


	//   ....[57]....
        /*0550*/ 	.word	0x0000ed80


	//   ....[58]....
        /*0554*/ 	.word	0x0000ee40


	//   ....[59]....
        /*0558*/ 	.word	0x0000ee60


	//   ....[60]....
        /*055c*/ 	.word	0x0000ef00


	//   ....[61]....
        /*0560*/ 	.word	0x0000ef20


	//   ....[62]....
        /*0564*/ 	.word	0x0000ef30


	//   ....[63]....
        /*0568*/ 	.word	0x0000efc0


	//   ....[64]....
        /*056c*/ 	.word	0x0000f010


	//   ....[65]....
        /*0570*/ 	.word	0x0000f020


	//   ....[66]....
        /*0574*/ 	.word	0x0000f050


	//   ....[67]....
        /*0578*/ 	.word	0x0000f100


	//   ....[68]....
        /*057c*/ 	.word	0x00011e50


	//   ....[69]....
        /*0580*/ 	.word	0x00011e80


	//   ....[70]....
        /*0584*/ 	.word	0x00011ee0


	//   ....[71]....
        /*0588*/ 	.word	0x00011f10


	//   ....[72]....
        /*058c*/ 	.word	0x00011f40


	//   ....[73]....
        /*0590*/ 	.word	0x00011f70


	//   ....[74]....
        /*0594*/ 	.word	0x00011fa0


	//   ....[75]....
        /*0598*/ 	.word	0x00011fd0


	//   ....[76]....
        /*059c*/ 	.word	0x00012180


	//   ....[77]....
        /*05a0*/ 	.word	0x000121b0


	//   ....[78]....
        /*05a4*/ 	.word	0x000121e0


	//   ....[79]....
        /*05a8*/ 	.word	0x00012210


	//   ....[80]....
        /*05ac*/ 	.word	0x00012240


	//   ....[81]....
        /*05b0*/ 	.word	0x00012270


	//   ....[82]....
        /*05b4*/ 	.word	0x00012330


	//   ....[83]....
        /*05b8*/ 	.word	0x00012350


	//   ....[84]....
        /*05bc*/ 	.word	0x00012360


	//   ....[85]....
        /*05c0*/ 	.word	0x000123c0


	//   ....[86]....
        /*05c4*/ 	.word	0x000129e0


	//   ....[87]....
        /*05c8*/ 	.word	0x00012ee0


	//   ....[88]....
        /*05cc*/ 	.word	0x00013090


	//   ....[89]....
        /*05d0*/ 	.word	0x000130e0


	//   ....[90]....
        /*05d4*/ 	.word	0x00013210


	//   ....[91]....
        /*05d8*/ 	.word	0x00013260


	//   ....[92]....
        /*05dc*/ 	.word	0x00013380


	//   ....[93]....
        /*05e0*/ 	.word	0x000133f0


	//   ....[94]....
        /*05e4*/ 	.word	0x00013510


	//   ....[95]....
        /*05e8*/ 	.word	0x00013580


	//   ....[96]....
        /*05ec*/ 	.word	0x00013670


	//   ....[97]....
        /*05f0*/ 	.word	0x000136e0


	//   ....[98]....
        /*05f4*/ 	.word	0x000137f0


	//   ....[99]....
        /*05f8*/ 	.word	0x00013840


	//   ....[100]....
        /*05fc*/ 	.word	0x00013b60


	//   ....[101]....
        /*0600*/ 	.word	0x00013c00


	//   ....[102]....
        /*0604*/ 	.word	0x00013d90


	//   ....[103]....
        /*0608*/ 	.word	0x00013e00


	//   ....[104]....
        /*060c*/ 	.word	0x00013e70


	//   ....[105]....
        /*0610*/ 	.word	0x00013ee0


	//   ....[106]....
        /*0614*/ 	.word	0x00013f50


	//   ....[107]....
        /*0618*/ 	.word	0x00013fd0


	//   ....[108]....
        /*061c*/ 	.word	0x00014050


	//   ....[109]....
        /*0620*/ 	.word	0x000140e0


	//   ....[110]....
        /*0624*/ 	.word	0x00014150


	//   ....[111]....
        /*0628*/ 	.word	0x000141c0


	//   ....[112]....
        /*062c*/ 	.word	0x00014230


	//   ....[113]....
        /*0630*/ 	.word	0x000142b0


	//   ....[114]....
        /*0634*/ 	.word	0x00014320


	//   ....[115]....
        /*0638*/ 	.word	0x000143c0


	//   ....[116]....
        /*063c*/ 	.word	0x00014410


	//   ....[117]....
        /*0640*/ 	.word	0x000144a0


	//   ....[118]....
        /*0644*/ 	.word	0x000145d0


	//----- nvinfo : EIATTR_REG_RECONFIG
	.align		4
.L_1159:
        /*0648*/ 	.byte	0x01, 0x54
	.zero		2


	//----- nvinfo : EIATTR_SYSCALL_OFFSETS
	.align		4
        /*064c*/ 	.byte	0x04, 0x46
        /*064e*/ 	.short	(.L_1161 - .L_1160)


	//   ....[0]....
.L_1160:
        /*0650*/ 	.word	0x00001c80


	//   ....[1]....
        /*0654*/ 	.word	0x0000dd00


	//   ....[2]....
        /*0658*/ 	.word	0x0000de50


	//   ....[3]....
        /*065c*/ 	.word	0x0000df50


	//   ....[4]....
        /*0660*/ 	.word	0x0000e810


	//----- nvinfo : EIATTR_MBARRIER_INSTR_OFFSETS
	.align		4
.L_1161:
        /*0664*/ 	.byte	0x04, 0x39
        /*0666*/ 	.short	(.L_1163 - .L_1162)


	//   ....[0]....
.L_1162:
        /*0668*/ 	.word	0x00000270
        /*066c*/ 	.word	0x000000ff
        /*0670*/ 	.word	0x00031c00
        /*0674*/ 	.short	0x0100
        /*0676*/ 	.byte	0x08
	.zero		1


	//   ....[1]....
        /*0678*/ 	.word	0x00000280
        /*067c*/ 	.word	0x000000ff
        /*0680*/ 	.word	0x00031c20
        /*0684*/ 	.short	0x0100
        /*0686*/ 	.byte	0x08
	.zero		1


	//   ....[2]....
        /*0688*/ 	.word	0x00000370
        /*068c*/ 	.word	0x000000ff
        /*0690*/ 	.word	0x00031c30
        /*0694*/ 	.short	0x0100
        /*0696*/ 	.byte	0x08
	.zero		1


	//   ....[3]....
        /*0698*/ 	.word	0x00000380
        /*069c*/ 	.word	0x000000ff
        /*06a0*/ 	.word	0x00031c40
        /*06a4*/ 	.short	0x0100
        /*06a6*/ 	.byte	0x08
	.zero		1


	//   ....[4]....
        /*06a8*/ 	.word	0x00000390
        /*06ac*/ 	.word	0x000000ff
        /*06b0*/ 	.word	0x00031c38
        /*06b4*/ 	.short	0x0100
        /*06b6*/ 	.byte	0x08
	.zero		1


	//   ....[5]....
        /*06b8*/ 	.word	0x000003a0
        /*06bc*/ 	.word	0x000000ff
        /*06c0*/ 	.word	0x00031c48
        /*06c4*/ 	.short	0x0100
        /*06c6*/ 	.byte	0x08
	.zero		1


	//   ....[6]....
        /*06c8*/ 	.word	0x000004d0
        /*06cc*/ 	.word	0x000000ff
        /*06d0*/ 	.word	0x00031c50
        /*06d4*/ 	.short	0x0100
        /*06d6*/ 	.byte	0x08
	.zero		1


	//   ....[7]....
        /*06d8*/ 	.word	0x000004e0
        /*06dc*/ 	.word	0x000000ff
        /*06e0*/ 	.word	0x00031c60
        /*06e4*/ 	.short	0x0100
        /*06e6*/ 	.byte	0x08
	.zero		1


	//   ....[8]....
        /*06e8*/ 	.word	0x000004f0
        /*06ec*/ 	.word	0x000000ff
        /*06f0*/ 	.word	0x00031c58
        /*06f4*/ 	.short	0x0100
        /*06f6*/ 	.byte	0x08
	.zero		1


	//   ....[9]....
        /*06f8*/ 	.word	0x00000500
        /*06fc*/ 	.word	0x000000ff
        /*0700*/ 	.word	0x00031c68
        /*0704*/ 	.short	0x0100
        /*0706*/ 	.byte	0x08
	.zero		1


	//   ....[10]....
        /*0708*/ 	.word	0x000005f0
        /*070c*/ 	.word	0x000000ff
        /*0710*/ 	.word	0x00031c70
        /*0714*/ 	.short	0x0100
        /*0716*/ 	.byte	0x06
	.zero		1


	//   ....[11]....
        /*0718*/ 	.word	0x00000600
        /*071c*/ 	.word	0x000000ff
        /*0720*/ 	.word	0x00031c80
        /*0724*/ 	.short	0x0100
        /*0726*/ 	.byte	0x06
	.zero		1


	//   ....[12]....
        /*0728*/ 	.word	0x00000610
        /*072c*/ 	.word	0x000000ff
        /*0730*/ 	.word	0x00031c78
        /*0734*/ 	.short	0x0100
        /*0736*/ 	.byte	0x06
	.zero		1


	//   ....[13]....
        /*0738*/ 	.word	0x00000620
        /*073c*/ 	.word	0x000000ff
        /*0740*/ 	.word	0x00031c88
        /*0744*/ 	.short	0x0100
        /*0746*/ 	.byte	0x06
	.zero		1


	//   ....[14]....
        /*0748*/ 	.word	0x00000750
        /*074c*/ 	.word	0x000000ff
        /*0750*/ 	.word	0x00031c90
        /*0754*/ 	.short	0x0100
        /*0756*/ 	.byte	0x08
	.zero		1


	//   ....[15]....
        /*0758*/ 	.word	0x00000760
        /*075c*/ 	.word	0x000000ff
        /*0760*/ 	.word	0x00031ca0
        /*0764*/ 	.short	0x0100
        /*0766*/ 	.byte	0x08
	.zero		1


	//   ....[16]....
        /*0768*/ 	.word	0x00000770
        /*076c*/ 	.word	0x000000ff
        /*0770*/ 	.word	0x00031c98
        /*0774*/ 	.short	0x0100
        /*0776*/ 	.byte	0x08
	.zero		1


	//   ....[17]....
        /*0778*/ 	.word	0x00000780
        /*077c*/ 	.word	0x000000ff
        /*0780*/ 	.word	0x00031ca8
        /*0784*/ 	.short	0x0100
        /*0786*/ 	.byte	0x08
	.zero		1


	//   ....[18]....
        /*0788*/ 	.word	0x000008b0
        /*078c*/ 	.word	0x000000ff
        /*0790*/ 	.word	0x00031cb0
        /*0794*/ 	.short	0x0100
        /*0796*/ 	.byte	0x08
	.zero		1


	//   ....[19]....
        /*0798*/ 	.word	0x000008c0
        /*079c*/ 	.word	0x000000ff
        /*07a0*/ 	.word	0x00031cc0
        /*07a4*/ 	.short	0x0100
        /*07a6*/ 	.byte	0x08
	.zero		1


	//   ....[20]....
        /*07a8*/ 	.word	0x000008d0
        /*07ac*/ 	.word	0x000000ff
        /*07b0*/ 	.word	0x00031cb8
        /*07b4*/ 	.short	0x0100
        /*07b6*/ 	.byte	0x08
	.zero		1


	//   ....[21]....
        /*07b8*/ 	.word	0x000008e0
        /*07bc*/ 	.word	0x000000ff
        /*07c0*/ 	.word	0x00031cc8
        /*07c4*/ 	.short	0x0100
        /*07c6*/ 	.byte	0x08
	.zero		1


	//   ....[22]....
        /*07c8*/ 	.word	0x00001d40
        /*07cc*/ 	.word	0x000000ff
        /*07d0*/ 	.word	0x00031c00
        /*07d4*/ 	.short	0x010a
        /*07d6*/ 	.byte	0x25
	.zero		1


	//   ....[23]....
        /*07d8*/ 	.word	0x00001dc0
        /*07dc*/ 	.word	0x00000003
        /*07e0*/ 	.word	0x00031c30
        /*07e4*/ 	.short	0x010a
        /*07e6*/ 	.byte	0x3f
	.zero		1


	//   ....[24]....
        /*07e8*/ 	.word	0x00001e30
        /*07ec*/ 	.word	0x00000003
        /*07f0*/ 	.word	0x00031c30
        /*07f4*/ 	.short	0x010a
        /*07f6*/ 	.byte	0x3f
	.zero		1


	//   ....[25]....
        /*07f8*/ 	.word	0x000044e0
        /*07fc*/ 	.word	0x00000004
        /*0800*/ 	.word	0x00000000
        /*0804*/ 	.short	0x0101
        /*0806*/ 	.byte	0x3f
	.zero		1


	//   ....[26]....
        /*0808*/ 	.word	0x00005740
        /*080c*/ 	.word	0x000000ff
        /*0810*/ 	.word	0x00031c30
        /*0814*/ 	.short	0x010a
        /*0816*/ 	.byte	0x04
	.zero		1


	//   ....[27]....
        /*0818*/ 	.word	0x00005780
        /*081c*/ 	.word	0x000000ff
        /*0820*/ 	.word	0x00031c30
        /*0824*/ 	.short	0x010a
        /*0826*/ 	.byte	0x04
	.zero		1


	//   ....[28]....
        /*0828*/ 	.word	0x00006e20
        /*082c*/ 	.word	0x000000ff
        /*0830*/ 	.word	0x00031c50
        /*0834*/ 	.short	0x010a
        /*0836*/ 	.byte	0x04
	.zero		1


	//   ....[29]....
        /*0838*/ 	.word	0x00006e60
        /*083c*/ 	.word	0x000000ff
        /*0840*/ 	.word	0x00031c50
        /*0844*/ 	.short	0x010a
        /*0846*/ 	.byte	0x04
	.zero		1


	//   ....[30]....
        /*0848*/ 	.word	0x00008360
        /*084c*/ 	.word	0x0000000c
        /*0850*/ 	.word	0x00000000
        /*0854*/ 	.short	0x0101
        /*0856*/ 	.byte	0x3f
	.zero		1


	//   ....[31]....
        /*0858*/ 	.word	0x00008510
        /*085c*/ 	.word	0x0000000c
        /*0860*/ 	.word	0x00000000
        /*0864*/ 	.short	0x0101
        /*0866*/ 	.byte	0x3f
	.zero		1


	//   ....[32]....
        /*0868*/ 	.word	0x00008e10
        /*086c*/ 	.word	0x000000ff
        /*0870*/ 	.word	0x00031c50
        /*0874*/ 	.short	0x010a
        /*0876*/ 	.byte	0x09
	.zero		1


	//   ....[33]....
        /*0878*/ 	.word	0x00008e50
        /*087c*/ 	.word	0x000000ff
        /*0880*/ 	.word	0x00031c50
        /*0884*/ 	.short	0x010a
        /*0886*/ 	.byte	0x09
	.zero		1


	//   ....[34]....
        /*0888*/ 	.word	0x00009530
        /*088c*/ 	.word	0x00000006
        /*0890*/ 	.word	0x00000000
        /*0894*/ 	.short	0x0101
        /*0896*/ 	.byte	0x3f
	.zero		1


	//   ....[35]....
        /*0898*/ 	.word	0x0000ab10
        /*089c*/ 	.word	0x000000ff
        /*08a0*/ 	.word	0x00000000
        /*08a4*/ 	.short	0x0101
        /*08a6*/ 	.byte	0x04
	.zero		1


	//   ....[36]....
        /*08a8*/ 	.word	0x0000b110
        /*08ac*/ 	.word	0x000000ff
        /*08b0*/ 	.word	0x00000000
        /*08b4*/ 	.short	0x0101
        /*08b6*/ 	.byte	0x04
	.zero		1


	//   ....[37]....
        /*08b8*/ 	.word	0x0000e2e0
        /*08bc*/ 	.word	0x00000000
        /*08c0*/ 	.word	0x00031c40
        /*08c4*/ 	.short	0x010a
        /*08c6*/ 	.byte	0x3f
	.zero		1


	//   ....[38]....
        /*08c8*/ 	.word	0x0000f1e0
        /*08cc*/ 	.word	0x00000011
        /*08d0*/ 	.word	0x00031c00
        /*08d4*/ 	.short	0x0107
        /*08d6*/ 	.byte	0x3f
	.zero		1


	//   ....[39]....
        /*08d8*/ 	.word	0x0000f2d0
        /*08dc*/ 	.word	0x00000011
        /*08e0*/ 	.word	0x00031c00
        /*08e4*/ 	.short	0x0101
        /*08e6*/ 	.byte	0x3f
	.zero		1


	//   ....[40]....
        /*08e8*/ 	.word	0x0000f2f0
        /*08ec*/ 	.word	0x00000011
        /*08f0*/ 	.word	0x00031c20
        /*08f4*/ 	.short	0x010a
        /*08f6*/ 	.byte	0x3f
	.zero		1


	//   ....[41]....
        /*08f8*/ 	.word	0x0000f690
        /*08fc*/ 	.word	0x00000003
        /*0900*/ 	.word	0x00031c40
        /*0904*/ 	.short	0x010a
        /*0906*/ 	.byte	0x3f
	.zero		1


	//   ....[42]....
        /*0908*/ 	.word	0x0000fb10
        /*090c*/ 	.word	0x00000003
        /*0910*/ 	.word	0x00000060
        /*0914*/ 	.short	0x010a
        /*0916*/ 	.byte	0x3f
	.zero		1


	//   ....[43]....
        /*0918*/ 	.word	0x00010250
        /*091c*/ 	.word	0x00000003
        /*0920*/ 	.word	0x00031c40
        /*0924*/ 	.short	0x010a
        /*0926*/ 	.byte	0x3f
	.zero		1


	//   ....[44]....
        /*0928*/ 	.word	0x000106d0
        /*092c*/ 	.word	0x0000000c
        /*0930*/ 	.word	0x00000060
        /*0934*/ 	.short	0x010a
        /*0936*/ 	.byte	0x3f
	.zero		1


	//   ....[45]....
        /*0938*/ 	.word	0x00010d50
        /*093c*/ 	.word	0x00000002
        /*0940*/ 	.word	0x00031c40
        /*0944*/ 	.short	0x010a
        /*0946*/ 	.byte	0x3f
	.zero		1


	//   ....[46]....
        /*0948*/ 	.word	0x000111e0
        /*094c*/ 	.word	0x00000007
        /*0950*/ 	.word	0x00000060
        /*0954*/ 	.short	0x010a
        /*0956*/ 	.byte	0x3f
	.zero		1


	//   ....[47]....
        /*0958*/ 	.word	0x00011810
        /*095c*/ 	.word	0x00000003
        /*0960*/ 	.word	0x00031c60
        /*0964*/ 	.short	0x010a
        /*0966*/ 	.byte	0x3f
	.zero		1


	//   ....[48]....
        /*0968*/ 	.word	0x00012960
        /*096c*/ 	.word	0x00000009
        /*0970*/ 	.word	0x00031c20
        /*0974*/ 	.short	0x010a
        /*0976*/ 	.byte	0x3f
	.zero		1


	//   ....[49]....
        /*0978*/ 	.word	0x00012b20
        /*097c*/ 	.word	0x00000007
        /*0980*/ 	.word	0x00000000
        /*0984*/ 	.short	0x010a
        /*0986*/ 	.byte	0x3f
	.zero		1


	//   ....[50]....
        /*0988*/ 	.word	0x00012b90
        /*098c*/ 	.word	0x00000003
        /*0990*/ 	.word	0x00000000
        /*0994*/ 	.short	0x010a
        /*0996*/ 	.byte	0x3f
	.zero		1


	//   ....[51]....
        /*0998*/ 	.word	0x00012bf0
        /*099c*/ 	.word	0x00000005
        /*09a0*/ 	.word	0x00000000
        /*09a4*/ 	.short	0x010a
        /*09a6*/ 	.byte	0x3f
	.zero		1


	//   ....[52]....
        /*09a8*/ 	.word	0x00012c20
        /*09ac*/ 	.word	0x00000003
        /*09b0*/ 	.word	0x00000000
        /*09b4*/ 	.short	0x010a
        /*09b6*/ 	.byte	0x3f
	.zero		1


	//   ....[53]....
        /*09b8*/ 	.word	0x00012c90
        /*09bc*/ 	.word	0x00000003
        /*09c0*/ 	.word	0x00031c00
        /*09c4*/ 	.short	0x010a
        /*09c6*/ 	.byte	0x3f
	.zero		1


	//   ....[54]....
        /*09c8*/ 	.word	0x00012ce0
        /*09cc*/ 	.word	0x00000003
        /*09d0*/ 	.word	0x00031c30
        /*09d4*/ 	.short	0x010a
        /*09d6*/ 	.byte	0x3f
	.zero		1


	//   ....[55]....
        /*09d8*/ 	.word	0x00012d40
        /*09dc*/ 	.word	0x00000009
        /*09e0*/ 	.word	0x00031c30
        /*09e4*/ 	.short	0x010a
        /*09e6*/ 	.byte	0x3f
	.zero		1


	//   ....[56]....
        /*09e8*/ 	.word	0x00012da0
        /*09ec*/ 	.word	0x00000006
        /*09f0*/ 	.word	0x00031c50
        /*09f4*/ 	.short	0x010a
        /*09f6*/ 	.byte	0x3f
	.zero		1


	//   ....[57]....
        /*09f8*/ 	.word	0x00012e00
        /*09fc*/ 	.word	0x00000004
        /*0a00*/ 	.word	0x00031c50
        /*0a04*/ 	.short	0x010a
        /*0a06*/ 	.byte	0x3f
	.zero		1


	//   ....[58]....
        /*0a08*/ 	.word	0x00012fa0
        /*0a0c*/ 	.word	0x00000000
        /*0a10*/ 	.word	0x00031c40
        /*0a14*/ 	.short	0x010a
        /*0a16*/ 	.byte	0x3f
	.zero		1


	//   ....[59]....
        /*0a18*/ 	.word	0x00013880
        /*0a1c*/ 	.word	0x00000011
        /*0a20*/ 	.word	0x00031c20
        /*0a24*/ 	.short	0x010a
        /*0a26*/ 	.byte	0x3f
	.zero		1


	//   ....[60]....
        /*0a28*/ 	.word	0x000138d0
        /*0a2c*/ 	.word	0x00000003
        /*0a30*/ 	.word	0x00031c40
        /*0a34*/ 	.short	0x010a
        /*0a36*/ 	.byte	0x3f
	.zero		1


	//   ....[61]....
        /*0a38*/ 	.word	0x00013920
        /*0a3c*/ 	.word	0x00000003
        /*0a40*/ 	.word	0x00000060
        /*0a44*/ 	.short	0x010a
        /*0a46*/ 	.byte	0x3f
	.zero		1


	//   ....[62]....
        /*0a48*/ 	.word	0x00013970
        /*0a4c*/ 	.word	0x00000003
        /*0a50*/ 	.word	0x00031c40
        /*0a54*/ 	.short	0x010a
        /*0a56*/ 	.byte	0x3f
	.zero		1


	//   ....[63]....
        /*0a58*/ 	.word	0x000139c0
        /*0a5c*/ 	.word	0x0000000c
        /*0a60*/ 	.word	0x00000060
        /*0a64*/ 	.short	0x010a
        /*0a66*/ 	.byte	0x3f
	.zero		1


	//   ....[64]....
        /*0a68*/ 	.word	0x00013a10
        /*0a6c*/ 	.word	0x00000002
        /*0a70*/ 	.word	0x00031c40
        /*0a74*/ 	.short	0x010a
        /*0a76*/ 	.byte	0x3f
	.zero		1


	//   ....[65]....
        /*0a78*/ 	.word	0x00013a60
        /*0a7c*/ 	.word	0x00000007
        /*0a80*/ 	.word	0x00000060
        /*0a84*/ 	.short	0x010a
        /*0a86*/ 	.byte	0x3f
	.zero		1


	//   ....[66]....
        /*0a88*/ 	.word	0x00013ab0
        /*0a8c*/ 	.word	0x00000003
        /*0a90*/ 	.word	0x00031c60
        /*0a94*/ 	.short	0x010a
        /*0a96*/ 	.byte	0x3f
	.zero		1


	//   ....[67]....
        /*0a98*/ 	.word	0x000144f0
        /*0a9c*/ 	.word	0x00000009
        /*0aa0*/ 	.word	0x00031c20
        /*0aa4*/ 	.short	0x010a
        /*0aa6*/ 	.byte	0x3f
	.zero		1


	//   ....[68]....
        /*0aa8*/ 	.word	0x00014690
        /*0aac*/ 	.word	0x00000007
        /*0ab0*/ 	.word	0x00000000
        /*0ab4*/ 	.short	0x010a
        /*0ab6*/ 	.byte	0x3f
	.zero		1


	//   ....[69]....
        /*0ab8*/ 	.word	0x000146e0
        /*0abc*/ 	.word	0x00000003
        /*0ac0*/ 	.word	0x00000000
        /*0ac4*/ 	.short	0x010a
        /*0ac6*/ 	.byte	0x3f
	.zero		1


	//   ....[70]....
        /*0ac8*/ 	.word	0x00014730
        /*0acc*/ 	.word	0x00000005
        /*0ad0*/ 	.word	0x00000000
        /*0ad4*/ 	.short	0x010a
        /*0ad6*/ 	.byte	0x3f
	.zero		1


	//----- nvinfo : EIATTR_NUM_MBARRIERS
	.align		4
.L_1163:
        /*0ad8*/ 	.byte	0x03, 0x38
        /*0ada*/ 	.short	0x0016


	//----- nvinfo : EIATTR_EXIT_INSTR_OFFSETS
	.align		4
        /*0adc*/ 	.byte	0x04, 0x1c
        /*0ade*/ 	.short	(.L_1165 - .L_1164)


	//   ....[0]....
.L_1164:
        /*0ae0*/ 	.word	0x00000a90


	//   ....[1]....
        /*0ae4*/ 	.word	0x0000c510


	//   ....[2]....
        /*0ae8*/ 	.word	0x00012c70


	//----- nvinfo : EIATTR_MAX_THREADS
	.align		4
.L_1165:
        /*0aec*/ 	.byte	0x04, 0x05
        /*0aee*/ 	.short	(.L_1167 - .L_1166)
.L_1166:
        /*0af0*/ 	.word	0x00000200
        /*0af4*/ 	.word	0x00000001
        /*0af8*/ 	.word	0x00000001


	//----- nvinfo : EIATTR_CRS_STACK_SIZE
	.align		4
.L_1167:
        /*0afc*/ 	.byte	0x04, 0x1e
        /*0afe*/ 	.short	(.L_1169 - .L_1168)
.L_1168:
        /*0b00*/ 	.word	0x00000000


	//----- nvinfo : EIATTR_CBANK_PARAM_SIZE
	.align		4
.L_1169:
        /*0b04*/ 	.byte	0x03, 0x19
        /*0b06*/ 	.short	0x0af0


	//----- nvinfo : EIATTR_PARAM_CBANK
	.align		4
        /*0b08*/ 	.byte	0x04, 0x0a
        /*0b0a*/ 	.short	(.L_1171 - .L_1170)
	.align		4
.L_1170:
        /*0b0c*/ 	.word	index@(.nv.constant0._ZN7cutlass13device_kernelIN5flash11enable_sm90INS1_16FlashAttnFwdSm90INS1_25CollectiveMainloopFwdSm90ILi2EN4cute5tupleIJNS5_1CILi1EEES8_S8_EEENS6_IJNS7_ILi192EEENS7_ILi144EEENS7_ILi96EEEEEELi96ENS_10bfloat16_tEfNS_4arch4Sm90ELb0ELb0ELb0ELb1ELb0ELb0ELb0ELb0ELb1ELb1ELb1ELb0EEENS1_21CollectiveEpilogueFwdINS6_IJSA_SC_SB_EEES9_SE_SG_Li384ELb1ELb1ELb1ELb0EEENS1_36VarlenDynamicPersistentTileSchedulerILi192ELi144ELi384ELi128ELb1ELb1ELb1ELb0ELb1ELb1EEEEEEEEEvNT_6ParamsE)
        /*0b10*/ 	.short	0x0210
        /*0b12*/ 	.short	0x0af0


	//----- nvinfo : EIATTR_SW_WAR
	.align		4
.L_1171:
        /*0b14*/ 	.byte	0x04, 0x36
        /*0b16*/ 	.short	(.L_1173 - .L_1172)
.L_1172:
        /*0b18*/ 	.word	0x00000008
.L_1173:


//--------------------- .nv.info._ZN7cutlass13device_kernelIN5flash11enable_sm90INS1_16FlashAttnFwdSm90INS1_25CollectiveMainloopFwdSm90ILi2EN4cute5tupleIJNS5_1CILi1EEES8_S8_EEENS6_IJNS7_ILi192EEENS7_ILi144EEENS7_ILi96EEEEEELi96ENS_10bfloat16_tEfNS_4arch4Sm90ELb0ELb0ELb0ELb1ELb0ELb1ELb0ELb0ELb1ELb1ELb1ELb0EEENS1_21CollectiveEpilogueFwdINS6_IJSA_SC_SB_EEES9_SE_SG_Li384ELb1ELb1ELb1ELb0EEENS1_36VarlenDynamicPersistentTileSchedulerILi192ELi144ELi384ELi128ELb1ELb1ELb1ELb0ELb1ELb1EEEEEEEEEvNT_6ParamsE --------------------------
	.section	.nv.info._ZN7cutlass13device_kernelIN5flash11enable_sm90INS1_16FlashAttnFwdSm90INS1_25CollectiveMainloopFwdSm90ILi2EN4cute5tupleIJNS5_1CILi1EEES8_S8_EEENS6_IJNS7_ILi192EEENS7_ILi144EEENS7_ILi96EEEEEELi96ENS_10bfloat16_tEfNS_4arch4Sm90ELb0ELb0ELb0ELb1ELb0ELb1ELb0ELb0ELb1ELb1ELb1ELb0EEENS1_21CollectiveEpilogueFwdINS6_IJSA_SC_SB_EEES9_SE_SG_Li384ELb1ELb1ELb1ELb0EEENS1_36VarlenDynamicPersistentTileSchedulerILi192ELi144ELi384ELi128ELb1ELb1ELb1ELb0ELb1ELb1EEEEEEEEEvNT_6ParamsE,"",@"SHT_CUDA_INFO"
	.sectionflags	@""
	.align	4


	//----- nvinfo : EIATTR_CUDA_API_VERSION
	.align		4
        /*0000*/ 	.byte	0x04, 0x37
        /*0002*/ 	.short	(.L_1175 - .L_1174)
.L_1174:
        /*0004*/ 	.word	0x00000082


	//----- nvinfo : EIATTR_KPARAM_INFO
	.align		4
.L_1175:
        /*0008*/ 	.byte	0x04, 0x17
        /*000a*/ 	.short	(.L_1177 - .L_1176)
.L_1176:
        /*000c*/ 	.word	0x00000000
        /*0010*/ 	.short	0x0000
        /*0012*/ 	.short	0x0070
        /*0014*/ 	.byte	0x00, 0xf0, 0x01, 0x2a


	//----- nvinfo : EIATTR_SPARSE_MMA_MASK
	.align		4
.L_1177:
        /*0018*/ 	.byte	0x03, 0x50
        /*001a*/ 	.short	0x0000


	//----- nvinfo : EIATTR_MAXREG_COUNT
	.align		4
        /*001c*/ 	.byte	0x03, 0x1b
        /*001e*/ 	.short	0x0080


	//----- nvinfo : EIATTR_NUM_BARRIERS
	.align		4
        /*0020*/ 	.byte	0x02, 0x4c
        /*0022*/ 	.byte	0x10
	.zero		1


	//----- nvinfo : EIATTR_EXTERNS
	.align		4
        /*0024*/ 	.byte	0x04, 0x0f
        /*0026*/ 	.short	(.L_1179 - .L_1178)


	//   ....[0]....
	.align		4
.L_1178:
        /*0028*/ 	.word	index@(__assertfail)


	//----- nvinfo : EIATTR_ANNOTATIONS
	.align		4
.L_1179:
        /*002c*/ 	.byte	0x04, 0x55
        /*002e*/ 	.short	(.L_1181 - .L_1180)


	//   ....[0]....
.L_1180:
        /* <DEDUP_REMOVED lines=144> */


	//----- nvinfo : EIATTR_MERCURY_ISA_VERSION
	.align		4
.L_1181:
        /*0918*/ 	.byte	0x03, 0x5f
        /*091a*/ 	.short	0x0101


	//----- nvinfo : EIATTR_UNUSED_LOAD_BYTE_OFFSET
	.align		4
        /*091c*/ 	.byte	0x04, 0x44
        /*091e*/ 	.short	(.L_1183 - .L_1182)


	//   ....[0]....
.L_1182:
        /*0920*/ 	.word	0x00000ae0
        /*0924*/ 	.word	0x0000fff0


	//   ....[1]....
        /*0928*/ 	.word	0x00015170
        /*092c*/ 	.word	0x0000fff0


	//----- nvinfo : EIATTR_INT_WARP_WIDE_INSTR_OFFSETS
	.align		4
.L_1183:
        /*0930*/ 	.byte	0x04, 0x31
        /*0932*/ 	.short	(.L_1185 - .L_1184)


	//   ....[0]....
.L_1184:
        /*0934*/ 	.word	0x00000180


	//   ....[1]....
        /*0938*/ 	.word	0x00000220


	//   ....[2]....
        /*093c*/ 	.word	0x00000290


	//   ....[3]....
        /*0940*/ 	.word	0x0001ac50


	//   ....[4]....
        /*0944*/ 	.word	0x0001ace0


	//   ....[5]....
        /*0948*/ 	.word	0x0001e770


	//   ....[6]....
        /*094c*/ 	.word	0x0001e800


	//----- nvinfo : EIATTR_COOP_GROUP_MASK_REGIDS
	.align		4
.L_1185:
        /*0950*/ 	.byte	0x04, 0x29
        /*0952*/ 	.short	(.L_1187 - .L_1186)


	//   ....[0]....
.L_1186:
        /*0954*/ 	.word	0xffffffff


	//   ....[1]....
        /*0958*/ 	.word	0xffffffff


	//   ....[2]....
        /*095c*/ 	.word	0xffffffff


	//   ....[3]....
        /*0960*/ 	.word	0xffffffff


	//   ....[4]....
        /*0964*/ 	.word	0xffffffff


	//   ....[5]....
        /*0968*/ 	.word	0xffffffff


	//   ....[6]....
        /*096c*/ 	.word	0xffffffff


	//   ....[7]....
        /*0970*/ 	.word	0xffffffff


	//   ....[8]....
        /*0974*/ 	.word	0xffffffff


	//   ....[9]....
        /*0978*/ 	.word	0xffffffff


	//   ....[10]....
        /*097c*/ 	.word	0xffffffff


	//   ....[11]....
        /*0980*/ 	.word	0xffffffff


	//   ....[12]....
        /*0984*/ 	.word	0xffffffff


	//   ....[13]....
        /*0988*/ 	.word	0xffffffff


	//   ....[14]....
        /*098c*/ 	.word	0xffffffff


	//   ....[15]....
        /*0990*/ 	.word	0xffffffff


	//   ....[16]....
        /*0994*/ 	.word	0xffffffff


	//   ....[17]....
        /*0998*/ 	.word	0xffffffff


	//   ....[18]....
        /*099c*/ 	.word	0xffffffff


	//   ....[19]....
        /*09a0*/ 	.word	0xffffffff


	//   ....[20]....
        /*09a4*/ 	.word	0xffffffff


	//   ....[21]....
        /*09a8*/ 	.word	0xffffffff


	//   ....[22]....
        /*09ac*/ 	.word	0xffffffff


	//   ....[23]....
        /*09b0*/ 	.word	0xffffffff


	//   ....[24]....
        /*09b4*/ 	.word	0xffffffff


	//   ....[25]....
        /*09b8*/ 	.word	0xffffffff


	//   ....[26]....
        /*09bc*/ 	.word	0xffffffff


	//   ....[27]....
        /*09c0*/ 	.word	0xffffffff


	//   ....[28]....
        /*09c4*/ 	.word	0xffffffff


	//   ....[29]....
        /*09c8*/ 	.word	0xffffffff


	//   ....[30]....
        /*09cc*/ 	.word	0xffffffff


	//   ....[31]....
        /*09d0*/ 	.word	0xffffffff


	//   ....[32]....
        /*09d4*/ 	.word	0xffffffff


	//   ....[33]....
        /*09d8*/ 	.word	0xffffffff


	//   ....[34]....
        /*09dc*/ 	.word	0xffffffff


	//   ....[35]....
        /*09e0*/ 	.word	0xffffffff


	//   ....[36]....
        /*09e4*/ 	.word	0xffffffff


	//   ....[37]....
        /*09e8*/ 	.word	0xffffffff


	//   ....[38]....
        /*09ec*/ 	.word	0xffffffff


	//   ....[39]....
        /*09f0*/ 	.word	0xffffffff


	//   ....[40]....
        /*09f4*/ 	.word	0xffffffff


	//   ....[41]....
        /*09f8*/ 	.word	0xffffffff


	//   ....[42]....
        /*09fc*/ 	.word	0xffffffff


	//   ....[43]....
        /*0a00*/ 	.word	0xffffffff


	//   ....[44]....
        /*0a04*/ 	.word	0xffffffff


	//   ....[45]....
        /*0a08*/ 	.word	0xffffffff


	//   ....[46]....
        /*0a0c*/ 	.word	0xffffffff


	//   ....[47]....
        /*0a10*/ 	.word	0xffffffff


	//   ....[48]....
        /*0a14*/ 	.word	0xffffffff


	//   ....[49]....
        /*0a18*/ 	.word	0xffffffff


	//   ....[50]....
        /*0a1c*/ 	.word	0xffffffff


	//   ....[51]....
        /*0a20*/ 	.word	0xffffffff


	//   ....[52]....
        /*0a24*/ 	.word	0xffffffff


	//   ....[53]....
        /*0a28*/ 	.word	0xffffffff


	//   ....[54]....
        /*0a2c*/ 	.word	0xffffffff


	//   ....[55]....
        /*0a30*/ 	.word	0xffffffff


	//   ....[56]....
        /*0a34*/ 	.word	0xffffffff


	//   ....[57]....
        /*0a38*/ 	.word	0xffffffff


	//   ....[58]....
        /*0a3c*/ 	.word	0xffffffff


	//   ....[59]....
        /*0a40*/ 	.word	0xffffffff


	//   ....[60]....
        /*0a44*/ 	.word	0xffffffff


	//   ....[61]....
        /*0a48*/ 	.word	0xffffffff


	//   ....[62]....
        /*0a4c*/ 	.word	0xffffffff


	//   ....[63]....
        /*0a50*/ 	.word	0xffffffff


	//   ....[64]....
        /*0a54*/ 	.word	0xffffffff


	//   ....[65]....
        /*0a58*/ 	.word	0xffffffff


	//   ....[66]....
        /*0a5c*/ 	.word	0xffffffff


	//   ....[67]....
        /*0a60*/ 	.word	0xffffffff


	//   ....[68]....
        /*0a64*/ 	.word	0xffffffff


	//   ....[69]....
        /*0a68*/ 	.word	0xffffffff


	//   ....[70]....
        /*0a6c*/ 	.word	0xffffffff


	//   ....[71]....
        /*0a70*/ 	.word	0xffffffff


	//   ....[72]....
        /*0a74*/ 	.word	0xffffffff


	//   ....[73]....
        /*0a78*/ 	.word	0xffffffff


	//   ....[74]....
        /*0a7c*/ 	.word	0xffffffff


	//   ....[75]....
        /*0a80*/ 	.word	0xffffffff


	//   ....[76]....
        /*0a84*/ 	.word	0xffffffff


	//   ....[77]....
        /*0a88*/ 	.word	0xffffffff


	//   ....[78]....
        /*0a8c*/ 	.word	0xffffffff


	//   ....[79]....
        /*0a90*/ 	.word	0xffffffff


	//   ....[80]....
        /*0a94*/ 	.word	0xffffffff


	//   ....[81]....
        /*0a98*/ 	.word	0xffffffff


	//   ....[82]....
        /*0a9c*/ 	.word	0xffffffff


	//   ....[83]....
        /*0aa0*/ 	.word	0xffffffff


	//   ....[84]....
        /*0aa4*/ 	.word	0xffffffff


	//   ....[85]....
        /*0aa8*/ 	.word	0xffffffff


	//   ....[86]....
        /*0aac*/ 	.word	0xffffffff


	//   ....[87]....
        /*0ab0*/ 	.word	0xffffffff


	//   ....[88]....
        /*0ab4*/ 	.word	0xffffffff


	//   ....[89]....
        /*0ab8*/ 	.word	0xffffffff


	//   ....[90]....
        /*0abc*/ 	.word	0xffffffff


	//   ....[91]....
        /*0ac0*/ 	.word	0xffffffff


	//   ....[92]....
        /*0ac4*/ 	.word	0xffffffff


	//   ....[93]....
        /*0ac8*/ 	.word	0xffffffff


	//   ....[94]....
        /*0acc*/ 	.word	0xffffffff


	//   ....[95]....
        /*0ad0*/ 	.word	0xffffffff


	//   ....[96]....
        /*0ad4*/ 	.word	0x0500000f


	//   ....[97]....
        /*0ad8*/ 	.word	0x0500000f


	//   ....[98]....
        /*0adc*/ 	.word	0x0500000f


	//   ....[99]....
        /*0ae0*/ 	.word	0x0500000f


	//   ....[100]....
        /*0ae4*/ 	.word	0x0500000f


	//   ....[101]....
        /*0ae8*/ 	.word	0x0500000f


	//   ....[102]....
        /*0aec*/ 	.word	0x0500000f


	//   ....[103]....
        /*0af0*/ 	.word	0x0500000f


	//   ....[104]....
        /*0af4*/ 	.word	0x0500000f


	//   ....[105]....
        /*0af8*/ 	.word	0x0500000f


	//   ....[106]....
        /*0afc*/ 	.word	0x0500000f


	//   ....[107]....
        /*0b00*/ 	.word	0x0500000f


	//   ....[108]....
        /*0b04*/ 	.word	0x0500000f


	//   ....[109]....
        /*0b08*/ 	.word	0x0500000f


	//   ....[110]....
        /*0b0c*/ 	.word	0x0500000f


	//   ....[111]....
        /*0b10*/ 	.word	0x0500000f


	//   ....[112]....
        /*0b14*/ 	.word	0x0500000f


	//   ....[113]....
        /*0b18*/ 	.word	0x0500000f


	//   ....[114]....
        /*0b1c*/ 	.word	0x0500000f


	//   ....[115]....
        /*0b20*/ 	.word	0x0500000f


	//   ....[116]....
        /*0b24*/ 	.word	0x0500000f


	//   ....[117]....
        /*0b28*/ 	.word	0x0500000f


	//   ....[118]....
        /*0b2c*/ 	.word	0x0500000f


	//   ....[119]....
        /*0b30*/ 	.word	0x0500000f


	//   ....[120]....
        /*0b34*/ 	.word	0x0500000f


	//   ....[121]....
        /*0b38*/ 	.word	0x0500000f


	//   ....[122]....
        /*0b3c*/ 	.word	0x0500000f


	//   ....[123]....
        /*0b40*/ 	.word	0x0500000f


	//   ....[124]....
        /*0b44*/ 	.word	0x0500000f


	//   ....[125]....
        /*0b48*/ 	.word	0x0500000f


	//   ....[126]....
        /*0b4c*/ 	.word	0x0500000f


	//   ....[127]....
        /*0b50*/ 	.word	0x0500000f


	//   ....[128]....
        /*0b54*/ 	.word	0x0500000f


	//   ....[129]....
        /*0b58*/ 	.word	0x0500000f


	//   ....[130]....
        /*0b5c*/ 	.word	0x0500000f


	//   ....[131]....
        /*0b60*/ 	.word	0x0500000f


	//   ....[132]....
        /*0b64*/ 	.word	0x0500000f


	//   ....[133]....
        /*0b68*/ 	.word	0x0500000f


	//   ....[134]....
        /*0b6c*/ 	.word	0x0500000f


	//   ....[135]....
        /*0b70*/ 	.word	0x0500000f


	//   ....[136]....
        /*0b74*/ 	.word	0x0500000f


	//   ....[137]....
        /*0b78*/ 	.word	0x0500000f


	//   ....[138]....
        /*0b7c*/ 	.word	0x0500000f


	//   ....[139]....
        /*0b80*/ 	.word	0x0500000f


	//   ....[140]....
        /*0b84*/ 	.word	0x0500000f


	//   ....[141]....
        /*0b88*/ 	.word	0x0500000f


	//   ....[142]....
        /*0b8c*/ 	.word	0x0500000f


	//   ....[143]....
        /*0b90*/ 	.word	0x0500000f


	//   ....[144]....
        /*0b94*/ 	.word	0x0500000f


	//   ....[145]....
        /*0b98*/ 	.word	0x0500000f


	//   ....[146]....
        /*0b9c*/ 	.word	0x0500000f


	//   ....[147]....
        /*0ba0*/ 	.word	0x0500000f


	//   ....[148]....
        /*0ba4*/ 	.word	0x0500000f


	//   ....[149]....
        /*0ba8*/ 	.word	0x0500000f


	//----- nvinfo : EIATTR_COOP_GROUP_INSTR_OFFSETS
	.align		4
.L_1187:
        /*0bac*/ 	.byte	0x04, 0x28
        /*0bae*/ 	.short	(.L_1189 - .L_1188)


	//   ....[0]....
.L_1188:
        /*0bb0*/ 	.word	0x00000060


	//   ....[1]....
        /*0bb4*/ 	.word	0x00000190


	//   ....[2]....
        /*0bb8*/ 	.word	0x00000240


	//   ....[3]....
        /*0bbc*/ 	.word	0x00000400


	//   ....[4]....
        /*0bc0*/ 	.word	0x00000560


	//   ....[5]....
        /*0bc4*/ 	.word	0x00000680


	//   ....[6]....
        /*0bc8*/ 	.word	0x000007e0


	//   ....[7]....
        /*0bcc*/ 	.word	0x00007560


	//   ....[8]....
        /*0bd0*/ 	.word	0x00007b30


	//   ....[9]....
        /*0bd4*/ 	.word	0x00007b40


	//   ....[10]....
        /*0bd8*/ 	.word	0x00007b50


	//   ....[11]....
        /*0bdc*/ 	.word	0x00007b60


	//   ....[12]....
        /*0be0*/ 	.word	0x000098f0


	//   ....[13]....
        /*0be4*/ 	.word	0x00009900


	//   ....[14]....
        /*0be8*/ 	.word	0x00009910


	//   ....[15]....
        /*0bec*/ 	.word	0x00009920


	//   ....[16]....
        /*0bf0*/ 	.word	0x0000e0b0


	//   ....[17]....
        /*0bf4*/ 	.word	0x0000e0d0


	//   ....[18]....
        /*0bf8*/ 	.word	0x0000e4f0


	//   ....[19]....
        /*0bfc*/ 	.word	0x0000e510


	//   ....[20]....
        /*0c00*/ 	.word	0x0000f8f0


	//   ....[21]....
        /*0c04*/ 	.word	0x00012540


	//   ....[22]....
        /*0c08*/ 	.word	0x00012560


	//   ....[23]....
        /*0c0c*/ 	.word	0x00012b20


	//   ....[24]....
        /*0c10*/ 	.word	0x00012b40


	//   ....[25]....
        /*0c14*/ 	.word	0x00014400


	//   ....[26]....
        /*0c18*/ 	.word	0x00014ba0


	//   ....[27]....
        /*0c1c*/ 	.word	0x00014bb0


	//   ....[28]....
        /*0c20*/ 	.word	0x00014bf0


	//   ....[29]....
        /*0c24*/ 	.word	0x00014c00


	//   ....[30]....
        /*0c28*/ 	.word	0x00015b40


	//   ....[31]....
        /*0c2c*/ 	.word	0x00015b60


	//   ....[32]....
        /*0c30*/ 	.word	0x00015b70


	//   ....[33]....
        /*0c34*/ 	.word	0x00015b80


	//   ....[34]....
        /*0c38*/ 	.word	0x00016220


	//   ....[35]....
        /*0c3c*/ 	.word	0x00016230


	//   ....[36]....
        /*0c40*/ 	.word	0x00016380


	//   ....[37]....
        /*0c44*/ 	.word	0x00016390


	//   ....[38]....
        /*0c48*/ 	.word	0x00016780


	//   ....[39]....
        /*0c4c*/ 	.word	0x00016790


	//   ....[40]....
        /*0c50*/ 	.word	0x00016c80


	//   ....[41]....
        /*0c54*/ 	.word	0x00016c90


	//   ....[42]....
        /*0c58*/ 	.word	0x00017a60


	//   ....[43]....
        /*0c5c*/ 	.word	0x00017a70


	//   ....[44]....
        /*0c60*/ 	.word	0x00017bd0


	//   ....[45]....
        /*0c64*/ 	.word	0x00017be0


	//   ....[46]....
        /*0c68*/ 	.word	0x00017d90


	//   ....[47]....
        /*0c6c*/ 	.word	0x00017f90


	//   ....[48]....
        /*0c70*/ 	.word	0x00017fc0


	//   ....[49]....
        /*0c74*/ 	.word	0x00017ff0


	//   ....[50]....
        /*0c78*/ 	.word	0x00018020


	//   ....[51]....
        /*0c7c*/ 	.word	0x00018050


	//   ....[52]....
        /*0c80*/ 	.word	0x00018080


	//   ....[53]....
        /*0c84*/ 	.word	0x00018200


	//   ....[54]....
        /*0c88*/ 	.word	0x00018230


	//   ....[55]....
        /*0c8c*/ 	.word	0x00018260


	//   ....[56]....
        /*0c90*/ 	.word	0x00018290


	//   ....[57]....
        /*0c94*/ 	.word	0x000182c0


	//   ....[58]....
        /*0c98*/ 	.word	0x000182f0


	//   ....[59]....
        /*0c9c*/ 	.word	0x00018380


	//   ....[60]....
        /*0ca0*/ 	.word	0x000183b0


	//   ....[61]....
        /*0ca4*/ 	.word	0x000183c0


	//   ....[62]....
        /*0ca8*/ 	.word	0x00018460


	//   ....[63]....
        /*0cac*/ 	.word	0x00019520


	//   ....[64]....
        /*0cb0*/ 	.word	0x0001b1f0


	//   ....[65]....
        /*0cb4*/ 	.word	0x0001be40


	//   ....[66]....
        /*0cb8*/ 	.word	0x0001be50


	//   ....[67]....
        /*0cbc*/ 	.word	0x0001bf40


	//   ....[68]....
        /*0cc0*/ 	.word	0x0001bf50


	//   ....[69]....
        /*0cc4*/ 	.word	0x0001c000


	//   ....[70]....
        /*0cc8*/ 	.word	0x0001c010


	//   ....[71]....
        /*0ccc*/ 	.word	0x0001c020


	//   ....[72]....
        /*0cd0*/ 	.word	0x0001c030


	//   ....[73]....
        /*0cd4*/ 	.word	0x0001c100


	//   ....[74]....
        /*0cd8*/ 	.word	0x0001c140


	//   ....[75]....
        /*0cdc*/ 	.word	0x0001c150


	//   ....[76]....
        /*0ce0*/ 	.word	0x0001c170


	//   ....[77]....
        /*0ce4*/ 	.word	0x0001ef00


	//   ....[78]....
        /*0ce8*/ 	.word	0x0001ef20


	//   ....[79]....
        /*0cec*/ 	.word	0x0001ef80


	//   ....[80]....
        /*0cf0*/ 	.word	0x0001efb0


	//   ....[81]....
        /*0cf4*/ 	.word	0x0001efe0


	//   ....[82]....
        /*0cf8*/ 	.word	0x0001f010


	//   ....[83]....
        /*0cfc*/ 	.word	0x0001f040


	//   ....[84]....
        /*0d00*/ 	.word	0x0001f070


	//   ....[85]....
        /*0d04*/ 	.word	0x0001f200


	//   ....[86]....
        /*0d08*/ 	.word	0x0001f240


	//   ....[87]....
        /*0d0c*/ 	.word	0x0001f270


	//   ....[88]....
        /*0d10*/ 	.word	0x0001f2a0


	//   ....[89]....
        /*0d14*/ 	.word	0x0001f2d0


	//   ....[90]....
        /*0d18*/ 	.word	0x0001f300


	//   ....[91]....
        /*0d1c*/ 	.word	0x0001f3c0


	//   ....[92]....
        /*0d20*/ 	.word	0x0001f3e0


	//   ....[93]....
        /*0d24*/ 	.word	0x0001f3f0


	//   ....[94]....
        /*0d28*/ 	.word	0x0001f450


	//   ....[95]....
        /*0d2c*/ 	.word	0x0001fa50


	//   ....[96]....
        /*0d30*/ 	.word	0x0001fe50


	//   ....[97]....
        /*0d34*/ 	.word	0x0001ff00


	//   ....[98]....
        /*0d38*/ 	.word	0x0001ff90


	//   ....[99]....
        /*0d3c*/ 	.word	0x0001ffe0


	//   ....[100]....
        /*0d40*/ 	.word	0x00020030


	//   ....[101]....
        /*0d44*/ 	.word	0x00020120


	//   ....[102]....
        /*0d48*/ 	.word	0x000201b0


	//   ....[103]....
        /*0d4c*/ 	.word	0x00020210


	//   ....[104]....
        /*0d50*/ 	.word	0x00020270


	//   ....[105]....
        /*0d54*/ 	.word	0x00020480


	//   ....[106]....
        /*0d58*/ 	.word	0x000204d0


	//   ....[107]....
        /*0d5c*/ 	.word	0x00020560


	//   ....[108]....
        /*0d60*/ 	.word	0x000205f0


	//   ....[109]....
        /*0d64*/ 	.word	0x00020670


	//   ....[110]....
        /*0d68*/ 	.word	0x000206c0


	//   ....[111]....
        /*0d6c*/ 	.word	0x00020750


	//   ....[112]....
        /*0d70*/ 	.word	0x000207e0


	//   ....[113]....
        /*0d74*/ 	.word	0x00020860


	//   ....[114]....
        /*0d78*/ 	.word	0x000208b0


	//   ....[115]....
        /*0d7c*/ 	.word	0x00020940


	//   ....[116]....
        /*0d80*/ 	.word	0x000209d0


	//   ....[117]....
        /*0d84*/ 	.word	0x00020a90


	//   ....[118]....
        /*0d88*/ 	.word	0x00020d80


	//   ....[119]....
        /*0d8c*/ 	.word	0x00020f30


	//   ....[120]....
        /*0d90*/ 	.word	0x00020f80


	//   ....[121]....
        /*0d94*/ 	.word	0x00020ff0


	//   ....[122]....
        /*0d98*/ 	.word	0x000210f0


	//   ....[123]....
        /*0d9c*/ 	.word	0x00021160


	//   ....[124]....
        /*0da0*/ 	.word	0x00021260


	//   ....[125]....
        /*0da4*/ 	.word	0x000212e0


	//   ....[126]....
        /*0da8*/ 	.word	0x00021360


	//   ....[127]....
        /*0dac*/ 	.word	0x00021460


	//   ....[128]....
        /*0db0*/ 	.word	0x00021560


	//   ....[129]....
        /*0db4*/ 	.word	0x000215c0


	//   ....[130]....
        /*0db8*/ 	.word	0x000216a0


	//   ....[131]....
        /*0dbc*/ 	.word	0x000219c0


	//   ....[132]....
        /*0dc0*/ 	.word	0x00021a70


	//   ....[133]....
        /*0dc4*/ 	.word	0x00021bc0


	//   ....[134]....
        /*0dc8*/ 	.word	0x00021c40


	//   ....[135]....
        /*0dcc*/ 	.word	0x00021cb0


	//   ....[136]....
        /*0dd0*/ 	.word	0x00021d20


	//   ....[137]....
        /*0dd4*/ 	.word	0x00021d90


	//   ....[138]....
        /*0dd8*/ 	.word	0x00021e10


	//   ....[139]....
        /*0ddc*/ 	.word	0x00021e90


	//   ....[140]....
        /*0de0*/ 	.word	0x00021f30


	//   ....[141]....
        /*0de4*/ 	.word	0x00021fa0


	//   ....[142]....
        /*0de8*/ 	.word	0x00022010


	//   ....[143]....
        /*0dec*/ 	.word	0x00022080


	//   ....[144]....
        /*0df0*/ 	.word	0x00022100


	//   ....[145]....
        /*0df4*/ 	.word	0x00022170


	//   ....[146]....
        /*0df8*/ 	.word	0x00022210


	//   ....[147]....
        /*0dfc*/ 	.word	0x00022260


	//   ....[148]....
        /*0e00*/ 	.word	0x000222f0


	//   ....[149]....
        /*0e04*/ 	.word	0x00022420


	//----- nvinfo : EIATTR_REG_RECONFIG
	.align		4
.L_1189:
        /*0e08*/ 	.byte	0x01, 0x54
	.zero		2


	//----- nvinfo : EIATTR_SYSCALL_OFFSETS
	.align		4
        /*0e0c*/ 	.byte	0x04, 0x46
        /*0e0e*/ 	.short	(.L_1191 - .L_1190)


	//   ....[0]....
.L_1190:
        /*0e10*/ 	.word	0x00001e80


	//   ....[1]....
        /*0e14*/ 	.word	0x00001fd0


	//   ....[2]....
        /*0e18*/ 	.word	0x00007730


	//   ....[3]....
        /*0e1c*/ 	.word	0x00007ab0


	//   ....[4]....
        /*0e20*/ 	.word	0x0001ae40


	//   ....[5]....
        /*0e24*/ 	.word	0x0001af90


	//   ....[6]....
        /*0e28*/ 	.word	0x0001b090


	//   ....[7]....
        /*0e2c*/ 	.word	0x0001b910


	//----- nvinfo : EIATTR_MBARRIER_INSTR_OFFSETS
	.align		4
.L_1191:
        /*0e30*/ 	.byte	0x04, 0x39
        /*0e32*/ 	.short	(.L_1193 - .L_1192)


	//   ....[0]....
.L_1192:
        /*0e34*/ 	.word	0x000002b0
        /*0e38*/ 	.word	0x000000ff
        /*0e3c*/ 	.word	0x00031c00
        /*0e40*/ 	.short	0x0100
        /*0e42*/ 	.byte	0x08
	.zero		1


	//   ....[1]....
        /*0e44*/ 	.word	0x000002c0
        /*0e48*/ 	.word	0x000000ff
        /*0e4c*/ 	.word	0x00031c20
        /*0e50*/ 	.short	0x0100
        /*0e52*/ 	.byte	0x08
	.zero		1


	//   ....[2]....
        /*0e54*/ 	.word	0x000003b0
        /*0e58*/ 	.word	0x000000ff
        /*0e5c*/ 	.word	0x00031c30
        /*0e60*/ 	.short	0x0100
        /*0e62*/ 	.byte	0x08
	.zero		1


	//   ....[3]....
        /*0e64*/ 	.word	0x000003c0
        /*0e68*/ 	.word	0x000000ff
        /*0e6c*/ 	.word	0x00031c40
        /*0e70*/ 	.short	0x0100
        /*0e72*/ 	.byte	0x08
	.zero		1


	//   ....[4]....
        /*0e74*/ 	.word	0x000003d0
        /*0e78*/ 	.word	0x000000ff
        /*0e7c*/ 	.word	0x00031c38
        /*0e80*/ 	.short	0x0100
        /*0e82*/ 	.byte	0x08
	.zero		1


	//   ....[5]....
        /*0e84*/ 	.word	0x000003e0
        /*0e88*/ 	.word	0x000000ff
        /*0e8c*/ 	.word	0x00031c48
        /*0e90*/ 	.short	0x0100
        /*0e92*/ 	.byte	0x08
	.zero		1


	//   ....[6]....
        /*0e94*/ 	.word	0x00000510
        /*0e98*/ 	.word	0x000000ff
        /*0e9c*/ 	.word	0x00031c50
        /*0ea0*/ 	.short	0x0100
        /*0ea2*/ 	.byte	0x08
	.zero		1


	//   ....[7]....
        /*0ea4*/ 	.word	0x00000520
        /*0ea8*/ 	.word	0x000000ff
        /*0eac*/ 	.word	0x00031c60
        /*0eb0*/ 	.short	0x0100
        /*0eb2*/ 	.byte	0x08
	.zero		1


	//   ....[8]....
        /*0eb4*/ 	.word	0x00000530
        /*0eb8*/ 	.word	0x000000ff
        /*0ebc*/ 	.word	0x00031c58
        /*0ec0*/ 	.short	0x0100
        /*0ec2*/ 	.byte	0x08
	.zero		1


	//   ....[9]....
        /*0ec4*/ 	.word	0x00000540
        /*0ec8*/ 	.word	0x000000ff
        /*0ecc*/ 	.word	0x00031c68
        /*0ed0*/ 	.short	0x0100
        /*0ed2*/ 	.byte	0x08
	.zero		1


	//   ....[10]....
        /*0ed4*/ 	.word	0x00000630
        /*0ed8*/ 	.word	0x000000ff
        /*0edc*/ 	.word	0x00031c70
        /*0ee0*/ 	.short	0x0100
        /*0ee2*/ 	.byte	0x06
	.zero		1


	//   ....[11]....
        /*0ee4*/ 	.word	0x00000640
        /*0ee8*/ 	.word	0x000000ff
        /*0eec*/ 	.word	0x00031c80
        /*0ef0*/ 	.short	0x0100
        /*0ef2*/ 	.byte	0x06
	.zero		1


	//   ....[12]....
        /*0ef4*/ 	.word	0x00000650
        /*0ef8*/ 	.word	0x000000ff
        /*0efc*/ 	.word	0x00031c78
        /*0f00*/ 	.short	0x0100
        /*0f02*/ 	.byte	0x06
	.zero		1


	//   ....[13]....
        /*0f04*/ 	.word	0x00000660
        /*0f08*/ 	.word	0x000000ff
        /*0f0c*/ 	.word	0x00031c88
        /*0f10*/ 	.short	0x0100
        /*0f12*/ 	.byte	0x06
	.zero		1


	//   ....[14]....
        /*0f14*/ 	.word	0x00000790
        /*0f18*/ 	.word	0x000000ff
        /*0f1c*/ 	.word	0x00031c90
        /*0f20*/ 	.short	0x0100
        /*0f22*/ 	.byte	0x08
	.zero		1


	//   ....[15]....
        /*0f24*/ 	.word	0x000007a0
        /*0f28*/ 	.word	0x000000ff
        /*0f2c*/ 	.word	0x00031ca0
        /*0f30*/ 	.short	0x0100
        /*0f32*/ 	.byte	0x08
	.zero		1


	//   ....[16]....
        /*0f34*/ 	.word	0x000007b0
        /*0f38*/ 	.word	0x000000ff
        /*0f3c*/ 	.word	0x00031c98
        /*0f40*/ 	.short	0x0100
        /*0f42*/ 	.byte	0x08
	.zero		1


	//   ....[17]....
        /*0f44*/ 	.word	0x000007c0
        /*0f48*/ 	.word	0x000000ff
        /*0f4c*/ 	.word	0x00031ca8
        /*0f50*/ 	.short	0x0100
        /*0f52*/ 	.byte	0x08
	.zero		1


	//   ....[18]....
        /*0f54*/ 	.word	0x000008f0
        /*0f58*/ 	.word	0x000000ff
        /*0f5c*/ 	.word	0x00031cb0
        /*0f60*/ 	.short	0x0100
        /*0f62*/ 	.byte	0x08
	.zero		1


	//   ....[19]....
        /*0f64*/ 	.word	0x00000900
        /*0f68*/ 	.word	0x000000ff
        /*0f6c*/ 	.word	0x00031cc0
        /*0f70*/ 	.short	0x0100
        /*0f72*/ 	.byte	0x08
	.zero		1


	//   ....[20]....
        /*0f74*/ 	.word	0x00000910
        /*0f78*/ 	.word	0x000000ff
        /*0f7c*/ 	.word	0x00031cb8
        /*0f80*/ 	.short	0x0100
        /*0f82*/ 	.byte	0x08
	.zero		1


	//   ....[21]....
        /*0f84*/ 	.word	0x00000920
        /*0f88*/ 	.word	0x000000ff
        /*0f8c*/ 	.word	0x00031cc8
        /*0f90*/ 	.short	0x0100
        /*0f92*/ 	.byte	0x08
	.zero		1


	//   ....[22]....
        /*0f94*/ 	.word	0x00003480
        /*0f98*/ 	.word	0x0000000f
        /*0f9c*/ 	.word	0x00031c90
        /*0fa0*/ 	.short	0x010a
        /*0fa2*/ 	.byte	0x3f
	.zero		1


	//   ....[23]....
        /*0fa4*/ 	.word	0x00004f70
        /*0fa8*/ 	.word	0x0000000f
        /*0fac*/ 	.word	0x00031c90
        /*0fb0*/ 	.short	0x010a
        /*0fb2*/ 	.byte	0x3f
	.zero		1


	//   ....[24]....
        /*0fb4*/ 	.word	0x00006a00
        /*0fb8*/ 	.word	0x0000000f
        /*0fbc*/ 	.word	0x00031c90
        /*0fc0*/ 	.short	0x010a
        /*0fc2*/ 	.byte	0x3f
	.zero		1


	//   ....[25]....
        /*0fc4*/ 	.word	0x00006c60
        /*0fc8*/ 	.word	0x00000020
        /*0fcc*/ 	.word	0x00000000
        /*0fd0*/ 	.short	0x0101
        /*0fd2*/ 	.byte	0x3f
	.zero		1


	//   ....[26]....
        /*0fd4*/ 	.word	0x00006ca0
        /*0fd8*/ 	.word	0x0000000f
        /*0fdc*/ 	.word	0x00031cb0
        /*0fe0*/ 	.short	0x010a
        /*0fe2*/ 	.byte	0x3f
	.zero		1


	//   ....[27]....
        /*0fe4*/ 	.word	0x00006fd0
        /*0fe8*/ 	.word	0x0000000f
        /*0fec*/ 	.word	0x00000000
        /*0ff0*/ 	.short	0x0101
        /*0ff2*/ 	.byte	0x3f
	.zero		1


	//   ....[28]....
        /*0ff4*/ 	.word	0x000077d0
        /*0ff8*/ 	.word	0x00000010
        /*0ffc*/ 	.word	0x00031c00
        /*1000*/ 	.short	0x010a
        /*1002*/ 	.byte	0x3f
	.zero		1


	//   ....[29]....
        /*1004*/ 	.word	0x00007820
        /*1008*/ 	.word	0x00000010
        /*100c*/ 	.word	0x00031c00
        /*1010*/ 	.short	0x010a
        /*1012*/ 	.byte	0x3f
	.zero		1


	//   ....[30]....
        /*1014*/ 	.word	0x00008280
        /*1018*/ 	.word	0x00000010
        /*101c*/ 	.word	0x00031c00
        /*1020*/ 	.short	0x010a
        /*1022*/ 	.byte	0x3f
	.zero		1


	//   ....[31]....
        /*1024*/ 	.word	0x00009e50
        /*1028*/ 	.word	0x00000010
        /*102c*/ 	.word	0x00031c00
        /*1030*/ 	.short	0x010a
        /*1032*/ 	.byte	0x3f
	.zero		1


	//   ....[32]....
        /*1034*/ 	.word	0x0000b7d0
        /*1038*/ 	.word	0x00000000
        /*103c*/ 	.word	0x00031c30
        /*1040*/ 	.short	0x010a
        /*1042*/ 	.byte	0x3f
	.zero		1


	//   ....[33]....
        /*1044*/ 	.word	0x0000b8a0
        /*1048*/ 	.word	0x00000000
        /*104c*/ 	.word	0x00031c30
        /*1050*/ 	.short	0x010a
        /*1052*/ 	.byte	0x3f
	.zero		1


	//   ....[34]....
        /*1054*/ 	.word	0x0000e9f0
        /*1058*/ 	.word	0x00000014
        /*105c*/ 	.word	0x00000000
        /*1060*/ 	.short	0x0101
        /*1062*/ 	.byte	0x3f
	.zero		1


	//   ....[35]....
        /*1064*/ 	.word	0x0000fbe0
        /*1068*/ 	.word	0x0000000e
        /*106c*/ 	.word	0x00031c30
        /*1070*/ 	.short	0x010a
        /*1072*/ 	.byte	0x3f
	.zero		1


	//   ....[36]....
        /*1074*/ 	.word	0x0000fc30
        /*1078*/ 	.word	0x0000000e
        /*107c*/ 	.word	0x00031c30
        /*1080*/ 	.short	0x010a
        /*1082*/ 	.byte	0x3f
	.zero		1


	//   ....[37]....
        /*1084*/ 	.word	0x00012230
        /*1088*/ 	.word	0x0000000f
        /*108c*/ 	.word	0x00031c50
        /*1090*/ 	.short	0x010a
        /*1092*/ 	.byte	0x3f
	.zero		1


	//   ....[38]....
        /*1094*/ 	.word	0x00012280
        /*1098*/ 	.word	0x0000000f
        /*109c*/ 	.word	0x00031c50
        /*10a0*/ 	.short	0x010a
        /*10a2*/ 	.byte	0x3f
	.zero		1


	//   ....[39]....
        /*10a4*/ 	.word	0x00013580
        /*10a8*/ 	.word	0x0000004d
        /*10ac*/ 	.word	0x00000000
        /*10b0*/ 	.short	0x0101
        /*10b2*/ 	.byte	0x3f
	.zero		1


	//   ....[40]....
        /*10b4*/ 	.word	0x00013590
        /*10b8*/ 	.word	0x00000000
        /*10bc*/ 	.word	0x00000000
        /*10c0*/ 	.short	0x0101
        /*10c2*/ 	.byte	0x3f
	.zero		1


	//   ....[41]....
        /*10c4*/ 	.word	0x00014490
        /*10c8*/ 	.word	0x00000000
        /*10cc*/ 	.word	0x00031c50
        /*10d0*/ 	.short	0x010a
        /*10d2*/ 	.byte	0x3f
	.zero		1


	//   ....[42]....
        /*10d4*/ 	.word	0x00014540
        /*10d8*/ 	.word	0x00000000
        /*10dc*/ 	.word	0x00031c50
        /*10e0*/ 	.short	0x010a
        /*10e2*/ 	.byte	0x3f
	.zero		1


	//   ....[43]....
        /*10e4*/ 	.word	0x00014f10
        /*10e8*/ 	.word	0x00000004
        /*10ec*/ 	.word	0x00000000
        /*10f0*/ 	.short	0x0101
        /*10f2*/ 	.byte	0x3f
	.zero		1


	//   ....[44]....
        /*10f4*/ 	.word	0x00016180
        /*10f8*/ 	.word	0x00000000
        /*10fc*/ 	.word	0x00000000
        /*1100*/ 	.short	0x0101
        /*1102*/ 	.byte	0x3f
	.zero		1


	//   ....[45]....
        /*1104*/ 	.word	0x00016680
        /*1108*/ 	.word	0x0000000a
        /*110c*/ 	.word	0x00000000
        /*1110*/ 	.short	0x0101
        /*1112*/ 	.byte	0x3f
	.zero		1


	//   ....[46]....
        /*1114*/ 	.word	0x00019600
        /*1118*/ 	.word	0x00000010
        /*111c*/ 	.word	0x00031c20
        /*1120*/ 	.short	0x010a
        /*1122*/ 	.byte	0x3f
	.zero		1


	//   ....[47]....
        /*1124*/ 	.word	0x000196d0
        /*1128*/ 	.word	0x00000009
        /*112c*/ 	.word	0x00031ca0
        /*1130*/ 	.short	0x010a
        /*1132*/ 	.byte	0x3f
	.zero		1


	//   ....[48]....
        /*1134*/ 	.word	0x00019af0
        /*1138*/ 	.word	0x00000009
        /*113c*/ 	.word	0x00031cc0
        /*1140*/ 	.short	0x010a
        /*1142*/ 	.byte	0x3f
	.zero		1


	//   ....[49]....
        /*1144*/ 	.word	0x0001a030
        /*1148*/ 	.word	0x00000009
        /*114c*/ 	.word	0x00031ca0
        /*1150*/ 	.short	0x010a
        /*1152*/ 	.byte	0x3f
	.zero		1


	//   ....[50]....
        /*1154*/ 	.word	0x0001a470
        /*1158*/ 	.word	0x00000009
        /*115c*/ 	.word	0x00031cc0
        /*1160*/ 	.short	0x010a
        /*1162*/ 	.byte	0x3f
	.zero		1


	//   ....[51]....
        /*1164*/ 	.word	0x0001b400
        /*1168*/ 	.word	0x00000000
        /*116c*/ 	.word	0x00031c40
        /*1170*/ 	.short	0x010a
        /*1172*/ 	.byte	0x3f
	.zero		1


	//   ....[52]....
        /*1174*/ 	.word	0x0001c2b0
        /*1178*/ 	.word	0x00000010
        /*117c*/ 	.word	0x00031c00
        /*1180*/ 	.short	0x0107
        /*1182*/ 	.byte	0x3f
	.zero		1


	//   ....[53]....
        /*1184*/ 	.word	0x0001c3a0
        /*1188*/ 	.word	0x00000010
        /*118c*/ 	.word	0x00031c00
        /*1190*/ 	.short	0x0101
        /*1192*/ 	.byte	0x3f
	.zero		1


	//   ....[54]....
        /*1194*/ 	.word	0x0001c3c0
        /*1198*/ 	.word	0x00000010
        /*119c*/ 	.word	0x00031c20
        /*11a0*/ 	.short	0x010a
        /*11a2*/ 	.byte	0x3f
	.zero		1


	//   ....[55]....
        /*11a4*/ 	.word	0x0001c750
        /*11a8*/ 	.word	0x00000003
        /*11ac*/ 	.word	0x00031c40
        /*11b0*/ 	.short	0x010a
        /*11b2*/ 	.byte	0x3f
	.zero		1


	//   ....[56]....
        /*11b4*/ 	.word	0x0001cbb0
        /*11b8*/ 	.word	0x00000002
        /*11bc*/ 	.word	0x00031c60
        /*11c0*/ 	.short	0x010a
        /*11c2*/ 	.byte	0x3f
	.zero		1


	//   ....[57]....
        /*11c4*/ 	.word	0x0001d2f0
        /*11c8*/ 	.word	0x00000003
        /*11cc*/ 	.word	0x00031c40
        /*11d0*/ 	.short	0x010a
        /*11d2*/ 	.byte	0x3f
	.zero		1


	//   ....[58]....
        /*11d4*/ 	.word	0x0001d750
        /*11d8*/ 	.word	0x00000002
        /*11dc*/ 	.word	0x00031c60
        /*11e0*/ 	.short	0x010a
        /*11e2*/ 	.byte	0x3f
	.zero		1


	//   ....[59]....
        /*11e4*/ 	.word	0x0001ddf0
        /*11e8*/ 	.word	0x00000003
        /*11ec*/ 	.word	0x00031c40
        /*11f0*/ 	.short	0x010a
        /*11f2*/ 	.byte	0x3f
	.zero		1


	//   ....[60]....
        /*11f4*/ 	.word	0x0001e250
        /*11f8*/ 	.word	0x00000002
        /*11fc*/ 	.word	0x00031c60
        /*1200*/ 	.short	0x010a
        /*1202*/ 	.byte	0x3f
	.zero		1


	//   ....[61]....
        /*1204*/ 	.word	0x0001e890
        /*1208*/ 	.word	0x00000000
        /*120c*/ 	.word	0x00031c60
        /*1210*/ 	.short	0x010a
        /*1212*/ 	.byte	0x3f
	.zero		1


	//   ....[62]....
        /*1214*/ 	.word	0x0001f9d0
        /*1218*/ 	.word	0x00000009
        /*121c*/ 	.word	0x00031c20
        /*1220*/ 	.short	0x010a
        /*1222*/ 	.byte	0x3f
	.zero		1


	//   ....[63]....
        /*1224*/ 	.word	0x0001fb60
        /*1228*/ 	.word	0x00000007
        /*122c*/ 	.word	0x00000000
        /*1230*/ 	.short	0x010a
        /*1232*/ 	.byte	0x3f
	.zero		1


	//   ....[64]....
        /*1234*/ 	.word	0x0001fbd0
        /*1238*/ 	.word	0x00000003
        /*123c*/ 	.word	0x00000000
        /*1240*/ 	.short	0x010a
        /*1242*/ 	.byte	0x3f
	.zero		1


	//   ....[65]....
        /*1244*/ 	.word	0x0001fc30
        /*1248*/ 	.word	0x00000005
        /*124c*/ 	.word	0x00000000
        /*1250*/ 	.short	0x010a
        /*1252*/ 	.byte	0x3f
	.zero		1


	//   ....[66]....
        /*1254*/ 	.word	0x0001fc60
        /*1258*/ 	.word	0x00000003
        /*125c*/ 	.word	0x00000000
        /*1260*/ 	.short	0x010a
        /*1262*/ 	.byte	0x3f
	.zero		1


	//   ....[67]....
        /*1264*/ 	.word	0x0001fcc0
        /*1268*/ 	.word	0x0000000f
        /*126c*/ 	.word	0x00031c90
        /*1270*/ 	.short	0x010a
        /*1272*/ 	.byte	0x3f
	.zero		1


	//   ....[68]....
        /*1274*/ 	.word	0x0001fd10
        /*1278*/ 	.word	0x0000000f
        /*127c*/ 	.word	0x00031c90
        /*1280*/ 	.short	0x010a
        /*1282*/ 	.byte	0x3f
	.zero		1


	//   ....[69]....
        /*1284*/ 	.word	0x0001fd60
        /*1288*/ 	.word	0x0000000f
        /*128c*/ 	.word	0x00031c90
        /*1290*/ 	.short	0x010a
        /*1292*/ 	.byte	0x3f
	.zero		1


	//   ....[70]....
        /*1294*/ 	.word	0x0001fdb0
        /*1298*/ 	.word	0x0000000f
        /*129c*/ 	.word	0x00031cb0
        /*12a0*/ 	.short	0x010a
        /*12a2*/ 	.byte	0x3f
	.zero		1


	//   ....[71]....
        /*12a4*/ 	.word	0x00020070
        /*12a8*/ 	.word	0x00000010
        /*12ac*/ 	.word	0x00031c00
        /*12b0*/ 	.short	0x010a
        /*12b2*/ 	.byte	0x3f
	.zero		1


	//   ....[72]....
        /*12b4*/ 	.word	0x000202a0
        /*12b8*/ 	.word	0x00000010
        /*12bc*/ 	.word	0x00031c00
        /*12c0*/ 	.short	0x010a
        /*12c2*/ 	.byte	0x3f
	.zero		1


	//   ....[73]....
        /*12c4*/ 	.word	0x000202f0
        /*12c8*/ 	.word	0x00000000
        /*12cc*/ 	.word	0x00031c30
        /*12d0*/ 	.short	0x010a
        /*12d2*/ 	.byte	0x3f
	.zero		1


	//   ....[74]....
        /*12d4*/ 	.word	0x00020340
        /*12d8*/ 	.word	0x0000000e
        /*12dc*/ 	.word	0x00031c30
        /*12e0*/ 	.short	0x010a
        /*12e2*/ 	.byte	0x3f
	.zero		1


	//   ....[75]....
        /*12e4*/ 	.word	0x00020390
        /*12e8*/ 	.word	0x0000000f
        /*12ec*/ 	.word	0x00031c50
        /*12f0*/ 	.short	0x010a
        /*12f2*/ 	.byte	0x3f
	.zero		1


	//   ....[76]....
        /*12f4*/ 	.word	0x000203e0
        /*12f8*/ 	.word	0x00000000
        /*12fc*/ 	.word	0x00031c50
        /*1300*/ 	.short	0x010a
        /*1302*/ 	.byte	0x3f
	.zero		1


	//   ....[77]....
        /*1304*/ 	.word	0x00020b60
        /*1308*/ 	.word	0x00000010
        /*130c*/ 	.word	0x00031c20
        /*1310*/ 	.short	0x010a
        /*1312*/ 	.byte	0x3f
	.zero		1


	//   ....[78]....
        /*1314*/ 	.word	0x00020bb0
        /*1318*/ 	.word	0x00000009
        /*131c*/ 	.word	0x00031ca0
        /*1320*/ 	.short	0x010a
        /*1322*/ 	.byte	0x3f
	.zero		1


	//   ....[79]....
        /*1324*/ 	.word	0x00020c00
        /*1328*/ 	.word	0x00000009
        /*132c*/ 	.word	0x00031cc0
        /*1330*/ 	.short	0x010a
        /*1332*/ 	.byte	0x3f
	.zero		1


	//   ....[80]....
        /*1334*/ 	.word	0x00020c50
        /*1338*/ 	.word	0x00000009
        /*133c*/ 	.word	0x00031ca0
        /*1340*/ 	.short	0x010a
        /*1342*/ 	.byte	0x3f
	.zero		1


	//   ....[81]....
        /*1344*/ 	.word	0x00020ca0
        /*1348*/ 	.word	0x00000009
        /*134c*/ 	.word	0x00031cc0
        /*1350*/ 	.short	0x010a
        /*1352*/ 	.byte	0x3f
	.zero		1


	//   ....[82]....
        /*1354*/ 	.word	0x00020e40
        /*1358*/ 	.word	0x00000000
        /*135c*/ 	.word	0x00031c40
        /*1360*/ 	.short	0x010a
        /*1362*/ 	.byte	0x3f
	.zero		1


	//   ....[83]....
        /*1364*/ 	.word	0x000216e0
        /*1368*/ 	.word	0x00000010
        /*136c*/ 	.word	0x00031c20
        /*1370*/ 	.short	0x010a
        /*1372*/ 	.byte	0x3f
	.zero		1


	//   ....[84]....
        /*1374*/ 	.word	0x00021730
        /*1378*/ 	.word	0x00000003
        /*137c*/ 	.word	0x00031c40
        /*1380*/ 	.short	0x010a
        /*1382*/ 	.byte	0x3f
	.zero		1


	//   ....[85]....
        /*1384*/ 	.word	0x00021780
        /*1388*/ 	.word	0x00000002
        /*138c*/ 	.word	0x00031c60
        /*1390*/ 	.short	0x010a
        /*1392*/ 	.byte	0x3f
	.zero		1


	//   ....[86]....
        /*1394*/ 	.word	0x000217d0
        /*1398*/ 	.word	0x00000003
        /*139c*/ 	.word	0x00031c40
        /*13a0*/ 	.short	0x010a
        /*13a2*/ 	.byte	0x3f
	.zero		1


	//   ....[87]....
        /*13a4*/ 	.word	0x00021820
        /*13a8*/ 	.word	0x00000002
        /*13ac*/ 	.word	0x00031c60
        /*13b0*/ 	.short	0x010a
        /*13b2*/ 	.byte	0x3f
	.zero		1


	//   ....[88]....
        /*13b4*/ 	.word	0x00021870
        /*13b8*/ 	.word	0x00000003
        /*13bc*/ 	.word	0x00031c40
        /*13c0*/ 	.short	0x010a
        /*13c2*/ 	.byte	0x3f
	.zero		1


	//   ....[89]....
        /*13c4*/ 	.word	0x000218c0
        /*13c8*/ 	.word	0x00000002
        /*13cc*/ 	.word	0x00031c60
        /*13d0*/ 	.short	0x010a
        /*13d2*/ 	.byte	0x3f
	.zero		1


	//   ....[90]....
        /*13d4*/ 	.word	0x00021910
        /*13d8*/ 	.word	0x00000000
        /*13dc*/ 	.word	0x00031c60
        /*13e0*/ 	.short	0x010a
        /*13e2*/ 	.byte	0x3f
	.zero		1


	//   ....[91]....
        /*13e4*/ 	.word	0x00022340
        /*13e8*/ 	.word	0x00000009
        /*13ec*/ 	.word	0x00031c20
        /*13f0*/ 	.short	0x010a
        /*13f2*/ 	.byte	0x3f
	.zero		1


	//   ....[92]....
        /*13f4*/ 	.word	0x000224e0
        /*13f8*/ 	.word	0x00000007
        /*13fc*/ 	.word	0x00000000
        /*1400*/ 	.short	0x010a
        /*1402*/ 	.byte	0x3f
	.zero		1


	//   ....[93]....
        /*1404*/ 	.word	0x00022530
        /*1408*/ 	.word	0x00000003
        /*140c*/ 	.word	0x00000000
        /*1410*/ 	.short	0x010a
        /*1412*/ 	.byte	0x3f
	.zero		1


	//   ....[94]....
        /*1414*/ 	.word	0x00022580
        /*1418*/ 	.word	0x00000005
        /*141c*/ 	.word	0x00000000
        /*1420*/ 	.short	0x010a
        /*1422*/ 	.byte	0x3f
	.zero		1


	//----- nvinfo : EIATTR_NUM_MBARRIERS
	.align		4
.L_1193:
        /*1424*/ 	.byte	0x03, 0x38
        /*1426*/ 	.short	0x0016


	//----- nvinfo : EIATTR_EXIT_INSTR_OFFSETS
	.align		4
        /*1428*/ 	.byte	0x04, 0x1c
        /*142a*/ 	.short	(.L_1195 - .L_1194)


	//   ....[0]....
.L_1194:
        /*142c*/ 	.word	0x0001fcb0


	//----- nvinfo : EIATTR_MAX_THREADS
	.align		4
.L_1195:
        /*1430*/ 	.byte	0x04, 0x05
        /*1432*/ 	.short	(.L_1197 - .L_1196)
.L_1196:
        /*1434*/ 	.word	0x00000200
        /*1438*/ 	.word	0x00000001
        /*143c*/ 	.word	0x00000001


	//----- nvinfo : EIATTR_CRS_STACK_SIZE
	.align		4
.L_1197:
        /*1440*/ 	.byte	0x04, 0x1e
        /*1442*/ 	.short	(.L_1199 - .L_1198)
.L_1198:
        /*1444*/ 	.word	0x00000000


	//----- nvinfo : EIATTR_CBANK_PARAM_SIZE
	.align		4
.L_1199:
        /*1448*/ 	.byte	0x03, 0x19
        /*144a*/ 	.short	0x0af0


	//----- nvinfo : EIATTR_PARAM_CBANK
	.align		4
        /*144c*/ 	.byte	0x04, 0x0a
        /*144e*/ 	.short	(.L_1201 - .L_1200)
	.align		4
.L_1200:
        /*1450*/ 	.word	index@(.nv.constant0._ZN7cutlass13device_kernelIN5flash11enable_sm90INS1_16FlashAttnFwdSm90INS1_25CollectiveMainloopFwdSm90ILi2EN4cute5tupleIJNS5_1CILi1EEES8_S8_EEENS6_IJNS7_ILi192EEENS7_ILi144EEENS7_ILi96EEEEEELi96ENS_10bfloat16_tEfNS_4arch4Sm90ELb0ELb0ELb0ELb1ELb0ELb1ELb0ELb0ELb1ELb1ELb1ELb0EEENS1_21CollectiveEpilogueFwdINS6_IJSA_SC_SB_EEES9_SE_SG_Li384ELb1ELb1ELb1ELb0EEENS1_36VarlenDynamicPersistentTileSchedulerILi192ELi144ELi384ELi128ELb1ELb1ELb1ELb0ELb1ELb1EEEEEEEEEvNT_6ParamsE)
        /*1454*/ 	.short	0x0210
        /*1456*/ 	.short	0x0af0


	//----- nvinfo : EIATTR_SW_WAR
	.align		4
.L_1201:
        /*1458*/ 	.byte	0x04, 0x36
        /*145a*/ 	.short	(.L_1203 - .L_1202)
.L_1202:
        /*145c*/ 	.word	0x00000008
.L_1203:


//--------------------- .nv.info._ZN7cutlass13device_kernelIN5flash11enable_sm90INS1_16FlashAttnFwdSm90INS1_25CollectiveMainloopFwdSm90ILi2EN4cute5tupleIJNS5_1CILi1EEES8_S8_EEENS6_IJNS7_ILi192EEENS7_ILi128EEENS7_ILi96EEEEEELi96ENS_10bfloat16_tEfNS_4arch4Sm90ELb0ELb1ELb0ELb0ELb0ELb0ELb0ELb0ELb1ELb1ELb1ELb0EEENS1_21CollectiveEpilogueFwdINS6_IJSA_SC_SB_EEES9_SE_SG_Li384ELb0ELb1ELb1ELb0EEENS1_19SingleTileSchedulerILb0ELb1ELb1ELi192EEEEEEEEEvNT_6ParamsE --------------------------
	.section	.nv.info._ZN7cutlass13device_kernelIN5flash11enable_sm90INS1_16FlashAttnFwdSm90INS1_25CollectiveMainloopFwdSm90ILi2EN4cute5tupleIJNS5_1CILi1EEES8_S8_EEENS6_IJNS7_ILi192EEENS7_ILi128EEENS7_ILi96EEEEEELi96ENS_10bfloat16_tEfNS_4arch4Sm90ELb0ELb1ELb0ELb0ELb0ELb0ELb0ELb0ELb1ELb1ELb1ELb0EEENS1_21CollectiveEpilogueFwdINS6_IJSA_SC_SB_EEES9_SE_SG_Li384ELb0ELb1ELb1ELb0EEENS1_19SingleTileSchedulerILb0ELb1ELb1ELi192EEEEEEEEEvNT_6ParamsE,"",@"SHT_CUDA_INFO"
	.sectionflags	@""
	.align	4


	//----- nvinfo : EIATTR_CUDA_API_VERSION
	.align		4
        /*0000*/ 	.byte	0x04, 0x37
        /*0002*/ 	.short	(.L_1205 - .L_1204)
.L_1204:
        /*0004*/ 	.word	0x00000082


	//----- nvinfo : EIATTR_KPARAM_INFO
	.align		4
.L_1205:
        /*0008*/ 	.byte	0x04, 0x17
        /*000a*/ 	.short	(.L_1207 - .L_1206)
.L_1206:
        /*000c*/ 	.word	0x00000000
        /*0010*/ 	.short	0x0000
        /*0012*/ 	.short	0x0070
        /*0014*/ 	.byte	0x00, 0xf0, 0x01, 0x28


	//----- nvinfo : EIATTR_SPARSE_MMA_MASK
	.align		4
.L_1207:
        /*0018*/ 	.byte	0x03, 0x50
        /*001a*/ 	.short	0x0000


	//----- nvinfo : EIATTR_MAXREG_COUNT
	.align		4
        /*001c*/ 	.byte	0x03, 0x1b
        /*001e*/ 	.short	0x0080


	//----- nvinfo : EIATTR_NUM_BARRIERS
	.align		4
        /*0020*/ 	.byte	0x02, 0x4c
        /*0022*/ 	.byte	0x10
	.zero		1


	//----- nvinfo : EIATTR_EXTERNS
	.align		4
        /*0024*/ 	.byte	0x04, 0x0f
        /*0026*/ 	.short	(.L_1209 - .L_1208)


	//   ....[0]....
	.align		4
.L_1208:
        /*0028*/ 	.word	index@(__assertfail)


	//----- nvinfo : EIATTR_MERCURY_ISA_VERSION
	.align		4
.L_1209:
        /*002c*/ 	.byte	0x03, 0x5f
        /*002e*/ 	.short	0x0101


	//----- nvinfo : EIATTR_INT_WARP_WIDE_INSTR_OFFSETS
	.align		4
        /*0030*/ 	.byte	0x04, 0x31
        /*0032*/ 	.short	(.L_1211 - .L_1210)


	//   ....[0]....
.L_1210:
        /*0034*/ 	.word	0x00000120


	//   ....[1]....
        /*0038*/ 	.word	0x00000160


	//   ....[2]....
        /*003c*/ 	.word	0x000001d0


	//----- nvinfo : EIATTR_COOP_GROUP_MASK_REGIDS
	.align		4
.L_1211:
        /*0040*/ 	.byte	0x04, 0x29
        /*0042*/ 	.short	(.L_1213 - .L_1212)


	//   ....[0]....
.L_1212:
        /*0044*/ 	.word	0xffffffff


	//   ....[1]....
        /*0048*/ 	.word	0xffffffff


	//   ....[2]....
        /*004c*/ 	.word	0xffffffff


	//   ....[3]....
        /*0050*/ 	.word	0xffffffff


	//   ....[4]....
        /*0054*/ 	.word	0xffffffff


	//   ....[5]....
        /*0058*/ 	.word	0xffffffff


	//   ....[6]....
        /*005c*/ 	.word	0xffffffff


	//   ....[7]....
        /*0060*/ 	.word	0xffffffff


	//   ....[8]....
        /*0064*/ 	.word	0xffffffff


	//   ....[9]....
        /*0068*/ 	.word	0xffffffff


	//   ....[10]....
        /*006c*/ 	.word	0xffffffff


	//   ....[11]....
        /*0070*/ 	.word	0xffffffff


	//   ....[12]....
        /*0074*/ 	.word	0xffffffff


	//   ....[13]....
        /*0078*/ 	.word	0xffffffff


	//   ....[14]....
        /*007c*/ 	.word	0xffffffff


	//   ....[15]....
        /*0080*/ 	.word	0xffffffff


	//   ....[16]....
        /*0084*/ 	.word	0xffffffff


	//   ....[17]....
        /*0088*/ 	.word	0xffffffff


	//   ....[18]....
        /*008c*/ 	.word	0xffffffff


	//   ....[19]....
        /*0090*/ 	.word	0xffffffff


	//   ....[20]....
        /*0094*/ 	.word	0xffffffff


	//   ....[21]....
        /*0098*/ 	.word	0xffffffff


	//   ....[22]....
        /*009c*/ 	.word	0xffffffff


	//   ....[23]....
        /*00a0*/ 	.word	0xffffffff


	//   ....[24]....
        /*00a4*/ 	.word	0xffffffff


	//   ....[25]....
        /*00a8*/ 	.word	0xffffffff


	//   ....[26]....
        /*00ac*/ 	.word	0xffffffff


	//   ....[27]....
        /*00b0*/ 	.word	0xffffffff


	//   ....[28]....
        /*00b4*/ 	.word	0xffffffff


	//   ....[29]....
        /*00b8*/ 	.word	0xffffffff


	//   ....[30]....
        /*00bc*/ 	.word	0xffffffff


	//   ....[31]....
        /*00c0*/ 	.word	0xffffffff


	//   ....[32]....
        /*00c4*/ 	.word	0xffffffff


	//   ....[33]....
        /*00c8*/ 	.word	0xffffffff


	//   ....[34]....
        /*00cc*/ 	.word	0xffffffff


	//   ....[35]....
        /*00d0*/ 	.word	0xffffffff


	//   ....[36]....
        /*00d4*/ 	.word	0xffffffff


	//   ....[37]....
        /*00d8*/ 	.word	0xffffffff


	//   ....[38]....
        /*00dc*/ 	.word	0xffffffff


	//   ....[39]....
        /*00e0*/ 	.word	0xffffffff


	//   ....[40]....
        /*00e4*/ 	.word	0xffffffff


	//   ....[41]....
        /*00e8*/ 	.word	0xffffffff


	//   ....[42]....
        /*00ec*/ 	.word	0xffffffff


	//   ....[43]....
        /*00f0*/ 	.word	0xffffffff


	//   ....[44]....
        /*00f4*/ 	.word	0xffffffff


	//   ....[45]....
        /*00f8*/ 	.word	0xffffffff


	//   ....[46]....
        /*00fc*/ 	.word	0xffffffff


	//   ....[47]....
        /*0100*/ 	.word	0xffffffff


	//   ....[48]....
        /*0104*/ 	.word	0xffffffff


	//   ....[49]....
        /*0108*/ 	.word	0xffffffff


	//   ....[50]....
        /*010c*/ 	.word	0xffffffff


	//   ....[51]....
        /*0110*/ 	.word	0xffffffff


	//   ....[52]....
        /*0114*/ 	.word	0xffffffff


	//   ....[53]....
        /*0118*/ 	.word	0xffffffff


	//   ....[54]....
        /*011c*/ 	.word	0xffffffff


	//   ....[55]....
        /*0120*/ 	.word	0xffffffff


	//   ....[56]....
        /*0124*/ 	.word	0xffffffff


	//   ....[57]....
        /*0128*/ 	.word	0xffffffff


	//   ....[58]....
        /*012c*/ 	.word	0xffffffff


	//   ....[59]....
        /*0130*/ 	.word	0xffffffff


	//   ....[60]....
        /*0134*/ 	.word	0xffffffff


	//   ....[61]....
        /*0138*/ 	.word	0x0500000f


	//   ....[62]....
        /*013c*/ 	.word	0x0500000f


	//   ....[63]....
        /*0140*/ 	.word	0x0500000f


	//   ....[64]....
        /*0144*/ 	.word	0x0500000f


	//   ....[65]....
        /*0148*/ 	.word	0x0500000f


	//   ....[66]....
        /*014c*/ 	.word	0x0500000f


	//   ....[67]....
        /*0150*/ 	.word	0x0500000f


	//   ....[68]....
        /*0154*/ 	.word	0x0500000f


	//   ....[69]....
        /*0158*/ 	.word	0x0500000f


	//   ....[70]....
        /*015c*/ 	.word	0x0500000f


	//   ....[71]....
        /*0160*/ 	.word	0x0500000f


	//   ....[72]....
        /*0164*/ 	.word	0x0500000f


	//   ....[73]....
        /*0168*/ 	.word	0x0500000f


	//   ....[74]....
        /*016c*/ 	.word	0x0500000f


	//----- nvinfo : EIATTR_COOP_GROUP_INSTR_OFFSETS
	.align		4
.L_1213:
        /*0170*/ 	.byte	0x04, 0x28
        /*0172*/ 	.short	(.L_1215 - .L_1214)


	//   ....[0]....
.L_1214:
        /*0174*/ 	.word	0x00000060


	//   ....[1]....
        /*0178*/ 	.word	0x00000130


	//   ....[2]....
        /*017c*/ 	.word	0x00000180


	//   ....[3]....
        /*0180*/ 	.word	0x000003b0


	//   ....[4]....
        /*0184*/ 	.word	0x00000510


	//   ....[5]....
        /*0188*/ 	.word	0x00000630


	//   ....[6]....
        /*018c*/ 	.word	0x00000790


	//   ....[7]....
        /*0190*/ 	.word	0x00001530


	//   ....[8]....
        /*0194*/ 	.word	0x00001d20


	//   ....[9]....
        /*0198*/ 	.word	0x000020c0


	//   ....[10]....
        /*019c*/ 	.word	0x00003460


	//   ....[11]....
        /*01a0*/ 	.word	0x00003480


	//   ....[12]....
        /*01a4*/ 	.word	0x00003990


	//   ....[13]....
        /*01a8*/ 	.word	0x000039f0


	//   ....[14]....
        /*01ac*/ 	.word	0x000047d0


	//   ....[15]....
        /*01b0*/ 	.word	0x00005430


	//   ....[16]....
        /*01b4*/ 	.word	0x000056c0


	//   ....[17]....
        /*01b8*/ 	.word	0x000062b0


	//   ....[18]....
        /*01bc*/ 	.word	0x00006350


	//   ....[19]....
        /*01c0*/ 	.word	0x00006bf0


	//   ....[20]....
        /*01c4*/ 	.word	0x00006cb0


	//   ....[21]....
        /*01c8*/ 	.word	0x00007c40


	//   ....[22]....
        /*01cc*/ 	.word	0x00008730


	//   ....[23]....
        /*01d0*/ 	.word	0x00008770


	//   ....[24]....
        /*01d4*/ 	.word	0x00008cd0


	//   ....[25]....
        /*01d8*/ 	.word	0x00008d70


	//   ....[26]....
        /*01dc*/ 	.word	0x00009fc0


	//   ....[27]....
        /*01e0*/ 	.word	0x0000a860


	//   ....[28]....
        /*01e4*/ 	.word	0x0000afc0


	//   ....[29]....
        /*01e8*/ 	.word	0x0000b810


	//   ....[30]....
        /*01ec*/ 	.word	0x0000b8c0


	//   ....[31]....
        /*01f0*/ 	.word	0x0000c1c0


	//   ....[32]....
        /*01f4*/ 	.word	0x0000c220


	//   ....[33]....
        /*01f8*/ 	.word	0x0000d1a0


	//   ....[34]....
        /*01fc*/ 	.word	0x0000d2b0


	//   ....[35]....
        /*0200*/ 	.word	0x0000d310


	//   ....[36]....
        /*0204*/ 	.word	0x0000d420


	//   ....[37]....
        /*0208*/ 	.word	0x0000d430


	//   ....[38]....
        /*020c*/ 	.word	0x0000e310


	//   ....[39]....
        /*0210*/ 	.word	0x0000e350


	//   ....[40]....
        /*0214*/ 	.word	0x0000e390


	//   ....[41]....
        /*0218*/ 	.word	0x0000e3d0


	//   ....[42]....
        /*021c*/ 	.word	0x0000e3f0


	//   ....[43]....
        /*0220*/ 	.word	0x0000e420


	//   ....[44]....
        /*0224*/ 	.word	0x0000e900


	//   ....[45]....
        /*0228*/ 	.word	0x0000e910


	//   ....[46]....
        /*022c*/ 	.word	0x0000f1f0


	//   ....[47]....
        /*0230*/ 	.word	0x000100b0


	//   ....[48]....
        /*0234*/ 	.word	0x00010ba0


	//   ....[49]....
        /*0238*/ 	.word	0x00010be0


	//   ....[50]....
        /*023c*/ 	.word	0x00010c10


	//   ....[51]....
        /*0240*/ 	.word	0x00010c30


	//   ....[52]....
        /*0244*/ 	.word	0x00010c40


	//   ....[53]....
        /*0248*/ 	.word	0x00010c50


	//   ....[54]....
        /*024c*/ 	.word	0x00010c70


	//   ....[55]....
        /*0250*/ 	.word	0x00010d30


	//   ....[56]....
        /*0254*/ 	.word	0x00010e30


	//   ....[57]....
        /*0258*/ 	.word	0x00010e40


	//   ....[58]....
        /*025c*/ 	.word	0x00010e70


	//   ....[59]....
        /*0260*/ 	.word	0x00010ea0


	//   ....[60]....
        /*0264*/ 	.word	0x00013410


	//   ....[61]....
        /*0268*/ 	.word	0x00013a40


	//   ....[62]....
        /*026c*/ 	.word	0x00013bb0


	//   ....[63]....
        /*0270*/ 	.word	0x00013c00


	//   ....[64]....
        /*0274*/ 	.word	0x00013d50


	//   ....[65]....
        /*0278*/ 	.word	0x00013db0


	//   ....[66]....
        /*027c*/ 	.word	0x00013ec0


	//   ....[67]....
        /*0280*/ 	.word	0x00013f10


	//   ....[68]....
        /*0284*/ 	.word	0x00014020


	//   ....[69]....
        /*0288*/ 	.word	0x00014090


	//   ....[70]....
        /*028c*/ 	.word	0x000141c0


	//   ....[71]....
        /*0290*/ 	.word	0x00014210


	//   ....[72]....
        /*0294*/ 	.word	0x00014320


	//   ....[73]....
        /*0298*/ 	.word	0x00014370


	//   ....[74]....
        /*029c*/ 	.word	0x00014740


	//----- nvinfo : EIATTR_REG_RECONFIG
	.align		4
.L_1215:
        /*02a0*/ 	.byte	0x01, 0x54
	.zero		2


	//----- nvinfo : EIATTR_SYSCALL_OFFSETS
	.align		4
        /*02a4*/ 	.byte	0x04, 0x46
        /*02a6*/ 	.short	(.L_1217 - .L_1216)


	//   ....[0]....
.L_1216:
        /*02a8*/ 	.word	0x00001730


	//   ....[1]....
        /*02ac*/ 	.word	0x0000fd50


	//   ....[2]....
        /*02b0*/ 	.word	0x0000fe90


	//   ....[3]....
        /*02b4*/ 	.word	0x0000ff80


	//   ....[4]....
        /*02b8*/ 	.word	0x00010700


	//----- nvinfo : EIATTR_MBARRIER_INSTR_OFFSETS
	.align		4
.L_1217:
        /*02bc*/ 	.byte	0x04, 0x39
        /*02be*/ 	.short	(.L_1219 - .L_1218)


	//   ....[0]....
.L_1218:
        /*02c0*/ 	.word	0x00000260
        /*02c4*/ 	.word	0x000000ff
        /*02c8*/ 	.word	0x0002d800
        /*02cc*/ 	.short	0x0100
        /*02ce*/ 	.byte	0x08
	.zero		1


	//   ....[1]....
        /*02d0*/ 	.word	0x00000270
        /*02d4*/ 	.word	0x000000ff
        /*02d8*/ 	.word	0x0002d820
        /*02dc*/ 	.short	0x0100
        /*02de*/ 	.byte	0x08
	.zero		1


	//   ....[2]....
        /*02e0*/ 	.word	0x00000360
        /*02e4*/ 	.word	0x000000ff
        /*02e8*/ 	.word	0x0002d830
        /*02ec*/ 	.short	0x0100
        /*02ee*/ 	.byte	0x08
	.zero		1


	//   ....[3]....
        /*02f0*/ 	.word	0x00000370
        /*02f4*/ 	.word	0x000000ff
        /*02f8*/ 	.word	0x0002d840
        /*02fc*/ 	.short	0x0100
        /*02fe*/ 	.byte	0x08
	.zero		1


	//   ....[4]....
        /*0300*/ 	.word	0x00000380
        /*0304*/ 	.word	0x000000ff
        /*0308*/ 	.word	0x0002d838
        /*030c*/ 	.short	0x0100
        /*030e*/ 	.byte	0x08
	.zero		1


	//   ....[5]....
        /*0310*/ 	.word	0x00000390
        /*0314*/ 	.word	0x000000ff
        /*0318*/ 	.word	0x0002d848
        /*031c*/ 	.short	0x0100
        /*031e*/ 	.byte	0x08
	.zero		1


	//   ....[6]....
        /*0320*/ 	.word	0x000004c0
        /*0324*/ 	.word	0x000000ff
        /*0328*/ 	.word	0x0002d850
        /*032c*/ 	.short	0x0100
        /*032e*/ 	.byte	0x08
	.zero		1


	//   ....[7]....
        /*0330*/ 	.word	0x000004d0
        /*0334*/ 	.word	0x000000ff
        /*0338*/ 	.word	0x0002d860
        /*033c*/ 	.short	0x0100
        /*033e*/ 	.byte	0x08
	.zero		1


	//   ....[8]....
        /*0340*/ 	.word	0x000004e0
        /*0344*/ 	.word	0x000000ff
        /*0348*/ 	.word	0x0002d858
        /*034c*/ 	.short	0x0100
        /*034e*/ 	.byte	0x08
	.zero		1


	//   ....[9]....
        /*0350*/ 	.word	0x000004f0
        /*0354*/ 	.word	0x000000ff
        /*0358*/ 	.word	0x0002d868
        /*035c*/ 	.short	0x0100
        /*035e*/ 	.byte	0x08
	.zero		1


	//   ....[10]....
        /*0360*/ 	.word	0x000005e0
        /*0364*/ 	.word	0x000000ff
        /*0368*/ 	.word	0x0002d870
        /*036c*/ 	.short	0x0100
        /*036e*/ 	.byte	0x06
	.zero		1


	//   ....[11]....
        /*0370*/ 	.word	0x000005f0
        /*0374*/ 	.word	0x000000ff
        /*0378*/ 	.word	0x0002d880
        /*037c*/ 	.short	0x0100
        /*037e*/ 	.byte	0x06
	.zero		1


	//   ....[12]....
        /*0380*/ 	.word	0x00000600
        /*0384*/ 	.word	0x000000ff
        /*0388*/ 	.word	0x0002d878
        /*038c*/ 	.short	0x0100
        /*038e*/ 	.byte	0x06
	.zero		1


	//   ....[13]....
        /*0390*/ 	.word	0x00000610
        /*0394*/ 	.word	0x000000ff
        /*0398*/ 	.word	0x0002d888
        /*039c*/ 	.short	0x0100
        /*039e*/ 	.byte	0x06
	.zero		1


	//   ....[14]....
        /*03a0*/ 	.word	0x00000740
        /*03a4*/ 	.word	0x000000ff
        /*03a8*/ 	.word	0x0002d890
        /*03ac*/ 	.short	0x0100
        /*03ae*/ 	.byte	0x08
	.zero		1


	//   ....[15]....
        /*03b0*/ 	.word	0x00000750
        /*03b4*/ 	.word	0x000000ff
        /*03b8*/ 	.word	0x0002d8a0
        /*03bc*/ 	.short	0x0100
        /*03be*/ 	.byte	0x08
	.zero		1


	//   ....[16]....
        /*03c0*/ 	.word	0x00000760
        /*03c4*/ 	.word	0x000000ff
        /*03c8*/ 	.word	0x0002d898
        /*03cc*/ 	.short	0x0100
        /*03ce*/ 	.byte	0x08
	.zero		1


	//   ....[17]....
        /*03d0*/ 	.word	0x00000770
        /*03d4*/ 	.word	0x000000ff
        /*03d8*/ 	.word	0x0002d8a8
        /*03dc*/ 	.short	0x0100
        /*03de*/ 	.byte	0x08
	.zero		1


	//   ....[18]....
        /*03e0*/ 	.word	0x000008a0
        /*03e4*/ 	.word	0x000000ff
        /*03e8*/ 	.word	0x0002d8b0
        /*03ec*/ 	.short	0x0100
        /*03ee*/ 	.byte	0x08
	.zero		1


	//   ....[19]....
        /*03f0*/ 	.word	0x000008b0
        /*03f4*/ 	.word	0x000000ff
        /*03f8*/ 	.word	0x0002d8c0
        /*03fc*/ 	.short	0x0100
        /*03fe*/ 	.byte	0x08
	.zero		1


	//   ....[20]....
        /*0400*/ 	.word	0x000008c0
        /*0404*/ 	.word	0x000000ff
        /*0408*/ 	.word	0x0002d8b8
        /*040c*/ 	.short	0x0100
        /*040e*/ 	.byte	0x08
	.zero		1


	//   ....[21]....
        /*0410*/ 	.word	0x000008d0
        /*0414*/ 	.word	0x000000ff
        /*0418*/ 	.word	0x0002d8c8
        /*041c*/ 	.short	0x0100
        /*041e*/ 	.byte	0x08
	.zero		1


	//   ....[22]....
        /*0420*/ 	.word	0x00001750
        /*0424*/ 	.word	0x000000ff
        /*0428*/ 	.word	0x0002d800
        /*042c*/ 	.short	0x010a
        /*042e*/ 	.byte	0x24
	.zero		1


	//   ....[23]....
        /*0430*/ 	.word	0x000017d0
        /*0434*/ 	.word	0x000000ff
        /*0438*/ 	.word	0x0002d830
        /*043c*/ 	.short	0x010a
        /*043e*/ 	.byte	0x24
	.zero		1


	//   ....[24]....
        /*0440*/ 	.word	0x00001840
        /*0444*/ 	.word	0x000000ff
        /*0448*/ 	.word	0x0002d830
        /*044c*/ 	.short	0x010a
        /*044e*/ 	.byte	0x24
	.zero		1


	//   ....[25]....
        /*0450*/ 	.word	0x00001ec0
        /*0454*/ 	.word	0x00000004
        /*0458*/ 	.word	0x00000000
        /*045c*/ 	.short	0x0101
        /*045e*/ 	.byte	0x3f
	.zero		1


	//   ....[26]....
        /*0460*/ 	.word	0x00004c40
        /*0464*/ 	.word	0x000000ff
        /*0468*/ 	.word	0x0002d830
        /*046c*/ 	.short	0x010a
        /*046e*/ 	.byte	0x0a
	.zero		1


	//   ....[27]....
        /*0470*/ 	.word	0x00004c80
        /*0474*/ 	.word	0x000000ff
        /*0478*/ 	.word	0x0002d830
        /*047c*/ 	.short	0x010a
        /*047e*/ 	.byte	0x0a
	.zero		1


	//   ....[28]....
        /*0480*/ 	.word	0x00004f20
        /*0484*/ 	.word	0x000000ff
        /*0488*/ 	.word	0x0002d850
        /*048c*/ 	.short	0x010a
        /*048e*/ 	.byte	0x0a
	.zero		1


	//   ....[29]....
        /*0490*/ 	.word	0x00004f60
        /*0494*/ 	.word	0x000000ff
        /*0498*/ 	.word	0x0002d850
        /*049c*/ 	.short	0x010a
        /*049e*/ 	.byte	0x0a
	.zero		1


	//   ....[30]....
        /*04a0*/ 	.word	0x00005510
        /*04a4*/ 	.word	0x00000017
        /*04a8*/ 	.word	0x00000000
        /*04ac*/ 	.short	0x0101
        /*04ae*/ 	.byte	0x3f
	.zero		1


	//   ....[31]....
        /*04b0*/ 	.word	0x000070b0
        /*04b4*/ 	.word	0x0000002a
        /*04b8*/ 	.word	0x00000000
        /*04bc*/ 	.short	0x0101
        /*04be*/ 	.byte	0x3f
	.zero		1


	//   ....[32]....
        /*04c0*/ 	.word	0x00008050
        /*04c4*/ 	.word	0x000000ff
        /*04c8*/ 	.word	0x0002d830
        /*04cc*/ 	.short	0x010a
        /*04ce*/ 	.byte	0x0e
	.zero		1


	//   ....[33]....
        /*04d0*/ 	.word	0x00008090
        /*04d4*/ 	.word	0x000000ff
        /*04d8*/ 	.word	0x0002d830
        /*04dc*/ 	.short	0x010a
        /*04de*/ 	.byte	0x0e
	.zero		1


	//   ....[34]....
        /*04e0*/ 	.word	0x00008360
        /*04e4*/ 	.word	0x000000ff
        /*04e8*/ 	.word	0x0002d850
        /*04ec*/ 	.short	0x010a
        /*04ee*/ 	.byte	0x0e
	.zero		1


	//   ....[35]....
        /*04f0*/ 	.word	0x000083a0
        /*04f4*/ 	.word	0x000000ff
        /*04f8*/ 	.word	0x0002d850
        /*04fc*/ 	.short	0x010a
        /*04fe*/ 	.byte	0x0e
	.zero		1


	//   ....[36]....
        /*0500*/ 	.word	0x000095a0
        /*0504*/ 	.word	0x0000002f
        /*0508*/ 	.word	0x00000000
        /*050c*/ 	.short	0x0101
        /*050e*/ 	.byte	0x3f
	.zero		1


	//   ....[37]....
        /*0510*/ 	.word	0x00009620
        /*0514*/ 	.word	0x0000001a
        /*0518*/ 	.word	0x00000000
        /*051c*/ 	.short	0x0101
        /*051e*/ 	.byte	0x3f
	.zero		1


	//   ....[38]....
        /*0520*/ 	.word	0x0000a260
        /*0524*/ 	.word	0x000000ff
        /*0528*/ 	.word	0x0002d830
        /*052c*/ 	.short	0x010a
        /*052e*/ 	.byte	0x0a
	.zero		1


	//   ....[39]....
        /*0530*/ 	.word	0x0000a2a0
        /*0534*/ 	.word	0x000000ff
        /*0538*/ 	.word	0x0002d830
        /*053c*/ 	.short	0x010a
        /*053e*/ 	.byte	0x0a
	.zero		1


	//   ....[40]....
        /*0540*/ 	.word	0x0000a540
        /*0544*/ 	.word	0x000000ff
        /*0548*/ 	.word	0x0002d850
        /*054c*/ 	.short	0x010a
        /*054e*/ 	.byte	0x0a
	.zero		1


	//   ....[41]....
        /*0550*/ 	.word	0x0000a580
        /*0554*/ 	.word	0x000000ff
        /*0558*/ 	.word	0x0002d850
        /*055c*/ 	.short	0x010a
        /*055e*/ 	.byte	0x0a
	.zero		1


	//   ....[42]....
        /*0560*/ 	.word	0x0000aa50
        /*0564*/ 	.word	0x0000008a
        /*0568*/ 	.word	0x00000000
        /*056c*/ 	.short	0x0101
        /*056e*/ 	.byte	0x3f
	.zero		1


	//   ....[43]....
        /*0570*/ 	.word	0x0000c5f0
        /*0574*/ 	.word	0x00000018
        /*0578*/ 	.word	0x00000000
        /*057c*/ 	.short	0x0101
        /*057e*/ 	.byte	0x3f
	.zero		1


	//   ....[44]....
        /*0580*/ 	.word	0x0000d220
        /*0584*/ 	.word	0x000000ff
        /*0588*/ 	.word	0x0002d850
        /*058c*/ 	.short	0x010a
        /*058e*/ 	.byte	0x09
	.zero		1


	//   ....[45]....
        /*0590*/ 	.word	0x0000d260
        /*0594*/ 	.word	0x000000ff
        /*0598*/ 	.word	0x0002d850
        /*059c*/ 	.short	0x010a
        /*059e*/ 	.byte	0x09
	.zero		1


	//   ....[46]....
        /*05a0*/ 	.word	0x0000d840
        /*05a4*/ 	.word	0x0000000b
        /*05a8*/ 	.word	0x00000000
        /*05ac*/ 	.short	0x0101
        /*05ae*/ 	.byte	0x3f
	.zero		1


	//   ....[47]....
        /*05b0*/ 	.word	0x0000e410
        /*05b4*/ 	.word	0x000000ff
        /*05b8*/ 	.word	0x00000000
        /*05bc*/ 	.short	0x0101
        /*05be*/ 	.byte	0x04
	.zero		1


	//   ....[48]....
        /*05c0*/ 	.word	0x000102c0
        /*05c4*/ 	.word	0x000000ff
        /*05c8*/ 	.word	0x0002d840
        /*05cc*/ 	.short	0x010a
        /*05ce*/ 	.byte	0x26
	.zero		1


	//   ....[49]....
        /*05d0*/ 	.word	0x00011070
        /*05d4*/ 	.word	0x000000ff
        /*05d8*/ 	.word	0x0002d800
        /*05dc*/ 	.short	0x0107
        /*05de*/ 	.byte	0x26
	.zero		1


	//   ....[50]....
        /*05e0*/ 	.word	0x000110b0
        /*05e4*/ 	.word	0x000000ff
        /*05e8*/ 	.word	0x0002d800
        /*05ec*/ 	.short	0x0101
        /*05ee*/ 	.byte	0x26
	.zero		1


	//   ....[51]....
        /*05f0*/ 	.word	0x000110e0
        /*05f4*/ 	.word	0x000000ff
        /*05f8*/ 	.word	0x0002d820
        /*05fc*/ 	.short	0x010a
        /*05fe*/ 	.byte	0x26
	.zero		1


	//   ....[52]....
        /*0600*/ 	.word	0x00011470
        /*0604*/ 	.word	0x000000ff
        /*0608*/ 	.word	0x0002d848
        /*060c*/ 	.short	0x010a
        /*060e*/ 	.byte	0x26
	.zero		1


	//   ....[53]....
        /*0610*/ 	.word	0x00011840
        /*0614*/ 	.word	0x000000ff
        /*0618*/ 	.word	0x0002d860
        /*061c*/ 	.short	0x010a
        /*061e*/ 	.byte	0x26
	.zero		1


	//   ....[54]....
        /*0620*/ 	.word	0x00011dd0
        /*0624*/ 	.word	0x000000ff
        /*0628*/ 	.word	0x0002d840
        /*062c*/ 	.short	0x010a
        /*062e*/ 	.byte	0x26
	.zero		1


	//   ....[55]....
        /*0630*/ 	.word	0x000121b0
        /*0634*/ 	.word	0x000000ff
        /*0638*/ 	.word	0x0002d868
        /*063c*/ 	.short	0x010a
        /*063e*/ 	.byte	0x26
	.zero		1


	//   ....[56]....
        /*0640*/ 	.word	0x00012780
        /*0644*/ 	.word	0x000000ff
        /*0648*/ 	.word	0x0002d848
        /*064c*/ 	.short	0x010a
        /*064e*/ 	.byte	0x26
	.zero		1


	//   ....[57]....
        /*0650*/ 	.word	0x00012b40
        /*0654*/ 	.word	0x000000ff
        /*0658*/ 	.word	0x0002d860
        /*065c*/ 	.short	0x010a
        /*065e*/ 	.byte	0x26
	.zero		1


	//   ....[58]....
        /*0660*/ 	.word	0x00012f80
        /*0664*/ 	.word	0x00000004
        /*0668*/ 	.word	0x0002d860
        /*066c*/ 	.short	0x010a
        /*066e*/ 	.byte	0x3f
	.zero		1


	//   ....[59]....
        /*0670*/ 	.word	0x000133d0
        /*0674*/ 	.word	0x00000008
        /*0678*/ 	.word	0x0002d820
        /*067c*/ 	.short	0x010a
        /*067e*/ 	.byte	0x3f
	.zero		1


	//   ....[60]....
        /*0680*/ 	.word	0x00013530
        /*0684*/ 	.word	0x00000005
        /*0688*/ 	.word	0x00000000
        /*068c*/ 	.short	0x010a
        /*068e*/ 	.byte	0x3f
	.zero		1


	//   ....[61]....
        /*0690*/ 	.word	0x000135a0
        /*0694*/ 	.word	0x00000003
        /*0698*/ 	.word	0x00000000
        /*069c*/ 	.short	0x010a
        /*069e*/ 	.byte	0x3f
	.zero		1


	//   ....[62]....
        /*06a0*/ 	.word	0x00013600
        /*06a4*/ 	.word	0x00000005
        /*06a8*/ 	.word	0x00000000
        /*06ac*/ 	.short	0x010a
        /*06ae*/ 	.byte	0x3f
	.zero		1


	//   ....[63]....
        /*06b0*/ 	.word	0x00013630
        /*06b4*/ 	.word	0x00000003
        /*06b8*/ 	.word	0x00000000
        /*06bc*/ 	.short	0x010a
        /*06be*/ 	.byte	0x3f
	.zero		1


	//   ....[64]....
        /*06c0*/ 	.word	0x000136a0
        /*06c4*/ 	.word	0x00000003
        /*06c8*/ 	.word	0x0002d800
        /*06cc*/ 	.short	0x010a
        /*06ce*/ 	.byte	0x3f
	.zero		1


	//   ....[65]....
        /*06d0*/ 	.word	0x00013700
        /*06d4*/ 	.word	0x00000003
        /*06d8*/ 	.word	0x0002d830
        /*06dc*/ 	.short	0x010a
        /*06de*/ 	.byte	0x3f
	.zero		1


	//   ....[66]....
        /*06e0*/ 	.word	0x00013760
        /*06e4*/ 	.word	0x00000016
        /*06e8*/ 	.word	0x0002d830
        /*06ec*/ 	.short	0x010a
        /*06ee*/ 	.byte	0x3f
	.zero		1


	//   ....[67]....
        /*06f0*/ 	.word	0x000137c0
        /*06f4*/ 	.word	0x00000016
        /*06f8*/ 	.word	0x0002d850
        /*06fc*/ 	.short	0x010a
        /*06fe*/ 	.byte	0x3f
	.zero		1


	//   ....[68]....
        /*0700*/ 	.word	0x00013820
        /*0704*/ 	.word	0x0000000f
        /*0708*/ 	.word	0x0002d830
        /*070c*/ 	.short	0x010a
        /*070e*/ 	.byte	0x3f
	.zero		1


	//   ....[69]....
        /*0710*/ 	.word	0x00013880
        /*0714*/ 	.word	0x0000000f
        /*0718*/ 	.word	0x0002d850
        /*071c*/ 	.short	0x010a
        /*071e*/ 	.byte	0x3f
	.zero		1


	//   ....[70]....
        /*0720*/ 	.word	0x000138e0
        /*0724*/ 	.word	0x0000000f
        /*0728*/ 	.word	0x0002d830
        /*072c*/ 	.short	0x010a
        /*072e*/ 	.byte	0x3f
	.zero		1


	//   ....[71]....
        /*0730*/ 	.word	0x00013940
        /*0734*/ 	.word	0x0000000f
        /*0738*/ 	.word	0x0002d850
        /*073c*/ 	.short	0x010a
        /*073e*/ 	.byte	0x3f
	.zero		1


	//   ....[72]....
        /*0740*/ 	.word	0x000139a0
        /*0744*/ 	.word	0x00000003
        /*0748*/ 	.word	0x0002d850
        /*074c*/ 	.short	0x010a
        /*074e*/ 	.byte	0x3f
	.zero		1


	//   ....[73]....
        /*0750*/ 	.word	0x00013b00
        /*0754*/ 	.word	0x00000003
        /*0758*/ 	.word	0x0002d840
        /*075c*/ 	.short	0x010a
        /*075e*/ 	.byte	0x3f
	.zero		1


	//   ....[74]....
        /*0760*/ 	.word	0x000143b0
        /*0764*/ 	.word	0x00000005
        /*0768*/ 	.word	0x0002d820
        /*076c*/ 	.short	0x010a
        /*076e*/ 	.byte	0x3f
	.zero		1


	//   ....[75]....
        /*0770*/ 	.word	0x00014410
        /*0774*/ 	.word	0x00000005
        /*0778*/ 	.word	0x0002d848
        /*077c*/ 	.short	0x010a
        /*077e*/ 	.byte	0x3f
	.zero		1


	//   ....[76]....
        /*0780*/ 	.word	0x00014470
        /*0784*/ 	.word	0x00000005
        /*0788*/ 	.word	0x0002d860
        /*078c*/ 	.short	0x010a
        /*078e*/ 	.byte	0x3f
	.zero		1


	//   ....[77]....
        /*0790*/ 	.word	0x000144d0
        /*0794*/ 	.word	0x00000005
        /*0798*/ 	.word	0x0002d840
        /*079c*/ 	.short	0x010a
        /*079e*/ 	.byte	0x3f
	.zero		1


	//   ....[78]....
        /*07a0*/ 	.word	0x00014530
        /*07a4*/ 	.word	0x00000005
        /*07a8*/ 	.word	0x0002d868
        /*07ac*/ 	.short	0x010a
        /*07ae*/ 	.byte	0x3f
	.zero		1


	//   ....[79]....
        /*07b0*/ 	.word	0x00014590
        /*07b4*/ 	.word	0x00000004
        /*07b8*/ 	.word	0x0002d848
        /*07bc*/ 	.short	0x010a
        /*07be*/ 	.byte	0x3f
	.zero		1


	//   ....[80]....
        /*07c0*/ 	.word	0x000145f0
        /*07c4*/ 	.word	0x00000004
        /*07c8*/ 	.word	0x0002d860
        /*07cc*/ 	.short	0x010a
        /*07ce*/ 	.byte	0x3f
	.zero		1


	//   ....[81]....
        /*07d0*/ 	.word	0x00014640
        /*07d4*/ 	.word	0x00000004
        /*07d8*/ 	.word	0x0002d860
        /*07dc*/ 	.short	0x010a
        /*07de*/ 	.byte	0x3f
	.zero		1


	//   ....[82]....
        /*07e0*/ 	.word	0x00014690
        /*07e4*/ 	.word	0x00000008
        /*07e8*/ 	.word	0x0002d820
        /*07ec*/ 	.short	0x010a
        /*07ee*/ 	.byte	0x3f
	.zero		1


	//   ....[83]....
        /*07f0*/ 	.word	0x00014800
        /*07f4*/ 	.word	0x00000005
        /*07f8*/ 	.word	0x00000000
        /*07fc*/ 	.short	0x010a
        /*07fe*/ 	.byte	0x3f
	.zero		1


	//   ....[84]....
        /*0800*/ 	.word	0x00014850
        /*0804*/ 	.word	0x00000003
        /*0808*/ 	.word	0x00000000
        /*080c*/ 	.short	0x010a
        /*080e*/ 	.byte	0x3f
	.zero		1


	//   ....[85]....
        /*0810*/ 	.word	0x000148a0
        /*0814*/ 	.word	0x00000005
        /*0818*/ 	.word	0x00000000
        /*081c*/ 	.short	0x010a
        /*081e*/ 	.byte	0x3f
	.zero		1


	//----- nvinfo : EIATTR_NUM_MBARRIERS
	.align		4
.L_1219:
        /*0820*/ 	.byte	0x03, 0x38
        /*0822*/ 	.short	0x0016


	//----- nvinfo : EIATTR_EXIT_INSTR_OFFSETS
	.align		4
        /*0824*/ 	.byte	0x04, 0x1c
        /*0826*/ 	.short	(.L_1221 - .L_1220)


	//   ....[0]....
.L_1220:
        /*0828*/ 	.word	0x00013680


	//----- nvinfo : EIATTR_MAX_THREADS
	.align		4
.L_1221:
        /*082c*/ 	.byte	0x04, 0x05
        /*082e*/ 	.short	(.L_1223 - .L_1222)
.L_1222:
        /*0830*/ 	.word	0x00000200
        /*0834*/ 	.word	0x00000001
        /*0838*/ 	.word	0x00000001


	//----- nvinfo : EIATTR_CRS_STACK_SIZE
	.align		4
.L_1223:
        /*083c*/ 	.byte	0x04, 0x1e
        /*083e*/ 	.short	(.L_1225 - .L_1224)
.L_1224:
        /*0840*/ 	.word	0x00000000


	//----- nvinfo : EIATTR_CBANK_PARAM_SIZE
	.align		4
.L_1225:
        /*0844*/ 	.byte	0x03, 0x19
        /*0846*/ 	.short	0x0a70


	//----- nvinfo : EIATTR_PARAM_CBANK
	.align		4
        /*0848*/ 	.byte	0x04, 0x0a
        /*084a*/ 	.short	(.L_1227 - .L_1226)
	.align		4
.L_1226:
        /*084c*/ 	.word	index@(.nv.constant0._ZN7cutlass13device_kernelIN5flash11enable_sm90INS1_16FlashAttnFwdSm90INS1_25CollectiveMainloopFwdSm90ILi2EN4cute5tupleIJNS5_1CILi1EEES8_S8_EEENS6_IJNS7_ILi192EEENS7_ILi128EEENS7_ILi96EEEEEELi96ENS_10bfloat16_tEfNS_4arch4Sm90ELb0ELb1ELb0ELb0ELb0ELb0ELb0ELb0ELb1ELb1ELb1ELb0EEENS1_21CollectiveEpilogueFwdINS6_IJSA_SC_SB_EEES9_SE_SG_Li384ELb0ELb1ELb1ELb0EEENS1_19SingleTileSchedulerILb0ELb1ELb1ELi192EEEEEEEEEvNT_6ParamsE)
        /*0850*/ 	.short	0x0210
        /*0852*/ 	.short	0x0a70


	//----- nvinfo : EIATTR_SW_WAR
	.align		4
.L_1227:
        /*0854*/ 	.byte	0x04, 0x36
        /*0856*/ 	.short	(.L_1229 - .L_1228)
.L_1228:
        /*0858*/ 	.word	0x00000008
.L_1229:


//--------------------- .nv.info._ZN7cutlass13device_kernelIN5flash11enable_sm90INS1_16FlashAttnFwdSm90INS1_25CollectiveMainloopFwdSm90ILi2EN4cute5tupleIJNS5_1CILi1EEES8_S8_EEENS6_IJNS7_ILi192EEENS7_ILi128EEENS7_ILi96EEEEEELi96ENS_10bfloat16_tEfNS_4arch4Sm90ELb0ELb1ELb0ELb1ELb0ELb0ELb0ELb0ELb1ELb1ELb1ELb0EEENS1_21CollectiveEpilogueFwdINS6_IJSA_SC_SB_EEES9_SE_SG_Li384ELb1ELb1ELb1ELb0EEENS1_36VarlenDynamicPersistentTileSchedulerILi192ELi128ELi384ELi128ELb1ELb1ELb1ELb1ELb0ELb1EEEEEEEEEvNT_6ParamsE --------------------------
	.section	.nv.info._ZN7cutlass13device_kernelIN5flash11enable_sm90INS1_16FlashAttnFwdSm90INS1_25CollectiveMainloopFwdSm90ILi2EN4cute5tupleIJNS5_1CILi1EEES8_S8_EEENS6_IJNS7_ILi192EEENS7_ILi128EEENS7_ILi96EEEEEELi96ENS_10bfloat16_tEfNS_4arch4Sm90ELb0ELb1ELb0ELb1ELb0ELb0ELb0ELb0ELb1ELb1ELb1ELb0EEENS1_21CollectiveEpilogueFwdINS6_IJSA_SC_SB_EEES9_SE_SG_Li384ELb1ELb1ELb1ELb0EEENS1_36VarlenDynamicPersistentTileSchedulerILi192ELi128ELi384ELi128ELb1ELb1ELb1ELb1ELb0ELb1EEEEEEEEEvNT_6ParamsE,"",@"SHT_CUDA_INFO"
	.sectionflags	@""
	.align	4


	//----- nvinfo : EIATTR_CUDA_API_VERSION
	.align		4
        /*0000*/ 	.byte	0x04, 0x37
        /*0002*/ 	.short	(.L_1231 - .L_1230)
.L_1230:
        /*0004*/ 	.word	0x00000082


	//----- nvinfo : EIATTR_KPARAM_INFO
	.align		4
.L_1231:
        /*0008*/ 	.byte	0x04, 0x17
        /*000a*/ 	.short	(.L_1233 - .L_1232)
.L_1232:
        /*000c*/ 	.word	0x00000000
        /*0010*/ 	.short	0x0000
        /*0012*/ 	.short	0x0070
        /*0014*/ 	.byte	0x00, 0xf0, 0x01, 0x2a


	//----- nvinfo : EIATTR_SPARSE_MMA_MASK
	.align		4
.L_1233:
        /*0018*/ 	.byte	0x03, 0x50
        /*001a*/ 	.short	0x0000


	//----- nvinfo : EIATTR_MAXREG_COUNT
	.align		4
        /*001c*/ 	.byte	0x03, 0x1b
        /*001e*/ 	.short	0x0080


	//----- nvinfo : EIATTR_NUM_BARRIERS
	.align		4
        /*0020*/ 	.byte	0x02, 0x4c
        /*0022*/ 	.byte	0x10
	.zero		1


	//----- nvinfo : EIATTR_EXTERNS
	.align		4
        /*0024*/ 	.byte	0x04, 0x0f
        /*0026*/ 	.short	(.L_1235 - .L_1234)


	//   ....[0]....
	.align		4
.L_1234:
        /*0028*/ 	.word	index@(__assertfail)


	//----- nvinfo : EIATTR_ANNOTATIONS
	.align		4
.L_1235:
        /*002c*/ 	.byte	0x04, 0x55
        /*002e*/ 	.short	(.L_1237 - .L_1236)


	//   ....[0]....
.L_1236:
        /* <DEDUP_REMOVED lines=29> */


	//----- nvinfo : EIATTR_MERCURY_ISA_VERSION
	.align		4
.L_1237:
        /*01e8*/ 	.byte	0x03, 0x5f
        /*01ea*/ 	.short	0x0101


	//----- nvinfo : EIATTR_UNUSED_LOAD_BYTE_OFFSET
	.align		4
        /*01ec*/ 	.byte	0x04, 0x44
        /*01ee*/ 	.short	(.L_1239 - .L_1238)


	//   ....[0]....
.L_1238:
        /*01f0*/ 	.word	0x00000a50
        /*01f4*/ 	.word	0x0000fff0


	//   ....[1]....
        /*01f8*/ 	.word	0x0000e510
        /*01fc*/ 	.word	0x0000fff0


	//----- nvinfo : EIATTR_INT_WARP_WIDE_INSTR_OFFSETS
	.align		4
.L_1239:
        /*0200*/ 	.byte	0x04, 0x31
        /*0202*/ 	.short	(.L_1241 - .L_1240)


	//   ....[0]....
.L_1240:
        /*0204*/ 	.word	0x00000130


	//   ....[1]....
        /*0208*/ 	.word	0x00000170


	//   ....[2]....
        /*020c*/ 	.word	0x000001e0


	//   ....[3]....
        /*0210*/ 	.word	0x00012b20


	//   ....[4]....
        /*0214*/ 	.word	0x00012bb0


	//   ....[5]....
        /*0218*/ 	.word	0x000166e0


	//   ....[6]....
        /*021c*/ 	.word	0x00016770


	//----- nvinfo : EIATTR_COOP_GROUP_MASK_REGIDS
	.align		4
.L_1241:
        /*0220*/ 	.byte	0x04, 0x29
        /*0222*/ 	.short	(.L_1243 - .L_1242)


	//   ....[0]....
.L_1242:
        /*0224*/ 	.word	0xffffffff


	//   ....[1]....
        /*0228*/ 	.word	0xffffffff


	//   ....[2]....
        /*022c*/ 	.word	0xffffffff


	//   ....[3]....
        /*0230*/ 	.word	0xffffffff


	//   ....[4]....
        /*0234*/ 	.word	0xffffffff


	//   ....[5]....
        /*0238*/ 	.word	0xffffffff


	//   ....[6]....
        /*023c*/ 	.word	0xffffffff


	//   ....[7]....
        /*0240*/ 	.word	0xffffffff


	//   ....[8]....
        /*0244*/ 	.word	0xffffffff


	//   ....[9]....
        /*0248*/ 	.word	0xffffffff


	//   ....[10]....
        /*024c*/ 	.word	0xffffffff


	//   ....[11]....
        /*0250*/ 	.word	0xffffffff


	//   ....[12]....
        /*0254*/ 	.word	0xffffffff


	//   ....[13]....
        /*0258*/ 	.word	0xffffffff


	//   ....[14]....
        /*025c*/ 	.word	0xffffffff


	//   ....[15]....
        /*0260*/ 	.word	0xffffffff


	//   ....[16]....
        /*0264*/ 	.word	0xffffffff


	//   ....[17]....
        /*0268*/ 	.word	0xffffffff


	//   ....[18]....
        /*026c*/ 	.word	0xffffffff


	//   ....[19]....
        /*0270*/ 	.word	0xffffffff


	//   ....[20]....
        /*0274*/ 	.word	0xffffffff


	//   ....[21]....
        /*0278*/ 	.word	0xffffffff


	//   ....[22]....
        /*027c*/ 	.word	0xffffffff


	//   ....[23]....
        /*0280*/ 	.word	0xffffffff


	//   ....[24]....
        /*0284*/ 	.word	0xffffffff


	//   ....[25]....
        /*0288*/ 	.word	0xffffffff


	//   ....[26]....
        /*028c*/ 	.word	0xffffffff


	//   ....[27]....
        /*0290*/ 	.word	0xffffffff


	//   ....[28]....
        /*0294*/ 	.word	0xffffffff


	//   ....[29]....
        /*0298*/ 	.word	0xffffffff


	//   ....[30]....
        /*029c*/ 	.word	0xffffffff


	//   ....[31]....
        /*02a0*/ 	.word	0xffffffff


	//   ....[32]....
        /*02a4*/ 	.word	0xffffffff


	//   ....[33]....
        /*02a8*/ 	.word	0xffffffff


	//   ....[34]....
        /*02ac*/ 	.word	0xffffffff


	//   ....[35]....
        /*02b0*/ 	.word	0xffffffff


	//   ....[36]....
        /*02b4*/ 	.word	0xffffffff


	//   ....[37]....
        /*02b8*/ 	.word	0xffffffff


	//   ....[38]....
        /*02bc*/ 	.word	0xffffffff


	//   ....[39]....
        /*02c0*/ 	.word	0xffffffff


	//   ....[40]....
        /*02c4*/ 	.word	0xffffffff


	//   ....[41]....
        /*02c8*/ 	.word	0xffffffff


	//   ....[42]....
        /*02cc*/ 	.word	0xffffffff


	//   ....[43]....
        /*02d0*/ 	.word	0xffffffff


	//   ....[44]....
        /*02d4*/ 	.word	0xffffffff


	//   ....[45]....
        /*02d8*/ 	.word	0xffffffff


	//   ....[46]....
        /*02dc*/ 	.word	0xffffffff


	//   ....[47]....
        /*02e0*/ 	.word	0xffffffff


	//   ....[48]....
        /*02e4*/ 	.word	0xffffffff


	//   ....[49]....
        /*02e8*/ 	.word	0xffffffff


	//   ....[50]....
        /*02ec*/ 	.word	0xffffffff


	//   ....[51]....
        /*02f0*/ 	.word	0xffffffff


	//   ....[52]....
        /*02f4*/ 	.word	0xffffffff


	//   ....[53]....
        /*02f8*/ 	.word	0xffffffff


	//   ....[54]....
        /*02fc*/ 	.word	0xffffffff


	//   ....[55]....
        /*0300*/ 	.word	0xffffffff


	//   ....[56]....
        /*0304*/ 	.word	0xffffffff


	//   ....[57]....
        /*0308*/ 	.word	0xffffffff


	//   ....[58]....
        /*030c*/ 	.word	0xffffffff


	//   ....[59]....
        /*0310*/ 	.word	0xffffffff


	//   ....[60]....
        /*0314*/ 	.word	0xffffffff


	//   ....[61]....
        /*0318*/ 	.word	0xffffffff


	//   ....[62]....
        /*031c*/ 	.word	0xffffffff


	//   ....[63]....
        /*0320*/ 	.word	0xffffffff


	//   ....[64]....
        /*0324*/ 	.word	0xffffffff


	//   ....[65]....
        /*0328*/ 	.word	0xffffffff


	//   ....[66]....
        /*032c*/ 	.word	0xffffffff


	//   ....[67]....
        /*0330*/ 	.word	0xffffffff


	//   ....[68]....
        /*0334*/ 	.word	0xffffffff


	//   ....[69]....
        /*0338*/ 	.word	0xffffffff


	//   ....[70]....
        /*033c*/ 	.word	0xffffffff


	//   ....[71]....
        /*0340*/ 	.word	0xffffffff


	//   ....[72]....
        /*0344*/ 	.word	0xffffffff


	//   ....[73]....
        /*0348*/ 	.word	0xffffffff


	//   ....[74]....
        /*034c*/ 	.word	0xffffffff


	//   ....[75]....
        /*0350*/ 	.word	0xffffffff


	//   ....[76]....
        /*0354*/ 	.word	0xffffffff


	//   ....[77]....
        /*0358*/ 	.word	0xffffffff


	//   ....[78]....
        /*035c*/ 	.word	0xffffffff


	//   ....[79]....
        /*0360*/ 	.word	0xffffffff


	//   ....[80]....
        /*0364*/ 	.word	0xffffffff


	//   ....[81]....
        /*0368*/ 	.word	0xffffffff


	//   ....[82]....
        /*036c*/ 	.word	0xffffffff


	//   ....[83]....
        /*0370*/ 	.word	0xffffffff


	//   ....[84]....
        /*0374*/ 	.word	0xffffffff


	//   ....[85]....
        /*0378*/ 	.word	0xffffffff


	//   ....[86]....
        /*037c*/ 	.word	0xffffffff


	//   ....[87]....
        /*0380*/ 	.word	0xffffffff


	//   ....[88]....
        /*0384*/ 	.word	0xffffffff


	//   ....[89]....
        /*0388*/ 	.word	0xffffffff


	//   ....[90]....
        /*038c*/ 	.word	0xffffffff


	//   ....[91]....
        /*0390*/ 	.word	0xffffffff


	//   ....[92]....
        /*0394*/ 	.word	0xffffffff


	//   ....[93]....
        /*0398*/ 	.word	0xffffffff


	//   ....[94]....
        /*039c*/ 	.word	0xffffffff


	//   ....[95]....
        /*03a0*/ 	.word	0xffffffff


	//   ....[96]....
        /*03a4*/ 	.word	0xffffffff


	//   ....[97]....
        /*03a8*/ 	.word	0xffffffff


	//   ....[98]....
        /*03ac*/ 	.word	0xffffffff


	//   ....[99]....
        /*03b0*/ 	.word	0xffffffff


	//   ....[100]....
        /*03b4*/ 	.word	0xffffffff


	//   ....[101]....
        /*03b8*/ 	.word	0xffffffff


	//   ....[102]....
        /*03bc*/ 	.word	0xffffffff


	//   ....[103]....
        /*03c0*/ 	.word	0x0500000f


	//   ....[104]....
        /*03c4*/ 	.word	0x0500000f


	//   ....[105]....
        /*03c8*/ 	.word	0x0500000f


	//   ....[106]....
        /*03cc*/ 	.word	0x0500000f


	//   ....[107]....
        /*03d0*/ 	.word	0x0500000f


	//   ....[108]....
        /*03d4*/ 	.word	0x0500000f


	//   ....[109]....
        /*03d8*/ 	.word	0x0500000f


	//   ....[110]....
        /*03dc*/ 	.word	0x0500000f


	//   ....[111]....
        /*03e0*/ 	.word	0x0500000f


	//   ....[112]....
        /*03e4*/ 	.word	0x0500000f


	//   ....[113]....
        /*03e8*/ 	.word	0x0500000f


	//   ....[114]....
        /*03ec*/ 	.word	0x0500000f


	//   ....[115]....
        /*03f0*/ 	.word	0x0500000f


	//   ....[116]....
        /*03f4*/ 	.word	0x0500000f


	//   ....[117]....
        /*03f8*/ 	.word	0x0500000f


	//   ....[118]....
        /*03fc*/ 	.word	0x0500000f


	//   ....[119]....
        /*0400*/ 	.word	0x0500000f


	//   ....[120]....
        /*0404*/ 	.word	0x0500000f


	//   ....[121]....
        /*0408*/ 	.word	0x0500000f


	//   ....[122]....
        /*040c*/ 	.word	0x0500000f


	//   ....[123]....
        /*0410*/ 	.word	0x0500000f


	//   ....[124]....
        /*0414*/ 	.word	0x0500000f


	//   ....[125]....
        /*0418*/ 	.word	0x0500000f


	//   ....[126]....
        /*041c*/ 	.word	0x0500000f


	//   ....[127]....
        /*0420*/ 	.word	0x0500000f


	//   ....[128]....
        /*0424*/ 	.word	0x0500000f


	//   ....[129]....
        /*0428*/ 	.word	0x0500000f


	//   ....[130]....
        /*042c*/ 	.word	0x0500000f


	//   ....[131]....
        /*0430*/ 	.word	0x0500000f


	//   ....[132]....
        /*0434*/ 	.word	0x0500000f


	//   ....[133]....
        /*0438*/ 	.word	0x0500000f


	//   ....[134]....
        /*043c*/ 	.word	0x0500000f


	//----- nvinfo : EIATTR_COOP_GROUP_INSTR_OFFSETS
	.align		4
.L_1243:
        /*0440*/ 	.byte	0x04, 0x28
        /*0442*/ 	.short	(.L_1245 - .L_1244)


	//   ....[0]....
.L_1244:
        /*0444*/ 	.word	0x00000070


	//   ....[1]....
        /*0448*/ 	.word	0x00000140


	//   ....[2]....
        /*044c*/ 	.word	0x00000190


	//   ....[3]....
        /*0450*/ 	.word	0x000003c0


	//   ....[4]....
        /*0454*/ 	.word	0x00000520


	//   ....[5]....
        /*0458*/ 	.word	0x00000640


	//   ....[6]....
        /*045c*/ 	.word	0x000007a0


	//   ....[7]....
        /*0460*/ 	.word	0x00001ef0


	//   ....[8]....
        /*0464*/ 	.word	0x00002570


	//   ....[9]....
        /*0468*/ 	.word	0x000033f0


	//   ....[10]....
        /*046c*/ 	.word	0x00003ba0


	//   ....[11]....
        /*0470*/ 	.word	0x00003cb0


	//   ....[12]....
        /*0474*/ 	.word	0x000045a0


	//   ....[13]....
        /*0478*/ 	.word	0x00004600


	//   ....[14]....
        /*047c*/ 	.word	0x000051c0


	//   ....[15]....
        /*0480*/ 	.word	0x00005e20


	//   ....[16]....
        /*0484*/ 	.word	0x000060b0


	//   ....[17]....
        /*0488*/ 	.word	0x00006c90


	//   ....[18]....
        /*048c*/ 	.word	0x00006d90


	//   ....[19]....
        /*0490*/ 	.word	0x00007880


	//   ....[20]....
        /*0494*/ 	.word	0x000078f0


	//   ....[21]....
        /*0498*/ 	.word	0x00008620


	//   ....[22]....
        /*049c*/ 	.word	0x000090e0


	//   ....[23]....
        /*04a0*/ 	.word	0x00009120


	//   ....[24]....
        /*04a4*/ 	.word	0x00009800


	//   ....[25]....
        /*04a8*/ 	.word	0x00009850


	//   ....[26]....
        /*04ac*/ 	.word	0x0000a970


	//   ....[27]....
        /*04b0*/ 	.word	0x0000b2b0


	//   ....[28]....
        /*04b4*/ 	.word	0x0000b550


	//   ....[29]....
        /*04b8*/ 	.word	0x0000c140


	//   ....[30]....
        /*04bc*/ 	.word	0x0000c240


	//   ....[31]....
        /*04c0*/ 	.word	0x0000cd50


	//   ....[32]....
        /*04c4*/ 	.word	0x0000cdb0


	//   ....[33]....
        /*04c8*/ 	.word	0x0000dab0


	//   ....[34]....
        /*04cc*/ 	.word	0x0000dbc0


	//   ....[35]....
        /*04d0*/ 	.word	0x0000dc20


	//   ....[36]....
        /*04d4*/ 	.word	0x0000dd60


	//   ....[37]....
        /*04d8*/ 	.word	0x0000dd80


	//   ....[38]....
        /*04dc*/ 	.word	0x0000ef30


	//   ....[39]....
        /*04e0*/ 	.word	0x0000ef40


	//   ....[40]....
        /*04e4*/ 	.word	0x0000ef50


	//   ....[41]....
        /*04e8*/ 	.word	0x0000ef60


	//   ....[42]....
        /*04ec*/ 	.word	0x0000f590


	//   ....[43]....
        /*04f0*/ 	.word	0x0000f5b0


	//   ....[44]....
        /*04f4*/ 	.word	0x0000f6e0


	//   ....[45]....
        /*04f8*/ 	.word	0x0000f700


	//   ....[46]....
        /*04fc*/ 	.word	0x0000fb70


	//   ....[47]....
        /*0500*/ 	.word	0x0000fb80


	//   ....[48]....
        /*0504*/ 	.word	0x0000fed0


	//   ....[49]....
        /*0508*/ 	.word	0x0000fee0


	//   ....[50]....
        /*050c*/ 	.word	0x00010b20


	//   ....[51]....
        /*0510*/ 	.word	0x00010b30


	//   ....[52]....
        /*0514*/ 	.word	0x00010c30


	//   ....[53]....
        /*0518*/ 	.word	0x00010c50


	//   ....[54]....
        /*051c*/ 	.word	0x00010de0


	//   ....[55]....
        /*0520*/ 	.word	0x00011000


	//   ....[56]....
        /*0524*/ 	.word	0x00011030


	//   ....[57]....
        /*0528*/ 	.word	0x00011060


	//   ....[58]....
        /*052c*/ 	.word	0x00011090


	//   ....[59]....
        /*0530*/ 	.word	0x000110c0


	//   ....[60]....
        /*0534*/ 	.word	0x000110f0


	//   ....[61]....
        /*0538*/ 	.word	0x00011280


	//   ....[62]....
        /*053c*/ 	.word	0x000112b0


	//   ....[63]....
        /*0540*/ 	.word	0x000112e0


	//   ....[64]....
        /*0544*/ 	.word	0x00011310


	//   ....[65]....
        /*0548*/ 	.word	0x00011340


	//   ....[66]....
        /*054c*/ 	.word	0x00011370


	//   ....[67]....
        /*0550*/ 	.word	0x00011400


	//   ....[68]....
        /*0554*/ 	.word	0x00011430


	//   ....[69]....
        /*0558*/ 	.word	0x00011440


	//   ....[70]....
        /*055c*/ 	.word	0x00011480


	//   ....[71]....
        /*0560*/ 	.word	0x000130a0


	//   ....[72]....
        /*0564*/ 	.word	0x00013d50


	//   ....[73]....
        /*0568*/ 	.word	0x00013d70


	//   ....[74]....
        /*056c*/ 	.word	0x00013e40


	//   ....[75]....
        /*0570*/ 	.word	0x00013e60


	//   ....[76]....
        /*0574*/ 	.word	0x00013f00


	//   ....[77]....
        /*0578*/ 	.word	0x00013f20


	//   ....[78]....
        /*057c*/ 	.word	0x00013f30


	//   ....[79]....
        /*0580*/ 	.word	0x00013fc0


	//   ....[80]....
        /*0584*/ 	.word	0x00014010


	//   ....[81]....
        /*0588*/ 	.word	0x00014020


	//   ....[82]....
        /*058c*/ 	.word	0x00014050


	//   ....[83]....
        /*0590*/ 	.word	0x00014120


	//   ....[84]....
        /*0594*/ 	.word	0x00016e60


	//   ....[85]....
        /*0598*/ 	.word	0x00016e90


	//   ....[86]....
        /*059c*/ 	.word	0x00016ef0


	//   ....[87]....
        /*05a0*/ 	.word	0x00016f20


	//   ....[88]....
        /*05a4*/ 	.word	0x00016f50


	//   ....[89]....
        /*05a8*/ 	.word	0x00016f80


	//   ....[90]....
        /*05ac*/ 	.word	0x00016fb0


	//   ....[91]....
        /*05b0*/ 	.word	0x00016fe0


	//   ....[92]....
        /*05b4*/ 	.word	0x00017180


	//   ....[93]....
        /*05b8*/ 	.word	0x000171b0


	//   ....[94]....
        /*05bc*/ 	.word	0x000171e0


	//   ....[95]....
        /*05c0*/ 	.word	0x00017210


	//   ....[96]....
        /*05c4*/ 	.word	0x00017240


	//   ....[97]....
        /*05c8*/ 	.word	0x00017270


	//   ....[98]....
        /*05cc*/ 	.word	0x00017330


	//   ....[99]....
        /*05d0*/ 	.word	0x00017350


	//   ....[100]....
        /*05d4*/ 	.word	0x00017370


	//   ....[101]....
        /*05d8*/ 	.word	0x000173d0


	//   ....[102]....
        /*05dc*/ 	.word	0x00017df0


	//   ....[103]....
        /*05e0*/ 	.word	0x00018450


	//   ....[104]....
        /*05e4*/ 	.word	0x00018630


	//   ....[105]....
        /*05e8*/ 	.word	0x00018680


	//   ....[106]....
        /*05ec*/ 	.word	0x000186e0


	//   ....[107]....
        /*05f0*/ 	.word	0x000187f0


	//   ....[108]....
        /*05f4*/ 	.word	0x00018850


	//   ....[109]....
        /*05f8*/ 	.word	0x00018970


	//   ....[110]....
        /*05fc*/ 	.word	0x000189d0


	//   ....[111]....
        /*0600*/ 	.word	0x00018a70


	//   ....[112]....
        /*0604*/ 	.word	0x00018b40


	//   ....[113]....
        /*0608*/ 	.word	0x00018c40


	//   ....[114]....
        /*060c*/ 	.word	0x00018cc0


	//   ....[115]....
        /*0610*/ 	.word	0x00018db0


	//   ....[116]....
        /*0614*/ 	.word	0x000190d0


	//   ....[117]....
        /*0618*/ 	.word	0x00019170


	//   ....[118]....
        /*061c*/ 	.word	0x000192e0


	//   ....[119]....
        /*0620*/ 	.word	0x00019350


	//   ....[120]....
        /*0624*/ 	.word	0x000193c0


	//   ....[121]....
        /*0628*/ 	.word	0x00019430


	//   ....[122]....
        /*062c*/ 	.word	0x000194a0


	//   ....[123]....
        /*0630*/ 	.word	0x00019520


	//   ....[124]....
        /*0634*/ 	.word	0x000195a0


	//   ....[125]....
        /*0638*/ 	.word	0x00019630


	//   ....[126]....
        /*063c*/ 	.word	0x000196a0


	//   ....[127]....
        /*0640*/ 	.word	0x00019710


	//   ....[128]....
        /*0644*/ 	.word	0x00019780


	//   ....[129]....
        /*0648*/ 	.word	0x00019800


	//   ....[130]....
        /*064c*/ 	.word	0x00019870


	//   ....[131]....
        /*0650*/ 	.word	0x00019920


	//   ....[132]....
        /*0654*/ 	.word	0x00019970


	//   ....[133]....
        /*0658*/ 	.word	0x00019a00


	//   ....[134]....
        /*065c*/ 	.word	0x00019b30


	//----- nvinfo : EIATTR_REG_RECONFIG
	.align		4
.L_1245:
        /*0660*/ 	.byte	0x01, 0x54
	.zero		2


	//----- nvinfo : EIATTR_SYSCALL_OFFSETS
	.align		4
        /*0664*/ 	.byte	0x04, 0x46
        /*0666*/ 	.short	(.L_1247 - .L_1246)


	//   ....[0]....
.L_1246:
        /*0668*/ 	.word	0x000020e0


	//   ....[1]....
        /*066c*/ 	.word	0x00012d10


	//   ....[2]....
        /*0670*/ 	.word	0x00012e60


	//   ....[3]....
        /*0674*/ 	.word	0x00012f50


	//   ....[4]....
        /*0678*/ 	.word	0x00013800


	//----- nvinfo : EIATTR_MBARRIER_INSTR_OFFSETS
	.align		4
.L_1247:
        /*067c*/ 	.byte	0x04, 0x39
        /*067e*/ 	.short	(.L_1249 - .L_1248)


	//   ....[0]....
.L_1248:
        /*0680*/ 	.word	0x00000270
        /*0684*/ 	.word	0x000000ff
        /*0688*/ 	.word	0x0002d800
        /*068c*/ 	.short	0x0100
        /*068e*/ 	.byte	0x08
	.zero		1


	//   ....[1]....
        /*0690*/ 	.word	0x00000280
        /*0694*/ 	.word	0x000000ff
        /*0698*/ 	.word	0x0002d820
        /*069c*/ 	.short	0x0100
        /*069e*/ 	.byte	0x08
	.zero		1


	//   ....[2]....
        /*06a0*/ 	.word	0x00000370
        /*06a4*/ 	.word	0x000000ff
        /*06a8*/ 	.word	0x0002d830
        /*06ac*/ 	.short	0x0100
        /*06ae*/ 	.byte	0x08
	.zero		1


	//   ....[3]....
        /*06b0*/ 	.word	0x00000380
        /*06b4*/ 	.word	0x000000ff
        /*06b8*/ 	.word	0x0002d840
        /*06bc*/ 	.short	0x0100
        /*06be*/ 	.byte	0x08
	.zero		1


	//   ....[4]....
        /*06c0*/ 	.word	0x00000390
        /*06c4*/ 	.word	0x000000ff
        /*06c8*/ 	.word	0x0002d838
        /*06cc*/ 	.short	0x0100
        /*06ce*/ 	.byte	0x08
	.zero		1


	//   ....[5]....
        /*06d0*/ 	.word	0x000003a0
        /*06d4*/ 	.word	0x000000ff
        /*06d8*/ 	.word	0x0002d848
        /*06dc*/ 	.short	0x0100
        /*06de*/ 	.byte	0x08
	.zero		1


	//   ....[6]....
        /*06e0*/ 	.word	0x000004d0
        /*06e4*/ 	.word	0x000000ff
        /*06e8*/ 	.word	0x0002d850
        /*06ec*/ 	.short	0x0100
        /*06ee*/ 	.byte	0x08
	.zero		1


	//   ....[7]....
        /*06f0*/ 	.word	0x000004e0
        /*06f4*/ 	.word	0x000000ff
        /*06f8*/ 	.word	0x0002d860
        /*06fc*/ 	.short	0x0100
        /*06fe*/ 	.byte	0x08
	.zero		1


	//   ....[8]....
        /*0700*/ 	.word	0x000004f0
        /*0704*/ 	.word	0x000000ff
        /*0708*/ 	.word	0x0002d858
        /*070c*/ 	.short	0x0100
        /*070e*/ 	.byte	0x08
	.zero		1


	//   ....[9]....
        /*0710*/ 	.word	0x00000500
        /*0714*/ 	.word	0x000000ff
        /*0718*/ 	.word	0x0002d868
        /*071c*/ 	.short	0x0100
        /*071e*/ 	.byte	0x08
	.zero		1


	//   ....[10]....
        /*0720*/ 	.word	0x000005f0
        /*0724*/ 	.word	0x000000ff
        /*0728*/ 	.word	0x0002d870
        /*072c*/ 	.short	0x0100
        /*072e*/ 	.byte	0x06
	.zero		1


	//   ....[11]....
        /*0730*/ 	.word	0x00000600
        /*0734*/ 	.word	0x000000ff
        /*0738*/ 	.word	0x0002d880
        /*073c*/ 	.short	0x0100
        /*073e*/ 	.byte	0x06
	.zero		1


	//   ....[12]....
        /*0740*/ 	.word	0x00000610
        /*0744*/ 	.word	0x000000ff
        /*0748*/ 	.word	0x0002d878
        /*074c*/ 	.short	0x0100
        /*074e*/ 	.byte	0x06
	.zero		1


	//   ....[13]....
        /*0750*/ 	.word	0x00000620
        /*0754*/ 	.word	0x000000ff
        /*0758*/ 	.word	0x0002d888
        /*075c*/ 	.short	0x0100
        /*075e*/ 	.byte	0x06
	.zero		1


	//   ....[14]....
        /*0760*/ 	.word	0x00000750
        /*0764*/ 	.word	0x000000ff
        /*0768*/ 	.word	0x0002d890
        /*076c*/ 	.short	0x0100
        /*076e*/ 	.byte	0x08
	.zero		1


	//   ....[15]....
        /*0770*/ 	.word	0x00000760
        /*0774*/ 	.word	0x000000ff
        /*0778*/ 	.word	0x0002d8a0
        /*077c*/ 	.short	0x0100
        /*077e*/ 	.byte	0x08
	.zero		1


	//   ....[16]....
        /*0780*/ 	.word	0x00000770
        /*0784*/ 	.word	0x000000ff
        /*0788*/ 	.word	0x0002d898
        /*078c*/ 	.short	0x0100
        /*078e*/ 	.byte	0x08
	.zero		1


	//   ....[17]....
        /*0790*/ 	.word	0x00000780
        /*0794*/ 	.word	0x000000ff
        /*0798*/ 	.word	0x0002d8a8
        /*079c*/ 	.short	0x0100
        /*079e*/ 	.byte	0x08
	.zero		1


	//   ....[18]....
        /*07a0*/ 	.word	0x000008b0
        /*07a4*/ 	.word	0x000000ff
        /*07a8*/ 	.word	0x0002d8b0
        /*07ac*/ 	.short	0x0100
        /*07ae*/ 	.byte	0x08
	.zero		1


	//   ....[19]....
        /*07b0*/ 	.word	0x000008c0
        /*07b4*/ 	.word	0x000000ff
        /*07b8*/ 	.word	0x0002d8c0
        /*07bc*/ 	.short	0x0100
        /*07be*/ 	.byte	0x08
	.zero		1


	//   ....[20]....
        /*07c0*/ 	.word	0x000008d0
        /*07c4*/ 	.word	0x000000ff
        /*07c8*/ 	.word	0x0002d8b8
        /*07cc*/ 	.short	0x0100
        /*07ce*/ 	.byte	0x08
	.zero		1


	//   ....[21]....
        /*07d0*/ 	.word	0x000008e0
        /*07d4*/ 	.word	0x000000ff
        /*07d8*/ 	.word	0x0002d8c8
        /*07dc*/ 	.short	0x0100
        /*07de*/ 	.byte	0x08
	.zero		1


	//   ....[22]....
        /*07e0*/ 	.word	0x00002160
        /*07e4*/ 	.word	0x000000ff
        /*07e8*/ 	.word	0x0002d800
        /*07ec*/ 	.short	0x010a
        /*07ee*/ 	.byte	0x2a
	.zero		1


	//   ....[23]....
        /*07f0*/ 	.word	0x000021e0
        /*07f4*/ 	.word	0x00000003
        /*07f8*/ 	.word	0x0002d830
        /*07fc*/ 	.short	0x010a
        /*07fe*/ 	.byte	0x3f
	.zero		1


	//   ....[24]....
        /*0800*/ 	.word	0x00002240
        /*0804*/ 	.word	0x00000003
        /*0808*/ 	.word	0x0002d830
        /*080c*/ 	.short	0x010a
        /*080e*/ 	.byte	0x3f
	.zero		1


	//   ....[25]....
        /*0810*/ 	.word	0x000026a0
        /*0814*/ 	.word	0x00000003
        /*0818*/ 	.word	0x00000000
        /*081c*/ 	.short	0x0101
        /*081e*/ 	.byte	0x3f
	.zero		1


	//   ....[26]....
        /*0820*/ 	.word	0x000055f0
        /*0824*/ 	.word	0x000000ff
        /*0828*/ 	.word	0x0002d830
        /*082c*/ 	.short	0x010a
        /*082e*/ 	.byte	0x06
	.zero		1


	//   ....[27]....
        /*0830*/ 	.word	0x00005630
        /*0834*/ 	.word	0x000000ff
        /*0838*/ 	.word	0x0002d830
        /*083c*/ 	.short	0x010a
        /*083e*/ 	.byte	0x06
	.zero		1


	//   ....[28]....
        /*0840*/ 	.word	0x000058d0
        /*0844*/ 	.word	0x000000ff
        /*0848*/ 	.word	0x0002d850
        /*084c*/ 	.short	0x010a
        /*084e*/ 	.byte	0x06
	.zero		1


	//   ....[29]....
        /*0850*/ 	.word	0x00005910
        /*0854*/ 	.word	0x000000ff
        /*0858*/ 	.word	0x0002d850
        /*085c*/ 	.short	0x010a
        /*085e*/ 	.byte	0x06
	.zero		1


	//   ....[30]....
        /*0860*/ 	.word	0x00005eb0
        /*0864*/ 	.word	0x00000006
        /*0868*/ 	.word	0x00000000
        /*086c*/ 	.short	0x0101
        /*086e*/ 	.byte	0x3f
	.zero		1


	//   ....[31]....
        /*0870*/ 	.word	0x00007a00
        /*0874*/ 	.word	0x00000009
        /*0878*/ 	.word	0x00000000
        /*087c*/ 	.short	0x0101
        /*087e*/ 	.byte	0x3f
	.zero		1


	//   ....[32]....
        /*0880*/ 	.word	0x00008a10
        /*0884*/ 	.word	0x000000ff
        /*0888*/ 	.word	0x0002d830
        /*088c*/ 	.short	0x010a
        /*088e*/ 	.byte	0x06
	.zero		1


	//   ....[33]....
        /*0890*/ 	.word	0x00008a50
        /*0894*/ 	.word	0x000000ff
        /*0898*/ 	.word	0x0002d830
        /*089c*/ 	.short	0x010a
        /*089e*/ 	.byte	0x06
	.zero		1


	//   ....[34]....
        /*08a0*/ 	.word	0x00008cf0
        /*08a4*/ 	.word	0x000000ff
        /*08a8*/ 	.word	0x0002d850
        /*08ac*/ 	.short	0x010a
        /*08ae*/ 	.byte	0x06
	.zero		1


	//   ....[35]....
        /*08b0*/ 	.word	0x00008d30
        /*08b4*/ 	.word	0x000000ff
        /*08b8*/ 	.word	0x0002d850
        /*08bc*/ 	.short	0x010a
        /*08be*/ 	.byte	0x06
	.zero		1


	//   ....[36]....
        /*08c0*/ 	.word	0x00009ed0
        /*08c4*/ 	.word	0x0000000c
        /*08c8*/ 	.word	0x00000000
        /*08cc*/ 	.short	0x0101
        /*08ce*/ 	.byte	0x3f
	.zero		1


	//   ....[37]....
        /*08d0*/ 	.word	0x0000a080
        /*08d4*/ 	.word	0x0000000c
        /*08d8*/ 	.word	0x00000000
        /*08dc*/ 	.short	0x0101
        /*08de*/ 	.byte	0x3f
	.zero		1


	//   ....[38]....
        /*08e0*/ 	.word	0x0000aaf0
        /*08e4*/ 	.word	0x000000ff
        /*08e8*/ 	.word	0x0002d830
        /*08ec*/ 	.short	0x010a
        /*08ee*/ 	.byte	0x06
	.zero		1


	//   ....[39]....
        /*08f0*/ 	.word	0x0000ab30
        /*08f4*/ 	.word	0x000000ff
        /*08f8*/ 	.word	0x0002d830
        /*08fc*/ 	.short	0x010a
        /*08fe*/ 	.byte	0x06
	.zero		1


	//   ....[40]....
        /*0900*/ 	.word	0x0000add0
        /*0904*/ 	.word	0x000000ff
        /*0908*/ 	.word	0x0002d850
        /*090c*/ 	.short	0x010a
        /*090e*/ 	.byte	0x06
	.zero		1


	//   ....[41]....
        /*0910*/ 	.word	0x0000ae10
        /*0914*/ 	.word	0x000000ff
        /*0918*/ 	.word	0x0002d850
        /*091c*/ 	.short	0x010a
        /*091e*/ 	.byte	0x06
	.zero		1


	//   ....[42]....
        /*0920*/ 	.word	0x0000b350
        /*0924*/ 	.word	0x00000000
        /*0928*/ 	.word	0x00000000
        /*092c*/ 	.short	0x0101
        /*092e*/ 	.byte	0x3f
	.zero		1


	//   ....[43]....
        /*0930*/ 	.word	0x0000c6e0
        /*0934*/ 	.word	0x0000000d
        /*0938*/ 	.word	0x00000000
        /*093c*/ 	.short	0x0101
        /*093e*/ 	.byte	0x3f
	.zero		1


	//   ....[44]....
        /*0940*/ 	.word	0x0000db30
        /*0944*/ 	.word	0x000000ff
        /*0948*/ 	.word	0x0002d850
        /*094c*/ 	.short	0x010a
        /*094e*/ 	.byte	0x09
	.zero		1


	//   ....[45]....
        /*0950*/ 	.word	0x0000db70
        /*0954*/ 	.word	0x000000ff
        /*0958*/ 	.word	0x0002d850
        /*095c*/ 	.short	0x010a
        /*095e*/ 	.byte	0x09
	.zero		1


	//   ....[46]....
        /*0960*/ 	.word	0x0000e1b0
        /*0964*/ 	.word	0x0000000a
        /*0968*/ 	.word	0x00000000
        /*096c*/ 	.short	0x0101
        /*096e*/ 	.byte	0x3f
	.zero		1


	//   ....[47]....
        /*0970*/ 	.word	0x0000f5c0
        /*0974*/ 	.word	0x000000ff
        /*0978*/ 	.word	0x00000000
        /*097c*/ 	.short	0x0101
        /*097e*/ 	.byte	0x04
	.zero		1


	//   ....[48]....
        /*0980*/ 	.word	0x0000fa80
        /*0984*/ 	.word	0x000000ff
        /*0988*/ 	.word	0x00000000
        /*098c*/ 	.short	0x0101
        /*098e*/ 	.byte	0x04
	.zero		1


	//   ....[49]....
        /*0990*/ 	.word	0x000132c0
        /*0994*/ 	.word	0x00000000
        /*0998*/ 	.word	0x0002d840
        /*099c*/ 	.short	0x010a
        /*099e*/ 	.byte	0x3f
	.zero		1


	//   ....[50]....
        /*09a0*/ 	.word	0x000141f0
        /*09a4*/ 	.word	0x00000011
        /*09a8*/ 	.word	0x0002d800
        /*09ac*/ 	.short	0x0107
        /*09ae*/ 	.byte	0x3f
	.zero		1


	//   ....[51]....
        /*09b0*/ 	.word	0x000142e0
        /*09b4*/ 	.word	0x00000011
        /*09b8*/ 	.word	0x0002d800
        /*09bc*/ 	.short	0x0101
        /*09be*/ 	.byte	0x3f
	.zero		1


	//   ....[52]....
        /*09c0*/ 	.word	0x00014300
        /*09c4*/ 	.word	0x00000011
        /*09c8*/ 	.word	0x0002d820
        /*09cc*/ 	.short	0x010a
        /*09ce*/ 	.byte	0x3f
	.zero		1


	//   ....[53]....
        /*09d0*/ 	.word	0x000146e0
        /*09d4*/ 	.word	0x00000003
        /*09d8*/ 	.word	0x0002d840
        /*09dc*/ 	.short	0x010a
        /*09de*/ 	.byte	0x3f
	.zero		1


	//   ....[54]....
        /*09e0*/ 	.word	0x00014b60
        /*09e4*/ 	.word	0x00000003
        /*09e8*/ 	.word	0x00000060
        /*09ec*/ 	.short	0x010a
        /*09ee*/ 	.byte	0x3f
	.zero		1


	//   ....[55]....
        /*09f0*/ 	.word	0x00015280
        /*09f4*/ 	.word	0x00000003
        /*09f8*/ 	.word	0x0002d840
        /*09fc*/ 	.short	0x010a
        /*09fe*/ 	.byte	0x3f
	.zero		1


	//   ....[56]....
        /*0a00*/ 	.word	0x00015700
        /*0a04*/ 	.word	0x0000000c
        /*0a08*/ 	.word	0x00000060
        /*0a0c*/ 	.short	0x010a
        /*0a0e*/ 	.byte	0x3f
	.zero		1


	//   ....[57]....
        /*0a10*/ 	.word	0x00015d70
        /*0a14*/ 	.word	0x00000002
        /*0a18*/ 	.word	0x0002d840
        /*0a1c*/ 	.short	0x010a
        /*0a1e*/ 	.byte	0x3f
	.zero		1


	//   ....[58]....
        /*0a20*/ 	.word	0x00016200
        /*0a24*/ 	.word	0x00000007
        /*0a28*/ 	.word	0x00000060
        /*0a2c*/ 	.short	0x010a
        /*0a2e*/ 	.byte	0x3f
	.zero		1


	//   ....[59]....
        /*0a30*/ 	.word	0x00016820
        /*0a34*/ 	.word	0x00000003
        /*0a38*/ 	.word	0x0002d860
        /*0a3c*/ 	.short	0x010a
        /*0a3e*/ 	.byte	0x3f
	.zero		1


	//   ....[60]....
        /*0a40*/ 	.word	0x00017d70
        /*0a44*/ 	.word	0x00000009
        /*0a48*/ 	.word	0x0002d820
        /*0a4c*/ 	.short	0x010a
        /*0a4e*/ 	.byte	0x3f
	.zero		1


	//   ....[61]....
        /*0a50*/ 	.word	0x00017f10
        /*0a54*/ 	.word	0x00000007
        /*0a58*/ 	.word	0x00000000
        /*0a5c*/ 	.short	0x010a
        /*0a5e*/ 	.byte	0x3f
	.zero		1


	//   ....[62]....
        /*0a60*/ 	.word	0x00017f80
        /*0a64*/ 	.word	0x00000003
        /*0a68*/ 	.word	0x00000000
        /*0a6c*/ 	.short	0x010a
        /*0a6e*/ 	.byte	0x3f
	.zero		1


	//   ....[63]....
        /*0a70*/ 	.word	0x00017fe0
        /*0a74*/ 	.word	0x00000005
        /*0a78*/ 	.word	0x00000000
        /*0a7c*/ 	.short	0x010a
        /*0a7e*/ 	.byte	0x3f
	.zero		1


	//   ....[64]....
        /*0a80*/ 	.word	0x00018010
        /*0a84*/ 	.word	0x00000003
        /*0a88*/ 	.word	0x00000000
        /*0a8c*/ 	.short	0x010a
        /*0a8e*/ 	.byte	0x3f
	.zero		1


	//   ....[65]....
        /*0a90*/ 	.word	0x00018080
        /*0a94*/ 	.word	0x00000003
        /*0a98*/ 	.word	0x0002d800
        /*0a9c*/ 	.short	0x010a
        /*0a9e*/ 	.byte	0x3f
	.zero		1


	//   ....[66]....
        /*0aa0*/ 	.word	0x000180d0
        /*0aa4*/ 	.word	0x00000003
        /*0aa8*/ 	.word	0x0002d830
        /*0aac*/ 	.short	0x010a
        /*0aae*/ 	.byte	0x3f
	.zero		1


	//   ....[67]....
        /*0ab0*/ 	.word	0x00018130
        /*0ab4*/ 	.word	0x00000007
        /*0ab8*/ 	.word	0x0002d830
        /*0abc*/ 	.short	0x010a
        /*0abe*/ 	.byte	0x3f
	.zero		1


	//   ....[68]....
        /*0ac0*/ 	.word	0x00018190
        /*0ac4*/ 	.word	0x00000007
        /*0ac8*/ 	.word	0x0002d850
        /*0acc*/ 	.short	0x010a
        /*0ace*/ 	.byte	0x3f
	.zero		1


	//   ....[69]....
        /*0ad0*/ 	.word	0x000181f0
        /*0ad4*/ 	.word	0x00000005
        /*0ad8*/ 	.word	0x0002d830
        /*0adc*/ 	.short	0x010a
        /*0ade*/ 	.byte	0x3f
	.zero		1


	//   ....[70]....
        /*0ae0*/ 	.word	0x00018250
        /*0ae4*/ 	.word	0x00000005
        /*0ae8*/ 	.word	0x0002d850
        /*0aec*/ 	.short	0x010a
        /*0aee*/ 	.byte	0x3f
	.zero		1


	//   ....[71]....
        /*0af0*/ 	.word	0x000182b0
        /*0af4*/ 	.word	0x00000005
        /*0af8*/ 	.word	0x0002d830
        /*0afc*/ 	.short	0x010a
        /*0afe*/ 	.byte	0x3f
	.zero		1


	//   ....[72]....
        /*0b00*/ 	.word	0x00018310
        /*0b04*/ 	.word	0x00000005
        /*0b08*/ 	.word	0x0002d850
        /*0b0c*/ 	.short	0x010a
        /*0b0e*/ 	.byte	0x3f
	.zero		1


	//   ....[73]....
        /*0b10*/ 	.word	0x00018370
        /*0b14*/ 	.word	0x00000007
        /*0b18*/ 	.word	0x0002d850
        /*0b1c*/ 	.short	0x010a
        /*0b1e*/ 	.byte	0x3f
	.zero		1


	//   ....[74]....
        /*0b20*/ 	.word	0x00018510
        /*0b24*/ 	.word	0x00000000
        /*0b28*/ 	.word	0x0002d840
        /*0b2c*/ 	.short	0x010a
        /*0b2e*/ 	.byte	0x3f
	.zero		1


	//   ....[75]....
        /*0b30*/ 	.word	0x00018df0
        /*0b34*/ 	.word	0x00000011
        /*0b38*/ 	.word	0x0002d820
        /*0b3c*/ 	.short	0x010a
        /*0b3e*/ 	.byte	0x3f
	.zero		1


	//   ....[76]....
        /*0b40*/ 	.word	0x00018e40
        /*0b44*/ 	.word	0x00000003
        /*0b48*/ 	.word	0x0002d840
        /*0b4c*/ 	.short	0x010a
        /*0b4e*/ 	.byte	0x3f
	.zero		1


	//   ....[77]....
        /*0b50*/ 	.word	0x00018e90
        /*0b54*/ 	.word	0x00000003
        /*0b58*/ 	.word	0x00000060
        /*0b5c*/ 	.short	0x010a
        /*0b5e*/ 	.byte	0x3f
	.zero		1


	//   ....[78]....
        /*0b60*/ 	.word	0x00018ee0
        /*0b64*/ 	.word	0x00000003
        /*0b68*/ 	.word	0x0002d840
        /*0b6c*/ 	.short	0x010a
        /*0b6e*/ 	.byte	0x3f
	.zero		1


	//   ....[79]....
        /*0b70*/ 	.word	0x00018f30
        /*0b74*/ 	.word	0x0000000c
        /*0b78*/ 	.word	0x00000060
        /*0b7c*/ 	.short	0x010a
        /*0b7e*/ 	.byte	0x3f
	.zero		1


	//   ....[80]....
        /*0b80*/ 	.word	0x00018f80
        /*0b84*/ 	.word	0x00000002
        /*0b88*/ 	.word	0x0002d840
        /*0b8c*/ 	.short	0x010a
        /*0b8e*/ 	.byte	0x3f
	.zero		1


	//   ....[81]....
        /*0b90*/ 	.word	0x00018fd0
        /*0b94*/ 	.word	0x00000007
        /*0b98*/ 	.word	0x00000060
        /*0b9c*/ 	.short	0x010a
        /*0b9e*/ 	.byte	0x3f
	.zero		1


	//   ....[82]....
        /*0ba0*/ 	.word	0x00019020
        /*0ba4*/ 	.word	0x00000003
        /*0ba8*/ 	.word	0x0002d860
        /*0bac*/ 	.short	0x010a
        /*0bae*/ 	.byte	0x3f
	.zero		1


	//   ....[83]....
        /*0bb0*/ 	.word	0x00019a50
        /*0bb4*/ 	.word	0x00000009
        /*0bb8*/ 	.word	0x0002d820
        /*0bbc*/ 	.short	0x010a
        /*0bbe*/ 	.byte	0x3f
	.zero		1


	//   ....[84]....
        /*0bc0*/ 	.word	0x00019bf0
        /*0bc4*/ 	.word	0x00000007
        /*0bc8*/ 	.word	0x00000000
        /*0bcc*/ 	.short	0x010a
        /*0bce*/ 	.byte	0x3f
	.zero		1


	//   ....[85]....
        /*0bd0*/ 	.word	0x00019c40
        /*0bd4*/ 	.word	0x00000003
        /*0bd8*/ 	.word	0x00000000
        /*0bdc*/ 	.short	0x010a
        /*0bde*/ 	.byte	0x3f
	.zero		1


	//   ....[86]....
        /*0be0*/ 	.word	0x00019c90
        /*0be4*/ 	.word	0x00000005
        /*0be8*/ 	.word	0x00000000
        /*0bec*/ 	.short	0x010a
        /*0bee*/ 	.byte	0x3f
	.zero		1


	//----- nvinfo : EIATTR_NUM_MBARRIERS
	.align		4
.L_1249:
        /*0bf0*/ 	.byte	0x03, 0x38
        /*0bf2*/ 	.short	0x0016


	//----- nvinfo : EIATTR_EXIT_INSTR_OFFSETS
	.align		4
        /*0bf4*/ 	.byte	0x04, 0x1c
        /*0bf6*/ 	.short	(.L_1251 - .L_1250)


	//   ....[0]....
.L_1250:
        /*0bf8*/ 	.word	0x00000a80


	//   ....[1]....
        /*0bfc*/ 	.word	0x00010d80


	//   ....[2]....
        /*0c00*/ 	.word	0x00018060


	//----- nvinfo : EIATTR_MAX_THREADS
	.align		4
.L_1251:
        /*0c04*/ 	.byte	0x04, 0x05
        /*0c06*/ 	.short	(.L_1253 - .L_1252)
.L_1252:
        /*0c08*/ 	.word	0x00000200
        /*0c0c*/ 	.word	0x00000001
        /*0c10*/ 	.word	0x00000001


	//----- nvinfo : EIATTR_CRS_STACK_SIZE
	.align		4
.L_1253:
        /*0c14*/ 	.byte	0x04, 0x1e
        /*0c16*/ 	.short	(.L_1255 - .L_1254)
.L_1254:
        /*0c18*/ 	.word	0x00000000


	//----- nvinfo : EIATTR_CBANK_PARAM_SIZE
	.align		4
.L_1255:
        /*0c1c*/ 	.byte	0x03, 0x19
        /*0c1e*/ 	.short	0x0af0


	//----- nvinfo : EIATTR_PARAM_CBANK
	.align		4
        /*0c20*/ 	.byte	0x04, 0x0a
        /*0c22*/ 	.short	(.L_1257 - .L_1256)
	.align		4
.L_1256:
        /*0c24*/ 	.word	index@(.nv.constant0._ZN7cutlass13device_kernelIN5flash11enable_sm90INS1_16FlashAttnFwdSm90INS1_25CollectiveMainloopFwdSm90ILi2EN4cute5tupleIJNS5_1CILi1EEES8_S8_EEENS6_IJNS7_ILi192EEENS7_ILi128EEENS7_ILi96EEEEEELi96ENS_10bfloat16_tEfNS_4arch4Sm90ELb0ELb1ELb0ELb1ELb0ELb0ELb0ELb0ELb1ELb1ELb1ELb0EEENS1_21CollectiveEpilogueFwdINS6_IJSA_SC_SB_EEES9_SE_SG_Li384ELb1ELb1ELb1ELb0EEENS1_36VarlenDynamicPersistentTileSchedulerILi192ELi128ELi384ELi128ELb1ELb1ELb1ELb1ELb0ELb1EEEEEEEEEvNT_6ParamsE)
        /*0c28*/ 	.short	0x0210
        /*0c2a*/ 	.short	0x0af0


	//----- nvinfo : EIATTR_SW_WAR
	.align		4
.L_1257:
        /*0c2c*/ 	.byte	0x04, 0x36
        /*0c2e*/ 	.short	(.L_1259 - .L_1258)
.L_1258:
        /*0c30*/ 	.word	0x00000008
.L_1259:


//--------------------- .nv.info._ZN7cutlass13device_kernelIN5flash11enable_sm90INS1_16FlashAttnFwdSm90INS1_25CollectiveMainloopFwdSm90ILi2EN4cute5tupleIJNS5_1CILi1EEES8_S8_EEENS6_IJNS7_ILi192EEENS7_ILi128EEENS7_ILi96EEEEEELi96ENS_10bfloat16_tEfNS_4arch4Sm90ELb0ELb1ELb0ELb1ELb0ELb1ELb0ELb0ELb1ELb1ELb1ELb0EEENS1_21CollectiveEpilogueFwdINS6_IJSA_SC_SB_EEES9_SE_SG_Li384ELb1ELb1ELb1ELb0EEENS1_36VarlenDynamicPersistentTileSchedulerILi192ELi128ELi384ELi128ELb1ELb1ELb1ELb1ELb0ELb1EEEEEEEEEvNT_6ParamsE --------------------------
	.section	.nv.info._ZN7cutlass13device_kernelIN5flash11enable_sm90INS1_16FlashAttnFwdSm90INS1_25CollectiveMainloopFwdSm90ILi2EN4cute5tupleIJNS5_1CILi1EEES8_S8_EEENS6_IJNS7_ILi192EEENS7_ILi128EEENS7_ILi96EEEEEELi96ENS_10bfloat16_tEfNS_4arch4Sm90ELb0ELb1ELb0ELb1ELb0ELb1ELb0ELb0ELb1ELb1ELb1ELb0EEENS1_21CollectiveEpilogueFwdINS6_IJSA_SC_SB_EEES9_SE_SG_Li384ELb1ELb1ELb1ELb0EEENS1_36VarlenDynamicPersistentTileSchedulerILi192ELi128ELi384ELi128ELb1ELb1ELb1ELb1ELb0ELb1EEEEEEEEEvNT_6ParamsE,"",@"SHT_CUDA_INFO"
	.sectionflags	@""
	.align	4


	//----- nvinfo : EIATTR_CUDA_API_VERSION
	.align		4
        /*0000*/ 	.byte	0x04, 0x37
        /*0002*/ 	.short	(.L_1261 - .L_1260)
.L_1260:
        /*0004*/ 	.word	0x00000082


	//----- nvinfo : EIATTR_KPARAM_INFO
	.align		4
.L_1261:
        /*0008*/ 	.byte	0x04, 0x17
        /*000a*/ 	.short	(.L_1263 - .L_1262)
.L_1262:
        /*000c*/ 	.word	0x00000000
        /*0010*/ 	.short	0x0000
        /*0012*/ 	.short	0x0070
        /*0014*/ 	.byte	0x00, 0xf0, 0x01, 0x2a


	//----- nvinfo : EIATTR_SPARSE_MMA_MASK
	.align		4
.L_1263:
        /*0018*/ 	.byte	0x03, 0x50
        /*001a*/ 	.short	0x0000


	//----- nvinfo : EIATTR_MAXREG_COUNT
	.align		4
        /*001c*/ 	.byte	0x03, 0x1b
        /*001e*/ 	.short	0x0080


	//----- nvinfo : EIATTR_NUM_BARRIERS
	.align		4
        /*0020*/ 	.byte	0x02, 0x4c
        /*0022*/ 	.byte	0x10
	.zero		1


	//----- nvinfo : EIATTR_EXTERNS
	.align		4
        /*0024*/ 	.byte	0x04, 0x0f
        /*0026*/ 	.short	(.L_1265 - .L_1264)


	//   ....[0]....
	.align		4
.L_1264:
        /*0028*/ 	.word	index@(__assertfail)


	//----- nvinfo : EIATTR_ANNOTATIONS
	.align		4
.L_1265:
        /*002c*/ 	.byte	0x04, 0x55
        /*002e*/ 	.short	(.L_1267 - .L_1266)


	//   ....[0]....
.L_1266:
        /* <DEDUP_REMOVED lines=98> */


	//----- nvinfo : EIATTR_MERCURY_ISA_VERSION
	.align		4
.L_1267:
        /*0638*/ 	.byte	0x03, 0x5f
        /*063a*/ 	.short	0x0101


	//----- nvinfo : EIATTR_UNUSED_LOAD_BYTE_OFFSET
	.align		4
        /*063c*/ 	.byte	0x04, 0x44
        /*063e*/ 	.short	(.L_1269 - .L_1268)


	//   ....[0]....
.L_1268:
        /*0640*/ 	.word	0x00000af0
        /*0644*/ 	.word	0x0000fff0


	//   ....[1]....
        /*0648*/ 	.word	0x00019370
        /*064c*/ 	.word	0x0000fff0


	//----- nvinfo : EIATTR_INT_WARP_WIDE_INSTR_OFFSETS
	.align		4
.L_1269:
        /*0650*/ 	.byte	0x04, 0x31
        /*0652*/ 	.short	(.L_1271 - .L_1270)


	//   ....[0]....
.L_1270:
        /*0654*/ 	.word	0x00000190


	//   ....[1]....
        /*0658*/ 	.word	0x000001d0


	//   ....[2]....
        /*065c*/ 	.word	0x00000240


	//   ....[3]....
        /*0660*/ 	.word	0x0001fa70


	//   ....[4]....
        /*0664*/ 	.word	0x0001fb00


	//   ....[5]....
        /*0668*/ 	.word	0x000235b0


	//   ....[6]....
        /*066c*/ 	.word	0x00023640


	//----- nvinfo : EIATTR_COOP_GROUP_MASK_REGIDS
	.align		4
.L_1271:
        /*0670*/ 	.byte	0x04, 0x29
        /*0672*/ 	.short	(.L_1273 - .L_1272)


	//   ....[0]....
.L_1272:
        /*0674*/ 	.word	0xffffffff


	//   ....[1]....
        /*0678*/ 	.word	0xffffffff


	//   ....[2]....
        /*067c*/ 	.word	0xffffffff


	//   ....[3]....
        /*0680*/ 	.word	0xffffffff


	//   ....[4]....
        /*0684*/ 	.word	0xffffffff


	//   ....[5]....
        /*0688*/ 	.word	0xffffffff


	//   ....[6]....
        /*068c*/ 	.word	0xffffffff


	//   ....[7]....
        /*0690*/ 	.word	0xffffffff


	//   ....[8]....
        /*0694*/ 	.word	0xffffffff


	//   ....[9]....
        /*0698*/ 	.word	0xffffffff


	//   ....[10]....
        /*069c*/ 	.word	0xffffffff


	//   ....[11]....
        /*06a0*/ 	.word	0xffffffff


	//   ....[12]....
        /*06a4*/ 	.word	0xffffffff


	//   ....[13]....
        /*06a8*/ 	.word	0xffffffff


	//   ....[14]....
        /*06ac*/ 	.word	0xffffffff


	//   ....[15]....
        /*06b0*/ 	.word	0xffffffff


	//   ....[16]....
        /*06b4*/ 	.word	0xffffffff


	//   ....[17]....
        /*06b8*/ 	.word	0xffffffff


	//   ....[18]....
        /*06bc*/ 	.word	0xffffffff


	//   ....[19]....
        /*06c0*/ 	.word	0xffffffff


	//   ....[20]....
        /*06c4*/ 	.word	0xffffffff


	//   ....[21]....
        /*06c8*/ 	.word	0xffffffff


	//   ....[22]....
        /*06cc*/ 	.word	0xffffffff


	//   ....[23]....
        /*06d0*/ 	.word	0xffffffff


	//   ....[24]....
        /*06d4*/ 	.word	0xffffffff


	//   ....[25]....
        /*06d8*/ 	.word	0xffffffff


	//   ....[26]....
        /*06dc*/ 	.word	0xffffffff


	//   ....[27]....
        /*06e0*/ 	.word	0xffffffff


	//   ....[28]....
        /*06e4*/ 	.word	0xffffffff


	//   ....[29]....
        /*06e8*/ 	.word	0xffffffff


	//   ....[30]....
        /*06ec*/ 	.word	0xffffffff


	//   ....[31]....
        /*06f0*/ 	.word	0xffffffff


	//   ....[32]....
        /*06f4*/ 	.word	0xffffffff


	//   ....[33]....
        /*06f8*/ 	.word	0xffffffff


	//   ....[34]....
        /*06fc*/ 	.word	0xffffffff


	//   ....[35]....
        /*0700*/ 	.word	0xffffffff


	//   ....[36]....
        /*0704*/ 	.word	0xffffffff


	//   ....[37]....
        /*0708*/ 	.word	0xffffffff


	//   ....[38]....
        /*070c*/ 	.word	0xffffffff


	//   ....[39]....
        /*0710*/ 	.word	0xffffffff


	//   ....[40]....
        /*0714*/ 	.word	0xffffffff


	//   ....[41]....
        /*0718*/ 	.word	0xffffffff


	//   ....[42]....
        /*071c*/ 	.word	0xffffffff


	//   ....[43]....
        /*0720*/ 	.word	0xffffffff


	//   ....[44]....
        /*0724*/ 	.word	0xffffffff


	//   ....[45]....
        /*0728*/ 	.word	0xffffffff


	//   ....[46]....
        /*072c*/ 	.word	0xffffffff


	//   ....[47]....
        /*0730*/ 	.word	0xffffffff


	//   ....[48]....
        /*0734*/ 	.word	0xffffffff


	//   ....[49]....
        /*0738*/ 	.word	0xffffffff


	//   ....[50]....
        /*073c*/ 	.word	0xffffffff


	//   ....[51]....
        /*0740*/ 	.word	0xffffffff


	//   ....[52]....
        /*0744*/ 	.word	0xffffffff


	//   ....[53]....
        /*0748*/ 	.word	0xffffffff


	//   ....[54]....
        /*074c*/ 	.word	0xffffffff


	//   ....[55]....
        /*0750*/ 	.word	0xffffffff


	//   ....[56]....
        /*0754*/ 	.word	0xffffffff


	//   ....[57]....
        /*0758*/ 	.word	0xffffffff


	//   ....[58]....
        /*075c*/ 	.word	0xffffffff


	//   ....[59]....
        /*0760*/ 	.word	0xffffffff


	//   ....[60]....
        /*0764*/ 	.word	0xffffffff


	//   ....[61]....
        /*0768*/ 	.word	0xffffffff


	//   ....[62]....
        /*076c*/ 	.word	0xffffffff


	//   ....[63]....
        /*0770*/ 	.word	0xffffffff


	//   ....[64]....
        /*0774*/ 	.word	0xffffffff


	//   ....[65]....
        /*0778*/ 	.word	0xffffffff


	//   ....[66]....
        /*077c*/ 	.word	0xffffffff


	//   ....[67]....
        /*0780*/ 	.word	0xffffffff


	//   ....[68]....
        /*0784*/ 	.word	0xffffffff


	//   ....[69]....
        /*0788*/ 	.word	0xffffffff


	//   ....[70]....
        /*078c*/ 	.word	0xffffffff


	//   ....[71]....
        /*0790*/ 	.word	0xffffffff


	//   ....[72]....
        /*0794*/ 	.word	0xffffffff


	//   ....[73]....
        /*0798*/ 	.word	0xffffffff


	//   ....[74]....
        /*079c*/ 	.word	0xffffffff


	//   ....[75]....
        /*07a0*/ 	.word	0xffffffff


	//   ....[76]....
        /*07a4*/ 	.word	0xffffffff


	//   ....[77]....
        /*07a8*/ 	.word	0xffffffff


	//   ....[78]....
        /*07ac*/ 	.word	0xffffffff


	//   ....[79]....
        /*07b0*/ 	.word	0xffffffff


	//   ....[80]....
        /*07b4*/ 	.word	0xffffffff


	//   ....[81]....
        /*07b8*/ 	.word	0xffffffff


	//   ....[82]....
        /*07bc*/ 	.word	0xffffffff


	//   ....[83]....
        /*07c0*/ 	.word	0xffffffff


	//   ....[84]....
        /*07c4*/ 	.word	0xffffffff


	//   ....[85]....
        /*07c8*/ 	.word	0xffffffff


	//   ....[86]....
        /*07cc*/ 	.word	0xffffffff


	//   ....[87]....
        /*07d0*/ 	.word	0xffffffff


	//   ....[88]....
        /*07d4*/ 	.word	0xffffffff


	//   ....[89]....
        /*07d8*/ 	.word	0xffffffff


	//   ....[90]....
        /*07dc*/ 	.word	0xffffffff


	//   ....[91]....
        /*07e0*/ 	.word	0xffffffff


	//   ....[92]....
        /*07e4*/ 	.word	0xffffffff


	//   ....[93]....
        /*07e8*/ 	.word	0xffffffff


	//   ....[94]....
        /*07ec*/ 	.word	0xffffffff


	//   ....[95]....
        /*07f0*/ 	.word	0xffffffff


	//   ....[96]....
        /*07f4*/ 	.word	0xffffffff


	//   ....[97]....
        /*07f8*/ 	.word	0xffffffff


	//   ....[98]....
        /*07fc*/ 	.word	0xffffffff


	//   ....[99]....
        /*0800*/ 	.word	0xffffffff


	//   ....[100]....
        /*0804*/ 	.word	0xffffffff


	//   ....[101]....
        /*0808*/ 	.word	0xffffffff


	//   ....[102]....
        /*080c*/ 	.word	0xffffffff


	//   ....[103]....
        /*0810*/ 	.word	0xffffffff


	//   ....[104]....
        /*0814*/ 	.word	0xffffffff


	//   ....[105]....
        /*0818*/ 	.word	0xffffffff


	//   ....[106]....
        /*081c*/ 	.word	0xffffffff


	//   ....[107]....
        /*0820*/ 	.word	0xffffffff


	//   ....[108]....
        /*0824*/ 	.word	0xffffffff


	//   ....[109]....
        /*0828*/ 	.word	0xffffffff


	//   ....[110]....
        /*082c*/ 	.word	0xffffffff


	//   ....[111]....
        /*0830*/ 	.word	0xffffffff


	//   ....[112]....
        /*0834*/ 	.word	0x0500000f


	//   ....[113]....
        /*0838*/ 	.word	0x0500000f


	//   ....[114]....
        /*083c*/ 	.word	0x0500000f


	//   ....[115]....
        /*0840*/ 	.word	0x0500000f


	//   ....[116]....
        /*0844*/ 	.word	0x0500000f


	//   ....[117]....
        /*0848*/ 	.word	0x0500000f


	//   ....[118]....
        /*084c*/ 	.word	0x0500000f


	//   ....[119]....
        /*0850*/ 	.word	0x0500000f


	//   ....[120]....
        /*0854*/ 	.word	0x0500000f


	//   ....[121]....
        /*0858*/ 	.word	0x0500000f


	//   ....[122]....
        /*085c*/ 	.word	0x0500000f


	//   ....[123]....
        /*0860*/ 	.word	0x0500000f


	//   ....[124]....
        /*0864*/ 	.word	0x0500000f


	//   ....[125]....
        /*0868*/ 	.word	0x0500000f


	//   ....[126]....
        /*086c*/ 	.word	0x0500000f


	//   ....[127]....
        /*0870*/ 	.word	0x0500000f


	//   ....[128]....
        /*0874*/ 	.word	0x0500000f


	//   ....[129]....
        /*0878*/ 	.word	0x0500000f


	//   ....[130]....
        /*087c*/ 	.word	0x0500000f


	//   ....[131]....
        /*0880*/ 	.word	0x0500000f


	//   ....[132]....
        /*0884*/ 	.word	0x0500000f


	//   ....[133]....
        /*0888*/ 	.word	0x0500000f


	//   ....[134]....
        /*088c*/ 	.word	0x0500000f


	//   ....[135]....
        /*0890*/ 	.word	0x0500000f


	//   ....[136]....
        /*0894*/ 	.word	0x0500000f


	//   ....[137]....
        /*0898*/ 	.word	0x0500000f


	//   ....[138]....
        /*089c*/ 	.word	0x0500000f


	//   ....[139]....
        /*08a0*/ 	.word	0x0500000f


	//   ....[140]....
        /*08a4*/ 	.word	0x0500000f


	//   ....[141]....
        /*08a8*/ 	.word	0x0500000f


	//   ....[142]....
        /*08ac*/ 	.word	0x0500000f


	//   ....[143]....
        /*08b0*/ 	.word	0x0500000f


	//   ....[144]....
        /*08b4*/ 	.word	0x0500000f


	//   ....[145]....
        /*08b8*/ 	.word	0x0500000f


	//   ....[146]....
        /*08bc*/ 	.word	0x0500000f


	//   ....[147]....
        /*08c0*/ 	.word	0x0500000f


	//   ....[148]....
        /*08c4*/ 	.word	0x0500000f


	//   ....[149]....
        /*08c8*/ 	.word	0x0500000f


	//   ....[150]....
        /*08cc*/ 	.word	0x0500000f


	//   ....[151]....
        /*08d0*/ 	.word	0x0500000f


	//   ....[152]....
        /*08d4*/ 	.word	0x0500000f


	//   ....[153]....
        /*08d8*/ 	.word	0x0500000f


	//   ....[154]....
        /*08dc*/ 	.word	0x0500000f


	//   ....[155]....
        /*08e0*/ 	.word	0x0500000f


	//   ....[156]....
        /*08e4*/ 	.word	0x0500000f


	//   ....[157]....
        /*08e8*/ 	.word	0x0500000f


	//   ....[158]....
        /*08ec*/ 	.word	0x0500000f


	//   ....[159]....
        /*08f0*/ 	.word	0x0500000f


	//   ....[160]....
        /*08f4*/ 	.word	0x0500000f


	//   ....[161]....
        /*08f8*/ 	.word	0x0500000f


	//   ....[162]....
        /*08fc*/ 	.word	0x0500000f


	//   ....[163]....
        /*0900*/ 	.word	0x0500000f


	//   ....[164]....
        /*0904*/ 	.word	0x0500000f


	//   ....[165]....
        /*0908*/ 	.word	0x0500000f


	//----- nvinfo : EIATTR_COOP_GROUP_INSTR_OFFSETS
	.align		4
.L_1273:
        /*090c*/ 	.byte	0x04, 0x28
        /*090e*/ 	.short	(.L_1275 - .L_1274)


	//   ....[0]....
.L_1274:
        /*0910*/ 	.word	0x00000070


	//   ....[1]....
        /*0914*/ 	.word	0x000001a0


	//   ....[2]....
        /*0918*/ 	.word	0x000001f0


	//   ....[3]....
        /*091c*/ 	.word	0x00000420


	//   ....[4]....
        /*0920*/ 	.word	0x00000580


	//   ....[5]....
        /*0924*/ 	.word	0x000006a0


	//   ....[6]....
        /*0928*/ 	.word	0x00000800


	//   ....[7]....
        /*092c*/ 	.word	0x00007d10


	//   ....[8]....
        /*0930*/ 	.word	0x00008480


	//   ....[9]....
        /*0934*/ 	.word	0x00008490


	//   ....[10]....
        /*0938*/ 	.word	0x000084a0


	//   ....[11]....
        /*093c*/ 	.word	0x000084b0


	//   ....[12]....
        /*0940*/ 	.word	0x0000a410


	//   ....[13]....
        /*0944*/ 	.word	0x0000a420


	//   ....[14]....
        /*0948*/ 	.word	0x0000a430


	//   ....[15]....
        /*094c*/ 	.word	0x0000a440


	//   ....[16]....
        /*0950*/ 	.word	0x0000c8c0


	//   ....[17]....
        /*0954*/ 	.word	0x0000d6c0


	//   ....[18]....
        /*0958*/ 	.word	0x0000ddc0


	//   ....[19]....
        /*095c*/ 	.word	0x0000ded0


	//   ....[20]....
        /*0960*/ 	.word	0x0000e7b0


	//   ....[21]....
        /*0964*/ 	.word	0x0000e810


	//   ....[22]....
        /*0968*/ 	.word	0x0000f480


	//   ....[23]....
        /*096c*/ 	.word	0x0000ff60


	//   ....[24]....
        /*0970*/ 	.word	0x000106a0


	//   ....[25]....
        /*0974*/ 	.word	0x000110b0


	//   ....[26]....
        /*0978*/ 	.word	0x000110d0


	//   ....[27]....
        /*097c*/ 	.word	0x00011e10


	//   ....[28]....
        /*0980*/ 	.word	0x00011e30


	//   ....[29]....
        /*0984*/ 	.word	0x00012c30


	//   ....[30]....
        /*0988*/ 	.word	0x00013900


	//   ....[31]....
        /*098c*/ 	.word	0x00013920


	//   ....[32]....
        /*0990*/ 	.word	0x00014050


	//   ....[33]....
        /*0994*/ 	.word	0x00014090


	//   ....[34]....
        /*0998*/ 	.word	0x000152a0


	//   ....[35]....
        /*099c*/ 	.word	0x000159d0


	//   ....[36]....
        /*09a0*/ 	.word	0x00016160


	//   ....[37]....
        /*09a4*/ 	.word	0x00016b60


	//   ....[38]....
        /*09a8*/ 	.word	0x00016b80


	//   ....[39]....
        /*09ac*/ 	.word	0x000178c0


	//   ....[40]....
        /*09b0*/ 	.word	0x000178e0


	//   ....[41]....
        /*09b4*/ 	.word	0x000186e0


	//   ....[42]....
        /*09b8*/ 	.word	0x00018e00


	//   ....[43]....
        /*09bc*/ 	.word	0x00018e10


	//   ....[44]....
        /*09c0*/ 	.word	0x00018e60


	//   ....[45]....
        /*09c4*/ 	.word	0x00018e70


	//   ....[46]....
        /*09c8*/ 	.word	0x00019d30


	//   ....[47]....
        /*09cc*/ 	.word	0x00019d50


	//   ....[48]....
        /*09d0*/ 	.word	0x00019d60


	//   ....[49]....
        /*09d4*/ 	.word	0x00019d70


	//   ....[50]....
        /*09d8*/ 	.word	0x0001a410


	//   ....[51]....
        /*09dc*/ 	.word	0x0001a420


	//   ....[52]....
        /*09e0*/ 	.word	0x0001a570


	//   ....[53]....
        /*09e4*/ 	.word	0x0001a580


	//   ....[54]....
        /*09e8*/ 	.word	0x0001a970


	//   ....[55]....
        /*09ec*/ 	.word	0x0001a980


	//   ....[56]....
        /*09f0*/ 	.word	0x0001aee0


	//   ....[57]....
        /*09f4*/ 	.word	0x0001aef0


	//   ....[58]....
        /*09f8*/ 	.word	0x0001bd00


	//   ....[59]....
        /*09fc*/ 	.word	0x0001bd10


	//   ....[60]....
        /*0a00*/ 	.word	0x0001be70


	//   ....[61]....
        /*0a04*/ 	.word	0x0001be80


	//   ....[62]....
        /*0a08*/ 	.word	0x0001c030


	//   ....[63]....
        /*0a0c*/ 	.word	0x0001c230


	//   ....[64]....
        /*0a10*/ 	.word	0x0001c260


	//   ....[65]....
        /*0a14*/ 	.word	0x0001c290


	//   ....[66]....
        /*0a18*/ 	.word	0x0001c2c0


	//   ....[67]....
        /*0a1c*/ 	.word	0x0001c2f0


	//   ....[68]....
        /*0a20*/ 	.word	0x0001c320


	//   ....[69]....
        /*0a24*/ 	.word	0x0001c4b0


	//   ....[70]....
        /*0a28*/ 	.word	0x0001c4e0


	//   ....[71]....
        /*0a2c*/ 	.word	0x0001c510


	//   ....[72]....
        /*0a30*/ 	.word	0x0001c540


	//   ....[73]....
        /*0a34*/ 	.word	0x0001c570


	//   ....[74]....
        /*0a38*/ 	.word	0x0001c5a0


	//   ....[75]....
        /*0a3c*/ 	.word	0x0001c630


	//   ....[76]....
        /*0a40*/ 	.word	0x0001c660


	//   ....[77]....
        /*0a44*/ 	.word	0x0001c670


	//   ....[78]....
        /*0a48*/ 	.word	0x0001c6b0


	//   ....[79]....
        /*0a4c*/ 	.word	0x0001df70


	//   ....[80]....
        /*0a50*/ 	.word	0x00020000


	//   ....[81]....
        /*0a54*/ 	.word	0x00020c50


	//   ....[82]....
        /*0a58*/ 	.word	0x00020c70


	//   ....[83]....
        /*0a5c*/ 	.word	0x00020d00


	//   ....[84]....
        /*0a60*/ 	.word	0x00020d20


	//   ....[85]....
        /*0a64*/ 	.word	0x00020dc0


	//   ....[86]....
        /*0a68*/ 	.word	0x00020de0


	//   ....[87]....
        /*0a6c*/ 	.word	0x00020df0


	//   ....[88]....
        /*0a70*/ 	.word	0x00020e00


	//   ....[89]....
        /*0a74*/ 	.word	0x00020f20


	//   ....[90]....
        /*0a78*/ 	.word	0x00020f30


	//   ....[91]....
        /*0a7c*/ 	.word	0x00020f40


	//   ....[92]....
        /*0a80*/ 	.word	0x00020fd0


	//   ....[93]....
        /*0a84*/ 	.word	0x00023d50


	//   ....[94]....
        /*0a88*/ 	.word	0x00023d70


	//   ....[95]....
        /*0a8c*/ 	.word	0x00023dd0


	//   ....[96]....
        /*0a90*/ 	.word	0x00023e00


	//   ....[97]....
        /*0a94*/ 	.word	0x00023e30


	//   ....[98]....
        /*0a98*/ 	.word	0x00023e60


	//   ....[99]....
        /*0a9c*/ 	.word	0x00023e90


	//   ....[100]....
        /*0aa0*/ 	.word	0x00023ec0


	//   ....[101]....
        /*0aa4*/ 	.word	0x00024050


	//   ....[102]....
        /*0aa8*/ 	.word	0x00024090


	//   ....[103]....
        /*0aac*/ 	.word	0x000240c0


	//   ....[104]....
        /*0ab0*/ 	.word	0x000240f0


	//   ....[105]....
        /*0ab4*/ 	.word	0x00024120


	//   ....[106]....
        /*0ab8*/ 	.word	0x00024150


	//   ....[107]....
        /*0abc*/ 	.word	0x00024210


	//   ....[108]....
        /*0ac0*/ 	.word	0x00024230


	//   ....[109]....
        /*0ac4*/ 	.word	0x00024250


	//   ....[110]....
        /*0ac8*/ 	.word	0x000242b0


	//   ....[111]....
        /*0acc*/ 	.word	0x00024cd0


	//   ....[112]....
        /*0ad0*/ 	.word	0x000250d0


	//   ....[113]....
        /*0ad4*/ 	.word	0x00025170


	//   ....[114]....
        /*0ad8*/ 	.word	0x00025200


	//   ....[115]....
        /*0adc*/ 	.word	0x00025250


	//   ....[116]....
        /*0ae0*/ 	.word	0x000252a0


	//   ....[117]....
        /*0ae4*/ 	.word	0x00025380


	//   ....[118]....
        /*0ae8*/ 	.word	0x00025410


	//   ....[119]....
        /*0aec*/ 	.word	0x00025460


	//   ....[120]....
        /*0af0*/ 	.word	0x000254b0


	//   ....[121]....
        /*0af4*/ 	.word	0x00025810


	//   ....[122]....
        /*0af8*/ 	.word	0x00025860


	//   ....[123]....
        /*0afc*/ 	.word	0x000258f0


	//   ....[124]....
        /*0b00*/ 	.word	0x00025980


	//   ....[125]....
        /*0b04*/ 	.word	0x00025a00


	//   ....[126]....
        /*0b08*/ 	.word	0x00025a50


	//   ....[127]....
        /*0b0c*/ 	.word	0x00025ae0


	//   ....[128]....
        /*0b10*/ 	.word	0x00025b70


	//   ....[129]....
        /*0b14*/ 	.word	0x00025bf0


	//   ....[130]....
        /*0b18*/ 	.word	0x00025c40


	//   ....[131]....
        /*0b1c*/ 	.word	0x00025cd0


	//   ....[132]....
        /*0b20*/ 	.word	0x00025d60


	//   ....[133]....
        /*0b24*/ 	.word	0x00025e20


	//   ....[134]....
        /*0b28*/ 	.word	0x00026110


	//   ....[135]....
        /*0b2c*/ 	.word	0x000262b0


	//   ....[136]....
        /*0b30*/ 	.word	0x00026300


	//   ....[137]....
        /*0b34*/ 	.word	0x00026370


	//   ....[138]....
        /*0b38*/ 	.word	0x00026440


	//   ....[139]....
        /*0b3c*/ 	.word	0x000264d0


	//   ....[140]....
        /*0b40*/ 	.word	0x000265e0


	//   ....[141]....
        /*0b44*/ 	.word	0x00026640


	//   ....[142]....
        /*0b48*/ 	.word	0x000266d0


	//   ....[143]....
        /*0b4c*/ 	.word	0x000267c0


	//   ....[144]....
        /*0b50*/ 	.word	0x000268b0


	//   ....[145]....
        /*0b54*/ 	.word	0x00026910


	//   ....[146]....
        /*0b58*/ 	.word	0x00026980


	//   ....[147]....
        /*0b5c*/ 	.word	0x00026d30


	//   ....[148]....
        /*0b60*/ 	.word	0x00026de0


	//   ....[149]....
        /*0b64*/ 	.word	0x00026f30


	//   ....[150]....
        /*0b68*/ 	.word	0x00026fb0


	//   ....[151]....
        /*0b6c*/ 	.word	0x00027020


	//   ....[152]....
        /*0b70*/ 	.word	0x00027090


	//   ....[153]....
        /*0b74*/ 	.word	0x00027100


	//   ....[154]....
        /*0b78*/ 	.word	0x00027180


	//   ....[155]....
        /*0b7c*/ 	.word	0x00027200


	//   ....[156]....
        /*0b80*/ 	.word	0x000272a0


	//   ....[157]....
        /*0b84*/ 	.word	0x00027310


	//   ....[158]....
        /*0b88*/ 	.word	0x00027380


	//   ....[159]....
        /*0b8c*/ 	.word	0x000273f0


	//   ....[160]....
        /*0b90*/ 	.word	0x00027470


	//   ....[161]....
        /*0b94*/ 	.word	0x000274e0


	//   ....[162]....
        /*0b98*/ 	.word	0x00027590


	//   ....[163]....
        /*0b9c*/ 	.word	0x000275e0


	//   ....[164]....
        /*0ba0*/ 	.word	0x00027670


	//   ....[165]....
        /*0ba4*/ 	.word	0x000277a0


	//----- nvinfo : EIATTR_REG_RECONFIG
	.align		4
.L_1275:
        /*0ba8*/ 	.byte	0x01, 0x54
	.zero		2


	//----- nvinfo : EIATTR_SYSCALL_OFFSETS
	.align		4
        /*0bac*/ 	.byte	0x04, 0x46
        /*0bae*/ 	.short	(.L_1277 - .L_1276)


	//   ....[0]....
.L_1276:
        /*0bb0*/ 	.word	0x000021c0


	//   ....[1]....
        /*0bb4*/ 	.word	0x00002310


	//   ....[2]....
        /*0bb8*/ 	.word	0x00007f10


	//   ....[3]....
        /*0bbc*/ 	.word	0x00008230


	//   ....[4]....
        /*0bc0*/ 	.word	0x0001fc60


	//   ....[5]....
        /*0bc4*/ 	.word	0x0001fdb0


	//   ....[6]....
        /*0bc8*/ 	.word	0x0001fea0


	//   ....[7]....
        /*0bcc*/ 	.word	0x00020710


	//----- nvinfo : EIATTR_MBARRIER_INSTR_OFFSETS
	.align		4
.L_1277:
        /*0bd0*/ 	.byte	0x04, 0x39
        /*0bd2*/ 	.short	(.L_1279 - .L_1278)


	//   ....[0]....
.L_1278:
        /*0bd4*/ 	.word	0x000002d0
        /*0bd8*/ 	.word	0x000000ff
        /*0bdc*/ 	.word	0x0002d800
        /*0be0*/ 	.short	0x0100
        /*0be2*/ 	.byte	0x08
	.zero		1


	//   ....[1]....
        /*0be4*/ 	.word	0x000002e0
        /*0be8*/ 	.word	0x000000ff
        /*0bec*/ 	.word	0x0002d820
        /*0bf0*/ 	.short	0x0100
        /*0bf2*/ 	.byte	0x08
	.zero		1


	//   ....[2]....
        /*0bf4*/ 	.word	0x000003d0
        /*0bf8*/ 	.word	0x000000ff
        /*0bfc*/ 	.word	0x0002d830
        /*0c00*/ 	.short	0x0100
        /*0c02*/ 	.byte	0x08
	.zero		1


	//   ....[3]....
        /*0c04*/ 	.word	0x000003e0
        /*0c08*/ 	.word	0x000000ff
        /*0c0c*/ 	.word	0x0002d840
        /*0c10*/ 	.short	0x0100
        /*0c12*/ 	.byte	0x08
	.zero		1


	//   ....[4]....
        /*0c14*/ 	.word	0x000003f0
        /*0c18*/ 	.word	0x000000ff
        /*0c1c*/ 	.word	0x0002d838
        /*0c20*/ 	.short	0x0100
        /*0c22*/ 	.byte	0x08
	.zero		1


	//   ....[5]....
        /*0c24*/ 	.word	0x00000400
        /*0c28*/ 	.word	0x000000ff
        /*0c2c*/ 	.word	0x0002d848
        /*0c30*/ 	.short	0x0100
        /*0c32*/ 	.byte	0x08
	.zero		1


	//   ....[6]....
        /*0c34*/ 	.word	0x00000530
        /*0c38*/ 	.word	0x000000ff
        /*0c3c*/ 	.word	0x0002d850
        /*0c40*/ 	.short	0x0100
        /*0c42*/ 	.byte	0x08
	.zero		1


	//   ....[7]....
        /*0c44*/ 	.word	0x00000540
        /*0c48*/ 	.word	0x000000ff
        /*0c4c*/ 	.word	0x0002d860
        /*0c50*/ 	.short	0x0100
        /*0c52*/ 	.byte	0x08
	.zero		1


	//   ....[8]....
        /*0c54*/ 	.word	0x00000550
        /*0c58*/ 	.word	0x000000ff
        /*0c5c*/ 	.word	0x0002d858
        /*0c60*/ 	.short	0x0100
        /*0c62*/ 	.byte	0x08
	.zero		1


	//   ....[9]....
        /*0c64*/ 	.word	0x00000560
        /*0c68*/ 	.word	0x000000ff
        /*0c6c*/ 	.word	0x0002d868
        /*0c70*/ 	.short	0x0100
        /*0c72*/ 	.byte	0x08
	.zero		1


	//   ....[10]....
        /*0c74*/ 	.word	0x00000650
        /*0c78*/ 	.word	0x000000ff
        /*0c7c*/ 	.word	0x0002d870
        /*0c80*/ 	.short	0x0100
        /*0c82*/ 	.byte	0x06
	.zero		1


	//   ....[11]....
        /*0c84*/ 	.word	0x00000660
        /*0c88*/ 	.word	0x000000ff
        /*0c8c*/ 	.word	0x0002d880
        /*0c90*/ 	.short	0x0100
        /*0c92*/ 	.byte	0x06
	.zero		1


	//   ....[12]....
        /*0c94*/ 	.word	0x00000670
        /*0c98*/ 	.word	0x000000ff
        /*0c9c*/ 	.word	0x0002d878
        /*0ca0*/ 	.short	0x0100
        /*0ca2*/ 	.byte	0x06
	.zero		1


	//   ....[13]....
        /*0ca4*/ 	.word	0x00000680
        /*0ca8*/ 	.word	0x000000ff
        /*0cac*/ 	.word	0x0002d888
        /*0cb0*/ 	.short	0x0100
        /*0cb2*/ 	.byte	0x06
	.zero		1


	//   ....[14]....
        /*0cb4*/ 	.word	0x000007b0
        /*0cb8*/ 	.word	0x000000ff
        /*0cbc*/ 	.word	0x0002d890
        /*0cc0*/ 	.short	0x0100
        /*0cc2*/ 	.byte	0x08
	.zero		1


	//   ....[15]....
        /*0cc4*/ 	.word	0x000007c0
        /*0cc8*/ 	.word	0x000000ff
        /*0ccc*/ 	.word	0x0002d8a0
        /*0cd0*/ 	.short	0x0100
        /*0cd2*/ 	.byte	0x08
	.zero		1


	//   ....[16]....
        /*0cd4*/ 	.word	0x000007d0
        /*0cd8*/ 	.word	0x000000ff
        /*0cdc*/ 	.word	0x0002d898
        /*0ce0*/ 	.short	0x0100
        /*0ce2*/ 	.byte	0x08
	.zero		1


	//   ....[17]....
        /*0ce4*/ 	.word	0x000007e0
        /*0ce8*/ 	.word	0x000000ff
        /*0cec*/ 	.word	0x0002d8a8
        /*0cf0*/ 	.short	0x0100
        /*0cf2*/ 	.byte	0x08
	.zero		1


	//   ....[18]....
        /*0cf4*/ 	.word	0x00000910
        /*0cf8*/ 	.word	0x000000ff
        /*0cfc*/ 	.word	0x0002d8b0
        /*0d00*/ 	.short	0x0100
        /*0d02*/ 	.byte	0x08
	.zero		1


	//   ....[19]....
        /*0d04*/ 	.word	0x00000920
        /*0d08*/ 	.word	0x000000ff
        /*0d0c*/ 	.word	0x0002d8c0
        /*0d10*/ 	.short	0x0100
        /*0d12*/ 	.byte	0x08
	.zero		1


	//   ....[20]....
        /*0d14*/ 	.word	0x00000930
        /*0d18*/ 	.word	0x000000ff
        /*0d1c*/ 	.word	0x0002d8b8
        /*0d20*/ 	.short	0x0100
        /*0d22*/ 	.byte	0x08
	.zero		1


	//   ....[21]....
        /*0d24*/ 	.word	0x00000940
        /*0d28*/ 	.word	0x000000ff
        /*0d2c*/ 	.word	0x0002d8c8
        /*0d30*/ 	.short	0x0100
        /*0d32*/ 	.byte	0x08
	.zero		1


	//   ....[22]....
        /*0d34*/ 	.word	0x00003760
        /*0d38*/ 	.word	0x0000000e
        /*0d3c*/ 	.word	0x0002d890
        /*0d40*/ 	.short	0x010a
        /*0d42*/ 	.byte	0x3f
	.zero		1


	//   ....[23]....
        /*0d44*/ 	.word	0x000052d0
        /*0d48*/ 	.word	0x0000000e
        /*0d4c*/ 	.word	0x0002d890
        /*0d50*/ 	.short	0x010a
        /*0d52*/ 	.byte	0x3f
	.zero		1


	//   ....[24]....
        /*0d54*/ 	.word	0x00006d70
        /*0d58*/ 	.word	0x0000000e
        /*0d5c*/ 	.word	0x0002d890
        /*0d60*/ 	.short	0x010a
        /*0d62*/ 	.byte	0x3f
	.zero		1


	//   ....[25]....
        /*0d64*/ 	.word	0x00006fe0
        /*0d68*/ 	.word	0x0000001c
        /*0d6c*/ 	.word	0x00000000
        /*0d70*/ 	.short	0x0101
        /*0d72*/ 	.byte	0x3f
	.zero		1


	//   ....[26]....
        /*0d74*/ 	.word	0x00007020
        /*0d78*/ 	.word	0x0000000e
        /*0d7c*/ 	.word	0x0002d8b0
        /*0d80*/ 	.short	0x010a
        /*0d82*/ 	.byte	0x3f
	.zero		1


	//   ....[27]....
        /*0d84*/ 	.word	0x00007360
        /*0d88*/ 	.word	0x0000000e
        /*0d8c*/ 	.word	0x00000000
        /*0d90*/ 	.short	0x0101
        /*0d92*/ 	.byte	0x3f
	.zero		1


	//   ....[28]....
        /*0d94*/ 	.word	0x00007fb0
        /*0d98*/ 	.word	0x00000002
        /*0d9c*/ 	.word	0x0002d800
        /*0da0*/ 	.short	0x010a
        /*0da2*/ 	.byte	0x3f
	.zero		1


	//   ....[29]....
        /*0da4*/ 	.word	0x00008000
        /*0da8*/ 	.word	0x00000002
        /*0dac*/ 	.word	0x0002d800
        /*0db0*/ 	.short	0x010a
        /*0db2*/ 	.byte	0x3f
	.zero		1


	//   ....[30]....
        /*0db4*/ 	.word	0x00008be0
        /*0db8*/ 	.word	0x00000002
        /*0dbc*/ 	.word	0x0002d800
        /*0dc0*/ 	.short	0x010a
        /*0dc2*/ 	.byte	0x3f
	.zero		1


	//   ....[31]....
        /*0dc4*/ 	.word	0x0000a930
        /*0dc8*/ 	.word	0x00000002
        /*0dcc*/ 	.word	0x0002d800
        /*0dd0*/ 	.short	0x010a
        /*0dd2*/ 	.byte	0x3f
	.zero		1


	//   ....[32]....
        /*0dd4*/ 	.word	0x0000c2f0
        /*0dd8*/ 	.word	0x00000000
        /*0ddc*/ 	.word	0x0002d830
        /*0de0*/ 	.short	0x010a
        /*0de2*/ 	.byte	0x3f
	.zero		1


	//   ....[33]....
        /*0de4*/ 	.word	0x0000c360
        /*0de8*/ 	.word	0x00000000
        /*0dec*/ 	.word	0x0002d830
        /*0df0*/ 	.short	0x010a
        /*0df2*/ 	.byte	0x3f
	.zero		1


	//   ....[34]....
        /*0df4*/ 	.word	0x0000c960
        /*0df8*/ 	.word	0x00000000
        /*0dfc*/ 	.word	0x00000000
        /*0e00*/ 	.short	0x0101
        /*0e02*/ 	.byte	0x3f
	.zero		1


	//   ....[35]....
        /*0e04*/ 	.word	0x0000f950
        /*0e08*/ 	.word	0x00000009
        /*0e0c*/ 	.word	0x0002d830
        /*0e10*/ 	.short	0x010a
        /*0e12*/ 	.byte	0x3f
	.zero		1


	//   ....[36]....
        /*0e14*/ 	.word	0x0000f9a0
        /*0e18*/ 	.word	0x00000009
        /*0e1c*/ 	.word	0x0002d830
        /*0e20*/ 	.short	0x010a
        /*0e22*/ 	.byte	0x3f
	.zero		1


	//   ....[37]....
        /*0e24*/ 	.word	0x0000fdc0
        /*0e28*/ 	.word	0x00000009
        /*0e2c*/ 	.word	0x0002d850
        /*0e30*/ 	.short	0x010a
        /*0e32*/ 	.byte	0x3f
	.zero		1


	//   ....[38]....
        /*0e34*/ 	.word	0x0000fe00
        /*0e38*/ 	.word	0x00000009
        /*0e3c*/ 	.word	0x0002d850
        /*0e40*/ 	.short	0x010a
        /*0e42*/ 	.byte	0x3f
	.zero		1


	//   ....[39]....
        /*0e44*/ 	.word	0x00010510
        /*0e48*/ 	.word	0x00000009
        /*0e4c*/ 	.word	0x00000000
        /*0e50*/ 	.short	0x0101
        /*0e52*/ 	.byte	0x3f
	.zero		1


	//   ....[40]....
        /*0e54*/ 	.word	0x00010ea0
        /*0e58*/ 	.word	0x00000008
        /*0e5c*/ 	.word	0x00000000
        /*0e60*/ 	.short	0x0101
        /*0e62*/ 	.byte	0x3f
	.zero		1


	//   ....[41]....
        /*0e64*/ 	.word	0x00013000
        /*0e68*/ 	.word	0x00000000
        /*0e6c*/ 	.word	0x0002d830
        /*0e70*/ 	.short	0x010a
        /*0e72*/ 	.byte	0x3f
	.zero		1


	//   ....[42]....
        /*0e74*/ 	.word	0x00013050
        /*0e78*/ 	.word	0x00000000
        /*0e7c*/ 	.word	0x0002d830
        /*0e80*/ 	.short	0x010a
        /*0e82*/ 	.byte	0x3f
	.zero		1


	//   ....[43]....
        /*0e84*/ 	.word	0x00013470
        /*0e88*/ 	.word	0x00000006
        /*0e8c*/ 	.word	0x0002d850
        /*0e90*/ 	.short	0x010a
        /*0e92*/ 	.byte	0x3f
	.zero		1


	//   ....[44]....
        /*0e94*/ 	.word	0x000134b0
        /*0e98*/ 	.word	0x00000006
        /*0e9c*/ 	.word	0x0002d850
        /*0ea0*/ 	.short	0x010a
        /*0ea2*/ 	.byte	0x3f
	.zero		1


	//   ....[45]....
        /*0ea4*/ 	.word	0x00014520
        /*0ea8*/ 	.word	0x0000000b
        /*0eac*/ 	.word	0x00000000
        /*0eb0*/ 	.short	0x0101
        /*0eb2*/ 	.byte	0x3f
	.zero		1


	//   ....[46]....
        /*0eb4*/ 	.word	0x00014530
        /*0eb8*/ 	.word	0x00000009
        /*0ebc*/ 	.word	0x00000000
        /*0ec0*/ 	.short	0x0101
        /*0ec2*/ 	.byte	0x3f
	.zero		1


	//   ....[47]....
        /*0ec4*/ 	.word	0x000153f0
        /*0ec8*/ 	.word	0x00000000
        /*0ecc*/ 	.word	0x0002d830
        /*0ed0*/ 	.short	0x010a
        /*0ed2*/ 	.byte	0x3f
	.zero		1


	//   ....[48]....
        /*0ed4*/ 	.word	0x00015440
        /*0ed8*/ 	.word	0x00000000
        /*0edc*/ 	.word	0x0002d830
        /*0ee0*/ 	.short	0x010a
        /*0ee2*/ 	.byte	0x3f
	.zero		1


	//   ....[49]....
        /*0ee4*/ 	.word	0x00015860
        /*0ee8*/ 	.word	0x00000006
        /*0eec*/ 	.word	0x0002d850
        /*0ef0*/ 	.short	0x010a
        /*0ef2*/ 	.byte	0x3f
	.zero		1


	//   ....[50]....
        /*0ef4*/ 	.word	0x000158a0
        /*0ef8*/ 	.word	0x00000006
        /*0efc*/ 	.word	0x0002d850
        /*0f00*/ 	.short	0x010a
        /*0f02*/ 	.byte	0x3f
	.zero		1


	//   ....[51]....
        /*0f04*/ 	.word	0x00015fc0
        /*0f08*/ 	.word	0x0000000a
        /*0f0c*/ 	.word	0x00000000
        /*0f10*/ 	.short	0x0101
        /*0f12*/ 	.byte	0x3f
	.zero		1


	//   ....[52]....
        /*0f14*/ 	.word	0x00016950
        /*0f18*/ 	.word	0x00000000
        /*0f1c*/ 	.word	0x00000000
        /*0f20*/ 	.short	0x0101
        /*0f22*/ 	.byte	0x3f
	.zero		1


	//   ....[53]....
        /*0f24*/ 	.word	0x00018760
        /*0f28*/ 	.word	0x00000007
        /*0f2c*/ 	.word	0x0002d850
        /*0f30*/ 	.short	0x010a
        /*0f32*/ 	.byte	0x3f
	.zero		1


	//   ....[54]....
        /*0f34*/ 	.word	0x00018810
        /*0f38*/ 	.word	0x00000007
        /*0f3c*/ 	.word	0x0002d850
        /*0f40*/ 	.short	0x010a
        /*0f42*/ 	.byte	0x3f
	.zero		1


	//   ....[55]....
        /*0f44*/ 	.word	0x00018ff0
        /*0f48*/ 	.word	0x0000000b
        /*0f4c*/ 	.word	0x00000000
        /*0f50*/ 	.short	0x0101
        /*0f52*/ 	.byte	0x3f
	.zero		1


	//   ....[56]....
        /*0f54*/ 	.word	0x0001a370
        /*0f58*/ 	.word	0x00000000
        /*0f5c*/ 	.word	0x00000000
        /*0f60*/ 	.short	0x0101
        /*0f62*/ 	.byte	0x3f
	.zero		1


	//   ....[57]....
        /*0f64*/ 	.word	0x0001a870
        /*0f68*/ 	.word	0x00000008
        /*0f6c*/ 	.word	0x00000000
        /*0f70*/ 	.short	0x0101
        /*0f72*/ 	.byte	0x3f
	.zero		1


	//   ....[58]....
        /*0f74*/ 	.word	0x0001e050
        /*0f78*/ 	.word	0x00000010
        /*0f7c*/ 	.word	0x0002d820
        /*0f80*/ 	.short	0x010a
        /*0f82*/ 	.byte	0x3f
	.zero		1


	//   ....[59]....
        /*0f84*/ 	.word	0x0001e110
        /*0f88*/ 	.word	0x0000000b
        /*0f8c*/ 	.word	0x0002d8a0
        /*0f90*/ 	.short	0x010a
        /*0f92*/ 	.byte	0x3f
	.zero		1


	//   ....[60]....
        /*0f94*/ 	.word	0x0001e520
        /*0f98*/ 	.word	0x0000000b
        /*0f9c*/ 	.word	0x0002d8c0
        /*0fa0*/ 	.short	0x010a
        /*0fa2*/ 	.byte	0x3f
	.zero		1


	//   ....[61]....
        /*0fa4*/ 	.word	0x0001ea60
        /*0fa8*/ 	.word	0x0000000a
        /*0fac*/ 	.word	0x0002d8a0
        /*0fb0*/ 	.short	0x010a
        /*0fb2*/ 	.byte	0x3f
	.zero		1


	//   ....[62]....
        /*0fb4*/ 	.word	0x0001ee60
        /*0fb8*/ 	.word	0x0000000a
        /*0fbc*/ 	.word	0x0002d8c0
        /*0fc0*/ 	.short	0x010a
        /*0fc2*/ 	.byte	0x3f
	.zero		1


	//   ....[63]....
        /*0fc4*/ 	.word	0x00020210
        /*0fc8*/ 	.word	0x00000000
        /*0fcc*/ 	.word	0x0002d840
        /*0fd0*/ 	.short	0x010a
        /*0fd2*/ 	.byte	0x3f
	.zero		1


	//   ....[64]....
        /*0fd4*/ 	.word	0x000210a0
        /*0fd8*/ 	.word	0x00000010
        /*0fdc*/ 	.word	0x0002d800
        /*0fe0*/ 	.short	0x0107
        /*0fe2*/ 	.byte	0x3f
	.zero		1


	//   ....[65]....
        /*0fe4*/ 	.word	0x00021190
        /*0fe8*/ 	.word	0x00000010
        /*0fec*/ 	.word	0x0002d800
        /*0ff0*/ 	.short	0x0101
        /*0ff2*/ 	.byte	0x3f
	.zero		1


	//   ....[66]....
        /*0ff4*/ 	.word	0x000211b0
        /*0ff8*/ 	.word	0x00000010
        /*0ffc*/ 	.word	0x0002d820
        /*1000*/ 	.short	0x010a
        /*1002*/ 	.byte	0x3f
	.zero		1


	//   ....[67]....
        /*1004*/ 	.word	0x000215a0
        /*1008*/ 	.word	0x00000003
        /*100c*/ 	.word	0x0002d840
        /*1010*/ 	.short	0x010a
        /*1012*/ 	.byte	0x3f
	.zero		1


	//   ....[68]....
        /*1014*/ 	.word	0x00021a00
        /*1018*/ 	.word	0x00000002
        /*101c*/ 	.word	0x0002d860
        /*1020*/ 	.short	0x010a
        /*1022*/ 	.byte	0x3f
	.zero		1


	//   ....[69]....
        /*1024*/ 	.word	0x00022130
        /*1028*/ 	.word	0x00000004
        /*102c*/ 	.word	0x0002d840
        /*1030*/ 	.short	0x010a
        /*1032*/ 	.byte	0x3f
	.zero		1


	//   ....[70]....
        /*1034*/ 	.word	0x00022590
        /*1038*/ 	.word	0x00000003
        /*103c*/ 	.word	0x0002d860
        /*1040*/ 	.short	0x010a
        /*1042*/ 	.byte	0x3f
	.zero		1


	//   ....[71]....
        /*1044*/ 	.word	0x00022c30
        /*1048*/ 	.word	0x00000004
        /*104c*/ 	.word	0x0002d840
        /*1050*/ 	.short	0x010a
        /*1052*/ 	.byte	0x3f
	.zero		1


	//   ....[72]....
        /*1054*/ 	.word	0x00023090
        /*1058*/ 	.word	0x00000003
        /*105c*/ 	.word	0x0002d860
        /*1060*/ 	.short	0x010a
        /*1062*/ 	.byte	0x3f
	.zero		1


	//   ....[73]....
        /*1064*/ 	.word	0x000236d0
        /*1068*/ 	.word	0x00000003
        /*106c*/ 	.word	0x0002d860
        /*1070*/ 	.short	0x010a
        /*1072*/ 	.byte	0x3f
	.zero		1


	//   ....[74]....
        /*1074*/ 	.word	0x00024c50
        /*1078*/ 	.word	0x00000009
        /*107c*/ 	.word	0x0002d820
        /*1080*/ 	.short	0x010a
        /*1082*/ 	.byte	0x3f
	.zero		1


	//   ....[75]....
        /*1084*/ 	.word	0x00024de0
        /*1088*/ 	.word	0x00000005
        /*108c*/ 	.word	0x00000000
        /*1090*/ 	.short	0x010a
        /*1092*/ 	.byte	0x3f
	.zero		1


	//   ....[76]....
        /*1094*/ 	.word	0x00024e50
        /*1098*/ 	.word	0x00000003
        /*109c*/ 	.word	0x00000000
        /*10a0*/ 	.short	0x010a
        /*10a2*/ 	.byte	0x3f
	.zero		1


	//   ....[77]....
        /*10a4*/ 	.word	0x00024eb0
        /*10a8*/ 	.word	0x00000013
        /*10ac*/ 	.word	0x00000000
        /*10b0*/ 	.short	0x010a
        /*10b2*/ 	.byte	0x3f
	.zero		1


	//   ....[78]....
        /*10b4*/ 	.word	0x00024ee0
        /*10b8*/ 	.word	0x00000007
        /*10bc*/ 	.word	0x00000000
        /*10c0*/ 	.short	0x010a
        /*10c2*/ 	.byte	0x3f
	.zero		1


	//   ....[79]....
        /*10c4*/ 	.word	0x00024f40
        /*10c8*/ 	.word	0x0000000e
        /*10cc*/ 	.word	0x0002d890
        /*10d0*/ 	.short	0x010a
        /*10d2*/ 	.byte	0x3f
	.zero		1


	//   ....[80]....
        /*10d4*/ 	.word	0x00024f90
        /*10d8*/ 	.word	0x0000000e
        /*10dc*/ 	.word	0x0002d890
        /*10e0*/ 	.short	0x010a
        /*10e2*/ 	.byte	0x3f
	.zero		1


	//   ....[81]....
        /*10e4*/ 	.word	0x00024fe0
        /*10e8*/ 	.word	0x0000000e
        /*10ec*/ 	.word	0x0002d890
        /*10f0*/ 	.short	0x010a
        /*10f2*/ 	.byte	0x3f
	.zero		1


	//   ....[82]....
        /*10f4*/ 	.word	0x00025030
        /*10f8*/ 	.word	0x0000000e
        /*10fc*/ 	.word	0x0002d8b0
        /*1100*/ 	.short	0x010a
        /*1102*/ 	.byte	0x3f
	.zero		1


	//   ....[83]....
        /*1104*/ 	.word	0x000252e0
        /*1108*/ 	.word	0x00000002
        /*110c*/ 	.word	0x0002d800
        /*1110*/ 	.short	0x010a
        /*1112*/ 	.byte	0x3f
	.zero		1


	//   ....[84]....
        /*1114*/ 	.word	0x000254f0
        /*1118*/ 	.word	0x00000002
        /*111c*/ 	.word	0x0002d800
        /*1120*/ 	.short	0x010a
        /*1122*/ 	.byte	0x3f
	.zero		1


	//   ....[85]....
        /*1124*/ 	.word	0x00025540
        /*1128*/ 	.word	0x00000000
        /*112c*/ 	.word	0x0002d830
        /*1130*/ 	.short	0x010a
        /*1132*/ 	.byte	0x3f
	.zero		1


	//   ....[86]....
        /*1134*/ 	.word	0x00025590
        /*1138*/ 	.word	0x00000009
        /*113c*/ 	.word	0x0002d830
        /*1140*/ 	.short	0x010a
        /*1142*/ 	.byte	0x3f
	.zero		1


	//   ....[87]....
        /*1144*/ 	.word	0x000255e0
        /*1148*/ 	.word	0x00000009
        /*114c*/ 	.word	0x0002d850
        /*1150*/ 	.short	0x010a
        /*1152*/ 	.byte	0x3f
	.zero		1


	//   ....[88]....
        /*1154*/ 	.word	0x00025630
        /*1158*/ 	.word	0x00000000
        /*115c*/ 	.word	0x0002d830
        /*1160*/ 	.short	0x010a
        /*1162*/ 	.byte	0x3f
	.zero		1


	//   ....[89]....
        /*1164*/ 	.word	0x00025680
        /*1168*/ 	.word	0x00000006
        /*116c*/ 	.word	0x0002d850
        /*1170*/ 	.short	0x010a
        /*1172*/ 	.byte	0x3f
	.zero		1


	//   ....[90]....
        /*1174*/ 	.word	0x000256d0
        /*1178*/ 	.word	0x00000000
        /*117c*/ 	.word	0x0002d830
        /*1180*/ 	.short	0x010a
        /*1182*/ 	.byte	0x3f
	.zero		1


	//   ....[91]....
        /*1184*/ 	.word	0x00025720
        /*1188*/ 	.word	0x00000006
        /*118c*/ 	.word	0x0002d850
        /*1190*/ 	.short	0x010a
        /*1192*/ 	.byte	0x3f
	.zero		1


	//   ....[92]....
        /*1194*/ 	.word	0x00025770
        /*1198*/ 	.word	0x00000007
        /*119c*/ 	.word	0x0002d850
        /*11a0*/ 	.short	0x010a
        /*11a2*/ 	.byte	0x3f
	.zero		1


	//   ....[93]....
        /*11a4*/ 	.word	0x00025ef0
        /*11a8*/ 	.word	0x00000010
        /*11ac*/ 	.word	0x0002d820
        /*11b0*/ 	.short	0x010a
        /*11b2*/ 	.byte	0x3f
	.zero		1


	//   ....[94]....
        /*11b4*/ 	.word	0x00025f40
        /*11b8*/ 	.word	0x0000000b
        /*11bc*/ 	.word	0x0002d8a0
        /*11c0*/ 	.short	0x010a
        /*11c2*/ 	.byte	0x3f
	.zero		1


	//   ....[95]....
        /*11c4*/ 	.word	0x00025f90
        /*11c8*/ 	.word	0x0000000b
        /*11cc*/ 	.word	0x0002d8c0
        /*11d0*/ 	.short	0x010a
        /*11d2*/ 	.byte	0x3f
	.zero		1


	//   ....[96]....
        /*11d4*/ 	.word	0x00025fe0
        /*11d8*/ 	.word	0x0000000a
        /*11dc*/ 	.word	0x0002d8a0
        /*11e0*/ 	.short	0x010a
        /*11e2*/ 	.byte	0x3f
	.zero		1


	//   ....[97]....
        /*11e4*/ 	.word	0x00026030
        /*11e8*/ 	.word	0x0000000a
        /*11ec*/ 	.word	0x0002d8c0
        /*11f0*/ 	.short	0x010a
        /*11f2*/ 	.byte	0x3f
	.zero		1


	//   ....[98]....
        /*11f4*/ 	.word	0x000261d0
        /*11f8*/ 	.word	0x00000000
        /*11fc*/ 	.word	0x0002d840
        /*1200*/ 	.short	0x010a
        /*1202*/ 	.byte	0x3f
	.zero		1


	//   ....[99]....
        /*1204*/ 	.word	0x00026a50
        /*1208*/ 	.word	0x00000010
        /*120c*/ 	.word	0x0002d820
        /*1210*/ 	.short	0x010a
        /*1212*/ 	.byte	0x3f
	.zero		1


	//   ....[100]....
        /*1214*/ 	.word	0x00026aa0
        /*1218*/ 	.word	0x00000003
        /*121c*/ 	.word	0x0002d840
        /*1220*/ 	.short	0x010a
        /*1222*/ 	.byte	0x3f
	.zero		1


	//   ....[101]....
        /*1224*/ 	.word	0x00026af0
        /*1228*/ 	.word	0x00000002
        /*122c*/ 	.word	0x0002d860
        /*1230*/ 	.short	0x010a
        /*1232*/ 	.byte	0x3f
	.zero		1


	//   ....[102]....
        /*1234*/ 	.word	0x00026b40
        /*1238*/ 	.word	0x00000004
        /*123c*/ 	.word	0x0002d840
        /*1240*/ 	.short	0x010a
        /*1242*/ 	.byte	0x3f
	.zero		1


	//   ....[103]....
        /*1244*/ 	.word	0x00026b90
        /*1248*/ 	.word	0x00000003
        /*124c*/ 	.word	0x0002d860
        /*1250*/ 	.short	0x010a
        /*1252*/ 	.byte	0x3f
	.zero		1


	//   ....[104]....
        /*1254*/ 	.word	0x00026be0
        /*1258*/ 	.word	0x00000004
        /*125c*/ 	.word	0x0002d840
        /*1260*/ 	.short	0x010a
        /*1262*/ 	.byte	0x3f
	.zero		1


	//   ....[105]....
        /*1264*/ 	.word	0x00026c30
        /*1268*/ 	.word	0x00000003
        /*126c*/ 	.word	0x0002d860
        /*1270*/ 	.short	0x010a
        /*1272*/ 	.byte	0x3f
	.zero		1


	//   ....[106]....
        /*1274*/ 	.word	0x00026c80
        /*1278*/ 	.word	0x00000003
        /*127c*/ 	.word	0x0002d860
        /*1280*/ 	.short	0x010a
        /*1282*/ 	.byte	0x3f
	.zero		1


	//   ....[107]....
        /*1284*/ 	.word	0x000276c0
        /*1288*/ 	.word	0x00000009
        /*128c*/ 	.word	0x0002d820
        /*1290*/ 	.short	0x010a
        /*1292*/ 	.byte	0x3f
	.zero		1


	//   ....[108]....
        /*1294*/ 	.word	0x00027860
        /*1298*/ 	.word	0x00000005
        /*129c*/ 	.word	0x00000000
        /*12a0*/ 	.short	0x010a
        /*12a2*/ 	.byte	0x3f
	.zero		1


	//   ....[109]....
        /*12a4*/ 	.word	0x000278b0
        /*12a8*/ 	.word	0x00000003
        /*12ac*/ 	.word	0x00000000
        /*12b0*/ 	.short	0x010a
        /*12b2*/ 	.byte	0x3f
	.zero		1


	//   ....[110]....
        /*12b4*/ 	.word	0x00027900
        /*12b8*/ 	.word	0x00000013
        /*12bc*/ 	.word	0x00000000
        /*12c0*/ 	.short	0x010a
        /*12c2*/ 	.byte	0x3f
	.zero		1


	//----- nvinfo : EIATTR_NUM_MBARRIERS
	.align		4
.L_1279:
        /*12c4*/ 	.byte	0x03, 0x38
        /*12c6*/ 	.short	0x0016


	//----- nvinfo : EIATTR_EXIT_INSTR_OFFSETS
	.align		4
        /*12c8*/ 	.byte	0x04, 0x1c
        /*12ca*/ 	.short	(.L_1281 - .L_1280)


	//   ....[0]....
.L_1280:
        /*12cc*/ 	.word	0x00024f30


	//----- nvinfo : EIATTR_MAX_THREADS
	.align		4
.L_1281:
        /*12d0*/ 	.byte	0x04, 0x05
        /*12d2*/ 	.short	(.L_1283 - .L_1282)
.L_1282:
        /*12d4*/ 	.word	0x00000200
        /*12d8*/ 	.word	0x00000001
        /*12dc*/ 	.word	0x00000001


	//----- nvinfo : EIATTR_CRS_STACK_SIZE
	.align		4
.L_1283:
        /*12e0*/ 	.byte	0x04, 0x1e
        /*12e2*/ 	.short	(.L_1285 - .L_1284)
.L_1284:
        /*12e4*/ 	.word	0x00000000


	//----- nvinfo : EIATTR_CBANK_PARAM_SIZE
	.align		4
.L_1285:
        /*12e8*/ 	.byte	0x03, 0x19
        /*12ea*/ 	.short	0x0af0


	//----- nvinfo : EIATTR_PARAM_CBANK
	.align		4
        /*12ec*/ 	.byte	0x04, 0x0a
        /*12ee*/ 	.short	(.L_1287 - .L_1286)
	.align		4
.L_1286:
        /*12f0*/ 	.word	index@(.nv.constant0._ZN7cutlass13device_kernelIN5flash11enable_sm90INS1_16FlashAttnFwdSm90INS1_25CollectiveMainloopFwdSm90ILi2EN4cute5tupleIJNS5_1CILi1EEES8_S8_EEENS6_IJNS7_ILi192EEENS7_ILi128EEENS7_ILi96EEEEEELi96ENS_10bfloat16_tEfNS_4arch4Sm90ELb0ELb1ELb0ELb1ELb0ELb1ELb0ELb0ELb1ELb1ELb1ELb0EEENS1_21CollectiveEpilogueFwdINS6_IJSA_SC_SB_EEES9_SE_SG_Li384ELb1ELb1ELb1ELb0EEENS1_36VarlenDynamicPersistentTileSchedulerILi192ELi128ELi384ELi128ELb1ELb1ELb1ELb1ELb0ELb1EEEEEEEEEvNT_6ParamsE)
        /*12f4*/ 	.short	0x0210
        /*12f6*/ 	.short	0x0af0


	//----- nvinfo : EIATTR_SW_WAR
	.align		4
.L_1287:
        /*12f8*/ 	.byte	0x04, 0x36
        /*12fa*/ 	.short	(.L_1289 - .L_1288)
.L_1288:
        /*12fc*/ 	.word	0x00000008
.L_1289:


//--------------------- .nv.info._ZN7cutlass13device_kernelIN5flash11enable_sm90INS1_16FlashAttnFwdSm90INS1_25CollectiveMainloopFwdSm90ILi2EN4cute5tupleIJNS5_1CILi1EEES8_S8_EEENS6_IJNS7_ILi192EEENS7_ILi144EEENS7_ILi96EEEEEELi96ENS_10bfloat16_tEfNS_4arch4Sm90ELb1ELb0ELb0ELb0ELb0ELb0ELb0ELb0ELb1ELb1ELb1ELb0EEENS1_21CollectiveEpilogueFwdINS6_IJSA_SC_SB_EEES9_SE_SG_Li384ELb0ELb1ELb1ELb0EEENS1_19SingleTileSchedulerILb0ELb1ELb1ELi192EEEEEEEEEvNT_6ParamsE --------------------------
	.section	.nv.info._ZN7cutlass13device_kernelIN5flash11enable_sm90INS1_16FlashAttnFwdSm90INS1_25CollectiveMainloopFwdSm90ILi2EN4cute5tupleIJNS5_1CILi1EEES8_S8_EEENS6_IJNS7_ILi192EEENS7_ILi144EEENS7_ILi96EEEEEELi96ENS_10bfloat16_tEfNS_4arch4Sm90ELb1ELb0ELb0ELb0ELb0ELb0ELb0ELb0ELb1ELb1ELb1ELb0EEENS1_21CollectiveEpilogueFwdINS6_IJSA_SC_SB_EEES9_SE_SG_Li384ELb0ELb1ELb1ELb0EEENS1_19SingleTileSchedulerILb0ELb1ELb1ELi192EEEEEEEEEvNT_6ParamsE,"",@"SHT_CUDA_INFO"
	.sectionflags	@""
	.align	4


	//----- nvinfo : EIATTR_CUDA_API_VERSION
	.align		4
        /*0000*/ 	.byte	0x04, 0x37
        /*0002*/ 	.short	(.L_1291 - .L_1290)
.L_1290:
        /*0004*/ 	.word	0x00000082


	//----- nvinfo : EIATTR_KPARAM_INFO
	.align		4
.L_1291:
        /*0008*/ 	.byte	0x04, 0x17
        /*000a*/ 	.short	(.L_1293 - .L_1292)
.L_1292:
        /*000c*/ 	.word	0x00000000
        /*0010*/ 	.short	0x0000
        /*0012*/ 	.short	0x0070
        /*0014*/ 	.byte	0x00, 0xf0, 0x01, 0x28


	//----- nvinfo : EIATTR_SPARSE_MMA_MASK
	.align		4
.L_1293:
        /*0018*/ 	.byte	0x03, 0x50
        /*001a*/ 	.short	0x0000


	//----- nvinfo : EIATTR_MAXREG_COUNT
	.align		4
        /*001c*/ 	.byte	0x03, 0x1b
        /*001e*/ 	.short	0x0080


	//----- nvinfo : EIATTR_NUM_BARRIERS
	.align		4
        /*0020*/ 	.byte	0x02, 0x4c
        /*0022*/ 	.byte	0x10
	.zero		1


	//----- nvinfo : EIATTR_EXTERNS
	.align		4
        /*0024*/ 	.byte	0x04, 0x0f
        /*0026*/ 	.short	(.L_1295 - .L_1294)


	//   ....[0]....
	.align		4
.L_1294:
        /*0028*/ 	.word	index@(__assertfail)


	//----- nvinfo : EIATTR_ANNOTATIONS
	.align		4
.L_1295:
        /*002c*/ 	.byte	0x04, 0x55
        /*002e*/ 	.short	(.L_1297 - .L_1296)


	//   ....[0]....
.L_1296:
        /*0030*/ 	.word	0x00000001
        /*0034*/ 	.byte	0xa0, 0x0a, 0x00, 0x00, 0x01, 0x00, 0x00, 0x00, 0x70, 0xd4, 0x00, 0x00, 0x01, 0x00, 0x00, 0x00
        /*0044*/ 	.byte	0x10, 0xe7, 0x00, 0x00


	//----- nvinfo : EIATTR_MERCURY_ISA_VERSION
	.align		4
.L_1297:
        /*0048*/ 	.byte	0x03, 0x5f
        /*004a*/ 	.short	0x0101


	//----- nvinfo : EIATTR_INT_WARP_WIDE_INSTR_OFFSETS
	.align		4
        /*004c*/ 	.byte	0x04, 0x31
        /*004e*/ 	.short	(.L_1299 - .L_1298)


	//   ....[0]....
.L_1298:
        /*0050*/ 	.word	0x00000120


	//   ....[1]....
        /*0054*/ 	.word	0x000001c0


	//   ....[2]....
        /*0058*/ 	.word	0x00000230


	//----- nvinfo : EIATTR_COOP_GROUP_MASK_REGIDS
	.align		4
.L_1299:
        /*005c*/ 	.byte	0x04, 0x29
        /*005e*/ 	.short	(.L_1301 - .L_1300)


	//   ....[0]....
.L_1300:
        /*0060*/ 	.word	0xffffffff


	//   ....[1]....
        /*0064*/ 	.word	0xffffffff


	//   ....[2]....
        /*0068*/ 	.word	0xffffffff


	//   ....[3]....
        /*006c*/ 	.word	0xffffffff


	//   ....[4]....
        /*0070*/ 	.word	0xffffffff


	//   ....[5]....
        /*0074*/ 	.word	0xffffffff


	//   ....[6]....
        /*0078*/ 	.word	0xffffffff


	//   ....[7]....
        /*007c*/ 	.word	0xffffffff


	//   ....[8]....
        /*0080*/ 	.word	0xffffffff


	//   ....[9]....
        /*0084*/ 	.word	0xffffffff


	//   ....[10]....
        /*0088*/ 	.word	0xffffffff


	//   ....[11]....
        /*008c*/ 	.word	0xffffffff


	//   ....[12]....
        /*0090*/ 	.word	0xffffffff


	//   ....[13]....
        /*0094*/ 	.word	0xffffffff


	//   ....[14]....
        /*0098*/ 	.word	0xffffffff


	//   ....[15]....
        /*009c*/ 	.word	0xffffffff


	//   ....[16]....
        /*00a0*/ 	.word	0xffffffff


	//   ....[17]....
        /*00a4*/ 	.word	0xffffffff


	//   ....[18]....
        /*00a8*/ 	.word	0xffffffff


	//   ....[19]....
        /*00ac*/ 	.word	0xffffffff


	//   ....[20]....
        /*00b0*/ 	.word	0xffffffff


	//   ....[21]....
        /*00b4*/ 	.word	0xffffffff


	//   ....[22]....
        /*00b8*/ 	.word	0xffffffff


	//   ....[23]....
        /*00bc*/ 	.word	0xffffffff


	//   ....[24]....
        /*00c0*/ 	.word	0xffffffff


	//   ....[25]....
        /*00c4*/ 	.word	0xffffffff


	//   ....[26]....
        /*00c8*/ 	.word	0xffffffff


	//   ....[27]....
        /*00cc*/ 	.word	0xffffffff


	//   ....[28]....
        /*00d0*/ 	.word	0xffffffff


	//   ....[29]....
        /*00d4*/ 	.word	0xffffffff


	//   ....[30]....
        /*00d8*/ 	.word	0xffffffff


	//   ....[31]....
        /*00dc*/ 	.word	0xffffffff


	//   ....[32]....
        /*00e0*/ 	.word	0xffffffff


	//   ....[33]....
        /*00e4*/ 	.word	0xffffffff


	//   ....[34]....
        /*00e8*/ 	.word	0xffffffff


	//   ....[35]....
        /*00ec*/ 	.word	0xffffffff


	//   ....[36]....
        /*00f0*/ 	.word	0xffffffff


	//   ....[37]....
        /*00f4*/ 	.word	0xffffffff


	//   ....[38]....
        /*00f8*/ 	.word	0xffffffff


	//   ....[39]....
        /*00fc*/ 	.word	0xffffffff


	//   ....[40]....
        /*0100*/ 	.word	0xffffffff


	//   ....[41]....
        /*0104*/ 	.word	0xffffffff


	//   ....[42]....
        /*0108*/ 	.word	0xffffffff


	//   ....[43]....
        /*010c*/ 	.word	0xffffffff


	//   ....[44]....
        /*0110*/ 	.word	0xffffffff


	//   ....[45]....
        /*0114*/ 	.word	0xffffffff


	//   ....[46]....
        /*0118*/ 	.word	0xffffffff


	//   ....[47]....
        /*011c*/ 	.word	0xffffffff


	//   ....[48]....
        /*0120*/ 	.word	0xffffffff


	//   ....[49]....
        /*0124*/ 	.word	0xffffffff


	//   ....[50]....
        /*0128*/ 	.word	0xffffffff


	//   ....[51]....
        /*012c*/ 	.word	0xffffffff


	//   ....[52]....
        /*0130*/ 	.word	0xffffffff


	//   ....[53]....
        /*0134*/ 	.word	0xffffffff


	//   ....[54]....
        /*0138*/ 	.word	0x0500000f


	//   ....[55]....
        /*013c*/ 	.word	0x0500000f


	//   ....[56]....
        /*0140*/ 	.word	0x0500000f


	//   ....[57]....
        /*0144*/ 	.word	0x0500000f


	//   ....[58]....
        /*0148*/ 	.word	0x0500000f


	//   ....[59]....
        /*014c*/ 	.word	0x0500000f


	//   ....[60]....
        /*0150*/ 	.word	0x0500000f


	//   ....[61]....
        /*0154*/ 	.word	0x0500000f


	//   ....[62]....
        /*0158*/ 	.word	0x0500000f


	//   ....[63]....
        /*015c*/ 	.word	0x0500000f


	//   ....[64]....
        /*0160*/ 	.word	0x0500000f


	//   ....[65]....
        /*0164*/ 	.word	0x0500000f


	//   ....[66]....
        /*0168*/ 	.word	0x0500000f


	//   ....[67]....
        /*016c*/ 	.word	0x0500000f


	//----- nvinfo : EIATTR_COOP_GROUP_INSTR_OFFSETS
	.align		4
.L_1301:
        /*0170*/ 	.byte	0x04, 0x28
        /*0172*/ 	.short	(.L_1303 - .L_1302)


	//   ....[0]....
.L_1302:
        /*0174*/ 	.word	0x00000060


	//   ....[1]....
        /*0178*/ 	.word	0x00000130


	//   ....[2]....
        /*017c*/ 	.word	0x000001e0


	//   ....[3]....
        /*0180*/ 	.word	0x000003a0


	//   ....[4]....
        /*0184*/ 	.word	0x00000500


	//   ....[5]....
        /*0188*/ 	.word	0x00000620


	//   ....[6]....
        /*018c*/ 	.word	0x00000780


	//   ....[7]....
        /*0190*/ 	.word	0x00001110


	//   ....[8]....
        /*0194*/ 	.word	0x00001980


	//   ....[9]....
        /*0198*/ 	.word	0x000019b0


	//   ....[10]....
        /*019c*/ 	.word	0x00003310


	//   ....[11]....
        /*01a0*/ 	.word	0x00003330


	//   ....[12]....
        /*01a4*/ 	.word	0x00003d80


	//   ....[13]....
        /*01a8*/ 	.word	0x00003df0


	//   ....[14]....
        /*01ac*/ 	.word	0x00004ec0


	//   ....[15]....
        /*01b0*/ 	.word	0x000068e0


	//   ....[16]....
        /*01b4*/ 	.word	0x00006900


	//   ....[17]....
        /*01b8*/ 	.word	0x00007110


	//   ....[18]....
        /*01bc*/ 	.word	0x00007210


	//   ....[19]....
        /*01c0*/ 	.word	0x00007c80


	//   ....[20]....
        /*01c4*/ 	.word	0x00007d50


	//   ....[21]....
        /*01c8*/ 	.word	0x00009080


	//   ....[22]....
        /*01cc*/ 	.word	0x0000aff0


	//   ....[23]....
        /*01d0*/ 	.word	0x0000b020


	//   ....[24]....
        /*01d4*/ 	.word	0x0000b640


	//   ....[25]....
        /*01d8*/ 	.word	0x0000b6d0


	//   ....[26]....
        /*01dc*/ 	.word	0x0000ca70


	//   ....[27]....
        /*01e0*/ 	.word	0x0000cb70


	//   ....[28]....
        /*01e4*/ 	.word	0x0000cbd0


	//   ....[29]....
        /*01e8*/ 	.word	0x0000cca0


	//   ....[30]....
        /*01ec*/ 	.word	0x0000ccc0


	//   ....[31]....
        /*01f0*/ 	.word	0x0000dbc0


	//   ....[32]....
        /*01f4*/ 	.word	0x0000dbd0


	//   ....[33]....
        /*01f8*/ 	.word	0x0000dbe0


	//   ....[34]....
        /*01fc*/ 	.word	0x0000dbf0


	//   ....[35]....
        /*0200*/ 	.word	0x0000dcd0


	//   ....[36]....
        /*0204*/ 	.word	0x0000dcf0


	//   ....[37]....
        /*0208*/ 	.word	0x0000e1a0


	//   ....[38]....
        /*020c*/ 	.word	0x0000e1b0


	//   ....[39]....
        /*0210*/ 	.word	0x0000ea40


	//   ....[40]....
        /*0214*/ 	.word	0x0000f510


	//   ....[41]....
        /*0218*/ 	.word	0x00010030


	//   ....[42]....
        /*021c*/ 	.word	0x00010060


	//   ....[43]....
        /*0220*/ 	.word	0x00010080


	//   ....[44]....
        /*0224*/ 	.word	0x00010090


	//   ....[45]....
        /*0228*/ 	.word	0x000100b0


	//   ....[46]....
        /*022c*/ 	.word	0x00010160


	//   ....[47]....
        /*0230*/ 	.word	0x00010190


	//   ....[48]....
        /*0234*/ 	.word	0x00010200


	//   ....[49]....
        /*0238*/ 	.word	0x00010230


	//   ....[50]....
        /*023c*/ 	.word	0x00010250


	//   ....[51]....
        /*0240*/ 	.word	0x000102b0


	//   ....[52]....
        /*0244*/ 	.word	0x000102c0


	//   ....[53]....
        /*0248*/ 	.word	0x00012830


	//   ....[54]....
        /*024c*/ 	.word	0x00012d80


	//   ....[55]....
        /*0250*/ 	.word	0x00012f10


	//   ....[56]....
        /*0254*/ 	.word	0x00012f60


	//   ....[57]....
        /*0258*/ 	.word	0x00013000


	//   ....[58]....
        /*025c*/ 	.word	0x000130d0


	//   ....[59]....
        /*0260*/ 	.word	0x00013150


	//   ....[60]....
        /*0264*/ 	.word	0x00013220


	//   ....[61]....
        /*0268*/ 	.word	0x000132a0


	//   ....[62]....
        /*026c*/ 	.word	0x00013360


	//   ....[63]....
        /*0270*/ 	.word	0x00013410


	//   ....[64]....
        /*0274*/ 	.word	0x000134e0


	//   ....[65]....
        /*0278*/ 	.word	0x00013560


	//   ....[66]....
        /*027c*/ 	.word	0x00013640


	//   ....[67]....
        /*0280*/ 	.word	0x00013a40


	//----- nvinfo : EIATTR_REG_RECONFIG
	.align		4
.L_1303:
        /*0284*/ 	.byte	0x01, 0x54
	.zero		2


	//----- nvinfo : EIATTR_SYSCALL_OFFSETS
	.align		4
        /*0288*/ 	.byte	0x04, 0x46
        /*028a*/ 	.short	(.L_1305 - .L_1304)


	//   ....[0]....
.L_1304:
        /*028c*/ 	.word	0x00001310


	//   ....[1]....
        /*0290*/ 	.word	0x0000f1d0


	//   ....[2]....
        /*0294*/ 	.word	0x0000f310


	//   ....[3]....
        /*0298*/ 	.word	0x0000f400


	//   ....[4]....
        /*029c*/ 	.word	0x0000fb50


	//----- nvinfo : EIATTR_MBARRIER_INSTR_OFFSETS
	.align		4
.L_1305:
        /*02a0*/ 	.byte	0x04, 0x39
        /*02a2*/ 	.short	(.L_1307 - .L_1306)


	//   ....[0]....
.L_1306:
        /*02a4*/ 	.word	0x00000250
        /*02a8*/ 	.word	0x000000ff
        /*02ac*/ 	.word	0x00031c00
        /*02b0*/ 	.short	0x0100
        /*02b2*/ 	.byte	0x08
	.zero		1


	//   ....[1]....
        /*02b4*/ 	.word	0x00000260
        /*02b8*/ 	.word	0x000000ff
        /*02bc*/ 	.word	0x00031c20
        /*02c0*/ 	.short	0x0100
        /*02c2*/ 	.byte	0x08
	.zero		1


	//   ....[2]....
        /*02c4*/ 	.word	0x00000350
        /*02c8*/ 	.word	0x000000ff
        /*02cc*/ 	.word	0x00031c30
        /*02d0*/ 	.short	0x0100
        /*02d2*/ 	.byte	0x08
	.zero		1


	//   ....[3]....
        /*02d4*/ 	.word	0x00000360
        /*02d8*/ 	.word	0x000000ff
        /*02dc*/ 	.word	0x00031c40
        /*02e0*/ 	.short	0x0100
        /*02e2*/ 	.byte	0x08
	.zero		1


	//   ....[4]....
        /*02e4*/ 	.word	0x00000370
        /*02e8*/ 	.word	0x000000ff
        /*02ec*/ 	.word	0x00031c38
        /*02f0*/ 	.short	0x0100
        /*02f2*/ 	.byte	0x08
	.zero		1


	//   ....[5]....
        /*02f4*/ 	.word	0x00000380
        /*02f8*/ 	.word	0x000000ff
        /*02fc*/ 	.word	0x00031c48
        /*0300*/ 	.short	0x0100
        /*0302*/ 	.byte	0x08
	.zero		1


	//   ....[6]....
        /*0304*/ 	.word	0x000004b0
        /*0308*/ 	.word	0x000000ff
        /*030c*/ 	.word	0x00031c50
        /*0310*/ 	.short	0x0100
        /*0312*/ 	.byte	0x08
	.zero		1


	//   ....[7]....
        /*0314*/ 	.word	0x000004c0
        /*0318*/ 	.word	0x000000ff
        /*031c*/ 	.word	0x00031c60
        /*0320*/ 	.short	0x0100
        /*0322*/ 	.byte	0x08
	.zero		1


	//   ....[8]....
        /*0324*/ 	.word	0x000004d0
        /*0328*/ 	.word	0x000000ff
        /*032c*/ 	.word	0x00031c58
        /*0330*/ 	.short	0x0100
        /*0332*/ 	.byte	0x08
	.zero		1


	//   ....[9]....
        /*0334*/ 	.word	0x000004e0
        /*0338*/ 	.word	0x000000ff
        /*033c*/ 	.word	0x00031c68
        /*0340*/ 	.short	0x0100
        /*0342*/ 	.byte	0x08
	.zero		1


	//   ....[10]....
        /*0344*/ 	.word	0x000005d0
        /*0348*/ 	.word	0x000000ff
        /*034c*/ 	.word	0x00031c70
        /*0350*/ 	.short	0x0100
        /*0352*/ 	.byte	0x06
	.zero		1


	//   ....[11]....
        /*0354*/ 	.word	0x000005e0
        /*0358*/ 	.word	0x000000ff
        /*035c*/ 	.word	0x00031c80
        /*0360*/ 	.short	0x0100
        /*0362*/ 	.byte	0x06
	.zero		1


	//   ....[12]....
        /*0364*/ 	.word	0x000005f0
        /*0368*/ 	.word	0x000000ff
        /*036c*/ 	.word	0x00031c78
        /*0370*/ 	.short	0x0100
        /*0372*/ 	.byte	0x06
	.zero		1


	//   ....[13]....
        /*0374*/ 	.word	0x00000600
        /*0378*/ 	.word	0x000000ff
        /*037c*/ 	.word	0x00031c88
        /*0380*/ 	.short	0x0100
        /*0382*/ 	.byte	0x06
	.zero		1


	//   ....[14]....
        /*0384*/ 	.word	0x00000730
        /*0388*/ 	.word	0x000000ff
        /*038c*/ 	.word	0x00031c90
        /*0390*/ 	.short	0x0100
        /*0392*/ 	.byte	0x08
	.zero		1


	//   ....[15]....
        /*0394*/ 	.word	0x00000740
        /*0398*/ 	.word	0x000000ff
        /*039c*/ 	.word	0x00031ca0
        /*03a0*/ 	.short	0x0100
        /*03a2*/ 	.byte	0x08
	.zero		1


	//   ....[16]....
        /*03a4*/ 	.word	0x00000750
        /*03a8*/ 	.word	0x000000ff
        /*03ac*/ 	.word	0x00031c98
        /*03b0*/ 	.short	0x0100
        /*03b2*/ 	.byte	0x08
	.zero		1


	//   ....[17]....
        /*03b4*/ 	.word	0x00000760
        /*03b8*/ 	.word	0x000000ff
        /*03bc*/ 	.word	0x00031ca8
        /*03c0*/ 	.short	0x0100
        /*03c2*/ 	.byte	0x08
	.zero		1


	//   ....[18]....
        /*03c4*/ 	.word	0x00000890
        /*03c8*/ 	.word	0x000000ff
        /*03cc*/ 	.word	0x00031cb0
        /*03d0*/ 	.short	0x0100
        /*03d2*/ 	.byte	0x08
	.zero		1


	//   ....[19]....
        /*03d4*/ 	.word	0x000008a0
        /*03d8*/ 	.word	0x000000ff
        /*03dc*/ 	.word	0x00031cc0
        /*03e0*/ 	.short	0x0100
        /*03e2*/ 	.byte	0x08
	.zero		1


	//   ....[20]....
        /*03e4*/ 	.word	0x000008b0
        /*03e8*/ 	.word	0x000000ff
        /*03ec*/ 	.word	0x00031cb8
        /*03f0*/ 	.short	0x0100
        /*03f2*/ 	.byte	0x08
	.zero		1


	//   ....[21]....
        /*03f4*/ 	.word	0x000008c0
        /*03f8*/ 	.word	0x000000ff
        /*03fc*/ 	.word	0x00031cc8
        /*0400*/ 	.short	0x0100
        /*0402*/ 	.byte	0x08
	.zero		1


	//   ....[22]....
        /*0404*/ 	.word	0x00001340
        /*0408*/ 	.word	0x000000ff
        /*040c*/ 	.word	0x00031c00
        /*0410*/ 	.short	0x010a
        /*0412*/ 	.byte	0x38
	.zero		1


	//   ....[23]....
        /*0414*/ 	.word	0x00001390
        /*0418*/ 	.word	0x000000ff
        /*041c*/ 	.word	0x00031c30
        /*0420*/ 	.short	0x010a
        /*0422*/ 	.byte	0x38
	.zero		1


	//   ....[24]....
        /*0424*/ 	.word	0x00001400
        /*0428*/ 	.word	0x000000ff
        /*042c*/ 	.word	0x00031c30
        /*0430*/ 	.short	0x010a
        /*0432*/ 	.byte	0x38
	.zero		1


	//   ....[25]....
        /*0434*/ 	.word	0x00004160
        /*0438*/ 	.word	0x00000015
        /*043c*/ 	.word	0x00000000
        /*0440*/ 	.short	0x0101
        /*0442*/ 	.byte	0x3f
	.zero		1


	//   ....[26]....
        /*0444*/ 	.word	0x00005000
        /*0448*/ 	.word	0x000000ff
        /*044c*/ 	.word	0x00031c30
        /*0450*/ 	.short	0x010a
        /*0452*/ 	.byte	0x06
	.zero		1


	//   ....[27]....
        /*0454*/ 	.word	0x00005040
        /*0458*/ 	.word	0x000000ff
        /*045c*/ 	.word	0x00031c30
        /*0460*/ 	.short	0x010a
        /*0462*/ 	.byte	0x06
	.zero		1


	//   ....[28]....
        /*0464*/ 	.word	0x00006700
        /*0468*/ 	.word	0x000000ff
        /*046c*/ 	.word	0x00031c50
        /*0470*/ 	.short	0x010a
        /*0472*/ 	.byte	0x06
	.zero		1


	//   ....[29]....
        /*0474*/ 	.word	0x00006740
        /*0478*/ 	.word	0x000000ff
        /*047c*/ 	.word	0x00031c50
        /*0480*/ 	.short	0x010a
        /*0482*/ 	.byte	0x06
	.zero		1


	//   ....[30]....
        /*0484*/ 	.word	0x00008450
        /*0488*/ 	.word	0x0000004b
        /*048c*/ 	.word	0x00000000
        /*0490*/ 	.short	0x0101
        /*0492*/ 	.byte	0x3f
	.zero		1


	//   ....[31]....
        /*0494*/ 	.word	0x000084f0
        /*0498*/ 	.word	0x0000008d
        /*049c*/ 	.word	0x00000000
        /*04a0*/ 	.short	0x0101
        /*04a2*/ 	.byte	0x3f
	.zero		1


	//   ....[32]....
        /*04a4*/ 	.word	0x00009430
        /*04a8*/ 	.word	0x000000ff
        /*04ac*/ 	.word	0x00031c30
        /*04b0*/ 	.short	0x010a
        /*04b2*/ 	.byte	0x05
	.zero		1


	//   ....[33]....
        /*04b4*/ 	.word	0x00009470
        /*04b8*/ 	.word	0x000000ff
        /*04bc*/ 	.word	0x00031c30
        /*04c0*/ 	.short	0x010a
        /*04c2*/ 	.byte	0x05
	.zero		1


	//   ....[34]....
        /*04c4*/ 	.word	0x0000ab40
        /*04c8*/ 	.word	0x000000ff
        /*04cc*/ 	.word	0x00031c50
        /*04d0*/ 	.short	0x010a
        /*04d2*/ 	.byte	0x05
	.zero		1


	//   ....[35]....
        /*04d4*/ 	.word	0x0000ab80
        /*04d8*/ 	.word	0x000000ff
        /*04dc*/ 	.word	0x00031c50
        /*04e0*/ 	.short	0x010a
        /*04e2*/ 	.byte	0x05
	.zero		1


	//   ....[36]....
        /*04e4*/ 	.word	0x0000bf10
        /*04e8*/ 	.word	0x00000086
        /*04ec*/ 	.word	0x00000000
        /*04f0*/ 	.short	0x0101
        /*04f2*/ 	.byte	0x3f
	.zero		1


	//   ....[37]....
        /*04f4*/ 	.word	0x0000bf90
        /*04f8*/ 	.word	0x00000050
        /*04fc*/ 	.word	0x00000000
        /*0500*/ 	.short	0x0101
        /*0502*/ 	.byte	0x3f
	.zero		1


	//   ....[38]....
        /*0504*/ 	.word	0x0000cae0
        /*0508*/ 	.word	0x000000ff
        /*050c*/ 	.word	0x00031c50
        /*0510*/ 	.short	0x010a
        /*0512*/ 	.byte	0x09
	.zero		1


	//   ....[39]....
        /*0514*/ 	.word	0x0000cb20
        /*0518*/ 	.word	0x000000ff
        /*051c*/ 	.word	0x00031c50
        /*0520*/ 	.short	0x010a
        /*0522*/ 	.byte	0x09
	.zero		1


	//   ....[40]....
        /*0524*/ 	.word	0x0000d150
        /*0528*/ 	.word	0x00000004
        /*052c*/ 	.word	0x00000000
        /*0530*/ 	.short	0x0101
        /*0532*/ 	.byte	0x3f
	.zero		1


	//   ....[41]....
        /*0534*/ 	.word	0x0000dc90
        /*0538*/ 	.word	0x000000ff
        /*053c*/ 	.word	0x00000000
        /*0540*/ 	.short	0x0101
        /*0542*/ 	.byte	0x04
	.zero		1


	//   ....[42]....
        /*0544*/ 	.word	0x0000f700
        /*0548*/ 	.word	0x000000ff
        /*054c*/ 	.word	0x00031c40
        /*0550*/ 	.short	0x010a
        /*0552*/ 	.byte	0x26
	.zero		1


	//   ....[43]....
        /*0554*/ 	.word	0x000104b0
        /*0558*/ 	.word	0x000000ff
        /*055c*/ 	.word	0x00031c00
        /*0560*/ 	.short	0x0107
        /*0562*/ 	.byte	0x26
	.zero		1


	//   ....[44]....
        /*0564*/ 	.word	0x00010500
        /*0568*/ 	.word	0x000000ff
        /*056c*/ 	.word	0x00031c00
        /*0570*/ 	.short	0x0101
        /*0572*/ 	.byte	0x26
	.zero		1


	//   ....[45]....
        /*0574*/ 	.word	0x00010530
        /*0578*/ 	.word	0x000000ff
        /*057c*/ 	.word	0x00031c20
        /*0580*/ 	.short	0x010a
        /*0582*/ 	.byte	0x26
	.zero		1


	//   ....[46]....
        /*0584*/ 	.word	0x00010870
        /*0588*/ 	.word	0x000000ff
        /*058c*/ 	.word	0x00031c48
        /*0590*/ 	.short	0x010a
        /*0592*/ 	.byte	0x26
	.zero		1


	//   ....[47]....
        /*0594*/ 	.word	0x00010c40
        /*0598*/ 	.word	0x000000ff
        /*059c*/ 	.word	0x00031c60
        /*05a0*/ 	.short	0x010a
        /*05a2*/ 	.byte	0x26
	.zero		1


	//   ....[48]....
        /*05a4*/ 	.word	0x000111c0
        /*05a8*/ 	.word	0x000000ff
        /*05ac*/ 	.word	0x00031c40
        /*05b0*/ 	.short	0x010a
        /*05b2*/ 	.byte	0x26
	.zero		1


	//   ....[49]....
        /*05b4*/ 	.word	0x000115a0
        /*05b8*/ 	.word	0x000000ff
        /*05bc*/ 	.word	0x00031c68
        /*05c0*/ 	.short	0x010a
        /*05c2*/ 	.byte	0x26
	.zero		1


	//   ....[50]....
        /*05c4*/ 	.word	0x00011b60
        /*05c8*/ 	.word	0x000000ff
        /*05cc*/ 	.word	0x00031c48
        /*05d0*/ 	.short	0x010a
        /*05d2*/ 	.byte	0x26
	.zero		1


	//   ....[51]....
        /*05d4*/ 	.word	0x00011f20
        /*05d8*/ 	.word	0x000000ff
        /*05dc*/ 	.word	0x00031c60
        /*05e0*/ 	.short	0x010a
        /*05e2*/ 	.byte	0x26
	.zero		1


	//   ....[52]....
        /*05e4*/ 	.word	0x00012360
        /*05e8*/ 	.word	0x00000003
        /*05ec*/ 	.word	0x00031c60
        /*05f0*/ 	.short	0x010a
        /*05f2*/ 	.byte	0x3f
	.zero		1


	//   ....[53]....
        /*05f4*/ 	.word	0x000127c0
        /*05f8*/ 	.word	0x00000007
        /*05fc*/ 	.word	0x00031c20
        /*0600*/ 	.short	0x010a
        /*0602*/ 	.byte	0x3f
	.zero		1


	//   ....[54]....
        /*0604*/ 	.word	0x00012930
        /*0608*/ 	.word	0x00000005
        /*060c*/ 	.word	0x00000000
        /*0610*/ 	.short	0x010a
        /*0612*/ 	.byte	0x3f
	.zero		1


	//   ....[55]....
        /*0614*/ 	.word	0x000129a0
        /*0618*/ 	.word	0x00000003
        /*061c*/ 	.word	0x00000000
        /*0620*/ 	.short	0x010a
        /*0622*/ 	.byte	0x3f
	.zero		1


	//   ....[56]....
        /*0624*/ 	.word	0x00012a00
        /*0628*/ 	.word	0x00000005
        /*062c*/ 	.word	0x00000000
        /*0630*/ 	.short	0x010a
        /*0632*/ 	.byte	0x3f
	.zero		1


	//   ....[57]....
        /*0634*/ 	.word	0x00012a30
        /*0638*/ 	.word	0x00000003
        /*063c*/ 	.word	0x00000000
        /*0640*/ 	.short	0x010a
        /*0642*/ 	.byte	0x3f
	.zero		1


	//   ....[58]....
        /*0644*/ 	.word	0x00012aa0
        /*0648*/ 	.word	0x00000003
        /*064c*/ 	.word	0x00031c00
        /*0650*/ 	.short	0x010a
        /*0652*/ 	.byte	0x3f
	.zero		1


	//   ....[59]....
        /*0654*/ 	.word	0x00012b00
        /*0658*/ 	.word	0x00000005
        /*065c*/ 	.word	0x00031c30
        /*0660*/ 	.short	0x010a
        /*0662*/ 	.byte	0x3f
	.zero		1


	//   ....[60]....
        /*0664*/ 	.word	0x00012b60
        /*0668*/ 	.word	0x00000005
        /*066c*/ 	.word	0x00031c30
        /*0670*/ 	.short	0x010a
        /*0672*/ 	.byte	0x3f
	.zero		1


	//   ....[61]....
        /*0674*/ 	.word	0x00012bc0
        /*0678*/ 	.word	0x00000005
        /*067c*/ 	.word	0x00031c50
        /*0680*/ 	.short	0x010a
        /*0682*/ 	.byte	0x3f
	.zero		1


	//   ....[62]....
        /*0684*/ 	.word	0x00012c20
        /*0688*/ 	.word	0x00000005
        /*068c*/ 	.word	0x00031c30
        /*0690*/ 	.short	0x010a
        /*0692*/ 	.byte	0x3f
	.zero		1


	//   ....[63]....
        /*0694*/ 	.word	0x00012c80
        /*0698*/ 	.word	0x00000005
        /*069c*/ 	.word	0x00031c50
        /*06a0*/ 	.short	0x010a
        /*06a2*/ 	.byte	0x3f
	.zero		1


	//   ....[64]....
        /*06a4*/ 	.word	0x00012ce0
        /*06a8*/ 	.word	0x00000003
        /*06ac*/ 	.word	0x00031c50
        /*06b0*/ 	.short	0x010a
        /*06b2*/ 	.byte	0x3f
	.zero		1


	//   ....[65]....
        /*06b4*/ 	.word	0x00012e40
        /*06b8*/ 	.word	0x00000003
        /*06bc*/ 	.word	0x00031c40
        /*06c0*/ 	.short	0x010a
        /*06c2*/ 	.byte	0x3f
	.zero		1


	//   ....[66]....
        /*06c4*/ 	.word	0x00013680
        /*06c8*/ 	.word	0x00000003
        /*06cc*/ 	.word	0x00031c20
        /*06d0*/ 	.short	0x010a
        /*06d2*/ 	.byte	0x3f
	.zero		1


	//   ....[67]....
        /*06d4*/ 	.word	0x000136e0
        /*06d8*/ 	.word	0x00000003
        /*06dc*/ 	.word	0x00031c48
        /*06e0*/ 	.short	0x010a
        /*06e2*/ 	.byte	0x3f
	.zero		1


	//   ....[68]....
        /*06e4*/ 	.word	0x00013740
        /*06e8*/ 	.word	0x00000003
        /*06ec*/ 	.word	0x00031c60
        /*06f0*/ 	.short	0x010a
        /*06f2*/ 	.byte	0x3f
	.zero		1


	//   ....[69]....
        /*06f4*/ 	.word	0x000137a0
        /*06f8*/ 	.word	0x00000003
        /*06fc*/ 	.word	0x00031c40
        /*0700*/ 	.short	0x010a
        /*0702*/ 	.byte	0x3f
	.zero		1


	//   ....[70]....
        /*0704*/ 	.word	0x00013800
        /*0708*/ 	.word	0x00000003
        /*070c*/ 	.word	0x00031c68
        /*0710*/ 	.short	0x010a
        /*0712*/ 	.byte	0x3f
	.zero		1


	//   ....[71]....
        /*0714*/ 	.word	0x00013860
        /*0718*/ 	.word	0x00000002
        /*071c*/ 	.word	0x00031c48
        /*0720*/ 	.short	0x010a
        /*0722*/ 	.byte	0x3f
	.zero		1


	//   ....[72]....
        /*0724*/ 	.word	0x000138c0
        /*0728*/ 	.word	0x00000002
        /*072c*/ 	.word	0x00031c60
        /*0730*/ 	.short	0x010a
        /*0732*/ 	.byte	0x3f
	.zero		1


	//   ....[73]....
        /*0734*/ 	.word	0x00013910
        /*0738*/ 	.word	0x00000003
        /*073c*/ 	.word	0x00031c60
        /*0740*/ 	.short	0x010a
        /*0742*/ 	.byte	0x3f
	.zero		1


	//   ....[74]....
        /*0744*/ 	.word	0x00013960
        /*0748*/ 	.word	0x00000007
        /*074c*/ 	.word	0x00031c20
        /*0750*/ 	.short	0x010a
        /*0752*/ 	.byte	0x3f
	.zero		1


	//   ....[75]....
        /*0754*/ 	.word	0x00013b00
        /*0758*/ 	.word	0x00000005
        /*075c*/ 	.word	0x00000000
        /*0760*/ 	.short	0x010a
        /*0762*/ 	.byte	0x3f
	.zero		1


	//   ....[76]....
        /*0764*/ 	.word	0x00013b50
        /*0768*/ 	.word	0x00000003
        /*076c*/ 	.word	0x00000000
        /*0770*/ 	.short	0x010a
        /*0772*/ 	.byte	0x3f
	.zero		1


	//   ....[77]....
        /*0774*/ 	.word	0x00013ba0
        /*0778*/ 	.word	0x00000005
        /*077c*/ 	.word	0x00000000
        /*0780*/ 	.short	0x010a
        /*0782*/ 	.byte	0x3f
	.zero		1


	//----- nvinfo : EIATTR_NUM_MBARRIERS
	.align		4
.L_1307:
        /*0784*/ 	.byte	0x03, 0x38
        /*0786*/ 	.short	0x0016


	//----- nvinfo : EIATTR_EXIT_INSTR_OFFSETS
	.align		4
        /*0788*/ 	.byte	0x04, 0x1c
        /*078a*/ 	.short	(.L_1309 - .L_1308)


	//   ....[0]....
.L_1308:
        /*078c*/ 	.word	0x00012a80


	//----- nvinfo : EIATTR_MAX_THREADS
	.align		4
.L_1309:
        /*0790*/ 	.byte	0x04, 0x05
        /*0792*/ 	.short	(.L_1311 - .L_1310)
.L_1310:
        /*0794*/ 	.word	0x00000200
        /*0798*/ 	.word	0x00000001
        /*079c*/ 	.word	0x00000001


	//----- nvinfo : EIATTR_CRS_STACK_SIZE
	.align		4
.L_1311:
        /*07a0*/ 	.byte	0x04, 0x1e
        /*07a2*/ 	.short	(.L_1313 - .L_1312)
.L_1312:
        /*07a4*/ 	.word	0x00000000


	//----- nvinfo : EIATTR_CBANK_PARAM_SIZE
	.align		4
.L_1313:
        /*07a8*/ 	.byte	0x03, 0x19
        /*07aa*/ 	.short	0x0a70


	//----- nvinfo : EIATTR_PARAM_CBANK
	.align		4
        /*07ac*/ 	.byte	0x04, 0x0a
        /*07ae*/ 	.short	(.L_1315 - .L_1314)
	.align		4
.L_1314:
        /*07b0*/ 	.word	index@(.nv.constant0._ZN7cutlass13device_kernelIN5flash11enable_sm90INS1_16FlashAttnFwdSm90INS1_25CollectiveMainloopFwdSm90ILi2EN4cute5tupleIJNS5_1CILi1EEES8_S8_EEENS6_IJNS7_ILi192EEENS7_ILi144EEENS7_ILi96EEEEEELi96ENS_10bfloat16_tEfNS_4arch4Sm90ELb1ELb0ELb0ELb0ELb0ELb0ELb0ELb0ELb1ELb1ELb1ELb0EEENS1_21CollectiveEpilogueFwdINS6_IJSA_SC_SB_EEES9_SE_SG_Li384ELb0ELb1ELb1ELb0EEENS1_19SingleTileSchedulerILb0ELb1ELb1ELi192EEEEEEEEEvNT_6ParamsE)
        /*07b4*/ 	.short	0x0210
        /*07b6*/ 	.short	0x0a70


	//----- nvinfo : EIATTR_SW_WAR
	.align		4
.L_1315:
        /*07b8*/ 	.byte	0x04, 0x36
        /*07ba*/ 	.short	(.L_1317 - .L_1316)
.L_1316:
        /*07bc*/ 	.word	0x00000008
.L_1317:


//--------------------- .nv.info._ZN7cutlass13device_kernelIN5flash11enable_sm90INS1_16FlashAttnFwdSm90INS1_25CollectiveMainloopFwdSm90ILi2EN4cute5tupleIJNS5_1CILi1EEES8_S8_EEENS6_IJNS7_ILi192EEENS7_ILi144EEENS7_ILi96EEEEEELi96ENS_10bfloat16_tEfNS_4arch4Sm90ELb1ELb0ELb0ELb1ELb0ELb0ELb0ELb0ELb1ELb1ELb1ELb0EEENS1_21CollectiveEpilogueFwdINS6_IJSA_SC_SB_EEES9_SE_SG_Li384ELb1ELb1ELb1ELb0EEENS1_36VarlenDynamicPersistentTileSchedulerILi192ELi144ELi384ELi128ELb1ELb1ELb1ELb1ELb1ELb1EEEEEEEEEvNT_6ParamsE --------------------------
	.section	.nv.info._ZN7cutlass13device_kernelIN5flash11enable_sm90INS1_16FlashAttnFwdSm90INS1_25CollectiveMainloopFwdSm90ILi2EN4cute5tupleIJNS5_1CILi1EEES8_S8_EEENS6_IJNS7_ILi192EEENS7_ILi144EEENS7_ILi96EEEEEELi96ENS_10bfloat16_tEfNS_4arch4Sm90ELb1ELb0ELb0ELb1ELb0ELb0ELb0ELb0ELb1ELb1ELb1ELb0EEENS1_21CollectiveEpilogueFwdINS6_IJSA_SC_SB_EEES9_SE_SG_Li384ELb1ELb1ELb1ELb0EEENS1_36VarlenDynamicPersistentTileSchedulerILi192ELi144ELi384ELi128ELb1ELb1ELb1ELb1ELb1ELb1EEEEEEEEEvNT_6ParamsE,"",@"SHT_CUDA_INFO"
	.sectionflags	@""
	.align	4


	//----- nvinfo : EIATTR_CUDA_API_VERSION
	.align		4
        /*0000*/ 	.byte	0x04, 0x37
        /*0002*/ 	.short	(.L_1319 - .L_1318)
.L_1318:
        /*0004*/ 	.word	0x00000082


	//----- nvinfo : EIATTR_KPARAM_INFO
	.align		4
.L_1319:
        /*0008*/ 	.byte	0x04, 0x17
        /*000a*/ 	.short	(.L_1321 - .L_1320)
.L_1320:
        /*000c*/ 	.word	0x00000000
        /*0010*/ 	.short	0x0000
        /*0012*/ 	.short	0x0070
        /*0014*/ 	.byte	0x00, 0xf0, 0x01, 0x2a


	//----- nvinfo : EIATTR_SPARSE_MMA_MASK
	.align		4
.L_1321:
        /*0018*/ 	.byte	0x03, 0x50
        /*001a*/ 	.short	0x0000


	//----- nvinfo : EIATTR_MAXREG_COUNT
	.align		4
        /*001c*/ 	.byte	0x03, 0x1b
        /*001e*/ 	.short	0x0080


	//----- nvinfo : EIATTR_NUM_BARRIERS
	.align		4
        /*0020*/ 	.byte	0x02, 0x4c
        /*0022*/ 	.byte	0x10
	.zero		1


	//----- nvinfo : EIATTR_EXTERNS
	.align		4
        /*0024*/ 	.byte	0x04, 0x0f
        /*0026*/ 	.short	(.L_1323 - .L_1322)


	//   ....[0]....
	.align		4
.L_1322:
        /*0028*/ 	.word	index@(__assertfail)


	//----- nvinfo : EIATTR_ANNOTATIONS
	.align		4
.L_1323:
        /*002c*/ 	.byte	0x04, 0x55
        /*002e*/ 	.short	(.L_1325 - .L_1324)


	//   ....[0]....
.L_1324:
        /* <DEDUP_REMOVED lines=33> */


	//----- nvinfo : EIATTR_MERCURY_ISA_VERSION
	.align		4
.L_1325:
        /*0228*/ 	.byte	0x03, 0x5f
        /*022a*/ 	.short	0x0101


	//----- nvinfo : EIATTR_UNUSED_LOAD_BYTE_OFFSET
	.align		4
        /*022c*/ 	.byte	0x04, 0x44
        /*022e*/ 	.short	(.L_1327 - .L_1326)


	//   ....[0]....
.L_1326:
        /*0230*/ 	.word	0x00000a60
        /*0234*/ 	.word	0x0000fff0


	//   ....[1]....
        /*0238*/ 	.word	0x0000df70
        /*023c*/ 	.word	0x0000fff0


	//----- nvinfo : EIATTR_INT_WARP_WIDE_INSTR_OFFSETS
	.align		4
.L_1327:
        /*0240*/ 	.byte	0x04, 0x31
        /*0242*/ 	.short	(.L_1329 - .L_1328)


	//   ....[0]....
.L_1328:
        /*0244*/ 	.word	0x00000130


	//   ....[1]....
        /*0248*/ 	.word	0x00000170


	//   ....[2]....
        /*024c*/ 	.word	0x000001e0


	//   ....[3]....
        /*0250*/ 	.word	0x00012700


	//   ....[4]....
        /*0254*/ 	.word	0x000127a0


	//   ....[5]....
        /*0258*/ 	.word	0x000162d0


	//   ....[6]....
        /*025c*/ 	.word	0x00016370


	//----- nvinfo : EIATTR_COOP_GROUP_MASK_REGIDS
	.align		4
.L_1329:
        /*0260*/ 	.byte	0x04, 0x29
        /*0262*/ 	.short	(.L_1331 - .L_1330)


	//   ....[0]....
.L_1330:
        /*0264*/ 	.word	0xffffffff


	//   ....[1]....
        /*0268*/ 	.word	0xffffffff


	//   ....[2]....
        /*026c*/ 	.word	0xffffffff


	//   ....[3]....
        /*0270*/ 	.word	0xffffffff


	//   ....[4]....
        /*0274*/ 	.word	0xffffffff


	//   ....[5]....
        /*0278*/ 	.word	0xffffffff


	//   ....[6]....
        /*027c*/ 	.word	0xffffffff


	//   ....[7]....
        /*0280*/ 	.word	0xffffffff


	//   ....[8]....
        /*0284*/ 	.word	0xffffffff


	//   ....[9]....
        /*0288*/ 	.word	0xffffffff


	//   ....[10]....
        /*028c*/ 	.word	0xffffffff


	//   ....[11]....
        /*0290*/ 	.word	0xffffffff


	//   ....[12]....
        /*0294*/ 	.word	0xffffffff


	//   ....[13]....
        /*0298*/ 	.word	0xffffffff


	//   ....[14]....
        /*029c*/ 	.word	0xffffffff


	//   ....[15]....
        /*02a0*/ 	.word	0xffffffff


	//   ....[16]....
        /*02a4*/ 	.word	0xffffffff


	//   ....[17]....
        /*02a8*/ 	.word	0xffffffff


	//   ....[18]....
        /*02ac*/ 	.word	0xffffffff


	//   ....[19]....
        /*02b0*/ 	.word	0xffffffff


	//   ....[20]....
        /*02b4*/ 	.word	0xffffffff


	//   ....[21]....
        /*02b8*/ 	.word	0xffffffff


	//   ....[22]....
        /*02bc*/ 	.word	0xffffffff


	//   ....[23]....
        /*02c0*/ 	.word	0xffffffff


	//   ....[24]....
        /*02c4*/ 	.word	0xffffffff


	//   ....[25]....
        /*02c8*/ 	.word	0xffffffff


	//   ....[26]....
        /*02cc*/ 	.word	0xffffffff


	//   ....[27]....
        /*02d0*/ 	.word	0xffffffff


	//   ....[28]....
        /*02d4*/ 	.word	0xffffffff


	//   ....[29]....
        /*02d8*/ 	.word	0xffffffff


	//   ....[30]....
        /*02dc*/ 	.word	0xffffffff


	//   ....[31]....
        /*02e0*/ 	.word	0xffffffff


	//   ....[32]....
        /*02e4*/ 	.word	0xffffffff


	//   ....[33]....
        /*02e8*/ 	.word	0xffffffff


	//   ....[34]....
        /*02ec*/ 	.word	0xffffffff


	//   ....[35]....
        /*02f0*/ 	.word	0xffffffff


	//   ....[36]....
        /*02f4*/ 	.word	0xffffffff


	//   ....[37]....
        /*02f8*/ 	.word	0xffffffff


	//   ....[38]....
        /*02fc*/ 	.word	0xffffffff


	//   ....[39]....
        /*0300*/ 	.word	0xffffffff


	//   ....[40]....
        /*0304*/ 	.word	0xffffffff


	//   ....[41]....
        /*0308*/ 	.word	0xffffffff


	//   ....[42]....
        /*030c*/ 	.word	0xffffffff


	//   ....[43]....
        /*0310*/ 	.word	0xffffffff


	//   ....[44]....
        /*0314*/ 	.word	0xffffffff


	//   ....[45]....
        /*0318*/ 	.word	0xffffffff


	//   ....[46]....
        /*031c*/ 	.word	0xffffffff


	//   ....[47]....
        /*0320*/ 	.word	0xffffffff


	//   ....[48]....
        /*0324*/ 	.word	0xffffffff


	//   ....[49]....
        /*0328*/ 	.word	0xffffffff


	//   ....[50]....
        /*032c*/ 	.word	0xffffffff


	//   ....[51]....
        /*0330*/ 	.word	0xffffffff


	//   ....[52]....
        /*0334*/ 	.word	0xffffffff


	//   ....[53]....
        /*0338*/ 	.word	0xffffffff


	//   ....[54]....
        /*033c*/ 	.word	0xffffffff


	//   ....[55]....
        /*0340*/ 	.word	0xffffffff


	//   ....[56]....
        /*0344*/ 	.word	0xffffffff


	//   ....[57]....
        /*0348*/ 	.word	0xffffffff


	//   ....[58]....
        /*034c*/ 	.word	0xffffffff


	//   ....[59]....
        /*0350*/ 	.word	0xffffffff


	//   ....[60]....
        /*0354*/ 	.word	0xffffffff


	//   ....[61]....
        /*0358*/ 	.word	0xffffffff


	//   ....[62]....
        /*035c*/ 	.word	0xffffffff


	//   ....[63]....
        /*0360*/ 	.word	0xffffffff


	//   ....[64]....
        /*0364*/ 	.word	0xffffffff


	//   ....[65]....
        /*0368*/ 	.word	0xffffffff


	//   ....[66]....
        /*036c*/ 	.word	0xffffffff


	//   ....[67]....
        /*0370*/ 	.word	0xffffffff


	//   ....[68]....
        /*0374*/ 	.word	0xffffffff


	//   ....[69]....
        /*0378*/ 	.word	0xffffffff


	//   ....[70]....
        /*037c*/ 	.word	0xffffffff


	//   ....[71]....
        /*0380*/ 	.word	0xffffffff


	//   ....[72]....
        /*0384*/ 	.word	0xffffffff


	//   ....[73]....
        /*0388*/ 	.word	0xffffffff


	//   ....[74]....
        /*038c*/ 	.word	0xffffffff


	//   ....[75]....
        /*0390*/ 	.word	0xffffffff


	//   ....[76]....
        /*0394*/ 	.word	0xffffffff


	//   ....[77]....
        /*0398*/ 	.word	0xffffffff


	//   ....[78]....
        /*039c*/ 	.word	0xffffffff


	//   ....[79]....
        /*03a0*/ 	.word	0xffffffff


	//   ....[80]....
        /*03a4*/ 	.word	0xffffffff


	//   ....[81]....
        /*03a8*/ 	.word	0xffffffff


	//   ....[82]....
        /*03ac*/ 	.word	0xffffffff


	//   ....[83]....
        /*03b0*/ 	.word	0xffffffff


	//   ....[84]....
        /*03b4*/ 	.word	0xffffffff


	//   ....[85]....
        /*03b8*/ 	.word	0xffffffff


	//   ....[86]....
        /*03bc*/ 	.word	0xffffffff


	//   ....[87]....
        /*03c0*/ 	.word	0xffffffff


	//   ....[88]....
        /*03c4*/ 	.word	0xffffffff


	//   ....[89]....
        /*03c8*/ 	.word	0xffffffff


	//   ....[90]....
        /*03cc*/ 	.word	0xffffffff


	//   ....[91]....
        /*03d0*/ 	.word	0xffffffff


	//   ....[92]....
        /*03d4*/ 	.word	0xffffffff


	//   ....[93]....
        /*03d8*/ 	.word	0xffffffff


	//   ....[94]....
        /*03dc*/ 	.word	0xffffffff


	//   ....[95]....
        /*03e0*/ 	.word	0xffffffff


	//   ....[96]....
        /*03e4*/ 	.word	0x0500000f


	//   ....[97]....
        /*03e8*/ 	.word	0x0500000f


	//   ....[98]....
        /*03ec*/ 	.word	0x0500000f


	//   ....[99]....
        /*03f0*/ 	.word	0x0500000f


	//   ....[100]....
        /*03f4*/ 	.word	0x0500000f


	//   ....[101]....
        /*03f8*/ 	.word	0x0500000f


	//   ....[102]....
        /*03fc*/ 	.word	0x0500000f


	//   ....[103]....
        /*0400*/ 	.word	0x0500000f


	//   ....[104]....
        /*0404*/ 	.word	0x0500000f


	//   ....[105]....
        /*0408*/ 	.word	0x0500000f


	//   ....[106]....
        /*040c*/ 	.word	0x0500000f


	//   ....[107]....
        /*0410*/ 	.word	0x0500000f


	//   ....[108]....
        /*0414*/ 	.word	0x0500000f


	//   ....[109]....
        /*0418*/ 	.word	0x0500000f


	//   ....[110]....
        /*041c*/ 	.word	0x0500000f


	//   ....[111]....
        /*0420*/ 	.word	0x0500000f


	//   ....[112]....
        /*0424*/ 	.word	0x0500000f


	//   ....[113]....
        /*0428*/ 	.word	0x0500000f


	//   ....[114]....
        /*042c*/ 	.word	0x0500000f


	//   ....[115]....
        /*0430*/ 	.word	0x0500000f


	//   ....[116]....
        /*0434*/ 	.word	0x0500000f


	//   ....[117]....
        /*0438*/ 	.word	0x0500000f


	//   ....[118]....
        /*043c*/ 	.word	0x0500000f


	//   ....[119]....
        /*0440*/ 	.word	0x0500000f


	//   ....[120]....
        /*0444*/ 	.word	0x0500000f


	//   ....[121]....
        /*0448*/ 	.word	0x0500000f


	//   ....[122]....
        /*044c*/ 	.word	0x0500000f


	//   ....[123]....
        /*0450*/ 	.word	0x0500000f


	//   ....[124]....
        /*0454*/ 	.word	0x0500000f


	//   ....[125]....
        /*0458*/ 	.word	0x0500000f


	//   ....[126]....
        /*045c*/ 	.word	0x0500000f


	//   ....[127]....
        /*0460*/ 	.word	0x0500000f


	//----- nvinfo : EIATTR_COOP_GROUP_INSTR_OFFSETS
	.align		4
.L_1331:
        /*0464*/ 	.byte	0x04, 0x28
        /*0466*/ 	.short	(.L_1333 - .L_1332)


	//   ....[0]....
.L_1332:
        /*0468*/ 	.word	0x00000070


	//   ....[1]....
        /*046c*/ 	.word	0x00000140


	//   ....[2]....
        /*0470*/ 	.word	0x00000190


	//   ....[3]....
        /*0474*/ 	.word	0x000003c0


	//   ....[4]....
        /*0478*/ 	.word	0x00000520


	//   ....[5]....
        /*047c*/ 	.word	0x00000640


	//   ....[6]....
        /*0480*/ 	.word	0x000007a0


	//   ....[7]....
        /*0484*/ 	.word	0x00001d40


	//   ....[8]....
        /*0488*/ 	.word	0x00003430


	//   ....[9]....
        /*048c*/ 	.word	0x00003460


	//   ....[10]....
        /*0490*/ 	.word	0x00004000


	//   ....[11]....
        /*0494*/ 	.word	0x000040c0


	//   ....[12]....
        /*0498*/ 	.word	0x00004a10


	//   ....[13]....
        /*049c*/ 	.word	0x00004a90


	//   ....[14]....
        /*04a0*/ 	.word	0x00005950


	//   ....[15]....
        /*04a4*/ 	.word	0x000073b0


	//   ....[16]....
        /*04a8*/ 	.word	0x000073e0


	//   ....[17]....
        /*04ac*/ 	.word	0x000081b0


	//   ....[18]....
        /*04b0*/ 	.word	0x00008240


	//   ....[19]....
        /*04b4*/ 	.word	0x000089a0


	//   ....[20]....
        /*04b8*/ 	.word	0x00008a50


	//   ....[21]....
        /*04bc*/ 	.word	0x00009c70


	//   ....[22]....
        /*04c0*/ 	.word	0x0000b960


	//   ....[23]....
        /*04c4*/ 	.word	0x0000b980


	//   ....[24]....
        /*04c8*/ 	.word	0x0000c0b0


	//   ....[25]....
        /*04cc*/ 	.word	0x0000c110


	//   ....[26]....
        /*04d0*/ 	.word	0x0000d460


	//   ....[27]....
        /*04d4*/ 	.word	0x0000d590


	//   ....[28]....
        /*04d8*/ 	.word	0x0000d7c0


	//   ....[29]....
        /*04dc*/ 	.word	0x0000d800


	//   ....[30]....
        /*04e0*/ 	.word	0x0000d810


	//   ....[31]....
        /*04e4*/ 	.word	0x0000ea20


	//   ....[32]....
        /*04e8*/ 	.word	0x0000ea30


	//   ....[33]....
        /*04ec*/ 	.word	0x0000ea40


	//   ....[34]....
        /*04f0*/ 	.word	0x0000ea90


	//   ....[35]....
        /*04f4*/ 	.word	0x0000f1c0


	//   ....[36]....
        /*04f8*/ 	.word	0x0000f1e0


	//   ....[37]....
        /*04fc*/ 	.word	0x0000f2f0


	//   ....[38]....
        /*0500*/ 	.word	0x0000f310


	//   ....[39]....
        /*0504*/ 	.word	0x0000f840


	//   ....[40]....
        /*0508*/ 	.word	0x0000f850


	//   ....[41]....
        /*050c*/ 	.word	0x0000fba0


	//   ....[42]....
        /*0510*/ 	.word	0x0000fbb0


	//   ....[43]....
        /*0514*/ 	.word	0x00010980


	//   ....[44]....
        /*0518*/ 	.word	0x00010990


	//   ....[45]....
        /*051c*/ 	.word	0x00010aa0


	//   ....[46]....
        /*0520*/ 	.word	0x00010ac0


	//   ....[47]....
        /*0524*/ 	.word	0x00010c50


	//   ....[48]....
        /*0528*/ 	.word	0x00010e60


	//   ....[49]....
        /*052c*/ 	.word	0x00010e90


	//   ....[50]....
        /*0530*/ 	.word	0x00010ec0


	//   ....[51]....
        /*0534*/ 	.word	0x00010ef0


	//   ....[52]....
        /*0538*/ 	.word	0x00010f20


	//   ....[53]....
        /*053c*/ 	.word	0x00010f50


	//   ....[54]....
        /*0540*/ 	.word	0x000110f0


	//   ....[55]....
        /*0544*/ 	.word	0x00011120


	//   ....[56]....
        /*0548*/ 	.word	0x00011150


	//   ....[57]....
        /*054c*/ 	.word	0x00011180


	//   ....[58]....
        /*0550*/ 	.word	0x000111b0


	//   ....[59]....
        /*0554*/ 	.word	0x000111e0


	//   ....[60]....
        /*0558*/ 	.word	0x00011270


	//   ....[61]....
        /*055c*/ 	.word	0x000112a0


	//   ....[62]....
        /*0560*/ 	.word	0x000112b0


	//   ....[63]....
        /*0564*/ 	.word	0x000112f0


	//   ....[64]....
        /*0568*/ 	.word	0x00012cc0


	//   ....[65]....
        /*056c*/ 	.word	0x00013960


	//   ....[66]....
        /*0570*/ 	.word	0x00013980


	//   ....[67]....
        /*0574*/ 	.word	0x00013a40


	//   ....[68]....
        /*0578*/ 	.word	0x00013a60


	//   ....[69]....
        /*057c*/ 	.word	0x00013b00


	//   ....[70]....
        /*0580*/ 	.word	0x00013b20


	//   ....[71]....
        /*0584*/ 	.word	0x00013b30


	//   ....[72]....
        /*0588*/ 	.word	0x00013bc0


	//   ....[73]....
        /*058c*/ 	.word	0x00013c10


	//   ....[74]....
        /*0590*/ 	.word	0x00013c20


	//   ....[75]....
        /*0594*/ 	.word	0x00013c50


	//   ....[76]....
        /*0598*/ 	.word	0x00013d00


	//   ....[77]....
        /*059c*/ 	.word	0x00016a50


	//   ....[78]....
        /*05a0*/ 	.word	0x00016a80


	//   ....[79]....
        /*05a4*/ 	.word	0x00016ae0


	//   ....[80]....
        /*05a8*/ 	.word	0x00016b10


	//   ....[81]....
        /*05ac*/ 	.word	0x00016b40


	//   ....[82]....
        /*05b0*/ 	.word	0x00016b70


	//   ....[83]....
        /*05b4*/ 	.word	0x00016ba0


	//   ....[84]....
        /*05b8*/ 	.word	0x00016bd0


	//   ....[85]....
        /*05bc*/ 	.word	0x00016d80


	//   ....[86]....
        /*05c0*/ 	.word	0x00016db0


	//   ....[87]....
        /*05c4*/ 	.word	0x00016de0


	//   ....[88]....
        /*05c8*/ 	.word	0x00016e10


	//   ....[89]....
        /*05cc*/ 	.word	0x00016e40


	//   ....[90]....
        /*05d0*/ 	.word	0x00016e70


	//   ....[91]....
        /*05d4*/ 	.word	0x00016f30


	//   ....[92]....
        /*05d8*/ 	.word	0x00016f50


	//   ....[93]....
        /*05dc*/ 	.word	0x00016f70


	//   ....[94]....
        /*05e0*/ 	.word	0x00016fd0


	//   ....[95]....
        /*05e4*/ 	.word	0x00017a00


	//   ....[96]....
        /*05e8*/ 	.word	0x00017fc0


	//   ....[97]....
        /*05ec*/ 	.word	0x00018170


	//   ....[98]....
        /*05f0*/ 	.word	0x000181c0


	//   ....[99]....
        /*05f4*/ 	.word	0x000182f0


	//   ....[100]....
        /*05f8*/ 	.word	0x00018340


	//   ....[101]....
        /*05fc*/ 	.word	0x00018460


	//   ....[102]....
        /*0600*/ 	.word	0x000184d0


	//   ....[103]....
        /*0604*/ 	.word	0x000185f0


	//   ....[104]....
        /*0608*/ 	.word	0x00018660


	//   ....[105]....
        /*060c*/ 	.word	0x00018750


	//   ....[106]....
        /*0610*/ 	.word	0x000187c0


	//   ....[107]....
        /*0614*/ 	.word	0x000188d0


	//   ....[108]....
        /*0618*/ 	.word	0x00018920


	//   ....[109]....
        /*061c*/ 	.word	0x00018c40


	//   ....[110]....
        /*0620*/ 	.word	0x00018ce0


	//   ....[111]....
        /*0624*/ 	.word	0x00018e60


	//   ....[112]....
        /*0628*/ 	.word	0x00018ed0


	//   ....[113]....
        /*062c*/ 	.word	0x00018f40


	//   ....[114]....
        /*0630*/ 	.word	0x00018fb0


	//   ....[115]....
        /*0634*/ 	.word	0x00019020


	//   ....[116]....
        /*0638*/ 	.word	0x000190a0


	//   ....[117]....
        /*063c*/ 	.word	0x00019120


	//   ....[118]....
        /*0640*/ 	.word	0x000191b0


	//   ....[119]....
        /*0644*/ 	.word	0x00019220


	//   ....[120]....
        /*0648*/ 	.word	0x00019290


	//   ....[121]....
        /*064c*/ 	.word	0x00019300


	//   ....[122]....
        /*0650*/ 	.word	0x00019380


	//   ....[123]....
        /*0654*/ 	.word	0x000193f0


	//   ....[124]....
        /*0658*/ 	.word	0x000194a0


	//   ....[125]....
        /*065c*/ 	.word	0x000194f0


	//   ....[126]....
        /*0660*/ 	.word	0x00019580


	//   ....[127]....
        /*0664*/ 	.word	0x000196b0


	//----- nvinfo : EIATTR_REG_RECONFIG
	.align		4
.L_1333:
        /*0668*/ 	.byte	0x01, 0x54
	.zero		2


	//----- nvinfo : EIATTR_SYSCALL_OFFSETS
	.align		4
        /*066c*/ 	.byte	0x04, 0x46
        /*066e*/ 	.short	(.L_1335 - .L_1334)


	//   ....[0]....
.L_1334:
        /*0670*/ 	.word	0x00001f10


	//   ....[1]....
        /*0674*/ 	.word	0x00012900


	//   ....[2]....
        /*0678*/ 	.word	0x00012a50


	//   ....[3]....
        /*067c*/ 	.word	0x00012b50


	//   ....[4]....
        /*0680*/ 	.word	0x00013410


	//----- nvinfo : EIATTR_MBARRIER_INSTR_OFFSETS
	.align		4
.L_1335:
        /*0684*/ 	.byte	0x04, 0x39
        /*0686*/ 	.short	(.L_1337 - .L_1336)


	//   ....[0]....
.L_1336:
        /*0688*/ 	.word	0x00000270
        /*068c*/ 	.word	0x000000ff
        /*0690*/ 	.word	0x00031c00
        /*0694*/ 	.short	0x0100
        /*0696*/ 	.byte	0x08
	.zero		1


	//   ....[1]....
        /*0698*/ 	.word	0x00000280
        /*069c*/ 	.word	0x000000ff
        /*06a0*/ 	.word	0x00031c20
        /*06a4*/ 	.short	0x0100
        /*06a6*/ 	.byte	0x08
	.zero		1


	//   ....[2]....
        /*06a8*/ 	.word	0x00000370
        /*06ac*/ 	.word	0x000000ff
        /*06b0*/ 	.word	0x00031c30
        /*06b4*/ 	.short	0x0100
        /*06b6*/ 	.byte	0x08
	.zero		1


	//   ....[3]....
        /*06b8*/ 	.word	0x00000380
        /*06bc*/ 	.word	0x000000ff
        /*06c0*/ 	.word	0x00031c40
        /*06c4*/ 	.short	0x0100
        /*06c6*/ 	.byte	0x08
	.zero		1


	//   ....[4]....
        /*06c8*/ 	.word	0x00000390
        /*06cc*/ 	.word	0x000000ff
        /*06d0*/ 	.word	0x00031c38
        /*06d4*/ 	.short	0x0100
        /*06d6*/ 	.byte	0x08
	.zero		1


	//   ....[5]....
        /*06d8*/ 	.word	0x000003a0
        /*06dc*/ 	.word	0x000000ff
        /*06e0*/ 	.word	0x00031c48
        /*06e4*/ 	.short	0x0100
        /*06e6*/ 	.byte	0x08
	.zero		1


	//   ....[6]....
        /*06e8*/ 	.word	0x000004d0
        /*06ec*/ 	.word	0x000000ff
        /*06f0*/ 	.word	0x00031c50
        /*06f4*/ 	.short	0x0100
        /*06f6*/ 	.byte	0x08
	.zero		1


	//   ....[7]....
        /*06f8*/ 	.word	0x000004e0
        /*06fc*/ 	.word	0x000000ff
        /*0700*/ 	.word	0x00031c60
        /*0704*/ 	.short	0x0100
        /*0706*/ 	.byte	0x08
	.zero		1


	//   ....[8]....
        /*0708*/ 	.word	0x000004f0
        /*070c*/ 	.word	0x000000ff
        /*0710*/ 	.word	0x00031c58
        /*0714*/ 	.short	0x0100
        /*0716*/ 	.byte	0x08
	.zero		1


	//   ....[9]....
        /*0718*/ 	.word	0x00000500
        /*071c*/ 	.word	0x000000ff
        /*0720*/ 	.word	0x00031c68
        /*0724*/ 	.short	0x0100
        /*0726*/ 	.byte	0x08
	.zero		1


	//   ....[10]....
        /*0728*/ 	.word	0x000005f0
        /*072c*/ 	.word	0x000000ff
        /*0730*/ 	.word	0x00031c70
        /*0734*/ 	.short	0x0100
        /*0736*/ 	.byte	0x06
	.zero		1


	//   ....[11]....
        /*0738*/ 	.word	0x00000600
        /*073c*/ 	.word	0x000000ff
        /*0740*/ 	.word	0x00031c80
        /*0744*/ 	.short	0x0100
        /*0746*/ 	.byte	0x06
	.zero		1


	//   ....[12]....
        /*0748*/ 	.word	0x00000610
        /*074c*/ 	.word	0x000000ff
        /*0750*/ 	.word	0x00031c78
        /*0754*/ 	.short	0x0100
        /*0756*/ 	.byte	0x06
	.zero		1


	//   ....[13]....
        /*0758*/ 	.word	0x00000620
        /*075c*/ 	.word	0x000000ff
        /*0760*/ 	.word	0x00031c88
        /*0764*/ 	.short	0x0100
        /*0766*/ 	.byte	0x06
	.zero		1


	//   ....[14]....
        /*0768*/ 	.word	0x00000750
        /*076c*/ 	.word	0x000000ff
        /*0770*/ 	.word	0x00031c90
        /*0774*/ 	.short	0x0100
        /*0776*/ 	.byte	0x08
	.zero		1


	//   ....[15]....
        /*0778*/ 	.word	0x00000760
        /*077c*/ 	.word	0x000000ff
        /*0780*/ 	.word	0x00031ca0
        /*0784*/ 	.short	0x0100
        /*0786*/ 	.byte	0x08
	.zero		1


	//   ....[16]....
        /*0788*/ 	.word	0x00000770
        /*078c*/ 	.word	0x000000ff
        /*0790*/ 	.word	0x00031c98
        /*0794*/ 	.short	0x0100
        /*0796*/ 	.byte	0x08
	.zero		1


	//   ....[17]....
        /*0798*/ 	.word	0x00000780
        /*079c*/ 	.word	0x000000ff
        /*07a0*/ 	.word	0x00031ca8
        /*07a4*/ 	.short	0x0100
        /*07a6*/ 	.byte	0x08
	.zero		1


	//   ....[18]....
        /*07a8*/ 	.word	0x000008b0
        /*07ac*/ 	.word	0x000000ff
        /*07b0*/ 	.word	0x00031cb0
        /*07b4*/ 	.short	0x0100
        /*07b6*/ 	.byte	0x08
	.zero		1


	//   ....[19]....
        /*07b8*/ 	.word	0x000008c0
        /*07bc*/ 	.word	0x000000ff
        /*07c0*/ 	.word	0x00031cc0
        /*07c4*/ 	.short	0x0100
        /*07c6*/ 	.byte	0x08
	.zero		1


	//   ....[20]....
        /*07c8*/ 	.word	0x000008d0
        /*07cc*/ 	.word	0x000000ff
        /*07d0*/ 	.word	0x00031cb8
        /*07d4*/ 	.short	0x0100
        /*07d6*/ 	.byte	0x08
	.zero		1


	//   ....[21]....
        /*07d8*/ 	.word	0x000008e0
        /*07dc*/ 	.word	0x000000ff
        /*07e0*/ 	.word	0x00031cc8
        /*07e4*/ 	.short	0x0100
        /*07e6*/ 	.byte	0x08
	.zero		1


	//   ....[22]....
        /*07e8*/ 	.word	0x00001fd0
        /*07ec*/ 	.word	0x000000ff
        /*07f0*/ 	.word	0x00031c00
        /*07f4*/ 	.short	0x010a
        /*07f6*/ 	.byte	0x25
	.zero		1


	//   ....[23]....
        /*07f8*/ 	.word	0x00002050
        /*07fc*/ 	.word	0x00000003
        /*0800*/ 	.word	0x00031c30
        /*0804*/ 	.short	0x010a
        /*0806*/ 	.byte	0x3f
	.zero		1


	//   ....[24]....
        /*0808*/ 	.word	0x000020b0
        /*080c*/ 	.word	0x00000003
        /*0810*/ 	.word	0x00031c30
        /*0814*/ 	.short	0x010a
        /*0816*/ 	.byte	0x3f
	.zero		1


	//   ....[25]....
        /*0818*/ 	.word	0x00004ab0
        /*081c*/ 	.word	0x00000004
        /*0820*/ 	.word	0x00000000
        /*0824*/ 	.short	0x0101
        /*0826*/ 	.byte	0x3f
	.zero		1


	//   ....[26]....
        /*0828*/ 	.word	0x00005a90
        /*082c*/ 	.word	0x000000ff
        /*0830*/ 	.word	0x00031c30
        /*0834*/ 	.short	0x010a
        /*0836*/ 	.byte	0x04
	.zero		1


	//   ....[27]....
        /*0838*/ 	.word	0x00005ad0
        /*083c*/ 	.word	0x000000ff
        /*0840*/ 	.word	0x00031c30
        /*0844*/ 	.short	0x010a
        /*0846*/ 	.byte	0x04
	.zero		1


	//   ....[28]....
        /*0848*/ 	.word	0x00007170
        /*084c*/ 	.word	0x000000ff
        /*0850*/ 	.word	0x00031c50
        /*0854*/ 	.short	0x010a
        /*0856*/ 	.byte	0x04
	.zero		1


	//   ....[29]....
        /*0858*/ 	.word	0x000071b0
        /*085c*/ 	.word	0x000000ff
        /*0860*/ 	.word	0x00031c50
        /*0864*/ 	.short	0x010a
        /*0866*/ 	.byte	0x04
	.zero		1


	//   ....[30]....
        /*0868*/ 	.word	0x000091c0
        /*086c*/ 	.word	0x0000000a
        /*0870*/ 	.word	0x00000000
        /*0874*/ 	.short	0x0101
        /*0876*/ 	.byte	0x3f
	.zero		1


	//   ....[31]....
        /*0878*/ 	.word	0x00009370
        /*087c*/ 	.word	0x0000000a
        /*0880*/ 	.word	0x00000000
        /*0884*/ 	.short	0x0101
        /*0886*/ 	.byte	0x3f
	.zero		1


	//   ....[32]....
        /*0888*/ 	.word	0x00009e00
        /*088c*/ 	.word	0x000000ff
        /*0890*/ 	.word	0x00031c30
        /*0894*/ 	.short	0x010a
        /*0896*/ 	.byte	0x04
	.zero		1


	//   ....[33]....
        /*0898*/ 	.word	0x00009e40
        /*089c*/ 	.word	0x000000ff
        /*08a0*/ 	.word	0x00031c30
        /*08a4*/ 	.short	0x010a
        /*08a6*/ 	.byte	0x04
	.zero		1


	//   ....[34]....
        /*08a8*/ 	.word	0x0000b4e0
        /*08ac*/ 	.word	0x000000ff
        /*08b0*/ 	.word	0x00031c50
        /*08b4*/ 	.short	0x010a
        /*08b6*/ 	.byte	0x04
	.zero		1


	//   ....[35]....
        /*08b8*/ 	.word	0x0000b520
        /*08bc*/ 	.word	0x000000ff
        /*08c0*/ 	.word	0x00031c50
        /*08c4*/ 	.short	0x010a
        /*08c6*/ 	.byte	0x04
	.zero		1


	//   ....[36]....
        /*08c8*/ 	.word	0x0000ca10
        /*08cc*/ 	.word	0x0000000e
        /*08d0*/ 	.word	0x00000000
        /*08d4*/ 	.short	0x0101
        /*08d6*/ 	.byte	0x3f
	.zero		1


	//   ....[37]....
        /*08d8*/ 	.word	0x0000cbc0
        /*08dc*/ 	.word	0x0000000e
        /*08e0*/ 	.word	0x00000000
        /*08e4*/ 	.short	0x0101
        /*08e6*/ 	.byte	0x3f
	.zero		1


	//   ....[38]....
        /*08e8*/ 	.word	0x0000d4e0
        /*08ec*/ 	.word	0x000000ff
        /*08f0*/ 	.word	0x00031c50
        /*08f4*/ 	.short	0x010a
        /*08f6*/ 	.byte	0x06
	.zero		1


	//   ....[39]....
        /*08f8*/ 	.word	0x0000d520
        /*08fc*/ 	.word	0x000000ff
        /*0900*/ 	.word	0x00031c50
        /*0904*/ 	.short	0x010a
        /*0906*/ 	.byte	0x06
	.zero		1


	//   ....[40]....
        /*0908*/ 	.word	0x0000dc10
        /*090c*/ 	.word	0x00000007
        /*0910*/ 	.word	0x00000000
        /*0914*/ 	.short	0x0101
        /*0916*/ 	.byte	0x3f
	.zero		1


	//   ....[41]....
        /*0918*/ 	.word	0x0000f160
        /*091c*/ 	.word	0x000000ff
        /*0920*/ 	.word	0x00000000
        /*0924*/ 	.short	0x0101
        /*0926*/ 	.byte	0x04
	.zero		1


	//   ....[42]....
        /*0928*/ 	.word	0x0000f800
        /*092c*/ 	.word	0x000000ff
        /*0930*/ 	.word	0x00000000
        /*0934*/ 	.short	0x0101
        /*0936*/ 	.byte	0x04
	.zero		1


	//   ....[43]....
        /*0938*/ 	.word	0x00012ee0
        /*093c*/ 	.word	0x00000000
        /*0940*/ 	.word	0x00031c40
        /*0944*/ 	.short	0x010a
        /*0946*/ 	.byte	0x3f
	.zero		1


	//   ....[44]....
        /*0948*/ 	.word	0x00013de0
        /*094c*/ 	.word	0x00000011
        /*0950*/ 	.word	0x00031c00
        /*0954*/ 	.short	0x0107
        /*0956*/ 	.byte	0x3f
	.zero		1


	//   ....[45]....
        /*0958*/ 	.word	0x00013ed0
        /*095c*/ 	.word	0x00000011
        /*0960*/ 	.word	0x00031c00
        /*0964*/ 	.short	0x0101
        /*0966*/ 	.byte	0x3f
	.zero		1


	//   ....[46]....
        /*0968*/ 	.word	0x00013ef0
        /*096c*/ 	.word	0x00000011
        /*0970*/ 	.word	0x00031c20
        /*0974*/ 	.short	0x010a
        /*0976*/ 	.byte	0x3f
	.zero		1


	//   ....[47]....
        /*0978*/ 	.word	0x00014290
        /*097c*/ 	.word	0x00000003
        /*0980*/ 	.word	0x00031c40
        /*0984*/ 	.short	0x010a
        /*0986*/ 	.byte	0x3f
	.zero		1


	//   ....[48]....
        /*0988*/ 	.word	0x00014710
        /*098c*/ 	.word	0x00000003
        /*0990*/ 	.word	0x00000060
        /*0994*/ 	.short	0x010a
        /*0996*/ 	.byte	0x3f
	.zero		1


	//   ....[49]....
        /*0998*/ 	.word	0x00014e50
        /*099c*/ 	.word	0x00000003
        /*09a0*/ 	.word	0x00031c40
        /*09a4*/ 	.short	0x010a
        /*09a6*/ 	.byte	0x3f
	.zero		1


	//   ....[50]....
        /*09a8*/ 	.word	0x000152d0
        /*09ac*/ 	.word	0x0000000c
        /*09b0*/ 	.word	0x00000060
        /*09b4*/ 	.short	0x010a
        /*09b6*/ 	.byte	0x3f
	.zero		1


	//   ....[51]....
        /*09b8*/ 	.word	0x00015950
        /*09bc*/ 	.word	0x00000002
        /*09c0*/ 	.word	0x00031c40
        /*09c4*/ 	.short	0x010a
        /*09c6*/ 	.byte	0x3f
	.zero		1


	//   ....[52]....
        /*09c8*/ 	.word	0x00015de0
        /*09cc*/ 	.word	0x00000007
        /*09d0*/ 	.word	0x00000060
        /*09d4*/ 	.short	0x010a
        /*09d6*/ 	.byte	0x3f
	.zero		1


	//   ....[53]....
        /*09d8*/ 	.word	0x00016410
        /*09dc*/ 	.word	0x00000003
        /*09e0*/ 	.word	0x00031c60
        /*09e4*/ 	.short	0x010a
        /*09e6*/ 	.byte	0x3f
	.zero		1


	//   ....[54]....
        /*09e8*/ 	.word	0x00017980
        /*09ec*/ 	.word	0x00000009
        /*09f0*/ 	.word	0x00031c20
        /*09f4*/ 	.short	0x010a
        /*09f6*/ 	.byte	0x3f
	.zero		1


	//   ....[55]....
        /*09f8*/ 	.word	0x00017b40
        /*09fc*/ 	.word	0x00000007
        /*0a00*/ 	.word	0x00000000
        /*0a04*/ 	.short	0x010a
        /*0a06*/ 	.byte	0x3f
	.zero		1


	//   ....[56]....
        /*0a08*/ 	.word	0x00017bb0
        /*0a0c*/ 	.word	0x00000003
        /*0a10*/ 	.word	0x00000000
        /*0a14*/ 	.short	0x010a
        /*0a16*/ 	.byte	0x3f
	.zero		1


	//   ....[57]....
        /*0a18*/ 	.word	0x00017c10
        /*0a1c*/ 	.word	0x00000005
        /*0a20*/ 	.word	0x00000000
        /*0a24*/ 	.short	0x010a
        /*0a26*/ 	.byte	0x3f
	.zero		1


	//   ....[58]....
        /*0a28*/ 	.word	0x00017c40
        /*0a2c*/ 	.word	0x00000003
        /*0a30*/ 	.word	0x00000000
        /*0a34*/ 	.short	0x010a
        /*0a36*/ 	.byte	0x3f
	.zero		1


	//   ....[59]....
        /*0a38*/ 	.word	0x00017cb0
        /*0a3c*/ 	.word	0x00000003
        /*0a40*/ 	.word	0x00031c00
        /*0a44*/ 	.short	0x010a
        /*0a46*/ 	.byte	0x3f
	.zero		1


	//   ....[60]....
        /*0a48*/ 	.word	0x00017d00
        /*0a4c*/ 	.word	0x00000003
        /*0a50*/ 	.word	0x00031c30
        /*0a54*/ 	.short	0x010a
        /*0a56*/ 	.byte	0x3f
	.zero		1


	//   ....[61]....
        /*0a58*/ 	.word	0x00017d60
        /*0a5c*/ 	.word	0x00000009
        /*0a60*/ 	.word	0x00031c30
        /*0a64*/ 	.short	0x010a
        /*0a66*/ 	.byte	0x3f
	.zero		1


	//   ....[62]....
        /*0a68*/ 	.word	0x00017dc0
        /*0a6c*/ 	.word	0x00000008
        /*0a70*/ 	.word	0x00031c50
        /*0a74*/ 	.short	0x010a
        /*0a76*/ 	.byte	0x3f
	.zero		1


	//   ....[63]....
        /*0a78*/ 	.word	0x00017e20
        /*0a7c*/ 	.word	0x00000007
        /*0a80*/ 	.word	0x00031c30
        /*0a84*/ 	.short	0x010a
        /*0a86*/ 	.byte	0x3f
	.zero		1


	//   ....[64]....
        /*0a88*/ 	.word	0x00017e80
        /*0a8c*/ 	.word	0x00000007
        /*0a90*/ 	.word	0x00031c50
        /*0a94*/ 	.short	0x010a
        /*0a96*/ 	.byte	0x3f
	.zero		1


	//   ....[65]....
        /*0a98*/ 	.word	0x00017ee0
        /*0a9c*/ 	.word	0x00000006
        /*0aa0*/ 	.word	0x00031c50
        /*0aa4*/ 	.short	0x010a
        /*0aa6*/ 	.byte	0x3f
	.zero		1


	//   ....[66]....
        /*0aa8*/ 	.word	0x00018080
        /*0aac*/ 	.word	0x00000000
        /*0ab0*/ 	.word	0x00031c40
        /*0ab4*/ 	.short	0x010a
        /*0ab6*/ 	.byte	0x3f
	.zero		1


	//   ....[67]....
        /*0ab8*/ 	.word	0x00018960
        /*0abc*/ 	.word	0x00000011
        /*0ac0*/ 	.word	0x00031c20
        /*0ac4*/ 	.short	0x010a
        /*0ac6*/ 	.byte	0x3f
	.zero		1


	//   ....[68]....
        /*0ac8*/ 	.word	0x000189b0
        /*0acc*/ 	.word	0x00000003
        /*0ad0*/ 	.word	0x00031c40
        /*0ad4*/ 	.short	0x010a
        /*0ad6*/ 	.byte	0x3f
	.zero		1


	//   ....[69]....
        /*0ad8*/ 	.word	0x00018a00
        /*0adc*/ 	.word	0x00000003
        /*0ae0*/ 	.word	0x00000060
        /*0ae4*/ 	.short	0x010a
        /*0ae6*/ 	.byte	0x3f
	.zero		1


	//   ....[70]....
        /*0ae8*/ 	.word	0x00018a50
        /*0aec*/ 	.word	0x00000003
        /*0af0*/ 	.word	0x00031c40
        /*0af4*/ 	.short	0x010a
        /*0af6*/ 	.byte	0x3f
	.zero		1


	//   ....[71]....
        /*0af8*/ 	.word	0x00018aa0
        /*0afc*/ 	.word	0x0000000c
        /*0b00*/ 	.word	0x00000060
        /*0b04*/ 	.short	0x010a
        /*0b06*/ 	.byte	0x3f
	.zero		1


	//   ....[72]....
        /*0b08*/ 	.word	0x00018af0
        /*0b0c*/ 	.word	0x00000002
        /*0b10*/ 	.word	0x00031c40
        /*0b14*/ 	.short	0x010a
        /*0b16*/ 	.byte	0x3f
	.zero		1


	//   ....[73]....
        /*0b18*/ 	.word	0x00018b40
        /*0b1c*/ 	.word	0x00000007
        /*0b20*/ 	.word	0x00000060
        /*0b24*/ 	.short	0x010a
        /*0b26*/ 	.byte	0x3f
	.zero		1


	//   ....[74]....
        /*0b28*/ 	.word	0x00018b90
        /*0b2c*/ 	.word	0x00000003
        /*0b30*/ 	.word	0x00031c60
        /*0b34*/ 	.short	0x010a
        /*0b36*/ 	.byte	0x3f
	.zero		1


	//   ....[75]....
        /*0b38*/ 	.word	0x000195d0
        /*0b3c*/ 	.word	0x00000009
        /*0b40*/ 	.word	0x00031c20
        /*0b44*/ 	.short	0x010a
        /*0b46*/ 	.byte	0x3f
	.zero		1


	//   ....[76]....
        /*0b48*/ 	.word	0x00019770
        /*0b4c*/ 	.word	0x00000007
        /*0b50*/ 	.word	0x00000000
        /*0b54*/ 	.short	0x010a
        /*0b56*/ 	.byte	0x3f
	.zero		1


	//   ....[77]....
        /*0b58*/ 	.word	0x000197c0
        /*0b5c*/ 	.word	0x00000003
        /*0b60*/ 	.word	0x00000000
        /*0b64*/ 	.short	0x010a
        /*0b66*/ 	.byte	0x3f
	.zero		1


	//   ....[78]....
        /*0b68*/ 	.word	0x00019810
        /*0b6c*/ 	.word	0x00000005
        /*0b70*/ 	.word	0x00000000
        /*0b74*/ 	.short	0x010a
        /*0b76*/ 	.byte	0x3f
	.zero		1


	//----- nvinfo : EIATTR_NUM_MBARRIERS
	.align		4
.L_1337:
        /*0b78*/ 	.byte	0x03, 0x38
        /*0b7a*/ 	.short	0x0016


	//----- nvinfo : EIATTR_EXIT_INSTR_OFFSETS
	.align		4
        /*0b7c*/ 	.byte	0x04, 0x1c
        /*0b7e*/ 	.short	(.L_1339 - .L_1338)


	//   ....[0]....
.L_1338:
        /*0b80*/ 	.word	0x00000a90


	//   ....[1]....
        /*0b84*/ 	.word	0x00010bf0


	//   ....[2]....
        /*0b88*/ 	.word	0x00017c90


	//----- nvinfo : EIATTR_MAX_THREADS
	.align		4
.L_1339:
        /*0b8c*/ 	.byte	0x04, 0x05
        /*0b8e*/ 	.short	(.L_1341 - .L_1340)
.L_1340:
        /*0b90*/ 	.word	0x00000200
        /*0b94*/ 	.word	0x00000001
        /*0b98*/ 	.word	0x00000001


	//----- nvinfo : EIATTR_CRS_STACK_SIZE
	.align		4
.L_1341:
        /*0b9c*/ 	.byte	0x04, 0x1e
        /*0b9e*/ 	.short	(.L_1343 - .L_1342)
.L_1342:
        /*0ba0*/ 	.word	0x00000000


	//----- nvinfo : EIATTR_CBANK_PARAM_SIZE
	.align		4
.L_1343:
        /*0ba4*/ 	.byte	0x03, 0x19
        /*0ba6*/ 	.short	0x0af0


	//----- nvinfo : EIATTR_PARAM_CBANK
	.align		4
        /*0ba8*/ 	.byte	0x04, 0x0a
        /*0baa*/ 	.short	(.L_1345 - .L_1344)
	.align		4
.L_1344:
        /*0bac*/ 	.word	index@(.nv.constant0._ZN7cutlass13device_kernelIN5flash11enable_sm90INS1_16FlashAttnFwdSm90INS1_25CollectiveMainloopFwdSm90ILi2EN4cute5tupleIJNS5_1CILi1EEES8_S8_EEENS6_IJNS7_ILi192EEENS7_ILi144EEENS7_ILi96EEEEEELi96ENS_10bfloat16_tEfNS_4arch4Sm90ELb1ELb0ELb0ELb1ELb0ELb0ELb0ELb0ELb1ELb1ELb1ELb0EEENS1_21CollectiveEpilogueFwdINS6_IJSA_SC_SB_EEES9_SE_SG_Li384ELb1ELb1ELb1ELb0EEENS1_36VarlenDynamicPersistentTileSchedulerILi192ELi144ELi384ELi128ELb1ELb1ELb1ELb1ELb1ELb1EEEEEEEEEvNT_6ParamsE)
        /*0bb0*/ 	.short	0x0210
        /*0bb2*/ 	.short	0x0af0


	//----- nvinfo : EIATTR_SW_WAR
	.align		4
.L_1345:
        /*0bb4*/ 	.byte	0x04, 0x36
        /*0bb6*/ 	.short	(.L_1347 - .L_1346)
.L_1346:
        /*0bb8*/ 	.word	0x00000008
.L_1347:


//--------------------- .nv.info._ZN7cutlass13device_kernelIN5flash11enable_sm90INS1_16FlashAttnFwdSm90INS1_25CollectiveMainloopFwdSm90ILi2EN4cute5tupleIJNS5_1CILi1EEES8_S8_EEENS6_IJNS7_ILi192EEENS7_ILi144EEENS7_ILi96EEEEEELi96ENS_10bfloat16_tEfNS_4arch4Sm90ELb1ELb0ELb0ELb1ELb0ELb1ELb0ELb0ELb1ELb1ELb1ELb0EEENS1_21CollectiveEpilogueFwdINS6_IJSA_SC_SB_EEES9_SE_SG_Li384ELb1ELb1ELb1ELb0EEENS1_36VarlenDynamicPersistentTileSchedulerILi192ELi144ELi384ELi128ELb1ELb1ELb1ELb1ELb1ELb1EEEEEEEEEvNT_6ParamsE --------------------------
	.section	.nv.info._ZN7cutlass13device_kernelIN5flash11enable_sm90INS1_16FlashAttnFwdSm90INS1_25CollectiveMainloopFwdSm90ILi2EN4cute5tupleIJNS5_1CILi1EEES8_S8_EEENS6_IJNS7_ILi192EEENS7_ILi144EEENS7_ILi96EEEEEELi96ENS_10bfloat16_tEfNS_4arch4Sm90ELb1ELb0ELb0ELb1ELb0ELb1ELb0ELb0ELb1ELb1ELb1ELb0EEENS1_21CollectiveEpilogueFwdINS6_IJSA_SC_SB_EEES9_SE_SG_Li384ELb1ELb1ELb1ELb0EEENS1_36VarlenDynamicPersistentTileSchedulerILi192ELi144ELi384ELi128ELb1ELb1ELb1ELb1ELb1ELb1EEEEEEEEEvNT_6ParamsE,"",@"SHT_CUDA_INFO"
	.sectionflags	@""
	.align	4


	//----- nvinfo : EIATTR_CUDA_API_VERSION
	.align		4
        /*0000*/ 	.byte	0x04, 0x37
        /*0002*/ 	.short	(.L_1349 - .L_1348)
.L_1348:
        /*0004*/ 	.word	0x00000082


	//----- nvinfo : EIATTR_KPARAM_INFO
	.align		4
.L_1349:
        /*0008*/ 	.byte	0x04, 0x17
        /*000a*/ 	.short	(.L_1351 - .L_1350)
.L_1350:
        /*000c*/ 	.word	0x00000000
        /*0010*/ 	.short	0x0000
        /*0012*/ 	.short	0x0070
        /*0014*/ 	.byte	0x00, 0xf0, 0x01, 0x2a


	//----- nvinfo : EIATTR_SPARSE_MMA_MASK
	.align		4
.L_1351:
        /*0018*/ 	.byte	0x03, 0x50
        /*001a*/ 	.short	0x0000


	//----- nvinfo : EIATTR_MAXREG_COUNT
	.align		4
        /*001c*/ 	.byte	0x03, 0x1b
        /*001e*/ 	.short	0x0080


	//----- nvinfo : EIATTR_NUM_BARRIERS
	.align		4
        /*0020*/ 	.byte	0x02, 0x4c
        /*0022*/ 	.byte	0x10
	.zero		1


	//----- nvinfo : EIATTR_EXTERNS
	.align		4
        /*0024*/ 	.byte	0x04, 0x0f
        /*0026*/ 	.short	(.L_1353 - .L_1352)


	//   ....[0]....
	.align		4
.L_1352:
        /*0028*/ 	.word	index@(__assertfail)


	//----- nvinfo : EIATTR_ANNOTATIONS
	.align		4
.L_1353:
        /*002c*/ 	.byte	0x04, 0x55
        /*002e*/ 	.short	(.L_1355 - .L_1354)


	//   ....[0]....
.L_1354:
        /* <DEDUP_REMOVED lines=169> */


	//----- nvinfo : EIATTR_MERCURY_ISA_VERSION
	.align		4
.L_1355:
        /*0aa8*/ 	.byte	0x03, 0x5f
        /*0aaa*/ 	.short	0x0101


	//----- nvinfo : EIATTR_UNUSED_LOAD_BYTE_OFFSET
	.align		4
        /*0aac*/ 	.byte	0x04, 0x44
        /*0aae*/ 	.short	(.L_1357 - .L_1356)


	//   ....[0]....
.L_1356:
        /*0ab0*/ 	.word	0x00000ad0
        /*0ab4*/ 	.word	0x0000fff0


	//   ....[1]....
        /*0ab8*/ 	.word	0x0001ac70
        /*0abc*/ 	.word	0x0000fff0


	//----- nvinfo : EIATTR_INT_WARP_WIDE_INSTR_OFFSETS
	.align		4
.L_1357:
        /*0ac0*/ 	.byte	0x04, 0x31
        /*0ac2*/ 	.short	(.L_1359 - .L_1358)


	//   ....[0]....
.L_1358:
        /*0ac4*/ 	.word	0x00000180


	//   ....[1]....
        /*0ac8*/ 	.word	0x00000220


	//   ....[2]....
        /*0acc*/ 	.word	0x00000290


	//   ....[3]....
        /*0ad0*/ 	.word	0x00020cf0


	//   ....[4]....
        /*0ad4*/ 	.word	0x00020d80


	//   ....[5]....
        /*0ad8*/ 	.word	0x000248e0


	//   ....[6]....
        /*0adc*/ 	.word	0x00024970


	//----- nvinfo : EIATTR_COOP_GROUP_MASK_REGIDS
	.align		4
.L_1359:
        /*0ae0*/ 	.byte	0x04, 0x29
        /*0ae2*/ 	.short	(.L_1361 - .L_1360)


	//   ....[0]....
.L_1360:
        /*0ae4*/ 	.word	0xffffffff


	//   ....[1]....
        /*0ae8*/ 	.word	0xffffffff


	//   ....[2]....
        /*0aec*/ 	.word	0xffffffff


	//   ....[3]....
        /*0af0*/ 	.word	0xffffffff


	//   ....[4]....
        /*0af4*/ 	.word	0xffffffff


	//   ....[5]....
        /*0af8*/ 	.word	0xffffffff


	//   ....[6]....
        /*0afc*/ 	.word	0xffffffff


	//   ....[7]....
        /*0b00*/ 	.word	0xffffffff


	//   ....[8]....
        /*0b04*/ 	.word	0xffffffff


	//   ....[9]....
        /*0b08*/ 	.word	0xffffffff


	//   ....[10]....
        /*0b0c*/ 	.word	0xffffffff


	//   ....[11]....
        /*0b10*/ 	.word	0xffffffff


	//   ....[12]....
        /*0b14*/ 	.word	0xffffffff


	//   ....[13]....
        /*0b18*/ 	.word	0xffffffff


	//   ....[14]....
        /*0b1c*/ 	.word	0xffffffff


	//   ....[15]....
        /*0b20*/ 	.word	0xffffffff


	//   ....[16]....
        /*0b24*/ 	.word	0xffffffff


	//   ....[17]....
        /*0b28*/ 	.word	0xffffffff


	//   ....[18]....
        /*0b2c*/ 	.word	0xffffffff


	//   ....[19]....
        /*0b30*/ 	.word	0xffffffff


	//   ....[20]....
        /*0b34*/ 	.word	0xffffffff


	//   ....[21]....
        /*0b38*/ 	.word	0xffffffff


	//   ....[22]....
        /*0b3c*/ 	.word	0xffffffff


	//   ....[23]....
        /*0b40*/ 	.word	0xffffffff


	//   ....[24]....
        /*0b44*/ 	.word	0xffffffff


	//   ....[25]....
        /*0b48*/ 	.word	0xffffffff


	//   ....[26]....
        /*0b4c*/ 	.word	0xffffffff


	//   ....[27]....
        /*0b50*/ 	.word	0xffffffff


	//   ....[28]....
        /*0b54*/ 	.word	0xffffffff


	//   ....[29]....
        /*0b58*/ 	.word	0xffffffff


	//   ....[30]....
        /*0b5c*/ 	.word	0xffffffff


	//   ....[31]....
        /*0b60*/ 	.word	0xffffffff


	//   ....[32]....
        /*0b64*/ 	.word	0xffffffff


	//   ....[33]....
        /*0b68*/ 	.word	0xffffffff


	//   ....[34]....
        /*0b6c*/ 	.word	0xffffffff


	//   ....[35]....
        /*0b70*/ 	.word	0xffffffff


	//   ....[36]....
        /*0b74*/ 	.word	0xffffffff


	//   ....[37]....
        /*0b78*/ 	.word	0xffffffff


	//   ....[38]....
        /*0b7c*/ 	.word	0xffffffff


	//   ....[39]....
        /*0b80*/ 	.word	0xffffffff


	//   ....[40]....
        /*0b84*/ 	.word	0xffffffff


	//   ....[41]....
        /*0b88*/ 	.word	0xffffffff


	//   ....[42]....
        /*0b8c*/ 	.word	0xffffffff


	//   ....[43]....
        /*0b90*/ 	.word	0xffffffff


	//   ....[44]....
        /*0b94*/ 	.word	0xffffffff


	//   ....[45]....
        /*0b98*/ 	.word	0xffffffff


	//   ....[46]....
        /*0b9c*/ 	.word	0xffffffff


	//   ....[47]....
        /*0ba0*/ 	.word	0xffffffff


	//   ....[48]....
        /*0ba4*/ 	.word	0xffffffff


	//   ....[49]....
        /*0ba8*/ 	.word	0xffffffff


	//   ....[50]....
        /*0bac*/ 	.word	0xffffffff


	//   ....[51]....
        /*0bb0*/ 	.word	0xffffffff


	//   ....[52]....
        /*0bb4*/ 	.word	0xffffffff


	//   ....[53]....
        /*0bb8*/ 	.word	0xffffffff


	//   ....[54]....
        /*0bbc*/ 	.word	0xffffffff


	//   ....[55]....
        /*0bc0*/ 	.word	0xffffffff


	//   ....[56]....
        /*0bc4*/ 	.word	0xffffffff


	//   ....[57]....
        /*0bc8*/ 	.word	0xffffffff


	//   ....[58]....
        /*0bcc*/ 	.word	0xffffffff


	//   ....[59]....
        /*0bd0*/ 	.word	0xffffffff


	//   ....[60]....
        /*0bd4*/ 	.word	0xffffffff


	//   ....[61]....
        /*0bd8*/ 	.word	0xffffffff


	//   ....[62]....
        /*0bdc*/ 	.word	0xffffffff


	//   ....[63]....
        /*0be0*/ 	.word	0xffffffff


	//   ....[64]....
        /*0be4*/ 	.word	0xffffffff


	//   ....[65]....
        /*0be8*/ 	.word	0xffffffff


	//   ....[66]....
        /*0bec*/ 	.word	0xffffffff


	//   ....[67]....
        /*0bf0*/ 	.word	0xffffffff


	//   ....[68]....
        /*0bf4*/ 	.word	0xffffffff


	//   ....[69]....
        /*0bf8*/ 	.word	0xffffffff


	//   ....[70]....
        /*0bfc*/ 	.word	0xffffffff


	//   ....[71]....
        /*0c00*/ 	.word	0xffffffff


	//   ....[72]....
        /*0c04*/ 	.word	0xffffffff


	//   ....[73]....
        /*0c08*/ 	.word	0xffffffff


	//   ....[74]....
        /*0c0c*/ 	.word	0xffffffff


	//   ....[75]....
        /*0c10*/ 	.word	0xffffffff


	//   ....[76]....
        /*0c14*/ 	.word	0xffffffff


	//   ....[77]....
        /*0c18*/ 	.word	0xffffffff


	//   ....[78]....
        /*0c1c*/ 	.word	0xffffffff


	//   ....[79]....
        /*0c20*/ 	.word	0xffffffff


	//   ....[80]....
        /*0c24*/ 	.word	0xffffffff


	//   ....[81]....
        /*0c28*/ 	.word	0xffffffff


	//   ....[82]....
        /*0c2c*/ 	.word	0xffffffff


	//   ....[83]....
        /*0c30*/ 	.word	0xffffffff


	//   ....[84]....
        /*0c34*/ 	.word	0xffffffff


	//   ....[85]....
        /*0c38*/ 	.word	0xffffffff


	//   ....[86]....
        /*0c3c*/ 	.word	0xffffffff


	//   ....[87]....
        /*0c40*/ 	.word	0xffffffff


	//   ....[88]....
        /*0c44*/ 	.word	0xffffffff


	//   ....[89]....
        /*0c48*/ 	.word	0xffffffff


	//   ....[90]....
        /*0c4c*/ 	.word	0xffffffff


	//   ....[91]....
        /*0c50*/ 	.word	0xffffffff


	//   ....[92]....
        /*0c54*/ 	.word	0xffffffff


	//   ....[93]....
        /*0c58*/ 	.word	0xffffffff


	//   ....[94]....
        /*0c5c*/ 	.word	0xffffffff


	//   ....[95]....
        /*0c60*/ 	.word	0xffffffff


	//   ....[96]....
        /*0c64*/ 	.word	0xffffffff


	//   ....[97]....
        /*0c68*/ 	.word	0xffffffff


	//   ....[98]....
        /*0c6c*/ 	.word	0xffffffff


	//   ....[99]....
        /*0c70*/ 	.word	0xffffffff


	//   ....[100]....
        /*0c74*/ 	.word	0xffffffff


	//   ....[101]....
        /*0c78*/ 	.word	0xffffffff


	//   ....[102]....
        /*0c7c*/ 	.word	0xffffffff


	//   ....[103]....
        /*0c80*/ 	.word	0xffffffff


	//   ....[104]....
        /*0c84*/ 	.word	0xffffffff


	//   ....[105]....
        /*0c88*/ 	.word	0x0500000f


	//   ....[106]....
        /*0c8c*/ 	.word	0x0500000f


	//   ....[107]....
        /*0c90*/ 	.word	0x0500000f


	//   ....[108]....
        /*0c94*/ 	.word	0x0500000f


	//   ....[109]....
        /*0c98*/ 	.word	0x0500000f


	//   ....[110]....
        /*0c9c*/ 	.word	0x0500000f


	//   ....[111]....
        /*0ca0*/ 	.word	0x0500000f


	//   ....[112]....
        /*0ca4*/ 	.word	0x0500000f


	//   ....[113]....
        /*0ca8*/ 	.word	0x0500000f


	//   ....[114]....
        /*0cac*/ 	.word	0x0500000f


	//   ....[115]....
        /*0cb0*/ 	.word	0x0500000f


	//   ....[116]....
        /*0cb4*/ 	.word	0x0500000f


	//   ....[117]....
        /*0cb8*/ 	.word	0x0500000f


	//   ....[118]....
        /*0cbc*/ 	.word	0x0500000f


	//   ....[119]....
        /*0cc0*/ 	.word	0x0500000f


	//   ....[120]....
        /*0cc4*/ 	.word	0x0500000f


	//   ....[121]....
        /*0cc8*/ 	.word	0x0500000f


	//   ....[122]....
        /*0ccc*/ 	.word	0x0500000f


	//   ....[123]....
        /*0cd0*/ 	.word	0x0500000f


	//   ....[124]....
        /*0cd4*/ 	.word	0x0500000f


	//   ....[125]....
        /*0cd8*/ 	.word	0x0500000f


	//   ....[126]....
        /*0cdc*/ 	.word	0x0500000f


	//   ....[127]....
        /*0ce0*/ 	.word	0x0500000f


	//   ....[128]....
        /*0ce4*/ 	.word	0x0500000f


	//   ....[129]....
        /*0ce8*/ 	.word	0x0500000f


	//   ....[130]....
        /*0cec*/ 	.word	0x0500000f


	//   ....[131]....
        /*0cf0*/ 	.word	0x0500000f


	//   ....[132]....
        /*0cf4*/ 	.word	0x0500000f


	//   ....[133]....
        /*0cf8*/ 	.word	0x0500000f


	//   ....[134]....
        /*0cfc*/ 	.word	0x0500000f


	//   ....[135]....
        /*0d00*/ 	.word	0x0500000f


	//   ....[136]....
        /*0d04*/ 	.word	0x0500000f


	//   ....[137]....
        /*0d08*/ 	.word	0x0500000f


	//   ....[138]....
        /*0d0c*/ 	.word	0x0500000f


	//   ....[139]....
        /*0d10*/ 	.word	0x0500000f


	//   ....[140]....
        /*0d14*/ 	.word	0x0500000f


	//   ....[141]....
        /*0d18*/ 	.word	0x0500000f


	//   ....[142]....
        /*0d1c*/ 	.word	0x0500000f


	//   ....[143]....
        /*0d20*/ 	.word	0x0500000f


	//   ....[144]....
        /*0d24*/ 	.word	0x0500000f


	//   ....[145]....
        /*0d28*/ 	.word	0x0500000f


	//   ....[146]....
        /*0d2c*/ 	.word	0x0500000f


	//   ....[147]....
        /*0d30*/ 	.word	0x0500000f


	//   ....[148]....
        /*0d34*/ 	.word	0x0500000f


	//   ....[149]....
        /*0d38*/ 	.word	0x0500000f


	//   ....[150]....
        /*0d3c*/ 	.word	0x0500000f


	//   ....[151]....
        /*0d40*/ 	.word	0x0500000f


	//   ....[152]....
        /*0d44*/ 	.word	0x0500000f


	//   ....[153]....
        /*0d48*/ 	.word	0x0500000f


	//   ....[154]....
        /*0d4c*/ 	.word	0x0500000f


	//   ....[155]....
        /*0d50*/ 	.word	0x0500000f


	//   ....[156]....
        /*0d54*/ 	.word	0x0500000f


	//   ....[157]....
        /*0d58*/ 	.word	0x0500000f


	//   ....[158]....
        /*0d5c*/ 	.word	0x0500000f


	//----- nvinfo : EIATTR_COOP_GROUP_INSTR_OFFSETS
	.align		4
.L_1361:
        /*0d60*/ 	.byte	0x04, 0x28
        /*0d62*/ 	.short	(.L_1363 - .L_1362)


	//   ....[0]....
.L_1362:
        /*0d64*/ 	.word	0x00000060


	//   ....[1]....
        /*0d68*/ 	.word	0x00000190


	//   ....[2]....
        /*0d6c*/ 	.word	0x00000240


	//   ....[3]....
        /*0d70*/ 	.word	0x00000400


	//   ....[4]....
        /*0d74*/ 	.word	0x00000560


	//   ....[5]....
        /*0d78*/ 	.word	0x00000680


	//   ....[6]....
        /*0d7c*/ 	.word	0x000007e0


	//   ....[7]....
        /*0d80*/ 	.word	0x00007a50


	//   ....[8]....
        /*0d84*/ 	.word	0x00008220


	//   ....[9]....
        /*0d88*/ 	.word	0x00008230


	//   ....[10]....
        /*0d8c*/ 	.word	0x00008240


	//   ....[11]....
        /*0d90*/ 	.word	0x00008250


	//   ....[12]....
        /*0d94*/ 	.word	0x0000a1c0


	//   ....[13]....
        /*0d98*/ 	.word	0x0000a1d0


	//   ....[14]....
        /*0d9c*/ 	.word	0x0000a1e0


	//   ....[15]....
        /*0da0*/ 	.word	0x0000a1f0


	//   ....[16]....
        /*0da4*/ 	.word	0x0000e0e0


	//   ....[17]....
        /*0da8*/ 	.word	0x0000e9c0


	//   ....[18]....
        /*0dac*/ 	.word	0x0000e9d0


	//   ....[19]....
        /*0db0*/ 	.word	0x0000e9f0


	//   ....[20]....
        /*0db4*/ 	.word	0x0000f270


	//   ....[21]....
        /*0db8*/ 	.word	0x0000f2d0


	//   ....[22]....
        /*0dbc*/ 	.word	0x00010480


	//   ....[23]....
        /*0dc0*/ 	.word	0x00012c20


	//   ....[24]....
        /*0dc4*/ 	.word	0x00012c40


	//   ....[25]....
        /*0dc8*/ 	.word	0x000135b0


	//   ....[26]....
        /*0dcc*/ 	.word	0x000136b0


	//   ....[27]....
        /*0dd0*/ 	.word	0x00013df0


	//   ....[28]....
        /*0dd4*/ 	.word	0x00013e10


	//   ....[29]....
        /*0dd8*/ 	.word	0x00015730


	//   ....[30]....
        /*0ddc*/ 	.word	0x00018080


	//   ....[31]....
        /*0de0*/ 	.word	0x000180a0


	//   ....[32]....
        /*0de4*/ 	.word	0x000185f0


	//   ....[33]....
        /*0de8*/ 	.word	0x00018610


	//   ....[34]....
        /*0dec*/ 	.word	0x00019f10


	//   ....[35]....
        /*0df0*/ 	.word	0x0001a670


	//   ....[36]....
        /*0df4*/ 	.word	0x0001a6a0


	//   ....[37]....
        /*0df8*/ 	.word	0x0001a6e0


	//   ....[38]....
        /*0dfc*/ 	.word	0x0001a6f0


	//   ....[39]....
        /*0e00*/ 	.word	0x0001b640


	//   ....[40]....
        /*0e04*/ 	.word	0x0001b660


	//   ....[41]....
        /*0e08*/ 	.word	0x0001b670


	//   ....[42]....
        /*0e0c*/ 	.word	0x0001b680


	//   ....[43]....
        /*0e10*/ 	.word	0x0001bd20


	//   ....[44]....
        /*0e14*/ 	.word	0x0001bd30


	//   ....[45]....
        /*0e18*/ 	.word	0x0001be80


	//   ....[46]....
        /*0e1c*/ 	.word	0x0001be90


	//   ....[47]....
        /*0e20*/ 	.word	0x0001c280


	//   ....[48]....
        /*0e24*/ 	.word	0x0001c290


	//   ....[49]....
        /*0e28*/ 	.word	0x0001c780


	//   ....[50]....
        /*0e2c*/ 	.word	0x0001c790


	//   ....[51]....
        /*0e30*/ 	.word	0x0001d550


	//   ....[52]....
        /*0e34*/ 	.word	0x0001d560


	//   ....[53]....
        /*0e38*/ 	.word	0x0001d6c0


	//   ....[54]....
        /*0e3c*/ 	.word	0x0001d6d0


	//   ....[55]....
        /*0e40*/ 	.word	0x0001d880


	//   ....[56]....
        /*0e44*/ 	.word	0x0001daa0


	//   ....[57]....
        /*0e48*/ 	.word	0x0001dad0


	//   ....[58]....
        /*0e4c*/ 	.word	0x0001db00


	//   ....[59]....
        /*0e50*/ 	.word	0x0001db30


	//   ....[60]....
        /*0e54*/ 	.word	0x0001db60


	//   ....[61]....
        /*0e58*/ 	.word	0x0001db90


	//   ....[62]....
        /*0e5c*/ 	.word	0x0001dd20


	//   ....[63]....
        /*0e60*/ 	.word	0x0001dd50


	//   ....[64]....
        /*0e64*/ 	.word	0x0001dd80


	//   ....[65]....
        /*0e68*/ 	.word	0x0001ddb0


	//   ....[66]....
        /*0e6c*/ 	.word	0x0001dde0


	//   ....[67]....
        /*0e70*/ 	.word	0x0001de10


	//   ....[68]....
        /*0e74*/ 	.word	0x0001dea0


	//   ....[69]....
        /*0e78*/ 	.word	0x0001ded0


	//   ....[70]....
        /*0e7c*/ 	.word	0x0001dee0


	//   ....[71]....
        /*0e80*/ 	.word	0x0001df20


	//   ....[72]....
        /*0e84*/ 	.word	0x0001f520


	//   ....[73]....
        /*0e88*/ 	.word	0x00021290


	//   ....[74]....
        /*0e8c*/ 	.word	0x00021f30


	//   ....[75]....
        /*0e90*/ 	.word	0x00021f40


	//   ....[76]....
        /*0e94*/ 	.word	0x00022000


	//   ....[77]....
        /*0e98*/ 	.word	0x00022020


	//   ....[78]....
        /*0e9c*/ 	.word	0x000220c0


	//   ....[79]....
        /*0ea0*/ 	.word	0x000220e0


	//   ....[80]....
        /*0ea4*/ 	.word	0x000220f0


	//   ....[81]....
        /*0ea8*/ 	.word	0x00022100


	//   ....[82]....
        /*0eac*/ 	.word	0x000221e0


	//   ....[83]....
        /*0eb0*/ 	.word	0x00022220


	//   ....[84]....
        /*0eb4*/ 	.word	0x00022230


	//   ....[85]....
        /*0eb8*/ 	.word	0x000222c0


	//   ....[86]....
        /*0ebc*/ 	.word	0x000250b0


	//   ....[87]....
        /*0ec0*/ 	.word	0x000250d0


	//   ....[88]....
        /*0ec4*/ 	.word	0x00025130


	//   ....[89]....
        /*0ec8*/ 	.word	0x00025160


	//   ....[90]....
        /*0ecc*/ 	.word	0x00025190


	//   ....[91]....
        /*0ed0*/ 	.word	0x000251c0


	//   ....[92]....
        /*0ed4*/ 	.word	0x000251f0


	//   ....[93]....
        /*0ed8*/ 	.word	0x00025220


	//   ....[94]....
        /*0edc*/ 	.word	0x000253c0


	//   ....[95]....
        /*0ee0*/ 	.word	0x00025400


	//   ....[96]....
        /*0ee4*/ 	.word	0x00025430


	//   ....[97]....
        /*0ee8*/ 	.word	0x00025460


	//   ....[98]....
        /*0eec*/ 	.word	0x00025490


	//   ....[99]....
        /*0ef0*/ 	.word	0x000254c0


	//   ....[100]....
        /*0ef4*/ 	.word	0x00025580


	//   ....[101]....
        /*0ef8*/ 	.word	0x000255a0


	//   ....[102]....
        /*0efc*/ 	.word	0x000255c0


	//   ....[103]....
        /*0f00*/ 	.word	0x00025620


	//   ....[104]....
        /*0f04*/ 	.word	0x00026040


	//   ....[105]....
        /*0f08*/ 	.word	0x00026440


	//   ....[106]....
        /*0f0c*/ 	.word	0x000264e0


	//   ....[107]....
        /*0f10*/ 	.word	0x00026570


	//   ....[108]....
        /*0f14*/ 	.word	0x000265c0


	//   ....[109]....
        /*0f18*/ 	.word	0x00026610


	//   ....[110]....
        /*0f1c*/ 	.word	0x000266f0


	//   ....[111]....
        /*0f20*/ 	.word	0x00026780


	//   ....[112]....
        /*0f24*/ 	.word	0x000267e0


	//   ....[113]....
        /*0f28*/ 	.word	0x00026840


	//   ....[114]....
        /*0f2c*/ 	.word	0x00026af0


	//   ....[115]....
        /*0f30*/ 	.word	0x00026b40


	//   ....[116]....
        /*0f34*/ 	.word	0x00026bd0


	//   ....[117]....
        /*0f38*/ 	.word	0x00026c60


	//   ....[118]....
        /*0f3c*/ 	.word	0x00026ce0


	//   ....[119]....
        /*0f40*/ 	.word	0x00026d30


	//   ....[120]....
        /*0f44*/ 	.word	0x00026dc0


	//   ....[121]....
        /*0f48*/ 	.word	0x00026e50


	//   ....[122]....
        /*0f4c*/ 	.word	0x00026ed0


	//   ....[123]....
        /*0f50*/ 	.word	0x00026f20


	//   ....[124]....
        /*0f54*/ 	.word	0x00026fb0


	//   ....[125]....
        /*0f58*/ 	.word	0x00027040


	//   ....[126]....
        /*0f5c*/ 	.word	0x00027100


	//   ....[127]....
        /*0f60*/ 	.word	0x000273f0


	//   ....[128]....
        /*0f64*/ 	.word	0x00027580


	//   ....[129]....
        /*0f68*/ 	.word	0x000275f0


	//   ....[130]....
        /*0f6c*/ 	.word	0x00027650


	//   ....[131]....
        /*0f70*/ 	.word	0x00027760


	//   ....[132]....
        /*0f74*/ 	.word	0x000277c0


	//   ....[133]....
        /*0f78*/ 	.word	0x000278e0


	//   ....[134]....
        /*0f7c*/ 	.word	0x00027940


	//   ....[135]....
        /*0f80*/ 	.word	0x000279e0


	//   ....[136]....
        /*0f84*/ 	.word	0x00027ab0


	//   ....[137]....
        /*0f88*/ 	.word	0x00027bc0


	//   ....[138]....
        /*0f8c*/ 	.word	0x00027c20


	//   ....[139]....
        /*0f90*/ 	.word	0x00027d00


	//   ....[140]....
        /*0f94*/ 	.word	0x00028020


	//   ....[141]....
        /*0f98*/ 	.word	0x000280d0


	//   ....[142]....
        /*0f9c*/ 	.word	0x00028220


	//   ....[143]....
        /*0fa0*/ 	.word	0x000282a0


	//   ....[144]....
        /*0fa4*/ 	.word	0x00028310


	//   ....[145]....
        /*0fa8*/ 	.word	0x00028380


	//   ....[146]....
        /*0fac*/ 	.word	0x000283f0


	//   ....[147]....
        /*0fb0*/ 	.word	0x00028470


	//   ....[148]....
        /*0fb4*/ 	.word	0x000284f0


	//   ....[149]....
        /*0fb8*/ 	.word	0x000285a0


	//   ....[150]....
        /*0fbc*/ 	.word	0x00028610


	//   ....[151]....
        /*0fc0*/ 	.word	0x00028680


	//   ....[152]....
        /*0fc4*/ 	.word	0x000286f0


	//   ....[153]....
        /*0fc8*/ 	.word	0x00028770


	//   ....[154]....
        /*0fcc*/ 	.word	0x000287e0


	//   ....[155]....
        /*0fd0*/ 	.word	0x00028890


	//   ....[156]....
        /*0fd4*/ 	.word	0x000288e0


	//   ....[157]....
        /*0fd8*/ 	.word	0x00028970


	//   ....[158]....
        /*0fdc*/ 	.word	0x00028aa0


	//----- nvinfo : EIATTR_REG_RECONFIG
	.align		4
.L_1363:
        /*0fe0*/ 	.byte	0x01, 0x54
	.zero		2


	//----- nvinfo : EIATTR_SYSCALL_OFFSETS
	.align		4
        /*0fe4*/ 	.byte	0x04, 0x46
        /*0fe6*/ 	.short	(.L_1365 - .L_1364)


	//   ....[0]....
.L_1364:
        /*0fe8*/ 	.word	0x00001f00


	//   ....[1]....
        /*0fec*/ 	.word	0x00002050


	//   ....[2]....
        /*0ff0*/ 	.word	0x00007c60


	//   ....[3]....
        /*0ff4*/ 	.word	0x00007f80


	//   ....[4]....
        /*0ff8*/ 	.word	0x00020ee0


	//   ....[5]....
        /*0ffc*/ 	.word	0x00021030


	//   ....[6]....
        /*1000*/ 	.word	0x00021130


	//   ....[7]....
        /*1004*/ 	.word	0x000219f0


	//----- nvinfo : EIATTR_MBARRIER_INSTR_OFFSETS
	.align		4
.L_1365:
        /*1008*/ 	.byte	0x04, 0x39
        /*100a*/ 	.short	(.L_1367 - .L_1366)


	//   ....[0]....
.L_1366:
        /*100c*/ 	.word	0x000002b0
        /*1010*/ 	.word	0x000000ff
        /*1014*/ 	.word	0x00031c00
        /*1018*/ 	.short	0x0100
        /*101a*/ 	.byte	0x08
	.zero		1


	//   ....[1]....
        /*101c*/ 	.word	0x000002c0
        /*1020*/ 	.word	0x000000ff
        /*1024*/ 	.word	0x00031c20
        /*1028*/ 	.short	0x0100
        /*102a*/ 	.byte	0x08
	.zero		1


	//   ....[2]....
        /*102c*/ 	.word	0x000003b0
        /*1030*/ 	.word	0x000000ff
        /*1034*/ 	.word	0x00031c30
        /*1038*/ 	.short	0x0100
        /*103a*/ 	.byte	0x08
	.zero		1


	//   ....[3]....
        /*103c*/ 	.word	0x000003c0
        /*1040*/ 	.word	0x000000ff
        /*1044*/ 	.word	0x00031c40
        /*1048*/ 	.short	0x0100
        /*104a*/ 	.byte	0x08
	.zero		1


	//   ....[4]....
        /*104c*/ 	.word	0x000003d0
        /*1050*/ 	.word	0x000000ff
        /*1054*/ 	.word	0x00031c38
        /*1058*/ 	.short	0x0100
        /*105a*/ 	.byte	0x08
	.zero		1


	//   ....[5]....
        /*105c*/ 	.word	0x000003e0
        /*1060*/ 	.word	0x000000ff
        /*1064*/ 	.word	0x00031c48
        /*1068*/ 	.short	0x0100
        /*106a*/ 	.byte	0x08
	.zero		1


	//   ....[6]....
        /*106c*/ 	.word	0x00000510
        /*1070*/ 	.word	0x000000ff
        /*1074*/ 	.word	0x00031c50
        /*1078*/ 	.short	0x0100
        /*107a*/ 	.byte	0x08
	.zero		1


	//   ....[7]....
        /*107c*/ 	.word	0x00000520
        /*1080*/ 	.word	0x000000ff
        /*1084*/ 	.word	0x00031c60
        /*1088*/ 	.short	0x0100
        /*108a*/ 	.byte	0x08
	.zero		1


	//   ....[8]....
        /*108c*/ 	.word	0x00000530
        /*1090*/ 	.word	0x000000ff
        /*1094*/ 	.word	0x00031c58
        /*1098*/ 	.short	0x0100
        /*109a*/ 	.byte	0x08
	.zero		1


	//   ....[9]....
        /*109c*/ 	.word	0x00000540
        /*10a0*/ 	.word	0x000000ff
        /*10a4*/ 	.word	0x00031c68
        /*10a8*/ 	.short	0x0100
        /*10aa*/ 	.byte	0x08
	.zero		1


	//   ....[10]....
        /*10ac*/ 	.word	0x00000630
        /*10b0*/ 	.word	0x000000ff
        /*10b4*/ 	.word	0x00031c70
        /*10b8*/ 	.short	0x0100
        /*10ba*/ 	.byte	0x06
	.zero		1


	//   ....[11]....
        /*10bc*/ 	.word	0x00000640
        /*10c0*/ 	.word	0x000000ff
        /*10c4*/ 	.word	0x00031c80
        /*10c8*/ 	.short	0x0100
        /*10ca*/ 	.byte	0x06
	.zero		1


	//   ....[12]....
        /*10cc*/ 	.word	0x00000650
        /*10d0*/ 	.word	0x000000ff
        /*10d4*/ 	.word	0x00031c78
        /*10d8*/ 	.short	0x0100
        /*10da*/ 	.byte	0x06
	.zero		1


	//   ....[13]....
        /*10dc*/ 	.word	0x00000660
        /*10e0*/ 	.word	0x000000ff
        /*10e4*/ 	.word	0x00031c88
        /*10e8*/ 	.short	0x0100
        /*10ea*/ 	.byte	0x06
	.zero		1


	//   ....[14]....
        /*10ec*/ 	.word	0x00000790
        /*10f0*/ 	.word	0x000000ff
        /*10f4*/ 	.word	0x00031c90
        /*10f8*/ 	.short	0x0100
        /*10fa*/ 	.byte	0x08
	.zero		1


	//   ....[15]....
        /*10fc*/ 	.word	0x000007a0
        /*1100*/ 	.word	0x000000ff
        /*1104*/ 	.word	0x00031ca0
        /*1108*/ 	.short	0x0100
        /*110a*/ 	.byte	0x08
	.zero		1


	//   ....[16]....
        /*110c*/ 	.word	0x000007b0
        /*1110*/ 	.word	0x000000ff
        /*1114*/ 	.word	0x00031c98
        /*1118*/ 	.short	0x0100
        /*111a*/ 	.byte	0x08
	.zero		1


	//   ....[17]....
        /*111c*/ 	.word	0x000007c0
        /*1120*/ 	.word	0x000000ff
        /*1124*/ 	.word	0x00031ca8
        /*1128*/ 	.short	0x0100
        /*112a*/ 	.byte	0x08
	.zero		1


	//   ....[18]....
        /*112c*/ 	.word	0x000008f0
        /*1130*/ 	.word	0x000000ff
        /*1134*/ 	.word	0x00031cb0
        /*1138*/ 	.short	0x0100
        /*113a*/ 	.byte	0x08
	.zero		1


	//   ....[19]....
        /*113c*/ 	.word	0x00000900
        /*1140*/ 	.word	0x000000ff
        /*1144*/ 	.word	0x00031cc0
        /*1148*/ 	.short	0x0100
        /*114a*/ 	.byte	0x08
	.zero		1


	//   ....[20]....
        /*114c*/ 	.word	0x00000910
        /*1150*/ 	.word	0x000000ff
        /*1154*/ 	.word	0x00031cb8
        /*1158*/ 	.short	0x0100
        /*115a*/ 	.byte	0x08
	.zero		1


	//   ....[21]....
        /*115c*/ 	.word	0x00000920
        /*1160*/ 	.word	0x000000ff
        /*1164*/ 	.word	0x00031cc8
        /*1168*/ 	.short	0x0100
        /*116a*/ 	.byte	0x08
	.zero		1


	//   ....[22]....
        /*116c*/ 	.word	0x00003680
        /*1170*/ 	.word	0x00000015
        /*1174*/ 	.word	0x00031c90
        /*1178*/ 	.short	0x010a
        /*117a*/ 	.byte	0x3f
	.zero		1


	//   ....[23]....
        /*117c*/ 	.word	0x000051d0
        /*1180*/ 	.word	0x00000015
        /*1184*/ 	.word	0x00031c90
        /*1188*/ 	.short	0x010a
        /*118a*/ 	.byte	0x3f
	.zero		1


	//   ....[24]....
        /*118c*/ 	.word	0x00006d40
        /*1190*/ 	.word	0x00000015
        /*1194*/ 	.word	0x00031c90
        /*1198*/ 	.short	0x010a
        /*119a*/ 	.byte	0x3f
	.zero		1


	//   ....[25]....
        /*119c*/ 	.word	0x00006ff0
        /*11a0*/ 	.word	0x00000020
        /*11a4*/ 	.word	0x00000000
        /*11a8*/ 	.short	0x0101
        /*11aa*/ 	.byte	0x3f
	.zero		1


	//   ....[26]....
        /*11ac*/ 	.word	0x00007030
        /*11b0*/ 	.word	0x00000015
        /*11b4*/ 	.word	0x00031cb0
        /*11b8*/ 	.short	0x010a
        /*11ba*/ 	.byte	0x3f
	.zero		1


	//   ....[27]....
        /*11bc*/ 	.word	0x000073c0
        /*11c0*/ 	.word	0x00000015
        /*11c4*/ 	.word	0x00000000
        /*11c8*/ 	.short	0x0101
        /*11ca*/ 	.byte	0x3f
	.zero		1


	//   ....[28]....
        /*11cc*/ 	.word	0x00007d00
        /*11d0*/ 	.word	0x00000016
        /*11d4*/ 	.word	0x00031c00
        /*11d8*/ 	.short	0x010a
        /*11da*/ 	.byte	0x3f
	.zero		1


	//   ....[29]....
        /*11dc*/ 	.word	0x00007d50
        /*11e0*/ 	.word	0x00000016
        /*11e4*/ 	.word	0x00031c00
        /*11e8*/ 	.short	0x010a
        /*11ea*/ 	.byte	0x3f
	.zero		1


	//   ....[30]....
        /*11ec*/ 	.word	0x00008980
        /*11f0*/ 	.word	0x00000016
        /*11f4*/ 	.word	0x00031c00
        /*11f8*/ 	.short	0x010a
        /*11fa*/ 	.byte	0x3f
	.zero		1


	//   ....[31]....
        /*11fc*/ 	.word	0x0000a790
        /*1200*/ 	.word	0x00000016
        /*1204*/ 	.word	0x00031c00
        /*1208*/ 	.short	0x010a
        /*120a*/ 	.byte	0x3f
	.zero		1


	//   ....[32]....
        /*120c*/ 	.word	0x0000c180
        /*1210*/ 	.word	0x00000015
        /*1214*/ 	.word	0x00031c30
        /*1218*/ 	.short	0x010a
        /*121a*/ 	.byte	0x3f
	.zero		1


	//   ....[33]....
        /*121c*/ 	.word	0x0000c1f0
        /*1220*/ 	.word	0x00000015
        /*1224*/ 	.word	0x00031c30
        /*1228*/ 	.short	0x010a
        /*122a*/ 	.byte	0x3f
	.zero		1


	//   ....[34]....
        /*122c*/ 	.word	0x0000f600
        /*1230*/ 	.word	0x00000010
        /*1234*/ 	.word	0x00000000
        /*1238*/ 	.short	0x0101
        /*123a*/ 	.byte	0x3f
	.zero		1


	//   ....[35]....
        /*123c*/ 	.word	0x000105d0
        /*1240*/ 	.word	0x00000000
        /*1244*/ 	.word	0x00031c30
        /*1248*/ 	.short	0x010a
        /*124a*/ 	.byte	0x3f
	.zero		1


	//   ....[36]....
        /*124c*/ 	.word	0x00010620
        /*1250*/ 	.word	0x00000000
        /*1254*/ 	.word	0x00031c30
        /*1258*/ 	.short	0x010a
        /*125a*/ 	.byte	0x3f
	.zero		1


	//   ....[37]....
        /*125c*/ 	.word	0x00012ac0
        /*1260*/ 	.word	0x0000000e
        /*1264*/ 	.word	0x00031c50
        /*1268*/ 	.short	0x010a
        /*126a*/ 	.byte	0x3f
	.zero		1


	//   ....[38]....
        /*126c*/ 	.word	0x00012b00
        /*1270*/ 	.word	0x0000000e
        /*1274*/ 	.word	0x00031c50
        /*1278*/ 	.short	0x010a
        /*127a*/ 	.byte	0x3f
	.zero		1


	//   ....[39]....
        /*127c*/ 	.word	0x000148e0
        /*1280*/ 	.word	0x0000004b
        /*1284*/ 	.word	0x00000000
        /*1288*/ 	.short	0x0101
        /*128a*/ 	.byte	0x3f
	.zero		1


	//   ....[40]....
        /*128c*/ 	.word	0x00014900
        /*1290*/ 	.word	0x0000004a
        /*1294*/ 	.word	0x00000000
        /*1298*/ 	.short	0x0101
        /*129a*/ 	.byte	0x3f
	.zero		1


	//   ....[41]....
        /*129c*/ 	.word	0x000158a0
        /*12a0*/ 	.word	0x00000000
        /*12a4*/ 	.word	0x00031c30
        /*12a8*/ 	.short	0x010a
        /*12aa*/ 	.byte	0x3f
	.zero		1


	//   ....[42]....
        /*12ac*/ 	.word	0x000158f0
        /*12b0*/ 	.word	0x00000000
        /*12b4*/ 	.word	0x00031c30
        /*12b8*/ 	.short	0x010a
        /*12ba*/ 	.byte	0x3f
	.zero		1


	//   ....[43]....
        /*12bc*/ 	.word	0x00017d90
        /*12c0*/ 	.word	0x0000000e
        /*12c4*/ 	.word	0x00031c50
        /*12c8*/ 	.short	0x010a
        /*12ca*/ 	.byte	0x3f
	.zero		1


	//   ....[44]....
        /*12cc*/ 	.word	0x00017de0
        /*12d0*/ 	.word	0x0000000e
        /*12d4*/ 	.word	0x00031c50
        /*12d8*/ 	.short	0x010a
        /*12da*/ 	.byte	0x3f
	.zero		1


	//   ....[45]....
        /*12dc*/ 	.word	0x00019070
        /*12e0*/ 	.word	0x0000004a
        /*12e4*/ 	.word	0x00000000
        /*12e8*/ 	.short	0x0101
        /*12ea*/ 	.byte	0x3f
	.zero		1


	//   ....[46]....
        /*12ec*/ 	.word	0x000190d0
        /*12f0*/ 	.word	0x00000049
        /*12f4*/ 	.word	0x00000000
        /*12f8*/ 	.short	0x0101
        /*12fa*/ 	.byte	0x3f
	.zero		1


	//   ....[47]....
        /*12fc*/ 	.word	0x00019fa0
        /*1300*/ 	.word	0x0000000a
        /*1304*/ 	.word	0x00031c50
        /*1308*/ 	.short	0x010a
        /*130a*/ 	.byte	0x3f
	.zero		1


	//   ....[48]....
        /*130c*/ 	.word	0x0001a050
        /*1310*/ 	.word	0x0000000a
        /*1314*/ 	.word	0x00031c50
        /*1318*/ 	.short	0x010a
        /*131a*/ 	.byte	0x3f
	.zero		1


	//   ....[49]....
        /*131c*/ 	.word	0x0001a8d0
        /*1320*/ 	.word	0x0000000a
        /*1324*/ 	.word	0x00000000
        /*1328*/ 	.short	0x0101
        /*132a*/ 	.byte	0x3f
	.zero		1


	//   ....[50]....
        /*132c*/ 	.word	0x0001bc80
        /*1330*/ 	.word	0x00000000
        /*1334*/ 	.word	0x00000000
        /*1338*/ 	.short	0x0101
        /*133a*/ 	.byte	0x3f
	.zero		1


	//   ....[51]....
        /*133c*/ 	.word	0x0001c180
        /*1340*/ 	.word	0x00000006
        /*1344*/ 	.word	0x00000000
        /*1348*/ 	.short	0x0101
        /*134a*/ 	.byte	0x3f
	.zero		1


	//   ....[52]....
        /*134c*/ 	.word	0x0001f600
        /*1350*/ 	.word	0x00000010
        /*1354*/ 	.word	0x00031c20
        /*1358*/ 	.short	0x010a
        /*135a*/ 	.byte	0x3f
	.zero		1


	//   ....[53]....
        /*135c*/ 	.word	0x0001f6c0
        /*1360*/ 	.word	0x00000009
        /*1364*/ 	.word	0x00031ca0
        /*1368*/ 	.short	0x010a
        /*136a*/ 	.byte	0x3f
	.zero		1


	//   ....[54]....
        /*136c*/ 	.word	0x0001fae0
        /*1370*/ 	.word	0x00000009
        /*1374*/ 	.word	0x00031cc0
        /*1378*/ 	.short	0x010a
        /*137a*/ 	.byte	0x3f
	.zero		1


	//   ....[55]....
        /*137c*/ 	.word	0x00020030
        /*1380*/ 	.word	0x00000009
        /*1384*/ 	.word	0x00031ca0
        /*1388*/ 	.short	0x010a
        /*138a*/ 	.byte	0x3f
	.zero		1


	//   ....[56]....
        /*138c*/ 	.word	0x00020440
        /*1390*/ 	.word	0x00000009
        /*1394*/ 	.word	0x00031cc0
        /*1398*/ 	.short	0x010a
        /*139a*/ 	.byte	0x3f
	.zero		1


	//   ....[57]....
        /*139c*/ 	.word	0x000214c0
        /*13a0*/ 	.word	0x00000000
        /*13a4*/ 	.word	0x00031c40
        /*13a8*/ 	.short	0x010a
        /*13aa*/ 	.byte	0x3f
	.zero		1


	//   ....[58]....
        /*13ac*/ 	.word	0x00022390
        /*13b0*/ 	.word	0x00000010
        /*13b4*/ 	.word	0x00031c00
        /*13b8*/ 	.short	0x0107
        /*13ba*/ 	.byte	0x3f
	.zero		1


	//   ....[59]....
        /*13bc*/ 	.word	0x00022480
        /*13c0*/ 	.word	0x00000010
        /*13c4*/ 	.word	0x00031c00
        /*13c8*/ 	.short	0x0101
        /*13ca*/ 	.byte	0x3f
	.zero		1


	//   ....[60]....
        /*13cc*/ 	.word	0x000224a0
        /*13d0*/ 	.word	0x00000010
        /*13d4*/ 	.word	0x00031c20
        /*13d8*/ 	.short	0x010a
        /*13da*/ 	.byte	0x3f
	.zero		1


	//   ....[61]....
        /*13dc*/ 	.word	0x00022840
        /*13e0*/ 	.word	0x00000003
        /*13e4*/ 	.word	0x00031c40
        /*13e8*/ 	.short	0x010a
        /*13ea*/ 	.byte	0x3f
	.zero		1


	//   ....[62]....
        /*13ec*/ 	.word	0x00022cb0
        /*13f0*/ 	.word	0x00000002
        /*13f4*/ 	.word	0x00031c60
        /*13f8*/ 	.short	0x010a
        /*13fa*/ 	.byte	0x3f
	.zero		1


	//   ....[63]....
        /*13fc*/ 	.word	0x00023410
        /*1400*/ 	.word	0x00000003
        /*1404*/ 	.word	0x00031c40
        /*1408*/ 	.short	0x010a
        /*140a*/ 	.byte	0x3f
	.zero		1


	//   ....[64]....
        /*140c*/ 	.word	0x00023880
        /*1410*/ 	.word	0x00000002
        /*1414*/ 	.word	0x00031c60
        /*1418*/ 	.short	0x010a
        /*141a*/ 	.byte	0x3f
	.zero		1


	//   ....[65]....
        /*141c*/ 	.word	0x00023f40
        /*1420*/ 	.word	0x00000003
        /*1424*/ 	.word	0x00031c40
        /*1428*/ 	.short	0x010a
        /*142a*/ 	.byte	0x3f
	.zero		1


	//   ....[66]....
        /*142c*/ 	.word	0x000243b0
        /*1430*/ 	.word	0x00000002
        /*1434*/ 	.word	0x00031c60
        /*1438*/ 	.short	0x010a
        /*143a*/ 	.byte	0x3f
	.zero		1


	//   ....[67]....
        /*143c*/ 	.word	0x00024a10
        /*1440*/ 	.word	0x00000000
        /*1444*/ 	.word	0x00031c60
        /*1448*/ 	.short	0x010a
        /*144a*/ 	.byte	0x3f
	.zero		1


	//   ....[68]....
        /*144c*/ 	.word	0x00025fc0
        /*1450*/ 	.word	0x00000009
        /*1454*/ 	.word	0x00031c20
        /*1458*/ 	.short	0x010a
        /*145a*/ 	.byte	0x3f
	.zero		1


	//   ....[69]....
        /*145c*/ 	.word	0x00026150
        /*1460*/ 	.word	0x00000007
        /*1464*/ 	.word	0x00000000
        /*1468*/ 	.short	0x010a
        /*146a*/ 	.byte	0x3f
	.zero		1


	//   ....[70]....
        /*146c*/ 	.word	0x000261c0
        /*1470*/ 	.word	0x00000003
        /*1474*/ 	.word	0x00000000
        /*1478*/ 	.short	0x010a
        /*147a*/ 	.byte	0x3f
	.zero		1


	//   ....[71]....
        /*147c*/ 	.word	0x00026220
        /*1480*/ 	.word	0x00000005
        /*1484*/ 	.word	0x00000000
        /*1488*/ 	.short	0x010a
        /*148a*/ 	.byte	0x3f
	.zero		1


	//   ....[72]....
        /*148c*/ 	.word	0x00026250
        /*1490*/ 	.word	0x00000003
        /*1494*/ 	.word	0x00000000
        /*1498*/ 	.short	0x010a
        /*149a*/ 	.byte	0x3f
	.zero		1


	//   ....[73]....
        /*149c*/ 	.word	0x000262b0
        /*14a0*/ 	.word	0x00000015
        /*14a4*/ 	.word	0x00031c90
        /*14a8*/ 	.short	0x010a
        /*14aa*/ 	.byte	0x3f
	.zero		1


	//   ....[74]....
        /*14ac*/ 	.word	0x00026300
        /*14b0*/ 	.word	0x00000015
        /*14b4*/ 	.word	0x00031c90
        /*14b8*/ 	.short	0x010a
        /*14ba*/ 	.byte	0x3f
	.zero		1


	//   ....[75]....
        /*14bc*/ 	.word	0x00026350
        /*14c0*/ 	.word	0x00000015
        /*14c4*/ 	.word	0x00031c90
        /*14c8*/ 	.short	0x010a
        /*14ca*/ 	.byte	0x3f
	.zero		1


	//   ....[76]....
        /*14cc*/ 	.word	0x000263a0
        /*14d0*/ 	.word	0x00000015
        /*14d4*/ 	.word	0x00031cb0
        /*14d8*/ 	.short	0x010a
        /*14da*/ 	.byte	0x3f
	.zero		1


	//   ....[77]....
        /*14dc*/ 	.word	0x00026650
        /*14e0*/ 	.word	0x00000016
        /*14e4*/ 	.word	0x00031c00
        /*14e8*/ 	.short	0x010a
        /*14ea*/ 	.byte	0x3f
	.zero		1


	//   ....[78]....
        /*14ec*/ 	.word	0x00026870
        /*14f0*/ 	.word	0x00000016
        /*14f4*/ 	.word	0x00031c00
        /*14f8*/ 	.short	0x010a
        /*14fa*/ 	.byte	0x3f
	.zero		1


	//   ....[79]....
        /*14fc*/ 	.word	0x000268c0
        /*1500*/ 	.word	0x00000015
        /*1504*/ 	.word	0x00031c30
        /*1508*/ 	.short	0x010a
        /*150a*/ 	.byte	0x3f
	.zero		1


	//   ....[80]....
        /*150c*/ 	.word	0x00026910
        /*1510*/ 	.word	0x00000000
        /*1514*/ 	.word	0x00031c30
        /*1518*/ 	.short	0x010a
        /*151a*/ 	.byte	0x3f
	.zero		1


	//   ....[81]....
        /*151c*/ 	.word	0x00026960
        /*1520*/ 	.word	0x0000000e
        /*1524*/ 	.word	0x00031c50
        /*1528*/ 	.short	0x010a
        /*152a*/ 	.byte	0x3f
	.zero		1


	//   ....[82]....
        /*152c*/ 	.word	0x000269b0
        /*1530*/ 	.word	0x00000000
        /*1534*/ 	.word	0x00031c30
        /*1538*/ 	.short	0x010a
        /*153a*/ 	.byte	0x3f
	.zero		1


	//   ....[83]....
        /*153c*/ 	.word	0x00026a00
        /*1540*/ 	.word	0x0000000e
        /*1544*/ 	.word	0x00031c50
        /*1548*/ 	.short	0x010a
        /*154a*/ 	.byte	0x3f
	.zero		1


	//   ....[84]....
        /*154c*/ 	.word	0x00026a50
        /*1550*/ 	.word	0x0000000a
        /*1554*/ 	.word	0x00031c50
        /*1558*/ 	.short	0x010a
        /*155a*/ 	.byte	0x3f
	.zero		1


	//   ....[85]....
        /*155c*/ 	.word	0x000271d0
        /*1560*/ 	.word	0x00000010
        /*1564*/ 	.word	0x00031c20
        /*1568*/ 	.short	0x010a
        /*156a*/ 	.byte	0x3f
	.zero		1


	//   ....[86]....
        /*156c*/ 	.word	0x00027220
        /*1570*/ 	.word	0x00000009
        /*1574*/ 	.word	0x00031ca0
        /*1578*/ 	.short	0x010a
        /*157a*/ 	.byte	0x3f
	.zero		1


	//   ....[87]....
        /*157c*/ 	.word	0x00027270
        /*1580*/ 	.word	0x00000009
        /*1584*/ 	.word	0x00031cc0
        /*1588*/ 	.short	0x010a
        /*158a*/ 	.byte	0x3f
	.zero		1


	//   ....[88]....
        /*158c*/ 	.word	0x000272c0
        /*1590*/ 	.word	0x00000009
        /*1594*/ 	.word	0x00031ca0
        /*1598*/ 	.short	0x010a
        /*159a*/ 	.byte	0x3f
	.zero		1


	//   ....[89]....
        /*159c*/ 	.word	0x00027310
        /*15a0*/ 	.word	0x00000009
        /*15a4*/ 	.word	0x00031cc0
        /*15a8*/ 	.short	0x010a
        /*15aa*/ 	.byte	0x3f
	.zero		1


	//   ....[90]....
        /*15ac*/ 	.word	0x000274b0
        /*15b0*/ 	.word	0x00000000
        /*15b4*/ 	.word	0x00031c40
        /*15b8*/ 	.short	0x010a
        /*15ba*/ 	.byte	0x3f
	.zero		1


	//   ....[91]....
        /*15bc*/ 	.word	0x00027d40
        /*15c0*/ 	.word	0x00000010
        /*15c4*/ 	.word	0x00031c20
        /*15c8*/ 	.short	0x010a
        /*15ca*/ 	.byte	0x3f
	.zero		1


	//   ....[92]....
        /*15cc*/ 	.word	0x00027d90
        /*15d0*/ 	.word	0x00000003
        /*15d4*/ 	.word	0x00031c40
        /*15d8*/ 	.short	0x010a
        /*15da*/ 	.byte	0x3f
	.zero		1


	//   ....[93]....
        /*15dc*/ 	.word	0x00027de0
        /*15e0*/ 	.word	0x00000002
        /*15e4*/ 	.word	0x00031c60
        /*15e8*/ 	.short	0x010a
        /*15ea*/ 	.byte	0x3f
	.zero		1


	//   ....[94]....
        /*15ec*/ 	.word	0x00027e30
        /*15f0*/ 	.word	0x00000003
        /*15f4*/ 	.word	0x00031c40
        /*15f8*/ 	.short	0x010a
        /*15fa*/ 	.byte	0x3f
	.zero		1


	//   ....[95]....
        /*15fc*/ 	.word	0x00027e80
        /*1600*/ 	.word	0x00000002
        /*1604*/ 	.word	0x00031c60
        /*1608*/ 	.short	0x010a
        /*160a*/ 	.byte	0x3f
	.zero		1


	//   ....[96]....
        /*160c*/ 	.word	0x00027ed0
        /*1610*/ 	.word	0x00000003
        /*1614*/ 	.word	0x00031c40
        /*1618*/ 	.short	0x010a
        /*161a*/ 	.byte	0x3f
	.zero		1


	//   ....[97]....
        /*161c*/ 	.word	0x00027f20
        /*1620*/ 	.word	0x00000002
        /*1624*/ 	.word	0x00031c60
        /*1628*/ 	.short	0x010a
        /*162a*/ 	.byte	0x3f
	.zero		1


	//   ....[98]....
        /*162c*/ 	.word	0x00027f70
        /*1630*/ 	.word	0x00000000
        /*1634*/ 	.word	0x00031c60
        /*1638*/ 	.short	0x010a
        /*163a*/ 	.byte	0x3f
	.zero		1


	//   ....[99]....
        /*163c*/ 	.word	0x000289c0
        /*1640*/ 	.word	0x00000009
        /*1644*/ 	.word	0x00031c20
        /*1648*/ 	.short	0x010a
        /*164a*/ 	.byte	0x3f
	.zero		1


	//   ....[100]....
        /*164c*/ 	.word	0x00028b60
        /*1650*/ 	.word	0x00000007
        /*1654*/ 	.word	0x00000000
        /*1658*/ 	.short	0x010a
        /*165a*/ 	.byte	0x3f
	.zero		1


	//   ....[101]....
        /*165c*/ 	.word	0x00028bb0
        /*1660*/ 	.word	0x00000003
        /*1664*/ 	.word	0x00000000
        /*1668*/ 	.short	0x010a
        /*166a*/ 	.byte	0x3f
	.zero		1


	//   ....[102]....
        /*166c*/ 	.word	0x00028c00
        /*1670*/ 	.word	0x00000005
        /*1674*/ 	.word	0x00000000
        /*1678*/ 	.short	0x010a
        /*167a*/ 	.byte	0x3f
	.zero		1


	//----- nvinfo : EIATTR_NUM_MBARRIERS
	.align		4
.L_1367:
        /*167c*/ 	.byte	0x03, 0x38
        /*167e*/ 	.short	0x0016


	//----- nvinfo : EIATTR_EXIT_INSTR_OFFSETS
	.align		4
        /*1680*/ 	.byte	0x04, 0x1c
        /*1682*/ 	.short	(.L_1369 - .L_1368)


	//   ....[0]....
.L_1368:
        /*1684*/ 	.word	0x000262a0


	//----- nvinfo : EIATTR_MAX_THREADS
	.align		4
.L_1369:
        /*1688*/ 	.byte	0x04, 0x05
        /*168a*/ 	.short	(.L_1371 - .L_1370)
.L_1370:
        /*168c*/ 	.word	0x00000200
        /*1690*/ 	.word	0x00000001
        /*1694*/ 	.word	0x00000001


	//----- nvinfo : EIATTR_CRS_STACK_SIZE
	.align		4
.L_1371:
        /*1698*/ 	.byte	0x04, 0x1e
        /*169a*/ 	.short	(.L_1373 - .L_1372)
.L_1372:
        /*169c*/ 	.word	0x00000000


	//----- nvinfo : EIATTR_CBANK_PARAM_SIZE
	.align		4
.L_1373:
        /*16a0*/ 	.byte	0x03, 0x19
        /*16a2*/ 	.short	0x0af0


	//----- nvinfo : EIATTR_PARAM_CBANK
	.align		4
        /*16a4*/ 	.byte	0x04, 0x0a
        /*16a6*/ 	.short	(.L_1375 - .L_1374)
	.align		4
.L_1374:
        /*16a8*/ 	.word	index@(.nv.constant0._ZN7cutlass13device_kernelIN5flash11enable_sm90INS1_16FlashAttnFwdSm90INS1_25CollectiveMainloopFwdSm90ILi2EN4cute5tupleIJNS5_1CILi1EEES8_S8_EEENS6_IJNS7_ILi192EEENS7_ILi144EEENS7_ILi96EEEEEELi96ENS_10bfloat16_tEfNS_4arch4Sm90ELb1ELb0ELb0ELb1ELb0ELb1ELb0ELb0ELb1ELb1ELb1ELb0EEENS1_21CollectiveEpilogueFwdINS6_IJSA_SC_SB_EEES9_SE_SG_Li384ELb1ELb1ELb1ELb0EEENS1_36VarlenDynamicPersistentTileSchedulerILi192ELi144ELi384ELi128ELb1ELb1ELb1ELb1ELb1ELb1EEEEEEEEEvNT_6ParamsE)
        /*16ac*/ 	.short	0x0210
        /*16ae*/ 	.short	0x0af0


	//----- nvinfo : EIATTR_SW_WAR
	.align		4
.L_1375:
        /*16b0*/ 	.byte	0x04, 0x36
        /*16b2*/ 	.short	(.L_1377 - .L_1376)
.L_1376:
        /*16b4*/ 	.word	0x00000008
.L_1377:


//--------------------- .nv.info._ZN7cutlass13device_kernelIN5flash11enable_sm90INS1_16FlashAttnFwdSm90INS1_25CollectiveMainloopFwdSm90ILi2EN4cute5tupleIJNS5_1CILi1EEES8_S8_EEENS6_IJNS7_ILi192EEESA_NS7_ILi64EEEEEELi64ENS_10bfloat16_tEfNS_4arch4Sm90ELb0ELb0ELb0ELb0ELb0ELb0ELb0ELb0ELb1ELb1ELb1ELb0EEENS1_21CollectiveEpilogueFwdINS6_IJSA_SB_SA_EEES9_SD_SF_Li384ELb0ELb1ELb1ELb0EEENS1_19SingleTileSchedulerILb0ELb1ELb1ELi192EEEEEEEEEvNT_6ParamsE --------------------------
	.section	.nv.info._ZN7cutlass13device_kernelIN5flash11enable_sm90INS1_16FlashAttnFwdSm90INS1_25CollectiveMainloopFwdSm90ILi2EN4cute5tupleIJNS5_1CILi1EEES8_S8_EEENS6_IJNS7_ILi192EEESA_NS7_ILi64EEEEEELi64ENS_10bfloat16_tEfNS_4arch4Sm90ELb0ELb0ELb0ELb0ELb0ELb0ELb0ELb0ELb1ELb1ELb1ELb0EEENS1_21CollectiveEpilogueFwdINS6_IJSA_SB_SA_EEES9_SD_SF_Li384ELb0ELb1ELb1ELb0EEENS1_19SingleTileSchedulerILb0ELb1ELb1ELi192EEEEEEEEEvNT_6ParamsE,"",@"SHT_CUDA_INFO"
	.sectionflags	@""
	.align	4


	//----- nvinfo : EIATTR_CUDA_API_VERSION
	.align		4
        /*0000*/ 	.byte	0x04, 0x37
        /*0002*/ 	.short	(.L_1379 - .L_1378)
.L_1378:
        /*0004*/ 	.word	0x00000082


	//----- nvinfo : EIATTR_KPARAM_INFO
	.align		4
.L_1379:
        /*0008*/ 	.byte	0x04, 0x17
        /*000a*/ 	.short	(.L_1381 - .L_1380)
.L_1380:
        /*000c*/ 	.word	0x00000000
        /*0010*/ 	.short	0x0000
        /*0012*/ 	.short	0x0070
        /*0014*/ 	.byte	0x00, 0xf0, 0x01, 0x28


	//----- nvinfo : EIATTR_SPARSE_MMA_MASK
	.align		4
.L_1381:
        /*0018*/ 	.byte	0x03, 0x50
        /*001a*/ 	.short	0x0000


	//----- nvinfo : EIATTR_MAXREG_COUNT
	.align		4
        /*001c*/ 	.byte	0x03, 0x1b
        /*001e*/ 	.short	0x0080


	//----- nvinfo : EIATTR_NUM_BARRIERS
	.align		4
        /*0020*/ 	.byte	0x02, 0x4c
        /*0022*/ 	.byte	0x10
	.zero		1


	//----- nvinfo : EIATTR_EXTERNS
	.align		4
        /*0024*/ 	.byte	0x04, 0x0f
        /*0026*/ 	.short	(.L_1383 - .L_1382)


	//   ....[0]....
	.align		4
.L_1382:
        /*0028*/ 	.word	index@(__assertfail)


	//----- nvinfo : EIATTR_ANNOTATIONS
	.align		4
.L_1383:
        /*002c*/ 	.byte	0x04, 0x55
        /*002e*/ 	.short	(.L_1385 - .L_1384)


	//   ....[0]....
.L_1384:
        /* <DEDUP_REMOVED lines=9> */


	//----- nvinfo : EIATTR_MERCURY_ISA_VERSION
	.align		4
.L_1385:
        /*00b0*/ 	.byte	0x03, 0x5f
        /*00b2*/ 	.short	0x0101


	//----- nvinfo : EIATTR_INT_WARP_WIDE_INSTR_OFFSETS
	.align		4
        /*00b4*/ 	.byte	0x04, 0x31
        /*00b6*/ 	.short	(.L_1387 - .L_1386)


	//   ....[0]....
.L_1386:
        /*00b8*/ 	.word	0x00000120


	//   ....[1]....
        /*00bc*/ 	.word	0x000001c0


	//   ....[2]....
        /*00c0*/ 	.word	0x00000230


	//----- nvinfo : EIATTR_COOP_GROUP_MASK_REGIDS
	.align		4
.L_1387:
        /*00c4*/ 	.byte	0x04, 0x29
        /*00c6*/ 	.short	(.L_1389 - .L_1388)


	//   ....[0]....
.L_1388:
        /*00c8*/ 	.word	0xffffffff


	//   ....[1]....
        /*00cc*/ 	.word	0xffffffff


	//   ....[2]....
        /*00d0*/ 	.word	0xffffffff


	//   ....[3]....
        /*00d4*/ 	.word	0xffffffff


	//   ....[4]....
        /*00d8*/ 	.word	0xffffffff


	//   ....[5]....
        /*00dc*/ 	.word	0xffffffff


	//   ....[6]....
        /*00e0*/ 	.word	0xffffffff


	//   ....[7]....
        /*00e4*/ 	.word	0xffffffff


	//   ....[8]....
        /*00e8*/ 	.word	0xffffffff


	//   ....[9]....
        /*00ec*/ 	.word	0xffffffff


	//   ....[10]....
        /*00f0*/ 	.word	0xffffffff


	//   ....[11]....
        /*00f4*/ 	.word	0xffffffff


	//   ....[12]....
        /*00f8*/ 	.word	0xffffffff


	//   ....[13]....
        /*00fc*/ 	.word	0xffffffff


	//   ....[14]....
        /*0100*/ 	.word	0xffffffff


	//   ....[15]....
        /*0104*/ 	.word	0xffffffff


	//   ....[16]....
        /*0108*/ 	.word	0xffffffff


	//   ....[17]....
        /*010c*/ 	.word	0xffffffff


	//   ....[18]....
        /*0110*/ 	.word	0xffffffff


	//   ....[19]....
        /*0114*/ 	.word	0xffffffff


	//   ....[20]....
        /*0118*/ 	.word	0xffffffff


	//   ....[21]....
        /*011c*/ 	.word	0xffffffff


	//   ....[22]....
        /*0120*/ 	.word	0xffffffff


	//   ....[23]....
        /*0124*/ 	.word	0xffffffff


	//   ....[24]....
        /*0128*/ 	.word	0xffffffff


	//   ....[25]....
        /*012c*/ 	.word	0xffffffff


	//   ....[26]....
        /*0130*/ 	.word	0xffffffff


	//   ....[27]....
        /*0134*/ 	.word	0xffffffff


	//   ....[28]....
        /*0138*/ 	.word	0xffffffff


	//   ....[29]....
        /*013c*/ 	.word	0xffffffff


	//   ....[30]....
        /*0140*/ 	.word	0xffffffff


	//   ....[31]....
        /*0144*/ 	.word	0xffffffff


	//   ....[32]....
        /*0148*/ 	.word	0xffffffff


	//   ....[33]....
        /*014c*/ 	.word	0xffffffff


	//   ....[34]....
        /*0150*/ 	.word	0xffffffff


	//   ....[35]....
        /*0154*/ 	.word	0xffffffff


	//   ....[36]....
        /*0158*/ 	.word	0xffffffff


	//   ....[37]....
        /*015c*/ 	.word	0xffffffff


	//   ....[38]....
        /*0160*/ 	.word	0xffffffff


	//   ....[39]....
        /*0164*/ 	.word	0xffffffff


	//   ....[40]....
        /*0168*/ 	.word	0xffffffff


	//   ....[41]....
        /*016c*/ 	.word	0xffffffff


	//   ....[42]....
        /*0170*/ 	.word	0xffffffff


	//   ....[43]....
        /*0174*/ 	.word	0xffffffff


	//   ....[44]....
        /*0178*/ 	.word	0xffffffff


	//   ....[45]....
        /*017c*/ 	.word	0xffffffff


	//   ....[46]....
        /*0180*/ 	.word	0xffffffff


	//   ....[47]....
        /*0184*/ 	.word	0xffffffff


	//   ....[48]....
        /*0188*/ 	.word	0xffffffff


	//   ....[49]....
        /*018c*/ 	.word	0xffffffff


	//   ....[50]....
        /*0190*/ 	.word	0xffffffff


	//   ....[51]....
        /*0194*/ 	.word	0xffffffff


	//   ....[52]....
        /*0198*/ 	.word	0xffffffff


	//   ....[53]....
        /*019c*/ 	.word	0xffffffff


	//   ....[54]....
        /*01a0*/ 	.word	0xffffffff


	//   ....[55]....
        /*01a4*/ 	.word	0xffffffff


	//   ....[56]....
        /*01a8*/ 	.word	0xffffffff


	//   ....[57]....
        /*01ac*/ 	.word	0x0500000f


	//   ....[58]....
        /*01b0*/ 	.word	0x0500000f


	//   ....[59]....
        /*01b4*/ 	.word	0x0500000f


	//   ....[60]....
        /*01b8*/ 	.word	0x0500000f


	//   ....[61]....
        /*01bc*/ 	.word	0x0500000f


	//   ....[62]....
        /*01c0*/ 	.word	0x0500000f


	//   ....[63]....
        /*01c4*/ 	.word	0x0500000f


	//   ....[64]....
        /*01c8*/ 	.word	0x0500000f


	//   ....[65]....
        /*01cc*/ 	.word	0x0500000f


	//   ....[66]....
        /*01d0*/ 	.word	0x0500000f


	//   ....[67]....
        /*01d4*/ 	.word	0x0500000f


	//   ....[68]....
        /*01d8*/ 	.word	0x0500000f


	//   ....[69]....
        /*01dc*/ 	.word	0x0500000f


	//   ....[70]....
        /*01e0*/ 	.word	0x0500000f


	//   ....[71]....
        /*01e4*/ 	.word	0x0500000f


	//   ....[72]....
        /*01e8*/ 	.word	0x0500000f


	//   ....[73]....
        /*01ec*/ 	.word	0x0500000f


	//   ....[74]....
        /*01f0*/ 	.word	0x0500000f


	//   ....[75]....
        /*01f4*/ 	.word	0x0500000f


	//   ....[76]....
        /*01f8*/ 	.word	0x0500000f


	//   ....[77]....
        /*01fc*/ 	.word	0x0500000f


	//   ....[78]....
        /*0200*/ 	.word	0x0500000f


	//   ....[79]....
        /*0204*/ 	.word	0x0500000f


	//   ....[80]....
        /*0208*/ 	.word	0x0500000f


	//   ....[81]....
        /*020c*/ 	.word	0x0500000f


	//   ....[82]....
        /*0210*/ 	.word	0x0500000f


	//----- nvinfo : EIATTR_COOP_GROUP_INSTR_OFFSETS
	.align		4
.L_1389:
        /*0214*/ 	.byte	0x04, 0x28
        /*0216*/ 	.short	(.L_1391 - .L_1390)


	//   ....[0]....
.L_1390:
        /*0218*/ 	.word	0x00000060


	//   ....[1]....
        /*021c*/ 	.word	0x00000130


	//   ....[2]....
        /*0220*/ 	.word	0x000001e0


	//   ....[3]....
        /*0224*/ 	.word	0x000003a0


	//   ....[4]....
        /*0228*/ 	.word	0x00000500


	//   ....[5]....
        /*022c*/ 	.word	0x00000620


	//   ....[6]....
        /*0230*/ 	.word	0x00000780


	//   ....[7]....
        /*0234*/ 	.word	0x00000f80


	//   ....[8]....
        /*0238*/ 	.word	0x00002220


	//   ....[9]....
        /*023c*/ 	.word	0x000022f0


	//   ....[10]....
        /*0240*/ 	.word	0x00002ae0


	//   ....[11]....
        /*0244*/ 	.word	0x00002b40


	//   ....[12]....
        /*0248*/ 	.word	0x00004010


	//   ....[13]....
        /*024c*/ 	.word	0x00004d60


	//   ....[14]....
        /*0250*/ 	.word	0x00004db0


	//   ....[15]....
        /*0254*/ 	.word	0x00004de0


	//   ....[16]....
        /*0258*/ 	.word	0x00004e30


	//   ....[17]....
        /*025c*/ 	.word	0x00006be0


	//   ....[18]....
        /*0260*/ 	.word	0x00006d20


	//   ....[19]....
        /*0264*/ 	.word	0x00006dd0


	//   ....[20]....
        /*0268*/ 	.word	0x00006e40


	//   ....[21]....
        /*026c*/ 	.word	0x00006ec0


	//   ....[22]....
        /*0270*/ 	.word	0x00007db0


	//   ....[23]....
        /*0274*/ 	.word	0x00007dc0


	//   ....[24]....
        /*0278*/ 	.word	0x00007dd0


	//   ....[25]....
        /*027c*/ 	.word	0x00007de0


	//   ....[26]....
        /*0280*/ 	.word	0x00007ec0


	//   ....[27]....
        /*0284*/ 	.word	0x00007ed0


	//   ....[28]....
        /*0288*/ 	.word	0x00008200


	//   ....[29]....
        /*028c*/ 	.word	0x00008210


	//   ....[30]....
        /*0290*/ 	.word	0x00008920


	//   ....[31]....
        /*0294*/ 	.word	0x000092e0


	//   ....[32]....
        /*0298*/ 	.word	0x00009ce0


	//   ....[33]....
        /*029c*/ 	.word	0x00009cf0


	//   ....[34]....
        /*02a0*/ 	.word	0x00009d00


	//   ....[35]....
        /*02a4*/ 	.word	0x00009d20


	//   ....[36]....
        /*02a8*/ 	.word	0x00009d90


	//   ....[37]....
        /*02ac*/ 	.word	0x00009df0


	//   ....[38]....
        /*02b0*/ 	.word	0x00009e00


	//   ....[39]....
        /*02b4*/ 	.word	0x00009e60


	//   ....[40]....
        /*02b8*/ 	.word	0x00009e90


	//   ....[41]....
        /*02bc*/ 	.word	0x00009ef0


	//   ....[42]....
        /*02c0*/ 	.word	0x00009f10


	//   ....[43]....
        /*02c4*/ 	.word	0x00009f50


	//   ....[44]....
        /*02c8*/ 	.word	0x00009f70


	//   ....[45]....
        /*02cc*/ 	.word	0x00009ff0


	//   ....[46]....
        /*02d0*/ 	.word	0x0000a010


	//   ....[47]....
        /*02d4*/ 	.word	0x0000a040


	//   ....[48]....
        /*02d8*/ 	.word	0x0000a070


	//   ....[49]....
        /*02dc*/ 	.word	0x0000a0b0


	//   ....[50]....
        /*02e0*/ 	.word	0x0000a100


	//   ....[51]....
        /*02e4*/ 	.word	0x0000a130


	//   ....[52]....
        /*02e8*/ 	.word	0x0000a150


	//   ....[53]....
        /*02ec*/ 	.word	0x0000a170


	//   ....[54]....
        /*02f0*/ 	.word	0x0000a1c0


	//   ....[55]....
        /*02f4*/ 	.word	0x0000a220


	//   ....[56]....
        /*02f8*/ 	.word	0x0000bab0


	//   ....[57]....
        /*02fc*/ 	.word	0x0000bf20


	//   ....[58]....
        /*0300*/ 	.word	0x0000c090


	//   ....[59]....
        /*0304*/ 	.word	0x0000c0e0


	//   ....[60]....
        /*0308*/ 	.word	0x0000c200


	//   ....[61]....
        /*030c*/ 	.word	0x0000c250


	//   ....[62]....
        /*0310*/ 	.word	0x0000c2e0


	//   ....[63]....
        /*0314*/ 	.word	0x0000c390


	//   ....[64]....
        /*0318*/ 	.word	0x0000c420


	//   ....[65]....
        /*031c*/ 	.word	0x0000c4c0


	//   ....[66]....
        /*0320*/ 	.word	0x0000c550


	//   ....[67]....
        /*0324*/ 	.word	0x0000c600


	//   ....[68]....
        /*0328*/ 	.word	0x0000c690


	//   ....[69]....
        /*032c*/ 	.word	0x0000c730


	//   ....[70]....
        /*0330*/ 	.word	0x0000c7c0


	//   ....[71]....
        /*0334*/ 	.word	0x0000c880


	//   ....[72]....
        /*0338*/ 	.word	0x0000c8e0


	//   ....[73]....
        /*033c*/ 	.word	0x0000c9a0


	//   ....[74]....
        /*0340*/ 	.word	0x0000ca10


	//   ....[75]....
        /*0344*/ 	.word	0x0000cae0


	//   ....[76]....
        /*0348*/ 	.word	0x0000cb40


	//   ....[77]....
        /*034c*/ 	.word	0x0000cc20


	//   ....[78]....
        /*0350*/ 	.word	0x0000cc80


	//   ....[79]....
        /*0354*/ 	.word	0x0000cd40


	//   ....[80]....
        /*0358*/ 	.word	0x0000cda0


	//   ....[81]....
        /*035c*/ 	.word	0x0000ce60


	//   ....[82]....
        /*0360*/ 	.word	0x0000d230


	//----- nvinfo : EIATTR_REG_RECONFIG
	.align		4
.L_1391:
        /*0364*/ 	.byte	0x01, 0x54
	.zero		2


	//----- nvinfo : EIATTR_SYSCALL_OFFSETS
	.align		4
        /*0368*/ 	.byte	0x04, 0x46
        /*036a*/ 	.short	(.L_1393 - .L_1392)


	//   ....[0]....
.L_1392:
        /*036c*/ 	.word	0x000010e0


	//   ....[1]....
        /*0370*/ 	.word	0x00008f90


	//   ....[2]....
        /*0374*/ 	.word	0x000090d0


	//   ....[3]....
        /*0378*/ 	.word	0x000091c0


	//   ....[4]....
        /*037c*/ 	.word	0x00009860


	//----- nvinfo : EIATTR_MBARRIER_INSTR_OFFSETS
	.align		4
.L_1393:
        /*0380*/ 	.byte	0x04, 0x39
        /*0382*/ 	.short	(.L_1395 - .L_1394)


	//   ....[0]....
.L_1394:
        /*0384*/ 	.word	0x00000250
        /*0388*/ 	.word	0x000000ff
        /*038c*/ 	.word	0x00030800
        /*0390*/ 	.short	0x0100
        /*0392*/ 	.byte	0x08
	.zero		1


	//   ....[1]....
        /*0394*/ 	.word	0x00000260
        /*0398*/ 	.word	0x000000ff
        /*039c*/ 	.word	0x00030820
        /*03a0*/ 	.short	0x0100
        /*03a2*/ 	.byte	0x08
	.zero		1


	//   ....[2]....
        /*03a4*/ 	.word	0x00000350
        /*03a8*/ 	.word	0x000000ff
        /*03ac*/ 	.word	0x00030830
        /*03b0*/ 	.short	0x0100
        /*03b2*/ 	.byte	0x08
	.zero		1


	//   ....[3]....
        /*03b4*/ 	.word	0x00000360
        /*03b8*/ 	.word	0x000000ff
        /*03bc*/ 	.word	0x00030840
        /*03c0*/ 	.short	0x0100
        /*03c2*/ 	.byte	0x08
	.zero		1


	//   ....[4]....
        /*03c4*/ 	.word	0x00000370
        /*03c8*/ 	.word	0x000000ff
        /*03cc*/ 	.word	0x00030838
        /*03d0*/ 	.short	0x0100
        /*03d2*/ 	.byte	0x08
	.zero		1


	//   ....[5]....
        /*03d4*/ 	.word	0x00000380
        /*03d8*/ 	.word	0x000000ff
        /*03dc*/ 	.word	0x00030848
        /*03e0*/ 	.short	0x0100
        /*03e2*/ 	.byte	0x08
	.zero		1


	//   ....[6]....
        /*03e4*/ 	.word	0x000004b0
        /*03e8*/ 	.word	0x000000ff
        /*03ec*/ 	.word	0x00030850
        /*03f0*/ 	.short	0x0100
        /*03f2*/ 	.byte	0x08
	.zero		1


	//   ....[7]....
        /*03f4*/ 	.word	0x000004c0
        /*03f8*/ 	.word	0x000000ff
        /*03fc*/ 	.word	0x00030860
        /*0400*/ 	.short	0x0100
        /*0402*/ 	.byte	0x08
	.zero		1


	//   ....[8]....
        /*0404*/ 	.word	0x000004d0
        /*0408*/ 	.word	0x000000ff
        /*040c*/ 	.word	0x00030858
        /*0410*/ 	.short	0x0100
        /*0412*/ 	.byte	0x08
	.zero		1


	//   ....[9]....
        /*0414*/ 	.word	0x000004e0
        /*0418*/ 	.word	0x000000ff
        /*041c*/ 	.word	0x00030868
        /*0420*/ 	.short	0x0100
        /*0422*/ 	.byte	0x08
	.zero		1


	//   ....[10]....
        /*0424*/ 	.word	0x000005d0
        /*0428*/ 	.word	0x000000ff
        /*042c*/ 	.word	0x00030870
        /*0430*/ 	.short	0x0100
        /*0432*/ 	.byte	0x06
	.zero		1


	//   ....[11]....
        /*0434*/ 	.word	0x000005e0
        /*0438*/ 	.word	0x000000ff
        /*043c*/ 	.word	0x00030880
        /*0440*/ 	.short	0x0100
        /*0442*/ 	.byte	0x06
	.zero		1


	//   ....[12]....
        /*0444*/ 	.word	0x000005f0
        /*0448*/ 	.word	0x000000ff
        /*044c*/ 	.word	0x00030878
        /*0450*/ 	.short	0x0100
        /*0452*/ 	.byte	0x06
	.zero		1


	//   ....[13]....
        /*0454*/ 	.word	0x00000600
        /*0458*/ 	.word	0x000000ff
        /*045c*/ 	.word	0x00030888
        /*0460*/ 	.short	0x0100
        /*0462*/ 	.byte	0x06
	.zero		1


	//   ....[14]....
        /*0464*/ 	.word	0x00000730
        /*0468*/ 	.word	0x000000ff
        /*046c*/ 	.word	0x00030890
        /*0470*/ 	.short	0x0100
        /*0472*/ 	.byte	0x08
	.zero		1


	//   ....[15]....
        /*0474*/ 	.word	0x00000740
        /*0478*/ 	.word	0x000000ff
        /*047c*/ 	.word	0x000308a0
        /*0480*/ 	.short	0x0100
        /*0482*/ 	.byte	0x08
	.zero		1


	//   ....[16]....
        /*0484*/ 	.word	0x00000750
        /*0488*/ 	.word	0x000000ff
        /*048c*/ 	.word	0x00030898
        /*0490*/ 	.short	0x0100
        /*0492*/ 	.byte	0x08
	.zero		1


	//   ....[17]....
        /*0494*/ 	.word	0x00000760
        /*0498*/ 	.word	0x000000ff
        /*049c*/ 	.word	0x000308a8
        /*04a0*/ 	.short	0x0100
        /*04a2*/ 	.byte	0x08
	.zero		1


	//   ....[18]....
        /*04a4*/ 	.word	0x00000890
        /*04a8*/ 	.word	0x000000ff
        /*04ac*/ 	.word	0x000308b0
        /*04b0*/ 	.short	0x0100
        /*04b2*/ 	.byte	0x08
	.zero		1


	//   ....[19]....
        /*04b4*/ 	.word	0x000008a0
        /*04b8*/ 	.word	0x000000ff
        /*04bc*/ 	.word	0x000308c0
        /*04c0*/ 	.short	0x0100
        /*04c2*/ 	.byte	0x08
	.zero		1


	//   ....[20]....
        /*04c4*/ 	.word	0x000008b0
        /*04c8*/ 	.word	0x000000ff
        /*04cc*/ 	.word	0x000308b8
        /*04d0*/ 	.short	0x0100
        /*04d2*/ 	.byte	0x08
	.zero		1


	//   ....[21]....
        /*04d4*/ 	.word	0x000008c0
        /*04d8*/ 	.word	0x000000ff
        /*04dc*/ 	.word	0x000308c8
        /*04e0*/ 	.short	0x0100
        /*04e2*/ 	.byte	0x08
	.zero		1


	//   ....[22]....
        /*04e4*/ 	.word	0x00001110
        /*04e8*/ 	.word	0x000000ff
        /*04ec*/ 	.word	0x00030800
        /*04f0*/ 	.short	0x010a
        /*04f2*/ 	.byte	0x24
	.zero		1


	//   ....[23]....
        /*04f4*/ 	.word	0x00001160
        /*04f8*/ 	.word	0x000000ff
        /*04fc*/ 	.word	0x00030830
        /*0500*/ 	.short	0x010a
        /*0502*/ 	.byte	0x24
	.zero		1


	//   ....[24]....
        /*0504*/ 	.word	0x00001240
        /*0508*/ 	.word	0x000000ff
        /*050c*/ 	.word	0x00030830
        /*0510*/ 	.short	0x010a
        /*0512*/ 	.byte	0x24
	.zero		1


	//   ....[25]....
        /*0514*/ 	.word	0x00002f80
        /*0518*/ 	.word	0x0000000a
        /*051c*/ 	.word	0x00000000
        /*0520*/ 	.short	0x0101
        /*0522*/ 	.byte	0x3f
	.zero		1


	//   ....[26]....
        /*0524*/ 	.word	0x00004280
        /*0528*/ 	.word	0x00000003
        /*052c*/ 	.word	0x00030830
        /*0530*/ 	.short	0x010a
        /*0532*/ 	.byte	0x3f
	.zero		1


	//   ....[27]....
        /*0534*/ 	.word	0x000042c0
        /*0538*/ 	.word	0x00000003
        /*053c*/ 	.word	0x00030830
        /*0540*/ 	.short	0x010a
        /*0542*/ 	.byte	0x3f
	.zero		1


	//   ....[28]....
        /*0544*/ 	.word	0x000044f0
        /*0548*/ 	.word	0x000000ff
        /*054c*/ 	.word	0x00030850
        /*0550*/ 	.short	0x010a
        /*0552*/ 	.byte	0x05
	.zero		1


	//   ....[29]....
        /*0554*/ 	.word	0x00004530
        /*0558*/ 	.word	0x000000ff
        /*055c*/ 	.word	0x00030850
        /*0560*/ 	.short	0x010a
        /*0562*/ 	.byte	0x05
	.zero		1


	//   ....[30]....
        /*0564*/ 	.word	0x000052b0
        /*0568*/ 	.word	0x00000004
        /*056c*/ 	.word	0x00000000
        /*0570*/ 	.short	0x0101
        /*0572*/ 	.byte	0x3f
	.zero		1


	//   ....[31]....
        /*0574*/ 	.word	0x000052e0
        /*0578*/ 	.word	0x0000000f
        /*057c*/ 	.word	0x00000000
        /*0580*/ 	.short	0x0101
        /*0582*/ 	.byte	0x3f
	.zero		1


	//   ....[32]....
        /*0584*/ 	.word	0x00006c50
        /*0588*/ 	.word	0x0000000b
        /*058c*/ 	.word	0x00030850
        /*0590*/ 	.short	0x010a
        /*0592*/ 	.byte	0x3f
	.zero		1


	//   ....[33]....
        /*0594*/ 	.word	0x00006c90
        /*0598*/ 	.word	0x0000000b
        /*059c*/ 	.word	0x00030850
        /*05a0*/ 	.short	0x010a
        /*05a2*/ 	.byte	0x3f
	.zero		1


	//   ....[34]....
        /*05a4*/ 	.word	0x00007430
        /*05a8*/ 	.word	0x00000009
        /*05ac*/ 	.word	0x00000000
        /*05b0*/ 	.short	0x0101
        /*05b2*/ 	.byte	0x3f
	.zero		1


	//   ....[35]....
        /*05b4*/ 	.word	0x00007e80
        /*05b8*/ 	.word	0x000000ff
        /*05bc*/ 	.word	0x00000000
        /*05c0*/ 	.short	0x0101
        /*05c2*/ 	.byte	0x04
	.zero		1


	//   ....[36]....
        /*05c4*/ 	.word	0x000094e0
        /*05c8*/ 	.word	0x000000ff
        /*05cc*/ 	.word	0x00030840
        /*05d0*/ 	.short	0x010a
        /*05d2*/ 	.byte	0x26
	.zero		1


	//   ....[37]....
        /*05d4*/ 	.word	0x0000a340
        /*05d8*/ 	.word	0x000000ff
        /*05dc*/ 	.word	0x00030800
        /*05e0*/ 	.short	0x0107
        /*05e2*/ 	.byte	0x26
	.zero		1


	//   ....[38]....
        /*05e4*/ 	.word	0x0000a380
        /*05e8*/ 	.word	0x000000ff
        /*05ec*/ 	.word	0x00030800
        /*05f0*/ 	.short	0x0101
        /*05f2*/ 	.byte	0x26
	.zero		1


	//   ....[39]....
        /*05f4*/ 	.word	0x0000a3b0
        /*05f8*/ 	.word	0x000000ff
        /*05fc*/ 	.word	0x00030820
        /*0600*/ 	.short	0x010a
        /*0602*/ 	.byte	0x26
	.zero		1


	//   ....[40]....
        /*0604*/ 	.word	0x0000a700
        /*0608*/ 	.word	0x000000ff
        /*060c*/ 	.word	0x00030848
        /*0610*/ 	.short	0x010a
        /*0612*/ 	.byte	0x26
	.zero		1


	//   ....[41]....
        /*0614*/ 	.word	0x0000a8f0
        /*0618*/ 	.word	0x000000ff
        /*061c*/ 	.word	0x00030860
        /*0620*/ 	.short	0x010a
        /*0622*/ 	.byte	0x26
	.zero		1


	//   ....[42]....
        /*0624*/ 	.word	0x0000acd0
        /*0628*/ 	.word	0x000000ff
        /*062c*/ 	.word	0x00030840
        /*0630*/ 	.short	0x010a
        /*0632*/ 	.byte	0x26
	.zero		1


	//   ....[43]....
        /*0634*/ 	.word	0x0000aef0
        /*0638*/ 	.word	0x000000ff
        /*063c*/ 	.word	0x00030868
        /*0640*/ 	.short	0x010a
        /*0642*/ 	.byte	0x26
	.zero		1


	//   ....[44]....
        /*0644*/ 	.word	0x0000b310
        /*0648*/ 	.word	0x000000ff
        /*064c*/ 	.word	0x00030848
        /*0650*/ 	.short	0x010a
        /*0652*/ 	.byte	0x26
	.zero		1


	//   ....[45]....
        /*0654*/ 	.word	0x0000b510
        /*0658*/ 	.word	0x000000ff
        /*065c*/ 	.word	0x00030860
        /*0660*/ 	.short	0x010a
        /*0662*/ 	.byte	0x26
	.zero		1


	//   ....[46]....
        /*0664*/ 	.word	0x0000b7b0
        /*0668*/ 	.word	0x00000003
        /*066c*/ 	.word	0x00030860
        /*0670*/ 	.short	0x010a
        /*0672*/ 	.byte	0x3f
	.zero		1


	//   ....[47]....
        /*0674*/ 	.word	0x0000ba70
        /*0678*/ 	.word	0x00000007
        /*067c*/ 	.word	0x00030820
        /*0680*/ 	.short	0x010a
        /*0682*/ 	.byte	0x3f
	.zero		1


	//   ....[48]....
        /*0684*/ 	.word	0x0000bbb0
        /*0688*/ 	.word	0x00000005
        /*068c*/ 	.word	0x00000000
        /*0690*/ 	.short	0x010a
        /*0692*/ 	.byte	0x3f
	.zero		1


	//   ....[49]....
        /*0694*/ 	.word	0x0000bc20
        /*0698*/ 	.word	0x00000003
        /*069c*/ 	.word	0x00000000
        /*06a0*/ 	.short	0x010a
        /*06a2*/ 	.byte	0x3f
	.zero		1


	//   ....[50]....
        /*06a4*/ 	.word	0x0000bc80
        /*06a8*/ 	.word	0x00000005
        /*06ac*/ 	.word	0x00000000
        /*06b0*/ 	.short	0x010a
        /*06b2*/ 	.byte	0x3f
	.zero		1


	//   ....[51]....
        /*06b4*/ 	.word	0x0000bcb0
        /*06b8*/ 	.word	0x00000003
        /*06bc*/ 	.word	0x00000000
        /*06c0*/ 	.short	0x010a
        /*06c2*/ 	.byte	0x3f
	.zero		1


	//   ....[52]....
        /*06c4*/ 	.word	0x0000bd20
        /*06c8*/ 	.word	0x00000003
        /*06cc*/ 	.word	0x00030800
        /*06d0*/ 	.short	0x010a
        /*06d2*/ 	.byte	0x3f
	.zero		1


	//   ....[53]....
        /*06d4*/ 	.word	0x0000bd80
        /*06d8*/ 	.word	0x00000003
        /*06dc*/ 	.word	0x00030830
        /*06e0*/ 	.short	0x010a
        /*06e2*/ 	.byte	0x3f
	.zero		1


	//   ....[54]....
        /*06e4*/ 	.word	0x0000bdd0
        /*06e8*/ 	.word	0x00000003
        /*06ec*/ 	.word	0x00030830
        /*06f0*/ 	.short	0x010a
        /*06f2*/ 	.byte	0x3f
	.zero		1


	//   ....[55]....
        /*06f4*/ 	.word	0x0000be30
        /*06f8*/ 	.word	0x00000003
        /*06fc*/ 	.word	0x00030850
        /*0700*/ 	.short	0x010a
        /*0702*/ 	.byte	0x3f
	.zero		1


	//   ....[56]....
        /*0704*/ 	.word	0x0000be80
        /*0708*/ 	.word	0x0000000b
        /*070c*/ 	.word	0x00030850
        /*0710*/ 	.short	0x010a
        /*0712*/ 	.byte	0x3f
	.zero		1


	//   ....[57]....
        /*0714*/ 	.word	0x0000bfe0
        /*0718*/ 	.word	0x00000003
        /*071c*/ 	.word	0x00030840
        /*0720*/ 	.short	0x010a
        /*0722*/ 	.byte	0x3f
	.zero		1


	//   ....[58]....
        /*0724*/ 	.word	0x0000cea0
        /*0728*/ 	.word	0x00000003
        /*072c*/ 	.word	0x00030820
        /*0730*/ 	.short	0x010a
        /*0732*/ 	.byte	0x3f
	.zero		1


	//   ....[59]....
        /*0734*/ 	.word	0x0000cf00
        /*0738*/ 	.word	0x00000003
        /*073c*/ 	.word	0x00030848
        /*0740*/ 	.short	0x010a
        /*0742*/ 	.byte	0x3f
	.zero		1


	//   ....[60]....
        /*0744*/ 	.word	0x0000cf60
        /*0748*/ 	.word	0x00000003
        /*074c*/ 	.word	0x00030860
        /*0750*/ 	.short	0x010a
        /*0752*/ 	.byte	0x3f
	.zero		1


	//   ....[61]....
        /*0754*/ 	.word	0x0000cfc0
        /*0758*/ 	.word	0x00000003
        /*075c*/ 	.word	0x00030840
        /*0760*/ 	.short	0x010a
        /*0762*/ 	.byte	0x3f
	.zero		1


	//   ....[62]....
        /*0764*/ 	.word	0x0000d020
        /*0768*/ 	.word	0x00000003
        /*076c*/ 	.word	0x00030868
        /*0770*/ 	.short	0x010a
        /*0772*/ 	.byte	0x3f
	.zero		1


	//   ....[63]....
        /*0774*/ 	.word	0x0000d080
        /*0778*/ 	.word	0x00000002
        /*077c*/ 	.word	0x00030848
        /*0780*/ 	.short	0x010a
        /*0782*/ 	.byte	0x3f
	.zero		1


	//   ....[64]....
        /*0784*/ 	.word	0x0000d0e0
        /*0788*/ 	.word	0x00000002
        /*078c*/ 	.word	0x00030860
        /*0790*/ 	.short	0x010a
        /*0792*/ 	.byte	0x3f
	.zero		1


	//   ....[65]....
        /*0794*/ 	.word	0x0000d130
        /*0798*/ 	.word	0x00000003
        /*079c*/ 	.word	0x00030860
        /*07a0*/ 	.short	0x010a
        /*07a2*/ 	.byte	0x3f
	.zero		1


	//   ....[66]....
        /*07a4*/ 	.word	0x0000d180
        /*07a8*/ 	.word	0x00000007
        /*07ac*/ 	.word	0x00030820
        /*07b0*/ 	.short	0x010a
        /*07b2*/ 	.byte	0x3f
	.zero		1


	//   ....[67]....
        /*07b4*/ 	.word	0x0000d2f0
        /*07b8*/ 	.word	0x00000005
        /*07bc*/ 	.word	0x00000000
        /*07c0*/ 	.short	0x010a
        /*07c2*/ 	.byte	0x3f
	.zero		1


	//   ....[68]....
        /*07c4*/ 	.word	0x0000d340
        /*07c8*/ 	.word	0x00000003
        /*07cc*/ 	.word	0x00000000
        /*07d0*/ 	.short	0x010a
        /*07d2*/ 	.byte	0x3f
	.zero		1


	//   ....[69]....
        /*07d4*/ 	.word	0x0000d390
        /*07d8*/ 	.word	0x00000005
        /*07dc*/ 	.word	0x00000000
        /*07e0*/ 	.short	0x010a
        /*07e2*/ 	.byte	0x3f
	.zero		1


	//----- nvinfo : EIATTR_NUM_MBARRIERS
	.align		4
.L_1395:
        /*07e4*/ 	.byte	0x03, 0x38
        /*07e6*/ 	.short	0x0016


	//----- nvinfo : EIATTR_EXIT_INSTR_OFFSETS
	.align		4
        /*07e8*/ 	.byte	0x04, 0x1c
        /*07ea*/ 	.short	(.L_1397 - .L_1396)


	//   ....[0]....
.L_1396:
        /*07ec*/ 	.word	0x0000bd00


	//----- nvinfo : EIATTR_MAX_THREADS
	.align		4
.L_1397:
        /*07f0*/ 	.byte	0x04, 0x05
        /*07f2*/ 	.short	(.L_1399 - .L_1398)
.L_1398:
        /*07f4*/ 	.word	0x00000200
        /*07f8*/ 	.word	0x00000001
        /*07fc*/ 	.word	0x00000001


	//----- nvinfo : EIATTR_CRS_STACK_SIZE
	.align		4
.L_1399:
        /*0800*/ 	.byte	0x04, 0x1e
        /*0802*/ 	.short	(.L_1401 - .L_1400)
.L_1400:
        /*0804*/ 	.word	0x00000000


	//----- nvinfo : EIATTR_CBANK_PARAM_SIZE
	.align		4
.L_1401:
        /*0808*/ 	.byte	0x03, 0x19
        /*080a*/ 	.short	0x0a70


	//----- nvinfo : EIATTR_PARAM_CBANK
	.align		4
        /*080c*/ 	.byte	0x04, 0x0a
        /*080e*/ 	.short	(.L_1403 - .L_1402)
	.align		4
.L_1402:
        /*0810*/ 	.word	index@(.nv.constant0._ZN7cutlass13device_kernelIN5flash11enable_sm90INS1_16FlashAttnFwdSm90INS1_25CollectiveMainloopFwdSm90ILi2EN4cute5tupleIJNS5_1CILi1EEES8_S8_EEENS6_IJNS7_ILi192EEESA_NS7_ILi64EEEEEELi64ENS_10bfloat16_tEfNS_4arch4Sm90ELb0ELb0ELb0ELb0ELb0ELb0ELb0ELb0ELb1ELb1ELb1ELb0EEENS1_21CollectiveEpilogueFwdINS6_IJSA_SB_SA_EEES9_SD_SF_Li384ELb0ELb1ELb1ELb0EEENS1_19SingleTileSchedulerILb0ELb1ELb1ELi192EEEEEEEEEvNT_6ParamsE)
        /*0814*/ 	.short	0x0210
        /*0816*/ 	.short	0x0a70


	//----- nvinfo : EIATTR_SW_WAR
	.align		4
.L_1403:
        /*0818*/ 	.byte	0x04, 0x36
        /*081a*/ 	.short	(.L_1405 - .L_1404)
.L_1404:
        /*081c*/ 	.word	0x00000008
.L_1405:


//--------------------- .nv.info._ZN7cutlass13device_kernelIN5flash11enable_sm90INS1_16FlashAttnFwdSm90INS1_25CollectiveMainloopFwdSm90ILi2EN4cute5tupleIJNS5_1CILi1EEES8_S8_EEENS6_IJNS7_ILi192EEESA_NS7_ILi64EEEEEELi64ENS_10bfloat16_tEfNS_4arch4Sm90ELb0ELb0ELb0ELb1ELb0ELb0ELb0ELb0ELb1ELb1ELb1ELb0EEENS1_21CollectiveEpilogueFwdINS6_IJSA_SB_SA_EEES9_SD_SF_Li384ELb1ELb1ELb1ELb0EEENS1_36VarlenDynamicPersistentTileSchedulerILi192ELi192ELi384ELi128ELb1ELb1ELb1ELb0ELb1ELb1EEEEEEEEEvNT_6ParamsE --------------------------
	.section	.nv.info._ZN7cutlass13device_kernelIN5flash11enable_sm90INS1_16FlashAttnFwdSm90INS1_25CollectiveMainloopFwdSm90ILi2EN4cute5tupleIJNS5_1CILi1EEES8_S8_EEENS6_IJNS7_ILi192EEESA_NS7_ILi64EEEEEELi64ENS_10bfloat16_tEfNS_4arch4Sm90ELb0ELb0ELb0ELb1ELb0ELb0ELb0ELb0ELb1ELb1ELb1ELb0EEENS1_21CollectiveEpilogueFwdINS6_IJSA_SB_SA_EEES9_SD_SF_Li384ELb1ELb1ELb1ELb0EEENS1_36VarlenDynamicPersistentTileSchedulerILi192ELi192ELi384ELi128ELb1ELb1ELb1ELb0ELb1ELb1EEEEEEEEEvNT_6ParamsE,"",@"SHT_CUDA_INFO"
	.sectionflags	@""
	.align	4


	//----- nvinfo : EIATTR_CUDA_API_VERSION
	.align		4
        /*0000*/ 	.byte	0x04, 0x37
        /*0002*/ 	.short	(.L_1407 - .L_1406)
.L_1406:
        /*0004*/ 	.word	0x00000082


	//----- nvinfo : EIATTR_KPARAM_INFO
	.align		4
.L_1407:
        /*0008*/ 	.byte	0x04, 0x17
        /*000a*/ 	.short	(.L_1409 - .L_1408)
.L_1408:
        /*000c*/ 	.word	0x00000000
        /*0010*/ 	.short	0x0000
        /*0012*/ 	.short	0x0070
        /*0014*/ 	.byte	0x00, 0xf0, 0x01, 0x2a


	//----- nvinfo : EIATTR_SPARSE_MMA_MASK
	.align		4
.L_1409:
        /*0018*/ 	.byte	0x03, 0x50
        /*001a*/ 	.short	0x0000


	//----- nvinfo : EIATTR_MAXREG_COUNT
	.align		4
        /*001c*/ 	.byte	0x03, 0x1b
        /*001e*/ 	.short	0x0080


	//----- nvinfo : EIATTR_NUM_BARRIERS
	.align		4
        /*0020*/ 	.byte	0x02, 0x4c
        /*0022*/ 	.byte	0x10
	.zero		1


	//----- nvinfo : EIATTR_EXTERNS
	.align		4
        /*0024*/ 	.byte	0x04, 0x0f
        /*0026*/ 	.short	(.L_1411 - .L_1410)


	//   ....[0]....
	.align		4
.L_1410:
        /*0028*/ 	.word	index@(__assertfail)


	//----- nvinfo : EIATTR_ANNOTATIONS
	.align		4
.L_1411:
        /*002c*/ 	.byte	0x04, 0x55
        /*002e*/ 	.short	(.L_1413 - .L_1412)


	//   ....[0]....
.L_1412:
        /* <DEDUP_REMOVED lines=53> */


	//----- nvinfo : EIATTR_MERCURY_ISA_VERSION
	.align		4
.L_1413:
        /*0368*/ 	.byte	0x03, 0x5f
        /*036a*/ 	.short	0x0101


	//----- nvinfo : EIATTR_UNUSED_LOAD_BYTE_OFFSET
	.align		4
        /*036c*/ 	.byte	0x04, 0x44
        /*036e*/ 	.short	(.L_1415 - .L_1414)


	//   ....[0]....
.L_1414:
        /*0370*/ 	.word	0x00000a40
        /*0374*/ 	.word	0x0000fff0


	//   ....[1]....
        /*0378*/ 	.word	0x00007cb0
        /*037c*/ 	.word	0x0000fff0


	//----- nvinfo : EIATTR_INT_WARP_WIDE_INSTR_OFFSETS
	.align		4
.L_1415:
        /*0380*/ 	.byte	0x04, 0x31
        /*0382*/ 	.short	(.L_1417 - .L_1416)


	//   ....[0]....
.L_1416:
        /*0384*/ 	.word	0x00000120


	//   ....[1]....
        /*0388*/ 	.word	0x000001c0


	//   ....[2]....
        /*038c*/ 	.word	0x00000230


	//   ....[3]....
        /*0390*/ 	.word	0x0000b570


	//   ....[4]....
        /*0394*/ 	.word	0x0000b600


	//   ....[5]....
        /*0398*/ 	.word	0x0000e6b0


	//   ....[6]....
        /*039c*/ 	.word	0x0000e740


	//----- nvinfo : EIATTR_COOP_GROUP_MASK_REGIDS
	.align		4
.L_1417:
        /*03a0*/ 	.byte	0x04, 0x29
        /*03a2*/ 	.short	(.L_1419 - .L_1418)


	//   ....[0]....
.L_1418:
        /*03a4*/ 	.word	0xffffffff


	//   ....[1]....
        /*03a8*/ 	.word	0xffffffff


	//   ....[2]....
        /*03ac*/ 	.word	0xffffffff


	//   ....[3]....
        /*03b0*/ 	.word	0xffffffff


	//   ....[4]....
        /*03b4*/ 	.word	0xffffffff


	//   ....[5]....
        /*03b8*/ 	.word	0xffffffff


	//   ....[6]....
        /*03bc*/ 	.word	0xffffffff


	//   ....[7]....
        /*03c0*/ 	.word	0xffffffff


	//   ....[8]....
        /*03c4*/ 	.word	0xffffffff


	//   ....[9]....
        /*03c8*/ 	.word	0xffffffff


	//   ....[10]....
        /*03cc*/ 	.word	0xffffffff


	//   ....[11]....
        /*03d0*/ 	.word	0xffffffff


	//   ....[12]....
        /*03d4*/ 	.word	0xffffffff


	//   ....[13]....
        /*03d8*/ 	.word	0xffffffff


	//   ....[14]....
        /*03dc*/ 	.word	0xffffffff


	//   ....[15]....
        /*03e0*/ 	.word	0xffffffff


	//   ....[16]....
        /*03e4*/ 	.word	0xffffffff


	//   ....[17]....
        /*03e8*/ 	.word	0xffffffff


	//   ....[18]....
        /*03ec*/ 	.word	0xffffffff


	//   ....[19]....
        /*03f0*/ 	.word	0xffffffff


	//   ....[20]....
        /*03f4*/ 	.word	0xffffffff


	//   ....[21]....
        /*03f8*/ 	.word	0xffffffff


	//   ....[22]....
        /*03fc*/ 	.word	0xffffffff


	//   ....[23]....
        /*0400*/ 	.word	0xffffffff


	//   ....[24]....
        /*0404*/ 	.word	0xffffffff


	//   ....[25]....
        /*0408*/ 	.word	0xffffffff


	//   ....[26]....
        /*040c*/ 	.word	0xffffffff


	//   ....[27]....
        /*0410*/ 	.word	0xffffffff


	//   ....[28]....
        /*0414*/ 	.word	0xffffffff


	//   ....[29]....
        /*0418*/ 	.word	0xffffffff


	//   ....[30]....
        /*041c*/ 	.word	0xffffffff


	//   ....[31]....
        /*0420*/ 	.word	0xffffffff


	//   ....[32]....
        /*0424*/ 	.word	0xffffffff


	//   ....[33]....
        /*0428*/ 	.word	0xffffffff


	//   ....[34]....
        /*042c*/ 	.word	0xffffffff


	//   ....[35]....
        /*0430*/ 	.word	0xffffffff


	//   ....[36]....
        /*0434*/ 	.word	0xffffffff


	//   ....[37]....
        /*0438*/ 	.word	0xffffffff


	//   ....[38]....
        /*043c*/ 	.word	0xffffffff


	//   ....[39]....
        /*0440*/ 	.word	0xffffffff


	//   ....[40]....
        /*0444*/ 	.word	0xffffffff


	//   ....[41]....
        /*0448*/ 	.word	0xffffffff


	//   ....[42]....
        /*044c*/ 	.word	0xffffffff


	//   ....[43]....
        /*0450*/ 	.word	0xffffffff


	//   ....[44]....
        /*0454*/ 	.word	0xffffffff


	//   ....[45]....
        /*0458*/ 	.word	0xffffffff


	//   ....[46]....
        /*045c*/ 	.word	0xffffffff


	//   ....[47]....
        /*0460*/ 	.word	0xffffffff


	//   ....[48]....
        /*0464*/ 	.word	0xffffffff


	//   ....[49]....
        /*0468*/ 	.word	0xffffffff


	//   ....[50]....
        /*046c*/ 	.word	0xffffffff


	//   ....[51]....
        /*0470*/ 	.word	0xffffffff


	//   ....[52]....
        /*0474*/ 	.word	0xffffffff


	//   ....[53]....
        /*0478*/ 	.word	0xffffffff


	//   ....[54]....
        /*047c*/ 	.word	0xffffffff


	//   ....[55]....
        /*0480*/ 	.word	0xffffffff


	//   ....[56]....
        /*0484*/ 	.word	0xffffffff


	//   ....[57]....
        /*0488*/ 	.word	0xffffffff


	//   ....[58]....
        /*048c*/ 	.word	0xffffffff


	//   ....[59]....
        /*0490*/ 	.word	0xffffffff


	//   ....[60]....
        /*0494*/ 	.word	0xffffffff


	//   ....[61]....
        /*0498*/ 	.word	0xffffffff


	//   ....[62]....
        /*049c*/ 	.word	0xffffffff


	//   ....[63]....
        /*04a0*/ 	.word	0xffffffff


	//   ....[64]....
        /*04a4*/ 	.word	0xffffffff


	//   ....[65]....
        /*04a8*/ 	.word	0xffffffff


	//   ....[66]....
        /*04ac*/ 	.word	0xffffffff


	//   ....[67]....
        /*04b0*/ 	.word	0xffffffff


	//   ....[68]....
        /*04b4*/ 	.word	0xffffffff


	//   ....[69]....
        /*04b8*/ 	.word	0xffffffff


	//   ....[70]....
        /*04bc*/ 	.word	0xffffffff


	//   ....[71]....
        /*04c0*/ 	.word	0xffffffff


	//   ....[72]....
        /*04c4*/ 	.word	0xffffffff


	//   ....[73]....
        /*04c8*/ 	.word	0xffffffff


	//   ....[74]....
        /*04cc*/ 	.word	0xffffffff


	//   ....[75]....
        /*04d0*/ 	.word	0xffffffff


	//   ....[76]....
        /*04d4*/ 	.word	0xffffffff


	//   ....[77]....
        /*04d8*/ 	.word	0xffffffff


	//   ....[78]....
        /*04dc*/ 	.word	0xffffffff


	//   ....[79]....
        /*04e0*/ 	.word	0xffffffff


	//   ....[80]....
        /*04e4*/ 	.word	0xffffffff


	//   ....[81]....
        /*04e8*/ 	.word	0xffffffff


	//   ....[82]....
        /*04ec*/ 	.word	0xffffffff


	//   ....[83]....
        /*04f0*/ 	.word	0xffffffff


	//   ....[84]....
        /*04f4*/ 	.word	0xffffffff


	//   ....[85]....
        /*04f8*/ 	.word	0xffffffff


	//   ....[86]....
        /*04fc*/ 	.word	0xffffffff


	//   ....[87]....
        /*0500*/ 	.word	0xffffffff


	//   ....[88]....
        /*0504*/ 	.word	0xffffffff


	//   ....[89]....
        /*0508*/ 	.word	0xffffffff


	//   ....[90]....
        /*050c*/ 	.word	0xffffffff


	//   ....[91]....
        /*0510*/ 	.word	0xffffffff


	//   ....[92]....
        /*0514*/ 	.word	0xffffffff


	//   ....[93]....
        /*0518*/ 	.word	0xffffffff


	//   ....[94]....
        /*051c*/ 	.word	0xffffffff


	//   ....[95]....
        /*0520*/ 	.word	0xffffffff


	//   ....[96]....
        /*0524*/ 	.word	0xffffffff


	//   ....[97]....
        /*0528*/ 	.word	0xffffffff


	//   ....[98]....
        /*052c*/ 	.word	0xffffffff


	//   ....[99]....
        /*0530*/ 	.word	0xffffffff


	//   ....[100]....
        /*0534*/ 	.word	0xffffffff


	//   ....[101]....
        /*0538*/ 	.word	0xffffffff


	//   ....[102]....
        /*053c*/ 	.word	0xffffffff


	//   ....[103]....
        /*0540*/ 	.word	0xffffffff


	//   ....[104]....
        /*0544*/ 	.word	0xffffffff


	//   ....[105]....
        /*0548*/ 	.word	0xffffffff


	//   ....[106]....
        /*054c*/ 	.word	0xffffffff


	//   ....[107]....
        /*0550*/ 	.word	0x0500000f


	//   ....[108]....
        /*0554*/ 	.word	0x0500000f


	//   ....[109]....
        /*0558*/ 	.word	0x0500000f


	//   ....[110]....
        /*055c*/ 	.word	0x0500000f


	//   ....[111]....
        /*0560*/ 	.word	0x0500000f


	//   ....[112]....
        /*0564*/ 	.word	0x0500000f


	//   ....[113]....
        /*0568*/ 	.word	0x0500000f


	//   ....[114]....
        /*056c*/ 	.word	0x0500000f


	//   ....[115]....
        /*0570*/ 	.word	0x0500000f


	//   ....[116]....
        /*0574*/ 	.word	0x0500000f


	//   ....[117]....
        /*0578*/ 	.word	0x0500000f


	//   ....[118]....
        /*057c*/ 	.word	0x0500000f


	//   ....[119]....
        /*0580*/ 	.word	0x0500000f


	//   ....[120]....
        /*0584*/ 	.word	0x0500000f


	//   ....[121]....
        /*0588*/ 	.word	0x0500000f


	//   ....[122]....
        /*058c*/ 	.word	0x0500000f


	//   ....[123]....
        /*0590*/ 	.word	0x0500000f


	//   ....[124]....
        /*0594*/ 	.word	0x0500000f


	//   ....[125]....
        /*0598*/ 	.word	0x0500000f


	//   ....[126]....
        /*059c*/ 	.word	0x0500000f


	//   ....[127]....
        /*05a0*/ 	.word	0x0500000f


	//   ....[128]....
        /*05a4*/ 	.word	0x0500000f


	//   ....[129]....
        /*05a8*/ 	.word	0x0500000f


	//   ....[130]....
        /*05ac*/ 	.word	0x0500000f


	//   ....[131]....
        /*05b0*/ 	.word	0x0500000f


	//   ....[132]....
        /*05b4*/ 	.word	0x0500000f


	//   ....[133]....
        /*05b8*/ 	.word	0x0500000f


	//   ....[134]....
        /*05bc*/ 	.word	0x0500000f


	//   ....[135]....
        /*05c0*/ 	.word	0x0500000f


	//   ....[136]....
        /*05c4*/ 	.word	0x0500000f


	//   ....[137]....
        /*05c8*/ 	.word	0x0500000f


	//   ....[138]....
        /*05cc*/ 	.word	0x0500000f


	//   ....[139]....
        /*05d0*/ 	.word	0x0500000f


	//   ....[140]....
        /*05d4*/ 	.word	0x0500000f


	//   ....[141]....
        /*05d8*/ 	.word	0x0500000f


	//   ....[142]....
        /*05dc*/ 	.word	0x0500000f


	//   ....[143]....
        /*05e0*/ 	.word	0x0500000f


	//   ....[144]....
        /*05e4*/ 	.word	0x0500000f


	//   ....[145]....
        /*05e8*/ 	.word	0x0500000f


	//   ....[146]....
        /*05ec*/ 	.word	0x0500000f


	//   ....[147]....
        /*05f0*/ 	.word	0x0500000f


	//   ....[148]....
        /*05f4*/ 	.word	0x0500000f


	//   ....[149]....
        /*05f8*/ 	.word	0x0500000f


	//   ....[150]....
        /*05fc*/ 	.word	0x0500000f


	//----- nvinfo : EIATTR_COOP_GROUP_INSTR_OFFSETS
	.align		4
.L_1419:
        /*0600*/ 	.byte	0x04, 0x28
        /*0602*/ 	.short	(.L_1421 - .L_1420)


	//   ....[0]....
.L_1420:
        /*0604*/ 	.word	0x00000060


	//   ....[1]....
        /*0608*/ 	.word	0x00000130


	//   ....[2]....
        /*060c*/ 	.word	0x000001e0


	//   ....[3]....
        /*0610*/ 	.word	0x000003a0


	//   ....[4]....
        /*0614*/ 	.word	0x00000500


	//   ....[5]....
        /*0618*/ 	.word	0x00000620


	//   ....[6]....
        /*061c*/ 	.word	0x00000780


	//   ....[7]....
        /*0620*/ 	.word	0x00001860


	//   ....[8]....
        /*0624*/ 	.word	0x00002b80


	//   ....[9]....
        /*0628*/ 	.word	0x00002ca0


	//   ....[10]....
        /*062c*/ 	.word	0x00003450


	//   ....[11]....
        /*0630*/ 	.word	0x000034d0


	//   ....[12]....
        /*0634*/ 	.word	0x00004670


	//   ....[13]....
        /*0638*/ 	.word	0x00005360


	//   ....[14]....
        /*063c*/ 	.word	0x00005380


	//   ....[15]....
        /*0640*/ 	.word	0x000053b0


	//   ....[16]....
        /*0644*/ 	.word	0x000053c0


	//   ....[17]....
        /*0648*/ 	.word	0x00007190


	//   ....[18]....
        /*064c*/ 	.word	0x000072b0


	//   ....[19]....
        /*0650*/ 	.word	0x000072f0


	//   ....[20]....
        /*0654*/ 	.word	0x00007460


	//   ....[21]....
        /*0658*/ 	.word	0x00007480


	//   ....[22]....
        /*065c*/ 	.word	0x00008500


	//   ....[23]....
        /*0660*/ 	.word	0x00008510


	//   ....[24]....
        /*0664*/ 	.word	0x00008520


	//   ....[25]....
        /*0668*/ 	.word	0x00008560


	//   ....[26]....
        /*066c*/ 	.word	0x00008ac0


	//   ....[27]....
        /*0670*/ 	.word	0x00008ae0


	//   ....[28]....
        /*0674*/ 	.word	0x00008af0


	//   ....[29]....
        /*0678*/ 	.word	0x00008b10


	//   ....[30]....
        /*067c*/ 	.word	0x00008b30


	//   ....[31]....
        /*0680*/ 	.word	0x00008b50


	//   ....[32]....
        /*0684*/ 	.word	0x00008cb0


	//   ....[33]....
        /*0688*/ 	.word	0x00008cc0


	//   ....[34]....
        /*068c*/ 	.word	0x000090e0


	//   ....[35]....
        /*0690*/ 	.word	0x00009110


	//   ....[36]....
        /*0694*/ 	.word	0x00009350


	//   ....[37]....
        /*0698*/ 	.word	0x00009360


	//   ....[38]....
        /*069c*/ 	.word	0x00009e60


	//   ....[39]....
        /*06a0*/ 	.word	0x00009e90


	//   ....[40]....
        /*06a4*/ 	.word	0x00009ed0


	//   ....[41]....
        /*06a8*/ 	.word	0x00009f00


	//   ....[42]....
        /*06ac*/ 	.word	0x00009f10


	//   ....[43]....
        /*06b0*/ 	.word	0x00009f20


	//   ....[44]....
        /*06b4*/ 	.word	0x00009f30


	//   ....[45]....
        /*06b8*/ 	.word	0x00009f50


	//   ....[46]....
        /*06bc*/ 	.word	0x0000a0b0


	//   ....[47]....
        /*06c0*/ 	.word	0x0000a2b0


	//   ....[48]....
        /*06c4*/ 	.word	0x0000a2e0


	//   ....[49]....
        /*06c8*/ 	.word	0x0000a310


	//   ....[50]....
        /*06cc*/ 	.word	0x0000a340


	//   ....[51]....
        /*06d0*/ 	.word	0x0000a370


	//   ....[52]....
        /*06d4*/ 	.word	0x0000a3a0


	//   ....[53]....
        /*06d8*/ 	.word	0x0000a520


	//   ....[54]....
        /*06dc*/ 	.word	0x0000a550


	//   ....[55]....
        /*06e0*/ 	.word	0x0000a580


	//   ....[56]....
        /*06e4*/ 	.word	0x0000a5b0


	//   ....[57]....
        /*06e8*/ 	.word	0x0000a5e0


	//   ....[58]....
        /*06ec*/ 	.word	0x0000a610


	//   ....[59]....
        /*06f0*/ 	.word	0x0000a6a0


	//   ....[60]....
        /*06f4*/ 	.word	0x0000a6d0


	//   ....[61]....
        /*06f8*/ 	.word	0x0000a6e0


	//   ....[62]....
        /*06fc*/ 	.word	0x0000a780


	//   ....[63]....
        /*0700*/ 	.word	0x0000bb10


	//   ....[64]....
        /*0704*/ 	.word	0x0000c670


	//   ....[65]....
        /*0708*/ 	.word	0x0000c680


	//   ....[66]....
        /*070c*/ 	.word	0x0000c6a0


	//   ....[67]....
        /*0710*/ 	.word	0x0000c730


	//   ....[68]....
        /*0714*/ 	.word	0x0000c750


	//   ....[69]....
        /*0718*/ 	.word	0x0000c7d0


	//   ....[70]....
        /*071c*/ 	.word	0x0000c7f0


	//   ....[71]....
        /*0720*/ 	.word	0x0000c870


	//   ....[72]....
        /*0724*/ 	.word	0x0000c890


	//   ....[73]....
        /*0728*/ 	.word	0x0000c910


	//   ....[74]....
        /*072c*/ 	.word	0x0000c930


	//   ....[75]....
        /*0730*/ 	.word	0x0000c9b0


	//   ....[76]....
        /*0734*/ 	.word	0x0000c9d0


	//   ....[77]....
        /*0738*/ 	.word	0x0000ca50


	//   ....[78]....
        /*073c*/ 	.word	0x0000ca70


	//   ....[79]....
        /*0740*/ 	.word	0x0000ca80


	//   ....[80]....
        /*0744*/ 	.word	0x0000caf0


	//   ....[81]....
        /*0748*/ 	.word	0x0000cb40


	//   ....[82]....
        /*074c*/ 	.word	0x0000cbf0


	//   ....[83]....
        /*0750*/ 	.word	0x0000cc00


	//   ....[84]....
        /*0754*/ 	.word	0x0000cc70


	//   ....[85]....
        /*0758*/ 	.word	0x0000cc80


	//   ....[86]....
        /*075c*/ 	.word	0x0000ccc0


	//   ....[87]....
        /*0760*/ 	.word	0x0000cce0


	//   ....[88]....
        /*0764*/ 	.word	0x0000ec30


	//   ....[89]....
        /*0768*/ 	.word	0x0000ec60


	//   ....[90]....
        /*076c*/ 	.word	0x0000ecc0


	//   ....[91]....
        /*0770*/ 	.word	0x0000ecf0


	//   ....[92]....
        /*0774*/ 	.word	0x0000ed20


	//   ....[93]....
        /*0778*/ 	.word	0x0000ed50


	//   ....[94]....
        /*077c*/ 	.word	0x0000ed80


	//   ....[95]....
        /*0780*/ 	.word	0x0000edb0


	//   ....[96]....
        /*0784*/ 	.word	0x0000ef50


	//   ....[97]....
        /*0788*/ 	.word	0x0000ef80


	//   ....[98]....
        /*078c*/ 	.word	0x0000efb0


	//   ....[99]....
        /*0790*/ 	.word	0x0000efe0


	//   ....[100]....
        /*0794*/ 	.word	0x0000f010


	//   ....[101]....
        /*0798*/ 	.word	0x0000f040


	//   ....[102]....
        /*079c*/ 	.word	0x0000f100


	//   ....[103]....
        /*07a0*/ 	.word	0x0000f120


	//   ....[104]....
        /*07a4*/ 	.word	0x0000f130


	//   ....[105]....
        /*07a8*/ 	.word	0x0000f190


	//   ....[106]....
        /*07ac*/ 	.word	0x0000f7b0


	//   ....[107]....
        /*07b0*/ 	.word	0x0000fc90


	//   ....[108]....
        /*07b4*/ 	.word	0x0000fe40


	//   ....[109]....
        /*07b8*/ 	.word	0x0000fe90


	//   ....[110]....
        /*07bc*/ 	.word	0x0000fef0


	//   ....[111]....
        /*07c0*/ 	.word	0x0000ffe0


	//   ....[112]....
        /*07c4*/ 	.word	0x00010040


	//   ....[113]....
        /*07c8*/ 	.word	0x00010140


	//   ....[114]....
        /*07cc*/ 	.word	0x000101a0


	//   ....[115]....
        /*07d0*/ 	.word	0x000102a0


	//   ....[116]....
        /*07d4*/ 	.word	0x00010300


	//   ....[117]....
        /*07d8*/ 	.word	0x00010400


	//   ....[118]....
        /*07dc*/ 	.word	0x00010460


	//   ....[119]....
        /*07e0*/ 	.word	0x00010560


	//   ....[120]....
        /*07e4*/ 	.word	0x000105c0


	//   ....[121]....
        /*07e8*/ 	.word	0x000106c0


	//   ....[122]....
        /*07ec*/ 	.word	0x00010720


	//   ....[123]....
        /*07f0*/ 	.word	0x000107d0


	//   ....[124]....
        /*07f4*/ 	.word	0x000108a0


	//   ....[125]....
        /*07f8*/ 	.word	0x00010970


	//   ....[126]....
        /*07fc*/ 	.word	0x000109d0


	//   ....[127]....
        /*0800*/ 	.word	0x00010ab0


	//   ....[128]....
        /*0804*/ 	.word	0x00010b10


	//   ....[129]....
        /*0808*/ 	.word	0x00010be0


	//   ....[130]....
        /*080c*/ 	.word	0x00010c40


	//   ....[131]....
        /*0810*/ 	.word	0x00010d00


	//   ....[132]....
        /*0814*/ 	.word	0x00011020


	//   ....[133]....
        /*0818*/ 	.word	0x000110c0


	//   ....[134]....
        /*081c*/ 	.word	0x00011240


	//   ....[135]....
        /*0820*/ 	.word	0x000112b0


	//   ....[136]....
        /*0824*/ 	.word	0x00011320


	//   ....[137]....
        /*0828*/ 	.word	0x00011390


	//   ....[138]....
        /*082c*/ 	.word	0x00011400


	//   ....[139]....
        /*0830*/ 	.word	0x00011480


	//   ....[140]....
        /*0834*/ 	.word	0x00011500


	//   ....[141]....
        /*0838*/ 	.word	0x00011590


	//   ....[142]....
        /*083c*/ 	.word	0x00011600


	//   ....[143]....
        /*0840*/ 	.word	0x00011670


	//   ....[144]....
        /*0844*/ 	.word	0x000116e0


	//   ....[145]....
        /*0848*/ 	.word	0x00011760


	//   ....[146]....
        /*084c*/ 	.word	0x000117d0


	//   ....[147]....
        /*0850*/ 	.word	0x00011870


	//   ....[148]....
        /*0854*/ 	.word	0x000118c0


	//   ....[149]....
        /*0858*/ 	.word	0x00011950


	//   ....[150]....
        /*085c*/ 	.word	0x00011a80


	//----- nvinfo : EIATTR_REG_RECONFIG
	.align		4
.L_1421:
        /*0860*/ 	.byte	0x01, 0x54
	.zero		2


	//----- nvinfo : EIATTR_SYSCALL_OFFSETS
	.align		4
        /*0864*/ 	.byte	0x04, 0x46
        /*0866*/ 	.short	(.L_1423 - .L_1422)


	//   ....[0]....
.L_1422:
        /*0868*/ 	.word	0x00001a20


	//   ....[1]....
        /*086c*/ 	.word	0x0000b760


	//   ....[2]....
        /*0870*/ 	.word	0x0000b8b0


	//   ....[3]....
        /*0874*/ 	.word	0x0000b9b0


	//   ....[4]....
        /*0878*/ 	.word	0x0000c1a0


	//----- nvinfo : EIATTR_MBARRIER_INSTR_OFFSETS
	.align		4
.L_1423:
        /*087c*/ 	.byte	0x04, 0x39
        /*087e*/ 	.short	(.L_1425 - .L_1424)


	//   ....[0]....
.L_1424:
        /*0880*/ 	.word	0x00000250
        /*0884*/ 	.word	0x000000ff
        /*0888*/ 	.word	0x00030800
        /*088c*/ 	.short	0x0100
        /*088e*/ 	.byte	0x08
	.zero		1


	//   ....[1]....
        /*0890*/ 	.word	0x00000260
        /*0894*/ 	.word	0x000000ff
        /*0898*/ 	.word	0x00030820
        /*089c*/ 	.short	0x0100
        /*089e*/ 	.byte	0x08
	.zero		1


	//   ....[2]....
        /*08a0*/ 	.word	0x00000350
        /*08a4*/ 	.word	0x000000ff
        /*08a8*/ 	.word	0x00030830
        /*08ac*/ 	.short	0x0100
        /*08ae*/ 	.byte	0x08
	.zero		1


	//   ....[3]....
        /*08b0*/ 	.word	0x00000360
        /*08b4*/ 	.word	0x000000ff
        /*08b8*/ 	.word	0x00030840
        /*08bc*/ 	.short	0x0100
        /*08be*/ 	.byte	0x08
	.zero		1


	//   ....[4]....
        /*08c0*/ 	.word	0x00000370
        /*08c4*/ 	.word	0x000000ff
        /*08c8*/ 	.word	0x00030838
        /*08cc*/ 	.short	0x0100
        /*08ce*/ 	.byte	0x08
	.zero		1


	//   ....[5]....
        /*08d0*/ 	.word	0x00000380
        /*08d4*/ 	.word	0x000000ff
        /*08d8*/ 	.word	0x00030848
        /*08dc*/ 	.short	0x0100
        /*08de*/ 	.byte	0x08
	.zero		1


	//   ....[6]....
        /*08e0*/ 	.word	0x000004b0
        /*08e4*/ 	.word	0x000000ff
        /*08e8*/ 	.word	0x00030850
        /*08ec*/ 	.short	0x0100
        /*08ee*/ 	.byte	0x08
	.zero		1


	//   ....[7]....
        /*08f0*/ 	.word	0x000004c0
        /*08f4*/ 	.word	0x000000ff
        /*08f8*/ 	.word	0x00030860
        /*08fc*/ 	.short	0x0100
        /*08fe*/ 	.byte	0x08
	.zero		1


	//   ....[8]....
        /*0900*/ 	.word	0x000004d0
        /*0904*/ 	.word	0x000000ff
        /*0908*/ 	.word	0x00030858
        /*090c*/ 	.short	0x0100
        /*090e*/ 	.byte	0x08
	.zero		1


	//   ....[9]....
        /*0910*/ 	.word	0x000004e0
        /*0914*/ 	.word	0x000000ff
        /*0918*/ 	.word	0x00030868
        /*091c*/ 	.short	0x0100
        /*091e*/ 	.byte	0x08
	.zero		1


	//   ....[10]....
        /*0920*/ 	.word	0x000005d0
        /*0924*/ 	.word	0x000000ff
        /*0928*/ 	.word	0x00030870
        /*092c*/ 	.short	0x0100
        /*092e*/ 	.byte	0x06
	.zero		1


	//   ....[11]....
        /*0930*/ 	.word	0x000005e0
        /*0934*/ 	.word	0x000000ff
        /*0938*/ 	.word	0x00030880
        /*093c*/ 	.short	0x0100
        /*093e*/ 	.byte	0x06
	.zero		1


	//   ....[12]....
        /*0940*/ 	.word	0x000005f0
        /*0944*/ 	.word	0x000000ff
        /*0948*/ 	.word	0x00030878
        /*094c*/ 	.short	0x0100
        /*094e*/ 	.byte	0x06
	.zero		1


	//   ....[13]....
        /*0950*/ 	.word	0x00000600
        /*0954*/ 	.word	0x000000ff
        /*0958*/ 	.word	0x00030888
        /*095c*/ 	.short	0x0100
        /*095e*/ 	.byte	0x06
	.zero		1


	//   ....[14]....
        /*0960*/ 	.word	0x00000730
        /*0964*/ 	.word	0x000000ff
        /*0968*/ 	.word	0x00030890
        /*096c*/ 	.short	0x0100
        /*096e*/ 	.byte	0x08
	.zero		1


	//   ....[15]....
        /*0970*/ 	.word	0x00000740
        /*0974*/ 	.word	0x000000ff
        /*0978*/ 	.word	0x000308a0
        /*097c*/ 	.short	0x0100
        /*097e*/ 	.byte	0x08
	.zero		1


	//   ....[16]....
        /*0980*/ 	.word	0x00000750
        /*0984*/ 	.word	0x000000ff
        /*0988*/ 	.word	0x00030898
        /*098c*/ 	.short	0x0100
        /*098e*/ 	.byte	0x08
	.zero		1


	//   ....[17]....
        /*0990*/ 	.word	0x00000760
        /*0994*/ 	.word	0x000000ff
        /*0998*/ 	.word	0x000308a8
        /*099c*/ 	.short	0x0100
        /*099e*/ 	.byte	0x08
	.zero		1


	//   ....[18]....
        /*09a0*/ 	.word	0x00000890
        /*09a4*/ 	.word	0x000000ff
        /*09a8*/ 	.word	0x000308b0
        /*09ac*/ 	.short	0x0100
        /*09ae*/ 	.byte	0x08
	.zero		1


	//   ....[19]....
        /*09b0*/ 	.word	0x000008a0
        /*09b4*/ 	.word	0x000000ff
        /*09b8*/ 	.word	0x000308c0
        /*09bc*/ 	.short	0x0100
        /*09be*/ 	.byte	0x08
	.zero		1


	//   ....[20]....
        /*09c0*/ 	.word	0x000008b0
        /*09c4*/ 	.word	0x000000ff
        /*09c8*/ 	.word	0x000308b8
        /*09cc*/ 	.short	0x0100
        /*09ce*/ 	.byte	0x08
	.zero		1


	//   ....[21]....
        /*09d0*/ 	.word	0x000008c0
        /*09d4*/ 	.word	0x000000ff
        /*09d8*/ 	.word	0x000308c8
        /*09dc*/ 	.short	0x0100
        /*09de*/ 	.byte	0x08
	.zero		1


	//   ....[22]....
        /*09e0*/ 	.word	0x00001a90
        /*09e4*/ 	.word	0x000000ff
        /*09e8*/ 	.word	0x00030800
        /*09ec*/ 	.short	0x010a
        /*09ee*/ 	.byte	0x25
	.zero		1


	//   ....[23]....
        /*09f0*/ 	.word	0x00001b00
        /*09f4*/ 	.word	0x00000004
        /*09f8*/ 	.word	0x00030830
        /*09fc*/ 	.short	0x010a
        /*09fe*/ 	.byte	0x3f
	.zero		1


	//   ....[24]....
        /*0a00*/ 	.word	0x00001b70
        /*0a04*/ 	.word	0x00000004
        /*0a08*/ 	.word	0x00030830
        /*0a0c*/ 	.short	0x010a
        /*0a0e*/ 	.byte	0x3f
	.zero		1


	//   ....[25]....
        /*0a10*/ 	.word	0x00002cc0
        /*0a14*/ 	.word	0x00000004
        /*0a18*/ 	.word	0x00000000
        /*0a1c*/ 	.short	0x0101
        /*0a1e*/ 	.byte	0x3f
	.zero		1


	//   ....[26]....
        /*0a20*/ 	.word	0x00004880
        /*0a24*/ 	.word	0x000000ff
        /*0a28*/ 	.word	0x00030830
        /*0a2c*/ 	.short	0x010a
        /*0a2e*/ 	.byte	0x07
	.zero		1


	//   ....[27]....
        /*0a30*/ 	.word	0x000048c0
        /*0a34*/ 	.word	0x000000ff
        /*0a38*/ 	.word	0x00030830
        /*0a3c*/ 	.short	0x010a
        /*0a3e*/ 	.byte	0x07
	.zero		1


	//   ....[28]....
        /*0a40*/ 	.word	0x00004ad0
        /*0a44*/ 	.word	0x000000ff
        /*0a48*/ 	.word	0x00030850
        /*0a4c*/ 	.short	0x010a
        /*0a4e*/ 	.byte	0x07
	.zero		1


	//   ....[29]....
        /*0a50*/ 	.word	0x00004b10
        /*0a54*/ 	.word	0x000000ff
        /*0a58*/ 	.word	0x00030850
        /*0a5c*/ 	.short	0x010a
        /*0a5e*/ 	.byte	0x07
	.zero		1


	//   ....[30]....
        /*0a60*/ 	.word	0x00006680
        /*0a64*/ 	.word	0x00000007
        /*0a68*/ 	.word	0x00000000
        /*0a6c*/ 	.short	0x0101
        /*0a6e*/ 	.byte	0x3f
	.zero		1


	//   ....[31]....
        /*0a70*/ 	.word	0x00006830
        /*0a74*/ 	.word	0x00000007
        /*0a78*/ 	.word	0x00000000
        /*0a7c*/ 	.short	0x0101
        /*0a7e*/ 	.byte	0x3f
	.zero		1


	//   ....[32]....
        /*0a80*/ 	.word	0x00007200
        /*0a84*/ 	.word	0x000000ff
        /*0a88*/ 	.word	0x00030850
        /*0a8c*/ 	.short	0x010a
        /*0a8e*/ 	.byte	0x0c
	.zero		1


	//   ....[33]....
        /*0a90*/ 	.word	0x00007240
        /*0a94*/ 	.word	0x000000ff
        /*0a98*/ 	.word	0x00030850
        /*0a9c*/ 	.short	0x010a
        /*0a9e*/ 	.byte	0x0c
	.zero		1


	//   ....[34]....
        /*0aa0*/ 	.word	0x00007a50
        /*0aa4*/ 	.word	0x0000000a
        /*0aa8*/ 	.word	0x00000000
        /*0aac*/ 	.short	0x0101
        /*0aae*/ 	.byte	0x3f
	.zero		1


	//   ....[35]....
        /*0ab0*/ 	.word	0x00008c80
        /*0ab4*/ 	.word	0x000000ff
        /*0ab8*/ 	.word	0x00000000
        /*0abc*/ 	.short	0x0101
        /*0abe*/ 	.byte	0x04
	.zero		1


	//   ....[36]....
        /*0ac0*/ 	.word	0x00009100
        /*0ac4*/ 	.word	0x000000ff
        /*0ac8*/ 	.word	0x00000000
        /*0acc*/ 	.short	0x0101
        /*0ace*/ 	.byte	0x04
	.zero		1


	//   ....[37]....
        /*0ad0*/ 	.word	0x0000bd20
        /*0ad4*/ 	.word	0x00000000
        /*0ad8*/ 	.word	0x00030840
        /*0adc*/ 	.short	0x010a
        /*0ade*/ 	.byte	0x3f
	.zero		1


	//   ....[38]....
        /*0ae0*/ 	.word	0x0000cd90
        /*0ae4*/ 	.word	0x00000011
        /*0ae8*/ 	.word	0x00030800
        /*0aec*/ 	.short	0x0107
        /*0aee*/ 	.byte	0x3f
	.zero		1


	//   ....[39]....
        /*0af0*/ 	.word	0x0000ce80
        /*0af4*/ 	.word	0x00000011
        /*0af8*/ 	.word	0x00030800
        /*0afc*/ 	.short	0x0101
        /*0afe*/ 	.byte	0x3f
	.zero		1


	//   ....[40]....
        /*0b00*/ 	.word	0x0000cea0
        /*0b04*/ 	.word	0x00000011
        /*0b08*/ 	.word	0x00030820
        /*0b0c*/ 	.short	0x010a
        /*0b0e*/ 	.byte	0x3f
	.zero		1


	//   ....[41]....
        /*0b10*/ 	.word	0x0000d230
        /*0b14*/ 	.word	0x00000002
        /*0b18*/ 	.word	0x00030840
        /*0b1c*/ 	.short	0x010a
        /*0b1e*/ 	.byte	0x3f
	.zero		1


	//   ....[42]....
        /*0b20*/ 	.word	0x0000d4b0
        /*0b24*/ 	.word	0x00000003
        /*0b28*/ 	.word	0x00000060
        /*0b2c*/ 	.short	0x010a
        /*0b2e*/ 	.byte	0x3f
	.zero		1


	//   ....[43]....
        /*0b30*/ 	.word	0x0000da00
        /*0b34*/ 	.word	0x00000002
        /*0b38*/ 	.word	0x00030840
        /*0b3c*/ 	.short	0x010a
        /*0b3e*/ 	.byte	0x3f
	.zero		1


	//   ....[44]....
        /*0b40*/ 	.word	0x0000dc80
        /*0b44*/ 	.word	0x0000000a
        /*0b48*/ 	.word	0x00000060
        /*0b4c*/ 	.short	0x010a
        /*0b4e*/ 	.byte	0x3f
	.zero		1


	//   ....[45]....
        /*0b50*/ 	.word	0x0000e110
        /*0b54*/ 	.word	0x00000002
        /*0b58*/ 	.word	0x00030840
        /*0b5c*/ 	.short	0x010a
        /*0b5e*/ 	.byte	0x3f
	.zero		1


	//   ....[46]....
        /*0b60*/ 	.word	0x0000e3a0
        /*0b64*/ 	.word	0x00000007
        /*0b68*/ 	.word	0x00000060
        /*0b6c*/ 	.short	0x010a
        /*0b6e*/ 	.byte	0x3f
	.zero		1


	//   ....[47]....
        /*0b70*/ 	.word	0x0000e7e0
        /*0b74*/ 	.word	0x00000003
        /*0b78*/ 	.word	0x00030860
        /*0b7c*/ 	.short	0x010a
        /*0b7e*/ 	.byte	0x3f
	.zero		1


	//   ....[48]....
        /*0b80*/ 	.word	0x0000f730
        /*0b84*/ 	.word	0x00000009
        /*0b88*/ 	.word	0x00030820
        /*0b8c*/ 	.short	0x010a
        /*0b8e*/ 	.byte	0x3f
	.zero		1


	//   ....[49]....
        /*0b90*/ 	.word	0x0000f8d0
        /*0b94*/ 	.word	0x00000007
        /*0b98*/ 	.word	0x00000000
        /*0b9c*/ 	.short	0x010a
        /*0b9e*/ 	.byte	0x3f
	.zero		1


	//   ....[50]....
        /*0ba0*/ 	.word	0x0000f940
        /*0ba4*/ 	.word	0x00000003
        /*0ba8*/ 	.word	0x00000000
        /*0bac*/ 	.short	0x010a
        /*0bae*/ 	.byte	0x3f
	.zero		1


	//   ....[51]....
        /*0bb0*/ 	.word	0x0000f9a0
        /*0bb4*/ 	.word	0x00000005
        /*0bb8*/ 	.word	0x00000000
        /*0bbc*/ 	.short	0x010a
        /*0bbe*/ 	.byte	0x3f
	.zero		1


	//   ....[52]....
        /*0bc0*/ 	.word	0x0000f9d0
        /*0bc4*/ 	.word	0x00000003
        /*0bc8*/ 	.word	0x00000000
        /*0bcc*/ 	.short	0x010a
        /*0bce*/ 	.byte	0x3f
	.zero		1


	//   ....[53]....
        /*0bd0*/ 	.word	0x0000fa40
        /*0bd4*/ 	.word	0x00000003
        /*0bd8*/ 	.word	0x00030800
        /*0bdc*/ 	.short	0x010a
        /*0bde*/ 	.byte	0x3f
	.zero		1


	//   ....[54]....
        /*0be0*/ 	.word	0x0000fa90
        /*0be4*/ 	.word	0x00000004
        /*0be8*/ 	.word	0x00030830
        /*0bec*/ 	.short	0x010a
        /*0bee*/ 	.byte	0x3f
	.zero		1


	//   ....[55]....
        /*0bf0*/ 	.word	0x0000faf0
        /*0bf4*/ 	.word	0x00000003
        /*0bf8*/ 	.word	0x00030830
        /*0bfc*/ 	.short	0x010a
        /*0bfe*/ 	.byte	0x3f
	.zero		1


	//   ....[56]....
        /*0c00*/ 	.word	0x0000fb50
        /*0c04*/ 	.word	0x00000003
        /*0c08*/ 	.word	0x00030850
        /*0c0c*/ 	.short	0x010a
        /*0c0e*/ 	.byte	0x3f
	.zero		1


	//   ....[57]....
        /*0c10*/ 	.word	0x0000fbb0
        /*0c14*/ 	.word	0x00000007
        /*0c18*/ 	.word	0x00030850
        /*0c1c*/ 	.short	0x010a
        /*0c1e*/ 	.byte	0x3f
	.zero		1


	//   ....[58]....
        /*0c20*/ 	.word	0x0000fd50
        /*0c24*/ 	.word	0x00000000
        /*0c28*/ 	.word	0x00030840
        /*0c2c*/ 	.short	0x010a
        /*0c2e*/ 	.byte	0x3f
	.zero		1


	//   ....[59]....
        /*0c30*/ 	.word	0x00010d40
        /*0c34*/ 	.word	0x00000011
        /*0c38*/ 	.word	0x00030820
        /*0c3c*/ 	.short	0x010a
        /*0c3e*/ 	.byte	0x3f
	.zero		1


	//   ....[60]....
        /*0c40*/ 	.word	0x00010d90
        /*0c44*/ 	.word	0x00000002
        /*0c48*/ 	.word	0x00030840
        /*0c4c*/ 	.short	0x010a
        /*0c4e*/ 	.byte	0x3f
	.zero		1


	//   ....[61]....
        /*0c50*/ 	.word	0x00010de0
        /*0c54*/ 	.word	0x00000003
        /*0c58*/ 	.word	0x00000060
        /*0c5c*/ 	.short	0x010a
        /*0c5e*/ 	.byte	0x3f
	.zero		1


	//   ....[62]....
        /*0c60*/ 	.word	0x00010e30
        /*0c64*/ 	.word	0x00000002
        /*0c68*/ 	.word	0x00030840
        /*0c6c*/ 	.short	0x010a
        /*0c6e*/ 	.byte	0x3f
	.zero		1


	//   ....[63]....
        /*0c70*/ 	.word	0x00010e80
        /*0c74*/ 	.word	0x0000000a
        /*0c78*/ 	.word	0x00000060
        /*0c7c*/ 	.short	0x010a
        /*0c7e*/ 	.byte	0x3f
	.zero		1


	//   ....[64]....
        /*0c80*/ 	.word	0x00010ed0
        /*0c84*/ 	.word	0x00000002
        /*0c88*/ 	.word	0x00030840
        /*0c8c*/ 	.short	0x010a
        /*0c8e*/ 	.byte	0x3f
	.zero		1


	//   ....[65]....
        /*0c90*/ 	.word	0x00010f20
        /*0c94*/ 	.word	0x00000007
        /*0c98*/ 	.word	0x00000060
        /*0c9c*/ 	.short	0x010a
        /*0c9e*/ 	.byte	0x3f
	.zero		1


	//   ....[66]....
        /*0ca0*/ 	.word	0x00010f70
        /*0ca4*/ 	.word	0x00000003
        /*0ca8*/ 	.word	0x00030860
        /*0cac*/ 	.short	0x010a
        /*0cae*/ 	.byte	0x3f
	.zero		1


	//   ....[67]....
        /*0cb0*/ 	.word	0x000119a0
        /*0cb4*/ 	.word	0x00000009
        /*0cb8*/ 	.word	0x00030820
        /*0cbc*/ 	.short	0x010a
        /*0cbe*/ 	.byte	0x3f
	.zero		1


	//   ....[68]....
        /*0cc0*/ 	.word	0x00011b40
        /*0cc4*/ 	.word	0x00000007
        /*0cc8*/ 	.word	0x00000000
        /*0ccc*/ 	.short	0x010a
        /*0cce*/ 	.byte	0x3f
	.zero		1


	//   ....[69]....
        /*0cd0*/ 	.word	0x00011b90
        /*0cd4*/ 	.word	0x00000003
        /*0cd8*/ 	.word	0x00000000
        /*0cdc*/ 	.short	0x010a
        /*0cde*/ 	.byte	0x3f
	.zero		1


	//   ....[70]....
        /*0ce0*/ 	.word	0x00011be0
        /*0ce4*/ 	.word	0x00000005
        /*0ce8*/ 	.word	0x00000000
        /*0cec*/ 	.short	0x010a
        /*0cee*/ 	.byte	0x3f
	.zero		1


	//----- nvinfo : EIATTR_NUM_MBARRIERS
	.align		4
.L_1425:
        /*0cf0*/ 	.byte	0x03, 0x38
        /*0cf2*/ 	.short	0x0016


	//----- nvinfo : EIATTR_EXIT_INSTR_OFFSETS
	.align		4
        /*0cf4*/ 	.byte	0x04, 0x1c
        /*0cf6*/ 	.short	(.L_1427 - .L_1426)


	//   ....[0]....
.L_1426:
        /*0cf8*/ 	.word	0x00000a70


	//   ....[1]....
        /*0cfc*/ 	.word	0x0000a050


	//   ....[2]....
        /*0d00*/ 	.word	0x0000fa20


	//----- nvinfo : EIATTR_MAX_THREADS
	.align		4
.L_1427:
        /*0d04*/ 	.byte	0x04, 0x05
        /*0d06*/ 	.short	(.L_1429 - .L_1428)
.L_1428:
        /*0d08*/ 	.word	0x00000200
        /*0d0c*/ 	.word	0x00000001
        /*0d10*/ 	.word	0x00000001


	//----- nvinfo : EIATTR_CRS_STACK_SIZE
	.align		4
.L_1429:
        /*0d14*/ 	.byte	0x04, 0x1e
        /*0d16*/ 	.short	(.L_1431 - .L_1430)
.L_1430:
        /*0d18*/ 	.word	0x00000000


	//----- nvinfo : EIATTR_CBANK_PARAM_SIZE
	.align		4
.L_1431:
        /*0d1c*/ 	.byte	0x03, 0x19
        /*0d1e*/ 	.short	0x0af0


	//----- nvinfo : EIATTR_PARAM_CBANK
	.align		4
        /*0d20*/ 	.byte	0x04, 0x0a
        /*0d22*/ 	.short	(.L_1433 - .L_1432)
	.align		4
.L_1432:
        /*0d24*/ 	.word	index@(.nv.constant0._ZN7cutlass13device_kernelIN5flash11enable_sm90INS1_16FlashAttnFwdSm90INS1_25CollectiveMainloopFwdSm90ILi2EN4cute5tupleIJNS5_1CILi1EEES8_S8_EEENS6_IJNS7_ILi192EEESA_NS7_ILi64EEEEEELi64ENS_10bfloat16_tEfNS_4arch4Sm90ELb0ELb0ELb0ELb1ELb0ELb0ELb0ELb0ELb1ELb1ELb1ELb0EEENS1_21CollectiveEpilogueFwdINS6_IJSA_SB_SA_EEES9_SD_SF_Li384ELb1ELb1ELb1ELb0EEENS1_36VarlenDynamicPersistentTileSchedulerILi192ELi192ELi384ELi128ELb1ELb1ELb1ELb0ELb1ELb1EEEEEEEEEvNT_6ParamsE)
        /*0d28*/ 	.short	0x0210
        /*0d2a*/ 	.short	0x0af0


	//----- nvinfo : EIATTR_SW_WAR
	.align		4
.L_1433:
        /*0d2c*/ 	.byte	0x04, 0x36
        /*0d2e*/ 	.short	(.L_1435 - .L_1434)
.L_1434:
        /*0d30*/ 	.word	0x00000008
.L_1435:


//--------------------- .nv.info._ZN7cutlass13device_kernelIN5flash11enable_sm90INS1_16FlashAttnFwdSm90INS1_25CollectiveMainloopFwdSm90ILi2EN4cute5tupleIJNS5_1CILi1EEES8_S8_EEENS6_IJNS7_ILi192EEESA_NS7_ILi64EEEEEELi64ENS_10bfloat16_tEfNS_4arch4Sm90ELb0ELb0ELb0ELb1ELb0ELb1ELb0ELb0ELb1ELb1ELb1ELb0EEENS1_21CollectiveEpilogueFwdINS6_IJSA_SB_SA_EEES9_SD_SF_Li384ELb1ELb1ELb1ELb0EEENS1_36VarlenDynamicPersistentTileSchedulerILi192ELi192ELi384ELi128ELb1ELb1ELb1ELb0ELb1ELb1EEEEEEEEEvNT_6ParamsE --------------------------
	.section	.nv.info._ZN7cutlass13device_kernelIN5flash11enable_sm90INS1_16FlashAttnFwdSm90INS1_25CollectiveMainloopFwdSm90ILi2EN4cute5tupleIJNS5_1CILi1EEES8_S8_EEENS6_IJNS7_ILi192EEESA_NS7_ILi64EEEEEELi64ENS_10bfloat16_tEfNS_4arch4Sm90ELb0ELb0ELb0ELb1ELb0ELb1ELb0ELb0ELb1ELb1ELb1ELb0EEENS1_21CollectiveEpilogueFwdINS6_IJSA_SB_SA_EEES9_SD_SF_Li384ELb1ELb1ELb1ELb0EEENS1_36VarlenDynamicPersistentTileSchedulerILi192ELi192ELi384ELi128ELb1ELb1ELb1ELb0ELb1ELb1EEEEEEEEEvNT_6ParamsE,"",@"SHT_CUDA_INFO"
	.sectionflags	@""
	.align	4


	//----- nvinfo : EIATTR_CUDA_API_VERSION
	.align		4
        /*0000*/ 	.byte	0x04, 0x37
        /*0002*/ 	.short	(.L_1437 - .L_1436)
.L_1436:
        /*0004*/ 	.word	0x00000082


	//----- nvinfo : EIATTR_KPARAM_INFO
	.align		4
.L_1437:
        /*0008*/ 	.byte	0x04, 0x17
        /*000a*/ 	.short	(.L_1439 - .L_1438)
.L_1438:
        /*000c*/ 	.word	0x00000000
        /*0010*/ 	.short	0x0000
        /*0012*/ 	.short	0x0070
        /*0014*/ 	.byte	0x00, 0xf0, 0x01, 0x2a


	//----- nvinfo : EIATTR_SPARSE_MMA_MASK
	.align		4
.L_1439:
        /*0018*/ 	.byte	0x03, 0x50
        /*001a*/ 	.short	0x0000


	//----- nvinfo : EIATTR_MAXREG_COUNT
	.align		4
        /*001c*/ 	.byte	0x03, 0x1b
        /*001e*/ 	.short	0x0080


	//----- nvinfo : EIATTR_NUM_BARRIERS
	.align		4
        /*0020*/ 	.byte	0x02, 0x4c
        /*0022*/ 	.byte	0x10
	.zero		1


	//----- nvinfo : EIATTR_EXTERNS
	.align		4
        /*0024*/ 	.byte	0x04, 0x0f
        /*0026*/ 	.short	(.L_1441 - .L_1440)


	//   ....[0]....
	.align		4
.L_1440:
        /*0028*/ 	.word	index@(__assertfail)


	//----- nvinfo : EIATTR_ANNOTATIONS
	.align		4
.L_1441:
        /*002c*/ 	.byte	0x04, 0x55
        /*002e*/ 	.short	(.L_1443 - .L_1442)


	//   ....[0]....
.L_1442:
        /* <DEDUP_REMOVED lines=78> */


	//----- nvinfo : EIATTR_MERCURY_ISA_VERSION
	.align		4
.L_1443:
        /*0500*/ 	.byte	0x03, 0x5f
        /*0502*/ 	.short	0x0101


	//----- nvinfo : EIATTR_UNUSED_LOAD_BYTE_OFFSET
	.align		4
        /*0504*/ 	.byte	0x04, 0x44
        /*0506*/ 	.short	(.L_1445 - .L_1444)


	//   ....[0]....
.L_1444:
        /*0508*/ 	.word	0x00000ad0
        /*050c*/ 	.word	0x0000fff0


	//   ....[1]....
        /*0510*/ 	.word	0x0000f050
        /*0514*/ 	.word	0x0000fff0


	//----- nvinfo : EIATTR_INT_WARP_WIDE_INSTR_OFFSETS
	.align		4
.L_1445:
        /*0518*/ 	.byte	0x04, 0x31
        /*051a*/ 	.short	(.L_1447 - .L_1446)


	//   ....[0]....
.L_1446:
        /*051c*/ 	.word	0x00000180


	//   ....[1]....
        /*0520*/ 	.word	0x00000220


	//   ....[2]....
        /*0524*/ 	.word	0x00000290


	//   ....[3]....
        /*0528*/ 	.word	0x00013aa0


	//   ....[4]....
        /*052c*/ 	.word	0x00013b30


	//   ....[5]....
        /*0530*/ 	.word	0x00016c30


	//   ....[6]....
        /*0534*/ 	.word	0x00016cc0


	//----- nvinfo : EIATTR_COOP_GROUP_MASK_REGIDS
	.align		4
.L_1447:
        /*0538*/ 	.byte	0x04, 0x29
        /*053a*/ 	.short	(.L_1449 - .L_1448)


	//   ....[0]....
.L_1448:
        /*053c*/ 	.word	0xffffffff


	//   ....[1]....
        /*0540*/ 	.word	0xffffffff


	//   ....[2]....
        /*0544*/ 	.word	0xffffffff


	//   ....[3]....
        /*0548*/ 	.word	0xffffffff


	//   ....[4]....
        /*054c*/ 	.word	0xffffffff


	//   ....[5]....
        /*0550*/ 	.word	0xffffffff


	//   ....[6]....
        /*0554*/ 	.word	0xffffffff


	//   ....[7]....
        /*0558*/ 	.word	0xffffffff


	//   ....[8]....
        /*055c*/ 	.word	0xffffffff


	//   ....[9]....
        /*0560*/ 	.word	0xffffffff


	//   ....[10]....
        /*0564*/ 	.word	0xffffffff


	//   ....[11]....
        /*0568*/ 	.word	0xffffffff


	//   ....[12]....
        /*056c*/ 	.word	0xffffffff


	//   ....[13]....
        /*0570*/ 	.word	0xffffffff


	//   ....[14]....
        /*0574*/ 	.word	0xffffffff


	//   ....[15]....
        /*0578*/ 	.word	0xffffffff


	//   ....[16]....
        /*057c*/ 	.word	0xffffffff


	//   ....[17]....
        /*0580*/ 	.word	0xffffffff


	//   ....[18]....
        /*0584*/ 	.word	0xffffffff


	//   ....[19]....
        /*0588*/ 	.word	0xffffffff


	//   ....[20]....
        /*058c*/ 	.word	0xffffffff


	//   ....[21]....
        /*0590*/ 	.word	0xffffffff


	//   ....[22]....
        /*0594*/ 	.word	0xffffffff


	//   ....[23]....
        /*0598*/ 	.word	0xffffffff


	//   ....[24]....
        /*059c*/ 	.word	0xffffffff


	//   ....[25]....
        /*05a0*/ 	.word	0xffffffff


	//   ....[26]....
        /*05a4*/ 	.word	0xffffffff


	//   ....[27]....
        /*05a8*/ 	.word	0xffffffff


	//   ....[28]....
        /*05ac*/ 	.word	0xffffffff


	//   ....[29]....
        /*05b0*/ 	.word	0xffffffff


	//   ....[30]....
        /*05b4*/ 	.word	0xffffffff


	//   ....[31]....
        /*05b8*/ 	.word	0xffffffff


	//   ....[32]....
        /*05bc*/ 	.word	0xffffffff


	//   ....[33]....
        /*05c0*/ 	.word	0xffffffff


	//   ....[34]....
        /*05c4*/ 	.word	0xffffffff


	//   ....[35]....
        /*05c8*/ 	.word	0xffffffff


	//   ....[36]....
        /*05cc*/ 	.word	0xffffffff


	//   ....[37]....
        /*05d0*/ 	.word	0xffffffff


	//   ....[38]....
        /*05d4*/ 	.word	0xffffffff


	//   ....[39]....
        /*05d8*/ 	.word	0xffffffff


	//   ....[40]....
        /*05dc*/ 	.word	0xffffffff


	//   ....[41]....
        /*05e0*/ 	.word	0xffffffff


	//   ....[42]....
        /*05e4*/ 	.word	0xffffffff


	//   ....[43]....
        /*05e8*/ 	.word	0xffffffff


	//   ....[44]....
        /*05ec*/ 	.word	0xffffffff


	//   ....[45]....
        /*05f0*/ 	.word	0xffffffff


	//   ....[46]....
        /*05f4*/ 	.word	0xffffffff


	//   ....[47]....
        /*05f8*/ 	.word	0xffffffff


	//   ....[48]....
        /*05fc*/ 	.word	0xffffffff


	//   ....[49]....
        /*0600*/ 	.word	0xffffffff


	//   ....[50]....
        /*0604*/ 	.word	0xffffffff


	//   ....[51]....
        /*0608*/ 	.word	0xffffffff


	//   ....[52]....
        /*060c*/ 	.word	0xffffffff


	//   ....[53]....
        /*0610*/ 	.word	0xffffffff


	//   ....[54]....
        /*0614*/ 	.word	0xffffffff


	//   ....[55]....
        /*0618*/ 	.word	0xffffffff


	//   ....[56]....
        /*061c*/ 	.word	0xffffffff


	//   ....[57]....
        /*0620*/ 	.word	0xffffffff


	//   ....[58]....
        /*0624*/ 	.word	0xffffffff


	//   ....[59]....
        /*0628*/ 	.word	0xffffffff


	//   ....[60]....
        /*062c*/ 	.word	0xffffffff


	//   ....[61]....
        /*0630*/ 	.word	0xffffffff


	//   ....[62]....
        /*0634*/ 	.word	0xffffffff


	//   ....[63]....
        /*0638*/ 	.word	0xffffffff


	//   ....[64]....
        /*063c*/ 	.word	0xffffffff


	//   ....[65]....
        /*0640*/ 	.word	0xffffffff


	//   ....[66]....
        /*0644*/ 	.word	0xffffffff


	//   ....[67]....
        /*0648*/ 	.word	0xffffffff


	//   ....[68]....
        /*064c*/ 	.word	0xffffffff


	//   ....[69]....
        /*0650*/ 	.word	0xffffffff


	//   ....[70]....
        /*0654*/ 	.word	0xffffffff


	//   ....[71]....
        /*0658*/ 	.word	0xffffffff


	//   ....[72]....
        /*065c*/ 	.word	0xffffffff


	//   ....[73]....
        /*0660*/ 	.word	0xffffffff


	//   ....[74]....
        /*0664*/ 	.word	0xffffffff


	//   ....[75]....
        /*0668*/ 	.word	0xffffffff


	//   ....[76]....
        /*066c*/ 	.word	0xffffffff


	//   ....[77]....
        /*0670*/ 	.word	0xffffffff


	//   ....[78]....
        /*0674*/ 	.word	0xffffffff


	//   ....[79]....
        /*0678*/ 	.word	0xffffffff


	//   ....[80]....
        /*067c*/ 	.word	0xffffffff


	//   ....[81]....
        /*0680*/ 	.word	0xffffffff


	//   ....[82]....
        /*0684*/ 	.word	0xffffffff


	//   ....[83]....
        /*0688*/ 	.word	0xffffffff


	//   ....[84]....
        /*068c*/ 	.word	0xffffffff


	//   ....[85]....
        /*0690*/ 	.word	0xffffffff


	//   ....[86]....
        /*0694*/ 	.word	0xffffffff


	//   ....[87]....
        /*0698*/ 	.word	0xffffffff


	//   ....[88]....
        /*069c*/ 	.word	0xffffffff


	//   ....[89]....
        /*06a0*/ 	.word	0xffffffff


	//   ....[90]....
        /*06a4*/ 	.word	0xffffffff


	//   ....[91]....
        /*06a8*/ 	.word	0xffffffff


	//   ....[92]....
        /*06ac*/ 	.word	0xffffffff


	//   ....[93]....
        /*06b0*/ 	.word	0xffffffff


	//   ....[94]....
        /*06b4*/ 	.word	0xffffffff


	//   ....[95]....
        /*06b8*/ 	.word	0xffffffff


	//   ....[96]....
        /*06bc*/ 	.word	0xffffffff


	//   ....[97]....
        /*06c0*/ 	.word	0xffffffff


	//   ....[98]....
        /*06c4*/ 	.word	0xffffffff


	//   ....[99]....
        /*06c8*/ 	.word	0xffffffff


	//   ....[100]....
        /*06cc*/ 	.word	0xffffffff


	//   ....[101]....
        /*06d0*/ 	.word	0xffffffff


	//   ....[102]....
        /*06d4*/ 	.word	0xffffffff


	//   ....[103]....
        /*06d8*/ 	.word	0xffffffff


	//   ....[104]....
        /*06dc*/ 	.word	0xffffffff


	//   ....[105]....
        /*06e0*/ 	.word	0xffffffff


	//   ....[106]....
        /*06e4*/ 	.word	0xffffffff


	//   ....[107]....
        /*06e8*/ 	.word	0xffffffff


	//   ....[108]....
        /*06ec*/ 	.word	0xffffffff


	//   ....[109]....
        /*06f0*/ 	.word	0xffffffff


	//   ....[110]....
        /*06f4*/ 	.word	0xffffffff


	//   ....[111]....
        /*06f8*/ 	.word	0xffffffff


	//   ....[112]....
        /*06fc*/ 	.word	0xffffffff


	//   ....[113]....
        /*0700*/ 	.word	0xffffffff


	//   ....[114]....
        /*0704*/ 	.word	0xffffffff


	//   ....[115]....
        /*0708*/ 	.word	0xffffffff


	//   ....[116]....
        /*070c*/ 	.word	0x0500000f


	//   ....[117]....
        /*0710*/ 	.word	0x0500000f


	//   ....[118]....
        /*0714*/ 	.word	0x0500000f


	//   ....[119]....
        /*0718*/ 	.word	0x0500000f


	//   ....[120]....
        /*071c*/ 	.word	0x0500000f


	//   ....[121]....
        /*0720*/ 	.word	0x0500000f


	//   ....[122]....
        /*0724*/ 	.word	0x0500000f


	//   ....[123]....
        /*0728*/ 	.word	0x0500000f


	//   ....[124]....
        /*072c*/ 	.word	0x0500000f


	//   ....[125]....
        /*0730*/ 	.word	0x0500000f


	//   ....[126]....
        /*0734*/ 	.word	0x0500000f


	//   ....[127]....
        /*0738*/ 	.word	0x0500000f


	//   ....[128]....
        /*073c*/ 	.word	0x0500000f


	//   ....[129]....
        /*0740*/ 	.word	0x0500000f


	//   ....[130]....
        /*0744*/ 	.word	0x0500000f


	//   ....[131]....
        /*0748*/ 	.word	0x0500000f


	//   ....[132]....
        /*074c*/ 	.word	0x0500000f


	//   ....[133]....
        /*0750*/ 	.word	0x0500000f


	//   ....[134]....
        /*0754*/ 	.word	0x0500000f


	//   ....[135]....
        /*0758*/ 	.word	0x0500000f


	//   ....[136]....
        /*075c*/ 	.word	0x0500000f


	//   ....[137]....
        /*0760*/ 	.word	0x0500000f


	//   ....[138]....
        /*0764*/ 	.word	0x0500000f


	//   ....[139]....
        /*0768*/ 	.word	0x0500000f


	//   ....[140]....
        /*076c*/ 	.word	0x0500000f


	//   ....[141]....
        /*0770*/ 	.word	0x0500000f


	//   ....[142]....
        /*0774*/ 	.word	0x0500000f


	//   ....[143]....
        /*0778*/ 	.word	0x0500000f


	//   ....[144]....
        /*077c*/ 	.word	0x0500000f


	//   ....[145]....
        /*0780*/ 	.word	0x0500000f


	//   ....[146]....
        /*0784*/ 	.word	0x0500000f


	//   ....[147]....
        /*0788*/ 	.word	0x0500000f


	//   ....[148]....
        /*078c*/ 	.word	0x0500000f


	//   ....[149]....
        /*0790*/ 	.word	0x0500000f


	//   ....[150]....
        /*0794*/ 	.word	0x0500000f


	//   ....[151]....
        /*0798*/ 	.word	0x0500000f


	//   ....[152]....
        /*079c*/ 	.word	0x0500000f


	//   ....[153]....
        /*07a0*/ 	.word	0x0500000f


	//   ....[154]....
        /*07a4*/ 	.word	0x0500000f


	//   ....[155]....
        /*07a8*/ 	.word	0x0500000f


	//   ....[156]....
        /*07ac*/ 	.word	0x0500000f


	//   ....[157]....
        /*07b0*/ 	.word	0x0500000f


	//   ....[158]....
        /*07b4*/ 	.word	0x0500000f


	//   ....[159]....
        /*07b8*/ 	.word	0x0500000f


	//   ....[160]....
        /*07bc*/ 	.word	0x0500000f


	//   ....[161]....
        /*07c0*/ 	.word	0x0500000f


	//   ....[162]....
        /*07c4*/ 	.word	0x0500000f


	//   ....[163]....
        /*07c8*/ 	.word	0x0500000f


	//   ....[164]....
        /*07cc*/ 	.word	0x0500000f


	//   ....[165]....
        /*07d0*/ 	.word	0x0500000f


	//   ....[166]....
        /*07d4*/ 	.word	0x0500000f


	//   ....[167]....
        /*07d8*/ 	.word	0x0500000f


	//   ....[168]....
        /*07dc*/ 	.word	0x0500000f


	//   ....[169]....
        /*07e0*/ 	.word	0x0500000f


	//   ....[170]....
        /*07e4*/ 	.word	0x0500000f


	//   ....[171]....
        /*07e8*/ 	.word	0x0500000f


	//   ....[172]....
        /*07ec*/ 	.word	0x0500000f


	//   ....[173]....
        /*07f0*/ 	.word	0x0500000f


	//   ....[174]....
        /*07f4*/ 	.word	0x0500000f


	//   ....[175]....
        /*07f8*/ 	.word	0x0500000f


	//   ....[176]....
        /*07fc*/ 	.word	0x0500000f


	//   ....[177]....
        /*0800*/ 	.word	0x0500000f


	//   ....[178]....
        /*0804*/ 	.word	0x0500000f


	//   ....[179]....
        /*0808*/ 	.word	0x0500000f


	//   ....[180]....
        /*080c*/ 	.word	0x0500000f


	//   ....[181]....
        /*0810*/ 	.word	0x0500000f


	//   ....[182]....
        /*0814*/ 	.word	0x0500000f


	//   ....[183]....
        /*0818*/ 	.word	0x0500000f


	//   ....[184]....
        /*081c*/ 	.word	0x0500000f


	//   ....[185]....
        /*0820*/ 	.word	0x0500000f


	//   ....[186]....
        /*0824*/ 	.word	0x0500000f


	//   ....[187]....
        /*0828*/ 	.word	0x0500000f


	//   ....[188]....
        /*082c*/ 	.word	0x0500000f


	//   ....[189]....
        /*0830*/ 	.word	0x0500000f


	//----- nvinfo : EIATTR_COOP_GROUP_INSTR_OFFSETS
	.align		4
.L_1449:
        /*0834*/ 	.byte	0x04, 0x28
        /*0836*/ 	.short	(.L_1451 - .L_1450)


	//   ....[0]....
.L_1450:
        /*0838*/ 	.word	0x00000060


	//   ....[1]....
        /*083c*/ 	.word	0x00000190


	//   ....[2]....
        /*0840*/ 	.word	0x00000240


	//   ....[3]....
        /*0844*/ 	.word	0x00000400


	//   ....[4]....
        /*0848*/ 	.word	0x00000560


	//   ....[5]....
        /*084c*/ 	.word	0x00000680


	//   ....[6]....
        /*0850*/ 	.word	0x000007e0


	//   ....[7]....
        /*0854*/ 	.word	0x00005fa0


	//   ....[8]....
        /*0858*/ 	.word	0x000065a0


	//   ....[9]....
        /*085c*/ 	.word	0x000065b0


	//   ....[10]....
        /*0860*/ 	.word	0x000065c0


	//   ....[11]....
        /*0864*/ 	.word	0x000065d0


	//   ....[12]....
        /*0868*/ 	.word	0x00007630


	//   ....[13]....
        /*086c*/ 	.word	0x00007640


	//   ....[14]....
        /*0870*/ 	.word	0x00007650


	//   ....[15]....
        /*0874*/ 	.word	0x00007660


	//   ....[16]....
        /*0878*/ 	.word	0x00009780


	//   ....[17]....
        /*087c*/ 	.word	0x00009880


	//   ....[18]....
        /*0880*/ 	.word	0x00009fb0


	//   ....[19]....
        /*0884*/ 	.word	0x0000a010


	//   ....[20]....
        /*0888*/ 	.word	0x0000b4d0


	//   ....[21]....
        /*088c*/ 	.word	0x0000c230


	//   ....[22]....
        /*0890*/ 	.word	0x0000c260


	//   ....[23]....
        /*0894*/ 	.word	0x0000c300


	//   ....[24]....
        /*0898*/ 	.word	0x0000c310


	//   ....[25]....
        /*089c*/ 	.word	0x0000e2c0


	//   ....[26]....
        /*08a0*/ 	.word	0x0000e4f0


	//   ....[27]....
        /*08a4*/ 	.word	0x0000e640


	//   ....[28]....
        /*08a8*/ 	.word	0x0000ebf0


	//   ....[29]....
        /*08ac*/ 	.word	0x0000ec10


	//   ....[30]....
        /*08b0*/ 	.word	0x0000f970


	//   ....[31]....
        /*08b4*/ 	.word	0x0000f990


	//   ....[32]....
        /*08b8*/ 	.word	0x0000f9a0


	//   ....[33]....
        /*08bc*/ 	.word	0x0000f9b0


	//   ....[34]....
        /*08c0*/ 	.word	0x0000fee0


	//   ....[35]....
        /*08c4*/ 	.word	0x0000ff20


	//   ....[36]....
        /*08c8*/ 	.word	0x0000ff50


	//   ....[37]....
        /*08cc*/ 	.word	0x0000ff80


	//   ....[38]....
        /*08d0*/ 	.word	0x0000ffa0


	//   ....[39]....
        /*08d4*/ 	.word	0x0000ffb0


	//   ....[40]....
        /*08d8*/ 	.word	0x0000fff0


	//   ....[41]....
        /*08dc*/ 	.word	0x00010020


	//   ....[42]....
        /*08e0*/ 	.word	0x00010510


	//   ....[43]....
        /*08e4*/ 	.word	0x00010520


	//   ....[44]....
        /*08e8*/ 	.word	0x000107a0


	//   ....[45]....
        /*08ec*/ 	.word	0x000107b0


	//   ....[46]....
        /*08f0*/ 	.word	0x00011240


	//   ....[47]....
        /*08f4*/ 	.word	0x00011270


	//   ....[48]....
        /*08f8*/ 	.word	0x00011290


	//   ....[49]....
        /*08fc*/ 	.word	0x000112c0


	//   ....[50]....
        /*0900*/ 	.word	0x000112f0


	//   ....[51]....
        /*0904*/ 	.word	0x00011300


	//   ....[52]....
        /*0908*/ 	.word	0x00011330


	//   ....[53]....
        /*090c*/ 	.word	0x000113a0


	//   ....[54]....
        /*0910*/ 	.word	0x000114d0


	//   ....[55]....
        /*0914*/ 	.word	0x000116f0


	//   ....[56]....
        /*0918*/ 	.word	0x00011720


	//   ....[57]....
        /*091c*/ 	.word	0x00011750


	//   ....[58]....
        /*0920*/ 	.word	0x00011780


	//   ....[59]....
        /*0924*/ 	.word	0x000117b0


	//   ....[60]....
        /*0928*/ 	.word	0x000117e0


	//   ....[61]....
        /*092c*/ 	.word	0x00011960


	//   ....[62]....
        /*0930*/ 	.word	0x00011990


	//   ....[63]....
        /*0934*/ 	.word	0x000119c0


	//   ....[64]....
        /*0938*/ 	.word	0x000119f0


	//   ....[65]....
        /*093c*/ 	.word	0x00011a20


	//   ....[66]....
        /*0940*/ 	.word	0x00011a50


	//   ....[67]....
        /*0944*/ 	.word	0x00011ae0


	//   ....[68]....
        /*0948*/ 	.word	0x00011b10


	//   ....[69]....
        /*094c*/ 	.word	0x00011b20


	//   ....[70]....
        /*0950*/ 	.word	0x00011bc0


	//   ....[71]....
        /*0954*/ 	.word	0x00012b40


	//   ....[72]....
        /*0958*/ 	.word	0x00014040


	//   ....[73]....
        /*095c*/ 	.word	0x00014be0


	//   ....[74]....
        /*0960*/ 	.word	0x00014bf0


	//   ....[75]....
        /*0964*/ 	.word	0x00014c10


	//   ....[76]....
        /*0968*/ 	.word	0x00014c70


	//   ....[77]....
        /*096c*/ 	.word	0x00014c90


	//   ....[78]....
        /*0970*/ 	.word	0x00014d10


	//   ....[79]....
        /*0974*/ 	.word	0x00014d30


	//   ....[80]....
        /*0978*/ 	.word	0x00014db0


	//   ....[81]....
        /*097c*/ 	.word	0x00014dd0


	//   ....[82]....
        /*0980*/ 	.word	0x00014e50


	//   ....[83]....
        /*0984*/ 	.word	0x00014e70


	//   ....[84]....
        /*0988*/ 	.word	0x00014ef0


	//   ....[85]....
        /*098c*/ 	.word	0x00014f10


	//   ....[86]....
        /*0990*/ 	.word	0x00014f90


	//   ....[87]....
        /*0994*/ 	.word	0x00014fb0


	//   ....[88]....
        /*0998*/ 	.word	0x00014fc0


	//   ....[89]....
        /*099c*/ 	.word	0x00015030


	//   ....[90]....
        /*09a0*/ 	.word	0x00015080


	//   ....[91]....
        /*09a4*/ 	.word	0x00015140


	//   ....[92]....
        /*09a8*/ 	.word	0x00015150


	//   ....[93]....
        /*09ac*/ 	.word	0x000151c0


	//   ....[94]....
        /*09b0*/ 	.word	0x000151d0


	//   ....[95]....
        /*09b4*/ 	.word	0x00015210


	//   ....[96]....
        /*09b8*/ 	.word	0x00015230


	//   ....[97]....
        /*09bc*/ 	.word	0x000171d0


	//   ....[98]....
        /*09c0*/ 	.word	0x00017200


	//   ....[99]....
        /*09c4*/ 	.word	0x00017260


	//   ....[100]....
        /*09c8*/ 	.word	0x00017290


	//   ....[101]....
        /*09cc*/ 	.word	0x000172c0


	//   ....[102]....
        /*09d0*/ 	.word	0x000172f0


	//   ....[103]....
        /*09d4*/ 	.word	0x00017320


	//   ....[104]....
        /*09d8*/ 	.word	0x00017350


	//   ....[105]....
        /*09dc*/ 	.word	0x000174f0


	//   ....[106]....
        /*09e0*/ 	.word	0x00017520


	//   ....[107]....
        /*09e4*/ 	.word	0x00017550


	//   ....[108]....
        /*09e8*/ 	.word	0x00017580


	//   ....[109]....
        /*09ec*/ 	.word	0x000175b0


	//   ....[110]....
        /*09f0*/ 	.word	0x000175e0


	//   ....[111]....
        /*09f4*/ 	.word	0x000176a0


	//   ....[112]....
        /*09f8*/ 	.word	0x000176c0


	//   ....[113]....
        /*09fc*/ 	.word	0x000176d0


	//   ....[114]....
        /*0a00*/ 	.word	0x00017730


	//   ....[115]....
        /*0a04*/ 	.word	0x00017d50


	//   ....[116]....
        /*0a08*/ 	.word	0x000181b0


	//   ....[117]....
        /*0a0c*/ 	.word	0x00018260


	//   ....[118]....
        /*0a10*/ 	.word	0x000182f0


	//   ....[119]....
        /*0a14*/ 	.word	0x00018340


	//   ....[120]....
        /*0a18*/ 	.word	0x00018390


	//   ....[121]....
        /*0a1c*/ 	.word	0x00018470


	//   ....[122]....
        /*0a20*/ 	.word	0x00018500


	//   ....[123]....
        /*0a24*/ 	.word	0x00018550


	//   ....[124]....
        /*0a28*/ 	.word	0x000185a0


	//   ....[125]....
        /*0a2c*/ 	.word	0x000187c0


	//   ....[126]....
        /*0a30*/ 	.word	0x00018820


	//   ....[127]....
        /*0a34*/ 	.word	0x000188e0


	//   ....[128]....
        /*0a38*/ 	.word	0x00018950


	//   ....[129]....
        /*0a3c*/ 	.word	0x000189b0


	//   ....[130]....
        /*0a40*/ 	.word	0x00018a60


	//   ....[131]....
        /*0a44*/ 	.word	0x00018ac0


	//   ....[132]....
        /*0a48*/ 	.word	0x00018b50


	//   ....[133]....
        /*0a4c*/ 	.word	0x00018bd0


	//   ....[134]....
        /*0a50*/ 	.word	0x00018c20


	//   ....[135]....
        /*0a54*/ 	.word	0x00018cb0


	//   ....[136]....
        /*0a58*/ 	.word	0x00018d40


	//   ....[137]....
        /*0a5c*/ 	.word	0x00018de0


	//   ....[138]....
        /*0a60*/ 	.word	0x00018e80


	//   ....[139]....
        /*0a64*/ 	.word	0x00018ee0


	//   ....[140]....
        /*0a68*/ 	.word	0x00018f50


	//   ....[141]....
        /*0a6c*/ 	.word	0x00018fb0


	//   ....[142]....
        /*0a70*/ 	.word	0x00019020


	//   ....[143]....
        /*0a74*/ 	.word	0x000190e0


	//   ....[144]....
        /*0a78*/ 	.word	0x00019140


	//   ....[145]....
        /*0a7c*/ 	.word	0x00019200


	//   ....[146]....
        /*0a80*/ 	.word	0x000194e0


	//   ....[147]....
        /*0a84*/ 	.word	0x00019690


	//   ....[148]....
        /*0a88*/ 	.word	0x000196e0


	//   ....[149]....
        /*0a8c*/ 	.word	0x00019740


	//   ....[150]....
        /*0a90*/ 	.word	0x00019800


	//   ....[151]....
        /*0a94*/ 	.word	0x00019860


	//   ....[152]....
        /*0a98*/ 	.word	0x00019960


	//   ....[153]....
        /*0a9c*/ 	.word	0x000199c0


	//   ....[154]....
        /*0aa0*/ 	.word	0x00019ac0


	//   ....[155]....
        /*0aa4*/ 	.word	0x00019b20


	//   ....[156]....
        /*0aa8*/ 	.word	0x00019c20


	//   ....[157]....
        /*0aac*/ 	.word	0x00019c80


	//   ....[158]....
        /*0ab0*/ 	.word	0x00019d80


	//   ....[159]....
        /*0ab4*/ 	.word	0x00019de0


	//   ....[160]....
        /*0ab8*/ 	.word	0x00019ee0


	//   ....[161]....
        /*0abc*/ 	.word	0x00019f40


	//   ....[162]....
        /*0ac0*/ 	.word	0x00019ff0


	//   ....[163]....
        /*0ac4*/ 	.word	0x0001a0c0


	//   ....[164]....
        /*0ac8*/ 	.word	0x0001a190


	//   ....[165]....
        /*0acc*/ 	.word	0x0001a1f0


	//   ....[166]....
        /*0ad0*/ 	.word	0x0001a2e0


	//   ....[167]....
        /*0ad4*/ 	.word	0x0001a340


	//   ....[168]....
        /*0ad8*/ 	.word	0x0001a410


	//   ....[169]....
        /*0adc*/ 	.word	0x0001a470


	//   ....[170]....
        /*0ae0*/ 	.word	0x0001a530


	//   ....[171]....
        /*0ae4*/ 	.word	0x0001a850


	//   ....[172]....
        /*0ae8*/ 	.word	0x0001a8f0


	//   ....[173]....
        /*0aec*/ 	.word	0x0001aa70


	//   ....[174]....
        /*0af0*/ 	.word	0x0001aae0


	//   ....[175]....
        /*0af4*/ 	.word	0x0001ab50


	//   ....[176]....
        /*0af8*/ 	.word	0x0001abc0


	//   ....[177]....
        /*0afc*/ 	.word	0x0001ac30


	//   ....[178]....
        /*0b00*/ 	.word	0x0001acb0


	//   ....[179]....
        /*0b04*/ 	.word	0x0001ad30


	//   ....[180]....
        /*0b08*/ 	.word	0x0001adc0


	//   ....[181]....
        /*0b0c*/ 	.word	0x0001ae30


	//   ....[182]....
        /*0b10*/ 	.word	0x0001aea0


	//   ....[183]....
        /*0b14*/ 	.word	0x0001af10


	//   ....[184]....
        /*0b18*/ 	.word	0x0001af90


	//   ....[185]....
        /*0b1c*/ 	.word	0x0001b000


	//   ....[186]....
        /*0b20*/ 	.word	0x0001b0a0


	//   ....[187]....
        /*0b24*/ 	.word	0x0001b0f0


	//   ....[188]....
        /*0b28*/ 	.word	0x0001b180


	//   ....[189]....
        /*0b2c*/ 	.word	0x0001b2b0


	//----- nvinfo : EIATTR_REG_RECONFIG
	.align		4
.L_1451:
        /*0b30*/ 	.byte	0x01, 0x54
	.zero		2


	//----- nvinfo : EIATTR_SYSCALL_OFFSETS
	.align		4
        /*0b34*/ 	.byte	0x04, 0x46
        /*0b36*/ 	.short	(.L_1453 - .L_1452)


	//   ....[0]....
.L_1452:
        /*0b38*/ 	.word	0x00001bc0


	//   ....[1]....
        /*0b3c*/ 	.word	0x00001d10


	//   ....[2]....
        /*0b40*/ 	.word	0x00006180


	//   ....[3]....
        /*0b44*/ 	.word	0x00006510


	//   ....[4]....
        /*0b48*/ 	.word	0x00013c90


	//   ....[5]....
        /*0b4c*/ 	.word	0x00013de0


	//   ....[6]....
        /*0b50*/ 	.word	0x00013ee0


	//   ....[7]....
        /*0b54*/ 	.word	0x00014710


	//----- nvinfo : EIATTR_MBARRIER_INSTR_OFFSETS
	.align		4
.L_1453:
        /*0b58*/ 	.byte	0x04, 0x39
        /*0b5a*/ 	.short	(.L_1455 - .L_1454)


	//   ....[0]....
.L_1454:
        /*0b5c*/ 	.word	0x000002b0
        /*0b60*/ 	.word	0x000000ff
        /*0b64*/ 	.word	0x00030800
        /*0b68*/ 	.short	0x0100
        /*0b6a*/ 	.byte	0x08
	.zero		1


	//   ....[1]....
        /*0b6c*/ 	.word	0x000002c0
        /*0b70*/ 	.word	0x000000ff
        /*0b74*/ 	.word	0x00030820
        /*0b78*/ 	.short	0x0100
        /*0b7a*/ 	.byte	0x08
	.zero		1


	//   ....[2]....
        /*0b7c*/ 	.word	0x000003b0
        /*0b80*/ 	.word	0x000000ff
        /*0b84*/ 	.word	0x00030830
        /*0b88*/ 	.short	0x0100
        /*0b8a*/ 	.byte	0x08
	.zero		1


	//   ....[3]....
        /*0b8c*/ 	.word	0x000003c0
        /*0b90*/ 	.word	0x000000ff
        /*0b94*/ 	.word	0x00030840
        /*0b98*/ 	.short	0x0100
        /*0b9a*/ 	.byte	0x08
	.zero		1


	//   ....[4]....
        /*0b9c*/ 	.word	0x000003d0
        /*0ba0*/ 	.word	0x000000ff
        /*0ba4*/ 	.word	0x00030838
        /*0ba8*/ 	.short	0x0100
        /*0baa*/ 	.byte	0x08
	.zero		1


	//   ....[5]....
        /*0bac*/ 	.word	0x000003e0
        /*0bb0*/ 	.word	0x000000ff
        /*0bb4*/ 	.word	0x00030848
        /*0bb8*/ 	.short	0x0100
        /*0bba*/ 	.byte	0x08
	.zero		1


	//   ....[6]....
        /*0bbc*/ 	.word	0x00000510
        /*0bc0*/ 	.word	0x000000ff
        /*0bc4*/ 	.word	0x00030850
        /*0bc8*/ 	.short	0x0100
        /*0bca*/ 	.byte	0x08
	.zero		1


	//   ....[7]....
        /*0bcc*/ 	.word	0x00000520
        /*0bd0*/ 	.word	0x000000ff
        /*0bd4*/ 	.word	0x00030860
        /*0bd8*/ 	.short	0x0100
        /*0bda*/ 	.byte	0x08
	.zero		1


	//   ....[8]....
        /*0bdc*/ 	.word	0x00000530
        /*0be0*/ 	.word	0x000000ff
        /*0be4*/ 	.word	0x00030858
        /*0be8*/ 	.short	0x0100
        /*0bea*/ 	.byte	0x08
	.zero		1


	//   ....[9]....
        /*0bec*/ 	.word	0x00000540
        /*0bf0*/ 	.word	0x000000ff
        /*0bf4*/ 	.word	0x00030868
        /*0bf8*/ 	.short	0x0100
        /*0bfa*/ 	.byte	0x08
	.zero		1


	//   ....[10]....
        /*0bfc*/ 	.word	0x00000630
        /*0c00*/ 	.word	0x000000ff
        /*0c04*/ 	.word	0x00030870
        /*0c08*/ 	.short	0x0100
        /*0c0a*/ 	.byte	0x06
	.zero		1


	//   ....[11]....
        /*0c0c*/ 	.word	0x00000640
        /*0c10*/ 	.word	0x000000ff
        /*0c14*/ 	.word	0x00030880
        /*0c18*/ 	.short	0x0100
        /*0c1a*/ 	.byte	0x06
	.zero		1


	//   ....[12]....
        /*0c1c*/ 	.word	0x00000650
        /*0c20*/ 	.word	0x000000ff
        /*0c24*/ 	.word	0x00030878
        /*0c28*/ 	.short	0x0100
        /*0c2a*/ 	.byte	0x06
	.zero		1


	//   ....[13]....
        /*0c2c*/ 	.word	0x00000660
        /*0c30*/ 	.word	0x000000ff
        /*0c34*/ 	.word	0x00030888
        /*0c38*/ 	.short	0x0100
        /*0c3a*/ 	.byte	0x06
	.zero		1


	//   ....[14]....
        /*0c3c*/ 	.word	0x00000790
        /*0c40*/ 	.word	0x000000ff
        /*0c44*/ 	.word	0x00030890
        /*0c48*/ 	.short	0x0100
        /*0c4a*/ 	.byte	0x08
	.zero		1


	//   ....[15]....
        /*0c4c*/ 	.word	0x000007a0
        /*0c50*/ 	.word	0x000000ff
        /*0c54*/ 	.word	0x000308a0
        /*0c58*/ 	.short	0x0100
        /*0c5a*/ 	.byte	0x08
	.zero		1


	//   ....[16]....
        /*0c5c*/ 	.word	0x000007b0
        /*0c60*/ 	.word	0x000000ff
        /*0c64*/ 	.word	0x00030898
        /*0c68*/ 	.short	0x0100
        /*0c6a*/ 	.byte	0x08
	.zero		1


	//   ....[17]....
        /*0c6c*/ 	.word	0x000007c0
        /*0c70*/ 	.word	0x000000ff
        /*0c74*/ 	.word	0x000308a8
        /*0c78*/ 	.short	0x0100
        /*0c7a*/ 	.byte	0x08
	.zero		1


	//   ....[18]....
        /*0c7c*/ 	.word	0x000008f0
        /*0c80*/ 	.word	0x000000ff
        /*0c84*/ 	.word	0x000308b0
        /*0c88*/ 	.short	0x0100
        /*0c8a*/ 	.byte	0x08
	.zero		1


	//   ....[19]....
        /*0c8c*/ 	.word	0x00000900
        /*0c90*/ 	.word	0x000000ff
        /*0c94*/ 	.word	0x000308c0
        /*0c98*/ 	.short	0x0100
        /*0c9a*/ 	.byte	0x08
	.zero		1


	//   ....[20]....
        /*0c9c*/ 	.word	0x00000910
        /*0ca0*/ 	.word	0x000000ff
        /*0ca4*/ 	.word	0x000308b8
        /*0ca8*/ 	.short	0x0100
        /*0caa*/ 	.byte	0x08
	.zero		1


	//   ....[21]....
        /*0cac*/ 	.word	0x00000920
        /*0cb0*/ 	.word	0x000000ff
        /*0cb4*/ 	.word	0x000308c8
        /*0cb8*/ 	.short	0x0100
        /*0cba*/ 	.byte	0x08
	.zero		1


	//   ....[22]....
        /*0cbc*/ 	.word	0x00002f20
        /*0cc0*/ 	.word	0x00000052
        /*0cc4*/ 	.word	0x00030890
        /*0cc8*/ 	.short	0x010a
        /*0cca*/ 	.byte	0x3f
	.zero		1


	//   ....[23]....
        /*0ccc*/ 	.word	0x00004290
        /*0cd0*/ 	.word	0x00000052
        /*0cd4*/ 	.word	0x00030890
        /*0cd8*/ 	.short	0x010a
        /*0cda*/ 	.byte	0x3f
	.zero		1


	//   ....[24]....
        /*0cdc*/ 	.word	0x00005470
        /*0ce0*/ 	.word	0x00000052
        /*0ce4*/ 	.word	0x00030890
        /*0ce8*/ 	.short	0x010a
        /*0cea*/ 	.byte	0x3f
	.zero		1


	//   ....[25]....
        /*0cec*/ 	.word	0x00005690
        /*0cf0*/ 	.word	0x0000000c
        /*0cf4*/ 	.word	0x00000000
        /*0cf8*/ 	.short	0x0101
        /*0cfa*/ 	.byte	0x3f
	.zero		1


	//   ....[26]....
        /*0cfc*/ 	.word	0x000056d0
        /*0d00*/ 	.word	0x00000052
        /*0d04*/ 	.word	0x000308b0
        /*0d08*/ 	.short	0x010a
        /*0d0a*/ 	.byte	0x3f
	.zero		1


	//   ....[27]....
        /*0d0c*/ 	.word	0x00005a90
        /*0d10*/ 	.word	0x00000052
        /*0d14*/ 	.word	0x00000000
        /*0d18*/ 	.short	0x0101
        /*0d1a*/ 	.byte	0x3f
	.zero		1


	//   ....[28]....
        /*0d1c*/ 	.word	0x00006220
        /*0d20*/ 	.word	0x00000002
        /*0d24*/ 	.word	0x00030800
        /*0d28*/ 	.short	0x010a
        /*0d2a*/ 	.byte	0x3f
	.zero		1


	//   ....[29]....
        /*0d2c*/ 	.word	0x00006270
        /*0d30*/ 	.word	0x00000002
        /*0d34*/ 	.word	0x00030800
        /*0d38*/ 	.short	0x010a
        /*0d3a*/ 	.byte	0x3f
	.zero		1


	//   ....[30]....
        /*0d3c*/ 	.word	0x00006880
        /*0d40*/ 	.word	0x00000002
        /*0d44*/ 	.word	0x00030800
        /*0d48*/ 	.short	0x010a
        /*0d4a*/ 	.byte	0x3f
	.zero		1


	//   ....[31]....
        /*0d4c*/ 	.word	0x00007840
        /*0d50*/ 	.word	0x00000002
        /*0d54*/ 	.word	0x00030800
        /*0d58*/ 	.short	0x010a
        /*0d5a*/ 	.byte	0x3f
	.zero		1


	//   ....[32]....
        /*0d5c*/ 	.word	0x00008700
        /*0d60*/ 	.word	0x00000008
        /*0d64*/ 	.word	0x00030830
        /*0d68*/ 	.short	0x010a
        /*0d6a*/ 	.byte	0x3f
	.zero		1


	//   ....[33]....
        /*0d6c*/ 	.word	0x000087c0
        /*0d70*/ 	.word	0x00000008
        /*0d74*/ 	.word	0x00030830
        /*0d78*/ 	.short	0x010a
        /*0d7a*/ 	.byte	0x3f
	.zero		1


	//   ....[34]....
        /*0d7c*/ 	.word	0x0000a200
        /*0d80*/ 	.word	0x00000008
        /*0d84*/ 	.word	0x00000000
        /*0d88*/ 	.short	0x0101
        /*0d8a*/ 	.byte	0x3f
	.zero		1


	//   ....[35]....
        /*0d8c*/ 	.word	0x0000b700
        /*0d90*/ 	.word	0x00000000
        /*0d94*/ 	.word	0x00030830
        /*0d98*/ 	.short	0x010a
        /*0d9a*/ 	.byte	0x3f
	.zero		1


	//   ....[36]....
        /*0d9c*/ 	.word	0x0000b750
        /*0da0*/ 	.word	0x00000000
        /*0da4*/ 	.word	0x00030830
        /*0da8*/ 	.short	0x010a
        /*0daa*/ 	.byte	0x3f
	.zero		1


	//   ....[37]....
        /*0dac*/ 	.word	0x0000baa0
        /*0db0*/ 	.word	0x00000003
        /*0db4*/ 	.word	0x00030850
        /*0db8*/ 	.short	0x010a
        /*0dba*/ 	.byte	0x3f
	.zero		1


	//   ....[38]....
        /*0dbc*/ 	.word	0x0000baf0
        /*0dc0*/ 	.word	0x00000003
        /*0dc4*/ 	.word	0x00030850
        /*0dc8*/ 	.short	0x010a
        /*0dca*/ 	.byte	0x3f
	.zero		1


	//   ....[39]....
        /*0dcc*/ 	.word	0x0000d140
        /*0dd0*/ 	.word	0x0000000e
        /*0dd4*/ 	.word	0x00000000
        /*0dd8*/ 	.short	0x0101
        /*0dda*/ 	.byte	0x3f
	.zero		1


	//   ....[40]....
        /*0ddc*/ 	.word	0x0000d150
        /*0de0*/ 	.word	0x0000000d
        /*0de4*/ 	.word	0x00000000
        /*0de8*/ 	.short	0x0101
        /*0dea*/ 	.byte	0x3f
	.zero		1


	//   ....[41]....
        /*0dec*/ 	.word	0x0000e340
        /*0df0*/ 	.word	0x0000000d
        /*0df4*/ 	.word	0x00030850
        /*0df8*/ 	.short	0x010a
        /*0dfa*/ 	.byte	0x3f
	.zero		1


	//   ....[42]....
        /*0dfc*/ 	.word	0x0000e400
        /*0e00*/ 	.word	0x0000000d
        /*0e04*/ 	.word	0x00030850
        /*0e08*/ 	.short	0x010a
        /*0e0a*/ 	.byte	0x3f
	.zero		1


	//   ....[43]....
        /*0e0c*/ 	.word	0x0000ed40
        /*0e10*/ 	.word	0x00000007
        /*0e14*/ 	.word	0x00000000
        /*0e18*/ 	.short	0x0101
        /*0e1a*/ 	.byte	0x3f
	.zero		1


	//   ....[44]....
        /*0e1c*/ 	.word	0x0000feb0
        /*0e20*/ 	.word	0x00000003
        /*0e24*/ 	.word	0x00000000
        /*0e28*/ 	.short	0x0101
        /*0e2a*/ 	.byte	0x3f
	.zero		1


	//   ....[45]....
        /*0e2c*/ 	.word	0x000103a0
        /*0e30*/ 	.word	0x00000008
        /*0e34*/ 	.word	0x00000000
        /*0e38*/ 	.short	0x0101
        /*0e3a*/ 	.byte	0x3f
	.zero		1


	//   ....[46]....
        /*0e3c*/ 	.word	0x00012c20
        /*0e40*/ 	.word	0x00000010
        /*0e44*/ 	.word	0x00030820
        /*0e48*/ 	.short	0x010a
        /*0e4a*/ 	.byte	0x3f
	.zero		1


	//   ....[47]....
        /*0e4c*/ 	.word	0x00012ce0
        /*0e50*/ 	.word	0x00000007
        /*0e54*/ 	.word	0x000308a0
        /*0e58*/ 	.short	0x010a
        /*0e5a*/ 	.byte	0x3f
	.zero		1


	//   ....[48]....
        /*0e5c*/ 	.word	0x00012f10
        /*0e60*/ 	.word	0x00000007
        /*0e64*/ 	.word	0x000308c0
        /*0e68*/ 	.short	0x010a
        /*0e6a*/ 	.byte	0x3f
	.zero		1


	//   ....[49]....
        /*0e6c*/ 	.word	0x00013290
        /*0e70*/ 	.word	0x00000006
        /*0e74*/ 	.word	0x000308a0
        /*0e78*/ 	.short	0x010a
        /*0e7a*/ 	.byte	0x3f
	.zero		1


	//   ....[50]....
        /*0e7c*/ 	.word	0x000134b0
        /*0e80*/ 	.word	0x00000006
        /*0e84*/ 	.word	0x000308c0
        /*0e88*/ 	.short	0x010a
        /*0e8a*/ 	.byte	0x3f
	.zero		1


	//   ....[51]....
        /*0e8c*/ 	.word	0x00014270
        /*0e90*/ 	.word	0x00000000
        /*0e94*/ 	.word	0x00030840
        /*0e98*/ 	.short	0x010a
        /*0e9a*/ 	.byte	0x3f
	.zero		1


	//   ....[52]....
        /*0e9c*/ 	.word	0x000152e0
        /*0ea0*/ 	.word	0x00000010
        /*0ea4*/ 	.word	0x00030800
        /*0ea8*/ 	.short	0x0107
        /*0eaa*/ 	.byte	0x3f
	.zero		1


	//   ....[53]....
        /*0eac*/ 	.word	0x000153d0
        /*0eb0*/ 	.word	0x00000010
        /*0eb4*/ 	.word	0x00030800
        /*0eb8*/ 	.short	0x0101
        /*0eba*/ 	.byte	0x3f
	.zero		1


	//   ....[54]....
        /*0ebc*/ 	.word	0x000153f0
        /*0ec0*/ 	.word	0x00000010
        /*0ec4*/ 	.word	0x00030820
        /*0ec8*/ 	.short	0x010a
        /*0eca*/ 	.byte	0x3f
	.zero		1


	//   ....[55]....
        /*0ecc*/ 	.word	0x00015790
        /*0ed0*/ 	.word	0x00000002
        /*0ed4*/ 	.word	0x00030840
        /*0ed8*/ 	.short	0x010a
        /*0eda*/ 	.byte	0x3f
	.zero		1


	//   ....[56]....
        /*0edc*/ 	.word	0x00015a10
        /*0ee0*/ 	.word	0x00000003
        /*0ee4*/ 	.word	0x00000060
        /*0ee8*/ 	.short	0x010a
        /*0eea*/ 	.byte	0x3f
	.zero		1


	//   ....[57]....
        /*0eec*/ 	.word	0x00015f70
        /*0ef0*/ 	.word	0x00000002
        /*0ef4*/ 	.word	0x00030840
        /*0ef8*/ 	.short	0x010a
        /*0efa*/ 	.byte	0x3f
	.zero		1


	//   ....[58]....
        /*0efc*/ 	.word	0x000161f0
        /*0f00*/ 	.word	0x0000000a
        /*0f04*/ 	.word	0x00000060
        /*0f08*/ 	.short	0x010a
        /*0f0a*/ 	.byte	0x3f
	.zero		1


	//   ....[59]....
        /*0f0c*/ 	.word	0x00016690
        /*0f10*/ 	.word	0x00000002
        /*0f14*/ 	.word	0x00030840
        /*0f18*/ 	.short	0x010a
        /*0f1a*/ 	.byte	0x3f
	.zero		1


	//   ....[60]....
        /*0f1c*/ 	.word	0x00016920
        /*0f20*/ 	.word	0x00000003
        /*0f24*/ 	.word	0x00000060
        /*0f28*/ 	.short	0x010a
        /*0f2a*/ 	.byte	0x3f
	.zero		1


	//   ....[61]....
        /*0f2c*/ 	.word	0x00016d70
        /*0f30*/ 	.word	0x00000003
        /*0f34*/ 	.word	0x00030860
        /*0f38*/ 	.short	0x010a
        /*0f3a*/ 	.byte	0x3f
	.zero		1


	//   ....[62]....
        /*0f3c*/ 	.word	0x00017cd0
        /*0f40*/ 	.word	0x00000009
        /*0f44*/ 	.word	0x00030820
        /*0f48*/ 	.short	0x010a
        /*0f4a*/ 	.byte	0x3f
	.zero		1


	//   ....[63]....
        /*0f4c*/ 	.word	0x00017e60
        /*0f50*/ 	.word	0x00000007
        /*0f54*/ 	.word	0x00000000
        /*0f58*/ 	.short	0x010a
        /*0f5a*/ 	.byte	0x3f
	.zero		1


	//   ....[64]....
        /*0f5c*/ 	.word	0x00017ed0
        /*0f60*/ 	.word	0x00000003
        /*0f64*/ 	.word	0x00000000
        /*0f68*/ 	.short	0x010a
        /*0f6a*/ 	.byte	0x3f
	.zero		1


	//   ....[65]....
        /*0f6c*/ 	.word	0x00017f30
        /*0f70*/ 	.word	0x00000005
        /*0f74*/ 	.word	0x00000000
        /*0f78*/ 	.short	0x010a
        /*0f7a*/ 	.byte	0x3f
	.zero		1


	//   ....[66]....
        /*0f7c*/ 	.word	0x00017f60
        /*0f80*/ 	.word	0x00000003
        /*0f84*/ 	.word	0x00000000
        /*0f88*/ 	.short	0x010a
        /*0f8a*/ 	.byte	0x3f
	.zero		1


	//   ....[67]....
        /*0f8c*/ 	.word	0x00017fc0
        /*0f90*/ 	.word	0x00000052
        /*0f94*/ 	.word	0x00030890
        /*0f98*/ 	.short	0x010a
        /*0f9a*/ 	.byte	0x3f
	.zero		1


	//   ....[68]....
        /*0f9c*/ 	.word	0x00018010
        /*0fa0*/ 	.word	0x00000052
        /*0fa4*/ 	.word	0x00030890
        /*0fa8*/ 	.short	0x010a
        /*0faa*/ 	.byte	0x3f
	.zero		1


	//   ....[69]....
        /*0fac*/ 	.word	0x00018060
        /*0fb0*/ 	.word	0x00000052
        /*0fb4*/ 	.word	0x00030890
        /*0fb8*/ 	.short	0x010a
        /*0fba*/ 	.byte	0x3f
	.zero		1


	//   ....[70]....
        /*0fbc*/ 	.word	0x000180b0
        /*0fc0*/ 	.word	0x00000052
        /*0fc4*/ 	.word	0x000308b0
        /*0fc8*/ 	.short	0x010a
        /*0fca*/ 	.byte	0x3f
	.zero		1


	//   ....[71]....
        /*0fcc*/ 	.word	0x000183c0
        /*0fd0*/ 	.word	0x00000002
        /*0fd4*/ 	.word	0x00030800
        /*0fd8*/ 	.short	0x010a
        /*0fda*/ 	.byte	0x3f
	.zero		1


	//   ....[72]....
        /*0fdc*/ 	.word	0x000185d0
        /*0fe0*/ 	.word	0x00000002
        /*0fe4*/ 	.word	0x00030800
        /*0fe8*/ 	.short	0x010a
        /*0fea*/ 	.byte	0x3f
	.zero		1


	//   ....[73]....
        /*0fec*/ 	.word	0x00018620
        /*0ff0*/ 	.word	0x00000008
        /*0ff4*/ 	.word	0x00030830
        /*0ff8*/ 	.short	0x010a
        /*0ffa*/ 	.byte	0x3f
	.zero		1


	//   ....[74]....
        /*0ffc*/ 	.word	0x00018670
        /*1000*/ 	.word	0x00000000
        /*1004*/ 	.word	0x00030830
        /*1008*/ 	.short	0x010a
        /*100a*/ 	.byte	0x3f
	.zero		1


	//   ....[75]....
        /*100c*/ 	.word	0x000186c0
        /*1010*/ 	.word	0x00000003
        /*1014*/ 	.word	0x00030850
        /*1018*/ 	.short	0x010a
        /*101a*/ 	.byte	0x3f
	.zero		1


	//   ....[76]....
        /*101c*/ 	.word	0x00018710
        /*1020*/ 	.word	0x0000000d
        /*1024*/ 	.word	0x00030850
        /*1028*/ 	.short	0x010a
        /*102a*/ 	.byte	0x3f
	.zero		1


	//   ....[77]....
        /*102c*/ 	.word	0x000192c0
        /*1030*/ 	.word	0x00000010
        /*1034*/ 	.word	0x00030820
        /*1038*/ 	.short	0x010a
        /*103a*/ 	.byte	0x3f
	.zero		1


	//   ....[78]....
        /*103c*/ 	.word	0x00019310
        /*1040*/ 	.word	0x00000007
        /*1044*/ 	.word	0x000308a0
        /*1048*/ 	.short	0x010a
        /*104a*/ 	.byte	0x3f
	.zero		1


	//   ....[79]....
        /*104c*/ 	.word	0x00019360
        /*1050*/ 	.word	0x00000007
        /*1054*/ 	.word	0x000308c0
        /*1058*/ 	.short	0x010a
        /*105a*/ 	.byte	0x3f
	.zero		1


	//   ....[80]....
        /*105c*/ 	.word	0x000193b0
        /*1060*/ 	.word	0x00000006
        /*1064*/ 	.word	0x000308a0
        /*1068*/ 	.short	0x010a
        /*106a*/ 	.byte	0x3f
	.zero		1


	//   ....[81]....
        /*106c*/ 	.word	0x00019400
        /*1070*/ 	.word	0x00000006
        /*1074*/ 	.word	0x000308c0
        /*1078*/ 	.short	0x010a
        /*107a*/ 	.byte	0x3f
	.zero		1


	//   ....[82]....
        /*107c*/ 	.word	0x000195a0
        /*1080*/ 	.word	0x00000000
        /*1084*/ 	.word	0x00030840
        /*1088*/ 	.short	0x010a
        /*108a*/ 	.byte	0x3f
	.zero		1


	//   ....[83]....
        /*108c*/ 	.word	0x0001a570
        /*1090*/ 	.word	0x00000010
        /*1094*/ 	.word	0x00030820
        /*1098*/ 	.short	0x010a
        /*109a*/ 	.byte	0x3f
	.zero		1


	//   ....[84]....
        /*109c*/ 	.word	0x0001a5c0
        /*10a0*/ 	.word	0x00000002
        /*10a4*/ 	.word	0x00030840
        /*10a8*/ 	.short	0x010a
        /*10aa*/ 	.byte	0x3f
	.zero		1


	//   ....[85]....
        /*10ac*/ 	.word	0x0001a610
        /*10b0*/ 	.word	0x00000003
        /*10b4*/ 	.word	0x00000060
        /*10b8*/ 	.short	0x010a
        /*10ba*/ 	.byte	0x3f
	.zero		1


	//   ....[86]....
        /*10bc*/ 	.word	0x0001a660
        /*10c0*/ 	.word	0x00000002
        /*10c4*/ 	.word	0x00030840
        /*10c8*/ 	.short	0x010a
        /*10ca*/ 	.byte	0x3f
	.zero		1


	//   ....[87]....
        /*10cc*/ 	.word	0x0001a6b0
        /*10d0*/ 	.word	0x0000000a
        /*10d4*/ 	.word	0x00000060
        /*10d8*/ 	.short	0x010a
        /*10da*/ 	.byte	0x3f
	.zero		1


	//   ....[88]....
        /*10dc*/ 	.word	0x0001a700
        /*10e0*/ 	.word	0x00000002
        /*10e4*/ 	.word	0x00030840
        /*10e8*/ 	.short	0x010a
        /*10ea*/ 	.byte	0x3f
	.zero		1


	//   ....[89]....
        /*10ec*/ 	.word	0x0001a750
        /*10f0*/ 	.word	0x00000003
        /*10f4*/ 	.word	0x00000060
        /*10f8*/ 	.short	0x010a
        /*10fa*/ 	.byte	0x3f
	.zero		1


	//   ....[90]....
        /*10fc*/ 	.word	0x0001a7a0
        /*1100*/ 	.word	0x00000003
        /*1104*/ 	.word	0x00030860
        /*1108*/ 	.short	0x010a
        /*110a*/ 	.byte	0x3f
	.zero		1


	//   ....[91]....
        /*110c*/ 	.word	0x0001b1d0
        /*1110*/ 	.word	0x00000009
        /*1114*/ 	.word	0x00030820
        /*1118*/ 	.short	0x010a
        /*111a*/ 	.byte	0x3f
	.zero		1


	//   ....[92]....
        /*111c*/ 	.word	0x0001b370
        /*1120*/ 	.word	0x00000007
        /*1124*/ 	.word	0x00000000
        /*1128*/ 	.short	0x010a
        /*112a*/ 	.byte	0x3f
	.zero		1


	//   ....[93]....
        /*112c*/ 	.word	0x0001b3c0
        /*1130*/ 	.word	0x00000003
        /*1134*/ 	.word	0x00000000
        /*1138*/ 	.short	0x010a
        /*113a*/ 	.byte	0x3f
	.zero		1


	//   ....[94]....
        /*113c*/ 	.word	0x0001b410
        /*1140*/ 	.word	0x00000005
        /*1144*/ 	.word	0x00000000
        /*1148*/ 	.short	0x010a
        /*114a*/ 	.byte	0x3f
	.zero		1


	//----- nvinfo : EIATTR_NUM_MBARRIERS
	.align		4
.L_1455:
        /*114c*/ 	.byte	0x03, 0x38
        /*114e*/ 	.short	0x0016


	//----- nvinfo : EIATTR_EXIT_INSTR_OFFSETS
	.align		4
        /*1150*/ 	.byte	0x04, 0x1c
        /*1152*/ 	.short	(.L_1457 - .L_1456)


	//   ....[0]....
.L_1456:
        /*1154*/ 	.word	0x00017fb0


	//----- nvinfo : EIATTR_MAX_THREADS
	.align		4
.L_1457:
        /*1158*/ 	.byte	0x04, 0x05
        /*115a*/ 	.short	(.L_1459 - .L_1458)
.L_1458:
        /*115c*/ 	.word	0x00000200
        /*1160*/ 	.word	0x00000001
        /*1164*/ 	.word	0x00000001


	//----- nvinfo : EIATTR_CRS_STACK_SIZE
	.align		4
.L_1459:
        /*1168*/ 	.byte	0x04, 0x1e
        /*116a*/ 	.short	(.L_1461 - .L_1460)
.L_1460:
        /*116c*/ 	.word	0x00000000


	//----- nvinfo : EIATTR_CBANK_PARAM_SIZE
	.align		4
.L_1461:
        /*1170*/ 	.byte	0x03, 0x19
        /*1172*/ 	.short	0x0af0


	//----- nvinfo : EIATTR_PARAM_CBANK
	.align		4
        /*1174*/ 	.byte	0x04, 0x0a
        /*1176*/ 	.short	(.L_1463 - .L_1462)
	.align		4
.L_1462:
        /*1178*/ 	.word	index@(.nv.constant0._ZN7cutlass13device_kernelIN5flash11enable_sm90INS1_16FlashAttnFwdSm90INS1_25CollectiveMainloopFwdSm90ILi2EN4cute5tupleIJNS5_1CILi1EEES8_S8_EEENS6_IJNS7_ILi192EEESA_NS7_ILi64EEEEEELi64ENS_10bfloat16_tEfNS_4arch4Sm90ELb0ELb0ELb0ELb1ELb0ELb1ELb0ELb0ELb1ELb1ELb1ELb0EEENS1_21CollectiveEpilogueFwdINS6_IJSA_SB_SA_EEES9_SD_SF_Li384ELb1ELb1ELb1ELb0EEENS1_36VarlenDynamicPersistentTileSchedulerILi192ELi192ELi384ELi128ELb1ELb1ELb1ELb0ELb1ELb1EEEEEEEEEvNT_6ParamsE)
        /*117c*/ 	.short	0x0210
        /*117e*/ 	.short	0x0af0


	//----- nvinfo : EIATTR_SW_WAR
	.align		4
.L_1463:
        /*1180*/ 	.byte	0x04, 0x36
        /*1182*/ 	.short	(.L_1465 - .L_1464)
.L_1464:
        /*1184*/ 	.word	0x00000008
.L_1465:


//--------------------- .nv.info._ZN7cutlass13device_kernelIN5flash11enable_sm90INS1_16FlashAttnFwdSm90INS1_25CollectiveMainloopFwdSm90ILi2EN4cute5tupleIJNS5_1CILi1EEES8_S8_EEENS6_IJNS7_ILi192EEENS7_ILi128EEENS7_ILi64EEEEEELi64ENS_10bfloat16_tEfNS_4arch4Sm90ELb0ELb1ELb0ELb0ELb0ELb0ELb0ELb1ELb1ELb1ELb1ELb0EEENS1_21CollectiveEpilogueFwdINS6_IJSA_SC_SB_EEES9_SE_SG_Li384ELb0ELb1ELb1ELb0EEENS1_19SingleTileSchedulerILb0ELb1ELb1ELi192EEEEEEEEEvNT_6ParamsE --------------------------
	.section	.nv.info._ZN7cutlass13device_kernelIN5flash11enable_sm90INS1_16FlashAttnFwdSm90INS1_25CollectiveMainloopFwdSm90ILi2EN4cute5tupleIJNS5_1CILi1EEES8_S8_EEENS6_IJNS7_ILi192EEENS7_ILi128EEENS7_ILi64EEEEEELi64ENS_10bfloat16_tEfNS_4arch4Sm90ELb0ELb1ELb0ELb0ELb0ELb0ELb0ELb1ELb1ELb1ELb1ELb0EEENS1_21CollectiveEpilogueFwdINS6_IJSA_SC_SB_EEES9_SE_SG_Li384ELb0ELb1ELb1ELb0EEENS1_19SingleTileSchedulerILb0ELb1ELb1ELi192EEEEEEEEEvNT_6ParamsE,"",@"SHT_CUDA_INFO"
	.sectionflags	@""
	.align	4


	//----- nvinfo : EIATTR_CUDA_API_VERSION
	.align		4
        /*0000*/ 	.byte	0x04, 0x37
        /*0002*/ 	.short	(.L_1467 - .L_1466)
.L_1466:
        /*0004*/ 	.word	0x00000082


	//----- nvinfo : EIATTR_KPARAM_INFO
	.align		4
.L_1467:
        /*0008*/ 	.byte	0x04, 0x17
        /*000a*/ 	.short	(.L_1469 - .L_1468)
.L_1468:
        /*000c*/ 	.word	0x00000000
        /*0010*/ 	.short	0x0000
        /*0012*/ 	.short	0x0070
        /*0014*/ 	.byte	0x00, 0xf0, 0x01, 0x28


	//----- nvinfo : EIATTR_SPARSE_MMA_MASK
	.align		4
.L_1469:
        /*0018*/ 	.byte	0x03, 0x50
        /*001a*/ 	.short	0x0000


	//----- nvinfo : EIATTR_MAXREG_COUNT
	.align		4
        /*001c*/ 	.byte	0x03, 0x1b
        /*001e*/ 	.short	0x0080


	//----- nvinfo : EIATTR_NUM_BARRIERS
	.align		4
        /*0020*/ 	.byte	0x02, 0x4c
        /*0022*/ 	.byte	0x10
	.zero		1


	//----- nvinfo : EIATTR_EXTERNS
	.align		4
        /*0024*/ 	.byte	0x04, 0x0f
        /*0026*/ 	.short	(.L_1471 - .L_1470)


	//   ....[0]....
	.align		4
.L_1470:
        /*0028*/ 	.word	index@(__assertfail)


	//----- nvinfo : EIATTR_MERCURY_ISA_VERSION
	.align		4
.L_1471:
        /*002c*/ 	.byte	0x03, 0x5f
        /*002e*/ 	.short	0x0101


	//----- nvinfo : EIATTR_INT_WARP_WIDE_INSTR_OFFSETS
	.align		4
        /*0030*/ 	.byte	0x04, 0x31
        /*0032*/ 	.short	(.L_1473 - .L_1472)


	//   ....[0]....
.L_1472:
        /*0034*/ 	.word	0x00000120


	//   ....[1]....
        /*0038*/ 	.word	0x00000160


	//   ....[2]....
        /*003c*/ 	.word	0x000001d0


	//----- nvinfo : EIATTR_COOP_GROUP_MASK_REGIDS
	.align		4
.L_1473:
        /*0040*/ 	.byte	0x04, 0x29
        /*0042*/ 	.short	(.L_1475 - .L_1474)


	//   ....[0]....
.L_1474:
        /*0044*/ 	.word	0xffffffff


	//   ....[1]....
        /*0048*/ 	.word	0xffffffff


	//   ....[2]....
        /*004c*/ 	.word	0xffffffff


	//   ....[3]....
        /*0050*/ 	.word	0xffffffff


	//   ....[4]....
        /*0054*/ 	.word	0xffffffff


	//   ....[5]....
        /*0058*/ 	.word	0xffffffff


	//   ....[6]....
        /*005c*/ 	.word	0xffffffff


	//   ....[7]....
        /*0060*/ 	.word	0xffffffff


	//   ....[8]....
        /*0064*/ 	.word	0xffffffff


	//   ....[9]....
        /*0068*/ 	.word	0xffffffff


	//   ....[10]....
        /*006c*/ 	.word	0xffffffff


	//   ....[11]....
        /*0070*/ 	.word	0xffffffff


	//   ....[12]....
        /*0074*/ 	.word	0xffffffff


	//   ....[13]....
        /*0078*/ 	.word	0xffffffff


	//   ....[14]....
        /*007c*/ 	.word	0xffffffff


	//   ....[15]....
        /*0080*/ 	.word	0xffffffff


	//   ....[16]....
        /*0084*/ 	.word	0xffffffff


	//   ....[17]....
        /*0088*/ 	.word	0xffffffff


	//   ....[18]....
        /*008c*/ 	.word	0xffffffff


	//   ....[19]....
        /*0090*/ 	.word	0xffffffff


	//   ....[20]....
        /*0094*/ 	.word	0xffffffff


	//   ....[21]....
        /*0098*/ 	.word	0xffffffff


	//   ....[22]....
        /*009c*/ 	.word	0xffffffff


	//   ....[23]....
        /*00a0*/ 	.word	0xffffffff


	//   ....[24]....
        /*00a4*/ 	.word	0xffffffff


	//   ....[25]....
        /*00a8*/ 	.word	0xffffffff


	//   ....[26]....
        /*00ac*/ 	.word	0xffffffff


	//   ....[27]....
        /*00b0*/ 	.word	0xffffffff


	//   ....[28]....
        /*00b4*/ 	.word	0xffffffff


	//   ....[29]....
        /*00b8*/ 	.word	0xffffffff


	//   ....[30]....
        /*00bc*/ 	.word	0xffffffff


	//   ....[31]....
        /*00c0*/ 	.word	0xffffffff


	//   ....[32]....
        /*00c4*/ 	.word	0xffffffff


	//   ....[33]....
        /*00c8*/ 	.word	0xffffffff


	//   ....[34]....
        /*00cc*/ 	.word	0xffffffff


	//   ....[35]....
        /*00d0*/ 	.word	0xffffffff


	//   ....[36]....
        /*00d4*/ 	.word	0xffffffff


	//   ....[37]....
        /*00d8*/ 	.word	0xffffffff


	//   ....[38]....
        /*00dc*/ 	.word	0xffffffff


	//   ....[39]....
        /*00e0*/ 	.word	0xffffffff


	//   ....[40]....
        /*00e4*/ 	.word	0xffffffff


	//   ....[41]....
        /*00e8*/ 	.word	0xffffffff


	//   ....[42]....
        /*00ec*/ 	.word	0xffffffff


	//   ....[43]....
        /*00f0*/ 	.word	0xffffffff


	//   ....[44]....
        /*00f4*/ 	.word	0xffffffff


	//   ....[45]....
        /*00f8*/ 	.word	0xffffffff


	//   ....[46]....
        /*00fc*/ 	.word	0xffffffff


	//   ....[47]....
        /*0100*/ 	.word	0xffffffff


	//   ....[48]....
        /*0104*/ 	.word	0xffffffff


	//   ....[49]....
        /*0108*/ 	.word	0xffffffff


	//   ....[50]....
        /*010c*/ 	.word	0xffffffff


	//   ....[51]....
        /*0110*/ 	.word	0xffffffff


	//   ....[52]....
        /*0114*/ 	.word	0xffffffff


	//   ....[53]....
        /*0118*/ 	.word	0xffffffff


	//   ....[54]....
        /*011c*/ 	.word	0xffffffff


	//   ....[55]....
        /*0120*/ 	.word	0xffffffff


	//   ....[56]....
        /*0124*/ 	.word	0xffffffff


	//   ....[57]....
        /*0128*/ 	.word	0xffffffff


	//   ....[58]....
        /*012c*/ 	.word	0xffffffff


	//   ....[59]....
        /*0130*/ 	.word	0xffffffff


	//   ....[60]....
        /*0134*/ 	.word	0xffffffff


	//   ....[61]....
        /*0138*/ 	.word	0xffffffff


	//   ....[62]....
        /*013c*/ 	.word	0xffffffff


	//   ....[63]....
        /*0140*/ 	.word	0xffffffff


	//   ....[64]....
        /*0144*/ 	.word	0xffffffff


	//   ....[65]....
        /*0148*/ 	.word	0xffffffff


	//   ....[66]....
        /*014c*/ 	.word	0xffffffff


	//   ....[67]....
        /*0150*/ 	.word	0xffffffff


	//   ....[68]....
        /*0154*/ 	.word	0xffffffff


	//   ....[69]....
        /*0158*/ 	.word	0x0500000f


	//   ....[70]....
        /*015c*/ 	.word	0x0500000f


	//   ....[71]....
        /*0160*/ 	.word	0x0500000f


	//   ....[72]....
        /*0164*/ 	.word	0x0500000f


	//   ....[73]....
        /*0168*/ 	.word	0x0500000f


	//   ....[74]....
        /*016c*/ 	.word	0x0500000f


	//   ....[75]....
        /*0170*/ 	.word	0x0500000f


	//   ....[76]....
        /*0174*/ 	.word	0x0500000f


	//   ....[77]....
        /*0178*/ 	.word	0x0500000f


	//   ....[78]....
        /*017c*/ 	.word	0x0500000f


	//   ....[79]....
        /*0180*/ 	.word	0x0500000f


	//   ....[80]....
        /*0184*/ 	.word	0x0500000f


	//   ....[81]....
        /*0188*/ 	.word	0x0500000f


	//   ....[82]....
        /*018c*/ 	.word	0x0500000f


	//   ....[83]....
        /*0190*/ 	.word	0x0500000f


	//   ....[84]....
        /*0194*/ 	.word	0x0500000f


	//   ....[85]....
        /*0198*/ 	.word	0x0500000f


	//   ....[86]....
        /*019c*/ 	.word	0x0500000f


	//   ....[87]....
        /*01a0*/ 	.word	0x0500000f


	//   ....[88]....
        /*01a4*/ 	.word	0x0500000f


	//   ....[89]....
        /*01a8*/ 	.word	0x0500000f


	//   ....[90]....
        /*01ac*/ 	.word	0x0500000f


	//   ....[91]....
        /*01b0*/ 	.word	0x0500000f


	//   ....[92]....
        /*01b4*/ 	.word	0x0500000f


	//   ....[93]....
        /*01b8*/ 	.word	0x0500000f


	//   ....[94]....
        /*01bc*/ 	.word	0x0500000f


	//----- nvinfo : EIATTR_COOP_GROUP_INSTR_OFFSETS
	.align		4
.L_1475:
        /*01c0*/ 	.byte	0x04, 0x28
        /*01c2*/ 	.short	(.L_1477 - .L_1476)


	//   ....[0]....
.L_1476:
        /*01c4*/ 	.word	0x00000060


	//   ....[1]....
        /*01c8*/ 	.word	0x00000130


	//   ....[2]....
        /*01cc*/ 	.word	0x00000180


	//   ....[3]....
        /*01d0*/ 	.word	0x000003b0


	//   ....[4]....
        /*01d4*/ 	.word	0x00000510


	//   ....[5]....
        /*01d8*/ 	.word	0x00000630


	//   ....[6]....
        /*01dc*/ 	.word	0x00000790


	//   ....[7]....
        /*01e0*/ 	.word	0x000014a0


	//   ....[8]....
        /*01e4*/ 	.word	0x00001bf0


	//   ....[9]....
        /*01e8*/ 	.word	0x00001f00


	//   ....[10]....
        /*01ec*/ 	.word	0x00003180


	//   ....[11]....
        /*01f0*/ 	.word	0x000032b0


	//   ....[12]....
        /*01f4*/ 	.word	0x00003c40


	//   ....[13]....
        /*01f8*/ 	.word	0x00003cc0


	//   ....[14]....
        /*01fc*/ 	.word	0x00005160


	//   ....[15]....
        /*0200*/ 	.word	0x000053e0


	//   ....[16]....
        /*0204*/ 	.word	0x00005f30


	//   ....[17]....
        /*0208*/ 	.word	0x00005f50


	//   ....[18]....
        /*020c*/ 	.word	0x000069d0


	//   ....[19]....
        /*0210*/ 	.word	0x00006a50


	//   ....[20]....
        /*0214*/ 	.word	0x00008160


	//   ....[21]....
        /*0218*/ 	.word	0x00008190


	//   ....[22]....
        /*021c*/ 	.word	0x00008720


	//   ....[23]....
        /*0220*/ 	.word	0x000087a0


	//   ....[24]....
        /*0224*/ 	.word	0x00009cf0


	//   ....[25]....
        /*0228*/ 	.word	0x0000a130


	//   ....[26]....
        /*022c*/ 	.word	0x0000acc0


	//   ....[27]....
        /*0230*/ 	.word	0x0000ace0


	//   ....[28]....
        /*0234*/ 	.word	0x0000b6d0


	//   ....[29]....
        /*0238*/ 	.word	0x0000b750


	//   ....[30]....
        /*023c*/ 	.word	0x0000c600


	//   ....[31]....
        /*0240*/ 	.word	0x0000c630


	//   ....[32]....
        /*0244*/ 	.word	0x0000c720


	//   ....[33]....
        /*0248*/ 	.word	0x0000c730


	//   ....[34]....
        /*024c*/ 	.word	0x0000d4c0


	//   ....[35]....
        /*0250*/ 	.word	0x0000d500


	//   ....[36]....
        /*0254*/ 	.word	0x0000d540


	//   ....[37]....
        /*0258*/ 	.word	0x0000d560


	//   ....[38]....
        /*025c*/ 	.word	0x0000d580


	//   ....[39]....
        /*0260*/ 	.word	0x0000d590


	//   ....[40]....
        /*0264*/ 	.word	0x0000d8d0


	//   ....[41]....
        /*0268*/ 	.word	0x0000d8e0


	//   ....[42]....
        /*026c*/ 	.word	0x0000e000


	//   ....[43]....
        /*0270*/ 	.word	0x0000eeb0


	//   ....[44]....
        /*0274*/ 	.word	0x0000f830


	//   ....[45]....
        /*0278*/ 	.word	0x0000f860


	//   ....[46]....
        /*027c*/ 	.word	0x0000f890


	//   ....[47]....
        /*0280*/ 	.word	0x0000f8b0


	//   ....[48]....
        /*0284*/ 	.word	0x0000f8c0


	//   ....[49]....
        /*0288*/ 	.word	0x0000f910


	//   ....[50]....
        /*028c*/ 	.word	0x0000f970


	//   ....[51]....
        /*0290*/ 	.word	0x0000f990


	//   ....[52]....
        /*0294*/ 	.word	0x0000f9f0


	//   ....[53]....
        /*0298*/ 	.word	0x0000fa20


	//   ....[54]....
        /*029c*/ 	.word	0x0000fa90


	//   ....[55]....
        /*02a0*/ 	.word	0x0000fac0


	//   ....[56]....
        /*02a4*/ 	.word	0x0000faf0


	//   ....[57]....
        /*02a8*/ 	.word	0x0000fb20


	//   ....[58]....
        /*02ac*/ 	.word	0x0000fb70


	//   ....[59]....
        /*02b0*/ 	.word	0x0000fb90


	//   ....[60]....
        /*02b4*/ 	.word	0x0000fbd0


	//   ....[61]....
        /*02b8*/ 	.word	0x0000fc00


	//   ....[62]....
        /*02bc*/ 	.word	0x0000fc30


	//   ....[63]....
        /*02c0*/ 	.word	0x0000fca0


	//   ....[64]....
        /*02c4*/ 	.word	0x0000fd20


	//   ....[65]....
        /*02c8*/ 	.word	0x0000fd30


	//   ....[66]....
        /*02cc*/ 	.word	0x0000fd60


	//   ....[67]....
        /*02d0*/ 	.word	0x0000fd90


	//   ....[68]....
        /*02d4*/ 	.word	0x00011650


	//   ....[69]....
        /*02d8*/ 	.word	0x00011c70


	//   ....[70]....
        /*02dc*/ 	.word	0x00011de0


	//   ....[71]....
        /*02e0*/ 	.word	0x00011e30


	//   ....[72]....
        /*02e4*/ 	.word	0x00011f50


	//   ....[73]....
        /*02e8*/ 	.word	0x00011fa0


	//   ....[74]....
        /*02ec*/ 	.word	0x00012030


	//   ....[75]....
        /*02f0*/ 	.word	0x000120e0


	//   ....[76]....
        /*02f4*/ 	.word	0x00012180


	//   ....[77]....
        /*02f8*/ 	.word	0x00012220


	//   ....[78]....
        /*02fc*/ 	.word	0x000122b0


	//   ....[79]....
        /*0300*/ 	.word	0x00012350


	//   ....[80]....
        /*0304*/ 	.word	0x000123f0


	//   ....[81]....
        /*0308*/ 	.word	0x00012480


	//   ....[82]....
        /*030c*/ 	.word	0x00012510


	//   ....[83]....
        /*0310*/ 	.word	0x000125c0


	//   ....[84]....
        /*0314*/ 	.word	0x00012620


	//   ....[85]....
        /*0318*/ 	.word	0x000126d0


	//   ....[86]....
        /*031c*/ 	.word	0x00012760


	//   ....[87]....
        /*0320*/ 	.word	0x00012840


	//   ....[88]....
        /*0324*/ 	.word	0x000128a0


	//   ....[89]....
        /*0328*/ 	.word	0x00012960


	//   ....[90]....
        /*032c*/ 	.word	0x000129c0


	//   ....[91]....
        /*0330*/ 	.word	0x00012a80


	//   ....[92]....
        /*0334*/ 	.word	0x00012b00


	//   ....[93]....
        /*0338*/ 	.word	0x00012bb0


	//   ....[94]....
        /*033c*/ 	.word	0x00012f80


	//----- nvinfo : EIATTR_REG_RECONFIG
	.align		4
.L_1477:
        /*0340*/ 	.byte	0x01, 0x54
	.zero		2


	//----- nvinfo : EIATTR_SYSCALL_OFFSETS
	.align		4
        /*0344*/ 	.byte	0x04, 0x46
        /*0346*/ 	.short	(.L_1479 - .L_1478)


	//   ....[0]....
.L_1478:
        /*0348*/ 	.word	0x00001660


	//   ....[1]....
        /*034c*/ 	.word	0x0000eb60


	//   ....[2]....
        /*0350*/ 	.word	0x0000eca0


	//   ....[3]....
        /*0354*/ 	.word	0x0000ed90


	//   ....[4]....
        /*0358*/ 	.word	0x0000f410


	//----- nvinfo : EIATTR_MBARRIER_INSTR_OFFSETS
	.align		4
.L_1479:
        /*035c*/ 	.byte	0x04, 0x39
        /*035e*/ 	.short	(.L_1481 - .L_1480)


	//   ....[0]....
.L_1480:
        /*0360*/ 	.word	0x00000260
        /*0364*/ 	.word	0x000000ff
        /*0368*/ 	.word	0x00016800
        /*036c*/ 	.short	0x0100
        /*036e*/ 	.byte	0x08
	.zero		1


	//   ....[1]....
        /*0370*/ 	.word	0x00000270
        /*0374*/ 	.word	0x000000ff
        /*0378*/ 	.word	0x00016820
        /*037c*/ 	.short	0x0100
        /*037e*/ 	.byte	0x08
	.zero		1


	//   ....[2]....
        /*0380*/ 	.word	0x00000360
        /*0384*/ 	.word	0x000000ff
        /*0388*/ 	.word	0x00016830
        /*038c*/ 	.short	0x0100
        /*038e*/ 	.byte	0x08
	.zero		1


	//   ....[3]....
        /*0390*/ 	.word	0x00000370
        /*0394*/ 	.word	0x000000ff
        /*0398*/ 	.word	0x00016840
        /*039c*/ 	.short	0x0100
        /*039e*/ 	.byte	0x08
	.zero		1


	//   ....[4]....
        /*03a0*/ 	.word	0x00000380
        /*03a4*/ 	.word	0x000000ff
        /*03a8*/ 	.word	0x00016838
        /*03ac*/ 	.short	0x0100
        /*03ae*/ 	.byte	0x08
	.zero		1


	//   ....[5]....
        /*03b0*/ 	.word	0x00000390
        /*03b4*/ 	.word	0x000000ff
        /*03b8*/ 	.word	0x00016848
        /*03bc*/ 	.short	0x0100
        /*03be*/ 	.byte	0x08
	.zero		1


	//   ....[6]....
        /*03c0*/ 	.word	0x000004c0
        /*03c4*/ 	.word	0x000000ff
        /*03c8*/ 	.word	0x00016850
        /*03cc*/ 	.short	0x0100
        /*03ce*/ 	.byte	0x08
	.zero		1


	//   ....[7]....
        /*03d0*/ 	.word	0x000004d0
        /*03d4*/ 	.word	0x000000ff
        /*03d8*/ 	.word	0x00016860
        /*03dc*/ 	.short	0x0100
        /*03de*/ 	.byte	0x08
	.zero		1


	//   ....[8]....
        /*03e0*/ 	.word	0x000004e0
        /*03e4*/ 	.word	0x000000ff
        /*03e8*/ 	.word	0x00016858
        /*03ec*/ 	.short	0x0100
        /*03ee*/ 	.byte	0x08
	.zero		1


	//   ....[9]....
        /*03f0*/ 	.word	0x000004f0
        /*03f4*/ 	.word	0x000000ff
        /*03f8*/ 	.word	0x00016868
        /*03fc*/ 	.short	0x0100
        /*03fe*/ 	.byte	0x08
	.zero		1


	//   ....[10]....
        /*0400*/ 	.word	0x000005e0
        /*0404*/ 	.word	0x000000ff
        /*0408*/ 	.word	0x00016870
        /*040c*/ 	.short	0x0100
        /*040e*/ 	.byte	0x06
	.zero		1


	//   ....[11]....
        /*0410*/ 	.word	0x000005f0
        /*0414*/ 	.word	0x000000ff
        /*0418*/ 	.word	0x00016880
        /*041c*/ 	.short	0x0100
        /*041e*/ 	.byte	0x06
	.zero		1


	//   ....[12]....
        /*0420*/ 	.word	0x00000600
        /*0424*/ 	.word	0x000000ff
        /*0428*/ 	.word	0x00016878
        /*042c*/ 	.short	0x0100
        /*042e*/ 	.byte	0x06
	.zero		1


	//   ....[13]....
        /*0430*/ 	.word	0x00000610
        /*0434*/ 	.word	0x000000ff
        /*0438*/ 	.word	0x00016888
        /*043c*/ 	.short	0x0100
        /*043e*/ 	.byte	0x06
	.zero		1


	//   ....[14]....
        /*0440*/ 	.word	0x00000740
        /*0444*/ 	.word	0x000000ff
        /*0448*/ 	.word	0x00016890
        /*044c*/ 	.short	0x0100
        /*044e*/ 	.byte	0x08
	.zero		1


	//   ....[15]....
        /*0450*/ 	.word	0x00000750
        /*0454*/ 	.word	0x000000ff
        /*0458*/ 	.word	0x000168a0
        /*045c*/ 	.short	0x0100
        /*045e*/ 	.byte	0x08
	.zero		1


	//   ....[16]....
        /*0460*/ 	.word	0x00000760
        /*0464*/ 	.word	0x000000ff
        /*0468*/ 	.word	0x00016898
        /*046c*/ 	.short	0x0100
        /*046e*/ 	.byte	0x08
	.zero		1


	//   ....[17]....
        /*0470*/ 	.word	0x00000770
        /*0474*/ 	.word	0x000000ff
        /*0478*/ 	.word	0x000168a8
        /*047c*/ 	.short	0x0100
        /*047e*/ 	.byte	0x08
	.zero		1


	//   ....[18]....
        /*0480*/ 	.word	0x000008a0
        /*0484*/ 	.word	0x000000ff
        /*0488*/ 	.word	0x000168b0
        /*048c*/ 	.short	0x0100
        /*048e*/ 	.byte	0x08
	.zero		1


	//   ....[19]....
        /*0490*/ 	.word	0x000008b0
        /*0494*/ 	.word	0x000000ff
        /*0498*/ 	.word	0x000168c0
        /*049c*/ 	.short	0x0100
        /*049e*/ 	.byte	0x08
	.zero		1


	//   ....[20]....
        /*04a0*/ 	.word	0x000008c0
        /*04a4*/ 	.word	0x000000ff
        /*04a8*/ 	.word	0x000168b8
        /*04ac*/ 	.short	0x0100
        /*04ae*/ 	.byte	0x08
	.zero		1


	//   ....[21]....
        /*04b0*/ 	.word	0x000008d0
        /*04b4*/ 	.word	0x000000ff
        /*04b8*/ 	.word	0x000168c8
        /*04bc*/ 	.short	0x0100
        /*04be*/ 	.byte	0x08
	.zero		1


	//   ....[22]....
        /*04c0*/ 	.word	0x00001680
        /*04c4*/ 	.word	0x000000ff
        /*04c8*/ 	.word	0x00016800
        /*04cc*/ 	.short	0x010a
        /*04ce*/ 	.byte	0x26
	.zero		1


	//   ....[23]....
        /*04d0*/ 	.word	0x000016f0
        /*04d4*/ 	.word	0x000000ff
        /*04d8*/ 	.word	0x00016830
        /*04dc*/ 	.short	0x010a
        /*04de*/ 	.byte	0x26
	.zero		1


	//   ....[24]....
        /*04e0*/ 	.word	0x00001760
        /*04e4*/ 	.word	0x000000ff
        /*04e8*/ 	.word	0x00016830
        /*04ec*/ 	.short	0x010a
        /*04ee*/ 	.byte	0x26
	.zero		1


	//   ....[25]....
        /*04f0*/ 	.word	0x00001d30
        /*04f4*/ 	.word	0x00000004
        /*04f8*/ 	.word	0x00000000
        /*04fc*/ 	.short	0x0101
        /*04fe*/ 	.byte	0x3f
	.zero		1


	//   ....[26]....
        /*0500*/ 	.word	0x00004b30
        /*0504*/ 	.word	0x000000ff
        /*0508*/ 	.word	0x00016830
        /*050c*/ 	.short	0x010a
        /*050e*/ 	.byte	0x0a
	.zero		1


	//   ....[27]....
        /*0510*/ 	.word	0x00004b70
        /*0514*/ 	.word	0x000000ff
        /*0518*/ 	.word	0x00016830
        /*051c*/ 	.short	0x010a
        /*051e*/ 	.byte	0x0a
	.zero		1


	//   ....[28]....
        /*0520*/ 	.word	0x00004d70
        /*0524*/ 	.word	0x000000ff
        /*0528*/ 	.word	0x00016850
        /*052c*/ 	.short	0x010a
        /*052e*/ 	.byte	0x0a
	.zero		1


	//   ....[29]....
        /*0530*/ 	.word	0x00004db0
        /*0534*/ 	.word	0x000000ff
        /*0538*/ 	.word	0x00016850
        /*053c*/ 	.short	0x010a
        /*053e*/ 	.byte	0x0a
	.zero		1


	//   ....[30]....
        /*0540*/ 	.word	0x000051f0
        /*0544*/ 	.word	0x0000000f
        /*0548*/ 	.word	0x00000000
        /*054c*/ 	.short	0x0101
        /*054e*/ 	.byte	0x3f
	.zero		1


	//   ....[31]....
        /*0550*/ 	.word	0x00006f30
        /*0554*/ 	.word	0x0000002e
        /*0558*/ 	.word	0x00000000
        /*055c*/ 	.short	0x0101
        /*055e*/ 	.byte	0x3f
	.zero		1


	//   ....[32]....
        /*0560*/ 	.word	0x00007bb0
        /*0564*/ 	.word	0x000000ff
        /*0568*/ 	.word	0x00016830
        /*056c*/ 	.short	0x010a
        /*056e*/ 	.byte	0x0a
	.zero		1


	//   ....[33]....
        /*0570*/ 	.word	0x00007bf0
        /*0574*/ 	.word	0x000000ff
        /*0578*/ 	.word	0x00016830
        /*057c*/ 	.short	0x010a
        /*057e*/ 	.byte	0x0a
	.zero		1


	//   ....[34]....
        /*0580*/ 	.word	0x00007df0
        /*0584*/ 	.word	0x000000ff
        /*0588*/ 	.word	0x00016850
        /*058c*/ 	.short	0x010a
        /*058e*/ 	.byte	0x0a
	.zero		1


	//   ....[35]....
        /*0590*/ 	.word	0x00007e30
        /*0594*/ 	.word	0x000000ff
        /*0598*/ 	.word	0x00016850
        /*059c*/ 	.short	0x010a
        /*059e*/ 	.byte	0x0a
	.zero		1


	//   ....[36]....
        /*05a0*/ 	.word	0x000090e0
        /*05a4*/ 	.word	0x0000001f
        /*05a8*/ 	.word	0x00000000
        /*05ac*/ 	.short	0x0101
        /*05ae*/ 	.byte	0x3f
	.zero		1


	//   ....[37]....
        /*05b0*/ 	.word	0x00009290
        /*05b4*/ 	.word	0x0000001f
        /*05b8*/ 	.word	0x00000000
        /*05bc*/ 	.short	0x0101
        /*05be*/ 	.byte	0x3f
	.zero		1


	//   ....[38]....
        /*05c0*/ 	.word	0x00009900
        /*05c4*/ 	.word	0x000000ff
        /*05c8*/ 	.word	0x00016830
        /*05cc*/ 	.short	0x010a
        /*05ce*/ 	.byte	0x0a
	.zero		1


	//   ....[39]....
        /*05d0*/ 	.word	0x00009940
        /*05d4*/ 	.word	0x000000ff
        /*05d8*/ 	.word	0x00016830
        /*05dc*/ 	.short	0x010a
        /*05de*/ 	.byte	0x0a
	.zero		1


	//   ....[40]....
        /*05e0*/ 	.word	0x00009b30
        /*05e4*/ 	.word	0x000000ff
        /*05e8*/ 	.word	0x00016850
        /*05ec*/ 	.short	0x010a
        /*05ee*/ 	.byte	0x0a
	.zero		1


	//   ....[41]....
        /*05f0*/ 	.word	0x00009b70
        /*05f4*/ 	.word	0x000000ff
        /*05f8*/ 	.word	0x00016850
        /*05fc*/ 	.short	0x010a
        /*05fe*/ 	.byte	0x0a
	.zero		1


	//   ....[42]....
        /*0600*/ 	.word	0x00009f70
        /*0604*/ 	.word	0x0000000f
        /*0608*/ 	.word	0x00000000
        /*060c*/ 	.short	0x0101
        /*060e*/ 	.byte	0x3f
	.zero		1


	//   ....[43]....
        /*0610*/ 	.word	0x0000bc30
        /*0614*/ 	.word	0x0000002e
        /*0618*/ 	.word	0x00000000
        /*061c*/ 	.short	0x0101
        /*061e*/ 	.byte	0x3f
	.zero		1


	//   ....[44]....
        /*0620*/ 	.word	0x0000c570
        /*0624*/ 	.word	0x000000ff
        /*0628*/ 	.word	0x00016850
        /*062c*/ 	.short	0x010a
        /*062e*/ 	.byte	0x07
	.zero		1


	//   ....[45]....
        /*0630*/ 	.word	0x0000c5b0
        /*0634*/ 	.word	0x000000ff
        /*0638*/ 	.word	0x00016850
        /*063c*/ 	.short	0x010a
        /*063e*/ 	.byte	0x07
	.zero		1


	//   ....[46]....
        /*0640*/ 	.word	0x0000cac0
        /*0644*/ 	.word	0x0000000d
        /*0648*/ 	.word	0x00000000
        /*064c*/ 	.short	0x0101
        /*064e*/ 	.byte	0x3f
	.zero		1


	//   ....[47]....
        /*0650*/ 	.word	0x0000d570
        /*0654*/ 	.word	0x000000ff
        /*0658*/ 	.word	0x00000000
        /*065c*/ 	.short	0x0101
        /*065e*/ 	.byte	0x04
	.zero		1


	//   ....[48]....
        /*0660*/ 	.word	0x0000f0b0
        /*0664*/ 	.word	0x000000ff
        /*0668*/ 	.word	0x00016840
        /*066c*/ 	.short	0x010a
        /*066e*/ 	.byte	0x26
	.zero		1


	//   ....[49]....
        /*0670*/ 	.word	0x0000feb0
        /*0674*/ 	.word	0x000000ff
        /*0678*/ 	.word	0x00016800
        /*067c*/ 	.short	0x0107
        /*067e*/ 	.byte	0x26
	.zero		1


	//   ....[50]....
        /*0680*/ 	.word	0x0000fef0
        /*0684*/ 	.word	0x000000ff
        /*0688*/ 	.word	0x00016800
        /*068c*/ 	.short	0x0101
        /*068e*/ 	.byte	0x26
	.zero		1


	//   ....[51]....
        /*0690*/ 	.word	0x0000ff20
        /*0694*/ 	.word	0x000000ff
        /*0698*/ 	.word	0x00016820
        /*069c*/ 	.short	0x010a
        /*069e*/ 	.byte	0x26
	.zero		1


	//   ....[52]....
        /*06a0*/ 	.word	0x000102b0
        /*06a4*/ 	.word	0x000000ff
        /*06a8*/ 	.word	0x00016848
        /*06ac*/ 	.short	0x010a
        /*06ae*/ 	.byte	0x26
	.zero		1


	//   ....[53]....
        /*06b0*/ 	.word	0x000104a0
        /*06b4*/ 	.word	0x000000ff
        /*06b8*/ 	.word	0x00016860
        /*06bc*/ 	.short	0x010a
        /*06be*/ 	.byte	0x26
	.zero		1


	//   ....[54]....
        /*06c0*/ 	.word	0x00010880
        /*06c4*/ 	.word	0x000000ff
        /*06c8*/ 	.word	0x00016840
        /*06cc*/ 	.short	0x010a
        /*06ce*/ 	.byte	0x26
	.zero		1


	//   ....[55]....
        /*06d0*/ 	.word	0x00010aa0
        /*06d4*/ 	.word	0x000000ff
        /*06d8*/ 	.word	0x00016868
        /*06dc*/ 	.short	0x010a
        /*06de*/ 	.byte	0x26
	.zero		1


	//   ....[56]....
        /*06e0*/ 	.word	0x00010ec0
        /*06e4*/ 	.word	0x000000ff
        /*06e8*/ 	.word	0x00016848
        /*06ec*/ 	.short	0x010a
        /*06ee*/ 	.byte	0x26
	.zero		1


	//   ....[57]....
        /*06f0*/ 	.word	0x000110c0
        /*06f4*/ 	.word	0x000000ff
        /*06f8*/ 	.word	0x00016860
        /*06fc*/ 	.short	0x010a
        /*06fe*/ 	.byte	0x26
	.zero		1


	//   ....[58]....
        /*0700*/ 	.word	0x00011360
        /*0704*/ 	.word	0x00000004
        /*0708*/ 	.word	0x00016860
        /*070c*/ 	.short	0x010a
        /*070e*/ 	.byte	0x3f
	.zero		1


	//   ....[59]....
        /*0710*/ 	.word	0x00011610
        /*0714*/ 	.word	0x00000007
        /*0718*/ 	.word	0x00016820
        /*071c*/ 	.short	0x010a
        /*071e*/ 	.byte	0x3f
	.zero		1


	//   ....[60]....
        /*0720*/ 	.word	0x00011760
        /*0724*/ 	.word	0x00000006
        /*0728*/ 	.word	0x00000000
        /*072c*/ 	.short	0x010a
        /*072e*/ 	.byte	0x3f
	.zero		1


	//   ....[61]....
        /*0730*/ 	.word	0x000117d0
        /*0734*/ 	.word	0x00000003
        /*0738*/ 	.word	0x00000000
        /*073c*/ 	.short	0x010a
        /*073e*/ 	.byte	0x3f
	.zero		1


	//   ....[62]....
        /*0740*/ 	.word	0x00011830
        /*0744*/ 	.word	0x00000000
        /*0748*/ 	.word	0x00000000
        /*074c*/ 	.short	0x010a
        /*074e*/ 	.byte	0x3f
	.zero		1


	//   ....[63]....
        /*0750*/ 	.word	0x00011860
        /*0754*/ 	.word	0x00000003
        /*0758*/ 	.word	0x00000000
        /*075c*/ 	.short	0x010a
        /*075e*/ 	.byte	0x3f
	.zero		1


	//   ....[64]....
        /*0760*/ 	.word	0x000118d0
        /*0764*/ 	.word	0x00000003
        /*0768*/ 	.word	0x00016800
        /*076c*/ 	.short	0x010a
        /*076e*/ 	.byte	0x3f
	.zero		1


	//   ....[65]....
        /*0770*/ 	.word	0x00011930
        /*0774*/ 	.word	0x00000003
        /*0778*/ 	.word	0x00016830
        /*077c*/ 	.short	0x010a
        /*077e*/ 	.byte	0x3f
	.zero		1


	//   ....[66]....
        /*0780*/ 	.word	0x00011990
        /*0784*/ 	.word	0x00000008
        /*0788*/ 	.word	0x00016830
        /*078c*/ 	.short	0x010a
        /*078e*/ 	.byte	0x3f
	.zero		1


	//   ....[67]....
        /*0790*/ 	.word	0x000119f0
        /*0794*/ 	.word	0x00000008
        /*0798*/ 	.word	0x00016850
        /*079c*/ 	.short	0x010a
        /*079e*/ 	.byte	0x3f
	.zero		1


	//   ....[68]....
        /*07a0*/ 	.word	0x00011a50
        /*07a4*/ 	.word	0x00000007
        /*07a8*/ 	.word	0x00016830
        /*07ac*/ 	.short	0x010a
        /*07ae*/ 	.byte	0x3f
	.zero		1


	//   ....[69]....
        /*07b0*/ 	.word	0x00011ab0
        /*07b4*/ 	.word	0x00000007
        /*07b8*/ 	.word	0x00016850
        /*07bc*/ 	.short	0x010a
        /*07be*/ 	.byte	0x3f
	.zero		1


	//   ....[70]....
        /*07c0*/ 	.word	0x00011b10
        /*07c4*/ 	.word	0x00000007
        /*07c8*/ 	.word	0x00016830
        /*07cc*/ 	.short	0x010a
        /*07ce*/ 	.byte	0x3f
	.zero		1


	//   ....[71]....
        /*07d0*/ 	.word	0x00011b70
        /*07d4*/ 	.word	0x00000007
        /*07d8*/ 	.word	0x00016850
        /*07dc*/ 	.short	0x010a
        /*07de*/ 	.byte	0x3f
	.zero		1


	//   ....[72]....
        /*07e0*/ 	.word	0x00011bd0
        /*07e4*/ 	.word	0x00000003
        /*07e8*/ 	.word	0x00016850
        /*07ec*/ 	.short	0x010a
        /*07ee*/ 	.byte	0x3f
	.zero		1


	//   ....[73]....
        /*07f0*/ 	.word	0x00011d30
        /*07f4*/ 	.word	0x00000003
        /*07f8*/ 	.word	0x00016840
        /*07fc*/ 	.short	0x010a
        /*07fe*/ 	.byte	0x3f
	.zero		1


	//   ....[74]....
        /*0800*/ 	.word	0x00012bf0
        /*0804*/ 	.word	0x00000005
        /*0808*/ 	.word	0x00016820
        /*080c*/ 	.short	0x010a
        /*080e*/ 	.byte	0x3f
	.zero		1


	//   ....[75]....
        /*0810*/ 	.word	0x00012c50
        /*0814*/ 	.word	0x00000005
        /*0818*/ 	.word	0x00016848
        /*081c*/ 	.short	0x010a
        /*081e*/ 	.byte	0x3f
	.zero		1


	//   ....[76]....
        /*0820*/ 	.word	0x00012cb0
        /*0824*/ 	.word	0x00000005
        /*0828*/ 	.word	0x00016860
        /*082c*/ 	.short	0x010a
        /*082e*/ 	.byte	0x3f
	.zero		1


	//   ....[77]....
        /*0830*/ 	.word	0x00012d10
        /*0834*/ 	.word	0x00000005
        /*0838*/ 	.word	0x00016840
        /*083c*/ 	.short	0x010a
        /*083e*/ 	.byte	0x3f
	.zero		1


	//   ....[78]....
        /*0840*/ 	.word	0x00012d70
        /*0844*/ 	.word	0x00000005
        /*0848*/ 	.word	0x00016868
        /*084c*/ 	.short	0x010a
        /*084e*/ 	.byte	0x3f
	.zero		1


	//   ....[79]....
        /*0850*/ 	.word	0x00012dd0
        /*0854*/ 	.word	0x00000004
        /*0858*/ 	.word	0x00016848
        /*085c*/ 	.short	0x010a
        /*085e*/ 	.byte	0x3f
	.zero		1


	//   ....[80]....
        /*0860*/ 	.word	0x00012e30
        /*0864*/ 	.word	0x00000004
        /*0868*/ 	.word	0x00016860
        /*086c*/ 	.short	0x010a
        /*086e*/ 	.byte	0x3f
	.zero		1


	//   ....[81]....
        /*0870*/ 	.word	0x00012e80
        /*0874*/ 	.word	0x00000004
        /*0878*/ 	.word	0x00016860
        /*087c*/ 	.short	0x010a
        /*087e*/ 	.byte	0x3f
	.zero		1


	//   ....[82]....
        /*0880*/ 	.word	0x00012ed0
        /*0884*/ 	.word	0x00000007
        /*0888*/ 	.word	0x00016820
        /*088c*/ 	.short	0x010a
        /*088e*/ 	.byte	0x3f
	.zero		1


	//   ....[83]....
        /*0890*/ 	.word	0x00013040
        /*0894*/ 	.word	0x00000006
        /*0898*/ 	.word	0x00000000
        /*089c*/ 	.short	0x010a
        /*089e*/ 	.byte	0x3f
	.zero		1


	//   ....[84]....
        /*08a0*/ 	.word	0x00013090
        /*08a4*/ 	.word	0x00000003
        /*08a8*/ 	.word	0x00000000
        /*08ac*/ 	.short	0x010a
        /*08ae*/ 	.byte	0x3f
	.zero		1


	//   ....[85]....
        /*08b0*/ 	.word	0x000130e0
        /*08b4*/ 	.word	0x00000000
        /*08b8*/ 	.word	0x00000000
        /*08bc*/ 	.short	0x010a
        /*08be*/ 	.byte	0x3f
	.zero		1


	//----- nvinfo : EIATTR_NUM_MBARRIERS
	.align		4
.L_1481:
        /*08c0*/ 	.byte	0x03, 0x38
        /*08c2*/ 	.short	0x0016


	//----- nvinfo : EIATTR_EXIT_INSTR_OFFSETS
	.align		4
        /*08c4*/ 	.byte	0x04, 0x1c
        /*08c6*/ 	.short	(.L_1483 - .L_1482)


	//   ....[0]....
.L_1482:
        /*08c8*/ 	.word	0x000118b0


	//----- nvinfo : EIATTR_MAX_THREADS
	.align		4
.L_1483:
        /*08cc*/ 	.byte	0x04, 0x05
        /*08ce*/ 	.short	(.L_1485 - .L_1484)
.L_1484:
        /*08d0*/ 	.word	0x00000200
        /*08d4*/ 	.word	0x00000001
        /*08d8*/ 	.word	0x00000001


	//----- nvinfo : EIATTR_CRS_STACK_SIZE
	.align		4
.L_1485:
        /*08dc*/ 	.byte	0x04, 0x1e
        /*08de*/ 	.short	(.L_1487 - .L_1486)
.L_1486:
        /*08e0*/ 	.word	0x00000000


	//----- nvinfo : EIATTR_CBANK_PARAM_SIZE
	.align		4
.L_1487:
        /*08e4*/ 	.byte	0x03, 0x19
        /*08e6*/ 	.short	0x0a70


	//----- nvinfo : EIATTR_PARAM_CBANK
	.align		4
        /*08e8*/ 	.byte	0x04, 0x0a
        /*08ea*/ 	.short	(.L_1489 - .L_1488)
	.align		4
.L_1488:
        /*08ec*/ 	.word	index@(.nv.constant0._ZN7cutlass13device_kernelIN5flash11enable_sm90INS1_16FlashAttnFwdSm90INS1_25CollectiveMainloopFwdSm90ILi2EN4cute5tupleIJNS5_1CILi1EEES8_S8_EEENS6_IJNS7_ILi192EEENS7_ILi128EEENS7_ILi64EEEEEELi64ENS_10bfloat16_tEfNS_4arch4Sm90ELb0ELb1ELb0ELb0ELb0ELb0ELb0ELb1ELb1ELb1ELb1ELb0EEENS1_21CollectiveEpilogueFwdINS6_IJSA_SC_SB_EEES9_SE_SG_Li384ELb0ELb1ELb1ELb0EEENS1_19SingleTileSchedulerILb0ELb1ELb1ELi192EEEEEEEEEvNT_6ParamsE)
        /*08f0*/ 	.short	0x0210
        /*08f2*/ 	.short	0x0a70


	//----- nvinfo : EIATTR_SW_WAR
	.align		4
.L_1489:
        /*08f4*/ 	.byte	0x04, 0x36
        /*08f6*/ 	.short	(.L_1491 - .L_1490)
.L_1490:
        /*08f8*/ 	.word	0x00000008
.L_1491:


//--------------------- .nv.info._ZN7cutlass13device_kernelIN5flash11enable_sm90INS1_16FlashAttnFwdSm90INS1_25CollectiveMainloopFwdSm90ILi2EN4cute5tupleIJNS5_1CILi1EEES8_S8_EEENS6_IJNS7_ILi192EEENS7_ILi128EEENS7_ILi64EEEEEELi64ENS_10bfloat16_tEfNS_4arch4Sm90ELb0ELb1ELb0ELb1ELb0ELb0ELb0ELb1ELb1ELb1ELb1ELb0EEENS1_21CollectiveEpilogueFwdINS6_IJSA_SC_SB_EEES9_SE_SG_Li384ELb1ELb1ELb1ELb0EEENS1_36VarlenDynamicPersistentTileSchedulerILi192ELi128ELi384ELi128ELb1ELb1ELb1ELb1ELb0ELb1EEEEEEEEEvNT_6ParamsE --------------------------
	.section	.nv.info._ZN7cutlass13device_kernelIN5flash11enable_sm90INS1_16FlashAttnFwdSm90INS1_25CollectiveMainloopFwdSm90ILi2EN4cute5tupleIJNS5_1CILi1EEES8_S8_EEENS6_IJNS7_ILi192EEENS7_ILi128EEENS7_ILi64EEEEEELi64ENS_10bfloat16_tEfNS_4arch4Sm90ELb0ELb1ELb0ELb1ELb0ELb0ELb0ELb1ELb1ELb1ELb1ELb0EEENS1_21CollectiveEpilogueFwdINS6_IJSA_SC_SB_EEES9_SE_SG_Li384ELb1ELb1ELb1ELb0EEENS1_36VarlenDynamicPersistentTileSchedulerILi192ELi128ELi384ELi128ELb1ELb1ELb1ELb1ELb0ELb1EEEEEEEEEvNT_6ParamsE,"",@"SHT_CUDA_INFO"
	.sectionflags	@""
	.align	4


	//----- nvinfo : EIATTR_CUDA_API_VERSION
	.align		4
        /*0000*/ 	.byte	0x04, 0x37
        /*0002*/ 	.short	(.L_1493 - .L_1492)
.L_1492:
        /*0004*/ 	.word	0x00000082


	//----- nvinfo : EIATTR_KPARAM_INFO
	.align		4
.L_1493:
        /*0008*/ 	.byte	0x04, 0x17
        /*000a*/ 	.short	(.L_1495 - .L_1494)
.L_1494:
        /*000c*/ 	.word	0x00000000
        /*0010*/ 	.short	0x0000
        /*0012*/ 	.short	0x0070
        /*0014*/ 	.byte	0x00, 0xf0, 0x01, 0x2a


	//----- nvinfo : EIATTR_SPARSE_MMA_MASK
	.align		4
.L_1495:
        /*0018*/ 	.byte	0x03, 0x50
        /*001a*/ 	.short	0x0000


	//----- nvinfo : EIATTR_MAXREG_COUNT
	.align		4
        /*001c*/ 	.byte	0x03, 0x1b
        /*001e*/ 	.short	0x0080


	//----- nvinfo : EIATTR_NUM_BARRIERS
	.align		4
        /*0020*/ 	.byte	0x02, 0x4c
        /*0022*/ 	.byte	0x10
	.zero		1


	//----- nvinfo : EIATTR_EXTERNS
	.align		4
        /*0024*/ 	.byte	0x04, 0x0f
        /*0026*/ 	.short	(.L_1497 - .L_1496)


	//   ....[0]....
	.align		4
.L_1496:
        /*0028*/ 	.word	index@(__assertfail)


	//----- nvinfo : EIATTR_ANNOTATIONS
	.align		4
.L_1497:
        /*002c*/ 	.byte	0x04, 0x55
        /*002e*/ 	.short	(.L_1499 - .L_1498)


	//   ....[0]....
.L_1498:
        /* <DEDUP_REMOVED lines=29> */


	//----- nvinfo : EIATTR_MERCURY_ISA_VERSION
	.align		4
.L_1499:
        /*01e8*/ 	.byte	0x03, 0x5f
        /*01ea*/ 	.short	0x0101


	//----- nvinfo : EIATTR_UNUSED_LOAD_BYTE_OFFSET
	.align		4
        /*01ec*/ 	.byte	0x04, 0x44
        /*01ee*/ 	.short	(.L_1501 - .L_1500)


	//   ....[0]....
.L_1500:
        /*01f0*/ 	.word	0x00000a40
        /*01f4*/ 	.word	0x0000fff0


	//   ....[1]....
        /*01f8*/ 	.word	0x0000d3f0
        /*01fc*/ 	.word	0x0000fff0


	//----- nvinfo : EIATTR_INT_WARP_WIDE_INSTR_OFFSETS
	.align		4
.L_1501:
        /*0200*/ 	.byte	0x04, 0x31
        /*0202*/ 	.short	(.L_1503 - .L_1502)


	//   ....[0]....
.L_1502:
        /*0204*/ 	.word	0x00000130


	//   ....[1]....
        /*0208*/ 	.word	0x00000170


	//   ....[2]....
        /*020c*/ 	.word	0x000001e0


	//   ....[3]....
        /*0210*/ 	.word	0x000114f0


	//   ....[4]....
        /*0214*/ 	.word	0x00011580


	//   ....[5]....
        /*0218*/ 	.word	0x000145d0


	//   ....[6]....
        /*021c*/ 	.word	0x00014660


	//----- nvinfo : EIATTR_COOP_GROUP_MASK_REGIDS
	.align		4
.L_1503:
        /*0220*/ 	.byte	0x04, 0x29
        /*0222*/ 	.short	(.L_1505 - .L_1504)


	//   ....[0]....
.L_1504:
        /*0224*/ 	.word	0xffffffff


	//   ....[1]....
        /*0228*/ 	.word	0xffffffff


	//   ....[2]....
        /*022c*/ 	.word	0xffffffff


	//   ....[3]....
        /*0230*/ 	.word	0xffffffff


	//   ....[4]....
        /*0234*/ 	.word	0xffffffff


	//   ....[5]....
        /*0238*/ 	.word	0xffffffff


	//   ....[6]....
        /*023c*/ 	.word	0xffffffff


	//   ....[7]....
        /*0240*/ 	.word	0xffffffff


	//   ....[8]....
        /*0244*/ 	.word	0xffffffff


	//   ....[9]....
        /*0248*/ 	.word	0xffffffff


	//   ....[10]....
        /*024c*/ 	.word	0xffffffff


	//   ....[11]....
        /*0250*/ 	.word	0xffffffff


	//   ....[12]....
        /*0254*/ 	.word	0xffffffff


	//   ....[13]....
        /*0258*/ 	.word	0xffffffff


	//   ....[14]....
        /*025c*/ 	.word	0xffffffff


	//   ....[15]....
        /*0260*/ 	.word	0xffffffff


	//   ....[16]....
        /*0264*/ 	.word	0xffffffff


	//   ....[17]....
        /*0268*/ 	.word	0xffffffff


	//   ....[18]....
        /*026c*/ 	.word	0xffffffff


	//   ....[19]....
        /*0270*/ 	.word	0xffffffff


	//   ....[20]....
        /*0274*/ 	.word	0xffffffff


	//   ....[21]....
        /*0278*/ 	.word	0xffffffff


	//   ....[22]....
        /*027c*/ 	.word	0xffffffff


	//   ....[23]....
        /*0280*/ 	.word	0xffffffff


	//   ....[24]....
        /*0284*/ 	.word	0xffffffff


	//   ....[25]....
        /*0288*/ 	.word	0xffffffff


	//   ....[26]....
        /*028c*/ 	.word	0xffffffff


	//   ....[27]....
        /*0290*/ 	.word	0xffffffff


	//   ....[28]....
        /*0294*/ 	.word	0xffffffff


	//   ....[29]....
        /*0298*/ 	.word	0xffffffff


	//   ....[30]....
        /*029c*/ 	.word	0xffffffff


	//   ....[31]....
        /*02a0*/ 	.word	0xffffffff


	//   ....[32]....
        /*02a4*/ 	.word	0xffffffff


	//   ....[33]....
        /*02a8*/ 	.word	0xffffffff


	//   ....[34]....
        /*02ac*/ 	.word	0xffffffff


	//   ....[35]....
        /*02b0*/ 	.word	0xffffffff


	//   ....[36]....
        /*02b4*/ 	.word	0xffffffff


	//   ....[37]....
        /*02b8*/ 	.word	0xffffffff


	//   ....[38]....
        /*02bc*/ 	.word	0xffffffff


	//   ....[39]....
        /*02c0*/ 	.word	0xffffffff


	//   ....[40]....
        /*02c4*/ 	.word	0xffffffff


	//   ....[41]....
        /*02c8*/ 	.word	0xffffffff


	//   ....[42]....
        /*02cc*/ 	.word	0xffffffff


	//   ....[43]....
        /*02d0*/ 	.word	0xffffffff


	//   ....[44]....
        /*02d4*/ 	.word	0xffffffff


	//   ....[45]....
        /*02d8*/ 	.word	0xffffffff


	//   ....[46]....
        /*02dc*/ 	.word	0xffffffff


	//   ....[47]....
        /*02e0*/ 	.word	0xffffffff


	//   ....[48]....
        /*02e4*/ 	.word	0xffffffff


	//   ....[49]....
        /*02e8*/ 	.word	0xffffffff


	//   ....[50]....
        /*02ec*/ 	.word	0xffffffff


	//   ....[51]....
        /*02f0*/ 	.word	0xffffffff


	//   ....[52]....
        /*02f4*/ 	.word	0xffffffff


	//   ....[53]....
        /*02f8*/ 	.word	0xffffffff


	//   ....[54]....
        /*02fc*/ 	.word	0xffffffff


	//   ....[55]....
        /*0300*/ 	.word	0xffffffff


	//   ....[56]....
        /*0304*/ 	.word	0xffffffff


	//   ....[57]....
        /*0308*/ 	.word	0xffffffff


	//   ....[58]....
        /*030c*/ 	.word	0xffffffff


	//   ....[59]....
        /*0310*/ 	.word	0xffffffff


	//   ....[60]....
        /*0314*/ 	.word	0xffffffff


	//   ....[61]....
        /*0318*/ 	.word	0xffffffff


	//   ....[62]....
        /*031c*/ 	.word	0xffffffff


	//   ....[63]....
        /*0320*/ 	.word	0xffffffff


	//   ....[64]....
        /*0324*/ 	.word	0xffffffff


	//   ....[65]....
        /*0328*/ 	.word	0xffffffff


	//   ....[66]....
        /*032c*/ 	.word	0xffffffff


	//   ....[67]....
        /*0330*/ 	.word	0xffffffff


	//   ....[68]....
        /*0334*/ 	.word	0xffffffff


	//   ....[69]....
        /*0338*/ 	.word	0xffffffff


	//   ....[70]....
        /*033c*/ 	.word	0xffffffff


	//   ....[71]....
        /*0340*/ 	.word	0xffffffff


	//   ....[72]....
        /*0344*/ 	.word	0xffffffff


	//   ....[73]....
        /*0348*/ 	.word	0xffffffff


	//   ....[74]....
        /*034c*/ 	.word	0xffffffff


	//   ....[75]....
        /*0350*/ 	.word	0xffffffff


	//   ....[76]....
        /*0354*/ 	.word	0xffffffff


	//   ....[77]....
        /*0358*/ 	.word	0xffffffff


	//   ....[78]....
        /*035c*/ 	.word	0xffffffff


	//   ....[79]....
        /*0360*/ 	.word	0xffffffff


	//   ....[80]....
        /*0364*/ 	.word	0xffffffff


	//   ....[81]....
        /*0368*/ 	.word	0xffffffff


	//   ....[82]....
        /*036c*/ 	.word	0xffffffff


	//   ....[83]....
        /*0370*/ 	.word	0xffffffff


	//   ....[84]....
        /*0374*/ 	.word	0xffffffff


	//   ....[85]....
        /*0378*/ 	.word	0xffffffff


	//   ....[86]....
        /*037c*/ 	.word	0xffffffff


	//   ....[87]....
        /*0380*/ 	.word	0xffffffff


	//   ....[88]....
        /*0384*/ 	.word	0xffffffff


	//   ....[89]....
        /*0388*/ 	.word	0xffffffff


	//   ....[90]....
        /*038c*/ 	.word	0xffffffff


	//   ....[91]....
        /*0390*/ 	.word	0xffffffff


	//   ....[92]....
        /*0394*/ 	.word	0xffffffff


	//   ....[93]....
        /*0398*/ 	.word	0xffffffff


	//   ....[94]....
        /*039c*/ 	.word	0xffffffff


	//   ....[95]....
        /*03a0*/ 	.word	0xffffffff


	//   ....[96]....
        /*03a4*/ 	.word	0xffffffff


	//   ....[97]....
        /*03a8*/ 	.word	0xffffffff


	//   ....[98]....
        /*03ac*/ 	.word	0xffffffff


	//   ....[99]....
        /*03b0*/ 	.word	0xffffffff


	//   ....[100]....
        /*03b4*/ 	.word	0xffffffff


	//   ....[101]....
        /*03b8*/ 	.word	0xffffffff


	//   ....[102]....
        /*03bc*/ 	.word	0xffffffff


	//   ....[103]....
        /*03c0*/ 	.word	0xffffffff


	//   ....[104]....
        /*03c4*/ 	.word	0xffffffff


	//   ....[105]....
        /*03c8*/ 	.word	0xffffffff


	//   ....[106]....
        /*03cc*/ 	.word	0xffffffff


	//   ....[107]....
        /*03d0*/ 	.word	0xffffffff


	//   ....[108]....
        /*03d4*/ 	.word	0xffffffff


	//   ....[109]....
        /*03d8*/ 	.word	0xffffffff


	//   ....[110]....
        /*03dc*/ 	.word	0xffffffff


	//   ....[111]....
        /*03e0*/ 	.word	0xffffffff


	//   ....[112]....
        /*03e4*/ 	.word	0xffffffff


	//   ....[113]....
        /*03e8*/ 	.word	0xffffffff


	//   ....[114]....
        /*03ec*/ 	.word	0xffffffff


	//   ....[115]....
        /*03f0*/ 	.word	0xffffffff


	//   ....[116]....
        /*03f4*/ 	.word	0xffffffff


	//   ....[117]....
        /*03f8*/ 	.word	0xffffffff


	//   ....[118]....
        /*03fc*/ 	.word	0xffffffff


	//   ....[119]....
        /*0400*/ 	.word	0x0500000f


	//   ....[120]....
        /*0404*/ 	.word	0x0500000f


	//   ....[121]....
        /*0408*/ 	.word	0x0500000f


	//   ....[122]....
        /*040c*/ 	.word	0x0500000f


	//   ....[123]....
        /*0410*/ 	.word	0x0500000f


	//   ....[124]....
        /*0414*/ 	.word	0x0500000f


	//   ....[125]....
        /*0418*/ 	.word	0x0500000f


	//   ....[126]....
        /*041c*/ 	.word	0x0500000f


	//   ....[127]....
        /*0420*/ 	.word	0x0500000f


	//   ....[128]....
        /*0424*/ 	.word	0x0500000f


	//   ....[129]....
        /*0428*/ 	.word	0x0500000f


	//   ....[130]....
        /*042c*/ 	.word	0x0500000f


	//   ....[131]....
        /*0430*/ 	.word	0x0500000f


	//   ....[132]....
        /*0434*/ 	.word	0x0500000f


	//   ....[133]....
        /*0438*/ 	.word	0x0500000f


	//   ....[134]....
        /*043c*/ 	.word	0x0500000f


	//   ....[135]....
        /*0440*/ 	.word	0x0500000f


	//   ....[136]....
        /*0444*/ 	.word	0x0500000f


	//   ....[137]....
        /*0448*/ 	.word	0x0500000f


	//   ....[138]....
        /*044c*/ 	.word	0x0500000f


	//   ....[139]....
        /*0450*/ 	.word	0x0500000f


	//   ....[140]....
        /*0454*/ 	.word	0x0500000f


	//   ....[141]....
        /*0458*/ 	.word	0x0500000f


	//   ....[142]....
        /*045c*/ 	.word	0x0500000f


	//   ....[143]....
        /*0460*/ 	.word	0x0500000f


	//   ....[144]....
        /*0464*/ 	.word	0x0500000f


	//   ....[145]....
        /*0468*/ 	.word	0x0500000f


	//   ....[146]....
        /*046c*/ 	.word	0x0500000f


	//   ....[147]....
        /*0470*/ 	.word	0x0500000f


	//   ....[148]....
        /*0474*/ 	.word	0x0500000f


	//   ....[149]....
        /*0478*/ 	.word	0x0500000f


	//   ....[150]....
        /*047c*/ 	.word	0x0500000f


	//   ....[151]....
        /*0480*/ 	.word	0x0500000f


	//   ....[152]....
        /*0484*/ 	.word	0x0500000f


	//   ....[153]....
        /*0488*/ 	.word	0x0500000f


	//   ....[154]....
        /*048c*/ 	.word	0x0500000f


	//   ....[155]....
        /*0490*/ 	.word	0x0500000f


	//   ....[156]....
        /*0494*/ 	.word	0x0500000f


	//   ....[157]....
        /*0498*/ 	.word	0x0500000f


	//   ....[158]....
        /*049c*/ 	.word	0x0500000f


	//   ....[159]....
        /*04a0*/ 	.word	0x0500000f


	//   ....[160]....
        /*04a4*/ 	.word	0x0500000f


	//   ....[161]....
        /*04a8*/ 	.word	0x0500000f


	//   ....[162]....
        /*04ac*/ 	.word	0x0500000f


	//----- nvinfo : EIATTR_COOP_GROUP_INSTR_OFFSETS
	.align		4
.L_1505:
        /*04b0*/ 	.byte	0x04, 0x28
        /*04b2*/ 	.short	(.L_1507 - .L_1506)


	//   ....[0]....
.L_1506:
        /*04b4*/ 	.word	0x00000070


	//   ....[1]....
        /*04b8*/ 	.word	0x00000140


	//   ....[2]....
        /*04bc*/ 	.word	0x00000190


	//   ....[3]....
        /*04c0*/ 	.word	0x000003c0


	//   ....[4]....
        /*04c4*/ 	.word	0x00000520


	//   ....[5]....
        /*04c8*/ 	.word	0x00000640


	//   ....[6]....
        /*04cc*/ 	.word	0x000007a0


	//   ....[7]....
        /*04d0*/ 	.word	0x00001d00


	//   ....[8]....
        /*04d4*/ 	.word	0x000022d0


	//   ....[9]....
        /*04d8*/ 	.word	0x000030f0


	//   ....[10]....
        /*04dc*/ 	.word	0x00003890


	//   ....[11]....
        /*04e0*/ 	.word	0x000039a0


	//   ....[12]....
        /*04e4*/ 	.word	0x00004290


	//   ....[13]....
        /*04e8*/ 	.word	0x000042f0


	//   ....[14]....
        /*04ec*/ 	.word	0x00005830


	//   ....[15]....
        /*04f0*/ 	.word	0x00005a80


	//   ....[16]....
        /*04f4*/ 	.word	0x00006660


	//   ....[17]....
        /*04f8*/ 	.word	0x00006760


	//   ....[18]....
        /*04fc*/ 	.word	0x00006f90


	//   ....[19]....
        /*0500*/ 	.word	0x00007000


	//   ....[20]....
        /*0504*/ 	.word	0x000087c0


	//   ....[21]....
        /*0508*/ 	.word	0x000087f0


	//   ....[22]....
        /*050c*/ 	.word	0x00008d00


	//   ....[23]....
        /*0510*/ 	.word	0x00008d70


	//   ....[24]....
        /*0514*/ 	.word	0x0000a5b0


	//   ....[25]....
        /*0518*/ 	.word	0x0000a7f0


	//   ....[26]....
        /*051c*/ 	.word	0x0000b3c0


	//   ....[27]....
        /*0520*/ 	.word	0x0000b4c0


	//   ....[28]....
        /*0524*/ 	.word	0x0000bcf0


	//   ....[29]....
        /*0528*/ 	.word	0x0000bd70


	//   ....[30]....
        /*052c*/ 	.word	0x0000ccb0


	//   ....[31]....
        /*0530*/ 	.word	0x0000ccf0


	//   ....[32]....
        /*0534*/ 	.word	0x0000ce10


	//   ....[33]....
        /*0538*/ 	.word	0x0000ce20


	//   ....[34]....
        /*053c*/ 	.word	0x0000dc90


	//   ....[35]....
        /*0540*/ 	.word	0x0000dca0


	//   ....[36]....
        /*0544*/ 	.word	0x0000dcb0


	//   ....[37]....
        /*0548*/ 	.word	0x0000dcf0


	//   ....[38]....
        /*054c*/ 	.word	0x0000e2a0


	//   ....[39]....
        /*0550*/ 	.word	0x0000e2e0


	//   ....[40]....
        /*0554*/ 	.word	0x0000e300


	//   ....[41]....
        /*0558*/ 	.word	0x0000e340


	//   ....[42]....
        /*055c*/ 	.word	0x0000e360


	//   ....[43]....
        /*0560*/ 	.word	0x0000e370


	//   ....[44]....
        /*0564*/ 	.word	0x0000e390


	//   ....[45]....
        /*0568*/ 	.word	0x0000e3b0


	//   ....[46]....
        /*056c*/ 	.word	0x0000e7d0


	//   ....[47]....
        /*0570*/ 	.word	0x0000e800


	//   ....[48]....
        /*0574*/ 	.word	0x0000ea50


	//   ....[49]....
        /*0578*/ 	.word	0x0000ea60


	//   ....[50]....
        /*057c*/ 	.word	0x0000f590


	//   ....[51]....
        /*0580*/ 	.word	0x0000f5c0


	//   ....[52]....
        /*0584*/ 	.word	0x0000f600


	//   ....[53]....
        /*0588*/ 	.word	0x0000f630


	//   ....[54]....
        /*058c*/ 	.word	0x0000f640


	//   ....[55]....
        /*0590*/ 	.word	0x0000f650


	//   ....[56]....
        /*0594*/ 	.word	0x0000f660


	//   ....[57]....
        /*0598*/ 	.word	0x0000f680


	//   ....[58]....
        /*059c*/ 	.word	0x0000f7f0


	//   ....[59]....
        /*05a0*/ 	.word	0x0000fa10


	//   ....[60]....
        /*05a4*/ 	.word	0x0000fa40


	//   ....[61]....
        /*05a8*/ 	.word	0x0000fa70


	//   ....[62]....
        /*05ac*/ 	.word	0x0000faa0


	//   ....[63]....
        /*05b0*/ 	.word	0x0000fad0


	//   ....[64]....
        /*05b4*/ 	.word	0x0000fb00


	//   ....[65]....
        /*05b8*/ 	.word	0x0000fc90


	//   ....[66]....
        /*05bc*/ 	.word	0x0000fcc0


	//   ....[67]....
        /*05c0*/ 	.word	0x0000fcf0


	//   ....[68]....
        /*05c4*/ 	.word	0x0000fd20


	//   ....[69]....
        /*05c8*/ 	.word	0x0000fd50


	//   ....[70]....
        /*05cc*/ 	.word	0x0000fd80


	//   ....[71]....
        /*05d0*/ 	.word	0x0000fe10


	//   ....[72]....
        /*05d4*/ 	.word	0x0000fe40


	//   ....[73]....
        /*05d8*/ 	.word	0x0000fe50


	//   ....[74]....
        /*05dc*/ 	.word	0x0000fe90


	//   ....[75]....
        /*05e0*/ 	.word	0x00011a70


	//   ....[76]....
        /*05e4*/ 	.word	0x00012610


	//   ....[77]....
        /*05e8*/ 	.word	0x00012630


	//   ....[78]....
        /*05ec*/ 	.word	0x000126d0


	//   ....[79]....
        /*05f0*/ 	.word	0x000126e0


	//   ....[80]....
        /*05f4*/ 	.word	0x00012750


	//   ....[81]....
        /*05f8*/ 	.word	0x00012760


	//   ....[82]....
        /*05fc*/ 	.word	0x000127d0


	//   ....[83]....
        /*0600*/ 	.word	0x000127e0


	//   ....[84]....
        /*0604*/ 	.word	0x00012850


	//   ....[85]....
        /*0608*/ 	.word	0x00012860


	//   ....[86]....
        /*060c*/ 	.word	0x000128d0


	//   ....[87]....
        /*0610*/ 	.word	0x000128e0


	//   ....[88]....
        /*0614*/ 	.word	0x00012950


	//   ....[89]....
        /*0618*/ 	.word	0x00012960


	//   ....[90]....
        /*061c*/ 	.word	0x00012970


	//   ....[91]....
        /*0620*/ 	.word	0x000129b0


	//   ....[92]....
        /*0624*/ 	.word	0x000129d0


	//   ....[93]....
        /*0628*/ 	.word	0x00012a20


	//   ....[94]....
        /*062c*/ 	.word	0x00012ae0


	//   ....[95]....
        /*0630*/ 	.word	0x00012af0


	//   ....[96]....
        /*0634*/ 	.word	0x00012b60


	//   ....[97]....
        /*0638*/ 	.word	0x00012b70


	//   ....[98]....
        /*063c*/ 	.word	0x00012bb0


	//   ....[99]....
        /*0640*/ 	.word	0x00012bd0


	//   ....[100]....
        /*0644*/ 	.word	0x00014b90


	//   ....[101]....
        /*0648*/ 	.word	0x00014ba0


	//   ....[102]....
        /*064c*/ 	.word	0x00014bf0


	//   ....[103]....
        /*0650*/ 	.word	0x00014c30


	//   ....[104]....
        /*0654*/ 	.word	0x00014c60


	//   ....[105]....
        /*0658*/ 	.word	0x00014c90


	//   ....[106]....
        /*065c*/ 	.word	0x00014cc0


	//   ....[107]....
        /*0660*/ 	.word	0x00014cf0


	//   ....[108]....
        /*0664*/ 	.word	0x00014e90


	//   ....[109]....
        /*0668*/ 	.word	0x00014ec0


	//   ....[110]....
        /*066c*/ 	.word	0x00014ef0


	//   ....[111]....
        /*0670*/ 	.word	0x00014f20


	//   ....[112]....
        /*0674*/ 	.word	0x00014f50


	//   ....[113]....
        /*0678*/ 	.word	0x00014f80


	//   ....[114]....
        /*067c*/ 	.word	0x00015040


	//   ....[115]....
        /*0680*/ 	.word	0x00015060


	//   ....[116]....
        /*0684*/ 	.word	0x00015080


	//   ....[117]....
        /*0688*/ 	.word	0x000150e0


	//   ....[118]....
        /*068c*/ 	.word	0x00015b00


	//   ....[119]....
        /*0690*/ 	.word	0x00016160


	//   ....[120]....
        /*0694*/ 	.word	0x00016340


	//   ....[121]....
        /*0698*/ 	.word	0x00016390


	//   ....[122]....
        /*069c*/ 	.word	0x000163f0


	//   ....[123]....
        /*06a0*/ 	.word	0x000164c0


	//   ....[124]....
        /*06a4*/ 	.word	0x00016520


	//   ....[125]....
        /*06a8*/ 	.word	0x00016600


	//   ....[126]....
        /*06ac*/ 	.word	0x00016660


	//   ....[127]....
        /*06b0*/ 	.word	0x00016740


	//   ....[128]....
        /*06b4*/ 	.word	0x000167a0


	//   ....[129]....
        /*06b8*/ 	.word	0x00016880


	//   ....[130]....
        /*06bc*/ 	.word	0x000168e0


	//   ....[131]....
        /*06c0*/ 	.word	0x000169c0


	//   ....[132]....
        /*06c4*/ 	.word	0x00016a20


	//   ....[133]....
        /*06c8*/ 	.word	0x00016b00


	//   ....[134]....
        /*06cc*/ 	.word	0x00016b60


	//   ....[135]....
        /*06d0*/ 	.word	0x00016c50


	//   ....[136]....
        /*06d4*/ 	.word	0x00016cc0


	//   ....[137]....
        /*06d8*/ 	.word	0x00016d90


	//   ....[138]....
        /*06dc*/ 	.word	0x00016df0


	//   ....[139]....
        /*06e0*/ 	.word	0x00016ee0


	//   ....[140]....
        /*06e4*/ 	.word	0x00016f40


	//   ....[141]....
        /*06e8*/ 	.word	0x00017010


	//   ....[142]....
        /*06ec*/ 	.word	0x00017070


	//   ....[143]....
        /*06f0*/ 	.word	0x00017130


	//   ....[144]....
        /*06f4*/ 	.word	0x00017450


	//   ....[145]....
        /*06f8*/ 	.word	0x000174f0


	//   ....[146]....
        /*06fc*/ 	.word	0x00017660


	//   ....[147]....
        /*0700*/ 	.word	0x000176d0


	//   ....[148]....
        /*0704*/ 	.word	0x00017740


	//   ....[149]....
        /*0708*/ 	.word	0x000177b0


	//   ....[150]....
        /*070c*/ 	.word	0x00017820


	//   ....[151]....
        /*0710*/ 	.word	0x000178a0


	//   ....[152]....
        /*0714*/ 	.word	0x00017920


	//   ....[153]....
        /*0718*/ 	.word	0x000179b0


	//   ....[154]....
        /*071c*/ 	.word	0x00017a20


	//   ....[155]....
        /*0720*/ 	.word	0x00017a90


	//   ....[156]....
        /*0724*/ 	.word	0x00017b00


	//   ....[157]....
        /*0728*/ 	.word	0x00017b80


	//   ....[158]....
        /*072c*/ 	.word	0x00017bf0


	//   ....[159]....
        /*0730*/ 	.word	0x00017c80


	//   ....[160]....
        /*0734*/ 	.word	0x00017ce0


	//   ....[161]....
        /*0738*/ 	.word	0x00017d70


	//   ....[162]....
        /*073c*/ 	.word	0x00017ea0


	//----- nvinfo : EIATTR_REG_RECONFIG
	.align		4
.L_1507:
        /*0740*/ 	.byte	0x01, 0x54
	.zero		2


	//----- nvinfo : EIATTR_SYSCALL_OFFSETS
	.align		4
        /*0744*/ 	.byte	0x04, 0x46
        /*0746*/ 	.short	(.L_1509 - .L_1508)


	//   ....[0]....
.L_1508:
        /*0748*/ 	.word	0x00001eb0


	//   ....[1]....
        /*074c*/ 	.word	0x000116e0


	//   ....[2]....
        /*0750*/ 	.word	0x00011830


	//   ....[3]....
        /*0754*/ 	.word	0x00011920


	//   ....[4]....
        /*0758*/ 	.word	0x00012120


	//----- nvinfo : EIATTR_MBARRIER_INSTR_OFFSETS
	.align		4
.L_1509:
        /*075c*/ 	.byte	0x04, 0x39
        /*075e*/ 	.short	(.L_1511 - .L_1510)


	//   ....[0]....
.L_1510:
        /*0760*/ 	.word	0x00000270
        /*0764*/ 	.word	0x000000ff
        /*0768*/ 	.word	0x00016800
        /*076c*/ 	.short	0x0100
        /*076e*/ 	.byte	0x08
	.zero		1


	//   ....[1]....
        /*0770*/ 	.word	0x00000280
        /*0774*/ 	.word	0x000000ff
        /*0778*/ 	.word	0x00016820
        /*077c*/ 	.short	0x0100
        /*077e*/ 	.byte	0x08
	.zero		1


	//   ....[2]....
        /*0780*/ 	.word	0x00000370
        /*0784*/ 	.word	0x000000ff
        /*0788*/ 	.word	0x00016830
        /*078c*/ 	.short	0x0100
        /*078e*/ 	.byte	0x08
	.zero		1


	//   ....[3]....
        /*0790*/ 	.word	0x00000380
        /*0794*/ 	.word	0x000000ff
        /*0798*/ 	.word	0x00016840
        /*079c*/ 	.short	0x0100
        /*079e*/ 	.byte	0x08
	.zero		1


	//   ....[4]....
        /*07a0*/ 	.word	0x00000390
        /*07a4*/ 	.word	0x000000ff
        /*07a8*/ 	.word	0x00016838
        /*07ac*/ 	.short	0x0100
        /*07ae*/ 	.byte	0x08
	.zero		1


	//   ....[5]....
        /*07b0*/ 	.word	0x000003a0
        /*07b4*/ 	.word	0x000000ff
        /*07b8*/ 	.word	0x00016848
        /*07bc*/ 	.short	0x0100
        /*07be*/ 	.byte	0x08
	.zero		1


	//   ....[6]....
        /*07c0*/ 	.word	0x000004d0
        /*07c4*/ 	.word	0x000000ff
        /*07c8*/ 	.word	0x00016850
        /*07cc*/ 	.short	0x0100
        /*07ce*/ 	.byte	0x08
	.zero		1


	//   ....[7]....
        /*07d0*/ 	.word	0x000004e0
        /*07d4*/ 	.word	0x000000ff
        /*07d8*/ 	.word	0x00016860
        /*07dc*/ 	.short	0x0100
        /*07de*/ 	.byte	0x08
	.zero		1


	//   ....[8]....
        /*07e0*/ 	.word	0x000004f0
        /*07e4*/ 	.word	0x000000ff
        /*07e8*/ 	.word	0x00016858
        /*07ec*/ 	.short	0x0100
        /*07ee*/ 	.byte	0x08
	.zero		1


	//   ....[9]....
        /*07f0*/ 	.word	0x00000500
        /*07f4*/ 	.word	0x000000ff
        /*07f8*/ 	.word	0x00016868
        /*07fc*/ 	.short	0x0100
        /*07fe*/ 	.byte	0x08
	.zero		1


	//   ....[10]....
        /*0800*/ 	.word	0x000005f0
        /*0804*/ 	.word	0x000000ff
        /*0808*/ 	.word	0x00016870
        /*080c*/ 	.short	0x0100
        /*080e*/ 	.byte	0x06
	.zero		1


	//   ....[11]....
        /*0810*/ 	.word	0x00000600
        /*0814*/ 	.word	0x000000ff
        /*0818*/ 	.word	0x00016880
        /*081c*/ 	.short	0x0100
        /*081e*/ 	.byte	0x06
	.zero		1


	//   ....[12]....
        /*0820*/ 	.word	0x00000610
        /*0824*/ 	.word	0x000000ff
        /*0828*/ 	.word	0x00016878
        /*082c*/ 	.short	0x0100
        /*082e*/ 	.byte	0x06
	.zero		1


	//   ....[13]....
        /*0830*/ 	.word	0x00000620
        /*0834*/ 	.word	0x000000ff
        /*0838*/ 	.word	0x00016888
        /*083c*/ 	.short	0x0100
        /*083e*/ 	.byte	0x06
	.zero		1


	//   ....[14]....
        /*0840*/ 	.word	0x00000750
        /*0844*/ 	.word	0x000000ff
        /*0848*/ 	.word	0x00016890
        /*084c*/ 	.short	0x0100
        /*084e*/ 	.byte	0x08
	.zero		1


	//   ....[15]....
        /*0850*/ 	.word	0x00000760
        /*0854*/ 	.word	0x000000ff
        /*0858*/ 	.word	0x000168a0
        /*085c*/ 	.short	0x0100
        /*085e*/ 	.byte	0x08
	.zero		1


	//   ....[16]....
        /*0860*/ 	.word	0x00000770
        /*0864*/ 	.word	0x000000ff
        /*0868*/ 	.word	0x00016898
        /*086c*/ 	.short	0x0100
        /*086e*/ 	.byte	0x08
	.zero		1


	//   ....[17]....
        /*0870*/ 	.word	0x00000780
        /*0874*/ 	.word	0x000000ff
        /*0878*/ 	.word	0x000168a8
        /*087c*/ 	.short	0x0100
        /*087e*/ 	.byte	0x08
	.zero		1


	//   ....[18]....
        /*0880*/ 	.word	0x000008b0
        /*0884*/ 	.word	0x000000ff
        /*0888*/ 	.word	0x000168b0
        /*088c*/ 	.short	0x0100
        /*088e*/ 	.byte	0x08
	.zero		1


	//   ....[19]....
        /*0890*/ 	.word	0x000008c0
        /*0894*/ 	.word	0x000000ff
        /*0898*/ 	.word	0x000168c0
        /*089c*/ 	.short	0x0100
        /*089e*/ 	.byte	0x08
	.zero		1


	//   ....[20]....
        /*08a0*/ 	.word	0x000008d0
        /*08a4*/ 	.word	0x000000ff
        /*08a8*/ 	.word	0x000168b8
        /*08ac*/ 	.short	0x0100
        /*08ae*/ 	.byte	0x08
	.zero		1


	//   ....[21]....
        /*08b0*/ 	.word	0x000008e0
        /*08b4*/ 	.word	0x000000ff
        /*08b8*/ 	.word	0x000168c8
        /*08bc*/ 	.short	0x0100
        /*08be*/ 	.byte	0x08
	.zero		1


	//   ....[22]....
        /*08c0*/ 	.word	0x00001f30
        /*08c4*/ 	.word	0x000000ff
        /*08c8*/ 	.word	0x00016800
        /*08cc*/ 	.short	0x010a
        /*08ce*/ 	.byte	0x2d
	.zero		1


	//   ....[23]....
        /*08d0*/ 	.word	0x00001fb0
        /*08d4*/ 	.word	0x00000003
        /*08d8*/ 	.word	0x00016830
        /*08dc*/ 	.short	0x010a
        /*08de*/ 	.byte	0x3f
	.zero		1


	//   ....[24]....
        /*08e0*/ 	.word	0x00002010
        /*08e4*/ 	.word	0x00000003
        /*08e8*/ 	.word	0x00016830
        /*08ec*/ 	.short	0x010a
        /*08ee*/ 	.byte	0x3f
	.zero		1


	//   ....[25]....
        /*08f0*/ 	.word	0x000023b0
        /*08f4*/ 	.word	0x00000000
        /*08f8*/ 	.word	0x00000000
        /*08fc*/ 	.short	0x0101
        /*08fe*/ 	.byte	0x3f
	.zero		1


	//   ....[26]....
        /*0900*/ 	.word	0x000051c0
        /*0904*/ 	.word	0x000000ff
        /*0908*/ 	.word	0x00016830
        /*090c*/ 	.short	0x010a
        /*090e*/ 	.byte	0x06
	.zero		1


	//   ....[27]....
        /*0910*/ 	.word	0x00005200
        /*0914*/ 	.word	0x000000ff
        /*0918*/ 	.word	0x00016830
        /*091c*/ 	.short	0x010a
        /*091e*/ 	.byte	0x06
	.zero		1


	//   ....[28]....
        /*0920*/ 	.word	0x00005400
        /*0924*/ 	.word	0x000000ff
        /*0928*/ 	.word	0x00016850
        /*092c*/ 	.short	0x010a
        /*092e*/ 	.byte	0x06
	.zero		1


	//   ....[29]....
        /*0930*/ 	.word	0x00005440
        /*0934*/ 	.word	0x000000ff
        /*0938*/ 	.word	0x00016850
        /*093c*/ 	.short	0x010a
        /*093e*/ 	.byte	0x06
	.zero		1


	//   ....[30]....
        /*0940*/ 	.word	0x00005880
        /*0944*/ 	.word	0x00000007
        /*0948*/ 	.word	0x00000000
        /*094c*/ 	.short	0x0101
        /*094e*/ 	.byte	0x3f
	.zero		1


	//   ....[31]....
        /*0950*/ 	.word	0x00007400
        /*0954*/ 	.word	0x00000005
        /*0958*/ 	.word	0x00000000
        /*095c*/ 	.short	0x0101
        /*095e*/ 	.byte	0x3f
	.zero		1


	//   ....[32]....
        /*0960*/ 	.word	0x00008220
        /*0964*/ 	.word	0x000000ff
        /*0968*/ 	.word	0x00016830
        /*096c*/ 	.short	0x010a
        /*096e*/ 	.byte	0x06
	.zero		1


	//   ....[33]....
        /*0970*/ 	.word	0x00008260
        /*0974*/ 	.word	0x000000ff
        /*0978*/ 	.word	0x00016830
        /*097c*/ 	.short	0x010a
        /*097e*/ 	.byte	0x06
	.zero		1


	//   ....[34]....
        /*0980*/ 	.word	0x00008460
        /*0984*/ 	.word	0x000000ff
        /*0988*/ 	.word	0x00016850
        /*098c*/ 	.short	0x010a
        /*098e*/ 	.byte	0x06
	.zero		1


	//   ....[35]....
        /*0990*/ 	.word	0x000084a0
        /*0994*/ 	.word	0x000000ff
        /*0998*/ 	.word	0x00016850
        /*099c*/ 	.short	0x010a
        /*099e*/ 	.byte	0x06
	.zero		1


	//   ....[36]....
        /*09a0*/ 	.word	0x00009500
        /*09a4*/ 	.word	0x0000001b
        /*09a8*/ 	.word	0x00000000
        /*09ac*/ 	.short	0x0101
        /*09ae*/ 	.byte	0x3f
	.zero		1


	//   ....[37]....
        /*09b0*/ 	.word	0x000097c0
        /*09b4*/ 	.word	0x0000001f
        /*09b8*/ 	.word	0x00000000
        /*09bc*/ 	.short	0x0101
        /*09be*/ 	.byte	0x3f
	.zero		1


	//   ....[38]....
        /*09c0*/ 	.word	0x00009f50
        /*09c4*/ 	.word	0x000000ff
        /*09c8*/ 	.word	0x00016830
        /*09cc*/ 	.short	0x010a
        /*09ce*/ 	.byte	0x06
	.zero		1


	//   ....[39]....
        /*09d0*/ 	.word	0x00009f90
        /*09d4*/ 	.word	0x000000ff
        /*09d8*/ 	.word	0x00016830
        /*09dc*/ 	.short	0x010a
        /*09de*/ 	.byte	0x06
	.zero		1


	//   ....[40]....
        /*09e0*/ 	.word	0x0000a190
        /*09e4*/ 	.word	0x000000ff
        /*09e8*/ 	.word	0x00016850
        /*09ec*/ 	.short	0x010a
        /*09ee*/ 	.byte	0x06
	.zero		1


	//   ....[41]....
        /*09f0*/ 	.word	0x0000a1d0
        /*09f4*/ 	.word	0x000000ff
        /*09f8*/ 	.word	0x00016850
        /*09fc*/ 	.short	0x010a
        /*09fe*/ 	.byte	0x06
	.zero		1


	//   ....[42]....
        /*0a00*/ 	.word	0x0000a640
        /*0a04*/ 	.word	0x00000002
        /*0a08*/ 	.word	0x00000000
        /*0a0c*/ 	.short	0x0101
        /*0a0e*/ 	.byte	0x3f
	.zero		1


	//   ....[43]....
        /*0a10*/ 	.word	0x0000c400
        /*0a14*/ 	.word	0x0000001b
        /*0a18*/ 	.word	0x00000000
        /*0a1c*/ 	.short	0x0101
        /*0a1e*/ 	.byte	0x3f
	.zero		1


	//   ....[44]....
        /*0a20*/ 	.word	0x0000cc20
        /*0a24*/ 	.word	0x000000ff
        /*0a28*/ 	.word	0x00016850
        /*0a2c*/ 	.short	0x010a
        /*0a2e*/ 	.byte	0x05
	.zero		1


	//   ....[45]....
        /*0a30*/ 	.word	0x0000cc60
        /*0a34*/ 	.word	0x000000ff
        /*0a38*/ 	.word	0x00016850
        /*0a3c*/ 	.short	0x010a
        /*0a3e*/ 	.byte	0x05
	.zero		1


	//   ....[46]....
        /*0a40*/ 	.word	0x0000d190
        /*0a44*/ 	.word	0x00000009
        /*0a48*/ 	.word	0x00000000
        /*0a4c*/ 	.short	0x0101
        /*0a4e*/ 	.byte	0x3f
	.zero		1


	//   ....[47]....
        /*0a50*/ 	.word	0x0000e160
        /*0a54*/ 	.word	0x00000000
        /*0a58*/ 	.word	0x00000000
        /*0a5c*/ 	.short	0x0101
        /*0a5e*/ 	.byte	0x3f
	.zero		1


	//   ....[48]....
        /*0a60*/ 	.word	0x0000e7f0
        /*0a64*/ 	.word	0x00000006
        /*0a68*/ 	.word	0x00000000
        /*0a6c*/ 	.short	0x0101
        /*0a6e*/ 	.byte	0x3f
	.zero		1


	//   ....[49]....
        /*0a70*/ 	.word	0x00011c90
        /*0a74*/ 	.word	0x00000000
        /*0a78*/ 	.word	0x00016840
        /*0a7c*/ 	.short	0x010a
        /*0a7e*/ 	.byte	0x3f
	.zero		1


	//   ....[50]....
        /*0a80*/ 	.word	0x00012c80
        /*0a84*/ 	.word	0x00000011
        /*0a88*/ 	.word	0x00016800
        /*0a8c*/ 	.short	0x0107
        /*0a8e*/ 	.byte	0x3f
	.zero		1


	//   ....[51]....
        /*0a90*/ 	.word	0x00012d70
        /*0a94*/ 	.word	0x00000011
        /*0a98*/ 	.word	0x00016800
        /*0a9c*/ 	.short	0x0101
        /*0a9e*/ 	.byte	0x3f
	.zero		1


	//   ....[52]....
        /*0aa0*/ 	.word	0x00012d90
        /*0aa4*/ 	.word	0x00000011
        /*0aa8*/ 	.word	0x00016820
        /*0aac*/ 	.short	0x010a
        /*0aae*/ 	.byte	0x3f
	.zero		1


	//   ....[53]....
        /*0ab0*/ 	.word	0x00013170
        /*0ab4*/ 	.word	0x00000002
        /*0ab8*/ 	.word	0x00016840
        /*0abc*/ 	.short	0x010a
        /*0abe*/ 	.byte	0x3f
	.zero		1


	//   ....[54]....
        /*0ac0*/ 	.word	0x000133f0
        /*0ac4*/ 	.word	0x00000003
        /*0ac8*/ 	.word	0x00000060
        /*0acc*/ 	.short	0x010a
        /*0ace*/ 	.byte	0x3f
	.zero		1


	//   ....[55]....
        /*0ad0*/ 	.word	0x00013930
        /*0ad4*/ 	.word	0x00000002
        /*0ad8*/ 	.word	0x00016840
        /*0adc*/ 	.short	0x010a
        /*0ade*/ 	.byte	0x3f
	.zero		1


	//   ....[56]....
        /*0ae0*/ 	.word	0x00013bb0
        /*0ae4*/ 	.word	0x0000000a
        /*0ae8*/ 	.word	0x00000060
        /*0aec*/ 	.short	0x010a
        /*0aee*/ 	.byte	0x3f
	.zero		1


	//   ....[57]....
        /*0af0*/ 	.word	0x00014040
        /*0af4*/ 	.word	0x00000002
        /*0af8*/ 	.word	0x00016840
        /*0afc*/ 	.short	0x010a
        /*0afe*/ 	.byte	0x3f
	.zero		1


	//   ....[58]....
        /*0b00*/ 	.word	0x000142d0
        /*0b04*/ 	.word	0x00000007
        /*0b08*/ 	.word	0x00000060
        /*0b0c*/ 	.short	0x010a
        /*0b0e*/ 	.byte	0x3f
	.zero		1


	//   ....[59]....
        /*0b10*/ 	.word	0x00014710
        /*0b14*/ 	.word	0x00000003
        /*0b18*/ 	.word	0x00016860
        /*0b1c*/ 	.short	0x010a
        /*0b1e*/ 	.byte	0x3f
	.zero		1


	//   ....[60]....
        /*0b20*/ 	.word	0x00015a80
        /*0b24*/ 	.word	0x00000009
        /*0b28*/ 	.word	0x00016820
        /*0b2c*/ 	.short	0x010a
        /*0b2e*/ 	.byte	0x3f
	.zero		1


	//   ....[61]....
        /*0b30*/ 	.word	0x00015c20
        /*0b34*/ 	.word	0x00000007
        /*0b38*/ 	.word	0x00000000
        /*0b3c*/ 	.short	0x010a
        /*0b3e*/ 	.byte	0x3f
	.zero		1


	//   ....[62]....
        /*0b40*/ 	.word	0x00015c90
        /*0b44*/ 	.word	0x00000003
        /*0b48*/ 	.word	0x00000000
        /*0b4c*/ 	.short	0x010a
        /*0b4e*/ 	.byte	0x3f
	.zero		1


	//   ....[63]....
        /*0b50*/ 	.word	0x00015cf0
        /*0b54*/ 	.word	0x00000005
        /*0b58*/ 	.word	0x00000000
        /*0b5c*/ 	.short	0x010a
        /*0b5e*/ 	.byte	0x3f
	.zero		1


	//   ....[64]....
        /*0b60*/ 	.word	0x00015d20
        /*0b64*/ 	.word	0x00000003
        /*0b68*/ 	.word	0x00000000
        /*0b6c*/ 	.short	0x010a
        /*0b6e*/ 	.byte	0x3f
	.zero		1


	//   ....[65]....
        /*0b70*/ 	.word	0x00015d90
        /*0b74*/ 	.word	0x00000003
        /*0b78*/ 	.word	0x00016800
        /*0b7c*/ 	.short	0x010a
        /*0b7e*/ 	.byte	0x3f
	.zero		1


	//   ....[66]....
        /*0b80*/ 	.word	0x00015de0
        /*0b84*/ 	.word	0x00000003
        /*0b88*/ 	.word	0x00016830
        /*0b8c*/ 	.short	0x010a
        /*0b8e*/ 	.byte	0x3f
	.zero		1


	//   ....[67]....
        /*0b90*/ 	.word	0x00015e40
        /*0b94*/ 	.word	0x00000007
        /*0b98*/ 	.word	0x00016830
        /*0b9c*/ 	.short	0x010a
        /*0b9e*/ 	.byte	0x3f
	.zero		1


	//   ....[68]....
        /*0ba0*/ 	.word	0x00015ea0
        /*0ba4*/ 	.word	0x00000007
        /*0ba8*/ 	.word	0x00016850
        /*0bac*/ 	.short	0x010a
        /*0bae*/ 	.byte	0x3f
	.zero		1


	//   ....[69]....
        /*0bb0*/ 	.word	0x00015f00
        /*0bb4*/ 	.word	0x00000009
        /*0bb8*/ 	.word	0x00016830
        /*0bbc*/ 	.short	0x010a
        /*0bbe*/ 	.byte	0x3f
	.zero		1


	//   ....[70]....
        /*0bc0*/ 	.word	0x00015f60
        /*0bc4*/ 	.word	0x00000002
        /*0bc8*/ 	.word	0x00016850
        /*0bcc*/ 	.short	0x010a
        /*0bce*/ 	.byte	0x3f
	.zero		1


	//   ....[71]....
        /*0bd0*/ 	.word	0x00015fc0
        /*0bd4*/ 	.word	0x00000009
        /*0bd8*/ 	.word	0x00016830
        /*0bdc*/ 	.short	0x010a
        /*0bde*/ 	.byte	0x3f
	.zero		1


	//   ....[72]....
        /*0be0*/ 	.word	0x00016020
        /*0be4*/ 	.word	0x00000002
        /*0be8*/ 	.word	0x00016850
        /*0bec*/ 	.short	0x010a
        /*0bee*/ 	.byte	0x3f
	.zero		1


	//   ....[73]....
        /*0bf0*/ 	.word	0x00016080
        /*0bf4*/ 	.word	0x00000006
        /*0bf8*/ 	.word	0x00016850
        /*0bfc*/ 	.short	0x010a
        /*0bfe*/ 	.byte	0x3f
	.zero		1


	//   ....[74]....
        /*0c00*/ 	.word	0x00016220
        /*0c04*/ 	.word	0x00000000
        /*0c08*/ 	.word	0x00016840
        /*0c0c*/ 	.short	0x010a
        /*0c0e*/ 	.byte	0x3f
	.zero		1


	//   ....[75]....
        /*0c10*/ 	.word	0x00017170
        /*0c14*/ 	.word	0x00000011
        /*0c18*/ 	.word	0x00016820
        /*0c1c*/ 	.short	0x010a
        /*0c1e*/ 	.byte	0x3f
	.zero		1


	//   ....[76]....
        /*0c20*/ 	.word	0x000171c0
        /*0c24*/ 	.word	0x00000002
        /*0c28*/ 	.word	0x00016840
        /*0c2c*/ 	.short	0x010a
        /*0c2e*/ 	.byte	0x3f
	.zero		1


	//   ....[77]....
        /*0c30*/ 	.word	0x00017210
        /*0c34*/ 	.word	0x00000003
        /*0c38*/ 	.word	0x00000060
        /*0c3c*/ 	.short	0x010a
        /*0c3e*/ 	.byte	0x3f
	.zero		1


	//   ....[78]....
        /*0c40*/ 	.word	0x00017260
        /*0c44*/ 	.word	0x00000002
        /*0c48*/ 	.word	0x00016840
        /*0c4c*/ 	.short	0x010a
        /*0c4e*/ 	.byte	0x3f
	.zero		1


	//   ....[79]....
        /*0c50*/ 	.word	0x000172b0
        /*0c54*/ 	.word	0x0000000a
        /*0c58*/ 	.word	0x00000060
        /*0c5c*/ 	.short	0x010a
        /*0c5e*/ 	.byte	0x3f
	.zero		1


	//   ....[80]....
        /*0c60*/ 	.word	0x00017300
        /*0c64*/ 	.word	0x00000002
        /*0c68*/ 	.word	0x00016840
        /*0c6c*/ 	.short	0x010a
        /*0c6e*/ 	.byte	0x3f
	.zero		1


	//   ....[81]....
        /*0c70*/ 	.word	0x00017350
        /*0c74*/ 	.word	0x00000007
        /*0c78*/ 	.word	0x00000060
        /*0c7c*/ 	.short	0x010a
        /*0c7e*/ 	.byte	0x3f
	.zero		1


	//   ....[82]....
        /*0c80*/ 	.word	0x000173a0
        /*0c84*/ 	.word	0x00000003
        /*0c88*/ 	.word	0x00016860
        /*0c8c*/ 	.short	0x010a
        /*0c8e*/ 	.byte	0x3f
	.zero		1


	//   ....[83]....
        /*0c90*/ 	.word	0x00017dc0
        /*0c94*/ 	.word	0x00000009
        /*0c98*/ 	.word	0x00016820
        /*0c9c*/ 	.short	0x010a
        /*0c9e*/ 	.byte	0x3f
	.zero		1


	//   ....[84]....
        /*0ca0*/ 	.word	0x00017f60
        /*0ca4*/ 	.word	0x00000007
        /*0ca8*/ 	.word	0x00000000
        /*0cac*/ 	.short	0x010a
        /*0cae*/ 	.byte	0x3f
	.zero		1


	//   ....[85]....
        /*0cb0*/ 	.word	0x00017fb0
        /*0cb4*/ 	.word	0x00000003
        /*0cb8*/ 	.word	0x00000000
        /*0cbc*/ 	.short	0x010a
        /*0cbe*/ 	.byte	0x3f
	.zero		1


	//   ....[86]....
        /*0cc0*/ 	.word	0x00018000
        /*0cc4*/ 	.word	0x00000005
        /*0cc8*/ 	.word	0x00000000
        /*0ccc*/ 	.short	0x010a
        /*0cce*/ 	.byte	0x3f
	.zero		1


	//----- nvinfo : EIATTR_NUM_MBARRIERS
	.align		4
.L_1511:
        /*0cd0*/ 	.byte	0x03, 0x38
        /*0cd2*/ 	.short	0x0016


	//----- nvinfo : EIATTR_EXIT_INSTR_OFFSETS
	.align		4
        /*0cd4*/ 	.byte	0x04, 0x1c
        /*0cd6*/ 	.short	(.L_1513 - .L_1512)


	//   ....[0]....
.L_1512:
        /*0cd8*/ 	.word	0x00000a80


	//   ....[1]....
        /*0cdc*/ 	.word	0x0000f790


	//   ....[2]....
        /*0ce0*/ 	.word	0x00015d70


	//----- nvinfo : EIATTR_MAX_THREADS
	.align		4
.L_1513:
        /*0ce4*/ 	.byte	0x04, 0x05
        /*0ce6*/ 	.short	(.L_1515 - .L_1514)
.L_1514:
        /*0ce8*/ 	.word	0x00000200
        /*0cec*/ 	.word	0x00000001
        /*0cf0*/ 	.word	0x00000001


	//----- nvinfo : EIATTR_CRS_STACK_SIZE
	.align		4
.L_1515:
        /*0cf4*/ 	.byte	0x04, 0x1e
        /*0cf6*/ 	.short	(.L_1517 - .L_1516)
.L_1516:
        /*0cf8*/ 	.word	0x00000000


	//----- nvinfo : EIATTR_CBANK_PARAM_SIZE
	.align		4
.L_1517:
        /*0cfc*/ 	.byte	0x03, 0x19
        /*0cfe*/ 	.short	0x0af0


	//----- nvinfo : EIATTR_PARAM_CBANK
	.align		4
        /*0d00*/ 	.byte	0x04, 0x0a
        /*0d02*/ 	.short	(.L_1519 - .L_1518)
	.align		4
.L_1518:
        /*0d04*/ 	.word	index@(.nv.constant0._ZN7cutlass13device_kernelIN5flash11enable_sm90INS1_16FlashAttnFwdSm90INS1_25CollectiveMainloopFwdSm90ILi2EN4cute5tupleIJNS5_1CILi1EEES8_S8_EEENS6_IJNS7_ILi192EEENS7_ILi128EEENS7_ILi64EEEEEELi64ENS_10bfloat16_tEfNS_4arch4Sm90ELb0ELb1ELb0ELb1ELb0ELb0ELb0ELb1ELb1ELb1ELb1ELb0EEENS1_21CollectiveEpilogueFwdINS6_IJSA_SC_SB_EEES9_SE_SG_Li384ELb1ELb1ELb1ELb0EEENS1_36VarlenDynamicPersistentTileSchedulerILi192ELi128ELi384ELi128ELb1ELb1ELb1ELb1ELb0ELb1EEEEEEEEEvNT_6ParamsE)
        /*0d08*/ 	.short	0x0210
        /*0d0a*/ 	.short	0x0af0


	//----- nvinfo : EIATTR_SW_WAR
	.align		4
.L_1519:
        /*0d0c*/ 	.byte	0x04, 0x36
        /*0d0e*/ 	.short	(.L_1521 - .L_1520)
.L_1520:
        /*0d10*/ 	.word	0x00000008
.L_1521:


//--------------------- .nv.info._ZN7cutlass13device_kernelIN5flash11enable_sm90INS1_16FlashAttnFwdSm90INS1_25CollectiveMainloopFwdSm90ILi2EN4cute5tupleIJNS5_1CILi1EEES8_S8_EEENS6_IJNS7_ILi192EEENS7_ILi128EEENS7_ILi64EEEEEELi64ENS_10bfloat16_tEfNS_4arch4Sm90ELb0ELb1ELb0ELb1ELb0ELb1ELb0ELb1ELb1ELb1ELb1ELb0EEENS1_21CollectiveEpilogueFwdINS6_IJSA_SC_SB_EEES9_SE_SG_Li384ELb1ELb1ELb1ELb0EEENS1_36VarlenDynamicPersistentTileSchedulerILi192ELi128ELi384ELi128ELb1ELb1ELb1ELb1ELb0ELb1EEEEEEEEEvNT_6ParamsE --------------------------
	.section	.nv.info._ZN7cutlass13device_kernelIN5flash11enable_sm90INS1_16FlashAttnFwdSm90INS1_25CollectiveMainloopFwdSm90ILi2EN4cute5tupleIJNS5_1CILi1EEES8_S8_EEENS6_IJNS7_ILi192EEENS7_ILi128EEENS7_ILi64EEEEEELi64ENS_10bfloat16_tEfNS_4arch4Sm90ELb0ELb1ELb0ELb1ELb0ELb1ELb0ELb1ELb1ELb1ELb1ELb0EEENS1_21CollectiveEpilogueFwdINS6_IJSA_SC_SB_EEES9_SE_SG_Li384ELb1ELb1ELb1ELb0EEENS1_36VarlenDynamicPersistentTileSchedulerILi192ELi128ELi384ELi128ELb1ELb1ELb1ELb1ELb0ELb1EEEEEEEEEvNT_6ParamsE,"",@"SHT_CUDA_INFO"
	.sectionflags	@""
	.align	4


	//----- nvinfo : EIATTR_CUDA_API_VERSION
	.align		4
        /*0000*/ 	.byte	0x04, 0x37
        /*0002*/ 	.short	(.L_1523 - .L_1522)
.L_1522:
        /*0004*/ 	.word	0x00000082


	//----- nvinfo : EIATTR_KPARAM_INFO
	.align		4
.L_1523:
        /*0008*/ 	.byte	0x04, 0x17
        /*000a*/ 	.short	(.L_1525 - .L_1524)
.L_1524:
        /*000c*/ 	.word	0x00000000
        /*0010*/ 	.short	0x0000
        /*0012*/ 	.short	0x0070
        /*0014*/ 	.byte	0x00, 0xf0, 0x01, 0x2a


	//----- nvinfo : EIATTR_SPARSE_MMA_MASK
	.align		4
.L_1525:
        /*0018*/ 	.byte	0x03, 0x50
        /*001a*/ 	.short	0x0000


	//----- nvinfo : EIATTR_MAXREG_COUNT
	.align		4
        /*001c*/ 	.byte	0x03, 0x1b
        /*001e*/ 	.short	0x0080


	//----- nvinfo : EIATTR_NUM_BARRIERS
	.align		4
        /*0020*/ 	.byte	0x02, 0x4c
        /*0022*/ 	.byte	0x10
	.zero		1


	//----- nvinfo : EIATTR_EXTERNS
	.align		4
        /*0024*/ 	.byte	0x04, 0x0f
        /*0026*/ 	.short	(.L_1527 - .L_1526)


	//   ....[0]....
	.align		4
.L_1526:
        /*0028*/ 	.word	index@(__assertfail)


	//----- nvinfo : EIATTR_ANNOTATIONS
	.align		4
.L_1527:
        /*002c*/ 	.byte	0x04, 0x55
        /*002e*/ 	.short	(.L_1529 - .L_1528)


	//   ....[0]....
.L_1528:
        /* <DEDUP_REMOVED lines=81> */


	//----- nvinfo : EIATTR_MERCURY_ISA_VERSION
	.align		4
.L_1529:
        /*0530*/ 	.byte	0x03, 0x5f
        /*0532*/ 	.short	0x0101


	//----- nvinfo : EIATTR_UNUSED_LOAD_BYTE_OFFSET
	.align		4
        /*0534*/ 	.byte	0x04, 0x44
        /*0536*/ 	.short	(.L_1531 - .L_1530)


	//   ....[0]....
.L_1530:
        /*0538*/ 	.word	0x00000ae0
        /*053c*/ 	.word	0x0000fff0


	//   ....[1]....
        /*0540*/ 	.word	0x00015780
        /*0544*/ 	.word	0x0000fff0


	//----- nvinfo : EIATTR_INT_WARP_WIDE_INSTR_OFFSETS
	.align		4
.L_1531:
        /*0548*/ 	.byte	0x04, 0x31
        /*054a*/ 	.short	(.L_1533 - .L_1532)


	//   ....[0]....
.L_1532:
        /*054c*/ 	.word	0x00000180


	//   ....[1]....
        /*0550*/ 	.word	0x00000220


	//   ....[2]....
        /*0554*/ 	.word	0x00000290


	//   ....[3]....
        /*0558*/ 	.word	0x0001ae00


	//   ....[4]....
        /*055c*/ 	.word	0x0001ae90


	//   ....[5]....
        /*0560*/ 	.word	0x0001def0


	//   ....[6]....
        /*0564*/ 	.word	0x0001df80


	//----- nvinfo : EIATTR_COOP_GROUP_MASK_REGIDS
	.align		4
.L_1533:
        /*0568*/ 	.byte	0x04, 0x29
        /*056a*/ 	.short	(.L_1535 - .L_1534)


	//   ....[0]....
.L_1534:
        /*056c*/ 	.word	0xffffffff


	//   ....[1]....
        /*0570*/ 	.word	0xffffffff


	//   ....[2]....
        /*0574*/ 	.word	0xffffffff


	//   ....[3]....
        /*0578*/ 	.word	0xffffffff


	//   ....[4]....
        /*057c*/ 	.word	0xffffffff


	//   ....[5]....
        /*0580*/ 	.word	0xffffffff


	//   ....[6]....
        /*0584*/ 	.word	0xffffffff


	//   ....[7]....
        /*0588*/ 	.word	0xffffffff


	//   ....[8]....
        /*058c*/ 	.word	0xffffffff


	//   ....[9]....
        /*0590*/ 	.word	0xffffffff


	//   ....[10]....
        /*0594*/ 	.word	0xffffffff


	//   ....[11]....
        /*0598*/ 	.word	0xffffffff


	//   ....[12]....
        /*059c*/ 	.word	0xffffffff


	//   ....[13]....
        /*05a0*/ 	.word	0xffffffff


	//   ....[14]....
        /*05a4*/ 	.word	0xffffffff


	//   ....[15]....
        /*05a8*/ 	.word	0xffffffff


	//   ....[16]....
        /*05ac*/ 	.word	0xffffffff


	//   ....[17]....
        /*05b0*/ 	.word	0xffffffff


	//   ....[18]....
        /*05b4*/ 	.word	0xffffffff


	//   ....[19]....
        /*05b8*/ 	.word	0xffffffff


	//   ....[20]....
        /*05bc*/ 	.word	0xffffffff


	//   ....[21]....
        /*05c0*/ 	.word	0xffffffff


	//   ....[22]....
        /*05c4*/ 	.word	0xffffffff


	//   ....[23]....
        /*05c8*/ 	.word	0xffffffff


	//   ....[24]....
        /*05cc*/ 	.word	0xffffffff


	//   ....[25]....
        /*05d0*/ 	.word	0xffffffff


	//   ....[26]....
        /*05d4*/ 	.word	0xffffffff


	//   ....[27]....
        /*05d8*/ 	.word	0xffffffff


	//   ....[28]....
        /*05dc*/ 	.word	0xffffffff


	//   ....[29]....
        /*05e0*/ 	.word	0xffffffff


	//   ....[30]....
        /*05e4*/ 	.word	0xffffffff


	//   ....[31]....
        /*05e8*/ 	.word	0xffffffff


	//   ....[32]....
        /*05ec*/ 	.word	0xffffffff


	//   ....[33]....
        /*05f0*/ 	.word	0xffffffff


	//   ....[34]....
        /*05f4*/ 	.word	0xffffffff


	//   ....[35]....
        /*05f8*/ 	.word	0xffffffff


	//   ....[36]....
        /*05fc*/ 	.word	0xffffffff


	//   ....[37]....
        /*0600*/ 	.word	0xffffffff


	//   ....[38]....
        /*0604*/ 	.word	0xffffffff


	//   ....[39]....
        /*0608*/ 	.word	0xffffffff


	//   ....[40]....
        /*060c*/ 	.word	0xffffffff


	//   ....[41]....
        /*0610*/ 	.word	0xffffffff


	//   ....[42]....
        /*0614*/ 	.word	0xffffffff


	//   ....[43]....
        /*0618*/ 	.word	0xffffffff


	//   ....[44]....
        /*061c*/ 	.word	0xffffffff


	//   ....[45]....
        /*0620*/ 	.word	0xffffffff


	//   ....[46]....
        /*0624*/ 	.word	0xffffffff


	//   ....[47]....
        /*0628*/ 	.word	0xffffffff


	//   ....[48]....
        /*062c*/ 	.word	0xffffffff


	//   ....[49]....
        /*0630*/ 	.word	0xffffffff


	//   ....[50]....
        /*0634*/ 	.word	0xffffffff


	//   ....[51]....
        /*0638*/ 	.word	0xffffffff


	//   ....[52]....
        /*063c*/ 	.word	0xffffffff


	//   ....[53]....
        /*0640*/ 	.word	0xffffffff


	//   ....[54]....
        /*0644*/ 	.word	0xffffffff


	//   ....[55]....
        /*0648*/ 	.word	0xffffffff


	//   ....[56]....
        /*064c*/ 	.word	0xffffffff


	//   ....[57]....
        /*0650*/ 	.word	0xffffffff


	//   ....[58]....
        /*0654*/ 	.word	0xffffffff


	//   ....[59]....
        /*0658*/ 	.word	0xffffffff


	//   ....[60]....
        /*065c*/ 	.word	0xffffffff


	//   ....[61]....
        /*0660*/ 	.word	0xffffffff


	//   ....[62]....
        /*0664*/ 	.word	0xffffffff


	//   ....[63]....
        /*0668*/ 	.word	0xffffffff


	//   ....[64]....
        /*066c*/ 	.word	0xffffffff


	//   ....[65]....
        /*0670*/ 	.word	0xffffffff


	//   ....[66]....
        /*0674*/ 	.word	0xffffffff


	//   ....[67]....
        /*0678*/ 	.word	0xffffffff


	//   ....[68]....
        /*067c*/ 	.word	0xffffffff


	//   ....[69]....
        /*0680*/ 	.word	0xffffffff


	//   ....[70]....
        /*0684*/ 	.word	0xffffffff


	//   ....[71]....
        /*0688*/ 	.word	0xffffffff


	//   ....[72]....
        /*068c*/ 	.word	0xffffffff


	//   ....[73]....
        /*0690*/ 	.word	0xffffffff


	//   ....[74]....
        /*0694*/ 	.word	0xffffffff


	//   ....[75]....
        /*0698*/ 	.word	0xffffffff


	//   ....[76]....
        /*069c*/ 	.word	0xffffffff


	//   ....[77]....
        /*06a0*/ 	.word	0xffffffff


	//   ....[78]....
        /*06a4*/ 	.word	0xffffffff


	//   ....[79]....
        /*06a8*/ 	.word	0xffffffff


	//   ....[80]....
        /*06ac*/ 	.word	0xffffffff


	//   ....[81]....
        /*06b0*/ 	.word	0xffffffff


	//   ....[82]....
        /*06b4*/ 	.word	0xffffffff


	//   ....[83]....
        /*06b8*/ 	.word	0xffffffff


	//   ....[84]....
        /*06bc*/ 	.word	0xffffffff


	//   ....[85]....
        /*06c0*/ 	.word	0xffffffff


	//   ....[86]....
        /*06c4*/ 	.word	0xffffffff


	//   ....[87]....
        /*06c8*/ 	.word	0xffffffff


	//   ....[88]....
        /*06cc*/ 	.word	0xffffffff


	//   ....[89]....
        /*06d0*/ 	.word	0xffffffff


	//   ....[90]....
        /*06d4*/ 	.word	0xffffffff


	//   ....[91]....
        /*06d8*/ 	.word	0xffffffff


	//   ....[92]....
        /*06dc*/ 	.word	0xffffffff


	//   ....[93]....
        /*06e0*/ 	.word	0xffffffff


	//   ....[94]....
        /*06e4*/ 	.word	0xffffffff


	//   ....[95]....
        /*06e8*/ 	.word	0xffffffff


	//   ....[96]....
        /*06ec*/ 	.word	0xffffffff


	//   ....[97]....
        /*06f0*/ 	.word	0xffffffff


	//   ....[98]....
        /*06f4*/ 	.word	0xffffffff


	//   ....[99]....
        /*06f8*/ 	.word	0xffffffff


	//   ....[100]....
        /*06fc*/ 	.word	0xffffffff


	//   ....[101]....
        /*0700*/ 	.word	0xffffffff


	//   ....[102]....
        /*0704*/ 	.word	0xffffffff


	//   ....[103]....
        /*0708*/ 	.word	0xffffffff


	//   ....[104]....
        /*070c*/ 	.word	0xffffffff


	//   ....[105]....
        /*0710*/ 	.word	0xffffffff


	//   ....[106]....
        /*0714*/ 	.word	0xffffffff


	//   ....[107]....
        /*0718*/ 	.word	0xffffffff


	//   ....[108]....
        /*071c*/ 	.word	0xffffffff


	//   ....[109]....
        /*0720*/ 	.word	0xffffffff


	//   ....[110]....
        /*0724*/ 	.word	0xffffffff


	//   ....[111]....
        /*0728*/ 	.word	0xffffffff


	//   ....[112]....
        /*072c*/ 	.word	0xffffffff


	//   ....[113]....
        /*0730*/ 	.word	0xffffffff


	//   ....[114]....
        /*0734*/ 	.word	0xffffffff


	//   ....[115]....
        /*0738*/ 	.word	0xffffffff


	//   ....[116]....
        /*073c*/ 	.word	0xffffffff


	//   ....[117]....
        /*0740*/ 	.word	0xffffffff


	//   ....[118]....
        /*0744*/ 	.word	0xffffffff


	//   ....[119]....
        /*0748*/ 	.word	0xffffffff


	//   ....[120]....
        /*074c*/ 	.word	0xffffffff


	//   ....[121]....
        /*0750*/ 	.word	0xffffffff


	//   ....[122]....
        /*0754*/ 	.word	0xffffffff


	//   ....[123]....
        /*0758*/ 	.word	0xffffffff


	//   ....[124]....
        /*075c*/ 	.word	0xffffffff


	//   ....[125]....
        /*0760*/ 	.word	0xffffffff


	//   ....[126]....
        /*0764*/ 	.word	0xffffffff


	//   ....[127]....
        /*0768*/ 	.word	0xffffffff


	//   ....[128]....
        /*076c*/ 	.word	0xffffffff


	//   ....[129]....
        /*0770*/ 	.word	0xffffffff


	//   ....[130]....
        /*0774*/ 	.word	0xffffffff


	//   ....[131]....
        /*0778*/ 	.word	0xffffffff


	//   ....[132]....
        /*077c*/ 	.word	0xffffffff


	//   ....[133]....
        /*0780*/ 	.word	0xffffffff


	//   ....[134]....
        /*0784*/ 	.word	0xffffffff


	//   ....[135]....
        /*0788*/ 	.word	0xffffffff


	//   ....[136]....
        /*078c*/ 	.word	0x0500000f


	//   ....[137]....
        /*0790*/ 	.word	0x0500000f


	//   ....[138]....
        /*0794*/ 	.word	0x0500000f


	//   ....[139]....
        /*0798*/ 	.word	0x0500000f


	//   ....[140]....
        /*079c*/ 	.word	0x0500000f


	//   ....[141]....
        /*07a0*/ 	.word	0x0500000f


	//   ....[142]....
        /*07a4*/ 	.word	0x0500000f


	//   ....[143]....
        /*07a8*/ 	.word	0x0500000f


	//   ....[144]....
        /*07ac*/ 	.word	0x0500000f


	//   ....[145]....
        /*07b0*/ 	.word	0x0500000f


	//   ....[146]....
        /*07b4*/ 	.word	0x0500000f


	//   ....[147]....
        /*07b8*/ 	.word	0x0500000f


	//   ....[148]....
        /*07bc*/ 	.word	0x0500000f


	//   ....[149]....
        /*07c0*/ 	.word	0x0500000f


	//   ....[150]....
        /*07c4*/ 	.word	0x0500000f


	//   ....[151]....
        /*07c8*/ 	.word	0x0500000f


	//   ....[152]....
        /*07cc*/ 	.word	0x0500000f


	//   ....[153]....
        /*07d0*/ 	.word	0x0500000f


	//   ....[154]....
        /*07d4*/ 	.word	0x0500000f


	//   ....[155]....
        /*07d8*/ 	.word	0x0500000f


	//   ....[156]....
        /*07dc*/ 	.word	0x0500000f


	//   ....[157]....
        /*07e0*/ 	.word	0x0500000f


	//   ....[158]....
        /*07e4*/ 	.word	0x0500000f


	//   ....[159]....
        /*07e8*/ 	.word	0x0500000f


	//   ....[160]....
        /*07ec*/ 	.word	0x0500000f


	//   ....[161]....
        /*07f0*/ 	.word	0x0500000f


	//   ....[162]....
        /*07f4*/ 	.word	0x0500000f


	//   ....[163]....
        /*07f8*/ 	.word	0x0500000f


	//   ....[164]....
        /*07fc*/ 	.word	0x0500000f


	//   ....[165]....
        /*0800*/ 	.word	0x0500000f


	//   ....[166]....
        /*0804*/ 	.word	0x0500000f


	//   ....[167]....
        /*0808*/ 	.word	0x0500000f


	//   ....[168]....
        /*080c*/ 	.word	0x0500000f


	//   ....[169]....
        /*0810*/ 	.word	0x0500000f


	//   ....[170]....
        /*0814*/ 	.word	0x0500000f


	//   ....[171]....
        /*0818*/ 	.word	0x0500000f


	//   ....[172]....
        /*081c*/ 	.word	0x0500000f


	//   ....[173]....
        /*0820*/ 	.word	0x0500000f


	//   ....[174]....
        /*0824*/ 	.word	0x0500000f


	//   ....[175]....
        /*0828*/ 	.word	0x0500000f


	//   ....[176]....
        /*082c*/ 	.word	0x0500000f


	//   ....[177]....
        /*0830*/ 	.word	0x0500000f


	//   ....[178]....
        /*0834*/ 	.word	0x0500000f


	//   ....[179]....
        /*0838*/ 	.word	0x0500000f


	//   ....[180]....
        /*083c*/ 	.word	0x0500000f


	//   ....[181]....
        /*0840*/ 	.word	0x0500000f


	//   ....[182]....
        /*0844*/ 	.word	0x0500000f


	//   ....[183]....
        /*0848*/ 	.word	0x0500000f


	//   ....[184]....
        /*084c*/ 	.word	0x0500000f


	//   ....[185]....
        /*0850*/ 	.word	0x0500000f


	//   ....[186]....
        /*0854*/ 	.word	0x0500000f


	//   ....[187]....
        /*0858*/ 	.word	0x0500000f


	//   ....[188]....
        /*085c*/ 	.word	0x0500000f


	//   ....[189]....
        /*0860*/ 	.word	0x0500000f


	//   ....[190]....
        /*0864*/ 	.word	0x0500000f


	//   ....[191]....
        /*0868*/ 	.word	0x0500000f


	//   ....[192]....
        /*086c*/ 	.word	0x0500000f


	//   ....[193]....
        /*0870*/ 	.word	0x0500000f


	//   ....[194]....
        /*0874*/ 	.word	0x0500000f


	//   ....[195]....
        /*0878*/ 	.word	0x0500000f


	//   ....[196]....
        /*087c*/ 	.word	0x0500000f


	//   ....[197]....
        /*0880*/ 	.word	0x0500000f


	//   ....[198]....
        /*0884*/ 	.word	0x0500000f


	//   ....[199]....
        /*0888*/ 	.word	0x0500000f


	//   ....[200]....
        /*088c*/ 	.word	0x0500000f


	//   ....[201]....
        /*0890*/ 	.word	0x0500000f


	//   ....[202]....
        /*0894*/ 	.word	0x0500000f


	//   ....[203]....
        /*0898*/ 	.word	0x0500000f


	//   ....[204]....
        /*089c*/ 	.word	0x0500000f


	//   ....[205]....
        /*08a0*/ 	.word	0x0500000f


	//   ....[206]....
        /*08a4*/ 	.word	0x0500000f


	//   ....[207]....
        /*08a8*/ 	.word	0x0500000f


	//   ....[208]....
        /*08ac*/ 	.word	0x0500000f


	//   ....[209]....
        /*08b0*/ 	.word	0x0500000f


	//   ....[210]....
        /*08b4*/ 	.word	0x0500000f


	//   ....[211]....
        /*08b8*/ 	.word	0x0500000f


	//   ....[212]....
        /*08bc*/ 	.word	0x0500000f


	//   ....[213]....
        /*08c0*/ 	.word	0x0500000f


	//   ....[214]....
        /*08c4*/ 	.word	0x0500000f


	//   ....[215]....
        /*08c8*/ 	.word	0x0500000f


	//   ....[216]....
        /*08cc*/ 	.word	0x0500000f


	//   ....[217]....
        /*08d0*/ 	.word	0x0500000f


	//----- nvinfo : EIATTR_COOP_GROUP_INSTR_OFFSETS
	.align		4
.L_1535:
        /*08d4*/ 	.byte	0x04, 0x28
        /*08d6*/ 	.short	(.L_1537 - .L_1536)


	//   ....[0]....
.L_1536:
        /*08d8*/ 	.word	0x00000060


	//   ....[1]....
        /*08dc*/ 	.word	0x00000190


	//   ....[2]....
        /*08e0*/ 	.word	0x00000240


	//   ....[3]....
        /*08e4*/ 	.word	0x00000400


	//   ....[4]....
        /*08e8*/ 	.word	0x00000560


	//   ....[5]....
        /*08ec*/ 	.word	0x00000680


	//   ....[6]....
        /*08f0*/ 	.word	0x000007e0


	//   ....[7]....
        /*08f4*/ 	.word	0x00006670


	//   ....[8]....
        /*08f8*/ 	.word	0x00006e40


	//   ....[9]....
        /*08fc*/ 	.word	0x00006e50


	//   ....[10]....
        /*0900*/ 	.word	0x00006e60


	//   ....[11]....
        /*0904*/ 	.word	0x00006e70


	//   ....[12]....
        /*0908*/ 	.word	0x00007180


	//   ....[13]....
        /*090c*/ 	.word	0x00007190


	//   ....[14]....
        /*0910*/ 	.word	0x000071a0


	//   ....[15]....
        /*0914*/ 	.word	0x000071b0


	//   ....[16]....
        /*0918*/ 	.word	0x00008580


	//   ....[17]....
        /*091c*/ 	.word	0x000085a0


	//   ....[18]....
        /*0920*/ 	.word	0x000085b0


	//   ....[19]....
        /*0924*/ 	.word	0x000085c0


	//   ....[20]....
        /*0928*/ 	.word	0x000086d0


	//   ....[21]....
        /*092c*/ 	.word	0x000086e0


	//   ....[22]....
        /*0930*/ 	.word	0x000086f0


	//   ....[23]....
        /*0934*/ 	.word	0x00008770


	//   ....[24]....
        /*0938*/ 	.word	0x00009f00


	//   ....[25]....
        /*093c*/ 	.word	0x0000a170


	//   ....[26]....
        /*0940*/ 	.word	0x0000b3b0


	//   ....[27]....
        /*0944*/ 	.word	0x0000b460


	//   ....[28]....
        /*0948*/ 	.word	0x0000bdd0


	//   ....[29]....
        /*094c*/ 	.word	0x0000be30


	//   ....[30]....
        /*0950*/ 	.word	0x0000d620


	//   ....[31]....
        /*0954*/ 	.word	0x0000d880


	//   ....[32]....
        /*0958*/ 	.word	0x0000e270


	//   ....[33]....
        /*095c*/ 	.word	0x0000e290


	//   ....[34]....
        /*0960*/ 	.word	0x0000f1f0


	//   ....[35]....
        /*0964*/ 	.word	0x0000f210


	//   ....[36]....
        /*0968*/ 	.word	0x00010780


	//   ....[37]....
        /*096c*/ 	.word	0x000107b0


	//   ....[38]....
        /*0970*/ 	.word	0x00010c80


	//   ....[39]....
        /*0974*/ 	.word	0x00010dc0


	//   ....[40]....
        /*0978*/ 	.word	0x00012820


	//   ....[41]....
        /*097c*/ 	.word	0x00012a40


	//   ....[42]....
        /*0980*/ 	.word	0x00013420


	//   ....[43]....
        /*0984*/ 	.word	0x00013450


	//   ....[44]....
        /*0988*/ 	.word	0x000141f0


	//   ....[45]....
        /*098c*/ 	.word	0x00014260


	//   ....[46]....
        /*0990*/ 	.word	0x00014f80


	//   ....[47]....
        /*0994*/ 	.word	0x00014fb0


	//   ....[48]....
        /*0998*/ 	.word	0x00015330


	//   ....[49]....
        /*099c*/ 	.word	0x00015340


	//   ....[50]....
        /*09a0*/ 	.word	0x00016070


	//   ....[51]....
        /*09a4*/ 	.word	0x00016090


	//   ....[52]....
        /*09a8*/ 	.word	0x000160a0


	//   ....[53]....
        /*09ac*/ 	.word	0x000160b0


	//   ....[54]....
        /*09b0*/ 	.word	0x000165f0


	//   ....[55]....
        /*09b4*/ 	.word	0x00016630


	//   ....[56]....
        /*09b8*/ 	.word	0x00016660


	//   ....[57]....
        /*09bc*/ 	.word	0x00016690


	//   ....[58]....
        /*09c0*/ 	.word	0x000166b0


	//   ....[59]....
        /*09c4*/ 	.word	0x000166c0


	//   ....[60]....
        /*09c8*/ 	.word	0x00016710


	//   ....[61]....
        /*09cc*/ 	.word	0x00016760


	//   ....[62]....
        /*09d0*/ 	.word	0x00016be0


	//   ....[63]....
        /*09d4*/ 	.word	0x00016bf0


	//   ....[64]....
        /*09d8*/ 	.word	0x00016e70


	//   ....[65]....
        /*09dc*/ 	.word	0x00016e80


	//   ....[66]....
        /*09e0*/ 	.word	0x00017960


	//   ....[67]....
        /*09e4*/ 	.word	0x00017990


	//   ....[68]....
        /*09e8*/ 	.word	0x000179b0


	//   ....[69]....
        /*09ec*/ 	.word	0x000179e0


	//   ....[70]....
        /*09f0*/ 	.word	0x00017a10


	//   ....[71]....
        /*09f4*/ 	.word	0x00017a20


	//   ....[72]....
        /*09f8*/ 	.word	0x00017a60


	//   ....[73]....
        /*09fc*/ 	.word	0x00017aa0


	//   ....[74]....
        /*0a00*/ 	.word	0x00017c10


	//   ....[75]....
        /*0a04*/ 	.word	0x00017e10


	//   ....[76]....
        /*0a08*/ 	.word	0x00017e40


	//   ....[77]....
        /*0a0c*/ 	.word	0x00017e70


	//   ....[78]....
        /*0a10*/ 	.word	0x00017ea0


	//   ....[79]....
        /*0a14*/ 	.word	0x00017ed0


	//   ....[80]....
        /*0a18*/ 	.word	0x00017f00


	//   ....[81]....
        /*0a1c*/ 	.word	0x00018090


	//   ....[82]....
        /*0a20*/ 	.word	0x000180c0


	//   ....[83]....
        /*0a24*/ 	.word	0x000180f0


	//   ....[84]....
        /*0a28*/ 	.word	0x00018120


	//   ....[85]....
        /*0a2c*/ 	.word	0x00018150


	//   ....[86]....
        /*0a30*/ 	.word	0x00018180


	//   ....[87]....
        /*0a34*/ 	.word	0x00018210


	//   ....[88]....
        /*0a38*/ 	.word	0x00018240


	//   ....[89]....
        /*0a3c*/ 	.word	0x00018250


	//   ....[90]....
        /*0a40*/ 	.word	0x00018290


	//   ....[91]....
        /*0a44*/ 	.word	0x00019a20


	//   ....[92]....
        /*0a48*/ 	.word	0x0001b390


	//   ....[93]....
        /*0a4c*/ 	.word	0x0001bf00


	//   ....[94]....
        /*0a50*/ 	.word	0x0001bf20


	//   ....[95]....
        /*0a54*/ 	.word	0x0001bf40


	//   ....[96]....
        /*0a58*/ 	.word	0x0001bfd0


	//   ....[97]....
        /*0a5c*/ 	.word	0x0001bfe0


	//   ....[98]....
        /*0a60*/ 	.word	0x0001c050


	//   ....[99]....
        /*0a64*/ 	.word	0x0001c060


	//   ....[100]....
        /*0a68*/ 	.word	0x0001c0d0


	//   ....[101]....
        /*0a6c*/ 	.word	0x0001c0e0


	//   ....[102]....
        /*0a70*/ 	.word	0x0001c150


	//   ....[103]....
        /*0a74*/ 	.word	0x0001c160


	//   ....[104]....
        /*0a78*/ 	.word	0x0001c1d0


	//   ....[105]....
        /*0a7c*/ 	.word	0x0001c1e0


	//   ....[106]....
        /*0a80*/ 	.word	0x0001c250


	//   ....[107]....
        /*0a84*/ 	.word	0x0001c260


	//   ....[108]....
        /*0a88*/ 	.word	0x0001c270


	//   ....[109]....
        /*0a8c*/ 	.word	0x0001c2b0


	//   ....[110]....
        /*0a90*/ 	.word	0x0001c310


	//   ....[111]....
        /*0a94*/ 	.word	0x0001c3e0


	//   ....[112]....
        /*0a98*/ 	.word	0x0001c3f0


	//   ....[113]....
        /*0a9c*/ 	.word	0x0001c460


	//   ....[114]....
        /*0aa0*/ 	.word	0x0001c470


	//   ....[115]....
        /*0aa4*/ 	.word	0x0001c4b0


	//   ....[116]....
        /*0aa8*/ 	.word	0x0001c4d0


	//   ....[117]....
        /*0aac*/ 	.word	0x0001e470


	//   ....[118]....
        /*0ab0*/ 	.word	0x0001e4a0


	//   ....[119]....
        /*0ab4*/ 	.word	0x0001e500


	//   ....[120]....
        /*0ab8*/ 	.word	0x0001e530


	//   ....[121]....
        /*0abc*/ 	.word	0x0001e560


	//   ....[122]....
        /*0ac0*/ 	.word	0x0001e590


	//   ....[123]....
        /*0ac4*/ 	.word	0x0001e5c0


	//   ....[124]....
        /*0ac8*/ 	.word	0x0001e5f0


	//   ....[125]....
        /*0acc*/ 	.word	0x0001e790


	//   ....[126]....
        /*0ad0*/ 	.word	0x0001e7c0


	//   ....[127]....
        /*0ad4*/ 	.word	0x0001e7f0


	//   ....[128]....
        /*0ad8*/ 	.word	0x0001e820


	//   ....[129]....
        /*0adc*/ 	.word	0x0001e850


	//   ....[130]....
        /*0ae0*/ 	.word	0x0001e880


	//   ....[131]....
        /*0ae4*/ 	.word	0x0001e940


	//   ....[132]....
        /*0ae8*/ 	.word	0x0001e960


	//   ....[133]....
        /*0aec*/ 	.word	0x0001e980


	//   ....[134]....
        /*0af0*/ 	.word	0x0001e9e0


	//   ....[135]....
        /*0af4*/ 	.word	0x0001f400


	//   ....[136]....
        /*0af8*/ 	.word	0x0001f860


	//   ....[137]....
        /*0afc*/ 	.word	0x0001f910


	//   ....[138]....
        /*0b00*/ 	.word	0x0001f9a0


	//   ....[139]....
        /*0b04*/ 	.word	0x0001f9f0


	//   ....[140]....
        /*0b08*/ 	.word	0x0001fa40


	//   ....[141]....
        /*0b0c*/ 	.word	0x0001fad0


	//   ....[142]....
        /*0b10*/ 	.word	0x0001fb60


	//   ....[143]....
        /*0b14*/ 	.word	0x0001fbb0


	//   ....[144]....
        /*0b18*/ 	.word	0x0001fc00


	//   ....[145]....
        /*0b1c*/ 	.word	0x0001fcf0


	//   ....[146]....
        /*0b20*/ 	.word	0x0001fda0


	//   ....[147]....
        /*0b24*/ 	.word	0x0001fe20


	//   ....[148]....
        /*0b28*/ 	.word	0x0001feb0


	//   ....[149]....
        /*0b2c*/ 	.word	0x0001ffd0


	//   ....[150]....
        /*0b30*/ 	.word	0x00020100


	//   ....[151]....
        /*0b34*/ 	.word	0x000201e0


	//   ....[152]....
        /*0b38*/ 	.word	0x00020230


	//   ....[153]....
        /*0b3c*/ 	.word	0x00020590


	//   ....[154]....
        /*0b40*/ 	.word	0x000205f0


	//   ....[155]....
        /*0b44*/ 	.word	0x000206b0


	//   ....[156]....
        /*0b48*/ 	.word	0x00020740


	//   ....[157]....
        /*0b4c*/ 	.word	0x000207a0


	//   ....[158]....
        /*0b50*/ 	.word	0x00020810


	//   ....[159]....
        /*0b54*/ 	.word	0x00020870


	//   ....[160]....
        /*0b58*/ 	.word	0x00020920


	//   ....[161]....
        /*0b5c*/ 	.word	0x000209a0


	//   ....[162]....
        /*0b60*/ 	.word	0x000209f0


	//   ....[163]....
        /*0b64*/ 	.word	0x00020a80


	//   ....[164]....
        /*0b68*/ 	.word	0x00020b10


	//   ....[165]....
        /*0b6c*/ 	.word	0x00020bb0


	//   ....[166]....
        /*0b70*/ 	.word	0x00020c50


	//   ....[167]....
        /*0b74*/ 	.word	0x00020cb0


	//   ....[168]....
        /*0b78*/ 	.word	0x00020d40


	//   ....[169]....
        /*0b7c*/ 	.word	0x00020da0


	//   ....[170]....
        /*0b80*/ 	.word	0x00020e10


	//   ....[171]....
        /*0b84*/ 	.word	0x00020e70


	//   ....[172]....
        /*0b88*/ 	.word	0x00020f20


	//   ....[173]....
        /*0b8c*/ 	.word	0x00020fe0


	//   ....[174]....
        /*0b90*/ 	.word	0x000212c0


	//   ....[175]....
        /*0b94*/ 	.word	0x000214a0


	//   ....[176]....
        /*0b98*/ 	.word	0x000214f0


	//   ....[177]....
        /*0b9c*/ 	.word	0x00021550


	//   ....[178]....
        /*0ba0*/ 	.word	0x00021630


	//   ....[179]....
        /*0ba4*/ 	.word	0x00021690


	//   ....[180]....
        /*0ba8*/ 	.word	0x00021770


	//   ....[181]....
        /*0bac*/ 	.word	0x000217d0


	//   ....[182]....
        /*0bb0*/ 	.word	0x000218b0


	//   ....[183]....
        /*0bb4*/ 	.word	0x00021910


	//   ....[184]....
        /*0bb8*/ 	.word	0x000219f0


	//   ....[185]....
        /*0bbc*/ 	.word	0x00021a50


	//   ....[186]....
        /*0bc0*/ 	.word	0x00021b30


	//   ....[187]....
        /*0bc4*/ 	.word	0x00021b90


	//   ....[188]....
        /*0bc8*/ 	.word	0x00021c70


	//   ....[189]....
        /*0bcc*/ 	.word	0x00021cd0


	//   ....[190]....
        /*0bd0*/ 	.word	0x00021dc0


	//   ....[191]....
        /*0bd4*/ 	.word	0x00021e30


	//   ....[192]....
        /*0bd8*/ 	.word	0x00021f10


	//   ....[193]....
        /*0bdc*/ 	.word	0x00021f70


	//   ....[194]....
        /*0be0*/ 	.word	0x00022060


	//   ....[195]....
        /*0be4*/ 	.word	0x000220c0


	//   ....[196]....
        /*0be8*/ 	.word	0x00022190


	//   ....[197]....
        /*0bec*/ 	.word	0x000221f0


	//   ....[198]....
        /*0bf0*/ 	.word	0x000222b0


	//   ....[199]....
        /*0bf4*/ 	.word	0x000225d0


	//   ....[200]....
        /*0bf8*/ 	.word	0x00022670


	//   ....[201]....
        /*0bfc*/ 	.word	0x000227e0


	//   ....[202]....
        /*0c00*/ 	.word	0x00022850


	//   ....[203]....
        /*0c04*/ 	.word	0x000228c0


	//   ....[204]....
        /*0c08*/ 	.word	0x00022930


	//   ....[205]....
        /*0c0c*/ 	.word	0x000229a0


	//   ....[206]....
        /*0c10*/ 	.word	0x00022a20


	//   ....[207]....
        /*0c14*/ 	.word	0x00022aa0


	//   ....[208]....
        /*0c18*/ 	.word	0x00022b30


	//   ....[209]....
        /*0c1c*/ 	.word	0x00022ba0


	//   ....[210]....
        /*0c20*/ 	.word	0x00022c10


	//   ....[211]....
        /*0c24*/ 	.word	0x00022c80


	//   ....[212]....
        /*0c28*/ 	.word	0x00022d00


	//   ....[213]....
        /*0c2c*/ 	.word	0x00022d70


	//   ....[214]....
        /*0c30*/ 	.word	0x00022e20


	//   ....[215]....
        /*0c34*/ 	.word	0x00022e70


	//   ....[216]....
        /*0c38*/ 	.word	0x00022f00


	//   ....[217]....
        /*0c3c*/ 	.word	0x00023030


	//----- nvinfo : EIATTR_REG_RECONFIG
	.align		4
.L_1537:
        /*0c40*/ 	.byte	0x01, 0x54
	.zero		2


	//----- nvinfo : EIATTR_SYSCALL_OFFSETS
	.align		4
        /*0c44*/ 	.byte	0x04, 0x46
        /*0c46*/ 	.short	(.L_1539 - .L_1538)


	//   ....[0]....
.L_1538:
        /*0c48*/ 	.word	0x00001e80


	//   ....[1]....
        /*0c4c*/ 	.word	0x00001fd0


	//   ....[2]....
        /*0c50*/ 	.word	0x00006840


	//   ....[3]....
        /*0c54*/ 	.word	0x00006b60


	//   ....[4]....
        /*0c58*/ 	.word	0x0001aff0


	//   ....[5]....
        /*0c5c*/ 	.word	0x0001b140


	//   ....[6]....
        /*0c60*/ 	.word	0x0001b230


	//   ....[7]....
        /*0c64*/ 	.word	0x0001ba10


	//----- nvinfo : EIATTR_MBARRIER_INSTR_OFFSETS
	.align		4
.L_1539:
        /*0c68*/ 	.byte	0x04, 0x39
        /*0c6a*/ 	.short	(.L_1541 - .L_1540)


	//   ....[0]....
.L_1540:
        /*0c6c*/ 	.word	0x000002b0
        /*0c70*/ 	.word	0x000000ff
        /*0c74*/ 	.word	0x00016800
        /*0c78*/ 	.short	0x0100
        /*0c7a*/ 	.byte	0x08
	.zero		1


	//   ....[1]....
        /*0c7c*/ 	.word	0x000002c0
        /*0c80*/ 	.word	0x000000ff
        /*0c84*/ 	.word	0x00016820
        /*0c88*/ 	.short	0x0100
        /*0c8a*/ 	.byte	0x08
	.zero		1


	//   ....[2]....
        /*0c8c*/ 	.word	0x000003b0
        /*0c90*/ 	.word	0x000000ff
        /*0c94*/ 	.word	0x00016830
        /*0c98*/ 	.short	0x0100
        /*0c9a*/ 	.byte	0x08
	.zero		1


	//   ....[3]....
        /*0c9c*/ 	.word	0x000003c0
        /*0ca0*/ 	.word	0x000000ff
        /*0ca4*/ 	.word	0x00016840
        /*0ca8*/ 	.short	0x0100
        /*0caa*/ 	.byte	0x08
	.zero		1


	//   ....[4]....
        /*0cac*/ 	.word	0x000003d0
        /*0cb0*/ 	.word	0x000000ff
        /*0cb4*/ 	.word	0x00016838
        /*0cb8*/ 	.short	0x0100
        /*0cba*/ 	.byte	0x08
	.zero		1


	//   ....[5]....
        /*0cbc*/ 	.word	0x000003e0
        /*0cc0*/ 	.word	0x000000ff
        /*0cc4*/ 	.word	0x00016848
        /*0cc8*/ 	.short	0x0100
        /*0cca*/ 	.byte	0x08
	.zero		1


	//   ....[6]....
        /*0ccc*/ 	.word	0x00000510
        /*0cd0*/ 	.word	0x000000ff
        /*0cd4*/ 	.word	0x00016850
        /*0cd8*/ 	.short	0x0100
        /*0cda*/ 	.byte	0x08
	.zero		1


	//   ....[7]....
        /*0cdc*/ 	.word	0x00000520
        /*0ce0*/ 	.word	0x000000ff
        /*0ce4*/ 	.word	0x00016860
        /*0ce8*/ 	.short	0x0100
        /*0cea*/ 	.byte	0x08
	.zero		1


	//   ....[8]....
        /*0cec*/ 	.word	0x00000530
        /*0cf0*/ 	.word	0x000000ff
        /*0cf4*/ 	.word	0x00016858
        /*0cf8*/ 	.short	0x0100
        /*0cfa*/ 	.byte	0x08
	.zero		1


	//   ....[9]....
        /*0cfc*/ 	.word	0x00000540
        /*0d00*/ 	.word	0x000000ff
        /*0d04*/ 	.word	0x00016868
        /*0d08*/ 	.short	0x0100
        /*0d0a*/ 	.byte	0x08
	.zero		1


	//   ....[10]....
        /*0d0c*/ 	.word	0x00000630
        /*0d10*/ 	.word	0x000000ff
        /*0d14*/ 	.word	0x00016870
        /*0d18*/ 	.short	0x0100
        /*0d1a*/ 	.byte	0x06
	.zero		1


	//   ....[11]....
        /*0d1c*/ 	.word	0x00000640
        /*0d20*/ 	.word	0x000000ff
        /*0d24*/ 	.word	0x00016880
        /*0d28*/ 	.short	0x0100
        /*0d2a*/ 	.byte	0x06
	.zero		1


	//   ....[12]....
        /*0d2c*/ 	.word	0x00000650
        /*0d30*/ 	.word	0x000000ff
        /*0d34*/ 	.word	0x00016878
        /*0d38*/ 	.short	0x0100
        /*0d3a*/ 	.byte	0x06
	.zero		1


	//   ....[13]....
        /*0d3c*/ 	.word	0x00000660
        /*0d40*/ 	.word	0x000000ff
        /*0d44*/ 	.word	0x00016888
        /*0d48*/ 	.short	0x0100
        /*0d4a*/ 	.byte	0x06
	.zero		1


	//   ....[14]....
        /*0d4c*/ 	.word	0x00000790
        /*0d50*/ 	.word	0x000000ff
        /*0d54*/ 	.word	0x00016890
        /*0d58*/ 	.short	0x0100
        /*0d5a*/ 	.byte	0x08
	.zero		1


	//   ....[15]....
        /*0d5c*/ 	.word	0x000007a0
        /*0d60*/ 	.word	0x000000ff
        /*0d64*/ 	.word	0x000168a0
        /*0d68*/ 	.short	0x0100
        /*0d6a*/ 	.byte	0x08
	.zero		1


	//   ....[16]....
        /*0d6c*/ 	.word	0x000007b0
        /*0d70*/ 	.word	0x000000ff
        /*0d74*/ 	.word	0x00016898
        /*0d78*/ 	.short	0x0100
        /*0d7a*/ 	.byte	0x08
	.zero		1


	//   ....[17]....
        /*0d7c*/ 	.word	0x000007c0
        /*0d80*/ 	.word	0x000000ff
        /*0d84*/ 	.word	0x000168a8
        /*0d88*/ 	.short	0x0100
        /*0d8a*/ 	.byte	0x08
	.zero		1


	//   ....[18]....
        /*0d8c*/ 	.word	0x000008f0
        /*0d90*/ 	.word	0x000000ff
        /*0d94*/ 	.word	0x000168b0
        /*0d98*/ 	.short	0x0100
        /*0d9a*/ 	.byte	0x08
	.zero		1


	//   ....[19]....
        /*0d9c*/ 	.word	0x00000900
        /*0da0*/ 	.word	0x000000ff
        /*0da4*/ 	.word	0x000168c0
        /*0da8*/ 	.short	0x0100
        /*0daa*/ 	.byte	0x08
	.zero		1


	//   ....[20]....
        /*0dac*/ 	.word	0x00000910
        /*0db0*/ 	.word	0x000000ff
        /*0db4*/ 	.word	0x000168b8
        /*0db8*/ 	.short	0x0100
        /*0dba*/ 	.byte	0x08
	.zero		1


	//   ....[21]....
        /*0dbc*/ 	.word	0x00000920
        /*0dc0*/ 	.word	0x000000ff
        /*0dc4*/ 	.word	0x000168c8
        /*0dc8*/ 	.short	0x0100
        /*0dca*/ 	.byte	0x08
	.zero		1


	//   ....[22]....
        /*0dcc*/ 	.word	0x00003190
        /*0dd0*/ 	.word	0x0000004d
        /*0dd4*/ 	.word	0x00016890
        /*0dd8*/ 	.short	0x010a
        /*0dda*/ 	.byte	0x3f
	.zero		1


	//   ....[23]....
        /*0ddc*/ 	.word	0x00004530
        /*0de0*/ 	.word	0x0000004d
        /*0de4*/ 	.word	0x00016890
        /*0de8*/ 	.short	0x010a
        /*0dea*/ 	.byte	0x3f
	.zero		1


	//   ....[24]....
        /*0dec*/ 	.word	0x00005710
        /*0df0*/ 	.word	0x0000004d
        /*0df4*/ 	.word	0x00016890
        /*0df8*/ 	.short	0x010a
        /*0dfa*/ 	.byte	0x3f
	.zero		1


	//   ....[25]....
        /*0dfc*/ 	.word	0x00005920
        /*0e00*/ 	.word	0x0000000c
        /*0e04*/ 	.word	0x00000000
        /*0e08*/ 	.short	0x0101
        /*0e0a*/ 	.byte	0x3f
	.zero		1


	//   ....[26]....
        /*0e0c*/ 	.word	0x00005960
        /*0e10*/ 	.word	0x0000004d
        /*0e14*/ 	.word	0x000168b0
        /*0e18*/ 	.short	0x010a
        /*0e1a*/ 	.byte	0x3f
	.zero		1


	//   ....[27]....
        /*0e1c*/ 	.word	0x00005d40
        /*0e20*/ 	.word	0x0000004d
        /*0e24*/ 	.word	0x00000000
        /*0e28*/ 	.short	0x0101
        /*0e2a*/ 	.byte	0x3f
	.zero		1


	//   ....[28]....
        /*0e2c*/ 	.word	0x000068e0
        /*0e30*/ 	.word	0x00000010
        /*0e34*/ 	.word	0x00016800
        /*0e38*/ 	.short	0x010a
        /*0e3a*/ 	.byte	0x3f
	.zero		1


	//   ....[29]....
        /*0e3c*/ 	.word	0x00006930
        /*0e40*/ 	.word	0x00000010
        /*0e44*/ 	.word	0x00016800
        /*0e48*/ 	.short	0x010a
        /*0e4a*/ 	.byte	0x3f
	.zero		1


	//   ....[30]....
        /*0e4c*/ 	.word	0x00007400
        /*0e50*/ 	.word	0x00000010
        /*0e54*/ 	.word	0x00016800
        /*0e58*/ 	.short	0x010a
        /*0e5a*/ 	.byte	0x3f
	.zero		1


	//   ....[31]....
        /*0e5c*/ 	.word	0x00008a40
        /*0e60*/ 	.word	0x00000010
        /*0e64*/ 	.word	0x00016800
        /*0e68*/ 	.short	0x010a
        /*0e6a*/ 	.byte	0x3f
	.zero		1


	//   ....[32]....
        /*0e6c*/ 	.word	0x00009a70
        /*0e70*/ 	.word	0x00000007
        /*0e74*/ 	.word	0x00016830
        /*0e78*/ 	.short	0x010a
        /*0e7a*/ 	.byte	0x3f
	.zero		1


	//   ....[33]....
        /*0e7c*/ 	.word	0x00009ae0
        /*0e80*/ 	.word	0x00000007
        /*0e84*/ 	.word	0x00016830
        /*0e88*/ 	.short	0x010a
        /*0e8a*/ 	.byte	0x3f
	.zero		1


	//   ....[34]....
        /*0e8c*/ 	.word	0x00009f90
        /*0e90*/ 	.word	0x00000000
        /*0e94*/ 	.word	0x00000000
        /*0e98*/ 	.short	0x0101
        /*0e9a*/ 	.byte	0x3f
	.zero		1


	//   ....[35]....
        /*0e9c*/ 	.word	0x0000cda0
        /*0ea0*/ 	.word	0x00000009
        /*0ea4*/ 	.word	0x00016830
        /*0ea8*/ 	.short	0x010a
        /*0eaa*/ 	.byte	0x3f
	.zero		1


	//   ....[36]....
        /*0eac*/ 	.word	0x0000cdf0
        /*0eb0*/ 	.word	0x00000009
        /*0eb4*/ 	.word	0x00016830
        /*0eb8*/ 	.short	0x010a
        /*0eba*/ 	.byte	0x3f
	.zero		1


	//   ....[37]....
        /*0ebc*/ 	.word	0x0000d120
        /*0ec0*/ 	.word	0x00000008
        /*0ec4*/ 	.word	0x00016850
        /*0ec8*/ 	.short	0x010a
        /*0eca*/ 	.byte	0x3f
	.zero		1


	//   ....[38]....
        /*0ecc*/ 	.word	0x0000d160
        /*0ed0*/ 	.word	0x00000008
        /*0ed4*/ 	.word	0x00016850
        /*0ed8*/ 	.short	0x010a
        /*0eda*/ 	.byte	0x3f
	.zero		1


	//   ....[39]....
        /*0edc*/ 	.word	0x0000d660
        /*0ee0*/ 	.word	0x00000008
        /*0ee4*/ 	.word	0x00000000
        /*0ee8*/ 	.short	0x0101
        /*0eea*/ 	.byte	0x3f
	.zero		1


	//   ....[40]....
        /*0eec*/ 	.word	0x0000e060
        /*0ef0*/ 	.word	0x00000000
        /*0ef4*/ 	.word	0x00000000
        /*0ef8*/ 	.short	0x0101
        /*0efa*/ 	.byte	0x3f
	.zero		1


	//   ....[41]....
        /*0efc*/ 	.word	0x00010020
        /*0f00*/ 	.word	0x00000000
        /*0f04*/ 	.word	0x00016830
        /*0f08*/ 	.short	0x010a
        /*0f0a*/ 	.byte	0x3f
	.zero		1


	//   ....[42]....
        /*0f0c*/ 	.word	0x00010070
        /*0f10*/ 	.word	0x00000000
        /*0f14*/ 	.word	0x00016830
        /*0f18*/ 	.short	0x010a
        /*0f1a*/ 	.byte	0x3f
	.zero		1


	//   ....[43]....
        /*0f1c*/ 	.word	0x000103a0
        /*0f20*/ 	.word	0x00000002
        /*0f24*/ 	.word	0x00016850
        /*0f28*/ 	.short	0x010a
        /*0f2a*/ 	.byte	0x3f
	.zero		1


	//   ....[44]....
        /*0f2c*/ 	.word	0x000103e0
        /*0f30*/ 	.word	0x00000002
        /*0f34*/ 	.word	0x00016850
        /*0f38*/ 	.short	0x010a
        /*0f3a*/ 	.byte	0x3f
	.zero		1


	//   ....[45]....
        /*0f3c*/ 	.word	0x00011420
        /*0f40*/ 	.word	0x0000002f
        /*0f44*/ 	.word	0x00000000
        /*0f48*/ 	.short	0x0101
        /*0f4a*/ 	.byte	0x3f
	.zero		1


	//   ....[46]....
        /*0f4c*/ 	.word	0x00011450
        /*0f50*/ 	.word	0x0000000d
        /*0f54*/ 	.word	0x00000000
        /*0f58*/ 	.short	0x0101
        /*0f5a*/ 	.byte	0x3f
	.zero		1


	//   ....[47]....
        /*0f5c*/ 	.word	0x00011f70
        /*0f60*/ 	.word	0x00000000
        /*0f64*/ 	.word	0x00016830
        /*0f68*/ 	.short	0x010a
        /*0f6a*/ 	.byte	0x3f
	.zero		1


	//   ....[48]....
        /*0f6c*/ 	.word	0x00011fc0
        /*0f70*/ 	.word	0x00000000
        /*0f74*/ 	.word	0x00016830
        /*0f78*/ 	.short	0x010a
        /*0f7a*/ 	.byte	0x3f
	.zero		1


	//   ....[49]....
        /*0f7c*/ 	.word	0x000122f0
        /*0f80*/ 	.word	0x00000002
        /*0f84*/ 	.word	0x00016850
        /*0f88*/ 	.short	0x010a
        /*0f8a*/ 	.byte	0x3f
	.zero		1


	//   ....[50]....
        /*0f8c*/ 	.word	0x00012330
        /*0f90*/ 	.word	0x00000002
        /*0f94*/ 	.word	0x00016850
        /*0f98*/ 	.short	0x010a
        /*0f9a*/ 	.byte	0x3f
	.zero		1


	//   ....[51]....
        /*0f9c*/ 	.word	0x00012850
        /*0fa0*/ 	.word	0x00000003
        /*0fa4*/ 	.word	0x00000000
        /*0fa8*/ 	.short	0x0101
        /*0faa*/ 	.byte	0x3f
	.zero		1


	//   ....[52]....
        /*0fac*/ 	.word	0x00013210
        /*0fb0*/ 	.word	0x00000000
        /*0fb4*/ 	.word	0x00000000
        /*0fb8*/ 	.short	0x0101
        /*0fba*/ 	.byte	0x3f
	.zero		1


	//   ....[53]....
        /*0fbc*/ 	.word	0x00014e70
        /*0fc0*/ 	.word	0x0000000b
        /*0fc4*/ 	.word	0x00016850
        /*0fc8*/ 	.short	0x010a
        /*0fca*/ 	.byte	0x3f
	.zero		1


	//   ....[54]....
        /*0fcc*/ 	.word	0x00014ee0
        /*0fd0*/ 	.word	0x0000000b
        /*0fd4*/ 	.word	0x00016850
        /*0fd8*/ 	.short	0x010a
        /*0fda*/ 	.byte	0x3f
	.zero		1


	//   ....[55]....
        /*0fdc*/ 	.word	0x000154c0
        /*0fe0*/ 	.word	0x00000008
        /*0fe4*/ 	.word	0x00000000
        /*0fe8*/ 	.short	0x0101
        /*0fea*/ 	.byte	0x3f
	.zero		1


	//   ....[56]....
        /*0fec*/ 	.word	0x00016510
        /*0ff0*/ 	.word	0x00000000
        /*0ff4*/ 	.word	0x00000000
        /*0ff8*/ 	.short	0x0101
        /*0ffa*/ 	.byte	0x3f
	.zero		1


	//   ....[57]....
        /*0ffc*/ 	.word	0x00016b60
        /*1000*/ 	.word	0x00000008
        /*1004*/ 	.word	0x00000000
        /*1008*/ 	.short	0x0101
        /*100a*/ 	.byte	0x3f
	.zero		1


	//   ....[58]....
        /*100c*/ 	.word	0x00019b00
        /*1010*/ 	.word	0x00000011
        /*1014*/ 	.word	0x00016820
        /*1018*/ 	.short	0x010a
        /*101a*/ 	.byte	0x3f
	.zero		1


	//   ....[59]....
        /*101c*/ 	.word	0x00019bc0
        /*1020*/ 	.word	0x00000005
        /*1024*/ 	.word	0x000168a0
        /*1028*/ 	.short	0x010a
        /*102a*/ 	.byte	0x3f
	.zero		1


	//   ....[60]....
        /*102c*/ 	.word	0x00019e00
        /*1030*/ 	.word	0x00000005
        /*1034*/ 	.word	0x000168c0
        /*1038*/ 	.short	0x010a
        /*103a*/ 	.byte	0x3f
	.zero		1


	//   ....[61]....
        /*103c*/ 	.word	0x0001a190
        /*1040*/ 	.word	0x00000005
        /*1044*/ 	.word	0x000168a0
        /*1048*/ 	.short	0x010a
        /*104a*/ 	.byte	0x3f
	.zero		1


	//   ....[62]....
        /*104c*/ 	.word	0x0001a3b0
        /*1050*/ 	.word	0x00000005
        /*1054*/ 	.word	0x000168c0
        /*1058*/ 	.short	0x010a
        /*105a*/ 	.byte	0x3f
	.zero		1


	//   ....[63]....
        /*105c*/ 	.word	0x0001b5a0
        /*1060*/ 	.word	0x00000000
        /*1064*/ 	.word	0x00016840
        /*1068*/ 	.short	0x010a
        /*106a*/ 	.byte	0x3f
	.zero		1


	//   ....[64]....
        /*106c*/ 	.word	0x0001c580
        /*1070*/ 	.word	0x00000011
        /*1074*/ 	.word	0x00016800
        /*1078*/ 	.short	0x0107
        /*107a*/ 	.byte	0x3f
	.zero		1


	//   ....[65]....
        /*107c*/ 	.word	0x0001c670
        /*1080*/ 	.word	0x00000011
        /*1084*/ 	.word	0x00016800
        /*1088*/ 	.short	0x0101
        /*108a*/ 	.byte	0x3f
	.zero		1


	//   ....[66]....
        /*108c*/ 	.word	0x0001c690
        /*1090*/ 	.word	0x00000011
        /*1094*/ 	.word	0x00016820
        /*1098*/ 	.short	0x010a
        /*109a*/ 	.byte	0x3f
	.zero		1


	//   ....[67]....
        /*109c*/ 	.word	0x0001ca80
        /*10a0*/ 	.word	0x00000002
        /*10a4*/ 	.word	0x00016840
        /*10a8*/ 	.short	0x010a
        /*10aa*/ 	.byte	0x3f
	.zero		1


	//   ....[68]....
        /*10ac*/ 	.word	0x0001cd00
        /*10b0*/ 	.word	0x00000003
        /*10b4*/ 	.word	0x00000060
        /*10b8*/ 	.short	0x010a
        /*10ba*/ 	.byte	0x3f
	.zero		1


	//   ....[69]....
        /*10bc*/ 	.word	0x0001d240
        /*10c0*/ 	.word	0x00000002
        /*10c4*/ 	.word	0x00016840
        /*10c8*/ 	.short	0x010a
        /*10ca*/ 	.byte	0x3f
	.zero		1


	//   ....[70]....
        /*10cc*/ 	.word	0x0001d4c0
        /*10d0*/ 	.word	0x0000000a
        /*10d4*/ 	.word	0x00000060
        /*10d8*/ 	.short	0x010a
        /*10da*/ 	.byte	0x3f
	.zero		1


	//   ....[71]....
        /*10dc*/ 	.word	0x0001d950
        /*10e0*/ 	.word	0x00000002
        /*10e4*/ 	.word	0x00016840
        /*10e8*/ 	.short	0x010a
        /*10ea*/ 	.byte	0x3f
	.zero		1


	//   ....[72]....
        /*10ec*/ 	.word	0x0001dbe0
        /*10f0*/ 	.word	0x00000003
        /*10f4*/ 	.word	0x00000060
        /*10f8*/ 	.short	0x010a
        /*10fa*/ 	.byte	0x3f
	.zero		1


	//   ....[73]....
        /*10fc*/ 	.word	0x0001e020
        /*1100*/ 	.word	0x00000003
        /*1104*/ 	.word	0x00016860
        /*1108*/ 	.short	0x010a
        /*110a*/ 	.byte	0x3f
	.zero		1


	//   ....[74]....
        /*110c*/ 	.word	0x0001f380
        /*1110*/ 	.word	0x00000009
        /*1114*/ 	.word	0x00016820
        /*1118*/ 	.short	0x010a
        /*111a*/ 	.byte	0x3f
	.zero		1


	//   ....[75]....
        /*111c*/ 	.word	0x0001f510
        /*1120*/ 	.word	0x00000007
        /*1124*/ 	.word	0x00000000
        /*1128*/ 	.short	0x010a
        /*112a*/ 	.byte	0x3f
	.zero		1


	//   ....[76]....
        /*112c*/ 	.word	0x0001f580
        /*1130*/ 	.word	0x00000003
        /*1134*/ 	.word	0x00000000
        /*1138*/ 	.short	0x010a
        /*113a*/ 	.byte	0x3f
	.zero		1


	//   ....[77]....
        /*113c*/ 	.word	0x0001f5e0
        /*1140*/ 	.word	0x00000005
        /*1144*/ 	.word	0x00000000
        /*1148*/ 	.short	0x010a
        /*114a*/ 	.byte	0x3f
	.zero		1


	//   ....[78]....
        /*114c*/ 	.word	0x0001f610
        /*1150*/ 	.word	0x00000003
        /*1154*/ 	.word	0x00000000
        /*1158*/ 	.short	0x010a
        /*115a*/ 	.byte	0x3f
	.zero		1


	//   ....[79]....
        /*115c*/ 	.word	0x0001f670
        /*1160*/ 	.word	0x0000004d
        /*1164*/ 	.word	0x00016890
        /*1168*/ 	.short	0x010a
        /*116a*/ 	.byte	0x3f
	.zero		1


	//   ....[80]....
        /*116c*/ 	.word	0x0001f6c0
        /*1170*/ 	.word	0x0000004d
        /*1174*/ 	.word	0x00016890
        /*1178*/ 	.short	0x010a
        /*117a*/ 	.byte	0x3f
	.zero		1


	//   ....[81]....
        /*117c*/ 	.word	0x0001f710
        /*1180*/ 	.word	0x0000004d
        /*1184*/ 	.word	0x00016890
        /*1188*/ 	.short	0x010a
        /*118a*/ 	.byte	0x3f
	.zero		1


	//   ....[82]....
        /*118c*/ 	.word	0x0001f760
        /*1190*/ 	.word	0x0000004d
        /*1194*/ 	.word	0x000168b0
        /*1198*/ 	.short	0x010a
        /*119a*/ 	.byte	0x3f
	.zero		1


	//   ....[83]....
        /*119c*/ 	.word	0x0001fc30
        /*11a0*/ 	.word	0x00000010
        /*11a4*/ 	.word	0x00016800
        /*11a8*/ 	.short	0x010a
        /*11aa*/ 	.byte	0x3f
	.zero		1


	//   ....[84]....
        /*11ac*/ 	.word	0x00020260
        /*11b0*/ 	.word	0x00000010
        /*11b4*/ 	.word	0x00016800
        /*11b8*/ 	.short	0x010a
        /*11ba*/ 	.byte	0x3f
	.zero		1


	//   ....[85]....
        /*11bc*/ 	.word	0x000202b0
        /*11c0*/ 	.word	0x00000007
        /*11c4*/ 	.word	0x00016830
        /*11c8*/ 	.short	0x010a
        /*11ca*/ 	.byte	0x3f
	.zero		1


	//   ....[86]....
        /*11cc*/ 	.word	0x00020300
        /*11d0*/ 	.word	0x00000009
        /*11d4*/ 	.word	0x00016830
        /*11d8*/ 	.short	0x010a
        /*11da*/ 	.byte	0x3f
	.zero		1


	//   ....[87]....
        /*11dc*/ 	.word	0x00020350
        /*11e0*/ 	.word	0x00000008
        /*11e4*/ 	.word	0x00016850
        /*11e8*/ 	.short	0x010a
        /*11ea*/ 	.byte	0x3f
	.zero		1


	//   ....[88]....
        /*11ec*/ 	.word	0x000203a0
        /*11f0*/ 	.word	0x00000000
        /*11f4*/ 	.word	0x00016830
        /*11f8*/ 	.short	0x010a
        /*11fa*/ 	.byte	0x3f
	.zero		1


	//   ....[89]....
        /*11fc*/ 	.word	0x000203f0
        /*1200*/ 	.word	0x00000002
        /*1204*/ 	.word	0x00016850
        /*1208*/ 	.short	0x010a
        /*120a*/ 	.byte	0x3f
	.zero		1


	//   ....[90]....
        /*120c*/ 	.word	0x00020440
        /*1210*/ 	.word	0x00000000
        /*1214*/ 	.word	0x00016830
        /*1218*/ 	.short	0x010a
        /*121a*/ 	.byte	0x3f
	.zero		1


	//   ....[91]....
        /*121c*/ 	.word	0x00020490
        /*1220*/ 	.word	0x00000002
        /*1224*/ 	.word	0x00016850
        /*1228*/ 	.short	0x010a
        /*122a*/ 	.byte	0x3f
	.zero		1


	//   ....[92]....
        /*122c*/ 	.word	0x000204e0
        /*1230*/ 	.word	0x0000000b
        /*1234*/ 	.word	0x00016850
        /*1238*/ 	.short	0x010a
        /*123a*/ 	.byte	0x3f
	.zero		1


	//   ....[93]....
        /*123c*/ 	.word	0x000210a0
        /*1240*/ 	.word	0x00000011
        /*1244*/ 	.word	0x00016820
        /*1248*/ 	.short	0x010a
        /*124a*/ 	.byte	0x3f
	.zero		1


	//   ....[94]....
        /*124c*/ 	.word	0x000210f0
        /*1250*/ 	.word	0x00000005
        /*1254*/ 	.word	0x000168a0
        /*1258*/ 	.short	0x010a
        /*125a*/ 	.byte	0x3f
	.zero		1


	//   ....[95]....
        /*125c*/ 	.word	0x00021140
        /*1260*/ 	.word	0x00000005
        /*1264*/ 	.word	0x000168c0
        /*1268*/ 	.short	0x010a
        /*126a*/ 	.byte	0x3f
	.zero		1


	//   ....[96]....
        /*126c*/ 	.word	0x00021190
        /*1270*/ 	.word	0x00000005
        /*1274*/ 	.word	0x000168a0
        /*1278*/ 	.short	0x010a
        /*127a*/ 	.byte	0x3f
	.zero		1


	//   ....[97]....
        /*127c*/ 	.word	0x000211e0
        /*1280*/ 	.word	0x00000005
        /*1284*/ 	.word	0x000168c0
        /*1288*/ 	.short	0x010a
        /*128a*/ 	.byte	0x3f
	.zero		1


	//   ....[98]....
        /*128c*/ 	.word	0x00021380
        /*1290*/ 	.word	0x00000000
        /*1294*/ 	.word	0x00016840
        /*1298*/ 	.short	0x010a
        /*129a*/ 	.byte	0x3f
	.zero		1


	//   ....[99]....
        /*129c*/ 	.word	0x000222f0
        /*12a0*/ 	.word	0x00000011
        /*12a4*/ 	.word	0x00016820
        /*12a8*/ 	.short	0x010a
        /*12aa*/ 	.byte	0x3f
	.zero		1


	//   ....[100]....
        /*12ac*/ 	.word	0x00022340
        /*12b0*/ 	.word	0x00000002
        /*12b4*/ 	.word	0x00016840
        /*12b8*/ 	.short	0x010a
        /*12ba*/ 	.byte	0x3f
	.zero		1


	//   ....[101]....
        /*12bc*/ 	.word	0x00022390
        /*12c0*/ 	.word	0x00000003
        /*12c4*/ 	.word	0x00000060
        /*12c8*/ 	.short	0x010a
        /*12ca*/ 	.byte	0x3f
	.zero		1


	//   ....[102]....
        /*12cc*/ 	.word	0x000223e0
        /*12d0*/ 	.word	0x00000002
        /*12d4*/ 	.word	0x00016840
        /*12d8*/ 	.short	0x010a
        /*12da*/ 	.byte	0x3f
	.zero		1


	//   ....[103]....
        /*12dc*/ 	.word	0x00022430
        /*12e0*/ 	.word	0x0000000a
        /*12e4*/ 	.word	0x00000060
        /*12e8*/ 	.short	0x010a
        /*12ea*/ 	.byte	0x3f
	.zero		1


	//   ....[104]....
        /*12ec*/ 	.word	0x00022480
        /*12f0*/ 	.word	0x00000002
        /*12f4*/ 	.word	0x00016840
        /*12f8*/ 	.short	0x010a
        /*12fa*/ 	.byte	0x3f
	.zero		1


	//   ....[105]....
        /*12fc*/ 	.word	0x000224d0
        /*1300*/ 	.word	0x00000003
        /*1304*/ 	.word	0x00000060
        /*1308*/ 	.short	0x010a
        /*130a*/ 	.byte	0x3f
	.zero		1


	//   ....[106]....
        /*130c*/ 	.word	0x00022520
        /*1310*/ 	.word	0x00000003
        /*1314*/ 	.word	0x00016860
        /*1318*/ 	.short	0x010a
        /*131a*/ 	.byte	0x3f
	.zero		1


	//   ....[107]....
        /*131c*/ 	.word	0x00022f50
        /*1320*/ 	.word	0x00000009
        /*1324*/ 	.word	0x00016820
        /*1328*/ 	.short	0x010a
        /*132a*/ 	.byte	0x3f
	.zero		1


	//   ....[108]....
        /*132c*/ 	.word	0x000230f0
        /*1330*/ 	.word	0x00000007
        /*1334*/ 	.word	0x00000000
        /*1338*/ 	.short	0x010a
        /*133a*/ 	.byte	0x3f
	.zero		1


	//   ....[109]....
        /*133c*/ 	.word	0x00023140
        /*1340*/ 	.word	0x00000003
        /*1344*/ 	.word	0x00000000
        /*1348*/ 	.short	0x010a
        /*134a*/ 	.byte	0x3f
	.zero		1


	//   ....[110]....
        /*134c*/ 	.word	0x00023190
        /*1350*/ 	.word	0x00000005
        /*1354*/ 	.word	0x00000000
        /*1358*/ 	.short	0x010a
        /*135a*/ 	.byte	0x3f
	.zero		1


	//----- nvinfo : EIATTR_NUM_MBARRIERS
	.align		4
.L_1541:
        /*135c*/ 	.byte	0x03, 0x38
        /*135e*/ 	.short	0x0016


	//----- nvinfo : EIATTR_EXIT_INSTR_OFFSETS
	.align		4
        /*1360*/ 	.byte	0x04, 0x1c
        /*1362*/ 	.short	(.L_1543 - .L_1542)


	//   ....[0]....
.L_1542:
        /*1364*/ 	.word	0x0001f660


	//----- nvinfo : EIATTR_MAX_THREADS
	.align		4
.L_1543:
        /*1368*/ 	.byte	0x04, 0x05
        /*136a*/ 	.short	(.L_1545 - .L_1544)
.L_1544:
        /*136c*/ 	.word	0x00000200
        /*1370*/ 	.word	0x00000001
        /*1374*/ 	.word	0x00000001


	//----- nvinfo : EIATTR_CRS_STACK_SIZE
	.align		4
.L_1545:
        /*1378*/ 	.byte	0x04, 0x1e
        /*137a*/ 	.short	(.L_1547 - .L_1546)
.L_1546:
        /*137c*/ 	.word	0x00000000


	//----- nvinfo : EIATTR_CBANK_PARAM_SIZE
	.align		4
.L_1547:
        /*1380*/ 	.byte	0x03, 0x19
        /*1382*/ 	.short	0x0af0


	//----- nvinfo : EIATTR_PARAM_CBANK
	.align		4
        /*1384*/ 	.byte	0x04, 0x0a
        /*1386*/ 	.short	(.L_1549 - .L_1548)
	.align		4
.L_1548:
        /*1388*/ 	.word	index@(.nv.constant0._ZN7cutlass13device_kernelIN5flash11enable_sm90INS1_16FlashAttnFwdSm90INS1_25CollectiveMainloopFwdSm90ILi2EN4cute5tupleIJNS5_1CILi1EEES8_S8_EEENS6_IJNS7_ILi192EEENS7_ILi128EEENS7_ILi64EEEEEELi64ENS_10bfloat16_tEfNS_4arch4Sm90ELb0ELb1ELb0ELb1ELb0ELb1ELb0ELb1ELb1ELb1ELb1ELb0EEENS1_21CollectiveEpilogueFwdINS6_IJSA_SC_SB_EEES9_SE_SG_Li384ELb1ELb1ELb1ELb0EEENS1_36VarlenDynamicPersistentTileSchedulerILi192ELi128ELi384ELi128ELb1ELb1ELb1ELb1ELb0ELb1EEEEEEEEEvNT_6ParamsE)
        /*138c*/ 	.short	0x0210
        /*138e*/ 	.short	0x0af0


	//----- nvinfo : EIATTR_SW_WAR
	.align		4
.L_1549:
        /*1390*/ 	.byte	0x04, 0x36
        /*1392*/ 	.short	(.L_1551 - .L_1550)
.L_1550:
        /*1394*/ 	.word	0x00000008
.L_1551:


//--------------------- .nv.info._ZN7cutlass13device_kernelIN5flash11enable_sm90INS1_16FlashAttnFwdSm90INS1_25CollectiveMainloopFwdSm90ILi2EN4cute5tupleIJNS5_1CILi1EEES8_S8_EEENS6_IJNS7_ILi192EEENS7_ILi128EEENS7_ILi64EEEEEELi64ENS_10bfloat16_tEfNS_4arch4Sm90ELb1ELb0ELb0ELb0ELb0ELb0ELb0ELb1ELb1ELb1ELb1ELb0EEENS1_21CollectiveEpilogueFwdINS6_IJSA_SC_SB_EEES9_SE_SG_Li384ELb0ELb1ELb1ELb0EEENS1_19SingleTileSchedulerILb0ELb1ELb1ELi192EEEEEEEEEvNT_6ParamsE --------------------------
	.section	.nv.info._ZN7cutlass13device_kernelIN5flash11enable_sm90INS1_16FlashAttnFwdSm90INS1_25CollectiveMainloopFwdSm90ILi2EN4cute5tupleIJNS5_1CILi1EEES8_S8_EEENS6_IJNS7_ILi192EEENS7_ILi128EEENS7_ILi64EEEEEELi64ENS_10bfloat16_tEfNS_4arch4Sm90ELb1ELb0ELb0ELb0ELb0ELb0ELb0ELb1ELb1ELb1ELb1ELb0EEENS1_21CollectiveEpilogueFwdINS6_IJSA_SC_SB_EEES9_SE_SG_Li384ELb0ELb1ELb1ELb0EEENS1_19SingleTileSchedulerILb0ELb1ELb1ELi192EEEEEEEEEvNT_6ParamsE,"",@"SHT_CUDA_INFO"
	.sectionflags	@""
	.align	4


	//----- nvinfo : EIATTR_CUDA_API_VERSION
	.align		4
        /*0000*/ 	.byte	0x04, 0x37
        /*0002*/ 	.short	(.L_1553 - .L_1552)
.L_1552:
        /*0004*/ 	.word	0x00000082


	//----- nvinfo : EIATTR_KPARAM_INFO
	.align		4
.L_1553:
        /*0008*/ 	.byte	0x04, 0x17
        /*000a*/ 	.short	(.L_1555 - .L_1554)
.L_1554:
        /*000c*/ 	.word	0x00000000
        /*0010*/ 	.short	0x0000
        /*0012*/ 	.short	0x0070
        /*0014*/ 	.byte	0x00, 0xf0, 0x01, 0x28


	//----- nvinfo : EIATTR_SPARSE_MMA_MASK
	.align		4
.L_1555:
        /*0018*/ 	.byte	0x03, 0x50
        /*001a*/ 	.short	0x0000


	//----- nvinfo : EIATTR_MAXREG_COUNT
	.align		4
        /*001c*/ 	.byte	0x03, 0x1b
        /*001e*/ 	.short	0x0080


	//----- nvinfo : EIATTR_NUM_BARRIERS
	.align		4
        /*0020*/ 	.byte	0x02, 0x4c
        /*0022*/ 	.byte	0x10
	.zero		1


	//----- nvinfo : EIATTR_EXTERNS
	.align		4
        /*0024*/ 	.byte	0x04, 0x0f
        /*0026*/ 	.short	(.L_1557 - .L_1556)


	//   ....[0]....
	.align		4
.L_1556:
        /*0028*/ 	.word	index@(__assertfail)


	//----- nvinfo : EIATTR_MERCURY_ISA_VERSION
	.align		4
.L_1557:
        /*002c*/ 	.byte	0x03, 0x5f
        /*002e*/ 	.short	0x0101


	//----- nvinfo : EIATTR_INT_WARP_WIDE_INSTR_OFFSETS
	.align		4
        /*0030*/ 	.byte	0x04, 0x31
        /*0032*/ 	.short	(.L_1559 - .L_1558)


	//   ....[0]....
.L_1558:
        /*0034*/ 	.word	0x00000120


	//   ....[1]....
        /*0038*/ 	.word	0x00000160


	//   ....[2]....
        /*003c*/ 	.word	0x000001d0


	//----- nvinfo : EIATTR_COOP_GROUP_MASK_REGIDS
	.align		4
.L_1559:
        /*0040*/ 	.byte	0x04, 0x29
        /*0042*/ 	.short	(.L_1561 - .L_1560)


	//   ....[0]....
.L_1560:
        /*0044*/ 	.word	0xffffffff


	//   ....[1]....
        /*0048*/ 	.word	0xffffffff


	//   ....[2]....
        /*004c*/ 	.word	0xffffffff


	//   ....[3]....
        /*0050*/ 	.word	0xffffffff


	//   ....[4]....
        /*0054*/ 	.word	0xffffffff


	//   ....[5]....
        /*0058*/ 	.word	0xffffffff


	//   ....[6]....
        /*005c*/ 	.word	0xffffffff


	//   ....[7]....
        /*0060*/ 	.word	0xffffffff


	//   ....[8]....
        /*0064*/ 	.word	0xffffffff


	//   ....[9]....
        /*0068*/ 	.word	0xffffffff


	//   ....[10]....
        /*006c*/ 	.word	0xffffffff


	//   ....[11]....
        /*0070*/ 	.word	0xffffffff


	//   ....[12]....
        /*0074*/ 	.word	0xffffffff


	//   ....[13]....
        /*0078*/ 	.word	0xffffffff


	//   ....[14]....
        /*007c*/ 	.word	0xffffffff


	//   ....[15]....
        /*0080*/ 	.word	0xffffffff


	//   ....[16]....
        /*0084*/ 	.word	0xffffffff


	//   ....[17]....
        /*0088*/ 	.word	0xffffffff


	//   ....[18]....
        /*008c*/ 	.word	0xffffffff


	//   ....[19]....
        /*0090*/ 	.word	0xffffffff


	//   ....[20]....
        /*0094*/ 	.word	0xffffffff


	//   ....[21]....
        /*0098*/ 	.word	0xffffffff


	//   ....[22]....
        /*009c*/ 	.word	0xffffffff


	//   ....[23]....
        /*00a0*/ 	.word	0xffffffff


	//   ....[24]....
        /*00a4*/ 	.word	0xffffffff


	//   ....[25]....
        /*00a8*/ 	.word	0xffffffff


	//   ....[26]....
        /*00ac*/ 	.word	0xffffffff


	//   ....[27]....
        /*00b0*/ 	.word	0xffffffff


	//   ....[28]....
        /*00b4*/ 	.word	0xffffffff


	//   ....[29]....
        /*00b8*/ 	.word	0xffffffff


	//   ....[30]....
        /*00bc*/ 	.word	0xffffffff


	//   ....[31]....
        /*00c0*/ 	.word	0xffffffff


	//   ....[32]....
        /*00c4*/ 	.word	0xffffffff


	//   ....[33]....
        /*00c8*/ 	.word	0xffffffff


	//   ....[34]....
        /*00cc*/ 	.word	0xffffffff


	//   ....[35]....
        /*00d0*/ 	.word	0xffffffff


	//   ....[36]....
        /*00d4*/ 	.word	0xffffffff


	//   ....[37]....
        /*00d8*/ 	.word	0xffffffff


	//   ....[38]....
        /*00dc*/ 	.word	0xffffffff


	//   ....[39]....
        /*00e0*/ 	.word	0xffffffff


	//   ....[40]....
        /*00e4*/ 	.word	0xffffffff


	//   ....[41]....
        /*00e8*/ 	.word	0xffffffff


	//   ....[42]....
        /*00ec*/ 	.word	0xffffffff


	//   ....[43]....
        /*00f0*/ 	.word	0xffffffff


	//   ....[44]....
        /*00f4*/ 	.word	0xffffffff


	//   ....[45]....
        /*00f8*/ 	.word	0xffffffff


	//   ....[46]....
        /*00fc*/ 	.word	0xffffffff


	//   ....[47]....
        /*0100*/ 	.word	0xffffffff


	//   ....[48]....
        /*0104*/ 	.word	0xffffffff


	//   ....[49]....
        /*0108*/ 	.word	0xffffffff


	//   ....[50]....
        /*010c*/ 	.word	0xffffffff


	//   ....[51]....
        /*0110*/ 	.word	0xffffffff


	//   ....[52]....
        /*0114*/ 	.word	0xffffffff


	//   ....[53]....
        /*0118*/ 	.word	0xffffffff


	//   ....[54]....
        /*011c*/ 	.word	0xffffffff


	//   ....[55]....
        /*0120*/ 	.word	0xffffffff


	//   ....[56]....
        /*0124*/ 	.word	0xffffffff


	//   ....[57]....
        /*0128*/ 	.word	0xffffffff


	//   ....[58]....
        /*012c*/ 	.word	0xffffffff


	//   ....[59]....
        /*0130*/ 	.word	0xffffffff


	//   ....[60]....
        /*0134*/ 	.word	0xffffffff


	//   ....[61]....
        /*0138*/ 	.word	0xffffffff


	//   ....[62]....
        /*013c*/ 	.word	0xffffffff


	//   ....[63]....
        /*0140*/ 	.word	0x0500000f


	//   ....[64]....
        /*0144*/ 	.word	0x0500000f


	//   ....[65]....
        /*0148*/ 	.word	0x0500000f


	//   ....[66]....
        /*014c*/ 	.word	0x0500000f


	//   ....[67]....
        /*0150*/ 	.word	0x0500000f


	//   ....[68]....
        /*0154*/ 	.word	0x0500000f


	//   ....[69]....
        /*0158*/ 	.word	0x0500000f


	//   ....[70]....
        /*015c*/ 	.word	0x0500000f


	//   ....[71]....
        /*0160*/ 	.word	0x0500000f


	//   ....[72]....
        /*0164*/ 	.word	0x0500000f


	//   ....[73]....
        /*0168*/ 	.word	0x0500000f


	//   ....[74]....
        /*016c*/ 	.word	0x0500000f


	//   ....[75]....
        /*0170*/ 	.word	0x0500000f


	//   ....[76]....
        /*0174*/ 	.word	0x0500000f


	//   ....[77]....
        /*0178*/ 	.word	0x0500000f


	//   ....[78]....
        /*017c*/ 	.word	0x0500000f


	//   ....[79]....
        /*0180*/ 	.word	0x0500000f


	//   ....[80]....
        /*0184*/ 	.word	0x0500000f


	//   ....[81]....
        /*0188*/ 	.word	0x0500000f


	//   ....[82]....
        /*018c*/ 	.word	0x0500000f


	//   ....[83]....
        /*0190*/ 	.word	0x0500000f


	//   ....[84]....
        /*0194*/ 	.word	0x0500000f


	//   ....[85]....
        /*0198*/ 	.word	0x0500000f


	//   ....[86]....
        /*019c*/ 	.word	0x0500000f


	//   ....[87]....
        /*01a0*/ 	.word	0x0500000f


	//   ....[88]....
        /*01a4*/ 	.word	0x0500000f


	//----- nvinfo : EIATTR_COOP_GROUP_INSTR_OFFSETS
	.align		4
.L_1561:
        /*01a8*/ 	.byte	0x04, 0x28
        /*01aa*/ 	.short	(.L_1563 - .L_1562)


	//   ....[0]....
.L_1562:
        /*01ac*/ 	.word	0x00000060


	//   ....[1]....
        /*01b0*/ 	.word	0x00000130


	//   ....[2]....
        /*01b4*/ 	.word	0x00000180


	//   ....[3]....
        /*01b8*/ 	.word	0x000003b0


	//   ....[4]....
        /*01bc*/ 	.word	0x00000510


	//   ....[5]....
        /*01c0*/ 	.word	0x00000630


	//   ....[6]....
        /*01c4*/ 	.word	0x00000790


	//   ....[7]....
        /*01c8*/ 	.word	0x00001140


	//   ....[8]....
        /*01cc*/ 	.word	0x00001890


	//   ....[9]....
        /*01d0*/ 	.word	0x000018c0


	//   ....[10]....
        /*01d4*/ 	.word	0x00002060


	//   ....[11]....
        /*01d8*/ 	.word	0x000021a0


	//   ....[12]....
        /*01dc*/ 	.word	0x00002a50


	//   ....[13]....
        /*01e0*/ 	.word	0x00002ac0


	//   ....[14]....
        /*01e4*/ 	.word	0x00003b80


	//   ....[15]....
        /*01e8*/ 	.word	0x00003bc0


	//   ....[16]....
        /*01ec*/ 	.word	0x00004350


	//   ....[17]....
        /*01f0*/ 	.word	0x00004450


	//   ....[18]....
        /*01f4*/ 	.word	0x00004d40


	//   ....[19]....
        /*01f8*/ 	.word	0x00004dc0


	//   ....[20]....
        /*01fc*/ 	.word	0x00006410


	//   ....[21]....
        /*0200*/ 	.word	0x00006440


	//   ....[22]....
        /*0204*/ 	.word	0x00006a00


	//   ....[23]....
        /*0208*/ 	.word	0x00006ad0


	//   ....[24]....
        /*020c*/ 	.word	0x00007ac0


	//   ....[25]....
        /*0210*/ 	.word	0x00007af0


	//   ....[26]....
        /*0214*/ 	.word	0x00007bf0


	//   ....[27]....
        /*0218*/ 	.word	0x00007c00


	//   ....[28]....
        /*021c*/ 	.word	0x00008970


	//   ....[29]....
        /*0220*/ 	.word	0x000089b0


	//   ....[30]....
        /*0224*/ 	.word	0x000089f0


	//   ....[31]....
        /*0228*/ 	.word	0x00008a10


	//   ....[32]....
        /*022c*/ 	.word	0x00008a40


	//   ....[33]....
        /*0230*/ 	.word	0x00008a50


	//   ....[34]....
        /*0234*/ 	.word	0x00008d90


	//   ....[35]....
        /*0238*/ 	.word	0x00008da0


	//   ....[36]....
        /*023c*/ 	.word	0x000094c0


	//   ....[37]....
        /*0240*/ 	.word	0x0000a020


	//   ....[38]....
        /*0244*/ 	.word	0x0000a990


	//   ....[39]....
        /*0248*/ 	.word	0x0000a9c0


	//   ....[40]....
        /*024c*/ 	.word	0x0000a9f0


	//   ....[41]....
        /*0250*/ 	.word	0x0000aa10


	//   ....[42]....
        /*0254*/ 	.word	0x0000aa20


	//   ....[43]....
        /*0258*/ 	.word	0x0000aa70


	//   ....[44]....
        /*025c*/ 	.word	0x0000aad0


	//   ....[45]....
        /*0260*/ 	.word	0x0000aaf0


	//   ....[46]....
        /*0264*/ 	.word	0x0000ab50


	//   ....[47]....
        /*0268*/ 	.word	0x0000ab80


	//   ....[48]....
        /*026c*/ 	.word	0x0000abf0


	//   ....[49]....
        /*0270*/ 	.word	0x0000ac20


	//   ....[50]....
        /*0274*/ 	.word	0x0000ac50


	//   ....[51]....
        /*0278*/ 	.word	0x0000ac80


	//   ....[52]....
        /*027c*/ 	.word	0x0000acd0


	//   ....[53]....
        /*0280*/ 	.word	0x0000acf0


	//   ....[54]....
        /*0284*/ 	.word	0x0000ad30


	//   ....[55]....
        /*0288*/ 	.word	0x0000ad60


	//   ....[56]....
        /*028c*/ 	.word	0x0000ad90


	//   ....[57]....
        /*0290*/ 	.word	0x0000ae00


	//   ....[58]....
        /*0294*/ 	.word	0x0000ae80


	//   ....[59]....
        /*0298*/ 	.word	0x0000ae90


	//   ....[60]....
        /*029c*/ 	.word	0x0000aed0


	//   ....[61]....
        /*02a0*/ 	.word	0x0000aef0


	//   ....[62]....
        /*02a4*/ 	.word	0x0000c7d0


	//   ....[63]....
        /*02a8*/ 	.word	0x0000cd30


	//   ....[64]....
        /*02ac*/ 	.word	0x0000ceb0


	//   ....[65]....
        /*02b0*/ 	.word	0x0000cf00


	//   ....[66]....
        /*02b4*/ 	.word	0x0000cfc0


	//   ....[67]....
        /*02b8*/ 	.word	0x0000d090


	//   ....[68]....
        /*02bc*/ 	.word	0x0000d100


	//   ....[69]....
        /*02c0*/ 	.word	0x0000d1b0


	//   ....[70]....
        /*02c4*/ 	.word	0x0000d210


	//   ....[71]....
        /*02c8*/ 	.word	0x0000d2e0


	//   ....[72]....
        /*02cc*/ 	.word	0x0000d340


	//   ....[73]....
        /*02d0*/ 	.word	0x0000d430


	//   ....[74]....
        /*02d4*/ 	.word	0x0000d490


	//   ....[75]....
        /*02d8*/ 	.word	0x0000d560


	//   ....[76]....
        /*02dc*/ 	.word	0x0000d5d0


	//   ....[77]....
        /*02e0*/ 	.word	0x0000d680


	//   ....[78]....
        /*02e4*/ 	.word	0x0000d6e0


	//   ....[79]....
        /*02e8*/ 	.word	0x0000d790


	//   ....[80]....
        /*02ec*/ 	.word	0x0000d820


	//   ....[81]....
        /*02f0*/ 	.word	0x0000d900


	//   ....[82]....
        /*02f4*/ 	.word	0x0000d960


	//   ....[83]....
        /*02f8*/ 	.word	0x0000da30


	//   ....[84]....
        /*02fc*/ 	.word	0x0000da90


	//   ....[85]....
        /*0300*/ 	.word	0x0000db50


	//   ....[86]....
        /*0304*/ 	.word	0x0000dbb0


	//   ....[87]....
        /*0308*/ 	.word	0x0000dc70


	//   ....[88]....
        /*030c*/ 	.word	0x0000e040


	//----- nvinfo : EIATTR_REG_RECONFIG
	.align		4
.L_1563:
        /*0310*/ 	.byte	0x01, 0x54
	.zero		2


	//----- nvinfo : EIATTR_SYSCALL_OFFSETS
	.align		4
        /*0314*/ 	.byte	0x04, 0x46
        /*0316*/ 	.short	(.L_1565 - .L_1564)


	//   ....[0]....
.L_1564:
        /*0318*/ 	.word	0x00001300


	//   ....[1]....
        /*031c*/ 	.word	0x00009cd0


	//   ....[2]....
        /*0320*/ 	.word	0x00009e10


	//   ....[3]....
        /*0324*/ 	.word	0x00009f00


	//   ....[4]....
        /*0328*/ 	.word	0x0000a560


	//----- nvinfo : EIATTR_MBARRIER_INSTR_OFFSETS
	.align		4
.L_1565:
        /*032c*/ 	.byte	0x04, 0x39
        /*032e*/ 	.short	(.L_1567 - .L_1566)


	//   ....[0]....
.L_1566:
        /*0330*/ 	.word	0x00000260
        /*0334*/ 	.word	0x000000ff
        /*0338*/ 	.word	0x00016800
        /*033c*/ 	.short	0x0100
        /*033e*/ 	.byte	0x08
	.zero		1


	//   ....[1]....
        /*0340*/ 	.word	0x00000270
        /*0344*/ 	.word	0x000000ff
        /*0348*/ 	.word	0x00016820
        /*034c*/ 	.short	0x0100
        /*034e*/ 	.byte	0x08
	.zero		1


	//   ....[2]....
        /*0350*/ 	.word	0x00000360
        /*0354*/ 	.word	0x000000ff
        /*0358*/ 	.word	0x00016830
        /*035c*/ 	.short	0x0100
        /*035e*/ 	.byte	0x08
	.zero		1


	//   ....[3]....
        /*0360*/ 	.word	0x00000370
        /*0364*/ 	.word	0x000000ff
        /*0368*/ 	.word	0x00016840
        /*036c*/ 	.short	0x0100
        /*036e*/ 	.byte	0x08
	.zero		1


	//   ....[4]....
        /*0370*/ 	.word	0x00000380
        /*0374*/ 	.word	0x000000ff
        /*0378*/ 	.word	0x00016838
        /*037c*/ 	.short	0x0100
        /*037e*/ 	.byte	0x08
	.zero		1


	//   ....[5]....
        /*0380*/ 	.word	0x00000390
        /*0384*/ 	.word	0x000000ff
        /*0388*/ 	.word	0x00016848
        /*038c*/ 	.short	0x0100
        /*038e*/ 	.byte	0x08
	.zero		1


	//   ....[6]....
        /*0390*/ 	.word	0x000004c0
        /*0394*/ 	.word	0x000000ff
        /*0398*/ 	.word	0x00016850
        /*039c*/ 	.short	0x0100
        /*039e*/ 	.byte	0x08
	.zero		1


	//   ....[7]....
        /*03a0*/ 	.word	0x000004d0
        /*03a4*/ 	.word	0x000000ff
        /*03a8*/ 	.word	0x00016860
        /*03ac*/ 	.short	0x0100
        /*03ae*/ 	.byte	0x08
	.zero		1


	//   ....[8]....
        /*03b0*/ 	.word	0x000004e0
        /*03b4*/ 	.word	0x000000ff
        /*03b8*/ 	.word	0x00016858
        /*03bc*/ 	.short	0x0100
        /*03be*/ 	.byte	0x08
	.zero		1


	//   ....[9]....
        /*03c0*/ 	.word	0x000004f0
        /*03c4*/ 	.word	0x000000ff
        /*03c8*/ 	.word	0x00016868
        /*03cc*/ 	.short	0x0100
        /*03ce*/ 	.byte	0x08
	.zero		1


	//   ....[10]....
        /*03d0*/ 	.word	0x000005e0
        /*03d4*/ 	.word	0x000000ff
        /*03d8*/ 	.word	0x00016870
        /*03dc*/ 	.short	0x0100
        /*03de*/ 	.byte	0x06
	.zero		1


	//   ....[11]....
        /*03e0*/ 	.word	0x000005f0
        /*03e4*/ 	.word	0x000000ff
        /*03e8*/ 	.word	0x00016880
        /*03ec*/ 	.short	0x0100
        /*03ee*/ 	.byte	0x06
	.zero		1


	//   ....[12]....
        /*03f0*/ 	.word	0x00000600
        /*03f4*/ 	.word	0x000000ff
        /*03f8*/ 	.word	0x00016878
        /*03fc*/ 	.short	0x0100
        /*03fe*/ 	.byte	0x06
	.zero		1


	//   ....[13]....
        /*0400*/ 	.word	0x00000610
        /*0404*/ 	.word	0x000000ff
        /*0408*/ 	.word	0x00016888
        /*040c*/ 	.short	0x0100
        /*040e*/ 	.byte	0x06
	.zero		1


	//   ....[14]....
        /*0410*/ 	.word	0x00000740
        /*0414*/ 	.word	0x000000ff
        /*0418*/ 	.word	0x00016890
        /*041c*/ 	.short	0x0100
        /*041e*/ 	.byte	0x08
	.zero		1


	//   ....[15]....
        /*0420*/ 	.word	0x00000750
        /*0424*/ 	.word	0x000000ff
        /*0428*/ 	.word	0x000168a0
        /*042c*/ 	.short	0x0100
        /*042e*/ 	.byte	0x08
	.zero		1


	//   ....[16]....
        /*0430*/ 	.word	0x00000760
        /*0434*/ 	.word	0x000000ff
        /*0438*/ 	.word	0x00016898
        /*043c*/ 	.short	0x0100
        /*043e*/ 	.byte	0x08
	.zero		1


	//   ....[17]....
        /*0440*/ 	.word	0x00000770
        /*0444*/ 	.word	0x000000ff
        /*0448*/ 	.word	0x000168a8
        /*044c*/ 	.short	0x0100
        /*044e*/ 	.byte	0x08
	.zero		1


	//   ....[18]....
        /*0450*/ 	.word	0x000008a0
        /*0454*/ 	.word	0x000000ff
        /*0458*/ 	.word	0x000168b0
        /*045c*/ 	.short	0x0100
        /*045e*/ 	.byte	0x08
	.zero		1


	//   ....[19]....
        /*0460*/ 	.word	0x000008b0
        /*0464*/ 	.word	0x000000ff
        /*0468*/ 	.word	0x000168c0
        /*046c*/ 	.short	0x0100
        /*046e*/ 	.byte	0x08
	.zero		1


	//   ....[20]....
        /*0470*/ 	.word	0x000008c0
        /*0474*/ 	.word	0x000000ff
        /*0478*/ 	.word	0x000168b8
        /*047c*/ 	.short	0x0100
        /*047e*/ 	.byte	0x08
	.zero		1


	//   ....[21]....
        /*0480*/ 	.word	0x000008d0
        /*0484*/ 	.word	0x000000ff
        /*0488*/ 	.word	0x000168c8
        /*048c*/ 	.short	0x0100
        /*048e*/ 	.byte	0x08
	.zero		1


	//   ....[22]....
        /*0490*/ 	.word	0x00001320
        /*0494*/ 	.word	0x000000ff
        /*0498*/ 	.word	0x00016800
        /*049c*/ 	.short	0x010a
        /*049e*/ 	.byte	0x27
	.zero		1


	//   ....[23]....
        /*04a0*/ 	.word	0x00001390
        /*04a4*/ 	.word	0x000000ff
        /*04a8*/ 	.word	0x00016830
        /*04ac*/ 	.short	0x010a
        /*04ae*/ 	.byte	0x27
	.zero		1


	//   ....[24]....
        /*04b0*/ 	.word	0x00001400
        /*04b4*/ 	.word	0x000000ff
        /*04b8*/ 	.word	0x00016830
        /*04bc*/ 	.short	0x010a
        /*04be*/ 	.byte	0x27
	.zero		1


	//   ....[25]....
        /*04c0*/ 	.word	0x00003000
        /*04c4*/ 	.word	0x0000001b
        /*04c8*/ 	.word	0x00000000
        /*04cc*/ 	.short	0x0101
        /*04ce*/ 	.byte	0x3f
	.zero		1


	//   ....[26]....
        /*04d0*/ 	.word	0x000037c0
        /*04d4*/ 	.word	0x000000ff
        /*04d8*/ 	.word	0x00016830
        /*04dc*/ 	.short	0x010a
        /*04de*/ 	.byte	0x0a
	.zero		1


	//   ....[27]....
        /*04e0*/ 	.word	0x00003800
        /*04e4*/ 	.word	0x000000ff
        /*04e8*/ 	.word	0x00016830
        /*04ec*/ 	.short	0x010a
        /*04ee*/ 	.byte	0x0a
	.zero		1


	//   ....[28]....
        /*04f0*/ 	.word	0x00003a00
        /*04f4*/ 	.word	0x000000ff
        /*04f8*/ 	.word	0x00016850
        /*04fc*/ 	.short	0x010a
        /*04fe*/ 	.byte	0x0a
	.zero		1


	//   ....[29]....
        /*0500*/ 	.word	0x00003a40
        /*0504*/ 	.word	0x000000ff
        /*0508*/ 	.word	0x00016850
        /*050c*/ 	.short	0x010a
        /*050e*/ 	.byte	0x0a
	.zero		1


	//   ....[30]....
        /*0510*/ 	.word	0x000052b0
        /*0514*/ 	.word	0x00000022
        /*0518*/ 	.word	0x00000000
        /*051c*/ 	.short	0x0101
        /*051e*/ 	.byte	0x3f
	.zero		1


	//   ....[31]....
        /*0520*/ 	.word	0x00005350
        /*0524*/ 	.word	0x00000024
        /*0528*/ 	.word	0x00000000
        /*052c*/ 	.short	0x0101
        /*052e*/ 	.byte	0x3f
	.zero		1


	//   ....[32]....
        /*0530*/ 	.word	0x00005e50
        /*0534*/ 	.word	0x000000ff
        /*0538*/ 	.word	0x00016830
        /*053c*/ 	.short	0x010a
        /*053e*/ 	.byte	0x0a
	.zero		1


	//   ....[33]....
        /*0540*/ 	.word	0x00005e90
        /*0544*/ 	.word	0x000000ff
        /*0548*/ 	.word	0x00016830
        /*054c*/ 	.short	0x010a
        /*054e*/ 	.byte	0x0a
	.zero		1


	//   ....[34]....
        /*0550*/ 	.word	0x00006080
        /*0554*/ 	.word	0x000000ff
        /*0558*/ 	.word	0x00016850
        /*055c*/ 	.short	0x010a
        /*055e*/ 	.byte	0x0a
	.zero		1


	//   ....[35]....
        /*0560*/ 	.word	0x000060c0
        /*0564*/ 	.word	0x000000ff
        /*0568*/ 	.word	0x00016850
        /*056c*/ 	.short	0x010a
        /*056e*/ 	.byte	0x0a
	.zero		1


	//   ....[36]....
        /*0570*/ 	.word	0x00007350
        /*0574*/ 	.word	0x0000001b
        /*0578*/ 	.word	0x00000000
        /*057c*/ 	.short	0x0101
        /*057e*/ 	.byte	0x3f
	.zero		1


	//   ....[37]....
        /*0580*/ 	.word	0x00007500
        /*0584*/ 	.word	0x0000001f
        /*0588*/ 	.word	0x00000000
        /*058c*/ 	.short	0x0101
        /*058e*/ 	.byte	0x3f
	.zero		1


	//   ....[38]....
        /*0590*/ 	.word	0x00007a30
        /*0594*/ 	.word	0x000000ff
        /*0598*/ 	.word	0x00016850
        /*059c*/ 	.short	0x010a
        /*059e*/ 	.byte	0x07
	.zero		1


	//   ....[39]....
        /*05a0*/ 	.word	0x00007a70
        /*05a4*/ 	.word	0x000000ff
        /*05a8*/ 	.word	0x00016850
        /*05ac*/ 	.short	0x010a
        /*05ae*/ 	.byte	0x07
	.zero		1


	//   ....[40]....
        /*05b0*/ 	.word	0x00007f80
        /*05b4*/ 	.word	0x0000000d
        /*05b8*/ 	.word	0x00000000
        /*05bc*/ 	.short	0x0101
        /*05be*/ 	.byte	0x3f
	.zero		1


	//   ....[41]....
        /*05c0*/ 	.word	0x00008a30
        /*05c4*/ 	.word	0x000000ff
        /*05c8*/ 	.word	0x00000000
        /*05cc*/ 	.short	0x0101
        /*05ce*/ 	.byte	0x04
	.zero		1


	//   ....[42]....
        /*05d0*/ 	.word	0x0000a210
        /*05d4*/ 	.word	0x000000ff
        /*05d8*/ 	.word	0x00016840
        /*05dc*/ 	.short	0x010a
        /*05de*/ 	.byte	0x26
	.zero		1


	//   ....[43]....
        /*05e0*/ 	.word	0x0000b010
        /*05e4*/ 	.word	0x000000ff
        /*05e8*/ 	.word	0x00016800
        /*05ec*/ 	.short	0x0107
        /*05ee*/ 	.byte	0x26
	.zero		1


	//   ....[44]....
        /*05f0*/ 	.word	0x0000b050
        /*05f4*/ 	.word	0x000000ff
        /*05f8*/ 	.word	0x00016800
        /*05fc*/ 	.short	0x0101
        /*05fe*/ 	.byte	0x26
	.zero		1


	//   ....[45]....
        /*0600*/ 	.word	0x0000b060
        /*0604*/ 	.word	0x000000ff
        /*0608*/ 	.word	0x00016820
        /*060c*/ 	.short	0x010a
        /*060e*/ 	.byte	0x26
	.zero		1


	//   ....[46]....
        /*0610*/ 	.word	0x0000b430
        /*0614*/ 	.word	0x000000ff
        /*0618*/ 	.word	0x00016848
        /*061c*/ 	.short	0x010a
        /*061e*/ 	.byte	0x26
	.zero		1


	//   ....[47]....
        /*0620*/ 	.word	0x0000b620
        /*0624*/ 	.word	0x000000ff
        /*0628*/ 	.word	0x00016860
        /*062c*/ 	.short	0x010a
        /*062e*/ 	.byte	0x26
	.zero		1


	//   ....[48]....
        /*0630*/ 	.word	0x0000ba00
        /*0634*/ 	.word	0x000000ff
        /*0638*/ 	.word	0x00016840
        /*063c*/ 	.short	0x010a
        /*063e*/ 	.byte	0x26
	.zero		1


	//   ....[49]....
        /*0640*/ 	.word	0x0000bc20
        /*0644*/ 	.word	0x000000ff
        /*0648*/ 	.word	0x00016868
        /*064c*/ 	.short	0x010a
        /*064e*/ 	.byte	0x26
	.zero		1


	//   ....[50]....
        /*0650*/ 	.word	0x0000c040
        /*0654*/ 	.word	0x000000ff
        /*0658*/ 	.word	0x00016848
        /*065c*/ 	.short	0x010a
        /*065e*/ 	.byte	0x26
	.zero		1


	//   ....[51]....
        /*0660*/ 	.word	0x0000c240
        /*0664*/ 	.word	0x000000ff
        /*0668*/ 	.word	0x00016860
        /*066c*/ 	.short	0x010a
        /*066e*/ 	.byte	0x26
	.zero		1


	//   ....[52]....
        /*0670*/ 	.word	0x0000c4e0
        /*0674*/ 	.word	0x00000004
        /*0678*/ 	.word	0x00016860
        /*067c*/ 	.short	0x010a
        /*067e*/ 	.byte	0x3f
	.zero		1


	//   ....[53]....
        /*0680*/ 	.word	0x0000c790
        /*0684*/ 	.word	0x00000011
        /*0688*/ 	.word	0x00016820
        /*068c*/ 	.short	0x010a
        /*068e*/ 	.byte	0x3f
	.zero		1


	//   ....[54]....
        /*0690*/ 	.word	0x0000c8e0
        /*0694*/ 	.word	0x00000007
        /*0698*/ 	.word	0x00000000
        /*069c*/ 	.short	0x010a
        /*069e*/ 	.byte	0x3f
	.zero		1


	//   ....[55]....
        /*06a0*/ 	.word	0x0000c950
        /*06a4*/ 	.word	0x00000005
        /*06a8*/ 	.word	0x00000000
        /*06ac*/ 	.short	0x010a
        /*06ae*/ 	.byte	0x3f
	.zero		1


	//   ....[56]....
        /*06b0*/ 	.word	0x0000c9b0
        /*06b4*/ 	.word	0x00000003
        /*06b8*/ 	.word	0x00000000
        /*06bc*/ 	.short	0x010a
        /*06be*/ 	.byte	0x3f
	.zero		1


	//   ....[57]....
        /*06c0*/ 	.word	0x0000c9e0
        /*06c4*/ 	.word	0x00000009
        /*06c8*/ 	.word	0x00000000
        /*06cc*/ 	.short	0x010a
        /*06ce*/ 	.byte	0x3f
	.zero		1


	//   ....[58]....
        /*06d0*/ 	.word	0x0000ca50
        /*06d4*/ 	.word	0x00000003
        /*06d8*/ 	.word	0x00016800
        /*06dc*/ 	.short	0x010a
        /*06de*/ 	.byte	0x3f
	.zero		1


	//   ....[59]....
        /*06e0*/ 	.word	0x0000cab0
        /*06e4*/ 	.word	0x00000003
        /*06e8*/ 	.word	0x00016830
        /*06ec*/ 	.short	0x010a
        /*06ee*/ 	.byte	0x3f
	.zero		1


	//   ....[60]....
        /*06f0*/ 	.word	0x0000cb10
        /*06f4*/ 	.word	0x00000008
        /*06f8*/ 	.word	0x00016830
        /*06fc*/ 	.short	0x010a
        /*06fe*/ 	.byte	0x3f
	.zero		1


	//   ....[61]....
        /*0700*/ 	.word	0x0000cb70
        /*0704*/ 	.word	0x00000008
        /*0708*/ 	.word	0x00016850
        /*070c*/ 	.short	0x010a
        /*070e*/ 	.byte	0x3f
	.zero		1


	//   ....[62]....
        /*0710*/ 	.word	0x0000cbd0
        /*0714*/ 	.word	0x00000006
        /*0718*/ 	.word	0x00016830
        /*071c*/ 	.short	0x010a
        /*071e*/ 	.byte	0x3f
	.zero		1


	//   ....[63]....
        /*0720*/ 	.word	0x0000cc30
        /*0724*/ 	.word	0x00000006
        /*0728*/ 	.word	0x00016850
        /*072c*/ 	.short	0x010a
        /*072e*/ 	.byte	0x3f
	.zero		1


	//   ....[64]....
        /*0730*/ 	.word	0x0000cc90
        /*0734*/ 	.word	0x00000007
        /*0738*/ 	.word	0x00016850
        /*073c*/ 	.short	0x010a
        /*073e*/ 	.byte	0x3f
	.zero		1


	//   ....[65]....
        /*0740*/ 	.word	0x0000cdf0
        /*0744*/ 	.word	0x00000003
        /*0748*/ 	.word	0x00016840
        /*074c*/ 	.short	0x010a
        /*074e*/ 	.byte	0x3f
	.zero		1


	//   ....[66]....
        /*0750*/ 	.word	0x0000dcb0
        /*0754*/ 	.word	0x00000003
        /*0758*/ 	.word	0x00016820
        /*075c*/ 	.short	0x010a
        /*075e*/ 	.byte	0x3f
	.zero		1


	//   ....[67]....
        /*0760*/ 	.word	0x0000dd10
        /*0764*/ 	.word	0x00000005
        /*0768*/ 	.word	0x00016848
        /*076c*/ 	.short	0x010a
        /*076e*/ 	.byte	0x3f
	.zero		1


	//   ....[68]....
        /*0770*/ 	.word	0x0000dd70
        /*0774*/ 	.word	0x00000005
        /*0778*/ 	.word	0x00016860
        /*077c*/ 	.short	0x010a
        /*077e*/ 	.byte	0x3f
	.zero		1


	//   ....[69]....
        /*0780*/ 	.word	0x0000ddd0
        /*0784*/ 	.word	0x00000005
        /*0788*/ 	.word	0x00016840
        /*078c*/ 	.short	0x010a
        /*078e*/ 	.byte	0x3f
	.zero		1


	//   ....[70]....
        /*0790*/ 	.word	0x0000de30
        /*0794*/ 	.word	0x00000005
        /*0798*/ 	.word	0x00016868
        /*079c*/ 	.short	0x010a
        /*079e*/ 	.byte	0x3f
	.zero		1


	//   ....[71]....
        /*07a0*/ 	.word	0x0000de90
        /*07a4*/ 	.word	0x00000004
        /*07a8*/ 	.word	0x00016848
        /*07ac*/ 	.short	0x010a
        /*07ae*/ 	.byte	0x3f
	.zero		1


	//   ....[72]....
        /*07b0*/ 	.word	0x0000def0
        /*07b4*/ 	.word	0x00000004
        /*07b8*/ 	.word	0x00016860
        /*07bc*/ 	.short	0x010a
        /*07be*/ 	.byte	0x3f
	.zero		1


	//   ....[73]....
        /*07c0*/ 	.word	0x0000df40
        /*07c4*/ 	.word	0x00000004
        /*07c8*/ 	.word	0x00016860
        /*07cc*/ 	.short	0x010a
        /*07ce*/ 	.byte	0x3f
	.zero		1


	//   ....[74]....
        /*07d0*/ 	.word	0x0000df90
        /*07d4*/ 	.word	0x00000011
        /*07d8*/ 	.word	0x00016820
        /*07dc*/ 	.short	0x010a
        /*07de*/ 	.byte	0x3f
	.zero		1


	//   ....[75]....
        /*07e0*/ 	.word	0x0000e100
        /*07e4*/ 	.word	0x00000007
        /*07e8*/ 	.word	0x00000000
        /*07ec*/ 	.short	0x010a
        /*07ee*/ 	.byte	0x3f
	.zero		1


	//   ....[76]....
        /*07f0*/ 	.word	0x0000e150
        /*07f4*/ 	.word	0x00000005
        /*07f8*/ 	.word	0x00000000
        /*07fc*/ 	.short	0x010a
        /*07fe*/ 	.byte	0x3f
	.zero		1


	//   ....[77]....
        /*0800*/ 	.word	0x0000e1a0
        /*0804*/ 	.word	0x00000003
        /*0808*/ 	.word	0x00000000
        /*080c*/ 	.short	0x010a
        /*080e*/ 	.byte	0x3f
	.zero		1


	//----- nvinfo : EIATTR_NUM_MBARRIERS
	.align		4
.L_1567:
        /*0810*/ 	.byte	0x03, 0x38
        /*0812*/ 	.short	0x0016


	//----- nvinfo : EIATTR_EXIT_INSTR_OFFSETS
	.align		4
        /*0814*/ 	.byte	0x04, 0x1c
        /*0816*/ 	.short	(.L_1569 - .L_1568)


	//   ....[0]....
.L_1568:
        /*0818*/ 	.word	0x0000ca30


	//----- nvinfo : EIATTR_MAX_THREADS
	.align		4
.L_1569:
        /*081c*/ 	.byte	0x04, 0x05
        /*081e*/ 	.short	(.L_1571 - .L_1570)
.L_1570:
        /*0820*/ 	.word	0x00000200
        /*0824*/ 	.word	0x00000001
        /*0828*/ 	.word	0x00000001


	//----- nvinfo : EIATTR_CRS_STACK_SIZE
	.align		4
.L_1571:
        /*082c*/ 	.byte	0x04, 0x1e
        /*082e*/ 	.short	(.L_1573 - .L_1572)
.L_1572:
        /*0830*/ 	.word	0x00000000


	//----- nvinfo : EIATTR_CBANK_PARAM_SIZE
	.align		4
.L_1573:
        /*0834*/ 	.byte	0x03, 0x19
        /*0836*/ 	.short	0x0a70


	//----- nvinfo : EIATTR_PARAM_CBANK
	.align		4
        /*0838*/ 	.byte	0x04, 0x0a
        /*083a*/ 	.short	(.L_1575 - .L_1574)
	.align		4
.L_1574:
        /*083c*/ 	.word	index@(.nv.constant0._ZN7cutlass13device_kernelIN5flash11enable_sm90INS1_16FlashAttnFwdSm90INS1_25CollectiveMainloopFwdSm90ILi2EN4cute5tupleIJNS5_1CILi1EEES8_S8_EEENS6_IJNS7_ILi192EEENS7_ILi128EEENS7_ILi64EEEEEELi64ENS_10bfloat16_tEfNS_4arch4Sm90ELb1ELb0ELb0ELb0ELb0ELb0ELb0ELb1ELb1ELb1ELb1ELb0EEENS1_21CollectiveEpilogueFwdINS6_IJSA_SC_SB_EEES9_SE_SG_Li384ELb0ELb1ELb1ELb0EEENS1_19SingleTileSchedulerILb0ELb1ELb1ELi192EEEEEEEEEvNT_6ParamsE)
        /*0840*/ 	.short	0x0210
        /*0842*/ 	.short	0x0a70


	//----- nvinfo : EIATTR_SW_WAR
	.align		4
.L_1575:
        /*0844*/ 	.byte	0x04, 0x36
        /*0846*/ 	.short	(.L_1577 - .L_1576)
.L_1576:
        /*0848*/ 	.word	0x00000008
.L_1577:


//--------------------- .nv.info._ZN7cutlass13device_kernelIN5flash11enable_sm90INS1_16FlashAttnFwdSm90INS1_25CollectiveMainloopFwdSm90ILi2EN4cute5tupleIJNS5_1CILi1EEES8_S8_EEENS6_IJNS7_ILi192EEENS7_ILi128EEENS7_ILi64EEEEEELi64ENS_10bfloat16_tEfNS_4arch4Sm90ELb1ELb0ELb0ELb1ELb0ELb0ELb0ELb1ELb1ELb1ELb1ELb0EEENS1_21CollectiveEpilogueFwdINS6_IJSA_SC_SB_EEES9_SE_SG_Li384ELb1ELb1ELb1ELb0EEENS1_36VarlenDynamicPersistentTileSchedulerILi192ELi128ELi384ELi128ELb1ELb1ELb1ELb1ELb1ELb1EEEEEEEEEvNT_6ParamsE --------------------------
	.section	.nv.info._ZN7cutlass13device_kernelIN5flash11enable_sm90INS1_16FlashAttnFwdSm90INS1_25CollectiveMainloopFwdSm90ILi2EN4cute5tupleIJNS5_1CILi1EEES8_S8_EEENS6_IJNS7_ILi192EEENS7_ILi128EEENS7_ILi64EEEEEELi64ENS_10bfloat16_tEfNS_4arch4Sm90ELb1ELb0ELb0ELb1ELb0ELb0ELb0ELb1ELb1ELb1ELb1ELb0EEENS1_21CollectiveEpilogueFwdINS6_IJSA_SC_SB_EEES9_SE_SG_Li384ELb1ELb1ELb1ELb0EEENS1_36VarlenDynamicPersistentTileSchedulerILi192ELi128ELi384ELi128ELb1ELb1ELb1ELb1ELb1ELb1EEEEEEEEEvNT_6ParamsE,"",@"SHT_CUDA_INFO"
	.sectionflags	@""
	.align	4


	//----- nvinfo : EIATTR_CUDA_API_VERSION
	.align		4
        /*0000*/ 	.byte	0x04, 0x37
        /*0002*/ 	.short	(.L_1579 - .L_1578)
.L_1578:
        /*0004*/ 	.word	0x00000082


	//----- nvinfo : EIATTR_KPARAM_INFO
	.align		4
.L_1579:
        /*0008*/ 	.byte	0x04, 0x17
        /*000a*/ 	.short	(.L_1581 - .L_1580)
.L_1580:
        /*000c*/ 	.word	0x00000000
        /*0010*/ 	.short	0x0000
        /*0012*/ 	.short	0x0070
        /*0014*/ 	.byte	0x00, 0xf0, 0x01, 0x2a


	//----- nvinfo : EIATTR_SPARSE_MMA_MASK
	.align		4
.L_1581:
        /*0018*/ 	.byte	0x03, 0x50
        /*001a*/ 	.short	0x0000


	//----- nvinfo : EIATTR_MAXREG_COUNT
	.align		4
        /*001c*/ 	.byte	0x03, 0x1b
        /*001e*/ 	.short	0x0080


	//----- nvinfo : EIATTR_NUM_BARRIERS
	.align		4
        /*0020*/ 	.byte	0x02, 0x4c
        /*0022*/ 	.byte	0x10
	.zero		1


	//----- nvinfo : EIATTR_EXTERNS
	.align		4
        /*0024*/ 	.byte	0x04, 0x0f
        /*0026*/ 	.short	(.L_1583 - .L_1582)


	//   ....[0]....
	.align		4
.L_1582:
        /*0028*/ 	.word	index@(__assertfail)


	//----- nvinfo : EIATTR_ANNOTATIONS
	.align		4
.L_1583:
        /*002c*/ 	.byte	0x04, 0x55
        /*002e*/ 	.short	(.L_1585 - .L_1584)


	//   ....[0]....
.L_1584:
        /* <DEDUP_REMOVED lines=32> */


	//----- nvinfo : EIATTR_MERCURY_ISA_VERSION
	.align		4
.L_1585:
        /*0218*/ 	.byte	0x03, 0x5f
        /*021a*/ 	.short	0x0101


	//----- nvinfo : EIATTR_UNUSED_LOAD_BYTE_OFFSET
	.align		4
        /*021c*/ 	.byte	0x04, 0x44
        /*021e*/ 	.short	(.L_1587 - .L_1586)


	//   ....[0]....
.L_1586:
        /*0220*/ 	.word	0x00000a30
        /*0224*/ 	.word	0x0000fff0


	//   ....[1]....
        /*0228*/ 	.word	0x00008630
        /*022c*/ 	.word	0x0000fff0


	//----- nvinfo : EIATTR_INT_WARP_WIDE_INSTR_OFFSETS
	.align		4
.L_1587:
        /*0230*/ 	.byte	0x04, 0x31
        /*0232*/ 	.short	(.L_1589 - .L_1588)


	//   ....[0]....
.L_1588:
        /*0234*/ 	.word	0x00000120


	//   ....[1]....
        /*0238*/ 	.word	0x000001c0


	//   ....[2]....
        /*023c*/ 	.word	0x00000230


	//   ....[3]....
        /*0240*/ 	.word	0x0000c320


	//   ....[4]....
        /*0244*/ 	.word	0x0000c3b0


	//   ....[5]....
        /*0248*/ 	.word	0x0000f430


	//   ....[6]....
        /*024c*/ 	.word	0x0000f4c0


	//----- nvinfo : EIATTR_COOP_GROUP_MASK_REGIDS
	.align		4
.L_1589:
        /*0250*/ 	.byte	0x04, 0x29
        /*0252*/ 	.short	(.L_1591 - .L_1590)


	//   ....[0]....
.L_1590:
        /*0254*/ 	.word	0xffffffff


	//   ....[1]....
        /*0258*/ 	.word	0xffffffff


	//   ....[2]....
        /*025c*/ 	.word	0xffffffff


	//   ....[3]....
        /*0260*/ 	.word	0xffffffff


	//   ....[4]....
        /*0264*/ 	.word	0xffffffff


	//   ....[5]....
        /*0268*/ 	.word	0xffffffff


	//   ....[6]....
        /*026c*/ 	.word	0xffffffff


	//   ....[7]....
        /*0270*/ 	.word	0xffffffff


	//   ....[8]....
        /*0274*/ 	.word	0xffffffff


	//   ....[9]....
        /*0278*/ 	.word	0xffffffff


	//   ....[10]....
        /*027c*/ 	.word	0xffffffff


	//   ....[11]....
        /*0280*/ 	.word	0xffffffff


	//   ....[12]....
        /*0284*/ 	.word	0xffffffff


	//   ....[13]....
        /*0288*/ 	.word	0xffffffff


	//   ....[14]....
        /*028c*/ 	.word	0xffffffff


	//   ....[15]....
        /*0290*/ 	.word	0xffffffff


	//   ....[16]....
        /*0294*/ 	.word	0xffffffff


	//   ....[17]....
        /*0298*/ 	.word	0xffffffff


	//   ....[18]....
        /*029c*/ 	.word	0xffffffff


	//   ....[19]....
        /*02a0*/ 	.word	0xffffffff


	//   ....[20]....
        /*02a4*/ 	.word	0xffffffff


	//   ....[21]....
        /*02a8*/ 	.word	0xffffffff


	//   ....[22]....
        /*02ac*/ 	.word	0xffffffff


	//   ....[23]....
        /*02b0*/ 	.word	0xffffffff


	//   ....[24]....
        /*02b4*/ 	.word	0xffffffff


	//   ....[25]....
        /*02b8*/ 	.word	0xffffffff


	//   ....[26]....
        /*02bc*/ 	.word	0xffffffff


	//   ....[27]....
        /*02c0*/ 	.word	0xffffffff


	//   ....[28]....
        /*02c4*/ 	.word	0xffffffff


	//   ....[29]....
        /*02c8*/ 	.word	0xffffffff


	//   ....[30]....
        /*02cc*/ 	.word	0xffffffff


	//   ....[31]....
        /*02d0*/ 	.word	0xffffffff


	//   ....[32]....
        /*02d4*/ 	.word	0xffffffff


	//   ....[33]....
        /*02d8*/ 	.word	0xffffffff


	//   ....[34]....
        /*02dc*/ 	.word	0xffffffff


	//   ....[35]....
        /*02e0*/ 	.word	0xffffffff


	//   ....[36]....
        /*02e4*/ 	.word	0xffffffff


	//   ....[37]....
        /*02e8*/ 	.word	0xffffffff


	//   ....[38]....
        /*02ec*/ 	.word	0xffffffff


	//   ....[39]....
        /*02f0*/ 	.word	0xffffffff


	//   ....[40]....
        /*02f4*/ 	.word	0xffffffff


	//   ....[41]....
        /*02f8*/ 	.word	0xffffffff


	//   ....[42]....
        /*02fc*/ 	.word	0xffffffff


	//   ....[43]....
        /*0300*/ 	.word	0xffffffff


	//   ....[44]....
        /*0304*/ 	.word	0xffffffff


	//   ....[45]....
        /*0308*/ 	.word	0xffffffff


	//   ....[46]....
        /*030c*/ 	.word	0xffffffff


	//   ....[47]....
        /*0310*/ 	.word	0xffffffff


	//   ....[48]....
        /*0314*/ 	.word	0xffffffff


	//   ....[49]....
        /*0318*/ 	.word	0xffffffff


	//   ....[50]....
        /*031c*/ 	.word	0xffffffff


	//   ....[51]....
        /*0320*/ 	.word	0xffffffff


	//   ....[52]....
        /*0324*/ 	.word	0xffffffff


	//   ....[53]....
        /*0328*/ 	.word	0xffffffff


	//   ....[54]....
        /*032c*/ 	.word	0xffffffff


	//   ....[55]....
        /*0330*/ 	.word	0xffffffff


	//   ....[56]....
        /*0334*/ 	.word	0xffffffff


	//   ....[57]....
        /*0338*/ 	.word	0xffffffff


	//   ....[58]....
        /*033c*/ 	.word	0xffffffff


	//   ....[59]....
        /*0340*/ 	.word	0xffffffff


	//   ....[60]....
        /*0344*/ 	.word	0xffffffff


	//   ....[61]....
        /*0348*/ 	.word	0xffffffff


	//   ....[62]....
        /*034c*/ 	.word	0xffffffff


	//   ....[63]....
        /*0350*/ 	.word	0xffffffff


	//   ....[64]....
        /*0354*/ 	.word	0xffffffff


	//   ....[65]....
        /*0358*/ 	.word	0xffffffff


	//   ....[66]....
        /*035c*/ 	.word	0xffffffff


	//   ....[67]....
        /*0360*/ 	.word	0xffffffff


	//   ....[68]....
        /*0364*/ 	.word	0xffffffff


	//   ....[69]....
        /*0368*/ 	.word	0xffffffff


	//   ....[70]....
        /*036c*/ 	.word	0xffffffff


	//   ....[71]....
        /*0370*/ 	.word	0xffffffff


	//   ....[72]....
        /*0374*/ 	.word	0xffffffff


	//   ....[73]....
        /*0378*/ 	.word	0xffffffff


	//   ....[74]....
        /*037c*/ 	.word	0xffffffff


	//   ....[75]....
        /*0380*/ 	.word	0xffffffff


	//   ....[76]....
        /*0384*/ 	.word	0xffffffff


	//   ....[77]....
        /*0388*/ 	.word	0xffffffff


	//   ....[78]....
        /*038c*/ 	.word	0xffffffff


	//   ....[79]....
        /*0390*/ 	.word	0xffffffff


	//   ....[80]....
        /*0394*/ 	.word	0xffffffff


	//   ....[81]....
        /*0398*/ 	.word	0xffffffff


	//   ....[82]....
        /*039c*/ 	.word	0xffffffff


	//   ....[83]....
        /*03a0*/ 	.word	0xffffffff


	//   ....[84]....
        /*03a4*/ 	.word	0xffffffff


	//   ....[85]....
        /*03a8*/ 	.word	0xffffffff


	//   ....[86]....
        /*03ac*/ 	.word	0xffffffff


	//   ....[87]....
        /*03b0*/ 	.word	0xffffffff


	//   ....[88]....
        /*03b4*/ 	.word	0xffffffff


	//   ....[89]....
        /*03b8*/ 	.word	0xffffffff


	//   ....[90]....
        /*03bc*/ 	.word	0xffffffff


	//   ....[91]....
        /*03c0*/ 	.word	0xffffffff


	//   ....[92]....
        /*03c4*/ 	.word	0xffffffff


	//   ....[93]....
        /*03c8*/ 	.word	0xffffffff


	//   ....[94]....
        /*03cc*/ 	.word	0xffffffff


	//   ....[95]....
        /*03d0*/ 	.word	0xffffffff


	//   ....[96]....
        /*03d4*/ 	.word	0xffffffff


	//   ....[97]....
        /*03d8*/ 	.word	0xffffffff


	//   ....[98]....
        /*03dc*/ 	.word	0xffffffff


	//   ....[99]....
        /*03e0*/ 	.word	0xffffffff


	//   ....[100]....
        /*03e4*/ 	.word	0xffffffff


	//   ....[101]....
        /*03e8*/ 	.word	0xffffffff


	//   ....[102]....
        /*03ec*/ 	.word	0xffffffff


	//   ....[103]....
        /*03f0*/ 	.word	0xffffffff


	//   ....[104]....
        /*03f4*/ 	.word	0xffffffff


	//   ....[105]....
        /*03f8*/ 	.word	0xffffffff


	//   ....[106]....
        /*03fc*/ 	.word	0xffffffff


	//   ....[107]....
        /*0400*/ 	.word	0xffffffff


	//   ....[108]....
        /*0404*/ 	.word	0xffffffff


	//   ....[109]....
        /*0408*/ 	.word	0xffffffff


	//   ....[110]....
        /*040c*/ 	.word	0xffffffff


	//   ....[111]....
        /*0410*/ 	.word	0xffffffff


	//   ....[112]....
        /*0414*/ 	.word	0xffffffff


	//   ....[113]....
        /*0418*/ 	.word	0x0500000f


	//   ....[114]....
        /*041c*/ 	.word	0x0500000f


	//   ....[115]....
        /*0420*/ 	.word	0x0500000f


	//   ....[116]....
        /*0424*/ 	.word	0x0500000f


	//   ....[117]....
        /*0428*/ 	.word	0x0500000f


	//   ....[118]....
        /*042c*/ 	.word	0x0500000f


	//   ....[119]....
        /*0430*/ 	.word	0x0500000f


	//   ....[120]....
        /*0434*/ 	.word	0x0500000f


	//   ....[121]....
        /*0438*/ 	.word	0x0500000f


	//   ....[122]....
        /*043c*/ 	.word	0x0500000f


	//   ....[123]....
        /*0440*/ 	.word	0x0500000f


	//   ....[124]....
        /*0444*/ 	.word	0x0500000f


	//   ....[125]....
        /*0448*/ 	.word	0x0500000f


	//   ....[126]....
        /*044c*/ 	.word	0x0500000f


	//   ....[127]....
        /*0450*/ 	.word	0x0500000f


	//   ....[128]....
        /*0454*/ 	.word	0x0500000f


	//   ....[129]....
        /*0458*/ 	.word	0x0500000f


	//   ....[130]....
        /*045c*/ 	.word	0x0500000f


	//   ....[131]....
        /*0460*/ 	.word	0x0500000f


	//   ....[132]....
        /*0464*/ 	.word	0x0500000f


	//   ....[133]....
        /*0468*/ 	.word	0x0500000f


	//   ....[134]....
        /*046c*/ 	.word	0x0500000f


	//   ....[135]....
        /*0470*/ 	.word	0x0500000f


	//   ....[136]....
        /*0474*/ 	.word	0x0500000f


	//   ....[137]....
        /*0478*/ 	.word	0x0500000f


	//   ....[138]....
        /*047c*/ 	.word	0x0500000f


	//   ....[139]....
        /*0480*/ 	.word	0x0500000f


	//   ....[140]....
        /*0484*/ 	.word	0x0500000f


	//   ....[141]....
        /*0488*/ 	.word	0x0500000f


	//   ....[142]....
        /*048c*/ 	.word	0x0500000f


	//   ....[143]....
        /*0490*/ 	.word	0x0500000f


	//   ....[144]....
        /*0494*/ 	.word	0x0500000f


	//   ....[145]....
        /*0498*/ 	.word	0x0500000f


	//   ....[146]....
        /*049c*/ 	.word	0x0500000f


	//   ....[147]....
        /*04a0*/ 	.word	0x0500000f


	//   ....[148]....
        /*04a4*/ 	.word	0x0500000f


	//   ....[149]....
        /*04a8*/ 	.word	0x0500000f


	//   ....[150]....
        /*04ac*/ 	.word	0x0500000f


	//   ....[151]....
        /*04b0*/ 	.word	0x0500000f


	//   ....[152]....
        /*04b4*/ 	.word	0x0500000f


	//   ....[153]....
        /*04b8*/ 	.word	0x0500000f


	//   ....[154]....
        /*04bc*/ 	.word	0x0500000f


	//   ....[155]....
        /*04c0*/ 	.word	0x0500000f


	//   ....[156]....
        /*04c4*/ 	.word	0x0500000f


	//----- nvinfo : EIATTR_COOP_GROUP_INSTR_OFFSETS
	.align		4
.L_1591:
        /*04c8*/ 	.byte	0x04, 0x28
        /*04ca*/ 	.short	(.L_1593 - .L_1592)


	//   ....[0]....
.L_1592:
        /*04cc*/ 	.word	0x00000060


	//   ....[1]....
        /*04d0*/ 	.word	0x00000130


	//   ....[2]....
        /*04d4*/ 	.word	0x000001e0


	//   ....[3]....
        /*04d8*/ 	.word	0x000003a0


	//   ....[4]....
        /*04dc*/ 	.word	0x00000500


	//   ....[5]....
        /*04e0*/ 	.word	0x00000620


	//   ....[6]....
        /*04e4*/ 	.word	0x00000780


	//   ....[7]....
        /*04e8*/ 	.word	0x000017e0


	//   ....[8]....
        /*04ec*/ 	.word	0x00001d70


	//   ....[9]....
        /*04f0*/ 	.word	0x00001da0


	//   ....[10]....
        /*04f4*/ 	.word	0x000024e0


	//   ....[11]....
        /*04f8*/ 	.word	0x00002520


	//   ....[12]....
        /*04fc*/ 	.word	0x00002ed0


	//   ....[13]....
        /*0500*/ 	.word	0x00002f20


	//   ....[14]....
        /*0504*/ 	.word	0x00003fb0


	//   ....[15]....
        /*0508*/ 	.word	0x000046c0


	//   ....[16]....
        /*050c*/ 	.word	0x000046e0


	//   ....[17]....
        /*0510*/ 	.word	0x00004750


	//   ....[18]....
        /*0514*/ 	.word	0x00005150


	//   ....[19]....
        /*0518*/ 	.word	0x000051e0


	//   ....[20]....
        /*051c*/ 	.word	0x000067e0


	//   ....[21]....
        /*0520*/ 	.word	0x00006810


	//   ....[22]....
        /*0524*/ 	.word	0x00006d60


	//   ....[23]....
        /*0528*/ 	.word	0x00006dc0


	//   ....[24]....
        /*052c*/ 	.word	0x00007f20


	//   ....[25]....
        /*0530*/ 	.word	0x00007f50


	//   ....[26]....
        /*0534*/ 	.word	0x00008010


	//   ....[27]....
        /*0538*/ 	.word	0x00008020


	//   ....[28]....
        /*053c*/ 	.word	0x00008e10


	//   ....[29]....
        /*0540*/ 	.word	0x00008e20


	//   ....[30]....
        /*0544*/ 	.word	0x00008e30


	//   ....[31]....
        /*0548*/ 	.word	0x00008e70


	//   ....[32]....
        /*054c*/ 	.word	0x00009400


	//   ....[33]....
        /*0550*/ 	.word	0x00009440


	//   ....[34]....
        /*0554*/ 	.word	0x00009470


	//   ....[35]....
        /*0558*/ 	.word	0x000094b0


	//   ....[36]....
        /*055c*/ 	.word	0x000094f0


	//   ....[37]....
        /*0560*/ 	.word	0x00009510


	//   ....[38]....
        /*0564*/ 	.word	0x00009540


	//   ....[39]....
        /*0568*/ 	.word	0x00009560


	//   ....[40]....
        /*056c*/ 	.word	0x00009990


	//   ....[41]....
        /*0570*/ 	.word	0x000099d0


	//   ....[42]....
        /*0574*/ 	.word	0x00009c90


	//   ....[43]....
        /*0578*/ 	.word	0x00009ca0


	//   ....[44]....
        /*057c*/ 	.word	0x0000a700


	//   ....[45]....
        /*0580*/ 	.word	0x0000a740


	//   ....[46]....
        /*0584*/ 	.word	0x0000a770


	//   ....[47]....
        /*0588*/ 	.word	0x0000a7a0


	//   ....[48]....
        /*058c*/ 	.word	0x0000a7c0


	//   ....[49]....
        /*0590*/ 	.word	0x0000a7d0


	//   ....[50]....
        /*0594*/ 	.word	0x0000a7e0


	//   ....[51]....
        /*0598*/ 	.word	0x0000a800


	//   ....[52]....
        /*059c*/ 	.word	0x0000a950


	//   ....[53]....
        /*05a0*/ 	.word	0x0000ab60


	//   ....[54]....
        /*05a4*/ 	.word	0x0000ab90


	//   ....[55]....
        /*05a8*/ 	.word	0x0000abc0


	//   ....[56]....
        /*05ac*/ 	.word	0x0000abf0


	//   ....[57]....
        /*05b0*/ 	.word	0x0000ac20


	//   ....[58]....
        /*05b4*/ 	.word	0x0000ac50


	//   ....[59]....
        /*05b8*/ 	.word	0x0000ade0


	//   ....[60]....
        /*05bc*/ 	.word	0x0000ae10


	//   ....[61]....
        /*05c0*/ 	.word	0x0000ae40


	//   ....[62]....
        /*05c4*/ 	.word	0x0000ae70


	//   ....[63]....
        /*05c8*/ 	.word	0x0000aea0


	//   ....[64]....
        /*05cc*/ 	.word	0x0000aed0


	//   ....[65]....
        /*05d0*/ 	.word	0x0000af60


	//   ....[66]....
        /*05d4*/ 	.word	0x0000af90


	//   ....[67]....
        /*05d8*/ 	.word	0x0000afa0


	//   ....[68]....
        /*05dc*/ 	.word	0x0000afe0


	//   ....[69]....
        /*05e0*/ 	.word	0x0000c8a0


	//   ....[70]....
        /*05e4*/ 	.word	0x0000d3f0


	//   ....[71]....
        /*05e8*/ 	.word	0x0000d400


	//   ....[72]....
        /*05ec*/ 	.word	0x0000d420


	//   ....[73]....
        /*05f0*/ 	.word	0x0000d4b0


	//   ....[74]....
        /*05f4*/ 	.word	0x0000d4d0


	//   ....[75]....
        /*05f8*/ 	.word	0x0000d550


	//   ....[76]....
        /*05fc*/ 	.word	0x0000d570


	//   ....[77]....
        /*0600*/ 	.word	0x0000d5f0


	//   ....[78]....
        /*0604*/ 	.word	0x0000d610


	//   ....[79]....
        /*0608*/ 	.word	0x0000d690


	//   ....[80]....
        /*060c*/ 	.word	0x0000d6b0


	//   ....[81]....
        /*0610*/ 	.word	0x0000d730


	//   ....[82]....
        /*0614*/ 	.word	0x0000d750


	//   ....[83]....
        /*0618*/ 	.word	0x0000d7d0


	//   ....[84]....
        /*061c*/ 	.word	0x0000d7f0


	//   ....[85]....
        /*0620*/ 	.word	0x0000d800


	//   ....[86]....
        /*0624*/ 	.word	0x0000d870


	//   ....[87]....
        /*0628*/ 	.word	0x0000d8c0


	//   ....[88]....
        /*062c*/ 	.word	0x0000d970


	//   ....[89]....
        /*0630*/ 	.word	0x0000d980


	//   ....[90]....
        /*0634*/ 	.word	0x0000d9f0


	//   ....[91]....
        /*0638*/ 	.word	0x0000da00


	//   ....[92]....
        /*063c*/ 	.word	0x0000da40


	//   ....[93]....
        /*0640*/ 	.word	0x0000da60


	//   ....[94]....
        /*0644*/ 	.word	0x0000f9d0


	//   ....[95]....
        /*0648*/ 	.word	0x0000fa00


	//   ....[96]....
        /*064c*/ 	.word	0x0000fa60


	//   ....[97]....
        /*0650*/ 	.word	0x0000fa90


	//   ....[98]....
        /*0654*/ 	.word	0x0000fac0


	//   ....[99]....
        /*0658*/ 	.word	0x0000faf0


	//   ....[100]....
        /*065c*/ 	.word	0x0000fb20


	//   ....[101]....
        /*0660*/ 	.word	0x0000fb50


	//   ....[102]....
        /*0664*/ 	.word	0x0000fcf0


	//   ....[103]....
        /*0668*/ 	.word	0x0000fd20


	//   ....[104]....
        /*066c*/ 	.word	0x0000fd50


	//   ....[105]....
        /*0670*/ 	.word	0x0000fd80


	//   ....[106]....
        /*0674*/ 	.word	0x0000fdb0


	//   ....[107]....
        /*0678*/ 	.word	0x0000fde0


	//   ....[108]....
        /*067c*/ 	.word	0x0000fea0


	//   ....[109]....
        /*0680*/ 	.word	0x0000fec0


	//   ....[110]....
        /*0684*/ 	.word	0x0000fee0


	//   ....[111]....
        /*0688*/ 	.word	0x0000ff40


	//   ....[112]....
        /*068c*/ 	.word	0x00010960


	//   ....[113]....
        /*0690*/ 	.word	0x00010f00


	//   ....[114]....
        /*0694*/ 	.word	0x000110b0


	//   ....[115]....
        /*0698*/ 	.word	0x00011100


	//   ....[116]....
        /*069c*/ 	.word	0x00011160


	//   ....[117]....
        /*06a0*/ 	.word	0x00011250


	//   ....[118]....
        /*06a4*/ 	.word	0x000112b0


	//   ....[119]....
        /*06a8*/ 	.word	0x000113b0


	//   ....[120]....
        /*06ac*/ 	.word	0x00011410


	//   ....[121]....
        /*06b0*/ 	.word	0x00011510


	//   ....[122]....
        /*06b4*/ 	.word	0x00011570


	//   ....[123]....
        /*06b8*/ 	.word	0x00011670


	//   ....[124]....
        /*06bc*/ 	.word	0x000116d0


	//   ....[125]....
        /*06c0*/ 	.word	0x000117d0


	//   ....[126]....
        /*06c4*/ 	.word	0x00011830


	//   ....[127]....
        /*06c8*/ 	.word	0x00011930


	//   ....[128]....
        /*06cc*/ 	.word	0x00011990


	//   ....[129]....
        /*06d0*/ 	.word	0x00011a40


	//   ....[130]....
        /*06d4*/ 	.word	0x00011b10


	//   ....[131]....
        /*06d8*/ 	.word	0x00011be0


	//   ....[132]....
        /*06dc*/ 	.word	0x00011c40


	//   ....[133]....
        /*06e0*/ 	.word	0x00011d20


	//   ....[134]....
        /*06e4*/ 	.word	0x00011d80


	//   ....[135]....
        /*06e8*/ 	.word	0x00011e50


	//   ....[136]....
        /*06ec*/ 	.word	0x00011eb0


	//   ....[137]....
        /*06f0*/ 	.word	0x00011f70


	//   ....[138]....
        /*06f4*/ 	.word	0x00012290


	//   ....[139]....
        /*06f8*/ 	.word	0x00012330


	//   ....[140]....
        /*06fc*/ 	.word	0x000124a0


	//   ....[141]....
        /*0700*/ 	.word	0x00012510


	//   ....[142]....
        /*0704*/ 	.word	0x00012580


	//   ....[143]....
        /*0708*/ 	.word	0x000125f0


	//   ....[144]....
        /*070c*/ 	.word	0x00012660


	//   ....[145]....
        /*0710*/ 	.word	0x000126e0


	//   ....[146]....
        /*0714*/ 	.word	0x00012760


	//   ....[147]....
        /*0718*/ 	.word	0x000127f0


	//   ....[148]....
        /*071c*/ 	.word	0x00012860


	//   ....[149]....
        /*0720*/ 	.word	0x000128d0


	//   ....[150]....
        /*0724*/ 	.word	0x00012940


	//   ....[151]....
        /*0728*/ 	.word	0x000129c0


	//   ....[152]....
        /*072c*/ 	.word	0x00012a30


	//   ....[153]....
        /*0730*/ 	.word	0x00012ac0


	//   ....[154]....
        /*0734*/ 	.word	0x00012b20


	//   ....[155]....
        /*0738*/ 	.word	0x00012bb0


	//   ....[156]....
        /*073c*/ 	.word	0x00012ce0


	//----- nvinfo : EIATTR_REG_RECONFIG
	.align		4
.L_1593:
        /*0740*/ 	.byte	0x01, 0x54
	.zero		2


	//----- nvinfo : EIATTR_SYSCALL_OFFSETS
	.align		4
        /*0744*/ 	.byte	0x04, 0x46
        /*0746*/ 	.short	(.L_1595 - .L_1594)


	//   ....[0]....
.L_1594:
        /*0748*/ 	.word	0x00001990


	//   ....[1]....
        /*074c*/ 	.word	0x0000c510


	//   ....[2]....
        /*0750*/ 	.word	0x0000c660


	//   ....[3]....
        /*0754*/ 	.word	0x0000c750


	//   ....[4]....
        /*0758*/ 	.word	0x0000cf20


	//----- nvinfo : EIATTR_MBARRIER_INSTR_OFFSETS
	.align		4
.L_1595:
        /*075c*/ 	.byte	0x04, 0x39
        /*075e*/ 	.short	(.L_1597 - .L_1596)


	//   ....[0]....
.L_1596:
        /*0760*/ 	.word	0x00000250
        /*0764*/ 	.word	0x000000ff
        /*0768*/ 	.word	0x00016800
        /*076c*/ 	.short	0x0100
        /*076e*/ 	.byte	0x08
	.zero		1


	//   ....[1]....
        /*0770*/ 	.word	0x00000260
        /*0774*/ 	.word	0x000000ff
        /*0778*/ 	.word	0x00016820
        /*077c*/ 	.short	0x0100
        /*077e*/ 	.byte	0x08
	.zero		1


	//   ....[2]....
        /*0780*/ 	.word	0x00000350
        /*0784*/ 	.word	0x000000ff
        /*0788*/ 	.word	0x00016830
        /*078c*/ 	.short	0x0100
        /*078e*/ 	.byte	0x08
	.zero		1


	//   ....[3]....
        /*0790*/ 	.word	0x00000360
        /*0794*/ 	.word	0x000000ff
        /*0798*/ 	.word	0x00016840
        /*079c*/ 	.short	0x0100
        /*079e*/ 	.byte	0x08
	.zero		1


	//   ....[4]....
        /*07a0*/ 	.word	0x00000370
        /*07a4*/ 	.word	0x000000ff
        /*07a8*/ 	.word	0x00016838
        /*07ac*/ 	.short	0x0100
        /*07ae*/ 	.byte	0x08
	.zero		1


	//   ....[5]....
        /*07b0*/ 	.word	0x00000380
        /*07b4*/ 	.word	0x000000ff
        /*07b8*/ 	.word	0x00016848
        /*07bc*/ 	.short	0x0100
        /*07be*/ 	.byte	0x08
	.zero		1


	//   ....[6]....
        /*07c0*/ 	.word	0x000004b0
        /*07c4*/ 	.word	0x000000ff
        /*07c8*/ 	.word	0x00016850
        /*07cc*/ 	.short	0x0100
        /*07ce*/ 	.byte	0x08
	.zero		1


	//   ....[7]....
        /*07d0*/ 	.word	0x000004c0
        /*07d4*/ 	.word	0x000000ff
        /*07d8*/ 	.word	0x00016860
        /*07dc*/ 	.short	0x0100
        /*07de*/ 	.byte	0x08
	.zero		1


	//   ....[8]....
        /*07e0*/ 	.word	0x000004d0
        /*07e4*/ 	.word	0x000000ff
        /*07e8*/ 	.word	0x00016858
        /*07ec*/ 	.short	0x0100
        /*07ee*/ 	.byte	0x08
	.zero		1


	//   ....[9]....
        /*07f0*/ 	.word	0x000004e0
        /*07f4*/ 	.word	0x000000ff
        /*07f8*/ 	.word	0x00016868
        /*07fc*/ 	.short	0x0100
        /*07fe*/ 	.byte	0x08
	.zero		1


	//   ....[10]....
        /*0800*/ 	.word	0x000005d0
        /*0804*/ 	.word	0x000000ff
        /*0808*/ 	.word	0x00016870
        /*080c*/ 	.short	0x0100
        /*080e*/ 	.byte	0x06
	.zero		1


	//   ....[11]....
        /*0810*/ 	.word	0x000005e0
        /*0814*/ 	.word	0x000000ff
        /*0818*/ 	.word	0x00016880
        /*081c*/ 	.short	0x0100
        /*081e*/ 	.byte	0x06
	.zero		1


	//   ....[12]....
        /*0820*/ 	.word	0x000005f0
        /*0824*/ 	.word	0x000000ff
        /*0828*/ 	.word	0x00016878
        /*082c*/ 	.short	0x0100
        /*082e*/ 	.byte	0x06
	.zero		1


	//   ....[13]....
        /*0830*/ 	.word	0x00000600
        /*0834*/ 	.word	0x000000ff
        /*0838*/ 	.word	0x00016888
        /*083c*/ 	.short	0x0100
        /*083e*/ 	.byte	0x06
	.zero		1


	//   ....[14]....
        /*0840*/ 	.word	0x00000730
        /*0844*/ 	.word	0x000000ff
        /*0848*/ 	.word	0x00016890
        /*084c*/ 	.short	0x0100
        /*084e*/ 	.byte	0x08
	.zero		1


	//   ....[15]....
        /*0850*/ 	.word	0x00000740
        /*0854*/ 	.word	0x000000ff
        /*0858*/ 	.word	0x000168a0
        /*085c*/ 	.short	0x0100
        /*085e*/ 	.byte	0x08
	.zero		1


	//   ....[16]....
        /*0860*/ 	.word	0x00000750
        /*0864*/ 	.word	0x000000ff
        /*0868*/ 	.word	0x00016898
        /*086c*/ 	.short	0x0100
        /*086e*/ 	.byte	0x08
	.zero		1


	//   ....[17]....
        /*0870*/ 	.word	0x00000760
        /*0874*/ 	.word	0x000000ff
        /*0878*/ 	.word	0x000168a8
        /*087c*/ 	.short	0x0100
        /*087e*/ 	.byte	0x08
	.zero		1


	//   ....[18]....
        /*0880*/ 	.word	0x00000890
        /*0884*/ 	.word	0x000000ff
        /*0888*/ 	.word	0x000168b0
        /*088c*/ 	.short	0x0100
        /*088e*/ 	.byte	0x08
	.zero		1


	//   ....[19]....
        /*0890*/ 	.word	0x000008a0
        /*0894*/ 	.word	0x000000ff
        /*0898*/ 	.word	0x000168c0
        /*089c*/ 	.short	0x0100
        /*089e*/ 	.byte	0x08
	.zero		1


	//   ....[20]....
        /*08a0*/ 	.word	0x000008b0
        /*08a4*/ 	.word	0x000000ff
        /*08a8*/ 	.word	0x000168b8
        /*08ac*/ 	.short	0x0100
        /*08ae*/ 	.byte	0x08
	.zero		1


	//   ....[21]....
        /*08b0*/ 	.word	0x000008c0
        /*08b4*/ 	.word	0x000000ff
        /*08b8*/ 	.word	0x000168c8
        /*08bc*/ 	.short	0x0100
        /*08be*/ 	.byte	0x08
	.zero		1


	//   ....[22]....
        /*08c0*/ 	.word	0x00001a00
        /*08c4*/ 	.word	0x000000ff
        /*08c8*/ 	.word	0x00016800
        /*08cc*/ 	.short	0x010a
        /*08ce*/ 	.byte	0x26
	.zero		1


	//   ....[23]....
        /*08d0*/ 	.word	0x00001a80
        /*08d4*/ 	.word	0x00000003
        /*08d8*/ 	.word	0x00016830
        /*08dc*/ 	.short	0x010a
        /*08de*/ 	.byte	0x3f
	.zero		1


	//   ....[24]....
        /*08e0*/ 	.word	0x00001ae0
        /*08e4*/ 	.word	0x00000003
        /*08e8*/ 	.word	0x00016830
        /*08ec*/ 	.short	0x010a
        /*08ee*/ 	.byte	0x3f
	.zero		1


	//   ....[25]....
        /*08f0*/ 	.word	0x00001ed0
        /*08f4*/ 	.word	0x00000003
        /*08f8*/ 	.word	0x00000000
        /*08fc*/ 	.short	0x0101
        /*08fe*/ 	.byte	0x3f
	.zero		1


	//   ....[26]....
        /*0900*/ 	.word	0x00003be0
        /*0904*/ 	.word	0x000000ff
        /*0908*/ 	.word	0x00016830
        /*090c*/ 	.short	0x010a
        /*090e*/ 	.byte	0x0a
	.zero		1


	//   ....[27]....
        /*0910*/ 	.word	0x00003c20
        /*0914*/ 	.word	0x000000ff
        /*0918*/ 	.word	0x00016830
        /*091c*/ 	.short	0x010a
        /*091e*/ 	.byte	0x0a
	.zero		1


	//   ....[28]....
        /*0920*/ 	.word	0x00003e40
        /*0924*/ 	.word	0x000000ff
        /*0928*/ 	.word	0x00016850
        /*092c*/ 	.short	0x010a
        /*092e*/ 	.byte	0x0a
	.zero		1


	//   ....[29]....
        /*0930*/ 	.word	0x00003e80
        /*0934*/ 	.word	0x000000ff
        /*0938*/ 	.word	0x00016850
        /*093c*/ 	.short	0x010a
        /*093e*/ 	.byte	0x0a
	.zero		1


	//   ....[30]....
        /*0940*/ 	.word	0x00005750
        /*0944*/ 	.word	0x0000002c
        /*0948*/ 	.word	0x00000000
        /*094c*/ 	.short	0x0101
        /*094e*/ 	.byte	0x3f
	.zero		1


	//   ....[31]....
        /*0950*/ 	.word	0x000057e0
        /*0954*/ 	.word	0x00000030
        /*0958*/ 	.word	0x00000000
        /*095c*/ 	.short	0x0101
        /*095e*/ 	.byte	0x3f
	.zero		1


	//   ....[32]....
        /*0960*/ 	.word	0x00006220
        /*0964*/ 	.word	0x000000ff
        /*0968*/ 	.word	0x00016830
        /*096c*/ 	.short	0x010a
        /*096e*/ 	.byte	0x0a
	.zero		1


	//   ....[33]....
        /*0970*/ 	.word	0x00006260
        /*0974*/ 	.word	0x000000ff
        /*0978*/ 	.word	0x00016830
        /*097c*/ 	.short	0x010a
        /*097e*/ 	.byte	0x0a
	.zero		1


	//   ....[34]....
        /*0980*/ 	.word	0x00006480
        /*0984*/ 	.word	0x000000ff
        /*0988*/ 	.word	0x00016850
        /*098c*/ 	.short	0x010a
        /*098e*/ 	.byte	0x0a
	.zero		1


	//   ....[35]....
        /*0990*/ 	.word	0x000064c0
        /*0994*/ 	.word	0x000000ff
        /*0998*/ 	.word	0x00016850
        /*099c*/ 	.short	0x010a
        /*099e*/ 	.byte	0x0a
	.zero		1


	//   ....[36]....
        /*09a0*/ 	.word	0x00007560
        /*09a4*/ 	.word	0x0000002b
        /*09a8*/ 	.word	0x00000000
        /*09ac*/ 	.short	0x0101
        /*09ae*/ 	.byte	0x3f
	.zero		1


	//   ....[37]....
        /*09b0*/ 	.word	0x00007600
        /*09b4*/ 	.word	0x0000002f
        /*09b8*/ 	.word	0x00000000
        /*09bc*/ 	.short	0x0101
        /*09be*/ 	.byte	0x3f
	.zero		1


	//   ....[38]....
        /*09c0*/ 	.word	0x00007e70
        /*09c4*/ 	.word	0x000000ff
        /*09c8*/ 	.word	0x00016850
        /*09cc*/ 	.short	0x010a
        /*09ce*/ 	.byte	0x05
	.zero		1


	//   ....[39]....
        /*09d0*/ 	.word	0x00007eb0
        /*09d4*/ 	.word	0x000000ff
        /*09d8*/ 	.word	0x00016850
        /*09dc*/ 	.short	0x010a
        /*09de*/ 	.byte	0x05
	.zero		1


	//   ....[40]....
        /*09e0*/ 	.word	0x000083d0
        /*09e4*/ 	.word	0x00000007
        /*09e8*/ 	.word	0x00000000
        /*09ec*/ 	.short	0x0101
        /*09ee*/ 	.byte	0x3f
	.zero		1


	//   ....[41]....
        /*09f0*/ 	.word	0x00009500
        /*09f4*/ 	.word	0x00000000
        /*09f8*/ 	.word	0x00000000
        /*09fc*/ 	.short	0x0101
        /*09fe*/ 	.byte	0x3f
	.zero		1


	//   ....[42]....
        /*0a00*/ 	.word	0x00009950
        /*0a04*/ 	.word	0x0000000a
        /*0a08*/ 	.word	0x00000000
        /*0a0c*/ 	.short	0x0101
        /*0a0e*/ 	.byte	0x3f
	.zero		1


	//   ....[43]....
        /*0a10*/ 	.word	0x0000caa0
        /*0a14*/ 	.word	0x00000000
        /*0a18*/ 	.word	0x00016840
        /*0a1c*/ 	.short	0x010a
        /*0a1e*/ 	.byte	0x3f
	.zero		1


	//   ....[44]....
        /*0a20*/ 	.word	0x0000db10
        /*0a24*/ 	.word	0x00000011
        /*0a28*/ 	.word	0x00016800
        /*0a2c*/ 	.short	0x0107
        /*0a2e*/ 	.byte	0x3f
	.zero		1


	//   ....[45]....
        /*0a30*/ 	.word	0x0000dc00
        /*0a34*/ 	.word	0x00000011
        /*0a38*/ 	.word	0x00016800
        /*0a3c*/ 	.short	0x0101
        /*0a3e*/ 	.byte	0x3f
	.zero		1


	//   ....[46]....
        /*0a40*/ 	.word	0x0000dc20
        /*0a44*/ 	.word	0x00000011
        /*0a48*/ 	.word	0x00016820
        /*0a4c*/ 	.short	0x010a
        /*0a4e*/ 	.byte	0x3f
	.zero		1


	//   ....[47]....
        /*0a50*/ 	.word	0x0000dfb0
        /*0a54*/ 	.word	0x00000004
        /*0a58*/ 	.word	0x00016840
        /*0a5c*/ 	.short	0x010a
        /*0a5e*/ 	.byte	0x3f
	.zero		1


	//   ....[48]....
        /*0a60*/ 	.word	0x0000e230
        /*0a64*/ 	.word	0x00000003
        /*0a68*/ 	.word	0x00000060
        /*0a6c*/ 	.short	0x010a
        /*0a6e*/ 	.byte	0x3f
	.zero		1


	//   ....[49]....
        /*0a70*/ 	.word	0x0000e780
        /*0a74*/ 	.word	0x00000002
        /*0a78*/ 	.word	0x00016840
        /*0a7c*/ 	.short	0x010a
        /*0a7e*/ 	.byte	0x3f
	.zero		1


	//   ....[50]....
        /*0a80*/ 	.word	0x0000ea00
        /*0a84*/ 	.word	0x0000000a
        /*0a88*/ 	.word	0x00000060
        /*0a8c*/ 	.short	0x010a
        /*0a8e*/ 	.byte	0x3f
	.zero		1


	//   ....[51]....
        /*0a90*/ 	.word	0x0000ee90
        /*0a94*/ 	.word	0x00000002
        /*0a98*/ 	.word	0x00016840
        /*0a9c*/ 	.short	0x010a
        /*0a9e*/ 	.byte	0x3f
	.zero		1


	//   ....[52]....
        /*0aa0*/ 	.word	0x0000f120
        /*0aa4*/ 	.word	0x00000007
        /*0aa8*/ 	.word	0x00000060
        /*0aac*/ 	.short	0x010a
        /*0aae*/ 	.byte	0x3f
	.zero		1


	//   ....[53]....
        /*0ab0*/ 	.word	0x0000f570
        /*0ab4*/ 	.word	0x00000003
        /*0ab8*/ 	.word	0x00016860
        /*0abc*/ 	.short	0x010a
        /*0abe*/ 	.byte	0x3f
	.zero		1


	//   ....[54]....
        /*0ac0*/ 	.word	0x000108e0
        /*0ac4*/ 	.word	0x00000009
        /*0ac8*/ 	.word	0x00016820
        /*0acc*/ 	.short	0x010a
        /*0ace*/ 	.byte	0x3f
	.zero		1


	//   ....[55]....
        /*0ad0*/ 	.word	0x00010a80
        /*0ad4*/ 	.word	0x00000007
        /*0ad8*/ 	.word	0x00000000
        /*0adc*/ 	.short	0x010a
        /*0ade*/ 	.byte	0x3f
	.zero		1


	//   ....[56]....
        /*0ae0*/ 	.word	0x00010af0
        /*0ae4*/ 	.word	0x00000003
        /*0ae8*/ 	.word	0x00000000
        /*0aec*/ 	.short	0x010a
        /*0aee*/ 	.byte	0x3f
	.zero		1


	//   ....[57]....
        /*0af0*/ 	.word	0x00010b50
        /*0af4*/ 	.word	0x00000005
        /*0af8*/ 	.word	0x00000000
        /*0afc*/ 	.short	0x010a
        /*0afe*/ 	.byte	0x3f
	.zero		1


	//   ....[58]....
        /*0b00*/ 	.word	0x00010b80
        /*0b04*/ 	.word	0x00000003
        /*0b08*/ 	.word	0x00000000
        /*0b0c*/ 	.short	0x010a
        /*0b0e*/ 	.byte	0x3f
	.zero		1


	//   ....[59]....
        /*0b10*/ 	.word	0x00010bf0
        /*0b14*/ 	.word	0x00000003
        /*0b18*/ 	.word	0x00016800
        /*0b1c*/ 	.short	0x010a
        /*0b1e*/ 	.byte	0x3f
	.zero		1


	//   ....[60]....
        /*0b20*/ 	.word	0x00010c40
        /*0b24*/ 	.word	0x00000003
        /*0b28*/ 	.word	0x00016830
        /*0b2c*/ 	.short	0x010a
        /*0b2e*/ 	.byte	0x3f
	.zero		1


	//   ....[61]....
        /*0b30*/ 	.word	0x00010ca0
        /*0b34*/ 	.word	0x0000000b
        /*0b38*/ 	.word	0x00016830
        /*0b3c*/ 	.short	0x010a
        /*0b3e*/ 	.byte	0x3f
	.zero		1


	//   ....[62]....
        /*0b40*/ 	.word	0x00010d00
        /*0b44*/ 	.word	0x00000002
        /*0b48*/ 	.word	0x00016850
        /*0b4c*/ 	.short	0x010a
        /*0b4e*/ 	.byte	0x3f
	.zero		1


	//   ....[63]....
        /*0b50*/ 	.word	0x00010d60
        /*0b54*/ 	.word	0x00000007
        /*0b58*/ 	.word	0x00016830
        /*0b5c*/ 	.short	0x010a
        /*0b5e*/ 	.byte	0x3f
	.zero		1


	//   ....[64]....
        /*0b60*/ 	.word	0x00010dc0
        /*0b64*/ 	.word	0x00000002
        /*0b68*/ 	.word	0x00016850
        /*0b6c*/ 	.short	0x010a
        /*0b6e*/ 	.byte	0x3f
	.zero		1


	//   ....[65]....
        /*0b70*/ 	.word	0x00010e20
        /*0b74*/ 	.word	0x00000006
        /*0b78*/ 	.word	0x00016850
        /*0b7c*/ 	.short	0x010a
        /*0b7e*/ 	.byte	0x3f
	.zero		1


	//   ....[66]....
        /*0b80*/ 	.word	0x00010fc0
        /*0b84*/ 	.word	0x00000000
        /*0b88*/ 	.word	0x00016840
        /*0b8c*/ 	.short	0x010a
        /*0b8e*/ 	.byte	0x3f
	.zero		1


	//   ....[67]....
        /*0b90*/ 	.word	0x00011fb0
        /*0b94*/ 	.word	0x00000011
        /*0b98*/ 	.word	0x00016820
        /*0b9c*/ 	.short	0x010a
        /*0b9e*/ 	.byte	0x3f
	.zero		1


	//   ....[68]....
        /*0ba0*/ 	.word	0x00012000
        /*0ba4*/ 	.word	0x00000004
        /*0ba8*/ 	.word	0x00016840
        /*0bac*/ 	.short	0x010a
        /*0bae*/ 	.byte	0x3f
	.zero		1


	//   ....[69]....
        /*0bb0*/ 	.word	0x00012050
        /*0bb4*/ 	.word	0x00000003
        /*0bb8*/ 	.word	0x00000060
        /*0bbc*/ 	.short	0x010a
        /*0bbe*/ 	.byte	0x3f
	.zero		1


	//   ....[70]....
        /*0bc0*/ 	.word	0x000120a0
        /*0bc4*/ 	.word	0x00000002
        /*0bc8*/ 	.word	0x00016840
        /*0bcc*/ 	.short	0x010a
        /*0bce*/ 	.byte	0x3f
	.zero		1


	//   ....[71]....
        /*0bd0*/ 	.word	0x000120f0
        /*0bd4*/ 	.word	0x0000000a
        /*0bd8*/ 	.word	0x00000060
        /*0bdc*/ 	.short	0x010a
        /*0bde*/ 	.byte	0x3f
	.zero		1


	//   ....[72]....
        /*0be0*/ 	.word	0x00012140
        /*0be4*/ 	.word	0x00000002
        /*0be8*/ 	.word	0x00016840
        /*0bec*/ 	.short	0x010a
        /*0bee*/ 	.byte	0x3f
	.zero		1


	//   ....[73]....
        /*0bf0*/ 	.word	0x00012190
        /*0bf4*/ 	.word	0x00000007
        /*0bf8*/ 	.word	0x00000060
        /*0bfc*/ 	.short	0x010a
        /*0bfe*/ 	.byte	0x3f
	.zero		1


	//   ....[74]....
        /*0c00*/ 	.word	0x000121e0
        /*0c04*/ 	.word	0x00000003
        /*0c08*/ 	.word	0x00016860
        /*0c0c*/ 	.short	0x010a
        /*0c0e*/ 	.byte	0x3f
	.zero		1


	//   ....[75]....
        /*0c10*/ 	.word	0x00012c00
        /*0c14*/ 	.word	0x00000009
        /*0c18*/ 	.word	0x00016820
        /*0c1c*/ 	.short	0x010a
        /*0c1e*/ 	.byte	0x3f
	.zero		1


	//   ....[76]....
        /*0c20*/ 	.word	0x00012da0
        /*0c24*/ 	.word	0x00000007
        /*0c28*/ 	.word	0x00000000
        /*0c2c*/ 	.short	0x010a
        /*0c2e*/ 	.byte	0x3f
	.zero		1


	//   ....[77]....
        /*0c30*/ 	.word	0x00012df0
        /*0c34*/ 	.word	0x00000003
        /*0c38*/ 	.word	0x00000000
        /*0c3c*/ 	.short	0x010a
        /*0c3e*/ 	.byte	0x3f
	.zero		1


	//   ....[78]....
        /*0c40*/ 	.word	0x00012e40
        /*0c44*/ 	.word	0x00000005
        /*0c48*/ 	.word	0x00000000
        /*0c4c*/ 	.short	0x010a
        /*0c4e*/ 	.byte	0x3f
	.zero		1


	//----- nvinfo : EIATTR_NUM_MBARRIERS
	.align		4
.L_1597:
        /*0c50*/ 	.byte	0x03, 0x38
        /*0c52*/ 	.short	0x0016


	//----- nvinfo : EIATTR_EXIT_INSTR_OFFSETS
	.align		4
        /*0c54*/ 	.byte	0x04, 0x1c
        /*0c56*/ 	.short	(.L_1599 - .L_1598)


	//   ....[0]....
.L_1598:
        /*0c58*/ 	.word	0x00000a70


	//   ....[1]....
        /*0c5c*/ 	.word	0x0000a900


	//   ....[2]....
        /*0c60*/ 	.word	0x00010bd0


	//----- nvinfo : EIATTR_MAX_THREADS
	.align		4
.L_1599:
        /*0c64*/ 	.byte	0x04, 0x05
        /*0c66*/ 	.short	(.L_1601 - .L_1600)
.L_1600:
        /*0c68*/ 	.word	0x00000200
        /*0c6c*/ 	.word	0x00000001
        /*0c70*/ 	.word	0x00000001


	//----- nvinfo : EIATTR_CRS_STACK_SIZE
	.align		4
.L_1601:
        /*0c74*/ 	.byte	0x04, 0x1e
        /*0c76*/ 	.short	(.L_1603 - .L_1602)
.L_1602:
        /*0c78*/ 	.word	0x00000000


	//----- nvinfo : EIATTR_CBANK_PARAM_SIZE
	.align		4
.L_1603:
        /*0c7c*/ 	.byte	0x03, 0x19
        /*0c7e*/ 	.short	0x0af0


	//----- nvinfo : EIATTR_PARAM_CBANK
	.align		4
        /*0c80*/ 	.byte	0x04, 0x0a
        /*0c82*/ 	.short	(.L_1605 - .L_1604)
	.align		4
.L_1604:
        /*0c84*/ 	.word	index@(.nv.constant0._ZN7cutlass13device_kernelIN5flash11enable_sm90INS1_16FlashAttnFwdSm90INS1_25CollectiveMainloopFwdSm90ILi2EN4cute5tupleIJNS5_1CILi1EEES8_S8_EEENS6_IJNS7_ILi192EEENS7_ILi128EEENS7_ILi64EEEEEELi64ENS_10bfloat16_tEfNS_4arch4Sm90ELb1ELb0ELb0ELb1ELb0ELb0ELb0ELb1ELb1ELb1ELb1ELb0EEENS1_21CollectiveEpilogueFwdINS6_IJSA_SC_SB_EEES9_SE_SG_Li384ELb1ELb1ELb1ELb0EEENS1_36VarlenDynamicPersistentTileSchedulerILi192ELi128ELi384ELi128ELb1ELb1ELb1ELb1ELb1ELb1EEEEEEEEEvNT_6ParamsE)
        /*0c88*/ 	.short	0x0210
        /*0c8a*/ 	.short	0x0af0


	//----- nvinfo : EIATTR_SW_WAR
	.align		4
.L_1605:
        /*0c8c*/ 	.byte	0x04, 0x36
        /*0c8e*/ 	.short	(.L_1607 - .L_1606)
.L_1606:
        /*0c90*/ 	.word	0x00000008
.L_1607:


//--------------------- .nv.info._ZN7cutlass13device_kernelIN5flash11enable_sm90INS1_16FlashAttnFwdSm90INS1_25CollectiveMainloopFwdSm90ILi2EN4cute5tupleIJNS5_1CILi1EEES8_S8_EEENS6_IJNS7_ILi192EEENS7_ILi128EEENS7_ILi64EEEEEELi64ENS_10bfloat16_tEfNS_4arch4Sm90ELb1ELb0ELb0ELb1ELb0ELb1ELb0ELb1ELb1ELb1ELb1ELb0EEENS1_21CollectiveEpilogueFwdINS6_IJSA_SC_SB_EEES9_SE_SG_Li384ELb1ELb1ELb1ELb0EEENS1_36VarlenDynamicPersistentTileSchedulerILi192ELi128ELi384ELi128ELb1ELb1ELb1ELb1ELb1ELb1EEEEEEEEEvNT_6ParamsE --------------------------
	.section	.nv.info._ZN7cutlass13device_kernelIN5flash11enable_sm90INS1_16FlashAttnFwdSm90INS1_25CollectiveMainloopFwdSm90ILi2EN4cute5tupleIJNS5_1CILi1EEES8_S8_EEENS6_IJNS7_ILi192EEENS7_ILi128EEENS7_ILi64EEEEEELi64ENS_10bfloat16_tEfNS_4arch4Sm90ELb1ELb0ELb0ELb1ELb0ELb1ELb0ELb1ELb1ELb1ELb1ELb0EEENS1_21CollectiveEpilogueFwdINS6_IJSA_SC_SB_EEES9_SE_SG_Li384ELb1ELb1ELb1ELb0EEENS1_36VarlenDynamicPersistentTileSchedulerILi192ELi128ELi384ELi128ELb1ELb1ELb1ELb1ELb1ELb1EEEEEEEEEvNT_6ParamsE,"",@"SHT_CUDA_INFO"
	.sectionflags	@""
	.align	4


	//----- nvinfo : EIATTR_CUDA_API_VERSION
	.align		4
        /*0000*/ 	.byte	0x04, 0x37
        /*0002*/ 	.short	(.L_1609 - .L_1608)
.L_1608:
        /*0004*/ 	.word	0x00000082


	//----- nvinfo : EIATTR_KPARAM_INFO
	.align		4
.L_1609:
        /*0008*/ 	.byte	0x04, 0x17
        /*000a*/ 	.short	(.L_1611 - .L_1610)
.L_1610:
        /*000c*/ 	.word	0x00000000
        /*0010*/ 	.short	0x0000
        /*0012*/ 	.short	0x0070
        /*0014*/ 	.byte	0x00, 0xf0, 0x01, 0x2a


	//----- nvinfo : EIATTR_SPARSE_MMA_MASK
	.align		4
.L_1611:
        /*0018*/ 	.byte	0x03, 0x50
        /*001a*/ 	.short	0x0000


	//----- nvinfo : EIATTR_MAXREG_COUNT
	.align		4
        /*001c*/ 	.byte	0x03, 0x1b
        /*001e*/ 	.short	0x0080


	//----- nvinfo : EIATTR_NUM_BARRIERS
	.align		4
        /*0020*/ 	.byte	0x02, 0x4c
        /*0022*/ 	.byte	0x10
	.zero		1


	//----- nvinfo : EIATTR_EXTERNS
	.align		4
        /*0024*/ 	.byte	0x04, 0x0f
        /*0026*/ 	.short	(.L_1613 - .L_1612)


	//   ....[0]....
	.align		4
.L_1612:
        /*0028*/ 	.word	index@(__assertfail)


	//----- nvinfo : EIATTR_ANNOTATIONS
	.align		4
.L_1613:
        /*002c*/ 	.byte	0x04, 0x55
        /*002e*/ 	.short	(.L_1615 - .L_1614)


	//   ....[0]....
.L_1614:
        /* <DEDUP_REMOVED lines=80> */


	//----- nvinfo : EIATTR_MERCURY_ISA_VERSION
	.align		4
.L_1615:
        /*0520*/ 	.byte	0x03, 0x5f
        /*0522*/ 	.short	0x0101


	//----- nvinfo : EIATTR_UNUSED_LOAD_BYTE_OFFSET
	.align		4
        /*0524*/ 	.byte	0x04, 0x44
        /*0526*/ 	.short	(.L_1617 - .L_1616)


	//   ....[0]....
.L_1616:
        /*0528*/ 	.word	0x00000ad0
        /*052c*/ 	.word	0x0000fff0


	//   ....[1]....
        /*0530*/ 	.word	0x00010860
        /*0534*/ 	.word	0x0000fff0


	//----- nvinfo : EIATTR_INT_WARP_WIDE_INSTR_OFFSETS
	.align		4
.L_1617:
        /*0538*/ 	.byte	0x04, 0x31
        /*053a*/ 	.short	(.L_1619 - .L_1618)


	//   ....[0]....
.L_1618:
        /*053c*/ 	.word	0x00000180


	//   ....[1]....
        /*0540*/ 	.word	0x00000220


	//   ....[2]....
        /*0544*/ 	.word	0x00000290


	//   ....[3]....
        /*0548*/ 	.word	0x000157e0


	//   ....[4]....
        /*054c*/ 	.word	0x00015870


	//   ....[5]....
        /*0550*/ 	.word	0x00018970


	//   ....[6]....
        /*0554*/ 	.word	0x00018a00


	//----- nvinfo : EIATTR_COOP_GROUP_MASK_REGIDS
	.align		4
.L_1619:
        /*0558*/ 	.byte	0x04, 0x29
        /*055a*/ 	.short	(.L_1621 - .L_1620)


	//   ....[0]....
.L_1620:
        /*055c*/ 	.word	0xffffffff


	//   ....[1]....
        /*0560*/ 	.word	0xffffffff


	//   ....[2]....
        /*0564*/ 	.word	0xffffffff


	//   ....[3]....
        /*0568*/ 	.word	0xffffffff


	//   ....[4]....
        /*056c*/ 	.word	0xffffffff


	//   ....[5]....
        /*0570*/ 	.word	0xffffffff


	//   ....[6]....
        /*0574*/ 	.word	0xffffffff


	//   ....[7]....
        /*0578*/ 	.word	0xffffffff


	//   ....[8]....
        /*057c*/ 	.word	0xffffffff


	//   ....[9]....
        /*0580*/ 	.word	0xffffffff


	//   ....[10]....
        /*0584*/ 	.word	0xffffffff


	//   ....[11]....
        /*0588*/ 	.word	0xffffffff


	//   ....[12]....
        /*058c*/ 	.word	0xffffffff


	//   ....[13]....
        /*0590*/ 	.word	0xffffffff


	//   ....[14]....
        /*0594*/ 	.word	0xffffffff


	//   ....[15]....
        /*0598*/ 	.word	0xffffffff


	//   ....[16]....
        /*059c*/ 	.word	0xffffffff


	//   ....[17]....
        /*05a0*/ 	.word	0xffffffff


	//   ....[18]....
        /*05a4*/ 	.word	0xffffffff


	//   ....[19]....
        /*05a8*/ 	.word	0xffffffff


	//   ....[20]....
        /*05ac*/ 	.word	0xffffffff


	//   ....[21]....
        /*05b0*/ 	.word	0xffffffff


	//   ....[22]....
        /*05b4*/ 	.word	0xffffffff


	//   ....[23]....
        /*05b8*/ 	.word	0xffffffff


	//   ....[24]....
        /*05bc*/ 	.word	0xffffffff


	//   ....[25]....
        /*05c0*/ 	.word	0xffffffff


	//   ....[26]....
        /*05c4*/ 	.word	0xffffffff


	//   ....[27]....
        /*05c8*/ 	.word	0xffffffff


	//   ....[28]....
        /*05cc*/ 	.word	0xffffffff


	//   ....[29]....
        /*05d0*/ 	.word	0xffffffff


	//   ....[30]....
        /*05d4*/ 	.word	0xffffffff


	//   ....[31]....
        /*05d8*/ 	.word	0xffffffff


	//   ....[32]....
        /*05dc*/ 	.word	0xffffffff


	//   ....[33]....
        /*05e0*/ 	.word	0xffffffff


	//   ....[34]....
        /*05e4*/ 	.word	0xffffffff


	//   ....[35]....
        /*05e8*/ 	.word	0xffffffff


	//   ....[36]....
        /*05ec*/ 	.word	0xffffffff


	//   ....[37]....
        /*05f0*/ 	.word	0xffffffff


	//   ....[38]....
        /*05f4*/ 	.word	0xffffffff


	//   ....[39]....
        /*05f8*/ 	.word	0xffffffff


	//   ....[40]....
        /*05fc*/ 	.word	0xffffffff


	//   ....[41]....
        /*0600*/ 	.word	0xffffffff


	//   ....[42]....
        /*0604*/ 	.word	0xffffffff


	//   ....[43]....
        /*0608*/ 	.word	0xffffffff


	//   ....[44]....
        /*060c*/ 	.word	0xffffffff


	//   ....[45]....
        /*0610*/ 	.word	0xffffffff


	//   ....[46]....
        /*0614*/ 	.word	0xffffffff


	//   ....[47]....
        /*0618*/ 	.word	0xffffffff


	//   ....[48]....
        /*061c*/ 	.word	0xffffffff


	//   ....[49]....
        /*0620*/ 	.word	0xffffffff


	//   ....[50]....
        /*0624*/ 	.word	0xffffffff


	//   ....[51]....
        /*0628*/ 	.word	0xffffffff


	//   ....[52]....
        /*062c*/ 	.word	0xffffffff


	//   ....[53]....
        /*0630*/ 	.word	0xffffffff


	//   ....[54]....
        /*0634*/ 	.word	0xffffffff


	//   ....[55]....
        /*0638*/ 	.word	0xffffffff


	//   ....[56]....
        /*063c*/ 	.word	0xffffffff


	//   ....[57]....
        /*0640*/ 	.word	0xffffffff


	//   ....[58]....
        /*0644*/ 	.word	0xffffffff


	//   ....[59]....
        /*0648*/ 	.word	0xffffffff


	//   ....[60]....
        /*064c*/ 	.word	0xffffffff


	//   ....[61]....
        /*0650*/ 	.word	0xffffffff


	//   ....[62]....
        /*0654*/ 	.word	0xffffffff


	//   ....[63]....
        /*0658*/ 	.word	0xffffffff


	//   ....[64]....
        /*065c*/ 	.word	0xffffffff


	//   ....[65]....
        /*0660*/ 	.word	0xffffffff


	//   ....[66]....
        /*0664*/ 	.word	0xffffffff


	//   ....[67]....
        /*0668*/ 	.word	0xffffffff


	//   ....[68]....
        /*066c*/ 	.word	0xffffffff


	//   ....[69]....
        /*0670*/ 	.word	0xffffffff


	//   ....[70]....
        /*0674*/ 	.word	0xffffffff


	//   ....[71]....
        /*0678*/ 	.word	0xffffffff


	//   ....[72]....
        /*067c*/ 	.word	0xffffffff


	//   ....[73]....
        /*0680*/ 	.word	0xffffffff


	//   ....[74]....
        /*0684*/ 	.word	0xffffffff


	//   ....[75]....
        /*0688*/ 	.word	0xffffffff


	//   ....[76]....
        /*068c*/ 	.word	0xffffffff


	//   ....[77]....
        /*0690*/ 	.word	0xffffffff


	//   ....[78]....
        /*0694*/ 	.word	0xffffffff


	//   ....[79]....
        /*0698*/ 	.word	0xffffffff


	//   ....[80]....
        /*069c*/ 	.word	0xffffffff


	//   ....[81]....
        /*06a0*/ 	.word	0xffffffff


	//   ....[82]....
        /*06a4*/ 	.word	0xffffffff


	//   ....[83]....
        /*06a8*/ 	.word	0xffffffff


	//   ....[84]....
        /*06ac*/ 	.word	0xffffffff


	//   ....[85]....
        /*06b0*/ 	.word	0xffffffff


	//   ....[86]....
        /*06b4*/ 	.word	0xffffffff


	//   ....[87]....
        /*06b8*/ 	.word	0xffffffff


	//   ....[88]....
        /*06bc*/ 	.word	0xffffffff


	//   ....[89]....
        /*06c0*/ 	.word	0xffffffff


	//   ....[90]....
        /*06c4*/ 	.word	0xffffffff


	//   ....[91]....
        /*06c8*/ 	.word	0xffffffff


	//   ....[92]....
        /*06cc*/ 	.word	0xffffffff


	//   ....[93]....
        /*06d0*/ 	.word	0xffffffff


	//   ....[94]....
        /*06d4*/ 	.word	0xffffffff


	//   ....[95]....
        /*06d8*/ 	.word	0xffffffff


	//   ....[96]....
        /*06dc*/ 	.word	0xffffffff


	//   ....[97]....
        /*06e0*/ 	.word	0xffffffff


	//   ....[98]....
        /*06e4*/ 	.word	0xffffffff


	//   ....[99]....
        /*06e8*/ 	.word	0xffffffff


	//   ....[100]....
        /*06ec*/ 	.word	0xffffffff


	//   ....[101]....
        /*06f0*/ 	.word	0xffffffff


	//   ....[102]....
        /*06f4*/ 	.word	0xffffffff


	//   ....[103]....
        /*06f8*/ 	.word	0xffffffff


	//   ....[104]....
        /*06fc*/ 	.word	0xffffffff


	//   ....[105]....
        /*0700*/ 	.word	0xffffffff


	//   ....[106]....
        /*0704*/ 	.word	0xffffffff


	//   ....[107]....
        /*0708*/ 	.word	0xffffffff


	//   ....[108]....
        /*070c*/ 	.word	0xffffffff


	//   ....[109]....
        /*0710*/ 	.word	0xffffffff


	//   ....[110]....
        /*0714*/ 	.word	0xffffffff


	//   ....[111]....
        /*0718*/ 	.word	0xffffffff


	//   ....[112]....
        /*071c*/ 	.word	0xffffffff


	//   ....[113]....
        /*0720*/ 	.word	0xffffffff


	//   ....[114]....
        /*0724*/ 	.word	0xffffffff


	//   ....[115]....
        /*0728*/ 	.word	0xffffffff


	//   ....[116]....
        /*072c*/ 	.word	0xffffffff


	//   ....[117]....
        /*0730*/ 	.word	0xffffffff


	//   ....[118]....
        /*0734*/ 	.word	0xffffffff


	//   ....[119]....
        /*0738*/ 	.word	0xffffffff


	//   ....[120]....
        /*073c*/ 	.word	0xffffffff


	//   ....[121]....
        /*0740*/ 	.word	0xffffffff


	//   ....[122]....
        /*0744*/ 	.word	0xffffffff


	//   ....[123]....
        /*0748*/ 	.word	0xffffffff


	//   ....[124]....
        /*074c*/ 	.word	0xffffffff


	//   ....[125]....
        /*0750*/ 	.word	0xffffffff


	//   ....[126]....
        /*0754*/ 	.word	0xffffffff


	//   ....[127]....
        /*0758*/ 	.word	0xffffffff


	//   ....[128]....
        /*075c*/ 	.word	0xffffffff


	//   ....[129]....
        /*0760*/ 	.word	0xffffffff


	//   ....[130]....
        /*0764*/ 	.word	0x0500000f


	//   ....[131]....
        /*0768*/ 	.word	0x0500000f


	//   ....[132]....
        /*076c*/ 	.word	0x0500000f


	//   ....[133]....
        /*0770*/ 	.word	0x0500000f


	//   ....[134]....
        /*0774*/ 	.word	0x0500000f


	//   ....[135]....
        /*0778*/ 	.word	0x0500000f


	//   ....[136]....
        /*077c*/ 	.word	0x0500000f


	//   ....[137]....
        /*0780*/ 	.word	0x0500000f


	//   ....[138]....
        /*0784*/ 	.word	0x0500000f


	//   ....[139]....
        /*0788*/ 	.word	0x0500000f


	//   ....[140]....
        /*078c*/ 	.word	0x0500000f


	//   ....[141]....
        /*0790*/ 	.word	0x0500000f


	//   ....[142]....
        /*0794*/ 	.word	0x0500000f


	//   ....[143]....
        /*0798*/ 	.word	0x0500000f


	//   ....[144]....
        /*079c*/ 	.word	0x0500000f


	//   ....[145]....
        /*07a0*/ 	.word	0x0500000f


	//   ....[146]....
        /*07a4*/ 	.word	0x0500000f


	//   ....[147]....
        /*07a8*/ 	.word	0x0500000f


	//   ....[148]....
        /*07ac*/ 	.word	0x0500000f


	//   ....[149]....
        /*07b0*/ 	.word	0x0500000f


	//   ....[150]....
        /*07b4*/ 	.word	0x0500000f


	//   ....[151]....
        /*07b8*/ 	.word	0x0500000f


	//   ....[152]....
        /*07bc*/ 	.word	0x0500000f


	//   ....[153]....
        /*07c0*/ 	.word	0x0500000f


	//   ....[154]....
        /*07c4*/ 	.word	0x0500000f


	//   ....[155]....
        /*07c8*/ 	.word	0x0500000f


	//   ....[156]....
        /*07cc*/ 	.word	0x0500000f


	//   ....[157]....
        /*07d0*/ 	.word	0x0500000f


	//   ....[158]....
        /*07d4*/ 	.word	0x0500000f


	//   ....[159]....
        /*07d8*/ 	.word	0x0500000f


	//   ....[160]....
        /*07dc*/ 	.word	0x0500000f


	//   ....[161]....
        /*07e0*/ 	.word	0x0500000f


	//   ....[162]....
        /*07e4*/ 	.word	0x0500000f


	//   ....[163]....
        /*07e8*/ 	.word	0x0500000f


	//   ....[164]....
        /*07ec*/ 	.word	0x0500000f


	//   ....[165]....
        /*07f0*/ 	.word	0x0500000f


	//   ....[166]....
        /*07f4*/ 	.word	0x0500000f


	//   ....[167]....
        /*07f8*/ 	.word	0x0500000f


	//   ....[168]....
        /*07fc*/ 	.word	0x0500000f


	//   ....[169]....
        /*0800*/ 	.word	0x0500000f


	//   ....[170]....
        /*0804*/ 	.word	0x0500000f


	//   ....[171]....
        /*0808*/ 	.word	0x0500000f


	//   ....[172]....
        /*080c*/ 	.word	0x0500000f


	//   ....[173]....
        /*0810*/ 	.word	0x0500000f


	//   ....[174]....
        /*0814*/ 	.word	0x0500000f


	//   ....[175]....
        /*0818*/ 	.word	0x0500000f


	//   ....[176]....
        /*081c*/ 	.word	0x0500000f


	//   ....[177]....
        /*0820*/ 	.word	0x0500000f


	//   ....[178]....
        /*0824*/ 	.word	0x0500000f


	//   ....[179]....
        /*0828*/ 	.word	0x0500000f


	//   ....[180]....
        /*082c*/ 	.word	0x0500000f


	//   ....[181]....
        /*0830*/ 	.word	0x0500000f


	//   ....[182]....
        /*0834*/ 	.word	0x0500000f


	//   ....[183]....
        /*0838*/ 	.word	0x0500000f


	//   ....[184]....
        /*083c*/ 	.word	0x0500000f


	//   ....[185]....
        /*0840*/ 	.word	0x0500000f


	//   ....[186]....
        /*0844*/ 	.word	0x0500000f


	//   ....[187]....
        /*0848*/ 	.word	0x0500000f


	//   ....[188]....
        /*084c*/ 	.word	0x0500000f


	//   ....[189]....
        /*0850*/ 	.word	0x0500000f


	//   ....[190]....
        /*0854*/ 	.word	0x0500000f


	//   ....[191]....
        /*0858*/ 	.word	0x0500000f


	//   ....[192]....
        /*085c*/ 	.word	0x0500000f


	//   ....[193]....
        /*0860*/ 	.word	0x0500000f


	//   ....[194]....
        /*0864*/ 	.word	0x0500000f


	//   ....[195]....
        /*0868*/ 	.word	0x0500000f


	//   ....[196]....
        /*086c*/ 	.word	0x0500000f


	//   ....[197]....
        /*0870*/ 	.word	0x0500000f


	//   ....[198]....
        /*0874*/ 	.word	0x0500000f


	//   ....[199]....
        /*0878*/ 	.word	0x0500000f


	//   ....[200]....
        /*087c*/ 	.word	0x0500000f


	//   ....[201]....
        /*0880*/ 	.word	0x0500000f


	//   ....[202]....
        /*0884*/ 	.word	0x0500000f


	//   ....[203]....
        /*0888*/ 	.word	0x0500000f


	//   ....[204]....
        /*088c*/ 	.word	0x0500000f


	//   ....[205]....
        /*0890*/ 	.word	0x0500000f


	//   ....[206]....
        /*0894*/ 	.word	0x0500000f


	//   ....[207]....
        /*0898*/ 	.word	0x0500000f


	//   ....[208]....
        /*089c*/ 	.word	0x0500000f


	//   ....[209]....
        /*08a0*/ 	.word	0x0500000f


	//   ....[210]....
        /*08a4*/ 	.word	0x0500000f


	//   ....[211]....
        /*08a8*/ 	.word	0x0500000f


	//----- nvinfo : EIATTR_COOP_GROUP_INSTR_OFFSETS
	.align		4
.L_1621:
        /*08ac*/ 	.byte	0x04, 0x28
        /*08ae*/ 	.short	(.L_1623 - .L_1622)


	//   ....[0]....
.L_1622:
        /*08b0*/ 	.word	0x00000060


	//   ....[1]....
        /*08b4*/ 	.word	0x00000190


	//   ....[2]....
        /*08b8*/ 	.word	0x00000240


	//   ....[3]....
        /*08bc*/ 	.word	0x00000400


	//   ....[4]....
        /*08c0*/ 	.word	0x00000560


	//   ....[5]....
        /*08c4*/ 	.word	0x00000680


	//   ....[6]....
        /*08c8*/ 	.word	0x000007e0


	//   ....[7]....
        /*08cc*/ 	.word	0x00006000


	//   ....[8]....
        /*08d0*/ 	.word	0x000067a0


	//   ....[9]....
        /*08d4*/ 	.word	0x000067b0


	//   ....[10]....
        /*08d8*/ 	.word	0x000067c0


	//   ....[11]....
        /*08dc*/ 	.word	0x000067d0


	//   ....[12]....
        /*08e0*/ 	.word	0x00006b10


	//   ....[13]....
        /*08e4*/ 	.word	0x00006b20


	//   ....[14]....
        /*08e8*/ 	.word	0x00006b30


	//   ....[15]....
        /*08ec*/ 	.word	0x00006b40


	//   ....[16]....
        /*08f0*/ 	.word	0x00007f30


	//   ....[17]....
        /*08f4*/ 	.word	0x00007f40


	//   ....[18]....
        /*08f8*/ 	.word	0x00007f50


	//   ....[19]....
        /*08fc*/ 	.word	0x00007f60


	//   ....[20]....
        /*0900*/ 	.word	0x00008060


	//   ....[21]....
        /*0904*/ 	.word	0x00008080


	//   ....[22]....
        /*0908*/ 	.word	0x00008110


	//   ....[23]....
        /*090c*/ 	.word	0x00008140


	//   ....[24]....
        /*0910*/ 	.word	0x00009890


	//   ....[25]....
        /*0914*/ 	.word	0x00009f30


	//   ....[26]....
        /*0918*/ 	.word	0x00009f40


	//   ....[27]....
        /*091c*/ 	.word	0x00009f60


	//   ....[28]....
        /*0920*/ 	.word	0x0000a810


	//   ....[29]....
        /*0924*/ 	.word	0x0000a830


	//   ....[30]....
        /*0928*/ 	.word	0x0000bdf0


	//   ....[31]....
        /*092c*/ 	.word	0x0000c490


	//   ....[32]....
        /*0930*/ 	.word	0x0000c4c0


	//   ....[33]....
        /*0934*/ 	.word	0x0000c4e0


	//   ....[34]....
        /*0938*/ 	.word	0x0000cf00


	//   ....[35]....
        /*093c*/ 	.word	0x0000cf80


	//   ....[36]....
        /*0940*/ 	.word	0x0000e7e0


	//   ....[37]....
        /*0944*/ 	.word	0x0000e800


	//   ....[38]....
        /*0948*/ 	.word	0x0000ef50


	//   ....[39]....
        /*094c*/ 	.word	0x0000efe0


	//   ....[40]....
        /*0950*/ 	.word	0x0000fff0


	//   ....[41]....
        /*0954*/ 	.word	0x00010330


	//   ....[42]....
        /*0958*/ 	.word	0x000103c0


	//   ....[43]....
        /*095c*/ 	.word	0x000103d0


	//   ....[44]....
        /*0960*/ 	.word	0x00011130


	//   ....[45]....
        /*0964*/ 	.word	0x00011150


	//   ....[46]....
        /*0968*/ 	.word	0x00011160


	//   ....[47]....
        /*096c*/ 	.word	0x00011170


	//   ....[48]....
        /*0970*/ 	.word	0x00011690


	//   ....[49]....
        /*0974*/ 	.word	0x000116d0


	//   ....[50]....
        /*0978*/ 	.word	0x00011700


	//   ....[51]....
        /*097c*/ 	.word	0x00011730


	//   ....[52]....
        /*0980*/ 	.word	0x00011750


	//   ....[53]....
        /*0984*/ 	.word	0x00011760


	//   ....[54]....
        /*0988*/ 	.word	0x000117a0


	//   ....[55]....
        /*098c*/ 	.word	0x000117d0


	//   ....[56]....
        /*0990*/ 	.word	0x00011c80


	//   ....[57]....
        /*0994*/ 	.word	0x00011c90


	//   ....[58]....
        /*0998*/ 	.word	0x00011f10


	//   ....[59]....
        /*099c*/ 	.word	0x00011f20


	//   ....[60]....
        /*09a0*/ 	.word	0x000129b0


	//   ....[61]....
        /*09a4*/ 	.word	0x000129e0


	//   ....[62]....
        /*09a8*/ 	.word	0x00012a00


	//   ....[63]....
        /*09ac*/ 	.word	0x00012a30


	//   ....[64]....
        /*09b0*/ 	.word	0x00012a60


	//   ....[65]....
        /*09b4*/ 	.word	0x00012a70


	//   ....[66]....
        /*09b8*/ 	.word	0x00012aa0


	//   ....[67]....
        /*09bc*/ 	.word	0x00012b10


	//   ....[68]....
        /*09c0*/ 	.word	0x00012c40


	//   ....[69]....
        /*09c4*/ 	.word	0x00012e60


	//   ....[70]....
        /*09c8*/ 	.word	0x00012e90


	//   ....[71]....
        /*09cc*/ 	.word	0x00012ec0


	//   ....[72]....
        /*09d0*/ 	.word	0x00012ef0


	//   ....[73]....
        /*09d4*/ 	.word	0x00012f20


	//   ....[74]....
        /*09d8*/ 	.word	0x00012f50


	//   ....[75]....
        /*09dc*/ 	.word	0x000130e0


	//   ....[76]....
        /*09e0*/ 	.word	0x00013110


	//   ....[77]....
        /*09e4*/ 	.word	0x00013140


	//   ....[78]....
        /*09e8*/ 	.word	0x00013170


	//   ....[79]....
        /*09ec*/ 	.word	0x000131a0


	//   ....[80]....
        /*09f0*/ 	.word	0x000131d0


	//   ....[81]....
        /*09f4*/ 	.word	0x00013260


	//   ....[82]....
        /*09f8*/ 	.word	0x00013290


	//   ....[83]....
        /*09fc*/ 	.word	0x000132a0


	//   ....[84]....
        /*0a00*/ 	.word	0x000132e0


	//   ....[85]....
        /*0a04*/ 	.word	0x00014780


	//   ....[86]....
        /*0a08*/ 	.word	0x00015d80


	//   ....[87]....
        /*0a0c*/ 	.word	0x00016920


	//   ....[88]....
        /*0a10*/ 	.word	0x00016930


	//   ....[89]....
        /*0a14*/ 	.word	0x00016950


	//   ....[90]....
        /*0a18*/ 	.word	0x000169b0


	//   ....[91]....
        /*0a1c*/ 	.word	0x000169d0


	//   ....[92]....
        /*0a20*/ 	.word	0x00016a50


	//   ....[93]....
        /*0a24*/ 	.word	0x00016a70


	//   ....[94]....
        /*0a28*/ 	.word	0x00016af0


	//   ....[95]....
        /*0a2c*/ 	.word	0x00016b10


	//   ....[96]....
        /*0a30*/ 	.word	0x00016b90


	//   ....[97]....
        /*0a34*/ 	.word	0x00016bb0


	//   ....[98]....
        /*0a38*/ 	.word	0x00016c30


	//   ....[99]....
        /*0a3c*/ 	.word	0x00016c50


	//   ....[100]....
        /*0a40*/ 	.word	0x00016cd0


	//   ....[101]....
        /*0a44*/ 	.word	0x00016cf0


	//   ....[102]....
        /*0a48*/ 	.word	0x00016d00


	//   ....[103]....
        /*0a4c*/ 	.word	0x00016d70


	//   ....[104]....
        /*0a50*/ 	.word	0x00016dc0


	//   ....[105]....
        /*0a54*/ 	.word	0x00016e80


	//   ....[106]....
        /*0a58*/ 	.word	0x00016e90


	//   ....[107]....
        /*0a5c*/ 	.word	0x00016f00


	//   ....[108]....
        /*0a60*/ 	.word	0x00016f10


	//   ....[109]....
        /*0a64*/ 	.word	0x00016f50


	//   ....[110]....
        /*0a68*/ 	.word	0x00016f70


	//   ....[111]....
        /*0a6c*/ 	.word	0x00018f10


	//   ....[112]....
        /*0a70*/ 	.word	0x00018f40


	//   ....[113]....
        /*0a74*/ 	.word	0x00018fa0


	//   ....[114]....
        /*0a78*/ 	.word	0x00018fd0


	//   ....[115]....
        /*0a7c*/ 	.word	0x00019000


	//   ....[116]....
        /*0a80*/ 	.word	0x00019030


	//   ....[117]....
        /*0a84*/ 	.word	0x00019060


	//   ....[118]....
        /*0a88*/ 	.word	0x00019090


	//   ....[119]....
        /*0a8c*/ 	.word	0x00019230


	//   ....[120]....
        /*0a90*/ 	.word	0x00019260


	//   ....[121]....
        /*0a94*/ 	.word	0x00019290


	//   ....[122]....
        /*0a98*/ 	.word	0x000192c0


	//   ....[123]....
        /*0a9c*/ 	.word	0x000192f0


	//   ....[124]....
        /*0aa0*/ 	.word	0x00019320


	//   ....[125]....
        /*0aa4*/ 	.word	0x000193e0


	//   ....[126]....
        /*0aa8*/ 	.word	0x00019400


	//   ....[127]....
        /*0aac*/ 	.word	0x00019420


	//   ....[128]....
        /*0ab0*/ 	.word	0x00019480


	//   ....[129]....
        /*0ab4*/ 	.word	0x00019ea0


	//   ....[130]....
        /*0ab8*/ 	.word	0x0001a300


	//   ....[131]....
        /*0abc*/ 	.word	0x0001a3b0


	//   ....[132]....
        /*0ac0*/ 	.word	0x0001a440


	//   ....[133]....
        /*0ac4*/ 	.word	0x0001a490


	//   ....[134]....
        /*0ac8*/ 	.word	0x0001a4e0


	//   ....[135]....
        /*0acc*/ 	.word	0x0001a570


	//   ....[136]....
        /*0ad0*/ 	.word	0x0001a600


	//   ....[137]....
        /*0ad4*/ 	.word	0x0001a650


	//   ....[138]....
        /*0ad8*/ 	.word	0x0001a6a0


	//   ....[139]....
        /*0adc*/ 	.word	0x0001a790


	//   ....[140]....
        /*0ae0*/ 	.word	0x0001a840


	//   ....[141]....
        /*0ae4*/ 	.word	0x0001a890


	//   ....[142]....
        /*0ae8*/ 	.word	0x0001a8e0


	//   ....[143]....
        /*0aec*/ 	.word	0x0001aa70


	//   ....[144]....
        /*0af0*/ 	.word	0x0001abc0


	//   ....[145]....
        /*0af4*/ 	.word	0x0001ac70


	//   ....[146]....
        /*0af8*/ 	.word	0x0001acc0


	//   ....[147]....
        /*0afc*/ 	.word	0x0001af80


	//   ....[148]....
        /*0b00*/ 	.word	0x0001afe0


	//   ....[149]....
        /*0b04*/ 	.word	0x0001b0a0


	//   ....[150]....
        /*0b08*/ 	.word	0x0001b110


	//   ....[151]....
        /*0b0c*/ 	.word	0x0001b170


	//   ....[152]....
        /*0b10*/ 	.word	0x0001b220


	//   ....[153]....
        /*0b14*/ 	.word	0x0001b280


	//   ....[154]....
        /*0b18*/ 	.word	0x0001b310


	//   ....[155]....
        /*0b1c*/ 	.word	0x0001b390


	//   ....[156]....
        /*0b20*/ 	.word	0x0001b3e0


	//   ....[157]....
        /*0b24*/ 	.word	0x0001b470


	//   ....[158]....
        /*0b28*/ 	.word	0x0001b500


	//   ....[159]....
        /*0b2c*/ 	.word	0x0001b5a0


	//   ....[160]....
        /*0b30*/ 	.word	0x0001b640


	//   ....[161]....
        /*0b34*/ 	.word	0x0001b6a0


	//   ....[162]....
        /*0b38*/ 	.word	0x0001b710


	//   ....[163]....
        /*0b3c*/ 	.word	0x0001b770


	//   ....[164]....
        /*0b40*/ 	.word	0x0001b7e0


	//   ....[165]....
        /*0b44*/ 	.word	0x0001b8a0


	//   ....[166]....
        /*0b48*/ 	.word	0x0001b900


	//   ....[167]....
        /*0b4c*/ 	.word	0x0001b9c0


	//   ....[168]....
        /*0b50*/ 	.word	0x0001bca0


	//   ....[169]....
        /*0b54*/ 	.word	0x0001be50


	//   ....[170]....
        /*0b58*/ 	.word	0x0001bea0


	//   ....[171]....
        /*0b5c*/ 	.word	0x0001bf00


	//   ....[172]....
        /*0b60*/ 	.word	0x0001bfc0


	//   ....[173]....
        /*0b64*/ 	.word	0x0001c020


	//   ....[174]....
        /*0b68*/ 	.word	0x0001c120


	//   ....[175]....
        /*0b6c*/ 	.word	0x0001c180


	//   ....[176]....
        /*0b70*/ 	.word	0x0001c280


	//   ....[177]....
        /*0b74*/ 	.word	0x0001c2e0


	//   ....[178]....
        /*0b78*/ 	.word	0x0001c3e0


	//   ....[179]....
        /*0b7c*/ 	.word	0x0001c440


	//   ....[180]....
        /*0b80*/ 	.word	0x0001c540


	//   ....[181]....
        /*0b84*/ 	.word	0x0001c5a0


	//   ....[182]....
        /*0b88*/ 	.word	0x0001c6a0


	//   ....[183]....
        /*0b8c*/ 	.word	0x0001c700


	//   ....[184]....
        /*0b90*/ 	.word	0x0001c7b0


	//   ....[185]....
        /*0b94*/ 	.word	0x0001c880


	//   ....[186]....
        /*0b98*/ 	.word	0x0001c950


	//   ....[187]....
        /*0b9c*/ 	.word	0x0001c9b0


	//   ....[188]....
        /*0ba0*/ 	.word	0x0001caa0


	//   ....[189]....
        /*0ba4*/ 	.word	0x0001cb00


	//   ....[190]....
        /*0ba8*/ 	.word	0x0001cbd0


	//   ....[191]....
        /*0bac*/ 	.word	0x0001cc30


	//   ....[192]....
        /*0bb0*/ 	.word	0x0001ccf0


	//   ....[193]....
        /*0bb4*/ 	.word	0x0001d010


	//   ....[194]....
        /*0bb8*/ 	.word	0x0001d0b0


	//   ....[195]....
        /*0bbc*/ 	.word	0x0001d220


	//   ....[196]....
        /*0bc0*/ 	.word	0x0001d290


	//   ....[197]....
        /*0bc4*/ 	.word	0x0001d300


	//   ....[198]....
        /*0bc8*/ 	.word	0x0001d370


	//   ....[199]....
        /*0bcc*/ 	.word	0x0001d3e0


	//   ....[200]....
        /*0bd0*/ 	.word	0x0001d460


	//   ....[201]....
        /*0bd4*/ 	.word	0x0001d4e0


	//   ....[202]....
        /*0bd8*/ 	.word	0x0001d570


	//   ....[203]....
        /*0bdc*/ 	.word	0x0001d5e0


	//   ....[204]....
        /*0be0*/ 	.word	0x0001d650


	//   ....[205]....
        /*0be4*/ 	.word	0x0001d6c0


	//   ....[206]....
        /*0be8*/ 	.word	0x0001d740


	//   ....[207]....
        /*0bec*/ 	.word	0x0001d7b0


	//   ....[208]....
        /*0bf0*/ 	.word	0x0001d860


	//   ....[209]....
        /*0bf4*/ 	.word	0x0001d8b0


	//   ....[210]....
        /*0bf8*/ 	.word	0x0001d940


	//   ....[211]....
        /*0bfc*/ 	.word	0x0001da70


	//----- nvinfo : EIATTR_REG_RECONFIG
	.align		4
.L_1623:
        /*0c00*/ 	.byte	0x01, 0x54
	.zero		2


	//----- nvinfo : EIATTR_SYSCALL_OFFSETS
	.align		4
        /*0c04*/ 	.byte	0x04, 0x46
        /*0c06*/ 	.short	(.L_1625 - .L_1624)


	//   ....[0]....
.L_1624:
        /*0c08*/ 	.word	0x00001b80


	//   ....[1]....
        /*0c0c*/ 	.word	0x00001cd0


	//   ....[2]....
        /*0c10*/ 	.word	0x000061b0


	//   ....[3]....
        /*0c14*/ 	.word	0x000064d0


	//   ....[4]....
        /*0c18*/ 	.word	0x000159d0


	//   ....[5]....
        /*0c1c*/ 	.word	0x00015b20


	//   ....[6]....
        /*0c20*/ 	.word	0x00015c20


	//   ....[7]....
        /*0c24*/ 	.word	0x00016450


	//----- nvinfo : EIATTR_MBARRIER_INSTR_OFFSETS
	.align		4
.L_1625:
        /*0c28*/ 	.byte	0x04, 0x39
        /*0c2a*/ 	.short	(.L_1627 - .L_1626)


	//   ....[0]....
.L_1626:
        /*0c2c*/ 	.word	0x000002b0
        /*0c30*/ 	.word	0x000000ff
        /*0c34*/ 	.word	0x00016800
        /*0c38*/ 	.short	0x0100
        /*0c3a*/ 	.byte	0x08
	.zero		1


	//   ....[1]....
        /*0c3c*/ 	.word	0x000002c0
        /*0c40*/ 	.word	0x000000ff
        /*0c44*/ 	.word	0x00016820
        /*0c48*/ 	.short	0x0100
        /*0c4a*/ 	.byte	0x08
	.zero		1


	//   ....[2]....
        /*0c4c*/ 	.word	0x000003b0
        /*0c50*/ 	.word	0x000000ff
        /*0c54*/ 	.word	0x00016830
        /*0c58*/ 	.short	0x0100
        /*0c5a*/ 	.byte	0x08
	.zero		1


	//   ....[3]....
        /*0c5c*/ 	.word	0x000003c0
        /*0c60*/ 	.word	0x000000ff
        /*0c64*/ 	.word	0x00016840
        /*0c68*/ 	.short	0x0100
        /*0c6a*/ 	.byte	0x08
	.zero		1


	//   ....[4]....
        /*0c6c*/ 	.word	0x000003d0
        /*0c70*/ 	.word	0x000000ff
        /*0c74*/ 	.word	0x00016838
        /*0c78*/ 	.short	0x0100
        /*0c7a*/ 	.byte	0x08
	.zero		1


	//   ....[5]....
        /*0c7c*/ 	.word	0x000003e0
        /*0c80*/ 	.word	0x000000ff
        /*0c84*/ 	.word	0x00016848
        /*0c88*/ 	.short	0x0100
        /*0c8a*/ 	.byte	0x08
	.zero		1


	//   ....[6]....
        /*0c8c*/ 	.word	0x00000510
        /*0c90*/ 	.word	0x000000ff
        /*0c94*/ 	.word	0x00016850
        /*0c98*/ 	.short	0x0100
        /*0c9a*/ 	.byte	0x08
	.zero		1


	//   ....[7]....
        /*0c9c*/ 	.word	0x00000520
        /*0ca0*/ 	.word	0x000000ff
        /*0ca4*/ 	.word	0x00016860
        /*0ca8*/ 	.short	0x0100
        /*0caa*/ 	.byte	0x08
	.zero		1


	//   ....[8]....
        /*0cac*/ 	.word	0x00000530
        /*0cb0*/ 	.word	0x000000ff
        /*0cb4*/ 	.word	0x00016858
        /*0cb8*/ 	.short	0x0100
        /*0cba*/ 	.byte	0x08
	.zero		1


	//   ....[9]....
        /*0cbc*/ 	.word	0x00000540
        /*0cc0*/ 	.word	0x000000ff
        /*0cc4*/ 	.word	0x00016868
        /*0cc8*/ 	.short	0x0100
        /*0cca*/ 	.byte	0x08
	.zero		1


	//   ....[10]....
        /*0ccc*/ 	.word	0x00000630
        /*0cd0*/ 	.word	0x000000ff
        /*0cd4*/ 	.word	0x00016870
        /*0cd8*/ 	.short	0x0100
        /*0cda*/ 	.byte	0x06
	.zero		1


	//   ....[11]....
        /*0cdc*/ 	.word	0x00000640
        /*0ce0*/ 	.word	0x000000ff
        /*0ce4*/ 	.word	0x00016880
        /*0ce8*/ 	.short	0x0100
        /*0cea*/ 	.byte	0x06
	.zero		1


	//   ....[12]....
        /*0cec*/ 	.word	0x00000650
        /*0cf0*/ 	.word	0x000000ff
        /*0cf4*/ 	.word	0x00016878
        /*0cf8*/ 	.short	0x0100
        /*0cfa*/ 	.byte	0x06
	.zero		1


	//   ....[13]....
        /*0cfc*/ 	.word	0x00000660
        /*0d00*/ 	.word	0x000000ff
        /*0d04*/ 	.word	0x00016888
        /*0d08*/ 	.short	0x0100
        /*0d0a*/ 	.byte	0x06
	.zero		1


	//   ....[14]....
        /*0d0c*/ 	.word	0x00000790
        /*0d10*/ 	.word	0x000000ff
        /*0d14*/ 	.word	0x00016890
        /*0d18*/ 	.short	0x0100
        /*0d1a*/ 	.byte	0x08
	.zero		1


	//   ....[15]....
        /*0d1c*/ 	.word	0x000007a0
        /*0d20*/ 	.word	0x000000ff
        /*0d24*/ 	.word	0x000168a0
        /*0d28*/ 	.short	0x0100
        /*0d2a*/ 	.byte	0x08
	.zero		1


	//   ....[16]....
        /*0d2c*/ 	.word	0x000007b0
        /*0d30*/ 	.word	0x000000ff
        /*0d34*/ 	.word	0x00016898
        /*0d38*/ 	.short	0x0100
        /*0d3a*/ 	.byte	0x08
	.zero		1


	//   ....[17]....
        /*0d3c*/ 	.word	0x000007c0
        /*0d40*/ 	.word	0x000000ff
        /*0d44*/ 	.word	0x000168a8
        /*0d48*/ 	.short	0x0100
        /*0d4a*/ 	.byte	0x08
	.zero		1


	//   ....[18]....
        /*0d4c*/ 	.word	0x000008f0
        /*0d50*/ 	.word	0x000000ff
        /*0d54*/ 	.word	0x000168b0
        /*0d58*/ 	.short	0x0100
        /*0d5a*/ 	.byte	0x08
	.zero		1


	//   ....[19]....
        /*0d5c*/ 	.word	0x00000900
        /*0d60*/ 	.word	0x000000ff
        /*0d64*/ 	.word	0x000168c0
        /*0d68*/ 	.short	0x0100
        /*0d6a*/ 	.byte	0x08
	.zero		1


	//   ....[20]....
        /*0d6c*/ 	.word	0x00000910
        /*0d70*/ 	.word	0x000000ff
        /*0d74*/ 	.word	0x000168b8
        /*0d78*/ 	.short	0x0100
        /*0d7a*/ 	.byte	0x08
	.zero		1


	//   ....[21]....
        /*0d7c*/ 	.word	0x00000920
        /*0d80*/ 	.word	0x000000ff
        /*0d84*/ 	.word	0x000168c8
        /*0d88*/ 	.short	0x0100
        /*0d8a*/ 	.byte	0x08
	.zero		1


	//   ....[22]....
        /*0d8c*/ 	.word	0x00002eb0
        /*0d90*/ 	.word	0x0000004d
        /*0d94*/ 	.word	0x00016890
        /*0d98*/ 	.short	0x010a
        /*0d9a*/ 	.byte	0x3f
	.zero		1


	//   ....[23]....
        /*0d9c*/ 	.word	0x00004210
        /*0da0*/ 	.word	0x0000004d
        /*0da4*/ 	.word	0x00016890
        /*0da8*/ 	.short	0x010a
        /*0daa*/ 	.byte	0x3f
	.zero		1


	//   ....[24]....
        /*0dac*/ 	.word	0x00005410
        /*0db0*/ 	.word	0x0000004d
        /*0db4*/ 	.word	0x00016890
        /*0db8*/ 	.short	0x010a
        /*0dba*/ 	.byte	0x3f
	.zero		1


	//   ....[25]....
        /*0dbc*/ 	.word	0x00005630
        /*0dc0*/ 	.word	0x00000008
        /*0dc4*/ 	.word	0x00000000
        /*0dc8*/ 	.short	0x0101
        /*0dca*/ 	.byte	0x3f
	.zero		1


	//   ....[26]....
        /*0dcc*/ 	.word	0x00005670
        /*0dd0*/ 	.word	0x0000004d
        /*0dd4*/ 	.word	0x000168b0
        /*0dd8*/ 	.short	0x010a
        /*0dda*/ 	.byte	0x3f
	.zero		1


	//   ....[27]....
        /*0ddc*/ 	.word	0x00005a50
        /*0de0*/ 	.word	0x0000004d
        /*0de4*/ 	.word	0x00000000
        /*0de8*/ 	.short	0x0101
        /*0dea*/ 	.byte	0x3f
	.zero		1


	//   ....[28]....
        /*0dec*/ 	.word	0x00006250
        /*0df0*/ 	.word	0x00000002
        /*0df4*/ 	.word	0x00016800
        /*0df8*/ 	.short	0x010a
        /*0dfa*/ 	.byte	0x3f
	.zero		1


	//   ....[29]....
        /*0dfc*/ 	.word	0x000062a0
        /*0e00*/ 	.word	0x00000002
        /*0e04*/ 	.word	0x00016800
        /*0e08*/ 	.short	0x010a
        /*0e0a*/ 	.byte	0x3f
	.zero		1


	//   ....[30]....
        /*0e0c*/ 	.word	0x00006db0
        /*0e10*/ 	.word	0x00000002
        /*0e14*/ 	.word	0x00016800
        /*0e18*/ 	.short	0x010a
        /*0e1a*/ 	.byte	0x3f
	.zero		1


	//   ....[31]....
        /*0e1c*/ 	.word	0x000083d0
        /*0e20*/ 	.word	0x00000002
        /*0e24*/ 	.word	0x00016800
        /*0e28*/ 	.short	0x010a
        /*0e2a*/ 	.byte	0x3f
	.zero		1


	//   ....[32]....
        /*0e2c*/ 	.word	0x00009400
        /*0e30*/ 	.word	0x0000000a
        /*0e34*/ 	.word	0x00016830
        /*0e38*/ 	.short	0x010a
        /*0e3a*/ 	.byte	0x3f
	.zero		1


	//   ....[33]....
        /*0e3c*/ 	.word	0x00009470
        /*0e40*/ 	.word	0x0000000a
        /*0e44*/ 	.word	0x00016830
        /*0e48*/ 	.short	0x010a
        /*0e4a*/ 	.byte	0x3f
	.zero		1


	//   ....[34]....
        /*0e4c*/ 	.word	0x0000ab90
        /*0e50*/ 	.word	0x0000000a
        /*0e54*/ 	.word	0x00000000
        /*0e58*/ 	.short	0x0101
        /*0e5a*/ 	.byte	0x3f
	.zero		1


	//   ....[35]....
        /*0e5c*/ 	.word	0x0000b740
        /*0e60*/ 	.word	0x00000000
        /*0e64*/ 	.word	0x00016830
        /*0e68*/ 	.short	0x010a
        /*0e6a*/ 	.byte	0x3f
	.zero		1


	//   ....[36]....
        /*0e6c*/ 	.word	0x0000b790
        /*0e70*/ 	.word	0x00000000
        /*0e74*/ 	.word	0x00016830
        /*0e78*/ 	.short	0x010a
        /*0e7a*/ 	.byte	0x3f
	.zero		1


	//   ....[37]....
        /*0e7c*/ 	.word	0x0000baf0
        /*0e80*/ 	.word	0x00000003
        /*0e84*/ 	.word	0x00016850
        /*0e88*/ 	.short	0x010a
        /*0e8a*/ 	.byte	0x3f
	.zero		1


	//   ....[38]....
        /*0e8c*/ 	.word	0x0000bb30
        /*0e90*/ 	.word	0x00000003
        /*0e94*/ 	.word	0x00016850
        /*0e98*/ 	.short	0x010a
        /*0e9a*/ 	.byte	0x3f
	.zero		1


	//   ....[39]....
        /*0e9c*/ 	.word	0x0000d560
        /*0ea0*/ 	.word	0x0000001a
        /*0ea4*/ 	.word	0x00000000
        /*0ea8*/ 	.short	0x0101
        /*0eaa*/ 	.byte	0x3f
	.zero		1


	//   ....[40]....
        /*0eac*/ 	.word	0x0000d580
        /*0eb0*/ 	.word	0x0000000f
        /*0eb4*/ 	.word	0x00000000
        /*0eb8*/ 	.short	0x0101
        /*0eba*/ 	.byte	0x3f
	.zero		1


	//   ....[41]....
        /*0ebc*/ 	.word	0x0000e040
        /*0ec0*/ 	.word	0x00000000
        /*0ec4*/ 	.word	0x00016830
        /*0ec8*/ 	.short	0x010a
        /*0eca*/ 	.byte	0x3f
	.zero		1


	//   ....[42]....
        /*0ecc*/ 	.word	0x0000e090
        /*0ed0*/ 	.word	0x00000000
        /*0ed4*/ 	.word	0x00016830
        /*0ed8*/ 	.short	0x010a
        /*0eda*/ 	.byte	0x3f
	.zero		1


	//   ....[43]....
        /*0edc*/ 	.word	0x0000e3f0
        /*0ee0*/ 	.word	0x00000003
        /*0ee4*/ 	.word	0x00016850
        /*0ee8*/ 	.short	0x010a
        /*0eea*/ 	.byte	0x3f
	.zero		1


	//   ....[44]....
        /*0eec*/ 	.word	0x0000e430
        /*0ef0*/ 	.word	0x00000003
        /*0ef4*/ 	.word	0x00016850
        /*0ef8*/ 	.short	0x010a
        /*0efa*/ 	.byte	0x3f
	.zero		1


	//   ....[45]....
        /*0efc*/ 	.word	0x0000f450
        /*0f00*/ 	.word	0x0000002e
        /*0f04*/ 	.word	0x00000000
        /*0f08*/ 	.short	0x0101
        /*0f0a*/ 	.byte	0x3f
	.zero		1


	//   ....[46]....
        /*0f0c*/ 	.word	0x0000f4d0
        /*0f10*/ 	.word	0x0000002e
        /*0f14*/ 	.word	0x00000000
        /*0f18*/ 	.short	0x0101
        /*0f1a*/ 	.byte	0x3f
	.zero		1


	//   ....[47]....
        /*0f1c*/ 	.word	0x0000fee0
        /*0f20*/ 	.word	0x0000000d
        /*0f24*/ 	.word	0x00016850
        /*0f28*/ 	.short	0x010a
        /*0f2a*/ 	.byte	0x3f
	.zero		1


	//   ....[48]....
        /*0f2c*/ 	.word	0x0000ff50
        /*0f30*/ 	.word	0x0000000d
        /*0f34*/ 	.word	0x00016850
        /*0f38*/ 	.short	0x010a
        /*0f3a*/ 	.byte	0x3f
	.zero		1


	//   ....[49]....
        /*0f3c*/ 	.word	0x00010530
        /*0f40*/ 	.word	0x00000008
        /*0f44*/ 	.word	0x00000000
        /*0f48*/ 	.short	0x0101
        /*0f4a*/ 	.byte	0x3f
	.zero		1


	//   ....[50]....
        /*0f4c*/ 	.word	0x00011660
        /*0f50*/ 	.word	0x00000003
        /*0f54*/ 	.word	0x00000000
        /*0f58*/ 	.short	0x0101
        /*0f5a*/ 	.byte	0x3f
	.zero		1


	//   ....[51]....
        /*0f5c*/ 	.word	0x00011b40
        /*0f60*/ 	.word	0x00000008
        /*0f64*/ 	.word	0x00000000
        /*0f68*/ 	.short	0x0101
        /*0f6a*/ 	.byte	0x3f
	.zero		1


	//   ....[52]....
        /*0f6c*/ 	.word	0x00014860
        /*0f70*/ 	.word	0x00000010
        /*0f74*/ 	.word	0x00016820
        /*0f78*/ 	.short	0x010a
        /*0f7a*/ 	.byte	0x3f
	.zero		1


	//   ....[53]....
        /*0f7c*/ 	.word	0x00014920
        /*0f80*/ 	.word	0x00000006
        /*0f84*/ 	.word	0x000168a0
        /*0f88*/ 	.short	0x010a
        /*0f8a*/ 	.byte	0x3f
	.zero		1


	//   ....[54]....
        /*0f8c*/ 	.word	0x00014b60
        /*0f90*/ 	.word	0x00000006
        /*0f94*/ 	.word	0x000168c0
        /*0f98*/ 	.short	0x010a
        /*0f9a*/ 	.byte	0x3f
	.zero		1


	//   ....[55]....
        /*0f9c*/ 	.word	0x00014ef0
        /*0fa0*/ 	.word	0x00000006
        /*0fa4*/ 	.word	0x000168a0
        /*0fa8*/ 	.short	0x010a
        /*0faa*/ 	.byte	0x3f
	.zero		1


	//   ....[56]....
        /*0fac*/ 	.word	0x00015110
        /*0fb0*/ 	.word	0x00000006
        /*0fb4*/ 	.word	0x000168c0
        /*0fb8*/ 	.short	0x010a
        /*0fba*/ 	.byte	0x3f
	.zero		1


	//   ....[57]....
        /*0fbc*/ 	.word	0x00015fb0
        /*0fc0*/ 	.word	0x00000000
        /*0fc4*/ 	.word	0x00016840
        /*0fc8*/ 	.short	0x010a
        /*0fca*/ 	.byte	0x3f
	.zero		1


	//   ....[58]....
        /*0fcc*/ 	.word	0x00017020
        /*0fd0*/ 	.word	0x00000010
        /*0fd4*/ 	.word	0x00016800
        /*0fd8*/ 	.short	0x0107
        /*0fda*/ 	.byte	0x3f
	.zero		1


	//   ....[59]....
        /*0fdc*/ 	.word	0x00017110
        /*0fe0*/ 	.word	0x00000010
        /*0fe4*/ 	.word	0x00016800
        /*0fe8*/ 	.short	0x0101
        /*0fea*/ 	.byte	0x3f
	.zero		1


	//   ....[60]....
        /*0fec*/ 	.word	0x00017130
        /*0ff0*/ 	.word	0x00000010
        /*0ff4*/ 	.word	0x00016820
        /*0ff8*/ 	.short	0x010a
        /*0ffa*/ 	.byte	0x3f
	.zero		1


	//   ....[61]....
        /*0ffc*/ 	.word	0x000174d0
        /*1000*/ 	.word	0x00000002
        /*1004*/ 	.word	0x00016840
        /*1008*/ 	.short	0x010a
        /*100a*/ 	.byte	0x3f
	.zero		1


	//   ....[62]....
        /*100c*/ 	.word	0x00017750
        /*1010*/ 	.word	0x00000003
        /*1014*/ 	.word	0x00000060
        /*1018*/ 	.short	0x010a
        /*101a*/ 	.byte	0x3f
	.zero		1


	//   ....[63]....
        /*101c*/ 	.word	0x00017cb0
        /*1020*/ 	.word	0x00000002
        /*1024*/ 	.word	0x00016840
        /*1028*/ 	.short	0x010a
        /*102a*/ 	.byte	0x3f
	.zero		1


	//   ....[64]....
        /*102c*/ 	.word	0x00017f30
        /*1030*/ 	.word	0x0000000a
        /*1034*/ 	.word	0x00000060
        /*1038*/ 	.short	0x010a
        /*103a*/ 	.byte	0x3f
	.zero		1


	//   ....[65]....
        /*103c*/ 	.word	0x000183d0
        /*1040*/ 	.word	0x00000002
        /*1044*/ 	.word	0x00016840
        /*1048*/ 	.short	0x010a
        /*104a*/ 	.byte	0x3f
	.zero		1


	//   ....[66]....
        /*104c*/ 	.word	0x00018660
        /*1050*/ 	.word	0x00000003
        /*1054*/ 	.word	0x00000060
        /*1058*/ 	.short	0x010a
        /*105a*/ 	.byte	0x3f
	.zero		1


	//   ....[67]....
        /*105c*/ 	.word	0x00018ab0
        /*1060*/ 	.word	0x00000003
        /*1064*/ 	.word	0x00016860
        /*1068*/ 	.short	0x010a
        /*106a*/ 	.byte	0x3f
	.zero		1


	//   ....[68]....
        /*106c*/ 	.word	0x00019e20
        /*1070*/ 	.word	0x00000009
        /*1074*/ 	.word	0x00016820
        /*1078*/ 	.short	0x010a
        /*107a*/ 	.byte	0x3f
	.zero		1


	//   ....[69]....
        /*107c*/ 	.word	0x00019fb0
        /*1080*/ 	.word	0x00000007
        /*1084*/ 	.word	0x00000000
        /*1088*/ 	.short	0x010a
        /*108a*/ 	.byte	0x3f
	.zero		1


	//   ....[70]....
        /*108c*/ 	.word	0x0001a020
        /*1090*/ 	.word	0x00000003
        /*1094*/ 	.word	0x00000000
        /*1098*/ 	.short	0x010a
        /*109a*/ 	.byte	0x3f
	.zero		1


	//   ....[71]....
        /*109c*/ 	.word	0x0001a080
        /*10a0*/ 	.word	0x00000005
        /*10a4*/ 	.word	0x00000000
        /*10a8*/ 	.short	0x010a
        /*10aa*/ 	.byte	0x3f
	.zero		1


	//   ....[72]....
        /*10ac*/ 	.word	0x0001a0b0
        /*10b0*/ 	.word	0x00000003
        /*10b4*/ 	.word	0x00000000
        /*10b8*/ 	.short	0x010a
        /*10ba*/ 	.byte	0x3f
	.zero		1


	//   ....[73]....
        /*10bc*/ 	.word	0x0001a110
        /*10c0*/ 	.word	0x0000004d
        /*10c4*/ 	.word	0x00016890
        /*10c8*/ 	.short	0x010a
        /*10ca*/ 	.byte	0x3f
	.zero		1


	//   ....[74]....
        /*10cc*/ 	.word	0x0001a160
        /*10d0*/ 	.word	0x0000004d
        /*10d4*/ 	.word	0x00016890
        /*10d8*/ 	.short	0x010a
        /*10da*/ 	.byte	0x3f
	.zero		1


	//   ....[75]....
        /*10dc*/ 	.word	0x0001a1b0
        /*10e0*/ 	.word	0x0000004d
        /*10e4*/ 	.word	0x00016890
        /*10e8*/ 	.short	0x010a
        /*10ea*/ 	.byte	0x3f
	.zero		1


	//   ....[76]....
        /*10ec*/ 	.word	0x0001a200
        /*10f0*/ 	.word	0x0000004d
        /*10f4*/ 	.word	0x000168b0
        /*10f8*/ 	.short	0x010a
        /*10fa*/ 	.byte	0x3f
	.zero		1


	//   ....[77]....
        /*10fc*/ 	.word	0x0001a6d0
        /*1100*/ 	.word	0x00000002
        /*1104*/ 	.word	0x00016800
        /*1108*/ 	.short	0x010a
        /*110a*/ 	.byte	0x3f
	.zero		1


	//   ....[78]....
        /*110c*/ 	.word	0x0001acf0
        /*1110*/ 	.word	0x00000002
        /*1114*/ 	.word	0x00016800
        /*1118*/ 	.short	0x010a
        /*111a*/ 	.byte	0x3f
	.zero		1


	//   ....[79]....
        /*111c*/ 	.word	0x0001ad40
        /*1120*/ 	.word	0x0000000a
        /*1124*/ 	.word	0x00016830
        /*1128*/ 	.short	0x010a
        /*112a*/ 	.byte	0x3f
	.zero		1


	//   ....[80]....
        /*112c*/ 	.word	0x0001ad90
        /*1130*/ 	.word	0x00000000
        /*1134*/ 	.word	0x00016830
        /*1138*/ 	.short	0x010a
        /*113a*/ 	.byte	0x3f
	.zero		1


	//   ....[81]....
        /*113c*/ 	.word	0x0001ade0
        /*1140*/ 	.word	0x00000003
        /*1144*/ 	.word	0x00016850
        /*1148*/ 	.short	0x010a
        /*114a*/ 	.byte	0x3f
	.zero		1


	//   ....[82]....
        /*114c*/ 	.word	0x0001ae30
        /*1150*/ 	.word	0x00000000
        /*1154*/ 	.word	0x00016830
        /*1158*/ 	.short	0x010a
        /*115a*/ 	.byte	0x3f
	.zero		1


	//   ....[83]....
        /*115c*/ 	.word	0x0001ae80
        /*1160*/ 	.word	0x00000003
        /*1164*/ 	.word	0x00016850
        /*1168*/ 	.short	0x010a
        /*116a*/ 	.byte	0x3f
	.zero		1


	//   ....[84]....
        /*116c*/ 	.word	0x0001aed0
        /*1170*/ 	.word	0x0000000d
        /*1174*/ 	.word	0x00016850
        /*1178*/ 	.short	0x010a
        /*117a*/ 	.byte	0x3f
	.zero		1


	//   ....[85]....
        /*117c*/ 	.word	0x0001ba80
        /*1180*/ 	.word	0x00000010
        /*1184*/ 	.word	0x00016820
        /*1188*/ 	.short	0x010a
        /*118a*/ 	.byte	0x3f
	.zero		1


	//   ....[86]....
        /*118c*/ 	.word	0x0001bad0
        /*1190*/ 	.word	0x00000006
        /*1194*/ 	.word	0x000168a0
        /*1198*/ 	.short	0x010a
        /*119a*/ 	.byte	0x3f
	.zero		1


	//   ....[87]....
        /*119c*/ 	.word	0x0001bb20
        /*11a0*/ 	.word	0x00000006
        /*11a4*/ 	.word	0x000168c0
        /*11a8*/ 	.short	0x010a
        /*11aa*/ 	.byte	0x3f
	.zero		1


	//   ....[88]....
        /*11ac*/ 	.word	0x0001bb70
        /*11b0*/ 	.word	0x00000006
        /*11b4*/ 	.word	0x000168a0
        /*11b8*/ 	.short	0x010a
        /*11ba*/ 	.byte	0x3f
	.zero		1


	//   ....[89]....
        /*11bc*/ 	.word	0x0001bbc0
        /*11c0*/ 	.word	0x00000006
        /*11c4*/ 	.word	0x000168c0
        /*11c8*/ 	.short	0x010a
        /*11ca*/ 	.byte	0x3f
	.zero		1


	//   ....[90]....
        /*11cc*/ 	.word	0x0001bd60
        /*11d0*/ 	.word	0x00000000
        /*11d4*/ 	.word	0x00016840
        /*11d8*/ 	.short	0x010a
        /*11da*/ 	.byte	0x3f
	.zero		1


	//   ....[91]....
        /*11dc*/ 	.word	0x0001cd30
        /*11e0*/ 	.word	0x00000010
        /*11e4*/ 	.word	0x00016820
        /*11e8*/ 	.short	0x010a
        /*11ea*/ 	.byte	0x3f
	.zero		1


	//   ....[92]....
        /*11ec*/ 	.word	0x0001cd80
        /*11f0*/ 	.word	0x00000002
        /*11f4*/ 	.word	0x00016840
        /*11f8*/ 	.short	0x010a
        /*11fa*/ 	.byte	0x3f
	.zero		1


	//   ....[93]....
        /*11fc*/ 	.word	0x0001cdd0
        /*1200*/ 	.word	0x00000003
        /*1204*/ 	.word	0x00000060
        /*1208*/ 	.short	0x010a
        /*120a*/ 	.byte	0x3f
	.zero		1


	//   ....[94]....
        /*120c*/ 	.word	0x0001ce20
        /*1210*/ 	.word	0x00000002
        /*1214*/ 	.word	0x00016840
        /*1218*/ 	.short	0x010a
        /*121a*/ 	.byte	0x3f
	.zero		1


	//   ....[95]....
        /*121c*/ 	.word	0x0001ce70
        /*1220*/ 	.word	0x0000000a
        /*1224*/ 	.word	0x00000060
        /*1228*/ 	.short	0x010a
        /*122a*/ 	.byte	0x3f
	.zero		1


	//   ....[96]....
        /*122c*/ 	.word	0x0001cec0
        /*1230*/ 	.word	0x00000002
        /*1234*/ 	.word	0x00016840
        /*1238*/ 	.short	0x010a
        /*123a*/ 	.byte	0x3f
	.zero		1


	//   ....[97]....
        /*123c*/ 	.word	0x0001cf10
        /*1240*/ 	.word	0x00000003
        /*1244*/ 	.word	0x00000060
        /*1248*/ 	.short	0x010a
        /*124a*/ 	.byte	0x3f
	.zero		1


	//   ....[98]....
        /*124c*/ 	.word	0x0001cf60
        /*1250*/ 	.word	0x00000003
        /*1254*/ 	.word	0x00016860
        /*1258*/ 	.short	0x010a
        /*125a*/ 	.byte	0x3f
	.zero		1


	//   ....[99]....
        /*125c*/ 	.word	0x0001d990
        /*1260*/ 	.word	0x00000009
        /*1264*/ 	.word	0x00016820
        /*1268*/ 	.short	0x010a
        /*126a*/ 	.byte	0x3f
	.zero		1


	//   ....[100]....
        /*126c*/ 	.word	0x0001db30
        /*1270*/ 	.word	0x00000007
        /*1274*/ 	.word	0x00000000
        /*1278*/ 	.short	0x010a
        /*127a*/ 	.byte	0x3f
	.zero		1


	//   ....[101]....
        /*127c*/ 	.word	0x0001db80
        /*1280*/ 	.word	0x00000003
        /*1284*/ 	.word	0x00000000
        /*1288*/ 	.short	0x010a
        /*128a*/ 	.byte	0x3f
	.zero		1


	//   ....[102]....
        /*128c*/ 	.word	0x0001dbd0
        /*1290*/ 	.word	0x00000005
        /*1294*/ 	.word	0x00000000
        /*1298*/ 	.short	0x010a
        /*129a*/ 	.byte	0x3f
	.zero		1


	//----- nvinfo : EIATTR_NUM_MBARRIERS
	.align		4
.L_1627:
        /*129c*/ 	.byte	0x03, 0x38
        /*129e*/ 	.short	0x0016


	//----- nvinfo : EIATTR_EXIT_INSTR_OFFSETS
	.align		4
        /*12a0*/ 	.byte	0x04, 0x1c
        /*12a2*/ 	.short	(.L_1629 - .L_1628)


	//   ....[0]....
.L_1628:
        /*12a4*/ 	.word	0x0001a100


	//----- nvinfo : EIATTR_MAX_THREADS
	.align		4
.L_1629:
        /*12a8*/ 	.byte	0x04, 0x05
        /*12aa*/ 	.short	(.L_1631 - .L_1630)
.L_1630:
        /*12ac*/ 	.word	0x00000200
        /*12b0*/ 	.word	0x00000001
        /*12b4*/ 	.word	0x00000001


	//----- nvinfo : EIATTR_CRS_STACK_SIZE
	.align		4
.L_1631:
        /*12b8*/ 	.byte	0x04, 0x1e
        /*12ba*/ 	.short	(.L_1633 - .L_1632)
.L_1632:
        /*12bc*/ 	.word	0x00000000


	//----- nvinfo : EIATTR_CBANK_PARAM_SIZE
	.align		4
.L_1633:
        /*12c0*/ 	.byte	0x03, 0x19
        /*12c2*/ 	.short	0x0af0


	//----- nvinfo : EIATTR_PARAM_CBANK
	.align		4
        /*12c4*/ 	.byte	0x04, 0x0a
        /*12c6*/ 	.short	(.L_1635 - .L_1634)
	.align		4
.L_1634:
        /*12c8*/ 	.word	index@(.nv.constant0._ZN7cutlass13device_kernelIN5flash11enable_sm90INS1_16FlashAttnFwdSm90INS1_25CollectiveMainloopFwdSm90ILi2EN4cute5tupleIJNS5_1CILi1EEES8_S8_EEENS6_IJNS7_ILi192EEENS7_ILi128EEENS7_ILi64EEEEEELi64ENS_10bfloat16_tEfNS_4arch4Sm90ELb1ELb0ELb0ELb1ELb0ELb1ELb0ELb1ELb1ELb1ELb1ELb0EEENS1_21CollectiveEpilogueFwdINS6_IJSA_SC_SB_EEES9_SE_SG_Li384ELb1ELb1ELb1ELb0EEENS1_36VarlenDynamicPersistentTileSchedulerILi192ELi128ELi384ELi128ELb1ELb1ELb1ELb1ELb1ELb1EEEEEEEEEvNT_6ParamsE)
        /*12cc*/ 	.short	0x0210
        /*12ce*/ 	.short	0x0af0


	//----- nvinfo : EIATTR_SW_WAR
	.align		4
.L_1635:
        /*12d0*/ 	.byte	0x04, 0x36
        /*12d2*/ 	.short	(.L_1637 - .L_1636)
.L_1636:
        /*12d4*/ 	.word	0x00000008
.L_1637:


//--------------------- .nv.callgraph             --------------------------
	.section	.nv.callgraph,"",@"SHT_CUDA_CALLGRAPH"
	.align	4
	.sectionentsize	8
	.align		4
        /*0000*/ 	.word	0x00000000
	.align		4
        /*0004*/ 	.word	0xffffffff
	.align		4
        /*0008*/ 	.word	index@(_ZN7cutlass13device_kernelIN5flash11enable_sm90INS1_16FlashAttnFwdSm90INS1_25CollectiveMainloopFwdSm90ILi2EN4cute5tupleIJNS5_1CILi1EEES8_S8_EEENS6_IJNS7_ILi128EEENS7_ILi80EEENS7_ILi256EEEEEELi256ENS_10bfloat16_tEfNS_4arch4Sm90ELb0ELb0ELb0ELb0ELb0ELb0ELb0ELb1ELb1ELb1ELb1ELb0EEENS1_21CollectiveEpilogueFwdINS6_IJSA_SC_SB_EEES9_SE_SG_Li256ELb0ELb1ELb1ELb0EEENS1_19SingleTileSchedulerILb0ELb1ELb1ELi128EEEEEEEEEvNT_6ParamsE)
	.align		4
        /*000c*/ 	.word	index@(__assertfail)
	.align		4
        /*0010*/ 	.word	index@(_ZN7cutlass13device_kernelIN5flash11enable_sm90INS1_16FlashAttnFwdSm90INS1_25CollectiveMainloopFwdSm90ILi2EN4cute5tupleIJNS5_1CILi1EEES8_S8_EEENS6_IJNS7_ILi128EEENS7_ILi80EEENS7_ILi256EEEEEELi256ENS_10bfloat16_tEfNS_4arch4Sm90ELb0ELb0ELb0ELb1ELb0ELb0ELb0ELb1ELb1ELb1ELb1ELb0EEENS1_21CollectiveEpilogueFwdINS6_IJSA_SC_SB_EEES9_SE_SG_Li256ELb1ELb1ELb1ELb0EEENS1_36VarlenDynamicPersistentTileSchedulerILi128ELi80ELi256ELi128ELb1ELb1ELb1ELb0ELb1ELb1EEEEEEEEEvNT_6ParamsE)
	.align		4
        /*0014*/ 	.word	index@(__assertfail)
	.align		4
        /*0018*/ 	.word	index@(_ZN7cutlass13device_kernelIN5flash11enable_sm90INS1_16FlashAttnFwdSm90INS1_25CollectiveMainloopFwdSm90ILi2EN4cute5tupleIJNS5_1CILi1EEES8_S8_EEENS6_IJNS7_ILi128EEENS7_ILi80EEENS7_ILi256EEEEEELi256ENS_10bfloat16_tEfNS_4arch4Sm90ELb0ELb0ELb0ELb1ELb0ELb1ELb0ELb1ELb1ELb1ELb1ELb0EEENS1_21CollectiveEpilogueFwdINS6_IJSA_SC_SB_EEES9_SE_SG_Li256ELb1ELb1ELb1ELb0EEENS1_36VarlenDynamicPersistentTileSchedulerILi128ELi80ELi256ELi128ELb1ELb1ELb1ELb0ELb1ELb1EEEEEEEEEvNT_6ParamsE)
	.align		4
        /*001c*/ 	.word	index@(__assertfail)
	.align		4
        /*0020*/ 	.word	index@(_ZN7cutlass13device_kernelIN5flash11enable_sm90INS1_16FlashAttnFwdSm90INS1_25CollectiveMainloopFwdSm90ILi2EN4cute5tupleIJNS5_1CILi1EEES8_S8_EEENS6_IJNS7_ILi128EEENS7_ILi64EEENS7_ILi256EEEEEELi256ENS_10bfloat16_tEfNS_4arch4Sm90ELb0ELb1ELb0ELb0ELb0ELb0ELb0ELb1ELb1ELb1ELb1ELb0EEENS1_21CollectiveEpilogueFwdINS6_IJSA_SC_SB_EEES9_SE_SG_Li256ELb0ELb1ELb1ELb0EEENS1_19SingleTileSchedulerILb0ELb1ELb1ELi128EEEEEEEEEvNT_6ParamsE)
	.align		4
        /*0024*/ 	.word	index@(__assertfail)
	.align		4
        /*0028*/ 	.word	index@(_ZN7cutlass13device_kernelIN5flash11enable_sm90INS1_16FlashAttnFwdSm90INS1_25CollectiveMainloopFwdSm90ILi2EN4cute5tupleIJNS5_1CILi1EEES8_S8_EEENS6_IJNS7_ILi128EEENS7_ILi64EEENS7_ILi256EEEEEELi256ENS_10bfloat16_tEfNS_4arch4Sm90ELb0ELb1ELb0ELb1ELb0ELb0ELb0ELb1ELb1ELb1ELb1ELb0EEENS1_21CollectiveEpilogueFwdINS6_IJSA_SC_SB_EEES9_SE_SG_Li256ELb1ELb1ELb1ELb0EEENS1_36VarlenDynamicPersistentTileSchedulerILi128ELi64ELi256ELi128ELb1ELb1ELb1ELb1ELb0ELb1EEEEEEEEEvNT_6ParamsE)
	.align		4
        /*002c*/ 	.word	index@(__assertfail)
	.align		4
        /*0030*/ 	.word	index@(_ZN7cutlass13device_kernelIN5flash11enable_sm90INS1_16FlashAttnFwdSm90INS1_25CollectiveMainloopFwdSm90ILi2EN4cute5tupleIJNS5_1CILi1EEES8_S8_EEENS6_IJNS7_ILi128EEENS7_ILi64EEENS7_ILi256EEEEEELi256ENS_10bfloat16_tEfNS_4arch4Sm90ELb0ELb1ELb0ELb1ELb0ELb1ELb0ELb1ELb1ELb1ELb1ELb0EEENS1_21CollectiveEpilogueFwdINS6_IJSA_SC_SB_EEES9_SE_SG_Li256ELb1ELb1ELb1ELb0EEENS1_36VarlenDynamicPersistentTileSchedulerILi128ELi64ELi256ELi128ELb1ELb1ELb1ELb1ELb0ELb1EEEEEEEEEvNT_6ParamsE)
	.align		4
        /*0034*/ 	.word	index@(__assertfail)
	.align		4
        /*0038*/ 	.word	index@(_ZN7cutlass13device_kernelIN5flash11enable_sm90INS1_16FlashAttnFwdSm90INS1_25CollectiveMainloopFwdSm90ILi2EN4cute5tupleIJNS5_1CILi1EEES8_S8_EEENS6_IJNS7_ILi128EEENS7_ILi80EEENS7_ILi256EEEEEELi256ENS_10bfloat16_tEfNS_4arch4Sm90ELb1ELb0ELb0ELb0ELb0ELb0ELb0ELb1ELb1ELb1ELb1ELb0EEENS1_21CollectiveEpilogueFwdINS6_IJSA_SC_SB_EEES9_SE_SG_Li256ELb0ELb1ELb1ELb0EEENS1_19SingleTileSchedulerILb0ELb1ELb1ELi128EEEEEEEEEvNT_6ParamsE)
	.align		4
        /*003c*/ 	.word	index@(__assertfail)
	.align		4
        /*0040*/ 	.word	index@(_ZN7cutlass13device_kernelIN5flash11enable_sm90INS1_16FlashAttnFwdSm90INS1_25CollectiveMainloopFwdSm90ILi2EN4cute5tupleIJNS5_1CILi1EEES8_S8_EEENS6_IJNS7_ILi128EEENS7_ILi80EEENS7_ILi256EEEEEELi256ENS_10bfloat16_tEfNS_4arch4Sm90ELb1ELb0ELb0ELb1ELb0ELb0ELb0ELb1ELb1ELb1ELb1ELb0EEENS1_21CollectiveEpilogueFwdINS6_IJSA_SC_SB_EEES9_SE_SG_Li256ELb1ELb1ELb1ELb0EEENS1_36VarlenDynamicPersistentTileSchedulerILi128ELi80ELi256ELi128ELb1ELb1ELb1ELb1ELb1ELb1EEEEEEEEEvNT_6ParamsE)
	.align		4
        /*0044*/ 	.word	index@(__assertfail)
	.align		4
        /*0048*/ 	.word	index@(_ZN7cutlass13device_kernelIN5flash11enable_sm90INS1_16FlashAttnFwdSm90INS1_25CollectiveMainloopFwdSm90ILi2EN4cute5tupleIJNS5_1CILi1EEES8_S8_EEENS6_IJNS7_ILi128EEENS7_ILi80EEENS7_ILi256EEEEEELi256ENS_10bfloat16_tEfNS_4arch4Sm90ELb1ELb0ELb0ELb1ELb0ELb1ELb0ELb1ELb1ELb1ELb1ELb0EEENS1_21CollectiveEpilogueFwdINS6_IJSA_SC_SB_EEES9_SE_SG_Li256ELb1ELb1ELb1ELb0EEENS1_36VarlenDynamicPersistentTileSchedulerILi128ELi80ELi256ELi128ELb1ELb1ELb1ELb1ELb1ELb1EEEEEEEEEvNT_6ParamsE)
	.align		4
        /*004c*/ 	.word	index@(__assertfail)
	.align		4
        /*0050*/ 	.word	index@(_ZN7cutlass13device_kernelIN5flash11enable_sm90INS1_16FlashAttnFwdSm90INS1_25CollectiveMainloopFwdSm90ILi2EN4cute5tupleIJNS5_1CILi1EEES8_S8_EEENS6_IJNS7_ILi128EEENS7_ILi112EEENS7_ILi192EEEEEELi192ENS_10bfloat16_tEfNS_4arch4Sm90ELb0ELb0ELb0ELb0ELb0ELb0ELb0ELb1ELb1ELb1ELb1ELb0EEENS1_21CollectiveEpilogueFwdINS6_IJSA_SC_SB_EEES9_SE_SG_Li256ELb0ELb1ELb1ELb0EEENS1_19SingleTileSchedulerILb0ELb1ELb1ELi128EEEEEEEEEvNT_6ParamsE)
	.align		4
        /*0054*/ 	.word	index@(__assertfail)
	.align		4
        /*0058*/ 	.word	index@(_ZN7cutlass13device_kernelIN5flash11enable_sm90INS1_16FlashAttnFwdSm90INS1_25CollectiveMainloopFwdSm90ILi2EN4cute5tupleIJNS5_1CILi1EEES8_S8_EEENS6_IJNS7_ILi128EEENS7_ILi112EEENS7_ILi192EEEEEELi192ENS_10bfloat16_tEfNS_4arch4Sm90ELb0ELb0ELb0ELb1ELb0ELb0ELb0ELb1ELb1ELb1ELb1ELb0EEENS1_21CollectiveEpilogueFwdINS6_IJSA_SC_SB_EEES9_SE_SG_Li256ELb1ELb1ELb1ELb0EEENS1_36VarlenDynamicPersistentTileSchedulerILi128ELi112ELi256ELi128ELb1ELb1ELb1ELb0ELb1ELb1EEEEEEEEEvNT_6ParamsE)
	.align		4
        /*005c*/ 	.word	index@(__assertfail)
	.align		4
        /*0060*/ 	.word	index@(_ZN7cutlass13device_kernelIN5flash11enable_sm90INS1_16FlashAttnFwdSm90INS1_25CollectiveMainloopFwdSm90ILi2EN4cute5tupleIJNS5_1CILi1EEES8_S8_EEENS6_IJNS7_ILi128EEENS7_ILi112EEENS7_ILi192EEEEEELi192ENS_10bfloat16_tEfNS_4arch4Sm90ELb0ELb0ELb0ELb1ELb0ELb1ELb0ELb1ELb1ELb1ELb1ELb0EEENS1_21CollectiveEpilogueFwdINS6_IJSA_SC_SB_EEES9_SE_SG_Li256ELb1ELb1ELb1ELb0EEENS1_36VarlenDynamicPersistentTileSchedulerILi128ELi112ELi256ELi128ELb1ELb1ELb1ELb0ELb1ELb1EEEEEEEEEvNT_6ParamsE)
	.align		4
        /*0064*/ 	.word	index@(__assertfail)
	.align		4
        /*0068*/ 	.word	index@(_ZN7cutlass13device_kernelIN5flash11enable_sm90INS1_16FlashAttnFwdSm90INS1_25CollectiveMainloopFwdSm90ILi2EN4cute5tupleIJNS5_1CILi1EEES8_S8_EEENS6_IJNS7_ILi128EEENS7_ILi96EEENS7_ILi192EEEEEELi192ENS_10bfloat16_tEfNS_4arch4Sm90ELb0ELb1ELb0ELb0ELb0ELb0ELb0ELb1ELb1ELb1ELb1ELb0EEENS1_21CollectiveEpilogueFwdINS6_IJSA_SC_SB_EEES9_SE_SG_Li256ELb0ELb1ELb1ELb0EEENS1_19SingleTileSchedulerILb0ELb1ELb1ELi128EEEEEEEEEvNT_6ParamsE)
	.align		4
        /*006c*/ 	.word	index@(__assertfail)
	.align		4
        /*0070*/ 	.word	index@(_ZN7cutlass13device_kernelIN5flash11enable_sm90INS1_16FlashAttnFwdSm90INS1_25CollectiveMainloopFwdSm90ILi2EN4cute5tupleIJNS5_1CILi1EEES8_S8_EEENS6_IJNS7_ILi128EEENS7_ILi96EEENS7_ILi192EEEEEELi192ENS_10bfloat16_tEfNS_4arch4Sm90ELb0ELb1ELb0ELb1ELb0ELb0ELb0ELb1ELb1ELb1ELb1ELb0EEENS1_21CollectiveEpilogueFwdINS6_IJSA_SC_SB_EEES9_SE_SG_Li256ELb1ELb1ELb1ELb0EEENS1_36VarlenDynamicPersistentTileSchedulerILi128ELi96ELi256ELi128ELb1ELb1ELb1ELb1ELb0ELb1EEEEEEEEEvNT_6ParamsE)
	.align		4
        /*0074*/ 	.word	index@(__assertfail)
	.align		4
        /*0078*/ 	.word	index@(_ZN7cutlass13device_kernelIN5flash11enable_sm90INS1_16FlashAttnFwdSm90INS1_25CollectiveMainloopFwdSm90ILi2EN4cute5tupleIJNS5_1CILi1EEES8_S8_EEENS6_IJNS7_ILi128EEENS7_ILi96EEENS7_ILi192EEEEEELi192ENS_10bfloat16_tEfNS_4arch4Sm90ELb0ELb1ELb0ELb1ELb0ELb1ELb0ELb1ELb1ELb1ELb1ELb0EEENS1_21CollectiveEpilogueFwdINS6_IJSA_SC_SB_EEES9_SE_SG_Li256ELb1ELb1ELb1ELb0EEENS1_36VarlenDynamicPersistentTileSchedulerILi128ELi96ELi256ELi128ELb1ELb1ELb1ELb1ELb0ELb1EEEEEEEEEvNT_6ParamsE)
	.align		4
        /*007c*/ 	.word	index@(__assertfail)
	.align		4
        /*0080*/ 	.word	index@(_ZN7cutlass13device_kernelIN5flash11enable_sm90INS1_16FlashAttnFwdSm90INS1_25CollectiveMainloopFwdSm90ILi2EN4cute5tupleIJNS5_1CILi1EEES8_S8_EEENS6_IJNS7_ILi128EEENS7_ILi112EEENS7_ILi192EEEEEELi192ENS_10bfloat16_tEfNS_4arch4Sm90ELb1ELb0ELb0ELb0ELb0ELb0ELb0ELb1ELb1ELb1ELb1ELb0EEENS1_21CollectiveEpilogueFwdINS6_IJSA_SC_SB_EEES9_SE_SG_Li256ELb0ELb1ELb1ELb0EEENS1_19SingleTileSchedulerILb0ELb1ELb1ELi128EEEEEEEEEvNT_6ParamsE)
	.align		4
        /*0084*/ 	.word	index@(__assertfail)
	.align		4
        /*0088*/ 	.word	index@(_ZN7cutlass13device_kernelIN5flash11enable_sm90INS1_16FlashAttnFwdSm90INS1_25CollectiveMainloopFwdSm90ILi2EN4cute5tupleIJNS5_1CILi1EEES8_S8_EEENS6_IJNS7_ILi128EEENS7_ILi112EEENS7_ILi192EEEEEELi192ENS_10bfloat16_tEfNS_4arch4Sm90ELb1ELb0ELb0ELb1ELb0ELb0ELb0ELb1ELb1ELb1ELb1ELb0EEENS1_21CollectiveEpilogueFwdINS6_IJSA_SC_SB_EEES9_SE_SG_Li256ELb1ELb1ELb1ELb0EEENS1_36VarlenDynamicPersistentTileSchedulerILi128ELi112ELi256ELi128ELb1ELb1ELb1ELb1ELb1ELb1EEEEEEEEEvNT_6ParamsE)
	.align		4
        /*008c*/ 	.word	index@(__assertfail)
	.align		4
        /*0090*/ 	.word	index@(_ZN7cutlass13device_kernelIN5flash11enable_sm90INS1_16FlashAttnFwdSm90INS1_25CollectiveMainloopFwdSm90ILi2EN4cute5tupleIJNS5_1CILi1EEES8_S8_EEENS6_IJNS7_ILi128EEENS7_ILi112EEENS7_ILi192EEEEEELi192ENS_10bfloat16_tEfNS_4arch4Sm90ELb1ELb0ELb0ELb1ELb0ELb1ELb0ELb1ELb1ELb1ELb1ELb0EEENS1_21CollectiveEpilogueFwdINS6_IJSA_SC_SB_EEES9_SE_SG_Li256ELb1ELb1ELb1ELb0EEENS1_36VarlenDynamicPersistentTileSchedulerILi128ELi112ELi256ELi128ELb1ELb1ELb1ELb1ELb1ELb1EEEEEEEEEvNT_6ParamsE)
	.align		4
        /*0094*/ 	.word	index@(__assertfail)
	.align		4
        /*0098*/ 	.word	index@(_ZN7cutlass13device_kernelIN5flash11enable_sm90INS1_16FlashAttnFwdSm90INS1_25CollectiveMainloopFwdSm90ILi2EN4cute5tupleIJNS5_1CILi1EEES8_S8_EEENS6_IJNS7_ILi128EEENS7_ILi176EEESA_EEELi128ENS_10bfloat16_tEfNS_4arch4Sm90ELb0ELb0ELb0ELb0ELb0ELb0ELb0ELb1ELb1ELb1ELb1ELb0EEENS1_21CollectiveEpilogueFwdINS6_IJSA_SA_SB_EEES9_SD_SF_Li256ELb0ELb1ELb1ELb0EEENS1_19SingleTileSchedulerILb0ELb1ELb1ELi128EEEEEEEEEvNT_6ParamsE)
	.align		4
        /*009c*/ 	.word	index@(__assertfail)
	.align		4
        /*00a0*/ 	.word	index@(_ZN7cutlass13device_kernelIN5flash11enable_sm90INS1_16FlashAttnFwdSm90INS1_25CollectiveMainloopFwdSm90ILi2EN4cute5tupleIJNS5_1CILi1EEES8_S8_EEENS6_IJNS7_ILi128EEENS7_ILi176EEESA_EEELi128ENS_10bfloat16_tEfNS_4arch4Sm90ELb0ELb0ELb0ELb1ELb0ELb0ELb0ELb1ELb1ELb1ELb1ELb0EEENS1_21CollectiveEpilogueFwdINS6_IJSA_SA_SB_EEES9_SD_SF_Li256ELb1ELb1ELb1ELb0EEENS1_36VarlenDynamicPersistentTileSchedulerILi128ELi176ELi256ELi128ELb1ELb1ELb1ELb0ELb1ELb1EEEEEEEEEvNT_6ParamsE)
	.align		4
        /*00a4*/ 	.word	index@(__assertfail)
	.align		4
        /*00a8*/ 	.word	index@(_ZN7cutlass13device_kernelIN5flash11enable_sm90INS1_16FlashAttnFwdSm90INS1_25CollectiveMainloopFwdSm90ILi2EN4cute5tupleIJNS5_1CILi1EEES8_S8_EEENS6_IJNS7_ILi128EEENS7_ILi176EEESA_EEELi128ENS_10bfloat16_tEfNS_4arch4Sm90ELb0ELb0ELb0ELb1ELb0ELb1ELb0ELb1ELb1ELb1ELb1ELb0EEENS1_21CollectiveEpilogueFwdINS6_IJSA_SA_SB_EEES9_SD_SF_Li256ELb1ELb1ELb1ELb0EEENS1_36VarlenDynamicPersistentTileSchedulerILi128ELi176ELi256ELi128ELb1ELb1ELb1ELb0ELb1ELb1EEEEEEEEEvNT_6ParamsE)
	.align		4
        /*00ac*/ 	.word	index@(__assertfail)
	.align		4
        /*00b0*/ 	.word	index@(_ZN7cutlass13device_kernelIN5flash11enable_sm90INS1_16FlashAttnFwdSm90INS1_25CollectiveMainloopFwdSm90ILi2EN4cute5tupleIJNS5_1CILi1EEES8_S8_EEENS6_IJNS7_ILi128EEESA_SA_EEELi128ENS_10bfloat16_tEfNS_4arch4Sm90ELb0ELb1ELb0ELb0ELb0ELb0ELb0ELb1ELb1ELb1ELb1ELb0EEENS1_21CollectiveEpilogueFwdISB_S9_SC_SE_Li256ELb0ELb1ELb1ELb0EEENS1_19SingleTileSchedulerILb0ELb1ELb1ELi128EEEEEEEEEvNT_6ParamsE)
	.align		4
        /*00b4*/ 	.word	index@(__assertfail)
	.align		4
        /*00b8*/ 	.word	index@(_ZN7cutlass13device_kernelIN5flash11enable_sm90INS1_16FlashAttnFwdSm90INS1_25CollectiveMainloopFwdSm90ILi2EN4cute5tupleIJNS5_1CILi1EEES8_S8_EEENS6_IJNS7_ILi128EEESA_SA_EEELi128ENS_10bfloat16_tEfNS_4arch4Sm90ELb0ELb1ELb0ELb1ELb0ELb0ELb0ELb1ELb1ELb1ELb1ELb0EEENS1_21CollectiveEpilogueFwdISB_S9_SC_SE_Li256ELb1ELb1ELb1ELb0EEENS1_36VarlenDynamicPersistentTileSchedulerILi128ELi128ELi256ELi128ELb1ELb1ELb1ELb1ELb0ELb1EEEEEEEEEvNT_6ParamsE)
	.align		4
        /*00bc*/ 	.word	index@(__assertfail)
	.align		4
        /*00c0*/ 	.word	index@(_ZN7cutlass13device_kernelIN5flash11enable_sm90INS1_16FlashAttnFwdSm90INS1_25CollectiveMainloopFwdSm90ILi2EN4cute5tupleIJNS5_1CILi1EEES8_S8_EEENS6_IJNS7_ILi128EEESA_SA_EEELi128ENS_10bfloat16_tEfNS_4arch4Sm90ELb0ELb1ELb0ELb1ELb0ELb1ELb0ELb1ELb1ELb1ELb1ELb0EEENS1_21CollectiveEpilogueFwdISB_S9_SC_SE_Li256ELb1ELb1ELb1ELb0EEENS1_36VarlenDynamicPersistentTileSchedulerILi128ELi128ELi256ELi128ELb1ELb1ELb1ELb1ELb0ELb1EEEEEEEEEvNT_6ParamsE)
	.align		4
        /*00c4*/ 	.word	index@(__assertfail)
	.align		4
        /*00c8*/ 	.word	index@(_ZN7cutlass13device_kernelIN5flash11enable_sm90INS1_16FlashAttnFwdSm90INS1_25CollectiveMainloopFwdSm90ILi2EN4cute5tupleIJNS5_1CILi1EEES8_S8_EEENS6_IJNS7_ILi128EEESA_SA_EEELi128ENS_10bfloat16_tEfNS_4arch4Sm90ELb1ELb0ELb0ELb0ELb0ELb0ELb0ELb1ELb1ELb1ELb1ELb0EEENS1_21CollectiveEpilogueFwdISB_S9_SC_SE_Li256ELb0ELb1ELb1ELb0EEENS1_19SingleTileSchedulerILb0ELb1ELb1ELi128EEEEEEEEEvNT_6ParamsE)
	.align		4
        /*00cc*/ 	.word	index@(__assertfail)
	.align		4
        /*00d0*/ 	.word	index@(_ZN7cutlass13device_kernelIN5flash11enable_sm90INS1_16FlashAttnFwdSm90INS1_25CollectiveMainloopFwdSm90ILi2EN4cute5tupleIJNS5_1CILi1EEES8_S8_EEENS6_IJNS7_ILi128EEESA_SA_EEELi128ENS_10bfloat16_tEfNS_4arch4Sm90ELb1ELb0ELb0ELb1ELb0ELb0ELb0ELb1ELb1ELb1ELb1ELb0EEENS1_21CollectiveEpilogueFwdISB_S9_SC_SE_Li256ELb1ELb1ELb1ELb0EEENS1_36VarlenDynamicPersistentTileSchedulerILi128ELi128ELi256ELi128ELb1ELb1ELb1ELb1ELb1ELb1EEEEEEEEEvNT_6ParamsE)
	.align		4
        /*00d4*/ 	.word	index@(__assertfail)
	.align		4
        /*00d8*/ 	.word	index@(_ZN7cutlass13device_kernelIN5flash11enable_sm90INS1_16FlashAttnFwdSm90INS1_25CollectiveMainloopFwdSm90ILi2EN4cute5tupleIJNS5_1CILi1EEES8_S8_EEENS6_IJNS7_ILi128EEESA_SA_EEELi128ENS_10bfloat16_tEfNS_4arch4Sm90ELb1ELb0ELb0ELb1ELb0ELb1ELb0ELb1ELb1ELb1ELb1ELb0EEENS1_21CollectiveEpilogueFwdISB_S9_SC_SE_Li256ELb1ELb1ELb1ELb0EEENS1_36VarlenDynamicPersistentTileSchedulerILi128ELi128ELi256ELi128ELb1ELb1ELb1ELb1ELb1ELb1EEEEEEEEEvNT_6ParamsE)
	.align		4
        /*00dc*/ 	.word	index@(__assertfail)
	.align		4
        /*00e0*/ 	.word	index@(_ZN7cutlass13device_kernelIN5flash11enable_sm90INS1_16FlashAttnFwdSm90INS1_25CollectiveMainloopFwdSm90ILi2EN4cute5tupleIJNS5_1CILi1EEES8_S8_EEENS6_IJNS7_ILi192EEENS7_ILi144EEENS7_ILi96EEEEEELi96ENS_10bfloat16_tEfNS_4arch4Sm90ELb0ELb0ELb0ELb0ELb0ELb0ELb0ELb0ELb1ELb1ELb1ELb0EEENS1_21CollectiveEpilogueFwdINS6_IJSA_SC_SB_EEES9_SE_SG_Li384ELb0ELb1ELb1ELb0EEENS1_19SingleTileSchedulerILb0ELb1ELb1ELi192EEEEEEEEEvNT_6ParamsE)
	.align		4
        /*00e4*/ 	.word	index@(__assertfail)
	.align		4
        /*00e8*/ 	.word	index@(_ZN7cutlass13device_kernelIN5flash11enable_sm90INS1_16FlashAttnFwdSm90INS1_25CollectiveMainloopFwdSm90ILi2EN4cute5tupleIJNS5_1CILi1EEES8_S8_EEENS6_IJNS7_ILi192EEENS7_ILi144EEENS7_ILi96EEEEEELi96ENS_10bfloat16_tEfNS_4arch4Sm90ELb0ELb0ELb0ELb1ELb0ELb0ELb0ELb0ELb1ELb1ELb1ELb0EEENS1_21CollectiveEpilogueFwdINS6_IJSA_SC_SB_EEES9_SE_SG_Li384ELb1ELb1ELb1ELb0EEENS1_36VarlenDynamicPersistentTileSchedulerILi192ELi144ELi384ELi128ELb1ELb1ELb1ELb0ELb1ELb1EEEEEEEEEvNT_6ParamsE)
	.align		4
        /*00ec*/ 	.word	index@(__assertfail)
	.align		4
        /*00f0*/ 	.word	index@(_ZN7cutlass13device_kernelIN5flash11enable_sm90INS1_16FlashAttnFwdSm90INS1_25CollectiveMainloopFwdSm90ILi2EN4cute5tupleIJNS5_1CILi1EEES8_S8_EEENS6_IJNS7_ILi192EEENS7_ILi144EEENS7_ILi96EEEEEELi96ENS_10bfloat16_tEfNS_4arch4Sm90ELb0ELb0ELb0ELb1ELb0ELb1ELb0ELb0ELb1ELb1ELb1ELb0EEENS1_21CollectiveEpilogueFwdINS6_IJSA_SC_SB_EEES9_SE_SG_Li384ELb1ELb1ELb1ELb0EEENS1_36VarlenDynamicPersistentTileSchedulerILi192ELi144ELi384ELi128ELb1ELb1ELb1ELb0ELb1ELb1EEEEEEEEEvNT_6ParamsE)
	.align		4
        /*00f4*/ 	.word	index@(__assertfail)
	.align		4
        /*00f8*/ 	.word	index@(_ZN7cutlass13device_kernelIN5flash11enable_sm90INS1_16FlashAttnFwdSm90INS1_25CollectiveMainloopFwdSm90ILi2EN4cute5tupleIJNS5_1CILi1EEES8_S8_EEENS6_IJNS7_ILi192EEENS7_ILi128EEENS7_ILi96EEEEEELi96ENS_10bfloat16_tEfNS_4arch4Sm90ELb0ELb1ELb0ELb0ELb0ELb0ELb0ELb0ELb1ELb1ELb1ELb0EEENS1_21CollectiveEpilogueFwdINS6_IJSA_SC_SB_EEES9_SE_SG_Li384ELb0ELb1ELb1ELb0EEENS1_19SingleTileSchedulerILb0ELb1ELb1ELi192EEEEEEEEEvNT_6ParamsE)
	.align		4
        /*00fc*/ 	.word	index@(__assertfail)
	.align		4
        /*0100*/ 	.word	index@(_ZN7cutlass13device_kernelIN5flash11enable_sm90INS1_16FlashAttnFwdSm90INS1_25CollectiveMainloopFwdSm90ILi2EN4cute5tupleIJNS5_1CILi1EEES8_S8_EEENS6_IJNS7_ILi192EEENS7_ILi128EEENS7_ILi96EEEEEELi96ENS_10bfloat16_tEfNS_4arch4Sm90ELb0ELb1ELb0ELb1ELb0ELb0ELb0ELb0ELb1ELb1ELb1ELb0EEENS1_21CollectiveEpilogueFwdINS6_IJSA_SC_SB_EEES9_SE_SG_Li384ELb1ELb1ELb1ELb0EEENS1_36VarlenDynamicPersistentTileSchedulerILi192ELi128ELi384ELi128ELb1ELb1ELb1ELb1ELb0ELb1EEEEEEEEEvNT_6ParamsE)
	.align		4
        /*0104*/ 	.word	index@(__assertfail)
	.align		4
        /*0108*/ 	.word	index@(_ZN7cutlass13device_kernelIN5flash11enable_sm90INS1_16FlashAttnFwdSm90INS1_25CollectiveMainloopFwdSm90ILi2EN4cute5tupleIJNS5_1CILi1EEES8_S8_EEENS6_IJNS7_ILi192EEENS7_ILi128EEENS7_ILi96EEEEEELi96ENS_10bfloat16_tEfNS_4arch4Sm90ELb0ELb1ELb0ELb1ELb0ELb1ELb0ELb0ELb1ELb1ELb1ELb0EEENS1_21CollectiveEpilogueFwdINS6_IJSA_SC_SB_EEES9_SE_SG_Li384ELb1ELb1ELb1ELb0EEENS1_36VarlenDynamicPersistentTileSchedulerILi192ELi128ELi384ELi128ELb1ELb1ELb1ELb1ELb0ELb1EEEEEEEEEvNT_6ParamsE)
	.align		4
        /*010c*/ 	.word	index@(__assertfail)
	.align		4
        /*0110*/ 	.word	index@(_ZN7cutlass13device_kernelIN5flash11enable_sm90INS1_16FlashAttnFwdSm90INS1_25CollectiveMainloopFwdSm90ILi2EN4cute5tupleIJNS5_1CILi1EEES8_S8_EEENS6_IJNS7_ILi192EEENS7_ILi144EEENS7_ILi96EEEEEELi96ENS_10bfloat16_tEfNS_4arch4Sm90ELb1ELb0ELb0ELb0ELb0ELb0ELb0ELb0ELb1ELb1ELb1ELb0EEENS1_21CollectiveEpilogueFwdINS6_IJSA_SC_SB_EEES9_SE_SG_Li384ELb0ELb1ELb1ELb0EEENS1_19SingleTileSchedulerILb0ELb1ELb1ELi192EEEEEEEEEvNT_6ParamsE)
	.align		4
        /*0114*/ 	.word	index@(__assertfail)
	.align		4
        /*0118*/ 	.word	index@(_ZN7cutlass13device_kernelIN5flash11enable_sm90INS1_16FlashAttnFwdSm90INS1_25CollectiveMainloopFwdSm90ILi2EN4cute5tupleIJNS5_1CILi1EEES8_S8_EEENS6_IJNS7_ILi192EEENS7_ILi144EEENS7_ILi96EEEEEELi96ENS_10bfloat16_tEfNS_4arch4Sm90ELb1ELb0ELb0ELb1ELb0ELb0ELb0ELb0ELb1ELb1ELb1ELb0EEENS1_21CollectiveEpilogueFwdINS6_IJSA_SC_SB_EEES9_SE_SG_Li384ELb1ELb1ELb1ELb0EEENS1_36VarlenDynamicPersistentTileSchedulerILi192ELi144ELi384ELi128ELb1ELb1ELb1ELb1ELb1ELb1EEEEEEEEEvNT_6ParamsE)
	.align		4
        /*011c*/ 	.word	index@(__assertfail)
	.align		4
        /*0120*/ 	.word	index@(_ZN7cutlass13device_kernelIN5flash11enable_sm90INS1_16FlashAttnFwdSm90INS1_25CollectiveMainloopFwdSm90ILi2EN4cute5tupleIJNS5_1CILi1EEES8_S8_EEENS6_IJNS7_ILi192EEENS7_ILi144EEENS7_ILi96EEEEEELi96ENS_10bfloat16_tEfNS_4arch4Sm90ELb1ELb0ELb0ELb1ELb0ELb1ELb0ELb0ELb1ELb1ELb1ELb0EEENS1_21CollectiveEpilogueFwdINS6_IJSA_SC_SB_EEES9_SE_SG_Li384ELb1ELb1ELb1ELb0EEENS1_36VarlenDynamicPersistentTileSchedulerILi192ELi144ELi384ELi128ELb1ELb1ELb1ELb1ELb1ELb1EEEEEEEEEvNT_6ParamsE)
	.align		4
        /*0124*/ 	.word	index@(__assertfail)
	.align		4
        /*0128*/ 	.word	index@(_ZN7cutlass13device_kernelIN5flash11enable_sm90INS1_16FlashAttnFwdSm90INS1_25CollectiveMainloopFwdSm90ILi2EN4cute5tupleIJNS5_1CILi1EEES8_S8_EEENS6_IJNS7_ILi192EEESA_NS7_ILi64EEEEEELi64ENS_10bfloat16_tEfNS_4arch4Sm90ELb0ELb0ELb0ELb0ELb0ELb0ELb0ELb0ELb1ELb1ELb1ELb0EEENS1_21CollectiveEpilogueFwdINS6_IJSA_SB_SA_EEES9_SD_SF_Li384ELb0ELb1ELb1ELb0EEENS1_19SingleTileSchedulerILb0ELb1ELb1ELi192EEEEEEEEEvNT_6ParamsE)
	.align		4
        /*012c*/ 	.word	index@(__assertfail)
	.align		4
        /*0130*/ 	.word	index@(_ZN7cutlass13device_kernelIN5flash11enable_sm90INS1_16FlashAttnFwdSm90INS1_25CollectiveMainloopFwdSm90ILi2EN4cute5tupleIJNS5_1CILi1EEES8_S8_EEENS6_IJNS7_ILi192EEESA_NS7_ILi64EEEEEELi64ENS_10bfloat16_tEfNS_4arch4Sm90ELb0ELb0ELb0ELb1ELb0ELb0ELb0ELb0ELb1ELb1ELb1ELb0EEENS1_21CollectiveEpilogueFwdINS6_IJSA_SB_SA_EEES9_SD_SF_Li384ELb1ELb1ELb1ELb0EEENS1_36VarlenDynamicPersistentTileSchedulerILi192ELi192ELi384ELi128ELb1ELb1ELb1ELb0ELb1ELb1EEEEEEEEEvNT_6ParamsE)
	.align		4
        /*0134*/ 	.word	index@(__assertfail)
	.align		4
        /*0138*/ 	.word	index@(_ZN7cutlass13device_kernelIN5flash11enable_sm90INS1_16FlashAttnFwdSm90INS1_25CollectiveMainloopFwdSm90ILi2EN4cute5tupleIJNS5_1CILi1EEES8_S8_EEENS6_IJNS7_ILi192EEESA_NS7_ILi64EEEEEELi64ENS_10bfloat16_tEfNS_4arch4Sm90ELb0ELb0ELb0ELb1ELb0ELb1ELb0ELb0ELb1ELb1ELb1ELb0EEENS1_21CollectiveEpilogueFwdINS6_IJSA_SB_SA_EEES9_SD_SF_Li384ELb1ELb1ELb1ELb0EEENS1_36VarlenDynamicPersistentTileSchedulerILi192ELi192ELi384ELi128ELb1ELb1ELb1ELb0ELb1ELb1EEEEEEEEEvNT_6ParamsE)
	.align		4
        /*013c*/ 	.word	index@(__assertfail)
	.align		4
        /*0140*/ 	.word	index@(_ZN7cutlass13device_kernelIN5flash11enable_sm90INS1_16FlashAttnFwdSm90INS1_25CollectiveMainloopFwdSm90ILi2EN4cute5tupleIJNS5_1CILi1EEES8_S8_EEENS6_IJNS7_ILi192EEENS7_ILi128EEENS7_ILi64EEEEEELi64ENS_10bfloat16_tEfNS_4arch4Sm90ELb0ELb1ELb0ELb0ELb0ELb0ELb0ELb1ELb1ELb1ELb1ELb0EEENS1_21CollectiveEpilogueFwdINS6_IJSA_SC_SB_EEES9_SE_SG_Li384ELb0ELb1ELb1ELb0EEENS1_19SingleTileSchedulerILb0ELb1ELb1ELi192EEEEEEEEEvNT_6ParamsE)
	.align		4
        /*0144*/ 	.word	index@(__assertfail)
	.align		4
        /*0148*/ 	.word	index@(_ZN7cutlass13device_kernelIN5flash11enable_sm90INS1_16FlashAttnFwdSm90INS1_25CollectiveMainloopFwdSm90ILi2EN4cute5tupleIJNS5_1CILi1EEES8_S8_EEENS6_IJNS7_ILi192EEENS7_ILi128EEENS7_ILi64EEEEEELi64ENS_10bfloat16_tEfNS_4arch4Sm90ELb0ELb1ELb0ELb1ELb0ELb0ELb0ELb1ELb1ELb1ELb1ELb0EEENS1_21CollectiveEpilogueFwdINS6_IJSA_SC_SB_EEES9_SE_SG_Li384ELb1ELb1ELb1ELb0EEENS1_36VarlenDynamicPersistentTileSchedulerILi192ELi128ELi384ELi128ELb1ELb1ELb1ELb1ELb0ELb1EEEEEEEEEvNT_6ParamsE)
	.align		4
        /*014c*/ 	.word	index@(__assertfail)
	.align		4
        /*0150*/ 	.word	index@(_ZN7cutlass13device_kernelIN5flash11enable_sm90INS1_16FlashAttnFwdSm90INS1_25CollectiveMainloopFwdSm90ILi2EN4cute5tupleIJNS5_1CILi1EEES8_S8_EEENS6_IJNS7_ILi192EEENS7_ILi128EEENS7_ILi64EEEEEELi64ENS_10bfloat16_tEfNS_4arch4Sm90ELb0ELb1ELb0ELb1ELb0ELb1ELb0ELb1ELb1ELb1ELb1ELb0EEENS1_21CollectiveEpilogueFwdINS6_IJSA_SC_SB_EEES9_SE_SG_Li384ELb1ELb1ELb1ELb0EEENS1_36VarlenDynamicPersistentTileSchedulerILi192ELi128ELi384ELi128ELb1ELb1ELb1ELb1ELb0ELb1EEEEEEEEEvNT_6ParamsE)
	.align		4
        /*0154*/ 	.word	index@(__assertfail)
	.align		4
        /*0158*/ 	.word	index@(_ZN7cutlass13device_kernelIN5flash11enable_sm90INS1_16FlashAttnFwdSm90INS1_25CollectiveMainloopFwdSm90ILi2EN4cute5tupleIJNS5_1CILi1EEES8_S8_EEENS6_IJNS7_ILi192EEENS7_ILi128EEENS7_ILi64EEEEEELi64ENS_10bfloat16_tEfNS_4arch4Sm90ELb1ELb0ELb0ELb0ELb0ELb0ELb0ELb1ELb1ELb1ELb1ELb0EEENS1_21CollectiveEpilogueFwdINS6_IJSA_SC_SB_EEES9_SE_SG_Li384ELb0ELb1ELb1ELb0EEENS1_19SingleTileSchedulerILb0ELb1ELb1ELi192EEEEEEEEEvNT_6ParamsE)
	.align		4
        /*015c*/ 	.word	index@(__assertfail)
	.align		4
        /*0160*/ 	.word	index@(_ZN7cutlass13device_kernelIN5flash11enable_sm90INS1_16FlashAttnFwdSm90INS1_25CollectiveMainloopFwdSm90ILi2EN4cute5tupleIJNS5_1CILi1EEES8_S8_EEENS6_IJNS7_ILi192EEENS7_ILi128EEENS7_ILi64EEEEEELi64ENS_10bfloat16_tEfNS_4arch4Sm90ELb1ELb0ELb0ELb1ELb0ELb0ELb0ELb1ELb1ELb1ELb1ELb0EEENS1_21CollectiveEpilogueFwdINS6_IJSA_SC_SB_EEES9_SE_SG_Li384ELb1ELb1ELb1ELb0EEENS1_36VarlenDynamicPersistentTileSchedulerILi192ELi128ELi384ELi128ELb1ELb1ELb1ELb1ELb1ELb1EEEEEEEEEvNT_6ParamsE)
	.align		4
        /*0164*/ 	.word	index@(__assertfail)
	.align		4
        /*0168*/ 	.word	index@(_ZN7cutlass13device_kernelIN5flash11enable_sm90INS1_16FlashAttnFwdSm90INS1_25CollectiveMainloopFwdSm90ILi2EN4cute5tupleIJNS5_1CILi1EEES8_S8_EEENS6_IJNS7_ILi192EEENS7_ILi128EEENS7_ILi64EEEEEELi64ENS_10bfloat16_tEfNS_4arch4Sm90ELb1ELb0ELb0ELb1ELb0ELb1ELb0ELb1ELb1ELb1ELb1ELb0EEENS1_21CollectiveEpilogueFwdINS6_IJSA_SC_SB_EEES9_SE_SG_Li384ELb1ELb1ELb1ELb0EEENS1_36VarlenDynamicPersistentTileSchedulerILi192ELi128ELi384ELi128ELb1ELb1ELb1ELb1ELb1ELb1EEEEEEEEEvNT_6ParamsE)
	.align		4
        /*016c*/ 	.word	index@(__assertfail)
	.align		4
        /*0170*/ 	.word	0x00000000
	.align		4
        /*0174*/ 	.word	0xfffffffe
	.align		4
        /*0178*/ 	.word	0x00000000
	.align		4
        /*017c*/ 	.word	0xfffffffd
	.align		4
        /*0180*/ 	.word	0x00000000
	.align		4
        /*0184*/ 	.word	0xfffffffc


//--------------------- .nv.constant4             --------------------------
	.section	.nv.constant4,"a",@progbits
	.align	8
	.align		8
.nv.constant4:
        /*0000*/ 	.dword	__assertfail
	.align		8
        /*0008*/ 	.dword	__unnamed_1
	.align		8
        /*0010*/ 	.dword	__unnamed_2
	.align		8
        /*0018*/ 	.dword	__unnamed_3
	.align		8
        /*0020*/ 	.dword	__unnamed_4
	.align		8
        /*0028*/ 	.dword	__unnamed_5
	.align		8
        /*0030*/ 	.dword	__unnamed_6
	.align		8
        /*0038*/ 	.dword	__unnamed_7
	.align		8
        /*0040*/ 	.dword	__unnamed_8
	.align		8
        /*0048*/ 	.dword	__unnamed_9
	.align		8
        /*0050*/ 	.dword	__unnamed_10
	.align		8
        /*0058*/ 	.dword	__unnamed_11
	.align		8
        /*0060*/ 	.dword	__unnamed_12
	.align		8
        /*0068*/ 	.dword	__unnamed_13
	.align		8
        /*0070*/ 	.dword	__unnamed_14
	.align		8
        /*0078*/ 	.dword	__unnamed_15
	.align		8
        /*0080*/ 	.dword	__unnamed_16
	.align		8
        /*0088*/ 	.dword	__unnamed_17
	.align		8
        /*0090*/ 	.dword	__unnamed_18
	.align		8
        /*0098*/ 	.dword	__unnamed_19
	.align		8
        /*00a0*/ 	.dword	__unnamed_20
	.align		8
        /*00a8*/ 	.dword	__unnamed_21
	.align		8
        /*00b0*/ 	.dword	__unnamed_22
	.align		8
        /*00b8*/ 	.dword	__unnamed_23
	.align		8
        /*00c0*/ 	.dword	__unnamed_24
	.align		8
        /*00c8*/ 	.dword	__unnamed_25
	.align		8
        /*00d0*/ 	.dword	__unnamed_26
	.align		8
        /*00d8*/ 	.dword	__unnamed_27
	.align		8
        /*00e0*/ 	.dword	__unnamed_28
	.align		8
        /*00e8*/ 	.dword	__unnamed_29
	.align		8
        /*00f0*/ 	.dword	__unnamed_30
	.align		8
        /*00f8*/ 	.dword	__unnamed_31
	.align		8
        /*0100*/ 	.dword	__unnamed_32
	.align		8
        /*0108*/ 	.dword	__unnamed_33
	.align		8
        /*0110*/ 	.dword	__unnamed_34
	.align		8
        /*0118*/ 	.dword	__unnamed_35
	.align		8
        /*0120*/ 	.dword	__unnamed_36
	.align		8
        /*0128*/ 	.dword	__unnamed_37
	.align		8
        /*0130*/ 	.dword	__unnamed_38
	.align		8
        /*0138*/ 	.dword	__unnamed_39
	.align		8
        /*0140*/ 	.dword	__unnamed_40
	.align		8
        /*0148*/ 	.dword	__unnamed_41
	.align		8
        /*0150*/ 	.dword	__unnamed_42
	.align		8
        /*0158*/ 	.dword	__unnamed_43
	.align		8
        /*0160*/ 	.dword	_ZN72_INTERNAL_a5edcc1a_36_flash_fwd_hdimall_bf16_split_sm90_cu_ef95aea4_44294cuda3std3__45__cpo5beginE
	.align		8
        /*0168*/ 	.dword	_ZN72_INTERNAL_a5edcc1a_36_flash_fwd_hdimall_bf16_split_sm90_cu_ef95aea4_44294cuda3std3__45__cpo3endE
	.align		8
        /*0170*/ 	.dword	_ZN72_INTERNAL_a5edcc1a_36_flash_fwd_hdimall_bf16_split_sm90_cu_ef95aea4_44294cuda3std3__45__cpo6cbeginE
	.align		8
        /*0178*/ 	.dword	_ZN72_INTERNAL_a5edcc1a_36_flash_fwd_hdimall_bf16_split_sm90_cu_ef95aea4_44294cuda3std3__45__cpo4cendE
	.align		8
        /*0180*/ 	.dword	_ZN72_INTERNAL_a5edcc1a_36_flash_fwd_hdimall_bf16_split_sm90_cu_ef95aea4_44294cuda3std3__474_GLOBAL__N__a5edcc1a_36_flash_fwd_hdimall_bf16_split_sm90_cu_ef95aea4_44296ignoreE
	.align		8
        /*0188*/ 	.dword	_ZN72_INTERNAL_a5edcc1a_36_flash_fwd_hdimall_bf16_split_sm90_cu_ef95aea4_44294cuda3std3__419piecewise_constructE
	.align		8
        /*0190*/ 	.dword	_ZN72_INTERNAL_a5edcc1a_36_flash_fwd_hdimall_bf16_split_sm90_cu_ef95aea4_44294cuda3std3__48in_placeE
	.align		8
        /*0198*/ 	.dword	_ZN72_INTERNAL_a5edcc1a_36_flash_fwd_hdimall_bf16_split_sm90_cu_ef95aea4_44294cuda3std6ranges3__45__cpo4swapE
	.align		8
        /*01a0*/ 	.dword	_ZN72_INTERNAL_a5edcc1a_36_flash_fwd_hdimall_bf16_split_sm90_cu_ef95aea4_44294cuda3std6ranges3__45__cpo9iter_moveE
	.align		8
        /*01a8*/ 	.dword	_ZN72_INTERNAL_a5edcc1a_36_flash_fwd_hdimall_bf16_split_sm90_cu_ef95aea4_44294cute7productE
	.align		8
        /*01b0*/ 	.dword	_ZN72_INTERNAL_a5edcc1a_36_flash_fwd_hdimall_bf16_split_sm90_cu_ef95aea4_44294cute1_E
	.align		8
        /*01b8*/ 	.dword	$str$20
	.align		8
        /*01c0*/ 	.dword	$str$21


//--------------------- .text._ZN7cutlass13device_kernelIN5flash11enable_sm90INS1_16FlashAttnFwdSm90INS1_25CollectiveMainloopFwdSm90ILi2EN4cute5tupleIJNS5_1CILi1EEES8_S8_EEENS6_IJNS7_ILi128EEENS7_ILi80EEENS7_ILi256EEEEEELi256ENS_10bfloat16_tEfNS_4arch4Sm90ELb0ELb0ELb0ELb0ELb0ELb0ELb0ELb1ELb1ELb1ELb1ELb0EEENS1_21CollectiveEpilogueFwdINS6_IJSA_SC_SB_EEES9_SE_SG_Li256ELb0ELb1ELb1ELb0EEENS1_19SingleTileSchedulerILb0ELb1ELb1ELi128EEEEEEEEEvNT_6ParamsE --------------------------
	.section	.text._ZN7cutlass13device_kernelIN5flash11enable_sm90INS1_16FlashAttnFwdSm90INS1_25CollectiveMainloopFwdSm90ILi2EN4cute5tupleIJNS5_1CILi1EEES8_S8_EEENS6_IJNS7_ILi128EEENS7_ILi80EEENS7_ILi256EEEEEELi256ENS_10bfloat16_tEfNS_4arch4Sm90ELb0ELb0ELb0ELb0ELb0ELb0ELb0ELb1ELb1ELb1ELb1ELb0EEENS1_21CollectiveEpilogueFwdINS6_IJSA_SC_SB_EEES9_SE_SG_Li256ELb0ELb1ELb1ELb0EEENS1_19SingleTileSchedulerILb0ELb1ELb1ELi128EEEEEEEEEvNT_6ParamsE,"ax",@progbits
	.align	128
.text._ZN7cutlass13device_kernelIN5flash11enable_sm90INS1_16FlashAttnFwdSm90INS1_25CollectiveMainloopFwdSm90ILi2EN4cute5tupleIJNS5_1CILi1EEES8_S8_EEENS6_IJNS7_ILi128EEENS7_ILi80EEENS7_ILi256EEEEEELi256ENS_10bfloat16_tEfNS_4arch4Sm90ELb0ELb0ELb0ELb0ELb0ELb0ELb0ELb1ELb1ELb1ELb1ELb0EEENS1_21CollectiveEpilogueFwdINS6_IJSA_SC_SB_EEES9_SE_SG_Li256ELb0ELb1ELb1ELb0EEENS1_19SingleTileSchedulerILb0ELb1ELb1ELi128EEEEEEEEEvNT_6ParamsE:
        .type           _ZN7cutlass13device_kernelIN5flash11enable_sm90INS1_16FlashAttnFwdSm90INS1_25CollectiveMainloopFwdSm90ILi2EN4cute5tupleIJNS5_1CILi1EEES8_S8_EEENS6_IJNS7_ILi128EEENS7_ILi80EEENS7_ILi256EEEEEELi256ENS_10bfloat16_tEfNS_4arch4Sm90ELb0ELb0ELb0ELb0ELb0ELb0ELb0ELb1ELb1ELb1ELb1ELb0EEENS1_21CollectiveEpilogueFwdINS6_IJSA_SC_SB_EEES9_SE_SG_Li256ELb0ELb1ELb1ELb0EEENS1_19SingleTileSchedulerILb0ELb1ELb1ELi128EEEEEEEEEvNT_6ParamsE,@function
        .size           _ZN7cutlass13device_kernelIN5flash11enable_sm90INS1_16FlashAttnFwdSm90INS1_25CollectiveMainloopFwdSm90ILi2EN4cute5tupleIJNS5_1CILi1EEES8_S8_EEENS6_IJNS7_ILi128EEENS7_ILi80EEENS7_ILi256EEEEEELi256ENS_10bfloat16_tEfNS_4arch4Sm90ELb0ELb0ELb0ELb0ELb0ELb0ELb0ELb1ELb1ELb1ELb1ELb0EEENS1_21CollectiveEpilogueFwdINS6_IJSA_SC_SB_EEES9_SE_SG_Li256ELb0ELb1ELb1ELb0EEENS1_19SingleTileSchedulerILb0ELb1ELb1ELi128EEEEEEEEEvNT_6ParamsE,(.L_x_14839 - _ZN7cutlass13device_kernelIN5flash11enable_sm90INS1_16FlashAttnFwdSm90INS1_25CollectiveMainloopFwdSm90ILi2EN4cute5tupleIJNS5_1CILi1EEES8_S8_EEENS6_IJNS7_ILi128EEENS7_ILi80EEENS7_ILi256EEEEEELi256ENS_10bfloat16_tEfNS_4arch4Sm90ELb0ELb0ELb0ELb0ELb0ELb0ELb0ELb1ELb1ELb1ELb1ELb0EEENS1_21CollectiveEpilogueFwdINS6_IJSA_SC_SB_EEES9_SE_SG_Li256ELb0ELb1ELb1ELb0EEENS1_19SingleTileSchedulerILb0ELb1ELb1ELi128EEEEEEEEEvNT_6ParamsE)
        .other          _ZN7cutlass13device_kernelIN5flash11enable_sm90INS1_16FlashAttnFwdSm90INS1_25CollectiveMainloopFwdSm90ILi2EN4cute5tupleIJNS5_1CILi1EEES8_S8_EEENS6_IJNS7_ILi128EEENS7_ILi80EEENS7_ILi256EEEEEELi256ENS_10bfloat16_tEfNS_4arch4Sm90ELb0ELb0ELb0ELb0ELb0ELb0ELb0ELb1ELb1ELb1ELb1ELb0EEENS1_21CollectiveEpilogueFwdINS6_IJSA_SC_SB_EEES9_SE_SG_Li256ELb0ELb1ELb1ELb0EEENS1_19SingleTileSchedulerILb0ELb1ELb1ELi128EEEEEEEEEvNT_6ParamsE,@"STO_CUDA_ENTRY STV_DEFAULT"
_ZN7cutlass13device_kernelIN5flash11enable_sm90INS1_16FlashAttnFwdSm90INS1_25CollectiveMainloopFwdSm90ILi2EN4cute5tupleIJNS5_1CILi1EEES8_S8_EEENS6_IJNS7_ILi128EEENS7_ILi80EEENS7_ILi256EEEEEELi256ENS_10bfloat16_tEfNS_4arch4Sm90ELb0ELb0ELb0ELb0ELb0ELb0ELb0ELb1ELb1ELb1ELb1ELb0EEENS1_21CollectiveEpilogueFwdINS6_IJSA_SC_SB_EEES9_SE_SG_Li256ELb0ELb1ELb1ELb0EEENS1_19SingleTileSchedulerILb0ELb1ELb1ELi128EEEEEEEEEvNT_6ParamsE:
[----:B------:R-:W0:Y:S02]  /*0000*/  LDC R1, c[0x0][0x28] ;  /* 0x00000a00ff017b82 */ /* 0x000e240000000800 */
[----:B0-----:R-:W-:Y:S01]  /*0010*/  VIADD R1, R1, 0xffffffe8 ;  /* 0xffffffe801017836 */ /* 0x001fe20000000000 */
[----:B------:R-:W0:Y:S01]  /*0020*/  S2R R3, SR_TID.X ;  /* 0x0000000000037919 */ /* 0x000e220000002100 */
[----:B------:R-:W-:Y:S01]  /*0030*/  ELECT P0, URZ, PT ;  /* 0x00000000003f782f */ /* 0x000fe20003800000 */
[----:B------:R-:W-:Y:S01]  /*0040*/  BSSY B0, `(.L_x_0) ;  /* 0x000000d000007945 */ /* 0x000fe20003800000 */
[----:B0-----:R-:W-:-:S05]  /*0050*/  SHF.R.U32.HI R0, RZ, 0x5, R3 ;  /* 0x00000005ff007819 */ /* 0x001fca0000011603 */
[----:B------:R-:W0:Y:S02]  /*0060*/  SHFL.IDX PT, R2, R0, RZ, 0x1f ;  /* 0x00001fff00027589 */ /* 0x000e2400000e0000 */
[----:B0-----:R-:W-:-:S13]  /*0070*/  ISETP.EQ.AND P0, PT, R2, RZ, P0 ;  /* 0x000000ff0200720c */ /* 0x001fda0000702270 */
[----:B------:R-:W-:Y:S05]  /*0080*/  @!P0 BRA `(.L_x_1) ;  /* 0x0000000000208947 */ /* 0x000fea0003800000 */
[----:B------:R-:W-:Y:S02]  /*0090*/  ULDC.64 UR4, c[0x0][0x198] ;  /* 0x0000660000047ab9 */ /* 0x000fe40000000a00 */
[----:B------:R-:W-:Y:S02]  /*00a0*/  UIADD3 UR6, UP0, UR4, 0x370, URZ ;  /* 0x0000037004067890 */ /* 0x000fe4000ff1e03f */
[----:B------:R-:W-:Y:S02]  /*00b0*/  UIADD3 UR4, UP1, UR4, 0x470, URZ ;  /* 0x0000047004047890 */ /* 0x000fe4000ff3e03f */
[----:B------:R-:W-:Y:S02]  /*00c0*/  UIADD3.X UR7, URZ, UR5, URZ, UP0, !UPT ;  /* 0x000000053f077290 */ /* 0x000fe400087fe43f */
[----:B------:R-:W-:-:S07]  /*00d0*/  UIADD3.X UR5, URZ, UR5, URZ, UP1, !UPT ;  /* 0x000000053f057290 */ /* 0x000fce0008ffe43f */
[----:B------:R0:W-:Y:S02]  /*00e0*/  UTMACCTL.PF [UR6] ;  /* 0x00000000060079b9 */ /* 0x0001e40008040000 */
[----:B------:R0:W-:Y:S02]  /*00f0*/  UTMACCTL.PF [UR4] ;  /* 0x00000000040079b9 */ /* 0x0001e40008040000 */
[----:B0-----:R-:W-:Y:S01]  /*0100*/  NOP ;  /* 0x0000000000007918 */ /* 0x001fe20000000000 */
.L_x_1:
[----:B------:R-:W-:Y:S05]  /*0110*/  BSYNC B0 ;  /* 0x0000000000007941 */ /* 0x000fea0003800000 */
.L_x_0:
[----:B------:R-:W-:Y:S01]  /*0120*/  VOTEU.ANY UP0, P0 ;  /* 0x00000000003f7886 */ /* 0x000fe20000000100 */
[----:B------:R-:W0:Y:S01]  /*0130*/  SHFL.IDX PT, R2, R0, RZ, 0x1f ;  /* 0x00001fff00027589 */ /* 0x000e2200000e0000 */
[----:B------:R-:W-:Y:S01]  /*0140*/  UMOV UR4, 0x80 ;  /* 0x0000008000047882 */ /* 0x000fe20000000000 */
[----:B------:R-:W-:Y:S01]  /*0150*/  UMOV UR7, 0x100 ;  /* 0x0000010000077882 */ /* 0x000fe20000000000 */
[----:B------:R-:W-:Y:S01]  /*0160*/  VOTEU.ANY UP1, P0 ;  /* 0x00000000003f7886 */ /* 0x000fe20000020100 */
[----:B------:R-:W1:Y:S01]  /*0170*/  @UP0 S2UR UR8, SR_CgaCtaId ;  /* 0x00000000000809c3 */ /* 0x000e620000008800 */
[----:B------:R-:W-:Y:S01]  /*0180*/  @UP0 UMOV UR6, 0x400 ;  /* 0x0000040000060882 */ /* 0x000fe20000000000 */
[----:B------:R-:W-:-:S04]  /*0190*/  @UP0 UIADD3 UR4, -UR4, 0x100000, URZ ;  /* 0x0010000004040890 */ /* 0x000fc8000fffe13f */
[----:B------:R-:W-:Y:S02]  /*01a0*/  @UP0 USHF.L.U32 UR5, UR4, 0xb, URZ ;  /* 0x0000000b04050899 */ /* 0x000fe4000800063f */
[----:B------:R-:W-:Y:S01]  /*01b0*/  @UP0 USHF.L.U32 UR4, UR4, 0x1, URZ ;  /* 0x0000000104040899 */ /* 0x000fe2000800063f */
[----:B0-----:R-:W-:Y:S02]  /*01c0*/  ISETP.NE.AND P1, PT, R2, RZ, PT ;  /* 0x000000ff0200720c */ /* 0x001fe40003f25270 */
[----:B------:R-:W-:Y:S01]  /*01d0*/  SHF.R.U32.HI R2, RZ, 0x7, R3 ;  /* 0x00000007ff027819 */ /* 0x000fe20000011603 */
[----:B-1----:R-:W-:Y:S02]  /*01e0*/  @UP0 ULEA UR8, UR8, UR6, 0x18 ;  /* 0x0000000608080291 */ /* 0x002fe4000f8ec03f */
[----:B------:R-:W-:-:S04]  /*01f0*/  @UP0 UIADD3 UR6, -UR7, 0x100000, URZ ;  /* 0x0010000007060890 */ /* 0x000fc8000fffe13f */
[----:B------:R-:W-:Y:S02]  /*0200*/  @UP0 USHF.L.U32 UR7, UR6, 0xb, URZ ;  /* 0x0000000b06070899 */ /* 0x000fe4000800063f */
[----:B------:R-:W-:Y:S01]  /*0210*/  @UP0 USHF.L.U32 UR6, UR6, 0x1, URZ ;  /* 0x0000000106060899 */ /* 0x000fe2000800063f */
[----:B------:R-:W-:Y:S01]  /*0220*/  VOTEU.ANY UP0, P0 ;  /* 0x00000000003f7886 */ /* 0x000fe20000000100 */
[----:B------:R-:W0:Y:S04]  /*0230*/  SHFL.IDX PT, R2, R2, RZ, 0x1f ;  /* 0x00001fff02027589 */ /* 0x000e2800000e0000 */
[----:B------:R-:W1:Y:S02]  /*0240*/  FENCE.VIEW.ASYNC.S ;  /* 0x00000000000073c6 */ /* 0x000e640000000000 */
[----:B-1----:R1:W2:Y:S04]  /*0250*/  @UP0 SYNCS.EXCH.64 URZ, [UR8+0x38800], UR4 ;  /* 0x03880004083f05b2 */ /* 0x0022a80008000100 */
[----:B------:R1:W3:Y:S01]  /*0260*/  @UP1 SYNCS.EXCH.64 URZ, [UR8+0x38820], UR6 ;  /* 0x03882006083f15b2 */ /* 0x0002e20008000100 */
[----:B------:R-:W-:Y:S05]  /*0270*/  @P1 BRA `(.L_x_2) ;  /* 0x0000000000481947 */ /* 0x000fea0003800000 */
[----:B-1----:R-:W1:Y:S01]  /*0280*/  S2UR UR5, SR_CgaCtaId ;  /* 0x00000000000579c3 */ /* 0x002e620000008800 */
[----:B------:R-:W-:Y:S01]  /*0290*/  UMOV UR4, 0x400 ;  /* 0x0000040000047882 */ /* 0x000fe20000000000 */
[----:B------:R-:W-:Y:S01]  /*02a0*/  UMOV UR6, 0x1 ;  /* 0x0000000100067882 */ /* 0x000fe20000000000 */
[----:B------:R-:W-:Y:S01]  /*02b0*/  UMOV UR7, 0x2 ;  /* 0x0000000200077882 */ /* 0x000fe20000000000 */
[----:B------:R-:W-:Y:S01]  /*02c0*/  ELECT P0, URZ, PT ;  /* 0x00000000003f782f */ /* 0x000fe20003800000 */
[----:B-1----:R-:W-:Y:S02]  /*02d0*/  ULEA UR8, UR5, UR4, 0x18 ;  /* 0x0000000405087291 */ /* 0x002fe4000f8ec03f */
[----:B------:R-:W-:-:S04]  /*02e0*/  UIADD3 UR4, -UR6, 0x100000, URZ ;  /* 0x0010000006047890 */ /* 0x000fc8000fffe13f */
[----:B------:R-:W-:Y:S02]  /*02f0*/  USHF.L.U32 UR5, UR4, 0xb, URZ ;  /* 0x0000000b04057899 */ /* 0x000fe4000800063f */
[----:B------:R-:W-:Y:S02]  /*0300*/  USHF.L.U32 UR4, UR4, 0x1, URZ ;  /* 0x0000000104047899 */ /* 0x000fe4000800063f */
[----:B------:R-:W-:-:S04]  /*0310*/  UIADD3 UR6, -UR7, 0x100000, URZ ;  /* 0x0010000007067890 */ /* 0x000fc8000fffe13f */
[----:B------:R-:W-:Y:S02]  /*0320*/  USHF.L.U32 UR7, UR6, 0xb, URZ ;  /* 0x0000000b06077899 */ /* 0x000fe4000800063f */
[----:B------:R-:W-:Y:S01]  /*0330*/  USHF.L.U32 UR6, UR6, 0x1, URZ ;  /* 0x0000000106067899 */ /* 0x000fe2000800063f */
[----:B------:R-:W1:Y:S03]  /*0340*/  FENCE.VIEW.ASYNC.S ;  /* 0x00000000000073c6 */ /* 0x000e660000000000 */
[----:B-1----:R4:W1:Y:S08]  /*0350*/  SYNCS.EXCH.64 URZ, [UR8+0x38830], UR4 ;  /* 0x03883004083f75b2 */ /* 0x0028700008000100 */
[----:B------:R4:W0:Y:S01]  /*0360*/  SYNCS.EXCH.64 URZ, [UR8+0x38840], UR6 ;  /* 0x03884006083f75b2 */ /* 0x0008220008000100 */
[----:B------:R4:W0:Y:S01]  /*0370*/  SYNCS.EXCH.64 URZ, [UR8+0x38838], UR4 ;  /* 0x03883804083f75b2 */ /* 0x0008220008000100 */
[----:B------:R4:W0:Y:S02]  /*0380*/  SYNCS.EXCH.64 URZ, [UR8+0x38848], UR6 ;  /* 0x03884806083f75b2 */ /* 0x0008240008000100 */
[----:B----4-:R-:W-:Y:S01]  /*0390*/  NOP ;  /* 0x0000000000007918 */ /* 0x010fe20000000000 */
.L_x_2:
[----:B------:R-:W4:Y:S01]  /*03a0*/  SHFL.IDX PT, R3, R0, RZ, 0x1f ;  /* 0x00001fff00037589 */ /* 0x000f2200000e0000 */
[----:B------:R-:W-:Y:S01]  /*03b0*/  NOP ;  /* 0x0000000000007918 */ /* 0x000fe20000000000 */
[----:B----4-:R-:W-:-:S13]  /*03c0*/  ISETP.NE.AND P0, PT, R3, RZ, PT ;  /* 0x000000ff0300720c */ /* 0x010fda0003f05270 */
        /* <DEDUP_REMOVED lines=19> */
.L_x_3:
[----:B------:R-:W4:Y:S01]  /*0500*/  SHFL.IDX PT, R3, R0, RZ, 0x1f ;  /* 0x00001fff00037589 */ /* 0x000f2200000e0000 */
[----:B------:R-:W-:Y:S01]  /*0510*/  NOP ;  /* 0x0000000000007918 */ /* 0x000fe20000000000 */
[----:B----4-:R-:W-:-:S13]  /*0520*/  ISETP.NE.AND P0, PT, R3, RZ, PT ;  /* 0x000000ff0300720c */ /* 0x010fda0003f05270 */
[----:B------:R-:W-:Y:S05]  /*0530*/  @P0 BRA `(.L_x_4) ;  /* 0x0000000000380947 */ /* 0x000fea0003800000 */
[----:B-1----:R-:W1:Y:S01]  /*0540*/  S2UR UR5, SR_CgaCtaId ;  /* 0x00000000000579c3 */ /* 0x002e620000008800 */
[----:B------:R-:W-:Y:S01]  /*0550*/  UMOV UR4, 0x400 ;  /* 0x0000040000047882 */ /* 0x000fe20000000000 */
[----:B------:R-:W-:Y:S01]  /*0560*/  UMOV UR7, 0x1 ;  /* 0x0000000100077882 */ /* 0x000fe20000000000 */
[----:B------:R-:W-:Y:S01]  /*0570*/  ELECT P0, URZ, PT ;  /* 0x00000000003f782f */ /* 0x000fe20003800000 */
[----:B-1----:R-:W-:Y:S02]  /*0580*/  ULEA UR6, UR5, UR4, 0x18 ;  /* 0x0000000405067291 */ /* 0x002fe4000f8ec03f */
[----:B------:R-:W-:-:S04]  /*0590*/  UIADD3 UR4, -UR7, 0x100000, URZ ;  /* 0x0010000007047890 */ /* 0x000fc8000fffe13f */
[----:B------:R-:W-:Y:S02]  /*05a0*/  USHF.L.U32 UR5, UR4, 0xb, URZ ;  /* 0x0000000b04057899 */ /* 0x000fe4000800063f */
[----:B------:R-:W-:Y:S01]  /*05b0*/  USHF.L.U32 UR4, UR4, 0x1, URZ ;  /* 0x0000000104047899 */ /* 0x000fe2000800063f */
[----:B------:R-:W1:Y:S11]  /*05c0*/  FENCE.VIEW.ASYNC.S ;  /* 0x00000000000073c6 */ /* 0x000e760000000000 */
[----:B-1----:R4:W1:Y:S01]  /*05d0*/  SYNCS.EXCH.64 URZ, [UR6+0x38870], UR4 ;  /* 0x03887004063f75b2 */ /* 0x0028620008000100 */
[----:B------:R4:W0:Y:S01]  /*05e0*/  SYNCS.EXCH.64 URZ, [UR6+0x38880], UR4 ;  /* 0x03888004063f75b2 */ /* 0x0008220008000100 */
[----:B------:R4:W0:Y:S01]  /*05f0*/  SYNCS.EXCH.64 URZ, [UR6+0x38878], UR4 ;  /* 0x03887804063f75b2 */ /* 0x0008220008000100 */
[----:B------:R4:W0:Y:S02]  /*0600*/  SYNCS.EXCH.64 URZ, [UR6+0x38888], UR4 ;  /* 0x03888804063f75b2 */ /* 0x0008240008000100 */
[----:B----4-:R-:W-:Y:S01]  /*0610*/  NOP ;  /* 0x0000000000007918 */ /* 0x010fe20000000000 */
.L_x_4:
        /* <DEDUP_REMOVED lines=22> */
.L_x_5:
        /* <DEDUP_REMOVED lines=22> */
.L_x_6:
[----:B0-----:R-:W-:Y:S01]  /*08e0*/  ISETP.NE.AND P0, PT, R2, RZ, PT ;  /* 0x000000ff0200720c */ /* 0x001fe20003f05270 */
[----:B------:R-:W-:Y:S01]  /*08f0*/  IMAD.MOV.U32 R2, RZ, RZ, 0x1 ;  /* 0x00000001ff027424 */ /* 0x000fe200078e00ff */
[----:B------:R-:W-:Y:S01]  /*0900*/  NOP ;  /* 0x0000000000007918 */ /* 0x000fe20000000000 */
[----:B------:R-:W-:Y:S03]  /*0910*/  BSSY B6, `(.L_x_7) ;  /* 0x000104d000067945 */ /* 0x000fe60003800000 */
[----:B------:R-:W-:-:S05]  /*0920*/  SEL R2, R2, 0x2, !P0 ;  /* 0x0000000202027807 */ /* 0x000fca0004000000 */
[----:B------:R0:W-:Y:S01]  /*0930*/  STL [R1+0x14], R2 ;  /* 0x0000140201007387 */ /* 0x0001e20000100800 */
[----:B-123--:R-:W-:Y:S06]  /*0940*/  BAR.SYNC.DEFER_BLOCKING 0x0 ;  /* 0x0000000000007b1d */ /* 0x00efec0000010000 */
[----:B------:R-:W-:Y:S05]  /*0950*/  @!P0 BRA `(.L_x_8) ;  /* 0x000000bc00308947 */ /* 0x000fea0003800000 */
.L_x_9:
[----:B------:R-:W-:-:S08]  /*0960*/  NOP ;  /* 0x0000000000007918 */ /* 0x000fd00000000000 */
[----:B------:R-:W1:Y:S02]  /*0970*/  USETMAXREG.TRY_ALLOC.CTAPOOL UP0, 0xf0 ;  /* 0x000000f0000079c8 */ /* 0x000e640008000600 */
[----:B-1----:R-:W-:-:S13]  /*0980*/  PLOP3.LUT P0, PT, PT, PT, UP0, 0x80, 0x0 ;  /* 0x000000000000781c */ /* 0x002fda0003f0f008 */
[----:B------:R-:W-:Y:S05]  /*0990*/  @!P0 BRA `(.L_x_9) ;  /* 0xfffffffc00f08947 */ /* 0x000fea000383ffff */
[----:B0-----:R-:W0:Y:S08]  /*09a0*/  LDC R2, c[0x0][0xc50] ;  /* 0x00031400ff027b82 */ /* 0x001e300000000800 */
[----:B------:R-:W1:Y:S08]  /*09b0*/  S2UR UR4, SR_CTAID.Y ;  /* 0x00000000000479c3 */ /* 0x000e700000002600 */
[----:B------:R-:W2:Y:S08]  /*09c0*/  S2UR UR5, SR_CTAID.Z ;  /* 0x00000000000579c3 */ /* 0x000eb00000002700 */
[----:B------:R-:W-:Y:S06]  /*09d0*/  BAR.ARV 0x8, 0x180 ;  /* 0x0206000000007b1d */ /* 0x000fec0000002000 */
[----:B0-----:R-:W-:Y:S01]  /*09e0*/  ISETP.NE.AND P0, PT, R2, 0x1, PT ;  /* 0x000000010200780c */ /* 0x001fe20003f05270 */
[----:B-1----:R-:W-:-:S12]  /*09f0*/  IMAD.U32 R18, RZ, RZ, UR4 ;  /* 0x00000004ff127e24 */ /* 0x002fd8000f8e00ff */
[----:B------:R-:W0:Y:S08]  /*0a00*/  @P0 LDC R0, c[0x0][0xc54] ;  /* 0x00031500ff000b82 */ /* 0x000e300000000800 */
[----:B------:R-:W1:Y:S01]  /*0a10*/  @P0 LDC R3, c[0x0][0xc58] ;  /* 0x00031600ff030b82 */ /* 0x000e620000000800 */
[----:B0-----:R-:W-:-:S05]  /*0a20*/  @P0 IMAD.HI.U32 R0, R0, UR4, RZ ;  /* 0x0000000400000c27 */ /* 0x001fca000f8e00ff */
[----:B-1----:R-:W-:Y:S02]  /*0a30*/  @P0 SHF.R.U32.HI R18, RZ, R3, R0 ;  /* 0x00000003ff120219 */ /* 0x002fe40000011600 */
[----:B--2---:R-:W-:-:S03]  /*0a40*/  ISETP.LE.AND P0, PT, RZ, UR5, PT ;  /* 0x00000005ff007c0c */ /* 0x004fc6000bf03270 */
[----:B------:R-:W-:-:S04]  /*0a50*/  IMAD.MOV R3, RZ, RZ, -R18 ;  /* 0x000000ffff037224 */ /* 0x000fc800078e0a12 */
[----:B------:R-:W-:-:S06]  /*0a60*/  IMAD R2, R2, R3, UR4 ;  /* 0x0000000402027e24 */ /* 0x000fcc000f8e0203 */
[----:B------:R-:W-:Y:S05]  /*0a70*/  @!P0 BRA `(.L_x_10) ;  /* 0x0000010000d88947 */ /* 0x000fea0003800000 */
[----:B------:R-:W0:Y:S01]  /*0a80*/  LDC.64 R4, c[0x0][0x418] ;  /* 0x00010600ff047b82 */ /* 0x000e220000000a00 */
[----:B------:R-:W-:Y:S01]  /*0a90*/  LOP3.LUT R17, R2, 0xffff, RZ, 0xc0, !PT ;  /* 0x0000ffff02117812 */ /* 0x000fe200078ec0ff */
[----:B------:R-:W-:-:S06]  /*0aa0*/  IMAD.MOV.U32 R22, RZ, RZ, RZ ;  /* 0x000000ffff167224 */ /* 0x000fcc00078e00ff */
[----:B------:R-:W1:Y:S08]  /*0ab0*/  LDC R19, c[0x0][0x424] ;  /* 0x00010900ff137b82 */ /* 0x000e700000000800 */
[----:B------:R-:W2:Y:S01]  /*0ac0*/  LDC R0, c[0x0][0x2f0] ;  /* 0x0000bc00ff007b82 */ /* 0x000ea20000000800 */
[----:B0-----:R-:W-:-:S04]  /*0ad0*/  ISETP.NE.U32.AND P0, PT, R4, RZ, PT ;  /* 0x000000ff0400720c */ /* 0x001fc80003f05070 */
[----:B------:R-:W-:-:S04]  /*0ae0*/  ISETP.NE.AND.EX P0, PT, R5, RZ, PT, P0 ;  /* 0x000000ff0500720c */ /* 0x000fc80003f05300 */
[----:B-1----:R-:W-:-:S05]  /*0af0*/  SEL R19, R19, 0x1, P0 ;  /* 0x0000000113137807 */ /* 0x002fca0000000000 */
[----:B--2---:R-:W-:-:S04]  /*0b00*/  IMAD R19, R19, R0, RZ ;  /* 0x0000000013137224 */ /* 0x004fc800078e02ff */
[C---:B------:R-:W-:Y:S01]  /*0b10*/  VIADD R0, R19.reuse, 0x4f ;  /* 0x0000004f13007836 */ /* 0x040fe20000000000 */
[----:B------:R-:W-:-:S03]  /*0b20*/  ISETP.GE.AND P0, PT, R19, 0x1, PT ;  /* 0x000000011300780c */ /* 0x000fc60003f06270 */
[----:B------:R-:W-:-:S05]  /*0b30*/  IMAD.HI R0, R0, 0x66666667, RZ ;  /* 0x6666666700007827 */ /* 0x000fca00078e02ff */
[----:B------:R-:W-:-:S04]  /*0b40*/  SHF.R.U32.HI R3, RZ, 0x1f, R0 ;  /* 0x0000001fff037819 */ /* 0x000fc80000011600 */
[----:B------:R-:W-:Y:S01]  /*0b50*/  LEA.HI.SX32 R0, R0, R3, 0x1b ;  /* 0x0000000300007211 */ /* 0x000fe200078fdaff */
[----:B------:R-:W-:Y:S06]  /*0b60*/  @!P0 BRA `(.L_x_11) ;  /* 0x0000000000788947 */ /* 0x000fec0003800000 */
[----:B------:R-:W-:-:S04]  /*0b70*/  SHF.R.U32.HI R5, RZ, 0x10, R2 ;  /* 0x00000010ff057819 */ /* 0x000fc80000011602 */
[----:B------:R-:W-:-:S13]  /*0b80*/  ISETP.NE.AND P0, PT, R5, RZ, PT ;  /* 0x000000ff0500720c */ /* 0x000fda0003f05270 */
[----:B------:R-:W0:Y:S02]  /*0b90*/  @!P0 LDC R5, c[0x0][0x9f0] ;  /* 0x00027c00ff058b82 */ /* 0x000e240000000800 */
[-C--:B0-----:R-:W-:Y:S02]  /*0ba0*/  IABS R7, R5.reuse ;  /* 0x0000000500077213 */ /* 0x081fe40000000000 */
[----:B------:R-:W-:Y:S02]  /*0bb0*/  IADD3 R4, R0, -0x1, R5 ;  /* 0xffffffff00047810 */ /* 0x000fe40007ffe005 */
[----:B------:R-:W0:Y:S01]  /*0bc0*/  I2F.RP R6, R7 ;  /* 0x0000000700067306 */ /* 0x000e220000209400 */
[----:B------:R-:W-:-:S05]  /*0bd0*/  IABS R10, R5 ;  /* 0x00000005000a7213 */ /* 0x000fca0000000000 */
[----:B------:R-:W-:Y:S02]  /*0be0*/  IMAD.MOV R10, RZ, RZ, -R10 ;  /* 0x000000ffff0a7224 */ /* 0x000fe400078e0a0a */
[----:B0-----:R-:W0:Y:S02]  /*0bf0*/  MUFU.RCP R6, R6 ;  /* 0x0000000600067308 */ /* 0x001e240000001000 */
[----:B0-----:R-:W-:Y:S02]  /*0c00*/  IADD3 R2, R6, 0xffffffe, RZ ;  /* 0x0ffffffe06027810 */ /* 0x001fe40007ffe0ff */
[----:B------:R-:W-:-:S04]  /*0c10*/  IABS R6, R4 ;  /* 0x0000000400067213 */ /* 0x000fc80000000000 */
[----:B------:R0:W1:Y:S01]  /*0c20*/  F2I.FTZ.U32.TRUNC.NTZ R3, R2 ;  /* 0x0000000200037305 */ /* 0x000062000021f000 */
[----:B------:R-:W-:-:S04]  /*0c30*/  LOP3.LUT R4, R4, R5, RZ, 0x3c, !PT ;  /* 0x0000000504047212 */ /* 0x000fc800078e3cff */
[----:B------:R-:W-:Y:S01]  /*0c40*/  ISETP.GE.AND P2, PT, R4, RZ, PT ;  /* 0x000000ff0400720c */ /* 0x000fe20003f46270 */
[----:B0-----:R-:W-:Y:S02]  /*0c50*/  IMAD.MOV.U32 R2, RZ, RZ, RZ ;  /* 0x000000ffff027224 */ /* 0x001fe400078e00ff */
[----:B-1----:R-:W-:-:S04]  /*0c60*/  IMAD.MOV R8, RZ, RZ, -R3 ;  /* 0x000000ffff087224 */ /* 0x002fc800078e0a03 */
[----:B------:R-:W-:-:S04]  /*0c70*/  IMAD R9, R8, R7, RZ ;  /* 0x0000000708097224 */ /* 0x000fc800078e02ff */
[----:B------:R-:W-:-:S04]  /*0c80*/  IMAD.HI.U32 R3, R3, R9, R2 ;  /* 0x0000000903037227 */ /* 0x000fc800078e0002 */
[----:B------:R-:W-:Y:S02]  /*0c90*/  IMAD.MOV.U32 R2, RZ, RZ, R10 ;  /* 0x000000ffff027224 */ /* 0x000fe400078e000a */
[----:B------:R-:W-:-:S04]  /*0ca0*/  IMAD.HI.U32 R3, R3, R6, RZ ;  /* 0x0000000603037227 */ /* 0x000fc800078e00ff */
[----:B------:R-:W-:-:S05]  /*0cb0*/  IMAD R2, R3, R2, R6 ;  /* 0x0000000203027224 */ /* 0x000fca00078e0206 */
[----:B------:R-:W-:-:S13]  /*0cc0*/  ISETP.GT.U32.AND P1, PT, R7, R2, PT ;  /* 0x000000020700720c */ /* 0x000fda0003f24070 */
[----:B------:R-:W-:Y:S02]  /*0cd0*/  @!P1 IMAD.IADD R2, R2, 0x1, -R7 ;  /* 0x0000000102029824 */ /* 0x000fe400078e0a07 */
[----:B------:R-:W-:Y:S01]  /*0ce0*/  @!P1 VIADD R3, R3, 0x1 ;  /* 0x0000000103039836 */ /* 0x000fe20000000000 */
[----:B------:R-:W-:Y:S02]  /*0cf0*/  ISETP.NE.AND P1, PT, R5, RZ, PT ;  /* 0x000000ff0500720c */ /* 0x000fe40003f25270 */
[----:B------:R-:W-:-:S13]  /*0d00*/  ISETP.GE.U32.AND P0, PT, R2, R7, PT ;  /* 0x000000070200720c */ /* 0x000fda0003f06070 */
[----:B------:R-:W-:-:S05]  /*0d10*/  @P0 IADD3 R3, R3, 0x1, RZ ;  /* 0x0000000103030810 */ /* 0x000fca0007ffe0ff */
[----:B------:R-:W-:Y:S01]  /*0d20*/  @!P2 IMAD.MOV R3, RZ, RZ, -R3 ;  /* 0x000000ffff03a224 */ /* 0x000fe200078e0a03 */
[----:B------:R-:W-:-:S05]  /*0d30*/  @!P1 LOP3.LUT R3, RZ, R5, RZ, 0x33, !PT ;  /* 0x00000005ff039212 */ /* 0x000fca00078e33ff */
[----:B------:R-:W-:-:S07]  /*0d40*/  IMAD.MOV.U32 R22, RZ, RZ, R3 ;  /* 0x000000ffff167224 */ /* 0x000fce00078e0003 */
.L_x_11:
[----:B------:R-:W0:Y:S01]  /*0d50*/  S2R R2, SR_TID.X ;  /* 0x0000000000027919 */ /* 0x000e220000002100 */
[-C--:B------:R-:W-:Y:S01]  /*0d60*/  IMAD R17, R17, R22.reuse, RZ ;  /* 0x0000001611117224 */ /* 0x080fe200078e02ff */
[----:B------:R-:W-:Y:S01]  /*0d70*/  PLOP3.LUT P0, PT, PT, PT, PT, 0x80, 0x0 ;  /* 0x000000000000781c */ /* 0x000fe20003f0f070 */
[----:B------:R-:W-:Y:S01]  /*0d80*/  IMAD.MOV.U32 R3, RZ, RZ, RZ ;  /* 0x000000ffff037224 */ /* 0x000fe200078e00ff */
[----:B------:R-:W-:Y:S02]  /*0d90*/  CS2R R150, SRZ ;  /* 0x0000000000967805 */ /* 0x000fe4000001ff00 */
[----:B------:R-:W-:Y:S02]  /*0da0*/  CS2R R148, SRZ ;  /* 0x0000000000947805 */ /* 0x000fe4000001ff00 */
[----:B------:R-:W-:Y:S01]  /*0db0*/  VIADDMNMX R22, R17, R22, R0, PT ;  /* 0x0000001611167246 */ /* 0x000fe20003800100 */
[----:B------:R-:W-:Y:S01]  /*0dc0*/  IMAD.MOV.U32 R0, RZ, RZ, RZ ;  /* 0x000000ffff007224 */ /* 0x000fe200078e00ff */
[----:B------:R-:W-:-:S02]  /*0dd0*/  CS2R R146, SRZ ;  /* 0x0000000000927805 */ /* 0x000fc4000001ff00 */
[----:B------:R-:W-:Y:S02]  /*0de0*/  CS2R R144, SRZ ;  /* 0x0000000000907805 */ /* 0x000fe4000001ff00 */
[----:B------:R-:W-:Y:S02]  /*0df0*/  ISETP.GT.AND P1, PT, R22, R17, PT ;  /* 0x000000111600720c */ /* 0x000fe40003f24270 */
[----:B------:R-:W-:Y:S02]  /*0e00*/  CS2R R142, SRZ ;  /* 0x00000000008e7805 */ /* 0x000fe4000001ff00 */
[----:B------:R-:W-:Y:S02]  /*0e10*/  CS2R R140, SRZ ;  /* 0x00000000008c7805 */ /* 0x000fe4000001ff00 */
[----:B------:R-:W-:Y:S02]  /*0e20*/  CS2R R138, SRZ ;  /* 0x00000000008a7805 */ /* 0x000fe4000001ff00 */
[----:B------:R-:W-:-:S02]  /*0e30*/  CS2R R136, SRZ ;  /* 0x0000000000887805 */ /* 0x000fc4000001ff00 */
[----:B------:R-:W-:Y:S02]  /*0e40*/  CS2R R134, SRZ ;  /* 0x0000000000867805 */ /* 0x000fe4000001ff00 */
[----:B------:R-:W-:Y:S02]  /*0e50*/  CS2R R132, SRZ ;  /* 0x0000000000847805 */ /* 0x000fe4000001ff00 */
        /* <DEDUP_REMOVED lines=14> */
[----:B------:R-:W-:Y:S01]  /*0f40*/  CS2R R102, SRZ ;  /* 0x0000000000667805 */ /* 0x000fe2000001ff00 */
[----:B0-----:R-:W-:Y:S01]  /*0f50*/  VIADD R23, R2, 0xffffff80 ;  /* 0xffffff8002177836 */ /* 0x001fe20000000000 */
        /* <DEDUP_REMOVED lines=38> */
[----:B------:R-:W-:Y:S01]  /*11c0*/  CS2R R24, SRZ ;  /* 0x0000000000187805 */ /* 0x000fe2000001ff00 */
[----:B------:R-:W-:Y:S06]  /*11d0*/  @!P1 BRA `(.L_x_12) ;  /* 0x0000008c00e09947 */ /* 0x000fec0003800000 */
[----:B------:R-:W-:Y:S01]  /*11e0*/  SHF.R.S32.HI R0, RZ, 0x1f, R23 ;  /* 0x0000001fff007819 */ /* 0x000fe20000011417 */
[----:B------:R-:W0:Y:S01]  /*11f0*/  S2UR UR7, SR_CgaCtaId ;  /* 0x00000000000779c3 */ /* 0x000e220000008800 */
[----:B------:R-:W-:Y:S02]  /*1200*/  UMOV UR6, 0x400 ;  /* 0x0000040000067882 */ /* 0x000fe40000000000 */
[----:B------:R-:W-:-:S04]  /*1210*/  LEA.HI R64, R0, R23, RZ, 0x7 ;  /* 0x0000001700407211 */ /* 0x000fc800078f38ff */
[----:B------:R-:W-:-:S06]  /*1220*/  SHF.R.S32.HI R0, RZ, 0x7, R64 ;  /* 0x00000007ff007819 */ /* 0x000fcc0000011440 */
[----:B------:R-:W1:Y:S01]  /*1230*/  SHFL.IDX PT, R0, R0, RZ, 0x1f ;  /* 0x00001fff00007589 */ /* 0x000e6200000e0000 */
[----:B0-----:R-:W-:-:S04]  /*1240*/  ULEA UR8, UR7, UR6, 0x18 ;  /* 0x0000000607087291 */ /* 0x001fc8000f8ec03f */
[----:B------:R-:W-:Y:S02]  /*1250*/  UIADD3 UR6, UR8, 0x14400, URZ ;  /* 0x0001440008067890 */ /* 0x000fe4000fffe03f */
[----:B------:R-:W-:Y:S02]  /*1260*/  IMAD.U32 R16, RZ, RZ, UR8 ;  /* 0x00000008ff107e24 */ /* 0x000fe4000f8e00ff */
[----:B------:R-:W-:Y:S01]  /*1270*/  ULOP3.LUT UP0, URZ, UR6, 0x9f, URZ, 0xc0, !UPT ;  /* 0x0000009f063f7892 */ /* 0x000fe2000f80c03f */
[----:B-1----:R-:W-:-:S05]  /*1280*/  R2UR UR4, R0 ;  /* 0x00000000000472ca */ /* 0x002fca00000e0000 */
[----:B------:R-:W-:-:S08]  /*1290*/  PLOP3.LUT P0, PT, PT, PT, UP0, 0x80, 0x0 ;  /* 0x000000000000781c */ /* 0x000fd00003f0f008 */
[----:B------:R-:W-:-:S04]  /*12a0*/  ULEA.HI UR5, UR4, UR4, URZ, 0x1 ;  /* 0x0000000404057291 */ /* 0x000fc8000f8f083f */
[----:B------:R-:W-:-:S04]  /*12b0*/  ULOP3.LUT UR5, UR5, 0x1e, URZ, 0xc0, !UPT ;  /* 0x0000001e05057892 */ /* 0x000fc8000f8ec03f */
[----:B------:R-:W-:-:S04]  /*12c0*/  UIADD3 UR5, UR4, -UR5, URZ ;  /* 0x8000000504057290 */ /* 0x000fc8000fffe03f */
[----:B------:R-:W-:-:S04]  /*12d0*/  ULEA UR5, UR5, UR6, 0xd ;  /* 0x0000000605057291 */ /* 0x000fc8000f8e683f */
[----:B------:R-:W-:-:S04]  /*12e0*/  USHF.R.U32.HI UR5, URZ, 0x4, UR5 ;  /* 0x000000043f057899 */ /* 0x000fc80008011605 */
[----:B------:R-:W-:Y:S01]  /*12f0*/  ULOP3.LUT UR36, UR5, 0x3fff, URZ, 0xc0, !UPT ;  /* 0x00003fff05247892 */ /* 0x000fe2000f8ec03f */
[----:B------:R-:W-:Y:S11]  /*1300*/  @!P0 BRA `(.L_x_13) ;  /* 0x0000000000408947 */ /* 0x000ff60003800000 */
[----:B------:R-:W-:Y:S01]  /*1310*/  MOV R0, 0x0 ;  /* 0x0000000000007802 */ /* 0x000fe20000000f00 */
[----:B------:R-:W-:Y:S01]  /*1320*/  ULDC.64 UR4, c[0x4][0x1b8] ;  /* 0x01006e0000047ab9 */ /* 0x000fe20000000a00 */
[----:B------:R-:W-:Y:S01]  /*1330*/  ULDC.64 UR6, c[0x4][0x138] ;  /* 0x01004e0000067ab9 */ /* 0x000fe20000000a00 */
[----:B------:R-:W-:Y:S01]  /*1340*/  MOV R4, UR4 ;  /* 0x0000000400047c02 */ /* 0x000fe20008000f00 */
[----:B------:R0:W1:Y:S01]  /*1350*/  LDC.64 R2, c[0x4][R0] ;  /* 0x0100000000027b82 */ /* 0x0000620000000a00 */
[----:B------:R-:W-:Y:S01]  /*1360*/  IMAD.U32 R5, RZ, RZ, UR5 ;  /* 0x00000005ff057e24 */ /* 0x000fe2000f8e00ff */
[----:B------:R-:W-:Y:S01]  /*1370*/  ULDC.64 UR4, c[0x4][0x1c0] ;  /* 0x0100700000047ab9 */ /* 0x000fe20000000a00 */
[----:B------:R-:W-:Y:S01]  /*1380*/  IMAD.U32 R10, RZ, RZ, UR6 ;  /* 0x00000006ff0a7e24 */ /* 0x000fe2000f8e00ff */
[----:B------:R-:W-:Y:S01]  /*1390*/  MOV R12, 0x1 ;  /* 0x00000001000c7802 */ /* 0x000fe20000000f00 */
[----:B------:R-:W-:Y:S02]  /*13a0*/  IMAD.U32 R6, RZ, RZ, UR4 ;  /* 0x00000004ff067e24 */ /* 0x000fe4000f8e00ff */
[----:B------:R-:W-:-:S02]  /*13b0*/  IMAD.U32 R7, RZ, RZ, UR5 ;  /* 0x00000005ff077e24 */ /* 0x000fc4000f8e00ff */
[----:B------:R-:W-:Y:S02]  /*13c0*/  IMAD.U32 R11, RZ, RZ, UR7 ;  /* 0x00000007ff0b7e24 */ /* 0x000fe4000f8e00ff */
[----:B------:R-:W-:Y:S02]  /*13d0*/  IMAD.MOV.U32 R8, RZ, RZ, 0x70 ;  /* 0x00000070ff087424 */ /* 0x000fe400078e00ff */
[----:B0-----:R-:W-:-:S07]  /*13e0*/  IMAD.MOV.U32 R13, RZ, RZ, RZ ;  /* 0x000000ffff0d7224 */ /* 0x001fce00078e00ff */
[----:B------:R-:W-:-:S07]  /*13f0*/  LEPC R20, `(.L_x_13) ;  /* 0x000000001014794e */ /* 0x000fce0000000000 */
[----:B-1----:R-:W-:Y:S05]  /*1400*/  CALL.ABS.NOINC R2 ;  /* 0x0000000002007343 */ /* 0x002fea0003c00000 */
.L_x_13:
[----:B------:R-:W2:Y:S01]  /*1410*/  LDL.LU R20, [R1+0x14] ;  /* 0x0000140001147983 */ /* 0x000ea20000300800 */
[----:B------:R-:W-:Y:S02]  /*1420*/  R2UR UR4, R16 ;  /* 0x00000000100472ca */ /* 0x000fe400000e0000 */
[----:B------:R-:W-:-:S11]  /*1430*/  SHF.L.U32 R2, RZ, 0x1f, RZ ;  /* 0x0000001fff027819 */ /* 0x000fd600000006ff */
[----:B------:R-:W0:Y:S01]  /*1440*/  SYNCS.PHASECHK.TRANS64.TRYWAIT P1, [UR4+0x38800], R2 ;  /* 0x03880002ff0075a7 */ /* 0x000e220008020144 */
[----:B--2---:R-:W-:-:S04]  /*1450*/  LOP3.LUT R0, R20, 0x1, RZ, 0xfc, !PT ;  /* 0x0000000114007812 */ /* 0x004fc800078efcff */
[----:B------:R-:W-:Y:S01]  /*1460*/  ISETP.NE.AND P0, PT, R0, 0x3, PT ;  /* 0x000000030000780c */ /* 0x000fe20003f05270 */
[----:B0-----:R-:W-:-:S12]  /*1470*/  @!P1 BRA `(.L_x_14) ;  /* 0x000000f800609947 */ /* 0x001fd80003800000 */
.L_x_132:
[----:B------:R-:W-:Y:S05]  /*1480*/  @!P0 BRA `(.L_x_15) ;  /* 0x0000000000048947 */ /* 0x000fea0003800000 */
[----:B------:R-:W-:Y:S01]  /*1490*/  BPT.TRAP 0x1 ;  /* 0x000000040000795c */ /* 0x000fe20000300000 */
.L_x_15:
[----:B------:R-:W-:-:S13]  /*14a0*/  R2UR UR4, R16 ;  /* 0x00000000100472ca */ /* 0x000fda00000e0000 */
[----:B------:R1:W2:Y:S01]  /*14b0*/  SYNCS.PHASECHK.TRANS64.TRYWAIT P2, [UR4+0x38830], R2 ;  /* 0x03883002ff0075a7 */ /* 0x0002a20008040144 */
[----:B------:R-:W-:Y:S05]  /*14c0*/  @!P0 BRA `(.L_x_16) ;  /* 0x0000000000048947 */ /* 0x000fea0003800000 */
[----:B------:R-:W-:Y:S01]  /*14d0*/  BPT.TRAP 0x1 ;  /* 0x000000040000795c */ /* 0x000fe20000300000 */
.L_x_16:
[----:B------:R-:W3:Y:S01]  /*14e0*/  S2R R0, SR_TID.X ;  /* 0x0000000000007919 */ /* 0x000ee20000002100 */
[----:B------:R-:W-:Y:S01]  /*14f0*/  IMAD.U32 R4, RZ, RZ, UR36 ;  /* 0x00000024ff047e24 */ /* 0x000fe2000f8e00ff */
[----:B---3--:R-:W-:-:S04]  /*1500*/  LOP3.LUT R0, R0, 0x7f, RZ, 0xc0, !PT ;  /* 0x0000007f00007812 */ /* 0x008fc800078ec0ff */
[----:B------:R-:W-:Y:S01]  /*1510*/  ISETP.NE.AND P1, PT, R0, RZ, PT ;  /* 0x000000ff0000720c */ /* 0x000fe20003f25270 */
[----:B--2---:R-:W-:-:S12]  /*1520*/  @P2 BRA `(.L_x_17) ;  /* 0x00000000000c2947 */ /* 0x004fd80003800000 */
[----:B------:R-:W-:-:S13]  /*1530*/  R2UR UR4, R16 ;  /* 0x00000000100472ca */ /* 0x000fda00000e0000 */
[----:B------:R-:W2:Y:S02]  /*1540*/  SYNCS.PHASECHK.TRANS64.TRYWAIT P2, [UR4+0x38830], R2 ;  /* 0x03883002ff0075a7 */ /* 0x000ea40008040144 */
[----:B--2---:R-:W-:Y:S05]  /*1550*/  @!P2 BRA `(.L_x_18) ;  /* 0x000000f80044a947 */ /* 0x004fea0003800000 */
.L_x_17:
[----:B------:R-:W-:Y:S05]  /*1560*/  WARPSYNC.ALL ;  /* 0x0000000000007948 */ /* 0x000fea0003800000 */
[----:B------:R-:W-:Y:S01]  /*1570*/  IMAD.MOV.U32 R9, RZ, RZ, RZ ;  /* 0x000000ffff097224 */ /* 0x000fe200078e00ff */
[----:B------:R-:W-:Y:S01]  /*1580*/  LOP3.LUT R4, R4, 0x10000, RZ, 0xfc, !PT ;  /* 0x0001000004047812 */ /* 0x000fe200078efcff */
[----:B------:R-:W-:Y:S02]  /*1590*/  IMAD.MOV.U32 R151, RZ, RZ, RZ ;  /* 0x000000ffff977224 */ /* 0x000fe400078e00ff */
[----:B------:R-:W-:Y:S01]  /*15a0*/  IMAD.MOV.U32 R5, RZ, RZ, 0x40000040 ;  /* 0x40000040ff057424 */ /* 0x000fe200078e00ff */
[----:B------:R-:W-:Y:S01]  /*15b0*/  R2UR UR60, R16 ;  /* 0x00000000103c72ca */ /* 0x000fe200000e0000 */
[----:B------:R-:W-:Y:S01]  /*15c0*/  WARPGROUP.ARRIVE ;  /* 0x00000000000079c5 */ /* 0x000fe20000000000 */
[C---:B------:R-:W-:Y:S01]  /*15d0*/  R2UR UR8, R4.reuse ;  /* 0x00000000040872ca */ /* 0x040fe200000e0000 */
[----:B------:R-:W-:Y:S01]  /*15e0*/  UMOV UR11, 0x40000040 ;  /* 0x40000040000b7882 */ /* 0x000fe20000000000 */
        /* <DEDUP_REMOVED lines=8> */
[----:B------:R-:W-:Y:S01]  /*1670*/  R2UR UR17, R5 ;  /* 0x00000000051172ca */ /* 0x000fe200000e0000 */
[----:B------:R-:W-:Y:S01]  /*1680*/  UIADD3 UR4, UR60, 0x24400, URZ ;  /* 0x000244003c047890 */ /* 0x000fe2000fffe03f */
[----:B------:R-:W-:Y:S01]  /*1690*/  R2UR UR6, R4 ;  /* 0x00000000040672ca */ /* 0x000fe200000e0000 */
[----:B------:R-:W-:Y:S01]  /*16a0*/  UMOV UR25, 0x40000040 ;  /* 0x4000004000197882 */ /* 0x000fe20000000000 */
[----:B------:R-:W-:Y:S01]  /*16b0*/  MOV R13, UR21 ;  /* 0x00000015000d7c02 */ /* 0x000fe20008000f00 */
[----:B------:R-:W-:Y:S01]  /*16c0*/  USHF.R.U32.HI UR4, URZ, 0x4, UR4 ;  /* 0x000000043f047899 */ /* 0x000fe20008011604 */
[----:B------:R-:W-:Y:S01]  /*16d0*/  LOP3.LUT R64, R64, 0xffffff80, RZ, 0xc0, !PT ;  /* 0xffffff8040407812 */ /* 0x000fe200078ec0ff */
[----:B------:R-:W-:Y:S01]  /*16e0*/  UMOV UR27, 0x40000040 ;  /* 0x40000040001b7882 */ /* 0x000fe20000000000 */
[----:B------:R-:W-:Y:S01]  /*16f0*/  UMOV UR29, 0x40000040 ;  /* 0x40000040001d7882 */ /* 0x000fe20000000000 */
[----:B------:R-:W-:Y:S01]  /*1700*/  ULOP3.LUT UR4, UR4, 0x3fff, URZ, 0xc0, !UPT ;  /* 0x00003fff04047892 */ /* 0x000fe2000f8ec03f */
[----:B------:R-:W-:Y:S01]  /*1710*/  IMAD.MOV.U32 R0, RZ, RZ, -0x2 ;  /* 0xfffffffeff007424 */ /* 0x000fe200078e00ff */
[----:B------:R-:W-:Y:S01]  /*1720*/  UMOV UR31, 0x40000040 ;  /* 0x40000040001f7882 */ /* 0x000fe20000000000 */
[----:B------:R-:W-:Y:S01]  /*1730*/  UMOV UR33, 0x40000040 ;  /* 0x4000004000217882 */ /* 0x000fe20000000000 */
[----:B------:R-:W-:Y:S01]  /*1740*/  ULOP3.LUT UR61, UR4, 0x10000, URZ, 0xfc, !UPT ;  /* 0x00010000043d7892 */ /* 0x000fe2000f8efc3f */
[----:B------:R-:W-:Y:S01]  /*1750*/  IMAD.IADD R64, R23, 0x1, -R64 ;  /* 0x0000000117407824 */ /* 0x000fe200078e0a40 */
[----:B------:R-:W-:Y:S01]  /*1760*/  UIADD3 UR5, UR6, 0x2, URZ ;  /* 0x0000000206057890 */ /* 0x000fe2000fffe03f */
[----:B------:R-:W-:Y:S01]  /*1770*/  P2R R20, PR, RZ, 0x1 ;  /* 0x00000001ff147803 */ /* 0x000fe20000000000 */
[----:B------:R-:W-:Y:S01]  /*1780*/  UIADD3 UR4, UR61, 0x80, URZ ;  /* 0x000000803d047890 */ /* 0x000fe2000fffe03f */
[----:B------:R-:W-:Y:S01]  /*1790*/  MOV R150, R151 ;  /* 0x0000009700967202 */ /* 0x000fe20000000f00 */
[----:B------:R-:W-:Y:S01]  /*17a0*/  UIADD3 UR7, UR6, 0x4, URZ ;  /* 0x0000000406077890 */ /* 0x000fe2000fffe03f */
[----:B0-----:R-:W-:Y:S01]  /*17b0*/  SHF.R.S32.HI R3, RZ, 0x1f, R64 ;  /* 0x0000001fff037819 */ /* 0x001fe20000011440 */
[----:B------:R-:W-:Y:S01]  /*17c0*/  UMOV UR10, UR61 ;  /* 0x0000003d000a7c82 */ /* 0x000fe20008000000 */
[----:B------:R-:W-:Y:S01]  /*17d0*/  UMOV UR20, UR5 ;  /* 0x0000000500147c82 */ /* 0x000fe20008000000 */
[----:B------:R-:W-:Y:S01]  /*17e0*/  HGMMA.64x16x16.F32.BF16 R56, gdesc[UR8], RZ, !UPT, gsb0 ;  /* 0x00200000083879f0 */ /* 0x000fe2000c0018ff */
[----:B------:R-:W-:Y:S01]  /*17f0*/  UMOV UR14, UR4 ;  /* 0x00000004000e7c82 */ /* 0x000fe20008000000 */
[----:B------:R-:W-:Y:S01]  /*1800*/  R2UR UR8, R4 ;  /* 0x00000000040872ca */ /* 0x000fe200000e0000 */
[----:B------:R-:W-:Y:S01]  /*1810*/  UIADD3 UR4, UR61, 0x100, URZ ;  /* 0x000001003d047890 */ /* 0x000fe2000fffe03f */
[----:B------:R-:W-:Y:S01]  /*1820*/  R2UR UR9, R5 ;  /* 0x00000000050972ca */ /* 0x000fe200000e0000 */
[----:B------:R-:W-:Y:S01]  /*1830*/  UMOV UR11, 0x40000040 ;  /* 0x40000040000b7882 */ /* 0x000fe20000000000 */
[----:B------:R-:W-:Y:S01]  /*1840*/  UMOV UR5, 0x40000040 ;  /* 0x4000004000057882 */ /* 0x000fe20000000000 */
[----:B------:R-:W-:Y:S01]  /*1850*/  IMAD.U32 R12, RZ, RZ, UR20 ;  /* 0x00000014ff0c7e24 */ /* 0x000fe2000f8e00ff */
[----:B------:R-:W-:Y:S01]  /*1860*/  UIADD3 UR22, UR61, 0x284, URZ ;  /* 0x000002843d167890 */ /* 0x000fe2000fffe03f */
[----:B------:R-:W-:Y:S01]  /*1870*/  LEA.HI R3, R3, R64, RZ, 0x2 ;  /* 0x0000004003037211 */ /* 0x000fe200078f10ff */
[----:B------:R-:W-:Y:S01]  /*1880*/  UMOV UR10, UR4 ;  /* 0x00000004000a7c82 */ /* 0x000fe20008000000 */
[----:B------:R-:W-:Y:S01]  /*1890*/  UIADD3 UR4, UR61, 0x180, URZ ;  /* 0x000001803d047890 */ /* 0x000fe2000fffe03f */
[--C-:B------:R-:W-:Y:S01]  /*18a0*/  IMAD.MOV.U32 R149, RZ, RZ, R151.reuse ;  /* 0x000000ffff957224 */ /* 0x100fe200078e0097 */
[----:B------:R-:W-:Y:S01]  /*18b0*/  UIADD3 UR24, UR6, 0x406, URZ ;  /* 0x0000040606187890 */ /* 0x000fe2000fffe03f */
[----:B------:R-:W-:Y:S01]  /*18c0*/  LOP3.LUT R3, R3, 0x7ffffffc, RZ, 0xc0, !PT ;  /* 0x7ffffffc03037812 */ /* 0x000fe200078ec0ff */
[----:B------:R-:W-:Y:S01]  /*18d0*/  UIADD3 UR26, UR61, 0x286, URZ ;  /* 0x000002863d1a7890 */ /* 0x000fe2000fffe03f */
[--C-:B------:R-:W-:Y:S01]  /*18e0*/  IMAD.MOV.U32 R148, RZ, RZ, R151.reuse ;  /* 0x000000ffff947224 */ /* 0x100fe200078e0097 */
[----:B------:R-:W-:Y:S01]  /*18f0*/  UIADD3 UR28, UR6, 0x800, URZ ;  /* 0x00000800061c7890 */ /* 0x000fe2000fffe03f */
[----:B------:R-:W-:Y:S01]  /*1900*/  IMAD.MOV.U32 R147, RZ, RZ, R151 ;  /* 0x000000ffff937224 */ /* 0x000fe200078e0097 */
[----:B------:R-:W-:Y:S01]  /*1910*/  UIADD3 UR30, UR61, 0x500, URZ ;  /* 0x000005003d1e7890 */ /* 0x000fe2000fffe03f */
[----:B------:R-:W-:Y:S01]  /*1920*/  IMAD.IADD R3, R64, 0x1, -R3 ;  /* 0x0000000140037824 */ /* 0x000fe200078e0a03 */
[----:B------:R-:W-:Y:S01]  /*1930*/  UIADD3 UR32, UR6, 0x802, URZ ;  /* 0x0000080206207890 */ /* 0x000fe2000fffe03f */
[--C-:B------:R-:W-:Y:S01]  /*1940*/  IMAD.MOV.U32 R146, RZ, RZ, R151.reuse ;  /* 0x000000ffff927224 */ /* 0x100fe200078e0097 */
[----:B------:R-:W-:Y:S01]  /*1950*/  UIADD3 UR34, UR61, 0x502, URZ ;  /* 0x000005023d227890 */ /* 0x000fe2000fffe03f */
[----:B------:R-:W-:Y:S01]  /*1960*/  IMAD R0, R3, R0, 0x50 ;  /* 0x0000005003007424 */ /* 0x000fe200078e0200 */
[----:B------:R-:W-:Y:S01]  /*1970*/  UMOV UR35, 0x40000040 ;  /* 0x4000004000237882 */ /* 0x000fe20000000000 */
[----:B------:R-:W-:Y:S01]  /*1980*/  UIADD3 UR36, UR6, 0x804, URZ ;  /* 0x0000080406247890 */ /* 0x000fe2000fffe03f */
[----:B------:R-:W-:Y:S01]  /*1990*/  IMAD.MOV.U32 R145, RZ, RZ, R151 ;  /* 0x000000ffff917224 */ /* 0x000fe200078e0097 */
[----:B------:R-:W-:Y:S01]  /*19a0*/  UIADD3 UR38, UR61, 0x504, URZ ;  /* 0x000005043d267890 */ /* 0x000fe2000fffe03f */
[----:B------:R-:W-:Y:S01]  /*19b0*/  IMAD.IADD R19, R19, 0x1, R0 ;  /* 0x0000000113137824 */ /* 0x000fe200078e0200 */
[----:B------:R-:W-:Y:S01]  /*19c0*/  UMOV UR37, 0x40000040 ;  /* 0x4000004000257882 */ /* 0x000fe20000000000 */
[----:B------:R-:W-:Y:S01]  /*19d0*/  UMOV UR39, 0x40000040 ;  /* 0x4000004000277882 */ /* 0x000fe20000000000 */
[----:B------:R-:W-:Y:S01]  /*19e0*/  UIADD3 UR40, UR6, 0x806, URZ ;  /* 0x0000080606287890 */ /* 0x000fe2000fffe03f */
[----:B------:R-:W-:Y:S01]  /*19f0*/  IMAD R19, R22, -0x50, R19 ;  /* 0xffffffb016137824 */ /* 0x000fe200078e0213 */
[----:B------:R-:W-:Y:S01]  /*1a00*/  UIADD3 UR42, UR61, 0x506, URZ ;  /* 0x000005063d2a7890 */ /* 0x000fe2000fffe03f */
[----:B------:R-:W-:Y:S01]  /*1a10*/  IMAD.MOV.U32 R144, RZ, RZ, R151 ;  /* 0x000000ffff907224 */ /* 0x000fe200078e0097 */
[----:B------:R-:W-:Y:S01]  /*1a20*/  UMOV UR41, 0x40000040 ;  /* 0x4000004000297882 */ /* 0x000fe20000000000 */
[----:B------:R-:W-:Y:S01]  /*1a30*/  UMOV UR43, 0x40000040 ;  /* 0x40000040002b7882 */ /* 0x000fe20000000000 */
[----:B------:R-:W-:Y:S01]  /*1a40*/  UIADD3 UR44, UR6, 0xc00, URZ ;  /* 0x00000c00062c7890 */ /* 0x000fe2000fffe03f */
[C---:B------:R-:W-:Y:S01]  /*1a50*/  ISETP.GT.AND P6, PT, R19.reuse, RZ, PT ;  /* 0x000000ff1300720c */ /* 0x040fe20003fc4270 */
[----:B------:R-:W-:Y:S01]  /*1a60*/  UIADD3 UR46, UR61, 0x780, URZ ;  /* 0x000007803d2e7890 */ /* 0x000fe2000fffe03f */
[C---:B------:R-:W-:Y:S01]  /*1a70*/  ISETP.GT.AND P5, PT, R19.reuse, 0x1, PT ;  /* 0x000000011300780c */ /* 0x040fe20003fa4270 */
[----:B------:R-:W-:Y:S01]  /*1a80*/  UMOV UR45, 0x40000040 ;  /* 0x40000040002d7882 */ /* 0x000fe20000000000 */
[----:B------:R-:W-:Y:S01]  /*1a90*/  UMOV UR47, 0x40000040 ;  /* 0x40000040002f7882 */ /* 0x000fe20000000000 */
[----:B------:R-:W-:Y:S01]  /*1aa0*/  UIADD3 UR48, UR6, 0xc02, URZ ;  /* 0x00000c0206307890 */ /* 0x000fe2000fffe03f */
[C---:B------:R-:W-:Y:S01]  /*1ab0*/  ISETP.GT.AND P4, PT, R19.reuse, 0x8, PT ;  /* 0x000000081300780c */ /* 0x040fe20003f84270 */
[----:B------:R-:W-:Y:S01]  /*1ac0*/  UIADD3 UR50, UR61, 0x782, URZ ;  /* 0x000007823d327890 */ /* 0x000fe2000fffe03f */
[C---:B------:R-:W-:Y:S01]  /*1ad0*/  ISETP.GT.AND P3, PT, R19.reuse, 0x9, PT ;  /* 0x000000091300780c */ /* 0x040fe20003f64270 */
[----:B------:R-:W-:Y:S01]  /*1ae0*/  UMOV UR49, 0x40000040 ;  /* 0x4000004000317882 */ /* 0x000fe20000000000 */
[----:B------:R-:W-:Y:S01]  /*1af0*/  UMOV UR51, 0x40000040 ;  /* 0x4000004000337882 */ /* 0x000fe20000000000 */
[----:B------:R-:W-:Y:S01]  /*1b00*/  UIADD3 UR52, UR6, 0xc04, URZ ;  /* 0x00000c0406347890 */ /* 0x000fe2000fffe03f */
[----:B------:R-:W-:Y:S01]  /*1b10*/  ISETP.GT.AND P2, PT, R19, 0x10, PT ;  /* 0x000000101300780c */ /* 0x000fe20003f44270 */
[----:B------:R-:W-:-:S02]  /*1b20*/  WARPGROUP.DEPBAR.LE gsb0, 0x0 ;  /* 0x00008000000079c5 */ /* 0x000fc40000010000 */
[----:B------:R-:W-:Y:S01]  /*1b30*/  WARPGROUP.ARRIVE ;  /* 0x00000000000079c5 */ /* 0x000fe20000000000 */
[----:B------:R-:W-:Y:S01]  /*1b40*/  UIADD3 UR54, UR61, 0x784, URZ ;  /* 0x000007843d367890 */ /* 0x000fe2000fffe03f */
[-C--:B------:R-:W-:Y:S01]  /*1b50*/  MOV R143, R151.reuse ;  /* 0x00000097008f7202 */ /* 0x080fe20000000f00 */
[----:B------:R-:W-:Y:S01]  /*1b60*/  UMOV UR53, 0x40000040 ;  /* 0x4000004000357882 */ /* 0x000fe20000000000 */
[----:B------:R-:W-:Y:S01]  /*1b70*/  UMOV UR55, 0x40000040 ;  /* 0x4000004000377882 */ /* 0x000fe20000000000 */
[----:B------:R-:W-:Y:S01]  /*1b80*/  UIADD3 UR58, UR61, 0x786, URZ ;  /* 0x000007863d3a7890 */ /* 0x000fe2000fffe03f */
[----:B------:R-:W-:Y:S01]  /*1b90*/  HGMMA.64x16x16.F32.BF16 R48, gdesc[UR12], RZ, !UPT, gsb0 ;  /* 0x002000000c3079f0 */ /* 0x000fe2000c0018ff */
[----:B------:R-:W-:Y:S01]  /*1ba0*/  R2UR UR12, R4 ;  /* 0x00000000040c72ca */ /* 0x000fe200000e0000 */
[----:B------:R-:W-:Y:S01]  /*1bb0*/  UMOV UR14, UR4 ;  /* 0x00000004000e7c82 */ /* 0x000fe20008000000 */
[----:B------:R-:W-:Y:S01]  /*1bc0*/  R2UR UR13, R5 ;  /* 0x00000000050d72ca */ /* 0x000fe200000e0000 */
[----:B------:R-:W-:Y:S01]  /*1bd0*/  UMOV UR15, 0x40000040 ;  /* 0x40000040000f7882 */ /* 0x000fe20000000000 */
[----:B------:R-:W-:Y:S01]  /*1be0*/  UIADD3 UR4, UR61, 0x202, URZ ;  /* 0x000002023d047890 */ /* 0x000fe2000fffe03f */
[--C-:B------:R-:W-:Y:S01]  /*1bf0*/  IMAD.MOV.U32 R142, RZ, RZ, R151.reuse ;  /* 0x000000ffff8e7224 */ /* 0x100fe200078e0097 */
[----:B------:R-:W-:Y:S01]  /*1c00*/  UMOV UR59, 0x40000040 ;  /* 0x40000040003b7882 */ /* 0x000fe20000000000 */
[--C-:B------:R-:W-:Y:S01]  /*1c10*/  IMAD.MOV.U32 R141, RZ, RZ, R151.reuse ;  /* 0x000000ffff8d7224 */ /* 0x100fe200078e0097 */
[-C--:B------:R-:W-:Y:S01]  /*1c20*/  MOV R136, R151.reuse ;  /* 0x0000009700887202 */ /* 0x080fe20000000f00 */
        /* <DEDUP_REMOVED lines=15> */
[----:B------:R-:W-:Y:S01]  /*1d20*/  MOV R66, R151 ;  /* 0x0000009700427202 */ /* 0x000fe20000000f00 */
[----:B------:R-:W-:-:S02]  /*1d30*/  IMAD.MOV.U32 R131, RZ, RZ, R151 ;  /* 0x000000ffff837224 */ /* 0x000fc400078e0097 */
[--C-:B------:R-:W-:Y:S02]  /*1d40*/  IMAD.MOV.U32 R130, RZ, RZ, R151.reuse ;  /* 0x000000ffff827224 */ /* 0x100fe400078e0097 */
[--C-:B------:R-:W-:Y:S02]  /*1d50*/  IMAD.MOV.U32 R128, RZ, RZ, R151.reuse ;  /* 0x000000ffff807224 */ /* 0x100fe400078e0097 */
[--C-:B------:R-:W-:Y:S02]  /*1d60*/  IMAD.MOV.U32 R127, RZ, RZ, R151.reuse ;  /* 0x000000ffff7f7224 */ /* 0x100fe400078e0097 */
[--C-:B------:R-:W-:Y:S02]  /*1d70*/  IMAD.MOV.U32 R126, RZ, RZ, R151.reuse ;  /* 0x000000ffff7e7224 */ /* 0x100fe400078e0097 */
[--C-:B------:R-:W-:Y:S02]  /*1d80*/  IMAD.MOV.U32 R125, RZ, RZ, R151.reuse ;  /* 0x000000ffff7d7224 */ /* 0x100fe400078e0097 */
[----:B------:R-:W-:-:S02]  /*1d90*/  IMAD.MOV.U32 R124, RZ, RZ, R151 ;  /* 0x000000ffff7c7224 */ /* 0x000fc400078e0097 */
[--C-:B------:R-:W-:Y:S02]  /*1da0*/  IMAD.MOV.U32 R123, RZ, RZ, R151.reuse ;  /* 0x000000ffff7b7224 */ /* 0x100fe400078e0097 */
[--C-:B------:R-:W-:Y:S02]  /*1db0*/  IMAD.MOV.U32 R121, RZ, RZ, R151.reuse ;  /* 0x000000ffff797224 */ /* 0x100fe400078e0097 */
[--C-:B------:R-:W-:Y:S02]  /*1dc0*/  IMAD.MOV.U32 R120, RZ, RZ, R151.reuse ;  /* 0x000000ffff787224 */ /* 0x100fe400078e0097 */
[--C-:B------:R-:W-:Y:S02]  /*1dd0*/  IMAD.MOV.U32 R119, RZ, RZ, R151.reuse ;  /* 0x000000ffff777224 */ /* 0x100fe400078e0097 */
[--C-:B------:R-:W-:Y:S02]  /*1de0*/  IMAD.MOV.U32 R118, RZ, RZ, R151.reuse ;  /* 0x000000ffff767224 */ /* 0x100fe400078e0097 */
[----:B------:R-:W-:Y:S01]  /*1df0*/  IMAD.MOV.U32 R117, RZ, RZ, R151 ;  /* 0x000000ffff757224 */ /* 0x000fe200078e0097 */
[----:B------:R-:W-:-:S02]  /*1e00*/  WARPGROUP.DEPBAR.LE gsb0, 0x0 ;  /* 0x00008000000079c5 */ /* 0x000fc40000010000 */
[----:B------:R-:W-:Y:S01]  /*1e10*/  WARPGROUP.ARRIVE ;  /* 0x00000000000079c5 */ /* 0x000fe20000000000 */
[--C-:B------:R-:W-:Y:S02]  /*1e20*/  IMAD.MOV.U32 R116, RZ, RZ, R151.reuse ;  /* 0x000000ffff747224 */ /* 0x100fe400078e0097 */
[--C-:B------:R-:W-:Y:S02]  /*1e30*/  IMAD.MOV.U32 R114, RZ, RZ, R151.reuse ;  /* 0x000000ffff727224 */ /* 0x100fe400078e0097 */
[--C-:B------:R-:W-:Y:S01]  /*1e40*/  IMAD.MOV.U32 R113, RZ, RZ, R151.reuse ;  /* 0x000000ffff717224 */ /* 0x100fe200078e0097 */
[----:B------:R-:W-:Y:S01]  /*1e50*/  HGMMA.64x16x16.F32.BF16 R40, gdesc[UR8], RZ, !UPT, gsb0 ;  /* 0x00200000082879f0 */ /* 0x000fe2000c0018ff */
[----:B------:R-:W-:Y:S01]  /*1e60*/  UIADD3 UR8, UR61, 0x200, URZ ;  /* 0x000002003d087890 */ /* 0x000fe2000fffe03f */
[--C-:B------:R-:W-:Y:S01]  /*1e70*/  IMAD.MOV.U32 R112, RZ, RZ, R151.reuse ;  /* 0x000000ffff707224 */ /* 0x100fe200078e0097 */
[----:B------:R-:W-:Y:S01]  /*1e80*/  UIADD3 UR10, UR61, 0x2, URZ ;  /* 0x000000023d0a7890 */ /* 0x000fe2000fffe03f */
[--C-:B------:R-:W-:Y:S01]  /*1e90*/  IMAD.MOV.U32 R111, RZ, RZ, R151.reuse ;  /* 0x000000ffff6f7224 */ /* 0x100fe200078e0097 */
[----:B------:R-:W-:Y:S01]  /*1ea0*/  UMOV UR9, UR21 ;  /* 0x0000001500097c82 */ /* 0x000fe20008000000 */
[----:B------:R-:W-:Y:S01]  /*1eb0*/  UMOV UR11, 0x40000040 ;  /* 0x40000040000b7882 */ /* 0x000fe20000000000 */
[--C-:B------:R-:W-:Y:S01]  /*1ec0*/  IMAD.MOV.U32 R110, RZ, RZ, R151.reuse ;  /* 0x000000ffff6e7224 */ /* 0x100fe200078e0097 */
[----:B------:R-:W-:Y:S01]  /*1ed0*/  UMOV UR18, UR8 ;  /* 0x0000000800127c82 */ /* 0x000fe20008000000 */
[----:B------:R-:W-:Y:S01]  /*1ee0*/  UMOV UR8, UR20 ;  /* 0x0000001400087c82 */ /* 0x000fe20008000000 */
        /* <DEDUP_REMOVED lines=20> */
[--C-:B------:R-:W-:Y:S01]  /*2030*/  IMAD.MOV.U32 R82, RZ, RZ, R151.reuse ;  /* 0x000000ffff527224 */ /* 0x100fe200078e0097 */
[----:B------:R-:W-:Y:S02]  /*2040*/  WARPGROUP.DEPBAR.LE gsb0, 0x0 ;  /* 0x00008000000079c5 */ /* 0x000fe40000010000 */
        /* <DEDUP_REMOVED lines=9> */
[----:B------:R-:W-:Y:S01]  /*20e0*/  UIADD3 UR14, UR61, 0x280, URZ ;  /* 0x000002803d0e7890 */ /* 0x000fe2000fffe03f */
[--C-:B------:R-:W-:Y:S01]  /*20f0*/  IMAD.MOV.U32 R68, RZ, RZ, R151.reuse ;  /* 0x000000ffff447224 */ /* 0x100fe200078e0097 */
[----:B------:R-:W-:Y:S01]  /*2100*/  UMOV UR15, 0x40000040 ;  /* 0x40000040000f7882 */ /* 0x000fe20000000000 */
[----:B------:R-:W-:Y:S01]  /*2110*/  IMAD.MOV.U32 R64, RZ, RZ, R151 ;  /* 0x000000ffff407224 */ /* 0x000fe200078e0097 */
[----:B------:R-:W-:-:S02]  /*2120*/  WARPGROUP.DEPBAR.LE gsb0, 0x0 ;  /* 0x00008000000079c5 */ /* 0x000fc40000010000 */
[----:B------:R-:W-:-:S06]  /*2130*/  WARPGROUP.ARRIVE ;  /* 0x00000000000079c5 */ /* 0x000fcc0000000000 */
[----:B------:R-:W-:Y:S01]  /*2140*/  HGMMA.64x16x16.F32.BF16 R24, gdesc[UR16], RZ, !UPT, gsb0 ;  /* 0x00200000101879f0 */ /* 0x000fe2000c0018ff */
[----:B------:R-:W-:Y:S02]  /*2150*/  UIADD3 UR16, UR6, 0x402, URZ ;  /* 0x0000040206107890 */ /* 0x000fe4000fffe03f */
[----:B------:R-:W-:Y:S01]  /*2160*/  UIADD3 UR18, UR61, 0x282, URZ ;  /* 0x000002823d127890 */ /* 0x000fe2000fffe03f */
[----:B------:R-:W-:Y:S01]  /*2170*/  UMOV UR17, 0x40000040 ;  /* 0x4000004000117882 */ /* 0x000fe20000000000 */
[----:B------:R-:W-:Y:S01]  /*2180*/  UMOV UR19, 0x40000040 ;  /* 0x4000004000137882 */ /* 0x000fe20000000000 */
[----:B------:R-:W-:Y:S02]  /*2190*/  WARPGROUP.DEPBAR.LE gsb0, 0x0 ;  /* 0x00008000000079c5 */ /* 0x000fe40000010000 */
[----:B------:R-:W-:-:S06]  /*21a0*/  WARPGROUP.ARRIVE ;  /* 0x00000000000079c5 */ /* 0x000fcc0000000000 */
[----:B------:R-:W-:Y:S01]  /*21b0*/  HGMMA.64x16x16.F32.BF16 R56, gdesc[UR8], R56, gsb0 ;  /* 0x00200000083879f0 */ /* 0x000fe20008001838 */
[----:B------:R-:W-:Y:S01]  /*21c0*/  UIADD3 UR10, UR61, 0x82, URZ ;  /* 0x000000823d0a7890 */ /* 0x000fe2000fffe03f */
[----:B------:R-:W-:Y:S01]  /*21d0*/  UMOV UR8, UR20 ;  /* 0x0000001400087c82 */ /* 0x000fe20008000000 */
[----:B------:R-:W-:Y:S01]  /*21e0*/  UMOV UR9, UR21 ;  /* 0x0000001500097c82 */ /* 0x000fe20008000000 */
        /* <DEDUP_REMOVED lines=18> */
[----:B------:R-:W-:Y:S01]  /*2310*/  UMOV UR8, UR20 ;  /* 0x0000001400087c82 */ /* 0x000fe20008000000 */
[----:B------:R-:W-:Y:S01]  /*2320*/  UMOV UR9, UR21 ;  /* 0x0000001500097c82 */ /* 0x000fe20008000000 */
[----:B------:R-:W-:Y:S01]  /*2330*/  UMOV UR10, UR4 ;  /* 0x00000004000a7c82 */ /* 0x000fe20008000000 */
[----:B------:R-:W-:Y:S01]  /*2340*/  UMOV UR11, 0x40000040 ;  /* 0x40000040000b7882 */ /* 0x000fe20000000000 */
[----:B------:R-:W-:Y:S01]  /*2350*/  UMOV UR4, UR7 ;  /* 0x0000000700047c82 */ /* 0x000fe20008000000 */
[----:B------:R-:W-:Y:S02]  /*2360*/  UIADD3 UR7, UR61, 0x204, URZ ;  /* 0x000002043d077890 */ /* 0x000fe4000fffe03f */
[----:B------:R-:W-:Y:S01]  /*2370*/  UIADD3 UR20, UR6, 0x404, URZ ;  /* 0x0000040406147890 */ /* 0x000fe2000fffe03f */
[----:B------:R-:W-:Y:S01]  /*2380*/  UMOV UR21, 0x40000040 ;  /* 0x4000004000157882 */ /* 0x000fe20000000000 */
[----:B------:R-:W-:-:S02]  /*2390*/  WARPGROUP.DEPBAR.LE gsb0, 0x0 ;  /* 0x00008000000079c5 */ /* 0x000fc40000010000 */
[----:B------:R-:W-:-:S06]  /*23a0*/  WARPGROUP.ARRIVE ;  /* 0x00000000000079c5 */ /* 0x000fcc0000000000 */
[----:B------:R-:W-:Y:S01]  /*23b0*/  HGMMA.64x16x16.F32.BF16 R24, gdesc[UR8], R24, gsb0 ;  /* 0x00200000081879f0 */ /* 0x000fe20008001818 */
[----:B------:R-:W-:Y:S01]  /*23c0*/  UMOV UR8, UR4 ;  /* 0x0000000400087c82 */ /* 0x000fe20008000000 */
[----:B------:R-:W-:Y:S01]  /*23d0*/  UMOV UR9, UR5 ;  /* 0x0000000500097c82 */ /* 0x000fe20008000000 */
[----:B------:R-:W-:Y:S01]  /*23e0*/  UMOV UR10, UR12 ;  /* 0x0000000c000a7c82 */ /* 0x000fe20008000000 */
[----:B------:R-:W-:Y:S01]  /*23f0*/  UMOV UR11, 0x40000040 ;  /* 0x40000040000b7882 */ /* 0x000fe20000000000 */
[----:B------:R-:W-:Y:S01]  /*2400*/  UIADD3 UR12, UR6, 0x6, URZ ;  /* 0x00000006060c7890 */ /* 0x000fe2000fffe03f */
        /* <DEDUP_REMOVED lines=32> */
[----:B------:R-:W-:Y:S01]  /*2610*/  UMOV UR8, UR12 ;  /* 0x0000000c00087c82 */ /* 0x000fe20008000000 */
[----:B------:R-:W-:Y:S01]  /*2620*/  UMOV UR9, 0x40000040 ;  /* 0x4000004000097882 */ /* 0x000fe20000000000 */
[----:B------:R-:W-:Y:S01]  /*2630*/  UMOV UR10, UR13 ;  /* 0x0000000d000a7c82 */ /* 0x000fe20008000000 */
[----:B------:R-:W-:Y:S01]  /*2640*/  UMOV UR11, 0x40000040 ;  /* 0x40000040000b7882 */ /* 0x000fe20000000000 */
[----:B------:R-:W-:Y:S01]  /*2650*/  UIADD3 UR12, UR6, 0x400, URZ ;  /* 0x00000400060c7890 */ /* 0x000fe2000fffe03f */
[----:B------:R-:W-:Y:S01]  /*2660*/  UMOV UR13, 0x40000040 ;  /* 0x40000040000d7882 */ /* 0x000fe20000000000 */
[----:B------:R-:W-:Y:S02]  /*2670*/  WARPGROUP.DEPBAR.LE gsb0, 0x0 ;  /* 0x00008000000079c5 */ /* 0x000fe40000010000 */
[----:B------:R-:W-:-:S06]  /*2680*/  WARPGROUP.ARRIVE ;  /* 0x00000000000079c5 */ /* 0x000fcc0000000000 */
[----:B------:R-:W-:Y:S01]  /*2690*/  HGMMA.64x16x16.F32.BF16 R56, gdesc[UR8], R56, gsb0 ;  /* 0x00200000083879f0 */ /* 0x000fe20008001838 */
        /* <DEDUP_REMOVED lines=15> */
[----:B------:R-:W-:Y:S01]  /*2790*/  UMOV UR10, UR7 ;  /* 0x00000007000a7c82 */ /* 0x000fe20008000000 */
[----:B------:R-:W-:Y:S01]  /*27a0*/  UMOV UR11, 0x40000040 ;  /* 0x40000040000b7882 */ /* 0x000fe20000000000 */
[----:B------:R-:W-:Y:S01]  /*27b0*/  UIADD3 UR7, UR61, 0x480, URZ ;  /* 0x000004803d077890 */ /* 0x000fe2000fffe03f */
[----:B------:R-:W-:Y:S02]  /*27c0*/  WARPGROUP.DEPBAR.LE gsb0, 0x0 ;  /* 0x00008000000079c5 */ /* 0x000fe40000010000 */
[----:B------:R-:W-:-:S06]  /*27d0*/  WARPGROUP.ARRIVE ;  /* 0x00000000000079c5 */ /* 0x000fcc0000000000 */
[----:B------:R-:W-:Y:S01]  /*27e0*/  HGMMA.64x16x16.F32.BF16 R24, gdesc[UR8], R24, gsb0 ;  /* 0x00200000081879f0 */ /* 0x000fe20008001818 */
[----:B------:R-:W-:Y:S02]  /*27f0*/  UMOV UR11, 0x40000040 ;  /* 0x40000040000b7882 */ /* 0x000fe40000000000 */
[----:B------:R-:W-:Y:S01]  /*2800*/  UMOV UR57, UR11 ;  /* 0x0000000b00397c82 */ /* 0x000fe20008000000 */
[----:B------:R-:W-:Y:S01]  /*2810*/  IMAD.U32 R11, RZ, RZ, UR11 ;  /* 0x0000000bff0b7e24 */ /* 0x000fe2000f8e00ff */
        /* <DEDUP_REMOVED lines=23> */
[----:B------:R-:W-:Y:S03]  /*2990*/  HGMMA.64x16x16.F32.BF16 R24, gdesc[UR12], R24, gsb0 ;  /* 0x002000000c1879f0 */ /* 0x000fe60008001818 */
        /* <DEDUP_REMOVED lines=212> */
[----:B------:R-:W-:Y:S02]  /*36e0*/  UIADD3 UR7, UR6, 0xc06, URZ ;  /* 0x00000c0606077890 */ /* 0x000fe4000fffe03f */
[----:B------:R-:W-:-:S05]  /*36f0*/  UIADD3 UR6, UR61, 0x984, URZ ;  /* 0x000009843d067890 */ /* 0x000fca000fffe03f */
[----:B------:R-:W-:Y:S02]  /*3700*/  UMOV UR10, UR7 ;  /* 0x00000007000a7c82 */ /* 0x000fe40008000000 */
[----:B------:R-:W-:Y:S01]  /*3710*/  UMOV UR56, UR10 ;  /* 0x0000000a00387c82 */ /* 0x000fe20008000000 */
[----:B------:R-:W-:Y:S01]  /*3720*/  IMAD.U32 R10, RZ, RZ, UR10 ;  /* 0x0000000aff0a7e24 */ /* 0x000fe2000f8e00ff */
        /* <DEDUP_REMOVED lines=23> */
[----:B------:R-:W-:Y:S02]  /*38a0*/  ULDC UR6, c[0x0][0x988] ;  /* 0x0002620000067ab9 */ /* 0x000fe40000000800 */
[----:B-1----:R-:W-:Y:S01]  /*38b0*/  MOV R2, UR6 ;  /* 0x0000000600027c02 */ /* 0x002fe20008000f00 */
[----:B------:R-:W-:Y:S02]  /*38c0*/  WARPGROUP.DEPBAR.LE gsb0, 0x0 ;  /* 0x00008000000079c5 */ /* 0x000fe40000010000 */
[----:B------:R-:W-:-:S06]  /*38d0*/  WARPGROUP.ARRIVE ;  /* 0x00000000000079c5 */ /* 0x000fcc0000000000 */
[----:B------:R-:W-:Y:S03]  /*38e0*/  HGMMA.64x16x16.F32.BF16 R24, gdesc[UR52], R24, gsb0 ;  /* 0x00200000341879f0 */ /* 0x000fe60008001818 */
        /* <DEDUP_REMOVED lines=8> */
[----:B------:R-:W-:Y:S01]  /*3970*/  WARPGROUP.ARRIVE ;  /* 0x00000000000079c5 */ /* 0x000fe20000000000 */
[----:B------:R-:W-:Y:S01]  /*3980*/  FSEL R7, R58, -INF , P6 ;  /* 0xff8000003a077808 */ /* 0x000fe20003000000 */
[----:B------:R-:W-:Y:S01]  /*3990*/  IMAD.MOV.U32 R58, RZ, RZ, R151 ;  /* 0x000000ffff3a7224 */ /* 0x000fe200078e0097 */
[----:B------:R-:W-:-:S02]  /*39a0*/  FSEL R59, R59, -INF , P5 ;  /* 0xff8000003b3b7808 */ /* 0x000fc40002800000 */
[----:B------:R-:W-:Y:S01]  /*39b0*/  FSEL R21, R62, -INF , P4 ;  /* 0xff8000003e157808 */ /* 0x000fe20002000000 */
[----:B------:R-:W-:Y:S01]  /*39c0*/  HGMMA.64x16x16.F32.BF16 R48, gdesc[UR56], R48, gsb0 ;  /* 0x00200000383079f0 */ /* 0x000fe20008001830 */
[----:B------:R-:W-:Y:S01]  /*39d0*/  UIADD3 UR58, UR61, 0x886, URZ ;  /* 0x000008863d3a7890 */ /* 0x000fe2000fffe03f */
[----:B------:R-:W-:Y:S01]  /*39e0*/  FMNMX.FTZ R0, R7, R59, !PT ;  /* 0x0000003b07007209 */ /* 0x000fe20007810000 */
[----:B------:R-:W-:Y:S01]  /*39f0*/  UMOV UR56, UR10 ;  /* 0x0000000a00387c82 */ /* 0x000fe20008000000 */
[----:B------:R-:W-:Y:S01]  /*3a00*/  UMOV UR57, UR11 ;  /* 0x0000000b00397c82 */ /* 0x000fe20008000000 */
[----:B------:R-:W-:Y:S01]  /*3a10*/  UMOV UR59, 0x40000040 ;  /* 0x40000040003b7882 */ /* 0x000fe20000000000 */
[----:B------:R-:W-:Y:S01]  /*3a20*/  FSEL R63, R63, -INF , P3 ;  /* 0xff8000003f3f7808 */ /* 0x000fe20001800000 */
[--C-:B------:R-:W-:Y:S01]  /*3a30*/  IMAD.MOV.U32 R62, RZ, RZ, R151.reuse ;  /* 0x000000ffff3e7224 */ /* 0x100fe200078e0097 */
[----:B------:R-:W-:Y:S02]  /*3a40*/  FMNMX.FTZ R0, R21, R0, !PT ;  /* 0x0000000015007209 */ /* 0x000fe40007810000 */
[----:B------:R-:W-:Y:S01]  /*3a50*/  FSEL R3, R56, -INF , P6 ;  /* 0xff80000038037808 */ /* 0x000fe20003000000 */
[----:B------:R-:W-:Y:S01]  /*3a60*/  IMAD.MOV.U32 R56, RZ, RZ, R151 ;  /* 0x000000ffff387224 */ /* 0x000fe200078e0097 */
[----:B------:R-:W-:-:S02]  /*3a70*/  ISETP.GT.AND P6, PT, R19, 0x11, PT ;  /* 0x000000111300780c */ /* 0x000fc40003fc4270 */
[----:B------:R-:W-:Y:S02]  /*3a80*/  FMNMX.FTZ R0, R63, R0, !PT ;  /* 0x000000003f007209 */ /* 0x000fe40007810000 */
[----:B------:R-:W-:Y:S02]  /*3a90*/  FSEL R57, R57, -INF , P5 ;  /* 0xff80000039397808 */ /* 0x000fe40002800000 */
[C---:B------:R-:W-:Y:S02]  /*3aa0*/  ISETP.GT.AND P5, PT, R19.reuse, 0x18, PT ;  /* 0x000000181300780c */ /* 0x040fe40003fa4270 */
[----:B------:R-:W-:Y:S01]  /*3ab0*/  FSEL R15, R60, -INF , P4 ;  /* 0xff8000003c0f7808 */ /* 0x000fe20002000000 */
[----:B------:R-:W-:Y:S01]  /*3ac0*/  IMAD.MOV.U32 R60, RZ, RZ, R151 ;  /* 0x000000ffff3c7224 */ /* 0x000fe200078e0097 */
[----:B------:R-:W-:Y:S02]  /*3ad0*/  ISETP.GT.AND P4, PT, R19, 0x19, PT ;  /* 0x000000191300780c */ /* 0x000fe40003f84270 */
[----:B------:R-:W-:-:S02]  /*3ae0*/  FSEL R61, R61, -INF , P3 ;  /* 0xff8000003d3d7808 */ /* 0x000fc40001800000 */
[----:B------:R-:W-:Y:S01]  /*3af0*/  ISETP.GT.AND P3, PT, R19, 0x20, PT ;  /* 0x000000201300780c */ /* 0x000fe20003f64270 */
[----:B------:R-:W-:Y:S02]  /*3b00*/  WARPGROUP.DEPBAR.LE gsb0, 0x0 ;  /* 0x00008000000079c5 */ /* 0x000fe40000010000 */
[----:B------:R-:W-:Y:S01]  /*3b10*/  WARPGROUP.ARRIVE ;  /* 0x00000000000079c5 */ /* 0x000fe20000000000 */
[----:B------:R-:W-:Y:S01]  /*3b20*/  FSEL R65, R50, -INF , P2 ;  /* 0xff80000032417808 */ /* 0x000fe20001000000 */
[--C-:B------:R-:W-:Y:S01]  /*3b30*/  IMAD.MOV.U32 R50, RZ, RZ, R151.reuse ;  /* 0x000000ffff327224 */ /* 0x100fe200078e0097 */
[----:B------:R-:W-:Y:S02]  /*3b40*/  FSEL R51, R51, -INF , P6 ;  /* 0xff80000033337808 */ /* 0x000fe40003000000 */
[----:B------:R-:W-:Y:S01]  /*3b50*/  FMNMX.FTZ R0, R65, R0, !PT ;  /* 0x0000000041007209 */ /* 0x000fe20007810000 */
[----:B------:R-:W-:Y:S01]  /*3b60*/  HGMMA.64x16x16.F32.BF16 R40, gdesc[UR56], R40, gsb0 ;  /* 0x00200000382879f0 */ /* 0x000fe20008001828 */
[----:B------:R-:W-:Y:S01]  /*3b70*/  UIADD3 UR58, UR61, 0x906, URZ ;  /* 0x000009063d3a7890 */ /* 0x000fe2000fffe03f */
[----:B------:R-:W-:Y:S01]  /*3b80*/  FSEL R67, R54, -INF , P5 ;  /* 0xff80000036437808 */ /* 0x000fe20002800000 */
[----:B------:R-:W-:Y:S01]  /*3b90*/  UMOV UR56, UR10 ;  /* 0x0000000a00387c82 */ /* 0x000fe20008000000 */
[----:B------:R-:W-:Y:S01]  /*3ba0*/  UMOV UR57, UR11 ;  /* 0x0000000b00397c82 */ /* 0x000fe20008000000 */
[----:B------:R-:W-:Y:S01]  /*3bb0*/  UMOV UR59, 0x40000040 ;  /* 0x40000040003b7882 */ /* 0x000fe20000000000 */
[----:B------:R-:W-:Y:S01]  /*3bc0*/  FMNMX.FTZ R0, R51, R0, !PT ;  /* 0x0000000033007209 */ /* 0x000fe20007810000 */
[----:B------:R-:W-:Y:S01]  /*3bd0*/  IMAD.MOV.U32 R54, RZ, RZ, R151 ;  /* 0x000000ffff367224 */ /* 0x000fe200078e0097 */
[----:B------:R-:W-:-:S02]  /*3be0*/  FSEL R55, R55, -INF , P4 ;  /* 0xff80000037377808 */ /* 0x000fc40002000000 */
[----:B------:R-:W-:Y:S02]  /*3bf0*/  FMNMX.FTZ R0, R67, R0, !PT ;  /* 0x0000000043007209 */ /* 0x000fe40007810000 */
[----:B------:R-:W-:Y:S01]  /*3c00*/  FSEL R23, R48, -INF , P2 ;  /* 0xff80000030177808 */ /* 0x000fe20001000000 */
[----:B------:R-:W-:Y:S01]  /*3c10*/  IMAD.MOV.U32 R48, RZ, RZ, R151 ;  /* 0x000000ffff307224 */ /* 0x000fe200078e0097 */
[----:B------:R-:W-:Y:S02]  /*3c20*/  ISETP.GT.AND P2, PT, R19, 0x21, PT ;  /* 0x000000211300780c */ /* 0x000fe40003f44270 */
[----:B------:R-:W-:Y:S02]  /*3c30*/  FMNMX.FTZ R0, R55, R0, !PT ;  /* 0x0000000037007209 */ /* 0x000fe40007810000 */
[----:B------:R-:W-:Y:S02]  /*3c40*/  FSEL R49, R49, -INF , P6 ;  /* 0xff80000031317808 */ /* 0x000fe40003000000 */
[----:B------:R-:W-:-:S02]  /*3c50*/  ISETP.GT.AND P6, PT, R19, 0x28, PT ;  /* 0x000000281300780c */ /* 0x000fc40003fc4270 */
[----:B------:R-:W-:Y:S02]  /*3c60*/  FSEL R53, R53, -INF , P4 ;  /* 0xff80000035357808 */ /* 0x000fe40002000000 */
[----:B------:R-:W-:Y:S01]  /*3c70*/  ISETP.GT.AND P4, PT, R19, 0x30, PT ;  /* 0x000000301300780c */ /* 0x000fe20003f84270 */
[----:B------:R-:W-:Y:S02]  /*3c80*/  WARPGROUP.DEPBAR.LE gsb0, 0x0 ;  /* 0x00008000000079c5 */ /* 0x000fe40000010000 */
[----:B------:R-:W-:Y:S01]  /*3c90*/  WARPGROUP.ARRIVE ;  /* 0x00000000000079c5 */ /* 0x000fe20000000000 */
[----:B------:R-:W-:Y:S01]  /*3ca0*/  FSEL R69, R42, -INF , P3 ;  /* 0xff8000002a457808 */ /* 0x000fe20001800000 */
[----:B------:R-:W-:Y:S01]  /*3cb0*/  IMAD.U32 R42, RZ, RZ, UR60 ;  /* 0x0000003cff2a7e24 */ /* 0x000fe2000f8e00ff */
        /* <DEDUP_REMOVED lines=8> */
[----:B------:R-:W-:-:S02]  /*3d40*/  ISETP.GT.AND P5, PT, R19, 0x29, PT ;  /* 0x000000291300780c */ /* 0x000fc40003fa4270 */
[----:B------:R-:W-:Y:S01]  /*3d50*/  FSEL R73, R46, -INF , P6 ;  /* 0xff8000002e497808 */ /* 0x000fe20003000000 */
[----:B------:R-:W-:Y:S01]  /*3d60*/  IMAD.MOV.U32 R46, RZ, RZ, R151 ;  /* 0x000000ffff2e7224 */ /* 0x000fe200078e0097 */
[----:B------:R-:W-:Y:S02]  /*3d70*/  FMNMX.FTZ R0, R71, R0, !PT ;  /* 0x0000000047007209 */ /* 0x000fe40007810000 */
[----:B------:R-:W-:Y:S02]  /*3d80*/  FSEL R75, R47, -INF , P5 ;  /* 0xff8000002f4b7808 */ /* 0x000fe40002800000 */
[----:B------:R-:W-:Y:S02]  /*3d90*/  FMNMX.FTZ R0, R73, R0, !PT ;  /* 0x0000000049007209 */ /* 0x000fe40007810000 */
[----:B------:R-:W-:Y:S02]  /*3da0*/  FSEL R47, R40, -INF , P3 ;  /* 0xff800000282f7808 */ /* 0x000fe40001800000 */
[----:B------:R-:W-:-:S02]  /*3db0*/  ISETP.GT.AND P3, PT, R19, 0x31, PT ;  /* 0x000000311300780c */ /* 0x000fc40003f64270 */
[----:B------:R-:W-:Y:S02]  /*3dc0*/  FMNMX.FTZ R0, R75, R0, !PT ;  /* 0x000000004b007209 */ /* 0x000fe40007810000 */
[----:B------:R-:W-:Y:S02]  /*3dd0*/  FSEL R41, R41, -INF , P2 ;  /* 0xff80000029297808 */ /* 0x000fe40001000000 */
[----:B------:R-:W-:Y:S02]  /*3de0*/  ISETP.GT.AND P2, PT, R19, 0x38, PT ;  /* 0x000000381300780c */ /* 0x000fe40003f44270 */
[----:B------:R-:W-:Y:S02]  /*3df0*/  FSEL R45, R45, -INF , P5 ;  /* 0xff8000002d2d7808 */ /* 0x000fe40002800000 */
[----:B------:R-:W-:Y:S02]  /*3e00*/  ISETP.GT.AND P5, PT, R19, 0x40, PT ;  /* 0x000000401300780c */ /* 0x000fe40003fa4270 */
[----:B------:R-:W-:Y:S01]  /*3e10*/  MOV R52, R151 ;  /* 0x0000009700347202 */ /* 0x000fe20000000f00 */
[----:B------:R-:W-:-:S02]  /*3e20*/  WARPGROUP.DEPBAR.LE gsb0, 0x0 ;  /* 0x00008000000079c5 */ /* 0x000fc40000010000 */
[----:B------:R-:W-:Y:S01]  /*3e30*/  WARPGROUP.ARRIVE ;  /* 0x00000000000079c5 */ /* 0x000fe20000000000 */
[----:B------:R-:W-:Y:S02]  /*3e40*/  FSEL R77, R34, -INF , P4 ;  /* 0xff800000224d7808 */ /* 0x000fe40002000000 */
[----:B------:R-:W-:Y:S02]  /*3e50*/  FSEL R79, R35, -INF , P3 ;  /* 0xff800000234f7808 */ /* 0x000fe40001800000 */
[----:B------:R-:W-:Y:S01]  /*3e60*/  FMNMX.FTZ R0, R77, R0, !PT ;  /* 0x000000004d007209 */ /* 0x000fe20007810000 */
[----:B------:R-:W-:Y:S01]  /*3e70*/  HGMMA.64x16x16.F32.BF16 R24, gdesc[UR56], R24, gsb0 ;  /* 0x00200000381879f0 */ /* 0x000fe20008001818 */
[----:B------:R-:W-:Y:S01]  /*3e80*/  FSEL R35, R44, -INF , P6 ;  /* 0xff8000002c237808 */ /* 0x000fe20003000000 */
[----:B------:R-:W-:Y:S01]  /*3e90*/  IMAD.MOV.U32 R44, RZ, RZ, R151 ;  /* 0x000000ffff2c7224 */ /* 0x000fe200078e0097 */
[----:B------:R-:W-:Y:S02]  /*3ea0*/  ISETP.GT.AND P6, PT, R19, 0x39, PT ;  /* 0x000000391300780c */ /* 0x000fe40003fc4270 */
[----:B------:R-:W-:-:S02]  /*3eb0*/  FSEL R81, R38, -INF , P2 ;  /* 0xff80000026517808 */ /* 0x000fc40001000000 */
[----:B------:R-:W-:Y:S02]  /*3ec0*/  FMNMX.FTZ R0, R79, R0, !PT ;  /* 0x000000004f007209 */ /* 0x000fe40007810000 */
[----:B------:R-:W-:Y:S02]  /*3ed0*/  FSEL R83, R39, -INF , P6 ;  /* 0xff80000027537808 */ /* 0x000fe40003000000 */
[----:B------:R-:W-:Y:S02]  /*3ee0*/  FMNMX.FTZ R0, R81, R0, !PT ;  /* 0x0000000051007209 */ /* 0x000fe40007810000 */
[----:B------:R-:W-:Y:S02]  /*3ef0*/  FSEL R39, R32, -INF , P4 ;  /* 0xff80000020277808 */ /* 0x000fe40002000000 */
[----:B------:R-:W-:Y:S02]  /*3f00*/  ISETP.GT.AND P4, PT, R19, 0x41, PT ;  /* 0x000000411300780c */ /* 0x000fe40003f84270 */
[----:B------:R-:W-:-:S02]  /*3f10*/  FMNMX.FTZ R0, R83, R0, !PT ;  /* 0x0000000053007209 */ /* 0x000fc40007810000 */
[----:B------:R-:W-:Y:S02]  /*3f20*/  FSEL R33, R33, -INF , P3 ;  /* 0xff80000021217808 */ /* 0x000fe40001800000 */
[----:B------:R-:W-:Y:S02]  /*3f30*/  ISETP.GT.AND P3, PT, R19, 0x48, PT ;  /* 0x000000481300780c */ /* 0x000fe40003f64270 */
[----:B------:R-:W-:Y:S01]  /*3f40*/  FSEL R37, R37, -INF , P6 ;  /* 0xff80000025257808 */ /* 0x000fe20003000000 */
[----:B------:R-:W-:Y:S02]  /*3f50*/  WARPGROUP.DEPBAR.LE gsb0, 0x0 ;  /* 0x00008000000079c5 */ /* 0x000fe40000010000 */
[----:B------:R-:W-:Y:S02]  /*3f60*/  FSEL R85, R26, -INF , P5 ;  /* 0xff8000001a557808 */ /* 0x000fe40002800000 */
[----:B------:R-:W-:Y:S02]  /*3f70*/  FSEL R87, R27, -INF , P4 ;  /* 0xff8000001b577808 */ /* 0x000fe40002000000 */
[----:B------:R-:W-:-:S02]  /*3f80*/  FMNMX.FTZ R0, R85, R0, !PT ;  /* 0x0000000055007209 */ /* 0x000fc40007810000 */
[----:B------:R-:W-:Y:S02]  /*3f90*/  FSEL R27, R36, -INF , P2 ;  /* 0xff800000241b7808 */ /* 0x000fe40001000000 */
[----:B------:R-:W-:Y:S02]  /*3fa0*/  ISETP.GT.AND P2, PT, R19, 0x49, PT ;  /* 0x000000491300780c */ /* 0x000fe40003f44270 */
[----:B------:R-:W-:Y:S02]  /*3fb0*/  FSEL R89, R30, -INF , P3 ;  /* 0xff8000001e597808 */ /* 0x000fe40001800000 */
[----:B------:R-:W-:Y:S02]  /*3fc0*/  FMNMX.FTZ R0, R87, R0, !PT ;  /* 0x0000000057007209 */ /* 0x000fe40007810000 */
[----:B------:R-:W-:Y:S02]  /*3fd0*/  FSEL R31, R31, -INF , P2 ;  /* 0xff8000001f1f7808 */ /* 0x000fe40001000000 */
[----:B------:R-:W-:-:S02]  /*3fe0*/  FMNMX.FTZ R0, R89, R0, !PT ;  /* 0x0000000059007209 */ /* 0x000fc40007810000 */
[----:B------:R-:W-:Y:S02]  /*3ff0*/  FSEL R25, R25, -INF , P4 ;  /* 0xff80000019197808 */ /* 0x000fe40002000000 */
[----:B------:R-:W-:Y:S02]  /*4000*/  FMNMX.FTZ R8, R31, R0, !PT ;  /* 0x000000001f087209 */ /* 0x000fe40007810000 */
[----:B------:R-:W-:-:S03]  /*4010*/  FSEL R29, R29, -INF , P2 ;  /* 0xff8000001d1d7808 */ /* 0x000fc60001000000 */
[----:B------:R-:W0:Y:S02]  /*4020*/  SHFL.BFLY PT, R19, R8, 0x2, 0x1f ;  /* 0x0c401f0008137f89 */ /* 0x000e2400000e0000 */
[----:B0-----:R-:W-:-:S05]  /*4030*/  FMNMX.FTZ R19, R8, R19, !PT ;  /* 0x0000001308137209 */ /* 0x001fca0007810000 */
[----:B------:R-:W0:Y:S02]  /*4040*/  SHFL.BFLY PT, R6, R19, 0x1, 0x1f ;  /* 0x0c201f0013067f89 */ /* 0x000e2400000e0000 */
[----:B0-----:R-:W-:Y:S02]  /*4050*/  FMNMX.FTZ R6, R19, R6, !PT ;  /* 0x0000000613067209 */ /* 0x001fe40007810000 */
[----:B------:R-:W-:Y:S02]  /*4060*/  FSEL R19, R24, -INF , P5 ;  /* 0xff80000018137808 */ /* 0x000fe40002800000 */
[C---:B------:R-:W-:Y:S01]  /*4070*/  FSETP.NEU.FTZ.AND P0, PT, R6.reuse, -INF , PT ;  /* 0xff8000000600780b */ /* 0x040fe20003f1d000 */
[----:B------:R-:W-:-:S05]  /*4080*/  FMUL.FTZ R0, R6, R2 ;  /* 0x0000000206007220 */ /* 0x000fca0000410000 */
[----:B------:R-:W-:Y:S02]  /*4090*/  FSEL R14, R0, RZ, P0 ;  /* 0x000000ff000e7208 */ /* 0x000fe40000000000 */
[----:B------:R-:W-:Y:S02]  /*40a0*/  FMNMX.FTZ R0, R3, R57, !PT ;  /* 0x0000003903007209 */ /* 0x000fe40007810000 */
[----:B------:R-:W-:Y:S01]  /*40b0*/  ISETP.NE.AND P0, PT, R20, RZ, PT ;  /* 0x000000ff1400720c */ /* 0x000fe20003f05270 */
[--C-:B------:R-:W-:Y:S01]  /*40c0*/  FFMA.FTZ R21, R21, R2, -R14.reuse ;  /* 0x0000000215157223 */ /* 0x100fe2000001080e */
[----:B------:R-:W-:Y:S01]  /*40d0*/  FMNMX.FTZ R0, R15, R0, !PT ;  /* 0x000000000f007209 */ /* 0x000fe20007810000 */
[-CC-:B------:R-:W-:Y:S01]  /*40e0*/  FFMA.FTZ R7, R7, R2.reuse, -R14.reuse ;  /* 0x0000000207077223 */ /* 0x180fe2000001080e */
[--C-:B------:R-:W-:Y:S01]  /*40f0*/  FFMA.FTZ R59, R59, R2, -R14.reuse ;  /* 0x000000023b3b7223 */ /* 0x100fe2000001080e */
[----:B------:R0:W-:Y:S01]  /*4100*/  MUFU.EX2 R211, R21 ;  /* 0x0000001500d37308 */ /* 0x0001e20000000800 */
[----:B------:R-:W-:Y:S01]  /*4110*/  FMNMX.FTZ R0, R61, R0, !PT ;  /* 0x000000003d007209 */ /* 0x000fe20007810000 */
[-CC-:B------:R-:W-:Y:S01]  /*4120*/  FFMA.FTZ R63, R63, R2.reuse, -R14.reuse ;  /* 0x000000023f3f7223 */ /* 0x180fe2000001080e */
[-CC-:B------:R-:W-:Y:S01]  /*4130*/  FFMA.FTZ R65, R65, R2.reuse, -R14.reuse ;  /* 0x0000000241417223 */ /* 0x180fe2000001080e */
[--C-:B------:R-:W-:Y:S01]  /*4140*/  FFMA.FTZ R51, R51, R2, -R14.reuse ;  /* 0x0000000233337223 */ /* 0x100fe2000001080e */
[----:B------:R-:W-:Y:S01]  /*4150*/  FMNMX.FTZ R0, R23, R0, !PT ;  /* 0x0000000017007209 */ /* 0x000fe20007810000 */
[-CC-:B------:R-:W-:Y:S01]  /*4160*/  FFMA.FTZ R67, R67, R2.reuse, -R14.reuse ;  /* 0x0000000243437223 */ /* 0x180fe2000001080e */
[--C-:B------:R-:W-:Y:S01]  /*4170*/  FFMA.FTZ R55, R55, R2, -R14.reuse ;  /* 0x0000000237377223 */ /* 0x100fe2000001080e */
[----:B------:R-:W-:Y:S01]  /*4180*/  MUFU.EX2 R209, R7 ;  /* 0x0000000700d17308 */ /* 0x000fe20000000800 */
[----:B------:R-:W-:Y:S01]  /*4190*/  FMNMX.FTZ R0, R49, R0, !PT ;  /* 0x0000000031007209 */ /* 0x000fe20007810000 */
[-CC-:B------:R-:W-:Y:S01]  /*41a0*/  FFMA.FTZ R69, R69, R2.reuse, -R14.reuse ;  /* 0x0000000245457223 */ /* 0x180fe2000001080e */
[----:B0-----:R-:W-:Y:S01]  /*41b0*/  FSEL R21, R28, -INF , P3 ;  /* 0xff8000001c157808 */ /* 0x001fe20001800000 */
        /* <DEDUP_REMOVED lines=16> */
[----:B------:R-:W-:Y:S01]  /*42c0*/  FFMA.FTZ R14, R31, R2, -R14 ;  /* 0x000000021f0e7223 */ /* 0x000fe2000001080e */
[----:B------:R-:W-:-:S02]  /*42d0*/  FMNMX.FTZ R0, R35, R0, !PT ;  /* 0x0000000023007209 */ /* 0x000fc40007810000 */
[----:B0-----:R-:W-:Y:S01]  /*42e0*/  MOV R59, R151 ;  /* 0x00000097003b7202 */ /* 0x001fe20000000f00 */
[----:B------:R-:W-:Y:S01]  /*42f0*/  MUFU.EX2 R65, R65 ;  /* 0x0000004100417308 */ /* 0x000fe20000000800 */
[----:B------:R-:W-:Y:S01]  /*4300*/  FMNMX.FTZ R0, R45, R0, !PT ;  /* 0x000000002d007209 */ /* 0x000fe20007810000 */
[----:B-1----:R-:W-:-:S03]  /*4310*/  IMAD.MOV.U32 R63, RZ, RZ, R151 ;  /* 0x000000ffff3f7224 */ /* 0x002fc600078e0097 */
[----:B------:R-:W-:-:S03]  /*4320*/  FMNMX.FTZ R0, R39, R0, !PT ;  /* 0x0000000027007209 */ /* 0x000fc60007810000 */
[----:B------:R0:W1:Y:S01]  /*4330*/  MUFU.EX2 R24, R51 ;  /* 0x0000003300187308 */ /* 0x0000620000000800 */
[----:B------:R-:W-:-:S04]  /*4340*/  FMNMX.FTZ R0, R33, R0, !PT ;  /* 0x0000000021007209 */ /* 0x000fc80007810000 */
[----:B------:R-:W-:-:S03]  /*4350*/  FMNMX.FTZ R0, R27, R0, !PT ;  /* 0x000000001b007209 */ /* 0x000fc60007810000 */
[----:B------:R-:W-:Y:S01]  /*4360*/  MUFU.EX2 R67, R67 ;  /* 0x0000004300437308 */ /* 0x000fe20000000800 */
[----:B------:R-:W-:Y:S01]  /*4370*/  FMNMX.FTZ R0, R37, R0, !PT ;  /* 0x0000000025007209 */ /* 0x000fe20007810000 */
[----:B0-----:R-:W-:-:S03]  /*4380*/  IMAD.MOV.U32 R51, RZ, RZ, R151 ;  /* 0x000000ffff337224 */ /* 0x001fc600078e0097 */
[----:B------:R-:W-:-:S03]  /*4390*/  FMNMX.FTZ R0, R19, R0, !PT ;  /* 0x0000000013007209 */ /* 0x000fc60007810000 */
[----:B------:R0:W2:Y:S01]  /*43a0*/  MUFU.EX2 R28, R55 ;  /* 0x00000037001c7308 */ /* 0x0000a20000000800 */
[----:B------:R-:W-:Y:S02]  /*43b0*/  FMNMX.FTZ R0, R25, R0, !PT ;  /* 0x0000000019007209 */ /* 0x000fe40007810000 */
[----:B-1----:R-:W-:Y:S02]  /*43c0*/  F2FP.BF16.F32.PACK_AB R205, R24, R65 ;  /* 0x0000004118cd723e */ /* 0x002fe400000010ff */
[----:B------:R-:W-:-:S03]  /*43d0*/  FMNMX.FTZ R0, R21, R0, !PT ;  /* 0x0000000015007209 */ /* 0x000fc60007810000 */
[----:B------:R-:W-:Y:S01]  /*43e0*/  MUFU.EX2 R69, R69 ;  /* 0x0000004500457308 */ /* 0x000fe20000000800 */
[----:B------:R-:W-:Y:S01]  /*43f0*/  FMNMX.FTZ R0, R29, R0, !PT ;  /* 0x000000001d007209 */ /* 0x000fe20007810000 */
[----:B0-----:R-:W-:-:S04]  /*4400*/  IMAD.MOV.U32 R55, RZ, RZ, R151 ;  /* 0x000000ffff377224 */ /* 0x001fc800078e0097 */
[----:B------:R-:W0:Y:S02]  /*4410*/  SHFL.BFLY PT, R7, R0, 0x2, 0x1f ;  /* 0x0c401f0000077f89 */ /* 0x000e2400000e0000 */
[----:B------:R-:W-:Y:S01]  /*4420*/  MUFU.EX2 R40, R14 ;  /* 0x0000000e00287308 */ /* 0x000fe20000000800 */
[----:B--2---:R-:W-:-:S07]  /*4430*/  F2FP.BF16.F32.PACK_AB R207, R28, R67 ;  /* 0x000000431ccf723e */ /* 0x004fce00000010ff */
[----:B------:R1:W2:Y:S08]  /*4440*/  MUFU.EX2 R30, R71 ;  /* 0x00000047001e7308 */ /* 0x0002b00000000800 */
[----:B------:R-:W-:Y:S01]  /*4450*/  MUFU.EX2 R73, R73 ;  /* 0x0000004900497308 */ /* 0x000fe20000000800 */
[----:B-1----:R-:W-:Y:S01]  /*4460*/  IMAD.MOV.U32 R71, RZ, RZ, R151 ;  /* 0x000000ffff477224 */ /* 0x002fe200078e0097 */
[----:B0-----:R-:W-:-:S06]  /*4470*/  FMNMX.FTZ R8, R0, R7, !PT ;  /* 0x0000000700087209 */ /* 0x001fcc0007810000 */
[----:B------:R0:W1:Y:S01]  /*4480*/  MUFU.EX2 R32, R75 ;  /* 0x0000004b00207308 */ /* 0x0000620000000800 */
[----:B--2---:R-:W-:Y:S01]  /*4490*/  F2FP.BF16.F32.PACK_AB R201, R30, R69 ;  /* 0x000000451ec9723e */ /* 0x004fe200000010ff */
[----:B------:R-:W2:Y:S06]  /*44a0*/  SHFL.BFLY PT, R7, R8, 0x1, 0x1f ;  /* 0x0c201f0008077f89 */ /* 0x000eac00000e0000 */
[----:B------:R-:W-:Y:S01]  /*44b0*/  MUFU.EX2 R77, R77 ;  /* 0x0000004d004d7308 */ /* 0x000fe20000000800 */
[----:B0-----:R-:W-:-:S07]  /*44c0*/  IMAD.MOV.U32 R75, RZ, RZ, R151 ;  /* 0x000000ffff4b7224 */ /* 0x001fce00078e0097 */
[----:B------:R0:W3:Y:S01]  /*44d0*/  MUFU.EX2 R34, R79 ;  /* 0x0000004f00227308 */ /* 0x0000e20000000800 */
[----:B-1----:R-:W-:-:S07]  /*44e0*/  F2FP.BF16.F32.PACK_AB R203, R32, R73 ;  /* 0x0000004920cb723e */ /* 0x002fce00000010ff */
[----:B------:R-:W-:Y:S01]  /*44f0*/  MUFU.EX2 R81, R81 ;  /* 0x0000005100517308 */ /* 0x000fe20000000800 */
[----:B0-----:R-:W-:Y:S01]  /*4500*/  IMAD.MOV.U32 R79, RZ, RZ, R151 ;  /* 0x000000ffff4f7224 */ /* 0x001fe200078e0097 */
[----:B--2---:R-:W-:-:S04]  /*4510*/  FMNMX.FTZ R7, R8, R7, !PT ;  /* 0x0000000708077209 */ /* 0x004fc80007810000 */
[C---:B------:R-:W-:Y:S01]  /*4520*/  FSETP.NEU.FTZ.AND P2, PT, R7.reuse, -INF , PT ;  /* 0xff8000000700780b */ /* 0x040fe20003f5d000 */
[----:B------:R-:W-:Y:S01]  /*4530*/  FMUL.FTZ R0, R7, R2 ;  /* 0x0000000207007220 */ /* 0x000fe20000410000 */
[----:B------:R0:W-:Y:S01]  /*4540*/  MUFU.EX2 R36, R83 ;  /* 0x0000005300247308 */ /* 0x0001e20000000800 */
[----:B---3--:R-:W-:-:S03]  /*4550*/  F2FP.BF16.F32.PACK_AB R197, R34, R77 ;  /* 0x0000004d22c5723e */ /* 0x008fc600000010ff */
[----:B------:R-:W-:Y:S01]  /*4560*/  FSEL R8, R0, RZ, P2 ;  /* 0x000000ff00087208 */ /* 0x000fe20001000000 */
[----:B------:R-:W-:Y:S01]  /*4570*/  FADD.FTZ R0, R209, R20 ;  /* 0x00000014d1007221 */ /* 0x000fe20000010000 */
[----:B------:R-:W-:Y:S01]  /*4580*/  F2FP.BF16.F32.PACK_AB R209, R20, R209 ;  /* 0x000000d114d1723e */ /* 0x000fe200000010ff */
[----:B------:R-:W-:Y:S01]  /*4590*/  VIADD R20, R22, 0xfffffffe ;  /* 0xfffffffe16147836 */ /* 0x000fe20000000000 */
[----:B------:R-:W-:Y:S01]  /*45a0*/  MUFU.EX2 R85, R85 ;  /* 0x0000005500557308 */ /* 0x000fe20000000800 */
[-CC-:B------:R-:W-:Y:S01]  /*45b0*/  FFMA.FTZ R3, R3, R2.reuse, -R8.reuse ;  /* 0x0000000203037223 */ /* 0x180fe20000010808 */
[-CC-:B------:R-:W-:Y:S01]  /*45c0*/  FFMA.FTZ R57, R57, R2.reuse, -R8.reuse ;  /* 0x0000000239397223 */ /* 0x180fe20000010808 */
[-CC-:B------:R-:W-:Y:S01]  /*45d0*/  FFMA.FTZ R15, R15, R2.reuse, -R8.reuse ;  /* 0x000000020f0f7223 */ /* 0x180fe20000010808 */
[-CC-:B------:R-:W-:Y:S01]  /*45e0*/  FFMA.FTZ R61, R61, R2.reuse, -R8.reuse ;  /* 0x000000023d3d7223 */ /* 0x180fe20000010808 */
[-C--:B------:R-:W-:Y:S01]  /*45f0*/  FFMA.FTZ R23, R23, R2.reuse, -R8 ;  /* 0x0000000217177223 */ /* 0x080fe20000010808 */
[----:B------:R-:W-:Y:S01]  /*4600*/  FADD.FTZ R31, R211, R0 ;  /* 0x00000000d31f7221 */ /* 0x000fe20000010000 */
[-CC-:B------:R-:W-:Y:S01]  /*4610*/  FFMA.FTZ R49, R49, R2.reuse, -R8.reuse ;  /* 0x0000000231317223 */ /* 0x180fe20000010808 */
[----:B------:R-:W-:Y:S01]  /*4620*/  MUFU.EX2 R3, R3 ;  /* 0x0000000300037308 */ /* 0x000fe20000000800 */
[-CC-:B------:R-:W-:Y:S01]  /*4630*/  FFMA.FTZ R43, R43, R2.reuse, -R8.reuse ;  /* 0x000000022b2b7223 */ /* 0x180fe20000010808 */
[----:B------:R-:W-:Y:S01]  /*4640*/  FADD.FTZ R0, R26, R31 ;  /* 0x0000001f1a007221 */ /* 0x000fe20000010000 */
[-CC-:B------:R-:W-:Y:S01]  /*4650*/  FFMA.FTZ R41, R41, R2.reuse, -R8.reuse ;  /* 0x0000000229297223 */ /* 0x180fe20000010808 */
[-CC-:B------:R-:W-:Y:S01]  /*4660*/  FFMA.FTZ R53, R53, R2.reuse, -R8.reuse ;  /* 0x0000000235357223 */ /* 0x180fe20000010808 */
[-C--:B------:R-:W-:Y:S01]  /*4670*/  FFMA.FTZ R47, R47, R2.reuse, -R8 ;  /* 0x000000022f2f7223 */ /* 0x080fe20000010808 */
[----:B------:R-:W-:Y:S01]  /*4680*/  FADD.FTZ R31, R65, R0 ;  /* 0x00000000411f7221 */ /* 0x000fe20000010000 */
[-CC-:B------:R-:W-:Y:S01]  /*4690*/  FFMA.FTZ R35, R35, R2.reuse, -R8.reuse ;  /* 0x0000000223237223 */ /* 0x180fe20000010808 */
[----:B------:R-:W1:Y:S01]  /*46a0*/  MUFU.EX2 R208, R57 ;  /* 0x0000003900d07308 */ /* 0x000e620000000800 */
[-CC-:B------:R-:W-:Y:S01]  /*46b0*/  FFMA.FTZ R45, R45, R2.reuse, -R8.reuse ;  /* 0x000000022d2d7223 */ /* 0x180fe20000010808 */
[----:B------:R-:W-:Y:S01]  /*46c0*/  FADD.FTZ R14, R24, R31 ;  /* 0x0000001f180e7221 */ /* 0x000fe20000010000 */
[-CC-:B------:R-:W-:Y:S01]  /*46d0*/  FFMA.FTZ R39, R39, R2.reuse, -R8.reuse ;  /* 0x0000000227277223 */ /* 0x180fe20000010808 */
[-CC-:B------:R-:W-:Y:S01]  /*46e0*/  FFMA.FTZ R33, R33, R2.reuse, -R8.reuse ;  /* 0x0000000221217223 */ /* 0x180fe20000010808 */
[-CC-:B------:R-:W-:Y:S01]  /*46f0*/  FFMA.FTZ R27, R27, R2.reuse, -R8.reuse ;  /* 0x000000021b1b7223 */ /* 0x180fe20000010808 */
[-CC-:B------:R-:W-:Y:S01]  /*4700*/  FFMA.FTZ R37, R37, R2.reuse, -R8.reuse ;  /* 0x0000000225257223 */ /* 0x180fe20000010808 */
[-CC-:B------:R-:W-:Y:S01]  /*4710*/  FFMA.FTZ R19, R19, R2.reuse, -R8.reuse ;  /* 0x0000000213137223 */ /* 0x180fe20000010808 */
[----:B------:R-:W2:Y:S01]  /*4720*/  MUFU.EX2 R15, R15 ;  /* 0x0000000f000f7308 */ /* 0x000ea20000000800 */
[-CC-:B------:R-:W-:Y:S01]  /*4730*/  FFMA.FTZ R25, R25, R2.reuse, -R8.reuse ;  /* 0x0000000219197223 */ /* 0x180fe20000010808 */
[-CC-:B------:R-:W-:Y:S01]  /*4740*/  FFMA.FTZ R21, R21, R2.reuse, -R8.reuse ;  /* 0x0000000215157223 */ /* 0x180fe20000010808 */
[----:B------:R-:W-:Y:S01]  /*4750*/  FFMA.FTZ R8, R29, R2, -R8 ;  /* 0x000000021d087223 */ /* 0x000fe20000010808 */
[----:B------:R-:W-:Y:S01]  /*4760*/  ISETP.GE.AND P2, PT, R20, R17, PT ;  /* 0x000000111400720c */ /* 0x000fe20003f46270 */
[--C-:B0-----:R-:W-:Y:S01]  /*4770*/  IMAD.MOV.U32 R83, RZ, RZ, R151.reuse ;  /* 0x000000ffff537224 */ /* 0x101fe200078e0097 */
[----:B------:R-:W-:Y:S01]  /*4780*/  F2FP.BF16.F32.PACK_AB R211, R26, R211 ;  /* 0x000000d31ad3723e */ /* 0x000fe200000010ff */
[--C-:B------:R-:W-:Y:S01]  /*4790*/  IMAD.MOV.U32 R65, RZ, RZ, R151.reuse ;  /* 0x000000ffff417224 */ /* 0x100fe200078e0097 */
[----:B------:R0:W3:Y:S01]  /*47a0*/  MUFU.EX2 R210, R61 ;  /* 0x0000003d00d27308 */ /* 0x0000e20000000800 */
[----:B-1----:R-:W-:Y:S01]  /*47b0*/  FADD.FTZ R0, R3, R208 ;  /* 0x000000d003007221 */ /* 0x002fe20000010000 */
[----:B------:R-:W-:Y:S01]  /*47c0*/  F2FP.BF16.F32.PACK_AB R199, R36, R81 ;  /* 0x0000005124c7723e */ /* 0x000fe200000010ff */
[--C-:B------:R-:W-:Y:S01]  /*47d0*/  IMAD.MOV.U32 R57, RZ, RZ, R151.reuse ;  /* 0x000000ffff397224 */ /* 0x100fe200078e0097 */
[----:B------:R-:W-:Y:S01]  /*47e0*/  F2FP.BF16.F32.PACK_AB R208, R208, R3 ;  /* 0x00000003d0d0723e */ /* 0x000fe200000010ff */
[----:B------:R-:W-:Y:S01]  /*47f0*/  IMAD.MOV.U32 R3, RZ, RZ, 0x3f800000 ;  /* 0x3f800000ff037424 */ /* 0x000fe200078e00ff */
[----:B------:R-:W-:Y:S01]  /*4800*/  MOV R24, R151 ;  /* 0x0000009700187202 */ /* 0x000fe20000000f00 */
[--C-:B------:R-:W-:Y:S01]  /*4810*/  IMAD.MOV.U32 R26, RZ, RZ, R151.reuse ;  /* 0x000000ffff1a7224 */ /* 0x100fe200078e0097 */
[----:B------:R-:W1:Y:S01]  /*4820*/  MUFU.EX2 R23, R23 ;  /* 0x0000001700177308 */ /* 0x000e620000000800 */
[----:B--2---:R-:W-:Y:S01]  /*4830*/  FADD.FTZ R31, R15, R0 ;  /* 0x000000000f1f7221 */ /* 0x004fe20000010000 */
[----:B0-----:R-:W-:-:S06]  /*4840*/  IMAD.MOV.U32 R61, RZ, RZ, R151 ;  /* 0x000000ffff3d7224 */ /* 0x001fcc00078e0097 */
[----:B------:R0:W2:Y:S01]  /*4850*/  MUFU.EX2 R204, R49 ;  /* 0x0000003100cc7308 */ /* 0x0000a20000000800 */
[C---:B---3--:R-:W-:Y:S01]  /*4860*/  FADD.FTZ R0, R210.reuse, R31 ;  /* 0x0000001fd2007221 */ /* 0x048fe20000010000 */
[----:B------:R-:W-:-:S06]  /*4870*/  F2FP.BF16.F32.PACK_AB R210, R210, R15 ;  /* 0x0000000fd2d2723e */ /* 0x000fcc00000010ff */
[----:B------:R-:W3:Y:S01]  /*4880*/  MUFU.EX2 R43, R43 ;  /* 0x0000002b002b7308 */ /* 0x000ee20000000800 */
[----:B-1----:R-:W-:Y:S01]  /*4890*/  FADD.FTZ R31, R23, R0 ;  /* 0x00000000171f7221 */ /* 0x002fe20000010000 */
[----:B------:R-:W-:Y:S02]  /*48a0*/  @!P1 VIADD R0, R42, 0x38840 ;  /* 0x000388402a009836 */ /* 0x000fe40000000000 */
[----:B0-----:R-:W-:-:S03]  /*48b0*/  IMAD.MOV.U32 R49, RZ, RZ, R151 ;  /* 0x000000ffff317224 */ /* 0x001fc600078e0097 */
[----:B------:R-:W-:Y:S01]  /*48c0*/  @!P1 PRMT R0, RZ, 0x654, R0 ;  /* 0x00000654ff009816 */ /* 0x000fe20000000000 */
[----:B------:R0:W-:Y:S03]  /*48d0*/  MUFU.EX2 R200, R41 ;  /* 0x0000002900c87308 */ /* 0x0001e60000000800 */
[----:B------:R1:W-:Y:S05]  /*48e0*/  @!P1 SYNCS.ARRIVE.TRANS64.RED.A1T0 RZ, [R0+URZ], RZ ;  /* 0x000000ff00ff99a7 */ /* 0x0003ea000810043f */
[----:B------:R4:W1:Y:S01]  /*48f0*/  MUFU.EX2 R206, R53 ;  /* 0x0000003500ce7308 */ /* 0x0008620000000800 */
[----:B0-----:R-:W-:Y:S01]  /*4900*/  FADD.FTZ R41, R67, R14 ;  /* 0x0000000e43297221 */ /* 0x001fe20000010000 */
[----:B------:R-:W-:-:S03]  /*4910*/  IMAD.MOV.U32 R67, RZ, RZ, R151 ;  /* 0x000000ffff437224 */ /* 0x000fc600078e0097 */
[----:B------:R-:W-:Y:S01]  /*4920*/  FADD.FTZ R14, R28, R41 ;  /* 0x000000291c0e7221 */ /* 0x000fe20000010000 */
[----:B------:R-:W-:Y:S02]  /*4930*/  IMAD.MOV.U32 R28, RZ, RZ, R151 ;  /* 0x000000ffff1c7224 */ /* 0x000fe400078e0097 */
[----:B------:R-:W0:Y:S01]  /*4940*/  MUFU.EX2 R47, R47 ;  /* 0x0000002f002f7308 */ /* 0x000e220000000800 */
[----:B------:R-:W-:Y:S01]  /*4950*/  FADD.FTZ R41, R69, R14 ;  /* 0x0000000e45297221 */ /* 0x000fe20000010000 */
[C---:B--2---:R-:W-:Y:S01]  /*4960*/  FADD.FTZ R14, R204.reuse, R31 ;  /* 0x0000001fcc0e7221 */ /* 0x044fe20000010000 */
[----:B------:R-:W-:Y:S01]  /*4970*/  F2FP.BF16.F32.PACK_AB R204, R204, R23 ;  /* 0x00000017cccc723e */ /* 0x000fe200000010ff */
[----:B------:R-:W-:Y:S02]  /*4980*/  IMAD.MOV.U32 R69, RZ, RZ, R151 ;  /* 0x000000ffff457224 */ /* 0x000fe400078e0097 */
[----:B------:R-:W-:Y:S01]  /*4990*/  FADD.FTZ R42, R30, R41 ;  /* 0x000000291e2a7221 */ /* 0x000fe20000010000 */
[----:B---3--:R-:W-:Y:S01]  /*49a0*/  FADD.FTZ R31, R43, R14 ;  /* 0x0000000e2b1f7221 */ /* 0x008fe20000010000 */
[--C-:B----4-:R-:W-:Y:S01]  /*49b0*/  IMAD.MOV.U32 R53, RZ, RZ, R151.reuse ;  /* 0x000000ffff357224 */ /* 0x110fe200078e0097 */
[----:B------:R-:W2:Y:S01]  /*49c0*/  MUFU.EX2 R35, R35 ;  /* 0x0000002300237308 */ /* 0x000ea20000000800 */
[----:B------:R-:W-:-:S02]  /*49d0*/  IMAD.MOV.U32 R41, RZ, RZ, R151 ;  /* 0x000000ffff297224 */ /* 0x000fc400078e0097 */
[C---:B-1----:R-:W-:Y:S01]  /*49e0*/  FADD.FTZ R0, R206.reuse, R31 ;  /* 0x0000001fce007221 */ /* 0x042fe20000010000 */
[----:B------:R-:W-:Y:S01]  /*49f0*/  F2FP.BF16.F32.PACK_AB R206, R206, R43 ;  /* 0x0000002bcece723e */ /* 0x000fe200000010ff */
[--C-:B------:R-:W-:Y:S02]  /*4a00*/  IMAD.MOV.U32 R43, RZ, RZ, R151.reuse ;  /* 0x000000ffff2b7224 */ /* 0x100fe400078e0097 */
[----:B------:R-:W-:Y:S01]  /*4a10*/  IMAD.MOV.U32 R30, RZ, RZ, R151 ;  /* 0x000000ffff1e7224 */ /* 0x000fe200078e0097 */
[----:B------:R1:W3:Y:S01]  /*4a20*/  MUFU.EX2 R202, R45 ;  /* 0x0000002d00ca7308 */ /* 0x0002e20000000800 */
[----:B0-----:R-:W-:-:S04]  /*4a30*/  FADD.FTZ R31, R47, R0 ;  /* 0x000000002f1f7221 */ /* 0x001fc80000010000 */
[C---:B------:R-:W-:Y:S01]  /*4a40*/  FADD.FTZ R0, R200.reuse, R31 ;  /* 0x0000001fc8007221 */ /* 0x040fe20000010000 */
[----:B------:R-:W-:Y:S01]  /*4a50*/  F2FP.BF16.F32.PACK_AB R200, R200, R47 ;  /* 0x0000002fc8c8723e */ /* 0x000fe200000010ff */
[----:B------:R-:W-:Y:S01]  /*4a60*/  IMAD.MOV.U32 R47, RZ, RZ, R151 ;  /* 0x000000ffff2f7224 */ /* 0x000fe200078e0097 */
[----:B------:R-:W0:Y:S01]  /*4a70*/  MUFU.EX2 R39, R39 ;  /* 0x0000002700277308 */ /* 0x000e220000000800 */
[----:B--2---:R-:W-:Y:S01]  /*4a80*/  FADD.FTZ R29, R35, R0 ;  /* 0x00000000231d7221 */ /* 0x004fe20000010000 */
[----:B-1----:R-:W-:-:S06]  /*4a90*/  MOV R45, R151 ;  /* 0x00000097002d7202 */ /* 0x002fcc0000000f00 */
[----:B------:R1:W2:Y:S01]  /*4aa0*/  MUFU.EX2 R196, R33 ;  /* 0x0000002100c47308 */ /* 0x0002a20000000800 */
[C---:B---3--:R-:W-:Y:S01]  /*4ab0*/  FADD.FTZ R0, R202.reuse, R29 ;  /* 0x0000001dca007221 */ /* 0x048fe20000010000 */
[----:B------:R-:W-:Y:S01]  /*4ac0*/  F2FP.BF16.F32.PACK_AB R202, R202, R35 ;  /* 0x00000023caca723e */ /* 0x000fe200000010ff */
[----:B------:R-:W-:-:S05]  /*4ad0*/  IMAD.MOV.U32 R35, RZ, RZ, R151 ;  /* 0x000000ffff237224 */ /* 0x000fca00078e0097 */
[----:B------:R-:W3:Y:S01]  /*4ae0*/  MUFU.EX2 R27, R27 ;  /* 0x0000001b001b7308 */ /* 0x000ee20000000800 */
[----:B-1----:R-:W-:Y:S01]  /*4af0*/  FADD.FTZ R33, R73, R42 ;  /* 0x0000002a49217221 */ /* 0x002fe20000010000 */
[----:B0-----:R-:W-:Y:S01]  /*4b00*/  FADD.FTZ R29, R39, R0 ;  /* 0x00000000271d7221 */ /* 0x001fe20000010000 */
[----:B------:R-:W-:Y:S01]  /*4b10*/  MOV R73, R151 ;  /* 0x0000009700497202 */ /* 0x000fe20000000f00 */
[----:B------:R-:W-:Y:S02]  /*4b20*/  IMAD.MOV.U32 R42, RZ, RZ, R151 ;  /* 0x000000ffff2a7224 */ /* 0x000fe400078e0097 */
[----:B------:R-:W-:Y:S01]  /*4b30*/  FADD.FTZ R14, R32, R33 ;  /* 0x00000021200e7221 */ /* 0x000fe20000010000 */
[----:B------:R-:W-:Y:S01]  /*4b40*/  IMAD.MOV.U32 R32, RZ, RZ, R151 ;  /* 0x000000ffff207224 */ /* 0x000fe200078e0097 */
[----:B------:R0:W-:Y:S02]  /*4b50*/  MUFU.EX2 R198, R37 ;  /* 0x0000002500c67308 */ /* 0x0001e40000000800 */
[----:B------:R-:W-:Y:S01]  /*4b60*/  FADD.FTZ R33, R77, R14 ;  /* 0x0000000e4d217221 */ /* 0x000fe20000010000 */
[C---:B--2---:R-:W-:Y:S01]  /*4b70*/  FADD.FTZ R0, R196.reuse, R29 ;  /* 0x0000001dc4007221 */ /* 0x044fe20000010000 */
[----:B------:R-:W-:Y:S01]  /*4b80*/  F2FP.BF16.F32.PACK_AB R196, R196, R39 ;  /* 0x00000027c4c4723e */ /* 0x000fe200000010ff */
[----:B------:R-:W-:-:S02]  /*4b90*/  IMAD.MOV.U32 R77, RZ, RZ, R151 ;  /* 0x000000ffff4d7224 */ /* 0x000fc400078e0097 */
[----:B------:R-:W-:Y:S01]  /*4ba0*/  FADD.FTZ R14, R34, R33 ;  /* 0x00000021220e7221 */ /* 0x000fe20000010000 */
[--C-:B------:R-:W-:Y:S01]  /*4bb0*/  IMAD.MOV.U32 R39, RZ, RZ, R151.reuse ;  /* 0x000000ffff277224 */ /* 0x100fe200078e0097 */
[----:B------:R-:W-:Y:S02]  /*4bc0*/  MUFU.EX2 R19, R19 ;  /* 0x0000001300137308 */ /* 0x000fe40000000800 */
[----:B------:R-:W-:Y:S01]  /*4bd0*/  FADD.FTZ R31, R81, R14 ;  /* 0x0000000e511f7221 */ /* 0x000fe20000010000 */
[--C-:B------:R-:W-:Y:S02]  /*4be0*/  IMAD.MOV.U32 R81, RZ, RZ, R151.reuse ;  /* 0x000000ffff517224 */ /* 0x100fe400078e0097 */
[----:B0-----:R-:W-:Y:S02]  /*4bf0*/  IMAD.MOV.U32 R37, RZ, RZ, R151 ;  /* 0x000000ffff257224 */ /* 0x001fe400078e0097 */
[----:B------:R-:W-:Y:S01]  /*4c00*/  FADD.FTZ R14, R36, R31 ;  /* 0x0000001f240e7221 */ /* 0x000fe20000010000 */
[--C-:B------:R-:W-:Y:S01]  /*4c10*/  IMAD.MOV.U32 R36, RZ, RZ, R151.reuse ;  /* 0x000000ffff247224 */ /* 0x100fe200078e0097 */
[----:B------:R0:W1:Y:S02]  /*4c20*/  MUFU.EX2 R38, R87 ;  /* 0x0000005700267308 */ /* 0x0000640000000800 */
[----:B------:R-:W-:Y:S01]  /*4c30*/  FADD.FTZ R31, R85, R14 ;  /* 0x0000000e551f7221 */ /* 0x000fe20000010000 */
[----:B------:R-:W-:-:S02]  /*4c40*/  IMAD.MOV.U32 R34, RZ, RZ, R151 ;  /* 0x000000ffff227224 */ /* 0x000fc400078e0097 */
[----:B------:R-:W-:-:S03]  /*4c50*/  IMAD.MOV.U32 R33, RZ, RZ, R151 ;  /* 0x000000ffff217224 */ /* 0x000fc600078e0097 */
[----:B------:R3:W2:Y:S01]  /*4c60*/  MUFU.EX2 R192, R25 ;  /* 0x0000001900c07308 */ /* 0x0006a20000000800 */
[----:B0-----:R-:W-:-:S07]  /*4c70*/  MOV R87, R151 ;  /* 0x0000009700577202 */ /* 0x001fce0000000f00 */
[----:B------:R-:W0:Y:S01]  /*4c80*/  MUFU.EX2 R89, R89 ;  /* 0x0000005900597308 */ /* 0x000e220000000800 */
[----:B---3--:R-:W-:Y:S01]  /*4c90*/  FADD.FTZ R25, R27, R0 ;  /* 0x000000001b197221 */ /* 0x008fe20000010000 */
[C---:B-1----:R-:W-:Y:S01]  /*4ca0*/  FADD.FTZ R14, R38.reuse, R31 ;  /* 0x0000001f260e7221 */ /* 0x042fe20000010000 */
[----:B------:R-:W-:Y:S01]  /*4cb0*/  F2FP.BF16.F32.PACK_AB R193, R38, R85 ;  /* 0x0000005526c1723e */ /* 0x000fe200000010ff */
[----:B------:R-:W-:Y:S02]  /*4cc0*/  IMAD.MOV.U32 R85, RZ, RZ, R151 ;  /* 0x000000ffff557224 */ /* 0x000fe400078e0097 */
[C---:B------:R-:W-:Y:S01]  /*4cd0*/  FADD.FTZ R0, R198.reuse, R25 ;  /* 0x00000019c6007221 */ /* 0x040fe20000010000 */
[----:B------:R-:W-:Y:S01]  /*4ce0*/  F2FP.BF16.F32.PACK_AB R198, R198, R27 ;  /* 0x0000001bc6c6723e */ /* 0x000fe200000010ff */
[----:B------:R-:W-:Y:S01]  /*4cf0*/  IMAD.MOV.U32 R27, RZ, RZ, R151 ;  /* 0x000000ffff1b7224 */ /* 0x000fe200078e0097 */
[----:B------:R-:W1:Y:S01]  /*4d00*/  MUFU.EX2 R21, R21 ;  /* 0x0000001500157308 */ /* 0x000e620000000800 */
[----:B------:R-:W-:Y:S01]  /*4d10*/  FADD.FTZ R25, R19, R0 ;  /* 0x0000000013197221 */ /* 0x000fe20000010000 */
[----:B------:R-:W-:-:S02]  /*4d20*/  MOV R38, R151 ;  /* 0x0000009700267202 */ /* 0x000fc40000000f00 */
[----:B------:R-:W-:Y:S01]  /*4d30*/  MOV R31, R151 ;  /* 0x00000097001f7202 */ /* 0x000fe20000000f00 */
[C---:B--2---:R-:W-:Y:S01]  /*4d40*/  FADD.FTZ R0, R192.reuse, R25 ;  /* 0x00000019c0007221 */ /* 0x044fe20000010000 */
[----:B------:R-:W-:Y:S01]  /*4d50*/  F2FP.BF16.F32.PACK_AB R192, R192, R19 ;  /* 0x00000013c0c0723e */ /* 0x000fe200000010ff */
[--C-:B------:R-:W-:Y:S01]  /*4d60*/  IMAD.MOV.U32 R25, RZ, RZ, R151.reuse ;  /* 0x000000ffff197224 */ /* 0x100fe200078e0097 */
[----:B------:R-:W2:Y:S01]  /*4d70*/  MUFU.EX2 R8, R8 ;  /* 0x0000000800087308 */ /* 0x000ea20000000800 */
[----:B0-----:R-:W-:Y:S01]  /*4d80*/  FADD.FTZ R29, R89, R14 ;  /* 0x0000000e591d7221 */ /* 0x001fe20000010000 */
[C---:B------:R-:W-:Y:S01]  /*4d90*/  F2FP.BF16.F32.PACK_AB R195, R40.reuse, R89 ;  /* 0x0000005928c3723e */ /* 0x040fe200000010ff */
[----:B------:R-:W-:Y:S02]  /*4da0*/  IMAD.MOV.U32 R89, RZ, RZ, R151 ;  /* 0x000000ffff597224 */ /* 0x000fe400078e0097 */
[----:B------:R-:W-:Y:S01]  /*4db0*/  FADD.FTZ R14, R40, R29 ;  /* 0x0000001d280e7221 */ /* 0x000fe20000010000 */
[----:B------:R-:W-:-:S02]  /*4dc0*/  IMAD.MOV.U32 R40, RZ, RZ, R151 ;  /* 0x000000ffff287224 */ /* 0x000fc400078e0097 */
[----:B------:R-:W-:Y:S02]  /*4dd0*/  IMAD.MOV.U32 R29, RZ, RZ, R151 ;  /* 0x000000ffff1d7224 */ /* 0x000fe400078e0097 */
[----:B-1----:R-:W-:Y:S01]  /*4de0*/  FADD.FTZ R15, R21, R0 ;  /* 0x00000000150f7221 */ /* 0x002fe20000010000 */
[----:B------:R-:W-:-:S03]  /*4df0*/  IMAD.MOV.U32 R0, RZ, RZ, 0x3f800000 ;  /* 0x3f800000ff007424 */ /* 0x000fc600078e00ff */
[C---:B--2---:R-:W-:Y:S01]  /*4e00*/  FADD.FTZ R15, R8.reuse, R15 ;  /* 0x0000000f080f7221 */ /* 0x044fe20000010000 */
[----:B------:R-:W-:Y:S01]  /*4e10*/  F2FP.BF16.F32.PACK_AB R194, R8, R21 ;  /* 0x0000001508c2723e */ /* 0x000fe200000010ff */
[----:B------:R-:W-:Y:S01]  /*4e20*/  IMAD.MOV.U32 R8, RZ, RZ, RZ ;  /* 0x000000ffff087224 */ /* 0x000fe200078e00ff */
[----:B------:R-:W-:Y:S06]  /*4e30*/  @!P2 BRA `(.L_x_19) ;  /* 0x0000003c009ca947 */ /* 0x000fec0003800000 */
[----:B------:R-:W-:Y:S01]  /*4e40*/  UMOV UR6, URZ ;  /* 0x0000003f00067c82 */ /* 0x000fe20008000000 */
[----:B------:R-:W-:Y:S01]  /*4e50*/  IMAD.MOV.U32 R19, RZ, RZ, R6 ;  /* 0x000000ffff137224 */ /* 0x000fe200078e0006 */
[----:B------:R-:W-:Y:S01]  /*4e60*/  CS2R R150, SRZ ;  /* 0x0000000000967805 */ /* 0x000fe2000001ff00 */
[----:B------:R-:W-:Y:S01]  /*4e70*/  IMAD.MOV.U32 R21, RZ, RZ, R7 ;  /* 0x000000ffff157224 */ /* 0x000fe200078e0007 */
[----:B------:R-:W-:Y:S01]  /*4e80*/  CS2R R146, SRZ ;  /* 0x0000000000927805 */ /* 0x000fe2000001ff00 */
[----:B------:R-:W-:Y:S01]  /*4e90*/  IMAD.MOV.U32 R22, RZ, RZ, RZ ;  /* 0x000000ffff167224 */ /* 0x000fe200078e00ff */
[----:B------:R-:W-:Y:S01]  /*4ea0*/  CS2R R142, SRZ ;  /* 0x00000000008e7805 */ /* 0x000fe2000001ff00 */
[----:B------:R-:W-:Y:S01]  /*4eb0*/  IMAD.MOV.U32 R0, RZ, RZ, 0x3f800000 ;  /* 0x3f800000ff007424 */ /* 0x000fe200078e00ff */
[----:B------:R-:W-:Y:S01]  /*4ec0*/  CS2R R138, SRZ ;  /* 0x00000000008a7805 */ /* 0x000fe2000001ff00 */
[----:B------:R-:W-:Y:S01]  /*4ed0*/  IMAD.MOV.U32 R3, RZ, RZ, 0x3f800000 ;  /* 0x3f800000ff037424 */ /* 0x000fe200078e00ff */
        /* <DEDUP_REMOVED lines=60> */
[----:B------:R-:W-:-:S07]  /*52a0*/  IMAD.U32 R214, RZ, RZ, UR6 ;  /* 0x00000006ffd67e24 */ /* 0x000fce000f8e00ff */
.L_x_28:
[----:B------:R-:W-:-:S13]  /*52b0*/  R2UR UR6, R214 ;  /* 0x00000000d60672ca */ /* 0x000fda00000e0000 */
[----:B------:R-:W-:-:S04]  /*52c0*/  UIADD3 UR6, UR6, 0x1, URZ ;  /* 0x0000000106067890 */ /* 0x000fc8000fffe03f */
[----:B------:R-:W-:-:S04]  /*52d0*/  UISETP.NE.AND UP0, UPT, UR6, 0x2, UPT ;  /* 0x000000020600788c */ /* 0x000fc8000bf05270 */
[----:B------:R-:W-:Y:S02]  /*52e0*/  USEL UR7, URZ, 0x1, UP0 ;  /* 0x000000013f077887 */ /* 0x000fe40008000000 */
[----:B------:R-:W-:-:S04]  /*52f0*/  USEL UR6, UR6, URZ, UP0 ;  /* 0x0000003f06067287 */ /* 0x000fc80008000000 */
[----:B------:R-:W-:Y:S02]  /*5300*/  LOP3.LUT R8, R22, UR7, RZ, 0x3c, !PT ;  /* 0x0000000716087c12 */ /* 0x000fe4000f8e3cff */
[----:B------:R-:W-:Y:S01]  /*5310*/  MOV R9, UR6 ;  /* 0x0000000600097c02 */ /* 0x000fe20008000f00 */
[----:B------:R-:W-:Y:S06]  /*5320*/  @!P0 BRA `(.L_x_20) ;  /* 0x0000000000048947 */ /* 0x000fec0003800000 */
[----:B------:R-:W-:Y:S01]  /*5330*/  BPT.TRAP 0x1 ;  /* 0x000000040000795c */ /* 0x000fe20000300000 */
.L_x_20:
[----:B------:R-:W-:Y:S02]  /*5340*/  R2UR UR7, R16 ;  /* 0x00000000100772ca */ /* 0x000fe400000e0000 */
[----:B------:R-:W-:-:S11]  /*5350*/  SHF.L.U32 R2, R8, 0x1f, RZ ;  /* 0x0000001f08027819 */ /* 0x000fd600000006ff */
[----:B------:R-:W-:-:S06]  /*5360*/  ULEA UR6, UR6, UR7, 0x3 ;  /* 0x0000000706067291 */ /* 0x000fcc000f8e183f */
[----:B------:R-:W-:-:S03]  /*5370*/  IMAD.U32 R215, RZ, RZ, UR6 ;  /* 0x00000006ffd77e24 */ /* 0x000fc6000f8e00ff */
[----:B------:R0:W1:Y:S01]  /*5380*/  SYNCS.PHASECHK.TRANS64.TRYWAIT P2, [UR6+0x38830], R2 ;  /* 0x03883002ff0075a7 */ /* 0x0000620008040146 */
[----:B------:R-:W-:Y:S05]  /*5390*/  @!P0 BRA `(.L_x_21) ;  /* 0x0000000000048947 */ /* 0x000fea0003800000 */
[----:B------:R-:W-:Y:S01]  /*53a0*/  BPT.TRAP 0x1 ;  /* 0x000000040000795c */ /* 0x000fe20000300000 */
.L_x_21:
[----:B-1----:R-:W-:Y:S05]  /*53b0*/  @P2 BRA `(.L_x_22) ;  /* 0x00000000000c2947 */ /* 0x002fea0003800000 */
[----:B------:R-:W-:-:S13]  /*53c0*/  R2UR UR6, R215 ;  /* 0x00000000d70672ca */ /* 0x000fda00000e0000 */
[----:B------:R-:W1:Y:S02]  /*53d0*/  SYNCS.PHASECHK.TRANS64.TRYWAIT P2, [UR6+0x38830], R2 ;  /* 0x03883002ff0075a7 */ /* 0x000e640008040146 */
[----:B-1----:R-:W-:Y:S05]  /*53e0*/  @!P2 BRA `(.L_x_23) ;  /* 0x000000b800bca947 */ /* 0x002fea0003800000 */
.L_x_22:
[----:B------:R-:W-:Y:S01]  /*53f0*/  R2UR UR60, R9 ;  /* 0x00000000093c72ca */ /* 0x000fe200000e0000 */
[----:B------:R-:W-:Y:S01]  /*5400*/  WARPGROUP.ARRIVE ;  /* 0x00000000000079c5 */ /* 0x000fe20000000000 */
[C---:B------:R-:W-:Y:S01]  /*5410*/  R2UR UR56, R4.reuse ;  /* 0x00000000043872ca */ /* 0x040fe200000e0000 */
[----:B------:R-:W-:Y:S01]  /*5420*/  UMOV UR59, 0x40000040 ;  /* 0x40000040003b7882 */ /* 0x000fe20000000000 */
[C---:B------:R-:W-:Y:S01]  /*5430*/  R2UR UR57, R5.reuse ;  /* 0x00000000053972ca */ /* 0x040fe200000e0000 */
[----:B------:R-:W-:Y:S01]  /*5440*/  UMOV UR43, 0x40000040 ;  /* 0x40000040002b7882 */ /* 0x000fe20000000000 */
[----:B01----:R-:W-:Y:S01]  /*5450*/  MOV R2, UR41 ;  /* 0x0000002900027c02 */ /* 0x003fe20008000f00 */
[----:B------:R-:W-:Y:S01]  /*5460*/  UMOV UR47, 0x40000040 ;  /* 0x40000040002f7882 */ /* 0x000fe20000000000 */
[----:B------:R-:W-:Y:S01]  /*5470*/  MOV R6, UR40 ;  /* 0x0000002800067c02 */ /* 0x000fe20008000f00 */
[----:B------:R-:W-:Y:S01]  /*5480*/  UMOV UR51, 0x40000040 ;  /* 0x4000004000337882 */ /* 0x000fe20000000000 */
[C---:B------:R-:W-:Y:S01]  /*5490*/  R2UR UR40, R4.reuse ;  /* 0x00000000042872ca */ /* 0x040fe200000e0000 */
[----:B------:R-:W-:Y:S01]  /*54a0*/  UMOV UR55, 0x40000040 ;  /* 0x4000004000377882 */ /* 0x000fe20000000000 */
[C---:B------:R-:W-:Y:S01]  /*54b0*/  R2UR UR41, R5.reuse ;  /* 0x00000000052972ca */ /* 0x040fe200000e0000 */
[----:B------:R-:W-:Y:S01]  /*54c0*/  UIMAD UR60, UR60, 0xa00, UR61 ;  /* 0x00000a003c3c78a4 */ /* 0x000fe2000f8e023d */
[----:B------:R-:W-:Y:S01]  /*54d0*/  MOV R7, UR45 ;  /* 0x0000002d00077c02 */ /* 0x000fe20008000f00 */
[----:B------:R-:W-:Y:S01]  /*54e0*/  UMOV UR15, 0x40000040 ;  /* 0x40000040000f7882 */ /* 0x000fe20000000000 */
[----:B------:R-:W-:Y:S01]  /*54f0*/  MOV R23, UR44 ;  /* 0x0000002c00177c02 */ /* 0x000fe20008000f00 */
[----:B------:R-:W-:Y:S01]  /*5500*/  UIADD3 UR6, UR60, 0x80, URZ ;  /* 0x000000803c067890 */ /* 0x000fe2000fffe03f */
[C---:B------:R-:W-:Y:S01]  /*5510*/  R2UR UR44, R4.reuse ;  /* 0x00000000042c72ca */ /* 0x040fe200000e0000 */
[----:B------:R-:W-:Y:S01]  /*5520*/  UIADD3 UR7, UR60, 0x100, URZ ;  /* 0x000001003c077890 */ /* 0x000fe2000fffe03f */
[C---:B------:R-:W-:Y:S01]  /*5530*/  R2UR UR45, R5.reuse ;  /* 0x00000000052d72ca */ /* 0x040fe200000e0000 */
[----:B------:R-:W-:Y:S01]  /*5540*/  UMOV UR58, UR60 ;  /* 0x0000003c003a7c82 */ /* 0x000fe20008000000 */
[----:B------:R-:W-:Y:S01]  /*5550*/  MOV R152, UR49 ;  /* 0x0000003100987c02 */ /* 0x000fe20008000f00 */
[----:B------:R-:W-:Y:S01]  /*5560*/  HGMMA.64x16x16.F32.BF16 R184, gdesc[UR56], RZ, !UPT, gsb0 ;  /* 0x0020000038b879f0 */ /* 0x000fe2000c0018ff */
[----:B------:R-:W-:Y:S01]  /*5570*/  UMOV UR42, UR6 ;  /* 0x00000006002a7c82 */ /* 0x000fe20008000000 */
[----:B------:R-:W-:Y:S01]  /*5580*/  MOV R153, UR48 ;  /* 0x0000003000997c02 */ /* 0x000fe20008000f00 */
[----:B------:R-:W-:Y:S01]  /*5590*/  UMOV UR46, UR7 ;  /* 0x00000007002e7c82 */ /* 0x000fe20008000000 */
[C---:B------:R-:W-:Y:S01]  /*55a0*/  R2UR UR48, R4.reuse ;  /* 0x00000000043072ca */ /* 0x040fe200000e0000 */
[----:B------:R-:W-:Y:S01]  /*55b0*/  UIADD3 UR6, UR60, 0x180, URZ ;  /* 0x000001803c067890 */ /* 0x000fe2000fffe03f */
[C---:B------:R-:W-:Y:S01]  /*55c0*/  R2UR UR49, R5.reuse ;  /* 0x00000000053172ca */ /* 0x040fe200000e0000 */
[----:B------:R-:W-:Y:S01]  /*55d0*/  UIADD3 UR58, UR60, 0x200, URZ ;  /* 0x000002003c3a7890 */ /* 0x000fe2000fffe03f */
[----:B------:R-:W-:Y:S01]  /*55e0*/  R2UR UR56, R4 ;  /* 0x00000000043872ca */ /* 0x000fe200000e0000 */
[----:B------:R-:W-:Y:S01]  /*55f0*/  UMOV UR59, 0x40000040 ;  /* 0x40000040003b7882 */ /* 0x000fe20000000000 */
[----:B------:R-:W-:Y:S01]  /*5600*/  R2UR UR57, R5 ;  /* 0x00000000053972ca */ /* 0x000fe200000e0000 */
[----:B------:R-:W-:Y:S01]  /*5610*/  UIADD3 UR7, UR60, 0x182, URZ ;  /* 0x000001823c077890 */ /* 0x000fe2000fffe03f */
[----:B------:R-:W-:Y:S01]  /*5620*/  MOV R212, UR53 ;  /* 0x0000003500d47c02 */ /* 0x000fe20008000f00 */
[----:B------:R-:W-:Y:S01]  /*5630*/  UMOV UR50, UR6 ;  /* 0x0000000600327c82 */ /* 0x000fe20008000000 */
[----:B------:R-:W-:Y:S01]  /*5640*/  MOV R213, UR52 ;  /* 0x0000003400d57c02 */ /* 0x000fe20008000f00 */
[----:B------:R-:W-:Y:S01]  /*5650*/  UIADD3 UR6, UR60, 0x2, URZ ;  /* 0x000000023c067890 */ /* 0x000fe2000fffe03f */
[----:B------:R-:W-:Y:S01]  /*5660*/  R2UR UR52, R12 ;  /* 0x000000000c3472ca */ /* 0x000fe200000e0000 */
[----:B------:R-:W-:Y:S01]  /*5670*/  UIADD3 UR14, UR60, 0x280, URZ ;  /* 0x000002803c0e7890 */ /* 0x000fe2000fffe03f */
[----:B------:R-:W-:Y:S01]  /*5680*/  R2UR UR53, R13 ;  /* 0x000000000d3572ca */ /* 0x000fe200000e0000 */
[----:B------:R-:W-:Y:S01]  /*5690*/  UIADD3 UR18, UR60, 0x282, URZ ;  /* 0x000002823c127890 */ /* 0x000fe2000fffe03f */
[-C--:B------:R-:W-:Y:S01]  /*56a0*/  FMUL.FTZ R24, R24, R3.reuse ;  /* 0x0000000318187220 */ /* 0x080fe20000410000 */
[----:B------:R-:W-:Y:S01]  /*56b0*/  UMOV UR19, 0x40000040 ;  /* 0x4000004000137882 */ /* 0x000fe20000000000 */
[----:B------:R-:W-:Y:S01]  /*56c0*/  UMOV UR54, UR6 ;  /* 0x0000000600367c82 */ /* 0x000fe20008000000 */
[----:B------:R-:W-:Y:S01]  /*56d0*/  UIADD3 UR6, UR60, 0x102, URZ ;  /* 0x000001023c067890 */ /* 0x000fe2000fffe03f */
[-C--:B------:R-:W-:Y:S01]  /*56e0*/  FMUL.FTZ R25, R25, R3.reuse ;  /* 0x0000000319197220 */ /* 0x080fe20000410000 */
[----:B------:R-:W-:Y:S01]  /*56f0*/  UIADD3 UR22, UR60, 0x284, URZ ;  /* 0x000002843c167890 */ /* 0x000fe2000fffe03f */
[-C--:B------:R-:W-:Y:S01]  /*5700*/  FMUL.FTZ R28, R28, R3.reuse ;  /* 0x000000031c1c7220 */ /* 0x080fe20000410000 */
[----:B------:R-:W-:Y:S01]  /*5710*/  UMOV UR23, 0x40000040 ;  /* 0x4000004000177882 */ /* 0x000fe20000000000 */
[----:B------:R-:W-:Y:S01]  /*5720*/  UIADD3 UR26, UR60, 0x286, URZ ;  /* 0x000002863c1a7890 */ /* 0x000fe2000fffe03f */
[-C--:B------:R-:W-:Y:S01]  /*5730*/  FMUL.FTZ R29, R29, R3.reuse ;  /* 0x000000031d1d7220 */ /* 0x080fe20000410000 */
[----:B------:R-:W-:Y:S01]  /*5740*/  UMOV UR10, UR52 ;  /* 0x00000034000a7c82 */ /* 0x000fe20008000000 */
[----:B------:R-:W-:Y:S01]  /*5750*/  UMOV UR11, UR53 ;  /* 0x00000035000b7c82 */ /* 0x000fe20008000000 */
[----:B------:R-:W-:Y:S01]  /*5760*/  UMOV UR27, 0x40000040 ;  /* 0x40000040001b7882 */ /* 0x000fe20000000000 */
[----:B------:R-:W-:Y:S01]  /*5770*/  UIADD3 UR30, UR60, 0x500, URZ ;  /* 0x000005003c1e7890 */ /* 0x000fe2000fffe03f */
[-C--:B------:R-:W-:Y:S01]  /*5780*/  FMUL.FTZ R32, R32, R3.reuse ;  /* 0x0000000320207220 */ /* 0x080fe20000410000 */
[----:B------:R-:W-:Y:S01]  /*5790*/  UMOV UR31, 0x40000040 ;  /* 0x40000040001f7882 */ /* 0x000fe20000000000 */
[----:B------:R-:W-:Y:S01]  /*57a0*/  UIADD3 UR34, UR60, 0x502, URZ ;  /* 0x000005023c227890 */ /* 0x000fe2000fffe03f */
[-C--:B------:R-:W-:Y:S01]  /*57b0*/  FMUL.FTZ R33, R33, R3.reuse ;  /* 0x0000000321217220 */ /* 0x080fe20000410000 */
[----:B------:R-:W-:Y:S01]  /*57c0*/  UMOV UR35, 0x40000040 ;  /* 0x4000004000237882 */ /* 0x000fe20000000000 */
[----:B------:R-:W-:Y:S01]  /*57d0*/  UIADD3 UR38, UR60, 0x504, URZ ;  /* 0x000005043c267890 */ /* 0x000fe2000fffe03f */
[-C--:B------:R-:W-:Y:S01]  /*57e0*/  FMUL.FTZ R36, R36, R3.reuse ;  /* 0x0000000324247220 */ /* 0x080fe20000410000 */
[----:B------:R-:W-:Y:S01]  /*57f0*/  UMOV UR39, 0x40000040 ;  /* 0x4000004000277882 */ /* 0x000fe20000000000 */
[-C--:B------:R-:W-:Y:S01]  /*5800*/  FMUL.FTZ R37, R37, R3.reuse ;  /* 0x0000000325257220 */ /* 0x080fe20000410000 */
        /* <DEDUP_REMOVED lines=8> */
[----:B------:R-:W-:Y:S01]  /*5890*/  FMUL.FTZ R56, R56, R3 ;  /* 0x0000000338387220 */ /* 0x000fe20000410000 */
[----:B------:R-:W-:-:S02]  /*58a0*/  WARPGROUP.DEPBAR.LE gsb0, 0x0 ;  /* 0x00008000000079c5 */ /* 0x000fc40000010000 */
[----:B------:R-:W-:Y:S01]  /*58b0*/  WARPGROUP.ARRIVE ;  /* 0x00000000000079c5 */ /* 0x000fe20000000000 */
[-C--:B------:R-:W-:Y:S01]  /*58c0*/  FMUL.FTZ R57, R57, R3.reuse ;  /* 0x0000000339397220 */ /* 0x080fe20000410000 */
[-C--:B------:R-:W-:Y:S01]  /*58d0*/  FMUL.FTZ R60, R60, R3.reuse ;  /* 0x000000033c3c7220 */ /* 0x080fe20000410000 */
[-C--:B------:R-:W-:Y:S01]  /*58e0*/  FMUL.FTZ R61, R61, R3.reuse ;  /* 0x000000033d3d7220 */ /* 0x080fe20000410000 */
[-C--:B------:R-:W-:Y:S01]  /*58f0*/  FMUL.FTZ R64, R64, R3.reuse ;  /* 0x0000000340407220 */ /* 0x080fe20000410000 */
[-C--:B------:R-:W-:Y:S01]  /*5900*/  FMUL.FTZ R65, R65, R3.reuse ;  /* 0x0000000341417220 */ /* 0x080fe20000410000 */
[----:B------:R-:W-:Y:S01]  /*5910*/  HGMMA.64x16x16.F32.BF16 R176, gdesc[UR40], RZ, !UPT, gsb0 ;  /* 0x0020000028b079f0 */ /* 0x000fe2000c0018ff */
[----:B------:R-:W-:Y:S01]  /*5920*/  R2UR UR41, R2 ;  /* 0x00000000022972ca */ /* 0x000fe200000e0000 */
[----:B------:R-:W-:Y:S01]  /*5930*/  UIADD3 UR42, UR60, 0x506, URZ ;  /* 0x000005063c2a7890 */ /* 0x000fe2000fffe03f */
[----:B------:R-:W-:Y:S01]  /*5940*/  R2UR UR40, R6 ;  /* 0x00000000062872ca */ /* 0x000fe200000e0000 */
[----:B------:R-:W-:Y:S01]  /*5950*/  UMOV UR43, 0x40000040 ;  /* 0x40000040002b7882 */ /* 0x000fe20000000000 */
[----:B------:R-:W-:Y:S01]  /*5960*/  MOV R2, UR9 ;  /* 0x0000000900027c02 */ /* 0x000fe20008000f00 */
[-C--:B------:R-:W-:Y:S01]  /*5970*/  FMUL.FTZ R68, R68, R3.reuse ;  /* 0x0000000344447220 */ /* 0x080fe20000410000 */
[----:B------:R-:W-:Y:S01]  /*5980*/  MOV R6, UR8 ;  /* 0x0000000800067c02 */ /* 0x000fe20008000f00 */
        /* <DEDUP_REMOVED lines=118> */
[----:B------:R-:W-:Y:S01]  /*60f0*/  FMUL.FTZ R151, R151, R0 ;  /* 0x0000000097977220 */ /* 0x000fe20000410000 */
[----:B------:R-:W-:-:S02]  /*6100*/  WARPGROUP.DEPBAR.LE gsb0, 0x0 ;  /* 0x00008000000079c5 */ /* 0x000fc40000010000 */
[----:B------:R-:W-:-:S06]  /*6110*/  WARPGROUP.ARRIVE ;  /* 0x00000000000079c5 */ /* 0x000fcc0000000000 */
[----:B------:R-:W-:Y:S01]  /*6120*/  HGMMA.64x16x16.F32.BF16 R152, gdesc[UR56], RZ, !UPT, gsb0 ;  /* 0x00200000389879f0 */ /* 0x000fe2000c0018ff */
[----:B------:R-:W-:Y:S01]  /*6130*/  UIADD3 UR58, UR60, 0x82, URZ ;  /* 0x000000823c3a7890 */ /* 0x000fe2000fffe03f */
[----:B------:R-:W-:Y:S01]  /*6140*/  UMOV UR56, UR10 ;  /* 0x0000000a00387c82 */ /* 0x000fe20008000000 */
[----:B------:R-:W-:Y:S01]  /*6150*/  UMOV UR57, UR11 ;  /* 0x0000000b00397c82 */ /* 0x000fe20008000000 */
[----:B------:R-:W-:Y:S01]  /*6160*/  UMOV UR59, 0x40000040 ;  /* 0x40000040003b7882 */ /* 0x000fe20000000000 */
[----:B------:R-:W-:Y:S02]  /*6170*/  WARPGROUP.DEPBAR.LE gsb0, 0x0 ;  /* 0x00008000000079c5 */ /* 0x000fe40000010000 */
[----:B------:R-:W-:-:S06]  /*6180*/  WARPGROUP.ARRIVE ;  /* 0x00000000000079c5 */ /* 0x000fcc0000000000 */
[----:B------:R-:W-:Y:S01]  /*6190*/  HGMMA.64x16x16.F32.BF16 R184, gdesc[UR52], R184, gsb0 ;  /* 0x0020000034b879f0 */ /* 0x000fe200080018b8 */
[----:B------:R-:W-:Y:S01]  /*61a0*/  R2UR UR53, R212 ;  /* 0x00000000d43572ca */ /* 0x000fe200000e0000 */
[----:B------:R-:W-:Y:S01]  /*61b0*/  UIADD3 UR54, UR60, 0x784, URZ ;  /* 0x000007843c367890 */ /* 0x000fe2000fffe03f */
[----:B------:R-:W-:Y:S01]  /*61c0*/  R2UR UR52, R213 ;  /* 0x00000000d53472ca */ /* 0x000fe200000e0000 */
        /* <DEDUP_REMOVED lines=13> */
[----:B------:R-:W-:Y:S01]  /*62a0*/  UMOV UR57, UR11 ;  /* 0x0000000b00397c82 */ /* 0x000fe20008000000 */
[----:B------:R-:W-:Y:S01]  /*62b0*/  UMOV UR58, UR7 ;  /* 0x00000007003a7c82 */ /* 0x000fe20008000000 */
[----:B------:R-:W-:Y:S01]  /*62c0*/  UMOV UR59, 0x40000040 ;  /* 0x40000040003b7882 */ /* 0x000fe20000000000 */
        /* <DEDUP_REMOVED lines=8> */
[----:B------:R-:W-:Y:S02]  /*6350*/  UIADD3 UR6, UR60, 0x4, URZ ;  /* 0x000000043c067890 */ /* 0x000fe4000fffe03f */
[----:B------:R-:W-:Y:S02]  /*6360*/  UIADD3 UR10, UR60, 0x84, URZ ;  /* 0x000000843c0a7890 */ /* 0x000fe4000fffe03f */
[----:B------:R-:W-:Y:S01]  /*6370*/  UIADD3 UR11, UR60, 0x104, URZ ;  /* 0x000001043c0b7890 */ /* 0x000fe2000fffe03f */
[----:B------:R-:W-:-:S02]  /*6380*/  WARPGROUP.DEPBAR.LE gsb0, 0x0 ;  /* 0x00008000000079c5 */ /* 0x000fc40000010000 */
        /* <DEDUP_REMOVED lines=27> */
[----:B------:R-:W-:Y:S01]  /*6540*/  UMOV UR11, 0x40000040 ;  /* 0x40000040000b7882 */ /* 0x000fe20000000000 */
[----:B------:R-:W-:Y:S02]  /*6550*/  WARPGROUP.DEPBAR.LE gsb0, 0x0 ;  /* 0x00008000000079c5 */ /* 0x000fe40000010000 */
[----:B------:R-:W-:-:S06]  /*6560*/  WARPGROUP.ARRIVE ;  /* 0x00000000000079c5 */ /* 0x000fcc0000000000 */
[----:B------:R-:W-:Y:S01]  /*6570*/  HGMMA.64x16x16.F32.BF16 R152, gdesc[UR4], R152, gsb0 ;  /* 0x00200000049879f0 */ /* 0x000fe20008001898 */
[----:B------:R-:W-:Y:S02]  /*6580*/  UIADD3 UR6, UR60, 0x86, URZ ;  /* 0x000000863c067890 */ /* 0x000fe4000fffe03f */
        /* <DEDUP_REMOVED lines=28> */
[----:B------:R-:W-:Y:S01]  /*6750*/  R2UR UR8, R10 ;  /* 0x000000000a0872ca */ /* 0x000fe200000e0000 */
[----:B------:R-:W-:Y:S01]  /*6760*/  UMOV UR11, 0x40000040 ;  /* 0x40000040000b7882 */ /* 0x000fe20000000000 */
[----:B------:R-:W-:Y:S01]  /*6770*/  R2UR UR9, R11 ;  /* 0x000000000b0972ca */ /* 0x000fe200000e0000 */
        /* <DEDUP_REMOVED lines=287> */
[----:B------:R-:W-:-:S07]  /*7970*/  UIADD3 UR6, UR60, 0x786, URZ ;  /* 0x000007863c067890 */ /* 0x000fce000fffe03f */
[----:B------:R-:W-:Y:S01]  /*7980*/  UMOV UR10, UR6 ;  /* 0x00000006000a7c82 */ /* 0x000fe20008000000 */
[----:B------:R-:W-:Y:S01]  /*7990*/  UIADD3 UR6, UR60, 0x886, URZ ;  /* 0x000008863c067890 */ /* 0x000fe2000fffe03f */
[----:B------:R-:W-:Y:S02]  /*79a0*/  WARPGROUP.DEPBAR.LE gsb0, 0x0 ;  /* 0x00008000000079c5 */ /* 0x000fe40000010000 */
[----:B------:R-:W-:-:S06]  /*79b0*/  WARPGROUP.ARRIVE ;  /* 0x00000000000079c5 */ /* 0x000fcc0000000000 */
[----:B------:R-:W-:Y:S01]  /*79c0*/  HGMMA.64x16x16.F32.BF16 R160, gdesc[UR52], R160, gsb0 ;  /* 0x0020000034a079f0 */ /* 0x000fe200080018a0 */
[----:B------:R-:W-:Y:S01]  /*79d0*/  UMOV UR54, UR7 ;  /* 0x0000000700367c82 */ /* 0x000fe20008000000 */
[----:B------:R-:W-:Y:S01]  /*79e0*/  UMOV UR55, 0x40000040 ;  /* 0x4000004000377882 */ /* 0x000fe20000000000 */
[----:B------:R-:W-:Y:S02]  /*79f0*/  UIADD3 UR7, UR60, 0x906, URZ ;  /* 0x000009063c077890 */ /* 0x000fe4000fffe03f */
        /* <DEDUP_REMOVED lines=8> */
[----:B------:R-:W-:Y:S01]  /*7a80*/  UMOV UR11, UR9 ;  /* 0x00000009000b7c82 */ /* 0x000fe20008000000 */
[----:B------:R-:W-:Y:S01]  /*7a90*/  UMOV UR56, UR10 ;  /* 0x0000000a00387c82 */ /* 0x000fe20008000000 */
[----:B------:R-:W-:Y:S01]  /*7aa0*/  UMOV UR57, UR11 ;  /* 0x0000000b00397c82 */ /* 0x000fe20008000000 */
[----:B------:R-:W-:Y:S02]  /*7ab0*/  R2UR UR9, R2 ;  /* 0x00000000020972ca */ /* 0x000fe400000e0000 */
[----:B------:R-:W-:Y:S01]  /*7ac0*/  R2UR UR8, R6 ;  /* 0x00000000060872ca */ /* 0x000fe200000e0000 */
[----:B------:R-:W-:Y:S02]  /*7ad0*/  WARPGROUP.DEPBAR.LE gsb0, 0x0 ;  /* 0x00008000000079c5 */ /* 0x000fe40000010000 */
[----:B------:R-:W-:-:S06]  /*7ae0*/  WARPGROUP.ARRIVE ;  /* 0x00000000000079c5 */ /* 0x000fcc0000000000 */
[----:B------:R-:W-:Y:S01]  /*7af0*/  HGMMA.64x16x16.F32.BF16 R176, gdesc[UR56], R176, gsb0 ;  /* 0x0020000038b079f0 */ /* 0x000fe200080018b0 */
[----:B------:R-:W-:Y:S01]  /*7b00*/  UMOV UR56, UR10 ;  /* 0x0000000a00387c82 */ /* 0x000fe20008000000 */
        /* <DEDUP_REMOVED lines=19> */
[----:B------:R-:W-:Y:S03]  /*7c40*/  HGMMA.64x16x16.F32.BF16 R152, gdesc[UR56], R152, gsb0 ;  /* 0x00200000389879f0 */ /* 0x000fe60008001898 */
[----:B------:R-:W-:Y:S02]  /*7c50*/  WARPGROUP.DEPBAR.LE gsb0, 0x0 ;  /* 0x00008000000079c5 */ /* 0x000fe40000010000 */
[----:B------:R-:W-:Y:S05]  /*7c60*/  @!P0 BRA `(.L_x_24) ;  /* 0x0000000000048947 */ /* 0x000fea0003800000 */
[----:B------:R-:W-:Y:S01]  /*7c70*/  BPT.TRAP 0x1 ;  /* 0x000000040000795c */ /* 0x000fe20000300000 */
.L_x_24:
[----:B------:R-:W-:Y:S02]  /*7c80*/  R2UR UR7, R16 ;  /* 0x00000000100772ca */ /* 0x000fe400000e0000 */
[----:B------:R-:W-:Y:S02]  /*7c90*/  R2UR UR6, R214 ;  /* 0x00000000d60672ca */ /* 0x000fe400000e0000 */
[----:B------:R-:W-:-:S11]  /*7ca0*/  SHF.L.U32 R0, R22, 0x1f, RZ ;  /* 0x0000001f16007819 */ /* 0x000fd600000006ff */
[----:B------:R-:W-:-:S09]  /*7cb0*/  ULEA UR7, UR6, UR7, 0x3 ;  /* 0x0000000706077291 */ /* 0x000fd2000f8e183f */
[----:B------:R0:W1:Y:S01]  /*7cc0*/  SYNCS.PHASECHK.TRANS64.TRYWAIT P2, [UR7+0x38850], R0 ;  /* 0x03885000ff0075a7 */ /* 0x0000620008040147 */
[----:B------:R-:W-:Y:S05]  /*7cd0*/  @!P0 BRA `(.L_x_25) ;  /* 0x0000000000048947 */ /* 0x000fea0003800000 */
[----:B------:R-:W-:Y:S01]  /*7ce0*/  BPT.TRAP 0x1 ;  /* 0x000000040000795c */ /* 0x000fe20000300000 */
.L_x_25:
[----:B-1----:R-:W-:Y:S05]  /*7cf0*/  @P2 BRA `(.L_x_26) ;  /* 0x0000000000082947 */ /* 0x002fea0003800000 */
[----:B------:R-:W1:Y:S02]  /*7d00*/  SYNCS.PHASECHK.TRANS64.TRYWAIT P2, [UR7+0x38850], R0 ;  /* 0x03885000ff0075a7 */ /* 0x000e640008040147 */
[----:B-1----:R-:W-:Y:S05]  /*7d10*/  @!P2 BRA `(.L_x_27) ;  /* 0x00000090008ca947 */ /* 0x002fea0003800000 */
.L_x_26:
[----:B------:R-:W-:Y:S01]  /*7d20*/  R2UR UR6, R16 ;  /* 0x00000000100672ca */ /* 0x000fe200000e0000 */
[----:B------:R-:W-:Y:S01]  /*7d30*/  WARPGROUP.ARRIVE ;  /* 0x00000000000079c5 */ /* 0x000fe20000000000 */
[----:B------:R-:W-:Y:S01]  /*7d40*/  R2UR UR10, R214 ;  /* 0x00000000d60a72ca */ /* 0x000fe200000e0000 */
[----:B------:R-:W-:Y:S01]  /*7d50*/  UMOV UR11, 0x40000040 ;  /* 0x40000040000b7882 */ /* 0x000fe20000000000 */
[----:B01----:R-:W-:Y:S01]  /*7d60*/  FMNMX.FTZ R0, R184, R21, !PT ;  /* 0x00000015b8007209 */ /* 0x003fe20007810000 */
[----:B------:R-:W0:Y:S01]  /*7d70*/  LDC R2, c[0x0][0x988] ;  /* 0x00026200ff027b82 */ /* 0x000e220000000800 */
[----:B------:R-:W-:Y:S02]  /*7d80*/  R2UR UR14, R215 ;  /* 0x00000000d70e72ca */ /* 0x000fe400000e0000 */
[----:B------:R-:W-:Y:S02]  /*7d90*/  FMNMX.FTZ R3, R185, R0, !PT ;  /* 0x00000000b9037209 */ /* 0x000fe40007810000 */
[C---:B------:R-:W-:Y:S01]  /*7da0*/  ISETP.GT.AND P2, PT, R20.reuse, R17, PT ;  /* 0x000000111400720c */ /* 0x040fe20003f44270 */
[----:B------:R-:W-:Y:S01]  /*7db0*/  VIADD R20, R20, 0xffffffff ;  /* 0xffffffff14147836 */ /* 0x000fe20000000000 */
[----:B------:R-:W-:Y:S01]  /*7dc0*/  FMNMX.FTZ R0, R188, R3, !PT ;  /* 0x00000003bc007209 */ /* 0x000fe20007810000 */
[----:B------:R-:W-:-:S03]  /*7dd0*/  UIADD3 UR6, UR6, 0x400, URZ ;  /* 0x0000040006067890 */ /* 0x000fc6000fffe03f */
[----:B------:R-:W-:Y:S01]  /*7de0*/  FMNMX.FTZ R3, R189, R0, !PT ;  /* 0x00000000bd037209 */ /* 0x000fe20007810000 */
[----:B------:R-:W-:-:S03]  /*7df0*/  USHF.R.U32.HI UR6, URZ, 0x4, UR6 ;  /* 0x000000043f067899 */ /* 0x000fc60008011606 */
[----:B------:R-:W-:Y:S01]  /*7e00*/  FMNMX.FTZ R0, R176, R3, !PT ;  /* 0x00000003b0007209 */ /* 0x000fe20007810000 */
[----:B------:R-:W-:-:S03]  /*7e10*/  ULOP3.LUT UR6, UR6, 0x3fff, URZ, 0xc0, !UPT ;  /* 0x00003fff06067892 */ /* 0x000fc6000f8ec03f */
[----:B------:R-:W-:Y:S01]  /*7e20*/  FMNMX.FTZ R3, R177, R0, !PT ;  /* 0x00000000b1037209 */ /* 0x000fe20007810000 */
[----:B------:R-:W-:-:S03]  /*7e30*/  ULOP3.LUT UR6, UR6, 0x2800000, URZ, 0xfc, !UPT ;  /* 0x0280000006067892 */ /* 0x000fc6000f8efc3f */
[----:B------:R-:W-:Y:S01]  /*7e40*/  FMNMX.FTZ R0, R180, R3, !PT ;  /* 0x00000003b4007209 */ /* 0x000fe20007810000 */
[----:B------:R-:W-:-:S03]  /*7e50*/  UIMAD UR6, UR10, 0xa00, UR6 ;  /* 0x00000a000a0678a4 */ /* 0x000fc6000f8e0206 */
[----:B------:R-:W-:-:S04]  /*7e60*/  FMNMX.FTZ R3, R181, R0, !PT ;  /* 0x00000000b5037209 */ /* 0x000fc80007810000 */
[----:B------:R-:W-:Y:S01]  /*7e70*/  UMOV UR10, UR6 ;  /* 0x00000006000a7c82 */ /* 0x000fe20008000000 */
[----:B------:R-:W-:Y:S01]  /*7e80*/  FMNMX.FTZ R0, R168, R3, !PT ;  /* 0x00000003a8007209 */ /* 0x000fe20007810000 */
[----:B------:R-:W-:Y:S01]  /*7e90*/  HGMMA.64x256x16.F32.BF16 R24, R208, gdesc[UR8].tnspB, R24, gsb0 ;  /* 0x43e00008d0187df0 */ /* 0x000fe20008001818 */
[----:B------:R-:W-:Y:S01]  /*7ea0*/  UIADD3 UR10, UR6, 0x80, URZ ;  /* 0x00000080060a7890 */ /* 0x000fe2000fffe03f */
[----:B------:R-:W-:Y:S01]  /*7eb0*/  UMOV UR11, 0x40000040 ;  /* 0x40000040000b7882 */ /* 0x000fe20000000000 */
[----:B------:R-:W-:-:S04]  /*7ec0*/  FMNMX.FTZ R3, R169, R0, !PT ;  /* 0x00000000a9037209 */ /* 0x000fc80007810000 */
        /* <DEDUP_REMOVED lines=9> */
[----:B------:R-:W-:Y:S02]  /*7f60*/  FMNMX.FTZ R6, R157, R0, !PT ;  /* 0x000000009d067209 */ /* 0x000fe40007810000 */
[----:B------:R-:W-:-:S03]  /*7f70*/  FMNMX.FTZ R0, R186, R19, !PT ;  /* 0x00000013ba007209 */ /* 0x000fc60007810000 */
[----:B------:R-:W1:Y:S02]  /*7f80*/  SHFL.BFLY PT, R3, R6, 0x2, 0x1f ;  /* 0x0c401f0006037f89 */ /* 0x000e6400000e0000 */
[----:B-1----:R-:W-:Y:S02]  /*7f90*/  FMNMX.FTZ R22, R6, R3, !PT ;  /* 0x0000000306167209 */ /* 0x002fe40007810000 */
[----:B------:R-:W-:-:S03]  /*7fa0*/  FMNMX.FTZ R3, R187, R0, !PT ;  /* 0x00000000bb037209 */ /* 0x000fc60007810000 */
[----:B------:R-:W1:Y:S01]  /*7fb0*/  SHFL.BFLY PT, R7, R22, 0x1, 0x1f ;  /* 0x0c201f0016077f89 */ /* 0x000e6200000e0000 */
[----:B------:R-:W-:Y:S02]  /*7fc0*/  FMNMX.FTZ R0, R190, R3, !PT ;  /* 0x00000003be007209 */ /* 0x000fe40007810000 */
[----:B-1----:R-:W-:-:S05]  /*7fd0*/  FMNMX.FTZ R7, R22, R7, !PT ;  /* 0x0000000716077209 */ /* 0x002fca0007810000 */
[----:B------:R-:W-:-:S04]  /*7fe0*/  FADD.FTZ R21, -R7, R21 ;  /* 0x0000001507157221 */ /* 0x000fc80000010100 */
[----:B0-----:R-:W-:Y:S01]  /*7ff0*/  FMUL.FTZ R6, R21, R2 ;  /* 0x0000000215067220 */ /* 0x001fe20000410000 */
[----:B------:R-:W-:-:S03]  /*8000*/  FMNMX.FTZ R21, R191, R0, !PT ;  /* 0x00000000bf157209 */ /* 0x000fc60007810000 */
[----:B------:R-:W-:Y:S01]  /*8010*/  MUFU.EX2 R3, R6 ;  /* 0x0000000600037308 */ /* 0x000fe20000000800 */
[----:B------:R-:W-:-:S04]  /*8020*/  FMNMX.FTZ R0, R178, R21, !PT ;  /* 0x00000015b2007209 */ /* 0x000fc80007810000 */
[----:B------:R-:W-:-:S04]  /*8030*/  FMNMX.FTZ R21, R179, R0, !PT ;  /* 0x00000000b3157209 */ /* 0x000fc80007810000 */
[----:B------:R-:W-:-:S04]  /*8040*/  FMNMX.FTZ R0, R182, R21, !PT ;  /* 0x00000015b6007209 */ /* 0x000fc80007810000 */
[----:B------:R-:W-:-:S04]  /*8050*/  FMNMX.FTZ R23, R183, R0, !PT ;  /* 0x00000000b7177209 */ /* 0x000fc80007810000 */
[----:B------:R-:W-:-:S04]  /*8060*/  FMNMX.FTZ R0, R170, R23, !PT ;  /* 0x00000017aa007209 */ /* 0x000fc80007810000 */
[----:B------:R-:W-:-:S04]  /*8070*/  FMNMX.FTZ R23, R171, R0, !PT ;  /* 0x00000000ab177209 */ /* 0x000fc80007810000 */
[----:B------:R-:W-:Y:S01]  /*8080*/  FMNMX.FTZ R0, R174, R23, !PT ;  /* 0x00000017ae007209 */ /* 0x000fe20007810000 */
[----:B------:R-:W-:Y:S02]  /*8090*/  WARPGROUP.DEPBAR.LE gsb0, 0x0 ;  /* 0x00008000000079c5 */ /* 0x000fe40000010000 */
[----:B------:R-:W-:-:S06]  /*80a0*/  WARPGROUP.ARRIVE ;  /* 0x00000000000079c5 */ /* 0x000fcc0000000000 */
[----:B------:R-:W-:Y:S01]  /*80b0*/  HGMMA.64x256x16.F32.BF16 R24, R204, gdesc[UR8].tnspB, R24, gsb0 ;  /* 0x43e00008cc187df0 */ /* 0x000fe20008001818 */
[----:B------:R-:W-:Y:S01]  /*80c0*/  UIADD3 UR10, UR6, 0x100, URZ ;  /* 0x00000100060a7890 */ /* 0x000fe2000fffe03f */
[----:B------:R-:W-:Y:S01]  /*80d0*/  UMOV UR11, 0x40000040 ;  /* 0x40000040000b7882 */ /* 0x000fe20000000000 */
[----:B------:R-:W-:Y:S02]  /*80e0*/  WARPGROUP.DEPBAR.LE gsb0, 0x0 ;  /* 0x00008000000079c5 */ /* 0x000fe40000010000 */
[----:B------:R-:W-:-:S15]  /*80f0*/  WARPGROUP.ARRIVE ;  /* 0x00000000000079c5 */ /* 0x000fde0000000000 */
[----:B------:R-:W-:-:S08]  /*8100*/  NOP ;  /* 0x0000000000007918 */ /* 0x000fd00000000000 */
[----:B------:R-:W-:Y:S01]  /*8110*/  HGMMA.64x256x16.F32.BF16 R24, R200, gdesc[UR8].tnspB, R24, gsb0 ;  /* 0x43e00008c8187df0 */ /* 0x000fe20008001818 */
[----:B------:R-:W-:Y:S01]  /*8120*/  UIADD3 UR10, UR6, 0x180, URZ ;  /* 0x00000180060a7890 */ /* 0x000fe2000fffe03f */
[----:B------:R-:W-:Y:S01]  /*8130*/  UMOV UR11, 0x40000040 ;  /* 0x40000040000b7882 */ /* 0x000fe20000000000 */
[----:B------:R-:W-:Y:S01]  /*8140*/  UIADD3 UR6, UR6, 0x200, URZ ;  /* 0x0000020006067890 */ /* 0x000fe2000fffe03f */
[----:B------:R-:W-:Y:S02]  /*8150*/  WARPGROUP.DEPBAR.LE gsb0, 0x0 ;  /* 0x00008000000079c5 */ /* 0x000fe40000010000 */
[----:B------:R-:W-:-:S15]  /*8160*/  WARPGROUP.ARRIVE ;  /* 0x00000000000079c5 */ /* 0x000fde0000000000 */
[----:B------:R-:W-:-:S07]  /*8170*/  NOP ;  /* 0x0000000000007918 */ /* 0x000fce0000000000 */
[----:B------:R-:W-:Y:S01]  /*8180*/  HGMMA.64x256x16.F32.BF16 R24, R196, gdesc[UR8].tnspB, R24, gsb0 ;  /* 0x43e00008c4187df0 */ /* 0x000fe20008001818 */
[----:B------:R-:W-:Y:S01]  /*8190*/  UMOV UR10, UR6 ;  /* 0x00000006000a7c82 */ /* 0x000fe20008000000 */
[----:B------:R-:W-:Y:S01]  /*81a0*/  UMOV UR11, 0x40000040 ;  /* 0x40000040000b7882 */ /* 0x000fe20000000000 */
[----:B------:R-:W-:-:S13]  /*81b0*/  R2UR UR6, R9 ;  /* 0x00000000090672ca */ /* 0x000fda00000e0000 */
[----:B------:R-:W-:Y:S01]  /*81c0*/  MOV R214, UR6 ;  /* 0x0000000600d67c02 */ /* 0x000fe20008000f00 */
[----:B------:R-:W-:Y:S02]  /*81d0*/  WARPGROUP.DEPBAR.LE gsb0, 0x0 ;  /* 0x00008000000079c5 */ /* 0x000fe40000010000 */
[----:B------:R-:W-:Y:S01]  /*81e0*/  WARPGROUP.ARRIVE ;  /* 0x00000000000079c5 */ /* 0x000fe20000000000 */
[----:B------:R-:W-:-:S04]  /*81f0*/  FMUL.FTZ R197, R7, R2 ;  /* 0x0000000207c57220 */ /* 0x000fc80000410000 */
[----:B------:R-:W-:-:S04]  /*8200*/  FFMA.FTZ R22, R185, R2, -R197 ;  /* 0x00000002b9167223 */ /* 0x000fc800000108c5 */
[----:B------:R-:W-:Y:S01]  /*8210*/  HGMMA.64x256x16.F32.BF16 R24, R192, gdesc[UR8].tnspB, R24, gsb0 ;  /* 0x43e00008c0187df0 */ /* 0x000fe20008001818 */
[----:B------:R-:W-:Y:S01]  /*8220*/  FMNMX.FTZ R185, R175, R0, !PT ;  /* 0x00000000afb97209 */ /* 0x000fe20007810000 */
[-CC-:B------:R-:W-:Y:S01]  /*8230*/  FFMA.FTZ R208, R184, R2.reuse, -R197.reuse ;  /* 0x00000002b8d07223 */ /* 0x180fe200000108c5 */
[----:B------:R0:W-:Y:S01]  /*8240*/  MUFU.EX2 R21, R22 ;  /* 0x0000001600157308 */ /* 0x0001e20000000800 */
[-CC-:B------:R-:W-:Y:S01]  /*8250*/  FFMA.FTZ R210, R188, R2.reuse, -R197.reuse ;  /* 0x00000002bcd27223 */ /* 0x180fe200000108c5 */
[----:B------:R-:W-:Y:S01]  /*8260*/  FMNMX.FTZ R0, R162, R185, !PT ;  /* 0x000000b9a2007209 */ /* 0x000fe20007810000 */
[-CC-:B------:R-:W-:Y:S01]  /*8270*/  FFMA.FTZ R189, R189, R2.reuse, -R197.reuse ;  /* 0x00000002bdbd7223 */ /* 0x180fe200000108c5 */
[-CC-:B------:R-:W-:Y:S01]  /*8280*/  FFMA.FTZ R204, R176, R2.reuse, -R197.reuse ;  /* 0x00000002b0cc7223 */ /* 0x180fe200000108c5 */
[--C-:B------:R-:W-:Y:S01]  /*8290*/  FFMA.FTZ R177, R177, R2, -R197.reuse ;  /* 0x00000002b1b17223 */ /* 0x100fe200000108c5 */
[----:B------:R-:W-:Y:S01]  /*82a0*/  FMNMX.FTZ R185, R163, R0, !PT ;  /* 0x00000000a3b97209 */ /* 0x000fe20007810000 */
[-CC-:B------:R-:W-:Y:S01]  /*82b0*/  FFMA.FTZ R206, R180, R2.reuse, -R197.reuse ;  /* 0x00000002b4ce7223 */ /* 0x180fe200000108c5 */
[-CC-:B------:R-:W-:Y:S01]  /*82c0*/  FFMA.FTZ R181, R181, R2.reuse, -R197.reuse ;  /* 0x00000002b5b57223 */ /* 0x180fe200000108c5 */
[-CC-:B0-----:R-:W-:Y:S01]  /*82d0*/  FFMA.FTZ R22, R152, R2.reuse, -R197.reuse ;  /* 0x0000000298167223 */ /* 0x181fe200000108c5 */
[----:B------:R-:W-:Y:S01]  /*82e0*/  FMNMX.FTZ R0, R166, R185, !PT ;  /* 0x000000b9a6007209 */ /* 0x000fe20007810000 */
[-CC-:B------:R-:W-:Y:S01]  /*82f0*/  FFMA.FTZ R200, R168, R2.reuse, -R197.reuse ;  /* 0x00000002a8c87223 */ /* 0x180fe200000108c5 */
[-CC-:B------:R-:W-:Y:S01]  /*8300*/  FFMA.FTZ R169, R169, R2.reuse, -R197.reuse ;  /* 0x00000002a9a97223 */ /* 0x180fe200000108c5 */
[--C-:B------:R-:W-:Y:S01]  /*8310*/  FFMA.FTZ R202, R172, R2, -R197.reuse ;  /* 0x00000002acca7223 */ /* 0x100fe200000108c5 */
[----:B------:R-:W-:Y:S01]  /*8320*/  FMNMX.FTZ R185, R167, R0, !PT ;  /* 0x00000000a7b97209 */ /* 0x000fe20007810000 */
[-CC-:B------:R-:W-:Y:S01]  /*8330*/  FFMA.FTZ R173, R173, R2.reuse, -R197.reuse ;  /* 0x00000002adad7223 */ /* 0x180fe200000108c5 */
[-CC-:B------:R-:W-:Y:S01]  /*8340*/  FFMA.FTZ R196, R160, R2.reuse, -R197.reuse ;  /* 0x00000002a0c47223 */ /* 0x180fe200000108c5 */
[-CC-:B------:R-:W-:Y:S01]  /*8350*/  FFMA.FTZ R161, R161, R2.reuse, -R197.reuse ;  /* 0x00000002a1a17223 */ /* 0x180fe200000108c5 */
[----:B------:R-:W-:Y:S01]  /*8360*/  FMNMX.FTZ R0, R154, R185, !PT ;  /* 0x000000b99a007209 */ /* 0x000fe20007810000 */
[-CC-:B------:R-:W-:Y:S01]  /*8370*/  FFMA.FTZ R198, R164, R2.reuse, -R197.reuse ;  /* 0x00000002a4c67223 */ /* 0x180fe200000108c5 */
[-CC-:B------:R-:W-:Y:S01]  /*8380*/  FFMA.FTZ R165, R165, R2.reuse, -R197.reuse ;  /* 0x00000002a5a57223 */ /* 0x180fe200000108c5 */
[--C-:B------:R-:W-:Y:S01]  /*8390*/  FFMA.FTZ R153, R153, R2, -R197.reuse ;  /* 0x0000000299997223 */ /* 0x100fe200000108c5 */
[----:B------:R-:W-:Y:S01]  /*83a0*/  FMNMX.FTZ R185, R155, R0, !PT ;  /* 0x000000009bb97209 */ /* 0x000fe20007810000 */
[-CC-:B------:R-:W-:Y:S01]  /*83b0*/  FFMA.FTZ R152, R156, R2.reuse, -R197.reuse ;  /* 0x000000029c987223 */ /* 0x180fe200000108c5 */
[----:B------:R-:W-:Y:S01]  /*83c0*/  FFMA.FTZ R197, R157, R2, -R197 ;  /* 0x000000029dc57223 */ /* 0x000fe200000108c5 */
[----:B------:R-:W0:Y:S01]  /*83d0*/  MUFU.EX2 R208, R208 ;  /* 0x000000d000d07308 */ /* 0x000e220000000800 */
[----:B------:R-:W-:-:S04]  /*83e0*/  FMNMX.FTZ R0, R158, R185, !PT ;  /* 0x000000b99e007209 */ /* 0x000fc80007810000 */
[----:B------:R-:W-:-:S03]  /*83f0*/  FMNMX.FTZ R0, R159, R0, !PT ;  /* 0x000000009f007209 */ /* 0x000fc60007810000 */
[----:B------:R-:W-:Y:S02]  /*8400*/  MUFU.EX2 R210, R210 ;  /* 0x000000d200d27308 */ /* 0x000fe40000000800 */
[----:B------:R-:W1:Y:S06]  /*8410*/  SHFL.BFLY PT, R185, R0, 0x2, 0x1f ;  /* 0x0c401f0000b97f89 */ /* 0x000e6c00000e0000 */
[----:B------:R-:W-:Y:S08]  /*8420*/  MUFU.EX2 R23, R189 ;  /* 0x000000bd00177308 */ /* 0x000ff00000000800 */
[----:B------:R-:W-:Y:S08]  /*8430*/  MUFU.EX2 R204, R204 ;  /* 0x000000cc00cc7308 */ /* 0x000ff00000000800 */
[----:B------:R-:W-:Y:S01]  /*8440*/  MUFU.EX2 R177, R177 ;  /* 0x000000b100b17308 */ /* 0x000fe20000000800 */
[----:B-1----:R-:W-:-:S05]  /*8450*/  FMNMX.FTZ R185, R0, R185, !PT ;  /* 0x000000b900b97209 */ /* 0x002fca0007810000 */
[----:B------:R-:W1:Y:S02]  /*8460*/  SHFL.BFLY PT, R6, R185, 0x1, 0x1f ;  /* 0x0c201f00b9067f89 */ /* 0x000e6400000e0000 */
[----:B------:R-:W-:Y:S08]  /*8470*/  MUFU.EX2 R206, R206 ;  /* 0x000000ce00ce7308 */ /* 0x000ff00000000800 */
[----:B------:R-:W-:Y:S08]  /*8480*/  MUFU.EX2 R181, R181 ;  /* 0x000000b500b57308 */ /* 0x000ff00000000800 */
[----:B------:R-:W-:Y:S01]  /*8490*/  MUFU.EX2 R200, R200 ;  /* 0x000000c800c87308 */ /* 0x000fe20000000800 */
[----:B-1----:R-:W-:-:S07]  /*84a0*/  FMNMX.FTZ R6, R185, R6, !PT ;  /* 0x00000006b9067209 */ /* 0x002fce0007810000 */
[----:B------:R-:W-:Y:S01]  /*84b0*/  MUFU.EX2 R169, R169 ;  /* 0x000000a900a97308 */ /* 0x000fe20000000800 */
[----:B------:R-:W-:-:S04]  /*84c0*/  FADD.FTZ R157, -R6, R19 ;  /* 0x00000013069d7221 */ /* 0x000fc80000010100 */
[-C--:B------:R-:W-:Y:S01]  /*84d0*/  FMUL.FTZ R0, R157, R2.reuse ;  /* 0x000000029d007220 */ /* 0x080fe20000410000 */
[-C--:B------:R-:W-:Y:S02]  /*84e0*/  FMUL.FTZ R157, R6, R2.reuse ;  /* 0x00000002069d7220 */ /* 0x080fe40000410000 */
[----:B------:R1:W-:Y:S02]  /*84f0*/  MUFU.EX2 R19, R197 ;  /* 0x000000c500137308 */ /* 0x0003e40000000800 */
[-CC-:B------:R-:W-:Y:S01]  /*8500*/  FFMA.FTZ R209, R186, R2.reuse, -R157.reuse ;  /* 0x00000002bad17223 */ /* 0x180fe2000001089d */
[-CC-:B------:R-:W-:Y:S01]  /*8510*/  FFMA.FTZ R156, R187, R2.reuse, -R157.reuse ;  /* 0x00000002bb9c7223 */ /* 0x180fe2000001089d */
[-CC-:B------:R-:W-:Y:S01]  /*8520*/  FFMA.FTZ R211, R190, R2.reuse, -R157.reuse ;  /* 0x00000002bed37223 */ /* 0x180fe2000001089d */
[-CC-:B------:R-:W-:Y:S01]  /*8530*/  FFMA.FTZ R201, R170, R2.reuse, -R157.reuse ;  /* 0x00000002aac97223 */ /* 0x180fe2000001089d */
[-CC-:B------:R-:W-:Y:S02]  /*8540*/  FFMA.FTZ R170, R171, R2.reuse, -R157.reuse ;  /* 0x00000002abaa7223 */ /* 0x180fe4000001089d */
[----:B------:R-:W-:Y:S01]  /*8550*/  MUFU.EX2 R0, R0 ;  /* 0x0000000000007308 */ /* 0x000fe20000000800 */
[----:B------:R-:W-:Y:S01]  /*8560*/  FFMA.FTZ R160, R191, R2, -R157 ;  /* 0x00000002bfa07223 */ /* 0x000fe2000001089d */
[----:B------:R-:W-:-:S02]  /*8570*/  IMAD.U32 R171, RZ, RZ, UR14 ;  /* 0x0000000effab7e24 */ /* 0x000fc4000f8e00ff */
[-CC-:B------:R-:W-:Y:S01]  /*8580*/  FFMA.FTZ R205, R178, R2.reuse, -R157.reuse ;  /* 0x00000002b2cd7223 */ /* 0x180fe2000001089d */
[-CC-:B------:R-:W-:Y:S01]  /*8590*/  FFMA.FTZ R164, R179, R2.reuse, -R157.reuse ;  /* 0x00000002b3a47223 */ /* 0x180fe2000001089d */
[-CC-:B------:R-:W-:Y:S01]  /*85a0*/  FFMA.FTZ R203, R174, R2.reuse, -R157.reuse ;  /* 0x00000002aecb7223 */ /* 0x180fe2000001089d */
[----:B------:R-:W-:Y:S02]  /*85b0*/  @!P1 VIADD R171, R171, 0x38840 ;  /* 0x00038840abab9836 */ /* 0x000fe40000000000 */
[----:B0-----:R-:W-:Y:S01]  /*85c0*/  FFMA.FTZ R174, R3, R15, R208 ;  /* 0x0000000f03ae7223 */ /* 0x001fe200000100d0 */
[----:B------:R-:W0:Y:S01]  /*85d0*/  MUFU.EX2 R209, R209 ;  /* 0x000000d100d17308 */ /* 0x000e220000000800 */
[-CC-:B------:R-:W-:Y:S01]  /*85e0*/  FFMA.FTZ R207, R182, R2.reuse, -R157.reuse ;  /* 0x00000002b6cf7223 */ /* 0x180fe2000001089d */
[-C--:B------:R-:W-:Y:S01]  /*85f0*/  FFMA.FTZ R168, R183, R2.reuse, -R157 ;  /* 0x00000002b7a87223 */ /* 0x080fe2000001089d */
[----:B------:R-:W-:Y:S01]  /*8600*/  @!P1 PRMT R171, RZ, 0x654, R171 ;  /* 0x00000654ffab9816 */ /* 0x000fe200000000ab */
[-CC-:B-1----:R-:W-:Y:S01]  /*8610*/  FFMA.FTZ R197, R162, R2.reuse, -R157.reuse ;  /* 0x00000002a2c57223 */ /* 0x182fe2000001089d */
[-CC-:B------:R-:W-:Y:S01]  /*8620*/  FFMA.FTZ R172, R175, R2.reuse, -R157.reuse ;  /* 0x00000002afac7223 */ /* 0x180fe2000001089d */
[--C-:B------:R-:W-:Y:S01]  /*8630*/  FFMA.FTZ R163, R163, R2, -R157.reuse ;  /* 0x00000002a3a37223 */ /* 0x100fe2000001089d */
[----:B------:R-:W-:Y:S01]  /*8640*/  F2FP.BF16.F32.PACK_AB R208, R21, R208 ;  /* 0x000000d015d0723e */ /* 0x000fe200000010ff */
[----:B------:R-:W1:Y:S01]  /*8650*/  MUFU.EX2 R156, R156 ;  /* 0x0000009c009c7308 */ /* 0x000e620000000800 */
[-CC-:B------:R-:W-:Y:S01]  /*8660*/  FFMA.FTZ R166, R166, R2.reuse, -R157.reuse ;  /* 0x00000002a6a67223 */ /* 0x180fe2000001089d */
[-CC-:B------:R-:W-:Y:S01]  /*8670*/  FFMA.FTZ R167, R167, R2.reuse, -R157.reuse ;  /* 0x00000002a7a77223 */ /* 0x180fe2000001089d */
[-CC-:B------:R-:W-:Y:S01]  /*8680*/  FFMA.FTZ R154, R154, R2.reuse, -R157.reuse ;  /* 0x000000029a9a7223 */ /* 0x180fe2000001089d */
[-CC-:B------:R-:W-:Y:S01]  /*8690*/  FFMA.FTZ R155, R155, R2.reuse, -R157.reuse ;  /* 0x000000029b9b7223 */ /* 0x180fe2000001089d */
[-CC-:B------:R-:W-:Y:S01]  /*86a0*/  FFMA.FTZ R158, R158, R2.reuse, -R157.reuse ;  /* 0x000000029e9e7223 */ /* 0x180fe2000001089d */
[----:B------:R-:W-:Y:S01]  /*86b0*/  FFMA.FTZ R157, R159, R2, -R157 ;  /* 0x000000029f9d7223 */ /* 0x000fe2000001089d */
[----:B------:R-:W-:Y:S01]  /*86c0*/  IMAD.U32 R175, RZ, RZ, UR7 ;  /* 0x00000007ffaf7e24 */ /* 0x000fe2000f8e00ff */
[----:B------:R-:W2:Y:S01]  /*86d0*/  MUFU.EX2 R211, R211 ;  /* 0x000000d300d37308 */ /* 0x000ea20000000800 */
[----:B0-----:R-:W-:-:S02]  /*86e0*/  FFMA.FTZ R15, R0, R14, R209 ;  /* 0x0000000e000f7223 */ /* 0x001fc400000100d1 */
[----:B------:R-:W-:-:S05]  /*86f0*/  @!P1 VIADD R175, R175, 0x38860 ;  /* 0x00038860afaf9836 */ /* 0x000fca0000000000 */
[----:B------:R-:W0:Y:S01]  /*8700*/  MUFU.EX2 R160, R160 ;  /* 0x000000a000a07308 */ /* 0x000e220000000800 */
[C---:B-1----:R-:W-:Y:S01]  /*8710*/  FADD.FTZ R14, R156.reuse, R15 ;  /* 0x0000000f9c0e7221 */ /* 0x042fe20000010000 */
[----:B------:R-:W-:Y:S02]  /*8720*/  F2FP.BF16.F32.PACK_AB R209, R156, R209 ;  /* 0x000000d19cd1723e */ /* 0x000fe400000010ff */
[----:B------:R-:W-:-:S04]  /*8730*/  @!P1 PRMT R175, RZ, 0x654, R175 ;  /* 0x00000654ffaf9816 */ /* 0x000fc800000000af */
[----:B------:R-:W1:Y:S01]  /*8740*/  MUFU.EX2 R205, R205 ;  /* 0x000000cd00cd7308 */ /* 0x000e620000000800 */
[----:B--2---:R-:W-:-:S07]  /*8750*/  FADD.FTZ R15, R211, R14 ;  /* 0x0000000ed30f7221 */ /* 0x004fce0000010000 */
[----:B------:R-:W2:Y:S01]  /*8760*/  MUFU.EX2 R164, R164 ;  /* 0x000000a400a47308 */ /* 0x000ea20000000800 */
[C---:B0-----:R-:W-:Y:S01]  /*8770*/  FADD.FTZ R14, R160.reuse, R15 ;  /* 0x0000000fa00e7221 */ /* 0x041fe20000010000 */
[----:B------:R-:W-:-:S06]  /*8780*/  F2FP.BF16.F32.PACK_AB R211, R160, R211 ;  /* 0x000000d3a0d3723e */ /* 0x000fcc00000010ff */
[----:B------:R-:W0:Y:S01]  /*8790*/  MUFU.EX2 R207, R207 ;  /* 0x000000cf00cf7308 */ /* 0x000e220000000800 */
[----:B-1----:R-:W-:-:S07]  /*87a0*/  FADD.FTZ R15, R205, R14 ;  /* 0x0000000ecd0f7221 */ /* 0x002fce0000010000 */
[----:B------:R-:W1:Y:S01]  /*87b0*/  MUFU.EX2 R168, R168 ;  /* 0x000000a800a87308 */ /* 0x000e620000000800 */
[C---:B--2---:R-:W-:Y:S01]  /*87c0*/  FADD.FTZ R14, R164.reuse, R15 ;  /* 0x0000000fa40e7221 */ /* 0x044fe20000010000 */
[----:B------:R-:W-:-:S06]  /*87d0*/  F2FP.BF16.F32.PACK_AB R205, R164, R205 ;  /* 0x000000cda4cd723e */ /* 0x000fcc00000010ff */
[----:B------:R-:W2:Y:S01]  /*87e0*/  MUFU.EX2 R201, R201 ;  /* 0x000000c900c97308 */ /* 0x000ea20000000800 */
[----:B0-----:R-:W-:-:S07]  /*87f0*/  FADD.FTZ R15, R207, R14 ;  /* 0x0000000ecf0f7221 */ /* 0x001fce0000010000 */
[----:B------:R-:W0:Y:S01]  /*8800*/  MUFU.EX2 R170, R170 ;  /* 0x000000aa00aa7308 */ /* 0x000e220000000800 */
[C---:B-1----:R-:W-:Y:S01]  /*8810*/  FADD.FTZ R14, R168.reuse, R15 ;  /* 0x0000000fa80e7221 */ /* 0x042fe20000010000 */
[----:B------:R-:W-:-:S06]  /*8820*/  F2FP.BF16.F32.PACK_AB R207, R168, R207 ;  /* 0x000000cfa8cf723e */ /* 0x000fcc00000010ff */
[----:B------:R-:W-:Y:S01]  /*8830*/  MUFU.EX2 R202, R202 ;  /* 0x000000ca00ca7308 */ /* 0x000fe20000000800 */
[----:B--2---:R-:W-:-:S07]  /*8840*/  FADD.FTZ R15, R201, R14 ;  /* 0x0000000ec90f7221 */ /* 0x004fce0000010000 */
[----:B------:R-:W1:Y:S01]  /*8850*/  MUFU.EX2 R203, R203 ;  /* 0x000000cb00cb7308 */ /* 0x000e620000000800 */
[C---:B0-----:R-:W-:Y:S01]  /*8860*/  FADD.FTZ R14, R170.reuse, R15 ;  /* 0x0000000faa0e7221 */ /* 0x041fe20000010000 */
[----:B------:R-:W-:-:S06]  /*8870*/  F2FP.BF16.F32.PACK_AB R201, R170, R201 ;  /* 0x000000c9aac9723e */ /* 0x000fcc00000010ff */
[----:B------:R-:W-:Y:S08]  /*8880*/  MUFU.EX2 R173, R173 ;  /* 0x000000ad00ad7308 */ /* 0x000ff00000000800 */
[----:B------:R-:W0:Y:S01]  /*8890*/  MUFU.EX2 R172, R172 ;  /* 0x000000ac00ac7308 */ /* 0x000e220000000800 */
[----:B-1----:R-:W-:-:S07]  /*88a0*/  FADD.FTZ R15, R203, R14 ;  /* 0x0000000ecb0f7221 */ /* 0x002fce0000010000 */
[----:B------:R-:W-:Y:S08]  /*88b0*/  MUFU.EX2 R196, R196 ;  /* 0x000000c400c47308 */ /* 0x000ff00000000800 */
[----:B------:R-:W1:Y:S01]  /*88c0*/  MUFU.EX2 R197, R197 ;  /* 0x000000c500c57308 */ /* 0x000e620000000800 */
[C---:B0-----:R-:W-:Y:S01]  /*88d0*/  FADD.FTZ R14, R172.reuse, R15 ;  /* 0x0000000fac0e7221 */ /* 0x041fe20000010000 */
[----:B------:R-:W-:-:S06]  /*88e0*/  F2FP.BF16.F32.PACK_AB R203, R172, R203 ;  /* 0x000000cbaccb723e */ /* 0x000fcc00000010ff */
[----:B------:R-:W-:Y:S08]  /*88f0*/  MUFU.EX2 R161, R161 ;  /* 0x000000a100a17308 */ /* 0x000ff00000000800 */
[----:B------:R-:W-:Y:S01]  /*8900*/  MUFU.EX2 R198, R198 ;  /* 0x000000c600c67308 */ /* 0x000fe20000000800 */
[----:B-1----:R-:W-:-:S07]  /*8910*/  FADD.FTZ R14, R197, R14 ;  /* 0x0000000ec50e7221 */ /* 0x002fce0000010000 */
[----:B------:R-:W-:Y:S01]  /*8920*/  MUFU.EX2 R199, R166 ;  /* 0x000000a600c77308 */ /* 0x000fe20000000800 */
[----:B------:R-:W-:Y:S02]  /*8930*/  WARPGROUP.DEPBAR.LE gsb0, 0x0 ;  /* 0x00008000000079c5 */ /* 0x000fe40000010000 */
[----:B------:R0:W-:Y:S05]  /*8940*/  @!P1 SYNCS.ARRIVE.TRANS64.RED.A1T0 RZ, [R171+URZ], RZ ;  /* 0x000000ffabff99a7 */ /* 0x0001ea000810043f */
[----:B------:R-:W-:Y:S01]  /*8950*/  MUFU.EX2 R165, R165 ;  /* 0x000000a500a57308 */ /* 0x000fe20000000800 */
[----:B0-----:R-:W-:-:S07]  /*8960*/  FADD.FTZ R171, R21, R174 ;  /* 0x000000ae15ab7221 */ /* 0x001fce0000010000 */
[----:B------:R-:W-:Y:S01]  /*8970*/  MUFU.EX2 R167, R167 ;  /* 0x000000a700a77308 */ /* 0x000fe20000000800 */
[----:B------:R0:W-:Y:S01]  /*8980*/  @!P1 SYNCS.ARRIVE.TRANS64.RED.A1T0 RZ, [R175+URZ], RZ ;  /* 0x000000ffafff99a7 */ /* 0x0001e2000810043f */
[----:B------:R-:W-:Y:S01]  /*8990*/  FADD.FTZ R162, R210, R171 ;  /* 0x000000abd2a27221 */ /* 0x000fe20000010000 */
[----:B------:R-:W-:-:S03]  /*89a0*/  F2FP.BF16.F32.PACK_AB R210, R23, R210 ;  /* 0x000000d217d2723e */ /* 0x000fc600000010ff */
[----:B------:R-:W-:Y:S02]  /*89b0*/  FADD.FTZ R171, R23, R162 ;  /* 0x000000a217ab7221 */ /* 0x000fe40000010000 */
[----:B------:R1:W2:Y:S02]  /*89c0*/  MUFU.EX2 R174, R163 ;  /* 0x000000a300ae7308 */ /* 0x0002a40000000800 */
[----:B------:R-:W-:Y:S01]  /*89d0*/  FADD.FTZ R162, R204, R171 ;  /* 0x000000abcca27221 */ /* 0x000fe20000010000 */
[----:B------:R-:W-:-:S03]  /*89e0*/  F2FP.BF16.F32.PACK_AB R204, R177, R204 ;  /* 0x000000ccb1cc723e */ /* 0x000fc600000010ff */
[----:B------:R-:W-:Y:S02]  /*89f0*/  FADD.FTZ R171, R177, R162 ;  /* 0x000000a2b1ab7221 */ /* 0x000fe40000010000 */
[----:B------:R-:W-:Y:S02]  /*8a00*/  MUFU.EX2 R22, R22 ;  /* 0x0000001600167308 */ /* 0x000fe40000000800 */
[----:B------:R-:W-:Y:S01]  /*8a10*/  FADD.FTZ R162, R206, R171 ;  /* 0x000000abcea27221 */ /* 0x000fe20000010000 */
[----:B------:R-:W-:-:S03]  /*8a20*/  F2FP.BF16.F32.PACK_AB R206, R181, R206 ;  /* 0x000000ceb5ce723e */ /* 0x000fc600000010ff */
[----:B-1----:R-:W-:Y:S02]  /*8a30*/  FADD.FTZ R163, R181, R162 ;  /* 0x000000a2b5a37221 */ /* 0x002fe40000010000 */
[----:B------:R-:W1:Y:S01]  /*8a40*/  MUFU.EX2 R193, R154 ;  /* 0x0000009a00c17308 */ /* 0x000e620000000800 */
[C---:B--2---:R-:W-:Y:S01]  /*8a50*/  FADD.FTZ R14, R174.reuse, R14 ;  /* 0x0000000eae0e7221 */ /* 0x044fe20000010000 */
[----:B------:R-:W-:Y:S01]  /*8a60*/  F2FP.BF16.F32.PACK_AB R197, R174, R197 ;  /* 0x000000c5aec5723e */ /* 0x000fe200000010ff */
[----:B------:R-:W-:Y:S01]  /*8a70*/  FADD.FTZ R162, R200, R163 ;  /* 0x000000a3c8a27221 */ /* 0x000fe20000010000 */
[----:B------:R-:W-:Y:S01]  /*8a80*/  F2FP.BF16.F32.PACK_AB R200, R169, R200 ;  /* 0x000000c8a9c8723e */ /* 0x000fe200000010ff */
[----:B------:R-:W-:Y:S01]  /*8a90*/  FADD.FTZ R14, R199, R14 ;  /* 0x0000000ec70e7221 */ /* 0x000fe20000010000 */
[----:B------:R-:W-:Y:S01]  /*8aa0*/  F2FP.BF16.F32.PACK_AB R199, R167, R199 ;  /* 0x000000c7a7c7723e */ /* 0x000fe200000010ff */
[----:B------:R-:W-:Y:S01]  /*8ab0*/  FADD.FTZ R21, R169, R162 ;  /* 0x000000a2a9157221 */ /* 0x000fe20000010000 */
[----:B------:R-:W2:Y:S01]  /*8ac0*/  MUFU.EX2 R153, R153 ;  /* 0x0000009900997308 */ /* 0x000ea20000000800 */
[----:B------:R-:W-:-:S02]  /*8ad0*/  FADD.FTZ R14, R167, R14 ;  /* 0x0000000ea70e7221 */ /* 0x000fc40000010000 */
[----:B------:R-:W-:Y:S01]  /*8ae0*/  FADD.FTZ R156, R202, R21 ;  /* 0x00000015ca9c7221 */ /* 0x000fe20000010000 */
[----:B------:R-:W-:-:S03]  /*8af0*/  F2FP.BF16.F32.PACK_AB R202, R173, R202 ;  /* 0x000000caadca723e */ /* 0x000fc600000010ff */
[----:B------:R-:W-:Y:S01]  /*8b00*/  FADD.FTZ R21, R173, R156 ;  /* 0x0000009cad157221 */ /* 0x000fe20000010000 */
[----:B------:R-:W3:Y:S01]  /*8b10*/  MUFU.EX2 R155, R155 ;  /* 0x0000009b009b7308 */ /* 0x000ee20000000800 */
[----:B-1----:R-:W-:Y:S02]  /*8b20*/  FADD.FTZ R14, R193, R14 ;  /* 0x0000000ec10e7221 */ /* 0x002fe40000010000 */
[----:B------:R-:W-:Y:S01]  /*8b30*/  FADD.FTZ R156, R196, R21 ;  /* 0x00000015c49c7221 */ /* 0x000fe20000010000 */
[C---:B------:R-:W-:Y:S01]  /*8b40*/  F2FP.BF16.F32.PACK_AB R196, R161.reuse, R196 ;  /* 0x000000c4a1c4723e */ /* 0x040fe200000010ff */
[----:B------:R-:W-:Y:S02]  /*8b50*/  IMAD.MOV.U32 R21, RZ, RZ, R7 ;  /* 0x000000ffff157224 */ /* 0x000fe400078e0007 */
[----:B------:R-:W-:Y:S01]  /*8b60*/  FADD.FTZ R15, R161, R156 ;  /* 0x0000009ca10f7221 */ /* 0x000fe20000010000 */
[----:B------:R-:W1:Y:S01]  /*8b70*/  MUFU.EX2 R152, R152 ;  /* 0x0000009800987308 */ /* 0x000e620000000800 */
[----:B--2---:R-:W-:-:S02]  /*8b80*/  F2FP.BF16.F32.PACK_AB R192, R153, R22 ;  /* 0x0000001699c0723e */ /* 0x004fc400000010ff */
[----:B------:R-:W-:Y:S01]  /*8b90*/  FADD.FTZ R154, R198, R15 ;  /* 0x0000000fc69a7221 */ /* 0x000fe20000010000 */
[----:B------:R-:W-:-:S03]  /*8ba0*/  F2FP.BF16.F32.PACK_AB R198, R165, R198 ;  /* 0x000000c6a5c6723e */ /* 0x000fc600000010ff */
[----:B------:R-:W-:Y:S01]  /*8bb0*/  FADD.FTZ R15, R165, R154 ;  /* 0x0000009aa50f7221 */ /* 0x000fe20000010000 */
[----:B------:R-:W2:Y:S01]  /*8bc0*/  MUFU.EX2 R195, R158 ;  /* 0x0000009e00c37308 */ /* 0x000ea20000000800 */
[C---:B---3--:R-:W-:Y:S01]  /*8bd0*/  FADD.FTZ R14, R155.reuse, R14 ;  /* 0x0000000e9b0e7221 */ /* 0x048fe20000010000 */
[----:B------:R-:W-:Y:S01]  /*8be0*/  F2FP.BF16.F32.PACK_AB R193, R155, R193 ;  /* 0x000000c19bc1723e */ /* 0x000fe200000010ff */
[----:B------:R-:W-:Y:S01]  /*8bf0*/  FADD.FTZ R154, R22, R15 ;  /* 0x0000000f169a7221 */ /* 0x000fe20000010000 */
[----:B------:R-:W-:-:S03]  /*8c00*/  IMAD.MOV.U32 R22, RZ, RZ, R8 ;  /* 0x000000ffff167224 */ /* 0x000fc600078e0008 */
[----:B------:R-:W-:Y:S01]  /*8c10*/  FADD.FTZ R15, R153, R154 ;  /* 0x0000009a990f7221 */ /* 0x000fe20000010000 */
[----:B------:R-:W3:Y:S01]  /*8c20*/  MUFU.EX2 R157, R157 ;  /* 0x0000009d009d7308 */ /* 0x000ee20000000800 */
[----:B-1----:R-:W-:Y:S02]  /*8c30*/  F2FP.BF16.F32.PACK_AB R194, R19, R152 ;  /* 0x0000009813c2723e */ /* 0x002fe400000010ff */
[----:B------:R-:W-:-:S04]  /*8c40*/  FADD.FTZ R154, R152, R15 ;  /* 0x0000000f989a7221 */ /* 0x000fc80000010000 */
[----:B------:R-:W-:Y:S01]  /*8c50*/  FADD.FTZ R15, R19, R154 ;  /* 0x0000009a130f7221 */ /* 0x000fe20000010000 */
[----:B------:R-:W-:Y:S02]  /*8c60*/  IMAD.MOV.U32 R19, RZ, RZ, R6 ;  /* 0x000000ffff137224 */ /* 0x000fe400078e0006 */
[----:B--2---:R-:W-:-:S04]  /*8c70*/  FADD.FTZ R14, R195, R14 ;  /* 0x0000000ec30e7221 */ /* 0x004fc80000010000 */
[C---:B---3--:R-:W-:Y:S01]  /*8c80*/  FADD.FTZ R14, R157.reuse, R14 ;  /* 0x0000000e9d0e7221 */ /* 0x048fe20000010000 */
[----:B------:R-:W-:Y:S01]  /*8c90*/  F2FP.BF16.F32.PACK_AB R195, R157, R195 ;  /* 0x000000c39dc3723e */ /* 0x000fe200000010ff */
[----:B0-----:R-:W-:Y:S06]  /*8ca0*/  @P2 BRA `(.L_x_28) ;  /* 0xffffffc400802947 */ /* 0x001fec000383ffff */
.L_x_19:
[----:B------:R-:W-:Y:S06]  /*8cb0*/  BAR.ARV 0x8, 0x180 ;  /* 0x0206000000007b1d */ /* 0x000fec0000002000 */
        /* <DEDUP_REMOVED lines=128> */
[----:B------:R-:W-:Y:S06]  /*94c0*/  @!P0 BRA `(.L_x_29) ;  /* 0x0000000000048947 */ /* 0x000fec0003800000 */
[----:B------:R-:W-:Y:S01]  /*94d0*/  BPT.TRAP 0x1 ;  /* 0x000000040000795c */ /* 0x000fe20000300000 */
.L_x_29:
[----:B------:R-:W-:Y:S02]  /*94e0*/  R2UR UR4, R16 ;  /* 0x00000000100472ca */ /* 0x000fe400000e0000 */
[----:B------:R-:W-:-:S11]  /*94f0*/  SHF.L.U32 R8, R8, 0x1f, RZ ;  /* 0x0000001f08087819 */ /* 0x000fd600000006ff */
[----:B------:R-:W-:-:S04]  /*9500*/  LEA R11, R9, UR4, 0x3 ;  /* 0x00000004090b7c11 */ /* 0x000fc8000f8e18ff */
[----:B------:R0:W1:Y:S01]  /*9510*/  SYNCS.PHASECHK.TRANS64.TRYWAIT P2, [R11+URZ+0x38850], R8 ;  /* 0x038850080b0075a7 */ /* 0x000062000804017f */
[----:B------:R-:W-:Y:S05]  /*9520*/  @!P0 BRA `(.L_x_30) ;  /* 0x0000000000048947 */ /* 0x000fea0003800000 */
[----:B------:R-:W-:Y:S01]  /*9530*/  BPT.TRAP 0x1 ;  /* 0x000000040000795c */ /* 0x000fe20000300000 */
.L_x_30:
[----:B-1----:R-:W-:Y:S05]  /*9540*/  @P2 BRA `(.L_x_31) ;  /* 0x0000000000082947 */ /* 0x002fea0003800000 */
[----:B------:R-:W1:Y:S02]  /*9550*/  SYNCS.PHASECHK.TRANS64.TRYWAIT P0, [R11+URZ+0x38850], R8 ;  /* 0x038850080b0075a7 */ /* 0x000e64000800017f */
[----:B-1----:R-:W-:Y:S05]  /*9560*/  @!P0 BRA `(.L_x_32) ;  /* 0x0000007800908947 */ /* 0x002fea0003800000 */
.L_x_31:
[----:B------:R-:W-:Y:S01]  /*9570*/  R2UR UR4, R16 ;  /* 0x00000000100472ca */ /* 0x000fe200000e0000 */
[----:B------:R-:W-:Y:S01]  /*9580*/  WARPGROUP.ARRIVE ;  /* 0x00000000000079c5 */ /* 0x000fe20000000000 */
[----:B------:R-:W-:Y:S01]  /*9590*/  R2UR UR5, R9 ;  /* 0x00000000090572ca */ /* 0x000fe200000e0000 */
[----:B------:R-:W-:Y:S01]  /*95a0*/  UMOV UR7, 0x40000040 ;  /* 0x4000004000077882 */ /* 0x000fe20000000000 */
[----:B------:R-:W2:Y:S01]  /*95b0*/  SHFL.BFLY PT, R0, R15, 0x2, 0x1f ;  /* 0x0c401f000f007f89 */ /* 0x000ea200000e0000 */
[----:B------:R-:W-:-:S03]  /*95c0*/  @!P1 VIADD R12, R11, 0x38860 ;  /* 0x000388600b0c9836 */ /* 0x000fc60000000000 */
[----:B------:R-:W3:Y:S02]  /*95d0*/  SHFL.BFLY PT, R3, R14, 0x2, 0x1f ;  /* 0x0c401f000e037f89 */ /* 0x000ee400000e0000 */
[----:B------:R-:W-:-:S03]  /*95e0*/  @!P1 PRMT R12, RZ, 0x654, R12 ;  /* 0x00000654ff0c9816 */ /* 0x000fc6000000000c */
[----:B------:R-:W-:-:S04]  /*95f0*/  UIADD3 UR4, UR4, 0x400, URZ ;  /* 0x0000040004047890 */ /* 0x000fc8000fffe03f */
[----:B------:R-:W-:-:S04]  /*9600*/  USHF.R.U32.HI UR4, URZ, 0x4, UR4 ;  /* 0x000000043f047899 */ /* 0x000fc80008011604 */
[----:B------:R-:W-:-:S04]  /*9610*/  ULOP3.LUT UR4, UR4, 0x3fff, URZ, 0xc0, !UPT ;  /* 0x00003fff04047892 */ /* 0x000fc8000f8ec03f */
[----:B------:R-:W-:Y:S01]  /*9620*/  ULOP3.LUT UR4, UR4, 0x2800000, URZ, 0xfc, !UPT ;  /* 0x0280000004047892 */ /* 0x000fe2000f8efc3f */
[----:B--2---:R-:W-:-:S03]  /*9630*/  FADD.FTZ R0, R0, R15 ;  /* 0x0000000f00007221 */ /* 0x004fc60000010000 */
[----:B------:R-:W-:Y:S01]  /*9640*/  UIMAD UR4, UR5, 0xa00, UR4 ;  /* 0x00000a00050478a4 */ /* 0x000fe2000f8e0204 */
[----:B---3--:R-:W-:Y:S02]  /*9650*/  FADD.FTZ R4, R3, R14 ;  /* 0x0000000e03047221 */ /* 0x008fe40000010000 */
[----:B------:R-:W2:Y:S04]  /*9660*/  SHFL.BFLY PT, R3, R0, 0x1, 0x1f ;  /* 0x0c201f0000037f89 */ /* 0x000ea800000e0000 */
[----:B------:R-:W-:Y:S02]  /*9670*/  UMOV UR6, UR4 ;  /* 0x0000000400067c82 */ /* 0x000fe40008000000 */
[----:B------:R-:W-:Y:S01]  /*9680*/  HGMMA.64x256x16.F32.BF16 R24, R208, gdesc[UR4].tnspB, R24, gsb0 ;  /* 0x43e00004d0187df0 */ /* 0x000fe20008001818 */
[----:B------:R-:W-:Y:S01]  /*9690*/  UIADD3 UR6, UR4, 0x80, URZ ;  /* 0x0000008004067890 */ /* 0x000fe2000fffe03f */
[----:B------:R-:W3:Y:S01]  /*96a0*/  SHFL.BFLY PT, R5, R4, 0x1, 0x1f ;  /* 0x0c201f0004057f89 */ /* 0x000ee200000e0000 */
[----:B------:R-:W-:Y:S01]  /*96b0*/  UMOV UR7, 0x40000040 ;  /* 0x4000004000077882 */ /* 0x000fe20000000000 */
[----:B--2---:R-:W-:Y:S01]  /*96c0*/  FADD.FTZ R13, R0, R3 ;  /* 0x00000003000d7221 */ /* 0x004fe20000010000 */
[----:B------:R-:W-:-:S02]  /*96d0*/  IMAD.MOV.U32 R0, RZ, RZ, -0x800000 ;  /* 0xff800000ff007424 */ /* 0x000fc400078e00ff */
[----:B------:R-:W-:Y:S02]  /*96e0*/  IMAD.MOV.U32 R3, RZ, RZ, -0x800000 ;  /* 0xff800000ff037424 */ /* 0x000fe400078e00ff */
[----:B------:R-:W-:Y:S01]  /*96f0*/  FSETP.NE.FTZ.AND P0, PT, R13, RZ, PT ;  /* 0x000000ff0d00720b */ /* 0x000fe20003f15000 */
[----:B---3--:R-:W-:Y:S01]  /*9700*/  FADD.FTZ R16, R4, R5 ;  /* 0x0000000504107221 */ /* 0x008fe20000010000 */
[----:B------:R-:W-:-:S04]  /*9710*/  CS2R R4, SRZ ;  /* 0x0000000000047805 */ /* 0x000fc8000001ff00 */
[----:B------:R-:W-:-:S07]  /*9720*/  FSETP.NE.FTZ.AND P2, PT, R16, RZ, PT ;  /* 0x000000ff1000720b */ /* 0x000fce0003f55000 */
[----:B------:R-:W2:Y:S01]  /*9730*/  @P0 MUFU.LG2 R9, R13 ;  /* 0x0000000d00090308 */ /* 0x000ea20000000c00 */
[----:B01----:R-:W-:-:S05]  /*9740*/  @P0 FMUL.FTZ R8, R2, 0.69314718246459960938 ;  /* 0x3f31721802080820 */ /* 0x003fca0000410000 */
[----:B------:R-:W-:Y:S02]  /*9750*/  @P2 FMUL.FTZ R2, R2, 0.69314718246459960938 ;  /* 0x3f31721802022820 */ /* 0x000fe40000410000 */
[----:B------:R-:W0:Y:S08]  /*9760*/  @P2 MUFU.LG2 R10, R16 ;  /* 0x00000010000a2308 */ /* 0x000e300000000c00 */
[----:B------:R-:W1:Y:S01]  /*9770*/  @P0 MUFU.RCP R5, R13 ;  /* 0x0000000d00050308 */ /* 0x000e620000001000 */
[----:B--2---:R-:W-:-:S04]  /*9780*/  @P0 FMUL.FTZ R9, R9, 0.69314718246459960938 ;  /* 0x3f31721809090820 */ /* 0x004fc80000410000 */
[----:B------:R-:W-:Y:S01]  /*9790*/  @P0 FFMA.FTZ R0, R8, R7, R9 ;  /* 0x0000000708000223 */ /* 0x000fe20000010009 */
[----:B------:R-:W-:Y:S02]  /*97a0*/  PLOP3.LUT P0, PT, PT, PT, PT, 0x8, 0x0 ;  /* 0x000000000000781c */ /* 0x000fe40003f0e170 */
[----:B------:R-:W2:Y:S01]  /*97b0*/  @P2 MUFU.RCP R4, R16 ;  /* 0x0000001000042308 */ /* 0x000ea20000001000 */
[----:B0-----:R-:W-:-:S04]  /*97c0*/  @P2 FMUL.FTZ R11, R10, 0.69314718246459960938 ;  /* 0x3f3172180a0b2820 */ /* 0x001fc80000410000 */
[----:B------:R-:W-:Y:S01]  /*97d0*/  @P2 FFMA.FTZ R3, R2, R6, R11 ;  /* 0x0000000602032223 */ /* 0x000fe2000001000b */
        /* <DEDUP_REMOVED lines=18> */
[----:B------:R-:W-:Y:S02]  /*9900*/  WARPGROUP.DEPBAR.LE gsb0, 0x0 ;  /* 0x00008000000079c5 */ /* 0x000fe40000010000 */
[----:B------:R-:W-:-:S15]  /*9910*/  WARPGROUP.ARRIVE ;  /* 0x00000000000079c5 */ /* 0x000fde0000000000 */
[----:B------:R-:W-:-:S08]  /*9920*/  NOP ;  /* 0x0000000000007918 */ /* 0x000fd00000000000 */
[----:B------:R-:W-:Y:S03]  /*9930*/  HGMMA.64x256x16.F32.BF16 R24, R192, gdesc[UR4].tnspB, R24, gsb0 ;  /* 0x43e00004c0187df0 */ /* 0x000fe60008001818 */
[----:B------:R-:W-:Y:S02]  /*9940*/  WARPGROUP.DEPBAR.LE gsb0, 0x0 ;  /* 0x00008000000079c5 */ /* 0x000fe40000010000 */
[----:B------:R0:W-:Y:S01]  /*9950*/  @!P1 SYNCS.ARRIVE.TRANS64.RED.A1T0 RZ, [R12+URZ], RZ ;  /* 0x000000ff0cff99a7 */ /* 0x0001e2000810043f */
[-C--:B-1----:R-:W-:Y:S01]  /*9960*/  FMUL.FTZ R24, R24, R5.reuse ;  /* 0x0000000518187220 */ /* 0x082fe20000410000 */
        /* <DEDUP_REMOVED lines=63> */
[-C--:B--2---:R-:W-:Y:S01]  /*9d60*/  FMUL.FTZ R26, R26, R4.reuse ;  /* 0x000000041a1a7220 */ /* 0x084fe20000410000 */
        /* <DEDUP_REMOVED lines=62> */
[----:B0-----:R-:W-:-:S07]  /*a150*/  FMUL.FTZ R151, R151, R4 ;  /* 0x0000000497977220 */ /* 0x001fce0000410000 */
.L_x_12:
[----:B------:R-:W-:Y:S05]  /*a160*/  @P0 BRA `(.L_x_33) ;  /* 0x0000002000440947 */ /* 0x000fea0003800000 */
[----:B------:R-:W0:Y:S01]  /*a170*/  S2R R2, SR_TID.X ;  /* 0x0000000000027919 */ /* 0x000e220000002100 */
[----:B------:R-:W1:Y:S01]  /*a180*/  LDC R8, c[0x0][0xbe8] ;  /* 0x0002fa00ff087b82 */ /* 0x000e620000000800 */
[----:B------:R-:W-:Y:S01]  /*a190*/  SHF.R.S32.HI R15, RZ, 0x1f, R18 ;  /* 0x0000001fff0f7819 */ /* 0x000fe20000011412 */
[----:B------:R-:W-:Y:S01]  /*a1a0*/  ULDC.64 UR4, c[0x0][0xbd0] ;  /* 0x0002f40000047ab9 */ /* 0x000fe20000000a00 */
[----:B------:R-:W-:Y:S01]  /*a1b0*/  ULDC.64 UR6, c[0x0][0xb38] ;  /* 0x0002ce0000067ab9 */ /* 0x000fe20000000a00 */
[----:B------:R-:W-:Y:S01]  /*a1c0*/  ULDC.64 UR10, c[0x0][0x208] ;  /* 0x00008200000a7ab9 */ /* 0x000fe20000000a00 */
[----:B------:R-:W-:Y:S03]  /*a1d0*/  BSSY B0, `(.L_x_34) ;  /* 0x0000144000007945 */ /* 0x000fe60003800000 */
[----:B------:R-:W2:Y:S08]  /*a1e0*/  S2UR UR9, SR_CTAID.Z ;  /* 0x00000000000979c3 */ /* 0x000eb00000002700 */
[----:B------:R-:W3:Y:S08]  /*a1f0*/  LDC.64 R22, c[0x0][0xbd8] ;  /* 0x0002f600ff167b82 */ /* 0x000ef00000000a00 */
[----:B------:R-:W-:Y:S01]  /*a200*/  BAR.SYNC.DEFER_BLOCKING 0x1, 0x100 ;  /* 0x0044000000007b1d */ /* 0x000fe20000010000 */
[----:B-1----:R-:W-:-:S07]  /*a210*/  ISETP.NE.AND P0, PT, R8, 0x1, PT ;  /* 0x000000010800780c */ /* 0x002fce0003f05270 */
[----:B------:R-:W1:Y:S01]  /*a220*/  S2UR UR8, SR_CTAID.Y ;  /* 0x00000000000879c3 */ /* 0x000e620000002600 */
[----:B0-----:R-:W-:-:S07]  /*a230*/  IADD3 R7, R2, -0x80, RZ ;  /* 0xffffff8002077810 */ /* 0x001fce0007ffe0ff */
[----:B------:R-:W1:Y:S01]  /*a240*/  LDC R19, c[0x0][0xc50] ;  /* 0x00031400ff137b82 */ /* 0x000e620000000800 */
[----:B------:R-:W-:-:S04]  /*a250*/  SHF.R.S32.HI R6, RZ, 0x1f, R7 ;  /* 0x0000001fff067819 */ /* 0x000fc80000011407 */
[CC--:B------:R-:W-:Y:S02]  /*a260*/  LEA.HI R9, R6.reuse, R7.reuse, RZ, 0x7 ;  /* 0x0000000706097211 */ /* 0x0c0fe400078f38ff */
[----:B------:R-:W-:Y:S01]  /*a270*/  LEA.HI R6, R6, R7, RZ, 0x2 ;  /* 0x0000000706067211 */ /* 0x000fe200078f10ff */
[----:B------:R-:W0:Y:S01]  /*a280*/  @P0 LDC R20, c[0x0][0xbec] ;  /* 0x0002fb00ff140b82 */ /* 0x000e220000000800 */
[----:B------:R-:W-:Y:S02]  /*a290*/  LOP3.LUT R2, R9, 0xffffff80, RZ, 0xc0, !PT ;  /* 0xffffff8009027812 */ /* 0x000fe400078ec0ff */
[----:B------:R-:W-:Y:S02]  /*a2a0*/  LOP3.LUT R6, R6, 0xfffffffc, RZ, 0xc0, !PT ;  /* 0xfffffffc06067812 */ /* 0x000fe400078ec0ff */
[----:B------:R-:W-:Y:S01]  /*a2b0*/  SHF.R.S32.HI R12, RZ, 0x7, R9 ;  /* 0x00000007ff0c7819 */ /* 0x000fe20000011409 */
[C---:B------:R-:W-:Y:S02]  /*a2c0*/  IMAD.IADD R2, R7.reuse, 0x1, -R2 ;  /* 0x0000000107027824 */ /* 0x040fe400078e0a02 */
[----:B------:R-:W-:Y:S01]  /*a2d0*/  IMAD.IADD R7, R7, 0x1, -R6 ;  /* 0x0000000107077824 */ /* 0x000fe200078e0a06 */
[----:B------:R-:W4:Y:S02]  /*a2e0*/  LDC.64 R152, c[0x0][0xb40] ;  /* 0x0002d000ff987b82 */ /* 0x000f240000000a00 */
[----:B------:R-:W-:-:S04]  /*a2f0*/  SHF.R.S32.HI R11, RZ, 0x1f, R2 ;  /* 0x0000001fff0b7819 */ /* 0x000fc80000011402 */
[----:B------:R-:W-:Y:S02]  /*a300*/  LEA.HI R10, R11, R2, RZ, 0x2 ;  /* 0x000000020b0a7211 */ /* 0x000fe400078f10ff */
[----:B------:R-:W5:Y:S02]  /*a310*/  @P0 LDC R17, c[0x0][0xbf0] ;  /* 0x0002fc00ff110b82 */ /* 0x000f640000000800 */
[--C-:B------:R-:W-:Y:S02]  /*a320*/  SHF.R.S32.HI R4, RZ, 0x2, R10.reuse ;  /* 0x00000002ff047819 */ /* 0x100fe4000001140a */
[----:B------:R-:W-:-:S04]  /*a330*/  SHF.R.S32.HI R5, RZ, 0x1f, R10 ;  /* 0x0000001fff057819 */ /* 0x000fc8000001140a */
[----:B------:R-:W-:Y:S01]  /*a340*/  LEA.HI R5, R5, R4, RZ, 0x3 ;  /* 0x0000000405057211 */ /* 0x000fe200078f18ff */
[----:B------:R-:W5:Y:S03]  /*a350*/  @P0 LDC R154, c[0x0][0xbec] ;  /* 0x0002fb00ff9a0b82 */ /* 0x000f660000000800 */
[----:B------:R-:W-:-:S05]  /*a360*/  LOP3.LUT R5, R5, 0xfffffff8, RZ, 0xc0, !PT ;  /* 0xfffffff805057812 */ /* 0x000fca00078ec0ff */
[----:B------:R-:W-:Y:S01]  /*a370*/  IMAD.IADD R6, R4, 0x1, -R5 ;  /* 0x0000000104067824 */ /* 0x000fe200078e0a05 */
[----:B------:R-:W-:Y:S01]  /*a380*/  LEA.HI R4, R9, R12, RZ, 0x1 ;  /* 0x0000000c09047211 */ /* 0x000fe200078f08ff */
[----:B------:R-:W5:Y:S01]  /*a390*/  @P0 LDC R155, c[0x0][0xbf0] ;  /* 0x0002fc00ff9b0b82 */ /* 0x000f620000000800 */
[----:B------:R-:W3:Y:S01]  /*a3a0*/  S2R R9, SR_CTAID.X ;  /* 0x0000000000097919 */ /* 0x000ee20000002500 */
[----:B------:R-:W-:Y:S02]  /*a3b0*/  LEA.HI R5, R11, R2, RZ, 0x5 ;  /* 0x000000020b057211 */ /* 0x000fe400078f28ff */
[----:B------:R-:W-:Y:S02]  /*a3c0*/  LOP3.LUT R4, R4, 0x3fffffe, RZ, 0xc0, !PT ;  /* 0x03fffffe04047812 */ /* 0x000fe400078ec0ff */
[----:B------:R-:W-:Y:S02]  /*a3d0*/  SHF.R.S32.HI R5, RZ, 0x5, R5 ;  /* 0x00000005ff057819 */ /* 0x000fe40000011405 */
[----:B------:R-:W-:Y:S01]  /*a3e0*/  LEA.HI R11, R7, R7, RZ, 0x1 ;  /* 0x00000007070b7211 */ /* 0x000fe200078f08ff */
[----:B------:R-:W-:-:S02]  /*a3f0*/  IMAD.IADD R4, R12, 0x1, -R4 ;  /* 0x000000010c047824 */ /* 0x000fc400078e0a04 */
[----:B------:R-:W-:Y:S01]  /*a400*/  IMAD R5, R5, 0x10, R6 ;  /* 0x0000001005057824 */ /* 0x000fe200078e0206 */
[----:B------:R-:W-:-:S04]  /*a410*/  LOP3.LUT R12, R11, 0x1ffffffe, RZ, 0xc0, !PT ;  /* 0x1ffffffe0b0c7812 */ /* 0x000fc800078ec0ff */
[----:B------:R-:W-:Y:S01]  /*a420*/  LEA R16, R4, R5, 0x6 ;  /* 0x0000000504107211 */ /* 0x000fe200078e30ff */
[----:B------:R-:W-:Y:S02]  /*a430*/  IMAD.IADD R11, R7, 0x1, -R12 ;  /* 0x00000001070b7824 */ /* 0x000fe400078e0a0c */
[----:B------:R-:W-:Y:S02]  /*a440*/  IMAD R7, R15, UR4, RZ ;  /* 0x000000040f077c24 */ /* 0x000fe4000f8e02ff */
[----:B------:R-:W-:Y:S01]  /*a450*/  IMAD.WIDE.U32 R4, R18, UR4, RZ ;  /* 0x0000000412047c25 */ /* 0x000fe2000f8e00ff */
[----:B--2---:R-:W-:-:S03]  /*a460*/  USHF.R.S32.HI UR4, URZ, 0x1f, UR9 ;  /* 0x0000001f3f047899 */ /* 0x004fc60008011409 */
[C---:B------:R-:W-:Y:S02]  /*a470*/  IMAD R13, R18.reuse, UR5, R7 ;  /* 0x00000005120d7c24 */ /* 0x040fe4000f8e0207 */
[----:B------:R-:W-:Y:S02]  /*a480*/  IMAD R12, R11, 0x8, R16 ;  /* 0x000000080b0c7824 */ /* 0x000fe400078e0210 */
[----:B------:R-:W-:Y:S02]  /*a490*/  IMAD R15, R15, UR6, RZ ;  /* 0x000000060f0f7c24 */ /* 0x000fe4000f8e02ff */
[----:B------:R-:W-:Y:S02]  /*a4a0*/  IMAD.IADD R5, R5, 0x1, R13 ;  /* 0x0000000105057824 */ /* 0x000fe400078e020d */
[----:B---3--:R-:W-:Y:S02]  /*a4b0*/  IMAD R11, R9, 0x80, R12 ;  /* 0x00000080090b7824 */ /* 0x008fe400078e020c */
[----:B------:R-:W-:-:S04]  /*a4c0*/  IMAD.WIDE.U32 R6, R18, UR6, RZ ;  /* 0x0000000612067c25 */ /* 0x000fc8000f8e00ff */
[----:B------:R-:W-:Y:S01]  /*a4d0*/  IMAD R13, R18, UR7, R15 ;  /* 0x00000007120d7c24 */ /* 0x000fe2000f8e020f */
[----:B------:R-:W-:Y:S01]  /*a4e0*/  ULDC.64 UR6, c[0x0][0xb48] ;  /* 0x0002d20000067ab9 */ /* 0x000fe20000000a00 */
[----:B------:R-:W-:Y:S02]  /*a4f0*/  IMAD R14, R22, UR4, RZ ;  /* 0x00000004160e7c24 */ /* 0x000fe4000f8e02ff */
[----:B------:R-:W-:Y:S02]  /*a500*/  IMAD.MOV R18, RZ, RZ, -R18 ;  /* 0x000000ffff127224 */ /* 0x000fe400078e0a12 */
[----:B0-----:R-:W-:-:S04]  /*a510*/  @P0 IMAD.HI.U32 R12, R11, R20, RZ ;  /* 0x000000140b0c0227 */ /* 0x001fc800078e00ff */
[----:B------:R-:W-:Y:S02]  /*a520*/  IMAD R15, R23, UR9, R14 ;  /* 0x00000009170f7c24 */ /* 0x000fe4000f8e020e */
[----:B------:R-:W-:-:S04]  /*a530*/  IMAD.WIDE.U32 R4, R22, UR9, R4 ;  /* 0x0000000916047c25 */ /* 0x000fc8000f8e0004 */
[C---:B----4-:R-:W-:Y:S01]  /*a540*/  IMAD R14, R152.reuse, UR4, RZ ;  /* 0x00000004980e7c24 */ /* 0x050fe2000f8e02ff */
[----:B------:R-:W-:Y:S01]  /*a550*/  IADD3 R5, R5, R15, RZ ;  /* 0x0000000f05057210 */ /* 0x000fe20007ffe0ff */
[----:B-1----:R-:W-:Y:S01]  /*a560*/  IMAD R21, R19, R18, UR8 ;  /* 0x0000000813157e24 */ /* 0x002fe2000f8e0212 */
[----:B------:R-:W-:Y:S01]  /*a570*/  ULDC.64 UR4, c[0x0][0xbe0] ;  /* 0x0002f80000047ab9 */ /* 0x000fe20000000a00 */
[----:B------:R-:W-:Y:S02]  /*a580*/  IMAD.IADD R7, R7, 0x1, R13 ;  /* 0x0000000107077824 */ /* 0x000fe400078e020d */
[----:B------:R-:W-:Y:S01]  /*a590*/  IMAD.MOV.U32 R13, RZ, RZ, R11 ;  /* 0x000000ffff0d7224 */ /* 0x000fe200078e000b */
[----:B-----5:R-:W-:Y:S01]  /*a5a0*/  @P0 SHF.R.U32.HI R13, RZ, R17, R12 ;  /* 0x00000011ff0d0219 */ /* 0x020fe2000001160c */
[----:B------:R-:W-:Y:S01]  /*a5b0*/  IMAD R17, R153, UR9, R14 ;  /* 0x0000000999117c24 */ /* 0x000fe2000f8e020e */
[----:B------:R-:W-:Y:S01]  /*a5c0*/  SHF.R.S32.HI R14, RZ, 0x1f, R21 ;  /* 0x0000001fff0e7819 */ /* 0x000fe20000011415 */
[----:B------:R-:W-:Y:S01]  /*a5d0*/  IMAD.WIDE.U32 R6, R152, UR9, R6 ;  /* 0x0000000998067c25 */ /* 0x000fe2000f8e0006 */
[----:B------:R-:W-:-:S03]  /*a5e0*/  ULDC.64 UR8, c[0x0][0xb28] ;  /* 0x0002ca0000087ab9 */ /* 0x000fc60000000a00 */
[----:B------:R-:W-:-:S04]  /*a5f0*/  @P0 IMAD.HI.U32 R154, R11, R154, RZ ;  /* 0x0000009a0b9a0227 */ /* 0x000fc800078e00ff */
[----:B------:R-:W-:Y:S02]  /*a600*/  IMAD.IADD R7, R7, 0x1, R17 ;  /* 0x0000000107077824 */ /* 0x000fe400078e0211 */
[----:B------:R-:W-:Y:S01]  /*a610*/  IMAD.MOV.U32 R15, RZ, RZ, R11 ;  /* 0x000000ffff0f7224 */ /* 0x000fe200078e000b */
[----:B------:R-:W-:Y:S01]  /*a620*/  @P0 SHF.R.U32.HI R15, RZ, R155, R154 ;  /* 0x0000009bff0f0219 */ /* 0x000fe2000001169a */
[C---:B------:R-:W-:Y:S02]  /*a630*/  IMAD R12, R14.reuse, UR4, RZ ;  /* 0x000000040e0c7c24 */ /* 0x040fe4000f8e02ff */
[----:B------:R-:W-:Y:S02]  /*a640*/  IMAD R17, R14, UR6, RZ ;  /* 0x000000060e117c24 */ /* 0x000fe4000f8e02ff */
[----:B------:R-:W-:-:S04]  /*a650*/  IMAD.WIDE.U32 R4, R21, UR4, R4 ;  /* 0x0000000415047c25 */ /* 0x000fc8000f8e0004 */
[----:B------:R-:W-:Y:S01]  /*a660*/  IMAD R14, R21, UR5, R12 ;  /* 0x00000005150e7c24 */ /* 0x000fe2000f8e020c */
[----:B------:R-:W-:Y:S01]  /*a670*/  IADD3 R4, P0, R13, R4, RZ ;  /* 0x000000040d047210 */ /* 0x000fe20007f1e0ff */
[----:B------:R-:W-:Y:S01]  /*a680*/  IMAD R19, R21, UR7, R17 ;  /* 0x0000000715137c24 */ /* 0x000fe2000f8e0211 */
[--C-:B------:R-:W-:Y:S01]  /*a690*/  SHF.R.S32.HI R17, RZ, 0x1f, R13.reuse ;  /* 0x0000001fff117819 */ /* 0x100fe2000001140d */
[----:B------:R-:W-:Y:S01]  /*a6a0*/  IMAD.MOV R13, RZ, RZ, -R13 ;  /* 0x000000ffff0d7224 */ /* 0x000fe200078e0a0d */
[--C-:B------:R-:W-:Y:S01]  /*a6b0*/  SHF.R.S32.HI R12, RZ, 0x1f, R15.reuse ;  /* 0x0000001fff0c7819 */ /* 0x100fe2000001140f */
[----:B------:R-:W-:Y:S01]  /*a6c0*/  ULDC.64 UR4, c[0x0][0xb30] ;  /* 0x0002cc0000047ab9 */ /* 0x000fe20000000a00 */
[----:B------:R-:W-:Y:S01]  /*a6d0*/  IMAD.MOV R18, RZ, RZ, -R15 ;  /* 0x000000ffff127224 */ /* 0x000fe200078e0a0f */
[----:B------:R-:W-:Y:S01]  /*a6e0*/  IADD3.X R5, R17, R5, R14, P0, !PT ;  /* 0x0000000511057210 */ /* 0x000fe200007fe40e */
[----:B------:R-:W-:Y:S02]  /*a6f0*/  IMAD R13, R8, R13, R11 ;  /* 0x0000000d080d7224 */ /* 0x000fe400078e020b */
[----:B------:R-:W-:-:S02]  /*a700*/  IMAD R12, R12, UR4, RZ ;  /* 0x000000040c0c7c24 */ /* 0x000fc4000f8e02ff */
[----:B------:R-:W-:Y:S01]  /*a710*/  IMAD.WIDE.U32 R6, R21, UR6, R6 ;  /* 0x0000000615067c25 */ /* 0x000fe2000f8e0006 */
[----:B------:R-:W-:-:S03]  /*a720*/  ULDC.64 UR6, c[0x0][0xbc8] ;  /* 0x0002f20000067ab9 */ /* 0x000fc60000000a00 */
[----:B------:R-:W-:Y:S02]  /*a730*/  IMAD R11, R8, R18, R11 ;  /* 0x00000012080b7224 */ /* 0x000fe400078e020b */
[----:B------:R-:W-:Y:S01]  /*a740*/  IMAD R17, R15, UR5, R12 ;  /* 0x000000050f117c24 */ /* 0x000fe2000f8e020c */
[----:B------:R-:W-:Y:S01]  /*a750*/  SHF.R.S32.HI R12, RZ, 0x1f, R13 ;  /* 0x0000001fff0c7819 */ /* 0x000fe2000001140d */
[----:B------:R-:W-:Y:S01]  /*a760*/  IMAD.IADD R7, R7, 0x1, R19 ;  /* 0x0000000107077824 */ /* 0x000fe200078e0213 */
[----:B------:R-:W-:Y:S01]  /*a770*/  SHF.R.S32.HI R14, RZ, 0x1f, R11 ;  /* 0x0000001fff0e7819 */ /* 0x000fe2000001140b */
[----:B------:R-:W0:Y:S01]  /*a780*/  S2UR UR5, SR_CgaCtaId ;  /* 0x00000000000579c3 */ /* 0x000e220000008800 */
[----:B------:R-:W-:-:S04]  /*a790*/  IMAD.WIDE.U32 R4, R13, UR6, R4 ;  /* 0x000000060d047c25 */ /* 0x000fc8000f8e0004 */
[----:B------:R-:W-:Y:S01]  /*a7a0*/  IMAD.WIDE.U32 R6, R15, UR4, R6 ;  /* 0x000000040f067c25 */ /* 0x000fe2000f8e0006 */
[----:B------:R-:W-:-:S03]  /*a7b0*/  UMOV UR4, 0x400 ;  /* 0x0000040000047882 */ /* 0x000fc60000000000 */
[----:B------:R-:W-:Y:S02]  /*a7c0*/  IMAD R12, R12, UR6, RZ ;  /* 0x000000060c0c7c24 */ /* 0x000fe4000f8e02ff */
[----:B------:R-:W-:Y:S02]  /*a7d0*/  IMAD.IADD R7, R7, 0x1, R17 ;  /* 0x0000000107077824 */ /* 0x000fe400078e0211 */
[----:B------:R-:W-:Y:S02]  /*a7e0*/  IMAD R14, R14, UR8, RZ ;  /* 0x000000080e0e7c24 */ /* 0x000fe4000f8e02ff */
[----:B------:R-:W-:Y:S01]  /*a7f0*/  IMAD R15, R13, UR7, R12 ;  /* 0x000000070d0f7c24 */ /* 0x000fe2000f8e020c */
[----:B------:R-:W-:Y:S01]  /*a800*/  ULDC.64 UR6, c[0x0][0xba8] ;  /* 0x0002ea0000067ab9 */ /* 0x000fe20000000a00 */
[C---:B------:R-:W-:Y:S01]  /*a810*/  IMAD R17, R11.reuse, UR9, R14 ;  /* 0x000000090b117c24 */ /* 0x040fe2000f8e020e */
[----:B------:R-:W-:Y:S01]  /*a820*/  LEA R18, P0, R4, UR6, 0x2 ;  /* 0x0000000604127c11 */ /* 0x000fe2000f8010ff */
[----:B------:R-:W-:Y:S01]  /*a830*/  IMAD.WIDE.U32 R12, R11, UR8, R6 ;  /* 0x000000080b0c7c25 */ /* 0x000fe2000f8e0006 */
[----:B------:R-:W-:Y:S01]  /*a840*/  IADD3 R5, R5, R15, RZ ;  /* 0x0000000f05057210 */ /* 0x000fe20007ffe0ff */
[----:B------:R-:W-:Y:S01]  /*a850*/  ULDC.64 UR8, c[0x0][0xb00] ;  /* 0x0002c00000087ab9 */ /* 0x000fe20000000a00 */
[----:B------:R-:W-:Y:S01]  /*a860*/  ULDC UR6, c[0x0][0xa88] ;  /* 0x0002a20000067ab9 */ /* 0x000fe20000000800 */
[----:B------:R-:W-:Y:S01]  /*a870*/  IMAD.IADD R7, R13, 0x1, R17 ;  /* 0x000000010d077824 */ /* 0x000fe200078e0211 */
[----:B------:R-:W-:Y:S01]  /*a880*/  LEA R6, P1, R12, UR8, 0x2 ;  /* 0x000000080c067c11 */ /* 0x000fe2000f8210ff */
[----:B------:R-:W-:Y:S01]  /*a890*/  SHFL.IDX PT, R14, R18, 0x1, 0x1c1f ;  /* 0x003c1f00120e7f89 */ /* 0x000fe200000e0000 */
[----:B------:R-:W-:Y:S01]  /*a8a0*/  LEA.HI.X R17, R4, UR7, R5, 0x2, P0 ;  /* 0x0000000704117c11 */ /* 0x000fe200080f1405 */
[----:B------:R-:W-:Y:S01]  /*a8b0*/  IMAD R11, R9, 0x80, R16 ;  /* 0x00000080090b7824 */ /* 0x000fe200078e0210 */
[----:B------:R-:W-:Y:S01]  /*a8c0*/  LEA.HI.X R7, R12, UR9, R7, 0x2, P1 ;  /* 0x000000090c077c11 */ /* 0x000fe200088f1407 */
[----:B0-----:R-:W-:Y:S01]  /*a8d0*/  ULEA UR4, UR5, UR4, 0x18 ;  /* 0x0000000405047291 */ /* 0x001fe2000f8ec03f */
[----:B------:R-:W-:Y:S01]  /*a8e0*/  SHFL.IDX PT, R12, R18, RZ, 0x1c1f ;  /* 0x001c1fff120c7589 */ /* 0x000fe200000e0000 */
[----:B------:R-:W-:Y:S01]  /*a8f0*/  IMAD R8, R8, UR6, RZ ;  /* 0x0000000608087c24 */ /* 0x000fe2000f8e02ff */
[----:B------:R-:W-:Y:S01]  /*a900*/  LOP3.LUT P0, RZ, R2, 0x3, RZ, 0xc0, !PT ;  /* 0x0000000302ff7812 */ /* 0x000fe2000780c0ff */
[C---:B------:R-:W-:Y:S01]  /*a910*/  VIADD R9, R11.reuse, 0x8 ;  /* 0x000000080b097836 */ /* 0x040fe20000000000 */
[----:B------:R-:W0:Y:S01]  /*a920*/  SHFL.IDX PT, R13, R17, RZ, 0x1c1f ;  /* 0x001c1fff110d7589 */ /* 0x000e2200000e0000 */
[----:B------:R-:W-:Y:S01]  /*a930*/  UIADD3 UR4, UR4, 0x38820, URZ ;  /* 0x0003882004047890 */ /* 0x000fe2000fffe03f */
[----:B------:R-:W-:-:S02]  /*a940*/  ISETP.GE.OR P1, PT, R11, R8, P0 ;  /* 0x000000080b00720c */ /* 0x000fc40000726670 */
[----:B------:R1:W2:Y:S01]  /*a950*/  SHFL.IDX PT, R15, R17, 0x1, 0x1c1f ;  /* 0x003c1f00110f7f89 */ /* 0x0002a200000e0000 */
[-C--:B------:R-:W-:Y:S01]  /*a960*/  ISETP.GE.OR P0, PT, R9, R8.reuse, P0 ;  /* 0x000000080900720c */ /* 0x080fe20000706670 */
[----:B------:R-:W-:Y:S01]  /*a970*/  UPRMT UR4, URZ, 0x654, UR4 ;  /* 0x000006543f047896 */ /* 0x000fe20008000004 */
[----:B------:R-:W-:Y:S01]  /*a980*/  ISETP.GE.AND P2, PT, R11, R8, PT ;  /* 0x000000080b00720c */ /* 0x000fe20003f46270 */
[----:B------:R3:W4:Y:S01]  /*a990*/  SHFL.IDX PT, R4, R6, RZ, 0x1c1f ;  /* 0x001c1fff06047589 */ /* 0x00072200000e0000 */
[----:B-1----:R-:W-:-:S03]  /*a9a0*/  LOP3.LUT R17, R10, 0x7ffffffc, RZ, 0xc0, !PT ;  /* 0x7ffffffc0a117812 */ /* 0x002fc600078ec0ff */
[----:B------:R3:W1:Y:S03]  /*a9b0*/  SHFL.IDX PT, R5, R7, RZ, 0x1c1f ;  /* 0x001c1fff07057589 */ /* 0x00066600000e0000 */
[----:B------:R-:W-:Y:S01]  /*a9c0*/  SYNCS.ARRIVE.TRANS64.RED.A1T0 RZ, [UR4], RZ ;  /* 0x000000ffffff79a7 */ /* 0x000fe20008100404 */
[----:B------:R-:W-:-:S04]  /*a9d0*/  IMAD.IADD R2, R2, 0x1, -R17 ;  /* 0x0000000102027824 */ /* 0x000fc800078e0a11 */
[----:B------:R-:W-:Y:S01]  /*a9e0*/  IMAD.SHL.U32 R2, R2, 0x2, RZ ;  /* 0x0000000202027824 */ /* 0x000fe200078e00ff */
[----:B0-----:R3:W-:Y:S04]  /*a9f0*/  @!P1 ST.E desc[UR10][R12.64], R0 ;  /* 0x000000000c009985 */ /* 0x0017e8000c10190a */
[----:B--2---:R3:W-:Y:S01]  /*aa00*/  @!P0 ST.E desc[UR10][R14.64], R3 ;  /* 0x000000030e008985 */ /* 0x0047e2000c10190a */
[----:B------:R-:W-:Y:S05]  /*aa10*/  @P2 BRA `(.L_x_35) ;  /* 0x0000000800fc2947 */ /* 0x000fea0003800000 */
[C---:B---3--:R-:W-:Y:S01]  /*aa20*/  VIADD R0, R2.reuse, 0x8 ;  /* 0x0000000802007836 */ /* 0x048fe20000000000 */
[C---:B------:R-:W-:Y:S01]  /*aa30*/  IADD3 R3, R2.reuse, 0x10, RZ ;  /* 0x0000001002037810 */ /* 0x040fe20007ffe0ff */
[C---:B------:R-:W-:Y:S01]  /*aa40*/  VIADD R10, R2.reuse, 0x18 ;  /* 0x00000018020a7836 */ /* 0x040fe20000000000 */
[----:B------:R-:W-:Y:S01]  /*aa50*/  ULDC UR4, c[0x0][0xac8] ;  /* 0x0002b20000047ab9 */ /* 0x000fe20000000800 */
[----:B------:R-:W-:Y:S01]  /*aa60*/  VIADD R18, R2, 0x20 ;  /* 0x0000002002127836 */ /* 0x000fe20000000000 */
[----:B------:R-:W-:Y:S01]  /*aa70*/  ISETP.GE.AND P3, PT, R0, UR4, PT ;  /* 0x0000000400007c0c */ /* 0x000fe2000bf66270 */
[----:B------:R-:W-:Y:S01]  /*aa80*/  VIADD R19, R2, 0x28 ;  /* 0x0000002802137836 */ /* 0x000fe20000000000 */
[----:B------:R-:W-:Y:S01]  /*aa90*/  ISETP.GE.AND P4, PT, R3, UR4, PT ;  /* 0x0000000403007c0c */ /* 0x000fe2000bf86270 */
[----:B------:R-:W-:Y:S01]  /*aaa0*/  ULDC.64 UR6, c[0x0][0x208] ;  /* 0x0000820000067ab9 */ /* 0x000fe20000000a00 */
[----:B------:R-:W-:Y:S01]  /*aab0*/  ISETP.GE.AND P5, PT, R10, UR4, PT ;  /* 0x000000040a007c0c */ /* 0x000fe2000bfa6270 */
[C---:B------:R-:W-:Y:S01]  /*aac0*/  VIADD R20, R2.reuse, 0x40 ;  /* 0x0000004002147836 */ /* 0x040fe20000000000 */
[C---:B------:R-:W-:Y:S01]  /*aad0*/  ISETP.GE.AND P2, PT, R2.reuse, UR4, PT ;  /* 0x0000000402007c0c */ /* 0x040fe2000bf46270 */
[----:B------:R-:W-:Y:S01]  /*aae0*/  VIADD R22, R2, 0x50 ;  /* 0x0000005002167836 */ /* 0x000fe20000000000 */
[----:B------:R-:W-:Y:S01]  /*aaf0*/  ISETP.GE.AND P0, PT, R18, UR4, PT ;  /* 0x0000000412007c0c */ /* 0x000fe2000bf06270 */
[----:B------:R-:W-:Y:S01]  /*ab00*/  VIADD R23, R2, 0x58 ;  /* 0x0000005802177836 */ /* 0x000fe20000000000 */
[----:B------:R-:W-:-:S02]  /*ab10*/  ISETP.GE.AND P1, PT, R19, UR4, PT ;  /* 0x0000000413007c0c */ /* 0x000fc4000bf26270 */
[----:B------:R-:W-:Y:S02]  /*ab20*/  IADD3 R21, R2, 0x48, RZ ;  /* 0x0000004802157810 */ /* 0x000fe40007ffe0ff */
[----:B------:R-:W-:Y:S02]  /*ab30*/  @!P3 LEA.HI R0, R0, R0, RZ, 0x1 ;  /* 0x000000000000b211 */ /* 0x000fe400078f08ff */
[----:B------:R-:W-:Y:S02]  /*ab40*/  @!P4 LEA.HI R3, R3, R3, RZ, 0x1 ;  /* 0x000000030303c211 */ /* 0x000fe400078f08ff */
[----:B------:R-:W-:Y:S02]  /*ab50*/  @!P5 LEA.HI R10, R10, R10, RZ, 0x1 ;  /* 0x0000000a0a0ad211 */ /* 0x000fe400078f08ff */
[----:B------:R-:W-:Y:S01]  /*ab60*/  @!P3 LOP3.LUT R13, R0, 0xfffffffe, RZ, 0xc0, !PT ;  /* 0xfffffffe000db812 */ /* 0x000fe200078ec0ff */
[----:B------:R-:W-:Y:S01]  /*ab70*/  VIADD R0, R2, 0x30 ;  /* 0x0000003002007836 */ /* 0x000fe20000000000 */
[----:B------:R-:W-:-:S02]  /*ab80*/  @!P4 LOP3.LUT R3, R3, 0xfffffffe, RZ, 0xc0, !PT ;  /* 0xfffffffe0303c812 */ /* 0x000fc400078ec0ff */
[----:B------:R-:W-:Y:S01]  /*ab90*/  @!P5 LOP3.LUT R17, R10, 0xfffffffe, RZ, 0xc0, !PT ;  /* 0xfffffffe0a11d812 */ /* 0x000fe200078ec0ff */
[--C-:B-1--4-:R-:W-:Y:S01]  /*aba0*/  @!P2 IMAD.WIDE R10, R2, 0x4, R4.reuse ;  /* 0x00000004020aa825 */ /* 0x112fe200078e0204 */
[----:B------:R-:W-:Y:S02]  /*abb0*/  ISETP.GE.AND P6, PT, R22, UR4, PT ;  /* 0x0000000416007c0c */ /* 0x000fe4000bfc6270 */
[----:B------:R-:W-:Y:S01]  /*abc0*/  @!P0 LEA.HI R18, R18, R18, RZ, 0x1 ;  /* 0x0000001212128211 */ /* 0x000fe200078f08ff */
[--C-:B------:R-:W-:Y:S01]  /*abd0*/  @!P3 IMAD.WIDE R12, R13, 0x4, R4.reuse ;  /* 0x000000040d0cb825 */ /* 0x100fe200078e0204 */
[----:B------:R0:W-:Y:S01]  /*abe0*/  @!P2 ST.E.64 desc[UR6][R10.64], R24 ;  /* 0x000000180a00a985 */ /* 0x0001e2000c101b06 */
[----:B------:R-:W-:Y:S02]  /*abf0*/  ISETP.GE.AND P2, PT, R0, UR4, PT ;  /* 0x0000000400007c0c */ /* 0x000fe4000bf46270 */
[----:B------:R-:W-:Y:S01]  /*ac00*/  @!P4 IMAD.WIDE R14, R3, 0x4, R4 ;  /* 0x00000004030ec825 */ /* 0x000fe200078e0204 */
[----:B------:R1:W-:Y:S01]  /*ac10*/  @!P3 ST.E.64 desc[UR6][R12.64], R28 ;  /* 0x0000001c0c00b985 */ /* 0x0003e2000c101b06 */
[----:B------:R-:W-:-:S02]  /*ac20*/  @!P1 LEA.HI R19, R19, R19, RZ, 0x1 ;  /* 0x0000001313139211 */ /* 0x000fc400078f08ff */
[----:B------:R-:W-:Y:S01]  /*ac30*/  VIADD R3, R2, 0x38 ;  /* 0x0000003802037836 */ /* 0x000fe20000000000 */
[----:B------:R2:W-:Y:S01]  /*ac40*/  @!P4 ST.E.64 desc[UR6][R14.64], R32 ;  /* 0x000000200e00c985 */ /* 0x0005e2000c101b06 */
[----:B------:R-:W-:Y:S01]  /*ac50*/  @!P5 IMAD.WIDE R16, R17, 0x4, R4 ;  /* 0x000000041110d825 */ /* 0x000fe200078e0204 */
[----:B------:R-:W-:Y:S02]  /*ac60*/  ISETP.GE.AND P4, PT, R20, UR4, PT ;  /* 0x0000000414007c0c */ /* 0x000fe4000bf86270 */
[----:B------:R-:W-:Y:S02]  /*ac70*/  ISETP.GE.AND P3, PT, R3, UR4, PT ;  /* 0x0000000403007c0c */ /* 0x000fe4000bf66270 */
[----:B------:R3:W-:Y:S01]  /*ac80*/  @!P5 ST.E.64 desc[UR6][R16.64], R36 ;  /* 0x000000241000d985 */ /* 0x0007e2000c101b06 */
[----:B------:R-:W-:Y:S01]  /*ac90*/  ISETP.GE.AND P5, PT, R21, UR4, PT ;  /* 0x0000000415007c0c */ /* 0x000fe2000bfa6270 */
[----:B0-----:R-:W-:Y:S01]  /*aca0*/  VIADD R24, R2, 0x60 ;  /* 0x0000006002187836 */ /* 0x001fe20000000000 */
[----:B------:R-:W-:-:S02]  /*acb0*/  @!P0 LOP3.LUT R11, R18, 0xfffffffe, RZ, 0xc0, !PT ;  /* 0xfffffffe120b8812 */ /* 0x000fc400078ec0ff */
[----:B-1----:R-:W-:Y:S02]  /*acc0*/  @!P1 LOP3.LUT R13, R19, 0xfffffffe, RZ, 0xc0, !PT ;  /* 0xfffffffe130d9812 */ /* 0x002fe400078ec0ff */
[----:B------:R-:W-:Y:S01]  /*acd0*/  @!P2 LEA.HI R0, R0, R0, RZ, 0x1 ;  /* 0x000000000000a211 */ /* 0x000fe200078f08ff */
[--C-:B------:R-:W-:Y:S01]  /*ace0*/  @!P0 IMAD.WIDE R10, R11, 0x4, R4.reuse ;  /* 0x000000040b0a8825 */ /* 0x100fe200078e0204 */
[----:B------:R-:W-:Y:S02]  /*acf0*/  @!P4 LEA.HI R20, R20, R20, RZ, 0x1 ;  /* 0x000000141414c211 */ /* 0x000fe400078f08ff */
[----:B--2---:R-:W-:Y:S01]  /*ad00*/  @!P3 LEA.HI R14, R3, R3, RZ, 0x1 ;  /* 0x00000003030eb211 */ /* 0x004fe200078f08ff */
[----:B------:R-:W-:Y:S01]  /*ad10*/  @!P1 IMAD.WIDE R12, R13, 0x4, R4 ;  /* 0x000000040d0c9825 */ /* 0x000fe200078e0204 */
[----:B------:R-:W-:Y:S01]  /*ad20*/  @!P6 LEA.HI R22, R22, R22, RZ, 0x1 ;  /* 0x000000161616e211 */ /* 0x000fe200078f08ff */
[----:B------:R0:W-:Y:S01]  /*ad30*/  @!P0 ST.E.64 desc[UR6][R10.64], R40 ;  /* 0x000000280a008985 */ /* 0x0001e2000c101b06 */
[----:B------:R-:W-:-:S02]  /*ad40*/  @!P5 LEA.HI R21, R21, R21, RZ, 0x1 ;  /* 0x000000151515d211 */ /* 0x000fc400078f08ff */
[----:B------:R-:W-:Y:S01]  /*ad50*/  @!P2 LOP3.LUT R3, R0, 0xfffffffe, RZ, 0xc0, !PT ;  /* 0xfffffffe0003a812 */ /* 0x000fe200078ec0ff */
[----:B------:R1:W-:Y:S01]  /*ad60*/  @!P1 ST.E.64 desc[UR6][R12.64], R44 ;  /* 0x0000002c0c009985 */ /* 0x0003e2000c101b06 */
[----:B------:R-:W-:Y:S01]  /*ad70*/  @!P3 LOP3.LUT R15, R14, 0xfffffffe, RZ, 0xc0, !PT ;  /* 0xfffffffe0e0fb812 */ /* 0x000fe200078ec0ff */
[----:B------:R-:W-:Y:S01]  /*ad80*/  VIADD R0, R2, 0x68 ;  /* 0x0000006802007836 */ /* 0x000fe20000000000 */
[----:B---3--:R-:W-:Y:S01]  /*ad90*/  @!P4 LOP3.LUT R17, R20, 0xfffffffe, RZ, 0xc0, !PT ;  /* 0xfffffffe1411c812 */ /* 0x008fe200078ec0ff */
[----:B------:R-:W-:Y:S01]  /*ada0*/  VIADD R20, R2, 0x78 ;  /* 0x0000007802147836 */ /* 0x000fe20000000000 */
[----:B------:R-:W-:Y:S02]  /*adb0*/  @!P5 LOP3.LUT R21, R21, 0xfffffffe, RZ, 0xc0, !PT ;  /* 0xfffffffe1515d812 */ /* 0x000fe400078ec0ff */
[----:B------:R-:W-:Y:S01]  /*adc0*/  @!P6 LOP3.LUT R19, R22, 0xfffffffe, RZ, 0xc0, !PT ;  /* 0xfffffffe1613e812 */ /* 0x000fe200078ec0ff */
[----:B------:R-:W-:Y:S01]  /*add0*/  VIADD R22, R2, 0x88 ;  /* 0x0000008802167836 */ /* 0x000fe20000000000 */
[----:B------:R-:W-:Y:S01]  /*ade0*/  ISETP.GE.AND P1, PT, R23, UR4, PT ;  /* 0x0000000417007c0c */ /* 0x000fe2000bf26270 */
[----:B0-----:R-:W-:Y:S01]  /*adf0*/  @!P2 IMAD.WIDE R10, R3, 0x4, R4 ;  /* 0x00000004030aa825 */ /* 0x001fe200078e0204 */
[----:B------:R-:W-:-:S03]  /*ae00*/  ISETP.GE.AND P0, PT, R24, UR4, PT ;  /* 0x0000000418007c0c */ /* 0x000fc6000bf06270 */
[--C-:B-1----:R-:W-:Y:S01]  /*ae10*/  @!P3 IMAD.WIDE R12, R15, 0x4, R4.reuse ;  /* 0x000000040f0cb825 */ /* 0x102fe200078e0204 */
[----:B------:R0:W-:Y:S01]  /*ae20*/  @!P2 ST.E.64 desc[UR6][R10.64], R48 ;  /* 0x000000300a00a985 */ /* 0x0001e2000c101b06 */
[----:B------:R-:W-:Y:S02]  /*ae30*/  ISETP.GE.AND P2, PT, R0, UR4, PT ;  /* 0x0000000400007c0c */ /* 0x000fe4000bf46270 */
[--C-:B------:R-:W-:Y:S01]  /*ae40*/  @!P4 IMAD.WIDE R14, R17, 0x4, R4.reuse ;  /* 0x00000004110ec825 */ /* 0x100fe200078e0204 */
[----:B------:R1:W-:Y:S01]  /*ae50*/  @!P3 ST.E.64 desc[UR6][R12.64], R52 ;  /* 0x000000340c00b985 */ /* 0x0003e2000c101b06 */
[----:B------:R-:W-:Y:S02]  /*ae60*/  ISETP.GE.AND P3, PT, R22, UR4, PT ;  /* 0x0000000416007c0c */ /* 0x000fe4000bf66270 */
[----:B------:R-:W-:Y:S01]  /*ae70*/  @!P5 IMAD.WIDE R16, R21, 0x4, R4 ;  /* 0x000000041510d825 */ /* 0x000fe200078e0204 */
[----:B------:R2:W-:Y:S01]  /*ae80*/  @!P4 ST.E.64 desc[UR6][R14.64], R56 ;  /* 0x000000380e00c985 */ /* 0x0005e2000c101b06 */
[----:B------:R-:W-:-:S02]  /*ae90*/  IADD3 R21, R2, 0x80, RZ ;  /* 0x0000008002157810 */ /* 0x000fc40007ffe0ff */
[----:B------:R-:W-:Y:S01]  /*aea0*/  @!P6 IMAD.WIDE R18, R19, 0x4, R4 ;  /* 0x000000041312e825 */ /* 0x000fe200078e0204 */
[----:B------:R3:W-:Y:S01]  /*aeb0*/  @!P5 ST.E.64 desc[UR6][R16.64], R60 ;  /* 0x0000003c1000d985 */ /* 0x0007e2000c101b06 */
[----:B------:R-:W-:Y:S02]  /*aec0*/  ISETP.GE.AND P5, PT, R20, UR4, PT ;  /* 0x0000000414007c0c */ /* 0x000fe4000bfa6270 */
[----:B------:R-:W-:Y:S01]  /*aed0*/  VIADD R3, R2, 0x70 ;  /* 0x0000007002037836 */ /* 0x000fe20000000000 */
[----:B------:R4:W-:Y:S01]  /*aee0*/  @!P6 ST.E.64 desc[UR6][R18.64], R64 ;  /* 0x000000401200e985 */ /* 0x0009e2000c101b06 */
[----:B------:R-:W-:Y:S02]  /*aef0*/  ISETP.GE.AND P4, PT, R21, UR4, PT ;  /* 0x0000000415007c0c */ /* 0x000fe4000bf86270 */
[----:B------:R-:W-:Y:S02]  /*af00*/  @!P1 LEA.HI R23, R23, R23, RZ, 0x1 ;  /* 0x0000001717179211 */ /* 0x000fe400078f08ff */
[----:B------:R-:W-:-:S02]  /*af10*/  ISETP.GE.AND P6, PT, R3, UR4, PT ;  /* 0x0000000403007c0c */ /* 0x000fc4000bfc6270 */
[----:B------:R-:W-:Y:S02]  /*af20*/  @!P0 LEA.HI R24, R24, R24, RZ, 0x1 ;  /* 0x0000001818188211 */ /* 0x000fe400078f08ff */
[----:B0-----:R-:W-:Y:S01]  /*af30*/  @!P1 LOP3.LUT R11, R23, 0xfffffffe, RZ, 0xc0, !PT ;  /* 0xfffffffe170b9812 */ /* 0x001fe200078ec0ff */
[----:B------:R-:W-:Y:S01]  /*af40*/  VIADD R23, R2, 0x90 ;  /* 0x0000009002177836 */ /* 0x000fe20000000000 */
[----:B-1----:R-:W-:Y:S01]  /*af50*/  @!P0 LOP3.LUT R13, R24, 0xfffffffe, RZ, 0xc0, !PT ;  /* 0xfffffffe180d8812 */ /* 0x002fe200078ec0ff */
[----:B------:R-:W-:Y:S01]  /*af60*/  VIADD R24, R2, 0x98 ;  /* 0x0000009802187836 */ /* 0x000fe20000000000 */
[----:B------:R-:W-:Y:S01]  /*af70*/  @!P2 LEA.HI R0, R0, R0, RZ, 0x1 ;  /* 0x000000000000a211 */ /* 0x000fe200078f08ff */
[--C-:B------:R-:W-:Y:S01]  /*af80*/  @!P1 IMAD.WIDE R10, R11, 0x4, R4.reuse ;  /* 0x000000040b0a9825 */ /* 0x100fe200078e0204 */
[----:B------:R-:W-:Y:S02]  /*af90*/  @!P5 LEA.HI R20, R20, R20, RZ, 0x1 ;  /* 0x000000141414d211 */ /* 0x000fe400078f08ff */
[----:B------:R-:W-:Y:S01]  /*afa0*/  @!P4 LEA.HI R21, R21, R21, RZ, 0x1 ;  /* 0x000000151515c211 */ /* 0x000fe200078f08ff */
[----:B------:R-:W-:Y:S01]  /*afb0*/  @!P0 IMAD.WIDE R12, R13, 0x4, R4 ;  /* 0x000000040d0c8825 */ /* 0x000fe200078e0204 */
[----:B--2---:R-:W-:Y:S01]  /*afc0*/  @!P6 LEA.HI R14, R3, R3, RZ, 0x1 ;  /* 0x00000003030ee211 */ /* 0x004fe200078f08ff */
        /* <DEDUP_REMOVED lines=9> */
[----:B----4-:R-:W-:Y:S01]  /*b060*/  @!P3 LOP3.LUT R19, R22, 0xfffffffe, RZ, 0xc0, !PT ;  /* 0xfffffffe1613b812 */ /* 0x010fe200078ec0ff */
        /* <DEDUP_REMOVED lines=22> */
[----:B0-----:R-:W-:Y:S02]  /*b1d0*/  @!P0 LOP3.LUT R11, R23, 0xfffffffe, RZ, 0xc0, !PT ;  /* 0xfffffffe170b8812 */ /* 0x001fe400078ec0ff */
[----:B------:R-:W-:Y:S02]  /*b1e0*/  @!P2 LEA.HI R0, R0, R0, RZ, 0x1 ;  /* 0x000000000000a211 */ /* 0x000fe400078f08ff */
[----:B-1----:R-:W-:Y:S01]  /*b1f0*/  @!P1 LOP3.LUT R13, R24, 0xfffffffe, RZ, 0xc0, !PT ;  /* 0xfffffffe180d9812 */ /* 0x002fe200078ec0ff */
[--C-:B------:R-:W-:Y:S01]  /*b200*/  @!P0 IMAD.WIDE R10, R11, 0x4, R4.reuse ;  /* 0x000000040b0a8825 */ /* 0x100fe200078e0204 */
[----:B------:R-:W-:Y:S02]  /*b210*/  @!P4 LEA.HI R20, R20, R20, RZ, 0x1 ;  /* 0x000000141414c211 */ /* 0x000fe400078f08ff */
[----:B--2---:R-:W-:Y:S01]  /*b220*/  @!P2 LOP3.LUT R15, R0, 0xfffffffe, RZ, 0xc0, !PT ;  /* 0xfffffffe000fa812 */ /* 0x004fe200078ec0ff */
[--C-:B------:R-:W-:Y:S01]  /*b230*/  @!P1 IMAD.WIDE R12, R13, 0x4, R4.reuse ;  /* 0x000000040d0c9825 */ /* 0x100fe200078e0204 */
[----:B------:R-:W-:Y:S01]  /*b240*/  @!P3 LEA.HI R3, R3, R3, RZ, 0x1 ;  /* 0x000000030303b211 */ /* 0x000fe200078f08ff */
[----:B------:R0:W-:Y:S01]  /*b250*/  @!P0 ST.E.64 desc[UR6][R10.64], R96 ;  /* 0x000000600a008985 */ /* 0x0001e2000c101b06 */
[----:B------:R-:W-:Y:S01]  /*b260*/  @!P5 LEA.HI R21, R21, R21, RZ, 0x1 ;  /* 0x000000151515d211 */ /* 0x000fe200078f08ff */
[----:B------:R-:W-:Y:S01]  /*b270*/  @!P2 IMAD.WIDE R14, R15, 0x4, R4 ;  /* 0x000000040f0ea825 */ /* 0x000fe200078e0204 */
[----:B------:R-:W-:Y:S01]  /*b280*/  @!P3 LOP3.LUT R3, R3, 0xfffffffe, RZ, 0xc0, !PT ;  /* 0xfffffffe0303b812 */ /* 0x000fe200078ec0ff */
[----:B------:R1:W-:Y:S01]  /*b290*/  @!P1 ST.E.64 desc[UR6][R12.64], R100 ;  /* 0x000000640c009985 */ /* 0x0003e2000c101b06 */
[----:B------:R-:W-:Y:S01]  /*b2a0*/  @!P6 LEA.HI R22, R22, R22, RZ, 0x1 ;  /* 0x000000161616e211 */ /* 0x000fe200078f08ff */
[----:B------:R-:W-:Y:S01]  /*b2b0*/  VIADD R0, R2, 0xc8 ;  /* 0x000000c802007836 */ /* 0x000fe20000000000 */
[----:B---3--:R-:W-:Y:S01]  /*b2c0*/  @!P4 LOP3.LUT R17, R20, 0xfffffffe, RZ, 0xc0, !PT ;  /* 0xfffffffe1411c812 */ /* 0x008fe200078ec0ff */
[----:B------:R2:W-:Y:S01]  /*b2d0*/  @!P2 ST.E.64 desc[UR6][R14.64], R104 ;  /* 0x000000680e00a985 */ /* 0x0005e2000c101b06 */
[----:B------:R-:W-:Y:S01]  /*b2e0*/  @!P5 LOP3.LUT R21, R21, 0xfffffffe, RZ, 0xc0, !PT ;  /* 0xfffffffe1515d812 */ /* 0x000fe200078ec0ff */
[----:B------:R-:W-:Y:S01]  /*b2f0*/  VIADD R20, R2, 0xd8 ;  /* 0x000000d802147836 */ /* 0x000fe20000000000 */
[----:B----4-:R-:W-:-:S02]  /*b300*/  @!P6 LOP3.LUT R19, R22, 0xfffffffe, RZ, 0xc0, !PT ;  /* 0xfffffffe1613e812 */ /* 0x010fc400078ec0ff */
[----:B------:R-:W-:Y:S01]  /*b310*/  ISETP.GE.AND P0, PT, R0, UR4, PT ;  /* 0x0000000400007c0c */ /* 0x000fe2000bf06270 */
[----:B0-----:R-:W-:Y:S01]  /*b320*/  @!P3 IMAD.WIDE R10, R3, 0x4, R4 ;  /* 0x00000004030ab825 */ /* 0x001fe200078e0204 */
[----:B------:R-:W-:-:S03]  /*b330*/  ISETP.GE.AND P2, PT, R20, UR4, PT ;  /* 0x0000000414007c0c */ /* 0x000fc6000bf46270 */
[--C-:B-1----:R-:W-:Y:S01]  /*b340*/  @!P4 IMAD.WIDE R12, R17, 0x4, R4.reuse ;  /* 0x00000004110cc825 */ /* 0x102fe200078e0204 */
[----:B------:R0:W-:Y:S03]  /*b350*/  @!P3 ST.E.64 desc[UR6][R10.64], R108 ;  /* 0x0000006c0a00b985 */ /* 0x0001e6000c101b06 */
[--C-:B------:R-:W-:Y:S01]  /*b360*/  @!P5 IMAD.WIDE R16, R21, 0x4, R4.reuse ;  /* 0x000000041510d825 */ /* 0x100fe200078e0204 */
[----:B------:R1:W-:Y:S01]  /*b370*/  @!P4 ST.E.64 desc[UR6][R12.64], R112 ;  /* 0x000000700c00c985 */ /* 0x0003e2000c101b06 */
[C---:B--2---:R-:W-:Y:S02]  /*b380*/  IADD3 R15, R2.reuse, 0xf0, RZ ;  /* 0x000000f0020f7810 */ /* 0x044fe40007ffe0ff */
[----:B------:R-:W-:Y:S01]  /*b390*/  VIADD R3, R2, 0xd0 ;  /* 0x000000d002037836 */ /* 0x000fe20000000000 */
[----:B------:R2:W-:Y:S01]  /*b3a0*/  @!P5 ST.E.64 desc[UR6][R16.64], R116 ;  /* 0x000000741000d985 */ /* 0x0005e2000c101b06 */
[----:B------:R-:W-:Y:S01]  /*b3b0*/  @!P6 IMAD.WIDE R18, R19, 0x4, R4 ;  /* 0x000000041312e825 */ /* 0x000fe200078e0204 */
[----:B------:R-:W-:-:S02]  /*b3c0*/  ISETP.GE.AND P5, PT, R15, UR4, PT ;  /* 0x000000040f007c0c */ /* 0x000fc4000bfa6270 */
[----:B------:R-:W-:Y:S01]  /*b3d0*/  ISETP.GE.AND P1, PT, R3, UR4, PT ;  /* 0x0000000403007c0c */ /* 0x000fe2000bf26270 */
[C---:B------:R-:W-:Y:S01]  /*b3e0*/  VIADD R21, R2.reuse, 0xe0 ;  /* 0x000000e002157836 */ /* 0x040fe20000000000 */
[----:B------:R3:W-:Y:S01]  /*b3f0*/  @!P6 ST.E.64 desc[UR6][R18.64], R120 ;  /* 0x000000781200e985 */ /* 0x0007e2000c101b06 */
[----:B0-----:R-:W-:Y:S01]  /*b400*/  VIADD R11, R2, 0xf8 ;  /* 0x000000f8020b7836 */ /* 0x001fe20000000000 */
[----:B------:R-:W-:Y:S01]  /*b410*/  @!P0 LEA.HI R0, R0, R0, RZ, 0x1 ;  /* 0x0000000000008211 */ /* 0x000fe200078f08ff */
[----:B------:R-:W-:Y:S01]  /*b420*/  VIADD R14, R2, 0xe8 ;  /* 0x000000e8020e7836 */ /* 0x000fe20000000000 */
[----:B------:R-:W-:Y:S02]  /*b430*/  ISETP.GE.AND P3, PT, R21, UR4, PT ;  /* 0x0000000415007c0c */ /* 0x000fe4000bf66270 */
[----:B------:R-:W-:Y:S02]  /*b440*/  ISETP.GE.AND P6, PT, R11, UR4, PT ;  /* 0x000000040b007c0c */ /* 0x000fe4000bfc6270 */
[----:B------:R-:W-:-:S02]  /*b450*/  ISETP.GE.AND P4, PT, R14, UR4, PT ;  /* 0x000000040e007c0c */ /* 0x000fc4000bf86270 */
[----:B------:R-:W-:Y:S02]  /*b460*/  @!P2 LEA.HI R20, R20, R20, RZ, 0x1 ;  /* 0x000000141414a211 */ /* 0x000fe400078f08ff */
[----:B------:R-:W-:Y:S02]  /*b470*/  @!P1 LEA.HI R3, R3, R3, RZ, 0x1 ;  /* 0x0000000303039211 */ /* 0x000fe400078f08ff */
[----:B------:R-:W-:Y:S02]  /*b480*/  @!P5 LEA.HI R10, R15, R15, RZ, 0x1 ;  /* 0x0000000f0f0ad211 */ /* 0x000fe400078f08ff */
[----:B------:R-:W-:Y:S02]  /*b490*/  @!P1 LOP3.LUT R3, R3, 0xfffffffe, RZ, 0xc0, !PT ;  /* 0xfffffffe03039812 */ /* 0x000fe400078ec0ff */
[----:B------:R-:W-:Y:S02]  /*b4a0*/  @!P3 LEA.HI R21, R21, R21, RZ, 0x1 ;  /* 0x000000151515b211 */ /* 0x000fe400078f08ff */
[----:B-1----:R-:W-:-:S02]  /*b4b0*/  @!P6 LEA.HI R12, R11, R11, RZ, 0x1 ;  /* 0x0000000b0b0ce211 */ /* 0x002fc400078f08ff */
[----:B------:R-:W-:Y:S02]  /*b4c0*/  @!P4 LEA.HI R14, R14, R14, RZ, 0x1 ;  /* 0x0000000e0e0ec211 */ /* 0x000fe400078f08ff */
[----:B------:R-:W-:Y:S02]  /*b4d0*/  @!P0 LOP3.LUT R11, R0, 0xfffffffe, RZ, 0xc0, !PT ;  /* 0xfffffffe000b8812 */ /* 0x000fe400078ec0ff */
[----:B------:R-:W-:Y:S02]  /*b4e0*/  @!P2 LOP3.LUT R15, R20, 0xfffffffe, RZ, 0xc0, !PT ;  /* 0xfffffffe140fa812 */ /* 0x000fe400078ec0ff */
[----:B--2---:R-:W-:Y:S02]  /*b4f0*/  @!P3 LOP3.LUT R17, R21, 0xfffffffe, RZ, 0xc0, !PT ;  /* 0xfffffffe1511b812 */ /* 0x004fe400078ec0ff */
[----:B---3--:R-:W-:Y:S01]  /*b500*/  @!P4 LOP3.LUT R19, R14, 0xfffffffe, RZ, 0xc0, !PT ;  /* 0xfffffffe0e13c812 */ /* 0x008fe200078ec0ff */
[----:B------:R-:W-:Y:S01]  /*b510*/  @!P2 IMAD.WIDE R14, R15, 0x4, R4 ;  /* 0x000000040f0ea825 */ /* 0x000fe200078e0204 */
[----:B------:R-:W-:-:S02]  /*b520*/  @!P5 LOP3.LUT R21, R10, 0xfffffffe, RZ, 0xc0, !PT ;  /* 0xfffffffe0a15d812 */ /* 0x000fc400078ec0ff */
[----:B------:R-:W-:Y:S01]  /*b530*/  @!P6 LOP3.LUT R23, R12, 0xfffffffe, RZ, 0xc0, !PT ;  /* 0xfffffffe0c17e812 */ /* 0x000fe200078ec0ff */
[----:B------:R-:W-:-:S04]  /*b540*/  @!P0 IMAD.WIDE R10, R11, 0x4, R4 ;  /* 0x000000040b0a8825 */ /* 0x000fc800078e0204 */
[--C-:B------:R-:W-:Y:S01]  /*b550*/  @!P1 IMAD.WIDE R12, R3, 0x4, R4.reuse ;  /* 0x00000004030c9825 */ /* 0x100fe200078e0204 */
[----:B------:R0:W-:Y:S03]  /*b560*/  @!P0 ST.E.64 desc[UR6][R10.64], R124 ;  /* 0x0000007c0a008985 */ /* 0x0001e6000c101b06 */
[--C-:B------:R-:W-:Y:S01]  /*b570*/  @!P3 IMAD.WIDE R16, R17, 0x4, R4.reuse ;  /* 0x000000041110b825 */ /* 0x100fe200078e0204 */
[----:B------:R0:W-:Y:S03]  /*b580*/  @!P1 ST.E.64 desc[UR6][R12.64], R128 ;  /* 0x000000800c009985 */ /* 0x0001e6000c101b06 */
[--C-:B------:R-:W-:Y:S01]  /*b590*/  @!P4 IMAD.WIDE R18, R19, 0x4, R4.reuse ;  /* 0x000000041312c825 */ /* 0x100fe200078e0204 */
[----:B------:R0:W-:Y:S03]  /*b5a0*/  @!P2 ST.E.64 desc[UR6][R14.64], R132 ;  /* 0x000000840e00a985 */ /* 0x0001e6000c101b06 */
[--C-:B------:R-:W-:Y:S01]  /*b5b0*/  @!P5 IMAD.WIDE R20, R21, 0x4, R4.reuse ;  /* 0x000000041514d825 */ /* 0x100fe200078e0204 */
[----:B------:R0:W-:Y:S03]  /*b5c0*/  @!P3 ST.E.64 desc[UR6][R16.64], R136 ;  /* 0x000000881000b985 */ /* 0x0001e6000c101b06 */
[----:B------:R-:W-:Y:S01]  /*b5d0*/  @!P6 IMAD.WIDE R4, R23, 0x4, R4 ;  /* 0x000000041704e825 */ /* 0x000fe200078e0204 */
[----:B------:R0:W-:Y:S04]  /*b5e0*/  @!P4 ST.E.64 desc[UR6][R18.64], R140 ;  /* 0x0000008c1200c985 */ /* 0x0001e8000c101b06 */
[----:B------:R0:W-:Y:S04]  /*b5f0*/  @!P5 ST.E.64 desc[UR6][R20.64], R144 ;  /* 0x000000901400d985 */ /* 0x0001e8000c101b06 */
[----:B------:R0:W-:Y:S02]  /*b600*/  @!P6 ST.E.64 desc[UR6][R4.64], R148 ;  /* 0x000000940400e985 */ /* 0x0001e4000c101b06 */
.L_x_35:
[----:B------:R-:W-:Y:S05]  /*b610*/  BSYNC B0 ;  /* 0x0000000000007941 */ /* 0x000fea0003800000 */
.L_x_34:
[----:B------:R-:W-:Y:S01]  /*b620*/  ISETP.GE.AND P0, PT, R9, R8, PT ;  /* 0x000000080900720c */ /* 0x000fe20003f06270 */
[----:B01----:R0:W1:Y:S04]  /*b630*/  SHFL.IDX PT, R5, R7, 0x1, 0x1c1f ;  /* 0x003c1f0007057f89 */ /* 0x00306800000e0000 */
[----:B----4-:R0:W2:Y:S08]  /*b640*/  SHFL.IDX PT, R4, R6, 0x1, 0x1c1f ;  /* 0x003c1f0006047f89 */ /* 0x0100b000000e0000 */
[----:B0-----:R-:W-:Y:S05]  /*b650*/  @P0 BRA `(.L_x_10) ;  /* 0x0000005400e00947 */ /* 0x001fea0003800000 */
[C---:B---3--:R-:W-:Y:S01]  /*b660*/  VIADD R0, R2.reuse, 0x8 ;  /* 0x0000000802007836 */ /* 0x048fe20000000000 */
[----:B------:R-:W-:Y:S01]  /*b670*/  ULDC UR4, c[0x0][0xac8] ;  /* 0x0002b20000047ab9 */ /* 0x000fe20000000800 */
[C---:B------:R-:W-:Y:S01]  /*b680*/  VIADD R3, R2.reuse, 0x10 ;  /* 0x0000001002037836 */ /* 0x040fe20000000000 */
[C---:B------:R-:W-:Y:S01]  /*b690*/  ISETP.GE.AND P0, PT, R2.reuse, UR4, PT ;  /* 0x0000000402007c0c */ /* 0x040fe2000bf06270 */
[----:B------:R-:W-:Y:S01]  /*b6a0*/  VIADD R12, R2, 0x18 ;  /* 0x00000018020c7836 */ /* 0x000fe20000000000 */
[----:B------:R-:W-:Y:S01]  /*b6b0*/  ISETP.GE.AND P1, PT, R0, UR4, PT ;  /* 0x0000000400007c0c */ /* 0x000fe2000bf26270 */
[----:B------:R-:W-:Y:S01]  /*b6c0*/  VIADD R13, R2, 0x20 ;  /* 0x00000020020d7836 */ /* 0x000fe20000000000 */
[----:B------:R-:W-:Y:S01]  /*b6d0*/  ISETP.GE.AND P2, PT, R3, UR4, PT ;  /* 0x0000000403007c0c */ /* 0x000fe2000bf46270 */
[----:B------:R-:W-:Y:S01]  /*b6e0*/  ULDC.64 UR6, c[0x0][0x208] ;  /* 0x0000820000067ab9 */ /* 0x000fe20000000a00 */
[----:B------:R-:W-:Y:S01]  /*b6f0*/  ISETP.GE.AND P5, PT, R12, UR4, PT ;  /* 0x000000040c007c0c */ /* 0x000fe2000bfa6270 */
[C---:B------:R-:W-:Y:S01]  /*b700*/  VIADD R14, R2.reuse, 0x38 ;  /* 0x00000038020e7836 */ /* 0x040fe20000000000 */
[----:B------:R-:W-:Y:S01]  /*b710*/  ISETP.GE.AND P6, PT, R13, UR4, PT ;  /* 0x000000040d007c0c */ /* 0x000fe2000bfc6270 */
[----:B------:R-:W-:-:S02]  /*b720*/  VIADD R15, R2, 0x40 ;  /* 0x00000040020f7836 */ /* 0x000fc40000000000 */
[C---:B------:R-:W-:Y:S02]  /*b730*/  VIADD R16, R2.reuse, 0x48 ;  /* 0x0000004802107836 */ /* 0x040fe40000000000 */
[--C-:B-12---:R-:W-:Y:S01]  /*b740*/  @!P0 IMAD.WIDE R6, R2, 0x4, R4.reuse ;  /* 0x0000000402068825 */ /* 0x106fe200078e0204 */
[----:B------:R-:W-:Y:S02]  /*b750*/  ISETP.GE.AND P3, PT, R15, UR4, PT ;  /* 0x000000040f007c0c */ /* 0x000fe4000bf66270 */
[----:B------:R-:W-:Y:S01]  /*b760*/  @!P1 LEA.HI R0, R0, R0, RZ, 0x1 ;  /* 0x0000000000009211 */ /* 0x000fe200078f08ff */
[----:B------:R-:W-:Y:S01]  /*b770*/  VIADD R18, R2, 0x50 ;  /* 0x0000005002127836 */ /* 0x000fe20000000000 */
[----:B------:R-:W-:Y:S01]  /*b780*/  @!P2 LEA.HI R3, R3, R3, RZ, 0x1 ;  /* 0x000000030303a211 */ /* 0x000fe200078f08ff */
[----:B------:R0:W-:Y:S01]  /*b790*/  @!P0 ST.E.64 desc[UR6][R6.64], R26 ;  /* 0x0000001a06008985 */ /* 0x0001e2000c101b06 */
[----:B------:R-:W-:Y:S01]  /*b7a0*/  @!P1 LOP3.LUT R9, R0, 0xfffffffe, RZ, 0xc0, !PT ;  /* 0xfffffffe00099812 */ /* 0x000fe200078ec0ff */
[C---:B------:R-:W-:Y:S01]  /*b7b0*/  VIADD R0, R2.reuse, 0x28 ;  /* 0x0000002802007836 */ /* 0x040fe20000000000 */
[----:B------:R-:W-:Y:S01]  /*b7c0*/  @!P2 LOP3.LUT R3, R3, 0xfffffffe, RZ, 0xc0, !PT ;  /* 0xfffffffe0303a812 */ /* 0x000fe200078ec0ff */
[----:B------:R-:W-:Y:S01]  /*b7d0*/  VIADD R19, R2, 0x58 ;  /* 0x0000005802137836 */ /* 0x000fe20000000000 */
[----:B------:R-:W-:Y:S01]  /*b7e0*/  ISETP.GE.AND P4, PT, R16, UR4, PT ;  /* 0x0000000410007c0c */ /* 0x000fe2000bf86270 */
[----:B------:R-:W-:Y:S01]  /*b7f0*/  @!P1 IMAD.WIDE R8, R9, 0x4, R4 ;  /* 0x0000000409089825 */ /* 0x000fe200078e0204 */
[----:B------:R-:W-:-:S02]  /*b800*/  ISETP.GE.AND P0, PT, R0, UR4, PT ;  /* 0x0000000400007c0c */ /* 0x000fc4000bf06270 */
[----:B------:R-:W-:Y:S01]  /*b810*/  @!P5 LEA.HI R12, R12, R12, RZ, 0x1 ;  /* 0x0000000c0c0cd211 */ /* 0x000fe200078f08ff */
[----:B------:R-:W-:Y:S01]  /*b820*/  @!P2 IMAD.WIDE R10, R3, 0x4, R4 ;  /* 0x00000004030aa825 */ /* 0x000fe200078e0204 */
[C---:B------:R-:W-:Y:S01]  /*b830*/  IADD3 R3, R2.reuse, 0x30, RZ ;  /* 0x0000003002037810 */ /* 0x040fe20007ffe0ff */
[----:B------:R1:W-:Y:S01]  /*b840*/  @!P1 ST.E.64 desc[UR6][R8.64], R30 ;  /* 0x0000001e08009985 */ /* 0x0003e2000c101b06 */
[----:B------:R-:W-:Y:S01]  /*b850*/  @!P6 LEA.HI R13, R13, R13, RZ, 0x1 ;  /* 0x0000000d0d0de211 */ /* 0x000fe200078f08ff */
[----:B------:R-:W-:Y:S01]  /*b860*/  VIADD R20, R2, 0x80 ;  /* 0x0000008002147836 */ /* 0x000fe20000000000 */
[----:B------:R-:W-:Y:S01]  /*b870*/  ISETP.GE.AND P1, PT, R3, UR4, PT ;  /* 0x0000000403007c0c */ /* 0x000fe2000bf26270 */
[----:B------:R2:W-:Y:S01]  /*b880*/  @!P2 ST.E.64 desc[UR6][R10.64], R34 ;  /* 0x000000220a00a985 */ /* 0x0005e2000c101b06 */
[----:B------:R-:W-:Y:S02]  /*b890*/  ISETP.GE.AND P2, PT, R14, UR4, PT ;  /* 0x000000040e007c0c */ /* 0x000fe4000bf46270 */
[----:B0-----:R-:W-:-:S02]  /*b8a0*/  @!P5 LOP3.LUT R7, R12, 0xfffffffe, RZ, 0xc0, !PT ;  /* 0xfffffffe0c07d812 */ /* 0x001fc400078ec0ff */
[----:B------:R-:W-:Y:S02]  /*b8b0*/  @!P0 LEA.HI R0, R0, R0, RZ, 0x1 ;  /* 0x0000000000008211 */ /* 0x000fe400078f08ff */
[----:B------:R-:W-:Y:S01]  /*b8c0*/  @!P3 LEA.HI R15, R15, R15, RZ, 0x1 ;  /* 0x0000000f0f0fb211 */ /* 0x000fe200078f08ff */
[--C-:B------:R-:W-:Y:S01]  /*b8d0*/  @!P5 IMAD.WIDE R6, R7, 0x4, R4.reuse ;  /* 0x000000040706d825 */ /* 0x100fe200078e0204 */
[----:B------:R-:W-:Y:S02]  /*b8e0*/  @!P4 LEA.HI R16, R16, R16, RZ, 0x1 ;  /* 0x000000101010c211 */ /* 0x000fe400078f08ff */
[----:B-1----:R-:W-:Y:S02]  /*b8f0*/  @!P6 LOP3.LUT R9, R13, 0xfffffffe, RZ, 0xc0, !PT ;  /* 0xfffffffe0d09e812 */ /* 0x002fe400078ec0ff */
[----:B------:R-:W-:Y:S01]  /*b900*/  @!P3 LOP3.LUT R15, R15, 0xfffffffe, RZ, 0xc0, !PT ;  /* 0xfffffffe0f0fb812 */ /* 0x000fe200078ec0ff */
[----:B------:R0:W-:Y:S01]  /*b910*/  @!P5 ST.E.64 desc[UR6][R6.64], R38 ;  /* 0x000000260600d985 */ /* 0x0001e2000c101b06 */
[----:B--2---:R-:W-:Y:S01]  /*b920*/  @!P1 LEA.HI R10, R3, R3, RZ, 0x1 ;  /* 0x00000003030a9211 */ /* 0x004fe200078f08ff */
[----:B------:R-:W-:Y:S01]  /*b930*/  @!P6 IMAD.WIDE R8, R9, 0x4, R4 ;  /* 0x000000040908e825 */ /* 0x000fe200078e0204 */
[----:B------:R-:W-:-:S02]  /*b940*/  @!P2 LEA.HI R14, R14, R14, RZ, 0x1 ;  /* 0x0000000e0e0ea211 */ /* 0x000fc400078f08ff */
[----:B------:R-:W-:Y:S01]  /*b950*/  @!P0 LOP3.LUT R3, R0, 0xfffffffe, RZ, 0xc0, !PT ;  /* 0xfffffffe00038812 */ /* 0x000fe200078ec0ff */
[----:B------:R-:W-:Y:S01]  /*b960*/  VIADD R0, R2, 0x60 ;  /* 0x0000006002007836 */ /* 0x000fe20000000000 */
[----:B------:R-:W-:Y:S01]  /*b970*/  @!P1 LOP3.LUT R11, R10, 0xfffffffe, RZ, 0xc0, !PT ;  /* 0xfffffffe0a0b9812 */ /* 0x000fe200078ec0ff */
[----:B------:R1:W-:Y:S01]  /*b980*/  @!P6 ST.E.64 desc[UR6][R8.64], R42 ;  /* 0x0000002a0800e985 */ /* 0x0003e2000c101b06 */
[----:B------:R-:W-:Y:S02]  /*b990*/  @!P2 LOP3.LUT R13, R14, 0xfffffffe, RZ, 0xc0, !PT ;  /* 0xfffffffe0e0da812 */ /* 0x000fe400078ec0ff */
[----:B------:R-:W-:Y:S01]  /*b9a0*/  @!P4 LOP3.LUT R17, R16, 0xfffffffe, RZ, 0xc0, !PT ;  /* 0xfffffffe1011c812 */ /* 0x000fe200078ec0ff */
[----:B------:R-:W-:Y:S01]  /*b9b0*/  VIADD R16, R2, 0x70 ;  /* 0x0000007002107836 */ /* 0x000fe20000000000 */
[----:B------:R-:W-:Y:S01]  /*b9c0*/  ISETP.GE.AND P5, PT, R18, UR4, PT ;  /* 0x0000000412007c0c */ /* 0x000fe2000bfa6270 */
[----:B0-----:R-:W-:Y:S01]  /*b9d0*/  @!P0 IMAD.WIDE R6, R3, 0x4, R4 ;  /* 0x0000000403068825 */ /* 0x001fe200078e0204 */
[----:B------:R-:W-:-:S02]  /*b9e0*/  ISETP.GE.AND P6, PT, R19, UR4, PT ;  /* 0x0000000413007c0c */ /* 0x000fc4000bfc6270 */
[----:B------:R-:W-:Y:S02]  /*b9f0*/  IADD3 R3, R2, 0x68, RZ ;  /* 0x0000006802037810 */ /* 0x000fe40007ffe0ff */
[----:B------:R0:W-:Y:S01]  /*ba00*/  @!P0 ST.E.64 desc[UR6][R6.64], R46 ;  /* 0x0000002e06008985 */ /* 0x0001e2000c101b06 */
[----:B------:R-:W-:Y:S01]  /*ba10*/  ISETP.GE.AND P0, PT, R20, UR4, PT ;  /* 0x0000000414007c0c */ /* 0x000fe2000bf06270 */
[----:B-1----:R-:W-:-:S04]  /*ba20*/  @!P1 IMAD.WIDE R8, R11, 0x4, R4 ;  /* 0x000000040b089825 */ /* 0x002fc800078e0204 */
[--C-:B------:R-:W-:Y:S01]  /*ba30*/  @!P2 IMAD.WIDE R10, R13, 0x4, R4.reuse ;  /* 0x000000040d0aa825 */ /* 0x100fe200078e0204 */
[----:B------:R1:W-:Y:S01]  /*ba40*/  @!P1 ST.E.64 desc[UR6][R8.64], R50 ;  /* 0x0000003208009985 */ /* 0x0003e2000c101b06 */
[----:B------:R-:W-:Y:S02]  /*ba50*/  @!P5 LEA.HI R18, R18, R18, RZ, 0x1 ;  /* 0x000000121212d211 */ /* 0x000fe400078f08ff */
[--C-:B------:R-:W-:Y:S01]  /*ba60*/  @!P3 IMAD.WIDE R12, R15, 0x4, R4.reuse ;  /* 0x000000040f0cb825 */ /* 0x100fe200078e0204 */
[----:B------:R2:W-:Y:S01]  /*ba70*/  @!P2 ST.E.64 desc[UR6][R10.64], R54 ;  /* 0x000000360a00a985 */ /* 0x0005e2000c101b06 */
[----:B------:R-:W-:Y:S02]  /*ba80*/  ISETP.GE.AND P2, PT, R16, UR4, PT ;  /* 0x0000000410007c0c */ /* 0x000fe4000bf46270 */
[----:B------:R-:W-:Y:S01]  /*ba90*/  @!P4 IMAD.WIDE R14, R17, 0x4, R4 ;  /* 0x00000004110ec825 */ /* 0x000fe200078e0204 */
[----:B------:R3:W-:Y:S01]  /*baa0*/  @!P3 ST.E.64 desc[UR6][R12.64], R58 ;  /* 0x0000003a0c00b985 */ /* 0x0007e2000c101b06 */
[----:B------:R-:W-:-:S02]  /*bab0*/  ISETP.GE.AND P3, PT, R3, UR4, PT ;  /* 0x0000000403007c0c */ /* 0x000fc4000bf66270 */
[----:B------:R-:W-:Y:S01]  /*bac0*/  VIADD R17, R2, 0x78 ;  /* 0x0000007802117836 */ /* 0x000fe20000000000 */
[----:B------:R4:W-:Y:S01]  /*bad0*/  @!P4 ST.E.64 desc[UR6][R14.64], R62 ;  /* 0x0000003e0e00c985 */ /* 0x0009e2000c101b06 */
[----:B------:R-:W-:Y:S02]  /*bae0*/  ISETP.GE.AND P4, PT, R0, UR4, PT ;  /* 0x0000000400007c0c */ /* 0x000fe4000bf86270 */
[----:B------:R-:W-:Y:S02]  /*baf0*/  @!P6 LEA.HI R19, R19, R19, RZ, 0x1 ;  /* 0x000000131313e211 */ /* 0x000fe400078f08ff */
[----:B------:R-:W-:Y:S02]  /*bb00*/  ISETP.GE.AND P1, PT, R17, UR4, PT ;  /* 0x0000000411007c0c */ /* 0x000fe4000bf26270 */
[----:B0-----:R-:W-:Y:S01]  /*bb10*/  @!P5 LOP3.LUT R7, R18, 0xfffffffe, RZ, 0xc0, !PT ;  /* 0xfffffffe1207d812 */ /* 0x001fe200078ec0ff */
[C---:B------:R-:W-:Y:S01]  /*bb20*/  VIADD R18, R2.reuse, 0x88 ;  /* 0x0000008802127836 */ /* 0x040fe20000000000 */
[----:B-1----:R-:W-:Y:S01]  /*bb30*/  @!P6 LOP3.LUT R9, R19, 0xfffffffe, RZ, 0xc0, !PT ;  /* 0xfffffffe1309e812 */ /* 0x002fe200078ec0ff */
[----:B------:R-:W-:Y:S01]  /*bb40*/  VIADD R19, R2, 0x90 ;  /* 0x0000009002137836 */ /* 0x000fe20000000000 */
[----:B--2---:R-:W-:Y:S01]  /*bb50*/  @!P3 LEA.HI R10, R3, R3, RZ, 0x1 ;  /* 0x00000003030ab211 */ /* 0x004fe200078f08ff */
[----:B------:R-:W-:Y:S01]  /*bb60*/  @!P5 IMAD.WIDE R6, R7, 0x4, R4 ;  /* 0x000000040706d825 */ /* 0x000fe200078e0204 */
[----:B------:R-:W-:-:S02]  /*bb70*/  @!P2 LEA.HI R16, R16, R16, RZ, 0x1 ;  /* 0x000000101010a211 */ /* 0x000fc400078f08ff */
[----:B------:R-:W-:Y:S01]  /*bb80*/  @!P4 LEA.HI R0, R0, R0, RZ, 0x1 ;  /* 0x000000000000c211 */ /* 0x000fe200078f08ff */
[----:B------:R-:W-:Y:S01]  /*bb90*/  @!P6 IMAD.WIDE R8, R9, 0x4, R4 ;  /* 0x000000040908e825 */ /* 0x000fe200078e0204 */
[----:B------:R-:W-:Y:S01]  /*bba0*/  @!P0 LEA.HI R20, R20, R20, RZ, 0x1 ;  /* 0x0000001414148211 */ /* 0x000fe200078f08ff */
[----:B------:R0:W-:Y:S01]  /*bbb0*/  @!P5 ST.E.64 desc[UR6][R6.64], R66 ;  /* 0x000000420600d985 */ /* 0x0001e2000c101b06 */
[----:B------:R-:W-:Y:S02]  /*bbc0*/  @!P1 LEA.HI R17, R17, R17, RZ, 0x1 ;  /* 0x0000001111119211 */ /* 0x000fe400078f08ff */
[----:B------:R-:W-:Y:S01]  /*bbd0*/  @!P4 LOP3.LUT R3, R0, 0xfffffffe, RZ, 0xc0, !PT ;  /* 0xfffffffe0003c812 */ /* 0x000fe200078ec0ff */
[----:B------:R1:W-:Y:S01]  /*bbe0*/  @!P6 ST.E.64 desc[UR6][R8.64], R70 ;  /* 0x000000460800e985 */ /* 0x0003e2000c101b06 */
[----:B------:R-:W-:Y:S01]  /*bbf0*/  @!P3 LOP3.LUT R11, R10, 0xfffffffe, RZ, 0xc0, !PT ;  /* 0xfffffffe0a0bb812 */ /* 0x000fe200078ec0ff */
[----:B------:R-:W-:Y:S01]  /*bc00*/  VIADD R0, R2, 0x98 ;  /* 0x0000009802007836 */ /* 0x000fe20000000000 */
[----:B---3--:R-:W-:Y:S01]  /*bc10*/  @!P2 LOP3.LUT R13, R16, 0xfffffffe, RZ, 0xc0, !PT ;  /* 0xfffffffe100da812 */ /* 0x008fe200078ec0ff */
[----:B------:R-:W-:Y:S01]  /*bc20*/  VIADD R16, R2, 0xa8 ;  /* 0x000000a802107836 */ /* 0x000fe20000000000 */
[----:B------:R-:W-:-:S02]  /*bc30*/  @!P1 LOP3.LUT R17, R17, 0xfffffffe, RZ, 0xc0, !PT ;  /* 0xfffffffe11119812 */ /* 0x000fc400078ec0ff */
[----:B----4-:R-:W-:Y:S01]  /*bc40*/  @!P0 LOP3.LUT R15, R20, 0xfffffffe, RZ, 0xc0, !PT ;  /* 0xfffffffe140f8812 */ /* 0x010fe200078ec0ff */
[----:B------:R-:W-:Y:S01]  /*bc50*/  VIADD R20, R2, 0xb8 ;  /* 0x000000b802147836 */ /* 0x000fe20000000000 */
[----:B------:R-:W-:Y:S01]  /*bc60*/  ISETP.GE.AND P6, PT, R18, UR4, PT ;  /* 0x0000000412007c0c */ /* 0x000fe2000bfc6270 */
[--C-:B0-----:R-:W-:Y:S01]  /*bc70*/  @!P4 IMAD.WIDE R6, R3, 0x4, R4.reuse ;  /* 0x000000040306c825 */ /* 0x101fe200078e0204 */
[----:B------:R-:W-:Y:S02]  /*bc80*/  ISETP.GE.AND P5, PT, R19, UR4, PT ;  /* 0x0000000413007c0c */ /* 0x000fe4000bfa6270 */
[----:B------:R-:W-:Y:S01]  /*bc90*/  IADD3 R3, R2, 0xa0, RZ ;  /* 0x000000a002037810 */ /* 0x000fe20007ffe0ff */
[--C-:B-1----:R-:W-:Y:S01]  /*bca0*/  @!P3 IMAD.WIDE R8, R11, 0x4, R4.reuse ;  /* 0x000000040b08b825 */ /* 0x102fe200078e0204 */
[----:B------:R0:W-:Y:S02]  /*bcb0*/  @!P4 ST.E.64 desc[UR6][R6.64], R74 ;  /* 0x0000004a0600c985 */ /* 0x0001e4000c101b06 */
[----:B------:R-:W-:Y:S01]  /*bcc0*/  ISETP.GE.AND P4, PT, R3, UR4, PT ;  /* 0x0000000403007c0c */ /* 0x000fe2000bf86270 */
[----:B------:R-:W-:Y:S01]  /*bcd0*/  @!P2 IMAD.WIDE R10, R13, 0x4, R4 ;  /* 0x000000040d0aa825 */ /* 0x000fe200078e0204 */
[----:B------:R1:W-:Y:S01]  /*bce0*/  @!P3 ST.E.64 desc[UR6][R8.64], R78 ;  /* 0x0000004e0800b985 */ /* 0x0003e2000c101b06 */
[----:B------:R-:W-:-:S02]  /*bcf0*/  ISETP.GE.AND P3, PT, R16, UR4, PT ;  /* 0x0000000410007c0c */ /* 0x000fc4000bf66270 */
[--C-:B------:R-:W-:Y:S01]  /*bd00*/  @!P1 IMAD.WIDE R12, R17, 0x4, R4.reuse ;  /* 0x00000004110c9825 */ /* 0x100fe200078e0204 */
[----:B------:R2:W-:Y:S01]  /*bd10*/  @!P2 ST.E.64 desc[UR6][R10.64], R82 ;  /* 0x000000520a00a985 */ /* 0x0005e2000c101b06 */
[----:B------:R-:W-:Y:S02]  /*bd20*/  @!P6 LEA.HI R18, R18, R18, RZ, 0x1 ;  /* 0x000000121212e211 */ /* 0x000fe400078f08ff */
[----:B------:R-:W-:Y:S01]  /*bd30*/  @!P0 IMAD.WIDE R14, R15, 0x4, R4 ;  /* 0x000000040f0e8825 */ /* 0x000fe200078e0204 */
[----:B------:R3:W-:Y:S01]  /*bd40*/  @!P1 ST.E.64 desc[UR6][R12.64], R86 ;  /* 0x000000560c009985 */ /* 0x0007e2000c101b06 */
[----:B------:R-:W-:Y:S02]  /*bd50*/  ISETP.GE.AND P1, PT, R20, UR4, PT ;  /* 0x0000000414007c0c */ /* 0x000fe4000bf26270 */
[----:B------:R-:W-:Y:S01]  /*bd60*/  VIADD R17, R2, 0xb0 ;  /* 0x000000b002117836 */ /* 0x000fe20000000000 */
[----:B------:R4:W-:Y:S01]  /*bd70*/  @!P0 ST.E.64 desc[UR6][R14.64], R90 ;  /* 0x0000005a0e008985 */ /* 0x0009e2000c101b06 */
[----:B------:R-:W-:-:S02]  /*bd80*/  ISETP.GE.AND P0, PT, R0, UR4, PT ;  /* 0x0000000400007c0c */ /* 0x000fc4000bf06270 */
        /* <DEDUP_REMOVED lines=28> */
[----:B------:R0:W-:Y:S01]  /*bf50*/  @!P0 ST.E.64 desc[UR6][R6.64], R102 ;  /* 0x0000006606008985 */ /* 0x0001e2000c101b06 */
[----:B------:R-:W-:Y:S02]  /*bf60*/  ISETP.GE.AND P0, PT, R0, UR4, PT ;  /* 0x0000000400007c0c */ /* 0x000fe4000bf06270 */
[----:B------:R-:W-:Y:S01]  /*bf70*/  @!P3 IMAD.WIDE R10, R13, 0x4, R4 ;  /* 0x000000040d0ab825 */ /* 0x000fe200078e0204 */
[----:B------:R1:W-:Y:S01]  /*bf80*/  @!P4 ST.E.64 desc[UR6][R8.64], R106 ;  /* 0x0000006a0800c985 */ /* 0x0003e2000c101b06 */
[----:B------:R-:W-:-:S02]  /*bf90*/  ISETP.GE.AND P4, PT, R20, UR4, PT ;  /* 0x0000000414007c0c */ /* 0x000fc4000bf86270 */
[--C-:B------:R-:W-:Y:S01]  /*bfa0*/  @!P2 IMAD.WIDE R12, R17, 0x4, R4.reuse ;  /* 0x00000004110ca825 */ /* 0x100fe200078e0204 */
[----:B------:R2:W-:Y:S01]  /*bfb0*/  @!P3 ST.E.64 desc[UR6][R10.64], R110 ;  /* 0x0000006e0a00b985 */ /* 0x0005e2000c101b06 */
[----:B------:R-:W-:Y:S02]  /*bfc0*/  @!P5 LEA.HI R18, R18, R18, RZ, 0x1 ;  /* 0x000000121212d211 */ /* 0x000fe400078f08ff */
[----:B------:R-:W-:Y:S01]  /*bfd0*/  @!P1 IMAD.WIDE R14, R15, 0x4, R4 ;  /* 0x000000040f0e9825 */ /* 0x000fe200078e0204 */
[----:B------:R-:W-:Y:S01]  /*bfe0*/  @!P2 ST.E.64 desc[UR6][R12.64], R114 ;  /* 0x000000720c00a985 */ /* 0x000fe2000c101b06 */
[----:B------:R-:W-:Y:S02]  /*bff0*/  ISETP.GE.AND P2, PT, R16, UR4, PT ;  /* 0x0000000410007c0c */ /* 0x000fe4000bf46270 */
[C---:B------:R-:W-:Y:S01]  /*c000*/  VIADD R17, R2.reuse, 0xe8 ;  /* 0x000000e802117836 */ /* 0x040fe20000000000 */
[----:B------:R-:W-:Y:S01]  /*c010*/  @!P1 ST.E.64 desc[UR6][R14.64], R118 ;  /* 0x000000760e009985 */ /* 0x000fe2000c101b06 */
[----:B------:R-:W-:Y:S01]  /*c020*/  ISETP.GE.AND P1, PT, R3, UR4, PT ;  /* 0x0000000403007c0c */ /* 0x000fe2000bf26270 */
[----:B------:R-:W-:Y:S01]  /*c030*/  VIADD R2, R2, 0xf8 ;  /* 0x000000f802027836 */ /* 0x000fe20000000000 */
[----:B0-----:R-:W-:-:S02]  /*c040*/  @!P5 LOP3.LUT R7, R18, 0xfffffffe, RZ, 0xc0, !PT ;  /* 0xfffffffe1207d812 */ /* 0x001fc400078ec0ff */
[----:B------:R-:W-:Y:S02]  /*c050*/  @!P6 LEA.HI R19, R19, R19, RZ, 0x1 ;  /* 0x000000131313e211 */ /* 0x000fe400078f08ff */
[----:B------:R-:W-:Y:S01]  /*c060*/  ISETP.GE.AND P3, PT, R17, UR4, PT ;  /* 0x0000000411007c0c */ /* 0x000fe2000bf66270 */
[--C-:B------:R-:W-:Y:S01]  /*c070*/  @!P5 IMAD.WIDE R6, R7, 0x4, R4.reuse ;  /* 0x000000040706d825 */ /* 0x100fe200078e0204 */
[----:B------:R-:W-:Y:S02]  /*c080*/  @!P0 LEA.HI R0, R0, R0, RZ, 0x1 ;  /* 0x0000000000008211 */ /* 0x000fe400078f08ff */
[----:B-1----:R-:W-:Y:S02]  /*c090*/  @!P6 LOP3.LUT R9, R19, 0xfffffffe, RZ, 0xc0, !PT ;  /* 0xfffffffe1309e812 */ /* 0x002fe400078ec0ff */
[----:B------:R0:W-:Y:S01]  /*c0a0*/  @!P5 ST.E.64 desc[UR6][R6.64], R122 ;  /* 0x0000007a0600d985 */ /* 0x0001e2000c101b06 */
[----:B--2---:R-:W-:Y:S02]  /*c0b0*/  @!P1 LEA.HI R10, R3, R3, RZ, 0x1 ;  /* 0x00000003030a9211 */ /* 0x004fe400078f08ff */
[----:B------:R-:W-:Y:S01]  /*c0c0*/  @!P0 LOP3.LUT R3, R0, 0xfffffffe, RZ, 0xc0, !PT ;  /* 0xfffffffe00038812 */ /* 0x000fe200078ec0ff */
[----:B------:R-:W-:Y:S01]  /*c0d0*/  @!P6 IMAD.WIDE R8, R9, 0x4, R4 ;  /* 0x000000040908e825 */ /* 0x000fe200078e0204 */
[----:B------:R-:W-:-:S02]  /*c0e0*/  @!P2 LEA.HI R16, R16, R16, RZ, 0x1 ;  /* 0x000000101010a211 */ /* 0x000fc400078f08ff */
[----:B------:R-:W-:Y:S02]  /*c0f0*/  @!P3 LEA.HI R17, R17, R17, RZ, 0x1 ;  /* 0x000000111111b211 */ /* 0x000fe400078f08ff */
[----:B------:R1:W-:Y:S01]  /*c100*/  @!P6 ST.E.64 desc[UR6][R8.64], R126 ;  /* 0x0000007e0800e985 */ /* 0x0003e2000c101b06 */
[----:B------:R-:W-:Y:S02]  /*c110*/  @!P4 LEA.HI R20, R20, R20, RZ, 0x1 ;  /* 0x000000141414c211 */ /* 0x000fe400078f08ff */
[----:B------:R-:W-:Y:S01]  /*c120*/  @!P1 LOP3.LUT R11, R10, 0xfffffffe, RZ, 0xc0, !PT ;  /* 0xfffffffe0a0b9812 */ /* 0x000fe200078ec0ff */
[----:B0-----:R-:W-:Y:S01]  /*c130*/  @!P0 IMAD.WIDE R6, R3, 0x4, R4 ;  /* 0x0000000403068825 */ /* 0x001fe200078e0204 */
[----:B------:R-:W-:Y:S02]  /*c140*/  @!P2 LOP3.LUT R13, R16, 0xfffffffe, RZ, 0xc0, !PT ;  /* 0xfffffffe100da812 */ /* 0x000fe400078ec0ff */
[----:B------:R-:W-:Y:S02]  /*c150*/  @!P3 LOP3.LUT R17, R17, 0xfffffffe, RZ, 0xc0, !PT ;  /* 0xfffffffe1111b812 */ /* 0x000fe400078ec0ff */
[----:B------:R0:W-:Y:S01]  /*c160*/  @!P0 ST.E.64 desc[UR6][R6.64], R130 ;  /* 0x0000008206008985 */ /* 0x0001e2000c101b06 */
[----:B------:R-:W-:-:S02]  /*c170*/  ISETP.GE.AND P0, PT, R2, UR4, PT ;  /* 0x0000000402007c0c */ /* 0x000fc4000bf06270 */
[----:B------:R-:W-:Y:S01]  /*c180*/  @!P4 LOP3.LUT R15, R20, 0xfffffffe, RZ, 0xc0, !PT ;  /* 0xfffffffe140fc812 */ /* 0x000fe200078ec0ff */
[----:B-1----:R-:W-:-:S04]  /*c190*/  @!P1 IMAD.WIDE R8, R11, 0x4, R4 ;  /* 0x000000040b089825 */ /* 0x002fc800078e0204 */
[--C-:B------:R-:W-:Y:S01]  /*c1a0*/  @!P2 IMAD.WIDE R10, R13, 0x4, R4.reuse ;  /* 0x000000040d0aa825 */ /* 0x100fe200078e0204 */
[----:B------:R0:W-:Y:S03]  /*c1b0*/  @!P1 ST.E.64 desc[UR6][R8.64], R134 ;  /* 0x0000008608009985 */ /* 0x0001e6000c101b06 */
[--C-:B------:R-:W-:Y:S01]  /*c1c0*/  @!P3 IMAD.WIDE R12, R17, 0x4, R4.reuse ;  /* 0x00000004110cb825 */ /* 0x100fe200078e0204 */
[----:B------:R0:W-:Y:S03]  /*c1d0*/  @!P2 ST.E.64 desc[UR6][R10.64], R138 ;  /* 0x0000008a0a00a985 */ /* 0x0001e6000c101b06 */
[----:B------:R-:W-:Y:S01]  /*c1e0*/  @!P4 IMAD.WIDE R14, R15, 0x4, R4 ;  /* 0x000000040f0ec825 */ /* 0x000fe200078e0204 */
[----:B------:R0:W-:Y:S04]  /*c1f0*/  @!P3 ST.E.64 desc[UR6][R12.64], R142 ;  /* 0x0000008e0c00b985 */ /* 0x0001e8000c101b06 */
[----:B------:R0:W-:Y:S01]  /*c200*/  @!P4 ST.E.64 desc[UR6][R14.64], R146 ;  /* 0x000000920e00c985 */ /* 0x0001e2000c101b06 */
[----:B------:R-:W-:Y:S05]  /*c210*/  @P0 BRA `(.L_x_10) ;  /* 0x0000004800f00947 */ /* 0x000fea0003800000 */
[----:B------:R-:W-:Y:S01]  /*c220*/  LEA.HI R2, R2, R2, RZ, 0x1 ;  /* 0x0000000202027211 */ /* 0x000fe200078f08ff */
[----:B------:R-:W-:-:S03]  /*c230*/  ULDC.64 UR4, c[0x0][0x208] ;  /* 0x0000820000047ab9 */ /* 0x000fc60000000a00 */
[----:B------:R-:W-:-:S05]  /*c240*/  LOP3.LUT R3, R2, 0xfffffffe, RZ, 0xc0, !PT ;  /* 0xfffffffe02037812 */ /* 0x000fca00078ec0ff */
[----:B------:R-:W-:-:S05]  /*c250*/  IMAD.WIDE R4, R3, 0x4, R4 ;  /* 0x0000000403047825 */ /* 0x000fca00078e0204 */
[----:B------:R1:W-:Y:S01]  /*c260*/  ST.E.64 desc[UR4][R4.64], R150 ;  /* 0x0000009604007985 */ /* 0x0003e2000c101b04 */
[----:B------:R-:W-:Y:S05]  /*c270*/  BRA `(.L_x_10) ;  /* 0x0000004800d87947 */ /* 0x000fea0003800000 */
.L_x_33:
[----:B------:R-:W0:Y:S02]  /*c280*/  S2R R0, SR_TID.X ;  /* 0x0000000000007919 */ /* 0x000e240000002100 */
[----:B0-----:R-:W-:-:S05]  /*c290*/  VIADD R2, R0, 0xffffff80 ;  /* 0xffffff8000027836 */ /* 0x001fca0000000000 */
[----:B------:R-:W-:-:S13]  /*c2a0*/  ISETP.GT.AND P0, PT, R2, 0x7f, PT ;  /* 0x0000007f0200780c */ /* 0x000fda0003f04270 */
[----:B------:R-:W-:Y:S05]  /*c2b0*/  @P0 BRA `(.L_x_10) ;  /* 0x0000004800c80947 */ /* 0x000fea0003800000 */
[----:B------:R-:W0:Y:S01]  /*c2c0*/  S2R R3, SR_CTAID.X ;  /* 0x0000000000037919 */ /* 0x000e220000002500 */
[----:B------:R-:W1:Y:S01]  /*c2d0*/  LDC R6, c[0x0][0xbe8] ;  /* 0x0002fa00ff067b82 */ /* 0x000e620000000800 */
[----:B------:R-:W-:Y:S01]  /*c2e0*/  ULDC UR4, c[0x0][0xa88] ;  /* 0x0002a20000047ab9 */ /* 0x000fe20000000800 */
[----:B0-----:R-:W-:Y:S02]  /*c2f0*/  IMAD R0, R3, 0x80, R0 ;  /* 0x0000008003007824 */ /* 0x001fe400078e0200 */
[----:B-1----:R-:W-:-:S03]  /*c300*/  IMAD R3, R6, UR4, RZ ;  /* 0x0000000406037c24 */ /* 0x002fc6000f8e02ff */
[----:B------:R-:W-:-:S04]  /*c310*/  IADD3 R0, R0, -0x80, RZ ;  /* 0xffffff8000007810 */ /* 0x000fc80007ffe0ff */
[----:B------:R-:W-:-:S13]  /*c320*/  ISETP.GE.AND P0, PT, R0, R3, PT ;  /* 0x000000030000720c */ /* 0x000fda0003f06270 */
[----:B------:R-:W-:Y:S05]  /*c330*/  @P0 BRA `(.L_x_10) ;  /* 0x0000004800a80947 */ /* 0x000fea0003800000 */
[----:B------:R-:W-:Y:S01]  /*c340*/  ISETP.NE.AND P0, PT, R6, 0x1, PT ;  /* 0x000000010600780c */ /* 0x000fe20003f05270 */
[----:B------:R-:W0:Y:S01]  /*c350*/  S2UR UR4, SR_CTAID.Z ;  /* 0x00000000000479c3 */ /* 0x000e220000002700 */
[----:B------:R-:W-:Y:S01]  /*c360*/  SHF.R.S32.HI R5, RZ, 0x1f, R18 ;  /* 0x0000001fff057819 */ /* 0x000fe20000011412 */
[----:B------:R-:W-:Y:S01]  /*c370*/  ULDC.64 UR6, c[0x0][0xbd0] ;  /* 0x0002f40000067ab9 */ /* 0x000fe20000000a00 */
[----:B------:R-:W-:Y:S01]  /*c380*/  ULDC.64 UR10, c[0x0][0x208] ;  /* 0x00008200000a7ab9 */ /* 0x000fe20000000a00 */
[----:B------:R-:W-:-:S04]  /*c390*/  IMAD.WIDE.U32 R2, R18, UR6, RZ ;  /* 0x0000000612027c25 */ /* 0x000fc8000f8e00ff */
[----:B------:R-:W1:Y:S01]  /*c3a0*/  LDC.64 R12, c[0x0][0xbd8] ;  /* 0x0002f600ff0c7b82 */ /* 0x000e620000000a00 */
[----:B------:R-:W-:-:S04]  /*c3b0*/  IMAD R5, R5, UR6, RZ ;  /* 0x0000000605057c24 */ /* 0x000fc8000f8e02ff */
[----:B------:R-:W-:Y:S02]  /*c3c0*/  IMAD R5, R18, UR7, R5 ;  /* 0x0000000712057c24 */ /* 0x000fe4000f8e0205 */
[----:B------:R-:W-:Y:S01]  /*c3d0*/  IMAD.MOV R18, RZ, RZ, -R18 ;  /* 0x000000ffff127224 */ /* 0x000fe200078e0a12 */
[----:B------:R-:W2:Y:S01]  /*c3e0*/  @P0 LDC R9, c[0x0][0xbec] ;  /* 0x0002fb00ff090b82 */ /* 0x000ea20000000800 */
[----:B------:R-:W-:Y:S02]  /*c3f0*/  IMAD.IADD R3, R3, 0x1, R5 ;  /* 0x0000000103037824 */ /* 0x000fe400078e0205 */
[----:B------:R-:W-:-:S05]  /*c400*/  IMAD.MOV.U32 R5, RZ, RZ, R0 ;  /* 0x000000ffff057224 */ /* 0x000fca00078e0000 */
[----:B------:R-:W3:Y:S01]  /*c410*/  S2UR UR8, SR_CTAID.Y ;  /* 0x00000000000879c3 */ /* 0x000ee20000002600 */
[----:B0-----:R-:W-:-:S07]  /*c420*/  USHF.R.S32.HI UR5, URZ, 0x1f, UR4 ;  /* 0x0000001f3f057899 */ /* 0x001fce0008011404 */
[----:B------:R-:W3:Y:S01]  /*c430*/  LDC R7, c[0x0][0xc50] ;  /* 0x00031400ff077b82 */ /* 0x000ee20000000800 */
[C---:B-1----:R-:W-:Y:S02]  /*c440*/  IMAD R8, R12.reuse, UR5, RZ ;  /* 0x000000050c087c24 */ /* 0x042fe4000f8e02ff */
[----:B------:R-:W-:-:S04]  /*c450*/  IMAD.WIDE.U32 R2, R12, UR4, R2 ;  /* 0x000000040c027c25 */ /* 0x000fc8000f8e0002 */
[----:B------:R-:W-:Y:S01]  /*c460*/  IMAD R13, R13, UR4, R8 ;  /* 0x000000040d0d7c24 */ /* 0x000fe2000f8e0208 */
[----:B------:R-:W0:Y:S01]  /*c470*/  @P0 LDC R11, c[0x0][0xbf0] ;  /* 0x0002fc00ff0b0b82 */ /* 0x000e220000000800 */
[----:B--2---:R-:W-:Y:S01]  /*c480*/  @P0 IMAD.HI.U32 R4, R0, R9, RZ ;  /* 0x0000000900040227 */ /* 0x004fe200078e00ff */
[----:B------:R-:W-:-:S03]  /*c490*/  ULDC.64 UR4, c[0x0][0xbe0] ;  /* 0x0002f80000047ab9 */ /* 0x000fc60000000a00 */
[----:B------:R-:W-:Y:S02]  /*c4a0*/  IMAD.IADD R3, R13, 0x1, R3 ;  /* 0x000000010d037824 */ /* 0x000fe400078e0203 */
[----:B---3--:R-:W-:-:S04]  /*c4b0*/  IMAD R9, R7, R18, UR8 ;  /* 0x0000000807097e24 */ /* 0x008fc8000f8e0212 */
[----:B------:R-:W-:Y:S01]  /*c4c0*/  IMAD.WIDE.U32 R2, R9, UR4, R2 ;  /* 0x0000000409027c25 */ /* 0x000fe2000f8e0002 */
[----:B0-----:R-:W-:Y:S02]  /*c4d0*/  @P0 SHF.R.U32.HI R5, RZ, R11, R4 ;  /* 0x0000000bff050219 */ /* 0x001fe40000011604 */
[----:B------:R-:W-:Y:S02]  /*c4e0*/  SHF.R.S32.HI R4, RZ, 0x1f, R9 ;  /* 0x0000001fff047819 */ /* 0x000fe40000011409 */
[----:B------:R-:W-:Y:S01]  /*c4f0*/  IADD3 R2, P0, R5, R2, RZ ;  /* 0x0000000205027210 */ /* 0x000fe20007f1e0ff */
[----:B------:R-:W-:Y:S02]  /*c500*/  IMAD.MOV R7, RZ, RZ, -R5 ;  /* 0x000000ffff077224 */ /* 0x000fe400078e0a05 */
[----:B------:R-:W-:Y:S02]  /*c510*/  IMAD R4, R4, UR4, RZ ;  /* 0x0000000404047c24 */ /* 0x000fe4000f8e02ff */
[----:B------:R-:W-:-:S02]  /*c520*/  IMAD R7, R6, R7, R0 ;  /* 0x0000000706077224 */ /* 0x000fc400078e0200 */
[----:B------:R-:W-:Y:S01]  /*c530*/  IMAD R4, R9, UR5, R4 ;  /* 0x0000000509047c24 */ /* 0x000fe2000f8e0204 */
[----:B------:R-:W-:Y:S01]  /*c540*/  SHF.R.S32.HI R9, RZ, 0x1f, R5 ;  /* 0x0000001fff097819 */ /* 0x000fe20000011405 */
[----:B------:R-:W-:Y:S01]  /*c550*/  ULDC.64 UR4, c[0x0][0xbc8] ;  /* 0x0002f20000047ab9 */ /* 0x000fe20000000a00 */
[----:B------:R-:W-:Y:S02]  /*c560*/  SHF.R.S32.HI R0, RZ, 0x1f, R7 ;  /* 0x0000001fff007819 */ /* 0x000fe40000011407 */
[----:B------:R-:W-:-:S03]  /*c570*/  IADD3.X R3, R9, R3, R4, P0, !PT ;  /* 0x0000000309037210 */ /* 0x000fc600007fe404 */
[----:B------:R-:W-:Y:S02]  /*c580*/  IMAD R0, R0, UR4, RZ ;  /* 0x0000000400007c24 */ /* 0x000fe4000f8e02ff */
[----:B------:R-:W-:-:S04]  /*c590*/  IMAD.WIDE.U32 R2, R7, UR4, R2 ;  /* 0x0000000407027c25 */ /* 0x000fc8000f8e0002 */
[----:B------:R-:W-:Y:S01]  /*c5a0*/  IMAD R5, R7, UR5, R0 ;  /* 0x0000000507057c24 */ /* 0x000fe2000f8e0200 */
[----:B------:R-:W-:Y:S02]  /*c5b0*/  ULDC.64 UR4, c[0x0][0xba8] ;  /* 0x0002ea0000047ab9 */ /* 0x000fe40000000a00 */
[----:B------:R-:W-:Y:S01]  /*c5c0*/  LEA R4, P0, R2, UR4, 0x2 ;  /* 0x0000000402047c11 */ /* 0x000fe2000f8010ff */
[----:B------:R-:W-:-:S05]  /*c5d0*/  IMAD.IADD R3, R3, 0x1, R5 ;  /* 0x0000000103037824 */ /* 0x000fca00078e0205 */
[----:B------:R-:W-:Y:S02]  /*c5e0*/  LEA.HI.X R5, R2, UR5, R3, 0x2, P0 ;  /* 0x0000000502057c11 */ /* 0x000fe400080f1403 */
[----:B------:R-:W-:-:S05]  /*c5f0*/  MOV R3, 0xff800000 ;  /* 0xff80000000037802 */ /* 0x000fca0000000f00 */
[----:B------:R4:W-:Y:S01]  /*c600*/  STG.E desc[UR10][R4.64], R3 ;  /* 0x0000000304007986 */ /* 0x0009e2000c10190a */
[----:B------:R-:W-:Y:S05]  /*c610*/  BRA `(.L_x_10) ;  /* 0x0000004400f07947 */ /* 0x000fea0003800000 */
.L_x_8:
[----:B------:R-:W-:-:S08]  /*c620*/  NOP ;  /* 0x0000000000007918 */ /* 0x000fd00000000000 */
[----:B0-----:R-:W0:-:S00]  /*c630*/  USETMAXREG.DEALLOC.CTAPOOL 0x18 ;  /* 0x00000018000079c8 */ /* 0x001e0000080e0500 */
[----:B0-----:R-:W-:Y:S01]  /*c640*/  LOP3.LUT R0, R0, 0x3, RZ, 0xc0, !PT ;  /* 0x0000000300007812 */ /* 0x001fe200078ec0ff */
[----:B------:R-:W0:Y:S05]  /*c650*/  S2R R18, SR_CTAID.Z ;  /* 0x0000000000127919 */ /* 0x000e2a0000002700 */
[----:B------:R-:W1:Y:S01]  /*c660*/  S2UR UR6, SR_CTAID.Y ;  /* 0x00000000000679c3 */ /* 0x000e620000002600 */
[----:B------:R-:W2:Y:S02]  /*c670*/  SHFL.IDX PT, R0, R0, RZ, 0x1f ;  /* 0x00001fff00007589 */ /* 0x000ea400000e0000 */
[----:B--2---:R-:W-:-:S13]  /*c680*/  ISETP.NE.AND P0, PT, R0, RZ, PT ;  /* 0x000000ff0000720c */ /* 0x004fda0003f05270 */
[----:B01----:R-:W-:Y:S05]  /*c690*/  @!P0 BRA `(.L_x_36) ;  /* 0x0000000000288947 */ /* 0x003fea0003800000 */
[----:B------:R-:W-:Y:S01]  /*c6a0*/  ULDC UR7, c[0x0][0xc50] ;  /* 0x0003140000077ab9 */ /* 0x000fe20000000800 */
[----:B------:R-:W-:Y:S01]  /*c6b0*/  UMOV UR36, UR6 ;  /* 0x0000000600247c82 */ /* 0x000fe20008000000 */
[----:B------:R-:W-:-:S06]  /*c6c0*/  UISETP.NE.AND UP0, UPT, UR7, 0x1, UPT ;  /* 0x000000010700788c */ /* 0x000fcc000bf05270 */
[----:B------:R-:W-:-:S13]  /*c6d0*/  PLOP3.LUT P0, PT, PT, PT, UP0, 0x80, 0x0 ;  /* 0x000000000000781c */ /* 0x000fda0003f0f008 */
[----:B------:R-:W-:Y:S05]  /*c6e0*/  @!P0 BRA `(.L_x_37) ;  /* 0x0000000000308947 */ /* 0x000fea0003800000 */
[----:B------:R-:W-:Y:S01]  /*c6f0*/  ULDC UR4, c[0x0][0xc54] ;  /* 0x0003150000047ab9 */ /* 0x000fe20000000800 */
[----:B------:R-:W-:Y:S01]  /*c700*/  ULDC UR36, c[0x0][0xc58] ;  /* 0x0003160000247ab9 */ /* 0x000fe20000000800 */
[----:B------:R-:W-:-:S04]  /*c710*/  UIMAD.WIDE.U32 UR4, UR6, UR4, URZ ;  /* 0x00000004060472a5 */ /* 0x000fc8000f8e003f */
[----:B------:R-:W-:Y:S01]  /*c720*/  USHF.R.U32.HI UR36, URZ, UR36, UR5 ;  /* 0x000000243f247299 */ /* 0x000fe20008011605 */
[----:B------:R-:W-:Y:S11]  /*c730*/  BRA `(.L_x_37) ;  /* 0x00000000001c7947 */ /* 0x000ff60003800000 */
.L_x_36:
[----:B------:R-:W-:Y:S01]  /*c740*/  ULDC UR7, c[0x0][0xc50] ;  /* 0x0003140000077ab9 */ /* 0x000fe20000000800 */
[----:B------:R-:W-:Y:S01]  /*c750*/  UMOV UR36, UR6 ;  /* 0x0000000600247c82 */ /* 0x000fe20008000000 */
[----:B------:R-:W-:-:S11]  /*c760*/  UISETP.NE.AND UP0, UPT, UR7, 0x1, UPT ;  /* 0x000000010700788c */ /* 0x000fd6000bf05270 */
[----:B------:R-:W-:Y:S01]  /*c770*/  @UP0 ULDC UR4, c[0x0][0xc54] ;  /* 0x0003150000040ab9 */ /* 0x000fe20000000800 */
[----:B------:R-:W-:Y:S01]  /*c780*/  @UP0 ULDC UR8, c[0x0][0xc58] ;  /* 0x0003160000080ab9 */ /* 0x000fe20000000800 */
[----:B------:R-:W-:-:S04]  /*c790*/  UIMAD.WIDE.U32 UR4, UR6, UR4, URZ ;  /* 0x00000004060472a5 */ /* 0x000fc8000f8e003f */
[----:B------:R-:W-:-:S12]  /*c7a0*/  @UP0 USHF.R.U32.HI UR36, URZ, UR8, UR5 ;  /* 0x000000083f240299 */ /* 0x000fd80008011605 */
.L_x_37:
[----:B------:R-:W-:Y:S01]  /*c7b0*/  ISETP.GE.AND P0, PT, R18, RZ, PT ;  /* 0x000000ff1200720c */ /* 0x000fe20003f06270 */
[----:B------:R-:W-:Y:S01]  /*c7c0*/  UIADD3 UR4, -UR36, URZ, URZ ;  /* 0x0000003f24047290 */ /* 0x000fe2000fffe13f */
[----:B------:R-:W-:Y:S02]  /*c7d0*/  IMAD.MOV.U32 R9, RZ, RZ, 0x1 ;  /* 0x00000001ff097424 */ /* 0x000fe400078e00ff */
[----:B------:R-:W-:Y:S01]  /*c7e0*/  IMAD.MOV.U32 R0, RZ, RZ, RZ ;  /* 0x000000ffff007224 */ /* 0x000fe200078e00ff */
[----:B------:R-:W-:Y:S01]  /*c7f0*/  UIMAD UR6, UR7, UR4, UR6 ;  /* 0x00000004070672a4 */ /* 0x000fe2000f8e0206 */
[----:B------:R-:W-:-:S07]  /*c800*/  IMAD.MOV.U32 R3, RZ, RZ, 0x1 ;  /* 0x00000001ff037424 */ /* 0x000fce00078e00ff */
[----:B------:R-:W-:Y:S05]  /*c810*/  @!P0 BRA `(.L_x_38) ;  /* 0x0000004000b08947 */ /* 0x000fea0003800000 */
[----:B------:R-:W-:Y:S01]  /*c820*/  ULDC.64 UR4, c[0x0][0x418] ;  /* 0x0001060000047ab9 */ /* 0x000fe20000000a00 */
[----:B------:R0:W-:Y:S01]  /*c830*/  STL [R1+0xc], RZ ;  /* 0x00000cff01007387 */ /* 0x0001e20000100800 */
[----:B------:R-:W-:Y:S02]  /*c840*/  UISETP.NE.U32.AND UP0, UPT, UR4, URZ, UPT ;  /* 0x0000003f0400728c */ /* 0x000fe4000bf05070 */
[----:B------:R-:W-:Y:S02]  /*c850*/  ULOP3.LUT UR40, UR6, 0xffff, URZ, 0xc0, !UPT ;  /* 0x0000ffff06287892 */ /* 0x000fe4000f8ec03f */
[----:B------:R-:W-:Y:S01]  /*c860*/  UISETP.NE.AND.EX UP0, UPT, UR5, URZ, UPT, UP0 ;  /* 0x0000003f0500728c */ /* 0x000fe2000bf05300 */
[----:B------:R-:W-:Y:S02]  /*c870*/  ULDC UR4, c[0x0][0x424] ;  /* 0x0001090000047ab9 */ /* 0x000fe40000000800 */
[----:B------:R-:W-:Y:S01]  /*c880*/  ULDC UR5, c[0x0][0x2f0] ;  /* 0x0000bc0000057ab9 */ /* 0x000fe20000000800 */
[----:B------:R-:W-:-:S04]  /*c890*/  USEL UR4, UR4, 0x1, UP0 ;  /* 0x0000000104047887 */ /* 0x000fc80008000000 */
[----:B------:R-:W-:-:S04]  /*c8a0*/  UIMAD UR4, UR4, UR5, URZ ;  /* 0x00000005040472a4 */ /* 0x000fc8000f8e023f */
[----:B------:R-:W-:Y:S02]  /*c8b0*/  UISETP.GE.AND UP0, UPT, UR4, 0x1, UPT ;  /* 0x000000010400788c */ /* 0x000fe4000bf06270 */
[----:B------:R-:W-:-:S04]  /*c8c0*/  UIADD3 UR5, UR4, 0x4f, URZ ;  /* 0x0000004f04057890 */ /* 0x000fc8000fffe03f */
[----:B------:R-:W-:Y:S01]  /*c8d0*/  PLOP3.LUT P0, PT, PT, PT, UP0, 0x80, 0x0 ;  /* 0x000000000000781c */ /* 0x000fe20003f0f008 */
[----:B------:R-:W-:-:S04]  /*c8e0*/  UIMAD.WIDE UR4, UR5, 0x66666667, URZ ;  /* 0x66666667050478a5 */ /* 0x000fc8000f8e023f */
[----:B------:R-:W-:-:S04]  /*c8f0*/  USHF.R.U32.HI UR39, URZ, 0x1f, UR5 ;  /* 0x0000001f3f277899 */ /* 0x000fc80008011605 */
[----:B------:R-:W-:-:S04]  /*c900*/  ULEA.HI.SX32 UR39, UR5, UR39, 0x1b ;  /* 0x0000002705277291 */ /* 0x000fc8000f8fda3f */
[----:B0-----:R-:W-:Y:S08]  /*c910*/  @!P0 BRA `(.L_x_39) ;  /* 0x00000000007c8947 */ /* 0x001ff00003800000 */
[----:B------:R-:W-:-:S04]  /*c920*/  USHF.R.U32.HI UR4, URZ, 0x10, UR6 ;  /* 0x000000103f047899 */ /* 0x000fc80008011606 */
[----:B------:R-:W-:-:S11]  /*c930*/  UISETP.NE.AND UP0, UPT, UR4, URZ, UPT ;  /* 0x0000003f0400728c */ /* 0x000fd6000bf05270 */
[----:B------:R-:W-:Y:S02]  /*c940*/  @!UP0 ULDC UR4, c[0x0][0x9f0] ;  /* 0x00027c0000048ab9 */ /* 0x000fe40000000800 */
[----:B------:R-:W-:Y:S01]  /*c950*/  IMAD.U32 R6, RZ, RZ, UR4 ;  /* 0x00000004ff067e24 */ /* 0x000fe2000f8e00ff */
[----:B------:R-:W-:-:S04]  /*c960*/  UIADD3 UR5, UR39, -0x1, UR4 ;  /* 0xffffffff27057890 */ /* 0x000fc8000fffe004 */
[-C--:B------:R-:W-:Y:S02]  /*c970*/  IABS R0, R6.reuse ;  /* 0x0000000600007213 */ /* 0x080fe40000000000 */
[----:B------:R-:W-:Y:S02]  /*c980*/  IABS R6, R6 ;  /* 0x0000000600067213 */ /* 0x000fe40000000000 */
[----:B------:R-:W0:Y:S08]  /*c990*/  I2F.RP R4, R0 ;  /* 0x0000000000047306 */ /* 0x000e300000209400 */
[----:B0-----:R-:W0:Y:S02]  /*c9a0*/  MUFU.RCP R4, R4 ;  /* 0x0000000400047308 */ /* 0x001e240000001000 */
[----:B0-----:R-:W-:-:S06]  /*c9b0*/  VIADD R2, R4, 0xffffffe ;  /* 0x0ffffffe04027836 */ /* 0x001fcc0000000000 */
[----:B------:R0:W1:Y:S02]  /*c9c0*/  F2I.FTZ.U32.TRUNC.NTZ R3, R2 ;  /* 0x0000000200037305 */ /* 0x000064000021f000 */
[----:B0-----:R-:W-:Y:S01]  /*c9d0*/  MOV R2, RZ ;  /* 0x000000ff00027202 */ /* 0x001fe20000000f00 */
[----:B-1----:R-:W-:-:S04]  /*c9e0*/  IMAD.MOV R5, RZ, RZ, -R3 ;  /* 0x000000ffff057224 */ /* 0x002fc800078e0a03 */
[----:B------:R-:W-:-:S04]  /*c9f0*/  IMAD R5, R5, R0, RZ ;  /* 0x0000000005057224 */ /* 0x000fc800078e02ff */
[----:B------:R-:W-:-:S04]  /*ca00*/  IMAD.HI.U32 R3, R3, R5, R2 ;  /* 0x0000000503037227 */ /* 0x000fc800078e0002 */
[----:B------:R-:W-:Y:S01]  /*ca10*/  IMAD.U32 R5, RZ, RZ, UR5 ;  /* 0x00000005ff057e24 */ /* 0x000fe2000f8e00ff */
[----:B------:R-:W-:-:S04]  /*ca20*/  ULOP3.LUT UR5, UR5, UR4, URZ, 0x3c, !UPT ;  /* 0x0000000405057292 */ /* 0x000fc8000f8e3c3f */
[----:B------:R-:W-:Y:S01]  /*ca30*/  IABS R2, R5 ;  /* 0x0000000500027213 */ /* 0x000fe20000000000 */
[----:B------:R-:W-:Y:S01]  /*ca40*/  IMAD.MOV R5, RZ, RZ, -R6 ;  /* 0x000000ffff057224 */ /* 0x000fe200078e0a06 */
[----:B------:R-:W-:-:S03]  /*ca50*/  ISETP.LE.AND P2, PT, RZ, UR5, PT ;  /* 0x00000005ff007c0c */ /* 0x000fc6000bf43270 */
[----:B------:R-:W-:-:S04]  /*ca60*/  IMAD.HI.U32 R3, R3, R2, RZ ;  /* 0x0000000203037227 */ /* 0x000fc800078e00ff */
[----:B------:R-:W-:-:S05]  /*ca70*/  IMAD R5, R3, R5, R2 ;  /* 0x0000000503057224 */ /* 0x000fca00078e0202 */
[----:B------:R-:W-:-:S13]  /*ca80*/  ISETP.GT.U32.AND P1, PT, R0, R5, PT ;  /* 0x000000050000720c */ /* 0x000fda0003f24070 */
[----:B------:R-:W-:Y:S02]  /*ca90*/  @!P1 IMAD.IADD R5, R5, 0x1, -R0 ;  /* 0x0000000105059824 */ /* 0x000fe400078e0a00 */
[----:B------:R-:W-:Y:S01]  /*caa0*/  @!P1 VIADD R3, R3, 0x1 ;  /* 0x0000000103039836 */ /* 0x000fe20000000000 */
[----:B------:R-:W-:Y:S02]  /*cab0*/  ISETP.NE.AND P1, PT, RZ, UR4, PT ;  /* 0x00000004ff007c0c */ /* 0x000fe4000bf25270 */
[----:B------:R-:W-:-:S13]  /*cac0*/  ISETP.GE.U32.AND P0, PT, R5, R0, PT ;  /* 0x000000000500720c */ /* 0x000fda0003f06070 */
[----:B------:R-:W-:-:S05]  /*cad0*/  @P0 VIADD R3, R3, 0x1 ;  /* 0x0000000103030836 */ /* 0x000fca0000000000 */
[----:B------:R-:W-:Y:S02]  /*cae0*/  @!P2 IADD3 R3, -R3, RZ, RZ ;  /* 0x000000ff0303a210 */ /* 0x000fe40007ffe1ff */
[----:B------:R-:W-:-:S05]  /*caf0*/  @!P1 LOP3.LUT R3, RZ, UR4, RZ, 0x33, !PT ;  /* 0x00000004ff039c12 */ /* 0x000fca000f8e33ff */
[----:B------:R0:W-:Y:S02]  /*cb00*/  STL [R1+0xc], R3 ;  /* 0x00000c0301007387 */ /* 0x0001e40000100800 */
.L_x_39:
[----:B------:R-:W2:Y:S01]  /*cb10*/  LDL R2, [R1+0xc] ;  /* 0x00000c0001027983 */ /* 0x000ea20000100800 */
[----:B0-----:R-:W-:Y:S02]  /*cb20*/  IMAD.MOV.U32 R3, RZ, RZ, 0x1 ;  /* 0x00000001ff037424 */ /* 0x001fe400078e00ff */
[----:B--2---:R-:W-:-:S05]  /*cb30*/  IMAD R0, R2, UR40, RZ ;  /* 0x0000002802007c24 */ /* 0x004fca000f8e02ff */
[----:B------:R-:W-:Y:S01]  /*cb40*/  VIADDMNMX R17, R0, R2, UR39, PT ;  /* 0x0000002700117e46 */ /* 0x000fe2000b800102 */
[----:B------:R0:W-:Y:S03]  /*cb50*/  STL [R1+0x8], R0 ;  /* 0x0000080001007387 */ /* 0x0001e60000100800 */
[----:B------:R-:W-:Y:S01]  /*cb60*/  ISETP.GT.AND P0, PT, R17, R0, PT ;  /* 0x000000001100720c */ /* 0x000fe20003f04270 */
[----:B------:R1:W-:Y:S01]  /*cb70*/  STL [R1+0x10], R17 ;  /* 0x0000101101007387 */ /* 0x0003e20000100800 */
[----:B0-----:R-:W-:-:S11]  /*cb80*/  IMAD.MOV.U32 R0, RZ, RZ, RZ ;  /* 0x000000ffff007224 */ /* 0x001fd600078e00ff */
[----:B-1----:R-:W-:Y:S05]  /*cb90*/  @!P0 BRA `(.L_x_38) ;  /* 0x0000003c00d08947 */ /* 0x002fea0003800000 */
[----:B------:R-:W0:Y:S01]  /*cba0*/  S2UR UR4, SR_CgaCtaId ;  /* 0x00000000000479c3 */ /* 0x000e220000008800 */
[----:B------:R-:W-:Y:S02]  /*cbb0*/  UMOV UR38, 0x400 ;  /* 0x0000040000267882 */ /* 0x000fe40000000000 */
[----:B0-----:R-:W-:-:S04]  /*cbc0*/  ULEA UR38, UR4, UR38, 0x18 ;  /* 0x0000002604267291 */ /* 0x001fc8000f8ec03f */
[----:B------:R-:W-:-:S04]  /*cbd0*/  UIADD3 UR4, UR38, 0x24400, URZ ;  /* 0x0002440026047890 */ /* 0x000fc8000fffe03f */
[----:B------:R-:W-:-:S06]  /*cbe0*/  ULOP3.LUT UP0, URZ, UR4, 0x3ff, URZ, 0xc0, !UPT ;  /* 0x000003ff043f7892 */ /* 0x000fcc000f80c03f */
[----:B------:R-:W-:-:S13]  /*cbf0*/  PLOP3.LUT P0, PT, PT, PT, UP0, 0x80, 0x0 ;  /* 0x000000000000781c */ /* 0x000fda0003f0f008 */
[----:B------:R-:W-:Y:S05]  /*cc00*/  @!P0 BRA `(.L_x_40) ;  /* 0x0000000000408947 */ /* 0x000fea0003800000 */
[----:B------:R-:W-:Y:S01]  /*cc10*/  MOV R2, 0x0 ;  /* 0x0000000000027802 */ /* 0x000fe20000000f00 */
[----:B------:R-:W-:Y:S01]  /*cc20*/  ULDC.64 UR6, c[0x4][0x1b8] ;  /* 0x01006e0000067ab9 */ /* 0x000fe20000000a00 */
[----:B------:R-:W-:Y:S01]  /*cc30*/  ULDC.64 UR8, c[0x4][0x1c0] ;  /* 0x0100700000087ab9 */ /* 0x000fe20000000a00 */
[----:B------:R-:W-:Y:S01]  /*cc40*/  ULDC.64 UR4, c[0x4][0x118] ;  /* 0x0100460000047ab9 */ /* 0x000fe20000000a00 */
[----:B------:R-:W-:Y:S01]  /*cc50*/  IMAD.U32 R4, RZ, RZ, UR6 ;  /* 0x00000006ff047e24 */ /* 0x000fe2000f8e00ff */
[----:B------:R-:W-:Y:S01]  /*cc60*/  MOV R7, UR9 ;  /* 0x0000000900077c02 */ /* 0x000fe20008000f00 */
[----:B------:R-:W0:Y:S01]  /*cc70*/  LDC.64 R2, c[0x4][R2] ;  /* 0x0100000002027b82 */ /* 0x000e220000000a00 */
[----:B------:R-:W-:Y:S02]  /*cc80*/  IMAD.U32 R5, RZ, RZ, UR7 ;  /* 0x00000007ff057e24 */ /* 0x000fe4000f8e00ff */
[----:B------:R-:W-:Y:S02]  /*cc90*/  IMAD.U32 R6, RZ, RZ, UR8 ;  /* 0x00000008ff067e24 */ /* 0x000fe4000f8e00ff */
[----:B------:R-:W-:-:S02]  /*cca0*/  IMAD.U32 R10, RZ, RZ, UR4 ;  /* 0x00000004ff0a7e24 */ /* 0x000fc4000f8e00ff */
[----:B------:R-:W-:Y:S02]  /*ccb0*/  IMAD.U32 R11, RZ, RZ, UR5 ;  /* 0x00000005ff0b7e24 */ /* 0x000fe4000f8e00ff */
[----:B------:R-:W-:Y:S02]  /*ccc0*/  IMAD.MOV.U32 R8, RZ, RZ, 0x70 ;  /* 0x00000070ff087424 */ /* 0x000fe400078e00ff */
[----:B------:R-:W-:Y:S02]  /*ccd0*/  IMAD.MOV.U32 R12, RZ, RZ, 0x1 ;  /* 0x00000001ff0c7424 */ /* 0x000fe400078e00ff */
[----:B------:R-:W-:-:S07]  /*cce0*/  IMAD.MOV.U32 R13, RZ, RZ, RZ ;  /* 0x000000ffff0d7224 */ /* 0x000fce00078e00ff */
[----:B------:R-:W-:-:S07]  /*ccf0*/  LEPC R20, `(.L_x_40) ;  /* 0x000000001014794e */ /* 0x000fce0000000000 */
[----:B0-----:R-:W-:Y:S05]  /*cd00*/  CALL.ABS.NOINC R2 ;  /* 0x0000000002007343 */ /* 0x001fea0003c00000 */
.L_x_40:
        /* <DEDUP_REMOVED lines=8> */
[----:B------:R0:W1:Y:S01]  /*cd90*/  LDC.64 R2, c[0x4][R16] ;  /* 0x0100000010027b82 */ /* 0x0000620000000a00 */
[----:B------:R-:W-:Y:S01]  /*cda0*/  MOV R4, UR6 ;  /* 0x0000000600047c02 */ /* 0x000fe20008000f00 */
[----:B------:R-:W-:Y:S01]  /*cdb0*/  IMAD.U32 R5, RZ, RZ, UR7 ;  /* 0x00000007ff057e24 */ /* 0x000fe2000f8e00ff */
[----:B------:R-:W-:Y:S01]  /*cdc0*/  MOV R8, 0x70 ;  /* 0x0000007000087802 */ /* 0x000fe20000000f00 */
[----:B------:R-:W-:Y:S02]  /*cdd0*/  IMAD.U32 R6, RZ, RZ, UR8 ;  /* 0x00000008ff067e24 */ /* 0x000fe4000f8e00ff */
[----:B------:R-:W-:-:S02]  /*cde0*/  IMAD.U32 R7, RZ, RZ, UR9 ;  /* 0x00000009ff077e24 */ /* 0x000fc4000f8e00ff */
[----:B------:R-:W-:Y:S02]  /*cdf0*/  IMAD.U32 R10, RZ, RZ, UR4 ;  /* 0x00000004ff0a7e24 */ /* 0x000fe4000f8e00ff */
[----:B------:R-:W-:Y:S02]  /*ce00*/  IMAD.U32 R11, RZ, RZ, UR5 ;  /* 0x00000005ff0b7e24 */ /* 0x000fe4000f8e00ff */
[----:B------:R-:W-:Y:S02]  /*ce10*/  IMAD.MOV.U32 R12, RZ, RZ, 0x1 ;  /* 0x00000001ff0c7424 */ /* 0x000fe400078e00ff */
[----:B0-----:R-:W-:-:S07]  /*ce20*/  IMAD.MOV.U32 R13, RZ, RZ, RZ ;  /* 0x000000ffff0d7224 */ /* 0x001fce00078e00ff */
[----:B------:R-:W-:-:S07]  /*ce30*/  LEPC R20, `(.L_x_42) ;  /* 0x000000001014794e */ /* 0x000fce0000000000 */
[----:B-1----:R-:W-:Y:S05]  /*ce40*/  CALL.ABS.NOINC R2 ;  /* 0x0000000002007343 */ /* 0x002fea0003c00000 */
.L_x_42:
[----:B------:R0:W1:Y:S01]  /*ce50*/  LDC.64 R2, c[0x4][R16] ;  /* 0x0100000010027b82 */ /* 0x0000620000000a00 */
[----:B------:R-:W-:Y:S01]  /*ce60*/  ULDC.64 UR6, c[0x4][0x1b8] ;  /* 0x01006e0000067ab9 */ /* 0x000fe20000000a00 */
[----:B------:R-:W-:Y:S01]  /*ce70*/  ULDC.64 UR8, c[0x4][0x1c0] ;  /* 0x0100700000087ab9 */ /* 0x000fe20000000a00 */
[----:B------:R-:W-:Y:S01]  /*ce80*/  ULDC.64 UR4, c[0x4][0x128] ;  /* 0x01004a0000047ab9 */ /* 0x000fe20000000a00 */
[----:B------:R-:W-:Y:S01]  /*ce90*/  IMAD.U32 R4, RZ, RZ, UR6 ;  /* 0x00000006ff047e24 */ /* 0x000fe2000f8e00ff */
[----:B------:R-:W-:Y:S01]  /*cea0*/  MOV R7, UR9 ;  /* 0x0000000900077c02 */ /* 0x000fe20008000f00 */
[----:B------:R-:W-:Y:S02]  /*ceb0*/  IMAD.U32 R5, RZ, RZ, UR7 ;  /* 0x00000007ff057e24 */ /* 0x000fe4000f8e00ff */
[----:B------:R-:W-:Y:S02]  /*cec0*/  IMAD.U32 R6, RZ, RZ, UR8 ;  /* 0x00000008ff067e24 */ /* 0x000fe4000f8e00ff */
[----:B------:R-:W-:-:S02]  /*ced0*/  IMAD.U32 R10, RZ, RZ, UR4 ;  /* 0x00000004ff0a7e24 */ /* 0x000fc4000f8e00ff */
[----:B------:R-:W-:Y:S02]  /*cee0*/  IMAD.U32 R11, RZ, RZ, UR5 ;  /* 0x00000005ff0b7e24 */ /* 0x000fe4000f8e00ff */
[----:B------:R-:W-:Y:S02]  /*cef0*/  IMAD.MOV.U32 R8, RZ, RZ, 0x70 ;  /* 0x00000070ff087424 */ /* 0x000fe400078e00ff */
[----:B------:R-:W-:Y:S02]  /*cf00*/  IMAD.MOV.U32 R12, RZ, RZ, 0x1 ;  /* 0x00000001ff0c7424 */ /* 0x000fe400078e00ff */
[----:B0-----:R-:W-:-:S07]  /*cf10*/  IMAD.MOV.U32 R13, RZ, RZ, RZ ;  /* 0x000000ffff0d7224 */ /* 0x001fce00078e00ff */
[----:B------:R-:W-:-:S07]  /*cf20*/  LEPC R20, `(.L_x_41) ;  /* 0x000000001014794e */ /* 0x000fce0000000000 */
[----:B-1----:R-:W-:Y:S05]  /*cf30*/  CALL.ABS.NOINC R2 ;  /* 0x0000000002007343 */ /* 0x002fea0003c00000 */
.L_x_41:
[----:B------:R-:W0:Y:S01]  /*cf40*/  LDC.64 R2, c[0x0][0x9f8] ;  /* 0x00027e00ff027b82 */ /* 0x000e220000000a00 */
[----:B------:R-:W-:Y:S01]  /*cf50*/  ULDC.64 UR4, c[0x0][0x208] ;  /* 0x0000820000047ab9 */ /* 0x000fe20000000a00 */
[----:B0-----:R-:W-:-:S04]  /*cf60*/  ISETP.NE.U32.AND P0, PT, R2, RZ, PT ;  /* 0x000000ff0200720c */ /* 0x001fc80003f05070 */
[----:B------:R-:W-:-:S13]  /*cf70*/  ISETP.NE.AND.EX P0, PT, R3, RZ, PT, P0 ;  /* 0x000000ff0300720c */ /* 0x000fda0003f05300 */
[----:B------:R-:W0:Y:S02]  /*cf80*/  @P0 LDC.64 R2, c[0x0][0x9f8] ;  /* 0x00027e00ff020b82 */ /* 0x000e240000000a00 */
[----:B0-----:R-:W-:-:S05]  /*cf90*/  @P0 IMAD.WIDE R2, R18, 0x4, R2 ;  /* 0x0000000412020825 */ /* 0x001fca00078e0202 */
[----:B------:R0:W2:Y:S01]  /*cfa0*/  @P0 LDG.E R18, desc[UR4][R2.64] ;  /* 0x0000000402120981 */ /* 0x0000a2000c1e1900 */
[----:B------:R-:W-:Y:S01]  /*cfb0*/  UMOV UR4, 0xffffffff ;  /* 0xffffffff00047882 */ /* 0x000fe20000000000 */
[----:B------:R-:W-:Y:S01]  /*cfc0*/  IADD3 R17, R17, -0x1, RZ ;  /* 0xffffffff11117810 */ /* 0x000fe20007ffe0ff */
[----:B------:R-:W1:Y:S01]  /*cfd0*/  S2R R16, SR_TID.X ;  /* 0x0000000000107919 */ /* 0x000e620000002100 */
[----:B0-----:R-:W0:Y:S02]  /*cfe0*/  LDC.64 R2, c[0x0][0x418] ;  /* 0x00010600ff027b82 */ /* 0x001e240000000a00 */
[----:B0-----:R-:W-:Y:S02]  /*cff0*/  ISETP.NE.U32.AND P0, PT, R2, RZ, PT ;  /* 0x000000ff0200720c */ /* 0x001fe40003f05070 */
[----:B-1----:R-:W-:Y:S02]  /*d000*/  SHF.R.U32.HI R0, RZ, 0x5, R16 ;  /* 0x00000005ff007819 */ /* 0x002fe40000011610 */
[----:B------:R-:W-:-:S02]  /*d010*/  ISETP.NE.AND.EX P1, PT, R3, RZ, PT, P0 ;  /* 0x000000ff0300720c */ /* 0x000fc40003f25300 */
[----:B------:R-:W-:Y:S02]  /*d020*/  LOP3.LUT R0, R0, 0x3, RZ, 0xc0, !PT ;  /* 0x0000000300007812 */ /* 0x000fe400078ec0ff */
[----:B------:R-:W-:-:S05]  /*d030*/  P2R R4, PR, RZ, 0x2 ;  /* 0x00000002ff047803 */ /* 0x000fca0000000000 */
[----:B------:R0:W-:Y:S01]  /*d040*/  STL [R1+0x4], R4 ;  /* 0x0000040401007387 */ /* 0x0001e20000100800 */
[----:B--2---:R-:W-:Y:S02]  /*d050*/  SHF.R.S32.HI R19, RZ, 0x1f, R18 ;  /* 0x0000001fff137819 */ /* 0x004fe40000011412 */
[----:B------:R-:W-:Y:S01]  /*d060*/  SEL R16, R18, RZ, !P1 ;  /* 0x000000ff12107207 */ /* 0x000fe20004800000 */
[----:B0-----:R-:W-:Y:S06]  /*d070*/  BRA.DIV UR4, `(.L_x_43) ;  /* 0x0000003e04e07947 */ /* 0x001fec000b800000 */
[----:B------:R0:W1:Y:S02]  /*d080*/  SHFL.IDX PT, R14, R0, RZ, 0x1f ;  /* 0x00001fff000e7589 */ /* 0x00006400000e0000 */
.L_x_134:
[----:B------:R-:W-:Y:S02]  /*d090*/  PLOP3.LUT P2, PT, PT, PT, PT, 0x8, 0x0 ;  /* 0x000000000000781c */ /* 0x000fe40003f4e170 */
[----:B-1----:R-:W-:Y:S02]  /*d0a0*/  ISETP.NE.AND P0, PT, R14, RZ, PT ;  /* 0x000000ff0e00720c */ /* 0x002fe40003f05270 */
[----:B0-----:R-:W-:-:S05]  /*d0b0*/  P2R R0, PR, RZ, 0x4 ;  /* 0x00000004ff007803 */ /* 0x001fca0000000000 */
[----:B------:R0:W-:Y:S06]  /*d0c0*/  STL [R1], R0 ;  /* 0x0000000001007387 */ /* 0x0001ec0000100800 */
[----:B------:R-:W-:Y:S05]  /*d0d0*/  @P0 BRA `(.L_x_44) ;  /* 0x00000004002c0947 */ /* 0x000fea0003800000 */
[----:B------:R-:W-:-:S03]  /*d0e0*/  UMOV UR4, 0xffffffff ;  /* 0xffffffff00047882 */ /* 0x000fc60000000000 */
[----:B------:R-:W-:Y:S05]  /*d0f0*/  BRA.DIV UR4, `(.L_x_45) ;  /* 0x0000003e04e07947 */ /* 0x000fea000b800000 */
[----:B------:R-:W-:-:S13]  /*d100*/  ELECT P6, URZ, PT ;  /* 0x00000000003f782f */ /* 0x000fda00038c0000 */
.L_x_137:
[----:B------:R-:W-:Y:S05]  /*d110*/  @!P6 BRA `(.L_x_44) ;  /* 0x00000004001ce947 */ /* 0x000fea0003800000 */
[----:B------:R-:W-:Y:S01]  /*d120*/  IMAD.MOV.U32 R16, RZ, RZ, R18 ;  /* 0x000000ffff107224 */ /* 0x000fe200078e0012 */
[----:B------:R-:W-:Y:S06]  /*d130*/  @!P1 BRA `(.L_x_46) ;  /* 0x0000000000489947 */ /* 0x000fec0003800000 */
[----:B------:R-:W1:Y:S01]  /*d140*/  LDC R6, c[0x0][0x43c] ;  /* 0x00010f00ff067b82 */ /* 0x000e620000000800 */
[----:B------:R-:W-:Y:S01]  /*d150*/  ULDC.64 UR4, c[0x0][0x428] ;  /* 0x00010a0000047ab9 */ /* 0x000fe20000000a00 */
[----:B------:R-:W-:Y:S01]  /*d160*/  ULDC.64 UR6, c[0x0][0x208] ;  /* 0x0000820000067ab9 */ /* 0x000fe20000000a00 */
[----:B------:R-:W-:-:S04]  /*d170*/  IMAD R7, R19, UR4, RZ ;  /* 0x0000000413077c24 */ /* 0x000fc8000f8e02ff */
[----:B------:R-:W-:Y:S01]  /*d180*/  IMAD R7, R18, UR5, R7 ;  /* 0x0000000512077c24 */ /* 0x000fe2000f8e0207 */
[----:B-1----:R-:W-:-:S13]  /*d190*/  ISETP.NE.AND P0, PT, R6, 0x1, PT ;  /* 0x000000010600780c */ /* 0x002fda0003f05270 */
[----:B------:R-:W0:Y:S02]  /*d1a0*/  @P0 LDC.64 R4, c[0x0][0x440] ;  /* 0x00011000ff040b82 */ /* 0x000e240000000a00 */
[----:B0-----:R-:W-:-:S04]  /*d1b0*/  @P0 IMAD.HI.U32 R0, R17, R4, RZ ;  /* 0x0000000411000227 */ /* 0x001fc800078e00ff */
[----:B------:R-:W-:Y:S01]  /*d1c0*/  IMAD.MOV.U32 R4, RZ, RZ, R17 ;  /* 0x000000ffff047224 */ /* 0x000fe200078e0011 */
[----:B------:R-:W-:-:S04]  /*d1d0*/  @P0 SHF.R.U32.HI R4, RZ, R5, R0 ;  /* 0x00000005ff040219 */ /* 0x000fc80000011600 */
[--C-:B------:R-:W-:Y:S01]  /*d1e0*/  SHF.R.S32.HI R5, RZ, 0x1f, R4.reuse ;  /* 0x0000001fff057819 */ /* 0x100fe20000011404 */
[--C-:B------:R-:W-:Y:S02]  /*d1f0*/  IMAD.MOV R0, RZ, RZ, -R4.reuse ;  /* 0x000000ffff007224 */ /* 0x100fe400078e0a04 */
[----:B------:R-:W-:-:S04]  /*d200*/  IMAD.WIDE.U32 R4, R18, UR4, R4 ;  /* 0x0000000412047c25 */ /* 0x000fc8000f8e0004 */
[----:B------:R-:W-:Y:S01]  /*d210*/  IMAD R17, R6, R0, R17 ;  /* 0x0000000006117224 */ /* 0x000fe200078e0211 */
[----:B------:R-:W-:Y:S01]  /*d220*/  LEA R2, P0, R4, R2, 0x2 ;  /* 0x0000000204027211 */ /* 0x000fe200078010ff */
[----:B------:R-:W-:-:S05]  /*d230*/  IMAD.IADD R0, R5, 0x1, R7 ;  /* 0x0000000105007824 */ /* 0x000fca00078e0207 */
[----:B------:R-:W-:-:S05]  /*d240*/  LEA.HI.X R3, R4, R3, R0, 0x2, P0 ;  /* 0x0000000304037211 */ /* 0x000fca00000f1400 */
[----:B------:R1:W5:Y:S02]  /*d250*/  LDG.E R16, desc[UR6][R2.64] ;  /* 0x0000000602107981 */ /* 0x000364000c1e1900 */
.L_x_46:
[----:B0-----:R-:W-:Y:S01]  /*d260*/  IMAD.MOV.U32 R0, RZ, RZ, 0x1 ;  /* 0x00000001ff007424 */ /* 0x001fe200078e00ff */
[----:B------:R-:W1:Y:S04]  /*d270*/  S2R R8, SR_TID.X ;  /* 0x0000000000087919 */ /* 0x000e680000002100 */
[----:B------:R-:W-:-:S04]  /*d280*/  SHF.L.U32 R0, R0, 0x1f, RZ ;  /* 0x0000001f00007819 */ /* 0x000fc800000006ff */
[----:B------:R-:W0:Y:S01]  /*d290*/  SYNCS.PHASECHK.TRANS64.TRYWAIT P0, [UR38+0x38840], R0 ;  /* 0x03884000ff0075a7 */ /* 0x000e220008000166 */
[----:B-1----:R-:W-:-:S04]  /*d2a0*/  LOP3.LUT R2, R8, 0x7f, RZ, 0xc0, !PT ;  /* 0x0000007f08027812 */ /* 0x002fc800078ec0ff */
[----:B------:R-:W-:Y:S01]  /*d2b0*/  ISETP.NE.AND P1, PT, R2, RZ, PT ;  /* 0x000000ff0200720c */ /* 0x000fe20003f25270 */
[----:B0-----:R-:W-:-:S12]  /*d2c0*/  @!P0 BRA `(.L_x_47) ;  /* 0x0000003c008c8947 */ /* 0x001fd80003800000 */
.L_x_138:
[----:B------:R-:W-:Y:S05]  /*d2d0*/  @P1 BRA `(.L_x_48) ;  /* 0x0000000000181947 */ /* 0x000fea0003800000 */
[----:B------:R-:W1:Y:S01]  /*d2e0*/  S2R R2, SR_TID.X ;  /* 0x0000000000027919 */ /* 0x000e620000002100 */
[----:B0-----:R-:W-:-:S04]  /*d2f0*/  MOV R0, 0xa000 ;  /* 0x0000a00000007802 */ /* 0x001fc80000000f00 */
[----:B------:R2:W-:Y:S01]  /*d300*/  SYNCS.ARRIVE.TRANS64 RZ, [UR38+0x38830], R0 ;  /* 0x03883000ffff79a7 */ /* 0x0005e20008000026 */
[----:B-1----:R-:W-:-:S13]  /*d310*/  LOP3.LUT P0, RZ, R2, 0x1f, RZ, 0xc0, !PT ;  /* 0x0000001f02ff7812 */ /* 0x002fda000780c0ff */
[----:B--2---:R-:W-:Y:S05]  /*d320*/  @!P0 BRA `(.L_x_48) ;  /* 0x0000000000048947 */ /* 0x004fea0003800000 */
[----:B------:R-:W-:Y:S01]  /*d330*/  BPT.TRAP 0x1 ;  /* 0x000000040000795c */ /* 0x000fe20000300000 */
.L_x_48:
[----:B------:R-:W-:Y:S01]  /*d340*/  R2UR UR11, R17 ;  /* 0x00000000110b72ca */ /* 0x000fe200000e0000 */
[----:B------:R-:W-:Y:S01]  /*d350*/  ULDC.64 UR4, c[0x0][0x198] ;  /* 0x0000660000047ab9 */ /* 0x000fe20000000a00 */
[----:B-----5:R-:W-:Y:S01]  /*d360*/  R2UR UR13, R16 ;  /* 0x00000000100d72ca */ /* 0x020fe200000e0000 */
[----:B------:R-:W-:Y:S01]  /*d370*/  UIADD3 UR4, UP0, UR4, 0x370, URZ ;  /* 0x0000037004047890 */ /* 0x000fe2000ff1e03f */
[----:B------:R-:W-:Y:S01]  /*d380*/  PLOP3.LUT P0, PT, PT, PT, PT, 0x80, 0x0 ;  /* 0x000000000000781c */ /* 0x000fe20003f0f070 */
[----:B------:R-:W-:Y:S02]  /*d390*/  UIADD3 UR8, UR38, 0x24400, URZ ;  /* 0x0002440026087890 */ /* 0x000fe4000fffe03f */
[----:B------:R-:W-:Y:S01]  /*d3a0*/  UIADD3 UR9, UR38, 0x38830, URZ ;  /* 0x0003883026097890 */ /* 0x000fe2000fffe03f */
[----:B0-----:R-:W-:Y:S01]  /*d3b0*/  P2R R0, PR, RZ, 0x1 ;  /* 0x00000001ff007803 */ /* 0x001fe20000000000 */
[----:B------:R-:W-:Y:S02]  /*d3c0*/  UIADD3.X UR5, URZ, UR5, URZ, UP0, !UPT ;  /* 0x000000053f057290 */ /* 0x000fe400087fe43f */
[----:B------:R-:W-:-:S02]  /*d3d0*/  UIADD3 UR24, UR38, 0x26c00, URZ ;  /* 0x00026c0026187890 */ /* 0x000fc4000fffe03f */
[----:B------:R-:W-:Y:S01]  /*d3e0*/  UIMAD UR11, UR11, 0x50, URZ ;  /* 0x000000500b0b78a4 */ /* 0x000fe2000f8e023f */
[----:B------:R1:W-:Y:S01]  /*d3f0*/  STL [R1], R0 ;  /* 0x0000000001007387 */ /* 0x0003e20000100800 */
[----:B------:R-:W-:Y:S02]  /*d400*/  UIADD3 UR16, UR38, 0x29400, URZ ;  /* 0x0002940026107890 */ /* 0x000fe4000fffe03f */
[----:B------:R-:W-:Y:S01]  /*d410*/  UIADD3 UR32, UR38, 0x2bc00, URZ ;  /* 0x0002bc0026207890 */ /* 0x000fe2000fffe03f */
[----:B------:R-:W-:Y:S01]  /*d420*/  UMOV UR6, 0x0 ;  /* 0x0000000000067882 */ /* 0x000fe20000000000 */
[----:B------:R-:W-:Y:S01]  /*d430*/  UMOV UR7, 0x14f00000 ;  /* 0x14f0000000077882 */ /* 0x000fe20000000000 */
[----:B------:R-:W-:Y:S01]  /*d440*/  UMOV UR10, URZ ;  /* 0x0000003f000a7c82 */ /* 0x000fe20008000000 */
[----:B------:R-:W-:Y:S01]  /*d450*/  UMOV UR12, UR36 ;  /* 0x00000024000c7c82 */ /* 0x000fe20008000000 */
[----:B------:R-:W-:Y:S01]  /*d460*/  UMOV UR26, 0x40 ;  /* 0x00000040001a7882 */ /* 0x000fe20000000000 */
[----:B------:R-:W-:Y:S01]  /*d470*/  UMOV UR28, UR36 ;  /* 0x00000024001c7c82 */ /* 0x000fe20008000000 */
[----:B------:R-:W-:Y:S01]  /*d480*/  UMOV UR25, UR9 ;  /* 0x0000000900197c82 */ /* 0x000fe20008000000 */
[----:B------:R-:W-:Y:S01]  /*d490*/  UMOV UR29, UR13 ;  /* 0x0000000d001d7c82 */ /* 0x000fe20008000000 */
[----:B------:R-:W-:Y:S01]  /*d4a0*/  UMOV UR27, UR11 ;  /* 0x0000000b001b7c82 */ /* 0x000fe20008000000 */
[----:B------:R-:W-:Y:S01]  /*d4b0*/  UMOV UR18, 0x80 ;  /* 0x0000008000127882 */ /* 0x000fe20000000000 */
[----:B------:R-:W-:Y:S01]  /*d4c0*/  UMOV UR20, UR36 ;  /* 0x0000002400147c82 */ /* 0x000fe20008000000 */
[----:B------:R1:W-:Y:S01]  /*d4d0*/  UTMALDG.4D [UR8], [UR4], desc[UR6] ;  /* 0x00000608040075b4 */ /* 0x0003e20008019000 */
[----:B------:R-:W-:Y:S01]  /*d4e0*/  UMOV UR17, UR9 ;  /* 0x0000000900117c82 */ /* 0x000fe20008000000 */
[----:B------:R-:W-:Y:S01]  /*d4f0*/  UMOV UR21, UR13 ;  /* 0x0000000d00157c82 */ /* 0x000fe20008000000 */
[----:B------:R-:W-:Y:S01]  /*d500*/  UMOV UR19, UR11 ;  /* 0x0000000b00137c82 */ /* 0x000fe20008000000 */
[----:B------:R-:W-:Y:S01]  /*d510*/  UMOV UR34, 0xc0 ;  /* 0x000000c000227882 */ /* 0x000fe20000000000 */
[----:B------:R-:W-:Y:S01]  /*d520*/  UMOV UR33, UR9 ;  /* 0x0000000900217c82 */ /* 0x000fe20008000000 */
[----:B------:R-:W-:Y:S01]  /*d530*/  UMOV UR37, UR13 ;  /* 0x0000000d00257c82 */ /* 0x000fe20008000000 */
[----:B------:R-:W-:Y:S01]  /*d540*/  UMOV UR35, UR11 ;  /* 0x0000000b00237c82 */ /* 0x000fe20008000000 */
[----:B------:R1:W-:Y:S01]  /*d550*/  UTMALDG.4D [UR24], [UR4], desc[UR6] ;  /* 0x00000618040075b4 */ /* 0x0003e20008019000 */
[----:B------:R1:W-:Y:S01]  /*d560*/  UTMALDG.4D [UR16], [UR4], desc[UR6] ;  /* 0x00000610040075b4 */ /* 0x0003e20008019000 */
[----:B------:R1:W-:Y:S02]  /*d570*/  UTMALDG.4D [UR32], [UR4], desc[UR6] ;  /* 0x00000620040075b4 */ /* 0x0003e40008019000 */
[----:B-1----:R-:W-:Y:S01]  /*d580*/  NOP ;  /* 0x0000000000007918 */ /* 0x002fe20000000000 */
.L_x_44:
[----:B------:R-:W-:Y:S05]  /*d590*/  WARPSYNC.ALL ;  /* 0x0000000000007948 */ /* 0x000fea0003800000 */
[----:B------:R-:W-:Y:S01]  /*d5a0*/  UIADD3 UR4, UR38, 0x14400, URZ ;  /* 0x0001440026047890 */ /* 0x000fe2000fffe03f */
[----:B------:R-:W-:Y:S03]  /*d5b0*/  BAR.SYNC.DEFER_BLOCKING 0x8, 0x180 ;  /* 0x0206000000007b1d */ /* 0x000fe60000010000 */
        /* <DEDUP_REMOVED lines=9> */
[----:B------:R-:W1:Y:S01]  /*d650*/  LDC.64 R2, c[0x4][R2] ;  /* 0x0100000002027b82 */ /* 0x000e620000000a00 */
        /* <DEDUP_REMOVED lines=8> */
[----:B01----:R-:W-:Y:S05]  /*d6e0*/  CALL.ABS.NOINC R2 ;  /* 0x0000000002007343 */ /* 0x003fea0003c00000 */
.L_x_49:
[----:B------:R-:W1:Y:S01]  /*d6f0*/  S2R R4, SR_CTAID.Z ;  /* 0x0000000000047919 */ /* 0x000e620000002700 */
[----:B------:R-:W2:Y:S01]  /*d700*/  LDC R20, c[0x0][0x448] ;  /* 0x00011200ff147b82 */ /* 0x000ea20000000800 */
[----:B------:R-:W-:Y:S01]  /*d710*/  USHF.R.S32.HI UR4, URZ, 0x1f, UR36 ;  /* 0x0000001f3f047899 */ /* 0x000fe20008011424 */
[----:B------:R-:W3:Y:S01]  /*d720*/  S2R R12, SR_TID.X ;  /* 0x00000000000c7919 */ /* 0x000ee20000002100 */
[----:B------:R-:W-:Y:S02]  /*d730*/  ULDC.64 UR8, c[0x0][0x2d8] ;  /* 0x0000b60000087ab9 */ /* 0x000fe40000000a00 */
[----:B------:R-:W-:Y:S01]  /*d740*/  UIMAD UR6, UR4, UR8, URZ ;  /* 0x00000008040672a4 */ /* 0x000fe2000f8e023f */
[----:B------:R-:W4:Y:S02]  /*d750*/  S2R R11, SR_CTAID.X ;  /* 0x00000000000b7919 */ /* 0x000f240000002500 */
[----:B------:R-:W0:Y:S01]  /*d760*/  LDC.64 R2, c[0x0][0x2e0] ;  /* 0x0000b800ff027b82 */ /* 0x000e220000000a00 */
[----:B------:R-:W-:-:S02]  /*d770*/  UIMAD.WIDE.U32 UR4, UR36, UR8, URZ ;  /* 0x00000008240472a5 */ /* 0x000fc4000f8e003f */
[----:B------:R-:W-:-:S04]  /*d780*/  UIMAD UR6, UR36, UR9, UR6 ;  /* 0x00000009240672a4 */ /* 0x000fc8000f8e0206 */
[----:B------:R-:W-:Y:S01]  /*d790*/  UIADD3 UR5, UR5, UR6, URZ ;  /* 0x0000000605057290 */ /* 0x000fe2000fffe03f */
[----:B--2---:R-:W-:Y:S02]  /*d7a0*/  ISETP.NE.AND P0, PT, R20, 0x1, PT ;  /* 0x000000011400780c */ /* 0x004fe40003f05270 */
[----:B-1----:R-:W-:Y:S02]  /*d7b0*/  SHF.R.S32.HI R5, RZ, 0x1f, R4 ;  /* 0x0000001fff057819 */ /* 0x002fe40000011404 */
[----:B---3--:R-:W-:-:S03]  /*d7c0*/  LOP3.LUT R9, R12, 0x7f, RZ, 0xc0, !PT ;  /* 0x0000007f0c097812 */ /* 0x008fc600078ec0ff */
[----:B0-----:R-:W-:-:S06]  /*d7d0*/  IMAD R0, R5, R2, RZ ;  /* 0x0000000205007224 */ /* 0x001fcc00078e02ff */
[----:B------:R-:W0:Y:S01]  /*d7e0*/  @P0 LDC R6, c[0x0][0x44c] ;  /* 0x00011300ff060b82 */ /* 0x000e220000000800 */
[----:B------:R-:W-:Y:S01]  /*d7f0*/  SHF.R.U32.HI R8, RZ, 0x3, R9 ;  /* 0x00000003ff087819 */ /* 0x000fe20000011609 */
[C---:B------:R-:W-:Y:S01]  /*d800*/  IMAD R5, R4.reuse, R3, R0 ;  /* 0x0000000304057224 */ /* 0x040fe200078e0200 */
[----:B------:R-:W-:Y:S01]  /*d810*/  SHF.L.U32 R9, R9, 0x3, RZ ;  /* 0x0000000309097819 */ /* 0x000fe200000006ff */
[----:B------:R-:W-:Y:S01]  /*d820*/  IMAD.WIDE.U32 R2, R4, R2, UR4 ;  /* 0x0000000404027e25 */ /* 0x000fe2000f8e0002 */
[----:B------:R-:W-:-:S03]  /*d830*/  ULDC.64 UR4, c[0x0][0x2d0] ;  /* 0x0000b40000047ab9 */ /* 0x000fc60000000a00 */
[----:B------:R-:W1:Y:S01]  /*d840*/  @P0 LDC R0, c[0x0][0x450] ;  /* 0x00011400ff000b82 */ /* 0x000e620000000800 */
[----:B------:R-:W-:Y:S02]  /*d850*/  IMAD.IADD R3, R3, 0x1, R5 ;  /* 0x0000000103037824 */ /* 0x000fe400078e0205 */
[----:B------:R-:W-:-:S05]  /*d860*/  IMAD.SHL.U32 R5, R12, 0x10, RZ ;  /* 0x000000100c057824 */ /* 0x000fca00078e00ff */
[----:B------:R-:W-:-:S04]  /*d870*/  LOP3.LUT R5, R8, 0x70, R5, 0xf8, !PT ;  /* 0x0000007008057812 */ /* 0x000fc800078ef805 */
[----:B----4-:R-:W-:-:S05]  /*d880*/  LEA R5, R11, R5, 0x7 ;  /* 0x000000050b057211 */ /* 0x010fca00078e38ff */
[----:B0-----:R-:W-:-:S04]  /*d890*/  @P0 IMAD.HI.U32 R6, R5, R6, RZ ;  /* 0x0000000605060227 */ /* 0x001fc800078e00ff */
[----:B------:R-:W-:Y:S01]  /*d8a0*/  IMAD.MOV.U32 R4, RZ, RZ, R5 ;  /* 0x000000ffff047224 */ /* 0x000fe200078e0005 */
[----:B-1----:R-:W-:-:S05]  /*d8b0*/  @P0 SHF.R.U32.HI R4, RZ, R0, R6 ;  /* 0x00000000ff040219 */ /* 0x002fca0000011606 */
[----:B------:R-:W-:Y:S02]  /*d8c0*/  IMAD.MOV R0, RZ, RZ, -R4 ;  /* 0x000000ffff007224 */ /* 0x000fe400078e0a04 */
[----:B------:R-:W-:-:S04]  /*d8d0*/  IMAD.WIDE.U32 R2, R4, UR4, R2 ;  /* 0x0000000404027c25 */ /* 0x000fc8000f8e0002 */
[----:B------:R-:W-:Y:S01]  /*d8e0*/  IMAD R0, R20, R0, R5 ;  /* 0x0000000014007224 */ /* 0x000fe200078e0205 */
[----:B------:R-:W-:-:S05]  /*d8f0*/  SHF.R.S32.HI R5, RZ, 0x1f, R4 ;  /* 0x0000001fff057819 */ /* 0x000fca0000011404 */
[----:B------:R-:W-:-:S04]  /*d900*/  IMAD R5, R5, UR4, RZ ;  /* 0x0000000405057c24 */ /* 0x000fc8000f8e02ff */
[----:B------:R-:W-:Y:S01]  /*d910*/  IMAD R5, R4, UR5, R5 ;  /* 0x0000000504057c24 */ /* 0x000fe2000f8e0205 */
[----:B------:R-:W-:Y:S01]  /*d920*/  SHF.R.S32.HI R4, RZ, 0x1f, R0 ;  /* 0x0000001fff047819 */ /* 0x000fe20000011400 */
[----:B------:R-:W-:Y:S02]  /*d930*/  ULDC.64 UR4, c[0x0][0x2c8] ;  /* 0x0000b20000047ab9 */ /* 0x000fe40000000a00 */
[----:B------:R-:W-:Y:S02]  /*d940*/  IMAD.IADD R3, R3, 0x1, R5 ;  /* 0x0000000103037824 */ /* 0x000fe400078e0205 */
[----:B------:R-:W-:Y:S02]  /*d950*/  IMAD R5, R4, UR4, RZ ;  /* 0x0000000404057c24 */ /* 0x000fe4000f8e02ff */
[----:B------:R-:W-:-:S04]  /*d960*/  IMAD.WIDE.U32 R2, R0, UR4, R2 ;  /* 0x0000000400027c25 */ /* 0x000fc8000f8e0002 */
[----:B------:R-:W-:Y:S01]  /*d970*/  IMAD R4, R0, UR5, R5 ;  /* 0x0000000500047c24 */ /* 0x000fe2000f8e0205 */
[----:B------:R-:W-:Y:S01]  /*d980*/  ULDC.64 UR4, c[0x0][0x280] ;  /* 0x0000a00000047ab9 */ /* 0x000fe20000000a00 */
[----:B------:R-:W-:Y:S01]  /*d990*/  IMAD.SHL.U32 R0, R12, 0x8, RZ ;  /* 0x000000080c007824 */ /* 0x000fe200078e00ff */
[----:B------:R-:W-:Y:S01]  /*d9a0*/  LEA R7, P0, R2, UR4, 0x1 ;  /* 0x0000000402077c11 */ /* 0x000fe2000f8008ff */
[----:B------:R-:W-:Y:S01]  /*d9b0*/  IMAD.IADD R3, R3, 0x1, R4 ;  /* 0x0000000103037824 */ /* 0x000fe200078e0204 */
[----:B------:R-:W-:Y:S02]  /*d9c0*/  ULDC UR4, c[0x0][0x2b8] ;  /* 0x0000ae0000047ab9 */ /* 0x000fe40000000800 */
[----:B------:R-:W-:Y:S02]  /*d9d0*/  LOP3.LUT R10, R0, 0x38, RZ, 0xc0, !PT ;  /* 0x00000038000a7812 */ /* 0x000fe400078ec0ff */
[----:B------:R-:W-:Y:S02]  /*d9e0*/  LEA.HI.X R6, R2, UR5, R3, 0x1, P0 ;  /* 0x0000000502067c11 */ /* 0x000fe400080f0c03 */
[----:B------:R-:W-:-:S02]  /*d9f0*/  LOP3.LUT R2, R10, 0x40, RZ, 0xfc, !PT ;  /* 0x000000400a027812 */ /* 0x000fc400078efcff */
[----:B------:R-:W-:Y:S02]  /*da00*/  LOP3.LUT R3, R0, 0x1c0, RZ, 0xc0, !PT ;  /* 0x000001c000037812 */ /* 0x000fe400078ec0ff */
[----:B------:R-:W-:Y:S02]  /*da10*/  ISETP.GE.AND P0, PT, R2, UR4, PT ;  /* 0x0000000402007c0c */ /* 0x000fe4000bf06270 */
[----:B------:R-:W-:Y:S02]  /*da20*/  LOP3.LUT R2, R10, 0x80, RZ, 0xfc, !PT ;  /* 0x000000800a027812 */ /* 0x000fe400078efcff */
[----:B------:R-:W-:Y:S02]  /*da30*/  LOP3.LUT R3, R3, 0x38, R0, 0xf8, !PT ;  /* 0x0000003803037812 */ /* 0x000fe400078ef800 */
[----:B------:R-:W-:Y:S02]  /*da40*/  ISETP.GE.AND P1, PT, R2, UR4, PT ;  /* 0x0000000402007c0c */ /* 0x000fe4000bf26270 */
[----:B------:R-:W-:-:S02]  /*da50*/  LOP3.LUT R2, R10, 0xc0, RZ, 0xfc, !PT ;  /* 0x000000c00a027812 */ /* 0x000fc400078efcff */
[----:B------:R-:W-:Y:S02]  /*da60*/  ISETP.GE.AND P3, PT, R10, UR4, PT ;  /* 0x000000040a007c0c */ /* 0x000fe4000bf66270 */
[----:B------:R-:W-:Y:S01]  /*da70*/  ISETP.GE.AND P2, PT, R2, UR4, PT ;  /* 0x0000000402007c0c */ /* 0x000fe2000bf46270 */
[----:B------:R-:W-:Y:S01]  /*da80*/  UMOV UR4, 0xffffffff ;  /* 0xffffffff00047882 */ /* 0x000fe20000000000 */
[----:B------:R-:W-:-:S04]  /*da90*/  LOP3.LUT R0, R3, 0x38, R12, 0x78, !PT ;  /* 0x0000003803007812 */ /* 0x000fc800078e780c */
[----:B------:R-:W-:Y:S01]  /*daa0*/  LOP3.LUT R9, R0, 0x200, R9, 0xf8, !PT ;  /* 0x0000020000097812 */ /* 0x000fe200078ef809 */
[----:B------:R-:W-:Y:S06]  /*dab0*/  BRA.DIV UR4, `(.L_x_50) ;  /* 0x0000003604a87947 */ /* 0x000fec000b800000 */
[----:B------:R-:W0:Y:S01]  /*dac0*/  S2R R2, SR_CTAID.X ;  /* 0x0000000000027919 */ /* 0x000e220000002500 */
[----:B------:R-:W-:Y:S01]  /*dad0*/  ULDC UR4, c[0x0][0x288] ;  /* 0x0000a20000047ab9 */ /* 0x000fe20000000800 */
[----:B------:R-:W-:Y:S01]  /*dae0*/  ULDC.64 UR6, c[0x0][0x208] ;  /* 0x0000820000067ab9 */ /* 0x000fe20000000a00 */
[----:B------:R-:W-:Y:S01]  /*daf0*/  IMAD R0, R20, UR4, RZ ;  /* 0x0000000414007c24 */ /* 0x000fe2000f8e02ff */
[----:B------:R-:W-:Y:S04]  /*db00*/  SHFL.IDX PT, R3, R7, RZ, 0x181f ;  /* 0x00181fff07037589 */ /* 0x000fe800000e0000 */
[----:B------:R-:W-:Y:S04]  /*db10*/  SHFL.IDX PT, R4, R7, 0x1, 0x181f ;  /* 0x00381f0007047f89 */ /* 0x000fe800000e0000 */
[----:B------:R-:W-:Y:S01]  /*db20*/  SHFL.IDX PT, R14, R7, 0x7, 0x181f ;  /* 0x00f81f00070e7f89 */ /* 0x000fe200000e0000 */
[----:B0-----:R-:W-:-:S03]  /*db30*/  IMAD R8, R2, 0x80, R8 ;  /* 0x0000008002087824 */ /* 0x001fc600078e0208 */
[----:B------:R-:W0:Y:S01]  /*db40*/  SHFL.IDX PT, R2, R6, RZ, 0x181f ;  /* 0x00181fff06027589 */ /* 0x000e2200000e0000 */
[C---:B------:R-:W-:Y:S01]  /*db50*/  VIADD R5, R8.reuse, 0x10 ;  /* 0x0000001008057836 */ /* 0x040fe20000000000 */
[----:B------:R-:W-:-:S13]  /*db60*/  ISETP.GE.AND P4, PT, R8, R0, PT ;  /* 0x000000000800720c */ /* 0x000fda0003f86270 */
[----:B------:R-:W-:Y:S02]  /*db70*/  @!P4 LEA R21, R9, UR38, 0x1 ;  /* 0x000000260915cc11 */ /* 0x000fe4000f8e08ff */
[----:B0-----:R-:W-:-:S04]  /*db80*/  LOP3.LUT R3, R3, R2, RZ, 0x3c, !PT ;  /* 0x0000000203037212 */ /* 0x001fc800078e3cff */
[----:B------:R-:W-:-:S04]  /*db90*/  LOP3.LUT R2, R3, R2, RZ, 0x3c, !PT ;  /* 0x0000000203027212 */ /* 0x000fc800078e3cff */
[----:B------:R-:W-:-:S03]  /*dba0*/  LOP3.LUT R3, R3, R2, RZ, 0x3c, !PT ;  /* 0x0000000203037212 */ /* 0x000fc600078e3cff */
[----:B------:R-:W-:-:S05]  /*dbb0*/  @!P4 IMAD.WIDE.U32 R2, R10, 0x2, R2 ;  /* 0x000000020a02c825 */ /* 0x000fca00078e0002 */
[----:B------:R-:W-:Y:S04]  /*dbc0*/  @!P4 LDGSTS.E.BYPASS.LTC128B.128 [R21+0x14400], desc[UR6][R2.64], !P3 ;  /* 0x144000000215cfae */ /* 0x000fe8000d901d46 */
[----:B------:R-:W-:Y:S04]  /*dbd0*/  @!P4 LDGSTS.E.BYPASS.LTC128B.128 [R21+0x18400], desc[UR6][R2.64+0x80], !P0 ;  /* 0x184000800215cfae */ /* 0x000fe8000c101d46 */
[----:B------:R-:W-:Y:S04]  /*dbe0*/  @!P4 LDGSTS.E.BYPASS.LTC128B.128 [R21+0x1c400], desc[UR6][R2.64+0x100], !P1 ;  /* 0x1c4001000215cfae */ /* 0x000fe8000c901d46 */
[----:B------:R0:W-:Y:S01]  /*dbf0*/  @!P4 LDGSTS.E.BYPASS.LTC128B.128 [R21+0x20400], desc[UR6][R2.64+0x180], !P2 ;  /* 0x204001800215cfae */ /* 0x0001e2000d101d46 */
[----:B------:R-:W-:-:S03]  /*dc00*/  ISETP.GE.AND P4, PT, R5, R0, PT ;  /* 0x000000000500720c */ /* 0x000fc60003f86270 */
[----:B------:R-:W1:Y:S01]  /*dc10*/  SHFL.IDX PT, R5, R6, 0x1, 0x181f ;  /* 0x00381f0006057f89 */ /* 0x000e6200000e0000 */
[----:B0-----:R-:W-:-:S03]  /*dc20*/  VIADD R3, R8, 0x20 ;  /* 0x0000002008037836 */ /* 0x001fc60000000000 */
[----:B------:R-:W-:Y:S06]  /*dc30*/  SHFL.IDX PT, R2, R7, 0x2, 0x181f ;  /* 0x00581f0007027f89 */ /* 0x000fec00000e0000 */
[----:B------:R-:W-:Y:S01]  /*dc40*/  @!P4 LEA R20, R9, UR38, 0x1 ;  /* 0x000000260914cc11 */ /* 0x000fe2000f8e08ff */
[----:B-1----:R-:W-:-:S05]  /*dc50*/  @!P4 IMAD.WIDE.U32 R4, R10, 0x2, R4 ;  /* 0x000000020a04c825 */ /* 0x002fca00078e0004 */
        /* <DEDUP_REMOVED lines=26> */
[----:B0-----:R-:W-:-:S03]  /*de00*/  IADD3 R5, R8, 0x50, RZ ;  /* 0x0000005008057810 */ /* 0x001fc60007ffe0ff */
        /* <DEDUP_REMOVED lines=18> */
[----:B------:R-:W1:Y:S04]  /*df30*/  SHFL.IDX PT, R3, R6, 0x6, 0x181f ;  /* 0x00d81f0006037f89 */ /* 0x000e6800000e0000 */
[----:B0-----:R0:W2:Y:S06]  /*df40*/  SHFL.IDX PT, R4, R6, 0x7, 0x181f ;  /* 0x00f81f0006047f89 */ /* 0x0010ac00000e0000 */
[----:B------:R-:W-:Y:S01]  /*df50*/  @!P4 LEA R21, R9, UR38, 0x1 ;  /* 0x000000260915cc11 */ /* 0x000fe2000f8e08ff */
[----:B-1----:R-:W-:-:S05]  /*df60*/  @!P4 IMAD.WIDE.U32 R2, R10, 0x2, R2 ;  /* 0x000000020a02c825 */ /* 0x002fca00078e0002 */
[----:B------:R0:W-:Y:S04]  /*df70*/  @!P4 LDGSTS.E.BYPASS.LTC128B.128 [R21+0x17400], desc[UR6][R2.64], !P3 ;  /* 0x174000000215cfae */ /* 0x0001e8000d901d46 */
[----:B------:R0:W-:Y:S04]  /*df80*/  @!P4 LDGSTS.E.BYPASS.LTC128B.128 [R21+0x1b400], desc[UR6][R2.64+0x80], !P0 ;  /* 0x1b4000800215cfae */ /* 0x0001e8000c101d46 */
[----:B------:R0:W-:Y:S04]  /*df90*/  @!P4 LDGSTS.E.BYPASS.LTC128B.128 [R21+0x1f400], desc[UR6][R2.64+0x100], !P1 ;  /* 0x1f4001000215cfae */ /* 0x0001e8000c901d46 */
[----:B--2---:R0:W-:Y:S02]  /*dfa0*/  @!P4 LDGSTS.E.BYPASS.LTC128B.128 [R21+0x23400], desc[UR6][R2.64+0x180], !P2 ;  /* 0x234001800215cfae */ /* 0x0041e4000d101d46 */
.L_x_155:
[----:B0-----:R-:W-:Y:S01]  /*dfb0*/  VIADD R3, R8, 0x70 ;  /* 0x0000007008037836 */ /* 0x001fe20000000000 */
[----:B------:R-:W-:Y:S01]  /*dfc0*/  BSSY B0, `(.L_x_51) ;  /* 0x000000f000007945 */ /* 0x000fe20003800000 */
[----:B------:R-:W-:-:S03]  /*dfd0*/  IMAD.MOV.U32 R2, RZ, RZ, R14 ;  /* 0x000000ffff027224 */ /* 0x000fc600078e000e */
[----:B------:R-:W-:Y:S01]  /*dfe0*/  ISETP.GE.AND P4, PT, R3, R0, PT ;  /* 0x000000000300720c */ /* 0x000fe20003f86270 */
[----:B------:R-:W-:-:S12]  /*dff0*/  IMAD.MOV.U32 R3, RZ, RZ, R4 ;  /* 0x000000ffff037224 */ /* 0x000fd800078e0004 */
[----:B------:R-:W-:Y:S05]  /*e000*/  @P4 BRA `(.L_x_52) ;  /* 0x0000000000284947 */ /* 0x000fea0003800000 */
[----:B------:R-:W-:Y:S01]  /*e010*/  IMAD.WIDE.U32 R10, R10, 0x2, R2 ;  /* 0x000000020a0a7825 */ /* 0x000fe200078e0002 */
[----:B------:R-:W-:Y:S01]  /*e020*/  LEA R9, R9, UR38, 0x1 ;  /* 0x0000002609097c11 */ /* 0x000fe2000f8e08ff */
[----:B------:R-:W-:-:S04]  /*e030*/  ULDC.64 UR4, c[0x0][0x208] ;  /* 0x0000820000047ab9 */ /* 0x000fc80000000a00 */
[----:B------:R-:W-:Y:S01]  /*e040*/  @!PT LDS RZ, [RZ] ;  /* 0x00000000fffff984 */ /* 0x000fe20000000800 */
[----:B------:R-:W-:Y:S01]  /*e050*/  @!PT LDS RZ, [RZ] ;  /* 0x00000000fffff984 */ /* 0x000fe20000000800 */
[----:B------:R-:W-:Y:S01]  /*e060*/  @!PT LDS RZ, [RZ] ;  /* 0x00000000fffff984 */ /* 0x000fe20000000800 */
[----:B------:R0:W-:Y:S04]  /*e070*/  LDGSTS.E.BYPASS.LTC128B.128 [R9+0x17c00], desc[UR4][R10.64], !P3 ;  /* 0x17c000000a097fae */ /* 0x0001e8000d901d44 */
[----:B------:R0:W-:Y:S04]  /*e080*/  LDGSTS.E.BYPASS.LTC128B.128 [R9+0x1bc00], desc[UR4][R10.64+0x80], !P0 ;  /* 0x1bc000800a097fae */ /* 0x0001e8000c101d44 */
[----:B------:R0:W-:Y:S04]  /*e090*/  LDGSTS.E.BYPASS.LTC128B.128 [R9+0x1fc00], desc[UR4][R10.64+0x100], !P1 ;  /* 0x1fc001000a097fae */ /* 0x0001e8000c901d44 */
[----:B------:R0:W-:Y:S02]  /*e0a0*/  LDGSTS.E.BYPASS.LTC128B.128 [R9+0x23c00], desc[UR4][R10.64+0x180], !P2 ;  /* 0x23c001800a097fae */ /* 0x0001e4000d101d44 */
.L_x_52:
[----:B------:R-:W-:Y:S05]  /*e0b0*/  BSYNC B0 ;  /* 0x0000000000007941 */ /* 0x000fea0003800000 */
.L_x_51:
[----:B------:R-:W-:Y:S01]  /*e0c0*/  NOP ;  /* 0x0000000000007918 */ /* 0x000fe20000000000 */
[----:B------:R-:W-:Y:S01]  /*e0d0*/  SYNCS.ARRIVE.TRANS64.RED.A0T1 RZ, [UR38+0x38800], RZ ;  /* 0x038800ffffff79a7 */ /* 0x000fe20008200426 */
[----:B------:R-:W-:Y:S01]  /*e0e0*/  IMAD.MOV.U32 R2, RZ, RZ, 0x1 ;  /* 0x00000001ff027424 */ /* 0x000fe200078e00ff */
[----:B------:R-:W-:Y:S04]  /*e0f0*/  ARRIVES.LDGSTSBAR.64.TRANSCNT [UR38+0x38800] ;  /* 0x03880000ff0079b0 */ /* 0x000fe80008000aa6 */
[----:B------:R-:W-:Y:S01]  /*e100*/  SHF.L.U32 R2, R2, 0x1f, RZ ;  /* 0x0000001f02027819 */ /* 0x000fe200000006ff */
[----:B------:R-:W-:Y:S01]  /*e110*/  NOP ;  /* 0x0000000000007918 */ /* 0x000fe20000000000 */
[----:B------:R-:W2:Y:S01]  /*e120*/  LDL.LU R4, [R1+0x10] ;  /* 0x0000100001047983 */ /* 0x000ea20000300800 */
[----:B------:R-:W-:Y:S03]  /*e130*/  SYNCS.ARRIVE.TRANS64.A1T0 RZ, [UR38+0x38800], RZ ;  /* 0x038800ffffff79a7 */ /* 0x000fe60008100026 */
[----:B------:R-:W3:Y:S01]  /*e140*/  LDL R3, [R1+0x8] ;  /* 0x0000080001037983 */ /* 0x000ee20000100800 */
[----:B------:R-:W1:Y:S01]  /*e150*/  SYNCS.PHASECHK.TRANS64.TRYWAIT P0, [UR38+0x38820], R2 ;  /* 0x03882002ff0075a7 */ /* 0x000e620008000166 */
[----:B--2---:R-:W-:-:S04]  /*e160*/  IADD3 R0, R4, -0x2, RZ ;  /* 0xfffffffe04007810 */ /* 0x004fc80007ffe0ff */
[----:B---3--:R-:W-:Y:S01]  /*e170*/  ISETP.GE.AND P1, PT, R0, R3, PT ;  /* 0x000000030000720c */ /* 0x008fe20003f26270 */
[----:B-1----:R-:W-:-:S12]  /*e180*/  @!P0 BRA `(.L_x_53) ;  /* 0x0000003800c08947 */ /* 0x002fd80003800000 */
.L_x_156:
[----:B0-----:R-:W-:Y:S02]  /*e190*/  IMAD.MOV.U32 R9, RZ, RZ, 0x1 ;  /* 0x00000001ff097424 */ /* 0x001fe400078e00ff */
[----:B------:R-:W-:Y:S01]  /*e1a0*/  IMAD.MOV.U32 R8, RZ, RZ, RZ ;  /* 0x000000ffff087224 */ /* 0x000fe200078e00ff */
[----:B------:R-:W-:Y:S06]  /*e1b0*/  @!P1 BRA `(.L_x_54) ;  /* 0x0000002000e49947 */ /* 0x000fec0003800000 */
[----:B------:R-:W2:Y:S04]  /*e1c0*/  LDL.LU R4, [R1+0xc] ;  /* 0x00000c0001047983 */ /* 0x000ea80000300800 */
[----:B-1----:R-:W3:Y:S01]  /*e1d0*/  LDL.LU R3, [R1+0x8] ;  /* 0x0000080001037983 */ /* 0x002ee20000300800 */
[----:B------:R-:W-:Y:S01]  /*e1e0*/  UIADD3 UR4, UR40, 0x1, URZ ;  /* 0x0000000128047890 */ /* 0x000fe2000fffe03f */
[----:B------:R-:W-:Y:S01]  /*e1f0*/  MOV R9, 0x1 ;  /* 0x0000000100097802 */ /* 0x000fe20000000f00 */
[----:B------:R-:W0:Y:S02]  /*e200*/  S2R R6, SR_TID.X ;  /* 0x0000000000067919 */ /* 0x000e240000002100 */
[----:B0-----:R-:W-:Y:S02]  /*e210*/  LOP3.LUT R10, R6, 0x1f, RZ, 0xc0, !PT ;  /* 0x0000001f060a7812 */ /* 0x001fe400078ec0ff */
[----:B--2---:R-:W-:Y:S01]  /*e220*/  IMAD R2, R4, UR4, RZ ;  /* 0x0000000404027c24 */ /* 0x004fe2000f8e02ff */
[----:B---3--:R-:W-:-:S04]  /*e230*/  LOP3.LUT R3, RZ, R3, RZ, 0x33, !PT ;  /* 0x00000003ff037212 */ /* 0x008fc800078e33ff */
[----:B------:R-:W-:-:S05]  /*e240*/  VIMNMX R2, R2, UR39, PT ;  /* 0x0000002702027c48 */ /* 0x000fca000bfe0100 */
[----:B------:R-:W-:-:S05]  /*e250*/  IMAD.MOV R4, RZ, RZ, -R2 ;  /* 0x000000ffff047224 */ /* 0x000fca00078e0a02 */
[----:B------:R-:W-:Y:S02]  /*e260*/  VIADDMNMX R5, R4, 0x1, R3, !PT ;  /* 0x0000000104057846 */ /* 0x000fe40007800103 */
[----:B------:R-:W-:-:S03]  /*e270*/  LOP3.LUT R3, RZ, R2, RZ, 0x33, !PT ;  /* 0x00000002ff037212 */ /* 0x000fc600078e33ff */
[----:B------:R-:W-:Y:S02]  /*e280*/  VIADD R4, R5, 0xfffffffe ;  /* 0xfffffffe05047836 */ /* 0x000fe40000000000 */
[----:B------:R-:W-:-:S03]  /*e290*/  IMAD.IADD R5, R2, 0x1, R5 ;  /* 0x0000000102057824 */ /* 0x000fc600078e0205 */
[----:B------:R-:W-:Y:S01]  /*e2a0*/  ISETP.NE.AND P0, PT, R4, R3, PT ;  /* 0x000000030400720c */ /* 0x000fe20003f05270 */
[----:B------:R-:W-:Y:S01]  /*e2b0*/  IMAD.MOV.U32 R4, RZ, RZ, R16 ;  /* 0x000000ffff047224 */ /* 0x000fe200078e0010 */
[----:B------:R-:W-:-:S11]  /*e2c0*/  LOP3.LUT R12, R5, 0x1, RZ, 0xc0, !PT ;  /* 0x00000001050c7812 */ /* 0x000fd600078ec0ff */
[----:B------:R-:W-:Y:S05]  /*e2d0*/  @!P0 BRA `(.L_x_55) ;  /* 0x0000001400c88947 */ /* 0x000fea0003800000 */
[----:B------:R-:W-:Y:S01]  /*e2e0*/  BSSY B0, `(.L_x_55) ;  /* 0x0000171000007945 */ /* 0x000fe20003800000 */
[----:B------:R-:W-:Y:S02]  /*e2f0*/  IMAD.IADD R6, R5, 0x1, -R12 ;  /* 0x0000000105067824 */ /* 0x000fe400078e0a0c */
[----:B------:R-:W-:Y:S02]  /*e300*/  IMAD.MOV.U32 R7, RZ, RZ, 0x1 ;  /* 0x00000001ff077424 */ /* 0x000fe400078e00ff */
[----:B------:R-:W-:-:S07]  /*e310*/  IMAD.MOV.U32 R4, RZ, RZ, R16 ;  /* 0x000000ffff047224 */ /* 0x000fce00078e0010 */
.L_x_94:
[----:B------:R-:W2:Y:S01]  /*e320*/  LDL R2, [R1] ;  /* 0x0000000001027983 */ /* 0x000ea20000100800 */
[----:B------:R-:W-:Y:S01]  /*e330*/  VIADD R6, R6, 0xfffffffe ;  /* 0xfffffffe06067836 */ /* 0x000fe20000000000 */
[----:B------:R-:W-:Y:S04]  /*e340*/  BSSY B1, `(.L_x_56) ;  /* 0x00000b3000017945 */ /* 0x000fe80003800000 */
[----:B------:R-:W-:Y:S02]  /*e350*/  ISETP.NE.AND P2, PT, R6, RZ, PT ;  /* 0x000000ff0600720c */ /* 0x000fe40003f45270 */
[----:B--2---:R-:W-:-:S13]  /*e360*/  ISETP.NE.AND P0, PT, R2, RZ, PT ;  /* 0x000000ff0200720c */ /* 0x004fda0003f05270 */
[----:B------:R-:W-:Y:S05]  /*e370*/  @!P0 BRA `(.L_x_57) ;  /* 0x0000000800bc8947 */ /* 0x000fea0003800000 */
[----:B------:R-:W2:Y:S01]  /*e380*/  LDL R2, [R1+0x4] ;  /* 0x0000040001027983 */ /* 0x000ea20000100800 */
[----:B------:R-:W-:Y:S02]  /*e390*/  MOV R9, R0 ;  /* 0x0000000000097202 */ /* 0x000fe40000000f00 */
[----:B--2---:R-:W-:-:S13]  /*e3a0*/  ISETP.NE.AND P0, PT, R2, RZ, PT ;  /* 0x000000ff0200720c */ /* 0x004fda0003f05270 */
[----:B------:R-:W-:Y:S05]  /*e3b0*/  @!P0 BRA `(.L_x_58) ;  /* 0x00000000004c8947 */ /* 0x000fea0003800000 */
[----:B------:R-:W0:Y:S01]  /*e3c0*/  LDC R9, c[0x0][0x43c] ;  /* 0x00010f00ff097b82 */ /* 0x000e220000000800 */
[----:B------:R-:W-:Y:S01]  /*e3d0*/  ULDC.64 UR4, c[0x0][0x428] ;  /* 0x00010a0000047ab9 */ /* 0x000fe20000000a00 */
[----:B------:R-:W-:Y:S01]  /*e3e0*/  ULDC.64 UR6, c[0x0][0x208] ;  /* 0x0000820000067ab9 */ /* 0x000fe20000000a00 */
[----:B------:R-:W-:Y:S01]  /*e3f0*/  IMAD R5, R19, UR4, RZ ;  /* 0x0000000413057c24 */ /* 0x000fe2000f8e02ff */
[----:B0-----:R-:W-:-:S13]  /*e400*/  ISETP.NE.AND P0, PT, R9, 0x1, PT ;  /* 0x000000010900780c */ /* 0x001fda0003f05270 */
[----:B------:R-:W0:Y:S02]  /*e410*/  @P0 LDC.64 R2, c[0x0][0x440] ;  /* 0x00011000ff020b82 */ /* 0x000e240000000a00 */
[----:B0-----:R-:W-:-:S04]  /*e420*/  @P0 IMAD.HI.U32 R4, R0, R2, RZ ;  /* 0x0000000200040227 */ /* 0x001fc800078e00ff */
[----:B------:R-:W-:Y:S01]  /*e430*/  IMAD.MOV.U32 R2, RZ, RZ, R0 ;  /* 0x000000ffff027224 */ /* 0x000fe200078e0000 */
[----:B------:R-:W-:Y:S01]  /*e440*/  @P0 SHF.R.U32.HI R2, RZ, R3, R4 ;  /* 0x00000003ff020219 */ /* 0x000fe20000011604 */
[----:B------:R-:W-:-:S04]  /*e450*/  IMAD R4, R18, UR5, R5 ;  /* 0x0000000512047c24 */ /* 0x000fc8000f8e0205 */
[----:B------:R-:W-:-:S04]  /*e460*/  IMAD.MOV R3, RZ, RZ, -R2 ;  /* 0x000000ffff037224 */ /* 0x000fc800078e0a02 */
[----:B------:R-:W-:Y:S01]  /*e470*/  IMAD R9, R9, R3, R0 ;  /* 0x0000000309097224 */ /* 0x000fe200078e0200 */
[----:B------:R-:W-:-:S03]  /*e480*/  SHF.R.S32.HI R3, RZ, 0x1f, R2 ;  /* 0x0000001fff037819 */ /* 0x000fc60000011402 */
[----:B------:R-:W-:Y:S01]  /*e490*/  IMAD.WIDE.U32 R2, R18, UR4, R2 ;  /* 0x0000000412027c25 */ /* 0x000fe2000f8e0002 */
[----:B------:R-:W-:-:S03]  /*e4a0*/  ULDC.64 UR4, c[0x0][0x418] ;  /* 0x0001060000047ab9 */ /* 0x000fc60000000a00 */
[----:B------:R-:W-:Y:S01]  /*e4b0*/  IMAD.IADD R3, R4, 0x1, R3 ;  /* 0x0000000104037824 */ /* 0x000fe200078e0203 */
[----:B------:R-:W-:-:S04]  /*e4c0*/  LEA R4, P0, R2, UR4, 0x2 ;  /* 0x0000000402047c11 */ /* 0x000fc8000f8010ff */
[----:B------:R-:W-:-:S05]  /*e4d0*/  LEA.HI.X R5, R2, UR5, R3, 0x2, P0 ;  /* 0x0000000502057c11 */ /* 0x000fca00080f1403 */
[----:B------:R0:W5:Y:S04]  /*e4e0*/  LDG.E R4, desc[UR6][R4.64] ;  /* 0x0000000604047981 */ /* 0x000168000c1e1900 */
.L_x_58:
[----:B------:R-:W1:Y:S01]  /*e4f0*/  S2R R2, SR_TID.X ;  /* 0x0000000000027919 */ /* 0x000e620000002100 */
[----:B------:R-:W-:Y:S01]  /*e500*/  BSSY B2, `(.L_x_59) ;  /* 0x0000006000027945 */ /* 0x000fe20003800000 */
[----:B-1----:R-:W-:Y:S02]  /*e510*/  LOP3.LUT R3, R2, 0x7f, RZ, 0xc0, !PT ;  /* 0x0000007f02037812 */ /* 0x002fe400078ec0ff */
[----:B------:R-:W-:Y:S02]  /*e520*/  SHF.L.U32 R2, R7, 0x1f, RZ ;  /* 0x0000001f07027819 */ /* 0x000fe400000006ff */
[----:B------:R-:W-:Y:S02]  /*e530*/  ISETP.NE.AND P1, PT, R3, RZ, PT ;  /* 0x000000ff0300720c */ /* 0x000fe40003f25270 */
[----:B------:R-:W1:Y:S02]  /*e540*/  SYNCS.PHASECHK.TRANS64.TRYWAIT P0, [UR38+0x38848], R2 ;  /* 0x03884802ff0075a7 */ /* 0x000e640008000166 */
[----:B-1----:R-:W-:Y:S09]  /*e550*/  @!P0 BRA `(.L_x_60) ;  /* 0x0000003400e48947 */ /* 0x002ff20003800000 */
.L_x_157:
[----:B------:R-:W-:Y:S05]  /*e560*/  BSYNC B2 ;  /* 0x0000000000027941 */ /* 0x000fea0003800000 */
.L_x_59:
[----:B------:R-:W-:Y:S04]  /*e570*/  BSSY B2, `(.L_x_61) ;  /* 0x0000007000027945 */ /* 0x000fe80003800000 */
[----:B------:R-:W-:Y:S05]  /*e580*/  @P1 BRA `(.L_x_62) ;  /* 0x0000000000141947 */ /* 0x000fea0003800000 */
[----:B------:R-:W-:Y:S01]  /*e590*/  ISETP.NE.AND P0, PT, R10, RZ, PT ;  /* 0x000000ff0a00720c */ /* 0x000fe20003f05270 */
[----:B-1----:R-:W-:-:S04]  /*e5a0*/  IMAD.MOV.U32 R3, RZ, RZ, 0xa000 ;  /* 0x0000a000ff037424 */ /* 0x002fc800078e00ff */
[----:B------:R2:W-:Y:S08]  /*e5b0*/  SYNCS.ARRIVE.TRANS64 RZ, [UR38+0x38838], R3 ;  /* 0x03883803ffff79a7 */ /* 0x0005f00008000026 */
[----:B--2---:R-:W-:Y:S05]  /*e5c0*/  @!P0 BRA `(.L_x_62) ;  /* 0x0000000000048947 */ /* 0x004fea0003800000 */
[----:B------:R-:W-:Y:S01]  /*e5d0*/  BPT.TRAP 0x1 ;  /* 0x000000040000795c */ /* 0x000fe20000300000 */
.L_x_62:
[----:B------:R-:W-:Y:S05]  /*e5e0*/  BSYNC B2 ;  /* 0x0000000000027941 */ /* 0x000fea0003800000 */
.L_x_61:
[----:B------:R-:W-:Y:S01]  /*e5f0*/  IMAD.MOV.U32 R14, RZ, RZ, RZ ;  /* 0x000000ffff0e7224 */ /* 0x000fe200078e00ff */
[----:B------:R-:W-:Y:S01]  /*e600*/  ULDC.64 UR4, c[0x0][0x198] ;  /* 0x0000660000047ab9 */ /* 0x000fe20000000a00 */
[----:B------:R-:W-:Y:S01]  /*e610*/  PLOP3.LUT P0, PT, PT, PT, PT, 0x80, 0x0 ;  /* 0x000000000000781c */ /* 0x000fe20003f0f070 */
[----:B------:R-:W-:Y:S01]  /*e620*/  UIADD3 UR4, UP0, UR4, 0x370, URZ ;  /* 0x0000037004047890 */ /* 0x000fe2000ff1e03f */
[----:B-1----:R-:W-:Y:S01]  /*e630*/  IMAD R3, R9, 0x50, RZ ;  /* 0x0000005009037824 */ /* 0x002fe200078e02ff */
[----:B------:R-:W-:Y:S01]  /*e640*/  R2UR UR34, R14 ;  /* 0x000000000e2272ca */ /* 0x000fe200000e0000 */
[----:B------:R-:W-:Y:S02]  /*e650*/  UIADD3 UR32, UR38, 0x2e400, URZ ;  /* 0x0002e40026207890 */ /* 0x000fe4000fffe03f */
[----:B------:R-:W-:Y:S02]  /*e660*/  UIADD3 UR33, UR38, 0x38838, URZ ;  /* 0x0003883826217890 */ /* 0x000fe4000fffe03f */
[----:B------:R-:W-:Y:S01]  /*e670*/  UIADD3.X UR5, URZ, UR5, URZ, UP0, !UPT ;  /* 0x000000053f057290 */ /* 0x000fe200087fe43f */
[----:B------:R-:W-:Y:S01]  /*e680*/  UMOV UR6, 0x0 ;  /* 0x0000000000067882 */ /* 0x000fe20000000000 */
[----:B------:R-:W-:-:S10]  /*e690*/  UMOV UR7, 0x14f00000 ;  /* 0x14f0000000077882 */ /* 0x000fd40000000000 */
.L_x_63:
[----:B------:R-:W-:-:S13]  /*e6a0*/  @P0 ELECT P3, URZ, PT ;  /* 0x00000000003f082f */ /* 0x000fda0003860000 */
[----:B-----5:R-:W-:Y:S02]  /*e6b0*/  @P3 R2UR UR37, R4 ;  /* 0x00000000042532ca */ /* 0x020fe400000e0000 */
[----:B------:R-:W-:Y:S02]  /*e6c0*/  @P3 R2UR UR35, R3 ;  /* 0x00000000032332ca */ /* 0x000fe400000e0000 */
[----:B------:R-:W-:Y:S02]  /*e6d0*/  @P3 PLOP3.LUT P0, PT, P3, PT, PT, 0x8, 0x0 ;  /* 0x000000000000381c */ /* 0x000fe40001f0e170 */
[----:B------:R-:W-:-:S09]  /*e6e0*/  PLOP3.LUT P3, PT, PT, PT, PT, 0x8, 0x0 ;  /* 0x000000000000781c */ /* 0x000fd20003f6e170 */
[----:B------:R1:W-:Y:S02]  /*e6f0*/  UTMALDG.4D [UR32], [UR4], desc[UR6] ;  /* 0x00000620040075b4 */ /* 0x0003e40008019000 */
[----:B-1----:R-:W-:Y:S05]  /*e700*/  @P0 BRA.U.ANY `(.L_x_63) ;  /* 0xfffffffd00e40947 */ /* 0x002fea000393ffff */
[----:B0-----:R-:W-:Y:S01]  /*e710*/  MOV R5, 0x40 ;  /* 0x0000004000057802 */ /* 0x001fe20000000f00 */
[----:B------:R-:W-:Y:S01]  /*e720*/  UIADD3 UR8, UR38, 0x30c00, URZ ;  /* 0x00030c0026087890 */ /* 0x000fe2000fffe03f */
[----:B------:R-:W-:Y:S01]  /*e730*/  PLOP3.LUT P0, PT, PT, PT, PT, 0x80, 0x0 ;  /* 0x000000000000781c */ /* 0x000fe20003f0f070 */
[----:B------:R-:W-:Y:S01]  /*e740*/  UMOV UR6, 0x0 ;  /* 0x0000000000067882 */ /* 0x000fe20000000000 */
[----:B------:R-:W-:Y:S01]  /*e750*/  R2UR UR10, R5 ;  /* 0x00000000050a72ca */ /* 0x000fe200000e0000 */
[----:B------:R-:W-:-:S14]  /*e760*/  UMOV UR7, 0x14f00000 ;  /* 0x14f0000000077882 */ /* 0x000fdc0000000000 */
.L_x_64:
[----:B------:R-:W-:-:S13]  /*e770*/  @P0 ELECT P3, URZ, PT ;  /* 0x00000000003f082f */ /* 0x000fda0003860000 */
[----:B------:R-:W-:Y:S01]  /*e780*/  @P3 R2UR UR13, R4 ;  /* 0x00000000040d32ca */ /* 0x000fe200000e0000 */
[----:B------:R-:W-:Y:S01]  /*e790*/  UMOV UR9, UR33 ;  /* 0x0000002100097c82 */ /* 0x000fe20008000000 */
[----:B------:R-:W-:Y:S01]  /*e7a0*/  @P3 R2UR UR11, R3 ;  /* 0x00000000030b32ca */ /* 0x000fe200000e0000 */
[----:B------:R-:W-:Y:S01]  /*e7b0*/  UMOV UR12, UR36 ;  /* 0x00000024000c7c82 */ /* 0x000fe20008000000 */
[----:B------:R-:W-:Y:S02]  /*e7c0*/  @P3 PLOP3.LUT P0, PT, P3, PT, PT, 0x8, 0x0 ;  /* 0x000000000000381c */ /* 0x000fe40001f0e170 */
[----:B------:R-:W-:-:S09]  /*e7d0*/  PLOP3.LUT P3, PT, PT, PT, PT, 0x8, 0x0 ;  /* 0x000000000000781c */ /* 0x000fd20003f6e170 */
[----:B------:R0:W-:Y:S02]  /*e7e0*/  UTMALDG.4D [UR8], [UR4], desc[UR6] ;  /* 0x00000608040075b4 */ /* 0x0001e40008019000 */
[----:B0-----:R-:W-:Y:S05]  /*e7f0*/  @P0 BRA.U.ANY `(.L_x_64) ;  /* 0xfffffffd00dc0947 */ /* 0x001fea000393ffff */
[----:B------:R-:W-:Y:S01]  /*e800*/  IMAD.MOV.U32 R11, RZ, RZ, 0x80 ;  /* 0x00000080ff0b7424 */ /* 0x000fe200078e00ff */
[----:B------:R-:W-:Y:S01]  /*e810*/  PLOP3.LUT P0, PT, PT, PT, PT, 0x80, 0x0 ;  /* 0x000000000000781c */ /* 0x000fe20003f0f070 */
[----:B------:R-:W-:Y:S01]  /*e820*/  UIADD3 UR8, UR38, 0x33400, URZ ;  /* 0x0003340026087890 */ /* 0x000fe2000fffe03f */
[----:B------:R-:W-:Y:S02]  /*e830*/  UMOV UR6, 0x0 ;  /* 0x0000000000067882 */ /* 0x000fe40000000000 */
[----:B------:R-:W-:Y:S01]  /*e840*/  R2UR UR10, R11 ;  /* 0x000000000b0a72ca */ /* 0x000fe200000e0000 */
[----:B------:R-:W-:-:S14]  /*e850*/  UMOV UR7, 0x14f00000 ;  /* 0x14f0000000077882 */ /* 0x000fdc0000000000 */
.L_x_65:
        /* <DEDUP_REMOVED lines=15> */
.L_x_66:
        /* <DEDUP_REMOVED lines=9> */
[----:B------:R-:W0:Y:S01]  /*e9e0*/  SYNCS.PHASECHK.TRANS64.TRYWAIT P0, [UR38+0x38860], R2 ;  /* 0x03886002ff0075a7 */ /* 0x000e220008000166 */
[----:B------:R-:W-:Y:S04]  /*e9f0*/  BSSY B2, `(.L_x_67) ;  /* 0x0000002000027945 */ /* 0x000fe80003800000 */
[----:B0-----:R-:W-:Y:S05]  /*ea00*/  @!P0 BRA `(.L_x_68) ;  /* 0x0000003000d08947 */ /* 0x001fea0003800000 */
.L_x_158:
[----:B------:R-:W-:Y:S05]  /*ea10*/  BSYNC B2 ;  /* 0x0000000000027941 */ /* 0x000fea0003800000 */
.L_x_67:
[----:B------:R-:W-:Y:S01]  /*ea20*/  BSSY B2, `(.L_x_69) ;  /* 0x0000009000027945 */ /* 0x000fe20003800000 */
[----:B0-----:R-:W-:Y:S02]  /*ea30*/  IMAD.MOV.U32 R2, RZ, RZ, 0x0 ;  /* 0x00000000ff027424 */ /* 0x001fe400078e00ff */
[----:B------:R-:W-:Y:S01]  /*ea40*/  IMAD.MOV.U32 R3, RZ, RZ, 0x14f00000 ;  /* 0x14f00000ff037424 */ /* 0x000fe200078e00ff */
[----:B------:R-:W-:Y:S06]  /*ea50*/  @P1 BRA `(.L_x_70) ;  /* 0x0000000000141947 */ /* 0x000fec0003800000 */
[----:B------:R-:W-:Y:S01]  /*ea60*/  ISETP.NE.AND P0, PT, R10, RZ, PT ;  /* 0x000000ff0a00720c */ /* 0x000fe20003f05270 */
[----:B------:R-:W-:-:S04]  /*ea70*/  IMAD.MOV.U32 R15, RZ, RZ, 0xa000 ;  /* 0x0000a000ff0f7424 */ /* 0x000fc800078e00ff */
[----:B------:R0:W-:Y:S08]  /*ea80*/  SYNCS.ARRIVE.TRANS64 RZ, [UR38+0x38850], R15 ;  /* 0x0388500fffff79a7 */ /* 0x0001f00008000026 */
[----:B0-----:R-:W-:Y:S05]  /*ea90*/  @!P0 BRA `(.L_x_70) ;  /* 0x0000000000048947 */ /* 0x001fea0003800000 */
[----:B------:R-:W-:Y:S01]  /*eaa0*/  BPT.TRAP 0x1 ;  /* 0x000000040000795c */ /* 0x000fe20000300000 */
.L_x_70:
[----:B------:R-:W-:Y:S05]  /*eab0*/  BSYNC B2 ;  /* 0x0000000000027941 */ /* 0x000fea0003800000 */
.L_x_69:
[----:B------:R-:W-:Y:S01]  /*eac0*/  R2UR UR6, R2 ;  /* 0x00000000020672ca */ /* 0x000fe200000e0000 */
[----:B------:R-:W-:Y:S01]  /*ead0*/  ULDC.64 UR4, c[0x0][0x198] ;  /* 0x0000660000047ab9 */ /* 0x000fe20000000a00 */
[----:B------:R-:W-:Y:S01]  /*eae0*/  R2UR UR7, R3 ;  /* 0x00000000030772ca */ /* 0x000fe200000e0000 */
[----:B------:R-:W-:Y:S01]  /*eaf0*/  UIADD3 UR4, UP0, UR4, 0x470, URZ ;  /* 0x0000047004047890 */ /* 0x000fe2000ff1e03f */
[----:B------:R-:W-:Y:S01]  /*eb00*/  R2UR UR10, R14 ;  /* 0x000000000e0a72ca */ /* 0x000fe200000e0000 */
[----:B------:R-:W-:Y:S01]  /*eb10*/  IMAD R14, R17, 0x50, RZ ;  /* 0x00000050110e7824 */ /* 0x000fe200078e02ff */
[----:B------:R-:W-:Y:S01]  /*eb20*/  PLOP3.LUT P0, PT, PT, PT, PT, 0x80, 0x0 ;  /* 0x000000000000781c */ /* 0x000fe20003f0f070 */
[----:B------:R-:W-:Y:S02]  /*eb30*/  UIADD3 UR8, UR38, 0x400, URZ ;  /* 0x0000040026087890 */ /* 0x000fe4000fffe03f */
[----:B------:R-:W-:Y:S02]  /*eb40*/  UIADD3 UR9, UR38, 0x38850, URZ ;  /* 0x0003885026097890 */ /* 0x000fe4000fffe03f */
[----:B------:R-:W-:-:S12]  /*eb50*/  UIADD3.X UR5, URZ, UR5, URZ, UP0, !UPT ;  /* 0x000000053f057290 */ /* 0x000fd800087fe43f */
.L_x_71:
[----:B------:R-:W-:-:S13]  /*eb60*/  @P0 ELECT P1, URZ, PT ;  /* 0x00000000003f082f */ /* 0x000fda0003820000 */
[----:B------:R-:W-:Y:S01]  /*eb70*/  @P1 R2UR UR13, R16 ;  /* 0x00000000100d12ca */ /* 0x000fe200000e0000 */
[----:B------:R-:W-:Y:S01]  /*eb80*/  UMOV UR12, UR36 ;  /* 0x00000024000c7c82 */ /* 0x000fe20008000000 */
[----:B------:R-:W-:Y:S02]  /*eb90*/  @P1 R2UR UR11, R14 ;  /* 0x000000000e0b12ca */ /* 0x000fe400000e0000 */
[----:B------:R-:W-:Y:S02]  /*eba0*/  @P1 PLOP3.LUT P0, PT, P1, PT, PT, 0x8, 0x0 ;  /* 0x000000000000181c */ /* 0x000fe40000f0e170 */
[----:B------:R-:W-:-:S09]  /*ebb0*/  PLOP3.LUT P1, PT, PT, PT, PT, 0x8, 0x0 ;  /* 0x000000000000781c */ /* 0x000fd20003f2e170 */
[----:B------:R0:W-:Y:S02]  /*ebc0*/  UTMALDG.4D [UR8], [UR4], desc[UR6] ;  /* 0x00000608040075b4 */ /* 0x0001e40008019000 */
[----:B0-----:R-:W-:Y:S05]  /*ebd0*/  @P0 BRA.U.ANY `(.L_x_71) ;  /* 0xfffffffd00e00947 */ /* 0x001fea000393ffff */
[----:B------:R-:W-:Y:S01]  /*ebe0*/  R2UR UR10, R5 ;  /* 0x00000000050a72ca */ /* 0x000fe200000e0000 */
[----:B------:R-:W-:Y:S01]  /*ebf0*/  UIADD3 UR8, UR38, 0x2c00, URZ ;  /* 0x00002c0026087890 */ /* 0x000fe2000fffe03f */
[----:B------:R-:W-:Y:S02]  /*ec00*/  R2UR UR6, R2 ;  /* 0x00000000020672ca */ /* 0x000fe400000e0000 */
[----:B------:R-:W-:Y:S02]  /*ec10*/  R2UR UR7, R3 ;  /* 0x00000000030772ca */ /* 0x000fe400000e0000 */
[----:B------:R-:W-:-:S13]  /*ec20*/  PLOP3.LUT P0, PT, PT, PT, PT, 0x80, 0x0 ;  /* 0x000000000000781c */ /* 0x000fda0003f0f070 */
.L_x_72:
        /* <DEDUP_REMOVED lines=13> */
.L_x_73:
        /* <DEDUP_REMOVED lines=13> */
.L_x_74:
        /* <DEDUP_REMOVED lines=8> */
[----:B------:R-:W-:Y:S01]  /*ee50*/  MOV R17, R9 ;  /* 0x0000000900117202 */ /* 0x000fe20000000f00 */
[----:B------:R-:W-:-:S07]  /*ee60*/  IMAD.MOV.U32 R16, RZ, RZ, R4 ;  /* 0x000000ffff107224 */ /* 0x000fce00078e0004 */
.L_x_57:
[----:B------:R-:W-:Y:S05]  /*ee70*/  BSYNC B1 ;  /* 0x0000000000017941 */ /* 0x000fea0003800000 */
.L_x_56:
[----:B------:R-:W2:Y:S01]  /*ee80*/  LDL R2, [R1] ;  /* 0x0000000001027983 */ /* 0x000ea20000100800 */
[----:B------:R-:W-:Y:S01]  /*ee90*/  BSSY B1, `(.L_x_75) ;  /* 0x00000b2000017945 */ /* 0x000fe20003800000 */
[----:B------:R-:W-:Y:S02]  /*eea0*/  LOP3.LUT R9, R7, 0x1, RZ, 0x3c, !PT ;  /* 0x0000000107097812 */ /* 0x000fe400078e3cff */
[----:B--2---:R-:W-:-:S13]  /*eeb0*/  ISETP.NE.AND P0, PT, R2, RZ, PT ;  /* 0x000000ff0200720c */ /* 0x004fda0003f05270 */
[----:B------:R-:W-:Y:S05]  /*eec0*/  @!P0 BRA `(.L_x_76) ;  /* 0x0000000800b88947 */ /* 0x000fea0003800000 */
[----:B------:R-:W2:Y:S01]  /*eed0*/  LDL R2, [R1+0x4] ;  /* 0x0000040001027983 */ /* 0x000ea20000100800 */
[----:B------:R-:W-:Y:S01]  /*eee0*/  VIADD R11, R0, 0xffffffff ;  /* 0xffffffff000b7836 */ /* 0x000fe20000000000 */
[----:B--2---:R-:W-:-:S13]  /*eef0*/  ISETP.NE.AND P0, PT, R2, RZ, PT ;  /* 0x000000ff0200720c */ /* 0x004fda0003f05270 */
[----:B------:R-:W-:Y:S05]  /*ef00*/  @!P0 BRA `(.L_x_77) ;  /* 0x00000000004c8947 */ /* 0x000fea0003800000 */
[----:B------:R-:W0:Y:S01]  /*ef10*/  LDC R4, c[0x0][0x43c] ;  /* 0x00010f00ff047b82 */ /* 0x000e220000000800 */
[----:B------:R-:W-:Y:S01]  /*ef20*/  ULDC.64 UR4, c[0x0][0x428] ;  /* 0x00010a0000047ab9 */ /* 0x000fe20000000a00 */
[----:B------:R-:W-:Y:S01]  /*ef30*/  ULDC.64 UR6, c[0x0][0x208] ;  /* 0x0000820000067ab9 */ /* 0x000fe20000000a00 */
[----:B0-----:R-:W-:-:S13]  /*ef40*/  ISETP.NE.AND P0, PT, R4, 0x1, PT ;  /* 0x000000010400780c */ /* 0x001fda0003f05270 */
[----:B------:R-:W0:Y:S02]  /*ef50*/  @P0 LDC.64 R2, c[0x0][0x440] ;  /* 0x00011000ff020b82 */ /* 0x000e240000000a00 */
[----:B0-----:R-:W-:-:S04]  /*ef60*/  @P0 IMAD.HI.U32 R5, R11, R2, RZ ;  /* 0x000000020b050227 */ /* 0x001fc800078e00ff */
[----:B------:R-:W-:Y:S01]  /*ef70*/  IMAD.MOV.U32 R2, RZ, RZ, R11 ;  /* 0x000000ffff027224 */ /* 0x000fe200078e000b */
[----:B------:R-:W-:-:S05]  /*ef80*/  @P0 SHF.R.U32.HI R2, RZ, R3, R5 ;  /* 0x00000003ff020219 */ /* 0x000fca0000011605 */
[----:B------:R-:W-:-:S04]  /*ef90*/  IMAD.MOV R3, RZ, RZ, -R2 ;  /* 0x000000ffff037224 */ /* 0x000fc800078e0a02 */
[----:B------:R-:W-:Y:S01]  /*efa0*/  IMAD R11, R4, R3, R11 ;  /* 0x00000003040b7224 */ /* 0x000fe200078e020b */
[----:B------:R-:W-:Y:S01]  /*efb0*/  SHF.R.S32.HI R3, RZ, 0x1f, R2 ;  /* 0x0000001fff037819 */ /* 0x000fe20000011402 */
[----:B------:R-:W-:-:S04]  /*efc0*/  IMAD R4, R19, UR4, RZ ;  /* 0x0000000413047c24 */ /* 0x000fc8000f8e02ff */
[C---:B------:R-:W-:Y:S02]  /*efd0*/  IMAD R4, R18.reuse, UR5, R4 ;  /* 0x0000000512047c24 */ /* 0x040fe4000f8e0204 */
[----:B------:R-:W-:Y:S01]  /*efe0*/  IMAD.WIDE.U32 R2, R18, UR4, R2 ;  /* 0x0000000412027c25 */ /* 0x000fe2000f8e0002 */
[----:B------:R-:W-:-:S03]  /*eff0*/  ULDC.64 UR4, c[0x0][0x418] ;  /* 0x0001060000047ab9 */ /* 0x000fc60000000a00 */
[----:B------:R-:W-:Y:S01]  /*f000*/  IMAD.IADD R3, R4, 0x1, R3 ;  /* 0x0000000104037824 */ /* 0x000fe200078e0203 */
[----:B------:R-:W-:-:S04]  /*f010*/  LEA R4, P0, R2, UR4, 0x2 ;  /* 0x0000000402047c11 */ /* 0x000fc8000f8010ff */
[----:B------:R-:W-:-:S05]  /*f020*/  LEA.HI.X R5, R2, UR5, R3, 0x2, P0 ;  /* 0x0000000502057c11 */ /* 0x000fca00080f1403 */
[----:B------:R0:W5:Y:S04]  /*f030*/  LDG.E R4, desc[UR6][R4.64] ;  /* 0x0000000604047981 */ /* 0x000168000c1e1900 */
.L_x_77:
[----:B------:R-:W1:Y:S01]  /*f040*/  S2R R2, SR_TID.X ;  /* 0x0000000000027919 */ /* 0x000e620000002100 */
[----:B------:R-:W-:Y:S01]  /*f050*/  BSSY B2, `(.L_x_78) ;  /* 0x0000006000027945 */ /* 0x000fe20003800000 */
[----:B-1----:R-:W-:Y:S02]  /*f060*/  LOP3.LUT R3, R2, 0x7f, RZ, 0xc0, !PT ;  /* 0x0000007f02037812 */ /* 0x002fe400078ec0ff */
[----:B------:R-:W-:Y:S02]  /*f070*/  SHF.L.U32 R2, R9, 0x1f, RZ ;  /* 0x0000001f09027819 */ /* 0x000fe400000006ff */
[----:B------:R-:W-:Y:S02]  /*f080*/  ISETP.NE.AND P1, PT, R3, RZ, PT ;  /* 0x000000ff0300720c */ /* 0x000fe40003f25270 */
[----:B------:R-:W1:Y:S02]  /*f090*/  SYNCS.PHASECHK.TRANS64.TRYWAIT P0, [UR38+0x38840], R2 ;  /* 0x03884002ff0075a7 */ /* 0x000e640008000166 */
[----:B-1----:R-:W-:Y:S09]  /*f0a0*/  @!P0 BRA `(.L_x_79) ;  /* 0x0000002c00408947 */ /* 0x002ff20003800000 */
.L_x_159:
[----:B------:R-:W-:Y:S05]  /*f0b0*/  BSYNC B2 ;  /* 0x0000000000027941 */ /* 0x000fea0003800000 */
.L_x_78:
[----:B------:R-:W-:Y:S04]  /*f0c0*/  BSSY B2, `(.L_x_80) ;  /* 0x0000007000027945 */ /* 0x000fe80003800000 */
[----:B------:R-:W-:Y:S05]  /*f0d0*/  @P1 BRA `(.L_x_81) ;  /* 0x0000000000141947 */ /* 0x000fea0003800000 */
[----:B------:R-:W-:Y:S02]  /*f0e0*/  ISETP.NE.AND P0, PT, R10, RZ, PT ;  /* 0x000000ff0a00720c */ /* 0x000fe40003f05270 */
[----:B-1----:R-:W-:-:S04]  /*f0f0*/  MOV R2, 0xa000 ;  /* 0x0000a00000027802 */ /* 0x002fc80000000f00 */
[----:B------:R2:W-:Y:S07]  /*f100*/  SYNCS.ARRIVE.TRANS64 RZ, [UR38+0x38830], R2 ;  /* 0x03883002ffff79a7 */ /* 0x0005ee0008000026 */
[----:B------:R-:W-:Y:S05]  /*f110*/  @!P0 BRA `(.L_x_81) ;  /* 0x0000000000048947 */ /* 0x000fea0003800000 */
[----:B------:R-:W-:Y:S01]  /*f120*/  BPT.TRAP 0x1 ;  /* 0x000000040000795c */ /* 0x000fe20000300000 */
.L_x_81:
[----:B------:R-:W-:Y:S05]  /*f130*/  BSYNC B2 ;  /* 0x0000000000027941 */ /* 0x000fea0003800000 */
.L_x_80:
[----:B------:R-:W-:Y:S01]  /*f140*/  IMAD.MOV.U32 R15, RZ, RZ, RZ ;  /* 0x000000ffff0f7224 */ /* 0x000fe200078e00ff */
[----:B------:R-:W-:Y:S01]  /*f150*/  ULDC.64 UR4, c[0x0][0x198] ;  /* 0x0000660000047ab9 */ /* 0x000fe20000000a00 */
[----:B------:R-:W-:Y:S01]  /*f160*/  PLOP3.LUT P0, PT, PT, PT, PT, 0x80, 0x0 ;  /* 0x000000000000781c */ /* 0x000fe20003f0f070 */
[----:B------:R-:W-:Y:S01]  /*f170*/  UIADD3 UR4, UP0, UR4, 0x370, URZ ;  /* 0x0000037004047890 */ /* 0x000fe2000ff1e03f */
[----:B-12---:R-:W-:Y:S01]  /*f180*/  IMAD R2, R11, 0x50, RZ ;  /* 0x000000500b027824 */ /* 0x006fe200078e02ff */
[----:B------:R-:W-:Y:S01]  /*f190*/  R2UR UR10, R15 ;  /* 0x000000000f0a72ca */ /* 0x000fe200000e0000 */
[----:B------:R-:W-:Y:S02]  /*f1a0*/  UIADD3 UR8, UR38, 0x24400, URZ ;  /* 0x0002440026087890 */ /* 0x000fe4000fffe03f */
[----:B------:R-:W-:Y:S02]  /*f1b0*/  UIADD3 UR9, UR38, 0x38830, URZ ;  /* 0x0003883026097890 */ /* 0x000fe4000fffe03f */
[----:B------:R-:W-:Y:S01]  /*f1c0*/  UIADD3.X UR5, URZ, UR5, URZ, UP0, !UPT ;  /* 0x000000053f057290 */ /* 0x000fe200087fe43f */
[----:B------:R-:W-:Y:S01]  /*f1d0*/  UMOV UR6, 0x0 ;  /* 0x0000000000067882 */ /* 0x000fe20000000000 */
[----:B------:R-:W-:-:S10]  /*f1e0*/  UMOV UR7, 0x14f00000 ;  /* 0x14f0000000077882 */ /* 0x000fd40000000000 */
.L_x_82:
[----:B------:R-:W-:-:S13]  /*f1f0*/  @P0 ELECT P3, URZ, PT ;  /* 0x00000000003f082f */ /* 0x000fda0003860000 */
[----:B-----5:R-:W-:Y:S01]  /*f200*/  @P3 R2UR UR13, R4 ;  /* 0x00000000040d32ca */ /* 0x020fe200000e0000 */
[----:B------:R-:W-:Y:S01]  /*f210*/  UMOV UR12, UR36 ;  /* 0x00000024000c7c82 */ /* 0x000fe20008000000 */
[----:B------:R-:W-:Y:S02]  /*f220*/  @P3 R2UR UR11, R2 ;  /* 0x00000000020b32ca */ /* 0x000fe400000e0000 */
[----:B------:R-:W-:Y:S02]  /*f230*/  @P3 PLOP3.LUT P0, PT, P3, PT, PT, 0x8, 0x0 ;  /* 0x000000000000381c */ /* 0x000fe40001f0e170 */
[----:B------:R-:W-:-:S09]  /*f240*/  PLOP3.LUT P3, PT, PT, PT, PT, 0x8, 0x0 ;  /* 0x000000000000781c */ /* 0x000fd20003f6e170 */
[----:B------:R1:W-:Y:S02]  /*f250*/  UTMALDG.4D [UR8], [UR4], desc[UR6] ;  /* 0x00000608040075b4 */ /* 0x0003e40008019000 */
[----:B-1----:R-:W-:Y:S05]  /*f260*/  @P0 BRA.U.ANY `(.L_x_82) ;  /* 0xfffffffd00e00947 */ /* 0x002fea000393ffff */
[----:B------:R-:W-:Y:S01]  /*f270*/  IMAD.MOV.U32 R14, RZ, RZ, 0x40 ;  /* 0x00000040ff0e7424 */ /* 0x000fe200078e00ff */
[----:B------:R-:W-:Y:S01]  /*f280*/  PLOP3.LUT P0, PT, PT, PT, PT, 0x80, 0x0 ;  /* 0x000000000000781c */ /* 0x000fe20003f0f070 */
[----:B------:R-:W-:Y:S01]  /*f290*/  UIADD3 UR8, UR38, 0x26c00, URZ ;  /* 0x00026c0026087890 */ /* 0x000fe2000fffe03f */
[----:B------:R-:W-:Y:S02]  /*f2a0*/  UMOV UR6, 0x0 ;  /* 0x0000000000067882 */ /* 0x000fe40000000000 */
[----:B------:R-:W-:Y:S01]  /*f2b0*/  R2UR UR10, R14 ;  /* 0x000000000e0a72ca */ /* 0x000fe200000e0000 */
[----:B------:R-:W-:-:S14]  /*f2c0*/  UMOV UR7, 0x14f00000 ;  /* 0x14f0000000077882 */ /* 0x000fdc0000000000 */
.L_x_83:
[----:B------:R-:W-:-:S13]  /*f2d0*/  @P0 ELECT P3, URZ, PT ;  /* 0x00000000003f082f */ /* 0x000fda0003860000 */
[----:B------:R-:W-:Y:S01]  /*f2e0*/  @P3 R2UR UR13, R4 ;  /* 0x00000000040d32ca */ /* 0x000fe200000e0000 */
[----:B------:R-:W-:Y:S01]  /*f2f0*/  UMOV UR12, UR36 ;  /* 0x00000024000c7c82 */ /* 0x000fe20008000000 */
[----:B------:R-:W-:Y:S02]  /*f300*/  @P3 R2UR UR11, R2 ;  /* 0x00000000020b32ca */ /* 0x000fe400000e0000 */
[----:B------:R-:W-:Y:S02]  /*f310*/  @P3 PLOP3.LUT P0, PT, P3, PT, PT, 0x8, 0x0 ;  /* 0x000000000000381c */ /* 0x000fe40001f0e170 */
[----:B------:R-:W-:-:S09]  /*f320*/  PLOP3.LUT P3, PT, PT, PT, PT, 0x8, 0x0 ;  /* 0x000000000000781c */ /* 0x000fd20003f6e170 */
[----:B------:R1:W-:Y:S02]  /*f330*/  UTMALDG.4D [UR8], [UR4], desc[UR6] ;  /* 0x00000608040075b4 */ /* 0x0003e40008019000 */
[----:B-1----:R-:W-:Y:S05]  /*f340*/  @P0 BRA.U.ANY `(.L_x_83) ;  /* 0xfffffffd00e00947 */ /* 0x002fea000393ffff */
[----:B0-----:R-:W-:Y:S01]  /*f350*/  IMAD.MOV.U32 R5, RZ, RZ, 0x80 ;  /* 0x00000080ff057424 */ /* 0x001fe200078e00ff */
[----:B------:R-:W-:Y:S01]  /*f360*/  PLOP3.LUT P0, PT, PT, PT, PT, 0x80, 0x0 ;  /* 0x000000000000781c */ /* 0x000fe20003f0f070 */
[----:B------:R-:W-:Y:S01]  /*f370*/  UIADD3 UR8, UR38, 0x29400, URZ ;  /* 0x0002940026087890 */ /* 0x000fe2000fffe03f */
[----:B------:R-:W-:Y:S02]  /*f380*/  UMOV UR6, 0x0 ;  /* 0x0000000000067882 */ /* 0x000fe40000000000 */
[----:B------:R-:W-:Y:S01]  /*f390*/  R2UR UR10, R5 ;  /* 0x00000000050a72ca */ /* 0x000fe200000e0000 */
[----:B------:R-:W-:-:S14]  /*f3a0*/  UMOV UR7, 0x14f00000 ;  /* 0x14f0000000077882 */ /* 0x000fdc0000000000 */
.L_x_84:
        /* <DEDUP_REMOVED lines=14> */
.L_x_85:
        /* <DEDUP_REMOVED lines=8> */
[----:B------:R-:W-:Y:S01]  /*f510*/  SHF.L.U32 R2, R7, 0x1f, RZ ;  /* 0x0000001f07027819 */ /* 0x000fe200000006ff */
[----:B------:R-:W-:Y:S03]  /*f520*/  BSSY B2, `(.L_x_86) ;  /* 0x0000003000027945 */ /* 0x000fe60003800000 */
[----:B------:R-:W0:Y:S02]  /*f530*/  SYNCS.PHASECHK.TRANS64.TRYWAIT P0, [UR38+0x38868], R2 ;  /* 0x03886802ff0075a7 */ /* 0x000e240008000166 */
[----:B0-----:R-:W-:Y:S05]  /*f540*/  @!P0 BRA `(.L_x_87) ;  /* 0x0000002800308947 */ /* 0x001fea0003800000 */
.L_x_160:
[----:B------:R-:W-:Y:S05]  /*f550*/  BSYNC B2 ;  /* 0x0000000000027941 */ /* 0x000fea0003800000 */
.L_x_86:
[----:B------:R-:W-:Y:S01]  /*f560*/  BSSY B2, `(.L_x_88) ;  /* 0x0000009000027945 */ /* 0x000fe20003800000 */
[----:B0-----:R-:W-:Y:S01]  /*f570*/  IMAD.MOV.U32 R2, RZ, RZ, 0x0 ;  /* 0x00000000ff027424 */ /* 0x001fe200078e00ff */
[----:B------:R-:W-:Y:S02]  /*f580*/  MOV R3, 0x14f00000 ;  /* 0x14f0000000037802 */ /* 0x000fe40000000f00 */
[----:B------:R-:W-:Y:S05]  /*f590*/  @P1 BRA `(.L_x_89) ;  /* 0x0000000000141947 */ /* 0x000fea0003800000 */
[----:B------:R-:W-:Y:S01]  /*f5a0*/  ISETP.NE.AND P0, PT, R10, RZ, PT ;  /* 0x000000ff0a00720c */ /* 0x000fe20003f05270 */
[----:B------:R-:W-:-:S04]  /*f5b0*/  IMAD.MOV.U32 R7, RZ, RZ, 0xa000 ;  /* 0x0000a000ff077424 */ /* 0x000fc800078e00ff */
[----:B------:R0:W-:Y:S08]  /*f5c0*/  SYNCS.ARRIVE.TRANS64 RZ, [UR38+0x38858], R7 ;  /* 0x03885807ffff79a7 */ /* 0x0001f00008000026 */
[----:B0-----:R-:W-:Y:S05]  /*f5d0*/  @!P0 BRA `(.L_x_89) ;  /* 0x0000000000048947 */ /* 0x001fea0003800000 */
[----:B------:R-:W-:Y:S01]  /*f5e0*/  BPT.TRAP 0x1 ;  /* 0x000000040000795c */ /* 0x000fe20000300000 */
.L_x_89:
[----:B------:R-:W-:Y:S05]  /*f5f0*/  BSYNC B2 ;  /* 0x0000000000027941 */ /* 0x000fea0003800000 */
.L_x_88:
        /* <DEDUP_REMOVED lines=10> */
.L_x_90:
        /* <DEDUP_REMOVED lines=13> */
.L_x_91:
        /* <DEDUP_REMOVED lines=13> */
.L_x_92:
        /* <DEDUP_REMOVED lines=13> */
.L_x_93:
        /* <DEDUP_REMOVED lines=8> */
[----:B------:R-:W-:Y:S02]  /*f990*/  IMAD.MOV.U32 R17, RZ, RZ, R11 ;  /* 0x000000ffff117224 */ /* 0x000fe400078e000b */
[----:B------:R-:W-:-:S07]  /*f9a0*/  IMAD.MOV.U32 R16, RZ, RZ, R4 ;  /* 0x000000ffff107224 */ /* 0x000fce00078e0004 */
.L_x_76:
[----:B------:R-:W-:Y:S05]  /*f9b0*/  BSYNC B1 ;  /* 0x0000000000017941 */ /* 0x000fea0003800000 */
.L_x_75:
[----:B------:R-:W-:Y:S02]  /*f9c0*/  VIADD R0, R0, 0xfffffffe ;  /* 0xfffffffe00007836 */ /* 0x000fe40000000000 */
[----:B------:R-:W-:Y:S01]  /*f9d0*/  IMAD.MOV.U32 R7, RZ, RZ, R9 ;  /* 0x000000ffff077224 */ /* 0x000fe200078e0009 */
[----:B------:R-:W-:Y:S06]  /*f9e0*/  @P2 BRA `(.L_x_94) ;  /* 0xffffffe8004c2947 */ /* 0x000fec000383ffff */
[----:B------:R-:W-:Y:S05]  /*f9f0*/  BSYNC B0 ;  /* 0x0000000000007941 */ /* 0x000fea0003800000 */
.L_x_55:
[----:B------:R-:W-:Y:S01]  /*fa00*/  ISETP.NE.AND P0, PT, R12, RZ, PT ;  /* 0x000000ff0c00720c */ /* 0x000fe20003f05270 */
[----:B------:R-:W-:-:S12]  /*fa10*/  BSSY B0, `(.L_x_54) ;  /* 0x00000b3000007945 */ /* 0x000fd80003800000 */
[----:B------:R-:W-:Y:S05]  /*fa20*/  @!P0 BRA `(.L_x_95) ;  /* 0x0000000800c48947 */ /* 0x000fea0003800000 */
[----:B------:R-:W2:Y:S01]  /*fa30*/  LDL R2, [R1] ;  /* 0x0000000001027983 */ /* 0x000ea20000100800 */
[----:B------:R-:W-:Y:S02]  /*fa40*/  MOV R8, 0x1 ;  /* 0x0000000100087802 */ /* 0x000fe40000000f00 */
[----:B--2---:R-:W-:-:S13]  /*fa50*/  ISETP.NE.AND P1, PT, R2, RZ, PT ;  /* 0x000000ff0200720c */ /* 0x004fda0003f25270 */
[----:B------:R-:W-:Y:S05]  /*fa60*/  @!P1 BRA `(.L_x_95) ;  /* 0x0000000800b49947 */ /* 0x000fea0003800000 */
[----:B------:R-:W2:Y:S02]  /*fa70*/  LDL.LU R2, [R1+0x4] ;  /* 0x0000040001027983 */ /* 0x000ea40000300800 */
[----:B--2---:R-:W-:-:S13]  /*fa80*/  ISETP.NE.AND P1, PT, R2, RZ, PT ;  /* 0x000000ff0200720c */ /* 0x004fda0003f25270 */
[----:B------:R-:W-:Y:S05]  /*fa90*/  @!P1 BRA `(.L_x_96) ;  /* 0x0000000000509947 */ /* 0x000fea0003800000 */
[----:B------:R-:W0:Y:S01]  /*faa0*/  LDC R7, c[0x0][0x43c] ;  /* 0x00010f00ff077b82 */ /* 0x000e220000000800 */
[----:B------:R-:W-:Y:S01]  /*fab0*/  IMAD.MOV.U32 R6, RZ, RZ, R0 ;  /* 0x000000ffff067224 */ /* 0x000fe200078e0000 */
[----:B------:R-:W-:Y:S01]  /*fac0*/  ULDC.64 UR4, c[0x0][0x428] ;  /* 0x00010a0000047ab9 */ /* 0x000fe20000000a00 */
[----:B------:R-:W-:Y:S01]  /*fad0*/  ULDC.64 UR6, c[0x0][0x208] ;  /* 0x0000820000067ab9 */ /* 0x000fe20000000a00 */
[----:B------:R-:W-:-:S04]  /*fae0*/  IMAD R19, R19, UR4, RZ ;  /* 0x0000000413137c24 */ /* 0x000fc8000f8e02ff */
[----:B------:R-:W-:Y:S01]  /*faf0*/  IMAD R19, R18, UR5, R19 ;  /* 0x0000000512137c24 */ /* 0x000fe2000f8e0213 */
[----:B0-----:R-:W-:-:S13]  /*fb00*/  ISETP.NE.AND P0, PT, R7, 0x1, PT ;  /* 0x000000010700780c */ /* 0x001fda0003f05270 */
[----:B------:R-:W0:Y:S02]  /*fb10*/  @P0 LDC.64 R2, c[0x0][0x440] ;  /* 0x00011000ff020b82 */ /* 0x000e240000000a00 */
[----:B0-----:R-:W-:-:S05]  /*fb20*/  @P0 IMAD.HI.U32 R2, R0, R2, RZ ;  /* 0x0000000200020227 */ /* 0x001fca00078e00ff */
[----:B------:R-:W-:-:S04]  /*fb30*/  @P0 SHF.R.U32.HI R6, RZ, R3, R2 ;  /* 0x00000003ff060219 */ /* 0x000fc80000011602 */
[--C-:B------:R-:W-:Y:S01]  /*fb40*/  SHF.R.S32.HI R3, RZ, 0x1f, R6.reuse ;  /* 0x0000001fff037819 */ /* 0x100fe20000011406 */
[----:B------:R-:W-:-:S04]  /*fb50*/  IMAD.MOV.U32 R2, RZ, RZ, R6 ;  /* 0x000000ffff027224 */ /* 0x000fc800078e0006 */
[----:B------:R-:W-:Y:S01]  /*fb60*/  IMAD.WIDE.U32 R2, R18, UR4, R2 ;  /* 0x0000000412027c25 */ /* 0x000fe2000f8e0002 */
[----:B------:R-:W-:-:S03]  /*fb70*/  ULDC.64 UR4, c[0x0][0x418] ;  /* 0x0001060000047ab9 */ /* 0x000fc60000000a00 */
[----:B------:R-:W-:Y:S01]  /*fb80*/  IMAD.IADD R3, R19, 0x1, R3 ;  /* 0x0000000113037824 */ /* 0x000fe200078e0203 */
[----:B------:R-:W-:-:S04]  /*fb90*/  LEA R4, P0, R2, UR4, 0x2 ;  /* 0x0000000402047c11 */ /* 0x000fc8000f8010ff */
[----:B------:R-:W-:-:S05]  /*fba0*/  LEA.HI.X R5, R2, UR5, R3, 0x2, P0 ;  /* 0x0000000502057c11 */ /* 0x000fca00080f1403 */
[----:B------:R0:W5:Y:S01]  /*fbb0*/  LDG.E R4, desc[UR6][R4.64] ;  /* 0x0000000604047981 */ /* 0x000162000c1e1900 */
[----:B------:R-:W-:-:S04]  /*fbc0*/  IMAD.MOV R2, RZ, RZ, -R6 ;  /* 0x000000ffff027224 */ /* 0x000fc800078e0a06 */
[----:B------:R-:W-:-:S07]  /*fbd0*/  IMAD R0, R7, R2, R0 ;  /* 0x0000000207007224 */ /* 0x000fce00078e0200 */
.L_x_96:
[----:B------:R-:W1:Y:S01]  /*fbe0*/  S2R R2, SR_TID.X ;  /* 0x0000000000027919 */ /* 0x000e620000002100 */
[----:B------:R-:W-:Y:S01]  /*fbf0*/  BSSY B1, `(.L_x_97) ;  /* 0x0000006000017945 */ /* 0x000fe20003800000 */
[----:B-1----:R-:W-:Y:S02]  /*fc00*/  LOP3.LUT R3, R2, 0x7f, RZ, 0xc0, !PT ;  /* 0x0000007f02037812 */ /* 0x002fe400078ec0ff */
[----:B------:R-:W-:Y:S02]  /*fc10*/  SHF.L.U32 R2, R9, 0x1f, RZ ;  /* 0x0000001f09027819 */ /* 0x000fe400000006ff */
[----:B------:R-:W-:Y:S02]  /*fc20*/  ISETP.NE.AND P1, PT, R3, RZ, PT ;  /* 0x000000ff0300720c */ /* 0x000fe40003f25270 */
[----:B------:R-:W1:Y:S02]  /*fc30*/  SYNCS.PHASECHK.TRANS64.TRYWAIT P0, [UR38+0x38848], R2 ;  /* 0x03884802ff0075a7 */ /* 0x000e640008000166 */
[----:B-1----:R-:W-:Y:S09]  /*fc40*/  @!P0 BRA `(.L_x_98) ;  /* 0x0000002000888947 */ /* 0x002ff20003800000 */
.L_x_161:
[----:B------:R-:W-:Y:S05]  /*fc50*/  BSYNC B1 ;  /* 0x0000000000017941 */ /* 0x000fea0003800000 */
.L_x_97:
[----:B------:R-:W-:Y:S04]  /*fc60*/  BSSY B1, `(.L_x_99) ;  /* 0x0000007000017945 */ /* 0x000fe80003800000 */
[----:B------:R-:W-:Y:S05]  /*fc70*/  @P1 BRA `(.L_x_100) ;  /* 0x0000000000141947 */ /* 0x000fea0003800000 */
[----:B------:R-:W-:Y:S01]  /*fc80*/  ISETP.NE.AND P0, PT, R10, RZ, PT ;  /* 0x000000ff0a00720c */ /* 0x000fe20003f05270 */
[----:B-1----:R-:W-:-:S04]  /*fc90*/  IMAD.MOV.U32 R3, RZ, RZ, 0xa000 ;  /* 0x0000a000ff037424 */ /* 0x002fc800078e00ff */
[----:B------:R2:W-:Y:S08]  /*fca0*/  SYNCS.ARRIVE.TRANS64 RZ, [UR38+0x38838], R3 ;  /* 0x03883803ffff79a7 */ /* 0x0005f00008000026 */
[----:B--2---:R-:W-:Y:S05]  /*fcb0*/  @!P0 BRA `(.L_x_100) ;  /* 0x0000000000048947 */ /* 0x004fea0003800000 */
[----:B------:R-:W-:Y:S01]  /*fcc0*/  BPT.TRAP 0x1 ;  /* 0x000000040000795c */ /* 0x000fe20000300000 */
.L_x_100:
[----:B------:R-:W-:Y:S05]  /*fcd0*/  BSYNC B1 ;  /* 0x0000000000017941 */ /* 0x000fea0003800000 */
.L_x_99:
[----:B0-----:R-:W-:Y:S01]  /*fce0*/  MOV R5, RZ ;  /* 0x000000ff00057202 */ /* 0x001fe20000000f00 */
[----:B------:R-:W-:Y:S01]  /*fcf0*/  ULDC.64 UR4, c[0x0][0x198] ;  /* 0x0000660000047ab9 */ /* 0x000fe20000000a00 */
[----:B------:R-:W-:Y:S01]  /*fd00*/  PLOP3.LUT P0, PT, PT, PT, PT, 0x80, 0x0 ;  /* 0x000000000000781c */ /* 0x000fe20003f0f070 */
[----:B------:R-:W-:Y:S01]  /*fd10*/  UIADD3 UR4, UP0, UR4, 0x370, URZ ;  /* 0x0000037004047890 */ /* 0x000fe2000ff1e03f */
[----:B------:R-:W-:Y:S01]  /*fd20*/  R2UR UR10, R5 ;  /* 0x00000000050a72ca */ /* 0x000fe200000e0000 */
[----:B-1----:R-:W-:Y:S01]  /*fd30*/  IMAD R3, R0, 0x50, RZ ;  /* 0x0000005000037824 */ /* 0x002fe200078e02ff */
[----:B------:R-:W-:Y:S02]  /*fd40*/  UIADD3 UR8, UR38, 0x2e400, URZ ;  /* 0x0002e40026087890 */ /* 0x000fe4000fffe03f */
[----:B------:R-:W-:Y:S02]  /*fd50*/  UIADD3 UR9, UR38, 0x38838, URZ ;  /* 0x0003883826097890 */ /* 0x000fe4000fffe03f */
[----:B------:R-:W-:Y:S01]  /*fd60*/  UIADD3.X UR5, URZ, UR5, URZ, UP0, !UPT ;  /* 0x000000053f057290 */ /* 0x000fe200087fe43f */
[----:B------:R-:W-:Y:S01]  /*fd70*/  UMOV UR6, 0x0 ;  /* 0x0000000000067882 */ /* 0x000fe20000000000 */
[----:B------:R-:W-:-:S10]  /*fd80*/  UMOV UR7, 0x14f00000 ;  /* 0x14f0000000077882 */ /* 0x000fd40000000000 */
.L_x_101:
[----:B------:R-:W-:-:S13]  /*fd90*/  @P0 ELECT P2, URZ, PT ;  /* 0x00000000003f082f */ /* 0x000fda0003840000 */
[----:B-----5:R-:W-:Y:S01]  /*fda0*/  @P2 R2UR UR13, R4 ;  /* 0x00000000040d22ca */ /* 0x020fe200000e0000 */
        /* <DEDUP_REMOVED lines=12> */
.L_x_102:
        /* <DEDUP_REMOVED lines=14> */
.L_x_103:
        /* <DEDUP_REMOVED lines=14> */
.L_x_104:
        /* <DEDUP_REMOVED lines=8> */
[----:B------:R-:W0:Y:S01]  /*100b0*/  SYNCS.PHASECHK.TRANS64.TRYWAIT P0, [UR38+0x38860], R2 ;  /* 0x03886002ff0075a7 */ /* 0x000e220008000166 */
[----:B------:R-:W-:Y:S04]  /*100c0*/  BSSY B1, `(.L_x_105) ;  /* 0x0000002000017945 */ /* 0x000fe80003800000 */
[----:B0-----:R-:W-:Y:S05]  /*100d0*/  @!P0 BRA `(.L_x_106) ;  /* 0x0000001c007c8947 */ /* 0x001fea0003800000 */
.L_x_162:
[----:B------:R-:W-:Y:S05]  /*100e0*/  BSYNC B1 ;  /* 0x0000000000017941 */ /* 0x000fea0003800000 */
.L_x_105:
[----:B------:R-:W-:Y:S01]  /*100f0*/  BSSY B1, `(.L_x_107) ;  /* 0x0000009000017945 */ /* 0x000fe20003800000 */
[----:B0-----:R-:W-:Y:S02]  /*10100*/  IMAD.MOV.U32 R2, RZ, RZ, 0x0 ;  /* 0x00000000ff027424 */ /* 0x001fe400078e00ff */
[----:B------:R-:W-:Y:S01]  /*10110*/  IMAD.MOV.U32 R3, RZ, RZ, 0x14f00000 ;  /* 0x14f00000ff037424 */ /* 0x000fe200078e00ff */
[----:B------:R-:W-:Y:S06]  /*10120*/  @P1 BRA `(.L_x_108) ;  /* 0x0000000000141947 */ /* 0x000fec0003800000 */
[----:B------:R-:W-:Y:S02]  /*10130*/  ISETP.NE.AND P0, PT, R10, RZ, PT ;  /* 0x000000ff0a00720c */ /* 0x000fe40003f05270 */
[----:B------:R-:W-:-:S04]  /*10140*/  MOV R12, 0xa000 ;  /* 0x0000a000000c7802 */ /* 0x000fc80000000f00 */
[----:B------:R0:W-:Y:S07]  /*10150*/  SYNCS.ARRIVE.TRANS64 RZ, [UR38+0x38850], R12 ;  /* 0x0388500cffff79a7 */ /* 0x0001ee0008000026 */
[----:B------:R-:W-:Y:S05]  /*10160*/  @!P0 BRA `(.L_x_108) ;  /* 0x0000000000048947 */ /* 0x000fea0003800000 */
[----:B------:R-:W-:Y:S01]  /*10170*/  BPT.TRAP 0x1 ;  /* 0x000000040000795c */ /* 0x000fe20000300000 */
.L_x_108:
[----:B------:R-:W-:Y:S05]  /*10180*/  BSYNC B1 ;  /* 0x0000000000017941 */ /* 0x000fea0003800000 */
.L_x_107:
        /* <DEDUP_REMOVED lines=10> */
.L_x_109:
        /* <DEDUP_REMOVED lines=8> */
[----:B------:R-:W-:Y:S01]  /*102b0*/  R2UR UR10, R6 ;  /* 0x00000000060a72ca */ /* 0x000fe200000e0000 */
[----:B------:R-:W-:Y:S01]  /*102c0*/  UIADD3 UR8, UR38, 0x2c00, URZ ;  /* 0x00002c0026087890 */ /* 0x000fe2000fffe03f */
[----:B------:R-:W-:Y:S02]  /*102d0*/  R2UR UR6, R2 ;  /* 0x00000000020672ca */ /* 0x000fe400000e0000 */
[----:B------:R-:W-:Y:S02]  /*102e0*/  R2UR UR7, R3 ;  /* 0x00000000030772ca */ /* 0x000fe400000e0000 */
[----:B------:R-:W-:-:S13]  /*102f0*/  PLOP3.LUT P0, PT, PT, PT, PT, 0x80, 0x0 ;  /* 0x000000000000781c */ /* 0x000fda0003f0f070 */
.L_x_110:
        /* <DEDUP_REMOVED lines=13> */
.L_x_111:
        /* <DEDUP_REMOVED lines=13> */
.L_x_112:
        /* <DEDUP_REMOVED lines=8> */
[----:B------:R-:W-:Y:S02]  /*10520*/  IMAD.MOV.U32 R17, RZ, RZ, R0 ;  /* 0x000000ffff117224 */ /* 0x000fe400078e0000 */
[----:B------:R-:W-:-:S07]  /*10530*/  IMAD.MOV.U32 R16, RZ, RZ, R4 ;  /* 0x000000ffff107224 */ /* 0x000fce00078e0004 */
.L_x_95:
[----:B------:R-:W-:Y:S05]  /*10540*/  BSYNC B0 ;  /* 0x0000000000007941 */ /* 0x000fea0003800000 */
.L_x_54:
[----:B------:R-:W2:Y:S01]  /*10550*/  LDL.LU R0, [R1] ;  /* 0x0000000001007983 */ /* 0x000ea20000300800 */
[----:B------:R-:W-:Y:S01]  /*10560*/  BSSY B0, `(.L_x_113) ;  /* 0x0000051000007945 */ /* 0x000fe20003800000 */
[----:B--2---:R-:W-:-:S13]  /*10570*/  ISETP.NE.AND P0, PT, R0, RZ, PT ;  /* 0x000000ff0000720c */ /* 0x004fda0003f05270 */
[----:B------:R-:W-:Y:S05]  /*10580*/  @!P0 BRA `(.L_x_114) ;  /* 0x0000000400388947 */ /* 0x000fea0003800000 */
[----:B------:R-:W2:Y:S01]  /*10590*/  S2R R0, SR_TID.X ;  /* 0x0000000000007919 */ /* 0x000ea20000002100 */
[----:B-1----:R-:W-:Y:S01]  /*105a0*/  LEA R3, R8, UR38, 0x3 ;  /* 0x0000002608037c11 */ /* 0x002fe2000f8e18ff */
[----:B------:R-:W-:Y:S01]  /*105b0*/  BSSY B1, `(.L_x_115) ;  /* 0x0000006000017945 */ /* 0x000fe20003800000 */
[----:B--2---:R-:W-:Y:S02]  /*105c0*/  LOP3.LUT R2, R0, 0x7f, RZ, 0xc0, !PT ;  /* 0x0000007f00027812 */ /* 0x004fe400078ec0ff */
[----:B------:R-:W-:Y:S02]  /*105d0*/  SHF.L.U32 R0, R9, 0x1f, RZ ;  /* 0x0000001f09007819 */ /* 0x000fe400000006ff */
[----:B------:R-:W-:Y:S02]  /*105e0*/  ISETP.NE.AND P1, PT, R2, RZ, PT ;  /* 0x000000ff0200720c */ /* 0x000fe40003f25270 */
[----:B------:R-:W1:Y:S02]  /*105f0*/  SYNCS.PHASECHK.TRANS64.TRYWAIT P0, [R3+URZ+0x38860], R0 ;  /* 0x03886000030075a7 */ /* 0x000e64000800017f */
[----:B-1----:R-:W-:Y:S09]  /*10600*/  @!P0 BRA `(.L_x_116) ;  /* 0x0000001800488947 */ /* 0x002ff20003800000 */
.L_x_163:
[----:B------:R-:W-:Y:S05]  /*10610*/  BSYNC B1 ;  /* 0x0000000000017941 */ /* 0x000fea0003800000 */
.L_x_115:
[----:B------:R-:W-:Y:S04]  /*10620*/  BSSY B1, `(.L_x_117) ;  /* 0x0000008000017945 */ /* 0x000fe80003800000 */
[----:B------:R-:W-:Y:S05]  /*10630*/  @P1 BRA `(.L_x_118) ;  /* 0x0000000000181947 */ /* 0x000fea0003800000 */
[----:B------:R-:W2:Y:S01]  /*10640*/  S2R R2, SR_TID.X ;  /* 0x0000000000027919 */ /* 0x000ea20000002100 */
[----:B-1----:R-:W-:-:S04]  /*10650*/  IMAD.MOV.U32 R0, RZ, RZ, 0xa000 ;  /* 0x0000a000ff007424 */ /* 0x002fc800078e00ff */
[----:B------:R3:W-:Y:S01]  /*10660*/  SYNCS.ARRIVE.TRANS64 RZ, [R3+URZ+0x38850], R0 ;  /* 0x0388500003ff79a7 */ /* 0x0007e2000800003f */
[----:B--2---:R-:W-:-:S13]  /*10670*/  LOP3.LUT P0, RZ, R2, 0x1f, RZ, 0xc0, !PT ;  /* 0x0000001f02ff7812 */ /* 0x004fda000780c0ff */
[----:B---3--:R-:W-:Y:S05]  /*10680*/  @!P0 BRA `(.L_x_118) ;  /* 0x0000000000048947 */ /* 0x008fea0003800000 */
[----:B------:R-:W-:Y:S01]  /*10690*/  BPT.TRAP 0x1 ;  /* 0x000000040000795c */ /* 0x000fe20000300000 */
.L_x_118:
[----:B------:R-:W-:Y:S05]  /*106a0*/  BSYNC B1 ;  /* 0x0000000000017941 */ /* 0x000fea0003800000 */
.L_x_117:
[----:B------:R-:W-:Y:S01]  /*106b0*/  R2UR UR4, R8 ;  /* 0x00000000080472ca */ /* 0x000fe200000e0000 */
[----:B------:R-:W-:Y:S01]  /*106c0*/  ULDC.64 UR6, c[0x0][0x198] ;  /* 0x0000660000067ab9 */ /* 0x000fe20000000a00 */
[----:B------:R-:W-:Y:S01]  /*106d0*/  R2UR UR9, R3 ;  /* 0x00000000030972ca */ /* 0x000fe200000e0000 */
[----:B------:R-:W-:Y:S01]  /*106e0*/  UIADD3 UR6, UP0, UR6, 0x470, URZ ;  /* 0x0000047006067890 */ /* 0x000fe2000ff1e03f */
[----:B------:R-:W-:Y:S01]  /*106f0*/  PLOP3.LUT P0, PT, PT, PT, PT, 0x80, 0x0 ;  /* 0x000000000000781c */ /* 0x000fe20003f0f070 */
[----:B------:R-:W-:Y:S01]  /*10700*/  IMAD R17, R17, 0x50, RZ ;  /* 0x0000005011117824 */ /* 0x000fe200078e02ff */
[----:B------:R-:W-:Y:S01]  /*10710*/  UMOV UR14, 0x0 ;  /* 0x00000000000e7882 */ /* 0x000fe20000000000 */
[----:B------:R-:W-:Y:S01]  /*10720*/  UIADD3.X UR7, URZ, UR7, URZ, UP0, !UPT ;  /* 0x000000073f077290 */ /* 0x000fe200087fe43f */
[----:B------:R-:W-:Y:S01]  /*10730*/  UMOV UR15, 0x14f00000 ;  /* 0x14f00000000f7882 */ /* 0x000fe20000000000 */
[----:B------:R-:W-:-:S04]  /*10740*/  UMOV UR10, URZ ;  /* 0x0000003f000a7c82 */ /* 0x000fc80008000000 */
[----:B------:R-:W-:Y:S02]  /*10750*/  UIMAD UR4, UR4, 0xa000, UR38 ;  /* 0x0000a000040478a4 */ /* 0x000fe4000f8e0226 */
[----:B------:R-:W-:Y:S02]  /*10760*/  UIADD3 UR9, UR9, 0x38850, URZ ;  /* 0x0003885009097890 */ /* 0x000fe4000fffe03f */
[----:B------:R-:W-:-:S12]  /*10770*/  UIADD3 UR8, UR4, 0x400, URZ ;  /* 0x0000040004087890 */ /* 0x000fd8000fffe03f */
.L_x_119:
[----:B------:R-:W-:-:S13]  /*10780*/  @P0 ELECT P1, URZ, PT ;  /* 0x00000000003f082f */ /* 0x000fda0003820000 */
[----:B------:R-:W-:Y:S01]  /*10790*/  @P1 R2UR UR13, R16 ;  /* 0x00000000100d12ca */ /* 0x000fe200000e0000 */
[----:B------:R-:W-:Y:S01]  /*107a0*/  UMOV UR12, UR36 ;  /* 0x00000024000c7c82 */ /* 0x000fe20008000000 */
[----:B------:R-:W-:Y:S02]  /*107b0*/  @P1 R2UR UR11, R17 ;  /* 0x00000000110b12ca */ /* 0x000fe400000e0000 */
[----:B------:R-:W-:Y:S02]  /*107c0*/  @P1 PLOP3.LUT P0, PT, P1, PT, PT, 0x8, 0x0 ;  /* 0x000000000000181c */ /* 0x000fe40000f0e170 */
[----:B------:R-:W-:-:S09]  /*107d0*/  PLOP3.LUT P1, PT, PT, PT, PT, 0x8, 0x0 ;  /* 0x000000000000781c */ /* 0x000fd20003f2e170 */
[----:B------:R2:W-:Y:S02]  /*107e0*/  UTMALDG.4D [UR8], [UR6], desc[UR14] ;  /* 0x00000e08060075b4 */ /* 0x0005e40008019000 */
[----:B--2---:R-:W-:Y:S05]  /*107f0*/  @P0 BRA.U.ANY `(.L_x_119) ;  /* 0xfffffffd00e00947 */ /* 0x004fea000393ffff */
[----:B------:R-:W-:Y:S01]  /*10800*/  PLOP3.LUT P0, PT, PT, PT, PT, 0x80, 0x0 ;  /* 0x000000000000781c */ /* 0x000fe20003f0f070 */
[----:B------:R-:W-:Y:S01]  /*10810*/  UIADD3 UR8, UR4, 0x2c00, URZ ;  /* 0x00002c0004087890 */ /* 0x000fe2000fffe03f */
[----:B------:R-:W-:Y:S01]  /*10820*/  UMOV UR14, 0x0 ;  /* 0x00000000000e7882 */ /* 0x000fe20000000000 */
[----:B------:R-:W-:Y:S01]  /*10830*/  UMOV UR15, 0x14f00000 ;  /* 0x14f00000000f7882 */ /* 0x000fe20000000000 */
[----:B------:R-:W-:-:S09]  /*10840*/  UMOV UR10, 0x40 ;  /* 0x00000040000a7882 */ /* 0x000fd20000000000 */
.L_x_120:
        /* <DEDUP_REMOVED lines=13> */
.L_x_121:
        /* <DEDUP_REMOVED lines=10> */
[----:B------:R-:W-:Y:S02]  /*109c0*/  UMOV UR5, 0x14f00000 ;  /* 0x14f0000000057882 */ /* 0x000fe40000000000 */
[----:B------:R-:W-:Y:S01]  /*109d0*/  UMOV UR4, 0x0 ;  /* 0x0000000000047882 */ /* 0x000fe20000000000 */
[----:B------:R-:W-:-:S08]  /*109e0*/  UMOV UR10, 0xc0 ;  /* 0x000000c0000a7882 */ /* 0x000fd00000000000 */
.L_x_122:
        /* <DEDUP_REMOVED lines=8> */
.L_x_114:
[----:B------:R-:W-:Y:S05]  /*10a70*/  BSYNC B0 ;  /* 0x0000000000007941 */ /* 0x000fea0003800000 */
.L_x_113:
[----:B-1----:R-:W-:Y:S02]  /*10a80*/  VIADD R0, R8, 0x1 ;  /* 0x0000000108007836 */ /* 0x002fe40000000000 */
[----:B------:R-:W-:-:S03]  /*10a90*/  IMAD.MOV.U32 R3, RZ, RZ, RZ ;  /* 0x000000ffff037224 */ /* 0x000fc600078e00ff */
[----:B------:R-:W-:-:S04]  /*10aa0*/  ISETP.NE.AND P0, PT, R0, 0x2, PT ;  /* 0x000000020000780c */ /* 0x000fc80003f05270 */
[----:B------:R-:W-:Y:S02]  /*10ab0*/  SEL R2, RZ, 0x1, P0 ;  /* 0x00000001ff027807 */ /* 0x000fe40000000000 */
[----:B------:R-:W-:Y:S02]  /*10ac0*/  SEL R0, R0, RZ, P0 ;  /* 0x000000ff00007207 */ /* 0x000fe40000000000 */
[----:B------:R-:W-:-:S07]  /*10ad0*/  LOP3.LUT R9, R9, R2, RZ, 0x3c, !PT ;  /* 0x0000000209097212 */ /* 0x000fce00078e3cff */
.L_x_38:
[----:B------:R-:W1:Y:S01]  /*10ae0*/  S2R R5, SR_CgaCtaId ;  /* 0x0000000000057919 */ /* 0x000e620000008800 */
[----:B------:R-:W-:Y:S02]  /*10af0*/  MOV R2, 0x400 ;  /* 0x0000040000027802 */ /* 0x000fe40000000f00 */
[----:B------:R-:W-:Y:S02]  /*10b00*/  SHF.L.U32 R3, R3, 0x1f, RZ ;  /* 0x0000001f03037819 */ /* 0x000fe400000006ff */
[----:B-1----:R-:W-:-:S04]  /*10b10*/  LEA R2, R5, R2, 0x18 ;  /* 0x0000000205027211 */ /* 0x002fc800078ec0ff */
[----:B------:R-:W1:Y:S02]  /*10b20*/  SYNCS.PHASECHK.TRANS64.TRYWAIT P0, [R2+URZ+0x38820], R3 ;  /* 0x03882003020075a7 */ /* 0x000e64000800017f */
[----:B-1----:R-:W-:Y:S05]  /*10b30*/  @!P0 BRA `(.L_x_123) ;  /* 0x0000001400108947 */ /* 0x002fea0003800000 */
.L_x_164:
[----:B------:R-:W-:-:S03]  /*10b40*/  UMOV UR4, 0xffffffff ;  /* 0xffffffff00047882 */ /* 0x000fc60000000000 */
[----:B------:R-:W-:Y:S05]  /*10b50*/  BRA.DIV UR4, `(.L_x_124) ;  /* 0x00000016041c7947 */ /* 0x000fea000b800000 */
[----:B-1----:R-:W1:Y:S02]  /*10b60*/  S2R R3, SR_TID.X ;  /* 0x0000000000037919 */ /* 0x002e640000002100 */
[----:B-1----:R-:W-:-:S04]  /*10b70*/  SHF.R.U32.HI R3, RZ, 0x5, R3 ;  /* 0x00000005ff037819 */ /* 0x002fc80000011603 */
[----:B------:R-:W-:-:S05]  /*10b80*/  LOP3.LUT R3, R3, 0x3, RZ, 0xc0, !PT ;  /* 0x0000000303037812 */ /* 0x000fca00078ec0ff */
[----:B------:R1:W2:Y:S02]  /*10b90*/  SHFL.IDX PT, R14, R3, RZ, 0x1f ;  /* 0x00001fff030e7589 */ /* 0x0002a400000e0000 */
.L_x_167:
[----:B--2---:R-:W-:-:S13]  /*10ba0*/  ISETP.NE.AND P0, PT, R14, RZ, PT ;  /* 0x000000ff0e00720c */ /* 0x004fda0003f05270 */
[----:B------:R-:W-:Y:S05]  /*10bb0*/  @P0 BRA `(.L_x_10) ;  /* 0x0000000000880947 */ /* 0x000fea0003800000 */
[----:B------:R-:W-:-:S03]  /*10bc0*/  UMOV UR4, 0xffffffff ;  /* 0xffffffff00047882 */ /* 0x000fc60000000000 */
[----:B------:R-:W-:Y:S05]  /*10bd0*/  BRA.DIV UR4, `(.L_x_125) ;  /* 0x0000001604307947 */ /* 0x000fea000b800000 */
[----:B------:R-:W-:-:S13]  /*10be0*/  ELECT P6, URZ, PT ;  /* 0x00000000003f782f */ /* 0x000fda00038c0000 */
.L_x_170:
[----:B------:R-:W-:Y:S05]  /*10bf0*/  @!P6 BRA `(.L_x_10) ;  /* 0x000000000078e947 */ /* 0x000fea0003800000 */
[----:B-1----:R-:W2:Y:S02]  /*10c00*/  LDL.LU R3, [R1+0x14] ;  /* 0x0000140001037983 */ /* 0x002ea40000300800 */
[----:B--2---:R-:W-:-:S04]  /*10c10*/  LOP3.LUT R3, R3, 0x2, RZ, 0xfc, !PT ;  /* 0x0000000203037812 */ /* 0x004fc800078efcff */
[----:B------:R-:W-:-:S13]  /*10c20*/  ISETP.NE.AND P2, PT, R3, 0x3, PT ;  /* 0x000000030300780c */ /* 0x000fda0003f45270 */
[----:B------:R-:W-:Y:S05]  /*10c30*/  @!P2 BRA `(.L_x_126) ;  /* 0x000000000004a947 */ /* 0x000fea0003800000 */
[----:B------:R-:W-:Y:S01]  /*10c40*/  BPT.TRAP 0x1 ;  /* 0x000000040000795c */ /* 0x000fe20000300000 */
.L_x_126:
[----:B------:R-:W-:Y:S01]  /*10c50*/  IADD3 R7, R2, 0x38840, RZ ;  /* 0x0003884002077810 */ /* 0x000fe20007ffe0ff */
[----:B------:R-:W-:Y:S01]  /*10c60*/  VIADD R3, R0, 0x1 ;  /* 0x0000000100037836 */ /* 0x000fe20000000000 */
[----:B------:R-:W-:-:S03]  /*10c70*/  SHF.L.U32 R5, R9, 0x1f, RZ ;  /* 0x0000001f09057819 */ /* 0x000fc600000006ff */
[----:B------:R-:W-:Y:S01]  /*10c80*/  IMAD R6, R0, 0x8, R7 ;  /* 0x0000000800067824 */ /* 0x000fe200078e0207 */
[----:B------:R-:W-:-:S03]  /*10c90*/  ISETP.NE.AND P1, PT, R3, 0x2, PT ;  /* 0x000000020300780c */ /* 0x000fc60003f25270 */
[----:B------:R-:W1:Y:S01]  /*10ca0*/  SYNCS.PHASECHK.TRANS64.TRYWAIT P0, [R6+URZ], R5 ;  /* 0x00000005060075a7 */ /* 0x000e62000800017f */
[----:B------:R-:W-:Y:S02]  /*10cb0*/  SEL R4, RZ, 0x1, P1 ;  /* 0x00000001ff047807 */ /* 0x000fe40000800000 */
[----:B------:R-:W-:Y:S02]  /*10cc0*/  SEL R8, R3, RZ, P1 ;  /* 0x000000ff03087207 */ /* 0x000fe40000800000 */
[----:B------:R-:W-:-:S03]  /*10cd0*/  LOP3.LUT R4, R9, R4, RZ, 0x3c, !PT ;  /* 0x0000000409047212 */ /* 0x000fc600078e3cff */
[----:B------:R-:W-:Y:S01]  /*10ce0*/  IMAD R3, R8, 0x8, R7 ;  /* 0x0000000808037824 */ /* 0x000fe200078e0207 */
[----:B------:R-:W-:Y:S01]  /*10cf0*/  SHF.L.U32 R4, R4, 0x1f, RZ ;  /* 0x0000001f04047819 */ /* 0x000fe200000006ff */
[----:B-1----:R-:W-:Y:S06]  /*10d00*/  @!P0 BRA `(.L_x_127) ;  /* 0x0000001400048947 */ /* 0x002fec0003800000 */
.L_x_171:
[----:B------:R-:W2:Y:S02]  /*10d10*/  SYNCS.PHASECHK.TRANS64.TRYWAIT P0, [R3+URZ], R4 ;  /* 0x00000004030075a7 */ /* 0x000ea4000800017f */
[----:B--2---:R-:W-:Y:S05]  /*10d20*/  @!P0 BRA `(.L_x_128) ;  /* 0x0000001400108947 */ /* 0x004fea0003800000 */
.L_x_172:
[----:B------:R-:W-:Y:S05]  /*10d30*/  @!P2 BRA `(.L_x_129) ;  /* 0x000000000004a947 */ /* 0x000fea0003800000 */
[----:B------:R-:W-:Y:S01]  /*10d40*/  BPT.TRAP 0x1 ;  /* 0x000000040000795c */ /* 0x000fe20000300000 */
.L_x_129:
[----:B--2---:R-:W-:-:S04]  /*10d50*/  VIADD R3, R2, 0x38860 ;  /* 0x0003886002037836 */ /* 0x004fc80000000000 */
[----:B------:R-:W-:-:S04]  /*10d60*/  IMAD R0, R0, 0x8, R3 ;  /* 0x0000000800007824 */ /* 0x000fc800078e0203 */
[----:B------:R-:W2:Y:S02]  /*10d70*/  SYNCS.PHASECHK.TRANS64.TRYWAIT P0, [R0+URZ], R5 ;  /* 0x00000005000075a7 */ /* 0x000ea4000800017f */
[----:B--2---:R-:W-:Y:S05]  /*10d80*/  @!P0 BRA `(.L_x_130) ;  /* 0x00000014000c8947 */ /* 0x004fea0003800000 */
.L_x_173:
[----:B------:R-:W-:-:S07]  /*10d90*/  LEA R3, R8, R3, 0x3 ;  /* 0x0000000308037211 */ /* 0x000fce00078e18ff */
.L_x_131:
[----:B---3--:R3:W4:Y:S02]  /*10da0*/  SYNCS.PHASECHK.TRANS64.TRYWAIT P0, [R3+URZ], R4 ;  /* 0x00000004030075a7 */ /* 0x008724000800017f */
[----:B----4-:R-:W-:Y:S05]  /*10db0*/  @!P0 NANOSLEEP.SYNCS 0x989680 ;  /* 0x009896800000895d */ /* 0x010fea0003900000 */
[----:B------:R-:W4:Y:S02]  /*10dc0*/  @!P0 SYNCS.PHASECHK.TRANS64 P0, [R3+URZ], R4 ;  /* 0x00000004030085a7 */ /* 0x000f24000800007f */
[----:B----4-:R-:W-:Y:S05]  /*10dd0*/  @!P0 BRA `(.L_x_131) ;  /* 0xfffffffc00f08947 */ /* 0x010fea000383ffff */
.L_x_10:
[----:B------:R-:W-:Y:S05]  /*10de0*/  BSYNC B6 ;  /* 0x0000000000067941 */ /* 0x000fea0003800000 */
.L_x_7:
[----:B------:R-:W-:Y:S05]  /*10df0*/  EXIT ;  /* 0x000000000000794d */ /* 0x000fea0003800000 */
.L_x_14:
[----:B------:R-:W-:-:S13]  /*10e00*/  R2UR UR4, R16 ;  /* 0x00000000100472ca */ /* 0x000fda00000e0000 */
[----:B0-----:R-:W-:-:S04]  /*10e10*/  IMAD.U32 R3, RZ, RZ, UR4 ;  /* 0x00000004ff037e24 */ /* 0x001fc8000f8e00ff */
[----:B------:R0:W1:Y:S03]  /*10e20*/  SYNCS.PHASECHK.TRANS64.TRYWAIT P1, [R3+URZ+0x38800], R2 ;  /* 0x03880002030075a7 */ /* 0x000066000802017f */
[----:B-1----:R-:W-:Y:S05]  /*10e30*/  @!P1 NANOSLEEP.SYNCS 0x989680 ;  /* 0x009896800000995d */ /* 0x002fea0003900000 */
[----:B------:R-:W1:Y:S02]  /*10e40*/  @!P1 SYNCS.PHASECHK.TRANS64 P1, [R3+URZ+0x38800], R2 ;  /* 0x03880002030095a7 */ /* 0x000e64000802007f */
[----:B-1----:R-:W-:Y:S05]  /*10e50*/  @!P1 BRA `(.L_x_14) ;  /* 0xfffffffc00e89947 */ /* 0x002fea000383ffff */
[----:B------:R-:W-:Y:S05]  /*10e60*/  BRA `(.L_x_132) ;  /* 0xffffff0400847947 */ /* 0x000fea000383ffff */
.L_x_18:
[----:B------:R-:W-:-:S13]  /*10e70*/  R2UR UR4, R16 ;  /* 0x00000000100472ca */ /* 0x000fda00000e0000 */
[----:B0-----:R-:W-:-:S04]  /*10e80*/  IMAD.U32 R3, RZ, RZ, UR4 ;  /* 0x00000004ff037e24 */ /* 0x001fc8000f8e00ff */
[----:B------:R0:W2:Y:S03]  /*10e90*/  SYNCS.PHASECHK.TRANS64.TRYWAIT P2, [R3+URZ+0x38830], R2 ;  /* 0x03883002030075a7 */ /* 0x0000a6000804017f */
[----:B--2---:R-:W-:Y:S05]  /*10ea0*/  @!P2 NANOSLEEP.SYNCS 0x989680 ;  /* 0x009896800000a95d */ /* 0x004fea0003900000 */
[----:B------:R-:W2:Y:S02]  /*10eb0*/  @!P2 SYNCS.PHASECHK.TRANS64 P2, [R3+URZ+0x38830], R2 ;  /* 0x038830020300a5a7 */ /* 0x000ea4000804007f */
[----:B--2---:R-:W-:Y:S05]  /*10ec0*/  @!P2 BRA `(.L_x_18) ;  /* 0xfffffffc00e8a947 */ /* 0x004fea000383ffff */
[----:B------:R-:W-:Y:S05]  /*10ed0*/  BRA `(.L_x_17) ;  /* 0xffffff0400a07947 */ /* 0x000fea000383ffff */
.L_x_23:
[----:B------:R-:W-:-:S13]  /*10ee0*/  R2UR UR6, R215 ;  /* 0x00000000d70672ca */ /* 0x000fda00000e0000 */
[----:B-1----:R-:W-:-:S04]  /*10ef0*/  IMAD.U32 R7, RZ, RZ, UR6 ;  /* 0x00000006ff077e24 */ /* 0x002fc8000f8e00ff */
[----:B------:R1:W2:Y:S03]  /*10f00*/  SYNCS.PHASECHK.TRANS64.TRYWAIT P2, [R7+URZ+0x38830], R2 ;  /* 0x03883002070075a7 */ /* 0x0002a6000804017f */
[----:B--2---:R-:W-:Y:S05]  /*10f10*/  @!P2 NANOSLEEP.SYNCS 0x989680 ;  /* 0x009896800000a95d */ /* 0x004fea0003900000 */
[----:B------:R-:W2:Y:S02]  /*10f20*/  @!P2 SYNCS.PHASECHK.TRANS64 P2, [R7+URZ+0x38830], R2 ;  /* 0x038830020700a5a7 */ /* 0x000ea4000804007f */
[----:B--2---:R-:W-:Y:S05]  /*10f30*/  @!P2 BRA `(.L_x_23) ;  /* 0xfffffffc00e8a947 */ /* 0x004fea000383ffff */
[----:B------:R-:W-:Y:S05]  /*10f40*/  BRA `(.L_x_22) ;  /* 0xffffff4400287947 */ /* 0x000fea000383ffff */
.L_x_27:
[----:B-1----:R-:W-:-:S04]  /*10f50*/  IMAD.U32 R3, RZ, RZ, UR7 ;  /* 0x00000007ff037e24 */ /* 0x002fc8000f8e00ff */
[----:B------:R1:W2:Y:S03]  /*10f60*/  SYNCS.PHASECHK.TRANS64.TRYWAIT P2, [R3+URZ+0x38850], R0 ;  /* 0x03885000030075a7 */ /* 0x0002a6000804017f */
[----:B--2---:R-:W-:Y:S05]  /*10f70*/  @!P2 NANOSLEEP.SYNCS 0x989680 ;  /* 0x009896800000a95d */ /* 0x004fea0003900000 */
[----:B------:R-:W2:Y:S02]  /*10f80*/  @!P2 SYNCS.PHASECHK.TRANS64 P2, [R3+URZ+0x38850], R0 ;  /* 0x038850000300a5a7 */ /* 0x000ea4000804007f */
[----:B--2---:R-:W-:Y:S05]  /*10f90*/  @!P2 BRA `(.L_x_27) ;  /* 0xfffffffc00eca947 */ /* 0x004fea000383ffff */
[----:B------:R-:W-:Y:S05]  /*10fa0*/  BRA `(.L_x_26) ;  /* 0xffffff6c005c7947 */ /* 0x000fea000383ffff */
.L_x_32:
[----:B-1----:R1:W2:Y:S02]  /*10fb0*/  SYNCS.PHASECHK.TRANS64.TRYWAIT P0, [R11+URZ+0x38850], R8 ;  /* 0x038850080b0075a7 */ /* 0x0022a4000800017f */
[----:B--2---:R-:W-:Y:S05]  /*10fc0*/  @!P0 NANOSLEEP.SYNCS 0x989680 ;  /* 0x009896800000895d */ /* 0x004fea0003900000 */
[----:B------:R-:W2:Y:S02]  /*10fd0*/  @!P0 SYNCS.PHASECHK.TRANS64 P0, [R11+URZ+0x38850], R8 ;  /* 0x038850080b0085a7 */ /* 0x000ea4000800007f */
[----:B--2---:R-:W-:Y:S05]  /*10fe0*/  @!P0 BRA `(.L_x_32) ;  /* 0xfffffffc00f08947 */ /* 0x004fea000383ffff */
[----:B------:R-:W-:Y:S05]  /*10ff0*/  BRA `(.L_x_31) ;  /* 0xffffff84005c7947 */ /* 0x000fea000383ffff */
.L_x_43:
[----:B------:R-:W-:Y:S01]  /*11000*/  IMAD.MOV.U32 R13, RZ, RZ, R0 ;  /* 0x000000ffff0d7224 */ /* 0x000fe200078e0000 */
[----:B------:R-:W-:Y:S01]  /*11010*/  MOV R12, RZ ;  /* 0x000000ff000c7202 */ /* 0x000fe20000000f00 */
[----:B------:R-:W-:Y:S02]  /*11020*/  IMAD.MOV.U32 R11, RZ, RZ, 0x1f ;  /* 0x0000001fff0b7424 */ /* 0x000fe400078e00ff */
[----:B------:R-:W-:-:S07]  /*11030*/  IMAD.MOV.U32 R15, RZ, RZ, -0x1 ;  /* 0xffffffffff0f7424 */ /* 0x000fce00078e00ff */
[----:B------:R-:W-:Y:S05]  /*11040*/  WARPSYNC.COLLECTIVE R15, `(.L_x_133) ;  /* 0x000000000f087348 */ /* 0x000fea0003c00000 */
[----:B------:R0:W1:Y:S02]  /*11050*/  SHFL.IDX P6, R14, R13, R12, R11 ;  /* 0x0000000c0d0e7389 */ /* 0x00006400000c000b */
[----:B01----:R-:W-:Y:S01]  /*11060*/  ENDCOLLECTIVE ;  /* 0x000000000000791b */ /* 0x003fe20003800000 */
.L_x_133:
[----:B------:R-:W-:Y:S05]  /*11070*/  BRA `(.L_x_134) ;  /* 0xffffffc000047947 */ /* 0x000fea000383ffff */
.L_x_45:
[----:B------:R-:W-:Y:S01]  /*11080*/  BSSY B0, `(.L_x_135) ;  /* 0x0000006000007945 */ /* 0x000fe20003800000 */
[----:B------:R-:W-:-:S07]  /*11090*/  IMAD.MOV.U32 R15, RZ, RZ, -0x1 ;  /* 0xffffffffff0f7424 */ /* 0x000fce00078e00ff */
[----:B0-----:R-:W-:Y:S05]  /*110a0*/  WARPSYNC.COLLECTIVE R15, `(.L_x_136) ;  /* 0x000000000f0c7348 */ /* 0x001fea0003c00000 */
[----:B------:R-:W-:Y:S02]  /*110b0*/  ELECT P6, UR62, PT ;  /* 0x00000000003e782f */ /* 0x000fe400038c0000 */
[----:B------:R-:W-:Y:S01]  /*110c0*/  MOV R14, UR62 ;  /* 0x0000003e000e7c02 */ /* 0x000fe20008000f00 */
[----:B0-----:R-:W-:Y:S10]  /*110d0*/  ENDCOLLECTIVE ;  /* 0x000000000000791b */ /* 0x001ff40003800000 */
.L_x_136:
[----:B------:R-:W-:Y:S05]  /*110e0*/  BSYNC B0 ;  /* 0x0000000000007941 */ /* 0x000fea0003800000 */
.L_x_135:
[----:B------:R-:W-:Y:S05]  /*110f0*/  BRA `(.L_x_137) ;  /* 0xffffffc000047947 */ /* 0x000fea000383ffff */
.L_x_47:
[----:B0-----:R-:W-:-:S04]  /*11100*/  IMAD.U32 R3, RZ, RZ, UR38 ;  /* 0x00000026ff037e24 */ /* 0x001fc8000f8e00ff */
[----:B------:R0:W1:Y:S03]  /*11110*/  SYNCS.PHASECHK.TRANS64.TRYWAIT P0, [R3+URZ+0x38840], R0 ;  /* 0x03884000030075a7 */ /* 0x000066000800017f */
[----:B-1----:R-:W-:Y:S05]  /*11120*/  @!P0 NANOSLEEP.SYNCS 0x989680 ;  /* 0x009896800000895d */ /* 0x002fea0003900000 */
[----:B------:R-:W1:Y:S02]  /*11130*/  @!P0 SYNCS.PHASECHK.TRANS64 P0, [R3+URZ+0x38840], R0 ;  /* 0x03884000030085a7 */ /* 0x000e64000800007f */
[----:B-1----:R-:W-:Y:S05]  /*11140*/  @!P0 BRA `(.L_x_47) ;  /* 0xfffffffc00ec8947 */ /* 0x002fea000383ffff */
[----:B------:R-:W-:Y:S05]  /*11150*/  BRA `(.L_x_138) ;  /* 0xffffffc0005c7947 */ /* 0x000fea000383ffff */
.L_x_50:
[----:B------:R-:W-:Y:S01]  /*11160*/  IMAD R8, R11, 0x80, R8 ;  /* 0x000000800b087824 */ /* 0x000fe200078e0208 */
[----:B------:R-:W-:Y:S01]  /*11170*/  MOV R13, R6 ;  /* 0x00000006000d7202 */ /* 0x000fe20000000f00 */
[----:B------:R-:W-:Y:S02]  /*11180*/  IMAD.MOV.U32 R12, RZ, RZ, RZ ;  /* 0x000000ffff0c7224 */ /* 0x000fe400078e00ff */
[----:B------:R-:W-:Y:S02]  /*11190*/  IMAD.MOV.U32 R11, RZ, RZ, 0x181f ;  /* 0x0000181fff0b7424 */ /* 0x000fe400078e00ff */
[----:B------:R-:W-:Y:S02]  /*111a0*/  IMAD.MOV.U32 R15, RZ, RZ, -0x1 ;  /* 0xffffffffff0f7424 */ /* 0x000fe400078e00ff */
[----:B------:R-:W-:-:S07]  /*111b0*/  VIADD R5, R8, 0x10 ;  /* 0x0000001008057836 */ /* 0x000fce0000000000 */
[----:B------:R-:W-:Y:S05]  /*111c0*/  WARPSYNC.COLLECTIVE R15, `(.L_x_139) ;  /* 0x000000000f087348 */ /* 0x000fea0003c00000 */
[----:B------:R0:W1:Y:S02]  /*111d0*/  SHFL.IDX P6, R14, R13, R12, R11 ;  /* 0x0000000c0d0e7389 */ /* 0x00006400000c000b */
[----:B01----:R-:W-:Y:S01]  /*111e0*/  ENDCOLLECTIVE ;  /* 0x000000000000791b */ /* 0x003fe20003800000 */
.L_x_139:
[----:B------:R-:W-:Y:S02]  /*111f0*/  IMAD.MOV.U32 R13, RZ, RZ, R7 ;  /* 0x000000ffff0d7224 */ /* 0x000fe400078e0007 */
[----:B------:R-:W-:-:S07]  /*11200*/  IMAD.MOV.U32 R2, RZ, RZ, R14 ;  /* 0x000000ffff027224 */ /* 0x000fce00078e000e */
[----:B------:R-:W-:Y:S05]  /*11210*/  WARPSYNC.COLLECTIVE R15, `(.L_x_140) ;  /* 0x000000000f087348 */ /* 0x000fea0003c00000 */
[----:B------:R0:W1:Y:S02]  /*11220*/  SHFL.IDX P6, R14, R13, R12, R11 ;  /* 0x0000000c0d0e7389 */ /* 0x00006400000c000b */
[----:B01----:R-:W-:Y:S01]  /*11230*/  ENDCOLLECTIVE ;  /* 0x000000000000791b */ /* 0x003fe20003800000 */
.L_x_140:
[----:B------:R-:W-:Y:S01]  /*11240*/  ULDC UR4, c[0x0][0x288] ;  /* 0x0000a20000047ab9 */ /* 0x000fe20000000800 */
[----:B------:R-:W-:Y:S01]  /*11250*/  ULDC.64 UR6, c[0x0][0x208] ;  /* 0x0000820000067ab9 */ /* 0x000fe20000000a00 */
[----:B------:R-:W-:-:S05]  /*11260*/  IMAD R0, R20, UR4, RZ ;  /* 0x0000000414007c24 */ /* 0x000fca000f8e02ff */
[----:B------:R-:W-:Y:S01]  /*11270*/  ISETP.GE.AND P4, PT, R8, R0, PT ;  /* 0x000000000800720c */ /* 0x000fe20003f86270 */
[----:B------:R-:W-:Y:S02]  /*11280*/  IMAD.MOV.U32 R13, RZ, RZ, R6 ;  /* 0x000000ffff0d7224 */ /* 0x000fe400078e0006 */
[----:B------:R-:W-:-:S10]  /*11290*/  IMAD.MOV.U32 R12, RZ, RZ, 0x1 ;  /* 0x00000001ff0c7424 */ /* 0x000fd400078e00ff */
[----:B------:R-:W-:Y:S02]  /*112a0*/  @!P4 LEA R21, R9, UR38, 0x1 ;  /* 0x000000260915cc11 */ /* 0x000fe4000f8e08ff */
[----:B------:R-:W-:-:S04]  /*112b0*/  MOV R3, R14 ;  /* 0x0000000e00037202 */ /* 0x000fc80000000f00 */
[----:B------:R-:W-:-:S04]  /*112c0*/  LOP3.LUT R3, R3, R2, RZ, 0x3c, !PT ;  /* 0x0000000203037212 */ /* 0x000fc800078e3cff */
[----:B------:R-:W-:-:S04]  /*112d0*/  LOP3.LUT R2, R3, R2, RZ, 0x3c, !PT ;  /* 0x0000000203027212 */ /* 0x000fc800078e3cff */
[----:B------:R-:W-:-:S03]  /*112e0*/  LOP3.LUT R3, R3, R2, RZ, 0x3c, !PT ;  /* 0x0000000203037212 */ /* 0x000fc600078e3cff */
[----:B------:R-:W-:-:S05]  /*112f0*/  @!P4 IMAD.WIDE.U32 R2, R10, 0x2, R2 ;  /* 0x000000020a02c825 */ /* 0x000fca00078e0002 */
[----:B------:R-:W-:Y:S01]  /*11300*/  @!PT LDS RZ, [RZ] ;  /* 0x00000000fffff984 */ /* 0x000fe20000000800 */
[----:B------:R-:W-:Y:S01]  /*11310*/  @!PT LDS RZ, [RZ] ;  /* 0x00000000fffff984 */ /* 0x000fe20000000800 */
[----:B------:R-:W-:Y:S01]  /*11320*/  @!PT LDS RZ, [RZ] ;  /* 0x00000000fffff984 */ /* 0x000fe20000000800 */
[----:B------:R0:W-:Y:S04]  /*11330*/  @!P4 LDGSTS.E.BYPASS.LTC128B.128 [R21+0x14400], desc[UR6][R2.64], !P3 ;  /* 0x144000000215cfae */ /* 0x0001e8000d901d46 */
[----:B------:R0:W-:Y:S04]  /*11340*/  @!P4 LDGSTS.E.BYPASS.LTC128B.128 [R21+0x18400], desc[UR6][R2.64+0x80], !P0 ;  /* 0x184000800215cfae */ /* 0x0001e8000c101d46 */
[----:B------:R0:W-:Y:S04]  /*11350*/  @!P4 LDGSTS.E.BYPASS.LTC128B.128 [R21+0x1c400], desc[UR6][R2.64+0x100], !P1 ;  /* 0x1c4001000215cfae */ /* 0x0001e8000c901d46 */
[----:B------:R0:W-:Y:S01]  /*11360*/  @!P4 LDGSTS.E.BYPASS.LTC128B.128 [R21+0x20400], desc[UR6][R2.64+0x180], !P2 ;  /* 0x204001800215cfae */ /* 0x0001e2000d101d46 */
[----:B------:R-:W-:-:S13]  /*11370*/  ISETP.GE.AND P4, PT, R5, R0, PT ;  /* 0x000000000500720c */ /* 0x000fda0003f86270 */
[----:B0-----:R-:W-:Y:S05]  /*11380*/  WARPSYNC.COLLECTIVE R15, `(.L_x_141) ;  /* 0x000000000f087348 */ /* 0x001fea0003c00000 */
[----:B------:R1:W2:Y:S02]  /*11390*/  SHFL.IDX P6, R14, R13, R12, R11 ;  /* 0x0000000c0d0e7389 */ /* 0x0002a400000c000b */
[----:B012---:R-:W-:Y:S01]  /*113a0*/  ENDCOLLECTIVE ;  /* 0x000000000000791b */ /* 0x007fe20003800000 */
.L_x_141:
[----:B------:R-:W-:Y:S01]  /*113b0*/  VIADD R3, R8, 0x20 ;  /* 0x0000002008037836 */ /* 0x000fe20000000000 */
[----:B------:R-:W-:Y:S01]  /*113c0*/  @!P4 LEA R20, R9, UR38, 0x1 ;  /* 0x000000260914cc11 */ /* 0x000fe2000f8e08ff */
[----:B------:R-:W-:Y:S02]  /*113d0*/  IMAD.MOV.U32 R13, RZ, RZ, R7 ;  /* 0x000000ffff0d7224 */ /* 0x000fe400078e0007 */
[----:B------:R-:W-:-:S07]  /*113e0*/  IMAD.MOV.U32 R5, RZ, RZ, R14 ;  /* 0x000000ffff057224 */ /* 0x000fce00078e000e */
[----:B------:R-:W-:Y:S05]  /*113f0*/  WARPSYNC.COLLECTIVE R15, `(.L_x_142) ;  /* 0x000000000f087348 */ /* 0x000fea0003c00000 */
[----:B------:R0:W1:Y:S02]  /*11400*/  SHFL.IDX P6, R14, R13, R12, R11 ;  /* 0x0000000c0d0e7389 */ /* 0x00006400000c000b */
[----:B01----:R-:W-:Y:S01]  /*11410*/  ENDCOLLECTIVE ;  /* 0x000000000000791b */ /* 0x003fe20003800000 */
.L_x_142:
[----:B------:R-:W-:Y:S01]  /*11420*/  ULDC.64 UR4, c[0x0][0x208] ;  /* 0x0000820000047ab9 */ /* 0x000fe20000000a00 */
[----:B------:R-:W-:Y:S02]  /*11430*/  IMAD.MOV.U32 R13, RZ, RZ, R6 ;  /* 0x000000ffff0d7224 */ /* 0x000fe400078e0006 */
[----:B------:R-:W-:Y:S01]  /*11440*/  IMAD.MOV.U32 R12, RZ, RZ, 0x2 ;  /* 0x00000002ff0c7424 */ /* 0x000fe200078e00ff */
[----:B------:R-:W-:-:S05]  /*11450*/  MOV R4, R14 ;  /* 0x0000000e00047202 */ /* 0x000fca0000000f00 */
        /* <DEDUP_REMOVED lines=12> */
.L_x_143:
[----:B------:R-:W-:Y:S01]  /*11520*/  VIADD R5, R8, 0x30 ;  /* 0x0000003008057836 */ /* 0x000fe20000000000 */
[----:B------:R-:W-:Y:S01]  /*11530*/  @!P4 LEA R21, R9, UR38, 0x1 ;  /* 0x000000260915cc11 */ /* 0x000fe2000f8e08ff */
[----:B------:R-:W-:Y:S02]  /*11540*/  IMAD.MOV.U32 R13, RZ, RZ, R7 ;  /* 0x000000ffff0d7224 */ /* 0x000fe400078e0007 */
[----:B------:R-:W-:-:S07]  /*11550*/  IMAD.MOV.U32 R3, RZ, RZ, R14 ;  /* 0x000000ffff037224 */ /* 0x000fce00078e000e */
[----:B------:R-:W-:Y:S05]  /*11560*/  WARPSYNC.COLLECTIVE R15, `(.L_x_144) ;  /* 0x000000000f087348 */ /* 0x000fea0003c00000 */
[----:B------:R0:W1:Y:S02]  /*11570*/  SHFL.IDX P6, R14, R13, R12, R11 ;  /* 0x0000000c0d0e7389 */ /* 0x00006400000c000b */
[----:B01----:R-:W-:Y:S01]  /*11580*/  ENDCOLLECTIVE ;  /* 0x000000000000791b */ /* 0x003fe20003800000 */
.L_x_144:
        /* <DEDUP_REMOVED lines=16> */
.L_x_145:
[----:B------:R-:W-:Y:S01]  /*11690*/  VIADD R3, R8, 0x40 ;  /* 0x0000004008037836 */ /* 0x000fe20000000000 */
[----:B------:R-:W-:Y:S01]  /*116a0*/  @!P4 LEA R20, R9, UR38, 0x1 ;  /* 0x000000260914cc11 */ /* 0x000fe2000f8e08ff */
[----:B------:R-:W-:Y:S02]  /*116b0*/  IMAD.MOV.U32 R13, RZ, RZ, R7 ;  /* 0x000000ffff0d7224 */ /* 0x000fe400078e0007 */
[----:B------:R-:W-:-:S07]  /*116c0*/  IMAD.MOV.U32 R5, RZ, RZ, R14 ;  /* 0x000000ffff057224 */ /* 0x000fce00078e000e */
[----:B------:R-:W-:Y:S05]  /*116d0*/  WARPSYNC.COLLECTIVE R15, `(.L_x_146) ;  /* 0x000000000f087348 */ /* 0x000fea0003c00000 */
[----:B------:R0:W1:Y:S02]  /*116e0*/  SHFL.IDX P6, R14, R13, R12, R11 ;  /* 0x0000000c0d0e7389 */ /* 0x00006400000c000b */
[----:B01----:R-:W-:Y:S01]  /*116f0*/  ENDCOLLECTIVE ;  /* 0x000000000000791b */ /* 0x003fe20003800000 */
.L_x_146:
        /* <DEDUP_REMOVED lines=16> */
.L_x_147:
[----:B------:R-:W-:Y:S01]  /*11800*/  VIADD R5, R8, 0x50 ;  /* 0x0000005008057836 */ /* 0x000fe20000000000 */
[----:B------:R-:W-:Y:S01]  /*11810*/  @!P4 LEA R21, R9, UR38, 0x1 ;  /* 0x000000260915cc11 */ /* 0x000fe2000f8e08ff */
[----:B------:R-:W-:Y:S02]  /*11820*/  IMAD.MOV.U32 R13, RZ, RZ, R7 ;  /* 0x000000ffff0d7224 */ /* 0x000fe400078e0007 */
[----:B------:R-:W-:-:S07]  /*11830*/  IMAD.MOV.U32 R3, RZ, RZ, R14 ;  /* 0x000000ffff037224 */ /* 0x000fce00078e000e */
[----:B------:R-:W-:Y:S05]  /*11840*/  WARPSYNC.COLLECTIVE R15, `(.L_x_148) ;  /* 0x000000000f087348 */ /* 0x000fea0003c00000 */
[----:B------:R0:W1:Y:S02]  /*11850*/  SHFL.IDX P6, R14, R13, R12, R11 ;  /* 0x0000000c0d0e7389 */ /* 0x00006400000c000b */
[----:B01----:R-:W-:Y:S01]  /*11860*/  ENDCOLLECTIVE ;  /* 0x000000000000791b */ /* 0x003fe20003800000 */
.L_x_148:
        /* <DEDUP_REMOVED lines=16> */
.L_x_149:
[----:B------:R-:W-:Y:S01]  /*11970*/  VIADD R3, R8, 0x60 ;  /* 0x0000006008037836 */ /* 0x000fe20000000000 */
[----:B------:R-:W-:Y:S01]  /*11980*/  @!P4 LEA R20, R9, UR38, 0x1 ;  /* 0x000000260914cc11 */ /* 0x000fe2000f8e08ff */
[----:B------:R-:W-:Y:S02]  /*11990*/  IMAD.MOV.U32 R13, RZ, RZ, R7 ;  /* 0x000000ffff0d7224 */ /* 0x000fe400078e0007 */
[----:B------:R-:W-:-:S07]  /*119a0*/  IMAD.MOV.U32 R5, RZ, RZ, R14 ;  /* 0x000000ffff057224 */ /* 0x000fce00078e000e */
[----:B------:R-:W-:Y:S05]  /*119b0*/  WARPSYNC.COLLECTIVE R15, `(.L_x_150) ;  /* 0x000000000f087348 */ /* 0x000fea0003c00000 */
[----:B------:R0:W1:Y:S02]  /*119c0*/  SHFL.IDX P6, R14, R13, R12, R11 ;  /* 0x0000000c0d0e7389 */ /* 0x00006400000c000b */
[----:B01----:R-:W-:Y:S01]  /*119d0*/  ENDCOLLECTIVE ;  /* 0x000000000000791b */ /* 0x003fe20003800000 */
.L_x_150:
        /* <DEDUP_REMOVED lines=16> */
.L_x_151:
[----:B------:R-:W-:Y:S01]  /*11ae0*/  @!P4 LEA R21, R9, UR38, 0x1 ;  /* 0x000000260915cc11 */ /* 0x000fe2000f8e08ff */
[----:B------:R-:W-:Y:S02]  /*11af0*/  IMAD.MOV.U32 R13, RZ, RZ, R7 ;  /* 0x000000ffff0d7224 */ /* 0x000fe400078e0007 */
[----:B------:R-:W-:-:S07]  /*11b00*/  IMAD.MOV.U32 R3, RZ, RZ, R14 ;  /* 0x000000ffff037224 */ /* 0x000fce00078e000e */
[----:B------:R-:W-:Y:S05]  /*11b10*/  WARPSYNC.COLLECTIVE R15, `(.L_x_152) ;  /* 0x000000000f087348 */ /* 0x000fea0003c00000 */
[----:B------:R0:W1:Y:S02]  /*11b20*/  SHFL.IDX P6, R14, R13, R12, R11 ;  /* 0x0000000c0d0e7389 */ /* 0x00006400000c000b */
[----:B01----:R-:W-:Y:S01]  /*11b30*/  ENDCOLLECTIVE ;  /* 0x000000000000791b */ /* 0x003fe20003800000 */
.L_x_152:
        /* <DEDUP_REMOVED lines=11> */
[----:B------:R0:W-:Y:S02]  /*11bf0*/  @!P4 LDGSTS.E.BYPASS.LTC128B.128 [R21+0x23400], desc[UR4][R2.64+0x180], !P2 ;  /* 0x234001800215cfae */ /* 0x0001e4000d101d44 */
[----:B0-----:R-:W-:Y:S05]  /*11c00*/  WARPSYNC.COLLECTIVE R15, `(.L_x_153) ;  /* 0x000000000f087348 */ /* 0x001fea0003c00000 */
[----:B------:R1:W2:Y:S02]  /*11c10*/  SHFL.IDX P6, R14, R13, R12, R11 ;  /* 0x0000000c0d0e7389 */ /* 0x0002a400000c000b */
[----:B012---:R-:W-:Y:S01]  /*11c20*/  ENDCOLLECTIVE ;  /* 0x000000000000791b */ /* 0x007fe20003800000 */
.L_x_153:
[----:B------:R-:W-:Y:S02]  /*11c30*/  IMAD.MOV.U32 R13, RZ, RZ, R7 ;  /* 0x000000ffff0d7224 */ /* 0x000fe400078e0007 */
[----:B------:R-:W-:-:S07]  /*11c40*/  IMAD.MOV.U32 R4, RZ, RZ, R14 ;  /* 0x000000ffff047224 */ /* 0x000fce00078e000e */
[----:B------:R-:W-:Y:S05]  /*11c50*/  WARPSYNC.COLLECTIVE R15, `(.L_x_154) ;  /* 0x000000000f087348 */ /* 0x000fea0003c00000 */
[----:B------:R0:W1:Y:S02]  /*11c60*/  SHFL.IDX P6, R14, R13, R12, R11 ;  /* 0x0000000c0d0e7389 */ /* 0x00006400000c000b */
[----:B01----:R-:W-:Y:S01]  /*11c70*/  ENDCOLLECTIVE ;  /* 0x000000000000791b */ /* 0x003fe20003800000 */
.L_x_154:
[----:B------:R-:W-:Y:S05]  /*11c80*/  BRA `(.L_x_155) ;  /* 0xffffffc000c87947 */ /* 0x000fea000383ffff */
.L_x_53:
[----:B-1----:R-:W-:-:S04]  /*11c90*/  IMAD.U32 R3, RZ, RZ, UR38 ;  /* 0x00000026ff037e24 */ /* 0x002fc8000f8e00ff */
[----:B------:R1:W2:Y:S03]  /*11ca0*/  SYNCS.PHASECHK.TRANS64.TRYWAIT P0, [R3+URZ+0x38820], R2 ;  /* 0x03882002030075a7 */ /* 0x0002a6000800017f */
[----:B--2---:R-:W-:Y:S05]  /*11cb0*/  @!P0 NANOSLEEP.SYNCS 0x989680 ;  /* 0x009896800000895d */ /* 0x004fea0003900000 */
[----:B------:R-:W2:Y:S02]  /*11cc0*/  @!P0 SYNCS.PHASECHK.TRANS64 P0, [R3+URZ+0x38820], R2 ;  /* 0x03882002030085a7 */ /* 0x000ea4000800007f */
[----:B--2---:R-:W-:Y:S05]  /*11cd0*/  @!P0 BRA `(.L_x_53) ;  /* 0xfffffffc00ec8947 */ /* 0x004fea000383ffff */
[----:B------:R-:W-:Y:S05]  /*11ce0*/  BRA `(.L_x_156) ;  /* 0xffffffc400287947 */ /* 0x000fea000383ffff */
.L_x_60:
[----:B-1----:R-:W-:-:S04]  /*11cf0*/  MOV R3, UR38 ;  /* 0x0000002600037c02 */ /* 0x002fc80008000f00 */
[----:B------:R1:W2:Y:S03]  /*11d00*/  SYNCS.PHASECHK.TRANS64.TRYWAIT P0, [R3+URZ+0x38848], R2 ;  /* 0x03884802030075a7 */ /* 0x0002a6000800017f */
[----:B--2---:R-:W-:Y:S05]  /*11d10*/  @!P0 NANOSLEEP.SYNCS 0x989680 ;  /* 0x009896800000895d */ /* 0x004fea0003900000 */
[----:B------:R-:W2:Y:S02]  /*11d20*/  @!P0 SYNCS.PHASECHK.TRANS64 P0, [R3+URZ+0x38848], R2 ;  /* 0x03884802030085a7 */ /* 0x000ea4000800007f */
[----:B--2---:R-:W-:Y:S05]  /*11d30*/  @!P0 BRA `(.L_x_60) ;  /* 0xfffffffc00ec8947 */ /* 0x004fea000383ffff */
[----:B------:R-:W-:Y:S05]  /*11d40*/  BRA `(.L_x_157) ;  /* 0xffffffc800047947 */ /* 0x000fea000383ffff */
.L_x_68:
[----:B0-----:R-:W-:-:S04]  /*11d50*/  IMAD.U32 R3, RZ, RZ, UR38 ;  /* 0x00000026ff037e24 */ /* 0x001fc8000f8e00ff */
[----:B------:R0:W1:Y:S03]  /*11d60*/  SYNCS.PHASECHK.TRANS64.TRYWAIT P0, [R3+URZ+0x38860], R2 ;  /* 0x03886002030075a7 */ /* 0x000066000800017f */
[----:B-1----:R-:W-:Y:S05]  /*11d70*/  @!P0 NANOSLEEP.SYNCS 0x989680 ;  /* 0x009896800000895d */ /* 0x002fea0003900000 */
[----:B------:R-:W1:Y:S02]  /*11d80*/  @!P0 SYNCS.PHASECHK.TRANS64 P0, [R3+URZ+0x38860], R2 ;  /* 0x03886002030085a7 */ /* 0x000e64000800007f */
[----:B-1----:R-:W-:Y:S05]  /*11d90*/  @!P0 BRA `(.L_x_68) ;  /* 0xfffffffc00ec8947 */ /* 0x002fea000383ffff */
[----:B------:R-:W-:Y:S05]  /*11da0*/  BRA `(.L_x_158) ;  /* 0xffffffcc00187947 */ /* 0x000fea000383ffff */
.L_x_79:
[----:B-1----:R-:W-:-:S04]  /*11db0*/  IMAD.U32 R3, RZ, RZ, UR38 ;  /* 0x00000026ff037e24 */ /* 0x002fc8000f8e00ff */
[----:B------:R1:W2:Y:S03]  /*11dc0*/  SYNCS.PHASECHK.TRANS64.TRYWAIT P0, [R3+URZ+0x38840], R2 ;  /* 0x03884002030075a7 */ /* 0x0002a6000800017f */
[----:B--2---:R-:W-:Y:S05]  /*11dd0*/  @!P0 NANOSLEEP.SYNCS 0x989680 ;  /* 0x009896800000895d */ /* 0x004fea0003900000 */
[----:B------:R-:W2:Y:S02]  /*11de0*/  @!P0 SYNCS.PHASECHK.TRANS64 P0, [R3+URZ+0x38840], R2 ;  /* 0x03884002030085a7 */ /* 0x000ea4000800007f */
[----:B--2---:R-:W-:Y:S05]  /*11df0*/  @!P0 BRA `(.L_x_79) ;  /* 0xfffffffc00ec8947 */ /* 0x004fea000383ffff */
[----:B------:R-:W-:Y:S05]  /*11e00*/  BRA `(.L_x_159) ;  /* 0xffffffd000a87947 */ /* 0x000fea000383ffff */
.L_x_87:
[----:B0-----:R-:W-:-:S04]  /*11e10*/  IMAD.U32 R3, RZ, RZ, UR38 ;  /* 0x00000026ff037e24 */ /* 0x001fc8000f8e00ff */
[----:B------:R0:W1:Y:S03]  /*11e20*/  SYNCS.PHASECHK.TRANS64.TRYWAIT P0, [R3+URZ+0x38868], R2 ;  /* 0x03886802030075a7 */ /* 0x000066000800017f */
[----:B-1----:R-:W-:Y:S05]  /*11e30*/  @!P0 NANOSLEEP.SYNCS 0x989680 ;  /* 0x009896800000895d */ /* 0x002fea0003900000 */
[----:B------:R-:W1:Y:S02]  /*11e40*/  @!P0 SYNCS.PHASECHK.TRANS64 P0, [R3+URZ+0x38868], R2 ;  /* 0x03886802030085a7 */ /* 0x000e64000800007f */
[----:B-1----:R-:W-:Y:S05]  /*11e50*/  @!P0 BRA `(.L_x_87) ;  /* 0xfffffffc00ec8947 */ /* 0x002fea000383ffff */
[----:B------:R-:W-:Y:S05]  /*11e60*/  BRA `(.L_x_160) ;  /* 0xffffffd400b87947 */ /* 0x000fea000383ffff */
.L_x_98:
[----:B-1----:R-:W-:-:S04]  /*11e70*/  IMAD.U32 R3, RZ, RZ, UR38 ;  /* 0x00000026ff037e24 */ /* 0x002fc8000f8e00ff */
[----:B------:R1:W2:Y:S03]  /*11e80*/  SYNCS.PHASECHK.TRANS64.TRYWAIT P0, [R3+URZ+0x38848], R2 ;  /* 0x03884802030075a7 */ /* 0x0002a6000800017f */
[----:B--2---:R-:W-:Y:S05]  /*11e90*/  @!P0 NANOSLEEP.SYNCS 0x989680 ;  /* 0x009896800000895d */ /* 0x004fea0003900000 */
[----:B------:R-:W2:Y:S02]  /*11ea0*/  @!P0 SYNCS.PHASECHK.TRANS64 P0, [R3+URZ+0x38848], R2 ;  /* 0x03884802030085a7 */ /* 0x000ea4000800007f */
[----:B--2---:R-:W-:Y:S05]  /*11eb0*/  @!P0 BRA `(.L_x_98) ;  /* 0xfffffffc00ec8947 */ /* 0x004fea000383ffff */
[----:B------:R-:W-:Y:S05]  /*11ec0*/  BRA `(.L_x_161) ;  /* 0xffffffdc00607947 */ /* 0x000fea000383ffff */
.L_x_106:
[----:B0-----:R-:W-:-:S04]  /*11ed0*/  IMAD.U32 R3, RZ, RZ, UR38 ;  /* 0x00000026ff037e24 */ /* 0x001fc8000f8e00ff */
[----:B------:R0:W1:Y:S03]  /*11ee0*/  SYNCS.PHASECHK.TRANS64.TRYWAIT P0, [R3+URZ+0x38860], R2 ;  /* 0x03886002030075a7 */ /* 0x000066000800017f */
[----:B-1----:R-:W-:Y:S05]  /*11ef0*/  @!P0 NANOSLEEP.SYNCS 0x989680 ;  /* 0x009896800000895d */ /* 0x002fea0003900000 */
[----:B------:R-:W1:Y:S02]  /*11f00*/  @!P0 SYNCS.PHASECHK.TRANS64 P0, [R3+URZ+0x38860], R2 ;  /* 0x03886002030085a7 */ /* 0x000e64000800007f */
[----:B-1----:R-:W-:Y:S05]  /*11f10*/  @!P0 BRA `(.L_x_106) ;  /* 0xfffffffc00ec8947 */ /* 0x002fea000383ffff */
[----:B------:R-:W-:Y:S05]  /*11f20*/  BRA `(.L_x_162) ;  /* 0xffffffe0006c7947 */ /* 0x000fea000383ffff */
.L_x_116:
[----:B-1----:R1:W2:Y:S02]  /*11f30*/  SYNCS.PHASECHK.TRANS64.TRYWAIT P0, [R3+URZ+0x38860], R0 ;  /* 0x03886000030075a7 */ /* 0x0022a4000800017f */
[----:B--2---:R-:W-:Y:S05]  /*11f40*/  @!P0 NANOSLEEP.SYNCS 0x989680 ;  /* 0x009896800000895d */ /* 0x004fea0003900000 */
[----:B------:R-:W2:Y:S02]  /*11f50*/  @!P0 SYNCS.PHASECHK.TRANS64 P0, [R3+URZ+0x38860], R0 ;  /* 0x03886000030085a7 */ /* 0x000ea4000800007f */
[----:B--2---:R-:W-:Y:S05]  /*11f60*/  @!P0 BRA `(.L_x_116) ;  /* 0xfffffffc00f08947 */ /* 0x004fea000383ffff */
[----:B------:R-:W-:Y:S05]  /*11f70*/  BRA `(.L_x_163) ;  /* 0xffffffe400a47947 */ /* 0x000fea000383ffff */
.L_x_123:
[----:B-1----:R1:W2:Y:S02]  /*11f80*/  SYNCS.PHASECHK.TRANS64.TRYWAIT P0, [R2+URZ+0x38820], R3 ;  /* 0x03882003020075a7 */ /* 0x0022a4000800017f */
[----:B--2---:R-:W-:Y:S05]  /*11f90*/  @!P0 NANOSLEEP.SYNCS 0x989680 ;  /* 0x009896800000895d */ /* 0x004fea0003900000 */
[----:B------:R-:W2:Y:S02]  /*11fa0*/  @!P0 SYNCS.PHASECHK.TRANS64 P0, [R2+URZ+0x38820], R3 ;  /* 0x03882003020085a7 */ /* 0x000ea4000800007f */
[----:B--2---:R-:W-:Y:S05]  /*11fb0*/  @!P0 BRA `(.L_x_123) ;  /* 0xfffffffc00f08947 */ /* 0x004fea000383ffff */
[----:B------:R-:W-:Y:S05]  /*11fc0*/  BRA `(.L_x_164) ;  /* 0xffffffe800dc7947 */ /* 0x000fea000383ffff */
.L_x_124:
[----:B------:R-:W2:Y:S01]  /*11fd0*/  S2R R4, SR_TID.X ;  /* 0x0000000000047919 */ /* 0x000ea20000002100 */
[----:B------:R-:W-:Y:S01]  /*11fe0*/  BSSY B0, `(.L_x_165) ;  /* 0x000000a000007945 */ /* 0x000fe20003800000 */
[----:B0-----:R-:W-:Y:S02]  /*11ff0*/  IMAD.MOV.U32 R12, RZ, RZ, RZ ;  /* 0x000000ffff0c7224 */ /* 0x001fe400078e00ff */
[----:B------:R-:W-:Y:S02]  /*12000*/  IMAD.MOV.U32 R11, RZ, RZ, 0x1f ;  /* 0x0000001fff0b7424 */ /* 0x000fe400078e00ff */
[----:B------:R-:W-:Y:S01]  /*12010*/  IMAD.MOV.U32 R15, RZ, RZ, -0x1 ;  /* 0xffffffffff0f7424 */ /* 0x000fe200078e00ff */
[----:B--2---:R-:W-:-:S04]  /*12020*/  SHF.R.U32.HI R4, RZ, 0x5, R4 ;  /* 0x00000005ff047819 */ /* 0x004fc80000011604 */
[----:B------:R-:W-:-:S04]  /*12030*/  LOP3.LUT R4, R4, 0x3, RZ, 0xc0, !PT ;  /* 0x0000000304047812 */ /* 0x000fc800078ec0ff */
[----:B------:R-:W-:-:S07]  /*12040*/  MOV R13, R4 ;  /* 0x00000004000d7202 */ /* 0x000fce0000000f00 */
[----:B-1----:R-:W-:Y:S05]  /*12050*/  WARPSYNC.COLLECTIVE R15, `(.L_x_166) ;  /* 0x000000000f087348 */ /* 0x002fea0003c00000 */
[----:B------:R0:W2:Y:S02]  /*12060*/  SHFL.IDX P6, R14, R13, R12, R11 ;  /* 0x0000000c0d0e7389 */ /* 0x0000a400000c000b */
[----:B012---:R-:W-:Y:S01]  /*12070*/  ENDCOLLECTIVE ;  /* 0x000000000000791b */ /* 0x007fe20003800000 */
.L_x_166:
[----:B------:R-:W-:Y:S05]  /*12080*/  BSYNC B0 ;  /* 0x0000000000007941 */ /* 0x000fea0003800000 */
.L_x_165:
[----:B------:R-:W-:Y:S05]  /*12090*/  BRA `(.L_x_167) ;  /* 0xffffffe800c07947 */ /* 0x000fea000383ffff */
.L_x_125:
[----:B------:R-:W-:Y:S01]  /*120a0*/  BSSY B0, `(.L_x_168) ;  /* 0x0000006000007945 */ /* 0x000fe20003800000 */
[----:B------:R-:W-:-:S07]  /*120b0*/  IMAD.MOV.U32 R15, RZ, RZ, -0x1 ;  /* 0xffffffffff0f7424 */ /* 0x000fce00078e00ff */
[----:B01----:R-:W-:Y:S05]  /*120c0*/  WARPSYNC.COLLECTIVE R15, `(.L_x_169) ;  /* 0x000000000f0c7348 */ /* 0x003fea0003c00000 */
[----:B------:R-:W-:Y:S02]  /*120d0*/  ELECT P6, UR62, PT ;  /* 0x00000000003e782f */ /* 0x000fe400038c0000 */
[----:B------:R-:W-:Y:S01]  /*120e0*/  MOV R14, UR62 ;  /* 0x0000003e000e7c02 */ /* 0x000fe20008000f00 */
[----:B01----:R-:W-:Y:S10]  /*120f0*/  ENDCOLLECTIVE ;  /* 0x000000000000791b */ /* 0x003ff40003800000 */
.L_x_169:
[----:B------:R-:W-:Y:S05]  /*12100*/  BSYNC B0 ;  /* 0x0000000000007941 */ /* 0x000fea0003800000 */
.L_x_168:
[----:B------:R-:W-:Y:S05]  /*12110*/  BRA `(.L_x_170) ;  /* 0xffffffe800b47947 */ /* 0x000fea000383ffff */
.L_x_127:
[----:B-1----:R1:W2:Y:S02]  /*12120*/  SYNCS.PHASECHK.TRANS64.TRYWAIT P0, [R6+URZ], R5 ;  /* 0x00000005060075a7 */ /* 0x0022a4000800017f */
[----:B--2---:R-:W-:Y:S05]  /*12130*/  @!P0 NANOSLEEP.SYNCS 0x989680 ;  /* 0x009896800000895d */ /* 0x004fea0003900000 */
[----:B------:R-:W2:Y:S02]  /*12140*/  @!P0 SYNCS.PHASECHK.TRANS64 P0, [R6+URZ], R5 ;  /* 0x00000005060085a7 */ /* 0x000ea4000800007f */
[----:B--2---:R-:W-:Y:S05]  /*12150*/  @!P0 BRA `(.L_x_127) ;  /* 0xfffffffc00f08947 */ /* 0x004fea000383ffff */
[----:B------:R-:W-:Y:S05]  /*12160*/  BRA `(.L_x_171) ;  /* 0xffffffe800e87947 */ /* 0x000fea000383ffff */
.L_x_128:
[----:B--2---:R2:W3:Y:S02]  /*12170*/  SYNCS.PHASECHK.TRANS64.TRYWAIT P0, [R3+URZ], R4 ;  /* 0x00000004030075a7 */ /* 0x0044e4000800017f */
[----:B---3--:R-:W-:Y:S05]  /*12180*/  @!P0 NANOSLEEP.SYNCS 0x989680 ;  /* 0x009896800000895d */ /* 0x008fea0003900000 */
[----:B------:R-:W3:Y:S02]  /*12190*/  @!P0 SYNCS.PHASECHK.TRANS64 P0, [R3+URZ], R4 ;  /* 0x00000004030085a7 */ /* 0x000ee4000800007f */
[----:B---3--:R-:W-:Y:S05]  /*121a0*/  @!P0 BRA `(.L_x_128) ;  /* 0xfffffffc00f08947 */ /* 0x008fea000383ffff */
[----:B------:R-:W-:Y:S05]  /*121b0*/  BRA `(.L_x_172) ;  /* 0xffffffe800dc7947 */ /* 0x000fea000383ffff */
.L_x_130:
[----:B--2---:R2:W3:Y:S02]  /*121c0*/  SYNCS.PHASECHK.TRANS64.TRYWAIT P0, [R0+URZ], R5 ;  /* 0x00000005000075a7 */ /* 0x0044e4000800017f */
[----:B---3--:R-:W-:Y:S05]  /*121d0*/  @!P0 NANOSLEEP.SYNCS 0x989680 ;  /* 0x009896800000895d */ /* 0x008fea0003900000 */
[----:B------:R-:W3:Y:S02]  /*121e0*/  @!P0 SYNCS.PHASECHK.TRANS64 P0, [R0+URZ], R5 ;  /* 0x00000005000085a7 */ /* 0x000ee4000800007f */
[----:B---3--:R-:W-:Y:S05]  /*121f0*/  @!P0 BRA `(.L_x_130) ;  /* 0xfffffffc00f08947 */ /* 0x008fea000383ffff */
[----:B------:R-:W-:Y:S05]  /*12200*/  BRA `(.L_x_173) ;  /* 0xffffffe800e07947 */ /* 0x000fea000383ffff */
.L_x_174:
[----:B------:R-:W-:-:S00]  /*12210*/  BRA `(.L_x_174) ;  /* 0xfffffffc00fc7947 */ /* 0x000fc0000383ffff */
[----:B------:R-:W-:-:S00]  /*12220*/  NOP ;  /* 0x0000000000007918 */ /* 0x000fc00000000000 */
        /* <DEDUP_REMOVED lines=13> */
.L_x_14839:


//--------------------- .text._ZN7cutlass13device_kernelIN5flash11enable_sm90INS1_16FlashAttnFwdSm90INS1_25CollectiveMainloopFwdSm90ILi2EN4cute5tupleIJNS5_1CILi1EEES8_S8_EEENS6_IJNS7_ILi128EEENS7_ILi80EEENS7_ILi256EEEEEELi256ENS_10bfloat16_tEfNS_4arch4Sm90ELb0ELb0ELb0ELb1ELb0ELb0ELb0ELb1ELb1ELb1ELb1ELb0EEENS1_21CollectiveEpilogueFwdINS6_IJSA_SC_SB_EEES9_SE_SG_Li256ELb1ELb1ELb1ELb0EEENS1_36VarlenDynamicPersistentTileSchedulerILi128ELi80ELi256ELi128ELb1ELb1ELb1ELb0ELb1ELb1EEEEEEEEEvNT_6ParamsE --------------------------
	.section	.text._ZN7cutlass13device_kernelIN5flash11enable_sm90INS1_16FlashAttnFwdSm90INS1_25CollectiveMainloopFwdSm90ILi2EN4cute5tupleIJNS5_1CILi1EEES8_S8_EEENS6_IJNS7_ILi128EEENS7_ILi80EEENS7_ILi256EEEEEELi256ENS_10bfloat16_tEfNS_4arch4Sm90ELb0ELb0ELb0ELb1ELb0ELb0ELb0ELb1ELb1ELb1ELb1ELb0EEENS1_21CollectiveEpilogueFwdINS6_IJSA_SC_SB_EEES9_SE_SG_Li256ELb1ELb1ELb1ELb0EEENS1_36VarlenDynamicPersistentTileSchedulerILi128ELi80ELi256ELi128ELb1ELb1ELb1ELb0ELb1ELb1EEEEEEEEEvNT_6ParamsE,"ax",@progbits
	.align	128
.text._ZN7cutlass13device_kernelIN5flash11enable_sm90INS1_16FlashAttnFwdSm90INS1_25CollectiveMainloopFwdSm90ILi2EN4cute5tupleIJNS5_1CILi1EEES8_S8_EEENS6_IJNS7_ILi128EEENS7_ILi80EEENS7_ILi256EEEEEELi256ENS_10bfloat16_tEfNS_4arch4Sm90ELb0ELb0ELb0ELb1ELb0ELb0ELb0ELb1ELb1ELb1ELb1ELb0EEENS1_21CollectiveEpilogueFwdINS6_IJSA_SC_SB_EEES9_SE_SG_Li256ELb1ELb1ELb1ELb0EEENS1_36VarlenDynamicPersistentTileSchedulerILi128ELi80ELi256ELi128ELb1ELb1ELb1ELb0ELb1ELb1EEEEEEEEEvNT_6ParamsE:
        .type           _ZN7cutlass13device_kernelIN5flash11enable_sm90INS1_16FlashAttnFwdSm90INS1_25CollectiveMainloopFwdSm90ILi2EN4cute5tupleIJNS5_1CILi1EEES8_S8_EEENS6_IJNS7_ILi128EEENS7_ILi80EEENS7_ILi256EEEEEELi256ENS_10bfloat16_tEfNS_4arch4Sm90ELb0ELb0ELb0ELb1ELb0ELb0ELb0ELb1ELb1ELb1ELb1ELb0EEENS1_21CollectiveEpilogueFwdINS6_IJSA_SC_SB_EEES9_SE_SG_Li256ELb1ELb1ELb1ELb0EEENS1_36VarlenDynamicPersistentTileSchedulerILi128ELi80ELi256ELi128ELb1ELb1ELb1ELb0ELb1ELb1EEEEEEEEEvNT_6ParamsE,@function
        .size           _ZN7cutlass13device_kernelIN5flash11enable_sm90INS1_16FlashAttnFwdSm90INS1_25CollectiveMainloopFwdSm90ILi2EN4cute5tupleIJNS5_1CILi1EEES8_S8_EEENS6_IJNS7_ILi128EEENS7_ILi80EEENS7_ILi256EEEEEELi256ENS_10bfloat16_tEfNS_4arch4Sm90ELb0ELb0ELb0ELb1ELb0ELb0ELb0ELb1ELb1ELb1ELb1ELb0EEENS1_21CollectiveEpilogueFwdINS6_IJSA_SC_SB_EEES9_SE_SG_Li256ELb1ELb1ELb1ELb0EEENS1_36VarlenDynamicPersistentTileSchedulerILi128ELi80ELi256ELi128ELb1ELb1ELb1ELb0ELb1ELb1EEEEEEEEEvNT_6ParamsE,(.L_x_14840 - _ZN7cutlass13device_kernelIN5flash11enable_sm90INS1_16FlashAttnFwdSm90INS1_25CollectiveMainloopFwdSm90ILi2EN4cute5tupleIJNS5_1CILi1EEES8_S8_EEENS6_IJNS7_ILi128EEENS7_ILi80EEENS7_ILi256EEEEEELi256ENS_10bfloat16_tEfNS_4arch4Sm90ELb0ELb0ELb0ELb1ELb0ELb0ELb0ELb1ELb1ELb1ELb1ELb0EEENS1_21CollectiveEpilogueFwdINS6_IJSA_SC_SB_EEES9_SE_SG_Li256ELb1ELb1ELb1ELb0EEENS1_36VarlenDynamicPersistentTileSchedulerILi128ELi80ELi256ELi128ELb1ELb1ELb1ELb0ELb1ELb1EEEEEEEEEvNT_6ParamsE)
        .other          _ZN7cutlass13device_kernelIN5flash11enable_sm90INS1_16FlashAttnFwdSm90INS1_25CollectiveMainloopFwdSm90ILi2EN4cute5tupleIJNS5_1CILi1EEES8_S8_EEENS6_IJNS7_ILi128EEENS7_ILi80EEENS7_ILi256EEEEEELi256ENS_10bfloat16_tEfNS_4arch4Sm90ELb0ELb0ELb0ELb1ELb0ELb0ELb0ELb1ELb1ELb1ELb1ELb0EEENS1_21CollectiveEpilogueFwdINS6_IJSA_SC_SB_EEES9_SE_SG_Li256ELb1ELb1ELb1ELb0EEENS1_36VarlenDynamicPersistentTileSchedulerILi128ELi80ELi256ELi128ELb1ELb1ELb1ELb0ELb1ELb1EEEEEEEEEvNT_6ParamsE,@"STO_CUDA_ENTRY STV_DEFAULT"
_ZN7cutlass13device_kernelIN5flash11enable_sm90INS1_16FlashAttnFwdSm90INS1_25CollectiveMainloopFwdSm90ILi2EN4cute5tupleIJNS5_1CILi1EEES8_S8_EEENS6_IJNS7_ILi128EEENS7_ILi80EEENS7_ILi256EEEEEELi256ENS_10bfloat16_tEfNS_4arch4Sm90ELb0ELb0ELb0ELb1ELb0ELb0ELb0ELb1ELb1ELb1ELb1ELb0EEENS1_21CollectiveEpilogueFwdINS6_IJSA_SC_SB_EEES9_SE_SG_Li256ELb1ELb1ELb1ELb0EEENS1_36VarlenDynamicPersistentTileSchedulerILi128ELi80ELi256ELi128ELb1ELb1ELb1ELb0ELb1ELb1EEEEEEEEEvNT_6ParamsE:
[----:B------:R-:W0:Y:S02]  /*0000*/  LDC R1, c[0x0][0x28] ;  /* 0x00000a00ff017b82 */ /* 0x000e240000000800 */
[----:B0-----:R-:W-:Y:S01]  /*0010*/  VIADD R1, R1, 0xffffff88 ;  /* 0xffffff8801017836 */ /* 0x001fe20000000000 */
[----:B------:R-:W0:Y:S01]  /*0020*/  S2R R6, SR_TID.X ;  /* 0x0000000000067919 */ /* 0x000e220000002100 */
[----:B------:R-:W-:Y:S01]  /*0030*/  ELECT P0, URZ, PT ;  /* 0x00000000003f782f */ /* 0x000fe20003800000 */
[----:B------:R-:W-:Y:S01]  /*0040*/  BSSY B0, `(.L_x_175) ;  /* 0x000000e000007945 */ /* 0x000fe20003800000 */
[----:B0-----:R-:W-:-:S05]  /*0050*/  SHF.R.U32.HI R0, RZ, 0x5, R6 ;  /* 0x00000005ff007819 */ /* 0x001fca0000011606 */
[----:B------:R-:W0:Y:S02]  /*0060*/  SHFL.IDX PT, R2, R0, RZ, 0x1f ;  /* 0x00001fff00027589 */ /* 0x000e2400000e0000 */
[----:B0-----:R-:W-:Y:S02]  /*0070*/  ISETP.EQ.AND P0, PT, R2, RZ, P0 ;  /* 0x000000ff0200720c */ /* 0x001fe40000702270 */
[----:B------:R-:W-:-:S11]  /*0080*/  SHF.R.U32.HI R2, RZ, 0x7, R6 ;  /* 0x00000007ff027819 */ /* 0x000fd60000011606 */
        /* <DEDUP_REMOVED lines=9> */
.L_x_176:
[----:B------:R-:W-:Y:S05]  /*0120*/  BSYNC B0 ;  /* 0x0000000000007941 */ /* 0x000fea0003800000 */
.L_x_175:
[----:B------:R-:W-:Y:S01]  /*0130*/  VOTEU.ANY UP0, P0 ;  /* 0x00000000003f7886 */ /* 0x000fe20000000100 */
[----:B------:R-:W0:Y:S01]  /*0140*/  SHFL.IDX PT, R2, R2, RZ, 0x1f ;  /* 0x00001fff02027589 */ /* 0x000e2200000e0000 */
[----:B------:R-:W-:Y:S01]  /*0150*/  UMOV UR4, 0x80 ;  /* 0x0000008000047882 */ /* 0x000fe20000000000 */
[----:B------:R-:W-:Y:S01]  /*0160*/  UMOV UR7, 0x100 ;  /* 0x0000010000077882 */ /* 0x000fe20000000000 */
[----:B------:R-:W-:Y:S01]  /*0170*/  VOTEU.ANY UP1, P0 ;  /* 0x00000000003f7886 */ /* 0x000fe20000020100 */
[----:B------:R-:W1:Y:S01]  /*0180*/  @UP0 S2UR UR8, SR_CgaCtaId ;  /* 0x00000000000809c3 */ /* 0x000e620000008800 */
[----:B------:R-:W2:Y:S01]  /*0190*/  SHFL.IDX PT, R3, R0, RZ, 0x1f ;  /* 0x00001fff00037589 */ /* 0x000ea200000e0000 */
[----:B------:R-:W-:Y:S01]  /*01a0*/  @UP0 UMOV UR6, 0x400 ;  /* 0x0000040000060882 */ /* 0x000fe20000000000 */
[----:B------:R-:W-:-:S04]  /*01b0*/  @UP0 UIADD3 UR4, -UR4, 0x100000, URZ ;  /* 0x0010000004040890 */ /* 0x000fc8000fffe13f */
[----:B------:R-:W-:Y:S02]  /*01c0*/  @UP0 USHF.L.U32 UR5, UR4, 0xb, URZ ;  /* 0x0000000b04050899 */ /* 0x000fe4000800063f */
[----:B------:R-:W-:Y:S01]  /*01d0*/  @UP0 USHF.L.U32 UR4, UR4, 0x1, URZ ;  /* 0x0000000104040899 */ /* 0x000fe2000800063f */
[----:B------:R-:W-:Y:S01]  /*01e0*/  VOTEU.ANY UP2, P0 ;  /* 0x00000000003f7886 */ /* 0x000fe20000040100 */
[----:B0-----:R-:W-:Y:S01]  /*01f0*/  R2UR UR9, R2 ;  /* 0x00000000020972ca */ /* 0x001fe200000e0000 */
[----:B-1----:R-:W-:Y:S01]  /*0200*/  @UP0 ULEA UR8, UR8, UR6, 0x18 ;  /* 0x0000000608080291 */ /* 0x002fe2000f8ec03f */
[----:B--2---:R-:W-:Y:S01]  /*0210*/  ISETP.NE.AND P1, PT, R3, RZ, PT ;  /* 0x000000ff0300720c */ /* 0x004fe20003f25270 */
[----:B------:R-:W-:-:S04]  /*0220*/  @UP0 UIADD3 UR6, -UR7, 0x100000, URZ ;  /* 0x0010000007060890 */ /* 0x000fc8000fffe13f */
[----:B------:R-:W-:Y:S02]  /*0230*/  @UP0 USHF.L.U32 UR7, UR6, 0xb, URZ ;  /* 0x0000000b06070899 */ /* 0x000fe4000800063f */
[----:B------:R-:W-:-:S04]  /*0240*/  @UP0 USHF.L.U32 UR6, UR6, 0x1, URZ ;  /* 0x0000000106060899 */ /* 0x000fc8000800063f */
[----:B------:R-:W-:Y:S01]  /*0250*/  UISETP.NE.AND UP0, UPT, UR9, URZ, UPT ;  /* 0x0000003f0900728c */ /* 0x000fe2000bf05270 */
[----:B------:R-:W0:Y:S02]  /*0260*/  FENCE.VIEW.ASYNC.S ;  /* 0x00000000000073c6 */ /* 0x000e240000000000 */
[----:B0-----:R0:W1:Y:S05]  /*0270*/  @UP1 SYNCS.EXCH.64 URZ, [UR8+0x38800], UR4 ;  /* 0x03880004083f15b2 */ /* 0x00106a0008000100 */
[----:B------:R0:W2:Y:S01]  /*0280*/  @UP2 SYNCS.EXCH.64 URZ, [UR8+0x38820], UR6 ;  /* 0x03882006083f25b2 */ /* 0x0000a20008000100 */
[----:B------:R-:W-:Y:S05]  /*0290*/  @P1 BRA `(.L_x_177) ;  /* 0x0000000000481947 */ /* 0x000fea0003800000 */
[----:B0-----:R-:W0:Y:S01]  /*02a0*/  S2UR UR5, SR_CgaCtaId ;  /* 0x00000000000579c3 */ /* 0x001e220000008800 */
[----:B------:R-:W-:Y:S01]  /*02b0*/  UMOV UR4, 0x400 ;  /* 0x0000040000047882 */ /* 0x000fe20000000000 */
[----:B------:R-:W-:Y:S01]  /*02c0*/  UMOV UR6, 0x1 ;  /* 0x0000000100067882 */ /* 0x000fe20000000000 */
[----:B------:R-:W-:Y:S01]  /*02d0*/  UMOV UR7, 0x2 ;  /* 0x0000000200077882 */ /* 0x000fe20000000000 */
[----:B------:R-:W-:Y:S01]  /*02e0*/  ELECT P0, URZ, PT ;  /* 0x00000000003f782f */ /* 0x000fe20003800000 */
[----:B0-----:R-:W-:Y:S02]  /*02f0*/  ULEA UR8, UR5, UR4, 0x18 ;  /* 0x0000000405087291 */ /* 0x001fe4000f8ec03f */
[----:B------:R-:W-:-:S04]  /*0300*/  UIADD3 UR4, -UR6, 0x100000, URZ ;  /* 0x0010000006047890 */ /* 0x000fc8000fffe13f */
[----:B------:R-:W-:Y:S02]  /*0310*/  USHF.L.U32 UR5, UR4, 0xb, URZ ;  /* 0x0000000b04057899 */ /* 0x000fe4000800063f */
[----:B------:R-:W-:Y:S02]  /*0320*/  USHF.L.U32 UR4, UR4, 0x1, URZ ;  /* 0x0000000104047899 */ /* 0x000fe4000800063f */
[----:B------:R-:W-:-:S04]  /*0330*/  UIADD3 UR6, -UR7, 0x100000, URZ ;  /* 0x0010000007067890 */ /* 0x000fc8000fffe13f */
[----:B------:R-:W-:Y:S02]  /*0340*/  USHF.L.U32 UR7, UR6, 0xb, URZ ;  /* 0x0000000b06077899 */ /* 0x000fe4000800063f */
[----:B------:R-:W-:Y:S01]  /*0350*/  USHF.L.U32 UR6, UR6, 0x1, URZ ;  /* 0x0000000106067899 */ /* 0x000fe2000800063f */
[----:B------:R-:W0:Y:S03]  /*0360*/  FENCE.VIEW.ASYNC.S ;  /* 0x00000000000073c6 */ /* 0x000e260000000000 */
[----:B0-----:R3:W4:Y:S08]  /*0370*/  SYNCS.EXCH.64 URZ, [UR8+0x38830], UR4 ;  /* 0x03883004083f75b2 */ /* 0x0017300008000100 */
[----:B------:R3:W0:Y:S01]  /*0380*/  SYNCS.EXCH.64 URZ, [UR8+0x38840], UR6 ;  /* 0x03884006083f75b2 */ /* 0x0006220008000100 */
[----:B------:R3:W0:Y:S01]  /*0390*/  SYNCS.EXCH.64 URZ, [UR8+0x38838], UR4 ;  /* 0x03883804083f75b2 */ /* 0x0006220008000100 */
[----:B------:R3:W0:Y:S02]  /*03a0*/  SYNCS.EXCH.64 URZ, [UR8+0x38848], UR6 ;  /* 0x03884806083f75b2 */ /* 0x0006240008000100 */
[----:B---3--:R-:W-:Y:S01]  /*03b0*/  NOP ;  /* 0x0000000000007918 */ /* 0x008fe20000000000 */
.L_x_177:
[----:B------:R-:W3:Y:S01]  /*03c0*/  SHFL.IDX PT, R2, R0, RZ, 0x1f ;  /* 0x00001fff00027589 */ /* 0x000ee200000e0000 */
[----:B------:R-:W-:Y:S01]  /*03d0*/  NOP ;  /* 0x0000000000007918 */ /* 0x000fe20000000000 */
[----:B---3--:R-:W-:-:S13]  /*03e0*/  ISETP.NE.AND P0, PT, R2, RZ, PT ;  /* 0x000000ff0200720c */ /* 0x008fda0003f05270 */
        /* <DEDUP_REMOVED lines=14> */
[----:B0-----:R3:W0:Y:S08]  /*04d0*/  SYNCS.EXCH.64 URZ, [UR8+0x38850], UR4 ;  /* 0x03885004083f75b2 */ /* 0x0016300008000100 */
[----:B------:R3:W0:Y:S01]  /*04e0*/  SYNCS.EXCH.64 URZ, [UR8+0x38860], UR6 ;  /* 0x03886006083f75b2 */ /* 0x0006220008000100 */
[----:B------:R3:W0:Y:S01]  /*04f0*/  SYNCS.EXCH.64 URZ, [UR8+0x38858], UR4 ;  /* 0x03885804083f75b2 */ /* 0x0006220008000100 */
[----:B------:R3:W0:Y:S02]  /*0500*/  SYNCS.EXCH.64 URZ, [UR8+0x38868], UR6 ;  /* 0x03886806083f75b2 */ /* 0x0006240008000100 */
[----:B---3--:R-:W-:Y:S01]  /*0510*/  NOP ;  /* 0x0000000000007918 */ /* 0x008fe20000000000 */
.L_x_178:
[----:B------:R-:W3:Y:S01]  /*0520*/  SHFL.IDX PT, R2, R0, RZ, 0x1f ;  /* 0x00001fff00027589 */ /* 0x000ee200000e0000 */
[----:B------:R-:W-:Y:S01]  /*0530*/  NOP ;  /* 0x0000000000007918 */ /* 0x000fe20000000000 */
[----:B---3--:R-:W-:-:S13]  /*0540*/  ISETP.NE.AND P0, PT, R2, RZ, PT ;  /* 0x000000ff0200720c */ /* 0x008fda0003f05270 */
[----:B------:R-:W-:Y:S05]  /*0550*/  @P0 BRA `(.L_x_179) ;  /* 0x0000000000380947 */ /* 0x000fea0003800000 */
[----:B0-----:R-:W0:Y:S01]  /*0560*/  S2UR UR5, SR_CgaCtaId ;  /* 0x00000000000579c3 */ /* 0x001e220000008800 */
[----:B------:R-:W-:Y:S01]  /*0570*/  UMOV UR4, 0x400 ;  /* 0x0000040000047882 */ /* 0x000fe20000000000 */
[----:B------:R-:W-:Y:S01]  /*0580*/  UMOV UR7, 0x1 ;  /* 0x0000000100077882 */ /* 0x000fe20000000000 */
[----:B------:R-:W-:Y:S01]  /*0590*/  ELECT P0, URZ, PT ;  /* 0x00000000003f782f */ /* 0x000fe20003800000 */
[----:B0-----:R-:W-:Y:S02]  /*05a0*/  ULEA UR6, UR5, UR4, 0x18 ;  /* 0x0000000405067291 */ /* 0x001fe4000f8ec03f */
[----:B------:R-:W-:-:S04]  /*05b0*/  UIADD3 UR4, -UR7, 0x100000, URZ ;  /* 0x0010000007047890 */ /* 0x000fc8000fffe13f */
[----:B------:R-:W-:Y:S02]  /*05c0*/  USHF.L.U32 UR5, UR4, 0xb, URZ ;  /* 0x0000000b04057899 */ /* 0x000fe4000800063f */
[----:B------:R-:W-:Y:S01]  /*05d0*/  USHF.L.U32 UR4, UR4, 0x1, URZ ;  /* 0x0000000104047899 */ /* 0x000fe2000800063f */
[----:B------:R-:W0:Y:S11]  /*05e0*/  FENCE.VIEW.ASYNC.S ;  /* 0x00000000000073c6 */ /* 0x000e360000000000 */
[----:B0-----:R3:W0:Y:S01]  /*05f0*/  SYNCS.EXCH.64 URZ, [UR6+0x38870], UR4 ;  /* 0x03887004063f75b2 */ /* 0x0016220008000100 */
[----:B------:R3:W0:Y:S01]  /*0600*/  SYNCS.EXCH.64 URZ, [UR6+0x38880], UR4 ;  /* 0x03888004063f75b2 */ /* 0x0006220008000100 */
[----:B------:R3:W0:Y:S01]  /*0610*/  SYNCS.EXCH.64 URZ, [UR6+0x38878], UR4 ;  /* 0x03887804063f75b2 */ /* 0x0006220008000100 */
[----:B------:R3:W0:Y:S02]  /*0620*/  SYNCS.EXCH.64 URZ, [UR6+0x38888], UR4 ;  /* 0x03888804063f75b2 */ /* 0x0006240008000100 */
[----:B---3--:R-:W-:Y:S01]  /*0630*/  NOP ;  /* 0x0000000000007918 */ /* 0x008fe20000000000 */
.L_x_179:
        /* <DEDUP_REMOVED lines=22> */
.L_x_180:
        /* <DEDUP_REMOVED lines=22> */
.L_x_181:
[----:B0-----:R-:W-:Y:S01]  /*0900*/  UMOV UR4, 0x1 ;  /* 0x0000000100047882 */ /* 0x001fe20000000000 */
[----:B------:R-:W-:Y:S01]  /*0910*/  PLOP3.LUT P0, PT, PT, PT, UP0, 0x80, 0x0 ;  /* 0x000000000000781c */ /* 0x000fe20003f0f008 */
[----:B------:R-:W-:Y:S01]  /*0920*/  USEL UR4, UR4, 0x2, !UP0 ;  /* 0x0000000204047887 */ /* 0x000fe2000c000000 */
[----:B------:R-:W-:-:S05]  /*0930*/  NOP ;  /* 0x0000000000007918 */ /* 0x000fca0000000000 */
[----:B------:R-:W-:-:S05]  /*0940*/  IMAD.U32 R2, RZ, RZ, UR4 ;  /* 0x00000004ff027e24 */ /* 0x000fca000f8e00ff */
[----:B------:R0:W-:Y:S01]  /*0950*/  STL [R1+0x70], R2 ;  /* 0x0000700201007387 */ /* 0x0001e20000100800 */
[----:B-12-4-:R-:W-:Y:S06]  /*0960*/  BAR.SYNC.DEFER_BLOCKING 0x0 ;  /* 0x0000000000007b1d */ /* 0x016fec0000010000 */
[----:B------:R-:W-:Y:S05]  /*0970*/  @!P0 BRA `(.L_x_182) ;  /* 0x000000f000448947 */ /* 0x000fea0003800000 */
.L_x_183:
[----:B------:R-:W-:-:S08]  /*0980*/  NOP ;  /* 0x0000000000007918 */ /* 0x000fd00000000000 */
[----:B------:R-:W1:Y:S02]  /*0990*/  USETMAXREG.TRY_ALLOC.CTAPOOL UP0, 0xf0 ;  /* 0x000000f0000079c8 */ /* 0x000e640008000600 */
[----:B-1----:R-:W-:-:S13]  /*09a0*/  PLOP3.LUT P0, PT, PT, PT, UP0, 0x80, 0x0 ;  /* 0x000000000000781c */ /* 0x002fda0003f0f008 */
[----:B------:R-:W-:Y:S05]  /*09b0*/  @!P0 BRA `(.L_x_183) ;  /* 0xfffffffc00f08947 */ /* 0x000fea000383ffff */
[----:B------:R-:W1:Y:S08]  /*09c0*/  S2UR UR5, SR_CgaCtaId ;  /* 0x00000000000579c3 */ /* 0x000e700000008800 */
[----:B------:R-:W-:Y:S06]  /*09d0*/  BAR.ARV 0x8, 0x180 ;  /* 0x0206000000007b1d */ /* 0x000fec0000002000 */
[----:B------:R-:W-:-:S02]  /*09e0*/  UMOV UR4, 0x400 ;  /* 0x0000040000047882 */ /* 0x000fc40000000000 */
[----:B------:R-:W-:Y:S01]  /*09f0*/  BAR.SYNC.DEFER_BLOCKING 0x5, 0x180 ;  /* 0x0146000000007b1d */ /* 0x000fe20000010000 */
[----:B-1----:R-:W-:-:S09]  /*0a00*/  ULEA UR4, UR5, UR4, 0x18 ;  /* 0x0000000405047291 */ /* 0x002fd2000f8ec03f */
[----:B------:R-:W1:Y:S01]  /*0a10*/  LDS.128 R8, [UR4+0x388d0] ;  /* 0x0388d004ff087984 */ /* 0x000e620008000c00 */
[----:B------:R-:W-:Y:S01]  /*0a20*/  ULDC UR4, c[0x0][0xc3c] ;  /* 0x00030f0000047ab9 */ /* 0x000fe20000000800 */
[----:B------:R-:W-:Y:S06]  /*0a30*/  BAR.ARV 0x4, 0x180 ;  /* 0x0106000000007b1d */ /* 0x000fec0000002000 */
[----:B-1----:R-:W-:-:S13]  /*0a40*/  ISETP.GE.AND P0, PT, R11, UR4, PT ;  /* 0x000000040b007c0c */ /* 0x002fda000bf06270 */
[----:B------:R-:W-:Y:S05]  /*0a50*/  @P0 EXIT ;  /* 0x000000000000094d */ /* 0x000fea0003800000 */
[----:B------:R-:W2:Y:S01]  /*0a60*/  LDL R0, [R1+0x70] ;  /* 0x0000700001007983 */ /* 0x000ea20000100800 */
[----:B------:R-:W-:Y:S01]  /*0a70*/  VIADD R6, R6, 0xffffff80 ;  /* 0xffffff8006067836 */ /* 0x000fe20000000000 */
[----:B------:R-:W-:Y:S02]  /*0a80*/  R2UR UR6, R9 ;  /* 0x00000000090672ca */ /* 0x000fe400000e0000 */
[----:B------:R-:W-:Y:S02]  /*0a90*/  CS2R R16, SRZ ;  /* 0x0000000000107805 */ /* 0x000fe4000001ff00 */
[----:B------:R-:W-:Y:S02]  /*0aa0*/  R2UR UR5, R10 ;  /* 0x000000000a0572ca */ /* 0x000fe400000e0000 */
[----:B------:R-:W-:Y:S02]  /*0ab0*/  SHF.R.S32.HI R3, RZ, 0x1f, R6 ;  /* 0x0000001fff037819 */ /* 0x000fe40000011406 */
[----:B------:R-:W-:-:S02]  /*0ac0*/  R2UR UR7, R11 ;  /* 0x000000000b0772ca */ /* 0x000fc400000e0000 */
[CC--:B0-----:R-:W-:Y:S02]  /*0ad0*/  LEA.HI R2, R3.reuse, R6.reuse, RZ, 0x4 ;  /* 0x0000000603027211 */ /* 0x0c1fe400078f20ff */
[----:B------:R-:W-:-:S04]  /*0ae0*/  LEA.HI R4, R3, R6, RZ, 0x2 ;  /* 0x0000000603047211 */ /* 0x000fc800078f10ff */
[----:B------:R-:W-:-:S05]  /*0af0*/  LOP3.LUT R7, R4, 0xfffffffc, RZ, 0xc0, !PT ;  /* 0xfffffffc04077812 */ /* 0x000fca00078ec0ff */
[----:B------:R-:W-:Y:S01]  /*0b00*/  IMAD.IADD R10, R6, 0x1, -R7 ;  /* 0x00000001060a7824 */ /* 0x000fe200078e0a07 */
[----:B------:R-:W-:Y:S02]  /*0b10*/  SHF.R.S32.HI R7, RZ, 0x4, R2 ;  /* 0x00000004ff077819 */ /* 0x000fe40000011402 */
[----:B--2---:R-:W-:Y:S02]  /*0b20*/  R2UR UR4, R0 ;  /* 0x00000000000472ca */ /* 0x004fe400000e0000 */
[CC--:B------:R-:W-:Y:S02]  /*0b30*/  LEA.HI R0, R3.reuse, R6.reuse, RZ, 0x7 ;  /* 0x0000000603007211 */ /* 0x0c0fe400078f38ff */
[----:B------:R-:W-:Y:S02]  /*0b40*/  LEA.HI R3, R3, R6, RZ, 0x5 ;  /* 0x0000000603037211 */ /* 0x000fe400078f28ff */
[----:B------:R-:W-:-:S03]  /*0b50*/  LOP3.LUT R5, R0, 0xffffff80, RZ, 0xc0, !PT ;  /* 0xffffff8000057812 */ /* 0x000fc600078ec0ff */
[----:B------:R-:W-:Y:S02]  /*0b60*/  IMAD.SHL.U32 R3, R3, 0x20, RZ ;  /* 0x0000002003037824 */ /* 0x000fe400078e00ff */
[----:B------:R-:W-:Y:S01]  /*0b70*/  IMAD.IADD R12, R6, 0x1, -R5 ;  /* 0x00000001060c7824 */ /* 0x000fe200078e0a05 */
[----:B------:R-:W-:Y:S01]  /*0b80*/  LOP3.LUT R5, R2, 0x3fffff0, RZ, 0xc0, !PT ;  /* 0x03fffff002057812 */ /* 0x000fe200078ec0ff */
[----:B------:R-:W-:Y:S01]  /*0b90*/  ULOP3.LUT UR4, UR4, 0x1, URZ, 0xfc, !UPT ;  /* 0x0000000104047892 */ /* 0x000fe2000f8efc3f */
[----:B------:R-:W-:Y:S02]  /*0ba0*/  LOP3.LUT R4, R3, 0xfffffc00, RZ, 0xc0, !PT ;  /* 0xfffffc0003047812 */ /* 0x000fe400078ec0ff */
[----:B------:R-:W-:Y:S01]  /*0bb0*/  SHF.R.S32.HI R8, RZ, 0x1f, R12 ;  /* 0x0000001fff087819 */ /* 0x000fe2000001140c */
[----:B------:R-:W-:Y:S01]  /*0bc0*/  IMAD.IADD R5, R6, 0x1, -R5 ;  /* 0x0000000106057824 */ /* 0x000fe200078e0a05 */
[----:B------:R-:W-:Y:S01]  /*0bd0*/  SHF.R.S32.HI R3, RZ, 0x7, R0 ;  /* 0x00000007ff037819 */ /* 0x000fe20000011400 */
[----:B------:R-:W-:Y:S01]  /*0be0*/  STL [R1+0x1c], R12 ;  /* 0x00001c0c01007387 */ /* 0x000fe20000100800 */
[----:B------:R-:W-:Y:S01]  /*0bf0*/  LEA.HI R9, R8, R12, RZ, 0x2 ;  /* 0x0000000c08097211 */ /* 0x000fe200078f10ff */
[----:B------:R-:W-:Y:S01]  /*0c00*/  IMAD R5, R5, 0x40, R4 ;  /* 0x0000004005057824 */ /* 0x000fe200078e0204 */
[----:B------:R-:W-:-:S02]  /*0c10*/  LEA.HI R2, R2, R7, RZ, 0x1 ;  /* 0x0000000702027211 */ /* 0x000fc400078f08ff */
[--C-:B------:R-:W-:Y:S02]  /*0c20*/  SHF.R.S32.HI R6, RZ, 0x2, R9.reuse ;  /* 0x00000002ff067819 */ /* 0x100fe40000011409 */
[----:B------:R-:W-:Y:S02]  /*0c30*/  SHF.R.S32.HI R11, RZ, 0x1f, R9 ;  /* 0x0000001fff0b7819 */ /* 0x000fe40000011409 */
[----:B------:R-:W-:Y:S02]  /*0c40*/  LEA.HI R0, R0, R3, RZ, 0x1 ;  /* 0x0000000300007211 */ /* 0x000fe400078f08ff */
[----:B------:R-:W-:Y:S02]  /*0c50*/  LEA.HI R11, R11, R6, RZ, 0x3 ;  /* 0x000000060b0b7211 */ /* 0x000fe400078f18ff */
[----:B------:R-:W-:Y:S02]  /*0c60*/  LEA.HI R8, R8, R12, RZ, 0x5 ;  /* 0x0000000c08087211 */ /* 0x000fe400078f28ff */
[----:B------:R-:W-:-:S02]  /*0c70*/  LOP3.LUT R11, R11, 0xfffffff8, RZ, 0xc0, !PT ;  /* 0xfffffff80b0b7812 */ /* 0x000fc400078ec0ff */
[----:B------:R-:W-:Y:S02]  /*0c80*/  LOP3.LUT R2, R2, 0x1ffffffe, RZ, 0xc0, !PT ;  /* 0x1ffffffe02027812 */ /* 0x000fe400078ec0ff */
[----:B------:R-:W-:Y:S01]  /*0c90*/  LOP3.LUT R0, R0, 0x3fffffe, RZ, 0xc0, !PT ;  /* 0x03fffffe00007812 */ /* 0x000fe200078ec0ff */
[----:B------:R-:W-:Y:S01]  /*0ca0*/  IMAD.IADD R11, R6, 0x1, -R11 ;  /* 0x00000001060b7824 */ /* 0x000fe200078e0a0b */
[----:B------:R-:W-:Y:S01]  /*0cb0*/  SHF.R.S32.HI R8, RZ, 0x5, R8 ;  /* 0x00000005ff087819 */ /* 0x000fe20000011408 */
[----:B------:R-:W-:Y:S01]  /*0cc0*/  IMAD.IADD R2, R7, 0x1, -R2 ;  /* 0x0000000107027824 */ /* 0x000fe200078e0a02 */
[----:B------:R-:W-:Y:S01]  /*0cd0*/  LEA.HI R4, R10, R10, RZ, 0x1 ;  /* 0x0000000a0a047211 */ /* 0x000fe200078f08ff */
[----:B------:R-:W-:Y:S01]  /*0ce0*/  IMAD.IADD R0, R3, 0x1, -R0 ;  /* 0x0000000103007824 */ /* 0x000fe200078e0a00 */
[----:B------:R-:W-:Y:S01]  /*0cf0*/  LOP3.LUT R9, R9, 0x7ffffffc, RZ, 0xc0, !PT ;  /* 0x7ffffffc09097812 */ /* 0x000fe200078ec0ff */
[----:B------:R-:W-:Y:S01]  /*0d00*/  IMAD R11, R8, 0x10, R11 ;  /* 0x00000010080b7824 */ /* 0x000fe200078e020b */
[----:B------:R-:W-:Y:S01]  /*0d10*/  LOP3.LUT R3, R4, 0x1ffffffe, RZ, 0xc0, !PT ;  /* 0x1ffffffe04037812 */ /* 0x000fe200078ec0ff */
[----:B------:R-:W-:-:S02]  /*0d20*/  IMAD R2, R2, 0x8, R5 ;  /* 0x0000000802027824 */ /* 0x000fc400078e0205 */
[----:B------:R-:W-:Y:S02]  /*0d30*/  IMAD R0, R0, 0x40, R11 ;  /* 0x0000004000007824 */ /* 0x000fe400078e020b */
[----:B------:R-:W-:Y:S01]  /*0d40*/  IMAD.IADD R3, R10, 0x1, -R3 ;  /* 0x000000010a037824 */ /* 0x000fe200078e0a03 */
[----:B------:R0:W-:Y:S01]  /*0d50*/  STL [R1+0x68], R2 ;  /* 0x0000680201007387 */ /* 0x0001e20000100800 */
[----:B------:R-:W-:-:S03]  /*0d60*/  IMAD.IADD R9, R12, 0x1, -R9 ;  /* 0x000000010c097824 */ /* 0x000fc600078e0a09 */
[----:B------:R-:W-:Y:S01]  /*0d70*/  STL [R1+0x18], RZ ;  /* 0x000018ff01007387 */ /* 0x000fe20000100800 */
[----:B------:R-:W-:-:S03]  /*0d80*/  IMAD.SHL.U32 R19, R9, 0x2, RZ ;  /* 0x0000000209137824 */ /* 0x000fc600078e00ff */
[----:B------:R1:W-:Y:S01]  /*0d90*/  STL [R1+0x60], R0 ;  /* 0x0000600001007387 */ /* 0x0003e20000100800 */
[C---:B------:R-:W-:Y:S02]  /*0da0*/  VIADD R5, R19.reuse, 0x8 ;  /* 0x0000000813057836 */ /* 0x040fe40000000000 */
[----:B0-----:R-:W-:Y:S02]  /*0db0*/  IMAD.U32 R2, RZ, RZ, UR4 ;  /* 0x00000004ff027e24 */ /* 0x001fe4000f8e00ff */
[C---:B------:R-:W-:Y:S01]  /*0dc0*/  VIADD R4, R19.reuse, 0x10 ;  /* 0x0000001013047836 */ /* 0x040fe20000000000 */
[----:B------:R-:W-:Y:S01]  /*0dd0*/  SHF.R.S32.HI R5, RZ, 0x1f, R5 ;  /* 0x0000001fff057819 */ /* 0x000fe20000011405 */
[C---:B------:R-:W-:Y:S01]  /*0de0*/  VIADD R237, R19.reuse, 0x20 ;  /* 0x0000002013ed7836 */ /* 0x040fe20000000000 */
[----:B------:R0:W-:Y:S01]  /*0df0*/  STL [R1+0x6c], R2 ;  /* 0x00006c0201007387 */ /* 0x0001e20000100800 */
[----:B------:R-:W-:Y:S01]  /*0e00*/  VIADD R236, R19, 0x28 ;  /* 0x0000002813ec7836 */ /* 0x000fe20000000000 */
[----:B------:R-:W-:Y:S01]  /*0e10*/  SHF.R.S32.HI R4, RZ, 0x1f, R4 ;  /* 0x0000001fff047819 */ /* 0x000fe20000011404 */
[----:B-1----:R-:W-:Y:S01]  /*0e20*/  IMAD R0, R3, 0x8, R0 ;  /* 0x0000000803007824 */ /* 0x002fe200078e0200 */
[----:B------:R-:W-:Y:S01]  /*0e30*/  SHF.R.S32.HI R5, RZ, 0x1f, R237 ;  /* 0x0000001fff057819 */ /* 0x000fe200000114ed */
[C---:B------:R-:W-:Y:S01]  /*0e40*/  VIADD R235, R19.reuse, 0x30 ;  /* 0x0000003013eb7836 */ /* 0x040fe20000000000 */
[----:B------:R-:W-:Y:S01]  /*0e50*/  SHF.R.S32.HI R4, RZ, 0x1f, R236 ;  /* 0x0000001fff047819 */ /* 0x000fe200000114ec */
[C---:B------:R-:W-:Y:S01]  /*0e60*/  VIADD R234, R19.reuse, 0x38 ;  /* 0x0000003813ea7836 */ /* 0x040fe20000000000 */
[----:B------:R1:W-:Y:S01]  /*0e70*/  STL [R1+0x64], R0 ;  /* 0x0000640001007387 */ /* 0x0003e20000100800 */
[----:B------:R-:W-:-:S02]  /*0e80*/  VIADD R233, R19, 0x40 ;  /* 0x0000004013e97836 */ /* 0x000fc40000000000 */
[C---:B0-----:R-:W-:Y:S01]  /*0e90*/  VIADD R2, R19.reuse, 0x18 ;  /* 0x0000001813027836 */ /* 0x041fe20000000000 */
[----:B------:R-:W-:Y:S01]  /*0ea0*/  SHF.R.S32.HI R5, RZ, 0x1f, R234 ;  /* 0x0000001fff057819 */ /* 0x000fe200000114ea */
[C---:B------:R-:W-:Y:S01]  /*0eb0*/  VIADD R232, R19.reuse, 0x48 ;  /* 0x0000004813e87836 */ /* 0x040fe20000000000 */
        /* <DEDUP_REMOVED lines=37> */
[----:B------:R-:W-:Y:S01]  /*1110*/  VIADD R23, R19, 0xe0 ;  /* 0x000000e013177836 */ /* 0x000fe20000000000 */
[----:B------:R-:W-:-:S02]  /*1120*/  SHF.R.S32.HI R5, RZ, 0x1f, R216 ;  /* 0x0000001fff057819 */ /* 0x000fc400000114d8 */
[----:B------:R-:W-:Y:S02]  /*1130*/  SHF.R.S32.HI R4, RZ, 0x1f, R215 ;  /* 0x0000001fff047819 */ /* 0x000fe400000114d7 */
[----:B-1----:R-:W-:-:S07]  /*1140*/  SHF.R.S32.HI R2, RZ, 0x1f, R214 ;  /* 0x0000001fff027819 */ /* 0x002fce00000114d6 */
.L_x_230:
[----:B------:R-:W-:Y:S01]  /*1150*/  ULDC.64 UR8, c[0x0][0xc88] ;  /* 0x0003220000087ab9 */ /* 0x000fe20000000a00 */
[----:B------:R-:W-:Y:S01]  /*1160*/  ULDC.64 UR12, c[0x0][0x208] ;  /* 0x00008200000c7ab9 */ /* 0x000fe20000000a00 */
[----:B------:R-:W-:Y:S01]  /*1170*/  UIMAD.WIDE UR8, UR7, 0x4, UR8 ;  /* 0x00000004070878a5 */ /* 0x000fe2000f8e0208 */
[----:B------:R-:W-:Y:S02]  /*1180*/  ULDC.64 UR10, c[0x0][0xa20] ;  /* 0x00028800000a7ab9 */ /* 0x000fe40000000a00 */
[----:B------:R-:W-:-:S03]  /*1190*/  ULDC UR7, c[0x0][0x2f0] ;  /* 0x0000bc0000077ab9 */ /* 0x000fc60000000800 */
[----:B0-23--:R-:W-:Y:S02]  /*11a0*/  IMAD.U32 R2, RZ, RZ, UR8 ;  /* 0x00000008ff027e24 */ /* 0x00dfe4000f8e00ff */
[----:B-1----:R-:W-:Y:S01]  /*11b0*/  IMAD.U32 R3, RZ, RZ, UR9 ;  /* 0x00000009ff037e24 */ /* 0x002fe2000f8e00ff */
[----:B------:R-:W-:-:S04]  /*11c0*/  ULDC.64 UR8, c[0x0][0xa28] ;  /* 0x00028a0000087ab9 */ /* 0x000fc80000000a00 */
[----:B------:R-:W2:Y:S01]  /*11d0*/  LDG.E R2, desc[UR12][R2.64] ;  /* 0x0000000c02027981 */ /* 0x000ea2000c1e1900 */
[----:B------:R-:W-:Y:S02]  /*11e0*/  UISETP.NE.U32.AND UP0, UPT, UR8, URZ, UPT ;  /* 0x0000003f0800728c */ /* 0x000fe4000bf05070 */
[----:B------:R-:W-:Y:S02]  /*11f0*/  UISETP.NE.U32.AND UP1, UPT, UR10, URZ, UPT ;  /* 0x0000003f0a00728c */ /* 0x000fe4000bf25070 */
[----:B------:R-:W-:Y:S02]  /*1200*/  UISETP.NE.AND.EX UP0, UPT, UR9, URZ, UPT, UP0 ;  /* 0x0000003f0900728c */ /* 0x000fe4000bf05300 */
[----:B------:R-:W-:-:S04]  /*1210*/  UISETP.NE.AND.EX UP1, UPT, UR11, URZ, UPT, UP1 ;  /* 0x0000003f0b00728c */ /* 0x000fc8000bf25310 */
[----:B------:R-:W-:Y:S02]  /*1220*/  PLOP3.LUT P0, PT, PT, PT, UP0, 0x80, 0x0 ;  /* 0x000000000000781c */ /* 0x000fe40003f0f008 */
[----:B------:R-:W-:Y:S02]  /*1230*/  PLOP3.LUT P1, PT, PT, PT, UP1, 0x80, 0x0 ;  /* 0x000000000000781c */ /* 0x000fe40003f2f018 */
[----:B--2---:R-:W-:-:S13]  /*1240*/  R2UR UR4, R2 ;  /* 0x00000000020472ca */ /* 0x004fda00000e0000 */
[----:B------:R-:W-:Y:S02]  /*1250*/  USHF.R.S32.HI UR14, URZ, 0x1f, UR4 ;  /* 0x0000001f3f0e7899 */ /* 0x000fe40008011404 */
[----:B-----5:R-:W-:Y:S01]  /*1260*/  IMAD.U32 R0, RZ, RZ, UR4 ;  /* 0x00000004ff007e24 */ /* 0x020fe2000f8e00ff */
[----:B------:R-:W-:-:S04]  /*1270*/  @UP0 ULEA UR8, UP2, UR4, UR8, 0x2 ;  /* 0x0000000804080291 */ /* 0x000fc8000f84103f */
[----:B------:R-:W-:Y:S02]  /*1280*/  @UP0 ULEA.HI.X UR9, UR4, UR9, UR14, 0x2, UP2 ;  /* 0x0000000904090291 */ /* 0x000fe400090f140e */
[----:B------:R-:W-:Y:S01]  /*1290*/  IMAD.U32 R2, RZ, RZ, UR14 ;  /* 0x0000000eff027e24 */ /* 0x000fe2000f8e00ff */
[----:B------:R-:W-:Y:S01]  /*12a0*/  @UP1 ULEA UR10, UP0, UR4, UR10, 0x2 ;  /* 0x0000000a040a1291 */ /* 0x000fe2000f80103f */
[----:B------:R-:W-:Y:S03]  /*12b0*/  STL [R1+0x10], R0 ;  /* 0x0000100001007387 */ /* 0x000fe60000100800 */
[----:B------:R-:W-:Y:S01]  /*12c0*/  @UP1 ULEA.HI.X UR11, UR4, UR11, UR14, 0x2, UP0 ;  /* 0x0000000b040b1291 */ /* 0x000fe200080f140e */
[----:B------:R0:W-:Y:S01]  /*12d0*/  STL [R1+0x14], R2 ;  /* 0x0000140201007387 */ /* 0x0001e20000100800 */
[----:B------:R-:W-:Y:S01]  /*12e0*/  IMAD.U32 R4, RZ, RZ, UR10 ;  /* 0x0000000aff047e24 */ /* 0x000fe2000f8e00ff */
[----:B------:R-:W-:Y:S01]  /*12f0*/  ULDC UR4, c[0x0][0x424] ;  /* 0x0001090000047ab9 */ /* 0x000fe20000000800 */
[----:B------:R-:W-:-:S02]  /*1300*/  IMAD.U32 R3, RZ, RZ, UR9 ;  /* 0x00000009ff037e24 */ /* 0x000fc4000f8e00ff */
[----:B------:R-:W-:Y:S02]  /*1310*/  IMAD.U32 R5, RZ, RZ, UR11 ;  /* 0x0000000bff057e24 */ /* 0x000fe4000f8e00ff */
[----:B0-----:R-:W-:-:S03]  /*1320*/  IMAD.U32 R2, RZ, RZ, UR8 ;  /* 0x00000008ff027e24 */ /* 0x001fc6000f8e00ff */
[----:B------:R-:W2:Y:S01]  /*1330*/  @P1 LDG.E R4, desc[UR12][R4.64] ;  /* 0x0000000c04041981 */ /* 0x000ea2000c1e1900 */
[----:B------:R-:W-:-:S03]  /*1340*/  ULDC.64 UR8, c[0x0][0x418] ;  /* 0x0001060000087ab9 */ /* 0x000fc60000000a00 */
[----:B------:R0:W3:Y:S01]  /*1350*/  @P0 LDG.E R2, desc[UR12][R2.64] ;  /* 0x0000000c02020981 */ /* 0x0000e2000c1e1900 */
[----:B------:R-:W-:Y:S01]  /*1360*/  UISETP.NE.U32.AND UP0, UPT, UR8, URZ, UPT ;  /* 0x0000003f0800728c */ /* 0x000fe2000bf05070 */
[----:B0-----:R-:W-:-:S03]  /*1370*/  IMAD.U32 R3, RZ, RZ, UR6 ;  /* 0x00000006ff037e24 */ /* 0x001fc6000f8e00ff */
[----:B------:R-:W-:Y:S02]  /*1380*/  UISETP.NE.AND.EX UP0, UPT, UR9, URZ, UPT, UP0 ;  /* 0x0000003f0900728c */ /* 0x000fe4000bf05300 */
[----:B------:R0:W-:Y:S02]  /*1390*/  STL [R1+0xc], R3 ;  /* 0x00000c0301007387 */ /* 0x0001e40000100800 */
[----:B------:R-:W-:Y:S02]  /*13a0*/  USEL UR4, UR4, 0x1, UP0 ;  /* 0x0000000104047887 */ /* 0x000fe40008000000 */
[----:B------:R-:W-:Y:S02]  /*13b0*/  ULOP3.LUT UR6, UR5, 0xffff, URZ, 0xc0, !UPT ;  /* 0x0000ffff05067892 */ /* 0x000fe4000f8ec03f */
[----:B------:R-:W-:Y:S01]  /*13c0*/  UIMAD UR4, UR4, UR7, URZ ;  /* 0x00000007040472a4 */ /* 0x000fe2000f8e023f */
[----:B------:R-:W-:Y:S01]  /*13d0*/  UMOV UR54, URZ ;  /* 0x0000003f00367c82 */ /* 0x000fe20008000000 */
[----:B------:R-:W-:-:S02]  /*13e0*/  ULOP3.LUT UR7, UR5, 0xff000000, URZ, 0xc0, !UPT ;  /* 0xff00000005077892 */ /* 0x000fc4000f8ec03f */
[----:B------:R-:W-:Y:S01]  /*13f0*/  IMAD.U32 R213, RZ, RZ, UR6 ;  /* 0x00000006ffd57e24 */ /* 0x000fe2000f8e00ff */
[----:B------:R-:W-:Y:S02]  /*1400*/  ULOP3.LUT UR6, UR5, 0xff0000, URZ, 0xc0, !UPT ;  /* 0x00ff000005067892 */ /* 0x000fe4000f8ec03f */
[----:B--2---:R-:W-:Y:S02]  /*1410*/  @P1 R2UR UR4, R4 ;  /* 0x00000000040412ca */ /* 0x004fe400000e0000 */
[----:B---3--:R-:W-:Y:S01]  /*1420*/  @P0 R2UR UR54, R2 ;  /* 0x00000000023602ca */ /* 0x008fe200000e0000 */
[----:B0---4-:R-:W-:-:S14]  /*1430*/  @P1 BRA `(.L_x_184) ;  /* 0x00000000003c1947 */ /* 0x011fdc0003800000 */
[----:B------:R-:W-:Y:S02]  /*1440*/  ULDC.64 UR8, c[0x0][0xa08] ;  /* 0x0002820000087ab9 */ /* 0x000fe40000000a00 */
[----:B------:R-:W-:-:S04]  /*1450*/  ISETP.NE.U32.AND P0, PT, RZ, UR8, PT ;  /* 0x00000008ff007c0c */ /* 0x000fc8000bf05070 */
[----:B------:R-:W-:-:S13]  /*1460*/  ISETP.NE.AND.EX P0, PT, RZ, UR9, PT, P0 ;  /* 0x00000009ff007c0c */ /* 0x000fda000bf05300 */
[----:B------:R-:W-:Y:S05]  /*1470*/  @!P0 BRA `(.L_x_184) ;  /* 0x00000000002c8947 */ /* 0x000fea0003800000 */
[----:B------:R-:W-:Y:S01]  /*1480*/  R2UR UR10, R0 ;  /* 0x00000000000a72ca */ /* 0x000fe200000e0000 */
[----:B------:R-:W-:Y:S01]  /*1490*/  ULDC.64 UR4, c[0x0][0xa08] ;  /* 0x0002820000047ab9 */ /* 0x000fe20000000a00 */
[----:B------:R-:W-:-:S11]  /*14a0*/  ULDC.64 UR8, c[0x0][0x208] ;  /* 0x0000820000087ab9 */ /* 0x000fd60000000a00 */
[----:B------:R-:W-:-:S06]  /*14b0*/  UIMAD.WIDE UR4, UR10, 0x4, UR4 ;  /* 0x000000040a0478a5 */ /* 0x000fcc000f8e0204 */
[----:B------:R-:W-:Y:S02]  /*14c0*/  IMAD.U32 R2, RZ, RZ, UR4 ;  /* 0x00000004ff027e24 */ /* 0x000fe4000f8e00ff */
[----:B------:R-:W-:-:S05]  /*14d0*/  IMAD.U32 R3, RZ, RZ, UR5 ;  /* 0x00000005ff037e24 */ /* 0x000fca000f8e00ff */
[----:B------:R-:W2:Y:S04]  /*14e0*/  LDG.E R4, desc[UR8][R2.64] ;  /* 0x0000000802047981 */ /* 0x000ea8000c1e1900 */
[----:B------:R-:W3:Y:S01]  /*14f0*/  LDG.E R0, desc[UR8][R2.64+0x4] ;  /* 0x0000040802007981 */ /* 0x000ee2000c1e1900 */
[----:B--2---:R-:W-:Y:S02]  /*1500*/  R2UR UR4, R4 ;  /* 0x00000000040472ca */ /* 0x004fe400000e0000 */
[----:B---3--:R-:W-:-:S13]  /*1510*/  R2UR UR5, R0 ;  /* 0x00000000000572ca */ /* 0x008fda00000e0000 */
[----:B------:R-:W-:-:S12]  /*1520*/  UIADD3 UR4, -UR4, UR5, URZ ;  /* 0x0000000504047290 */ /* 0x000fd8000fffe13f */
.L_x_184:
[----:B------:R-:W-:Y:S02]  /*1530*/  UIADD3 UR54, -UR54, UR4, URZ ;  /* 0x0000000436367290 */ /* 0x000fe4000fffe13f */
[----:B------:R-:W-:Y:S02]  /*1540*/  USHF.R.U32.HI UR7, URZ, 0x8, UR7 ;  /* 0x000000083f077899 */ /* 0x000fe40008011607 */
[----:B------:R-:W-:Y:S02]  /*1550*/  UISETP.GE.AND UP0, UPT, UR54, 0x1, UPT ;  /* 0x000000013600788c */ /* 0x000fe4000bf06270 */
[----:B------:R-:W-:Y:S02]  /*1560*/  UIADD3 UR4, UR54, 0x4f, URZ ;  /* 0x0000004f36047890 */ /* 0x000fe4000fffe03f */
[----:B------:R-:W-:Y:S02]  /*1570*/  ULEA.HI UR7, UR6, UR7, URZ, 0x10 ;  /* 0x0000000706077291 */ /* 0x000fe4000f8f803f */
[----:B------:R-:W-:Y:S01]  /*1580*/  PLOP3.LUT P0, PT, PT, PT, UP0, 0x80, 0x0 ;  /* 0x000000000000781c */ /* 0x000fe20003f0f008 */
[----:B------:R-:W-:-:S02]  /*1590*/  UIMAD.WIDE UR4, UR4, 0x66666667, URZ ;  /* 0x66666667040478a5 */ /* 0x000fc4000f8e023f */
[----:B------:R-:W-:Y:S02]  /*15a0*/  ULOP3.LUT UR8, UR7, 0xff, URZ, 0xc0, !UPT ;  /* 0x000000ff07087892 */ /* 0x000fe4000f8ec03f */
[----:B------:R-:W-:Y:S02]  /*15b0*/  USHF.R.U32.HI UR7, URZ, 0x10, UR7 ;  /* 0x000000103f077899 */ /* 0x000fe40008011607 */
[----:B------:R-:W-:Y:S02]  /*15c0*/  USHF.R.U32.HI UR6, URZ, 0x1f, UR5 ;  /* 0x0000001f3f067899 */ /* 0x000fe40008011605 */
[----:B------:R-:W-:Y:S01]  /*15d0*/  IMAD.U32 R212, RZ, RZ, UR8 ;  /* 0x00000008ffd47e24 */ /* 0x000fe2000f8e00ff */
[----:B------:R-:W-:Y:S01]  /*15e0*/  UMOV UR4, URZ ;  /* 0x0000003f00047c82 */ /* 0x000fe20008000000 */
[----:B------:R-:W-:Y:S01]  /*15f0*/  ULEA.HI.SX32 UR9, UR5, UR6, 0x1b ;  /* 0x0000000605097291 */ /* 0x000fe2000f8fda3f */
[----:B------:R-:W-:Y:S01]  /*1600*/  IMAD.U32 R22, RZ, RZ, UR7 ;  /* 0x00000007ff167e24 */ /* 0x000fe2000f8e00ff */
[----:B------:R-:W-:Y:S10]  /*1610*/  @!P0 BRA `(.L_x_185) ;  /* 0x0000000000948947 */ /* 0x000ff40003800000 */
[----:B------:R-:W-:Y:S01]  /*1620*/  R2UR UR5, R22 ;  /* 0x00000000160572ca */ /* 0x000fe200000e0000 */
[----:B------:R-:W-:-:S12]  /*1630*/  ULDC UR4, c[0x0][0x9f0] ;  /* 0x00027c0000047ab9 */ /* 0x000fd80000000800 */
[----:B------:R-:W-:-:S04]  /*1640*/  UISETP.NE.AND UP0, UPT, UR5, URZ, UPT ;  /* 0x0000003f0500728c */ /* 0x000fc8000bf05270 */
[----:B------:R-:W-:-:S03]  /*1650*/  USEL UR10, UR5, UR4, UP0 ;  /* 0x00000004050a7287 */ /* 0x000fc60008000000 */
[----:B------:R-:W-:Y:S01]  /*1660*/  UMOV UR4, URZ ;  /* 0x0000003f00047c82 */ /* 0x000fe20008000000 */
[----:B------:R-:W-:Y:S02]  /*1670*/  UIADD3 UR6, UR9, -0x1, UR10 ;  /* 0xffffffff09067890 */ /* 0x000fe4000fffe00a */
[----:B------:R-:W-:-:S04]  /*1680*/  IMAD.U32 R3, RZ, RZ, UR10 ;  /* 0x0000000aff037e24 */ /* 0x000fc8000f8e00ff */
[----:B------:R-:W-:Y:S01]  /*1690*/  IMAD.U32 R4, RZ, RZ, UR6 ;  /* 0x00000006ff047e24 */ /* 0x000fe2000f8e00ff */
[-C--:B------:R-:W-:Y:S01]  /*16a0*/  IABS R0, R3.reuse ;  /* 0x0000000300007213 */ /* 0x080fe20000000000 */
[----:B------:R-:W-:Y:S01]  /*16b0*/  ULOP3.LUT UR6, UR6, UR10, URZ, 0x3c, !UPT ;  /* 0x0000000a06067292 */ /* 0x000fe2000f8e3c3f */
[----:B------:R-:W-:Y:S02]  /*16c0*/  IABS R5, R3 ;  /* 0x0000000300057213 */ /* 0x000fe40000000000 */
[----:B------:R-:W-:Y:S02]  /*16d0*/  R2UR UR11, R0 ;  /* 0x00000000000b72ca */ /* 0x000fe400000e0000 */
[----:B------:R-:W-:-:S05]  /*16e0*/  IABS R4, R4 ;  /* 0x0000000400047213 */ /* 0x000fca0000000000 */
[----:B------:R-:W-:-:S05]  /*16f0*/  IMAD.MOV.U32 R3, RZ, RZ, R4 ;  /* 0x000000ffff037224 */ /* 0x000fca00078e0004 */
[----:B------:R-:W-:Y:S01]  /*1700*/  R2UR UR8, R3 ;  /* 0x00000000030872ca */ /* 0x000fe200000e0000 */
[----:B------:R-:W0:Y:S08]  /*1710*/  I2F.RP R0, UR11 ;  /* 0x0000000b00007d06 */ /* 0x000e300008209400 */
[----:B0-----:R-:W0:Y:S02]  /*1720*/  MUFU.RCP R0, R0 ;  /* 0x0000000000007308 */ /* 0x001e240000001000 */
[----:B0-----:R-:W-:-:S02]  /*1730*/  VIADD R2, R0, 0xffffffe ;  /* 0x0ffffffe00027836 */ /* 0x001fc40000000000 */
[----:B------:R-:W-:-:S04]  /*1740*/  IMAD.MOV R0, RZ, RZ, -R5 ;  /* 0x000000ffff007224 */ /* 0x000fc800078e0a05 */
[----:B------:R-:W0:Y:S02]  /*1750*/  F2I.FTZ.U32.TRUNC.NTZ R2, R2 ;  /* 0x0000000200027305 */ /* 0x000e24000021f000 */
[----:B0-----:R-:W-:-:S13]  /*1760*/  R2UR UR5, R2 ;  /* 0x00000000020572ca */ /* 0x001fda00000e0000 */
[----:B------:R-:W-:-:S04]  /*1770*/  UIADD3 UR7, URZ, -UR5, URZ ;  /* 0x800000053f077290 */ /* 0x000fc8000fffe03f */
[----:B------:R-:W-:-:S04]  /*1780*/  UIMAD UR7, UR7, UR11, URZ ;  /* 0x0000000b070772a4 */ /* 0x000fc8000f8e023f */
[----:B------:R-:W-:-:S03]  /*1790*/  UIMAD.WIDE.U32 UR4, UR5, UR7, UR4 ;  /* 0x00000007050472a5 */ /* 0x000fc6000f8e0004 */
[----:B------:R-:W-:Y:S01]  /*17a0*/  R2UR UR7, R0 ;  /* 0x00000000000772ca */ /* 0x000fe200000e0000 */
[----:B------:R-:W-:-:S12]  /*17b0*/  UIMAD.WIDE.U32 UR4, UR5, UR8, URZ ;  /* 0x00000008050472a5 */ /* 0x000fd8000f8e003f */
[----:B------:R-:W-:-:S04]  /*17c0*/  UIMAD UR4, UR5, UR7, UR8 ;  /* 0x00000007050472a4 */ /* 0x000fc8000f8e0208 */
[----:B------:R-:W-:-:S11]  /*17d0*/  UISETP.GT.U32.AND UP1, UPT, UR11, UR4, UPT ;  /* 0x000000040b00728c */ /* 0x000fd6000bf24070 */
[----:B------:R-:W-:Y:S02]  /*17e0*/  @!UP1 UIADD3 UR4, UR4, -UR11, URZ ;  /* 0x8000000b04049290 */ /* 0x000fe4000fffe03f */
[----:B------:R-:W-:Y:S02]  /*17f0*/  @!UP1 UIADD3 UR5, UR5, 0x1, URZ ;  /* 0x0000000105059890 */ /* 0x000fe4000fffe03f */
[----:B------:R-:W-:Y:S02]  /*1800*/  UISETP.GE.U32.AND UP0, UPT, UR4, UR11, UPT ;  /* 0x0000000b0400728c */ /* 0x000fe4000bf06070 */
[----:B------:R-:W-:-:S09]  /*1810*/  UISETP.GE.AND UP1, UPT, UR6, URZ, UPT ;  /* 0x0000003f0600728c */ /* 0x000fd2000bf26270 */
[----:B------:R-:W-:Y:S02]  /*1820*/  @UP0 UIADD3 UR5, UR5, 0x1, URZ ;  /* 0x0000000105050890 */ /* 0x000fe4000fffe03f */
[----:B------:R-:W-:-:S05]  /*1830*/  UISETP.NE.AND UP0, UPT, UR10, URZ, UPT ;  /* 0x0000003f0a00728c */ /* 0x000fca000bf05270 */
[----:B------:R-:W-:Y:S02]  /*1840*/  UMOV UR4, UR5 ;  /* 0x0000000500047c82 */ /* 0x000fe40008000000 */
[----:B------:R-:W-:-:S04]  /*1850*/  @!UP1 UIADD3 UR4, -UR4, URZ, URZ ;  /* 0x0000003f04049290 */ /* 0x000fc8000fffe13f */
[----:B------:R-:W-:-:S12]  /*1860*/  @!UP0 ULOP3.LUT UR4, URZ, UR10, URZ, 0x33, !UPT ;  /* 0x0000000a3f048292 */ /* 0x000fd8000f8e333f */
.L_x_185:
[----:B------:R-:W-:Y:S01]  /*1870*/  R2UR UR5, R212 ;  /* 0x00000000d40572ca */ /* 0x000fe200000e0000 */
[----:B------:R-:W-:Y:S01]  /*1880*/  IMAD.U32 R0, RZ, RZ, UR9 ;  /* 0x00000009ff007e24 */ /* 0x000fe2000f8e00ff */
[----:B------:R-:W-:Y:S01]  /*1890*/  PLOP3.LUT P0, PT, PT, PT, PT, 0x80, 0x0 ;  /* 0x000000000000781c */ /* 0x000fe20003f0f070 */
[----:B------:R-:W-:Y:S01]  /*18a0*/  IMAD.U32 R3, RZ, RZ, UR4 ;  /* 0x00000004ff037e24 */ /* 0x000fe2000f8e00ff */
[----:B------:R-:W-:Y:S01]  /*18b0*/  CS2R R150, SRZ ;  /* 0x0000000000967805 */ /* 0x000fe2000001ff00 */
[----:B------:R-:W-:Y:S01]  /*18c0*/  IMAD.MOV.U32 R2, RZ, RZ, RZ ;  /* 0x000000ffff027224 */ /* 0x000fe200078e00ff */
[----:B------:R-:W-:Y:S02]  /*18d0*/  CS2R R148, SRZ ;  /* 0x0000000000947805 */ /* 0x000fe4000001ff00 */
[----:B------:R-:W-:Y:S02]  /*18e0*/  CS2R R146, SRZ ;  /* 0x0000000000927805 */ /* 0x000fe4000001ff00 */
[----:B------:R-:W-:-:S02]  /*18f0*/  CS2R R144, SRZ ;  /* 0x0000000000907805 */ /* 0x000fc4000001ff00 */
[----:B------:R-:W-:Y:S02]  /*1900*/  CS2R R142, SRZ ;  /* 0x00000000008e7805 */ /* 0x000fe4000001ff00 */
[----:B------:R-:W-:Y:S02]  /*1910*/  CS2R R140, SRZ ;  /* 0x00000000008c7805 */ /* 0x000fe4000001ff00 */
[----:B------:R-:W-:Y:S02]  /*1920*/  CS2R R138, SRZ ;  /* 0x00000000008a7805 */ /* 0x000fe4000001ff00 */
[----:B------:R-:W-:Y:S01]  /*1930*/  CS2R R136, SRZ ;  /* 0x0000000000887805 */ /* 0x000fe2000001ff00 */
[----:B------:R-:W-:Y:S01]  /*1940*/  UIMAD UR5, UR5, UR4, URZ ;  /* 0x00000004050572a4 */ /* 0x000fe2000f8e023f */
[----:B------:R-:W-:Y:S02]  /*1950*/  CS2R R134, SRZ ;  /* 0x0000000000867805 */ /* 0x000fe4000001ff00 */
[----:B------:R-:W-:-:S02]  /*1960*/  CS2R R132, SRZ ;  /* 0x0000000000847805 */ /* 0x000fc4000001ff00 */
[----:B------:R-:W-:Y:S02]  /*1970*/  CS2R R130, SRZ ;  /* 0x0000000000827805 */ /* 0x000fe4000001ff00 */
[----:B------:R-:W-:Y:S02]  /*1980*/  CS2R R128, SRZ ;  /* 0x0000000000807805 */ /* 0x000fe4000001ff00 */
[----:B------:R-:W-:Y:S02]  /*1990*/  CS2R R126, SRZ ;  /* 0x00000000007e7805 */ /* 0x000fe4000001ff00 */
[----:B------:R-:W-:Y:S01]  /*19a0*/  VIADDMNMX R3, R3, UR5, R0, PT ;  /* 0x0000000503037c46 */ /* 0x000fe2000b800100 */
[----:B------:R-:W-:Y:S01]  /*19b0*/  IMAD.U32 R18, RZ, RZ, UR5 ;  /* 0x00000005ff127e24 */ /* 0x000fe2000f8e00ff */
[----:B------:R-:W-:Y:S01]  /*19c0*/  CS2R R124, SRZ ;  /* 0x00000000007c7805 */ /* 0x000fe2000001ff00 */
[----:B------:R-:W-:Y:S01]  /*19d0*/  IMAD.MOV.U32 R0, RZ, RZ, RZ ;  /* 0x000000ffff007224 */ /* 0x000fe200078e00ff */
[----:B------:R-:W-:-:S02]  /*19e0*/  R2UR UR60, R3 ;  /* 0x00000000033c72ca */ /* 0x000fc400000e0000 */
        /* <DEDUP_REMOVED lines=11> */
[----:B------:R-:W-:Y:S01]  /*1aa0*/  CS2R R100, SRZ ;  /* 0x0000000000647805 */ /* 0x000fe2000001ff00 */
[----:B------:R-:W-:Y:S01]  /*1ab0*/  UISETP.GT.AND UP0, UPT, UR60, UR5, UPT ;  /* 0x000000053c00728c */ /* 0x000fe2000bf04270 */
[----:B------:R-:W-:-:S02]  /*1ac0*/  CS2R R98, SRZ ;  /* 0x0000000000627805 */ /* 0x000fc4000001ff00 */
[----:B------:R-:W-:Y:S02]  /*1ad0*/  CS2R R96, SRZ ;  /* 0x0000000000607805 */ /* 0x000fe4000001ff00 */
[----:B------:R-:W-:Y:S02]  /*1ae0*/  CS2R R94, SRZ ;  /* 0x00000000005e7805 */ /* 0x000fe4000001ff00 */
[----:B------:R-:W-:Y:S02]  /*1af0*/  CS2R R92, SRZ ;  /* 0x00000000005c7805 */ /* 0x000fe4000001ff00 */
[----:B------:R-:W-:Y:S02]  /*1b00*/  CS2R R90, SRZ ;  /* 0x00000000005a7805 */ /* 0x000fe4000001ff00 */
[----:B------:R-:W-:Y:S02]  /*1b10*/  PLOP3.LUT P1, PT, PT, PT, UP0, 0x80, 0x0 ;  /* 0x000000000000781c */ /* 0x000fe40003f2f008 */
        /* <DEDUP_REMOVED lines=34> */
[----:B------:R-:W0:Y:S01]  /*1d40*/  S2R R0, SR_TID.X ;  /* 0x0000000000007919 */ /* 0x000e220000002100 */
[----:B------:R-:W1:Y:S01]  /*1d50*/  S2UR UR7, SR_CgaCtaId ;  /* 0x00000000000779c3 */ /* 0x000e620000008800 */
[----:B------:R-:W-:Y:S02]  /*1d60*/  UMOV UR6, 0x400 ;  /* 0x0000040000067882 */ /* 0x000fe40000000000 */
[----:B-1----:R-:W-:-:S04]  /*1d70*/  ULEA UR6, UR7, UR6, 0x18 ;  /* 0x0000000607067291 */ /* 0x002fc8000f8ec03f */
[----:B------:R-:W-:Y:S01]  /*1d80*/  UIADD3 UR6, UR6, 0x14400, URZ ;  /* 0x0001440006067890 */ /* 0x000fe2000fffe03f */
[----:B0-----:R-:W-:-:S03]  /*1d90*/  VIADD R0, R0, 0xffffff80 ;  /* 0xffffff8000007836 */ /* 0x001fc60000000000 */
[----:B------:R-:W-:Y:S02]  /*1da0*/  ULOP3.LUT UP0, URZ, UR6, 0x9f, URZ, 0xc0, !UPT ;  /* 0x0000009f063f7892 */ /* 0x000fe4000f80c03f */
[----:B------:R-:W-:-:S04]  /*1db0*/  SHF.R.S32.HI R3, RZ, 0x1f, R0 ;  /* 0x0000001fff037819 */ /* 0x000fc80000011400 */
[----:B------:R-:W-:Y:S02]  /*1dc0*/  PLOP3.LUT P0, PT, PT, PT, UP0, 0x80, 0x0 ;  /* 0x000000000000781c */ /* 0x000fe40003f0f008 */
[----:B------:R-:W-:-:S04]  /*1dd0*/  LEA.HI R3, R3, R0, RZ, 0x7 ;  /* 0x0000000003037211 */ /* 0x000fc800078f38ff */
[----:B------:R-:W-:-:S06]  /*1de0*/  SHF.R.S32.HI R3, RZ, 0x7, R3 ;  /* 0x00000007ff037819 */ /* 0x000fcc0000011403 */
[----:B------:R-:W0:Y:S02]  /*1df0*/  SHFL.IDX PT, R3, R3, RZ, 0x1f ;  /* 0x00001fff03037589 */ /* 0x000e2400000e0000 */
[----:B0-----:R-:W-:-:S13]  /*1e00*/  R2UR UR4, R3 ;  /* 0x00000000030472ca */ /* 0x001fda00000e0000 */
        /* <DEDUP_REMOVED lines=10> */
[----:B------:R-:W-:Y:S01]  /*1eb0*/  IMAD.U32 R4, RZ, RZ, UR4 ;  /* 0x00000004ff047e24 */ /* 0x000fe2000f8e00ff */
[----:B------:R0:W1:Y:S01]  /*1ec0*/  LDC.64 R2, c[0x4][R0] ;  /* 0x0100000000027b82 */ /* 0x0000620000000a00 */
[----:B------:R-:W-:Y:S01]  /*1ed0*/  IMAD.U32 R5, RZ, RZ, UR5 ;  /* 0x00000005ff057e24 */ /* 0x000fe2000f8e00ff */
[----:B------:R-:W-:Y:S01]  /*1ee0*/  ULDC.64 UR4, c[0x4][0x1c0] ;  /* 0x0100700000047ab9 */ /* 0x000fe20000000a00 */
        /* <DEDUP_REMOVED lines=9> */
.L_x_187:
[----:B------:R-:W2:Y:S04]  /*1f80*/  LDL R2, [R1+0x18] ;  /* 0x0000180001027983 */ /* 0x000ea80000100800 */
[----:B------:R-:W3:Y:S01]  /*1f90*/  LDL R20, [R1+0x6c] ;  /* 0x00006c0001147983 */ /* 0x000ee20000100800 */
[----:B------:R-:W0:Y:S01]  /*1fa0*/  S2UR UR5, SR_CgaCtaId ;  /* 0x00000000000579c3 */ /* 0x000e220000008800 */
[----:B------:R-:W-:Y:S02]  /*1fb0*/  UMOV UR4, 0x400 ;  /* 0x0000040000047882 */ /* 0x000fe40000000000 */
[----:B0-----:R-:W-:-:S06]  /*1fc0*/  ULEA UR4, UR5, UR4, 0x18 ;  /* 0x0000000405047291 */ /* 0x001fcc000f8ec03f */
[----:B------:R-:W-:Y:S01]  /*1fd0*/  IMAD.U32 R5, RZ, RZ, UR4 ;  /* 0x00000004ff057e24 */ /* 0x000fe2000f8e00ff */
[----:B------:R-:W-:Y:S01]  /*1fe0*/  BSSY B0, `(.L_x_188) ;  /* 0x000000a000007945 */ /* 0x000fe20003800000 */
[----:B--2---:R-:W-:-:S04]  /*1ff0*/  LEA.HI R0, R2, R2, RZ, 0x1 ;  /* 0x0000000202007211 */ /* 0x004fc800078f08ff */
[----:B------:R-:W-:-:S05]  /*2000*/  LOP3.LUT R0, R0, 0xfffffffe, RZ, 0xc0, !PT ;  /* 0xfffffffe00007812 */ /* 0x000fca00078ec0ff */
[----:B------:R-:W-:-:S05]  /*2010*/  IMAD.IADD R0, R2, 0x1, -R0 ;  /* 0x0000000102007824 */ /* 0x000fca00078e0a00 */
[----:B------:R-:W-:-:S04]  /*2020*/  SHF.L.U32 R0, R0, 0x1f, RZ ;  /* 0x0000001f00007819 */ /* 0x000fc800000006ff */
[----:B------:R-:W0:Y:S01]  /*2030*/  SYNCS.PHASECHK.TRANS64.TRYWAIT P1, [R5+URZ+0x38800], R0 ;  /* 0x03880000050075a7 */ /* 0x000e22000802017f */
[----:B---3--:R-:W-:-:S13]  /*2040*/  R2UR UR6, R20 ;  /* 0x00000000140672ca */ /* 0x008fda00000e0000 */
[----:B------:R-:W-:-:S05]  /*2050*/  IMAD.U32 R2, RZ, RZ, UR6 ;  /* 0x00000006ff027e24 */ /* 0x000fca000f8e00ff */
[----:B------:R-:W-:Y:S01]  /*2060*/  ISETP.NE.AND P0, PT, R2, 0x3, PT ;  /* 0x000000030200780c */ /* 0x000fe20003f05270 */
[----:B0-----:R-:W-:-:S12]  /*2070*/  @!P1 BRA `(.L_x_189) ;  /* 0x0000014c009c9947 */ /* 0x001fd80003800000 */
.L_x_364:
[----:B------:R-:W-:Y:S05]  /*2080*/  BSYNC B0 ;  /* 0x0000000000007941 */ /* 0x000fea0003800000 */
.L_x_188:
[----:B------:R-:W-:Y:S05]  /*2090*/  @!P0 BRA `(.L_x_190) ;  /* 0x0000000000048947 */ /* 0x000fea0003800000 */
[----:B------:R-:W-:Y:S01]  /*20a0*/  BPT.TRAP 0x1 ;  /* 0x000000040000795c */ /* 0x000fe20000300000 */
.L_x_190:
[----:B0-----:R-:W-:Y:S01]  /*20b0*/  IMAD R0, R16, 0x8, R5 ;  /* 0x0000000810007824 */ /* 0x001fe200078e0205 */
[----:B------:R-:W-:-:S04]  /*20c0*/  SHF.L.U32 R3, R17, 0x1f, RZ ;  /* 0x0000001f11037819 */ /* 0x000fc800000006ff */
[----:B------:R0:W1:Y:S01]  /*20d0*/  SYNCS.PHASECHK.TRANS64.TRYWAIT P2, [R0+URZ+0x38830], R3 ;  /* 0x03883003000075a7 */ /* 0x000062000804017f */
[----:B------:R-:W-:Y:S05]  /*20e0*/  @!P0 BRA `(.L_x_191) ;  /* 0x0000000000048947 */ /* 0x000fea0003800000 */
[----:B------:R-:W-:Y:S01]  /*20f0*/  BPT.TRAP 0x1 ;  /* 0x000000040000795c */ /* 0x000fe20000300000 */
.L_x_191:
[----:B------:R-:W2:Y:S01]  /*2100*/  S2R R2, SR_TID.X ;  /* 0x0000000000027919 */ /* 0x000ea20000002100 */
[----:B------:R-:W-:Y:S01]  /*2110*/  IMAD.MOV.U32 R151, RZ, RZ, RZ ;  /* 0x000000ffff977224 */ /* 0x000fe200078e00ff */
[----:B--2---:R-:W-:-:S04]  /*2120*/  LOP3.LUT R2, R2, 0x7f, RZ, 0xc0, !PT ;  /* 0x0000007f02027812 */ /* 0x004fc800078ec0ff */
[----:B------:R-:W-:Y:S01]  /*2130*/  ISETP.NE.AND P1, PT, R2, RZ, PT ;  /* 0x000000ff0200720c */ /* 0x000fe20003f25270 */
[----:B-1----:R-:W-:-:S12]  /*2140*/  @P2 BRA `(.L_x_192) ;  /* 0x0000000000082947 */ /* 0x002fd80003800000 */
[----:B------:R-:W1:Y:S02]  /*2150*/  SYNCS.PHASECHK.TRANS64.TRYWAIT P2, [R0+URZ+0x38830], R3 ;  /* 0x03883003000075a7 */ /* 0x000e64000804017f */
[----:B-1----:R-:W-:Y:S05]  /*2160*/  @!P2 BRA `(.L_x_193) ;  /* 0x0000014c0074a947 */ /* 0x002fea0003800000 */
.L_x_192:
[----:B------:R-:W-:Y:S05]  /*2170*/  WARPSYNC.ALL ;  /* 0x0000000000007948 */ /* 0x000fea0003800000 */
[----:B------:R-:W-:Y:S01]  /*2180*/  R2UR UR4, R5 ;  /* 0x00000000050472ca */ /* 0x000fe200000e0000 */
[----:B------:R-:W-:Y:S01]  /*2190*/  ULOP3.LUT UR53, UR53, 0x10000, URZ, 0xfc, !UPT ;  /* 0x0001000035357892 */ /* 0x000fe2000f8efc3f */
[----:B------:R-:W-:Y:S01]  /*21a0*/  R2UR UR52, R16 ;  /* 0x00000000103472ca */ /* 0x000fe200000e0000 */
[----:B------:R-:W-:Y:S01]  /*21b0*/  WARPGROUP.ARRIVE ;  /* 0x00000000000079c5 */ /* 0x000fe20000000000 */
[----:B------:R-:W-:Y:S01]  /*21c0*/  UMOV UR57, 0x40000040 ;  /* 0x4000004000397882 */ /* 0x000fe20000000000 */
[----:B------:R-:W-:Y:S01]  /*21d0*/  UMOV UR59, 0x40000040 ;  /* 0x40000040003b7882 */ /* 0x000fe20000000000 */
[----:B------:R-:W-:Y:S01]  /*21e0*/  UMOV UR7, 0x40000040 ;  /* 0x4000004000077882 */ /* 0x000fe20000000000 */
[----:B------:R-:W-:Y:S01]  /*21f0*/  UIADD3 UR9, UR53, 0x2, URZ ;  /* 0x0000000235097890 */ /* 0x000fe2000fffe03f */
[----:B------:R-:W-:Y:S01]  /*2200*/  MOV R4, UR57 ;  /* 0x0000003900047c02 */ /* 0x000fe20008000f00 */
[----:B------:R-:W-:Y:S01]  /*2210*/  UMOV UR56, UR53 ;  /* 0x0000003500387c82 */ /* 0x000fe20008000000 */
[----:B------:R-:W-:Y:S01]  /*2220*/  UMOV UR13, 0x40000040 ;  /* 0x40000040000d7882 */ /* 0x000fe20000000000 */
[----:B------:R-:W-:Y:S01]  /*2230*/  UMOV UR15, 0x40000040 ;  /* 0x40000040000f7882 */ /* 0x000fe20000000000 */
[----:B------:R-:W-:Y:S01]  /*2240*/  IMAD.U32 R11, RZ, RZ, UR13 ;  /* 0x0000000dff0b7e24 */ /* 0x000fe2000f8e00ff */
[----:B------:R-:W-:Y:S01]  /*2250*/  UIADD3 UR4, UR4, 0x24400, URZ ;  /* 0x0002440004047890 */ /* 0x000fe2000fffe03f */
[----:B------:R-:W-:Y:S01]  /*2260*/  MOV R12, UR56 ;  /* 0x00000038000c7c02 */ /* 0x000fe20008000f00 */
[----:B------:R-:W-:Y:S01]  /*2270*/  UMOV UR12, UR9 ;  /* 0x00000009000c7c82 */ /* 0x000fe20008000000 */
[----:B------:R-:W-:Y:S01]  /*2280*/  UIADD3 UR9, UR53, 0x4, URZ ;  /* 0x0000000435097890 */ /* 0x000fe2000fffe03f */
[----:B------:R-:W-:Y:S01]  /*2290*/  IMAD.U32 R10, RZ, RZ, UR12 ;  /* 0x0000000cff0a7e24 */ /* 0x000fe2000f8e00ff */
[----:B------:R-:W-:Y:S01]  /*22a0*/  USHF.R.U32.HI UR4, URZ, 0x4, UR4 ;  /* 0x000000043f047899 */ /* 0x000fe20008011604 */
[----:B------:R-:W-:Y:S01]  /*22b0*/  IMAD.U32 R2, RZ, RZ, UR54 ;  /* 0x00000036ff027e24 */ /* 0x000fe2000f8e00ff */
[----:B------:R-:W-:Y:S01]  /*22c0*/  UMOV UR11, 0x40000040 ;  /* 0x40000040000b7882 */ /* 0x000fe20000000000 */
[----:B------:R-:W-:Y:S01]  /*22d0*/  UIADD3 UR16, UR53, 0x404, URZ ;  /* 0x0000040435107890 */ /* 0x000fe2000fffe03f */
[----:B01----:R-:W-:Y:S01]  /*22e0*/  IMAD.U32 R3, RZ, RZ, UR60 ;  /* 0x0000003cff037e24 */ /* 0x003fe2000f8e00ff */
[----:B------:R-:W-:Y:S01]  /*22f0*/  ULOP3.LUT UR4, UR4, 0x3fff, URZ, 0xc0, !UPT ;  /* 0x00003fff04047892 */ /* 0x000fe2000f8ec03f */
[----:B------:R-:W-:Y:S01]  /*2300*/  IADD3 R2, R2, 0x50, -R19 ;  /* 0x0000005002027810 */ /* 0x000fe20007ffe813 */
[----:B------:R-:W-:Y:S01]  /*2310*/  UMOV UR17, 0x40000040 ;  /* 0x4000004000117882 */ /* 0x000fe20000000000 */
[----:B------:R-:W-:Y:S01]  /*2320*/  UMOV UR19, 0x40000040 ;  /* 0x4000004000137882 */ /* 0x000fe20000000000 */
[----:B------:R-:W-:Y:S01]  /*2330*/  ULOP3.LUT UR5, UR4, 0x10000, URZ, 0xfc, !UPT ;  /* 0x0001000004057892 */ /* 0x000fe2000f8efc3f */
[----:B------:R-:W-:Y:S01]  /*2340*/  P2R R20, PR, RZ, 0x1 ;  /* 0x00000001ff147803 */ /* 0x000fe20000000000 */
[----:B------:R-:W-:Y:S01]  /*2350*/  UIADD3 UR20, UR53, 0x406, URZ ;  /* 0x0000040635147890 */ /* 0x000fe2000fffe03f */
[----:B------:R-:W-:Y:S01]  /*2360*/  IMAD R2, R3, -0x50, R2 ;  /* 0xffffffb003027824 */ /* 0x000fe200078e0202 */
[----:B------:R-:W-:Y:S01]  /*2370*/  UIMAD UR52, UR52, 0xa00, UR5 ;  /* 0x00000a00343478a4 */ /* 0x000fe2000f8e0205 */
[----:B------:R-:W-:Y:S01]  /*2380*/  @!P1 VIADD R0, R0, 0x38840 ;  /* 0x0003884000009836 */ /* 0x000fe20000000000 */
[----:B------:R-:W-:Y:S01]  /*2390*/  UMOV UR4, UR56 ;  /* 0x0000003800047c82 */ /* 0x000fe20008000000 */
[----:B------:R-:W-:Y:S01]  /*23a0*/  IMAD.U32 R14, RZ, RZ, UR5 ;  /* 0x00000005ff0e7e24 */ /* 0x000fe2000f8e00ff */
[----:B------:R-:W-:Y:S01]  /*23b0*/  UIADD3 UR6, UR52, 0x80, URZ ;  /* 0x0000008034067890 */ /* 0x000fe2000fffe03f */
[C---:B------:R-:W-:Y:S01]  /*23c0*/  ISETP.GT.AND P6, PT, R2.reuse, RZ, PT ;  /* 0x000000ff0200720c */ /* 0x040fe20003fc4270 */
[----:B------:R-:W-:Y:S01]  /*23d0*/  UMOV UR5, UR57 ;  /* 0x0000003900057c82 */ /* 0x000fe20008000000 */
[----:B------:R-:W-:Y:S01]  /*23e0*/  UMOV UR58, UR52 ;  /* 0x00000034003a7c82 */ /* 0x000fe20008000000 */
[----:B------:R-:W-:Y:S01]  /*23f0*/  UIADD3 UR8, UR52, 0x200, URZ ;  /* 0x0000020034087890 */ /* 0x000fe2000fffe03f */
[----:B------:R-:W-:Y:S01]  /*2400*/  HGMMA.64x16x16.F32.BF16 R56, gdesc[UR56], RZ, !UPT, gsb0 ;  /* 0x00200000383879f0 */ /* 0x000fe2000c0018ff */
[----:B------:R-:W-:Y:S01]  /*2410*/  UIADD3 UR10, UR52, 0x2, URZ ;  /* 0x00000002340a7890 */ /* 0x000fe2000fffe03f */
[C---:B------:R-:W-:Y:S01]  /*2420*/  ISETP.GT.AND P5, PT, R2.reuse, 0x1, PT ;  /* 0x000000010200780c */ /* 0x040fe20003fa4270 */
[----:B------:R-:W-:Y:S01]  /*2430*/  UIADD3 UR18, UR52, 0x284, URZ ;  /* 0x0000028434127890 */ /* 0x000fe2000fffe03f */
[C---:B------:R-:W-:Y:S01]  /*2440*/  ISETP.GT.AND P4, PT, R2.reuse, 0x8, PT ;  /* 0x000000080200780c */ /* 0x040fe20003f84270 */
[----:B------:R-:W-:Y:S01]  /*2450*/  UIADD3 UR22, UR52, 0x286, URZ ;  /* 0x0000028634167890 */ /* 0x000fe2000fffe03f */
[C---:B------:R-:W-:Y:S01]  /*2460*/  ISETP.GT.AND P3, PT, R2.reuse, 0x9, PT ;  /* 0x000000090200780c */ /* 0x040fe20003f64270 */
[----:B------:R-:W-:Y:S01]  /*2470*/  UMOV UR21, 0x40000040 ;  /* 0x4000004000157882 */ /* 0x000fe20000000000 */
[----:B------:R-:W-:Y:S01]  /*2480*/  UMOV UR14, UR10 ;  /* 0x0000000a000e7c82 */ /* 0x000fe20008000000 */
[----:B------:R-:W-:Y:S01]  /*2490*/  UIADD3 UR10, UR52, 0x4, URZ ;  /* 0x00000004340a7890 */ /* 0x000fe2000fffe03f */
[----:B------:R-:W-:Y:S01]  /*24a0*/  ISETP.GT.AND P2, PT, R2, 0x10, PT ;  /* 0x000000100200780c */ /* 0x000fe20003f44270 */
[----:B------:R-:W-:Y:S01]  /*24b0*/  UMOV UR23, 0x40000040 ;  /* 0x4000004000177882 */ /* 0x000fe20000000000 */
[----:B------:R-:W-:Y:S01]  /*24c0*/  UIADD3 UR24, UR53, 0x800, URZ ;  /* 0x0000080035187890 */ /* 0x000fe2000fffe03f */
[----:B------:R-:W-:Y:S01]  /*24d0*/  @!P1 PRMT R0, RZ, 0x654, R0 ;  /* 0x00000654ff009816 */ /* 0x000fe20000000000 */
[----:B------:R-:W-:Y:S01]  /*24e0*/  UIADD3 UR26, UR52, 0x500, URZ ;  /* 0x00000500341a7890 */ /* 0x000fe2000fffe03f */
[--C-:B------:R-:W-:Y:S01]  /*24f0*/  IMAD.MOV.U32 R150, RZ, RZ, R151.reuse ;  /* 0x000000ffff967224 */ /* 0x100fe200078e0097 */
[----:B------:R-:W-:Y:S01]  /*2500*/  UMOV UR25, 0x40000040 ;  /* 0x4000004000197882 */ /* 0x000fe20000000000 */
[----:B------:R-:W-:Y:S01]  /*2510*/  UMOV UR27, 0x40000040 ;  /* 0x40000040001b7882 */ /* 0x000fe20000000000 */
[----:B------:R-:W-:Y:S01]  /*2520*/  UIADD3 UR28, UR53, 0x802, URZ ;  /* 0x00000802351c7890 */ /* 0x000fe2000fffe03f */
[--C-:B------:R-:W-:Y:S01]  /*2530*/  IMAD.MOV.U32 R149, RZ, RZ, R151.reuse ;  /* 0x000000ffff957224 */ /* 0x100fe200078e0097 */
        /* <DEDUP_REMOVED lines=31> */
[----:B------:R-:W-:Y:S01]  /*2730*/  IMAD.MOV.U32 R138, RZ, RZ, R151 ;  /* 0x000000ffff8a7224 */ /* 0x000fe200078e0097 */
[----:B------:R-:W-:-:S02]  /*2740*/  WARPGROUP.DEPBAR.LE gsb0, 0x0 ;  /* 0x00008000000079c5 */ /* 0x000fc40000010000 */
[----:B------:R-:W-:Y:S01]  /*2750*/  WARPGROUP.ARRIVE ;  /* 0x00000000000079c5 */ /* 0x000fe20000000000 */
[----:B------:R-:W-:Y:S01]  /*2760*/  UMOV UR49, 0x40000040 ;  /* 0x4000004000317882 */ /* 0x000fe20000000000 */
[----:B------:R-:W-:Y:S01]  /*2770*/  UMOV UR51, 0x40000040 ;  /* 0x4000004000337882 */ /* 0x000fe20000000000 */
[----:B------:R-:W-:Y:S01]  /*2780*/  UMOV UR59, 0x40000040 ;  /* 0x40000040003b7882 */ /* 0x000fe20000000000 */
[----:B------:R-:W-:Y:S01]  /*2790*/  UIADD3 UR54, UR52, 0x986, URZ ;  /* 0x0000098634367890 */ /* 0x000fe2000fffe03f */
[--C-:B------:R-:W-:Y:S01]  /*27a0*/  IMAD.MOV.U32 R137, RZ, RZ, R151.reuse ;  /* 0x000000ffff897224 */ /* 0x100fe200078e0097 */
[----:B------:R-:W-:Y:S01]  /*27b0*/  HGMMA.64x16x16.F32.BF16 R48, gdesc[UR4], RZ, !UPT, gsb0 ;  /* 0x00200000043079f0 */ /* 0x000fe2000c0018ff */
[----:B------:R-:W-:Y:S01]  /*27c0*/  UIADD3 UR6, UR52, 0x100, URZ ;  /* 0x0000010034067890 */ /* 0x000fe2000fffe03f */
[--C-:B------:R-:W-:Y:S01]  /*27d0*/  IMAD.MOV.U32 R136, RZ, RZ, R151.reuse ;  /* 0x000000ffff887224 */ /* 0x100fe200078e0097 */
[----:B------:R-:W-:Y:S01]  /*27e0*/  UMOV UR4, UR56 ;  /* 0x0000003800047c82 */ /* 0x000fe20008000000 */
[----:B------:R-:W-:Y:S01]  /*27f0*/  UMOV UR5, UR57 ;  /* 0x0000003900057c82 */ /* 0x000fe20008000000 */
[----:B------:R-:W-:Y:S01]  /*2800*/  UMOV UR7, 0x40000040 ;  /* 0x4000004000077882 */ /* 0x000fe20000000000 */
[----:B------:R-:W-:Y:S01]  /*2810*/  UMOV UR55, 0x40000040 ;  /* 0x4000004000377882 */ /* 0x000fe20000000000 */
[----:B------:R-:W-:Y:S01]  /*2820*/  UIADD3 UR61, UR60, -0x2, URZ ;  /* 0xfffffffe3c3d7890 */ /* 0x000fe2000fffe03f */
        /* <DEDUP_REMOVED lines=21> */
[--C-:B------:R-:W-:Y:S01]  /*2980*/  IMAD.MOV.U32 R114, RZ, RZ, R151.reuse ;  /* 0x000000ffff727224 */ /* 0x100fe200078e0097 */
[----:B------:R-:W-:Y:S02]  /*2990*/  WARPGROUP.DEPBAR.LE gsb0, 0x0 ;  /* 0x00008000000079c5 */ /* 0x000fe40000010000 */
[----:B------:R-:W-:Y:S01]  /*29a0*/  WARPGROUP.ARRIVE ;  /* 0x00000000000079c5 */ /* 0x000fe20000000000 */
[--C-:B------:R-:W-:Y:S02]  /*29b0*/  IMAD.MOV.U32 R113, RZ, RZ, R151.reuse ;  /* 0x000000ffff717224 */ /* 0x100fe400078e0097 */
[----:B------:R-:W-:-:S02]  /*29c0*/  IMAD.MOV.U32 R112, RZ, RZ, R151 ;  /* 0x000000ffff707224 */ /* 0x000fc400078e0097 */
[--C-:B------:R-:W-:Y:S01]  /*29d0*/  IMAD.MOV.U32 R111, RZ, RZ, R151.reuse ;  /* 0x000000ffff6f7224 */ /* 0x100fe200078e0097 */
[----:B------:R-:W-:Y:S01]  /*29e0*/  HGMMA.64x16x16.F32.BF16 R40, gdesc[UR4], RZ, !UPT, gsb0 ;  /* 0x00200000042879f0 */ /* 0x000fe2000c0018ff */
[----:B------:R-:W-:Y:S01]  /*29f0*/  UIADD3 UR6, UR52, 0x180, URZ ;  /* 0x0000018034067890 */ /* 0x000fe2000fffe03f */
[--C-:B------:R-:W-:Y:S01]  /*2a00*/  IMAD.MOV.U32 R110, RZ, RZ, R151.reuse ;  /* 0x000000ffff6e7224 */ /* 0x100fe200078e0097 */
[----:B------:R-:W-:Y:S01]  /*2a10*/  UMOV UR4, UR56 ;  /* 0x0000003800047c82 */ /* 0x000fe20008000000 */
[----:B------:R-:W-:Y:S01]  /*2a20*/  UMOV UR5, UR57 ;  /* 0x0000003900057c82 */ /* 0x000fe20008000000 */
[----:B------:R-:W-:Y:S01]  /*2a30*/  UMOV UR7, 0x40000040 ;  /* 0x4000004000077882 */ /* 0x000fe20000000000 */
        /* <DEDUP_REMOVED lines=29> */
[----:B------:R-:W-:Y:S01]  /*2c10*/  UMOV UR4, UR56 ;  /* 0x0000003800047c82 */ /* 0x000fe20008000000 */
[----:B------:R-:W-:Y:S01]  /*2c20*/  UMOV UR5, UR57 ;  /* 0x0000003900057c82 */ /* 0x000fe20008000000 */
[----:B------:R-:W-:Y:S01]  /*2c30*/  UMOV UR6, UR8 ;  /* 0x0000000800067c82 */ /* 0x000fe20008000000 */
[----:B------:R-:W-:Y:S01]  /*2c40*/  UMOV UR7, 0x40000040 ;  /* 0x4000004000077882 */ /* 0x000fe20000000000 */
[----:B------:R-:W-:Y:S01]  /*2c50*/  UIADD3 UR8, UR52, 0x202, URZ ;  /* 0x0000020234087890 */ /* 0x000fe2000fffe03f */
[--C-:B------:R-:W-:Y:S01]  /*2c60*/  IMAD.MOV.U32 R83, RZ, RZ, R151.reuse ;  /* 0x000000ffff537224 */ /* 0x100fe200078e0097 */
[----:B------:R-:W-:Y:S01]  /*2c70*/  UMOV UR57, 0x40000040 ;  /* 0x4000004000397882 */ /* 0x000fe20000000000 */
[----:B------:R-:W-:-:S02]  /*2c80*/  IMAD.MOV.U32 R82, RZ, RZ, R151 ;  /* 0x000000ffff527224 */ /* 0x000fc400078e0097 */
[----:B------:R-:W-:Y:S02]  /*2c90*/  IMAD.U32 R7, RZ, RZ, UR57 ;  /* 0x00000039ff077e24 */ /* 0x000fe4000f8e00ff */
        /* <DEDUP_REMOVED lines=17> */
[----:B------:R-:W-:Y:S01]  /*2db0*/  IMAD.MOV.U32 R64, RZ, RZ, R151 ;  /* 0x000000ffff407224 */ /* 0x000fe200078e0097 */
[----:B------:R-:W-:Y:S02]  /*2dc0*/  WARPGROUP.DEPBAR.LE gsb0, 0x0 ;  /* 0x00008000000079c5 */ /* 0x000fe40000010000 */
        /* <DEDUP_REMOVED lines=34> */
[----:B------:R-:W-:Y:S01]  /*2ff0*/  UMOV UR13, 0x40000040 ;  /* 0x40000040000d7882 */ /* 0x000fe20000000000 */
[----:B------:R-:W-:Y:S01]  /*3000*/  UIADD3 UR8, UR52, 0x204, URZ ;  /* 0x0000020434087890 */ /* 0x000fe2000fffe03f */
[----:B------:R-:W-:Y:S01]  /*3010*/  IMAD.U32 R8, RZ, RZ, UR12 ;  /* 0x0000000cff087e24 */ /* 0x000fe2000f8e00ff */
[----:B------:R-:W-:Y:S01]  /*3020*/  UIADD3 UR9, UR53, 0x6, URZ ;  /* 0x0000000635097890 */ /* 0x000fe2000fffe03f */
[----:B------:R-:W-:Y:S01]  /*3030*/  IMAD.U32 R9, RZ, RZ, UR13 ;  /* 0x0000000dff097e24 */ /* 0x000fe2000f8e00ff */
[----:B------:R-:W-:-:S02]  /*3040*/  WARPGROUP.DEPBAR.LE gsb0, 0x0 ;  /* 0x00008000000079c5 */ /* 0x000fc40000010000 */
        /* <DEDUP_REMOVED lines=33> */
[----:B------:R-:W-:Y:S01]  /*3260*/  UIADD3 UR12, UR52, 0x280, URZ ;  /* 0x00000280340c7890 */ /* 0x000fe2000fffe03f */
[----:B------:R-:W-:Y:S01]  /*3270*/  UMOV UR13, 0x40000040 ;  /* 0x40000040000d7882 */ /* 0x000fe20000000000 */
        /* <DEDUP_REMOVED lines=30> */
[----:B------:R-:W-:Y:S01]  /*3460*/  UMOV UR10, UR12 ;  /* 0x0000000c000a7c82 */ /* 0x000fe20008000000 */
[----:B------:R-:W-:Y:S01]  /*3470*/  UIADD3 UR12, UR53, 0x402, URZ ;  /* 0x00000402350c7890 */ /* 0x000fe2000fffe03f */
[----:B------:R-:W-:Y:S02]  /*3480*/  WARPGROUP.DEPBAR.LE gsb0, 0x0 ;  /* 0x00008000000079c5 */ /* 0x000fe40000010000 */
[----:B------:R-:W-:-:S06]  /*3490*/  WARPGROUP.ARRIVE ;  /* 0x00000000000079c5 */ /* 0x000fcc0000000000 */
[----:B------:R-:W-:Y:S01]  /*34a0*/  HGMMA.64x16x16.F32.BF16 R24, gdesc[UR4], R24, gsb0 ;  /* 0x00200000041879f0 */ /* 0x000fe20008001818 */
[----:B------:R-:W-:Y:S02]  /*34b0*/  UIADD3 UR6, UR52, 0x480, URZ ;  /* 0x0000048034067890 */ /* 0x000fe4000fffe03f */
[----:B------:R-:W-:-:S07]  /*34c0*/  UIADD3 UR7, UR53, 0xc06, URZ ;  /* 0x00000c0635077890 */ /* 0x000fce000fffe03f */
[----:B------:R-:W-:Y:S01]  /*34d0*/  UMOV UR56, UR7 ;  /* 0x0000000700387c82 */ /* 0x000fe20008000000 */
[----:B------:R-:W-:Y:S01]  /*34e0*/  R2UR UR7, R18 ;  /* 0x00000000120772ca */ /* 0x000fe200000e0000 */
[----:B------:R-:W-:-:S12]  /*34f0*/  IMAD.U32 R6, RZ, RZ, UR56 ;  /* 0x00000038ff067e24 */ /* 0x000fd8000f8e00ff */
[----:B------:R-:W-:Y:S01]  /*3500*/  UISETP.GE.AND UP0, UPT, UR61, UR7, UPT ;  /* 0x000000073d00728c */ /* 0x000fe2000bf06270 */
        /* <DEDUP_REMOVED lines=25> */
[----:B------:R-:W-:Y:S02]  /*36a0*/  UMOV UR11, UR57 ;  /* 0x00000039000b7c82 */ /* 0x000fe40008000000 */
[----:B------:R-:W-:-:S04]  /*36b0*/  UMOV UR53, UR11 ;  /* 0x0000000b00357c82 */ /* 0x000fc80008000000 */
[----:B------:R-:W-:Y:S01]  /*36c0*/  UMOV UR58, UR10 ;  /* 0x0000000a003a7c82 */ /* 0x000fe20008000000 */
[----:B------:R-:W-:Y:S01]  /*36d0*/  UMOV UR10, UR56 ;  /* 0x00000038000a7c82 */ /* 0x000fe20008000000 */
        /* <DEDUP_REMOVED lines=249> */
[----:B------:R-:W-:Y:S01]  /*4670*/  WARPGROUP.ARRIVE ;  /* 0x00000000000079c5 */ /* 0x000fe20000000000 */
[----:B------:R-:W-:Y:S02]  /*4680*/  FSEL R56, R56, -INF , P6 ;  /* 0xff80000038387808 */ /* 0x000fe40003000000 */
[----:B------:R-:W-:-:S02]  /*4690*/  FSEL R57, R57, -INF , P5 ;  /* 0xff80000039397808 */ /* 0x000fc40002800000 */
[----:B------:R-:W-:Y:S01]  /*46a0*/  FSEL R60, R60, -INF , P4 ;  /* 0xff8000003c3c7808 */ /* 0x000fe20002000000 */
[----:B------:R-:W-:Y:S01]  /*46b0*/  HGMMA.64x16x16.F32.BF16 R48, gdesc[UR56], R48, gsb0 ;  /* 0x00200000383079f0 */ /* 0x000fe20008001830 */
[----:B------:R-:W-:Y:S01]  /*46c0*/  UMOV UR56, UR10 ;  /* 0x0000000a00387c82 */ /* 0x000fe20008000000 */
[----:B------:R-:W-:Y:S01]  /*46d0*/  UMOV UR57, UR11 ;  /* 0x0000000b00397c82 */ /* 0x000fe20008000000 */
[----:B------:R-:W-:Y:S01]  /*46e0*/  UMOV UR58, UR6 ;  /* 0x00000006003a7c82 */ /* 0x000fe20008000000 */
[----:B------:R-:W-:Y:S01]  /*46f0*/  UMOV UR59, 0x40000040 ;  /* 0x40000040003b7882 */ /* 0x000fe20000000000 */
[----:B------:R-:W-:Y:S01]  /*4700*/  UIADD3 UR6, UR52, 0x906, URZ ;  /* 0x0000090634067890 */ /* 0x000fe2000fffe03f */
[----:B------:R-:W-:Y:S02]  /*4710*/  FMNMX.FTZ R3, R56, R57, !PT ;  /* 0x0000003938037209 */ /* 0x000fe40007810000 */
[----:B------:R-:W-:Y:S01]  /*4720*/  UMOV UR52, UR10 ;  /* 0x0000000a00347c82 */ /* 0x000fe20008000000 */
[----:B------:R-:W-:-:S02]  /*4730*/  FSEL R61, R61, -INF , P3 ;  /* 0xff8000003d3d7808 */ /* 0x000fc40001800000 */
[----:B------:R-:W-:Y:S02]  /*4740*/  FSEL R58, R58, -INF , P6 ;  /* 0xff8000003a3a7808 */ /* 0x000fe40003000000 */
[C---:B------:R-:W-:Y:S02]  /*4750*/  ISETP.GT.AND P6, PT, R2.reuse, 0x11, PT ;  /* 0x000000110200780c */ /* 0x040fe40003fc4270 */
[----:B------:R-:W-:Y:S02]  /*4760*/  FSEL R59, R59, -INF , P5 ;  /* 0xff8000003b3b7808 */ /* 0x000fe40002800000 */
[----:B------:R-:W-:Y:S02]  /*4770*/  ISETP.GT.AND P5, PT, R2, 0x18, PT ;  /* 0x000000180200780c */ /* 0x000fe40003fa4270 */
[----:B------:R-:W-:Y:S02]  /*4780*/  FSEL R62, R62, -INF , P4 ;  /* 0xff8000003e3e7808 */ /* 0x000fe40002000000 */
[----:B------:R-:W-:-:S02]  /*4790*/  ISETP.GT.AND P4, PT, R2, 0x19, PT ;  /* 0x000000190200780c */ /* 0x000fc40003f84270 */
[----:B------:R-:W-:Y:S02]  /*47a0*/  FSEL R63, R63, -INF , P3 ;  /* 0xff8000003f3f7808 */ /* 0x000fe40001800000 */
[----:B------:R-:W-:Y:S01]  /*47b0*/  ISETP.GT.AND P3, PT, R2, 0x20, PT ;  /* 0x000000200200780c */ /* 0x000fe20003f64270 */
[----:B------:R-:W-:Y:S02]  /*47c0*/  WARPGROUP.DEPBAR.LE gsb0, 0x0 ;  /* 0x00008000000079c5 */ /* 0x000fe40000010000 */
[----:B------:R-:W-:Y:S01]  /*47d0*/  WARPGROUP.ARRIVE ;  /* 0x00000000000079c5 */ /* 0x000fe20000000000 */
[----:B------:R-:W-:Y:S02]  /*47e0*/  FSEL R48, R48, -INF , P2 ;  /* 0xff80000030307808 */ /* 0x000fe40001000000 */
[----:B------:R-:W-:Y:S02]  /*47f0*/  FSEL R49, R49, -INF , P6 ;  /* 0xff80000031317808 */ /* 0x000fe40003000000 */
[----:B------:R-:W-:Y:S01]  /*4800*/  FSEL R52, R52, -INF , P5 ;  /* 0xff80000034347808 */ /* 0x000fe20002800000 */
[----:B------:R-:W-:Y:S01]  /*4810*/  HGMMA.64x16x16.F32.BF16 R40, gdesc[UR56], R40, gsb0 ;  /* 0x00200000382879f0 */ /* 0x000fe20008001828 */
[----:B------:R-:W-:Y:S01]  /*4820*/  UMOV UR56, UR10 ;  /* 0x0000000a00387c82 */ /* 0x000fe20008000000 */
[----:B------:R-:W-:Y:S01]  /*4830*/  UMOV UR57, UR11 ;  /* 0x0000000b00397c82 */ /* 0x000fe20008000000 */
[----:B------:R-:W-:Y:S01]  /*4840*/  UMOV UR58, UR6 ;  /* 0x00000006003a7c82 */ /* 0x000fe20008000000 */
[----:B------:R-:W-:Y:S01]  /*4850*/  UMOV UR59, 0x40000040 ;  /* 0x40000040003b7882 */ /* 0x000fe20000000000 */
[----:B------:R-:W-:Y:S01]  /*4860*/  FSEL R53, R53, -INF , P4 ;  /* 0xff80000035357808 */ /* 0x000fe20002000000 */
[----:B------:R-:W-:Y:S01]  /*4870*/  ULDC UR6, c[0x0][0x988] ;  /* 0x0002620000067ab9 */ /* 0x000fe20000000800 */
[----:B------:R-:W-:-:S02]  /*4880*/  FSEL R50, R50, -INF , P2 ;  /* 0xff80000032327808 */ /* 0x000fc40001000000 */
[C---:B------:R-:W-:Y:S02]  /*4890*/  ISETP.GT.AND P2, PT, R2.reuse, 0x21, PT ;  /* 0x000000210200780c */ /* 0x040fe40003f44270 */
[----:B------:R-:W-:Y:S02]  /*48a0*/  FSEL R51, R51, -INF , P6 ;  /* 0xff80000033337808 */ /* 0x000fe40003000000 */
[----:B------:R-:W-:Y:S02]  /*48b0*/  ISETP.GT.AND P6, PT, R2, 0x28, PT ;  /* 0x000000280200780c */ /* 0x000fe40003fc4270 */
[----:B------:R-:W-:Y:S02]  /*48c0*/  FSEL R54, R54, -INF , P5 ;  /* 0xff80000036367808 */ /* 0x000fe40002800000 */
[----:B------:R-:W-:Y:S02]  /*48d0*/  ISETP.GT.AND P5, PT, R2, 0x29, PT ;  /* 0x000000290200780c */ /* 0x000fe40003fa4270 */
[----:B------:R-:W-:-:S02]  /*48e0*/  FSEL R55, R55, -INF , P4 ;  /* 0xff80000037377808 */ /* 0x000fc40002000000 */
[----:B------:R-:W-:Y:S01]  /*48f0*/  ISETP.GT.AND P4, PT, R2, 0x30, PT ;  /* 0x000000300200780c */ /* 0x000fe20003f84270 */
[----:B------:R-:W-:Y:S02]  /*4900*/  WARPGROUP.DEPBAR.LE gsb0, 0x0 ;  /* 0x00008000000079c5 */ /* 0x000fe40000010000 */
[----:B------:R-:W-:Y:S01]  /*4910*/  WARPGROUP.ARRIVE ;  /* 0x00000000000079c5 */ /* 0x000fe20000000000 */
[----:B------:R-:W-:Y:S02]  /*4920*/  FSEL R40, R40, -INF , P3 ;  /* 0xff80000028287808 */ /* 0x000fe40001800000 */
[----:B------:R-:W-:Y:S02]  /*4930*/  FSEL R41, R41, -INF , P2 ;  /* 0xff80000029297808 */ /* 0x000fe40001000000 */
[----:B------:R-:W-:Y:S01]  /*4940*/  FSEL R44, R44, -INF , P6 ;  /* 0xff8000002c2c7808 */ /* 0x000fe20003000000 */
[----:B------:R-:W-:Y:S01]  /*4950*/  HGMMA.64x16x16.F32.BF16 R32, gdesc[UR56], R32, gsb0 ;  /* 0x00200000382079f0 */ /* 0x000fe20008001820 */
[----:B------:R-:W-:-:S02]  /*4960*/  R2UR UR57, R4 ;  /* 0x00000000043972ca */ /* 0x000fc400000e0000 */
[----:B------:R-:W-:Y:S02]  /*4970*/  FMNMX.FTZ R4, R60, R3, !PT ;  /* 0x000000033c047209 */ /* 0x000fe40007810000 */
[----:B------:R-:W-:Y:S02]  /*4980*/  FSEL R45, R45, -INF , P5 ;  /* 0xff8000002d2d7808 */ /* 0x000fe40002800000 */
[----:B------:R-:W-:Y:S02]  /*4990*/  FMNMX.FTZ R3, R61, R4, !PT ;  /* 0x000000043d037209 */ /* 0x000fe40007810000 */
[----:B------:R-:W-:Y:S02]  /*49a0*/  FSEL R42, R42, -INF , P3 ;  /* 0xff8000002a2a7808 */ /* 0x000fe40001800000 */
[----:B------:R-:W-:Y:S02]  /*49b0*/  FMNMX.FTZ R4, R48, R3, !PT ;  /* 0x0000000330047209 */ /* 0x000fe40007810000 */
[----:B------:R-:W-:-:S02]  /*49c0*/  ISETP.GT.AND P3, PT, R2, 0x31, PT ;  /* 0x000000310200780c */ /* 0x000fc40003f64270 */
[----:B------:R-:W-:Y:S02]  /*49d0*/  FMNMX.FTZ R3, R49, R4, !PT ;  /* 0x0000000431037209 */ /* 0x000fe40007810000 */
[----:B------:R-:W-:Y:S02]  /*49e0*/  FSEL R43, R43, -INF , P2 ;  /* 0xff8000002b2b7808 */ /* 0x000fe40001000000 */
[----:B------:R-:W-:Y:S02]  /*49f0*/  FMNMX.FTZ R4, R52, R3, !PT ;  /* 0x0000000334047209 */ /* 0x000fe40007810000 */
[----:B------:R-:W-:Y:S02]  /*4a00*/  ISETP.GT.AND P2, PT, R2, 0x38, PT ;  /* 0x000000380200780c */ /* 0x000fe40003f44270 */
[----:B------:R-:W-:Y:S02]  /*4a10*/  FMNMX.FTZ R3, R53, R4, !PT ;  /* 0x0000000435037209 */ /* 0x000fe40007810000 */
[----:B------:R-:W-:-:S02]  /*4a20*/  FSEL R46, R46, -INF , P6 ;  /* 0xff8000002e2e7808 */ /* 0x000fc40003000000 */
[----:B------:R-:W-:Y:S02]  /*4a30*/  FMNMX.FTZ R4, R40, R3, !PT ;  /* 0x0000000328047209 */ /* 0x000fe40007810000 */
[----:B------:R-:W-:Y:S02]  /*4a40*/  ISETP.GT.AND P6, PT, R2, 0x39, PT ;  /* 0x000000390200780c */ /* 0x000fe40003fc4270 */
[----:B------:R-:W-:Y:S02]  /*4a50*/  FMNMX.FTZ R3, R41, R4, !PT ;  /* 0x0000000429037209 */ /* 0x000fe40007810000 */
[----:B------:R-:W-:Y:S02]  /*4a60*/  FSEL R47, R47, -INF , P5 ;  /* 0xff8000002f2f7808 */ /* 0x000fe40002800000 */
[----:B------:R-:W-:Y:S02]  /*4a70*/  FMNMX.FTZ R4, R44, R3, !PT ;  /* 0x000000032c047209 */ /* 0x000fe40007810000 */
[----:B------:R-:W-:-:S02]  /*4a80*/  ISETP.GT.AND P5, PT, R2, 0x40, PT ;  /* 0x000000400200780c */ /* 0x000fc40003fa4270 */
[----:B------:R-:W-:Y:S02]  /*4a90*/  FMNMX.FTZ R3, R45, R4, !PT ;  /* 0x000000042d037209 */ /* 0x000fe40007810000 */
[----:B------:R-:W-:Y:S01]  /*4aa0*/  R2UR UR56, R12 ;  /* 0x000000000c3872ca */ /* 0x000fe200000e0000 */
[----:B------:R-:W-:Y:S02]  /*4ab0*/  WARPGROUP.DEPBAR.LE gsb0, 0x0 ;  /* 0x00008000000079c5 */ /* 0x000fe40000010000 */
[----:B------:R-:W-:Y:S01]  /*4ac0*/  WARPGROUP.ARRIVE ;  /* 0x00000000000079c5 */ /* 0x000fe20000000000 */
[----:B------:R-:W-:Y:S02]  /*4ad0*/  FSEL R32, R32, -INF , P4 ;  /* 0xff80000020207808 */ /* 0x000fe40002000000 */
[----:B------:R-:W-:Y:S02]  /*4ae0*/  FSEL R33, R33, -INF , P3 ;  /* 0xff80000021217808 */ /* 0x000fe40001800000 */
[----:B------:R-:W-:Y:S01]  /*4af0*/  FMNMX.FTZ R4, R32, R3, !PT ;  /* 0x0000000320047209 */ /* 0x000fe20007810000 */
[----:B------:R-:W-:Y:S01]  /*4b00*/  HGMMA.64x16x16.F32.BF16 R24, gdesc[UR52], R24, gsb0 ;  /* 0x00200000341879f0 */ /* 0x000fe20008001818 */
        /* <DEDUP_REMOVED lines=9> */
[----:B------:R-:W-:Y:S02]  /*4ba0*/  FSEL R38, R38, -INF , P2 ;  /* 0xff80000026267808 */ /* 0x000fe40001000000 */
[----:B------:R-:W-:Y:S02]  /*4bb0*/  ISETP.GT.AND P2, PT, R2, 0x49, PT ;  /* 0x000000490200780c */ /* 0x000fe40003f44270 */
[----:B------:R-:W-:Y:S01]  /*4bc0*/  FSEL R39, R39, -INF , P6 ;  /* 0xff80000027277808 */ /* 0x000fe20003000000 */
[----:B------:R-:W-:Y:S02]  /*4bd0*/  WARPGROUP.DEPBAR.LE gsb0, 0x0 ;  /* 0x00008000000079c5 */ /* 0x000fe40000010000 */
[----:B------:R-:W-:Y:S01]  /*4be0*/  FSEL R24, R24, -INF , P5 ;  /* 0xff80000018187808 */ /* 0x000fe20002800000 */
[----:B------:R0:W-:Y:S01]  /*4bf0*/  @!P1 SYNCS.ARRIVE.TRANS64.RED.A1T0 RZ, [R0+URZ], RZ ;  /* 0x000000ff00ff99a7 */ /* 0x0001e2000810043f */
[----:B------:R-:W-:-:S02]  /*4c00*/  FSEL R25, R25, -INF , P4 ;  /* 0xff80000019197808 */ /* 0x000fc40002000000 */
[----:B------:R-:W-:Y:S02]  /*4c10*/  FMNMX.FTZ R4, R24, R3, !PT ;  /* 0x0000000318047209 */ /* 0x000fe40007810000 */
[----:B------:R-:W-:Y:S02]  /*4c20*/  FSEL R28, R28, -INF , P3 ;  /* 0xff8000001c1c7808 */ /* 0x000fe40001800000 */
[----:B------:R-:W-:Y:S02]  /*4c30*/  FMNMX.FTZ R3, R25, R4, !PT ;  /* 0x0000000419037209 */ /* 0x000fe40007810000 */
[----:B------:R-:W-:Y:S02]  /*4c40*/  FSEL R29, R29, -INF , P2 ;  /* 0xff8000001d1d7808 */ /* 0x000fe40001000000 */
[----:B------:R-:W-:Y:S02]  /*4c50*/  FMNMX.FTZ R2, R28, R3, !PT ;  /* 0x000000031c027209 */ /* 0x000fe40007810000 */
[----:B------:R-:W-:-:S02]  /*4c60*/  FSEL R26, R26, -INF , P5 ;  /* 0xff8000001a1a7808 */ /* 0x000fc40002800000 */
[----:B------:R-:W-:Y:S02]  /*4c70*/  FMNMX.FTZ R12, R29, R2, !PT ;  /* 0x000000021d0c7209 */ /* 0x000fe40007810000 */
[----:B------:R-:W-:Y:S02]  /*4c80*/  FSEL R27, R27, -INF , P4 ;  /* 0xff8000001b1b7808 */ /* 0x000fe40002000000 */
[----:B------:R-:W-:Y:S01]  /*4c90*/  FSEL R30, R30, -INF , P3 ;  /* 0xff8000001e1e7808 */ /* 0x000fe20001800000 */
[----:B------:R-:W1:Y:S01]  /*4ca0*/  SHFL.BFLY PT, R3, R12, 0x2, 0x1f ;  /* 0x0c401f000c037f89 */ /* 0x000e6200000e0000 */
[----:B------:R-:W-:Y:S02]  /*4cb0*/  FSEL R31, R31, -INF , P2 ;  /* 0xff8000001f1f7808 */ /* 0x000fe40001000000 */
[----:B-1----:R-:W-:Y:S02]  /*4cc0*/  FMNMX.FTZ R13, R12, R3, !PT ;  /* 0x000000030c0d7209 */ /* 0x002fe40007810000 */
[----:B------:R-:W-:-:S03]  /*4cd0*/  FMNMX.FTZ R3, R58, R59, !PT ;  /* 0x0000003b3a037209 */ /* 0x000fc60007810000 */
[----:B------:R-:W1:Y:S02]  /*4ce0*/  SHFL.BFLY PT, R4, R13, 0x1, 0x1f ;  /* 0x0c201f000d047f89 */ /* 0x000e6400000e0000 */
[----:B-1----:R-:W-:-:S04]  /*4cf0*/  FMNMX.FTZ R4, R13, R4, !PT ;  /* 0x000000040d047209 */ /* 0x002fc80007810000 */
[C---:B------:R-:W-:Y:S01]  /*4d00*/  FSETP.NEU.FTZ.AND P0, PT, R4.reuse, -INF , PT ;  /* 0xff8000000400780b */ /* 0x040fe20003f1d000 */
[----:B------:R-:W-:-:S05]  /*4d10*/  FMUL.FTZ R2, R4, UR6 ;  /* 0x0000000604027c20 */ /* 0x000fca0008410000 */
[----:B------:R-:W-:Y:S02]  /*4d20*/  FSEL R15, R2, RZ, P0 ;  /* 0x000000ff020f7208 */ /* 0x000fe40000000000 */
[----:B------:R-:W-:Y:S02]  /*4d30*/  FMNMX.FTZ R2, R62, R3, !PT ;  /* 0x000000033e027209 */ /* 0x000fe40007810000 */
[----:B------:R-:W-:Y:S01]  /*4d40*/  ISETP.NE.AND P0, PT, R20, RZ, PT ;  /* 0x000000ff1400720c */ /* 0x000fe20003f05270 */
[--C-:B------:R-:W-:Y:S01]  /*4d50*/  FFMA.FTZ R208, R56, UR6, -R15.reuse ;  /* 0x0000000638d07c23 */ /* 0x100fe2000801080f */
[----:B------:R-:W-:Y:S01]  /*4d60*/  FMNMX.FTZ R3, R63, R2, !PT ;  /* 0x000000023f037209 */ /* 0x000fe20007810000 */
[--C-:B------:R-:W-:Y:S01]  /*4d70*/  FFMA.FTZ R13, R57, UR6, -R15.reuse ;  /* 0x00000006390d7c23 */ /* 0x100fe2000801080f */
[--C-:B------:R-:W-:Y:S01]  /*4d80*/  FFMA.FTZ R210, R60, UR6, -R15.reuse ;  /* 0x000000063cd27c23 */ /* 0x100fe2000801080f */
[--C-:B------:R-:W-:Y:S01]  /*4d90*/  FFMA.FTZ R61, R61, UR6, -R15.reuse ;  /* 0x000000063d3d7c23 */ /* 0x100fe2000801080f */
[----:B------:R-:W-:Y:S01]  /*4da0*/  FMNMX.FTZ R2, R50, R3, !PT ;  /* 0x0000000332027209 */ /* 0x000fe20007810000 */
[----:B------:R-:W-:Y:S01]  /*4db0*/  MUFU.EX2 R208, R208 ;  /* 0x000000d000d07308 */ /* 0x000fe20000000800 */
[--C-:B------:R-:W-:Y:S01]  /*4dc0*/  FFMA.FTZ R48, R48, UR6, -R15.reuse ;  /* 0x0000000630307c23 */ /* 0x100fe2000801080f */
[--C-:B------:R-:W-:Y:S01]  /*4dd0*/  FFMA.FTZ R49, R49, UR6, -R15.reuse ;  /* 0x0000000631317c23 */ /* 0x100fe2000801080f */
[----:B------:R-:W-:Y:S01]  /*4de0*/  FMNMX.FTZ R3, R51, R2, !PT ;  /* 0x0000000233037209 */ /* 0x000fe20007810000 */
[--C-:B------:R-:W-:Y:S01]  /*4df0*/  FFMA.FTZ R52, R52, UR6, -R15.reuse ;  /* 0x0000000634347c23 */ /* 0x100fe2000801080f */
[--C-:B------:R-:W-:Y:S01]  /*4e00*/  FFMA.FTZ R53, R53, UR6, -R15.reuse ;  /* 0x0000000635357c23 */ /* 0x100fe2000801080f */
[--C-:B------:R-:W-:Y:S01]  /*4e10*/  FFMA.FTZ R40, R40, UR6, -R15.reuse ;  /* 0x0000000628287c23 */ /* 0x100fe2000801080f */
[----:B------:R-:W-:Y:S01]  /*4e20*/  FMNMX.FTZ R2, R54, R3, !PT ;  /* 0x0000000336027209 */ /* 0x000fe20007810000 */
[----:B------:R-:W1:Y:S01]  /*4e30*/  MUFU.EX2 R13, R13 ;  /* 0x0000000d000d7308 */ /* 0x000e620000000800 */
[--C-:B------:R-:W-:Y:S01]  /*4e40*/  FFMA.FTZ R41, R41, UR6, -R15.reuse ;  /* 0x0000000629297c23 */ /* 0x100fe2000801080f */
        /* <DEDUP_REMOVED lines=12> */
[----:B------:R-:W-:Y:S01]  /*4f10*/  FFMA.FTZ R28, R28, UR6, -R15 ;  /* 0x000000061c1c7c23 */ /* 0x000fe2000801080f */
[----:B------:R-:W-:Y:S01]  /*4f20*/  FMNMX.FTZ R2, R46, R3, !PT ;  /* 0x000000032e027209 */ /* 0x000fe20007810000 */
[----:B------:R-:W-:Y:S01]  /*4f30*/  MUFU.EX2 R61, R61 ;  /* 0x0000003d003d7308 */ /* 0x000fe20000000800 */
[----:B-1----:R-:W-:Y:S01]  /*4f40*/  FADD.FTZ R21, R208, R13 ;  /* 0x0000000dd0157221 */ /* 0x002fe20000010000 */
[----:B------:R-:W-:Y:S01]  /*4f50*/  FFMA.FTZ R15, R29, UR6, -R15 ;  /* 0x000000061d0f7c23 */ /* 0x000fe2000801080f */
[----:B------:R-:W-:Y:S01]  /*4f60*/  FMNMX.FTZ R3, R47, R2, !PT ;  /* 0x000000022f037209 */ /* 0x000fe20007810000 */
[--C-:B------:R-:W-:Y:S01]  /*4f70*/  IMAD.MOV.U32 R60, RZ, RZ, R151.reuse ;  /* 0x000000ffff3c7224 */ /* 0x100fe200078e0097 */
[----:B------:R-:W-:Y:S01]  /*4f80*/  F2FP.BF16.F32.PACK_AB R208, R13, R208 ;  /* 0x000000d00dd0723e */ /* 0x000fe200000010ff */
[--C-:B------:R-:W-:Y:S01]  /*4f90*/  IMAD.MOV.U32 R57, RZ, RZ, R151.reuse ;  /* 0x000000ffff397224 */ /* 0x100fe200078e0097 */
[----:B------:R-:W-:Y:S01]  /*4fa0*/  FMNMX.FTZ R2, R34, R3, !PT ;  /* 0x0000000322027209 */ /* 0x000fe20007810000 */
[----:B------:R-:W-:Y:S01]  /*4fb0*/  MUFU.EX2 R48, R48 ;  /* 0x0000003000307308 */ /* 0x000fe20000000800 */
[----:B------:R-:W-:-:S02]  /*4fc0*/  IMAD.MOV.U32 R56, RZ, RZ, R151 ;  /* 0x000000ffff387224 */ /* 0x000fc400078e0097 */
[----:B------:R-:W-:-:S04]  /*4fd0*/  FMNMX.FTZ R3, R35, R2, !PT ;  /* 0x0000000223037209 */ /* 0x000fc80007810000 */
[----:B------:R-:W-:Y:S01]  /*4fe0*/  FMNMX.FTZ R2, R38, R3, !PT ;  /* 0x0000000326027209 */ /* 0x000fe20007810000 */
[----:B------:R-:W1:Y:S03]  /*4ff0*/  MUFU.EX2 R49, R49 ;  /* 0x0000003100317308 */ /* 0x000e660000000800 */
[----:B------:R-:W-:-:S04]  /*5000*/  FMNMX.FTZ R3, R39, R2, !PT ;  /* 0x0000000227037209 */ /* 0x000fc80007810000 */
[----:B------:R-:W-:Y:S01]  /*5010*/  FMNMX.FTZ R2, R26, R3, !PT ;  /* 0x000000031a027209 */ /* 0x000fe20007810000 */
[----:B------:R-:W-:Y:S03]  /*5020*/  MUFU.EX2 R52, R52 ;  /* 0x0000003400347308 */ /* 0x000fe60000000800 */
[----:B------:R-:W-:-:S04]  /*5030*/  FMNMX.FTZ R3, R27, R2, !PT ;  /* 0x000000021b037209 */ /* 0x000fc80007810000 */
[----:B------:R-:W-:Y:S01]  /*5040*/  FMNMX.FTZ R2, R30, R3, !PT ;  /* 0x000000031e027209 */ /* 0x000fe20007810000 */
[----:B------:R-:W2:Y:S01]  /*5050*/  MUFU.EX2 R53, R53 ;  /* 0x0000003500357308 */ /* 0x000ea20000000800 */
[----:B-1----:R-:W-:Y:S02]  /*5060*/  F2FP.BF16.F32.PACK_AB R204, R49, R48 ;  /* 0x0000003031cc723e */ /* 0x002fe400000010ff */
[----:B------:R-:W-:-:S05]  /*5070*/  FMNMX.FTZ R2, R31, R2, !PT ;  /* 0x000000021f027209 */ /* 0x000fca0007810000 */
[----:B------:R-:W1:Y:S01]  /*5080*/  SHFL.BFLY PT, R3, R2, 0x2, 0x1f ;  /* 0x0c401f0002037f89 */ /* 0x000e6200000e0000 */
[----:B------:R-:W-:Y:S08]  /*5090*/  MUFU.EX2 R40, R40 ;  /* 0x0000002800287308 */ /* 0x000ff00000000800 */
[----:B------:R-:W3:Y:S01]  /*50a0*/  MUFU.EX2 R41, R41 ;  /* 0x0000002900297308 */ /* 0x000ee20000000800 */
[----:B--2---:R-:W-:-:S07]  /*50b0*/  F2FP.BF16.F32.PACK_AB R206, R53, R52 ;  /* 0x0000003435ce723e */ /* 0x004fce00000010ff */
[----:B------:R-:W-:Y:S01]  /*50c0*/  MUFU.EX2 R44, R44 ;  /* 0x0000002c002c7308 */ /* 0x000fe20000000800 */
[----:B-1----:R-:W-:-:S07]  /*50d0*/  FMNMX.FTZ R12, R2, R3, !PT ;  /* 0x00000003020c7209 */ /* 0x002fce0007810000 */
[----:B------:R-:W1:Y:S01]  /*50e0*/  MUFU.EX2 R45, R45 ;  /* 0x0000002d002d7308 */ /* 0x000e620000000800 */
[----:B---3--:R-:W-:Y:S01]  /*50f0*/  F2FP.BF16.F32.PACK_AB R200, R41, R40 ;  /* 0x0000002829c8723e */ /* 0x008fe200000010ff */
[----:B------:R-:W2:Y:S06]  /*5100*/  SHFL.BFLY PT, R3, R12, 0x1, 0x1f ;  /* 0x0c201f000c037f89 */ /* 0x000eac00000e0000 */
[----:B------:R-:W-:Y:S08]  /*5110*/  MUFU.EX2 R32, R32 ;  /* 0x0000002000207308 */ /* 0x000ff00000000800 */
[----:B------:R-:W3:Y:S01]  /*5120*/  MUFU.EX2 R33, R33 ;  /* 0x0000002100217308 */ /* 0x000ee20000000800 */
[----:B-1----:R-:W-:-:S07]  /*5130*/  F2FP.BF16.F32.PACK_AB R202, R45, R44 ;  /* 0x0000002c2dca723e */ /* 0x002fce00000010ff */
[----:B------:R-:W-:Y:S01]  /*5140*/  MUFU.EX2 R36, R36 ;  /* 0x0000002400247308 */ /* 0x000fe20000000800 */
[----:B--2---:R-:W-:Y:S01]  /*5150*/  FMNMX.FTZ R3, R12, R3, !PT ;  /* 0x000000030c037209 */ /* 0x004fe20007810000 */
[----:B------:R-:W-:Y:S01]  /*5160*/  FADD.FTZ R12, R210, R21 ;  /* 0x00000015d20c7221 */ /* 0x000fe20000010000 */
[----:B------:R-:W-:Y:S02]  /*5170*/  F2FP.BF16.F32.PACK_AB R210, R61, R210 ;  /* 0x000000d23dd2723e */ /* 0x000fe400000010ff */
[C---:B------:R-:W-:Y:S01]  /*5180*/  FSETP.NEU.FTZ.AND P2, PT, R3.reuse, -INF , PT ;  /* 0xff8000000300780b */ /* 0x040fe20003f5d000 */
[----:B------:R-:W-:Y:S01]  /*5190*/  FMUL.FTZ R2, R3, UR6 ;  /* 0x0000000603027c20 */ /* 0x000fe20008410000 */
[----:B------:R-:W-:Y:S01]  /*51a0*/  FADD.FTZ R21, R61, R12 ;  /* 0x0000000c3d157221 */ /* 0x000fe20000010000 */
[----:B------:R-:W1:Y:S01]  /*51b0*/  MUFU.EX2 R37, R37 ;  /* 0x0000002500257308 */ /* 0x000e620000000800 */
[----:B---3--:R-:W-:Y:S01]  /*51c0*/  F2FP.BF16.F32.PACK_AB R196, R33, R32 ;  /* 0x0000002021c4723e */ /* 0x008fe200000010ff */
[----:B------:R-:W-:Y:S01]  /*51d0*/  IMAD.MOV.U32 R61, RZ, RZ, R151 ;  /* 0x000000ffff3d7224 */ /* 0x000fe200078e0097 */
[----:B------:R-:W-:Y:S01]  /*51e0*/  FSEL R2, R2, RZ, P2 ;  /* 0x000000ff02027208 */ /* 0x000fe20001000000 */
[----:B------:R-:W-:Y:S01]  /*51f0*/  FADD.FTZ R12, R48, R21 ;  /* 0x00000015300c7221 */ /* 0x000fe20000010000 */
[----:B------:R-:W-:Y:S01]  /*5200*/  PLOP3.LUT P2, PT, PT, PT, UP0, 0x80, 0x0 ;  /* 0x000000000000781c */ /* 0x000fe20003f4f008 */
[----:B------:R-:W-:-:S02]  /*5210*/  IMAD.MOV.U32 R48, RZ, RZ, R151 ;  /* 0x000000ffff307224 */ /* 0x000fc400078e0097 */
[--C-:B------:R-:W-:Y:S01]  /*5220*/  FFMA.FTZ R58, R58, UR6, -R2.reuse ;  /* 0x000000063a3a7c23 */ /* 0x100fe20008010802 */
[--C-:B------:R-:W-:Y:S01]  /*5230*/  FFMA.FTZ R59, R59, UR6, -R2.reuse ;  /* 0x000000063b3b7c23 */ /* 0x100fe20008010802 */
[--C-:B------:R-:W-:Y:S01]  /*5240*/  FFMA.FTZ R62, R62, UR6, -R2.reuse ;  /* 0x000000063e3e7c23 */ /* 0x100fe20008010802 */
[--C-:B------:R-:W-:Y:S01]  /*5250*/  FFMA.FTZ R63, R63, UR6, -R2.reuse ;  /* 0x000000063f3f7c23 */ /* 0x100fe20008010802 */
[--C-:B------:R-:W-:Y:S01]  /*5260*/  FFMA.FTZ R50, R50, UR6, -R2.reuse ;  /* 0x0000000632327c23 */ /* 0x100fe20008010802 */
[--C-:B------:R-:W-:Y:S01]  /*5270*/  FFMA.FTZ R51, R51, UR6, -R2.reuse ;  /* 0x0000000633337c23 */ /* 0x100fe20008010802 */
[----:B------:R-:W-:Y:S01]  /*5280*/  MUFU.EX2 R58, R58 ;  /* 0x0000003a003a7308 */ /* 0x000fe20000000800 */
[--C-:B------:R-:W-:Y:S01]  /*5290*/  FFMA.FTZ R54, R54, UR6, -R2.reuse ;  /* 0x0000000636367c23 */ /* 0x100fe20008010802 */
[----:B------:R-:W-:Y:S01]  /*52a0*/  FFMA.FTZ R55, R55, UR6, -R2 ;  /* 0x0000000637377c23 */ /* 0x000fe20008010802 */
[----:B------:R-:W-:Y:S01]  /*52b0*/  FADD.FTZ R29, R49, R12 ;  /* 0x0000000c311d7221 */ /* 0x000fe20000010000 */
[--C-:B------:R-:W-:Y:S01]  /*52c0*/  FFMA.FTZ R42, R42, UR6, -R2.reuse ;  /* 0x000000062a2a7c23 */ /* 0x100fe20008010802 */
[--C-:B------:R-:W-:Y:S01]  /*52d0*/  FFMA.FTZ R43, R43, UR6, -R2.reuse ;  /* 0x000000062b2b7c23 */ /* 0x100fe20008010802 */
[--C-:B------:R-:W-:Y:S01]  /*52e0*/  FFMA.FTZ R46, R46, UR6, -R2.reuse ;  /* 0x000000062e2e7c23 */ /* 0x100fe20008010802 */
[----:B------:R-:W-:Y:S01]  /*52f0*/  FADD.FTZ R20, R52, R29 ;  /* 0x0000001d34147221 */ /* 0x000fe20000010000 */
[----:B------:R-:W2:Y:S01]  /*5300*/  MUFU.EX2 R59, R59 ;  /* 0x0000003b003b7308 */ /* 0x000ea20000000800 */
[--C-:B------:R-:W-:Y:S01]  /*5310*/  FFMA.FTZ R47, R47, UR6, -R2.reuse ;  /* 0x000000062f2f7c23 */ /* 0x100fe20008010802 */
[----:B------:R-:W-:Y:S01]  /*5320*/  FFMA.FTZ R34, R34, UR6, -R2 ;  /* 0x0000000622227c23 */ /* 0x000fe20008010802 */
[----:B------:R-:W-:Y:S01]  /*5330*/  FADD.FTZ R29, R53, R20 ;  /* 0x00000014351d7221 */ /* 0x000fe20000010000 */
[--C-:B------:R-:W-:Y:S01]  /*5340*/  FFMA.FTZ R35, R35, UR6, -R2.reuse ;  /* 0x0000000623237c23 */ /* 0x100fe20008010802 */
[--C-:B------:R-:W-:Y:S01]  /*5350*/  FFMA.FTZ R38, R38, UR6, -R2.reuse ;  /* 0x0000000626267c23 */ /* 0x100fe20008010802 */
[--C-:B------:R-:W-:Y:S01]  /*5360*/  FFMA.FTZ R39, R39, UR6, -R2.reuse ;  /* 0x0000000627277c23 */ /* 0x100fe20008010802 */
[----:B------:R-:W-:Y:S01]  /*5370*/  FADD.FTZ R20, R40, R29 ;  /* 0x0000001d28147221 */ /* 0x000fe20000010000 */
[----:B------:R-:W3:Y:S01]  /*5380*/  MUFU.EX2 R62, R62 ;  /* 0x0000003e003e7308 */ /* 0x000ee20000000800 */
[--C-:B------:R-:W-:Y:S01]  /*5390*/  FFMA.FTZ R26, R26, UR6, -R2.reuse ;  /* 0x000000061a1a7c23 */ /* 0x100fe20008010802 */
[----:B------:R-:W-:Y:S01]  /*53a0*/  FFMA.FTZ R27, R27, UR6, -R2 ;  /* 0x000000061b1b7c23 */ /* 0x000fe20008010802 */
[----:B------:R-:W-:Y:S01]  /*53b0*/  FADD.FTZ R29, R41, R20 ;  /* 0x00000014291d7221 */ /* 0x000fe20000010000 */
[--C-:B------:R-:W-:Y:S01]  /*53c0*/  FFMA.FTZ R30, R30, UR6, -R2.reuse ;  /* 0x000000061e1e7c23 */ /* 0x100fe20008010802 */
[----:B------:R-:W-:Y:S01]  /*53d0*/  FFMA.FTZ R2, R31, UR6, -R2 ;  /* 0x000000061f027c23 */ /* 0x000fe20008010802 */
[----:B-1----:R-:W-:Y:S01]  /*53e0*/  F2FP.BF16.F32.PACK_AB R198, R37, R36 ;  /* 0x0000002425c6723e */ /* 0x002fe200000010ff */
[----:B0-----:R-:W-:Y:S01]  /*53f0*/  FADD.FTZ R0, R44, R29 ;  /* 0x0000001d2c007221 */ /* 0x001fe20000010000 */
[----:B------:R-:W0:Y:S01]  /*5400*/  MUFU.EX2 R63, R63 ;  /* 0x0000003f003f7308 */ /* 0x000e220000000800 */
[----:B--2---:R-:W-:Y:S01]  /*5410*/  FADD.FTZ R21, R58, R59 ;  /* 0x0000003b3a157221 */ /* 0x004fe20000010000 */
[----:B------:R-:W-:Y:S01]  /*5420*/  F2FP.BF16.F32.PACK_AB R209, R59, R58 ;  /* 0x0000003a3bd1723e */ /* 0x000fe200000010ff */
[----:B------:R-:W-:Y:S01]  /*5430*/  FADD.FTZ R29, R45, R0 ;  /* 0x000000002d1d7221 */ /* 0x000fe20000010000 */
[----:B------:R-:W-:-:S02]  /*5440*/  IMAD.MOV.U32 R59, RZ, RZ, R151 ;  /* 0x000000ffff3b7224 */ /* 0x000fc400078e0097 */
[----:B------:R-:W-:Y:S02]  /*5450*/  IMAD.MOV.U32 R58, RZ, RZ, R151 ;  /* 0x000000ffff3a7224 */ /* 0x000fe400078e0097 */
[----:B------:R-:W1:Y:S01]  /*5460*/  MUFU.EX2 R50, R50 ;  /* 0x0000003200327308 */ /* 0x000e620000000800 */
[----:B---3--:R-:W-:Y:S01]  /*5470*/  FADD.FTZ R12, R62, R21 ;  /* 0x000000153e0c7221 */ /* 0x008fe20000010000 */
[--C-:B------:R-:W-:Y:S02]  /*5480*/  IMAD.MOV.U32 R53, RZ, RZ, R151.reuse ;  /* 0x000000ffff357224 */ /* 0x100fe400078e0097 */
[--C-:B------:R-:W-:Y:S02]  /*5490*/  IMAD.MOV.U32 R52, RZ, RZ, R151.reuse ;  /* 0x000000ffff347224 */ /* 0x100fe400078e0097 */
[--C-:B------:R-:W-:Y:S02]  /*54a0*/  IMAD.MOV.U32 R49, RZ, RZ, R151.reuse ;  /* 0x000000ffff317224 */ /* 0x100fe400078e0097 */
[----:B------:R-:W2:Y:S01]  /*54b0*/  MUFU.EX2 R51, R51 ;  /* 0x0000003300337308 */ /* 0x000ea20000000800 */
[C---:B0-----:R-:W-:Y:S01]  /*54c0*/  FADD.FTZ R21, R63.reuse, R12 ;  /* 0x0000000c3f157221 */ /* 0x041fe20000010000 */
[----:B------:R-:W-:Y:S01]  /*54d0*/  F2FP.BF16.F32.PACK_AB R211, R63, R62 ;  /* 0x0000003e3fd3723e */ /* 0x000fe200000010ff */
[----:B------:R-:W-:-:S02]  /*54e0*/  IMAD.MOV.U32 R63, RZ, RZ, R151 ;  /* 0x000000ffff3f7224 */ /* 0x000fc400078e0097 */
[--C-:B------:R-:W-:Y:S02]  /*54f0*/  IMAD.MOV.U32 R62, RZ, RZ, R151.reuse ;  /* 0x000000ffff3e7224 */ /* 0x100fe400078e0097 */
[----:B------:R-:W-:Y:S01]  /*5500*/  IMAD.MOV.U32 R45, RZ, RZ, R151 ;  /* 0x000000ffff2d7224 */ /* 0x000fe200078e0097 */
[----:B------:R-:W0:Y:S01]  /*5510*/  MUFU.EX2 R54, R54 ;  /* 0x0000003600367308 */ /* 0x000e220000000800 */
[----:B-1----:R-:W-:Y:S01]  /*5520*/  FADD.FTZ R12, R50, R21 ;  /* 0x00000015320c7221 */ /* 0x002fe20000010000 */
[--C-:B------:R-:W-:Y:S02]  /*5530*/  IMAD.MOV.U32 R44, RZ, RZ, R151.reuse ;  /* 0x000000ffff2c7224 */ /* 0x100fe400078e0097 */
[--C-:B------:R-:W-:Y:S02]  /*5540*/  IMAD.MOV.U32 R41, RZ, RZ, R151.reuse ;  /* 0x000000ffff297224 */ /* 0x100fe400078e0097 */
[--C-:B------:R-:W-:Y:S02]  /*5550*/  IMAD.MOV.U32 R40, RZ, RZ, R151.reuse ;  /* 0x000000ffff287224 */ /* 0x100fe400078e0097 */
[----:B------:R-:W1:Y:S01]  /*5560*/  MUFU.EX2 R55, R55 ;  /* 0x0000003700377308 */ /* 0x000e620000000800 */
[C---:B--2---:R-:W-:Y:S01]  /*5570*/  FADD.FTZ R21, R51.reuse, R12 ;  /* 0x0000000c33157221 */ /* 0x044fe20000010000 */
[----:B------:R-:W-:Y:S01]  /*5580*/  F2FP.BF16.F32.PACK_AB R205, R51, R50 ;  /* 0x0000003233cd723e */ /* 0x000fe200000010ff */
[----:B------:R-:W-:-:S02]  /*5590*/  IMAD.MOV.U32 R51, RZ, RZ, R151 ;  /* 0x000000ffff337224 */ /* 0x000fc400078e0097 */
[--C-:B------:R-:W-:Y:S02]  /*55a0*/  IMAD.MOV.U32 R50, RZ, RZ, R151.reuse ;  /* 0x000000ffff327224 */ /* 0x100fe400078e0097 */
[----:B------:R-:W-:Y:S01]  /*55b0*/  IMAD.MOV.U32 R31, RZ, RZ, R151 ;  /* 0x000000ffff1f7224 */ /* 0x000fe200078e0097 */
[----:B------:R-:W2:Y:S01]  /*55c0*/  MUFU.EX2 R42, R42 ;  /* 0x0000002a002a7308 */ /* 0x000ea20000000800 */
[----:B0-----:R-:W-:-:S07]  /*55d0*/  FADD.FTZ R12, R54, R21 ;  /* 0x00000015360c7221 */ /* 0x001fce0000010000 */
[----:B------:R-:W0:Y:S01]  /*55e0*/  MUFU.EX2 R43, R43 ;  /* 0x0000002b002b7308 */ /* 0x000e220000000800 */
[C---:B-1----:R-:W-:Y:S01]  /*55f0*/  FADD.FTZ R21, R55.reuse, R12 ;  /* 0x0000000c37157221 */ /* 0x042fe20000010000 */
[----:B------:R-:W-:Y:S01]  /*5600*/  FADD.FTZ R12, R32, R29 ;  /* 0x0000001d200c7221 */ /* 0x000fe20000010000 */
[----:B------:R-:W-:Y:S01]  /*5610*/  F2FP.BF16.F32.PACK_AB R207, R55, R54 ;  /* 0x0000003637cf723e */ /* 0x000fe200000010ff */
[--C-:B------:R-:W-:Y:S02]  /*5620*/  IMAD.MOV.U32 R55, RZ, RZ, R151.reuse ;  /* 0x000000ffff377224 */ /* 0x100fe400078e0097 */
[----:B------:R-:W-:Y:S01]  /*5630*/  FADD.FTZ R29, R33, R12 ;  /* 0x0000000c211d7221 */ /* 0x000fe20000010000 */
[----:B------:R-:W-:Y:S01]  /*5640*/  IMAD.MOV.U32 R54, RZ, RZ, R151 ;  /* 0x000000ffff367224 */ /* 0x000fe200078e0097 */
[----:B------:R-:W1:Y:S01]  /*5650*/  MUFU.EX2 R46, R46 ;  /* 0x0000002e002e7308 */ /* 0x000e620000000800 */
[----:B--2---:R-:W-:Y:S01]  /*5660*/  FADD.FTZ R0, R42, R21 ;  /* 0x000000152a007221 */ /* 0x004fe20000010000 */
[----:B------:R-:W-:Y:S01]  /*5670*/  FADD.FTZ R12, R36, R29 ;  /* 0x0000001d240c7221 */ /* 0x000fe20000010000 */
[----:B------:R-:W-:-:S02]  /*5680*/  IMAD.MOV.U32 R36, RZ, RZ, R151 ;  /* 0x000000ffff247224 */ /* 0x000fc400078e0097 */
[--C-:B------:R-:W-:Y:S02]  /*5690*/  IMAD.MOV.U32 R33, RZ, RZ, R151.reuse ;  /* 0x000000ffff217224 */ /* 0x100fe400078e0097 */
[--C-:B------:R-:W-:Y:S01]  /*56a0*/  IMAD.MOV.U32 R32, RZ, RZ, R151.reuse ;  /* 0x000000ffff207224 */ /* 0x100fe200078e0097 */
[----:B------:R-:W2:Y:S01]  /*56b0*/  MUFU.EX2 R47, R47 ;  /* 0x0000002f002f7308 */ /* 0x000ea20000000800 */
[C---:B0-----:R-:W-:Y:S01]  /*56c0*/  FADD.FTZ R21, R43.reuse, R0 ;  /* 0x000000002b157221 */ /* 0x041fe20000010000 */
[----:B------:R-:W-:Y:S01]  /*56d0*/  F2FP.BF16.F32.PACK_AB R201, R43, R42 ;  /* 0x0000002a2bc9723e */ /* 0x000fe200000010ff */
[--C-:B------:R-:W-:Y:S02]  /*56e0*/  IMAD.MOV.U32 R43, RZ, RZ, R151.reuse ;  /* 0x000000ffff2b7224 */ /* 0x100fe400078e0097 */
[--C-:B------:R-:W-:Y:S02]  /*56f0*/  IMAD.MOV.U32 R42, RZ, RZ, R151.reuse ;  /* 0x000000ffff2a7224 */ /* 0x100fe400078e0097 */
[----:B------:R-:W-:Y:S01]  /*5700*/  IMAD.MOV.U32 R29, RZ, RZ, R151 ;  /* 0x000000ffff1d7224 */ /* 0x000fe200078e0097 */
[----:B------:R-:W0:Y:S01]  /*5710*/  MUFU.EX2 R34, R34 ;  /* 0x0000002200227308 */ /* 0x000e220000000800 */
[----:B-1----:R-:W-:Y:S01]  /*5720*/  FADD.FTZ R0, R46, R21 ;  /* 0x000000152e007221 */ /* 0x002fe20000010000 */
[----:B------:R-:W-:Y:S01]  /*5730*/  FADD.FTZ R21, R37, R12 ;  /* 0x0000000c25157221 */ /* 0x000fe20000010000 */
[----:B------:R-:W-:-:S05]  /*5740*/  IMAD.MOV.U32 R37, RZ, RZ, R151 ;  /* 0x000000ffff257224 */ /* 0x000fca00078e0097 */
[----:B------:R-:W1:Y:S01]  /*5750*/  MUFU.EX2 R24, R24 ;  /* 0x0000001800187308 */ /* 0x000e620000000800 */
[C---:B--2---:R-:W-:Y:S01]  /*5760*/  FADD.FTZ R13, R47.reuse, R0 ;  /* 0x000000002f0d7221 */ /* 0x044fe20000010000 */
[----:B------:R-:W-:Y:S01]  /*5770*/  F2FP.BF16.F32.PACK_AB R203, R47, R46 ;  /* 0x0000002e2fcb723e */ /* 0x000fe200000010ff */
[--C-:B------:R-:W-:Y:S02]  /*5780*/  IMAD.MOV.U32 R47, RZ, RZ, R151.reuse ;  /* 0x000000ffff2f7224 */ /* 0x100fe400078e0097 */
[----:B------:R-:W-:-:S03]  /*5790*/  IMAD.MOV.U32 R46, RZ, RZ, R151 ;  /* 0x000000ffff2e7224 */ /* 0x000fc600078e0097 */
[----:B------:R-:W2:Y:S01]  /*57a0*/  MUFU.EX2 R35, R35 ;  /* 0x0000002300237308 */ /* 0x000ea20000000800 */
[----:B0-----:R-:W-:-:S07]  /*57b0*/  FADD.FTZ R0, R34, R13 ;  /* 0x0000000d22007221 */ /* 0x001fce0000010000 */
[----:B------:R-:W0:Y:S01]  /*57c0*/  MUFU.EX2 R25, R25 ;  /* 0x0000001900197308 */ /* 0x000e220000000800 */
[----:B-1----:R-:W-:-:S07]  /*57d0*/  FADD.FTZ R12, R24, R21 ;  /* 0x00000015180c7221 */ /* 0x002fce0000010000 */
[----:B------:R-:W1:Y:S01]  /*57e0*/  MUFU.EX2 R38, R38 ;  /* 0x0000002600267308 */ /* 0x000e620000000800 */
[C---:B--2---:R-:W-:Y:S01]  /*57f0*/  FADD.FTZ R13, R35.reuse, R0 ;  /* 0x00000000230d7221 */ /* 0x044fe20000010000 */
[----:B------:R-:W-:Y:S01]  /*5800*/  F2FP.BF16.F32.PACK_AB R197, R35, R34 ;  /* 0x0000002223c5723e */ /* 0x000fe200000010ff */
[--C-:B------:R-:W-:Y:S02]  /*5810*/  IMAD.MOV.U32 R35, RZ, RZ, R151.reuse ;  /* 0x000000ffff237224 */ /* 0x100fe400078e0097 */
[----:B------:R-:W-:-:S03]  /*5820*/  IMAD.MOV.U32 R34, RZ, RZ, R151 ;  /* 0x000000ffff227224 */ /* 0x000fc600078e0097 */
[----:B------:R-:W2:Y:S01]  /*5830*/  MUFU.EX2 R28, R28 ;  /* 0x0000001c001c7308 */ /* 0x000ea20000000800 */
[C---:B0-----:R-:W-:Y:S01]  /*5840*/  FADD.FTZ R21, R25.reuse, R12 ;  /* 0x0000000c19157221 */ /* 0x041fe20000010000 */
[----:B------:R-:W-:Y:S01]  /*5850*/  F2FP.BF16.F32.PACK_AB R192, R25, R24 ;  /* 0x0000001819c0723e */ /* 0x000fe200000010ff */
[--C-:B------:R-:W-:Y:S02]  /*5860*/  IMAD.MOV.U32 R25, RZ, RZ, R151.reuse ;  /* 0x000000ffff197224 */ /* 0x100fe400078e0097 */
[----:B------:R-:W-:-:S03]  /*5870*/  IMAD.MOV.U32 R24, RZ, RZ, R151 ;  /* 0x000000ffff187224 */ /* 0x000fc600078e0097 */
[----:B------:R-:W0:Y:S01]  /*5880*/  MUFU.EX2 R39, R39 ;  /* 0x0000002700277308 */ /* 0x000e220000000800 */
[----:B-1----:R-:W-:-:S07]  /*5890*/  FADD.FTZ R0, R38, R13 ;  /* 0x0000000d26007221 */ /* 0x002fce0000010000 */
[----:B------:R-:W1:Y:S01]  /*58a0*/  MUFU.EX2 R26, R26 ;  /* 0x0000001a001a7308 */ /* 0x000e620000000800 */
[----:B--2---:R-:W-:-:S07]  /*58b0*/  FADD.FTZ R12, R28, R21 ;  /* 0x000000151c0c7221 */ /* 0x004fce0000010000 */
        /* <DEDUP_REMOVED lines=8> */
[C---:B--2---:R-:W-:Y:S01]  /*5940*/  FADD.FTZ R13, R15.reuse, R12 ;  /* 0x0000000c0f0d7221 */ /* 0x044fe20000010000 */
[----:B------:R-:W-:Y:S01]  /*5950*/  F2FP.BF16.F32.PACK_AB R194, R15, R28 ;  /* 0x0000001c0fc2723e */ /* 0x000fe200000010ff */
[----:B------:R-:W-:-:S05]  /*5960*/  IMAD.MOV.U32 R28, RZ, RZ, R151 ;  /* 0x000000ffff1c7224 */ /* 0x000fca00078e0097 */
[----:B------:R2:W3:Y:S01]  /*5970*/  MUFU.EX2 R195, R2 ;  /* 0x0000000200c37308 */ /* 0x0004e20000000800 */
[C---:B0-----:R-:W-:Y:S01]  /*5980*/  FADD.FTZ R15, R27.reuse, R0 ;  /* 0x000000001b0f7221 */ /* 0x041fe20000010000 */
[----:B------:R-:W-:Y:S01]  /*5990*/  F2FP.BF16.F32.PACK_AB R193, R27, R26 ;  /* 0x0000001a1bc1723e */ /* 0x000fe200000010ff */
[----:B------:R-:W-:Y:S02]  /*59a0*/  IMAD.MOV.U32 R0, RZ, RZ, 0x3f800000 ;  /* 0x3f800000ff007424 */ /* 0x000fe400078e00ff */
[--C-:B------:R-:W-:Y:S02]  /*59b0*/  IMAD.MOV.U32 R27, RZ, RZ, R151.reuse ;  /* 0x000000ffff1b7224 */ /* 0x100fe400078e0097 */
[----:B------:R-:W-:Y:S02]  /*59c0*/  IMAD.MOV.U32 R26, RZ, RZ, R151 ;  /* 0x000000ffff1a7224 */ /* 0x000fe400078e0097 */
[----:B-1----:R-:W-:Y:S01]  /*59d0*/  FADD.FTZ R12, R30, R15 ;  /* 0x0000000f1e0c7221 */ /* 0x002fe20000010000 */
[----:B--2---:R-:W-:-:S03]  /*59e0*/  IMAD.MOV.U32 R2, RZ, RZ, 0x3f800000 ;  /* 0x3f800000ff027424 */ /* 0x004fc600078e00ff */
[C---:B---3--:R-:W-:Y:S01]  /*59f0*/  FADD.FTZ R12, R195.reuse, R12 ;  /* 0x0000000cc30c7221 */ /* 0x048fe20000010000 */
[----:B------:R-:W-:Y:S01]  /*5a00*/  F2FP.BF16.F32.PACK_AB R195, R195, R30 ;  /* 0x0000001ec3c3723e */ /* 0x000fe200000010ff */
[----:B------:R-:W-:Y:S01]  /*5a10*/  IMAD.MOV.U32 R30, RZ, RZ, R151 ;  /* 0x000000ffff1e7224 */ /* 0x000fe200078e0097 */
[----:B------:R-:W-:Y:S06]  /*5a20*/  @!P2 BRA `(.L_x_194) ;  /* 0x0000003c0098a947 */ /* 0x000fec0003800000 */
[----:B------:R-:W-:Y:S01]  /*5a30*/  R2UR UR7, R16 ;  /* 0x00000000100772ca */ /* 0x000fe200000e0000 */
[----:B------:R-:W-:Y:S01]  /*5a40*/  IMAD.MOV.U32 R20, RZ, RZ, R3 ;  /* 0x000000ffff147224 */ /* 0x000fe200078e0003 */
[----:B------:R-:W-:Y:S01]  /*5a50*/  CS2R R150, SRZ ;  /* 0x0000000000967805 */ /* 0x000fe2000001ff00 */
[----:B------:R-:W-:Y:S01]  /*5a60*/  IMAD.MOV.U32 R15, RZ, RZ, R4 ;  /* 0x000000ffff0f7224 */ /* 0x000fe200078e0004 */
[----:B------:R-:W-:Y:S01]  /*5a70*/  CS2R R146, SRZ ;  /* 0x0000000000927805 */ /* 0x000fe2000001ff00 */
[----:B------:R-:W-:Y:S01]  /*5a80*/  IMAD.MOV.U32 R21, RZ, RZ, R17 ;  /* 0x000000ffff157224 */ /* 0x000fe200078e0011 */
[----:B------:R-:W-:Y:S01]  /*5a90*/  CS2R R142, SRZ ;  /* 0x00000000008e7805 */ /* 0x000fe2000001ff00 */
[----:B------:R-:W-:Y:S01]  /*5aa0*/  IMAD.MOV.U32 R0, RZ, RZ, 0x3f800000 ;  /* 0x3f800000ff007424 */ /* 0x000fe200078e00ff */
        /* <DEDUP_REMOVED lines=60> */
[----:B------:R-:W-:-:S07]  /*5e70*/  CS2R R24, SRZ ;  /* 0x0000000000187805 */ /* 0x000fce000001ff00 */
.L_x_203:
[----:B------:R-:W-:-:S04]  /*5e80*/  UIADD3 UR6, UR7, 0x1, URZ ;  /* 0x0000000107067890 */ /* 0x000fc8000fffe03f */
[----:B------:R-:W-:-:S04]  /*5e90*/  UISETP.NE.AND UP0, UPT, UR6, 0x2, UPT ;  /* 0x000000020600788c */ /* 0x000fc8000bf05270 */
[----:B------:R-:W-:Y:S02]  /*5ea0*/  USEL UR10, URZ, 0x1, UP0 ;  /* 0x000000013f0a7887 */ /* 0x000fe40008000000 */
[----:B------:R-:W-:-:S04]  /*5eb0*/  USEL UR6, UR6, URZ, UP0 ;  /* 0x0000003f06067287 */ /* 0x000fc80008000000 */
[----:B------:R-:W-:Y:S02]  /*5ec0*/  LOP3.LUT R17, R21, UR10, RZ, 0x3c, !PT ;  /* 0x0000000a15117c12 */ /* 0x000fe4000f8e3cff */
[----:B------:R-:W-:Y:S01]  /*5ed0*/  IMAD.U32 R16, RZ, RZ, UR6 ;  /* 0x00000006ff107e24 */ /* 0x000fe2000f8e00ff */
[----:B------:R-:W-:Y:S06]  /*5ee0*/  @!P0 BRA `(.L_x_195) ;  /* 0x0000000000048947 */ /* 0x000fec0003800000 */
[----:B------:R-:W-:Y:S01]  /*5ef0*/  BPT.TRAP 0x1 ;  /* 0x000000040000795c */ /* 0x000fe20000300000 */
.L_x_195:
[----:B------:R-:W0:Y:S01]  /*5f00*/  S2UR UR11, SR_CgaCtaId ;  /* 0x00000000000b79c3 */ /* 0x000e220000008800 */
[----:B------:R-:W-:Y:S01]  /*5f10*/  UMOV UR10, 0x400 ;  /* 0x00000400000a7882 */ /* 0x000fe20000000000 */
[----:B------:R-:W-:Y:S01]  /*5f20*/  SHF.L.U32 R3, R17, 0x1f, RZ ;  /* 0x0000001f11037819 */ /* 0x000fe200000006ff */
[----:B0-----:R-:W-:-:S06]  /*5f30*/  ULEA UR10, UR11, UR10, 0x18 ;  /* 0x0000000a0b0a7291 */ /* 0x001fcc000f8ec03f */
[----:B------:R-:W-:-:S05]  /*5f40*/  IMAD.U32 R5, RZ, RZ, UR10 ;  /* 0x0000000aff057e24 */ /* 0x000fca000f8e00ff */
[----:B------:R-:W-:-:S13]  /*5f50*/  R2UR UR60, R5 ;  /* 0x00000000053c72ca */ /* 0x000fda00000e0000 */
[----:B------:R-:W-:-:S09]  /*5f60*/  ULEA UR60, UR6, UR60, 0x3 ;  /* 0x0000003c063c7291 */ /* 0x000fd2000f8e183f */
[----:B------:R0:W1:Y:S01]  /*5f70*/  SYNCS.PHASECHK.TRANS64.TRYWAIT P2, [UR60+0x38830], R3 ;  /* 0x03883003ff0075a7 */ /* 0x000062000804017c */
[----:B------:R-:W-:Y:S05]  /*5f80*/  @!P0 BRA `(.L_x_196) ;  /* 0x0000000000048947 */ /* 0x000fea0003800000 */
[----:B------:R-:W-:Y:S01]  /*5f90*/  BPT.TRAP 0x1 ;  /* 0x000000040000795c */ /* 0x000fe20000300000 */
.L_x_196:
[----:B-1----:R-:W-:Y:S05]  /*5fa0*/  @P2 BRA `(.L_x_197) ;  /* 0x0000000000082947 */ /* 0x002fea0003800000 */
[----:B------:R-:W1:Y:S02]  /*5fb0*/  SYNCS.PHASECHK.TRANS64.TRYWAIT P2, [UR60+0x38830], R3 ;  /* 0x03883003ff0075a7 */ /* 0x000e64000804017c */
[----:B-1----:R-:W-:Y:S05]  /*5fc0*/  @!P2 BRA `(.L_x_198) ;  /* 0x0000010c00f0a947 */ /* 0x002fea0003800000 */
.L_x_197:
[----:B------:R-:W-:Y:S01]  /*5fd0*/  R2UR UR10, R14 ;  /* 0x000000000e0a72ca */ /* 0x000fe200000e0000 */
[----:B------:R-:W-:Y:S01]  /*5fe0*/  WARPGROUP.ARRIVE ;  /* 0x00000000000079c5 */ /* 0x000fe20000000000 */
[----:B------:R-:W-:Y:S01]  /*5ff0*/  R2UR UR6, R16 ;  /* 0x00000000100672ca */ /* 0x000fe200000e0000 */
[----:B------:R-:W-:Y:S01]  /*6000*/  UMOV UR51, 0x40000040 ;  /* 0x4000004000337882 */ /* 0x000fe20000000000 */
[----:B01----:R-:W-:Y:S01]  /*6010*/  MOV R3, UR49 ;  /* 0x0000003100037c02 */ /* 0x003fe20008000f00 */
[----:B------:R-:W-:Y:S01]  /*6020*/  UMOV UR49, UR57 ;  /* 0x0000003900317c82 */ /* 0x000fe20008000000 */
[----:B------:R-:W-:Y:S01]  /*6030*/  MOV R4, UR48 ;  /* 0x0000003000047c02 */ /* 0x000fe20008000f00 */
[----:B------:R-:W-:Y:S01]  /*6040*/  UMOV UR48, UR56 ;  /* 0x0000003800307c82 */ /* 0x000fe20008000000 */
[----:B------:R-:W-:Y:S01]  /*6050*/  UMOV UR52, UR56 ;  /* 0x0000003800347c82 */ /* 0x000fe20008000000 */
[----:B------:R-:W-:Y:S01]  /*6060*/  UMOV UR53, UR57 ;  /* 0x0000003900357c82 */ /* 0x000fe20008000000 */
[----:B------:R-:W-:Y:S01]  /*6070*/  UMOV UR55, 0x40000040 ;  /* 0x4000004000377882 */ /* 0x000fe20000000000 */
[----:B------:R-:W-:Y:S01]  /*6080*/  UMOV UR59, 0x40000040 ;  /* 0x40000040003b7882 */ /* 0x000fe20000000000 */
[----:B------:R-:W-:Y:S01]  /*6090*/  R2UR UR18, R10 ;  /* 0x000000000a1272ca */ /* 0x000fe200000e0000 */
[----:B------:R-:W-:Y:S01]  /*60a0*/  UMOV UR23, 0x40000040 ;  /* 0x4000004000177882 */ /* 0x000fe20000000000 */
[----:B------:R-:W-:Y:S01]  /*60b0*/  R2UR UR19, R11 ;  /* 0x000000000b1372ca */ /* 0x000fe200000e0000 */
[----:B------:R-:W-:Y:S01]  /*60c0*/  UIMAD UR6, UR6, 0xa00, UR10 ;  /* 0x00000a00060678a4 */ /* 0x000fe2000f8e020a */
[----:B------:R-:W-:Y:S01]  /*60d0*/  R2UR UR14, R8 ;  /* 0x00000000080e72ca */ /* 0x000fe200000e0000 */
[----:B------:R-:W-:Y:S01]  /*60e0*/  UMOV UR27, 0x40000040 ;  /* 0x40000040001b7882 */ /* 0x000fe20000000000 */
[----:B------:R-:W-:Y:S01]  /*60f0*/  R2UR UR15, R9 ;  /* 0x00000000090f72ca */ /* 0x000fe200000e0000 */
[----:B------:R-:W-:Y:S01]  /*6100*/  UIADD3 UR54, UR6, 0x80, URZ ;  /* 0x0000008006367890 */ /* 0x000fe2000fffe03f */
[-C--:B------:R-:W-:Y:S01]  /*6110*/  FMUL.FTZ R24, R24, R2.reuse ;  /* 0x0000000218187220 */ /* 0x080fe20000410000 */
[----:B------:R-:W-:Y:S01]  /*6120*/  UIADD3 UR58, UR6, 0x100, URZ ;  /* 0x00000100063a7890 */ /* 0x000fe2000fffe03f */
[-C--:B------:R-:W-:Y:S01]  /*6130*/  FMUL.FTZ R25, R25, R2.reuse ;  /* 0x0000000219197220 */ /* 0x080fe20000410000 */
[----:B------:R-:W-:Y:S01]  /*6140*/  UMOV UR50, UR6 ;  /* 0x0000000600327c82 */ /* 0x000fe20008000000 */
[----:B------:R-:W-:Y:S01]  /*6150*/  UIADD3 UR10, UR6, 0x180, URZ ;  /* 0x00000180060a7890 */ /* 0x000fe2000fffe03f */
[----:B------:R-:W-:Y:S01]  /*6160*/  HGMMA.64x16x16.F32.BF16 R184, gdesc[UR48], RZ, !UPT, gsb0 ;  /* 0x0020000030b879f0 */ /* 0x000fe2000c0018ff */
[----:B------:R-:W-:Y:S01]  /*6170*/  UIADD3 UR11, UR6, 0x200, URZ ;  /* 0x00000200060b7890 */ /* 0x000fe2000fffe03f */
[----:B------:R-:W-:Y:S01]  /*6180*/  R2UR UR49, R3 ;  /* 0x00000000033172ca */ /* 0x000fe200000e0000 */
[----:B------:R-:W-:Y:S01]  /*6190*/  UIADD3 UR22, UR6, 0x286, URZ ;  /* 0x0000028606167890 */ /* 0x000fe2000fffe03f */
[----:B------:R-:W-:Y:S01]  /*61a0*/  R2UR UR48, R4 ;  /* 0x00000000043072ca */ /* 0x000fe200000e0000 */
[----:B------:R-:W-:Y:S01]  /*61b0*/  UIADD3 UR26, UR6, 0x500, URZ ;  /* 0x00000500061a7890 */ /* 0x000fe2000fffe03f */
[-C--:B------:R-:W-:Y:S01]  /*61c0*/  FMUL.FTZ R28, R28, R2.reuse ;  /* 0x000000021c1c7220 */ /* 0x080fe20000410000 */
        /* <DEDUP_REMOVED lines=53> */
[----:B------:R-:W-:Y:S01]  /*6520*/  UMOV UR52, UR56 ;  /* 0x0000003800347c82 */ /* 0x000fe20008000000 */
[----:B------:R-:W-:Y:S01]  /*6530*/  UMOV UR53, UR57 ;  /* 0x0000003900357c82 */ /* 0x000fe20008000000 */
[----:B------:R-:W-:Y:S01]  /*6540*/  UMOV UR54, UR10 ;  /* 0x0000000a00367c82 */ /* 0x000fe20008000000 */
[----:B------:R-:W-:Y:S01]  /*6550*/  UMOV UR55, 0x40000040 ;  /* 0x4000004000377882 */ /* 0x000fe20000000000 */
[----:B------:R-:W-:Y:S01]  /*6560*/  UIADD3 UR10, UR6, 0x82, URZ ;  /* 0x00000082060a7890 */ /* 0x000fe2000fffe03f */
        /* <DEDUP_REMOVED lines=102> */
[----:B------:R-:W-:Y:S01]  /*6bd0*/  HGMMA.64x16x16.F32.BF16 R152, gdesc[UR56], RZ, !UPT, gsb0 ;  /* 0x00200000389879f0 */ /* 0x000fe2000c0018ff */
        /* <DEDUP_REMOVED lines=458> */
.L_x_199:
[----:B------:R-:W-:Y:S01]  /*8880*/  IMAD.U32 R2, RZ, RZ, UR7 ;  /* 0x00000007ff027e24 */ /* 0x000fe2000f8e00ff */
[----:B------:R-:W-:-:S03]  /*8890*/  SHF.L.U32 R0, R21, 0x1f, RZ ;  /* 0x0000001f15007819 */ /* 0x000fc600000006ff */
[----:B------:R-:W-:-:S04]  /*88a0*/  IMAD R21, R2, 0x8, R5 ;  /* 0x0000000802157824 */ /* 0x000fc800078e0205 */
[----:B------:R0:W1:Y:S01]  /*88b0*/  SYNCS.PHASECHK.TRANS64.TRYWAIT P2, [R21+URZ+0x38850], R0 ;  /* 0x03885000150075a7 */ /* 0x000062000804017f */
[----:B------:R-:W-:Y:S05]  /*88c0*/  @!P0 BRA `(.L_x_200) ;  /* 0x0000000000048947 */ /* 0x000fea0003800000 */
[----:B------:R-:W-:Y:S01]  /*88d0*/  BPT.TRAP 0x1 ;  /* 0x000000040000795c */ /* 0x000fe20000300000 */
.L_x_200:
[----:B-1----:R-:W-:Y:S05]  /*88e0*/  @P2 BRA `(.L_x_201) ;  /* 0x0000000000082947 */ /* 0x002fea0003800000 */
[----:B------:R-:W1:Y:S02]  /*88f0*/  SYNCS.PHASECHK.TRANS64.TRYWAIT P2, [R21+URZ+0x38850], R0 ;  /* 0x03885000150075a7 */ /* 0x000e64000804017f */
[----:B-1----:R-:W-:Y:S05]  /*8900*/  @!P2 BRA `(.L_x_202) ;  /* 0x000000e400b8a947 */ /* 0x002fea0003800000 */
.L_x_201:
[----:B------:R-:W-:Y:S01]  /*8910*/  R2UR UR6, R5 ;  /* 0x00000000050672ca */ /* 0x000fe200000e0000 */
[----:B------:R-:W-:Y:S01]  /*8920*/  WARPGROUP.ARRIVE ;  /* 0x00000000000079c5 */ /* 0x000fe20000000000 */
[----:B01----:R-:W-:Y:S01]  /*8930*/  FMNMX.FTZ R0, R184, R15, !PT ;  /* 0x0000000fb8007209 */ /* 0x003fe20007810000 */
[----:B------:R-:W-:Y:S01]  /*8940*/  ULDC UR11, c[0x0][0x988] ;  /* 0x00026200000b7ab9 */ /* 0x000fe20000000800 */
[----:B------:R-:W-:Y:S01]  /*8950*/  @!P1 VIADD R21, R21, 0x38860 ;  /* 0x0003886015159836 */ /* 0x000fe20000000000 */
[----:B------:R-:W-:Y:S01]  /*8960*/  VOTEU.ALL UP0, P1 ;  /* 0x00000000003f7886 */ /* 0x000fe20000800000 */
[----:B------:R-:W-:-:S04]  /*8970*/  FMNMX.FTZ R0, R185, R0, !PT ;  /* 0x00000000b9007209 */ /* 0x000fc80007810000 */
[----:B------:R-:W-:Y:S01]  /*8980*/  FMNMX.FTZ R0, R188, R0, !PT ;  /* 0x00000000bc007209 */ /* 0x000fe20007810000 */
[----:B------:R-:W-:Y:S02]  /*8990*/  @!UP0 UIADD3 UR60, UR60, 0x38840, URZ ;  /* 0x000388403c3c8890 */ /* 0x000fe4000fffe03f */
[----:B------:R-:W-:Y:S01]  /*89a0*/  UIADD3 UR6, UR6, 0x400, URZ ;  /* 0x0000040006067890 */ /* 0x000fe2000fffe03f */
[----:B------:R-:W-:Y:S01]  /*89b0*/  FMNMX.FTZ R0, R189, R0, !PT ;  /* 0x00000000bd007209 */ /* 0x000fe20007810000 */
[----:B------:R-:W-:Y:S02]  /*89c0*/  @!UP0 UPRMT UR60, URZ, 0x654, UR60 ;  /* 0x000006543f3c8896 */ /* 0x000fe4000800003c */
[----:B------:R-:W-:Y:S01]  /*89d0*/  USHF.R.U32.HI UR6, URZ, 0x4, UR6 ;  /* 0x000000043f067899 */ /* 0x000fe20008011606 */
[----:B------:R-:W-:-:S03]  /*89e0*/  FMNMX.FTZ R0, R176, R0, !PT ;  /* 0x00000000b0007209 */ /* 0x000fc60007810000 */
[----:B------:R-:W-:Y:S01]  /*89f0*/  ULOP3.LUT UR6, UR6, 0x3fff, URZ, 0xc0, !UPT ;  /* 0x00003fff06067892 */ /* 0x000fe2000f8ec03f */
[----:B------:R-:W-:-:S03]  /*8a00*/  FMNMX.FTZ R0, R177, R0, !PT ;  /* 0x00000000b1007209 */ /* 0x000fc60007810000 */
[----:B------:R-:W-:Y:S01]  /*8a10*/  ULOP3.LUT UR6, UR6, 0x2800000, URZ, 0xfc, !UPT ;  /* 0x0280000006067892 */ /* 0x000fe2000f8efc3f */
[----:B------:R-:W-:-:S03]  /*8a20*/  FMNMX.FTZ R0, R180, R0, !PT ;  /* 0x00000000b4007209 */ /* 0x000fc60007810000 */
[----:B------:R-:W-:Y:S01]  /*8a30*/  UIMAD UR10, UR7, 0xa00, UR6 ;  /* 0x00000a00070a78a4 */ /* 0x000fe2000f8e0206 */
[----:B------:R-:W-:Y:S02]  /*8a40*/  FMNMX.FTZ R0, R181, R0, !PT ;  /* 0x00000000b5007209 */ /* 0x000fe40007810000 */
[----:B------:R-:W-:Y:S02]  /*8a50*/  UMOV UR7, 0x40000040 ;  /* 0x4000004000077882 */ /* 0x000fe40000000000 */
[----:B------:R-:W-:Y:S02]  /*8a60*/  FMNMX.FTZ R0, R168, R0, !PT ;  /* 0x00000000a8007209 */ /* 0x000fe40007810000 */
[----:B------:R-:W-:Y:S02]  /*8a70*/  UMOV UR6, UR10 ;  /* 0x0000000a00067c82 */ /* 0x000fe40008000000 */
[----:B------:R-:W-:Y:S01]  /*8a80*/  HGMMA.64x256x16.F32.BF16 R24, R208, gdesc[UR4].tnspB, R24, gsb0 ;  /* 0x43e00004d0187df0 */ /* 0x000fe20008001818 */
[----:B------:R-:W-:Y:S01]  /*8a90*/  UIADD3 UR6, UR10, 0x80, URZ ;  /* 0x000000800a067890 */ /* 0x000fe2000fffe03f */
[----:B------:R-:W-:Y:S01]  /*8aa0*/  FMNMX.FTZ R0, R169, R0, !PT ;  /* 0x00000000a9007209 */ /* 0x000fe20007810000 */
[----:B------:R-:W-:-:S03]  /*8ab0*/  UMOV UR7, 0x40000040 ;  /* 0x4000004000077882 */ /* 0x000fc60000000000 */
        /* <DEDUP_REMOVED lines=9> */
[----:B------:R-:W-:-:S05]  /*8b50*/  FMNMX.FTZ R0, R157, R0, !PT ;  /* 0x000000009d007209 */ /* 0x000fca0007810000 */
[----:B------:R-:W0:Y:S02]  /*8b60*/  SHFL.BFLY PT, R2, R0, 0x2, 0x1f ;  /* 0x0c401f0000027f89 */ /* 0x000e2400000e0000 */
[----:B0-----:R-:W-:Y:S02]  /*8b70*/  FMNMX.FTZ R2, R0, R2, !PT ;  /* 0x0000000200027209 */ /* 0x001fe40007810000 */
[----:B------:R-:W-:-:S03]  /*8b80*/  FMNMX.FTZ R0, R186, R20, !PT ;  /* 0x00000014ba007209 */ /* 0x000fc60007810000 */
[----:B------:R-:W0:Y:S01]  /*8b90*/  SHFL.BFLY PT, R4, R2, 0x1, 0x1f ;  /* 0x0c201f0002047f89 */ /* 0x000e2200000e0000 */
[----:B------:R-:W-:-:S04]  /*8ba0*/  FMNMX.FTZ R0, R187, R0, !PT ;  /* 0x00000000bb007209 */ /* 0x000fc80007810000 */
[----:B------:R-:W-:-:S04]  /*8bb0*/  FMNMX.FTZ R0, R190, R0, !PT ;  /* 0x00000000be007209 */ /* 0x000fc80007810000 */
[----:B------:R-:W-:-:S04]  /*8bc0*/  FMNMX.FTZ R3, R191, R0, !PT ;  /* 0x00000000bf037209 */ /* 0x000fc80007810000 */
[----:B------:R-:W-:-:S04]  /*8bd0*/  FMNMX.FTZ R3, R178, R3, !PT ;  /* 0x00000003b2037209 */ /* 0x000fc80007810000 */
[----:B------:R-:W-:-:S04]  /*8be0*/  FMNMX.FTZ R3, R179, R3, !PT ;  /* 0x00000003b3037209 */ /* 0x000fc80007810000 */
[----:B------:R-:W-:Y:S02]  /*8bf0*/  FMNMX.FTZ R3, R182, R3, !PT ;  /* 0x00000003b6037209 */ /* 0x000fe40007810000 */
[----:B0-----:R-:W-:Y:S02]  /*8c00*/  FMNMX.FTZ R4, R2, R4, !PT ;  /* 0x0000000402047209 */ /* 0x001fe40007810000 */
[----:B------:R-:W-:-:S03]  /*8c10*/  FMNMX.FTZ R3, R183, R3, !PT ;  /* 0x00000003b7037209 */ /* 0x000fc60007810000 */
[----:B------:R-:W-:Y:S01]  /*8c20*/  FADD.FTZ R2, -R4, R15 ;  /* 0x0000000f04027221 */ /* 0x000fe20000010100 */
        /* <DEDUP_REMOVED lines=33> */
[----:B------:R-:W-:Y:S01]  /*8e40*/  UMOV UR6, UR11 ;  /* 0x0000000b00067c82 */ /* 0x000fe20008000000 */
[----:B------:R-:W-:Y:S01]  /*8e50*/  R2UR UR7, R18 ;  /* 0x00000000120772ca */ /* 0x000fe200000e0000 */
[----:B------:R-:W-:Y:S01]  /*8e60*/  FMUL.FTZ R0, R4, UR6 ;  /* 0x0000000604007c20 */ /* 0x000fe20008410000 */
[----:B------:R-:W-:-:S03]  /*8e70*/  FMUL.FTZ R2, R2, UR6 ;  /* 0x0000000602027c20 */ /* 0x000fc60008410000 */
[--C-:B------:R-:W-:Y:S01]  /*8e80*/  FFMA.FTZ R206, R180, UR6, -R0.reuse ;  /* 0x00000006b4ce7c23 */ /* 0x100fe20008010800 */
[--C-:B------:R-:W-:Y:S01]  /*8e90*/  FFMA.FTZ R202, R172, UR6, -R0.reuse ;  /* 0x00000006acca7c23 */ /* 0x100fe20008010800 */
[----:B------:R-:W0:Y:S01]  /*8ea0*/  SHFL.BFLY PT, R180, R3, 0x2, 0x1f ;  /* 0x0c401f0003b47f89 */ /* 0x000e2200000e0000 */
[--C-:B------:R-:W-:Y:S01]  /*8eb0*/  FFMA.FTZ R204, R176, UR6, -R0.reuse ;  /* 0x00000006b0cc7c23 */ /* 0x100fe20008010800 */
        /* <DEDUP_REMOVED lines=12> */
[----:B------:R-:W-:Y:S01]  /*8f80*/  FFMA.FTZ R161, R165, UR6, -R0 ;  /* 0x00000006a5a17c23 */ /* 0x000fe20008010800 */
[----:B------:R-:W-:Y:S01]  /*8f90*/  MUFU.EX2 R2, R2 ;  /* 0x0000000200027308 */ /* 0x000fe20000000800 */
[----:B------:R-:W-:Y:S01]  /*8fa0*/  UISETP.GT.AND UP0, UPT, UR61, UR7, UPT ;  /* 0x000000073d00728c */ /* 0x000fe2000bf04270 */
[----:B------:R-:W-:Y:S01]  /*8fb0*/  R2UR UR7, R16 ;  /* 0x00000000100772ca */ /* 0x000fe200000e0000 */
[----:B------:R-:W-:-:S04]  /*8fc0*/  UIADD3 UR61, UR61, -0x1, URZ ;  /* 0xffffffff3d3d7890 */ /* 0x000fc8000fffe03f */
[----:B------:R-:W-:Y:S01]  /*8fd0*/  PLOP3.LUT P2, PT, PT, PT, UP0, 0x80, 0x0 ;  /* 0x000000000000781c */ /* 0x000fe20003f4f008 */
[----:B------:R-:W1:Y:S01]  /*8fe0*/  MUFU.EX2 R208, R208 ;  /* 0x000000d000d07308 */ /* 0x000e620000000800 */
[----:B0-----:R-:W-:-:S05]  /*8ff0*/  FMNMX.FTZ R3, R3, R180, !PT ;  /* 0x000000b403037209 */ /* 0x001fca0007810000 */
[----:B------:R-:W0:Y:S02]  /*9000*/  SHFL.BFLY PT, R172, R3, 0x1, 0x1f ;  /* 0x0c201f0003ac7f89 */ /* 0x000e2400000e0000 */
[----:B------:R-:W2:Y:S08]  /*9010*/  MUFU.EX2 R15, R15 ;  /* 0x0000000f000f7308 */ /* 0x000eb00000000800 */
[----:B------:R-:W-:Y:S01]  /*9020*/  MUFU.EX2 R210, R210 ;  /* 0x000000d200d27308 */ /* 0x000fe20000000800 */
[----:B-1----:R-:W-:-:S07]  /*9030*/  FFMA.FTZ R13, R2, R13, R208 ;  /* 0x0000000d020d7223 */ /* 0x002fce00000100d0 */
[----:B------:R-:W-:Y:S01]  /*9040*/  MUFU.EX2 R184, R184 ;  /* 0x000000b800b87308 */ /* 0x000fe20000000800 */
[C---:B--2---:R-:W-:Y:S01]  /*9050*/  FADD.FTZ R13, R15.reuse, R13 ;  /* 0x0000000d0f0d7221 */ /* 0x044fe20000010000 */
[----:B------:R-:W-:Y:S01]  /*9060*/  F2FP.BF16.F32.PACK_AB R208, R15, R208 ;  /* 0x000000d00fd0723e */ /* 0x000fe200000010ff */
[----:B------:R-:W-:Y:S01]  /*9070*/  IMAD.MOV.U32 R15, RZ, RZ, R4 ;  /* 0x000000ffff0f7224 */ /* 0x000fe200078e0004 */
[----:B0-----:R-:W-:-:S04]  /*9080*/  FMNMX.FTZ R3, R3, R172, !PT ;  /* 0x000000ac03037209 */ /* 0x001fc80007810000 */
[----:B------:R-:W-:Y:S08]  /*9090*/  MUFU.EX2 R204, R204 ;  /* 0x000000cc00cc7308 */ /* 0x000ff00000000800 */
        /* <DEDUP_REMOVED lines=10> */
[----:B------:R-:W-:Y:S01]  /*9140*/  MUFU.EX2 R161, R161 ;  /* 0x000000a100a17308 */ /* 0x000fe20000000800 */
[----:B------:R-:W-:-:S02]  /*9150*/  WARPGROUP.DEPBAR.LE gsb0, 0x0 ;  /* 0x00008000000079c5 */ /* 0x000fc40000010000 */
[--C-:B------:R-:W-:Y:S01]  /*9160*/  FFMA.FTZ R192, R152, UR6, -R0.reuse ;  /* 0x0000000698c07c23 */ /* 0x100fe20008010800 */
[----:B------:R-:W-:Y:S01]  /*9170*/  FFMA.FTZ R152, R153, UR6, -R0 ;  /* 0x0000000699987c23 */ /* 0x000fe20008010800 */
[----:B------:R-:W-:Y:S01]  /*9180*/  FADD.FTZ R153, -R3, R20 ;  /* 0x0000001403997221 */ /* 0x000fe20000010100 */
[--C-:B------:R-:W-:Y:S01]  /*9190*/  FFMA.FTZ R194, R156, UR6, -R0.reuse ;  /* 0x000000069cc27c23 */ /* 0x100fe20008010800 */
[----:B------:R-:W-:Y:S01]  /*91a0*/  FFMA.FTZ R0, R157, UR6, -R0 ;  /* 0x000000069d007c23 */ /* 0x000fe20008010800 */
[----:B------:R-:W-:Y:S01]  /*91b0*/  @!P1 SYNCS.ARRIVE.TRANS64.RED.A1T0 RZ, [UR60], RZ ;  /* 0x000000ffffff99a7 */ /* 0x000fe2000810043c */
[----:B------:R-:W-:Y:S01]  /*91c0*/  FMUL.FTZ R153, R153, UR6 ;  /* 0x0000000699997c20 */ /* 0x000fe20008410000 */
[----:B------:R-:W-:Y:S08]  /*91d0*/  MUFU.EX2 R192, R192 ;  /* 0x000000c000c07308 */ /* 0x000ff00000000800 */
[----:B------:R-:W-:Y:S08]  /*91e0*/  MUFU.EX2 R20, R0 ;  /* 0x0000000000147308 */ /* 0x000ff00000000800 */
[----:B------:R0:W-:Y:S08]  /*91f0*/  MUFU.EX2 R0, R153 ;  /* 0x0000009900007308 */ /* 0x0001f00000000800 */
[----:B------:R-:W-:Y:S01]  /*9200*/  MUFU.EX2 R152, R152 ;  /* 0x0000009800987308 */ /* 0x000fe20000000800 */
[----:B0-----:R-:W-:-:S04]  /*9210*/  FMUL.FTZ R153, R3, UR6 ;  /* 0x0000000603997c20 */ /* 0x001fc80008410000 */
[--C-:B------:R-:W-:Y:S01]  /*9220*/  FFMA.FTZ R209, R186, UR6, -R153.reuse ;  /* 0x00000006bad17c23 */ /* 0x100fe20008010899 */
[--C-:B------:R-:W-:Y:S01]  /*9230*/  FFMA.FTZ R156, R187, UR6, -R153.reuse ;  /* 0x00000006bb9c7c23 */ /* 0x100fe20008010899 */
[--C-:B------:R-:W-:Y:S01]  /*9240*/  FFMA.FTZ R211, R190, UR6, -R153.reuse ;  /* 0x00000006bed37c23 */ /* 0x100fe20008010899 */
[--C-:B------:R-:W-:Y:S01]  /*9250*/  FFMA.FTZ R164, R191, UR6, -R153.reuse ;  /* 0x00000006bfa47c23 */ /* 0x100fe20008010899 */
[--C-:B------:R-:W-:Y:S01]  /*9260*/  FFMA.FTZ R205, R178, UR6, -R153.reuse ;  /* 0x00000006b2cd7c23 */ /* 0x100fe20008010899 */
[--C-:B------:R-:W-:Y:S01]  /*9270*/  FFMA.FTZ R157, R179, UR6, -R153.reuse ;  /* 0x00000006b39d7c23 */ /* 0x100fe20008010899 */
[----:B------:R-:W0:Y:S01]  /*9280*/  MUFU.EX2 R209, R209 ;  /* 0x000000d100d17308 */ /* 0x000e220000000800 */
[--C-:B------:R-:W-:Y:S01]  /*9290*/  FFMA.FTZ R207, R182, UR6, -R153.reuse ;  /* 0x00000006b6cf7c23 */ /* 0x100fe20008010899 */
[--C-:B------:R-:W-:Y:S01]  /*92a0*/  FFMA.FTZ R197, R162, UR6, -R153.reuse ;  /* 0x00000006a2c57c23 */ /* 0x100fe20008010899 */
[--C-:B------:R-:W-:Y:S01]  /*92b0*/  FFMA.FTZ R165, R183, UR6, -R153.reuse ;  /* 0x00000006b7a57c23 */ /* 0x100fe20008010899 */
[--C-:B------:R-:W-:Y:S01]  /*92c0*/  FFMA.FTZ R201, R170, UR6, -R153.reuse ;  /* 0x00000006aac97c23 */ /* 0x100fe20008010899 */
[--C-:B------:R-:W-:Y:S01]  /*92d0*/  FFMA.FTZ R171, R171, UR6, -R153.reuse ;  /* 0x00000006abab7c23 */ /* 0x100fe20008010899 */
[--C-:B------:R-:W-:Y:S01]  /*92e0*/  FFMA.FTZ R203, R174, UR6, -R153.reuse ;  /* 0x00000006aecb7c23 */ /* 0x100fe20008010899 */
[--C-:B------:R-:W-:Y:S01]  /*92f0*/  FFMA.FTZ R175, R175, UR6, -R153.reuse ;  /* 0x00000006afaf7c23 */ /* 0x100fe20008010899 */
[----:B------:R-:W1:Y:S01]  /*9300*/  MUFU.EX2 R156, R156 ;  /* 0x0000009c009c7308 */ /* 0x000e620000000800 */
[--C-:B------:R-:W-:Y:S01]  /*9310*/  FFMA.FTZ R163, R163, UR6, -R153.reuse ;  /* 0x00000006a3a37c23 */ /* 0x100fe20008010899 */
[--C-:B------:R-:W-:Y:S01]  /*9320*/  FFMA.FTZ R199, R166, UR6, -R153.reuse ;  /* 0x00000006a6c77c23 */ /* 0x100fe20008010899 */
[--C-:B------:R-:W-:Y:S01]  /*9330*/  FFMA.FTZ R167, R167, UR6, -R153.reuse ;  /* 0x00000006a7a77c23 */ /* 0x100fe20008010899 */
[--C-:B------:R-:W-:Y:S01]  /*9340*/  FFMA.FTZ R162, R154, UR6, -R153.reuse ;  /* 0x000000069aa27c23 */ /* 0x100fe20008010899 */
[--C-:B------:R-:W-:Y:S01]  /*9350*/  FFMA.FTZ R155, R155, UR6, -R153.reuse ;  /* 0x000000069b9b7c23 */ /* 0x100fe20008010899 */
[--C-:B------:R-:W-:Y:S01]  /*9360*/  FFMA.FTZ R158, R158, UR6, -R153.reuse ;  /* 0x000000069e9e7c23 */ /* 0x100fe20008010899 */
[----:B------:R-:W-:Y:S01]  /*9370*/  FFMA.FTZ R153, R159, UR6, -R153 ;  /* 0x000000069f997c23 */ /* 0x000fe20008010899 */
[----:B------:R-:W2:Y:S01]  /*9380*/  MUFU.EX2 R211, R211 ;  /* 0x000000d300d37308 */ /* 0x000ea20000000800 */
[----:B0-----:R-:W-:Y:S01]  /*9390*/  FFMA.FTZ R12, R0, R12, R209 ;  /* 0x0000000c000c7223 */ /* 0x001fe200000100d1 */
[----:B------:R-:W-:Y:S01]  /*93a0*/  FADD.FTZ R159, R210, R13 ;  /* 0x0000000dd29f7221 */ /* 0x000fe20000010000 */
[----:B------:R-:W-:-:S02]  /*93b0*/  @!P1 PRMT R170, RZ, 0x654, R21 ;  /* 0x00000654ffaa9816 */ /* 0x000fc40000000015 */
[C---:B------:R-:W-:Y:S01]  /*93c0*/  F2FP.BF16.F32.PACK_AB R210, R184.reuse, R210 ;  /* 0x000000d2b8d2723e */ /* 0x040fe200000010ff */
[----:B------:R-:W-:Y:S01]  /*93d0*/  FADD.FTZ R159, R184, R159 ;  /* 0x0000009fb89f7221 */ /* 0x000fe20000010000 */
[----:B------:R0:W-:Y:S01]  /*93e0*/  @!P1 SYNCS.ARRIVE.TRANS64.RED.A1T0 RZ, [R170+URZ], RZ ;  /* 0x000000ffaaff99a7 */ /* 0x0001e2000810043f */
[----:B------:R-:W3:Y:S01]  /*93f0*/  MUFU.EX2 R164, R164 ;  /* 0x000000a400a47308 */ /* 0x000ee20000000800 */
[----:B-1----:R-:W-:Y:S01]  /*9400*/  FADD.FTZ R12, R156, R12 ;  /* 0x0000000c9c0c7221 */ /* 0x002fe20000010000 */
[----:B------:R-:W-:Y:S01]  /*9410*/  FADD.FTZ R159, R204, R159 ;  /* 0x0000009fcc9f7221 */ /* 0x000fe20000010000 */
[----:B------:R-:W-:Y:S02]  /*9420*/  F2FP.BF16.F32.PACK_AB R209, R156, R209 ;  /* 0x000000d19cd1723e */ /* 0x000fe400000010ff */
[C---:B------:R-:W-:Y:S01]  /*9430*/  F2FP.BF16.F32.PACK_AB R204, R176.reuse, R204 ;  /* 0x000000ccb0cc723e */ /* 0x040fe200000010ff */
[----:B------:R-:W-:Y:S02]  /*9440*/  FADD.FTZ R159, R176, R159 ;  /* 0x0000009fb09f7221 */ /* 0x000fe40000010000 */
[----:B------:R-:W1:Y:S01]  /*9450*/  MUFU.EX2 R205, R205 ;  /* 0x000000cd00cd7308 */ /* 0x000e620000000800 */
[----:B--2---:R-:W-:Y:S01]  /*9460*/  FADD.FTZ R13, R211, R12 ;  /* 0x0000000cd30d7221 */ /* 0x004fe20000010000 */
[----:B------:R-:W-:Y:S01]  /*9470*/  FADD.FTZ R159, R206, R159 ;  /* 0x0000009fce9f7221 */ /* 0x000fe20000010000 */
[----:B------:R-:W-:-:S03]  /*9480*/  F2FP.BF16.F32.PACK_AB R206, R177, R206 ;  /* 0x000000ceb1ce723e */ /* 0x000fc600000010ff */
[----:B------:R-:W-:Y:S02]  /*9490*/  FADD.FTZ R159, R177, R159 ;  /* 0x0000009fb19f7221 */ /* 0x000fe40000010000 */
[----:B------:R-:W2:Y:S01]  /*94a0*/  MUFU.EX2 R157, R157 ;  /* 0x0000009d009d7308 */ /* 0x000ea20000000800 */
[----:B---3--:R-:W-:Y:S01]  /*94b0*/  FADD.FTZ R13, R164, R13 ;  /* 0x0000000da40d7221 */ /* 0x008fe20000010000 */
[----:B------:R-:W-:Y:S01]  /*94c0*/  FADD.FTZ R159, R200, R159 ;  /* 0x0000009fc89f7221 */ /* 0x000fe20000010000 */
[----:B------:R-:W-:Y:S02]  /*94d0*/  F2FP.BF16.F32.PACK_AB R211, R164, R211 ;  /* 0x000000d3a4d3723e */ /* 0x000fe400000010ff */
[C---:B------:R-:W-:Y:S01]  /*94e0*/  F2FP.BF16.F32.PACK_AB R200, R168.reuse, R200 ;  /* 0x000000c8a8c8723e */ /* 0x040fe200000010ff */
[----:B------:R-:W-:Y:S02]  /*94f0*/  FADD.FTZ R159, R168, R159 ;  /* 0x0000009fa89f7221 */ /* 0x000fe40000010000 */
[----:B------:R-:W3:Y:S01]  /*9500*/  MUFU.EX2 R207, R207 ;  /* 0x000000cf00cf7308 */ /* 0x000ee20000000800 */
[----:B-1----:R-:W-:Y:S01]  /*9510*/  FADD.FTZ R13, R205, R13 ;  /* 0x0000000dcd0d7221 */ /* 0x002fe20000010000 */
[----:B------:R-:W-:Y:S01]  /*9520*/  FADD.FTZ R159, R202, R159 ;  /* 0x0000009fca9f7221 */ /* 0x000fe20000010000 */
[----:B------:R-:W-:-:S03]  /*9530*/  F2FP.BF16.F32.PACK_AB R202, R169, R202 ;  /* 0x000000caa9ca723e */ /* 0x000fc600000010ff */
[----:B------:R-:W-:Y:S02]  /*9540*/  FADD.FTZ R159, R169, R159 ;  /* 0x0000009fa99f7221 */ /* 0x000fe40000010000 */
[----:B------:R-:W1:Y:S01]  /*9550*/  MUFU.EX2 R165, R165 ;  /* 0x000000a500a57308 */ /* 0x000e620000000800 */
[C---:B--2---:R-:W-:Y:S01]  /*9560*/  FADD.FTZ R13, R157.reuse, R13 ;  /* 0x0000000d9d0d7221 */ /* 0x044fe20000010000 */
[----:B------:R-:W-:Y:S01]  /*9570*/  FADD.FTZ R159, R196, R159 ;  /* 0x0000009fc49f7221 */ /* 0x000fe20000010000 */
[----:B------:R-:W-:Y:S02]  /*9580*/  F2FP.BF16.F32.PACK_AB R205, R157, R205 ;  /* 0x000000cd9dcd723e */ /* 0x000fe400000010ff */
[C---:B------:R-:W-:Y:S01]  /*9590*/  F2FP.BF16.F32.PACK_AB R196, R160.reuse, R196 ;  /* 0x000000c4a0c4723e */ /* 0x040fe200000010ff */
[----:B------:R-:W-:Y:S02]  /*95a0*/  FADD.FTZ R159, R160, R159 ;  /* 0x0000009fa09f7221 */ /* 0x000fe40000010000 */
[----:B------:R-:W2:Y:S01]  /*95b0*/  MUFU.EX2 R201, R201 ;  /* 0x000000c900c97308 */ /* 0x000ea20000000800 */
[----:B---3--:R-:W-:Y:S01]  /*95c0*/  FADD.FTZ R13, R207, R13 ;  /* 0x0000000dcf0d7221 */ /* 0x008fe20000010000 */
[----:B------:R-:W-:Y:S01]  /*95d0*/  FADD.FTZ R159, R198, R159 ;  /* 0x0000009fc69f7221 */ /* 0x000fe20000010000 */
[----:B------:R-:W-:-:S03]  /*95e0*/  F2FP.BF16.F32.PACK_AB R198, R161, R198 ;  /* 0x000000c6a1c6723e */ /* 0x000fc600000010ff */
[----:B------:R-:W-:Y:S02]  /*95f0*/  FADD.FTZ R159, R161, R159 ;  /* 0x0000009fa19f7221 */ /* 0x000fe40000010000 */
[----:B------:R-:W3:Y:S01]  /*9600*/  MUFU.EX2 R21, R171 ;  /* 0x000000ab00157308 */ /* 0x000ee20000000800 */
[C---:B-1----:R-:W-:Y:S01]  /*9610*/  FADD.FTZ R13, R165.reuse, R13 ;  /* 0x0000000da50d7221 */ /* 0x042fe20000010000 */
[----:B------:R-:W-:Y:S01]  /*9620*/  FADD.FTZ R159, R192, R159 ;  /* 0x0000009fc09f7221 */ /* 0x000fe20000010000 */
[----:B------:R-:W-:Y:S02]  /*9630*/  F2FP.BF16.F32.PACK_AB R207, R165, R207 ;  /* 0x000000cfa5cf723e */ /* 0x000fe400000010ff */
[C---:B------:R-:W-:Y:S01]  /*9640*/  F2FP.BF16.F32.PACK_AB R192, R152.reuse, R192 ;  /* 0x000000c098c0723e */ /* 0x040fe200000010ff */
[----:B------:R-:W-:Y:S02]  /*9650*/  FADD.FTZ R159, R152, R159 ;  /* 0x0000009f989f7221 */ /* 0x000fe40000010000 */
[----:B------:R-:W1:Y:S01]  /*9660*/  MUFU.EX2 R203, R203 ;  /* 0x000000cb00cb7308 */ /* 0x000e620000000800 */
[----:B--2---:R-:W-:-:S07]  /*9670*/  FADD.FTZ R13, R201, R13 ;  /* 0x0000000dc90d7221 */ /* 0x004fce0000010000 */
[----:B------:R-:W2:Y:S01]  /*9680*/  MUFU.EX2 R154, R175 ;  /* 0x000000af009a7308 */ /* 0x000ea20000000800 */
[C---:B---3--:R-:W-:Y:S01]  /*9690*/  FADD.FTZ R13, R21.reuse, R13 ;  /* 0x0000000d150d7221 */ /* 0x048fe20000010000 */
[----:B------:R-:W-:Y:S01]  /*96a0*/  F2FP.BF16.F32.PACK_AB R201, R21, R201 ;  /* 0x000000c915c9723e */ /* 0x000fe200000010ff */
[----:B------:R-:W-:-:S05]  /*96b0*/  IMAD.MOV.U32 R21, RZ, RZ, R17 ;  /* 0x000000ffff157224 */ /* 0x000fca00078e0011 */
[----:B------:R-:W3:Y:S01]  /*96c0*/  MUFU.EX2 R197, R197 ;  /* 0x000000c500c57308 */ /* 0x000ee20000000800 */
[----:B-1----:R-:W-:-:S07]  /*96d0*/  FADD.FTZ R13, R203, R13 ;  /* 0x0000000dcb0d7221 */ /* 0x002fce0000010000 */
[----:B------:R-:W1:Y:S01]  /*96e0*/  MUFU.EX2 R12, R163 ;  /* 0x000000a3000c7308 */ /* 0x000e620000000800 */
[C---:B--2---:R-:W-:Y:S01]  /*96f0*/  FADD.FTZ R13, R154.reuse, R13 ;  /* 0x0000000d9a0d7221 */ /* 0x044fe20000010000 */
[----:B------:R-:W-:-:S06]  /*9700*/  F2FP.BF16.F32.PACK_AB R203, R154, R203 ;  /* 0x000000cb9acb723e */ /* 0x000fcc00000010ff */
[----:B------:R-:W2:Y:S01]  /*9710*/  MUFU.EX2 R199, R199 ;  /* 0x000000c700c77308 */ /* 0x000ea20000000800 */
[----:B---3--:R-:W-:-:S07]  /*9720*/  FADD.FTZ R13, R197, R13 ;  /* 0x0000000dc50d7221 */ /* 0x008fce0000010000 */
[----:B------:R-:W3:Y:S01]  /*9730*/  MUFU.EX2 R167, R167 ;  /* 0x000000a700a77308 */ /* 0x000ee20000000800 */
[C---:B-1----:R-:W-:Y:S01]  /*9740*/  FADD.FTZ R13, R12.reuse, R13 ;  /* 0x0000000d0c0d7221 */ /* 0x042fe20000010000 */
[----:B------:R-:W-:-:S06]  /*9750*/  F2FP.BF16.F32.PACK_AB R197, R12, R197 ;  /* 0x000000c50cc5723e */ /* 0x000fcc00000010ff */
[----:B------:R-:W1:Y:S01]  /*9760*/  MUFU.EX2 R162, R162 ;  /* 0x000000a200a27308 */ /* 0x000e620000000800 */
[----:B--2---:R-:W-:-:S07]  /*9770*/  FADD.FTZ R13, R199, R13 ;  /* 0x0000000dc70d7221 */ /* 0x004fce0000010000 */
[----:B------:R-:W2:Y:S01]  /*9780*/  MUFU.EX2 R155, R155 ;  /* 0x0000009b009b7308 */ /* 0x000ea20000000800 */
[C---:B---3--:R-:W-:Y:S01]  /*9790*/  FADD.FTZ R13, R167.reuse, R13 ;  /* 0x0000000da70d7221 */ /* 0x048fe20000010000 */
[----:B------:R-:W-:-:S06]  /*97a0*/  F2FP.BF16.F32.PACK_AB R199, R167, R199 ;  /* 0x000000c7a7c7723e */ /* 0x000fcc00000010ff */
[----:B------:R-:W3:Y:S01]  /*97b0*/  MUFU.EX2 R194, R194 ;  /* 0x000000c200c27308 */ /* 0x000ee20000000800 */
[----:B-1----:R-:W-:-:S07]  /*97c0*/  FADD.FTZ R13, R162, R13 ;  /* 0x0000000da20d7221 */ /* 0x002fce0000010000 */
[----:B------:R-:W1:Y:S01]  /*97d0*/  MUFU.EX2 R158, R158 ;  /* 0x0000009e009e7308 */ /* 0x000e620000000800 */
[C---:B--2---:R-:W-:Y:S01]  /*97e0*/  FADD.FTZ R13, R155.reuse, R13 ;  /* 0x0000000d9b0d7221 */ /* 0x044fe20000010000 */
[----:B------:R-:W-:-:S06]  /*97f0*/  F2FP.BF16.F32.PACK_AB R193, R155, R162 ;  /* 0x000000a29bc1723e */ /* 0x000fcc00000010ff */
[----:B------:R-:W2:Y:S01]  /*9800*/  MUFU.EX2 R153, R153 ;  /* 0x0000009900997308 */ /* 0x000ea20000000800 */
[----:B---3--:R-:W-:Y:S01]  /*9810*/  FADD.FTZ R159, R194, R159 ;  /* 0x0000009fc29f7221 */ /* 0x008fe20000010000 */
[----:B------:R-:W-:Y:S01]  /*9820*/  F2FP.BF16.F32.PACK_AB R194, R20, R194 ;  /* 0x000000c214c2723e */ /* 0x000fe200000010ff */
[----:B-1----:R-:W-:Y:S02]  /*9830*/  FADD.FTZ R12, R158, R13 ;  /* 0x0000000d9e0c7221 */ /* 0x002fe40000010000 */
[----:B------:R-:W-:Y:S01]  /*9840*/  FADD.FTZ R13, R20, R159 ;  /* 0x0000009f140d7221 */ /* 0x000fe20000010000 */
[----:B------:R-:W-:Y:S02]  /*9850*/  IMAD.MOV.U32 R20, RZ, RZ, R3 ;  /* 0x000000ffff147224 */ /* 0x000fe400078e0003 */
[C---:B--2---:R-:W-:Y:S01]  /*9860*/  FADD.FTZ R12, R153.reuse, R12 ;  /* 0x0000000c990c7221 */ /* 0x044fe20000010000 */
[----:B------:R-:W-:Y:S01]  /*9870*/  F2FP.BF16.F32.PACK_AB R195, R153, R158 ;  /* 0x0000009e99c3723e */ /* 0x000fe200000010ff */
[----:B0-----:R-:W-:Y:S06]  /*9880*/  @P2 BRA `(.L_x_203) ;  /* 0xffffffc4007c2947 */ /* 0x001fec000383ffff */
.L_x_194:
        /* <DEDUP_REMOVED lines=131> */
.L_x_204:
[----:B------:R-:W-:Y:S01]  /*a0c0*/  IMAD R0, R16, 0x8, R5 ;  /* 0x0000000810007824 */ /* 0x000fe200078e0205 */
[----:B------:R-:W-:-:S04]  /*a0d0*/  SHF.L.U32 R7, R17, 0x1f, RZ ;  /* 0x0000001f11077819 */ /* 0x000fc800000006ff */
[----:B------:R0:W1:Y:S01]  /*a0e0*/  SYNCS.PHASECHK.TRANS64.TRYWAIT P2, [R0+URZ+0x38850], R7 ;  /* 0x03885007000075a7 */ /* 0x000062000804017f */
[----:B------:R-:W-:Y:S05]  /*a0f0*/  @!P0 BRA `(.L_x_205) ;  /* 0x0000000000048947 */ /* 0x000fea0003800000 */
[----:B------:R-:W-:Y:S01]  /*a100*/  BPT.TRAP 0x1 ;  /* 0x000000040000795c */ /* 0x000fe20000300000 */
.L_x_205:
[----:B-1----:R-:W-:Y:S05]  /*a110*/  @P2 BRA `(.L_x_206) ;  /* 0x0000000000082947 */ /* 0x002fea0003800000 */
[----:B------:R-:W1:Y:S02]  /*a120*/  SYNCS.PHASECHK.TRANS64.TRYWAIT P0, [R0+URZ+0x38850], R7 ;  /* 0x03885007000075a7 */ /* 0x000e64000800017f */
[----:B-1----:R-:W-:Y:S05]  /*a130*/  @!P0 BRA `(.L_x_207) ;  /* 0x000000cc00c08947 */ /* 0x002fea0003800000 */
.L_x_206:
[----:B------:R-:W-:Y:S05]  /*a140*/  WARPSYNC.ALL ;  /* 0x0000000000007948 */ /* 0x000fea0003800000 */
[----:B------:R-:W-:Y:S01]  /*a150*/  VIADD R5, R5, 0x400 ;  /* 0x0000040005057836 */ /* 0x000fe20000000000 */
[----:B------:R-:W2:Y:S01]  /*a160*/  LDL.LU R15, [R1+0x18] ;  /* 0x00001800010f7983 */ /* 0x000ea20000300800 */
[----:B01----:R-:W-:Y:S01]  /*a170*/  IMAD.MOV.U32 R7, RZ, RZ, 0x40000040 ;  /* 0x40000040ff077424 */ /* 0x003fe200078e00ff */
[----:B------:R-:W-:Y:S01]  /*a180*/  WARPGROUP.ARRIVE ;  /* 0x00000000000079c5 */ /* 0x000fe20000000000 */
[----:B------:R-:W-:Y:S01]  /*a190*/  IMAD.MOV.U32 R9, RZ, RZ, 0x40000040 ;  /* 0x40000040ff097424 */ /* 0x000fe200078e00ff */
[----:B------:R-:W-:Y:S01]  /*a1a0*/  SHF.R.U32.HI R5, RZ, 0x4, R5 ;  /* 0x00000004ff057819 */ /* 0x000fe20000011605 */
[----:B------:R-:W0:Y:S01]  /*a1b0*/  SHFL.BFLY PT, R2, R13, 0x2, 0x1f ;  /* 0x0c401f000d027f89 */ /* 0x000e2200000e0000 */
[----:B------:R-:W-:Y:S01]  /*a1c0*/  R2UR UR11, R7 ;  /* 0x00000000070b72ca */ /* 0x000fe200000e0000 */
[----:B------:R-:W-:Y:S01]  /*a1d0*/  IMAD.MOV.U32 R7, RZ, RZ, 0x40000040 ;  /* 0x40000040ff077424 */ /* 0x000fe200078e00ff */
[----:B------:R-:W-:Y:S01]  /*a1e0*/  LOP3.LUT R5, R5, 0x3fff, RZ, 0xc0, !PT ;  /* 0x00003fff05057812 */ /* 0x000fe200078ec0ff */
[----:B------:R-:W-:-:S02]  /*a1f0*/  @!P1 VIADD R11, R0, 0x38860 ;  /* 0x00038860000b9836 */ /* 0x000fc40000000000 */
[----:B------:R-:W-:Y:S01]  /*a200*/  IMAD.MOV.U32 R0, RZ, RZ, -0x800000 ;  /* 0xff800000ff007424 */ /* 0x000fe200078e00ff */
[----:B------:R-:W-:Y:S02]  /*a210*/  LOP3.LUT R5, R5, 0x2800000, RZ, 0xfc, !PT ;  /* 0x0280000005057812 */ /* 0x000fe400078efcff */
[----:B------:R-:W-:-:S03]  /*a220*/  @!P1 PRMT R11, RZ, 0x654, R11 ;  /* 0x00000654ff0b9816 */ /* 0x000fc6000000000b */
[C---:B------:R-:W-:Y:S02]  /*a230*/  IMAD R6, R16.reuse, 0xa00, R5 ;  /* 0x00000a0010067824 */ /* 0x040fe400078e0205 */
[----:B------:R-:W1:Y:S01]  /*a240*/  SHFL.BFLY PT, R5, R12, 0x2, 0x1f ;  /* 0x0c401f000c057f89 */ /* 0x000e6200000e0000 */
[----:B------:R-:W-:Y:S02]  /*a250*/  VIADD R16, R16, 0x1 ;  /* 0x0000000110107836 */ /* 0x000fe40000000000 */
[C---:B------:R-:W-:Y:S01]  /*a260*/  R2UR UR10, R6.reuse ;  /* 0x00000000060a72ca */ /* 0x040fe200000e0000 */
[----:B------:R-:W-:Y:S02]  /*a270*/  VIADD R8, R6, 0x80 ;  /* 0x0000008006087836 */ /* 0x000fe40000000000 */
[----:B------:R-:W-:Y:S01]  /*a280*/  ISETP.NE.AND P2, PT, R16, 0x2, PT ;  /* 0x000000021000780c */ /* 0x000fe20003f45270 */
[----:B0-----:R-:W-:Y:S01]  /*a290*/  FADD.FTZ R2, R2, R13 ;  /* 0x0000000d02027221 */ /* 0x001fe20000010000 */
[----:B------:R-:W-:-:S02]  /*a2a0*/  IMAD.U32 R13, RZ, RZ, UR6 ;  /* 0x00000006ff0d7e24 */ /* 0x000fc4000f8e00ff */
[----:B------:R-:W-:-:S06]  /*a2b0*/  SEL R16, R16, RZ, P2 ;  /* 0x000000ff10107207 */ /* 0x000fcc0001000000 */
[----:B------:R-:W-:Y:S01]  /*a2c0*/  HGMMA.64x256x16.F32.BF16 R24, R208, gdesc[UR8].tnspB, R24, gsb0 ;  /* 0x43e00008d0187df0 */ /* 0x000fe20008001818 */
[----:B------:R-:W-:Y:S01]  /*a2d0*/  R2UR UR10, R8 ;  /* 0x00000000080a72ca */ /* 0x000fe200000e0000 */
[----:B------:R-:W-:Y:S01]  /*a2e0*/  VIADD R8, R6, 0x100 ;  /* 0x0000010006087836 */ /* 0x000fe20000000000 */
[----:B------:R-:W-:Y:S01]  /*a2f0*/  R2UR UR11, R9 ;  /* 0x00000000090b72ca */ /* 0x000fe200000e0000 */
[----:B------:R-:W-:Y:S02]  /*a300*/  IMAD.MOV.U32 R9, RZ, RZ, 0x40000040 ;  /* 0x40000040ff097424 */ /* 0x000fe400078e00ff */
[----:B--2---:R-:W-:Y:S01]  /*a310*/  VIADD R15, R15, 0x1 ;  /* 0x000000010f0f7836 */ /* 0x004fe20000000000 */
[----:B------:R-:W-:Y:S02]  /*a320*/  WARPGROUP.DEPBAR.LE gsb0, 0x0 ;  /* 0x00008000000079c5 */ /* 0x000fe40000010000 */
[----:B------:R-:W-:Y:S02]  /*a330*/  WARPGROUP.ARRIVE ;  /* 0x00000000000079c5 */ /* 0x000fe40000000000 */
[----:B------:R-:W-:-:S15]  /*a340*/  STL [R1+0x18], R15 ;  /* 0x0000180f01007387 */ /* 0x000fde0000100800 */
[----:B------:R-:W-:-:S02]  /*a350*/  NOP ;  /* 0x0000000000007918 */ /* 0x000fc40000000000 */
[----:B------:R-:W-:Y:S01]  /*a360*/  HGMMA.64x256x16.F32.BF16 R24, R204, gdesc[UR8].tnspB, R24, gsb0 ;  /* 0x43e00008cc187df0 */ /* 0x000fe20008001818 */
[----:B------:R-:W-:Y:S01]  /*a370*/  R2UR UR10, R8 ;  /* 0x00000000080a72ca */ /* 0x000fe200000e0000 */
[C---:B------:R-:W-:Y:S01]  /*a380*/  VIADD R8, R6.reuse, 0x180 ;  /* 0x0000018006087836 */ /* 0x040fe20000000000 */
[----:B------:R-:W-:Y:S01]  /*a390*/  R2UR UR11, R9 ;  /* 0x00000000090b72ca */ /* 0x000fe200000e0000 */
[----:B------:R-:W-:Y:S02]  /*a3a0*/  IMAD.MOV.U32 R9, RZ, RZ, 0x40000040 ;  /* 0x40000040ff097424 */ /* 0x000fe400078e00ff */
[----:B------:R-:W-:Y:S01]  /*a3b0*/  VIADD R6, R6, 0x200 ;  /* 0x0000020006067836 */ /* 0x000fe20000000000 */
[----:B------:R-:W-:Y:S02]  /*a3c0*/  WARPGROUP.DEPBAR.LE gsb0, 0x0 ;  /* 0x00008000000079c5 */ /* 0x000fe40000010000 */
[----:B------:R-:W-:-:S15]  /*a3d0*/  WARPGROUP.ARRIVE ;  /* 0x00000000000079c5 */ /* 0x000fde0000000000 */
[----:B------:R-:W-:-:S04]  /*a3e0*/  NOP ;  /* 0x0000000000007918 */ /* 0x000fc80000000000 */
[----:B------:R-:W-:Y:S01]  /*a3f0*/  HGMMA.64x256x16.F32.BF16 R24, R200, gdesc[UR8].tnspB, R24, gsb0 ;  /* 0x43e00008c8187df0 */ /* 0x000fe20008001818 */
[----:B------:R-:W-:Y:S02]  /*a400*/  R2UR UR10, R8 ;  /* 0x00000000080a72ca */ /* 0x000fe400000e0000 */
[----:B------:R-:W-:Y:S01]  /*a410*/  R2UR UR11, R9 ;  /* 0x00000000090b72ca */ /* 0x000fe200000e0000 */
[----:B------:R-:W-:Y:S02]  /*a420*/  WARPGROUP.DEPBAR.LE gsb0, 0x0 ;  /* 0x00008000000079c5 */ /* 0x000fe40000010000 */
[----:B------:R-:W-:-:S15]  /*a430*/  WARPGROUP.ARRIVE ;  /* 0x00000000000079c5 */ /* 0x000fde0000000000 */
[----:B------:R-:W-:-:S07]  /*a440*/  NOP ;  /* 0x0000000000007918 */ /* 0x000fce0000000000 */
[----:B------:R-:W-:Y:S01]  /*a450*/  HGMMA.64x256x16.F32.BF16 R24, R196, gdesc[UR8].tnspB, R24, gsb0 ;  /* 0x43e00008c4187df0 */ /* 0x000fe20008001818 */
[----:B------:R-:W-:Y:S02]  /*a460*/  R2UR UR10, R6 ;  /* 0x00000000060a72ca */ /* 0x000fe400000e0000 */
[----:B------:R-:W-:Y:S01]  /*a470*/  R2UR UR11, R7 ;  /* 0x00000000070b72ca */ /* 0x000fe200000e0000 */
[----:B-1----:R-:W-:Y:S02]  /*a480*/  FADD.FTZ R7, R5, R12 ;  /* 0x0000000c05077221 */ /* 0x002fe40000010000 */
[----:B------:R-:W0:Y:S04]  /*a490*/  SHFL.BFLY PT, R5, R2, 0x1, 0x1f ;  /* 0x0c201f0002057f89 */ /* 0x000e2800000e0000 */
[----:B------:R-:W1:Y:S01]  /*a4a0*/  SHFL.BFLY PT, R6, R7, 0x1, 0x1f ;  /* 0x0c201f0007067f89 */ /* 0x000e6200000e0000 */
[----:B0-----:R-:W-:Y:S01]  /*a4b0*/  FADD.FTZ R10, R2, R5 ;  /* 0x00000005020a7221 */ /* 0x001fe20000010000 */
[----:B------:R-:W-:Y:S01]  /*a4c0*/  IMAD.MOV.U32 R5, RZ, RZ, RZ ;  /* 0x000000ffff057224 */ /* 0x000fe200078e00ff */
[----:B------:R-:W-:Y:S01]  /*a4d0*/  SEL R2, RZ, 0x1, P2 ;  /* 0x00000001ff027807 */ /* 0x000fe20001000000 */
[----:B-1----:R-:W-:-:S02]  /*a4e0*/  FADD.FTZ R14, R7, R6 ;  /* 0x00000006070e7221 */ /* 0x002fc40000010000 */
[----:B------:R-:W-:Y:S01]  /*a4f0*/  FSETP.NE.FTZ.AND P0, PT, R10, RZ, PT ;  /* 0x000000ff0a00720b */ /* 0x000fe20003f15000 */
[----:B------:R-:W-:Y:S01]  /*a500*/  IMAD.MOV.U32 R6, RZ, RZ, RZ ;  /* 0x000000ffff067224 */ /* 0x000fe200078e00ff */
[----:B------:R-:W-:Y:S01]  /*a510*/  LOP3.LUT R17, R17, R2, RZ, 0x3c, !PT ;  /* 0x0000000211117212 */ /* 0x000fe200078e3cff */
[----:B------:R-:W-:Y:S01]  /*a520*/  IMAD.U32 R7, RZ, RZ, UR6 ;  /* 0x00000006ff077e24 */ /* 0x000fe2000f8e00ff */
[----:B------:R-:W-:Y:S01]  /*a530*/  FSETP.NE.FTZ.AND P3, PT, R14, RZ, PT ;  /* 0x000000ff0e00720b */ /* 0x000fe20003f75000 */
[----:B------:R-:W-:-:S08]  /*a540*/  IMAD.MOV.U32 R2, RZ, RZ, -0x800000 ;  /* 0xff800000ff027424 */ /* 0x000fd000078e00ff */
[----:B------:R-:W0:Y:S01]  /*a550*/  @P0 MUFU.LG2 R8, R10 ;  /* 0x0000000a00080308 */ /* 0x000e220000000c00 */
[----:B------:R-:W-:-:S03]  /*a560*/  @P0 FMUL.FTZ R7, R7, 0.69314718246459960938 ;  /* 0x3f31721807070820 */ /* 0x000fc60000410000 */
[----:B------:R-:W-:-:S04]  /*a570*/  @P3 FMUL.FTZ R13, R13, 0.69314718246459960938 ;  /* 0x3f3172180d0d3820 */ /* 0x000fc80000410000 */
[----:B------:R-:W1:Y:S08]  /*a580*/  @P3 MUFU.LG2 R9, R14 ;  /* 0x0000000e00093308 */ /* 0x000e700000000c00 */
[----:B------:R1:W2:Y:S01]  /*a590*/  @P0 MUFU.RCP R6, R10 ;  /* 0x0000000a00060308 */ /* 0x0002a20000001000 */
[----:B0-----:R-:W-:-:S04]  /*a5a0*/  @P0 FMUL.FTZ R8, R8, 0.69314718246459960938 ;  /* 0x3f31721808080820 */ /* 0x001fc80000410000 */
[----:B------:R-:W-:Y:S01]  /*a5b0*/  @P0 FFMA.FTZ R2, R7, R4, R8 ;  /* 0x0000000407020223 */ /* 0x000fe20000010008 */
[----:B------:R-:W-:Y:S02]  /*a5c0*/  PLOP3.LUT P0, PT, PT, PT, PT, 0x8, 0x0 ;  /* 0x000000000000781c */ /* 0x000fe40003f0e170 */
[----:B------:R-:W0:Y:S01]  /*a5d0*/  @P3 MUFU.RCP R5, R14 ;  /* 0x0000000e00053308 */ /* 0x000e220000001000 */
[----:B-1----:R-:W-:-:S04]  /*a5e0*/  @P3 FMUL.FTZ R10, R9, 0.69314718246459960938 ;  /* 0x3f317218090a3820 */ /* 0x002fc80000410000 */
[----:B------:R-:W-:Y:S01]  /*a5f0*/  @P3 FFMA.FTZ R0, R13, R3, R10 ;  /* 0x000000030d003223 */ /* 0x000fe2000001000a */
[----:B------:R-:W-:Y:S02]  /*a600*/  WARPGROUP.DEPBAR.LE gsb0, 0x0 ;  /* 0x00008000000079c5 */ /* 0x000fe40000010000 */
[----:B------:R-:W-:-:S06]  /*a610*/  WARPGROUP.ARRIVE ;  /* 0x00000000000079c5 */ /* 0x000fcc0000000000 */
[----:B------:R-:W-:Y:S03]  /*a620*/  HGMMA.64x256x16.F32.BF16 R24, R192, gdesc[UR8].tnspB, R24, gsb0 ;  /* 0x43e00008c0187df0 */ /* 0x000fe60008001818 */
[----:B------:R-:W-:Y:S02]  /*a630*/  WARPGROUP.DEPBAR.LE gsb0, 0x0 ;  /* 0x00008000000079c5 */ /* 0x000fe40000010000 */
[----:B------:R1:W-:Y:S01]  /*a640*/  @!P1 SYNCS.ARRIVE.TRANS64.RED.A1T0 RZ, [R11+URZ], RZ ;  /* 0x000000ff0bff99a7 */ /* 0x0003e2000810043f */
        /* <DEDUP_REMOVED lines=64> */
[-C--:B0-----:R-:W-:Y:S01]  /*aa50*/  FMUL.FTZ R26, R26, R5.reuse ;  /* 0x000000051a1a7220 */ /* 0x081fe20000410000 */
        /* <DEDUP_REMOVED lines=62> */
[----:B-1----:R-:W-:-:S07]  /*ae40*/  FMUL.FTZ R151, R151, R5 ;  /* 0x0000000597977220 */ /* 0x002fce0000410000 */
.L_x_186:
[----:B------:R-:W0:Y:S08]  /*ae50*/  S2UR UR4, SR_CgaCtaId ;  /* 0x00000000000479c3 */ /* 0x000e300000008800 */
[----:B------:R-:W-:Y:S06]  /*ae60*/  BAR.SYNC.DEFER_BLOCKING 0x5, 0x180 ;  /* 0x0146000000007b1d */ /* 0x000fec0000010000 */
[----:B------:R-:W-:Y:S01]  /*ae70*/  UMOV UR8, 0x400 ;  /* 0x0000040000087882 */ /* 0x000fe20000000000 */
[----:B------:R-:W-:Y:S01]  /*ae80*/  BSSY B0, `(.L_x_208) ;  /* 0x00004bb000007945 */ /* 0x000fe20003800000 */
[----:B0-----:R-:W-:-:S09]  /*ae90*/  ULEA UR8, UR4, UR8, 0x18 ;  /* 0x0000000804087291 */ /* 0x001fd2000f8ec03f */
[----:B------:R-:W0:Y:S02]  /*aea0*/  LDS.128 R4, [UR8+0x388d0] ;  /* 0x0388d008ff047984 */ /* 0x000e240008000c00 */
[----:B0-----:R-:W-:Y:S02]  /*aeb0*/  R2UR UR6, R5 ;  /* 0x00000000050672ca */ /* 0x001fe400000e0000 */
[----:B------:R-:W-:Y:S02]  /*aec0*/  R2UR UR5, R6 ;  /* 0x00000000060572ca */ /* 0x000fe400000e0000 */
[----:B------:R-:W-:Y:S01]  /*aed0*/  R2UR UR7, R7 ;  /* 0x00000000070772ca */ /* 0x000fe200000e0000 */
[----:B------:R-:W-:Y:S06]  /*aee0*/  BAR.ARV 0x4, 0x180 ;  /* 0x0106000000007b1d */ /* 0x000fec0000002000 */
[----:B------:R-:W-:Y:S08]  /*aef0*/  @P0 BRA `(.L_x_209) ;  /* 0x0000003800900947 */ /* 0x000ff00003800000 */
[----:B------:R-:W2:Y:S01]  /*af00*/  LDL.LU R9, [R1+0x10] ;  /* 0x0000100001097983 */ /* 0x000ea20000300800 */
[----:B------:R-:W0:Y:S01]  /*af10*/  S2UR UR4, SR_SWINHI ;  /* 0x00000000000479c3 */ /* 0x000e220000002f00 */
[----:B------:R-:W-:Y:S01]  /*af20*/  IMAD.MOV.U32 R12, RZ, RZ, 0x2 ;  /* 0x00000002ff0c7424 */ /* 0x000fe200078e00ff */
[----:B------:R-:W-:Y:S01]  /*af30*/  F2FP.BF16.F32.PACK_AB R6, R29, R28 ;  /* 0x0000001c1d06723e */ /* 0x000fe200000010ff */
[----:B------:R-:W3:Y:S01]  /*af40*/  LDL.LU R8, [R1+0x14] ;  /* 0x0000140001087983 */ /* 0x000ee20000300800 */
[----:B------:R-:W-:Y:S01]  /*af50*/  F2FP.BF16.F32.PACK_AB R7, R31, R30 ;  /* 0x0000001e1f07723e */ /* 0x000fe200000010ff */
[----:B------:R-:W-:Y:S01]  /*af60*/  ULDC.64 UR14, c[0x0][0xc00] ;  /* 0x00030000000e7ab9 */ /* 0x000fe20000000a00 */
[----:B------:R-:W-:Y:S01]  /*af70*/  R2UR UR22, R22 ;  /* 0x00000000161672ca */ /* 0x000fe200000e0000 */
[----:B------:R-:W4:Y:S01]  /*af80*/  LDL R3, [R1+0x68] ;  /* 0x0000680001037983 */ /* 0x000f220000100800 */
[----:B------:R-:W-:Y:S01]  /*af90*/  ULDC.64 UR26, c[0x0][0x208] ;  /* 0x00008200001a7ab9 */ /* 0x000fe20000000a00 */
[----:B------:R-:W-:-:S02]  /*afa0*/  ULDC UR20, c[0x0][0xbe8] ;  /* 0x0002fa0000147ab9 */ /* 0x000fc40000000800 */
[----:B------:R-:W5:Y:S01]  /*afb0*/  LDL R174, [R1+0xc] ;  /* 0x00000c0001ae7983 */ /* 0x000f620000100800 */
[----:B------:R-:W-:Y:S02]  /*afc0*/  R2UR UR21, R212 ;  /* 0x00000000d41572ca */ /* 0x000fe400000e0000 */
[----:B------:R-:W-:Y:S01]  /*afd0*/  R2UR UR24, R213 ;  /* 0x00000000d51872ca */ /* 0x000fe200000e0000 */
[----:B------:R-:W5:Y:S01]  /*afe0*/  LDL R175, [R1+0x64] ;  /* 0x0000640001af7983 */ /* 0x000f620000100800 */
[----:B------:R-:W-:Y:S01]  /*aff0*/  UMOV UR10, UR8 ;  /* 0x00000008000a7c82 */ /* 0x000fe20008000000 */
[----:B0-----:R-:W-:Y:S01]  /*b000*/  UMOV UR11, UR4 ;  /* 0x00000004000b7c82 */ /* 0x001fe20008000000 */
[----:B------:R-:W-:Y:S01]  /*b010*/  BAR.SYNC.DEFER_BLOCKING 0x1, 0x100 ;  /* 0x0044000000007b1d */ /* 0x000fe20000010000 */
[----:B--2---:R-:W-:Y:S02]  /*b020*/  R2UR UR19, R9 ;  /* 0x00000000091372ca */ /* 0x004fe400000e0000 */
[----:B---3--:R-:W-:Y:S01]  /*b030*/  R2UR UR17, R8 ;  /* 0x00000000081172ca */ /* 0x008fe200000e0000 */
[----:B----4-:R-:W-:Y:S01]  /*b040*/  IMAD.WIDE R12, R3, R12, UR10 ;  /* 0x0000000a030c7e25 */ /* 0x010fe2000f8e020c */
[----:B-----5:R-:W-:-:S02]  /*b050*/  R2UR UR18, R174 ;  /* 0x00000000ae1272ca */ /* 0x020fc400000e0000 */
[----:B------:R-:W-:-:S04]  /*b060*/  IADD3 R15, P1, R12, 0x20, RZ ;  /* 0x000000200c0f7810 */ /* 0x000fc80007f3e0ff */
[----:B------:R-:W-:-:S04]  /*b070*/  LOP3.LUT R14, R15, 0x380, RZ, 0xc0, !PT ;  /* 0x000003800f0e7812 */ /* 0x000fc800078ec0ff */
[----:B------:R-:W-:Y:S02]  /*b080*/  SHF.R.U64 R14, R14, 0x3, RZ ;  /* 0x000000030e0e7819 */ /* 0x000fe400000012ff */
[----:B------:R-:W-:Y:S02]  /*b090*/  IADD3 R157, P0, R12, 0x40, RZ ;  /* 0x000000400c9d7810 */ /* 0x000fe40007f1e0ff */
[----:B------:R-:W-:Y:S01]  /*b0a0*/  LOP3.LUT R14, R14, R15, RZ, 0x3c, !PT ;  /* 0x0000000f0e0e7212 */ /* 0x000fe200078e3cff */
[----:B------:R-:W-:Y:S01]  /*b0b0*/  IMAD.X R15, RZ, RZ, R13, P1 ;  /* 0x000000ffff0f7224 */ /* 0x000fe200008e060d */
[C---:B------:R-:W-:Y:S02]  /*b0c0*/  IADD3 R159, P4, R12.reuse, 0x60, RZ ;  /* 0x000000600c9f7810 */ /* 0x040fe40007f9e0ff */
[C---:B------:R-:W-:Y:S02]  /*b0d0*/  IADD3 R161, P3, R12.reuse, 0x4000, RZ ;  /* 0x000040000ca17810 */ /* 0x040fe40007f7e0ff */
[----:B------:R-:W-:-:S02]  /*b0e0*/  IADD3 R163, P6, R12, 0x4020, RZ ;  /* 0x000040200ca37810 */ /* 0x000fc40007fde0ff */
[C---:B------:R-:W-:Y:S02]  /*b0f0*/  IADD3 R165, P5, R12.reuse, 0x4040, RZ ;  /* 0x000040400ca57810 */ /* 0x040fe40007fbe0ff */
[C---:B------:R-:W-:Y:S02]  /*b100*/  IADD3 R167, P2, R12.reuse, 0x4060, RZ ;  /* 0x000040600ca77810 */ /* 0x040fe40007f5e0ff */
[C---:B------:R-:W-:Y:S02]  /*b110*/  IADD3 R169, P1, R12.reuse, 0x8000, RZ ;  /* 0x000080000ca97810 */ /* 0x040fe40007f3e0ff */
[----:B------:R-:W-:Y:S02]  /*b120*/  LOP3.LUT R5, R12, 0x380, RZ, 0xc0, !PT ;  /* 0x000003800c057812 */ /* 0x000fe400078ec0ff */
[----:B------:R-:W-:Y:S02]  /*b130*/  LOP3.LUT R156, R157, 0x380, RZ, 0xc0, !PT ;  /* 0x000003809d9c7812 */ /* 0x000fe400078ec0ff */
[----:B------:R-:W-:-:S02]  /*b140*/  LOP3.LUT R158, R159, 0x380, RZ, 0xc0, !PT ;  /* 0x000003809f9e7812 */ /* 0x000fc400078ec0ff */
[----:B------:R-:W-:Y:S02]  /*b150*/  LOP3.LUT R160, R161, 0x380, RZ, 0xc0, !PT ;  /* 0x00000380a1a07812 */ /* 0x000fe400078ec0ff */
[----:B------:R-:W-:Y:S02]  /*b160*/  LOP3.LUT R162, R163, 0x380, RZ, 0xc0, !PT ;  /* 0x00000380a3a27812 */ /* 0x000fe400078ec0ff */
[----:B------:R-:W-:Y:S02]  /*b170*/  LOP3.LUT R164, R165, 0x380, RZ, 0xc0, !PT ;  /* 0x00000380a5a47812 */ /* 0x000fe400078ec0ff */
[----:B------:R-:W-:Y:S02]  /*b180*/  LOP3.LUT R166, R167, 0x380, RZ, 0xc0, !PT ;  /* 0x00000380a7a67812 */ /* 0x000fe400078ec0ff */
[----:B------:R-:W-:Y:S02]  /*b190*/  LOP3.LUT R168, R169, 0x380, RZ, 0xc0, !PT ;  /* 0x00000380a9a87812 */ /* 0x000fe400078ec0ff */
[----:B------:R-:W-:-:S02]  /*b1a0*/  SHF.R.U64 R5, R5, 0x3, RZ ;  /* 0x0000000305057819 */ /* 0x000fc400000012ff */
[----:B------:R-:W-:Y:S02]  /*b1b0*/  SHF.R.U64 R156, R156, 0x3, RZ ;  /* 0x000000039c9c7819 */ /* 0x000fe400000012ff */
[----:B------:R-:W-:Y:S02]  /*b1c0*/  SHF.R.U64 R158, R158, 0x3, RZ ;  /* 0x000000039e9e7819 */ /* 0x000fe400000012ff */
[----:B------:R-:W-:Y:S02]  /*b1d0*/  SHF.R.U64 R160, R160, 0x3, RZ ;  /* 0x00000003a0a07819 */ /* 0x000fe400000012ff */
[----:B------:R-:W-:Y:S02]  /*b1e0*/  SHF.R.U64 R162, R162, 0x3, RZ ;  /* 0x00000003a2a27819 */ /* 0x000fe400000012ff */
[----:B------:R-:W-:Y:S02]  /*b1f0*/  SHF.R.U64 R164, R164, 0x3, RZ ;  /* 0x00000003a4a47819 */ /* 0x000fe400000012ff */
[----:B------:R-:W-:-:S02]  /*b200*/  SHF.R.U64 R166, R166, 0x3, RZ ;  /* 0x00000003a6a67819 */ /* 0x000fc400000012ff */
[----:B------:R-:W-:Y:S02]  /*b210*/  SHF.R.U64 R168, R168, 0x3, RZ ;  /* 0x00000003a8a87819 */ /* 0x000fe400000012ff */
[----:B------:R-:W-:Y:S01]  /*b220*/  LOP3.LUT R4, R5, R12, RZ, 0x3c, !PT ;  /* 0x0000000c05047212 */ /* 0x000fe200078e3cff */
[--C-:B------:R-:W-:Y:S01]  /*b230*/  IMAD.MOV.U32 R5, RZ, RZ, R13.reuse ;  /* 0x000000ffff057224 */ /* 0x100fe200078e000d */
[----:B------:R-:W-:Y:S01]  /*b240*/  LOP3.LUT R156, R156, R157, RZ, 0x3c, !PT ;  /* 0x0000009d9c9c7212 */ /* 0x000fe200078e3cff */
[--C-:B------:R-:W-:Y:S01]  /*b250*/  IMAD.X R157, RZ, RZ, R13.reuse, P0 ;  /* 0x000000ffff9d7224 */ /* 0x100fe200000e060d */
        /* <DEDUP_REMOVED lines=11> */
[----:B------:R-:W-:Y:S01]  /*b310*/  IMAD.X R169, RZ, RZ, R13, P1 ;  /* 0x000000ffffa97224 */ /* 0x000fe200008e060d */
[----:B------:R-:W-:-:S02]  /*b320*/  IADD3 R171, P0, R12, 0x8020, RZ ;  /* 0x000080200cab7810 */ /* 0x000fc40007f1e0ff */
[C---:B------:R-:W-:Y:S02]  /*b330*/  IADD3 R173, P4, R12.reuse, 0x8040, RZ ;  /* 0x000080400cad7810 */ /* 0x040fe40007f9e0ff */
[C---:B------:R-:W-:Y:S02]  /*b340*/  IADD3 R9, P3, R12.reuse, 0x8060, RZ ;  /* 0x000080600c097810 */ /* 0x040fe40007f7e0ff */
[C---:B------:R-:W-:Y:S02]  /*b350*/  IADD3 R11, P6, R12.reuse, 0xc000, RZ ;  /* 0x0000c0000c0b7810 */ /* 0x040fe40007fde0ff */
[C---:B------:R-:W-:Y:S02]  /*b360*/  IADD3 R153, P5, R12.reuse, 0xc020, RZ ;  /* 0x0000c0200c997810 */ /* 0x040fe40007fbe0ff */
[C---:B------:R-:W-:Y:S02]  /*b370*/  IADD3 R155, P2, R12.reuse, 0xc040, RZ ;  /* 0x0000c0400c9b7810 */ /* 0x040fe40007f5e0ff */
[----:B------:R-:W-:-:S02]  /*b380*/  IADD3 R21, P1, R12, 0xc060, RZ ;  /* 0x0000c0600c157810 */ /* 0x000fc40007f3e0ff */
[----:B------:R-:W-:Y:S02]  /*b390*/  MOV R3, R4 ;  /* 0x0000000400037202 */ /* 0x000fe40000000f00 */
[----:B------:R-:W-:Y:S02]  /*b3a0*/  F2FP.BF16.F32.PACK_AB R4, R25, R24 ;  /* 0x000000181904723e */ /* 0x000fe400000010ff */
[----:B------:R-:W-:Y:S02]  /*b3b0*/  F2FP.BF16.F32.PACK_AB R5, R27, R26 ;  /* 0x0000001a1b05723e */ /* 0x000fe400000010ff */
[----:B------:R-:W-:Y:S02]  /*b3c0*/  LOP3.LUT R170, R171, 0x380, RZ, 0xc0, !PT ;  /* 0x00000380abaa7812 */ /* 0x000fe400078ec0ff */
[----:B------:R-:W-:Y:S02]  /*b3d0*/  LOP3.LUT R172, R173, 0x380, RZ, 0xc0, !PT ;  /* 0x00000380adac7812 */ /* 0x000fe400078ec0ff */
[----:B------:R-:W-:-:S02]  /*b3e0*/  LOP3.LUT R8, R9, 0x380, RZ, 0xc0, !PT ;  /* 0x0000038009087812 */ /* 0x000fc400078ec0ff */
[----:B------:R-:W-:Y:S02]  /*b3f0*/  LOP3.LUT R10, R11, 0x380, RZ, 0xc0, !PT ;  /* 0x000003800b0a7812 */ /* 0x000fe400078ec0ff */
[----:B------:R-:W-:Y:S02]  /*b400*/  LOP3.LUT R152, R153, 0x380, RZ, 0xc0, !PT ;  /* 0x0000038099987812 */ /* 0x000fe400078ec0ff */
[----:B------:R-:W-:Y:S02]  /*b410*/  LOP3.LUT R154, R155, 0x380, RZ, 0xc0, !PT ;  /* 0x000003809b9a7812 */ /* 0x000fe400078ec0ff */
[----:B------:R-:W-:Y:S01]  /*b420*/  LOP3.LUT R20, R21, 0x380, RZ, 0xc0, !PT ;  /* 0x0000038015147812 */ /* 0x000fe200078ec0ff */
[----:B------:R0:W-:Y:S01]  /*b430*/  STSM.16.M88.4 [R3], R4 ;  /* 0x0000000403007844 */ /* 0x0001e20000000200 */
[----:B------:R-:W-:Y:S02]  /*b440*/  SHF.R.U64 R170, R170, 0x3, RZ ;  /* 0x00000003aaaa7819 */ /* 0x000fe400000012ff */
[----:B------:R-:W-:-:S02]  /*b450*/  SHF.R.U64 R172, R172, 0x3, RZ ;  /* 0x00000003acac7819 */ /* 0x000fc400000012ff */
[----:B------:R-:W-:Y:S02]  /*b460*/  SHF.R.U64 R8, R8, 0x3, RZ ;  /* 0x0000000308087819 */ /* 0x000fe400000012ff */
[----:B------:R-:W-:Y:S02]  /*b470*/  SHF.R.U64 R10, R10, 0x3, RZ ;  /* 0x000000030a0a7819 */ /* 0x000fe400000012ff */
[----:B------:R-:W-:Y:S02]  /*b480*/  SHF.R.U64 R152, R152, 0x3, RZ ;  /* 0x0000000398987819 */ /* 0x000fe400000012ff */
[----:B------:R-:W-:Y:S02]  /*b490*/  SHF.R.U64 R154, R154, 0x3, RZ ;  /* 0x000000039a9a7819 */ /* 0x000fe400000012ff */
[----:B------:R-:W-:Y:S02]  /*b4a0*/  SHF.R.U64 R20, R20, 0x3, RZ ;  /* 0x0000000314147819 */ /* 0x000fe400000012ff */
[----:B------:R-:W-:-:S02]  /*b4b0*/  MOV R14, R14 ;  /* 0x0000000e000e7202 */ /* 0x000fc40000000f00 */
[----:B0-----:R-:W-:Y:S02]  /*b4c0*/  F2FP.BF16.F32.PACK_AB R4, R33, R32 ;  /* 0x000000202104723e */ /* 0x001fe400000010ff */
[----:B------:R-:W-:Y:S02]  /*b4d0*/  F2FP.BF16.F32.PACK_AB R5, R35, R34 ;  /* 0x000000222305723e */ /* 0x000fe400000010ff */
[----:B------:R-:W-:Y:S02]  /*b4e0*/  F2FP.BF16.F32.PACK_AB R6, R37, R36 ;  /* 0x000000242506723e */ /* 0x000fe400000010ff */
[----:B------:R-:W-:Y:S02]  /*b4f0*/  F2FP.BF16.F32.PACK_AB R7, R39, R38 ;  /* 0x000000262707723e */ /* 0x000fe400000010ff */
        /* <DEDUP_REMOVED lines=14> */
[----:B------:R0:W-:Y:S01]  /*b5e0*/  STSM.16.M88.4 [R14], R4 ;  /* 0x000000040e007844 */ /* 0x0001e20000000200 */
[----:B------:R-:W-:-:S02]  /*b5f0*/  MOV R156, R156 ;  /* 0x0000009c009c7202 */ /* 0x000fc40000000f00 */
[----:B------:R-:W-:Y:S02]  /*b600*/  F2FP.BF16.F32.PACK_AB R12, R41, R40 ;  /* 0x00000028290c723e */ /* 0x000fe400000010ff */
[----:B------:R-:W-:Y:S02]  /*b610*/  F2FP.BF16.F32.PACK_AB R13, R43, R42 ;  /* 0x0000002a2b0d723e */ /* 0x000fe400000010ff */
[----:B------:R-:W-:Y:S02]  /*b620*/  F2FP.BF16.F32.PACK_AB R15, R47, R46 ;  /* 0x0000002e2f0f723e */ /* 0x000fe400000010ff */
[----:B------:R-:W-:Y:S02]  /*b630*/  MOV R158, R158 ;  /* 0x0000009e009e7202 */ /* 0x000fe40000000f00 */
[----:B------:R-:W-:Y:S02]  /*b640*/  MOV R161, R160 ;  /* 0x000000a000a17202 */ /* 0x000fe40000000f00 */
[----:B0-----:R-:W-:-:S02]  /*b650*/  F2FP.BF16.F32.PACK_AB R14, R45, R44 ;  /* 0x0000002c2d0e723e */ /* 0x001fc400000010ff */
[----:B------:R-:W-:Y:S02]  /*b660*/  F2FP.BF16.F32.PACK_AB R4, R49, R48 ;  /* 0x000000303104723e */ /* 0x000fe400000010ff */
[----:B------:R-:W-:Y:S02]  /*b670*/  F2FP.BF16.F32.PACK_AB R5, R51, R50 ;  /* 0x000000323305723e */ /* 0x000fe400000010ff */
[----:B------:R-:W-:Y:S02]  /*b680*/  F2FP.BF16.F32.PACK_AB R6, R53, R52 ;  /* 0x000000343506723e */ /* 0x000fe400000010ff */
[----:B------:R-:W-:Y:S01]  /*b690*/  F2FP.BF16.F32.PACK_AB R7, R55, R54 ;  /* 0x000000363707723e */ /* 0x000fe200000010ff */
[----:B------:R0:W-:Y:S01]  /*b6a0*/  STSM.16.M88.4 [R156], R12 ;  /* 0x0000000c9c007844 */ /* 0x0001e20000000200 */
[----:B------:R-:W-:Y:S02]  /*b6b0*/  MOV R160, R8 ;  /* 0x0000000800a07202 */ /* 0x000fe40000000f00 */
[----:B------:R-:W-:-:S02]  /*b6c0*/  MOV R3, R10 ;  /* 0x0000000a00037202 */ /* 0x000fc40000000f00 */
[----:B------:R-:W-:Y:S02]  /*b6d0*/  F2FP.BF16.F32.PACK_AB R8, R57, R56 ;  /* 0x000000383908723e */ /* 0x000fe400000010ff */
[----:B------:R-:W-:Y:S02]  /*b6e0*/  F2FP.BF16.F32.PACK_AB R9, R59, R58 ;  /* 0x0000003a3b09723e */ /* 0x000fe400000010ff */
[----:B------:R-:W-:Y:S02]  /*b6f0*/  F2FP.BF16.F32.PACK_AB R10, R61, R60 ;  /* 0x0000003c3d0a723e */ /* 0x000fe400000010ff */
[----:B------:R-:W-:Y:S02]  /*b700*/  F2FP.BF16.F32.PACK_AB R11, R63, R62 ;  /* 0x0000003e3f0b723e */ /* 0x000fe400000010ff */
[----:B------:R-:W-:Y:S01]  /*b710*/  MOV R162, R162 ;  /* 0x000000a200a27202 */ /* 0x000fe20000000f00 */
[----:B------:R1:W-:Y:S01]  /*b720*/  STSM.16.M88.4 [R158], R4 ;  /* 0x000000049e007844 */ /* 0x0003e20000000200 */
[----:B------:R-:W-:-:S02]  /*b730*/  MOV R18, R152 ;  /* 0x0000009800127202 */ /* 0x000fc40000000f00 */
[----:B0-----:R-:W-:Y:S02]  /*b740*/  F2FP.BF16.F32.PACK_AB R12, R65, R64 ;  /* 0x00000040410c723e */ /* 0x001fe400000010ff */
[----:B------:R-:W-:Y:S02]  /*b750*/  F2FP.BF16.F32.PACK_AB R13, R67, R66 ;  /* 0x00000042430d723e */ /* 0x000fe400000010ff */
[----:B------:R-:W-:Y:S02]  /*b760*/  F2FP.BF16.F32.PACK_AB R14, R69, R68 ;  /* 0x00000044450e723e */ /* 0x000fe400000010ff */
[----:B------:R-:W-:Y:S02]  /*b770*/  F2FP.BF16.F32.PACK_AB R15, R71, R70 ;  /* 0x00000046470f723e */ /* 0x000fe400000010ff */
[----:B------:R-:W-:Y:S02]  /*b780*/  MOV R22, R154 ;  /* 0x0000009a00167202 */ /* 0x000fe40000000f00 */
[----:B------:R-:W-:-:S02]  /*b790*/  MOV R164, R164 ;  /* 0x000000a400a47202 */ /* 0x000fc40000000f00 */
[----:B------:R-:W-:Y:S02]  /*b7a0*/  F2FP.BF16.F32.PACK_AB R152, R73, R72 ;  /* 0x000000484998723e */ /* 0x000fe400000010ff */
[----:B------:R-:W-:Y:S02]  /*b7b0*/  F2FP.BF16.F32.PACK_AB R153, R75, R74 ;  /* 0x0000004a4b99723e */ /* 0x000fe400000010ff */
[----:B------:R-:W-:Y:S02]  /*b7c0*/  F2FP.BF16.F32.PACK_AB R154, R77, R76 ;  /* 0x0000004c4d9a723e */ /* 0x000fe400000010ff */
[----:B------:R-:W-:Y:S01]  /*b7d0*/  F2FP.BF16.F32.PACK_AB R155, R79, R78 ;  /* 0x0000004e4f9b723e */ /* 0x000fe200000010ff */
[----:B------:R0:W-:Y:S01]  /*b7e0*/  STSM.16.M88.4 [R161], R8 ;  /* 0x00000008a1007844 */ /* 0x0001e20000000200 */
[----:B------:R-:W-:Y:S02]  /*b7f0*/  MOV R166, R166 ;  /* 0x000000a600a67202 */ /* 0x000fe40000000f00 */
[----:B------:R-:W-:-:S02]  /*b800*/  F2FP.BF16.F32.PACK_AB R156, R81, R80 ;  /* 0x00000050519c723e */ /* 0x000fc400000010ff */
[----:B------:R-:W-:Y:S02]  /*b810*/  F2FP.BF16.F32.PACK_AB R157, R83, R82 ;  /* 0x00000052539d723e */ /* 0x000fe400000010ff */
[----:B-1----:R-:W-:Y:S02]  /*b820*/  F2FP.BF16.F32.PACK_AB R158, R85, R84 ;  /* 0x00000054559e723e */ /* 0x002fe400000010ff */
[----:B------:R-:W-:Y:S01]  /*b830*/  F2FP.BF16.F32.PACK_AB R159, R87, R86 ;  /* 0x00000056579f723e */ /* 0x000fe200000010ff */
[----:B------:R1:W-:Y:S01]  /*b840*/  STSM.16.M88.4 [R162], R12 ;  /* 0x0000000ca2007844 */ /* 0x0003e20000000200 */
[----:B------:R-:W-:Y:S02]  /*b850*/  MOV R168, R168 ;  /* 0x000000a800a87202 */ /* 0x000fe40000000f00 */
[----:B------:R-:W-:Y:S02]  /*b860*/  F2FP.BF16.F32.PACK_AB R4, R89, R88 ;  /* 0x000000585904723e */ /* 0x000fe400000010ff */
[----:B------:R-:W-:-:S02]  /*b870*/  F2FP.BF16.F32.PACK_AB R5, R91, R90 ;  /* 0x0000005a5b05723e */ /* 0x000fc400000010ff */
[----:B------:R-:W-:Y:S02]  /*b880*/  F2FP.BF16.F32.PACK_AB R6, R93, R92 ;  /* 0x0000005c5d06723e */ /* 0x000fe400000010ff */
[----:B------:R-:W-:Y:S02]  /*b890*/  F2FP.BF16.F32.PACK_AB R7, R95, R94 ;  /* 0x0000005e5f07723e */ /* 0x000fe400000010ff */
[----:B------:R-:W-:Y:S02]  /*b8a0*/  MOV R170, R170 ;  /* 0x000000aa00aa7202 */ /* 0x000fe40000000f00 */
[----:B0-----:R-:W-:Y:S02]  /*b8b0*/  F2FP.BF16.F32.PACK_AB R8, R97, R96 ;  /* 0x000000606108723e */ /* 0x001fe400000010ff */
[----:B------:R-:W-:Y:S02]  /*b8c0*/  F2FP.BF16.F32.PACK_AB R9, R99, R98 ;  /* 0x000000626309723e */ /* 0x000fe400000010ff */
[----:B------:R-:W-:-:S02]  /*b8d0*/  F2FP.BF16.F32.PACK_AB R10, R101, R100 ;  /* 0x00000064650a723e */ /* 0x000fc400000010ff */
[----:B------:R-:W-:Y:S01]  /*b8e0*/  F2FP.BF16.F32.PACK_AB R11, R103, R102 ;  /* 0x00000066670b723e */ /* 0x000fe200000010ff */
[----:B------:R0:W-:Y:S01]  /*b8f0*/  STSM.16.M88.4 [R164], R152 ;  /* 0x00000098a4007844 */ /* 0x0001e20000000200 */
[----:B------:R-:W-:Y:S02]  /*b900*/  MOV R172, R172 ;  /* 0x000000ac00ac7202 */ /* 0x000fe40000000f00 */
[----:B-1----:R-:W-:Y:S02]  /*b910*/  F2FP.BF16.F32.PACK_AB R12, R105, R104 ;  /* 0x00000068690c723e */ /* 0x002fe400000010ff */
[----:B------:R-:W-:Y:S02]  /*b920*/  F2FP.BF16.F32.PACK_AB R13, R107, R106 ;  /* 0x0000006a6b0d723e */ /* 0x000fe400000010ff */
[----:B------:R-:W-:Y:S02]  /*b930*/  F2FP.BF16.F32.PACK_AB R14, R109, R108 ;  /* 0x0000006c6d0e723e */ /* 0x000fe400000010ff */
[----:B------:R-:W-:Y:S01]  /*b940*/  F2FP.BF16.F32.PACK_AB R15, R111, R110 ;  /* 0x0000006e6f0f723e */ /* 0x000fe200000010ff */
[----:B------:R1:W-:Y:S01]  /*b950*/  STSM.16.M88.4 [R166], R156 ;  /* 0x0000009ca6007844 */ /* 0x0003e20000000200 */
[----:B------:R-:W-:-:S03]  /*b960*/  MOV R161, R20 ;  /* 0x0000001400a17202 */ /* 0x000fc60000000f00 */
[----:B------:R2:W-:Y:S01]  /*b970*/  STSM.16.M88.4 [R168], R4 ;  /* 0x00000004a8007844 */ /* 0x0005e20000000200 */
[----:B0-----:R-:W-:Y:S02]  /*b980*/  F2FP.BF16.F32.PACK_AB R152, R113, R112 ;  /* 0x000000707198723e */ /* 0x001fe400000010ff */
[----:B------:R-:W-:Y:S02]  /*b990*/  F2FP.BF16.F32.PACK_AB R153, R115, R114 ;  /* 0x000000727399723e */ /* 0x000fe400000010ff */
[----:B------:R-:W-:Y:S02]  /*b9a0*/  F2FP.BF16.F32.PACK_AB R154, R117, R116 ;  /* 0x00000074759a723e */ /* 0x000fe400000010ff */
[----:B------:R-:W-:Y:S01]  /*b9b0*/  F2FP.BF16.F32.PACK_AB R155, R119, R118 ;  /* 0x00000076779b723e */ /* 0x000fe200000010ff */
[----:B------:R0:W-:Y:S01]  /*b9c0*/  STSM.16.M88.4 [R170], R8 ;  /* 0x00000008aa007844 */ /* 0x0001e20000000200 */
[----:B-1----:R-:W-:Y:S02]  /*b9d0*/  F2FP.BF16.F32.PACK_AB R156, R121, R120 ;  /* 0x00000078799c723e */ /* 0x002fe400000010ff */
[----:B------:R-:W-:-:S02]  /*b9e0*/  F2FP.BF16.F32.PACK_AB R157, R123, R122 ;  /* 0x0000007a7b9d723e */ /* 0x000fc400000010ff */
[----:B------:R-:W-:Y:S02]  /*b9f0*/  F2FP.BF16.F32.PACK_AB R158, R125, R124 ;  /* 0x0000007c7d9e723e */ /* 0x000fe400000010ff */
[----:B------:R-:W-:Y:S01]  /*ba00*/  F2FP.BF16.F32.PACK_AB R159, R127, R126 ;  /* 0x0000007e7f9f723e */ /* 0x000fe200000010ff */
[----:B------:R1:W-:Y:S01]  /*ba10*/  STSM.16.M88.4 [R172], R12 ;  /* 0x0000000cac007844 */ /* 0x0003e20000000200 */
[----:B--2---:R-:W-:Y:S02]  /*ba20*/  F2FP.BF16.F32.PACK_AB R4, R129, R128 ;  /* 0x000000808104723e */ /* 0x004fe400000010ff */
[----:B------:R-:W-:Y:S02]  /*ba30*/  F2FP.BF16.F32.PACK_AB R5, R131, R130 ;  /* 0x000000828305723e */ /* 0x000fe400000010ff */
[----:B------:R-:W-:Y:S02]  /*ba40*/  F2FP.BF16.F32.PACK_AB R6, R133, R132 ;  /* 0x000000848506723e */ /* 0x000fe400000010ff */
[----:B------:R-:W-:-:S02]  /*ba50*/  F2FP.BF16.F32.PACK_AB R7, R135, R134 ;  /* 0x000000868707723e */ /* 0x000fc400000010ff */
        /* <DEDUP_REMOVED lines=9> */
[----:B------:R-:W-:Y:S04]  /*baf0*/  STSM.16.M88.4 [R3], R156 ;  /* 0x0000009c03007844 */ /* 0x000fe80000000200 */
[----:B------:R1:W-:Y:S04]  /*bb00*/  STSM.16.M88.4 [R18], R4 ;  /* 0x0000000412007844 */ /* 0x0003e80000000200 */
[----:B------:R2:W-:Y:S04]  /*bb10*/  STSM.16.M88.4 [R22], R8 ;  /* 0x0000000816007844 */ /* 0x0005e80000000200 */
[----:B------:R3:W-:Y:S01]  /*bb20*/  STSM.16.M88.4 [R161], R12 ;  /* 0x0000000ca1007844 */ /* 0x0007e20000000200 */
[----:B------:R-:W-:Y:S01]  /*bb30*/  USHF.L.U32 UR4, UR19, 0x2, URZ ;  /* 0x0000000213047899 */ /* 0x000fe2000800063f */
[----:B------:R-:W-:Y:S01]  /*bb40*/  BAR.SYNC.DEFER_BLOCKING 0x1, 0x100 ;  /* 0x0044000000007b1d */ /* 0x000fe20000010000 */
[----:B------:R-:W-:Y:S01]  /*bb50*/  ISETP.NE.U32.AND P0, PT, RZ, UR14, PT ;  /* 0x0000000eff007c0c */ /* 0x000fe2000bf05070 */
[----:B------:R-:W-:-:S02]  /*bb60*/  USHF.L.U64.HI UR16, UR19, 0x2, UR17 ;  /* 0x0000000213107899 */ /* 0x000fc40008010211 */
[----:B------:R-:W-:Y:S01]  /*bb70*/  UIADD3 UR9, UP0, UR4, UR14, URZ ;  /* 0x0000000e04097290 */ /* 0x000fe2000ff1e03f */
[----:B------:R-:W-:-:S03]  /*bb80*/  ISETP.NE.AND.EX P0, PT, RZ, UR15, PT, P0 ;  /* 0x0000000fff007c0c */ /* 0x000fc6000bf05300 */
[----:B------:R-:W-:Y:S02]  /*bb90*/  UIADD3.X UR12, UR16, UR15, URZ, UP0, !UPT ;  /* 0x0000000f100c7290 */ /* 0x000fe400087fe43f */
[----:B------:R-:W-:-:S04]  /*bba0*/  IMAD.U32 R20, RZ, RZ, UR9 ;  /* 0x00000009ff147e24 */ /* 0x000fc8000f8e00ff */
[----:B------:R-:W-:Y:S01]  /*bbb0*/  IMAD.U32 R21, RZ, RZ, UR12 ;  /* 0x0000000cff157e24 */ /* 0x000fe2000f8e00ff */
[----:B------:R-:W-:-:S04]  /*bbc0*/  ULDC.64 UR12, c[0x0][0xc08] ;  /* 0x00030200000c7ab9 */ /* 0x000fc80000000a00 */
[----:B0-----:R-:W4:Y:S01]  /*bbd0*/  @P0 LDG.E R152, desc[UR26][R20.64] ;  /* 0x0000001a14980981 */ /* 0x001f22000c1e1900 */
[----:B------:R-:W-:-:S04]  /*bbe0*/  UISETP.NE.U32.AND UP0, UPT, UR12, URZ, UPT ;  /* 0x0000003f0c00728c */ /* 0x000fc8000bf05070 */
[----:B------:R-:W-:-:S06]  /*bbf0*/  UISETP.NE.AND.EX UP0, UPT, UR13, URZ, UPT, UP0 ;  /* 0x0000003f0d00728c */ /* 0x000fcc000bf05300 */
[----:B------:R-:W-:-:S05]  /*bc00*/  PLOP3.LUT P4, PT, PT, PT, UP0, 0x80, 0x0 ;  /* 0x000000000000781c */ /* 0x000fca0003f8f008 */
[----:B------:R-:W-:-:S03]  /*bc10*/  @UP0 UIADD3 UR12, UP1, UR4, UR12, URZ ;  /* 0x0000000c040c0290 */ /* 0x000fc6000ff3e03f */
[----:B------:R-:W-:Y:S01]  /*bc20*/  ULDC UR4, c[0x0][0xad4] ;  /* 0x0002b50000047ab9 */ /* 0x000fe20000000800 */
[----:B------:R-:W-:Y:S02]  /*bc30*/  @UP0 UIADD3.X UR13, UR16, UR13, URZ, UP1, !UPT ;  /* 0x0000000d100d0290 */ /* 0x000fe40008ffe43f */
[----:B-1----:R-:W-:-:S04]  /*bc40*/  IMAD.U32 R4, RZ, RZ, UR12 ;  /* 0x0000000cff047e24 */ /* 0x002fc8000f8e00ff */
[----:B------:R-:W-:-:S05]  /*bc50*/  IMAD.U32 R5, RZ, RZ, UR13 ;  /* 0x0000000dff057e24 */ /* 0x000fca000f8e00ff */
[----:B------:R0:W5:Y:S01]  /*bc60*/  @P4 LDG.E R3, desc[UR26][R4.64] ;  /* 0x0000001a04034981 */ /* 0x000162000c1e1900 */
[----:B------:R-:W-:Y:S02]  /*bc70*/  UISETP.NE.AND UP0, UPT, UR22, URZ, UPT ;  /* 0x0000003f1600728c */ /* 0x000fe4000bf05270 */
[----:B------:R-:W-:Y:S02]  /*bc80*/  UISETP.NE.AND UP1, UPT, UR20, 0x1, UPT ;  /* 0x000000011400788c */ /* 0x000fe4000bf25270 */
[----:B------:R-:W-:Y:S01]  /*bc90*/  USEL UR4, UR22, UR4, UP0 ;  /* 0x0000000416047287 */ /* 0x000fe20008000000 */
[----:B------:R-:W-:-:S03]  /*bca0*/  UMOV UR23, 0x9b8 ;  /* 0x000009b800177882 */ /* 0x000fc60000000000 */
[----:B------:R-:W-:Y:S01]  /*bcb0*/  UISETP.GT.AND UP2, UPT, UR4, 0x1, UPT ;  /* 0x000000010400788c */ /* 0x000fe2000bf44270 */
[----:B------:R-:W-:Y:S01]  /*bcc0*/  PLOP3.LUT P1, PT, PT, PT, UP1, 0x80, 0x0 ;  /* 0x000000000000781c */ /* 0x000fe20003f2f018 */
[----:B------:R-:W-:Y:S02]  /*bcd0*/  UISETP.NE.U32.AND UP0, UPT, UR14, URZ, UPT ;  /* 0x0000003f0e00728c */ /* 0x000fe4000bf05070 */
[----:B------:R-:W-:Y:S01]  /*bce0*/  USEL UR23, UR23, 0x978, UP2 ;  /* 0x0000097817177887 */ /* 0x000fe20009000000 */
[----:B--2---:R-:W-:Y:S01]  /*bcf0*/  IMAD.U32 R8, RZ, RZ, UR18 ;  /* 0x00000012ff087e24 */ /* 0x004fe2000f8e00ff */
[----:B------:R-:W-:Y:S01]  /*bd00*/  UISETP.NE.AND.EX UP0, UPT, UR15, URZ, UPT, UP0 ;  /* 0x0000003f0f00728c */ /* 0x000fe2000bf05300 */
[----:B------:R-:W-:Y:S02]  /*bd10*/  UMOV UR4, URZ ;  /* 0x0000003f00047c82 */ /* 0x000fe40008000000 */
[----:B------:R-:W-:Y:S01]  /*bd20*/  IMAD R8, R8, 0x80, R175 ;  /* 0x0000008008087824 */ /* 0x000fe200078e02af */
[----:B------:R-:W-:Y:S01]  /*bd30*/  USEL UR9, UR19, URZ, !UP0 ;  /* 0x0000003f13097287 */ /* 0x000fe2000c000000 */
[----:B------:R-:W-:Y:S01]  /*bd40*/  @UP1 ULDC UR25, c[0x0][0xbec] ;  /* 0x0002fb0000191ab9 */ /* 0x000fe20000000800 */
[----:B------:R-:W-:-:S02]  /*bd50*/  USEL UR22, UR17, URZ, !UP0 ;  /* 0x0000003f11167287 */ /* 0x000fc4000c000000 */
[----:B0-----:R-:W-:Y:S01]  /*bd60*/  @P1 IMAD.HI.U32 R4, R8, UR25, RZ ;  /* 0x0000001908041c27 */ /* 0x001fe2000f8e00ff */
[----:B------:R-:W-:Y:S01]  /*bd70*/  USEL UR21, UR21, URZ, UP2 ;  /* 0x0000003f15157287 */ /* 0x000fe20009000000 */
[----:B------:R-:W-:Y:S01]  /*bd80*/  ULDC.64 UR16, c[0x0][UR23+0x220] ;  /* 0x0000880017107abb */ /* 0x000fe20008000a00 */
[----:B------:R-:W-:Y:S01]  /*bd90*/  ULDC.64 UR14, c[0x0][UR23+0x218] ;  /* 0x00008600170e7abb */ /* 0x000fe20008000a00 */
[----:B------:R-:W-:Y:S01]  /*bda0*/  ULDC.64 UR18, c[0x0][UR23+0x228] ;  /* 0x00008a0017127abb */ /* 0x000fe20008000a00 */
[----:B------:R-:W-:Y:S02]  /*bdb0*/  UIMAD UR17, UR17, UR9, URZ ;  /* 0x00000009111172a4 */ /* 0x000fe4000f8e023f */
[----:B------:R-:W-:Y:S01]  /*bdc0*/  UIMAD.WIDE.U32 UR12, UR14, UR24, URZ ;  /* 0x000000180e0c72a5 */ /* 0x000fe2000f8e003f */
[----:B------:R-:W-:Y:S01]  /*bdd0*/  IMAD.MOV.U32 R5, RZ, RZ, R8 ;  /* 0x000000ffff057224 */ /* 0x000fe200078e0008 */
[----:B------:R-:W-:Y:S01]  /*bde0*/  @UP1 ULDC UR28, c[0x0][0xbf0] ;  /* 0x0002fc00001c1ab9 */ /* 0x000fe20000000800 */
[----:B------:R-:W-:-:S02]  /*bdf0*/  UIMAD UR24, UR15, UR24, URZ ;  /* 0x000000180f1872a4 */ /* 0x000fc4000f8e023f */
[----:B------:R-:W-:Y:S01]  /*be00*/  UIMAD.WIDE.U32 UR26, UR18, UR21, URZ ;  /* 0x00000015121a72a5 */ /* 0x000fe2000f8e003f */
[----:B------:R-:W-:Y:S01]  /*be10*/  @P1 SHF.R.U32.HI R5, RZ, UR28, R4 ;  /* 0x0000001cff051c19 */ /* 0x000fe20008011604 */
[----:B------:R-:W-:Y:S02]  /*be20*/  UIMAD.WIDE.U32 UR14, UR16, UR9, URZ ;  /* 0x00000009100e72a5 */ /* 0x000fe4000f8e003f */
[----:B------:R-:W-:Y:S02]  /*be30*/  UIMAD UR18, UR19, UR21, URZ ;  /* 0x00000015131272a4 */ /* 0x000fe4000f8e023f */
[----:B------:R-:W-:Y:S01]  /*be40*/  UIMAD UR17, UR16, UR22, UR17 ;  /* 0x00000016101172a4 */ /* 0x000fe2000f8e0211 */
[----:B------:R-:W-:Y:S01]  /*be50*/  IMAD.U32 R4, RZ, RZ, UR26 ;  /* 0x0000001aff047e24 */ /* 0x000fe2000f8e00ff */
[----:B------:R-:W-:Y:S01]  /*be60*/  UIADD3 UR18, UR27, UR18, URZ ;  /* 0x000000121b127290 */ /* 0x000fe2000fffe03f */
[----:B------:R-:W-:Y:S01]  /*be70*/  IMAD.MOV R7, RZ, RZ, -R5 ;  /* 0x000000ffff077224 */ /* 0x000fe200078e0a05 */
[----:B------:R-:W-:-:S02]  /*be80*/  UIADD3 UR24, UR13, UR24, URZ ;  /* 0x000000180d187290 */ /* 0x000fc4000fffe03f */
[----:B------:R-:W-:Y:S01]  /*be90*/  UIADD3 UR17, UR15, UR17, URZ ;  /* 0x000000110f117290 */ /* 0x000fe2000fffe03f */
[----:B------:R-:W-:Y:S02]  /*bea0*/  IMAD R7, R7, UR20, R8 ;  /* 0x0000001407077c24 */ /* 0x000fe4000f8e0208 */
[----:B------:R-:W-:-:S03]  /*beb0*/  IMAD.U32 R10, RZ, RZ, UR18 ;  /* 0x00000012ff0a7e24 */ /* 0x000fc6000f8e00ff */
[----:B------:R-:W-:Y:S02]  /*bec0*/  SHF.R.S32.HI R6, RZ, 0x1f, R7 ;  /* 0x0000001fff067819 */ /* 0x000fe40000011407 */
[----:B----4-:R-:W-:-:S13]  /*bed0*/  @P0 R2UR UR4, R152 ;  /* 0x00000000980402ca */ /* 0x010fda00000e0000 */
[----:B------:R-:W-:Y:S02]  /*bee0*/  UIADD3 UR12, UP0, UP3, UR14, UR12, UR4 ;  /* 0x0000000c0e0c7290 */ /* 0x000fe4000fb1e004 */
[----:B------:R-:W-:-:S04]  /*bef0*/  USHF.R.S32.HI UR16, URZ, 0x1f, UR4 ;  /* 0x0000001f3f107899 */ /* 0x000fc80008011404 */
[----:B------:R-:W-:Y:S01]  /*bf00*/  UIADD3.X UR14, UR17, UR24, UR16, UP0, UP3 ;  /* 0x00000018110e7290 */ /* 0x000fe200087e6410 */
[----:B------:R-:W-:Y:S02]  /*bf10*/  IADD3 R4, P2, P3, R5, UR12, R4 ;  /* 0x0000000c05047c10 */ /* 0x000fe4000fb5e004 */
[----:B------:R-:W-:Y:S01]  /*bf20*/  SHF.R.S32.HI R5, RZ, 0x1f, R5 ;  /* 0x0000001fff057819 */ /* 0x000fe20000011405 */
[----:B------:R-:W-:Y:S02]  /*bf30*/  ULDC.64 UR12, c[0x0][UR23+0x210] ;  /* 0x00008400170c7abb */ /* 0x000fe40008000a00 */
[----:B------:R-:W-:Y:S01]  /*bf40*/  IMAD R9, R7, UR13, RZ ;  /* 0x0000000d07097c24 */ /* 0x000fe2000f8e02ff */
[----:B------:R-:W-:Y:S01]  /*bf50*/  IADD3.X R5, R5, UR14, R10, P2, P3 ;  /* 0x0000000e05057c10 */ /* 0x000fe200097e640a */
[----:B------:R-:W-:Y:S01]  /*bf60*/  ULDC.64 UR14, c[0x0][0xba8] ;  /* 0x0002ea00000e7ab9 */ /* 0x000fe20000000a00 */
[----:B------:R-:W-:Y:S01]  /*bf70*/  @!UP2 ULDC UR14, c[0x0][0xb50] ;  /* 0x0002d400000eaab9 */ /* 0x000fe20000000800 */
[----:B------:R-:W-:Y:S01]  /*bf80*/  IMAD R9, R6, UR12, R9 ;  /* 0x0000000c06097c24 */ /* 0x000fe2000f8e0209 */
[----:B------:R-:W-:Y:S01]  /*bf90*/  @!UP2 ULDC UR15, c[0x0][0xb54] ;  /* 0x0002d500000faab9 */ /* 0x000fe20000000800 */
[----:B------:R-:W-:-:S04]  /*bfa0*/  IMAD.WIDE.U32 R4, R7, UR12, R4 ;  /* 0x0000000c07047c25 */ /* 0x000fc8000f8e0004 */
[----:B------:R-:W-:Y:S01]  /*bfb0*/  IMAD.IADD R5, R5, 0x1, R9 ;  /* 0x0000000105057824 */ /* 0x000fe200078e0209 */
[C---:B------:R-:W-:Y:S01]  /*bfc0*/  LEA R9, P2, R4.reuse, UR14, 0x2 ;  /* 0x0000000e04097c11 */ /* 0x040fe2000f8410ff */
[----:B------:R-:W-:Y:S01]  /*bfd0*/  ULDC UR12, c[0x0][0xa88] ;  /* 0x0002a200000c7ab9 */ /* 0x000fe20000000800 */
[----:B-----5:R-:W-:Y:S02]  /*bfe0*/  @P4 R2UR UR12, R3 ;  /* 0x00000000030c42ca */ /* 0x020fe400000e0000 */
[----:B------:R-:W-:Y:S01]  /*bff0*/  LEA.HI.X R11, R4, UR15, R5, 0x2, P2 ;  /* 0x0000000f040b7c11 */ /* 0x000fe200090f1405 */
[----:B---3--:R-:W-:-:S12]  /*c000*/  @P4 BRA `(.L_x_210) ;  /* 0x00000000001c4947 */ /* 0x008fd80003800000 */
[----:B------:R-:W-:Y:S05]  /*c010*/  @!P0 BRA `(.L_x_210) ;  /* 0x0000000000188947 */ /* 0x000fea0003800000 */
[----:B------:R-:W-:Y:S02]  /*c020*/  ULDC.64 UR12, c[0x0][0x208] ;  /* 0x00008200000c7ab9 */ /* 0x000fe40000000a00 */
[----:B------:R-:W2:Y:S04]  /*c030*/  LDG.E R4, desc[UR12][R20.64] ;  /* 0x0000000c14047981 */ /* 0x000ea8000c1e1900 */
[----:B------:R-:W3:Y:S01]  /*c040*/  LDG.E R3, desc[UR12][R20.64+0x4] ;  /* 0x0000040c14037981 */ /* 0x000ee2000c1e1900 */
[----:B--2---:R-:W-:Y:S02]  /*c050*/  R2UR UR13, R4 ;  /* 0x00000000040d72ca */ /* 0x004fe400000e0000 */
[----:B---3--:R-:W-:-:S13]  /*c060*/  R2UR UR12, R3 ;  /* 0x00000000030c72ca */ /* 0x008fda00000e0000 */
[----:B------:R-:W-:-:S12]  /*c070*/  UIADD3 UR12, -UR13, UR12, URZ ;  /* 0x0000000c0d0c7290 */ /* 0x000fd8000fffe13f */
.L_x_210:
[----:B------:R-:W2:Y:S04]  /*c080*/  LDL R10, [R1+0x60] ;  /* 0x00006000010a7983 */ /* 0x000ea80000100800 */
[----:B------:R-:W3:Y:S01]  /*c090*/  LDL R3, [R1+0x1c] ;  /* 0x00001c0001037983 */ /* 0x000ee20000100800 */
[----:B------:R-:W-:Y:S01]  /*c0a0*/  R2UR UR13, R174 ;  /* 0x00000000ae0d72ca */ /* 0x000fe200000e0000 */
[----:B------:R-:W-:Y:S02]  /*c0b0*/  UIMAD UR12, UR12, UR20, URZ ;  /* 0x000000140c0c72a4 */ /* 0x000fe4000f8e023f */
[----:B------:R-:W-:Y:S01]  /*c0c0*/  SHFL.IDX PT, R4, R9, RZ, 0x1c1f ;  /* 0x001c1fff09047589 */ /* 0x000fe200000e0000 */
[----:B------:R-:W-:-:S03]  /*c0d0*/  ULDC.64 UR14, c[0x0][0x208] ;  /* 0x00008200000e7ab9 */ /* 0x000fc60000000a00 */
[----:B------:R-:W0:Y:S04]  /*c0e0*/  SHFL.IDX PT, R5, R11, RZ, 0x1c1f ;  /* 0x001c1fff0b057589 */ /* 0x000e2800000e0000 */
[----:B------:R-:W-:Y:S02]  /*c0f0*/  SHFL.IDX PT, R6, R9, 0x1, 0x1c1f ;  /* 0x003c1f0009067f89 */ /* 0x000fe400000e0000 */
[----:B------:R-:W-:Y:S02]  /*c100*/  IMAD.U32 R12, RZ, RZ, UR13 ;  /* 0x0000000dff0c7e24 */ /* 0x000fe4000f8e00ff */
[----:B------:R-:W1:Y:S02]  /*c110*/  SHFL.IDX PT, R7, R11, 0x1, 0x1c1f ;  /* 0x003c1f000b077f89 */ /* 0x000e6400000e0000 */
[----:B--2---:R-:W-:Y:S01]  /*c120*/  IMAD R12, R12, 0x80, R10 ;  /* 0x000000800c0c7824 */ /* 0x004fe200078e020a */
[----:B---3--:R-:W-:-:S03]  /*c130*/  LOP3.LUT P0, RZ, R3, 0x3, RZ, 0xc0, !PT ;  /* 0x0000000303ff7812 */ /* 0x008fc6000780c0ff */
[C---:B------:R-:W-:Y:S01]  /*c140*/  VIADD R10, R12.reuse, 0x8 ;  /* 0x000000080c0a7836 */ /* 0x040fe20000000000 */
[----:B------:R-:W-:-:S04]  /*c150*/  ISETP.GE.OR P2, PT, R12, UR12, P0 ;  /* 0x0000000c0c007c0c */ /* 0x000fc80008746670 */
[----:B------:R-:W-:-:S09]  /*c160*/  ISETP.GE.OR P0, PT, R10, UR12, P0 ;  /* 0x0000000c0a007c0c */ /* 0x000fd20008706670 */
[----:B0-----:R0:W-:Y:S04]  /*c170*/  @!P2 ST.E desc[UR14][R4.64], R2 ;  /* 0x000000020400a985 */ /* 0x0011e8000c10190e */
[----:B-1----:R0:W-:Y:S01]  /*c180*/  @!P0 ST.E desc[UR14][R6.64], R0 ;  /* 0x0000000006008985 */ /* 0x0021e2000c10190e */
[----:B------:R-:W-:-:S13]  /*c190*/  PLOP3.LUT P0, PT, PT, PT, UP2, 0x80, 0x0 ;  /* 0x000000000000781c */ /* 0x000fda0003f0f028 */
[----:B0-----:R-:W-:Y:S05]  /*c1a0*/  @P0 BRA `(.L_x_211) ;  /* 0x0000001000300947 */ /* 0x001fea0003800000 */
[----:B------:R-:W0:Y:S01]  /*c1b0*/  S2R R0, SR_TID.X ;  /* 0x0000000000007919 */ /* 0x000e220000002100 */
[----:B------:R-:W-:Y:S01]  /*c1c0*/  ULDC.64 UR14, c[0x0][0x208] ;  /* 0x00008200000e7ab9 */ /* 0x000fe20000000a00 */
[----:B------:R-:W-:Y:S02]  /*c1d0*/  R2UR UR18, R213 ;  /* 0x00000000d51272ca */ /* 0x000fe400000e0000 */
[----:B------:R-:W-:Y:S01]  /*c1e0*/  R2UR UR17, R174 ;  /* 0x00000000ae1172ca */ /* 0x000fe200000e0000 */
[----:B0-----:R-:W-:-:S05]  /*c1f0*/  VIADD R0, R0, 0xffffff80 ;  /* 0xffffff8000007836 */ /* 0x001fca0000000000 */
[----:B------:R-:W-:-:S04]  /*c200*/  SHF.R.S32.HI R3, RZ, 0x1f, R0 ;  /* 0x0000001fff037819 */ /* 0x000fc80000011400 */
[----:B------:R-:W-:-:S04]  /*c210*/  LEA.HI R3, R3, R0, RZ, 0x3 ;  /* 0x0000000003037211 */ /* 0x000fc800078f18ff */
[----:B------:R-:W-:Y:S02]  /*c220*/  LOP3.LUT R5, R3, 0xfffffff8, RZ, 0xc0, !PT ;  /* 0xfffffff803057812 */ /* 0x000fe400078ec0ff */
[----:B------:R-:W-:Y:S01]  /*c230*/  SHF.R.S32.HI R79, RZ, 0x3, R3 ;  /* 0x00000003ff4f7819 */ /* 0x000fe20000011403 */
[----:B------:R-:W-:Y:S02]  /*c240*/  IMAD.MOV.U32 R3, RZ, RZ, 0x2 ;  /* 0x00000002ff037424 */ /* 0x000fe400078e00ff */
[----:B------:R-:W-:-:S04]  /*c250*/  IMAD.IADD R18, R0, 0x1, -R5 ;  /* 0x0000000100127824 */ /* 0x000fc800078e0a05 */
[----:B------:R-:W-:-:S04]  /*c260*/  IMAD.SHL.U32 R0, R18, 0x8, RZ ;  /* 0x0000000812007824 */ /* 0x000fc800078e00ff */
[----:B------:R-:W-:-:S04]  /*c270*/  IMAD R2, R79, 0x40, R0 ;  /* 0x000000404f027824 */ /* 0x000fc800078e0200 */
[----:B------:R-:W-:-:S03]  /*c280*/  IMAD.WIDE R2, R2, R3, UR10 ;  /* 0x0000000a02027e25 */ /* 0x000fc6000f8e0203 */
[C---:B------:R-:W-:Y:S02]  /*c290*/  IADD3 R9, P4, R2.reuse, 0x1000, RZ ;  /* 0x0000100002097810 */ /* 0x040fe40007f9e0ff */
[C---:B------:R-:W-:Y:S02]  /*c2a0*/  IADD3 R13, P3, R2.reuse, 0x2000, RZ ;  /* 0x00002000020d7810 */ /* 0x040fe40007f7e0ff */
[----:B------:R-:W-:Y:S02]  /*c2b0*/  IADD3 R25, P2, R2, 0x3000, RZ ;  /* 0x0000300002197810 */ /* 0x000fe40007f5e0ff */
[----:B------:R-:W-:Y:S02]  /*c2c0*/  LOP3.LUT R8, R9, 0x380, RZ, 0xc0, !PT ;  /* 0x0000038009087812 */ /* 0x000fe400078ec0ff */
[----:B------:R-:W-:Y:S02]  /*c2d0*/  LOP3.LUT R12, R13, 0x380, RZ, 0xc0, !PT ;  /* 0x000003800d0c7812 */ /* 0x000fe400078ec0ff */
[----:B------:R-:W-:-:S02]  /*c2e0*/  LOP3.LUT R24, R25, 0x380, RZ, 0xc0, !PT ;  /* 0x0000038019187812 */ /* 0x000fc400078ec0ff */
[----:B------:R-:W-:Y:S02]  /*c2f0*/  SHF.R.U64 R8, R8, 0x3, RZ ;  /* 0x0000000308087819 */ /* 0x000fe400000012ff */
[----:B------:R-:W-:Y:S02]  /*c300*/  SHF.R.U64 R12, R12, 0x3, RZ ;  /* 0x000000030c0c7819 */ /* 0x000fe400000012ff */
[----:B------:R-:W-:Y:S02]  /*c310*/  SHF.R.U64 R24, R24, 0x3, RZ ;  /* 0x0000000318187819 */ /* 0x000fe400000012ff */
[----:B------:R-:W-:Y:S01]  /*c320*/  LOP3.LUT R8, R8, R9, RZ, 0x3c, !PT ;  /* 0x0000000908087212 */ /* 0x000fe200078e3cff */
[--C-:B------:R-:W-:Y:S01]  /*c330*/  IMAD.X R9, RZ, RZ, R3.reuse, P4 ;  /* 0x000000ffff097224 */ /* 0x100fe200020e0603 */
[----:B------:R-:W-:Y:S01]  /*c340*/  LOP3.LUT R12, R12, R13, RZ, 0x3c, !PT ;  /* 0x0000000d0c0c7212 */ /* 0x000fe200078e3cff */
[--C-:B------:R-:W-:Y:S01]  /*c350*/  IMAD.X R13, RZ, RZ, R3.reuse, P3 ;  /* 0x000000ffff0d7224 */ /* 0x100fe200018e0603 */
[----:B------:R-:W-:Y:S01]  /*c360*/  LOP3.LUT R24, R24, R25, RZ, 0x3c, !PT ;  /* 0x0000001918187212 */ /* 0x000fe200078e3cff */
[----:B------:R-:W-:Y:S01]  /*c370*/  IMAD.X R25, RZ, RZ, R3, P2 ;  /* 0x000000ffff197224 */ /* 0x000fe200010e0603 */
[C---:B------:R-:W-:Y:S01]  /*c380*/  IADD3 R29, P0, R2.reuse, 0x4000, RZ ;  /* 0x00004000021d7810 */ /* 0x040fe20007f1e0ff */
[----:B------:R-:W5:Y:S01]  /*c390*/  LD.E.128 R8, desc[UR14][R8.64] ;  /* 0x0000000e08087980 */ /* 0x000f62000c101d00 */
[----:B------:R-:W-:-:S02]  /*c3a0*/  IADD3 R33, P6, R2, 0x5000, RZ ;  /* 0x0000500002217810 */ /* 0x000fc40007fde0ff */
[C---:B------:R-:W-:Y:S01]  /*c3b0*/  IADD3 R37, P5, R2.reuse, 0x6000, RZ ;  /* 0x0000600002257810 */ /* 0x040fe20007fbe0ff */
[----:B------:R-:W5:Y:S01]  /*c3c0*/  LD.E.128 R12, desc[UR14][R12.64] ;  /* 0x0000000e0c0c7980 */ /* 0x000f62000c101d00 */
[C---:B------:R-:W-:Y:S02]  /*c3d0*/  IADD3 R41, P4, R2.reuse, 0x7000, RZ ;  /* 0x0000700002297810 */ /* 0x040fe40007f9e0ff */
[C---:B------:R-:W-:Y:S01]  /*c3e0*/  IADD3 R45, P3, R2.reuse, 0x8000, RZ ;  /* 0x00008000022d7810 */ /* 0x040fe20007f7e0ff */
[----:B------:R-:W5:Y:S01]  /*c3f0*/  LD.E.128 R24, desc[UR14][R24.64] ;  /* 0x0000000e18187980 */ /* 0x000f62000c101d00 */
[----:B------:R-:W-:Y:S02]  /*c400*/  IADD3 R49, P2, R2, 0x9000, RZ ;  /* 0x0000900002317810 */ /* 0x000fe40007f5e0ff */
[----:B------:R-:W-:Y:S02]  /*c410*/  LOP3.LUT R28, R29, 0x380, RZ, 0xc0, !PT ;  /* 0x000003801d1c7812 */ /* 0x000fe400078ec0ff */
[----:B------:R-:W-:-:S02]  /*c420*/  LOP3.LUT R32, R33, 0x380, RZ, 0xc0, !PT ;  /* 0x0000038021207812 */ /* 0x000fc400078ec0ff */
[----:B------:R-:W-:Y:S02]  /*c430*/  LOP3.LUT R36, R37, 0x380, RZ, 0xc0, !PT ;  /* 0x0000038025247812 */ /* 0x000fe400078ec0ff */
[----:B------:R-:W-:Y:S02]  /*c440*/  LOP3.LUT R40, R41, 0x380, RZ, 0xc0, !PT ;  /* 0x0000038029287812 */ /* 0x000fe400078ec0ff */
[----:B------:R-:W-:Y:S02]  /*c450*/  LOP3.LUT R44, R45, 0x380, RZ, 0xc0, !PT ;  /* 0x000003802d2c7812 */ /* 0x000fe400078ec0ff */
[----:B------:R-:W-:Y:S02]  /*c460*/  LOP3.LUT R48, R49, 0x380, RZ, 0xc0, !PT ;  /* 0x0000038031307812 */ /* 0x000fe400078ec0ff */
[----:B------:R-:W-:Y:S02]  /*c470*/  SHF.R.U64 R28, R28, 0x3, RZ ;  /* 0x000000031c1c7819 */ /* 0x000fe400000012ff */
[----:B------:R-:W-:-:S02]  /*c480*/  SHF.R.U64 R32, R32, 0x3, RZ ;  /* 0x0000000320207819 */ /* 0x000fc400000012ff */
[----:B------:R-:W-:Y:S02]  /*c490*/  SHF.R.U64 R36, R36, 0x3, RZ ;  /* 0x0000000324247819 */ /* 0x000fe400000012ff */
        /* <DEDUP_REMOVED lines=24> */
[----:B------:R-:W-:Y:S01]  /*c620*/  LOP3.LUT R52, R53, 0x380, RZ, 0xc0, !PT ;  /* 0x0000038035347812 */ /* 0x000fe200078ec0ff */
[----:B------:R-:W5:Y:S01]  /*c630*/  LD.E.128 R40, desc[UR14][R40.64] ;  /* 0x0000000e28287980 */ /* 0x000f62000c101d00 */
[----:B------:R-:W-:Y:S01]  /*c640*/  LOP3.LUT R56, R57, 0x380, RZ, 0xc0, !PT ;  /* 0x0000038039387812 */ /* 0x000fe200078ec0ff */
[----:B------:R-:W-:Y:S01]  /*c650*/  IMAD.X R73, RZ, RZ, R3, P2 ;  /* 0x000000ffff497224 */ /* 0x000fe200010e0603 */
[----:B------:R-:W-:Y:S01]  /*c660*/  LOP3.LUT R60, R61, 0x380, RZ, 0xc0, !PT ;  /* 0x000003803d3c7812 */ /* 0x000fe200078ec0ff */
[----:B------:R-:W5:Y:S01]  /*c670*/  LD.E.128 R44, desc[UR14][R44.64] ;  /* 0x0000000e2c2c7980 */ /* 0x000f62000c101d00 */
[----:B------:R-:W-:-:S02]  /*c680*/  LOP3.LUT R64, R65, 0x380, RZ, 0xc0, !PT ;  /* 0x0000038041407812 */ /* 0x000fc400078ec0ff */
[----:B------:R-:W-:Y:S01]  /*c690*/  LOP3.LUT R68, R69, 0x380, RZ, 0xc0, !PT ;  /* 0x0000038045447812 */ /* 0x000fe200078ec0ff */
[----:B------:R-:W5:Y:S01]  /*c6a0*/  LD.E.128 R48, desc[UR14][R48.64] ;  /* 0x0000000e30307980 */ /* 0x000f62000c101d00 */
[----:B------:R-:W-:Y:S02]  /*c6b0*/  LOP3.LUT R4, R5, 0x380, RZ, 0xc0, !PT ;  /* 0x0000038005047812 */ /* 0x000fe400078ec0ff */
[----:B------:R-:W-:Y:S02]  /*c6c0*/  LOP3.LUT R7, R2, 0x380, RZ, 0xc0, !PT ;  /* 0x0000038002077812 */ /* 0x000fe400078ec0ff */
[----:B------:R-:W-:Y:S02]  /*c6d0*/  SHF.R.U64 R52, R52, 0x3, RZ ;  /* 0x0000000334347819 */ /* 0x000fe400000012ff */
        /* <DEDUP_REMOVED lines=16> */
[----:B------:R-:W-:Y:S01]  /*c7e0*/  LOP3.LUT R72, R4, R5, RZ, 0x3c, !PT ;  /* 0x0000000504487212 */ /* 0x000fe200078e3cff */
[----:B------:R-:W5:Y:S01]  /*c7f0*/  LD.E.128 R52, desc[UR14][R52.64] ;  /* 0x0000000e34347980 */ /* 0x000f62000c101d00 */
[----:B------:R-:W-:-:S03]  /*c800*/  LOP3.LUT R2, R7, R2, RZ, 0x3c, !PT ;  /* 0x0000000207027212 */ /* 0x000fc600078e3cff */
[----:B------:R-:W5:Y:S04]  /*c810*/  LD.E.128 R56, desc[UR14][R56.64] ;  /* 0x0000000e38387980 */ /* 0x000f68000c101d00 */
[----:B------:R0:W5:Y:S04]  /*c820*/  LD.E.128 R4, desc[UR14][R2.64] ;  /* 0x0000000e02047980 */ /* 0x000168000c101d00 */
[----:B------:R-:W5:Y:S04]  /*c830*/  LD.E.128 R60, desc[UR14][R60.64] ;  /* 0x0000000e3c3c7980 */ /* 0x000f68000c101d00 */
[----:B------:R-:W5:Y:S04]  /*c840*/  LD.E.128 R64, desc[UR14][R64.64] ;  /* 0x0000000e40407980 */ /* 0x000f68000c101d00 */
[----:B------:R-:W5:Y:S04]  /*c850*/  LD.E.128 R68, desc[UR14][R68.64] ;  /* 0x0000000e44447980 */ /* 0x000f68000c101d00 */
[----:B------:R-:W5:Y:S01]  /*c860*/  LD.E.128 R72, desc[UR14][R72.64] ;  /* 0x0000000e48487980 */ /* 0x000f62000c101d00 */
[----:B------:R-:W-:-:S02]  /*c870*/  ULDC.64 UR14, c[0x0][0xaa0] ;  /* 0x0002a800000e7ab9 */ /* 0x000fc40000000a00 */
[----:B------:R-:W-:Y:S01]  /*c880*/  UIMAD UR13, UR16, UR14, URZ ;  /* 0x0000000e100d72a4 */ /* 0x000fe2000f8e023f */
[----:B0-----:R-:W-:Y:S01]  /*c890*/  IMAD.U32 R3, RZ, RZ, UR17 ;  /* 0x00000011ff037e24 */ /* 0x001fe2000f8e00ff */
[----:B------:R-:W-:Y:S01]  /*c8a0*/  UIMAD.WIDE.U32 UR10, UR4, UR14, URZ ;  /* 0x0000000e040a72a5 */ /* 0x000fe2000f8e003f */
[----:B------:R-:W-:Y:S01]  /*c8b0*/  IMAD R2, R18, 0x20, R79 ;  /* 0x0000002012027824 */ /* 0x000fe200078e024f */
[----:B------:R-:W-:Y:S01]  /*c8c0*/  UIMAD UR13, UR4, UR15, UR13 ;  /* 0x0000000f040d72a4 */ /* 0x000fe2000f8e020d */
[----:B------:R-:W-:Y:S01]  /*c8d0*/  IMAD.U32 R80, RZ, RZ, UR17 ;  /* 0x00000011ff507e24 */ /* 0x000fe2000f8e00ff */
[----:B------:R-:W-:Y:S01]  /*c8e0*/  @!PT LDS RZ, [RZ] ;  /* 0x00000000fffff984 */ /* 0x000fe20000000800 */
[----:B------:R-:W-:Y:S01]  /*c8f0*/  @!PT LDS RZ, [RZ] ;  /* 0x00000000fffff984 */ /* 0x000fe20000000800 */
[----:B------:R-:W-:Y:S01]  /*c900*/  @!PT LDS RZ, [RZ] ;  /* 0x00000000fffff984 */ /* 0x000fe20000000800 */
[----:B------:R-:W-:Y:S01]  /*c910*/  @!PT LDS RZ, [RZ] ;  /* 0x00000000fffff984 */ /* 0x000fe20000000800 */
[----:B------:R0:W-:Y:S06]  /*c920*/  MEMBAR.ALL.CTA ;  /* 0x0000000000007992 */ /* 0x0001ec0000008000 */
[----:B0-----:R-:W0:Y:S01]  /*c930*/  FENCE.VIEW.ASYNC.S ;  /* 0x00000000000073c6 */ /* 0x001e220000000000 */
[----:B------:R-:W-:Y:S01]  /*c940*/  ULDC.64 UR14, c[0x0][0xae8] ;  /* 0x0002ba00000e7ab9 */ /* 0x000fe20000000a00 */
[----:B------:R-:W-:-:S02]  /*c950*/  UIADD3 UR11, UR11, UR13, URZ ;  /* 0x0000000d0b0b7290 */ /* 0x000fc4000fffe03f */
[----:B------:R-:W-:Y:S02]  /*c960*/  USHF.R.S32.HI UR4, URZ, 0x1f, UR9 ;  /* 0x0000001f3f047899 */ /* 0x000fe40008011409 */
[----:B------:R-:W-:Y:S01]  /*c970*/  UIMAD.WIDE.U32 UR10, UR18, UR14, UR10 ;  /* 0x0000000e120a72a5 */ /* 0x000fe2000f8e000a */
[----:B------:R-:W-:Y:S01]  /*c980*/  IMAD R20, R3, 0x80, R2 ;  /* 0x0000008003147824 */ /* 0x000fe200078e0202 */
[----:B------:R-:W-:Y:S02]  /*c990*/  @UP1 ULDC UR13, c[0x0][0xbec] ;  /* 0x0002fb00000d1ab9 */ /* 0x000fe40000000800 */
[----:B------:R-:W-:-:S03]  /*c9a0*/  UIMAD UR11, UR18, UR15, UR11 ;  /* 0x0000000f120b72a4 */ /* 0x000fc6000f8e020b */
[----:B------:R-:W-:Y:S02]  /*c9b0*/  ULDC.64 UR14, c[0x0][0xaf0] ;  /* 0x0002bc00000e7ab9 */ /* 0x000fe40000000a00 */
[----:B------:R-:W-:Y:S01]  /*c9c0*/  UIMAD UR4, UR4, UR14, URZ ;  /* 0x0000000e040472a4 */ /* 0x000fe2000f8e023f */
[----:B------:R-:W-:Y:S01]  /*c9d0*/  @P1 IMAD.HI.U32 R2, R20, UR13, RZ ;  /* 0x0000000d14021c27 */ /* 0x000fe2000f8e00ff */
[----:B------:R-:W-:Y:S02]  /*c9e0*/  UIMAD.WIDE.U32 UR10, UR9, UR14, UR10 ;  /* 0x0000000e090a72a5 */ /* 0x000fe4000f8e000a */
[----:B------:R-:W-:Y:S01]  /*c9f0*/  UIMAD UR4, UR9, UR15, UR4 ;  /* 0x0000000f090472a4 */ /* 0x000fe2000f8e0204 */
[----:B------:R-:W-:Y:S02]  /*ca00*/  IMAD.MOV.U32 R21, RZ, RZ, R20 ;  /* 0x000000ffff157224 */ /* 0x000fe400078e0014 */
[----:B------:R-:W-:Y:S02]  /*ca10*/  @UP1 ULDC UR9, c[0x0][0xbf0] ;  /* 0x0002fc0000091ab9 */ /* 0x000fe40000000800 */
[----:B------:R-:W-:Y:S01]  /*ca20*/  @P1 SHF.R.U32.HI R21, RZ, UR9, R2 ;  /* 0x00000009ff151c19 */ /* 0x000fe20008011602 */
[----:B------:R-:W-:Y:S01]  /*ca30*/  UIADD3 UR4, UR11, UR4, URZ ;  /* 0x000000040b047290 */ /* 0x000fe2000fffe03f */
[----:B------:R-:W-:-:S02]  /*ca40*/  IMAD.U32 R2, RZ, RZ, UR10 ;  /* 0x0000000aff027e24 */ /* 0x000fc4000f8e00ff */
[--C-:B------:R-:W-:Y:S01]  /*ca50*/  SHF.R.S32.HI R18, RZ, 0x1f, R21.reuse ;  /* 0x0000001fff127819 */ /* 0x100fe20000011415 */
[----:B------:R-:W-:Y:S02]  /*ca60*/  IMAD.MOV R77, RZ, RZ, -R21 ;  /* 0x000000ffff4d7224 */ /* 0x000fe400078e0a15 */
[----:B------:R-:W-:Y:S01]  /*ca70*/  IMAD.U32 R3, RZ, RZ, UR11 ;  /* 0x0000000bff037e24 */ /* 0x000fe2000f8e00ff */
[----:B------:R-:W-:Y:S01]  /*ca80*/  ULDC.64 UR10, c[0x0][0xae0] ;  /* 0x0002b800000a7ab9 */ /* 0x000fe20000000a00 */
[----:B------:R-:W-:Y:S02]  /*ca90*/  IMAD.U32 R3, RZ, RZ, UR4 ;  /* 0x00000004ff037e24 */ /* 0x000fe4000f8e00ff */
[----:B------:R-:W-:Y:S02]  /*caa0*/  IMAD R18, R18, UR10, RZ ;  /* 0x0000000a12127c24 */ /* 0x000fe4000f8e02ff */
[----:B------:R-:W-:Y:S02]  /*cab0*/  IMAD R77, R77, UR20, R20 ;  /* 0x000000144d4d7c24 */ /* 0x000fe4000f8e0214 */
[----:B------:R-:W-:-:S04]  /*cac0*/  IMAD.WIDE.U32 R2, R21, UR10, R2 ;  /* 0x0000000a15027c25 */ /* 0x000fc8000f8e0002 */
[----:B------:R-:W-:Y:S01]  /*cad0*/  IMAD R21, R21, UR11, R18 ;  /* 0x0000000b15157c24 */ /* 0x000fe2000f8e0212 */
[----:B------:R-:W-:Y:S01]  /*cae0*/  SHF.R.S32.HI R18, RZ, 0x1f, R77 ;  /* 0x0000001fff127819 */ /* 0x000fe2000001144d */
[----:B------:R-:W-:Y:S02]  /*caf0*/  ULDC.64 UR10, c[0x0][0xad8] ;  /* 0x0002b600000a7ab9 */ /* 0x000fe40000000a00 */
[----:B------:R-:W-:Y:S02]  /*cb00*/  IMAD.IADD R3, R3, 0x1, R21 ;  /* 0x0000000103037824 */ /* 0x000fe400078e0215 */
[----:B------:R-:W-:Y:S02]  /*cb10*/  IMAD R18, R18, UR10, RZ ;  /* 0x0000000a12127c24 */ /* 0x000fe4000f8e02ff */
[----:B------:R-:W-:Y:S02]  /*cb20*/  IMAD R80, R80, 0x80, R79 ;  /* 0x0000008050507824 */ /* 0x000fe400078e024f */
[----:B------:R-:W-:-:S02]  /*cb30*/  IMAD R21, R77, UR11, R18 ;  /* 0x0000000b4d157c24 */ /* 0x000fc4000f8e0212 */
[----:B------:R-:W-:Y:S01]  /*cb40*/  IMAD.WIDE.U32 R2, R77, UR10, R2 ;  /* 0x0000000a4d027c25 */ /* 0x000fe2000f8e0002 */
[----:B------:R-:W-:-:S03]  /*cb50*/  ULDC.64 UR10, c[0x0][0xa80] ;  /* 0x0002a000000a7ab9 */ /* 0x000fc60000000a00 */
[----:B------:R-:W-:Y:S01]  /*cb60*/  VIADD R22, R80, 0x40 ;  /* 0x0000004050167836 */ /* 0x000fe20000000000 */
[----:B------:R-:W-:Y:S01]  /*cb70*/  LEA R18, P2, R2, UR10, 0x1 ;  /* 0x0000000a02127c11 */ /* 0x000fe2000f8408ff */
[----:B------:R-:W-:Y:S01]  /*cb80*/  IMAD.IADD R3, R3, 0x1, R21 ;  /* 0x0000000103037824 */ /* 0x000fe200078e0215 */
[----:B------:R-:W-:Y:S02]  /*cb90*/  UIADD3 UR8, UR8, 0x38820, URZ ;  /* 0x0003882008087890 */ /* 0x000fe4000fffe03f */
[----:B------:R-:W-:Y:S02]  /*cba0*/  ISETP.GE.AND P0, PT, R22, UR12, PT ;  /* 0x0000000c16007c0c */ /* 0x000fe4000bf06270 */
[----:B------:R-:W-:Y:S02]  /*cbb0*/  LEA.HI.X R22, R2, UR11, R3, 0x1, P2 ;  /* 0x0000000b02167c11 */ /* 0x000fe400090f0c03 */
[C---:B------:R-:W-:Y:S01]  /*cbc0*/  ISETP.GE.AND P2, PT, R80.reuse, UR12, PT ;  /* 0x0000000c50007c0c */ /* 0x040fe2000bf46270 */
[----:B------:R-:W-:Y:S01]  /*cbd0*/  UPRMT UR8, URZ, 0x654, UR8 ;  /* 0x000006543f087896 */ /* 0x000fe20008000008 */
[----:B------:R-:W-:-:S02]  /*cbe0*/  VIADD R20, R80, 0x20 ;  /* 0x0000002050147836 */ /* 0x000fc40000000000 */
[C---:B------:R-:W-:Y:S02]  /*cbf0*/  VIADD R82, R0.reuse, 0x40 ;  /* 0x0000004000527836 */ /* 0x040fe40000000000 */
[C---:B------:R-:W-:Y:S02]  /*cc00*/  VIADD R84, R0.reuse, 0x80 ;  /* 0x0000008000547836 */ /* 0x040fe40000000000 */
[----:B------:R-:W-:Y:S01]  /*cc10*/  VIADD R86, R0, 0xc0 ;  /* 0x000000c000567836 */ /* 0x000fe20000000000 */
[----:B0-----:R0:W1:Y:S01]  /*cc20*/  SHFL.IDX PT, R81, R18, RZ, 0x181f ;  /* 0x00181fff12517589 */ /* 0x00106200000e0000 */
[----:B------:R-:W-:Y:S01]  /*cc30*/  SYNCS.ARRIVE.TRANS64.RED.A1T0 RZ, [UR8], RZ ;  /* 0x000000ffffff79a7 */ /* 0x000fe20008100408 */
[----:B------:R-:W-:Y:S02]  /*cc40*/  BSSY B1, `(.L_x_212) ;  /* 0x000001a000017945 */ /* 0x000fe40003800000 */
[----:B------:R0:W2:Y:S01]  /*cc50*/  SHFL.IDX PT, R79, R22, RZ, 0x181f ;  /* 0x00181fff164f7589 */ /* 0x0000a200000e0000 */
[----:B------:R-:W-:-:S02]  /*cc60*/  ISETP.GE.AND P1, PT, R20, UR12, PT ;  /* 0x0000000c14007c0c */ /* 0x000fc4000bf26270 */
[----:B------:R-:W-:Y:S02]  /*cc70*/  SHF.R.S32.HI R88, RZ, 0x1f, R0 ;  /* 0x0000001fff587819 */ /* 0x000fe40000011400 */
[----:B------:R-:W-:Y:S02]  /*cc80*/  SHF.R.S32.HI R83, RZ, 0x1f, R82 ;  /* 0x0000001fff537819 */ /* 0x000fe40000011452 */
[----:B------:R-:W-:Y:S02]  /*cc90*/  SHF.R.S32.HI R85, RZ, 0x1f, R84 ;  /* 0x0000001fff557819 */ /* 0x000fe40000011454 */
[----:B------:R-:W-:Y:S01]  /*cca0*/  SHF.R.S32.HI R87, RZ, 0x1f, R86 ;  /* 0x0000001fff577819 */ /* 0x000fe20000011456 */
[----:B0-----:R-:W-:Y:S06]  /*ccb0*/  @P2 BRA `(.L_x_213) ;  /* 0x0000000000482947 */ /* 0x001fec0003800000 */
[----:B------:R-:W-:Y:S01]  /*ccc0*/  ULDC UR4, c[0x0][0xac8] ;  /* 0x0002b20000047ab9 */ /* 0x000fe20000000800 */
[----:B------:R-:W-:Y:S01]  /*ccd0*/  ULDC.64 UR8, c[0x0][0x208] ;  /* 0x0000820000087ab9 */ /* 0x000fe20000000a00 */
[----:B------:R-:W-:Y:S02]  /*cce0*/  ISETP.GE.AND P5, PT, R0, UR4, PT ;  /* 0x0000000400007c0c */ /* 0x000fe4000bfa6270 */
[----:B------:R-:W-:Y:S02]  /*ccf0*/  ISETP.GE.AND P4, PT, R82, UR4, PT ;  /* 0x0000000452007c0c */ /* 0x000fe4000bf86270 */
[----:B------:R-:W-:Y:S02]  /*cd00*/  ISETP.GE.AND P3, PT, R84, UR4, PT ;  /* 0x0000000454007c0c */ /* 0x000fe4000bf66270 */
[----:B------:R-:W-:-:S07]  /*cd10*/  ISETP.GE.AND P2, PT, R86, UR4, PT ;  /* 0x0000000456007c0c */ /* 0x000fce000bf46270 */
[----:B-1----:R-:W-:-:S04]  /*cd20*/  @!P5 LEA R2, P6, R0, R81, 0x1 ;  /* 0x000000510002d211 */ /* 0x002fc800078c08ff */
[----:B--2---:R-:W-:Y:S02]  /*cd30*/  @!P5 LEA.HI.X R3, R0, R79, R88, 0x1, P6 ;  /* 0x0000004f0003d211 */ /* 0x004fe400030f0c58 */
[----:B------:R-:W-:-:S03]  /*cd40*/  @!P4 LEA R20, P6, R82, R81, 0x1 ;  /* 0x000000515214c211 */ /* 0x000fc600078c08ff */
[----:B-----5:R0:W-:Y:S01]  /*cd50*/  @!P5 ST.E.128 desc[UR8][R2.64], R4 ;  /* 0x000000040200d985 */ /* 0x0201e2000c101d08 */
[----:B------:R-:W-:Y:S02]  /*cd60*/  @!P4 LEA.HI.X R21, R82, R79, R83, 0x1, P6 ;  /* 0x0000004f5215c211 */ /* 0x000fe400030f0c53 */
[----:B------:R-:W-:-:S03]  /*cd70*/  @!P3 LEA R76, P6, R84, R81, 0x1 ;  /* 0x00000051544cb211 */ /* 0x000fc600078c08ff */
[----:B------:R0:W-:Y:S01]  /*cd80*/  @!P4 ST.E.128 desc[UR8][R20.64], R28 ;  /* 0x0000001c1400c985 */ /* 0x0001e2000c101d08 */
[----:B------:R-:W-:Y:S02]  /*cd90*/  @!P3 LEA.HI.X R77, R84, R79, R85, 0x1, P6 ;  /* 0x0000004f544db211 */ /* 0x000fe400030f0c55 */
[----:B------:R-:W-:-:S03]  /*cda0*/  @!P2 LEA R78, P6, R86, R81, 0x1 ;  /* 0x00000051564ea211 */ /* 0x000fc600078c08ff */
[----:B------:R0:W-:Y:S01]  /*cdb0*/  @!P3 ST.E.128 desc[UR8][R76.64], R44 ;  /* 0x0000002c4c00b985 */ /* 0x0001e2000c101d08 */
[----:B------:R-:W-:-:S05]  /*cdc0*/  @!P2 LEA.HI.X R79, R86, R79, R87, 0x1, P6 ;  /* 0x0000004f564fa211 */ /* 0x000fca00030f0c57 */
[----:B------:R0:W-:Y:S04]  /*cdd0*/  @!P2 ST.E.128 desc[UR8][R78.64], R60 ;  /* 0x0000003c4e00a985 */ /* 0x0001e8000c101d08 */
.L_x_213:
[----:B------:R-:W-:Y:S05]  /*cde0*/  BSYNC B1 ;  /* 0x0000000000017941 */ /* 0x000fea0003800000 */
.L_x_212:
[----:B0-----:R0:W3:Y:S01]  /*cdf0*/  SHFL.IDX PT, R21, R22, 0x1, 0x181f ;  /* 0x00381f0016157f89 */ /* 0x0010e200000e0000 */
[----:B------:R-:W-:Y:S03]  /*ce00*/  BSSY B1, `(.L_x_214) ;  /* 0x0000015000017945 */ /* 0x000fe60003800000 */
[----:B-----5:R0:W4:Y:S01]  /*ce10*/  SHFL.IDX PT, R7, R18, 0x1, 0x181f ;  /* 0x00381f0012077f89 */ /* 0x02012200000e0000 */
[----:B------:R-:W-:Y:S05]  /*ce20*/  @P1 BRA `(.L_x_215) ;  /* 0x0000000000481947 */ /* 0x000fea0003800000 */
[----:B------:R-:W-:Y:S01]  /*ce30*/  ULDC UR4, c[0x0][0xac8] ;  /* 0x0002b20000047ab9 */ /* 0x000fe20000000800 */
[----:B------:R-:W-:Y:S01]  /*ce40*/  ULDC.64 UR8, c[0x0][0x208] ;  /* 0x0000820000087ab9 */ /* 0x000fe20000000a00 */
[----:B------:R-:W-:Y:S02]  /*ce50*/  ISETP.GE.AND P4, PT, R0, UR4, PT ;  /* 0x0000000400007c0c */ /* 0x000fe4000bf86270 */
[----:B------:R-:W-:Y:S02]  /*ce60*/  ISETP.GE.AND P3, PT, R82, UR4, PT ;  /* 0x0000000452007c0c */ /* 0x000fe4000bf66270 */
[----:B------:R-:W-:Y:S02]  /*ce70*/  ISETP.GE.AND P2, PT, R84, UR4, PT ;  /* 0x0000000454007c0c */ /* 0x000fe4000bf46270 */
[----:B------:R-:W-:-:S07]  /*ce80*/  ISETP.GE.AND P1, PT, R86, UR4, PT ;  /* 0x0000000456007c0c */ /* 0x000fce000bf26270 */
[-C--:B----4-:R-:W-:Y:S02]  /*ce90*/  @!P4 LEA R2, P6, R0, R7.reuse, 0x1 ;  /* 0x000000070002c211 */ /* 0x090fe400078c08ff */
[----:B------:R-:W-:Y:S02]  /*cea0*/  @!P3 LEA R4, P5, R82, R7, 0x1 ;  /* 0x000000075204b211 */ /* 0x000fe400078a08ff */
[----:B---3--:R-:W-:Y:S02]  /*ceb0*/  @!P4 LEA.HI.X R3, R0, R21, R88, 0x1, P6 ;  /* 0x000000150003c211 */ /* 0x008fe400030f0c58 */
[----:B------:R-:W-:Y:S02]  /*cec0*/  @!P2 LEA R6, P6, R84, R7, 0x1 ;  /* 0x000000075406a211 */ /* 0x000fe400078c08ff */
[----:B------:R-:W-:Y:S01]  /*ced0*/  @!P3 LEA.HI.X R5, R82, R21, R83, 0x1, P5 ;  /* 0x000000155205b211 */ /* 0x000fe200028f0c53 */
[----:B------:R3:W-:Y:S01]  /*cee0*/  @!P4 ST.E.128 desc[UR8][R2.64], R8 ;  /* 0x000000080200c985 */ /* 0x0007e2000c101d08 */
[----:B------:R-:W-:-:S02]  /*cef0*/  @!P1 LEA R20, P5, R86, R7, 0x1 ;  /* 0x0000000756149211 */ /* 0x000fc400078a08ff */
[-C--:B------:R-:W-:Y:S01]  /*cf00*/  @!P2 LEA.HI.X R7, R84, R21.reuse, R85, 0x1, P6 ;  /* 0x000000155407a211 */ /* 0x080fe200030f0c55 */
[----:B------:R3:W-:Y:S01]  /*cf10*/  @!P3 ST.E.128 desc[UR8][R4.64], R32 ;  /* 0x000000200400b985 */ /* 0x0007e2000c101d08 */
[----:B------:R-:W-:-:S03]  /*cf20*/  @!P1 LEA.HI.X R21, R86, R21, R87, 0x1, P5 ;  /* 0x0000001556159211 */ /* 0x000fc600028f0c57 */
[----:B------:R3:W-:Y:S04]  /*cf30*/  @!P2 ST.E.128 desc[UR8][R6.64], R48 ;  /* 0x000000300600a985 */ /* 0x0007e8000c101d08 */
[----:B------:R3:W-:Y:S02]  /*cf40*/  @!P1 ST.E.128 desc[UR8][R20.64], R64 ;  /* 0x0000004014009985 */ /* 0x0007e4000c101d08 */
.L_x_215:
[----:B------:R-:W-:Y:S05]  /*cf50*/  BSYNC B1 ;  /* 0x0000000000017941 */ /* 0x000fea0003800000 */
.L_x_214:
[----:B---3--:R3:W0:Y:S01]  /*cf60*/  SHFL.IDX PT, R9, R22, 0x2, 0x181f ;  /* 0x00581f0016097f89 */ /* 0x00862200000e0000 */
[----:B------:R-:W-:Y:S03]  /*cf70*/  BSSY B1, `(.L_x_216) ;  /* 0x0000015000017945 */ /* 0x000fe60003800000 */
[----:B------:R3:W0:Y:S01]  /*cf80*/  SHFL.IDX PT, R5, R18, 0x2, 0x181f ;  /* 0x00581f0012057f89 */ /* 0x00062200000e0000 */
[----:B------:R-:W-:Y:S05]  /*cf90*/  @P0 BRA `(.L_x_217) ;  /* 0x0000000000480947 */ /* 0x000fea0003800000 */
[----:B------:R-:W-:Y:S01]  /*cfa0*/  ULDC UR4, c[0x0][0xac8] ;  /* 0x0002b20000047ab9 */ /* 0x000fe20000000800 */
[----:B------:R-:W-:Y:S01]  /*cfb0*/  ULDC.64 UR8, c[0x0][0x208] ;  /* 0x0000820000087ab9 */ /* 0x000fe20000000a00 */
[----:B------:R-:W-:Y:S02]  /*cfc0*/  ISETP.GE.AND P3, PT, R0, UR4, PT ;  /* 0x0000000400007c0c */ /* 0x000fe4000bf66270 */
[----:B------:R-:W-:Y:S02]  /*cfd0*/  ISETP.GE.AND P2, PT, R82, UR4, PT ;  /* 0x0000000452007c0c */ /* 0x000fe4000bf46270 */
[----:B------:R-:W-:Y:S02]  /*cfe0*/  ISETP.GE.AND P1, PT, R84, UR4, PT ;  /* 0x0000000454007c0c */ /* 0x000fe4000bf26270 */
[----:B------:R-:W-:-:S07]  /*cff0*/  ISETP.GE.AND P0, PT, R86, UR4, PT ;  /* 0x0000000456007c0c */ /* 0x000fce000bf06270 */
[-C--:B0-----:R-:W-:Y:S02]  /*d000*/  @!P3 LEA R2, P6, R0, R5.reuse, 0x1 ;  /* 0x000000050002b211 */ /* 0x081fe400078c08ff */
[-C--:B------:R-:W-:Y:S02]  /*d010*/  @!P2 LEA R4, P5, R82, R5.reuse, 0x1 ;  /* 0x000000055204a211 */ /* 0x080fe400078a08ff */
[----:B------:R-:W-:Y:S02]  /*d020*/  @!P1 LEA R6, P4, R84, R5, 0x1 ;  /* 0x0000000554069211 */ /* 0x000fe400078808ff */
[----:B------:R-:W-:Y:S02]  /*d030*/  @!P3 LEA.HI.X R3, R0, R9, R88, 0x1, P6 ;  /* 0x000000090003b211 */ /* 0x000fe400030f0c58 */
[----:B------:R-:W-:Y:S02]  /*d040*/  @!P0 LEA R8, P6, R86, R5, 0x1 ;  /* 0x0000000556088211 */ /* 0x000fe400078c08ff */
[-C--:B------:R-:W-:Y:S01]  /*d050*/  @!P2 LEA.HI.X R5, R82, R9.reuse, R83, 0x1, P5 ;  /* 0x000000095205a211 */ /* 0x080fe200028f0c53 */
[----:B------:R0:W-:Y:S01]  /*d060*/  @!P3 ST.E.128 desc[UR8][R2.64], R12 ;  /* 0x0000000c0200b985 */ /* 0x0001e2000c101d08 */
[----:B----4-:R-:W-:-:S02]  /*d070*/  @!P1 LEA.HI.X R7, R84, R9, R85, 0x1, P4 ;  /* 0x0000000954079211 */ /* 0x010fc400020f0c55 */
[----:B------:R-:W-:Y:S01]  /*d080*/  @!P0 LEA.HI.X R9, R86, R9, R87, 0x1, P6 ;  /* 0x0000000956098211 */ /* 0x000fe200030f0c57 */
[----:B------:R0:W-:Y:S04]  /*d090*/  @!P2 ST.E.128 desc[UR8][R4.64], R36 ;  /* 0x000000240400a985 */ /* 0x0001e8000c101d08 */
[----:B------:R0:W-:Y:S04]  /*d0a0*/  @!P1 ST.E.128 desc[UR8][R6.64], R52 ;  /* 0x0000003406009985 */ /* 0x0001e8000c101d08 */
[----:B------:R0:W-:Y:S02]  /*d0b0*/  @!P0 ST.E.128 desc[UR8][R8.64], R68 ;  /* 0x0000004408008985 */ /* 0x0001e4000c101d08 */
.L_x_217:
[----:B------:R-:W-:Y:S05]  /*d0c0*/  BSYNC B1 ;  /* 0x0000000000017941 */ /* 0x000fea0003800000 */
.L_x_216:
[----:B0-----:R-:W-:Y:S01]  /*d0d0*/  VIADD R2, R80, 0x60 ;  /* 0x0000006050027836 */ /* 0x001fe20000000000 */
[----:B------:R0:W0:Y:S04]  /*d0e0*/  SHFL.IDX PT, R9, R22, 0x3, 0x181f ;  /* 0x00781f0016097f89 */ /* 0x00002800000e0000 */
[----:B------:R-:W-:Y:S01]  /*d0f0*/  ISETP.GE.AND P0, PT, R2, UR12, PT ;  /* 0x0000000c02007c0c */ /* 0x000fe2000bf06270 */
[----:B------:R0:W0:-:S12]  /*d100*/  SHFL.IDX PT, R11, R18, 0x3, 0x181f ;  /* 0x00781f00120b7f89 */ /* 0x00001800000e0000 */
[----:B------:R-:W-:Y:S05]  /*d110*/  @P0 BRA `(.L_x_218) ;  /* 0x0000002800440947 */ /* 0x000fea0003800000 */
[----:B------:R-:W-:Y:S01]  /*d120*/  ULDC UR4, c[0x0][0xac8] ;  /* 0x0002b20000047ab9 */ /* 0x000fe20000000800 */
[----:B------:R-:W-:Y:S01]  /*d130*/  ULDC.64 UR8, c[0x0][0x208] ;  /* 0x0000820000087ab9 */ /* 0x000fe20000000a00 */
[----:B------:R-:W-:Y:S02]  /*d140*/  ISETP.GE.AND P3, PT, R0, UR4, PT ;  /* 0x0000000400007c0c */ /* 0x000fe4000bf66270 */
[----:B------:R-:W-:Y:S02]  /*d150*/  ISETP.GE.AND P4, PT, R82, UR4, PT ;  /* 0x0000000452007c0c */ /* 0x000fe4000bf86270 */
[----:B------:R-:W-:-:S09]  /*d160*/  ISETP.GE.AND P5, PT, R84, UR4, PT ;  /* 0x0000000454007c0c */ /* 0x000fd2000bfa6270 */
[-C--:B0-----:R-:W-:Y:S02]  /*d170*/  @!P3 LEA R2, P0, R0, R11.reuse, 0x1 ;  /* 0x0000000b0002b211 */ /* 0x081fe400078008ff */
[----:B------:R-:W-:Y:S02]  /*d180*/  @!P4 LEA R4, P1, R82, R11, 0x1 ;  /* 0x0000000b5204c211 */ /* 0x000fe400078208ff */
[----:B------:R-:W-:Y:S02]  /*d190*/  @!P3 LEA.HI.X R3, R0, R9, R88, 0x1, P0 ;  /* 0x000000090003b211 */ /* 0x000fe400000f0c58 */
[----:B------:R-:W-:Y:S02]  /*d1a0*/  ISETP.GE.AND P0, PT, R86, UR4, PT ;  /* 0x0000000456007c0c */ /* 0x000fe4000bf06270 */
[----:B------:R-:W-:Y:S01]  /*d1b0*/  @!P5 LEA R6, P2, R84, R11, 0x1 ;  /* 0x0000000b5406d211 */ /* 0x000fe200078408ff */
[----:B------:R0:W-:Y:S01]  /*d1c0*/  @!P3 ST.E.128 desc[UR8][R2.64], R24 ;  /* 0x000000180200b985 */ /* 0x0001e2000c101d08 */
[----:B------:R-:W-:-:S02]  /*d1d0*/  @!P4 LEA.HI.X R5, R82, R9, R83, 0x1, P1 ;  /* 0x000000095205c211 */ /* 0x000fc400008f0c53 */
[----:B----4-:R-:W-:-:S03]  /*d1e0*/  @!P5 LEA.HI.X R7, R84, R9, R85, 0x1, P2 ;  /* 0x000000095407d211 */ /* 0x010fc600010f0c55 */
[----:B------:R0:W-:Y:S04]  /*d1f0*/  @!P4 ST.E.128 desc[UR8][R4.64], R40 ;  /* 0x000000280400c985 */ /* 0x0001e8000c101d08 */
[----:B------:R0:W-:Y:S01]  /*d200*/  @!P5 ST.E.128 desc[UR8][R6.64], R56 ;  /* 0x000000380600d985 */ /* 0x0001e2000c101d08 */
[----:B------:R-:W-:Y:S05]  /*d210*/  @P0 BRA `(.L_x_218) ;  /* 0x0000002800040947 */ /* 0x000fea0003800000 */
[----:B0-----:R-:W-:Y:S01]  /*d220*/  LEA R2, P0, R86, R11, 0x1 ;  /* 0x0000000b56027211 */ /* 0x001fe200078008ff */
[----:B------:R-:W-:-:S03]  /*d230*/  ULDC.64 UR8, c[0x0][0x208] ;  /* 0x0000820000087ab9 */ /* 0x000fc60000000a00 */
[----:B------:R-:W-:-:S05]  /*d240*/  LEA.HI.X R3, R86, R9, R87, 0x1, P0 ;  /* 0x0000000956037211 */ /* 0x000fca00000f0c57 */
[----:B------:R0:W-:Y:S01]  /*d250*/  ST.E.128 desc[UR8][R2.64], R72 ;  /* 0x0000004802007985 */ /* 0x0001e2000c101d08 */
[----:B------:R-:W-:Y:S05]  /*d260*/  BRA `(.L_x_218) ;  /* 0x0000002400f07947 */ /* 0x000fea0003800000 */
.L_x_211:
[----:B------:R-:W-:Y:S01]  /*d270*/  ULDC.64 UR14, c[0x0][0xb08] ;  /* 0x0002c200000e7ab9 */ /* 0x000fe20000000a00 */
[----:B------:R-:W-:Y:S01]  /*d280*/  R2UR UR19, R213 ;  /* 0x00000000d51372ca */ /* 0x000fe200000e0000 */
[----:B------:R-:W-:Y:S01]  /*d290*/  UIMAD UR13, UR16, UR14, URZ ;  /* 0x0000000e100d72a4 */ /* 0x000fe2000f8e023f */
[----:B------:R-:W-:Y:S01]  /*d2a0*/  R2UR UR18, R212 ;  /* 0x00000000d41272ca */ /* 0x000fe200000e0000 */
[----:B------:R-:W-:Y:S01]  /*d2b0*/  UIMAD.WIDE.U32 UR10, UR4, UR14, URZ ;  /* 0x0000000e040a72a5 */ /* 0x000fe2000f8e003f */
[----:B------:R-:W-:Y:S01]  /*d2c0*/  IMAD.MOV.U32 R5, RZ, RZ, R8 ;  /* 0x000000ffff057224 */ /* 0x000fe200078e0008 */
[----:B------:R-:W-:Y:S01]  /*d2d0*/  UIMAD UR13, UR4, UR15, UR13 ;  /* 0x0000000f040d72a4 */ /* 0x000fe2000f8e020d */
[----:B------:R-:W-:Y:S01]  /*d2e0*/  ISETP.GE.AND P0, PT, R12, UR12, PT ;  /* 0x0000000c0c007c0c */ /* 0x000fe2000bf06270 */
[----:B------:R-:W-:Y:S01]  /*d2f0*/  USHF.R.S32.HI UR4, URZ, 0x1f, UR9 ;  /* 0x0000001f3f047899 */ /* 0x000fe20008011409 */
[C---:B------:R-:W-:Y:S01]  /*d300*/  VIADD R176, R19.reuse, 0x18 ;  /* 0x0000001813b07836 */ /* 0x040fe20000000000 */
[----:B------:R-:W-:Y:S01]  /*d310*/  UIADD3 UR11, UR11, UR13, URZ ;  /* 0x0000000d0b0b7290 */ /* 0x000fe2000fffe03f */
[C---:B------:R-:W-:Y:S01]  /*d320*/  VIADD R178, R19.reuse, 0x10 ;  /* 0x0000001013b27836 */ /* 0x040fe20000000000 */
[----:B------:R-:W-:Y:S01]  /*d330*/  ULDC.64 UR14, c[0x0][0xb38] ;  /* 0x0002ce00000e7ab9 */ /* 0x000fe20000000a00 */
[----:B------:R-:W-:Y:S01]  /*d340*/  ULDC.64 UR16, c[0x0][0xb40] ;  /* 0x0002d00000107ab9 */ /* 0x000fe20000000a00 */
[----:B------:R-:W-:Y:S01]  /*d350*/  UIMAD.WIDE.U32 UR10, UR19, UR14, UR10 ;  /* 0x0000000e130a72a5 */ /* 0x000fe2000f8e000a */
[----:B------:R-:W-:Y:S01]  /*d360*/  VIADD R180, R19, 0x8 ;  /* 0x0000000813b47836 */ /* 0x000fe20000000000 */
[----:B------:R-:W-:Y:S01]  /*d370*/  UIMAD UR4, UR4, UR16, URZ ;  /* 0x00000010040472a4 */ /* 0x000fe2000f8e023f */
[----:B------:R-:W-:Y:S01]  /*d380*/  BSSY B1, `(.L_x_219) ;  /* 0x00000cc000017945 */ /* 0x000fe20003800000 */
[----:B------:R-:W-:Y:S01]  /*d390*/  UIMAD UR11, UR19, UR15, UR11 ;  /* 0x0000000f130b72a4 */ /* 0x000fe2000f8e020b */
[----:B------:R-:W-:Y:S01]  /*d3a0*/  SHF.R.S32.HI R22, RZ, 0x1f, R214 ;  /* 0x0000001fff167819 */ /* 0x000fe200000114d6 */
[----:B------:R-:W-:Y:S01]  /*d3b0*/  UIMAD UR4, UR9, UR17, UR4 ;  /* 0x00000011090472a4 */ /* 0x000fe2000f8e0204 */
[----:B------:R-:W-:Y:S01]  /*d3c0*/  SHF.R.S32.HI R152, RZ, 0x1f, R215 ;  /* 0x0000001fff987819 */ /* 0x000fe200000114d7 */
[----:B------:R-:W-:Y:S01]  /*d3d0*/  UIMAD.WIDE.U32 UR10, UR9, UR16, UR10 ;  /* 0x00000010090a72a5 */ /* 0x000fe2000f8e000a */
[----:B------:R-:W-:Y:S01]  /*d3e0*/  SHF.R.S32.HI R153, RZ, 0x1f, R216 ;  /* 0x0000001fff997819 */ /* 0x000fe200000114d8 */
[----:B------:R-:W-:Y:S01]  /*d3f0*/  ULDC.64 UR14, c[0x0][0xb48] ;  /* 0x0002d200000e7ab9 */ /* 0x000fe20000000a00 */
[----:B------:R-:W-:Y:S01]  /*d400*/  @UP1 ULDC UR9, c[0x0][0xbec] ;  /* 0x0002fb0000091ab9 */ /* 0x000fe20000000800 */
[----:B------:R-:W-:Y:S01]  /*d410*/  UIADD3 UR11, UR11, UR4, URZ ;  /* 0x000000040b0b7290 */ /* 0x000fe2000fffe03f */
[----:B------:R-:W-:Y:S01]  /*d420*/  @P1 IMAD.HI.U32 R0, R8, UR9, RZ ;  /* 0x0000000908001c27 */ /* 0x000fe2000f8e00ff */
[----:B------:R-:W-:Y:S01]  /*d430*/  UIADD3 UR8, UR8, 0x38820, URZ ;  /* 0x0003882008087890 */ /* 0x000fe2000fffe03f */
[----:B------:R-:W-:Y:S01]  /*d440*/  SHF.R.S32.HI R154, RZ, 0x1f, R217 ;  /* 0x0000001fff9a7819 */ /* 0x000fe200000114d9 */
[----:B------:R-:W-:Y:S01]  /*d450*/  @UP1 ULDC UR4, c[0x0][0xbf0] ;  /* 0x0002fc0000041ab9 */ /* 0x000fe20000000800 */
[----:B------:R-:W-:Y:S01]  /*d460*/  UIMAD.WIDE.U32 UR10, UR18, UR14, UR10 ;  /* 0x0000000e120a72a5 */ /* 0x000fe2000f8e000a */
[----:B------:R-:W-:Y:S01]  /*d470*/  @P1 SHF.R.U32.HI R5, RZ, UR4, R0 ;  /* 0x00000004ff051c19 */ /* 0x000fe20008011600 */
[----:B------:R-:W-:Y:S01]  /*d480*/  UPRMT UR8, URZ, 0x654, UR8 ;  /* 0x000006543f087896 */ /* 0x000fe20008000008 */
[----:B------:R-:W-:Y:S01]  /*d490*/  SHF.R.S32.HI R155, RZ, 0x1f, R218 ;  /* 0x0000001fff9b7819 */ /* 0x000fe200000114da */
[----:B------:R-:W-:Y:S01]  /*d4a0*/  UIMAD UR4, UR18, UR15, UR11 ;  /* 0x0000000f120472a4 */ /* 0x000fe2000f8e020b */
[--C-:B------:R-:W-:Y:S01]  /*d4b0*/  SHF.R.S32.HI R0, RZ, 0x1f, R5.reuse ;  /* 0x0000001fff007819 */ /* 0x100fe20000011405 */
[----:B------:R-:W-:Y:S01]  /*d4c0*/  IMAD.MOV R7, RZ, RZ, -R5 ;  /* 0x000000ffff077224 */ /* 0x000fe200078e0a05 */
[----:B------:R-:W-:Y:S01]  /*d4d0*/  ULDC.64 UR14, c[0x0][0xb30] ;  /* 0x0002cc00000e7ab9 */ /* 0x000fe20000000a00 */
[----:B------:R-:W-:Y:S01]  /*d4e0*/  IMAD.U32 R3, RZ, RZ, UR11 ;  /* 0x0000000bff037e24 */ /* 0x000fe2000f8e00ff */
[----:B------:R-:W-:Y:S01]  /*d4f0*/  SHF.R.S32.HI R156, RZ, 0x1f, R219 ;  /* 0x0000001fff9c7819 */ /* 0x000fe200000114db */
[----:B------:R-:W-:Y:S01]  /*d500*/  IMAD R7, R7, UR20, R8 ;  /* 0x0000001407077c24 */ /* 0x000fe2000f8e0208 */
[----:B------:R-:W-:Y:S01]  /*d510*/  SYNCS.ARRIVE.TRANS64.RED.A1T0 RZ, [UR8], RZ ;  /* 0x000000ffffff79a7 */ /* 0x000fe20008100408 */
[----:B------:R-:W-:Y:S01]  /*d520*/  IMAD R0, R0, UR14, RZ ;  /* 0x0000000e00007c24 */ /* 0x000fe2000f8e02ff */
[----:B------:R-:W-:Y:S01]  /*d530*/  SHF.R.S32.HI R157, RZ, 0x1f, R220 ;  /* 0x0000001fff9d7819 */ /* 0x000fe200000114dc */
[----:B------:R-:W-:Y:S01]  /*d540*/  IMAD.U32 R2, RZ, RZ, UR10 ;  /* 0x0000000aff027e24 */ /* 0x000fe2000f8e00ff */
[----:B------:R-:W-:Y:S01]  /*d550*/  ULDC.64 UR10, c[0x0][0xb28] ;  /* 0x0002ca00000a7ab9 */ /* 0x000fe20000000a00 */
[----:B------:R-:W-:Y:S01]  /*d560*/  IMAD.U32 R3, RZ, RZ, UR4 ;  /* 0x00000004ff037e24 */ /* 0x000fe2000f8e00ff */
[----:B------:R-:W-:Y:S01]  /*d570*/  SHF.R.S32.HI R158, RZ, 0x1f, R221 ;  /* 0x0000001fff9e7819 */ /* 0x000fe200000114dd */
[C---:B------:R-:W-:Y:S01]  /*d580*/  IMAD R9, R5.reuse, UR15, R0 ;  /* 0x0000000f05097c24 */ /* 0x040fe2000f8e0200 */
[----:B------:R-:W-:Y:S01]  /*d590*/  SHF.R.S32.HI R0, RZ, 0x1f, R7 ;  /* 0x0000001fff007819 */ /* 0x000fe20000011407 */
[----:B------:R-:W-:Y:S01]  /*d5a0*/  IMAD.WIDE.U32 R2, R5, UR14, R2 ;  /* 0x0000000e05027c25 */ /* 0x000fe2000f8e0002 */
[----:B------:R-:W-:-:S02]  /*d5b0*/  SHF.R.S32.HI R159, RZ, 0x1f, R222 ;  /* 0x0000001fff9f7819 */ /* 0x000fc400000114de */
[----:B------:R-:W-:Y:S01]  /*d5c0*/  SHF.R.S32.HI R160, RZ, 0x1f, R223 ;  /* 0x0000001fffa07819 */ /* 0x000fe200000114df */
[----:B------:R-:W-:Y:S01]  /*d5d0*/  IMAD R0, R0, UR10, RZ ;  /* 0x0000000a00007c24 */ /* 0x000fe2000f8e02ff */
[----:B------:R-:W-:Y:S01]  /*d5e0*/  SHF.R.S32.HI R161, RZ, 0x1f, R224 ;  /* 0x0000001fffa17819 */ /* 0x000fe200000114e0 */
[----:B------:R-:W-:Y:S01]  /*d5f0*/  IMAD.IADD R3, R3, 0x1, R9 ;  /* 0x0000000103037824 */ /* 0x000fe200078e0209 */
[----:B------:R-:W-:Y:S01]  /*d600*/  SHF.R.S32.HI R162, RZ, 0x1f, R225 ;  /* 0x0000001fffa27819 */ /* 0x000fe200000114e1 */
[C---:B------:R-:W-:Y:S01]  /*d610*/  IMAD R11, R7.reuse, UR11, R0 ;  /* 0x0000000b070b7c24 */ /* 0x040fe2000f8e0200 */
[----:B------:R-:W-:Y:S01]  /*d620*/  SHF.R.S32.HI R163, RZ, 0x1f, R226 ;  /* 0x0000001fffa37819 */ /* 0x000fe200000114e2 */
[----:B------:R-:W-:Y:S01]  /*d630*/  IMAD.WIDE.U32 R2, R7, UR10, R2 ;  /* 0x0000000a07027c25 */ /* 0x000fe2000f8e0002 */
[----:B------:R-:W-:Y:S01]  /*d640*/  ULDC.64 UR10, c[0x0][0xb00] ;  /* 0x0002c000000a7ab9 */ /* 0x000fe20000000a00 */
[----:B------:R-:W-:Y:S02]  /*d650*/  SHF.R.S32.HI R164, RZ, 0x1f, R227 ;  /* 0x0000001fffa47819 */ /* 0x000fe400000114e3 */
[----:B------:R-:W-:Y:S01]  /*d660*/  IMAD.IADD R11, R3, 0x1, R11 ;  /* 0x00000001030b7824 */ /* 0x000fe200078e020b */
[C---:B------:R-:W-:Y:S01]  /*d670*/  LEA R0, P1, R2.reuse, UR10, 0x2 ;  /* 0x0000000a02007c11 */ /* 0x040fe2000f8210ff */
[C---:B------:R-:W-:Y:S01]  /*d680*/  VIADD R175, R19.reuse, 0x18 ;  /* 0x0000001813af7836 */ /* 0x040fe20000000000 */
[----:B------:R-:W-:Y:S01]  /*d690*/  SHF.R.S32.HI R165, RZ, 0x1f, R228 ;  /* 0x0000001fffa57819 */ /* 0x000fe200000114e4 */
[C---:B------:R-:W-:Y:S01]  /*d6a0*/  VIADD R177, R19.reuse, 0x10 ;  /* 0x0000001013b17836 */ /* 0x040fe20000000000 */
[----:B------:R-:W-:Y:S01]  /*d6b0*/  LEA.HI.X R11, R2, UR11, R11, 0x2, P1 ;  /* 0x0000000b020b7c11 */ /* 0x000fe200088f140b */
[----:B------:R-:W-:Y:S01]  /*d6c0*/  VIADD R179, R19, 0x8 ;  /* 0x0000000813b37836 */ /* 0x000fe20000000000 */
[----:B------:R0:W1:Y:S01]  /*d6d0*/  SHFL.IDX PT, R2, R0, RZ, 0x1c1f ;  /* 0x001c1fff00027589 */ /* 0x00006200000e0000 */
[----:B------:R-:W-:-:S02]  /*d6e0*/  SHF.R.S32.HI R166, RZ, 0x1f, R229 ;  /* 0x0000001fffa67819 */ /* 0x000fc400000114e5 */
[----:B------:R-:W-:Y:S01]  /*d6f0*/  SHF.R.S32.HI R167, RZ, 0x1f, R230 ;  /* 0x0000001fffa77819 */ /* 0x000fe200000114e6 */
[----:B------:R0:W2:Y:S01]  /*d700*/  SHFL.IDX PT, R3, R11, RZ, 0x1c1f ;  /* 0x001c1fff0b037589 */ /* 0x0000a200000e0000 */
[----:B------:R-:W-:Y:S02]  /*d710*/  SHF.R.S32.HI R168, RZ, 0x1f, R231 ;  /* 0x0000001fffa87819 */ /* 0x000fe400000114e7 */
[----:B------:R-:W-:Y:S02]  /*d720*/  SHF.R.S32.HI R169, RZ, 0x1f, R232 ;  /* 0x0000001fffa97819 */ /* 0x000fe400000114e8 */
[----:B------:R-:W-:Y:S02]  /*d730*/  SHF.R.S32.HI R170, RZ, 0x1f, R233 ;  /* 0x0000001fffaa7819 */ /* 0x000fe400000114e9 */
[----:B------:R-:W-:Y:S02]  /*d740*/  SHF.R.S32.HI R171, RZ, 0x1f, R234 ;  /* 0x0000001fffab7819 */ /* 0x000fe400000114ea */
[----:B------:R-:W-:-:S02]  /*d750*/  SHF.R.S32.HI R172, RZ, 0x1f, R235 ;  /* 0x0000001fffac7819 */ /* 0x000fc400000114eb */
[----:B------:R-:W-:Y:S02]  /*d760*/  SHF.R.S32.HI R173, RZ, 0x1f, R236 ;  /* 0x0000001fffad7819 */ /* 0x000fe400000114ec */
[----:B------:R-:W-:Y:S02]  /*d770*/  SHF.R.S32.HI R174, RZ, 0x1f, R237 ;  /* 0x0000001fffae7819 */ /* 0x000fe400000114ed */
[----:B------:R-:W-:Y:S02]  /*d780*/  SHF.R.S32.HI R176, RZ, 0x1f, R176 ;  /* 0x0000001fffb07819 */ /* 0x000fe400000114b0 */
[----:B------:R-:W-:Y:S02]  /*d790*/  SHF.R.S32.HI R178, RZ, 0x1f, R178 ;  /* 0x0000001fffb27819 */ /* 0x000fe400000114b2 */
[----:B------:R-:W-:Y:S01]  /*d7a0*/  SHF.R.S32.HI R180, RZ, 0x1f, R180 ;  /* 0x0000001fffb47819 */ /* 0x000fe200000114b4 */
[----:B01----:R-:W-:Y:S06]  /*d7b0*/  @P0 BRA `(.L_x_220) ;  /* 0x0000000800200947 */ /* 0x003fec0003800000 */
[----:B------:R-:W-:Y:S01]  /*d7c0*/  ULDC UR4, c[0x0][0xac8] ;  /* 0x0002b20000047ab9 */ /* 0x000fe20000000800 */
[----:B------:R-:W-:Y:S01]  /*d7d0*/  ULDC.64 UR8, c[0x0][0x208] ;  /* 0x0000820000087ab9 */ /* 0x000fe20000000a00 */
[----:B------:R-:W-:Y:S02]  /*d7e0*/  ISETP.GE.AND P4, PT, R179, UR4, PT ;  /* 0x00000004b3007c0c */ /* 0x000fe4000bf86270 */
[----:B------:R-:W-:Y:S02]  /*d7f0*/  ISETP.GE.AND P3, PT, R177, UR4, PT ;  /* 0x00000004b1007c0c */ /* 0x000fe4000bf66270 */
[----:B------:R-:W-:Y:S02]  /*d800*/  ISETP.GE.AND P5, PT, R19, UR4, PT ;  /* 0x0000000413007c0c */ /* 0x000fe4000bfa6270 */
[----:B------:R-:W-:Y:S02]  /*d810*/  ISETP.GE.AND P1, PT, R237, UR4, PT ;  /* 0x00000004ed007c0c */ /* 0x000fe4000bf26270 */
[----:B------:R-:W-:-:S05]  /*d820*/  ISETP.GE.AND P0, PT, R175, UR4, PT ;  /* 0x00000004af007c0c */ /* 0x000fca000bf06270 */
[-C--:B------:R-:W-:Y:S02]  /*d830*/  @!P4 LEA R4, P2, R179, R2.reuse, 0x2 ;  /* 0x00000002b304c211 */ /* 0x080fe400078410ff */
[----:B------:R-:W-:Y:S02]  /*d840*/  @!P3 LEA R6, P6, R177, R2, 0x2 ;  /* 0x00000002b106b211 */ /* 0x000fe400078c10ff */
[----:B--2---:R-:W-:Y:S01]  /*d850*/  @!P5 IMAD.WIDE R8, R19, 0x4, R2 ;  /* 0x000000041308d825 */ /* 0x004fe200078e0202 */
[-C--:B------:R-:W-:Y:S02]  /*d860*/  @!P4 LEA.HI.X R5, R179, R3.reuse, R180, 0x2, P2 ;  /* 0x00000003b305c211 */ /* 0x080fe400010f14b4 */
[----:B------:R-:W-:Y:S02]  /*d870*/  ISETP.GE.AND P2, PT, R236, UR4, PT ;  /* 0x00000004ec007c0c */ /* 0x000fe4000bf46270 */
[----:B------:R-:W-:Y:S01]  /*d880*/  @!P3 LEA.HI.X R7, R177, R3, R178, 0x2, P6 ;  /* 0x00000003b107b211 */ /* 0x000fe200030f14b2 */
[----:B------:R-:W-:Y:S04]  /*d890*/  @!P5 ST.E.64 desc[UR8][R8.64], R24 ;  /* 0x000000180800d985 */ /* 0x000fe8000c101b08 */
[----:B------:R0:W-:Y:S01]  /*d8a0*/  @!P4 ST.E.64 desc[UR8][R4.64], R28 ;  /* 0x0000001c0400c985 */ /* 0x0001e2000c101b08 */
[----:B------:R-:W-:-:S03]  /*d8b0*/  ISETP.GE.AND P4, PT, R234, UR4, PT ;  /* 0x00000004ea007c0c */ /* 0x000fc6000bf86270 */
[----:B------:R1:W-:Y:S01]  /*d8c0*/  @!P3 ST.E.64 desc[UR8][R6.64], R32 ;  /* 0x000000200600b985 */ /* 0x0003e2000c101b08 */
[----:B------:R-:W-:Y:S02]  /*d8d0*/  ISETP.GE.AND P3, PT, R235, UR4, PT ;  /* 0x00000004eb007c0c */ /* 0x000fe4000bf66270 */
[-C--:B0-----:R-:W-:Y:S02]  /*d8e0*/  @!P0 LEA R4, P6, R175, R2.reuse, 0x2 ;  /* 0x00000002af048211 */ /* 0x081fe400078c10ff */
[-C--:B-1----:R-:W-:Y:S01]  /*d8f0*/  @!P1 LEA R6, P5, R237, R2.reuse, 0x2 ;  /* 0x00000002ed069211 */ /* 0x082fe200078a10ff */
[----:B------:R-:W-:Y:S01]  /*d900*/  VIADD R33, R19, 0xe8 ;  /* 0x000000e813217836 */ /* 0x000fe20000000000 */
[-C--:B------:R-:W-:Y:S02]  /*d910*/  @!P0 LEA.HI.X R5, R175, R3.reuse, R176, 0x2, P6 ;  /* 0x00000003af058211 */ /* 0x080fe400030f14b0 */
[----:B------:R-:W-:Y:S02]  /*d920*/  @!P1 LEA.HI.X R7, R237, R3, R174, 0x2, P5 ;  /* 0x00000003ed079211 */ /* 0x000fe400028f14ae */
[----:B------:R-:W-:Y:S01]  /*d930*/  ISETP.GE.AND P5, PT, R233, UR4, PT ;  /* 0x00000004e9007c0c */ /* 0x000fe2000bfa6270 */
[----:B------:R0:W-:Y:S01]  /*d940*/  @!P0 ST.E.64 desc[UR8][R4.64], R36 ;  /* 0x0000002404008985 */ /* 0x0001e2000c101b08 */
[----:B------:R-:W-:-:S02]  /*d950*/  @!P2 LEA R8, P6, R236, R2, 0x2 ;  /* 0x00000002ec08a211 */ /* 0x000fc400078c10ff */
[----:B------:R-:W-:Y:S01]  /*d960*/  ISETP.GE.AND P0, PT, R232, UR4, PT ;  /* 0x00000004e8007c0c */ /* 0x000fe2000bf06270 */
[----:B------:R1:W-:Y:S01]  /*d970*/  @!P1 ST.E.64 desc[UR8][R6.64], R40 ;  /* 0x0000002806009985 */ /* 0x0003e2000c101b08 */
[----:B------:R-:W-:Y:S02]  /*d980*/  @!P2 LEA.HI.X R9, R236, R3, R173, 0x2, P6 ;  /* 0x00000003ec09a211 */ /* 0x000fe400030f14ad */
[----:B------:R-:W-:-:S03]  /*d990*/  ISETP.GE.AND P1, PT, R231, UR4, PT ;  /* 0x00000004e7007c0c */ /* 0x000fc6000bf26270 */
[----:B------:R2:W-:Y:S01]  /*d9a0*/  @!P2 ST.E.64 desc[UR8][R8.64], R44 ;  /* 0x0000002c0800a985 */ /* 0x0005e2000c101b08 */
[CC--:B0-----:R-:W-:Y:S02]  /*d9b0*/  @!P3 LEA R4, P6, R235.reuse, R2.reuse, 0x2 ;  /* 0x00000002eb04b211 */ /* 0x0c1fe400078c10ff */
[CC--:B-1----:R-:W-:Y:S02]  /*d9c0*/  @!P4 LEA R6, P2, R234.reuse, R2.reuse, 0x2 ;  /* 0x00000002ea06c211 */ /* 0x0c2fe400078410ff */
[-C--:B------:R-:W-:Y:S02]  /*d9d0*/  @!P3 LEA.HI.X R5, R235, R3.reuse, R172, 0x2, P6 ;  /* 0x00000003eb05b211 */ /* 0x080fe400030f14ac */
[----:B------:R-:W-:Y:S02]  /*d9e0*/  @!P4 LEA.HI.X R7, R234, R3, R171, 0x2, P2 ;  /* 0x00000003ea07c211 */ /* 0x000fe400010f14ab */
[----:B--2---:R-:W-:Y:S01]  /*d9f0*/  @!P5 LEA R8, P6, R233, R2, 0x2 ;  /* 0x00000002e908d211 */ /* 0x004fe200078c10ff */
[----:B------:R0:W-:Y:S01]  /*da00*/  @!P3 ST.E.64 desc[UR8][R4.64], R48 ;  /* 0x000000300400b985 */ /* 0x0001e2000c101b08 */
[----:B------:R-:W-:-:S02]  /*da10*/  ISETP.GE.AND P2, PT, R230, UR4, PT ;  /* 0x00000004e6007c0c */ /* 0x000fc4000bf46270 */
[----:B------:R-:W-:Y:S01]  /*da20*/  @!P5 LEA.HI.X R9, R233, R3, R170, 0x2, P6 ;  /* 0x00000003e909d211 */ /* 0x000fe200030f14aa */
[----:B------:R1:W-:Y:S01]  /*da30*/  @!P4 ST.E.64 desc[UR8][R6.64], R52 ;  /* 0x000000340600c985 */ /* 0x0003e2000c101b08 */
[----:B------:R-:W-:-:S03]  /*da40*/  ISETP.GE.AND P3, PT, R229, UR4, PT ;  /* 0x00000004e5007c0c */ /* 0x000fc6000bf66270 */
[----:B------:R2:W-:Y:S01]  /*da50*/  @!P5 ST.E.64 desc[UR8][R8.64], R56 ;  /* 0x000000380800d985 */ /* 0x0005e2000c101b08 */
[CC--:B0-----:R-:W-:Y:S02]  /*da60*/  @!P0 LEA R4, P4, R232.reuse, R2.reuse, 0x2 ;  /* 0x00000002e8048211 */ /* 0x0c1fe400078810ff */
[C---:B-1----:R-:W-:Y:S02]  /*da70*/  @!P1 LEA R6, P5, R231.reuse, R2, 0x2 ;  /* 0x00000002e7069211 */ /* 0x042fe400078a10ff */
[-C--:B------:R-:W-:Y:S02]  /*da80*/  @!P0 LEA.HI.X R5, R232, R3.reuse, R169, 0x2, P4 ;  /* 0x00000003e8058211 */ /* 0x080fe400020f14a9 */
[----:B------:R-:W-:Y:S02]  /*da90*/  ISETP.GE.AND P4, PT, R228, UR4, PT ;  /* 0x00000004e4007c0c */ /* 0x000fe4000bf86270 */
[----:B------:R-:W-:Y:S01]  /*daa0*/  @!P1 LEA.HI.X R7, R231, R3, R168, 0x2, P5 ;  /* 0x00000003e7079211 */ /* 0x000fe200028f14a8 */
[----:B------:R0:W-:Y:S01]  /*dab0*/  @!P0 ST.E.64 desc[UR8][R4.64], R60 ;  /* 0x0000003c04008985 */ /* 0x0001e2000c101b08 */
[----:B------:R-:W-:-:S02]  /*dac0*/  ISETP.GE.AND P5, PT, R227, UR4, PT ;  /* 0x00000004e3007c0c */ /* 0x000fc4000bfa6270 */
[C---:B--2---:R-:W-:Y:S01]  /*dad0*/  @!P2 LEA R8, P6, R230.reuse, R2, 0x2 ;  /* 0x00000002e608a211 */ /* 0x044fe200078c10ff */
[----:B------:R1:W-:Y:S01]  /*dae0*/  @!P1 ST.E.64 desc[UR8][R6.64], R64 ;  /* 0x0000004006009985 */ /* 0x0003e2000c101b08 */
[----:B------:R-:W-:Y:S02]  /*daf0*/  ISETP.GE.AND P1, PT, R225, UR4, PT ;  /* 0x00000004e1007c0c */ /* 0x000fe4000bf26270 */
[----:B------:R-:W-:Y:S02]  /*db00*/  @!P2 LEA.HI.X R9, R230, R3, R167, 0x2, P6 ;  /* 0x00000003e609a211 */ /* 0x000fe400030f14a7 */
[----:B------:R-:W-:-:S03]  /*db10*/  ISETP.GE.AND P0, PT, R226, UR4, PT ;  /* 0x00000004e2007c0c */ /* 0x000fc6000bf06270 */
[----:B------:R2:W-:Y:S01]  /*db20*/  @!P2 ST.E.64 desc[UR8][R8.64], R68 ;  /* 0x000000440800a985 */ /* 0x0005e2000c101b08 */
[CC--:B0-----:R-:W-:Y:S02]  /*db30*/  @!P3 LEA R4, P6, R229.reuse, R2.reuse, 0x2 ;  /* 0x00000002e504b211 */ /* 0x0c1fe400078c10ff */
[CC--:B-1----:R-:W-:Y:S02]  /*db40*/  @!P4 LEA R6, P2, R228.reuse, R2.reuse, 0x2 ;  /* 0x00000002e406c211 */ /* 0x0c2fe400078410ff */
[-C--:B------:R-:W-:Y:S02]  /*db50*/  @!P3 LEA.HI.X R5, R229, R3.reuse, R166, 0x2, P6 ;  /* 0x00000003e505b211 */ /* 0x080fe400030f14a6 */
[----:B------:R-:W-:Y:S02]  /*db60*/  @!P4 LEA.HI.X R7, R228, R3, R165, 0x2, P2 ;  /* 0x00000003e407c211 */ /* 0x000fe400010f14a5 */
[----:B------:R-:W-:Y:S01]  /*db70*/  ISETP.GE.AND P2, PT, R224, UR4, PT ;  /* 0x00000004e0007c0c */ /* 0x000fe2000bf46270 */
[----:B------:R0:W-:Y:S01]  /*db80*/  @!P3 ST.E.64 desc[UR8][R4.64], R72 ;  /* 0x000000480400b985 */ /* 0x0001e2000c101b08 */
[----:B--2---:R-:W-:-:S03]  /*db90*/  @!P5 LEA R8, P6, R227, R2, 0x2 ;  /* 0x00000002e308d211 */ /* 0x004fc600078c10ff */
[----:B------:R1:W-:Y:S01]  /*dba0*/  @!P4 ST.E.64 desc[UR8][R6.64], R76 ;  /* 0x0000004c0600c985 */ /* 0x0003e2000c101b08 */
[----:B------:R-:W-:Y:S02]  /*dbb0*/  @!P5 LEA.HI.X R9, R227, R3, R164, 0x2, P6 ;  /* 0x00000003e309d211 */ /* 0x000fe400030f14a4 */
[----:B------:R-:W-:-:S03]  /*dbc0*/  ISETP.GE.AND P4, PT, R222, UR4, PT ;  /* 0x00000004de007c0c */ /* 0x000fc6000bf86270 */
[----:B------:R2:W-:Y:S01]  /*dbd0*/  @!P5 ST.E.64 desc[UR8][R8.64], R80 ;  /* 0x000000500800d985 */ /* 0x0005e2000c101b08 */
[----:B------:R-:W-:Y:S02]  /*dbe0*/  ISETP.GE.AND P5, PT, R223, UR4, PT ;  /* 0x00000004df007c0c */ /* 0x000fe4000bfa6270 */
        /* <DEDUP_REMOVED lines=8> */
[----:B------:R-:W-:-:S05]  /*dc70*/  @!P2 LEA.HI.X R9, R224, R3, R161, 0x2, P6 ;  /* 0x00000003e009a211 */ /* 0x000fca00030f14a1 */
[----:B------:R2:W-:Y:S01]  /*dc80*/  @!P2 ST.E.64 desc[UR8][R8.64], R92 ;  /* 0x0000005c0800a985 */ /* 0x0005e2000c101b08 */
[----:B------:R-:W-:Y:S02]  /*dc90*/  ISETP.GE.AND P2, PT, R220, UR4, PT ;  /* 0x00000004dc007c0c */ /* 0x000fe4000bf46270 */
[CC--:B0-----:R-:W-:Y:S02]  /*dca0*/  @!P5 LEA R4, P1, R223.reuse, R2.reuse, 0x2 ;  /* 0x00000002df04d211 */ /* 0x0c1fe400078210ff */
[CC--:B-1----:R-:W-:Y:S02]  /*dcb0*/  @!P4 LEA R6, P0, R222.reuse, R2.reuse, 0x2 ;  /* 0x00000002de06c211 */ /* 0x0c2fe400078010ff */
[-C--:B------:R-:W-:Y:S02]  /*dcc0*/  @!P5 LEA.HI.X R5, R223, R3.reuse, R160, 0x2, P1 ;  /* 0x00000003df05d211 */ /* 0x080fe400008f14a0 */
[----:B------:R-:W-:Y:S02]  /*dcd0*/  ISETP.GE.AND P1, PT, R219, UR4, PT ;  /* 0x00000004db007c0c */ /* 0x000fe4000bf26270 */
[----:B--2---:R-:W-:Y:S01]  /*dce0*/  @!P3 LEA R8, P6, R221, R2, 0x2 ;  /* 0x00000002dd08b211 */ /* 0x004fe200078c10ff */
[----:B------:R0:W-:Y:S01]  /*dcf0*/  @!P5 ST.E.64 desc[UR8][R4.64], R96 ;  /* 0x000000600400d985 */ /* 0x0001e2000c101b08 */
[----:B------:R-:W-:-:S02]  /*dd00*/  @!P4 LEA.HI.X R7, R222, R3, R159, 0x2, P0 ;  /* 0x00000003de07c211 */ /* 0x000fc400000f149f */
[----:B------:R-:W-:Y:S02]  /*dd10*/  @!P3 LEA.HI.X R9, R221, R3, R158, 0x2, P6 ;  /* 0x00000003dd09b211 */ /* 0x000fe400030f149e */
[----:B------:R-:W-:Y:S01]  /*dd20*/  ISETP.GE.AND P0, PT, R218, UR4, PT ;  /* 0x00000004da007c0c */ /* 0x000fe2000bf06270 */
[----:B------:R-:W-:Y:S01]  /*dd30*/  @!P4 ST.E.64 desc[UR8][R6.64], R100 ;  /* 0x000000640600c985 */ /* 0x000fe2000c101b08 */
[-C--:B------:R-:W-:Y:S02]  /*dd40*/  @!P2 LEA R12, P6, R220, R2.reuse, 0x2 ;  /* 0x00000002dc0ca211 */ /* 0x080fe400078c10ff */
[----:B------:R-:W-:Y:S01]  /*dd50*/  ISETP.GE.AND P4, PT, R216, UR4, PT ;  /* 0x00000004d8007c0c */ /* 0x000fe2000bf86270 */
[----:B------:R-:W-:Y:S01]  /*dd60*/  @!P3 ST.E.64 desc[UR8][R8.64], R104 ;  /* 0x000000680800b985 */ /* 0x000fe2000c101b08 */
[----:B------:R-:W-:Y:S02]  /*dd70*/  ISETP.GE.AND P3, PT, R217, UR4, PT ;  /* 0x00000004d9007c0c */ /* 0x000fe4000bf66270 */
[----:B------:R-:W-:-:S02]  /*dd80*/  @!P1 LEA R14, P5, R219, R2, 0x2 ;  /* 0x00000002db0e9211 */ /* 0x000fc400078a10ff */
[-C--:B------:R-:W-:Y:S02]  /*dd90*/  @!P2 LEA.HI.X R13, R220, R3.reuse, R157, 0x2, P6 ;  /* 0x00000003dc0da211 */ /* 0x080fe400030f149d */
[-C--:B------:R-:W-:Y:S02]  /*dda0*/  @!P1 LEA.HI.X R15, R219, R3.reuse, R156, 0x2, P5 ;  /* 0x00000003db0f9211 */ /* 0x080fe400028f149c */
[CC--:B------:R-:W-:Y:S01]  /*ddb0*/  @!P0 LEA R20, P6, R218.reuse, R2.reuse, 0x2 ;  /* 0x00000002da148211 */ /* 0x0c0fe200078c10ff */
[----:B------:R-:W-:Y:S01]  /*ddc0*/  @!P2 ST.E.64 desc[UR8][R12.64], R108 ;  /* 0x0000006c0c00a985 */ /* 0x000fe2000c101b08 */
[----:B------:R-:W-:Y:S02]  /*ddd0*/  ISETP.GE.AND P2, PT, R215, UR4, PT ;  /* 0x00000004d7007c0c */ /* 0x000fe4000bf46270 */
[----:B------:R-:W-:Y:S01]  /*dde0*/  @!P0 LEA.HI.X R21, R218, R3, R155, 0x2, P6 ;  /* 0x00000003da158211 */ /* 0x000fe200030f149b */
[----:B------:R1:W-:Y:S01]  /*ddf0*/  @!P1 ST.E.64 desc[UR8][R14.64], R112 ;  /* 0x000000700e009985 */ /* 0x0003e2000c101b08 */
[----:B------:R-:W-:-:S02]  /*de00*/  @!P3 LEA R24, P1, R217, R2, 0x2 ;  /* 0x00000002d918b211 */ /* 0x000fc400078210ff */
[-C--:B------:R-:W-:Y:S01]  /*de10*/  @!P4 LEA R28, P5, R216, R2.reuse, 0x2 ;  /* 0x00000002d81cc211 */ /* 0x080fe200078a10ff */
[----:B------:R2:W-:Y:S01]  /*de20*/  @!P0 ST.E.64 desc[UR8][R20.64], R116 ;  /* 0x0000007414008985 */ /* 0x0005e2000c101b08 */
[-C--:B------:R-:W-:Y:S02]  /*de30*/  @!P3 LEA.HI.X R25, R217, R3.reuse, R154, 0x2, P1 ;  /* 0x00000003d919b211 */ /* 0x080fe400008f149a */
[----:B------:R-:W-:Y:S02]  /*de40*/  ISETP.GE.AND P1, PT, R214, UR4, PT ;  /* 0x00000004d6007c0c */ /* 0x000fe4000bf26270 */
[-C--:B------:R-:W-:Y:S01]  /*de50*/  @!P4 LEA.HI.X R29, R216, R3.reuse, R153, 0x2, P5 ;  /* 0x00000003d81dc211 */ /* 0x080fe200028f1499 */
[----:B------:R3:W-:Y:S01]  /*de60*/  @!P3 ST.E.64 desc[UR8][R24.64], R120 ;  /* 0x000000781800b985 */ /* 0x0007e2000c101b08 */
[----:B------:R-:W-:Y:S02]  /*de70*/  ISETP.GE.AND P0, PT, R23, UR4, PT ;  /* 0x0000000417007c0c */ /* 0x000fe4000bf06270 */
[----:B0-----:R-:W-:Y:S01]  /*de80*/  @!P2 LEA R4, P5, R215, R2, 0x2 ;  /* 0x00000002d704a211 */ /* 0x001fe200078a10ff */
[----:B------:R3:W-:Y:S01]  /*de90*/  @!P4 ST.E.64 desc[UR8][R28.64], R124 ;  /* 0x0000007c1c00c985 */ /* 0x0007e2000c101b08 */
[----:B------:R-:W-:Y:S01]  /*dea0*/  ISETP.GE.AND P4, PT, R33, UR4, PT ;  /* 0x0000000421007c0c */ /* 0x000fe2000bf86270 */
[----:B-1----:R-:W-:Y:S01]  /*deb0*/  VIADD R15, R19, 0xf0 ;  /* 0x000000f0130f7836 */ /* 0x002fe20000000000 */
[----:B------:R-:W-:Y:S01]  /*dec0*/  @!P2 LEA.HI.X R5, R215, R3, R152, 0x2, P5 ;  /* 0x00000003d705a211 */ /* 0x000fe200028f1498 */
[----:B--2---:R-:W-:Y:S01]  /*ded0*/  VIADD R21, R19, 0xf8 ;  /* 0x000000f813157836 */ /* 0x004fe20000000000 */
[----:B------:R-:W-:-:S02]  /*dee0*/  SHF.R.S32.HI R9, RZ, 0x1f, R23 ;  /* 0x0000001fff097819 */ /* 0x000fc40000011417 */
[CC--:B------:R-:W-:Y:S01]  /*def0*/  @!P1 LEA R6, P6, R214.reuse, R2.reuse, 0x2 ;  /* 0x00000002d6069211 */ /* 0x0c0fe200078c10ff */
[----:B------:R3:W-:Y:S01]  /*df00*/  @!P2 ST.E.64 desc[UR8][R4.64], R128 ;  /* 0x000000800400a985 */ /* 0x0007e2000c101b08 */
[----:B------:R-:W-:Y:S02]  /*df10*/  ISETP.GE.AND P3, PT, R15, UR4, PT ;  /* 0x000000040f007c0c */ /* 0x000fe4000bf66270 */
[----:B------:R-:W-:Y:S02]  /*df20*/  @!P0 LEA R8, P5, R23, R2, 0x2 ;  /* 0x0000000217088211 */ /* 0x000fe400078a10ff */
[-C--:B------:R-:W-:Y:S02]  /*df30*/  @!P1 LEA.HI.X R7, R214, R3.reuse, R22, 0x2, P6 ;  /* 0x00000003d6079211 */ /* 0x080fe400030f1416 */
[----:B------:R-:W-:Y:S02]  /*df40*/  ISETP.GE.AND P6, PT, R21, UR4, PT ;  /* 0x0000000415007c0c */ /* 0x000fe4000bfc6270 */
[----:B------:R-:W-:Y:S01]  /*df50*/  @!P0 LEA.HI.X R9, R23, R3, R9, 0x2, P5 ;  /* 0x0000000317098211 */ /* 0x000fe200028f1409 */
[----:B------:R3:W-:Y:S01]  /*df60*/  @!P1 ST.E.64 desc[UR8][R6.64], R132 ;  /* 0x0000008406009985 */ /* 0x0007e2000c101b08 */
[----:B------:R-:W-:-:S02]  /*df70*/  SHF.R.S32.HI R13, RZ, 0x1f, R33 ;  /* 0x0000001fff0d7819 */ /* 0x000fc40000011421 */
[CC--:B------:R-:W-:Y:S01]  /*df80*/  @!P4 LEA R12, P5, R33.reuse, R2.reuse, 0x2 ;  /* 0x00000002210cc211 */ /* 0x0c0fe200078a10ff */
[----:B------:R3:W-:Y:S01]  /*df90*/  @!P0 ST.E.64 desc[UR8][R8.64], R136 ;  /* 0x0000008808008985 */ /* 0x0007e2000c101b08 */
[----:B------:R-:W-:Y:S02]  /*dfa0*/  SHF.R.S32.HI R18, RZ, 0x1f, R15 ;  /* 0x0000001fff127819 */ /* 0x000fe4000001140f */
[----:B------:R-:W-:Y:S02]  /*dfb0*/  @!P4 LEA.HI.X R13, R33, R3, R13, 0x2, P5 ;  /* 0x00000003210dc211 */ /* 0x000fe400028f140d */
[----:B------:R-:W-:-:S03]  /*dfc0*/  @!P3 LEA R14, P5, R15, R2, 0x2 ;  /* 0x000000020f0eb211 */ /* 0x000fc600078a10ff */
[----:B------:R3:W-:Y:S01]  /*dfd0*/  @!P4 ST.E.64 desc[UR8][R12.64], R140 ;  /* 0x0000008c0c00c985 */ /* 0x0007e2000c101b08 */
[-C--:B------:R-:W-:Y:S02]  /*dfe0*/  @!P3 LEA.HI.X R15, R15, R3.reuse, R18, 0x2, P5 ;  /* 0x000000030f0fb211 */ /* 0x080fe400028f1412 */
[----:B------:R-:W-:Y:S02]  /*dff0*/  SHF.R.S32.HI R18, RZ, 0x1f, R21 ;  /* 0x0000001fff127819 */ /* 0x000fe40000011415 */
[C---:B------:R-:W-:Y:S01]  /*e000*/  @!P6 LEA R2, P5, R21.reuse, R2, 0x2 ;  /* 0x000000021502e211 */ /* 0x040fe200078a10ff */
[----:B------:R3:W-:Y:S03]  /*e010*/  @!P3 ST.E.64 desc[UR8][R14.64], R144 ;  /* 0x000000900e00b985 */ /* 0x0007e6000c101b08 */
[----:B------:R-:W-:-:S05]  /*e020*/  @!P6 LEA.HI.X R3, R21, R3, R18, 0x2, P5 ;  /* 0x000000031503e211 */ /* 0x000fca00028f1412 */
[----:B------:R3:W-:Y:S04]  /*e030*/  @!P6 ST.E.64 desc[UR8][R2.64], R148 ;  /* 0x000000940200e985 */ /* 0x0007e8000c101b08 */
.L_x_220:
[----:B------:R-:W-:Y:S05]  /*e040*/  BSYNC B1 ;  /* 0x0000000000017941 */ /* 0x000fea0003800000 */
.L_x_219:
[----:B------:R-:W-:Y:S01]  /*e050*/  ISETP.GE.AND P0, PT, R10, UR12, PT ;  /* 0x0000000c0a007c0c */ /* 0x000fe2000bf06270 */
[----:B--23--:R0:W1:Y:S04]  /*e060*/  SHFL.IDX PT, R3, R11, 0x1, 0x1c1f ;  /* 0x003c1f000b037f89 */ /* 0x00c06800000e0000 */
[----:B------:R0:W2:Y:S08]  /*e070*/  SHFL.IDX PT, R2, R0, 0x1, 0x1c1f ;  /* 0x003c1f0000027f89 */ /* 0x0000b000000e0000 */
[----:B0-----:R-:W-:Y:S05]  /*e080*/  @P0 BRA `(.L_x_218) ;  /* 0x0000001800680947 */ /* 0x001fea0003800000 */
[----:B------:R-:W-:Y:S01]  /*e090*/  ULDC UR4, c[0x0][0xac8] ;  /* 0x0002b20000047ab9 */ /* 0x000fe20000000800 */
[----:B------:R-:W-:Y:S01]  /*e0a0*/  ULDC.64 UR8, c[0x0][0x208] ;  /* 0x0000820000087ab9 */ /* 0x000fe20000000a00 */
[----:B------:R-:W-:Y:S01]  /*e0b0*/  ISETP.GE.AND P5, PT, R179, UR4, PT ;  /* 0x00000004b3007c0c */ /* 0x000fe2000bfa6270 */
[C---:B------:R-:W-:Y:S01]  /*e0c0*/  VIADD R21, R19.reuse, 0xe8 ;  /* 0x000000e813157836 */ /* 0x040fe20000000000 */
[C---:B------:R-:W-:Y:S01]  /*e0d0*/  ISETP.GE.AND P4, PT, R19.reuse, UR4, PT ;  /* 0x0000000413007c0c */ /* 0x040fe2000bf86270 */
[----:B------:R-:W-:Y:S01]  /*e0e0*/  VIADD R25, R19, 0xf0 ;  /* 0x000000f013197836 */ /* 0x000fe20000000000 */
[----:B------:R-:W-:Y:S02]  /*e0f0*/  ISETP.GE.AND P2, PT, R177, UR4, PT ;  /* 0x00000004b1007c0c */ /* 0x000fe4000bf46270 */
[----:B------:R-:W-:Y:S02]  /*e100*/  ISETP.GE.AND P1, PT, R175, UR4, PT ;  /* 0x00000004af007c0c */ /* 0x000fe4000bf26270 */
[----:B------:R-:W-:-:S02]  /*e110*/  ISETP.GE.AND P0, PT, R237, UR4, PT ;  /* 0x00000004ed007c0c */ /* 0x000fc4000bf06270 */
[----:B------:R-:W-:Y:S02]  /*e120*/  SHF.R.S32.HI R0, RZ, 0x1f, R21 ;  /* 0x0000001fff007819 */ /* 0x000fe40000011415 */
[----:B------:R-:W-:Y:S02]  /*e130*/  SHF.R.S32.HI R18, RZ, 0x1f, R23 ;  /* 0x0000001fff127819 */ /* 0x000fe40000011417 */
[-C--:B--2---:R-:W-:Y:S01]  /*e140*/  @!P5 LEA R6, P3, R179, R2.reuse, 0x2 ;  /* 0x00000002b306d211 */ /* 0x084fe200078610ff */
[----:B-1----:R-:W-:Y:S02]  /*e150*/  @!P4 IMAD.WIDE R4, R19, 0x4, R2 ;  /* 0x000000041304c825 */ /* 0x002fe400078e0202 */
[----:B------:R-:W-:Y:S02]  /*e160*/  @!P2 LEA R8, P6, R177, R2, 0x2 ;  /* 0x00000002b108a211 */ /* 0x000fe400078c10ff */
[----:B------:R-:W-:Y:S01]  /*e170*/  @!P5 LEA.HI.X R7, R179, R3, R180, 0x2, P3 ;  /* 0x00000003b307d211 */ /* 0x000fe200018f14b4 */
[----:B------:R0:W-:Y:S01]  /*e180*/  @!P4 ST.E.64 desc[UR8][R4.64], R26 ;  /* 0x0000001a0400c985 */ /* 0x0001e2000c101b08 */
[----:B------:R-:W-:-:S02]  /*e190*/  ISETP.GE.AND P3, PT, R236, UR4, PT ;  /* 0x00000004ec007c0c */ /* 0x000fc4000bf66270 */
[-C--:B------:R-:W-:Y:S01]  /*e1a0*/  @!P2 LEA.HI.X R9, R177, R3.reuse, R178, 0x2, P6 ;  /* 0x00000003b109a211 */ /* 0x080fe200030f14b2 */
[----:B------:R1:W-:Y:S01]  /*e1b0*/  @!P5 ST.E.64 desc[UR8][R6.64], R30 ;  /* 0x0000001e0600d985 */ /* 0x0003e2000c101b08 */
[-C--:B------:R-:W-:Y:S02]  /*e1c0*/  @!P1 LEA R10, P5, R175, R2.reuse, 0x2 ;  /* 0x00000002af0a9211 */ /* 0x080fe400078a10ff */
[----:B------:R-:W-:Y:S01]  /*e1d0*/  ISETP.GE.AND P4, PT, R235, UR4, PT ;  /* 0x00000004eb007c0c */ /* 0x000fe2000bf86270 */
[----:B------:R2:W-:Y:S01]  /*e1e0*/  @!P2 ST.E.64 desc[UR8][R8.64], R34 ;  /* 0x000000220800a985 */ /* 0x0005e2000c101b08 */
[----:B------:R-:W-:Y:S02]  /*e1f0*/  @!P0 LEA R12, P6, R237, R2, 0x2 ;  /* 0x00000002ed0c8211 */ /* 0x000fe400078c10ff */
[----:B------:R-:W-:Y:S02]  /*e200*/  @!P1 LEA.HI.X R11, R175, R3, R176, 0x2, P5 ;  /* 0x00000003af0b9211 */ /* 0x000fe400028f14b0 */
[----:B------:R-:W-:-:S02]  /*e210*/  ISETP.GE.AND P5, PT, R234, UR4, PT ;  /* 0x00000004ea007c0c */ /* 0x000fc4000bfa6270 */
[-C--:B------:R-:W-:Y:S01]  /*e220*/  @!P0 LEA.HI.X R13, R237, R3.reuse, R174, 0x2, P6 ;  /* 0x00000003ed0d8211 */ /* 0x080fe200030f14ae */
[----:B------:R3:W-:Y:S01]  /*e230*/  @!P1 ST.E.64 desc[UR8][R10.64], R38 ;  /* 0x000000260a009985 */ /* 0x0007e2000c101b08 */
[-C--:B0-----:R-:W-:Y:S02]  /*e240*/  @!P3 LEA R4, P6, R236, R2.reuse, 0x2 ;  /* 0x00000002ec04b211 */ /* 0x081fe400078c10ff */
[----:B------:R-:W-:Y:S01]  /*e250*/  ISETP.GE.AND P1, PT, R232, UR4, PT ;  /* 0x00000004e8007c0c */ /* 0x000fe2000bf26270 */
[----:B------:R0:W-:Y:S01]  /*e260*/  @!P0 ST.E.64 desc[UR8][R12.64], R42 ;  /* 0x0000002a0c008985 */ /* 0x0001e2000c101b08 */
[----:B------:R-:W-:Y:S02]  /*e270*/  ISETP.GE.AND P0, PT, R233, UR4, PT ;  /* 0x00000004e9007c0c */ /* 0x000fe4000bf06270 */
[----:B-1----:R-:W-:Y:S02]  /*e280*/  @!P4 LEA R6, P2, R235, R2, 0x2 ;  /* 0x00000002eb06c211 */ /* 0x002fe400078410ff */
[----:B------:R-:W-:-:S02]  /*e290*/  @!P3 LEA.HI.X R5, R236, R3, R173, 0x2, P6 ;  /* 0x00000003ec05b211 */ /* 0x000fc400030f14ad */
[CC--:B------:R-:W-:Y:S02]  /*e2a0*/  @!P5 LEA R14, P6, R234.reuse, R2.reuse, 0x2 ;  /* 0x00000002ea0ed211 */ /* 0x0c0fe400078c10ff */
[-C--:B------:R-:W-:Y:S01]  /*e2b0*/  @!P4 LEA.HI.X R7, R235, R3.reuse, R172, 0x2, P2 ;  /* 0x00000003eb07c211 */ /* 0x080fe200010f14ac */
[----:B------:R1:W-:Y:S01]  /*e2c0*/  @!P3 ST.E.64 desc[UR8][R4.64], R46 ;  /* 0x0000002e0400b985 */ /* 0x0003e2000c101b08 */
[----:B------:R-:W-:Y:S02]  /*e2d0*/  ISETP.GE.AND P2, PT, R231, UR4, PT ;  /* 0x00000004e7007c0c */ /* 0x000fe4000bf46270 */
[----:B------:R-:W-:Y:S01]  /*e2e0*/  @!P5 LEA.HI.X R15, R234, R3, R171, 0x2, P6 ;  /* 0x00000003ea0fd211 */ /* 0x000fe200030f14ab */
[----:B------:R4:W-:Y:S01]  /*e2f0*/  @!P4 ST.E.64 desc[UR8][R6.64], R50 ;  /* 0x000000320600c985 */ /* 0x0009e2000c101b08 */
[-C--:B--2---:R-:W-:Y:S02]  /*e300*/  @!P0 LEA R8, P4, R233, R2.reuse, 0x2 ;  /* 0x00000002e9088211 */ /* 0x084fe400078810ff */
[----:B------:R-:W-:Y:S01]  /*e310*/  ISETP.GE.AND P3, PT, R230, UR4, PT ;  /* 0x00000004e6007c0c */ /* 0x000fe2000bf66270 */
[----:B------:R2:W-:Y:S01]  /*e320*/  @!P5 ST.E.64 desc[UR8][R14.64], R54 ;  /* 0x000000360e00d985 */ /* 0x0005e2000c101b08 */
[----:B---3--:R-:W-:-:S02]  /*e330*/  @!P1 LEA R10, P5, R232, R2, 0x2 ;  /* 0x00000002e80a9211 */ /* 0x008fc400078a10ff */
[-C--:B------:R-:W-:Y:S02]  /*e340*/  @!P0 LEA.HI.X R9, R233, R3.reuse, R170, 0x2, P4 ;  /* 0x00000003e9098211 */ /* 0x080fe400020f14aa */
[----:B------:R-:W-:Y:S02]  /*e350*/  ISETP.GE.AND P4, PT, R229, UR4, PT ;  /* 0x00000004e5007c0c */ /* 0x000fe4000bf86270 */
[CC--:B0-----:R-:W-:Y:S01]  /*e360*/  @!P2 LEA R12, P6, R231.reuse, R2.reuse, 0x2 ;  /* 0x00000002e70ca211 */ /* 0x0c1fe200078c10ff */
[----:B------:R0:W-:Y:S01]  /*e370*/  @!P0 ST.E.64 desc[UR8][R8.64], R58 ;  /* 0x0000003a08008985 */ /* 0x0001e2000c101b08 */
[-C--:B------:R-:W-:Y:S02]  /*e380*/  @!P1 LEA.HI.X R11, R232, R3.reuse, R169, 0x2, P5 ;  /* 0x00000003e80b9211 */ /* 0x080fe400028f14a9 */
[----:B------:R-:W-:Y:S02]  /*e390*/  ISETP.GE.AND P5, PT, R228, UR4, PT ;  /* 0x00000004e4007c0c */ /* 0x000fe4000bfa6270 */
[----:B------:R-:W-:Y:S01]  /*e3a0*/  @!P2 LEA.HI.X R13, R231, R3, R168, 0x2, P6 ;  /* 0x00000003e70da211 */ /* 0x000fe200030f14a8 */
[----:B------:R3:W-:Y:S01]  /*e3b0*/  @!P1 ST.E.64 desc[UR8][R10.64], R62 ;  /* 0x0000003e0a009985 */ /* 0x0007e2000c101b08 */
[----:B-1----:R-:W-:-:S02]  /*e3c0*/  @!P3 LEA R4, P6, R230, R2, 0x2 ;  /* 0x00000002e604b211 */ /* 0x002fc400078c10ff */
[----:B------:R-:W-:Y:S01]  /*e3d0*/  ISETP.GE.AND P1, PT, R226, UR4, PT ;  /* 0x00000004e2007c0c */ /* 0x000fe2000bf26270 */
[----:B------:R1:W-:Y:S01]  /*e3e0*/  @!P2 ST.E.64 desc[UR8][R12.64], R66 ;  /* 0x000000420c00a985 */ /* 0x0003e2000c101b08 */
[----:B------:R-:W-:Y:S02]  /*e3f0*/  ISETP.GE.AND P2, PT, R227, UR4, PT ;  /* 0x00000004e3007c0c */ /* 0x000fe4000bf46270 */
[CC--:B----4-:R-:W-:Y:S02]  /*e400*/  @!P4 LEA R6, P0, R229.reuse, R2.reuse, 0x2 ;  /* 0x00000002e506c211 */ /* 0x0d0fe400078010ff */
[-C--:B------:R-:W-:Y:S02]  /*e410*/  @!P3 LEA.HI.X R5, R230, R3.reuse, R167, 0x2, P6 ;  /* 0x00000003e605b211 */ /* 0x080fe400030f14a7 */
[----:B--2---:R-:W-:Y:S02]  /*e420*/  @!P5 LEA R14, P6, R228, R2, 0x2 ;  /* 0x00000002e40ed211 */ /* 0x004fe400078c10ff */
[----:B------:R-:W-:Y:S01]  /*e430*/  @!P4 LEA.HI.X R7, R229, R3, R166, 0x2, P0 ;  /* 0x00000003e507c211 */ /* 0x000fe200000f14a6 */
[----:B------:R2:W-:Y:S01]  /*e440*/  @!P3 ST.E.64 desc[UR8][R4.64], R70 ;  /* 0x000000460400b985 */ /* 0x0005e2000c101b08 */
[----:B------:R-:W-:-:S02]  /*e450*/  ISETP.GE.AND P0, PT, R225, UR4, PT ;  /* 0x00000004e1007c0c */ /* 0x000fc4000bf06270 */
[-C--:B------:R-:W-:Y:S01]  /*e460*/  @!P5 LEA.HI.X R15, R228, R3.reuse, R165, 0x2, P6 ;  /* 0x00000003e40fd211 */ /* 0x080fe200030f14a5 */
[----:B------:R4:W-:Y:S01]  /*e470*/  @!P4 ST.E.64 desc[UR8][R6.64], R74 ;  /* 0x0000004a0600c985 */ /* 0x0009e2000c101b08 */
[-C--:B0-----:R-:W-:Y:S02]  /*e480*/  @!P2 LEA R8, P6, R227, R2.reuse, 0x2 ;  /* 0x00000002e308a211 */ /* 0x081fe400078c10ff */
[----:B------:R-:W-:Y:S01]  /*e490*/  ISETP.GE.AND P4, PT, R223, UR4, PT ;  /* 0x00000004df007c0c */ /* 0x000fe2000bf86270 */
[----:B------:R0:W-:Y:S01]  /*e4a0*/  @!P5 ST.E.64 desc[UR8][R14.64], R78 ;  /* 0x0000004e0e00d985 */ /* 0x0001e2000c101b08 */
[----:B------:R-:W-:Y:S02]  /*e4b0*/  ISETP.GE.AND P5, PT, R224, UR4, PT ;  /* 0x00000004e0007c0c */ /* 0x000fe4000bfa6270 */
[----:B---3--:R-:W-:Y:S02]  /*e4c0*/  @!P1 LEA R10, P3, R226, R2, 0x2 ;  /* 0x00000002e20a9211 */ /* 0x008fe400078610ff */
[----:B------:R-:W-:-:S02]  /*e4d0*/  @!P2 LEA.HI.X R9, R227, R3, R164, 0x2, P6 ;  /* 0x00000003e309a211 */ /* 0x000fc400030f14a4 */
[CC--:B-1----:R-:W-:Y:S02]  /*e4e0*/  @!P0 LEA R12, P6, R225.reuse, R2.reuse, 0x2 ;  /* 0x00000002e10c8211 */ /* 0x0c2fe400078c10ff */
[-C--:B------:R-:W-:Y:S01]  /*e4f0*/  @!P1 LEA.HI.X R11, R226, R3.reuse, R163, 0x2, P3 ;  /* 0x00000003e20b9211 */ /* 0x080fe200018f14a3 */
[----:B------:R1:W-:Y:S01]  /*e500*/  @!P2 ST.E.64 desc[UR8][R8.64], R82 ;  /* 0x000000520800a985 */ /* 0x0003e2000c101b08 */
[----:B------:R-:W-:Y:S02]  /*e510*/  @!P0 LEA.HI.X R13, R225, R3, R162, 0x2, P6 ;  /* 0x00000003e10d8211 */ /* 0x000fe400030f14a2 */
[----:B------:R-:W-:Y:S01]  /*e520*/  ISETP.GE.AND P3, PT, R222, UR4, PT ;  /* 0x00000004de007c0c */ /* 0x000fe2000bf66270 */
[----:B------:R3:W-:Y:S01]  /*e530*/  @!P1 ST.E.64 desc[UR8][R10.64], R86 ;  /* 0x000000560a009985 */ /* 0x0007e2000c101b08 */
[-C--:B--2---:R-:W-:Y:S02]  /*e540*/  @!P5 LEA R4, P2, R224, R2.reuse, 0x2 ;  /* 0x00000002e004d211 */ /* 0x084fe400078410ff */
[----:B----4-:R-:W-:Y:S01]  /*e550*/  @!P4 LEA R6, P1, R223, R2, 0x2 ;  /* 0x00000002df06c211 */ /* 0x010fe200078210ff */
[----:B------:R2:W-:Y:S01]  /*e560*/  @!P0 ST.E.64 desc[UR8][R12.64], R90 ;  /* 0x0000005a0c008985 */ /* 0x0005e2000c101b08 */
[----:B------:R-:W-:-:S02]  /*e570*/  ISETP.GE.AND P0, PT, R221, UR4, PT ;  /* 0x00000004dd007c0c */ /* 0x000fc4000bf06270 */
[-C--:B------:R-:W-:Y:S02]  /*e580*/  @!P5 LEA.HI.X R5, R224, R3.reuse, R161, 0x2, P2 ;  /* 0x00000003e005d211 */ /* 0x080fe400010f14a1 */
[----:B------:R-:W-:Y:S02]  /*e590*/  @!P4 LEA.HI.X R7, R223, R3, R160, 0x2, P1 ;  /* 0x00000003df07c211 */ /* 0x000fe400008f14a0 */
[----:B------:R-:W-:Y:S01]  /*e5a0*/  ISETP.GE.AND P2, PT, R220, UR4, PT ;  /* 0x00000004dc007c0c */ /* 0x000fe2000bf46270 */
[----:B------:R4:W-:Y:S01]  /*e5b0*/  @!P5 ST.E.64 desc[UR8][R4.64], R94 ;  /* 0x0000005e0400d985 */ /* 0x0009e2000c101b08 */
[----:B0-----:R-:W-:Y:S02]  /*e5c0*/  @!P3 LEA R14, P6, R222, R2, 0x2 ;  /* 0x00000002de0eb211 */ /* 0x001fe400078c10ff */
[----:B------:R-:W-:Y:S01]  /*e5d0*/  ISETP.GE.AND P1, PT, R219, UR4, PT ;  /* 0x00000004db007c0c */ /* 0x000fe2000bf26270 */
[----:B------:R0:W-:Y:S01]  /*e5e0*/  @!P4 ST.E.64 desc[UR8][R6.64], R98 ;  /* 0x000000620600c985 */ /* 0x0001e2000c101b08 */
[----:B------:R-:W-:-:S02]  /*e5f0*/  ISETP.GE.AND P4, PT, R218, UR4, PT ;  /* 0x00000004da007c0c */ /* 0x000fc4000bf86270 */
[-C--:B------:R-:W-:Y:S02]  /*e600*/  @!P3 LEA.HI.X R15, R222, R3.reuse, R159, 0x2, P6 ;  /* 0x00000003de0fb211 */ /* 0x080fe400030f149f */
[-C--:B-1----:R-:W-:Y:S02]  /*e610*/  @!P0 LEA R8, P6, R221, R2.reuse, 0x2 ;  /* 0x00000002dd088211 */ /* 0x082fe400078c10ff */
[----:B------:R-:W-:Y:S01]  /*e620*/  ISETP.GE.AND P5, PT, R217, UR4, PT ;  /* 0x00000004d9007c0c */ /* 0x000fe2000bfa6270 */
[----:B------:R1:W-:Y:S01]  /*e630*/  @!P3 ST.E.64 desc[UR8][R14.64], R102 ;  /* 0x000000660e00b985 */ /* 0x0003e2000c101b08 */
[-C--:B------:R-:W-:Y:S02]  /*e640*/  @!P0 LEA.HI.X R9, R221, R3.reuse, R158, 0x2, P6 ;  /* 0x00000003dd098211 */ /* 0x080fe400030f149e */
[CC--:B---3--:R-:W-:Y:S02]  /*e650*/  @!P2 LEA R10, P3, R220.reuse, R2.reuse, 0x2 ;  /* 0x00000002dc0aa211 */ /* 0x0c8fe400078610ff */
[----:B--2---:R-:W-:Y:S01]  /*e660*/  @!P1 LEA R12, P6, R219, R2, 0x2 ;  /* 0x00000002db0c9211 */ /* 0x004fe200078c10ff */
[----:B------:R2:W-:Y:S01]  /*e670*/  @!P0 ST.E.64 desc[UR8][R8.64], R106 ;  /* 0x0000006a08008985 */ /* 0x0005e2000c101b08 */
[----:B------:R-:W-:-:S02]  /*e680*/  @!P2 LEA.HI.X R11, R220, R3, R157, 0x2, P3 ;  /* 0x00000003dc0ba211 */ /* 0x000fc400018f149d */
[----:B------:R-:W-:Y:S02]  /*e690*/  ISETP.GE.AND P3, PT, R216, UR4, PT ;  /* 0x00000004d8007c0c */ /* 0x000fe4000bf66270 */
[CC--:B----4-:R-:W-:Y:S01]  /*e6a0*/  @!P4 LEA R4, P0, R218.reuse, R2.reuse, 0x2 ;  /* 0x00000002da04c211 */ /* 0x0d0fe200078010ff */
[----:B------:R3:W-:Y:S01]  /*e6b0*/  @!P2 ST.E.64 desc[UR8][R10.64], R110 ;  /* 0x0000006e0a00a985 */ /* 0x0007e2000c101b08 */
[-C--:B------:R-:W-:Y:S02]  /*e6c0*/  @!P1 LEA.HI.X R13, R219, R3.reuse, R156, 0x2, P6 ;  /* 0x00000003db0d9211 */ /* 0x080fe400030f149c */
[----:B------:R-:W-:Y:S02]  /*e6d0*/  @!P4 LEA.HI.X R5, R218, R3, R155, 0x2, P0 ;  /* 0x00000003da05c211 */ /* 0x000fe400000f149b */
[----:B------:R-:W-:Y:S01]  /*e6e0*/  ISETP.GE.AND P0, PT, R215, UR4, PT ;  /* 0x00000004d7007c0c */ /* 0x000fe2000bf06270 */
[----:B------:R-:W-:Y:S01]  /*e6f0*/  @!P1 ST.E.64 desc[UR8][R12.64], R114 ;  /* 0x000000720c009985 */ /* 0x000fe2000c101b08 */
[----:B0-----:R-:W-:-:S02]  /*e700*/  @!P5 LEA R6, P6, R217, R2, 0x2 ;  /* 0x00000002d906d211 */ /* 0x001fc400078c10ff */
[----:B------:R-:W-:Y:S01]  /*e710*/  ISETP.GE.AND P1, PT, R21, UR4, PT ;  /* 0x0000000415007c0c */ /* 0x000fe2000bf26270 */
[----:B------:R0:W-:Y:S01]  /*e720*/  @!P4 ST.E.64 desc[UR8][R4.64], R118 ;  /* 0x000000760400c985 */ /* 0x0001e2000c101b08 */
[-C--:B------:R-:W-:Y:S02]  /*e730*/  @!P5 LEA.HI.X R7, R217, R3.reuse, R154, 0x2, P6 ;  /* 0x00000003d907d211 */ /* 0x080fe400030f149a */
[----:B-1----:R-:W-:Y:S02]  /*e740*/  @!P3 LEA R14, P2, R216, R2, 0x2 ;  /* 0x00000002d80eb211 */ /* 0x002fe400078410ff */
[----:B------:R-:W-:Y:S01]  /*e750*/  ISETP.GE.AND P4, PT, R214, UR4, PT ;  /* 0x00000004d6007c0c */ /* 0x000fe2000bf86270 */
[----:B------:R1:W-:Y:S01]  /*e760*/  @!P5 ST.E.64 desc[UR8][R6.64], R122 ;  /* 0x0000007a0600d985 */ /* 0x0003e2000c101b08 */
[----:B------:R-:W-:Y:S02]  /*e770*/  ISETP.GE.AND P5, PT, R23, UR4, PT ;  /* 0x0000000417007c0c */ /* 0x000fe4000bfa6270 */
[----:B------:R-:W-:-:S02]  /*e780*/  @!P3 LEA.HI.X R15, R216, R3, R153, 0x2, P2 ;  /* 0x00000003d80fb211 */ /* 0x000fc400010f1499 */
[----:B------:R-:W-:Y:S02]  /*e790*/  ISETP.GE.AND P2, PT, R25, UR4, PT ;  /* 0x0000000419007c0c */ /* 0x000fe4000bf46270 */
[-C--:B--2---:R-:W-:Y:S01]  /*e7a0*/  @!P0 LEA R8, P6, R215, R2.reuse, 0x2 ;  /* 0x00000002d7088211 */ /* 0x084fe200078c10ff */
[----:B------:R2:W-:Y:S01]  /*e7b0*/  @!P3 ST.E.64 desc[UR8][R14.64], R126 ;  /* 0x0000007e0e00b985 */ /* 0x0005e2000c101b08 */
[-C--:B---3--:R-:W-:Y:S02]  /*e7c0*/  @!P1 LEA R10, P3, R21, R2.reuse, 0x2 ;  /* 0x00000002150a9211 */ /* 0x088fe400078610ff */
[-C--:B------:R-:W-:Y:S02]  /*e7d0*/  @!P0 LEA.HI.X R9, R215, R3.reuse, R152, 0x2, P6 ;  /* 0x00000003d7098211 */ /* 0x080fe400030f1498 */
[-C--:B0-----:R-:W-:Y:S02]  /*e7e0*/  @!P4 LEA R4, P6, R214, R2.reuse, 0x2 ;  /* 0x00000002d604c211 */ /* 0x081fe400078c10ff */
[----:B------:R-:W-:Y:S01]  /*e7f0*/  @!P1 LEA.HI.X R11, R21, R3, R0, 0x2, P3 ;  /* 0x00000003150b9211 */ /* 0x000fe200018f1400 */
[----:B------:R0:W-:Y:S01]  /*e800*/  @!P0 ST.E.64 desc[UR8][R8.64], R130 ;  /* 0x0000008208008985 */ /* 0x0001e2000c101b08 */
[----:B-1----:R-:W-:-:S02]  /*e810*/  @!P5 LEA R6, P3, R23, R2, 0x2 ;  /* 0x000000021706d211 */ /* 0x002fc400078610ff */
[-C--:B------:R-:W-:Y:S02]  /*e820*/  @!P4 LEA.HI.X R5, R214, R3.reuse, R22, 0x2, P6 ;  /* 0x00000003d605c211 */ /* 0x080fe400030f1416 */
[----:B------:R-:W-:Y:S01]  /*e830*/  SHF.R.S32.HI R0, RZ, 0x1f, R25 ;  /* 0x0000001fff007819 */ /* 0x000fe20000011419 */
[----:B--2---:R-:W-:Y:S01]  /*e840*/  VIADD R15, R19, 0xf8 ;  /* 0x000000f8130f7836 */ /* 0x004fe20000000000 */
[----:B------:R-:W-:Y:S01]  /*e850*/  @!P2 LEA R12, P6, R25, R2, 0x2 ;  /* 0x00000002190ca211 */ /* 0x000fe200078c10ff */
[----:B------:R0:W-:Y:S01]  /*e860*/  @!P4 ST.E.64 desc[UR8][R4.64], R134 ;  /* 0x000000860400c985 */ /* 0x0001e2000c101b08 */
[-C--:B------:R-:W-:Y:S02]  /*e870*/  @!P5 LEA.HI.X R7, R23, R3.reuse, R18, 0x2, P3 ;  /* 0x000000031707d211 */ /* 0x080fe400018f1412 */
[----:B------:R-:W-:Y:S02]  /*e880*/  ISETP.GE.AND P0, PT, R15, UR4, PT ;  /* 0x000000040f007c0c */ /* 0x000fe4000bf06270 */
[----:B------:R-:W-:Y:S01]  /*e890*/  @!P2 LEA.HI.X R13, R25, R3, R0, 0x2, P6 ;  /* 0x00000003190da211 */ /* 0x000fe200030f1400 */
[----:B------:R0:W-:Y:S04]  /*e8a0*/  @!P5 ST.E.64 desc[UR8][R6.64], R138 ;  /* 0x0000008a0600d985 */ /* 0x0001e8000c101b08 */
[----:B------:R0:W-:Y:S04]  /*e8b0*/  @!P1 ST.E.64 desc[UR8][R10.64], R142 ;  /* 0x0000008e0a009985 */ /* 0x0001e8000c101b08 */
[----:B------:R0:W-:Y:S02]  /*e8c0*/  @!P2 ST.E.64 desc[UR8][R12.64], R146 ;  /* 0x000000920c00a985 */ /* 0x0001e4000c101b08 */
[----:B------:R-:W-:Y:S05]  /*e8d0*/  @P0 BRA `(.L_x_218) ;  /* 0x0000001000540947 */ /* 0x000fea0003800000 */
[----:B------:R-:W-:Y:S01]  /*e8e0*/  LEA R2, P0, R15, R2, 0x2 ;  /* 0x000000020f027211 */ /* 0x000fe200078010ff */
[----:B------:R-:W-:Y:S01]  /*e8f0*/  ULDC.64 UR8, c[0x0][0x208] ;  /* 0x0000820000087ab9 */ /* 0x000fe20000000a00 */
[----:B------:R-:W-:-:S04]  /*e900*/  SHF.R.S32.HI R0, RZ, 0x1f, R15 ;  /* 0x0000001fff007819 */ /* 0x000fc8000001140f */
[----:B------:R-:W-:-:S05]  /*e910*/  LEA.HI.X R3, R15, R3, R0, 0x2, P0 ;  /* 0x000000030f037211 */ /* 0x000fca00000f1400 */
[----:B------:R3:W-:Y:S01]  /*e920*/  ST.E.64 desc[UR8][R2.64], R150 ;  /* 0x0000009602007985 */ /* 0x0007e2000c101b08 */
[----:B------:R-:W-:Y:S05]  /*e930*/  BRA `(.L_x_218) ;  /* 0x00000010003c7947 */ /* 0x000fea0003800000 */
.L_x_209:
[----:B------:R-:W2:Y:S01]  /*e940*/  LDL R9, [R1+0x10] ;  /* 0x0000100001097983 */ /* 0x000ea20000100800 */
[----:B------:R-:W-:Y:S02]  /*e950*/  ULDC.64 UR8, c[0x0][0xc00] ;  /* 0x0003000000087ab9 */ /* 0x000fe40000000a00 */
[----:B------:R-:W-:Y:S01]  /*e960*/  UISETP.NE.U32.AND UP0, UPT, UR8, URZ, UPT ;  /* 0x0000003f0800728c */ /* 0x000fe2000bf05070 */
[----:B------:R-:W3:Y:S01]  /*e970*/  LDL R8, [R1+0x14] ;  /* 0x0000140001087983 */ /* 0x000ee20000100800 */
[----:B------:R-:W-:Y:S01]  /*e980*/  ULDC.64 UR12, c[0x0][0x208] ;  /* 0x00008200000c7ab9 */ /* 0x000fe20000000a00 */
[----:B------:R-:W-:Y:S01]  /*e990*/  R2UR UR10, R22 ;  /* 0x00000000160a72ca */ /* 0x000fe200000e0000 */
[----:B------:R-:W-:-:S03]  /*e9a0*/  UISETP.NE.AND.EX UP0, UPT, UR9, URZ, UPT, UP0 ;  /* 0x0000003f0900728c */ /* 0x000fc6000bf05300 */
[----:B------:R-:W-:-:S03]  /*e9b0*/  ULDC.64 UR8, c[0x0][0xc00] ;  /* 0x0003000000087ab9 */ /* 0x000fc60000000a00 */
[----:B------:R-:W-:Y:S02]  /*e9c0*/  PLOP3.LUT P1, PT, PT, PT, UP0, 0x80, 0x0 ;  /* 0x000000000000781c */ /* 0x000fe40003f2f008 */
[----:B--2---:R-:W-:Y:S01]  /*e9d0*/  R2UR UR4, R9 ;  /* 0x00000000090472ca */ /* 0x004fe200000e0000 */
[----:B------:R-:W0:Y:S01]  /*e9e0*/  S2R R6, SR_TID.X ;  /* 0x0000000000067919 */ /* 0x000e220000002100 */
[----:B---3--:R-:W-:-:S11]  /*e9f0*/  R2UR UR11, R8 ;  /* 0x00000000080b72ca */ /* 0x008fd600000e0000 */
[----:B------:R-:W-:-:S06]  /*ea00*/  UIMAD.WIDE UR8, UR4, 0x4, UR8 ;  /* 0x00000004040878a5 */ /* 0x000fcc000f8e0208 */
[----:B------:R-:W-:Y:S02]  /*ea10*/  IMAD.U32 R2, RZ, RZ, UR8 ;  /* 0x00000008ff027e24 */ /* 0x000fe4000f8e00ff */
[----:B------:R-:W-:Y:S01]  /*ea20*/  IMAD.U32 R3, RZ, RZ, UR9 ;  /* 0x00000009ff037e24 */ /* 0x000fe2000f8e00ff */
[----:B------:R-:W-:-:S04]  /*ea30*/  ULDC.64 UR8, c[0x0][0xc08] ;  /* 0x0003020000087ab9 */ /* 0x000fc80000000a00 */
[----:B------:R-:W2:Y:S01]  /*ea40*/  @P1 LDG.E R7, desc[UR12][R2.64] ;  /* 0x0000000c02071981 */ /* 0x000ea2000c1e1900 */
[----:B------:R-:W-:-:S04]  /*ea50*/  UISETP.NE.U32.AND UP1, UPT, UR8, URZ, UPT ;  /* 0x0000003f0800728c */ /* 0x000fc8000bf25070 */
[----:B------:R-:W-:-:S06]  /*ea60*/  UISETP.NE.AND.EX UP1, UPT, UR9, URZ, UPT, UP1 ;  /* 0x0000003f0900728c */ /* 0x000fcc000bf25310 */
[----:B------:R-:W-:-:S05]  /*ea70*/  PLOP3.LUT P2, PT, PT, PT, UP1, 0x80, 0x0 ;  /* 0x000000000000781c */ /* 0x000fca0003f4f018 */
[----:B------:R-:W-:-:S04]  /*ea80*/  @UP1 ULEA UR8, UP2, UR4, UR8, 0x2 ;  /* 0x0000000804081291 */ /* 0x000fc8000f84103f */
[----:B------:R-:W-:Y:S02]  /*ea90*/  @UP1 ULEA.HI.X UR9, UR4, UR9, UR11, 0x2, UP2 ;  /* 0x0000000904091291 */ /* 0x000fe400090f140b */
[----:B------:R-:W-:Y:S01]  /*eaa0*/  IMAD.U32 R4, RZ, RZ, UR8 ;  /* 0x00000008ff047e24 */ /* 0x000fe2000f8e00ff */
[----:B------:R-:W-:Y:S02]  /*eab0*/  ULDC UR4, c[0x0][0xa88] ;  /* 0x0002a20000047ab9 */ /* 0x000fe40000000800 */
[----:B------:R-:W-:Y:S01]  /*eac0*/  IMAD.U32 R0, RZ, RZ, UR4 ;  /* 0x00000004ff007e24 */ /* 0x000fe2000f8e00ff */
[----:B------:R-:W-:Y:S01]  /*ead0*/  UMOV UR4, URZ ;  /* 0x0000003f00047c82 */ /* 0x000fe20008000000 */
[----:B------:R-:W-:Y:S01]  /*eae0*/  UISETP.NE.AND UP1, UPT, UR10, URZ, UPT ;  /* 0x0000003f0a00728c */ /* 0x000fe2000bf25270 */
[----:B------:R-:W-:Y:S02]  /*eaf0*/  IMAD.U32 R5, RZ, RZ, UR9 ;  /* 0x00000009ff057e24 */ /* 0x000fe4000f8e00ff */
[----:B0-----:R-:W-:-:S03]  /*eb00*/  VIADD R6, R6, 0xffffff80 ;  /* 0xffffff8006067836 */ /* 0x001fc60000000000 */
[----:B------:R0:W5:Y:S02]  /*eb10*/  @P2 LDG.E R0, desc[UR12][R4.64] ;  /* 0x0000000c04002981 */ /* 0x000164000c1e1900 */
[----:B------:R-:W-:-:S03]  /*eb20*/  ISETP.GT.AND P0, PT, R6, 0x7f, PT ;  /* 0x0000007f0600780c */ /* 0x000fc60003f04270 */
[----:B------:R-:W-:Y:S02]  /*eb30*/  @!UP1 ULDC UR10, c[0x0][0xad4] ;  /* 0x0002b500000a9ab9 */ /* 0x000fe40000000800 */
[----:B------:R-:W-:Y:S01]  /*eb40*/  IMAD.U32 R22, RZ, RZ, UR10 ;  /* 0x0000000aff167e24 */ /* 0x000fe2000f8e00ff */
[----:B--2---:R-:W-:-:S13]  /*eb50*/  @P1 R2UR UR4, R7 ;  /* 0x00000000070412ca */ /* 0x004fda00000e0000 */
[----:B------:R-:W-:Y:S01]  /*eb60*/  USHF.R.S32.HI UR21, URZ, 0x1f, UR4 ;  /* 0x0000001f3f157899 */ /* 0x000fe20008011404 */
[----:B0-----:R-:W-:Y:S11]  /*eb70*/  @P2 BRA `(.L_x_221) ;  /* 0x0000000000142947 */ /* 0x001ff60003800000 */
[----:B------:R-:W-:Y:S05]  /*eb80*/  @!P1 BRA `(.L_x_221) ;  /* 0x0000000000109947 */ /* 0x000fea0003800000 */
[----:B------:R-:W-:Y:S02]  /*eb90*/  ULDC.64 UR8, c[0x0][0x208] ;  /* 0x0000820000087ab9 */ /* 0x000fe40000000a00 */
[----:B------:R-:W2:Y:S04]  /*eba0*/  LDG.E R5, desc[UR8][R2.64] ;  /* 0x0000000802057981 */ /* 0x000ea8000c1e1900 */
[----:B-----5:R-:W2:Y:S02]  /*ebb0*/  LDG.E R0, desc[UR8][R2.64+0x4] ;  /* 0x0000040802007981 */ /* 0x020ea4000c1e1900 */
[----:B--2---:R-:W-:-:S07]  /*ebc0*/  IMAD.IADD R0, R0, 0x1, -R5 ;  /* 0x0000000100007824 */ /* 0x004fce00078e0a05 */
.L_x_221:
[----:B------:R-:W-:Y:S01]  /*ebd0*/  R2UR UR8, R9 ;  /* 0x00000000090872ca */ /* 0x000fe200000e0000 */
[----:B------:R-:W-:Y:S01]  /*ebe0*/  BSSY B1, `(.L_x_222) ;  /* 0x0000041000017945 */ /* 0x000fe20003800000 */
[----:B------:R-:W-:-:S11]  /*ebf0*/  R2UR UR9, R8 ;  /* 0x00000000080972ca */ /* 0x000fd600000e0000 */
[----:B------:R-:W-:Y:S02]  /*ec00*/  USEL UR8, UR8, URZ, !UP0 ;  /* 0x0000003f08087287 */ /* 0x000fe4000c000000 */
[----:B------:R-:W-:Y:S01]  /*ec10*/  USEL UR9, UR9, URZ, !UP0 ;  /* 0x0000003f09097287 */ /* 0x000fe2000c000000 */
[----:B------:R-:W-:Y:S11]  /*ec20*/  @P0 BRA `(.L_x_223) ;  /* 0x0000000000f00947 */ /* 0x000ff60003800000 */
[----:B------:R-:W2:Y:S01]  /*ec30*/  LDL R2, [R1+0xc] ;  /* 0x00000c0001027983 */ /* 0x000ea20000100800 */
[----:B------:R-:W0:Y:S01]  /*ec40*/  LDC R9, c[0x0][0xbe8] ;  /* 0x0002fa00ff097b82 */ /* 0x000e220000000800 */
[----:B--2---:R-:W-:Y:S02]  /*ec50*/  R2UR UR10, R2 ;  /* 0x00000000020a72ca */ /* 0x004fe400000e0000 */
[----:B------:R-:W1:Y:S11]  /*ec60*/  S2R R2, SR_TID.X ;  /* 0x0000000000027919 */ /* 0x000e760000002100 */
[----:B------:R-:W-:-:S04]  /*ec70*/  IMAD.U32 R3, RZ, RZ, UR10 ;  /* 0x0000000aff037e24 */ /* 0x000fc8000f8e00ff */
[----:B-1----:R-:W-:Y:S02]  /*ec80*/  IMAD R2, R3, 0x80, R2 ;  /* 0x0000008003027824 */ /* 0x002fe400078e0202 */
[----:B0----5:R-:W-:Y:S02]  /*ec90*/  IMAD R3, R0, R9, RZ ;  /* 0x0000000900037224 */ /* 0x021fe400078e02ff */
[----:B------:R-:W-:-:S05]  /*eca0*/  VIADD R4, R2, 0xffffff80 ;  /* 0xffffff8002047836 */ /* 0x000fca0000000000 */
[----:B------:R-:W-:-:S13]  /*ecb0*/  ISETP.GE.AND P0, PT, R4, R3, PT ;  /* 0x000000030400720c */ /* 0x000fda0003f06270 */
[----:B------:R-:W-:Y:S05]  /*ecc0*/  @P0 BRA `(.L_x_223) ;  /* 0x0000000000c80947 */ /* 0x000fea0003800000 */
[----:B------:R-:W-:Y:S01]  /*ecd0*/  ISETP.NE.AND P0, PT, R9, 0x1, PT ;  /* 0x000000010900780c */ /* 0x000fe20003f05270 */
[----:B------:R-:W-:Y:S01]  /*ece0*/  UMOV UR19, 0x9b8 ;  /* 0x000009b800137882 */ /* 0x000fe20000000000 */
[----:B------:R-:W-:Y:S01]  /*ecf0*/  R2UR UR11, R22 ;  /* 0x00000000160b72ca */ /* 0x000fe200000e0000 */
[----:B------:R-:W-:Y:S01]  /*ed00*/  IMAD.MOV.U32 R5, RZ, RZ, R4 ;  /* 0x000000ffff057224 */ /* 0x000fe200078e0004 */
[----:B------:R-:W-:Y:S01]  /*ed10*/  R2UR UR10, R212 ;  /* 0x00000000d40a72ca */ /* 0x000fe200000e0000 */
[----:B------:R-:W-:Y:S01]  /*ed20*/  ULDC.64 UR24, c[0x0][0x208] ;  /* 0x0000820000187ab9 */ /* 0x000fe20000000a00 */
[----:B------:R-:W-:-:S07]  /*ed30*/  R2UR UR20, R213 ;  /* 0x00000000d51472ca */ /* 0x000fce00000e0000 */
[----:B------:R-:W0:Y:S02]  /*ed40*/  @P0 LDC R3, c[0x0][0xbec] ;  /* 0x0002fb00ff030b82 */ /* 0x000e240000000800 */
[----:B------:R-:W-:-:S04]  /*ed50*/  UISETP.GT.AND UP0, UPT, UR11, 0x1, UPT ;  /* 0x000000010b00788c */ /* 0x000fc8000bf04270 */
[----:B------:R-:W-:Y:S02]  /*ed60*/  USEL UR19, UR19, 0x978, UP0 ;  /* 0x0000097813137887 */ /* 0x000fe40008000000 */
[----:B------:R-:W1:Y:S01]  /*ed70*/  @P0 LDC R7, c[0x0][0xbf0] ;  /* 0x0002fc00ff070b82 */ /* 0x000e620000000800 */
[----:B------:R-:W-:-:S09]  /*ed80*/  USEL UR18, UR10, URZ, UP0 ;  /* 0x0000003f0a127287 */ /* 0x000fd20008000000 */
[----:B------:R-:W-:Y:S01]  /*ed90*/  ULDC.64 UR12, c[0x0][UR19+0x220] ;  /* 0x00008800130c7abb */ /* 0x000fe20008000a00 */
[----:B------:R-:W-:Y:S01]  /*eda0*/  ULDC.64 UR10, c[0x0][UR19+0x218] ;  /* 0x00008600130a7abb */ /* 0x000fe20008000a00 */
[----:B------:R-:W-:Y:S01]  /*edb0*/  ULDC.64 UR14, c[0x0][UR19+0x228] ;  /* 0x00008a00130e7abb */ /* 0x000fe20008000a00 */
[----:B------:R-:W-:Y:S02]  /*edc0*/  UIMAD UR13, UR13, UR8, URZ ;  /* 0x000000080d0d72a4 */ /* 0x000fe4000f8e023f */
[----:B------:R-:W-:Y:S01]  /*edd0*/  UIMAD.WIDE.U32 UR16, UR10, UR20, URZ ;  /* 0x000000140a1072a5 */ /* 0x000fe2000f8e003f */
[----:B0-----:R-:W-:Y:S01]  /*ede0*/  @P0 IMAD.HI.U32 R2, R4, R3, RZ ;  /* 0x0000000304020227 */ /* 0x001fe200078e00ff */
[----:B------:R-:W-:Y:S02]  /*edf0*/  UIMAD UR20, UR11, UR20, URZ ;  /* 0x000000140b1472a4 */ /* 0x000fe4000f8e023f */
[----:B------:R-:W-:Y:S02]  /*ee00*/  UIMAD.WIDE.U32 UR22, UR14, UR18, URZ ;  /* 0x000000120e1672a5 */ /* 0x000fe4000f8e003f */
[----:B------:R-:W-:-:S02]  /*ee10*/  UIMAD.WIDE.U32 UR10, UR12, UR8, URZ ;  /* 0x000000080c0a72a5 */ /* 0x000fc4000f8e003f */
[----:B------:R-:W-:Y:S01]  /*ee20*/  UIMAD UR14, UR15, UR18, URZ ;  /* 0x000000120f0e72a4 */ /* 0x000fe2000f8e023f */
[----:B-1----:R-:W-:Y:S01]  /*ee30*/  @P0 SHF.R.U32.HI R5, RZ, R7, R2 ;  /* 0x00000007ff050219 */ /* 0x002fe20000011602 */
[----:B------:R-:W-:Y:S01]  /*ee40*/  UIMAD UR13, UR12, UR9, UR13 ;  /* 0x000000090c0d72a4 */ /* 0x000fe2000f8e020d */
[----:B------:R-:W-:Y:S01]  /*ee50*/  IMAD.U32 R2, RZ, RZ, UR22 ;  /* 0x00000016ff027e24 */ /* 0x000fe2000f8e00ff */
[----:B------:R-:W-:Y:S01]  /*ee60*/  UIADD3 UR16, UP1, UP2, UR10, UR16, UR4 ;  /* 0x000000100a107290 */ /* 0x000fe2000fa3e004 */
[----:B------:R-:W-:Y:S01]  /*ee70*/  IMAD.U32 R3, RZ, RZ, UR23 ;  /* 0x00000017ff037e24 */ /* 0x000fe2000f8e00ff */
[----:B------:R-:W-:Y:S01]  /*ee80*/  UIADD3 UR14, UR23, UR14, URZ ;  /* 0x0000000e170e7290 */ /* 0x000fe2000fffe03f */
[--C-:B------:R-:W-:Y:S01]  /*ee90*/  IMAD.MOV R7, RZ, RZ, -R5.reuse ;  /* 0x000000ffff077224 */ /* 0x100fe200078e0a05 */
[----:B------:R-:W-:Y:S02]  /*eea0*/  UIADD3 UR20, UR17, UR20, URZ ;  /* 0x0000001411147290 */ /* 0x000fe4000fffe03f */
[----:B------:R-:W-:Y:S01]  /*eeb0*/  UIADD3 UR12, UR11, UR13, URZ ;  /* 0x0000000d0b0c7290 */ /* 0x000fe2000fffe03f */
[----:B------:R-:W-:Y:S01]  /*eec0*/  IMAD R7, R9, R7, R4 ;  /* 0x0000000709077224 */ /* 0x000fe200078e0204 */
[----:B------:R-:W-:Y:S01]  /*eed0*/  IADD3 R2, P0, P1, R5, UR16, R2 ;  /* 0x0000001005027c10 */ /* 0x000fe2000f91e002 */
[----:B------:R-:W-:Y:S01]  /*eee0*/  IMAD.U32 R8, RZ, RZ, UR14 ;  /* 0x0000000eff087e24 */ /* 0x000fe2000f8e00ff */
[----:B------:R-:W-:Y:S01]  /*eef0*/  UIADD3.X UR12, UR12, UR20, UR21, UP1, UP2 ;  /* 0x000000140c0c7290 */ /* 0x000fe20008fe4415 */
[----:B------:R-:W-:Y:S01]  /*ef00*/  SHF.R.S32.HI R5, RZ, 0x1f, R5 ;  /* 0x0000001fff057819 */ /* 0x000fe20000011405 */
[----:B------:R-:W-:Y:S01]  /*ef10*/  ULDC.64 UR10, c[0x0][UR19+0x210] ;  /* 0x00008400130a7abb */ /* 0x000fe20008000a00 */
[----:B------:R-:W-:Y:S01]  /*ef20*/  SHF.R.S32.HI R4, RZ, 0x1f, R7 ;  /* 0x0000001fff047819 */ /* 0x000fe20000011407 */
[----:B------:R-:W-:-:S02]  /*ef30*/  IMAD R9, R7, UR11, RZ ;  /* 0x0000000b07097c24 */ /* 0x000fc4000f8e02ff */
[----:B------:R-:W-:Y:S01]  /*ef40*/  IADD3.X R3, R5, UR12, R8, P0, P1 ;  /* 0x0000000c05037c10 */ /* 0x000fe200087e2408 */
[----:B------:R-:W-:Y:S01]  /*ef50*/  ULDC.64 UR12, c[0x0][0xba8] ;  /* 0x0002ea00000c7ab9 */ /* 0x000fe20000000a00 */
[----:B------:R-:W-:Y:S01]  /*ef60*/  IMAD R9, R4, UR10, R9 ;  /* 0x0000000a04097c24 */ /* 0x000fe2000f8e0209 */
[----:B------:R-:W-:Y:S01]  /*ef70*/  @!UP0 ULDC UR12, c[0x0][0xb50] ;  /* 0x0002d400000c8ab9 */ /* 0x000fe20000000800 */
[----:B------:R-:W-:Y:S01]  /*ef80*/  @!UP0 ULDC UR13, c[0x0][0xb54] ;  /* 0x0002d500000d8ab9 */ /* 0x000fe20000000800 */
[----:B------:R-:W-:-:S04]  /*ef90*/  IMAD.WIDE.U32 R2, R7, UR10, R2 ;  /* 0x0000000a07027c25 */ /* 0x000fc8000f8e0002 */
[----:B------:R-:W-:Y:S01]  /*efa0*/  IMAD.IADD R3, R3, 0x1, R9 ;  /* 0x0000000103037824 */ /* 0x000fe200078e0209 */
[----:B------:R-:W-:-:S04]  /*efb0*/  LEA R4, P0, R2, UR12, 0x2 ;  /* 0x0000000c02047c11 */ /* 0x000fc8000f8010ff */
[----:B------:R-:W-:Y:S01]  /*efc0*/  LEA.HI.X R5, R2, UR13, R3, 0x2, P0 ;  /* 0x0000000d02057c11 */ /* 0x000fe200080f1403 */
[----:B------:R-:W-:-:S05]  /*efd0*/  IMAD.MOV.U32 R3, RZ, RZ, -0x800000 ;  /* 0xff800000ff037424 */ /* 0x000fca00078e00ff */
[----:B------:R0:W-:Y:S03]  /*efe0*/  STG.E desc[UR24][R4.64], R3 ;  /* 0x0000000304007986 */ /* 0x0001e6000c101918 */
.L_x_223:
[----:B------:R-:W-:Y:S05]  /*eff0*/  BSYNC B1 ;  /* 0x0000000000017941 */ /* 0x000fea0003800000 */
.L_x_222:
[----:B------:R-:W-:-:S13]  /*f000*/  R2UR UR10, R22 ;  /* 0x00000000160a72ca */ /* 0x000fda00000e0000 */
[----:B------:R-:W-:-:S06]  /*f010*/  UISETP.GT.AND UP0, UPT, UR10, 0x1, UPT ;  /* 0x000000010a00788c */ /* 0x000fcc000bf04270 */
[----:B------:R-:W-:-:S13]  /*f020*/  PLOP3.LUT P0, PT, PT, PT, UP0, 0x80, 0x0 ;  /* 0x000000000000781c */ /* 0x000fda0003f0f008 */
[----:B------:R-:W-:Y:S05]  /*f030*/  @P0 BRA `(.L_x_218) ;  /* 0x00000008007c0947 */ /* 0x000fea0003800000 */
[----:B------:R-:W2:Y:S01]  /*f040*/  LDL.LU R2, [R1+0xc] ;  /* 0x00000c0001027983 */ /* 0x000ea20000300800 */
[----:B------:R-:W1:Y:S01]  /*f050*/  LDC R11, c[0x0][0xbe8] ;  /* 0x0002fa00ff0b7b82 */ /* 0x000e620000000800 */
[----:B0-----:R-:W-:Y:S01]  /*f060*/  SHF.R.S32.HI R3, RZ, 0x1f, R6 ;  /* 0x0000001fff037819 */ /* 0x001fe20000011406 */
[----:B------:R-:W-:Y:S01]  /*f070*/  ULDC.64 UR12, c[0x0][0xaa0] ;  /* 0x0002a800000c7ab9 */ /* 0x000fe20000000a00 */
[----:B------:R-:W-:Y:S01]  /*f080*/  R2UR UR15, R213 ;  /* 0x00000000d50f72ca */ /* 0x000fe200000e0000 */
[----:B------:R-:W-:Y:S01]  /*f090*/  UIMAD.WIDE.U32 UR10, UR4, UR12, URZ ;  /* 0x0000000c040a72a5 */ /* 0x000fe2000f8e003f */
[----:B------:R-:W-:Y:S01]  /*f0a0*/  BSSY B1, `(.L_x_224) ;  /* 0x0000053000017945 */ /* 0x000fe20003800000 */
[----:B------:R-:W-:-:S04]  /*f0b0*/  UIMAD UR12, UR21, UR12, URZ ;  /* 0x0000000c150c72a4 */ /* 0x000fc8000f8e023f */
[----:B------:R-:W-:-:S04]  /*f0c0*/  UIMAD UR12, UR4, UR13, UR12 ;  /* 0x0000000d040c72a4 */ /* 0x000fc8000f8e020c */
[----:B------:R-:W-:-:S03]  /*f0d0*/  UIADD3 UR11, UR11, UR12, URZ ;  /* 0x0000000c0b0b7290 */ /* 0x000fc6000fffe03f */
[----:B------:R-:W-:Y:S02]  /*f0e0*/  ULDC.64 UR12, c[0x0][0xae8] ;  /* 0x0002ba00000c7ab9 */ /* 0x000fe40000000a00 */
[----:B------:R-:W-:-:S04]  /*f0f0*/  UIMAD.WIDE.U32 UR10, UR15, UR12, UR10 ;  /* 0x0000000c0f0a72a5 */ /* 0x000fc8000f8e000a */
[----:B------:R-:W-:Y:S01]  /*f100*/  UIMAD UR11, UR15, UR13, UR11 ;  /* 0x0000000d0f0b72a4 */ /* 0x000fe2000f8e020b */
[----:B-1----:R-:W-:Y:S02]  /*f110*/  ISETP.NE.AND P0, PT, R11, 0x1, PT ;  /* 0x000000010b00780c */ /* 0x002fe40003f05270 */
[----:B------:R-:W-:Y:S02]  /*f120*/  ULDC.64 UR12, c[0x0][0xaf0] ;  /* 0x0002bc00000c7ab9 */ /* 0x000fe40000000a00 */
[----:B------:R-:W-:-:S04]  /*f130*/  UIMAD UR9, UR9, UR12, URZ ;  /* 0x0000000c090972a4 */ /* 0x000fc8000f8e023f */
[----:B------:R-:W-:Y:S02]  /*f140*/  UIMAD UR4, UR8, UR13, UR9 ;  /* 0x0000000d080472a4 */ /* 0x000fe4000f8e0209 */
[----:B------:R-:W-:-:S03]  /*f150*/  UIMAD.WIDE.U32 UR8, UR8, UR12, UR10 ;  /* 0x0000000c080872a5 */ /* 0x000fc6000f8e000a */
[----:B------:R-:W0:Y:S01]  /*f160*/  @P0 LDC R7, c[0x0][0xbf0] ;  /* 0x0002fc00ff070b82 */ /* 0x000e220000000800 */
[----:B------:R-:W-:Y:S01]  /*f170*/  UIADD3 UR4, UR9, UR4, URZ ;  /* 0x0000000409047290 */ /* 0x000fe2000fffe03f */
[----:B------:R-:W-:Y:S01]  /*f180*/  ULDC.64 UR10, c[0x0][0xae0] ;  /* 0x0002b800000a7ab9 */ /* 0x000fe20000000a00 */
[----:B--2---:R-:W-:Y:S02]  /*f190*/  R2UR UR14, R2 ;  /* 0x00000000020e72ca */ /* 0x004fe400000e0000 */
[----:B------:R-:W-:-:S03]  /*f1a0*/  LEA.HI R2, R3, R6, RZ, 0x3 ;  /* 0x0000000603027211 */ /* 0x000fc600078f18ff */
[----:B------:R-:W1:Y:S01]  /*f1b0*/  @P0 LDC R3, c[0x0][0xbec] ;  /* 0x0002fb00ff030b82 */ /* 0x000e620000000800 */
[----:B------:R-:W-:Y:S02]  /*f1c0*/  LOP3.LUT R5, R2, 0xfffffff8, RZ, 0xc0, !PT ;  /* 0xfffffff802057812 */ /* 0x000fe400078ec0ff */
[----:B------:R-:W-:-:S03]  /*f1d0*/  SHF.R.S32.HI R13, RZ, 0x3, R2 ;  /* 0x00000003ff0d7819 */ /* 0x000fc60000011402 */
[----:B------:R-:W-:Y:S02]  /*f1e0*/  IMAD.IADD R8, R6, 0x1, -R5 ;  /* 0x0000000106087824 */ /* 0x000fe400078e0a05 */
[----:B------:R-:W-:Y:S02]  /*f1f0*/  IMAD.U32 R5, RZ, RZ, UR14 ;  /* 0x0000000eff057e24 */ /* 0x000fe4000f8e00ff */
[----:B------:R-:W-:-:S04]  /*f200*/  IMAD R2, R8, 0x20, R13 ;  /* 0x0000002008027824 */ /* 0x000fc800078e020d */
[----:B------:R-:W-:-:S04]  /*f210*/  IMAD R6, R5, 0x80, R2 ;  /* 0x0000008005067824 */ /* 0x000fc800078e0202 */
[----:B------:R-:W-:Y:S02]  /*f220*/  IMAD.MOV.U32 R5, RZ, RZ, R6 ;  /* 0x000000ffff057224 */ /* 0x000fe400078e0006 */
[----:B-1----:R-:W-:-:S04]  /*f230*/  @P0 IMAD.HI.U32 R2, R6, R3, RZ ;  /* 0x0000000306020227 */ /* 0x002fc800078e00ff */
[----:B------:R-:W-:Y:S01]  /*f240*/  IMAD.U32 R3, RZ, RZ, UR9 ;  /* 0x00000009ff037e24 */ /* 0x000fe2000f8e00ff */
[----:B0-----:R-:W-:Y:S01]  /*f250*/  @P0 SHF.R.U32.HI R5, RZ, R7, R2 ;  /* 0x00000007ff050219 */ /* 0x001fe20000011602 */
[----:B------:R-:W-:Y:S01]  /*f260*/  IMAD.U32 R2, RZ, RZ, UR8 ;  /* 0x00000008ff027e24 */ /* 0x000fe2000f8e00ff */
[----:B------:R-:W-:Y:S01]  /*f270*/  ULDC.64 UR8, c[0x0][0xad8] ;  /* 0x0002b60000087ab9 */ /* 0x000fe20000000a00 */
[----:B------:R-:W-:Y:S01]  /*f280*/  IMAD.U32 R3, RZ, RZ, UR4 ;  /* 0x00000004ff037e24 */ /* 0x000fe2000f8e00ff */
[--C-:B------:R-:W-:Y:S01]  /*f290*/  SHF.R.S32.HI R4, RZ, 0x1f, R5.reuse ;  /* 0x0000001fff047819 */ /* 0x100fe20000011405 */
[----:B------:R-:W-:Y:S02]  /*f2a0*/  IMAD.MOV R7, RZ, RZ, -R5 ;  /* 0x000000ffff077224 */ /* 0x000fe400078e0a05 */
[----:B------:R-:W-:-:S04]  /*f2b0*/  IMAD.WIDE.U32 R2, R5, UR10, R2 ;  /* 0x0000000a05027c25 */ /* 0x000fc8000f8e0002 */
[----:B------:R-:W-:Y:S02]  /*f2c0*/  IMAD R7, R11, R7, R6 ;  /* 0x000000070b077224 */ /* 0x000fe400078e0206 */
[----:B------:R-:W-:Y:S02]  /*f2d0*/  IMAD R4, R4, UR10, RZ ;  /* 0x0000000a04047c24 */ /* 0x000fe4000f8e02ff */
[----:B------:R-:W-:Y:S02]  /*f2e0*/  IMAD.U32 R6, RZ, RZ, UR14 ;  /* 0x0000000eff067e24 */ /* 0x000fe4000f8e00ff */
[----:B------:R-:W-:Y:S01]  /*f2f0*/  IMAD R9, R5, UR11, R4 ;  /* 0x0000000b05097c24 */ /* 0x000fe2000f8e0204 */
[----:B------:R-:W-:Y:S01]  /*f300*/  SHF.R.S32.HI R4, RZ, 0x1f, R7 ;  /* 0x0000001fff047819 */ /* 0x000fe20000011407 */
[----:B------:R-:W-:Y:S02]  /*f310*/  IMAD R6, R6, 0x80, R13 ;  /* 0x0000008006067824 */ /* 0x000fe400078e020d */
[----:B------:R-:W-:-:S02]  /*f320*/  IMAD.IADD R3, R3, 0x1, R9 ;  /* 0x0000000103037824 */ /* 0x000fc400078e0209 */
[----:B------:R-:W-:Y:S02]  /*f330*/  IMAD R4, R4, UR8, RZ ;  /* 0x0000000804047c24 */ /* 0x000fe4000f8e02ff */
[----:B------:R-:W-:-:S04]  /*f340*/  IMAD.WIDE.U32 R2, R7, UR8, R2 ;  /* 0x0000000807027c25 */ /* 0x000fc8000f8e0002 */
[----:B------:R-:W-:Y:S01]  /*f350*/  IMAD R5, R7, UR9, R4 ;  /* 0x0000000907057c24 */ /* 0x000fe2000f8e0204 */
[----:B------:R-:W-:Y:S01]  /*f360*/  ULDC.64 UR8, c[0x0][0xa80] ;  /* 0x0002a00000087ab9 */ /* 0x000fe20000000a00 */
[----:B-----5:R-:W-:Y:S02]  /*f370*/  IMAD R11, R0, R11, RZ ;  /* 0x0000000b000b7224 */ /* 0x020fe400078e02ff */
[----:B------:R-:W-:Y:S02]  /*f380*/  VIADD R4, R6, 0x40 ;  /* 0x0000004006047836 */ /* 0x000fe40000000000 */
[----:B------:R-:W-:Y:S01]  /*f390*/  IMAD.IADD R3, R3, 0x1, R5 ;  /* 0x0000000103037824 */ /* 0x000fe200078e0205 */
[----:B------:R-:W-:Y:S01]  /*f3a0*/  LEA R5, P2, R2, UR8, 0x1 ;  /* 0x0000000802057c11 */ /* 0x000fe2000f8408ff */
[----:B------:R-:W-:Y:S01]  /*f3b0*/  VIADD R0, R6, 0x20 ;  /* 0x0000002006007836 */ /* 0x000fe20000000000 */
[----:B------:R-:W-:Y:S01]  /*f3c0*/  ISETP.GE.AND P0, PT, R4, R11, PT ;  /* 0x0000000b0400720c */ /* 0x000fe20003f06270 */
[----:B------:R-:W-:Y:S01]  /*f3d0*/  IMAD.SHL.U32 R7, R8, 0x8, RZ ;  /* 0x0000000808077824 */ /* 0x000fe200078e00ff */
[----:B------:R-:W-:-:S02]  /*f3e0*/  LEA.HI.X R4, R2, UR9, R3, 0x1, P2 ;  /* 0x0000000902047c11 */ /* 0x000fc400090f0c03 */
[-C--:B------:R-:W-:Y:S01]  /*f3f0*/  ISETP.GE.AND P2, PT, R6, R11.reuse, PT ;  /* 0x0000000b0600720c */ /* 0x080fe20003f46270 */
[C---:B------:R-:W-:Y:S01]  /*f400*/  VIADD R13, R7.reuse, 0x80 ;  /* 0x00000080070d7836 */ /* 0x040fe20000000000 */
[----:B------:R-:W-:Y:S01]  /*f410*/  ISETP.GE.AND P1, PT, R0, R11, PT ;  /* 0x0000000b0000720c */ /* 0x000fe20003f26270 */
[C---:B------:R-:W-:Y:S01]  /*f420*/  VIADD R9, R7.reuse, 0x40 ;  /* 0x0000004007097836 */ /* 0x040fe20000000000 */
[----:B------:R0:W1:Y:S01]  /*f430*/  SHFL.IDX PT, R2, R5, RZ, 0x181f ;  /* 0x00181fff05027589 */ /* 0x00006200000e0000 */
[----:B------:R-:W-:Y:S01]  /*f440*/  VIADD R15, R7, 0xc0 ;  /* 0x000000c0070f7836 */ /* 0x000fe20000000000 */
[----:B------:R-:W-:Y:S02]  /*f450*/  SHF.R.S32.HI R14, RZ, 0x1f, R7 ;  /* 0x0000001fff0e7819 */ /* 0x000fe40000011407 */
[----:B------:R0:W2:Y:S01]  /*f460*/  SHFL.IDX PT, R0, R4, RZ, 0x181f ;  /* 0x00181fff04007589 */ /* 0x0000a200000e0000 */
[----:B------:R-:W-:Y:S02]  /*f470*/  SHF.R.S32.HI R8, RZ, 0x1f, R13 ;  /* 0x0000001fff087819 */ /* 0x000fe4000001140d */
[----:B------:R-:W-:-:S02]  /*f480*/  SHF.R.S32.HI R10, RZ, 0x1f, R9 ;  /* 0x0000001fff0a7819 */ /* 0x000fc40000011409 */
[----:B------:R-:W-:Y:S01]  /*f490*/  SHF.R.S32.HI R12, RZ, 0x1f, R15 ;  /* 0x0000001fff0c7819 */ /* 0x000fe2000001140f */
[----:B------:R-:W-:Y:S06]  /*f4a0*/  @P2 BRA `(.L_x_225) ;  /* 0x0000000000482947 */ /* 0x000fec0003800000 */
        /* <DEDUP_REMOVED lines=9> */
[----:B------:R3:W-:Y:S01]  /*f540*/  @!P5 ST.E.128 desc[UR8][R20.64], RZ ;  /* 0x000000ff1400d985 */ /* 0x0007e2000c101d08 */
[----:B------:R-:W-:Y:S02]  /*f550*/  @!P4 LEA.HI.X R25, R9, R0, R10, 0x1, P6 ;  /* 0x000000000919c211 */ /* 0x000fe400030f0c0a */
[----:B------:R-:W-:-:S03]  /*f560*/  @!P3 LEA R26, P6, R13, R2, 0x1 ;  /* 0x000000020d1ab211 */ /* 0x000fc600078c08ff */
[----:B------:R3:W-:Y:S01]  /*f570*/  @!P4 ST.E.128 desc[UR8][R24.64], RZ ;  /* 0x000000ff1800c985 */ /* 0x0007e2000c101d08 */
[----:B------:R-:W-:Y:S02]  /*f580*/  @!P3 LEA.HI.X R27, R13, R0, R8, 0x1, P6 ;  /* 0x000000000d1bb211 */ /* 0x000fe400030f0c08 */
[----:B------:R-:W-:-:S03]  /*f590*/  @!P2 LEA R2, P6, R15, R2, 0x1 ;  /* 0x000000020f02a211 */ /* 0x000fc600078c08ff */
[----:B------:R3:W-:Y:S01]  /*f5a0*/  @!P3 ST.E.128 desc[UR8][R26.64], RZ ;  /* 0x000000ff1a00b985 */ /* 0x0007e2000c101d08 */
[----:B------:R-:W-:-:S05]  /*f5b0*/  @!P2 LEA.HI.X R3, R15, R0, R12, 0x1, P6 ;  /* 0x000000000f03a211 */ /* 0x000fca00030f0c0c */
[----:B------:R3:W-:Y:S04]  /*f5c0*/  @!P2 ST.E.128 desc[UR8][R2.64], RZ ;  /* 0x000000ff0200a985 */ /* 0x0007e8000c101d08 */
.L_x_225:
[----:B------:R-:W-:Y:S05]  /*f5d0*/  BSYNC B1 ;  /* 0x0000000000017941 */ /* 0x000fea0003800000 */
.L_x_224:
[----:B--2---:R2:W4:Y:S01]  /*f5e0*/  SHFL.IDX PT, R0, R4, 0x1, 0x181f ;  /* 0x00381f0004007f89 */ /* 0x00452200000e0000 */
[----:B------:R-:W-:Y:S03]  /*f5f0*/  BSSY B1, `(.L_x_226) ;  /* 0x0000015000017945 */ /* 0x000fe60003800000 */
[----:B-1-3--:R2:W1:Y:S01]  /*f600*/  SHFL.IDX PT, R2, R5, 0x1, 0x181f ;  /* 0x00381f0005027f89 */ /* 0x00a46200000e0000 */
[----:B------:R-:W-:Y:S05]  /*f610*/  @P1 BRA `(.L_x_227) ;  /* 0x0000000000481947 */ /* 0x000fea0003800000 */
[----:B------:R-:W-:Y:S01]  /*f620*/  ULDC UR4, c[0x0][0xac8] ;  /* 0x0002b20000047ab9 */ /* 0x000fe20000000800 */
[----:B------:R-:W-:Y:S01]  /*f630*/  ULDC.64 UR8, c[0x0][0x208] ;  /* 0x0000820000087ab9 */ /* 0x000fe20000000a00 */
[----:B------:R-:W-:Y:S02]  /*f640*/  ISETP.GE.AND P4, PT, R7, UR4, PT ;  /* 0x0000000407007c0c */ /* 0x000fe4000bf86270 */
[----:B------:R-:W-:Y:S02]  /*f650*/  ISETP.GE.AND P3, PT, R9, UR4, PT ;  /* 0x0000000409007c0c */ /* 0x000fe4000bf66270 */
[----:B------:R-:W-:Y:S02]  /*f660*/  ISETP.GE.AND P2, PT, R13, UR4, PT ;  /* 0x000000040d007c0c */ /* 0x000fe4000bf46270 */
[----:B------:R-:W-:-:S07]  /*f670*/  ISETP.GE.AND P1, PT, R15, UR4, PT ;  /* 0x000000040f007c0c */ /* 0x000fce000bf26270 */
[-C--:B-1----:R-:W-:Y:S02]  /*f680*/  @!P4 LEA R20, P6, R7, R2.reuse, 0x1 ;  /* 0x000000020714c211 */ /* 0x082fe400078c08ff */
[----:B------:R-:W-:Y:S02]  /*f690*/  @!P3 LEA R24, P5, R9, R2, 0x1 ;  /* 0x000000020918b211 */ /* 0x000fe400078a08ff */
[----:B----4-:R-:W-:Y:S02]  /*f6a0*/  @!P4 LEA.HI.X R21, R7, R0, R14, 0x1, P6 ;  /* 0x000000000715c211 */ /* 0x010fe400030f0c0e */
[----:B------:R-:W-:Y:S02]  /*f6b0*/  @!P2 LEA R26, P6, R13, R2, 0x1 ;  /* 0x000000020d1aa211 */ /* 0x000fe400078c08ff */
[----:B------:R-:W-:Y:S01]  /*f6c0*/  @!P3 LEA.HI.X R25, R9, R0, R10, 0x1, P5 ;  /* 0x000000000919b211 */ /* 0x000fe200028f0c0a */
[----:B------:R3:W-:Y:S01]  /*f6d0*/  @!P4 ST.E.128 desc[UR8][R20.64], RZ ;  /* 0x000000ff1400c985 */ /* 0x0007e2000c101d08 */
[----:B------:R-:W-:-:S02]  /*f6e0*/  @!P1 LEA R2, P5, R15, R2, 0x1 ;  /* 0x000000020f029211 */ /* 0x000fc400078a08ff */
[-C--:B------:R-:W-:Y:S01]  /*f6f0*/  @!P2 LEA.HI.X R27, R13, R0.reuse, R8, 0x1, P6 ;  /* 0x000000000d1ba211 */ /* 0x080fe200030f0c08 */
[----:B------:R3:W-:Y:S01]  /*f700*/  @!P3 ST.E.128 desc[UR8][R24.64], RZ ;  /* 0x000000ff1800b985 */ /* 0x0007e2000c101d08 */
[----:B------:R-:W-:-:S03]  /*f710*/  @!P1 LEA.HI.X R3, R15, R0, R12, 0x1, P5 ;  /* 0x000000000f039211 */ /* 0x000fc600028f0c0c */
[----:B------:R3:W-:Y:S04]  /*f720*/  @!P2 ST.E.128 desc[UR8][R26.64], RZ ;  /* 0x000000ff1a00a985 */ /* 0x0007e8000c101d08 */
[----:B------:R3:W-:Y:S02]  /*f730*/  @!P1 ST.E.128 desc[UR8][R2.64], RZ ;  /* 0x000000ff02009985 */ /* 0x0007e4000c101d08 */
.L_x_227:
[----:B------:R-:W-:Y:S05]  /*f740*/  BSYNC B1 ;  /* 0x0000000000017941 */ /* 0x000fea0003800000 */
.L_x_226:
[----:B----4-:R4:W0:Y:S01]  /*f750*/  SHFL.IDX PT, R0, R4, 0x2, 0x181f ;  /* 0x00581f0004007f89 */ /* 0x01082200000e0000 */
        /* <DEDUP_REMOVED lines=10> */
[-C--:B------:R-:W-:Y:S02]  /*f800*/  @!P2 LEA R24, P5, R9, R2.reuse, 0x1 ;  /* 0x000000020918a211 */ /* 0x080fe400078a08ff */
[----:B------:R-:W-:Y:S02]  /*f810*/  @!P1 LEA R26, P4, R13, R2, 0x1 ;  /* 0x000000020d1a9211 */ /* 0x000fe400078808ff */
[----:B0-----:R-:W-:Y:S02]  /*f820*/  @!P3 LEA.HI.X R21, R7, R0, R14, 0x1, P6 ;  /* 0x000000000715b211 */ /* 0x001fe400030f0c0e */
[----:B------:R-:W-:Y:S02]  /*f830*/  @!P0 LEA R2, P6, R15, R2, 0x1 ;  /* 0x000000020f028211 */ /* 0x000fe400078c08ff */
[-C--:B------:R-:W-:Y:S01]  /*f840*/  @!P2 LEA.HI.X R25, R9, R0.reuse, R10, 0x1, P5 ;  /* 0x000000000919a211 */ /* 0x080fe200028f0c0a */
[----:B------:R3:W-:Y:S01]  /*f850*/  @!P3 ST.E.128 desc[UR8][R20.64], RZ ;  /* 0x000000ff1400b985 */ /* 0x0007e2000c101d08 */
[----:B------:R-:W-:-:S02]  /*f860*/  @!P1 LEA.HI.X R27, R13, R0, R8, 0x1, P4 ;  /* 0x000000000d1b9211 */ /* 0x000fc400020f0c08 */
[----:B------:R-:W-:Y:S01]  /*f870*/  @!P0 LEA.HI.X R3, R15, R0, R12, 0x1, P6 ;  /* 0x000000000f038211 */ /* 0x000fe200030f0c0c */
[----:B------:R3:W-:Y:S04]  /*f880*/  @!P2 ST.E.128 desc[UR8][R24.64], RZ ;  /* 0x000000ff1800a985 */ /* 0x0007e8000c101d08 */
[----:B------:R3:W-:Y:S04]  /*f890*/  @!P1 ST.E.128 desc[UR8][R26.64], RZ ;  /* 0x000000ff1a009985 */ /* 0x0007e8000c101d08 */
[----:B------:R3:W-:Y:S02]  /*f8a0*/  @!P0 ST.E.128 desc[UR8][R2.64], RZ ;  /* 0x000000ff02008985 */ /* 0x0007e4000c101d08 */
.L_x_229:
[----:B------:R-:W-:Y:S05]  /*f8b0*/  BSYNC B1 ;  /* 0x0000000000017941 */ /* 0x000fea0003800000 */
.L_x_228:
[----:B0-----:R-:W-:Y:S01]  /*f8c0*/  VIADD R0, R6, 0x60 ;  /* 0x0000006006007836 */ /* 0x001fe20000000000 */
[----:B--2-4-:R-:W0:Y:S04]  /*f8d0*/  SHFL.IDX PT, R4, R4, 0x3, 0x181f ;  /* 0x00781f0004047f89 */ /* 0x014e2800000e0000 */
[----:B------:R-:W-:Y:S01]  /*f8e0*/  ISETP.GE.AND P0, PT, R0, R11, PT ;  /* 0x0000000b0000720c */ /* 0x000fe20003f06270 */
[----:B-1-3--:R1:W2:-:S12]  /*f8f0*/  SHFL.IDX PT, R2, R5, 0x3, 0x181f ;  /* 0x00781f0005027f89 */ /* 0x00a29800000e0000 */
[----:B-1----:R-:W-:Y:S05]  /*f900*/  @P0 BRA `(.L_x_218) ;  /* 0x0000000000480947 */ /* 0x002fea0003800000 */
[----:B------:R-:W-:Y:S01]  /*f910*/  ULDC UR4, c[0x0][0xac8] ;  /* 0x0002b20000047ab9 */ /* 0x000fe20000000800 */
[----:B------:R-:W-:Y:S01]  /*f920*/  ULDC.64 UR8, c[0x0][0x208] ;  /* 0x0000820000087ab9 */ /* 0x000fe20000000a00 */
[----:B------:R-:W-:Y:S02]  /*f930*/  ISETP.GE.AND P3, PT, R7, UR4, PT ;  /* 0x0000000407007c0c */ /* 0x000fe4000bf66270 */
[----:B------:R-:W-:Y:S02]  /*f940*/  ISETP.GE.AND P2, PT, R9, UR4, PT ;  /* 0x0000000409007c0c */ /* 0x000fe4000bf46270 */
[----:B------:R-:W-:Y:S02]  /*f950*/  ISETP.GE.AND P1, PT, R13, UR4, PT ;  /* 0x000000040d007c0c */ /* 0x000fe4000bf26270 */
[----:B------:R-:W-:-:S07]  /*f960*/  ISETP.GE.AND P0, PT, R15, UR4, PT ;  /* 0x000000040f007c0c */ /* 0x000fce000bf06270 */
[----:B--2---:R-:W-:-:S04]  /*f970*/  @!P3 LEA R6, P4, R7, R2, 0x1 ;  /* 0x000000020706b211 */ /* 0x004fc800078808ff */
[----:B0-----:R-:W-:Y:S02]  /*f980*/  @!P3 LEA.HI.X R7, R7, R4, R14, 0x1, P4 ;  /* 0x000000040707b211 */ /* 0x001fe400020f0c0e */
[-C--:B------:R-:W-:Y:S02]  /*f990*/  @!P2 LEA R20, P4, R9, R2.reuse, 0x1 ;  /* 0x000000020914a211 */ /* 0x080fe400078808ff */
[-C--:B------:R-:W-:Y:S01]  /*f9a0*/  @!P1 LEA R24, P5, R13, R2.reuse, 0x1 ;  /* 0x000000020d189211 */ /* 0x080fe200078a08ff */
[----:B------:R0:W-:Y:S01]  /*f9b0*/  @!P3 ST.E.128 desc[UR8][R6.64], RZ ;  /* 0x000000ff0600b985 */ /* 0x0001e2000c101d08 */
[----:B------:R-:W-:Y:S02]  /*f9c0*/  @!P0 LEA R2, P6, R15, R2, 0x1 ;  /* 0x000000020f028211 */ /* 0x000fe400078c08ff */
[-C--:B------:R-:W-:Y:S02]  /*f9d0*/  @!P2 LEA.HI.X R21, R9, R4.reuse, R10, 0x1, P4 ;  /* 0x000000040915a211 */ /* 0x080fe400020f0c0a */
[----:B------:R-:W-:-:S02]  /*f9e0*/  @!P1 LEA.HI.X R25, R13, R4, R8, 0x1, P5 ;  /* 0x000000040d199211 */ /* 0x000fc400028f0c08 */
[----:B------:R-:W-:Y:S01]  /*f9f0*/  @!P0 LEA.HI.X R3, R15, R4, R12, 0x1, P6 ;  /* 0x000000040f038211 */ /* 0x000fe200030f0c0c */
[----:B------:R0:W-:Y:S04]  /*fa00*/  @!P2 ST.E.128 desc[UR8][R20.64], RZ ;  /* 0x000000ff1400a985 */ /* 0x0001e8000c101d08 */
[----:B------:R0:W-:Y:S04]  /*fa10*/  @!P1 ST.E.128 desc[UR8][R24.64], RZ ;  /* 0x000000ff18009985 */ /* 0x0001e8000c101d08 */
[----:B------:R0:W-:Y:S02]  /*fa20*/  @!P0 ST.E.128 desc[UR8][R2.64], RZ ;  /* 0x000000ff02008985 */ /* 0x0001e4000c101d08 */
.L_x_218:
[----:B------:R-:W-:Y:S05]  /*fa30*/  BSYNC B0 ;  /* 0x0000000000007941 */ /* 0x000fea0003800000 */
.L_x_208:
[----:B------:R-:W-:Y:S02]  /*fa40*/  ULDC UR4, c[0x0][0xc3c] ;  /* 0x00030f0000047ab9 */ /* 0x000fe40000000800 */
[----:B------:R-:W-:-:S06]  /*fa50*/  UISETP.GE.AND UP0, UPT, UR7, UR4, UPT ;  /* 0x000000040700728c */ /* 0x000fcc000bf06270 */
[----:B------:R-:W-:-:S13]  /*fa60*/  PLOP3.LUT P0, PT, PT, PT, UP0, 0x80, 0x0 ;  /* 0x000000000000781c */ /* 0x000fda0003f0f008 */
[----:B------:R-:W-:Y:S05]  /*fa70*/  @!P0 BRA `(.L_x_230) ;  /* 0xffffff1400b48947 */ /* 0x000fea000383ffff */
[----:B------:R-:W-:Y:S05]  /*fa80*/  EXIT ;  /* 0x000000000000794d */ /* 0x000fea0003800000 */
.L_x_182:
[----:B------:R-:W-:-:S08]  /*fa90*/  NOP ;  /* 0x0000000000007918 */ /* 0x000fd00000000000 */
[----:B0-----:R-:W0:-:S00]  /*faa0*/  USETMAXREG.DEALLOC.CTAPOOL 0x18 ;  /* 0x00000018000079c8 */ /* 0x001e0000080e0500 */
[----:B0-----:R-:W-:Y:S01]  /*fab0*/  LOP3.LUT R0, R0, 0x3, RZ, 0xc0, !PT ;  /* 0x0000000300007812 */ /* 0x001fe200078ec0ff */
[----:B------:R-:W-:-:S05]  /*fac0*/  IMAD.MOV.U32 R7, RZ, RZ, RZ ;  /* 0x000000ffff077224 */ /* 0x000fca00078e00ff */
[----:B------:R-:W0:Y:S02]  /*fad0*/  SHFL.IDX PT, R0, R0, RZ, 0x1f ;  /* 0x00001fff00007589 */ /* 0x000e2400000e0000 */
[----:B0-----:R-:W-:-:S04]  /*fae0*/  ISETP.NE.AND P0, PT, R0, RZ, PT ;  /* 0x000000ff0000720c */ /* 0x001fc80003f05270 */
[----:B------:R-:W-:-:S05]  /*faf0*/  P2R R0, PR, RZ, 0x1 ;  /* 0x00000001ff007803 */ /* 0x000fca0000000000 */
[----:B------:R0:W-:Y:S04]  /*fb00*/  STL [R1+0x5c], R0 ;  /* 0x00005c0001007387 */ /* 0x0001e80000100800 */
[----:B------:R-:W-:Y:S05]  /*fb10*/  @!P0 BRA `(.L_x_231) ;  /* 0x0000000000248947 */ /* 0x000fea0003800000 */
[----:B------:R-:W1:Y:S08]  /*fb20*/  S2UR UR5, SR_CgaCtaId ;  /* 0x00000000000579c3 */ /* 0x000e700000008800 */
[----:B------:R-:W-:Y:S06]  /*fb30*/  BAR.SYNC.DEFER_BLOCKING 0x5, 0x180 ;  /* 0x0146000000007b1d */ /* 0x000fec0000010000 */
[----:B------:R-:W-:-:S02]  /*fb40*/  UMOV UR4, 0x400 ;  /* 0x0000040000047882 */ /* 0x000fc40000000000 */
[----:B-1----:R-:W-:-:S09]  /*fb50*/  ULEA UR4, UR5, UR4, 0x18 ;  /* 0x0000000405047291 */ /* 0x002fd2000f8ec03f */
[----:B------:R-:W1:Y:S04]  /*fb60*/  LDS.128 R8, [UR4+0x388d0] ;  /* 0x0388d004ff087984 */ /* 0x000e680008000c00 */
[----:B-1----:R2:W-:Y:S04]  /*fb70*/  STL.64 [R1], R8 ;  /* 0x0000000801007387 */ /* 0x0025e80000100a00 */
[----:B------:R2:W-:Y:S01]  /*fb80*/  STL.64 [R1+0x8], R10 ;  /* 0x0000080a01007387 */ /* 0x0005e20000100a00 */
[----:B------:R-:W-:Y:S06]  /*fb90*/  BAR.ARV 0x4, 0x180 ;  /* 0x0106000000007b1d */ /* 0x000fec0000002000 */
[----:B------:R-:W-:Y:S05]  /*fba0*/  BRA `(.L_x_232) ;  /* 0x0000000800ac7947 */ /* 0x000fea0003800000 */
.L_x_231:
[----:B0-----:R-:W-:Y:S01]  /*fbb0*/  LOP3.LUT R0, R6, 0x1f, RZ, 0xc0, !PT ;  /* 0x0000001f06007812 */ /* 0x001fe200078ec0ff */
[----:B------:R-:W-:Y:S01]  /*fbc0*/  ULDC UR4, c[0x0][0xc3c] ;  /* 0x00030f0000047ab9 */ /* 0x000fe20000000800 */
[----:B------:R-:W-:Y:S01]  /*fbd0*/  ULDC.64 UR6, c[0x0][0x208] ;  /* 0x0000820000067ab9 */ /* 0x000fe20000000a00 */
[----:B------:R-:W-:Y:S01]  /*fbe0*/  IMAD.MOV.U32 R10, RZ, RZ, RZ ;  /* 0x000000ffff0a7224 */ /* 0x000fe200078e00ff */
[----:B------:R-:W-:Y:S01]  /*fbf0*/  ISETP.NE.AND P0, PT, R0, 0x1f, PT ;  /* 0x0000001f0000780c */ /* 0x000fe20003f05270 */
[----:B------:R-:W-:-:S03]  /*fc00*/  ULDC UR5, c[0x0][0xc38] ;  /* 0x00030e0000057ab9 */ /* 0x000fc60000000800 */
[----:B------:R-:W-:-:S13]  /*fc10*/  ISETP.GE.OR P1, PT, R0, UR4, !P0 ;  /* 0x0000000400007c0c */ /* 0x000fda000c726670 */
[----:B------:R-:W0:Y:S08]  /*fc20*/  @!P1 LDC.64 R2, c[0x0][0xc80] ;  /* 0x00032000ff029b82 */ /* 0x000e300000000a00 */
[----:B------:R-:W1:Y:S01]  /*fc30*/  @!P1 LDC.64 R4, c[0x0][0xc78] ;  /* 0x00031e00ff049b82 */ /* 0x000e620000000a00 */
[----:B0-----:R-:W-:-:S05]  /*fc40*/  @!P1 IMAD.WIDE.U32 R2, R0, 0x4, R2 ;  /* 0x0000000400029825 */ /* 0x001fca00078e0002 */
[----:B------:R1:W2:Y:S02]  /*fc50*/  @!P1 LDG.E R7, desc[UR6][R2.64] ;  /* 0x0000000602079981 */ /* 0x0002a4000c1e1900 */
[----:B-1----:R-:W-:-:S05]  /*fc60*/  @!P1 IMAD.WIDE.U32 R2, R0, 0x4, R4 ;  /* 0x0000000400029825 */ /* 0x002fca00078e0004 */
[----:B------:R-:W2:Y:S01]  /*fc70*/  @!P1 LDG.E R10, desc[UR6][R2.64] ;  /* 0x00000006020a9981 */ /* 0x000ea2000c1e1900 */
[C---:B------:R-:W-:Y:S01]  /*fc80*/  ISETP.NE.AND P1, PT, R0.reuse, RZ, PT ;  /* 0x000000ff0000720c */ /* 0x040fe20003f25270 */
[----:B------:R-:W0:Y:S01]  /*fc90*/  S2UR UR6, SR_CTAID.X ;  /* 0x00000000000679c3 */ /* 0x000e220000002500 */
[C---:B------:R-:W-:Y:S01]  /*fca0*/  ISETP.GE.U32.AND P2, PT, R0.reuse, 0x2, PT ;  /* 0x000000020000780c */ /* 0x040fe20003f46070 */
[----:B------:R-:W-:Y:S01]  /*fcb0*/  UMOV UR4, URZ ;  /* 0x0000003f00047c82 */ /* 0x000fe20008000000 */
[C---:B------:R-:W-:Y:S02]  /*fcc0*/  ISETP.GE.U32.AND P3, PT, R0.reuse, 0x4, PT ;  /* 0x000000040000780c */ /* 0x040fe40003f66070 */
[C---:B------:R-:W-:Y:S02]  /*fcd0*/  ISETP.GE.U32.AND P4, PT, R0.reuse, 0x8, PT ;  /* 0x000000080000780c */ /* 0x040fe40003f86070 */
[----:B------:R-:W-:Y:S01]  /*fce0*/  ISETP.GE.U32.AND P5, PT, R0, 0x10, PT ;  /* 0x000000100000780c */ /* 0x000fe20003fa6070 */
[----:B--2---:R-:W-:-:S05]  /*fcf0*/  IMAD R4, R7, R10, RZ ;  /* 0x0000000a07047224 */ /* 0x004fca00078e02ff */
[----:B------:R-:W1:Y:S02]  /*fd00*/  SHFL.UP PT, R5, R4, 0x1, RZ ;  /* 0x0420000004057989 */ /* 0x000e6400000e00ff */
[----:B-1----:R-:W-:-:S05]  /*fd10*/  SEL R5, R5, RZ, P1 ;  /* 0x000000ff05057207 */ /* 0x002fca0000800000 */
[----:B------:R-:W-:-:S05]  /*fd20*/  IMAD.IADD R5, R4, 0x1, R5 ;  /* 0x0000000104057824 */ /* 0x000fca00078e0205 */
        /* <DEDUP_REMOVED lines=12> */
[----:B------:R-:W1:Y:S02]  /*fdf0*/  SHFL.IDX PT, R8, R2, 0x1f, 0x1f ;  /* 0x03e01f0002087f89 */ /* 0x000e6400000e0000 */
[----:B-1----:R-:W-:-:S04]  /*fe00*/  IMAD R8, R8, UR5, RZ ;  /* 0x0000000508087c24 */ /* 0x002fc8000f8e02ff */
[----:B------:R-:W-:Y:S01]  /*fe10*/  IMAD.MOV.U32 R11, RZ, RZ, R8 ;  /* 0x000000ffff0b7224 */ /* 0x000fe200078e0008 */
[----:B0-----:R-:W-:-:S13]  /*fe20*/  ISETP.GT.AND P6, PT, R8, UR6, PT ;  /* 0x0000000608007c0c */ /* 0x001fda000bfc4270 */
[----:B------:R-:W-:Y:S05]  /*fe30*/  @P6 BRA `(.L_x_233) ;  /* 0x0000000000a86947 */ /* 0x000fea0003800000 */
[----:B------:R-:W-:Y:S01]  /*fe40*/  IMAD.MOV.U32 R8, RZ, RZ, R11 ;  /* 0x000000ffff087224 */ /* 0x000fe200078e000b */
[----:B------:R-:W-:Y:S01]  /*fe50*/  UMOV UR4, URZ ;  /* 0x0000003f00047c82 */ /* 0x000fe20008000000 */
[----:B------:R-:W-:-:S05]  /*fe60*/  ULDC UR5, c[0x0][0xc38] ;  /* 0x00030e0000057ab9 */ /* 0x000fca0000000800 */
.L_x_235:
[----:B------:R-:W0:Y:S01]  /*fe70*/  LDC R2, c[0x0][0xc3c] ;  /* 0x00030f00ff027b82 */ /* 0x000e220000000800 */
[----:B------:R-:W-:Y:S01]  /*fe80*/  ULDC UR7, c[0x0][0xc3c] ;  /* 0x00030f0000077ab9 */ /* 0x000fe20000000800 */
[----:B------:R-:W-:Y:S01]  /*fe90*/  UIADD3 UR4, UR4, 0x1f, URZ ;  /* 0x0000001f04047890 */ /* 0x000fe2000fffe03f */
[----:B------:R-:W-:-:S05]  /*fea0*/  IMAD.U32 R3, RZ, RZ, UR7 ;  /* 0x00000007ff037e24 */ /* 0x000fca000f8e00ff */
[----:B------:R1:W-:Y:S01]  /*feb0*/  STL [R1+0xc], R3 ;  /* 0x00000c0301007387 */ /* 0x0003e20000100800 */
[----:B0-----:R-:W-:-:S13]  /*fec0*/  ISETP.LE.AND P6, PT, R2, UR4, PT ;  /* 0x0000000402007c0c */ /* 0x001fda000bfc3270 */
[----:B-1----:R-:W-:Y:S05]  /*fed0*/  @P6 BRA `(.L_x_234) ;  /* 0x0000000400a86947 */ /* 0x002fea0003800000 */
[----:B------:R-:W-:Y:S01]  /*fee0*/  VIADD R9, R0, UR4 ;  /* 0x0000000400097c36 */ /* 0x000fe20008000000 */
[----:B------:R-:W-:Y:S01]  /*fef0*/  ULDC.64 UR8, c[0x0][0x208] ;  /* 0x0000820000087ab9 */ /* 0x000fe20000000a00 */
[----:B------:R-:W-:-:S03]  /*ff00*/  IMAD.MOV.U32 R7, RZ, RZ, RZ ;  /* 0x000000ffff077224 */ /* 0x000fc600078e00ff */
[----:B------:R-:W-:-:S13]  /*ff10*/  ISETP.GE.OR P6, PT, R9, R2, !P0 ;  /* 0x000000020900720c */ /* 0x000fda00047c6670 */
[----:B------:R-:W0:Y:S08]  /*ff20*/  @!P6 LDC.64 R2, c[0x0][0xc80] ;  /* 0x00032000ff02eb82 */ /* 0x000e300000000a00 */
[----:B------:R-:W1:Y:S01]  /*ff30*/  @!P6 LDC.64 R4, c[0x0][0xc78] ;  /* 0x00031e00ff04eb82 */ /* 0x000e620000000a00 */
[----:B------:R-:W-:Y:S02]  /*ff40*/  IMAD.MOV.U32 R10, RZ, RZ, RZ ;  /* 0x000000ffff0a7224 */ /* 0x000fe400078e00ff */
[----:B0-----:R-:W-:-:S05]  /*ff50*/  @!P6 IMAD.WIDE R2, R9, 0x4, R2 ;  /* 0x000000040902e825 */ /* 0x001fca00078e0202 */
[----:B------:R1:W2:Y:S02]  /*ff60*/  @!P6 LDG.E R7, desc[UR8][R2.64] ;  /* 0x000000080207e981 */ /* 0x0002a4000c1e1900 */
[----:B-1----:R-:W-:-:S05]  /*ff70*/  @!P6 IMAD.WIDE R2, R9, 0x4, R4 ;  /* 0x000000040902e825 */ /* 0x002fca00078e0204 */
[----:B------:R-:W2:Y:S02]  /*ff80*/  @!P6 LDG.E R10, desc[UR8][R2.64] ;  /* 0x00000008020ae981 */ /* 0x000ea4000c1e1900 */
[----:B--2---:R-:W-:-:S05]  /*ff90*/  IMAD R11, R7, R10, RZ ;  /* 0x0000000a070b7224 */ /* 0x004fca00078e02ff */
[----:B------:R-:W0:Y:S02]  /*ffa0*/  SHFL.UP PT, R4, R11, 0x1, RZ ;  /* 0x042000000b047989 */ /* 0x000e2400000e00ff */
[----:B0-----:R-:W-:-:S05]  /*ffb0*/  SEL R4, R4, RZ, P1 ;  /* 0x000000ff04047207 */ /* 0x001fca0000800000 */
[----:B------:R-:W-:-:S05]  /*ffc0*/  IMAD.IADD R4, R11, 0x1, R4 ;  /* 0x000000010b047824 */ /* 0x000fca00078e0204 */
        /* <DEDUP_REMOVED lines=12> */
[----:B------:R-:W0:Y:S02]  /*10090*/  SHFL.IDX PT, R4, R2, 0x1f, 0x1f ;  /* 0x03e01f0002047f89 */ /* 0x000e2400000e0000 */
[----:B0-----:R-:W-:-:S04]  /*100a0*/  IMAD R11, R4, UR5, RZ ;  /* 0x00000005040b7c24 */ /* 0x001fc8000f8e02ff */
[----:B------:R-:W-:-:S05]  /*100b0*/  IMAD.IADD R8, R11, 0x1, R8 ;  /* 0x000000010b087824 */ /* 0x000fca00078e0208 */
[----:B------:R-:W-:-:S13]  /*100c0*/  ISETP.GT.AND P6, PT, R8, UR6, PT ;  /* 0x0000000608007c0c */ /* 0x000fda000bfc4270 */
[----:B------:R-:W-:Y:S05]  /*100d0*/  @!P6 BRA `(.L_x_235) ;  /* 0xfffffffc0064e947 */ /* 0x000fea000383ffff */
.L_x_233:
[----:B------:R-:W-:Y:S02]  /*100e0*/  IMAD.IADD R11, R8, 0x1, -R11 ;  /* 0x00000001080b7824 */ /* 0x000fe400078e0a0b */
[----:B------:R-:W-:Y:S02]  /*100f0*/  IMAD.MOV.U32 R14, RZ, RZ, RZ ;  /* 0x000000ffff0e7224 */ /* 0x000fe400078e00ff */
[----:B------:R-:W-:-:S05]  /*10100*/  IMAD R3, R2, UR5, R11 ;  /* 0x0000000502037c24 */ /* 0x000fca000f8e020b */
[----:B------:R-:W-:-:S13]  /*10110*/  ISETP.GT.AND P0, PT, R3, UR6, PT ;  /* 0x0000000603007c0c */ /* 0x000fda000bf04270 */
[----:B------:R-:W-:-:S04]  /*10120*/  VOTE.ANY R12, PT, !P0 ;  /* 0x00000000000c7806 */ /* 0x000fc800040e0100 */
[----:B------:R-:W0:Y:S01]  /*10130*/  POPC R4, R12 ;  /* 0x0000000c00047309 */ /* 0x000e220000000000 */
[----:B------:R-:W-:Y:S01]  /*10140*/  ISETP.NE.AND P0, PT, R12, RZ, PT ;  /* 0x000000ff0c00720c */ /* 0x000fe20003f05270 */
[----:B0-----:R-:W0:Y:S04]  /*10150*/  SHFL.IDX PT, R7, R7, R4, 0x1f ;  /* 0x00001f0407077589 */ /* 0x001e2800000e0000 */
[----:B------:R-:W1:Y:S01]  /*10160*/  SHFL.IDX PT, R9, R10, R4, 0x1f ;  /* 0x00001f040a097589 */ /* 0x000e6200000e0000 */
[----:B0-----:R-:W-:-:S04]  /*10170*/  IABS R5, R7 ;  /* 0x0000000700057213 */ /* 0x001fc80000000000 */
[----:B------:R-:W0:Y:S01]  /*10180*/  I2F.RP R13, R5 ;  /* 0x00000005000d7306 */ /* 0x000e220000209400 */
[----:B-1----:R-:W-:-:S07]  /*10190*/  IABS R8, R9 ;  /* 0x0000000900087213 */ /* 0x002fce0000000000 */
[----:B------:R-:W-:Y:S08]  /*101a0*/  I2F.RP R12, R8 ;  /* 0x00000008000c7306 */ /* 0x000ff00000209400 */
[----:B0-----:R-:W0:Y:S02]  /*101b0*/  MUFU.RCP R13, R13 ;  /* 0x0000000d000d7308 */ /* 0x001e240000001000 */
[----:B0-----:R-:W-:-:S06]  /*101c0*/  VIADD R3, R13, 0xffffffe ;  /* 0x0ffffffe0d037836 */ /* 0x001fcc0000000000 */
[----:B------:R-:W0:Y:S02]  /*101d0*/  F2I.FTZ.U32.TRUNC.NTZ R3, R3 ;  /* 0x0000000300037305 */ /* 0x000e24000021f000 */
[----:B0-----:R-:W-:Y:S01]  /*101e0*/  IMAD.MOV R16, RZ, RZ, -R3 ;  /* 0x000000ffff107224 */ /* 0x001fe200078e0a03 */
[----:B------:R-:W-:Y:S06]  /*101f0*/  @!P0 BRA `(.L_x_236) ;  /* 0x0000000000088947 */ /* 0x000fec0003800000 */
[----:B------:R-:W-:-:S05]  /*10200*/  VIADD R13, R4, 0xffffffff ;  /* 0xffffffff040d7836 */ /* 0x000fca0000000000 */
[----:B------:R0:W1:Y:S02]  /*10210*/  SHFL.IDX PT, R14, R2, R13, 0x1f ;  /* 0x00001f0d020e7589 */ /* 0x00006400000e0000 */
.L_x_236:
[----:B-1----:R-:W-:Y:S01]  /*10220*/  IMAD R10, R14, UR5, R11 ;  /* 0x000000050e0a7c24 */ /* 0x002fe2000f8e020b */
[----:B------:R-:W1:Y:S01]  /*10230*/  MUFU.RCP R12, R12 ;  /* 0x0000000c000c7308 */ /* 0x000e620000001000 */
[----:B------:R-:W-:Y:S02]  /*10240*/  IMAD R11, R16, R5, RZ ;  /* 0x00000005100b7224 */ /* 0x000fe400078e02ff */
[----:B0-----:R-:W-:Y:S01]  /*10250*/  IMAD.MOV.U32 R2, RZ, RZ, RZ ;  /* 0x000000ffff027224 */ /* 0x001fe200078e00ff */
[----:B------:R0:W-:Y:S03]  /*10260*/  STL [R1], R10 ;  /* 0x0000000a01007387 */ /* 0x0001e60000100800 */
[----:B------:R-:W-:Y:S01]  /*10270*/  IMAD.HI.U32 R2, R3, R11, R2 ;  /* 0x0000000b03027227 */ /* 0x000fe200078e0002 */
[----:B------:R-:W-:-:S05]  /*10280*/  IABS R11, R7 ;  /* 0x00000007000b7213 */ /* 0x000fca0000000000 */
[----:B------:R-:W-:Y:S01]  /*10290*/  IMAD.MOV R14, RZ, RZ, -R11 ;  /* 0x000000ffff0e7224 */ /* 0x000fe200078e0a0b */
[----:B0-----:R-:W-:-:S04]  /*102a0*/  IADD3 R10, -R10, UR6, RZ ;  /* 0x000000060a0a7c10 */ /* 0x001fc8000fffe1ff */
[----:B------:R-:W-:-:S05]  /*102b0*/  IABS R3, R10 ;  /* 0x0000000a00037213 */ /* 0x000fca0000000000 */
[----:B------:R-:W-:-:S04]  /*102c0*/  IMAD.HI.U32 R11, R2, R3, RZ ;  /* 0x00000003020b7227 */ /* 0x000fc800078e00ff */
[----:B------:R-:W-:Y:S02]  /*102d0*/  IMAD R2, R11, R14, R3 ;  /* 0x0000000e0b027224 */ /* 0x000fe400078e0203 */
[----:B-1----:R-:W-:-:S03]  /*102e0*/  VIADD R3, R12, 0xffffffe ;  /* 0x0ffffffe0c037836 */ /* 0x002fc60000000000 */
[----:B------:R-:W-:-:S03]  /*102f0*/  ISETP.GT.U32.AND P1, PT, R5, R2, PT ;  /* 0x000000020500720c */ /* 0x000fc60003f24070 */
[----:B------:R-:W0:Y:S10]  /*10300*/  F2I.FTZ.U32.TRUNC.NTZ R3, R3 ;  /* 0x0000000300037305 */ /* 0x000e34000021f000 */
[----:B------:R-:W-:-:S02]  /*10310*/  @!P1 IMAD.IADD R2, R2, 0x1, -R5 ;  /* 0x0000000102029824 */ /* 0x000fc400078e0a05 */
[----:B------:R-:W-:Y:S01]  /*10320*/  @!P1 VIADD R11, R11, 0x1 ;  /* 0x000000010b0b9836 */ /* 0x000fe20000000000 */
[----:B------:R-:W-:Y:S02]  /*10330*/  ISETP.NE.AND P1, PT, R7, RZ, PT ;  /* 0x000000ff0700720c */ /* 0x000fe40003f25270 */
[----:B------:R-:W-:Y:S01]  /*10340*/  ISETP.GE.U32.AND P0, PT, R2, R5, PT ;  /* 0x000000050200720c */ /* 0x000fe20003f06070 */
[----:B0-----:R-:W-:Y:S02]  /*10350*/  IMAD.MOV R5, RZ, RZ, -R3 ;  /* 0x000000ffff057224 */ /* 0x001fe400078e0a03 */
[----:B------:R-:W-:Y:S02]  /*10360*/  IMAD.MOV.U32 R2, RZ, RZ, RZ ;  /* 0x000000ffff027224 */ /* 0x000fe400078e00ff */
[----:B------:R-:W-:-:S04]  /*10370*/  IMAD R5, R5, R8, RZ ;  /* 0x0000000805057224 */ /* 0x000fc800078e02ff */
[----:B------:R-:W-:Y:S01]  /*10380*/  IMAD.HI.U32 R5, R3, R5, R2 ;  /* 0x0000000503057227 */ /* 0x000fe200078e0002 */
[----:B------:R-:W-:Y:S02]  /*10390*/  LOP3.LUT R2, R10, R7, RZ, 0x3c, !PT ;  /* 0x000000070a027212 */ /* 0x000fe400078e3cff */
[----:B------:R-:W-:Y:S01]  /*103a0*/  IABS R3, R9 ;  /* 0x0000000900037213 */ /* 0x000fe20000000000 */
[----:B------:R-:W-:Y:S01]  /*103b0*/  @P0 VIADD R11, R11, 0x1 ;  /* 0x000000010b0b0836 */ /* 0x000fe20000000000 */
[----:B------:R-:W-:-:S03]  /*103c0*/  ISETP.GE.AND P2, PT, R2, RZ, PT ;  /* 0x000000ff0200720c */ /* 0x000fc60003f46270 */
[----:B------:R-:W-:-:S10]  /*103d0*/  IMAD.MOV R3, RZ, RZ, -R3 ;  /* 0x000000ffff037224 */ /* 0x000fd400078e0a03 */
[----:B------:R-:W-:Y:S01]  /*103e0*/  @!P2 IMAD.MOV R11, RZ, RZ, -R11 ;  /* 0x000000ffff0ba224 */ /* 0x000fe200078e0a0b */
[----:B------:R-:W-:-:S04]  /*103f0*/  @!P1 LOP3.LUT R11, RZ, R7, RZ, 0x33, !PT ;  /* 0x00000007ff0b9212 */ /* 0x000fc800078e33ff */
[-C--:B------:R-:W-:Y:S01]  /*10400*/  IABS R2, R11.reuse ;  /* 0x0000000b00027213 */ /* 0x080fe20000000000 */
[----:B------:R-:W-:-:S04]  /*10410*/  IMAD R7, R7, R11, RZ ;  /* 0x0000000b07077224 */ /* 0x000fc800078e02ff */
[----:B------:R-:W-:-:S04]  /*10420*/  IMAD.HI.U32 R5, R5, R2, RZ ;  /* 0x0000000205057227 */ /* 0x000fc800078e00ff */
[----:B------:R-:W-:Y:S01]  /*10430*/  IMAD R3, R5, R3, R2 ;  /* 0x0000000305037224 */ /* 0x000fe200078e0202 */
[----:B------:R-:W-:-:S04]  /*10440*/  LOP3.LUT R2, R11, R9, RZ, 0x3c, !PT ;  /* 0x000000090b027212 */ /* 0x000fc800078e3cff */
[----:B------:R-:W-:Y:S02]  /*10450*/  ISETP.GT.U32.AND P1, PT, R8, R3, PT ;  /* 0x000000030800720c */ /* 0x000fe40003f24070 */
[----:B------:R-:W-:-:S11]  /*10460*/  ISETP.GE.AND P2, PT, R2, RZ, PT ;  /* 0x000000ff0200720c */ /* 0x000fd60003f46270 */
[----:B------:R-:W-:Y:S02]  /*10470*/  @!P1 IMAD.IADD R3, R3, 0x1, -R8 ;  /* 0x0000000103039824 */ /* 0x000fe400078e0a08 */
[----:B------:R-:W-:Y:S01]  /*10480*/  @!P1 VIADD R5, R5, 0x1 ;  /* 0x0000000105059836 */ /* 0x000fe20000000000 */
[----:B------:R-:W-:Y:S02]  /*10490*/  ISETP.NE.AND P1, PT, R9, RZ, PT ;  /* 0x000000ff0900720c */ /* 0x000fe40003f25270 */
[----:B------:R-:W-:-:S13]  /*104a0*/  ISETP.GE.U32.AND P0, PT, R3, R8, PT ;  /* 0x000000080300720c */ /* 0x000fda0003f06070 */
[----:B------:R-:W-:-:S04]  /*104b0*/  @P0 VIADD R5, R5, 0x1 ;  /* 0x0000000105050836 */ /* 0x000fc80000000000 */
[----:B------:R-:W-:Y:S01]  /*104c0*/  @!P2 IMAD.MOV R5, RZ, RZ, -R5 ;  /* 0x000000ffff05a224 */ /* 0x000fe200078e0a05 */
[----:B------:R-:W-:-:S05]  /*104d0*/  @!P1 LOP3.LUT R5, RZ, R9, RZ, 0x33, !PT ;  /* 0x00000009ff059212 */ /* 0x000fca00078e33ff */
[----:B------:R-:W-:-:S04]  /*104e0*/  IMAD.MOV R2, RZ, RZ, -R5 ;  /* 0x000000ffff027224 */ /* 0x000fc800078e0a05 */
[C---:B------:R-:W-:Y:S02]  /*104f0*/  IMAD R11, R9.reuse, R2, R11 ;  /* 0x00000002090b7224 */ /* 0x040fe400078e020b */
[----:B------:R-:W-:Y:S02]  /*10500*/  IMAD R2, R9, 0x1000000, R5 ;  /* 0x0100000009027824 */ /* 0x000fe400078e0205 */
[----:B------:R-:W-:Y:S02]  /*10510*/  IMAD.IADD R5, R10, 0x1, -R7 ;  /* 0x000000010a057824 */ /* 0x000fe400078e0a07 */
[----:B------:R-:W-:Y:S02]  /*10520*/  IMAD R3, R11, 0x10000, R2 ;  /* 0x000100000b037824 */ /* 0x000fe400078e0202 */
[----:B------:R-:W-:Y:S01]  /*10530*/  VIADD R2, R4, UR4 ;  /* 0x0000000404027c36 */ /* 0x000fe20008000000 */
[----:B------:R1:W-:Y:S04]  /*10540*/  STL [R1+0x4], R5 ;  /* 0x0000040501007387 */ /* 0x0003e80000100800 */
[----:B------:R1:W-:Y:S04]  /*10550*/  STL [R1+0xc], R2 ;  /* 0x00000c0201007387 */ /* 0x0003e80000100800 */
[----:B------:R1:W-:Y:S01]  /*10560*/  STL [R1+0x8], R3 ;  /* 0x0000080301007387 */ /* 0x0003e20000100800 */
[----:B------:R-:W-:Y:S05]  /*10570*/  BRA `(.L_x_237) ;  /* 0x0000000000107947 */ /* 0x000fea0003800000 */
.L_x_234:
[----:B------:R-:W-:Y:S01]  /*10580*/  IMAD.U32 R2, RZ, RZ, UR6 ;  /* 0x00000006ff027e24 */ /* 0x000fe2000f8e00ff */
[----:B------:R0:W-:Y:S04]  /*10590*/  STL [R1+0x4], RZ ;  /* 0x000004ff01007387 */ /* 0x0001e80000100800 */
[----:B------:R0:W-:Y:S04]  /*105a0*/  STL [R1+0x8], RZ ;  /* 0x000008ff01007387 */ /* 0x0001e80000100800 */
[----:B------:R0:W-:Y:S02]  /*105b0*/  STL [R1], R2 ;  /* 0x0000000201007387 */ /* 0x0001e40000100800 */
.L_x_237:
[----:B------:R-:W2:Y:S04]  /*105c0*/  LDL R8, [R1] ;  /* 0x0000000001087983 */ /* 0x000ea80000100800 */
[----:B------:R-:W2:Y:S04]  /*105d0*/  LDL R9, [R1+0x4] ;  /* 0x0000040001097983 */ /* 0x000ea80000100800 */
[----:B------:R-:W2:Y:S04]  /*105e0*/  LDL R10, [R1+0x8] ;  /* 0x00000800010a7983 */ /* 0x000ea80000100800 */
[----:B------:R-:W2:Y:S01]  /*105f0*/  LDL R11, [R1+0xc] ;  /* 0x00000c00010b7983 */ /* 0x000ea20000100800 */
[----:B------:R-:W-:-:S13]  /*10600*/  ISETP.NE.AND P0, PT, R0, RZ, PT ;  /* 0x000000ff0000720c */ /* 0x000fda0003f05270 */
[----:B-1----:R-:W1:Y:S01]  /*10610*/  @!P0 S2R R3, SR_CgaCtaId ;  /* 0x0000000000038919 */ /* 0x002e620000008800 */
[----:B------:R-:W-:-:S04]  /*10620*/  @!P0 MOV R0, 0x400 ;  /* 0x0000040000008802 */ /* 0x000fc80000000f00 */
[----:B-1----:R-:W-:-:S05]  /*10630*/  @!P0 LEA R0, R3, R0, 0x18 ;  /* 0x0000000003008211 */ /* 0x002fca00078ec0ff */
[----:B--2---:R1:W-:Y:S01]  /*10640*/  @!P0 STS.128 [R0+0x388d0], R8 ;  /* 0x0388d00800008388 */ /* 0x0043e20000000c00 */
[----:B------:R-:W-:Y:S06]  /*10650*/  BAR.ARV 0x5, 0x180 ;  /* 0x0146000000007b1d */ /* 0x000fec0000002000 */
.L_x_232:
[----:B01----:R-:W3:Y:S01]  /*10660*/  LDL R0, [R1+0xc] ;  /* 0x00000c0001007983 */ /* 0x003ee20000100800 */
[----:B------:R-:W-:Y:S01]  /*10670*/  ULDC UR4, c[0x0][0xc3c] ;  /* 0x00030f0000047ab9 */ /* 0x000fe20000000800 */
[----:B------:R-:W-:Y:S02]  /*10680*/  IMAD.MOV.U32 R19, RZ, RZ, RZ ;  /* 0x000000ffff137224 */ /* 0x000fe400078e00ff */
[----:B------:R0:W-:Y:S01]  /*10690*/  STL [R1+0x48], RZ ;  /* 0x000048ff01007387 */ /* 0x0001e20000100800 */
[----:B---3--:R-:W-:Y:S01]  /*106a0*/  ISETP.GE.AND P0, PT, R0, UR4, PT ;  /* 0x0000000400007c0c */ /* 0x008fe2000bf06270 */
[----:B------:R-:W-:-:S05]  /*106b0*/  IMAD.MOV.U32 R0, RZ, RZ, 0x1 ;  /* 0x00000001ff007424 */ /* 0x000fca00078e00ff */
[----:B------:R0:W-:Y:S07]  /*106c0*/  STL [R1+0x14], R0 ;  /* 0x0000140001007387 */ /* 0x0001ee0000100800 */
[----:B------:R-:W-:Y:S05]  /*106d0*/  @P0 BRA `(.L_x_238) ;  /* 0x0000006400100947 */ /* 0x000fea0003800000 */
[----:B------:R-:W1:Y:S01]  /*106e0*/  S2UR UR5, SR_CgaCtaId ;  /* 0x00000000000579c3 */ /* 0x000e620000008800 */
[C---:B0-----:R-:W-:Y:S01]  /*106f0*/  IMAD.SHL.U32 R0, R6.reuse, 0x8, RZ ;  /* 0x0000000806007824 */ /* 0x041fe200078e00ff */
[----:B------:R-:W-:Y:S01]  /*10700*/  LOP3.LUT R4, R6, 0x7f, RZ, 0xc0, !PT ;  /* 0x0000007f06047812 */ /* 0x000fe200078ec0ff */
[----:B------:R-:W-:Y:S01]  /*10710*/  UMOV UR4, 0x400 ;  /* 0x0000040000047882 */ /* 0x000fe20000000000 */
[----:B------:R-:W-:Y:S01]  /*10720*/  BSSY B8, `(.L_x_238) ;  /* 0x000063f000087945 */ /* 0x000fe20003800000 */
[----:B------:R-:W-:Y:S01]  /*10730*/  IMAD.MOV.U32 R19, RZ, RZ, RZ ;  /* 0x000000ffff137224 */ /* 0x000fe200078e00ff */
[----:B------:R-:W-:Y:S01]  /*10740*/  LOP3.LUT R3, R0, 0x1f8, RZ, 0xc0, !PT ;  /* 0x000001f800037812 */ /* 0x000fe200078ec0ff */
[----:B------:R-:W-:Y:S01]  /*10750*/  IMAD.SHL.U32 R2, R4, 0x8, RZ ;  /* 0x0000000804027824 */ /* 0x000fe200078e00ff */
[----:B------:R-:W-:Y:S01]  /*10760*/  LOP3.LUT R0, R0, 0x38, RZ, 0xc0, !PT ;  /* 0x0000003800007812 */ /* 0x000fe200078ec0ff */
[----:B------:R-:W-:Y:S01]  /*10770*/  ULDC UR38, c[0x0][0xc] ;  /* 0x0000030000267ab9 */ /* 0x000fe20000000800 */
[----:B------:R-:W-:Y:S01]  /*10780*/  LOP3.LUT R3, R3, 0x38, R6, 0x78, !PT ;  /* 0x0000003803037812 */ /* 0x000fe200078e7806 */
[----:B------:R-:W-:Y:S01]  /*10790*/  IMAD.SHL.U32 R6, R6, 0x10, RZ ;  /* 0x0000001006067824 */ /* 0x000fe200078e00ff */
[----:B------:R-:W-:-:S02]  /*107a0*/  ULDC.64 UR36, c[0x0][0x198] ;  /* 0x0000660000247ab9 */ /* 0x000fc40000000a00 */
[----:B------:R-:W-:Y:S02]  /*107b0*/  LOP3.LUT R3, R3, 0x200, R2, 0xf8, !PT ;  /* 0x0000020003037812 */ /* 0x000fe400078ef802 */
[----:B------:R-:W-:-:S04]  /*107c0*/  SHF.R.U32.HI R2, RZ, 0x3, R4 ;  /* 0x00000003ff027819 */ /* 0x000fc80000011604 */
[----:B------:R-:W-:Y:S01]  /*107d0*/  LOP3.LUT R4, R2, 0x70, R6, 0xf8, !PT ;  /* 0x0000007002047812 */ /* 0x000fe200078ef806 */
[----:B------:R-:W-:Y:S01]  /*107e0*/  IMAD.MOV.U32 R2, RZ, RZ, 0x1 ;  /* 0x00000001ff027424 */ /* 0x000fe200078e00ff */
[----:B-1----:R-:W-:-:S06]  /*107f0*/  ULEA UR4, UR5, UR4, 0x18 ;  /* 0x0000000405047291 */ /* 0x002fcc000f8ec03f */
[----:B------:R-:W-:-:S04]  /*10800*/  IMAD.U32 R18, RZ, RZ, UR4 ;  /* 0x00000004ff127e24 */ /* 0x000fc8000f8e00ff */
[----:B------:R-:W-:-:S05]  /*10810*/  IMAD R3, R3, 0x2, R18 ;  /* 0x0000000203037824 */ /* 0x000fca00078e0212 */
[----:B------:R0:W-:Y:S04]  /*10820*/  STL [R1+0x24], R3 ;  /* 0x0000240301007387 */ /* 0x0001e80000100800 */
[----:B------:R1:W-:Y:S04]  /*10830*/  STL [R1+0x14], R2 ;  /* 0x0000140201007387 */ /* 0x0003e80000100800 */
[----:B------:R3:W-:Y:S01]  /*10840*/  STL [R1+0x48], RZ ;  /* 0x000048ff01007387 */ /* 0x0007e20000100800 */
[C---:B0-----:R-:W-:Y:S02]  /*10850*/  LOP3.LUT R3, R0.reuse, 0x40, RZ, 0xfc, !PT ;  /* 0x0000004000037812 */ /* 0x041fe400078efcff */
[----:B-1----:R-:W-:-:S02]  /*10860*/  LOP3.LUT R2, R0, 0x80, RZ, 0xfc, !PT ;  /* 0x0000008000027812 */ /* 0x002fc400078efcff */
[----:B---3--:R-:W-:-:S07]  /*10870*/  LOP3.LUT R0, R0, 0xc0, RZ, 0xfc, !PT ;  /* 0x000000c000007812 */ /* 0x008fce00078efcff */
.L_x_351:
[----:B------:R-:W3:Y:S01]  /*10880*/  LDL R0, [R1+0xc] ;  /* 0x00000c0001007983 */ /* 0x000ee20000100800 */
[----:B------:R-:W3:Y:S01]  /*10890*/  LDC.64 R2, c[0x0][0xc88] ;  /* 0x00032200ff027b82 */ /* 0x000ee20000000a00 */
[----:B------:R-:W-:Y:S01]  /*108a0*/  ULDC.64 UR4, c[0x0][0x208] ;  /* 0x0000820000047ab9 */ /* 0x000fe20000000a00 */
[----:B---3--:R-:W-:-:S05]  /*108b0*/  IMAD.WIDE R2, R0, 0x4, R2 ;  /* 0x0000000400027825 */ /* 0x008fca00078e0202 */
[----:B--2---:R-:W2:Y:S01]  /*108c0*/  LDG.E R10, desc[UR4][R2.64] ;  /* 0x00000004020a7981 */ /* 0x004ea2000c1e1900 */
[----:B------:R-:W-:Y:S05]  /*108d0*/  YIELD ;  /* 0x0000000000007946 */ /* 0x000fea0003800000 */
[----:B------:R-:W-:Y:S01]  /*108e0*/  ULDC.64 UR4, c[0x0][0xa28] ;  /* 0x00028a0000047ab9 */ /* 0x000fe20000000a00 */
[----:B------:R-:W-:Y:S01]  /*108f0*/  IMAD.MOV.U32 R0, RZ, RZ, RZ ;  /* 0x000000ffff007224 */ /* 0x000fe200078e00ff */
[----:B------:R-:W-:Y:S01]  /*10900*/  ISETP.NE.U32.AND P0, PT, RZ, UR4, PT ;  /* 0x00000004ff007c0c */ /* 0x000fe2000bf05070 */
[----:B------:R-:W-:Y:S01]  /*10910*/  ULDC.64 UR10, c[0x0][0x208] ;  /* 0x00008200000a7ab9 */ /* 0x000fe20000000a00 */
[----:B-1----:R-:W-:Y:S01]  /*10920*/  IMAD.MOV.U32 R6, RZ, RZ, RZ ;  /* 0x000000ffff067224 */ /* 0x002fe200078e00ff */
[----:B------:R-:W-:Y:S01]  /*10930*/  ULDC.64 UR6, c[0x0][0xa18] ;  /* 0x0002860000067ab9 */ /* 0x000fe20000000a00 */
[----:B------:R-:W-:Y:S01]  /*10940*/  ISETP.NE.AND.EX P0, PT, RZ, UR5, PT, P0 ;  /* 0x00000005ff007c0c */ /* 0x000fe2000bf05300 */
[----:B------:R-:W-:Y:S01]  /*10950*/  ULDC.64 UR8, c[0x0][0xa08] ;  /* 0x0002820000087ab9 */ /* 0x000fe20000000a00 */
[----:B--2---:R-:W-:Y:S01]  /*10960*/  SHF.R.S32.HI R4, RZ, 0x1f, R10 ;  /* 0x0000001fff047819 */ /* 0x004fe2000001140a */
[----:B------:R-:W-:-:S10]  /*10970*/  IMAD.SHL.U32 R17, R10, 0x4, RZ ;  /* 0x000000040a117824 */ /* 0x000fd400078e00ff */
[C---:B------:R-:W-:Y:S01]  /*10980*/  @P0 LEA R2, P1, R10.reuse, UR4, 0x2 ;  /* 0x000000040a020c11 */ /* 0x040fe2000f8210ff */
[----:B------:R-:W-:Y:S03]  /*10990*/  STL [R1+0x2c], R10 ;  /* 0x00002c0a01007387 */ /* 0x000fe60000100800 */
[C-C-:B------:R-:W-:Y:S01]  /*109a0*/  @P0 LEA.HI.X R3, R10.reuse, UR5, R4.reuse, 0x2, P1 ;  /* 0x000000050a030c11 */ /* 0x140fe200088f1404 */
[----:B------:R-:W-:Y:S01]  /*109b0*/  ULDC.64 UR4, c[0x0][0xa00] ;  /* 0x0002800000047ab9 */ /* 0x000fe20000000a00 */
[----:B------:R-:W-:Y:S01]  /*109c0*/  SHF.L.U64.HI R9, R10, 0x2, R4 ;  /* 0x000000020a097819 */ /* 0x000fe20000010204 */
[----:B0-----:R0:W-:Y:S01]  /*109d0*/  STL [R1+0x3c], R4 ;  /* 0x00003c0401007387 */ /* 0x0011e20000100800 */
[----:B------:R-:W-:-:S03]  /*109e0*/  ISETP.NE.U32.AND P1, PT, RZ, UR4, PT ;  /* 0x00000004ff007c0c */ /* 0x000fc6000bf25070 */
[----:B------:R1:W5:Y:S01]  /*109f0*/  @P0 LDG.E R0, desc[UR10][R2.64] ;  /* 0x0000000a02000981 */ /* 0x000362000c1e1900 */
[----:B------:R-:W-:Y:S01]  /*10a00*/  ISETP.NE.AND.EX P1, PT, RZ, UR5, PT, P1 ;  /* 0x00000005ff007c0c */ /* 0x000fe2000bf25310 */
[----:B------:R-:W-:Y:S01]  /*10a10*/  IMAD.MOV.U32 R8, RZ, RZ, RZ ;  /* 0x000000ffff087224 */ /* 0x000fe200078e00ff */
[----:B------:R-:W-:Y:S01]  /*10a20*/  ISETP.NE.U32.AND P2, PT, RZ, UR6, PT ;  /* 0x00000006ff007c0c */ /* 0x000fe2000bf45070 */
[----:B------:R-:W-:Y:S01]  /*10a30*/  STL [R1+0x1c], R9 ;  /* 0x00001c0901007387 */ /* 0x000fe20000100800 */
[----:B------:R-:W-:Y:S02]  /*10a40*/  ISETP.NE.U32.AND P0, PT, RZ, UR8, PT ;  /* 0x00000008ff007c0c */ /* 0x000fe4000bf05070 */
[C---:B0-----:R-:W-:Y:S02]  /*10a50*/  IADD3 R4, P4, R17.reuse, UR8, RZ ;  /* 0x0000000811047c10 */ /* 0x041fe4000ff9e0ff */
[----:B-1----:R-:W-:Y:S02]  /*10a60*/  IADD3 R2, P3, R17, UR4, RZ ;  /* 0x0000000411027c10 */ /* 0x002fe4000ff7e0ff */
[----:B------:R-:W-:-:S02]  /*10a70*/  ISETP.NE.AND.EX P2, PT, RZ, UR7, PT, P2 ;  /* 0x00000007ff007c0c */ /* 0x000fc4000bf45320 */
[C---:B------:R-:W-:Y:S02]  /*10a80*/  IADD3.X R3, R9.reuse, UR5, RZ, P3, !PT ;  /* 0x0000000509037c10 */ /* 0x040fe40009ffe4ff */
[----:B------:R-:W-:Y:S02]  /*10a90*/  ISETP.NE.AND.EX P0, PT, RZ, UR9, PT, P0 ;  /* 0x00000009ff007c0c */ /* 0x000fe4000bf05300 */
[----:B------:R-:W-:Y:S01]  /*10aa0*/  IADD3.X R5, R9, UR9, RZ, P4, !PT ;  /* 0x0000000909057c10 */ /* 0x000fe2000a7fe4ff */
[----:B------:R-:W2:Y:S01]  /*10ab0*/  @P1 LDG.E R6, desc[UR10][R2.64] ;  /* 0x0000000a02061981 */ /* 0x000ea2000c1e1900 */
[----:B------:R-:W-:Y:S02]  /*10ac0*/  ULDC UR4, c[0x0][0x288] ;  /* 0x0000a20000047ab9 */ /* 0x000fe40000000800 */
[----:B------:R-:W-:Y:S01]  /*10ad0*/  IMAD.U32 R11, RZ, RZ, UR4 ;  /* 0x00000004ff0b7e24 */ /* 0x000fe2000f8e00ff */
[----:B------:R-:W-:-:S06]  /*10ae0*/  ULDC.64 UR4, c[0x0][0x418] ;  /* 0x0001060000047ab9 */ /* 0x000fcc0000000a00 */
[----:B------:R-:W5:Y:S04]  /*10af0*/  @P0 LDG.E R8, desc[UR10][R4.64] ;  /* 0x0000000a04080981 */ /* 0x000f68000c1e1900 */
[----:B--2---:R0:W-:Y:S02]  /*10b00*/  STL [R1+0x30], R6 ;  /* 0x0000300601007387 */ /* 0x0041e40000100800 */
[----:B0-----:R-:W-:-:S04]  /*10b10*/  @P2 IADD3 R6, P3, R17, UR6, RZ ;  /* 0x0000000611062c10 */ /* 0x001fc8000ff7e0ff */
[----:B------:R-:W-:-:S05]  /*10b20*/  @P2 IADD3.X R7, R9, UR7, RZ, P3, !PT ;  /* 0x0000000709072c10 */ /* 0x000fca0009ffe4ff */
[----:B------:R0:W2:Y:S01]  /*10b30*/  @P2 LDG.E R11, desc[UR10][R6.64] ;  /* 0x0000000a060b2981 */ /* 0x0000a2000c1e1900 */
[----:B------:R-:W-:-:S03]  /*10b40*/  UISETP.NE.U32.AND UP0, UPT, UR4, URZ, UPT ;  /* 0x0000003f0400728c */ /* 0x000fc6000bf05070 */
[----:B------:R-:W-:Y:S01]  /*10b50*/  ULDC UR4, c[0x0][0x424] ;  /* 0x0001090000047ab9 */ /* 0x000fe20000000800 */
[----:B------:R-:W-:-:S03]  /*10b60*/  UISETP.NE.AND.EX UP0, UPT, UR5, URZ, UPT, UP0 ;  /* 0x0000003f0500728c */ /* 0x000fc6000bf05300 */
[----:B------:R-:W-:Y:S01]  /*10b70*/  ULDC UR5, c[0x0][0x2f0] ;  /* 0x0000bc0000057ab9 */ /* 0x000fe20000000800 */
[----:B------:R-:W-:-:S04]  /*10b80*/  USEL UR4, UR4, 0x1, UP0 ;  /* 0x0000000104047887 */ /* 0x000fc80008000000 */
[----:B------:R-:W-:-:S06]  /*10b90*/  UIMAD UR4, UR4, UR5, URZ ;  /* 0x00000005040472a4 */ /* 0x000fcc000f8e023f */
[----:B0-----:R-:W-:Y:S01]  /*10ba0*/  IMAD.U32 R6, RZ, RZ, UR4 ;  /* 0x00000004ff067e24 */ /* 0x001fe2000f8e00ff */
[----:B--2---:R0:W-:Y:S01]  /*10bb0*/  STL [R1+0x40], R11 ;  /* 0x0000400b01007387 */ /* 0x0041e20000100800 */
[----:B------:R-:W-:Y:S05]  /*10bc0*/  @P2 BRA `(.L_x_239) ;  /* 0x0000000000182947 */ /* 0x000fea0003800000 */
[----:B------:R-:W-:Y:S05]  /*10bd0*/  @!P1 BRA `(.L_x_239) ;  /* 0x0000000000149947 */ /* 0x000fea0003800000 */
[----:B------:R-:W-:Y:S02]  /*10be0*/  ULDC.64 UR4, c[0x0][0x208] ;  /* 0x0000820000047ab9 */ /* 0x000fe40000000a00 */
[----:B------:R-:W2:Y:S04]  /*10bf0*/  LDG.E R7, desc[UR4][R2.64] ;  /* 0x0000000402077981 */ /* 0x000ea8000c1e1900 */
[----:B------:R-:W2:Y:S02]  /*10c00*/  LDG.E R2, desc[UR4][R2.64+0x4] ;  /* 0x0000040402027981 */ /* 0x000ea4000c1e1900 */
[----:B--2---:R-:W-:-:S05]  /*10c10*/  IMAD.IADD R2, R2, 0x1, -R7 ;  /* 0x0000000102027824 */ /* 0x004fca00078e0a07 */
[----:B------:R1:W-:Y:S02]  /*10c20*/  STL [R1+0x40], R2 ;  /* 0x0000400201007387 */ /* 0x0003e40000100800 */
.L_x_239:
[----:B------:R-:W1:Y:S01]  /*10c30*/  LDL.LU R7, [R1+0x8] ;  /* 0x0000080001077983 */ /* 0x000e620000300800 */
[----:B------:R-:W-:Y:S02]  /*10c40*/  ULDC.64 UR4, c[0x0][0xa20] ;  /* 0x0002880000047ab9 */ /* 0x000fe40000000a00 */
[----:B------:R-:W-:-:S04]  /*10c50*/  ISETP.NE.U32.AND P1, PT, RZ, UR4, PT ;  /* 0x00000004ff007c0c */ /* 0x000fc8000bf25070 */
[----:B------:R-:W-:Y:S02]  /*10c60*/  ISETP.NE.AND.EX P1, PT, RZ, UR5, PT, P1 ;  /* 0x00000005ff007c0c */ /* 0x000fe4000bf25310 */
[C---:B-1----:R-:W-:Y:S02]  /*10c70*/  LOP3.LUT R2, R7.reuse, 0xff000000, RZ, 0xc0, !PT ;  /* 0xff00000007027812 */ /* 0x042fe400078ec0ff */
[C---:B------:R-:W-:Y:S02]  /*10c80*/  LOP3.LUT R3, R7.reuse, 0xff0000, RZ, 0xc0, !PT ;  /* 0x00ff000007037812 */ /* 0x040fe400078ec0ff */
[----:B------:R-:W-:Y:S02]  /*10c90*/  SHF.R.U32.HI R2, RZ, 0x8, R2 ;  /* 0x00000008ff027819 */ /* 0x000fe40000011602 */
[----:B------:R-:W-:Y:S01]  /*10ca0*/  LOP3.LUT R16, R7, 0xffff, RZ, 0xc0, !PT ;  /* 0x0000ffff07107812 */ /* 0x000fe200078ec0ff */
[----:B-----5:R-:W-:Y:S01]  /*10cb0*/  IMAD.IADD R7, R8, 0x1, R0 ;  /* 0x0000000108077824 */ /* 0x020fe200078e0200 */
[----:B------:R-:W-:Y:S01]  /*10cc0*/  LEA.HI R2, R3, R2, RZ, 0x10 ;  /* 0x0000000203027211 */ /* 0x000fe200078f80ff */
[----:B------:R-:W-:-:S05]  /*10cd0*/  IMAD.MOV.U32 R3, RZ, RZ, R10 ;  /* 0x000000ffff037224 */ /* 0x000fca00078e000a */
[----:B------:R1:W-:Y:S04]  /*10ce0*/  STL [R1+0x10], R3 ;  /* 0x0000100301007387 */ /* 0x0003e80000100800 */
[----:B------:R1:W-:Y:S01]  /*10cf0*/  STL [R1+0x18], R7 ;  /* 0x0000180701007387 */ /* 0x0003e20000100800 */
[----:B------:R-:W-:Y:S05]  /*10d00*/  @!P1 BRA `(.L_x_240) ;  /* 0x0000000000149947 */ /* 0x000fea0003800000 */
[----:B------:R-:W-:Y:S01]  /*10d10*/  IADD3 R6, P0, R17, UR4, RZ ;  /* 0x0000000411067c10 */ /* 0x000fe2000ff1e0ff */
[----:B------:R-:W-:-:S03]  /*10d20*/  ULDC.64 UR6, c[0x0][0x208] ;  /* 0x0000820000067ab9 */ /* 0x000fc60000000a00 */
[----:B-1----:R-:W-:-:S05]  /*10d30*/  IADD3.X R7, R9, UR5, RZ, P0, !PT ;  /* 0x0000000509077c10 */ /* 0x002fca00087fe4ff */
[----:B------:R2:W5:Y:S01]  /*10d40*/  LDG.E R6, desc[UR6][R6.64] ;  /* 0x0000000606067981 */ /* 0x000562000c1e1900 */
[----:B------:R-:W-:Y:S05]  /*10d50*/  BRA `(.L_x_241) ;  /* 0x0000000000147947 */ /* 0x000fea0003800000 */
.L_x_240:
[----:B------:R-:W-:Y:S05]  /*10d60*/  @!P0 BRA `(.L_x_241) ;  /* 0x0000000000108947 */ /* 0x000fea0003800000 */
[----:B------:R-:W-:Y:S02]  /*10d70*/  ULDC.64 UR4, c[0x0][0x208] ;  /* 0x0000820000047ab9 */ /* 0x000fe40000000a00 */
[----:B------:R-:W2:Y:S04]  /*10d80*/  LDG.E R6, desc[UR4][R4.64] ;  /* 0x0000000404067981 */ /* 0x000ea8000c1e1900 */
[----:B------:R-:W2:Y:S02]  /*10d90*/  LDG.E R4, desc[UR4][R4.64+0x4] ;  /* 0x0000040404047981 */ /* 0x000ea4000c1e1900 */
[----:B--2---:R-:W-:-:S07]  /*10da0*/  IMAD.IADD R6, R4, 0x1, -R6 ;  /* 0x0000000104067824 */ /* 0x004fce00078e0a06 */
.L_x_241:
[----:B-----5:R-:W-:Y:S01]  /*10db0*/  IMAD.IADD R6, R6, 0x1, -R0 ;  /* 0x0000000106067824 */ /* 0x020fe200078e0a00 */
[----:B------:R-:W-:Y:S01]  /*10dc0*/  LOP3.LUT R9, R2, 0xff, RZ, 0xc0, !PT ;  /* 0x000000ff02097812 */ /* 0x000fe200078ec0ff */
[----:B------:R-:W-:Y:S01]  /*10dd0*/  IMAD.MOV.U32 R4, RZ, RZ, RZ ;  /* 0x000000ffff047224 */ /* 0x000fe200078e00ff */
[----:B------:R-:W-:Y:S01]  /*10de0*/  BSSY B0, `(.L_x_242) ;  /* 0x000002a000007945 */ /* 0x000fe20003800000 */
[C---:B------:R-:W-:Y:S01]  /*10df0*/  VIADD R0, R6.reuse, 0x4f ;  /* 0x0000004f06007836 */ /* 0x040fe20000000000 */
[----:B------:R-:W-:Y:S01]  /*10e00*/  ISETP.GE.AND P0, PT, R6, 0x1, PT ;  /* 0x000000010600780c */ /* 0x000fe20003f06270 */
[----:B------:R-:W-:Y:S01]  /*10e10*/  IMAD.MOV.U32 R10, RZ, RZ, R4 ;  /* 0x000000ffff0a7224 */ /* 0x000fe200078e0004 */
[----:B------:R3:W-:Y:S01]  /*10e20*/  STL [R1+0x34], R4 ;  /* 0x0000340401007387 */ /* 0x0007e20000100800 */
[----:B------:R-:W-:-:S05]  /*10e30*/  IMAD.HI R0, R0, 0x66666667, RZ ;  /* 0x6666666700007827 */ /* 0x000fca00078e02ff */
[----:B-1----:R-:W-:-:S04]  /*10e40*/  SHF.R.U32.HI R3, RZ, 0x1f, R0 ;  /* 0x0000001fff037819 */ /* 0x002fc80000011600 */
[----:B------:R-:W-:-:S05]  /*10e50*/  LEA.HI.SX32 R8, R0, R3, 0x1b ;  /* 0x0000000300087211 */ /* 0x000fca00078fdaff */
[----:B------:R3:W-:Y:S04]  /*10e60*/  STL [R1+0x44], R8 ;  /* 0x0000440801007387 */ /* 0x0007e80000100800 */
[----:B------:R3:W-:Y:S01]  /*10e70*/  STL [R1+0x58], R9 ;  /* 0x0000580901007387 */ /* 0x0007e20000100800 */
[----:B------:R-:W-:Y:S05]  /*10e80*/  @!P0 BRA `(.L_x_243) ;  /* 0x00000000007c8947 */ /* 0x000fea0003800000 */
[----:B------:R-:W-:-:S04]  /*10e90*/  SHF.R.U32.HI R0, RZ, 0x10, R2 ;  /* 0x00000010ff007819 */ /* 0x000fc80000011602 */
[----:B------:R-:W-:-:S13]  /*10ea0*/  ISETP.NE.AND P0, PT, R0, RZ, PT ;  /* 0x000000ff0000720c */ /* 0x000fda0003f05270 */
[----:B------:R-:W3:Y:S02]  /*10eb0*/  @!P0 LDC R0, c[0x0][0x9f0] ;  /* 0x00027c00ff008b82 */ /* 0x000ee40000000800 */
[----:B---3--:R-:W-:-:S04]  /*10ec0*/  IABS R4, R0 ;  /* 0x0000000000047213 */ /* 0x008fc80000000000 */
[----:B------:R-:W1:Y:S08]  /*10ed0*/  I2F.RP R2, R4 ;  /* 0x0000000400027306 */ /* 0x000e700000209400 */
[----:B-1----:R-:W1:Y:S02]  /*10ee0*/  MUFU.RCP R2, R2 ;  /* 0x0000000200027308 */ /* 0x002e640000001000 */
[----:B-1----:R-:W-:-:S06]  /*10ef0*/  VIADD R2, R2, 0xffffffe ;  /* 0x0ffffffe02027836 */ /* 0x002fcc0000000000 */
[----:B------:R-:W1:Y:S02]  /*10f00*/  F2I.FTZ.U32.TRUNC.NTZ R3, R2 ;  /* 0x0000000200037305 */ /* 0x000e64000021f000 */
[----:B-1----:R-:W-:-:S04]  /*10f10*/  IMAD.MOV R2, RZ, RZ, -R3 ;  /* 0x000000ffff027224 */ /* 0x002fc800078e0a03 */
[----:B------:R-:W-:Y:S02]  /*10f20*/  IMAD R5, R2, R4, RZ ;  /* 0x0000000402057224 */ /* 0x000fe400078e02ff */
[----:B------:R-:W-:-:S04]  /*10f30*/  IMAD.MOV.U32 R2, RZ, RZ, RZ ;  /* 0x000000ffff027224 */ /* 0x000fc800078e00ff */
[----:B--2---:R-:W-:Y:S01]  /*10f40*/  IMAD.HI.U32 R7, R3, R5, R2 ;  /* 0x0000000503077227 */ /* 0x004fe200078e0002 */
[----:B------:R-:W-:Y:S02]  /*10f50*/  IABS R2, R0 ;  /* 0x0000000000027213 */ /* 0x000fe40000000000 */
[----:B------:R-:W-:-:S03]  /*10f60*/  IADD3 R5, R0, -0x1, R8 ;  /* 0xffffffff00057810 */ /* 0x000fc60007ffe008 */
[----:B------:R-:W-:Y:S01]  /*10f70*/  IMAD.MOV R2, RZ, RZ, -R2 ;  /* 0x000000ffff027224 */ /* 0x000fe200078e0a02 */
[----:B------:R-:W-:Y:S02]  /*10f80*/  IABS R3, R5 ;  /* 0x0000000500037213 */ /* 0x000fe40000000000 */
[----:B------:R-:W-:Y:S01]  /*10f90*/  LOP3.LUT R5, R5, R0, RZ, 0x3c, !PT ;  /* 0x0000000005057212 */ /* 0x000fe200078e3cff */
[----:B------:R-:W-:Y:S02]  /*10fa0*/  IMAD.MOV.U32 R6, RZ, RZ, R2 ;  /* 0x000000ffff067224 */ /* 0x000fe400078e0002 */
[----:B------:R-:W-:Y:S01]  /*10fb0*/  IMAD.HI.U32 R2, R7, R3, RZ ;  /* 0x0000000307027227 */ /* 0x000fe200078e00ff */
[----:B------:R-:W-:-:S03]  /*10fc0*/  ISETP.GE.AND P2, PT, R5, RZ, PT ;  /* 0x000000ff0500720c */ /* 0x000fc60003f46270 */
[----:B------:R-:W-:-:S05]  /*10fd0*/  IMAD R3, R2, R6, R3 ;  /* 0x0000000602037224 */ /* 0x000fca00078e0203 */
[----:B------:R-:W-:-:S13]  /*10fe0*/  ISETP.GT.U32.AND P1, PT, R4, R3, PT ;  /* 0x000000030400720c */ /* 0x000fda0003f24070 */
[----:B------:R-:W-:Y:S02]  /*10ff0*/  @!P1 IMAD.IADD R3, R3, 0x1, -R4 ;  /* 0x0000000103039824 */ /* 0x000fe400078e0a04 */
[----:B------:R-:W-:Y:S01]  /*11000*/  @!P1 VIADD R2, R2, 0x1 ;  /* 0x0000000102029836 */ /* 0x000fe20000000000 */
[----:B------:R-:W-:Y:S02]  /*11010*/  ISETP.NE.AND P1, PT, R0, RZ, PT ;  /* 0x000000ff0000720c */ /* 0x000fe40003f25270 */
[----:B------:R-:W-:-:S13]  /*11020*/  ISETP.GE.U32.AND P0, PT, R3, R4, PT ;  /* 0x000000040300720c */ /* 0x000fda0003f06070 */
[----:B------:R-:W-:-:S04]  /*11030*/  @P0 VIADD R2, R2, 0x1 ;  /* 0x0000000102020836 */ /* 0x000fc80000000000 */
[----:B------:R-:W-:Y:S01]  /*11040*/  @!P2 IMAD.MOV R2, RZ, RZ, -R2 ;  /* 0x000000ffff02a224 */ /* 0x000fe200078e0a02 */
[----:B------:R-:W-:-:S05]  /*11050*/  @!P1 LOP3.LUT R2, RZ, R0, RZ, 0x33, !PT ;  /* 0x00000000ff029212 */ /* 0x000fca00078e33ff */
[----:B------:R-:W-:-:S05]  /*11060*/  IMAD.MOV.U32 R10, RZ, RZ, R2 ;  /* 0x000000ffff0a7224 */ /* 0x000fca00078e0002 */
[----:B------:R1:W-:Y:S02]  /*11070*/  STL [R1+0x34], R10 ;  /* 0x0000340a01007387 */ /* 0x0003e40000100800 */
.L_x_243:
[----:B------:R-:W-:Y:S05]  /*11080*/  BSYNC B0 ;  /* 0x0000000000007941 */ /* 0x000fea0003800000 */
.L_x_242:
[----:B------:R-:W-:Y:S01]  /*11090*/  IMAD.MOV.U32 R0, RZ, RZ, R10 ;  /* 0x000000ffff007224 */ /* 0x000fe200078e000a */
[----:B------:R-:W-:Y:S03]  /*110a0*/  BSSY B7, `(.L_x_244) ;  /* 0x00004ca000077945 */ /* 0x000fe60003800000 */
[----:B------:R-:W-:-:S05]  /*110b0*/  IMAD R2, R9, R0, RZ ;  /* 0x0000000009027224 */ /* 0x000fca00078e02ff */
[----:B------:R-:W-:Y:S01]  /*110c0*/  VIADDMNMX R0, R2, R0, R8, PT ;  /* 0x0000000002007246 */ /* 0x000fe20003800108 */
[----:B------:R4:W-:Y:S03]  /*110d0*/  STL [R1+0x28], R2 ;  /* 0x0000280201007387 */ /* 0x0009e60000100800 */
[----:B------:R-:W-:Y:S01]  /*110e0*/  ISETP.GT.AND P0, PT, R0, R2, PT ;  /* 0x000000020000720c */ /* 0x000fe20003f04270 */
[----:B------:R4:W-:-:S12]  /*110f0*/  STL [R1+0x38], R0 ;  /* 0x0000380001007387 */ /* 0x0009d80000100800 */
[----:B----4-:R-:W-:Y:S05]  /*11100*/  @P0 BRA `(.L_x_245) ;  /* 0x00000000004c0947 */ /* 0x010fea0003800000 */
[----:B------:R-:W4:Y:S02]  /*11110*/  S2R R0, SR_TID.X ;  /* 0x0000000000007919 */ /* 0x000f240000002100 */
[----:B----4-:R-:W-:-:S04]  /*11120*/  LOP3.LUT R0, R0, 0x7f, RZ, 0xc0, !PT ;  /* 0x0000007f00007812 */ /* 0x010fc800078ec0ff */
[----:B------:R-:W-:-:S13]  /*11130*/  ISETP.NE.AND P0, PT, R0, RZ, PT ;  /* 0x000000ff0000720c */ /* 0x000fda0003f05270 */
[----:B------:R-:W-:Y:S05]  /*11140*/  @P0 BRA `(.L_x_246) ;  /* 0x0000004800fc0947 */ /* 0x000fea0003800000 */
[----:B------:R-:W4:Y:S01]  /*11150*/  S2R R3, SR_LANEID ;  /* 0x0000000000037919 */ /* 0x000f220000000000 */
[----:B------:R-:W-:Y:S01]  /*11160*/  VOTEU.ANY UR4, UPT, PT ;  /* 0x0000000000047886 */ /* 0x000fe200038e0100 */
[----:B------:R-:W-:Y:S01]  /*11170*/  ULDC.64 UR6, c[0x0][0x208] ;  /* 0x0000820000067ab9 */ /* 0x000fe20000000a00 */
[----:B------:R-:W4:Y:S08]  /*11180*/  FLO.U32 R0, UR4 ;  /* 0x0000000400007d00 */ /* 0x000f3000080e0000 */
[----:B------:R-:W5:Y:S01]  /*11190*/  POPC R5, UR4 ;  /* 0x0000000400057d09 */ /* 0x000f620008000000 */
[----:B----4-:R-:W-:-:S02]  /*111a0*/  ISETP.EQ.U32.AND P0, PT, R0, R3, PT ;  /* 0x000000030000720c */ /* 0x010fc40003f02070 */
[----:B------:R-:W5:Y:S11]  /*111b0*/  LDC.64 R2, c[0x0][0xc60] ;  /* 0x00031800ff027b82 */ /* 0x000f760000000a00 */
[----:B-----5:R-:W4:Y:S01]  /*111c0*/  @P0 ATOMG.E.ADD.STRONG.GPU PT, R3, desc[UR6][R2.64], R5 ;  /* 0x00000005020309a8 */ /* 0x020f2200081ee1c6 */
[----:B---3--:R-:W3:Y:S02]  /*111d0*/  S2R R4, SR_LTMASK ;  /* 0x0000000000047919 */ /* 0x008ee40000003900 */
[----:B---3--:R-:W-:-:S04]  /*111e0*/  LOP3.LUT R4, R4, UR4, RZ, 0xc0, !PT ;  /* 0x0000000404047c12 */ /* 0x008fc8000f8ec0ff */
[----:B--2---:R-:W2:Y:S01]  /*111f0*/  POPC R7, R4 ;  /* 0x0000000400077309 */ /* 0x004ea20000000000 */
[----:B----4-:R-:W2:Y:S02]  /*11200*/  SHFL.IDX PT, R0, R3, R0, 0x1f ;  /* 0x00001f0003007589 */ /* 0x010ea400000e0000 */
[----:B--2---:R-:W-:-:S05]  /*11210*/  IADD3 R0, R0, UR38, R7 ;  /* 0x0000002600007c10 */ /* 0x004fca000fffe007 */
[----:B------:R4:W-:Y:S01]  /*11220*/  STL [R1], R0 ;  /* 0x0000000001007387 */ /* 0x0009e20000100800 */
[----:B------:R-:W-:Y:S05]  /*11230*/  BRA `(.L_x_246) ;  /* 0x0000004800c07947 */ /* 0x000fea0003800000 */
.L_x_245:
[----:B------:R-:W-:Y:S01]  /*11240*/  VIADD R0, R18, 0x24400 ;  /* 0x0002440012007836 */ /* 0x000fe20000000000 */
[----:B------:R-:W-:Y:S04]  /*11250*/  BSSY B6, `(.L_x_247) ;  /* 0x0000013000067945 */ /* 0x000fe80003800000 */
[----:B------:R-:W-:-:S13]  /*11260*/  LOP3.LUT P0, RZ, R0, 0x3ff, RZ, 0xc0, !PT ;  /* 0x000003ff00ff7812 */ /* 0x000fda000780c0ff */
[----:B------:R-:W-:Y:S05]  /*11270*/  @!P0 BRA `(.L_x_248) ;  /* 0x0000000000408947 */ /* 0x000fea0003800000 */
[----:B------:R-:W-:Y:S01]  /*11280*/  MOV R2, 0x0 ;  /* 0x0000000000027802 */ /* 0x000fe20000000f00 */
[----:B------:R-:W-:Y:S01]  /*11290*/  ULDC.64 UR6, c[0x4][0x1b8] ;  /* 0x01006e0000067ab9 */ /* 0x000fe20000000a00 */
[----:B------:R-:W-:Y:S01]  /*112a0*/  ULDC.64 UR8, c[0x4][0x1c0] ;  /* 0x0100700000087ab9 */ /* 0x000fe20000000a00 */
[----:B------:R-:W-:Y:S01]  /*112b0*/  ULDC.64 UR4, c[0x4][0x118] ;  /* 0x0100460000047ab9 */ /* 0x000fe20000000a00 */
[----:B---3--:R-:W-:Y:S02]  /*112c0*/  IMAD.U32 R4, RZ, RZ, UR6 ;  /* 0x00000006ff047e24 */ /* 0x008fe4000f8e00ff */
[----:B------:R-:W3:Y:S01]  /*112d0*/  LDC.64 R2, c[0x4][R2] ;  /* 0x0100000002027b82 */ /* 0x000ee20000000a00 */
[----:B------:R-:W-:Y:S02]  /*112e0*/  IMAD.U32 R5, RZ, RZ, UR7 ;  /* 0x00000007ff057e24 */ /* 0x000fe4000f8e00ff */
[----:B------:R-:W-:Y:S02]  /*112f0*/  IMAD.U32 R6, RZ, RZ, UR8 ;  /* 0x00000008ff067e24 */ /* 0x000fe4000f8e00ff */
[----:B--2---:R-:W-:-:S02]  /*11300*/  IMAD.U32 R7, RZ, RZ, UR9 ;  /* 0x00000009ff077e24 */ /* 0x004fc4000f8e00ff */
[----:B-1----:R-:W-:Y:S02]  /*11310*/  IMAD.U32 R10, RZ, RZ, UR4 ;  /* 0x00000004ff0a7e24 */ /* 0x002fe4000f8e00ff */
[----:B0-----:R-:W-:Y:S02]  /*11320*/  IMAD.U32 R11, RZ, RZ, UR5 ;  /* 0x00000005ff0b7e24 */ /* 0x001fe4000f8e00ff */
[----:B------:R-:W-:Y:S02]  /*11330*/  IMAD.MOV.U32 R8, RZ, RZ, 0x70 ;  /* 0x00000070ff087424 */ /* 0x000fe400078e00ff */
[----:B------:R-:W-:Y:S02]  /*11340*/  IMAD.MOV.U32 R12, RZ, RZ, 0x1 ;  /* 0x00000001ff0c7424 */ /* 0x000fe400078e00ff */
[----:B------:R-:W-:-:S07]  /*11350*/  IMAD.MOV.U32 R13, RZ, RZ, RZ ;  /* 0x000000ffff0d7224 */ /* 0x000fce00078e00ff */
[----:B------:R-:W-:-:S07]  /*11360*/  LEPC R20, `(.L_x_248) ;  /* 0x000000001014794e */ /* 0x000fce0000000000 */
[----:B---3--:R-:W-:Y:S05]  /*11370*/  CALL.ABS.NOINC R2 ;  /* 0x0000000002007343 */ /* 0x008fea0003c00000 */
.L_x_248:
[----:B------:R-:W-:Y:S05]  /*11380*/  BSYNC B6 ;  /* 0x0000000000067941 */ /* 0x000fea0003800000 */
.L_x_247:
        /* <DEDUP_REMOVED lines=8> */
[----:B------:R4:W4:Y:S01]  /*11410*/  LDC.64 R2, c[0x4][R0] ;  /* 0x0100000000027b82 */ /* 0x0009220000000a00 */
[----:B---3--:R-:W-:Y:S02]  /*11420*/  IMAD.U32 R4, RZ, RZ, UR6 ;  /* 0x00000006ff047e24 */ /* 0x008fe4000f8e00ff */
        /* <DEDUP_REMOVED lines=9> */
[----:B----4-:R-:W-:Y:S05]  /*114c0*/  CALL.ABS.NOINC R2 ;  /* 0x0000000002007343 */ /* 0x010fea0003c00000 */
.L_x_251:
[----:B------:R-:W-:Y:S01]  /*114d0*/  MOV R2, 0x0 ;  /* 0x0000000000027802 */ /* 0x000fe20000000f00 */
[----:B------:R-:W-:Y:S01]  /*114e0*/  ULDC.64 UR6, c[0x4][0x1b8] ;  /* 0x01006e0000067ab9 */ /* 0x000fe20000000a00 */
[----:B------:R-:W-:Y:S01]  /*114f0*/  ULDC.64 UR8, c[0x4][0x1c0] ;  /* 0x0100700000087ab9 */ /* 0x000fe20000000a00 */
[----:B------:R-:W-:Y:S01]  /*11500*/  ULDC.64 UR4, c[0x4][0x128] ;  /* 0x01004a0000047ab9 */ /* 0x000fe20000000a00 */
[----:B------:R-:W-:Y:S02]  /*11510*/  IMAD.U32 R4, RZ, RZ, UR6 ;  /* 0x00000006ff047e24 */ /* 0x000fe4000f8e00ff */
[----:B------:R-:W0:Y:S01]  /*11520*/  LDC.64 R2, c[0x4][R2] ;  /* 0x0100000002027b82 */ /* 0x000e220000000a00 */
[----:B------:R-:W-:Y:S02]  /*11530*/  IMAD.U32 R5, RZ, RZ, UR7 ;  /* 0x00000007ff057e24 */ /* 0x000fe4000f8e00ff */
[----:B------:R-:W-:Y:S02]  /*11540*/  IMAD.U32 R6, RZ, RZ, UR8 ;  /* 0x00000008ff067e24 */ /* 0x000fe4000f8e00ff */
[----:B------:R-:W-:-:S02]  /*11550*/  IMAD.U32 R7, RZ, RZ, UR9 ;  /* 0x00000009ff077e24 */ /* 0x000fc4000f8e00ff */
[----:B------:R-:W-:Y:S02]  /*11560*/  IMAD.U32 R10, RZ, RZ, UR4 ;  /* 0x00000004ff0a7e24 */ /* 0x000fe4000f8e00ff */
[----:B------:R-:W-:Y:S02]  /*11570*/  IMAD.U32 R11, RZ, RZ, UR5 ;  /* 0x00000005ff0b7e24 */ /* 0x000fe4000f8e00ff */
[----:B------:R-:W-:Y:S02]  /*11580*/  IMAD.MOV.U32 R8, RZ, RZ, 0x70 ;  /* 0x00000070ff087424 */ /* 0x000fe400078e00ff */
[----:B------:R-:W-:Y:S02]  /*11590*/  IMAD.MOV.U32 R12, RZ, RZ, 0x1 ;  /* 0x00000001ff0c7424 */ /* 0x000fe400078e00ff */
[----:B------:R-:W-:-:S07]  /*115a0*/  IMAD.MOV.U32 R13, RZ, RZ, RZ ;  /* 0x000000ffff0d7224 */ /* 0x000fce00078e00ff */
[----:B------:R-:W-:-:S07]  /*115b0*/  LEPC R20, `(.L_x_250) ;  /* 0x000000001014794e */ /* 0x000fce0000000000 */
[----:B0-----:R-:W-:Y:S05]  /*115c0*/  CALL.ABS.NOINC R2 ;  /* 0x0000000002007343 */ /* 0x001fea0003c00000 */
.L_x_250:
[----:B------:R-:W-:Y:S05]  /*115d0*/  BSYNC B6 ;  /* 0x0000000000067941 */ /* 0x000fea0003800000 */
.L_x_249:
[----:B---3--:R-:W3:Y:S01]  /*115e0*/  LDL.LU R4, [R1+0x1c] ;  /* 0x00001c0001047983 */ /* 0x008ee20000300800 */
[----:B------:R-:W-:-:S03]  /*115f0*/  ULDC.64 UR4, c[0x0][0x9f8] ;  /* 0x00027e0000047ab9 */ /* 0x000fc60000000a00 */
[----:B--2---:R-:W2:Y:S01]  /*11600*/  LDL R7, [R1+0x10] ;  /* 0x0000100001077983 */ /* 0x004ea20000100800 */
[----:B------:R-:W-:Y:S01]  /*11610*/  ISETP.NE.U32.AND P0, PT, RZ, UR4, PT ;  /* 0x00000004ff007c0c */ /* 0x000fe2000bf05070 */
[----:B------:R-:W-:Y:S02]  /*11620*/  ULDC.64 UR6, c[0x0][0x208] ;  /* 0x0000820000067ab9 */ /* 0x000fe40000000a00 */
[----:B------:R-:W4:Y:S01]  /*11630*/  LDL R0, [R1+0x38] ;  /* 0x0000380001007983 */ /* 0x000f220000100800 */
[----:B------:R-:W-:-:S13]  /*11640*/  ISETP.NE.AND.EX P0, PT, RZ, UR5, PT, P0 ;  /* 0x00000005ff007c0c */ /* 0x000fda000bf05300 */
[----:B------:R-:W-:-:S04]  /*11650*/  @P0 IADD3 R2, P1, R17, UR4, RZ ;  /* 0x0000000411020c10 */ /* 0x000fc8000ff3e0ff */
[----:B---3--:R-:W-:Y:S01]  /*11660*/  @P0 IADD3.X R3, R4, UR5, RZ, P1, !PT ;  /* 0x0000000504030c10 */ /* 0x008fe20008ffe4ff */
[----:B------:R-:W-:-:S04]  /*11670*/  ULDC.64 UR4, c[0x0][0xa08] ;  /* 0x0002820000047ab9 */ /* 0x000fc80000000a00 */
[----:B--2---:R2:W3:Y:S02]  /*11680*/  @P0 LDG.E R7, desc[UR6][R2.64] ;  /* 0x0000000602070981 */ /* 0x0044e4000c1e1900 */
[----:B--2---:R-:W2:Y:S01]  /*11690*/  LDC.64 R2, c[0x0][0x418] ;  /* 0x00010600ff027b82 */ /* 0x004ea20000000a00 */
[----:B----4-:R-:W-:Y:S01]  /*116a0*/  VIADD R0, R0, 0xffffffff ;  /* 0xffffffff00007836 */ /* 0x010fe20000000000 */
[----:B---3--:R-:W-:Y:S01]  /*116b0*/  SHF.R.S32.HI R8, RZ, 0x1f, R7 ;  /* 0x0000001fff087819 */ /* 0x008fe20000011407 */
[----:B------:R3:W-:Y:S04]  /*116c0*/  @P0 STL [R1+0x10], R7 ;  /* 0x0000100701000387 */ /* 0x0007e80000100800 */
[----:B------:R3:W-:Y:S01]  /*116d0*/  STL [R1+0x1c], R8 ;  /* 0x00001c0801007387 */ /* 0x0007e20000100800 */
[----:B--2---:R-:W-:Y:S01]  /*116e0*/  LOP3.LUT P0, RZ, R2, UR4, RZ, 0xfc, !PT ;  /* 0x0000000402ff7c12 */ /* 0x004fe2000f80fcff */
[----:B------:R-:W-:-:S03]  /*116f0*/  UMOV UR4, 0xffffffff ;  /* 0xffffffff00047882 */ /* 0x000fc60000000000 */
[----:B------:R-:W-:-:S04]  /*11700*/  LOP3.LUT P0, RZ, R3, UR5, RZ, 0xfc, P0 ;  /* 0x0000000503ff7c12 */ /* 0x000fc8000800fcff */
[----:B------:R-:W-:Y:S01]  /*11710*/  SEL R17, R7, RZ, !P0 ;  /* 0x000000ff07117207 */ /* 0x000fe20004000000 */
[----:B---3--:R-:W-:Y:S08]  /*11720*/  BRA.DIV UR4, `(.L_x_252) ;  /* 0x0000005a04587947 */ /* 0x008ff0000b800000 */
[----:B------:R-:W2:Y:S02]  /*11730*/  S2R R4, SR_TID.X ;  /* 0x0000000000047919 */ /* 0x000ea40000002100 */
[----:B--2---:R-:W-:-:S04]  /*11740*/  SHF.R.U32.HI R4, RZ, 0x5, R4 ;  /* 0x00000005ff047819 */ /* 0x004fc80000011604 */
[----:B------:R-:W-:-:S05]  /*11750*/  LOP3.LUT R4, R4, 0x3, RZ, 0xc0, !PT ;  /* 0x0000000304047812 */ /* 0x000fca00078ec0ff */
[----:B------:R2:W3:Y:S02]  /*11760*/  SHFL.IDX PT, R14, R4, RZ, 0x1f ;  /* 0x00001fff040e7589 */ /* 0x0004e400000e0000 */
.L_x_367:
[----:B------:R-:W-:Y:S01]  /*11770*/  PLOP3.LUT P1, PT, PT, PT, PT, 0x8, 0x0 ;  /* 0x000000000000781c */ /* 0x000fe20003f2e170 */
[----:B------:R4:W-:Y:S01]  /*11780*/  STL [R1+0x8], R0 ;  /* 0x0000080001007387 */ /* 0x0009e20000100800 */
[----:B---3--:R-:W-:Y:S02]  /*11790*/  ISETP.NE.AND P0, PT, R14, RZ, PT ;  /* 0x000000ff0e00720c */ /* 0x008fe40003f05270 */
[----:B--2---:R-:W-:-:S05]  /*117a0*/  P2R R4, PR, RZ, 0x2 ;  /* 0x00000002ff047803 */ /* 0x004fca0000000000 */
[----:B------:R4:W-:Y:S06]  /*117b0*/  STL [R1+0x20], R4 ;  /* 0x0000200401007387 */ /* 0x0009ec0000100800 */
[----:B------:R-:W-:Y:S05]  /*117c0*/  @P0 BRA `(.L_x_253) ;  /* 0x0000000400440947 */ /* 0x000fea0003800000 */
[----:B------:R-:W-:-:S03]  /*117d0*/  UMOV UR4, 0xffffffff ;  /* 0xffffffff00047882 */ /* 0x000fc60000000000 */
[----:B------:R-:W-:Y:S05]  /*117e0*/  BRA.DIV UR4, `(.L_x_254) ;  /* 0x0000005a045c7947 */ /* 0x000fea000b800000 */
[----:B------:R-:W-:-:S13]  /*117f0*/  ELECT P6, URZ, PT ;  /* 0x00000000003f782f */ /* 0x000fda00038c0000 */
.L_x_370:
[----:B------:R-:W-:Y:S05]  /*11800*/  @!P6 BRA `(.L_x_253) ;  /* 0x000000040034e947 */ /* 0x000fea0003800000 */
[----:B------:R-:W-:-:S04]  /*11810*/  ISETP.NE.U32.AND P0, PT, R2, RZ, PT ;  /* 0x000000ff0200720c */ /* 0x000fc80003f05070 */
[----:B------:R-:W-:-:S13]  /*11820*/  ISETP.NE.AND.EX P0, PT, R3, RZ, PT, P0 ;  /* 0x000000ff0300720c */ /* 0x000fda0003f05300 */
[----:B------:R-:W-:Y:S05]  /*11830*/  @!P0 BRA `(.L_x_255) ;  /* 0x0000000000548947 */ /* 0x000fea0003800000 */
[----:B------:R-:W2:Y:S01]  /*11840*/  LDC R6, c[0x0][0x43c] ;  /* 0x00010f00ff067b82 */ /* 0x000ea20000000800 */
[----:B------:R-:W-:Y:S01]  /*11850*/  IMAD.MOV.U32 R9, RZ, RZ, R0 ;  /* 0x000000ffff097224 */ /* 0x000fe200078e0000 */
[----:B------:R-:W-:Y:S01]  /*11860*/  ULDC.64 UR4, c[0x0][0x428] ;  /* 0x00010a0000047ab9 */ /* 0x000fe20000000a00 */
[----:B------:R-:W-:Y:S02]  /*11870*/  ULDC.64 UR6, c[0x0][0x208] ;  /* 0x0000820000067ab9 */ /* 0x000fe40000000a00 */
[----:B----4-:R-:W-:Y:S01]  /*11880*/  IMAD.MOV.U32 R0, RZ, RZ, R9 ;  /* 0x000000ffff007224 */ /* 0x010fe200078e0009 */
[----:B--2---:R-:W-:-:S13]  /*11890*/  ISETP.NE.AND P0, PT, R6, 0x1, PT ;  /* 0x000000010600780c */ /* 0x004fda0003f05270 */
[----:B------:R-:W2:Y:S02]  /*118a0*/  @P0 LDC.64 R4, c[0x0][0x440] ;  /* 0x00011000ff040b82 */ /* 0x000ea40000000a00 */
[----:B--2---:R-:W-:-:S05]  /*118b0*/  @P0 IMAD.HI.U32 R4, R9, R4, RZ ;  /* 0x0000000409040227 */ /* 0x004fca00078e00ff */
[----:B------:R-:W-:-:S04]  /*118c0*/  @P0 SHF.R.U32.HI R0, RZ, R5, R4 ;  /* 0x00000005ff000219 */ /* 0x000fc80000011604 */
[--C-:B------:R-:W-:Y:S01]  /*118d0*/  SHF.R.S32.HI R5, RZ, 0x1f, R0.reuse ;  /* 0x0000001fff057819 */ /* 0x100fe20000011400 */
[----:B------:R-:W-:-:S04]  /*118e0*/  IMAD.MOV R4, RZ, RZ, -R0 ;  /* 0x000000ffff047224 */ /* 0x000fc800078e0a00 */
[----:B------:R-:W-:Y:S02]  /*118f0*/  IMAD R9, R6, R4, R9 ;  /* 0x0000000406097224 */ /* 0x000fe400078e0209 */
[----:B------:R-:W-:Y:S02]  /*11900*/  IMAD R6, R8, UR4, RZ ;  /* 0x0000000408067c24 */ /* 0x000fe4000f8e02ff */
[----:B------:R-:W-:Y:S01]  /*11910*/  IMAD.MOV.U32 R4, RZ, RZ, R0 ;  /* 0x000000ffff047224 */ /* 0x000fe200078e0000 */
[----:B------:R2:W-:Y:S01]  /*11920*/  STL [R1+0x8], R9 ;  /* 0x0000080901007387 */ /* 0x0005e20000100800 */
[C---:B------:R-:W-:Y:S02]  /*11930*/  IMAD R0, R7.reuse, UR5, R6 ;  /* 0x0000000507007c24 */ /* 0x040fe4000f8e0206 */
[----:B------:R-:W-:-:S04]  /*11940*/  IMAD.WIDE.U32 R4, R7, UR4, R4 ;  /* 0x0000000407047c25 */ /* 0x000fc8000f8e0004 */
[----:B------:R-:W-:Y:S01]  /*11950*/  IMAD.IADD R0, R5, 0x1, R0 ;  /* 0x0000000105007824 */ /* 0x000fe200078e0200 */
[----:B------:R-:W-:-:S04]  /*11960*/  LEA R2, P0, R4, R2, 0x2 ;  /* 0x0000000204027211 */ /* 0x000fc800078010ff */
[----:B------:R-:W-:-:S05]  /*11970*/  LEA.HI.X R3, R4, R3, R0, 0x2, P0 ;  /* 0x0000000304037211 */ /* 0x000fca00000f1400 */
[----:B------:R2:W5:Y:S04]  /*11980*/  LDG.E R17, desc[UR6][R2.64] ;  /* 0x0000000602117981 */ /* 0x000568000c1e1900 */
.L_x_255:
[----:B--2---:R-:W2:Y:S01]  /*11990*/  LDL R2, [R1+0x14] ;  /* 0x0000140001027983 */ /* 0x004ea20000100800 */
[----:B----4-:R-:W-:Y:S01]  /*119a0*/  IMAD R0, R19, 0x8, R18 ;  /* 0x0000000813007824 */ /* 0x010fe200078e0212 */
[----:B--2---:R-:W-:-:S04]  /*119b0*/  SHF.L.U32 R2, R2, 0x1f, RZ ;  /* 0x0000001f02027819 */ /* 0x004fc800000006ff */
[----:B------:R-:W2:Y:S02]  /*119c0*/  SYNCS.PHASECHK.TRANS64.TRYWAIT P0, [R0+URZ+0x38840], R2 ;  /* 0x03884002000075a7 */ /* 0x000ea4000800017f */
[----:B--2---:R-:W-:Y:S05]  /*119d0*/  @!P0 BRA `(.L_x_256) ;  /* 0x0000005800008947 */ /* 0x004fea0003800000 */
.L_x_371:
[----:B------:R-:W3:Y:S02]  /*119e0*/  S2R R3, SR_TID.X ;  /* 0x0000000000037919 */ /* 0x000ee40000002100 */
[----:B---3--:R-:W-:-:S04]  /*119f0*/  LOP3.LUT R3, R3, 0x7f, RZ, 0xc0, !PT ;  /* 0x0000007f03037812 */ /* 0x008fc800078ec0ff */
[----:B------:R-:W-:-:S13]  /*11a00*/  ISETP.NE.AND P0, PT, R3, RZ, PT ;  /* 0x000000ff0300720c */ /* 0x000fda0003f05270 */
[----:B------:R-:W-:Y:S05]  /*11a10*/  @P0 BRA `(.L_x_257) ;  /* 0x00000000001c0947 */ /* 0x000fea0003800000 */
[----:B------:R-:W3:Y:S01]  /*11a20*/  S2R R3, SR_TID.X ;  /* 0x0000000000037919 */ /* 0x000ee20000002100 */
[----:B--2---:R-:W-:-:S04]  /*11a30*/  IMAD.MOV.U32 R2, RZ, RZ, 0xa000 ;  /* 0x0000a000ff027424 */ /* 0x004fc800078e00ff */
[----:B------:R4:W-:Y:S01]  /*11a40*/  SYNCS.ARRIVE.TRANS64 RZ, [R0+URZ+0x38830], R2 ;  /* 0x0388300200ff79a7 */ /* 0x0009e2000800003f */
[----:B---3--:R-:W-:-:S04]  /*11a50*/  LOP3.LUT R3, R3, 0x1f, RZ, 0xc0, !PT ;  /* 0x0000001f03037812 */ /* 0x008fc800078ec0ff */
[----:B------:R-:W-:-:S13]  /*11a60*/  ISETP.NE.AND P0, PT, R3, RZ, PT ;  /* 0x000000ff0300720c */ /* 0x000fda0003f05270 */
[----:B----4-:R-:W-:Y:S05]  /*11a70*/  @!P0 BRA `(.L_x_257) ;  /* 0x0000000000048947 */ /* 0x010fea0003800000 */
[----:B------:R-:W-:Y:S01]  /*11a80*/  BPT.TRAP 0x1 ;  /* 0x000000040000795c */ /* 0x000fe20000300000 */
.L_x_257:
[----:B------:R-:W3:Y:S04]  /*11a90*/  LDL R3, [R1+0x8] ;  /* 0x0000080001037983 */ /* 0x000ee80000100800 */
[----:B--2---:R-:W2:Y:S01]  /*11aa0*/  LDL R2, [R1+0x18] ;  /* 0x0000180001027983 */ /* 0x004ea20000100800 */
[----:B------:R-:W-:Y:S01]  /*11ab0*/  R2UR UR9, R0 ;  /* 0x00000000000972ca */ /* 0x000fe200000e0000 */
[----:B------:R-:W-:Y:S01]  /*11ac0*/  IMAD R0, R19, 0xa000, R18 ;  /* 0x0000a00013007824 */ /* 0x000fe200078e0212 */
[----:B------:R-:W-:Y:S01]  /*11ad0*/  UIADD3 UR4, UP0, UR36, 0x370, URZ ;  /* 0x0000037024047890 */ /* 0x000fe2000ff1e03f */
[----:B------:R-:W-:Y:S01]  /*11ae0*/  R2UR UR12, R16 ;  /* 0x00000000100c72ca */ /* 0x000fe200000e0000 */
[----:B------:R-:W-:Y:S01]  /*11af0*/  UMOV UR10, URZ ;  /* 0x0000003f000a7c82 */ /* 0x000fe20008000000 */
[----:B-----5:R-:W-:Y:S01]  /*11b00*/  R2UR UR13, R17 ;  /* 0x00000000110d72ca */ /* 0x020fe200000e0000 */
[----:B------:R-:W-:Y:S01]  /*11b10*/  UMOV UR6, 0x0 ;  /* 0x0000000000067882 */ /* 0x000fe20000000000 */
[----:B------:R-:W-:Y:S01]  /*11b20*/  R2UR UR14, R0 ;  /* 0x00000000000e72ca */ /* 0x000fe200000e0000 */
[----:B------:R-:W-:Y:S01]  /*11b30*/  UMOV UR7, 0x14f00000 ;  /* 0x14f0000000077882 */ /* 0x000fe20000000000 */
[----:B------:R-:W-:Y:S01]  /*11b40*/  UMOV UR16, 0x40 ;  /* 0x0000004000107882 */ /* 0x000fe20000000000 */
[----:B------:R-:W-:-:S03]  /*11b50*/  PLOP3.LUT P0, PT, PT, PT, PT, 0x80, 0x0 ;  /* 0x000000000000781c */ /* 0x000fc60003f0f070 */
[----:B------:R-:W-:Y:S01]  /*11b60*/  UIADD3 UR9, UR9, 0x38830, URZ ;  /* 0x0003883009097890 */ /* 0x000fe2000fffe03f */
[----:B------:R-:W-:-:S05]  /*11b70*/  P2R R0, PR, RZ, 0x1 ;  /* 0x00000001ff007803 */ /* 0x000fca0000000000 */
[----:B------:R4:W-:Y:S01]  /*11b80*/  STL [R1+0x20], R0 ;  /* 0x0000200001007387 */ /* 0x0009e20000100800 */
[----:B------:R-:W-:Y:S02]  /*11b90*/  UIADD3 UR8, UR14, 0x24400, URZ ;  /* 0x000244000e087890 */ /* 0x000fe4000fffe03f */
[----:B------:R-:W-:Y:S02]  /*11ba0*/  UIADD3 UR15, UR14, 0x26c00, URZ ;  /* 0x00026c000e0f7890 */ /* 0x000fe4000fffe03f */
[----:B------:R-:W-:Y:S02]  /*11bb0*/  UIADD3 UR17, UR14, 0x29400, URZ ;  /* 0x000294000e117890 */ /* 0x000fe4000fffe03f */
[----:B------:R-:W-:-:S03]  /*11bc0*/  UIADD3 UR18, UR14, 0x2bc00, URZ ;  /* 0x0002bc000e127890 */ /* 0x000fc6000fffe03f */
[----:B------:R-:W-:Y:S01]  /*11bd0*/  UMOV UR14, 0x80 ;  /* 0x00000080000e7882 */ /* 0x000fe20000000000 */
[----:B---3--:R-:W-:Y:S02]  /*11be0*/  R2UR UR11, R3 ;  /* 0x00000000030b72ca */ /* 0x008fe400000e0000 */
[----:B--2---:R-:W-:-:S13]  /*11bf0*/  R2UR UR5, R2 ;  /* 0x00000000020572ca */ /* 0x004fda00000e0000 */
[----:B------:R-:W-:Y:S02]  /*11c00*/  UIMAD UR11, UR11, 0x50, UR5 ;  /* 0x000000500b0b78a4 */ /* 0x000fe4000f8e0205 */
[----:B------:R-:W-:-:S09]  /*11c10*/  UIADD3.X UR5, URZ, UR37, URZ, UP0, !UPT ;  /* 0x000000253f057290 */ /* 0x000fd200087fe43f */
[----:B------:R2:W-:Y:S02]  /*11c20*/  UTMALDG.4D [UR8], [UR4], desc[UR6] ;  /* 0x00000608040075b4 */ /* 0x0005e40008019000 */
[----:B--2---:R-:W-:Y:S01]  /*11c30*/  UMOV UR8, UR15 ;  /* 0x0000000f00087c82 */ /* 0x004fe20008000000 */
[----:B------:R-:W-:Y:S02]  /*11c40*/  UMOV UR10, UR16 ;  /* 0x00000010000a7c82 */ /* 0x000fe40008000000 */
[----:B------:R2:W-:Y:S02]  /*11c50*/  UTMALDG.4D [UR8], [UR4], desc[UR6] ;  /* 0x00000608040075b4 */ /* 0x0005e40008019000 */
[----:B--2---:R-:W-:Y:S01]  /*11c60*/  UMOV UR8, UR17 ;  /* 0x0000001100087c82 */ /* 0x004fe20008000000 */
[----:B------:R-:W-:Y:S01]  /*11c70*/  UMOV UR10, UR14 ;  /* 0x0000000e000a7c82 */ /* 0x000fe20008000000 */
[----:B------:R-:W-:Y:S01]  /*11c80*/  UMOV UR14, 0xc0 ;  /* 0x000000c0000e7882 */ /* 0x000fe20000000000 */
[----:B------:R2:W-:Y:S02]  /*11c90*/  UTMALDG.4D [UR8], [UR4], desc[UR6] ;  /* 0x00000608040075b4 */ /* 0x0005e40008019000 */
[----:B--2---:R-:W-:Y:S01]  /*11ca0*/  UMOV UR8, UR18 ;  /* 0x0000001200087c82 */ /* 0x004fe20008000000 */
[----:B------:R-:W-:-:S02]  /*11cb0*/  UMOV UR10, UR14 ;  /* 0x0000000e000a7c82 */ /* 0x000fc40008000000 */
[----:B------:R4:W-:Y:S02]  /*11cc0*/  UTMALDG.4D [UR8], [UR4], desc[UR6] ;  /* 0x00000608040075b4 */ /* 0x0009e40008019000 */
[----:B----4-:R-:W-:Y:S01]  /*11cd0*/  NOP ;  /* 0x0000000000007918 */ /* 0x010fe20000000000 */
.L_x_253:
[----:B------:R-:W2:Y:S04]  /*11ce0*/  LDL.LU R3, [R1+0x30] ;  /* 0x0000300001037983 */ /* 0x000ea80000300800 */
[----:B------:R-:W3:Y:S04]  /*11cf0*/  LDL.LU R5, [R1+0x2c] ;  /* 0x00002c0001057983 */ /* 0x000ee80000300800 */
[----:B----4-:R-:W4:Y:S01]  /*11d00*/  LDL.LU R4, [R1+0x3c] ;  /* 0x00003c0001047983 */ /* 0x010f220000300800 */
[----:B------:R-:W-:Y:S05]  /*11d10*/  WARPSYNC.ALL ;  /* 0x0000000000007948 */ /* 0x000fea0003800000 */
[----:B------:R-:W-:Y:S01]  /*11d20*/  ULDC.64 UR6, c[0x0][0xa00] ;  /* 0x0002800000067ab9 */ /* 0x000fe20000000a00 */
[----:B------:R-:W-:Y:S01]  /*11d30*/  ULDC.64 UR4, c[0x0][0x298] ;  /* 0x0000a60000047ab9 */ /* 0x000fe20000000a00 */
[----:B------:R-:W-:Y:S01]  /*11d40*/  BAR.SYNC.DEFER_BLOCKING 0x8, 0x180 ;  /* 0x0206000000007b1d */ /* 0x000fe20000010000 */
[----:B------:R-:W-:Y:S01]  /*11d50*/  ISETP.NE.U32.AND P0, PT, RZ, UR6, PT ;  /* 0x00000006ff007c0c */ /* 0x000fe2000bf05070 */
[----:B------:R-:W-:-:S03]  /*11d60*/  VIADD R2, R18, 0x14400 ;  /* 0x0001440012027836 */ /* 0x000fc60000000000 */
[----:B------:R-:W-:Y:S01]  /*11d70*/  ISETP.NE.AND.EX P0, PT, RZ, UR7, PT, P0 ;  /* 0x00000007ff007c0c */ /* 0x000fe2000bf05300 */
[----:B------:R-:W-:Y:S01]  /*11d80*/  BSSY B6, `(.L_x_258) ;  /* 0x000001e000067945 */ /* 0x000fe20003800000 */
[----:B------:R-:W-:Y:S02]  /*11d90*/  LOP3.LUT P1, RZ, R2, 0x3ff, RZ, 0xc0, !PT ;  /* 0x000003ff02ff7812 */ /* 0x000fe4000782c0ff */
[----:B--2---:R-:W-:Y:S02]  /*11da0*/  SHF.R.S32.HI R0, RZ, 0x1f, R3 ;  /* 0x0000001fff007819 */ /* 0x004fe40000011403 */
[----:B---3--:R-:W-:-:S03]  /*11db0*/  SEL R5, R5, RZ, !P0 ;  /* 0x000000ff05057207 */ /* 0x008fc60004000000 */
[----:B------:R-:W-:Y:S01]  /*11dc0*/  IMAD R0, R0, UR4, RZ ;  /* 0x0000000400007c24 */ /* 0x000fe2000f8e02ff */
[----:B----4-:R-:W-:-:S03]  /*11dd0*/  SEL R4, R4, RZ, !P0 ;  /* 0x000000ff04047207 */ /* 0x010fc60004000000 */
[C---:B------:R-:W-:Y:S02]  /*11de0*/  IMAD R0, R3.reuse, UR5, R0 ;  /* 0x0000000503007c24 */ /* 0x040fe4000f8e0200 */
[----:B------:R-:W-:-:S04]  /*11df0*/  IMAD.WIDE.U32 R2, R3, UR4, RZ ;  /* 0x0000000403027c25 */ /* 0x000fc8000f8e00ff */
[----:B------:R-:W-:Y:S01]  /*11e00*/  IMAD.IADD R0, R3, 0x1, R0 ;  /* 0x0000000103007824 */ /* 0x000fe200078e0200 */
[----:B------:R2:W-:Y:S04]  /*11e10*/  STL.64 [R1+0x50], R2 ;  /* 0x0000500201007387 */ /* 0x0005e80000100a00 */
[----:B------:R2:W-:Y:S04]  /*11e20*/  STL [R1+0x2c], R5 ;  /* 0x00002c0501007387 */ /* 0x0005e80000100800 */
[----:B------:R2:W-:Y:S04]  /*11e30*/  STL [R1+0x3c], R4 ;  /* 0x00003c0401007387 */ /* 0x0005e80000100800 */
[----:B------:R2:W-:Y:S01]  /*11e40*/  STL [R1+0x30], R0 ;  /* 0x0000300001007387 */ /* 0x0005e20000100800 */
[----:B------:R-:W-:Y:S05]  /*11e50*/  @!P1 BRA `(.L_x_259) ;  /* 0x0000000000409947 */ /* 0x000fea0003800000 */
[----:B--2---:R-:W-:Y:S01]  /*11e60*/  MOV R2, 0x0 ;  /* 0x0000000000027802 */ /* 0x004fe20000000f00 */
[----:B------:R-:W-:Y:S01]  /*11e70*/  ULDC.64 UR6, c[0x4][0x1b8] ;  /* 0x01006e0000067ab9 */ /* 0x000fe20000000a00 */
[----:B------:R-:W-:Y:S01]  /*11e80*/  ULDC.64 UR8, c[0x4][0x1c0] ;  /* 0x0100700000087ab9 */ /* 0x000fe20000000a00 */
[----:B------:R-:W-:Y:S01]  /*11e90*/  ULDC.64 UR4, c[0x4][0x130] ;  /* 0x01004c0000047ab9 */ /* 0x000fe20000000a00 */
[----:B------:R-:W-:Y:S02]  /*11ea0*/  IMAD.U32 R4, RZ, RZ, UR6 ;  /* 0x00000006ff047e24 */ /* 0x000fe4000f8e00ff */
[----:B------:R-:W2:Y:S01]  /*11eb0*/  LDC.64 R2, c[0x4][R2] ;  /* 0x0100000002027b82 */ /* 0x000ea20000000a00 */
[----:B------:R-:W-:Y:S02]  /*11ec0*/  IMAD.U32 R5, RZ, RZ, UR7 ;  /* 0x00000007ff057e24 */ /* 0x000fe4000f8e00ff */
[----:B------:R-:W-:Y:S02]  /*11ed0*/  IMAD.U32 R6, RZ, RZ, UR8 ;  /* 0x00000008ff067e24 */ /* 0x000fe4000f8e00ff */
[----:B------:R-:W-:-:S02]  /*11ee0*/  IMAD.U32 R7, RZ, RZ, UR9 ;  /* 0x00000009ff077e24 */ /* 0x000fc4000f8e00ff */
[----:B-1----:R-:W-:Y:S02]  /*11ef0*/  IMAD.U32 R10, RZ, RZ, UR4 ;  /* 0x00000004ff0a7e24 */ /* 0x002fe4000f8e00ff */
[----:B0-----:R-:W-:Y:S02]  /*11f00*/  IMAD.U32 R11, RZ, RZ, UR5 ;  /* 0x00000005ff0b7e24 */ /* 0x001fe4000f8e00ff */
[----:B------:R-:W-:Y:S02]  /*11f10*/  IMAD.MOV.U32 R8, RZ, RZ, 0x70 ;  /* 0x00000070ff087424 */ /* 0x000fe400078e00ff */
[----:B------:R-:W-:Y:S02]  /*11f20*/  IMAD.MOV.U32 R12, RZ, RZ, 0x1 ;  /* 0x00000001ff0c7424 */ /* 0x000fe400078e00ff */
[----:B------:R-:W-:-:S07]  /*11f30*/  IMAD.MOV.U32 R13, RZ, RZ, RZ ;  /* 0x000000ffff0d7224 */ /* 0x000fce00078e00ff */
[----:B------:R-:W-:-:S07]  /*11f40*/  LEPC R20, `(.L_x_259) ;  /* 0x000000001014794e */ /* 0x000fce0000000000 */
[----:B--2---:R-:W-:Y:S05]  /*11f50*/  CALL.ABS.NOINC R2 ;  /* 0x0000000002007343 */ /* 0x004fea0003c00000 */
.L_x_259:
[----:B------:R-:W-:Y:S05]  /*11f60*/  BSYNC B6 ;  /* 0x0000000000067941 */ /* 0x000fea0003800000 */
.L_x_258:
[----:B--2---:R-:W2:Y:S01]  /*11f70*/  LDL.LU R0, [R1+0x3c] ;  /* 0x00003c0001007983 */ /* 0x004ea20000300800 */
[----:B------:R-:W-:Y:S01]  /*11f80*/  ULDC.64 UR4, c[0x0][0x2d8] ;  /* 0x0000b60000047ab9 */ /* 0x000fe20000000a00 */
[----:B------:R-:W3:Y:S01]  /*11f90*/  LDC R8, c[0x0][0x448] ;  /* 0x00011200ff087b82 */ /* 0x000ee20000000800 */
[----:B------:R-:W-:Y:S01]  /*11fa0*/  ULDC.64 UR6, c[0x0][0x280] ;  /* 0x0000a00000067ab9 */ /* 0x000fe20000000a00 */
[----:B------:R-:W4:Y:S04]  /*11fb0*/  LDL.LU R5, [R1+0x30] ;  /* 0x0000300001057983 */ /* 0x000f280000300800 */
[----:B------:R-:W4:Y:S04]  /*11fc0*/  LDL.LU.64 R2, [R1+0x50] ;  /* 0x0000500001027983 */ /* 0x000f280000300a00 */
[----:B------:R-:W2:Y:S01]  /*11fd0*/  LDL.LU R4, [R1+0x2c] ;  /* 0x00002c0001047983 */ /* 0x000ea20000300800 */
[----:B---3--:R-:W-:Y:S01]  /*11fe0*/  ISETP.NE.AND P0, PT, R8, 0x1, PT ;  /* 0x000000010800780c */ /* 0x008fe20003f05270 */
[----:B------:R-:W3:-:S12]  /*11ff0*/  S2R R9, SR_TID.X ;  /* 0x0000000000097919 */ /* 0x000ed80000002100 */
[----:B------:R-:W0:Y:S01]  /*12000*/  @P0 LDC R7, c[0x0][0x450] ;  /* 0x00011400ff070b82 */ /* 0x000e220000000800 */
[----:B----4-:R-:W-:Y:S02]  /*12010*/  IMAD.MOV.U32 R3, RZ, RZ, R5 ;  /* 0x000000ffff037224 */ /* 0x010fe400078e0005 */
[----:B------:R-:W4:Y:S01]  /*12020*/  LDL.LU R5, [R1+0x4] ;  /* 0x0000040001057983 */ /* 0x000f220000300800 */
[----:B---3--:R-:W-:Y:S02]  /*12030*/  IMAD.SHL.U32 R9, R9, 0x8, RZ ;  /* 0x0000000809097824 */ /* 0x008fe400078e00ff */
[C---:B------:R-:W-:Y:S01]  /*12040*/  IMAD.WIDE.U32 R2, R16.reuse, UR4, R2 ;  /* 0x0000000410027c25 */ /* 0x040fe2000f8e0002 */
[----:B-1----:R-:W1:Y:S02]  /*12050*/  S2R R10, SR_TID.X ;  /* 0x00000000000a7919 */ /* 0x002e640000002100 */
[----:B------:R-:W-:Y:S01]  /*12060*/  LOP3.LUT R9, R9, 0x38, RZ, 0xc0, !PT ;  /* 0x0000003809097812 */ /* 0x000fe200078ec0ff */
[----:B------:R-:W-:Y:S01]  /*12070*/  IMAD R3, R16, UR5, R3 ;  /* 0x0000000510037c24 */ /* 0x000fe2000f8e0203 */
[----:B------:R-:W-:-:S02]  /*12080*/  ULDC.64 UR4, c[0x0][0x2e0] ;  /* 0x0000b80000047ab9 */ /* 0x000fc40000000a00 */
[----:B--2---:R-:W-:Y:S01]  /*12090*/  IMAD R0, R0, UR4, RZ ;  /* 0x0000000400007c24 */ /* 0x004fe2000f8e02ff */
[C---:B------:R-:W-:Y:S01]  /*120a0*/  LOP3.LUT R12, R9.reuse, 0x40, RZ, 0xfc, !PT ;  /* 0x00000040090c7812 */ /* 0x040fe200078efcff */
[C---:B------:R-:W-:Y:S01]  /*120b0*/  IMAD.WIDE.U32 R2, R4.reuse, UR4, R2 ;  /* 0x0000000404027c25 */ /* 0x040fe2000f8e0002 */
[C---:B0-----:R-:W-:Y:S02]  /*120c0*/  LOP3.LUT R11, R9.reuse, 0x80, RZ, 0xfc, !PT ;  /* 0x00000080090b7812 */ /* 0x041fe400078efcff */
[----:B------:R-:W-:Y:S01]  /*120d0*/  LOP3.LUT R9, R9, 0xc0, RZ, 0xfc, !PT ;  /* 0x000000c009097812 */ /* 0x000fe200078efcff */
[----:B------:R-:W-:Y:S01]  /*120e0*/  IMAD R0, R4, UR5, R0 ;  /* 0x0000000504007c24 */ /* 0x000fe2000f8e0200 */
[----:B------:R-:W-:Y:S01]  /*120f0*/  ULDC.64 UR4, c[0x0][0x2d0] ;  /* 0x0000b40000047ab9 */ /* 0x000fe20000000a00 */
[----:B------:R-:W0:Y:S02]  /*12100*/  S2R R4, SR_TID.X ;  /* 0x0000000000047919 */ /* 0x000e240000002100 */
[----:B------:R-:W-:-:S02]  /*12110*/  IMAD.IADD R3, R3, 0x1, R0 ;  /* 0x0000000103037824 */ /* 0x000fc400078e0200 */
[----:B-1----:R-:W-:-:S05]  /*12120*/  IMAD.SHL.U32 R10, R10, 0x8, RZ ;  /* 0x000000080a0a7824 */ /* 0x002fca00078e00ff */
[----:B------:R-:W-:Y:S02]  /*12130*/  LOP3.LUT R10, R10, 0x38, RZ, 0xc0, !PT ;  /* 0x000000380a0a7812 */ /* 0x000fe400078ec0ff */
[----:B0-----:R-:W-:-:S04]  /*12140*/  LOP3.LUT R4, R4, 0x7f, RZ, 0xc0, !PT ;  /* 0x0000007f04047812 */ /* 0x001fc800078ec0ff */
[----:B------:R-:W-:Y:S02]  /*12150*/  SHF.R.U32.HI R6, RZ, 0x3, R4 ;  /* 0x00000003ff067819 */ /* 0x000fe40000011604 */
[----:B------:R-:W0:Y:S02]  /*12160*/  S2R R4, SR_TID.X ;  /* 0x0000000000047919 */ /* 0x000e240000002100 */
[----:B0-----:R-:W-:-:S05]  /*12170*/  IMAD.SHL.U32 R4, R4, 0x10, RZ ;  /* 0x0000001004047824 */ /* 0x001fca00078e00ff */
[----:B------:R-:W-:Y:S02]  /*12180*/  LOP3.LUT R4, R6, 0x70, R4, 0xf8, !PT ;  /* 0x0000007006047812 */ /* 0x000fe400078ef804 */
[----:B------:R-:W0:Y:S01]  /*12190*/  @P0 LDC R6, c[0x0][0x44c] ;  /* 0x00011300ff060b82 */ /* 0x000e220000000800 */
[----:B----4-:R-:W-:-:S05]  /*121a0*/  IMAD.SHL.U32 R5, R5, 0x80, RZ ;  /* 0x0000008005057824 */ /* 0x010fca00078e00ff */
[----:B------:R-:W-:-:S05]  /*121b0*/  LOP3.LUT R0, R4, R5, RZ, 0xfc, !PT ;  /* 0x0000000504007212 */ /* 0x000fca00078efcff */
[----:B0-----:R-:W-:-:S04]  /*121c0*/  @P0 IMAD.HI.U32 R6, R0, R6, RZ ;  /* 0x0000000600060227 */ /* 0x001fc800078e00ff */
[----:B------:R-:W-:Y:S01]  /*121d0*/  IMAD.MOV.U32 R4, RZ, RZ, R0 ;  /* 0x000000ffff047224 */ /* 0x000fe200078e0000 */
[----:B------:R-:W-:-:S05]  /*121e0*/  @P0 SHF.R.U32.HI R4, RZ, R7, R6 ;  /* 0x00000007ff040219 */ /* 0x000fca0000011606 */
[----:B------:R-:W-:Y:S02]  /*121f0*/  IMAD.MOV R6, RZ, RZ, -R4 ;  /* 0x000000ffff067224 */ /* 0x000fe400078e0a04 */
[----:B------:R-:W-:-:S04]  /*12200*/  IMAD.WIDE.U32 R2, R4, UR4, R2 ;  /* 0x0000000404027c25 */ /* 0x000fc8000f8e0002 */
[----:B------:R-:W-:Y:S01]  /*12210*/  IMAD R0, R8, R6, R0 ;  /* 0x0000000608007224 */ /* 0x000fe200078e0200 */
[----:B------:R-:W-:-:S05]  /*12220*/  SHF.R.S32.HI R6, RZ, 0x1f, R4 ;  /* 0x0000001fff067819 */ /* 0x000fca0000011404 */
[----:B------:R-:W-:-:S04]  /*12230*/  IMAD R6, R6, UR4, RZ ;  /* 0x0000000406067c24 */ /* 0x000fc8000f8e02ff */
[----:B------:R-:W-:Y:S01]  /*12240*/  IMAD R4, R4, UR5, R6 ;  /* 0x0000000504047c24 */ /* 0x000fe2000f8e0206 */
[----:B------:R-:W-:-:S03]  /*12250*/  ULDC.64 UR4, c[0x0][0x2c8] ;  /* 0x0000b20000047ab9 */ /* 0x000fc60000000a00 */
[----:B------:R-:W-:Y:S01]  /*12260*/  IMAD.IADD R3, R3, 0x1, R4 ;  /* 0x0000000103037824 */ /* 0x000fe200078e0204 */
[----:B------:R-:W-:Y:S01]  /*12270*/  SHF.R.S32.HI R4, RZ, 0x1f, R0 ;  /* 0x0000001fff047819 */ /* 0x000fe20000011400 */
[----:B------:R-:W-:-:S04]  /*12280*/  IMAD.WIDE.U32 R2, R0, UR4, R2 ;  /* 0x0000000400027c25 */ /* 0x000fc8000f8e0002 */
[----:B------:R-:W-:Y:S01]  /*12290*/  IMAD R4, R4, UR4, RZ ;  /* 0x0000000404047c24 */ /* 0x000fe2000f8e02ff */
[----:B------:R-:W-:Y:S02]  /*122a0*/  ULDC UR4, c[0x0][0x2b8] ;  /* 0x0000ae0000047ab9 */ /* 0x000fe40000000800 */
[----:B------:R-:W-:Y:S01]  /*122b0*/  ISETP.GE.AND P3, PT, R9, UR4, PT ;  /* 0x0000000409007c0c */ /* 0x000fe2000bf66270 */
[----:B------:R-:W-:Y:S01]  /*122c0*/  IMAD R0, R0, UR5, R4 ;  /* 0x0000000500007c24 */ /* 0x000fe2000f8e0204 */
[----:B------:R0:W5:Y:S01]  /*122d0*/  LDL R9, [R1+0x24] ;  /* 0x0000240001097983 */ /* 0x0001620000100800 */
[----:B------:R-:W-:Y:S02]  /*122e0*/  LEA R4, P4, R2, UR6, 0x1 ;  /* 0x0000000602047c11 */ /* 0x000fe4000f8808ff */
[----:B------:R-:W-:Y:S01]  /*122f0*/  IMAD.IADD R0, R3, 0x1, R0 ;  /* 0x0000000103007824 */ /* 0x000fe200078e0200 */
[----:B------:R-:W-:Y:S02]  /*12300*/  ISETP.GE.AND P0, PT, R10, UR4, PT ;  /* 0x000000040a007c0c */ /* 0x000fe4000bf06270 */
[----:B------:R-:W-:-:S02]  /*12310*/  ISETP.GE.AND P1, PT, R12, UR4, PT ;  /* 0x000000040c007c0c */ /* 0x000fc4000bf26270 */
[----:B------:R-:W-:Y:S01]  /*12320*/  ISETP.GE.AND P2, PT, R11, UR4, PT ;  /* 0x000000040b007c0c */ /* 0x000fe2000bf46270 */
[----:B------:R-:W-:Y:S01]  /*12330*/  UMOV UR4, 0xffffffff ;  /* 0xffffffff00047882 */ /* 0x000fe20000000000 */
[----:B------:R-:W-:Y:S02]  /*12340*/  LEA.HI.X R3, R2, UR7, R0, 0x1, P4 ;  /* 0x0000000702037c11 */ /* 0x000fe4000a0f0c00 */
[----:B0-----:R-:W-:Y:S09]  /*12350*/  BRA.DIV UR4, `(.L_x_260) ;  /* 0x0000004e04b47947 */ /* 0x001ff2000b800000 */
[----:B------:R-:W2:Y:S01]  /*12360*/  LDL.LU R6, [R1+0x40] ;  /* 0x0000400001067983 */ /* 0x000ea20000300800 */
[----:B------:R-:W0:Y:S02]  /*12370*/  S2R R7, SR_TID.X ;  /* 0x0000000000077919 */ /* 0x000e240000002100 */
[----:B0-----:R-:W-:-:S04]  /*12380*/  LOP3.LUT R7, R7, 0x7f, RZ, 0xc0, !PT ;  /* 0x0000007f07077812 */ /* 0x001fc800078ec0ff */
[----:B------:R-:W-:Y:S02]  /*12390*/  SHF.R.U32.HI R11, RZ, 0x3, R7 ;  /* 0x00000003ff0b7819 */ /* 0x000fe40000011607 */
[----:B------:R-:W0:Y:S03]  /*123a0*/  SHFL.IDX PT, R7, R4, RZ, 0x181f ;  /* 0x00181fff04077589 */ /* 0x000e2600000e0000 */
[----:B------:R-:W-:Y:S01]  /*123b0*/  IMAD.IADD R0, R11, 0x1, R5 ;  /* 0x000000010b007824 */ /* 0x000fe200078e0205 */
[----:B------:R-:W-:-:S03]  /*123c0*/  ULDC.64 UR4, c[0x0][0x208] ;  /* 0x0000820000047ab9 */ /* 0x000fc60000000a00 */
[----:B------:R-:W-:Y:S02]  /*123d0*/  VIADD R5, R0, 0x10 ;  /* 0x0000001000057836 */ /* 0x000fe40000000000 */
[----:B--2---:R-:W-:Y:S02]  /*123e0*/  IMAD R2, R6, R8, RZ ;  /* 0x0000000806027224 */ /* 0x004fe400078e02ff */
[----:B------:R-:W1:Y:S03]  /*123f0*/  SHFL.IDX PT, R6, R3, RZ, 0x181f ;  /* 0x00181fff03067589 */ /* 0x000e6600000e0000 */
[----:B------:R-:W-:-:S13]  /*12400*/  ISETP.GE.AND P5, PT, R0, R2, PT ;  /* 0x000000020000720c */ /* 0x000fda0003fa6270 */
[----:B0-----:R-:W-:-:S05]  /*12410*/  @!P5 LEA R7, P4, R10, R7, 0x1 ;  /* 0x000000070a07d211 */ /* 0x001fca00078808ff */
[----:B-1----:R-:W-:-:S05]  /*12420*/  @!P5 IMAD.X R6, RZ, RZ, R6, P4 ;  /* 0x000000ffff06d224 */ /* 0x002fca00020e0606 */
[----:B------:R-:W-:-:S04]  /*12430*/  @!P5 LOP3.LUT R7, R7, R6, RZ, 0x3c, !PT ;  /* 0x000000060707d212 */ /* 0x000fc800078e3cff */
[----:B------:R-:W-:-:S04]  /*12440*/  @!P5 LOP3.LUT R6, R7, R6, RZ, 0x3c, !PT ;  /* 0x000000060706d212 */ /* 0x000fc800078e3cff */
[----:B------:R-:W-:-:S05]  /*12450*/  @!P5 LOP3.LUT R7, R7, R6, RZ, 0x3c, !PT ;  /* 0x000000060707d212 */ /* 0x000fca00078e3cff */
[----:B------:R-:W-:Y:S01]  /*12460*/  @!PT LDS RZ, [RZ] ;  /* 0x00000000fffff984 */ /* 0x000fe20000000800 */
[----:B-----5:R-:W-:Y:S04]  /*12470*/  @!P5 LDGSTS.E.BYPASS.LTC128B.128 [R9+0x14400], desc[UR4][R6.64], !P0 ;  /* 0x144000000609dfae */ /* 0x020fe8000c101d44 */
[----:B------:R-:W-:Y:S04]  /*12480*/  @!P5 LDGSTS.E.BYPASS.LTC128B.128 [R9+0x18400], desc[UR4][R6.64+0x80], !P1 ;  /* 0x184000800609dfae */ /* 0x000fe8000c901d44 */
[----:B------:R-:W-:Y:S04]  /*12490*/  @!P5 LDGSTS.E.BYPASS.LTC128B.128 [R9+0x1c400], desc[UR4][R6.64+0x100], !P2 ;  /* 0x1c4001000609dfae */ /* 0x000fe8000d101d44 */
[----:B------:R0:W-:Y:S01]  /*124a0*/  @!P5 LDGSTS.E.BYPASS.LTC128B.128 [R9+0x20400], desc[UR4][R6.64+0x180], !P3 ;  /* 0x204001800609dfae */ /* 0x0001e2000d901d44 */
[----:B------:R-:W-:-:S03]  /*124b0*/  ISETP.GE.AND P5, PT, R5, R2, PT ;  /* 0x000000020500720c */ /* 0x000fc60003fa6270 */
[----:B------:R-:W1:Y:S04]  /*124c0*/  SHFL.IDX PT, R5, R4, 0x1, 0x181f ;  /* 0x00381f0004057f89 */ /* 0x000e6800000e0000 */
[----:B0-----:R-:W0:Y:S06]  /*124d0*/  SHFL.IDX PT, R6, R3, 0x1, 0x181f ;  /* 0x00381f0003067f89 */ /* 0x001e2c00000e0000 */
[----:B-1----:R-:W-:-:S05]  /*124e0*/  @!P5 LEA R5, P4, R10, R5, 0x1 ;  /* 0x000000050a05d211 */ /* 0x002fca00078808ff */
[----:B0-----:R-:W-:-:S04]  /*124f0*/  @!P5 IMAD.X R6, RZ, RZ, R6, P4 ;  /* 0x000000ffff06d224 */ /* 0x001fc800020e0606 */
[----:B------:R-:W-:Y:S02]  /*12500*/  @!P5 IMAD.MOV.U32 R7, RZ, RZ, R6 ;  /* 0x000000ffff07d224 */ /* 0x000fe400078e0006 */
[----:B------:R-:W-:Y:S02]  /*12510*/  @!P5 IMAD.MOV.U32 R6, RZ, RZ, R5 ;  /* 0x000000ffff06d224 */ /* 0x000fe400078e0005 */
[----:B------:R-:W-:-:S03]  /*12520*/  VIADD R5, R0, 0x20 ;  /* 0x0000002000057836 */ /* 0x000fc60000000000 */
[----:B------:R-:W-:Y:S04]  /*12530*/  @!P5 LDGSTS.E.BYPASS.LTC128B.128 [R9+0x14c00], desc[UR4][R6.64], !P0 ;  /* 0x14c000000609dfae */ /* 0x000fe8000c101d44 */
        /* <DEDUP_REMOVED lines=53> */
[----:B------:R-:W0:Y:S06]  /*12890*/  SHFL.IDX PT, R8, R3, 0x6, 0x181f ;  /* 0x00d81f0003087f89 */ /* 0x000e2c00000e0000 */
[----:B-1----:R-:W-:-:S05]  /*128a0*/  @!P5 LEA R5, P4, R10, R5, 0x1 ;  /* 0x000000050a05d211 */ /* 0x002fca00078808ff */
[----:B0-----:R-:W-:-:S04]  /*128b0*/  @!P5 IMAD.X R6, RZ, RZ, R8, P4 ;  /* 0x000000ffff06d224 */ /* 0x001fc800020e0608 */
[----:B------:R-:W-:Y:S02]  /*128c0*/  @!P5 IMAD.MOV.U32 R7, RZ, RZ, R6 ;  /* 0x000000ffff07d224 */ /* 0x000fe400078e0006 */
[----:B------:R-:W-:Y:S02]  /*128d0*/  @!P5 IMAD.MOV.U32 R6, RZ, RZ, R5 ;  /* 0x000000ffff06d224 */ /* 0x000fe400078e0005 */
[----:B------:R0:W1:Y:S04]  /*128e0*/  SHFL.IDX PT, R5, R3, 0x7, 0x181f ;  /* 0x00f81f0003057f89 */ /* 0x00006800000e0000 */
[----:B------:R0:W-:Y:S04]  /*128f0*/  @!P5 LDGSTS.E.BYPASS.LTC128B.128 [R9+0x17400], desc[UR4][R6.64], !P0 ;  /* 0x174000000609dfae */ /* 0x0001e8000c101d44 */
[----:B------:R0:W-:Y:S04]  /*12900*/  @!P5 LDGSTS.E.BYPASS.LTC128B.128 [R9+0x1b400], desc[UR4][R6.64+0x80], !P1 ;  /* 0x1b4000800609dfae */ /* 0x0001e8000c901d44 */
[----:B------:R0:W-:Y:S04]  /*12910*/  @!P5 LDGSTS.E.BYPASS.LTC128B.128 [R9+0x1f400], desc[UR4][R6.64+0x100], !P2 ;  /* 0x1f4001000609dfae */ /* 0x0001e8000d101d44 */
[----:B------:R0:W-:Y:S04]  /*12920*/  @!P5 LDGSTS.E.BYPASS.LTC128B.128 [R9+0x23400], desc[UR4][R6.64+0x180], !P3 ;  /* 0x234001800609dfae */ /* 0x0001e8000d901d44 */
[----:B------:R0:W2:Y:S02]  /*12930*/  SHFL.IDX PT, R3, R4, 0x7, 0x181f ;  /* 0x00f81f0004037f89 */ /* 0x0000a400000e0000 */
.L_x_388:
[----:B------:R-:W-:Y:S01]  /*12940*/  VIADD R0, R0, 0x70 ;  /* 0x0000007000007836 */ /* 0x000fe20000000000 */
[----:B------:R-:W-:Y:S04]  /*12950*/  BSSY B0, `(.L_x_261) ;  /* 0x000000d000007945 */ /* 0x000fe80003800000 */
[----:B------:R-:W-:-:S13]  /*12960*/  ISETP.GE.AND P4, PT, R0, R2, PT ;  /* 0x000000020000720c */ /* 0x000fda0003f86270 */
[----:B------:R-:W-:Y:S05]  /*12970*/  @P4 BRA `(.L_x_262) ;  /* 0x0000000000284947 */ /* 0x000fea0003800000 */
[----:B--2---:R-:W-:Y:S01]  /*12980*/  LEA R2, P4, R10, R3, 0x1 ;  /* 0x000000030a027211 */ /* 0x004fe200078808ff */
[----:B------:R-:W-:-:S04]  /*12990*/  ULDC.64 UR4, c[0x0][0x208] ;  /* 0x0000820000047ab9 */ /* 0x000fc80000000a00 */
[----:B01----:R-:W-:-:S05]  /*129a0*/  IMAD.X R3, RZ, RZ, R5, P4 ;  /* 0x000000ffff037224 */ /* 0x003fca00020e0605 */
[----:B------:R-:W-:Y:S01]  /*129b0*/  @!PT LDS RZ, [RZ] ;  /* 0x00000000fffff984 */ /* 0x000fe20000000800 */
[----:B------:R-:W-:Y:S01]  /*129c0*/  @!PT LDS RZ, [RZ] ;  /* 0x00000000fffff984 */ /* 0x000fe20000000800 */
[----:B------:R-:W-:Y:S01]  /*129d0*/  @!PT LDS RZ, [RZ] ;  /* 0x00000000fffff984 */ /* 0x000fe20000000800 */
[----:B------:R3:W-:Y:S04]  /*129e0*/  LDGSTS.E.BYPASS.LTC128B.128 [R9+0x17c00], desc[UR4][R2.64], !P0 ;  /* 0x17c0000002097fae */ /* 0x0007e8000c101d44 */
[----:B------:R3:W-:Y:S04]  /*129f0*/  LDGSTS.E.BYPASS.LTC128B.128 [R9+0x1bc00], desc[UR4][R2.64+0x80], !P1 ;  /* 0x1bc0008002097fae */ /* 0x0007e8000c901d44 */
[----:B------:R3:W-:Y:S04]  /*12a00*/  LDGSTS.E.BYPASS.LTC128B.128 [R9+0x1fc00], desc[UR4][R2.64+0x100], !P2 ;  /* 0x1fc0010002097fae */ /* 0x0007e8000d101d44 */
[----:B------:R3:W-:Y:S02]  /*12a10*/  LDGSTS.E.BYPASS.LTC128B.128 [R9+0x23c00], desc[UR4][R2.64+0x180], !P3 ;  /* 0x23c0018002097fae */ /* 0x0007e4000d901d44 */
.L_x_262:
[----:B------:R-:W-:Y:S05]  /*12a20*/  BSYNC B0 ;  /* 0x0000000000007941 */ /* 0x000fea0003800000 */
.L_x_261:
[----:B------:R-:W-:Y:S01]  /*12a30*/  NOP ;  /* 0x0000000000007918 */ /* 0x000fe20000000000 */
[----:B------:R-:W-:Y:S01]  /*12a40*/  PLOP3.LUT P0, PT, PT, PT, PT, 0x80, 0x0 ;  /* 0x000000000000781c */ /* 0x000fe20003f0f070 */
[----:B0-----:R-:W-:-:S12]  /*12a50*/  VIADD R6, R18, 0x38800 ;  /* 0x0003880012067836 */ /* 0x001fd80000000000 */
.L_x_263:
[----:B------:R-:W-:Y:S02]  /*12a60*/  PLOP3.LUT P1, PT, P1, P0, PT, 0xa2, 0x0 ;  /* 0x000000000000781c */ /* 0x000fe40000f21472 */
[----:B------:R-:W-:-:S08]  /*12a70*/  @P0 R2UR P1, UR4, R18 ;  /* 0x00000000120402ca */ /* 0x000fd00000020000 */
[----:B------:R-:W-:-:S05]  /*12a80*/  @P0 PLOP3.LUT P0, PT, P1, PT, PT, 0x80, 0x0 ;  /* 0x000000000000081c */ /* 0x000fca0000f0f070 */
[----:B------:R-:W-:Y:S01]  /*12a90*/  @!P1 SYNCS.ARRIVE.TRANS64.RED.A0T1 RZ, [UR4+0x38800], RZ ;  /* 0x038800ffffff99a7 */ /* 0x000fe20008200404 */
[----:B------:R-:W-:Y:S07]  /*12aa0*/  @!P1 ARRIVES.LDGSTSBAR.64.TRANSCNT [UR4+0x38800] ;  /* 0x03880000ff0099b0 */ /* 0x000fee0008000a84 */
[----:B------:R-:W-:Y:S05]  /*12ab0*/  @P0 BRA.U.ANY `(.L_x_263) ;  /* 0xfffffffd00e80947 */ /* 0x000fea000393ffff */
[----:B---3--:R-:W3:Y:S02]  /*12ac0*/  LDL.LU R2, [R1+0x48] ;  /* 0x0000480001027983 */ /* 0x008ee40000300800 */
[----:B---3--:R-:W-:-:S05]  /*12ad0*/  VIADD R2, R2, 0x1 ;  /* 0x0000000102027836 */ /* 0x008fca0000000000 */
[----:B------:R0:W-:Y:S01]  /*12ae0*/  STL [R1+0x48], R2 ;  /* 0x0000480201007387 */ /* 0x0001e20000100800 */
[----:B------:R-:W-:-:S04]  /*12af0*/  LEA.HI R0, R2, R2, RZ, 0x1 ;  /* 0x0000000202007211 */ /* 0x000fc800078f08ff */
[----:B------:R-:W-:-:S05]  /*12b00*/  LOP3.LUT R0, R0, 0xfffffffe, RZ, 0xc0, !PT ;  /* 0xfffffffe00007812 */ /* 0x000fca00078ec0ff */
[----:B------:R-:W-:-:S05]  /*12b10*/  IMAD.IADD R0, R2, 0x1, -R0 ;  /* 0x0000000102007824 */ /* 0x000fca00078e0a00 */
[----:B------:R-:W-:Y:S01]  /*12b20*/  SHF.L.U32 R0, R0, 0x1f, RZ ;  /* 0x0000001f00007819 */ /* 0x000fe200000006ff */
[----:B------:R-:W-:Y:S01]  /*12b30*/  NOP ;  /* 0x0000000000007918 */ /* 0x000fe20000000000 */
[----:B------:R0:W-:Y:S01]  /*12b40*/  SYNCS.ARRIVE.TRANS64.A1T0 RZ, [R18+URZ+0x38800], RZ ;  /* 0x038800ff12ff79a7 */ /* 0x0001e2000810003f */
[----:B------:R-:W-:Y:S01]  /*12b50*/  BSSY B0, `(.L_x_264) ;  /* 0x0000003000007945 */ /* 0x000fe20003800000 */
[----:B------:R-:W3:Y:S03]  /*12b60*/  SYNCS.PHASECHK.TRANS64.TRYWAIT P0, [R18+URZ+0x38820], R0 ;  /* 0x03882000120075a7 */ /* 0x000ee6000800017f */
[----:B0--3--:R-:W-:Y:S05]  /*12b70*/  @!P0 BRA `(.L_x_265) ;  /* 0x0000005000b88947 */ /* 0x009fea0003800000 */
.L_x_389:
[----:B------:R-:W-:Y:S05]  /*12b80*/  BSYNC B0 ;  /* 0x0000000000007941 */ /* 0x000fea0003800000 */
.L_x_264:
[----:B------:R-:W0:Y:S04]  /*12b90*/  LDL R2, [R1+0x38] ;  /* 0x0000380001027983 */ /* 0x000e280000100800 */
[----:B--2---:R-:W2:Y:S01]  /*12ba0*/  LDL R3, [R1+0x28] ;  /* 0x0000280001037983 */ /* 0x004ea20000100800 */
[----:B------:R-:W-:Y:S01]  /*12bb0*/  BSSY B0, `(.L_x_266) ;  /* 0x00002a3000007945 */ /* 0x000fe20003800000 */
[----:B0-----:R-:W-:-:S05]  /*12bc0*/  VIADD R0, R2, 0xfffffffe ;  /* 0xfffffffe02007836 */ /* 0x001fca0000000000 */
[----:B--2---:R-:W-:-:S13]  /*12bd0*/  ISETP.GE.AND P0, PT, R0, R3, PT ;  /* 0x000000030000720c */ /* 0x004fda0003f06270 */
[----:B------:R-:W-:Y:S05]  /*12be0*/  @!P0 BRA `(.L_x_267) ;  /* 0x00000028007c8947 */ /* 0x000fea0003800000 */
[----:B------:R-:W2:Y:S04]  /*12bf0*/  LDL.LU R2, [R1+0x58] ;  /* 0x0000580001027983 */ /* 0x000ea80000300800 */
[----:B-1----:R-:W3:Y:S04]  /*12c00*/  LDL.LU R5, [R1+0x34] ;  /* 0x0000340001057983 */ /* 0x002ee80000300800 */
[----:B------:R-:W4:Y:S01]  /*12c10*/  LDL.LU R4, [R1+0x44] ;  /* 0x0000440001047983 */ /* 0x000f220000300800 */
[----:B------:R-:W-:Y:S01]  /*12c20*/  LOP3.LUT R10, RZ, R3, RZ, 0x33, !PT ;  /* 0x00000003ff0a7212 */ /* 0x000fe200078e33ff */
[----:B------:R-:W-:Y:S01]  /*12c30*/  BSSY B2, `(.L_x_268) ;  /* 0x00000e5000027945 */ /* 0x000fe20003800000 */
[----:B--2---:R-:W-:-:S04]  /*12c40*/  VIADD R2, R2, 0x1 ;  /* 0x0000000102027836 */ /* 0x004fc80000000000 */
[----:B---3--:R-:W-:-:S05]  /*12c50*/  IMAD R2, R2, R5, RZ ;  /* 0x0000000502027224 */ /* 0x008fca00078e02ff */
[----:B----4-:R-:W-:-:S05]  /*12c60*/  VIMNMX R8, R4, R2, PT ;  /* 0x0000000204087248 */ /* 0x010fca0003fe0100 */
[----:B------:R-:W-:-:S05]  /*12c70*/  IMAD.MOV R2, RZ, RZ, -R8 ;  /* 0x000000ffff027224 */ /* 0x000fca00078e0a08 */
[----:B------:R-:W-:-:S05]  /*12c80*/  VIADDMNMX R10, R2, 0x1, R10, !PT ;  /* 0x00000001020a7846 */ /* 0x000fca000780010a */
[----:B------:R-:W-:-:S05]  /*12c90*/  IMAD.IADD R2, R8, 0x1, R10 ;  /* 0x0000000108027824 */ /* 0x000fca00078e020a */
[----:B------:R-:W-:-:S04]  /*12ca0*/  LOP3.LUT R2, R2, 0x1, RZ, 0xc0, !PT ;  /* 0x0000000102027812 */ /* 0x000fc800078ec0ff */
[----:B------:R-:W-:-:S13]  /*12cb0*/  ISETP.NE.U32.AND P0, PT, R2, 0x1, PT ;  /* 0x000000010200780c */ /* 0x000fda0003f05070 */
[----:B------:R-:W-:Y:S05]  /*12cc0*/  @P0 BRA `(.L_x_269) ;  /* 0x0000000c006c0947 */ /* 0x000fea0003800000 */
[----:B------:R-:W2:Y:S04]  /*12cd0*/  LDL R4, [R1+0x20] ;  /* 0x0000200001047983 */ /* 0x000ea80000100800 */
[----:B------:R-:W3:Y:S01]  /*12ce0*/  LDL R3, [R1+0x14] ;  /* 0x0000140001037983 */ /* 0x000ee20000100800 */
[----:B------:R-:W-:Y:S01]  /*12cf0*/  VIADD R9, R19, 0x1 ;  /* 0x0000000113097836 */ /* 0x000fe20000000000 */
[----:B------:R-:W-:Y:S04]  /*12d00*/  BSSY B1, `(.L_x_270) ;  /* 0x00000d3000017945 */ /* 0x000fe80003800000 */
[----:B------:R-:W-:-:S04]  /*12d10*/  ISETP.NE.AND P0, PT, R9, 0x2, PT ;  /* 0x000000020900780c */ /* 0x000fc80003f05270 */
[----:B------:R-:W-:Y:S02]  /*12d20*/  SEL R11, RZ, 0x1, P0 ;  /* 0x00000001ff0b7807 */ /* 0x000fe40000000000 */
[----:B------:R-:W-:Y:S02]  /*12d30*/  SEL R9, R9, RZ, P0 ;  /* 0x000000ff09097207 */ /* 0x000fe40000000000 */
[----:B--2---:R-:W-:Y:S02]  /*12d40*/  ISETP.NE.AND P1, PT, R4, RZ, PT ;  /* 0x000000ff0400720c */ /* 0x004fe40003f25270 */
[----:B---3--:R-:W-:-:S11]  /*12d50*/  LOP3.LUT R11, R3, R11, RZ, 0x3c, !PT ;  /* 0x0000000b030b7212 */ /* 0x008fd600078e3cff */
[----:B------:R-:W-:Y:S05]  /*12d60*/  @!P1 BRA `(.L_x_271) ;  /* 0x0000000c00309947 */ /* 0x000fea0003800000 */
[----:B------:R-:W-:Y:S01]  /*12d70*/  ULDC.64 UR4, c[0x0][0x418] ;  /* 0x0001060000047ab9 */ /* 0x000fe20000000a00 */
[----:B------:R-:W-:Y:S01]  /*12d80*/  IMAD.MOV.U32 R5, RZ, RZ, R17 ;  /* 0x000000ffff057224 */ /* 0x000fe200078e0011 */
[----:B------:R-:W-:-:S04]  /*12d90*/  ISETP.NE.U32.AND P0, PT, RZ, UR4, PT ;  /* 0x00000004ff007c0c */ /* 0x000fc8000bf05070 */
[----:B------:R-:W-:-:S13]  /*12da0*/  ISETP.NE.AND.EX P0, PT, RZ, UR5, PT, P0 ;  /* 0x00000005ff007c0c */ /* 0x000fda000bf05300 */
[----:B------:R-:W-:Y:S05]  /*12db0*/  @!P0 BRA `(.L_x_272) ;  /* 0x0000000000508947 */ /* 0x000fea0003800000 */
[----:B------:R-:W2:Y:S01]  /*12dc0*/  LDL R12, [R1+0x1c] ;  /* 0x00001c00010c7983 */ /* 0x000ea20000100800 */
[----:B------:R-:W0:Y:S01]  /*12dd0*/  LDC R5, c[0x0][0x43c] ;  /* 0x00010f00ff057b82 */ /* 0x000e220000000800 */
[----:B------:R-:W-:Y:S02]  /*12de0*/  ULDC.64 UR6, c[0x0][0x428] ;  /* 0x00010a0000067ab9 */ /* 0x000fe40000000a00 */
[----:B------:R-:W3:Y:S01]  /*12df0*/  LDL R7, [R1+0x10] ;  /* 0x0000100001077983 */ /* 0x000ee20000100800 */
        /* <DEDUP_REMOVED lines=9> */
[----:B--2---:R-:W-:-:S04]  /*12e90*/  IMAD R4, R12, UR6, RZ ;  /* 0x000000060c047c24 */ /* 0x004fc8000f8e02ff */
[C---:B---3--:R-:W-:Y:S02]  /*12ea0*/  IMAD R4, R7.reuse, UR7, R4 ;  /* 0x0000000707047c24 */ /* 0x048fe4000f8e0204 */
[----:B------:R-:W-:-:S04]  /*12eb0*/  IMAD.WIDE.U32 R2, R7, UR6, R2 ;  /* 0x0000000607027c25 */ /* 0x000fc8000f8e0002 */
[----:B------:R-:W-:Y:S01]  /*12ec0*/  IMAD.IADD R3, R4, 0x1, R3 ;  /* 0x0000000104037824 */ /* 0x000fe200078e0203 */
[----:B------:R-:W-:-:S04]  /*12ed0*/  LEA R4, P0, R2, UR4, 0x2 ;  /* 0x0000000402047c11 */ /* 0x000fc8000f8010ff */
[----:B------:R-:W-:-:S06]  /*12ee0*/  LEA.HI.X R5, R2, UR5, R3, 0x2, P0 ;  /* 0x0000000502057c11 */ /* 0x000fcc00080f1403 */
[----:B------:R0:W5:Y:S03]  /*12ef0*/  LDG.E R5, desc[UR8][R4.64] ;  /* 0x0000000804057981 */ /* 0x000166000c1e1900 */
.L_x_272:
[----:B------:R-:W-:Y:S01]  /*12f00*/  IMAD R3, R9, 0x8, R18 ;  /* 0x0000000809037824 */ /* 0x000fe200078e0212 */
[----:B------:R-:W-:Y:S01]  /*12f10*/  SHF.L.U32 R2, R11, 0x1f, RZ ;  /* 0x0000001f0b027819 */ /* 0x000fe200000006ff */
[----:B------:R-:W-:Y:S03]  /*12f20*/  BSSY B3, `(.L_x_273) ;  /* 0x0000003000037945 */ /* 0x000fe60003800000 */
[----:B------:R-:W1:Y:S02]  /*12f30*/  SYNCS.PHASECHK.TRANS64.TRYWAIT P0, [R3+URZ+0x38840], R2 ;  /* 0x03884002030075a7 */ /* 0x000e64000800017f */
[----:B-1----:R-:W-:Y:S05]  /*12f40*/  @!P0 BRA `(.L_x_274) ;  /* 0x0000004c00d88947 */ /* 0x002fea0003800000 */
.L_x_390:
[----:B------:R-:W-:Y:S05]  /*12f50*/  BSYNC B3 ;  /* 0x0000000000037941 */ /* 0x000fea0003800000 */
.L_x_273:
[----:B0-----:R-:W0:Y:S01]  /*12f60*/  S2R R4, SR_TID.X ;  /* 0x0000000000047919 */ /* 0x001e220000002100 */
[----:B------:R-:W-:Y:S01]  /*12f70*/  BSSY B3, `(.L_x_275) ;  /* 0x000000b000037945 */ /* 0x000fe20003800000 */
[----:B0-----:R-:W-:-:S04]  /*12f80*/  LOP3.LUT R4, R4, 0x7f, RZ, 0xc0, !PT ;  /* 0x0000007f04047812 */ /* 0x001fc800078ec0ff */
[----:B------:R-:W-:-:S13]  /*12f90*/  ISETP.NE.AND P1, PT, R4, RZ, PT ;  /* 0x000000ff0400720c */ /* 0x000fda0003f25270 */
[----:B------:R-:W-:Y:S05]  /*12fa0*/  @P1 BRA `(.L_x_276) ;  /* 0x00000000001c1947 */ /* 0x000fea0003800000 */
[----:B------:R-:W0:Y:S01]  /*12fb0*/  S2R R4, SR_TID.X ;  /* 0x0000000000047919 */ /* 0x000e220000002100 */
[----:B-1----:R-:W-:-:S04]  /*12fc0*/  IMAD.MOV.U32 R2, RZ, RZ, 0xa000 ;  /* 0x0000a000ff027424 */ /* 0x002fc800078e00ff */
[----:B------:R2:W-:Y:S01]  /*12fd0*/  SYNCS.ARRIVE.TRANS64 RZ, [R3+URZ+0x38830], R2 ;  /* 0x0388300203ff79a7 */ /* 0x0005e2000800003f */
[----:B0-----:R-:W-:-:S04]  /*12fe0*/  LOP3.LUT R4, R4, 0x1f, RZ, 0xc0, !PT ;  /* 0x0000001f04047812 */ /* 0x001fc800078ec0ff */
[----:B------:R-:W-:-:S13]  /*12ff0*/  ISETP.NE.AND P0, PT, R4, RZ, PT ;  /* 0x000000ff0400720c */ /* 0x000fda0003f05270 */
[----:B--2---:R-:W-:Y:S05]  /*13000*/  @!P0 BRA `(.L_x_276) ;  /* 0x0000000000048947 */ /* 0x004fea0003800000 */
[----:B------:R-:W-:Y:S01]  /*13010*/  BPT.TRAP 0x1 ;  /* 0x000000040000795c */ /* 0x000fe20000300000 */
.L_x_276:
[----:B------:R-:W-:Y:S05]  /*13020*/  BSYNC B3 ;  /* 0x0000000000037941 */ /* 0x000fea0003800000 */
.L_x_275:
[----:B-1----:R-:W2:Y:S01]  /*13030*/  LDL R2, [R1+0x18] ;  /* 0x0000180001027983 */ /* 0x002ea20000100800 */
[----:B------:R-:W-:Y:S01]  /*13040*/  IMAD.MOV.U32 R14, RZ, RZ, RZ ;  /* 0x000000ffff0e7224 */ /* 0x000fe200078e00ff */
[----:B------:R-:W-:Y:S01]  /*13050*/  UIADD3 UR4, UP0, UR36, 0x370, URZ ;  /* 0x0000037024047890 */ /* 0x000fe2000ff1e03f */
[----:B------:R-:W-:Y:S01]  /*13060*/  IMAD R4, R9, 0xa000, R18 ;  /* 0x0000a00009047824 */ /* 0x000fe200078e0212 */
[----:B------:R-:W-:Y:S01]  /*13070*/  PLOP3.LUT P0, PT, PT, PT, PT, 0x80, 0x0 ;  /* 0x000000000000781c */ /* 0x000fe20003f0f070 */
[----:B------:R-:W-:Y:S01]  /*13080*/  VIADD R3, R3, 0x38830 ;  /* 0x0003883003037836 */ /* 0x000fe20000000000 */
[----:B------:R-:W-:Y:S01]  /*13090*/  R2UR UR10, R14 ;  /* 0x000000000e0a72ca */ /* 0x000fe200000e0000 */
[----:B------:R-:W-:Y:S01]  /*130a0*/  VIADD R7, R4, 0x24400 ;  /* 0x0002440004077836 */ /* 0x000fe20000000000 */
[----:B------:R-:W-:Y:S01]  /*130b0*/  UIADD3.X UR5, URZ, UR37, URZ, UP0, !UPT ;  /* 0x000000253f057290 */ /* 0x000fe200087fe43f */
[----:B------:R-:W-:Y:S01]  /*130c0*/  UMOV UR6, 0x0 ;  /* 0x0000000000067882 */ /* 0x000fe20000000000 */
[----:B------:R-:W-:Y:S01]  /*130d0*/  UMOV UR7, 0x14f00000 ;  /* 0x14f0000000077882 */ /* 0x000fe20000000000 */
[----:B--2---:R-:W-:-:S10]  /*130e0*/  IMAD R2, R0, 0x50, R2 ;  /* 0x0000005000027824 */ /* 0x004fd400078e0202 */
.L_x_277:
[----:B------:R-:W-:-:S13]  /*130f0*/  @P0 ELECT P2, URZ, PT ;  /* 0x00000000003f082f */ /* 0x000fda0003840000 */
[----:B-----5:R-:W-:Y:S02]  /*13100*/  @P2 R2UR UR13, R5 ;  /* 0x00000000050d22ca */ /* 0x020fe400000e0000 */
[----:B------:R-:W-:Y:S02]  /*13110*/  @P2 R2UR UR12, R16 ;  /* 0x00000000100c22ca */ /* 0x000fe400000e0000 */
[----:B------:R-:W-:Y:S02]  /*13120*/  @P2 R2UR UR11, R2 ;  /* 0x00000000020b22ca */ /* 0x000fe400000e0000 */
[----:B------:R-:W-:Y:S02]  /*13130*/  @P2 R2UR UR9, R3 ;  /* 0x00000000030922ca */ /* 0x000fe400000e0000 */
[----:B------:R-:W-:Y:S02]  /*13140*/  @P2 R2UR UR8, R7 ;  /* 0x00000000070822ca */ /* 0x000fe400000e0000 */
[----:B------:R-:W-:-:S02]  /*13150*/  @P2 PLOP3.LUT P0, PT, P2, PT, PT, 0x8, 0x0 ;  /* 0x000000000000281c */ /* 0x000fc4000170e170 */
[----:B------:R-:W-:-:S09]  /*13160*/  PLOP3.LUT P2, PT, PT, PT, PT, 0x8, 0x0 ;  /* 0x000000000000781c */ /* 0x000fd20003f4e170 */
[----:B------:R0:W-:Y:S02]  /*13170*/  UTMALDG.4D [UR8], [UR4], desc[UR6] ;  /* 0x00000608040075b4 */ /* 0x0001e40008019000 */
[----:B0-----:R-:W-:Y:S05]  /*13180*/  @P0 BRA.U.ANY `(.L_x_277) ;  /* 0xfffffffd00d80947 */ /* 0x001fea000393ffff */
[----:B------:R-:W-:Y:S01]  /*13190*/  IMAD.MOV.U32 R21, RZ, RZ, 0x40 ;  /* 0x00000040ff157424 */ /* 0x000fe200078e00ff */
[----:B------:R-:W-:Y:S01]  /*131a0*/  PLOP3.LUT P0, PT, PT, PT, PT, 0x80, 0x0 ;  /* 0x000000000000781c */ /* 0x000fe20003f0f070 */
[----:B------:R-:W-:Y:S01]  /*131b0*/  VIADD R7, R4, 0x26c00 ;  /* 0x00026c0004077836 */ /* 0x000fe20000000000 */
[----:B------:R-:W-:Y:S01]  /*131c0*/  UMOV UR6, 0x0 ;  /* 0x0000000000067882 */ /* 0x000fe20000000000 */
[----:B------:R-:W-:Y:S01]  /*131d0*/  UMOV UR7, 0x14f00000 ;  /* 0x14f0000000077882 */ /* 0x000fe20000000000 */
[----:B------:R-:W-:-:S15]  /*131e0*/  R2UR UR10, R21 ;  /* 0x00000000150a72ca */ /* 0x000fde00000e0000 */
.L_x_278:
[----:B------:R-:W-:-:S13]  /*131f0*/  @P0 ELECT P2, URZ, PT ;  /* 0x00000000003f082f */ /* 0x000fda0003840000 */
[----:B------:R-:W-:Y:S02]  /*13200*/  @P2 R2UR UR13, R5 ;  /* 0x00000000050d22ca */ /* 0x000fe400000e0000 */
        /* <DEDUP_REMOVED lines=14> */
.L_x_279:
        /* <DEDUP_REMOVED lines=16> */
.L_x_280:
        /* <DEDUP_REMOVED lines=10> */
[----:B------:R-:W2:Y:S01]  /*13490*/  LDL.LU R7, [R1+0x14] ;  /* 0x0000140001077983 */ /* 0x000ea20000300800 */
[----:B------:R-:W-:Y:S01]  /*134a0*/  IMAD R3, R19, 0x8, R6 ;  /* 0x0000000813037824 */ /* 0x000fe200078e0206 */
[----:B------:R-:W-:Y:S01]  /*134b0*/  BSSY B3, `(.L_x_281) ;  /* 0x0000004000037945 */ /* 0x000fe20003800000 */
[----:B--2---:R-:W-:-:S04]  /*134c0*/  SHF.L.U32 R2, R7, 0x1f, RZ ;  /* 0x0000001f07027819 */ /* 0x004fc800000006ff */
[----:B------:R-:W0:Y:S02]  /*134d0*/  SYNCS.PHASECHK.TRANS64.TRYWAIT P0, [R3+URZ+0x60], R2 ;  /* 0x00006002030075a7 */ /* 0x000e24000800017f */
[----:B0-----:R-:W-:Y:S05]  /*134e0*/  @!P0 BRA `(.L_x_282) ;  /* 0x0000004800848947 */ /* 0x001fea0003800000 */
.L_x_391:
[----:B------:R-:W-:Y:S05]  /*134f0*/  BSYNC B3 ;  /* 0x0000000000037941 */ /* 0x000fea0003800000 */
.L_x_281:
[----:B------:R-:W-:Y:S01]  /*13500*/  BSSY B3, `(.L_x_283) ;  /* 0x000000c000037945 */ /* 0x000fe20003800000 */
[----:B------:R-:W-:Y:S02]  /*13510*/  IMAD.MOV.U32 R12, RZ, RZ, 0x0 ;  /* 0x00000000ff0c7424 */ /* 0x000fe400078e00ff */
[----:B------:R-:W-:Y:S01]  /*13520*/  IMAD.MOV.U32 R13, RZ, RZ, 0x14f00000 ;  /* 0x14f00000ff0d7424 */ /* 0x000fe200078e00ff */
[----:B------:R-:W-:Y:S06]  /*13530*/  @P1 BRA `(.L_x_284) ;  /* 0x0000000000201947 */ /* 0x000fec0003800000 */
[----:B------:R-:W1:Y:S01]  /*13540*/  S2R R4, SR_TID.X ;  /* 0x0000000000047919 */ /* 0x000e620000002100 */
[----:B0-----:R-:W-:Y:S02]  /*13550*/  IMAD R2, R19, 0x8, R18 ;  /* 0x0000000813027824 */ /* 0x001fe400078e0212 */
[----:B------:R-:W-:-:S04]  /*13560*/  IMAD.MOV.U32 R3, RZ, RZ, 0xa000 ;  /* 0x0000a000ff037424 */ /* 0x000fc800078e00ff */
[----:B------:R2:W-:Y:S01]  /*13570*/  SYNCS.ARRIVE.TRANS64 RZ, [R2+URZ+0x38850], R3 ;  /* 0x0388500302ff79a7 */ /* 0x0005e2000800003f */
[----:B-1----:R-:W-:-:S04]  /*13580*/  LOP3.LUT R4, R4, 0x1f, RZ, 0xc0, !PT ;  /* 0x0000001f04047812 */ /* 0x002fc800078ec0ff */
[----:B------:R-:W-:-:S13]  /*13590*/  ISETP.NE.AND P0, PT, R4, RZ, PT ;  /* 0x000000ff0400720c */ /* 0x000fda0003f05270 */
[----:B--2---:R-:W-:Y:S05]  /*135a0*/  @!P0 BRA `(.L_x_284) ;  /* 0x0000000000048947 */ /* 0x004fea0003800000 */
[----:B------:R-:W-:Y:S01]  /*135b0*/  BPT.TRAP 0x1 ;  /* 0x000000040000795c */ /* 0x000fe20000300000 */
.L_x_284:
[----:B------:R-:W-:Y:S05]  /*135c0*/  BSYNC B3 ;  /* 0x0000000000037941 */ /* 0x000fea0003800000 */
.L_x_283:
[----:B------:R-:W2:Y:S04]  /*135d0*/  LDL R7, [R1+0x18] ;  /* 0x0000180001077983 */ /* 0x000ea80000100800 */
[----:B------:R-:W2:Y:S01]  /*135e0*/  LDL.LU R4, [R1+0x8] ;  /* 0x0000080001047983 */ /* 0x000ea20000300800 */
[----:B------:R-:W-:Y:S01]  /*135f0*/  R2UR UR10, R14 ;  /* 0x000000000e0a72ca */ /* 0x000fe200000e0000 */
[C-C-:B0-----:R-:W-:Y:S01]  /*13600*/  IMAD R3, R19.reuse, 0x8, R18.reuse ;  /* 0x0000000813037824 */ /* 0x141fe200078e0212 */
[----:B------:R-:W-:Y:S01]  /*13610*/  R2UR UR6, R12 ;  /* 0x000000000c0672ca */ /* 0x000fe200000e0000 */
[----:B------:R-:W-:Y:S01]  /*13620*/  IMAD R2, R19, 0xa000, R18 ;  /* 0x0000a00013027824 */ /* 0x000fe200078e0212 */
[----:B------:R-:W-:Y:S01]  /*13630*/  R2UR UR7, R13 ;  /* 0x000000000d0772ca */ /* 0x000fe200000e0000 */
[----:B------:R-:W-:Y:S01]  /*13640*/  UIADD3 UR4, UP0, UR36, 0x470, URZ ;  /* 0x0000047024047890 */ /* 0x000fe2000ff1e03f */
[----:B------:R-:W-:Y:S01]  /*13650*/  PLOP3.LUT P0, PT, PT, PT, PT, 0x80, 0x0 ;  /* 0x000000000000781c */ /* 0x000fe20003f0f070 */
[----:B------:R-:W-:-:S02]  /*13660*/  VIADD R3, R3, 0x38850 ;  /* 0x0003885003037836 */ /* 0x000fc40000000000 */
[----:B------:R-:W-:Y:S01]  /*13670*/  UIADD3.X UR5, URZ, UR37, URZ, UP0, !UPT ;  /* 0x000000253f057290 */ /* 0x000fe200087fe43f */
[----:B--2---:R-:W-:Y:S02]  /*13680*/  IMAD R4, R4, 0x50, R7 ;  /* 0x0000005004047824 */ /* 0x004fe400078e0207 */
[----:B------:R-:W-:-:S09]  /*13690*/  VIADD R7, R2, 0x400 ;  /* 0x0000040002077836 */ /* 0x000fd20000000000 */
.L_x_285:
        /* <DEDUP_REMOVED lines=10> */
[----:B------:R-:W-:Y:S01]  /*13740*/  R2UR UR10, R21 ;  /* 0x00000000150a72ca */ /* 0x000fe200000e0000 */
[----:B------:R-:W-:Y:S01]  /*13750*/  VIADD R7, R2, 0x2c00 ;  /* 0x00002c0002077836 */ /* 0x000fe20000000000 */
[----:B------:R-:W-:Y:S02]  /*13760*/  R2UR UR6, R12 ;  /* 0x000000000c0672ca */ /* 0x000fe400000e0000 */
[----:B------:R-:W-:Y:S02]  /*13770*/  R2UR UR7, R13 ;  /* 0x000000000d0772ca */ /* 0x000fe400000e0000 */
[----:B------:R-:W-:-:S13]  /*13780*/  PLOP3.LUT P0, PT, PT, PT, PT, 0x80, 0x0 ;  /* 0x000000000000781c */ /* 0x000fda0003f0f070 */
.L_x_286:
        /* <DEDUP_REMOVED lines=15> */
.L_x_287:
        /* <DEDUP_REMOVED lines=15> */
.L_x_288:
        /* <DEDUP_REMOVED lines=10> */
[----:B------:R0:W-:Y:S01]  /*13a10*/  STL [R1+0x8], R0 ;  /* 0x0000080001007387 */ /* 0x0001e20000100800 */
[----:B------:R-:W-:-:S07]  /*13a20*/  IMAD.MOV.U32 R17, RZ, RZ, R5 ;  /* 0x000000ffff117224 */ /* 0x000fce00078e0005 */
.L_x_271:
[----:B------:R-:W-:Y:S05]  /*13a30*/  BSYNC B1 ;  /* 0x0000000000017941 */ /* 0x000fea0003800000 */
.L_x_270:
[----:B0-----:R-:W2:Y:S01]  /*13a40*/  LDL.LU R0, [R1+0x38] ;  /* 0x0000380001007983 */ /* 0x001ea20000300800 */
[----:B------:R-:W-:-:S03]  /*13a50*/  IMAD.MOV.U32 R19, RZ, RZ, R9 ;  /* 0x000000ffff137224 */ /* 0x000fc600078e0009 */
[----:B------:R0:W-:Y:S02]  /*13a60*/  STL [R1+0x14], R11 ;  /* 0x0000140b01007387 */ /* 0x0001e40000100800 */
[----:B0-2---:R-:W-:-:S07]  /*13a70*/  VIADD R0, R0, 0xfffffffd ;  /* 0xfffffffd00007836 */ /* 0x005fce0000000000 */
.L_x_269:
[----:B------:R-:W-:Y:S05]  /*13a80*/  BSYNC B2 ;  /* 0x0000000000027941 */ /* 0x000fea0003800000 */
.L_x_268:
[----:B------:R-:W-:Y:S01]  /*13a90*/  VIADD R10, R10, 0xfffffffe ;  /* 0xfffffffe0a0a7836 */ /* 0x000fe20000000000 */
[----:B------:R-:W-:-:S04]  /*13aa0*/  LOP3.LUT R8, RZ, R8, RZ, 0x33, !PT ;  /* 0x00000008ff087212 */ /* 0x000fc800078e33ff */
[----:B------:R-:W-:-:S13]  /*13ab0*/  ISETP.NE.AND P0, PT, R10, R8, PT ;  /* 0x000000080a00720c */ /* 0x000fda0003f05270 */
[----:B------:R-:W-:Y:S05]  /*13ac0*/  @!P0 BRA `(.L_x_267) ;  /* 0x0000001800c48947 */ /* 0x000fea0003800000 */
[----:B------:R-:W-:-:S07]  /*13ad0*/  IMAD.MOV.U32 R9, RZ, RZ, R17 ;  /* 0x000000ffff097224 */ /* 0x000fce00078e0011 */
.L_x_327:
[----:B------:R-:W2:Y:S04]  /*13ae0*/  LDL R3, [R1+0x20] ;  /* 0x0000200001037983 */ /* 0x000ea80000100800 */
[----:B------:R-:W3:Y:S01]  /*13af0*/  LDL R2, [R1+0x14] ;  /* 0x0000140001027983 */ /* 0x000ee20000100800 */
[----:B------:R-:W-:Y:S01]  /*13b00*/  VIADD R4, R19, 0x1 ;  /* 0x0000000113047836 */ /* 0x000fe20000000000 */
[----:B------:R-:W-:Y:S05]  /*13b10*/  YIELD ;  /* 0x0000000000007946 */ /* 0x000fea0003800000 */
[----:B------:R-:W-:Y:S01]  /*13b20*/  ISETP.NE.AND P0, PT, R4, 0x2, PT ;  /* 0x000000020400780c */ /* 0x000fe20003f05270 */
[----:B------:R-:W-:Y:S03]  /*13b30*/  BSSY B1, `(.L_x_289) ;  /* 0x00000d0000017945 */ /* 0x000fe60003800000 */
[----:B------:R-:W-:-:S02]  /*13b40*/  SEL R5, RZ, 0x1, P0 ;  /* 0x00000001ff057807 */ /* 0x000fc40000000000 */
[----:B------:R-:W-:Y:S02]  /*13b50*/  SEL R4, R4, RZ, P0 ;  /* 0x000000ff04047207 */ /* 0x000fe40000000000 */
[----:B--2---:R-:W-:Y:S02]  /*13b60*/  ISETP.NE.AND P1, PT, R3, RZ, PT ;  /* 0x000000ff0300720c */ /* 0x004fe40003f25270 */
[----:B---3--:R-:W-:-:S11]  /*13b70*/  LOP3.LUT R5, R2, R5, RZ, 0x3c, !PT ;  /* 0x0000000502057212 */ /* 0x008fd600078e3cff */
[----:B01----:R-:W-:Y:S05]  /*13b80*/  @!P1 BRA `(.L_x_290) ;  /* 0x0000000c00289947 */ /* 0x003fea0003800000 */
        /* <DEDUP_REMOVED lines=14> */
[----:B------:R-:W-:-:S04]  /*13c70*/  @P0 SHF.R.U32.HI R2, RZ, R3, R7 ;  /* 0x00000003ff020219 */ /* 0x000fc80000011607 */
[--C-:B------:R-:W-:Y:S01]  /*13c80*/  SHF.R.S32.HI R3, RZ, 0x1f, R2.reuse ;  /* 0x0000001fff037819 */ /* 0x100fe20000011402 */
[----:B------:R-:W-:-:S04]  /*13c90*/  IMAD.MOV R7, RZ, RZ, -R2 ;  /* 0x000000ffff077224 */ /* 0x000fc800078e0a02 */
[----:B------:R-:W-:Y:S02]  /*13ca0*/  IMAD R7, R8, R7, R0 ;  /* 0x0000000708077224 */ /* 0x000fe400078e0200 */
[----:B--2---:R-:W-:-:S04]  /*13cb0*/  IMAD R8, R11, UR6, RZ ;  /* 0x000000060b087c24 */ /* 0x004fc8000f8e02ff */
[C---:B---3--:R-:W-:Y:S02]  /*13cc0*/  IMAD R8, R10.reuse, UR7, R8 ;  /* 0x000000070a087c24 */ /* 0x048fe4000f8e0208 */
[----:B------:R-:W-:-:S04]  /*13cd0*/  IMAD.WIDE.U32 R2, R10, UR6, R2 ;  /* 0x000000060a027c25 */ /* 0x000fc8000f8e0002 */
[----:B------:R-:W-:Y:S01]  /*13ce0*/  IMAD.IADD R3, R8, 0x1, R3 ;  /* 0x0000000108037824 */ /* 0x000fe200078e0203 */
[----:B------:R-:W-:-:S04]  /*13cf0*/  LEA R8, P0, R2, UR4, 0x2 ;  /* 0x0000000402087c11 */ /* 0x000fc8000f8010ff */
[----:B------:R-:W-:-:S06]  /*13d00*/  LEA.HI.X R9, R2, UR5, R3, 0x2, P0 ;  /* 0x0000000502097c11 */ /* 0x000fcc00080f1403 */
[----:B------:R0:W5:Y:S03]  /*13d10*/  LDG.E R9, desc[UR8][R8.64] ;  /* 0x0000000808097981 */ /* 0x000166000c1e1900 */
.L_x_291:
[----:B------:R-:W-:Y:S01]  /*13d20*/  IMAD R3, R4, 0x8, R18 ;  /* 0x0000000804037824 */ /* 0x000fe200078e0212 */
[----:B------:R-:W-:Y:S01]  /*13d30*/  SHF.L.U32 R2, R5, 0x1f, RZ ;  /* 0x0000001f05027819 */ /* 0x000fe200000006ff */
[----:B------:R-:W-:Y:S03]  /*13d40*/  BSSY B2, `(.L_x_292) ;  /* 0x0000003000027945 */ /* 0x000fe60003800000 */
[----:B------:R-:W1:Y:S02]  /*13d50*/  SYNCS.PHASECHK.TRANS64.TRYWAIT P0, [R3+URZ+0x38840], R2 ;  /* 0x03884002030075a7 */ /* 0x000e64000800017f */
[----:B-1----:R-:W-:Y:S05]  /*13d60*/  @!P0 BRA `(.L_x_293) ;  /* 0x0000004000788947 */ /* 0x002fea0003800000 */
.L_x_392:
[----:B------:R-:W-:Y:S05]  /*13d70*/  BSYNC B2 ;  /* 0x0000000000027941 */ /* 0x000fea0003800000 */
.L_x_292:
        /* <DEDUP_REMOVED lines=12> */
.L_x_295:
[----:B------:R-:W-:Y:S05]  /*13e40*/  BSYNC B2 ;  /* 0x0000000000027941 */ /* 0x000fea0003800000 */
.L_x_294:
        /* <DEDUP_REMOVED lines=12> */
.L_x_296:
        /* <DEDUP_REMOVED lines=16> */
.L_x_297:
        /* <DEDUP_REMOVED lines=16> */
.L_x_298:
        /* <DEDUP_REMOVED lines=16> */
.L_x_299:
        /* <DEDUP_REMOVED lines=16> */
.L_x_393:
[----:B------:R-:W-:Y:S05]  /*14310*/  BSYNC B2 ;  /* 0x0000000000027941 */ /* 0x000fea0003800000 */
.L_x_300:
[----:B------:R-:W-:Y:S01]  /*14320*/  BSSY B2, `(.L_x_302) ;  /* 0x000000b000027945 */ /* 0x000fe20003800000 */
[----:B------:R-:W-:Y:S02]  /*14330*/  IMAD.MOV.U32 R10, RZ, RZ, 0x0 ;  /* 0x00000000ff0a7424 */ /* 0x000fe400078e00ff */
[----:B------:R-:W-:Y:S01]  /*14340*/  IMAD.MOV.U32 R11, RZ, RZ, 0x14f00000 ;  /* 0x14f00000ff0b7424 */ /* 0x000fe200078e00ff */
[----:B------:R-:W-:Y:S06]  /*14350*/  @P1 BRA `(.L_x_303) ;  /* 0x00000000001c1947 */ /* 0x000fec0003800000 */
[----:B------:R-:W1:Y:S01]  /*14360*/  S2R R8, SR_TID.X ;  /* 0x0000000000087919 */ /* 0x000e620000002100 */
[----:B0-----:R-:W-:-:S04]  /*14370*/  IMAD.MOV.U32 R3, RZ, RZ, 0xa000 ;  /* 0x0000a000ff037424 */ /* 0x001fc800078e00ff */
[----:B------:R2:W-:Y:S01]  /*14380*/  SYNCS.ARRIVE.TRANS64 RZ, [R2+URZ+0x50], R3 ;  /* 0x0000500302ff79a7 */ /* 0x0005e2000800003f */
[----:B-1----:R-:W-:-:S04]  /*14390*/  LOP3.LUT R8, R8, 0x1f, RZ, 0xc0, !PT ;  /* 0x0000001f08087812 */ /* 0x002fc800078ec0ff */
[----:B------:R-:W-:-:S13]  /*143a0*/  ISETP.NE.AND P0, PT, R8, RZ, PT ;  /* 0x000000ff0800720c */ /* 0x000fda0003f05270 */
[----:B--2---:R-:W-:Y:S05]  /*143b0*/  @!P0 BRA `(.L_x_303) ;  /* 0x0000000000048947 */ /* 0x004fea0003800000 */
[----:B------:R-:W-:Y:S01]  /*143c0*/  BPT.TRAP 0x1 ;  /* 0x000000040000795c */ /* 0x000fe20000300000 */
.L_x_303:
[----:B------:R-:W-:Y:S05]  /*143d0*/  BSYNC B2 ;  /* 0x0000000000027941 */ /* 0x000fea0003800000 */
.L_x_302:
[----:B------:R-:W2:Y:S04]  /*143e0*/  LDL R8, [R1+0x18] ;  /* 0x0000180001087983 */ /* 0x000ea80000100800 */
[----:B0-----:R-:W2:Y:S01]  /*143f0*/  LDL.LU R3, [R1+0x8] ;  /* 0x0000080001037983 */ /* 0x001ea20000300800 */
[----:B------:R-:W-:Y:S01]  /*14400*/  R2UR UR10, R12 ;  /* 0x000000000c0a72ca */ /* 0x000fe200000e0000 */
[----:B------:R-:W-:Y:S01]  /*14410*/  IMAD R19, R19, 0xa000, R18 ;  /* 0x0000a00013137824 */ /* 0x000fe200078e0212 */
[----:B------:R-:W-:Y:S01]  /*14420*/  R2UR UR6, R10 ;  /* 0x000000000a0672ca */ /* 0x000fe200000e0000 */
[----:B------:R-:W-:Y:S01]  /*14430*/  UIADD3 UR4, UP0, UR36, 0x470, URZ ;  /* 0x0000047024047890 */ /* 0x000fe2000ff1e03f */
[----:B------:R-:W-:Y:S01]  /*14440*/  R2UR UR7, R11 ;  /* 0x000000000b0772ca */ /* 0x000fe200000e0000 */
[----:B------:R-:W-:Y:S01]  /*14450*/  VIADD R2, R2, 0x50 ;  /* 0x0000005002027836 */ /* 0x000fe20000000000 */
[----:B------:R-:W-:Y:S01]  /*14460*/  PLOP3.LUT P0, PT, PT, PT, PT, 0x80, 0x0 ;  /* 0x000000000000781c */ /* 0x000fe20003f0f070 */
[----:B------:R-:W-:Y:S01]  /*14470*/  UIADD3.X UR5, URZ, UR37, URZ, UP0, !UPT ;  /* 0x000000253f057290 */ /* 0x000fe200087fe43f */
[----:B--2---:R-:W-:-:S02]  /*14480*/  IMAD R3, R3, 0x50, R8 ;  /* 0x0000005003037824 */ /* 0x004fc400078e0208 */
[----:B------:R-:W-:-:S09]  /*14490*/  VIADD R8, R19, 0x400 ;  /* 0x0000040013087836 */ /* 0x000fd20000000000 */
.L_x_304:
        /* <DEDUP_REMOVED lines=15> */
.L_x_305:
        /* <DEDUP_REMOVED lines=15> */
.L_x_306:
        /* <DEDUP_REMOVED lines=15> */
.L_x_307:
        /* <DEDUP_REMOVED lines=12> */
.L_x_290:
[----:B------:R-:W-:Y:S05]  /*14830*/  BSYNC B1 ;  /* 0x0000000000017941 */ /* 0x000fea0003800000 */
.L_x_289:
[----:B------:R-:W2:Y:S01]  /*14840*/  LDL R2, [R1+0x20] ;  /* 0x0000200001027983 */ /* 0x000ea20000100800 */
[----:B------:R-:W-:Y:S01]  /*14850*/  VIADD R19, R4, 0x1 ;  /* 0x0000000104137836 */ /* 0x000fe20000000000 */
[----:B------:R-:W-:Y:S01]  /*14860*/  BSSY B1, `(.L_x_308) ;  /* 0x00000d3000017945 */ /* 0x000fe20003800000 */
[----:B0-----:R-:W-:-:S03]  /*14870*/  VIADD R7, R0, 0xffffffff ;  /* 0xffffffff00077836 */ /* 0x001fc60000000000 */
[----:B------:R-:W-:-:S04]  /*14880*/  ISETP.NE.AND P0, PT, R19, 0x2, PT ;  /* 0x000000021300780c */ /* 0x000fc80003f05270 */
[----:B------:R-:W-:Y:S02]  /*14890*/  SEL R19, R19, RZ, P0 ;  /* 0x000000ff13137207 */ /* 0x000fe40000000000 */
[----:B--2---:R-:W-:Y:S02]  /*148a0*/  ISETP.NE.AND P1, PT, R2, RZ, PT ;  /* 0x000000ff0200720c */ /* 0x004fe40003f25270 */
[----:B------:R-:W-:-:S04]  /*148b0*/  SEL R2, RZ, 0x1, P0 ;  /* 0x00000001ff027807 */ /* 0x000fc80000000000 */
[----:B------:R-:W-:-:S05]  /*148c0*/  LOP3.LUT R12, R5, R2, RZ, 0x3c, !PT ;  /* 0x00000002050c7212 */ /* 0x000fca00078e3cff */
[----:B------:R0:W-:Y:S02]  /*148d0*/  STL [R1+0x14], R12 ;  /* 0x0000140c01007387 */ /* 0x0001e40000100800 */
[----:B------:R-:W-:Y:S05]  /*148e0*/  @!P1 BRA `(.L_x_309) ;  /* 0x0000000c00289947 */ /* 0x000fea0003800000 */
[----:B------:R-:W-:Y:S01]  /*148f0*/  ULDC.64 UR4, c[0x0][0x418] ;  /* 0x0001060000047ab9 */ /* 0x000fe20000000a00 */
[----:B------:R-:W-:Y:S01]  /*14900*/  IMAD.MOV.U32 R8, RZ, RZ, R7 ;  /* 0x000000ffff087224 */ /* 0x000fe200078e0007 */
[----:B------:R-:W-:-:S04]  /*14910*/  ISETP.NE.U32.AND P0, PT, RZ, UR4, PT ;  /* 0x00000004ff007c0c */ /* 0x000fc8000bf05070 */
[----:B------:R-:W-:-:S13]  /*14920*/  ISETP.NE.AND.EX P0, PT, RZ, UR5, PT, P0 ;  /* 0x00000005ff007c0c */ /* 0x000fda000bf05300 */
[----:B------:R-:W-:Y:S05]  /*14930*/  @!P0 BRA `(.L_x_310) ;  /* 0x0000000000508947 */ /* 0x000fea0003800000 */
[----:B------:R-:W2:Y:S01]  /*14940*/  LDL R11, [R1+0x1c] ;  /* 0x00001c00010b7983 */ /* 0x000ea20000100800 */
[----:B------:R-:W1:Y:S01]  /*14950*/  LDC R9, c[0x0][0x43c] ;  /* 0x00010f00ff097b82 */ /* 0x000e620000000800 */
[----:B------:R-:W-:Y:S02]  /*14960*/  ULDC.64 UR6, c[0x0][0x428] ;  /* 0x00010a0000067ab9 */ /* 0x000fe40000000a00 */
[----:B------:R-:W3:Y:S01]  /*14970*/  LDL R10, [R1+0x10] ;  /* 0x00001000010a7983 */ /* 0x000ee20000100800 */
[----:B------:R-:W-:Y:S01]  /*14980*/  ULDC.64 UR8, c[0x0][0x208] ;  /* 0x0000820000087ab9 */ /* 0x000fe20000000a00 */
[----:B-1----:R-:W-:-:S13]  /*14990*/  ISETP.NE.AND P0, PT, R9, 0x1, PT ;  /* 0x000000010900780c */ /* 0x002fda0003f05270 */
[----:B------:R-:W1:Y:S02]  /*149a0*/  @P0 LDC.64 R2, c[0x0][0x440] ;  /* 0x00011000ff020b82 */ /* 0x000e640000000a00 */
[----:B-1----:R-:W-:-:S04]  /*149b0*/  @P0 IMAD.HI.U32 R8, R7, R2, RZ ;  /* 0x0000000207080227 */ /* 0x002fc800078e00ff */
        /* <DEDUP_REMOVED lines=10> */
[----:B------:R-:W-:-:S05]  /*14a60*/  LEA.HI.X R11, R2, UR5, R9, 0x2, P0 ;  /* 0x00000005020b7c11 */ /* 0x000fca00080f1409 */
[----:B------:R1:W5:Y:S04]  /*14a70*/  LDG.E R9, desc[UR8][R10.64] ;  /* 0x000000080a097981 */ /* 0x000368000c1e1900 */
.L_x_310:
[----:B------:R-:W-:Y:S01]  /*14a80*/  IMAD R2, R19, 0x8, R18 ;  /* 0x0000000813027824 */ /* 0x000fe200078e0212 */
[----:B------:R-:W-:Y:S01]  /*14a90*/  SHF.L.U32 R3, R12, 0x1f, RZ ;  /* 0x0000001f0c037819 */ /* 0x000fe200000006ff */
[----:B------:R-:W-:Y:S03]  /*14aa0*/  BSSY B2, `(.L_x_311) ;  /* 0x0000003000027945 */ /* 0x000fe60003800000 */
[----:B------:R-:W2:Y:S02]  /*14ab0*/  SYNCS.PHASECHK.TRANS64.TRYWAIT P0, [R2+URZ+0x38840], R3 ;  /* 0x03884003020075a7 */ /* 0x000ea4000800017f */
[----:B--2---:R-:W-:Y:S05]  /*14ac0*/  @!P0 BRA `(.L_x_312) ;  /* 0x0000003400488947 */ /* 0x004fea0003800000 */
.L_x_394:
[----:B------:R-:W-:Y:S05]  /*14ad0*/  BSYNC B2 ;  /* 0x0000000000027941 */ /* 0x000fea0003800000 */
.L_x_311:
[----:B-1----:R-:W1:Y:S01]  /*14ae0*/  S2R R10, SR_TID.X ;  /* 0x00000000000a7919 */ /* 0x002e620000002100 */
[----:B------:R-:W-:Y:S01]  /*14af0*/  BSSY B2, `(.L_x_313) ;  /* 0x000000b000027945 */ /* 0x000fe20003800000 */
[----:B-1----:R-:W-:-:S04]  /*14b00*/  LOP3.LUT R10, R10, 0x7f, RZ, 0xc0, !PT ;  /* 0x0000007f0a0a7812 */ /* 0x002fc800078ec0ff */
[----:B------:R-:W-:-:S13]  /*14b10*/  ISETP.NE.AND P1, PT, R10, RZ, PT ;  /* 0x000000ff0a00720c */ /* 0x000fda0003f25270 */
[----:B------:R-:W-:Y:S05]  /*14b20*/  @P1 BRA `(.L_x_314) ;  /* 0x00000000001c1947 */ /* 0x000fea0003800000 */
[----:B------:R-:W1:Y:S01]  /*14b30*/  S2R R10, SR_TID.X ;  /* 0x00000000000a7919 */ /* 0x000e620000002100 */
[----:B--2---:R-:W-:-:S04]  /*14b40*/  IMAD.MOV.U32 R3, RZ, RZ, 0xa000 ;  /* 0x0000a000ff037424 */ /* 0x004fc800078e00ff */
[----:B------:R3:W-:Y:S01]  /*14b50*/  SYNCS.ARRIVE.TRANS64 RZ, [R2+URZ+0x38830], R3 ;  /* 0x0388300302ff79a7 */ /* 0x0007e2000800003f */
[----:B-1----:R-:W-:-:S04]  /*14b60*/  LOP3.LUT R10, R10, 0x1f, RZ, 0xc0, !PT ;  /* 0x0000001f0a0a7812 */ /* 0x002fc800078ec0ff */
[----:B------:R-:W-:-:S13]  /*14b70*/  ISETP.NE.AND P0, PT, R10, RZ, PT ;  /* 0x000000ff0a00720c */ /* 0x000fda0003f05270 */
[----:B---3--:R-:W-:Y:S05]  /*14b80*/  @!P0 BRA `(.L_x_314) ;  /* 0x0000000000048947 */ /* 0x008fea0003800000 */
[----:B------:R-:W-:Y:S01]  /*14b90*/  BPT.TRAP 0x1 ;  /* 0x000000040000795c */ /* 0x000fe20000300000 */
.L_x_314:
[----:B------:R-:W-:Y:S05]  /*14ba0*/  BSYNC B2 ;  /* 0x0000000000027941 */ /* 0x000fea0003800000 */
.L_x_313:
[----:B--2---:R-:W2:Y:S01]  /*14bb0*/  LDL R2, [R1+0x18] ;  /* 0x0000180001027983 */ /* 0x004ea20000100800 */
[----:B0-----:R-:W-:Y:S01]  /*14bc0*/  IMAD.MOV.U32 R12, RZ, RZ, RZ ;  /* 0x000000ffff0c7224 */ /* 0x001fe200078e00ff */
[----:B------:R-:W-:Y:S01]  /*14bd0*/  UIADD3 UR4, UP0, UR36, 0x370, URZ ;  /* 0x0000037024047890 */ /* 0x000fe2000ff1e03f */
[C---:B------:R-:W-:Y:S01]  /*14be0*/  IMAD R3, R19.reuse, 0x8, R6 ;  /* 0x0000000813037824 */ /* 0x040fe200078e0206 */
[----:B------:R-:W-:Y:S01]  /*14bf0*/  PLOP3.LUT P0, PT, PT, PT, PT, 0x80, 0x0 ;  /* 0x000000000000781c */ /* 0x000fe20003f0f070 */
[----:B------:R-:W-:Y:S01]  /*14c00*/  IMAD R10, R19, 0xa000, R18 ;  /* 0x0000a000130a7824 */ /* 0x000fe200078e0212 */
[----:B------:R-:W-:Y:S01]  /*14c10*/  R2UR UR10, R12 ;  /* 0x000000000c0a72ca */ /* 0x000fe200000e0000 */
[----:B------:R-:W-:Y:S01]  /*14c20*/  VIADD R3, R3, 0x30 ;  /* 0x0000003003037836 */ /* 0x000fe20000000000 */
[----:B------:R-:W-:Y:S01]  /*14c30*/  UIADD3.X UR5, URZ, UR37, URZ, UP0, !UPT ;  /* 0x000000253f057290 */ /* 0x000fe200087fe43f */
[----:B------:R-:W-:Y:S01]  /*14c40*/  VIADD R11, R10, 0x24400 ;  /* 0x000244000a0b7836 */ /* 0x000fe20000000000 */
[----:B------:R-:W-:Y:S01]  /*14c50*/  UMOV UR6, 0x0 ;  /* 0x0000000000067882 */ /* 0x000fe20000000000 */
[----:B------:R-:W-:Y:S01]  /*14c60*/  UMOV UR7, 0x14f00000 ;  /* 0x14f0000000077882 */ /* 0x000fe20000000000 */
[----:B--2---:R-:W-:-:S09]  /*14c70*/  IMAD R2, R8, 0x50, R2 ;  /* 0x0000005008027824 */ /* 0x004fd200078e0202 */
.L_x_315:
        /* <DEDUP_REMOVED lines=16> */
.L_x_316:
        /* <DEDUP_REMOVED lines=16> */
.L_x_317:
        /* <DEDUP_REMOVED lines=16> */
.L_x_318:
        /* <DEDUP_REMOVED lines=10> */
[----:B------:R-:W-:Y:S01]  /*15020*/  SHF.L.U32 R5, R5, 0x1f, RZ ;  /* 0x0000001f05057819 */ /* 0x000fe200000006ff */
[----:B------:R-:W-:Y:S01]  /*15030*/  IMAD R2, R4, 0x8, R6 ;  /* 0x0000000804027824 */ /* 0x000fe200078e0206 */
[----:B------:R-:W-:Y:S03]  /*15040*/  BSSY B2, `(.L_x_319) ;  /* 0x0000003000027945 */ /* 0x000fe60003800000 */
[----:B------:R-:W0:Y:S02]  /*15050*/  SYNCS.PHASECHK.TRANS64.TRYWAIT P0, [R2+URZ+0x60], R5 ;  /* 0x00006005020075a7 */ /* 0x000e24000800017f */
[----:B0-----:R-:W-:Y:S05]  /*15060*/  @!P0 BRA `(.L_x_320) ;  /* 0x0000002c00f48947 */ /* 0x001fea0003800000 */
.L_x_395:
[----:B------:R-:W-:Y:S05]  /*15070*/  BSYNC B2 ;  /* 0x0000000000027941 */ /* 0x000fea0003800000 */
.L_x_319:
[----:B------:R-:W-:Y:S01]  /*15080*/  BSSY B2, `(.L_x_321) ;  /* 0x000000b000027945 */ /* 0x000fe20003800000 */
[----:B------:R-:W-:Y:S02]  /*15090*/  IMAD.MOV.U32 R10, RZ, RZ, 0x0 ;  /* 0x00000000ff0a7424 */ /* 0x000fe400078e00ff */
[----:B------:R-:W-:Y:S01]  /*150a0*/  IMAD.MOV.U32 R11, RZ, RZ, 0x14f00000 ;  /* 0x14f00000ff0b7424 */ /* 0x000fe200078e00ff */
[----:B------:R-:W-:Y:S06]  /*150b0*/  @P1 BRA `(.L_x_322) ;  /* 0x00000000001c1947 */ /* 0x000fec0003800000 */
[----:B0-----:R-:W0:Y:S01]  /*150c0*/  S2R R5, SR_TID.X ;  /* 0x0000000000057919 */ /* 0x001e220000002100 */
[----:B------:R-:W-:-:S04]  /*150d0*/  IMAD.MOV.U32 R3, RZ, RZ, 0xa000 ;  /* 0x0000a000ff037424 */ /* 0x000fc800078e00ff */
[----:B------:R1:W-:Y:S01]  /*150e0*/  SYNCS.ARRIVE.TRANS64 RZ, [R2+URZ+0x50], R3 ;  /* 0x0000500302ff79a7 */ /* 0x0003e2000800003f */
[----:B0-----:R-:W-:-:S04]  /*150f0*/  LOP3.LUT R5, R5, 0x1f, RZ, 0xc0, !PT ;  /* 0x0000001f05057812 */ /* 0x001fc800078ec0ff */
[----:B------:R-:W-:-:S13]  /*15100*/  ISETP.NE.AND P0, PT, R5, RZ, PT ;  /* 0x000000ff0500720c */ /* 0x000fda0003f05270 */
[----:B-1----:R-:W-:Y:S05]  /*15110*/  @!P0 BRA `(.L_x_322) ;  /* 0x0000000000048947 */ /* 0x002fea0003800000 */
[----:B------:R-:W-:Y:S01]  /*15120*/  BPT.TRAP 0x1 ;  /* 0x000000040000795c */ /* 0x000fe20000300000 */
.L_x_322:
[----:B------:R-:W-:Y:S05]  /*15130*/  BSYNC B2 ;  /* 0x0000000000027941 */ /* 0x000fea0003800000 */
.L_x_321:
[----:B0-----:R-:W2:Y:S04]  /*15140*/  LDL R5, [R1+0x18] ;  /* 0x0000180001057983 */ /* 0x001ea80000100800 */
[----:B------:R-:W2:Y:S01]  /*15150*/  LDL.LU R3, [R1+0x8] ;  /* 0x0000080001037983 */ /* 0x000ea20000300800 */
        /* <DEDUP_REMOVED lines=10> */
.L_x_323:
        /* <DEDUP_REMOVED lines=15> */
.L_x_324:
        /* <DEDUP_REMOVED lines=15> */
.L_x_325:
        /* <DEDUP_REMOVED lines=15> */
.L_x_326:
        /* <DEDUP_REMOVED lines=12> */
.L_x_309:
[----:B------:R-:W-:Y:S05]  /*15590*/  BSYNC B1 ;  /* 0x0000000000017941 */ /* 0x000fea0003800000 */
.L_x_308:
[----:B------:R-:W2:Y:S01]  /*155a0*/  LDL R2, [R1+0x28] ;  /* 0x0000280001027983 */ /* 0x000ea20000100800 */
[----:B------:R-:W-:Y:S01]  /*155b0*/  VIADD R0, R0, 0xfffffffe ;  /* 0xfffffffe00007836 */ /* 0x000fe20000000000 */
[----:B--2---:R-:W-:-:S13]  /*155c0*/  ISETP.GT.AND P0, PT, R7, R2, PT ;  /* 0x000000020700720c */ /* 0x004fda0003f04270 */
[----:B------:R-:W-:Y:S05]  /*155d0*/  @P0 BRA `(.L_x_327) ;  /* 0xffffffe400400947 */ /* 0x000fea000383ffff */
.L_x_267:
[----:B------:R-:W-:Y:S05]  /*155e0*/  BSYNC B0 ;  /* 0x0000000000007941 */ /* 0x000fea0003800000 */
.L_x_266:
[----:B------:R-:W2:Y:S01]  /*155f0*/  S2R R3, SR_TID.X ;  /* 0x0000000000037919 */ /* 0x000ea20000002100 */
[----:B------:R-:W-:Y:S01]  /*15600*/  BSSY B0, `(.L_x_328) ;  /* 0x0000012000007945 */ /* 0x000fe20003800000 */
[----:B--2---:R-:W-:-:S04]  /*15610*/  LOP3.LUT R3, R3, 0x7f, RZ, 0xc0, !PT ;  /* 0x0000007f03037812 */ /* 0x004fc800078ec0ff */
[----:B------:R-:W-:-:S13]  /*15620*/  ISETP.NE.AND P0, PT, R3, RZ, PT ;  /* 0x000000ff0300720c */ /* 0x000fda0003f05270 */
[----:B------:R-:W-:Y:S05]  /*15630*/  @P0 BRA `(.L_x_329) ;  /* 0x0000000000380947 */ /* 0x000fea0003800000 */
[----:B------:R-:W2:Y:S01]  /*15640*/  S2R R2, SR_LANEID ;  /* 0x0000000000027919 */ /* 0x000ea20000000000 */
[----:B------:R-:W-:Y:S01]  /*15650*/  VOTEU.ANY UR4, UPT, PT ;  /* 0x0000000000047886 */ /* 0x000fe200038e0100 */
[----:B-1----:R-:W1:Y:S01]  /*15660*/  LDC.64 R4, c[0x0][0xc60] ;  /* 0x00031800ff047b82 */ /* 0x002e620000000a00 */
[----:B------:R-:W2:Y:S01]  /*15670*/  FLO.U32 R0, UR4 ;  /* 0x0000000400007d00 */ /* 0x000ea200080e0000 */
[----:B------:R-:W-:Y:S01]  /*15680*/  ULDC.64 UR6, c[0x0][0x208] ;  /* 0x0000820000067ab9 */ /* 0x000fe20000000a00 */
[----:B--2---:R-:W-:-:S06]  /*15690*/  ISETP.EQ.U32.AND P0, PT, R0, R2, PT ;  /* 0x000000020000720c */ /* 0x004fcc0003f02070 */
[----:B------:R-:W1:Y:S07]  /*156a0*/  POPC R2, UR4 ;  /* 0x0000000400027d09 */ /* 0x000e6e0008000000 */
[----:B-1----:R-:W2:Y:S04]  /*156b0*/  @P0 ATOMG.E.ADD.STRONG.GPU PT, R2, desc[UR6][R4.64], R2 ;  /* 0x00000002040209a8 */ /* 0x002ea800081ee1c6 */
[----:B--2---:R1:W2:Y:S02]  /*156c0*/  SHFL.IDX PT, R2, R2, R0, 0x1f ;  /* 0x00001f0002027589 */ /* 0x0042a400000e0000 */
[----:B-1----:R-:W1:Y:S02]  /*156d0*/  S2R R0, SR_LTMASK ;  /* 0x0000000000007919 */ /* 0x002e640000003900 */
[----:B-1----:R-:W-:-:S06]  /*156e0*/  LOP3.LUT R0, R0, UR4, RZ, 0xc0, !PT ;  /* 0x0000000400007c12 */ /* 0x002fcc000f8ec0ff */
[----:B------:R-:W2:Y:S02]  /*156f0*/  POPC R0, R0 ;  /* 0x0000000000007309 */ /* 0x000ea40000000000 */
[----:B--2---:R-:W-:-:S05]  /*15700*/  IADD3 R0, R2, UR38, R0 ;  /* 0x0000002602007c10 */ /* 0x004fca000fffe000 */
[----:B------:R2:W-:Y:S02]  /*15710*/  STL [R1], R0 ;  /* 0x0000000001007387 */ /* 0x0005e40000100800 */
.L_x_329:
[----:B------:R-:W-:Y:S05]  /*15720*/  BSYNC B0 ;  /* 0x0000000000007941 */ /* 0x000fea0003800000 */
.L_x_328:
[----:B--2---:R-:W2:Y:S01]  /*15730*/  LDL.LU R0, [R1+0x20] ;  /* 0x0000200001007983 */ /* 0x004ea20000300800 */
[----:B------:R-:W-:Y:S01]  /*15740*/  BSSY B0, `(.L_x_330) ;  /* 0x0000058000007945 */ /* 0x000fe20003800000 */
[----:B--2---:R-:W-:-:S13]  /*15750*/  ISETP.NE.AND P0, PT, R0, RZ, PT ;  /* 0x000000ff0000720c */ /* 0x004fda0003f05270 */
[----:B------:R-:W-:Y:S05]  /*15760*/  @!P0 BRA `(.L_x_331) ;  /* 0x0000000400548947 */ /* 0x000fea0003800000 */
[----:B------:R-:W2:Y:S01]  /*15770*/  LDL R2, [R1+0x14] ;  /* 0x0000140001027983 */ /* 0x000ea20000100800 */
[----:B------:R-:W-:Y:S01]  /*15780*/  IMAD R0, R19, 0x8, R18 ;  /* 0x0000000813007824 */ /* 0x000fe200078e0212 */
[----:B------:R-:W-:Y:S01]  /*15790*/  BSSY B1, `(.L_x_332) ;  /* 0x0000005000017945 */ /* 0x000fe20003800000 */
[----:B------:R-:W-:Y:S02]  /*157a0*/  ISETP.NE.AND P1, PT, R3, RZ, PT ;  /* 0x000000ff0300720c */ /* 0x000fe40003f25270 */
[----:B--2---:R-:W-:-:S04]  /*157b0*/  SHF.L.U32 R2, R2, 0x1f, RZ ;  /* 0x0000001f02027819 */ /* 0x004fc800000006ff */
[----:B------:R-:W2:Y:S02]  /*157c0*/  SYNCS.PHASECHK.TRANS64.TRYWAIT P0, [R0+URZ+0x38860], R2 ;  /* 0x03886002000075a7 */ /* 0x000ea4000800017f */
[----:B--2---:R-:W-:Y:S05]  /*157d0*/  @!P0 BRA `(.L_x_333) ;  /* 0x00000028002c8947 */ /* 0x004fea0003800000 */
.L_x_396:
[----:B------:R-:W-:Y:S05]  /*157e0*/  BSYNC B1 ;  /* 0x0000000000017941 */ /* 0x000fea0003800000 */
.L_x_332:
[----:B------:R-:W-:Y:S04]  /*157f0*/  BSSY B1, `(.L_x_334) ;  /* 0x0000009000017945 */ /* 0x000fe80003800000 */
        /* <DEDUP_REMOVED lines=8> */
.L_x_335:
[----:B------:R-:W-:Y:S05]  /*15880*/  BSYNC B1 ;  /* 0x0000000000017941 */ /* 0x000fea0003800000 */
.L_x_334:
[----:B------:R-:W3:Y:S04]  /*15890*/  LDL.LU R3, [R1+0x18] ;  /* 0x0000180001037983 */ /* 0x000ee80000300800 */
[----:B--2---:R-:W3:Y:S01]  /*158a0*/  LDL.LU R2, [R1+0x8] ;  /* 0x0000080001027983 */ /* 0x004ee20000300800 */
[----:B------:R-:W-:Y:S01]  /*158b0*/  UIADD3 UR4, UP0, UR36, 0x470, URZ ;  /* 0x0000047024047890 */ /* 0x000fe2000ff1e03f */
[----:B------:R-:W-:Y:S01]  /*158c0*/  PLOP3.LUT P0, PT, PT, PT, PT, 0x80, 0x0 ;  /* 0x000000000000781c */ /* 0x000fe20003f0f070 */
[----:B------:R-:W-:Y:S01]  /*158d0*/  VIADD R0, R0, 0x38850 ;  /* 0x0003885000007836 */ /* 0x000fe20000000000 */
[----:B------:R-:W-:Y:S01]  /*158e0*/  UMOV UR6, 0x0 ;  /* 0x0000000000067882 */ /* 0x000fe20000000000 */
[----:B------:R-:W-:Y:S01]  /*158f0*/  UIADD3.X UR5, URZ, UR37, URZ, UP0, !UPT ;  /* 0x000000253f057290 */ /* 0x000fe200087fe43f */
[----:B------:R-:W-:Y:S01]  /*15900*/  UMOV UR7, 0x14f00000 ;  /* 0x14f0000000077882 */ /* 0x000fe20000000000 */
[----:B------:R-:W-:Y:S01]  /*15910*/  UMOV UR10, URZ ;  /* 0x0000003f000a7c82 */ /* 0x000fe20008000000 */
[----:B---3--:R-:W-:-:S02]  /*15920*/  IMAD R3, R2, 0x50, R3 ;  /* 0x0000005002037824 */ /* 0x008fc400078e0203 */
[----:B------:R-:W-:-:S04]  /*15930*/  IMAD R2, R19, 0xa000, R18 ;  /* 0x0000a00013027824 */ /* 0x000fc800078e0212 */
[----:B------:R-:W-:-:S07]  /*15940*/  VIADD R4, R2, 0x400 ;  /* 0x0000040002047836 */ /* 0x000fce0000000000 */
.L_x_336:
        /* <DEDUP_REMOVED lines=9> */
[----:B--2---:R-:W-:Y:S05]  /*159e0*/  @P0 BRA.U.ANY `(.L_x_336) ;  /* 0xfffffffd00d80947 */ /* 0x004fea000393ffff */
[----:B------:R-:W-:Y:S01]  /*159f0*/  PLOP3.LUT P0, PT, PT, PT, PT, 0x80, 0x0 ;  /* 0x000000000000781c */ /* 0x000fe20003f0f070 */
[----:B------:R-:W-:Y:S01]  /*15a00*/  VIADD R4, R2, 0x2c00 ;  /* 0x00002c0002047836 */ /* 0x000fe20000000000 */
[----:B------:R-:W-:Y:S01]  /*15a10*/  UMOV UR6, 0x0 ;  /* 0x0000000000067882 */ /* 0x000fe20000000000 */
[----:B------:R-:W-:Y:S01]  /*15a20*/  UMOV UR7, 0x14f00000 ;  /* 0x14f0000000077882 */ /* 0x000fe20000000000 */
[----:B------:R-:W-:-:S09]  /*15a30*/  UMOV UR10, 0x40 ;  /* 0x00000040000a7882 */ /* 0x000fd20000000000 */
.L_x_337:
        /* <DEDUP_REMOVED lines=15> */
.L_x_338:
        /* <DEDUP_REMOVED lines=15> */
.L_x_339:
        /* <DEDUP_REMOVED lines=10> */
.L_x_331:
[----:B------:R-:W-:Y:S05]  /*15cc0*/  BSYNC B0 ;  /* 0x0000000000007941 */ /* 0x000fea0003800000 */
.L_x_330:
[----:B------:R-:W2:Y:S01]  /*15cd0*/  LDL.LU R4, [R1+0x14] ;  /* 0x0000140001047983 */ /* 0x000ea20000300800 */
[----:B------:R-:W-:-:S05]  /*15ce0*/  VIADD R19, R19, 0x1 ;  /* 0x0000000113137836 */ /* 0x000fca0000000000 */
[----:B------:R-:W-:-:S04]  /*15cf0*/  ISETP.NE.AND P0, PT, R19, 0x2, PT ;  /* 0x000000021300780c */ /* 0x000fc80003f05270 */
[----:B------:R-:W-:Y:S02]  /*15d00*/  SEL R0, RZ, 0x1, P0 ;  /* 0x00000001ff007807 */ /* 0x000fe40000000000 */
[----:B------:R-:W-:Y:S02]  /*15d10*/  SEL R19, R19, RZ, P0 ;  /* 0x000000ff13137207 */ /* 0x000fe40000000000 */
[----:B--2---:R-:W-:-:S05]  /*15d20*/  LOP3.LUT R4, R4, R0, RZ, 0x3c, !PT ;  /* 0x0000000004047212 */ /* 0x004fca00078e3cff */
[----:B------:R2:W-:Y:S02]  /*15d30*/  STL [R1+0x14], R4 ;  /* 0x0000140401007387 */ /* 0x0005e40000100800 */
.L_x_246:
[----:B------:R-:W-:Y:S05]  /*15d40*/  BSYNC B7 ;  /* 0x0000000000077941 */ /* 0x000fea0003800000 */
.L_x_244:
[----:B----4-:R-:W4:Y:S02]  /*15d50*/  LDL R0, [R1+0x5c] ;  /* 0x00005c0001007983 */ /* 0x010f240000100800 */
[----:B----4-:R-:W-:-:S13]  /*15d60*/  ISETP.NE.AND P0, PT, R0, RZ, PT ;  /* 0x000000ff0000720c */ /* 0x010fda0003f05270 */
[----:B------:R-:W-:Y:S05]  /*15d70*/  @!P0 BRA `(.L_x_340) ;  /* 0x00000000002c8947 */ /* 0x000fea0003800000 */
[----:B------:R-:W-:Y:S05]  /*15d80*/  WARPSYNC.ALL ;  /* 0x0000000000007948 */ /* 0x000fea0003800000 */
[----:B------:R-:W4:Y:S08]  /*15d90*/  S2UR UR5, SR_CgaCtaId ;  /* 0x00000000000579c3 */ /* 0x000f300000008800 */
[----:B------:R-:W-:Y:S06]  /*15da0*/  BAR.SYNC.DEFER_BLOCKING 0x5, 0x180 ;  /* 0x0146000000007b1d */ /* 0x000fec0000010000 */
[----:B------:R-:W-:-:S02]  /*15db0*/  UMOV UR4, 0x400 ;  /* 0x0000040000047882 */ /* 0x000fc40000000000 */
[----:B----4-:R-:W-:-:S06]  /*15dc0*/  ULEA UR4, UR5, UR4, 0x18 ;  /* 0x0000000405047291 */ /* 0x010fcc000f8ec03f */
[----:B------:R-:W-:-:S05]  /*15dd0*/  IMAD.U32 R18, RZ, RZ, UR4 ;  /* 0x00000004ff127e24 */ /* 0x000fca000f8e00ff */
[----:B-123--:R-:W1:Y:S04]  /*15de0*/  LDS.128 R4, [R18+0x388d0] ;  /* 0x0388d00012047984 */ /* 0x00ee680000000c00 */
[----:B-1----:R1:W-:Y:S04]  /*15df0*/  STL.64 [R1], R4 ;  /* 0x0000000401007387 */ /* 0x0023e80000100a00 */
[----:B------:R1:W-:Y:S01]  /*15e00*/  STL.64 [R1+0x8], R6 ;  /* 0x0000080601007387 */ /* 0x0003e20000100a00 */
[----:B------:R-:W-:Y:S06]  /*15e10*/  BAR.ARV 0x4, 0x180 ;  /* 0x0106000000007b1d */ /* 0x000fec0000002000 */
[----:B------:R-:W-:Y:S05]  /*15e20*/  BRA `(.L_x_341) ;  /* 0x0000000c00287947 */ /* 0x000fea0003800000 */
.L_x_340:
[----:B------:R-:W4:Y:S01]  /*15e30*/  S2R R16, SR_TID.X ;  /* 0x0000000000107919 */ /* 0x000f220000002100 */
[----:B------:R-:W-:Y:S01]  /*15e40*/  UMOV UR4, 0xffffffff ;  /* 0xffffffff00047882 */ /* 0x000fe20000000000 */
[----:B----4-:R-:W-:-:S04]  /*15e50*/  LOP3.LUT R16, R16, 0x1f, RZ, 0xc0, !PT ;  /* 0x0000001f10107812 */ /* 0x010fc800078ec0ff */
[----:B------:R-:W-:Y:S01]  /*15e60*/  ISETP.NE.AND P0, PT, R16, 0x1f, PT ;  /* 0x0000001f1000780c */ /* 0x000fe20003f05270 */
[----:B------:R-:W-:-:S12]  /*15e70*/  BRA.DIV UR4, `(.L_x_342) ;  /* 0x0000002204987947 */ /* 0x000fd8000b800000 */
[----:B------:R-:W4:Y:S01]  /*15e80*/  LDL.LU R3, [R1] ;  /* 0x0000000001037983 */ /* 0x000f220000300800 */
[----:B------:R-:W-:-:S03]  /*15e90*/  ULDC UR4, c[0x0][0xc3c] ;  /* 0x00030f0000047ab9 */ /* 0x000fc60000000800 */
[----:B-1----:R-:W5:Y:S01]  /*15ea0*/  LDL R5, [R1+0xc] ;  /* 0x00000c0001057983 */ /* 0x002f620000100800 */
[----:B------:R-:W-:Y:S01]  /*15eb0*/  ULDC.64 UR6, c[0x0][0x208] ;  /* 0x0000820000067ab9 */ /* 0x000fe20000000a00 */
[----:B----4-:R-:W-:Y:S02]  /*15ec0*/  IMAD.MOV.U32 R10, RZ, RZ, R3 ;  /* 0x000000ffff0a7224 */ /* 0x010fe400078e0003 */
[----:B-----5:R-:W-:-:S05]  /*15ed0*/  IMAD.IADD R0, R5, 0x1, R16 ;  /* 0x0000000105007824 */ /* 0x020fca00078e0210 */
[----:B------:R-:W-:-:S13]  /*15ee0*/  ISETP.GE.OR P1, PT, R0, UR4, !P0 ;  /* 0x0000000400007c0c */ /* 0x000fda000c726670 */
[----:B------:R-:W1:Y:S08]  /*15ef0*/  @!P1 LDC.64 R2, c[0x0][0xc80] ;  /* 0x00032000ff029b82 */ /* 0x000e700000000a00 */
[----:B--23--:R-:W2:Y:S01]  /*15f00*/  @!P1 LDC.64 R4, c[0x0][0xc78] ;  /* 0x00031e00ff049b82 */ /* 0x00cea20000000a00 */
[----:B-1----:R-:W-:-:S05]  /*15f10*/  @!P1 IMAD.WIDE R2, R0, 0x4, R2 ;  /* 0x0000000400029825 */ /* 0x002fca00078e0202 */
[----:B------:R2:W3:Y:S02]  /*15f20*/  @!P1 LDG.E R7, desc[UR6][R2.64] ;  /* 0x0000000602079981 */ /* 0x0004e4000c1e1900 */
[----:B--2---:R-:W-:-:S06]  /*15f30*/  @!P1 IMAD.WIDE R2, R0, 0x4, R4 ;  /* 0x0000000400029825 */ /* 0x004fcc00078e0204 */
[----:B------:R-:W2:Y:S01]  /*15f40*/  @!P1 LDG.E R2, desc[UR6][R2.64] ;  /* 0x0000000602029981 */ /* 0x000ea2000c1e1900 */
[----:B------:R-:W-:Y:S01]  /*15f50*/  IMAD.MOV.U32 R6, RZ, RZ, RZ ;  /* 0x000000ffff067224 */ /* 0x000fe200078e00ff */
[C---:B------:R-:W-:Y:S01]  /*15f60*/  ISETP.GE.U32.AND P2, PT, R16.reuse, 0x2, PT ;  /* 0x000000021000780c */ /* 0x040fe20003f46070 */
[----:B------:R-:W-:Y:S01]  /*15f70*/  IMAD.MOV.U32 R4, RZ, RZ, RZ ;  /* 0x000000ffff047224 */ /* 0x000fe200078e00ff */
[C---:B------:R-:W-:Y:S01]  /*15f80*/  ISETP.GE.U32.AND P3, PT, R16.reuse, 0x4, PT ;  /* 0x000000041000780c */ /* 0x040fe20003f66070 */
[----:B------:R-:W-:Y:S01]  /*15f90*/  SHFL.IDX PT, R0, R10, RZ, 0x1f ;  /* 0x00001fff0a007589 */ /* 0x000fe200000e0000 */
[C---:B------:R-:W-:Y:S02]  /*15fa0*/  ISETP.GE.U32.AND P4, PT, R16.reuse, 0x8, PT ;  /* 0x000000081000780c */ /* 0x040fe40003f86070 */
[----:B------:R-:W-:Y:S01]  /*15fb0*/  ISETP.GE.U32.AND P5, PT, R16, 0x10, PT ;  /* 0x000000101000780c */ /* 0x000fe20003fa6070 */
[----:B------:R-:W-:Y:S01]  /*15fc0*/  SHFL.IDX PT, R8, R10, 0x1, 0x1f ;  /* 0x00201f000a087f89 */ /* 0x000fe200000e0000 */
[----:B---3--:R-:W-:-:S02]  /*15fd0*/  @!P1 IMAD.MOV.U32 R6, RZ, RZ, R7 ;  /* 0x000000ffff069224 */ /* 0x008fc400078e0007 */
[----:B------:R-:W-:Y:S02]  /*15fe0*/  IMAD.MOV.U32 R7, RZ, RZ, RZ ;  /* 0x000000ffff077224 */ /* 0x000fe400078e00ff */
[----:B--2---:R-:W-:Y:S01]  /*15ff0*/  @!P1 IMAD.MOV.U32 R7, RZ, RZ, R2 ;  /* 0x000000ffff079224 */ /* 0x004fe200078e0002 */
[----:B------:R-:W-:-:S03]  /*16000*/  ISETP.NE.AND P1, PT, R16, RZ, PT ;  /* 0x000000ff1000720c */ /* 0x000fc60003f25270 */
[----:B------:R-:W-:-:S05]  /*16010*/  IMAD R2, R7, R6, RZ ;  /* 0x0000000607027224 */ /* 0x000fca00078e02ff */
        /* <DEDUP_REMOVED lines=15> */
[----:B------:R1:W2:Y:S02]  /*16110*/  SHFL.IDX PT, R9, R2, 0x1f, 0x1f ;  /* 0x03e01f0002097f89 */ /* 0x0002a400000e0000 */
.L_x_406:
[----:B------:R-:W-:Y:S02]  /*16120*/  ULDC UR4, c[0x0][0xc38] ;  /* 0x00030e0000047ab9 */ /* 0x000fe40000000800 */
[----:B------:R-:W-:-:S04]  /*16130*/  IMAD.U32 R3, RZ, RZ, UR4 ;  /* 0x00000004ff037e24 */ /* 0x000fc8000f8e00ff */
[----:B--2---:R-:W-:-:S04]  /*16140*/  IMAD R9, R9, R3, RZ ;  /* 0x0000000309097224 */ /* 0x004fc800078e02ff */
[----:B------:R-:W-:-:S05]  /*16150*/  IMAD.IADD R5, R8, 0x1, R9 ;  /* 0x0000000108057824 */ /* 0x000fca00078e0209 */
[----:B------:R-:W-:-:S13]  /*16160*/  ISETP.GT.AND P6, PT, R5, R0, PT ;  /* 0x000000000500720c */ /* 0x000fda0003fc4270 */
[----:B------:R-:W-:Y:S05]  /*16170*/  @P6 BRA `(.L_x_343) ;  /* 0x0000000000b06947 */ /* 0x000fea0003800000 */
.L_x_346:
[----:B------:R-:W2:Y:S01]  /*16180*/  LDL.LU R3, [R1+0xc] ;  /* 0x00000c0001037983 */ /* 0x000ea20000300800 */
[----:B-1----:R-:W1:Y:S01]  /*16190*/  LDC R2, c[0x0][0xc3c] ;  /* 0x00030f00ff027b82 */ /* 0x002e620000000800 */
[----:B--2---:R-:W-:-:S05]  /*161a0*/  VIADD R3, R3, 0x1f ;  /* 0x0000001f03037836 */ /* 0x004fca0000000000 */
[----:B-1----:R-:W-:-:S13]  /*161b0*/  ISETP.GE.AND P6, PT, R3, R2, PT ;  /* 0x000000020300720c */ /* 0x002fda0003fc6270 */
[----:B------:R-:W-:Y:S05]  /*161c0*/  @P6 BRA `(.L_x_344) ;  /* 0x0000000400d86947 */ /* 0x000fea0003800000 */
[----:B------:R-:W1:Y:S01]  /*161d0*/  S2R R6, SR_TID.X ;  /* 0x0000000000067919 */ /* 0x000e620000002100 */
[----:B------:R-:W-:Y:S01]  /*161e0*/  ULDC.64 UR4, c[0x0][0x208] ;  /* 0x0000820000047ab9 */ /* 0x000fe20000000a00 */
[----:B------:R2:W-:Y:S01]  /*161f0*/  STL [R1+0xc], R3 ;  /* 0x00000c0301007387 */ /* 0x0005e20000100800 */
[----:B-1----:R-:W-:-:S05]  /*16200*/  LOP3.LUT R6, R6, 0x1f, RZ, 0xc0, !PT ;  /* 0x0000001f06067812 */ /* 0x002fca00078ec0ff */
[----:B------:R-:W-:Y:S02]  /*16210*/  IMAD.IADD R7, R3, 0x1, R6 ;  /* 0x0000000103077824 */ /* 0x000fe400078e0206 */
[----:B------:R-:W-:-:S03]  /*16220*/  IMAD.MOV.U32 R6, RZ, RZ, RZ ;  /* 0x000000ffff067224 */ /* 0x000fc600078e00ff */
[----:B------:R-:W-:-:S13]  /*16230*/  ISETP.GE.OR P6, PT, R7, R2, !P0 ;  /* 0x000000020700720c */ /* 0x000fda00047c6670 */
[----:B--2---:R-:W1:Y:S02]  /*16240*/  @!P6 LDC.64 R2, c[0x0][0xc80] ;  /* 0x00032000ff02eb82 */ /* 0x004e640000000a00 */
[----:B-1----:R-:W-:-:S05]  /*16250*/  @!P6 IMAD.WIDE R2, R7, 0x4, R2 ;  /* 0x000000040702e825 */ /* 0x002fca00078e0202 */
[----:B------:R1:W2:Y:S02]  /*16260*/  @!P6 LDG.E R6, desc[UR4][R2.64] ;  /* 0x000000040206e981 */ /* 0x0002a4000c1e1900 */
[----:B-1----:R-:W1:Y:S02]  /*16270*/  @!P6 LDC.64 R2, c[0x0][0xc78] ;  /* 0x00031e00ff02eb82 */ /* 0x002e640000000a00 */
[----:B-1----:R-:W-:-:S04]  /*16280*/  @!P6 IMAD.WIDE R2, R7, 0x4, R2 ;  /* 0x000000040702e825 */ /* 0x002fc800078e0202 */
[----:B------:R-:W-:-:S06]  /*16290*/  IMAD.MOV.U32 R7, RZ, RZ, RZ ;  /* 0x000000ffff077224 */ /* 0x000fcc00078e00ff */
[----:B------:R-:W2:Y:S01]  /*162a0*/  @!P6 LDG.E R7, desc[UR4][R2.64] ;  /* 0x000000040207e981 */ /* 0x000ea2000c1e1900 */
[----:B------:R-:W-:Y:S01]  /*162b0*/  UMOV UR4, 0xffffffff ;  /* 0xffffffff00047882 */ /* 0x000fe20000000000 */
[----:B--2---:R-:W-:Y:S02]  /*162c0*/  IMAD R2, R7, R6, RZ ;  /* 0x0000000607027224 */ /* 0x004fe400078e02ff */
[----:B------:R-:W-:Y:S05]  /*162d0*/  BRA.DIV UR4, `(.L_x_345) ;  /* 0x0000002204e47947 */ /* 0x000fea000b800000 */
        /* <DEDUP_REMOVED lines=16> */
.L_x_414:
[----:B------:R-:W-:Y:S02]  /*163e0*/  ULDC UR4, c[0x0][0xc38] ;  /* 0x00030e0000047ab9 */ /* 0x000fe40000000800 */
[----:B------:R-:W-:-:S04]  /*163f0*/  IMAD.U32 R3, RZ, RZ, UR4 ;  /* 0x00000004ff037e24 */ /* 0x000fc8000f8e00ff */
[----:B--2---:R-:W-:-:S04]  /*16400*/  IMAD R9, R9, R3, RZ ;  /* 0x0000000309097224 */ /* 0x004fc800078e02ff */
[----:B------:R-:W-:-:S05]  /*16410*/  IMAD.IADD R5, R9, 0x1, R5 ;  /* 0x0000000109057824 */ /* 0x000fca00078e0205 */
[----:B------:R-:W-:-:S13]  /*16420*/  ISETP.GT.AND P6, PT, R5, R0, PT ;  /* 0x000000000500720c */ /* 0x000fda0003fc4270 */
[----:B------:R-:W-:Y:S05]  /*16430*/  @!P6 BRA `(.L_x_346) ;  /* 0xfffffffc0050e947 */ /* 0x000fea000383ffff */
.L_x_343:
[----:B------:R-:W-:Y:S01]  /*16440*/  IMAD.IADD R9, R5, 0x1, -R9 ;  /* 0x0000000105097824 */ /* 0x000fe200078e0a09 */
[----:B------:R-:W-:-:S03]  /*16450*/  UMOV UR4, 0xffffffff ;  /* 0xffffffff00047882 */ /* 0x000fc60000000000 */
[----:B------:R-:W-:-:S05]  /*16460*/  IMAD R5, R2, R3, R9 ;  /* 0x0000000302057224 */ /* 0x000fca00078e0209 */
[----:B------:R-:W-:Y:S01]  /*16470*/  ISETP.GT.AND P6, PT, R5, R0, PT ;  /* 0x000000000500720c */ /* 0x000fe20003fc4270 */
[----:B------:R-:W-:-:S12]  /*16480*/  BRA.DIV UR4, `(.L_x_347) ;  /* 0x0000002604507947 */ /* 0x000fd8000b800000 */
[----:B------:R-:W-:-:S04]  /*16490*/  VOTE.ANY R8, PT, !P6 ;  /* 0x0000000000087806 */ /* 0x000fc800070e0100 */
[----:B------:R-:W2:Y:S02]  /*164a0*/  POPC R5, R8 ;  /* 0x0000000800057309 */ /* 0x000ea40000000000 */
[----:B--2---:R2:W3:Y:S04]  /*164b0*/  SHFL.IDX PT, R6, R6, R5, 0x1f ;  /* 0x00001f0506067589 */ /* 0x0044e800000e0000 */
[----:B------:R2:W4:Y:S02]  /*164c0*/  SHFL.IDX PT, R7, R7, R5, 0x1f ;  /* 0x00001f0507077589 */ /* 0x00052400000e0000 */
.L_x_419:
[----:B------:R-:W-:-:S13]  /*164d0*/  ISETP.NE.AND P0, PT, R8, RZ, PT ;  /* 0x000000ff0800720c */ /* 0x000fda0003f05270 */
[----:B------:R-:W-:Y:S05]  /*164e0*/  @!P0 BRA `(.L_x_348) ;  /* 0x0000000000148947 */ /* 0x000fea0003800000 */
[----:B------:R-:W-:Y:S01]  /*164f0*/  UMOV UR4, 0xffffffff ;  /* 0xffffffff00047882 */ /* 0x000fe20000000000 */
[----:B0-----:R-:W-:Y:S02]  /*16500*/  VIADD R12, R5, 0xffffffff ;  /* 0xffffffff050c7836 */ /* 0x001fe40000000000 */
[----:B------:R-:W-:Y:S05]  /*16510*/  BRA.DIV UR4, `(.L_x_349) ;  /* 0x0000002604887947 */ /* 0x000fea000b800000 */
[----:B-1----:R0:W1:Y:S02]  /*16520*/  SHFL.IDX PT, R2, R2, R12, 0x1f ;  /* 0x00001f0c02027589 */ /* 0x00206400000e0000 */
.L_x_422:
[----:B-1----:R-:W-:-:S07]  /*16530*/  IMAD.MOV.U32 R4, RZ, RZ, R2 ;  /* 0x000000ffff047224 */ /* 0x002fce00078e0002 */
.L_x_348:
[----:B------:R-:W5:Y:S01]  /*16540*/  LDL.LU R10, [R1+0xc] ;  /* 0x00000c00010a7983 */ /* 0x000f620000300800 */
[----:B------:R-:W-:Y:S01]  /*16550*/  IMAD R9, R4, R3, R9 ;  /* 0x0000000304097224 */ /* 0x000fe200078e0209 */
[----:B---3--:R-:W-:-:S03]  /*16560*/  IABS R4, R6 ;  /* 0x0000000600047213 */ /* 0x008fc60000000000 */
[----:B------:R-:W-:Y:S01]  /*16570*/  IMAD.IADD R0, R0, 0x1, -R9 ;  /* 0x0000000100007824 */ /* 0x000fe200078e0a09 */
[----:B-1----:R-:W1:Y:S01]  /*16580*/  I2F.RP R2, R4 ;  /* 0x0000000400027306 */ /* 0x002e620000209400 */
[----:B------:R3:W-:Y:S02]  /*16590*/  STL [R1], R9 ;  /* 0x0000000901007387 */ /* 0x0007e40000100800 */
[----:B---3--:R-:W-:-:S05]  /*165a0*/  IABS R9, R6 ;  /* 0x0000000600097213 */ /* 0x008fca0000000000 */
[----:B-1----:R-:W1:Y:S01]  /*165b0*/  MUFU.RCP R2, R2 ;  /* 0x0000000200027308 */ /* 0x002e620000001000 */
[----:B------:R-:W-:Y:S02]  /*165c0*/  IMAD.MOV R9, RZ, RZ, -R9 ;  /* 0x000000ffff097224 */ /* 0x000fe400078e0a09 */
[----:B-1----:R-:W-:-:S05]  /*165d0*/  VIADD R2, R2, 0xffffffe ;  /* 0x0ffffffe02027836 */ /* 0x002fca0000000000 */
[----:B------:R-:W1:Y:S02]  /*165e0*/  F2I.FTZ.U32.TRUNC.NTZ R3, R2 ;  /* 0x0000000200037305 */ /* 0x000e64000021f000 */
[----:B-1----:R-:W-:-:S04]  /*165f0*/  IMAD.MOV R2, RZ, RZ, -R3 ;  /* 0x000000ffff027224 */ /* 0x002fc800078e0a03 */
[----:B------:R-:W-:Y:S02]  /*16600*/  IMAD R8, R2, R4, RZ ;  /* 0x0000000402087224 */ /* 0x000fe400078e02ff */
[----:B------:R-:W-:-:S04]  /*16610*/  IMAD.MOV.U32 R2, RZ, RZ, RZ ;  /* 0x000000ffff027224 */ /* 0x000fc800078e00ff */
[----:B------:R-:W-:Y:S01]  /*16620*/  IMAD.HI.U32 R2, R3, R8, R2 ;  /* 0x0000000803027227 */ /* 0x000fe200078e0002 */
[----:B------:R-:W-:-:S05]  /*16630*/  IABS R3, R0 ;  /* 0x0000000000037213 */ /* 0x000fca0000000000 */
[----:B------:R-:W-:-:S04]  /*16640*/  IMAD.HI.U32 R8, R2, R3, RZ ;  /* 0x0000000302087227 */ /* 0x000fc800078e00ff */
[----:B------:R-:W-:-:S05]  /*16650*/  IMAD R3, R8, R9, R3 ;  /* 0x0000000908037224 */ /* 0x000fca00078e0203 */
[----:B------:R-:W-:-:S13]  /*16660*/  ISETP.GT.U32.AND P1, PT, R4, R3, PT ;  /* 0x000000030400720c */ /* 0x000fda0003f24070 */
[----:B------:R-:W-:Y:S02]  /*16670*/  @!P1 IMAD.IADD R3, R3, 0x1, -R4 ;  /* 0x0000000103039824 */ /* 0x000fe400078e0a04 */
[----:B------:R-:W-:Y:S01]  /*16680*/  @!P1 VIADD R8, R8, 0x1 ;  /* 0x0000000108089836 */ /* 0x000fe20000000000 */
[----:B------:R-:W-:Y:S02]  /*16690*/  ISETP.NE.AND P1, PT, R6, RZ, PT ;  /* 0x000000ff0600720c */ /* 0x000fe40003f25270 */
[----:B------:R-:W-:Y:S02]  /*166a0*/  ISETP.GE.U32.AND P0, PT, R3, R4, PT ;  /* 0x000000040300720c */ /* 0x000fe40003f06070 */
[----:B----4-:R-:W-:-:S04]  /*166b0*/  IABS R4, R7 ;  /* 0x0000000700047213 */ /* 0x010fc80000000000 */
[----:B------:R-:W1:Y:S07]  /*166c0*/  I2F.RP R2, R4 ;  /* 0x0000000400027306 */ /* 0x000e6e0000209400 */
[----:B------:R-:W-:Y:S01]  /*166d0*/  @P0 VIADD R8, R8, 0x1 ;  /* 0x0000000108080836 */ /* 0x000fe20000000000 */
[----:B-1----:R-:W1:Y:S02]  /*166e0*/  MUFU.RCP R2, R2 ;  /* 0x0000000200027308 */ /* 0x002e640000001000 */
[----:B-1----:R-:W-:-:S06]  /*166f0*/  VIADD R2, R2, 0xffffffe ;  /* 0x0ffffffe02027836 */ /* 0x002fcc0000000000 */
[----:B------:R-:W1:Y:S02]  /*16700*/  F2I.FTZ.U32.TRUNC.NTZ R3, R2 ;  /* 0x0000000200037305 */ /* 0x000e64000021f000 */
[----:B-1----:R-:W-:-:S04]  /*16710*/  IMAD.MOV R2, RZ, RZ, -R3 ;  /* 0x000000ffff027224 */ /* 0x002fc800078e0a03 */
[----:B------:R-:W-:Y:S02]  /*16720*/  IMAD R9, R2, R4, RZ ;  /* 0x0000000402097224 */ /* 0x000fe400078e02ff */
[----:B------:R-:W-:-:S04]  /*16730*/  IMAD.MOV.U32 R2, RZ, RZ, RZ ;  /* 0x000000ffff027224 */ /* 0x000fc800078e00ff */
[----:B------:R-:W-:Y:S01]  /*16740*/  IMAD.HI.U32 R2, R3, R9, R2 ;  /* 0x0000000903027227 */ /* 0x000fe200078e0002 */
[----:B------:R-:W-:Y:S02]  /*16750*/  LOP3.LUT R3, R0, R6, RZ, 0x3c, !PT ;  /* 0x0000000600037212 */ /* 0x000fe400078e3cff */
[----:B------:R-:W-:Y:S02]  /*16760*/  IABS R9, R7 ;  /* 0x0000000700097213 */ /* 0x000fe40000000000 */
[----:B------:R-:W-:-:S03]  /*16770*/  ISETP.GE.AND P2, PT, R3, RZ, PT ;  /* 0x000000ff0300720c */ /* 0x000fc60003f46270 */
[----:B------:R-:W-:-:S10]  /*16780*/  IMAD.MOV R9, RZ, RZ, -R9 ;  /* 0x000000ffff097224 */ /* 0x000fd400078e0a09 */
[----:B------:R-:W-:Y:S01]  /*16790*/  @!P2 IMAD.MOV R8, RZ, RZ, -R8 ;  /* 0x000000ffff08a224 */ /* 0x000fe200078e0a08 */
[----:B------:R-:W-:-:S04]  /*167a0*/  @!P1 LOP3.LUT R8, RZ, R6, RZ, 0x33, !PT ;  /* 0x00000006ff089212 */ /* 0x000fc800078e33ff */
[-C--:B------:R-:W-:Y:S01]  /*167b0*/  IABS R3, R8.reuse ;  /* 0x0000000800037213 */ /* 0x080fe20000000000 */
[----:B------:R-:W-:-:S04]  /*167c0*/  IMAD R6, R6, R8, RZ ;  /* 0x0000000806067224 */ /* 0x000fc800078e02ff */
[----:B------:R-:W-:-:S04]  /*167d0*/  IMAD.HI.U32 R2, R2, R3, RZ ;  /* 0x0000000302027227 */ /* 0x000fc800078e00ff */
[----:B------:R-:W-:-:S05]  /*167e0*/  IMAD R3, R2, R9, R3 ;  /* 0x0000000902037224 */ /* 0x000fca00078e0203 */
[----:B------:R-:W-:-:S13]  /*167f0*/  ISETP.GT.U32.AND P1, PT, R4, R3, PT ;  /* 0x000000030400720c */ /* 0x000fda0003f24070 */
[----:B------:R-:W-:Y:S02]  /*16800*/  @!P1 IMAD.IADD R3, R3, 0x1, -R4 ;  /* 0x0000000103039824 */ /* 0x000fe400078e0a04 */
[----:B------:R-:W-:Y:S01]  /*16810*/  @!P1 VIADD R2, R2, 0x1 ;  /* 0x0000000102029836 */ /* 0x000fe20000000000 */
[----:B------:R-:W-:Y:S02]  /*16820*/  ISETP.NE.AND P1, PT, R7, RZ, PT ;  /* 0x000000ff0700720c */ /* 0x000fe40003f25270 */
[----:B------:R-:W-:Y:S01]  /*16830*/  ISETP.GE.U32.AND P0, PT, R3, R4, PT ;  /* 0x000000040300720c */ /* 0x000fe20003f06070 */
[----:B------:R-:W-:Y:S01]  /*16840*/  IMAD.IADD R4, R0, 0x1, -R6 ;  /* 0x0000000100047824 */ /* 0x000fe200078e0a06 */
[----:B------:R-:W-:-:S04]  /*16850*/  LOP3.LUT R3, R8, R7, RZ, 0x3c, !PT ;  /* 0x0000000708037212 */ /* 0x000fc800078e3cff */
[----:B------:R-:W-:-:S07]  /*16860*/  ISETP.GE.AND P2, PT, R3, RZ, PT ;  /* 0x000000ff0300720c */ /* 0x000fce0003f46270 */
[----:B------:R-:W-:-:S06]  /*16870*/  @P0 VIADD R2, R2, 0x1 ;  /* 0x0000000102020836 */ /* 0x000fcc0000000000 */
[----:B------:R-:W-:Y:S01]  /*16880*/  @!P2 IMAD.MOV R2, RZ, RZ, -R2 ;  /* 0x000000ffff02a224 */ /* 0x000fe200078e0a02 */
[----:B------:R-:W-:-:S05]  /*16890*/  @!P1 LOP3.LUT R2, RZ, R7, RZ, 0x33, !PT ;  /* 0x00000007ff029212 */ /* 0x000fca00078e33ff */
[--C-:B------:R-:W-:Y:S02]  /*168a0*/  IMAD.MOV R3, RZ, RZ, -R2.reuse ;  /* 0x000000ffff037224 */ /* 0x100fe400078e0a02 */
[C---:B------:R-:W-:Y:S02]  /*168b0*/  IMAD R2, R7.reuse, 0x1000000, R2 ;  /* 0x0100000007027824 */ /* 0x040fe400078e0202 */
[----:B------:R-:W-:-:S04]  /*168c0*/  IMAD R3, R7, R3, R8 ;  /* 0x0000000307037224 */ /* 0x000fc800078e0208 */
[----:B------:R-:W-:-:S05]  /*168d0*/  IMAD R0, R3, 0x10000, R2 ;  /* 0x0001000003007824 */ /* 0x000fca00078e0202 */
[----:B------:R1:W-:Y:S01]  /*168e0*/  STL [R1+0x8], R0 ;  /* 0x0000080001007387 */ /* 0x0003e20000100800 */
[----:B-----5:R-:W-:-:S05]  /*168f0*/  IMAD.IADD R10, R5, 0x1, R10 ;  /* 0x00000001050a7824 */ /* 0x020fca00078e020a */
[----:B------:R1:W-:Y:S04]  /*16900*/  STL [R1+0xc], R10 ;  /* 0x00000c0a01007387 */ /* 0x0003e80000100800 */
[----:B------:R1:W-:Y:S01]  /*16910*/  STL [R1+0x4], R4 ;  /* 0x0000040401007387 */ /* 0x0003e20000100800 */
[----:B------:R-:W-:Y:S05]  /*16920*/  BRA `(.L_x_350) ;  /* 0x0000000000287947 */ /* 0x000fea0003800000 */
.L_x_344:
[----:B------:R-:W-:Y:S01]  /*16930*/  UMOV UR4, URZ ;  /* 0x0000003f00047c82 */ /* 0x000fe20008000000 */
[----:B------:R-:W-:Y:S01]  /*16940*/  ULDC UR6, c[0x0][0xc3c] ;  /* 0x00030f0000067ab9 */ /* 0x000fe20000000800 */
[----:B------:R-:W-:Y:S01]  /*16950*/  UMOV UR5, URZ ;  /* 0x0000003f00057c82 */ /* 0x000fe20008000000 */
[----:B------:R1:W-:Y:S01]  /*16960*/  STL [R1], R0 ;  /* 0x0000000001007387 */ /* 0x0003e20000100800 */
[----:B------:R-:W-:Y:S02]  /*16970*/  IMAD.U32 R3, RZ, RZ, UR4 ;  /* 0x00000004ff037e24 */ /* 0x000fe4000f8e00ff */
[----:B------:R-:W-:-:S03]  /*16980*/  IMAD.U32 R2, RZ, RZ, UR5 ;  /* 0x00000005ff027e24 */ /* 0x000fc6000f8e00ff */
[----:B------:R2:W-:Y:S01]  /*16990*/  STL [R1+0x4], R3 ;  /* 0x0000040301007387 */ /* 0x0005e20000100800 */
[----:B-1----:R-:W-:-:S05]  /*169a0*/  IMAD.U32 R0, RZ, RZ, UR6 ;  /* 0x00000006ff007e24 */ /* 0x002fca000f8e00ff */
[----:B------:R2:W-:Y:S04]  /*169b0*/  STL [R1+0xc], R0 ;  /* 0x00000c0001007387 */ /* 0x0005e80000100800 */
[----:B------:R2:W-:Y:S02]  /*169c0*/  STL [R1+0x8], R2 ;  /* 0x0000080201007387 */ /* 0x0005e40000100800 */
.L_x_350:
[----:B--2---:R-:W2:Y:S04]  /*169d0*/  LDL R2, [R1+0xc] ;  /* 0x00000c0001027983 */ /* 0x004ea80000100800 */
[----:B------:R-:W3:Y:S04]  /*169e0*/  LDL R3, [R1+0x8] ;  /* 0x0000080001037983 */ /* 0x000ee80000100800 */
[----:B------:R-:W4:Y:S04]  /*169f0*/  LDL R5, [R1+0x4] ;  /* 0x0000040001057983 */ /* 0x000f280000100800 */
[----:B-1----:R-:W4:Y:S01]  /*16a00*/  LDL R4, [R1] ;  /* 0x0000000001047983 */ /* 0x002f220000100800 */
[----:B------:R-:W1:Y:S01]  /*16a10*/  S2R R0, SR_TID.X ;  /* 0x0000000000007919 */ /* 0x000e620000002100 */
[----:B------:R-:W-:Y:S05]  /*16a20*/  WARPSYNC.ALL ;  /* 0x0000000000007948 */ /* 0x000fea0003800000 */
[----:B-1----:R-:W-:Y:S01]  /*16a30*/  LOP3.LUT R0, R0, 0x1f, RZ, 0xc0, !PT ;  /* 0x0000001f00007812 */ /* 0x002fe200078ec0ff */
[----:B------:R-:W-:Y:S03]  /*16a40*/  BAR.SYNC.DEFER_BLOCKING 0x4, 0x180 ;  /* 0x0106000000007b1d */ /* 0x000fe60000010000 */
[----:B------:R-:W-:-:S13]  /*16a50*/  ISETP.NE.AND P0, PT, R0, RZ, PT ;  /* 0x000000ff0000720c */ /* 0x000fda0003f05270 */
[----:B------:R-:W1:Y:S01]  /*16a60*/  @!P0 S2R R0, SR_CgaCtaId ;  /* 0x0000000000008919 */ /* 0x000e620000008800 */
[----:B--2---:R-:W-:Y:S01]  /*16a70*/  IMAD.MOV.U32 R7, RZ, RZ, R2 ;  /* 0x000000ffff077224 */ /* 0x004fe200078e0002 */
[----:B------:R-:W-:Y:S01]  /*16a80*/  @!P0 MOV R2, 0x400 ;  /* 0x0000040000028802 */ /* 0x000fe20000000f00 */
[----:B---3--:R-:W-:-:S03]  /*16a90*/  IMAD.MOV.U32 R6, RZ, RZ, R3 ;  /* 0x000000ffff067224 */ /* 0x008fc600078e0003 */
[----:B-1----:R-:W-:-:S05]  /*16aa0*/  @!P0 LEA R18, R0, R2, 0x18 ;  /* 0x0000000200128211 */ /* 0x002fca00078ec0ff */
[----:B----4-:R2:W-:Y:S01]  /*16ab0*/  @!P0 STS.128 [R18+0x388d0], R4 ;  /* 0x0388d00412008388 */ /* 0x0105e20000000c00 */
[----:B------:R-:W-:Y:S06]  /*16ac0*/  BAR.ARV 0x5, 0x180 ;  /* 0x0146000000007b1d */ /* 0x000fec0000002000 */
.L_x_341:
[----:B------:R-:W3:Y:S01]  /*16ad0*/  LDL R0, [R1+0xc] ;  /* 0x00000c0001007983 */ /* 0x000ee20000100800 */
[----:B------:R-:W-:Y:S02]  /*16ae0*/  ULDC UR4, c[0x0][0xc3c] ;  /* 0x00030f0000047ab9 */ /* 0x000fe40000000800 */
[----:B---3--:R-:W-:-:S13]  /*16af0*/  ISETP.GE.AND P0, PT, R0, UR4, PT ;  /* 0x0000000400007c0c */ /* 0x008fda000bf06270 */
[----:B------:R-:W-:Y:S05]  /*16b00*/  @!P0 BRA `(.L_x_351) ;  /* 0xffffff9c005c8947 */ /* 0x000fea000383ffff */
[----:B------:R-:W-:Y:S05]  /*16b10*/  BSYNC B8 ;  /* 0x0000000000087941 */ /* 0x000fea0003800000 */
.L_x_238:
[----:B0-----:R-:W3:Y:S01]  /*16b20*/  LDL.LU R0, [R1+0x48] ;  /* 0x0000480001007983 */ /* 0x001ee20000300800 */
[----:B------:R-:W-:Y:S01]  /*16b30*/  BSSY B0, `(.L_x_352) ;  /* 0x000000b000007945 */ /* 0x000fe20003800000 */
[----:B-12---:R-:W0:Y:S01]  /*16b40*/  S2R R5, SR_CgaCtaId ;  /* 0x0000000000057919 */ /* 0x006e220000008800 */
[----:B---3--:R-:W-:-:S05]  /*16b50*/  VIADD R0, R0, 0x1 ;  /* 0x0000000100007836 */ /* 0x008fca0000000000 */
[----:B------:R-:W-:-:S04]  /*16b60*/  LEA.HI R2, R0, R0, RZ, 0x1 ;  /* 0x0000000000027211 */ /* 0x000fc800078f08ff */
[----:B------:R-:W-:-:S05]  /*16b70*/  LOP3.LUT R3, R2, 0xfffffffe, RZ, 0xc0, !PT ;  /* 0xfffffffe02037812 */ /* 0x000fca00078ec0ff */
[----:B------:R-:W-:Y:S01]  /*16b80*/  IMAD.IADD R3, R0, 0x1, -R3 ;  /* 0x0000000100037824 */ /* 0x000fe200078e0a03 */
[----:B------:R-:W-:-:S04]  /*16b90*/  MOV R0, 0x400 ;  /* 0x0000040000007802 */ /* 0x000fc80000000f00 */
[----:B0-----:R-:W-:Y:S02]  /*16ba0*/  LEA R0, R5, R0, 0x18 ;  /* 0x0000000005007211 */ /* 0x001fe400078ec0ff */
[----:B------:R-:W-:-:S04]  /*16bb0*/  SHF.L.U32 R3, R3, 0x1f, RZ ;  /* 0x0000001f03037819 */ /* 0x000fc800000006ff */
[----:B------:R-:W0:Y:S02]  /*16bc0*/  SYNCS.PHASECHK.TRANS64.TRYWAIT P0, [R0+URZ+0x38820], R3 ;  /* 0x03882003000075a7 */ /* 0x000e24000800017f */
[----:B0-----:R-:W-:Y:S05]  /*16bd0*/  @!P0 BRA `(.L_x_353) ;  /* 0x0000002000008947 */ /* 0x001fea0003800000 */
.L_x_423:
[----:B------:R-:W-:Y:S05]  /*16be0*/  BSYNC B0 ;  /* 0x0000000000007941 */ /* 0x000fea0003800000 */
.L_x_352:
[----:B------:R-:W-:-:S03]  /*16bf0*/  UMOV UR4, 0xffffffff ;  /* 0xffffffff00047882 */ /* 0x000fc60000000000 */
[----:B------:R-:W-:Y:S05]  /*16c00*/  BRA.DIV UR4, `(.L_x_354) ;  /* 0x0000002204087947 */ /* 0x000fea000b800000 */
[----:B------:R-:W1:Y:S02]  /*16c10*/  S2R R2, SR_TID.X ;  /* 0x0000000000027919 */ /* 0x000e640000002100 */
[----:B-1----:R-:W-:-:S04]  /*16c20*/  SHF.R.U32.HI R2, RZ, 0x5, R2 ;  /* 0x00000005ff027819 */ /* 0x002fc80000011602 */
[----:B------:R-:W-:-:S05]  /*16c30*/  LOP3.LUT R2, R2, 0x3, RZ, 0xc0, !PT ;  /* 0x0000000302027812 */ /* 0x000fca00078ec0ff */
[----:B------:R1:W2:Y:S02]  /*16c40*/  SHFL.IDX PT, R14, R2, RZ, 0x1f ;  /* 0x00001fff020e7589 */ /* 0x0002a400000e0000 */
.L_x_426:
[----:B--2---:R-:W-:Y:S01]  /*16c50*/  ISETP.NE.AND P0, PT, R14, RZ, PT ;  /* 0x000000ff0e00720c */ /* 0x004fe20003f05270 */
[----:B------:R-:W-:-:S12]  /*16c60*/  BSSY B0, `(.L_x_355) ;  /* 0x0000027000007945 */ /* 0x000fd80003800000 */
[----:B------:R-:W-:Y:S05]  /*16c70*/  @P0 BRA `(.L_x_356) ;  /* 0x0000000000940947 */ /* 0x000fea0003800000 */
[----:B------:R-:W-:-:S03]  /*16c80*/  UMOV UR4, 0xffffffff ;  /* 0xffffffff00047882 */ /* 0x000fc60000000000 */
[----:B------:R-:W-:Y:S05]  /*16c90*/  BRA.DIV UR4, `(.L_x_357) ;  /* 0x0000002204187947 */ /* 0x000fea000b800000 */
[----:B------:R-:W-:-:S13]  /*16ca0*/  ELECT P6, URZ, PT ;  /* 0x00000000003f782f */ /* 0x000fda00038c0000 */
.L_x_429:
[----:B------:R-:W-:Y:S05]  /*16cb0*/  @!P6 BRA `(.L_x_356) ;  /* 0x000000000084e947 */ /* 0x000fea0003800000 */
[----:B-1----:R-:W2:Y:S02]  /*16cc0*/  LDL R2, [R1+0x70] ;  /* 0x0000700001027983 */ /* 0x002ea40000100800 */
[----:B--2---:R-:W-:-:S13]  /*16cd0*/  R2UR UR4, R2 ;  /* 0x00000000020472ca */ /* 0x004fda00000e0000 */
[----:B------:R-:W-:-:S06]  /*16ce0*/  ULOP3.LUT UR4, UR4, 0x2, URZ, 0xfc, !UPT ;  /* 0x0000000204047892 */ /* 0x000fcc000f8efc3f */
[----:B------:R-:W-:-:S05]  /*16cf0*/  IMAD.U32 R2, RZ, RZ, UR4 ;  /* 0x00000004ff027e24 */ /* 0x000fca000f8e00ff */
[----:B------:R-:W-:-:S13]  /*16d00*/  ISETP.NE.AND P2, PT, R2, 0x3, PT ;  /* 0x000000030200780c */ /* 0x000fda0003f45270 */
[----:B------:R-:W-:Y:S05]  /*16d10*/  @!P2 BRA `(.L_x_358) ;  /* 0x000000000004a947 */ /* 0x000fea0003800000 */
[----:B------:R-:W-:Y:S01]  /*16d20*/  BPT.TRAP 0x1 ;  /* 0x000000040000795c */ /* 0x000fe20000300000 */
.L_x_358:
[----:B------:R-:W2:Y:S01]  /*16d30*/  LDL.LU R7, [R1+0x14] ;  /* 0x0000140001077983 */ /* 0x000ea20000300800 */
[----:B------:R-:W-:Y:S02]  /*16d40*/  VIADD R2, R0, 0x38840 ;  /* 0x0003884000027836 */ /* 0x000fe40000000000 */
[C---:B0-----:R-:W-:Y:S02]  /*16d50*/  VIADD R3, R19.reuse, 0x1 ;  /* 0x0000000113037836 */ /* 0x041fe40000000000 */
[----:B------:R-:W-:-:S03]  /*16d60*/  IMAD R6, R19, 0x8, R2 ;  /* 0x0000000813067824 */ /* 0x000fc600078e0202 */
[----:B------:R-:W-:-:S04]  /*16d70*/  ISETP.NE.AND P1, PT, R3, 0x2, PT ;  /* 0x000000020300780c */ /* 0x000fc80003f25270 */
[----:B------:R-:W-:Y:S02]  /*16d80*/  SEL R4, RZ, 0x1, P1 ;  /* 0x00000001ff047807 */ /* 0x000fe40000800000 */
[----:B------:R-:W-:Y:S02]  /*16d90*/  SEL R3, R3, RZ, P1 ;  /* 0x000000ff03037207 */ /* 0x000fe40000800000 */
[C---:B--2---:R-:W-:Y:S02]  /*16da0*/  SHF.L.U32 R5, R7.reuse, 0x1f, RZ ;  /* 0x0000001f07057819 */ /* 0x044fe400000006ff */
[----:B------:R-:W-:Y:S01]  /*16db0*/  LOP3.LUT R4, R7, R4, RZ, 0x3c, !PT ;  /* 0x0000000407047212 */ /* 0x000fe200078e3cff */
[----:B------:R-:W-:Y:S01]  /*16dc0*/  IMAD R7, R3, 0x8, R2 ;  /* 0x0000000803077824 */ /* 0x000fe200078e0202 */
[----:B------:R-:W0:Y:S02]  /*16dd0*/  SYNCS.PHASECHK.TRANS64.TRYWAIT P0, [R6+URZ], R5 ;  /* 0x00000005060075a7 */ /* 0x000e24000800017f */
[----:B------:R-:W-:Y:S01]  /*16de0*/  SHF.L.U32 R2, R4, 0x1f, RZ ;  /* 0x0000001f04027819 */ /* 0x000fe200000006ff */
[----:B0-----:R-:W-:Y:S06]  /*16df0*/  @!P0 BRA `(.L_x_359) ;  /* 0x0000001c00e08947 */ /* 0x001fec0003800000 */
.L_x_430:
[----:B------:R-:W1:Y:S02]  /*16e00*/  SYNCS.PHASECHK.TRANS64.TRYWAIT P0, [R7+URZ], R2 ;  /* 0x00000002070075a7 */ /* 0x000e64000800017f */
[----:B-1----:R-:W-:Y:S05]  /*16e10*/  @!P0 BRA `(.L_x_360) ;  /* 0x0000001c00ec8947 */ /* 0x002fea0003800000 */
.L_x_431:
[----:B------:R-:W-:Y:S05]  /*16e20*/  @!P2 BRA `(.L_x_361) ;  /* 0x000000000004a947 */ /* 0x000fea0003800000 */
[----:B------:R-:W-:Y:S01]  /*16e30*/  BPT.TRAP 0x1 ;  /* 0x000000040000795c */ /* 0x000fe20000300000 */
.L_x_361:
[----:B------:R-:W-:-:S04]  /*16e40*/  VIADD R0, R0, 0x38860 ;  /* 0x0003886000007836 */ /* 0x000fc80000000000 */
[----:B------:R-:W-:-:S04]  /*16e50*/  IMAD R4, R19, 0x8, R0 ;  /* 0x0000000813047824 */ /* 0x000fc800078e0200 */
[----:B------:R-:W2:Y:S02]  /*16e60*/  SYNCS.PHASECHK.TRANS64.TRYWAIT P0, [R4+URZ], R5 ;  /* 0x00000005040075a7 */ /* 0x000ea4000800017f */
[----:B--2---:R-:W-:Y:S05]  /*16e70*/  @!P0 BRA `(.L_x_362) ;  /* 0x0000001c00e88947 */ /* 0x004fea0003800000 */
.L_x_432:
[----:B------:R-:W-:-:S07]  /*16e80*/  IMAD R3, R3, 0x8, R0 ;  /* 0x0000000803037824 */ /* 0x000fce00078e0200 */
.L_x_363:
[----:B---3--:R3:W4:Y:S02]  /*16e90*/  SYNCS.PHASECHK.TRANS64.TRYWAIT P0, [R3+URZ], R2 ;  /* 0x00000002030075a7 */ /* 0x008724000800017f */
[----:B----4-:R-:W-:Y:S05]  /*16ea0*/  @!P0 NANOSLEEP.SYNCS 0x989680 ;  /* 0x009896800000895d */ /* 0x010fea0003900000 */
[----:B------:R-:W4:Y:S02]  /*16eb0*/  @!P0 SYNCS.PHASECHK.TRANS64 P0, [R3+URZ], R2 ;  /* 0x00000002030085a7 */ /* 0x000f24000800007f */
[----:B----4-:R-:W-:Y:S05]  /*16ec0*/  @!P0 BRA `(.L_x_363) ;  /* 0xfffffffc00f08947 */ /* 0x010fea000383ffff */
.L_x_356:
[----:B------:R-:W-:Y:S05]  /*16ed0*/  BSYNC B0 ;  /* 0x0000000000007941 */ /* 0x000fea0003800000 */
.L_x_355:
[----:B------:R-:W-:Y:S05]  /*16ee0*/  EXIT ;  /* 0x000000000000794d */ /* 0x000fea0003800000 */
.L_x_189:
[----:B0-----:R0:W1:Y:S02]  /*16ef0*/  SYNCS.PHASECHK.TRANS64.TRYWAIT P1, [R5+URZ+0x38800], R0 ;  /* 0x03880000050075a7 */ /* 0x001064000802017f */
[----:B-1----:R-:W-:Y:S05]  /*16f00*/  @!P1 NANOSLEEP.SYNCS 0x989680 ;  /* 0x009896800000995d */ /* 0x002fea0003900000 */
[----:B------:R-:W1:Y:S02]  /*16f10*/  @!P1 SYNCS.PHASECHK.TRANS64 P1, [R5+URZ+0x38800], R0 ;  /* 0x03880000050095a7 */ /* 0x000e64000802007f */
[----:B-1----:R-:W-:Y:S05]  /*16f20*/  @!P1 BRA `(.L_x_189) ;  /* 0xfffffffc00f09947 */ /* 0x002fea000383ffff */
[----:B------:R-:W-:Y:S05]  /*16f30*/  BRA `(.L_x_364) ;  /* 0xfffffeb000507947 */ /* 0x000fea000383ffff */
.L_x_193:
[----:B-1----:R1:W2:Y:S02]  /*16f40*/  SYNCS.PHASECHK.TRANS64.TRYWAIT P2, [R0+URZ+0x38830], R3 ;  /* 0x03883003000075a7 */ /* 0x0022a4000804017f */
[----:B--2---:R-:W-:Y:S05]  /*16f50*/  @!P2 NANOSLEEP.SYNCS 0x989680 ;  /* 0x009896800000a95d */ /* 0x004fea0003900000 */
[----:B------:R-:W2:Y:S02]  /*16f60*/  @!P2 SYNCS.PHASECHK.TRANS64 P2, [R0+URZ+0x38830], R3 ;  /* 0x038830030000a5a7 */ /* 0x000ea4000804007f */
[----:B--2---:R-:W-:Y:S05]  /*16f70*/  @!P2 BRA `(.L_x_193) ;  /* 0xfffffffc00f0a947 */ /* 0x004fea000383ffff */
[----:B------:R-:W-:Y:S05]  /*16f80*/  BRA `(.L_x_192) ;  /* 0xfffffeb000787947 */ /* 0x000fea000383ffff */
.L_x_198:
[----:B-1----:R-:W-:-:S04]  /*16f90*/  IMAD.U32 R4, RZ, RZ, UR60 ;  /* 0x0000003cff047e24 */ /* 0x002fc8000f8e00ff */
[----:B------:R1:W2:Y:S03]  /*16fa0*/  SYNCS.PHASECHK.TRANS64.TRYWAIT P2, [R4+URZ+0x38830], R3 ;  /* 0x03883003040075a7 */ /* 0x0002a6000804017f */
[----:B--2---:R-:W-:Y:S05]  /*16fb0*/  @!P2 NANOSLEEP.SYNCS 0x989680 ;  /* 0x009896800000a95d */ /* 0x004fea0003900000 */
[----:B------:R-:W2:Y:S02]  /*16fc0*/  @!P2 SYNCS.PHASECHK.TRANS64 P2, [R4+URZ+0x38830], R3 ;  /* 0x038830030400a5a7 */ /* 0x000ea4000804007f */
[----:B--2---:R-:W-:Y:S05]  /*16fd0*/  @!P2 BRA `(.L_x_198) ;  /* 0xfffffffc00eca947 */ /* 0x004fea000383ffff */
[----:B------:R-:W-:Y:S05]  /*16fe0*/  BRA `(.L_x_197) ;  /* 0xfffffeec00f87947 */ /* 0x000fea000383ffff */
.L_x_202:
[----:B-1----:R1:W2:Y:S02]  /*16ff0*/  SYNCS.PHASECHK.TRANS64.TRYWAIT P2, [R21+URZ+0x38850], R0 ;  /* 0x03885000150075a7 */ /* 0x0022a4000804017f */
[----:B--2---:R-:W-:Y:S05]  /*17000*/  @!P2 NANOSLEEP.SYNCS 0x989680 ;  /* 0x009896800000a95d */ /* 0x004fea0003900000 */
[----:B------:R-:W2:Y:S02]  /*17010*/  @!P2 SYNCS.PHASECHK.TRANS64 P2, [R21+URZ+0x38850], R0 ;  /* 0x038850001500a5a7 */ /* 0x000ea4000804007f */
[----:B--2---:R-:W-:Y:S05]  /*17020*/  @!P2 BRA `(.L_x_202) ;  /* 0xfffffffc00f0a947 */ /* 0x004fea000383ffff */
[----:B------:R-:W-:Y:S05]  /*17030*/  BRA `(.L_x_201) ;  /* 0xffffff1800347947 */ /* 0x000fea000383ffff */
.L_x_207:
[----:B-1----:R1:W2:Y:S02]  /*17040*/  SYNCS.PHASECHK.TRANS64.TRYWAIT P0, [R0+URZ+0x38850], R7 ;  /* 0x03885007000075a7 */ /* 0x0022a4000800017f */
[----:B--2---:R-:W-:Y:S05]  /*17050*/  @!P0 NANOSLEEP.SYNCS 0x989680 ;  /* 0x009896800000895d */ /* 0x004fea0003900000 */
[----:B------:R-:W2:Y:S02]  /*17060*/  @!P0 SYNCS.PHASECHK.TRANS64 P0, [R0+URZ+0x38850], R7 ;  /* 0x03885007000085a7 */ /* 0x000ea4000800007f */
[----:B--2---:R-:W-:Y:S05]  /*17070*/  @!P0 BRA `(.L_x_207) ;  /* 0xfffffffc00f08947 */ /* 0x004fea000383ffff */
[----:B------:R-:W-:Y:S05]  /*17080*/  BRA `(.L_x_206) ;  /* 0xffffff30002c7947 */ /* 0x000fea000383ffff */
.L_x_252:
[----:B------:R-:W2:Y:S01]  /*17090*/  S2R R4, SR_TID.X ;  /* 0x0000000000047919 */ /* 0x000ea20000002100 */
[----:B------:R-:W-:Y:S01]  /*170a0*/  BSSY B0, `(.L_x_365) ;  /* 0x000000a000007945 */ /* 0x000fe20003800000 */
[----:B------:R-:W-:Y:S02]  /*170b0*/  IMAD.MOV.U32 R12, RZ, RZ, RZ ;  /* 0x000000ffff0c7224 */ /* 0x000fe400078e00ff */
[----:B0-----:R-:W-:Y:S02]  /*170c0*/  IMAD.MOV.U32 R11, RZ, RZ, 0x1f ;  /* 0x0000001fff0b7424 */ /* 0x001fe400078e00ff */
[----:B------:R-:W-:Y:S01]  /*170d0*/  IMAD.MOV.U32 R15, RZ, RZ, -0x1 ;  /* 0xffffffffff0f7424 */ /* 0x000fe200078e00ff */
[----:B--2---:R-:W-:-:S04]  /*170e0*/  SHF.R.U32.HI R4, RZ, 0x5, R4 ;  /* 0x00000005ff047819 */ /* 0x004fc80000011604 */
[----:B------:R-:W-:-:S05]  /*170f0*/  LOP3.LUT R4, R4, 0x3, RZ, 0xc0, !PT ;  /* 0x0000000304047812 */ /* 0x000fca00078ec0ff */
[----:B------:R-:W-:-:S07]  /*17100*/  IMAD.MOV.U32 R13, RZ, RZ, R4 ;  /* 0x000000ffff0d7224 */ /* 0x000fce00078e0004 */
[----:B-1----:R-:W-:Y:S05]  /*17110*/  WARPSYNC.COLLECTIVE R15, `(.L_x_366) ;  /* 0x000000000f087348 */ /* 0x002fea0003c00000 */
[----:B------:R0:W2:Y:S02]  /*17120*/  SHFL.IDX P6, R14, R13, R12, R11 ;  /* 0x0000000c0d0e7389 */ /* 0x0000a400000c000b */
[----:B012---:R-:W-:Y:S01]  /*17130*/  ENDCOLLECTIVE ;  /* 0x000000000000791b */ /* 0x007fe20003800000 */
.L_x_366:
[----:B------:R-:W-:Y:S05]  /*17140*/  BSYNC B0 ;  /* 0x0000000000007941 */ /* 0x000fea0003800000 */
.L_x_365:
[----:B------:R-:W-:Y:S05]  /*17150*/  BRA `(.L_x_367) ;  /* 0xffffffa400847947 */ /* 0x000fea000383ffff */
.L_x_254:
[----:B------:R-:W-:Y:S01]  /*17160*/  BSSY B0, `(.L_x_368) ;  /* 0x0000006000007945 */ /* 0x000fe20003800000 */
[----:B------:R-:W-:-:S07]  /*17170*/  IMAD.MOV.U32 R15, RZ, RZ, -0x1 ;  /* 0xffffffffff0f7424 */ /* 0x000fce00078e00ff */
[----:B01--4-:R-:W-:Y:S05]  /*17180*/  WARPSYNC.COLLECTIVE R15, `(.L_x_369) ;  /* 0x000000000f0c7348 */ /* 0x013fea0003c00000 */
[----:B------:R-:W-:Y:S02]  /*17190*/  ELECT P6, UR62, PT ;  /* 0x00000000003e782f */ /* 0x000fe400038c0000 */
[----:B------:R-:W-:Y:S01]  /*171a0*/  MOV R14, UR62 ;  /* 0x0000003e000e7c02 */ /* 0x000fe20008000f00 */
[----:B01--4-:R-:W-:Y:S10]  /*171b0*/  ENDCOLLECTIVE ;  /* 0x000000000000791b */ /* 0x013ff40003800000 */
.L_x_369:
[----:B------:R-:W-:Y:S05]  /*171c0*/  BSYNC B0 ;  /* 0x0000000000007941 */ /* 0x000fea0003800000 */
.L_x_368:
[----:B------:R-:W-:Y:S05]  /*171d0*/  BRA `(.L_x_370) ;  /* 0xffffffa400887947 */ /* 0x000fea000383ffff */
.L_x_256:
[----:B--2---:R2:W3:Y:S02]  /*171e0*/  SYNCS.PHASECHK.TRANS64.TRYWAIT P0, [R0+URZ+0x38840], R2 ;  /* 0x03884002000075a7 */ /* 0x0044e4000800017f */
[----:B---3--:R-:W-:Y:S05]  /*171f0*/  @!P0 NANOSLEEP.SYNCS 0x989680 ;  /* 0x009896800000895d */ /* 0x008fea0003900000 */
[----:B------:R-:W3:Y:S02]  /*17200*/  @!P0 SYNCS.PHASECHK.TRANS64 P0, [R0+URZ+0x38840], R2 ;  /* 0x03884002000085a7 */ /* 0x000ee4000800007f */
[----:B---3--:R-:W-:Y:S05]  /*17210*/  @!P0 BRA `(.L_x_256) ;  /* 0xfffffffc00f08947 */ /* 0x008fea000383ffff */
[----:B------:R-:W-:Y:S05]  /*17220*/  BRA `(.L_x_371) ;  /* 0xffffffa400ec7947 */ /* 0x000fea000383ffff */
.L_x_260:
[----:B------:R-:W2:Y:S01]  /*17230*/  LDL.LU R11, [R1+0x40] ;  /* 0x00004000010b7983 */ /* 0x000ea20000300800 */
[----:B------:R-:W-:Y:S02]  /*17240*/  IMAD.MOV.U32 R13, RZ, RZ, R3 ;  /* 0x000000ffff0d7224 */ /* 0x000fe400078e0003 */
[----:B------:R-:W-:Y:S01]  /*17250*/  IMAD.MOV.U32 R12, RZ, RZ, RZ ;  /* 0x000000ffff0c7224 */ /* 0x000fe200078e00ff */
[----:B------:R-:W0:Y:S01]  /*17260*/  S2R R7, SR_TID.X ;  /* 0x0000000000077919 */ /* 0x000e220000002100 */
[----:B------:R-:W-:Y:S01]  /*17270*/  IMAD.MOV.U32 R15, RZ, RZ, -0x1 ;  /* 0xffffffffff0f7424 */ /* 0x000fe200078e00ff */
[----:B0-----:R-:W-:-:S04]  /*17280*/  LOP3.LUT R7, R7, 0x7f, RZ, 0xc0, !PT ;  /* 0x0000007f07077812 */ /* 0x001fc800078ec0ff */
[----:B------:R-:W-:-:S05]  /*17290*/  SHF.R.U32.HI R0, RZ, 0x3, R7 ;  /* 0x00000003ff007819 */ /* 0x000fca0000011607 */
[----:B------:R-:W-:-:S04]  /*172a0*/  IMAD.IADD R0, R0, 0x1, R5 ;  /* 0x0000000100007824 */ /* 0x000fc800078e0205 */
[----:B------:R-:W-:Y:S02]  /*172b0*/  VIADD R5, R0, 0x10 ;  /* 0x0000001000057836 */ /* 0x000fe40000000000 */
[----:B--2---:R-:W-:Y:S02]  /*172c0*/  IMAD R2, R11, R8, RZ ;  /* 0x000000080b027224 */ /* 0x004fe400078e02ff */
[----:B------:R-:W-:-:S03]  /*172d0*/  IMAD.MOV.U32 R11, RZ, RZ, 0x181f ;  /* 0x0000181fff0b7424 */ /* 0x000fc600078e00ff */
[----:B------:R-:W-:-:S13]  /*172e0*/  ISETP.GE.AND P5, PT, R0, R2, PT ;  /* 0x000000020000720c */ /* 0x000fda0003fa6270 */
[----:B-----5:R-:W-:Y:S05]  /*172f0*/  WARPSYNC.COLLECTIVE R15, `(.L_x_372) ;  /* 0x000000000f087348 */ /* 0x020fea0003c00000 */
[----:B------:R0:W1:Y:S02]  /*17300*/  SHFL.IDX P6, R14, R13, R12, R11 ;  /* 0x0000000c0d0e7389 */ /* 0x00006400000c000b */
[----:B01---5:R-:W-:Y:S01]  /*17310*/  ENDCOLLECTIVE ;  /* 0x000000000000791b */ /* 0x023fe20003800000 */
.L_x_372:
[----:B------:R-:W-:Y:S02]  /*17320*/  IMAD.MOV.U32 R13, RZ, RZ, R4 ;  /* 0x000000ffff0d7224 */ /* 0x000fe400078e0004 */
[----:B------:R-:W-:-:S07]  /*17330*/  IMAD.MOV.U32 R6, RZ, RZ, R14 ;  /* 0x000000ffff067224 */ /* 0x000fce00078e000e */
[----:B------:R-:W-:Y:S05]  /*17340*/  WARPSYNC.COLLECTIVE R15, `(.L_x_373) ;  /* 0x000000000f087348 */ /* 0x000fea0003c00000 */
[----:B------:R0:W1:Y:S02]  /*17350*/  SHFL.IDX P6, R14, R13, R12, R11 ;  /* 0x0000000c0d0e7389 */ /* 0x00006400000c000b */
[----:B01----:R-:W-:Y:S01]  /*17360*/  ENDCOLLECTIVE ;  /* 0x000000000000791b */ /* 0x003fe20003800000 */
.L_x_373:
[----:B------:R-:W-:Y:S01]  /*17370*/  ULDC.64 UR4, c[0x0][0x208] ;  /* 0x0000820000047ab9 */ /* 0x000fe20000000a00 */
[----:B------:R-:W-:Y:S02]  /*17380*/  IMAD.MOV.U32 R13, RZ, RZ, R3 ;  /* 0x000000ffff0d7224 */ /* 0x000fe400078e0003 */
[----:B------:R-:W-:Y:S02]  /*17390*/  IMAD.MOV.U32 R12, RZ, RZ, 0x1 ;  /* 0x00000001ff0c7424 */ /* 0x000fe400078e00ff */
[----:B------:R-:W-:-:S05]  /*173a0*/  IMAD.MOV.U32 R7, RZ, RZ, R14 ;  /* 0x000000ffff077224 */ /* 0x000fca00078e000e */
[----:B------:R-:W-:-:S05]  /*173b0*/  @!P5 LEA R7, P4, R10, R7, 0x1 ;  /* 0x000000070a07d211 */ /* 0x000fca00078808ff */
[----:B------:R-:W-:-:S05]  /*173c0*/  @!P5 IMAD.X R6, RZ, RZ, R6, P4 ;  /* 0x000000ffff06d224 */ /* 0x000fca00020e0606 */
[----:B------:R-:W-:-:S04]  /*173d0*/  @!P5 LOP3.LUT R7, R7, R6, RZ, 0x3c, !PT ;  /* 0x000000060707d212 */ /* 0x000fc800078e3cff */
[----:B------:R-:W-:-:S04]  /*173e0*/  @!P5 LOP3.LUT R6, R7, R6, RZ, 0x3c, !PT ;  /* 0x000000060706d212 */ /* 0x000fc800078e3cff */
[----:B------:R-:W-:-:S05]  /*173f0*/  @!P5 LOP3.LUT R7, R7, R6, RZ, 0x3c, !PT ;  /* 0x000000060707d212 */ /* 0x000fca00078e3cff */
        /* <DEDUP_REMOVED lines=11> */
.L_x_374:
[----:B------:R-:W-:Y:S02]  /*174b0*/  IMAD.MOV.U32 R13, RZ, RZ, R4 ;  /* 0x000000ffff0d7224 */ /* 0x000fe400078e0004 */
[----:B------:R-:W-:-:S07]  /*174c0*/  IMAD.MOV.U32 R6, RZ, RZ, R14 ;  /* 0x000000ffff067224 */ /* 0x000fce00078e000e */
[----:B------:R-:W-:Y:S05]  /*174d0*/  WARPSYNC.COLLECTIVE R15, `(.L_x_375) ;  /* 0x000000000f087348 */ /* 0x000fea0003c00000 */
[----:B------:R0:W1:Y:S02]  /*174e0*/  SHFL.IDX P6, R14, R13, R12, R11 ;  /* 0x0000000c0d0e7389 */ /* 0x00006400000c000b */
[----:B01----:R-:W-:Y:S01]  /*174f0*/  ENDCOLLECTIVE ;  /* 0x000000000000791b */ /* 0x003fe20003800000 */
.L_x_375:
[----:B------:R-:W-:Y:S01]  /*17500*/  ULDC.64 UR4, c[0x0][0x208] ;  /* 0x0000820000047ab9 */ /* 0x000fe20000000a00 */
[----:B------:R-:W-:Y:S02]  /*17510*/  IMAD.MOV.U32 R13, RZ, RZ, R3 ;  /* 0x000000ffff0d7224 */ /* 0x000fe400078e0003 */
[----:B------:R-:W-:Y:S02]  /*17520*/  IMAD.MOV.U32 R12, RZ, RZ, 0x2 ;  /* 0x00000002ff0c7424 */ /* 0x000fe400078e00ff */
[----:B------:R-:W-:-:S05]  /*17530*/  IMAD.MOV.U32 R5, RZ, RZ, R14 ;  /* 0x000000ffff057224 */ /* 0x000fca00078e000e */
[----:B------:R-:W-:-:S05]  /*17540*/  @!P5 LEA R5, P4, R10, R5, 0x1 ;  /* 0x000000050a05d211 */ /* 0x000fca00078808ff */
[----:B------:R-:W-:-:S04]  /*17550*/  @!P5 IMAD.X R6, RZ, RZ, R6, P4 ;  /* 0x000000ffff06d224 */ /* 0x000fc800020e0606 */
[----:B------:R-:W-:Y:S02]  /*17560*/  @!P5 IMAD.MOV.U32 R7, RZ, RZ, R6 ;  /* 0x000000ffff07d224 */ /* 0x000fe400078e0006 */
[----:B------:R-:W-:Y:S02]  /*17570*/  @!P5 IMAD.MOV.U32 R6, RZ, RZ, R5 ;  /* 0x000000ffff06d224 */ /* 0x000fe400078e0005 */
[----:B------:R-:W-:-:S03]  /*17580*/  VIADD R5, R0, 0x20 ;  /* 0x0000002000057836 */ /* 0x000fc60000000000 */
        /* <DEDUP_REMOVED lines=11> */
.L_x_376:
[----:B------:R-:W-:Y:S02]  /*17640*/  IMAD.MOV.U32 R13, RZ, RZ, R4 ;  /* 0x000000ffff0d7224 */ /* 0x000fe400078e0004 */
[----:B------:R-:W-:-:S07]  /*17650*/  IMAD.MOV.U32 R6, RZ, RZ, R14 ;  /* 0x000000ffff067224 */ /* 0x000fce00078e000e */
[----:B------:R-:W-:Y:S05]  /*17660*/  WARPSYNC.COLLECTIVE R15, `(.L_x_377) ;  /* 0x000000000f087348 */ /* 0x000fea0003c00000 */
[----:B------:R0:W1:Y:S02]  /*17670*/  SHFL.IDX P6, R14, R13, R12, R11 ;  /* 0x0000000c0d0e7389 */ /* 0x00006400000c000b */
[----:B01----:R-:W-:Y:S01]  /*17680*/  ENDCOLLECTIVE ;  /* 0x000000000000791b */ /* 0x003fe20003800000 */
.L_x_377:
        /* <DEDUP_REMOVED lines=20> */
.L_x_378:
[----:B------:R-:W-:Y:S02]  /*177d0*/  IMAD.MOV.U32 R13, RZ, RZ, R4 ;  /* 0x000000ffff0d7224 */ /* 0x000fe400078e0004 */
[----:B------:R-:W-:-:S07]  /*177e0*/  IMAD.MOV.U32 R6, RZ, RZ, R14 ;  /* 0x000000ffff067224 */ /* 0x000fce00078e000e */
[----:B------:R-:W-:Y:S05]  /*177f0*/  WARPSYNC.COLLECTIVE R15, `(.L_x_379) ;  /* 0x000000000f087348 */ /* 0x000fea0003c00000 */
[----:B------:R0:W1:Y:S02]  /*17800*/  SHFL.IDX P6, R14, R13, R12, R11 ;  /* 0x0000000c0d0e7389 */ /* 0x00006400000c000b */
[----:B01----:R-:W-:Y:S01]  /*17810*/  ENDCOLLECTIVE ;  /* 0x000000000000791b */ /* 0x003fe20003800000 */
.L_x_379:
        /* <DEDUP_REMOVED lines=20> */
.L_x_380:
[----:B------:R-:W-:Y:S02]  /*17960*/  IMAD.MOV.U32 R13, RZ, RZ, R4 ;  /* 0x000000ffff0d7224 */ /* 0x000fe400078e0004 */
[----:B------:R-:W-:-:S07]  /*17970*/  IMAD.MOV.U32 R6, RZ, RZ, R14 ;  /* 0x000000ffff067224 */ /* 0x000fce00078e000e */
[----:B------:R-:W-:Y:S05]  /*17980*/  WARPSYNC.COLLECTIVE R15, `(.L_x_381) ;  /* 0x000000000f087348 */ /* 0x000fea0003c00000 */
[----:B------:R0:W1:Y:S02]  /*17990*/  SHFL.IDX P6, R14, R13, R12, R11 ;  /* 0x0000000c0d0e7389 */ /* 0x00006400000c000b */
[----:B01----:R-:W-:Y:S01]  /*179a0*/  ENDCOLLECTIVE ;  /* 0x000000000000791b */ /* 0x003fe20003800000 */
.L_x_381:
        /* <DEDUP_REMOVED lines=20> */
.L_x_382:
[----:B------:R-:W-:Y:S02]  /*17af0*/  IMAD.MOV.U32 R13, RZ, RZ, R4 ;  /* 0x000000ffff0d7224 */ /* 0x000fe400078e0004 */
[----:B------:R-:W-:-:S07]  /*17b00*/  IMAD.MOV.U32 R6, RZ, RZ, R14 ;  /* 0x000000ffff067224 */ /* 0x000fce00078e000e */
[----:B------:R-:W-:Y:S05]  /*17b10*/  WARPSYNC.COLLECTIVE R15, `(.L_x_383) ;  /* 0x000000000f087348 */ /* 0x000fea0003c00000 */
[----:B------:R0:W1:Y:S02]  /*17b20*/  SHFL.IDX P6, R14, R13, R12, R11 ;  /* 0x0000000c0d0e7389 */ /* 0x00006400000c000b */
[----:B01----:R-:W-:Y:S01]  /*17b30*/  ENDCOLLECTIVE ;  /* 0x000000000000791b */ /* 0x003fe20003800000 */
.L_x_383:
[----:B------:R-:W-:Y:S01]  /*17b40*/  ULDC.64 UR4, c[0x0][0x208] ;  /* 0x0000820000047ab9 */ /* 0x000fe20000000a00 */
[----:B------:R-:W-:Y:S02]  /*17b50*/  IMAD.MOV.U32 R13, RZ, RZ, R3 ;  /* 0x000000ffff0d7224 */ /* 0x000fe400078e0003 */
[----:B------:R-:W-:Y:S02]  /*17b60*/  IMAD.MOV.U32 R12, RZ, RZ, 0x6 ;  /* 0x00000006ff0c7424 */ /* 0x000fe400078e00ff */
[----:B------:R-:W-:-:S05]  /*17b70*/  IMAD.MOV.U32 R5, RZ, RZ, R14 ;  /* 0x000000ffff057224 */ /* 0x000fca00078e000e */
[----:B------:R-:W-:-:S05]  /*17b80*/  @!P5 LEA R5, P4, R10, R5, 0x1 ;  /* 0x000000050a05d211 */ /* 0x000fca00078808ff */
[----:B------:R-:W-:-:S04]  /*17b90*/  @!P5 IMAD.X R6, RZ, RZ, R6, P4 ;  /* 0x000000ffff06d224 */ /* 0x000fc800020e0606 */
[----:B------:R-:W-:Y:S02]  /*17ba0*/  @!P5 IMAD.MOV.U32 R7, RZ, RZ, R6 ;  /* 0x000000ffff07d224 */ /* 0x000fe400078e0006 */
[----:B------:R-:W-:-:S05]  /*17bb0*/  @!P5 IMAD.MOV.U32 R6, RZ, RZ, R5 ;  /* 0x000000ffff06d224 */ /* 0x000fca00078e0005 */
        /* <DEDUP_REMOVED lines=10> */
.L_x_384:
[----:B------:R-:W-:-:S05]  /*17c60*/  VIADD R7, R0, 0x60 ;  /* 0x0000006000077836 */ /* 0x000fca0000000000 */
[----:B------:R-:W-:Y:S01]  /*17c70*/  ISETP.GE.AND P5, PT, R7, R2, PT ;  /* 0x000000020700720c */ /* 0x000fe20003fa6270 */
[----:B------:R-:W-:Y:S02]  /*17c80*/  IMAD.MOV.U32 R13, RZ, RZ, R4 ;  /* 0x000000ffff0d7224 */ /* 0x000fe400078e0004 */
[----:B------:R-:W-:-:S10]  /*17c90*/  IMAD.MOV.U32 R8, RZ, RZ, R14 ;  /* 0x000000ffff087224 */ /* 0x000fd400078e000e */
[----:B------:R-:W-:Y:S05]  /*17ca0*/  WARPSYNC.COLLECTIVE R15, `(.L_x_385) ;  /* 0x000000000f087348 */ /* 0x000fea0003c00000 */
[----:B------:R0:W1:Y:S02]  /*17cb0*/  SHFL.IDX P6, R14, R13, R12, R11 ;  /* 0x0000000c0d0e7389 */ /* 0x00006400000c000b */
[----:B01----:R-:W-:Y:S01]  /*17cc0*/  ENDCOLLECTIVE ;  /* 0x000000000000791b */ /* 0x003fe20003800000 */
.L_x_385:
        /* <DEDUP_REMOVED lines=18> */
.L_x_386:
[----:B------:R-:W-:Y:S02]  /*17df0*/  IMAD.MOV.U32 R13, RZ, RZ, R4 ;  /* 0x000000ffff0d7224 */ /* 0x000fe400078e0004 */
[----:B------:R-:W-:-:S07]  /*17e00*/  IMAD.MOV.U32 R5, RZ, RZ, R14 ;  /* 0x000000ffff057224 */ /* 0x000fce00078e000e */
[----:B------:R-:W-:Y:S05]  /*17e10*/  WARPSYNC.COLLECTIVE R15, `(.L_x_387) ;  /* 0x000000000f087348 */ /* 0x000fea0003c00000 */
[----:B------:R0:W1:Y:S02]  /*17e20*/  SHFL.IDX P6, R14, R13, R12, R11 ;  /* 0x0000000c0d0e7389 */ /* 0x00006400000c000b */
[----:B01----:R-:W-:Y:S01]  /*17e30*/  ENDCOLLECTIVE ;  /* 0x000000000000791b */ /* 0x003fe20003800000 */
.L_x_387:
[----:B------:R-:W-:Y:S01]  /*17e40*/  IMAD.MOV.U32 R3, RZ, RZ, R14 ;  /* 0x000000ffff037224 */ /* 0x000fe200078e000e */
[----:B------:R-:W-:Y:S06]  /*17e50*/  BRA `(.L_x_388) ;  /* 0xffffffa800b87947 */ /* 0x000fec000383ffff */
.L_x_265:
[----:B0-----:R0:W3:Y:S02]  /*17e60*/  SYNCS.PHASECHK.TRANS64.TRYWAIT P0, [R18+URZ+0x38820], R0 ;  /* 0x03882000120075a7 */ /* 0x0010e4000800017f */
[----:B---3--:R-:W-:Y:S05]  /*17e70*/  @!P0 NANOSLEEP.SYNCS 0x989680 ;  /* 0x009896800000895d */ /* 0x008fea0003900000 */
[----:B------:R-:W3:Y:S02]  /*17e80*/  @!P0 SYNCS.PHASECHK.TRANS64 P0, [R18+URZ+0x38820], R0 ;  /* 0x03882000120085a7 */ /* 0x000ee4000800007f */
[----:B---3--:R-:W-:Y:S05]  /*17e90*/  @!P0 BRA `(.L_x_265) ;  /* 0xfffffffc00f08947 */ /* 0x008fea000383ffff */
[----:B------:R-:W-:Y:S05]  /*17ea0*/  BRA `(.L_x_389) ;  /* 0xffffffac00347947 */ /* 0x000fea000383ffff */
.L_x_274:
[----:B-1----:R1:W2:Y:S02]  /*17eb0*/  SYNCS.PHASECHK.TRANS64.TRYWAIT P0, [R3+URZ+0x38840], R2 ;  /* 0x03884002030075a7 */ /* 0x0022a4000800017f */
[----:B--2---:R-:W-:Y:S05]  /*17ec0*/  @!P0 NANOSLEEP.SYNCS 0x989680 ;  /* 0x009896800000895d */ /* 0x004fea0003900000 */
[----:B------:R-:W2:Y:S02]  /*17ed0*/  @!P0 SYNCS.PHASECHK.TRANS64 P0, [R3+URZ+0x38840], R2 ;  /* 0x03884002030085a7 */ /* 0x000ea4000800007f */
[----:B--2---:R-:W-:Y:S05]  /*17ee0*/  @!P0 BRA `(.L_x_274) ;  /* 0xfffffffc00f08947 */ /* 0x004fea000383ffff */
[----:B------:R-:W-:Y:S05]  /*17ef0*/  BRA `(.L_x_390) ;  /* 0xffffffb000147947 */ /* 0x000fea000383ffff */
.L_x_282:
[----:B0-----:R0:W1:Y:S02]  /*17f00*/  SYNCS.PHASECHK.TRANS64.TRYWAIT P0, [R3+URZ+0x60], R2 ;  /* 0x00006002030075a7 */ /* 0x001064000800017f */
[----:B-1----:R-:W-:Y:S05]  /*17f10*/  @!P0 NANOSLEEP.SYNCS 0x989680 ;  /* 0x009896800000895d */ /* 0x002fea0003900000 */
[----:B------:R-:W1:Y:S02]  /*17f20*/  @!P0 SYNCS.PHASECHK.TRANS64 P0, [R3+URZ+0x60], R2 ;  /* 0x00006002030085a7 */ /* 0x000e64000800007f */
[----:B-1----:R-:W-:Y:S05]  /*17f30*/  @!P0 BRA `(.L_x_282) ;  /* 0xfffffffc00f08947 */ /* 0x002fea000383ffff */
[----:B------:R-:W-:Y:S05]  /*17f40*/  BRA `(.L_x_391) ;  /* 0xffffffb400687947 */ /* 0x000fea000383ffff */
.L_x_293:
[----:B-1----:R1:W2:Y:S02]  /*17f50*/  SYNCS.PHASECHK.TRANS64.TRYWAIT P0, [R3+URZ+0x38840], R2 ;  /* 0x03884002030075a7 */ /* 0x0022a4000800017f */
[----:B--2---:R-:W-:Y:S05]  /*17f60*/  @!P0 NANOSLEEP.SYNCS 0x989680 ;  /* 0x009896800000895d */ /* 0x004fea0003900000 */
[----:B------:R-:W2:Y:S02]  /*17f70*/  @!P0 SYNCS.PHASECHK.TRANS64 P0, [R3+URZ+0x38840], R2 ;  /* 0x03884002030085a7 */ /* 0x000ea4000800007f */
[----:B--2---:R-:W-:Y:S05]  /*17f80*/  @!P0 BRA `(.L_x_293) ;  /* 0xfffffffc00f08947 */ /* 0x004fea000383ffff */
[----:B------:R-:W-:Y:S05]  /*17f90*/  BRA `(.L_x_392) ;  /* 0xffffffbc00747947 */ /* 0x000fea000383ffff */
.L_x_301:
[----:B0-----:R0:W1:Y:S02]  /*17fa0*/  SYNCS.PHASECHK.TRANS64.TRYWAIT P0, [R2+URZ+0x60], R3 ;  /* 0x00006003020075a7 */ /* 0x001064000800017f */
[----:B-1----:R-:W-:Y:S05]  /*17fb0*/  @!P0 NANOSLEEP.SYNCS 0x989680 ;  /* 0x009896800000895d */ /* 0x002fea0003900000 */
[----:B------:R-:W1:Y:S02]  /*17fc0*/  @!P0 SYNCS.PHASECHK.TRANS64 P0, [R2+URZ+0x60], R3 ;  /* 0x00006003020085a7 */ /* 0x000e64000800007f */
[----:B-1----:R-:W-:Y:S05]  /*17fd0*/  @!P0 BRA `(.L_x_301) ;  /* 0xfffffffc00f08947 */ /* 0x002fea000383ffff */
[----:B------:R-:W-:Y:S05]  /*17fe0*/  BRA `(.L_x_393) ;  /* 0xffffffc000c87947 */ /* 0x000fea000383ffff */
.L_x_312:
[----:B--2---:R2:W3:Y:S02]  /*17ff0*/  SYNCS.PHASECHK.TRANS64.TRYWAIT P0, [R2+URZ+0x38840], R3 ;  /* 0x03884003020075a7 */ /* 0x0044e4000800017f */
[----:B---3--:R-:W-:Y:S05]  /*18000*/  @!P0 NANOSLEEP.SYNCS 0x989680 ;  /* 0x009896800000895d */ /* 0x008fea0003900000 */
[----:B------:R-:W3:Y:S02]  /*18010*/  @!P0 SYNCS.PHASECHK.TRANS64 P0, [R2+URZ+0x38840], R3 ;  /* 0x03884003020085a7 */ /* 0x000ee4000800007f */
[----:B---3--:R-:W-:Y:S05]  /*18020*/  @!P0 BRA `(.L_x_312) ;  /* 0xfffffffc00f08947 */ /* 0x008fea000383ffff */
[----:B------:R-:W-:Y:S05]  /*18030*/  BRA `(.L_x_394) ;  /* 0xffffffc800a47947 */ /* 0x000fea000383ffff */
.L_x_320:
[----:B0-----:R0:W1:Y:S02]  /*18040*/  SYNCS.PHASECHK.TRANS64.TRYWAIT P0, [R2+URZ+0x60], R5 ;  /* 0x00006005020075a7 */ /* 0x001064000800017f */
[----:B-1----:R-:W-:Y:S05]  /*18050*/  @!P0 NANOSLEEP.SYNCS 0x989680 ;  /* 0x009896800000895d */ /* 0x002fea0003900000 */
[----:B------:R-:W1:Y:S02]  /*18060*/  @!P0 SYNCS.PHASECHK.TRANS64 P0, [R2+URZ+0x60], R5 ;  /* 0x00006005020085a7 */ /* 0x000e64000800007f */
[----:B-1----:R-:W-:Y:S05]  /*18070*/  @!P0 BRA `(.L_x_320) ;  /* 0xfffffffc00f08947 */ /* 0x002fea000383ffff */
[----:B------:R-:W-:Y:S05]  /*18080*/  BRA `(.L_x_395) ;  /* 0xffffffcc00f87947 */ /* 0x000fea000383ffff */
.L_x_333:
[----:B--2---:R2:W3:Y:S02]  /*18090*/  SYNCS.PHASECHK.TRANS64.TRYWAIT P0, [R0+URZ+0x38860], R2 ;  /* 0x03886002000075a7 */ /* 0x0044e4000800017f */
[----:B---3--:R-:W-:Y:S05]  /*180a0*/  @!P0 NANOSLEEP.SYNCS 0x989680 ;  /* 0x009896800000895d */ /* 0x008fea0003900000 */
[----:B------:R-:W3:Y:S02]  /*180b0*/  @!P0 SYNCS.PHASECHK.TRANS64 P0, [R0+URZ+0x38860], R2 ;  /* 0x03886002000085a7 */ /* 0x000ee4000800007f */
[----:B---3--:R-:W-:Y:S05]  /*180c0*/  @!P0 BRA `(.L_x_333) ;  /* 0xfffffffc00f08947 */ /* 0x008fea000383ffff */
[----:B------:R-:W-:Y:S05]  /*180d0*/  BRA `(.L_x_396) ;  /* 0xffffffd400c07947 */ /* 0x000fea000383ffff */
.L_x_342:
[----:B------:R-:W4:Y:S01]  /*180e0*/  LDL R3, [R1] ;  /* 0x0000000001037983 */ /* 0x000f220000100800 */
[----:B------:R-:W-:Y:S01]  /*180f0*/  BSSY B0, `(.L_x_397) ;  /* 0x0000008000007945 */ /* 0x000fe20003800000 */
[----:B0-----:R-:W-:Y:S02]  /*18100*/  IMAD.MOV.U32 R12, RZ, RZ, RZ ;  /* 0x000000ffff0c7224 */ /* 0x001fe400078e00ff */
[----:B------:R-:W-:Y:S02]  /*18110*/  IMAD.MOV.U32 R11, RZ, RZ, 0x1f ;  /* 0x0000001fff0b7424 */ /* 0x000fe400078e00ff */
[----:B------:R-:W-:Y:S02]  /*18120*/  IMAD.MOV.U32 R15, RZ, RZ, -0x1 ;  /* 0xffffffffff0f7424 */ /* 0x000fe400078e00ff */
[----:B----4-:R-:W-:-:S07]  /*18130*/  IMAD.MOV.U32 R13, RZ, RZ, R3 ;  /* 0x000000ffff0d7224 */ /* 0x010fce00078e0003 */
[----:B-123--:R-:W-:Y:S05]  /*18140*/  WARPSYNC.COLLECTIVE R15, `(.L_x_398) ;  /* 0x000000000f087348 */ /* 0x00efea0003c00000 */
[----:B------:R0:W4:Y:S02]  /*18150*/  SHFL.IDX P6, R14, R13, R12, R11 ;  /* 0x0000000c0d0e7389 */ /* 0x00012400000c000b */
[----:B01234-:R-:W-:Y:S01]  /*18160*/  ENDCOLLECTIVE ;  /* 0x000000000000791b */ /* 0x01ffe20003800000 */
.L_x_398:
[----:B------:R-:W-:Y:S05]  /*18170*/  BSYNC B0 ;  /* 0x0000000000007941 */ /* 0x000fea0003800000 */
.L_x_397:
[----:B------:R0:W5:Y:S01]  /*18180*/  LDL R2, [R1+0xc] ;  /* 0x00000c0001027983 */ /* 0x0001620000100800 */
[----:B------:R-:W-:Y:S02]  /*18190*/  IMAD.MOV.U32 R13, RZ, RZ, R3 ;  /* 0x000000ffff0d7224 */ /* 0x000fe400078e0003 */
[----:B------:R-:W-:Y:S02]  /*181a0*/  IMAD.MOV.U32 R12, RZ, RZ, 0x1 ;  /* 0x00000001ff0c7424 */ /* 0x000fe400078e00ff */
[----:B------:R-:W-:Y:S02]  /*181b0*/  IMAD.MOV.U32 R11, RZ, RZ, 0x1f ;  /* 0x0000001fff0b7424 */ /* 0x000fe400078e00ff */
[----:B------:R-:W-:Y:S02]  /*181c0*/  IMAD.MOV.U32 R15, RZ, RZ, -0x1 ;  /* 0xffffffffff0f7424 */ /* 0x000fe400078e00ff */
[----:B0-----:R-:W-:-:S07]  /*181d0*/  IMAD.MOV.U32 R0, RZ, RZ, R14 ;  /* 0x000000ffff007224 */ /* 0x001fce00078e000e */
[----:B-----5:R-:W-:Y:S05]  /*181e0*/  WARPSYNC.COLLECTIVE R15, `(.L_x_399) ;  /* 0x000000000f087348 */ /* 0x020fea0003c00000 */
[----:B------:R0:W1:Y:S02]  /*181f0*/  SHFL.IDX P6, R14, R13, R12, R11 ;  /* 0x0000000c0d0e7389 */ /* 0x00006400000c000b */
[----:B01---5:R-:W-:Y:S01]  /*18200*/  ENDCOLLECTIVE ;  /* 0x000000000000791b */ /* 0x023fe20003800000 */
.L_x_399:
[----:B------:R-:W-:Y:S01]  /*18210*/  ULDC UR4, c[0x0][0xc3c] ;  /* 0x00030f0000047ab9 */ /* 0x000fe20000000800 */
[----:B------:R-:W-:Y:S01]  /*18220*/  ULDC.64 UR6, c[0x0][0x208] ;  /* 0x0000820000067ab9 */ /* 0x000fe20000000a00 */
[----:B------:R-:W-:Y:S02]  /*18230*/  IMAD.IADD R6, R2, 0x1, R16 ;  /* 0x0000000102067824 */ /* 0x000fe400078e0210 */
[----:B------:R-:W-:Y:S02]  /*18240*/  IMAD.MOV.U32 R11, RZ, RZ, RZ ;  /* 0x000000ffff0b7224 */ /* 0x000fe400078e00ff */
[----:B------:R-:W-:Y:S01]  /*18250*/  IMAD.MOV.U32 R8, RZ, RZ, R14 ;  /* 0x000000ffff087224 */ /* 0x000fe200078e000e */
[----:B------:R-:W-:-:S13]  /*18260*/  ISETP.GE.OR P1, PT, R6, UR4, !P0 ;  /* 0x0000000406007c0c */ /* 0x000fda000c726670 */
[----:B------:R-:W0:Y:S08]  /*18270*/  @!P1 LDC.64 R2, c[0x0][0xc80] ;  /* 0x00032000ff029b82 */ /* 0x000e300000000a00 */
[----:B------:R-:W1:Y:S01]  /*18280*/  @!P1 LDC.64 R4, c[0x0][0xc78] ;  /* 0x00031e00ff049b82 */ /* 0x000e620000000a00 */
[----:B0-----:R-:W-:-:S05]  /*18290*/  @!P1 IMAD.WIDE R2, R6, 0x4, R2 ;  /* 0x0000000406029825 */ /* 0x001fca00078e0202 */
[----:B------:R1:W2:Y:S02]  /*182a0*/  @!P1 LDG.E R7, desc[UR6][R2.64] ;  /* 0x0000000602079981 */ /* 0x0002a4000c1e1900 */
[----:B-1----:R-:W-:-:S06]  /*182b0*/  @!P1 IMAD.WIDE R2, R6, 0x4, R4 ;  /* 0x0000000406029825 */ /* 0x002fcc00078e0204 */
[----:B------:R-:W3:Y:S01]  /*182c0*/  @!P1 LDG.E R2, desc[UR6][R2.64] ;  /* 0x0000000602029981 */ /* 0x000ee2000c1e1900 */
[----:B------:R-:W-:Y:S01]  /*182d0*/  IMAD.MOV.U32 R6, RZ, RZ, RZ ;  /* 0x000000ffff067224 */ /* 0x000fe200078e00ff */
[C---:B------:R-:W-:Y:S01]  /*182e0*/  ISETP.GE.U32.AND P2, PT, R16.reuse, 0x2, PT ;  /* 0x000000021000780c */ /* 0x040fe20003f46070 */
[----:B------:R-:W-:Y:S01]  /*182f0*/  IMAD.MOV.U32 R4, RZ, RZ, RZ ;  /* 0x000000ffff047224 */ /* 0x000fe200078e00ff */
[C---:B------:R-:W-:Y:S02]  /*18300*/  ISETP.GE.U32.AND P3, PT, R16.reuse, 0x4, PT ;  /* 0x000000041000780c */ /* 0x040fe40003f66070 */
[C---:B------:R-:W-:Y:S02]  /*18310*/  ISETP.GE.U32.AND P4, PT, R16.reuse, 0x8, PT ;  /* 0x000000081000780c */ /* 0x040fe40003f86070 */
[----:B------:R-:W-:Y:S01]  /*18320*/  ISETP.GE.U32.AND P5, PT, R16, 0x10, PT ;  /* 0x000000101000780c */ /* 0x000fe20003fa6070 */
[----:B--2---:R-:W-:Y:S02]  /*18330*/  @!P1 IMAD.MOV.U32 R6, RZ, RZ, R7 ;  /* 0x000000ffff069224 */ /* 0x004fe400078e0007 */
[----:B------:R-:W-:-:S02]  /*18340*/  IMAD.MOV.U32 R7, RZ, RZ, RZ ;  /* 0x000000ffff077224 */ /* 0x000fc400078e00ff */
[----:B---3--:R-:W-:Y:S01]  /*18350*/  @!P1 IMAD.MOV.U32 R7, RZ, RZ, R2 ;  /* 0x000000ffff079224 */ /* 0x008fe200078e0002 */
[----:B------:R-:W-:-:S03]  /*18360*/  ISETP.NE.AND P1, PT, R16, RZ, PT ;  /* 0x000000ff1000720c */ /* 0x000fc60003f25270 */
[----:B------:R-:W-:-:S04]  /*18370*/  IMAD R2, R7, R6, RZ ;  /* 0x0000000607027224 */ /* 0x000fc800078e02ff */
[----:B------:R-:W-:-:S07]  /*18380*/  IMAD.MOV.U32 R13, RZ, RZ, R2 ;  /* 0x000000ffff0d7224 */ /* 0x000fce00078e0002 */
[----:B------:R-:W-:Y:S05]  /*18390*/  WARPSYNC.COLLECTIVE R15, `(.L_x_400) ;  /* 0x000000000f087348 */ /* 0x000fea0003c00000 */
[----:B------:R0:W1:Y:S02]  /*183a0*/  SHFL.UP P6, R14, R13, R12, R11 ;  /* 0x0400000c0d0e7389 */ /* 0x00006400000c000b */
[----:B01----:R-:W-:Y:S01]  /*183b0*/  ENDCOLLECTIVE ;  /* 0x000000000000791b */ /* 0x003fe20003800000 */
.L_x_400:
[----:B------:R-:W-:Y:S02]  /*183c0*/  IMAD.MOV.U32 R12, RZ, RZ, 0x2 ;  /* 0x00000002ff0c7424 */ /* 0x000fe400078e00ff */
[----:B------:R-:W-:-:S05]  /*183d0*/  IMAD.MOV.U32 R3, RZ, RZ, R14 ;  /* 0x000000ffff037224 */ /* 0x000fca00078e000e */
[----:B------:R-:W-:-:S05]  /*183e0*/  SEL R3, R3, RZ, P1 ;  /* 0x000000ff03037207 */ /* 0x000fca0000800000 */
[----:B------:R-:W-:-:S04]  /*183f0*/  IMAD.IADD R2, R2, 0x1, R3 ;  /* 0x0000000102027824 */ /* 0x000fc800078e0203 */
[----:B------:R-:W-:-:S07]  /*18400*/  IMAD.MOV.U32 R13, RZ, RZ, R2 ;  /* 0x000000ffff0d7224 */ /* 0x000fce00078e0002 */
[----:B------:R-:W-:Y:S05]  /*18410*/  WARPSYNC.COLLECTIVE R15, `(.L_x_401) ;  /* 0x000000000f087348 */ /* 0x000fea0003c00000 */
[----:B------:R0:W1:Y:S02]  /*18420*/  SHFL.UP P6, R14, R13, R12, R11 ;  /* 0x0400000c0d0e7389 */ /* 0x00006400000c000b */
[----:B01----:R-:W-:Y:S01]  /*18430*/  ENDCOLLECTIVE ;  /* 0x000000000000791b */ /* 0x003fe20003800000 */
.L_x_401:
        /* <DEDUP_REMOVED lines=8> */
.L_x_402:
        /* <DEDUP_REMOVED lines=8> */
.L_x_403:
        /* <DEDUP_REMOVED lines=8> */
.L_x_404:
[----:B------:R-:W-:Y:S02]  /*185c0*/  IMAD.MOV.U32 R12, RZ, RZ, 0x1f ;  /* 0x0000001fff0c7424 */ /* 0x000fe400078e00ff */
[----:B------:R-:W-:Y:S02]  /*185d0*/  IMAD.MOV.U32 R11, RZ, RZ, 0x1f ;  /* 0x0000001fff0b7424 */ /* 0x000fe400078e00ff */
[----:B------:R-:W-:-:S05]  /*185e0*/  IMAD.MOV.U32 R3, RZ, RZ, R14 ;  /* 0x000000ffff037224 */ /* 0x000fca00078e000e */
[----:B------:R-:W-:-:S05]  /*185f0*/  SEL R3, R3, RZ, P5 ;  /* 0x000000ff03037207 */ /* 0x000fca0002800000 */
[----:B------:R-:W-:-:S04]  /*18600*/  IMAD.IADD R2, R2, 0x1, R3 ;  /* 0x0000000102027824 */ /* 0x000fc800078e0203 */
[----:B------:R-:W-:-:S07]  /*18610*/  IMAD.MOV.U32 R13, RZ, RZ, R2 ;  /* 0x000000ffff0d7224 */ /* 0x000fce00078e0002 */
[----:B------:R-:W-:Y:S05]  /*18620*/  WARPSYNC.COLLECTIVE R15, `(.L_x_405) ;  /* 0x000000000f087348 */ /* 0x000fea0003c00000 */
[----:B------:R0:W1:Y:S02]  /*18630*/  SHFL.IDX P6, R14, R13, R12, R11 ;  /* 0x0000000c0d0e7389 */ /* 0x00006400000c000b */
[----:B01----:R-:W-:Y:S01]  /*18640*/  ENDCOLLECTIVE ;  /* 0x000000000000791b */ /* 0x003fe20003800000 */
.L_x_405:
[----:B------:R-:W-:Y:S01]  /*18650*/  IMAD.MOV.U32 R9, RZ, RZ, R14 ;  /* 0x000000ffff097224 */ /* 0x000fe200078e000e */
[----:B------:R-:W-:Y:S06]  /*18660*/  BRA `(.L_x_406) ;  /* 0xffffffd800ac7947 */ /* 0x000fec000383ffff */
.L_x_345:
[----:B------:R-:W-:Y:S01]  /*18670*/  BSSY B0, `(.L_x_407) ;  /* 0x0000008000007945 */ /* 0x000fe20003800000 */
[----:B------:R-:W-:Y:S02]  /*18680*/  IMAD.MOV.U32 R13, RZ, RZ, R2 ;  /* 0x000000ffff0d7224 */ /* 0x000fe400078e0002 */
[----:B0-----:R-:W-:Y:S02]  /*18690*/  IMAD.MOV.U32 R12, RZ, RZ, 0x1 ;  /* 0x00000001ff0c7424 */ /* 0x001fe400078e00ff */
[----:B------:R-:W-:Y:S02]  /*186a0*/  IMAD.MOV.U32 R11, RZ, RZ, RZ ;  /* 0x000000ffff0b7224 */ /* 0x000fe400078e00ff */
[----:B------:R-:W-:-:S07]  /*186b0*/  IMAD.MOV.U32 R15, RZ, RZ, -0x1 ;  /* 0xffffffffff0f7424 */ /* 0x000fce00078e00ff */
[----:B------:R-:W-:Y:S05]  /*186c0*/  WARPSYNC.COLLECTIVE R15, `(.L_x_408) ;  /* 0x000000000f087348 */ /* 0x000fea0003c00000 */
[----:B------:R0:W1:Y:S02]  /*186d0*/  SHFL.UP P6, R14, R13, R12, R11 ;  /* 0x0400000c0d0e7389 */ /* 0x00006400000c000b */
[----:B01----:R-:W-:Y:S01]  /*186e0*/  ENDCOLLECTIVE ;  /* 0x000000000000791b */ /* 0x003fe20003800000 */
.L_x_408:
[----:B------:R-:W-:Y:S05]  /*186f0*/  BSYNC B0 ;  /* 0x0000000000007941 */ /* 0x000fea0003800000 */
.L_x_407:
[----:B------:R-:W-:Y:S02]  /*18700*/  IMAD.MOV.U32 R3, RZ, RZ, R14 ;  /* 0x000000ffff037224 */ /* 0x000fe400078e000e */
[----:B------:R-:W-:Y:S02]  /*18710*/  IMAD.MOV.U32 R12, RZ, RZ, 0x2 ;  /* 0x00000002ff0c7424 */ /* 0x000fe400078e00ff */
[----:B------:R-:W-:Y:S01]  /*18720*/  IMAD.MOV.U32 R11, RZ, RZ, RZ ;  /* 0x000000ffff0b7224 */ /* 0x000fe200078e00ff */
[----:B------:R-:W-:Y:S01]  /*18730*/  SEL R3, R3, RZ, P1 ;  /* 0x000000ff03037207 */ /* 0x000fe20000800000 */
[----:B------:R-:W-:-:S04]  /*18740*/  IMAD.MOV.U32 R15, RZ, RZ, -0x1 ;  /* 0xffffffffff0f7424 */ /* 0x000fc800078e00ff */
[----:B------:R-:W-:-:S04]  /*18750*/  IMAD.IADD R2, R2, 0x1, R3 ;  /* 0x0000000102027824 */ /* 0x000fc800078e0203 */
[----:B------:R-:W-:-:S07]  /*18760*/  IMAD.MOV.U32 R13, RZ, RZ, R2 ;  /* 0x000000ffff0d7224 */ /* 0x000fce00078e0002 */
[----:B------:R-:W-:Y:S05]  /*18770*/  WARPSYNC.COLLECTIVE R15, `(.L_x_409) ;  /* 0x000000000f087348 */ /* 0x000fea0003c00000 */
[----:B------:R0:W1:Y:S02]  /*18780*/  SHFL.UP P6, R14, R13, R12, R11 ;  /* 0x0400000c0d0e7389 */ /* 0x00006400000c000b */
[----:B01----:R-:W-:Y:S01]  /*18790*/  ENDCOLLECTIVE ;  /* 0x000000000000791b */ /* 0x003fe20003800000 */
.L_x_409:
        /* <DEDUP_REMOVED lines=8> */
.L_x_410:
        /* <DEDUP_REMOVED lines=8> */
.L_x_411:
        /* <DEDUP_REMOVED lines=8> */
.L_x_412:
        /* <DEDUP_REMOVED lines=9> */
.L_x_413:
[----:B------:R-:W-:Y:S01]  /*189b0*/  IMAD.MOV.U32 R9, RZ, RZ, R14 ;  /* 0x000000ffff097224 */ /* 0x000fe200078e000e */
[----:B------:R-:W-:Y:S06]  /*189c0*/  BRA `(.L_x_414) ;  /* 0xffffffd800847947 */ /* 0x000fec000383ffff */
.L_x_347:
[----:B------:R-:W-:Y:S01]  /*189d0*/  BSSY B0, `(.L_x_415) ;  /* 0x0000006000007945 */ /* 0x000fe20003800000 */
[----:B------:R-:W-:Y:S01]  /*189e0*/  PLOP3.LUT P6, PT, P6, PT, PT, 0x8, 0x0 ;  /* 0x000000000000781c */ /* 0x000fe200037ce170 */
[----:B------:R-:W-:-:S12]  /*189f0*/  IMAD.MOV.U32 R15, RZ, RZ, -0x1 ;  /* 0xffffffffff0f7424 */ /* 0x000fd800078e00ff */
[----:B01----:R-:W-:Y:S05]  /*18a00*/  WARPSYNC.COLLECTIVE R15, `(.L_x_416) ;  /* 0x000000000f087348 */ /* 0x003fea0003c00000 */
[----:B------:R-:W-:Y:S01]  /*18a10*/  VOTE.ANY R14, PT, P6 ;  /* 0x00000000000e7806 */ /* 0x000fe200030e0100 */
[----:B01----:R-:W-:Y:S06]  /*18a20*/  ENDCOLLECTIVE ;  /* 0x000000000000791b */ /* 0x003fec0003800000 */
.L_x_416:
[----:B------:R-:W-:Y:S05]  /*18a30*/  BSYNC B0 ;  /* 0x0000000000007941 */ /* 0x000fea0003800000 */
.L_x_415:
[----:B------:R-:W-:Y:S02]  /*18a40*/  IMAD.MOV.U32 R8, RZ, RZ, R14 ;  /* 0x000000ffff087224 */ /* 0x000fe400078e000e */
[----:B------:R-:W-:Y:S02]  /*18a50*/  IMAD.MOV.U32 R13, RZ, RZ, R6 ;  /* 0x000000ffff0d7224 */ /* 0x000fe400078e0006 */
[----:B------:R-:W0:Y:S01]  /*18a60*/  POPC R5, R8 ;  /* 0x0000000800057309 */ /* 0x000e220000000000 */
[----:B------:R-:W-:Y:S02]  /*18a70*/  IMAD.MOV.U32 R11, RZ, RZ, 0x1f ;  /* 0x0000001fff0b7424 */ /* 0x000fe400078e00ff */
[----:B------:R-:W-:Y:S02]  /*18a80*/  IMAD.MOV.U32 R15, RZ, RZ, -0x1 ;  /* 0xffffffffff0f7424 */ /* 0x000fe400078e00ff */
[----:B0-----:R-:W-:-:S07]  /*18a90*/  IMAD.MOV.U32 R12, RZ, RZ, R5 ;  /* 0x000000ffff0c7224 */ /* 0x001fce00078e0005 */
[----:B------:R-:W-:Y:S05]  /*18aa0*/  WARPSYNC.COLLECTIVE R15, `(.L_x_417) ;  /* 0x000000000f087348 */ /* 0x000fea0003c00000 */
[----:B------:R0:W1:Y:S02]  /*18ab0*/  SHFL.IDX P6, R14, R13, R12, R11 ;  /* 0x0000000c0d0e7389 */ /* 0x00006400000c000b */
[----:B01----:R-:W-:Y:S01]  /*18ac0*/  ENDCOLLECTIVE ;  /* 0x000000000000791b */ /* 0x003fe20003800000 */
.L_x_417:
[----:B------:R-:W-:Y:S02]  /*18ad0*/  IMAD.MOV.U32 R13, RZ, RZ, R7 ;  /* 0x000000ffff0d7224 */ /* 0x000fe400078e0007 */
[----:B------:R-:W-:-:S07]  /*18ae0*/  IMAD.MOV.U32 R6, RZ, RZ, R14 ;  /* 0x000000ffff067224 */ /* 0x000fce00078e000e */
[----:B------:R-:W-:Y:S05]  /*18af0*/  WARPSYNC.COLLECTIVE R15, `(.L_x_418) ;  /* 0x000000000f087348 */ /* 0x000fea0003c00000 */
[----:B------:R0:W1:Y:S02]  /*18b00*/  SHFL.IDX P6, R14, R13, R12, R11 ;  /* 0x0000000c0d0e7389 */ /* 0x00006400000c000b */
[----:B01----:R-:W-:Y:S01]  /*18b10*/  ENDCOLLECTIVE ;  /* 0x000000000000791b */ /* 0x003fe20003800000 */
.L_x_418:
[----:B------:R-:W-:Y:S01]  /*18b20*/  IMAD.MOV.U32 R7, RZ, RZ, R14 ;  /* 0x000000ffff077224 */ /* 0x000fe200078e000e */
[----:B------:R-:W-:Y:S06]  /*18b30*/  BRA `(.L_x_419) ;  /* 0xffffffd800647947 */ /* 0x000fec000383ffff */
.L_x_349:
[----:B------:R-:W-:Y:S01]  /*18b40*/  BSSY B0, `(.L_x_420) ;  /* 0x0000007000007945 */ /* 0x000fe20003800000 */
[----:B------:R-:W-:Y:S02]  /*18b50*/  IMAD.MOV.U32 R13, RZ, RZ, R2 ;  /* 0x000000ffff0d7224 */ /* 0x000fe400078e0002 */
[----:B------:R-:W-:Y:S02]  /*18b60*/  IMAD.MOV.U32 R11, RZ, RZ, 0x1f ;  /* 0x0000001fff0b7424 */ /* 0x000fe400078e00ff */
[----:B------:R-:W-:-:S07]  /*18b70*/  IMAD.MOV.U32 R15, RZ, RZ, -0x1 ;  /* 0xffffffffff0f7424 */ /* 0x000fce00078e00ff */
[----:B-1234-:R-:W-:Y:S05]  /*18b80*/  WARPSYNC.COLLECTIVE R15, `(.L_x_421) ;  /* 0x000000000f087348 */ /* 0x01efea0003c00000 */
[----:B------:R0:W0:Y:S02]  /*18b90*/  SHFL.IDX P6, R14, R13, R12, R11 ;  /* 0x0000000c0d0e7389 */ /* 0x00002400000c000b */
[----:B01234-:R-:W-:Y:S01]  /*18ba0*/  ENDCOLLECTIVE ;  /* 0x000000000000791b */ /* 0x01ffe20003800000 */
.L_x_421:
[----:B------:R-:W-:Y:S05]  /*18bb0*/  BSYNC B0 ;  /* 0x0000000000007941 */ /* 0x000fea0003800000 */
.L_x_420:
[----:B------:R-:W-:Y:S01]  /*18bc0*/  IMAD.MOV.U32 R2, RZ, RZ, R14 ;  /* 0x000000ffff027224 */ /* 0x000fe200078e000e */
[----:B------:R-:W-:Y:S06]  /*18bd0*/  BRA `(.L_x_422) ;  /* 0xffffffd800547947 */ /* 0x000fec000383ffff */
.L_x_353:
[----:B0-----:R0:W1:Y:S02]  /*18be0*/  SYNCS.PHASECHK.TRANS64.TRYWAIT P0, [R0+URZ+0x38820], R3 ;  /* 0x03882003000075a7 */ /* 0x001064000800017f */
[----:B-1----:R-:W-:Y:S05]  /*18bf0*/  @!P0 NANOSLEEP.SYNCS 0x989680 ;  /* 0x009896800000895d */ /* 0x002fea0003900000 */
[----:B------:R-:W1:Y:S02]  /*18c00*/  @!P0 SYNCS.PHASECHK.TRANS64 P0, [R0+URZ+0x38820], R3 ;  /* 0x03882003000085a7 */ /* 0x000e64000800007f */
[----:B-1----:R-:W-:Y:S05]  /*18c10*/  @!P0 BRA `(.L_x_353) ;  /* 0xfffffffc00f08947 */ /* 0x002fea000383ffff */
[----:B------:R-:W-:Y:S05]  /*18c20*/  BRA `(.L_x_423) ;  /* 0xffffffdc00ec7947 */ /* 0x000fea000383ffff */
.L_x_354:
[----:B------:R-:W1:Y:S01]  /*18c30*/  S2R R2, SR_TID.X ;  /* 0x0000000000027919 */ /* 0x000e620000002100 */
[----:B------:R-:W-:Y:S01]  /*18c40*/  BSSY B0, `(.L_x_424) ;  /* 0x000000a000007945 */ /* 0x000fe20003800000 */
[----:B------:R-:W-:Y:S02]  /*18c50*/  IMAD.MOV.U32 R12, RZ, RZ, RZ ;  /* 0x000000ffff0c7224 */ /* 0x000fe400078e00ff */
[----:B------:R-:W-:Y:S02]  /*18c60*/  IMAD.MOV.U32 R11, RZ, RZ, 0x1f ;  /* 0x0000001fff0b7424 */ /* 0x000fe400078e00ff */
[----:B------:R-:W-:Y:S01]  /*18c70*/  IMAD.MOV.U32 R15, RZ, RZ, -0x1 ;  /* 0xffffffffff0f7424 */ /* 0x000fe200078e00ff */
[----:B-1----:R-:W-:-:S04]  /*18c80*/  SHF.R.U32.HI R2, RZ, 0x5, R2 ;  /* 0x00000005ff027819 */ /* 0x002fc80000011602 */
[----:B------:R-:W-:-:S05]  /*18c90*/  LOP3.LUT R2, R2, 0x3, RZ, 0xc0, !PT ;  /* 0x0000000302027812 */ /* 0x000fca00078ec0ff */
[----:B------:R-:W-:-:S07]  /*18ca0*/  IMAD.MOV.U32 R13, RZ, RZ, R2 ;  /* 0x000000ffff0d7224 */ /* 0x000fce00078e0002 */
[----:B0-----:R-:W-:Y:S05]  /*18cb0*/  WARPSYNC.COLLECTIVE R15, `(.L_x_425) ;  /* 0x000000000f087348 */ /* 0x001fea0003c00000 */
[----:B------:R1:W2:Y:S02]  /*18cc0*/  SHFL.IDX P6, R14, R13, R12, R11 ;  /* 0x0000000c0d0e7389 */ /* 0x0002a400000c000b */
[----:B012---:R-:W-:Y:S01]  /*18cd0*/  ENDCOLLECTIVE ;  /* 0x000000000000791b */ /* 0x007fe20003800000 */
.L_x_425:
[----:B------:R-:W-:Y:S05]  /*18ce0*/  BSYNC B0 ;  /* 0x0000000000007941 */ /* 0x000fea0003800000 */
.L_x_424:
[----:B------:R-:W-:Y:S05]  /*18cf0*/  BRA `(.L_x_426) ;  /* 0xffffffdc00d47947 */ /* 0x000fea000383ffff */
.L_x_357:
[----:B------:R-:W-:Y:S01]  /*18d00*/  BSSY B1, `(.L_x_427) ;  /* 0x0000006000017945 */ /* 0x000fe20003800000 */
[----:B------:R-:W-:-:S07]  /*18d10*/  IMAD.MOV.U32 R15, RZ, RZ, -0x1 ;  /* 0xffffffffff0f7424 */ /* 0x000fce00078e00ff */
[----:B01----:R-:W-:Y:S05]  /*18d20*/  WARPSYNC.COLLECTIVE R15, `(.L_x_428) ;  /* 0x000000000f0c7348 */ /* 0x003fea0003c00000 */
[----:B------:R-:W-:Y:S02]  /*18d30*/  ELECT P6, UR62, PT ;  /* 0x00000000003e782f */ /* 0x000fe400038c0000 */
[----:B------:R-:W-:Y:S01]  /*18d40*/  MOV R14, UR62 ;  /* 0x0000003e000e7c02 */ /* 0x000fe20008000f00 */
[----:B01----:R-:W-:Y:S10]  /*18d50*/  ENDCOLLECTIVE ;  /* 0x000000000000791b */ /* 0x003ff40003800000 */
.L_x_428:
[----:B------:R-:W-:Y:S05]  /*18d60*/  BSYNC B1 ;  /* 0x0000000000017941 */ /* 0x000fea0003800000 */
.L_x_427:
[----:B------:R-:W-:Y:S05]  /*18d70*/  BRA `(.L_x_429) ;  /* 0xffffffdc00cc7947 */ /* 0x000fea000383ffff */
.L_x_359:
[----:B0-----:R0:W1:Y:S02]  /*18d80*/  SYNCS.PHASECHK.TRANS64.TRYWAIT P0, [R6+URZ], R5 ;  /* 0x00000005060075a7 */ /* 0x001064000800017f */
[----:B-1----:R-:W-:Y:S05]  /*18d90*/  @!P0 NANOSLEEP.SYNCS 0x989680 ;  /* 0x009896800000895d */ /* 0x002fea0003900000 */
[----:B------:R-:W1:Y:S02]  /*18da0*/  @!P0 SYNCS.PHASECHK.TRANS64 P0, [R6+URZ], R5 ;  /* 0x00000005060085a7 */ /* 0x000e64000800007f */
[----:B-1----:R-:W-:Y:S05]  /*18db0*/  @!P0 BRA `(.L_x_359) ;  /* 0xfffffffc00f08947 */ /* 0x002fea000383ffff */
[----:B------:R-:W-:Y:S05]  /*18dc0*/  BRA `(.L_x_430) ;  /* 0xffffffe0000c7947 */ /* 0x000fea000383ffff */
.L_x_360:
[----:B-1----:R1:W2:Y:S02]  /*18dd0*/  SYNCS.PHASECHK.TRANS64.TRYWAIT P0, [R7+URZ], R2 ;  /* 0x00000002070075a7 */ /* 0x0022a4000800017f */
[----:B--2---:R-:W-:Y:S05]  /*18de0*/  @!P0 NANOSLEEP.SYNCS 0x989680 ;  /* 0x009896800000895d */ /* 0x004fea0003900000 */
[----:B------:R-:W2:Y:S02]  /*18df0*/  @!P0 SYNCS.PHASECHK.TRANS64 P0, [R7+URZ], R2 ;  /* 0x00000002070085a7 */ /* 0x000ea4000800007f */
[----:B--2---:R-:W-:Y:S05]  /*18e00*/  @!P0 BRA `(.L_x_360) ;  /* 0xfffffffc00f08947 */ /* 0x004fea000383ffff */
[----:B------:R-:W-:Y:S05]  /*18e10*/  BRA `(.L_x_431) ;  /* 0xffffffe000007947 */ /* 0x000fea000383ffff */
.L_x_362:
[----:B--2---:R2:W3:Y:S02]  /*18e20*/  SYNCS.PHASECHK.TRANS64.TRYWAIT P0, [R4+URZ], R5 ;  /* 0x00000005040075a7 */ /* 0x0044e4000800017f */
[----:B---3--:R-:W-:Y:S05]  /*18e30*/  @!P0 NANOSLEEP.SYNCS 0x989680 ;  /* 0x009896800000895d */ /* 0x008fea0003900000 */
[----:B------:R-:W3:Y:S02]  /*18e40*/  @!P0 SYNCS.PHASECHK.TRANS64 P0, [R4+URZ], R5 ;  /* 0x00000005040085a7 */ /* 0x000ee4000800007f */
[----:B---3--:R-:W-:Y:S05]  /*18e50*/  @!P0 BRA `(.L_x_362) ;  /* 0xfffffffc00f08947 */ /* 0x008fea000383ffff */
[----:B------:R-:W-:Y:S05]  /*18e60*/  BRA `(.L_x_432) ;  /* 0xffffffe000047947 */ /* 0x000fea000383ffff */
.L_x_433:
        /* <DEDUP_REMOVED lines=9> */
.L_x_14840:


//--------------------- .text._ZN7cutlass13device_kernelIN5flash11enable_sm90INS1_16FlashAttnFwdSm90INS1_25CollectiveMainloopFwdSm90ILi2EN4cute5tupleIJNS5_1CILi1EEES8_S8_EEENS6_IJNS7_ILi128EEENS7_ILi80EEENS7_ILi256EEEEEELi256ENS_10bfloat16_tEfNS_4arch4Sm90ELb0ELb0ELb0ELb1ELb0ELb1ELb0ELb1ELb1ELb1ELb1ELb0EEENS1_21CollectiveEpilogueFwdINS6_IJSA_SC_SB_EEES9_SE_SG_Li256ELb1ELb1ELb1ELb0EEENS1_36VarlenDynamicPersistentTileSchedulerILi128ELi80ELi256ELi128ELb1ELb1ELb1ELb0ELb1ELb1EEEEEEEEEvNT_6ParamsE --------------------------
	.section	.text._ZN7cutlass13device_kernelIN5flash11enable_sm90INS1_16FlashAttnFwdSm90INS1_25CollectiveMainloopFwdSm90ILi2EN4cute5tupleIJNS5_1CILi1EEES8_S8_EEENS6_IJNS7_ILi128EEENS7_ILi80EEENS7_ILi256EEEEEELi256ENS_10bfloat16_tEfNS_4arch4Sm90ELb0ELb0ELb0ELb1ELb0ELb1ELb0ELb1ELb1ELb1ELb1ELb0EEENS1_21CollectiveEpilogueFwdINS6_IJSA_SC_SB_EEES9_SE_SG_Li256ELb1ELb1ELb1ELb0EEENS1_36VarlenDynamicPersistentTileSchedulerILi128ELi80ELi256ELi128ELb1ELb1ELb1ELb0ELb1ELb1EEEEEEEEEvNT_6ParamsE,"ax",@progbits
	.align	128
.text._ZN7cutlass13device_kernelIN5flash11enable_sm90INS1_16FlashAttnFwdSm90INS1_25CollectiveMainloopFwdSm90ILi2EN4cute5tupleIJNS5_1CILi1EEES8_S8_EEENS6_IJNS7_ILi128EEENS7_ILi80EEENS7_ILi256EEEEEELi256ENS_10bfloat16_tEfNS_4arch4Sm90ELb0ELb0ELb0ELb1ELb0ELb1ELb0ELb1ELb1ELb1ELb1ELb0EEENS1_21CollectiveEpilogueFwdINS6_IJSA_SC_SB_EEES9_SE_SG_Li256ELb1ELb1ELb1ELb0EEENS1_36VarlenDynamicPersistentTileSchedulerILi128ELi80ELi256ELi128ELb1ELb1ELb1ELb0ELb1ELb1EEEEEEEEEvNT_6ParamsE:
        .type           _ZN7cutlass13device_kernelIN5flash11enable_sm90INS1_16FlashAttnFwdSm90INS1_25CollectiveMainloopFwdSm90ILi2EN4cute5tupleIJNS5_1CILi1EEES8_S8_EEENS6_IJNS7_ILi128EEENS7_ILi80EEENS7_ILi256EEEEEELi256ENS_10bfloat16_tEfNS_4arch4Sm90ELb0ELb0ELb0ELb1ELb0ELb1ELb0ELb1ELb1ELb1ELb1ELb0EEENS1_21CollectiveEpilogueFwdINS6_IJSA_SC_SB_EEES9_SE_SG_Li256ELb1ELb1ELb1ELb0EEENS1_36VarlenDynamicPersistentTileSchedulerILi128ELi80ELi256ELi128ELb1ELb1ELb1ELb0ELb1ELb1EEEEEEEEEvNT_6ParamsE,@function
        .size           _ZN7cutlass13device_kernelIN5flash11enable_sm90INS1_16FlashAttnFwdSm90INS1_25CollectiveMainloopFwdSm90ILi2EN4cute5tupleIJNS5_1CILi1EEES8_S8_EEENS6_IJNS7_ILi128EEENS7_ILi80EEENS7_ILi256EEEEEELi256ENS_10bfloat16_tEfNS_4arch4Sm90ELb0ELb0ELb0ELb1ELb0ELb1ELb0ELb1ELb1ELb1ELb1ELb0EEENS1_21CollectiveEpilogueFwdINS6_IJSA_SC_SB_EEES9_SE_SG_Li256ELb1ELb1ELb1ELb0EEENS1_36VarlenDynamicPersistentTileSchedulerILi128ELi80ELi256ELi128ELb1ELb1ELb1ELb0ELb1ELb1EEEEEEEEEvNT_6ParamsE,(.L_x_14841 - _ZN7cutlass13device_kernelIN5flash11enable_sm90INS1_16FlashAttnFwdSm90INS1_25CollectiveMainloopFwdSm90ILi2EN4cute5tupleIJNS5_1CILi1EEES8_S8_EEENS6_IJNS7_ILi128EEENS7_ILi80EEENS7_ILi256EEEEEELi256ENS_10bfloat16_tEfNS_4arch4Sm90ELb0ELb0ELb0ELb1ELb0ELb1ELb0ELb1ELb1ELb1ELb1ELb0EEENS1_21CollectiveEpilogueFwdINS6_IJSA_SC_SB_EEES9_SE_SG_Li256ELb1ELb1ELb1ELb0EEENS1_36VarlenDynamicPersistentTileSchedulerILi128ELi80ELi256ELi128ELb1ELb1ELb1ELb0ELb1ELb1EEEEEEEEEvNT_6ParamsE)
        .other          _ZN7cutlass13device_kernelIN5flash11enable_sm90INS1_16FlashAttnFwdSm90INS1_25CollectiveMainloopFwdSm90ILi2EN4cute5tupleIJNS5_1CILi1EEES8_S8_EEENS6_IJNS7_ILi128EEENS7_ILi80EEENS7_ILi256EEEEEELi256ENS_10bfloat16_tEfNS_4arch4Sm90ELb0ELb0ELb0ELb1ELb0ELb1ELb0ELb1ELb1ELb1ELb1ELb0EEENS1_21CollectiveEpilogueFwdINS6_IJSA_SC_SB_EEES9_SE_SG_Li256ELb1ELb1ELb1ELb0EEENS1_36VarlenDynamicPersistentTileSchedulerILi128ELi80ELi256ELi128ELb1ELb1ELb1ELb0ELb1ELb1EEEEEEEEEvNT_6ParamsE,@"STO_CUDA_ENTRY STV_DEFAULT"
_ZN7cutlass13device_kernelIN5flash11enable_sm90INS1_16FlashAttnFwdSm90INS1_25CollectiveMainloopFwdSm90ILi2EN4cute5tupleIJNS5_1CILi1EEES8_S8_EEENS6_IJNS7_ILi128EEENS7_ILi80EEENS7_ILi256EEEEEELi256ENS_10bfloat16_tEfNS_4arch4Sm90ELb0ELb0ELb0ELb1ELb0ELb1ELb0ELb1ELb1ELb1ELb1ELb0EEENS1_21CollectiveEpilogueFwdINS6_IJSA_SC_SB_EEES9_SE_SG_Li256ELb1ELb1ELb1ELb0EEENS1_36VarlenDynamicPersistentTileSchedulerILi128ELi80ELi256ELi128ELb1ELb1ELb1ELb0ELb1ELb1EEEEEEEEEvNT_6ParamsE:
        /* <DEDUP_REMOVED lines=13> */
[----:B------:R-:W-:Y:S02]  /*00d0*/  UIADD3 UR10, UP2, UR4, 0x570, URZ ;  /* 0x00000570040a7890 */ /* 0x000fe4000ff5e03f */
[----:B------:R-:W-:Y:S02]  /*00e0*/  UIADD3 UR4, UP3, UR4, 0x670, URZ ;  /* 0x0000067004047890 */ /* 0x000fe4000ff7e03f */
[----:B------:R-:W-:-:S02]  /*00f0*/  UIADD3.X UR7, URZ, UR5, URZ, UP0, !UPT ;  /* 0x000000053f077290 */ /* 0x000fc400087fe43f */
[----:B------:R-:W-:Y:S02]  /*0100*/  UIADD3.X UR9, URZ, UR5, URZ, UP1, !UPT ;  /* 0x000000053f097290 */ /* 0x000fe40008ffe43f */
[----:B------:R-:W-:Y:S02]  /*0110*/  UIADD3.X UR11, URZ, UR5, URZ, UP2, !UPT ;  /* 0x000000053f0b7290 */ /* 0x000fe400097fe43f */
[----:B------:R-:W-:-:S03]  /*0120*/  UIADD3.X UR5, URZ, UR5, URZ, UP3, !UPT ;  /* 0x000000053f057290 */ /* 0x000fc60009ffe43f */
[----:B------:R0:W-:Y:S02]  /*0130*/  UTMACCTL.PF [UR6] ;  /* 0x00000000060079b9 */ /* 0x0001e40008040000 */
[----:B------:R0:W-:Y:S02]  /*0140*/  UTMACCTL.PF [UR8] ;  /* 0x00000000080079b9 */ /* 0x0001e40008040000 */
[----:B------:R0:W-:Y:S02]  /*0150*/  UTMACCTL.PF [UR10] ;  /* 0x000000000a0079b9 */ /* 0x0001e40008040000 */
[----:B------:R0:W-:Y:S02]  /*0160*/  UTMACCTL.PF [UR4] ;  /* 0x00000000040079b9 */ /* 0x0001e40008040000 */
[----:B0-----:R-:W-:Y:S01]  /*0170*/  NOP ;  /* 0x0000000000007918 */ /* 0x001fe20000000000 */
.L_x_435:
[----:B------:R-:W-:Y:S05]  /*0180*/  BSYNC B0 ;  /* 0x0000000000007941 */ /* 0x000fea0003800000 */
.L_x_434:
        /* <DEDUP_REMOVED lines=41> */
.L_x_436:
        /* <DEDUP_REMOVED lines=22> */
.L_x_437:
        /* <DEDUP_REMOVED lines=18> */
.L_x_438:
        /* <DEDUP_REMOVED lines=22> */
.L_x_439:
        /* <DEDUP_REMOVED lines=22> */
.L_x_440:
[----:B------:R-:W-:Y:S01]  /*0960*/  PLOP3.LUT P0, PT, PT, PT, UP0, 0x80, 0x0 ;  /* 0x000000000000781c */ /* 0x000fe20003f0f008 */
[----:B------:R-:W-:Y:S01]  /*0970*/  UMOV UR60, 0x1 ;  /* 0x00000001003c7882 */ /* 0x000fe20000000000 */
[----:B------:R-:W-:Y:S01]  /*0980*/  NOP ;  /* 0x0000000000007918 */ /* 0x000fe20000000000 */
[----:B------:R-:W-:Y:S01]  /*0990*/  USEL UR60, UR60, 0x2, !UP0 ;  /* 0x000000023c3c7887 */ /* 0x000fe2000c000000 */
[----:B------:R-:W-:Y:S01]  /*09a0*/  BSSY B9, `(.L_x_441) ;  /* 0x0002b0f000097945 */ /* 0x000fe20003800000 */
[----:B012-4-:R-:W-:Y:S08]  /*09b0*/  BAR.SYNC.DEFER_BLOCKING 0x0 ;  /* 0x0000000000007b1d */ /* 0x017ff00000010000 */
[----:B------:R-:W-:Y:S05]  /*09c0*/  @!P0 BRA `(.L_x_442) ;  /* 0x0000021c00748947 */ /* 0x000fea0003800000 */
.L_x_443:
[----:B------:R-:W-:-:S08]  /*09d0*/  NOP ;  /* 0x0000000000007918 */ /* 0x000fd00000000000 */
[----:B------:R-:W0:Y:S02]  /*09e0*/  USETMAXREG.TRY_ALLOC.CTAPOOL UP0, 0xf0 ;  /* 0x000000f0000079c8 */ /* 0x000e240008000600 */
[----:B0-----:R-:W-:-:S13]  /*09f0*/  PLOP3.LUT P0, PT, PT, PT, UP0, 0x80, 0x0 ;  /* 0x000000000000781c */ /* 0x001fda0003f0f008 */
[----:B------:R-:W-:Y:S05]  /*0a00*/  @!P0 BRA `(.L_x_443) ;  /* 0xfffffffc00f08947 */ /* 0x000fea000383ffff */
[----:B------:R-:W0:Y:S08]  /*0a10*/  S2UR UR5, SR_CgaCtaId ;  /* 0x00000000000579c3 */ /* 0x000e300000008800 */
[----:B------:R-:W-:Y:S06]  /*0a20*/  BAR.ARV 0x8, 0x180 ;  /* 0x0206000000007b1d */ /* 0x000fec0000002000 */
[----:B------:R-:W-:-:S02]  /*0a30*/  UMOV UR4, 0x400 ;  /* 0x0000040000047882 */ /* 0x000fc40000000000 */
[----:B------:R-:W-:Y:S01]  /*0a40*/  BAR.SYNC.DEFER_BLOCKING 0x5, 0x180 ;  /* 0x0146000000007b1d */ /* 0x000fe20000010000 */
[----:B0-----:R-:W-:-:S06]  /*0a50*/  ULEA UR4, UR5, UR4, 0x18 ;  /* 0x0000000405047291 */ /* 0x001fcc000f8ec03f */
[----:B------:R-:W-:Y:S01]  /*0a60*/  IMAD.U32 R18, RZ, RZ, UR4 ;  /* 0x00000004ff127e24 */ /* 0x000fe2000f8e00ff */
[----:B------:R-:W-:-:S04]  /*0a70*/  ULDC UR4, c[0x0][0xc3c] ;  /* 0x00030f0000047ab9 */ /* 0x000fc80000000800 */
[----:B------:R-:W0:Y:S01]  /*0a80*/  LDS.128 R140, [R18+0x388d0] ;  /* 0x0388d000128c7984 */ /* 0x000e220000000c00 */
[----:B------:R-:W-:Y:S06]  /*0a90*/  BAR.ARV 0x4, 0x180 ;  /* 0x0106000000007b1d */ /* 0x000fec0000002000 */
[----:B0-----:R-:W-:-:S13]  /*0aa0*/  ISETP.GE.AND P0, PT, R143, UR4, PT ;  /* 0x000000048f007c0c */ /* 0x001fda000bf06270 */
[----:B------:R-:W-:Y:S05]  /*0ab0*/  @P0 BRA `(.L_x_444) ;  /* 0x000002ac00f40947 */ /* 0x000fea0003800000 */
[----:B------:R-:W-:Y:S01]  /*0ac0*/  VIADD R6, R6, 0xffffff80 ;  /* 0xffffff8006067836 */ /* 0x000fe20000000000 */
[----:B------:R-:W-:Y:S01]  /*0ad0*/  ULOP3.LUT UR5, UR60, 0x1, URZ, 0xfc, !UPT ;  /* 0x000000013c057892 */ /* 0x000fe2000f8efc3f */
[----:B------:R-:W-:Y:S01]  /*0ae0*/  R2UR UR4, R18 ;  /* 0x00000000120472ca */ /* 0x000fe200000e0000 */
[----:B------:R-:W-:Y:S01]  /*0af0*/  IMAD.MOV.U32 R236, RZ, RZ, RZ ;  /* 0x000000ffffec7224 */ /* 0x000fe200078e00ff */
[----:B------:R-:W-:Y:S02]  /*0b00*/  CS2R R220, SRZ ;  /* 0x0000000000dc7805 */ /* 0x000fe4000001ff00 */
[----:B------:R-:W-:Y:S01]  /*0b10*/  SHF.R.S32.HI R3, RZ, 0x1f, R6 ;  /* 0x0000001fff037819 */ /* 0x000fe20000011406 */
[----:B------:R-:W-:Y:S02]  /*0b20*/  IMAD.MOV.U32 R19, RZ, RZ, RZ ;  /* 0x000000ffff137224 */ /* 0x000fe400078e00ff */
[----:B------:R-:W-:Y:S01]  /*0b30*/  IMAD.MOV.U32 R217, RZ, RZ, RZ ;  /* 0x000000ffffd97224 */ /* 0x000fe200078e00ff */
[----:B------:R-:W-:-:S02]  /*0b40*/  LEA.HI R0, R3, R6, RZ, 0x7 ;  /* 0x0000000603007211 */ /* 0x000fc400078f38ff */
[CC--:B------:R-:W-:Y:S02]  /*0b50*/  LEA.HI R2, R3.reuse, R6.reuse, RZ, 0x4 ;  /* 0x0000000603027211 */ /* 0x0c0fe400078f20ff */
[----:B------:R-:W-:Y:S02]  /*0b60*/  LOP3.LUT R5, R0, 0xffffff80, RZ, 0xc0, !PT ;  /* 0xffffff8000057812 */ /* 0x000fe400078ec0ff */
[CC--:B------:R-:W-:Y:S01]  /*0b70*/  LEA.HI R4, R3.reuse, R6.reuse, RZ, 0x5 ;  /* 0x0000000603047211 */ /* 0x0c0fe200078f28ff */
[----:B------:R-:W-:Y:S01]  /*0b80*/  UIADD3 UR4, UR4, 0x14400, URZ ;  /* 0x0001440004047890 */ /* 0x000fe2000fffe03f */
[CC--:B------:R-:W-:Y:S01]  /*0b90*/  LEA.HI R213, R3.reuse, R6.reuse, RZ, 0x3 ;  /* 0x0000000603d57211 */ /* 0x0c0fe200078f18ff */
[----:B------:R-:W-:Y:S01]  /*0ba0*/  IMAD.IADD R14, R6, 0x1, -R5 ;  /* 0x00000001060e7824 */ /* 0x000fe200078e0a05 */
[CC--:B------:R-:W-:Y:S01]  /*0bb0*/  LEA.HI R8, R3.reuse, R6.reuse, RZ, 0x6 ;  /* 0x0000000603087211 */ /* 0x0c0fe200078f30ff */
[----:B------:R-:W-:Y:S01]  /*0bc0*/  IMAD.SHL.U32 R5, R4, 0x20, RZ ;  /* 0x0000002004057824 */ /* 0x000fe200078e00ff */
[----:B------:R-:W-:-:S02]  /*0bd0*/  LEA.HI R13, R3, R6, RZ, 0x2 ;  /* 0x00000006030d7211 */ /* 0x000fc400078f10ff */
[----:B------:R-:W-:Y:S01]  /*0be0*/  SHF.R.S32.HI R9, RZ, 0x1f, R14 ;  /* 0x0000001fff097819 */ /* 0x000fe2000001140e */
[----:B------:R-:W-:Y:S01]  /*0bf0*/  STL [R1+0x100], R14 ;  /* 0x0001000e01007387 */ /* 0x000fe20000100800 */
[----:B------:R-:W-:Y:S01]  /*0c00*/  LOP3.LUT R3, R2, 0x3fffff0, RZ, 0xc0, !PT ;  /* 0x03fffff002037812 */ /* 0x000fe200078ec0ff */
[----:B------:R-:W-:Y:S01]  /*0c10*/  IMAD.SHL.U32 R8, R8, 0x8, RZ ;  /* 0x0000000808087824 */ /* 0x000fe200078e00ff */
[----:B------:R-:W-:Y:S02]  /*0c20*/  LEA.HI R10, R9, R14, RZ, 0x2 ;  /* 0x0000000e090a7211 */ /* 0x000fe400078f10ff */
[----:B------:R-:W-:Y:S01]  /*0c30*/  LOP3.LUT R7, R213, 0xfffffff8, RZ, 0xc0, !PT ;  /* 0xfffffff8d5077812 */ /* 0x000fe200078ec0ff */
[C---:B------:R-:W-:Y:S01]  /*0c40*/  IMAD.IADD R4, R6.reuse, 0x1, -R3 ;  /* 0x0000000106047824 */ /* 0x040fe200078e0a03 */
[--C-:B------:R-:W-:Y:S02]  /*0c50*/  SHF.R.S32.HI R11, RZ, 0x2, R10.reuse ;  /* 0x00000002ff0b7819 */ /* 0x100fe4000001140a */
[----:B------:R-:W-:Y:S01]  /*0c60*/  SHF.R.S32.HI R12, RZ, 0x1f, R10 ;  /* 0x0000001fff0c7819 */ /* 0x000fe2000001140a */
[----:B------:R-:W-:Y:S01]  /*0c70*/  IMAD.IADD R22, R6, 0x1, -R7 ;  /* 0x0000000106167824 */ /* 0x000fe200078e0a07 */
[----:B------:R-:W-:-:S02]  /*0c80*/  SHF.R.S32.HI R3, RZ, 0x7, R0 ;  /* 0x00000007ff037819 */ /* 0x000fc40000011400 */
[----:B------:R-:W-:Y:S01]  /*0c90*/  LEA.HI R12, R12, R11, RZ, 0x3 ;  /* 0x0000000b0c0c7211 */ /* 0x000fe200078f18ff */
[C---:B------:R-:W-:Y:S01]  /*0ca0*/  IMAD.SHL.U32 R16, R22.reuse, 0x8, RZ ;  /* 0x0000000816107824 */ /* 0x040fe200078e00ff */
[----:B------:R-:W-:Y:S01]  /*0cb0*/  LOP3.LUT R7, R5, 0xfffffc00, RZ, 0xc0, !PT ;  /* 0xfffffc0005077812 */ /* 0x000fe200078ec0ff */
[----:B------:R-:W-:Y:S01]  /*0cc0*/  IMAD.SHL.U32 R22, R22, 0x4, RZ ;  /* 0x0000000416167824 */ /* 0x000fe200078e00ff */
[----:B------:R-:W-:Y:S01]  /*0cd0*/  SHF.R.S32.HI R5, RZ, 0x4, R2 ;  /* 0x00000004ff057819 */ /* 0x000fe20000011402 */
[----:B------:R-:W-:Y:S01]  /*0ce0*/  VIADD R218, R16, 0x80 ;  /* 0x0000008010da7836 */ /* 0x000fe20000000000 */
[----:B------:R-:W-:Y:S01]  /*0cf0*/  LOP3.LUT R12, R12, 0xfffffff8, RZ, 0xc0, !PT ;  /* 0xfffffff80c0c7812 */ /* 0x000fe200078ec0ff */
[----:B------:R-:W-:Y:S01]  /*0d00*/  VIADD R214, R22, 0x40 ;  /* 0x0000004016d67836 */ /* 0x000fe20000000000 */
[----:B------:R-:W-:Y:S01]  /*0d10*/  LEA.HI R0, R0, R3, RZ, 0x1 ;  /* 0x0000000300007211 */ /* 0x000fe200078f08ff */
[----:B------:R-:W-:Y:S01]  /*0d20*/  IMAD R7, R4, 0x40, R7 ;  /* 0x0000004004077824 */ /* 0x000fe200078e0207 */
[----:B------:R-:W-:Y:S01]  /*0d30*/  LEA.HI R9, R9, R14, RZ, 0x5 ;  /* 0x0000000e09097211 */ /* 0x000fe200078f28ff */
[----:B------:R-:W-:Y:S01]  /*0d40*/  IMAD.IADD R12, R11, 0x1, -R12 ;  /* 0x000000010b0c7824 */ /* 0x000fe200078e0a0c */
[----:B------:R-:W-:Y:S01]  /*0d50*/  LEA.HI R2, R2, R5, RZ, 0x1 ;  /* 0x0000000502027211 */ /* 0x000fe200078f08ff */
[----:B------:R-:W-:Y:S01]  /*0d60*/  IMAD.IADD R212, R22, 0x1, R214 ;  /* 0x0000000116d47824 */ /* 0x000fe200078e02d6 */
[----:B------:R-:W-:Y:S01]  /*0d70*/  LOP3.LUT R0, R0, 0x3fffffe, RZ, 0xc0, !PT ;  /* 0x03fffffe00007812 */ /* 0x000fe200078ec0ff */
[----:B------:R-:W-:Y:S01]  /*0d80*/  VIADD R219, R16, 0xc0 ;  /* 0x000000c010db7836 */ /* 0x000fe20000000000 */
[----:B------:R-:W-:Y:S01]  /*0d90*/  SHF.R.S32.HI R9, RZ, 0x5, R9 ;  /* 0x00000005ff097819 */ /* 0x000fe20000011409 */
[----:B------:R-:W-:Y:S01]  /*0da0*/  VIADD R215, R22, 0x20 ;  /* 0x0000002016d77836 */ /* 0x000fe20000000000 */
[----:B------:R-:W-:Y:S01]  /*0db0*/  LOP3.LUT R2, R2, 0x1ffffffe, RZ, 0xc0, !PT ;  /* 0x1ffffffe02027812 */ /* 0x000fe200078ec0ff */
[----:B------:R-:W-:Y:S01]  /*0dc0*/  IMAD.IADD R0, R3, 0x1, -R0 ;  /* 0x0000000103007824 */ /* 0x000fe200078e0a00 */
[----:B------:R-:W-:Y:S01]  /*0dd0*/  LOP3.LUT R13, R13, 0xfffffffc, RZ, 0xc0, !PT ;  /* 0xfffffffc0d0d7812 */ /* 0x000fe200078ec0ff */
[----:B------:R-:W-:Y:S01]  /*0de0*/  IMAD R9, R9, 0x10, R12 ;  /* 0x0000001009097824 */ /* 0x000fe200078e020c */
[----:B------:R-:W-:Y:S01]  /*0df0*/  SHF.R.S32.HI R213, RZ, 0x3, R213 ;  /* 0x00000003ffd57819 */ /* 0x000fe200000114d5 */
[----:B------:R-:W-:Y:S01]  /*0e00*/  IMAD.IADD R2, R5, 0x1, -R2 ;  /* 0x0000000105027824 */ /* 0x000fe200078e0a02 */
[----:B------:R-:W-:Y:S01]  /*0e10*/  LOP3.LUT R10, R10, 0x7ffffffc, RZ, 0xc0, !PT ;  /* 0x7ffffffc0a0a7812 */ /* 0x000fe200078ec0ff */
[----:B------:R-:W-:Y:S01]  /*0e20*/  IMAD R5, R0, 0x40, R9 ;  /* 0x0000004000057824 */ /* 0x000fe200078e0209 */
[----:B------:R-:W-:Y:S01]  /*0e30*/  LOP3.LUT R229, R8, 0xfffffe00, RZ, 0xc0, !PT ;  /* 0xfffffe0008e57812 */ /* 0x000fe200078ec0ff */
[----:B------:R-:W-:Y:S01]  /*0e40*/  IMAD.U32 R0, RZ, RZ, UR5 ;  /* 0x00000005ff007e24 */ /* 0x000fe2000f8e00ff */
[----:B------:R-:W-:Y:S01]  /*0e50*/  SHF.R.S32.HI R17, RZ, 0x1f, R16 ;  /* 0x0000001fff117819 */ /* 0x000fe20000011410 */
[----:B------:R-:W-:-:S02]  /*0e60*/  IMAD.IADD R13, R6, 0x1, -R13 ;  /* 0x00000001060d7824 */ /* 0x000fc400078e0a0d */
[C---:B------:R-:W-:Y:S02]  /*0e70*/  IMAD.SHL.U32 R0, R213.reuse, 0x40, RZ ;  /* 0x00000040d5007824 */ /* 0x040fe400078e00ff */
[----:B------:R-:W-:Y:S01]  /*0e80*/  VIADD R6, R213, 0x20 ;  /* 0x00000020d5067836 */ /* 0x000fe20000000000 */
[----:B------:R-:W-:Y:S01]  /*0e90*/  LEA.HI R4, R13, R13, RZ, 0x1 ;  /* 0x0000000d0d047211 */ /* 0x000fe200078f08ff */
[----:B------:R-:W-:Y:S01]  /*0ea0*/  VIADD R237, R213, 0x40 ;  /* 0x00000040d5ed7836 */ /* 0x000fe20000000000 */
[----:B------:R-:W-:Y:S01]  /*0eb0*/  LOP3.LUT R3, R0, 0x1c0, RZ, 0xc0, !PT ;  /* 0x000001c000037812 */ /* 0x000fe200078ec0ff */
[----:B------:R-:W-:Y:S01]  /*0ec0*/  IMAD.SHL.U32 R223, R6, 0x40, RZ ;  /* 0x0000004006df7824 */ /* 0x000fe200078e00ff */
[----:B------:R-:W-:Y:S01]  /*0ed0*/  SHF.R.S32.HI R0, RZ, 0x1f, R6 ;  /* 0x0000001fff007819 */ /* 0x000fe20000011406 */
[----:B------:R-:W-:Y:S01]  /*0ee0*/  IMAD.SHL.U32 R222, R237, 0x40, RZ ;  /* 0x00000040edde7824 */ /* 0x000fe200078e00ff */
[----:B------:R-:W-:Y:S01]  /*0ef0*/  LOP3.LUT R230, R3, 0x38, R16, 0xf8, !PT ;  /* 0x0000003803e67812 */ /* 0x000fe200078ef810 */
[----:B------:R-:W-:Y:S01]  /*0f00*/  IMAD R2, R2, 0x8, R7 ;  /* 0x0000000802027824 */ /* 0x000fe200078e0207 */
[----:B------:R-:W-:Y:S01]  /*0f10*/  SHF.R.U32.HI R228, RZ, 0x3, R3 ;  /* 0x00000003ffe47819 */ /* 0x000fe20000011603 */
[----:B------:R-:W-:Y:S01]  /*0f20*/  IMAD.IADD R10, R14, 0x1, -R10 ;  /* 0x000000010e0a7824 */ /* 0x000fe200078e0a0a */
[----:B------:R-:W-:Y:S01]  /*0f30*/  LOP3.LUT R223, R223, 0x1c0, RZ, 0xc0, !PT ;  /* 0x000001c0dfdf7812 */ /* 0x000fe200078ec0ff */
[----:B------:R-:W-:Y:S01]  /*0f40*/  VIADD R216, R22, 0x60 ;  /* 0x0000006016d87836 */ /* 0x000fe20000000000 */
[----:B------:R-:W-:Y:S01]  /*0f50*/  SHF.R.S32.HI R3, RZ, 0x1f, R212 ;  /* 0x0000001fff037819 */ /* 0x000fe200000114d4 */
[----:B------:R0:W-:Y:S01]  /*0f60*/  STL [R1+0x188], R2 ;  /* 0x0001880201007387 */ /* 0x0001e20000100800 */
[----:B------:R-:W-:Y:S01]  /*0f70*/  LOP3.LUT R222, R222, 0x1c0, RZ, 0xc0, !PT ;  /* 0x000001c0dede7812 */ /* 0x000fe200078ec0ff */
[----:B------:R-:W-:Y:S01]  /*0f80*/  IMAD.SHL.U32 R10, R10, 0x2, RZ ;  /* 0x000000020a0a7824 */ /* 0x000fe200078e00ff */
[----:B------:R-:W-:Y:S01]  /*0f90*/  LEA.HI R0, R0, R6, RZ, 0x3 ;  /* 0x0000000600007211 */ /* 0x000fe200078f18ff */
[----:B------:R-:W-:Y:S01]  /*0fa0*/  STL [R1+0x180], R5 ;  /* 0x0001800501007387 */ /* 0x000fe20000100800 */
[----:B------:R-:W-:Y:S01]  /*0fb0*/  SHF.R.U32.HI R7, RZ, 0x3, R223 ;  /* 0x00000003ff077819 */ /* 0x000fe200000116df */
[C---:B------:R-:W-:Y:S01]  /*0fc0*/  VIADD R43, R10.reuse, 0x8 ;  /* 0x000000080a2b7836 */ /* 0x040fe20000000000 */
[----:B------:R-:W-:Y:S01]  /*0fd0*/  LEA.HI R3, R3, R212, RZ, 0x3 ;  /* 0x000000d403037211 */ /* 0x000fe200078f18ff */
[C---:B------:R-:W-:Y:S01]  /*0fe0*/  VIADD R41, R10.reuse, 0x10 ;  /* 0x000000100a297836 */ /* 0x040fe20000000000 */
[----:B------:R-:W-:Y:S01]  /*0ff0*/  SHF.R.U32.HI R6, RZ, 0x3, R222 ;  /* 0x00000003ff067819 */ /* 0x000fe200000116de */
[----:B0-----:R-:W-:Y:S01]  /*1000*/  IMAD.U32 R2, RZ, RZ, UR4 ;  /* 0x00000004ff027e24 */ /* 0x001fe2000f8e00ff */
[----:B------:R-:W-:Y:S01]  /*1010*/  SHF.R.S32.HI R7, RZ, 0x1f, R218 ;  /* 0x0000001fff077819 */ /* 0x000fe200000114da */
[C---:B------:R-:W-:Y:S01]  /*1020*/  VIADD R40, R10.reuse, 0x18 ;  /* 0x000000180a287836 */ /* 0x040fe20000000000 */
[----:B------:R-:W-:Y:S01]  /*1030*/  SHF.R.S32.HI R6, RZ, 0x1f, R219 ;  /* 0x0000001fff067819 */ /* 0x000fe200000114db */
[C---:B------:R-:W-:Y:S01]  /*1040*/  VIADD R39, R10.reuse, 0x20 ;  /* 0x000000200a277836 */ /* 0x040fe20000000000 */
[----:B------:R-:W-:Y:S01]  /*1050*/  LOP3.LUT R42, R3, 0xfffffff8, RZ, 0xc0, !PT ;  /* 0xfffffff8032a7812 */ /* 0x000fe200078ec0ff */
[----:B------:R0:W-:Y:S01]  /*1060*/  STL [R1+0x14], R2 ;  /* 0x0000140201007387 */ /* 0x0001e20000100800 */
[----:B------:R-:W-:Y:S01]  /*1070*/  VIADD R38, R10, 0x28 ;  /* 0x000000280a267836 */ /* 0x000fe20000000000 */
[----:B------:R-:W-:Y:S01]  /*1080*/  LOP3.LUT R4, R4, 0x1ffffffe, RZ, 0xc0, !PT ;  /* 0x1ffffffe04047812 */ /* 0x000fe200078ec0ff */
[C---:B------:R-:W-:Y:S01]  /*1090*/  VIADD R37, R10.reuse, 0x30 ;  /* 0x000000300a257836 */ /* 0x040fe20000000000 */
[----:B------:R1:W-:Y:S01]  /*10a0*/  STL [R1+0x6c], R7 ;  /* 0x00006c0701007387 */ /* 0x0003e20000100800 */
[C---:B------:R-:W-:Y:S01]  /*10b0*/  VIADD R36, R10.reuse, 0x38 ;  /* 0x000000380a247836 */ /* 0x040fe20000000000 */
[----:B------:R-:W-:Y:S01]  /*10c0*/  SHF.R.S32.HI R3, RZ, 0x1f, R42 ;  /* 0x0000001fff037819 */ /* 0x000fe2000001142a */
[C---:B------:R-:W-:Y:S01]  /*10d0*/  VIADD R35, R10.reuse, 0x40 ;  /* 0x000000400a237836 */ /* 0x040fe20000000000 */
[----:B------:R2:W-:Y:S01]  /*10e0*/  STL [R1+0x68], R6 ;  /* 0x0000680601007387 */ /* 0x0005e20000100800 */
[C---:B------:R-:W-:Y:S01]  /*10f0*/  VIADD R34, R10.reuse, 0x48 ;  /* 0x000000480a227836 */ /* 0x040fe20000000000 */
[----:B0-----:R-:W-:Y:S01]  /*1100*/  SHF.R.S32.HI R2, RZ, 0x1f, R213 ;  /* 0x0000001fff027819 */ /* 0x001fe200000114d5 */
[C---:B------:R-:W-:Y:S01]  /*1110*/  VIADD R33, R10.reuse, 0x50 ;  /* 0x000000500a217836 */ /* 0x040fe20000000000 */
[----:B------:R0:W-:Y:S01]  /*1120*/  STL [R1+0x78], R10 ;  /* 0x0000780a01007387 */ /* 0x0001e20000100800 */
[C---:B------:R-:W-:Y:S01]  /*1130*/  VIADD R32, R10.reuse, 0x58 ;  /* 0x000000580a207836 */ /* 0x040fe20000000000 */
[----:B------:R-:W-:Y:S01]  /*1140*/  SHF.R.S32.HI R2, RZ, 0x1f, R237 ;  /* 0x0000001fff027819 */ /* 0x000fe200000114ed */
[C---:B------:R-:W-:Y:S01]  /*1150*/  VIADD R31, R10.reuse, 0x60 ;  /* 0x000000600a1f7836 */ /* 0x040fe20000000000 */
[----:B------:R-:W-:Y:S01]  /*1160*/  STL [R1+0x64], R42 ;  /* 0x0000642a01007387 */ /* 0x000fe20000100800 */
[----:B------:R-:W-:Y:S01]  /*1170*/  VIADD R30, R10, 0x68 ;  /* 0x000000680a1e7836 */ /* 0x000fe20000000000 */
[----:B------:R-:W-:Y:S01]  /*1180*/  LEA.HI R2, R2, R237, RZ, 0x3 ;  /* 0x000000ed02027211 */ /* 0x000fe200078f18ff */
[C---:B------:R-:W-:Y:S01]  /*1190*/  VIADD R29, R10.reuse, 0x70 ;  /* 0x000000700a1d7836 */ /* 0x040fe20000000000 */
[----:B------:R-:W-:Y:S01]  /*11a0*/  STL [R1+0xf4], R43 ;  /* 0x0000f42b01007387 */ /* 0x000fe20000100800 */
[C---:B------:R-:W-:Y:S01]  /*11b0*/  VIADD R28, R10.reuse, 0x78 ;  /* 0x000000780a1c7836 */ /* 0x040fe20000000000 */
[----:B------:R-:W-:Y:S01]  /*11c0*/  LOP3.LUT R230, R229, R230, R228, 0xf6, !PT ;  /* 0x000000e6e5e67212 */ /* 0x000fe200078ef6e4 */
[C---:B------:R-:W-:Y:S01]  /*11d0*/  VIADD R27, R10.reuse, 0x80 ;  /* 0x000000800a1b7836 */ /* 0x040fe20000000000 */
[----:B------:R-:W-:Y:S01]  /*11e0*/  STL [R1+0xf0], R41 ;  /* 0x0000f02901007387 */ /* 0x000fe20000100800 */
[----:B------:R-:W-:-:S02]  /*11f0*/  VIADD R26, R10, 0x88 ;  /* 0x000000880a1a7836 */ /* 0x000fc40000000000 */
[C---:B------:R-:W-:Y:S01]  /*1200*/  VIADD R25, R10.reuse, 0x90 ;  /* 0x000000900a197836 */ /* 0x040fe20000000000 */
[----:B------:R-:W-:Y:S01]  /*1210*/  STL [R1+0xec], R40 ;  /* 0x0000ec2801007387 */ /* 0x000fe20000100800 */
[C---:B------:R-:W-:Y:S02]  /*1220*/  VIADD R24, R10.reuse, 0x98 ;  /* 0x000000980a187836 */ /* 0x040fe40000000000 */
[C---:B------:R-:W-:Y:S01]  /*1230*/  VIADD R21, R10.reuse, 0xa0 ;  /* 0x000000a00a157836 */ /* 0x040fe20000000000 */
[----:B------:R-:W-:Y:S01]  /*1240*/  STL [R1+0xe8], R39 ;  /* 0x0000e82701007387 */ /* 0x000fe20000100800 */
[C---:B------:R-:W-:Y:S02]  /*1250*/  VIADD R20, R10.reuse, 0xa8 ;  /* 0x000000a80a147836 */ /* 0x040fe40000000000 */
[----:B------:R-:W-:Y:S01]  /*1260*/  VIADD R15, R10, 0xb0 ;  /* 0x000000b00a0f7836 */ /* 0x000fe20000000000 */
[----:B------:R-:W-:Y:S01]  /*1270*/  STL [R1+0xe4], R38 ;  /* 0x0000e42601007387 */ /* 0x000fe20000100800 */
[----:B------:R-:W-:-:S02]  /*1280*/  IMAD.IADD R4, R13, 0x1, -R4 ;  /* 0x000000010d047824 */ /* 0x000fc400078e0a04 */
[----:B------:R-:W-:Y:S01]  /*1290*/  VIADD R14, R10, 0xb8 ;  /* 0x000000b80a0e7836 */ /* 0x000fe20000000000 */
[----:B------:R-:W-:Y:S01]  /*12a0*/  STL [R1+0xe0], R37 ;  /* 0x0000e02501007387 */ /* 0x000fe20000100800 */
[----:B------:R-:W-:Y:S02]  /*12b0*/  IMAD.SHL.U32 R2, R2, 0x40, RZ ;  /* 0x0000004002027824 */ /* 0x000fe400078e00ff */
[C---:B------:R-:W-:Y:S01]  /*12c0*/  VIADD R13, R10.reuse, 0xc0 ;  /* 0x000000c00a0d7836 */ /* 0x040fe20000000000 */
[----:B------:R-:W-:Y:S01]  /*12d0*/  STL [R1+0xdc], R36 ;  /* 0x0000dc2401007387 */ /* 0x000fe20000100800 */
[----:B------:R-:W-:Y:S01]  /*12e0*/  VIADD R12, R10, 0xc8 ;  /* 0x000000c80a0c7836 */ /* 0x000fe20000000000 */
[----:B------:R-:W-:Y:S01]  /*12f0*/  LOP3.LUT R225, R2, 0xfffffe00, RZ, 0xc0, !PT ;  /* 0xfffffe0002e17812 */ /* 0x000fe200078ec0ff */
[C---:B------:R-:W-:Y:S01]  /*1300*/  VIADD R11, R10.reuse, 0xd0 ;  /* 0x000000d00a0b7836 */ /* 0x040fe20000000000 */
[----:B------:R-:W-:Y:S01]  /*1310*/  STL [R1+0xd8], R35 ;  /* 0x0000d82301007387 */ /* 0x000fe20000100800 */
[C---:B------:R-:W-:Y:S01]  /*1320*/  VIADD R9, R10.reuse, 0xd8 ;  /* 0x000000d80a097836 */ /* 0x040fe20000000000 */
[----:B------:R-:W-:Y:S01]  /*1330*/  SHF.R.S32.HI R2, RZ, 0x1f, R43 ;  /* 0x0000001fff027819 */ /* 0x000fe2000001142b */
[----:B------:R-:W-:Y:S01]  /*1340*/  VIADD R8, R10, 0xe0 ;  /* 0x000000e00a087836 */ /* 0x000fe20000000000 */
[----:B------:R-:W-:Y:S01]  /*1350*/  STL [R1+0xd4], R34 ;  /* 0x0000d42201007387 */ /* 0x000fe20000100800 */
[----:B------:R-:W-:-:S02]  /*1360*/  IMAD.SHL.U32 R0, R0, 0x40, RZ ;  /* 0x0000004000007824 */ /* 0x000fc400078e00ff */
[C---:B-1----:R-:W-:Y:S01]  /*1370*/  VIADD R7, R10.reuse, 0xe8 ;  /* 0x000000e80a077836 */ /* 0x042fe20000000000 */
[----:B------:R-:W-:Y:S01]  /*1380*/  STL [R1+0xd0], R33 ;  /* 0x0000d02101007387 */ /* 0x000fe20000100800 */
[----:B--2---:R-:W-:Y:S01]  /*1390*/  VIADD R6, R10, 0xf0 ;  /* 0x000000f00a067836 */ /* 0x004fe20000000000 */
[----:B------:R-:W-:Y:S01]  /*13a0*/  LOP3.LUT R227, R0, 0xfffffe00, RZ, 0xc0, !PT ;  /* 0xfffffe0000e37812 */ /* 0x000fe200078ec0ff */
[----:B------:R-:W-:Y:S01]  /*13b0*/  VIADD R0, R10, 0xf8 ;  /* 0x000000f80a007836 */ /* 0x000fe20000000000 */
[----:B------:R-:W-:Y:S01]  /*13c0*/  STL [R1+0xcc], R32 ;  /* 0x0000cc2001007387 */ /* 0x000fe20000100800 */
[----:B0-----:R-:W-:-:S03]  /*13d0*/  SHF.R.S32.HI R10, RZ, 0x1f, R38 ;  /* 0x0000001fff0a7819 */ /* 0x001fc60000011426 */
[----:B------:R-:W-:Y:S04]  /*13e0*/  STL [R1+0xc8], R31 ;  /* 0x0000c81f01007387 */ /* 0x000fe80000100800 */
        /* <DEDUP_REMOVED lines=16> */
[----:B------:R0:W-:Y:S04]  /*14f0*/  STL [R1+0x84], R7 ;  /* 0x0000840701007387 */ /* 0x0001e80000100800 */
[----:B------:R1:W-:Y:S04]  /*1500*/  STL [R1+0x17c], R2 ;  /* 0x00017c0201007387 */ /* 0x0003e80000100800 */
[----:B------:R-:W-:Y:S01]  /*1510*/  STL [R1+0x80], R6 ;  /* 0x0000800601007387 */ /* 0x000fe20000100800 */
[----:B0-----:R-:W-:-:S03]  /*1520*/  SHF.R.S32.HI R7, RZ, 0x1f, R7 ;  /* 0x0000001fff077819 */ /* 0x001fc60000011407 */
[----:B------:R0:W-:Y:S01]  /*1530*/  STL [R1+0xfc], R3 ;  /* 0x0000fc0301007387 */ /* 0x0001e20000100800 */
[----:B-1----:R-:W-:-:S03]  /*1540*/  SHF.R.S32.HI R2, RZ, 0x1f, R41 ;  /* 0x0000001fff027819 */ /* 0x002fc60000011429 */
[----:B------:R-:W-:Y:S04]  /*1550*/  STL [R1+0x7c], R0 ;  /* 0x00007c0001007387 */ /* 0x000fe80000100800 */
[----:B------:R1:W-:Y:S01]  /*1560*/  STL [R1+0x178], R2 ;  /* 0x0001780201007387 */ /* 0x0003e20000100800 */
[----:B0-----:R-:W-:-:S05]  /*1570*/  SHF.R.S32.HI R3, RZ, 0x1f, R40 ;  /* 0x0000001fff037819 */ /* 0x001fca0000011428 */
[----:B------:R0:W-:Y:S01]  /*1580*/  STL [R1+0x174], R3 ;  /* 0x0001740301007387 */ /* 0x0001e20000100800 */
[----:B-1----:R-:W-:-:S05]  /*1590*/  SHF.R.S32.HI R2, RZ, 0x1f, R39 ;  /* 0x0000001fff027819 */ /* 0x002fca0000011427 */
[----:B------:R1:W-:Y:S01]  /*15a0*/  STL [R1+0x170], R2 ;  /* 0x0001700201007387 */ /* 0x0003e20000100800 */
[----:B0-----:R-:W-:-:S03]  /*15b0*/  SHF.R.S32.HI R3, RZ, 0x1f, R37 ;  /* 0x0000001fff037819 */ /* 0x001fc60000011425 */
[----:B------:R0:W-:Y:S04]  /*15c0*/  STL [R1+0x16c], R10 ;  /* 0x00016c0a01007387 */ /* 0x0001e80000100800 */
[----:B------:R2:W-:Y:S01]  /*15d0*/  STL [R1+0x168], R3 ;  /* 0x0001680301007387 */ /* 0x0005e20000100800 */
[----:B-1----:R-:W-:Y:S02]  /*15e0*/  SHF.R.S32.HI R2, RZ, 0x1f, R36 ;  /* 0x0000001fff027819 */ /* 0x002fe40000011424 */
[----:B0-----:R-:W-:-:S03]  /*15f0*/  SHF.R.S32.HI R10, RZ, 0x1f, R35 ;  /* 0x0000001fff0a7819 */ /* 0x001fc60000011423 */
[----:B------:R0:W-:Y:S01]  /*1600*/  STL [R1+0x164], R2 ;  /* 0x0001640201007387 */ /* 0x0001e20000100800 */
[----:B--2---:R-:W-:-:S03]  /*1610*/  SHF.R.S32.HI R3, RZ, 0x1f, R34 ;  /* 0x0000001fff037819 */ /* 0x004fc60000011422 */
[----:B------:R1:W-:Y:S04]  /*1620*/  STL [R1+0x160], R10 ;  /* 0x0001600a01007387 */ /* 0x0003e80000100800 */
[----:B------:R2:W-:Y:S01]  /*1630*/  STL [R1+0x15c], R3 ;  /* 0x00015c0301007387 */ /* 0x0005e20000100800 */
[----:B0-----:R-:W-:Y:S02]  /*1640*/  SHF.R.S32.HI R2, RZ, 0x1f, R33 ;  /* 0x0000001fff027819 */ /* 0x001fe40000011421 */
[----:B-1----:R-:W-:-:S03]  /*1650*/  SHF.R.S32.HI R10, RZ, 0x1f, R32 ;  /* 0x0000001fff0a7819 */ /* 0x002fc60000011420 */
        /* <DEDUP_REMOVED lines=32> */
[----:B------:R-:W-:Y:S04]  /*1860*/  STL [R1+0x118], R10 ;  /* 0x0001180a01007387 */ /* 0x000fe80000100800 */
[----:B------:R1:W-:Y:S01]  /*1870*/  STL [R1+0x114], R3 ;  /* 0x0001140301007387 */ /* 0x0003e20000100800 */
[----:B0-----:R-:W-:-:S05]  /*1880*/  SHF.R.S32.HI R2, RZ, 0x1f, R8 ;  /* 0x0000001fff027819 */ /* 0x001fca0000011408 */
[----:B------:R0:W-:Y:S01]  /*1890*/  STL [R1+0x110], R2 ;  /* 0x0001100201007387 */ /* 0x0001e20000100800 */
[----:B-1----:R-:W-:-:S03]  /*18a0*/  SHF.R.S32.HI R3, RZ, 0x1f, R6 ;  /* 0x0000001fff037819 */ /* 0x002fc60000011406 */
[----:B------:R1:W-:Y:S04]  /*18b0*/  STL [R1+0x10c], R7 ;  /* 0x00010c0701007387 */ /* 0x0003e80000100800 */
[----:B------:R1:W-:Y:S01]  /*18c0*/  STL [R1+0x108], R3 ;  /* 0x0001080301007387 */ /* 0x0003e20000100800 */
[----:B0-----:R-:W-:Y:S01]  /*18d0*/  SHF.R.S32.HI R2, RZ, 0x1f, R0 ;  /* 0x0000001fff027819 */ /* 0x001fe20000011400 */
[----:B------:R-:W-:-:S05]  /*18e0*/  IMAD R0, R4, 0x8, R5 ;  /* 0x0000000804007824 */ /* 0x000fca00078e0205 */
[----:B------:R1:W-:Y:S04]  /*18f0*/  STL [R1+0x184], R0 ;  /* 0x0001840001007387 */ /* 0x0003e80000100800 */
[----:B------:R1:W-:Y:S02]  /*1900*/  STL [R1+0x104], R2 ;  /* 0x0001040201007387 */ /* 0x0003e40000100800 */
.L_x_676:
[----:B01234-:R-:W0:Y:S01]  /*1910*/  LDC.64 R2, c[0x0][0xc88] ;  /* 0x00032200ff027b82 */ /* 0x01fe220000000a00 */
[----:B------:R-:W-:Y:S01]  /*1920*/  ULDC.64 UR10, c[0x0][0x208] ;  /* 0x00008200000a7ab9 */ /* 0x000fe20000000a00 */
[----:B------:R-:W-:Y:S01]  /*1930*/  ULDC.64 UR4, c[0x0][0xa28] ;  /* 0x00028a0000047ab9 */ /* 0x000fe20000000a00 */
[----:B------:R-:W-:Y:S01]  /*1940*/  ULDC.64 UR8, c[0x0][0xa18] ;  /* 0x0002860000087ab9 */ /* 0x000fe20000000a00 */
[----:B------:R-:W-:Y:S01]  /*1950*/  ULDC.64 UR6, c[0x0][0xa08] ;  /* 0x0002820000067ab9 */ /* 0x000fe20000000a00 */
[----:B0-----:R-:W-:-:S05]  /*1960*/  IMAD.WIDE R2, R143, 0x4, R2 ;  /* 0x000000048f027825 */ /* 0x001fca00078e0202 */
[----:B------:R-:W2:Y:S01]  /*1970*/  LDG.E R233, desc[UR10][R2.64] ;  /* 0x0000000a02e97981 */ /* 0x000ea2000c1e1900 */
[----:B------:R-:W-:Y:S01]  /*1980*/  ISETP.NE.U32.AND P2, PT, RZ, UR4, PT ;  /* 0x00000004ff007c0c */ /* 0x000fe2000bf45070 */
[----:B------:R-:W-:Y:S01]  /*1990*/  IMAD.MOV.U32 R7, RZ, RZ, RZ ;  /* 0x000000ffff077224 */ /* 0x000fe200078e00ff */
[----:B------:R-:W-:Y:S01]  /*19a0*/  ISETP.NE.U32.AND P1, PT, RZ, UR8, PT ;  /* 0x00000008ff007c0c */ /* 0x000fe2000bf25070 */
[----:B------:R-:W-:Y:S01]  /*19b0*/  IMAD.MOV.U32 R112, RZ, RZ, RZ ;  /* 0x000000ffff707224 */ /* 0x000fe200078e00ff */
[----:B------:R-:W-:Y:S02]  /*19c0*/  ISETP.NE.AND.EX P2, PT, RZ, UR5, PT, P2 ;  /* 0x00000005ff007c0c */ /* 0x000fe4000bf45320 */
[----:B------:R-:W-:Y:S02]  /*19d0*/  ISETP.NE.AND.EX P1, PT, RZ, UR9, PT, P1 ;  /* 0x00000009ff007c0c */ /* 0x000fe4000bf25310 */
[----:B------:R-:W-:-:S04]  /*19e0*/  ISETP.NE.U32.AND P0, PT, RZ, UR6, PT ;  /* 0x00000006ff007c0c */ /* 0x000fc8000bf05070 */
[----:B------:R-:W-:Y:S02]  /*19f0*/  ISETP.NE.AND.EX P0, PT, RZ, UR7, PT, P0 ;  /* 0x00000007ff007c0c */ /* 0x000fe4000bf05300 */
[C---:B------:R-:W-:Y:S02]  /*1a00*/  LOP3.LUT R6, R142.reuse, 0xff000000, RZ, 0xc0, !PT ;  /* 0xff0000008e067812 */ /* 0x040fe400078ec0ff */
[----:B------:R-:W-:Y:S02]  /*1a10*/  LOP3.LUT R231, R142, 0xffff, RZ, 0xc0, !PT ;  /* 0x0000ffff8ee77812 */ /* 0x000fe400078ec0ff */
[----:B--2---:R-:W-:Y:S01]  /*1a20*/  SHF.R.S32.HI R0, RZ, 0x1f, R233 ;  /* 0x0000001fff007819 */ /* 0x004fe200000114e9 */
[C---:B------:R-:W-:Y:S01]  /*1a30*/  IMAD.SHL.U32 R234, R233.reuse, 0x4, RZ ;  /* 0x00000004e9ea7824 */ /* 0x040fe200078e00ff */
[C---:B------:R-:W-:Y:S01]  /*1a40*/  @P2 LEA R4, P3, R233.reuse, UR4, 0x2 ;  /* 0x00000004e9042c11 */ /* 0x040fe2000f8610ff */
[----:B------:R-:W-:Y:S01]  /*1a50*/  ULDC UR4, c[0x0][0x288] ;  /* 0x0000a20000047ab9 */ /* 0x000fe20000000800 */
[C-C-:B------:R-:W-:Y:S01]  /*1a60*/  SHF.L.U64.HI R235, R233.reuse, 0x2, R0.reuse ;  /* 0x00000002e9eb7819 */ /* 0x140fe20000010200 */
[----:B------:R0:W-:Y:S01]  /*1a70*/  STL [R1+0xf8], R0 ;  /* 0x0000f80001007387 */ /* 0x0001e20000100800 */
[----:B------:R-:W-:Y:S01]  /*1a80*/  @P2 LEA.HI.X R5, R233, UR5, R0, 0x2, P3 ;  /* 0x00000005e9052c11 */ /* 0x000fe200098f1400 */
[----:B-----5:R-:W-:Y:S01]  /*1a90*/  IMAD.U32 R146, RZ, RZ, UR4 ;  /* 0x00000004ff927e24 */ /* 0x020fe2000f8e00ff */
[----:B------:R-:W-:Y:S01]  /*1aa0*/  ULDC.64 UR4, c[0x0][0x418] ;  /* 0x0001060000047ab9 */ /* 0x000fe20000000a00 */
[----:B------:R1:W-:Y:S01]  /*1ab0*/  STL [R1+0x70], R141 ;  /* 0x0000708d01007387 */ /* 0x0003e20000100800 */
[----:B------:R-:W-:Y:S01]  /*1ac0*/  UISETP.NE.U32.AND UP0, UPT, UR4, URZ, UPT ;  /* 0x0000003f0400728c */ /* 0x000fe2000bf05070 */
[----:B------:R-:W-:-:S02]  /*1ad0*/  IADD3 R2, P4, R234, UR6, RZ ;  /* 0x00000006ea027c10 */ /* 0x000fc4000ff9e0ff */
[----:B------:R2:W5:Y:S01]  /*1ae0*/  @P2 LDG.E R7, desc[UR10][R4.64] ;  /* 0x0000000a04072981 */ /* 0x000562000c1e1900 */
[----:B------:R-:W-:Y:S01]  /*1af0*/  UISETP.NE.AND.EX UP0, UPT, UR5, URZ, UPT, UP0 ;  /* 0x0000003f0500728c */ /* 0x000fe2000bf05300 */
[C---:B------:R-:W-:Y:S01]  /*1b00*/  IADD3.X R3, R235.reuse, UR7, RZ, P4, !PT ;  /* 0x00000007eb037c10 */ /* 0x040fe2000a7fe4ff */
[----:B------:R-:W-:Y:S01]  /*1b10*/  ULDC UR4, c[0x0][0x424] ;  /* 0x0001090000047ab9 */ /* 0x000fe20000000800 */
[----:B------:R-:W-:Y:S01]  /*1b20*/  ULDC.64 UR6, c[0x0][0xa20] ;  /* 0x0002880000067ab9 */ /* 0x000fe20000000a00 */
[----:B--2---:R-:W-:Y:S01]  /*1b30*/  @P1 IADD3 R4, P2, R234, UR8, RZ ;  /* 0x00000008ea041c10 */ /* 0x004fe2000ff5e0ff */
[----:B------:R-:W-:Y:S01]  /*1b40*/  USEL UR4, UR4, 0x1, UP0 ;  /* 0x0000000104047887 */ /* 0x000fe20008000000 */
[----:B0-----:R-:W-:Y:S01]  /*1b50*/  LOP3.LUT R0, R142, 0xff0000, RZ, 0xc0, !PT ;  /* 0x00ff00008e007812 */ /* 0x001fe200078ec0ff */
[----:B------:R-:W-:Y:S01]  /*1b60*/  ULDC UR5, c[0x0][0x2f0] ;  /* 0x0000bc0000057ab9 */ /* 0x000fe20000000800 */
[----:B------:R-:W-:Y:S01]  /*1b70*/  @P1 IADD3.X R5, R235, UR9, RZ, P2, !PT ;  /* 0x00000009eb051c10 */ /* 0x000fe200097fe4ff */
[----:B------:R-:W5:Y:S01]  /*1b80*/  @P0 LDG.E R112, desc[UR10][R2.64] ;  /* 0x0000000a02700981 */ /* 0x000f62000c1e1900 */
[----:B------:R-:W-:Y:S01]  /*1b90*/  ISETP.NE.U32.AND P2, PT, RZ, UR6, PT ;  /* 0x00000006ff007c0c */ /* 0x000fe2000bf45070 */
[----:B------:R-:W-:-:S02]  /*1ba0*/  UIMAD UR4, UR4, UR5, URZ ;  /* 0x00000005040472a4 */ /* 0x000fc4000f8e023f */
[----:B------:R0:W5:Y:S01]  /*1bb0*/  @P1 LDG.E R146, desc[UR10][R4.64] ;  /* 0x0000000a04921981 */ /* 0x000162000c1e1900 */
[----:B------:R-:W-:Y:S01]  /*1bc0*/  ISETP.NE.AND.EX P2, PT, RZ, UR7, PT, P2 ;  /* 0x00000007ff007c0c */ /* 0x000fe2000bf45320 */
[----:B------:R-:W-:Y:S01]  /*1bd0*/  ULDC UR5, c[0x0][0x348] ;  /* 0x0000d20000057ab9 */ /* 0x000fe20000000800 */
[----:B0-----:R-:W-:-:S04]  /*1be0*/  SHF.R.U32.HI R5, RZ, 0x8, R6 ;  /* 0x00000008ff057819 */ /* 0x001fc80000011606 */
[----:B------:R-:W-:Y:S01]  /*1bf0*/  LEA.HI R232, R0, R5, RZ, 0x10 ;  /* 0x0000000500e87211 */ /* 0x000fe200078f80ff */
[----:B-1----:R-:W-:Y:S06]  /*1c00*/  @P1 BRA `(.L_x_445) ;  /* 0x0000000000281947 */ /* 0x002fec0003800000 */
[----:B------:R-:W-:Y:S02]  /*1c10*/  ULDC.64 UR8, c[0x0][0xa00] ;  /* 0x0002800000087ab9 */ /* 0x000fe40000000a00 */
[----:B------:R-:W-:-:S04]  /*1c20*/  ISETP.NE.U32.AND P1, PT, RZ, UR8, PT ;  /* 0x00000008ff007c0c */ /* 0x000fc8000bf25070 */
[----:B------:R-:W-:-:S13]  /*1c30*/  ISETP.NE.AND.EX P1, PT, RZ, UR9, PT, P1 ;  /* 0x00000009ff007c0c */ /* 0x000fda000bf25310 */
[----:B------:R-:W-:Y:S05]  /*1c40*/  @!P1 BRA `(.L_x_445) ;  /* 0x0000000000189947 */ /* 0x000fea0003800000 */
[----:B------:R-:W0:Y:S01]  /*1c50*/  LDC.64 R4, c[0x0][0xa00] ;  /* 0x00028000ff047b82 */ /* 0x000e220000000a00 */
[----:B------:R-:W-:Y:S01]  /*1c60*/  ULDC.64 UR8, c[0x0][0x208] ;  /* 0x0000820000087ab9 */ /* 0x000fe20000000a00 */
[----:B0-----:R-:W-:-:S05]  /*1c70*/  IMAD.WIDE R4, R233, 0x4, R4 ;  /* 0x00000004e9047825 */ /* 0x001fca00078e0204 */
[----:B-----5:R-:W2:Y:S04]  /*1c80*/  LDG.E R146, desc[UR8][R4.64] ;  /* 0x0000000804927981 */ /* 0x020ea8000c1e1900 */
[----:B------:R-:W2:Y:S02]  /*1c90*/  LDG.E R9, desc[UR8][R4.64+0x4] ;  /* 0x0000040804097981 */ /* 0x000ea4000c1e1900 */
[----:B--2---:R-:W-:-:S07]  /*1ca0*/  IMAD.IADD R146, R9, 0x1, -R146 ;  /* 0x0000000109927824 */ /* 0x004fce00078e0a92 */
.L_x_445:
[----:B------:R-:W-:Y:S02]  /*1cb0*/  IMAD.U32 R24, RZ, RZ, UR5 ;  /* 0x00000005ff187e24 */ /* 0x000fe4000f8e00ff */
[----:B------:R-:W-:Y:S01]  /*1cc0*/  IMAD.U32 R25, RZ, RZ, UR4 ;  /* 0x00000004ff197e24 */ /* 0x000fe2000f8e00ff */
[----:B------:R-:W-:Y:S06]  /*1cd0*/  @!P2 BRA `(.L_x_446) ;  /* 0x000000000014a947 */ /* 0x000fec0003800000 */
[----:B------:R-:W-:Y:S01]  /*1ce0*/  IADD3 R2, P0, R234, UR6, RZ ;  /* 0x00000006ea027c10 */ /* 0x000fe2000ff1e0ff */
[----:B------:R-:W-:-:S03]  /*1cf0*/  ULDC.64 UR4, c[0x0][0x208] ;  /* 0x0000820000047ab9 */ /* 0x000fc60000000a00 */
[----:B------:R-:W-:-:S05]  /*1d00*/  IADD3.X R3, R235, UR7, RZ, P0, !PT ;  /* 0x00000007eb037c10 */ /* 0x000fca00087fe4ff */
[----:B------:R0:W5:Y:S01]  /*1d10*/  LDG.E R25, desc[UR4][R2.64] ;  /* 0x0000000402197981 */ /* 0x000162000c1e1900 */
[----:B------:R-:W-:Y:S05]  /*1d20*/  BRA `(.L_x_447) ;  /* 0x0000000000147947 */ /* 0x000fea0003800000 */
.L_x_446:
[----:B------:R-:W-:Y:S05]  /*1d30*/  @!P0 BRA `(.L_x_447) ;  /* 0x0000000000108947 */ /* 0x000fea0003800000 */
[----:B------:R-:W-:Y:S02]  /*1d40*/  ULDC.64 UR4, c[0x0][0x208] ;  /* 0x0000820000047ab9 */ /* 0x000fe40000000a00 */
[----:B------:R-:W2:Y:S04]  /*1d50*/  LDG.E R0, desc[UR4][R2.64] ;  /* 0x0000000402007981 */ /* 0x000ea8000c1e1900 */
[----:B------:R-:W2:Y:S02]  /*1d60*/  LDG.E R25, desc[UR4][R2.64+0x4] ;  /* 0x0000040402197981 */ /* 0x000ea4000c1e1900 */
[----:B--2---:R-:W-:-:S07]  /*1d70*/  IMAD.IADD R25, R25, 0x1, -R0 ;  /* 0x0000000119197824 */ /* 0x004fce00078e0a00 */
.L_x_447:
[----:B------:R-:W-:Y:S01]  /*1d80*/  ULDC.64 UR4, c[0x0][0xa10] ;  /* 0x0002840000047ab9 */ /* 0x000fe20000000a00 */
[----:B------:R-:W2:Y:S01]  /*1d90*/  LDL.LU R4, [R1+0x10] ;  /* 0x0000100001047983 */ /* 0x000ea20000300800 */
[----:B------:R-:W-:Y:S01]  /*1da0*/  ISETP.NE.U32.AND P0, PT, RZ, UR4, PT ;  /* 0x00000004ff007c0c */ /* 0x000fe2000bf05070 */
[----:B------:R-:W-:-:S03]  /*1db0*/  ULDC.64 UR6, c[0x0][0x208] ;  /* 0x0000820000067ab9 */ /* 0x000fc60000000a00 */
[----:B------:R-:W-:Y:S01]  /*1dc0*/  ISETP.NE.AND.EX P0, PT, RZ, UR5, PT, P0 ;  /* 0x00000005ff007c0c */ /* 0x000fe2000bf05300 */
[----:B-----5:R-:W-:Y:S01]  /*1dd0*/  IMAD.IADD R9, R25, 0x1, -R7 ;  /* 0x0000000119097824 */ /* 0x020fe200078e0a07 */
[----:B------:R-:W-:-:S11]  /*1de0*/  ULDC.64 UR4, c[0x0][0xa30] ;  /* 0x00028c0000047ab9 */ /* 0x000fd60000000a00 */
[----:B0-----:R-:W0:Y:S02]  /*1df0*/  @P0 LDC.64 R2, c[0x0][0xa10] ;  /* 0x00028400ff020b82 */ /* 0x001e240000000a00 */
[----:B0-----:R-:W-:-:S05]  /*1e00*/  @P0 IMAD.WIDE R2, R233, 0x4, R2 ;  /* 0x00000004e9020825 */ /* 0x001fca00078e0202 */
[----:B------:R-:W3:Y:S04]  /*1e10*/  @P0 LDG.E R0, desc[UR6][R2.64] ;  /* 0x0000000602000981 */ /* 0x000ee8000c1e1900 */
[----:B------:R0:W3:Y:S01]  /*1e20*/  @P0 LDG.E R5, desc[UR6][R2.64+0x4] ;  /* 0x0000040602050981 */ /* 0x0000e2000c1e1900 */
[----:B------:R-:W-:Y:S01]  /*1e30*/  ISETP.NE.U32.AND P1, PT, RZ, UR4, PT ;  /* 0x00000004ff007c0c */ /* 0x000fe2000bf25070 */
[----:B------:R-:W-:Y:S01]  /*1e40*/  IMAD.MOV.U32 R139, RZ, RZ, R25 ;  /* 0x000000ffff8b7224 */ /* 0x000fe200078e0019 */
[----:B------:R-:W-:Y:S02]  /*1e50*/  LOP3.LUT R10, R232, 0xff, RZ, 0xc0, !PT ;  /* 0x000000ffe80a7812 */ /* 0x000fe400078ec0ff */
[----:B------:R-:W-:-:S03]  /*1e60*/  ISETP.NE.AND.EX P1, PT, RZ, UR5, PT, P1 ;  /* 0x00000005ff007c0c */ /* 0x000fc6000bf25310 */
[----:B------:R1:W-:Y:S01]  /*1e70*/  STL [R1+0x74], R10 ;  /* 0x0000740a01007387 */ /* 0x0003e20000100800 */
[----:B------:R-:W-:Y:S09]  /*1e80*/  BSSY B0, `(.L_x_448) ;  /* 0x000002e000007945 */ /* 0x000ff20003800000 */
[----:B0-----:R-:W-:-:S04]  /*1e90*/  @P1 IADD3 R2, P2, R234, UR4, RZ ;  /* 0x00000004ea021c10 */ /* 0x001fc8000ff5e0ff */
[----:B------:R-:W-:Y:S02]  /*1ea0*/  @P1 IADD3.X R3, R235, UR5, RZ, P2, !PT ;  /* 0x00000005eb031c10 */ /* 0x000fe400097fe4ff */
[----:B------:R-:W-:-:S03]  /*1eb0*/  SHF.R.U32.HI R232, RZ, 0x10, R232 ;  /* 0x00000010ffe87819 */ /* 0x000fc600000116e8 */
[----:B------:R0:W5:Y:S02]  /*1ec0*/  @P1 LDG.E R139, desc[UR6][R2.64] ;  /* 0x00000006028b1981 */ /* 0x000164000c1e1900 */
[----:B0-----:R-:W-:Y:S01]  /*1ed0*/  IMAD.MOV.U32 R3, RZ, RZ, RZ ;  /* 0x000000ffff037224 */ /* 0x001fe200078e00ff */
[----:B--2---:R-:W-:Y:S01]  /*1ee0*/  LOP3.LUT R4, R4, 0xfffffffb, RZ, 0xc0, !PT ;  /* 0xfffffffb04047812 */ /* 0x004fe200078ec0ff */
[----:B---3--:R-:W-:-:S04]  /*1ef0*/  @P0 IMAD.IADD R24, R5, 0x1, -R0 ;  /* 0x0000000105180824 */ /* 0x008fc800078e0a00 */
[----:B------:R-:W-:-:S04]  /*1f00*/  IMAD.IADD R147, R9, 0x1, R24 ;  /* 0x0000000109937824 */ /* 0x000fc800078e0218 */
[C---:B------:R-:W-:Y:S01]  /*1f10*/  VIADD R0, R147.reuse, 0x4f ;  /* 0x0000004f93007836 */ /* 0x040fe20000000000 */
[----:B------:R-:W-:-:S03]  /*1f20*/  ISETP.GE.AND P3, PT, R147, 0x1, PT ;  /* 0x000000019300780c */ /* 0x000fc60003f66270 */
[----:B------:R-:W-:-:S05]  /*1f30*/  IMAD.HI R0, R0, 0x66666667, RZ ;  /* 0x6666666700007827 */ /* 0x000fca00078e02ff */
[----:B------:R-:W-:-:S04]  /*1f40*/  SHF.R.U32.HI R5, RZ, 0x1f, R0 ;  /* 0x0000001fff057819 */ /* 0x000fc80000011600 */
[----:B------:R-:W-:Y:S02]  /*1f50*/  LEA.HI.SX32 R144, R0, R5, 0x1b ;  /* 0x0000000500907211 */ /* 0x000fe400078fdaff */
[----:B------:R-:W-:-:S05]  /*1f60*/  @P3 LOP3.LUT R4, R4, 0x4, RZ, 0xfc, !PT ;  /* 0x0000000404043812 */ /* 0x000fca00078efcff */
[----:B------:R1:W-:Y:S01]  /*1f70*/  STL [R1+0x10], R4 ;  /* 0x0000100401007387 */ /* 0x0003e20000100800 */
[----:B------:R-:W-:Y:S05]  /*1f80*/  @!P3 BRA `(.L_x_449) ;  /* 0x000000000074b947 */ /* 0x000fea0003800000 */
[----:B------:R-:W-:Y:S01]  /*1f90*/  ISETP.NE.AND P0, PT, R232, RZ, PT ;  /* 0x000000ffe800720c */ /* 0x000fe20003f05270 */
[----:B------:R-:W-:-:S03]  /*1fa0*/  ULDC UR4, c[0x0][0x9f0] ;  /* 0x00027c0000047ab9 */ /* 0x000fc60000000800 */
[----:B------:R-:W-:-:S04]  /*1fb0*/  SEL R11, R232, UR4, P0 ;  /* 0x00000004e80b7c07 */ /* 0x000fc80008000000 */
[-C--:B------:R-:W-:Y:S02]  /*1fc0*/  IABS R5, R11.reuse ;  /* 0x0000000b00057213 */ /* 0x080fe40000000000 */
[----:B------:R-:W-:Y:S02]  /*1fd0*/  IADD3 R0, R144, -0x1, R11 ;  /* 0xffffffff90007810 */ /* 0x000fe40007ffe00b */
[----:B-1----:R-:W0:Y:S01]  /*1fe0*/  I2F.RP R4, R5 ;  /* 0x0000000500047306 */ /* 0x002e220000209400 */
[----:B------:R-:W-:-:S05]  /*1ff0*/  IABS R8, R11 ;  /* 0x0000000b00087213 */ /* 0x000fca0000000000 */
[----:B------:R-:W-:Y:S02]  /*2000*/  IMAD.MOV R8, RZ, RZ, -R8 ;  /* 0x000000ffff087224 */ /* 0x000fe400078e0a08 */
[----:B0-----:R-:W0:Y:S02]  /*2010*/  MUFU.RCP R4, R4 ;  /* 0x0000000400047308 */ /* 0x001e240000001000 */
[----:B0-----:R-:W-:Y:S01]  /*2020*/  VIADD R2, R4, 0xffffffe ;  /* 0x0ffffffe04027836 */ /* 0x001fe20000000000 */
[----:B------:R-:W-:Y:S02]  /*2030*/  IABS R4, R0 ;  /* 0x0000000000047213 */ /* 0x000fe40000000000 */
[----:B------:R-:W-:-:S03]  /*2040*/  LOP3.LUT R0, R0, R11, RZ, 0x3c, !PT ;  /* 0x0000000b00007212 */ /* 0x000fc600078e3cff */
[----:B------:R0:W1:Y:S01]  /*2050*/  F2I.FTZ.U32.TRUNC.NTZ R3, R2 ;  /* 0x0000000200037305 */ /* 0x000062000021f000 */
        /* <DEDUP_REMOVED lines=15> */
[----:B------:R-:W-:-:S07]  /*2150*/  @!P1 LOP3.LUT R3, RZ, R11, RZ, 0x33, !PT ;  /* 0x0000000bff039212 */ /* 0x000fce00078e33ff */
.L_x_449:
[----:B------:R-:W-:Y:S05]  /*2160*/  BSYNC B0 ;  /* 0x0000000000007941 */ /* 0x000fea0003800000 */
.L_x_448:
[----:B------:R-:W-:Y:S01]  /*2170*/  IMAD R0, R10, R3, RZ ;  /* 0x000000030a007224 */ /* 0x000fe200078e02ff */
[----:B------:R-:W-:-:S04]  /*2180*/  PLOP3.LUT P2, PT, PT, PT, PT, 0x80, 0x0 ;  /* 0x000000000000781c */ /* 0x000fc80003f4f070 */
[C---:B------:R-:W-:Y:S01]  /*2190*/  VIADDMNMX R3, R0.reuse, R3, R144, PT ;  /* 0x0000000300037246 */ /* 0x040fe20003800190 */
[----:B------:R-:W-:-:S04]  /*21a0*/  IMAD R0, R0, 0x50, -R9 ;  /* 0x0000005000007824 */ /* 0x000fc800078e0a09 */
[----:B------:R-:W-:Y:S01]  /*21b0*/  IMAD R3, R3, 0x50, -R9 ;  /* 0x0000005003037824 */ /* 0x000fe200078e0a09 */
[----:B------:R-:W-:-:S04]  /*21c0*/  VIMNMX R0, RZ, R0, !PT ;  /* 0x00000000ff007248 */ /* 0x000fc80007fe0100 */
[----:B------:R-:W-:Y:S01]  /*21d0*/  VIMNMX R5, R3, R24, PT ;  /* 0x0000001803057248 */ /* 0x000fe20003fe0100 */
[----:B------:R-:W-:-:S03]  /*21e0*/  IMAD.WIDE.U32 R2, R0, -0x33333333, RZ ;  /* 0xcccccccd00027825 */ /* 0x000fc600078e00ff */
[----:B------:R-:W-:Y:S02]  /*21f0*/  ISETP.GT.AND P0, PT, R5, R0, PT ;  /* 0x000000000500720c */ /* 0x000fe40003f04270 */
[----:B------:R-:W-:-:S05]  /*2200*/  SHF.R.U32.HI R119, RZ, 0x6, R3 ;  /* 0x00000006ff777819 */ /* 0x000fca0000011603 */
[----:B------:R-:W-:-:S06]  /*2210*/  IMAD.MOV.U32 R2, RZ, RZ, R119 ;  /* 0x000000ffff027224 */ /* 0x000fcc00078e0077 */
[----:B------:R-:W-:-:S04]  /*2220*/  @P0 VIADD R0, R5, 0x4f ;  /* 0x0000004f05000836 */ /* 0x000fc80000000000 */
[----:B------:R-:W-:-:S05]  /*2230*/  @P0 IMAD.HI R0, R0, 0x66666667, RZ ;  /* 0x6666666700000827 */ /* 0x000fca00078e02ff */
[----:B------:R-:W-:-:S04]  /*2240*/  @P0 SHF.R.U32.HI R3, RZ, 0x1f, R0 ;  /* 0x0000001fff030819 */ /* 0x000fc80000011600 */
[----:B------:R-:W-:-:S04]  /*2250*/  @P0 LEA.HI.SX32 R2, R0, R3, 0x1b ;  /* 0x0000000300020211 */ /* 0x000fc800078fdaff */
[----:B------:R-:W-:-:S13]  /*2260*/  ISETP.GT.AND P0, PT, R2, R119, PT ;  /* 0x000000770200720c */ /* 0x000fda0003f04270 */
[----:B------:R-:W-:Y:S05]  /*2270*/  @!P0 BRA `(.L_x_450) ;  /* 0x0000009400108947 */ /* 0x000fea0003800000 */
[----:B------:R-:W-:Y:S01]  /*2280*/  VIADD R0, R18, 0x24400 ;  /* 0x0002440012007836 */ /* 0x000fe20000000000 */
[----:B------:R-:W-:Y:S04]  /*2290*/  BSSY B6, `(.L_x_451) ;  /* 0x0000013000067945 */ /* 0x000fe80003800000 */
[----:B------:R-:W-:-:S13]  /*22a0*/  LOP3.LUT P0, RZ, R0, 0x3ff, RZ, 0xc0, !PT ;  /* 0x000003ff00ff7812 */ /* 0x000fda000780c0ff */
[----:B------:R-:W-:Y:S05]  /*22b0*/  @!P0 BRA `(.L_x_452) ;  /* 0x0000000000408947 */ /* 0x000fea0003800000 */
[----:B------:R-:W-:Y:S01]  /*22c0*/  MOV R14, 0x0 ;  /* 0x00000000000e7802 */ /* 0x000fe20000000f00 */
[----:B------:R-:W-:Y:S01]  /*22d0*/  ULDC.64 UR4, c[0x4][0x1b8] ;  /* 0x01006e0000047ab9 */ /* 0x000fe20000000a00 */
[----:B------:R-:W-:Y:S01]  /*22e0*/  ULDC.64 UR6, c[0x4][0x128] ;  /* 0x01004a0000067ab9 */ /* 0x000fe20000000a00 */
[----:B-1----:R-:W-:Y:S02]  /*22f0*/  IMAD.U32 R4, RZ, RZ, UR4 ;  /* 0x00000004ff047e24 */ /* 0x002fe4000f8e00ff */
[----:B------:R-:W-:Y:S01]  /*2300*/  IMAD.U32 R5, RZ, RZ, UR5 ;  /* 0x00000005ff057e24 */ /* 0x000fe2000f8e00ff */
[----:B------:R-:W0:Y:S01]  /*2310*/  LDC.64 R14, c[0x4][R14] ;  /* 0x010000000e0e7b82 */ /* 0x000e220000000a00 */
[----:B------:R-:W-:Y:S01]  /*2320*/  ULDC.64 UR4, c[0x4][0x1c0] ;  /* 0x0100700000047ab9 */ /* 0x000fe20000000a00 */
        /* <DEDUP_REMOVED lines=8> */
[----:B0----5:R-:W-:Y:S05]  /*23b0*/  CALL.ABS.NOINC R14 ;  /* 0x000000000e007343 */ /* 0x021fea0003c00000 */
.L_x_452:
[----:B------:R-:W-:Y:S05]  /*23c0*/  BSYNC B6 ;  /* 0x0000000000067941 */ /* 0x000fea0003800000 */
.L_x_451:
        /* <DEDUP_REMOVED lines=20> */
.L_x_454:
[----:B------:R-:W-:Y:S05]  /*2510*/  BSYNC B6 ;  /* 0x0000000000067941 */ /* 0x000fea0003800000 */
.L_x_453:
[----:B------:R-:W-:Y:S01]  /*2520*/  ULDC.64 UR4, c[0x0][0x9f8] ;  /* 0x00027e0000047ab9 */ /* 0x000fe20000000a00 */
[----:B------:R-:W-:Y:S01]  /*2530*/  IMAD.MOV.U32 R0, RZ, RZ, R233 ;  /* 0x000000ffff007224 */ /* 0x000fe200078e00e9 */
[----:B------:R-:W-:Y:S01]  /*2540*/  ISETP.NE.U32.AND P0, PT, RZ, UR4, PT ;  /* 0x00000004ff007c0c */ /* 0x000fe2000bf05070 */
[----:B------:R-:W-:Y:S01]  /*2550*/  ULDC.64 UR6, c[0x0][0x208] ;  /* 0x0000820000067ab9 */ /* 0x000fe20000000a00 */
[----:B------:R-:W0:Y:S01]  /*2560*/  LDC.64 R98, c[0x0][0x300] ;  /* 0x0000c000ff627b82 */ /* 0x000e220000000a00 */
[----:B------:R-:W-:Y:S01]  /*2570*/  IMAD.IADD R112, R112, 0x1, R25 ;  /* 0x0000000170707824 */ /* 0x000fe200078e0219 */
[----:B------:R-:W-:Y:S01]  /*2580*/  ISETP.NE.AND.EX P0, PT, RZ, UR5, PT, P0 ;  /* 0x00000005ff007c0c */ /* 0x000fe2000bf05300 */
[----:B------:R-:W-:-:S05]  /*2590*/  ULDC.64 UR8, c[0x0][0xa08] ;  /* 0x0002820000087ab9 */ /* 0x000fca0000000a00 */
[----:B------:R-:W2:Y:S07]  /*25a0*/  LDC R9, c[0x0][0x3f4] ;  /* 0x0000fd00ff097b82 */ /* 0x000eae0000000800 */
[----:B-1----:R-:W-:Y:S01]  /*25b0*/  @P0 IADD3 R4, P1, R234, UR4, RZ ;  /* 0x00000004ea040c10 */ /* 0x002fe2000ff3e0ff */
[----:B------:R-:W1:Y:S03]  /*25c0*/  LDC.64 R104, c[0x0][0x3f8] ;  /* 0x0000fe00ff687b82 */ /* 0x000e660000000a00 */
[----:B------:R-:W-:Y:S01]  /*25d0*/  @P0 IADD3.X R5, R235, UR5, RZ, P1, !PT ;  /* 0x00000005eb050c10 */ /* 0x000fe20008ffe4ff */
[----:B------:R-:W-:-:S04]  /*25e0*/  ULDC.64 UR4, c[0x0][0x330] ;  /* 0x0000cc0000047ab9 */ /* 0x000fc80000000a00 */
[----:B------:R3:W4:Y:S01]  /*25f0*/  @P0 LDG.E R0, desc[UR6][R4.64] ;  /* 0x0000000604000981 */ /* 0x000722000c1e1900 */
[----:B------:R-:W-:Y:S01]  /*2600*/  ULDC UR6, c[0x0][0x2f4] ;  /* 0x0000bd0000067ab9 */ /* 0x000fe20000000800 */
[----:B------:R-:W-:Y:S01]  /*2610*/  SHF.R.S32.HI R7, RZ, 0x1f, R112 ;  /* 0x0000001fff077819 */ /* 0x000fe20000011470 */
[-C--:B0-----:R-:W-:Y:S01]  /*2620*/  IMAD.WIDE.U32 R96, R112, R98.reuse, RZ ;  /* 0x0000006270607225 */ /* 0x081fe200078e00ff */
[----:B------:R-:W-:Y:S01]  /*2630*/  ISETP.GE.AND P1, PT, R212, UR6, PT ;  /* 0x00000006d4007c0c */ /* 0x000fe2000bf26270 */
[----:B------:R-:W0:Y:S01]  /*2640*/  LDC.64 R110, c[0x0][0x408] ;  /* 0x00010200ff6e7b82 */ /* 0x000e220000000a00 */
[----:B------:R-:W-:Y:S01]  /*2650*/  ISETP.GE.AND P0, PT, R16, UR6, PT ;  /* 0x0000000610007c0c */ /* 0x000fe2000bf06270 */
[----:B------:R-:W-:Y:S01]  /*2660*/  IMAD R3, R7, R98, RZ ;  /* 0x0000006207037224 */ /* 0x000fe200078e02ff */
[----:B------:R-:W-:Y:S01]  /*2670*/  SHF.R.S32.HI R20, RZ, 0x1f, R213 ;  /* 0x0000001fff147819 */ /* 0x000fe200000114d5 */
[----:B------:R-:W-:Y:S01]  /*2680*/  IMAD.WIDE.U32 R94, R231, UR4, R16 ;  /* 0x00000004e75e7c25 */ /* 0x000fe2000f8e0010 */
[----:B---3--:R-:W-:Y:S01]  /*2690*/  SEL R4, RZ, 0xffffffff, P1 ;  /* 0xffffffffff047807 */ /* 0x008fe20000800000 */
[----:B------:R-:W3:Y:S01]  /*26a0*/  S2R R171, SR_TID.X ;  /* 0x0000000000ab7919 */ /* 0x000ee20000002100 */
[----:B------:R-:W-:Y:S01]  /*26b0*/  ISETP.GE.AND P1, PT, R218, UR6, PT ;  /* 0x00000006da007c0c */ /* 0x000fe2000bf26270 */
[----:B------:R-:W-:Y:S01]  /*26c0*/  IMAD R5, R112, R99, R3 ;  /* 0x0000006370057224 */ /* 0x000fe200078e0203 */
[----:B------:R-:W-:Y:S01]  /*26d0*/  SEL R3, RZ, 0x1, P0 ;  /* 0x00000001ff037807 */ /* 0x000fe20000000000 */
[----:B------:R-:W-:Y:S01]  /*26e0*/  IMAD.SHL.U32 R4, R4, 0x2, RZ ;  /* 0x0000000204047824 */ /* 0x000fe200078e00ff */
[----:B------:R-:W-:Y:S01]  /*26f0*/  ISETP.NE.U32.AND P0, PT, RZ, UR8, PT ;  /* 0x00000008ff007c0c */ /* 0x000fe2000bf05070 */
[----:B------:R-:W-:Y:S01]  /*2700*/  IMAD.IADD R97, R97, 0x1, R5 ;  /* 0x0000000161617824 */ /* 0x000fe200078e0205 */
[----:B------:R-:W-:Y:S01]  /*2710*/  SHF.R.S32.HI R23, RZ, 0x1f, R22 ;  /* 0x0000001fff177819 */ /* 0x000fe20000011416 */
[C---:B------:R-:W-:Y:S01]  /*2720*/  IMAD R95, R231.reuse, UR5, R95 ;  /* 0x00000005e75f7c24 */ /* 0x040fe2000f8e025f */
[----:B------:R-:W-:Y:S01]  /*2730*/  LOP3.LUT R3, R4, 0x2, R3, 0xe2, !PT ;  /* 0x0000000204037812 */ /* 0x000fe200078ee203 */
[----:B------:R-:W-:Y:S01]  /*2740*/  ULDC.64 UR4, c[0x0][0x308] ;  /* 0x0000c20000047ab9 */ /* 0x000fe20000000a00 */
[----:B------:R-:W-:Y:S01]  /*2750*/  SEL R4, RZ, 0x4, P1 ;  /* 0x00000004ff047807 */ /* 0x000fe20000800000 */
[----:B------:R-:W-:Y:S01]  /*2760*/  IMAD.WIDE.U32 R96, R231, UR4, R96 ;  /* 0x00000004e7607c25 */ /* 0x000fe2000f8e0060 */
[----:B------:R-:W-:Y:S01]  /*2770*/  ISETP.NE.AND.EX P0, PT, RZ, UR9, PT, P0 ;  /* 0x00000009ff007c0c */ /* 0x000fe2000bf05300 */
[----:B------:R-:W-:Y:S01]  /*2780*/  ULDC.64 UR8, c[0x0][0x338] ;  /* 0x0000ce0000087ab9 */ /* 0x000fe20000000a00 */
[----:B------:R-:W-:Y:S01]  /*2790*/  LOP3.LUT R27, R3, R4, RZ, 0xfc, !PT ;  /* 0x00000004031b7212 */ /* 0x000fe200078efcff */
[----:B------:R-:W-:Y:S01]  /*27a0*/  IMAD R97, R231, UR5, R97 ;  /* 0x00000005e7617c24 */ /* 0x000fe2000f8e0261 */
[----:B------:R-:W-:Y:S01]  /*27b0*/  ULDC.64 UR4, c[0x0][0x310] ;  /* 0x0000c40000047ab9 */ /* 0x000fe20000000a00 */
[----:B------:R-:W-:Y:S01]  /*27c0*/  IMAD R6, R20, R98, RZ ;  /* 0x0000006214067224 */ /* 0x000fe200078e02ff */
[----:B------:R-:W-:Y:S01]  /*27d0*/  SHF.R.U32.HI R26, RZ, 0x3, R223 ;  /* 0x00000003ff1a7819 */ /* 0x000fe200000116df */
[----:B-1----:R-:W-:Y:S01]  /*27e0*/  IMAD.WIDE.U32 R100, R213, R104, R22 ;  /* 0x00000068d5647225 */ /* 0x002fe200078e0016 */
[----:B------:R-:W-:-:S02]  /*27f0*/  SHF.R.U32.HI R21, RZ, 0x3, R222 ;  /* 0x00000003ff157819 */ /* 0x000fc400000116de */
[C---:B------:R-:W-:Y:S01]  /*2800*/  IADD3 R112, P3, R213.reuse, R112, RZ ;  /* 0x00000070d5707210 */ /* 0x040fe20007f7e0ff */
[----:B------:R-:W-:Y:S01]  /*2810*/  IMAD R6, R213, R99, R6 ;  /* 0x00000063d5067224 */ /* 0x000fe200078e0206 */
[----:B------:R-:W-:Y:S01]  /*2820*/  ISETP.GE.AND P2, PT, R219, UR6, PT ;  /* 0x00000006db007c0c */ /* 0x000fe2000bf46270 */
[C---:B------:R-:W-:Y:S01]  /*2830*/  IMAD.WIDE.U32 R102, R213.reuse, R104, R16 ;  /* 0x00000068d5667225 */ /* 0x040fe200078e0010 */
[C-C-:B------:R-:W-:Y:S02]  /*2840*/  SHF.L.U64.HI R127, R98.reuse, 0x5, R99.reuse ;  /* 0x00000005627f7819 */ /* 0x140fe40000010263 */
[----:B------:R-:W-:Y:S01]  /*2850*/  SHF.L.U64.HI R129, R98, 0x6, R99 ;  /* 0x0000000662817819 */ /* 0x000fe20000010263 */
[CC--:B0-----:R-:W-:Y:S01]  /*2860*/  IMAD.WIDE.U32 R106, R213.reuse, R110.reuse, R22 ;  /* 0x0000006ed56a7225 */ /* 0x0c1fe200078e0016 */
[C-C-:B------:R-:W-:Y:S02]  /*2870*/  SHF.L.U64.HI R35, R104.reuse, 0x5, R105.reuse ;  /* 0x0000000568237819 */ /* 0x140fe40000010269 */
[----:B------:R-:W-:Y:S01]  /*2880*/  SHF.L.U64.HI R34, R104, 0x6, R105 ;  /* 0x0000000668227819 */ /* 0x000fe20000010269 */
[----:B------:R-:W-:Y:S01]  /*2890*/  IMAD.WIDE.U32 R108, R213, R110, R16 ;  /* 0x0000006ed56c7225 */ /* 0x000fe200078e0010 */
[----:B------:R-:W-:-:S02]  /*28a0*/  SHF.L.U64.HI R31, R110, 0x5, R111 ;  /* 0x000000056e1f7819 */ /* 0x000fc4000001026f */
[----:B------:R-:W-:Y:S01]  /*28b0*/  SHF.L.U64.HI R30, R110, 0x6, R111 ;  /* 0x000000066e1e7819 */ /* 0x000fe2000001026f */
[----:B------:R-:W-:Y:S01]  /*28c0*/  IMAD.SHL.U32 R28, R213, 0x40, RZ ;  /* 0x00000040d51c7824 */ /* 0x000fe200078e00ff */
[----:B------:R-:W-:Y:S01]  /*28d0*/  SHF.R.S32.HI R140, RZ, 0x1f, R237 ;  /* 0x0000001fff8c7819 */ /* 0x000fe200000114ed */
[----:B------:R-:W-:Y:S01]  /*28e0*/  IMAD.X R113, R20, 0x1, R7, P3 ;  /* 0x0000000114717824 */ /* 0x000fe200018e0607 */
[----:B---3--:R-:W-:Y:S01]  /*28f0*/  LEA.HI R171, R171, 0x8, RZ, 0x19 ;  /* 0x00000008abab7811 */ /* 0x008fe200078fc8ff */
[C---:B------:R-:W-:Y:S02]  /*2900*/  IMAD.SHL.U32 R128, R98.reuse, 0x20, RZ ;  /* 0x0000002062807824 */ /* 0x040fe400078e00ff */
[----:B------:R-:W-:Y:S02]  /*2910*/  IMAD.SHL.U32 R130, R98, 0x40, RZ ;  /* 0x0000004062827824 */ /* 0x000fe400078e00ff */
[----:B------:R-:W-:Y:S02]  /*2920*/  IMAD R121, R105, 0x50, RZ ;  /* 0x0000005069797824 */ /* 0x000fe400078e02ff */
[----:B------:R-:W-:-:S02]  /*2930*/  IMAD.SHL.U32 R33, R104, 0x20, RZ ;  /* 0x0000002068217824 */ /* 0x000fc400078e00ff */
[----:B------:R-:W-:Y:S02]  /*2940*/  IMAD.SHL.U32 R32, R104, 0x40, RZ ;  /* 0x0000004068207824 */ /* 0x000fe400078e00ff */
[----:B------:R-:W-:Y:S02]  /*2950*/  IMAD.SHL.U32 R29, R110, 0x20, RZ ;  /* 0x000000206e1d7824 */ /* 0x000fe400078e00ff */
[----:B--2---:R-:W-:Y:S01]  /*2960*/  IMAD.SHL.U32 R118, R9, 0x2, RZ ;  /* 0x0000000209767824 */ /* 0x004fe200078e00ff */
[----:B----4-:R-:W-:-:S04]  /*2970*/  SHF.R.S32.HI R5, RZ, 0x1f, R0 ;  /* 0x0000001fff057819 */ /* 0x010fc80000011400 */
[----:B------:R-:W-:Y:S02]  /*2980*/  SEL R3, R5, RZ, !P0 ;  /* 0x000000ff05037207 */ /* 0x000fe40004000000 */
[----:B------:R-:W-:Y:S02]  /*2990*/  SEL R5, R0, RZ, !P0 ;  /* 0x000000ff00057207 */ /* 0x000fe40004000000 */
[----:B------:R-:W-:Y:S01]  /*29a0*/  ISETP.GE.AND P0, PT, R16, R9, PT ;  /* 0x000000091000720c */ /* 0x000fe20003f06270 */
[C---:B------:R-:W-:Y:S02]  /*29b0*/  IMAD R4, R3.reuse, UR8, RZ ;  /* 0x0000000803047c24 */ /* 0x040fe4000f8e02ff */
[----:B------:R-:W-:Y:S02]  /*29c0*/  IMAD R0, R3, UR4, RZ ;  /* 0x0000000403007c24 */ /* 0x000fe4000f8e02ff */
[----:B------:R-:W-:-:S04]  /*29d0*/  IMAD.WIDE.U32 R94, R5, UR8, R94 ;  /* 0x00000008055e7c25 */ /* 0x000fc8000f8e005e */
[C---:B------:R-:W-:Y:S02]  /*29e0*/  IMAD R3, R5.reuse, UR9, R4 ;  /* 0x0000000905037c24 */ /* 0x040fe4000f8e0204 */
[C---:B------:R-:W-:Y:S02]  /*29f0*/  IMAD R93, R5.reuse, UR5, R0 ;  /* 0x00000005055d7c24 */ /* 0x040fe4000f8e0200 */
[----:B------:R-:W-:-:S04]  /*2a00*/  IMAD.WIDE.U32 R96, R5, UR4, R96 ;  /* 0x0000000405607c25 */ /* 0x000fc8000f8e0060 */
[----:B------:R-:W-:-:S04]  /*2a10*/  IMAD.WIDE.U32 R4, R213, R98, R16 ;  /* 0x00000062d5047225 */ /* 0x000fc800078e0010 */
[----:B------:R-:W-:Y:S01]  /*2a20*/  IMAD.IADD R93, R97, 0x1, R93 ;  /* 0x00000001615d7824 */ /* 0x000fe200078e025d */
[----:B------:R-:W-:Y:S01]  /*2a30*/  IADD3 R114, P1, R96, R4, RZ ;  /* 0x0000000460727210 */ /* 0x000fe20007f3e0ff */
[----:B------:R-:W-:-:S03]  /*2a40*/  IMAD R0, R20, R104, RZ ;  /* 0x0000006814007224 */ /* 0x000fc600078e02ff */
[----:B------:R-:W-:Y:S01]  /*2a50*/  IADD3.X R92, R93, R5, R6, P1, !PT ;  /* 0x000000055d5c7210 */ /* 0x000fe20000ffe406 */
[----:B------:R-:W-:Y:S01]  /*2a60*/  IMAD R11, R213, R105, R0 ;  /* 0x00000069d50b7224 */ /* 0x000fe200078e0200 */
[----:B------:R-:W-:Y:S01]  /*2a70*/  SEL R5, R9, RZ, P0 ;  /* 0x000000ff09057207 */ /* 0x000fe20000000000 */
[-C--:B------:R-:W-:Y:S01]  /*2a80*/  IMAD R0, R20, R110.reuse, RZ ;  /* 0x0000006e14007224 */ /* 0x080fe200078e02ff */
[----:B------:R-:W-:Y:S01]  /*2a90*/  ISETP.GE.AND P1, PT, R212, R9, PT ;  /* 0x00000009d400720c */ /* 0x000fe20003f26270 */
[----:B------:R-:W-:Y:S02]  /*2aa0*/  IMAD.IADD R101, R101, 0x1, R11 ;  /* 0x0000000165657824 */ /* 0x000fe400078e020b */
[----:B------:R-:W-:Y:S02]  /*2ab0*/  IMAD.IADD R5, R16, 0x1, R5 ;  /* 0x0000000110057824 */ /* 0x000fe400078e0205 */
[----:B------:R-:W-:Y:S02]  /*2ac0*/  IMAD R13, R213, R111, R0 ;  /* 0x0000006fd50d7224 */ /* 0x000fe400078e0200 */
[----:B------:R-:W-:Y:S01]  /*2ad0*/  IMAD.IADD R103, R11, 0x1, R103 ;  /* 0x000000010b677824 */ /* 0x000fe200078e0267 */
[----:B------:R-:W-:Y:S01]  /*2ae0*/  SHF.R.S32.HI R0, RZ, 0x1f, R5 ;  /* 0x0000001fff007819 */ /* 0x000fe20000011405 */
[----:B------:R-:W-:Y:S01]  /*2af0*/  IMAD.IADD R107, R107, 0x1, R13 ;  /* 0x000000016b6b7824 */ /* 0x000fe200078e020d */
[----:B------:R-:W-:Y:S01]  /*2b00*/  SEL R11, R9, RZ, P1 ;  /* 0x000000ff090b7207 */ /* 0x000fe20000800000 */
[----:B------:R-:W-:Y:S01]  /*2b10*/  IMAD.IADD R109, R13, 0x1, R109 ;  /* 0x000000010d6d7824 */ /* 0x000fe200078e026d */
[CC--:B------:R-:W-:Y:S01]  /*2b20*/  LEA.HI R14, R0.reuse, R5.reuse, RZ, 0x3 ;  /* 0x00000005000e7211 */ /* 0x0c0fe200078f18ff */
[----:B-----5:R-:W-:Y:S01]  /*2b30*/  IMAD.WIDE.U32 R106, R139, R110, R106 ;  /* 0x0000006e8b6a7225 */ /* 0x020fe200078e006a */
[----:B------:R-:W-:-:S02]  /*2b40*/  LEA.HI R0, R0, R5, RZ, 0x6 ;  /* 0x0000000500007211 */ /* 0x000fc400078f30ff */
[----:B------:R-:W-:Y:S01]  /*2b50*/  LOP3.LUT R6, R222, 0x38, R14, 0xf8, !PT ;  /* 0x00000038de067812 */ /* 0x000fe200078ef80e */
[----:B------:R-:W-:Y:S01]  /*2b60*/  IMAD.IADD R11, R212, 0x1, R11 ;  /* 0x00000001d40b7824 */ /* 0x000fe200078e020b */
[----:B------:R-:W-:Y:S01]  /*2b70*/  SHF.R.S32.HI R4, RZ, 0x6, R0 ;  /* 0x00000006ff047819 */ /* 0x000fe20000011400 */
[----:B------:R-:W-:Y:S01]  /*2b80*/  IMAD.WIDE.U32 R108, R139, R110, R108 ;  /* 0x0000006e8b6c7225 */ /* 0x000fe200078e006c */
[----:B------:R-:W-:Y:S02]  /*2b90*/  LOP3.LUT R0, R223, 0x38, R14, 0xf8, !PT ;  /* 0x00000038df007812 */ /* 0x000fe400078ef80e */
[----:B------:R-:W-:Y:S01]  /*2ba0*/  SHF.R.S32.HI R12, RZ, 0x1f, R11 ;  /* 0x0000001fff0c7819 */ /* 0x000fe2000001140b */
[----:B------:R-:W-:Y:S01]  /*2bb0*/  IMAD R136, R4, 0x1400, R227 ;  /* 0x0000140004887824 */ /* 0x000fe200078e02e3 */
[----:B------:R-:W-:Y:S01]  /*2bc0*/  LOP3.LUT R5, R0, R26, RZ, 0x3c, !PT ;  /* 0x0000001a00057212 */ /* 0x000fe200078e3cff */
[----:B------:R-:W-:Y:S01]  /*2bd0*/  IMAD R138, R4, 0x1400, R229 ;  /* 0x00001400048a7824 */ /* 0x000fe200078e02e5 */
[-C--:B------:R-:W-:Y:S01]  /*2be0*/  LEA.HI R0, R12, R11.reuse, RZ, 0x6 ;  /* 0x0000000b0c007211 */ /* 0x080fe200078f30ff */
[----:B------:R-:W-:Y:S01]  /*2bf0*/  IMAD R132, R4, 0x1400, R225 ;  /* 0x0000140004847824 */ /* 0x000fe200078e02e1 */
[----:B------:R-:W-:Y:S01]  /*2c00*/  LEA.HI R12, R12, R11, RZ, 0x3 ;  /* 0x0000000b0c0c7211 */ /* 0x000fe200078f18ff */
[----:B------:R-:W-:Y:S01]  /*2c10*/  IMAD.IADD R136, R136, 0x1, R5 ;  /* 0x0000000188887824 */ /* 0x000fe200078e0205 */
[----:B------:R-:W-:Y:S01]  /*2c20*/  SHF.R.S32.HI R8, RZ, 0x6, R0 ;  /* 0x00000006ff087819 */ /* 0x000fe20000011400 */
[----:B------:R-:W-:Y:S01]  /*2c30*/  IMAD.WIDE.U32 R100, R139, R104, R100 ;  /* 0x000000688b647225 */ /* 0x000fe200078e0064 */
[----:B------:R-:W-:-:S02]  /*2c40*/  LOP3.LUT R0, R14, 0x38, RZ, 0xc0, !PT ;  /* 0x000000380e007812 */ /* 0x000fc400078ec0ff */
[-C--:B------:R-:W-:Y:S01]  /*2c50*/  LOP3.LUT R13, R6, R21.reuse, RZ, 0x3c, !PT ;  /* 0x00000015060d7212 */ /* 0x080fe200078e3cff */
[----:B------:R-:W-:Y:S01]  /*2c60*/  IMAD R137, R8, 0x1400, R229 ;  /* 0x0000140008897824 */ /* 0x000fe200078e02e5 */
[----:B------:R-:W-:Y:S01]  /*2c70*/  LOP3.LUT R5, R0, 0x1c0, R28, 0xf8, !PT ;  /* 0x000001c000057812 */ /* 0x000fe200078ef81c */
[----:B------:R-:W-:Y:S01]  /*2c80*/  IMAD R133, R8, 0x1400, R227 ;  /* 0x0000140008857824 */ /* 0x000fe200078e02e3 */
[----:B------:R-:W-:Y:S01]  /*2c90*/  LOP3.LUT R6, R12, 0x38, RZ, 0xc0, !PT ;  /* 0x000000380c067812 */ /* 0x000fe200078ec0ff */
[----:B------:R-:W-:Y:S01]  /*2ca0*/  IMAD.IADD R132, R132, 0x1, R13 ;  /* 0x0000000184847824 */ /* 0x000fe200078e020d */
[----:B------:R-:W-:Y:S01]  /*2cb0*/  LOP3.LUT R5, R5, R228, RZ, 0x3c, !PT ;  /* 0x000000e405057212 */ /* 0x000fe200078e3cff */
[----:B------:R-:W-:Y:S01]  /*2cc0*/  IMAD.WIDE.U32 R102, R139, R104, R102 ;  /* 0x000000688b667225 */ /* 0x000fe200078e0066 */
[----:B------:R-:W-:Y:S02]  /*2cd0*/  LOP3.LUT R11, R6, 0x1c0, R28, 0xf8, !PT ;  /* 0x000001c0060b7812 */ /* 0x000fe400078ef81c */
[----:B------:R-:W-:Y:S01]  /*2ce0*/  LOP3.LUT R13, R222, 0x38, R12, 0xf8, !PT ;  /* 0x00000038de0d7812 */ /* 0x000fe200078ef80c */
[----:B------:R-:W-:Y:S01]  /*2cf0*/  IMAD.IADD R138, R138, 0x1, R5 ;  /* 0x000000018a8a7824 */ /* 0x000fe200078e0205 */
[----:B------:R-:W-:Y:S01]  /*2d00*/  LOP3.LUT R0, R11, R228, RZ, 0x3c, !PT ;  /* 0x000000e40b007212 */ /* 0x000fe200078e3cff */
[----:B------:R-:W-:Y:S01]  /*2d10*/  IMAD R11, R99, 0x50, RZ ;  /* 0x00000050630b7824 */ /* 0x000fe200078e02ff */
[----:B------:R-:W-:Y:S01]  /*2d20*/  SHF.R.S32.HI R5, RZ, 0x1f, R139 ;  /* 0x0000001fff057819 */ /* 0x000fe2000001148b */
[----:B------:R-:W-:Y:S01]  /*2d30*/  VIADD R6, R213, 0x20 ;  /* 0x00000020d5067836 */ /* 0x000fe20000000000 */
[----:B------:R-:W-:Y:S01]  /*2d40*/  LOP3.LUT R4, R13, R21, RZ, 0x3c, !PT ;  /* 0x000000150d047212 */ /* 0x000fe200078e3cff */
[----:B------:R-:W-:Y:S01]  /*2d50*/  IMAD.IADD R137, R137, 0x1, R0 ;  /* 0x0000000189897824 */ /* 0x000fe200078e0200 */
[----:B------:R-:W-:Y:S01]  /*2d60*/  LOP3.LUT R10, R223, 0x38, R12, 0xf8, !PT ;  /* 0x00000038df0a7812 */ /* 0x000fe200078ef80c */
[----:B------:R-:W-:Y:S01]  /*2d70*/  IMAD R0, R5, R104, RZ ;  /* 0x0000006805007224 */ /* 0x000fe200078e02ff */
[----:B------:R-:W-:Y:S01]  /*2d80*/  SHF.R.S32.HI R15, RZ, 0x3, R14 ;  /* 0x00000003ff0f7819 */ /* 0x000fe2000001140e */
[----:B------:R-:W-:Y:S01]  /*2d90*/  IMAD.WIDE.U32 R98, R98, 0x50, RZ ;  /* 0x0000005062627825 */ /* 0x000fe200078e00ff */
[----:B------:R-:W-:-:S02]  /*2da0*/  LOP3.LUT R10, R10, R26, RZ, 0x3c, !PT ;  /* 0x0000001a0a0a7212 */ /* 0x000fc400078e3cff */
[----:B------:R-:W-:Y:S01]  /*2db0*/  LOP3.LUT R14, R14, 0xfffffff8, RZ, 0xc0, !PT ;  /* 0xfffffff80e0e7812 */ /* 0x000fe200078ec0ff */
[----:B------:R-:W-:Y:S01]  /*2dc0*/  IMAD R25, R139, R105, R0 ;  /* 0x000000698b197224 */ /* 0x000fe200078e0200 */
[----:B------:R-:W-:Y:S01]  /*2dd0*/  SHF.R.S32.HI R142, RZ, 0x1f, R6 ;  /* 0x0000001fff8e7819 */ /* 0x000fe20000011406 */
[----:B------:R-:W-:Y:S02]  /*2de0*/  IMAD R0, R5, R110, RZ ;  /* 0x0000006e05007224 */ /* 0x000fe400078e02ff */
[----:B------:R-:W-:Y:S02]  /*2df0*/  IMAD R5, R111, 0x50, RZ ;  /* 0x000000506f057824 */ /* 0x000fe400078e02ff */
[----:B------:R-:W-:Y:S01]  /*2e00*/  IMAD R13, R139, R111, R0 ;  /* 0x0000006f8b0d7224 */ /* 0x000fe200078e0200 */
[----:B------:R-:W-:Y:S01]  /*2e10*/  SEL R0, RZ, 0x8, P2 ;  /* 0x00000008ff007807 */ /* 0x000fe20001000000 */
[----:B------:R-:W-:Y:S02]  /*2e20*/  IMAD.SHL.U32 R28, R110, 0x40, RZ ;  /* 0x000000406e1c7824 */ /* 0x000fe400078e00ff */
[----:B------:R-:W-:Y:S01]  /*2e30*/  IMAD.IADD R21, R107, 0x1, R13 ;  /* 0x000000016b157824 */ /* 0x000fe200078e020d */
[----:B------:R-:W-:Y:S01]  /*2e40*/  LOP3.LUT R0, R27, R0, RZ, 0xfc, !PT ;  /* 0x000000001b007212 */ /* 0x000fe200078efcff */
[----:B------:R-:W-:Y:S01]  /*2e50*/  IMAD.IADD R20, R13, 0x1, R109 ;  /* 0x000000010d147824 */ /* 0x000fe200078e026d */
[----:B------:R-:W-:Y:S01]  /*2e60*/  SHF.R.S32.HI R13, RZ, 0x3, R12 ;  /* 0x00000003ff0d7819 */ /* 0x000fe2000001140c */
[----:B------:R-:W-:Y:S01]  /*2e70*/  IMAD R131, R8, 0x1400, R225 ;  /* 0x0000140008837824 */ /* 0x000fe200078e02e1 */
[----:B------:R-:W-:Y:S01]  /*2e80*/  LOP3.LUT R12, R12, 0xfffffff8, RZ, 0xc0, !PT ;  /* 0xfffffff80c0c7812 */ /* 0x000fe200078ec0ff */
[----:B------:R-:W-:Y:S01]  /*2e90*/  IMAD.WIDE.U32 R104, R104, 0x50, RZ ;  /* 0x0000005068687825 */ /* 0x000fe200078e00ff */
[----:B------:R-:W-:-:S02]  /*2ea0*/  LOP3.LUT R27, R27, 0x1, RZ, 0xc0, !PT ;  /* 0x000000011b1b7812 */ /* 0x000fc400078ec0ff */
[----:B------:R-:W-:Y:S01]  /*2eb0*/  LOP3.LUT R9, R0, 0x8, RZ, 0xc0, !PT ;  /* 0x0000000800097812 */ /* 0x000fe200078ec0ff */
[----:B------:R-:W-:Y:S01]  /*2ec0*/  IMAD.WIDE.U32 R110, R110, 0x50, RZ ;  /* 0x000000506e6e7825 */ /* 0x000fe200078e00ff */
[----:B------:R-:W-:Y:S02]  /*2ed0*/  SHF.R.S32.HI R8, RZ, 0x1f, R14 ;  /* 0x0000001fff087819 */ /* 0x000fe4000001140e */
[----:B------:R-:W-:Y:S01]  /*2ee0*/  SHF.R.S32.HI R7, RZ, 0x1f, R12 ;  /* 0x0000001fff077819 */ /* 0x000fe2000001140c */
[----:B------:R-:W-:Y:S01]  /*2ef0*/  IMAD.IADD R133, R133, 0x1, R10 ;  /* 0x0000000185857824 */ /* 0x000fe200078e020a */
[C---:B------:R-:W-:Y:S01]  /*2f00*/  LOP3.LUT R10, R0.reuse, 0x4, RZ, 0xc0, !PT ;  /* 0x00000004000a7812 */ /* 0x040fe200078ec0ff */
[----:B------:R-:W-:Y:S01]  /*2f10*/  IMAD.IADD R120, R99, 0x1, R11 ;  /* 0x0000000163787824 */ /* 0x000fe200078e020b */
[----:B------:R-:W-:Y:S01]  /*2f20*/  LOP3.LUT R11, R0, 0x2, RZ, 0xc0, !PT ;  /* 0x00000002000b7812 */ /* 0x000fe200078ec0ff */
[----:B------:R-:W-:Y:S02]  /*2f30*/  IMAD.IADD R26, R101, 0x1, R25 ;  /* 0x00000001651a7824 */ /* 0x000fe400078e0219 */
[----:B------:R-:W-:-:S02]  /*2f40*/  IMAD.IADD R131, R131, 0x1, R4 ;  /* 0x0000000183837824 */ /* 0x000fc400078e0204 */
[----:B------:R-:W-:Y:S02]  /*2f50*/  IMAD.IADD R121, R105, 0x1, R121 ;  /* 0x0000000169797824 */ /* 0x000fe400078e0279 */
[----:B------:R-:W-:Y:S02]  /*2f60*/  IMAD.IADD R126, R111, 0x1, R5 ;  /* 0x000000016f7e7824 */ /* 0x000fe400078e0205 */
[----:B------:R-:W-:Y:S02]  /*2f70*/  IMAD.IADD R25, R25, 0x1, R103 ;  /* 0x0000000119197824 */ /* 0x000fe400078e0267 */
[----:B------:R-:W-:-:S07]  /*2f80*/  IMAD.IADD R6, R95, 0x1, R3 ;  /* 0x000000015f067824 */ /* 0x000fce00078e0203 */
.L_x_562:
[----:B--234-:R-:W2:Y:S01]  /*2f90*/  LDL.LU R37, [R1+0x10] ;  /* 0x0000100001257983 */ /* 0x01cea20000300800 */
[----:B------:R-:W-:Y:S01]  /*2fa0*/  VIADD R39, R2, 0xffffffff ;  /* 0xffffffff02277836 */ /* 0x000fe20000000000 */
[----:B0-----:R-:W0:Y:S01]  /*2fb0*/  LDC.64 R116, c[0x0][0x2e8] ;  /* 0x0000ba00ff747b82 */ /* 0x001e220000000a00 */
[----:B------:R-:W-:Y:S05]  /*2fc0*/  YIELD ;  /* 0x0000000000007946 */ /* 0x000fea0003800000 */
[----:B------:R-:W-:Y:S01]  /*2fd0*/  SHF.R.S32.HI R38, RZ, 0x1f, R39 ;  /* 0x0000001fff267819 */ /* 0x000fe20000011427 */
[-C--:B------:R-:W-:Y:S01]  /*2fe0*/  IMAD R3, R120, R39.reuse, RZ ;  /* 0x0000002778037224 */ /* 0x080fe200078e02ff */
[----:B------:R-:W1:Y:S01]  /*2ff0*/  LDC R115, c[0x0][0x3f4] ;  /* 0x0000fd00ff737b82 */ /* 0x000e620000000800 */
[----:B------:R-:W-:Y:S01]  /*3000*/  IMAD.WIDE.U32 R122, R98, R39, RZ ;  /* 0x00000027627a7225 */ /* 0x000fe200078e00ff */
[----:B------:R-:W-:Y:S03]  /*3010*/  BSSY B0, `(.L_x_455) ;  /* 0x00007ed000007945 */ /* 0x000fe60003800000 */
[----:B------:R-:W-:Y:S01]  /*3020*/  IMAD R5, R38, R98, R3 ;  /* 0x0000006226057224 */ /* 0x000fe200078e0203 */
[----:B------:R-:W-:-:S03]  /*3030*/  IADD3 R3, P2, P3, R114, R122, R128 ;  /* 0x0000007a72037210 */ /* 0x000fc60007b5e080 */
[----:B------:R-:W-:Y:S01]  /*3040*/  IMAD.IADD R88, R123, 0x1, R5 ;  /* 0x000000017b587824 */ /* 0x000fe200078e0205 */
[----:B------:R-:W-:-:S04]  /*3050*/  IADD3 R5, P5, R114, R122, RZ ;  /* 0x0000007a72057210 */ /* 0x000fc80007fbe0ff */
[----:B------:R-:W-:Y:S01]  /*3060*/  IADD3.X R4, R92, R88, R127, P2, P3 ;  /* 0x000000585c047210 */ /* 0x000fe200017e647f */
[----:B------:R-:W-:Y:S01]  /*3070*/  IMAD.X R36, R88, 0x1, R92, P5 ;  /* 0x0000000158247824 */ /* 0x000fe200028e065c */
[----:B------:R-:W-:Y:S02]  /*3080*/  IADD3 R0, P3, P4, R114, R122, R130 ;  /* 0x0000007a72007210 */ /* 0x000fe40007c7e082 */
[C---:B0-----:R-:W-:Y:S02]  /*3090*/  LEA R60, P2, R5.reuse, R116, 0x1 ;  /* 0x00000074053c7211 */ /* 0x041fe400078408ff */
[----:B------:R-:W-:Y:S02]  /*30a0*/  IADD3.X R2, R92, R88, R129, P3, P4 ;  /* 0x000000585c027210 */ /* 0x000fe40001fe8481 */
[C---:B------:R-:W-:Y:S02]  /*30b0*/  LEA R44, P3, R0.reuse, R116, 0x1 ;  /* 0x00000074002c7211 */ /* 0x040fe400078608ff */
[-C--:B------:R-:W-:Y:S01]  /*30c0*/  LEA.HI.X R61, R5, R117.reuse, R36, 0x1, P2 ;  /* 0x00000075053d7211 */ /* 0x080fe200010f0c24 */
[----:B------:R-:W-:Y:S01]  /*30d0*/  IMAD R5, R19, 0x5000, R230 ;  /* 0x0000500013057824 */ /* 0x000fe200078e02e6 */
[----:B------:R-:W-:Y:S01]  /*30e0*/  LEA.HI.X R45, R0, R117, R2, 0x1, P3 ;  /* 0x00000075002d7211 */ /* 0x000fe200018f0c02 */
[----:B------:R-:W-:Y:S01]  /*30f0*/  IMAD.MOV.U32 R2, RZ, RZ, R39 ;  /* 0x000000ffff027224 */ /* 0x000fe200078e0027 */
[----:B------:R-:W-:Y:S01]  /*3100*/  ISETP.GT.AND P3, PT, R39, R119, PT ;  /* 0x000000772700720c */ /* 0x000fe20003f64270 */
[----:B------:R-:W-:Y:S01]  /*3110*/  IMAD R5, R5, 0x2, R18 ;  /* 0x0000000205057824 */ /* 0x000fe200078e0212 */
[----:B-1----:R-:W-:-:S02]  /*3120*/  ISETP.GE.AND P2, PT, R115, 0x1, PT ;  /* 0x000000017300780c */ /* 0x002fc40003f46270 */
[----:B------:R-:W-:-:S04]  /*3130*/  LEA R46, P5, R3, R116, 0x1 ;  /* 0x00000074032e7211 */ /* 0x000fc800078a08ff */
[----:B------:R-:W-:Y:S02]  /*3140*/  LEA.HI.X R47, R3, R117, R4, 0x1, P5 ;  /* 0x00000075032f7211 */ /* 0x000fe400028f0c04 */
[----:B--2---:R-:W-:-:S04]  /*3150*/  LOP3.LUT R37, R37, 0xfffffffd, RZ, 0xc0, !PT ;  /* 0xfffffffd25257812 */ /* 0x004fc800078ec0ff */
[----:B------:R-:W-:-:S05]  /*3160*/  @P3 LOP3.LUT R37, R37, 0x2, RZ, 0xfc, !PT ;  /* 0x0000000225253812 */ /* 0x000fca00078efcff */
[----:B------:R0:W-:Y:S01]  /*3170*/  STL [R1+0x10], R37 ;  /* 0x0000102501007387 */ /* 0x0001e20000100800 */
[----:B------:R-:W-:Y:S05]  /*3180*/  @!P2 BRA `(.L_x_456) ;  /* 0x000000780058a947 */ /* 0x000fea0003800000 */
[----:B------:R-:W-:Y:S01]  /*3190*/  ULDC.U8 UR4, c[0x0][0x410] ;  /* 0x0001040000047ab9 */ /* 0x000fe20000000000 */
[-C--:B------:R-:W-:Y:S01]  /*31a0*/  IMAD R3, R121, R39.reuse, RZ ;  /* 0x0000002779037224 */ /* 0x080fe200078e02ff */
[----:B------:R-:W-:Y:S01]  /*31b0*/  ISETP.NE.AND P2, PT, RZ, UR4, PT ;  /* 0x00000004ff007c0c */ /* 0x000fe2000bf45270 */
[-C--:B0-----:R-:W-:Y:S02]  /*31c0*/  IMAD R37, R126, R39.reuse, RZ ;  /* 0x000000277e257224 */ /* 0x081fe400078e02ff */
[----:B------:R-:W-:Y:S02]  /*31d0*/  IMAD R3, R38, R104, R3 ;  /* 0x0000006826037224 */ /* 0x000fe400078e0203 */
[----:B------:R-:W-:Y:S02]  /*31e0*/  IMAD R4, R2, -0x50, R24 ;  /* 0xffffffb002047824 */ /* 0x000fe400078e0218 */
[----:B------:R-:W-:-:S03]  /*31f0*/  IMAD.WIDE.U32 R86, R104, R39, RZ ;  /* 0x0000002768567225 */ /* 0x000fc600078e00ff */
[----:B------:R-:W-:Y:S01]  /*3200*/  VIMNMX R4, R4, 0x50, PT ;  /* 0x0000005004047848 */ /* 0x000fe20003fe0100 */
[----:B------:R-:W-:Y:S02]  /*3210*/  IMAD R37, R38, R110, R37 ;  /* 0x0000006e26257224 */ /* 0x000fe400078e0225 */
[----:B------:R-:W-:-:S04]  /*3220*/  IMAD.WIDE.U32 R84, R110, R39, RZ ;  /* 0x000000276e547225 */ /* 0x000fc800078e00ff */
[----:B------:R-:W-:Y:S02]  /*3230*/  IMAD.IADD R0, R87, 0x1, R3 ;  /* 0x0000000157007824 */ /* 0x000fe400078e0203 */
[----:B------:R-:W-:Y:S01]  /*3240*/  IMAD.IADD R3, R85, 0x1, R37 ;  /* 0x0000000155037824 */ /* 0x000fe200078e0225 */
[----:B------:R-:W-:Y:S06]  /*3250*/  @!P2 BRA `(.L_x_457) ;  /* 0x000000380038a947 */ /* 0x000fec0003800000 */
[----:B------:R-:W-:Y:S01]  /*3260*/  ISETP.GE.AND P3, PT, R213, R4, PT ;  /* 0x00000004d500720c */ /* 0x000fe20003f66270 */
[----:B------:R-:W-:Y:S01]  /*3270*/  BSSY B1, `(.L_x_458) ;  /* 0x000002a000017945 */ /* 0x000fe20003800000 */
        /* <DEDUP_REMOVED lines=8> */
[----:B------:R-:W-:Y:S01]  /*3300*/  CS2R R124, SRZ ;  /* 0x00000000007c7805 */ /* 0x000fe2000001ff00 */
[----:B------:R-:W-:Y:S06]  /*3310*/  @P3 BRA `(.L_x_459) ;  /* 0x00000000007c3947 */ /* 0x000fec0003800000 */
[----:B------:R-:W-:Y:S01]  /*3320*/  IADD3 R37, P4, R100, R86, RZ ;  /* 0x0000005664257210 */ /* 0x000fe20007f9e0ff */
[----:B------:R-:W-:Y:S01]  /*3330*/  ULDC.64 UR4, c[0x0][0x3e8] ;  /* 0x0000fa0000047ab9 */ /* 0x000fe20000000a00 */
[----:B------:R-:W-:Y:S01]  /*3340*/  IADD3 R39, P2, R106, R84, RZ ;  /* 0x000000546a277210 */ /* 0x000fe20007f5e0ff */
[----:B------:R-:W-:Y:S01]  /*3350*/  ULDC.64 UR6, c[0x0][0x400] ;  /* 0x0001000000067ab9 */ /* 0x000fe20000000a00 */
[----:B------:R-:W-:Y:S01]  /*3360*/  CS2R R122, SRZ ;  /* 0x00000000007a7805 */ /* 0x000fe2000001ff00 */
[----:B------:R-:W-:Y:S01]  /*3370*/  IMAD.X R38, R0, 0x1, R26, P4 ;  /* 0x0000000100267824 */ /* 0x000fe200020e061a */
[----:B------:R-:W-:Y:S01]  /*3380*/  LEA R36, P4, R37, UR4, 0x1 ;  /* 0x0000000425247c11 */ /* 0x000fe2000f8808ff */
[----:B------:R-:W-:Y:S01]  /*3390*/  IMAD.X R40, R3, 0x1, R21, P2 ;  /* 0x0000000103287824 */ /* 0x000fe200010e0615 */
[----:B------:R-:W-:Y:S02]  /*33a0*/  CS2R R90, SRZ ;  /* 0x00000000005a7805 */ /* 0x000fe4000001ff00 */
[----:B------:R-:W-:-:S02]  /*33b0*/  CS2R R124, SRZ ;  /* 0x00000000007c7805 */ /* 0x000fc4000001ff00 */
[----:B------:R-:W-:Y:S02]  /*33c0*/  LEA.HI.X R37, R37, UR5, R38, 0x1, P4 ;  /* 0x0000000525257c11 */ /* 0x000fe4000a0f0c26 */
[----:B------:R-:W-:Y:S02]  /*33d0*/  CS2R R116, SRZ ;  /* 0x0000000000747805 */ /* 0x000fe4000001ff00 */
[C---:B------:R-:W-:Y:S01]  /*33e0*/  LEA R38, P2, R39.reuse, UR6, 0x1 ;  /* 0x0000000627267c11 */ /* 0x040fe2000f8408ff */
[----:B------:R-:W-:Y:S01]  /*33f0*/  ULDC.64 UR8, c[0x0][0x208] ;  /* 0x0000820000087ab9 */ /* 0x000fe20000000a00 */
[-C--:B------:R-:W-:Y:S02]  /*3400*/  ISETP.GE.AND P4, PT, R22, R115.reuse, PT ;  /* 0x000000731600720c */ /* 0x080fe40003f86270 */
[----:B------:R-:W-:Y:S02]  /*3410*/  LEA.HI.X R39, R39, UR7, R40, 0x1, P2 ;  /* 0x0000000727277c11 */ /* 0x000fe400090f0c28 */
[----:B------:R-:W-:-:S02]  /*3420*/  ISETP.GE.AND P2, PT, R215, R115, PT ;  /* 0x00000073d700720c */ /* 0x000fc40003f46270 */
[----:B------:R-:W-:-:S07]  /*3430*/  CS2R R82, SRZ ;  /* 0x0000000000527805 */ /* 0x000fce000001ff00 */
[----:B------:R0:W5:Y:S04]  /*3440*/  @!P4 LDG.E.64 R122, desc[UR8][R36.64] ;  /* 0x00000008247ac981 */ /* 0x000168000c1e1b00 */
[----:B------:R0:W5:Y:S01]  /*3450*/  @!P4 LDG.E.64 R124, desc[UR8][R38.64] ;  /* 0x00000008267cc981 */ /* 0x000162000c1e1b00 */
[----:B------:R-:W-:-:S03]  /*3460*/  ISETP.GE.AND P4, PT, R214, R115, PT ;  /* 0x00000073d600720c */ /* 0x000fc60003f86270 */
[----:B------:R0:W5:Y:S04]  /*3470*/  @!P2 LDG.E.64 R90, desc[UR8][R36.64+0x40] ;  /* 0x00004008245aa981 */ /* 0x000168000c1e1b00 */
[----:B------:R0:W5:Y:S01]  /*3480*/  @!P2 LDG.E.64 R116, desc[UR8][R38.64+0x40] ;  /* 0x000040082674a981 */ /* 0x000162000c1e1b00 */
[----:B------:R-:W-:Y:S02]  /*3490*/  ISETP.GE.AND P2, PT, R216, R115, PT ;  /* 0x00000073d800720c */ /* 0x000fe40003f46270 */
[----:B------:R-:W-:Y:S02]  /*34a0*/  CS2R R78, SRZ ;  /* 0x00000000004e7805 */ /* 0x000fe4000001ff00 */
[----:B------:R-:W-:Y:S02]  /*34b0*/  CS2R R88, SRZ ;  /* 0x0000000000587805 */ /* 0x000fe4000001ff00 */
[----:B------:R-:W-:Y:S01]  /*34c0*/  CS2R R80, SRZ ;  /* 0x0000000000507805 */ /* 0x000fe2000001ff00 */
[----:B------:R0:W5:Y:S04]  /*34d0*/  @!P4 LDG.E.64 R82, desc[UR8][R36.64+0x80] ;  /* 0x000080082452c981 */ /* 0x000168000c1e1b00 */
[----:B------:R0:W5:Y:S04]  /*34e0*/  @!P4 LDG.E.64 R88, desc[UR8][R38.64+0x80] ;  /* 0x000080082658c981 */ /* 0x000168000c1e1b00 */
[----:B------:R0:W5:Y:S04]  /*34f0*/  @!P2 LDG.E.64 R78, desc[UR8][R36.64+0xc0] ;  /* 0x0000c008244ea981 */ /* 0x000168000c1e1b00 */
[----:B------:R0:W5:Y:S02]  /*3500*/  @!P2 LDG.E.64 R80, desc[UR8][R38.64+0xc0] ;  /* 0x0000c0082650a981 */ /* 0x000164000c1e1b00 */
.L_x_459:
[----:B------:R-:W-:Y:S05]  /*3510*/  BSYNC B1 ;  /* 0x0000000000017941 */ /* 0x000fea0003800000 */
.L_x_458:
[----:B0----5:R-:W-:Y:S01]  /*3520*/  IMAD.MOV.U32 R36, RZ, RZ, R78 ;  /* 0x000000ffff247224 */ /* 0x021fe200078e004e */
[----:B------:R-:W-:Y:S01]  /*3530*/  BSSY B1, `(.L_x_460) ;  /* 0x0000044000017945 */ /* 0x000fe20003800000 */
[----:B------:R-:W-:Y:S01]  /*3540*/  IMAD.MOV.U32 R38, RZ, RZ, R79 ;  /* 0x000000ffff267224 */ /* 0x000fe200078e004f */
[----:B------:R-:W-:Y:S01]  /*3550*/  CS2R R66, SRZ ;  /* 0x0000000000427805 */ /* 0x000fe2000001ff00 */
[----:B------:R-:W-:Y:S01]  /*3560*/  IMAD.MOV.U32 R37, RZ, RZ, R82 ;  /* 0x000000ffff257224 */ /* 0x000fe200078e0052 */
[----:B------:R-:W-:Y:S01]  /*3570*/  CS2R R70, SRZ ;  /* 0x0000000000467805 */ /* 0x000fe2000001ff00 */
[----:B------:R-:W-:Y:S01]  /*3580*/  VIADD R39, R213, 0x20 ;  /* 0x00000020d5277836 */ /* 0x000fe20000000000 */
[----:B------:R-:W-:Y:S01]  /*3590*/  PRMT R162, R38, 0x5410, R36 ;  /* 0x0000541026a27816 */ /* 0x000fe20000000024 */
[----:B------:R-:W-:Y:S01]  /*35a0*/  IMAD.MOV.U32 R36, RZ, RZ, R83 ;  /* 0x000000ffff247224 */ /* 0x000fe200078e0053 */
[----:B------:R-:W-:Y:S01]  /*35b0*/  PRMT R164, R164, 0x5410, R37 ;  /* 0x00005410a4a47816 */ /* 0x000fe20000000025 */
[----:B------:R-:W-:Y:S01]  /*35c0*/  IMAD.MOV.U32 R37, RZ, RZ, R90 ;  /* 0x000000ffff257224 */ /* 0x000fe200078e005a */
[----:B------:R-:W-:Y:S01]  /*35d0*/  ISETP.GE.AND P4, PT, R39, R4, PT ;  /* 0x000000042700720c */ /* 0x000fe20003f86270 */
[----:B------:R-:W-:Y:S01]  /*35e0*/  IMAD.MOV.U32 R38, RZ, RZ, R122 ;  /* 0x000000ffff267224 */ /* 0x000fe200078e007a */
[----:B------:R-:W-:Y:S01]  /*35f0*/  PRMT R163, R163, 0x5410, R36 ;  /* 0x00005410a3a37816 */ /* 0x000fe20000000024 */
[----:B------:R-:W-:Y:S01]  /*3600*/  IMAD.MOV.U32 R36, RZ, RZ, R91 ;  /* 0x000000ffff247224 */ /* 0x000fe200078e005b */
[----:B------:R-:W-:-:S02]  /*3610*/  CS2R R74, SRZ ;  /* 0x00000000004a7805 */ /* 0x000fc4000001ff00 */
[----:B------:R-:W-:Y:S02]  /*3620*/  CS2R R64, SRZ ;  /* 0x0000000000407805 */ /* 0x000fe4000001ff00 */
[----:B------:R-:W-:Y:S02]  /*3630*/  CS2R R68, SRZ ;  /* 0x0000000000447805 */ /* 0x000fe4000001ff00 */
[----:B------:R-:W-:Y:S02]  /*3640*/  CS2R R72, SRZ ;  /* 0x0000000000487805 */ /* 0x000fe4000001ff00 */
[----:B------:R-:W-:Y:S01]  /*3650*/  PRMT R165, R36, 0x5410, R37 ;  /* 0x0000541024a57816 */ /* 0x000fe20000000025 */
[----:B------:R-:W-:Y:S01]  /*3660*/  IMAD.MOV.U32 R37, RZ, RZ, R123 ;  /* 0x000000ffff257224 */ /* 0x000fe200078e007b */
[----:B------:R-:W-:Y:S01]  /*3670*/  CS2R R76, SRZ ;  /* 0x00000000004c7805 */ /* 0x000fe2000001ff00 */
[----:B------:R-:W-:-:S03]  /*3680*/  IMAD.MOV.U32 R36, RZ, RZ, R80 ;  /* 0x000000ffff247224 */ /* 0x000fc600078e0050 */
[----:B------:R-:W-:Y:S01]  /*3690*/  PRMT R134, R37, 0x5410, R38 ;  /* 0x0000541025867816 */ /* 0x000fe20000000026 */
[----:B------:R-:W-:Y:S02]  /*36a0*/  IMAD.MOV.U32 R38, RZ, RZ, R81 ;  /* 0x000000ffff267224 */ /* 0x000fe400078e0051 */
[----:B------:R-:W-:-:S03]  /*36b0*/  IMAD.MOV.U32 R37, RZ, RZ, R88 ;  /* 0x000000ffff257224 */ /* 0x000fc600078e0058 */
[----:B------:R-:W-:Y:S01]  /*36c0*/  PRMT R161, R38, 0x5410, R36 ;  /* 0x0000541026a17816 */ /* 0x000fe20000000024 */
[----:B------:R-:W-:Y:S01]  /*36d0*/  IMAD.MOV.U32 R36, RZ, RZ, R89 ;  /* 0x000000ffff247224 */ /* 0x000fe200078e0059 */
[----:B------:R-:W-:Y:S01]  /*36e0*/  PRMT R164, R37, 0x7610, R164 ;  /* 0x0000761025a47816 */ /* 0x000fe200000000a4 */
[----:B------:R-:W-:Y:S02]  /*36f0*/  IMAD.MOV.U32 R38, RZ, RZ, R116 ;  /* 0x000000ffff267224 */ /* 0x000fe400078e0074 */
[----:B------:R-:W-:Y:S01]  /*3700*/  IMAD.MOV.U32 R37, RZ, RZ, R117 ;  /* 0x000000ffff257224 */ /* 0x000fe200078e0075 */
[----:B------:R-:W-:Y:S01]  /*3710*/  PRMT R163, R36, 0x7610, R163 ;  /* 0x0000761024a37816 */ /* 0x000fe200000000a3 */
[----:B------:R-:W-:-:S03]  /*3720*/  IMAD.MOV.U32 R36, RZ, RZ, R124 ;  /* 0x000000ffff247224 */ /* 0x000fc600078e007c */
[----:B------:R-:W-:Y:S02]  /*3730*/  PRMT R167, R167, 0x5410, R37 ;  /* 0x00005410a7a77816 */ /* 0x000fe40000000025 */
[----:B------:R-:W-:Y:S01]  /*3740*/  PRMT R166, R36, 0x5410, R38 ;  /* 0x0000541024a67816 */ /* 0x000fe20000000026 */
[----:B------:R-:W-:-:S05]  /*3750*/  IMAD.MOV.U32 R38, RZ, RZ, R125 ;  /* 0x000000ffff267224 */ /* 0x000fca00078e007d */
[----:B------:R-:W-:Y:S01]  /*3760*/  PRMT R168, R168, 0x5410, R38 ;  /* 0x00005410a8a87816 */ /* 0x000fe20000000026 */
[----:B------:R-:W-:Y:S06]  /*3770*/  @P4 BRA `(.L_x_461) ;  /* 0x00000000007c4947 */ /* 0x000fec0003800000 */
[----:B------:R-:W-:Y:S01]  /*3780*/  IADD3 R36, P2, P5, R100, R86, R33 ;  /* 0x0000005664247210 */ /* 0x000fe20007d5e021 */
[----:B------:R-:W-:Y:S01]  /*3790*/  ULDC.64 UR4, c[0x0][0x3e8] ;  /* 0x0000fa0000047ab9 */ /* 0x000fe20000000a00 */
[----:B------:R-:W-:Y:S01]  /*37a0*/  ULDC.64 UR6, c[0x0][0x400] ;  /* 0x0001000000067ab9 */ /* 0x000fe20000000a00 */
[----:B------:R-:W-:Y:S02]  /*37b0*/  CS2R R74, SRZ ;  /* 0x00000000004a7805 */ /* 0x000fe4000001ff00 */
[----:B------:R-:W-:Y:S02]  /*37c0*/  IADD3.X R39, R26, R0, R35, P2, P5 ;  /* 0x000000001a277210 */ /* 0x000fe400017ea423 */
[----:B------:R-:W-:Y:S02]  /*37d0*/  CS2R R76, SRZ ;  /* 0x00000000004c7805 */ /* 0x000fe4000001ff00 */
[----:B------:R-:W-:Y:S01]  /*37e0*/  IADD3 R37, P2, P5, R106, R84, R29 ;  /* 0x000000546a257210 */ /* 0x000fe20007d5e01d */
[----:B------:R-:W-:-:S03]  /*37f0*/  ULDC.64 UR8, c[0x0][0x208] ;  /* 0x0000820000087ab9 */ /* 0x000fc60000000a00 */
[----:B------:R-:W-:Y:S02]  /*3800*/  IADD3.X R40, R21, R3, R31, P2, P5 ;  /* 0x0000000315287210 */ /* 0x000fe400017ea41f */
[----:B------:R-:W-:-:S04]  /*3810*/  LEA R38, P2, R36, UR4, 0x1 ;  /* 0x0000000424267c11 */ /* 0x000fc8000f8408ff */
[----:B------:R-:W-:Y:S02]  /*3820*/  LEA.HI.X R39, R36, UR5, R39, 0x1, P2 ;  /* 0x0000000524277c11 */ /* 0x000fe400090f0c27 */
[----:B------:R-:W-:-:S04]  /*3830*/  LEA R36, P2, R37, UR6, 0x1 ;  /* 0x0000000625247c11 */ /* 0x000fc8000f8408ff */
[----:B------:R-:W-:Y:S02]  /*3840*/  LEA.HI.X R37, R37, UR7, R40, 0x1, P2 ;  /* 0x0000000725257c11 */ /* 0x000fe400090f0c28 */
[----:B------:R-:W-:Y:S02]  /*3850*/  ISETP.GE.AND P2, PT, R22, R115, PT ;  /* 0x000000731600720c */ /* 0x000fe40003f46270 */
[----:B------:R-:W-:Y:S02]  /*3860*/  CS2R R70, SRZ ;  /* 0x0000000000467805 */ /* 0x000fe4000001ff00 */
[----:B------:R-:W-:-:S09]  /*3870*/  CS2R R72, SRZ ;  /* 0x0000000000487805 */ /* 0x000fd2000001ff00 */
[----:B------:R0:W5:Y:S04]  /*3880*/  @!P2 LDG.E.64 R74, desc[UR8][R38.64] ;  /* 0x00000008264aa981 */ /* 0x000168000c1e1b00 */
[----:B------:R0:W5:Y:S01]  /*3890*/  @!P2 LDG.E.64 R76, desc[UR8][R36.64] ;  /* 0x00000008244ca981 */ /* 0x000162000c1e1b00 */
        /* <DEDUP_REMOVED lines=10> */
[----:B------:R-:W-:-:S13]  /*3940*/  ISETP.GE.AND P2, PT, R216, R115, PT ;  /* 0x00000073d800720c */ /* 0x000fda0003f46270 */
[----:B------:R0:W5:Y:S04]  /*3950*/  @!P2 LDG.E.64 R62, desc[UR8][R38.64+0xc0] ;  /* 0x0000c008263ea981 */ /* 0x000168000c1e1b00 */
[----:B------:R0:W5:Y:S02]  /*3960*/  @!P2 LDG.E.64 R64, desc[UR8][R36.64+0xc0] ;  /* 0x0000c0082440a981 */ /* 0x000164000c1e1b00 */
.L_x_461:
[----:B------:R-:W-:Y:S05]  /*3970*/  BSYNC B1 ;  /* 0x0000000000017941 */ /* 0x000fea0003800000 */
.L_x_460:
[----:B0----5:R-:W-:Y:S01]  /*3980*/  IMAD.MOV.U32 R37, RZ, RZ, R66 ;  /* 0x000000ffff257224 */ /* 0x021fe200078e0042 */
[----:B------:R-:W-:Y:S01]  /*3990*/  ISETP.GE.AND P5, PT, R237, R4, PT ;  /* 0x00000004ed00720c */ /* 0x000fe20003fa6270 */
[----:B------:R-:W-:Y:S01]  /*39a0*/  IMAD.MOV.U32 R36, RZ, RZ, R67 ;  /* 0x000000ffff247224 */ /* 0x000fe200078e0043 */
[----:B------:R-:W-:Y:S01]  /*39b0*/  BSSY B1, `(.L_x_462) ;  /* 0x0000041000017945 */ /* 0x000fe20003800000 */
[----:B------:R-:W-:Y:S01]  /*39c0*/  IMAD.MOV.U32 R39, RZ, RZ, R62 ;  /* 0x000000ffff277224 */ /* 0x000fe200078e003e */
[----:B------:R-:W-:Y:S01]  /*39d0*/  CS2R R42, SRZ ;  /* 0x00000000002a7805 */ /* 0x000fe2000001ff00 */
[----:B------:R-:W-:Y:S01]  /*39e0*/  IMAD.MOV.U32 R38, RZ, RZ, R63 ;  /* 0x000000ffff267224 */ /* 0x000fe200078e003f */
[----:B------:R-:W-:Y:S01]  /*39f0*/  PRMT R153, R36, 0x5410, R37 ;  /* 0x0000541024997816 */ /* 0x000fe20000000025 */
        /* <DEDUP_REMOVED lines=9> */
[----:B------:R-:W-:Y:S01]  /*3a90*/  PRMT R156, R38, 0x7610, R156 ;  /* 0x00007610269c7816 */ /* 0x000fe2000000009c */
        /* <DEDUP_REMOVED lines=9> */
[----:B------:R-:W-:-:S02]  /*3b30*/  PRMT R149, R38, 0x5410, R39 ;  /* 0x0000541026957816 */ /* 0x000fc40000000027 */
[----:B------:R-:W-:Y:S02]  /*3b40*/  CS2R R50, SRZ ;  /* 0x0000000000327805 */ /* 0x000fe4000001ff00 */
[----:B------:R-:W-:Y:S01]  /*3b50*/  PRMT R156, R156, 0x5410, R37 ;  /* 0x000054109c9c7816 */ /* 0x000fe20000000025 */
[----:B------:R-:W-:Y:S01]  /*3b60*/  IMAD.MOV.U32 R37, RZ, RZ, R76 ;  /* 0x000000ffff257224 */ /* 0x000fe200078e004c */
[----:B------:R-:W-:Y:S01]  /*3b70*/  PRMT R157, R36, 0x7610, R157 ;  /* 0x00007610249d7816 */ /* 0x000fe2000000009d */
[----:B------:R-:W-:Y:S01]  /*3b80*/  IMAD.MOV.U32 R36, RZ, RZ, R77 ;  /* 0x000000ffff247224 */ /* 0x000fe200078e004d */
[----:B------:R-:W-:Y:S02]  /*3b90*/  CS2R R52, SRZ ;  /* 0x0000000000347805 */ /* 0x000fe4000001ff00 */
[----:B------:R-:W-:Y:S02]  /*3ba0*/  CS2R R58, SRZ ;  /* 0x00000000003a7805 */ /* 0x000fe4000001ff00 */
[----:B------:R-:W-:Y:S01]  /*3bb0*/  PRMT R159, R36, 0x5410, R37 ;  /* 0x00005410249f7816 */ /* 0x000fe20000000025 */
[----:B------:R-:W-:Y:S06]  /*3bc0*/  @P5 BRA `(.L_x_463) ;  /* 0x00000000007c5947 */ /* 0x000fec0003800000 */
[----:B------:R-:W-:Y:S01]  /*3bd0*/  IADD3 R86, P2, P6, R100, R32, R86 ;  /* 0x0000002064567210 */ /* 0x000fe20007e5e056 */
[----:B------:R-:W-:Y:S01]  /*3be0*/  ULDC.64 UR4, c[0x0][0x3e8] ;  /* 0x0000fa0000047ab9 */ /* 0x000fe20000000a00 */
[----:B------:R-:W-:Y:S02]  /*3bf0*/  CS2R R56, SRZ ;  /* 0x0000000000387805 */ /* 0x000fe4000001ff00 */
[----:B------:R-:W-:Y:S02]  /*3c00*/  CS2R R58, SRZ ;  /* 0x00000000003a7805 */ /* 0x000fe4000001ff00 */
[----:B------:R-:W-:Y:S01]  /*3c10*/  IADD3.X R0, R26, R34, R0, P2, P6 ;  /* 0x000000221a007210 */ /* 0x000fe200017ec400 */
[----:B------:R-:W-:Y:S01]  /*3c20*/  ULDC.64 UR6, c[0x0][0x208] ;  /* 0x0000820000067ab9 */ /* 0x000fe20000000a00 */
[----:B------:R-:W-:-:S04]  /*3c30*/  IADD3 R84, P2, P6, R106, R28, R84 ;  /* 0x0000001c6a547210 */ /* 0x000fc80007e5e054 */
[----:B------:R-:W-:Y:S02]  /*3c40*/  IADD3.X R3, R21, R30, R3, P2, P6 ;  /* 0x0000001e15037210 */ /* 0x000fe400017ec403 */
[----:B------:R-:W-:-:S04]  /*3c50*/  LEA R38, P2, R86, UR4, 0x1 ;  /* 0x0000000456267c11 */ /* 0x000fc8000f8408ff */
[----:B------:R-:W-:Y:S01]  /*3c60*/  LEA.HI.X R39, R86, UR5, R0, 0x1, P2 ;  /* 0x0000000556277c11 */ /* 0x000fe200090f0c00 */
[----:B------:R-:W-:Y:S02]  /*3c70*/  ULDC.64 UR4, c[0x0][0x400] ;  /* 0x0001000000047ab9 */ /* 0x000fe40000000a00 */
        /* <DEDUP_REMOVED lines=20> */
.L_x_463:
[----:B------:R-:W-:Y:S05]  /*3dc0*/  BSYNC B1 ;  /* 0x0000000000017941 */ /* 0x000fea0003800000 */
.L_x_462:
[----:B-----5:R-:W-:Y:S01]  /*3dd0*/  IMAD.MOV.U32 R3, RZ, RZ, R42 ;  /* 0x000000ffff037224 */ /* 0x020fe200078e002a */
[----:B------:R-:W-:Y:S01]  /*3de0*/  ULOP3.LUT UR4, UR60, 0x1, URZ, 0xfc, !UPT ;  /* 0x000000013c047892 */ /* 0x000fe2000f8efc3f */
[----:B------:R-:W-:-:S03]  /*3df0*/  IMAD.MOV.U32 R0, RZ, RZ, R43 ;  /* 0x000000ffff007224 */ /* 0x000fc600078e002b */
[----:B------:R-:W-:Y:S02]  /*3e00*/  UISETP.NE.AND UP0, UPT, UR4, 0x3, UPT ;  /* 0x000000030400788c */ /* 0x000fe4000bf05270 */
[----:B------:R-:W-:Y:S01]  /*3e10*/  PRMT R135, R3, 0x5410, R0 ;  /* 0x0000541003877816 */ /* 0x000fe20000000000 */
[----:B------:R-:W-:Y:S02]  /*3e20*/  IMAD.MOV.U32 R3, RZ, RZ, R48 ;  /* 0x000000ffff037224 */ /* 0x000fe400078e0030 */
[----:B------:R-:W-:Y:S01]  /*3e30*/  IMAD.MOV.U32 R0, RZ, RZ, R49 ;  /* 0x000000ffff007224 */ /* 0x000fe200078e0031 */
[----:B------:R-:W-:-:S04]  /*3e40*/  PLOP3.LUT P2, PT, PT, PT, UP0, 0x80, 0x0 ;  /* 0x000000000000781c */ /* 0x000fc80003f4f008 */
[----:B------:R-:W-:Y:S01]  /*3e50*/  PRMT R145, R3, 0x5410, R0 ;  /* 0x0000541003917816 */ /* 0x000fe20000000000 */
[----:B------:R-:W-:Y:S02]  /*3e60*/  IMAD.MOV.U32 R3, RZ, RZ, R54 ;  /* 0x000000ffff037224 */ /* 0x000fe400078e0036 */
[----:B------:R-:W-:-:S05]  /*3e70*/  IMAD.MOV.U32 R0, RZ, RZ, R55 ;  /* 0x000000ffff007224 */ /* 0x000fca00078e0037 */
[----:B------:R-:W-:Y:S01]  /*3e80*/  PRMT R151, R3, 0x5410, R0 ;  /* 0x0000541003977816 */ /* 0x000fe20000000000 */
[----:B------:R-:W-:Y:S02]  /*3e90*/  IMAD.MOV.U32 R3, RZ, RZ, R56 ;  /* 0x000000ffff037224 */ /* 0x000fe400078e0038 */
[----:B------:R-:W-:-:S05]  /*3ea0*/  IMAD.MOV.U32 R0, RZ, RZ, R57 ;  /* 0x000000ffff007224 */ /* 0x000fca00078e0039 */
[----:B------:R-:W-:Y:S01]  /*3eb0*/  PRMT R154, R0, 0x5410, R3 ;  /* 0x00005410009a7816 */ /* 0x000fe20000000003 */
[----:B------:R-:W-:Y:S02]  /*3ec0*/  IMAD.MOV.U32 R3, RZ, RZ, R40 ;  /* 0x000000ffff037224 */ /* 0x000fe400078e0028 */
[----:B------:R-:W-:-:S05]  /*3ed0*/  IMAD.MOV.U32 R0, RZ, RZ, R41 ;  /* 0x000000ffff007224 */ /* 0x000fca00078e0029 */
[----:B------:R-:W-:Y:S01]  /*3ee0*/  PRMT R143, R3, 0x5410, R0 ;  /* 0x00005410038f7816 */ /* 0x000fe20000000000 */
        /* <DEDUP_REMOVED lines=12> */
[----:B------:R-:W-:Y:S06]  /*3fb0*/  @!P2 BRA `(.L_x_464) ;  /* 0x000000000004a947 */ /* 0x000fec0003800000 */
[----:B------:R-:W-:Y:S01]  /*3fc0*/  BPT.TRAP 0x1 ;  /* 0x000000040000795c */ /* 0x000fe20000300000 */
.L_x_464:
[----:B------:R-:W-:Y:S01]  /*3fd0*/  IMAD R3, R19, 0x8, R18 ;  /* 0x0000000813037824 */ /* 0x000fe200078e0212 */
[----:B------:R-:W-:Y:S01]  /*3fe0*/  SHF.L.U32 R0, R217, 0x1f, RZ ;  /* 0x0000001fd9007819 */ /* 0x000fe200000006ff */
[----:B------:R-:W-:Y:S03]  /*3ff0*/  BSSY B1, `(.L_x_465) ;  /* 0x0000003000017945 */ /* 0x000fe60003800000 */
[----:B------:R-:W1:Y:S02]  /*4000*/  SYNCS.PHASECHK.TRANS64.TRYWAIT P6, [R3+URZ+0x38890], R0 ;  /* 0x03889000030075a7 */ /* 0x000e6400080c017f */
[----:B-1----:R-:W-:Y:S05]  /*4010*/  @!P6 BRA `(.L_x_466) ;  /* 0x0000027800a4e947 */ /* 0x002fea0003800000 */
.L_x_858:
[----:B------:R-:W-:Y:S05]  /*4020*/  BSYNC B1 ;  /* 0x0000000000017941 */ /* 0x000fea0003800000 */
.L_x_465:
[----:B------:R-:W-:Y:S04]  /*4030*/  BSSY B1, `(.L_x_467) ;  /* 0x00000e5000017945 */ /* 0x000fe80003800000 */
[----:B------:R-:W-:Y:S05]  /*4040*/  @P3 BRA `(.L_x_468) ;  /* 0x0000000c008c3947 */ /* 0x000fea0003800000 */
[----:B------:R-:W-:Y:S01]  /*4050*/  ISETP.NE.AND P3, PT, R27, RZ, PT ;  /* 0x000000ff1b00720c */ /* 0x000fe20003f65270 */
[----:B------:R-:W-:-:S12]  /*4060*/  BSSY B2, `(.L_x_469) ;  /* 0x0000036000027945 */ /* 0x000fd80003800000 */
[----:B------:R-:W-:Y:S05]  /*4070*/  @!P3 BRA `(.L_x_470) ;  /* 0x0000000000d0b947 */ /* 0x000fea0003800000 */
[----:B0-----:R0:W2:Y:S01]  /*4080*/  LDS.128 R36, [R5+0x24400] ;  /* 0x0244000005247984 */ /* 0x0010a20000000c00 */
[----:B------:R-:W-:Y:S01]  /*4090*/  ISETP.GE.AND P3, PT, R22, R115, PT ;  /* 0x000000731600720c */ /* 0x000fe20003f66270 */
[----:B------:R-:W-:-:S12]  /*40a0*/  BSSY B3, `(.L_x_471) ;  /* 0x000002f000037945 */ /* 0x000fd80003800000 */
[----:B0-----:R-:W-:Y:S05]  /*40b0*/  @P3 BRA `(.L_x_472) ;  /* 0x0000000000b43947 */ /* 0x001fea0003800000 */
[----:B------:R-:W-:Y:S02]  /*40c0*/  SHF.R.U64 R85, R124, 0x10, R125 ;  /* 0x000000107c557819 */ /* 0x000fe4000000127d */
[----:B------:R-:W-:Y:S02]  /*40d0*/  SHF.R.U64 R84, R122, 0x10, R123 ;  /* 0x000000107a547819 */ /* 0x000fe4000000127b */
[----:B------:R-:W-:Y:S02]  /*40e0*/  PRMT R85, R166, 0x5410, R85 ;  /* 0x00005410a6557816 */ /* 0x000fe40000000055 */
[----:B------:R-:W-:Y:S02]  /*40f0*/  PRMT R84, R134, 0x5432, R84 ;  /* 0x0000543286547816 */ /* 0x000fe40000000054 */
[----:B------:R-:W-:Y:S02]  /*4100*/  SHF.R.U32.HI R122, RZ, 0x10, R125 ;  /* 0x00000010ff7a7819 */ /* 0x000fe4000001167d */
[----:B--2---:R-:W-:-:S02]  /*4110*/  LOP3.LUT R124, R37, 0xffff0000, RZ, 0xc0, !PT ;  /* 0xffff0000257c7812 */ /* 0x004fc400078ec0ff */
[C---:B------:R-:W-:Y:S01]  /*4120*/  LOP3.LUT R86, R85.reuse, 0xffff0000, RZ, 0xc0, !PT ;  /* 0xffff000055567812 */ /* 0x040fe200078ec0ff */
[----:B------:R-:W-:Y:S01]  /*4130*/  IMAD.U32 R85, R85, 0x10000, RZ ;  /* 0x0001000055557824 */ /* 0x000fe200078e00ff */
[C---:B------:R-:W-:Y:S01]  /*4140*/  LOP3.LUT R125, R84.reuse, 0xffff0000, RZ, 0xc0, !PT ;  /* 0xffff0000547d7812 */ /* 0x040fe200078ec0ff */
[----:B------:R-:W-:Y:S01]  /*4150*/  IMAD.U32 R84, R84, 0x10000, RZ ;  /* 0x0001000054547824 */ /* 0x000fe200078e00ff */
[----:B------:R-:W-:Y:S01]  /*4160*/  SHF.R.U32.HI R87, RZ, 0x10, R123 ;  /* 0x00000010ff577819 */ /* 0x000fe2000001167b */
[----:B------:R-:W-:Y:S02]  /*4170*/  IMAD.U32 R123, R37, 0x10000, RZ ;  /* 0x00010000257b7824 */ /* 0x000fe400078e00ff */
[-C--:B------:R-:W-:Y:S01]  /*4180*/  FMUL.FTZ R37, R124, R86.reuse ;  /* 0x000000567c257220 */ /* 0x080fe20000410000 */
[----:B------:R-:W-:Y:S01]  /*4190*/  PRMT R122, R168, 0x5432, R122 ;  /* 0x00005432a87a7816 */ /* 0x000fe2000000007a */
[-C--:B------:R-:W-:Y:S01]  /*41a0*/  FMUL.FTZ R124, R124, R125.reuse ;  /* 0x0000007d7c7c7220 */ /* 0x080fe20000410000 */
[----:B------:R-:W-:Y:S01]  /*41b0*/  PRMT R87, R134, 0x5410, R87 ;  /* 0x0000541086577816 */ /* 0x000fe20000000057 */
[C---:B------:R-:W-:Y:S01]  /*41c0*/  FFMA.FTZ R37, R123.reuse, R125, -R37 ;  /* 0x0000007d7b257223 */ /* 0x040fe20000010825 */
[----:B------:R-:W-:Y:S01]  /*41d0*/  LOP3.LUT R125, R38, 0xffff0000, RZ, 0xc0, !PT ;  /* 0xffff0000267d7812 */ /* 0x000fe200078ec0ff */
[----:B------:R-:W-:Y:S01]  /*41e0*/  FFMA.FTZ R86, R123, R86, R124 ;  /* 0x000000567b567223 */ /* 0x000fe2000001007c */
[C---:B------:R-:W-:Y:S01]  /*41f0*/  IMAD.U32 R123, R122.reuse, 0x10000, RZ ;  /* 0x000100007a7b7824 */ /* 0x040fe200078e00ff */
[----:B------:R-:W-:Y:S01]  /*4200*/  LOP3.LUT R122, R122, 0xffff0000, RZ, 0xc0, !PT ;  /* 0xffff00007a7a7812 */ /* 0x000fe200078ec0ff */
[C---:B------:R-:W-:Y:S01]  /*4210*/  IMAD.U32 R134, R87.reuse, 0x10000, RZ ;  /* 0x0001000057867824 */ /* 0x040fe200078e00ff */
[----:B------:R-:W-:Y:S01]  /*4220*/  LOP3.LUT R87, R87, 0xffff0000, RZ, 0xc0, !PT ;  /* 0xffff000057577812 */ /* 0x000fe200078ec0ff */
[----:B------:R-:W-:-:S02]  /*4230*/  IMAD.U32 R124, R38, 0x10000, RZ ;  /* 0x00010000267c7824 */ /* 0x000fc400078e00ff */
[C---:B------:R-:W-:Y:S01]  /*4240*/  FMUL.FTZ R38, R125.reuse, R123 ;  /* 0x0000007b7d267220 */ /* 0x040fe20000410000 */
[-C--:B------:R-:W-:Y:S01]  /*4250*/  FMUL.FTZ R125, R125, R134.reuse ;  /* 0x000000867d7d7220 */ /* 0x080fe20000410000 */
[----:B------:R-:W-:Y:S02]  /*4260*/  F2FP.BF16.F32.PACK_AB R37, R86, R37 ;  /* 0x000000255625723e */ /* 0x000fe400000010ff */
[C---:B------:R-:W-:Y:S01]  /*4270*/  FFMA.FTZ R38, R124.reuse, R134, -R38 ;  /* 0x000000867c267223 */ /* 0x040fe20000010826 */
[----:B------:R-:W-:Y:S01]  /*4280*/  FFMA.FTZ R123, R124, R123, R125 ;  /* 0x0000007b7c7b7223 */ /* 0x000fe2000001007d */
[C---:B------:R-:W-:Y:S01]  /*4290*/  LOP3.LUT R124, R39.reuse, 0xffff0000, RZ, 0xc0, !PT ;  /* 0xffff0000277c7812 */ /* 0x040fe200078ec0ff */
[----:B------:R-:W-:-:S03]  /*42a0*/  IMAD.U32 R125, R39, 0x10000, RZ ;  /* 0x00010000277d7824 */ /* 0x000fc600078e00ff */
[----:B------:R-:W-:Y:S01]  /*42b0*/  F2FP.BF16.F32.PACK_AB R38, R123, R38 ;  /* 0x000000267b26723e */ /* 0x000fe200000010ff */
[----:B------:R-:W-:-:S04]  /*42c0*/  FMUL.FTZ R39, R124, R122 ;  /* 0x0000007a7c277220 */ /* 0x000fc80000410000 */
[-C--:B------:R-:W-:Y:S01]  /*42d0*/  FFMA.FTZ R39, R125, R87.reuse, -R39 ;  /* 0x000000577d277223 */ /* 0x080fe20000010827 */
[----:B------:R-:W-:-:S04]  /*42e0*/  FMUL.FTZ R87, R124, R87 ;  /* 0x000000577c577220 */ /* 0x000fc80000410000 */
[----:B------:R-:W-:Y:S01]  /*42f0*/  FFMA.FTZ R122, R125, R122, R87 ;  /* 0x0000007a7d7a7223 */ /* 0x000fe20000010057 */
[C---:B------:R-:W-:Y:S01]  /*4300*/  LOP3.LUT R87, R36.reuse, 0xffff0000, RZ, 0xc0, !PT ;  /* 0xffff000024577812 */ /* 0x040fe200078ec0ff */
[----:B------:R-:W-:-:S03]  /*4310*/  IMAD.U32 R36, R36, 0x10000, RZ ;  /* 0x0001000024247824 */ /* 0x000fc600078e00ff */
[----:B------:R-:W-:Y:S01]  /*4320*/  F2FP.BF16.F32.PACK_AB R39, R122, R39 ;  /* 0x000000277a27723e */ /* 0x000fe200000010ff */
[C---:B------:R-:W-:Y:S01]  /*4330*/  FMUL.FTZ R124, R87.reuse, R85 ;  /* 0x00000055577c7220 */ /* 0x040fe20000410000 */
[----:B------:R-:W-:-:S03]  /*4340*/  FMUL.FTZ R87, R87, R84 ;  /* 0x0000005457577220 */ /* 0x000fc60000410000 */
[C---:B------:R-:W-:Y:S01]  /*4350*/  FFMA.FTZ R124, R36.reuse, R84, -R124 ;  /* 0x00000054247c7223 */ /* 0x040fe2000001087c */
[----:B------:R-:W-:-:S05]  /*4360*/  FFMA.FTZ R87, R36, R85, R87 ;  /* 0x0000005524577223 */ /* 0x000fca0000010057 */
[----:B------:R-:W-:-:S05]  /*4370*/  F2FP.BF16.F32.PACK_AB R87, R87, R124 ;  /* 0x0000007c5757723e */ /* 0x000fca00000010ff */
[----:B------:R-:W-:-:S07]  /*4380*/  IMAD.MOV.U32 R36, RZ, RZ, R87 ;  /* 0x000000ffff247224 */ /* 0x000fce00078e0057 */
.L_x_472:
[----:B------:R-:W-:Y:S05]  /*4390*/  BSYNC B3 ;  /* 0x0000000000037941 */ /* 0x000fea0003800000 */
.L_x_471:
[----:B------:R-:W-:Y:S02]  /*43a0*/  ULDC.64 UR4, c[0x0][0x208] ;  /* 0x0000820000047ab9 */ /* 0x000fe40000000a00 */
[----:B--2---:R2:W-:Y:S03]  /*43b0*/  STG.E.128 desc[UR4][R60.64], R36 ;  /* 0x000000243c007986 */ /* 0x0045e6000c101d04 */
.L_x_470:
[----:B------:R-:W-:Y:S05]  /*43c0*/  BSYNC B2 ;  /* 0x0000000000027941 */ /* 0x000fea0003800000 */
.L_x_469:
[----:B------:R-:W-:Y:S01]  /*43d0*/  ISETP.NE.AND P3, PT, R11, RZ, PT ;  /* 0x000000ff0b00720c */ /* 0x000fe20003f65270 */
[----:B------:R-:W-:-:S12]  /*43e0*/  BSSY B2, `(.L_x_473) ;  /* 0x0000037000027945 */ /* 0x000fd80003800000 */
[----:B------:R-:W-:Y:S05]  /*43f0*/  @!P3 BRA `(.L_x_474) ;  /* 0x0000000000d4b947 */ /* 0x000fea0003800000 */
[----:B0-2---:R0:W2:Y:S01]  /*4400*/  LDS.128 R36, [R5+0x26c00] ;  /* 0x026c000005247984 */ /* 0x0050a20000000c00 */
[----:B------:R-:W-:Y:S01]  /*4410*/  ISETP.GE.AND P3, PT, R215, R115, PT ;  /* 0x00000073d700720c */ /* 0x000fe20003f66270 */
[----:B------:R-:W-:-:S12]  /*4420*/  BSSY B3, `(.L_x_475) ;  /* 0x0000030000037945 */ /* 0x000fd80003800000 */
[----:B0-----:R-:W-:Y:S05]  /*4430*/  @P3 BRA `(.L_x_476) ;  /* 0x0000000000b83947 */ /* 0x001fea0003800000 */
[----:B------:R-:W-:Y:S02]  /*4440*/  SHF.R.U64 R86, R116, 0x10, R117 ;  /* 0x0000001074567819 */ /* 0x000fe40000001275 */
[--C-:B------:R-:W-:Y:S02]  /*4450*/  SHF.R.U64 R84, R90, 0x10, R91.reuse ;  /* 0x000000105a547819 */ /* 0x100fe4000000125b */
[----:B------:R-:W-:Y:S02]  /*4460*/  PRMT R86, R166, 0x5432, R86 ;  /* 0x00005432a6567816 */ /* 0x000fe40000000056 */
[----:B------:R-:W-:Y:S02]  /*4470*/  PRMT R84, R165, 0x5432, R84 ;  /* 0x00005432a5547816 */ /* 0x000fe40000000054 */
[----:B------:R-:W-:Y:S02]  /*4480*/  SHF.R.U32.HI R87, RZ, 0x10, R91 ;  /* 0x00000010ff577819 */ /* 0x000fe4000001165b */
[----:B------:R-:W-:-:S02]  /*4490*/  SHF.R.U32.HI R90, RZ, 0x10, R117 ;  /* 0x00000010ff5a7819 */ /* 0x000fc40000011675 */
[C---:B--2---:R-:W-:Y:S01]  /*44a0*/  LOP3.LUT R91, R37.reuse, 0xffff0000, RZ, 0xc0, !PT ;  /* 0xffff0000255b7812 */ /* 0x044fe200078ec0ff */
[----:B------:R-:W-:Y:S01]  /*44b0*/  IMAD.U32 R37, R37, 0x10000, RZ ;  /* 0x0001000025257824 */ /* 0x000fe200078e00ff */
[C---:B------:R-:W-:Y:S01]  /*44c0*/  LOP3.LUT R116, R86.reuse, 0xffff0000, RZ, 0xc0, !PT ;  /* 0xffff000056747812 */ /* 0x040fe200078ec0ff */
[----:B------:R-:W-:Y:S01]  /*44d0*/  IMAD.U32 R86, R86, 0x10000, RZ ;  /* 0x0001000056567824 */ /* 0x000fe200078e00ff */
[C---:B------:R-:W-:Y:S01]  /*44e0*/  LOP3.LUT R117, R84.reuse, 0xffff0000, RZ, 0xc0, !PT ;  /* 0xffff000054757812 */ /* 0x040fe200078ec0ff */
[----:B------:R-:W-:Y:S01]  /*44f0*/  IMAD.U32 R84, R84, 0x10000, RZ ;  /* 0x0001000054547824 */ /* 0x000fe200078e00ff */
[----:B------:R-:W-:Y:S01]  /*4500*/  PRMT R90, R167, 0x5432, R90 ;  /* 0x00005432a75a7816 */ /* 0x000fe2000000005a */
[----:B------:R-:W-:Y:S01]  /*4510*/  FMUL.FTZ R85, R91, R116 ;  /* 0x000000745b557220 */ /* 0x000fe20000410000 */
[----:B------:R-:W-:Y:S01]  /*4520*/  PRMT R87, R165, 0x5410, R87 ;  /* 0x00005410a5577816 */ /* 0x000fe20000000057 */
[-C--:B------:R-:W-:Y:S02]  /*4530*/  FMUL.FTZ R91, R91, R117.reuse ;  /* 0x000000755b5b7220 */ /* 0x080fe40000410000 */
[----:B------:R-:W-:Y:S01]  /*4540*/  FFMA.FTZ R85, R37, R117, -R85 ;  /* 0x0000007525557223 */ /* 0x000fe20000010855 */
[----:B------:R-:W-:-:S02]  /*4550*/  IMAD.U32 R117, R38, 0x10000, RZ ;  /* 0x0001000026757824 */ /* 0x000fc400078e00ff */
[----:B------:R-:W-:Y:S01]  /*4560*/  FFMA.FTZ R37, R37, R116, R91 ;  /* 0x0000007425257223 */ /* 0x000fe2000001005b */
[----:B------:R-:W-:Y:S01]  /*4570*/  LOP3.LUT R91, R38, 0xffff0000, RZ, 0xc0, !PT ;  /* 0xffff0000265b7812 */ /* 0x000fe200078ec0ff */
[C---:B------:R-:W-:Y:S01]  /*4580*/  IMAD.U32 R116, R90.reuse, 0x10000, RZ ;  /* 0x000100005a747824 */ /* 0x040fe200078e00ff */
[----:B------:R-:W-:Y:S01]  /*4590*/  LOP3.LUT R90, R90, 0xffff0000, RZ, 0xc0, !PT ;  /* 0xffff00005a5a7812 */ /* 0x000fe200078ec0ff */
[C---:B------:R-:W-:Y:S01]  /*45a0*/  IMAD.U32 R122, R87.reuse, 0x10000, RZ ;  /* 0x00010000577a7824 */ /* 0x040fe200078e00ff */
[----:B------:R-:W-:Y:S01]  /*45b0*/  LOP3.LUT R87, R87, 0xffff0000, RZ, 0xc0, !PT ;  /* 0xffff000057577812 */ /* 0x000fe200078ec0ff */
[----:B------:R-:W-:Y:S01]  /*45c0*/  FMUL.FTZ R38, R91, R116 ;  /* 0x000000745b267220 */ /* 0x000fe20000410000 */
[----:B------:R-:W-:Y:S01]  /*45d0*/  F2FP.BF16.F32.PACK_AB R37, R37, R85 ;  /* 0x000000552525723e */ /* 0x000fe200000010ff */
[-C--:B------:R-:W-:Y:S02]  /*45e0*/  FMUL.FTZ R91, R91, R122.reuse ;  /* 0x0000007a5b5b7220 */ /* 0x080fe40000410000 */
[----:B------:R-:W-:-:S02]  /*45f0*/  FFMA.FTZ R38, R117, R122, -R38 ;  /* 0x0000007a75267223 */ /* 0x000fc40000010826 */
        /* <DEDUP_REMOVED lines=15> */
[----:B------:R-:W-:Y:S01]  /*46f0*/  F2FP.BF16.F32.PACK_AB R90, R39, R90 ;  /* 0x0000005a275a723e */ /* 0x000fe200000010ff */
[----:B------:R-:W-:-:S04]  /*4700*/  IMAD.MOV.U32 R39, RZ, RZ, R87 ;  /* 0x000000ffff277224 */ /* 0x000fc800078e0057 */
[----:B------:R-:W-:-:S07]  /*4710*/  IMAD.MOV.U32 R36, RZ, RZ, R90 ;  /* 0x000000ffff247224 */ /* 0x000fce00078e005a */
.L_x_476:
[----:B------:R-:W-:Y:S05]  /*4720*/  BSYNC B3 ;  /* 0x0000000000037941 */ /* 0x000fea0003800000 */
.L_x_475:
[----:B------:R-:W-:Y:S02]  /*4730*/  ULDC.64 UR4, c[0x0][0x208] ;  /* 0x0000820000047ab9 */ /* 0x000fe40000000a00 */
[----:B--2---:R3:W-:Y:S03]  /*4740*/  STG.E.128 desc[UR4][R60.64+0x80], R36 ;  /* 0x000080243c007986 */ /* 0x0047e6000c101d04 */
.L_x_474:
[----:B------:R-:W-:Y:S05]  /*4750*/  BSYNC B2 ;  /* 0x0000000000027941 */ /* 0x000fea0003800000 */
.L_x_473:
[----:B------:R-:W-:Y:S01]  /*4760*/  ISETP.NE.AND P3, PT, R10, RZ, PT ;  /* 0x000000ff0a00720c */ /* 0x000fe20003f65270 */
[----:B------:R-:W-:-:S12]  /*4770*/  BSSY B2, `(.L_x_477) ;  /* 0x0000038000027945 */ /* 0x000fd80003800000 */
[----:B------:R-:W-:Y:S05]  /*4780*/  @!P3 BRA `(.L_x_478) ;  /* 0x0000000000d8b947 */ /* 0x000fea0003800000 */
[----:B0-23--:R0:W2:Y:S01]  /*4790*/  LDS.128 R36, [R5+0x29400] ;  /* 0x0294000005247984 */ /* 0x00d0a20000000c00 */
[----:B------:R-:W-:Y:S01]  /*47a0*/  ISETP.GE.AND P3, PT, R214, R115, PT ;  /* 0x00000073d600720c */ /* 0x000fe20003f66270 */
[----:B------:R-:W-:-:S12]  /*47b0*/  BSSY B3, `(.L_x_479) ;  /* 0x0000031000037945 */ /* 0x000fd80003800000 */
[----:B0-----:R-:W-:Y:S05]  /*47c0*/  @P3 BRA `(.L_x_480) ;  /* 0x0000000000bc3947 */ /* 0x001fea0003800000 */
[----:B------:R-:W-:Y:S01]  /*47d0*/  SHF.R.U64 R85, R88, 0x10, R89 ;  /* 0x0000001058557819 */ /* 0x000fe20000001259 */
[----:B--2---:R-:W-:Y:S01]  /*47e0*/  IMAD.U32 R87, R37, 0x10000, RZ ;  /* 0x0001000025577824 */ /* 0x004fe200078e00ff */
[----:B------:R-:W-:Y:S02]  /*47f0*/  SHF.R.U64 R82, R82, 0x10, R83 ;  /* 0x0000001052527819 */ /* 0x000fe40000001253 */
[C---:B------:R-:W-:Y:S02]  /*4800*/  PRMT R85, R164.reuse, 0x5410, R85 ;  /* 0x00005410a4557816 */ /* 0x040fe40000000055 */
[----:B------:R-:W-:Y:S02]  /*4810*/  SHF.R.U32.HI R86, RZ, 0x10, R83 ;  /* 0x00000010ff567819 */ /* 0x000fe40000011653 */
[----:B------:R-:W-:Y:S02]  /*4820*/  SHF.R.U32.HI R83, RZ, 0x10, R89 ;  /* 0x00000010ff537819 */ /* 0x000fe40000011659 */
[----:B------:R-:W-:-:S02]  /*4830*/  PRMT R82, R164, 0x5432, R82 ;  /* 0x00005432a4527816 */ /* 0x000fc40000000052 */
[----:B------:R-:W-:Y:S02]  /*4840*/  LOP3.LUT R89, R37, 0xffff0000, RZ, 0xc0, !PT ;  /* 0xffff000025597812 */ /* 0x000fe400078ec0ff */
[C---:B------:R-:W-:Y:S01]  /*4850*/  LOP3.LUT R88, R85.reuse, 0xffff0000, RZ, 0xc0, !PT ;  /* 0xffff000055587812 */ /* 0x040fe200078ec0ff */
[----:B------:R-:W-:Y:S01]  /*4860*/  IMAD.U32 R85, R85, 0x10000, RZ ;  /* 0x0001000055557824 */ /* 0x000fe200078e00ff */
[C---:B------:R-:W-:Y:S01]  /*4870*/  LOP3.LUT R37, R82.reuse, 0xffff0000, RZ, 0xc0, !PT ;  /* 0xffff000052257812 */ /* 0x040fe200078ec0ff */
[----:B------:R-:W-:Y:S01]  /*4880*/  IMAD.U32 R82, R82, 0x10000, RZ ;  /* 0x0001000052527824 */ /* 0x000fe200078e00ff */
[----:B------:R-:W-:Y:S01]  /*4890*/  PRMT R83, R163, 0x5410, R83 ;  /* 0x00005410a3537816 */ /* 0x000fe20000000053 */
[----:B------:R-:W-:Y:S01]  /*48a0*/  FMUL.FTZ R84, R89, R88 ;  /* 0x0000005859547220 */ /* 0x000fe20000410000 */
[----:B------:R-:W-:-:S03]  /*48b0*/  PRMT R86, R163, 0x5432, R86 ;  /* 0x00005432a3567816 */ /* 0x000fc60000000056 */
[-C--:B------:R-:W-:Y:S01]  /*48c0*/  FFMA.FTZ R84, R87, R37.reuse, -R84 ;  /* 0x0000002557547223 */ /* 0x080fe20000010854 */
[----:B------:R-:W-:Y:S01]  /*48d0*/  FMUL.FTZ R37, R89, R37 ;  /* 0x0000002559257220 */ /* 0x000fe20000410000 */
[C---:B------:R-:W-:Y:S01]  /*48e0*/  IMAD.U32 R89, R86.reuse, 0x10000, RZ ;  /* 0x0001000056597824 */ /* 0x040fe200078e00ff */
[----:B------:R-:W-:Y:S02]  /*48f0*/  LOP3.LUT R86, R86, 0xffff0000, RZ, 0xc0, !PT ;  /* 0xffff000056567812 */ /* 0x000fe400078ec0ff */
[----:B------:R-:W-:Y:S01]  /*4900*/  FFMA.FTZ R37, R87, R88, R37 ;  /* 0x0000005857257223 */ /* 0x000fe20000010025 */
[C---:B------:R-:W-:Y:S01]  /*4910*/  LOP3.LUT R88, R38.reuse, 0xffff0000, RZ, 0xc0, !PT ;  /* 0xffff000026587812 */ /* 0x040fe200078ec0ff */
[C---:B------:R-:W-:Y:S01]  /*4920*/  IMAD.U32 R87, R83.reuse, 0x10000, RZ ;  /* 0x0001000053577824 */ /* 0x040fe200078e00ff */
[----:B------:R-:W-:Y:S01]  /*4930*/  LOP3.LUT R83, R83, 0xffff0000, RZ, 0xc0, !PT ;  /* 0xffff000053537812 */ /* 0x000fe200078ec0ff */
[----:B------:R-:W-:Y:S01]  /*4940*/  IMAD.U32 R38, R38, 0x10000, RZ ;  /* 0x0001000026267824 */ /* 0x000fe200078e00ff */
[----:B------:R-:W-:Y:S01]  /*4950*/  F2FP.BF16.F32.PACK_AB R37, R37, R84 ;  /* 0x000000542525723e */ /* 0x000fe200000010ff */
[C---:B------:R-:W-:Y:S01]  /*4960*/  FMUL.FTZ R90, R88.reuse, R87 ;  /* 0x00000057585a7220 */ /* 0x040fe20000410000 */
[----:B------:R-:W-:-:S03]  /*4970*/  FMUL.FTZ R88, R88, R89 ;  /* 0x0000005958587220 */ /* 0x000fc60000410000 */
[C---:B------:R-:W-:Y:S01]  /*4980*/  FFMA.FTZ R90, R38.reuse, R89, -R90 ;  /* 0x00000059265a7223 */ /* 0x040fe2000001085a */
[----:B------:R-:W-:Y:S01]  /*4990*/  FFMA.FTZ R88, R38, R87, R88 ;  /* 0x0000005726587223 */ /* 0x000fe20000010058 */
[C---:B------:R-:W-:Y:S01]  /*49a0*/  LOP3.LUT R38, R39.reuse, 0xffff0000, RZ, 0xc0, !PT ;  /* 0xffff000027267812 */ /* 0x040fe200078ec0ff */
[----:B------:R-:W-:-:S03]  /*49b0*/  IMAD.U32 R39, R39, 0x10000, RZ ;  /* 0x0001000027277824 */ /* 0x000fc600078e00ff */
        /* <DEDUP_REMOVED lines=13> */
[----:B------:R-:W-:Y:S02]  /*4a90*/  IMAD.MOV.U32 R39, RZ, RZ, R38 ;  /* 0x000000ffff277224 */ /* 0x000fe400078e0026 */
[----:B------:R-:W-:Y:S02]  /*4aa0*/  IMAD.MOV.U32 R38, RZ, RZ, R88 ;  /* 0x000000ffff267224 */ /* 0x000fe400078e0058 */
[----:B------:R-:W-:-:S07]  /*4ab0*/  IMAD.MOV.U32 R36, RZ, RZ, R83 ;  /* 0x000000ffff247224 */ /* 0x000fce00078e0053 */
.L_x_480:
[----:B------:R-:W-:Y:S05]  /*4ac0*/  BSYNC B3 ;  /* 0x0000000000037941 */ /* 0x000fea0003800000 */
.L_x_479:
[----:B------:R-:W-:Y:S02]  /*4ad0*/  ULDC.64 UR4, c[0x0][0x208] ;  /* 0x0000820000047ab9 */ /* 0x000fe40000000a00 */
[----:B--2---:R4:W-:Y:S03]  /*4ae0*/  STG.E.128 desc[UR4][R60.64+0x100], R36 ;  /* 0x000100243c007986 */ /* 0x0049e6000c101d04 */
.L_x_478:
[----:B------:R-:W-:Y:S05]  /*4af0*/  BSYNC B2 ;  /* 0x0000000000027941 */ /* 0x000fea0003800000 */
.L_x_477:
[----:B------:R-:W-:-:S13]  /*4b00*/  ISETP.NE.AND P3, PT, R9, RZ, PT ;  /* 0x000000ff0900720c */ /* 0x000fda0003f65270 */
[----:B------:R-:W-:Y:S05]  /*4b10*/  @!P3 BRA `(.L_x_468) ;  /* 0x0000000000d8b947 */ /* 0x000fea0003800000 */
[----:B0-234-:R0:W2:Y:S01]  /*4b20*/  LDS.128 R36, [R5+0x2bc00] ;  /* 0x02bc000005247984 */ /* 0x01d0a20000000c00 */
[----:B------:R-:W-:Y:S01]  /*4b30*/  ISETP.GE.AND P3, PT, R216, R115, PT ;  /* 0x00000073d800720c */ /* 0x000fe20003f66270 */
[----:B------:R-:W-:-:S12]  /*4b40*/  BSSY B2, `(.L_x_481) ;  /* 0x0000031000027945 */ /* 0x000fd80003800000 */
[----:B0-----:R-:W-:Y:S05]  /*4b50*/  @P3 BRA `(.L_x_482) ;  /* 0x0000000000bc3947 */ /* 0x001fea0003800000 */
[--C-:B------:R-:W-:Y:S01]  /*4b60*/  SHF.R.U64 R78, R78, 0x10, R79.reuse ;  /* 0x000000104e4e7819 */ /* 0x100fe2000000124f */
[----:B--2---:R-:W-:Y:S01]  /*4b70*/  IMAD.U32 R83, R37, 0x10000, RZ ;  /* 0x0001000025537824 */ /* 0x004fe200078e00ff */
[----:B------:R-:W-:Y:S02]  /*4b80*/  SHF.R.U32.HI R82, RZ, 0x10, R79 ;  /* 0x00000010ff527819 */ /* 0x000fe4000001164f */
[--C-:B------:R-:W-:Y:S02]  /*4b90*/  SHF.R.U64 R79, R80, 0x10, R81.reuse ;  /* 0x00000010504f7819 */ /* 0x100fe40000001251 */
[----:B------:R-:W-:Y:S02]  /*4ba0*/  SHF.R.U32.HI R80, RZ, 0x10, R81 ;  /* 0x00000010ff507819 */ /* 0x000fe40000011651 */
[----:B------:R-:W-:Y:S02]  /*4bb0*/  PRMT R81, R161, 0x5432, R79 ;  /* 0x00005432a1517816 */ /* 0x000fe4000000004f */
[----:B------:R-:W-:-:S02]  /*4bc0*/  PRMT R78, R162, 0x5432, R78 ;  /* 0x00005432a24e7816 */ /* 0x000fc4000000004e */
[----:B------:R-:W-:Y:S02]  /*4bd0*/  LOP3.LUT R85, R37, 0xffff0000, RZ, 0xc0, !PT ;  /* 0xffff000025557812 */ /* 0x000fe400078ec0ff */
[C---:B------:R-:W-:Y:S01]  /*4be0*/  LOP3.LUT R84, R81.reuse, 0xffff0000, RZ, 0xc0, !PT ;  /* 0xffff000051547812 */ /* 0x040fe200078ec0ff */
[----:B------:R-:W-:Y:S01]  /*4bf0*/  IMAD.U32 R81, R81, 0x10000, RZ ;  /* 0x0001000051517824 */ /* 0x000fe200078e00ff */
[----:B------:R-:W-:Y:S02]  /*4c00*/  PRMT R79, R161, 0x5410, R80 ;  /* 0x00005410a14f7816 */ /* 0x000fe40000000050 */
[----:B------:R-:W-:Y:S01]  /*4c10*/  LOP3.LUT R37, R78, 0xffff0000, RZ, 0xc0, !PT ;  /* 0xffff00004e257812 */ /* 0x000fe200078ec0ff */
[----:B------:R-:W-:Y:S01]  /*4c20*/  FMUL.FTZ R80, R85, R84 ;  /* 0x0000005455507220 */ /* 0x000fe20000410000 */
[----:B------:R-:W-:Y:S01]  /*4c30*/  PRMT R82, R162, 0x5410, R82 ;  /* 0x00005410a2527816 */ /* 0x000fe20000000052 */
[----:B------:R-:W-:Y:S02]  /*4c40*/  IMAD.U32 R78, R78, 0x10000, RZ ;  /* 0x000100004e4e7824 */ /* 0x000fe400078e00ff */
[-C--:B------:R-:W-:Y:S01]  /*4c50*/  FFMA.FTZ R80, R83, R37.reuse, -R80 ;  /* 0x0000002553507223 */ /* 0x080fe20000010850 */
[----:B------:R-:W-:Y:S01]  /*4c60*/  FMUL.FTZ R37, R85, R37 ;  /* 0x0000002555257220 */ /* 0x000fe20000410000 */
[C---:B------:R-:W-:Y:S01]  /*4c70*/  IMAD.U32 R85, R82.reuse, 0x10000, RZ ;  /* 0x0001000052557824 */ /* 0x040fe200078e00ff */
[----:B------:R-:W-:-:S02]  /*4c80*/  LOP3.LUT R82, R82, 0xffff0000, RZ, 0xc0, !PT ;  /* 0xffff000052527812 */ /* 0x000fc400078ec0ff */
        /* <DEDUP_REMOVED lines=28> */
.L_x_482:
[----:B------:R-:W-:Y:S05]  /*4e50*/  BSYNC B2 ;  /* 0x0000000000027941 */ /* 0x000fea0003800000 */
.L_x_481:
[----:B------:R-:W-:Y:S02]  /*4e60*/  ULDC.64 UR4, c[0x0][0x208] ;  /* 0x0000820000047ab9 */ /* 0x000fe40000000a00 */
[----:B--2---:R0:W-:Y:S03]  /*4e70*/  STG.E.128 desc[UR4][R60.64+0x180], R36 ;  /* 0x000180243c007986 */ /* 0x0041e6000c101d04 */
.L_x_468:
[----:B------:R-:W-:Y:S05]  /*4e80*/  BSYNC B1 ;  /* 0x0000000000017941 */ /* 0x000fea0003800000 */
.L_x_467:
[----:B------:R-:W-:Y:S04]  /*4e90*/  BSSY B1, `(.L_x_483) ;  /* 0x00000e8000017945 */ /* 0x000fe80003800000 */
[----:B------:R-:W-:Y:S05]  /*4ea0*/  @P4 BRA `(.L_x_484) ;  /* 0x0000000c00984947 */ /* 0x000fea0003800000 */
[----:B------:R-:W-:Y:S01]  /*4eb0*/  ISETP.NE.AND P3, PT, R27, RZ, PT ;  /* 0x000000ff1b00720c */ /* 0x000fe20003f65270 */
[----:B------:R-:W-:-:S12]  /*4ec0*/  BSSY B2, `(.L_x_485) ;  /* 0x0000038000027945 */ /* 0x000fd80003800000 */
[----:B------:R-:W-:Y:S05]  /*4ed0*/  @!P3 BRA `(.L_x_486) ;  /* 0x0000000000d8b947 */ /* 0x000fea0003800000 */
[----:B0-234-:R0:W2:Y:S01]  /*4ee0*/  LDS.128 R36, [R5+0x25400] ;  /* 0x0254000005247984 */ /* 0x01d0a20000000c00 */
[----:B------:R-:W-:Y:S01]  /*4ef0*/  ISETP.GE.AND P3, PT, R22, R115, PT ;  /* 0x000000731600720c */ /* 0x000fe20003f66270 */
[----:B------:R-:W-:-:S12]  /*4f00*/  BSSY B3, `(.L_x_487) ;  /* 0x0000031000037945 */ /* 0x000fd80003800000 */
[----:B0-----:R-:W-:Y:S05]  /*4f10*/  @P3 BRA `(.L_x_488) ;  /* 0x0000000000bc3947 */ /* 0x001fea0003800000 */
[--C-:B------:R-:W-:Y:S02]  /*4f20*/  SHF.R.U64 R60, R74, 0x10, R75.reuse ;  /* 0x000000104a3c7819 */ /* 0x100fe4000000124b */
[----:B------:R-:W-:Y:S02]  /*4f30*/  SHF.R.U32.HI R74, RZ, 0x10, R75 ;  /* 0x00000010ff4a7819 */ /* 0x000fe4000001164b */
[----:B------:R-:W-:Y:S02]  /*4f40*/  SHF.R.U64 R75, R76, 0x10, R77 ;  /* 0x000000104c4b7819 */ /* 0x000fe4000000124d */
[----:B------:R-:W-:Y:S02]  /*4f50*/  PRMT R60, R160, 0x5432, R60 ;  /* 0x00005432a03c7816 */ /* 0x000fe4000000003c */
[----:B------:R-:W-:Y:S02]  /*4f60*/  PRMT R75, R159, 0x5432, R75 ;  /* 0x000054329f4b7816 */ /* 0x000fe4000000004b */
[----:B--2---:R-:W-:-:S02]  /*4f70*/  LOP3.LUT R79, R37, 0xffff0000, RZ, 0xc0, !PT ;  /* 0xffff0000254f7812 */ /* 0x004fc400078ec0ff */
[C---:B------:R-:W-:Y:S01]  /*4f80*/  LOP3.LUT R78, R75.reuse, 0xffff0000, RZ, 0xc0, !PT ;  /* 0xffff00004b4e7812 */ /* 0x040fe200078ec0ff */
[----:B------:R-:W-:Y:S01]  /*4f90*/  IMAD.U32 R75, R75, 0x10000, RZ ;  /* 0x000100004b4b7824 */ /* 0x000fe200078e00ff */
[----:B------:R-:W-:Y:S01]  /*4fa0*/  SHF.R.U32.HI R61, RZ, 0x10, R77 ;  /* 0x00000010ff3d7819 */ /* 0x000fe2000001164d */
[----:B------:R-:W-:Y:S01]  /*4fb0*/  IMAD.U32 R77, R37, 0x10000, RZ ;  /* 0x00010000254d7824 */ /* 0x000fe200078e00ff */
[----:B------:R-:W-:Y:S01]  /*4fc0*/  PRMT R76, R160, 0x5410, R74 ;  /* 0x00005410a04c7816 */ /* 0x000fe2000000004a */
[----:B------:R-:W-:Y:S01]  /*4fd0*/  FMUL.FTZ R74, R79, R78 ;  /* 0x0000004e4f4a7220 */ /* 0x000fe20000410000 */
[C---:B------:R-:W-:Y:S01]  /*4fe0*/  LOP3.LUT R37, R60.reuse, 0xffff0000, RZ, 0xc0, !PT ;  /* 0xffff00003c257812 */ /* 0x040fe200078ec0ff */
[----:B------:R-:W-:Y:S01]  /*4ff0*/  IMAD.U32 R60, R60, 0x10000, RZ ;  /* 0x000100003c3c7824 */ /* 0x000fe200078e00ff */
        /* <DEDUP_REMOVED lines=33> */
.L_x_488:
[----:B------:R-:W-:Y:S05]  /*5210*/  BSYNC B3 ;  /* 0x0000000000037941 */ /* 0x000fea0003800000 */
.L_x_487:
[----:B------:R-:W-:Y:S02]  /*5220*/  ULDC.64 UR4, c[0x0][0x208] ;  /* 0x0000820000047ab9 */ /* 0x000fe40000000a00 */
[----:B--2---:R0:W-:Y:S03]  /*5230*/  STG.E.128 desc[UR4][R46.64], R36 ;  /* 0x000000242e007986 */ /* 0x0041e6000c101d04 */
.L_x_486:
[----:B------:R-:W-:Y:S05]  /*5240*/  BSYNC B2 ;  /* 0x0000000000027941 */ /* 0x000fea0003800000 */
.L_x_485:
[----:B------:R-:W-:Y:S01]  /*5250*/  ISETP.NE.AND P3, PT, R11, RZ, PT ;  /* 0x000000ff0b00720c */ /* 0x000fe20003f65270 */
[----:B------:R-:W-:-:S12]  /*5260*/  BSSY B2, `(.L_x_489) ;  /* 0x0000038000027945 */ /* 0x000fd80003800000 */
[----:B------:R-:W-:Y:S05]  /*5270*/  @!P3 BRA `(.L_x_490) ;  /* 0x0000000000d8b947 */ /* 0x000fea0003800000 */
[----:B0-234-:R0:W2:Y:S01]  /*5280*/  LDS.128 R36, [R5+0x27c00] ;  /* 0x027c000005247984 */ /* 0x01d0a20000000c00 */
[----:B------:R-:W-:Y:S01]  /*5290*/  ISETP.GE.AND P3, PT, R215, R115, PT ;  /* 0x00000073d700720c */ /* 0x000fe20003f66270 */
[----:B------:R-:W-:-:S12]  /*52a0*/  BSSY B3, `(.L_x_491) ;  /* 0x0000031000037945 */ /* 0x000fd80003800000 */
[----:B0-----:R-:W-:Y:S05]  /*52b0*/  @P3 BRA `(.L_x_492) ;  /* 0x0000000000bc3947 */ /* 0x001fea0003800000 */
[----:B------:R-:W-:Y:S02]  /*52c0*/  SHF.R.U64 R61, R72, 0x10, R73 ;  /* 0x00000010483d7819 */ /* 0x000fe40000001249 */
[----:B------:R-:W-:Y:S02]  /*52d0*/  SHF.R.U64 R60, R70, 0x10, R71 ;  /* 0x00000010463c7819 */ /* 0x000fe40000001247 */
[----:B------:R-:W-:Y:S02]  /*52e0*/  PRMT R61, R156, 0x5432, R61 ;  /* 0x000054329c3d7816 */ /* 0x000fe4000000003d */
[----:B------:R-:W-:Y:S02]  /*52f0*/  PRMT R60, R155, 0x5432, R60 ;  /* 0x000054329b3c7816 */ /* 0x000fe4000000003c */
[----:B--2---:R-:W-:Y:S02]  /*5300*/  LOP3.LUT R75, R37, 0xffff0000, RZ, 0xc0, !PT ;  /* 0xffff0000254b7812 */ /* 0x004fe400078ec0ff */
[C---:B------:R-:W-:Y:S01]  /*5310*/  LOP3.LUT R74, R61.reuse, 0xffff0000, RZ, 0xc0, !PT ;  /* 0xffff00003d4a7812 */ /* 0x040fe200078ec0ff */
[----:B------:R-:W-:Y:S01]  /*5320*/  IMAD.U32 R61, R61, 0x10000, RZ ;  /* 0x000100003d3d7824 */ /* 0x000fe200078e00ff */
[----:B------:R-:W-:Y:S01]  /*5330*/  SHF.R.U32.HI R72, RZ, 0x10, R73 ;  /* 0x00000010ff487819 */ /* 0x000fe20000011649 */
[----:B------:R-:W-:Y:S01]  /*5340*/  IMAD.U32 R73, R37, 0x10000, RZ ;  /* 0x0001000025497824 */ /* 0x000fe200078e00ff */
[----:B------:R-:W-:Y:S01]  /*5350*/  SHF.R.U32.HI R70, RZ, 0x10, R71 ;  /* 0x00000010ff467819 */ /* 0x000fe20000011647 */
[----:B------:R-:W-:Y:S01]  /*5360*/  FMUL.FTZ R71, R75, R74 ;  /* 0x0000004a4b477220 */ /* 0x000fe20000410000 */
[C---:B------:R-:W-:Y:S01]  /*5370*/  LOP3.LUT R37, R60.reuse, 0xffff0000, RZ, 0xc0, !PT ;  /* 0xffff00003c257812 */ /* 0x040fe200078ec0ff */
[----:B------:R-:W-:Y:S01]  /*5380*/  IMAD.U32 R60, R60, 0x10000, RZ ;  /* 0x000100003c3c7824 */ /* 0x000fe200078e00ff */
[----:B------:R-:W-:-:S02]  /*5390*/  PRMT R72, R157, 0x5410, R72 ;  /* 0x000054109d487816 */ /* 0x000fc40000000048 */
[----:B------:R-:W-:Y:S01]  /*53a0*/  PRMT R70, R156, 0x5410, R70 ;  /* 0x000054109c467816 */ /* 0x000fe20000000046 */
[-C--:B------:R-:W-:Y:S01]  /*53b0*/  FFMA.FTZ R71, R73, R37.reuse, -R71 ;  /* 0x0000002549477223 */ /* 0x080fe20000010847 */
[----:B------:R-:W-:-:S03]  /*53c0*/  FMUL.FTZ R37, R75, R37 ;  /* 0x000000254b257220 */ /* 0x000fc60000410000 */
[----:B------:R-:W-:Y:S02]  /*53d0*/  IMAD.U32 R75, R70, 0x10000, RZ ;  /* 0x00010000464b7824 */ /* 0x000fe400078e00ff */
[----:B------:R-:W-:Y:S01]  /*53e0*/  FFMA.FTZ R37, R73, R74, R37 ;  /* 0x0000004a49257223 */ /* 0x000fe20000010025 */
[----:B------:R-:W-:Y:S01]  /*53f0*/  LOP3.LUT R74, R38, 0xffff0000, RZ, 0xc0, !PT ;  /* 0xffff0000264a7812 */ /* 0x000fe200078ec0ff */
[C---:B------:R-:W-:Y:S01]  /*5400*/  IMAD.U32 R73, R72.reuse, 0x10000, RZ ;  /* 0x0001000048497824 */ /* 0x040fe200078e00ff */
[----:B------:R-:W-:Y:S01]  /*5410*/  LOP3.LUT R72, R72, 0xffff0000, RZ, 0xc0, !PT ;  /* 0xffff000048487812 */ /* 0x000fe200078ec0ff */
[----:B------:R-:W-:Y:S01]  /*5420*/  IMAD.U32 R38, R38, 0x10000, RZ ;  /* 0x0001000026267824 */ /* 0x000fe200078e00ff */
[----:B------:R-:W-:Y:S01]  /*5430*/  LOP3.LUT R70, R70, 0xffff0000, RZ, 0xc0, !PT ;  /* 0xffff000046467812 */ /* 0x000fe200078ec0ff */
[C---:B------:R-:W-:Y:S01]  /*5440*/  FMUL.FTZ R76, R74.reuse, R73 ;  /* 0x000000494a4c7220 */ /* 0x040fe20000410000 */
[----:B------:R-:W-:Y:S01]  /*5450*/  FMUL.FTZ R74, R74, R75 ;  /* 0x0000004b4a4a7220 */ /* 0x000fe20000410000 */
[----:B------:R-:W-:-:S02]  /*5460*/  F2FP.BF16.F32.PACK_AB R37, R37, R71 ;  /* 0x000000472525723e */ /* 0x000fc400000010ff */
        /* <DEDUP_REMOVED lines=20> */
.L_x_492:
[----:B------:R-:W-:Y:S05]  /*55b0*/  BSYNC B3 ;  /* 0x0000000000037941 */ /* 0x000fea0003800000 */
.L_x_491:
[----:B------:R-:W-:Y:S02]  /*55c0*/  ULDC.64 UR4, c[0x0][0x208] ;  /* 0x0000820000047ab9 */ /* 0x000fe40000000a00 */
[----:B--2---:R0:W-:Y:S03]  /*55d0*/  STG.E.128 desc[UR4][R46.64+0x80], R36 ;  /* 0x000080242e007986 */ /* 0x0041e6000c101d04 */
.L_x_490:
[----:B------:R-:W-:Y:S05]  /*55e0*/  BSYNC B2 ;  /* 0x0000000000027941 */ /* 0x000fea0003800000 */
.L_x_489:
        /* <DEDUP_REMOVED lines=22> */
[-C--:B------:R-:W-:Y:S01]  /*5750*/  FMUL.FTZ R71, R71, R69.reuse ;  /* 0x0000004547477220 */ /* 0x080fe20000410000 */
[----:B------:R-:W-:Y:S01]  /*5760*/  LOP3.LUT R72, R38, 0xffff0000, RZ, 0xc0, !PT ;  /* 0xffff000026487812 */ /* 0x000fe200078ec0ff */
[----:B------:R-:W-:-:S02]  /*5770*/  FFMA.FTZ R70, R37, R69, -R70 ;  /* 0x0000004525467223 */ /* 0x000fc40000010846 */
[----:B------:R-:W-:Y:S01]  /*5780*/  FFMA.FTZ R71, R37, R67, R71 ;  /* 0x0000004325477223 */ /* 0x000fe20000010047 */
[C---:B------:R-:W-:Y:S01]  /*5790*/  IMAD.U32 R67, R68.reuse, 0x10000, RZ ;  /* 0x0001000044437824 */ /* 0x040fe200078e00ff */
[----:B------:R-:W-:Y:S01]  /*57a0*/  LOP3.LUT R68, R68, 0xffff0000, RZ, 0xc0, !PT ;  /* 0xffff000044447812 */ /* 0x000fe200078ec0ff */
[C---:B------:R-:W-:Y:S01]  /*57b0*/  IMAD.U32 R69, R66.reuse, 0x10000, RZ ;  /* 0x0001000042457824 */ /* 0x040fe200078e00ff */
[----:B------:R-:W-:Y:S01]  /*57c0*/  LOP3.LUT R66, R66, 0xffff0000, RZ, 0xc0, !PT ;  /* 0xffff000042427812 */ /* 0x000fe200078ec0ff */
[----:B------:R-:W-:Y:S02]  /*57d0*/  IMAD.U32 R37, R38, 0x10000, RZ ;  /* 0x0001000026257824 */ /* 0x000fe400078e00ff */
        /* <DEDUP_REMOVED lines=23> */
.L_x_496:
[----:B------:R-:W-:Y:S05]  /*5950*/  BSYNC B3 ;  /* 0x0000000000037941 */ /* 0x000fea0003800000 */
.L_x_495:
[----:B------:R-:W-:Y:S02]  /*5960*/  ULDC.64 UR4, c[0x0][0x208] ;  /* 0x0000820000047ab9 */ /* 0x000fe40000000a00 */
[----:B--2---:R0:W-:Y:S03]  /*5970*/  STG.E.128 desc[UR4][R46.64+0x100], R36 ;  /* 0x000100242e007986 */ /* 0x0041e6000c101d04 */
.L_x_494:
[----:B------:R-:W-:Y:S05]  /*5980*/  BSYNC B2 ;  /* 0x0000000000027941 */ /* 0x000fea0003800000 */
.L_x_493:
[----:B------:R-:W-:-:S13]  /*5990*/  ISETP.NE.AND P3, PT, R9, RZ, PT ;  /* 0x000000ff0900720c */ /* 0x000fda0003f65270 */
        /* <DEDUP_REMOVED lines=18> */
[C---:B------:R-:W-:Y:S01]  /*5ac0*/  FMUL.FTZ R66, R67.reuse, R63 ;  /* 0x0000003f43427220 */ /* 0x040fe20000410000 */
        /* <DEDUP_REMOVED lines=33> */
.L_x_498:
[----:B------:R-:W-:Y:S05]  /*5ce0*/  BSYNC B2 ;  /* 0x0000000000027941 */ /* 0x000fea0003800000 */
.L_x_497:
[----:B------:R-:W-:Y:S02]  /*5cf0*/  ULDC.64 UR4, c[0x0][0x208] ;  /* 0x0000820000047ab9 */ /* 0x000fe40000000a00 */
[----:B--2---:R0:W-:Y:S03]  /*5d00*/  STG.E.128 desc[UR4][R46.64+0x180], R36 ;  /* 0x000180242e007986 */ /* 0x0041e6000c101d04 */
.L_x_484:
[----:B------:R-:W-:Y:S05]  /*5d10*/  BSYNC B1 ;  /* 0x0000000000017941 */ /* 0x000fea0003800000 */
.L_x_483:
        /* <DEDUP_REMOVED lines=8> */
[----:B------:R-:W-:Y:S01]  /*5da0*/  SHF.R.U64 R47, R56, 0x10, R57 ;  /* 0x00000010382f7819 */ /* 0x000fe20000001239 */
[C---:B--2---:R-:W-:Y:S01]  /*5db0*/  IMAD.U32 R61, R37.reuse, 0x10000, RZ ;  /* 0x00010000253d7824 */ /* 0x044fe200078e00ff */
[----:B------:R-:W-:Y:S02]  /*5dc0*/  SHF.R.U64 R56, R58, 0x10, R59 ;  /* 0x000000103a387819 */ /* 0x000fe4000000123b */
[----:B------:R-:W-:Y:S02]  /*5dd0*/  LOP3.LUT R46, R37, 0xffff0000, RZ, 0xc0, !PT ;  /* 0xffff0000252e7812 */ /* 0x000fe400078ec0ff */
[----:B------:R-:W-:Y:S02]  /*5de0*/  PRMT R56, R158, 0x5410, R56 ;  /* 0x000054109e387816 */ /* 0x000fe40000000038 */
[----:B------:R-:W-:Y:S02]  /*5df0*/  PRMT R47, R154, 0x5432, R47 ;  /* 0x000054329a2f7816 */ /* 0x000fe4000000002f */
[C---:B------:R-:W-:Y:S01]  /*5e00*/  LOP3.LUT R60, R56.reuse, 0xffff0000, RZ, 0xc0, !PT ;  /* 0xffff0000383c7812 */ /* 0x040fe200078ec0ff */
[----:B------:R-:W-:Y:S01]  /*5e10*/  IMAD.U32 R56, R56, 0x10000, RZ ;  /* 0x0001000038387824 */ /* 0x000fe200078e00ff */
[----:B------:R-:W-:-:S02]  /*5e20*/  SHF.R.U32.HI R59, RZ, 0x10, R59 ;  /* 0x00000010ff3b7819 */ /* 0x000fc4000001163b */
[----:B------:R-:W-:Y:S01]  /*5e30*/  SHF.R.U32.HI R57, RZ, 0x10, R57 ;  /* 0x00000010ff397819 */ /* 0x000fe20000011639 */
[----:B------:R-:W-:Y:S01]  /*5e40*/  FMUL.FTZ R37, R46, R60 ;  /* 0x0000003c2e257220 */ /* 0x000fe20000410000 */
[C---:B------:R-:W-:Y:S01]  /*5e50*/  LOP3.LUT R58, R47.reuse, 0xffff0000, RZ, 0xc0, !PT ;  /* 0xffff00002f3a7812 */ /* 0x040fe200078ec0ff */
[----:B------:R-:W-:Y:S01]  /*5e60*/  IMAD.U32 R47, R47, 0x10000, RZ ;  /* 0x000100002f2f7824 */ /* 0x000fe200078e00ff */
[----:B------:R-:W-:Y:S02]  /*5e70*/  PRMT R59, R158, 0x5432, R59 ;  /* 0x000054329e3b7816 */ /* 0x000fe4000000003b */
[----:B------:R-:W-:Y:S01]  /*5e80*/  PRMT R57, R154, 0x5410, R57 ;  /* 0x000054109a397816 */ /* 0x000fe20000000039 */
[-C--:B------:R-:W-:Y:S01]  /*5e90*/  FMUL.FTZ R46, R46, R58.reuse ;  /* 0x0000003a2e2e7220 */ /* 0x080fe20000410000 */
[----:B------:R-:W-:Y:S01]  /*5ea0*/  FFMA.FTZ R37, R61, R58, -R37 ;  /* 0x0000003a3d257223 */ /* 0x000fe20000010825 */
[----:B------:R-:W-:Y:S01]  /*5eb0*/  LOP3.LUT R58, R38, 0xffff0000, RZ, 0xc0, !PT ;  /* 0xffff0000263a7812 */ /* 0x000fe200078ec0ff */
[----:B------:R-:W-:-:S02]  /*5ec0*/  IMAD.U32 R62, R59, 0x10000, RZ ;  /* 0x000100003b3e7824 */ /* 0x000fc400078e00ff */
[----:B------:R-:W-:Y:S01]  /*5ed0*/  FFMA.FTZ R46, R61, R60, R46 ;  /* 0x0000003c3d2e7223 */ /* 0x000fe2000001002e */
[----:B------:R-:W-:Y:S01]  /*5ee0*/  IMAD.U32 R63, R57, 0x10000, RZ ;  /* 0x00010000393f7824 */ /* 0x000fe200078e00ff */
[----:B------:R-:W-:Y:S01]  /*5ef0*/  LOP3.LUT R59, R59, 0xffff0000, RZ, 0xc0, !PT ;  /* 0xffff00003b3b7812 */ /* 0x000fe200078ec0ff */
[----:B------:R-:W-:Y:S02]  /*5f00*/  IMAD.U32 R60, R38, 0x10000, RZ ;  /* 0x00010000263c7824 */ /* 0x000fe400078e00ff */
[CC--:B------:R-:W-:Y:S01]  /*5f10*/  FMUL.FTZ R64, R58.reuse, R62.reuse ;  /* 0x0000003e3a407220 */ /* 0x0c0fe20000410000 */
[----:B------:R-:W-:Y:S01]  /*5f20*/  LOP3.LUT R38, R39, 0xffff0000, RZ, 0xc0, !PT ;  /* 0xffff000027267812 */ /* 0x000fe200078ec0ff */
[-C--:B------:R-:W-:Y:S01]  /*5f30*/  FMUL.FTZ R58, R58, R63.reuse ;  /* 0x0000003f3a3a7220 */ /* 0x080fe20000410000 */
[----:B------:R-:W-:Y:S01]  /*5f40*/  LOP3.LUT R57, R57, 0xffff0000, RZ, 0xc0, !PT ;  /* 0xffff000039397812 */ /* 0x000fe200078ec0ff */
[----:B------:R-:W-:Y:S02]  /*5f50*/  IMAD.U32 R61, R39, 0x10000, RZ ;  /* 0x00010000273d7824 */ /* 0x000fe400078e00ff */
[----:B------:R-:W-:Y:S01]  /*5f60*/  FFMA.FTZ R64, R60, R63, -R64 ;  /* 0x0000003f3c407223 */ /* 0x000fe20000010840 */
[C---:B------:R-:W-:Y:S01]  /*5f70*/  IMAD.U32 R39, R36.reuse, 0x10000, RZ ;  /* 0x0001000024277824 */ /* 0x040fe200078e00ff */
[----:B------:R-:W-:Y:S01]  /*5f80*/  LOP3.LUT R36, R36, 0xffff0000, RZ, 0xc0, !PT ;  /* 0xffff000024247812 */ /* 0x000fe200078ec0ff */
[----:B------:R-:W-:Y:S01]  /*5f90*/  FFMA.FTZ R58, R60, R62, R58 ;  /* 0x0000003e3c3a7223 */ /* 0x000fe2000001003a */
[C---:B------:R-:W-:Y:S01]  /*5fa0*/  FMUL.FTZ R60, R38.reuse, R59 ;  /* 0x0000003b263c7220 */ /* 0x040fe20000410000 */
[----:B------:R-:W-:Y:S01]  /*5fb0*/  FMUL.FTZ R62, R38, R57 ;  /* 0x00000039263e7220 */ /* 0x000fe20000410000 */
[----:B------:R-:W-:Y:S01]  /*5fc0*/  F2FP.BF16.F32.PACK_AB R37, R46, R37 ;  /* 0x000000252e25723e */ /* 0x000fe200000010ff */
[CC--:B------:R-:W-:Y:S01]  /*5fd0*/  FMUL.FTZ R38, R36.reuse, R56.reuse ;  /* 0x0000003824267220 */ /* 0x0c0fe20000410000 */
[----:B------:R-:W-:Y:S01]  /*5fe0*/  FMUL.FTZ R36, R36, R47 ;  /* 0x0000002f24247220 */ /* 0x000fe20000410000 */
[C---:B------:R-:W-:Y:S01]  /*5ff0*/  FFMA.FTZ R60, R61.reuse, R57, -R60 ;  /* 0x000000393d3c7223 */ /* 0x040fe2000001083c */
[----:B------:R-:W-:Y:S01]  /*6000*/  FFMA.FTZ R62, R61, R59, R62 ;  /* 0x0000003b3d3e7223 */ /* 0x000fe2000001003e */
[C---:B------:R-:W-:Y:S01]  /*6010*/  FFMA.FTZ R38, R39.reuse, R47, -R38 ;  /* 0x0000002f27267223 */ /* 0x040fe20000010826 */
[----:B------:R-:W-:Y:S01]  /*6020*/  FFMA.FTZ R36, R39, R56, R36 ;  /* 0x0000003827247223 */ /* 0x000fe20000010024 */
[----:B------:R-:W-:-:S02]  /*6030*/  F2FP.BF16.F32.PACK_AB R58, R58, R64 ;  /* 0x000000403a3a723e */ /* 0x000fc400000010ff */
[----:B------:R-:W-:Y:S02]  /*6040*/  F2FP.BF16.F32.PACK_AB R60, R62, R60 ;  /* 0x0000003c3e3c723e */ /* 0x000fe400000010ff */
[----:B------:R-:W-:Y:S01]  /*6050*/  F2FP.BF16.F32.PACK_AB R36, R36, R38 ;  /* 0x000000262424723e */ /* 0x000fe200000010ff */
[----:B------:R-:W-:Y:S02]  /*6060*/  IMAD.MOV.U32 R38, RZ, RZ, R58 ;  /* 0x000000ffff267224 */ /* 0x000fe400078e003a */
[----:B------:R-:W-:-:S07]  /*6070*/  IMAD.MOV.U32 R39, RZ, RZ, R60 ;  /* 0x000000ffff277224 */ /* 0x000fce00078e003c */
.L_x_503:
[----:B------:R-:W-:Y:S05]  /*6080*/  BSYNC B2 ;  /* 0x0000000000027941 */ /* 0x000fea0003800000 */
.L_x_502:
[----:B------:R-:W-:Y:S02]  /*6090*/  ULDC.64 UR4, c[0x0][0x208] ;  /* 0x0000820000047ab9 */ /* 0x000fe40000000a00 */
[----:B--2---:R0:W-:Y:S03]  /*60a0*/  STG.E.128 desc[UR4][R44.64], R36 ;  /* 0x000000242c007986 */ /* 0x0041e6000c101d04 */
.L_x_501:
[----:B------:R-:W-:Y:S05]  /*60b0*/  BSYNC B1 ;  /* 0x0000000000017941 */ /* 0x000fea0003800000 */
.L_x_500:
[----:B------:R-:W-:Y:S01]  /*60c0*/  ISETP.NE.AND P3, PT, R11, RZ, PT ;  /* 0x000000ff0b00720c */ /* 0x000fe20003f65270 */
[----:B------:R-:W-:-:S12]  /*60d0*/  BSSY B1, `(.L_x_504) ;  /* 0x0000036000017945 */ /* 0x000fd80003800000 */
        /* <DEDUP_REMOVED lines=9> */
[----:B------:R-:W-:Y:S01]  /*6170*/  SHF.R.U32.HI R55, RZ, 0x10, R53 ;  /* 0x00000010ff377819 */ /* 0x000fe20000011635 */
[----:B------:R-:W-:Y:S01]  /*6180*/  IMAD.U32 R53, R38, 0x10000, RZ ;  /* 0x0001000026357824 */ /* 0x000fe200078e00ff */
[----:B------:R-:W-:Y:S02]  /*6190*/  PRMT R47, R155, 0x5410, R47 ;  /* 0x000054109b2f7816 */ /* 0x000fe4000000002f */
[----:B------:R-:W-:Y:S01]  /*61a0*/  PRMT R157, R157, 0x5432, R55 ;  /* 0x000054329d9d7816 */ /* 0x000fe20000000037 */
[----:B------:R-:W-:Y:S01]  /*61b0*/  IMAD.U32 R55, R37, 0x10000, RZ ;  /* 0x0001000025377824 */ /* 0x000fe200078e00ff */
[----:B------:R-:W-:-:S02]  /*61c0*/  PRMT R46, R151, 0x5410, R46 ;  /* 0x00005410972e7816 */ /* 0x000fc4000000002e */
[----:B------:R-:W-:Y:S01]  /*61d0*/  PRMT R54, R151, 0x5432, R54 ;  /* 0x0000543297367816 */ /* 0x000fe20000000036 */
[----:B------:R-:W-:Y:S01]  /*61e0*/  IMAD.U32 R58, R157, 0x10000, RZ ;  /* 0x000100009d3a7824 */ /* 0x000fe200078e00ff */
[----:B------:R-:W-:Y:S02]  /*61f0*/  LOP3.LUT R61, R37, 0xffff0000, RZ, 0xc0, !PT ;  /* 0xffff0000253d7812 */ /* 0x000fe400078ec0ff */
[----:B------:R-:W-:Y:S01]  /*6200*/  LOP3.LUT R38, R38, 0xffff0000, RZ, 0xc0, !PT ;  /* 0xffff000026267812 */ /* 0x000fe200078ec0ff */
[----:B------:R-:W-:Y:S01]  /*6210*/  IMAD.U32 R59, R54, 0x10000, RZ ;  /* 0x00010000363b7824 */ /* 0x000fe200078e00ff */
[C---:B------:R-:W-:Y:S01]  /*6220*/  LOP3.LUT R37, R47.reuse, 0xffff0000, RZ, 0xc0, !PT ;  /* 0xffff00002f257812 */ /* 0x040fe200078ec0ff */
[----:B------:R-:W-:Y:S01]  /*6230*/  IMAD.U32 R47, R47, 0x10000, RZ ;  /* 0x000100002f2f7824 */ /* 0x000fe200078e00ff */
[----:B------:R-:W-:Y:S01]  /*6240*/  LOP3.LUT R56, R46, 0xffff0000, RZ, 0xc0, !PT ;  /* 0xffff00002e387812 */ /* 0x000fe200078ec0ff */
[C---:B------:R-:W-:Y:S01]  /*6250*/  FMUL.FTZ R62, R38.reuse, R58 ;  /* 0x0000003a263e7220 */ /* 0x040fe20000410000 */
[----:B------:R-:W-:Y:S01]  /*6260*/  LOP3.LUT R52, R39, 0xffff0000, RZ, 0xc0, !PT ;  /* 0xffff000027347812 */ /* 0x000fe200078ec0ff */
[C---:B------:R-:W-:Y:S01]  /*6270*/  FMUL.FTZ R60, R61.reuse, R37 ;  /* 0x000000253d3c7220 */ /* 0x040fe20000410000 */
[----:B------:R-:W-:Y:S01]  /*6280*/  FMUL.FTZ R38, R38, R59 ;  /* 0x0000003b26267220 */ /* 0x000fe20000410000 */
[----:B------:R-:W-:Y:S01]  /*6290*/  FMUL.FTZ R61, R61, R56 ;  /* 0x000000383d3d7220 */ /* 0x000fe20000410000 */
[----:B------:R-:W-:Y:S01]  /*62a0*/  LOP3.LUT R157, R157, 0xffff0000, RZ, 0xc0, !PT ;  /* 0xffff00009d9d7812 */ /* 0x000fe200078ec0ff */
[----:B------:R-:W-:Y:S01]  /*62b0*/  IMAD.U32 R46, R46, 0x10000, RZ ;  /* 0x000100002e2e7824 */ /* 0x000fe200078e00ff */
[----:B------:R-:W-:Y:S01]  /*62c0*/  LOP3.LUT R54, R54, 0xffff0000, RZ, 0xc0, !PT ;  /* 0xffff000036367812 */ /* 0x000fe200078ec0ff */
[----:B------:R-:W-:Y:S01]  /*62d0*/  FFMA.FTZ R61, R55, R37, R61 ;  /* 0x00000025373d7223 */ /* 0x000fe2000001003d */
[----:B------:R-:W-:Y:S01]  /*62e0*/  LOP3.LUT R36, R36, 0xffff0000, RZ, 0xc0, !PT ;  /* 0xffff000024247812 */ /* 0x000fe200078ec0ff */
[C---:B------:R-:W-:Y:S01]  /*62f0*/  FFMA.FTZ R62, R53.reuse, R59, -R62 ;  /* 0x0000003b353e7223 */ /* 0x040fe2000001083e */
[----:B------:R-:W-:Y:S01]  /*6300*/  FFMA.FTZ R38, R53, R58, R38 ;  /* 0x0000003a35267223 */ /* 0x000fe20000010026 */
[C---:B------:R-:W-:Y:S01]  /*6310*/  FMUL.FTZ R37, R52.reuse, R157 ;  /* 0x0000009d34257220 */ /* 0x040fe20000410000 */
[----:B------:R-:W-:Y:S01]  /*6320*/  FMUL.FTZ R53, R52, R54 ;  /* 0x0000003634357220 */ /* 0x000fe20000410000 */
[----:B------:R-:W-:-:S02]  /*6330*/  IMAD.U32 R39, R39, 0x10000, RZ ;  /* 0x0001000027277824 */ /* 0x000fc400078e00ff */
[----:B------:R-:W-:Y:S01]  /*6340*/  FFMA.FTZ R60, R55, R56, -R60 ;  /* 0x00000038373c7223 */ /* 0x000fe2000001083c */
[C---:B------:R-:W-:Y:S01]  /*6350*/  FMUL.FTZ R52, R36.reuse, R47 ;  /* 0x0000002f24347220 */ /* 0x040fe20000410000 */
[----:B------:R-:W-:Y:S01]  /*6360*/  FMUL.FTZ R36, R36, R46 ;  /* 0x0000002e24247220 */ /* 0x000fe20000410000 */
[C---:B------:R-:W-:Y:S01]  /*6370*/  FFMA.FTZ R37, R39.reuse, R54, -R37 ;  /* 0x0000003627257223 */ /* 0x040fe20000010825 */
[----:B------:R-:W-:Y:S01]  /*6380*/  FFMA.FTZ R53, R39, R157, R53 ;  /* 0x0000009d27357223 */ /* 0x000fe20000010035 */
[C---:B------:R-:W-:Y:S01]  /*6390*/  FFMA.FTZ R52, R57.reuse, R46, -R52 ;  /* 0x0000002e39347223 */ /* 0x040fe20000010834 */
[----:B------:R-:W-:Y:S01]  /*63a0*/  FFMA.FTZ R36, R57, R47, R36 ;  /* 0x0000002f39247223 */ /* 0x000fe20000010024 */
[----:B------:R-:W-:Y:S02]  /*63b0*/  F2FP.BF16.F32.PACK_AB R60, R61, R60 ;  /* 0x0000003c3d3c723e */ /* 0x000fe400000010ff */
[----:B------:R-:W-:Y:S02]  /*63c0*/  F2FP.BF16.F32.PACK_AB R39, R53, R37 ;  /* 0x000000253527723e */ /* 0x000fe400000010ff */
[----:B------:R-:W-:Y:S01]  /*63d0*/  F2FP.BF16.F32.PACK_AB R38, R38, R62 ;  /* 0x0000003e2626723e */ /* 0x000fe200000010ff */
[----:B------:R-:W-:Y:S01]  /*63e0*/  IMAD.MOV.U32 R37, RZ, RZ, R60 ;  /* 0x000000ffff257224 */ /* 0x000fe200078e003c */
[----:B------:R-:W-:-:S07]  /*63f0*/  F2FP.BF16.F32.PACK_AB R36, R36, R52 ;  /* 0x000000342424723e */ /* 0x000fce00000010ff */
.L_x_507:
[----:B------:R-:W-:Y:S05]  /*6400*/  BSYNC B2 ;  /* 0x0000000000027941 */ /* 0x000fea0003800000 */
.L_x_506:
[----:B------:R-:W-:Y:S02]  /*6410*/  ULDC.64 UR4, c[0x0][0x208] ;  /* 0x0000820000047ab9 */ /* 0x000fe40000000a00 */
[----:B--2---:R0:W-:Y:S03]  /*6420*/  STG.E.128 desc[UR4][R44.64+0x80], R36 ;  /* 0x000080242c007986 */ /* 0x0041e6000c101d04 */
.L_x_505:
[----:B------:R-:W-:Y:S05]  /*6430*/  BSYNC B1 ;  /* 0x0000000000017941 */ /* 0x000fea0003800000 */
.L_x_504:
        /* <DEDUP_REMOVED lines=8> */
[----:B--2---:R-:W-:Y:S01]  /*64c0*/  IMAD.U32 R50, R38, 0x10000, RZ ;  /* 0x0001000026327824 */ /* 0x004fe200078e00ff */
[----:B------:R-:W-:Y:S01]  /*64d0*/  SHF.R.U64 R46, R48, 0x10, R49 ;  /* 0x00000010302e7819 */ /* 0x000fe20000001231 */
[----:B------:R-:W-:Y:S01]  /*64e0*/  IMAD.U32 R53, R36, 0x10000, RZ ;  /* 0x0001000024357824 */ /* 0x000fe200078e00ff */
[----:B------:R-:W-:Y:S02]  /*64f0*/  SHF.R.U32.HI R51, RZ, 0x10, R51 ;  /* 0x00000010ff337819 */ /* 0x000fe40000011633 */
[----:B------:R-:W-:Y:S02]  /*6500*/  PRMT R47, R148, 0x5410, R47 ;  /* 0x00005410942f7816 */ /* 0x000fe4000000002f */
[----:B------:R-:W-:Y:S02]  /*6510*/  PRMT R46, R145, 0x5410, R46 ;  /* 0x00005410912e7816 */ /* 0x000fe4000000002e */
[----:B------:R-:W-:-:S02]  /*6520*/  SHF.R.U32.HI R48, RZ, 0x10, R49 ;  /* 0x00000010ff307819 */ /* 0x000fc40000011631 */
[----:B------:R-:W-:Y:S01]  /*6530*/  PRMT R148, R148, 0x5432, R51 ;  /* 0x0000543294947816 */ /* 0x000fe20000000033 */
[C---:B------:R-:W-:Y:S01]  /*6540*/  IMAD.U32 R51, R37.reuse, 0x10000, RZ ;  /* 0x0001000025337824 */ /* 0x040fe200078e00ff */
[----:B------:R-:W-:Y:S02]  /*6550*/  LOP3.LUT R57, R37, 0xffff0000, RZ, 0xc0, !PT ;  /* 0xffff000025397812 */ /* 0x000fe400078ec0ff */
[C---:B------:R-:W-:Y:S01]  /*6560*/  LOP3.LUT R37, R47.reuse, 0xffff0000, RZ, 0xc0, !PT ;  /* 0xffff00002f257812 */ /* 0x040fe200078ec0ff */
[----:B------:R-:W-:Y:S01]  /*6570*/  IMAD.U32 R54, R148, 0x10000, RZ ;  /* 0x0001000094367824 */ /* 0x000fe200078e00ff */
[----:B------:R-:W-:Y:S01]  /*6580*/  LOP3.LUT R52, R46, 0xffff0000, RZ, 0xc0, !PT ;  /* 0xffff00002e347812 */ /* 0x000fe200078ec0ff */
[----:B------:R-:W-:Y:S01]  /*6590*/  IMAD.U32 R47, R47, 0x10000, RZ ;  /* 0x000100002f2f7824 */ /* 0x000fe200078e00ff */
[----:B------:R-:W-:Y:S01]  /*65a0*/  PRMT R48, R145, 0x5432, R48 ;  /* 0x0000543291307816 */ /* 0x000fe20000000030 */
[CC--:B------:R-:W-:Y:S01]  /*65b0*/  FMUL.FTZ R56, R57.reuse, R37.reuse ;  /* 0x0000002539387220 */ /* 0x0c0fe20000410000 */
[----:B------:R-:W-:Y:S01]  /*65c0*/  LOP3.LUT R38, R38, 0xffff0000, RZ, 0xc0, !PT ;  /* 0xffff000026267812 */ /* 0x000fe200078ec0ff */
[----:B------:R-:W-:Y:S01]  /*65d0*/  FMUL.FTZ R57, R57, R52 ;  /* 0x0000003439397220 */ /* 0x000fe20000410000 */
[----:B------:R-:W-:Y:S01]  /*65e0*/  LOP3.LUT R36, R36, 0xffff0000, RZ, 0xc0, !PT ;  /* 0xffff000024247812 */ /* 0x000fe200078ec0ff */
[----:B------:R-:W-:Y:S01]  /*65f0*/  IMAD.U32 R55, R48, 0x10000, RZ ;  /* 0x0001000030377824 */ /* 0x000fe200078e00ff */
[----:B------:R-:W-:Y:S01]  /*6600*/  LOP3.LUT R49, R39, 0xffff0000, RZ, 0xc0, !PT ;  /* 0xffff000027317812 */ /* 0x000fe200078ec0ff */
[C---:B------:R-:W-:Y:S01]  /*6610*/  FFMA.FTZ R57, R51.reuse, R37, R57 ;  /* 0x0000002533397223 */ /* 0x040fe20000010039 */
[CC--:B------:R-:W-:Y:S01]  /*6620*/  FMUL.FTZ R58, R38.reuse, R54.reuse ;  /* 0x00000036263a7220 */ /* 0x0c0fe20000410000 */
[-C--:B------:R-:W-:Y:S01]  /*6630*/  FMUL.FTZ R37, R38, R55.reuse ;  /* 0x0000003726257220 */ /* 0x080fe20000410000 */
[----:B------:R-:W-:Y:S01]  /*6640*/  LOP3.LUT R148, R148, 0xffff0000, RZ, 0xc0, !PT ;  /* 0xffff000094947812 */ /* 0x000fe200078ec0ff */
[----:B------:R-:W-:Y:S01]  /*6650*/  IMAD.U32 R46, R46, 0x10000, RZ ;  /* 0x000100002e2e7824 */ /* 0x000fe200078e00ff */
[----:B------:R-:W-:Y:S01]  /*6660*/  LOP3.LUT R48, R48, 0xffff0000, RZ, 0xc0, !PT ;  /* 0xffff000030307812 */ /* 0x000fe200078ec0ff */
[C---:B------:R-:W-:Y:S01]  /*6670*/  FFMA.FTZ R58, R50.reuse, R55, -R58 ;  /* 0x00000037323a7223 */ /* 0x040fe2000001083a */
[----:B------:R-:W-:Y:S01]  /*6680*/  FFMA.FTZ R37, R50, R54, R37 ;  /* 0x0000003632257223 */ /* 0x000fe20000010025 */
[C---:B------:R-:W-:Y:S01]  /*6690*/  FMUL.FTZ R38, R36.reuse, R47 ;  /* 0x0000002f24267220 */ /* 0x040fe20000410000 */
[----:B------:R-:W-:Y:S01]  /*66a0*/  FFMA.FTZ R56, R51, R52, -R56 ;  /* 0x0000003433387223 */ /* 0x000fe20000010838 */
[----:B------:R-:W-:Y:S01]  /*66b0*/  FMUL.FTZ R50, R49, R148 ;  /* 0x0000009431327220 */ /* 0x000fe20000410000 */
[----:B------:R-:W-:Y:S01]  /*66c0*/  FMUL.FTZ R36, R36, R46 ;  /* 0x0000002e24247220 */ /* 0x000fe20000410000 */
[----:B------:R-:W-:-:S02]  /*66d0*/  IMAD.U32 R39, R39, 0x10000, RZ ;  /* 0x0001000027277824 */ /* 0x000fc400078e00ff */
        /* <DEDUP_REMOVED lines=9> */
[----:B------:R-:W-:Y:S01]  /*6770*/  F2FP.BF16.F32.PACK_AB R39, R49, R48 ;  /* 0x000000303127723e */ /* 0x000fe200000010ff */
[----:B------:R-:W-:-:S07]  /*6780*/  IMAD.MOV.U32 R38, RZ, RZ, R58 ;  /* 0x000000ffff267224 */ /* 0x000fce00078e003a */
.L_x_511:
[----:B------:R-:W-:Y:S05]  /*6790*/  BSYNC B2 ;  /* 0x0000000000027941 */ /* 0x000fea0003800000 */
.L_x_510:
[----:B------:R-:W-:Y:S02]  /*67a0*/  ULDC.64 UR4, c[0x0][0x208] ;  /* 0x0000820000047ab9 */ /* 0x000fe40000000a00 */
[----:B--2---:R0:W-:Y:S03]  /*67b0*/  STG.E.128 desc[UR4][R44.64+0x100], R36 ;  /* 0x000100242c007986 */ /* 0x0041e6000c101d04 */
.L_x_509:
[----:B------:R-:W-:Y:S05]  /*67c0*/  BSYNC B1 ;  /* 0x0000000000017941 */ /* 0x000fea0003800000 */
.L_x_508:
[----:B------:R-:W-:-:S13]  /*67d0*/  ISETP.NE.AND P3, PT, R9, RZ, PT ;  /* 0x000000ff0900720c */ /* 0x000fda0003f65270 */
        /* <DEDUP_REMOVED lines=13> */
[----:B------:R-:W-:Y:S02]  /*68b0*/  PRMT R143, R143, 0x5432, R48 ;  /* 0x000054328f8f7816 */ /* 0x000fe40000000030 */
[----:B------:R-:W-:Y:S01]  /*68c0*/  LOP3.LUT R47, R37, 0xffff0000, RZ, 0xc0, !PT ;  /* 0xffff0000252f7812 */ /* 0x000fe200078ec0ff */
[----:B------:R-:W-:Y:S01]  /*68d0*/  IMAD.U32 R37, R36, 0x10000, RZ ;  /* 0x0001000024257824 */ /* 0x000fe200078e00ff */
[----:B------:R-:W-:Y:S01]  /*68e0*/  LOP3.LUT R52, R46, 0xffff0000, RZ, 0xc0, !PT ;  /* 0xffff00002e347812 */ /* 0x000fe200078ec0ff */
[----:B------:R-:W-:Y:S01]  /*68f0*/  IMAD.U32 R43, R143, 0x10000, RZ ;  /* 0x000100008f2b7824 */ /* 0x000fe200078e00ff */
[----:B------:R-:W-:Y:S01]  /*6900*/  LOP3.LUT R48, R42, 0xffff0000, RZ, 0xc0, !PT ;  /* 0xffff00002a307812 */ /* 0x000fe200078ec0ff */
[----:B------:R-:W-:Y:S01]  /*6910*/  IMAD.U32 R46, R46, 0x10000, RZ ;  /* 0x000100002e2e7824 */ /* 0x000fe200078e00ff */
[----:B------:R-:W-:Y:S01]  /*6920*/  PRMT R135, R135, 0x5432, R50 ;  /* 0x0000543287877816 */ /* 0x000fe20000000032 */
[C---:B------:R-:W-:Y:S01]  /*6930*/  FMUL.FTZ R54, R47.reuse, R52 ;  /* 0x000000342f367220 */ /* 0x040fe20000410000 */
[----:B------:R-:W-:Y:S01]  /*6940*/  LOP3.LUT R41, R38, 0xffff0000, RZ, 0xc0, !PT ;  /* 0xffff000026297812 */ /* 0x000fe200078ec0ff */
[-C--:B------:R-:W-:Y:S01]  /*6950*/  FMUL.FTZ R51, R47, R48.reuse ;  /* 0x000000302f337220 */ /* 0x080fe20000410000 */
[----:B------:R-:W-:Y:S01]  /*6960*/  LOP3.LUT R38, R39, 0xffff0000, RZ, 0xc0, !PT ;  /* 0xffff000027267812 */ /* 0x000fe200078ec0ff */
[----:B------:R-:W-:Y:S01]  /*6970*/  IMAD.U32 R50, R135, 0x10000, RZ ;  /* 0x0001000087327824 */ /* 0x000fe200078e00ff */
[----:B------:R-:W-:Y:S01]  /*6980*/  LOP3.LUT R47, R36, 0xffff0000, RZ, 0xc0, !PT ;  /* 0xffff0000242f7812 */ /* 0x000fe200078ec0ff */
[----:B------:R-:W-:Y:S01]  /*6990*/  FMUL.FTZ R53, R41, R43 ;  /* 0x0000002b29357220 */ /* 0x000fe20000410000 */
[----:B------:R-:W-:Y:S01]  /*69a0*/  LOP3.LUT R143, R143, 0xffff0000, RZ, 0xc0, !PT ;  /* 0xffff00008f8f7812 */ /* 0x000fe200078ec0ff */
[----:B------:R-:W-:Y:S01]  /*69b0*/  FFMA.FTZ R36, R49, R48, -R54 ;  /* 0x0000003031247223 */ /* 0x000fe20000010836 */
[----:B------:R-:W-:Y:S01]  /*69c0*/  LOP3.LUT R135, R135, 0xffff0000, RZ, 0xc0, !PT ;  /* 0xffff000087877812 */ /* 0x000fe200078ec0ff */
[----:B------:R-:W-:Y:S01]  /*69d0*/  FFMA.FTZ R49, R49, R52, R51 ;  /* 0x0000003431317223 */ /* 0x000fe20000010033 */
[----:B------:R-:W-:Y:S01]  /*69e0*/  FMUL.FTZ R51, R41, R50 ;  /* 0x0000003229337220 */ /* 0x000fe20000410000 */
[----:B------:R-:W-:-:S02]  /*69f0*/  IMAD.U32 R42, R42, 0x10000, RZ ;  /* 0x000100002a2a7824 */ /* 0x000fc400078e00ff */
[----:B------:R-:W-:Y:S01]  /*6a00*/  FFMA.FTZ R41, R40, R50, -R53 ;  /* 0x0000003228297223 */ /* 0x000fe20000010835 */
[C---:B------:R-:W-:Y:S01]  /*6a10*/  FMUL.FTZ R48, R38.reuse, R143 ;  /* 0x0000008f26307220 */ /* 0x040fe20000410000 */
[----:B------:R-:W-:Y:S01]  /*6a20*/  FMUL.FTZ R50, R38, R135 ;  /* 0x0000008726327220 */ /* 0x000fe20000410000 */
[----:B------:R-:W-:Y:S01]  /*6a30*/  FMUL.FTZ R38, R47, R46 ;  /* 0x0000002e2f267220 */ /* 0x000fe20000410000 */
[----:B------:R-:W-:Y:S02]  /*6a40*/  IMAD.U32 R39, R39, 0x10000, RZ ;  /* 0x0001000027277824 */ /* 0x000fe400078e00ff */
[----:B------:R-:W-:Y:S01]  /*6a50*/  FFMA.FTZ R40, R40, R43, R51 ;  /* 0x0000002b28287223 */ /* 0x000fe20000010033 */
[-C--:B------:R-:W-:Y:S01]  /*6a60*/  FMUL.FTZ R47, R47, R42.reuse ;  /* 0x0000002a2f2f7220 */ /* 0x080fe20000410000 */
[----:B------:R-:W-:Y:S01]  /*6a70*/  FFMA.FTZ R38, R37, R42, -R38 ;  /* 0x0000002a25267223 */ /* 0x000fe20000010826 */
[C---:B------:R-:W-:Y:S01]  /*6a80*/  FFMA.FTZ R48, R39.reuse, R135, -R48 ;  /* 0x0000008727307223 */ /* 0x040fe20000010830 */
[----:B------:R-:W-:Y:S01]  /*6a90*/  FFMA.FTZ R39, R39, R143, R50 ;  /* 0x0000008f27277223 */ /* 0x000fe20000010032 */
[----:B------:R-:W-:Y:S01]  /*6aa0*/  FFMA.FTZ R47, R37, R46, R47 ;  /* 0x0000002e252f7223 */ /* 0x000fe2000001002f */
[----:B------:R-:W-:-:S02]  /*6ab0*/  F2FP.BF16.F32.PACK_AB R40, R40, R41 ;  /* 0x000000292828723e */ /* 0x000fc400000010ff */
[----:B------:R-:W-:Y:S02]  /*6ac0*/  F2FP.BF16.F32.PACK_AB R37, R49, R36 ;  /* 0x000000243125723e */ /* 0x000fe400000010ff */
[----:B------:R-:W-:Y:S01]  /*6ad0*/  F2FP.BF16.F32.PACK_AB R36, R47, R38 ;  /* 0x000000262f24723e */ /* 0x000fe200000010ff */
[----:B------:R-:W-:Y:S01]  /*6ae0*/  IMAD.MOV.U32 R38, RZ, RZ, R40 ;  /* 0x000000ffff267224 */ /* 0x000fe200078e0028 */
[----:B------:R-:W-:-:S07]  /*6af0*/  F2FP.BF16.F32.PACK_AB R39, R39, R48 ;  /* 0x000000302727723e */ /* 0x000fce00000010ff */
.L_x_513:
[----:B------:R-:W-:Y:S05]  /*6b00*/  BSYNC B1 ;  /* 0x0000000000017941 */ /* 0x000fea0003800000 */
.L_x_512:
[----:B------:R-:W-:Y:S02]  /*6b10*/  ULDC.64 UR4, c[0x0][0x208] ;  /* 0x0000820000047ab9 */ /* 0x000fe40000000a00 */
[----:B--2---:R0:W-:Y:S01]  /*6b20*/  STG.E.128 desc[UR4][R44.64+0x180], R36 ;  /* 0x000180242c007986 */ /* 0x0041e2000c101d04 */
[----:B------:R-:W-:Y:S05]  /*6b30*/  BRA `(.L_x_499) ;  /* 0x0000004000e87947 */ /* 0x000fea0003800000 */
.L_x_457:
        /* <DEDUP_REMOVED lines=20> */
[----:B------:R-:W-:Y:S02]  /*6c80*/  ISETP.GE.AND P2, PT, R16, R115, PT ;  /* 0x000000731000720c */ /* 0x000fe40003f46270 */
[----:B------:R-:W-:-:S02]  /*6c90*/  CS2R R40, SRZ ;  /* 0x0000000000287805 */ /* 0x000fc4000001ff00 */
[----:B------:R-:W-:Y:S02]  /*6ca0*/  LEA.HI.X R53, R38, UR5, R39, 0x1, P3 ;  /* 0x0000000526357c11 */ /* 0x000fe400098f0c27 */
[----:B------:R-:W-:Y:S02]  /*6cb0*/  CS2R R38, SRZ ;  /* 0x0000000000267805 */ /* 0x000fe4000001ff00 */
[----:B------:R-:W-:Y:S02]  /*6cc0*/  LEA R56, P3, R36, UR6, 0x1 ;  /* 0x0000000624387c11 */ /* 0x000fe4000f8608ff */
[----:B------:R-:W-:Y:S02]  /*6cd0*/  CS2R R50, SRZ ;  /* 0x0000000000327805 */ /* 0x000fe4000001ff00 */
[----:B------:R-:W-:Y:S02]  /*6ce0*/  CS2R R48, SRZ ;  /* 0x0000000000307805 */ /* 0x000fe4000001ff00 */
[----:B------:R-:W-:-:S02]  /*6cf0*/  CS2R R46, SRZ ;  /* 0x00000000002e7805 */ /* 0x000fc4000001ff00 */
[----:B------:R-:W-:Y:S02]  /*6d00*/  LEA.HI.X R57, R36, UR7, R37, 0x1, P3 ;  /* 0x0000000724397c11 */ /* 0x000fe400098f0c25 */
[----:B------:R-:W-:Y:S02]  /*6d10*/  CS2R R36, SRZ ;  /* 0x0000000000247805 */ /* 0x000fe4000001ff00 */
[----:B------:R-:W-:Y:S02]  /*6d20*/  ISETP.GE.AND P3, PT, R212, R115, PT ;  /* 0x00000073d400720c */ /* 0x000fe40003f66270 */
[----:B------:R-:W-:Y:S01]  /*6d30*/  CS2R R44, SRZ ;  /* 0x00000000002c7805 */ /* 0x000fe2000001ff00 */
[----:B------:R-:W-:Y:S02]  /*6d40*/  ULDC.64 UR8, c[0x0][0x208] ;  /* 0x0000820000087ab9 */ /* 0x000fe40000000a00 */
[----:B------:R0:W5:Y:S04]  /*6d50*/  @!P2 LDG.E.128 R40, desc[UR8][R52.64] ;  /* 0x000000083428a981 */ /* 0x000168000c1e1d00 */
[----:B------:R0:W5:Y:S04]  /*6d60*/  @!P2 LDG.E.128 R48, desc[UR8][R56.64] ;  /* 0x000000083830a981 */ /* 0x000168000c1e1d00 */
[----:B------:R0:W5:Y:S04]  /*6d70*/  @!P3 LDG.E.128 R36, desc[UR8][R52.64+0x80] ;  /* 0x000080083424b981 */ /* 0x000168000c1e1d00 */
[----:B------:R0:W5:Y:S02]  /*6d80*/  @!P3 LDG.E.128 R44, desc[UR8][R56.64+0x80] ;  /* 0x00008008382cb981 */ /* 0x000164000c1e1d00 */
.L_x_515:
[----:B------:R-:W-:Y:S05]  /*6d90*/  BSYNC B1 ;  /* 0x0000000000017941 */ /* 0x000fea0003800000 */
.L_x_514:
[----:B0-----:R-:W2:Y:S01]  /*6da0*/  LDL.LU R57, [R1+0x10] ;  /* 0x0000100001397983 */ /* 0x001ea20000300800 */
[----:B-----5:R-:W-:Y:S01]  /*6db0*/  IMAD.MOV.U32 R52, RZ, RZ, R38 ;  /* 0x000000ffff347224 */ /* 0x020fe200078e0026 */
        /* <DEDUP_REMOVED lines=8> */
[----:B------:R-:W-:Y:S01]  /*6e40*/  CS2R R66, SRZ ;  /* 0x0000000000427805 */ /* 0x000fe2000001ff00 */
[----:B------:R-:W-:Y:S01]  /*6e50*/  IMAD.MOV.U32 R56, RZ, RZ, R40 ;  /* 0x000000ffff387224 */ /* 0x000fe200078e0028 */
[----:B------:R-:W-:-:S02]  /*6e60*/  ISETP.GE.AND P2, PT, R58, R4, PT ;  /* 0x000000043a00720c */ /* 0x000fc40003f46270 */
[----:B------:R-:W-:Y:S02]  /*6e70*/  CS2R R58, SRZ ;  /* 0x00000000003a7805 */ /* 0x000fe4000001ff00 */
[----:B------:R-:W-:Y:S01]  /*6e80*/  PRMT R175, R52, 0x5410, R53 ;  /* 0x0000541034af7816 */ /* 0x000fe20000000035 */
[----:B------:R-:W-:Y:S01]  /*6e90*/  IMAD.MOV.U32 R53, RZ, RZ, R42 ;  /* 0x000000ffff357224 */ /* 0x000fe200078e002a */
        /* <DEDUP_REMOVED lines=11> */
[----:B------:R-:W-:-:S03]  /*6f50*/  IMAD.MOV.U32 R56, RZ, RZ, R50 ;  /* 0x000000ffff387224 */ /* 0x000fc600078e0032 */
[----:B------:R-:W-:Y:S01]  /*6f60*/  PRMT R173, R52, 0x5410, R53 ;  /* 0x0000541034ad7816 */ /* 0x000fe20000000035 */
[----:B------:R-:W-:Y:S02]  /*6f70*/  IMAD.MOV.U32 R53, RZ, RZ, R51 ;  /* 0x000000ffff357224 */ /* 0x000fe400078e0033 */
[----:B------:R-:W-:-:S03]  /*6f80*/  IMAD.MOV.U32 R52, RZ, RZ, R48 ;  /* 0x000000ffff347224 */ /* 0x000fc600078e0030 */
[----:B------:R-:W-:Y:S01]  /*6f90*/  PRMT R154, R53, 0x5410, R56 ;  /* 0x00005410359a7816 */ /* 0x000fe20000000038 */
[----:B------:R-:W-:-:S05]  /*6fa0*/  IMAD.MOV.U32 R56, RZ, RZ, R49 ;  /* 0x000000ffff387224 */ /* 0x000fca00078e0031 */
[----:B------:R-:W-:Y:S02]  /*6fb0*/  PRMT R176, R56, 0x5410, R52 ;  /* 0x0000541038b07816 */ /* 0x000fe40000000034 */
[----:B------:R-:W-:Y:S02]  /*6fc0*/  CS2R R52, SRZ ;  /* 0x0000000000347805 */ /* 0x000fe4000001ff00 */
[----:B--2---:R-:W-:-:S04]  /*6fd0*/  LOP3.LUT R57, R57, 0xfffffffe, RZ, 0xc0, !PT ;  /* 0xfffffffe39397812 */ /* 0x004fc800078ec0ff */
[----:B------:R-:W-:-:S05]  /*6fe0*/  @P2 LOP3.LUT R57, R57, 0x1, RZ, 0xfc, !PT ;  /* 0x0000000139392812 */ /* 0x000fca00078efcff */
[----:B------:R0:W-:Y:S02]  /*6ff0*/  STL [R1+0x10], R57 ;  /* 0x0000103901007387 */ /* 0x0001e40000100800 */
[----:B0-----:R-:W-:Y:S01]  /*7000*/  CS2R R56, SRZ ;  /* 0x0000000000387805 */ /* 0x001fe2000001ff00 */
[----:B------:R-:W-:Y:S06]  /*7010*/  @P2 BRA `(.L_x_517) ;  /* 0x0000000000642947 */ /* 0x000fec0003800000 */
[----:B------:R-:W-:Y:S01]  /*7020*/  IADD3 R54, P2, P3, R102, R86, R33 ;  /* 0x0000005666367210 */ /* 0x000fe20007b5e021 */
[----:B------:R-:W-:Y:S01]  /*7030*/  ULDC.64 UR4, c[0x0][0x3e8] ;  /* 0x0000fa0000047ab9 */ /* 0x000fe20000000a00 */
[----:B------:R-:W-:Y:S02]  /*7040*/  CS2R R58, SRZ ;  /* 0x00000000003a7805 */ /* 0x000fe4000001ff00 */
[----:B------:R-:W-:Y:S02]  /*7050*/  CS2R R56, SRZ ;  /* 0x0000000000387805 */ /* 0x000fe4000001ff00 */
[----:B------:R-:W-:Y:S02]  /*7060*/  IADD3.X R55, R25, R0, R35, P2, P3 ;  /* 0x0000000019377210 */ /* 0x000fe400017e6423 */
[----:B------:R-:W-:Y:S02]  /*7070*/  CS2R R66, SRZ ;  /* 0x0000000000427805 */ /* 0x000fe4000001ff00 */
[----:B------:R-:W-:-:S02]  /*7080*/  IADD3 R52, P2, P3, R108, R84, R29 ;  /* 0x000000546c347210 */ /* 0x000fc40007b5e01d */
[----:B------:R-:W-:Y:S01]  /*7090*/  CS2R R64, SRZ ;  /* 0x0000000000407805 */ /* 0x000fe2000001ff00 */
[----:B------:R-:W-:Y:S01]  /*70a0*/  ULDC.64 UR6, c[0x0][0x208] ;  /* 0x0000820000067ab9 */ /* 0x000fe20000000a00 */
        /* <DEDUP_REMOVED lines=9> */
[----:B------:R-:W5:Y:S04]  /*7140*/  @!P2 LDG.E.128 R56, desc[UR6][R60.64] ;  /* 0x000000063c38a981 */ /* 0x000f68000c1e1d00 */
[----:B------:R-:W5:Y:S01]  /*7150*/  @!P2 LDG.E.128 R64, desc[UR6][R68.64] ;  /* 0x000000064440a981 */ /* 0x000f62000c1e1d00 */
[----:B------:R-:W-:Y:S02]  /*7160*/  ISETP.GE.AND P2, PT, R212, R115, PT ;  /* 0x00000073d400720c */ /* 0x000fe40003f46270 */
[----:B------:R-:W-:-:S11]  /*7170*/  CS2R R62, SRZ ;  /* 0x00000000003e7805 */ /* 0x000fd6000001ff00 */
[----:B------:R0:W5:Y:S02]  /*7180*/  @!P2 LDG.E.128 R52, desc[UR6][R60.64+0x80] ;  /* 0x000080063c34a981 */ /* 0x000164000c1e1d00 */
[----:B0-----:R-:W-:-:S06]  /*7190*/  CS2R R60, SRZ ;  /* 0x00000000003c7805 */ /* 0x001fcc000001ff00 */
[----:B------:R0:W5:Y:S02]  /*71a0*/  @!P2 LDG.E.128 R60, desc[UR6][R68.64+0x80] ;  /* 0x00008006443ca981 */ /* 0x000164000c1e1d00 */
.L_x_517:
[----:B------:R-:W-:Y:S05]  /*71b0*/  BSYNC B1 ;  /* 0x0000000000017941 */ /* 0x000fea0003800000 */
.L_x_516:
        /* <DEDUP_REMOVED lines=30> */
[----:B------:R-:W-:Y:S02]  /*73a0*/  IMAD.MOV.U32 R69, RZ, RZ, R64 ;  /* 0x000000ffff457224 */ /* 0x000fe400078e0040 */
[----:B------:R-:W-:-:S05]  /*73b0*/  IMAD.MOV.U32 R68, RZ, RZ, R65 ;  /* 0x000000ffff447224 */ /* 0x000fca00078e0041 */
[----:B------:R-:W-:Y:S02]  /*73c0*/  PRMT R170, R69, 0x5410, R68 ;  /* 0x0000541045aa7816 */ /* 0x000fe40000000044 */
[----:B------:R-:W-:Y:S01]  /*73d0*/  CS2R R68, SRZ ;  /* 0x0000000000447805 */ /* 0x000fe2000001ff00 */
[----:B------:R-:W-:Y:S06]  /*73e0*/  @P3 BRA `(.L_x_519) ;  /* 0x0000000000543947 */ /* 0x000fec0003800000 */
[----:B------:R-:W-:Y:S01]  /*73f0*/  IADD3 R86, P2, P5, R102, R32, R86 ;  /* 0x0000002066567210 */ /* 0x000fe20007d5e056 */
[----:B------:R-:W-:Y:S01]  /*7400*/  ULDC.64 UR4, c[0x0][0x3e8] ;  /* 0x0000fa0000047ab9 */ /* 0x000fe20000000a00 */
[----:B------:R-:W-:Y:S02]  /*7410*/  ULDC.64 UR6, c[0x0][0x208] ;  /* 0x0000820000067ab9 */ /* 0x000fe40000000a00 */
[----:B------:R-:W-:Y:S02]  /*7420*/  IADD3.X R0, R25, R34, R0, P2, P5 ;  /* 0x0000002219007210 */ /* 0x000fe400017ea400 */
        /* <DEDUP_REMOVED lines=17> */
.L_x_519:
[----:B------:R-:W-:Y:S05]  /*7540*/  BSYNC B1 ;  /* 0x0000000000017941 */ /* 0x000fea0003800000 */
.L_x_518:
        /* <DEDUP_REMOVED lines=32> */
.L_x_520:
[----:B------:R-:W-:Y:S01]  /*7750*/  IMAD R3, R19, 0x8, R18 ;  /* 0x0000000813037824 */ /* 0x000fe200078e0212 */
[----:B------:R-:W-:Y:S01]  /*7760*/  SHF.L.U32 R0, R217, 0x1f, RZ ;  /* 0x0000001fd9007819 */ /* 0x000fe200000006ff */
[----:B------:R-:W1:Y:S01]  /*7770*/  LDC R143, c[0x0][0x2f4] ;  /* 0x0000bd00ff8f7b82 */ /* 0x000e620000000800 */
[----:B------:R-:W-:Y:S01]  /*7780*/  BSSY B1, `(.L_x_521) ;  /* 0x0000004000017945 */ /* 0x000fe20003800000 */
[----:B------:R-:W-:Y:S01]  /*7790*/  IMAD.MOV.U32 R123, RZ, RZ, R88 ;  /* 0x000000ffff7b7224 */ /* 0x000fe200078e0058 */
[----:B------:R-:W2:Y:S02]  /*77a0*/  SYNCS.PHASECHK.TRANS64.TRYWAIT P5, [R3+URZ+0x38890], R0 ;  /* 0x03889000030075a7 */ /* 0x000ea400080a017f */
[----:B--2---:R-:W-:Y:S05]  /*77b0*/  @!P5 BRA `(.L_x_522) ;  /* 0x0000024000d0d947 */ /* 0x004fea0003800000 */
.L_x_859:
[----:B------:R-:W-:Y:S05]  /*77c0*/  BSYNC B1 ;  /* 0x0000000000017941 */ /* 0x000fea0003800000 */
.L_x_521:
[----:B------:R-:W3:Y:S01]  /*77d0*/  LDC.64 R124, c[0x0][0x300] ;  /* 0x0000c000ff7c7b82 */ /* 0x000ee20000000a00 */
[----:B------:R-:W-:Y:S01]  /*77e0*/  BSSY B1, `(.L_x_523) ;  /* 0x0000111000017945 */ /* 0x000fe20003800000 */
[----:B-1----:R-:W-:-:S03]  /*77f0*/  IMAD.IADD R145, R143, 0x1, -R118 ;  /* 0x000000018f917824 */ /* 0x002fc600078e0a76 */
[----:B------:R-:W-:Y:S05]  /*7800*/  @P4 BRA `(.L_x_524) ;  /* 0x0000001000384947 */ /* 0x000fea0003800000 */
[----:B------:R-:W-:Y:S01]  /*7810*/  ISETP.NE.AND P4, PT, R27, RZ, PT ;  /* 0x000000ff1b00720c */ /* 0x000fe20003f85270 */
[-C--:B---3--:R-:W-:Y:S01]  /*7820*/  IMAD.WIDE.U32 R134, R213, R124.reuse, R122 ;  /* 0x0000007cd5867225 */ /* 0x088fe200078e007a */
[----:B0-----:R-:W-:Y:S01]  /*7830*/  SHF.R.S32.HI R84, RZ, 0x1f, R213 ;  /* 0x0000001fff547819 */ /* 0x001fe200000114d5 */
[----:B------:R-:W-:Y:S04]  /*7840*/  BSSY B2, `(.L_x_525) ;  /* 0x0000087000027945 */ /* 0x000fe80003800000 */
[----:B------:R-:W-:-:S04]  /*7850*/  IMAD R148, R84, R124, RZ ;  /* 0x0000007c54947224 */ /* 0x000fc800078e02ff */
[----:B------:R-:W-:-:S04]  /*7860*/  IMAD R148, R213, R125, R148 ;  /* 0x0000007dd5947224 */ /* 0x000fc800078e0294 */
[----:B------:R-:W-:Y:S01]  /*7870*/  IMAD.IADD R148, R148, 0x1, R135 ;  /* 0x0000000194947824 */ /* 0x000fe200078e0287 */
[----:B------:R-:W-:Y:S06]  /*7880*/  @!P4 BRA `(.L_x_526) ;  /* 0x000000080008c947 */ /* 0x000fec0003800000 */
[----:B------:R-:W-:Y:S01]  /*7890*/  SEL R84, R118, R145, !P0 ;  /* 0x0000009176547207 */ /* 0x000fe20004000000 */
[----:B------:R-:W-:Y:S01]  /*78a0*/  IMAD.SHL.U32 R86, R213, 0x40, RZ ;  /* 0x00000040d5567824 */ /* 0x000fe200078e00ff */
[----:B------:R-:W-:Y:S01]  /*78b0*/  ISETP.GE.AND P4, PT, R16, R115, PT ;  /* 0x000000731000720c */ /* 0x000fe20003f86270 */
[----:B------:R-:W-:Y:S01]  /*78c0*/  BSSY B3, `(.L_x_527) ;  /* 0x0000071000037945 */ /* 0x000fe20003800000 */
[----:B------:R-:W-:-:S04]  /*78d0*/  SHF.R.S32.HI R85, RZ, 0x1f, R84 ;  /* 0x0000001fff557819 */ /* 0x000fc80000011454 */
[----:B------:R-:W-:-:S04]  /*78e0*/  LEA.HI R84, R85, R84, RZ, 0x4 ;  /* 0x0000005455547211 */ /* 0x000fc800078f20ff */
[----:B------:R-:W-:-:S04]  /*78f0*/  LEA.HI.SX32 R84, R84, R15, 0x1c ;  /* 0x0000000f54547211 */ /* 0x000fc800078fe2ff */
[----:B------:R-:W-:Y:S01]  /*7900*/  SHF.R.S32.HI R85, RZ, 0x1f, R84 ;  /* 0x0000001fff557819 */ /* 0x000fe20000011454 */
[----:B------:R-:W-:-:S03]  /*7910*/  IMAD.SHL.U32 R149, R84, 0x8, RZ ;  /* 0x0000000854957824 */ /* 0x000fc600078e00ff */
[----:B------:R-:W-:Y:S02]  /*7920*/  LEA.HI R84, R85, R84, RZ, 0x3 ;  /* 0x0000005455547211 */ /* 0x000fe400078f18ff */
[----:B------:R-:W-:Y:S02]  /*7930*/  LOP3.LUT R85, R149, 0x38, RZ, 0xc0, !PT ;  /* 0x0000003895557812 */ /* 0x000fe400078ec0ff */
[----:B------:R-:W-:Y:S02]  /*7940*/  SHF.R.S32.HI R84, RZ, 0x3, R84 ;  /* 0x00000003ff547819 */ /* 0x000fe40000011454 */
[----:B------:R-:W-:-:S03]  /*7950*/  LOP3.LUT R85, R85, 0x1c0, R86, 0xf8, !PT ;  /* 0x000001c055557812 */ /* 0x000fc600078ef856 */
[----:B------:R-:W-:Y:S01]  /*7960*/  IMAD R84, R84, 0x1400, R229 ;  /* 0x0000140054547824 */ /* 0x000fe200078e02e5 */
[----:B------:R-:W-:-:S05]  /*7970*/  LOP3.LUT R85, R85, R228, RZ, 0x3c, !PT ;  /* 0x000000e455557212 */ /* 0x000fca00078e3cff */
[----:B------:R-:W-:-:S04]  /*7980*/  IMAD.IADD R84, R84, 0x1, R85 ;  /* 0x0000000154547824 */ /* 0x000fc800078e0255 */
[C---:B------:R-:W-:Y:S02]  /*7990*/  IMAD R88, R19.reuse, 0x5000, R84 ;  /* 0x0000500013587824 */ /* 0x040fe400078e0254 */
[----:B------:R-:W-:Y:S02]  /*79a0*/  IMAD R84, R19, 0x5000, R138 ;  /* 0x0000500013547824 */ /* 0x000fe400078e028a */
[--C-:B------:R-:W-:Y:S02]  /*79b0*/  IMAD R88, R88, 0x2, R18.reuse ;  /* 0x0000000258587824 */ /* 0x100fe400078e0212 */
[----:B------:R-:W-:-:S04]  /*79c0*/  IMAD R84, R84, 0x2, R18 ;  /* 0x0000000254547824 */ /* 0x000fc800078e0212 */
[----:B------:R-:W0:Y:S04]  /*79d0*/  LDS.128 R88, [R88+0x24400] ;  /* 0x0244000058587984 */ /* 0x000e280000000c00 */
[----:B------:R-:W1:Y:S01]  /*79e0*/  LDS.128 R84, [R84+0x24400] ;  /* 0x0244000054547984 */ /* 0x000e620000000c00 */
[----:B------:R-:W-:Y:S05]  /*79f0*/  @P4 BRA `(.L_x_528) ;  /* 0x0000000400744947 */ /* 0x000fea0003800000 */
[--C-:B------:R-:W-:Y:S02]  /*7a00*/  SHF.R.U64 R40, R40, 0x10, R41.reuse ;  /* 0x0000001028287819 */ /* 0x100fe40000001229 */
[----:B------:R-:W-:Y:S02]  /*7a10*/  SHF.R.U32.HI R152, RZ, 0x10, R41 ;  /* 0x00000010ff987819 */ /* 0x000fe40000011629 */
[----:B------:R-:W-:Y:S02]  /*7a20*/  SHF.R.U64 R41, R42, 0x10, R43 ;  /* 0x000000102a297819 */ /* 0x000fe4000000122b */
[--C-:B------:R-:W-:Y:S02]  /*7a30*/  SHF.R.U64 R42, R48, 0x10, R49.reuse ;  /* 0x00000010302a7819 */ /* 0x100fe40000001231 */
[----:B------:R-:W-:Y:S02]  /*7a40*/  SHF.R.U32.HI R49, RZ, 0x10, R49 ;  /* 0x00000010ff317819 */ /* 0x000fe40000011631 */
[----:B------:R-:W-:-:S02]  /*7a50*/  SHF.R.U64 R48, R50, 0x10, R51 ;  /* 0x0000001032307819 */ /* 0x000fc40000001233 */
[----:B------:R-:W-:Y:S02]  /*7a60*/  PRMT R40, R150, 0x5432, R40 ;  /* 0x0000543296287816 */ /* 0x000fe40000000028 */
[----:B------:R-:W-:Y:S02]  /*7a70*/  PRMT R152, R151, 0x5432, R152 ;  /* 0x0000543297987816 */ /* 0x000fe40000000098 */
[----:B------:R-:W-:Y:S02]  /*7a80*/  PRMT R50, R176, 0x5410, R49 ;  /* 0x00005410b0327816 */ /* 0x000fe40000000031 */
[----:B------:R-:W-:Y:S02]  /*7a90*/  SHF.R.U32.HI R150, RZ, 0x10, R43 ;  /* 0x00000010ff967819 */ /* 0x000fe4000001162b */
[----:B------:R-:W-:Y:S01]  /*7aa0*/  SHF.R.U32.HI R151, RZ, 0x10, R51 ;  /* 0x00000010ff977819 */ /* 0x000fe20000011633 */
[----:B------:R-:W-:Y:S01]  /*7ab0*/  IMAD.U32 R51, R50, 0x10000, RZ ;  /* 0x0001000032337824 */ /* 0x000fe200078e00ff */
[----:B------:R-:W-:-:S02]  /*7ac0*/  PRMT R43, R153, 0x5410, R41 ;  /* 0x00005410992b7816 */ /* 0x000fc40000000029 */
[----:B------:R-:W-:Y:S02]  /*7ad0*/  PRMT R41, R176, 0x5432, R42 ;  /* 0x00005432b0297816 */ /* 0x000fe4000000002a */
[C---:B------:R-:W-:Y:S01]  /*7ae0*/  PRMT R42, R154.reuse, 0x5432, R48 ;  /* 0x000054329a2a7816 */ /* 0x040fe20000000030 */
[----:B0-----:R-:W-:Y:S01]  /*7af0*/  IMAD.U32 R48, R89, 0x10000, RZ ;  /* 0x0001000059307824 */ /* 0x001fe200078e00ff */
[----:B------:R-:W-:Y:S01]  /*7b00*/  PRMT R151, R154, 0x5410, R151 ;  /* 0x000054109a977816 */ /* 0x000fe20000000097 */
[----:B------:R-:W-:Y:S01]  /*7b10*/  IMAD.U32 R154, R152, 0x10000, RZ ;  /* 0x00010000989a7824 */ /* 0x000fe200078e00ff */
[----:B------:R-:W-:Y:S01]  /*7b20*/  PRMT R150, R153, 0x5432, R150 ;  /* 0x0000543299967816 */ /* 0x000fe20000000096 */
[C---:B------:R-:W-:Y:S01]  /*7b30*/  FMUL.FTZ R49, R48.reuse, R51 ;  /* 0x0000003330317220 */ /* 0x040fe20000410000 */
[----:B-1----:R-:W-:Y:S02]  /*7b40*/  IMAD.U32 R153, R85, 0x10000, RZ ;  /* 0x0001000055997824 */ /* 0x002fe400078e00ff */
[----:B------:R-:W-:Y:S01]  /*7b50*/  FMUL.FTZ R48, R48, R154 ;  /* 0x0000009a30307220 */ /* 0x000fe20000410000 */
[----:B------:R-:W-:-:S02]  /*7b60*/  LOP3.LUT R50, R50, 0xffff0000, RZ, 0xc0, !PT ;  /* 0xffff000032327812 */ /* 0x000fc400078ec0ff */
[----:B------:R-:W-:Y:S01]  /*7b70*/  LOP3.LUT R152, R152, 0xffff0000, RZ, 0xc0, !PT ;  /* 0xffff000098987812 */ /* 0x000fe200078ec0ff */
[----:B------:R-:W-:Y:S01]  /*7b80*/  FFMA.FTZ R48, R153, R51, R48 ;  /* 0x0000003399307223 */ /* 0x000fe20000010030 */
[----:B------:R-:W-:Y:S01]  /*7b90*/  LOP3.LUT R51, R89, 0xffff0000, RZ, 0xc0, !PT ;  /* 0xffff000059337812 */ /* 0x000fe200078ec0ff */
[----:B------:R-:W-:Y:S01]  /*7ba0*/  FFMA.FTZ R49, R153, R154, -R49 ;  /* 0x0000009a99317223 */ /* 0x000fe20000010831 */
[----:B------:R-:W-:Y:S01]  /*7bb0*/  LOP3.LUT R89, R85, 0xffff0000, RZ, 0xc0, !PT ;  /* 0xffff000055597812 */ /* 0x000fe200078ec0ff */
[C---:B------:R-:W-:Y:S01]  /*7bc0*/  IMAD.U32 R154, R91.reuse, 0x10000, RZ ;  /* 0x000100005b9a7824 */ /* 0x040fe200078e00ff */
[----:B------:R-:W-:Y:S01]  /*7bd0*/  LOP3.LUT R91, R91, 0xffff0000, RZ, 0xc0, !PT ;  /* 0xffff00005b5b7812 */ /* 0x000fe200078ec0ff */
[C---:B------:R-:W-:Y:S01]  /*7be0*/  FMUL.FTZ R85, R51.reuse, R50 ;  /* 0x0000003233557220 */ /* 0x040fe20000410000 */
[-C--:B------:R-:W-:Y:S01]  /*7bf0*/  FMUL.FTZ R51, R51, R152.reuse ;  /* 0x0000009833337220 */ /* 0x080fe20000410000 */
[C---:B------:R-:W-:Y:S01]  /*7c00*/  IMAD.U32 R153, R151.reuse, 0x10000, RZ ;  /* 0x0001000097997824 */ /* 0x040fe200078e00ff */
[----:B------:R-:W-:Y:S01]  /*7c10*/  LOP3.LUT R151, R151, 0xffff0000, RZ, 0xc0, !PT ;  /* 0xffff000097977812 */ /* 0x000fe200078ec0ff */
[C---:B------:R-:W-:Y:S01]  /*7c20*/  FFMA.FTZ R85, R89.reuse, R152, -R85 ;  /* 0x0000009859557223 */ /* 0x040fe20000010855 */
[----:B------:R-:W-:Y:S01]  /*7c30*/  FFMA.FTZ R50, R89, R50, R51 ;  /* 0x0000003259327223 */ /* 0x000fe20000010033 */
[----:B------:R-:W-:-:S02]  /*7c40*/  IMAD.U32 R152, R87, 0x10000, RZ ;  /* 0x0001000057987824 */ /* 0x000fc400078e00ff */
[----:B------:R-:W-:Y:S01]  /*7c50*/  FMUL.FTZ R51, R154, R153 ;  /* 0x000000999a337220 */ /* 0x000fe20000410000 */
[C---:B------:R-:W-:Y:S01]  /*7c60*/  IMAD.U32 R89, R150.reuse, 0x10000, RZ ;  /* 0x0001000096597824 */ /* 0x040fe200078e00ff */
[----:B------:R-:W-:Y:S02]  /*7c70*/  LOP3.LUT R150, R150, 0xffff0000, RZ, 0xc0, !PT ;  /* 0xffff000096967812 */ /* 0x000fe400078ec0ff */
[----:B------:R-:W-:Y:S01]  /*7c80*/  F2FP.BF16.F32.PACK_AB R85, R85, R49 ;  /* 0x000000315555723e */ /* 0x000fe200000010ff */
[-C--:B------:R-:W-:Y:S01]  /*7c90*/  FFMA.FTZ R51, R152, R89.reuse, -R51 ;  /* 0x0000005998337223 */ /* 0x080fe20000010833 */
[----:B------:R-:W-:Y:S01]  /*7ca0*/  FMUL.FTZ R89, R154, R89 ;  /* 0x000000599a597220 */ /* 0x000fe20000410000 */
[----:B------:R-:W-:Y:S01]  /*7cb0*/  F2FP.BF16.F32.PACK_AB R48, R50, R48 ;  /* 0x000000303230723e */ /* 0x000fe200000010ff */
[----:B------:R-:W-:Y:S02]  /*7cc0*/  IMAD.U32 R49, R88, 0x10000, RZ ;  /* 0x0001000058317824 */ /* 0x000fe400078e00ff */
[----:B------:R-:W-:Y:S01]  /*7cd0*/  FFMA.FTZ R89, R152, R153, R89 ;  /* 0x0000009998597223 */ /* 0x000fe20000010059 */
[----:B------:R-:W-:Y:S01]  /*7ce0*/  LOP3.LUT R152, R87, 0xffff0000, RZ, 0xc0, !PT ;  /* 0xffff000057987812 */ /* 0x000fe200078ec0ff */
[CC--:B------:R-:W-:Y:S01]  /*7cf0*/  FMUL.FTZ R87, R91.reuse, R151.reuse ;  /* 0x000000975b577220 */ /* 0x0c0fe20000410000 */
[-C--:B------:R-:W-:Y:S01]  /*7d00*/  FMUL.FTZ R91, R91, R150.reuse ;  /* 0x000000965b5b7220 */ /* 0x080fe20000410000 */
[C---:B------:R-:W-:Y:S01]  /*7d10*/  IMAD.U32 R50, R41.reuse, 0x10000, RZ ;  /* 0x0001000029327824 */ /* 0x040fe200078e00ff */
[----:B------:R-:W-:Y:S01]  /*7d20*/  LOP3.LUT R41, R41, 0xffff0000, RZ, 0xc0, !PT ;  /* 0xffff000029297812 */ /* 0x000fe200078ec0ff */
[C---:B------:R-:W-:Y:S01]  /*7d30*/  FFMA.FTZ R87, R152.reuse, R150, -R87 ;  /* 0x0000009698577223 */ /* 0x040fe20000010857 */
[----:B------:R-:W-:Y:S01]  /*7d40*/  FFMA.FTZ R151, R152, R151, R91 ;  /* 0x0000009798977223 */ /* 0x000fe2000001005b */
[----:B------:R-:W-:-:S03]  /*7d50*/  FMUL.FTZ R91, R49, R50 ;  /* 0x00000032315b7220 */ /* 0x000fc60000410000 */
[----:B------:R-:W-:Y:S01]  /*7d60*/  F2FP.BF16.F32.PACK_AB R87, R87, R51 ;  /* 0x000000335757723e */ /* 0x000fe200000010ff */
[----:B------:R-:W-:Y:S01]  /*7d70*/  IMAD.U32 R51, R84, 0x10000, RZ ;  /* 0x0001000054337824 */ /* 0x000fe200078e00ff */
[----:B------:R-:W-:Y:S01]  /*7d80*/  F2FP.BF16.F32.PACK_AB R151, R151, R89 ;  /* 0x000000599797723e */ /* 0x000fe200000010ff */
[C---:B------:R-:W-:Y:S01]  /*7d90*/  IMAD.U32 R89, R40.reuse, 0x10000, RZ ;  /* 0x0001000028597824 */ /* 0x040fe200078e00ff */
[----:B------:R-:W-:-:S03]  /*7da0*/  LOP3.LUT R40, R40, 0xffff0000, RZ, 0xc0, !PT ;  /* 0xffff000028287812 */ /* 0x000fc600078ec0ff */
[-C--:B------:R-:W-:Y:S01]  /*7db0*/  FMUL.FTZ R49, R49, R89.reuse ;  /* 0x0000005931317220 */ /* 0x080fe20000410000 */
[C---:B------:R-:W-:Y:S01]  /*7dc0*/  FFMA.FTZ R91, R51.reuse, R89, -R91 ;  /* 0x00000059335b7223 */ /* 0x040fe2000001085b */
[----:B------:R-:W-:Y:S02]  /*7dd0*/  IMAD.U32 R89, R90, 0x10000, RZ ;  /* 0x000100005a597824 */ /* 0x000fe400078e00ff */
[----:B------:R-:W-:Y:S01]  /*7de0*/  FFMA.FTZ R49, R51, R50, R49 ;  /* 0x0000003233317223 */ /* 0x000fe20000010031 */
[----:B------:R-:W-:Y:S02]  /*7df0*/  LOP3.LUT R50, R88, 0xffff0000, RZ, 0xc0, !PT ;  /* 0xffff000058327812 */ /* 0x000fe400078ec0ff */
[----:B------:R-:W-:-:S03]  /*7e00*/  LOP3.LUT R51, R84, 0xffff0000, RZ, 0xc0, !PT ;  /* 0xffff000054337812 */ /* 0x000fc600078ec0ff */
[C---:B------:R-:W-:Y:S01]  /*7e10*/  FMUL.FTZ R84, R50.reuse, R41 ;  /* 0x0000002932547220 */ /* 0x040fe20000410000 */
[----:B------:R-:W-:-:S03]  /*7e20*/  FMUL.FTZ R50, R50, R40 ;  /* 0x0000002832327220 */ /* 0x000fc60000410000 */
[C---:B------:R-:W-:Y:S01]  /*7e30*/  FFMA.FTZ R40, R51.reuse, R40, -R84 ;  /* 0x0000002833287223 */ /* 0x040fe20000010854 */
[----:B------:R-:W-:Y:S01]  /*7e40*/  FFMA.FTZ R41, R51, R41, R50 ;  /* 0x0000002933297223 */ /* 0x000fe20000010032 */
[C---:B------:R-:W-:Y:S01]  /*7e50*/  IMAD.U32 R51, R42.reuse, 0x10000, RZ ;  /* 0x000100002a337824 */ /* 0x040fe200078e00ff */
[----:B------:R-:W-:Y:S01]  /*7e60*/  LOP3.LUT R42, R42, 0xffff0000, RZ, 0xc0, !PT ;  /* 0xffff00002a2a7812 */ /* 0x000fe200078ec0ff */
[C---:B------:R-:W-:Y:S01]  /*7e70*/  IMAD.U32 R84, R43.reuse, 0x10000, RZ ;  /* 0x000100002b547824 */ /* 0x040fe200078e00ff */
[----:B------:R-:W-:Y:S01]  /*7e80*/  LOP3.LUT R43, R43, 0xffff0000, RZ, 0xc0, !PT ;  /* 0xffff00002b2b7812 */ /* 0x000fe200078ec0ff */
[C---:B------:R-:W-:Y:S01]  /*7e90*/  FMUL.FTZ R88, R89.reuse, R51 ;  /* 0x0000003359587220 */ /* 0x040fe20000410000 */
[----:B------:R-:W-:Y:S02]  /*7ea0*/  IMAD.U32 R50, R86, 0x10000, RZ ;  /* 0x0001000056327824 */ /* 0x000fe400078e00ff */
[----:B------:R-:W-:Y:S01]  /*7eb0*/  FMUL.FTZ R89, R89, R84 ;  /* 0x0000005459597220 */ /* 0x000fe20000410000 */
[----:B------:R-:W-:Y:S01]  /*7ec0*/  F2FP.BF16.F32.PACK_AB R40, R40, R91 ;  /* 0x0000005b2828723e */ /* 0x000fe200000010ff */
[----:B------:R-:W-:-:S02]  /*7ed0*/  IMAD.MOV.U32 R91, RZ, RZ, R151 ;  /* 0x000000ffff5b7224 */ /* 0x000fc400078e0097 */
[C---:B------:R-:W-:Y:S01]  /*7ee0*/  FFMA.FTZ R88, R50.reuse, R84, -R88 ;  /* 0x0000005432587223 */ /* 0x040fe20000010858 */
[----:B------:R-:W-:Y:S01]  /*7ef0*/  FFMA.FTZ R89, R50, R51, R89 ;  /* 0x0000003332597223 */ /* 0x000fe20000010059 */
[----:B------:R-:W-:Y:S02]  /*7f00*/  LOP3.LUT R50, R90, 0xffff0000, RZ, 0xc0, !PT ;  /* 0xffff00005a327812 */ /* 0x000fe400078ec0ff */
[----:B------:R-:W-:Y:S02]  /*7f10*/  LOP3.LUT R51, R86, 0xffff0000, RZ, 0xc0, !PT ;  /* 0xffff000056337812 */ /* 0x000fe400078ec0ff */
[----:B------:R-:W-:Y:S01]  /*7f20*/  F2FP.BF16.F32.PACK_AB R41, R41, R49 ;  /* 0x000000312929723e */ /* 0x000fe200000010ff */
[C---:B------:R-:W-:Y:S01]  /*7f30*/  FMUL.FTZ R84, R50.reuse, R42 ;  /* 0x0000002a32547220 */ /* 0x040fe20000410000 */
[----:B------:R-:W-:-:S03]  /*7f40*/  FMUL.FTZ R50, R50, R43 ;  /* 0x0000002b32327220 */ /* 0x000fc60000410000 */
[C---:B------:R-:W-:Y:S01]  /*7f50*/  FFMA.FTZ R84, R51.reuse, R43, -R84 ;  /* 0x0000002b33547223 */ /* 0x040fe20000010854 */
[----:B------:R-:W-:-:S04]  /*7f60*/  FFMA.FTZ R50, R51, R42, R50 ;  /* 0x0000002a33327223 */ /* 0x000fc80000010032 */
[----:B------:R-:W-:Y:S01]  /*7f70*/  F2FP.BF16.F32.PACK_AB R86, R84, R88 ;  /* 0x000000585456723e */ /* 0x000fe200000010ff */
[----:B------:R-:W-:Y:S01]  /*7f80*/  IMAD.MOV.U32 R84, RZ, RZ, R40 ;  /* 0x000000ffff547224 */ /* 0x000fe200078e0028 */
[----:B------:R-:W-:Y:S01]  /*7f90*/  F2FP.BF16.F32.PACK_AB R50, R50, R89 ;  /* 0x000000593232723e */ /* 0x000fe200000010ff */
[----:B------:R-:W-:Y:S02]  /*7fa0*/  IMAD.MOV.U32 R88, RZ, RZ, R41 ;  /* 0x000000ffff587224 */ /* 0x000fe400078e0029 */
[----:B------:R-:W-:Y:S02]  /*7fb0*/  IMAD.MOV.U32 R89, RZ, RZ, R48 ;  /* 0x000000ffff597224 */ /* 0x000fe400078e0030 */
[----:B------:R-:W-:-:S07]  /*7fc0*/  IMAD.MOV.U32 R90, RZ, RZ, R50 ;  /* 0x000000ffff5a7224 */ /* 0x000fce00078e0032 */
.L_x_528:
[----:B------:R-:W-:Y:S05]  /*7fd0*/  BSYNC B3 ;  /* 0x0000000000037941 */ /* 0x000fea0003800000 */
.L_x_527:
[----:B------:R-:W-:Y:S01]  /*7fe0*/  ISETP.GE.AND P4, PT, R149, R143, PT ;  /* 0x0000008f9500720c */ /* 0x000fe20003f86270 */
[----:B------:R-:W-:-:S12]  /*7ff0*/  ULDC.64 UR4, c[0x0][0x208] ;  /* 0x0000820000047ab9 */ /* 0x000fd80000000a00 */
[--C-:B------:R-:W-:Y:S02]  /*8000*/  @!P4 SHF.R.S32.HI R43, RZ, 0x1f, R149.reuse ;  /* 0x0000001fff2bc819 */ /* 0x100fe40000011495 */
[----:B------:R-:W-:-:S04]  /*8010*/  @!P4 IADD3 R149, P5, P6, R96, R134, R149 ;  /* 0x000000866095c210 */ /* 0x000fc80007ebe095 */
[----:B------:R-:W-:Y:S02]  /*8020*/  @!P4 IADD3.X R43, R93, R148, R43, P5, P6 ;  /* 0x000000945d2bc210 */ /* 0x000fe40002fec42b */
[----:B------:R-:W-:-:S04]  /*8030*/  IADD3 R41, P5, P6, R96, R134, R14 ;  /* 0x0000008660297210 */ /* 0x000fc80007ebe00e */
[----:B------:R-:W-:Y:S02]  /*8040*/  IADD3.X R42, R93, R148, R8, P5, P6 ;  /* 0x000000945d2a7210 */ /* 0x000fe40002fec408 */
[----:B------:R-:W-:-:S04]  /*8050*/  LEA R40, P5, R41, R116, 0x1 ;  /* 0x0000007429287211 */ /* 0x000fc800078a08ff */
[----:B------:R-:W-:Y:S02]  /*8060*/  LEA.HI.X R41, R41, R117, R42, 0x1, P5 ;  /* 0x0000007529297211 */ /* 0x000fe400028f0c2a */
[----:B------:R-:W-:-:S03]  /*8070*/  @!P4 LEA R42, P5, R149, R116, 0x1 ;  /* 0x00000074952ac211 */ /* 0x000fc600078a08ff */
[----:B-1----:R1:W-:Y:S01]  /*8080*/  STG.E.128 desc[UR4][R40.64], R84 ;  /* 0x0000005428007986 */ /* 0x0023e2000c101d04 */
[----:B------:R-:W-:-:S05]  /*8090*/  @!P4 LEA.HI.X R43, R149, R117, R43, 0x1, P5 ;  /* 0x00000075952bc211 */ /* 0x000fca00028f0c2b */
[----:B0-----:R1:W-:Y:S04]  /*80a0*/  @!P4 STG.E.128 desc[UR4][R42.64], R88 ;  /* 0x000000582a00c986 */ /* 0x0013e8000c101d04 */
.L_x_526:
[----:B------:R-:W-:Y:S05]  /*80b0*/  BSYNC B2 ;  /* 0x0000000000027941 */ /* 0x000fea0003800000 */
.L_x_525:
[----:B------:R-:W-:-:S13]  /*80c0*/  ISETP.NE.AND P4, PT, R11, RZ, PT ;  /* 0x000000ff0b00720c */ /* 0x000fda0003f85270 */
[----:B------:R-:W-:Y:S05]  /*80d0*/  @!P4 BRA `(.L_x_524) ;  /* 0x000000080004c947 */ /* 0x000fea0003800000 */
[----:B-1----:R-:W-:Y:S01]  /*80e0*/  SEL R40, R118, R145, !P1 ;  /* 0x0000009176287207 */ /* 0x002fe20004800000 */
        /* <DEDUP_REMOVED lines=22> */
[----:B------:R-:W-:Y:S01]  /*8250*/  SHF.R.U64 R38, R38, 0x10, R39 ;  /* 0x0000001026267819 */ /* 0x000fe20000001227 */
[----:B0-----:R-:W-:Y:S01]  /*8260*/  IMAD.U32 R89, R49, 0x10000, RZ ;  /* 0x0001000031597824 */ /* 0x001fe200078e00ff */
[--C-:B------:R-:W-:Y:S01]  /*8270*/  SHF.R.U32.HI R85, RZ, 0x10, R45.reuse ;  /* 0x00000010ff557819 */ /* 0x100fe2000001162d */
[----:B-1----:R-:W-:Y:S01]  /*8280*/  IMAD.U32 R87, R41, 0x10000, RZ ;  /* 0x0001000029577824 */ /* 0x002fe200078e00ff */
[----:B------:R-:W-:Y:S02]  /*8290*/  SHF.R.U64 R44, R44, 0x10, R45 ;  /* 0x000000102c2c7819 */ /* 0x000fe4000000122d */
[----:B------:R-:W-:Y:S02]  /*82a0*/  SHF.R.U64 R45, R46, 0x10, R47 ;  /* 0x000000102e2d7819 */ /* 0x000fe4000000122f */
[----:B------:R-:W-:Y:S02]  /*82b0*/  SHF.R.U64 R36, R36, 0x10, R37 ;  /* 0x0000001024247819 */ /* 0x000fe40000001225 */
[----:B------:R-:W-:-:S02]  /*82c0*/  PRMT R46, R174, 0x5432, R38 ;  /* 0x00005432ae2e7816 */ /* 0x000fc40000000026 */
[----:B------:R-:W-:Y:S02]  /*82d0*/  SHF.R.U32.HI R37, RZ, 0x10, R37 ;  /* 0x00000010ff257819 */ /* 0x000fe40000011625 */
[----:B------:R-:W-:Y:S02]  /*82e0*/  PRMT R38, R173, 0x5410, R85 ;  /* 0x00005410ad267816 */ /* 0x000fe40000000055 */
[----:B------:R-:W-:Y:S02]  /*82f0*/  PRMT R37, R175, 0x5410, R37 ;  /* 0x00005410af257816 */ /* 0x000fe40000000025 */
[----:B------:R-:W-:Y:S01]  /*8300*/  SHF.R.U32.HI R47, RZ, 0x10, R47 ;  /* 0x00000010ff2f7819 */ /* 0x000fe2000001162f */
[C---:B------:R-:W-:Y:S01]  /*8310*/  IMAD.U32 R88, R38.reuse, 0x10000, RZ ;  /* 0x0001000026587824 */ /* 0x040fe200078e00ff */
[----:B------:R-:W-:Y:S01]  /*8320*/  LOP3.LUT R38, R38, 0xffff0000, RZ, 0xc0, !PT ;  /* 0xffff000026267812 */ /* 0x000fe200078ec0ff */
[----:B------:R-:W-:Y:S01]  /*8330*/  IMAD.U32 R85, R37, 0x10000, RZ ;  /* 0x0001000025557824 */ /* 0x000fe200078e00ff */
[----:B------:R-:W-:Y:S01]  /*8340*/  LOP3.LUT R49, R49, 0xffff0000, RZ, 0xc0, !PT ;  /* 0xffff000031317812 */ /* 0x000fe200078ec0ff */
[----:B------:R-:W-:Y:S01]  /*8350*/  FMUL.FTZ R86, R89, R88 ;  /* 0x0000005859567220 */ /* 0x000fe20000410000 */
[----:B------:R-:W-:-:S02]  /*8360*/  SHF.R.U32.HI R39, RZ, 0x10, R39 ;  /* 0x00000010ff277819 */ /* 0x000fc40000011627 */
[----:B------:R-:W-:Y:S01]  /*8370*/  PRMT R47, R172, 0x5410, R47 ;  /* 0x00005410ac2f7816 */ /* 0x000fe2000000002f */
[-C--:B------:R-:W-:Y:S01]  /*8380*/  FFMA.FTZ R86, R87, R85.reuse, -R86 ;  /* 0x0000005557567223 */ /* 0x080fe20000010856 */
[----:B------:R-:W-:Y:S01]  /*8390*/  FMUL.FTZ R85, R89, R85 ;  /* 0x0000005559557220 */ /* 0x000fe20000410000 */
[----:B------:R-:W-:Y:S01]  /*83a0*/  LOP3.LUT R41, R41, 0xffff0000, RZ, 0xc0, !PT ;  /* 0xffff000029297812 */ /* 0x000fe200078ec0ff */
[----:B------:R-:W-:Y:S01]  /*83b0*/  IMAD.U32 R89, R51, 0x10000, RZ ;  /* 0x0001000033597824 */ /* 0x000fe200078e00ff */
[----:B------:R-:W-:Y:S01]  /*83c0*/  PRMT R39, R174, 0x5410, R39 ;  /* 0x00005410ae277816 */ /* 0x000fe20000000027 */
[----:B------:R-:W-:Y:S01]  /*83d0*/  FFMA.FTZ R85, R87, R88, R85 ;  /* 0x0000005857557223 */ /* 0x000fe20000010055 */
[----:B------:R-:W-:Y:S01]  /*83e0*/  LOP3.LUT R87, R37, 0xffff0000, RZ, 0xc0, !PT ;  /* 0xffff000025577812 */ /* 0x000fe200078ec0ff */
[----:B------:R-:W-:Y:S01]  /*83f0*/  FMUL.FTZ R37, R49, R38 ;  /* 0x0000002631257220 */ /* 0x000fe20000410000 */
[C---:B------:R-:W-:Y:S01]  /*8400*/  IMAD.U32 R88, R47.reuse, 0x10000, RZ ;  /* 0x000100002f587824 */ /* 0x040fe200078e00ff */
[----:B------:R-:W-:-:S02]  /*8410*/  LOP3.LUT R47, R47, 0xffff0000, RZ, 0xc0, !PT ;  /* 0xffff00002f2f7812 */ /* 0x000fc400078ec0ff */
[-C--:B------:R-:W-:Y:S01]  /*8420*/  FMUL.FTZ R49, R49, R87.reuse ;  /* 0x0000005731317220 */ /* 0x080fe20000410000 */
[----:B------:R-:W-:Y:S01]  /*8430*/  FFMA.FTZ R37, R41, R87, -R37 ;  /* 0x0000005729257223 */ /* 0x000fe20000010825 */
[----:B------:R-:W-:Y:S01]  /*8440*/  IMAD.U32 R87, R43, 0x10000, RZ ;  /* 0x000100002b577824 */ /* 0x000fe200078e00ff */
[----:B------:R-:W-:Y:S01]  /*8450*/  LOP3.LUT R51, R51, 0xffff0000, RZ, 0xc0, !PT ;  /* 0xffff000033337812 */ /* 0x000fe200078ec0ff */
[----:B------:R-:W-:Y:S01]  /*8460*/  FFMA.FTZ R38, R41, R38, R49 ;  /* 0x0000002629267223 */ /* 0x000fe20000010031 */
[----:B------:R-:W-:Y:S02]  /*8470*/  IMAD.U32 R49, R39, 0x10000, RZ ;  /* 0x0001000027317824 */ /* 0x000fe400078e00ff */
[----:B------:R-:W-:Y:S01]  /*8480*/  FMUL.FTZ R41, R89, R88 ;  /* 0x0000005859297220 */ /* 0x000fe20000410000 */
[----:B------:R-:W-:Y:S02]  /*8490*/  PRMT R44, R173, 0x5432, R44 ;  /* 0x00005432ad2c7816 */ /* 0x000fe4000000002c */
[----:B------:R-:W-:Y:S01]  /*84a0*/  PRMT R36, R175, 0x5432, R36 ;  /* 0x00005432af247816 */ /* 0x000fe20000000024 */
[-C--:B------:R-:W-:Y:S01]  /*84b0*/  FFMA.FTZ R41, R87, R49.reuse, -R41 ;  /* 0x0000003157297223 */ /* 0x080fe20000010829 */
[----:B------:R-:W-:Y:S01]  /*84c0*/  FMUL.FTZ R49, R89, R49 ;  /* 0x0000003159317220 */ /* 0x000fe20000410000 */
[----:B------:R-:W-:-:S02]  /*84d0*/  F2FP.BF16.F32.PACK_AB R38, R38, R85 ;  /* 0x000000552626723e */ /* 0x000fc400000010ff */
[----:B------:R-:W-:Y:S01]  /*84e0*/  PRMT R45, R172, 0x5432, R45 ;  /* 0x00005432ac2d7816 */ /* 0x000fe2000000002d */
[----:B------:R-:W-:Y:S01]  /*84f0*/  FFMA.FTZ R49, R87, R88, R49 ;  /* 0x0000005857317223 */ /* 0x000fe20000010031 */
[----:B------:R-:W-:Y:S02]  /*8500*/  LOP3.LUT R87, R39, 0xffff0000, RZ, 0xc0, !PT ;  /* 0xffff000027577812 */ /* 0x000fe400078ec0ff */
[----:B------:R-:W-:Y:S01]  /*8510*/  LOP3.LUT R39, R43, 0xffff0000, RZ, 0xc0, !PT ;  /* 0xffff00002b277812 */ /* 0x000fe200078ec0ff */
[----:B------:R-:W-:Y:S01]  /*8520*/  FMUL.FTZ R43, R51, R47 ;  /* 0x0000002f332b7220 */ /* 0x000fe20000410000 */
[----:B------:R-:W-:Y:S01]  /*8530*/  F2FP.BF16.F32.PACK_AB R37, R37, R86 ;  /* 0x000000562525723e */ /* 0x000fe200000010ff */
[-C--:B------:R-:W-:Y:S02]  /*8540*/  FMUL.FTZ R51, R51, R87.reuse ;  /* 0x0000005733337220 */ /* 0x080fe40000410000 */
[C---:B------:R-:W-:Y:S02]  /*8550*/  FFMA.FTZ R43, R39.reuse, R87, -R43 ;  /* 0x00000057272b7223 */ /* 0x040fe4000001082b */
[----:B------:R-:W-:Y:S01]  /*8560*/  FFMA.FTZ R51, R39, R47, R51 ;  /* 0x0000002f27337223 */ /* 0x000fe20000010033 */
[----:B------:R-:W-:-:S02]  /*8570*/  IMAD.U32 R47, R48, 0x10000, RZ ;  /* 0x00010000302f7824 */ /* 0x000fc400078e00ff */
[----:B------:R-:W-:Y:S01]  /*8580*/  F2FP.BF16.F32.PACK_AB R43, R43, R41 ;  /* 0x000000292b2b723e */ /* 0x000fe200000010ff */
[----:B------:R-:W-:Y:S01]  /*8590*/  IMAD.U32 R41, R44, 0x10000, RZ ;  /* 0x000100002c297824 */ /* 0x000fe200078e00ff */
[----:B------:R-:W-:Y:S01]  /*85a0*/  F2FP.BF16.F32.PACK_AB R51, R51, R49 ;  /* 0x000000313333723e */ /* 0x000fe200000010ff */
[----:B------:R-:W-:Y:S01]  /*85b0*/  IMAD.U32 R49, R36, 0x10000, RZ ;  /* 0x0001000024317824 */ /* 0x000fe200078e00ff */
[----:B------:R-:W-:Y:S01]  /*85c0*/  LOP3.LUT R44, R44, 0xffff0000, RZ, 0xc0, !PT ;  /* 0xffff00002c2c7812 */ /* 0x000fe200078ec0ff */
[C---:B------:R-:W-:Y:S01]  /*85d0*/  FMUL.FTZ R85, R47.reuse, R41 ;  /* 0x000000292f557220 */ /* 0x040fe20000410000 */
[----:B------:R-:W-:Y:S02]  /*85e0*/  IMAD.U32 R39, R40, 0x10000, RZ ;  /* 0x0001000028277824 */ /* 0x000fe400078e00ff */
[-C--:B------:R-:W-:Y:S01]  /*85f0*/  FMUL.FTZ R47, R47, R49.reuse ;  /* 0x000000312f2f7220 */ /* 0x080fe20000410000 */
[----:B------:R-:W-:Y:S01]  /*8600*/  LOP3.LUT R36, R36, 0xffff0000, RZ, 0xc0, !PT ;  /* 0xffff000024247812 */ /* 0x000fe200078ec0ff */
[----:B------:R-:W-:-:S02]  /*8610*/  FFMA.FTZ R85, R39, R49, -R85 ;  /* 0x0000003127557223 */ /* 0x000fc40000010855 */
[----:B------:R-:W-:Y:S01]  /*8620*/  FFMA.FTZ R47, R39, R41, R47 ;  /* 0x00000029272f7223 */ /* 0x000fe2000001002f */
[----:B------:R-:W-:Y:S01]  /*8630*/  LOP3.LUT R39, R48, 0xffff0000, RZ, 0xc0, !PT ;  /* 0xffff000030277812 */ /* 0x000fe200078ec0ff */
[----:B------:R-:W-:Y:S01]  /*8640*/  IMAD.U32 R49, R50, 0x10000, RZ ;  /* 0x0001000032317824 */ /* 0x000fe200078e00ff */
        /* <DEDUP_REMOVED lines=11> */
[-C--:B------:R-:W-:Y:S01]  /*8700*/  FMUL.FTZ R49, R49, R44.reuse ;  /* 0x0000002c31317220 */ /* 0x080fe20000410000 */
[----:B------:R-:W-:Y:S01]  /*8710*/  F2FP.BF16.F32.PACK_AB R36, R36, R85 ;  /* 0x000000552424723e */ /* 0x000fe200000010ff */
[----:B------:R-:W-:-:S02]  /*8720*/  FFMA.FTZ R48, R40, R44, -R48 ;  /* 0x0000002c28307223 */ /* 0x000fc40000010830 */
[----:B------:R-:W-:Y:S01]  /*8730*/  FFMA.FTZ R49, R40, R41, R49 ;  /* 0x0000002928317223 */ /* 0x000fe20000010031 */
[----:B------:R-:W-:Y:S02]  /*8740*/  LOP3.LUT R40, R50, 0xffff0000, RZ, 0xc0, !PT ;  /* 0xffff000032287812 */ /* 0x000fe400078ec0ff */
[----:B------:R-:W-:Y:S02]  /*8750*/  LOP3.LUT R41, R42, 0xffff0000, RZ, 0xc0, !PT ;  /* 0xffff00002a297812 */ /* 0x000fe400078ec0ff */
[----:B------:R-:W-:Y:S01]  /*8760*/  F2FP.BF16.F32.PACK_AB R39, R39, R47 ;  /* 0x0000002f2727723e */ /* 0x000fe200000010ff */
[C---:B------:R-:W-:Y:S01]  /*8770*/  FMUL.FTZ R42, R40.reuse, R45 ;  /* 0x0000002d282a7220 */ /* 0x040fe20000410000 */
[----:B------:R-:W-:-:S03]  /*8780*/  FMUL.FTZ R40, R40, R46 ;  /* 0x0000002e28287220 */ /* 0x000fc60000410000 */
[C---:B------:R-:W-:Y:S01]  /*8790*/  FFMA.FTZ R42, R41.reuse, R46, -R42 ;  /* 0x0000002e292a7223 */ /* 0x040fe2000001082a */
[----:B------:R-:W-:Y:S01]  /*87a0*/  FFMA.FTZ R40, R41, R45, R40 ;  /* 0x0000002d29287223 */ /* 0x000fe20000010028 */
[----:B------:R-:W-:-:S03]  /*87b0*/  IMAD.MOV.U32 R41, RZ, RZ, R37 ;  /* 0x000000ffff297224 */ /* 0x000fc600078e0025 */
[----:B------:R-:W-:Y:S01]  /*87c0*/  F2FP.BF16.F32.PACK_AB R42, R42, R48 ;  /* 0x000000302a2a723e */ /* 0x000fe200000010ff */
[----:B------:R-:W-:Y:S01]  /*87d0*/  IMAD.MOV.U32 R48, RZ, RZ, R39 ;  /* 0x000000ffff307224 */ /* 0x000fe200078e0027 */
[----:B------:R-:W-:Y:S01]  /*87e0*/  F2FP.BF16.F32.PACK_AB R50, R40, R49 ;  /* 0x000000312832723e */ /* 0x000fe200000010ff */
[----:B------:R-:W-:Y:S02]  /*87f0*/  IMAD.MOV.U32 R40, RZ, RZ, R36 ;  /* 0x000000ffff287224 */ /* 0x000fe400078e0024 */
[----:B------:R-:W-:-:S07]  /*8800*/  IMAD.MOV.U32 R49, RZ, RZ, R38 ;  /* 0x000000ffff317224 */ /* 0x000fce00078e0026 */
.L_x_530:
[----:B------:R-:W-:Y:S05]  /*8810*/  BSYNC B2 ;  /* 0x0000000000027941 */ /* 0x000fea0003800000 */
.L_x_529:
        /* <DEDUP_REMOVED lines=13> */
.L_x_524:
[----:B------:R-:W-:Y:S05]  /*88f0*/  BSYNC B1 ;  /* 0x0000000000017941 */ /* 0x000fea0003800000 */
.L_x_523:
[----:B----4-:R-:W4:Y:S01]  /*8900*/  LDL R36, [R1+0x10] ;  /* 0x0000100001247983 */ /* 0x010f220000100800 */
[----:B------:R-:W-:Y:S01]  /*8910*/  BSSY B1, `(.L_x_531) ;  /* 0x000010e000017945 */ /* 0x000fe20003800000 */
[----:B----4-:R-:W-:-:S13]  /*8920*/  LOP3.LUT P4, RZ, R36, 0x1, RZ, 0xc0, !PT ;  /* 0x0000000124ff7812 */ /* 0x010fda000788c0ff */
[----:B------:R-:W-:Y:S05]  /*8930*/  @P4 BRA `(.L_x_532) ;  /* 0x00000010002c4947 */ /* 0x000fea0003800000 */
[----:B------:R-:W-:Y:S01]  /*8940*/  ISETP.NE.AND P4, PT, R27, RZ, PT ;  /* 0x000000ff1b00720c */ /* 0x000fe20003f85270 */
[----:B------:R-:W-:Y:S01]  /*8950*/  VIADD R36, R213, 0x20 ;  /* 0x00000020d5247836 */ /* 0x000fe20000000000 */
[----:B------:R-:W-:Y:S01]  /*8960*/  BSSY B2, `(.L_x_533) ;  /* 0x0000086000027945 */ /* 0x000fe20003800000 */
[-C--:B---3--:R-:W-:Y:S02]  /*8970*/  IMAD R50, R142, R124.reuse, RZ ;  /* 0x0000007c8e327224 */ /* 0x088fe400078e02ff */
[----:B------:R-:W-:-:S04]  /*8980*/  IMAD.WIDE.U32 R44, R36, R124, R122 ;  /* 0x0000007c242c7225 */ /* 0x000fc800078e007a */
[----:B------:R-:W-:-:S04]  /*8990*/  IMAD R50, R36, R125, R50 ;  /* 0x0000007d24327224 */ /* 0x000fc800078e0232 */
[----:B------:R-:W-:Y:S01]  /*89a0*/  IMAD.IADD R50, R45, 0x1, R50 ;  /* 0x000000012d327824 */ /* 0x000fe200078e0232 */
[----:B------:R-:W-:Y:S06]  /*89b0*/  @!P4 BRA `(.L_x_534) ;  /* 0x000000080000c947 */ /* 0x000fec0003800000 */
[----:B------:R-:W-:Y:S01]  /*89c0*/  SEL R36, R118, R145, !P0 ;  /* 0x0000009176247207 */ /* 0x000fe20004000000 */
[----:B------:R-:W-:Y:S01]  /*89d0*/  BSSY B3, `(.L_x_535) ;  /* 0x0000071000037945 */ /* 0x000fe20003800000 */
[----:B------:R-:W-:Y:S02]  /*89e0*/  SHF.R.U32.HI R38, RZ, 0x3, R223 ;  /* 0x00000003ff267819 */ /* 0x000fe400000116df */
[----:B------:R-:W-:Y:S02]  /*89f0*/  SHF.R.S32.HI R37, RZ, 0x1f, R36 ;  /* 0x0000001fff257819 */ /* 0x000fe40000011424 */
[----:B------:R-:W-:Y:S02]  /*8a00*/  ISETP.GE.AND P4, PT, R16, R115, PT ;  /* 0x000000731000720c */ /* 0x000fe40003f86270 */
[----:B------:R-:W-:-:S04]  /*8a10*/  LEA.HI R37, R37, R36, RZ, 0x4 ;  /* 0x0000002425257211 */ /* 0x000fc800078f20ff */
[----:B------:R-:W-:-:S04]  /*8a20*/  LEA.HI.SX32 R46, R37, R15, 0x1c ;  /* 0x0000000f252e7211 */ /* 0x000fc800078fe2ff */
[----:B------:R-:W-:-:S04]  /*8a30*/  SHF.R.S32.HI R37, RZ, 0x1f, R46 ;  /* 0x0000001fff257819 */ /* 0x000fc8000001142e */
[----:B------:R-:W-:Y:S01]  /*8a40*/  LEA.HI R37, R37, R46, RZ, 0x3 ;  /* 0x0000002e25257211 */ /* 0x000fe200078f18ff */
[----:B------:R-:W-:-:S03]  /*8a50*/  IMAD.SHL.U32 R46, R46, 0x8, RZ ;  /* 0x000000082e2e7824 */ /* 0x000fc600078e00ff */
[----:B------:R-:W-:Y:S02]  /*8a60*/  SHF.R.S32.HI R37, RZ, 0x3, R37 ;  /* 0x00000003ff257819 */ /* 0x000fe40000011425 */
[----:B------:R-:W-:-:S03]  /*8a70*/  LOP3.LUT R36, R223, 0x38, R46, 0xf8, !PT ;  /* 0x00000038df247812 */ /* 0x000fc600078ef82e */
[----:B------:R-:W-:Y:S01]  /*8a80*/  IMAD R37, R37, 0x1400, R227 ;  /* 0x0000140025257824 */ /* 0x000fe200078e02e3 */
[----:B------:R-:W-:-:S05]  /*8a90*/  LOP3.LUT R36, R36, R38, RZ, 0x3c, !PT ;  /* 0x0000002624247212 */ /* 0x000fca00078e3cff */
[----:B------:R-:W-:-:S04]  /*8aa0*/  IMAD.IADD R36, R37, 0x1, R36 ;  /* 0x0000000125247824 */ /* 0x000fc800078e0224 */
[C---:B-1----:R-:W-:Y:S02]  /*8ab0*/  IMAD R40, R19.reuse, 0x5000, R36 ;  /* 0x0000500013287824 */ /* 0x042fe400078e0224 */
[----:B------:R-:W-:Y:S02]  /*8ac0*/  IMAD R36, R19, 0x5000, R136 ;  /* 0x0000500013247824 */ /* 0x000fe400078e0288 */
[--C-:B------:R-:W-:Y:S02]  /*8ad0*/  IMAD R40, R40, 0x2, R18.reuse ;  /* 0x0000000228287824 */ /* 0x100fe400078e0212 */
[----:B------:R-:W-:-:S04]  /*8ae0*/  IMAD R36, R36, 0x2, R18 ;  /* 0x0000000224247824 */ /* 0x000fc800078e0212 */
[----:B------:R-:W1:Y:S04]  /*8af0*/  LDS.128 R40, [R40+0x24400] ;  /* 0x0244000028287984 */ /* 0x000e680000000c00 */
[----:B------:R-:W3:Y:S01]  /*8b00*/  LDS.128 R36, [R36+0x24400] ;  /* 0x0244000024247984 */ /* 0x000ee20000000c00 */
[----:B------:R-:W-:Y:S05]  /*8b10*/  @P4 BRA `(.L_x_536) ;  /* 0x0000000400704947 */ /* 0x000fea0003800000 */
[--C-:B------:R-:W-:Y:S01]  /*8b20*/  SHF.R.U64 R49, R64, 0x10, R65.reuse ;  /* 0x0000001040317819 */ /* 0x100fe20000001241 */
[----:B01----:R-:W-:Y:S01]  /*8b30*/  IMAD.U32 R84, R41, 0x10000, RZ ;  /* 0x0001000029547824 */ /* 0x003fe200078e00ff */
[----:B------:R-:W-:Y:S01]  /*8b40*/  SHF.R.U32.HI R64, RZ, 0x10, R65 ;  /* 0x00000010ff407819 */ /* 0x000fe20000011641 */
[----:B---3--:R-:W-:Y:S01]  /*8b50*/  IMAD.U32 R65, R37, 0x10000, RZ ;  /* 0x0001000025417824 */ /* 0x008fe200078e00ff */
[--C-:B------:R-:W-:Y:S02]  /*8b60*/  SHF.R.U64 R47, R56, 0x10, R57.reuse ;  /* 0x00000010382f7819 */ /* 0x100fe40000001239 */
[----:B------:R-:W-:Y:S02]  /*8b70*/  SHF.R.U32.HI R56, RZ, 0x10, R57 ;  /* 0x00000010ff387819 */ /* 0x000fe40000011639 */
[----:B------:R-:W-:Y:S02]  /*8b80*/  PRMT R64, R170, 0x5432, R64 ;  /* 0x00005432aa407816 */ /* 0x000fe40000000040 */
[----:B------:R-:W-:-:S02]  /*8b90*/  SHF.R.U64 R51, R66, 0x10, R67 ;  /* 0x0000001042337819 */ /* 0x000fc40000001243 */
[----:B------:R-:W-:Y:S02]  /*8ba0*/  PRMT R56, R168, 0x5432, R56 ;  /* 0x00005432a8387816 */ /* 0x000fe40000000038 */
[----:B------:R-:W-:Y:S01]  /*8bb0*/  SHF.R.U32.HI R66, RZ, 0x10, R67 ;  /* 0x00000010ff427819 */ /* 0x000fe20000011643 */
[----:B------:R-:W-:Y:S01]  /*8bc0*/  IMAD.U32 R67, R64, 0x10000, RZ ;  /* 0x0001000040437824 */ /* 0x000fe200078e00ff */
[--C-:B------:R-:W-:Y:S01]  /*8bd0*/  SHF.R.U64 R48, R58, 0x10, R59.reuse ;  /* 0x000000103a307819 */ /* 0x100fe2000000123b */
[----:B------:R-:W-:Y:S01]  /*8be0*/  IMAD.U32 R57, R56, 0x10000, RZ ;  /* 0x0001000038397824 */ /* 0x000fe200078e00ff */
[----:B------:R-:W-:Y:S01]  /*8bf0*/  SHF.R.U32.HI R58, RZ, 0x10, R59 ;  /* 0x00000010ff3a7819 */ /* 0x000fe2000001163b */
[----:B------:R-:W-:Y:S01]  /*8c00*/  FMUL.FTZ R59, R84, R67 ;  /* 0x00000043543b7220 */ /* 0x000fe20000410000 */
[----:B------:R-:W-:Y:S02]  /*8c10*/  LOP3.LUT R64, R64, 0xffff0000, RZ, 0xc0, !PT ;  /* 0xffff000040407812 */ /* 0x000fe400078ec0ff */
[----:B------:R-:W-:Y:S01]  /*8c20*/  LOP3.LUT R41, R41, 0xffff0000, RZ, 0xc0, !PT ;  /* 0xffff000029297812 */ /* 0x000fe200078ec0ff */
[-C--:B------:R-:W-:Y:S01]  /*8c30*/  FFMA.FTZ R59, R65, R57.reuse, -R59 ;  /* 0x00000039413b7223 */ /* 0x080fe2000001083b */
[----:B------:R-:W-:Y:S01]  /*8c40*/  FMUL.FTZ R57, R84, R57 ;  /* 0x0000003954397220 */ /* 0x000fe20000410000 */
[----:B------:R-:W-:-:S02]  /*8c50*/  LOP3.LUT R56, R56, 0xffff0000, RZ, 0xc0, !PT ;  /* 0xffff000038387812 */ /* 0x000fc400078ec0ff */
[----:B------:R-:W-:Y:S01]  /*8c60*/  PRMT R66, R169, 0x5432, R66 ;  /* 0x00005432a9427816 */ /* 0x000fe20000000042 */
[----:B------:R-:W-:Y:S01]  /*8c70*/  FFMA.FTZ R57, R65, R67, R57 ;  /* 0x0000004341397223 */ /* 0x000fe20000010039 */
[----:B------:R-:W-:Y:S01]  /*8c80*/  LOP3.LUT R65, R37, 0xffff0000, RZ, 0xc0, !PT ;  /* 0xffff000025417812 */ /* 0x000fe200078ec0ff */
[C---:B------:R-:W-:Y:S01]  /*8c90*/  FMUL.FTZ R37, R41.reuse, R64 ;  /* 0x0000004029257220 */ /* 0x040fe20000410000 */
[-C--:B------:R-:W-:Y:S01]  /*8ca0*/  FMUL.FTZ R41, R41, R56.reuse ;  /* 0x0000003829297220 */ /* 0x080fe20000410000 */
[----:B------:R-:W-:Y:S01]  /*8cb0*/  PRMT R58, R167, 0x5432, R58 ;  /* 0x00005432a73a7816 */ /* 0x000fe2000000003a */
[----:B------:R-:W-:Y:S02]  /*8cc0*/  IMAD.U32 R67, R43, 0x10000, RZ ;  /* 0x000100002b437824 */ /* 0x000fe400078e00ff */
[C---:B------:R-:W-:Y:S01]  /*8cd0*/  FFMA.FTZ R37, R65.reuse, R56, -R37 ;  /* 0x0000003841257223 */ /* 0x040fe20000010825 */
[----:B------:R-:W-:Y:S01]  /*8ce0*/  FFMA.FTZ R41, R65, R64, R41 ;  /* 0x0000004041297223 */ /* 0x000fe20000010029 */
[C---:B------:R-:W-:Y:S01]  /*8cf0*/  IMAD.U32 R65, R66.reuse, 0x10000, RZ ;  /* 0x0001000042417824 */ /* 0x040fe200078e00ff */
[----:B------:R-:W-:Y:S01]  /*8d00*/  LOP3.LUT R66, R66, 0xffff0000, RZ, 0xc0, !PT ;  /* 0xffff000042427812 */ /* 0x000fe200078ec0ff */
[----:B------:R-:W-:Y:S01]  /*8d10*/  IMAD.U32 R64, R39, 0x10000, RZ ;  /* 0x0001000027407824 */ /* 0x000fe200078e00ff */
[----:B------:R-:W-:Y:S01]  /*8d20*/  LOP3.LUT R43, R43, 0xffff0000, RZ, 0xc0, !PT ;  /* 0xffff00002b2b7812 */ /* 0x000fe200078ec0ff */
[----:B------:R-:W-:-:S02]  /*8d30*/  IMAD.U32 R56, R58, 0x10000, RZ ;  /* 0x000100003a387824 */ /* 0x000fc400078e00ff */
[-C--:B------:R-:W-:Y:S01]  /*8d40*/  FMUL.FTZ R84, R67, R65.reuse ;  /* 0x0000004143547220 */ /* 0x080fe20000410000 */
[----:B------:R-:W-:Y:S02]  /*8d50*/  LOP3.LUT R58, R58, 0xffff0000, RZ, 0xc0, !PT ;  /* 0xffff00003a3a7812 */ /* 0x000fe400078ec0ff */
[----:B------:R-:W-:Y:S01]  /*8d60*/  LOP3.LUT R39, R39, 0xffff0000, RZ, 0xc0, !PT ;  /* 0xffff000027277812 */ /* 0x000fe200078ec0ff */
[-C--:B------:R-:W-:Y:S01]  /*8d70*/  FFMA.FTZ R84, R64, R56.reuse, -R84 ;  /* 0x0000003840547223 */ /* 0x080fe20000010854 */
[----:B------:R-:W-:Y:S01]  /*8d80*/  FMUL.FTZ R56, R67, R56 ;  /* 0x0000003843387220 */ /* 0x000fe20000410000 */
[----:B------:R-:W-:Y:S02]  /*8d90*/  PRMT R49, R170, 0x5410, R49 ;  /* 0x00005410aa317816 */ /* 0x000fe40000000031 */
[----:B------:R-:W-:Y:S01]  /*8da0*/  PRMT R47, R168, 0x5410, R47 ;  /* 0x00005410a82f7816 */ /* 0x000fe2000000002f */
[----:B------:R-:W-:Y:S01]  /*8db0*/  FFMA.FTZ R64, R64, R65, R56 ;  /* 0x0000004140407223 */ /* 0x000fe20000010038 */
[C---:B------:R-:W-:Y:S01]  /*8dc0*/  FMUL.FTZ R56, R43.reuse, R66 ;  /* 0x000000422b387220 */ /* 0x040fe20000410000 */
[----:B------:R-:W-:Y:S01]  /*8dd0*/  FMUL.FTZ R43, R43, R58 ;  /* 0x0000003a2b2b7220 */ /* 0x000fe20000410000 */
[----:B------:R-:W-:Y:S01]  /*8de0*/  F2FP.BF16.F32.PACK_AB R41, R41, R57 ;  /* 0x000000392929723e */ /* 0x000fe200000010ff */
[----:B------:R-:W-:-:S02]  /*8df0*/  IMAD.U32 R57, R49, 0x10000, RZ ;  /* 0x0001000031397824 */ /* 0x000fc400078e00ff */
[C---:B------:R-:W-:Y:S01]  /*8e00*/  FFMA.FTZ R56, R39.reuse, R58, -R56 ;  /* 0x0000003a27387223 */ /* 0x040fe20000010838 */
[----:B------:R-:W-:Y:S01]  /*8e10*/  FFMA.FTZ R43, R39, R66, R43 ;  /* 0x00000042272b7223 */ /* 0x000fe2000001002b */
[----:B------:R-:W-:Y:S01]  /*8e20*/  F2FP.BF16.F32.PACK_AB R37, R37, R59 ;  /* 0x0000003b2525723e */ /* 0x000fe200000010ff */
[----:B------:R-:W-:Y:S01]  /*8e30*/  IMAD.U32 R58, R40, 0x10000, RZ ;  /* 0x00010000283a7824 */ /* 0x000fe200078e00ff */
[----:B------:R-:W-:Y:S01]  /*8e40*/  LOP3.LUT R49, R49, 0xffff0000, RZ, 0xc0, !PT ;  /* 0xffff000031317812 */ /* 0x000fe200078ec0ff */
[----:B------:R-:W-:Y:S01]  /*8e50*/  IMAD.U32 R59, R47, 0x10000, RZ ;  /* 0x000100002f3b7824 */ /* 0x000fe200078e00ff */
[----:B------:R-:W-:Y:S01]  /*8e60*/  F2FP.BF16.F32.PACK_AB R43, R43, R64 ;  /* 0x000000402b2b723e */ /* 0x000fe200000010ff */
[----:B------:R-:W-:Y:S01]  /*8e70*/  FMUL.FTZ R64, R58, R57 ;  /* 0x000000393a407220 */ /* 0x000fe20000410000 */
[----:B------:R-:W-:Y:S02]  /*8e80*/  IMAD.U32 R39, R36, 0x10000, RZ ;  /* 0x0001000024277824 */ /* 0x000fe400078e00ff */
[-C--:B------:R-:W-:Y:S01]  /*8e90*/  FMUL.FTZ R58, R58, R59.reuse ;  /* 0x0000003b3a3a7220 */ /* 0x080fe20000410000 */
[----:B------:R-:W-:Y:S01]  /*8ea0*/  LOP3.LUT R47, R47, 0xffff0000, RZ, 0xc0, !PT ;  /* 0xffff00002f2f7812 */ /* 0x000fe200078ec0ff */
[----:B------:R-:W-:-:S02]  /*8eb0*/  FFMA.FTZ R64, R39, R59, -R64 ;  /* 0x0000003b27407223 */ /* 0x000fc40000010840 */
[----:B------:R-:W-:Y:S01]  /*8ec0*/  FFMA.FTZ R58, R39, R57, R58 ;  /* 0x00000039273a7223 */ /* 0x000fe2000001003a */
[----:B------:R-:W-:Y:S01]  /*8ed0*/  LOP3.LUT R39, R40, 0xffff0000, RZ, 0xc0, !PT ;  /* 0xffff000028277812 */ /* 0x000fe200078ec0ff */
[----:B------:R-:W-:Y:S01]  /*8ee0*/  IMAD.U32 R59, R42, 0x10000, RZ ;  /* 0x000100002a3b7824 */ /* 0x000fe200078e00ff */
[----:B------:R-:W-:Y:S02]  /*8ef0*/  LOP3.LUT R40, R36, 0xffff0000, RZ, 0xc0, !PT ;  /* 0xffff000024287812 */ /* 0x000fe400078ec0ff */
[----:B------:R-:W-:Y:S01]  /*8f00*/  PRMT R51, R169, 0x5410, R51 ;  /* 0x00005410a9337816 */ /* 0x000fe20000000033 */
[----:B------:R-:W-:Y:S01]  /*8f10*/  FMUL.FTZ R36, R39, R49 ;  /* 0x0000003127247220 */ /* 0x000fe20000410000 */
[----:B------:R-:W-:Y:S01]  /*8f20*/  PRMT R48, R167, 0x5410, R48 ;  /* 0x00005410a7307816 */ /* 0x000fe20000000030 */
[-C--:B------:R-:W-:Y:S01]  /*8f30*/  FMUL.FTZ R39, R39, R47.reuse ;  /* 0x0000002f27277220 */ /* 0x080fe20000410000 */
[----:B------:R-:W-:Y:S01]  /*8f40*/  F2FP.BF16.F32.PACK_AB R56, R56, R84 ;  /* 0x000000543838723e */ /* 0x000fe200000010ff */
[----:B------:R-:W-:Y:S01]  /*8f50*/  FFMA.FTZ R36, R40, R47, -R36 ;  /* 0x0000002f28247223 */ /* 0x000fe20000010824 */
[----:B------:R-:W-:-:S02]  /*8f60*/  IMAD.U32 R47, R51, 0x10000, RZ ;  /* 0x00010000332f7824 */ /* 0x000fc400078e00ff */
[----:B------:R-:W-:Y:S01]  /*8f70*/  FFMA.FTZ R39, R40, R49, R39 ;  /* 0x0000003128277223 */ /* 0x000fe20000010027 */
[----:B------:R-:W-:Y:S01]  /*8f80*/  IMAD.U32 R49, R48, 0x10000, RZ ;  /* 0x0001000030317824 */ /* 0x000fe200078e00ff */
[----:B------:R-:W-:Y:S01]  /*8f90*/  LOP3.LUT R51, R51, 0xffff0000, RZ, 0xc0, !PT ;  /* 0xffff000033337812 */ /* 0x000fe200078ec0ff */
[C---:B------:R-:W-:Y:S01]  /*8fa0*/  FMUL.FTZ R57, R59.reuse, R47 ;  /* 0x0000002f3b397220 */ /* 0x040fe20000410000 */
[----:B------:R-:W-:Y:S02]  /*8fb0*/  IMAD.U32 R40, R38, 0x10000, RZ ;  /* 0x0001000026287824 */ /* 0x000fe400078e00ff */
[-C--:B------:R-:W-:Y:S01]  /*8fc0*/  FMUL.FTZ R59, R59, R49.reuse ;  /* 0x000000313b3b7220 */ /* 0x080fe20000410000 */
[----:B------:R-:W-:Y:S01]  /*8fd0*/  LOP3.LUT R48, R48, 0xffff0000, RZ, 0xc0, !PT ;  /* 0xffff000030307812 */ /* 0x000fe200078ec0ff */
[C---:B------:R-:W-:Y:S02]  /*8fe0*/  FFMA.FTZ R57, R40.reuse, R49, -R57 ;  /* 0x0000003128397223 */ /* 0x040fe40000010839 */
[----:B------:R-:W-:Y:S01]  /*8ff0*/  FFMA.FTZ R59, R40, R47, R59 ;  /* 0x0000002f283b7223 */ /* 0x000fe2000001003b */
[----:B------:R-:W-:-:S02]  /*9000*/  LOP3.LUT R40, R42, 0xffff0000, RZ, 0xc0, !PT ;  /* 0xffff00002a287812 */ /* 0x000fc400078ec0ff */
[----:B------:R-:W-:Y:S02]  /*9010*/  LOP3.LUT R38, R38, 0xffff0000, RZ, 0xc0, !PT ;  /* 0xffff000026267812 */ /* 0x000fe400078ec0ff */
[----:B------:R-:W-:Y:S01]  /*9020*/  F2FP.BF16.F32.PACK_AB R39, R39, R58 ;  /* 0x0000003a2727723e */ /* 0x000fe200000010ff */
[CC--:B------:R-:W-:Y:S01]  /*9030*/  FMUL.FTZ R42, R40.reuse, R51.reuse ;  /* 0x00000033282a7220 */ /* 0x0c0fe20000410000 */
[----:B------:R-:W-:Y:S01]  /*9040*/  FMUL.FTZ R40, R40, R48 ;  /* 0x0000003028287220 */ /* 0x000fe20000410000 */
[----:B------:R-:W-:Y:S02]  /*9050*/  F2FP.BF16.F32.PACK_AB R36, R36, R64 ;  /* 0x000000402424723e */ /* 0x000fe400000010ff */
[C---:B------:R-:W-:Y:S01]  /*9060*/  FFMA.FTZ R42, R38.reuse, R48, -R42 ;  /* 0x00000030262a7223 */ /* 0x040fe2000001082a */
[----:B------:R-:W-:-:S04]  /*9070*/  FFMA.FTZ R40, R38, R51, R40 ;  /* 0x0000003326287223 */ /* 0x000fc80000010028 */
[----:B------:R-:W-:Y:S02]  /*9080*/  F2FP.BF16.F32.PACK_AB R42, R42, R57 ;  /* 0x000000392a2a723e */ /* 0x000fe400000010ff */
[----:B------:R-:W-:Y:S01]  /*9090*/  F2FP.BF16.F32.PACK_AB R59, R40, R59 ;  /* 0x0000003b283b723e */ /* 0x000fe200000010ff */
[----:B------:R-:W-:Y:S02]  /*90a0*/  IMAD.MOV.U32 R40, RZ, RZ, R39 ;  /* 0x000000ffff287224 */ /* 0x000fe400078e0027 */
[----:B------:R-:W-:Y:S02]  /*90b0*/  IMAD.MOV.U32 R38, RZ, RZ, R42 ;  /* 0x000000ffff267224 */ /* 0x000fe400078e002a */
[----:B------:R-:W-:Y:S02]  /*90c0*/  IMAD.MOV.U32 R39, RZ, RZ, R56 ;  /* 0x000000ffff277224 */ /* 0x000fe400078e0038 */
[----:B------:R-:W-:-:S07]  /*90d0*/  IMAD.MOV.U32 R42, RZ, RZ, R59 ;  /* 0x000000ffff2a7224 */ /* 0x000fce00078e003b */
.L_x_536:
[----:B------:R-:W-:Y:S05]  /*90e0*/  BSYNC B3 ;  /* 0x0000000000037941 */ /* 0x000fea0003800000 */
.L_x_535:
        /* <DEDUP_REMOVED lines=10> */
[----:B---3--:R3:W-:Y:S01]  /*9190*/  STG.E.128 desc[UR4][R46.64], R36 ;  /* 0x000000242e007986 */ /* 0x0087e2000c101d04 */
[----:B------:R-:W-:-:S05]  /*91a0*/  @!P4 LEA.HI.X R49, R51, R117, R49, 0x1, P5 ;  /* 0x000000753331c211 */ /* 0x000fca00028f0c31 */
[----:B-1----:R3:W-:Y:S04]  /*91b0*/  @!P4 STG.E.128 desc[UR4][R48.64], R40 ;  /* 0x000000283000c986 */ /* 0x0027e8000c101d04 */
.L_x_534:
[----:B------:R-:W-:Y:S05]  /*91c0*/  BSYNC B2 ;  /* 0x0000000000027941 */ /* 0x000fea0003800000 */
.L_x_533:
[----:B------:R-:W-:-:S13]  /*91d0*/  ISETP.NE.AND P4, PT, R11, RZ, PT ;  /* 0x000000ff0b00720c */ /* 0x000fda0003f85270 */
[----:B------:R-:W-:Y:S05]  /*91e0*/  @!P4 BRA `(.L_x_532) ;  /* 0x000000080000c947 */ /* 0x000fea0003800000 */
[----:B---3--:R-:W-:Y:S01]  /*91f0*/  SEL R36, R118, R145, !P1 ;  /* 0x0000009176247207 */ /* 0x008fe20004800000 */
        /* <DEDUP_REMOVED lines=22> */
[----:B-1----:R-:W-:Y:S01]  /*9360*/  IMAD.U32 R58, R41, 0x10000, RZ ;  /* 0x00010000293a7824 */ /* 0x002fe200078e00ff */
[----:B------:R-:W-:Y:S01]  /*9370*/  SHF.R.U32.HI R60, RZ, 0x10, R61 ;  /* 0x00000010ff3c7819 */ /* 0x000fe2000001163d */
[----:B---3--:R-:W-:Y:S01]  /*9380*/  IMAD.U32 R56, R37, 0x10000, RZ ;  /* 0x0001000025387824 */ /* 0x008fe200078e00ff */
[--C-:B------:R-:W-:Y:S02]  /*9390*/  SHF.R.U64 R47, R52, 0x10, R53.reuse ;  /* 0x00000010342f7819 */ /* 0x100fe40000001235 */
[----:B------:R-:W-:Y:S02]  /*93a0*/  SHF.R.U32.HI R52, RZ, 0x10, R53 ;  /* 0x00000010ff347819 */ /* 0x000fe40000011635 */
[----:B------:R-:W-:Y:S02]  /*93b0*/  PRMT R60, R166, 0x5432, R60 ;  /* 0x00005432a63c7816 */ /* 0x000fe4000000003c */
[----:B------:R-:W-:-:S02]  /*93c0*/  PRMT R52, R164, 0x5432, R52 ;  /* 0x00005432a4347816 */ /* 0x000fc40000000034 */
[--C-:B------:R-:W-:Y:S01]  /*93d0*/  SHF.R.U64 R48, R54, 0x10, R55.reuse ;  /* 0x0000001036307819 */ /* 0x100fe20000001237 */
[----:B------:R-:W-:Y:S01]  /*93e0*/  IMAD.U32 R57, R60, 0x10000, RZ ;  /* 0x000100003c397824 */ /* 0x000fe200078e00ff */
[----:B------:R-:W-:Y:S01]  /*93f0*/  SHF.R.U32.HI R54, RZ, 0x10, R55 ;  /* 0x00000010ff367819 */ /* 0x000fe20000011637 */
[----:B------:R-:W-:Y:S01]  /*9400*/  IMAD.U32 R53, R52, 0x10000, RZ ;  /* 0x0001000034357824 */ /* 0x000fe200078e00ff */
[--C-:B------:R-:W-:Y:S01]  /*9410*/  SHF.R.U64 R51, R62, 0x10, R63.reuse ;  /* 0x000000103e337819 */ /* 0x100fe2000000123f */
[----:B------:R-:W-:Y:S01]  /*9420*/  FMUL.FTZ R55, R58, R57 ;  /* 0x000000393a377220 */ /* 0x000fe20000410000 */
[----:B------:R-:W-:Y:S02]  /*9430*/  SHF.R.U32.HI R62, RZ, 0x10, R63 ;  /* 0x00000010ff3e7819 */ /* 0x000fe4000001163f */
[----:B------:R-:W-:Y:S01]  /*9440*/  LOP3.LUT R60, R60, 0xffff0000, RZ, 0xc0, !PT ;  /* 0xffff00003c3c7812 */ /* 0x000fe200078ec0ff */
[-C--:B------:R-:W-:Y:S01]  /*9450*/  FFMA.FTZ R55, R56, R53.reuse, -R55 ;  /* 0x0000003538377223 */ /* 0x080fe20000010837 */
[----:B------:R-:W-:Y:S01]  /*9460*/  FMUL.FTZ R53, R58, R53 ;  /* 0x000000353a357220 */ /* 0x000fe20000410000 */
[----:B------:R-:W-:Y:S01]  /*9470*/  LOP3.LUT R41, R41, 0xffff0000, RZ, 0xc0, !PT ;  /* 0xffff000029297812 */ /* 0x000fe200078ec0ff */
[----:B------:R-:W-:Y:S01]  /*9480*/  IMAD.U32 R58, R43, 0x10000, RZ ;  /* 0x000100002b3a7824 */ /* 0x000fe200078e00ff */
[----:B------:R-:W-:Y:S01]  /*9490*/  LOP3.LUT R52, R52, 0xffff0000, RZ, 0xc0, !PT ;  /* 0xffff000034347812 */ /* 0x000fe200078ec0ff */
[----:B------:R-:W-:Y:S01]  /*94a0*/  FFMA.FTZ R53, R56, R57, R53 ;  /* 0x0000003938357223 */ /* 0x000fe20000010035 */
[----:B------:R-:W-:-:S02]  /*94b0*/  PRMT R62, R165, 0x5432, R62 ;  /* 0x00005432a53e7816 */ /* 0x000fc4000000003e */
[----:B------:R-:W-:Y:S01]  /*94c0*/  LOP3.LUT R56, R37, 0xffff0000, RZ, 0xc0, !PT ;  /* 0xffff000025387812 */ /* 0x000fe200078ec0ff */
[----:B------:R-:W-:Y:S01]  /*94d0*/  FMUL.FTZ R37, R41, R60 ;  /* 0x0000003c29257220 */ /* 0x000fe20000410000 */
[----:B------:R-:W-:Y:S01]  /*94e0*/  PRMT R54, R163, 0x5432, R54 ;  /* 0x00005432a3367816 */ /* 0x000fe20000000036 */
[-C--:B------:R-:W-:Y:S01]  /*94f0*/  FMUL.FTZ R41, R41, R52.reuse ;  /* 0x0000003429297220 */ /* 0x080fe20000410000 */
[----:B------:R-:W-:Y:S02]  /*9500*/  IMAD.U32 R57, R62, 0x10000, RZ ;  /* 0x000100003e397824 */ /* 0x000fe400078e00ff */
[----:B------:R-:W-:Y:S01]  /*9510*/  FFMA.FTZ R37, R56, R52, -R37 ;  /* 0x0000003438257223 */ /* 0x000fe20000010825 */
[----:B------:R-:W-:Y:S01]  /*9520*/  LOP3.LUT R62, R62, 0xffff0000, RZ, 0xc0, !PT ;  /* 0xffff00003e3e7812 */ /* 0x000fe200078ec0ff */
[----:B------:R-:W-:Y:S01]  /*9530*/  FFMA.FTZ R41, R56, R60, R41 ;  /* 0x0000003c38297223 */ /* 0x000fe20000010029 */
[----:B------:R-:W-:Y:S02]  /*9540*/  IMAD.U32 R56, R39, 0x10000, RZ ;  /* 0x0001000027387824 */ /* 0x000fe400078e00ff */
[----:B------:R-:W-:Y:S01]  /*9550*/  FMUL.FTZ R59, R58, R57 ;  /* 0x000000393a3b7220 */ /* 0x000fe20000410000 */
[----:B------:R-:W-:Y:S01]  /*9560*/  IMAD.U32 R52, R54, 0x10000, RZ ;  /* 0x0001000036347824 */ /* 0x000fe200078e00ff */
[----:B------:R-:W-:-:S02]  /*9570*/  LOP3.LUT R43, R43, 0xffff0000, RZ, 0xc0, !PT ;  /* 0xffff00002b2b7812 */ /* 0x000fc400078ec0ff */
[----:B------:R-:W-:Y:S01]  /*9580*/  LOP3.LUT R54, R54, 0xffff0000, RZ, 0xc0, !PT ;  /* 0xffff000036367812 */ /* 0x000fe200078ec0ff */
[-C--:B------:R-:W-:Y:S01]  /*9590*/  FFMA.FTZ R59, R56, R52.reuse, -R59 ;  /* 0x00000034383b7223 */ /* 0x080fe2000001083b */
[----:B------:R-:W-:Y:S01]  /*95a0*/  FMUL.FTZ R52, R58, R52 ;  /* 0x000000343a347220 */ /* 0x000fe20000410000 */
[----:B------:R-:W-:Y:S02]  /*95b0*/  LOP3.LUT R39, R39, 0xffff0000, RZ, 0xc0, !PT ;  /* 0xffff000027277812 */ /* 0x000fe400078ec0ff */
[----:B------:R-:W-:Y:S01]  /*95c0*/  PRMT R49, R166, 0x5410, R49 ;  /* 0x00005410a6317816 */ /* 0x000fe20000000031 */
[----:B------:R-:W-:Y:S01]  /*95d0*/  FFMA.FTZ R56, R56, R57, R52 ;  /* 0x0000003938387223 */ /* 0x000fe20000010034 */
[C---:B------:R-:W-:Y:S01]  /*95e0*/  FMUL.FTZ R52, R43.reuse, R62 ;  /* 0x0000003e2b347220 */ /* 0x040fe20000410000 */
[-C--:B------:R-:W-:Y:S01]  /*95f0*/  FMUL.FTZ R43, R43, R54.reuse ;  /* 0x000000362b2b7220 */ /* 0x080fe20000410000 */
[----:B------:R-:W-:Y:S02]  /*9600*/  PRMT R47, R164, 0x5410, R47 ;  /* 0x00005410a42f7816 */ /* 0x000fe4000000002f */
[C---:B------:R-:W-:Y:S01]  /*9610*/  FFMA.FTZ R52, R39.reuse, R54, -R52 ;  /* 0x0000003627347223 */ /* 0x040fe20000010834 */
[----:B------:R-:W-:Y:S01]  /*9620*/  FFMA.FTZ R43, R39, R62, R43 ;  /* 0x0000003e272b7223 */ /* 0x000fe2000001002b */
[----:B------:R-:W-:Y:S01]  /*9630*/  F2FP.BF16.F32.PACK_AB R41, R41, R53 ;  /* 0x000000352929723e */ /* 0x000fe200000010ff */
[----:B------:R-:W-:Y:S01]  /*9640*/  IMAD.U32 R54, R40, 0x10000, RZ ;  /* 0x0001000028367824 */ /* 0x000fe200078e00ff */
[----:B------:R-:W-:Y:S01]  /*9650*/  F2FP.BF16.F32.PACK_AB R37, R37, R55 ;  /* 0x000000372525723e */ /* 0x000fe200000010ff */
[----:B------:R-:W-:Y:S01]  /*9660*/  IMAD.U32 R53, R49, 0x10000, RZ ;  /* 0x0001000031357824 */ /* 0x000fe200078e00ff */
[----:B------:R-:W-:Y:S01]  /*9670*/  F2FP.BF16.F32.PACK_AB R43, R43, R56 ;  /* 0x000000382b2b723e */ /* 0x000fe200000010ff */
[----:B------:R-:W-:Y:S01]  /*9680*/  IMAD.U32 R55, R47, 0x10000, RZ ;  /* 0x000100002f377824 */ /* 0x000fe200078e00ff */
[----:B------:R-:W-:Y:S01]  /*9690*/  LOP3.LUT R49, R49, 0xffff0000, RZ, 0xc0, !PT ;  /* 0xffff000031317812 */ /* 0x000fe200078ec0ff */
[----:B------:R-:W-:Y:S01]  /*96a0*/  FMUL.FTZ R56, R54, R53 ;  /* 0x0000003536387220 */ /* 0x000fe20000410000 */
[----:B------:R-:W-:-:S02]  /*96b0*/  IMAD.U32 R39, R36, 0x10000, RZ ;  /* 0x0001000024277824 */ /* 0x000fc400078e00ff */
[-C--:B------:R-:W-:Y:S01]  /*96c0*/  FMUL.FTZ R54, R54, R55.reuse ;  /* 0x0000003736367220 */ /* 0x080fe20000410000 */
[----:B------:R-:W-:Y:S01]  /*96d0*/  LOP3.LUT R47, R47, 0xffff0000, RZ, 0xc0, !PT ;  /* 0xffff00002f2f7812 */ /* 0x000fe200078ec0ff */
[C---:B------:R-:W-:Y:S02]  /*96e0*/  FFMA.FTZ R56, R39.reuse, R55, -R56 ;  /* 0x0000003727387223 */ /* 0x040fe40000010838 */
[----:B------:R-:W-:Y:S01]  /*96f0*/  FFMA.FTZ R54, R39, R53, R54 ;  /* 0x0000003527367223 */ /* 0x000fe20000010036 */
[----:B------:R-:W-:Y:S01]  /*9700*/  LOP3.LUT R39, R40, 0xffff0000, RZ, 0xc0, !PT ;  /* 0xffff000028277812 */ /* 0x000fe200078ec0ff */
[----:B------:R-:W-:Y:S01]  /*9710*/  IMAD.U32 R55, R42, 0x10000, RZ ;  /* 0x000100002a377824 */ /* 0x000fe200078e00ff */
[----:B------:R-:W-:Y:S02]  /*9720*/  LOP3.LUT R40, R36, 0xffff0000, RZ, 0xc0, !PT ;  /* 0xffff000024287812 */ /* 0x000fe400078ec0ff */
[----:B------:R-:W-:Y:S01]  /*9730*/  PRMT R51, R165, 0x5410, R51 ;  /* 0x00005410a5337816 */ /* 0x000fe20000000033 */
[----:B------:R-:W-:Y:S01]  /*9740*/  FMUL.FTZ R36, R39, R49 ;  /* 0x0000003127247220 */ /* 0x000fe20000410000 */
[----:B------:R-:W-:Y:S01]  /*9750*/  PRMT R48, R163, 0x5410, R48 ;  /* 0x00005410a3307816 */ /* 0x000fe20000000030 */
[----:B------:R-:W-:Y:S01]  /*9760*/  FMUL.FTZ R39, R39, R47 ;  /* 0x0000002f27277220 */ /* 0x000fe20000410000 */
        /* <DEDUP_REMOVED lines=26> */
.L_x_538:
[----:B------:R-:W-:Y:S05]  /*9910*/  BSYNC B2 ;  /* 0x0000000000027941 */ /* 0x000fea0003800000 */
.L_x_537:
        /* <DEDUP_REMOVED lines=13> */
.L_x_532:
[----:B------:R-:W-:Y:S05]  /*99f0*/  BSYNC B1 ;  /* 0x0000000000017941 */ /* 0x000fea0003800000 */
.L_x_531:
[-C--:B---34-:R-:W-:Y:S02]  /*9a00*/  IMAD R36, R140, R124.reuse, RZ ;  /* 0x0000007c8c247224 */ /* 0x098fe400078e02ff */
[----:B------:R-:W-:-:S04]  /*9a10*/  IMAD.WIDE.U32 R122, R237, R124, R122 ;  /* 0x0000007ced7a7225 */ /* 0x000fc800078e007a */
[----:B------:R-:W-:Y:S01]  /*9a20*/  IMAD R36, R237, R125, R36 ;  /* 0x0000007ded247224 */ /* 0x000fe200078e0224 */
[----:B------:R-:W-:Y:S06]  /*9a30*/  @P3 BRA `(.L_x_499) ;  /* 0x0000001400283947 */ /* 0x000fec0003800000 */
[----:B------:R-:W-:Y:S01]  /*9a40*/  ISETP.NE.AND P3, PT, R27, RZ, PT ;  /* 0x000000ff1b00720c */ /* 0x000fe20003f65270 */
[----:B------:R-:W-:Y:S01]  /*9a50*/  BSSY B1, `(.L_x_539) ;  /* 0x0000085000017945 */ /* 0x000fe20003800000 */
[----:B------:R-:W-:-:S11]  /*9a60*/  IMAD.IADD R48, R123, 0x1, R36 ;  /* 0x000000017b307824 */ /* 0x000fd600078e0224 */
[----:B------:R-:W-:Y:S05]  /*9a70*/  @!P3 BRA `(.L_x_540) ;  /* 0x000000080008b947 */ /* 0x000fea0003800000 */
[----:B------:R-:W-:Y:S01]  /*9a80*/  SEL R36, R118, R145, !P0 ;  /* 0x0000009176247207 */ /* 0x000fe20004000000 */
[----:B------:R-:W-:Y:S01]  /*9a90*/  BSSY B2, `(.L_x_541) ;  /* 0x0000079000027945 */ /* 0x000fe20003800000 */
[----:B------:R-:W-:Y:S02]  /*9aa0*/  SHF.R.U32.HI R39, RZ, 0x3, R222 ;  /* 0x00000003ff277819 */ /* 0x000fe400000116de */
[----:B------:R-:W-:-:S04]  /*9ab0*/  SHF.R.S32.HI R37, RZ, 0x1f, R36 ;  /* 0x0000001fff257819 */ /* 0x000fc80000011424 */
[----:B------:R-:W-:-:S04]  /*9ac0*/  LEA.HI R36, R37, R36, RZ, 0x4 ;  /* 0x0000002425247211 */ /* 0x000fc800078f20ff */
[----:B------:R-:W-:-:S04]  /*9ad0*/  LEA.HI.SX32 R36, R36, R15, 0x1c ;  /* 0x0000000f24247211 */ /* 0x000fc800078fe2ff */
[----:B------:R-:W-:Y:S01]  /*9ae0*/  SHF.R.S32.HI R38, RZ, 0x1f, R36 ;  /* 0x0000001fff267819 */ /* 0x000fe20000011424 */
[----:B------:R-:W-:-:S03]  /*9af0*/  IMAD.SHL.U32 R37, R36, 0x8, RZ ;  /* 0x0000000824257824 */ /* 0x000fc600078e00ff */
[----:B------:R-:W-:Y:S02]  /*9b00*/  LEA.HI R36, R38, R36, RZ, 0x3 ;  /* 0x0000002426247211 */ /* 0x000fe400078f18ff */
[----:B------:R-:W-:Y:S02]  /*9b10*/  ISETP.GE.AND P3, PT, R37, R143, PT ;  /* 0x0000008f2500720c */ /* 0x000fe40003f66270 */
[----:B------:R-:W-:-:S05]  /*9b20*/  SHF.R.S32.HI R36, RZ, 0x3, R36 ;  /* 0x00000003ff247819 */ /* 0x000fca0000011424 */
[----:B------:R-:W-:-:S06]  /*9b30*/  IMAD R36, R36, 0x1400, R225 ;  /* 0x0000140024247824 */ /* 0x000fcc00078e02e1 */
[--C-:B------:R-:W-:Y:S02]  /*9b40*/  @!P3 SHF.R.S32.HI R49, RZ, 0x1f, R37.reuse ;  /* 0x0000001fff31b819 */ /* 0x100fe40000011425 */
[--C-:B------:R-:W-:Y:S02]  /*9b50*/  @!P3 IADD3 R47, P4, P5, R96, R122, R37.reuse ;  /* 0x0000007a602fb210 */ /* 0x100fe40007d9e025 */
[----:B------:R-:W-:Y:S02]  /*9b60*/  LOP3.LUT R37, R222, 0x38, R37, 0xf8, !PT ;  /* 0x00000038de257812 */ /* 0x000fe400078ef825 */
[----:B------:R-:W-:Y:S02]  /*9b70*/  @!P3 IADD3.X R49, R93, R48, R49, P4, P5 ;  /* 0x000000305d31b210 */ /* 0x000fe400027ea431 */
[----:B------:R-:W-:Y:S02]  /*9b80*/  LOP3.LUT R37, R37, R39, RZ, 0x3c, !PT ;  /* 0x0000002725257212 */ /* 0x000fe400078e3cff */
[----:B------:R-:W-:-:S03]  /*9b90*/  IADD3 R45, P4, P5, R96, R122, R14 ;  /* 0x0000007a602d7210 */ /* 0x000fc60007d9e00e */
[----:B------:R-:W-:Y:S01]  /*9ba0*/  IMAD.IADD R36, R36, 0x1, R37 ;  /* 0x0000000124247824 */ /* 0x000fe200078e0225 */
[----:B------:R-:W-:Y:S02]  /*9bb0*/  IADD3.X R46, R93, R48, R8, P4, P5 ;  /* 0x000000305d2e7210 */ /* 0x000fe400027ea408 */
[----:B------:R-:W-:Y:S01]  /*9bc0*/  ISETP.GE.AND P4, PT, R16, R115, PT ;  /* 0x000000731000720c */ /* 0x000fe20003f86270 */
[C---:B-1----:R-:W-:Y:S02]  /*9bd0*/  IMAD R40, R19.reuse, 0x5000, R36 ;  /* 0x0000500013287824 */ /* 0x042fe400078e0224 */
[----:B------:R-:W-:Y:S02]  /*9be0*/  IMAD R36, R19, 0x5000, R132 ;  /* 0x0000500013247824 */ /* 0x000fe400078e0284 */
[--C-:B------:R-:W-:Y:S02]  /*9bf0*/  IMAD R40, R40, 0x2, R18.reuse ;  /* 0x0000000228287824 */ /* 0x100fe400078e0212 */
[----:B------:R-:W-:-:S04]  /*9c00*/  IMAD R36, R36, 0x2, R18 ;  /* 0x0000000224247824 */ /* 0x000fc800078e0212 */
[----:B------:R-:W1:Y:S04]  /*9c10*/  LDS.128 R40, [R40+0x24400] ;  /* 0x0244000028287984 */ /* 0x000e680000000c00 */
[----:B------:R-:W3:Y:S01]  /*9c20*/  LDS.128 R36, [R36+0x24400] ;  /* 0x0244000024247984 */ /* 0x000ee20000000c00 */
[----:B------:R-:W-:Y:S05]  /*9c30*/  @P4 BRA `(.L_x_542) ;  /* 0x0000000400784947 */ /* 0x000fea0003800000 */
[----:B------:R-:W-:Y:S01]  /*9c40*/  SHF.R.U32.HI R50, RZ, 0x10, R81 ;  /* 0x00000010ff327819 */ /* 0x000fe20000011651 */
[----:B-1----:R-:W-:Y:S01]  /*9c50*/  IMAD.U32 R55, R41, 0x10000, RZ ;  /* 0x0001000029377824 */ /* 0x002fe200078e00ff */
[----:B------:R-:W-:Y:S01]  /*9c60*/  SHF.R.U32.HI R44, RZ, 0x10, R73 ;  /* 0x00000010ff2c7819 */ /* 0x000fe20000011649 */
[----:B---3--:R-:W-:Y:S01]  /*9c70*/  IMAD.U32 R53, R37, 0x10000, RZ ;  /* 0x0001000025357824 */ /* 0x008fe200078e00ff */
[----:B------:R-:W-:Y:S01]  /*9c80*/  PRMT R50, R162, 0x5432, R50 ;  /* 0x00005432a2327816 */ /* 0x000fe20000000032 */
[----:B------:R-:W-:Y:S01]  /*9c90*/  IMAD.U32 R56, R43, 0x10000, RZ ;  /* 0x000100002b387824 */ /* 0x000fe200078e00ff */
[----:B------:R-:W-:Y:S01]  /*9ca0*/  PRMT R44, R160, 0x5432, R44 ;  /* 0x00005432a02c7816 */ /* 0x000fe2000000002c */
[----:B------:R-:W-:Y:S01]  /*9cb0*/  IMAD.U32 R59, R42, 0x10000, RZ ;  /* 0x000100002a3b7824 */ /* 0x000fe200078e00ff */
[----:B------:R-:W-:Y:S01]  /*9cc0*/  LOP3.LUT R37, R37, 0xffff0000, RZ, 0xc0, !PT ;  /* 0xffff000025257812 */ /* 0x000fe200078ec0ff */
[C---:B------:R-:W-:Y:S01]  /*9cd0*/  IMAD.U32 R51, R50.reuse, 0x10000, RZ ;  /* 0x0001000032337824 */ /* 0x040fe200078e00ff */
[----:B------:R-:W-:Y:S01]  /*9ce0*/  LOP3.LUT R50, R50, 0xffff0000, RZ, 0xc0, !PT ;  /* 0xffff000032327812 */ /* 0x000fe200078ec0ff */
[C---:B------:R-:W-:Y:S01]  /*9cf0*/  IMAD.U32 R52, R44.reuse, 0x10000, RZ ;  /* 0x000100002c347824 */ /* 0x040fe200078e00ff */
[----:B------:R-:W-:Y:S01]  /*9d00*/  LOP3.LUT R44, R44, 0xffff0000, RZ, 0xc0, !PT ;  /* 0xffff00002c2c7812 */ /* 0x000fe200078ec0ff */
[CC--:B------:R-:W-:Y:S01]  /*9d10*/  FMUL.FTZ R54, R55.reuse, R51.reuse ;  /* 0x0000003337367220 */ /* 0x0c0fe20000410000 */
[----:B------:R-:W-:Y:S01]  /*9d20*/  SHF.R.U64 R80, R80, 0x10, R81 ;  /* 0x0000001050507819 */ /* 0x000fe20000001251 */
[-C--:B------:R-:W-:Y:S01]  /*9d30*/  FMUL.FTZ R55, R55, R52.reuse ;  /* 0x0000003437377220 */ /* 0x080fe20000410000 */
[----:B------:R-:W-:Y:S01]  /*9d40*/  SHF.R.U64 R72, R72, 0x10, R73 ;  /* 0x0000001048487819 */ /* 0x000fe20000001249 */
[C---:B------:R-:W-:Y:S01]  /*9d50*/  FFMA.FTZ R54, R53.reuse, R52, -R54 ;  /* 0x0000003435367223 */ /* 0x040fe20000010836 */
[----:B------:R-:W-:Y:S01]  /*9d60*/  PRMT R162, R162, 0x5410, R80 ;  /* 0x00005410a2a27816 */ /* 0x000fe20000000050 */
[----:B------:R-:W-:Y:S01]  /*9d70*/  FFMA.FTZ R55, R53, R51, R55 ;  /* 0x0000003335377223 */ /* 0x000fe20000010037 */
[----:B------:R-:W-:-:S02]  /*9d80*/  LOP3.LUT R51, R41, 0xffff0000, RZ, 0xc0, !PT ;  /* 0xffff000029337812 */ /* 0x000fc400078ec0ff */
[----:B------:R-:W-:Y:S02]  /*9d90*/  SHF.R.U32.HI R53, RZ, 0x10, R75 ;  /* 0x00000010ff357819 */ /* 0x000fe4000001164b */
[----:B------:R-:W-:Y:S01]  /*9da0*/  PRMT R160, R160, 0x5410, R72 ;  /* 0x00005410a0a07816 */ /* 0x000fe20000000048 */
[C---:B------:R-:W-:Y:S01]  /*9db0*/  FMUL.FTZ R41, R51.reuse, R50 ;  /* 0x0000003233297220 */ /* 0x040fe20000410000 */
[-C--:B------:R-:W-:Y:S01]  /*9dc0*/  FMUL.FTZ R51, R51, R44.reuse ;  /* 0x0000002c33337220 */ /* 0x080fe20000410000 */
[----:B------:R-:W-:Y:S02]  /*9dd0*/  PRMT R53, R159, 0x5432, R53 ;  /* 0x000054329f357816 */ /* 0x000fe40000000035 */
[C---:B------:R-:W-:Y:S01]  /*9de0*/  FFMA.FTZ R41, R37.reuse, R44, -R41 ;  /* 0x0000002c25297223 */ /* 0x040fe20000010829 */
[----:B------:R-:W-:Y:S01]  /*9df0*/  FFMA.FTZ R37, R37, R50, R51 ;  /* 0x0000003225257223 */ /* 0x000fe20000010033 */
[----:B------:R-:W-:Y:S01]  /*9e00*/  SHF.R.U32.HI R51, RZ, 0x10, R83 ;  /* 0x00000010ff337819 */ /* 0x000fe20000011653 */
[C---:B------:R-:W-:Y:S01]  /*9e10*/  IMAD.U32 R50, R53.reuse, 0x10000, RZ ;  /* 0x0001000035327824 */ /* 0x040fe200078e00ff */
[----:B------:R-:W-:Y:S01]  /*9e20*/  LOP3.LUT R53, R53, 0xffff0000, RZ, 0xc0, !PT ;  /* 0xffff000035357812 */ /* 0x000fe200078ec0ff */
[----:B------:R-:W-:Y:S01]  /*9e30*/  IMAD.U32 R44, R39, 0x10000, RZ ;  /* 0x00010000272c7824 */ /* 0x000fe200078e00ff */
[----:B------:R-:W-:-:S02]  /*9e40*/  PRMT R51, R161, 0x5432, R51 ;  /* 0x00005432a1337816 */ /* 0x000fc40000000033 */
[----:B------:R-:W-:Y:S02]  /*9e50*/  LOP3.LUT R39, R39, 0xffff0000, RZ, 0xc0, !PT ;  /* 0xffff000027277812 */ /* 0x000fe400078ec0ff */
[----:B------:R-:W-:Y:S01]  /*9e60*/  SHF.R.U64 R82, R82, 0x10, R83 ;  /* 0x0000001052527819 */ /* 0x000fe20000001253 */
[C---:B------:R-:W-:Y:S01]  /*9e70*/  IMAD.U32 R52, R51.reuse, 0x10000, RZ ;  /* 0x0001000033347824 */ /* 0x040fe200078e00ff */
[----:B------:R-:W-:Y:S02]  /*9e80*/  LOP3.LUT R51, R51, 0xffff0000, RZ, 0xc0, !PT ;  /* 0xffff000033337812 */ /* 0x000fe400078ec0ff */
[----:B------:R-:W-:Y:S01]  /*9e90*/  SHF.R.U64 R74, R74, 0x10, R75 ;  /* 0x000000104a4a7819 */ /* 0x000fe2000000124b */
[C---:B------:R-:W-:Y:S01]  /*9ea0*/  FMUL.FTZ R57, R56.reuse, R52 ;  /* 0x0000003438397220 */ /* 0x040fe20000410000 */
[-C--:B------:R-:W-:Y:S01]  /*9eb0*/  FMUL.FTZ R56, R56, R50.reuse ;  /* 0x0000003238387220 */ /* 0x080fe20000410000 */
[----:B------:R-:W-:Y:S02]  /*9ec0*/  PRMT R82, R161, 0x5410, R82 ;  /* 0x00005410a1527816 */ /* 0x000fe40000000052 */
[C---:B------:R-:W-:Y:S01]  /*9ed0*/  FFMA.FTZ R50, R44.reuse, R50, -R57 ;  /* 0x000000322c327223 */ /* 0x040fe20000010839 */
[----:B------:R-:W-:Y:S01]  /*9ee0*/  FFMA.FTZ R44, R44, R52, R56 ;  /* 0x000000342c2c7223 */ /* 0x000fe20000010038 */
[----:B------:R-:W-:Y:S01]  /*9ef0*/  LOP3.LUT R52, R43, 0xffff0000, RZ, 0xc0, !PT ;  /* 0xffff00002b347812 */ /* 0x000fe200078ec0ff */
[C---:B------:R-:W-:Y:S01]  /*9f00*/  IMAD.U32 R56, R160.reuse, 0x10000, RZ ;  /* 0x00010000a0387824 */ /* 0x040fe200078e00ff */
[----:B------:R-:W-:-:S02]  /*9f10*/  LOP3.LUT R160, R160, 0xffff0000, RZ, 0xc0, !PT ;  /* 0xffff0000a0a07812 */ /* 0x000fc400078ec0ff */
[----:B------:R-:W-:Y:S01]  /*9f20*/  PRMT R74, R159, 0x5410, R74 ;  /* 0x000054109f4a7816 */ /* 0x000fe2000000004a */
[C---:B------:R-:W-:Y:S01]  /*9f30*/  FMUL.FTZ R43, R52.reuse, R51 ;  /* 0x00000033342b7220 */ /* 0x040fe20000410000 */
[-C--:B------:R-:W-:Y:S01]  /*9f40*/  FMUL.FTZ R52, R52, R53.reuse ;  /* 0x0000003534347220 */ /* 0x080fe20000410000 */
[----:B------:R-:W-:Y:S02]  /*9f50*/  LOP3.LUT R42, R42, 0xffff0000, RZ, 0xc0, !PT ;  /* 0xffff00002a2a7812 */ /* 0x000fe400078ec0ff */
[C---:B------:R-:W-:Y:S01]  /*9f60*/  FFMA.FTZ R43, R39.reuse, R53, -R43 ;  /* 0x00000035272b7223 */ /* 0x040fe2000001082b */
[----:B------:R-:W-:Y:S01]  /*9f70*/  FFMA.FTZ R39, R39, R51, R52 ;  /* 0x0000003327277223 */ /* 0x000fe20000010034 */
[C---:B------:R-:W-:Y:S01]  /*9f80*/  IMAD.U32 R53, R40.reuse, 0x10000, RZ ;  /* 0x0001000028357824 */ /* 0x040fe200078e00ff */
[----:B------:R-:W-:Y:S01]  /*9f90*/  LOP3.LUT R40, R40, 0xffff0000, RZ, 0xc0, !PT ;  /* 0xffff000028287812 */ /* 0x000fe200078ec0ff */
[C---:B------:R-:W-:Y:S01]  /*9fa0*/  IMAD.U32 R52, R162.reuse, 0x10000, RZ ;  /* 0x00010000a2347824 */ /* 0x040fe200078e00ff */
[----:B------:R-:W-:Y:S01]  /*9fb0*/  LOP3.LUT R162, R162, 0xffff0000, RZ, 0xc0, !PT ;  /* 0xffff0000a2a27812 */ /* 0x000fe200078ec0ff */
[C---:B------:R-:W-:Y:S01]  /*9fc0*/  IMAD.U32 R51, R36.reuse, 0x10000, RZ ;  /* 0x0001000024337824 */ /* 0x040fe200078e00ff */
[----:B------:R-:W-:Y:S01]  /*9fd0*/  LOP3.LUT R36, R36, 0xffff0000, RZ, 0xc0, !PT ;  /* 0xffff000024247812 */ /* 0x000fe200078ec0ff */
[C---:B------:R-:W-:Y:S01]  /*9fe0*/  FMUL.FTZ R57, R53.reuse, R52 ;  /* 0x0000003435397220 */ /* 0x040fe20000410000 */
[----:B------:R-:W-:Y:S01]  /*9ff0*/  FMUL.FTZ R53, R53, R56 ;  /* 0x0000003835357220 */ /* 0x000fe20000410000 */
[----:B------:R-:W-:-:S02]  /*a000*/  F2FP.BF16.F32.PACK_AB R41, R41, R54 ;  /* 0x000000362929723e */ /* 0x000fc400000010ff */
[C---:B------:R-:W-:Y:S01]  /*a010*/  FFMA.FTZ R57, R51.reuse, R56, -R57 ;  /* 0x0000003833397223 */ /* 0x040fe20000010839 */
[----:B------:R-:W-:Y:S01]  /*a020*/  FFMA.FTZ R53, R51, R52, R53 ;  /* 0x0000003433357223 */ /* 0x000fe20000010035 */
[C---:B------:R-:W-:Y:S01]  /*a030*/  FMUL.FTZ R51, R40.reuse, R162 ;  /* 0x000000a228337220 */ /* 0x040fe20000410000 */
[-C--:B------:R-:W-:Y:S01]  /*a040*/  FMUL.FTZ R40, R40, R160.reuse ;  /* 0x000000a028287220 */ /* 0x080fe20000410000 */
[C---:B------:R-:W-:Y:S01]  /*a050*/  IMAD.U32 R52, R82.reuse, 0x10000, RZ ;  /* 0x0001000052347824 */ /* 0x040fe200078e00ff */
[----:B------:R-:W-:Y:S01]  /*a060*/  LOP3.LUT R82, R82, 0xffff0000, RZ, 0xc0, !PT ;  /* 0xffff000052527812 */ /* 0x000fe200078ec0ff */
[----:B------:R-:W-:Y:S02]  /*a070*/  IMAD.U32 R56, R74, 0x10000, RZ ;  /* 0x000100004a387824 */ /* 0x000fe400078e00ff */
[C---:B------:R-:W-:Y:S01]  /*a080*/  FFMA.FTZ R51, R36.reuse, R160, -R51 ;  /* 0x000000a024337223 */ /* 0x040fe20000010833 */
[----:B------:R-:W-:Y:S01]  /*a090*/  FFMA.FTZ R40, R36, R162, R40 ;  /* 0x000000a224287223 */ /* 0x000fe20000010028 */
[----:B------:R-:W-:Y:S01]  /*a0a0*/  FMUL.FTZ R58, R59, R52 ;  /* 0x000000343b3a7220 */ /* 0x000fe20000410000 */
[----:B------:R-:W-:-:S02]  /*a0b0*/  IMAD.U32 R36, R38, 0x10000, RZ ;  /* 0x0001000026247824 */ /* 0x000fc400078e00ff */
[-C--:B------:R-:W-:Y:S01]  /*a0c0*/  FMUL.FTZ R59, R59, R56.reuse ;  /* 0x000000383b3b7220 */ /* 0x080fe20000410000 */
[----:B------:R-:W-:Y:S01]  /*a0d0*/  LOP3.LUT R74, R74, 0xffff0000, RZ, 0xc0, !PT ;  /* 0xffff00004a4a7812 */ /* 0x000fe200078ec0ff */
[C---:B------:R-:W-:Y:S02]  /*a0e0*/  FFMA.FTZ R58, R36.reuse, R56, -R58 ;  /* 0x00000038243a7223 */ /* 0x040fe4000001083a */
[----:B------:R-:W-:Y:S01]  /*a0f0*/  FFMA.FTZ R59, R36, R52, R59 ;  /* 0x00000034243b7223 */ /* 0x000fe2000001003b */
[----:B------:R-:W-:Y:S01]  /*a100*/  LOP3.LUT R38, R38, 0xffff0000, RZ, 0xc0, !PT ;  /* 0xffff000026267812 */ /* 0x000fe200078ec0ff */
[C---:B------:R-:W-:Y:S01]  /*a110*/  FMUL.FTZ R36, R42.reuse, R82 ;  /* 0x000000522a247220 */ /* 0x040fe20000410000 */
[----:B------:R-:W-:Y:S01]  /*a120*/  FMUL.FTZ R42, R42, R74 ;  /* 0x0000004a2a2a7220 */ /* 0x000fe20000410000 */
[----:B------:R-:W-:Y:S02]  /*a130*/  F2FP.BF16.F32.PACK_AB R43, R43, R50 ;  /* 0x000000322b2b723e */ /* 0x000fe400000010ff */
[C---:B------:R-:W-:Y:S01]  /*a140*/  FFMA.FTZ R36, R38.reuse, R74, -R36 ;  /* 0x0000004a26247223 */ /* 0x040fe20000010824 */
[----:B------:R-:W-:Y:S01]  /*a150*/  FFMA.FTZ R42, R38, R82, R42 ;  /* 0x00000052262a7223 */ /* 0x000fe2000001002a */
[----:B------:R-:W-:Y:S01]  /*a160*/  F2FP.BF16.F32.PACK_AB R55, R37, R55 ;  /* 0x000000372537723e */ /* 0x000fe200000010ff */
[----:B------:R-:W-:Y:S01]  /*a170*/  IMAD.MOV.U32 R37, RZ, RZ, R41 ;  /* 0x000000ffff257224 */ /* 0x000fe200078e0029 */
        /* <DEDUP_REMOVED lines=9> */
[----:B------:R-:W-:-:S07]  /*a210*/  IMAD.MOV.U32 R38, RZ, RZ, R58 ;  /* 0x000000ffff267224 */ /* 0x000fce00078e003a */
.L_x_542:
[----:B------:R-:W-:Y:S05]  /*a220*/  BSYNC B2 ;  /* 0x0000000000027941 */ /* 0x000fea0003800000 */
.L_x_541:
[----:B------:R-:W-:Y:S01]  /*a230*/  LEA R44, P4, R45, R116, 0x1 ;  /* 0x000000742d2c7211 */ /* 0x000fe200078808ff */
[----:B------:R-:W-:-:S03]  /*a240*/  ULDC.64 UR4, c[0x0][0x208] ;  /* 0x0000820000047ab9 */ /* 0x000fc60000000a00 */
[----:B------:R-:W-:Y:S02]  /*a250*/  LEA.HI.X R45, R45, R117, R46, 0x1, P4 ;  /* 0x000000752d2d7211 */ /* 0x000fe400020f0c2e */
[----:B------:R-:W-:-:S03]  /*a260*/  @!P3 LEA R46, P4, R47, R116, 0x1 ;  /* 0x000000742f2eb211 */ /* 0x000fc600078808ff */
[----:B---3--:R3:W-:Y:S01]  /*a270*/  STG.E.128 desc[UR4][R44.64], R36 ;  /* 0x000000242c007986 */ /* 0x0087e2000c101d04 */
[----:B------:R-:W-:-:S05]  /*a280*/  @!P3 LEA.HI.X R47, R47, R117, R49, 0x1, P4 ;  /* 0x000000752f2fb211 */ /* 0x000fca00020f0c31 */
[----:B-1----:R3:W-:Y:S04]  /*a290*/  @!P3 STG.E.128 desc[UR4][R46.64], R40 ;  /* 0x000000282e00b986 */ /* 0x0027e8000c101d04 */
.L_x_540:
[----:B------:R-:W-:Y:S05]  /*a2a0*/  BSYNC B1 ;  /* 0x0000000000017941 */ /* 0x000fea0003800000 */
.L_x_539:
[----:B------:R-:W-:-:S13]  /*a2b0*/  ISETP.NE.AND P3, PT, R11, RZ, PT ;  /* 0x000000ff0b00720c */ /* 0x000fda0003f65270 */
[----:B------:R-:W-:Y:S05]  /*a2c0*/  @!P3 BRA `(.L_x_499) ;  /* 0x0000000c0004b947 */ /* 0x000fea0003800000 */
[----:B------:R-:W-:Y:S01]  /*a2d0*/  SEL R145, R118, R145, !P1 ;  /* 0x0000009176917207 */ /* 0x000fe20004800000 */
[----:B------:R-:W-:Y:S01]  /*a2e0*/  BSSY B1, `(.L_x_543) ;  /* 0x0000074000017945 */ /* 0x000fe20003800000 */
[----:B---3--:R-:W-:Y:S02]  /*a2f0*/  SHF.R.U32.HI R39, RZ, 0x3, R222 ;  /* 0x00000003ff277819 */ /* 0x008fe400000116de */
[----:B------:R-:W-:Y:S02]  /*a300*/  SHF.R.S32.HI R36, RZ, 0x1f, R145 ;  /* 0x0000001fff247819 */ /* 0x000fe40000011491 */
[----:B------:R-:W-:Y:S02]  /*a310*/  IADD3 R45, P3, P4, R96, R122, R12 ;  /* 0x0000007a602d7210 */ /* 0x000fe40007c7e00c */
[----:B------:R-:W-:Y:S02]  /*a320*/  LEA.HI R36, R36, R145, RZ, 0x4 ;  /* 0x0000009124247211 */ /* 0x000fe400078f20ff */
[----:B------:R-:W-:-:S02]  /*a330*/  IADD3.X R47, R93, R48, R7, P3, P4 ;  /* 0x000000305d2f7210 */ /* 0x000fc40001fe8407 */
[----:B------:R-:W-:Y:S02]  /*a340*/  LEA.HI.SX32 R36, R36, R13, 0x1c ;  /* 0x0000000d24247211 */ /* 0x000fe400078fe2ff */
[----:B------:R-:W-:Y:S02]  /*a350*/  ISETP.GE.AND P4, PT, R212, R115, PT ;  /* 0x00000073d400720c */ /* 0x000fe40003f86270 */
[----:B------:R-:W-:Y:S01]  /*a360*/  SHF.R.S32.HI R37, RZ, 0x1f, R36 ;  /* 0x0000001fff257819 */ /* 0x000fe20000011424 */
[----:B------:R-:W-:Y:S01]  /*a370*/  IMAD.SHL.U32 R46, R36, 0x8, RZ ;  /* 0x00000008242e7824 */ /* 0x000fe200078e00ff */
[----:B------:R-:W-:Y:S02]  /*a380*/  LEA R44, P3, R45, R116, 0x1 ;  /* 0x000000742d2c7211 */ /* 0x000fe400078608ff */
[----:B------:R-:W-:Y:S02]  /*a390*/  LEA.HI R37, R37, R36, RZ, 0x3 ;  /* 0x0000002425257211 */ /* 0x000fe400078f18ff */
[----:B------:R-:W-:-:S02]  /*a3a0*/  LOP3.LUT R36, R222, 0x38, R46, 0xf8, !PT ;  /* 0x00000038de247812 */ /* 0x000fc400078ef82e */
[----:B------:R-:W-:Y:S02]  /*a3b0*/  SHF.R.S32.HI R38, RZ, 0x3, R37 ;  /* 0x00000003ff267819 */ /* 0x000fe40000011425 */
[----:B------:R-:W-:Y:S01]  /*a3c0*/  LOP3.LUT R36, R36, R39, RZ, 0x3c, !PT ;  /* 0x0000002724247212 */ /* 0x000fe200078e3cff */
[----:B------:R-:W-:Y:S01]  /*a3d0*/  IMAD R39, R19, 0x5000, R131 ;  /* 0x0000500013277824 */ /* 0x000fe200078e0283 */
[----:B------:R-:W-:Y:S01]  /*a3e0*/  LEA.HI.X R45, R45, R117, R47, 0x1, P3 ;  /* 0x000000752d2d7211 */ /* 0x000fe200018f0c2f */
[----:B------:R-:W-:-:S04]  /*a3f0*/  IMAD R37, R38, 0x1400, R225 ;  /* 0x0000140026257824 */ /* 0x000fc800078e02e1 */
[----:B------:R-:W-:-:S04]  /*a400*/  IMAD.IADD R36, R37, 0x1, R36 ;  /* 0x0000000125247824 */ /* 0x000fc800078e0224 */
[----:B------:R-:W-:Y:S02]  /*a410*/  IMAD R37, R19, 0x5000, R36 ;  /* 0x0000500013257824 */ /* 0x000fe400078e0224 */
[--C-:B------:R-:W-:Y:S02]  /*a420*/  IMAD R36, R39, 0x2, R18.reuse ;  /* 0x0000000227247824 */ /* 0x100fe400078e0212 */
[----:B-1----:R-:W-:-:S04]  /*a430*/  IMAD R40, R37, 0x2, R18 ;  /* 0x0000000225287824 */ /* 0x002fc800078e0212 */
[----:B------:R-:W1:Y:S04]  /*a440*/  LDS.128 R36, [R36+0x24400] ;  /* 0x0244000024247984 */ /* 0x000e680000000c00 */
[----:B------:R-:W3:Y:S01]  /*a450*/  LDS.128 R40, [R40+0x24400] ;  /* 0x0244000028287984 */ /* 0x000ee20000000c00 */
[----:B------:R-:W-:Y:S05]  /*a460*/  @P4 BRA `(.L_x_544) ;  /* 0x00000004006c4947 */ /* 0x000fea0003800000 */
[----:B------:R-:W-:Y:S01]  /*a470*/  SHF.R.U32.HI R52, RZ, 0x10, R77 ;  /* 0x00000010ff347819 */ /* 0x000fe2000001164d */
[----:B---3--:R-:W-:Y:S01]  /*a480*/  IMAD.U32 R57, R41, 0x10000, RZ ;  /* 0x0001000029397824 */ /* 0x008fe200078e00ff */
[----:B------:R-:W-:Y:S01]  /*a490*/  SHF.R.U32.HI R51, RZ, 0x10, R69 ;  /* 0x00000010ff337819 */ /* 0x000fe20000011645 */
[----:B-1----:R-:W-:Y:S01]  /*a4a0*/  IMAD.U32 R54, R37, 0x10000, RZ ;  /* 0x0001000025367824 */ /* 0x002fe200078e00ff */
[----:B------:R-:W-:Y:S01]  /*a4b0*/  PRMT R52, R158, 0x5432, R52 ;  /* 0x000054329e347816 */ /* 0x000fe20000000034 */
[----:B------:R-:W-:Y:S01]  /*a4c0*/  IMAD.U32 R53, R36, 0x10000, RZ ;  /* 0x0001000024357824 */ /* 0x000fe200078e00ff */
[----:B------:R-:W-:Y:S01]  /*a4d0*/  PRMT R51, R156, 0x5432, R51 ;  /* 0x000054329c337816 */ /* 0x000fe20000000033 */
[----:B------:R-:W-:Y:S01]  /*a4e0*/  IMAD.U32 R60, R42, 0x10000, RZ ;  /* 0x000100002a3c7824 */ /* 0x000fe200078e00ff */
[----:B------:R-:W-:Y:S01]  /*a4f0*/  LOP3.LUT R41, R41, 0xffff0000, RZ, 0xc0, !PT ;  /* 0xffff000029297812 */ /* 0x000fe200078ec0ff */
[C---:B------:R-:W-:Y:S01]  /*a500*/  IMAD.U32 R55, R52.reuse, 0x10000, RZ ;  /* 0x0001000034377824 */ /* 0x040fe200078e00ff */
[----:B------:R-:W-:Y:S01]  /*a510*/  LOP3.LUT R52, R52, 0xffff0000, RZ, 0xc0, !PT ;  /* 0xffff000034347812 */ /* 0x000fe200078ec0ff */
[----:B------:R-:W-:Y:S01]  /*a520*/  IMAD.U32 R56, R51, 0x10000, RZ ;  /* 0x0001000033387824 */ /* 0x000fe200078e00ff */
[----:B------:R-:W-:Y:S01]  /*a530*/  SHF.R.U64 R50, R78, 0x10, R79 ;  /* 0x000000104e327819 */ /* 0x000fe2000000124f */
[----:B------:R-:W-:Y:S01]  /*a540*/  FMUL.FTZ R58, R57, R55 ;  /* 0x00000037393a7220 */ /* 0x000fe20000410000 */
[----:B------:R-:W-:Y:S01]  /*a550*/  LOP3.LUT R51, R51, 0xffff0000, RZ, 0xc0, !PT ;  /* 0xffff000033337812 */ /* 0x000fe200078ec0ff */
[----:B------:R-:W-:Y:S01]  /*a560*/  FMUL.FTZ R61, R41, R52 ;  /* 0x00000034293d7220 */ /* 0x000fe20000410000 */
[----:B------:R-:W-:Y:S01]  /*a570*/  SHF.R.U64 R49, R70, 0x10, R71 ;  /* 0x0000001046317819 */ /* 0x000fe20000001247 */
[-C--:B------:R-:W-:Y:S01]  /*a580*/  FMUL.FTZ R59, R57, R56.reuse ;  /* 0x00000038393b7220 */ /* 0x080fe20000410000 */
[----:B------:R-:W-:Y:S01]  /*a590*/  SHF.R.U32.HI R78, RZ, 0x10, R79 ;  /* 0x00000010ff4e7819 */ /* 0x000fe2000001164f */
[----:B------:R-:W-:Y:S01]  /*a5a0*/  FMUL.FTZ R41, R41, R51 ;  /* 0x0000003329297220 */ /* 0x000fe20000410000 */
[----:B------:R-:W-:Y:S01]  /*a5b0*/  SHF.R.U32.HI R70, RZ, 0x10, R71 ;  /* 0x00000010ff467819 */ /* 0x000fe20000011647 */
[C---:B------:R-:W-:Y:S01]  /*a5c0*/  FFMA.FTZ R58, R54.reuse, R56, -R58 ;  /* 0x00000038363a7223 */ /* 0x040fe2000001083a */
[----:B------:R-:W-:Y:S01]  /*a5d0*/  LOP3.LUT R37, R37, 0xffff0000, RZ, 0xc0, !PT ;  /* 0xffff000025257812 */ /* 0x000fe200078ec0ff */
[----:B------:R-:W-:Y:S01]  /*a5e0*/  IMAD.U32 R56, R43, 0x10000, RZ ;  /* 0x000100002b387824 */ /* 0x000fe200078e00ff */
[----:B------:R-:W-:Y:S01]  /*a5f0*/  PRMT R78, R157, 0x5432, R78 ;  /* 0x000054329d4e7816 */ /* 0x000fe2000000004e */
[----:B------:R-:W-:Y:S01]  /*a600*/  FFMA.FTZ R59, R54, R55, R59 ;  /* 0x00000037363b7223 */ /* 0x000fe2000001003b */
[----:B------:R-:W-:Y:S01]  /*a610*/  PRMT R70, R155, 0x5432, R70 ;  /* 0x000054329b467816 */ /* 0x000fe20000000046 */
[C---:B------:R-:W-:Y:S01]  /*a620*/  FFMA.FTZ R61, R37.reuse, R51, -R61 ;  /* 0x00000033253d7223 */ /* 0x040fe2000001083d */
[----:B------:R-:W-:Y:S01]  /*a630*/  FFMA.FTZ R41, R37, R52, R41 ;  /* 0x0000003425297223 */ /* 0x000fe20000010029 */
[----:B------:R-:W-:Y:S01]  /*a640*/  SHF.R.U64 R76, R76, 0x10, R77 ;  /* 0x000000104c4c7819 */ /* 0x000fe2000000124d */
[----:B------:R-:W-:Y:S01]  /*a650*/  IMAD.U32 R37, R78, 0x10000, RZ ;  /* 0x000100004e257824 */ /* 0x000fe200078e00ff */
[----:B------:R-:W-:Y:S01]  /*a660*/  SHF.R.U64 R47, R68, 0x10, R69 ;  /* 0x00000010442f7819 */ /* 0x000fe20000001245 */
[----:B------:R-:W-:Y:S01]  /*a670*/  IMAD.U32 R51, R70, 0x10000, RZ ;  /* 0x0001000046337824 */ /* 0x000fe200078e00ff */
[----:B------:R-:W-:Y:S01]  /*a680*/  PRMT R76, R158, 0x5410, R76 ;  /* 0x000054109e4c7816 */ /* 0x000fe2000000004c */
[----:B------:R-:W-:-:S02]  /*a690*/  IMAD.U32 R55, R39, 0x10000, RZ ;  /* 0x0001000027377824 */ /* 0x000fc400078e00ff */
[----:B------:R-:W-:Y:S01]  /*a6a0*/  FMUL.FTZ R52, R56, R37 ;  /* 0x0000002538347220 */ /* 0x000fe20000410000 */
[----:B------:R-:W-:Y:S01]  /*a6b0*/  PRMT R47, R156, 0x5410, R47 ;  /* 0x000054109c2f7816 */ /* 0x000fe2000000002f */
[-C--:B------:R-:W-:Y:S01]  /*a6c0*/  FMUL.FTZ R56, R56, R51.reuse ;  /* 0x0000003338387220 */ /* 0x080fe20000410000 */
[----:B------:R-:W-:Y:S01]  /*a6d0*/  LOP3.LUT R43, R43, 0xffff0000, RZ, 0xc0, !PT ;  /* 0xffff00002b2b7812 */ /* 0x000fe200078ec0ff */
[C---:B------:R-:W-:Y:S01]  /*a6e0*/  FFMA.FTZ R52, R55.reuse, R51, -R52 ;  /* 0x0000003337347223 */ /* 0x040fe20000010834 */
[----:B------:R-:W-:Y:S01]  /*a6f0*/  LOP3.LUT R78, R78, 0xffff0000, RZ, 0xc0, !PT ;  /* 0xffff00004e4e7812 */ /* 0x000fe200078ec0ff */
[----:B------:R-:W-:Y:S01]  /*a700*/  IMAD.U32 R57, R40, 0x10000, RZ ;  /* 0x0001000028397824 */ /* 0x000fe200078e00ff */
[----:B------:R-:W-:Y:S01]  /*a710*/  LOP3.LUT R70, R70, 0xffff0000, RZ, 0xc0, !PT ;  /* 0xffff000046467812 */ /* 0x000fe200078ec0ff */
[----:B------:R-:W-:Y:S01]  /*a720*/  FFMA.FTZ R56, R55, R37, R56 ;  /* 0x0000002537387223 */ /* 0x000fe20000010038 */
[----:B------:R-:W-:Y:S01]  /*a730*/  IMAD.U32 R51, R76, 0x10000, RZ ;  /* 0x000100004c337824 */ /* 0x000fe200078e00ff */
[----:B------:R-:W-:Y:S01]  /*a740*/  LOP3.LUT R39, R39, 0xffff0000, RZ, 0xc0, !PT ;  /* 0xffff000027277812 */ /* 0x000fe200078ec0ff */
[----:B------:R-:W-:-:S02]  /*a750*/  IMAD.U32 R37, R47, 0x10000, RZ ;  /* 0x000100002f257824 */ /* 0x000fc400078e00ff */
[C---:B------:R-:W-:Y:S01]  /*a760*/  FMUL.FTZ R55, R43.reuse, R78 ;  /* 0x0000004e2b377220 */ /* 0x040fe20000410000 */
[----:B------:R-:W-:Y:S01]  /*a770*/  LOP3.LUT R40, R40, 0xffff0000, RZ, 0xc0, !PT ;  /* 0xffff000028287812 */ /* 0x000fe200078ec0ff */
[-C--:B------:R-:W-:Y:S01]  /*a780*/  FMUL.FTZ R43, R43, R70.reuse ;  /* 0x000000462b2b7220 */ /* 0x080fe20000410000 */
[----:B------:R-:W-:Y:S01]  /*a790*/  LOP3.LUT R76, R76, 0xffff0000, RZ, 0xc0, !PT ;  /* 0xffff00004c4c7812 */ /* 0x000fe200078ec0ff */
[----:B------:R-:W-:Y:S01]  /*a7a0*/  FFMA.FTZ R55, R39, R70, -R55 ;  /* 0x0000004627377223 */ /* 0x000fe20000010837 */
[----:B------:R-:W-:Y:S01]  /*a7b0*/  LOP3.LUT R62, R47, 0xffff0000, RZ, 0xc0, !PT ;  /* 0xffff00002f3e7812 */ /* 0x000fe200078ec0ff */
[----:B------:R-:W-:Y:S01]  /*a7c0*/  FMUL.FTZ R47, R57, R51 ;  /* 0x00000033392f7220 */ /* 0x000fe20000410000 */
[----:B------:R-:W-:Y:S01]  /*a7d0*/  PRMT R50, R157, 0x5410, R50 ;  /* 0x000054109d327816 */ /* 0x000fe20000000032 */
[-C--:B------:R-:W-:Y:S01]  /*a7e0*/  FMUL.FTZ R57, R57, R37.reuse ;  /* 0x0000002539397220 */ /* 0x080fe20000410000 */
[----:B------:R-:W-:Y:S01]  /*a7f0*/  PRMT R49, R155, 0x5410, R49 ;  /* 0x000054109b317816 */ /* 0x000fe20000000031 */
[----:B------:R-:W-:Y:S01]  /*a800*/  FFMA.FTZ R43, R39, R78, R43 ;  /* 0x0000004e272b7223 */ /* 0x000fe2000001002b */
[----:B------:R-:W-:Y:S01]  /*a810*/  LOP3.LUT R36, R36, 0xffff0000, RZ, 0xc0, !PT ;  /* 0xffff000024247812 */ /* 0x000fe200078ec0ff */
[C---:B------:R-:W-:Y:S01]  /*a820*/  FMUL.FTZ R39, R40.reuse, R76 ;  /* 0x0000004c28277220 */ /* 0x040fe20000410000 */
[C---:B------:R-:W-:Y:S01]  /*a830*/  FFMA.FTZ R47, R53.reuse, R37, -R47 ;  /* 0x00000025352f7223 */ /* 0x040fe2000001082f */
[----:B------:R-:W-:Y:S01]  /*a840*/  FFMA.FTZ R57, R53, R51, R57 ;  /* 0x0000003335397223 */ /* 0x000fe20000010039 */
[-C--:B------:R-:W-:Y:S01]  /*a850*/  FMUL.FTZ R40, R40, R62.reuse ;  /* 0x0000003e28287220 */ /* 0x080fe20000410000 */
[----:B------:R-:W-:Y:S01]  /*a860*/  IMAD.U32 R37, R50, 0x10000, RZ ;  /* 0x0001000032257824 */ /* 0x000fe200078e00ff */
[----:B------:R-:W-:Y:S01]  /*a870*/  LOP3.LUT R42, R42, 0xffff0000, RZ, 0xc0, !PT ;  /* 0xffff00002a2a7812 */ /* 0x000fe200078ec0ff */
[C---:B------:R-:W-:Y:S01]  /*a880*/  IMAD.U32 R51, R49.reuse, 0x10000, RZ ;  /* 0x0001000031337824 */ /* 0x040fe200078e00ff */
[----:B------:R-:W-:Y:S01]  /*a890*/  LOP3.LUT R50, R50, 0xffff0000, RZ, 0xc0, !PT ;  /* 0xffff000032327812 */ /* 0x000fe200078ec0ff */
[----:B------:R-:W-:Y:S01]  /*a8a0*/  IMAD.U32 R54, R38, 0x10000, RZ ;  /* 0x0001000026367824 */ /* 0x000fe200078e00ff */
[----:B------:R-:W-:Y:S01]  /*a8b0*/  LOP3.LUT R49, R49, 0xffff0000, RZ, 0xc0, !PT ;  /* 0xffff000031317812 */ /* 0x000fe200078ec0ff */
[C---:B------:R-:W-:Y:S01]  /*a8c0*/  FFMA.FTZ R39, R36.reuse, R62, -R39 ;  /* 0x0000003e24277223 */ /* 0x040fe20000010827 */
[----:B------:R-:W-:Y:S01]  /*a8d0*/  FFMA.FTZ R40, R36, R76, R40 ;  /* 0x0000004c24287223 */ /* 0x000fe20000010028 */
[----:B------:R-:W-:Y:S01]  /*a8e0*/  LOP3.LUT R38, R38, 0xffff0000, RZ, 0xc0, !PT ;  /* 0xffff000026267812 */ /* 0x000fe200078ec0ff */
[C---:B------:R-:W-:Y:S01]  /*a8f0*/  FMUL.FTZ R36, R60.reuse, R37 ;  /* 0x000000253c247220 */ /* 0x040fe20000410000 */
[----:B------:R-:W-:Y:S01]  /*a900*/  FMUL.FTZ R60, R60, R51 ;  /* 0x000000333c3c7220 */ /* 0x000fe20000410000 */
        /* <DEDUP_REMOVED lines=8> */
[----:B------:R-:W-:Y:S02]  /*a990*/  F2FP.BF16.F32.PACK_AB R52, R55, R52 ;  /* 0x000000343734723e */ /* 0x000fe400000010ff */
[----:B------:R-:W-:Y:S01]  /*a9a0*/  F2FP.BF16.F32.PACK_AB R38, R53, R36 ;  /* 0x000000243526723e */ /* 0x000fe200000010ff */
[----:B------:R-:W-:Y:S01]  /*a9b0*/  IMAD.MOV.U32 R36, RZ, RZ, R39 ;  /* 0x000000ffff247224 */ /* 0x000fe200078e0027 */
[----:B------:R-:W-:Y:S01]  /*a9c0*/  F2FP.BF16.F32.PACK_AB R42, R37, R60 ;  /* 0x0000003c252a723e */ /* 0x000fe200000010ff */
[----:B------:R-:W-:Y:S01]  /*a9d0*/  IMAD.MOV.U32 R37, RZ, RZ, R58 ;  /* 0x000000ffff257224 */ /* 0x000fe200078e003a */
[----:B------:R-:W-:Y:S01]  /*a9e0*/  F2FP.BF16.F32.PACK_AB R41, R41, R59 ;  /* 0x0000003b2929723e */ /* 0x000fe200000010ff */
[----:B------:R-:W-:Y:S01]  /*a9f0*/  IMAD.MOV.U32 R39, RZ, RZ, R52 ;  /* 0x000000ffff277224 */ /* 0x000fe200078e0034 */
[----:B------:R-:W-:-:S02]  /*aa00*/  F2FP.BF16.F32.PACK_AB R43, R43, R56 ;  /* 0x000000382b2b723e */ /* 0x000fc400000010ff */
[----:B------:R-:W-:-:S07]  /*aa10*/  F2FP.BF16.F32.PACK_AB R40, R40, R57 ;  /* 0x000000392828723e */ /* 0x000fce00000010ff */
.L_x_544:
[----:B------:R-:W-:Y:S05]  /*aa20*/  BSYNC B1 ;  /* 0x0000000000017941 */ /* 0x000fea0003800000 */
.L_x_543:
[----:B------:R-:W-:Y:S01]  /*aa30*/  ISETP.GE.AND P3, PT, R46, R143, PT ;  /* 0x0000008f2e00720c */ /* 0x000fe20003f66270 */
[----:B------:R-:W-:Y:S02]  /*aa40*/  ULDC.64 UR4, c[0x0][0x208] ;  /* 0x0000820000047ab9 */ /* 0x000fe40000000a00 */
[----:B-1----:R4:W-:Y:S10]  /*aa50*/  STG.E.128 desc[UR4][R44.64], R36 ;  /* 0x000000242c007986 */ /* 0x0029f4000c101d04 */
[----:B------:R-:W-:Y:S05]  /*aa60*/  @P3 BRA `(.L_x_499) ;  /* 0x00000004001c3947 */ /* 0x000fea0003800000 */
[--C-:B------:R-:W-:Y:S01]  /*aa70*/  IADD3 R122, P3, P4, R96, R122, R46.reuse ;  /* 0x0000007a607a7210 */ /* 0x100fe20007c7e02e */
[----:B------:R-:W-:Y:S01]  /*aa80*/  ULDC.64 UR4, c[0x0][0x208] ;  /* 0x0000820000047ab9 */ /* 0x000fe20000000a00 */
[----:B------:R-:W-:-:S04]  /*aa90*/  SHF.R.S32.HI R46, RZ, 0x1f, R46 ;  /* 0x0000001fff2e7819 */ /* 0x000fc8000001142e */
[----:B------:R-:W-:Y:S02]  /*aaa0*/  IADD3.X R48, R93, R48, R46, P3, P4 ;  /* 0x000000305d307210 */ /* 0x000fe40001fe842e */
[----:B------:R-:W-:-:S04]  /*aab0*/  LEA R116, P3, R122, R116, 0x1 ;  /* 0x000000747a747211 */ /* 0x000fc800078608ff */
[----:B------:R-:W-:-:S05]  /*aac0*/  LEA.HI.X R117, R122, R117, R48, 0x1, P3 ;  /* 0x000000757a757211 */ /* 0x000fca00018f0c30 */
[----:B---3--:R1:W-:Y:S01]  /*aad0*/  STG.E.128 desc[UR4][R116.64], R40 ;  /* 0x0000002874007986 */ /* 0x0083e2000c101d04 */
[----:B------:R-:W-:Y:S05]  /*aae0*/  BRA `(.L_x_499) ;  /* 0x0000000000fc7947 */ /* 0x000fea0003800000 */
.L_x_456:
[----:B------:R-:W-:-:S04]  /*aaf0*/  ULOP3.LUT UR4, UR60, 0x1, URZ, 0xfc, !UPT ;  /* 0x000000013c047892 */ /* 0x000fc8000f8efc3f */
[----:B------:R-:W-:-:S06]  /*ab00*/  UISETP.NE.AND UP0, UPT, UR4, 0x3, UPT ;  /* 0x000000030400788c */ /* 0x000fcc000bf05270 */
[----:B------:R-:W-:-:S13]  /*ab10*/  PLOP3.LUT P2, PT, PT, PT, UP0, 0x80, 0x0 ;  /* 0x000000000000781c */ /* 0x000fda0003f4f008 */
[----:B------:R-:W-:Y:S05]  /*ab20*/  @!P2 BRA `(.L_x_545) ;  /* 0x000000000004a947 */ /* 0x000fea0003800000 */
[----:B------:R-:W-:Y:S01]  /*ab30*/  BPT.TRAP 0x1 ;  /* 0x000000040000795c */ /* 0x000fe20000300000 */
.L_x_545:
[----:B------:R-:W-:Y:S01]  /*ab40*/  IMAD R3, R19, 0x8, R18 ;  /* 0x0000000813037824 */ /* 0x000fe200078e0212 */
[----:B------:R-:W-:Y:S01]  /*ab50*/  SHF.L.U32 R0, R217, 0x1f, RZ ;  /* 0x0000001fd9007819 */ /* 0x000fe200000006ff */
[----:B------:R-:W-:Y:S01]  /*ab60*/  IMAD R4, R2, -0x50, R24 ;  /* 0xffffffb002047824 */ /* 0x000fe200078e0218 */
[----:B------:R-:W-:Y:S02]  /*ab70*/  BSSY B1, `(.L_x_546) ;  /* 0x0000005000017945 */ /* 0x000fe40003800000 */
[----:B------:R-:W1:Y:S02]  /*ab80*/  SYNCS.PHASECHK.TRANS64.TRYWAIT P4, [R3+URZ+0x38890], R0 ;  /* 0x03889000030075a7 */ /* 0x000e64000808017f */
[----:B------:R-:W-:-:S04]  /*ab90*/  VIMNMX R4, R4, 0x50, PT ;  /* 0x0000005004047848 */ /* 0x000fc80003fe0100 */
[----:B------:R-:W-:Y:S01]  /*aba0*/  ISETP.GE.AND P3, PT, R213, R4, PT ;  /* 0x00000004d500720c */ /* 0x000fe20003f66270 */
[----:B-1----:R-:W-:-:S12]  /*abb0*/  @!P4 BRA `(.L_x_547) ;  /* 0x0000020c00e4c947 */ /* 0x002fd80003800000 */
.L_x_860:
[----:B------:R-:W-:Y:S05]  /*abc0*/  BSYNC B1 ;  /* 0x0000000000017941 */ /* 0x000fea0003800000 */
.L_x_546:
[----:B------:R-:W-:Y:S04]  /*abd0*/  BSSY B1, `(.L_x_548) ;  /* 0x000000f000017945 */ /* 0x000fe80003800000 */
[----:B------:R-:W-:Y:S05]  /*abe0*/  @P3 BRA `(.L_x_549) ;  /* 0x0000000000343947 */ /* 0x000fea0003800000 */
[----:B------:R-:W-:Y:S01]  /*abf0*/  ISETP.NE.AND P4, PT, R27, RZ, PT ;  /* 0x000000ff1b00720c */ /* 0x000fe20003f85270 */
[----:B------:R-:W-:Y:S01]  /*ac00*/  ULDC.64 UR4, c[0x0][0x208] ;  /* 0x0000820000047ab9 */ /* 0x000fe20000000a00 */
[----:B------:R-:W-:-:S11]  /*ac10*/  ISETP.NE.AND P3, PT, R11, RZ, PT ;  /* 0x000000ff0b00720c */ /* 0x000fd60003f65270 */
[----:B0-----:R-:W0:Y:S04]  /*ac20*/  @P4 LDS.128 R36, [R5+0x24400] ;  /* 0x0244000005244984 */ /* 0x001e280000000c00 */
[----:B------:R-:W2:Y:S04]  /*ac30*/  @P3 LDS.128 R40, [R5+0x26c00] ;  /* 0x026c000005283984 */ /* 0x000ea80000000c00 */
[----:B0-----:R-:W-:Y:S01]  /*ac40*/  @P4 STG.E.128 desc[UR4][R60.64], R36 ;  /* 0x000000243c004986 */ /* 0x001fe2000c101d04 */
[----:B------:R-:W-:-:S03]  /*ac50*/  ISETP.NE.AND P4, PT, R10, RZ, PT ;  /* 0x000000ff0a00720c */ /* 0x000fc60003f85270 */
[----:B--2---:R-:W-:Y:S01]  /*ac60*/  @P3 STG.E.128 desc[UR4][R60.64+0x80], R40 ;  /* 0x000080283c003986 */ /* 0x004fe2000c101d04 */
[----:B------:R-:W-:-:S09]  /*ac70*/  ISETP.NE.AND P3, PT, R9, RZ, PT ;  /* 0x000000ff0900720c */ /* 0x000fd20003f65270 */
[----:B------:R-:W0:Y:S04]  /*ac80*/  @P4 LDS.128 R36, [R5+0x29400] ;  /* 0x0294000005244984 */ /* 0x000e280000000c00 */
[----:B------:R-:W2:Y:S04]  /*ac90*/  @P3 LDS.128 R40, [R5+0x2bc00] ;  /* 0x02bc000005283984 */ /* 0x000ea80000000c00 */
[----:B0-----:R3:W-:Y:S04]  /*aca0*/  @P4 STG.E.128 desc[UR4][R60.64+0x100], R36 ;  /* 0x000100243c004986 */ /* 0x0017e8000c101d04 */
[----:B--2---:R3:W-:Y:S02]  /*acb0*/  @P3 STG.E.128 desc[UR4][R60.64+0x180], R40 ;  /* 0x000180283c003986 */ /* 0x0047e4000c101d04 */
.L_x_549:
[----:B------:R-:W-:Y:S05]  /*acc0*/  BSYNC B1 ;  /* 0x0000000000017941 */ /* 0x000fea0003800000 */
.L_x_548:
[----:B---3--:R-:W-:Y:S01]  /*acd0*/  VIADD R36, R213, 0x20 ;  /* 0x00000020d5247836 */ /* 0x008fe20000000000 */
[----:B------:R-:W-:Y:S04]  /*ace0*/  BSSY B1, `(.L_x_550) ;  /* 0x0000010000017945 */ /* 0x000fe80003800000 */
[----:B------:R-:W-:-:S13]  /*acf0*/  ISETP.GE.AND P3, PT, R36, R4, PT ;  /* 0x000000042400720c */ /* 0x000fda0003f66270 */
        /* <DEDUP_REMOVED lines=14> */
.L_x_551:
[----:B------:R-:W-:Y:S05]  /*ade0*/  BSYNC B1 ;  /* 0x0000000000017941 */ /* 0x000fea0003800000 */
.L_x_550:
[----:B------:R-:W-:-:S13]  /*adf0*/  ISETP.GE.AND P3, PT, R237, R4, PT ;  /* 0x00000004ed00720c */ /* 0x000fda0003f66270 */
[----:B------:R-:W-:Y:S05]  /*ae00*/  @P3 BRA `(.L_x_499) ;  /* 0x0000000000343947 */ /* 0x000fea0003800000 */
[----:B------:R-:W-:Y:S01]  /*ae10*/  ISETP.NE.AND P4, PT, R27, RZ, PT ;  /* 0x000000ff1b00720c */ /* 0x000fe20003f85270 */
[----:B------:R-:W-:Y:S01]  /*ae20*/  ULDC.64 UR4, c[0x0][0x208] ;  /* 0x0000820000047ab9 */ /* 0x000fe20000000a00 */
[----:B------:R-:W-:-:S11]  /*ae30*/  ISETP.NE.AND P3, PT, R11, RZ, PT ;  /* 0x000000ff0b00720c */ /* 0x000fd60003f65270 */
[----:B0--3--:R-:W0:Y:S04]  /*ae40*/  @P4 LDS.128 R36, [R5+0x26400] ;  /* 0x0264000005244984 */ /* 0x009e280000000c00 */
        /* <DEDUP_REMOVED lines=9> */
.L_x_499:
[----:B------:R-:W-:Y:S05]  /*aee0*/  BSYNC B0 ;  /* 0x0000000000007941 */ /* 0x000fea0003800000 */
.L_x_455:
[----:B0-234-:R-:W0:Y:S01]  /*aef0*/  S2R R36, SR_TID.X ;  /* 0x0000000000247919 */ /* 0x01de220000002100 */
[----:B------:R-:W-:Y:S01]  /*af00*/  @!PT LDS RZ, [RZ] ;  /* 0x00000000fffff984 */ /* 0x000fe20000000800 */
[----:B------:R-:W-:Y:S01]  /*af10*/  @!PT LDS RZ, [RZ] ;  /* 0x00000000fffff984 */ /* 0x000fe20000000800 */
[----:B------:R-:W-:Y:S01]  /*af20*/  @!PT LDS RZ, [RZ] ;  /* 0x00000000fffff984 */ /* 0x000fe20000000800 */
[----:B------:R-:W-:Y:S01]  /*af30*/  @!PT LDS RZ, [RZ] ;  /* 0x00000000fffff984 */ /* 0x000fe20000000800 */
[----:B------:R2:W-:Y:S06]  /*af40*/  MEMBAR.ALL.CTA ;  /* 0x0000000000007992 */ /* 0x0005ec0000008000 */
[----:B--2---:R-:W2:Y:S01]  /*af50*/  FENCE.VIEW.ASYNC.S ;  /* 0x00000000000073c6 */ /* 0x004ea20000000000 */
[----:B------:R-:W-:Y:S05]  /*af60*/  WARPSYNC.ALL ;  /* 0x0000000000007948 */ /* 0x000fea0003800000 */
[----:B------:R-:W-:Y:S01]  /*af70*/  BSSY B0, `(.L_x_552) ;  /* 0x0000009000007945 */ /* 0x000fe20003800000 */
[----:B0-----:R-:W-:Y:S01]  /*af80*/  LOP3.LUT R36, R36, 0x7f, RZ, 0xc0, !PT ;  /* 0x0000007f24247812 */ /* 0x001fe200078ec0ff */
[----:B--2---:R0:W-:Y:S03]  /*af90*/  BAR.SYNC.DEFER_BLOCKING R171, 0x80 ;  /* 0x000200ab0000751d */ /* 0x0041e60000010000 */
[----:B------:R-:W-:-:S13]  /*afa0*/  ISETP.NE.AND P3, PT, R36, RZ, PT ;  /* 0x000000ff2400720c */ /* 0x000fda0003f65270 */
[----:B------:R-:W-:-:S05]  /*afb0*/  @!P3 VIADD R36, R3, 0x388a0 ;  /* 0x000388a00324b836 */ /* 0x000fca0000000000 */
[----:B------:R-:W-:-:S04]  /*afc0*/  @!P3 PRMT R36, RZ, 0x654, R36 ;  /* 0x00000654ff24b816 */ /* 0x000fc80000000024 */
[----:B------:R0:W-:Y:S01]  /*afd0*/  @!P3 SYNCS.ARRIVE.TRANS64.RED.A1T0 RZ, [R36+URZ], RZ ;  /* 0x000000ff24ffb9a7 */ /* 0x0001e2000810043f */
[----:B------:R-:W-:Y:S05]  /*afe0*/  @!P2 BRA `(.L_x_553) ;  /* 0x000000000004a947 */ /* 0x000fea0003800000 */
[----:B------:R-:W-:Y:S01]  /*aff0*/  BPT.TRAP 0x1 ;  /* 0x000000040000795c */ /* 0x000fe20000300000 */
.L_x_553:
[----:B------:R-:W-:Y:S05]  /*b000*/  BSYNC B0 ;  /* 0x0000000000007941 */ /* 0x000fea0003800000 */
.L_x_552:
[----:B------:R-:W2:Y:S01]  /*b010*/  SYNCS.PHASECHK.TRANS64.TRYWAIT P4, [R3+URZ+0x388b0], R0 ;  /* 0x0388b000030075a7 */ /* 0x000ea2000808017f */
[----:B------:R-:W-:Y:S01]  /*b020*/  ULDC UR61, c[0x0][0x2f4] ;  /* 0x0000bd00003d7ab9 */ /* 0x000fe20000000800 */
[----:B------:R-:W-:Y:S01]  /*b030*/  ULDC.64 UR56, c[0x0][0x328] ;  /* 0x0000ca0000387ab9 */ /* 0x000fe20000000a00 */
[----:B------:R-:W-:Y:S01]  /*b040*/  ULDC.64 UR58, c[0x0][0x318] ;  /* 0x0000c600003a7ab9 */ /* 0x000fe20000000a00 */
[----:B------:R-:W-:Y:S01]  /*b050*/  BSSY B0, `(.L_x_554) ;  /* 0x0000004000007945 */ /* 0x000fe20003800000 */
[----:B------:R-:W-:Y:S01]  /*b060*/  ISETP.GE.AND P2, PT, R213, R4, PT ;  /* 0x00000004d500720c */ /* 0x000fe20003f46270 */
[----:B------:R-:W-:Y:S02]  /*b070*/  IMAD.WIDE R44, R2, 0x50, R112 ;  /* 0x00000050022c7825 */ /* 0x000fe400078e0270 */
[----:B--2---:R-:W-:Y:S10]  /*b080*/  @!P4 BRA `(.L_x_555) ;  /* 0x0000020800c4c947 */ /* 0x004ff40003800000 */
.L_x_861:
[----:B------:R-:W-:Y:S05]  /*b090*/  BSYNC B0 ;  /* 0x0000000000007941 */ /* 0x000fea0003800000 */
.L_x_554:
[----:B------:R-:W-:Y:S04]  /*b0a0*/  BSSY B0, `(.L_x_556) ;  /* 0x0000017000007945 */ /* 0x000fe80003800000 */
[----:B------:R-:W-:Y:S05]  /*b0b0*/  @P2 BRA `(.L_x_557) ;  /* 0x0000000000542947 */ /* 0x000fea0003800000 */
[----:B------:R-:W-:Y:S01]  /*b0c0*/  IMAD R39, R45, UR56, RZ ;  /* 0x000000382d277c24 */ /* 0x000fe2000f8e02ff */
[----:B------:R-:W-:Y:S01]  /*b0d0*/  ISETP.GE.AND P4, PT, R16, UR61, PT ;  /* 0x0000003d10007c0c */ /* 0x000fe2000bf86270 */
[----:B0-----:R-:W-:Y:S01]  /*b0e0*/  IMAD.MOV.U32 R36, RZ, RZ, R94 ;  /* 0x000000ffff247224 */ /* 0x001fe200078e005e */
[----:B------:R-:W-:Y:S01]  /*b0f0*/  ULDC.64 UR4, c[0x0][0x208] ;  /* 0x0000820000047ab9 */ /* 0x000fe20000000a00 */
[----:B------:R-:W-:Y:S02]  /*b100*/  IMAD.MOV.U32 R37, RZ, RZ, R6 ;  /* 0x000000ffff257224 */ /* 0x000fe400078e0006 */
[C---:B------:R-:W-:Y:S02]  /*b110*/  IMAD R39, R44.reuse, UR57, R39 ;  /* 0x000000392c277c24 */ /* 0x040fe4000f8e0227 */
[----:B------:R-:W-:-:S04]  /*b120*/  IMAD.WIDE.U32 R36, R44, UR56, R36 ;  /* 0x000000382c247c25 */ /* 0x000fc8000f8e0024 */
[----:B------:R-:W-:Y:S01]  /*b130*/  IMAD.IADD R37, R37, 0x1, R39 ;  /* 0x0000000125257824 */ /* 0x000fe200078e0227 */
[----:B------:R-:W-:-:S04]  /*b140*/  LEA R46, P2, R36, UR58, 0x1 ;  /* 0x0000003a242e7c11 */ /* 0x000fc8000f8408ff */
[----:B------:R-:W-:Y:S02]  /*b150*/  LEA.HI.X R47, R36, UR59, R37, 0x1, P2 ;  /* 0x0000003b242f7c11 */ /* 0x000fe400090f0c25 */
[----:B------:R-:W-:Y:S01]  /*b160*/  ISETP.GE.AND P2, PT, R212, UR61, PT ;  /* 0x0000003dd4007c0c */ /* 0x000fe2000bf46270 */
[----:B------:R-:W0:-:S12]  /*b170*/  @!P4 LDS.128 R36, [R5+0x400] ;  /* 0x000400000524c984 */ /* 0x000e180000000c00 */
[----:B-1----:R-:W1:Y:S04]  /*b180*/  @!P2 LDS.128 R40, [R5+0x2c00] ;  /* 0x002c00000528a984 */ /* 0x002e680000000c00 */
[----:B0-----:R-:W-:Y:S01]  /*b190*/  @!P4 STG.E.128 desc[UR4][R46.64], R36 ;  /* 0x000000242e00c986 */ /* 0x001fe2000c101d04 */
[----:B------:R-:W-:-:S03]  /*b1a0*/  ISETP.GE.AND P4, PT, R218, UR61, PT ;  /* 0x0000003dda007c0c */ /* 0x000fc6000bf86270 */
[----:B-1----:R-:W-:Y:S01]  /*b1b0*/  @!P2 STG.E.128 desc[UR4][R46.64+0x80], R40 ;  /* 0x000080282e00a986 */ /* 0x002fe2000c101d04 */
[----:B------:R-:W-:-:S09]  /*b1c0*/  ISETP.GE.AND P2, PT, R219, UR61, PT ;  /* 0x0000003ddb007c0c */ /* 0x000fd2000bf46270 */
[----:B------:R-:W0:Y:S04]  /*b1d0*/  @!P4 LDS.128 R36, [R5+0x5400] ;  /* 0x005400000524c984 */ /* 0x000e280000000c00 */
[----:B------:R-:W1:Y:S04]  /*b1e0*/  @!P2 LDS.128 R40, [R5+0x7c00] ;  /* 0x007c00000528a984 */ /* 0x000e680000000c00 */
[----:B0-----:R3:W-:Y:S04]  /*b1f0*/  @!P4 STG.E.128 desc[UR4][R46.64+0x100], R36 ;  /* 0x000100242e00c986 */ /* 0x0017e8000c101d04 */
[----:B-1----:R3:W-:Y:S02]  /*b200*/  @!P2 STG.E.128 desc[UR4][R46.64+0x180], R40 ;  /* 0x000180282e00a986 */ /* 0x0027e4000c101d04 */
.L_x_557:
[----:B------:R-:W-:Y:S05]  /*b210*/  BSYNC B0 ;  /* 0x0000000000007941 */ /* 0x000fea0003800000 */
.L_x_556:
[----:B-12---:R-:W-:Y:S01]  /*b220*/  VIADD R0, R213, 0x20 ;  /* 0x00000020d5007836 */ /* 0x006fe20000000000 */
[----:B------:R-:W-:Y:S04]  /*b230*/  BSSY B0, `(.L_x_558) ;  /* 0x000001a000007945 */ /* 0x000fe80003800000 */
[----:B------:R-:W-:-:S13]  /*b240*/  ISETP.GE.AND P2, PT, R0, R4, PT ;  /* 0x000000040000720c */ /* 0x000fda0003f46270 */
[----:B------:R-:W-:Y:S05]  /*b250*/  @P2 BRA `(.L_x_559) ;  /* 0x00000000005c2947 */ /* 0x000fea0003800000 */
[----:B---3--:R-:W-:Y:S01]  /*b260*/  IADD3 R39, P2, R44, 0x20, RZ ;  /* 0x000000202c277810 */ /* 0x008fe20007f5e0ff */
[----:B0-----:R-:W-:Y:S01]  /*b270*/  IMAD.MOV.U32 R36, RZ, RZ, R94 ;  /* 0x000000ffff247224 */ /* 0x001fe200078e005e */
[----:B------:R-:W-:Y:S01]  /*b280*/  ISETP.GE.AND P4, PT, R16, UR61, PT ;  /* 0x0000003d10007c0c */ /* 0x000fe2000bf86270 */
[----:B------:R-:W-:Y:S01]  /*b290*/  IMAD.MOV.U32 R37, RZ, RZ, R6 ;  /* 0x000000ffff257224 */ /* 0x000fe200078e0006 */
[----:B------:R-:W-:Y:S01]  /*b2a0*/  ULDC.64 UR4, c[0x0][0x208] ;  /* 0x0000820000047ab9 */ /* 0x000fe20000000a00 */
[----:B------:R-:W-:Y:S02]  /*b2b0*/  IMAD.X R0, RZ, RZ, R45, P2 ;  /* 0x000000ffff007224 */ /* 0x000fe400010e062d */
[----:B------:R-:W-:-:S04]  /*b2c0*/  IMAD.WIDE.U32 R36, R39, UR56, R36 ;  /* 0x0000003827247c25 */ /* 0x000fc8000f8e0024 */
[----:B------:R-:W-:Y:S01]  /*b2d0*/  IMAD R0, R0, UR56, RZ ;  /* 0x0000003800007c24 */ /* 0x000fe2000f8e02ff */
[----:B------:R-:W-:-:S03]  /*b2e0*/  LEA R46, P2, R36, UR58, 0x1 ;  /* 0x0000003a242e7c11 */ /* 0x000fc6000f8408ff */
[----:B------:R-:W-:-:S04]  /*b2f0*/  IMAD R39, R39, UR57, R0 ;  /* 0x0000003927277c24 */ /* 0x000fc8000f8e0200 */
[----:B------:R-:W-:-:S05]  /*b300*/  IMAD.IADD R37, R37, 0x1, R39 ;  /* 0x0000000125257824 */ /* 0x000fca00078e0227 */
[----:B------:R-:W-:Y:S02]  /*b310*/  LEA.HI.X R47, R36, UR59, R37, 0x1, P2 ;  /* 0x0000003b242f7c11 */ /* 0x000fe400090f0c25 */
[----:B------:R-:W-:Y:S01]  /*b320*/  ISETP.GE.AND P2, PT, R212, UR61, PT ;  /* 0x0000003dd4007c0c */ /* 0x000fe2000bf46270 */
[----:B------:R-:W0:-:S12]  /*b330*/  @!P4 LDS.128 R36, [R5+0x1400] ;  /* 0x001400000524c984 */ /* 0x000e180000000c00 */
[----:B------:R-:W1:Y:S04]  /*b340*/  @!P2 LDS.128 R40, [R5+0x3c00] ;  /* 0x003c00000528a984 */ /* 0x000e680000000c00 */
        /* <DEDUP_REMOVED lines=8> */
.L_x_559:
[----:B------:R-:W-:Y:S05]  /*b3d0*/  BSYNC B0 ;  /* 0x0000000000007941 */ /* 0x000fea0003800000 */
.L_x_558:
[----:B------:R-:W-:Y:S01]  /*b3e0*/  ISETP.GE.AND P2, PT, R237, R4, PT ;  /* 0x00000004ed00720c */ /* 0x000fe20003f46270 */
[----:B------:R-:W-:-:S12]  /*b3f0*/  BSSY B0, `(.L_x_560) ;  /* 0x0000019000007945 */ /* 0x000fd80003800000 */
[----:B------:R-:W-:Y:S05]  /*b400*/  @P2 BRA `(.L_x_561) ;  /* 0x00000000005c2947 */ /* 0x000fea0003800000 */
[----:B--23--:R-:W-:Y:S01]  /*b410*/  IADD3 R39, P2, R44, 0x40, RZ ;  /* 0x000000402c277810 */ /* 0x00cfe20007f5e0ff */
[----:B0-----:R-:W-:Y:S01]  /*b420*/  IMAD.MOV.U32 R36, RZ, RZ, R94 ;  /* 0x000000ffff247224 */ /* 0x001fe200078e005e */
[----:B------:R-:W-:Y:S01]  /*b430*/  ISETP.GE.AND P4, PT, R16, UR61, PT ;  /* 0x0000003d10007c0c */ /* 0x000fe2000bf86270 */
[----:B------:R-:W-:Y:S01]  /*b440*/  IMAD.MOV.U32 R37, RZ, RZ, R6 ;  /* 0x000000ffff257224 */ /* 0x000fe200078e0006 */
[----:B------:R-:W-:Y:S01]  /*b450*/  ULDC.64 UR4, c[0x0][0x208] ;  /* 0x0000820000047ab9 */ /* 0x000fe20000000a00 */
[----:B------:R-:W-:Y:S02]  /*b460*/  IMAD.X R44, RZ, RZ, R45, P2 ;  /* 0x000000ffff2c7224 */ /* 0x000fe400010e062d */
[----:B------:R-:W-:-:S04]  /*b470*/  IMAD.WIDE.U32 R36, R39, UR56, R36 ;  /* 0x0000003827247c25 */ /* 0x000fc8000f8e0024 */
[----:B------:R-:W-:-:S04]  /*b480*/  IMAD R44, R44, UR56, RZ ;  /* 0x000000382c2c7c24 */ /* 0x000fc8000f8e02ff */
[----:B------:R-:W-:Y:S01]  /*b490*/  IMAD R39, R39, UR57, R44 ;  /* 0x0000003927277c24 */ /* 0x000fe2000f8e022c */
[----:B------:R-:W-:-:S03]  /*b4a0*/  LEA R44, P2, R36, UR58, 0x1 ;  /* 0x0000003a242c7c11 */ /* 0x000fc6000f8408ff */
        /* <DEDUP_REMOVED lines=13> */
.L_x_561:
[----:B------:R-:W-:Y:S05]  /*b580*/  BSYNC B0 ;  /* 0x0000000000007941 */ /* 0x000fea0003800000 */
.L_x_560:
[----:B------:R-:W5:Y:S01]  /*b590*/  LDL R0, [R1+0x10] ;  /* 0x0000100001007983 */ /* 0x000f620000100800 */
[----:B------:R-:W-:Y:S01]  /*b5a0*/  @!P3 VIADD R3, R3, 0x388c0 ;  /* 0x000388c00303b836 */ /* 0x000fe20000000000 */
[----:B------:R-:W-:Y:S01]  /*b5b0*/  PLOP3.LUT P2, PT, PT, PT, PT, 0x8, 0x0 ;  /* 0x000000000000781c */ /* 0x000fe20003f4e170 */
[----:B------:R-:W-:Y:S01]  /*b5c0*/  VIADD R19, R19, 0x1 ;  /* 0x0000000113137836 */ /* 0x000fe20000000000 */
[----:B------:R-:W-:Y:S01]  /*b5d0*/  @!PT LDS RZ, [RZ] ;  /* 0x00000000fffff984 */ /* 0x000fe20000000800 */
[----:B------:R-:W-:Y:S01]  /*b5e0*/  @!PT LDS RZ, [RZ] ;  /* 0x00000000fffff984 */ /* 0x000fe20000000800 */
[----:B------:R-:W-:Y:S01]  /*b5f0*/  @!PT LDS RZ, [RZ] ;  /* 0x00000000fffff984 */ /* 0x000fe20000000800 */
[----:B------:R-:W-:Y:S01]  /*b600*/  @!PT LDS RZ, [RZ] ;  /* 0x00000000fffff984 */ /* 0x000fe20000000800 */
[----:B------:R1:W-:Y:S06]  /*b610*/  MEMBAR.ALL.CTA ;  /* 0x0000000000007992 */ /* 0x0003ec0000008000 */
[----:B-1----:R-:W1:Y:S01]  /*b620*/  FENCE.VIEW.ASYNC.S ;  /* 0x00000000000073c6 */ /* 0x002e620000000000 */
[----:B------:R-:W-:Y:S01]  /*b630*/  @!P3 PRMT R3, RZ, 0x654, R3 ;  /* 0x00000654ff03b816 */ /* 0x000fe20000000003 */
[----:B-1----:R1:W-:Y:S06]  /*b640*/  BAR.SYNC.DEFER_BLOCKING R171, 0x80 ;  /* 0x000200ab0000751d */ /* 0x0023ec0000010000 */
[----:B------:R1:W-:Y:S01]  /*b650*/  @!P3 SYNCS.ARRIVE.TRANS64.RED.A1T0 RZ, [R3+URZ], RZ ;  /* 0x000000ff03ffb9a7 */ /* 0x0003e2000810043f */
[----:B------:R-:W-:-:S04]  /*b660*/  ISETP.NE.AND P3, PT, R19, 0x2, PT ;  /* 0x000000021300780c */ /* 0x000fc80003f65270 */
[----:B------:R-:W-:Y:S02]  /*b670*/  SEL R19, R19, RZ, P3 ;  /* 0x000000ff13137207 */ /* 0x000fe40001800000 */
[----:B-----5:R-:W-:Y:S02]  /*b680*/  LOP3.LUT P4, RZ, R0, 0x2, RZ, 0xc0, !PT ;  /* 0x0000000200ff7812 */ /* 0x020fe4000788c0ff */
[----:B------:R-:W-:-:S04]  /*b690*/  SEL R0, RZ, 0x1, P3 ;  /* 0x00000001ff007807 */ /* 0x000fc80001800000 */
[----:B------:R-:W-:-:S07]  /*b6a0*/  LOP3.LUT R217, R217, R0, RZ, 0x3c, !PT ;  /* 0x00000000d9d97212 */ /* 0x000fce00078e3cff */
[----:B-1----:R-:W-:Y:S05]  /*b6b0*/  @P4 BRA `(.L_x_562) ;  /* 0xffffff7800344947 */ /* 0x002fea000383ffff */
.L_x_450:
[----:B------:R-:W-:Y:S01]  /*b6c0*/  BSSY B0, `(.L_x_563) ;  /* 0x0000005000007945 */ /* 0x000fe20003800000 */
[----:B------:R-:W-:-:S03]  /*b6d0*/  IMAD.MOV.U32 R3, RZ, RZ, RZ ;  /* 0x000000ffff037224 */ /* 0x000fc600078e00ff */
[----:B------:R-:W-:Y:S05]  /*b6e0*/  @P2 BRA `(.L_x_564) ;  /* 0x0000000000082947 */ /* 0x000fea0003800000 */
[----:B------:R-:W0:Y:S02]  /*b6f0*/  FENCE.VIEW.ASYNC.G ;  /* 0x00000000000073c6 */ /* 0x000e240000000100 */
[----:B0-----:R-:W-:Y:S06]  /*b700*/  BAR.ARV 0xc, 0x180 ;  /* 0x0306000000007b1d */ /* 0x001fec0000002000 */
.L_x_564:
[----:B------:R-:W-:Y:S05]  /*b710*/  BSYNC B0 ;  /* 0x0000000000007941 */ /* 0x000fea0003800000 */
.L_x_563:
[----:B------:R-:W2:Y:S01]  /*b720*/  LDL R0, [R1+0x10] ;  /* 0x0000100001007983 */ /* 0x000ea20000100800 */
[----:B------:R-:W-:Y:S01]  /*b730*/  BSSY B0, `(.L_x_565) ;  /* 0x0000020000007945 */ /* 0x000fe20003800000 */
[----:B--2---:R-:W-:-:S13]  /*b740*/  LOP3.LUT P0, RZ, R0, 0x4, RZ, 0xc0, !PT ;  /* 0x0000000400ff7812 */ /* 0x004fda000780c0ff */
[----:B------:R-:W-:Y:S05]  /*b750*/  @!P0 BRA `(.L_x_566) ;  /* 0x0000000000748947 */ /* 0x000fea0003800000 */
[----:B------:R-:W-:Y:S01]  /*b760*/  ISETP.NE.AND P0, PT, R232, RZ, PT ;  /* 0x000000ffe800720c */ /* 0x000fe20003f05270 */
[----:B------:R-:W-:-:S03]  /*b770*/  ULDC UR4, c[0x0][0x9f0] ;  /* 0x00027c0000047ab9 */ /* 0x000fc60000000800 */
[----:B------:R-:W-:-:S04]  /*b780*/  SEL R9, R232, UR4, P0 ;  /* 0x00000004e8097c07 */ /* 0x000fc80008000000 */
[-C--:B------:R-:W-:Y:S02]  /*b790*/  IABS R5, R9.reuse ;  /* 0x0000000900057213 */ /* 0x080fe40000000000 */
[----:B------:R-:W-:Y:S02]  /*b7a0*/  IADD3 R0, R144, -0x1, R9 ;  /* 0xffffffff90007810 */ /* 0x000fe40007ffe009 */
[----:B-1----:R-:W1:Y:S01]  /*b7b0*/  I2F.RP R4, R5 ;  /* 0x0000000500047306 */ /* 0x002e620000209400 */
[----:B------:R-:W-:-:S05]  /*b7c0*/  IABS R8, R9 ;  /* 0x0000000900087213 */ /* 0x000fca0000000000 */
[----:B------:R-:W-:Y:S02]  /*b7d0*/  IMAD.MOV R8, RZ, RZ, -R8 ;  /* 0x000000ffff087224 */ /* 0x000fe400078e0a08 */
[----:B-1----:R-:W1:Y:S02]  /*b7e0*/  MUFU.RCP R4, R4 ;  /* 0x0000000400047308 */ /* 0x002e640000001000 */
[----:B-1----:R-:W-:Y:S01]  /*b7f0*/  VIADD R2, R4, 0xffffffe ;  /* 0x0ffffffe04027836 */ /* 0x002fe20000000000 */
[----:B------:R-:W-:Y:S02]  /*b800*/  IABS R4, R0 ;  /* 0x0000000000047213 */ /* 0x000fe40000000000 */
[----:B------:R-:W-:-:S03]  /*b810*/  LOP3.LUT R0, R0, R9, RZ, 0x3c, !PT ;  /* 0x0000000900007212 */ /* 0x000fc600078e3cff */
[----:B------:R1:W2:Y:S01]  /*b820*/  F2I.FTZ.U32.TRUNC.NTZ R3, R2 ;  /* 0x0000000200037305 */ /* 0x0002a2000021f000 */
[----:B------:R-:W-:Y:S01]  /*b830*/  ISETP.GE.AND P2, PT, R0, RZ, PT ;  /* 0x000000ff0000720c */ /* 0x000fe20003f46270 */
[----:B-1----:R-:W-:Y:S02]  /*b840*/  IMAD.MOV.U32 R2, RZ, RZ, RZ ;  /* 0x000000ffff027224 */ /* 0x002fe400078e00ff */
[----:B--2---:R-:W-:-:S04]  /*b850*/  IMAD.MOV R6, RZ, RZ, -R3 ;  /* 0x000000ffff067224 */ /* 0x004fc800078e0a03 */
        /* <DEDUP_REMOVED lines=13> */
.L_x_566:
[----:B------:R-:W-:Y:S05]  /*b930*/  BSYNC B0 ;  /* 0x0000000000007941 */ /* 0x000fea0003800000 */
.L_x_565:
[----:B------:R-:W2:Y:S01]  /*b940*/  LDL R0, [R1+0x74] ;  /* 0x0000740001007983 */ /* 0x000ea20000100800 */
[----:B------:R-:W-:Y:S02]  /*b950*/  PLOP3.LUT P0, PT, PT, PT, PT, 0x80, 0x0 ;  /* 0x000000000000781c */ /* 0x000fe40003f0f070 */
        /* <DEDUP_REMOVED lines=24> */
[----:B----4-:R-:W-:Y:S02]  /*bae0*/  CS2R R44, SRZ ;  /* 0x00000000002c7805 */ /* 0x010fe4000001ff00 */
[----:B------:R-:W-:Y:S02]  /*baf0*/  CS2R R102, SRZ ;  /* 0x0000000000667805 */ /* 0x000fe4000001ff00 */
[----:B---3--:R-:W-:Y:S02]  /*bb00*/  CS2R R40, SRZ ;  /* 0x0000000000287805 */ /* 0x008fe4000001ff00 */
[----:B------:R-:W-:Y:S02]  /*bb10*/  CS2R R104, SRZ ;  /* 0x0000000000687805 */ /* 0x000fe4000001ff00 */
[----:B0-----:R-:W-:-:S02]  /*bb20*/  CS2R R36, SRZ ;  /* 0x0000000000247805 */ /* 0x001fc4000001ff00 */
        /* <DEDUP_REMOVED lines=13> */
[----:B-1----:R-:W-:Y:S02]  /*bc00*/  CS2R R10, SRZ ;  /* 0x00000000000a7805 */ /* 0x002fe4000001ff00 */
        /* <DEDUP_REMOVED lines=21> */
[----:B--2---:R-:W-:-:S05]  /*bd60*/  IMAD R226, R0, R3, RZ ;  /* 0x0000000300e27224 */ /* 0x004fca00078e02ff */
[----:B------:R-:W-:Y:S02]  /*bd70*/  VIADDMNMX R92, R226, R3, R144, PT ;  /* 0x00000003e25c7246 */ /* 0x000fe40003800190 */
[----:B------:R-:W-:Y:S02]  /*bd80*/  CS2R R2, SRZ ;  /* 0x0000000000027805 */ /* 0x000fe4000001ff00 */
[----:B------:R-:W-:-:S13]  /*bd90*/  ISETP.GT.AND P1, PT, R92, R226, PT ;  /* 0x000000e25c00720c */ /* 0x000fda0003f24270 */
[----:B------:R-:W-:Y:S05]  /*bda0*/  @!P1 BRA `(.L_x_567) ;  /* 0x00000120005c9947 */ /* 0x000fea0003800000 */
[----:B------:R-:W2:Y:S01]  /*bdb0*/  LDL R0, [R1+0x14] ;  /* 0x0000140001007983 */ /* 0x000ea20000100800 */
[----:B------:R-:W0:Y:S02]  /*bdc0*/  S2R R28, SR_TID.X ;  /* 0x00000000001c7919 */ /* 0x000e240000002100 */
[----:B0-----:R-:W-:-:S05]  /*bdd0*/  VIADD R28, R28, 0xffffff80 ;  /* 0xffffff801c1c7836 */ /* 0x001fca0000000000 */
[----:B------:R-:W-:Y:S02]  /*bde0*/  SHF.R.S32.HI R29, RZ, 0x1f, R28 ;  /* 0x0000001fff1d7819 */ /* 0x000fe4000001141c */
[----:B--2---:R-:W-:Y:S02]  /*bdf0*/  R2UR UR4, R0 ;  /* 0x00000000000472ca */ /* 0x004fe400000e0000 */
[----:B------:R-:W-:-:S04]  /*be00*/  LEA.HI R0, R29, R28, RZ, 0x7 ;  /* 0x0000001c1d007211 */ /* 0x000fc800078f38ff */
[----:B------:R-:W-:-:S06]  /*be10*/  SHF.R.S32.HI R0, RZ, 0x7, R0 ;  /* 0x00000007ff007819 */ /* 0x000fcc0000011400 */
[----:B------:R-:W0:Y:S01]  /*be20*/  SHFL.IDX PT, R0, R0, RZ, 0x1f ;  /* 0x00001fff00007589 */ /* 0x000e2200000e0000 */
[----:B------:R-:W-:-:S06]  /*be30*/  ULOP3.LUT UP0, URZ, UR4, 0x9f, URZ, 0xc0, !UPT ;  /* 0x0000009f043f7892 */ /* 0x000fcc000f80c03f */
[----:B------:R-:W-:Y:S02]  /*be40*/  PLOP3.LUT P0, PT, PT, PT, UP0, 0x80, 0x0 ;  /* 0x000000000000781c */ /* 0x000fe40003f0f008 */
[----:B0-----:R-:W-:-:S04]  /*be50*/  LEA.HI R2, R0, R0, RZ, 0x1 ;  /* 0x0000000000027211 */ /* 0x001fc800078f08ff */
[----:B------:R-:W-:-:S05]  /*be60*/  LOP3.LUT R3, R2, 0x1e, RZ, 0xc0, !PT ;  /* 0x0000001e02037812 */ /* 0x000fca00078ec0ff */
[----:B------:R-:W-:-:S05]  /*be70*/  IMAD.IADD R3, R0, 0x1, -R3 ;  /* 0x0000000100037824 */ /* 0x000fca00078e0a03 */
[----:B------:R-:W-:-:S04]  /*be80*/  LEA R3, R3, UR4, 0xd ;  /* 0x0000000403037c11 */ /* 0x000fc8000f8e68ff */
[----:B------:R-:W-:-:S04]  /*be90*/  SHF.R.U32.HI R2, RZ, 0x4, R3 ;  /* 0x00000004ff027819 */ /* 0x000fc80000011603 */
[----:B------:R-:W-:Y:S01]  /*bea0*/  LOP3.LUT R2, R2, 0x3fff, RZ, 0xc0, !PT ;  /* 0x00003fff02027812 */ /* 0x000fe200078ec0ff */
[----:B------:R-:W-:Y:S06]  /*beb0*/  @!P0 BRA `(.L_x_568) ;  /* 0x0000000000408947 */ /* 0x000fec0003800000 */
[----:B------:R-:W-:Y:S01]  /*bec0*/  MOV R14, 0x0 ;  /* 0x00000000000e7802 */ /* 0x000fe20000000f00 */
[----:B------:R-:W-:Y:S01]  /*bed0*/  ULDC.64 UR4, c[0x4][0x1b8] ;  /* 0x01006e0000047ab9 */ /* 0x000fe20000000a00 */
[----:B------:R-:W-:Y:S01]  /*bee0*/  ULDC.64 UR6, c[0x4][0x1c0] ;  /* 0x0100700000067ab9 */ /* 0x000fe20000000a00 */
[----:B------:R-:W-:Y:S02]  /*bef0*/  IMAD.U32 R4, RZ, RZ, UR4 ;  /* 0x00000004ff047e24 */ /* 0x000fe4000f8e00ff */
        /* <DEDUP_REMOVED lines=12> */
.L_x_568:
[----:B------:R-:W-:Y:S02]  /*bfc0*/  ULDC UR4, c[0x0][0x3f4] ;  /* 0x0000fd0000047ab9 */ /* 0x000fe40000000800 */
[----:B------:R-:W-:-:S13]  /*bfd0*/  ISETP.LT.AND P0, PT, RZ, UR4, PT ;  /* 0x00000004ff007c0c */ /* 0x000fda000bf01270 */
[----:B------:R-:W-:Y:S05]  /*bfe0*/  @P0 BRA `(.L_x_569) ;  /* 0x00000000003c0947 */ /* 0x000fea0003800000 */
[----:B------:R-:W-:-:S04]  /*bff0*/  LEA.HI R0, R236, R236, RZ, 0x1 ;  /* 0x000000ecec007211 */ /* 0x000fc800078f08ff */
[----:B------:R-:W-:-:S05]  /*c000*/  LOP3.LUT R3, R0, 0xfffffffe, RZ, 0xc0, !PT ;  /* 0xfffffffe00037812 */ /* 0x000fca00078ec0ff */
[----:B------:R-:W-:-:S05]  /*c010*/  IMAD.IADD R3, R236, 0x1, -R3 ;  /* 0x00000001ec037824 */ /* 0x000fca00078e0a03 */
[----:B------:R-:W-:-:S04]  /*c020*/  SHF.L.U32 R3, R3, 0x1f, RZ ;  /* 0x0000001f03037819 */ /* 0x000fc800000006ff */
[----:B------:R0:W1:Y:S03]  /*c030*/  SYNCS.PHASECHK.TRANS64.TRYWAIT P0, [R18+URZ+0x38800], R3 ;  /* 0x03880003120075a7 */ /* 0x000066000800017f */
[----:B-1----:R-:W-:Y:S05]  /*c040*/  @!P0 NANOSLEEP.SYNCS 0x989680 ;  /* 0x009896800000895d */ /* 0x002fea0003900000 */
[----:B------:R-:W1:Y:S01]  /*c050*/  @!P0 SYNCS.PHASECHK.TRANS64 P0, [R18+URZ+0x38800], R3 ;  /* 0x03880003120085a7 */ /* 0x000e62000800007f */
[----:B------:R-:W-:Y:S04]  /*c060*/  BSSY B0, `(.L_x_570) ;  /* 0x0000006000007945 */ /* 0x000fe80003800000 */
[----:B-1----:R-:W-:Y:S05]  /*c070*/  @P0 BRA `(.L_x_571) ;  /* 0x0000000000100947 */ /* 0x002fea0003800000 */
.L_x_572:
[----:B-1----:R1:W2:Y:S02]  /*c080*/  SYNCS.PHASECHK.TRANS64.TRYWAIT P0, [R18+URZ+0x38800], R3 ;  /* 0x03880003120075a7 */ /* 0x0022a4000800017f */
[----:B--2---:R-:W-:Y:S05]  /*c090*/  @!P0 NANOSLEEP.SYNCS 0x989680 ;  /* 0x009896800000895d */ /* 0x004fea0003900000 */
[----:B------:R-:W2:Y:S02]  /*c0a0*/  @!P0 SYNCS.PHASECHK.TRANS64 P0, [R18+URZ+0x38800], R3 ;  /* 0x03880003120085a7 */ /* 0x000ea4000800007f */
[----:B--2---:R-:W-:Y:S05]  /*c0b0*/  @!P0 BRA `(.L_x_572) ;  /* 0xfffffffc00f08947 */ /* 0x004fea000383ffff */
.L_x_571:
[----:B------:R-:W-:Y:S05]  /*c0c0*/  BSYNC B0 ;  /* 0x0000000000007941 */ /* 0x000fea0003800000 */
.L_x_570:
[----:B------:R-:W-:Y:S05]  /*c0d0*/  BRA `(.L_x_573) ;  /* 0x0000007000807947 */ /* 0x000fea0003800000 */
.L_x_569:
[----:B------:R-:W2:Y:S01]  /*c0e0*/  LDL R0, [R1+0x14] ;  /* 0x0000140001007983 */ /* 0x000ea20000100800 */
[----:B------:R-:W-:Y:S01]  /*c0f0*/  ULDC.64 UR4, c[0x0][0x3f8] ;  /* 0x0000fe0000047ab9 */ /* 0x000fe20000000a00 */
[----:B------:R-:W-:Y:S01]  /*c100*/  ULDC.64 UR6, c[0x0][0x408] ;  /* 0x0001020000067ab9 */ /* 0x000fe20000000a00 */
[----:B-----5:R-:W-:Y:S01]  /*c110*/  IMAD.WIDE.U32 R4, R139, UR4, RZ ;  /* 0x000000048b047c25 */ /* 0x020fe2000f8e00ff */
[----:B--2---:R-:W-:Y:S02]  /*c120*/  R2UR UR8, R0 ;  /* 0x00000000000872ca */ /* 0x004fe400000e0000 */
[----:B------:R-:W-:-:S05]  /*c130*/  SHF.R.S32.HI R0, RZ, 0x1f, R139 ;  /* 0x0000001fff007819 */ /* 0x000fca000001148b */
[C---:B------:R-:W-:Y:S02]  /*c140*/  IMAD R6, R0.reuse, UR4, RZ ;  /* 0x0000000400067c24 */ /* 0x040fe4000f8e02ff */
[----:B------:R-:W-:Y:S02]  /*c150*/  IMAD R0, R0, UR6, RZ ;  /* 0x0000000600007c24 */ /* 0x000fe4000f8e02ff */
[C---:B------:R-:W-:Y:S01]  /*c160*/  IMAD R25, R139.reuse, UR5, R6 ;  /* 0x000000058b197c24 */ /* 0x040fe2000f8e0206 */
[----:B------:R-:W-:Y:S01]  /*c170*/  ULDC.64 UR4, c[0x0][0x3e8] ;  /* 0x0000fa0000047ab9 */ /* 0x000fe20000000a00 */
[----:B------:R-:W-:Y:S01]  /*c180*/  ULOP3.LUT UP0, URZ, UR8, 0x3ff, URZ, 0xc0, !UPT ;  /* 0x000003ff083f7892 */ /* 0x000fe2000f80c03f */
[C---:B------:R-:W-:Y:S01]  /*c190*/  IMAD R27, R139.reuse, UR7, R0 ;  /* 0x000000078b1b7c24 */ /* 0x040fe2000f8e0200 */
[----:B------:R-:W-:Y:S01]  /*c1a0*/  LEA R24, P0, R4, UR4, 0x1 ;  /* 0x0000000404187c11 */ /* 0x000fe2000f8008ff */
[----:B------:R-:W-:Y:S01]  /*c1b0*/  IMAD.WIDE.U32 R6, R139, UR6, RZ ;  /* 0x000000068b067c25 */ /* 0x000fe2000f8e00ff */
[----:B------:R-:W-:-:S02]  /*c1c0*/  ULDC.64 UR6, c[0x0][0x400] ;  /* 0x0001000000067ab9 */ /* 0x000fc40000000a00 */
[----:B------:R-:W-:Y:S01]  /*c1d0*/  PLOP3.LUT P2, PT, PT, PT, UP0, 0x80, 0x0 ;  /* 0x000000000000781c */ /* 0x000fe20003f4f008 */
[----:B------:R-:W-:Y:S01]  /*c1e0*/  IMAD.IADD R25, R25, 0x1, R5 ;  /* 0x0000000119197824 */ /* 0x000fe200078e0205 */
[----:B------:R-:W-:Y:S01]  /*c1f0*/  LEA R32, P1, R6, UR6, 0x1 ;  /* 0x0000000606207c11 */ /* 0x000fe2000f8208ff */
[----:B------:R-:W-:-:S03]  /*c200*/  IMAD.IADD R27, R27, 0x1, R7 ;  /* 0x000000011b1b7824 */ /* 0x000fc600078e0207 */
[----:B------:R-:W-:Y:S02]  /*c210*/  LEA.HI.X R25, R4, UR5, R25, 0x1, P0 ;  /* 0x0000000504197c11 */ /* 0x000fe400080f0c19 */
[----:B------:R-:W-:-:S05]  /*c220*/  LEA.HI.X R27, R6, UR7, R27, 0x1, P1 ;  /* 0x00000007061b7c11 */ /* 0x000fca00088f0c1b */
[----:B------:R-:W-:Y:S05]  /*c230*/  @!P2 BRA `(.L_x_574) ;  /* 0x000000000040a947 */ /* 0x000fea0003800000 */
        /* <DEDUP_REMOVED lines=16> */
.L_x_574:
[----:B------:R-:W-:Y:S01]  /*c340*/  ULDC.U8 UR4, c[0x0][0x410] ;  /* 0x0001040000047ab9 */ /* 0x000fe20000000000 */
[----:B------:R-:W-:Y:S01]  /*c350*/  BSSY B0, `(.L_x_575) ;  /* 0x00006f0000007945 */ /* 0x000fe20003800000 */
[----:B------:R-:W-:Y:S01]  /*c360*/  ISETP.NE.AND P0, PT, RZ, UR4, PT ;  /* 0x00000004ff007c0c */ /* 0x000fe2000bf05270 */
[----:B------:R-:W-:-:S12]  /*c370*/  IMAD R4, R141, 0x80, R213 ;  /* 0x000000808d047824 */ /* 0x000fd800078e02d5 */
[----:B------:R-:W-:Y:S05]  /*c380*/  @!P0 BRA `(.L_x_576) ;  /* 0x0000003400288947 */ /* 0x000fea0003800000 */
[----:B------:R-:W-:-:S03]  /*c390*/  UMOV UR4, 0xffffffff ;  /* 0xffffffff00047882 */ /* 0x000fc60000000000 */
[----:B------:R-:W-:Y:S05]  /*c3a0*/  BRA.DIV UR4, `(.L_x_577) ;  /* 0x000001fa04107947 */ /* 0x000fea000b800000 */
[----:B------:R0:W1:Y:S04]  /*c3b0*/  SHFL.IDX PT, R0, R25, RZ, 0x181f ;  /* 0x00181fff19007589 */ /* 0x00006800000e0000 */
[----:B------:R0:W2:Y:S04]  /*c3c0*/  SHFL.IDX PT, R3, R24, RZ, 0x181f ;  /* 0x00181fff18037589 */ /* 0x0000a800000e0000 */
[----:B------:R-:W3:Y:S04]  /*c3d0*/  SHFL.IDX PT, R27, R27, RZ, 0x181f ;  /* 0x00181fff1b1b7589 */ /* 0x000ee800000e0000 */
[----:B0-----:R-:W4:Y:S02]  /*c3e0*/  SHFL.IDX PT, R32, R32, RZ, 0x181f ;  /* 0x00181fff20207589 */ /* 0x001f2400000e0000 */
.L_x_867:
[----:B------:R-:W-:Y:S01]  /*c3f0*/  ULDC UR4, c[0x0][0x448] ;  /* 0x0001120000047ab9 */ /* 0x000fe20000000800 */
[----:B------:R-:W-:Y:S01]  /*c400*/  LEA.HI R5, R236, R236, RZ, 0x1 ;  /* 0x000000ecec057211 */ /* 0x000fe200078f08ff */
[----:B------:R-:W-:Y:S01]  /*c410*/  IMAD R33, R146, UR4, RZ ;  /* 0x0000000492217c24 */ /* 0x000fe2000f8e02ff */
[----:B------:R-:W-:Y:S01]  /*c420*/  BSSY B1, `(.L_x_578) ;  /* 0x000003f000017945 */ /* 0x000fe20003800000 */
[----:B------:R-:W-:Y:S02]  /*c430*/  CS2R R28, SRZ ;  /* 0x00000000001c7805 */ /* 0x000fe4000001ff00 */
[----:B------:R-:W-:Y:S02]  /*c440*/  LOP3.LUT R13, R5, 0xfffffffe, RZ, 0xc0, !PT ;  /* 0xfffffffe050d7812 */ /* 0x000fe400078ec0ff */
[----:B------:R-:W-:Y:S02]  /*c450*/  CS2R R8, SRZ ;  /* 0x0000000000087805 */ /* 0x000fe4000001ff00 */
[----:B------:R-:W-:Y:S01]  /*c460*/  ISETP.GE.AND P0, PT, R4, R33, PT ;  /* 0x000000210400720c */ /* 0x000fe20003f06270 */
[----:B------:R-:W-:Y:S01]  /*c470*/  IMAD R33, R141, -0x80, R33 ;  /* 0xffffff808d217824 */ /* 0x000fe200078e0221 */
[----:B------:R-:W-:Y:S01]  /*c480*/  CS2R R10, SRZ ;  /* 0x00000000000a7805 */ /* 0x000fe2000001ff00 */
[----:B------:R-:W-:Y:S01]  /*c490*/  IMAD.IADD R35, R236, 0x1, -R13 ;  /* 0x00000001ec237824 */ /* 0x000fe200078e0a0d */
[----:B------:R-:W-:-:S02]  /*c4a0*/  CS2R R14, SRZ ;  /* 0x00000000000e7805 */ /* 0x000fc4000001ff00 */
[----:B------:R-:W-:Y:S02]  /*c4b0*/  CS2R R30, SRZ ;  /* 0x00000000001e7805 */ /* 0x000fe4000001ff00 */
[----:B------:R-:W-:Y:S02]  /*c4c0*/  CS2R R4, SRZ ;  /* 0x0000000000047805 */ /* 0x000fe4000001ff00 */
[----:B------:R-:W-:Y:S02]  /*c4d0*/  CS2R R6, SRZ ;  /* 0x0000000000067805 */ /* 0x000fe4000001ff00 */
[----:B------:R-:W-:Y:S01]  /*c4e0*/  CS2R R12, SRZ ;  /* 0x00000000000c7805 */ /* 0x000fe2000001ff00 */
[----:B------:R-:W-:Y:S06]  /*c4f0*/  @P0 BRA `(.L_x_579) ;  /* 0x0000000000c40947 */ /* 0x000fec0003800000 */
[----:B------:R-:W-:Y:S01]  /*c500*/  ULDC UR4, c[0x0][0x3f4] ;  /* 0x0000fd0000047ab9 */ /* 0x000fe20000000800 */
[----:B------:R-:W-:Y:S01]  /*c510*/  SHF.R.S32.HI R4, RZ, 0x1f, R215 ;  /* 0x0000001fff047819 */ /* 0x000fe200000114d7 */
[C---:B------:R-:W-:Y:S01]  /*c520*/  IMAD.SHL.U32 R6, R215.reuse, 0x2, RZ ;  /* 0x00000002d7067824 */ /* 0x040fe200078e00ff */
[----:B------:R-:W-:Y:S01]  /*c530*/  ISETP.GE.AND P3, PT, R22, UR4, PT ;  /* 0x0000000416007c0c */ /* 0x000fe2000bf66270 */
[C---:B------:R-:W-:Y:S01]  /*c540*/  IMAD.SHL.U32 R20, R214.reuse, 0x2, RZ ;  /* 0x00000002d6147824 */ /* 0x040fe200078e00ff */
[C---:B------:R-:W-:Y:S02]  /*c550*/  ISETP.GE.AND P2, PT, R215.reuse, UR4, PT ;  /* 0x00000004d7007c0c */ /* 0x040fe4000bf46270 */
[----:B------:R-:W-:Y:S02]  /*c560*/  CS2R R14, SRZ ;  /* 0x00000000000e7805 */ /* 0x000fe4000001ff00 */
[----:B------:R-:W-:Y:S01]  /*c570*/  ISETP.GE.AND P1, PT, R214, UR4, PT ;  /* 0x00000004d6007c0c */ /* 0x000fe2000bf26270 */
[----:B------:R-:W-:Y:S01]  /*c580*/  IMAD.SHL.U32 R26, R216, 0x2, RZ ;  /* 0x00000002d81a7824 */ /* 0x000fe200078e00ff */
[----:B------:R-:W-:Y:S01]  /*c590*/  SHF.R.S32.HI R7, RZ, 0x1f, R216 ;  /* 0x0000001fff077819 */ /* 0x000fe200000114d8 */
[----:B------:R-:W-:Y:S01]  /*c5a0*/  ULDC.64 UR6, c[0x0][0x208] ;  /* 0x0000820000067ab9 */ /* 0x000fe20000000a00 */
[----:B------:R-:W-:-:S02]  /*c5b0*/  SHF.L.U64.HI R5, R215, 0x1, R4 ;  /* 0x00000001d7057819 */ /* 0x000fc40000010204 */
[----:B------:R-:W-:Y:S02]  /*c5c0*/  CS2R R12, SRZ ;  /* 0x00000000000c7805 */ /* 0x000fe4000001ff00 */
[----:B------:R-:W-:Y:S02]  /*c5d0*/  SHF.R.S32.HI R9, RZ, 0x1f, R214 ;  /* 0x0000001fff097819 */ /* 0x000fe400000114d6 */
[C---:B------:R-:W-:Y:S01]  /*c5e0*/  ISETP.GE.AND P0, PT, R216.reuse, UR4, PT ;  /* 0x00000004d8007c0c */ /* 0x040fe2000bf06270 */
[----:B----4-:R-:W-:Y:S01]  /*c5f0*/  @!P3 IMAD.MOV.U32 R10, RZ, RZ, R32 ;  /* 0x000000ffff0ab224 */ /* 0x010fe200078e0020 */
[----:B------:R-:W-:Y:S01]  /*c600*/  SHF.L.U64.HI R34, R216, 0x1, R7 ;  /* 0x00000001d8227819 */ /* 0x000fe20000010207 */
[----:B---3--:R-:W-:Y:S01]  /*c610*/  @!P3 IMAD.MOV.U32 R11, RZ, RZ, R27 ;  /* 0x000000ffff0bb224 */ /* 0x008fe200078e001b */
[-C--:B--2---:R-:W-:Y:S01]  /*c620*/  @!P2 IADD3 R8, P4, R3, R6.reuse, RZ ;  /* 0x000000060308a210 */ /* 0x084fe20007f9e0ff */
[----:B-1----:R-:W-:Y:S01]  /*c630*/  @!P3 IMAD.MOV.U32 R7, RZ, RZ, R0 ;  /* 0x000000ffff07b224 */ /* 0x002fe200078e0000 */
[----:B------:R-:W-:Y:S01]  /*c640*/  @!P2 IADD3 R4, P6, R32, R6, RZ ;  /* 0x000000062004a210 */ /* 0x000fe20007fde0ff */
[----:B------:R-:W-:Y:S01]  /*c650*/  @!P3 IMAD.MOV.U32 R6, RZ, RZ, R3 ;  /* 0x000000ffff06b224 */ /* 0x000fe200078e0003 */
[----:B------:R-:W-:Y:S01]  /*c660*/  SHF.L.U64.HI R21, R214, 0x1, R9 ;  /* 0x00000001d6157819 */ /* 0x000fe20000010209 */
[----:B------:R-:W-:Y:S01]  /*c670*/  @!P3 IMAD.WIDE R30, R22, 0x2, R10 ;  /* 0x00000002161eb825 */ /* 0x000fe200078e020a */
[----:B------:R-:W-:-:S02]  /*c680*/  CS2R R10, SRZ ;  /* 0x00000000000a7805 */ /* 0x000fc4000001ff00 */
[-C--:B------:R-:W-:Y:S01]  /*c690*/  @!P1 IADD3 R28, P5, R3, R20.reuse, RZ ;  /* 0x00000014031c9210 */ /* 0x080fe20007fbe0ff */
[----:B------:R-:W-:Y:S01]  /*c6a0*/  @!P2 IMAD.X R9, R0, 0x1, R5, P4 ;  /* 0x000000010009a824 */ /* 0x000fe200020e0605 */
[----:B------:R-:W-:Y:S01]  /*c6b0*/  @!P1 IADD3 R20, P4, R32, R20, RZ ;  /* 0x0000001420149210 */ /* 0x000fe20007f9e0ff */
[----:B------:R-:W-:Y:S01]  /*c6c0*/  @!P3 IMAD.WIDE R6, R22, 0x2, R6 ;  /* 0x000000021606b825 */ /* 0x000fe200078e0206 */
[----:B------:R0:W5:Y:S03]  /*c6d0*/  @!P3 LD.E.64 R12, desc[UR6][R30.64] ;  /* 0x000000061e0cb980 */ /* 0x000166000c101b00 */
[----:B------:R-:W-:Y:S01]  /*c6e0*/  @!P2 IMAD.X R5, R27, 0x1, R5, P6 ;  /* 0x000000011b05a824 */ /* 0x000fe200030e0605 */
[----:B------:R1:W5:Y:S01]  /*c6f0*/  @!P3 LD.E.64 R14, desc[UR6][R6.64] ;  /* 0x00000006060eb980 */ /* 0x000362000c101b00 */
[--C-:B------:R-:W-:Y:S01]  /*c700*/  @!P1 IMAD.X R29, R0, 0x1, R21.reuse, P5 ;  /* 0x00000001001d9824 */ /* 0x100fe200028e0615 */
[-C--:B------:R-:W-:Y:S01]  /*c710*/  @!P0 IADD3 R24, P6, R3, R26.reuse, RZ ;  /* 0x0000001a03188210 */ /* 0x080fe20007fde0ff */
[----:B------:R-:W-:Y:S01]  /*c720*/  @!P1 IMAD.X R21, R27, 0x1, R21, P4 ;  /* 0x000000011b159824 */ /* 0x000fe200020e0615 */
[----:B------:R2:W5:Y:S01]  /*c730*/  @!P2 LD.E.64 R10, desc[UR6][R8.64] ;  /* 0x00000006080aa980 */ /* 0x000562000c101b00 */
[----:B------:R-:W-:-:S02]  /*c740*/  @!P0 IADD3 R26, P5, R32, R26, RZ ;  /* 0x0000001a201a8210 */ /* 0x000fc40007fbe0ff */
[----:B0-----:R-:W-:Y:S01]  /*c750*/  CS2R R30, SRZ ;  /* 0x00000000001e7805 */ /* 0x001fe2000001ff00 */
[--C-:B------:R-:W-:Y:S01]  /*c760*/  @!P0 IMAD.X R25, R0, 0x1, R34.reuse, P6 ;  /* 0x0000000100198824 */ /* 0x100fe200030e0622 */
[----:B-1----:R-:W-:Y:S01]  /*c770*/  CS2R R6, SRZ ;  /* 0x0000000000067805 */ /* 0x002fe2000001ff00 */
[----:B------:R-:W-:Y:S01]  /*c780*/  @!P0 IMAD.X R27, R27, 0x1, R34, P5 ;  /* 0x000000011b1b8824 */ /* 0x000fe200028e0622 */
[----:B--2---:R-:W-:-:S04]  /*c790*/  CS2R R8, SRZ ;  /* 0x0000000000087805 */ /* 0x004fc8000001ff00 */
[----:B------:R0:W5:Y:S04]  /*c7a0*/  @!P2 LD.E.64 R6, desc[UR6][R4.64] ;  /* 0x000000060406a980 */ /* 0x000168000c101b00 */
[----:B------:R1:W5:Y:S04]  /*c7b0*/  @!P1 LD.E.64 R8, desc[UR6][R28.64] ;  /* 0x000000061c089980 */ /* 0x000368000c101b00 */
[----:B------:R2:W5:Y:S01]  /*c7c0*/  @!P0 LD.E.64 R30, desc[UR6][R26.64] ;  /* 0x000000061a1e8980 */ /* 0x000562000c101b00 */
[----:B0-----:R-:W-:Y:S02]  /*c7d0*/  CS2R R4, SRZ ;  /* 0x0000000000047805 */ /* 0x001fe4000001ff00 */
[----:B-1----:R-:W-:-:S04]  /*c7e0*/  CS2R R28, SRZ ;  /* 0x00000000001c7805 */ /* 0x002fc8000001ff00 */
[----:B------:R2:W5:Y:S04]  /*c7f0*/  @!P1 LD.E.64 R4, desc[UR6][R20.64] ;  /* 0x0000000614049980 */ /* 0x000568000c101b00 */
[----:B------:R2:W5:Y:S02]  /*c800*/  @!P0 LD.E.64 R28, desc[UR6][R24.64] ;  /* 0x00000006181c8980 */ /* 0x000564000c101b00 */
.L_x_579:
[----:B------:R-:W-:Y:S05]  /*c810*/  BSYNC B1 ;  /* 0x0000000000017941 */ /* 0x000fea0003800000 */
.L_x_578:
[----:B------:R-:W-:Y:S01]  /*c820*/  SHF.L.U32 R35, R35, 0x1f, RZ ;  /* 0x0000001f23237819 */ /* 0x000fe200000006ff */
[----:B--2--5:R-:W-:Y:S01]  /*c830*/  IMAD.MOV.U32 R24, RZ, RZ, R14 ;  /* 0x000000ffff187224 */ /* 0x024fe200078e000e */
[--C-:B------:R-:W-:Y:S01]  /*c840*/  SHF.R.U64 R45, R14, 0x10, R15.reuse ;  /* 0x000000100e2d7819 */ /* 0x100fe2000000120f */
[--C-:B------:R-:W-:Y:S01]  /*c850*/  IMAD.MOV.U32 R25, RZ, RZ, R15.reuse ;  /* 0x000000ffff197224 */ /* 0x100fe200078e000f */
[----:B------:R-:W0:Y:S01]  /*c860*/  SYNCS.PHASECHK.TRANS64.TRYWAIT P0, [R18+URZ+0x38800], R35 ;  /* 0x03880023120075a7 */ /* 0x000e22000800017f */
[----:B------:R-:W-:Y:S01]  /*c870*/  SHF.R.U32.HI R42, RZ, 0x10, R15 ;  /* 0x00000010ff2a7819 */ /* 0x000fe2000001160f */
[----:B------:R-:W-:Y:S01]  /*c880*/  IMAD.MOV.U32 R14, RZ, RZ, R10 ;  /* 0x000000ffff0e7224 */ /* 0x000fe200078e000a */
[--C-:B------:R-:W-:Y:S01]  /*c890*/  SHF.R.U64 R43, R10, 0x10, R11.reuse ;  /* 0x000000100a2b7819 */ /* 0x100fe2000000120b */
[--C-:B------:R-:W-:Y:S01]  /*c8a0*/  IMAD.MOV.U32 R15, RZ, RZ, R11.reuse ;  /* 0x000000ffff0f7224 */ /* 0x100fe200078e000b */
[----:B------:R-:W-:Y:S01]  /*c8b0*/  SHF.R.U32.HI R40, RZ, 0x10, R11 ;  /* 0x00000010ff287819 */ /* 0x000fe2000001160b */
[----:B------:R-:W-:Y:S01]  /*c8c0*/  IMAD.MOV.U32 R10, RZ, RZ, R8 ;  /* 0x000000ffff0a7224 */ /* 0x000fe200078e0008 */
[----:B------:R-:W-:Y:S01]  /*c8d0*/  SHF.R.U64 R39, R28, 0x10, R29 ;  /* 0x000000101c277819 */ /* 0x000fe2000000121d */
[----:B------:R-:W-:Y:S01]  /*c8e0*/  IMAD.MOV.U32 R11, RZ, RZ, R9 ;  /* 0x000000ffff0b7224 */ /* 0x000fe200078e0009 */
[----:B------:R-:W-:Y:S01]  /*c8f0*/  SHF.R.U32.HI R36, RZ, 0x10, R29 ;  /* 0x00000010ff247819 */ /* 0x000fe2000001161d */
[----:B-1----:R-:W-:Y:S01]  /*c900*/  IMAD.MOV.U32 R0, RZ, RZ, R28 ;  /* 0x000000ffff007224 */ /* 0x002fe200078e001c */
[----:B------:R-:W-:Y:S01]  /*c910*/  SHF.R.U64 R41, R8, 0x10, R9 ;  /* 0x0000001008297819 */ /* 0x000fe20000001209 */
[----:B------:R-:W-:Y:S01]  /*c920*/  IMAD.MOV.U32 R3, RZ, RZ, R29 ;  /* 0x000000ffff037224 */ /* 0x000fe200078e001d */
[----:B------:R-:W-:Y:S01]  /*c930*/  SHF.R.U32.HI R38, RZ, 0x10, R9 ;  /* 0x00000010ff267819 */ /* 0x000fe20000011609 */
[----:B------:R-:W-:Y:S01]  /*c940*/  IMAD.MOV.U32 R26, RZ, RZ, R12 ;  /* 0x000000ffff1a7224 */ /* 0x000fe200078e000c */
[--C-:B------:R-:W-:Y:S01]  /*c950*/  SHF.R.U64 R37, R12, 0x10, R13.reuse ;  /* 0x000000100c257819 */ /* 0x100fe2000000120d */
[--C-:B---3--:R-:W-:Y:S01]  /*c960*/  IMAD.MOV.U32 R27, RZ, RZ, R13.reuse ;  /* 0x000000ffff1b7224 */ /* 0x108fe200078e000d */
[----:B------:R-:W-:Y:S01]  /*c970*/  SHF.R.U32.HI R34, RZ, 0x10, R13 ;  /* 0x00000010ff227819 */ /* 0x000fe2000001160d */
[----:B------:R-:W-:Y:S01]  /*c980*/  IMAD.MOV.U32 R20, RZ, RZ, R6 ;  /* 0x000000ffff147224 */ /* 0x000fe200078e0006 */
[--C-:B------:R-:W-:Y:S01]  /*c990*/  SHF.R.U64 R29, R6, 0x10, R7.reuse ;  /* 0x00000010061d7819 */ /* 0x100fe20000001207 */
[--C-:B------:R-:W-:Y:S01]  /*c9a0*/  IMAD.MOV.U32 R21, RZ, RZ, R7.reuse ;  /* 0x000000ffff157224 */ /* 0x100fe200078e0007 */
[----:B----4-:R-:W-:Y:S01]  /*c9b0*/  SHF.R.U32.HI R32, RZ, 0x10, R7 ;  /* 0x00000010ff207819 */ /* 0x010fe20000011607 */
[----:B------:R-:W-:Y:S01]  /*c9c0*/  BSSY B1, `(.L_x_580) ;  /* 0x0000018000017945 */ /* 0x000fe20003800000 */
[----:B------:R-:W-:Y:S01]  /*c9d0*/  VIMNMX R28, R33, 0x80, PT ;  /* 0x00000080211c7848 */ /* 0x000fe20003fe0100 */
[----:B------:R-:W-:Y:S01]  /*c9e0*/  IMAD.MOV.U32 R12, RZ, RZ, R4 ;  /* 0x000000ffff0c7224 */ /* 0x000fe200078e0004 */
[--C-:B------:R-:W-:Y:S01]  /*c9f0*/  SHF.R.U64 R7, R4, 0x10, R5.reuse ;  /* 0x0000001004077819 */ /* 0x100fe20000001205 */
[--C-:B------:R-:W-:Y:S01]  /*ca00*/  IMAD.MOV.U32 R13, RZ, RZ, R5.reuse ;  /* 0x000000ffff0d7224 */ /* 0x100fe200078e0005 */
[----:B------:R-:W-:Y:S01]  /*ca10*/  SHF.R.U32.HI R6, RZ, 0x10, R5 ;  /* 0x00000010ff067819 */ /* 0x000fe20000011605 */
[----:B------:R-:W-:Y:S01]  /*ca20*/  IMAD.MOV.U32 R8, RZ, RZ, R30 ;  /* 0x000000ffff087224 */ /* 0x000fe200078e001e */
[--C-:B------:R-:W-:Y:S01]  /*ca30*/  SHF.R.U64 R5, R30, 0x10, R31.reuse ;  /* 0x000000101e057819 */ /* 0x100fe2000000121f */
[--C-:B------:R-:W-:Y:S01]  /*ca40*/  IMAD.MOV.U32 R9, RZ, RZ, R31.reuse ;  /* 0x000000ffff097224 */ /* 0x100fe200078e001f */
[----:B------:R-:W-:-:S02]  /*ca50*/  SHF.R.U32.HI R4, RZ, 0x10, R31 ;  /* 0x00000010ff047819 */ /* 0x000fc4000001161f */
[----:B------:R-:W-:Y:S02]  /*ca60*/  PRMT R24, R24, 0x5410, R45 ;  /* 0x0000541018187816 */ /* 0x000fe4000000002d */
[----:B------:R-:W-:Y:S02]  /*ca70*/  PRMT R25, R25, 0x5410, R42 ;  /* 0x0000541019197816 */ /* 0x000fe4000000002a */
[----:B------:R-:W-:Y:S02]  /*ca80*/  PRMT R14, R14, 0x5410, R43 ;  /* 0x000054100e0e7816 */ /* 0x000fe4000000002b */
[----:B------:R-:W-:Y:S02]  /*ca90*/  PRMT R15, R15, 0x5410, R40 ;  /* 0x000054100f0f7816 */ /* 0x000fe40000000028 */
[----:B------:R-:W-:Y:S02]  /*caa0*/  PRMT R10, R10, 0x5410, R41 ;  /* 0x000054100a0a7816 */ /* 0x000fe40000000029 */
[----:B------:R-:W-:-:S02]  /*cab0*/  ISETP.GE.AND P1, PT, R213, R28, PT ;  /* 0x0000001cd500720c */ /* 0x000fc40003f26270 */
[----:B------:R-:W-:Y:S02]  /*cac0*/  PRMT R11, R11, 0x5410, R38 ;  /* 0x000054100b0b7816 */ /* 0x000fe40000000026 */
[----:B------:R-:W-:Y:S02]  /*cad0*/  PRMT R0, R0, 0x5410, R39 ;  /* 0x0000541000007816 */ /* 0x000fe40000000027 */
[----:B------:R-:W-:Y:S02]  /*cae0*/  PRMT R3, R3, 0x5410, R36 ;  /* 0x0000541003037816 */ /* 0x000fe40000000024 */
[----:B------:R-:W-:Y:S02]  /*caf0*/  PRMT R26, R26, 0x5410, R37 ;  /* 0x000054101a1a7816 */ /* 0x000fe40000000025 */
[----:B------:R-:W-:Y:S02]  /*cb00*/  PRMT R27, R27, 0x5410, R34 ;  /* 0x000054101b1b7816 */ /* 0x000fe40000000022 */
[----:B------:R-:W-:-:S02]  /*cb10*/  PRMT R20, R20, 0x5410, R29 ;  /* 0x0000541014147816 */ /* 0x000fc4000000001d */
[----:B------:R-:W-:Y:S01]  /*cb20*/  PRMT R21, R21, 0x5410, R32 ;  /* 0x0000541015157816 */ /* 0x000fe20000000020 */
[----:B0-----:R-:W-:Y:S06]  /*cb30*/  @!P0 BRA `(.L_x_581) ;  /* 0x000001f000a08947 */ /* 0x001fec0003800000 */
.L_x_868:
[----:B------:R-:W-:Y:S05]  /*cb40*/  BSYNC B1 ;  /* 0x0000000000017941 */ /* 0x000fea0003800000 */
.L_x_580:
[----:B------:R-:W-:Y:S01]  /*cb50*/  BSSY B1, `(.L_x_582) ;  /* 0x00000b6000017945 */ /* 0x000fe20003800000 */
[----:B------:R-:W-:Y:S02]  /*cb60*/  PRMT R12, R12, 0x5410, R7 ;  /* 0x000054100c0c7816 */ /* 0x000fe40000000007 */
[----:B------:R-:W-:Y:S02]  /*cb70*/  PRMT R13, R13, 0x5410, R6 ;  /* 0x000054100d0d7816 */ /* 0x000fe40000000006 */
[----:B------:R-:W-:Y:S02]  /*cb80*/  PRMT R8, R8, 0x5410, R5 ;  /* 0x0000541008087816 */ /* 0x000fe40000000005 */
[----:B------:R-:W-:Y:S01]  /*cb90*/  PRMT R9, R9, 0x5410, R4 ;  /* 0x0000541009097816 */ /* 0x000fe20000000004 */
[----:B------:R-:W-:Y:S06]  /*cba0*/  @P1 BRA `(.L_x_583) ;  /* 0x0000000800c01947 */ /* 0x000fec0003800000 */
[----:B------:R1:W5:Y:S01]  /*cbb0*/  LDL R42, [R1+0x14] ;  /* 0x00001400012a7983 */ /* 0x0003620000100800 */
[----:B------:R-:W2:Y:S01]  /*cbc0*/  LDC R5, c[0x0][0x3f4] ;  /* 0x0000fd00ff057b82 */ /* 0x000ea20000000800 */
[----:B------:R-:W-:Y:S01]  /*cbd0*/  BSSY B2, `(.L_x_584) ;  /* 0x000002e000027945 */ /* 0x000fe20003800000 */
[-C--:B--2---:R-:W-:Y:S02]  /*cbe0*/  ISETP.GE.AND P0, PT, R22, R5.reuse, PT ;  /* 0x000000051600720c */ /* 0x084fe40003f06270 */
[-C--:B------:R-:W-:Y:S02]  /*cbf0*/  ISETP.GE.AND P1, PT, R215, R5.reuse, PT ;  /* 0x00000005d700720c */ /* 0x080fe40003f26270 */
[-C--:B------:R-:W-:Y:S02]  /*cc00*/  ISETP.GE.AND P2, PT, R214, R5.reuse, PT ;  /* 0x00000005d600720c */ /* 0x080fe40003f46270 */
[----:B------:R-:W-:-:S07]  /*cc10*/  ISETP.GE.AND P3, PT, R216, R5, PT ;  /* 0x00000005d800720c */ /* 0x000fce0003f66270 */
[----:B-1----:R-:W-:Y:S06]  /*cc20*/  @P0 BRA `(.L_x_585) ;  /* 0x0000000000a00947 */ /* 0x002fec0003800000 */
[----:B-----5:R-:W-:Y:S01]  /*cc30*/  R2UR UR4, R42 ;  /* 0x000000002a0472ca */ /* 0x020fe200000e0000 */
[----:B0-----:R-:W-:Y:S01]  /*cc40*/  IMAD.U32 R35, R26, 0x10000, RZ ;  /* 0x000100001a237824 */ /* 0x001fe200078e00ff */
[C---:B------:R-:W-:Y:S01]  /*cc50*/  LOP3.LUT R34, R24.reuse, 0xffff0000, RZ, 0xc0, !PT ;  /* 0xffff000018227812 */ /* 0x040fe200078ec0ff */
[----:B------:R-:W-:Y:S01]  /*cc60*/  IMAD.U32 R33, R24, 0x10000, RZ ;  /* 0x0001000018217824 */ /* 0x000fe200078e00ff */
[----:B------:R-:W-:-:S09]  /*cc70*/  LOP3.LUT R36, R26, 0xffff0000, RZ, 0xc0, !PT ;  /* 0xffff00001a247812 */ /* 0x000fd200078ec0ff */
[----:B------:R-:W-:-:S05]  /*cc80*/  LEA R41, R230, UR4, 0x1 ;  /* 0x00000004e6297c11 */ /* 0x000fca000f8e08ff */
[----:B------:R-:W0:Y:S02]  /*cc90*/  LDS.128 R4, [R41] ;  /* 0x0000000029047984 */ /* 0x000e240000000c00 */
[C---:B0-----:R-:W-:Y:S01]  /*cca0*/  IMAD.U32 R29, R4.reuse, 0x10000, RZ ;  /* 0x00010000041d7824 */ /* 0x041fe200078e00ff */
[----:B------:R-:W-:Y:S01]  /*ccb0*/  LOP3.LUT R4, R4, 0xffff0000, RZ, 0xc0, !PT ;  /* 0xffff000004047812 */ /* 0x000fe200078ec0ff */
[C---:B------:R-:W-:Y:S01]  /*ccc0*/  IMAD.U32 R30, R5.reuse, 0x10000, RZ ;  /* 0x00010000051e7824 */ /* 0x040fe200078e00ff */
[----:B------:R-:W-:Y:S01]  /*ccd0*/  LOP3.LUT R5, R5, 0xffff0000, RZ, 0xc0, !PT ;  /* 0xffff000005057812 */ /* 0x000fe200078ec0ff */
[C---:B------:R-:W-:Y:S01]  /*cce0*/  IMAD.U32 R31, R6.reuse, 0x10000, RZ ;  /* 0x00010000061f7824 */ /* 0x040fe200078e00ff */
[----:B------:R-:W-:Y:S01]  /*ccf0*/  LOP3.LUT R6, R6, 0xffff0000, RZ, 0xc0, !PT ;  /* 0xffff000006067812 */ /* 0x000fe200078ec0ff */
[C---:B------:R-:W-:Y:S01]  /*cd00*/  FMUL.FTZ R38, R4.reuse, R35 ;  /* 0x0000002304267220 */ /* 0x040fe20000410000 */
[----:B------:R-:W-:Y:S01]  /*cd10*/  FMUL.FTZ R4, R4, R33 ;  /* 0x0000002104047220 */ /* 0x000fe20000410000 */
[----:B------:R-:W-:-:S02]  /*cd20*/  IMAD.U32 R32, R7, 0x10000, RZ ;  /* 0x0001000007207824 */ /* 0x000fc400078e00ff */
[----:B------:R-:W-:Y:S01]  /*cd30*/  FMUL.FTZ R37, R5, R36 ;  /* 0x0000002405257220 */ /* 0x000fe20000410000 */
[----:B------:R-:W-:Y:S01]  /*cd40*/  FFMA.FTZ R38, R29, R33, -R38 ;  /* 0x000000211d267223 */ /* 0x000fe20000010826 */
[-C--:B------:R-:W-:Y:S01]  /*cd50*/  FMUL.FTZ R39, R5, R34.reuse ;  /* 0x0000002205277220 */ /* 0x080fe20000410000 */
[----:B------:R-:W-:Y:S01]  /*cd60*/  LOP3.LUT R7, R7, 0xffff0000, RZ, 0xc0, !PT ;  /* 0xffff000007077812 */ /* 0x000fe200078ec0ff */
[----:B------:R-:W-:Y:S01]  /*cd70*/  FFMA.FTZ R35, R29, R35, R4 ;  /* 0x000000231d237223 */ /* 0x000fe20000010004 */
[C---:B------:R-:W-:Y:S01]  /*cd80*/  LOP3.LUT R33, R27.reuse, 0xffff0000, RZ, 0xc0, !PT ;  /* 0xffff00001b217812 */ /* 0x040fe200078ec0ff */
[----:B------:R-:W-:Y:S01]  /*cd90*/  IMAD.U32 R29, R27, 0x10000, RZ ;  /* 0x000100001b1d7824 */ /* 0x000fe200078e00ff */
[C---:B------:R-:W-:Y:S01]  /*cda0*/  LOP3.LUT R5, R25.reuse, 0xffff0000, RZ, 0xc0, !PT ;  /* 0xffff000019057812 */ /* 0x040fe200078ec0ff */
[----:B------:R-:W-:Y:S02]  /*cdb0*/  IMAD.U32 R4, R25, 0x10000, RZ ;  /* 0x0001000019047824 */ /* 0x000fe400078e00ff */
[C---:B------:R-:W-:Y:S01]  /*cdc0*/  FFMA.FTZ R37, R30.reuse, R34, -R37 ;  /* 0x000000221e257223 */ /* 0x040fe20000010825 */
[----:B------:R-:W-:Y:S01]  /*cdd0*/  FFMA.FTZ R30, R30, R36, R39 ;  /* 0x000000241e1e7223 */ /* 0x000fe20000010027 */
[C---:B------:R-:W-:Y:S01]  /*cde0*/  FMUL.FTZ R34, R6.reuse, R29 ;  /* 0x0000001d06227220 */ /* 0x040fe20000410000 */
[-C--:B------:R-:W-:Y:S01]  /*cdf0*/  FMUL.FTZ R36, R6, R4.reuse ;  /* 0x0000000406247220 */ /* 0x080fe20000410000 */
[C---:B------:R-:W-:Y:S01]  /*ce00*/  FMUL.FTZ R39, R7.reuse, R33 ;  /* 0x0000002107277220 */ /* 0x040fe20000410000 */
        /* <DEDUP_REMOVED lines=8> */
[----:B------:R-:W-:-:S05]  /*ce90*/  F2FP.BF16.F32.PACK_AB R7, R40, R7 ;  /* 0x000000072807723e */ /* 0x000fca00000010ff */
[----:B------:R1:W-:Y:S02]  /*cea0*/  STS.128 [R41], R4 ;  /* 0x0000000429007388 */ /* 0x0003e40000000c00 */
.L_x_585:
[----:B------:R-:W-:Y:S05]  /*ceb0*/  BSYNC B2 ;  /* 0x0000000000027941 */ /* 0x000fea0003800000 */
.L_x_584:
[----:B------:R-:W-:Y:S04]  /*cec0*/  BSSY B2, `(.L_x_586) ;  /* 0x000002a000027945 */ /* 0x000fe80003800000 */
[----:B------:R-:W-:Y:S05]  /*ced0*/  @P1 BRA `(.L_x_587) ;  /* 0x0000000000a01947 */ /* 0x000fea0003800000 */
[----:B-----5:R-:W-:Y:S01]  /*cee0*/  R2UR UR4, R42 ;  /* 0x000000002a0472ca */ /* 0x020fe200000e0000 */
[----:B0-----:R-:W-:Y:S01]  /*cef0*/  IMAD.U32 R35, R20, 0x10000, RZ ;  /* 0x0001000014237824 */ /* 0x001fe200078e00ff */
[C---:B------:R-:W-:Y:S01]  /*cf00*/  LOP3.LUT R34, R14.reuse, 0xffff0000, RZ, 0xc0, !PT ;  /* 0xffff00000e227812 */ /* 0x040fe200078ec0ff */
[----:B------:R-:W-:Y:S01]  /*cf10*/  IMAD.U32 R33, R14, 0x10000, RZ ;  /* 0x000100000e217824 */ /* 0x000fe200078e00ff */
[----:B------:R-:W-:-:S09]  /*cf20*/  LOP3.LUT R36, R20, 0xffff0000, RZ, 0xc0, !PT ;  /* 0xffff000014247812 */ /* 0x000fd200078ec0ff */
[----:B-1----:R-:W-:-:S05]  /*cf30*/  LEA R41, R230, UR4, 0x1 ;  /* 0x00000004e6297c11 */ /* 0x002fca000f8e08ff */
[----:B------:R-:W0:Y:S02]  /*cf40*/  LDS.128 R4, [R41+0x4000] ;  /* 0x0040000029047984 */ /* 0x000e240000000c00 */
        /* <DEDUP_REMOVED lines=32> */
[----:B------:R2:W-:Y:S02]  /*d150*/  STS.128 [R41+0x4000], R4 ;  /* 0x0040000429007388 */ /* 0x0005e40000000c00 */
.L_x_587:
[----:B------:R-:W-:Y:S05]  /*d160*/  BSYNC B2 ;  /* 0x0000000000027941 */ /* 0x000fea0003800000 */
.L_x_586:
[----:B------:R-:W-:Y:S04]  /*d170*/  BSSY B2, `(.L_x_588) ;  /* 0x000002a000027945 */ /* 0x000fe80003800000 */
[----:B------:R-:W-:Y:S05]  /*d180*/  @P2 BRA `(.L_x_589) ;  /* 0x0000000000a02947 */ /* 0x000fea0003800000 */
[----:B-----5:R-:W-:Y:S01]  /*d190*/  R2UR UR4, R42 ;  /* 0x000000002a0472ca */ /* 0x020fe200000e0000 */
[----:B0-----:R-:W-:Y:S01]  /*d1a0*/  IMAD.U32 R35, R12, 0x10000, RZ ;  /* 0x000100000c237824 */ /* 0x001fe200078e00ff */
[C---:B------:R-:W-:Y:S01]  /*d1b0*/  LOP3.LUT R34, R10.reuse, 0xffff0000, RZ, 0xc0, !PT ;  /* 0xffff00000a227812 */ /* 0x040fe200078ec0ff */
[----:B------:R-:W-:Y:S01]  /*d1c0*/  IMAD.U32 R33, R10, 0x10000, RZ ;  /* 0x000100000a217824 */ /* 0x000fe200078e00ff */
[----:B------:R-:W-:-:S09]  /*d1d0*/  LOP3.LUT R36, R12, 0xffff0000, RZ, 0xc0, !PT ;  /* 0xffff00000c247812 */ /* 0x000fd200078ec0ff */
[----:B-12---:R-:W-:-:S05]  /*d1e0*/  LEA R41, R230, UR4, 0x1 ;  /* 0x00000004e6297c11 */ /* 0x006fca000f8e08ff */
        /* <DEDUP_REMOVED lines=34> */
.L_x_589:
[----:B------:R-:W-:Y:S05]  /*d410*/  BSYNC B2 ;  /* 0x0000000000027941 */ /* 0x000fea0003800000 */
.L_x_588:
[----:B------:R-:W-:Y:S05]  /*d420*/  @P3 BRA `(.L_x_583) ;  /* 0x0000000000a03947 */ /* 0x000fea0003800000 */
[----:B-----5:R-:W-:Y:S01]  /*d430*/  R2UR UR4, R42 ;  /* 0x000000002a0472ca */ /* 0x020fe200000e0000 */
[----:B0-----:R-:W-:Y:S01]  /*d440*/  IMAD.U32 R35, R8, 0x10000, RZ ;  /* 0x0001000008237824 */ /* 0x001fe200078e00ff */
[C---:B------:R-:W-:Y:S01]  /*d450*/  LOP3.LUT R34, R0.reuse, 0xffff0000, RZ, 0xc0, !PT ;  /* 0xffff000000227812 */ /* 0x040fe200078ec0ff */
[----:B------:R-:W-:Y:S01]  /*d460*/  IMAD.U32 R33, R0, 0x10000, RZ ;  /* 0x0001000000217824 */ /* 0x000fe200078e00ff */
[----:B------:R-:W-:-:S09]  /*d470*/  LOP3.LUT R36, R8, 0xffff0000, RZ, 0xc0, !PT ;  /* 0xffff000008247812 */ /* 0x000fd200078ec0ff */
[----:B-123--:R-:W-:-:S05]  /*d480*/  LEA R41, R230, UR4, 0x1 ;  /* 0x00000004e6297c11 */ /* 0x00efca000f8e08ff */
        /* <DEDUP_REMOVED lines=34> */
.L_x_583:
[----:B------:R-:W-:Y:S05]  /*d6b0*/  BSYNC B1 ;  /* 0x0000000000017941 */ /* 0x000fea0003800000 */
.L_x_582:
[----:B-1234-:R-:W-:Y:S01]  /*d6c0*/  VIADD R4, R213, 0x20 ;  /* 0x00000020d5047836 */ /* 0x01efe20000000000 */
[----:B------:R-:W-:Y:S04]  /*d6d0*/  BSSY B1, `(.L_x_590) ;  /* 0x00000b3000017945 */ /* 0x000fe80003800000 */
[----:B------:R-:W-:-:S13]  /*d6e0*/  ISETP.GE.AND P0, PT, R4, R28, PT ;  /* 0x0000001c0400720c */ /* 0x000fda0003f06270 */
[----:B------:R-:W-:Y:S05]  /*d6f0*/  @P0 BRA `(.L_x_591) ;  /* 0x0000000800c00947 */ /* 0x000fea0003800000 */
        /* <DEDUP_REMOVED lines=9> */
[C---:B------:R-:W-:Y:S01]  /*d790*/  IMAD.U32 R37, R26.reuse, 0x10000, RZ ;  /* 0x000100001a257824 */ /* 0x040fe200078e00ff */
[----:B------:R-:W-:Y:S01]  /*d7a0*/  LOP3.LUT R40, R26, 0xffff0000, RZ, 0xc0, !PT ;  /* 0xffff00001a287812 */ /* 0x000fe200078ec0ff */
[C---:B0-----:R-:W-:Y:S01]  /*d7b0*/  IMAD.U32 R35, R24.reuse, 0x10000, RZ ;  /* 0x0001000018237824 */ /* 0x041fe200078e00ff */
[----:B------:R-:W-:Y:S01]  /*d7c0*/  LOP3.LUT R38, R24, 0xffff0000, RZ, 0xc0, !PT ;  /* 0xffff000018267812 */ /* 0x000fe200078ec0ff */
[C---:B------:R-:W-:Y:S01]  /*d7d0*/  IMAD.U32 R39, R27.reuse, 0x10000, RZ ;  /* 0x000100001b277824 */ /* 0x040fe200078e00ff */
[----:B------:R-:W-:-:S07]  /*d7e0*/  LOP3.LUT R42, R27, 0xffff0000, RZ, 0xc0, !PT ;  /* 0xffff00001b2a7812 */ /* 0x000fce00078ec0ff */
[----:B------:R-:W-:-:S05]  /*d7f0*/  LEA R41, R230, UR4, 0x1 ;  /* 0x00000004e6297c11 */ /* 0x000fca000f8e08ff */
[----:B------:R-:W0:Y:S02]  /*d800*/  LDS.128 R4, [R41+0x1000] ;  /* 0x0010000029047984 */ /* 0x000e240000000c00 */
[C---:B0-----:R-:W-:Y:S01]  /*d810*/  IMAD.U32 R29, R4.reuse, 0x10000, RZ ;  /* 0x00010000041d7824 */ /* 0x041fe200078e00ff */
[----:B------:R-:W-:Y:S01]  /*d820*/  LOP3.LUT R4, R4, 0xffff0000, RZ, 0xc0, !PT ;  /* 0xffff000004047812 */ /* 0x000fe200078ec0ff */
[C---:B------:R-:W-:Y:S01]  /*d830*/  IMAD.U32 R30, R5.reuse, 0x10000, RZ ;  /* 0x00010000051e7824 */ /* 0x040fe200078e00ff */
[----:B------:R-:W-:Y:S01]  /*d840*/  LOP3.LUT R5, R5, 0xffff0000, RZ, 0xc0, !PT ;  /* 0xffff000005057812 */ /* 0x000fe200078ec0ff */
[C---:B------:R-:W-:Y:S01]  /*d850*/  IMAD.U32 R31, R6.reuse, 0x10000, RZ ;  /* 0x00010000061f7824 */ /* 0x040fe200078e00ff */
[----:B------:R-:W-:Y:S01]  /*d860*/  LOP3.LUT R6, R6, 0xffff0000, RZ, 0xc0, !PT ;  /* 0xffff000006067812 */ /* 0x000fe200078ec0ff */
[-C--:B------:R-:W-:Y:S01]  /*d870*/  FMUL.FTZ R34, R37, R4.reuse ;  /* 0x0000000425227220 */ /* 0x080fe20000410000 */
[----:B------:R-:W-:Y:S01]  /*d880*/  FMUL.FTZ R36, R35, R4 ;  /* 0x0000000423247220 */ /* 0x000fe20000410000 */
[----:B------:R-:W-:Y:S01]  /*d890*/  FMUL.FTZ R33, R40, R5 ;  /* 0x0000000528217220 */ /* 0x000fe20000410000 */
[----:B------:R-:W-:-:S02]  /*d8a0*/  IMAD.U32 R32, R7, 0x10000, RZ ;  /* 0x0001000007207824 */ /* 0x000fc400078e00ff */
[----:B------:R-:W-:Y:S01]  /*d8b0*/  FFMA.FTZ R4, R35, R29, -R34 ;  /* 0x0000001d23047223 */ /* 0x000fe20000010822 */
[C---:B------:R-:W-:Y:S01]  /*d8c0*/  FMUL.FTZ R35, R38.reuse, R5 ;  /* 0x0000000526237220 */ /* 0x040fe20000410000 */
[----:B------:R-:W-:Y:S01]  /*d8d0*/  LOP3.LUT R7, R7, 0xffff0000, RZ, 0xc0, !PT ;  /* 0xffff000007077812 */ /* 0x000fe200078ec0ff */
[-C--:B------:R-:W-:Y:S01]  /*d8e0*/  FFMA.FTZ R5, R38, R30.reuse, -R33 ;  /* 0x0000001e26057223 */ /* 0x080fe20000010821 */
[----:B------:R-:W-:Y:S01]  /*d8f0*/  FFMA.FTZ R29, R37, R29, R36 ;  /* 0x0000001d251d7223 */ /* 0x000fe20000010024 */
[C---:B------:R-:W-:Y:S01]  /*d900*/  LOP3.LUT R38, R25.reuse, 0xffff0000, RZ, 0xc0, !PT ;  /* 0xffff000019267812 */ /* 0x040fe200078ec0ff */
[----:B------:R-:W-:Y:S02]  /*d910*/  IMAD.U32 R37, R25, 0x10000, RZ ;  /* 0x0001000019257824 */ /* 0x000fe400078e00ff */
[----:B------:R-:W-:Y:S01]  /*d920*/  FFMA.FTZ R30, R40, R30, R35 ;  /* 0x0000001e281e7223 */ /* 0x000fe20000010023 */
[-C--:B------:R-:W-:Y:S01]  /*d930*/  FMUL.FTZ R34, R39, R6.reuse ;  /* 0x0000000627227220 */ /* 0x080fe20000410000 */
[-C--:B------:R-:W-:Y:S01]  /*d940*/  FMUL.FTZ R33, R42, R7.reuse ;  /* 0x000000072a217220 */ /* 0x080fe20000410000 */
[C---:B------:R-:W-:Y:S01]  /*d950*/  FMUL.FTZ R36, R37.reuse, R6 ;  /* 0x0000000625247220 */ /* 0x040fe20000410000 */
[C---:B------:R-:W-:Y:S01]  /*d960*/  FMUL.FTZ R35, R38.reuse, R7 ;  /* 0x0000000726237220 */ /* 0x040fe20000410000 */
[-C--:B------:R-:W-:Y:S01]  /*d970*/  FFMA.FTZ R6, R37, R31.reuse, -R34 ;  /* 0x0000001f25067223 */ /* 0x080fe20000010822 */
[-C--:B------:R-:W-:Y:S01]  /*d980*/  FFMA.FTZ R7, R38, R32.reuse, -R33 ;  /* 0x0000002026077223 */ /* 0x080fe20000010821 */
[----:B------:R-:W-:Y:S01]  /*d990*/  FFMA.FTZ R31, R39, R31, R36 ;  /* 0x0000001f271f7223 */ /* 0x000fe20000010024 */
[----:B------:R-:W-:Y:S01]  /*d9a0*/  FFMA.FTZ R32, R42, R32, R35 ;  /* 0x000000202a207223 */ /* 0x000fe20000010023 */
[----:B------:R-:W-:-:S02]  /*d9b0*/  F2FP.BF16.F32.PACK_AB R4, R29, R4 ;  /* 0x000000041d04723e */ /* 0x000fc400000010ff */
[----:B------:R-:W-:Y:S02]  /*d9c0*/  F2FP.BF16.F32.PACK_AB R5, R30, R5 ;  /* 0x000000051e05723e */ /* 0x000fe400000010ff */
[----:B------:R-:W-:Y:S02]  /*d9d0*/  F2FP.BF16.F32.PACK_AB R6, R31, R6 ;  /* 0x000000061f06723e */ /* 0x000fe400000010ff */
[----:B------:R-:W-:-:S05]  /*d9e0*/  F2FP.BF16.F32.PACK_AB R7, R32, R7 ;  /* 0x000000072007723e */ /* 0x000fca00000010ff */
[----:B------:R1:W-:Y:S02]  /*d9f0*/  STS.128 [R41+0x1000], R4 ;  /* 0x0010000429007388 */ /* 0x0003e40000000c00 */
.L_x_593:
[----:B------:R-:W-:Y:S05]  /*da00*/  BSYNC B2 ;  /* 0x0000000000027941 */ /* 0x000fea0003800000 */
.L_x_592:
[----:B------:R-:W-:Y:S04]  /*da10*/  BSSY B2, `(.L_x_594) ;  /* 0x000002a000027945 */ /* 0x000fe80003800000 */
[----:B------:R-:W-:Y:S05]  /*da20*/  @P1 BRA `(.L_x_595) ;  /* 0x0000000000a01947 */ /* 0x000fea0003800000 */
[----:B-----5:R-:W-:Y:S01]  /*da30*/  R2UR UR4, R43 ;  /* 0x000000002b0472ca */ /* 0x020fe200000e0000 */
[C---:B------:R-:W-:Y:S01]  /*da40*/  IMAD.U32 R37, R20.reuse, 0x10000, RZ ;  /* 0x0001000014257824 */ /* 0x040fe200078e00ff */
[----:B------:R-:W-:Y:S01]  /*da50*/  LOP3.LUT R40, R20, 0xffff0000, RZ, 0xc0, !PT ;  /* 0xffff000014287812 */ /* 0x000fe200078ec0ff */
[C---:B0-----:R-:W-:Y:S01]  /*da60*/  IMAD.U32 R35, R14.reuse, 0x10000, RZ ;  /* 0x000100000e237824 */ /* 0x041fe200078e00ff */
[----:B------:R-:W-:Y:S01]  /*da70*/  LOP3.LUT R38, R14, 0xffff0000, RZ, 0xc0, !PT ;  /* 0xffff00000e267812 */ /* 0x000fe200078ec0ff */
[C---:B------:R-:W-:Y:S01]  /*da80*/  IMAD.U32 R39, R21.reuse, 0x10000, RZ ;  /* 0x0001000015277824 */ /* 0x040fe200078e00ff */
[----:B------:R-:W-:-:S07]  /*da90*/  LOP3.LUT R42, R21, 0xffff0000, RZ, 0xc0, !PT ;  /* 0xffff0000152a7812 */ /* 0x000fce00078ec0ff */
        /* <DEDUP_REMOVED lines=33> */
.L_x_595:
[----:B------:R-:W-:Y:S05]  /*dcb0*/  BSYNC B2 ;  /* 0x0000000000027941 */ /* 0x000fea0003800000 */
.L_x_594:
        /* <DEDUP_REMOVED lines=42> */
.L_x_597:
[----:B------:R-:W-:Y:S05]  /*df60*/  BSYNC B2 ;  /* 0x0000000000027941 */ /* 0x000fea0003800000 */
.L_x_596:
        /* <DEDUP_REMOVED lines=41> */
.L_x_591:
[----:B------:R-:W-:Y:S05]  /*e200*/  BSYNC B1 ;  /* 0x0000000000017941 */ /* 0x000fea0003800000 */
.L_x_590:
[----:B------:R-:W-:Y:S01]  /*e210*/  ISETP.GE.AND P0, PT, R237, R28, PT ;  /* 0x0000001ced00720c */ /* 0x000fe20003f06270 */
[----:B------:R-:W-:-:S12]  /*e220*/  BSSY B1, `(.L_x_598) ;  /* 0x00000b2000017945 */ /* 0x000fd80003800000 */
[----:B------:R-:W-:Y:S05]  /*e230*/  @P0 BRA `(.L_x_599) ;  /* 0x0000000800c00947 */ /* 0x000fea0003800000 */
[----:B-----5:R0:W5:Y:S01]  /*e240*/  LDL R43, [R1+0x14] ;  /* 0x00001400012b7983 */ /* 0x0201620000100800 */
[----:B-1234-:R-:W1:Y:S01]  /*e250*/  LDC R5, c[0x0][0x3f4] ;  /* 0x0000fd00ff057b82 */ /* 0x01ee620000000800 */
[----:B------:R-:W-:Y:S01]  /*e260*/  BSSY B2, `(.L_x_600) ;  /* 0x000002e000027945 */ /* 0x000fe20003800000 */
[-C--:B-1----:R-:W-:Y:S02]  /*e270*/  ISETP.GE.AND P0, PT, R22, R5.reuse, PT ;  /* 0x000000051600720c */ /* 0x082fe40003f06270 */
[-C--:B------:R-:W-:Y:S02]  /*e280*/  ISETP.GE.AND P1, PT, R215, R5.reuse, PT ;  /* 0x00000005d700720c */ /* 0x080fe40003f26270 */
[-C--:B------:R-:W-:Y:S02]  /*e290*/  ISETP.GE.AND P2, PT, R214, R5.reuse, PT ;  /* 0x00000005d600720c */ /* 0x080fe40003f46270 */
[----:B------:R-:W-:-:S07]  /*e2a0*/  ISETP.GE.AND P3, PT, R216, R5, PT ;  /* 0x00000005d800720c */ /* 0x000fce0003f66270 */
[----:B0-----:R-:W-:Y:S06]  /*e2b0*/  @P0 BRA `(.L_x_601) ;  /* 0x0000000000a00947 */ /* 0x001fec0003800000 */
[----:B-----5:R-:W-:Y:S01]  /*e2c0*/  R2UR UR4, R43 ;  /* 0x000000002b0472ca */ /* 0x020fe200000e0000 */
[C---:B------:R-:W-:Y:S01]  /*e2d0*/  IMAD.U32 R37, R26.reuse, 0x10000, RZ ;  /* 0x000100001a257824 */ /* 0x040fe200078e00ff */
[----:B------:R-:W-:Y:S01]  /*e2e0*/  LOP3.LUT R40, R26, 0xffff0000, RZ, 0xc0, !PT ;  /* 0xffff00001a287812 */ /* 0x000fe200078ec0ff */
[C---:B------:R-:W-:Y:S01]  /*e2f0*/  IMAD.U32 R35, R24.reuse, 0x10000, RZ ;  /* 0x0001000018237824 */ /* 0x040fe200078e00ff */
        /* <DEDUP_REMOVED lines=36> */
.L_x_601:
[----:B------:R-:W-:Y:S05]  /*e540*/  BSYNC B2 ;  /* 0x0000000000027941 */ /* 0x000fea0003800000 */
.L_x_600:
[----:B------:R-:W-:Y:S04]  /*e550*/  BSSY B2, `(.L_x_602) ;  /* 0x000002a000027945 */ /* 0x000fe80003800000 */
[----:B------:R-:W-:Y:S05]  /*e560*/  @P1 BRA `(.L_x_603) ;  /* 0x0000000000a01947 */ /* 0x000fea0003800000 */
[----:B-----5:R-:W-:Y:S01]  /*e570*/  R2UR UR4, R43 ;  /* 0x000000002b0472ca */ /* 0x020fe200000e0000 */
[C---:B------:R-:W-:Y:S01]  /*e580*/  IMAD.U32 R37, R20.reuse, 0x10000, RZ ;  /* 0x0001000014257824 */ /* 0x040fe200078e00ff */
[----:B------:R-:W-:Y:S01]  /*e590*/  LOP3.LUT R40, R20, 0xffff0000, RZ, 0xc0, !PT ;  /* 0xffff000014287812 */ /* 0x000fe200078ec0ff */
[C---:B------:R-:W-:Y:S01]  /*e5a0*/  IMAD.U32 R35, R14.reuse, 0x10000, RZ ;  /* 0x000100000e237824 */ /* 0x040fe200078e00ff */
[----:B------:R-:W-:Y:S01]  /*e5b0*/  LOP3.LUT R38, R14, 0xffff0000, RZ, 0xc0, !PT ;  /* 0xffff00000e267812 */ /* 0x000fe200078ec0ff */
[C---:B------:R-:W-:Y:S01]  /*e5c0*/  IMAD.U32 R39, R21.reuse, 0x10000, RZ ;  /* 0x0001000015277824 */ /* 0x040fe200078e00ff */
[----:B------:R-:W-:-:S07]  /*e5d0*/  LOP3.LUT R42, R21, 0xffff0000, RZ, 0xc0, !PT ;  /* 0xffff0000152a7812 */ /* 0x000fce00078ec0ff */
[----:B0-----:R-:W-:-:S05]  /*e5e0*/  LEA R41, R230, UR4, 0x1 ;  /* 0x00000004e6297c11 */ /* 0x001fca000f8e08ff */
        /* <DEDUP_REMOVED lines=32> */
.L_x_603:
[----:B------:R-:W-:Y:S05]  /*e7f0*/  BSYNC B2 ;  /* 0x0000000000027941 */ /* 0x000fea0003800000 */
.L_x_602:
        /* <DEDUP_REMOVED lines=9> */
[----:B01----:R-:W-:-:S05]  /*e890*/  LEA R41, R230, UR4, 0x1 ;  /* 0x00000004e6297c11 */ /* 0x003fca000f8e08ff */
        /* <DEDUP_REMOVED lines=32> */
.L_x_605:
[----:B------:R-:W-:Y:S05]  /*eaa0*/  BSYNC B2 ;  /* 0x0000000000027941 */ /* 0x000fea0003800000 */
.L_x_604:
        /* <DEDUP_REMOVED lines=8> */
[----:B012---:R-:W-:-:S05]  /*eb30*/  LEA R41, R230, UR4, 0x1 ;  /* 0x00000004e6297c11 */ /* 0x007fca000f8e08ff */
        /* <DEDUP_REMOVED lines=32> */
.L_x_599:
[----:B------:R-:W-:Y:S05]  /*ed40*/  BSYNC B1 ;  /* 0x0000000000017941 */ /* 0x000fea0003800000 */
.L_x_598:
[----:B01234-:R-:W-:-:S05]  /*ed50*/  VIADD R5, R213, 0x60 ;  /* 0x00000060d5057836 */ /* 0x01ffca0000000000 */
[----:B------:R-:W-:-:S13]  /*ed60*/  ISETP.GE.AND P0, PT, R5, R28, PT ;  /* 0x0000001c0500720c */ /* 0x000fda0003f06270 */
[----:B------:R-:W-:Y:S05]  /*ed70*/  @P0 BRA `(.L_x_606) ;  /* 0x0000004400340947 */ /* 0x000fea0003800000 */
[----:B------:R-:W2:Y:S01]  /*ed80*/  LDL R4, [R1+0x14] ;  /* 0x0000140001047983 */ /* 0x000ea20000100800 */
[----:B------:R-:W0:Y:S01]  /*ed90*/  LDC R5, c[0x0][0x3f4] ;  /* 0x0000fd00ff057b82 */ /* 0x000e220000000800 */
[----:B------:R-:W-:Y:S01]  /*eda0*/  BSSY B1, `(.L_x_607) ;  /* 0x000002e000017945 */ /* 0x000fe20003800000 */
[-C--:B0-----:R-:W-:Y:S02]  /*edb0*/  ISETP.GE.AND P0, PT, R22, R5.reuse, PT ;  /* 0x000000051600720c */ /* 0x081fe40003f06270 */
[-C--:B------:R-:W-:Y:S02]  /*edc0*/  ISETP.GE.AND P1, PT, R215, R5.reuse, PT ;  /* 0x00000005d700720c */ /* 0x080fe40003f26270 */
[-C--:B------:R-:W-:Y:S02]  /*edd0*/  ISETP.GE.AND P2, PT, R214, R5.reuse, PT ;  /* 0x00000005d600720c */ /* 0x080fe40003f46270 */
[----:B------:R-:W-:Y:S02]  /*ede0*/  ISETP.GE.AND P3, PT, R216, R5, PT ;  /* 0x00000005d800720c */ /* 0x000fe40003f66270 */
[----:B--2---:R-:W-:-:S13]  /*edf0*/  R2UR UR4, R4 ;  /* 0x00000000040472ca */ /* 0x004fda00000e0000 */
[----:B------:R-:W-:Y:S01]  /*ee00*/  LEA R28, R230, UR4, 0x1 ;  /* 0x00000004e61c7c11 */ /* 0x000fe2000f8e08ff */
[----:B------:R-:W-:Y:S06]  /*ee10*/  @P0 BRA `(.L_x_608) ;  /* 0x0000000000980947 */ /* 0x000fec0003800000 */
[----:B------:R-:W0:Y:S01]  /*ee20*/  LDS.128 R4, [R28+0x3000] ;  /* 0x003000001c047984 */ /* 0x000e220000000c00 */
[C---:B------:R-:W-:Y:S01]  /*ee30*/  IMAD.U32 R35, R26.reuse, 0x10000, RZ ;  /* 0x000100001a237824 */ /* 0x040fe200078e00ff */
[----:B------:R-:W-:Y:S01]  /*ee40*/  LOP3.LUT R38, R26, 0xffff0000, RZ, 0xc0, !PT ;  /* 0xffff00001a267812 */ /* 0x000fe200078ec0ff */
[C---:B------:R-:W-:Y:S01]  /*ee50*/  IMAD.U32 R33, R24.reuse, 0x10000, RZ ;  /* 0x0001000018217824 */ /* 0x040fe200078e00ff */
[----:B------:R-:W-:Y:S02]  /*ee60*/  LOP3.LUT R36, R24, 0xffff0000, RZ, 0xc0, !PT ;  /* 0xffff000018247812 */ /* 0x000fe400078ec0ff */
[----:B------:R-:W-:Y:S01]  /*ee70*/  LOP3.LUT R40, R27, 0xffff0000, RZ, 0xc0, !PT ;  /* 0xffff00001b287812 */ /* 0x000fe200078ec0ff */
        /* <DEDUP_REMOVED lines=10> */
[-C--:B------:R-:W-:Y:S01]  /*ef20*/  FFMA.FTZ R4, R33, R29.reuse, -R32 ;  /* 0x0000001d21047223 */ /* 0x080fe20000010820 */
[----:B------:R-:W-:Y:S01]  /*ef30*/  FFMA.FTZ R29, R35, R29, R34 ;  /* 0x0000001d231d7223 */ /* 0x000fe20000010022 */
[----:B------:R-:W-:Y:S01]  /*ef40*/  FMUL.FTZ R33, R36, R5 ;  /* 0x0000000524217220 */ /* 0x000fe20000410000 */
[----:B------:R-:W-:Y:S01]  /*ef50*/  LOP3.LUT R6, R6, 0xffff0000, RZ, 0xc0, !PT ;  /* 0xffff000006067812 */ /* 0x000fe200078ec0ff */
[-C--:B------:R-:W-:Y:S01]  /*ef60*/  FFMA.FTZ R5, R36, R30.reuse, -R31 ;  /* 0x0000001e24057223 */ /* 0x080fe2000001081f */
[----:B------:R-:W-:Y:S01]  /*ef70*/  LOP3.LUT R34, R25, 0xffff0000, RZ, 0xc0, !PT ;  /* 0xffff000019227812 */ /* 0x000fe200078ec0ff */
[----:B------:R-:W-:Y:S02]  /*ef80*/  IMAD.U32 R36, R27, 0x10000, RZ ;  /* 0x000100001b247824 */ /* 0x000fe400078e00ff */
[----:B------:R-:W-:Y:S01]  /*ef90*/  FFMA.FTZ R30, R38, R30, R33 ;  /* 0x0000001e261e7223 */ /* 0x000fe20000010021 */
[----:B------:R-:W-:Y:S02]  /*efa0*/  IMAD.U32 R32, R25, 0x10000, RZ ;  /* 0x0001000019207824 */ /* 0x000fe400078e00ff */
[-C--:B------:R-:W-:Y:S01]  /*efb0*/  FMUL.FTZ R31, R40, R7.reuse ;  /* 0x00000007281f7220 */ /* 0x080fe20000410000 */
[-C--:B------:R-:W-:Y:S01]  /*efc0*/  FMUL.FTZ R25, R36, R6.reuse ;  /* 0x0000000624197220 */ /* 0x080fe20000410000 */
[----:B------:R-:W-:Y:S01]  /*efd0*/  FMUL.FTZ R33, R34, R7 ;  /* 0x0000000722217220 */ /* 0x000fe20000410000 */
[----:B------:R-:W-:Y:S01]  /*efe0*/  FMUL.FTZ R27, R32, R6 ;  /* 0x00000006201b7220 */ /* 0x000fe20000410000 */
[----:B------:R-:W-:Y:S01]  /*eff0*/  FFMA.FTZ R7, R34, R26, -R31 ;  /* 0x0000001a22077223 */ /* 0x000fe2000001081f */
[----:B------:R-:W-:Y:S01]  /*f000*/  FFMA.FTZ R6, R32, R24, -R25 ;  /* 0x0000001820067223 */ /* 0x000fe20000010819 */
[----:B------:R-:W-:Y:S01]  /*f010*/  FFMA.FTZ R26, R40, R26, R33 ;  /* 0x0000001a281a7223 */ /* 0x000fe20000010021 */
[----:B------:R-:W-:Y:S01]  /*f020*/  FFMA.FTZ R27, R36, R24, R27 ;  /* 0x00000018241b7223 */ /* 0x000fe2000001001b */
[----:B------:R-:W-:-:S02]  /*f030*/  F2FP.BF16.F32.PACK_AB R4, R29, R4 ;  /* 0x000000041d04723e */ /* 0x000fc400000010ff */
[----:B------:R-:W-:Y:S02]  /*f040*/  F2FP.BF16.F32.PACK_AB R5, R30, R5 ;  /* 0x000000051e05723e */ /* 0x000fe400000010ff */
[----:B------:R-:W-:Y:S02]  /*f050*/  F2FP.BF16.F32.PACK_AB R6, R27, R6 ;  /* 0x000000061b06723e */ /* 0x000fe400000010ff */
[----:B------:R-:W-:-:S05]  /*f060*/  F2FP.BF16.F32.PACK_AB R7, R26, R7 ;  /* 0x000000071a07723e */ /* 0x000fca00000010ff */
[----:B------:R0:W-:Y:S02]  /*f070*/  STS.128 [R28+0x3000], R4 ;  /* 0x003000041c007388 */ /* 0x0001e40000000c00 */
.L_x_608:
[----:B------:R-:W-:Y:S05]  /*f080*/  BSYNC B1 ;  /* 0x0000000000017941 */ /* 0x000fea0003800000 */
.L_x_607:
[----:B------:R-:W-:Y:S04]  /*f090*/  BSSY B1, `(.L_x_609) ;  /* 0x0000028000017945 */ /* 0x000fe80003800000 */
[----:B------:R-:W-:Y:S05]  /*f0a0*/  @P1 BRA `(.L_x_610) ;  /* 0x0000000000981947 */ /* 0x000fea0003800000 */
[----:B0-----:R-:W0:Y:S01]  /*f0b0*/  LDS.128 R4, [R28+0x7000] ;  /* 0x007000001c047984 */ /* 0x001e220000000c00 */
[----:B------:R-:W-:Y:S01]  /*f0c0*/  IMAD.U32 R30, R14, 0x10000, RZ ;  /* 0x000100000e1e7824 */ /* 0x000fe200078e00ff */
[C---:B------:R-:W-:Y:S01]  /*f0d0*/  LOP3.LUT R33, R20.reuse, 0xffff0000, RZ, 0xc0, !PT ;  /* 0xffff000014217812 */ /* 0x040fe200078ec0ff */
[----:B------:R-:W-:Y:S01]  /*f0e0*/  IMAD.U32 R32, R20, 0x10000, RZ ;  /* 0x0001000014207824 */ /* 0x000fe200078e00ff */
        /* <DEDUP_REMOVED lines=14> */
[C---:B------:R-:W-:Y:S01]  /*f1d0*/  FMUL.FTZ R24, R31.reuse, R5 ;  /* 0x000000051f187220 */ /* 0x040fe20000410000 */
        /* <DEDUP_REMOVED lines=19> */
.L_x_610:
[----:B------:R-:W-:Y:S05]  /*f310*/  BSYNC B1 ;  /* 0x0000000000017941 */ /* 0x000fea0003800000 */
.L_x_609:
[----:B------:R-:W-:Y:S04]  /*f320*/  BSSY B1, `(.L_x_611) ;  /* 0x0000028000017945 */ /* 0x000fe80003800000 */
[----:B------:R-:W-:Y:S05]  /*f330*/  @P2 BRA `(.L_x_612) ;  /* 0x0000000000982947 */ /* 0x000fea0003800000 */
[----:B01----:R-:W0:Y:S01]  /*f340*/  LDS.128 R4, [R28+0xb000] ;  /* 0x00b000001c047984 */ /* 0x003e220000000c00 */
        /* <DEDUP_REMOVED lines=37> */
.L_x_612:
[----:B------:R-:W-:Y:S05]  /*f5a0*/  BSYNC B1 ;  /* 0x0000000000017941 */ /* 0x000fea0003800000 */
.L_x_611:
[----:B------:R-:W-:Y:S05]  /*f5b0*/  @P3 BRA `(.L_x_606) ;  /* 0x0000003c00243947 */ /* 0x000fea0003800000 */
[----:B012---:R-:W0:Y:S01]  /*f5c0*/  LDS.128 R4, [R28+0xf000] ;  /* 0x00f000001c047984 */ /* 0x007e220000000c00 */
        /* <DEDUP_REMOVED lines=36> */
[----:B------:R3:W-:Y:S01]  /*f810*/  STS.128 [R28+0xf000], R4 ;  /* 0x00f000041c007388 */ /* 0x0007e20000000c00 */
[----:B------:R-:W-:Y:S05]  /*f820*/  BRA `(.L_x_606) ;  /* 0x0000003800887947 */ /* 0x000fea0003800000 */
.L_x_576:
[----:B------:R-:W-:-:S03]  /*f830*/  UMOV UR4, 0xffffffff ;  /* 0xffffffff00047882 */ /* 0x000fc60000000000 */
[----:B------:R-:W-:Y:S05]  /*f840*/  BRA.DIV UR4, `(.L_x_613) ;  /* 0x000001c604707947 */ /* 0x000fea000b800000 */
[----:B------:R0:W1:Y:S04]  /*f850*/  SHFL.IDX PT, R0, R25, RZ, 0x181f ;  /* 0x00181fff19007589 */ /* 0x00006800000e0000 */
[----:B------:R0:W2:Y:S04]  /*f860*/  SHFL.IDX PT, R3, R24, RZ, 0x181f ;  /* 0x00181fff18037589 */ /* 0x0000a800000e0000 */
[----:B------:R0:W3:Y:S04]  /*f870*/  SHFL.IDX PT, R31, R27, RZ, 0x181f ;  /* 0x00181fff1b1f7589 */ /* 0x0000e800000e0000 */
[----:B------:R-:W4:Y:S02]  /*f880*/  SHFL.IDX PT, R32, R32, RZ, 0x181f ;  /* 0x00181fff20207589 */ /* 0x000f2400000e0000 */
.L_x_874:
        /* <DEDUP_REMOVED lines=9> */
[----:B------:R-:W-:-:S02]  /*f920*/  CS2R R4, SRZ ;  /* 0x0000000000047805 */ /* 0x000fc4000001ff00 */
[----:B------:R-:W-:Y:S02]  /*f930*/  CS2R R8, SRZ ;  /* 0x0000000000087805 */ /* 0x000fe4000001ff00 */
[----:B------:R-:W-:Y:S02]  /*f940*/  CS2R R14, SRZ ;  /* 0x00000000000e7805 */ /* 0x000fe4000001ff00 */
[----:B------:R-:W-:Y:S02]  /*f950*/  CS2R R12, SRZ ;  /* 0x00000000000c7805 */ /* 0x000fe4000001ff00 */
[----:B0-----:R-:W-:Y:S01]  /*f960*/  CS2R R26, SRZ ;  /* 0x00000000001a7805 */ /* 0x001fe2000001ff00 */
[----:B------:R-:W-:Y:S01]  /*f970*/  IMAD.IADD R37, R236, 0x1, -R21 ;  /* 0x00000001ec257824 */ /* 0x000fe200078e0a15 */
[----:B------:R-:W-:Y:S01]  /*f980*/  CS2R R24, SRZ ;  /* 0x0000000000187805 */ /* 0x000fe2000001ff00 */
[----:B------:R-:W-:Y:S06]  /*f990*/  @P0 BRA `(.L_x_615) ;  /* 0x0000000000700947 */ /* 0x000fec0003800000 */
[----:B------:R-:W-:Y:S01]  /*f9a0*/  ULDC UR4, c[0x0][0x3f4] ;  /* 0x0000fd0000047ab9 */ /* 0x000fe20000000800 */
[----:B------:R-:W-:Y:S01]  /*f9b0*/  SHF.R.S32.HI R5, RZ, 0x1f, R212 ;  /* 0x0000001fff057819 */ /* 0x000fe200000114d4 */
[----:B--2---:R-:W-:Y:S01]  /*f9c0*/  IMAD.MOV.U32 R6, RZ, RZ, R3 ;  /* 0x000000ffff067224 */ /* 0x004fe200078e0003 */
[----:B------:R-:W-:Y:S01]  /*f9d0*/  ISETP.GE.AND P2, PT, R16, UR4, PT ;  /* 0x0000000410007c0c */ /* 0x000fe2000bf46270 */
[----:B-1----:R-:W-:Y:S01]  /*f9e0*/  IMAD.MOV.U32 R7, RZ, RZ, R0 ;  /* 0x000000ffff077224 */ /* 0x002fe200078e0000 */
[----:B------:R-:W-:Y:S01]  /*f9f0*/  ISETP.GE.AND P3, PT, R212, UR4, PT ;  /* 0x00000004d4007c0c */ /* 0x000fe2000bf66270 */
[----:B----4-:R-:W-:Y:S01]  /*fa00*/  IMAD.MOV.U32 R4, RZ, RZ, R32 ;  /* 0x000000ffff047224 */ /* 0x010fe200078e0020 */
[----:B------:R-:W-:Y:S02]  /*fa10*/  LEA.HI R5, R5, R212, RZ, 0x3 ;  /* 0x000000d405057211 */ /* 0x000fe400078f18ff */
[----:B------:R-:W-:Y:S02]  /*fa20*/  CS2R R14, SRZ ;  /* 0x00000000000e7805 */ /* 0x000fe4000001ff00 */
[----:B------:R-:W-:Y:S01]  /*fa30*/  CS2R R12, SRZ ;  /* 0x00000000000c7805 */ /* 0x000fe2000001ff00 */
[----:B------:R-:W-:Y:S01]  /*fa40*/  ULDC.64 UR6, c[0x0][0x208] ;  /* 0x0000820000067ab9 */ /* 0x000fe20000000a00 */
[----:B------:R-:W-:-:S03]  /*fa50*/  SHF.R.S32.HI R5, RZ, 0x3, R5 ;  /* 0x00000003ff057819 */ /* 0x000fc60000011405 */
[----:B------:R-:W-:Y:S02]  /*fa60*/  @!P2 IMAD.SHL.U32 R30, R16, 0x2, RZ ;  /* 0x00000002101ea824 */ /* 0x000fe400078e00ff */
[----:B------:R-:W-:Y:S02]  /*fa70*/  @!P3 IMAD.SHL.U32 R35, R5, 0x8, RZ ;  /* 0x000000080523b824 */ /* 0x000fe400078e00ff */
[----:B---3--:R-:W-:Y:S01]  /*fa80*/  IMAD.MOV.U32 R5, RZ, RZ, R31 ;  /* 0x000000ffff057224 */ /* 0x008fe200078e001f */
[-C--:B------:R-:W-:Y:S02]  /*fa90*/  @!P2 IADD3 R20, P0, R3, R30.reuse, RZ ;  /* 0x0000001e0314a210 */ /* 0x080fe40007f1e0ff */
[----:B------:R-:W-:Y:S01]  /*faa0*/  @!P2 IADD3 R30, P1, R32, R30, RZ ;  /* 0x0000001e201ea210 */ /* 0x000fe20007f3e0ff */
[C---:B------:R-:W-:Y:S01]  /*fab0*/  @!P3 IMAD.WIDE R32, R35.reuse, 0x2, R6 ;  /* 0x000000022320b825 */ /* 0x040fe200078e0206 */
[----:B------:R-:W-:Y:S02]  /*fac0*/  @!P2 SHF.L.U64.HI R3, R16, 0x1, R17 ;  /* 0x000000011003a819 */ /* 0x000fe40000010211 */
[----:B------:R-:W-:Y:S01]  /*fad0*/  CS2R R6, SRZ ;  /* 0x0000000000067805 */ /* 0x000fe2000001ff00 */
[----:B------:R-:W-:Y:S01]  /*fae0*/  @!P3 IMAD.WIDE R34, R35, 0x2, R4 ;  /* 0x000000022322b825 */ /* 0x000fe200078e0204 */
[----:B------:R-:W-:-:S03]  /*faf0*/  CS2R R4, SRZ ;  /* 0x0000000000047805 */ /* 0x000fc6000001ff00 */
[--C-:B------:R-:W-:Y:S01]  /*fb00*/  @!P2 IMAD.X R21, R0, 0x1, R3.reuse, P0 ;  /* 0x000000010015a824 */ /* 0x100fe200000e0603 */
[----:B------:R0:W5:Y:S01]  /*fb10*/  @!P3 LD.E.128 R12, desc[UR6][R34.64] ;  /* 0x00000006220cb980 */ /* 0x000162000c101d00 */
[----:B------:R-:W-:-:S03]  /*fb20*/  @!P2 IMAD.X R31, R31, 0x1, R3, P1 ;  /* 0x000000011f1fa824 */ /* 0x000fc600008e0603 */
[----:B------:R0:W5:Y:S04]  /*fb30*/  @!P3 LD.E.128 R4, desc[UR6][R32.64] ;  /* 0x000000062004b980 */ /* 0x000168000c101d00 */
[----:B------:R0:W5:Y:S04]  /*fb40*/  @!P2 LD.E.128 R8, desc[UR6][R20.64] ;  /* 0x000000061408a980 */ /* 0x000168000c101d00 */
[----:B------:R0:W5:Y:S02]  /*fb50*/  @!P2 LD.E.128 R24, desc[UR6][R30.64] ;  /* 0x000000061e18a980 */ /* 0x000164000c101d00 */
.L_x_615:
[----:B------:R-:W-:Y:S05]  /*fb60*/  BSYNC B1 ;  /* 0x0000000000017941 */ /* 0x000fea0003800000 */
.L_x_614:
[--C-:B0----5:R-:W-:Y:S01]  /*fb70*/  SHF.R.U64 R34, R8, 0x10, R9.reuse ;  /* 0x0000001008227819 */ /* 0x121fe20000001209 */
[--C-:B------:R-:W-:Y:S01]  /*fb80*/  IMAD.MOV.U32 R30, RZ, RZ, R9.reuse ;  /* 0x000000ffff1e7224 */ /* 0x100fe200078e0009 */
[----:B------:R-:W-:Y:S01]  /*fb90*/  SHF.R.U32.HI R51, RZ, 0x10, R9 ;  /* 0x00000010ff337819 */ /* 0x000fe20000011609 */
[----:B------:R-:W-:Y:S01]  /*fba0*/  IMAD.MOV.U32 R21, RZ, RZ, R8 ;  /* 0x000000ffff157224 */ /* 0x000fe200078e0008 */
[----:B------:R-:W-:Y:S01]  /*fbb0*/  SHF.L.U32 R9, R37, 0x1f, RZ ;  /* 0x0000001f25097819 */ /* 0x000fe200000006ff */
[----:B-1----:R-:W-:Y:S01]  /*fbc0*/  IMAD.MOV.U32 R0, RZ, RZ, R4 ;  /* 0x000000ffff007224 */ /* 0x002fe200078e0004 */
[--C-:B------:R-:W-:Y:S01]  /*fbd0*/  SHF.R.U64 R45, R4, 0x10, R5.reuse ;  /* 0x00000010042d7819 */ /* 0x100fe20000001205 */
[--C-:B--2---:R-:W-:Y:S01]  /*fbe0*/  IMAD.MOV.U32 R3, RZ, RZ, R5.reuse ;  /* 0x000000ffff037224 */ /* 0x104fe200078e0005 */
[----:B------:R-:W0:Y:S01]  /*fbf0*/  SYNCS.PHASECHK.TRANS64.TRYWAIT P0, [R18+URZ+0x38800], R9 ;  /* 0x03880009120075a7 */ /* 0x000e22000800017f */
[----:B------:R-:W-:Y:S01]  /*fc00*/  SHF.R.U32.HI R50, RZ, 0x10, R5 ;  /* 0x00000010ff327819 */ /* 0x000fe20000011605 */
[----:B---3--:R-:W-:Y:S01]  /*fc10*/  IMAD.MOV.U32 R31, RZ, RZ, R24 ;  /* 0x000000ffff1f7224 */ /* 0x008fe200078e0018 */
[----:B------:R-:W-:Y:S01]  /*fc20*/  SHF.R.U64 R46, R24, 0x10, R25 ;  /* 0x00000010182e7819 */ /* 0x000fe20000001219 */
[----:B------:R-:W-:Y:S01]  /*fc30*/  IMAD.MOV.U32 R8, RZ, RZ, R10 ;  /* 0x000000ffff087224 */ /* 0x000fe200078e000a */
[----:B------:R-:W-:Y:S01]  /*fc40*/  PRMT R24, R21, 0x5410, R34 ;  /* 0x0000541015187816 */ /* 0x000fe20000000022 */
[--C-:B------:R-:W-:Y:S01]  /*fc50*/  IMAD.MOV.U32 R20, RZ, RZ, R11.reuse ;  /* 0x000000ffff147224 */ /* 0x100fe200078e000b */
[--C-:B------:R-:W-:Y:S01]  /*fc60*/  SHF.R.U64 R49, R10, 0x10, R11.reuse ;  /* 0x000000100a317819 */ /* 0x100fe2000000120b */
[----:B------:R-:W-:Y:S01]  /*fc70*/  IMAD.MOV.U32 R4, RZ, RZ, R6 ;  /* 0x000000ffff047224 */ /* 0x000fe200078e0006 */
[----:B------:R-:W-:Y:S01]  /*fc80*/  SHF.R.U32.HI R47, RZ, 0x10, R11 ;  /* 0x00000010ff2f7819 */ /* 0x000fe2000001160b */
[--C-:B------:R-:W-:Y:S01]  /*fc90*/  IMAD.MOV.U32 R5, RZ, RZ, R7.reuse ;  /* 0x000000ffff057224 */ /* 0x100fe200078e0007 */
[----:B------:R-:W-:Y:S01]  /*fca0*/  SHF.R.U64 R43, R6, 0x10, R7 ;  /* 0x00000010062b7819 */ /* 0x000fe20000001207 */
[----:B------:R-:W-:Y:S01]  /*fcb0*/  IMAD.MOV.U32 R35, RZ, RZ, R25 ;  /* 0x000000ffff237224 */ /* 0x000fe200078e0019 */
[----:B------:R-:W-:Y:S01]  /*fcc0*/  SHF.R.U32.HI R48, RZ, 0x10, R7 ;  /* 0x00000010ff307819 */ /* 0x000fe20000011607 */
[----:B----4-:R-:W-:Y:S01]  /*fcd0*/  IMAD.MOV.U32 R32, RZ, RZ, R26 ;  /* 0x000000ffff207224 */ /* 0x010fe200078e001a */
[----:B------:R-:W-:Y:S01]  /*fce0*/  SHF.R.U32.HI R44, RZ, 0x10, R25 ;  /* 0x00000010ff2c7819 */ /* 0x000fe20000011619 */
[--C-:B------:R-:W-:Y:S01]  /*fcf0*/  IMAD.MOV.U32 R33, RZ, RZ, R27.reuse ;  /* 0x000000ffff217224 */ /* 0x100fe200078e001b */
[--C-:B------:R-:W-:Y:S01]  /*fd00*/  SHF.R.U64 R41, R26, 0x10, R27.reuse ;  /* 0x000000101a297819 */ /* 0x100fe2000000121b */
[----:B------:R-:W-:Y:S01]  /*fd10*/  BSSY B1, `(.L_x_616) ;  /* 0x0000018000017945 */ /* 0x000fe20003800000 */
[----:B------:R-:W-:Y:S01]  /*fd20*/  SHF.R.U32.HI R42, RZ, 0x10, R27 ;  /* 0x00000010ff2a7819 */ /* 0x000fe2000001161b */
[----:B------:R-:W-:Y:S01]  /*fd30*/  IMAD.MOV.U32 R10, RZ, RZ, R12 ;  /* 0x000000ffff0a7224 */ /* 0x000fe200078e000c */
[----:B------:R-:W-:Y:S01]  /*fd40*/  VIMNMX R34, R36, 0x80, PT ;  /* 0x0000008024227848 */ /* 0x000fe20003fe0100 */
[----:B------:R-:W-:Y:S01]  /*fd50*/  IMAD.MOV.U32 R11, RZ, RZ, R13 ;  /* 0x000000ffff0b7224 */ /* 0x000fe200078e000d */
[----:B------:R-:W-:Y:S01]  /*fd60*/  PRMT R25, R30, 0x5410, R51 ;  /* 0x000054101e197816 */ /* 0x000fe20000000033 */
[----:B------:R-:W-:Y:S01]  /*fd70*/  IMAD.MOV.U32 R6, RZ, RZ, R14 ;  /* 0x000000ffff067224 */ /* 0x000fe200078e000e */
[----:B------:R-:W-:Y:S01]  /*fd80*/  SHF.R.U64 R39, R12, 0x10, R13 ;  /* 0x000000100c277819 */ /* 0x000fe2000000120d */
[----:B------:R-:W-:Y:S01]  /*fd90*/  IMAD.MOV.U32 R7, RZ, RZ, R15 ;  /* 0x000000ffff077224 */ /* 0x000fe200078e000f */
[----:B------:R-:W-:-:S02]  /*fda0*/  SHF.R.U32.HI R40, RZ, 0x10, R13 ;  /* 0x00000010ff287819 */ /* 0x000fc4000001160d */
[----:B------:R-:W-:Y:S02]  /*fdb0*/  PRMT R30, R31, 0x5410, R46 ;  /* 0x000054101f1e7816 */ /* 0x000fe4000000002e */
[--C-:B------:R-:W-:Y:S02]  /*fdc0*/  SHF.R.U64 R37, R14, 0x10, R15.reuse ;  /* 0x000000100e257819 */ /* 0x100fe4000000120f */
[----:B------:R-:W-:Y:S02]  /*fdd0*/  SHF.R.U32.HI R38, RZ, 0x10, R15 ;  /* 0x00000010ff267819 */ /* 0x000fe4000001160f */
[----:B------:R-:W-:Y:S02]  /*fde0*/  PRMT R26, R8, 0x5410, R49 ;  /* 0x00005410081a7816 */ /* 0x000fe40000000031 */
[----:B------:R-:W-:Y:S02]  /*fdf0*/  PRMT R27, R20, 0x5410, R47 ;  /* 0x00005410141b7816 */ /* 0x000fe4000000002f */
[----:B------:R-:W-:-:S02]  /*fe00*/  PRMT R0, R0, 0x5410, R45 ;  /* 0x0000541000007816 */ /* 0x000fc4000000002d */
[----:B------:R-:W-:Y:S02]  /*fe10*/  ISETP.GE.AND P1, PT, R213, R34, PT ;  /* 0x00000022d500720c */ /* 0x000fe40003f26270 */
[----:B------:R-:W-:Y:S02]  /*fe20*/  PRMT R3, R3, 0x5410, R50 ;  /* 0x0000541003037816 */ /* 0x000fe40000000032 */
[----:B------:R-:W-:Y:S02]  /*fe30*/  PRMT R12, R4, 0x5410, R43 ;  /* 0x00005410040c7816 */ /* 0x000fe4000000002b */
[----:B------:R-:W-:Y:S02]  /*fe40*/  PRMT R13, R5, 0x5410, R48 ;  /* 0x00005410050d7816 */ /* 0x000fe40000000030 */
[----:B------:R-:W-:Y:S02]  /*fe50*/  PRMT R31, R35, 0x5410, R44 ;  /* 0x00005410231f7816 */ /* 0x000fe4000000002c */
[----:B------:R-:W-:-:S02]  /*fe60*/  PRMT R32, R32, 0x5410, R41 ;  /* 0x0000541020207816 */ /* 0x000fc40000000029 */
[----:B------:R-:W-:Y:S01]  /*fe70*/  PRMT R33, R33, 0x5410, R42 ;  /* 0x0000541021217816 */ /* 0x000fe2000000002a */
[----:B0-----:R-:W-:Y:S06]  /*fe80*/  @!P0 BRA `(.L_x_617) ;  /* 0x000001c000548947 */ /* 0x001fec0003800000 */
.L_x_875:
[----:B------:R-:W-:Y:S05]  /*fe90*/  BSYNC B1 ;  /* 0x0000000000017941 */ /* 0x000fea0003800000 */
.L_x_616:
        /* <DEDUP_REMOVED lines=9> */
[----:B------:R-:W-:Y:S01]  /*ff30*/  IMAD.SHL.U32 R54, R213, 0x40, RZ ;  /* 0x00000040d5367824 */ /* 0x000fe200078e00ff */
[-C--:B--2---:R-:W-:Y:S02]  /*ff40*/  ISETP.GE.AND P0, PT, R16, R35.reuse, PT ;  /* 0x000000231000720c */ /* 0x084fe40003f06270 */
[----:B------:R-:W-:-:S11]  /*ff50*/  ISETP.GE.AND P1, PT, R212, R35, PT ;  /* 0x00000023d400720c */ /* 0x000fd60003f26270 */
[----:B-1----:R-:W-:Y:S05]  /*ff60*/  @P0 BRA `(.L_x_621) ;  /* 0x0000000400700947 */ /* 0x002fea0003800000 */
[----:B------:R-:W-:Y:S01]  /*ff70*/  LEA.HI R4, R29, R28, RZ, 0x3 ;  /* 0x0000001c1d047211 */ /* 0x000fe200078f18ff */
[----:B------:R-:W-:Y:S01]  /*ff80*/  IMAD.U32 R49, R30, 0x10000, RZ ;  /* 0x000100001e317824 */ /* 0x000fe200078e00ff */
[----:B-----5:R-:W-:Y:S01]  /*ff90*/  R2UR UR4, R56 ;  /* 0x00000000380472ca */ /* 0x020fe200000e0000 */
[----:B------:R-:W-:Y:S01]  /*ffa0*/  IMAD.U32 R47, R24, 0x10000, RZ ;  /* 0x00010000182f7824 */ /* 0x000fe200078e00ff */
[----:B------:R-:W-:Y:S02]  /*ffb0*/  LOP3.LUT R5, R4, 0xfffffff8, RZ, 0xc0, !PT ;  /* 0xfffffff804057812 */ /* 0x000fe400078ec0ff */
[----:B------:R-:W-:-:S03]  /*ffc0*/  LOP3.LUT R51, R30, 0xffff0000, RZ, 0xc0, !PT ;  /* 0xffff00001e337812 */ /* 0x000fc600078ec0ff */
[----:B------:R-:W-:-:S05]  /*ffd0*/  IMAD.IADD R4, R28, 0x1, -R5 ;  /* 0x000000011c047824 */ /* 0x000fca00078e0a05 */
[----:B------:R-:W-:Y:S02]  /*ffe0*/  LEA.HI R4, R35, R4, RZ, 0x1d ;  /* 0x0000000423047211 */ /* 0x000fe400078fe8ff */
[----:B------:R-:W-:Y:S02]  /*fff0*/  LEA R36, R230, UR4, 0x1 ;  /* 0x00000004e6247c11 */ /* 0x000fe4000f8e08ff */
[----:B------:R-:W-:Y:S01]  /*10000*/  SHF.R.S32.HI R7, RZ, 0x1f, R4 ;  /* 0x0000001fff077819 */ /* 0x000fe20000011404 */
[----:B------:R-:W-:-:S03]  /*10010*/  IMAD.SHL.U32 R5, R4, 0x8, RZ ;  /* 0x0000000804057824 */ /* 0x000fc600078e00ff */
[----:B------:R-:W-:Y:S02]  /*10020*/  LEA.HI R7, R7, R4, RZ, 0x3 ;  /* 0x0000000407077211 */ /* 0x000fe400078f18ff */
[----:B------:R-:W-:-:S03]  /*10030*/  LOP3.LUT R5, R5, 0x38, RZ, 0xc0, !PT ;  /* 0x0000003805057812 */ /* 0x000fc600078ec0ff */
[----:B------:R-:W-:Y:S01]  /*10040*/  IMAD.SHL.U32 R7, R7, 0x400, RZ ;  /* 0x0000040007077824 */ /* 0x000fe200078e00ff */
[----:B------:R-:W-:-:S04]  /*10050*/  LOP3.LUT R5, R5, 0x1c0, R54, 0xf8, !PT ;  /* 0x000001c005057812 */ /* 0x000fc800078ef836 */
[----:B------:R-:W-:Y:S02]  /*10060*/  LOP3.LUT R5, R5, R228, RZ, 0x3c, !PT ;  /* 0x000000e405057212 */ /* 0x000fe400078e3cff */
[----:B------:R-:W-:-:S04]  /*10070*/  LOP3.LUT R4, R7, 0x7fffe000, RZ, 0xc0, !PT ;  /* 0x7fffe00007047812 */ /* 0x000fc800078ec0ff */
[----:B------:R-:W-:Y:S02]  /*10080*/  IADD3 R37, R5, R4, R229 ;  /* 0x0000000405257210 */ /* 0x000fe40007ffe0e5 */
[----:B------:R-:W1:Y:S03]  /*10090*/  LDS.128 R4, [R36] ;  /* 0x0000000024047984 */ /* 0x000e660000000c00 */
[----:B------:R-:W-:-:S05]  /*100a0*/  IMAD R37, R37, 0x2, R18 ;  /* 0x0000000225257824 */ /* 0x000fca00078e0212 */
[----:B0-----:R-:W0:Y:S01]  /*100b0*/  LDS.128 R8, [R37+0x14400] ;  /* 0x0144000025087984 */ /* 0x001e220000000c00 */
[C---:B-1----:R-:W-:Y:S01]  /*100c0*/  IMAD.U32 R38, R4.reuse, 0x10000, RZ ;  /* 0x0001000004267824 */ /* 0x042fe200078e00ff */
[----:B------:R-:W-:Y:S01]  /*100d0*/  LOP3.LUT R4, R4, 0xffff0000, RZ, 0xc0, !PT ;  /* 0xffff000004047812 */ /* 0x000fe200078ec0ff */
[C---:B------:R-:W-:Y:S01]  /*100e0*/  IMAD.U32 R39, R5.reuse, 0x10000, RZ ;  /* 0x0001000005277824 */ /* 0x040fe200078e00ff */
[----:B------:R-:W-:Y:S01]  /*100f0*/  LOP3.LUT R5, R5, 0xffff0000, RZ, 0xc0, !PT ;  /* 0xffff000005057812 */ /* 0x000fe200078ec0ff */
[C---:B------:R-:W-:Y:S01]  /*10100*/  IMAD.U32 R40, R6.reuse, 0x10000, RZ ;  /* 0x0001000006287824 */ /* 0x040fe200078e00ff */
[----:B------:R-:W-:Y:S01]  /*10110*/  LOP3.LUT R6, R6, 0xffff0000, RZ, 0xc0, !PT ;  /* 0xffff000006067812 */ /* 0x000fe200078ec0ff */
[C---:B------:R-:W-:Y:S01]  /*10120*/  IMAD.U32 R41, R7.reuse, 0x10000, RZ ;  /* 0x0001000007297824 */ /* 0x040fe200078e00ff */
[----:B------:R-:W-:Y:S01]  /*10130*/  LOP3.LUT R7, R7, 0xffff0000, RZ, 0xc0, !PT ;  /* 0xffff000007077812 */ /* 0x000fe200078ec0ff */
[C---:B0-----:R-:W-:Y:S01]  /*10140*/  IMAD.U32 R42, R8.reuse, 0x10000, RZ ;  /* 0x00010000082a7824 */ /* 0x041fe200078e00ff */
[----:B------:R-:W-:Y:S01]  /*10150*/  LOP3.LUT R8, R8, 0xffff0000, RZ, 0xc0, !PT ;  /* 0xffff000008087812 */ /* 0x000fe200078ec0ff */
[C---:B------:R-:W-:Y:S01]  /*10160*/  IMAD.U32 R43, R9.reuse, 0x10000, RZ ;  /* 0x00010000092b7824 */ /* 0x040fe200078e00ff */
[----:B------:R-:W-:Y:S01]  /*10170*/  LOP3.LUT R9, R9, 0xffff0000, RZ, 0xc0, !PT ;  /* 0xffff000009097812 */ /* 0x000fe200078ec0ff */
[C---:B------:R-:W-:Y:S01]  /*10180*/  FMUL.FTZ R53, R42.reuse, R49 ;  /* 0x000000312a357220 */ /* 0x040fe20000410000 */
[----:B------:R-:W-:Y:S01]  /*10190*/  FMUL.FTZ R55, R42, R47 ;  /* 0x0000002f2a377220 */ /* 0x000fe20000410000 */
[----:B------:R-:W-:Y:S01]  /*101a0*/  FMUL.FTZ R57, R8, R51 ;  /* 0x0000003308397220 */ /* 0x000fe20000410000 */
[----:B------:R-:W-:-:S02]  /*101b0*/  IMAD.U32 R42, R31, 0x10000, RZ ;  /* 0x000100001f2a7824 */ /* 0x000fc400078e00ff */
[----:B------:R-:W-:Y:S01]  /*101c0*/  FFMA.FTZ R53, R38, R47, -R53 ;  /* 0x0000002f26357223 */ /* 0x000fe20000010835 */
[----:B------:R-:W-:Y:S01]  /*101d0*/  LOP3.LUT R47, R24, 0xffff0000, RZ, 0xc0, !PT ;  /* 0xffff0000182f7812 */ /* 0x000fe200078ec0ff */
[----:B------:R-:W-:Y:S01]  /*101e0*/  FFMA.FTZ R55, R38, R49, R55 ;  /* 0x0000003126377223 */ /* 0x000fe20000010037 */
[----:B------:R-:W-:Y:S02]  /*101f0*/  IMAD.U32 R38, R25, 0x10000, RZ ;  /* 0x0001000019267824 */ /* 0x000fe400078e00ff */
[----:B------:R-:W-:Y:S02]  /*10200*/  IMAD.U32 R44, R10, 0x10000, RZ ;  /* 0x000100000a2c7824 */ /* 0x000fe400078e00ff */
[-C--:B------:R-:W-:Y:S01]  /*10210*/  FMUL.FTZ R49, R8, R47.reuse ;  /* 0x0000002f08317220 */ /* 0x080fe20000410000 */
[----:B------:R-:W-:Y:S01]  /*10220*/  FFMA.FTZ R46, R4, R47, -R57 ;  /* 0x0000002f042e7223 */ /* 0x000fe20000010839 */
[----:B------:R-:W-:Y:S01]  /*10230*/  FMUL.FTZ R8, R43, R42 ;  /* 0x0000002a2b087220 */ /* 0x000fe20000410000 */
[----:B------:R-:W-:-:S02]  /*10240*/  IMAD.U32 R47, R32, 0x10000, RZ ;  /* 0x00010000202f7824 */ /* 0x000fc400078e00ff */
[-C--:B------:R-:W-:Y:S01]  /*10250*/  FMUL.FTZ R57, R43, R38.reuse ;  /* 0x000000262b397220 */ /* 0x080fe20000410000 */
[----:B------:R-:W-:Y:S01]  /*10260*/  FFMA.FTZ R48, R4, R51, R49 ;  /* 0x0000003304307223 */ /* 0x000fe20000010031 */
[----:B------:R-:W-:Y:S01]  /*10270*/  LOP3.LUT R10, R10, 0xffff0000, RZ, 0xc0, !PT ;  /* 0xffff00000a0a7812 */ /* 0x000fe200078ec0ff */
[C---:B------:R-:W-:Y:S01]  /*10280*/  FFMA.FTZ R50, R39.reuse, R38, -R8 ;  /* 0x0000002627327223 */ /* 0x040fe20000010808 */
[----:B------:R-:W-:Y:S02]  /*10290*/  IMAD.U32 R43, R26, 0x10000, RZ ;  /* 0x000100001a2b7824 */ /* 0x000fe400078e00ff */
[----:B------:R-:W-:Y:S01]  /*102a0*/  FFMA.FTZ R57, R39, R42, R57 ;  /* 0x0000002a27397223 */ /* 0x000fe20000010039 */
[----:B------:R-:W-:Y:S01]  /*102b0*/  FMUL.FTZ R51, R44, R47 ;  /* 0x0000002f2c337220 */ /* 0x000fe20000410000 */
[----:B------:R-:W-:Y:S01]  /*102c0*/  LOP3.LUT R49, R32, 0xffff0000, RZ, 0xc0, !PT ;  /* 0xffff000020317812 */ /* 0x000fe200078ec0ff */
[----:B------:R-:W-:Y:S01]  /*102d0*/  IMAD.U32 R45, R11, 0x10000, RZ ;  /* 0x000100000b2d7824 */ /* 0x000fe200078e00ff */
[----:B------:R-:W-:Y:S01]  /*102e0*/  LOP3.LUT R39, R26, 0xffff0000, RZ, 0xc0, !PT ;  /* 0xffff00001a277812 */ /* 0x000fe200078ec0ff */
[----:B------:R-:W-:-:S02]  /*102f0*/  IMAD.U32 R38, R33, 0x10000, RZ ;  /* 0x0001000021267824 */ /* 0x000fc400078e00ff */
[-C--:B------:R-:W-:Y:S01]  /*10300*/  FMUL.FTZ R59, R44, R43.reuse ;  /* 0x0000002b2c3b7220 */ /* 0x080fe20000410000 */
[----:B------:R-:W-:Y:S01]  /*10310*/  FFMA.FTZ R51, R40, R43, -R51 ;  /* 0x0000002b28337223 */ /* 0x000fe20000010833 */
[C---:B------:R-:W-:Y:S01]  /*10320*/  FMUL.FTZ R43, R10.reuse, R49 ;  /* 0x000000310a2b7220 */ /* 0x040fe20000410000 */
[----:B------:R-:W-:Y:S02]  /*10330*/  IMAD.U32 R4, R27, 0x10000, RZ ;  /* 0x000100001b047824 */ /* 0x000fe400078e00ff */
[----:B------:R-:W-:Y:S01]  /*10340*/  FMUL.FTZ R10, R10, R39 ;  /* 0x000000270a0a7220 */ /* 0x000fe20000410000 */
[----:B------:R-:W-:Y:S01]  /*10350*/  FMUL.FTZ R8, R45, R38 ;  /* 0x000000262d087220 */ /* 0x000fe20000410000 */
[----:B------:R-:W-:Y:S01]  /*10360*/  FFMA.FTZ R59, R40, R47, R59 ;  /* 0x0000002f283b7223 */ /* 0x000fe2000001003b */
[C---:B------:R-:W-:Y:S01]  /*10370*/  FFMA.FTZ R40, R6.reuse, R39, -R43 ;  /* 0x0000002706287223 */ /* 0x040fe2000001082b */
[----:B------:R-:W-:Y:S01]  /*10380*/  FFMA.FTZ R42, R6, R49, R10 ;  /* 0x00000031062a7223 */ /* 0x000fe2000001000a */
[-C--:B------:R-:W-:Y:S01]  /*10390*/  FFMA.FTZ R43, R41, R4.reuse, -R8 ;  /* 0x00000004292b7223 */ /* 0x080fe20000010808 */
[----:B------:R-:W-:Y:S01]  /*103a0*/  LOP3.LUT R11, R11, 0xffff0000, RZ, 0xc0, !PT ;  /* 0xffff00000b0b7812 */ /* 0x000fe200078ec0ff */
[----:B------:R-:W-:Y:S01]  /*103b0*/  FMUL.FTZ R44, R45, R4 ;  /* 0x000000042d2c7220 */ /* 0x000fe20000410000 */
[----:B------:R-:W-:-:S02]  /*103c0*/  LOP3.LUT R8, R31, 0xffff0000, RZ, 0xc0, !PT ;  /* 0xffff00001f087812 */ /* 0x000fc400078ec0ff */
[----:B------:R-:W-:Y:S01]  /*103d0*/  LOP3.LUT R10, R33, 0xffff0000, RZ, 0xc0, !PT ;  /* 0xffff0000210a7812 */ /* 0x000fe200078ec0ff */
[----:B------:R-:W-:Y:S01]  /*103e0*/  FFMA.FTZ R44, R41, R38, R44 ;  /* 0x00000026292c7223 */ /* 0x000fe2000001002c */
[----:B------:R-:W-:Y:S01]  /*103f0*/  LOP3.LUT R4, R25, 0xffff0000, RZ, 0xc0, !PT ;  /* 0xffff000019047812 */ /* 0x000fe200078ec0ff */
[----:B------:R-:W-:Y:S01]  /*10400*/  FMUL.FTZ R38, R9, R8 ;  /* 0x0000000809267220 */ /* 0x000fe20000410000 */
[----:B------:R-:W-:Y:S01]  /*10410*/  LOP3.LUT R6, R27, 0xffff0000, RZ, 0xc0, !PT ;  /* 0xffff00001b067812 */ /* 0x000fe200078ec0ff */
[----:B------:R-:W-:Y:S02]  /*10420*/  FMUL.FTZ R52, R11, R10 ;  /* 0x0000000a0b347220 */ /* 0x000fe40000410000 */
[-C--:B------:R-:W-:Y:S01]  /*10430*/  FMUL.FTZ R39, R9, R4.reuse ;  /* 0x0000000409277220 */ /* 0x080fe20000410000 */
[----:B------:R-:W-:Y:S01]  /*10440*/  FFMA.FTZ R9, R5, R4, -R38 ;  /* 0x0000000405097223 */ /* 0x000fe20000010826 */
[-C--:B------:R-:W-:Y:S01]  /*10450*/  FMUL.FTZ R11, R11, R6.reuse ;  /* 0x000000060b0b7220 */ /* 0x080fe20000410000 */
[----:B------:R-:W-:Y:S01]  /*10460*/  FFMA.FTZ R52, R7, R6, -R52 ;  /* 0x0000000607347223 */ /* 0x000fe20000010834 */
[----:B------:R-:W-:Y:S01]  /*10470*/  FFMA.FTZ R38, R5, R8, R39 ;  /* 0x0000000805267223 */ /* 0x000fe20000010027 */
[----:B------:R-:W-:Y:S01]  /*10480*/  F2FP.BF16.F32.PACK_AB R6, R40, R51 ;  /* 0x000000332806723e */ /* 0x000fe200000010ff */
[----:B------:R-:W-:Y:S01]  /*10490*/  FFMA.FTZ R11, R7, R10, R11 ;  /* 0x0000000a070b7223 */ /* 0x000fe2000001000b */
[----:B------:R-:W-:-:S02]  /*104a0*/  F2FP.BF16.F32.PACK_AB R4, R46, R53 ;  /* 0x000000352e04723e */ /* 0x000fc400000010ff */
[----:B------:R-:W-:Y:S02]  /*104b0*/  F2FP.BF16.F32.PACK_AB R5, R9, R50 ;  /* 0x000000320905723e */ /* 0x000fe400000010ff */
[----:B------:R-:W-:Y:S02]  /*104c0*/  F2FP.BF16.F32.PACK_AB R7, R52, R43 ;  /* 0x0000002b3407723e */ /* 0x000fe400000010ff */
[----:B------:R-:W-:Y:S02]  /*104d0*/  F2FP.BF16.F32.PACK_AB R10, R42, R59 ;  /* 0x0000003b2a0a723e */ /* 0x000fe400000010ff */
[----:B------:R-:W-:Y:S01]  /*104e0*/  F2FP.BF16.F32.PACK_AB R8, R48, R55 ;  /* 0x000000373008723e */ /* 0x000fe200000010ff */
[----:B------:R1:W-:Y:S01]  /*104f0*/  STS.128 [R36], R4 ;  /* 0x0000000424007388 */ /* 0x0003e20000000c00 */
[----:B------:R-:W-:Y:S02]  /*10500*/  F2FP.BF16.F32.PACK_AB R9, R38, R57 ;  /* 0x000000392609723e */ /* 0x000fe400000010ff */
[----:B------:R-:W-:-:S05]  /*10510*/  F2FP.BF16.F32.PACK_AB R11, R11, R44 ;  /* 0x0000002c0b0b723e */ /* 0x000fca00000010ff */
[----:B------:R1:W-:Y:S02]  /*10520*/  STS.128 [R37+0x14400], R8 ;  /* 0x0144000825007388 */ /* 0x0003e40000000c00 */
.L_x_621:
[----:B------:R-:W-:Y:S05]  /*10530*/  BSYNC B2 ;  /* 0x0000000000027941 */ /* 0x000fea0003800000 */
.L_x_620:
[----:B------:R-:W-:Y:S05]  /*10540*/  @P1 BRA `(.L_x_619) ;  /* 0x00000004008c1947 */ /* 0x000fea0003800000 */
[----:B-1----:R-:W-:Y:S01]  /*10550*/  SHF.R.S32.HI R5, RZ, 0x1f, R212 ;  /* 0x0000001fff057819 */ /* 0x002fe200000114d4 */
[----:B------:R-:W-:Y:S01]  /*10560*/  IMAD.U32 R48, R14, 0x10000, RZ ;  /* 0x000100000e307824 */ /* 0x000fe200078e00ff */
[----:B-----5:R-:W-:Y:S01]  /*10570*/  R2UR UR4, R56 ;  /* 0x00000000380472ca */ /* 0x020fe200000e0000 */
[----:B------:R-:W-:Y:S01]  /*10580*/  IMAD.U32 R46, R0, 0x10000, RZ ;  /* 0x00010000002e7824 */ /* 0x000fe200078e00ff */
[CC--:B------:R-:W-:Y:S02]  /*10590*/  LEA.HI R4, R5.reuse, R212.reuse, RZ, 0x3 ;  /* 0x000000d405047211 */ /* 0x0c0fe400078f18ff */
[----:B------:R-:W-:Y:S02]  /*105a0*/  LEA.HI R5, R5, R212, RZ, 0x6 ;  /* 0x000000d405057211 */ /* 0x000fe400078f30ff */
[----:B------:R-:W-:Y:S02]  /*105b0*/  SHF.R.S32.HI R6, RZ, 0x3, R4 ;  /* 0x00000003ff067819 */ /* 0x000fe40000011404 */
[----:B------:R-:W-:Y:S01]  /*105c0*/  LOP3.LUT R4, R4, 0x38, RZ, 0xc0, !PT ;  /* 0x0000003804047812 */ /* 0x000fe200078ec0ff */
[----:B------:R-:W-:Y:S01]  /*105d0*/  IMAD.SHL.U32 R7, R5, 0x80, RZ ;  /* 0x0000008005077824 */ /* 0x000fe200078e00ff */
[----:B------:R-:W-:-:S02]  /*105e0*/  LEA.HI R35, R35, R6, RZ, 0x1d ;  /* 0x0000000623237211 */ /* 0x000fc400078fe8ff */
[----:B------:R-:W-:Y:S02]  /*105f0*/  LOP3.LUT R5, R4, 0x1c0, R54, 0xf8, !PT ;  /* 0x000001c004057812 */ /* 0x000fe400078ef836 */
[----:B------:R-:W-:Y:S01]  /*10600*/  SHF.R.S32.HI R6, RZ, 0x1f, R35 ;  /* 0x0000001fff067819 */ /* 0x000fe20000011423 */
[----:B------:R-:W-:Y:S01]  /*10610*/  IMAD.SHL.U32 R4, R35, 0x8, RZ ;  /* 0x0000000823047824 */ /* 0x000fe200078e00ff */
[----:B------:R-:W-:Y:S02]  /*10620*/  LOP3.LUT R8, R7, 0xffffe000, RZ, 0xc0, !PT ;  /* 0xffffe00007087812 */ /* 0x000fe400078ec0ff */
[----:B------:R-:W-:Y:S02]  /*10630*/  LEA.HI R6, R6, R35, RZ, 0x3 ;  /* 0x0000002306067211 */ /* 0x000fe400078f18ff */
[----:B------:R-:W-:Y:S02]  /*10640*/  LOP3.LUT R5, R5, R228, RZ, 0x3c, !PT ;  /* 0x000000e405057212 */ /* 0x000fe400078e3cff */
[----:B------:R-:W-:Y:S01]  /*10650*/  LOP3.LUT R4, R4, 0x38, RZ, 0xc0, !PT ;  /* 0x0000003804047812 */ /* 0x000fe200078ec0ff */
[----:B------:R-:W-:Y:S01]  /*10660*/  IMAD.SHL.U32 R6, R6, 0x400, RZ ;  /* 0x0000040006067824 */ /* 0x000fe200078e00ff */
[----:B------:R-:W-:-:S02]  /*10670*/  IADD3 R8, R5, R8, R229 ;  /* 0x0000000805087210 */ /* 0x000fc40007ffe0e5 */
[----:B------:R-:W-:Y:S02]  /*10680*/  LOP3.LUT R5, R4, 0x1c0, R54, 0xf8, !PT ;  /* 0x000001c004057812 */ /* 0x000fe400078ef836 */
[----:B------:R-:W-:Y:S02]  /*10690*/  LOP3.LUT R6, R6, 0x7fffe000, RZ, 0xc0, !PT ;  /* 0x7fffe00006067812 */ /* 0x000fe400078ec0ff */
[----:B------:R-:W-:Y:S02]  /*106a0*/  LOP3.LUT R5, R5, R228, RZ, 0x3c, !PT ;  /* 0x000000e405057212 */ /* 0x000fe400078e3cff */
[----:B------:R-:W-:Y:S02]  /*106b0*/  LEA R35, R8, UR4, 0x1 ;  /* 0x0000000408237c11 */ /* 0x000fe4000f8e08ff */
[----:B0-----:R-:W-:Y:S02]  /*106c0*/  IADD3 R9, R5, R6, R229 ;  /* 0x0000000605097210 */ /* 0x001fe40007ffe0e5 */
[----:B------:R-:W-:Y:S01]  /*106d0*/  LOP3.LUT R45, R14, 0xffff0000, RZ, 0xc0, !PT ;  /* 0xffff00000e2d7812 */ /* 0x000fe200078ec0ff */
[----:B------:R-:W0:Y:S02]  /*106e0*/  LDS.128 R4, [R35] ;  /* 0x0000000023047984 */ /* 0x000e240000000c00 */
[----:B------:R-:W-:-:S05]  /*106f0*/  IMAD R36, R9, 0x2, R18 ;  /* 0x0000000209247824 */ /* 0x000fca00078e0212 */
[----:B------:R-:W1:Y:S01]  /*10700*/  LDS.128 R8, [R36+0x14400] ;  /* 0x0144000024087984 */ /* 0x000e620000000c00 */
[C---:B0-----:R-:W-:Y:S01]  /*10710*/  IMAD.U32 R37, R4.reuse, 0x10000, RZ ;  /* 0x0001000004257824 */ /* 0x041fe200078e00ff */
[----:B------:R-:W-:Y:S01]  /*10720*/  LOP3.LUT R4, R4, 0xffff0000, RZ, 0xc0, !PT ;  /* 0xffff000004047812 */ /* 0x000fe200078ec0ff */
[C---:B------:R-:W-:Y:S01]  /*10730*/  IMAD.U32 R39, R6.reuse, 0x10000, RZ ;  /* 0x0001000006277824 */ /* 0x040fe200078e00ff */
[----:B------:R-:W-:Y:S01]  /*10740*/  LOP3.LUT R6, R6, 0xffff0000, RZ, 0xc0, !PT ;  /* 0xffff000006067812 */ /* 0x000fe200078ec0ff */
[C---:B------:R-:W-:Y:S01]  /*10750*/  IMAD.U32 R38, R5.reuse, 0x10000, RZ ;  /* 0x0001000005267824 */ /* 0x040fe200078e00ff */
[----:B------:R-:W-:Y:S01]  /*10760*/  LOP3.LUT R5, R5, 0xffff0000, RZ, 0xc0, !PT ;  /* 0xffff000005057812 */ /* 0x000fe200078ec0ff */
[C---:B------:R-:W-:Y:S01]  /*10770*/  IMAD.U32 R40, R7.reuse, 0x10000, RZ ;  /* 0x0001000007287824 */ /* 0x040fe200078e00ff */
[----:B------:R-:W-:Y:S01]  /*10780*/  LOP3.LUT R7, R7, 0xffff0000, RZ, 0xc0, !PT ;  /* 0xffff000007077812 */ /* 0x000fe200078ec0ff */
[C---:B-1----:R-:W-:Y:S01]  /*10790*/  IMAD.U32 R41, R8.reuse, 0x10000, RZ ;  /* 0x0001000008297824 */ /* 0x042fe200078e00ff */
[----:B------:R-:W-:Y:S01]  /*107a0*/  LOP3.LUT R8, R8, 0xffff0000, RZ, 0xc0, !PT ;  /* 0xffff000008087812 */ /* 0x000fe200078ec0ff */
[C---:B------:R-:W-:Y:S01]  /*107b0*/  IMAD.U32 R43, R10.reuse, 0x10000, RZ ;  /* 0x000100000a2b7824 */ /* 0x040fe200078e00ff */
[----:B------:R-:W-:Y:S01]  /*107c0*/  LOP3.LUT R10, R10, 0xffff0000, RZ, 0xc0, !PT ;  /* 0xffff00000a0a7812 */ /* 0x000fe200078ec0ff */
[C---:B------:R-:W-:Y:S01]  /*107d0*/  FMUL.FTZ R50, R41.reuse, R48 ;  /* 0x0000003029327220 */ /* 0x040fe20000410000 */
[-C--:B------:R-:W-:Y:S01]  /*107e0*/  FMUL.FTZ R52, R41, R46.reuse ;  /* 0x0000002e29347220 */ /* 0x080fe20000410000 */
[----:B------:R-:W-:Y:S01]  /*107f0*/  LOP3.LUT R41, R0, 0xffff0000, RZ, 0xc0, !PT ;  /* 0xffff000000297812 */ /* 0x000fe200078ec0ff */
[----:B------:R-:W-:Y:S01]  /*10800*/  FMUL.FTZ R47, R8, R45 ;  /* 0x0000002d082f7220 */ /* 0x000fe20000410000 */
[----:B------:R-:W-:Y:S01]  /*10810*/  FFMA.FTZ R49, R37, R46, -R50 ;  /* 0x0000002e25317223 */ /* 0x000fe20000010832 */
[----:B------:R-:W-:-:S02]  /*10820*/  IMAD.U32 R50, R20, 0x10000, RZ ;  /* 0x0001000014327824 */ /* 0x000fc400078e00ff */
[----:B------:R-:W-:Y:S01]  /*10830*/  FFMA.FTZ R52, R37, R48, R52 ;  /* 0x0000003025347223 */ /* 0x000fe20000010034 */
[----:B------:R-:W-:Y:S02]  /*10840*/  IMAD.U32 R46, R12, 0x10000, RZ ;  /* 0x000100000c2e7824 */ /* 0x000fe400078e00ff */
[-C--:B------:R-:W-:Y:S01]  /*10850*/  FMUL.FTZ R37, R8, R41.reuse ;  /* 0x0000002908257220 */ /* 0x080fe20000410000 */
[----:B------:R-:W-:Y:S01]  /*10860*/  FFMA.FTZ R48, R4, R41, -R47 ;  /* 0x0000002904307223 */ /* 0x000fe2000001082f */
[C---:B------:R-:W-:Y:S01]  /*10870*/  FMUL.FTZ R8, R43.reuse, R50 ;  /* 0x000000322b087220 */ /* 0x040fe20000410000 */
[----:B------:R-:W-:Y:S01]  /*10880*/  LOP3.LUT R47, R20, 0xffff0000, RZ, 0xc0, !PT ;  /* 0xffff0000142f7812 */ /* 0x000fe200078ec0ff */
[-C--:B------:R-:W-:Y:S01]  /*10890*/  FMUL.FTZ R43, R43, R46.reuse ;  /* 0x0000002e2b2b7220 */ /* 0x080fe20000410000 */
[----:B------:R-:W-:Y:S01]  /*108a0*/  LOP3.LUT R41, R12, 0xffff0000, RZ, 0xc0, !PT ;  /* 0xffff00000c297812 */ /* 0x000fe200078ec0ff */
[----:B------:R-:W-:Y:S01]  /*108b0*/  FFMA.FTZ R46, R39, R46, -R8 ;  /* 0x0000002e272e7223 */ /* 0x000fe20000010808 */
[----:B------:R-:W-:-:S02]  /*108c0*/  IMAD.U32 R42, R9, 0x10000, RZ ;  /* 0x00010000092a7824 */ /* 0x000fc400078e00ff */
[----:B------:R-:W-:Y:S01]  /*108d0*/  FFMA.FTZ R50, R39, R50, R43 ;  /* 0x0000003227327223 */ /* 0x000fe2000001002b */
[----:B------:R-:W-:Y:S01]  /*108e0*/  FMUL.FTZ R39, R10, R47 ;  /* 0x0000002f0a277220 */ /* 0x000fe20000410000 */
[----:B------:R-:W-:Y:S02]  /*108f0*/  IMAD.U32 R43, R15, 0x10000, RZ ;  /* 0x000100000f2b7824 */ /* 0x000fe400078e00ff */
[----:B------:R-:W-:Y:S01]  /*10900*/  FFMA.FTZ R45, R4, R45, R37 ;  /* 0x0000002d042d7223 */ /* 0x000fe20000010025 */
[----:B------:R-:W-:Y:S02]  /*10910*/  IMAD.U32 R37, R3, 0x10000, RZ ;  /* 0x0001000003257824 */ /* 0x000fe400078e00ff */
[-C--:B------:R-:W-:Y:S01]  /*10920*/  FMUL.FTZ R55, R10, R41.reuse ;  /* 0x000000290a377220 */ /* 0x080fe20000410000 */
[----:B------:R-:W-:Y:S01]  /*10930*/  FFMA.FTZ R53, R6, R41, -R39 ;  /* 0x0000002906357223 */ /* 0x000fe20000010827 */
[----:B------:R-:W-:Y:S01]  /*10940*/  FMUL.FTZ R51, R42, R43 ;  /* 0x0000002b2a337220 */ /* 0x000fe20000410000 */
[----:B------:R-:W-:-:S02]  /*10950*/  IMAD.U32 R44, R11, 0x10000, RZ ;  /* 0x000100000b2c7824 */ /* 0x000fc400078e00ff */
[----:B------:R-:W-:Y:S01]  /*10960*/  FMUL.FTZ R42, R42, R37 ;  /* 0x000000252a2a7220 */ /* 0x000fe20000410000 */
[----:B------:R-:W-:Y:S02]  /*10970*/  IMAD.U32 R41, R21, 0x10000, RZ ;  /* 0x0001000015297824 */ /* 0x000fe400078e00ff */
[----:B------:R-:W-:Y:S01]  /*10980*/  FFMA.FTZ R55, R6, R47, R55 ;  /* 0x0000002f06377223 */ /* 0x000fe20000010037 */
[----:B------:R-:W-:Y:S02]  /*10990*/  IMAD.U32 R39, R13, 0x10000, RZ ;  /* 0x000100000d277824 */ /* 0x000fe400078e00ff */
[----:B------:R-:W-:Y:S01]  /*109a0*/  FFMA.FTZ R51, R38, R37, -R51 ;  /* 0x0000002526337223 */ /* 0x000fe20000010833 */
[----:B------:R-:W-:Y:S01]  /*109b0*/  LOP3.LUT R9, R9, 0xffff0000, RZ, 0xc0, !PT ;  /* 0xffff000009097812 */ /* 0x000fe200078ec0ff */
[C---:B------:R-:W-:Y:S01]  /*109c0*/  FMUL.FTZ R47, R44.reuse, R41 ;  /* 0x000000292c2f7220 */ /* 0x040fe20000410000 */
[----:B------:R-:W-:Y:S01]  /*109d0*/  LOP3.LUT R11, R11, 0xffff0000, RZ, 0xc0, !PT ;  /* 0xffff00000b0b7812 */ /* 0x000fe200078ec0ff */
[----:B------:R-:W-:Y:S01]  /*109e0*/  FMUL.FTZ R37, R44, R39 ;  /* 0x000000272c257220 */ /* 0x000fe20000410000 */
[----:B------:R-:W-:Y:S01]  /*109f0*/  LOP3.LUT R8, R15, 0xffff0000, RZ, 0xc0, !PT ;  /* 0xffff00000f087812 */ /* 0x000fe200078ec0ff */
[----:B------:R-:W-:Y:S01]  /*10a00*/  FFMA.FTZ R42, R38, R43, R42 ;  /* 0x0000002b262a7223 */ /* 0x000fe2000001002a */
[----:B------:R-:W-:Y:S01]  /*10a10*/  LOP3.LUT R10, R21, 0xffff0000, RZ, 0xc0, !PT ;  /* 0xffff0000150a7812 */ /* 0x000fe200078ec0ff */
[C---:B------:R-:W-:Y:S01]  /*10a20*/  FFMA.FTZ R47, R40.reuse, R39, -R47 ;  /* 0x00000027282f7223 */ /* 0x040fe2000001082f */
[----:B------:R-:W-:Y:S01]  /*10a30*/  LOP3.LUT R4, R3, 0xffff0000, RZ, 0xc0, !PT ;  /* 0xffff000003047812 */ /* 0x000fe200078ec0ff */
[----:B------:R-:W-:Y:S01]  /*10a40*/  FFMA.FTZ R37, R40, R41, R37 ;  /* 0x0000002928257223 */ /* 0x000fe20000010025 */
[----:B------:R-:W-:Y:S01]  /*10a50*/  LOP3.LUT R6, R13, 0xffff0000, RZ, 0xc0, !PT ;  /* 0xffff00000d067812 */ /* 0x000fe200078ec0ff */
[----:B------:R-:W-:Y:S01]  /*10a60*/  FMUL.FTZ R38, R9, R8 ;  /* 0x0000000809267220 */ /* 0x000fe20000410000 */
[----:B------:R-:W-:Y:S01]  /*10a70*/  FMUL.FTZ R40, R11, R10 ;  /* 0x0000000a0b287220 */ /* 0x000fe20000410000 */
[----:B------:R-:W-:-:S02]  /*10a80*/  FMUL.FTZ R9, R9, R4 ;  /* 0x0000000409097220 */ /* 0x000fc40000410000 */
[----:B------:R-:W-:Y:S01]  /*10a90*/  FMUL.FTZ R11, R11, R6 ;  /* 0x000000060b0b7220 */ /* 0x000fe20000410000 */
[----:B------:R-:W-:Y:S01]  /*10aa0*/  FFMA.FTZ R38, R5, R4, -R38 ;  /* 0x0000000405267223 */ /* 0x000fe20000010826 */
[----:B------:R-:W-:Y:S01]  /*10ab0*/  FFMA.FTZ R40, R7, R6, -R40 ;  /* 0x0000000607287223 */ /* 0x000fe20000010828 */
[----:B------:R-:W-:Y:S01]  /*10ac0*/  FFMA.FTZ R9, R5, R8, R9 ;  /* 0x0000000805097223 */ /* 0x000fe20000010009 */
[----:B------:R-:W-:Y:S01]  /*10ad0*/  FFMA.FTZ R44, R7, R10, R11 ;  /* 0x0000000a072c7223 */ /* 0x000fe2000001000b */
[----:B------:R-:W-:Y:S02]  /*10ae0*/  F2FP.BF16.F32.PACK_AB R4, R48, R49 ;  /* 0x000000313004723e */ /* 0x000fe400000010ff */
[----:B------:R-:W-:Y:S02]  /*10af0*/  F2FP.BF16.F32.PACK_AB R6, R53, R46 ;  /* 0x0000002e3506723e */ /* 0x000fe400000010ff */
[----:B------:R-:W-:Y:S02]  /*10b00*/  F2FP.BF16.F32.PACK_AB R5, R38, R51 ;  /* 0x000000332605723e */ /* 0x000fe400000010ff */
[----:B------:R-:W-:-:S02]  /*10b10*/  F2FP.BF16.F32.PACK_AB R7, R40, R47 ;  /* 0x0000002f2807723e */ /* 0x000fc400000010ff */
[----:B------:R-:W-:Y:S02]  /*10b20*/  F2FP.BF16.F32.PACK_AB R8, R45, R52 ;  /* 0x000000342d08723e */ /* 0x000fe400000010ff */
[----:B------:R-:W-:Y:S01]  /*10b30*/  F2FP.BF16.F32.PACK_AB R10, R55, R50 ;  /* 0x00000032370a723e */ /* 0x000fe200000010ff */
[----:B------:R2:W-:Y:S01]  /*10b40*/  STS.128 [R35], R4 ;  /* 0x0000000423007388 */ /* 0x0005e20000000c00 */
[----:B------:R-:W-:Y:S02]  /*10b50*/  F2FP.BF16.F32.PACK_AB R9, R9, R42 ;  /* 0x0000002a0909723e */ /* 0x000fe400000010ff */
[----:B------:R-:W-:-:S05]  /*10b60*/  F2FP.BF16.F32.PACK_AB R11, R44, R37 ;  /* 0x000000252c0b723e */ /* 0x000fca00000010ff */
[----:B------:R2:W-:Y:S02]  /*10b70*/  STS.128 [R36+0x14400], R8 ;  /* 0x0144000824007388 */ /* 0x0005e40000000c00 */
.L_x_619:
[----:B------:R-:W-:Y:S05]  /*10b80*/  BSYNC B1 ;  /* 0x0000000000017941 */ /* 0x000fea0003800000 */
.L_x_618:
[----:B-12---:R-:W-:Y:S01]  /*10b90*/  VIADD R4, R213, 0x20 ;  /* 0x00000020d5047836 */ /* 0x006fe20000000000 */
[----:B------:R-:W-:Y:S04]  /*10ba0*/  BSSY B1, `(.L_x_622) ;  /* 0x00000ca000017945 */ /* 0x000fe80003800000 */
[----:B------:R-:W-:-:S13]  /*10bb0*/  ISETP.GE.AND P0, PT, R4, R34, PT ;  /* 0x000000220400720c */ /* 0x000fda0003f06270 */
[----:B------:R-:W-:Y:S05]  /*10bc0*/  @P0 BRA `(.L_x_623) ;  /* 0x0000000c001c0947 */ /* 0x000fea0003800000 */
[----:B-----5:R1:W5:Y:S01]  /*10bd0*/  LDL R56, [R1+0x14] ;  /* 0x0000140001387983 */ /* 0x0203620000100800 */
[----:B------:R-:W2:Y:S01]  /*10be0*/  LDC R35, c[0x0][0x3f4] ;  /* 0x0000fd00ff237b82 */ /* 0x000ea20000000800 */
[----:B------:R-:W-:Y:S01]  /*10bf0*/  BSSY B2, `(.L_x_624) ;  /* 0x0000062000027945 */ /* 0x000fe20003800000 */
[----:B------:R-:W-:Y:S02]  /*10c00*/  SHF.R.U32.HI R54, RZ, 0x3, R223 ;  /* 0x00000003ff367819 */ /* 0x000fe400000116df */
[-C--:B--2---:R-:W-:Y:S02]  /*10c10*/  ISETP.GE.AND P0, PT, R16, R35.reuse, PT ;  /* 0x000000231000720c */ /* 0x084fe40003f06270 */
[----:B------:R-:W-:-:S11]  /*10c20*/  ISETP.GE.AND P1, PT, R212, R35, PT ;  /* 0x00000023d400720c */ /* 0x000fd60003f26270 */
[----:B-1----:R-:W-:Y:S05]  /*10c30*/  @P0 BRA `(.L_x_625) ;  /* 0x0000000400740947 */ /* 0x002fea0003800000 */
[----:B------:R-:W-:Y:S01]  /*10c40*/  LEA.HI R4, R29, R28, RZ, 0x3 ;  /* 0x0000001c1d047211 */ /* 0x000fe200078f18ff */
[----:B------:R-:W-:Y:S01]  /*10c50*/  IMAD.U32 R48, R30, 0x10000, RZ ;  /* 0x000100001e307824 */ /* 0x000fe200078e00ff */
[----:B-----5:R-:W-:Y:S01]  /*10c60*/  R2UR UR4, R56 ;  /* 0x00000000380472ca */ /* 0x020fe200000e0000 */
[----:B------:R-:W-:Y:S01]  /*10c70*/  IMAD.U32 R46, R24, 0x10000, RZ ;  /* 0x00010000182e7824 */ /* 0x000fe200078e00ff */
[----:B------:R-:W-:Y:S01]  /*10c80*/  LOP3.LUT R5, R4, 0xfffffff8, RZ, 0xc0, !PT ;  /* 0xfffffff804057812 */ /* 0x000fe200078ec0ff */
[----:B------:R-:W-:Y:S01]  /*10c90*/  IMAD.U32 R57, R31, 0x10000, RZ ;  /* 0x000100001f397824 */ /* 0x000fe200078e00ff */
[----:B------:R-:W-:Y:S01]  /*10ca0*/  LOP3.LUT R8, R223, 0x38, R16, 0xf8, !PT ;  /* 0x00000038df087812 */ /* 0x000fe200078ef810 */
[----:B------:R-:W-:Y:S01]  /*10cb0*/  IMAD.U32 R55, R25, 0x10000, RZ ;  /* 0x0001000019377824 */ /* 0x000fe200078e00ff */
[----:B------:R-:W-:Y:S01]  /*10cc0*/  LOP3.LUT R50, R30, 0xffff0000, RZ, 0xc0, !PT ;  /* 0xffff00001e327812 */ /* 0x000fe200078ec0ff */
[----:B------:R-:W-:Y:S01]  /*10cd0*/  IMAD.IADD R4, R28, 0x1, -R5 ;  /* 0x000000011c047824 */ /* 0x000fe200078e0a05 */
[----:B------:R-:W-:Y:S01]  /*10ce0*/  LOP3.LUT R8, R227, R8, R54, 0xf6, !PT ;  /* 0x00000008e3087212 */ /* 0x000fe200078ef636 */
[----:B------:R-:W-:Y:S01]  /*10cf0*/  IMAD.U32 R52, R32, 0x10000, RZ ;  /* 0x0001000020347824 */ /* 0x000fe200078e00ff */
[----:B------:R-:W-:-:S02]  /*10d00*/  LOP3.LUT R59, R33, 0xffff0000, RZ, 0xc0, !PT ;  /* 0xffff0000213b7812 */ /* 0x000fc400078ec0ff */
[----:B------:R-:W-:Y:S02]  /*10d10*/  LEA.HI R4, R35, R4, RZ, 0x1d ;  /* 0x0000000423047211 */ /* 0x000fe400078fe8ff */
[----:B------:R-:W-:Y:S02]  /*10d20*/  LEA R36, R8, UR4, 0x1 ;  /* 0x0000000408247c11 */ /* 0x000fe4000f8e08ff */
[----:B------:R-:W-:Y:S01]  /*10d30*/  SHF.R.S32.HI R5, RZ, 0x1f, R4 ;  /* 0x0000001fff057819 */ /* 0x000fe20000011404 */
[----:B------:R-:W-:-:S03]  /*10d40*/  IMAD.SHL.U32 R6, R4, 0x8, RZ ;  /* 0x0000000804067824 */ /* 0x000fc600078e00ff */
[----:B------:R-:W-:Y:S02]  /*10d50*/  LEA.HI R5, R5, R4, RZ, 0x3 ;  /* 0x0000000405057211 */ /* 0x000fe400078f18ff */
[----:B------:R-:W-:-:S03]  /*10d60*/  LOP3.LUT R4, R223, 0x38, R6, 0xf8, !PT ;  /* 0x00000038df047812 */ /* 0x000fc600078ef806 */
[----:B------:R-:W-:Y:S01]  /*10d70*/  IMAD.SHL.U32 R5, R5, 0x400, RZ ;  /* 0x0000040005057824 */ /* 0x000fe200078e00ff */
[----:B------:R-:W-:-:S04]  /*10d80*/  LOP3.LUT R4, R4, R54, RZ, 0x3c, !PT ;  /* 0x0000003604047212 */ /* 0x000fc800078e3cff */
        /* <DEDUP_REMOVED lines=17> */
[-C--:B------:R-:W-:Y:S01]  /*10ea0*/  FMUL.FTZ R47, R48, R42.reuse ;  /* 0x0000002a302f7220 */ /* 0x080fe20000410000 */
[----:B------:R-:W-:Y:S01]  /*10eb0*/  FMUL.FTZ R49, R46, R42 ;  /* 0x0000002a2e317220 */ /* 0x000fe20000410000 */
[----:B------:R-:W-:Y:S01]  /*10ec0*/  LOP3.LUT R42, R24, 0xffff0000, RZ, 0xc0, !PT ;  /* 0xffff0000182a7812 */ /* 0x000fe200078ec0ff */
[----:B------:R-:W-:Y:S01]  /*10ed0*/  FMUL.FTZ R51, R50, R8 ;  /* 0x0000000832337220 */ /* 0x000fe20000410000 */
[----:B------:R-:W-:Y:S01]  /*10ee0*/  FFMA.FTZ R47, R46, R38, -R47 ;  /* 0x000000262e2f7223 */ /* 0x000fe2000001082f */
[----:B------:R-:W-:Y:S01]  /*10ef0*/  FMUL.FTZ R46, R55, R43 ;  /* 0x0000002b372e7220 */ /* 0x000fe20000410000 */
[----:B------:R-:W-:-:S02]  /*10f00*/  IMAD.U32 R44, R10, 0x10000, RZ ;  /* 0x000100000a2c7824 */ /* 0x000fc400078e00ff */
[C---:B------:R-:W-:Y:S01]  /*10f10*/  FMUL.FTZ R53, R42.reuse, R8 ;  /* 0x000000082a357220 */ /* 0x040fe20000410000 */
[----:B------:R-:W-:Y:S01]  /*10f20*/  FFMA.FTZ R8, R42, R4, -R51 ;  /* 0x000000042a087223 */ /* 0x000fe20000010833 */
[----:B------:R-:W-:Y:S01]  /*10f30*/  FMUL.FTZ R42, R57, R43 ;  /* 0x0000002b392a7220 */ /* 0x000fe20000410000 */
[----:B------:R-:W-:Y:S01]  /*10f40*/  FFMA.FTZ R49, R48, R38, R49 ;  /* 0x0000002630317223 */ /* 0x000fe20000010031 */
[----:B------:R-:W-:Y:S01]  /*10f50*/  FFMA.FTZ R38, R50, R4, R53 ;  /* 0x0000000432267223 */ /* 0x000fe20000010035 */
[----:B------:R-:W-:Y:S01]  /*10f60*/  LOP3.LUT R10, R10, 0xffff0000, RZ, 0xc0, !PT ;  /* 0xffff00000a0a7812 */ /* 0x000fe200078ec0ff */
[-C--:B------:R-:W-:Y:S01]  /*10f70*/  FFMA.FTZ R42, R55, R39.reuse, -R42 ;  /* 0x00000027372a7223 */ /* 0x080fe2000001082a */
[C---:B------:R-:W-:Y:S02]  /*10f80*/  IMAD.U32 R4, R26.reuse, 0x10000, RZ ;  /* 0x000100001a047824 */ /* 0x040fe400078e00ff */
[----:B------:R-:W-:Y:S01]  /*10f90*/  FFMA.FTZ R46, R57, R39, R46 ;  /* 0x00000027392e7223 */ /* 0x000fe2000001002e */
[----:B------:R-:W-:Y:S01]  /*10fa0*/  LOP3.LUT R48, R26, 0xffff0000, RZ, 0xc0, !PT ;  /* 0xffff00001a307812 */ /* 0x000fe200078ec0ff */
[----:B------:R-:W-:Y:S01]  /*10fb0*/  FMUL.FTZ R39, R52, R44 ;  /* 0x0000002c34277220 */ /* 0x000fe20000410000 */
[----:B------:R-:W-:Y:S01]  /*10fc0*/  LOP3.LUT R50, R32, 0xffff0000, RZ, 0xc0, !PT ;  /* 0xffff000020327812 */ /* 0x000fe200078ec0ff */
[----:B------:R-:W-:-:S02]  /*10fd0*/  IMAD.U32 R45, R11, 0x10000, RZ ;  /* 0x000100000b2d7824 */ /* 0x000fc400078e00ff */
[C---:B------:R-:W-:Y:S01]  /*10fe0*/  FMUL.FTZ R43, R4.reuse, R44 ;  /* 0x0000002c042b7220 */ /* 0x040fe20000410000 */
[----:B------:R-:W-:Y:S02]  /*10ff0*/  IMAD.U32 R57, R33, 0x10000, RZ ;  /* 0x0001000021397824 */ /* 0x000fe400078e00ff */
[----:B------:R-:W-:Y:S01]  /*11000*/  FFMA.FTZ R39, R4, R40, -R39 ;  /* 0x0000002804277223 */ /* 0x000fe20000010827 */
[-C--:B------:R-:W-:Y:S01]  /*11010*/  FMUL.FTZ R51, R50, R10.reuse ;  /* 0x0000000a32337220 */ /* 0x080fe20000410000 */
[----:B------:R-:W-:Y:S01]  /*11020*/  FMUL.FTZ R53, R48, R10 ;  /* 0x0000000a30357220 */ /* 0x000fe20000410000 */
[----:B------:R-:W-:Y:S02]  /*11030*/  IMAD.U32 R55, R27, 0x10000, RZ ;  /* 0x000100001b377824 */ /* 0x000fe400078e00ff */
[-C--:B------:R-:W-:Y:S01]  /*11040*/  FMUL.FTZ R4, R57, R45.reuse ;  /* 0x0000002d39047220 */ /* 0x080fe20000410000 */
[----:B------:R-:W-:Y:S01]  /*11050*/  FFMA.FTZ R10, R52, R40, R43 ;  /* 0x00000028340a7223 */ /* 0x000fe2000001002b */
[-C--:B------:R-:W-:Y:S01]  /*11060*/  FFMA.FTZ R40, R48, R6.reuse, -R51 ;  /* 0x0000000630287223 */ /* 0x080fe20000010833 */
[----:B------:R-:W-:Y:S01]  /*11070*/  FFMA.FTZ R53, R50, R6, R53 ;  /* 0x0000000632357223 */ /* 0x000fe20000010035 */
[C---:B------:R-:W-:Y:S01]  /*11080*/  FMUL.FTZ R6, R55.reuse, R45 ;  /* 0x0000002d37067220 */ /* 0x040fe20000410000 */
[----:B------:R-:W-:Y:S01]  /*11090*/  FFMA.FTZ R43, R55, R41, -R4 ;  /* 0x00000029372b7223 */ /* 0x000fe20000010804 */
[----:B------:R-:W-:-:S02]  /*110a0*/  LOP3.LUT R55, R31, 0xffff0000, RZ, 0xc0, !PT ;  /* 0xffff00001f377812 */ /* 0x000fc400078ec0ff */
[----:B------:R-:W-:Y:S01]  /*110b0*/  LOP3.LUT R11, R11, 0xffff0000, RZ, 0xc0, !PT ;  /* 0xffff00000b0b7812 */ /* 0x000fe200078ec0ff */
[----:B------:R-:W-:Y:S01]  /*110c0*/  FFMA.FTZ R41, R57, R41, R6 ;  /* 0x0000002939297223 */ /* 0x000fe20000010006 */
[----:B------:R-:W-:Y:S01]  /*110d0*/  LOP3.LUT R45, R25, 0xffff0000, RZ, 0xc0, !PT ;  /* 0xffff0000192d7812 */ /* 0x000fe200078ec0ff */
[----:B------:R-:W-:Y:S01]  /*110e0*/  FMUL.FTZ R4, R55, R9 ;  /* 0x0000000937047220 */ /* 0x000fe20000410000 */
[----:B------:R-:W-:Y:S01]  /*110f0*/  LOP3.LUT R51, R27, 0xffff0000, RZ, 0xc0, !PT ;  /* 0xffff00001b337812 */ /* 0x000fe200078ec0ff */
[----:B------:R-:W-:Y:S01]  /*11100*/  FMUL.FTZ R44, R59, R11 ;  /* 0x0000000b3b2c7220 */ /* 0x000fe20000410000 */
[----:B------:R-:W-:Y:S01]  /*11110*/  F2FP.BF16.F32.PACK_AB R10, R53, R10 ;  /* 0x0000000a350a723e */ /* 0x000fe200000010ff */
[C---:B------:R-:W-:Y:S01]  /*11120*/  FMUL.FTZ R6, R45.reuse, R9 ;  /* 0x000000092d067220 */ /* 0x040fe20000410000 */
[----:B------:R-:W-:Y:S01]  /*11130*/  FFMA.FTZ R9, R45, R5, -R4 ;  /* 0x000000052d097223 */ /* 0x000fe20000010804 */
[C---:B------:R-:W-:Y:S01]  /*11140*/  FMUL.FTZ R48, R51.reuse, R11 ;  /* 0x0000000b33307220 */ /* 0x040fe20000410000 */
        /* <DEDUP_REMOVED lines=8> */
[----:B------:R-:W-:Y:S02]  /*111d0*/  F2FP.BF16.F32.PACK_AB R8, R38, R49 ;  /* 0x000000312608723e */ /* 0x000fe400000010ff */
[----:B------:R-:W-:Y:S01]  /*111e0*/  F2FP.BF16.F32.PACK_AB R11, R48, R41 ;  /* 0x00000029300b723e */ /* 0x000fe200000010ff */
[----:B------:R1:W-:Y:S04]  /*111f0*/  STS.128 [R36], R4 ;  /* 0x0000000424007388 */ /* 0x0003e80000000c00 */
[----:B------:R1:W-:Y:S02]  /*11200*/  STS.128 [R37+0x14400], R8 ;  /* 0x0144000825007388 */ /* 0x0003e40000000c00 */
.L_x_625:
[----:B------:R-:W-:Y:S05]  /*11210*/  BSYNC B2 ;  /* 0x0000000000027941 */ /* 0x000fea0003800000 */
.L_x_624:
[----:B------:R-:W-:Y:S05]  /*11220*/  @P1 BRA `(.L_x_623) ;  /* 0x0000000400841947 */ /* 0x000fea0003800000 */
[----:B-1----:R-:W-:Y:S01]  /*11230*/  SHF.R.S32.HI R5, RZ, 0x1f, R212 ;  /* 0x0000001fff057819 */ /* 0x002fe200000114d4 */
[----:B------:R-:W-:Y:S01]  /*11240*/  IMAD.U32 R47, R14, 0x10000, RZ ;  /* 0x000100000e2f7824 */ /* 0x000fe200078e00ff */
[----:B-----5:R-:W-:Y:S01]  /*11250*/  R2UR UR4, R56 ;  /* 0x00000000380472ca */ /* 0x020fe200000e0000 */
[----:B------:R-:W-:Y:S01]  /*11260*/  IMAD.U32 R45, R0, 0x10000, RZ ;  /* 0x00010000002d7824 */ /* 0x000fe200078e00ff */
[CC--:B------:R-:W-:Y:S01]  /*11270*/  LEA.HI R4, R5.reuse, R212.reuse, RZ, 0x3 ;  /* 0x000000d405047211 */ /* 0x0c0fe200078f18ff */
[----:B------:R-:W-:Y:S01]  /*11280*/  IMAD.U32 R49, R20, 0x10000, RZ ;  /* 0x0001000014317824 */ /* 0x000fe200078e00ff */
[----:B------:R-:W-:Y:S01]  /*11290*/  LEA.HI R5, R5, R212, RZ, 0x6 ;  /* 0x000000d405057211 */ /* 0x000fe200078f30ff */
[----:B------:R-:W-:Y:S01]  /*112a0*/  IMAD.U32 R56, R21, 0x10000, RZ ;  /* 0x0001000015387824 */ /* 0x000fe200078e00ff */
[--C-:B------:R-:W-:Y:S02]  /*112b0*/  SHF.R.S32.HI R6, RZ, 0x3, R4.reuse ;  /* 0x00000003ff067819 */ /* 0x100fe40000011404 */
[----:B------:R-:W-:Y:S01]  /*112c0*/  LOP3.LUT R4, R223, 0x38, R4, 0xf8, !PT ;  /* 0x00000038df047812 */ /* 0x000fe200078ef804 */
[----:B------:R-:W-:Y:S01]  /*112d0*/  IMAD.SHL.U32 R5, R5, 0x80, RZ ;  /* 0x0000008005057824 */ /* 0x000fe200078e00ff */
[----:B------:R-:W-:-:S02]  /*112e0*/  LEA.HI R35, R35, R6, RZ, 0x1d ;  /* 0x0000000623237211 */ /* 0x000fc400078fe8ff */
[----:B------:R-:W-:Y:S02]  /*112f0*/  LOP3.LUT R52, R14, 0xffff0000, RZ, 0xc0, !PT ;  /* 0xffff00000e347812 */ /* 0x000fe400078ec0ff */
[----:B------:R-:W-:Y:S02]  /*11300*/  SHF.R.S32.HI R6, RZ, 0x1f, R35 ;  /* 0x0000001fff067819 */ /* 0x000fe40000011423 */
[----:B------:R-:W-:Y:S02]  /*11310*/  LOP3.LUT R8, R5, 0xffffe000, RZ, 0xc0, !PT ;  /* 0xffffe00005087812 */ /* 0x000fe400078ec0ff */
[----:B------:R-:W-:Y:S01]  /*11320*/  LOP3.LUT R5, R4, R54, RZ, 0x3c, !PT ;  /* 0x0000003604057212 */ /* 0x000fe200078e3cff */
[----:B------:R-:W-:Y:S01]  /*11330*/  IMAD.SHL.U32 R4, R35, 0x8, RZ ;  /* 0x0000000823047824 */ /* 0x000fe200078e00ff */
[----:B------:R-:W-:Y:S02]  /*11340*/  LEA.HI R6, R6, R35, RZ, 0x3 ;  /* 0x0000002306067211 */ /* 0x000fe400078f18ff */
[----:B------:R-:W-:-:S02]  /*11350*/  IADD3 R5, R5, R8, R227 ;  /* 0x0000000805057210 */ /* 0x000fc40007ffe0e3 */
[----:B------:R-:W-:Y:S01]  /*11360*/  LOP3.LUT R4, R223, 0x38, R4, 0xf8, !PT ;  /* 0x00000038df047812 */ /* 0x000fe200078ef804 */
[----:B------:R-:W-:Y:S01]  /*11370*/  IMAD.SHL.U32 R6, R6, 0x400, RZ ;  /* 0x0000040006067824 */ /* 0x000fe200078e00ff */
[----:B------:R-:W-:Y:S02]  /*11380*/  LEA R35, R5, UR4, 0x1 ;  /* 0x0000000405237c11 */ /* 0x000fe4000f8e08ff */
[----:B------:R-:W-:Y:S02]  /*11390*/  LOP3.LUT R4, R4, R54, RZ, 0x3c, !PT ;  /* 0x0000003604047212 */ /* 0x000fe400078e3cff */
[----:B------:R-:W-:Y:S02]  /*113a0*/  LOP3.LUT R6, R6, 0x7fffe000, RZ, 0xc0, !PT ;  /* 0x7fffe00006067812 */ /* 0x000fe400078ec0ff */
[----:B------:R-:W-:Y:S02]  /*113b0*/  LOP3.LUT R50, R0, 0xffff0000, RZ, 0xc0, !PT ;  /* 0xffff000000327812 */ /* 0x000fe400078ec0ff */
[----:B0-----:R-:W-:-:S02]  /*113c0*/  IADD3 R9, R4, R6, R227 ;  /* 0x0000000604097210 */ /* 0x001fc40007ffe0e3 */
[----:B------:R-:W0:Y:S01]  /*113d0*/  LDS.128 R4, [R35] ;  /* 0x0000000023047984 */ /* 0x000e220000000c00 */
[----:B------:R-:W-:Y:S02]  /*113e0*/  LOP3.LUT R54, R20, 0xffff0000, RZ, 0xc0, !PT ;  /* 0xffff000014367812 */ /* 0x000fe400078ec0ff */
[----:B------:R-:W-:Y:S01]  /*113f0*/  IMAD R36, R9, 0x2, R18 ;  /* 0x0000000209247824 */ /* 0x000fe200078e0212 */
[----:B------:R-:W-:Y:S02]  /*11400*/  LOP3.LUT R57, R15, 0xffff0000, RZ, 0xc0, !PT ;  /* 0xffff00000f397812 */ /* 0x000fe400078ec0ff */
[----:B------:R-:W-:Y:S02]  /*11410*/  LOP3.LUT R59, R21, 0xffff0000, RZ, 0xc0, !PT ;  /* 0xffff0000153b7812 */ /* 0x000fe400078ec0ff */
[----:B------:R-:W1:Y:S01]  /*11420*/  LDS.128 R8, [R36+0x14400] ;  /* 0x0144000024087984 */ /* 0x000e620000000c00 */
        /* <DEDUP_REMOVED lines=20> */
[----:B------:R-:W-:Y:S02]  /*11570*/  IMAD.U32 R45, R12, 0x10000, RZ ;  /* 0x000100000c2d7824 */ /* 0x000fe400078e00ff */
[C---:B------:R-:W-:Y:S01]  /*11580*/  FMUL.FTZ R37, R50.reuse, R8 ;  /* 0x0000000832257220 */ /* 0x040fe20000410000 */
[-C--:B------:R-:W-:Y:S01]  /*11590*/  FMUL.FTZ R8, R49, R43.reuse ;  /* 0x0000002b31087220 */ /* 0x080fe20000410000 */
[-C--:B------:R-:W-:Y:S01]  /*115a0*/  FFMA.FTZ R41, R50, R4.reuse, -R41 ;  /* 0x0000000432297223 */ /* 0x080fe20000010829 */
[C---:B------:R-:W-:Y:S01]  /*115b0*/  FMUL.FTZ R50, R45.reuse, R43 ;  /* 0x0000002b2d327220 */ /* 0x040fe20000410000 */
[----:B------:R-:W-:Y:S01]  /*115c0*/  FFMA.FTZ R37, R52, R4, R37 ;  /* 0x0000000434257223 */ /* 0x000fe20000010025 */
[-C--:B------:R-:W-:Y:S01]  /*115d0*/  FFMA.FTZ R45, R45, R39.reuse, -R8 ;  /* 0x000000272d2d7223 */ /* 0x080fe20000010808 */
[----:B------:R-:W-:Y:S01]  /*115e0*/  LOP3.LUT R8, R12, 0xffff0000, RZ, 0xc0, !PT ;  /* 0xffff00000c087812 */ /* 0x000fe200078ec0ff */
[----:B------:R-:W-:Y:S01]  /*115f0*/  FFMA.FTZ R50, R49, R39, R50 ;  /* 0x0000002731327223 */ /* 0x000fe20000010032 */
[----:B------:R-:W-:Y:S01]  /*11600*/  FMUL.FTZ R39, R54, R10 ;  /* 0x0000000a36277220 */ /* 0x000fe20000410000 */
[----:B------:R-:W-:Y:S01]  /*11610*/  IMAD.U32 R44, R11, 0x10000, RZ ;  /* 0x000100000b2c7824 */ /* 0x000fe200078e00ff */
[----:B------:R-:W-:Y:S01]  /*11620*/  LOP3.LUT R9, R9, 0xffff0000, RZ, 0xc0, !PT ;  /* 0xffff000009097812 */ /* 0x000fe200078ec0ff */
[----:B------:R-:W-:-:S02]  /*11630*/  IMAD.U32 R52, R15, 0x10000, RZ ;  /* 0x000100000f347824 */ /* 0x000fc400078e00ff */
[C---:B------:R-:W-:Y:S01]  /*11640*/  FMUL.FTZ R47, R8.reuse, R10 ;  /* 0x0000000a082f7220 */ /* 0x040fe20000410000 */
[----:B------:R-:W-:Y:S01]  /*11650*/  FFMA.FTZ R10, R8, R6, -R39 ;  /* 0x00000006080a7223 */ /* 0x000fe20000010827 */
[----:B------:R-:W-:Y:S01]  /*11660*/  LOP3.LUT R11, R11, 0xffff0000, RZ, 0xc0, !PT ;  /* 0xffff00000b0b7812 */ /* 0x000fe200078ec0ff */
[----:B------:R-:W-:Y:S02]  /*11670*/  IMAD.U32 R4, R3, 0x10000, RZ ;  /* 0x0001000003047824 */ /* 0x000fe400078e00ff */
[----:B------:R-:W-:Y:S01]  /*11680*/  FMUL.FTZ R39, R52, R42 ;  /* 0x0000002a34277220 */ /* 0x000fe20000410000 */
[----:B------:R-:W-:Y:S02]  /*11690*/  IMAD.U32 R8, R13, 0x10000, RZ ;  /* 0x000100000d087824 */ /* 0x000fe400078e00ff */
[----:B------:R-:W-:Y:S01]  /*116a0*/  FMUL.FTZ R49, R56, R44 ;  /* 0x0000002c38317220 */ /* 0x000fe20000410000 */
[C---:B------:R-:W-:Y:S01]  /*116b0*/  FMUL.FTZ R43, R4.reuse, R42 ;  /* 0x0000002a042b7220 */ /* 0x040fe20000410000 */
[----:B------:R-:W-:Y:S01]  /*116c0*/  FFMA.FTZ R39, R4, R38, -R39 ;  /* 0x0000002604277223 */ /* 0x000fe20000010827 */
[C---:B------:R-:W-:Y:S01]  /*116d0*/  FMUL.FTZ R51, R8.reuse, R44 ;  /* 0x0000002c08337220 */ /* 0x040fe20000410000 */
[----:B------:R-:W-:Y:S01]  /*116e0*/  FFMA.FTZ R49, R8, R40, -R49 ;  /* 0x0000002808317223 */ /* 0x000fe20000010831 */
[----:B------:R-:W-:Y:S01]  /*116f0*/  FFMA.FTZ R47, R54, R6, R47 ;  /* 0x00000006362f7223 */ /* 0x000fe2000001002f */
[----:B------:R-:W-:Y:S01]  /*11700*/  FMUL.FTZ R4, R57, R9 ;  /* 0x0000000939047220 */ /* 0x000fe20000410000 */
[----:B------:R-:W-:Y:S01]  /*11710*/  FMUL.FTZ R8, R59, R11 ;  /* 0x0000000b3b087220 */ /* 0x000fe20000410000 */
[----:B------:R-:W-:Y:S01]  /*11720*/  FMUL.FTZ R6, R53, R9 ;  /* 0x0000000935067220 */ /* 0x000fe20000410000 */
[----:B------:R-:W-:Y:S01]  /*11730*/  FMUL.FTZ R44, R55, R11 ;  /* 0x0000000b372c7220 */ /* 0x000fe20000410000 */
[----:B------:R-:W-:Y:S01]  /*11740*/  FFMA.FTZ R43, R52, R38, R43 ;  /* 0x00000026342b7223 */ /* 0x000fe2000001002b */
[----:B------:R-:W-:Y:S01]  /*11750*/  FFMA.FTZ R51, R56, R40, R51 ;  /* 0x0000002838337223 */ /* 0x000fe20000010033 */
[----:B------:R-:W-:Y:S01]  /*11760*/  FFMA.FTZ R38, R53, R5, -R4 ;  /* 0x0000000535267223 */ /* 0x000fe20000010804 */
[----:B------:R-:W-:Y:S01]  /*11770*/  FFMA.FTZ R42, R55, R7, -R8 ;  /* 0x00000007372a7223 */ /* 0x000fe20000010808 */
[----:B------:R-:W-:Y:S01]  /*11780*/  FFMA.FTZ R40, R57, R5, R6 ;  /* 0x0000000539287223 */ /* 0x000fe20000010006 */
[----:B------:R-:W-:Y:S01]  /*11790*/  FFMA.FTZ R44, R59, R7, R44 ;  /* 0x000000073b2c7223 */ /* 0x000fe2000001002c */
[----:B------:R-:W-:-:S02]  /*117a0*/  F2FP.BF16.F32.PACK_AB R4, R41, R46 ;  /* 0x0000002e2904723e */ /* 0x000fc400000010ff */
[----:B------:R-:W-:Y:S02]  /*117b0*/  F2FP.BF16.F32.PACK_AB R6, R10, R45 ;  /* 0x0000002d0a06723e */ /* 0x000fe400000010ff */
[----:B------:R-:W-:Y:S02]  /*117c0*/  F2FP.BF16.F32.PACK_AB R5, R38, R39 ;  /* 0x000000272605723e */ /* 0x000fe400000010ff */
[----:B------:R-:W-:Y:S02]  /*117d0*/  F2FP.BF16.F32.PACK_AB R7, R42, R49 ;  /* 0x000000312a07723e */ /* 0x000fe400000010ff */
[----:B------:R-:W-:Y:S02]  /*117e0*/  F2FP.BF16.F32.PACK_AB R8, R37, R48 ;  /* 0x000000302508723e */ /* 0x000fe400000010ff */
[----:B------:R-:W-:Y:S01]  /*117f0*/  F2FP.BF16.F32.PACK_AB R10, R47, R50 ;  /* 0x000000322f0a723e */ /* 0x000fe200000010ff */
[----:B------:R2:W-:Y:S01]  /*11800*/  STS.128 [R35], R4 ;  /* 0x0000000423007388 */ /* 0x0005e20000000c00 */
[----:B------:R-:W-:-:S02]  /*11810*/  F2FP.BF16.F32.PACK_AB R9, R40, R43 ;  /* 0x0000002b2809723e */ /* 0x000fc400000010ff */
[----:B------:R-:W-:-:S05]  /*11820*/  F2FP.BF16.F32.PACK_AB R11, R44, R51 ;  /* 0x000000332c0b723e */ /* 0x000fca00000010ff */
[----:B------:R2:W-:Y:S02]  /*11830*/  STS.128 [R36+0x14400], R8 ;  /* 0x0144000824007388 */ /* 0x0005e40000000c00 */
.L_x_623:
[----:B------:R-:W-:Y:S05]  /*11840*/  BSYNC B1 ;  /* 0x0000000000017941 */ /* 0x000fea0003800000 */
.L_x_622:
[----:B------:R-:W-:Y:S01]  /*11850*/  ISETP.GE.AND P0, PT, R237, R34, PT ;  /* 0x00000022ed00720c */ /* 0x000fe20003f06270 */
[----:B------:R-:W-:-:S12]  /*11860*/  BSSY B1, `(.L_x_626) ;  /* 0x00000c9000017945 */ /* 0x000fd80003800000 */
[----:B------:R-:W-:Y:S05]  /*11870*/  @P0 BRA `(.L_x_627) ;  /* 0x0000000c001c0947 */ /* 0x000fea0003800000 */
[----:B-----5:R3:W5:Y:S01]  /*11880*/  LDL R56, [R1+0x14] ;  /* 0x0000140001387983 */ /* 0x0207620000100800 */
[----:B--2---:R-:W2:Y:S01]  /*11890*/  LDC R35, c[0x0][0x3f4] ;  /* 0x0000fd00ff237b82 */ /* 0x004ea20000000800 */
[----:B------:R-:W-:Y:S01]  /*118a0*/  BSSY B2, `(.L_x_628) ;  /* 0x0000062000027945 */ /* 0x000fe20003800000 */
[----:B------:R-:W-:Y:S02]  /*118b0*/  SHF.R.U32.HI R54, RZ, 0x3, R222 ;  /* 0x00000003ff367819 */ /* 0x000fe400000116de */
[-C--:B--2---:R-:W-:Y:S02]  /*118c0*/  ISETP.GE.AND P0, PT, R16, R35.reuse, PT ;  /* 0x000000231000720c */ /* 0x084fe40003f06270 */
[----:B------:R-:W-:-:S11]  /*118d0*/  ISETP.GE.AND P1, PT, R212, R35, PT ;  /* 0x00000023d400720c */ /* 0x000fd60003f26270 */
[----:B---3--:R-:W-:Y:S05]  /*118e0*/  @P0 BRA `(.L_x_629) ;  /* 0x0000000400740947 */ /* 0x008fea0003800000 */
[----:B-1----:R-:W-:Y:S01]  /*118f0*/  LEA.HI R4, R29, R28, RZ, 0x3 ;  /* 0x0000001c1d047211 */ /* 0x002fe200078f18ff */
        /* <DEDUP_REMOVED lines=92> */
.L_x_629:
[----:B------:R-:W-:Y:S05]  /*11ec0*/  BSYNC B2 ;  /* 0x0000000000027941 */ /* 0x000fea0003800000 */
.L_x_628:
[----:B------:R-:W-:Y:S05]  /*11ed0*/  @P1 BRA `(.L_x_627) ;  /* 0x0000000400841947 */ /* 0x000fea0003800000 */
[----:B-12---:R-:W-:Y:S01]  /*11ee0*/  SHF.R.S32.HI R5, RZ, 0x1f, R212 ;  /* 0x0000001fff057819 */ /* 0x006fe200000114d4 */
        /* <DEDUP_REMOVED lines=11> */
[----:B------:R-:W-:Y:S02]  /*11fa0*/  LOP3.LUT R7, R7, R54, RZ, 0x3c, !PT ;  /* 0x0000003607077212 */ /* 0x000fe400078e3cff */
[----:B------:R-:W-:Y:S02]  /*11fb0*/  SHF.R.S32.HI R4, RZ, 0x1f, R35 ;  /* 0x0000001fff047819 */ /* 0x000fe40000011423 */
[----:B------:R-:W-:Y:S01]  /*11fc0*/  LOP3.LUT R6, R5, 0xffffe000, RZ, 0xc0, !PT ;  /* 0xffffe00005067812 */ /* 0x000fe200078ec0ff */
[----:B------:R-:W-:Y:S01]  /*11fd0*/  IMAD.SHL.U32 R5, R35, 0x8, RZ ;  /* 0x0000000823057824 */ /* 0x000fe200078e00ff */
[----:B------:R-:W-:Y:S02]  /*11fe0*/  LEA.HI R35, R4, R35, RZ, 0x3 ;  /* 0x0000002304237211 */ /* 0x000fe400078f18ff */
[----:B------:R-:W-:Y:S02]  /*11ff0*/  IADD3 R6, R7, R6, R225 ;  /* 0x0000000607067210 */ /* 0x000fe40007ffe0e1 */
[----:B------:R-:W-:Y:S01]  /*12000*/  LOP3.LUT R4, R222, 0x38, R5, 0xf8, !PT ;  /* 0x00000038de047812 */ /* 0x000fe200078ef805 */
[----:B------:R-:W-:Y:S01]  /*12010*/  IMAD.SHL.U32 R5, R35, 0x400, RZ ;  /* 0x0000040023057824 */ /* 0x000fe200078e00ff */
[----:B------:R-:W-:-:S02]  /*12020*/  LEA R35, R6, UR4, 0x1 ;  /* 0x0000000406237c11 */ /* 0x000fc4000f8e08ff */
[----:B------:R-:W-:Y:S02]  /*12030*/  LOP3.LUT R4, R4, R54, RZ, 0x3c, !PT ;  /* 0x0000003604047212 */ /* 0x000fe400078e3cff */
[----:B------:R-:W-:Y:S02]  /*12040*/  LOP3.LUT R5, R5, 0x7fffe000, RZ, 0xc0, !PT ;  /* 0x7fffe00005057812 */ /* 0x000fe400078ec0ff */
[----:B------:R-:W-:Y:S02]  /*12050*/  LOP3.LUT R52, R14, 0xffff0000, RZ, 0xc0, !PT ;  /* 0xffff00000e347812 */ /* 0x000fe400078ec0ff */
[----:B0-----:R-:W-:Y:S02]  /*12060*/  IADD3 R9, R4, R5, R225 ;  /* 0x0000000504097210 */ /* 0x001fe40007ffe0e1 */
[----:B------:R-:W0:Y:S01]  /*12070*/  LDS.128 R4, [R35] ;  /* 0x0000000023047984 */ /* 0x000e220000000c00 */
[----:B------:R-:W-:Y:S02]  /*12080*/  LOP3.LUT R50, R0, 0xffff0000, RZ, 0xc0, !PT ;  /* 0xffff000000327812 */ /* 0x000fe400078ec0ff */
[----:B------:R-:W-:Y:S01]  /*12090*/  IMAD R36, R9, 0x2, R18 ;  /* 0x0000000209247824 */ /* 0x000fe200078e0212 */
[----:B------:R-:W-:-:S02]  /*120a0*/  LOP3.LUT R54, R20, 0xffff0000, RZ, 0xc0, !PT ;  /* 0xffff000014367812 */ /* 0x000fc400078ec0ff */
[----:B------:R-:W-:Y:S02]  /*120b0*/  LOP3.LUT R57, R15, 0xffff0000, RZ, 0xc0, !PT ;  /* 0xffff00000f397812 */ /* 0x000fe400078ec0ff */
[----:B------:R-:W1:Y:S01]  /*120c0*/  LDS.128 R8, [R36+0x14400] ;  /* 0x0144000024087984 */ /* 0x000e620000000c00 */
[----:B------:R-:W-:Y:S02]  /*120d0*/  LOP3.LUT R59, R21, 0xffff0000, RZ, 0xc0, !PT ;  /* 0xffff0000153b7812 */ /* 0x000fe400078ec0ff */
        /* <DEDUP_REMOVED lines=65> */
.L_x_627:
[----:B------:R-:W-:Y:S05]  /*124f0*/  BSYNC B1 ;  /* 0x0000000000017941 */ /* 0x000fea0003800000 */
.L_x_626:
[----:B--23--:R-:W-:-:S05]  /*12500*/  VIADD R35, R213, 0x60 ;  /* 0x00000060d5237836 */ /* 0x00cfca0000000000 */
[----:B------:R-:W-:-:S13]  /*12510*/  ISETP.GE.AND P0, PT, R35, R34, PT ;  /* 0x000000222300720c */ /* 0x000fda0003f06270 */
[----:B------:R-:W-:Y:S05]  /*12520*/  @P0 BRA `(.L_x_606) ;  /* 0x0000000c00480947 */ /* 0x000fea0003800000 */
[----:B------:R2:W5:Y:S01]  /*12530*/  LDL R52, [R1+0x14] ;  /* 0x0000140001347983 */ /* 0x0005620000100800 */
[----:B-1----:R-:W1:Y:S01]  /*12540*/  LDC R37, c[0x0][0x3f4] ;  /* 0x0000fd00ff257b82 */ /* 0x002e620000000800 */
[----:B------:R-:W-:Y:S01]  /*12550*/  IMAD.SHL.U32 R39, R35, 0x40, RZ ;  /* 0x0000004023277824 */ /* 0x000fe200078e00ff */
[----:B------:R-:W-:Y:S04]  /*12560*/  BSSY B1, `(.L_x_630) ;  /* 0x0000067000017945 */ /* 0x000fe80003800000 */
[----:B------:R-:W-:Y:S02]  /*12570*/  LOP3.LUT R39, R39, 0x1c0, RZ, 0xc0, !PT ;  /* 0x000001c027277812 */ /* 0x000fe400078ec0ff */
[-C--:B-1----:R-:W-:Y:S02]  /*12580*/  ISETP.GE.AND P0, PT, R16, R37.reuse, PT ;  /* 0x000000251000720c */ /* 0x082fe40003f06270 */
[----:B------:R-:W-:-:S11]  /*12590*/  ISETP.GE.AND P1, PT, R212, R37, PT ;  /* 0x00000025d400720c */ /* 0x000fd60003f26270 */
[----:B--2---:R-:W-:Y:S05]  /*125a0*/  @P0 BRA `(.L_x_631) ;  /* 0x0000000400880947 */ /* 0x004fea0003800000 */
[----:B------:R-:W-:Y:S01]  /*125b0*/  LEA.HI R29, R29, R28, RZ, 0x3 ;  /* 0x0000001c1d1d7211 */ /* 0x000fe200078f18ff */
[----:B------:R-:W-:Y:S01]  /*125c0*/  IMAD.U32 R48, R30, 0x10000, RZ ;  /* 0x000100001e307824 */ /* 0x000fe200078e00ff */
[----:B------:R-:W-:Y:S01]  /*125d0*/  SHF.R.S32.HI R6, RZ, 0x1f, R35 ;  /* 0x0000001fff067819 */ /* 0x000fe20000011423 */
[----:B------:R-:W-:Y:S01]  /*125e0*/  IMAD.U32 R46, R24, 0x10000, RZ ;  /* 0x00010000182e7824 */ /* 0x000fe200078e00ff */
[----:B------:R-:W-:Y:S02]  /*125f0*/  LOP3.LUT R29, R29, 0xfffffff8, RZ, 0xc0, !PT ;  /* 0xfffffff81d1d7812 */ /* 0x000fe400078ec0ff */
[----:B------:R-:W-:Y:S02]  /*12600*/  LEA.HI R6, R6, R35, RZ, 0x3 ;  /* 0x0000002306067211 */ /* 0x000fe400078f18ff */
[----:B------:R-:W-:Y:S01]  /*12610*/  SHF.R.U32.HI R7, RZ, 0x3, R39 ;  /* 0x00000003ff077819 */ /* 0x000fe20000011627 */
[----:B------:R-:W-:Y:S01]  /*12620*/  IMAD.IADD R4, R28, 0x1, -R29 ;  /* 0x000000011c047824 */ /* 0x000fe200078e0a1d */
[----:B-----5:R-:W-:Y:S01]  /*12630*/  R2UR UR4, R52 ;  /* 0x00000000340472ca */ /* 0x020fe200000e0000 */
[----:B------:R-:W-:Y:S01]  /*12640*/  IMAD.SHL.U32 R6, R6, 0x40, RZ ;  /* 0x0000004006067824 */ /* 0x000fe200078e00ff */
[----:B0-----:R-:W-:-:S02]  /*12650*/  LOP3.LUT R9, R39, 0x38, R16, 0xf8, !PT ;  /* 0x0000003827097812 */ /* 0x001fc400078ef810 */
[----:B------:R-:W-:Y:S02]  /*12660*/  LEA.HI R4, R37, R4, RZ, 0x1d ;  /* 0x0000000425047211 */ /* 0x000fe400078fe8ff */
[----:B------:R-:W-:Y:S02]  /*12670*/  LOP3.LUT R8, R6, 0xfffffe00, RZ, 0xc0, !PT ;  /* 0xfffffe0006087812 */ /* 0x000fe400078ec0ff */
[----:B------:R-:W-:Y:S01]  /*12680*/  SHF.R.S32.HI R5, RZ, 0x1f, R4 ;  /* 0x0000001fff057819 */ /* 0x000fe20000011404 */
[----:B------:R-:W-:Y:S01]  /*12690*/  IMAD.SHL.U32 R6, R4, 0x8, RZ ;  /* 0x0000000804067824 */ /* 0x000fe200078e00ff */
[----:B------:R-:W-:Y:S02]  /*126a0*/  LOP3.LUT R9, R8, R9, R7, 0xf6, !PT ;  /* 0x0000000908097212 */ /* 0x000fe400078ef607 */
[----:B------:R-:W-:Y:S02]  /*126b0*/  LEA.HI R5, R5, R4, RZ, 0x3 ;  /* 0x0000000405057211 */ /* 0x000fe400078f18ff */
[----:B------:R-:W-:-:S02]  /*126c0*/  LOP3.LUT R4, R39, 0x38, R6, 0xf8, !PT ;  /* 0x0000003827047812 */ /* 0x000fc400078ef806 */
[----:B------:R-:W-:Y:S01]  /*126d0*/  LEA R28, R9, UR4, 0x1 ;  /* 0x00000004091c7c11 */ /* 0x000fe2000f8e08ff */
[----:B------:R-:W-:Y:S01]  /*126e0*/  IMAD.SHL.U32 R5, R5, 0x400, RZ ;  /* 0x0000040005057824 */ /* 0x000fe200078e00ff */
[----:B------:R-:W-:Y:S02]  /*126f0*/  LOP3.LUT R4, R4, R7, RZ, 0x3c, !PT ;  /* 0x0000000704047212 */ /* 0x000fe400078e3cff */
[----:B------:R-:W-:Y:S01]  /*12700*/  LOP3.LUT R50, R30, 0xffff0000, RZ, 0xc0, !PT ;  /* 0xffff00001e327812 */ /* 0x000fe200078ec0ff */
[----:B------:R-:W-:Y:S01]  /*12710*/  IMAD.U32 R30, R26, 0x10000, RZ ;  /* 0x000100001a1e7824 */ /* 0x000fe200078e00ff */
[----:B------:R-:W-:Y:S02]  /*12720*/  LOP3.LUT R5, R5, 0x7fffe000, RZ, 0xc0, !PT ;  /* 0x7fffe00005057812 */ /* 0x000fe400078ec0ff */
[----:B------:R-:W-:Y:S02]  /*12730*/  LOP3.LUT R24, R24, 0xffff0000, RZ, 0xc0, !PT ;  /* 0xffff000018187812 */ /* 0x000fe400078ec0ff */
[----:B------:R-:W-:-:S02]  /*12740*/  IADD3 R29, R4, R5, R8 ;  /* 0x00000005041d7210 */ /* 0x000fc40007ffe008 */
[----:B------:R-:W0:Y:S01]  /*12750*/  LDS.128 R4, [R28] ;  /* 0x000000001c047984 */ /* 0x000e220000000c00 */
[----:B------:R-:W-:Y:S02]  /*12760*/  LOP3.LUT R26, R26, 0xffff0000, RZ, 0xc0, !PT ;  /* 0xffff00001a1a7812 */ /* 0x000fe400078ec0ff */
        /* <DEDUP_REMOVED lines=16> */
[-C--:B------:R-:W-:Y:S01]  /*12870*/  FMUL.FTZ R47, R50, R8.reuse ;  /* 0x00000008322f7220 */ /* 0x080fe20000410000 */
[----:B------:R-:W-:Y:S01]  /*12880*/  FMUL.FTZ R49, R24, R8 ;  /* 0x0000000818317220 */ /* 0x000fe20000410000 */
[----:B------:R-:W-:Y:S01]  /*12890*/  FFMA.FTZ R45, R46, R34, -R45 ;  /* 0x000000222e2d7223 */ /* 0x000fe2000001082d */
[----:B------:R-:W-:-:S02]  /*128a0*/  IMAD.U32 R46, R32, 0x10000, RZ ;  /* 0x00010000202e7824 */ /* 0x000fc400078e00ff */
[----:B------:R-:W-:Y:S01]  /*128b0*/  FFMA.FTZ R8, R24, R4, -R47 ;  /* 0x0000000418087223 */ /* 0x000fe2000001082f */
[----:B------:R-:W-:Y:S01]  /*128c0*/  FFMA.FTZ R41, R48, R34, R41 ;  /* 0x0000002230297223 */ /* 0x000fe20000010029 */
[----:B------:R-:W-:Y:S01]  /*128d0*/  LOP3.LUT R34, R32, 0xffff0000, RZ, 0xc0, !PT ;  /* 0xffff000020227812 */ /* 0x000fe200078ec0ff */
[-C--:B------:R-:W-:Y:S01]  /*128e0*/  FMUL.FTZ R47, R46, R43.reuse ;  /* 0x0000002b2e2f7220 */ /* 0x080fe20000410000 */
[----:B------:R-:W-:Y:S01]  /*128f0*/  FMUL.FTZ R43, R30, R43 ;  /* 0x0000002b1e2b7220 */ /* 0x000fe20000410000 */
[----:B------:R-:W-:Y:S01]  /*12900*/  FFMA.FTZ R24, R50, R4, R49 ;  /* 0x0000000432187223 */ /* 0x000fe20000010031 */
[----:B------:R-:W-:Y:S01]  /*12910*/  FMUL.FTZ R51, R26, R10 ;  /* 0x0000000a1a337220 */ /* 0x000fe20000410000 */
[-C--:B------:R-:W-:Y:S01]  /*12920*/  FFMA.FTZ R32, R30, R38.reuse, -R47 ;  /* 0x000000261e207223 */ /* 0x080fe2000001082f */
[----:B------:R-:W-:Y:S01]  /*12930*/  FFMA.FTZ R38, R46, R38, R43 ;  /* 0x000000262e267223 */ /* 0x000fe2000001002b */
[----:B------:R-:W-:Y:S01]  /*12940*/  FMUL.FTZ R43, R34, R10 ;  /* 0x0000000a222b7220 */ /* 0x000fe20000410000 */
[C---:B------:R-:W-:Y:S01]  /*12950*/  IMAD.U32 R42, R9.reuse, 0x10000, RZ ;  /* 0x00010000092a7824 */ /* 0x040fe200078e00ff */
[----:B------:R-:W-:Y:S01]  /*12960*/  LOP3.LUT R9, R9, 0xffff0000, RZ, 0xc0, !PT ;  /* 0xffff000009097812 */ /* 0x000fe200078ec0ff */
[----:B------:R-:W-:-:S02]  /*12970*/  IMAD.U32 R44, R11, 0x10000, RZ ;  /* 0x000100000b2c7824 */ /* 0x000fc400078e00ff */
[----:B------:R-:W-:Y:S01]  /*12980*/  FFMA.FTZ R49, R26, R6, -R43 ;  /* 0x000000061a317223 */ /* 0x000fe2000001082b */
[----:B------:R-:W-:Y:S01]  /*12990*/  IMAD.U32 R30, R31, 0x10000, RZ ;  /* 0x000100001f1e7824 */ /* 0x000fe200078e00ff */
[----:B------:R-:W-:Y:S01]  /*129a0*/  LOP3.LUT R11, R11, 0xffff0000, RZ, 0xc0, !PT ;  /* 0xffff00000b0b7812 */ /* 0x000fe200078ec0ff */
[----:B------:R-:W-:Y:S01]  /*129b0*/  IMAD.U32 R26, R33, 0x10000, RZ ;  /* 0x00010000211a7824 */ /* 0x000fe200078e00ff */
[----:B------:R-:W-:Y:S01]  /*129c0*/  LOP3.LUT R31, R31, 0xffff0000, RZ, 0xc0, !PT ;  /* 0xffff00001f1f7812 */ /* 0x000fe200078ec0ff */
[----:B------:R-:W-:Y:S02]  /*129d0*/  IMAD.U32 R4, R25, 0x10000, RZ ;  /* 0x0001000019047824 */ /* 0x000fe400078e00ff */
[----:B------:R-:W-:Y:S01]  /*129e0*/  FMUL.FTZ R43, R30, R42 ;  /* 0x0000002a1e2b7220 */ /* 0x000fe20000410000 */
[----:B------:R-:W-:Y:S02]  /*129f0*/  IMAD.U32 R10, R27, 0x10000, RZ ;  /* 0x000100001b0a7824 */ /* 0x000fe400078e00ff */
[----:B------:R-:W-:Y:S01]  /*12a00*/  FMUL.FTZ R53, R26, R44 ;  /* 0x0000002c1a357220 */ /* 0x000fe20000410000 */
[----:B------:R-:W-:Y:S01]  /*12a10*/  LOP3.LUT R33, R33, 0xffff0000, RZ, 0xc0, !PT ;  /* 0xffff000021217812 */ /* 0x000fe200078ec0ff */
[C---:B------:R-:W-:Y:S01]  /*12a20*/  FMUL.FTZ R47, R4.reuse, R42 ;  /* 0x0000002a042f7220 */ /* 0x040fe20000410000 */
[----:B------:R-:W-:Y:S01]  /*12a30*/  LOP3.LUT R25, R25, 0xffff0000, RZ, 0xc0, !PT ;  /* 0xffff000019197812 */ /* 0x000fe200078ec0ff */
[----:B------:R-:W-:Y:S01]  /*12a40*/  FFMA.FTZ R43, R4, R36, -R43 ;  /* 0x00000024042b7223 */ /* 0x000fe2000001082b */
[----:B------:R-:W-:Y:S01]  /*12a50*/  LOP3.LUT R27, R27, 0xffff0000, RZ, 0xc0, !PT ;  /* 0xffff00001b1b7812 */ /* 0x000fe200078ec0ff */
[C---:B------:R-:W-:Y:S01]  /*12a60*/  FMUL.FTZ R55, R10.reuse, R44 ;  /* 0x0000002c0a377220 */ /* 0x040fe20000410000 */
[----:B------:R-:W-:Y:S01]  /*12a70*/  FFMA.FTZ R53, R10, R40, -R53 ;  /* 0x000000280a357223 */ /* 0x000fe20000010835 */
[----:B------:R-:W-:Y:S01]  /*12a80*/  FFMA.FTZ R51, R34, R6, R51 ;  /* 0x0000000622337223 */ /* 0x000fe20000010033 */
[----:B------:R-:W-:Y:S01]  /*12a90*/  FFMA.FTZ R47, R30, R36, R47 ;  /* 0x000000241e2f7223 */ /* 0x000fe2000001002f */
[----:B------:R-:W-:Y:S01]  /*12aa0*/  FMUL.FTZ R4, R31, R9 ;  /* 0x000000091f047220 */ /* 0x000fe20000410000 */
[----:B------:R-:W-:Y:S01]  /*12ab0*/  FMUL.FTZ R10, R33, R11 ;  /* 0x0000000b210a7220 */ /* 0x000fe20000410000 */
[----:B------:R-:W-:Y:S01]  /*12ac0*/  FMUL.FTZ R6, R25, R9 ;  /* 0x0000000919067220 */ /* 0x000fe20000410000 */
[----:B------:R-:W-:Y:S01]  /*12ad0*/  FMUL.FTZ R36, R27, R11 ;  /* 0x0000000b1b247220 */ /* 0x000fe20000410000 */
        /* <DEDUP_REMOVED lines=15> */
.L_x_631:
[----:B------:R-:W-:Y:S05]  /*12bd0*/  BSYNC B1 ;  /* 0x0000000000017941 */ /* 0x000fea0003800000 */
.L_x_630:
[----:B------:R-:W-:Y:S05]  /*12be0*/  @P1 BRA `(.L_x_606) ;  /* 0x0000000400981947 */ /* 0x000fea0003800000 */
[----:B-1----:R-:W-:Y:S01]  /*12bf0*/  SHF.R.S32.HI R5, RZ, 0x1f, R212 ;  /* 0x0000001fff057819 */ /* 0x002fe200000114d4 */
[----:B------:R-:W-:Y:S01]  /*12c00*/  IMAD.U32 R34, R14, 0x10000, RZ ;  /* 0x000100000e227824 */ /* 0x000fe200078e00ff */
[----:B------:R-:W-:Y:S01]  /*12c10*/  SHF.R.S32.HI R4, RZ, 0x1f, R35 ;  /* 0x0000001fff047819 */ /* 0x000fe20000011423 */
[----:B------:R-:W-:Y:S01]  /*12c20*/  IMAD.U32 R32, R0, 0x10000, RZ ;  /* 0x0001000000207824 */ /* 0x000fe200078e00ff */
[-C--:B------:R-:W-:Y:S01]  /*12c30*/  LEA.HI R6, R5, R212.reuse, RZ, 0x3 ;  /* 0x000000d405067211 */ /* 0x080fe200078f18ff */
[----:B------:R-:W-:Y:S01]  /*12c40*/  IMAD.U32 R49, R15, 0x10000, RZ ;  /* 0x000100000f317824 */ /* 0x000fe200078e00ff */
[----:B------:R-:W-:Y:S01]  /*12c50*/  LEA.HI R4, R4, R35, RZ, 0x3 ;  /* 0x0000002304047211 */ /* 0x000fe200078f18ff */
[----:B------:R-:W-:Y:S01]  /*12c60*/  IMAD.U32 R47, R3, 0x10000, RZ ;  /* 0x00010000032f7824 */ /* 0x000fe200078e00ff */
[----:B------:R-:W-:Y:S01]  /*12c70*/  SHF.R.S32.HI R8, RZ, 0x3, R6 ;  /* 0x00000003ff087819 */ /* 0x000fe20000011406 */
[----:B------:R-:W-:Y:S01]  /*12c80*/  IMAD.U32 R51, R21, 0x10000, RZ ;  /* 0x0001000015337824 */ /* 0x000fe200078e00ff */
[----:B------:R-:W-:Y:S01]  /*12c90*/  LEA.HI R5, R5, R212, RZ, 0x6 ;  /* 0x000000d405057211 */ /* 0x000fe200078f30ff */
[----:B------:R-:W-:Y:S01]  /*12ca0*/  IMAD.SHL.U32 R4, R4, 0x40, RZ ;  /* 0x0000004004047824 */ /* 0x000fe200078e00ff */
[----:B------:R-:W-:-:S02]  /*12cb0*/  LEA.HI R37, R37, R8, RZ, 0x1d ;  /* 0x0000000825257211 */ /* 0x000fc400078fe8ff */
[----:B0-----:R-:W-:Y:S01]  /*12cc0*/  LOP3.LUT R9, R39, 0x38, R6, 0xf8, !PT ;  /* 0x0000003827097812 */ /* 0x001fe200078ef806 */
[----:B------:R-:W-:Y:S01]  /*12cd0*/  IMAD.SHL.U32 R7, R5, 0x80, RZ ;  /* 0x0000008005077824 */ /* 0x000fe200078e00ff */
[----:B------:R-:W-:Y:S02]  /*12ce0*/  SHF.R.S32.HI R6, RZ, 0x1f, R37 ;  /* 0x0000001fff067819 */ /* 0x000fe40000011425 */
[----:B------:R-:W-:Y:S01]  /*12cf0*/  LOP3.LUT R5, R4, 0xfffffe00, RZ, 0xc0, !PT ;  /* 0xfffffe0004057812 */ /* 0x000fe200078ec0ff */
[----:B------:R-:W-:Y:S01]  /*12d00*/  IMAD.SHL.U32 R4, R37, 0x8, RZ ;  /* 0x0000000825047824 */ /* 0x000fe200078e00ff */
[----:B------:R-:W-:Y:S02]  /*12d10*/  LEA.HI R6, R6, R37, RZ, 0x3 ;  /* 0x0000002506067211 */ /* 0x000fe400078f18ff */
[----:B------:R-:W-:Y:S02]  /*12d20*/  SHF.R.U32.HI R8, RZ, 0x3, R39 ;  /* 0x00000003ff087819 */ /* 0x000fe40000011627 */
[----:B------:R-:W-:Y:S01]  /*12d30*/  LOP3.LUT R39, R39, 0x38, R4, 0xf8, !PT ;  /* 0x0000003827277812 */ /* 0x000fe200078ef804 */
[----:B------:R-:W-:Y:S01]  /*12d40*/  IMAD.SHL.U32 R6, R6, 0x400, RZ ;  /* 0x0000040006067824 */ /* 0x000fe200078e00ff */
[----:B-----5:R-:W-:-:S02]  /*12d50*/  R2UR UR4, R52 ;  /* 0x00000000340472ca */ /* 0x020fc400000e0000 */
[-C--:B------:R-:W-:Y:S02]  /*12d60*/  LOP3.LUT R39, R39, R8.reuse, RZ, 0x3c, !PT ;  /* 0x0000000827277212 */ /* 0x080fe400078e3cff */
[----:B------:R-:W-:Y:S02]  /*12d70*/  LOP3.LUT R6, R6, 0x7fffe000, RZ, 0xc0, !PT ;  /* 0x7fffe00006067812 */ /* 0x000fe400078ec0ff */
[----:B------:R-:W-:Y:S02]  /*12d80*/  LOP3.LUT R10, R7, 0xffffe000, RZ, 0xc0, !PT ;  /* 0xffffe000070a7812 */ /* 0x000fe400078ec0ff */
[----:B------:R-:W-:Y:S02]  /*12d90*/  LOP3.LUT R9, R9, R8, RZ, 0x3c, !PT ;  /* 0x0000000809097212 */ /* 0x000fe400078e3cff */
[--C-:B------:R-:W-:Y:S02]  /*12da0*/  IADD3 R39, R39, R6, R5.reuse ;  /* 0x0000000627277210 */ /* 0x100fe40007ffe005 */
[----:B------:R-:W-:-:S02]  /*12db0*/  IADD3 R9, R9, R10, R5 ;  /* 0x0000000a09097210 */ /* 0x000fc40007ffe005 */
[----:B------:R-:W-:Y:S01]  /*12dc0*/  LOP3.LUT R0, R0, 0xffff0000, RZ, 0xc0, !PT ;  /* 0xffff000000007812 */ /* 0x000fe200078ec0ff */
[----:B------:R-:W-:Y:S01]  /*12dd0*/  IMAD R39, R39, 0x2, R18 ;  /* 0x0000000227277824 */ /* 0x000fe200078e0212 */
[----:B------:R-:W-:Y:S02]  /*12de0*/  LEA R38, R9, UR4, 0x1 ;  /* 0x0000000409267c11 */ /* 0x000fe4000f8e08ff */
[----:B------:R-:W-:Y:S01]  /*12df0*/  LOP3.LUT R36, R14, 0xffff0000, RZ, 0xc0, !PT ;  /* 0xffff00000e247812 */ /* 0x000fe200078ec0ff */
[C---:B------:R-:W-:Y:S01]  /*12e00*/  IMAD.U32 R14, R12.reuse, 0x10000, RZ ;  /* 0x000100000c0e7824 */ /* 0x040fe200078e00ff */
[----:B------:R-:W0:Y:S01]  /*12e10*/  LDS.128 R8, [R39+0x14400] ;  /* 0x0144000027087984 */ /* 0x000e220000000c00 */
[----:B------:R-:W-:Y:S02]  /*12e20*/  LOP3.LUT R12, R12, 0xffff0000, RZ, 0xc0, !PT ;  /* 0xffff00000c0c7812 */ /* 0x000fe400078ec0ff */
[----:B------:R-:W-:Y:S01]  /*12e30*/  LOP3.LUT R15, R15, 0xffff0000, RZ, 0xc0, !PT ;  /* 0xffff00000f0f7812 */ /* 0x000fe200078ec0ff */
[----:B------:R-:W1:Y:S01]  /*12e40*/  LDS.128 R4, [R38] ;  /* 0x0000000026047984 */ /* 0x000e620000000c00 */
[----:B------:R-:W-:-:S02]  /*12e50*/  LOP3.LUT R21, R21, 0xffff0000, RZ, 0xc0, !PT ;  /* 0xffff000015157812 */ /* 0x000fc400078ec0ff */
[----:B------:R-:W-:Y:S01]  /*12e60*/  LOP3.LUT R3, R3, 0xffff0000, RZ, 0xc0, !PT ;  /* 0xffff000003037812 */ /* 0x000fe200078ec0ff */
[C---:B0-----:R-:W-:Y:S01]  /*12e70*/  IMAD.U32 R28, R8.reuse, 0x10000, RZ ;  /* 0x00010000081c7824 */ /* 0x041fe200078e00ff */
[----:B------:R-:W-:Y:S01]  /*12e80*/  LOP3.LUT R8, R8, 0xffff0000, RZ, 0xc0, !PT ;  /* 0xffff000008087812 */ /* 0x000fe200078ec0ff */
[C---:B------:R-:W-:Y:S01]  /*12e90*/  IMAD.U32 R30, R10.reuse, 0x10000, RZ ;  /* 0x000100000a1e7824 */ /* 0x040fe200078e00ff */
[----:B------:R-:W-:Y:S01]  /*12ea0*/  LOP3.LUT R10, R10, 0xffff0000, RZ, 0xc0, !PT ;  /* 0xffff00000a0a7812 */ /* 0x000fe200078ec0ff */
[----:B-1----:R-:W-:Y:S02]  /*12eb0*/  IMAD.U32 R24, R4, 0x10000, RZ ;  /* 0x0001000004187824 */ /* 0x002fe400078e00ff */
[-C--:B------:R-:W-:Y:S01]  /*12ec0*/  FMUL.FTZ R33, R34, R28.reuse ;  /* 0x0000001c22217220 */ /* 0x080fe20000410000 */
[----:B------:R-:W-:Y:S01]  /*12ed0*/  FMUL.FTZ R35, R32, R28 ;  /* 0x0000001c20237220 */ /* 0x000fe20000410000 */
[----:B------:R-:W-:Y:S01]  /*12ee0*/  LOP3.LUT R4, R4, 0xffff0000, RZ, 0xc0, !PT ;  /* 0xffff000004047812 */ /* 0x000fe200078ec0ff */
[----:B------:R-:W-:Y:S01]  /*12ef0*/  FMUL.FTZ R41, R0, R8 ;  /* 0x0000000800297220 */ /* 0x000fe20000410000 */
[-C--:B------:R-:W-:Y:S01]  /*12f00*/  FFMA.FTZ R33, R32, R24.reuse, -R33 ;  /* 0x0000001820217223 */ /* 0x080fe20000010821 */
[----:B------:R-:W-:Y:S01]  /*12f10*/  FFMA.FTZ R35, R34, R24, R35 ;  /* 0x0000001822237223 */ /* 0x000fe20000010023 */
[----:B------:R-:W-:Y:S01]  /*12f20*/  LOP3.LUT R24, R20, 0xffff0000, RZ, 0xc0, !PT ;  /* 0xffff000014187812 */ /* 0x000fe200078ec0ff */
[----:B------:R-:W-:-:S02]  /*12f30*/  IMAD.U32 R26, R6, 0x10000, RZ ;  /* 0x00010000061a7824 */ /* 0x000fc400078e00ff */
[----:B------:R-:W-:Y:S01]  /*12f40*/  FMUL.FTZ R37, R36, R8 ;  /* 0x0000000824257220 */ /* 0x000fe20000410000 */
[----:B------:R-:W-:Y:S01]  /*12f50*/  LOP3.LUT R6, R6, 0xffff0000, RZ, 0xc0, !PT ;  /* 0xffff000006067812 */ /* 0x000fe200078ec0ff */
[----:B------:R-:W-:Y:S01]  /*12f60*/  FFMA.FTZ R8, R36, R4, R41 ;  /* 0x0000000424087223 */ /* 0x000fe20000010029 */
[----:B------:R-:W-:Y:S02]  /*12f70*/  IMAD.U32 R29, R9, 0x10000, RZ ;  /* 0x00010000091d7824 */ /* 0x000fe400078e00ff */
[----:B------:R-:W-:Y:S01]  /*12f80*/  FMUL.FTZ R41, R24, R10 ;  /* 0x0000000a18297220 */ /* 0x000fe20000410000 */
[----:B------:R-:W-:Y:S02]  /*12f90*/  IMAD.U32 R28, R20, 0x10000, RZ ;  /* 0x00010000141c7824 */ /* 0x000fe400078e00ff */
[----:B------:R-:W-:Y:S01]  /*12fa0*/  FFMA.FTZ R0, R0, R4, -R37 ;  /* 0x0000000400007223 */ /* 0x000fe20000010825 */
[----:B------:R-:W-:Y:S01]  /*12fb0*/  FMUL.FTZ R45, R12, R10 ;  /* 0x0000000a0c2d7220 */ /* 0x000fe20000410000 */
[----:B------:R-:W-:-:S02]  /*12fc0*/  IMAD.U32 R25, R5, 0x10000, RZ ;  /* 0x0001000005197824 */ /* 0x000fc400078e00ff */
[----:B------:R-:W-:Y:S01]  /*12fd0*/  FFMA.FTZ R20, R12, R6, -R41 ;  /* 0x000000060c147223 */ /* 0x000fe20000010829 */
[----:B------:R-:W-:Y:S02]  /*12fe0*/  IMAD.U32 R31, R11, 0x10000, RZ ;  /* 0x000100000b1f7824 */ /* 0x000fe400078e00ff */
[----:B------:R-:W-:Y:S01]  /*12ff0*/  FMUL.FTZ R4, R49, R29 ;  /* 0x0000001d31047220 */ /* 0x000fe20000410000 */
[----:B------:R-:W-:Y:S02]  /*13000*/  IMAD.U32 R41, R13, 0x10000, RZ ;  /* 0x000100000d297824 */ /* 0x000fe400078e00ff */
[-C--:B------:R-:W-:Y:S01]  /*13010*/  FMUL.FTZ R37, R28, R30.reuse ;  /* 0x0000001e1c257220 */ /* 0x080fe20000410000 */
[----:B------:R-:W-:Y:S01]  /*13020*/  FMUL.FTZ R43, R14, R30 ;  /* 0x0000001e0e2b7220 */ /* 0x000fe20000410000 */
[----:B------:R-:W-:Y:S01]  /*13030*/  FFMA.FTZ R24, R24, R6, R45 ;  /* 0x0000000618187223 */ /* 0x000fe2000001002d */
[----:B------:R-:W-:Y:S02]  /*13040*/  IMAD.U32 R27, R7, 0x10000, RZ ;  /* 0x00010000071b7824 */ /* 0x000fe400078e00ff */
[----:B------:R-:W-:Y:S01]  /*13050*/  FMUL.FTZ R6, R51, R31 ;  /* 0x0000001f33067220 */ /* 0x000fe20000410000 */
[----:B------:R-:W-:Y:S01]  /*13060*/  FFMA.FTZ R12, R47, R25, -R4 ;  /* 0x000000192f0c7223 */ /* 0x000fe20000010804 */
[----:B------:R-:W-:Y:S01]  /*13070*/  LOP3.LUT R9, R9, 0xffff0000, RZ, 0xc0, !PT ;  /* 0xffff000009097812 */ /* 0x000fe200078ec0ff */
[----:B------:R-:W-:Y:S01]  /*13080*/  FMUL.FTZ R10, R47, R29 ;  /* 0x0000001d2f0a7220 */ /* 0x000fe20000410000 */
[----:B------:R-:W-:Y:S01]  /*13090*/  LOP3.LUT R11, R11, 0xffff0000, RZ, 0xc0, !PT ;  /* 0xffff00000b0b7812 */ /* 0x000fe200078ec0ff */
[----:B------:R-:W-:Y:S01]  /*130a0*/  FMUL.FTZ R4, R41, R31 ;  /* 0x0000001f29047220 */ /* 0x000fe20000410000 */
[----:B------:R-:W-:Y:S01]  /*130b0*/  LOP3.LUT R13, R13, 0xffff0000, RZ, 0xc0, !PT ;  /* 0xffff00000d0d7812 */ /* 0x000fe200078ec0ff */
[-C--:B------:R-:W-:Y:S01]  /*130c0*/  FFMA.FTZ R37, R14, R26.reuse, -R37 ;  /* 0x0000001a0e257223 */ /* 0x080fe20000010825 */
[----:B------:R-:W-:Y:S01]  /*130d0*/  FFMA.FTZ R43, R28, R26, R43 ;  /* 0x0000001a1c2b7223 */ /* 0x000fe2000001002b */
[----:B------:R-:W-:Y:S01]  /*130e0*/  FFMA.FTZ R26, R41, R27, -R6 ;  /* 0x0000001b291a7223 */ /* 0x000fe20000010806 */
[----:B------:R-:W-:Y:S01]  /*130f0*/  LOP3.LUT R5, R5, 0xffff0000, RZ, 0xc0, !PT ;  /* 0xffff000005057812 */ /* 0x000fe200078ec0ff */
[----:B------:R-:W-:Y:S01]  /*13100*/  FFMA.FTZ R25, R49, R25, R10 ;  /* 0x0000001931197223 */ /* 0x000fe2000001000a */
[----:B------:R-:W-:Y:S01]  /*13110*/  LOP3.LUT R7, R7, 0xffff0000, RZ, 0xc0, !PT ;  /* 0xffff000007077812 */ /* 0x000fe200078ec0ff */
[----:B------:R-:W-:Y:S01]  /*13120*/  FFMA.FTZ R27, R51, R27, R4 ;  /* 0x0000001b331b7223 */ /* 0x000fe20000010004 */
[----:B------:R-:W-:Y:S01]  /*13130*/  FMUL.FTZ R4, R15, R9 ;  /* 0x000000090f047220 */ /* 0x000fe20000410000 */
[----:B------:R-:W-:Y:S01]  /*13140*/  FMUL.FTZ R10, R21, R11 ;  /* 0x0000000b150a7220 */ /* 0x000fe20000410000 */
        /* <DEDUP_REMOVED lines=16> */
.L_x_606:
[----:B------:R-:W-:Y:S05]  /*13250*/  BSYNC B0 ;  /* 0x0000000000007941 */ /* 0x000fea0003800000 */
.L_x_575:
[----:B------:R-:W-:Y:S01]  /*13260*/  @!PT LDS RZ, [RZ] ;  /* 0x00000000fffff984 */ /* 0x000fe20000000800 */
[----:B------:R-:W-:Y:S01]  /*13270*/  @!PT LDS RZ, [RZ] ;  /* 0x00000000fffff984 */ /* 0x000fe20000000800 */
[----:B------:R-:W-:Y:S01]  /*13280*/  @!PT LDS RZ, [RZ] ;  /* 0x00000000fffff984 */ /* 0x000fe20000000800 */
[----:B------:R-:W-:Y:S01]  /*13290*/  @!PT LDS RZ, [RZ] ;  /* 0x00000000fffff984 */ /* 0x000fe20000000800 */
[----:B------:R4:W-:Y:S06]  /*132a0*/  MEMBAR.ALL.CTA ;  /* 0x0000000000007992 */ /* 0x0009ec0000008000 */
[----:B----4-:R-:W4:Y:S01]  /*132b0*/  FENCE.VIEW.ASYNC.S ;  /* 0x00000000000073c6 */ /* 0x010f220000000000 */
[----:B------:R-:W-:Y:S05]  /*132c0*/  WARPSYNC.ALL ;  /* 0x0000000000007948 */ /* 0x000fea0003800000 */
[----:B----4-:R-:W-:Y:S06]  /*132d0*/  BAR.SYNC.DEFER_BLOCKING 0xd, 0x100 ;  /* 0x0344000000007b1d */ /* 0x010fec0000010000 */
.L_x_573:
[----:B------:R-:W-:-:S06]  /*132e0*/  ULOP3.LUT UR4, UR60, 0x1, URZ, 0xfc, !UPT ;  /* 0x000000013c047892 */ /* 0x000fcc000f8efc3f */
[----:B------:R-:W-:-:S05]  /*132f0*/  IMAD.U32 R0, RZ, RZ, UR4 ;  /* 0x00000004ff007e24 */ /* 0x000fca000f8e00ff */
[----:B------:R-:W-:-:S13]  /*13300*/  ISETP.NE.AND P0, PT, R0, 0x3, PT ;  /* 0x000000030000780c */ /* 0x000fda0003f05270 */
[----:B------:R-:W-:Y:S05]  /*13310*/  @!P0 BRA `(.L_x_632) ;  /* 0x0000000000048947 */ /* 0x000fea0003800000 */
[----:B------:R-:W-:Y:S01]  /*13320*/  BPT.TRAP 0x1 ;  /* 0x000000040000795c */ /* 0x000fe20000300000 */
.L_x_632:
[----:B------:R-:W-:Y:S01]  /*13330*/  IMAD R0, R220, 0x8, R18 ;  /* 0x00000008dc007824 */ /* 0x000fe200078e0212 */
[----:B01----:R-:W-:-:S04]  /*13340*/  SHF.L.U32 R3, R221, 0x1f, RZ ;  /* 0x0000001fdd037819 */ /* 0x003fc800000006ff */
[----:B------:R0:W1:Y:S01]  /*13350*/  SYNCS.PHASECHK.TRANS64.TRYWAIT P2, [R0+URZ+0x38830], R3 ;  /* 0x03883003000075a7 */ /* 0x000062000804017f */
[----:B------:R-:W-:Y:S05]  /*13360*/  @!P0 BRA `(.L_x_633) ;  /* 0x0000000000048947 */ /* 0x000fea0003800000 */
[----:B------:R-:W-:Y:S01]  /*13370*/  BPT.TRAP 0x1 ;  /* 0x000000040000795c */ /* 0x000fe20000300000 */
.L_x_633:
[----:B--23--:R-:W2:Y:S01]  /*13380*/  S2R R4, SR_TID.X ;  /* 0x0000000000047919 */ /* 0x00cea20000002100 */
[----:B------:R-:W-:Y:S01]  /*13390*/  IMAD.MOV.U32 R151, RZ, RZ, RZ ;  /* 0x000000ffff977224 */ /* 0x000fe200078e00ff */
[----:B--2---:R-:W-:-:S04]  /*133a0*/  LOP3.LUT R4, R4, 0x7f, RZ, 0xc0, !PT ;  /* 0x0000007f04047812 */ /* 0x004fc800078ec0ff */
[----:B------:R-:W-:Y:S01]  /*133b0*/  ISETP.NE.AND P1, PT, R4, RZ, PT ;  /* 0x000000ff0400720c */ /* 0x000fe20003f25270 */
[----:B-1----:R-:W-:-:S12]  /*133c0*/  @P2 BRA `(.L_x_634) ;  /* 0x0000000000082947 */ /* 0x002fd80003800000 */
[----:B------:R-:W1:Y:S02]  /*133d0*/  SYNCS.PHASECHK.TRANS64.TRYWAIT P2, [R0+URZ+0x38830], R3 ;  /* 0x03883003000075a7 */ /* 0x000e64000804017f */
[----:B-1----:R-:W-:Y:S05]  /*133e0*/  @!P2 BRA `(.L_x_635) ;  /* 0x0000018c0010a947 */ /* 0x002fea0003800000 */
.L_x_634:
[----:B------:R-:W-:Y:S05]  /*133f0*/  WARPSYNC.ALL ;  /* 0x0000000000007948 */ /* 0x000fea0003800000 */
[----:B01----:R-:W-:Y:S01]  /*13400*/  VIADD R3, R18, 0x24400 ;  /* 0x0002440012037836 */ /* 0x003fe20000000000 */
[----:B------:R-:W-:Y:S01]  /*13410*/  R2UR UR12, R2 ;  /* 0x00000000020c72ca */ /* 0x000fe200000e0000 */
[----:B-----5:R-:W-:Y:S01]  /*13420*/  WARPGROUP.ARRIVE ;  /* 0x00000000000079c5 */ /* 0x020fe20000000000 */
[----:B------:R-:W-:Y:S01]  /*13430*/  UMOV UR9, 0x40000040 ;  /* 0x4000004000097882 */ /* 0x000fe20000000000 */
[----:B------:R-:W-:Y:S01]  /*13440*/  IMAD.MOV.U32 R5, RZ, RZ, 0x40000040 ;  /* 0x40000040ff057424 */ /* 0x000fe200078e00ff */
[----:B------:R-:W-:Y:S01]  /*13450*/  SHF.R.U32.HI R3, RZ, 0x4, R3 ;  /* 0x00000004ff037819 */ /* 0x000fe20000011603 */
[----:B------:R-:W-:Y:S01]  /*13460*/  UMOV UR5, UR9 ;  /* 0x0000000900057c82 */ /* 0x000fe20008000000 */
[----:B------:R-:W-:Y:S01]  /*13470*/  IMAD.MOV.U32 R7, RZ, RZ, 0x40000040 ;  /* 0x40000040ff077424 */ /* 0x000fe200078e00ff */
[----:B------:R-:W-:Y:S01]  /*13480*/  UMOV UR17, 0x40000040 ;  /* 0x4000004000117882 */ /* 0x000fe20000000000 */
[----:B------:R-:W-:Y:S01]  /*13490*/  LOP3.LUT R3, R3, 0x3fff, RZ, 0xc0, !PT ;  /* 0x00003fff03037812 */ /* 0x000fe200078ec0ff */
[----:B------:R-:W-:Y:S01]  /*134a0*/  IMAD.U32 R11, RZ, RZ, UR9 ;  /* 0x00000009ff0b7e24 */ /* 0x000fe2000f8e00ff */
[----:B------:R-:W-:Y:S01]  /*134b0*/  R2UR UR7, R5 ;  /* 0x00000000050772ca */ /* 0x000fe200000e0000 */
[----:B------:R-:W-:Y:S01]  /*134c0*/  IMAD.MOV.U32 R5, RZ, RZ, 0x40000040 ;  /* 0x40000040ff057424 */ /* 0x000fe200078e00ff */
[----:B------:R-:W-:Y:S01]  /*134d0*/  LOP3.LUT R224, R3, 0x10000, RZ, 0xfc, !PT ;  /* 0x0001000003e07812 */ /* 0x000fe200078efcff */
[----:B------:R-:W-:Y:S01]  /*134e0*/  IMAD.MOV.U32 R3, RZ, RZ, 0x40000040 ;  /* 0x40000040ff037424 */ /* 0x000fe200078e00ff */
[----:B------:R-:W-:Y:S01]  /*134f0*/  ULOP3.LUT UR12, UR12, 0x10000, URZ, 0xfc, !UPT ;  /* 0x000100000c0c7892 */ /* 0x000fe2000f8efc3f */
[----:B------:R-:W-:-:S02]  /*13500*/  P2R R8, PR, RZ, 0x1 ;  /* 0x00000001ff087803 */ /* 0x000fc40000000000 */
[----:B------:R-:W-:Y:S01]  /*13510*/  IMAD R2, R220, 0xa00, R224 ;  /* 0x00000a00dc027824 */ /* 0x000fe200078e02e0 */
[----:B------:R-:W-:-:S03]  /*13520*/  R2UR UR11, R3 ;  /* 0x00000000030b72ca */ /* 0x000fc600000e0000 */
[----:B------:R-:W-:Y:S01]  /*13530*/  UMOV UR8, UR12 ;  /* 0x0000000c00087c82 */ /* 0x000fe20008000000 */
[C---:B------:R-:W-:Y:S01]  /*13540*/  R2UR UR10, R2.reuse ;  /* 0x00000000020a72ca */ /* 0x040fe200000e0000 */
[C---:B------:R-:W-:Y:S01]  /*13550*/  VIADD R4, R2.reuse, 0x80 ;  /* 0x0000008002047836 */ /* 0x040fe20000000000 */
[----:B------:R-:W-:Y:S01]  /*13560*/  UMOV UR4, UR8 ;  /* 0x0000000800047c82 */ /* 0x000fe20008000000 */
[----:B------:R-:W-:Y:S02]  /*13570*/  VIADD R6, R2, 0x180 ;  /* 0x0000018002067836 */ /* 0x000fe40000000000 */
[----:B------:R-:W-:Y:S01]  /*13580*/  IMAD.U32 R10, RZ, RZ, UR8 ;  /* 0x00000008ff0a7e24 */ /* 0x000fe2000f8e00ff */
[----:B------:R-:W-:Y:S01]  /*13590*/  R2UR UR6, R4 ;  /* 0x00000000040672ca */ /* 0x000fe200000e0000 */
[----:B------:R-:W-:-:S03]  /*135a0*/  VIADD R4, R2, 0x100 ;  /* 0x0000010002047836 */ /* 0x000fc60000000000 */
[----:B------:R0:W-:Y:S03]  /*135b0*/  STL.64 [R1+0x58], R10 ;  /* 0x0000580a01007387 */ /* 0x0001e60000100a00 */
[----:B------:R-:W-:Y:S01]  /*135c0*/  HGMMA.64x16x16.F32.BF16 R56, gdesc[UR8], RZ, !UPT, gsb0 ;  /* 0x00200000083879f0 */ /* 0x000fe2000c0018ff */
[----:B0-----:R-:W-:Y:S02]  /*135d0*/  IMAD.U32 R11, RZ, RZ, UR17 ;  /* 0x00000011ff0b7e24 */ /* 0x001fe4000f8e00ff */
[----:B------:R-:W-:Y:S02]  /*135e0*/  WARPGROUP.DEPBAR.LE gsb0, 0x0 ;  /* 0x00008000000079c5 */ /* 0x000fe40000010000 */
[----:B------:R-:W-:-:S06]  /*135f0*/  WARPGROUP.ARRIVE ;  /* 0x00000000000079c5 */ /* 0x000fcc0000000000 */
[----:B------:R-:W-:Y:S01]  /*13600*/  HGMMA.64x16x16.F32.BF16 R48, gdesc[UR4], RZ, !UPT, gsb0 ;  /* 0x00200000043079f0 */ /* 0x000fe2000c0018ff */
[----:B------:R-:W-:Y:S01]  /*13610*/  R2UR UR6, R4 ;  /* 0x00000000040672ca */ /* 0x000fe200000e0000 */
[----:B------:R-:W-:Y:S01]  /*13620*/  UMOV UR4, UR8 ;  /* 0x0000000800047c82 */ /* 0x000fe20008000000 */
[----:B------:R-:W-:Y:S01]  /*13630*/  R2UR UR7, R5 ;  /* 0x00000000050772ca */ /* 0x000fe200000e0000 */
[----:B------:R-:W-:Y:S01]  /*13640*/  UMOV UR5, UR9 ;  /* 0x0000000900057c82 */ /* 0x000fe20008000000 */
[----:B------:R-:W-:Y:S02]  /*13650*/  VIADD R4, R2, 0x200 ;  /* 0x0000020002047836 */ /* 0x000fe40000000000 */
[----:B------:R-:W-:-:S03]  /*13660*/  IMAD.MOV.U32 R5, RZ, RZ, 0x40000040 ;  /* 0x40000040ff057424 */ /* 0x000fc600078e00ff */
[----:B------:R-:W-:Y:S01]  /*13670*/  R2UR UR10, R4 ;  /* 0x00000000040a72ca */ /* 0x000fe200000e0000 */
[----:B------:R-:W-:Y:S01]  /*13680*/  VIADD R4, R2, 0x82 ;  /* 0x0000008202047836 */ /* 0x000fe20000000000 */
[----:B------:R-:W-:Y:S01]  /*13690*/  R2UR UR11, R5 ;  /* 0x00000000050b72ca */ /* 0x000fe200000e0000 */
[----:B------:R-:W-:Y:S01]  /*136a0*/  IMAD.MOV.U32 R5, RZ, RZ, 0x40000040 ;  /* 0x40000040ff057424 */ /* 0x000fe200078e00ff */
        /* <DEDUP_REMOVED lines=16> */
[----:B------:R-:W-:Y:S01]  /*137b0*/  UIADD3 UR4, UR12, 0x2, URZ ;  /* 0x000000020c047890 */ /* 0x000fe2000fffe03f */
[----:B------:R-:W-:Y:S01]  /*137c0*/  R2UR UR6, R4 ;  /* 0x00000000040672ca */ /* 0x000fe200000e0000 */
[----:B------:R-:W-:Y:S01]  /*137d0*/  VIADD R4, R2, 0x102 ;  /* 0x0000010202047836 */ /* 0x000fe20000000000 */
[----:B------:R-:W-:Y:S01]  /*137e0*/  R2UR UR7, R5 ;  /* 0x00000000050772ca */ /* 0x000fe200000e0000 */
[----:B------:R-:W-:-:S03]  /*137f0*/  IMAD.MOV.U32 R5, RZ, RZ, 0x40000040 ;  /* 0x40000040ff057424 */ /* 0x000fc600078e00ff */
[----:B------:R-:W-:Y:S02]  /*13800*/  UMOV UR16, UR4 ;  /* 0x0000000400107c82 */ /* 0x000fe40008000000 */
[----:B------:R-:W-:-:S05]  /*13810*/  IMAD.U32 R10, RZ, RZ, UR16 ;  /* 0x00000010ff0a7e24 */ /* 0x000fca000f8e00ff */
[----:B------:R0:W-:Y:S01]  /*13820*/  STL.64 [R1+0x50], R10 ;  /* 0x0000500a01007387 */ /* 0x0001e20000100a00 */
[----:B------:R-:W-:Y:S02]  /*13830*/  WARPGROUP.DEPBAR.LE gsb0, 0x0 ;  /* 0x00008000000079c5 */ /* 0x000fe40000010000 */
[----:B------:R-:W-:-:S06]  /*13840*/  WARPGROUP.ARRIVE ;  /* 0x00000000000079c5 */ /* 0x000fcc0000000000 */
[----:B------:R-:W-:Y:S01]  /*13850*/  HGMMA.64x16x16.F32.BF16 R24, gdesc[UR8], RZ, !UPT, gsb0 ;  /* 0x00200000081879f0 */ /* 0x000fe2000c0018ff */
[----:B------:R-:W-:Y:S01]  /*13860*/  UMOV UR8, UR16 ;  /* 0x0000001000087c82 */ /* 0x000fe20008000000 */
[----:B------:R-:W-:Y:S01]  /*13870*/  UMOV UR9, UR17 ;  /* 0x0000001100097c82 */ /* 0x000fe20008000000 */
[----:B------:R-:W-:Y:S01]  /*13880*/  UMOV UR4, UR8 ;  /* 0x0000000800047c82 */ /* 0x000fe20008000000 */
[----:B------:R-:W-:Y:S01]  /*13890*/  UMOV UR5, UR9 ;  /* 0x0000000900057c82 */ /* 0x000fe20008000000 */
[----:B------:R-:W-:Y:S02]  /*138a0*/  WARPGROUP.DEPBAR.LE gsb0, 0x0 ;  /* 0x00008000000079c5 */ /* 0x000fe40000010000 */
[----:B------:R-:W-:-:S06]  /*138b0*/  WARPGROUP.ARRIVE ;  /* 0x00000000000079c5 */ /* 0x000fcc0000000000 */
[----:B------:R-:W-:Y:S01]  /*138c0*/  HGMMA.64x16x16.F32.BF16 R56, gdesc[UR16], R56, gsb0 ;  /* 0x00200000103879f0 */ /* 0x000fe20008001838 */
[----:B------:R-:W-:Y:S02]  /*138d0*/  UMOV UR17, 0x40000040 ;  /* 0x4000004000117882 */ /* 0x000fe40000000000 */
[----:B0-----:R-:W-:Y:S01]  /*138e0*/  IMAD.U32 R11, RZ, RZ, UR17 ;  /* 0x00000011ff0b7e24 */ /* 0x001fe2000f8e00ff */
[----:B------:R-:W-:Y:S02]  /*138f0*/  WARPGROUP.DEPBAR.LE gsb0, 0x0 ;  /* 0x00008000000079c5 */ /* 0x000fe40000010000 */
[----:B------:R-:W-:-:S06]  /*13900*/  WARPGROUP.ARRIVE ;  /* 0x00000000000079c5 */ /* 0x000fcc0000000000 */
[----:B------:R-:W-:Y:S01]  /*13910*/  HGMMA.64x16x16.F32.BF16 R48, gdesc[UR4], R48, gsb0 ;  /* 0x00200000043079f0 */ /* 0x000fe20008001830 */
        /* <DEDUP_REMOVED lines=36> */
[----:B------:R-:W-:Y:S01]  /*13b60*/  HGMMA.64x16x16.F32.BF16 R24, gdesc[UR8], R24, gsb0 ;  /* 0x00200000081879f0 */ /* 0x000fe20008001818 */
        /* <DEDUP_REMOVED lines=8> */
[----:B------:R-:W-:Y:S01]  /*13bf0*/  UMOV UR15, UR17 ;  /* 0x00000011000f7c82 */ /* 0x000fe20008000000 */
        /* <DEDUP_REMOVED lines=32> */
[----:B------:R-:W-:Y:S01]  /*13e00*/  UMOV UR5, UR15 ;  /* 0x0000000f00057c82 */ /* 0x000fe20008000000 */
[----:B------:R-:W-:Y:S01]  /*13e10*/  R2UR UR7, R5 ;  /* 0x00000000050772ca */ /* 0x000fe200000e0000 */
[----:B------:R-:W-:Y:S02]  /*13e20*/  VIADD R4, R2, 0x106 ;  /* 0x0000010602047836 */ /* 0x000fe40000000000 */
[----:B------:R-:W-:Y:S01]  /*13e30*/  IMAD.MOV.U32 R5, RZ, RZ, 0x40000040 ;  /* 0x40000040ff057424 */ /* 0x000fe200078e00ff */
[----:B------:R-:W-:Y:S02]  /*13e40*/  UMOV UR16, UR4 ;  /* 0x0000000400107c82 */ /* 0x000fe40008000000 */
[----:B------:R-:W-:Y:S01]  /*13e50*/  UMOV UR14, UR16 ;  /* 0x00000010000e7c82 */ /* 0x000fe20008000000 */
[----:B------:R-:W-:Y:S01]  /*13e60*/  IMAD.U32 R10, RZ, RZ, UR16 ;  /* 0x00000010ff0a7e24 */ /* 0x000fe2000f8e00ff */
[----:B------:R-:W-:-:S04]  /*13e70*/  UMOV UR4, UR14 ;  /* 0x0000000e00047c82 */ /* 0x000fc80008000000 */
[----:B------:R0:W-:Y:S01]  /*13e80*/  STL.64 [R1+0x40], R10 ;  /* 0x0000400a01007387 */ /* 0x0001e20000100a00 */
        /* <DEDUP_REMOVED lines=8> */
[----:B------:R-:W-:Y:S01]  /*13f10*/  IMAD.MOV.U32 R7, RZ, RZ, 0x40000040 ;  /* 0x40000040ff077424 */ /* 0x000fe200078e00ff */
[----:B------:R-:W-:Y:S02]  /*13f20*/  WARPGROUP.DEPBAR.LE gsb0, 0x0 ;  /* 0x00008000000079c5 */ /* 0x000fe40000010000 */
[----:B------:R-:W-:-:S06]  /*13f30*/  WARPGROUP.ARRIVE ;  /* 0x00000000000079c5 */ /* 0x000fcc0000000000 */
[----:B------:R-:W-:Y:S01]  /*13f40*/  HGMMA.64x16x16.F32.BF16 R56, gdesc[UR16], R56, gsb0 ;  /* 0x00200000103879f0 */ /* 0x000fe20008001838 */
[----:B------:R-:W-:Y:S01]  /*13f50*/  R2UR UR18, R6 ;  /* 0x00000000061272ca */ /* 0x000fe200000e0000 */
[----:B------:R-:W-:Y:S01]  /*13f60*/  UMOV UR17, 0x40000040 ;  /* 0x4000004000117882 */ /* 0x000fe20000000000 */
[----:B------:R-:W-:Y:S01]  /*13f70*/  R2UR UR19, R7 ;  /* 0x00000000071372ca */ /* 0x000fe200000e0000 */
[----:B------:R-:W-:Y:S02]  /*13f80*/  VIADD R6, R2, 0x400 ;  /* 0x0000040002067836 */ /* 0x000fe40000000000 */
[----:B------:R-:W-:Y:S02]  /*13f90*/  IMAD.MOV.U32 R7, RZ, RZ, 0x40000040 ;  /* 0x40000040ff077424 */ /* 0x000fe400078e00ff */
        /* <DEDUP_REMOVED lines=22> */
[----:B------:R-:W-:Y:S01]  /*14100*/  UIADD3 UR8, UR12, 0x400, URZ ;  /* 0x000004000c087890 */ /* 0x000fe2000fffe03f */
[----:B------:R-:W-:-:S06]  /*14110*/  UMOV UR9, UR17 ;  /* 0x0000001100097c82 */ /* 0x000fcc0008000000 */
[----:B------:R-:W-:Y:S02]  /*14120*/  UMOV UR16, UR8 ;  /* 0x0000000800107c82 */ /* 0x000fe40008000000 */
[----:B------:R-:W-:Y:S01]  /*14130*/  UMOV UR8, UR16 ;  /* 0x0000001000087c82 */ /* 0x000fe20008000000 */
[----:B------:R-:W-:-:S05]  /*14140*/  IMAD.U32 R10, RZ, RZ, UR16 ;  /* 0x00000010ff0a7e24 */ /* 0x000fca000f8e00ff */
        /* <DEDUP_REMOVED lines=246> */
[----:B------:R-:W-:Y:S01]  /*150b0*/  IMAD.U32 R10, RZ, RZ, UR16 ;  /* 0x00000010ff0a7e24 */ /* 0x000fe2000f8e00ff */
[----:B------:R-:W-:Y:S01]  /*150c0*/  UIADD3 UR52, UR12, 0x806, URZ ;  /* 0x000008060c347890 */ /* 0x000fe2000fffe03f */
[----:B------:R-:W-:Y:S01]  /*150d0*/  UMOV UR53, 0x40000040 ;  /* 0x4000004000357882 */ /* 0x000fe20000000000 */
[----:B------:R-:W-:Y:S02]  /*150e0*/  UIADD3 UR48, UR12, 0xc00, URZ ;  /* 0x00000c000c307890 */ /* 0x000fe4000fffe03f */
[----:B------:R0:W-:Y:S01]  /*150f0*/  STL.64 [R1+0x8], R10 ;  /* 0x0000080a01007387 */ /* 0x0001e20000100a00 */
[----:B------:R-:W-:Y:S01]  /*15100*/  UMOV UR49, 0x40000040 ;  /* 0x4000004000317882 */ /* 0x000fe20000000000 */
[----:B------:R-:W-:Y:S01]  /*15110*/  UIADD3 UR44, UR12, 0xc02, URZ ;  /* 0x00000c020c2c7890 */ /* 0x000fe2000fffe03f */
[----:B------:R-:W-:Y:S01]  /*15120*/  UMOV UR45, 0x40000040 ;  /* 0x40000040002d7882 */ /* 0x000fe20000000000 */
[----:B------:R-:W-:Y:S01]  /*15130*/  UIADD3 UR40, UR12, 0xc04, URZ ;  /* 0x00000c040c287890 */ /* 0x000fe2000fffe03f */
[----:B------:R-:W2:Y:S01]  /*15140*/  LDL R9, [R1+0x78] ;  /* 0x0000780001097983 */ /* 0x000ea20000100800 */
[----:B------:R-:W-:-:S02]  /*15150*/  WARPGROUP.DEPBAR.LE gsb0, 0x0 ;  /* 0x00008000000079c5 */ /* 0x000fc40000010000 */
        /* <DEDUP_REMOVED lines=10> */
[----:B------:R-:W-:Y:S02]  /*15200*/  WARPGROUP.DEPBAR.LE gsb0, 0x0 ;  /* 0x00008000000079c5 */ /* 0x000fe40000010000 */
[----:B------:R-:W-:Y:S01]  /*15210*/  WARPGROUP.ARRIVE ;  /* 0x00000000000079c5 */ /* 0x000fe20000000000 */
[----:B------:R-:W-:Y:S01]  /*15220*/  UMOV UR15, UR17 ;  /* 0x00000011000f7c82 */ /* 0x000fe20008000000 */
[----:B------:R-:W-:Y:S01]  /*15230*/  UMOV UR41, 0x40000040 ;  /* 0x4000004000297882 */ /* 0x000fe20000000000 */
[----:B------:R-:W-:Y:S01]  /*15240*/  UIADD3 UR36, UR12, 0xc06, URZ ;  /* 0x00000c060c247890 */ /* 0x000fe2000fffe03f */
[----:B------:R-:W-:Y:S02]  /*15250*/  UMOV UR37, 0x40000040 ;  /* 0x4000004000257882 */ /* 0x000fe40000000000 */
[----:B------:R-:W-:Y:S01]  /*15260*/  HGMMA.64x16x16.F32.BF16 R48, gdesc[UR4], R48, gsb0 ;  /* 0x00200000043079f0 */ /* 0x000fe20008001830 */
[----:B------:R-:W-:Y:S01]  /*15270*/  R2UR UR6, R4 ;  /* 0x00000000040672ca */ /* 0x000fe200000e0000 */
[----:B------:R-:W-:Y:S01]  /*15280*/  UMOV UR4, UR8 ;  /* 0x0000000800047c82 */ /* 0x000fe20008000000 */
[----:B------:R-:W-:Y:S01]  /*15290*/  R2UR UR7, R5 ;  /* 0x00000000050772ca */ /* 0x000fe200000e0000 */
[----:B------:R-:W-:Y:S01]  /*152a0*/  UMOV UR5, UR9 ;  /* 0x0000000900057c82 */ /* 0x000fe20008000000 */
[----:B------:R-:W-:-:S02]  /*152b0*/  VIADD R4, R2, 0x702 ;  /* 0x0000070202047836 */ /* 0x000fc40000000000 */
[----:B------:R-:W-:Y:S02]  /*152c0*/  IMAD.MOV.U32 R5, RZ, RZ, 0x40000040 ;  /* 0x40000040ff057424 */ /* 0x000fe400078e00ff */
[----:B------:R-:W-:Y:S01]  /*152d0*/  IMAD.MOV.U32 R3, RZ, RZ, 0x40000040 ;  /* 0x40000040ff037424 */ /* 0x000fe200078e00ff */
[----:B------:R-:W-:Y:S01]  /*152e0*/  R2UR UR10, R4 ;  /* 0x00000000040a72ca */ /* 0x000fe200000e0000 */
[----:B------:R-:W-:Y:S01]  /*152f0*/  VIADD R4, R2, 0x584 ;  /* 0x0000058402047836 */ /* 0x000fe20000000000 */
[----:B------:R-:W-:Y:S01]  /*15300*/  R2UR UR11, R5 ;  /* 0x00000000050b72ca */ /* 0x000fe200000e0000 */
        /* <DEDUP_REMOVED lines=11> */
[----:B------:R-:W-:Y:S02]  /*153c0*/  R2UR UR18, R6 ;  /* 0x00000000061272ca */ /* 0x000fe400000e0000 */
[----:B------:R-:W-:Y:S01]  /*153d0*/  R2UR UR19, R7 ;  /* 0x00000000071372ca */ /* 0x000fe200000e0000 */
[----:B------:R-:W-:Y:S02]  /*153e0*/  WARPGROUP.DEPBAR.LE gsb0, 0x0 ;  /* 0x00008000000079c5 */ /* 0x000fe40000010000 */
[----:B------:R-:W-:-:S06]  /*153f0*/  WARPGROUP.ARRIVE ;  /* 0x00000000000079c5 */ /* 0x000fcc0000000000 */
[----:B------:R-:W-:Y:S01]  /*15400*/  HGMMA.64x16x16.F32.BF16 R32, gdesc[UR4], R32, gsb0 ;  /* 0x00200000042079f0 */ /* 0x000fe20008001820 */
[----:B------:R-:W-:Y:S01]  /*15410*/  UIADD3 UR4, UR12, 0x804, URZ ;  /* 0x000008040c047890 */ /* 0x000fe2000fffe03f */
[----:B------:R-:W-:Y:S02]  /*15420*/  R2UR UR6, R4 ;  /* 0x00000000040672ca */ /* 0x000fe400000e0000 */
[----:B------:R-:W-:-:S04]  /*15430*/  R2UR UR7, R5 ;  /* 0x00000000050772ca */ /* 0x000fc800000e0000 */
[----:B------:R-:W-:Y:S01]  /*15440*/  UMOV UR16, UR4 ;  /* 0x0000000400107c82 */ /* 0x000fe20008000000 */
[----:B------:R-:W-:Y:S02]  /*15450*/  WARPGROUP.DEPBAR.LE gsb0, 0x0 ;  /* 0x00008000000079c5 */ /* 0x000fe40000010000 */
[----:B------:R-:W-:Y:S01]  /*15460*/  WARPGROUP.ARRIVE ;  /* 0x00000000000079c5 */ /* 0x000fe20000000000 */
[----:B------:R-:W-:Y:S01]  /*15470*/  UMOV UR14, UR16 ;  /* 0x00000010000e7c82 */ /* 0x000fe20008000000 */
[----:B------:R-:W-:Y:S01]  /*15480*/  UMOV UR5, UR15 ;  /* 0x0000000f00057c82 */ /* 0x000fe20008000000 */
[C---:B------:R-:W-:Y:S02]  /*15490*/  VIADD R4, R2.reuse, 0x604 ;  /* 0x0000060402047836 */ /* 0x040fe40000000000 */
[----:B------:R-:W-:Y:S01]  /*154a0*/  IMAD.MOV.U32 R5, RZ, RZ, 0x40000040 ;  /* 0x40000040ff057424 */ /* 0x000fe200078e00ff */
[----:B------:R-:W-:Y:S01]  /*154b0*/  HGMMA.64x16x16.F32.BF16 R24, gdesc[UR8], R24, gsb0 ;  /* 0x00200000081879f0 */ /* 0x000fe20008001818 */
[----:B------:R-:W-:-:S02]  /*154c0*/  VIADD R6, R2, 0x684 ;  /* 0x0000068402067836 */ /* 0x000fc40000000000 */
[----:B------:R-:W-:Y:S01]  /*154d0*/  IMAD.MOV.U32 R7, RZ, RZ, 0x40000040 ;  /* 0x40000040ff077424 */ /* 0x000fe200078e00ff */
[----:B--2---:R-:W-:Y:S01]  /*154e0*/  IADD3 R147, R147, 0x50, -R9 ;  /* 0x0000005093937810 */ /* 0x004fe20007ffe809 */
[----:B------:R-:W-:Y:S01]  /*154f0*/  IMAD.U32 R10, RZ, RZ, UR16 ;  /* 0x00000010ff0a7e24 */ /* 0x000fe2000f8e00ff */
[----:B------:R-:W-:Y:S02]  /*15500*/  WARPGROUP.DEPBAR.LE gsb0, 0x0 ;  /* 0x00008000000079c5 */ /* 0x000fe40000010000 */
[----:B------:R-:W-:-:S06]  /*15510*/  WARPGROUP.ARRIVE ;  /* 0x00000000000079c5 */ /* 0x000fcc0000000000 */
[----:B------:R-:W-:Y:S01]  /*15520*/  HGMMA.64x16x16.F32.BF16 R56, gdesc[UR16], R56, gsb0 ;  /* 0x00200000103879f0 */ /* 0x000fe20008001838 */
[----:B------:R-:W-:Y:S02]  /*15530*/  UMOV UR4, UR14 ;  /* 0x0000000e00047c82 */ /* 0x000fe40008000000 */
[----:B------:R-:W-:Y:S02]  /*15540*/  WARPGROUP.DEPBAR.LE gsb0, 0x0 ;  /* 0x00008000000079c5 */ /* 0x000fe40000010000 */
[----:B------:R-:W-:-:S06]  /*15550*/  WARPGROUP.ARRIVE ;  /* 0x00000000000079c5 */ /* 0x000fcc0000000000 */
[----:B------:R-:W-:Y:S01]  /*15560*/  HGMMA.64x16x16.F32.BF16 R48, gdesc[UR4], R48, gsb0 ;  /* 0x00200000043079f0 */ /* 0x000fe20008001830 */
[----:B------:R-:W-:Y:S02]  /*15570*/  R2UR UR6, R4 ;  /* 0x00000000040672ca */ /* 0x000fe400000e0000 */
[----:B------:R-:W-:Y:S01]  /*15580*/  R2UR UR7, R5 ;  /* 0x00000000050772ca */ /* 0x000fe200000e0000 */
[----:B------:R-:W-:Y:S01]  /*15590*/  UMOV UR4, UR14 ;  /* 0x0000000e00047c82 */ /* 0x000fe20008000000 */
[----:B------:R-:W-:Y:S01]  /*155a0*/  UMOV UR5, UR15 ;  /* 0x0000000f00057c82 */ /* 0x000fe20008000000 */
[----:B------:R-:W-:Y:S02]  /*155b0*/  WARPGROUP.DEPBAR.LE gsb0, 0x0 ;  /* 0x00008000000079c5 */ /* 0x000fe40000010000 */
[----:B------:R-:W-:-:S08]  /*155c0*/  WARPGROUP.ARRIVE ;  /* 0x00000000000079c5 */ /* 0x000fd00000000000 */
        /* <DEDUP_REMOVED lines=8> */
[----:B------:R-:W-:Y:S02]  /*15650*/  VIADD R4, R2, 0x704 ;  /* 0x0000070402047836 */ /* 0x000fe40000000000 */
[----:B------:R-:W-:-:S03]  /*15660*/  IMAD.MOV.U32 R5, RZ, RZ, 0x40000040 ;  /* 0x40000040ff057424 */ /* 0x000fc600078e00ff */
        /* <DEDUP_REMOVED lines=11> */
[----:B------:R-:W-:Y:S02]  /*15720*/  WARPGROUP.DEPBAR.LE gsb0, 0x0 ;  /* 0x00008000000079c5 */ /* 0x000fe40000010000 */
[----:B------:R-:W-:-:S10]  /*15730*/  WARPGROUP.ARRIVE ;  /* 0x00000000000079c5 */ /* 0x000fd40000000000 */
        /* <DEDUP_REMOVED lines=174> */
[----:B------:R-:W-:Y:S01]  /*16220*/  IMAD.MOV.U32 R5, RZ, RZ, 0x40000040 ;  /* 0x40000040ff057424 */ /* 0x000fe200078e00ff */
[----:B------:R-:W-:Y:S01]  /*16230*/  UMOV UR4, UR36 ;  /* 0x0000002400047c82 */ /* 0x000fe20008000000 */
[----:B------:R-:W-:Y:S01]  /*16240*/  UMOV UR5, UR37 ;  /* 0x0000002500057c82 */ /* 0x000fe20008000000 */
[----:B------:R-:W-:Y:S01]  /*16250*/  R2UR UR6, R4 ;  /* 0x00000000040672ca */ /* 0x000fe200000e0000 */
[----:B------:R-:W-:Y:S01]  /*16260*/  IMAD R147, R92, -0x50, R147 ;  /* 0xffffffb05c937824 */ /* 0x000fe200078e0293 */
[----:B------:R-:W-:Y:S01]  /*16270*/  R2UR UR7, R5 ;  /* 0x00000000050772ca */ /* 0x000fe200000e0000 */
[----:B------:R0:W-:Y:S01]  /*16280*/  STL.64 [R1], R10 ;  /* 0x0000000a01007387 */ /* 0x0001e20000100a00 */
[----:B------:R-:W-:Y:S01]  /*16290*/  @!P1 VIADD R0, R0, 0x38840 ;  /* 0x0003884000009836 */ /* 0x000fe20000000000 */
[----:B------:R-:W-:Y:S01]  /*162a0*/  ULDC UR38, c[0x0][0x988] ;  /* 0x0002620000267ab9 */ /* 0x000fe20000000800 */
[----:B------:R-:W-:-:S02]  /*162b0*/  WARPGROUP.DEPBAR.LE gsb0, 0x0 ;  /* 0x00008000000079c5 */ /* 0x000fc40000010000 */
[----:B------:R-:W-:-:S07]  /*162c0*/  WARPGROUP.ARRIVE ;  /* 0x00000000000079c5 */ /* 0x000fce0000000000 */
        /* <DEDUP_REMOVED lines=19> */
[----:B------:R-:W-:Y:S01]  /*16400*/  VIADD R2, R2, 0x986 ;  /* 0x0000098602027836 */ /* 0x000fe20000000000 */
[----:B------:R-:W-:Y:S02]  /*16410*/  R2UR UR7, R3 ;  /* 0x00000000030772ca */ /* 0x000fe400000e0000 */
[C---:B------:R-:W-:Y:S02]  /*16420*/  ISETP.GT.AND P6, PT, R147.reuse, RZ, PT ;  /* 0x000000ff9300720c */ /* 0x040fe40003fc4270 */
[----:B------:R-:W-:Y:S02]  /*16430*/  R2UR UR6, R2 ;  /* 0x00000000020672ca */ /* 0x000fe400000e0000 */
[C---:B------:R-:W-:Y:S02]  /*16440*/  ISETP.GT.AND P5, PT, R147.reuse, 0x1, PT ;  /* 0x000000019300780c */ /* 0x040fe40003fa4270 */
[----:B------:R-:W-:-:S02]  /*16450*/  ISETP.GT.AND P4, PT, R147, 0x8, PT ;  /* 0x000000089300780c */ /* 0x000fc40003f84270 */
[----:B------:R-:W-:Y:S02]  /*16460*/  FSEL R56, R56, -INF , P6 ;  /* 0xff80000038387808 */ /* 0x000fe40003000000 */
[----:B------:R-:W-:Y:S02]  /*16470*/  FSEL R69, R57, -INF , P5 ;  /* 0xff80000039457808 */ /* 0x000fe40002800000 */
[C---:B------:R-:W-:Y:S02]  /*16480*/  ISETP.GT.AND P3, PT, R147.reuse, 0x9, PT ;  /* 0x000000099300780c */ /* 0x040fe40003f64270 */
[----:B------:R-:W-:Y:S02]  /*16490*/  FSEL R57, R60, -INF , P4 ;  /* 0xff8000003c397808 */ /* 0x000fe40002000000 */
[----:B------:R-:W-:Y:S01]  /*164a0*/  FMNMX.FTZ R2, R56, R69, !PT ;  /* 0x0000004538027209 */ /* 0x000fe20007810000 */
[----:B------:R-:W-:Y:S01]  /*164b0*/  UMOV UR4, UR36 ;  /* 0x0000002400047c82 */ /* 0x000fe20008000000 */
[----:B------:R-:W-:Y:S01]  /*164c0*/  UMOV UR5, UR37 ;  /* 0x0000002500057c82 */ /* 0x000fe20008000000 */
[----:B------:R-:W-:-:S02]  /*164d0*/  ISETP.GT.AND P2, PT, R147, 0x10, PT ;  /* 0x000000109300780c */ /* 0x000fc40003f44270 */
[----:B------:R-:W-:Y:S02]  /*164e0*/  FSEL R65, R61, -INF , P3 ;  /* 0xff8000003d417808 */ /* 0x000fe40001800000 */
[----:B------:R-:W-:Y:S02]  /*164f0*/  FMNMX.FTZ R2, R57, R2, !PT ;  /* 0x0000000239027209 */ /* 0x000fe40007810000 */
[----:B------:R-:W-:Y:S02]  /*16500*/  FSEL R3, R58, -INF , P6 ;  /* 0xff8000003a037808 */ /* 0x000fe40003000000 */
[----:B------:R-:W-:Y:S02]  /*16510*/  ISETP.GT.AND P6, PT, R147, 0x11, PT ;  /* 0x000000119300780c */ /* 0x000fe40003fc4270 */
[----:B------:R-:W-:Y:S02]  /*16520*/  FSEL R61, R48, -INF , P2 ;  /* 0xff800000303d7808 */ /* 0x000fe40001000000 */
[----:B------:R-:W-:-:S02]  /*16530*/  FMNMX.FTZ R2, R65, R2, !PT ;  /* 0x0000000241027209 */ /* 0x000fc40007810000 */
[----:B------:R-:W-:Y:S01]  /*16540*/  FSEL R59, R59, -INF , P5 ;  /* 0xff8000003b3b7808 */ /* 0x000fe20002800000 */
[----:B------:R-:W-:Y:S02]  /*16550*/  WARPGROUP.DEPBAR.LE gsb0, 0x0 ;  /* 0x00008000000079c5 */ /* 0x000fe40000010000 */
[----:B------:R-:W-:-:S06]  /*16560*/  WARPGROUP.ARRIVE ;  /* 0x00000000000079c5 */ /* 0x000fcc0000000000 */
[----:B------:R-:W-:Y:S01]  /*16570*/  HGMMA.64x16x16.F32.BF16 R24, gdesc[UR4], R24, gsb0 ;  /* 0x00200000041879f0 */ /* 0x000fe20008001818 */
[----:B------:R-:W-:Y:S01]  /*16580*/  ISETP.GT.AND P5, PT, R147, 0x18, PT ;  /* 0x000000189300780c */ /* 0x000fe20003fa4270 */
[----:B------:R-:W-:Y:S01]  /*16590*/  ULDC UR4, c[0x0][0x988] ;  /* 0x0002620000047ab9 */ /* 0x000fe20000000800 */
[----:B------:R-:W-:Y:S02]  /*165a0*/  FSEL R49, R49, -INF , P6 ;  /* 0xff80000031317808 */ /* 0x000fe40003000000 */
[----:B------:R-:W-:Y:S02]  /*165b0*/  FMNMX.FTZ R2, R61, R2, !PT ;  /* 0x000000023d027209 */ /* 0x000fe40007810000 */
[----:B------:R-:W-:Y:S02]  /*165c0*/  FSEL R7, R62, -INF , P4 ;  /* 0xff8000003e077808 */ /* 0x000fe40002000000 */
[----:B------:R-:W-:Y:S02]  /*165d0*/  ISETP.GT.AND P4, PT, R147, 0x19, PT ;  /* 0x000000199300780c */ /* 0x000fe40003f84270 */
[----:B------:R-:W-:-:S02]  /*165e0*/  FSEL R67, R52, -INF , P5 ;  /* 0xff80000034437808 */ /* 0x000fc40002800000 */
[----:B------:R-:W-:Y:S02]  /*165f0*/  FMNMX.FTZ R2, R49, R2, !PT ;  /* 0x0000000231027209 */ /* 0x000fe40007810000 */
[----:B------:R-:W-:Y:S02]  /*16600*/  FSEL R63, R63, -INF , P3 ;  /* 0xff8000003f3f7808 */ /* 0x000fe40001800000 */
[----:B------:R-:W-:Y:S02]  /*16610*/  ISETP.GT.AND P3, PT, R147, 0x20, PT ;  /* 0x000000209300780c */ /* 0x000fe40003f64270 */
[----:B------:R-:W-:Y:S02]  /*16620*/  FSEL R53, R53, -INF , P4 ;  /* 0xff80000035357808 */ /* 0x000fe40002000000 */
[----:B------:R-:W-:Y:S02]  /*16630*/  FMNMX.FTZ R2, R67, R2, !PT ;  /* 0x0000000243027209 */ /* 0x000fe40007810000 */
[----:B------:R-:W-:-:S02]  /*16640*/  FSEL R9, R50, -INF , P2 ;  /* 0xff80000032097808 */ /* 0x000fc40001000000 */
[----:B------:R-:W-:Y:S02]  /*16650*/  ISETP.GT.AND P2, PT, R147, 0x21, PT ;  /* 0x000000219300780c */ /* 0x000fe40003f44270 */
[----:B------:R-:W-:Y:S02]  /*16660*/  FSEL R71, R40, -INF , P3 ;  /* 0xff80000028477808 */ /* 0x000fe40001800000 */
[----:B------:R-:W-:Y:S02]  /*16670*/  FMNMX.FTZ R2, R53, R2, !PT ;  /* 0x0000000235027209 */ /* 0x000fe40007810000 */
[----:B------:R-:W-:Y:S02]  /*16680*/  FSEL R51, R51, -INF , P6 ;  /* 0xff80000033337808 */ /* 0x000fe40003000000 */
[----:B------:R-:W-:Y:S02]  /*16690*/  ISETP.GT.AND P6, PT, R147, 0x28, PT ;  /* 0x000000289300780c */ /* 0x000fe40003fc4270 */
[----:B------:R-:W-:-:S02]  /*166a0*/  FSEL R41, R41, -INF , P2 ;  /* 0xff80000029297808 */ /* 0x000fc40001000000 */
[----:B------:R-:W-:Y:S02]  /*166b0*/  FMNMX.FTZ R2, R71, R2, !PT ;  /* 0x0000000247027209 */ /* 0x000fe40007810000 */
[----:B0-----:R-:W-:Y:S02]  /*166c0*/  FSEL R11, R54, -INF , P5 ;  /* 0xff800000360b7808 */ /* 0x001fe40002800000 */
        /* <DEDUP_REMOVED lines=22> */
[----:B------:R-:W-:Y:S01]  /*16830*/  FMNMX.FTZ R2, R77, R2, !PT ;  /* 0x000000024d027209 */ /* 0x000fe20007810000 */
[----:B------:R-:W-:Y:S02]  /*16840*/  WARPGROUP.DEPBAR.LE gsb0, 0x0 ;  /* 0x00008000000079c5 */ /* 0x000fe40000010000 */
        /* <DEDUP_REMOVED lines=13> */
[----:B------:R-:W-:-:S04]  /*16920*/  FMNMX.FTZ R2, R83, R2, !PT ;  /* 0x0000000253027209 */ /* 0x000fc80007810000 */
[----:B------:R-:W-:-:S05]  /*16930*/  FMNMX.FTZ R10, R85, R2, !PT ;  /* 0x00000002550a7209 */ /* 0x000fca0007810000 */
[----:B------:R-:W0:Y:S01]  /*16940*/  SHFL.BFLY PT, R5, R10, 0x2, 0x1f ;  /* 0x0c401f000a057f89 */ /* 0x000e2200000e0000 */
[----:B------:R-:W-:-:S04]  /*16950*/  FMNMX.FTZ R4, R3, R59, !PT ;  /* 0x0000003b03047209 */ /* 0x000fc80007810000 */
[----:B------:R-:W-:-:S04]  /*16960*/  FMNMX.FTZ R4, R7, R4, !PT ;  /* 0x0000000407047209 */ /* 0x000fc80007810000 */
[----:B------:R-:W-:-:S04]  /*16970*/  FMNMX.FTZ R4, R63, R4, !PT ;  /* 0x000000043f047209 */ /* 0x000fc80007810000 */
[----:B------:R-:W-:Y:S02]  /*16980*/  FMNMX.FTZ R4, R9, R4, !PT ;  /* 0x0000000409047209 */ /* 0x000fe40007810000 */
[----:B0-----:R-:W-:-:S05]  /*16990*/  FMNMX.FTZ R12, R10, R5, !PT ;  /* 0x000000050a0c7209 */ /* 0x001fca0007810000 */
[----:B------:R-:W0:Y:S01]  /*169a0*/  SHFL.BFLY PT, R5, R12, 0x1, 0x1f ;  /* 0x0c201f000c057f89 */ /* 0x000e2200000e0000 */
[----:B------:R-:W-:-:S04]  /*169b0*/  FMNMX.FTZ R4, R51, R4, !PT ;  /* 0x0000000433047209 */ /* 0x000fc80007810000 */
[----:B------:R-:W-:-:S04]  /*169c0*/  FMNMX.FTZ R4, R11, R4, !PT ;  /* 0x000000040b047209 */ /* 0x000fc80007810000 */
[----:B------:R-:W-:-:S04]  /*169d0*/  FMNMX.FTZ R4, R55, R4, !PT ;  /* 0x0000000437047209 */ /* 0x000fc80007810000 */
[----:B------:R-:W-:-:S04]  /*169e0*/  FMNMX.FTZ R4, R13, R4, !PT ;  /* 0x000000040d047209 */ /* 0x000fc80007810000 */
[----:B------:R-:W-:Y:S01]  /*169f0*/  FMNMX.FTZ R4, R43, R4, !PT ;  /* 0x000000042b047209 */ /* 0x000fe20007810000 */
[----:B------:R-:W-:-:S03]  /*16a00*/  IMAD.U32 R2, RZ, RZ, UR4 ;  /* 0x00000004ff027e24 */ /* 0x000fc6000f8e00ff */
[----:B------:R-:W-:Y:S02]  /*16a10*/  FMNMX.FTZ R4, R15, R4, !PT ;  /* 0x000000040f047209 */ /* 0x000fe40007810000 */
[----:B0-----:R-:W-:Y:S02]  /*16a20*/  FMNMX.FTZ R5, R12, R5, !PT ;  /* 0x000000050c057209 */ /* 0x001fe40007810000 */
[----:B------:R-:W-:Y:S02]  /*16a30*/  FMNMX.FTZ R4, R47, R4, !PT ;  /* 0x000000042f047209 */ /* 0x000fe40007810000 */
[C---:B------:R-:W-:Y:S01]  /*16a40*/  FSETP.NEU.FTZ.AND P0, PT, R5.reuse, -INF , PT ;  /* 0xff8000000500780b */ /* 0x040fe20003f1d000 */
[----:B------:R-:W-:Y:S01]  /*16a50*/  FMUL.FTZ R6, R5, R2 ;  /* 0x0000000205067220 */ /* 0x000fe20000410000 */
[----:B------:R-:W-:-:S04]  /*16a60*/  FMNMX.FTZ R4, R21, R4, !PT ;  /* 0x0000000415047209 */ /* 0x000fc80007810000 */
[----:B------:R-:W-:Y:S02]  /*16a70*/  FSEL R6, R6, RZ, P0 ;  /* 0x000000ff06067208 */ /* 0x000fe40000000000 */
[----:B------:R-:W-:-:S03]  /*16a80*/  FMNMX.FTZ R4, R35, R4, !PT ;  /* 0x0000000423047209 */ /* 0x000fc60007810000 */
[--C-:B------:R-:W-:Y:S01]  /*16a90*/  FFMA.FTZ R210, R57, R2, -R6.reuse ;  /* 0x0000000239d27223 */ /* 0x100fe20000010806 */
[----:B------:R-:W-:Y:S02]  /*16aa0*/  FSEL R57, R39, -INF , P6 ;  /* 0xff80000027397808 */ /* 0x000fe40003000000 */
[----:B------:R-:W-:Y:S02]  /*16ab0*/  FMNMX.FTZ R4, R25, R4, !PT ;  /* 0x0000000419047209 */ /* 0x000fe40007810000 */
[----:B------:R-:W-:Y:S01]  /*16ac0*/  ISETP.NE.AND P0, PT, R8, RZ, PT ;  /* 0x000000ff0800720c */ /* 0x000fe20003f05270 */
[----:B------:R-:W-:Y:S01]  /*16ad0*/  FFMA.FTZ R8, R65, R2, -R6 ;  /* 0x0000000241087223 */ /* 0x000fe20000010806 */
[----:B------:R-:W-:Y:S02]  /*16ae0*/  FSEL R65, R26, -INF , P5 ;  /* 0xff8000001a417808 */ /* 0x000fe40002800000 */
[----:B------:R-:W-:Y:S02]  /*16af0*/  FMNMX.FTZ R4, R57, R4, !PT ;  /* 0x0000000439047209 */ /* 0x000fe40007810000 */
[----:B------:R-:W-:-:S02]  /*16b00*/  FSEL R27, R27, -INF , P4 ;  /* 0xff8000001b1b7808 */ /* 0x000fc40002000000 */
[----:B------:R-:W-:Y:S01]  /*16b10*/  FMNMX.FTZ R4, R65, R4, !PT ;  /* 0x0000000441047209 */ /* 0x000fe20007810000 */
[--C-:B------:R-:W-:Y:S01]  /*16b20*/  FFMA.FTZ R204, R61, R2, -R6.reuse ;  /* 0x000000023dcc7223 */ /* 0x100fe20000010806 */
[----:B------:R-:W-:Y:S02]  /*16b30*/  FSEL R61, R30, -INF , P3 ;  /* 0xff8000001e3d7808 */ /* 0x000fe40001800000 */
[----:B------:R-:W-:Y:S01]  /*16b40*/  FMNMX.FTZ R4, R27, R4, !PT ;  /* 0x000000041b047209 */ /* 0x000fe20007810000 */
[----:B------:R-:W-:Y:S01]  /*16b50*/  FFMA.FTZ R10, R49, R2, -R6 ;  /* 0x00000002310a7223 */ /* 0x000fe20000010806 */
[----:B------:R-:W-:Y:S02]  /*16b60*/  FSEL R49, R31, -INF , P2 ;  /* 0xff8000001f317808 */ /* 0x000fe40001000000 */
[----:B------:R-:W-:-:S04]  /*16b70*/  FMNMX.FTZ R4, R61, R4, !PT ;  /* 0x000000043d047209 */ /* 0x000fc80007810000 */
[----:B------:R-:W-:Y:S01]  /*16b80*/  FMNMX.FTZ R4, R49, R4, !PT ;  /* 0x0000000431047209 */ /* 0x000fe20007810000 */
[----:B------:R-:W-:-:S04]  /*16b90*/  FFMA.FTZ R206, R67, R2, -R6 ;  /* 0x0000000243ce7223 */ /* 0x000fc80000010806 */
[----:B------:R-:W0:Y:S02]  /*16ba0*/  SHFL.BFLY PT, R67, R4, 0x2, 0x1f ;  /* 0x0c401f0004437f89 */ /* 0x000e2400000e0000 */
[----:B0-----:R-:W-:-:S05]  /*16bb0*/  FMNMX.FTZ R67, R4, R67, !PT ;  /* 0x0000004304437209 */ /* 0x001fca0007810000 */
[----:B------:R-:W0:Y:S01]  /*16bc0*/  SHFL.BFLY PT, R4, R67, 0x1, 0x1f ;  /* 0x0c201f0043047f89 */ /* 0x000e2200000e0000 */
[-CC-:B------:R-:W-:Y:S01]  /*16bd0*/  FFMA.FTZ R208, R56, R2.reuse, -R6.reuse ;  /* 0x0000000238d07223 */ /* 0x180fe20000010806 */
[-CC-:B------:R-:W-:Y:S01]  /*16be0*/  FFMA.FTZ R29, R69, R2.reuse, -R6.reuse ;  /* 0x00000002451d7223 */ /* 0x180fe20000010806 */
[-CC-:B------:R-:W-:Y:S01]  /*16bf0*/  FFMA.FTZ R53, R53, R2.reuse, -R6.reuse ;  /* 0x0000000235357223 */ /* 0x180fe20000010806 */
[-CC-:B------:R-:W-:Y:S01]  /*16c00*/  FFMA.FTZ R200, R71, R2.reuse, -R6.reuse ;  /* 0x0000000247c87223 */ /* 0x180fe20000010806 */
[-CC-:B------:R-:W-:Y:S02]  /*16c10*/  FFMA.FTZ R41, R41, R2.reuse, -R6.reuse ;  /* 0x0000000229297223 */ /* 0x180fe40000010806 */
[----:B------:R-:W-:Y:S01]  /*16c20*/  MUFU.EX2 R208, R208 ;  /* 0x000000d000d07308 */ /* 0x000fe20000000800 */
[-CC-:B------:R-:W-:Y:S01]  /*16c30*/  FFMA.FTZ R202, R73, R2.reuse, -R6.reuse ;  /* 0x0000000249ca7223 */ /* 0x180fe20000010806 */
[-CC-:B------:R-:W-:Y:S01]  /*16c40*/  FFMA.FTZ R45, R45, R2.reuse, -R6.reuse ;  /* 0x000000022d2d7223 */ /* 0x180fe20000010806 */
[----:B------:R-:W-:Y:S01]  /*16c50*/  FFMA.FTZ R196, R75, R2, -R6 ;  /* 0x000000024bc47223 */ /* 0x000fe20000010806 */
[----:B0-----:R-:W-:-:S04]  /*16c60*/  FMNMX.FTZ R4, R67, R4, !PT ;  /* 0x0000000443047209 */ /* 0x001fc80007810000 */
[C---:B------:R-:W-:Y:S01]  /*16c70*/  FSETP.NEU.FTZ.AND P2, PT, R4.reuse, -INF , PT ;  /* 0xff8000000400780b */ /* 0x040fe20003f5d000 */
[-C--:B------:R-:W-:Y:S01]  /*16c80*/  FMUL.FTZ R14, R4, R2.reuse ;  /* 0x00000002040e7220 */ /* 0x080fe20000410000 */
[----:B------:R-:W0:Y:S04]  /*16c90*/  MUFU.EX2 R29, R29 ;  /* 0x0000001d001d7308 */ /* 0x000e280000000800 */
[----:B------:R-:W-:Y:S01]  /*16ca0*/  FSEL R14, R14, RZ, P2 ;  /* 0x000000ff0e0e7208 */ /* 0x000fe20001000000 */
[-CC-:B------:R-:W-:Y:S01]  /*16cb0*/  FFMA.FTZ R33, R33, R2.reuse, -R6.reuse ;  /* 0x0000000221217223 */ /* 0x180fe20000010806 */
[-CC-:B------:R-:W-:Y:S01]  /*16cc0*/  FFMA.FTZ R198, R77, R2.reuse, -R6.reuse ;  /* 0x000000024dc67223 */ /* 0x180fe20000010806 */
[-CC-:B------:R-:W-:Y:S01]  /*16cd0*/  FFMA.FTZ R37, R37, R2.reuse, -R6.reuse ;  /* 0x0000000225257223 */ /* 0x180fe20000010806 */
[-CC-:B------:R-:W-:Y:S01]  /*16ce0*/  FFMA.FTZ R192, R79, R2.reuse, -R6.reuse ;  /* 0x000000024fc07223 */ /* 0x180fe20000010806 */
[-CC-:B------:R-:W-:Y:S01]  /*16cf0*/  FFMA.FTZ R81, R81, R2.reuse, -R6.reuse ;  /* 0x0000000251517223 */ /* 0x180fe20000010806 */
[-CC-:B------:R-:W-:Y:S01]  /*16d00*/  FFMA.FTZ R194, R83, R2.reuse, -R6.reuse ;  /* 0x0000000253c27223 */ /* 0x180fe20000010806 */
[-C--:B------:R-:W-:Y:S01]  /*16d10*/  FFMA.FTZ R69, R85, R2.reuse, -R6 ;  /* 0x0000000255457223 */ /* 0x080fe20000010806 */
[-CC-:B------:R-:W-:Y:S01]  /*16d20*/  FFMA.FTZ R209, R3, R2.reuse, -R14.reuse ;  /* 0x0000000203d17223 */ /* 0x180fe2000001080e */
[-CC-:B------:R-:W-:Y:S01]  /*16d30*/  FFMA.FTZ R6, R59, R2.reuse, -R14.reuse ;  /* 0x000000023b067223 */ /* 0x180fe2000001080e */
[----:B------:R-:W1:Y:S01]  /*16d40*/  MUFU.EX2 R210, R210 ;  /* 0x000000d200d27308 */ /* 0x000e620000000800 */
[----:B------:R-:W-:-:S07]  /*16d50*/  FFMA.FTZ R211, R7, R2, -R14 ;  /* 0x0000000207d37223 */ /* 0x000fce000001080e */
[----:B------:R2:W3:Y:S01]  /*16d60*/  MUFU.EX2 R39, R8 ;  /* 0x0000000800277308 */ /* 0x0004e20000000800 */
[----:B------:R-:W-:-:S07]  /*16d70*/  FFMA.FTZ R205, R9, R2, -R14 ;  /* 0x0000000209cd7223 */ /* 0x000fce000001080e */
[----:B------:R-:W-:Y:S01]  /*16d80*/  MUFU.EX2 R209, R209 ;  /* 0x000000d100d17308 */ /* 0x000fe20000000800 */
[----:B--2---:R-:W-:-:S07]  /*16d90*/  FFMA.FTZ R8, R63, R2, -R14 ;  /* 0x000000023f087223 */ /* 0x004fce000001080e */
[----:B------:R-:W2:Y:S01]  /*16da0*/  MUFU.EX2 R6, R6 ;  /* 0x0000000600067308 */ /* 0x000ea20000000800 */
[----:B0-----:R-:W-:-:S07]  /*16db0*/  FADD.FTZ R3, R208, R29 ;  /* 0x0000001dd0037221 */ /* 0x001fce0000010000 */
[----:B------:R-:W0:Y:S08]  /*16dc0*/  MUFU.EX2 R204, R204 ;  /* 0x000000cc00cc7308 */ /* 0x000e300000000800 */
[----:B------:R-:W4:Y:S01]  /*16dd0*/  MUFU.EX2 R211, R211 ;  /* 0x000000d300d37308 */ /* 0x000f220000000800 */
[----:B-1----:R-:W-:-:S07]  /*16de0*/  FADD.FTZ R26, R210, R3 ;  /* 0x00000003d21a7221 */ /* 0x002fce0000010000 */
[----:B------:R1:W4:Y:S01]  /*16df0*/  MUFU.EX2 R31, R10 ;  /* 0x0000000a001f7308 */ /* 0x0003220000000800 */
[----:B------:R-:W-:-:S07]  /*16e00*/  FFMA.FTZ R207, R11, R2, -R14 ;  /* 0x000000020bcf7223 */ /* 0x000fce000001080e */
[----:B------:R-:W4:Y:S01]  /*16e10*/  MUFU.EX2 R8, R8 ;  /* 0x0000000800087308 */ /* 0x000f220000000800 */
[----:B-1----:R-:W-:Y:S01]  /*16e20*/  FFMA.FTZ R10, R51, R2, -R14 ;  /* 0x00000002330a7223 */ /* 0x002fe2000001080e */
[----:B---3--:R-:W-:-:S06]  /*16e30*/  FADD.FTZ R3, R39, R26 ;  /* 0x0000001a27037221 */ /* 0x008fcc0000010000 */
[----:B------:R-:W1:Y:S01]  /*16e40*/  MUFU.EX2 R206, R206 ;  /* 0x000000ce00ce7308 */ /* 0x000e620000000800 */
[----:B--2---:R-:W-:Y:S01]  /*16e50*/  FADD.FTZ R28, R209, R6 ;  /* 0x00000006d11c7221 */ /* 0x004fe20000010000 */
[----:B------:R-:W-:-:S06]  /*16e60*/  FFMA.FTZ R12, R55, R2, -R14 ;  /* 0x00000002370c7223 */ /* 0x000fcc000001080e */
[----:B------:R-:W2:Y:S01]  /*16e70*/  MUFU.EX2 R205, R205 ;  /* 0x000000cd00cd7308 */ /* 0x000ea20000000800 */
[----:B0-----:R-:W-:Y:S01]  /*16e80*/  FADD.FTZ R26, R204, R3 ;  /* 0x00000003cc1a7221 */ /* 0x001fe20000010000 */
[----:B----4-:R-:W-:-:S06]  /*16e90*/  FADD.FTZ R3, R211, R28 ;  /* 0x0000001cd3037221 */ /* 0x010fcc0000010000 */
[----:B------:R-:W0:Y:S01]  /*16ea0*/  MUFU.EX2 R53, R53 ;  /* 0x0000003500357308 */ /* 0x000e220000000800 */
[----:B------:R-:W-:-:S07]  /*16eb0*/  FFMA.FTZ R201, R13, R2, -R14 ;  /* 0x000000020dc97223 */ /* 0x000fce000001080e */
[----:B------:R-:W3:Y:S01]  /*16ec0*/  MUFU.EX2 R10, R10 ;  /* 0x0000000a000a7308 */ /* 0x000ee20000000800 */
[----:B------:R-:W-:Y:S01]  /*16ed0*/  FADD.FTZ R7, R31, R26 ;  /* 0x0000001a1f077221 */ /* 0x000fe20000010000 */
[----:B------:R-:W-:-:S06]  /*16ee0*/  FADD.FTZ R28, R8, R3 ;  /* 0x00000003081c7221 */ /* 0x000fcc0000010000 */
[----:B------:R-:W4:Y:S01]  /*16ef0*/  MUFU.EX2 R200, R200 ;  /* 0x000000c800c87308 */ /* 0x000f220000000800 */
[----:B------:R-:W-:-:S07]  /*16f00*/  FFMA.FTZ R20, R43, R2, -R14 ;  /* 0x000000022b147223 */ /* 0x000fce000001080e */
[----:B------:R-:W4:Y:S01]  /*16f10*/  MUFU.EX2 R207, R207 ;  /* 0x000000cf00cf7308 */ /* 0x000f220000000800 */
[----:B-1----:R-:W-:Y:S01]  /*16f20*/  FADD.FTZ R30, R206, R7 ;  /* 0x00000007ce1e7221 */ /* 0x002fe20000010000 */
[----:B--2---:R-:W-:-:S06]  /*16f30*/  FADD.FTZ R3, R205, R28 ;  /* 0x0000001ccd037221 */ /* 0x004fcc0000010000 */
[----:B------:R-:W1:Y:S01]  /*16f40*/  MUFU.EX2 R41, R41 ;  /* 0x0000002900297308 */ /* 0x000e620000000800 */
[----:B------:R-:W-:-:S07]  /*16f50*/  FFMA.FTZ R203, R15, R2, -R14 ;  /* 0x000000020fcb7223 */ /* 0x000fce000001080e */
[----:B------:R-:W2:Y:S01]  /*16f60*/  MUFU.EX2 R12, R12 ;  /* 0x0000000c000c7308 */ /* 0x000ea20000000800 */
[----:B0-----:R-:W-:Y:S01]  /*16f70*/  FADD.FTZ R7, R53, R30 ;  /* 0x0000001e35077221 */ /* 0x001fe20000010000 */
[----:B---3--:R-:W-:-:S06]  /*16f80*/  FADD.FTZ R28, R10, R3 ;  /* 0x000000030a1c7221 */ /* 0x008fcc0000010000 */
[----:B------:R-:W0:Y:S01]  /*16f90*/  MUFU.EX2 R202, R202 ;  /* 0x000000ca00ca7308 */ /* 0x000e220000000800 */
[----:B------:R-:W-:-:S07]  /*16fa0*/  FFMA.FTZ R24, R47, R2, -R14 ;  /* 0x000000022f187223 */ /* 0x000fce000001080e */
[----:B------:R-:W3:Y:S01]  /*16fb0*/  MUFU.EX2 R201, R201 ;  /* 0x000000c900c97308 */ /* 0x000ee20000000800 */
[----:B----4-:R-:W-:Y:S01]  /*16fc0*/  FADD.FTZ R30, R200, R7 ;  /* 0x00000007c81e7221 */ /* 0x010fe20000010000 */
        /* <DEDUP_REMOVED lines=17> */
[----:B------:R-:W-:-:S07]  /*170e0*/  @!P1 PRMT R0, RZ, 0x654, R0 ;  /* 0x00000654ff009816 */ /* 0x000fce0000000000 */
[----:B------:R-:W4:Y:S01]  /*170f0*/  MUFU.EX2 R197, R197 ;  /* 0x000000c500c57308 */ /* 0x000f220000000800 */
[----:B------:R-:W-:Y:S01]  /*17100*/  FFMA.FTZ R57, R57, R2, -R14 ;  /* 0x0000000239397223 */ /* 0x000fe2000001080e */
[----:B-1----:R-:W-:-:S06]  /*17110*/  FADD.FTZ R30, R196, R7 ;  /* 0x00000007c41e7221 */ /* 0x002fcc0000010000 */
[----:B------:R-:W1:Y:S01]  /*17120*/  MUFU.EX2 R37, R37 ;  /* 0x0000002500257308 */ /* 0x000e620000000800 */
[----:B--2---:R-:W-:Y:S01]  /*17130*/  FADD.FTZ R3, R203, R28 ;  /* 0x0000001ccb037221 */ /* 0x004fe20000010000 */
[----:B------:R-:W-:Y:S01]  /*17140*/  FFMA.FTZ R65, R65, R2, -R14 ;  /* 0x0000000241417223 */ /* 0x000fe2000001080e */
[----:B------:R2:W-:Y:S05]  /*17150*/  @!P1 SYNCS.ARRIVE.TRANS64.RED.A1T0 RZ, [R0+URZ], RZ ;  /* 0x000000ff00ff99a7 */ /* 0x0005ea000810043f */
[----:B------:R-:W1:Y:S01]  /*17160*/  MUFU.EX2 R26, R26 ;  /* 0x0000001a001a7308 */ /* 0x000e620000000800 */
[----:B0-----:R-:W-:Y:S01]  /*17170*/  FADD.FTZ R7, R33, R30 ;  /* 0x0000001e21077221 */ /* 0x001fe20000010000 */
[----:B---3--:R-:W-:-:S06]  /*17180*/  FADD.FTZ R28, R24, R3 ;  /* 0x00000003181c7221 */ /* 0x008fcc0000010000 */
[----:B------:R-:W0:Y:S08]  /*17190*/  MUFU.EX2 R192, R192 ;  /* 0x000000c000c07308 */ /* 0x000e300000000800 */
[----:B------:R-:W3:Y:S01]  /*171a0*/  MUFU.EX2 R199, R199 ;  /* 0x000000c700c77308 */ /* 0x000ee20000000800 */
[----:B------:R-:W-:Y:S01]  /*171b0*/  FFMA.FTZ R27, R27, R2, -R14 ;  /* 0x000000021b1b7223 */ /* 0x000fe2000001080e */
[----:B----4-:R-:W-:-:S06]  /*171c0*/  FADD.FTZ R30, R198, R7 ;  /* 0x00000007c61e7221 */ /* 0x010fcc0000010000 */
[----:B------:R-:W4:Y:S01]  /*171d0*/  MUFU.EX2 R67, R81 ;  /* 0x0000005100437308 */ /* 0x000f220000000800 */
[----:B------:R-:W-:Y:S01]  /*171e0*/  FADD.FTZ R3, R197, R28 ;  /* 0x0000001cc5037221 */ /* 0x000fe20000010000 */
[----:B------:R-:W-:-:S06]  /*171f0*/  FFMA.FTZ R61, R61, R2, -R14 ;  /* 0x000000023d3d7223 */ /* 0x000fcc000001080e */
[----:B--2---:R-:W2:Y:S01]  /*17200*/  MUFU.EX2 R0, R57 ;  /* 0x0000003900007308 */ /* 0x004ea20000000800 */
[----:B------:R-:W-:Y:S01]  /*17210*/  FFMA.FTZ R49, R49, R2, -R14 ;  /* 0x0000000231317223 */ /* 0x000fe2000001080e */
[----:B-1----:R-:W-:Y:S01]  /*17220*/  FADD.FTZ R7, R37, R30 ;  /* 0x0000001e25077221 */ /* 0x002fe20000010000 */
[----:B------:R-:W-:-:S05]  /*17230*/  FADD.FTZ R28, R26, R3 ;  /* 0x000000031a1c7221 */ /* 0x000fca0000010000 */
[----:B------:R-:W1:Y:S01]  /*17240*/  MUFU.EX2 R65, R65 ;  /* 0x0000004100417308 */ /* 0x000e620000000800 */
[----:B0-----:R-:W-:Y:S01]  /*17250*/  FADD.FTZ R30, R192, R7 ;  /* 0x00000007c01e7221 */ /* 0x001fe20000010000 */
[----:B---3--:R-:W-:-:S06]  /*17260*/  FADD.FTZ R3, R199, R28 ;  /* 0x0000001cc7037221 */ /* 0x008fcc0000010000 */
[----:B------:R-:W0:Y:S01]  /*17270*/  MUFU.EX2 R14, R27 ;  /* 0x0000001b000e7308 */ /* 0x000e220000000800 */
[----:B----4-:R-:W-:Y:S01]  /*17280*/  FADD.FTZ R7, R67, R30 ;  /* 0x0000001e43077221 */ /* 0x010fe20000010000 */
[----:B--2---:R-:W-:-:S06]  /*17290*/  FADD.FTZ R30, R0, R3 ;  /* 0x00000003001e7221 */ /* 0x004fcc0000010000 */
[----:B------:R-:W2:Y:S01]  /*172a0*/  MUFU.EX2 R61, R61 ;  /* 0x0000003d003d7308 */ /* 0x000ea20000000800 */
[----:B-1----:R-:W-:Y:S01]  /*172b0*/  FADD.FTZ R3, R65, R30 ;  /* 0x0000001e41037221 */ /* 0x002fe20000010000 */
[----:B------:R-:W-:-:S03]  /*172c0*/  F2FP.BF16.F32.PACK_AB R209, R6, R209 ;  /* 0x000000d106d1723e */ /* 0x000fc600000010ff */
[----:B0-----:R-:W-:-:S03]  /*172d0*/  FADD.FTZ R6, R14, R3 ;  /* 0x000000030e067221 */ /* 0x001fc60000010000 */
[----:B------:R-:W0:Y:S01]  /*172e0*/  MUFU.EX2 R194, R194 ;  /* 0x000000c200c27308 */ /* 0x000e220000000800 */
[----:B--2---:R-:W-:Y:S01]  /*172f0*/  FADD.FTZ R3, R61, R6 ;  /* 0x000000063d037221 */ /* 0x004fe20000010000 */
[----:B------:R-:W-:-:S06]  /*17300*/  VIADD R6, R92, 0xfffffffe ;  /* 0xfffffffe5c067836 */ /* 0x000fcc0000000000 */
[----:B------:R-:W1:Y:S01]  /*17310*/  MUFU.EX2 R69, R69 ;  /* 0x0000004500457308 */ /* 0x000e620000000800 */
[----:B------:R-:W-:-:S07]  /*17320*/  ISETP.GE.AND P2, PT, R6, R226, PT ;  /* 0x000000e20600720c */ /* 0x000fce0003f46270 */
[----:B------:R-:W2:Y:S01]  /*17330*/  MUFU.EX2 R28, R49 ;  /* 0x00000031001c7308 */ /* 0x000ea20000000800 */
[----:B0-----:R-:W-:Y:S01]  /*17340*/  FADD.FTZ R32, R194, R7 ;  /* 0x00000007c2207221 */ /* 0x001fe20000010000 */
[----:B------:R-:W-:Y:S01]  /*17350*/  BSSY B0, `(.L_x_636) ;  /* 0x0000563000007945 */ /* 0x000fe20003800000 */
[----:B------:R-:W-:Y:S01]  /*17360*/  F2FP.BF16.F32.PACK_AB R201, R20, R201 ;  /* 0x000000c914c9723e */ /* 0x000fe200000010ff */
[--C-:B------:R-:W-:Y:S01]  /*17370*/  IMAD.MOV.U32 R150, RZ, RZ, R151.reuse ;  /* 0x000000ffff967224 */ /* 0x100fe200078e0097 */
[----:B------:R-:W-:Y:S01]  /*17380*/  F2FP.BF16.F32.PACK_AB R208, R29, R208 ;  /* 0x000000d01dd0723e */ /* 0x000fe200000010ff */
[--C-:B------:R-:W-:Y:S01]  /*17390*/  IMAD.MOV.U32 R149, RZ, RZ, R151.reuse ;  /* 0x000000ffff957224 */ /* 0x100fe200078e0097 */
[----:B------:R-:W-:Y:S01]  /*173a0*/  F2FP.BF16.F32.PACK_AB R210, R39, R210 ;  /* 0x000000d227d2723e */ /* 0x000fe200000010ff */
[--C-:B------:R-:W-:Y:S01]  /*173b0*/  IMAD.MOV.U32 R148, RZ, RZ, R151.reuse ;  /* 0x000000ffff947224 */ /* 0x100fe200078e0097 */
[----:B------:R-:W-:Y:S01]  /*173c0*/  F2FP.BF16.F32.PACK_AB R204, R31, R204 ;  /* 0x000000cc1fcc723e */ /* 0x000fe200000010ff */
[----:B-1----:R-:W-:Y:S01]  /*173d0*/  FADD.FTZ R21, R69, R32 ;  /* 0x0000002045157221 */ /* 0x002fe20000010000 */
[----:B------:R-:W-:Y:S01]  /*173e0*/  F2FP.BF16.F32.PACK_AB R206, R53, R206 ;  /* 0x000000ce35ce723e */ /* 0x000fe200000010ff */
[--C-:B------:R-:W-:Y:S01]  /*173f0*/  IMAD.MOV.U32 R147, RZ, RZ, R151.reuse ;  /* 0x000000ffff937224 */ /* 0x100fe200078e0097 */
[----:B------:R-:W-:Y:S01]  /*17400*/  F2FP.BF16.F32.PACK_AB R200, R41, R200 ;  /* 0x000000c829c8723e */ /* 0x000fe200000010ff */
[--C-:B------:R-:W-:Y:S01]  /*17410*/  IMAD.MOV.U32 R146, RZ, RZ, R151.reuse ;  /* 0x000000ffff927224 */ /* 0x100fe200078e0097 */
[----:B------:R-:W-:Y:S01]  /*17420*/  F2FP.BF16.F32.PACK_AB R202, R45, R202 ;  /* 0x000000ca2dca723e */ /* 0x000fe200000010ff */
[----:B------:R-:W-:Y:S01]  /*17430*/  IMAD.MOV.U32 R145, RZ, RZ, R151 ;  /* 0x000000ffff917224 */ /* 0x000fe200078e0097 */
[----:B------:R-:W-:Y:S01]  /*17440*/  F2FP.BF16.F32.PACK_AB R196, R33, R196 ;  /* 0x000000c421c4723e */ /* 0x000fe200000010ff */
[----:B--2---:R-:W-:Y:S01]  /*17450*/  FADD.FTZ R20, R28, R3 ;  /* 0x000000031c147221 */ /* 0x004fe20000010000 */
[----:B------:R-:W-:Y:S01]  /*17460*/  F2FP.BF16.F32.PACK_AB R198, R37, R198 ;  /* 0x000000c625c6723e */ /* 0x000fe200000010ff */
[----:B------:R-:W-:Y:S01]  /*17470*/  IMAD.MOV.U32 R3, RZ, RZ, 0x3f800000 ;  /* 0x3f800000ff037424 */ /* 0x000fe200078e00ff */
[----:B------:R-:W-:Y:S01]  /*17480*/  F2FP.BF16.F32.PACK_AB R192, R67, R192 ;  /* 0x000000c043c0723e */ /* 0x000fe200000010ff */
[--C-:B------:R-:W-:Y:S01]  /*17490*/  IMAD.MOV.U32 R144, RZ, RZ, R151.reuse ;  /* 0x000000ffff907224 */ /* 0x100fe200078e0097 */
[----:B------:R-:W-:Y:S01]  /*174a0*/  F2FP.BF16.F32.PACK_AB R194, R69, R194 ;  /* 0x000000c245c2723e */ /* 0x000fe200000010ff */
[--C-:B------:R-:W-:Y:S01]  /*174b0*/  IMAD.MOV.U32 R143, RZ, RZ, R151.reuse ;  /* 0x000000ffff8f7224 */ /* 0x100fe200078e0097 */
[----:B------:R-:W-:Y:S01]  /*174c0*/  F2FP.BF16.F32.PACK_AB R203, R24, R203 ;  /* 0x000000cb18cb723e */ /* 0x000fe200000010ff */
[--C-:B------:R-:W-:Y:S01]  /*174d0*/  IMAD.MOV.U32 R142, RZ, RZ, R151.reuse ;  /* 0x000000ffff8e7224 */ /* 0x100fe200078e0097 */
[----:B------:R-:W-:Y:S01]  /*174e0*/  F2FP.BF16.F32.PACK_AB R197, R26, R197 ;  /* 0x000000c51ac5723e */ /* 0x000fe200000010ff */
[--C-:B------:R-:W-:Y:S01]  /*174f0*/  IMAD.MOV.U32 R141, RZ, RZ, R151.reuse ;  /* 0x000000ffff8d7224 */ /* 0x100fe200078e0097 */
        /* <DEDUP_REMOVED lines=123> */
[----:B------:R-:W-:Y:S01]  /*17cb0*/  IMAD.MOV.U32 R24, RZ, RZ, R151 ;  /* 0x000000ffff187224 */ /* 0x000fe200078e0097 */
[----:B------:R-:W-:Y:S06]  /*17cc0*/  @!P2 BRA `(.L_x_637) ;  /* 0x0000004c002ca947 */ /* 0x000fec0003800000 */
[----:B------:R-:W-:Y:S01]  /*17cd0*/  IMAD.MOV.U32 R7, RZ, RZ, R4 ;  /* 0x000000ffff077224 */ /* 0x000fe200078e0004 */
[----:B------:R-:W-:Y:S01]  /*17ce0*/  CS2R R150, SRZ ;  /* 0x0000000000967805 */ /* 0x000fe2000001ff00 */
        /* <DEDUP_REMOVED lines=66> */
[----:B------:R-:W-:-:S07]  /*18110*/  CS2R R24, SRZ ;  /* 0x0000000000187805 */ /* 0x000fce000001ff00 */
.L_x_648:
[----:B------:R-:W-:-:S05]  /*18120*/  VIADD R2, R10, 0x1 ;  /* 0x000000010a027836 */ /* 0x000fca0000000000 */
[----:B------:R-:W-:-:S04]  /*18130*/  ISETP.NE.AND P2, PT, R2, 0x2, PT ;  /* 0x000000020200780c */ /* 0x000fc80003f45270 */
[----:B------:R-:W-:Y:S02]  /*18140*/  SEL R2, R2, RZ, P2 ;  /* 0x000000ff02027207 */ /* 0x000fe40001000000 */
[----:B------:R-:W-:-:S03]  /*18150*/  SEL R221, RZ, 0x1, P2 ;  /* 0x00000001ffdd7807 */ /* 0x000fc60001000000 */
[----:B------:R-:W-:Y:S01]  /*18160*/  IMAD.MOV.U32 R220, RZ, RZ, R2 ;  /* 0x000000ffffdc7224 */ /* 0x000fe200078e0002 */
[----:B------:R-:W-:Y:S01]  /*18170*/  LOP3.LUT R221, R9, R221, RZ, 0x3c, !PT ;  /* 0x000000dd09dd7212 */ /* 0x000fe200078e3cff */
[----:B------:R-:W-:Y:S06]  /*18180*/  @!P0 BRA `(.L_x_638) ;  /* 0x0000000000048947 */ /* 0x000fec0003800000 */
[----:B------:R-:W-:Y:S01]  /*18190*/  BPT.TRAP 0x1 ;  /* 0x000000040000795c */ /* 0x000fe20000300000 */
.L_x_638:
[----:B------:R-:W-:Y:S01]  /*181a0*/  IMAD R11, R2, 0x8, R18 ;  /* 0x00000008020b7824 */ /* 0x000fe200078e0212 */
[----:B------:R-:W-:-:S04]  /*181b0*/  SHF.L.U32 R4, R221, 0x1f, RZ ;  /* 0x0000001fdd047819 */ /* 0x000fc800000006ff */
[----:B------:R0:W1:Y:S01]  /*181c0*/  SYNCS.PHASECHK.TRANS64.TRYWAIT P2, [R11+URZ+0x38830], R4 ;  /* 0x038830040b0075a7 */ /* 0x000062000804017f */
[----:B------:R-:W-:Y:S05]  /*181d0*/  @!P0 BRA `(.L_x_639) ;  /* 0x0000000000048947 */ /* 0x000fea0003800000 */
[----:B------:R-:W-:Y:S01]  /*181e0*/  BPT.TRAP 0x1 ;  /* 0x000000040000795c */ /* 0x000fe20000300000 */
.L_x_639:
[----:B------:R-:W-:Y:S01]  /*181f0*/  IMAD R2, R220, 0xa00, R224 ;  /* 0x00000a00dc027824 */ /* 0x000fe200078e02e0 */
[----:B------:R-:W-:Y:S03]  /*18200*/  BSSY B1, `(.L_x_640) ;  /* 0x0000006000017945 */ /* 0x000fe60003800000 */
[C---:B------:R-:W-:Y:S02]  /*18210*/  VIADD R12, R2.reuse, 0x80 ;  /* 0x00000080020c7836 */ /* 0x040fe40000000000 */
[----:B------:R-:W-:Y:S01]  /*18220*/  VIADD R14, R2, 0x100 ;  /* 0x00000100020e7836 */ /* 0x000fe20000000000 */
[----:B-1----:R-:W-:Y:S06]  /*18230*/  @P2 BRA `(.L_x_641) ;  /* 0x0000000000082947 */ /* 0x002fec0003800000 */
[----:B------:R-:W1:Y:S02]  /*18240*/  SYNCS.PHASECHK.TRANS64.TRYWAIT P2, [R11+URZ+0x38830], R4 ;  /* 0x038830040b0075a7 */ /* 0x000e64000804017f */
[----:B-1----:R-:W-:Y:S05]  /*18250*/  @!P2 BRA `(.L_x_642) ;  /* 0x0000013c0088a947 */ /* 0x002fea0003800000 */
.L_x_641:
[----:B------:R-:W-:Y:S05]  /*18260*/  BSYNC B1 ;  /* 0x0000000000017941 */ /* 0x000fea0003800000 */
.L_x_640:
[----:B------:R-:W2:Y:S04]  /*18270*/  LDL.64 R152, [R1+0x50] ;  /* 0x0000500001987983 */ /* 0x000ea80000100a00 */
[----:B------:R-:W3:Y:S01]  /*18280*/  LDL.64 R154, [R1+0x58] ;  /* 0x00005800019a7983 */ /* 0x000ee20000100a00 */
[----:B01----:R-:W-:Y:S02]  /*18290*/  IMAD.MOV.U32 R4, RZ, RZ, R2 ;  /* 0x000000ffff047224 */ /* 0x003fe400078e0002 */
[----:B------:R-:W-:-:S03]  /*182a0*/  IMAD.MOV.U32 R5, RZ, RZ, 0x40000040 ;  /* 0x40000040ff057424 */ /* 0x000fc600078e00ff */
[----:B------:R-:W-:Y:S02]  /*182b0*/  R2UR UR14, R4 ;  /* 0x00000000040e72ca */ /* 0x000fe400000e0000 */
[----:B------:R-:W-:Y:S01]  /*182c0*/  R2UR UR15, R5 ;  /* 0x00000000050f72ca */ /* 0x000fe200000e0000 */
[----:B------:R-:W-:Y:S01]  /*182d0*/  WARPGROUP.ARRIVE ;  /* 0x00000000000079c5 */ /* 0x000fe20000000000 */
[----:B------:R-:W-:Y:S01]  /*182e0*/  IMAD.MOV.U32 R13, RZ, RZ, 0x40000040 ;  /* 0x40000040ff0d7424 */ /* 0x000fe200078e00ff */
[----:B------:R-:W-:-:S04]  /*182f0*/  R2UR UR10, R12 ;  /* 0x000000000c0a72ca */ /* 0x000fc800000e0000 */
[----:B------:R-:W-:Y:S01]  /*18300*/  R2UR UR11, R13 ;  /* 0x000000000d0b72ca */ /* 0x000fe200000e0000 */
[----:B------:R-:W-:Y:S01]  /*18310*/  IMAD.MOV.U32 R15, RZ, RZ, 0x40000040 ;  /* 0x40000040ff0f7424 */ /* 0x000fe200078e00ff */
[----:B------:R-:W-:-:S04]  /*18320*/  R2UR UR6, R14 ;  /* 0x000000000e0672ca */ /* 0x000fc800000e0000 */
[----:B------:R-:W-:Y:S01]  /*18330*/  R2UR UR7, R15 ;  /* 0x000000000f0772ca */ /* 0x000fe200000e0000 */
[----:B------:R-:W-:Y:S01]  /*18340*/  VIADD R4, R2, 0x180 ;  /* 0x0000018002047836 */ /* 0x000fe20000000000 */
[----:B------:R-:W-:-:S04]  /*18350*/  R2UR UR23, R5 ;  /* 0x00000000051772ca */ /* 0x000fc800000e0000 */
[----:B------:R-:W-:Y:S02]  /*18360*/  R2UR UR22, R4 ;  /* 0x00000000041672ca */ /* 0x000fe400000e0000 */
[----:B--2---:R-:W-:Y:S02]  /*18370*/  R2UR UR30, R152 ;  /* 0x00000000981e72ca */ /* 0x004fe400000e0000 */
[----:B------:R-:W-:Y:S02]  /*18380*/  R2UR UR31, R153 ;  /* 0x00000000991f72ca */ /* 0x000fe400000e0000 */
[----:B------:R-:W2:Y:S01]  /*18390*/  LDL.64 R152, [R1+0x48] ;  /* 0x0000480001987983 */ /* 0x000ea20000100a00 */
[----:B---3--:R-:W-:Y:S02]  /*183a0*/  R2UR UR16, R154 ;  /* 0x000000009a1072ca */ /* 0x008fe400000e0000 */
[----:B------:R-:W-:-:S11]  /*183b0*/  R2UR UR17, R155 ;  /* 0x000000009b1172ca */ /* 0x000fd600000e0000 */
[----:B------:R-:W-:Y:S02]  /*183c0*/  UMOV UR12, UR16 ;  /* 0x00000010000c7c82 */ /* 0x000fe40008000000 */
[----:B------:R-:W-:Y:S02]  /*183d0*/  UMOV UR13, UR17 ;  /* 0x00000011000d7c82 */ /* 0x000fe40008000000 */
[----:B------:R-:W-:Y:S01]  /*183e0*/  HGMMA.64x16x16.F32.BF16 R184, gdesc[UR12], RZ, !UPT, gsb0 ;  /* 0x002000000cb879f0 */ /* 0x000fe2000c0018ff */
[----:B------:R-:W-:Y:S01]  /*183f0*/  UMOV UR8, UR16 ;  /* 0x0000001000087c82 */ /* 0x000fe20008000000 */
[----:B------:R-:W-:Y:S01]  /*18400*/  UMOV UR9, UR17 ;  /* 0x0000001100097c82 */ /* 0x000fe20008000000 */
[----:B------:R-:W-:Y:S02]  /*18410*/  WARPGROUP.DEPBAR.LE gsb0, 0x0 ;  /* 0x00008000000079c5 */ /* 0x000fe40000010000 */
[----:B------:R-:W-:-:S06]  /*18420*/  WARPGROUP.ARRIVE ;  /* 0x00000000000079c5 */ /* 0x000fcc0000000000 */
        /* <DEDUP_REMOVED lines=8> */
[----:B------:R-:W-:Y:S01]  /*184b0*/  VIADD R12, R2, 0x200 ;  /* 0x00000200020c7836 */ /* 0x000fe20000000000 */
[----:B------:R-:W-:Y:S02]  /*184c0*/  WARPGROUP.DEPBAR.LE gsb0, 0x0 ;  /* 0x00008000000079c5 */ /* 0x000fe40000010000 */
[----:B------:R-:W-:-:S06]  /*184d0*/  WARPGROUP.ARRIVE ;  /* 0x00000000000079c5 */ /* 0x000fcc0000000000 */
[----:B------:R-:W-:Y:S01]  /*184e0*/  HGMMA.64x16x16.F32.BF16 R160, gdesc[UR20], RZ, !UPT, gsb0 ;  /* 0x0020000014a079f0 */ /* 0x000fe2000c0018ff */
[----:B------:R-:W-:Y:S02]  /*184f0*/  R2UR UR18, R12 ;  /* 0x000000000c1272ca */ /* 0x000fe400000e0000 */
[----:B------:R-:W-:Y:S01]  /*18500*/  R2UR UR19, R13 ;  /* 0x000000000d1372ca */ /* 0x000fe200000e0000 */
[----:B------:R-:W-:Y:S01]  /*18510*/  VIADD R4, R2, 0x2 ;  /* 0x0000000202047836 */ /* 0x000fe20000000000 */
[----:B------:R-:W-:Y:S02]  /*18520*/  WARPGROUP.DEPBAR.LE gsb0, 0x0 ;  /* 0x00008000000079c5 */ /* 0x000fe40000010000 */
[----:B------:R-:W-:Y:S01]  /*18530*/  IMAD.MOV.U32 R5, RZ, RZ, 0x40000040 ;  /* 0x40000040ff057424 */ /* 0x000fe200078e00ff */
[----:B--2---:R-:W-:Y:S02]  /*18540*/  R2UR UR28, R152 ;  /* 0x00000000981c72ca */ /* 0x004fe400000e0000 */
[----:B------:R-:W-:-:S02]  /*18550*/  R2UR UR29, R153 ;  /* 0x00000000991d72ca */ /* 0x000fc400000e0000 */
[----:B------:R-:W-:-:S06]  /*18560*/  WARPGROUP.ARRIVE ;  /* 0x00000000000079c5 */ /* 0x000fcc0000000000 */
[----:B------:R-:W-:Y:S01]  /*18570*/  HGMMA.64x16x16.F32.BF16 R152, gdesc[UR16], RZ, !UPT, gsb0 ;  /* 0x00200000109879f0 */ /* 0x000fe2000c0018ff */
        /* <DEDUP_REMOVED lines=13> */
[----:B------:R-:W-:Y:S02]  /*18650*/  VIADD R14, R2, 0x102 ;  /* 0x00000102020e7836 */ /* 0x000fe40000000000 */
[----:B------:R-:W-:Y:S01]  /*18660*/  IMAD.MOV.U32 R15, RZ, RZ, 0x40000040 ;  /* 0x40000040ff0f7424 */ /* 0x000fe200078e00ff */
[----:B------:R-:W-:Y:S01]  /*18670*/  UMOV UR8, UR30 ;  /* 0x0000001e00087c82 */ /* 0x000fe20008000000 */
[----:B------:R-:W-:Y:S01]  /*18680*/  UMOV UR9, UR31 ;  /* 0x0000001f00097c82 */ /* 0x000fe20008000000 */
[----:B------:R-:W-:-:S02]  /*18690*/  WARPGROUP.DEPBAR.LE gsb0, 0x0 ;  /* 0x00008000000079c5 */ /* 0x000fc40000010000 */
[----:B------:R-:W-:Y:S01]  /*186a0*/  WARPGROUP.ARRIVE ;  /* 0x00000000000079c5 */ /* 0x000fe20000000000 */
[----:B------:R-:W-:Y:S02]  /*186b0*/  VIADD R4, R2, 0x182 ;  /* 0x0000018202047836 */ /* 0x000fe40000000000 */
[----:B------:R-:W-:Y:S01]  /*186c0*/  IMAD.MOV.U32 R5, RZ, RZ, 0x40000040 ;  /* 0x40000040ff057424 */ /* 0x000fe200078e00ff */
[----:B------:R-:W-:Y:S01]  /*186d0*/  UMOV UR4, UR30 ;  /* 0x0000001e00047c82 */ /* 0x000fe20008000000 */
[----:B------:R-:W-:Y:S01]  /*186e0*/  UMOV UR5, UR31 ;  /* 0x0000001f00057c82 */ /* 0x000fe20008000000 */
[----:B------:R-:W-:Y:S01]  /*186f0*/  HGMMA.64x16x16.F32.BF16 R176, gdesc[UR24], R176, gsb0 ;  /* 0x0020000018b079f0 */ /* 0x000fe200080018b0 */
[----:B------:R-:W-:Y:S01]  /*18700*/  R2UR UR10, R14 ;  /* 0x000000000e0a72ca */ /* 0x000fe200000e0000 */
[----:B------:R-:W-:Y:S01]  /*18710*/  UMOV UR20, UR30 ;  /* 0x0000001e00147c82 */ /* 0x000fe20008000000 */
[----:B------:R-:W-:Y:S01]  /*18720*/  R2UR UR11, R15 ;  /* 0x000000000f0b72ca */ /* 0x000fe200000e0000 */
[----:B------:R-:W-:Y:S01]  /*18730*/  UMOV UR21, UR31 ;  /* 0x0000001f00157c82 */ /* 0x000fe20008000000 */
[----:B------:R-:W-:Y:S01]  /*18740*/  R2UR UR6, R4 ;  /* 0x00000000040672ca */ /* 0x000fe200000e0000 */
[----:B------:R-:W-:Y:S01]  /*18750*/  UMOV UR16, UR28 ;  /* 0x0000001c00107c82 */ /* 0x000fe20008000000 */
[----:B------:R-:W-:Y:S01]  /*18760*/  UMOV UR17, UR29 ;  /* 0x0000001d00117c82 */ /* 0x000fe20008000000 */
[----:B------:R-:W-:Y:S01]  /*18770*/  UMOV UR12, UR28 ;  /* 0x0000001c000c7c82 */ /* 0x000fe20008000000 */
[----:B------:R-:W-:Y:S01]  /*18780*/  UMOV UR13, UR29 ;  /* 0x0000001d000d7c82 */ /* 0x000fe20008000000 */
[----:B------:R-:W2:Y:S01]  /*18790*/  LDL.64 R12, [R1+0x38] ;  /* 0x00003800010c7983 */ /* 0x000ea20000100a00 */
[----:B------:R-:W-:-:S02]  /*187a0*/  WARPGROUP.DEPBAR.LE gsb0, 0x0 ;  /* 0x00008000000079c5 */ /* 0x000fc40000010000 */
[----:B------:R-:W-:Y:S01]  /*187b0*/  WARPGROUP.ARRIVE ;  /* 0x00000000000079c5 */ /* 0x000fe20000000000 */
[----:B------:R-:W-:Y:S01]  /*187c0*/  R2UR UR7, R5 ;  /* 0x00000000050772ca */ /* 0x000fe200000e0000 */
[----:B------:R-:W3:Y:S04]  /*187d0*/  LDL.64 R14, [R1+0x40] ;  /* 0x00004000010e7983 */ /* 0x000ee80000100a00 */
[----:B------:R-:W-:Y:S01]  /*187e0*/  HGMMA.64x16x16.F32.BF16 R168, gdesc[UR8], R168, gsb0 ;  /* 0x0020000008a879f0 */ /* 0x000fe200080018a8 */
[----:B------:R-:W-:Y:S02]  /*187f0*/  VIADD R4, R2, 0x202 ;  /* 0x0000020202047836 */ /* 0x000fe40000000000 */
[----:B------:R-:W-:Y:S01]  /*18800*/  IMAD.MOV.U32 R5, RZ, RZ, 0x40000040 ;  /* 0x40000040ff057424 */ /* 0x000fe200078e00ff */
[----:B------:R-:W-:-:S02]  /*18810*/  WARPGROUP.DEPBAR.LE gsb0, 0x0 ;  /* 0x00008000000079c5 */ /* 0x000fc40000010000 */
[----:B------:R-:W-:-:S06]  /*18820*/  WARPGROUP.ARRIVE ;  /* 0x00000000000079c5 */ /* 0x000fcc0000000000 */
[----:B------:R-:W-:Y:S01]  /*18830*/  HGMMA.64x16x16.F32.BF16 R160, gdesc[UR4], R160, gsb0 ;  /* 0x0020000004a079f0 */ /* 0x000fe200080018a0 */
[----:B------:R-:W-:Y:S02]  /*18840*/  R2UR UR22, R4 ;  /* 0x00000000041672ca */ /* 0x000fe400000e0000 */
[----:B------:R-:W-:Y:S01]  /*18850*/  R2UR UR23, R5 ;  /* 0x00000000051772ca */ /* 0x000fe200000e0000 */
[----:B------:R-:W-:Y:S01]  /*18860*/  VIADD R4, R2, 0x4 ;  /* 0x0000000402047836 */ /* 0x000fe20000000000 */
[----:B------:R-:W-:Y:S02]  /*18870*/  WARPGROUP.DEPBAR.LE gsb0, 0x0 ;  /* 0x00008000000079c5 */ /* 0x000fe40000010000 */
[----:B------:R-:W-:-:S09]  /*18880*/  WARPGROUP.ARRIVE ;  /* 0x00000000000079c5 */ /* 0x000fd20000000000 */
[----:B------:R-:W-:Y:S01]  /*18890*/  HGMMA.64x16x16.F32.BF16 R152, gdesc[UR20], R152, gsb0 ;  /* 0x00200000149879f0 */ /* 0x000fe20008001898 */
[----:B------:R-:W-:Y:S01]  /*188a0*/  IMAD.MOV.U32 R5, RZ, RZ, 0x40000040 ;  /* 0x40000040ff057424 */ /* 0x000fe200078e00ff */
[----:B------:R-:W-:-:S04]  /*188b0*/  R2UR UR18, R4 ;  /* 0x00000000041272ca */ /* 0x000fc800000e0000 */
        /* <DEDUP_REMOVED lines=39> */
[----:B------:R-:W-:Y:S01]  /*18b30*/  IMAD.MOV.U32 R5, RZ, RZ, 0x40000040 ;  /* 0x40000040ff057424 */ /* 0x000fe200078e00ff */
[----:B---3--:R-:W-:Y:S02]  /*18b40*/  R2UR UR30, R14 ;  /* 0x000000000e1e72ca */ /* 0x008fe400000e0000 */
[----:B------:R-:W-:Y:S02]  /*18b50*/  R2UR UR31, R15 ;  /* 0x000000000f1f72ca */ /* 0x000fe400000e0000 */
[----:B------:R-:W-:Y:S01]  /*18b60*/  R2UR UR22, R4 ;  /* 0x00000000041672ca */ /* 0x000fe200000e0000 */
[----:B------:R-:W3:Y:S01]  /*18b70*/  LDL.64 R14, [R1+0x30] ;  /* 0x00003000010e7983 */ /* 0x000ee20000100a00 */
[----:B------:R-:W-:-:S07]  /*18b80*/  R2UR UR23, R5 ;  /* 0x00000000051772ca */ /* 0x000fce00000e0000 */
[----:B------:R-:W-:Y:S02]  /*18b90*/  UMOV UR20, UR30 ;  /* 0x0000001e00147c82 */ /* 0x000fe40008000000 */
[----:B------:R-:W-:Y:S01]  /*18ba0*/  UMOV UR21, UR31 ;  /* 0x0000001f00157c82 */ /* 0x000fe20008000000 */
[----:B------:R-:W-:Y:S02]  /*18bb0*/  WARPGROUP.DEPBAR.LE gsb0, 0x0 ;  /* 0x00008000000079c5 */ /* 0x000fe40000010000 */
[----:B------:R-:W-:-:S06]  /*18bc0*/  WARPGROUP.ARRIVE ;  /* 0x00000000000079c5 */ /* 0x000fcc0000000000 */
        /* <DEDUP_REMOVED lines=39> */
[----:B--2---:R-:W-:Y:S02]  /*18e40*/  R2UR UR28, R12 ;  /* 0x000000000c1c72ca */ /* 0x004fe400000e0000 */
[----:B------:R-:W-:Y:S02]  /*18e50*/  R2UR UR29, R13 ;  /* 0x000000000d1d72ca */ /* 0x000fe400000e0000 */
[----:B------:R-:W-:Y:S01]  /*18e60*/  R2UR UR26, R4 ;  /* 0x00000000041a72ca */ /* 0x000fe200000e0000 */
[----:B------:R-:W2:Y:S01]  /*18e70*/  LDL.64 R12, [R1+0x28] ;  /* 0x00002800010c7983 */ /* 0x000ea20000100a00 */
        /* <DEDUP_REMOVED lines=191> */
[----:B------:R-:W2:Y:S01]  /*19a70*/  LDL.64 R12, [R1] ;  /* 0x00000000010c7983 */ /* 0x000ea20000100a00 */
        /* <DEDUP_REMOVED lines=46> */
[----:B------:R-:W-:Y:S02]  /*19d60*/  R2UR UR14, R4 ;  /* 0x00000000040e72ca */ /* 0x000fe400000e0000 */
        /* <DEDUP_REMOVED lines=445> */
.L_x_643:
[----:B------:R-:W-:Y:S01]  /*1b940*/  SHF.L.U32 R0, R9, 0x1f, RZ ;  /* 0x0000001f09007819 */ /* 0x000fe200000006ff */
[----:B------:R-:W-:-:S04]  /*1b950*/  IMAD R9, R10, 0x8, R18 ;  /* 0x000000080a097824 */ /* 0x000fc800078e0212 */
[----:B------:R0:W1:Y:S01]  /*1b960*/  SYNCS.PHASECHK.TRANS64.TRYWAIT P2, [R9+URZ+0x38850], R0 ;  /* 0x03885000090075a7 */ /* 0x000062000804017f */
[----:B------:R-:W-:Y:S05]  /*1b970*/  @!P0 BRA `(.L_x_644) ;  /* 0x0000000000048947 */ /* 0x000fea0003800000 */
[----:B------:R-:W-:Y:S01]  /*1b980*/  BPT.TRAP 0x1 ;  /* 0x000000040000795c */ /* 0x000fe20000300000 */
.L_x_644:
[----:B------:R-:W-:Y:S04]  /*1b990*/  BSSY B1, `(.L_x_645) ;  /* 0x0000004000017945 */ /* 0x000fe80003800000 */
[----:B-1----:R-:W-:Y:S05]  /*1b9a0*/  @P2 BRA `(.L_x_646) ;  /* 0x0000000000082947 */ /* 0x002fea0003800000 */
[----:B------:R-:W1:Y:S02]  /*1b9b0*/  SYNCS.PHASECHK.TRANS64.TRYWAIT P2, [R9+URZ+0x38850], R0 ;  /* 0x03885000090075a7 */ /* 0x000e64000804017f */
[----:B-1----:R-:W-:Y:S05]  /*1b9c0*/  @!P2 BRA `(.L_x_647) ;  /* 0x0000010400c0a947 */ /* 0x002fea0003800000 */
.L_x_646:
[----:B------:R-:W-:Y:S05]  /*1b9d0*/  BSYNC B1 ;  /* 0x0000000000017941 */ /* 0x000fea0003800000 */
.L_x_645:
[----:B01----:R-:W-:Y:S01]  /*1b9e0*/  VIADD R0, R18, 0x400 ;  /* 0x0000040012007836 */ /* 0x003fe20000000000 */
[----:B------:R-:W-:Y:S01]  /*1b9f0*/  WARPGROUP.ARRIVE ;  /* 0x00000000000079c5 */ /* 0x000fe20000000000 */
[----:B------:R-:W-:Y:S01]  /*1ba00*/  IMAD.MOV.U32 R3, RZ, RZ, 0x40000040 ;  /* 0x40000040ff037424 */ /* 0x000fe200078e00ff */
[----:B------:R-:W-:Y:S01]  /*1ba10*/  ISETP.GT.AND P2, PT, R6, R226, PT ;  /* 0x000000e20600720c */ /* 0x000fe20003f44270 */
[----:B------:R-:W-:Y:S01]  /*1ba20*/  IMAD.MOV.U32 R5, RZ, RZ, 0x40000040 ;  /* 0x40000040ff057424 */ /* 0x000fe200078e00ff */
[----:B------:R-:W-:Y:S01]  /*1ba30*/  SHF.R.U32.HI R0, RZ, 0x4, R0 ;  /* 0x00000004ff007819 */ /* 0x000fe20000011600 */
[----:B------:R-:W-:Y:S01]  /*1ba40*/  @!P1 VIADD R11, R11, 0x38840 ;  /* 0x000388400b0b9836 */ /* 0x000fe20000000000 */
[----:B------:R-:W-:Y:S01]  /*1ba50*/  R2UR UR7, R3 ;  /* 0x00000000030772ca */ /* 0x000fe200000e0000 */
[----:B------:R-:W-:Y:S01]  /*1ba60*/  IMAD.MOV.U32 R3, RZ, RZ, 0x40000040 ;  /* 0x40000040ff037424 */ /* 0x000fe200078e00ff */
[----:B------:R-:W-:Y:S01]  /*1ba70*/  LOP3.LUT R0, R0, 0x3fff, RZ, 0xc0, !PT ;  /* 0x00003fff00007812 */ /* 0x000fe200078ec0ff */
[----:B------:R-:W-:-:S02]  /*1ba80*/  @!P1 VIADD R9, R9, 0x38860 ;  /* 0x0003886009099836 */ /* 0x000fc40000000000 */
[----:B------:R-:W-:Y:S01]  /*1ba90*/  VIADD R6, R6, 0xffffffff ;  /* 0xffffffff06067836 */ /* 0x000fe20000000000 */
[----:B------:R-:W-:Y:S02]  /*1baa0*/  LOP3.LUT R0, R0, 0x2800000, RZ, 0xfc, !PT ;  /* 0x0280000000007812 */ /* 0x000fe400078efcff */
[----:B------:R-:W-:-:S03]  /*1bab0*/  @!P1 PRMT R9, RZ, 0x654, R9 ;  /* 0x00000654ff099816 */ /* 0x000fc60000000009 */
[----:B------:R-:W-:Y:S01]  /*1bac0*/  IMAD R2, R10, 0xa00, R0 ;  /* 0x00000a000a027824 */ /* 0x000fe200078e0200 */
[----:B------:R-:W-:-:S03]  /*1bad0*/  FMNMX.FTZ R0, R184, R8, !PT ;  /* 0x00000008b8007209 */ /* 0x000fc60007810000 */
[C---:B------:R-:W-:Y:S01]  /*1bae0*/  VIADD R4, R2.reuse, 0x80 ;  /* 0x0000008002047836 */ /* 0x040fe20000000000 */
[----:B------:R-:W-:Y:S02]  /*1baf0*/  R2UR UR6, R2 ;  /* 0x00000000020672ca */ /* 0x000fe400000e0000 */
[----:B------:R-:W-:-:S04]  /*1bb00*/  FMNMX.FTZ R0, R185, R0, !PT ;  /* 0x00000000b9007209 */ /* 0x000fc80007810000 */
[----:B------:R-:W-:-:S04]  /*1bb10*/  FMNMX.FTZ R0, R188, R0, !PT ;  /* 0x00000000bc007209 */ /* 0x000fc80007810000 */
[----:B------:R-:W-:-:S03]  /*1bb20*/  FMNMX.FTZ R0, R189, R0, !PT ;  /* 0x00000000bd007209 */ /* 0x000fc60007810000 */
[----:B------:R-:W-:Y:S01]  /*1bb30*/  HGMMA.64x256x16.F32.BF16 R24, R208, gdesc[UR4].tnspB, R24, gsb0 ;  /* 0x43e00004d0187df0 */ /* 0x000fe20008001818 */
[----:B------:R-:W-:Y:S01]  /*1bb40*/  R2UR UR6, R4 ;  /* 0x00000000040672ca */ /* 0x000fe200000e0000 */
[----:B------:R-:W-:Y:S01]  /*1bb50*/  VIADD R4, R2, 0x100 ;  /* 0x0000010002047836 */ /* 0x000fe20000000000 */
[----:B------:R-:W-:Y:S01]  /*1bb60*/  R2UR UR7, R5 ;  /* 0x00000000050772ca */ /* 0x000fe200000e0000 */
[----:B------:R-:W-:Y:S01]  /*1bb70*/  IMAD.MOV.U32 R5, RZ, RZ, 0x40000040 ;  /* 0x40000040ff057424 */ /* 0x000fe200078e00ff */
        /* <DEDUP_REMOVED lines=28> */
[----:B------:R-:W-:Y:S02]  /*1bd40*/  R2UR UR7, R5 ;  /* 0x00000000050772ca */ /* 0x000fe400000e0000 */
[----:B------:R-:W-:-:S05]  /*1bd50*/  FMNMX.FTZ R5, R157, R0, !PT ;  /* 0x000000009d057209 */ /* 0x000fca0007810000 */
[----:B------:R-:W0:Y:S02]  /*1bd60*/  SHFL.BFLY PT, R0, R5, 0x2, 0x1f ;  /* 0x0c401f0005007f89 */ /* 0x000e2400000e0000 */
[----:B0-----:R-:W-:-:S05]  /*1bd70*/  FMNMX.FTZ R5, R5, R0, !PT ;  /* 0x0000000005057209 */ /* 0x001fca0007810000 */
[----:B------:R-:W0:Y:S02]  /*1bd80*/  SHFL.BFLY PT, R0, R5, 0x1, 0x1f ;  /* 0x0c201f0005007f89 */ /* 0x000e2400000e0000 */
[----:B0-----:R-:W-:Y:S02]  /*1bd90*/  FMNMX.FTZ R5, R5, R0, !PT ;  /* 0x0000000005057209 */ /* 0x001fe40007810000 */
        /* <DEDUP_REMOVED lines=21> */
[----:B0-----:R-:W-:-:S05]  /*1bef0*/  FMNMX.FTZ R0, R0, R4, !PT ;  /* 0x0000000400007209 */ /* 0x001fca0007810000 */
[----:B------:R-:W0:Y:S02]  /*1bf00*/  SHFL.BFLY PT, R4, R0, 0x1, 0x1f ;  /* 0x0c201f0000047f89 */ /* 0x000e2400000e0000 */
[----:B0-----:R-:W-:-:S05]  /*1bf10*/  FMNMX.FTZ R4, R0, R4, !PT ;  /* 0x0000000400047209 */ /* 0x001fca0007810000 */
[----:B------:R-:W-:Y:S01]  /*1bf20*/  FADD.FTZ R0, -R4, R7 ;  /* 0x0000000704007221 */ /* 0x000fe20000010100 */
[----:B------:R-:W-:Y:S02]  /*1bf30*/  WARPGROUP.DEPBAR.LE gsb0, 0x0 ;  /* 0x00008000000079c5 */ /* 0x000fe40000010000 */
[----:B------:R-:W-:-:S06]  /*1bf40*/  WARPGROUP.ARRIVE ;  /* 0x00000000000079c5 */ /* 0x000fcc0000000000 */
[----:B------:R-:W-:Y:S01]  /*1bf50*/  HGMMA.64x256x16.F32.BF16 R24, R196, gdesc[UR4].tnspB, R24, gsb0 ;  /* 0x43e00004c4187df0 */ /* 0x000fe20008001818 */
[----:B------:R-:W-:Y:S01]  /*1bf60*/  R2UR UR6, R2 ;  /* 0x00000000020672ca */ /* 0x000fe200000e0000 */
[----:B------:R-:W-:Y:S01]  /*1bf70*/  IMAD.U32 R2, RZ, RZ, UR38 ;  /* 0x00000026ff027e24 */ /* 0x000fe2000f8e00ff */
[----:B------:R-:W-:Y:S01]  /*1bf80*/  R2UR UR7, R3 ;  /* 0x00000000030772ca */ /* 0x000fe200000e0000 */
[C---:B------:R-:W-:Y:S02]  /*1bf90*/  FADD.FTZ R3, -R5.reuse, R8 ;  /* 0x0000000805037221 */ /* 0x040fe40000010100 */
[-C--:B------:R-:W-:Y:S01]  /*1bfa0*/  FMUL.FTZ R13, R5, R2.reuse ;  /* 0x00000002050d7220 */ /* 0x080fe20000410000 */
[-C--:B------:R-:W-:Y:S01]  /*1bfb0*/  FMUL.FTZ R0, R0, R2.reuse ;  /* 0x0000000200007220 */ /* 0x080fe20000410000 */
[-C--:B------:R-:W-:Y:S02]  /*1bfc0*/  FMUL.FTZ R3, R3, R2.reuse ;  /* 0x0000000203037220 */ /* 0x080fe40000410000 */
[-CC-:B------:R-:W-:Y:S01]  /*1bfd0*/  FFMA.FTZ R208, R184, R2.reuse, -R13.reuse ;  /* 0x00000002b8d07223 */ /* 0x180fe2000001080d */
        /* <DEDUP_REMOVED lines=10> */
[----:B------:R-:W-:Y:S01]  /*1c080*/  FFMA.FTZ R15, R173, R2, -R13 ;  /* 0x00000002ad0f7223 */ /* 0x000fe2000001080d */
[----:B------:R-:W-:Y:S08]  /*1c090*/  MUFU.EX2 R3, R3 ;  /* 0x0000000300037308 */ /* 0x000ff00000000800 */
[----:B------:R-:W0:Y:S08]  /*1c0a0*/  MUFU.EX2 R208, R208 ;  /* 0x000000d000d07308 */ /* 0x000e300000000800 */
[----:B------:R-:W-:Y:S08]  /*1c0b0*/  MUFU.EX2 R0, R0 ;  /* 0x0000000000007308 */ /* 0x000ff00000000800 */
[----:B------:R-:W1:Y:S01]  /*1c0c0*/  MUFU.EX2 R8, R8 ;  /* 0x0000000800087308 */ /* 0x000e620000000800 */
[----:B0-----:R-:W-:-:S07]  /*1c0d0*/  FFMA.FTZ R21, R3, R21, R208 ;  /* 0x0000001503157223 */ /* 0x001fce00000100d0 */
[----:B------:R-:W0:Y:S08]  /*1c0e0*/  MUFU.EX2 R210, R210 ;  /* 0x000000d200d27308 */ /* 0x000e300000000800 */
[----:B------:R-:W2:Y:S01]  /*1c0f0*/  MUFU.EX2 R184, R184 ;  /* 0x000000b800b87308 */ /* 0x000ea20000000800 */
[C---:B-1----:R-:W-:Y:S01]  /*1c100*/  FADD.FTZ R21, R8.reuse, R21 ;  /* 0x0000001508157221 */ /* 0x042fe20000010000 */
[----:B------:R-:W-:Y:S01]  /*1c110*/  F2FP.BF16.F32.PACK_AB R208, R8, R208 ;  /* 0x000000d008d0723e */ /* 0x000fe200000010ff */
[----:B------:R-:W-:-:S05]  /*1c120*/  IMAD.MOV.U32 R8, RZ, RZ, R5 ;  /* 0x000000ffff087224 */ /* 0x000fca00078e0005 */
[----:B------:R-:W-:Y:S01]  /*1c130*/  MUFU.EX2 R204, R204 ;  /* 0x000000cc00cc7308 */ /* 0x000fe20000000800 */
[----:B0-----:R-:W-:-:S07]  /*1c140*/  FADD.FTZ R21, R210, R21 ;  /* 0x00000015d2157221 */ /* 0x001fce0000010000 */
[----:B------:R-:W-:Y:S01]  /*1c150*/  MUFU.EX2 R10, R10 ;  /* 0x0000000a000a7308 */ /* 0x000fe20000000800 */
[----:B--2---:R-:W-:-:S07]  /*1c160*/  F2FP.BF16.F32.PACK_AB R210, R184, R210 ;  /* 0x000000d2b8d2723e */ /* 0x004fce00000010ff */
[----:B------:R-:W-:Y:S08]  /*1c170*/  MUFU.EX2 R206, R206 ;  /* 0x000000ce00ce7308 */ /* 0x000ff00000000800 */
[----:B------:R-:W-:Y:S08]  /*1c180*/  MUFU.EX2 R12, R12 ;  /* 0x0000000c000c7308 */ /* 0x000ff00000000800 */
[----:B------:R-:W-:Y:S08]  /*1c190*/  MUFU.EX2 R200, R200 ;  /* 0x000000c800c87308 */ /* 0x000ff00000000800 */
[----:B------:R-:W-:Y:S08]  /*1c1a0*/  MUFU.EX2 R14, R14 ;  /* 0x0000000e000e7308 */ /* 0x000ff00000000800 */
[----:B------:R-:W-:Y:S08]  /*1c1b0*/  MUFU.EX2 R202, R202 ;  /* 0x000000ca00ca7308 */ /* 0x000ff00000000800 */
[----:B------:R-:W-:Y:S01]  /*1c1c0*/  MUFU.EX2 R15, R15 ;  /* 0x0000000f000f7308 */ /* 0x000fe20000000800 */
[----:B------:R-:W-:-:S02]  /*1c1d0*/  WARPGROUP.DEPBAR.LE gsb0, 0x0 ;  /* 0x00008000000079c5 */ /* 0x000fc40000010000 */
[----:B------:R-:W-:Y:S01]  /*1c1e0*/  WARPGROUP.ARRIVE ;  /* 0x00000000000079c5 */ /* 0x000fe20000000000 */
[-CC-:B------:R-:W-:Y:S01]  /*1c1f0*/  FFMA.FTZ R196, R160, R2.reuse, -R13.reuse ;  /* 0x00000002a0c47223 */ /* 0x180fe2000001080d */
[-CC-:B------:R-:W-:Y:S01]  /*1c200*/  FFMA.FTZ R160, R161, R2.reuse, -R13.reuse ;  /* 0x00000002a1a07223 */ /* 0x180fe2000001080d */
[-CC-:B------:R-:W-:Y:S01]  /*1c210*/  FFMA.FTZ R198, R164, R2.reuse, -R13.reuse ;  /* 0x00000002a4c67223 */ /* 0x180fe2000001080d */
[----:B------:R-:W-:Y:S01]  /*1c220*/  FFMA.FTZ R161, R165, R2, -R13 ;  /* 0x00000002a5a17223 */ /* 0x000fe2000001080d */
[----:B------:R-:W-:Y:S01]  /*1c230*/  @!P1 PRMT R165, RZ, 0x654, R11 ;  /* 0x00000654ffa59816 */ /* 0x000fe2000000000b */
[----:B------:R-:W-:Y:S01]  /*1c240*/  HGMMA.64x256x16.F32.BF16 R24, R192, gdesc[UR4].tnspB, R24, gsb0 ;  /* 0x43e00004c0187df0 */ /* 0x000fe20008001818 */
[----:B------:R-:W-:Y:S08]  /*1c250*/  MUFU.EX2 R196, R196 ;  /* 0x000000c400c47308 */ /* 0x000ff00000000800 */
[----:B------:R-:W-:Y:S08]  /*1c260*/  MUFU.EX2 R160, R160 ;  /* 0x000000a000a07308 */ /* 0x000ff00000000800 */
[----:B------:R-:W-:Y:S08]  /*1c270*/  MUFU.EX2 R198, R198 ;  /* 0x000000c600c67308 */ /* 0x000ff00000000800 */
[----:B------:R-:W-:Y:S01]  /*1c280*/  MUFU.EX2 R161, R161 ;  /* 0x000000a100a17308 */ /* 0x000fe20000000800 */
[----:B------:R-:W-:-:S02]  /*1c290*/  WARPGROUP.DEPBAR.LE gsb0, 0x0 ;  /* 0x00008000000079c5 */ /* 0x000fc40000010000 */
[-CC-:B------:R-:W-:Y:S01]  /*1c2a0*/  FFMA.FTZ R192, R152, R2.reuse, -R13.reuse ;  /* 0x0000000298c07223 */ /* 0x180fe2000001080d */
[-CC-:B------:R-:W-:Y:S01]  /*1c2b0*/  FFMA.FTZ R152, R153, R2.reuse, -R13.reuse ;  /* 0x0000000299987223 */ /* 0x180fe2000001080d */
[-C--:B------:R-:W-:Y:S01]  /*1c2c0*/  FMUL.FTZ R153, R4, R2.reuse ;  /* 0x0000000204997220 */ /* 0x080fe20000410000 */
[-CC-:B------:R-:W-:Y:S01]  /*1c2d0*/  FFMA.FTZ R194, R156, R2.reuse, -R13.reuse ;  /* 0x000000029cc27223 */ /* 0x180fe2000001080d */
[-C--:B------:R-:W-:Y:S01]  /*1c2e0*/  FFMA.FTZ R13, R157, R2.reuse, -R13 ;  /* 0x000000029d0d7223 */ /* 0x080fe2000001080d */
[----:B------:R-:W-:Y:S01]  /*1c2f0*/  @!P1 SYNCS.ARRIVE.TRANS64.RED.A1T0 RZ, [R165+URZ], RZ ;  /* 0x000000ffa5ff99a7 */ /* 0x000fe2000810043f */
[-CC-:B------:R-:W-:Y:S01]  /*1c300*/  FFMA.FTZ R209, R186, R2.reuse, -R153.reuse ;  /* 0x00000002bad17223 */ /* 0x180fe20000010899 */
[-CC-:B------:R-:W-:Y:S01]  /*1c310*/  FFMA.FTZ R211, R190, R2.reuse, -R153.reuse ;  /* 0x00000002bed37223 */ /* 0x180fe20000010899 */
[----:B------:R0:W-:Y:S01]  /*1c320*/  MUFU.EX2 R7, R13 ;  /* 0x0000000d00077308 */ /* 0x0001e20000000800 */
[-CC-:B------:R-:W-:Y:S01]  /*1c330*/  FFMA.FTZ R157, R191, R2.reuse, -R153.reuse ;  /* 0x00000002bf9d7223 */ /* 0x180fe20000010899 */
[-CC-:B------:R-:W-:Y:S01]  /*1c340*/  FFMA.FTZ R205, R178, R2.reuse, -R153.reuse ;  /* 0x00000002b2cd7223 */ /* 0x180fe20000010899 */
[-CC-:B------:R-:W-:Y:S01]  /*1c350*/  FFMA.FTZ R164, R179, R2.reuse, -R153.reuse ;  /* 0x00000002b3a47223 */ /* 0x180fe20000010899 */
[-CC-:B------:R-:W-:Y:S01]  /*1c360*/  FFMA.FTZ R207, R182, R2.reuse, -R153.reuse ;  /* 0x00000002b6cf7223 */ /* 0x180fe20000010899 */
[-CC-:B------:R-:W-:Y:S01]  /*1c370*/  FFMA.FTZ R197, R162, R2.reuse, -R153.reuse ;  /* 0x00000002a2c57223 */ /* 0x180fe20000010899 */
[-CC-:B------:R-:W-:Y:S01]  /*1c380*/  FFMA.FTZ R156, R183, R2.reuse, -R153.reuse ;  /* 0x00000002b79c7223 */ /* 0x180fe20000010899 */
[-CC-:B------:R-:W-:Y:S01]  /*1c390*/  FFMA.FTZ R201, R170, R2.reuse, -R153.reuse ;  /* 0x00000002aac97223 */ /* 0x180fe20000010899 */
[----:B------:R-:W1:Y:S01]  /*1c3a0*/  MUFU.EX2 R209, R209 ;  /* 0x000000d100d17308 */ /* 0x000e620000000800 */
[-CC-:B0-----:R-:W-:Y:S01]  /*1c3b0*/  FFMA.FTZ R13, R187, R2.reuse, -R153.reuse ;  /* 0x00000002bb0d7223 */ /* 0x181fe20000010899 */
[-CC-:B------:R-:W-:Y:S01]  /*1c3c0*/  FFMA.FTZ R171, R171, R2.reuse, -R153.reuse ;  /* 0x00000002abab7223 */ /* 0x180fe20000010899 */
[-CC-:B------:R-:W-:Y:S01]  /*1c3d0*/  FFMA.FTZ R193, R154, R2.reuse, -R153.reuse ;  /* 0x000000029ac17223 */ /* 0x180fe20000010899 */
[-CC-:B------:R-:W-:Y:S01]  /*1c3e0*/  FFMA.FTZ R203, R174, R2.reuse, -R153.reuse ;  /* 0x00000002aecb7223 */ /* 0x180fe20000010899 */
[-CC-:B------:R-:W-:Y:S01]  /*1c3f0*/  FFMA.FTZ R175, R175, R2.reuse, -R153.reuse ;  /* 0x00000002afaf7223 */ /* 0x180fe20000010899 */
[----:B------:R0:W-:Y:S01]  /*1c400*/  @!P1 SYNCS.ARRIVE.TRANS64.RED.A1T0 RZ, [R9+URZ], RZ ;  /* 0x000000ff09ff99a7 */ /* 0x0001e2000810043f */
[-CC-:B------:R-:W-:Y:S01]  /*1c410*/  FFMA.FTZ R199, R166, R2.reuse, -R153.reuse ;  /* 0x00000002a6c77223 */ /* 0x180fe20000010899 */
[----:B------:R-:W2:Y:S01]  /*1c420*/  MUFU.EX2 R13, R13 ;  /* 0x0000000d000d7308 */ /* 0x000ea20000000800 */
[-CC-:B------:R-:W-:Y:S01]  /*1c430*/  FFMA.FTZ R155, R155, R2.reuse, -R153.reuse ;  /* 0x000000029b9b7223 */ /* 0x180fe20000010899 */
[----:B------:R-:W-:-:S06]  /*1c440*/  FFMA.FTZ R158, R158, R2, -R153 ;  /* 0x000000029e9e7223 */ /* 0x000fcc0000010899 */
[----:B------:R-:W3:Y:S01]  /*1c450*/  MUFU.EX2 R211, R211 ;  /* 0x000000d300d37308 */ /* 0x000ee20000000800 */
[----:B-1----:R-:W-:-:S07]  /*1c460*/  FFMA.FTZ R20, R0, R20, R209 ;  /* 0x0000001400147223 */ /* 0x002fce00000100d1 */
[----:B------:R-:W1:Y:S01]  /*1c470*/  MUFU.EX2 R157, R157 ;  /* 0x0000009d009d7308 */ /* 0x000e620000000800 */
[----:B--2---:R-:W-:Y:S01]  /*1c480*/  FADD.FTZ R162, R13, R20 ;  /* 0x000000140da27221 */ /* 0x004fe20000010000 */
[----:B------:R-:W-:Y:S01]  /*1c490*/  FFMA.FTZ R20, R163, R2, -R153 ;  /* 0x00000002a3147223 */ /* 0x000fe20000010899 */
[----:B------:R-:W-:-:S05]  /*1c4a0*/  F2FP.BF16.F32.PACK_AB R209, R13, R209 ;  /* 0x000000d10dd1723e */ /* 0x000fca00000010ff */
[----:B------:R-:W2:Y:S01]  /*1c4b0*/  MUFU.EX2 R205, R205 ;  /* 0x000000cd00cd7308 */ /* 0x000ea20000000800 */
[----:B---3--:R-:W-:Y:S01]  /*1c4c0*/  FADD.FTZ R163, R211, R162 ;  /* 0x000000a2d3a37221 */ /* 0x008fe20000010000 */
[----:B------:R-:W-:Y:S01]  /*1c4d0*/  FADD.FTZ R162, R184, R21 ;  /* 0x00000015b8a27221 */ /* 0x000fe20000010000 */
[-CC-:B------:R-:W-:Y:S01]  /*1c4e0*/  FFMA.FTZ R21, R167, R2.reuse, -R153.reuse ;  /* 0x00000002a7157223 */ /* 0x180fe20000010899 */
[----:B------:R-:W-:Y:S02]  /*1c4f0*/  FFMA.FTZ R153, R159, R2, -R153 ;  /* 0x000000029f997223 */ /* 0x000fe40000010899 */
[----:B------:R-:W-:Y:S01]  /*1c500*/  FADD.FTZ R162, R204, R162 ;  /* 0x000000a2cca27221 */ /* 0x000fe20000010000 */
[C---:B------:R-:W-:Y:S01]  /*1c510*/  F2FP.BF16.F32.PACK_AB R204, R10.reuse, R204 ;  /* 0x000000cc0acc723e */ /* 0x040fe200000010ff */
[----:B------:R-:W3:Y:S01]  /*1c520*/  MUFU.EX2 R164, R164 ;  /* 0x000000a400a47308 */ /* 0x000ee20000000800 */
[C---:B-1----:R-:W-:Y:S01]  /*1c530*/  FADD.FTZ R163, R157.reuse, R163 ;  /* 0x000000a39da37221 */ /* 0x042fe20000010000 */
[----:B------:R-:W-:Y:S01]  /*1c540*/  FADD.FTZ R162, R10, R162 ;  /* 0x000000a20aa27221 */ /* 0x000fe20000010000 */
[----:B------:R-:W-:Y:S01]  /*1c550*/  F2FP.BF16.F32.PACK_AB R211, R157, R211 ;  /* 0x000000d39dd3723e */ /* 0x000fe200000010ff */
[----:B------:R-:W-:-:S02]  /*1c560*/  IMAD.MOV.U32 R10, RZ, RZ, R220 ;  /* 0x000000ffff0a7224 */ /* 0x000fc400078e00dc */
[----:B------:R-:W-:Y:S01]  /*1c570*/  FADD.FTZ R162, R206, R162 ;  /* 0x000000a2cea27221 */ /* 0x000fe20000010000 */
[C---:B------:R-:W-:Y:S01]  /*1c580*/  F2FP.BF16.F32.PACK_AB R206, R12.reuse, R206 ;  /* 0x000000ce0cce723e */ /* 0x040fe200000010ff */
[----:B------:R-:W1:Y:S01]  /*1c590*/  MUFU.EX2 R207, R207 ;  /* 0x000000cf00cf7308 */ /* 0x000e620000000800 */
[----:B--2---:R-:W-:Y:S01]  /*1c5a0*/  FADD.FTZ R154, R205, R163 ;  /* 0x000000a3cd9a7221 */ /* 0x004fe20000010000 */
[----:B------:R-:W-:-:S04]  /*1c5b0*/  FADD.FTZ R162, R12, R162 ;  /* 0x000000a20ca27221 */ /* 0x000fc80000010000 */
[----:B------:R-:W-:Y:S01]  /*1c5c0*/  FADD.FTZ R162, R200, R162 ;  /* 0x000000a2c8a27221 */ /* 0x000fe20000010000 */
[----:B------:R-:W-:Y:S01]  /*1c5d0*/  F2FP.BF16.F32.PACK_AB R200, R14, R200 ;  /* 0x000000c80ec8723e */ /* 0x000fe200000010ff */
[----:B------:R-:W2:Y:S01]  /*1c5e0*/  MUFU.EX2 R156, R156 ;  /* 0x0000009c009c7308 */ /* 0x000ea20000000800 */
[----:B---3--:R-:W-:Y:S01]  /*1c5f0*/  FADD.FTZ R154, R164, R154 ;  /* 0x0000009aa49a7221 */ /* 0x008fe20000010000 */
[----:B------:R-:W-:Y:S01]  /*1c600*/  FADD.FTZ R162, R14, R162 ;  /* 0x000000a20ea27221 */ /* 0x000fe20000010000 */
[----:B------:R-:W-:-:S03]  /*1c610*/  F2FP.BF16.F32.PACK_AB R205, R164, R205 ;  /* 0x000000cda4cd723e */ /* 0x000fc600000010ff */
[----:B------:R-:W-:Y:S01]  /*1c620*/  FADD.FTZ R162, R202, R162 ;  /* 0x000000a2caa27221 */ /* 0x000fe20000010000 */
[----:B------:R-:W-:Y:S01]  /*1c630*/  F2FP.BF16.F32.PACK_AB R202, R15, R202 ;  /* 0x000000ca0fca723e */ /* 0x000fe200000010ff */
[----:B------:R-:W3:Y:S01]  /*1c640*/  MUFU.EX2 R201, R201 ;  /* 0x000000c900c97308 */ /* 0x000ee20000000800 */
[----:B-1----:R-:W-:Y:S01]  /*1c650*/  FADD.FTZ R154, R207, R154 ;  /* 0x0000009acf9a7221 */ /* 0x002fe20000010000 */
[----:B------:R-:W-:-:S04]  /*1c660*/  FADD.FTZ R162, R15, R162 ;  /* 0x000000a20fa27221 */ /* 0x000fc80000010000 */
[----:B------:R-:W-:Y:S01]  /*1c670*/  FADD.FTZ R162, R196, R162 ;  /* 0x000000a2c4a27221 */ /* 0x000fe20000010000 */
[----:B------:R-:W-:Y:S01]  /*1c680*/  F2FP.BF16.F32.PACK_AB R196, R160, R196 ;  /* 0x000000c4a0c4723e */ /* 0x000fe200000010ff */
[----:B------:R-:W1:Y:S01]  /*1c690*/  MUFU.EX2 R11, R171 ;  /* 0x000000ab000b7308 */ /* 0x000e620000000800 */
[----:B--2---:R-:W-:Y:S01]  /*1c6a0*/  FADD.FTZ R154, R156, R154 ;  /* 0x0000009a9c9a7221 */ /* 0x004fe20000010000 */
[----:B------:R-:W-:Y:S01]  /*1c6b0*/  FADD.FTZ R162, R160, R162 ;  /* 0x000000a2a0a27221 */ /* 0x000fe20000010000 */
[----:B------:R-:W-:-:S03]  /*1c6c0*/  F2FP.BF16.F32.PACK_AB R207, R156, R207 ;  /* 0x000000cf9ccf723e */ /* 0x000fc600000010ff */
[----:B------:R-:W-:Y:S01]  /*1c6d0*/  FADD.FTZ R162, R198, R162 ;  /* 0x000000a2c6a27221 */ /* 0x000fe20000010000 */
[----:B------:R-:W-:Y:S01]  /*1c6e0*/  F2FP.BF16.F32.PACK_AB R198, R161, R198 ;  /* 0x000000c6a1c6723e */ /* 0x000fe200000010ff */
[----:B------:R-:W2:Y:S01]  /*1c6f0*/  MUFU.EX2 R203, R203 ;  /* 0x000000cb00cb7308 */ /* 0x000ea20000000800 */
[----:B---3--:R-:W-:Y:S01]  /*1c700*/  FADD.FTZ R154, R201, R154 ;  /* 0x0000009ac99a7221 */ /* 0x008fe20000010000 */
[----:B------:R-:W-:-:S06]  /*1c710*/  FADD.FTZ R162, R161, R162 ;  /* 0x000000a2a1a27221 */ /* 0x000fcc0000010000 */
[----:B0-----:R-:W0:Y:S01]  /*1c720*/  MUFU.EX2 R9, R175 ;  /* 0x000000af00097308 */ /* 0x001e220000000800 */
[C---:B-1----:R-:W-:Y:S01]  /*1c730*/  FADD.FTZ R154, R11.reuse, R154 ;  /* 0x0000009a0b9a7221 */ /* 0x042fe20000010000 */
[----:B------:R-:W-:-:S06]  /*1c740*/  F2FP.BF16.F32.PACK_AB R201, R11, R201 ;  /* 0x000000c90bc9723e */ /* 0x000fcc00000010ff */
[----:B------:R-:W1:Y:S01]  /*1c750*/  MUFU.EX2 R197, R197 ;  /* 0x000000c500c57308 */ /* 0x000e620000000800 */
[----:B--2---:R-:W-:-:S07]  /*1c760*/  FADD.FTZ R154, R203, R154 ;  /* 0x0000009acb9a7221 */ /* 0x004fce0000010000 */
[----:B------:R-:W2:Y:S01]  /*1c770*/  MUFU.EX2 R20, R20 ;  /* 0x0000001400147308 */ /* 0x000ea20000000800 */
[C---:B0-----:R-:W-:Y:S01]  /*1c780*/  FADD.FTZ R154, R9.reuse, R154 ;  /* 0x0000009a099a7221 */ /* 0x041fe20000010000 */
[----:B------:R-:W-:Y:S01]  /*1c790*/  F2FP.BF16.F32.PACK_AB R203, R9, R203 ;  /* 0x000000cb09cb723e */ /* 0x000fe200000010ff */
[----:B------:R-:W-:-:S05]  /*1c7a0*/  IMAD.MOV.U32 R9, RZ, RZ, R221 ;  /* 0x000000ffff097224 */ /* 0x000fca00078e00dd */
        /* <DEDUP_REMOVED lines=10> */
[----:B------:R-:W1:Y:S01]  /*1c850*/  MUFU.EX2 R152, R152 ;  /* 0x0000009800987308 */ /* 0x000e620000000800 */
[----:B--2---:R-:W-:-:S07]  /*1c860*/  FADD.FTZ R162, R192, R162 ;  /* 0x000000a2c0a27221 */ /* 0x004fce0000010000 */
[----:B------:R-:W2:Y:S01]  /*1c870*/  MUFU.EX2 R155, R155 ;  /* 0x0000009b009b7308 */ /* 0x000ea20000000800 */
[----:B0-----:R-:W-:-:S07]  /*1c880*/  FADD.FTZ R154, R193, R154 ;  /* 0x0000009ac19a7221 */ /* 0x001fce0000010000 */
[----:B------:R-:W0:Y:S01]  /*1c890*/  MUFU.EX2 R194, R194 ;  /* 0x000000c200c27308 */ /* 0x000e220000000800 */
[C---:B-1----:R-:W-:Y:S01]  /*1c8a0*/  FADD.FTZ R162, R152.reuse, R162 ;  /* 0x000000a298a27221 */ /* 0x042fe20000010000 */
[----:B------:R-:W-:-:S06]  /*1c8b0*/  F2FP.BF16.F32.PACK_AB R192, R152, R192 ;  /* 0x000000c098c0723e */ /* 0x000fcc00000010ff */
[----:B------:R-:W1:Y:S01]  /*1c8c0*/  MUFU.EX2 R158, R158 ;  /* 0x0000009e009e7308 */ /* 0x000e620000000800 */
[C---:B--2---:R-:W-:Y:S01]  /*1c8d0*/  FADD.FTZ R154, R155.reuse, R154 ;  /* 0x0000009a9b9a7221 */ /* 0x044fe20000010000 */
[----:B------:R-:W-:-:S06]  /*1c8e0*/  F2FP.BF16.F32.PACK_AB R193, R155, R193 ;  /* 0x000000c19bc1723e */ /* 0x000fcc00000010ff */
[----:B------:R-:W2:Y:S01]  /*1c8f0*/  MUFU.EX2 R153, R153 ;  /* 0x0000009900997308 */ /* 0x000ea20000000800 */
[----:B0-----:R-:W-:Y:S01]  /*1c900*/  FADD.FTZ R162, R194, R162 ;  /* 0x000000a2c2a27221 */ /* 0x001fe20000010000 */
[----:B------:R-:W-:-:S03]  /*1c910*/  F2FP.BF16.F32.PACK_AB R194, R7, R194 ;  /* 0x000000c207c2723e */ /* 0x000fc600000010ff */
[----:B------:R-:W-:Y:S01]  /*1c920*/  FADD.FTZ R21, R7, R162 ;  /* 0x000000a207157221 */ /* 0x000fe20000010000 */
[----:B------:R-:W-:Y:S02]  /*1c930*/  IMAD.MOV.U32 R7, RZ, RZ, R4 ;  /* 0x000000ffff077224 */ /* 0x000fe400078e0004 */
[----:B-1----:R-:W-:-:S04]  /*1c940*/  FADD.FTZ R154, R158, R154 ;  /* 0x0000009a9e9a7221 */ /* 0x002fc80000010000 */
[C---:B--2---:R-:W-:Y:S01]  /*1c950*/  FADD.FTZ R20, R153.reuse, R154 ;  /* 0x0000009a99147221 */ /* 0x044fe20000010000 */
[----:B------:R-:W-:Y:S01]  /*1c960*/  F2FP.BF16.F32.PACK_AB R195, R153, R158 ;  /* 0x0000009e99c3723e */ /* 0x000fe200000010ff */
[----:B------:R-:W-:Y:S06]  /*1c970*/  @P2 BRA `(.L_x_648) ;  /* 0xffffffb400e82947 */ /* 0x000fec000383ffff */
.L_x_637:
[----:B------:R-:W-:Y:S05]  /*1c980*/  BSYNC B0 ;  /* 0x0000000000007941 */ /* 0x000fea0003800000 */
.L_x_636:
        /* <DEDUP_REMOVED lines=131> */
.L_x_649:
[----:B------:R-:W-:Y:S01]  /*1d1c0*/  IMAD R0, R220, 0x8, R18 ;  /* 0x00000008dc007824 */ /* 0x000fe200078e0212 */
[----:B------:R-:W-:-:S04]  /*1d1d0*/  SHF.L.U32 R3, R221, 0x1f, RZ ;  /* 0x0000001fdd037819 */ /* 0x000fc800000006ff */
[----:B------:R0:W1:Y:S01]  /*1d1e0*/  SYNCS.PHASECHK.TRANS64.TRYWAIT P2, [R0+URZ+0x38850], R3 ;  /* 0x03885003000075a7 */ /* 0x000062000804017f */
[----:B------:R-:W-:Y:S05]  /*1d1f0*/  @!P0 BRA `(.L_x_650) ;  /* 0x0000000000048947 */ /* 0x000fea0003800000 */
[----:B------:R-:W-:Y:S01]  /*1d200*/  BPT.TRAP 0x1 ;  /* 0x000000040000795c */ /* 0x000fe20000300000 */
.L_x_650:
[----:B------:R-:W-:Y:S04]  /*1d210*/  BSSY B0, `(.L_x_651) ;  /* 0x0000004000007945 */ /* 0x000fe80003800000 */
[----:B-1----:R-:W-:Y:S05]  /*1d220*/  @P2 BRA `(.L_x_652) ;  /* 0x0000000000082947 */ /* 0x002fea0003800000 */
[----:B------:R-:W1:Y:S02]  /*1d230*/  SYNCS.PHASECHK.TRANS64.TRYWAIT P0, [R0+URZ+0x38850], R3 ;  /* 0x03885003000075a7 */ /* 0x000e64000800017f */
[----:B-1----:R-:W-:Y:S05]  /*1d240*/  @!P0 BRA `(.L_x_653) ;  /* 0x000000ec00b48947 */ /* 0x002fea0003800000 */
.L_x_652:
[----:B------:R-:W-:Y:S05]  /*1d250*/  BSYNC B0 ;  /* 0x0000000000007941 */ /* 0x000fea0003800000 */
.L_x_651:
[----:B------:R-:W-:Y:S01]  /*1d260*/  VIADD R18, R18, 0x400 ;  /* 0x0000040012127836 */ /* 0x000fe20000000000 */
[----:B------:R-:W-:Y:S01]  /*1d270*/  WARPGROUP.ARRIVE ;  /* 0x00000000000079c5 */ /* 0x000fe20000000000 */
[----:B------:R-:W-:Y:S01]  /*1d280*/  IMAD.MOV.U32 R7, RZ, RZ, 0x40000040 ;  /* 0x40000040ff077424 */ /* 0x000fe200078e00ff */
[----:B01----:R-:W0:Y:S01]  /*1d290*/  SHFL.BFLY PT, R3, R20, 0x2, 0x1f ;  /* 0x0c401f0014037f89 */ /* 0x003e2200000e0000 */
[----:B------:R-:W-:Y:S01]  /*1d2a0*/  IMAD.MOV.U32 R9, RZ, RZ, 0x40000040 ;  /* 0x40000040ff097424 */ /* 0x000fe200078e00ff */
[----:B------:R-:W-:Y:S01]  /*1d2b0*/  SHF.R.U32.HI R18, RZ, 0x4, R18 ;  /* 0x00000004ff127819 */ /* 0x000fe20000011612 */
[----:B------:R-:W-:Y:S01]  /*1d2c0*/  IMAD.MOV.U32 R167, RZ, RZ, -0x800000 ;  /* 0xff800000ffa77424 */ /* 0x000fe200078e00ff */
[----:B------:R-:W-:Y:S01]  /*1d2d0*/  R2UR UR7, R7 ;  /* 0x00000000070772ca */ /* 0x000fe200000e0000 */
[----:B------:R-:W-:Y:S01]  /*1d2e0*/  IMAD.MOV.U32 R7, RZ, RZ, 0x40000040 ;  /* 0x40000040ff077424 */ /* 0x000fe200078e00ff */
[----:B------:R-:W-:Y:S01]  /*1d2f0*/  LOP3.LUT R18, R18, 0x3fff, RZ, 0xc0, !PT ;  /* 0x00003fff12127812 */ /* 0x000fe200078ec0ff */
[----:B------:R-:W-:-:S02]  /*1d300*/  IMAD.MOV.U32 R166, RZ, RZ, -0x800000 ;  /* 0xff800000ffa67424 */ /* 0x000fc400078e00ff */
[----:B------:R-:W-:Y:S01]  /*1d310*/  VIADD R236, R236, 0x1 ;  /* 0x00000001ecec7836 */ /* 0x000fe20000000000 */
[----:B------:R-:W-:-:S05]  /*1d320*/  LOP3.LUT R18, R18, 0x2800000, RZ, 0xfc, !PT ;  /* 0x0280000012127812 */ /* 0x000fca00078efcff */
[----:B------:R-:W-:Y:S02]  /*1d330*/  IMAD R6, R220, 0xa00, R18 ;  /* 0x00000a00dc067824 */ /* 0x000fe400078e0212 */
[----:B------:R-:W-:Y:S02]  /*1d340*/  IMAD.MOV.U32 R18, RZ, RZ, RZ ;  /* 0x000000ffff127224 */ /* 0x000fe400078e00ff */
[C---:B------:R-:W-:Y:S01]  /*1d350*/  VIADD R8, R6.reuse, 0x80 ;  /* 0x0000008006087836 */ /* 0x040fe20000000000 */
[----:B------:R-:W-:Y:S01]  /*1d360*/  R2UR UR6, R6 ;  /* 0x00000000060672ca */ /* 0x000fe200000e0000 */
[----:B------:R-:W-:Y:S02]  /*1d370*/  VIADD R220, R220, 0x1 ;  /* 0x00000001dcdc7836 */ /* 0x000fe40000000000 */
[----:B0-----:R-:W-:-:S03]  /*1d380*/  FADD.FTZ R3, R3, R20 ;  /* 0x0000001403037221 */ /* 0x001fc60000010000 */
[----:B------:R-:W-:-:S04]  /*1d390*/  ISETP.NE.AND P2, PT, R220, 0x2, PT ;  /* 0x00000002dc00780c */ /* 0x000fc80003f45270 */
[----:B------:R-:W-:-:S03]  /*1d3a0*/  SEL R220, R220, RZ, P2 ;  /* 0x000000ffdcdc7207 */ /* 0x000fc60001000000 */
[----:B------:R-:W-:Y:S01]  /*1d3b0*/  HGMMA.64x256x16.F32.BF16 R24, R208, gdesc[UR4].tnspB, R24, gsb0 ;  /* 0x43e00004d0187df0 */ /* 0x000fe20008001818 */
[----:B------:R-:W-:Y:S01]  /*1d3c0*/  R2UR UR6, R8 ;  /* 0x00000000080672ca */ /* 0x000fe200000e0000 */
[----:B------:R-:W-:Y:S01]  /*1d3d0*/  VIADD R8, R6, 0x100 ;  /* 0x0000010006087836 */ /* 0x000fe20000000000 */
[----:B------:R-:W-:Y:S01]  /*1d3e0*/  R2UR UR7, R9 ;  /* 0x00000000090772ca */ /* 0x000fe200000e0000 */
[----:B------:R-:W-:Y:S01]  /*1d3f0*/  IMAD.MOV.U32 R9, RZ, RZ, 0x40000040 ;  /* 0x40000040ff097424 */ /* 0x000fe200078e00ff */
[----:B------:R-:W-:Y:S02]  /*1d400*/  WARPGROUP.DEPBAR.LE gsb0, 0x0 ;  /* 0x00008000000079c5 */ /* 0x000fe40000010000 */
[----:B------:R-:W-:-:S15]  /*1d410*/  WARPGROUP.ARRIVE ;  /* 0x00000000000079c5 */ /* 0x000fde0000000000 */
[----:B------:R-:W-:-:S06]  /*1d420*/  NOP ;  /* 0x0000000000007918 */ /* 0x000fcc0000000000 */
        /* <DEDUP_REMOVED lines=12> */
[----:B------:R-:W0:Y:S02]  /*1d4f0*/  SHFL.BFLY PT, R8, R21, 0x2, 0x1f ;  /* 0x0c401f0015087f89 */ /* 0x000e2400000e0000 */
[----:B0-----:R-:W-:Y:S01]  /*1d500*/  FADD.FTZ R8, R8, R21 ;  /* 0x0000001508087221 */ /* 0x001fe20000010000 */
[----:B------:R-:W-:Y:S02]  /*1d510*/  WARPGROUP.DEPBAR.LE gsb0, 0x0 ;  /* 0x00008000000079c5 */ /* 0x000fe40000010000 */
[----:B------:R-:W-:-:S15]  /*1d520*/  WARPGROUP.ARRIVE ;  /* 0x00000000000079c5 */ /* 0x000fde0000000000 */
[----:B------:R-:W-:-:S04]  /*1d530*/  NOP ;  /* 0x0000000000007918 */ /* 0x000fc80000000000 */
[----:B------:R-:W-:Y:S01]  /*1d540*/  HGMMA.64x256x16.F32.BF16 R24, R196, gdesc[UR4].tnspB, R24, gsb0 ;  /* 0x43e00004c4187df0 */ /* 0x000fe20008001818 */
[----:B------:R-:W-:Y:S02]  /*1d550*/  R2UR UR6, R6 ;  /* 0x00000000060672ca */ /* 0x000fe400000e0000 */
[----:B------:R-:W-:Y:S01]  /*1d560*/  R2UR UR7, R7 ;  /* 0x00000000070772ca */ /* 0x000fe200000e0000 */
[----:B------:R-:W0:Y:S04]  /*1d570*/  SHFL.BFLY PT, R6, R8, 0x1, 0x1f ;  /* 0x0c201f0008067f89 */ /* 0x000e2800000e0000 */
[----:B------:R-:W1:Y:S01]  /*1d580*/  SHFL.BFLY PT, R7, R3, 0x1, 0x1f ;  /* 0x0c201f0003077f89 */ /* 0x000e6200000e0000 */
[----:B0-----:R-:W-:Y:S01]  /*1d590*/  FADD.FTZ R8, R8, R6 ;  /* 0x0000000608087221 */ /* 0x001fe20000010000 */
[----:B-1----:R-:W-:-:S04]  /*1d5a0*/  FADD.FTZ R3, R3, R7 ;  /* 0x0000000703037221 */ /* 0x002fc80000010000 */
[----:B------:R-:W-:Y:S02]  /*1d5b0*/  FSETP.NE.FTZ.AND P0, PT, R8, RZ, PT ;  /* 0x000000ff0800720b */ /* 0x000fe40003f15000 */
[----:B------:R-:W-:-:S11]  /*1d5c0*/  FSETP.NE.FTZ.AND P3, PT, R3, RZ, PT ;  /* 0x000000ff0300720b */ /* 0x000fd60003f75000 */
[----:B------:R-:W0:Y:S08]  /*1d5d0*/  @P0 MUFU.LG2 R7, R8 ;  /* 0x0000000800070308 */ /* 0x000e300000000c00 */
[----:B------:R1:W-:Y:S08]  /*1d5e0*/  @P0 MUFU.RCP R18, R8 ;  /* 0x0000000800120308 */ /* 0x0003f00000001000 */
[----:B------:R-:W2:Y:S01]  /*1d5f0*/  @P3 MUFU.LG2 R6, R3 ;  /* 0x0000000300063308 */ /* 0x000ea20000000c00 */
[----:B0-----:R-:W-:Y:S01]  /*1d600*/  @P0 FMUL.FTZ R7, R7, 0.69314718246459960938 ;  /* 0x3f31721807070820 */ /* 0x001fe20000410000 */
[C---:B-1----:R-:W-:Y:S01]  /*1d610*/  @P0 FMUL.FTZ R8, R2.reuse, 0.69314718246459960938 ;  /* 0x3f31721802080820 */ /* 0x042fe20000410000 */
[----:B------:R-:W-:-:S03]  /*1d620*/  @P3 FMUL.FTZ R2, R2, 0.69314718246459960938 ;  /* 0x3f31721802023820 */ /* 0x000fc60000410000 */
[----:B------:R-:W-:Y:S01]  /*1d630*/  @P0 FFMA.FTZ R167, R8, R5, R7 ;  /* 0x0000000508a70223 */ /* 0x000fe20000010007 */
[----:B------:R-:W-:Y:S01]  /*1d640*/  @!P1 VIADD R7, R0, 0x38860 ;  /* 0x0003886000079836 */ /* 0x000fe20000000000 */
[----:B------:R-:W-:Y:S01]  /*1d650*/  SEL R5, RZ, 0x1, P2 ;  /* 0x00000001ff057807 */ /* 0x000fe20001000000 */
[----:B------:R-:W-:Y:S01]  /*1d660*/  IMAD.MOV.U32 R0, RZ, RZ, RZ ;  /* 0x000000ffff007224 */ /* 0x000fe200078e00ff */
[----:B------:R-:W-:Y:S02]  /*1d670*/  PLOP3.LUT P0, PT, PT, PT, PT, 0x8, 0x0 ;  /* 0x000000000000781c */ /* 0x000fe40003f0e170 */
[----:B------:R-:W-:Y:S02]  /*1d680*/  @!P1 PRMT R7, RZ, 0x654, R7 ;  /* 0x00000654ff079816 */ /* 0x000fe40000000007 */
[----:B------:R-:W-:Y:S01]  /*1d690*/  LOP3.LUT R221, R221, R5, RZ, 0x3c, !PT ;  /* 0x00000005dddd7212 */ /* 0x000fe200078e3cff */
[----:B------:R0:W1:Y:S01]  /*1d6a0*/  @P3 MUFU.RCP R0, R3 ;  /* 0x0000000300003308 */ /* 0x0000620000001000 */
[----:B--2---:R-:W-:-:S04]  /*1d6b0*/  @P3 FMUL.FTZ R6, R6, 0.69314718246459960938 ;  /* 0x3f31721806063820 */ /* 0x004fc80000410000 */
[----:B------:R-:W-:Y:S01]  /*1d6c0*/  @P3 FFMA.FTZ R166, R2, R4, R6 ;  /* 0x0000000402a63223 */ /* 0x000fe20000010006 */
[----:B------:R-:W-:Y:S02]  /*1d6d0*/  WARPGROUP.DEPBAR.LE gsb0, 0x0 ;  /* 0x00008000000079c5 */ /* 0x000fe40000010000 */
[----:B------:R-:W-:-:S06]  /*1d6e0*/  WARPGROUP.ARRIVE ;  /* 0x00000000000079c5 */ /* 0x000fcc0000000000 */
[----:B------:R-:W-:Y:S03]  /*1d6f0*/  HGMMA.64x256x16.F32.BF16 R24, R192, gdesc[UR4].tnspB, R24, gsb0 ;  /* 0x43e00004c0187df0 */ /* 0x000fe60008001818 */
[----:B------:R-:W-:Y:S02]  /*1d700*/  WARPGROUP.DEPBAR.LE gsb0, 0x0 ;  /* 0x00008000000079c5 */ /* 0x000fe40000010000 */
[-C--:B------:R-:W-:Y:S01]  /*1d710*/  FMUL.FTZ R152, R48, R18.reuse ;  /* 0x0000001230987220 */ /* 0x080fe20000410000 */
[-C--:B------:R-:W-:Y:S01]  /*1d720*/  FMUL.FTZ R153, R49, R18.reuse ;  /* 0x0000001231997220 */ /* 0x080fe20000410000 */
[----:B------:R2:W-:Y:S01]  /*1d730*/  @!P1 SYNCS.ARRIVE.TRANS64.RED.A1T0 RZ, [R7+URZ], RZ ;  /* 0x000000ff07ff99a7 */ /* 0x0005e2000810043f */
[-C--:B------:R-:W-:Y:S01]  /*1d740*/  FMUL.FTZ R2, R52, R18.reuse ;  /* 0x0000001234027220 */ /* 0x080fe20000410000 */
        /* <DEDUP_REMOVED lines=23> */
[-C--:B-1----:R-:W-:Y:S01]  /*1d8c0*/  FMUL.FTZ R108, R114, R0.reuse ;  /* 0x00000000726c7220 */ /* 0x082fe20000410000 */
        /* <DEDUP_REMOVED lines=100> */
[----:B------:R-:W-:-:S07]  /*1df10*/  FMUL.FTZ R129, R151, R0 ;  /* 0x0000000097817220 */ /* 0x000fce0000410000 */
.L_x_567:
[----:B------:R-:W0:Y:S08]  /*1df20*/  S2UR UR5, SR_CgaCtaId ;  /* 0x00000000000579c3 */ /* 0x000e300000008800 */
[----:B------:R-:W-:Y:S06]  /*1df30*/  BAR.SYNC.DEFER_BLOCKING 0x5, 0x180 ;  /* 0x0146000000007b1d */ /* 0x000fec0000010000 */
[----:B------:R-:W-:Y:S01]  /*1df40*/  UMOV UR4, 0x400 ;  /* 0x0000040000047882 */ /* 0x000fe20000000000 */
[----:B------:R-:W-:Y:S01]  /*1df50*/  BSSY B0, `(.L_x_654) ;  /* 0x0000480000007945 */ /* 0x000fe20003800000 */
[----:B0-----:R-:W-:-:S06]  /*1df60*/  ULEA UR4, UR5, UR4, 0x18 ;  /* 0x0000000405047291 */ /* 0x001fcc000f8ec03f */
[----:B------:R-:W-:-:S05]  /*1df70*/  IMAD.U32 R18, RZ, RZ, UR4 ;  /* 0x00000004ff127e24 */ /* 0x000fca000f8e00ff */
[----:B------:R0:W1:Y:S01]  /*1df80*/  LDS.128 R140, [R18+0x388d0] ;  /* 0x0388d000128c7984 */ /* 0x0000620000000c00 */
[----:B------:R-:W-:Y:S06]  /*1df90*/  BAR.ARV 0x4, 0x180 ;  /* 0x0106000000007b1d */ /* 0x000fec0000002000 */
[----:B------:R-:W-:Y:S05]  /*1dfa0*/  @P0 BRA `(.L_x_655) ;  /* 0x0000003800300947 */ /* 0x000fea0003800000 */
[----:B------:R-:W2:Y:S01]  /*1dfb0*/  LDL R92, [R1+0x188] ;  /* 0x00018800015c7983 */ /* 0x000ea20000100800 */
[----:B------:R-:W-:Y:S01]  /*1dfc0*/  F2FP.BF16.F32.PACK_AB R94, R163, R162 ;  /* 0x000000a2a35e723e */ /* 0x000fe200000010ff */
[----:B------:R-:W-:Y:S01]  /*1dfd0*/  ULDC.64 UR6, c[0x0][0xc00] ;  /* 0x0003000000067ab9 */ /* 0x000fe20000000a00 */
[----:B------:R-:W-:Y:S01]  /*1dfe0*/  F2FP.BF16.F32.PACK_AB R95, R31, R30 ;  /* 0x0000001e1f5f723e */ /* 0x000fe200000010ff */
[----:B------:R-:W3:Y:S01]  /*1dff0*/  S2R R0, SR_SWINHI ;  /* 0x0000000000007919 */ /* 0x000ee20000002f00 */
[----:B------:R-:W-:Y:S01]  /*1e000*/  F2FP.BF16.F32.PACK_AB R96, R161, R160 ;  /* 0x000000a0a160723e */ /* 0x000fe200000010ff */
[----:B------:R-:W-:Y:S01]  /*1e010*/  ULDC.64 UR4, c[0x0][0xc08] ;  /* 0x0003020000047ab9 */ /* 0x000fe20000000a00 */
[----:B------:R-:W-:Y:S01]  /*1e020*/  F2FP.BF16.F32.PACK_AB R97, R35, R34 ;  /* 0x000000222361723e */ /* 0x000fe200000010ff */
[----:B------:R-:W-:Y:S01]  /*1e030*/  ULDC.64 UR8, c[0x0][0x208] ;  /* 0x0000820000087ab9 */ /* 0x000fe20000000a00 */
[----:B------:R-:W-:Y:S02]  /*1e040*/  F2FP.BF16.F32.PACK_AB R98, R159, R158 ;  /* 0x0000009e9f62723e */ /* 0x000fe400000010ff */
[----:B------:R-:W-:Y:S01]  /*1e050*/  F2FP.BF16.F32.PACK_AB R99, R39, R38 ;  /* 0x000000262763723e */ /* 0x000fe200000010ff */
[----:B------:R-:W-:Y:S01]  /*1e060*/  BAR.SYNC.DEFER_BLOCKING 0x1, 0x100 ;  /* 0x0044000000007b1d */ /* 0x000fe20000010000 */
[----:B------:R-:W-:-:S04]  /*1e070*/  ISETP.NE.U32.AND P1, PT, RZ, UR6, PT ;  /* 0x00000006ff007c0c */ /* 0x000fc8000bf25070 */
[----:B------:R-:W-:Y:S02]  /*1e080*/  ISETP.NE.AND.EX P1, PT, RZ, UR7, PT, P1 ;  /* 0x00000007ff007c0c */ /* 0x000fe4000bf25310 */
[----:B------:R-:W-:Y:S02]  /*1e090*/  MOV R130, R18 ;  /* 0x0000001200827202 */ /* 0x000fe40000000f00 */
[----:B---3--:R-:W-:-:S03]  /*1e0a0*/  MOV R131, R0 ;  /* 0x0000000000837202 */ /* 0x008fc60000000f00 */
[----:B--2---:R-:W-:-:S04]  /*1e0b0*/  IMAD.WIDE R132, R92, 0x2, R130 ;  /* 0x000000025c847825 */ /* 0x004fc800078e0282 */
[----:B------:R-:W-:Y:S01]  /*1e0c0*/  IMAD.MOV.U32 R93, RZ, RZ, R133 ;  /* 0x000000ffff5d7224 */ /* 0x000fe200078e0085 */
[----:B------:R-:W-:-:S04]  /*1e0d0*/  LOP3.LUT R0, R132, 0x380, RZ, 0xc0, !PT ;  /* 0x0000038084007812 */ /* 0x000fc800078ec0ff */
[----:B------:R-:W-:-:S04]  /*1e0e0*/  SHF.R.U64 R0, R0, 0x3, RZ ;  /* 0x0000000300007819 */ /* 0x000fc800000012ff */
[----:B------:R-:W-:-:S04]  /*1e0f0*/  LOP3.LUT R92, R0, R132, RZ, 0x3c, !PT ;  /* 0x00000084005c7212 */ /* 0x000fc800078e3cff */
[----:B------:R-:W-:Y:S02]  /*1e100*/  MOV R0, R92 ;  /* 0x0000005c00007202 */ /* 0x000fe40000000f00 */
[----:B------:R-:W-:Y:S02]  /*1e110*/  F2FP.BF16.F32.PACK_AB R92, R165, R164 ;  /* 0x000000a4a55c723e */ /* 0x000fe400000010ff */
[----:B------:R-:W-:-:S05]  /*1e120*/  F2FP.BF16.F32.PACK_AB R93, R27, R26 ;  /* 0x0000001a1b5d723e */ /* 0x000fca00000010ff */
[----:B------:R2:W-:Y:S02]  /*1e130*/  STSM.16.M88.4 [R0], R92 ;  /* 0x0000005c00007844 */ /* 0x0005e40000000200 */
[----:B--2---:R-:W-:Y:S02]  /*1e140*/  IADD3 R92, P0, R132, 0x20, RZ ;  /* 0x00000020845c7810 */ /* 0x004fe40007f1e0ff */
[----:B------:R-:W-:Y:S02]  /*1e150*/  F2FP.BF16.F32.PACK_AB R94, R155, R154 ;  /* 0x0000009a9b5e723e */ /* 0x000fe400000010ff */
[----:B------:R-:W-:Y:S01]  /*1e160*/  LOP3.LUT R0, R92, 0x380, RZ, 0xc0, !PT ;  /* 0x000003805c007812 */ /* 0x000fe200078ec0ff */
[----:B------:R-:W-:Y:S01]  /*1e170*/  IMAD.X R93, RZ, RZ, R133, P0 ;  /* 0x000000ffff5d7224 */ /* 0x000fe200000e0685 */
[----:B------:R-:W-:Y:S02]  /*1e180*/  F2FP.BF16.F32.PACK_AB R95, R47, R46 ;  /* 0x0000002e2f5f723e */ /* 0x000fe400000010ff */
[----:B------:R-:W-:-:S04]  /*1e190*/  SHF.R.U64 R0, R0, 0x3, RZ ;  /* 0x0000000300007819 */ /* 0x000fc800000012ff */
[----:B------:R-:W-:-:S04]  /*1e1a0*/  LOP3.LUT R92, R0, R92, RZ, 0x3c, !PT ;  /* 0x0000005c005c7212 */ /* 0x000fc800078e3cff */
[----:B------:R-:W-:-:S05]  /*1e1b0*/  MOV R92, R92 ;  /* 0x0000005c005c7202 */ /* 0x000fca0000000f00 */
[----:B------:R2:W-:Y:S02]  /*1e1c0*/  STSM.16.M88.4 [R92], R96 ;  /* 0x000000605c007844 */ /* 0x0005e40000000200 */
[----:B--2---:R-:W-:Y:S02]  /*1e1d0*/  IADD3 R92, P0, R132, 0x40, RZ ;  /* 0x00000040845c7810 */ /* 0x004fe40007f1e0ff */
[----:B------:R-:W-:Y:S02]  /*1e1e0*/  F2FP.BF16.F32.PACK_AB R96, R153, R152 ;  /* 0x000000989960723e */ /* 0x000fe400000010ff */
[----:B------:R-:W-:Y:S01]  /*1e1f0*/  LOP3.LUT R0, R92, 0x380, RZ, 0xc0, !PT ;  /* 0x000003805c007812 */ /* 0x000fe200078ec0ff */
[----:B------:R-:W-:Y:S01]  /*1e200*/  IMAD.X R93, RZ, RZ, R133, P0 ;  /* 0x000000ffff5d7224 */ /* 0x000fe200000e0685 */
[----:B------:R-:W-:Y:S02]  /*1e210*/  F2FP.BF16.F32.PACK_AB R97, R51, R50 ;  /* 0x000000323361723e */ /* 0x000fe400000010ff */
[----:B------:R-:W-:-:S02]  /*1e220*/  SHF.R.U64 R0, R0, 0x3, RZ ;  /* 0x0000000300007819 */ /* 0x000fc400000012ff */
[----:B------:R-:W-:Y:S02]  /*1e230*/  F2FP.BF16.F32.PACK_AB R98, R3, R2 ;  /* 0x000000020362723e */ /* 0x000fe400000010ff */
[----:B------:R-:W-:Y:S02]  /*1e240*/  LOP3.LUT R92, R0, R92, RZ, 0x3c, !PT ;  /* 0x0000005c005c7212 */ /* 0x000fe400078e3cff */
[----:B------:R-:W-:Y:S02]  /*1e250*/  F2FP.BF16.F32.PACK_AB R99, R55, R54 ;  /* 0x000000363763723e */ /* 0x000fe400000010ff */
        /* <DEDUP_REMOVED lines=136> */
[----:B--2---:R-:W-:-:S04]  /*1eae0*/  IADD3 R0, P0, R132, 0xc060, RZ ;  /* 0x0000c06084007810 */ /* 0x004fc80007f1e0ff */
[----:B------:R-:W-:Y:S01]  /*1eaf0*/  LOP3.LUT R92, R0, 0x380, RZ, 0xc0, !PT ;  /* 0x00000380005c7812 */ /* 0x000fe200078ec0ff */
[----:B------:R-:W-:-:S03]  /*1eb00*/  IMAD.X R133, RZ, RZ, R133, P0 ;  /* 0x000000ffff857224 */ /* 0x000fc600000e0685 */
[----:B------:R-:W-:-:S04]  /*1eb10*/  SHF.R.U64 R92, R92, 0x3, RZ ;  /* 0x000000035c5c7819 */ /* 0x000fc800000012ff */
[----:B------:R-:W-:Y:S01]  /*1eb20*/  LOP3.LUT R132, R92, R0, RZ, 0x3c, !PT ;  /* 0x000000005c847212 */ /* 0x000fe200078e3cff */
[----:B------:R-:W-:Y:S01]  /*1eb30*/  IMAD.MOV.U32 R0, RZ, RZ, RZ ;  /* 0x000000ffff007224 */ /* 0x000fe200078e00ff */
[----:B------:R-:W-:Y:S02]  /*1eb40*/  IADD3 R92, P0, R234, UR6, RZ ;  /* 0x00000006ea5c7c10 */ /* 0x000fe4000ff1e0ff */
[----:B------:R-:W-:Y:S02]  /*1eb50*/  MOV R132, R132 ;  /* 0x0000008400847202 */ /* 0x000fe40000000f00 */
[----:B------:R-:W-:Y:S02]  /*1eb60*/  IADD3.X R93, R235, UR7, RZ, P0, !PT ;  /* 0x00000007eb5d7c10 */ /* 0x000fe400087fe4ff */
[----:B------:R-:W-:Y:S01]  /*1eb70*/  ISETP.NE.U32.AND P0, PT, RZ, UR4, PT ;  /* 0x00000004ff007c0c */ /* 0x000fe2000bf05070 */
[----:B------:R2:W-:Y:S01]  /*1eb80*/  STSM.16.M88.4 [R132], R96 ;  /* 0x0000006084007844 */ /* 0x0005e20000000200 */
[----:B------:R-:W-:Y:S02]  /*1eb90*/  BAR.SYNC.DEFER_BLOCKING 0x1, 0x100 ;  /* 0x0044000000007b1d */ /* 0x000fe40000010000 */
[----:B------:R-:W-:-:S13]  /*1eba0*/  ISETP.NE.AND.EX P0, PT, RZ, UR5, PT, P0 ;  /* 0x00000005ff007c0c */ /* 0x000fda000bf05300 */
[----:B------:R-:W-:Y:S01]  /*1ebb0*/  @P0 IADD3 R234, P2, R234, UR4, RZ ;  /* 0x00000004eaea0c10 */ /* 0x000fe2000ff5e0ff */
[----:B------:R-:W-:-:S03]  /*1ebc0*/  ULDC UR4, c[0x0][0xa88] ;  /* 0x0002a20000047ab9 */ /* 0x000fc60000000800 */
[----:B------:R-:W-:Y:S01]  /*1ebd0*/  @P0 IADD3.X R235, R235, UR5, RZ, P2, !PT ;  /* 0x00000005ebeb0c10 */ /* 0x000fe200097fe4ff */
[----:B--2---:R-:W-:Y:S01]  /*1ebe0*/  IMAD.U32 R132, RZ, RZ, UR4 ;  /* 0x00000004ff847e24 */ /* 0x004fe2000f8e00ff */
[----:B------:R-:W-:Y:S01]  /*1ebf0*/  ISETP.NE.AND P2, PT, R232, RZ, PT ;  /* 0x000000ffe800720c */ /* 0x000fe20003f45270 */
[----:B------:R-:W-:-:S03]  /*1ec00*/  ULDC UR4, c[0x0][0xad4] ;  /* 0x0002b50000047ab9 */ /* 0x000fc60000000800 */
[----:B------:R-:W-:Y:S01]  /*1ec10*/  SEL R232, R232, UR4, P2 ;  /* 0x00000004e8e87c07 */ /* 0x000fe20009000000 */
[----:B------:R-:W-:Y:S01]  /*1ec20*/  IMAD.MOV.U32 R98, RZ, RZ, 0x9b8 ;  /* 0x000009b8ff627424 */ /* 0x000fe200078e00ff */
[----:B------:R2:W5:Y:S02]  /*1ec30*/  @P1 LDG.E R0, desc[UR8][R92.64] ;  /* 0x000000085c001981 */ /* 0x000564000c1e1900 */
[----:B------:R-:W-:Y:S02]  /*1ec40*/  ISETP.GT.AND P2, PT, R232, 0x1, PT ;  /* 0x00000001e800780c */ /* 0x000fe40003f44270 */
[----:B------:R2:W5:Y:S02]  /*1ec50*/  @P0 LDG.E R132, desc[UR8][R234.64] ;  /* 0x00000008ea840981 */ /* 0x000564000c1e1900 */
[----:B------:R-:W-:-:S04]  /*1ec60*/  SEL R98, R98, 0x978, P2 ;  /* 0x0000097862627807 */ /* 0x000fc80001000000 */
[----:B------:R2:W3:Y:S08]  /*1ec70*/  LDC.64 R96, c[0x0][R98+0x220] ;  /* 0x0000880062607b82 */ /* 0x0004f00000000a00 */
[----:B------:R2:W4:Y:S01]  /*1ec80*/  LDC.64 R94, c[0x0][R98+0x218] ;  /* 0x00008600625e7b82 */ /* 0x0005220000000a00 */
[----:B------:R-:W-:Y:S05]  /*1ec90*/  @P0 BRA `(.L_x_656) ;  /* 0x0000000000140947 */ /* 0x000fea0003800000 */
[----:B------:R-:W-:Y:S05]  /*1eca0*/  @!P1 BRA `(.L_x_656) ;  /* 0x0000000000109947 */ /* 0x000fea0003800000 */
[----:B------:R-:W-:Y:S02]  /*1ecb0*/  ULDC.64 UR4, c[0x0][0x208] ;  /* 0x0000820000047ab9 */ /* 0x000fe40000000a00 */
[----:B-----5:R-:W3:Y:S04]  /*1ecc0*/  LDG.E R132, desc[UR4][R92.64] ;  /* 0x000000045c847981 */ /* 0x020ee8000c1e1900 */
[----:B--2---:R-:W3:Y:S02]  /*1ecd0*/  LDG.E R92, desc[UR4][R92.64+0x4] ;  /* 0x000004045c5c7981 */ /* 0x004ee4000c1e1900 */
[----:B---3--:R-:W-:-:S07]  /*1ece0*/  IMAD.IADD R132, R92, 0x1, -R132 ;  /* 0x000000015c847824 */ /* 0x008fce00078e0a84 */
.L_x_656:
[----:B------:R-:W3:Y:S01]  /*1ecf0*/  LDL.LU R99, [R1+0xf8] ;  /* 0x0000f80001637983 */ /* 0x000ee20000300800 */
[----:B------:R-:W0:Y:S03]  /*1ed00*/  LDC R136, c[0x0][0xbe8] ;  /* 0x0002fa00ff887b82 */ /* 0x000e260000000800 */
[----:B------:R-:W3:Y:S04]  /*1ed10*/  LDL R137, [R1+0x74] ;  /* 0x0000740001897983 */ /* 0x000ee80000100800 */
[----:B------:R-:W3:Y:S04]  /*1ed20*/  LDL R144, [R1+0x184] ;  /* 0x0001840001907983 */ /* 0x000ee80000100800 */
[----:B------:R-:W3:Y:S04]  /*1ed30*/  LDL R138, [R1+0x70] ;  /* 0x00007000018a7983 */ /* 0x000ee80000100800 */
[----:B-1----:R-:W3:Y:S04]  /*1ed40*/  LDL R140, [R1+0x180] ;  /* 0x00018000018c7983 */ /* 0x002ee80000100800 */
[----:B-----5:R-:W3:Y:S01]  /*1ed50*/  LDL R139, [R1+0x100] ;  /* 0x00010000018b7983 */ /* 0x020ee20000100800 */
[----:B--2---:R-:W1:Y:S01]  /*1ed60*/  LDC.64 R92, c[0x0][R98+0x228] ;  /* 0x00008a00625c7b82 */ /* 0x004e620000000a00 */
[----:B------:R-:W-:-:S04]  /*1ed70*/  ISETP.NE.U32.AND P0, PT, RZ, UR6, PT ;  /* 0x00000006ff007c0c */ /* 0x000fc8000bf05070 */
[----:B------:R-:W-:Y:S02]  /*1ed80*/  ISETP.NE.AND.EX P0, PT, RZ, UR7, PT, P0 ;  /* 0x00000007ff007c0c */ /* 0x000fe4000bf05300 */
[----:B0-----:R-:W-:Y:S02]  /*1ed90*/  ISETP.NE.AND P1, PT, R136, 0x1, PT ;  /* 0x000000018800780c */ /* 0x001fe40003f25270 */
[----:B------:R-:W-:Y:S01]  /*1eda0*/  SEL R233, R233, RZ, !P0 ;  /* 0x000000ffe9e97207 */ /* 0x000fe20004000000 */
[-C--:B----4-:R-:W-:Y:S02]  /*1edb0*/  IMAD R134, R95, R231.reuse, RZ ;  /* 0x000000e75f867224 */ /* 0x090fe400078e02ff */
[----:B------:R-:W-:-:S04]  /*1edc0*/  IMAD.WIDE.U32 R94, R94, R231, RZ ;  /* 0x000000e75e5e7225 */ /* 0x000fc800078e00ff */
[----:B---3--:R-:W-:Y:S02]  /*1edd0*/  IMAD R97, R97, R233, RZ ;  /* 0x000000e961617224 */ /* 0x008fe400078e02ff */
[----:B------:R-:W-:Y:S02]  /*1ede0*/  IMAD.IADD R135, R95, 0x1, R134 ;  /* 0x000000015f877824 */ /* 0x000fe400078e0286 */
[----:B------:R-:W0:Y:S01]  /*1edf0*/  @P1 LDC R95, c[0x0][0xbec] ;  /* 0x0002fb00ff5f1b82 */ /* 0x000e220000000800 */
[----:B------:R-:W-:Y:S01]  /*1ee00*/  ULDC.64 UR4, c[0x0][0x208] ;  /* 0x0000820000047ab9 */ /* 0x000fe20000000a00 */
[----:B------:R-:W-:-:S05]  /*1ee10*/  SEL R133, R99, RZ, !P0 ;  /* 0x000000ff63857207 */ /* 0x000fca0004000000 */
[C---:B------:R-:W-:Y:S02]  /*1ee20*/  IMAD R133, R96.reuse, R133, R97 ;  /* 0x0000008560857224 */ /* 0x040fe400078e0261 */
[----:B------:R-:W-:-:S03]  /*1ee30*/  IMAD.WIDE.U32 R96, R96, R233, RZ ;  /* 0x000000e960607225 */ /* 0x000fc600078e00ff */
[----:B------:R-:W-:Y:S02]  /*1ee40*/  IADD3 R99, P0, P3, R96, R94, R0 ;  /* 0x0000005e60637210 */ /* 0x000fe40007b1e000 */
[----:B------:R-:W2:Y:S01]  /*1ee50*/  @P1 LDC R94, c[0x0][0xbf0] ;  /* 0x0002fc00ff5e1b82 */ /* 0x000ea20000000800 */
[----:B------:R-:W-:Y:S01]  /*1ee60*/  SEL R96, R137, RZ, P2 ;  /* 0x000000ff89607207 */ /* 0x000fe20001000000 */
[----:B------:R-:W-:-:S04]  /*1ee70*/  IMAD.IADD R133, R97, 0x1, R133 ;  /* 0x0000000161857824 */ /* 0x000fc800078e0285 */
[-C--:B-1----:R-:W-:Y:S01]  /*1ee80*/  IMAD R134, R93, R96.reuse, RZ ;  /* 0x000000605d867224 */ /* 0x082fe200078e02ff */
[----:B------:R-:W-:Y:S01]  /*1ee90*/  SHF.R.S32.HI R93, RZ, 0x1f, R0 ;  /* 0x0000001fff5d7819 */ /* 0x000fe20000011400 */
[----:B------:R-:W-:-:S03]  /*1eea0*/  IMAD.WIDE.U32 R96, R92, R96, RZ ;  /* 0x000000605c607225 */ /* 0x000fc600078e00ff */
[----:B------:R-:W-:Y:S01]  /*1eeb0*/  IADD3.X R92, R133, R135, R93, P0, P3 ;  /* 0x00000087855c7210 */ /* 0x000fe200007e645d */
[----:B------:R-:W-:-:S04]  /*1eec0*/  IMAD R133, R138, 0x80, R144 ;  /* 0x000000808a857824 */ /* 0x000fc800078e0290 */
[----:B0-----:R-:W-:-:S04]  /*1eed0*/  @P1 IMAD.HI.U32 R95, R133, R95, RZ ;  /* 0x0000005f855f1227 */ /* 0x001fc800078e00ff */
[----:B------:R-:W-:Y:S01]  /*1eee0*/  IMAD.MOV.U32 R135, RZ, RZ, R133 ;  /* 0x000000ffff877224 */ /* 0x000fe200078e0085 */
[----:B--2---:R-:W-:Y:S02]  /*1eef0*/  @P1 SHF.R.U32.HI R135, RZ, R94, R95 ;  /* 0x0000005eff871219 */ /* 0x004fe4000001165f */
[----:B------:R0:W1:Y:S02]  /*1ef00*/  LDC.64 R94, c[0x0][R98+0x210] ;  /* 0x00008400625e7b82 */ /* 0x0000640000000a00 */
[----:B------:R-:W-:-:S06]  /*1ef10*/  IADD3 R96, P0, P3, R135, R99, R96 ;  /* 0x0000006387607210 */ /* 0x000fcc0007b1e060 */
[----:B0-----:R-:W0:Y:S01]  /*1ef20*/  LDC.64 R98, c[0x0][0xba8] ;  /* 0x0002ea00ff627b82 */ /* 0x001e220000000a00 */
[----:B------:R-:W-:Y:S01]  /*1ef30*/  IMAD.IADD R134, R97, 0x1, R134 ;  /* 0x0000000161867824 */ /* 0x000fe200078e0286 */
[----:B------:R-:W-:-:S04]  /*1ef40*/  SHF.R.S32.HI R97, RZ, 0x1f, R135 ;  /* 0x0000001fff617819 */ /* 0x000fc80000011487 */
[----:B------:R-:W-:Y:S01]  /*1ef50*/  IADD3.X R97, R97, R92, R134, P0, P3 ;  /* 0x0000005c61617210 */ /* 0x000fe200007e6486 */
[----:B------:R-:W-:-:S04]  /*1ef60*/  IMAD.MOV R134, RZ, RZ, -R135 ;  /* 0x000000ffff867224 */ /* 0x000fc800078e0a87 */
[----:B------:R-:W-:Y:S01]  /*1ef70*/  IMAD R134, R136, R134, R133 ;  /* 0x0000008688867224 */ /* 0x000fe200078e0285 */
[----:B0-----:R-:W0:Y:S08]  /*1ef80*/  @!P2 LDC R98, c[0x0][0xb50] ;  /* 0x0002d400ff62ab82 */ /* 0x001e300000000800 */
[----:B------:R-:W2:Y:S01]  /*1ef90*/  @!P2 LDC R99, c[0x0][0xb54] ;  /* 0x0002d500ff63ab82 */ /* 0x000ea20000000800 */
[----:B------:R-:W-:Y:S01]  /*1efa0*/  SHF.R.S32.HI R92, RZ, 0x1f, R134 ;  /* 0x0000001fff5c7819 */ /* 0x000fe20000011486 */
[----:B-1----:R-:W-:-:S02]  /*1efb0*/  IMAD R95, R95, R134, RZ ;  /* 0x000000865f5f7224 */ /* 0x002fc400078e02ff */
[----:B------:R-:W-:-:S04]  /*1efc0*/  IMAD.WIDE.U32 R96, R94, R134, R96 ;  /* 0x000000865e607225 */ /* 0x000fc800078e0060 */
[----:B------:R-:W-:Y:S01]  /*1efd0*/  IMAD R92, R94, R92, R95 ;  /* 0x0000005c5e5c7224 */ /* 0x000fe200078e025f */
[----:B0-----:R-:W-:-:S03]  /*1efe0*/  LEA R98, P0, R96, R98, 0x2 ;  /* 0x0000006260627211 */ /* 0x001fc600078010ff */
[----:B------:R-:W-:-:S05]  /*1eff0*/  IMAD.IADD R92, R97, 0x1, R92 ;  /* 0x00000001615c7824 */ /* 0x000fca00078e025c */
[----:B--2---:R-:W-:Y:S01]  /*1f000*/  LEA.HI.X R92, R96, R99, R92, 0x2, P0 ;  /* 0x00000063605c7211 */ /* 0x004fe200000f145c */
[----:B------:R-:W-:Y:S01]  /*1f010*/  SHFL.IDX PT, R94, R98, RZ, 0x1c1f ;  /* 0x001c1fff625e7589 */ /* 0x000fe200000e0000 */
[----:B------:R-:W-:-:S03]  /*1f020*/  IMAD R99, R138, 0x80, R140 ;  /* 0x000000808a637824 */ /* 0x000fc600078e028c */
[----:B------:R-:W0:Y:S04]  /*1f030*/  SHFL.IDX PT, R95, R92, RZ, 0x1c1f ;  /* 0x001c1fff5c5f7589 */ /* 0x000e2800000e0000 */
[----:B------:R1:W-:Y:S04]  /*1f040*/  SHFL.IDX PT, R96, R98, 0x1, 0x1c1f ;  /* 0x003c1f0062607f89 */ /* 0x0003e800000e0000 */
[----:B------:R2:W3:Y:S01]  /*1f050*/  SHFL.IDX PT, R97, R92, 0x1, 0x1c1f ;  /* 0x003c1f005c617f89 */ /* 0x0004e200000e0000 */
[----:B------:R-:W-:Y:S01]  /*1f060*/  LOP3.LUT P0, RZ, R139, 0x3, RZ, 0xc0, !PT ;  /* 0x000000038bff7812 */ /* 0x000fe2000780c0ff */
[----:B-1----:R-:W-:-:S02]  /*1f070*/  VIADD R98, R99, 0x8 ;  /* 0x0000000863627836 */ /* 0x002fc40000000000 */
[----:B--2---:R-:W-:-:S05]  /*1f080*/  IMAD R92, R132, R136, RZ ;  /* 0x00000088845c7224 */ /* 0x004fca00078e02ff */
[-C--:B------:R-:W-:Y:S02]  /*1f090*/  ISETP.GE.OR P3, PT, R99, R92.reuse, P0 ;  /* 0x0000005c6300720c */ /* 0x080fe40000766670 */
[----:B------:R-:W-:-:S11]  /*1f0a0*/  ISETP.GE.OR P0, PT, R98, R92, P0 ;  /* 0x0000005c6200720c */ /* 0x000fd60000706670 */
[----:B0-----:R0:W-:Y:S04]  /*1f0b0*/  @!P3 ST.E desc[UR4][R94.64], R167 ;  /* 0x000000a75e00b985 */ /* 0x0011e8000c101904 */
[----:B---3--:R0:W-:Y:S01]  /*1f0c0*/  @!P0 ST.E desc[UR4][R96.64], R166 ;  /* 0x000000a660008985 */ /* 0x0081e2000c101904 */
[----:B------:R-:W-:Y:S05]  /*1f0d0*/  @P2 BRA `(.L_x_657) ;  /* 0x0000001000042947 */ /* 0x000fea0003800000 */
[----:B------:R1:W5:Y:S01]  /*1f0e0*/  LDL R87, [R1+0xfc] ;  /* 0x0000fc0001577983 */ /* 0x0003620000100800 */
[----:B------:R-:W-:Y:S01]  /*1f0f0*/  IMAD.SHL.U32 R139, R213, 0x40, RZ ;  /* 0x00000040d58b7824 */ /* 0x000fe200078e00ff */
[----:B------:R-:W2:Y:S01]  /*1f100*/  @P1 LDC R21, c[0x0][0xbec] ;  /* 0x0002fb00ff151b82 */ /* 0x000ea20000000800 */
[----:B------:R-:W-:Y:S01]  /*1f110*/  ULDC.64 UR4, c[0x0][0x208] ;  /* 0x0000820000047ab9 */ /* 0x000fe20000000a00 */
[----:B------:R1:W5:Y:S04]  /*1f120*/  LDL R86, [R1+0x64] ;  /* 0x0000640001567983 */ /* 0x0003680000100800 */
[----:B------:R1:W5:Y:S02]  /*1f130*/  LDL R85, [R1+0x6c] ;  /* 0x00006c0001557983 */ /* 0x0003640000100800 */
[----:B------:R-:W3:Y:S02]  /*1f140*/  @P1 LDC R77, c[0x0][0xbf0] ;  /* 0x0002fc00ff4d1b82 */ /* 0x000ee40000000800 */
[----:B------:R1:W5:Y:S01]  /*1f150*/  LDL R84, [R1+0x68] ;  /* 0x0000680001547983 */ /* 0x0003620000100800 */
[----:B------:R-:W4:Y:S02]  /*1f160*/  S2R R2, SR_TID.X ;  /* 0x0000000000027919 */ /* 0x000f240000002100 */
[----:B----4-:R-:W-:-:S05]  /*1f170*/  VIADD R2, R2, 0xffffff80 ;  /* 0xffffff8002027836 */ /* 0x010fca0000000000 */
[----:B------:R-:W-:-:S04]  /*1f180*/  SHF.R.S32.HI R3, RZ, 0x1f, R2 ;  /* 0x0000001fff037819 */ /* 0x000fc80000011402 */
[----:B------:R-:W-:-:S04]  /*1f190*/  LEA.HI R3, R3, R2, RZ, 0x3 ;  /* 0x0000000203037211 */ /* 0x000fc800078f18ff */
[----:B------:R-:W-:-:S05]  /*1f1a0*/  LOP3.LUT R3, R3, 0xfffffff8, RZ, 0xc0, !PT ;  /* 0xfffffff803037812 */ /* 0x000fca00078ec0ff */
[----:B------:R-:W-:-:S04]  /*1f1b0*/  IMAD.IADD R20, R2, 0x1, -R3 ;  /* 0x0000000102147824 */ /* 0x000fc800078e0a03 */
[----:B------:R-:W-:-:S04]  /*1f1c0*/  IMAD R3, R20, 0x8, R139 ;  /* 0x0000000814037824 */ /* 0x000fc800078e028b */
[----:B------:R-:W-:-:S03]  /*1f1d0*/  IMAD.WIDE R130, R3, 0x2, R130 ;  /* 0x0000000203827825 */ /* 0x000fc600078e0282 */
        /* <DEDUP_REMOVED lines=86> */
[----:B------:R-:W-:Y:S01]  /*1f740*/  IMAD.MOV.U32 R5, RZ, RZ, R131 ;  /* 0x000000ffff057224 */ /* 0x000fe200078e0083 */
[----:B------:R-:W-:Y:S01]  /*1f750*/  LOP3.LUT R72, R2, R3, RZ, 0x3c, !PT ;  /* 0x0000000302487212 */ /* 0x000fe200078e3cff */
[----:B------:R-:W5:Y:S04]  /*1f760*/  LD.E.128 R52, desc[UR4][R52.64] ;  /* 0x0000000434347980 */ /* 0x000f68000c101d00 */
[----:B------:R-:W5:Y:S04]  /*1f770*/  LD.E.128 R4, desc[UR4][R4.64] ;  /* 0x0000000404047980 */ /* 0x000f68000c101d00 */
[----:B------:R-:W5:Y:S04]  /*1f780*/  LD.E.128 R56, desc[UR4][R56.64] ;  /* 0x0000000438387980 */ /* 0x000f68000c101d00 */
[----:B------:R-:W5:Y:S04]  /*1f790*/  LD.E.128 R60, desc[UR4][R60.64] ;  /* 0x000000043c3c7980 */ /* 0x000f68000c101d00 */
[----:B------:R-:W5:Y:S04]  /*1f7a0*/  LD.E.128 R64, desc[UR4][R64.64] ;  /* 0x0000000440407980 */ /* 0x000f68000c101d00 */
[----:B------:R-:W5:Y:S04]  /*1f7b0*/  LD.E.128 R68, desc[UR4][R68.64] ;  /* 0x0000000444447980 */ /* 0x000f68000c101d00 */
[----:B------:R-:W5:Y:S01]  /*1f7c0*/  LD.E.128 R72, desc[UR4][R72.64] ;  /* 0x0000000448487980 */ /* 0x000f62000c101d00 */
[----:B------:R-:W-:-:S02]  /*1f7d0*/  ULDC.64 UR4, c[0x0][0xaa0] ;  /* 0x0002a80000047ab9 */ /* 0x000fc40000000a00 */
[----:B------:R-:W-:Y:S01]  /*1f7e0*/  IMAD R93, R93, UR4, RZ ;  /* 0x000000045d5d7c24 */ /* 0x000fe2000f8e02ff */
[----:B------:R-:W-:Y:S01]  /*1f7f0*/  @!PT LDS RZ, [RZ] ;  /* 0x00000000fffff984 */ /* 0x000fe20000000800 */
[----:B------:R-:W-:Y:S01]  /*1f800*/  @!PT LDS RZ, [RZ] ;  /* 0x00000000fffff984 */ /* 0x000fe20000000800 */
[----:B------:R-:W-:Y:S01]  /*1f810*/  @!PT LDS RZ, [RZ] ;  /* 0x00000000fffff984 */ /* 0x000fe20000000800 */
[----:B------:R-:W-:Y:S01]  /*1f820*/  @!PT LDS RZ, [RZ] ;  /* 0x00000000fffff984 */ /* 0x000fe20000000800 */
[----:B------:R4:W-:Y:S06]  /*1f830*/  MEMBAR.ALL.CTA ;  /* 0x0000000000007992 */ /* 0x0009ec0000008000 */
[----:B----4-:R-:W4:Y:S01]  /*1f840*/  FENCE.VIEW.ASYNC.S ;  /* 0x00000000000073c6 */ /* 0x010f220000000000 */
[----:B------:R-:W-:-:S04]  /*1f850*/  IMAD.WIDE.U32 R2, R0, UR4, RZ ;  /* 0x0000000400027c25 */ /* 0x000fc8000f8e00ff */
[----:B------:R-:W-:Y:S01]  /*1f860*/  IMAD R93, R0, UR5, R93 ;  /* 0x00000005005d7c24 */ /* 0x000fe2000f8e025d */
[----:B------:R-:W-:Y:S01]  /*1f870*/  ULDC.64 UR4, c[0x0][0xae8] ;  /* 0x0002ba0000047ab9 */ /* 0x000fe20000000a00 */
[----:B------:R-:W-:Y:S02]  /*1f880*/  IMAD R20, R20, 0x20, R213 ;  /* 0x0000002014147824 */ /* 0x000fe400078e02d5 */
[----:B------:R-:W-:Y:S02]  /*1f890*/  IMAD.IADD R3, R3, 0x1, R93 ;  /* 0x0000000103037824 */ /* 0x000fe400078e025d */
[----:B------:R-:W-:Y:S02]  /*1f8a0*/  IMAD R76, R138, 0x80, R20 ;  /* 0x000000808a4c7824 */ /* 0x000fe400078e0214 */
[----:B------:R-:W-:Y:S01]  /*1f8b0*/  IMAD.WIDE.U32 R2, R231, UR4, R2 ;  /* 0x00000004e7027c25 */ /* 0x000fe2000f8e0002 */
[----:B------:R-:W-:-:S03]  /*1f8c0*/  SHF.R.S32.HI R20, RZ, 0x1f, R233 ;  /* 0x0000001fff147819 */ /* 0x000fc600000114e9 */
[----:B--2---:R-:W-:-:S04]  /*1f8d0*/  @P1 IMAD.HI.U32 R0, R76, R21, RZ ;  /* 0x000000154c001227 */ /* 0x004fc800078e00ff */
[----:B------:R-:W-:Y:S01]  /*1f8e0*/  IMAD R3, R231, UR5, R3 ;  /* 0x00000005e7037c24 */ /* 0x000fe2000f8e0203 */
[----:B------:R-:W-:Y:S01]  /*1f8f0*/  ULDC.64 UR4, c[0x0][0xaf0] ;  /* 0x0002bc0000047ab9 */ /* 0x000fe20000000a00 */
[----:B------:R-:W-:Y:S01]  /*1f900*/  IMAD.MOV.U32 R21, RZ, RZ, R76 ;  /* 0x000000ffff157224 */ /* 0x000fe200078e004c */
[----:B---3--:R-:W-:Y:S01]  /*1f910*/  @P1 SHF.R.U32.HI R21, RZ, R77, R0 ;  /* 0x0000004dff151219 */ /* 0x008fe20000011600 */
[----:B------:R-:W-:Y:S02]  /*1f920*/  IMAD R20, R20, UR4, RZ ;  /* 0x0000000414147c24 */ /* 0x000fe4000f8e02ff */
[----:B------:R-:W-:Y:S01]  /*1f930*/  IMAD.WIDE.U32 R2, R233, UR4, R2 ;  /* 0x00000004e9027c25 */ /* 0x000fe2000f8e0002 */
[----:B------:R-:W-:-:S03]  /*1f940*/  SHF.R.S32.HI R0, RZ, 0x1f, R21 ;  /* 0x0000001fff007819 */ /* 0x000fc60000011415 */
[----:B------:R-:W-:Y:S01]  /*1f950*/  IMAD R77, R233, UR5, R20 ;  /* 0x00000005e94d7c24 */ /* 0x000fe2000f8e0214 */
[----:B------:R-:W-:Y:S01]  /*1f960*/  ULDC.64 UR4, c[0x0][0xae0] ;  /* 0x0002b80000047ab9 */ /* 0x000fe20000000a00 */
[----:B------:R-:W-:Y:S02]  /*1f970*/  IMAD.MOV R79, RZ, RZ, -R21 ;  /* 0x000000ffff4f7224 */ /* 0x000fe400078e0a15 */
[----:B------:R-:W-:Y:S02]  /*1f980*/  IMAD.IADD R3, R3, 0x1, R77 ;  /* 0x0000000103037824 */ /* 0x000fe400078e024d */
[----:B------:R-:W-:Y:S02]  /*1f990*/  IMAD R0, R0, UR4, RZ ;  /* 0x0000000400007c24 */ /* 0x000fe4000f8e02ff */
[----:B------:R-:W-:Y:S02]  /*1f9a0*/  IMAD R77, R136, R79, R76 ;  /* 0x0000004f884d7224 */ /* 0x000fe400078e024c */
[----:B------:R-:W-:-:S04]  /*1f9b0*/  IMAD.WIDE.U32 R2, R21, UR4, R2 ;  /* 0x0000000415027c25 */ /* 0x000fc8000f8e0002 */
[----:B------:R-:W-:Y:S01]  /*1f9c0*/  IMAD R21, R21, UR5, R0 ;  /* 0x0000000515157c24 */ /* 0x000fe2000f8e0200 */
[----:B------:R-:W-:Y:S01]  /*1f9d0*/  SHF.R.S32.HI R0, RZ, 0x1f, R77 ;  /* 0x0000001fff007819 */ /* 0x000fe2000001144d */
[----:B------:R-:W-:Y:S01]  /*1f9e0*/  ULDC.64 UR4, c[0x0][0xad8] ;  /* 0x0002b60000047ab9 */ /* 0x000fe20000000a00 */
[----:B------:R-:W-:Y:S02]  /*1f9f0*/  IMAD R81, R138, 0x80, R213 ;  /* 0x000000808a517824 */ /* 0x000fe400078e02d5 */
[----:B------:R-:W-:Y:S02]  /*1fa00*/  IMAD.IADD R3, R3, 0x1, R21 ;  /* 0x0000000103037824 */ /* 0x000fe400078e0215 */
[----:B------:R-:W-:Y:S02]  /*1fa10*/  IMAD R0, R0, UR4, RZ ;  /* 0x0000000400007c24 */ /* 0x000fe4000f8e02ff */
[----:B------:R-:W-:Y:S01]  /*1fa20*/  IMAD.WIDE.U32 R2, R77, UR4, R2 ;  /* 0x000000044d027c25 */ /* 0x000fe2000f8e0002 */
[----:B------:R-:W-:-:S03]  /*1fa30*/  ISETP.GE.AND P2, PT, R81, R92, PT ;  /* 0x0000005c5100720c */ /* 0x000fc60003f46270 */
[----:B------:R-:W-:Y:S01]  /*1fa40*/  IMAD R79, R77, UR5, R0 ;  /* 0x000000054d4f7c24 */ /* 0x000fe2000f8e0200 */
[----:B------:R-:W-:Y:S01]  /*1fa50*/  ULDC.64 UR4, c[0x0][0xa80] ;  /* 0x0002a00000047ab9 */ /* 0x000fe20000000a00 */
[----:B------:R-:W-:Y:S01]  /*1fa60*/  VIADD R0, R18, 0x38820 ;  /* 0x0003882012007836 */ /* 0x000fe20000000000 */
[C---:B------:R-:W-:Y:S01]  /*1fa70*/  LEA R80, P3, R2.reuse, UR4, 0x1 ;  /* 0x0000000402507c11 */ /* 0x040fe2000f8608ff */
[----:B------:R-:W-:Y:S02]  /*1fa80*/  IMAD.IADD R3, R3, 0x1, R79 ;  /* 0x0000000103037824 */ /* 0x000fe400078e024f */
[----:B------:R-:W-:Y:S01]  /*1fa90*/  VIADD R21, R81, 0x20 ;  /* 0x0000002051157836 */ /* 0x000fe20000000000 */
[----:B------:R-:W-:Y:S02]  /*1faa0*/  PRMT R0, RZ, 0x654, R0 ;  /* 0x00000654ff007816 */ /* 0x000fe40000000000 */
[----:B------:R-:W-:Y:S02]  /*1fab0*/  LEA.HI.X R82, R2, UR5, R3, 0x1, P3 ;  /* 0x0000000502527c11 */ /* 0x000fe400098f0c03 */
[-C--:B------:R-:W-:Y:S01]  /*1fac0*/  ISETP.GE.AND P1, PT, R21, R92.reuse, PT ;  /* 0x0000005c1500720c */ /* 0x080fe20003f26270 */
[----:B------:R-:W-:Y:S01]  /*1fad0*/  VIADD R21, R81, 0x40 ;  /* 0x0000004051157836 */ /* 0x000fe20000000000 */
[----:B----4-:R1:W-:Y:S01]  /*1fae0*/  SYNCS.ARRIVE.TRANS64.RED.A1T0 RZ, [R0+URZ], RZ ;  /* 0x000000ff00ff79a7 */ /* 0x0103e2000810043f */
[----:B------:R1:W2:Y:S01]  /*1faf0*/  SHFL.IDX PT, R83, R80, RZ, 0x181f ;  /* 0x00181fff50537589 */ /* 0x0002a200000e0000 */
[----:B------:R-:W-:Y:S03]  /*1fb00*/  BSSY B1, `(.L_x_658) ;  /* 0x0000016000017945 */ /* 0x000fe60003800000 */
[----:B------:R1:W3:Y:S01]  /*1fb10*/  SHFL.IDX PT, R79, R82, RZ, 0x181f ;  /* 0x00181fff524f7589 */ /* 0x0002e200000e0000 */
[----:B------:R-:W-:Y:S01]  /*1fb20*/  ISETP.GE.AND P0, PT, R21, R92, PT ;  /* 0x0000005c1500720c */ /* 0x000fe20003f06270 */
[----:B------:R-:W-:-:S12]  /*1fb30*/  @P2 BRA `(.L_x_659) ;  /* 0x0000000000482947 */ /* 0x000fd80003800000 */
[----:B------:R-:W-:Y:S01]  /*1fb40*/  ULDC UR4, c[0x0][0xac8] ;  /* 0x0002b20000047ab9 */ /* 0x000fe20000000800 */
[----:B------:R-:W-:Y:S01]  /*1fb50*/  ULDC.64 UR6, c[0x0][0x208] ;  /* 0x0000820000067ab9 */ /* 0x000fe20000000a00 */
[----:B------:R-:W-:Y:S02]  /*1fb60*/  ISETP.GE.AND P5, PT, R16, UR4, PT ;  /* 0x0000000410007c0c */ /* 0x000fe4000bfa6270 */
[----:B------:R-:W-:Y:S02]  /*1fb70*/  ISETP.GE.AND P4, PT, R212, UR4, PT ;  /* 0x00000004d4007c0c */ /* 0x000fe4000bf86270 */
[----:B------:R-:W-:Y:S02]  /*1fb80*/  ISETP.GE.AND P3, PT, R218, UR4, PT ;  /* 0x00000004da007c0c */ /* 0x000fe4000bf66270 */
[----:B------:R-:W-:-:S07]  /*1fb90*/  ISETP.GE.AND P2, PT, R219, UR4, PT ;  /* 0x00000004db007c0c */ /* 0x000fce000bf46270 */
[----:B--2---:R-:W-:-:S04]  /*1fba0*/  @!P5 LEA R2, P6, R16, R83, 0x1 ;  /* 0x000000531002d211 */ /* 0x004fc800078c08ff */
[----:B---3--:R-:W-:Y:S02]  /*1fbb0*/  @!P5 LEA.HI.X R3, R16, R79, R17, 0x1, P6 ;  /* 0x0000004f1003d211 */ /* 0x008fe400030f0c11 */
[----:B-----5:R-:W-:-:S03]  /*1fbc0*/  @!P4 LEA R20, P6, R86, R83, 0x1 ;  /* 0x000000535614c211 */ /* 0x020fc600078c08ff */
[----:B------:R4:W-:Y:S01]  /*1fbd0*/  @!P5 ST.E.128 desc[UR6][R2.64], R4 ;  /* 0x000000040200d985 */ /* 0x0009e2000c101d06 */
        /* <DEDUP_REMOVED lines=8> */
.L_x_659:
[----:B------:R-:W-:Y:S05]  /*1fc60*/  BSYNC B1 ;  /* 0x0000000000017941 */ /* 0x000fea0003800000 */
.L_x_658:
[----:B----4-:R4:W0:Y:S01]  /*1fc70*/  SHFL.IDX PT, R21, R82, 0x1, 0x181f ;  /* 0x00381f0052157f89 */ /* 0x01082200000e0000 */
[----:B------:R-:W-:Y:S03]  /*1fc80*/  BSSY B1, `(.L_x_660) ;  /* 0x0000015000017945 */ /* 0x000fe60003800000 */
[----:B-----5:R4:W0:Y:S01]  /*1fc90*/  SHFL.IDX PT, R7, R80, 0x1, 0x181f ;  /* 0x00381f0050077f89 */ /* 0x02082200000e0000 */
        /* <DEDUP_REMOVED lines=8> */
[----:B------:R-:W-:Y:S02]  /*1fd20*/  @!P3 LEA R4, P5, R86, R7, 0x1 ;  /* 0x000000075604b211 */ /* 0x000fe400078a08ff */
[----:B------:R-:W-:Y:S02]  /*1fd30*/  @!P4 LEA.HI.X R3, R16, R21, R17, 0x1, P6 ;  /* 0x000000151003c211 */ /* 0x000fe400030f0c11 */
        /* <DEDUP_REMOVED lines=9> */
.L_x_661:
[----:B------:R-:W-:Y:S05]  /*1fdd0*/  BSYNC B1 ;  /* 0x0000000000017941 */ /* 0x000fea0003800000 */
.L_x_660:
[----:B0-----:R0:W0:Y:S01]  /*1fde0*/  SHFL.IDX PT, R9, R82, 0x2, 0x181f ;  /* 0x00581f0052097f89 */ /* 0x00102200000e0000 */
        /* <DEDUP_REMOVED lines=16> */
[----:B------:R-:W-:-:S02]  /*1fef0*/  @!P1 LEA.HI.X R7, R218, R9, R85, 0x1, P4 ;  /* 0x00000009da079211 */ /* 0x000fc400020f0c55 */
[----:B------:R-:W-:Y:S01]  /*1ff00*/  @!P0 LEA.HI.X R9, R219, R9, R84, 0x1, P6 ;  /* 0x00000009db098211 */ /* 0x000fe200030f0c54 */
[----:B------:R0:W-:Y:S04]  /*1ff10*/  @!P2 ST.E.128 desc[UR6][R4.64], R36 ;  /* 0x000000240400a985 */ /* 0x0001e8000c101d06 */
[----:B------:R0:W-:Y:S04]  /*1ff20*/  @!P1 ST.E.128 desc[UR6][R6.64], R52 ;  /* 0x0000003406009985 */ /* 0x0001e8000c101d06 */
[----:B------:R0:W-:Y:S02]  /*1ff30*/  @!P0 ST.E.128 desc[UR6][R8.64], R68 ;  /* 0x0000004408008985 */ /* 0x0001e4000c101d06 */
.L_x_663:
[----:B------:R-:W-:Y:S05]  /*1ff40*/  BSYNC B1 ;  /* 0x0000000000017941 */ /* 0x000fea0003800000 */
.L_x_662:
[----:B------:R-:W-:Y:S01]  /*1ff50*/  VIADD R81, R81, 0x60 ;  /* 0x0000006051517836 */ /* 0x000fe20000000000 */
[----:B0-----:R0:W0:Y:S04]  /*1ff60*/  SHFL.IDX PT, R9, R82, 0x3, 0x181f ;  /* 0x00781f0052097f89 */ /* 0x00102800000e0000 */
[----:B------:R-:W-:Y:S01]  /*1ff70*/  ISETP.GE.AND P0, PT, R81, R92, PT ;  /* 0x0000005c5100720c */ /* 0x000fe20003f06270 */
        /* <DEDUP_REMOVED lines=14> */
[----:B------:R-:W-:-:S03]  /*20060*/  @!P5 LEA.HI.X R7, R218, R9, R85, 0x1, P2 ;  /* 0x00000009da07d211 */ /* 0x000fc600010f0c55 */
        /* <DEDUP_REMOVED lines=8> */
.L_x_657:
[----:B0-----:R-:W0:Y:S01]  /*200f0*/  @P1 LDC R95, c[0x0][0xbec] ;  /* 0x0002fb00ff5f1b82 */ /* 0x001e220000000800 */
[----:B------:R-:W-:Y:S01]  /*20100*/  ULDC.64 UR4, c[0x0][0xb08] ;  /* 0x0002c20000047ab9 */ /* 0x000fe20000000a00 */
[----:B------:R-:W-:Y:S01]  /*20110*/  IMAD.MOV.U32 R96, RZ, RZ, R133 ;  /* 0x000000ffff607224 */ /* 0x000fe200078e0085 */
[----:B------:R1:W5:Y:S01]  /*20120*/  LDL R209, [R1+0x78] ;  /* 0x0000780001d17983 */ /* 0x0003620000100800 */
[----:B------:R-:W-:-:S03]  /*20130*/  IMAD R93, R93, UR4, RZ ;  /* 0x000000045d5d7c24 */ /* 0x000fc6000f8e02ff */
[----:B------:R1:W5:Y:S01]  /*20140*/  LDL R208, [R1+0x17c] ;  /* 0x00017c0001d07983 */ /* 0x0003620000100800 */
[----:B------:R-:W2:Y:S01]  /*20150*/  @P1 LDC R94, c[0x0][0xbf0] ;  /* 0x0002fc00ff5e1b82 */ /* 0x000ea20000000800 */
[----:B------:R-:W-:Y:S02]  /*20160*/  IMAD R93, R0, UR5, R93 ;  /* 0x00000005005d7c24 */ /* 0x000fe4000f8e025d */
[----:B------:R1:W5:Y:S04]  /*20170*/  LDL R207, [R1+0xf4] ;  /* 0x0000f40001cf7983 */ /* 0x0003680000100800 */
[----:B------:R1:W5:Y:S04]  /*20180*/  LDL R206, [R1+0x178] ;  /* 0x0001780001ce7983 */ /* 0x0003680000100800 */
[----:B------:R1:W5:Y:S04]  /*20190*/  LDL R205, [R1+0xf0] ;  /* 0x0000f00001cd7983 */ /* 0x0003680000100800 */
[----:B------:R1:W5:Y:S01]  /*201a0*/  LDL R204, [R1+0x174] ;  /* 0x0001740001cc7983 */ /* 0x0003620000100800 */
[----:B0-----:R-:W-:-:S03]  /*201b0*/  @P1 IMAD.HI.U32 R95, R133, R95, RZ ;  /* 0x0000005f855f1227 */ /* 0x001fc600078e00ff */
[----:B------:R1:W5:Y:S04]  /*201c0*/  LDL R203, [R1+0xec] ;  /* 0x0000ec0001cb7983 */ /* 0x0003680000100800 */
[----:B------:R1:W5:Y:S01]  /*201d0*/  LDL R202, [R1+0x170] ;  /* 0x0001700001ca7983 */ /* 0x0003620000100800 */
[----:B--2---:R-:W-:Y:S01]  /*201e0*/  @P1 SHF.R.U32.HI R96, RZ, R94, R95 ;  /* 0x0000005eff601219 */ /* 0x004fe2000001165f */
[----:B------:R-:W-:Y:S01]  /*201f0*/  IMAD.WIDE.U32 R94, R0, UR4, RZ ;  /* 0x00000004005e7c25 */ /* 0x000fe2000f8e00ff */
[----:B------:R-:W-:Y:S01]  /*20200*/  ULDC.64 UR4, c[0x0][0xb38] ;  /* 0x0002ce0000047ab9 */ /* 0x000fe20000000a00 */
[----:B------:R-:W-:Y:S01]  /*20210*/  SHF.R.S32.HI R0, RZ, 0x1f, R233 ;  /* 0x0000001fff007819 */ /* 0x000fe200000114e9 */
[----:B------:R1:W5:Y:S01]  /*20220*/  LDL R201, [R1+0xe8] ;  /* 0x0000e80001c97983 */ /* 0x0003620000100800 */
[----:B------:R-:W-:Y:S01]  /*20230*/  IMAD.IADD R95, R95, 0x1, R93 ;  /* 0x000000015f5f7824 */ /* 0x000fe200078e025d */
[----:B------:R-:W-:-:S02]  /*20240*/  SHF.R.S32.HI R93, RZ, 0x1f, R96 ;  /* 0x0000001fff5d7819 */ /* 0x000fc40000011460 */
[----:B------:R1:W5:Y:S01]  /*20250*/  LDL R200, [R1+0x16c] ;  /* 0x00016c0001c87983 */ /* 0x0003620000100800 */
[----:B------:R-:W-:-:S03]  /*20260*/  IMAD.WIDE.U32 R94, R231, UR4, R94 ;  /* 0x00000004e75e7c25 */ /* 0x000fc6000f8e005e */
[----:B------:R1:W5:Y:S01]  /*20270*/  LDL R199, [R1+0xe4] ;  /* 0x0000e40001c77983 */ /* 0x0003620000100800 */
[----:B------:R-:W-:Y:S01]  /*20280*/  IMAD R95, R231, UR5, R95 ;  /* 0x00000005e75f7c24 */ /* 0x000fe2000f8e025f */
[----:B------:R-:W-:Y:S02]  /*20290*/  ULDC.64 UR4, c[0x0][0xb40] ;  /* 0x0002d00000047ab9 */ /* 0x000fe40000000a00 */
[----:B------:R-:W-:Y:S01]  /*202a0*/  IMAD R0, R0, UR4, RZ ;  /* 0x0000000400007c24 */ /* 0x000fe2000f8e02ff */
[----:B------:R1:W5:Y:S01]  /*202b0*/  LDL R198, [R1+0x168] ;  /* 0x0001680001c67983 */ /* 0x0003620000100800 */
[----:B------:R-:W-:-:S03]  /*202c0*/  IMAD.WIDE.U32 R94, R233, UR4, R94 ;  /* 0x00000004e95e7c25 */ /* 0x000fc6000f8e005e */
[----:B------:R1:W5:Y:S01]  /*202d0*/  LDL R197, [R1+0xe0] ;  /* 0x0000e00001c57983 */ /* 0x0003620000100800 */
[----:B------:R-:W-:Y:S01]  /*202e0*/  IMAD R0, R233, UR5, R0 ;  /* 0x00000005e9007c24 */ /* 0x000fe2000f8e0200 */
[----:B------:R-:W-:Y:S02]  /*202f0*/  ULDC.64 UR4, c[0x0][0xb48] ;  /* 0x0002d20000047ab9 */ /* 0x000fe40000000a00 */
[----:B------:R1:W5:Y:S01]  /*20300*/  LDL R196, [R1+0x164] ;  /* 0x0001640001c47983 */ /* 0x0003620000100800 */
[----:B------:R-:W-:Y:S02]  /*20310*/  IMAD.IADD R95, R95, 0x1, R0 ;  /* 0x000000015f5f7824 */ /* 0x000fe400078e0200 */
[----:B------:R-:W-:Y:S01]  /*20320*/  IMAD.MOV R0, RZ, RZ, -R96 ;  /* 0x000000ffff007224 */ /* 0x000fe200078e0a60 */
[----:B------:R1:W5:Y:S01]  /*20330*/  LDL R195, [R1+0xdc] ;  /* 0x0000dc0001c37983 */ /* 0x0003620000100800 */
[----:B------:R-:W-:-:S03]  /*20340*/  IMAD.WIDE.U32 R94, R137, UR4, R94 ;  /* 0x00000004895e7c25 */ /* 0x000fc6000f8e005e */
[----:B------:R1:W5:Y:S01]  /*20350*/  LDL R194, [R1+0x160] ;  /* 0x0001600001c27983 */ /* 0x0003620000100800 */
[----:B------:R-:W-:Y:S02]  /*20360*/  IMAD R0, R136, R0, R133 ;  /* 0x0000000088007224 */ /* 0x000fe400078e0285 */
[----:B------:R-:W-:Y:S01]  /*20370*/  IMAD R95, R137, UR5, R95 ;  /* 0x00000005895f7c24 */ /* 0x000fe2000f8e025f */
[----:B------:R1:W5:Y:S01]  /*20380*/  LDL R193, [R1+0xd8] ;  /* 0x0000d80001c17983 */ /* 0x0003620000100800 */
[----:B------:R-:W-:-:S03]  /*20390*/  ULDC.64 UR4, c[0x0][0xb30] ;  /* 0x0002cc0000047ab9 */ /* 0x000fc60000000a00 */
[----:B------:R1:W5:Y:S04]  /*203a0*/  LDL R192, [R1+0x15c] ;  /* 0x00015c0001c07983 */ /* 0x0003680000100800 */
        /* <DEDUP_REMOVED lines=44> */
[----:B------:R1:W5:Y:S01]  /*20670*/  LDL R130, [R1+0x7c] ;  /* 0x00007c0001827983 */ /* 0x0003620000100800 */
[----:B------:R-:W-:-:S02]  /*20680*/  IMAD R93, R93, UR4, RZ ;  /* 0x000000045d5d7c24 */ /* 0x000fc4000f8e02ff */
[----:B------:R-:W-:-:S04]  /*20690*/  IMAD.WIDE.U32 R94, R96, UR4, R94 ;  /* 0x00000004605e7c25 */ /* 0x000fc8000f8e005e */
[----:B------:R-:W-:Y:S01]  /*206a0*/  IMAD R93, R96, UR5, R93 ;  /* 0x00000005605d7c24 */ /* 0x000fe2000f8e025d */
[----:B------:R-:W-:Y:S01]  /*206b0*/  SHF.R.S32.HI R96, RZ, 0x1f, R0 ;  /* 0x0000001fff607819 */ /* 0x000fe20000011400 */
[----:B------:R-:W-:Y:S02]  /*206c0*/  ULDC.64 UR4, c[0x0][0xb28] ;  /* 0x0002ca0000047ab9 */ /* 0x000fe40000000a00 */
[----:B------:R-:W-:Y:S02]  /*206d0*/  IMAD.IADD R95, R95, 0x1, R93 ;  /* 0x000000015f5f7824 */ /* 0x000fe400078e025d */
[----:B------:R-:W-:Y:S02]  /*206e0*/  IMAD R96, R96, UR4, RZ ;  /* 0x0000000460607c24 */ /* 0x000fe4000f8e02ff */
[----:B------:R-:W-:-:S04]  /*206f0*/  IMAD.WIDE.U32 R94, R0, UR4, R94 ;  /* 0x00000004005e7c25 */ /* 0x000fc8000f8e005e */
[----:B------:R-:W-:Y:S01]  /*20700*/  IMAD R96, R0, UR5, R96 ;  /* 0x0000000500607c24 */ /* 0x000fe2000f8e0260 */
[----:B------:R-:W-:Y:S02]  /*20710*/  ULDC.64 UR4, c[0x0][0xb00] ;  /* 0x0002c00000047ab9 */ /* 0x000fe40000000a00 */
[----:B------:R-:W-:Y:S01]  /*20720*/  LEA R0, P0, R94, UR4, 0x2 ;  /* 0x000000045e007c11 */ /* 0x000fe2000f8010ff */
[----:B------:R-:W-:-:S05]  /*20730*/  IMAD.IADD R93, R95, 0x1, R96 ;  /* 0x000000015f5d7824 */ /* 0x000fca00078e0260 */
[----:B------:R-:W-:Y:S01]  /*20740*/  LEA.HI.X R93, R94, UR5, R93, 0x2, P0 ;  /* 0x000000055e5d7c11 */ /* 0x000fe200080f145d */
[----:B------:R-:W-:Y:S01]  /*20750*/  VIADD R94, R18, 0x38820 ;  /* 0x00038820125e7836 */ /* 0x000fe20000000000 */
[----:B------:R-:W-:-:S04]  /*20760*/  ISETP.GE.AND P0, PT, R99, R92, PT ;  /* 0x0000005c6300720c */ /* 0x000fc80003f06270 */
[----:B------:R-:W-:Y:S01]  /*20770*/  PRMT R94, RZ, 0x654, R94 ;  /* 0x00000654ff5e7816 */ /* 0x000fe2000000005e */
[----:B------:R1:W0:Y:S01]  /*20780*/  SHFL.IDX PT, R95, R93, RZ, 0x1c1f ;  /* 0x001c1fff5d5f7589 */ /* 0x00022200000e0000 */
[----:B------:R-:W-:Y:S02]  /*20790*/  BSSY B1, `(.L_x_665) ;  /* 0x0000085000017945 */ /* 0x000fe40003800000 */
[----:B------:R2:W-:Y:S02]  /*207a0*/  SYNCS.ARRIVE.TRANS64.RED.A1T0 RZ, [R94+URZ], RZ ;  /* 0x000000ff5eff79a7 */ /* 0x0005e4000810043f */
[----:B--2---:R1:W2:Y:S03]  /*207b0*/  SHFL.IDX PT, R94, R0, RZ, 0x1c1f ;  /* 0x001c1fff005e7589 */ /* 0x0042a600000e0000 */
[----:B------:R-:W-:Y:S05]  /*207c0*/  @P0 BRA `(.L_x_666) ;  /* 0x0000000800040947 */ /* 0x000fea0003800000 */
[----:B------:R-:W-:Y:S01]  /*207d0*/  ULDC UR4, c[0x0][0xac8] ;  /* 0x0002b20000047ab9 */ /* 0x000fe20000000800 */
[----:B------:R-:W-:Y:S01]  /*207e0*/  ULDC.64 UR6, c[0x0][0x208] ;  /* 0x0000820000067ab9 */ /* 0x000fe20000000a00 */
[----:B-----5:R-:W-:Y:S02]  /*207f0*/  ISETP.GE.AND P0, PT, R209, UR4, PT ;  /* 0x00000004d1007c0c */ /* 0x020fe4000bf06270 */
[----:B------:R-:W-:Y:S02]  /*20800*/  ISETP.GE.AND P5, PT, R187, UR4, PT ;  /* 0x00000004bb007c0c */ /* 0x000fe4000bfa6270 */
[----:B------:R-:W-:Y:S02]  /*20810*/  ISETP.GE.AND P4, PT, R185, UR4, PT ;  /* 0x00000004b9007c0c */ /* 0x000fe4000bf86270 */
[----:B------:R-:W-:-:S07]  /*20820*/  ISETP.GE.AND P3, PT, R183, UR4, PT ;  /* 0x00000004b7007c0c */ /* 0x000fce000bf66270 */
[----:B0-2---:R-:W-:-:S05]  /*20830*/  @!P0 IMAD.WIDE R96, R209, 0x4, R94 ;  /* 0x00000004d1608825 */ /* 0x005fca00078e025e */
[----:B------:R0:W-:Y:S01]  /*20840*/  @!P0 ST.E.64 desc[UR6][R96.64], R164 ;  /* 0x000000a460008985 */ /* 0x0001e2000c101b06 */
[----:B------:R-:W-:-:S13]  /*20850*/  ISETP.GE.AND P0, PT, R207, UR4, PT ;  /* 0x00000004cf007c0c */ /* 0x000fda000bf06270 */
[----:B0-----:R-:W-:-:S04]  /*20860*/  @!P0 LEA R96, P1, R207, R94, 0x2 ;  /* 0x0000005ecf608211 */ /* 0x001fc800078210ff */
[----:B------:R-:W-:Y:S02]  /*20870*/  @!P0 LEA.HI.X R97, R207, R95, R208, 0x2, P1 ;  /* 0x0000005fcf618211 */ /* 0x000fe400008f14d0 */
[----:B------:R-:W-:-:S03]  /*20880*/  ISETP.GE.AND P1, PT, R203, UR4, PT ;  /* 0x00000004cb007c0c */ /* 0x000fc6000bf26270 */
[----:B------:R0:W-:Y:S01]  /*20890*/  @!P0 ST.E.64 desc[UR6][R96.64], R162 ;  /* 0x000000a260008985 */ /* 0x0001e2000c101b06 */
[----:B------:R-:W-:-:S13]  /*208a0*/  ISETP.GE.AND P0, PT, R205, UR4, PT ;  /* 0x00000004cd007c0c */ /* 0x000fda000bf06270 */
[----:B0-----:R-:W-:-:S04]  /*208b0*/  @!P0 LEA R96, P2, R205, R94, 0x2 ;  /* 0x0000005ecd608211 */ /* 0x001fc800078410ff */
[----:B------:R-:W-:-:S05]  /*208c0*/  @!P0 LEA.HI.X R97, R205, R95, R206, 0x2, P2 ;  /* 0x0000005fcd618211 */ /* 0x000fca00010f14ce */
[----:B------:R0:W-:Y:S01]  /*208d0*/  @!P0 ST.E.64 desc[UR6][R96.64], R160 ;  /* 0x000000a060008985 */ /* 0x0001e2000c101b06 */
[----:B------:R-:W-:Y:S02]  /*208e0*/  ISETP.GE.AND P0, PT, R201, UR4, PT ;  /* 0x00000004c9007c0c */ /* 0x000fe4000bf06270 */
        /* <DEDUP_REMOVED lines=25> */
[----:B------:R-:W-:Y:S02]  /*20a80*/  @!P1 LEA.HI.X R3, R191, R95, R192, 0x2, P2 ;  /* 0x0000005fbf039211 */ /* 0x000fe400010f14c0 */
[----:B------:R-:W-:-:S03]  /*20a90*/  @!P4 LEA R4, P2, R185, R94, 0x2 ;  /* 0x0000005eb904c211 */ /* 0x000fc600078410ff */
[----:B------:R0:W-:Y:S01]  /*20aa0*/  @!P1 ST.E.64 desc[UR6][R2.64], R6 ;  /* 0x0000000602009985 */ /* 0x0001e2000c101b06 */
[----:B------:R-:W-:Y:S02]  /*20ab0*/  @!P4 LEA.HI.X R5, R185, R95, R186, 0x2, P2 ;  /* 0x0000005fb905c211 */ /* 0x000fe400010f14ba */
[----:B------:R-:W-:Y:S02]  /*20ac0*/  ISETP.GE.AND P2, PT, R177, UR4, PT ;  /* 0x00000004b1007c0c */ /* 0x000fe4000bf46270 */
[----:B0-----:R-:W-:-:S04]  /*20ad0*/  @!P0 LEA R2, P1, R189, R94, 0x2 ;  /* 0x0000005ebd028211 */ /* 0x001fc800078210ff */
[----:B------:R-:W-:Y:S02]  /*20ae0*/  @!P0 LEA.HI.X R3, R189, R95, R190, 0x2, P1 ;  /* 0x0000005fbd038211 */ /* 0x000fe400008f14be */
[----:B------:R-:W-:-:S03]  /*20af0*/  ISETP.GE.AND P1, PT, R179, UR4, PT ;  /* 0x00000004b3007c0c */ /* 0x000fc6000bf26270 */
[----:B------:R0:W-:Y:S01]  /*20b00*/  @!P0 ST.E.64 desc[UR6][R2.64], R8 ;  /* 0x0000000802008985 */ /* 0x0001e2000c101b06 */
[----:B------:R-:W-:Y:S02]  /*20b10*/  ISETP.GE.AND P0, PT, R181, UR4, PT ;  /* 0x00000004b5007c0c */ /* 0x000fe4000bf06270 */
[----:B0-----:R-:W-:-:S04]  /*20b20*/  @!P5 LEA R2, P6, R187, R94, 0x2 ;  /* 0x0000005ebb02d211 */ /* 0x001fc800078c10ff */
[----:B------:R-:W-:Y:S02]  /*20b30*/  @!P5 LEA.HI.X R3, R187, R95, R188, 0x2, P6 ;  /* 0x0000005fbb03d211 */ /* 0x000fe400030f14bc */
[----:B------:R-:W-:-:S03]  /*20b40*/  @!P3 LEA R6, P6, R183, R94, 0x2 ;  /* 0x0000005eb706b211 */ /* 0x000fc600078c10ff */
[----:B------:R0:W-:Y:S01]  /*20b50*/  @!P5 ST.E.64 desc[UR6][R2.64], R10 ;  /* 0x0000000a0200d985 */ /* 0x0001e2000c101b06 */
[----:B------:R-:W-:-:S03]  /*20b60*/  @!P3 LEA.HI.X R7, R183, R95, R184, 0x2, P6 ;  /* 0x0000005fb707b211 */ /* 0x000fc600030f14b8 */
[----:B------:R2:W-:Y:S04]  /*20b70*/  @!P4 ST.E.64 desc[UR6][R4.64], R12 ;  /* 0x0000000c0400c985 */ /* 0x0005e8000c101b06 */
[----:B------:R3:W-:Y:S01]  /*20b80*/  @!P3 ST.E.64 desc[UR6][R6.64], R14 ;  /* 0x0000000e0600b985 */ /* 0x0007e2000c101b06 */
[----:B------:R-:W-:Y:S02]  /*20b90*/  ISETP.GE.AND P3, PT, R175, UR4, PT ;  /* 0x00000004af007c0c */ /* 0x000fe4000bf66270 */
[----:B0-----:R-:W-:-:S04]  /*20ba0*/  @!P0 LEA R2, P4, R181, R94, 0x2 ;  /* 0x0000005eb5028211 */ /* 0x001fc800078810ff */
[-C--:B------:R-:W-:Y:S02]  /*20bb0*/  @!P0 LEA.HI.X R3, R181, R95.reuse, R182, 0x2, P4 ;  /* 0x0000005fb5038211 */ /* 0x080fe400020f14b6 */
[----:B------:R-:W-:Y:S02]  /*20bc0*/  ISETP.GE.AND P4, PT, R173, UR4, PT ;  /* 0x00000004ad007c0c */ /* 0x000fe4000bf86270 */
[-C--:B--2---:R-:W-:Y:S01]  /*20bd0*/  @!P1 LEA R4, P5, R179, R94.reuse, 0x2 ;  /* 0x0000005eb3049211 */ /* 0x084fe200078a10ff */
[----:B------:R0:W-:Y:S01]  /*20be0*/  @!P0 ST.E.64 desc[UR6][R2.64], R20 ;  /* 0x0000001402008985 */ /* 0x0001e2000c101b06 */
[----:B---3--:R-:W-:Y:S02]  /*20bf0*/  @!P2 LEA R6, P6, R177, R94, 0x2 ;  /* 0x0000005eb106a211 */ /* 0x008fe400078c10ff */
[----:B------:R-:W-:Y:S02]  /*20c00*/  @!P1 LEA.HI.X R5, R179, R95, R180, 0x2, P5 ;  /* 0x0000005fb3059211 */ /* 0x000fe400028f14b4 */
[----:B------:R-:W-:-:S02]  /*20c10*/  ISETP.GE.AND P5, PT, R171, UR4, PT ;  /* 0x00000004ab007c0c */ /* 0x000fc4000bfa6270 */
[----:B------:R-:W-:Y:S01]  /*20c20*/  @!P2 LEA.HI.X R7, R177, R95, R178, 0x2, P6 ;  /* 0x0000005fb107a211 */ /* 0x000fe200030f14b2 */
[----:B------:R2:W-:Y:S01]  /*20c30*/  @!P1 ST.E.64 desc[UR6][R4.64], R24 ;  /* 0x0000001804009985 */ /* 0x0005e2000c101b06 */
[----:B------:R-:W-:-:S03]  /*20c40*/  ISETP.GE.AND P1, PT, R167, UR4, PT ;  /* 0x00000004a7007c0c */ /* 0x000fc6000bf26270 */
[----:B------:R3:W-:Y:S01]  /*20c50*/  @!P2 ST.E.64 desc[UR6][R6.64], R28 ;  /* 0x0000001c0600a985 */ /* 0x0007e2000c101b06 */
[----:B------:R-:W-:Y:S02]  /*20c60*/  ISETP.GE.AND P2, PT, R169, UR4, PT ;  /* 0x00000004a9007c0c */ /* 0x000fe4000bf46270 */
[----:B0-----:R-:W-:-:S04]  /*20c70*/  @!P3 LEA R2, P6, R175, R94, 0x2 ;  /* 0x0000005eaf02b211 */ /* 0x001fc800078c10ff */
[----:B------:R-:W-:Y:S02]  /*20c80*/  @!P3 LEA.HI.X R3, R175, R95, R176, 0x2, P6 ;  /* 0x0000005faf03b211 */ /* 0x000fe400030f14b0 */
[----:B--2---:R-:W-:-:S03]  /*20c90*/  @!P4 LEA R4, P0, R173, R94, 0x2 ;  /* 0x0000005ead04c211 */ /* 0x004fc600078010ff */
[----:B------:R0:W-:Y:S01]  /*20ca0*/  @!P3 ST.E.64 desc[UR6][R2.64], R32 ;  /* 0x000000200200b985 */ /* 0x0001e2000c101b06 */
[-C--:B------:R-:W-:Y:S02]  /*20cb0*/  @!P4 LEA.HI.X R5, R173, R95.reuse, R174, 0x2, P0 ;  /* 0x0000005fad05c211 */ /* 0x080fe400000f14ae */
[----:B------:R-:W-:Y:S02]  /*20cc0*/  ISETP.GE.AND P0, PT, R151, UR4, PT ;  /* 0x0000000497007c0c */ /* 0x000fe4000bf06270 */
[-C--:B---3--:R-:W-:Y:S01]  /*20cd0*/  @!P5 LEA R6, P6, R171, R94.reuse, 0x2 ;  /* 0x0000005eab06d211 */ /* 0x088fe200078c10ff */
[----:B------:R2:W-:Y:S01]  /*20ce0*/  @!P4 ST.E.64 desc[UR6][R4.64], R36 ;  /* 0x000000240400c985 */ /* 0x0005e2000c101b06 */
[----:B------:R-:W-:Y:S02]  /*20cf0*/  ISETP.GE.AND P4, PT, R147, UR4, PT ;  /* 0x0000000493007c0c */ /* 0x000fe4000bf86270 */
[----:B------:R-:W-:Y:S02]  /*20d00*/  @!P5 LEA.HI.X R7, R171, R95, R172, 0x2, P6 ;  /* 0x0000005fab07d211 */ /* 0x000fe400030f14ac */
[----:B0-----:R-:W-:-:S03]  /*20d10*/  @!P2 LEA R2, P6, R169, R94, 0x2 ;  /* 0x0000005ea902a211 */ /* 0x001fc600078c10ff */
[----:B------:R0:W-:Y:S01]  /*20d20*/  @!P5 ST.E.64 desc[UR6][R6.64], R40 ;  /* 0x000000280600d985 */ /* 0x0001e2000c101b06 */
[----:B------:R-:W-:Y:S02]  /*20d30*/  ISETP.GE.AND P5, PT, R149, UR4, PT ;  /* 0x0000000495007c0c */ /* 0x000fe4000bfa6270 */
[----:B------:R-:W-:Y:S02]  /*20d40*/  @!P2 LEA.HI.X R3, R169, R95, R170, 0x2, P6 ;  /* 0x0000005fa903a211 */ /* 0x000fe400030f14aa */
[----:B--2---:R-:W-:-:S03]  /*20d50*/  @!P1 LEA R4, P3, R167, R94, 0x2 ;  /* 0x0000005ea7049211 */ /* 0x004fc600078610ff */
[----:B------:R2:W-:Y:S01]  /*20d60*/  @!P2 ST.E.64 desc[UR6][R2.64], R44 ;  /* 0x0000002c0200a985 */ /* 0x0005e2000c101b06 */
[-C--:B------:R-:W-:Y:S02]  /*20d70*/  @!P1 LEA.HI.X R5, R167, R95.reuse, R168, 0x2, P3 ;  /* 0x0000005fa7059211 */ /* 0x080fe400018f14a8 */
[----:B------:R-:W-:Y:S02]  /*20d80*/  ISETP.GE.AND P3, PT, R145, UR4, PT ;  /* 0x0000000491007c0c */ /* 0x000fe4000bf66270 */
[CC--:B0-----:R-:W-:Y:S01]  /*20d90*/  @!P0 LEA R6, P6, R151.reuse, R94.reuse, 0x2 ;  /* 0x0000005e97068211 */ /* 0x0c1fe200078c10ff */
[----:B------:R0:W-:Y:S03]  /*20da0*/  @!P1 ST.E.64 desc[UR6][R4.64], R48 ;  /* 0x0000003004009985 */ /* 0x0001e6000c101b06 */
[----:B------:R-:W-:Y:S02]  /*20db0*/  @!P0 LEA.HI.X R7, R151, R95, R166, 0x2, P6 ;  /* 0x0000005f97078211 */ /* 0x000fe400030f14a6 */
[----:B--2---:R-:W-:-:S03]  /*20dc0*/  @!P5 LEA R2, P1, R149, R94, 0x2 ;  /* 0x0000005e9502d211 */ /* 0x004fc600078210ff */
[----:B------:R2:W-:Y:S01]  /*20dd0*/  @!P0 ST.E.64 desc[UR6][R6.64], R52 ;  /* 0x0000003406008985 */ /* 0x0005e2000c101b06 */
[----:B------:R-:W-:Y:S02]  /*20de0*/  ISETP.GE.AND P0, PT, R140, UR4, PT ;  /* 0x000000048c007c0c */ /* 0x000fe4000bf06270 */
[-C--:B------:R-:W-:Y:S02]  /*20df0*/  @!P5 LEA.HI.X R3, R149, R95.reuse, R150, 0x2, P1 ;  /* 0x0000005f9503d211 */ /* 0x080fe400008f1496 */
[----:B------:R-:W-:Y:S02]  /*20e00*/  ISETP.GE.AND P1, PT, R138, UR4, PT ;  /* 0x000000048a007c0c */ /* 0x000fe4000bf26270 */
[C---:B0-----:R-:W-:Y:S01]  /*20e10*/  @!P4 LEA R4, P2, R147.reuse, R94, 0x2 ;  /* 0x0000005e9304c211 */ /* 0x041fe200078410ff */
[----:B------:R0:W-:Y:S03]  /*20e20*/  @!P5 ST.E.64 desc[UR6][R2.64], R56 ;  /* 0x000000380200d985 */ /* 0x0001e6000c101b06 */
[----:B------:R-:W-:-:S02]  /*20e30*/  @!P4 LEA.HI.X R5, R147, R95, R148, 0x2, P2 ;  /* 0x0000005f9305c211 */ /* 0x000fc400010f1494 */
[----:B------:R-:W-:Y:S02]  /*20e40*/  ISETP.GE.AND P2, PT, R132, UR4, PT ;  /* 0x0000000484007c0c */ /* 0x000fe4000bf46270 */
[CC--:B--2---:R-:W-:Y:S01]  /*20e50*/  @!P3 LEA R6, P6, R145.reuse, R94.reuse, 0x2 ;  /* 0x0000005e9106b211 */ /* 0x0c4fe200078c10ff */
[----:B------:R2:W-:Y:S01]  /*20e60*/  @!P4 ST.E.64 desc[UR6][R4.64], R60 ;  /* 0x0000003c0400c985 */ /* 0x0005e2000c101b06 */
[----:B------:R-:W-:Y:S02]  /*20e70*/  ISETP.GE.AND P4, PT, R136, UR4, PT ;  /* 0x0000000488007c0c */ /* 0x000fe4000bf86270 */
[----:B------:R-:W-:Y:S02]  /*20e80*/  @!P3 LEA.HI.X R7, R145, R95, R146, 0x2, P6 ;  /* 0x0000005f9107b211 */ /* 0x000fe400030f1492 */
[----:B0-----:R-:W-:-:S03]  /*20e90*/  @!P0 LEA R2, P5, R140, R94, 0x2 ;  /* 0x0000005e8c028211 */ /* 0x001fc600078a10ff */
[----:B------:R0:W-:Y:S01]  /*20ea0*/  @!P3 ST.E.64 desc[UR6][R6.64], R64 ;  /* 0x000000400600b985 */ /* 0x0001e2000c101b06 */
[----:B------:R-:W-:Y:S02]  /*20eb0*/  ISETP.GE.AND P3, PT, R134, UR4, PT ;  /* 0x0000000486007c0c */ /* 0x000fe4000bf66270 */
[-C--:B------:R-:W-:Y:S02]  /*20ec0*/  @!P0 LEA.HI.X R3, R140, R95.reuse, R144, 0x2, P5 ;  /* 0x0000005f8c038211 */ /* 0x080fe400028f1490 */
[----:B------:R-:W-:Y:S02]  /*20ed0*/  ISETP.GE.AND P5, PT, R130, UR4, PT ;  /* 0x0000000482007c0c */ /* 0x000fe4000bfa6270 */
[C---:B--2---:R-:W-:Y:S01]  /*20ee0*/  @!P1 LEA R4, P6, R138.reuse, R94, 0x2 ;  /* 0x0000005e8a049211 */ /* 0x044fe200078c10ff */
[----:B------:R2:W-:Y:S03]  /*20ef0*/  @!P0 ST.E.64 desc[UR6][R2.64], R68 ;  /* 0x0000004402008985 */ /* 0x0005e6000c101b06 */
[----:B------:R-:W-:-:S03]  /*20f00*/  @!P1 LEA.HI.X R5, R138, R95, R139, 0x2, P6 ;  /* 0x0000005f8a059211 */ /* 0x000fc600030f148b */
[CC--:B0-----:R-:W-:Y:S02]  /*20f10*/  @!P3 LEA R6, P6, R134.reuse, R94.reuse, 0x2 ;  /* 0x0000005e8606b211 */ /* 0x0c1fe400078c10ff */
[----:B------:R0:W-:Y:S02]  /*20f20*/  @!P1 ST.E.64 desc[UR6][R4.64], R72 ;  /* 0x0000004804009985 */ /* 0x0001e4000c101b06 */
[----:B------:R-:W-:Y:S02]  /*20f30*/  @!P3 LEA.HI.X R7, R134, R95, R135, 0x2, P6 ;  /* 0x0000005f8607b211 */ /* 0x000fe400030f1487 */
[----:B--2---:R-:W-:-:S04]  /*20f40*/  @!P4 LEA R2, P0, R136, R94, 0x2 ;  /* 0x0000005e8802c211 */ /* 0x004fc800078010ff */
[-C--:B------:R-:W-:Y:S02]  /*20f50*/  @!P4 LEA.HI.X R3, R136, R95.reuse, R137, 0x2, P0 ;  /* 0x0000005f8803c211 */ /* 0x080fe400000f1489 */
[-C--:B------:R-:W-:Y:S02]  /*20f60*/  @!P5 LEA R8, P0, R130, R94.reuse, 0x2 ;  /* 0x0000005e8208d211 */ /* 0x080fe400078010ff */
[----:B0-----:R-:W-:Y:S01]  /*20f70*/  @!P2 LEA R4, P1, R132, R94, 0x2 ;  /* 0x0000005e8404a211 */ /* 0x001fe200078210ff */
[----:B------:R3:W-:Y:S01]  /*20f80*/  @!P4 ST.E.64 desc[UR6][R2.64], R76 ;  /* 0x0000004c0200c985 */ /* 0x0007e2000c101b06 */
[-C--:B------:R-:W-:Y:S02]  /*20f90*/  @!P5 LEA.HI.X R9, R130, R95.reuse, R131, 0x2, P0 ;  /* 0x0000005f8209d211 */ /* 0x080fe400000f1483 */
[----:B------:R-:W-:Y:S01]  /*20fa0*/  @!P2 LEA.HI.X R5, R132, R95, R133, 0x2, P1 ;  /* 0x0000005f8405a211 */ /* 0x000fe200008f1485 */
[----:B------:R3:W-:Y:S04]  /*20fb0*/  @!P3 ST.E.64 desc[UR6][R6.64], R80 ;  /* 0x000000500600b985 */ /* 0x0007e8000c101b06 */
[----:B------:R3:W-:Y:S04]  /*20fc0*/  @!P2 ST.E.64 desc[UR6][R4.64], R84 ;  /* 0x000000540400a985 */ /* 0x0007e8000c101b06 */
[----:B------:R3:W-:Y:S02]  /*20fd0*/  @!P5 ST.E.64 desc[UR6][R8.64], R88 ;  /* 0x000000580800d985 */ /* 0x0007e4000c101b06 */
.L_x_666:
[----:B------:R-:W-:Y:S05]  /*20fe0*/  BSYNC B1 ;  /* 0x0000000000017941 */ /* 0x000fea0003800000 */
.L_x_665:
[----:B------:R-:W-:Y:S01]  /*20ff0*/  ISETP.GE.AND P0, PT, R98, R92, PT ;  /* 0x0000005c6200720c */ /* 0x000fe20003f06270 */
[----:B---3--:R3:W4:Y:S04]  /*21000*/  SHFL.IDX PT, R3, R93, 0x1, 0x1c1f ;  /* 0x003c1f005d037f89 */ /* 0x00872800000e0000 */
[----:B------:R3:W0:Y:S08]  /*21010*/  SHFL.IDX PT, R2, R0, 0x1, 0x1c1f ;  /* 0x003c1f0000027f89 */ /* 0x00063000000e0000 */
[----:B---3--:R-:W-:Y:S05]  /*21020*/  @P0 BRA `(.L_x_664) ;  /* 0x0000001400c80947 */ /* 0x008fea0003800000 */
[----:B------:R-:W-:Y:S01]  /*21030*/  ULDC UR4, c[0x0][0xac8] ;  /* 0x0002b20000047ab9 */ /* 0x000fe20000000800 */
[----:B------:R-:W-:Y:S01]  /*21040*/  ULDC.64 UR6, c[0x0][0x208] ;  /* 0x0000820000067ab9 */ /* 0x000fe20000000a00 */
[----:B-----5:R-:W-:Y:S02]  /*21050*/  ISETP.GE.AND P3, PT, R209, UR4, PT ;  /* 0x00000004d1007c0c */ /* 0x020fe4000bf66270 */
[----:B------:R-:W-:Y:S02]  /*21060*/  ISETP.GE.AND P2, PT, R207, UR4, PT ;  /* 0x00000004cf007c0c */ /* 0x000fe4000bf46270 */
[----:B------:R-:W-:Y:S02]  /*21070*/  ISETP.GE.AND P1, PT, R205, UR4, PT ;  /* 0x00000004cd007c0c */ /* 0x000fe4000bf26270 */
[----:B------:R-:W-:Y:S02]  /*21080*/  ISETP.GE.AND P0, PT, R203, UR4, PT ;  /* 0x00000004cb007c0c */ /* 0x000fe4000bf06270 */
[----:B------:R-:W-:-:S05]  /*21090*/  ISETP.GE.AND P4, PT, R199, UR4, PT ;  /* 0x00000004c7007c0c */ /* 0x000fca000bf86270 */
[----:B0---4-:R-:W-:-:S04]  /*210a0*/  @!P3 IMAD.WIDE R4, R209, 0x4, R2 ;  /* 0x00000004d104b825 */ /* 0x011fc800078e0202 */
[-C--:B------:R-:W-:Y:S01]  /*210b0*/  @!P1 LEA R6, P5, R205, R2.reuse, 0x2 ;  /* 0x00000002cd069211 */ /* 0x080fe200078a10ff */
[----:B------:R0:W-:Y:S01]  /*210c0*/  @!P3 ST.E.64 desc[UR6][R4.64], R26 ;  /* 0x0000001a0400b985 */ /* 0x0001e2000c101b06 */
[----:B------:R-:W-:Y:S02]  /*210d0*/  ISETP.GE.AND P3, PT, R201, UR4, PT ;  /* 0x00000004c9007c0c */ /* 0x000fe4000bf66270 */
[----:B------:R-:W-:Y:S02]  /*210e0*/  @!P1 LEA.HI.X R7, R205, R3, R206, 0x2, P5 ;  /* 0x00000003cd079211 */ /* 0x000fe400028f14ce */
        /* <DEDUP_REMOVED lines=9> */
[-C--:B0-----:R-:W-:Y:S02]  /*21180*/  @!P3 LEA R4, P1, R201, R2.reuse, 0x2 ;  /* 0x00000002c904b211 */ /* 0x081fe400078210ff */
[----:B---3--:R-:W-:Y:S02]  /*21190*/  @!P4 LEA R6, P2, R199, R2, 0x2 ;  /* 0x00000002c706c211 */ /* 0x008fe400078410ff */
[----:B------:R-:W-:-:S02]  /*211a0*/  @!P3 LEA.HI.X R5, R201, R3, R202, 0x2, P1 ;  /* 0x00000003c905b211 */ /* 0x000fc400008f14ca */
[----:B------:R-:W-:Y:S02]  /*211b0*/  ISETP.GE.AND P1, PT, R193, UR4, PT ;  /* 0x00000004c1007c0c */ /* 0x000fe4000bf26270 */
[-C--:B------:R-:W-:Y:S01]  /*211c0*/  @!P4 LEA.HI.X R7, R199, R3.reuse, R200, 0x2, P2 ;  /* 0x00000003c707c211 */ /* 0x080fe200010f14c8 */
[----:B------:R0:W-:Y:S01]  /*211d0*/  @!P3 ST.E.64 desc[UR6][R4.64], R42 ;  /* 0x0000002a0400b985 */ /* 0x0001e2000c101b06 */
[----:B------:R-:W-:Y:S02]  /*211e0*/  ISETP.GE.AND P2, PT, R191, UR4, PT ;  /* 0x00000004bf007c0c */ /* 0x000fe4000bf46270 */
[----:B----4-:R-:W-:Y:S01]  /*211f0*/  @!P5 LEA R8, P6, R197, R2, 0x2 ;  /* 0x00000002c508d211 */ /* 0x010fe200078c10ff */
[----:B------:R3:W-:Y:S01]  /*21200*/  @!P4 ST.E.64 desc[UR6][R6.64], R46 ;  /* 0x0000002e0600c985 */ /* 0x0007e2000c101b06 */
[----:B------:R-:W-:Y:S02]  /*21210*/  ISETP.GE.AND P3, PT, R189, UR4, PT ;  /* 0x00000004bd007c0c */ /* 0x000fe4000bf66270 */
[----:B------:R-:W-:-:S02]  /*21220*/  @!P5 LEA.HI.X R9, R197, R3, R198, 0x2, P6 ;  /* 0x00000003c509d211 */ /* 0x000fc400030f14c6 */
[----:B------:R-:W-:-:S03]  /*21230*/  ISETP.GE.AND P4, PT, R187, UR4, PT ;  /* 0x00000004bb007c0c */ /* 0x000fc6000bf86270 */
[----:B------:R4:W-:Y:S01]  /*21240*/  @!P5 ST.E.64 desc[UR6][R8.64], R50 ;  /* 0x000000320800d985 */ /* 0x0009e2000c101b06 */
[-C--:B0-----:R-:W-:Y:S02]  /*21250*/  @!P0 LEA R4, P6, R195, R2.reuse, 0x2 ;  /* 0x00000002c3048211 */ /* 0x081fe400078c10ff */
[-C--:B---3--:R-:W-:Y:S02]  /*21260*/  @!P1 LEA R6, P5, R193, R2.reuse, 0x2 ;  /* 0x00000002c1069211 */ /* 0x088fe400078a10ff */
[-C--:B------:R-:W-:Y:S02]  /*21270*/  @!P0 LEA.HI.X R5, R195, R3.reuse, R196, 0x2, P6 ;  /* 0x00000003c3058211 */ /* 0x080fe400030f14c4 */
[----:B------:R-:W-:Y:S02]  /*21280*/  @!P1 LEA.HI.X R7, R193, R3, R194, 0x2, P5 ;  /* 0x00000003c1079211 */ /* 0x000fe400028f14c2 */
[----:B------:R-:W-:Y:S01]  /*21290*/  ISETP.GE.AND P5, PT, R185, UR4, PT ;  /* 0x00000004b9007c0c */ /* 0x000fe2000bfa6270 */
[----:B------:R0:W-:Y:S01]  /*212a0*/  @!P0 ST.E.64 desc[UR6][R4.64], R54 ;  /* 0x0000003604008985 */ /* 0x0001e2000c101b06 */
[----:B----4-:R-:W-:-:S02]  /*212b0*/  @!P2 LEA R8, P6, R191, R2, 0x2 ;  /* 0x00000002bf08a211 */ /* 0x010fc400078c10ff */
[----:B------:R-:W-:Y:S01]  /*212c0*/  ISETP.GE.AND P0, PT, R183, UR4, PT ;  /* 0x00000004b7007c0c */ /* 0x000fe2000bf06270 */
[----:B------:R3:W-:Y:S01]  /*212d0*/  @!P1 ST.E.64 desc[UR6][R6.64], R58 ;  /* 0x0000003a06009985 */ /* 0x0007e2000c101b06 */
[----:B------:R-:W-:Y:S02]  /*212e0*/  @!P2 LEA.HI.X R9, R191, R3, R192, 0x2, P6 ;  /* 0x00000003bf09a211 */ /* 0x000fe400030f14c0 */
        /* <DEDUP_REMOVED lines=8> */
[----:B----4-:R-:W-:-:S03]  /*21370*/  @!P5 LEA R8, P6, R185, R2, 0x2 ;  /* 0x00000002b908d211 */ /* 0x010fc600078c10ff */
[----:B------:R3:W-:Y:S01]  /*21380*/  @!P4 ST.E.64 desc[UR6][R6.64], R70 ;  /* 0x000000460600c985 */ /* 0x0007e2000c101b06 */
[----:B------:R-:W-:-:S05]  /*21390*/  @!P5 LEA.HI.X R9, R185, R3, R186, 0x2, P6 ;  /* 0x00000003b909d211 */ /* 0x000fca00030f14ba */
[----:B------:R4:W-:Y:S01]  /*213a0*/  @!P5 ST.E.64 desc[UR6][R8.64], R74 ;  /* 0x0000004a0800d985 */ /* 0x0009e2000c101b06 */
[----:B------:R-:W-:Y:S02]  /*213b0*/  ISETP.GE.AND P5, PT, R177, UR4, PT ;  /* 0x00000004b1007c0c */ /* 0x000fe4000bfa6270 */
[----:B0-----:R-:W-:-:S04]  /*213c0*/  @!P0 LEA R4, P4, R183, R2, 0x2 ;  /* 0x00000002b7048211 */ /* 0x001fc800078810ff */
[-C--:B------:R-:W-:Y:S02]  /*213d0*/  @!P0 LEA.HI.X R5, R183, R3.reuse, R184, 0x2, P4 ;  /* 0x00000003b7058211 */ /* 0x080fe400020f14b8 */
[----:B------:R-:W-:Y:S02]  /*213e0*/  ISETP.GE.AND P4, PT, R175, UR4, PT ;  /* 0x00000004af007c0c */ /* 0x000fe4000bf86270 */
[-C--:B---3--:R-:W-:Y:S01]  /*213f0*/  @!P1 LEA R6, P3, R181, R2.reuse, 0x2 ;  /* 0x00000002b5069211 */ /* 0x088fe200078610ff */
[----:B------:R0:W-:Y:S01]  /*21400*/  @!P0 ST.E.64 desc[UR6][R4.64], R78 ;  /* 0x0000004e04008985 */ /* 0x0001e2000c101b06 */
[----:B----4-:R-:W-:Y:S02]  /*21410*/  @!P2 LEA R8, P6, R179, R2, 0x2 ;  /* 0x00000002b308a211 */ /* 0x010fe400078c10ff */
        /* <DEDUP_REMOVED lines=9> */
[----:B---3--:R-:W-:-:S03]  /*214b0*/  @!P4 LEA R6, P0, R175, R2, 0x2 ;  /* 0x00000002af06c211 */ /* 0x008fc600078010ff */
[----:B------:R0:W-:Y:S01]  /*214c0*/  @!P5 ST.E.64 desc[UR6][R4.64], R90 ;  /* 0x0000005a0400d985 */ /* 0x0001e2000c101b06 */
[----:B------:R-:W-:Y:S02]  /*214d0*/  ISETP.GE.AND P5, PT, R151, UR4, PT ;  /* 0x0000000497007c0c */ /* 0x000fe4000bfa6270 */
[-C--:B------:R-:W-:Y:S02]  /*214e0*/  @!P4 LEA.HI.X R7, R175, R3.reuse, R176, 0x2, P0 ;  /* 0x00000003af07c211 */ /* 0x080fe400000f14b0 */
[----:B------:R-:W-:Y:S02]  /*214f0*/  ISETP.GE.AND P0, PT, R167, UR4, PT ;  /* 0x00000004a7007c0c */ /* 0x000fe4000bf06270 */
[----:B----4-:R-:W-:Y:S01]  /*21500*/  @!P3 LEA R8, P6, R173, R2, 0x2 ;  /* 0x00000002ad08b211 */ /* 0x010fe200078c10ff */
[----:B------:R3:W-:Y:S01]  /*21510*/  @!P4 ST.E.64 desc[UR6][R6.64], R100 ;  /* 0x000000640600c985 */ /* 0x0007e2000c101b06 */
[----:B------:R-:W-:Y:S02]  /*21520*/  ISETP.GE.AND P4, PT, R149, UR4, PT ;  /* 0x0000000495007c0c */ /* 0x000fe4000bf86270 */
[----:B------:R-:W-:-:S02]  /*21530*/  @!P3 LEA.HI.X R9, R173, R3, R174, 0x2, P6 ;  /* 0x00000003ad09b211 */ /* 0x000fc400030f14ae */
[----:B0-----:R-:W-:-:S03]  /*21540*/  @!P2 LEA R4, P6, R171, R2, 0x2 ;  /* 0x00000002ab04a211 */ /* 0x001fc600078c10ff */
[----:B------:R0:W-:Y:S01]  /*21550*/  @!P3 ST.E.64 desc[UR6][R8.64], R104 ;  /* 0x000000680800b985 */ /* 0x0001e2000c101b06 */
[----:B------:R-:W-:Y:S02]  /*21560*/  @!P2 LEA.HI.X R5, R171, R3, R172, 0x2, P6 ;  /* 0x00000003ab05a211 */ /* 0x000fe400030f14ac */
[----:B---3--:R-:W-:-:S03]  /*21570*/  @!P1 LEA R6, P3, R169, R2, 0x2 ;  /* 0x00000002a9069211 */ /* 0x008fc600078610ff */
[----:B------:R3:W-:Y:S01]  /*21580*/  @!P2 ST.E.64 desc[UR6][R4.64], R102 ;  /* 0x000000660400a985 */ /* 0x0007e2000c101b06 */
[-C--:B------:R-:W-:Y:S02]  /*21590*/  @!P1 LEA.HI.X R7, R169, R3.reuse, R170, 0x2, P3 ;  /* 0x00000003a9079211 */ /* 0x080fe400018f14aa */
[----:B------:R-:W-:Y:S02]  /*215a0*/  ISETP.GE.AND P3, PT, R147, UR4, PT ;  /* 0x0000000493007c0c */ /* 0x000fe4000bf66270 */
[CC--:B0-----:R-:W-:Y:S01]  /*215b0*/  @!P0 LEA R8, P6, R167.reuse, R2.reuse, 0x2 ;  /* 0x00000002a7088211 */ /* 0x0c1fe200078c10ff */
[----:B------:R0:W-:Y:S03]  /*215c0*/  @!P1 ST.E.64 desc[UR6][R6.64], R106 ;  /* 0x0000006a06009985 */ /* 0x0001e6000c101b06 */
[----:B------:R-:W-:Y:S02]  /*215d0*/  @!P0 LEA.HI.X R9, R167, R3, R168, 0x2, P6 ;  /* 0x00000003a7098211 */ /* 0x000fe400030f14a8 */
[----:B---3--:R-:W-:-:S03]  /*215e0*/  @!P5 LEA R4, P1, R151, R2, 0x2 ;  /* 0x000000029704d211 */ /* 0x008fc600078210ff */
        /* <DEDUP_REMOVED lines=8> */
[CC--:B---3--:R-:W-:Y:S01]  /*21670*/  @!P3 LEA R8, P6, R147.reuse, R2.reuse, 0x2 ;  /* 0x000000029308b211 */ /* 0x0c8fe200078c10ff */
[----:B------:R3:W-:Y:S01]  /*21680*/  @!P4 ST.E.64 desc[UR6][R6.64], R112 ;  /* 0x000000700600c985 */ /* 0x0007e2000c101b06 */
[----:B------:R-:W-:Y:S02]  /*21690*/  ISETP.GE.AND P4, PT, R138, UR4, PT ;  /* 0x000000048a007c0c */ /* 0x000fe4000bf86270 */
[----:B------:R-:W-:Y:S02]  /*216a0*/  @!P3 LEA.HI.X R9, R147, R3, R148, 0x2, P6 ;  /* 0x000000039309b211 */ /* 0x000fe400030f1494 */
[----:B0-----:R-:W-:-:S03]  /*216b0*/  @!P1 LEA R4, P6, R140, R2, 0x2 ;  /* 0x000000028c049211 */ /* 0x001fc600078c10ff */
[----:B------:R0:W-:Y:S01]  /*216c0*/  @!P3 ST.E.64 desc[UR6][R8.64], R114 ;  /* 0x000000720800b985 */ /* 0x0001e2000c101b06 */
[----:B------:R-:W-:Y:S02]  /*216d0*/  ISETP.GE.AND P3, PT, R136, UR4, PT ;  /* 0x0000000488007c0c */ /* 0x000fe4000bf66270 */
[----:B------:R-:W-:Y:S02]  /*216e0*/  @!P1 LEA.HI.X R5, R140, R3, R144, 0x2, P6 ;  /* 0x000000038c059211 */ /* 0x000fe400030f1490 */
[----:B---3--:R-:W-:-:S04]  /*216f0*/  @!P0 LEA R6, P5, R145, R2, 0x2 ;  /* 0x0000000291068211 */ /* 0x008fc800078a10ff */
[----:B------:R-:W-:Y:S02]  /*21700*/  @!P0 LEA.HI.X R7, R145, R3, R146, 0x2, P5 ;  /* 0x0000000391078211 */ /* 0x000fe400028f1492 */
[----:B------:R-:W-:-:S03]  /*21710*/  ISETP.GE.AND P5, PT, R132, UR4, PT ;  /* 0x0000000484007c0c */ /* 0x000fc6000bfa6270 */
[----:B------:R3:W-:Y:S04]  /*21720*/  @!P0 ST.E.64 desc[UR6][R6.64], R116 ;  /* 0x0000007406008985 */ /* 0x0007e8000c101b06 */
[----:B------:R4:W-:Y:S01]  /*21730*/  @!P1 ST.E.64 desc[UR6][R4.64], R118 ;  /* 0x0000007604009985 */ /* 0x0009e2000c101b06 */
[----:B0-----:R-:W-:-:S04]  /*21740*/  @!P2 LEA R8, P1, R134, R2, 0x2 ;  /* 0x000000028608a211 */ /* 0x001fc800078210ff */
[----:B------:R-:W-:Y:S02]  /*21750*/  @!P2 LEA.HI.X R9, R134, R3, R135, 0x2, P1 ;  /* 0x000000038609a211 */ /* 0x000fe400008f1487 */
[----:B---3--:R-:W-:-:S04]  /*21760*/  @!P4 LEA R6, P0, R138, R2, 0x2 ;  /* 0x000000028a06c211 */ /* 0x008fc800078010ff */
[-C--:B------:R-:W-:Y:S02]  /*21770*/  @!P4 LEA.HI.X R7, R138, R3.reuse, R139, 0x2, P0 ;  /* 0x000000038a07c211 */ /* 0x080fe400000f148b */
[-C--:B------:R-:W-:Y:S02]  /*21780*/  @!P5 LEA R10, P0, R132, R2.reuse, 0x2 ;  /* 0x00000002840ad211 */ /* 0x080fe400078010ff */
[----:B----4-:R-:W-:Y:S01]  /*21790*/  @!P3 LEA R4, P6, R136, R2, 0x2 ;  /* 0x000000028804b211 */ /* 0x010fe200078c10ff */
[----:B------:R0:W-:Y:S01]  /*217a0*/  @!P4 ST.E.64 desc[UR6][R6.64], R120 ;  /* 0x000000780600c985 */ /* 0x0001e2000c101b06 */
[-C--:B------:R-:W-:Y:S02]  /*217b0*/  @!P5 LEA.HI.X R11, R132, R3.reuse, R133, 0x2, P0 ;  /* 0x00000003840bd211 */ /* 0x080fe400000f1485 */
[----:B------:R-:W-:Y:S02]  /*217c0*/  ISETP.GE.AND P0, PT, R130, UR4, PT ;  /* 0x0000000482007c0c */ /* 0x000fe4000bf06270 */
[----:B------:R-:W-:-:S05]  /*217d0*/  @!P3 LEA.HI.X R5, R136, R3, R137, 0x2, P6 ;  /* 0x000000038805b211 */ /* 0x000fca00030f1489 */
[----:B------:R0:W-:Y:S04]  /*217e0*/  @!P3 ST.E.64 desc[UR6][R4.64], R122 ;  /* 0x0000007a0400b985 */ /* 0x0001e8000c101b06 */
[----:B------:R0:W-:Y:S04]  /*217f0*/  @!P2 ST.E.64 desc[UR6][R8.64], R124 ;  /* 0x0000007c0800a985 */ /* 0x0001e8000c101b06 */
[----:B------:R0:W-:Y:S01]  /*21800*/  @!P5 ST.E.64 desc[UR6][R10.64], R126 ;  /* 0x0000007e0a00d985 */ /* 0x0001e2000c101b06 */
[----:B------:R-:W-:Y:S05]  /*21810*/  @P0 BRA `(.L_x_664) ;  /* 0x0000000c00cc0947 */ /* 0x000fea0003800000 */
[----:B------:R-:W-:Y:S01]  /*21820*/  LEA R2, P0, R130, R2, 0x2 ;  /* 0x0000000282027211 */ /* 0x000fe200078010ff */
[----:B------:R-:W-:-:S03]  /*21830*/  ULDC.64 UR4, c[0x0][0x208] ;  /* 0x0000820000047ab9 */ /* 0x000fc60000000a00 */
[----:B------:R-:W-:-:S05]  /*21840*/  LEA.HI.X R3, R130, R3, R131, 0x2, P0 ;  /* 0x0000000382037211 */ /* 0x000fca00000f1483 */
[----:B------:R3:W-:Y:S01]  /*21850*/  ST.E.64 desc[UR4][R2.64], R128 ;  /* 0x0000008002007985 */ /* 0x0007e2000c101b04 */
[----:B------:R-:W-:Y:S05]  /*21860*/  BRA `(.L_x_664) ;  /* 0x0000000c00b87947 */ /* 0x000fea0003800000 */
.L_x_655:
[----:B------:R-:W-:Y:S01]  /*21870*/  ULDC.64 UR6, c[0x0][0xc08] ;  /* 0x0003020000067ab9 */ /* 0x000fe20000000a00 */
[----:B------:R-:W-:Y:S01]  /*21880*/  ULDC.64 UR4, c[0x0][0xc00] ;  /* 0x0003000000047ab9 */ /* 0x000fe20000000a00 */
[----:B------:R-:W-:Y:S01]  /*21890*/  ISETP.NE.U32.AND P1, PT, RZ, UR6, PT ;  /* 0x00000006ff007c0c */ /* 0x000fe2000bf25070 */
[----:B------:R-:W-:Y:S01]  /*218a0*/  IMAD.MOV.U32 R15, RZ, RZ, RZ ;  /* 0x000000ffff0f7224 */ /* 0x000fe200078e00ff */
[----:B------:R-:W-:Y:S01]  /*218b0*/  IADD3 R2, P2, R234, UR4, RZ ;  /* 0x00000004ea027c10 */ /* 0x000fe2000ff5e0ff */
[----:B------:R-:W-:Y:S01]  /*218c0*/  ULDC.64 UR8, c[0x0][0x208] ;  /* 0x0000820000087ab9 */ /* 0x000fe20000000a00 */
[----:B------:R-:W-:Y:S02]  /*218d0*/  ISETP.NE.AND.EX P1, PT, RZ, UR7, PT, P1 ;  /* 0x00000007ff007c0c */ /* 0x000fe4000bf25310 */
[----:B------:R-:W-:Y:S01]  /*218e0*/  IADD3.X R3, R235, UR5, RZ, P2, !PT ;  /* 0x00000005eb037c10 */ /* 0x000fe200097fe4ff */
[----:B------:R-:W2:Y:S01]  /*218f0*/  S2R R4, SR_TID.X ;  /* 0x0000000000047919 */ /* 0x000ea20000002100 */
[----:B------:R-:W-:-:S04]  /*21900*/  ISETP.NE.U32.AND P0, PT, RZ, UR4, PT ;  /* 0x00000004ff007c0c */ /* 0x000fc8000bf05070 */
[----:B------:R-:W-:-:S05]  /*21910*/  ISETP.NE.AND.EX P0, PT, RZ, UR5, PT, P0 ;  /* 0x00000005ff007c0c */ /* 0x000fca000bf05300 */
[----:B------:R-:W-:-:S04]  /*21920*/  @P1 IADD3 R234, P2, R234, UR6, RZ ;  /* 0x00000006eaea1c10 */ /* 0x000fc8000ff5e0ff */
[----:B------:R-:W-:Y:S02]  /*21930*/  @P1 IADD3.X R235, R235, UR7, RZ, P2, !PT ;  /* 0x00000007ebeb1c10 */ /* 0x000fe400097fe4ff */
[----:B------:R-:W-:Y:S01]  /*21940*/  ISETP.NE.AND P2, PT, R232, RZ, PT ;  /* 0x000000ffe800720c */ /* 0x000fe20003f45270 */
[----:B------:R-:W-:Y:S01]  /*21950*/  ULDC UR4, c[0x0][0xa88] ;  /* 0x0002a20000047ab9 */ /* 0x000fe20000000800 */
[----:B------:R3:W5:Y:S01]  /*21960*/  @P0 LDG.E R15, desc[UR8][R2.64] ;  /* 0x00000008020f0981 */ /* 0x000762000c1e1900 */
[----:B------:R-:W-:-:S06]  /*21970*/  IMAD.U32 R0, RZ, RZ, UR4 ;  /* 0x00000004ff007e24 */ /* 0x000fcc000f8e00ff */
[----:B------:R3:W5:Y:S04]  /*21980*/  @P1 LDG.E R0, desc[UR8][R234.64] ;  /* 0x00000008ea001981 */ /* 0x000768000c1e1900 */
[----:B------:R-:W4:Y:S01]  /*21990*/  @!P2 LDC R232, c[0x0][0xad4] ;  /* 0x0002b500ffe8ab82 */ /* 0x000f220000000800 */
[----:B--2---:R-:W-:-:S05]  /*219a0*/  VIADD R5, R4, 0xffffff80 ;  /* 0xffffff8004057836 */ /* 0x004fca0000000000 */
[----:B------:R-:W-:Y:S02]  /*219b0*/  ISETP.GT.AND P3, PT, R5, 0x7f, PT ;  /* 0x0000007f0500780c */ /* 0x000fe40003f64270 */
[----:B----4-:R-:W-:Y:S01]  /*219c0*/  ISETP.GT.AND P2, PT, R232, 0x1, PT ;  /* 0x00000001e800780c */ /* 0x010fe20003f44270 */
[----:B---3--:R-:W-:-:S12]  /*219d0*/  @P1 BRA `(.L_x_667) ;  /* 0x0000000000141947 */ /* 0x008fd80003800000 */
[----:B------:R-:W-:Y:S05]  /*219e0*/  @!P0 BRA `(.L_x_667) ;  /* 0x0000000000108947 */ /* 0x000fea0003800000 */
[----:B------:R-:W-:Y:S02]  /*219f0*/  ULDC.64 UR4, c[0x0][0x208] ;  /* 0x0000820000047ab9 */ /* 0x000fe40000000a00 */
[----:B------:R-:W2:Y:S04]  /*21a00*/  LDG.E R5, desc[UR4][R2.64] ;  /* 0x0000000402057981 */ /* 0x000ea8000c1e1900 */
[----:B-----5:R-:W2:Y:S02]  /*21a10*/  LDG.E R0, desc[UR4][R2.64+0x4] ;  /* 0x0000040402007981 */ /* 0x020ea4000c1e1900 */
[----:B--2---:R-:W-:-:S07]  /*21a20*/  IMAD.IADD R0, R0, 0x1, -R5 ;  /* 0x0000000100007824 */ /* 0x004fce00078e0a05 */
.L_x_667:
[----:B------:R-:W2:Y:S01]  /*21a30*/  LDL.LU R2, [R1+0xf8] ;  /* 0x0000f80001027983 */ /* 0x000ea20000300800 */
[----:B------:R-:W-:Y:S01]  /*21a40*/  BSSY B1, `(.L_x_668) ;  /* 0x0000039000017945 */ /* 0x000fe20003800000 */
[----:B------:R-:W-:Y:S02]  /*21a50*/  SEL R233, R233, RZ, !P0 ;  /* 0x000000ffe9e97207 */ /* 0x000fe40004000000 */
[----:B-----5:R-:W-:Y:S02]  /*21a60*/  SHF.R.S32.HI R24, RZ, 0x1f, R15 ;  /* 0x0000001fff187819 */ /* 0x020fe4000001140f */
[----:B--2---:R-:W-:Y:S01]  /*21a70*/  SEL R26, R2, RZ, !P0 ;  /* 0x000000ff021a7207 */ /* 0x004fe20004000000 */
[----:B------:R-:W-:Y:S06]  /*21a80*/  @P3 BRA `(.L_x_669) ;  /* 0x0000000000d03947 */ /* 0x000fec0003800000 */
[----:B------:R-:W2:Y:S01]  /*21a90*/  LDL R2, [R1+0x70] ;  /* 0x0000700001027983 */ /* 0x000ea20000100800 */
[----:B------:R-:W3:Y:S02]  /*21aa0*/  LDC R29, c[0x0][0xbe8] ;  /* 0x0002fa00ff1d7b82 */ /* 0x000ee40000000800 */
[----:B---3--:R-:W-:Y:S02]  /*21ab0*/  IMAD R3, R0, R29, RZ ;  /* 0x0000001d00037224 */ /* 0x008fe400078e02ff */
[----:B--2---:R-:W-:-:S04]  /*21ac0*/  IMAD R2, R2, 0x80, R4 ;  /* 0x0000008002027824 */ /* 0x004fc800078e0204 */
[----:B------:R-:W-:-:S05]  /*21ad0*/  VIADD R28, R2, 0xffffff80 ;  /* 0xffffff80021c7836 */ /* 0x000fca0000000000 */
[----:B------:R-:W-:-:S13]  /*21ae0*/  ISETP.GE.AND P0, PT, R28, R3, PT ;  /* 0x000000031c00720c */ /* 0x000fda0003f06270 */
[----:B------:R-:W-:Y:S05]  /*21af0*/  @P0 BRA `(.L_x_669) ;  /* 0x0000000000b40947 */ /* 0x000fea0003800000 */
[----:B------:R-:W2:Y:S01]  /*21b00*/  LDL.LU R30, [R1+0x74] ;  /* 0x00007400011e7983 */ /* 0x000ea20000300800 */
[----:B------:R-:W-:Y:S01]  /*21b10*/  IMAD.MOV.U32 R20, RZ, RZ, 0x9b8 ;  /* 0x000009b8ff147424 */ /* 0x000fe200078e00ff */
[----:B------:R-:W-:Y:S01]  /*21b20*/  ISETP.GT.AND P0, PT, R232, 0x1, PT ;  /* 0x00000001e800780c */ /* 0x000fe20003f04270 */
[----:B------:R-:W3:Y:S01]  /*21b30*/  LDC.64 R8, c[0x0][0xba8] ;  /* 0x0002ea00ff087b82 */ /* 0x000ee20000000a00 */
[----:B------:R-:W-:Y:S01]  /*21b40*/  ISETP.NE.AND P1, PT, R29, 0x1, PT ;  /* 0x000000011d00780c */ /* 0x000fe20003f25270 */
[----:B------:R-:W-:Y:S01]  /*21b50*/  IMAD.MOV.U32 R21, RZ, RZ, R28 ;  /* 0x000000ffff157224 */ /* 0x000fe200078e001c */
[----:B------:R-:W-:Y:S01]  /*21b60*/  SEL R20, R20, 0x978, P0 ;  /* 0x0000097814147807 */ /* 0x000fe20000000000 */
[----:B------:R-:W-:-:S04]  /*21b70*/  ULDC.64 UR4, c[0x0][0x208] ;  /* 0x0000820000047ab9 */ /* 0x000fc80000000a00 */
[----:B------:R-:W4:Y:S08]  /*21b80*/  LDC.64 R2, c[0x0][R20+0x220] ;  /* 0x0000880014027b82 */ /* 0x000f300000000a00 */
[----:B------:R-:W5:Y:S08]  /*21b90*/  LDC.64 R10, c[0x0][R20+0x218] ;  /* 0x00008600140a7b82 */ /* 0x000f700000000a00 */
[----:B------:R-:W0:Y:S08]  /*21ba0*/  LDC.64 R4, c[0x0][R20+0x228] ;  /* 0x00008a0014047b82 */ /* 0x000e300000000a00 */
[----:B------:R-:W1:Y:S08]  /*21bb0*/  @P1 LDC R13, c[0x0][0xbec] ;  /* 0x0002fb00ff0d1b82 */ /* 0x000e700000000800 */
[----:B------:R-:W0:Y:S08]  /*21bc0*/  LDC.64 R6, c[0x0][R20+0x210] ;  /* 0x0000840014067b82 */ /* 0x000e300000000a00 */
[----:B------:R-:W0:Y:S01]  /*21bd0*/  @P1 LDC R27, c[0x0][0xbf0] ;  /* 0x0002fc00ff1b1b82 */ /* 0x000e220000000800 */
[----:B-1----:R-:W-:-:S07]  /*21be0*/  @P1 IMAD.HI.U32 R14, R28, R13, RZ ;  /* 0x0000000d1c0e1227 */ /* 0x002fce00078e00ff */
[----:B---3--:R-:W1:Y:S01]  /*21bf0*/  @!P0 LDC R8, c[0x0][0xb50] ;  /* 0x0002d400ff088b82 */ /* 0x008e620000000800 */
[-C--:B----4-:R-:W-:Y:S02]  /*21c00*/  IMAD R3, R3, R233.reuse, RZ ;  /* 0x000000e903037224 */ /* 0x090fe400078e02ff */
[----:B------:R-:W-:-:S05]  /*21c10*/  IMAD.WIDE.U32 R12, R2, R233, RZ ;  /* 0x000000e9020c7225 */ /* 0x000fca00078e00ff */
[----:B------:R-:W3:Y:S01]  /*21c20*/  @!P0 LDC R9, c[0x0][0xb54] ;  /* 0x0002d500ff098b82 */ /* 0x000ee20000000800 */
[-C--:B-----5:R-:W-:Y:S02]  /*21c30*/  IMAD R25, R11, R231.reuse, RZ ;  /* 0x000000e70b197224 */ /* 0x0a0fe400078e02ff */
[----:B------:R-:W-:Y:S01]  /*21c40*/  IMAD.WIDE.U32 R10, R10, R231, RZ ;  /* 0x000000e70a0a7225 */ /* 0x000fe200078e00ff */
[----:B0-----:R-:W-:-:S03]  /*21c50*/  @P1 SHF.R.U32.HI R21, RZ, R27, R14 ;  /* 0x0000001bff151219 */ /* 0x001fc6000001160e */
[----:B------:R-:W-:Y:S01]  /*21c60*/  IMAD R27, R2, R26, R3 ;  /* 0x0000001a021b7224 */ /* 0x000fe200078e0203 */
[----:B------:R-:W-:Y:S01]  /*21c70*/  IADD3 R10, P1, P3, R12, R10, R15 ;  /* 0x0000000a0c0a7210 */ /* 0x000fe20007b3e00f */
[----:B------:R-:W-:Y:S02]  /*21c80*/  IMAD.IADD R25, R11, 0x1, R25 ;  /* 0x000000010b197824 */ /* 0x000fe400078e0219 */
[----:B------:R-:W-:Y:S02]  /*21c90*/  IMAD.MOV R2, RZ, RZ, -R21 ;  /* 0x000000ffff027224 */ /* 0x000fe400078e0a15 */
[----:B------:R-:W-:Y:S01]  /*21ca0*/  IMAD.IADD R27, R13, 0x1, R27 ;  /* 0x000000010d1b7824 */ /* 0x000fe200078e021b */
[----:B--2---:R-:W-:-:S05]  /*21cb0*/  SEL R3, R30, RZ, P0 ;  /* 0x000000ff1e037207 */ /* 0x004fca0000000000 */
[-C--:B------:R-:W-:Y:S02]  /*21cc0*/  IMAD R11, R5, R3.reuse, RZ ;  /* 0x00000003050b7224 */ /* 0x080fe400078e02ff */
[----:B------:R-:W-:-:S04]  /*21cd0*/  IMAD.WIDE.U32 R4, R4, R3, RZ ;  /* 0x0000000304047225 */ /* 0x000fc800078e00ff */
[----:B------:R-:W-:Y:S01]  /*21ce0*/  IMAD R3, R29, R2, R28 ;  /* 0x000000021d037224 */ /* 0x000fe200078e021c */
[----:B------:R-:W-:Y:S01]  /*21cf0*/  IADD3.X R2, R27, R25, R24, P1, P3 ;  /* 0x000000191b027210 */ /* 0x000fe20000fe6418 */
[----:B------:R-:W-:Y:S01]  /*21d00*/  IMAD.IADD R11, R5, 0x1, R11 ;  /* 0x00000001050b7824 */ /* 0x000fe200078e020b */
[----:B------:R-:W-:Y:S02]  /*21d10*/  IADD3 R4, P0, P1, R21, R10, R4 ;  /* 0x0000000a15047210 */ /* 0x000fe4000791e004 */
[----:B------:R-:W-:-:S04]  /*21d20*/  SHF.R.S32.HI R21, RZ, 0x1f, R21 ;  /* 0x0000001fff157819 */ /* 0x000fc80000011415 */
[----:B------:R-:W-:Y:S01]  /*21d30*/  IADD3.X R5, R21, R2, R11, P0, P1 ;  /* 0x0000000215057210 */ /* 0x000fe200007e240b */
[-C--:B------:R-:W-:Y:S01]  /*21d40*/  IMAD R2, R7, R3.reuse, RZ ;  /* 0x0000000307027224 */ /* 0x080fe200078e02ff */
[----:B------:R-:W-:Y:S01]  /*21d50*/  SHF.R.S32.HI R11, RZ, 0x1f, R3 ;  /* 0x0000001fff0b7819 */ /* 0x000fe20000011403 */
[----:B------:R-:W-:-:S04]  /*21d60*/  IMAD.WIDE.U32 R4, R6, R3, R4 ;  /* 0x0000000306047225 */ /* 0x000fc800078e0004 */
[----:B------:R-:W-:Y:S01]  /*21d70*/  IMAD R11, R6, R11, R2 ;  /* 0x0000000b060b7224 */ /* 0x000fe200078e0202 */
[----:B-1----:R-:W-:Y:S01]  /*21d80*/  LEA R8, P0, R4, R8, 0x2 ;  /* 0x0000000804087211 */ /* 0x002fe200078010ff */
[----:B------:R-:W-:Y:S02]  /*21d90*/  IMAD.MOV.U32 R3, RZ, RZ, -0x800000 ;  /* 0xff800000ff037424 */ /* 0x000fe400078e00ff */
[----:B------:R-:W-:-:S05]  /*21da0*/  IMAD.IADD R2, R5, 0x1, R11 ;  /* 0x0000000105027824 */ /* 0x000fca00078e020b */
[----:B---3--:R-:W-:-:S05]  /*21db0*/  LEA.HI.X R9, R4, R9, R2, 0x2, P0 ;  /* 0x0000000904097211 */ /* 0x008fca00000f1402 */
[----:B------:R2:W-:Y:S02]  /*21dc0*/  STG.E desc[UR4][R8.64], R3 ;  /* 0x0000000308007986 */ /* 0x0005e4000c101904 */
.L_x_669:
[----:B------:R-:W-:Y:S05]  /*21dd0*/  BSYNC B1 ;  /* 0x0000000000017941 */ /* 0x000fea0003800000 */
.L_x_668:
[----:B------:R-:W-:Y:S05]  /*21de0*/  @P2 BRA `(.L_x_664) ;  /* 0x0000000800582947 */ /* 0x000fea0003800000 */
[----:B------:R-:W3:Y:S01]  /*21df0*/  LDL.LU R10, [R1+0x70] ;  /* 0x00007000010a7983 */ /* 0x000ee20000300800 */
[----:B------:R-:W4:Y:S01]  /*21e00*/  LDC R11, c[0x0][0xbe8] ;  /* 0x0002fa00ff0b7b82 */ /* 0x000f220000000800 */
[----:B------:R-:W-:Y:S01]  /*21e10*/  ULDC.64 UR4, c[0x0][0xaa0] ;  /* 0x0002a80000047ab9 */ /* 0x000fe20000000a00 */
[----:B------:R-:W-:Y:S01]  /*21e20*/  ULDC.64 UR6, c[0x0][0xaf0] ;  /* 0x0002bc0000067ab9 */ /* 0x000fe20000000a00 */
[----:B------:R0:W5:Y:S04]  /*21e30*/  LDL R21, [R1+0x6c] ;  /* 0x00006c0001157983 */ /* 0x0001680000100800 */
[----:B------:R0:W5:Y:S01]  /*21e40*/  LDL R20, [R1+0x68] ;  /* 0x0000680001147983 */ /* 0x0001620000100800 */
[----:B------:R-:W1:Y:S01]  /*21e50*/  S2R R2, SR_TID.X ;  /* 0x0000000000027919 */ /* 0x000e620000002100 */
[----:B----4-:R-:W-:-:S13]  /*21e60*/  ISETP.NE.AND P0, PT, R11, 0x1, PT ;  /* 0x000000010b00780c */ /* 0x010fda0003f05270 */
[----:B--2---:R-:W2:Y:S01]  /*21e70*/  @P0 LDC R8, c[0x0][0xbec] ;  /* 0x0002fb00ff080b82 */ /* 0x004ea20000000800 */
[----:B-1----:R-:W-:-:S07]  /*21e80*/  VIADD R4, R2, 0xffffff80 ;  /* 0xffffff8002047836 */ /* 0x002fce0000000000 */
[----:B------:R-:W1:Y:S01]  /*21e90*/  @P0 LDC R13, c[0x0][0xbf0] ;  /* 0x0002fc00ff0d0b82 */ /* 0x000e620000000800 */
[----:B------:R-:W-:Y:S01]  /*21ea0*/  IMAD R2, R24, UR4, RZ ;  /* 0x0000000418027c24 */ /* 0x000fe2000f8e02ff */
[----:B------:R-:W-:-:S03]  /*21eb0*/  SHF.R.S32.HI R3, RZ, 0x1f, R4 ;  /* 0x0000001fff037819 */ /* 0x000fc60000011404 */
[----:B------:R-:W-:Y:S01]  /*21ec0*/  IMAD R5, R15, UR5, R2 ;  /* 0x000000050f057c24 */ /* 0x000fe2000f8e0202 */
[----:B------:R-:W-:Y:S01]  /*21ed0*/  LEA.HI R6, R3, R4, RZ, 0x3 ;  /* 0x0000000403067211 */ /* 0x000fe200078f18ff */
[----:B------:R-:W-:Y:S01]  /*21ee0*/  IMAD.WIDE.U32 R2, R15, UR4, RZ ;  /* 0x000000040f027c25 */ /* 0x000fe2000f8e00ff */
[----:B------:R-:W-:Y:S02]  /*21ef0*/  ULDC.64 UR4, c[0x0][0xae8] ;  /* 0x0002ba0000047ab9 */ /* 0x000fe40000000a00 */
[----:B------:R-:W-:Y:S01]  /*21f00*/  LOP3.LUT R7, R6, 0xfffffff8, RZ, 0xc0, !PT ;  /* 0xfffffff806077812 */ /* 0x000fe200078ec0ff */
[----:B------:R-:W-:Y:S02]  /*21f10*/  IMAD.IADD R3, R3, 0x1, R5 ;  /* 0x0000000103037824 */ /* 0x000fe400078e0205 */
[----:B------:R-:W-:Y:S02]  /*21f20*/  IMAD R6, R26, UR6, RZ ;  /* 0x000000061a067c24 */ /* 0x000fe4000f8e02ff */
[----:B------:R-:W-:-:S02]  /*21f30*/  IMAD.IADD R4, R4, 0x1, -R7 ;  /* 0x0000000104047824 */ /* 0x000fc400078e0a07 */
[----:B------:R-:W-:-:S04]  /*21f40*/  IMAD.WIDE.U32 R2, R231, UR4, R2 ;  /* 0x00000004e7027c25 */ /* 0x000fc8000f8e0002 */
[----:B------:R-:W-:Y:S02]  /*21f50*/  IMAD R4, R4, 0x20, R213 ;  /* 0x0000002004047824 */ /* 0x000fe400078e02d5 */
[----:B------:R-:W-:Y:S01]  /*21f60*/  IMAD R3, R231, UR5, R3 ;  /* 0x00000005e7037c24 */ /* 0x000fe2000f8e0203 */
[----:B------:R-:W-:Y:S01]  /*21f70*/  ULDC.64 UR4, c[0x0][0xae0] ;  /* 0x0002b80000047ab9 */ /* 0x000fe20000000a00 */
[C---:B------:R-:W-:Y:S02]  /*21f80*/  IMAD R7, R233.reuse, UR7, R6 ;  /* 0x00000007e9077c24 */ /* 0x040fe4000f8e0206 */
[----:B------:R-:W-:-:S04]  /*21f90*/  IMAD.WIDE.U32 R2, R233, UR6, R2 ;  /* 0x00000006e9027c25 */ /* 0x000fc8000f8e0002 */
[----:B------:R-:W-:Y:S01]  /*21fa0*/  IMAD.IADD R3, R3, 0x1, R7 ;  /* 0x0000000103037824 */ /* 0x000fe200078e0207 */
[----:B------:R-:W-:Y:S01]  /*21fb0*/  BSSY B1, `(.L_x_670) ;  /* 0x0000034000017945 */ /* 0x000fe20003800000 */
[C---:B---3--:R-:W-:Y:S02]  /*21fc0*/  IMAD R9, R10.reuse, 0x80, R4 ;  /* 0x000000800a097824 */ /* 0x048fe400078e0204 */
[----:B------:R-:W-:Y:S02]  /*21fd0*/  IMAD R12, R10, 0x80, R213 ;  /* 0x000000800a0c7824 */ /* 0x000fe400078e02d5 */
[----:B--2---:R-:W-:-:S04]  /*21fe0*/  @P0 IMAD.HI.U32 R4, R9, R8, RZ ;  /* 0x0000000809040227 */ /* 0x004fc800078e00ff */
[----:B------:R-:W-:Y:S01]  /*21ff0*/  IMAD.MOV.U32 R5, RZ, RZ, R9 ;  /* 0x000000ffff057224 */ /* 0x000fe200078e0009 */
[----:B-1----:R-:W-:-:S04]  /*22000*/  @P0 SHF.R.U32.HI R5, RZ, R13, R4 ;  /* 0x0000000dff050219 */ /* 0x002fc80000011604 */
[--C-:B------:R-:W-:Y:S01]  /*22010*/  SHF.R.S32.HI R4, RZ, 0x1f, R5.reuse ;  /* 0x0000001fff047819 */ /* 0x100fe20000011405 */
[----:B------:R-:W-:Y:S02]  /*22020*/  IMAD.MOV R6, RZ, RZ, -R5 ;  /* 0x000000ffff067224 */ /* 0x000fe400078e0a05 */
[----:B------:R-:W-:-:S04]  /*22030*/  IMAD.WIDE.U32 R2, R5, UR4, R2 ;  /* 0x0000000405027c25 */ /* 0x000fc8000f8e0002 */
[----:B------:R-:W-:Y:S02]  /*22040*/  IMAD R4, R4, UR4, RZ ;  /* 0x0000000404047c24 */ /* 0x000fe4000f8e02ff */
[----:B------:R-:W-:Y:S02]  /*22050*/  IMAD R7, R11, R6, R9 ;  /* 0x000000060b077224 */ /* 0x000fe400078e0209 */
[----:B------:R-:W-:Y:S01]  /*22060*/  IMAD R5, R5, UR5, R4 ;  /* 0x0000000505057c24 */ /* 0x000fe2000f8e0204 */
[----:B------:R-:W-:Y:S02]  /*22070*/  ULDC.64 UR4, c[0x0][0xad8] ;  /* 0x0002b60000047ab9 */ /* 0x000fe40000000a00 */
[----:B------:R-:W-:Y:S01]  /*22080*/  SHF.R.S32.HI R4, RZ, 0x1f, R7 ;  /* 0x0000001fff047819 */ /* 0x000fe20000011407 */
[----:B------:R-:W-:Y:S02]  /*22090*/  IMAD.IADD R3, R3, 0x1, R5 ;  /* 0x0000000103037824 */ /* 0x000fe400078e0205 */
[----:B------:R-:W-:-:S02]  /*220a0*/  IMAD R13, R0, R11, RZ ;  /* 0x0000000b000d7224 */ /* 0x000fc400078e02ff */
[----:B------:R-:W-:Y:S02]  /*220b0*/  IMAD R4, R4, UR4, RZ ;  /* 0x0000000404047c24 */ /* 0x000fe4000f8e02ff */
[----:B------:R-:W-:Y:S01]  /*220c0*/  IMAD.WIDE.U32 R2, R7, UR4, R2 ;  /* 0x0000000407027c25 */ /* 0x000fe2000f8e0002 */
[----:B------:R-:W-:-:S03]  /*220d0*/  ISETP.GE.AND P2, PT, R12, R13, PT ;  /* 0x0000000d0c00720c */ /* 0x000fc60003f46270 */
[----:B------:R-:W-:Y:S01]  /*220e0*/  IMAD R5, R7, UR5, R4 ;  /* 0x0000000507057c24 */ /* 0x000fe2000f8e0204 */
[----:B------:R-:W-:Y:S01]  /*220f0*/  ULDC.64 UR4, c[0x0][0xa80] ;  /* 0x0002a00000047ab9 */ /* 0x000fe20000000a00 */
[----:B------:R-:W-:Y:S01]  /*22100*/  VIADD R0, R12, 0x20 ;  /* 0x000000200c007836 */ /* 0x000fe20000000000 */
[----:B------:R-:W-:Y:S01]  /*22110*/  LEA R10, P3, R2, UR4, 0x1 ;  /* 0x00000004020a7c11 */ /* 0x000fe2000f8608ff */
[----:B------:R-:W-:Y:S01]  /*22120*/  IMAD.IADD R3, R3, 0x1, R5 ;  /* 0x0000000103037824 */ /* 0x000fe200078e0205 */
[----:B------:R-:W-:Y:S02]  /*22130*/  SHF.R.S32.HI R7, RZ, 0x1f, R212 ;  /* 0x0000001fff077819 */ /* 0x000fe400000114d4 */
[-C--:B------:R-:W-:Y:S02]  /*22140*/  ISETP.GE.AND P1, PT, R0, R13.reuse, PT ;  /* 0x0000000d0000720c */ /* 0x080fe40003f26270 */
[----:B------:R-:W-:Y:S01]  /*22150*/  LEA.HI.X R11, R2, UR5, R3, 0x1, P3 ;  /* 0x00000005020b7c11 */ /* 0x000fe200098f0c03 */
[----:B------:R-:W-:Y:S01]  /*22160*/  VIADD R0, R12, 0x40 ;  /* 0x000000400c007836 */ /* 0x000fe20000000000 */
[----:B------:R-:W-:Y:S01]  /*22170*/  LEA.HI R7, R7, R212, RZ, 0x3 ;  /* 0x000000d407077211 */ /* 0x000fe200078f18ff */
[----:B------:R0:W1:Y:S04]  /*22180*/  SHFL.IDX PT, R8, R10, RZ, 0x181f ;  /* 0x00181fff0a087589 */ /* 0x00006800000e0000 */
[----:B------:R0:W2:Y:S01]  /*22190*/  SHFL.IDX PT, R9, R11, RZ, 0x181f ;  /* 0x00181fff0b097589 */ /* 0x0000a200000e0000 */
[----:B------:R-:W-:-:S02]  /*221a0*/  ISETP.GE.AND P0, PT, R0, R13, PT ;  /* 0x0000000d0000720c */ /* 0x000fc40003f06270 */
[----:B------:R-:W-:Y:S01]  /*221b0*/  SHF.R.S32.HI R14, RZ, 0x3, R7 ;  /* 0x00000003ff0e7819 */ /* 0x000fe20000011407 */
[----:B------:R-:W-:Y:S10]  /*221c0*/  @P2 BRA `(.L_x_671) ;  /* 0x0000000000482947 */ /* 0x000ff40003800000 */
[----:B------:R-:W-:Y:S01]  /*221d0*/  ULDC UR4, c[0x0][0xac8] ;  /* 0x0002b20000047ab9 */ /* 0x000fe20000000800 */
[----:B------:R-:W-:Y:S01]  /*221e0*/  ULDC.64 UR6, c[0x0][0x208] ;  /* 0x0000820000067ab9 */ /* 0x000fe20000000a00 */
[----:B------:R-:W-:Y:S02]  /*221f0*/  ISETP.GE.AND P5, PT, R16, UR4, PT ;  /* 0x0000000410007c0c */ /* 0x000fe4000bfa6270 */
[----:B------:R-:W-:Y:S02]  /*22200*/  ISETP.GE.AND P3, PT, R218, UR4, PT ;  /* 0x00000004da007c0c */ /* 0x000fe4000bf66270 */
[----:B------:R-:W-:Y:S02]  /*22210*/  ISETP.GE.AND P2, PT, R219, UR4, PT ;  /* 0x00000004db007c0c */ /* 0x000fe4000bf46270 */
[----:B------:R-:W-:-:S07]  /*22220*/  ISETP.GE.AND P4, PT, R212, UR4, PT ;  /* 0x00000004d4007c0c */ /* 0x000fce000bf86270 */
[----:B-1----:R-:W-:-:S04]  /*22230*/  @!P5 LEA R6, P6, R16, R8, 0x1 ;  /* 0x000000081006d211 */ /* 0x002fc800078c08ff */
[-C--:B--2---:R-:W-:Y:S02]  /*22240*/  @!P5 LEA.HI.X R7, R16, R9.reuse, R17, 0x1, P6 ;  /* 0x000000091007d211 */ /* 0x084fe400030f0c11 */
[-C--:B------:R-:W-:Y:S01]  /*22250*/  @!P3 LEA R4, P6, R218, R8.reuse, 0x1 ;  /* 0x00000008da04b211 */ /* 0x080fe200078c08ff */
[----:B------:R-:W-:Y:S02]  /*22260*/  @!P4 IMAD.SHL.U32 R15, R14, 0x8, RZ ;  /* 0x000000080e0fc824 */ /* 0x000fe400078e00ff */
[----:B------:R3:W-:Y:S01]  /*22270*/  @!P5 ST.E.128 desc[UR6][R6.64], RZ ;  /* 0x000000ff0600d985 */ /* 0x0007e2000c101d06 */
[----:B-----5:R-:W-:Y:S02]  /*22280*/  @!P3 LEA.HI.X R5, R218, R9, R21, 0x1, P6 ;  /* 0x00000009da05b211 */ /* 0x020fe400030f0c15 */
[----:B------:R-:W-:-:S04]  /*22290*/  @!P2 LEA R2, P6, R219, R8, 0x1 ;  /* 0x00000008db02a211 */ /* 0x000fc800078c08ff */
[----:B------:R-:W-:Y:S01]  /*222a0*/  @!P2 LEA.HI.X R3, R219, R9, R20, 0x1, P6 ;  /* 0x00000009db03a211 */ /* 0x000fe200030f0c14 */
[----:B------:R-:W-:-:S05]  /*222b0*/  @!P4 IMAD.WIDE R8, R15, 0x2, R8 ;  /* 0x000000020f08c825 */ /* 0x000fca00078e0208 */
[----:B------:R3:W-:Y:S04]  /*222c0*/  @!P4 ST.E.128 desc[UR6][R8.64], RZ ;  /* 0x000000ff0800c985 */ /* 0x0007e8000c101d06 */
[----:B------:R3:W-:Y:S04]  /*222d0*/  @!P3 ST.E.128 desc[UR6][R4.64], RZ ;  /* 0x000000ff0400b985 */ /* 0x0007e8000c101d06 */
[----:B------:R3:W-:Y:S02]  /*222e0*/  @!P2 ST.E.128 desc[UR6][R2.64], RZ ;  /* 0x000000ff0200a985 */ /* 0x0007e4000c101d06 */
.L_x_671:
[----:B------:R-:W-:Y:S05]  /*222f0*/  BSYNC B1 ;  /* 0x0000000000017941 */ /* 0x000fea0003800000 */
.L_x_670:
[----:B--23--:R2:W3:Y:S01]  /*22300*/  SHFL.IDX PT, R9, R11, 0x1, 0x181f ;  /* 0x00381f000b097f89 */ /* 0x00c4e200000e0000 */
[----:B------:R-:W-:Y:S03]  /*22310*/  BSSY B1, `(.L_x_672) ;  /* 0x0000015000017945 */ /* 0x000fe60003800000 */
[----:B-1----:R2:W1:Y:S01]  /*22320*/  SHFL.IDX PT, R8, R10, 0x1, 0x181f ;  /* 0x00381f000a087f89 */ /* 0x00246200000e0000 */
        /* <DEDUP_REMOVED lines=9> */
[-C--:B---3--:R-:W-:Y:S02]  /*223c0*/  @!P4 LEA.HI.X R7, R16, R9.reuse, R17, 0x1, P6 ;  /* 0x000000091007c211 */ /* 0x088fe400030f0c11 */
[C---:B------:R-:W-:Y:S01]  /*223d0*/  @!P1 LEA R2, P6, R219.reuse, R8, 0x1 ;  /* 0x00000008db029211 */ /* 0x040fe200078c08ff */
[----:B------:R-:W-:Y:S01]  /*223e0*/  @!P3 IMAD.SHL.U32 R15, R14, 0x8, RZ ;  /* 0x000000080e0fb824 */ /* 0x000fe200078e00ff */
[-C--:B-----5:R-:W-:Y:S01]  /*223f0*/  @!P2 LEA.HI.X R5, R218, R9.reuse, R21, 0x1, P5 ;  /* 0x00000009da05a211 */ /* 0x0a0fe200028f0c15 */
[----:B------:R4:W-:Y:S01]  /*22400*/  @!P4 ST.E.128 desc[UR6][R6.64], RZ ;  /* 0x000000ff0600c985 */ /* 0x0009e2000c101d06 */
[----:B------:R-:W-:Y:S01]  /*22410*/  @!P1 LEA.HI.X R3, R219, R9, R20, 0x1, P6 ;  /* 0x00000009db039211 */ /* 0x000fe200030f0c14 */
[----:B------:R-:W-:-:S05]  /*22420*/  @!P3 IMAD.WIDE R8, R15, 0x2, R8 ;  /* 0x000000020f08b825 */ /* 0x000fca00078e0208 */
[----:B------:R4:W-:Y:S04]  /*22430*/  @!P3 ST.E.128 desc[UR6][R8.64], RZ ;  /* 0x000000ff0800b985 */ /* 0x0009e8000c101d06 */
[----:B------:R4:W-:Y:S04]  /*22440*/  @!P2 ST.E.128 desc[UR6][R4.64], RZ ;  /* 0x000000ff0400a985 */ /* 0x0009e8000c101d06 */
[----:B------:R4:W-:Y:S02]  /*22450*/  @!P1 ST.E.128 desc[UR6][R2.64], RZ ;  /* 0x000000ff02009985 */ /* 0x0009e4000c101d06 */
.L_x_673:
[----:B------:R-:W-:Y:S05]  /*22460*/  BSYNC B1 ;  /* 0x0000000000017941 */ /* 0x000fea0003800000 */
.L_x_672:
[----:B---34-:R3:W4:Y:S01]  /*22470*/  SHFL.IDX PT, R9, R11, 0x2, 0x181f ;  /* 0x00581f000b097f89 */ /* 0x01872200000e0000 */
        /* <DEDUP_REMOVED lines=11> */
[C---:B------:R-:W-:Y:S02]  /*22530*/  @!P6 LEA R2, P2, R219.reuse, R8, 0x1 ;  /* 0x00000008db02e211 */ /* 0x040fe400078408ff */
[----:B------:R-:W-:Y:S01]  /*22540*/  @!P4 IMAD.SHL.U32 R15, R14, 0x8, RZ ;  /* 0x000000080e0fc824 */ /* 0x000fe200078e00ff */
[-C--:B----4-:R-:W-:Y:S02]  /*22550*/  @!P3 LEA.HI.X R7, R16, R9.reuse, R17, 0x1, P0 ;  /* 0x000000091007b211 */ /* 0x090fe400000f0c11 */
[-C--:B-----5:R-:W-:Y:S02]  /*22560*/  @!P5 LEA.HI.X R5, R218, R9.reuse, R21, 0x1, P1 ;  /* 0x00000009da05d211 */ /* 0x0a0fe400008f0c15 */
[----:B------:R-:W-:Y:S01]  /*22570*/  @!P6 LEA.HI.X R3, R219, R9, R20, 0x1, P2 ;  /* 0x00000009db03e211 */ /* 0x000fe200010f0c14 */
[----:B------:R-:W-:Y:S01]  /*22580*/  @!P4 IMAD.WIDE R8, R15, 0x2, R8 ;  /* 0x000000020f08c825 */ /* 0x000fe200078e0208 */
[----:B------:R1:W-:Y:S04]  /*22590*/  @!P3 ST.E.128 desc[UR6][R6.64], RZ ;  /* 0x000000ff0600b985 */ /* 0x0003e8000c101d06 */
[----:B------:R1:W-:Y:S04]  /*225a0*/  @!P4 ST.E.128 desc[UR6][R8.64], RZ ;  /* 0x000000ff0800c985 */ /* 0x0003e8000c101d06 */
[----:B------:R1:W-:Y:S04]  /*225b0*/  @!P5 ST.E.128 desc[UR6][R4.64], RZ ;  /* 0x000000ff0400d985 */ /* 0x0003e8000c101d06 */
[----:B------:R1:W-:Y:S02]  /*225c0*/  @!P6 ST.E.128 desc[UR6][R2.64], RZ ;  /* 0x000000ff0200e985 */ /* 0x0003e4000c101d06 */
.L_x_675:
[----:B------:R-:W-:Y:S05]  /*225d0*/  BSYNC B1 ;  /* 0x0000000000017941 */ /* 0x000fea0003800000 */
.L_x_674:
[----:B------:R-:W-:Y:S01]  /*225e0*/  VIADD R0, R12, 0x60 ;  /* 0x000000600c007836 */ /* 0x000fe20000000000 */
[----:B-1--4-:R4:W1:Y:S04]  /*225f0*/  SHFL.IDX PT, R9, R11, 0x3, 0x181f ;  /* 0x00781f000b097f89 */ /* 0x01286800000e0000 */
[----:B------:R-:W-:Y:S01]  /*22600*/  ISETP.GE.AND P0, PT, R0, R13, PT ;  /* 0x0000000d0000720c */ /* 0x000fe20003f06270 */
[----:B------:R4:W0:-:S12]  /*22610*/  SHFL.IDX PT, R8, R10, 0x3, 0x181f ;  /* 0x00781f000a087f89 */ /* 0x00081800000e0000 */
[----:B----4-:R-:W-:Y:S05]  /*22620*/  @P0 BRA `(.L_x_664) ;  /* 0x0000000000480947 */ /* 0x010fea0003800000 */
        /* <DEDUP_REMOVED lines=8> */
[C---:B------:R-:W-:Y:S02]  /*226b0*/  @!P6 LEA R2, P2, R219.reuse, R8, 0x1 ;  /* 0x00000008db02e211 */ /* 0x040fe400078408ff */
[----:B--23--:R-:W-:Y:S01]  /*226c0*/  @!P4 IMAD.SHL.U32 R11, R14, 0x8, RZ ;  /* 0x000000080e0bc824 */ /* 0x00cfe200078e00ff */
[-C--:B-1----:R-:W-:Y:S02]  /*226d0*/  @!P3 LEA.HI.X R7, R16, R9.reuse, R17, 0x1, P0 ;  /* 0x000000091007b211 */ /* 0x082fe400000f0c11 */
[-C--:B-----5:R-:W-:Y:S02]  /*226e0*/  @!P5 LEA.HI.X R5, R218, R9.reuse, R21, 0x1, P1 ;  /* 0x00000009da05d211 */ /* 0x0a0fe400008f0c15 */
[----:B------:R-:W-:Y:S01]  /*226f0*/  @!P6 LEA.HI.X R3, R219, R9, R20, 0x1, P2 ;  /* 0x00000009db03e211 */ /* 0x000fe200010f0c14 */
[----:B------:R-:W-:Y:S01]  /*22700*/  @!P4 IMAD.WIDE R8, R11, 0x2, R8 ;  /* 0x000000020b08c825 */ /* 0x000fe200078e0208 */
[----:B------:R4:W-:Y:S04]  /*22710*/  @!P3 ST.E.128 desc[UR6][R6.64], RZ ;  /* 0x000000ff0600b985 */ /* 0x0009e8000c101d06 */
[----:B------:R4:W-:Y:S04]  /*22720*/  @!P4 ST.E.128 desc[UR6][R8.64], RZ ;  /* 0x000000ff0800c985 */ /* 0x0009e8000c101d06 */
[----:B------:R4:W-:Y:S04]  /*22730*/  @!P5 ST.E.128 desc[UR6][R4.64], RZ ;  /* 0x000000ff0400d985 */ /* 0x0009e8000c101d06 */
[----:B------:R4:W-:Y:S02]  /*22740*/  @!P6 ST.E.128 desc[UR6][R2.64], RZ ;  /* 0x000000ff0200e985 */ /* 0x0009e4000c101d06 */
.L_x_664:
[----:B------:R-:W-:Y:S05]  /*22750*/  BSYNC B0 ;  /* 0x0000000000007941 */ /* 0x000fea0003800000 */
.L_x_654:
[----:B------:R-:W-:Y:S02]  /*22760*/  ULDC UR4, c[0x0][0xc3c] ;  /* 0x00030f0000047ab9 */ /* 0x000fe40000000800 */
[----:B-1----:R-:W-:-:S13]  /*22770*/  ISETP.GE.AND P0, PT, R143, UR4, PT ;  /* 0x000000048f007c0c */ /* 0x002fda000bf06270 */
[----:B------:R-:W-:Y:S05]  /*22780*/  @!P0 BRA `(.L_x_676) ;  /* 0xfffffdf000608947 */ /* 0x000fea000383ffff */
[----:B------:R-:W-:Y:S05]  /*22790*/  BRA `(.L_x_444) ;  /* 0x0000009000bc7947 */ /* 0x000fea0003800000 */
.L_x_442:
[----:B------:R-:W-:-:S08]  /*227a0*/  NOP ;  /* 0x0000000000007918 */ /* 0x000fd00000000000 */
[----:B------:R-:W0:-:S00]  /*227b0*/  USETMAXREG.DEALLOC.CTAPOOL 0x18 ;  /* 0x00000018000079c8 */ /* 0x000e0000080e0500 */
[----:B0-----:R-:W2:Y:S01]  /*227c0*/  LDL.LU R2, [R1+0x10] ;  /* 0x0000100001027983 */ /* 0x001ea20000300800 */
[----:B------:R-:W-:Y:S01]  /*227d0*/  LOP3.LUT R0, R0, 0x3, RZ, 0xc0, !PT ;  /* 0x0000000300007812 */ /* 0x000fe200078ec0ff */
[----:B------:R-:W-:-:S05]  /*227e0*/  IMAD.MOV.U32 R7, RZ, RZ, RZ ;  /* 0x000000ffff077224 */ /* 0x000fca00078e00ff */
[----:B------:R-:W0:Y:S02]  /*227f0*/  SHFL.IDX PT, R0, R0, RZ, 0x1f ;  /* 0x00001fff00007589 */ /* 0x000e2400000e0000 */
[----:B0-----:R-:W-:Y:S02]  /*22800*/  ISETP.NE.AND P0, PT, R0, RZ, PT ;  /* 0x000000ff0000720c */ /* 0x001fe40003f05270 */
[----:B--2---:R-:W-:-:S11]  /*22810*/  LOP3.LUT R2, R2, 0xffffffef, RZ, 0xc0, !PT ;  /* 0xffffffef02027812 */ /* 0x004fd600078ec0ff */
[----:B------:R-:W-:-:S05]  /*22820*/  @P0 LOP3.LUT R2, R2, 0x10, RZ, 0xfc, !PT ;  /* 0x0000001002020812 */ /* 0x000fca00078efcff */
[----:B------:R0:W-:Y:S01]  /*22830*/  STL [R1+0x10], R2 ;  /* 0x0000100201007387 */ /* 0x0001e20000100800 */
        /* <DEDUP_REMOVED lines=10> */
.L_x_677:
[----:B------:R-:W-:Y:S01]  /*228e0*/  LOP3.LUT R0, R6, 0x1f, RZ, 0xc0, !PT ;  /* 0x0000001f06007812 */ /* 0x000fe200078ec0ff */
[----:B------:R-:W-:Y:S01]  /*228f0*/  ULDC UR4, c[0x0][0xc3c] ;  /* 0x00030f0000047ab9 */ /* 0x000fe20000000800 */
[----:B------:R-:W-:Y:S01]  /*22900*/  ULDC.64 UR6, c[0x0][0x208] ;  /* 0x0000820000067ab9 */ /* 0x000fe20000000a00 */
[----:B------:R-:W-:Y:S01]  /*22910*/  IMAD.MOV.U32 R10, RZ, RZ, RZ ;  /* 0x000000ffff0a7224 */ /* 0x000fe200078e00ff */
[----:B------:R-:W-:Y:S01]  /*22920*/  ISETP.NE.AND P0, PT, R0, 0x1f, PT ;  /* 0x0000001f0000780c */ /* 0x000fe20003f05270 */
[----:B------:R-:W-:-:S03]  /*22930*/  ULDC UR5, c[0x0][0xc38] ;  /* 0x00030e0000057ab9 */ /* 0x000fc60000000800 */
[----:B------:R-:W-:-:S13]  /*22940*/  ISETP.GE.OR P1, PT, R0, UR4, !P0 ;  /* 0x0000000400007c0c */ /* 0x000fda000c726670 */
[----:B0-----:R-:W0:Y:S08]  /*22950*/  @!P1 LDC.64 R2, c[0x0][0xc80] ;  /* 0x00032000ff029b82 */ /* 0x001e300000000a00 */
        /* <DEDUP_REMOVED lines=36> */
.L_x_681:
        /* <DEDUP_REMOVED lines=39> */
.L_x_679:
        /* <DEDUP_REMOVED lines=20> */
.L_x_682:
        /* <DEDUP_REMOVED lines=54> */
.L_x_680:
[----:B------:R-:W-:Y:S01]  /*232b0*/  IMAD.U32 R2, RZ, RZ, UR6 ;  /* 0x00000006ff027e24 */ /* 0x000fe2000f8e00ff */
[----:B------:R0:W-:Y:S04]  /*232c0*/  STL [R1+0x4], RZ ;  /* 0x000004ff01007387 */ /* 0x0001e80000100800 */
[----:B------:R0:W-:Y:S04]  /*232d0*/  STL [R1+0x8], RZ ;  /* 0x000008ff01007387 */ /* 0x0001e80000100800 */
[----:B------:R0:W-:Y:S02]  /*232e0*/  STL [R1], R2 ;  /* 0x0000000201007387 */ /* 0x0001e40000100800 */
.L_x_683:
        /* <DEDUP_REMOVED lines=10> */
.L_x_678:
[----:B-1----:R-:W3:Y:S01]  /*23390*/  LDL R0, [R1+0xc] ;  /* 0x00000c0001007983 */ /* 0x002ee20000100800 */
[----:B------:R-:W-:Y:S01]  /*233a0*/  ULDC UR4, c[0x0][0xc3c] ;  /* 0x00030f0000047ab9 */ /* 0x000fe20000000800 */
[----:B------:R-:W-:Y:S01]  /*233b0*/  IMAD.MOV.U32 R19, RZ, RZ, RZ ;  /* 0x000000ffff137224 */ /* 0x000fe200078e00ff */
[----:B---3--:R-:W-:Y:S01]  /*233c0*/  ISETP.GE.AND P0, PT, R0, UR4, PT ;  /* 0x0000000400007c0c */ /* 0x008fe2000bf06270 */
[----:B------:R-:W-:-:S05]  /*233d0*/  IMAD.MOV.U32 R0, RZ, RZ, 0x1 ;  /* 0x00000001ff007424 */ /* 0x000fca00078e00ff */
[----:B------:R1:W-:Y:S04]  /*233e0*/  STL [R1+0x18], R0 ;  /* 0x0000180001007387 */ /* 0x0003e80000100800 */
[----:B------:R1:W-:Y:S03]  /*233f0*/  STL [R1+0x64], RZ ;  /* 0x000064ff01007387 */ /* 0x0003e60000100800 */
[----:B------:R-:W-:Y:S05]  /*23400*/  @P0 BRA `(.L_x_684) ;  /* 0x0000008000c00947 */ /* 0x000fea0003800000 */
[----:B------:R-:W3:Y:S01]  /*23410*/  LDL.LU R4, [R1+0x10] ;  /* 0x0000100001047983 */ /* 0x000ee20000300800 */
[C---:B-1----:R-:W-:Y:S01]  /*23420*/  IMAD.SHL.U32 R0, R6.reuse, 0x8, RZ ;  /* 0x0000000806007824 */ /* 0x042fe200078e00ff */
[----:B------:R-:W-:Y:S01]  /*23430*/  LOP3.LUT R5, R6, 0x7f, RZ, 0xc0, !PT ;  /* 0x0000007f06057812 */ /* 0x000fe200078ec0ff */
[----:B------:R-:W1:Y:S01]  /*23440*/  S2UR UR5, SR_CgaCtaId ;  /* 0x00000000000579c3 */ /* 0x000e620000008800 */
[----:B------:R-:W-:Y:S01]  /*23450*/  UMOV UR4, 0x400 ;  /* 0x0000040000047882 */ /* 0x000fe20000000000 */
[----:B------:R-:W-:Y:S01]  /*23460*/  BSSY B8, `(.L_x_684) ;  /* 0x000082a000087945 */ /* 0x000fe20003800000 */
[C---:B------:R-:W-:Y:S01]  /*23470*/  LOP3.LUT R3, R0.reuse, 0x1f8, RZ, 0xc0, !PT ;  /* 0x000001f800037812 */ /* 0x040fe200078ec0ff */
[C---:B0-----:R-:W-:Y:S01]  /*23480*/  IMAD.SHL.U32 R2, R5.reuse, 0x8, RZ ;  /* 0x0000000805027824 */ /* 0x041fe200078e00ff */
[----:B------:R-:W-:Y:S01]  /*23490*/  ISETP.NE.AND P1, PT, R5, RZ, PT ;  /* 0x000000ff0500720c */ /* 0x000fe20003f25270 */
[----:B------:R-:W-:Y:S01]  /*234a0*/  IMAD.MOV.U32 R19, RZ, RZ, RZ ;  /* 0x000000ffff137224 */ /* 0x000fe200078e00ff */
[----:B------:R-:W-:Y:S01]  /*234b0*/  LOP3.LUT R3, R3, 0x38, R6, 0x78, !PT ;  /* 0x0000003803037812 */ /* 0x000fe200078e7806 */
[----:B------:R-:W-:Y:S01]  /*234c0*/  ULDC.64 UR38, c[0x0][0x198] ;  /* 0x0000660000267ab9 */ /* 0x000fe20000000a00 */
[----:B------:R-:W-:Y:S01]  /*234d0*/  LOP3.LUT R0, R0, 0x38, RZ, 0xc0, !PT ;  /* 0x0000003800007812 */ /* 0x000fe200078ec0ff */
[----:B------:R-:W-:Y:S01]  /*234e0*/  ULOP3.LUT UR37, UR60, 0x2, URZ, 0xfc, !UPT ;  /* 0x000000023c257892 */ /* 0x000fe2000f8efc3f */
[----:B------:R-:W-:Y:S01]  /*234f0*/  LOP3.LUT R3, R3, 0x200, R2, 0xf8, !PT ;  /* 0x0000020003037812 */ /* 0x000fe200078ef802 */
[----:B------:R-:W-:Y:S01]  /*23500*/  ULDC UR36, c[0x0][0xc] ;  /* 0x0000030000247ab9 */ /* 0x000fe20000000800 */
[C---:B------:R-:W-:Y:S01]  /*23510*/  LOP3.LUT P0, R2, R6.reuse, 0x1f, RZ, 0xc0, !PT ;  /* 0x0000001f06027812 */ /* 0x040fe2000780c0ff */
[----:B------:R-:W-:-:S04]  /*23520*/  IMAD.SHL.U32 R6, R6, 0x10, RZ ;  /* 0x0000001006067824 */ /* 0x000fc800078e00ff */
[----:B------:R0:W-:Y:S01]  /*23530*/  STL [R1+0x30], R2 ;  /* 0x0000300201007387 */ /* 0x0001e20000100800 */
[----:B-1----:R-:W-:Y:S01]  /*23540*/  ULEA UR4, UR5, UR4, 0x18 ;  /* 0x0000000405047291 */ /* 0x002fe2000f8ec03f */
[----:B0-----:R-:W-:-:S05]  /*23550*/  SHF.R.U32.HI R2, RZ, 0x3, R5 ;  /* 0x00000003ff027819 */ /* 0x001fca0000011605 */
[----:B------:R-:W-:Y:S01]  /*23560*/  IMAD.U32 R18, RZ, RZ, UR4 ;  /* 0x00000004ff127e24 */ /* 0x000fe2000f8e00ff */
[----:B---3--:R-:W-:-:S04]  /*23570*/  LOP3.LUT R4, R4, 0xfffffffd, RZ, 0xc0, !PT ;  /* 0xfffffffd04047812 */ /* 0x008fc800078ec0ff */
[----:B------:R-:W-:-:S04]  /*23580*/  @P1 LOP3.LUT R4, R4, 0x2, RZ, 0xfc, !PT ;  /* 0x0000000204041812 */ /* 0x000fc800078efcff */
[----:B------:R-:W-:-:S04]  /*23590*/  LOP3.LUT R4, R4, 0xfffffffe, RZ, 0xc0, !PT ;  /* 0xfffffffe04047812 */ /* 0x000fc800078ec0ff */
[----:B------:R-:W-:Y:S02]  /*235a0*/  @P0 LOP3.LUT R4, R4, 0x1, RZ, 0xfc, !PT ;  /* 0x0000000104040812 */ /* 0x000fe400078efcff */
[----:B------:R-:W-:Y:S02]  /*235b0*/  ISETP.NE.OR P0, PT, R5, RZ, !P0 ;  /* 0x000000ff0500720c */ /* 0x000fe40004705670 */
[----:B------:R-:W-:Y:S02]  /*235c0*/  LOP3.LUT R4, R4, 0xfffffff7, RZ, 0xc0, !PT ;  /* 0xfffffff704047812 */ /* 0x000fe400078ec0ff */
[----:B------:R-:W-:Y:S01]  /*235d0*/  LOP3.LUT R5, R2, 0x70, R6, 0xf8, !PT ;  /* 0x0000007002057812 */ /* 0x000fe200078ef806 */
[----:B------:R-:W-:Y:S01]  /*235e0*/  IMAD R2, R3, 0x2, R18 ;  /* 0x0000000203027824 */ /* 0x000fe200078e0212 */
[----:B------:R-:W-:-:S04]  /*235f0*/  LOP3.LUT R3, R0, 0x40, RZ, 0xfc, !PT ;  /* 0x0000004000037812 */ /* 0x000fc800078efcff */
[----:B------:R0:W-:Y:S03]  /*23600*/  STL [R1+0x2c], R2 ;  /* 0x00002c0201007387 */ /* 0x0001e60000100800 */
[----:B------:R-:W-:Y:S01]  /*23610*/  @P0 LOP3.LUT R4, R4, 0x8, RZ, 0xfc, !PT ;  /* 0x0000000804040812 */ /* 0x000fe200078efcff */
[----:B------:R-:W-:Y:S04]  /*23620*/  STL [R1+0x64], RZ ;  /* 0x000064ff01007387 */ /* 0x000fe80000100800 */
[----:B------:R1:W-:Y:S01]  /*23630*/  STL [R1+0x10], R4 ;  /* 0x0000100401007387 */ /* 0x0003e20000100800 */
[----:B0-----:R-:W-:-:S05]  /*23640*/  IMAD.MOV.U32 R2, RZ, RZ, 0x1 ;  /* 0x00000001ff027424 */ /* 0x001fca00078e00ff */
[----:B------:R0:W-:Y:S01]  /*23650*/  STL [R1+0x24], R2 ;  /* 0x0000240201007387 */ /* 0x0001e20000100800 */
[----:B-1----:R-:W-:-:S03]  /*23660*/  IMAD.MOV.U32 R4, RZ, RZ, 0x1 ;  /* 0x00000001ff047424 */ /* 0x002fc600078e00ff */
[----:B------:R1:W-:Y:S04]  /*23670*/  STL [R1+0x20], RZ ;  /* 0x000020ff01007387 */ /* 0x0003e80000100800 */
[----:B------:R1:W-:Y:S01]  /*23680*/  STL [R1+0x18], R4 ;  /* 0x0000180401007387 */ /* 0x0003e20000100800 */
[C---:B0-----:R-:W-:Y:S02]  /*23690*/  LOP3.LUT R2, R0.reuse, 0x80, RZ, 0xfc, !PT ;  /* 0x0000008000027812 */ /* 0x041fe400078efcff */
[----:B------:R-:W-:-:S07]  /*236a0*/  LOP3.LUT R0, R0, 0xc0, RZ, 0xfc, !PT ;  /* 0x000000c000007812 */ /* 0x000fce00078efcff */
.L_x_847:
[----:B------:R-:W3:Y:S01]  /*236b0*/  LDL R0, [R1+0xc] ;  /* 0x00000c0001007983 */ /* 0x000ee20000100800 */
[----:B------:R-:W3:Y:S01]  /*236c0*/  LDC.64 R2, c[0x0][0xc88] ;  /* 0x00032200ff027b82 */ /* 0x000ee20000000a00 */
[----:B------:R-:W-:Y:S01]  /*236d0*/  ULDC.64 UR4, c[0x0][0x208] ;  /* 0x0000820000047ab9 */ /* 0x000fe20000000a00 */
[----:B---3--:R-:W-:-:S05]  /*236e0*/  IMAD.WIDE R2, R0, 0x4, R2 ;  /* 0x0000000400027825 */ /* 0x008fca00078e0202 */
[----:B-1----:R-:W1:Y:S01]  /*236f0*/  LDG.E R15, desc[UR4][R2.64] ;  /* 0x00000004020f7981 */ /* 0x002e62000c1e1900 */
[----:B------:R-:W-:Y:S05]  /*23700*/  YIELD ;  /* 0x0000000000007946 */ /* 0x000fea0003800000 */
[----:B------:R-:W-:Y:S01]  /*23710*/  ULDC.64 UR4, c[0x0][0xa28] ;  /* 0x00028a0000047ab9 */ /* 0x000fe20000000a00 */
[----:B------:R-:W-:Y:S01]  /*23720*/  ULDC.64 UR10, c[0x0][0xa18] ;  /* 0x00028600000a7ab9 */ /* 0x000fe20000000a00 */
[----:B------:R-:W-:Y:S01]  /*23730*/  ISETP.NE.U32.AND P0, PT, RZ, UR4, PT ;  /* 0x00000004ff007c0c */ /* 0x000fe2000bf05070 */
[----:B------:R-:W-:Y:S01]  /*23740*/  ULDC.64 UR6, c[0x0][0xa08] ;  /* 0x0002820000067ab9 */ /* 0x000fe20000000a00 */
[----:B------:R-:W-:Y:S01]  /*23750*/  ISETP.NE.U32.AND P3, PT, RZ, UR10, PT ;  /* 0x0000000aff007c0c */ /* 0x000fe2000bf65070 */
[----:B------:R-:W-:Y:S01]  /*23760*/  IMAD.MOV.U32 R0, RZ, RZ, RZ ;  /* 0x000000ffff007224 */ /* 0x000fe200078e00ff */
[----:B------:R-:W-:Y:S01]  /*23770*/  ISETP.NE.AND.EX P0, PT, RZ, UR5, PT, P0 ;  /* 0x00000005ff007c0c */ /* 0x000fe2000bf05300 */
[----:B------:R-:W-:Y:S01]  /*23780*/  ULDC.64 UR12, c[0x0][0x208] ;  /* 0x00008200000c7ab9 */ /* 0x000fe20000000a00 */
[----:B------:R-:W-:Y:S01]  /*23790*/  ISETP.NE.AND.EX P3, PT, RZ, UR11, PT, P3 ;  /* 0x0000000bff007c0c */ /* 0x000fe2000bf65330 */
[----:B------:R-:W-:Y:S01]  /*237a0*/  IMAD.MOV.U32 R12, RZ, RZ, RZ ;  /* 0x000000ffff0c7224 */ /* 0x000fe200078e00ff */
[----:B------:R-:W-:Y:S01]  /*237b0*/  ULDC.64 UR8, c[0x0][0xa10] ;  /* 0x0002840000087ab9 */ /* 0x000fe20000000a00 */
[----:B-1----:R-:W-:Y:S01]  /*237c0*/  SHF.R.S32.HI R4, RZ, 0x1f, R15 ;  /* 0x0000001fff047819 */ /* 0x002fe2000001140f */
[----:B------:R-:W-:-:S07]  /*237d0*/  IMAD.SHL.U32 R14, R15, 0x4, RZ ;  /* 0x000000040f0e7824 */ /* 0x000fce00078e00ff */
[C---:B------:R-:W-:Y:S01]  /*237e0*/  @P0 LEA R2, P1, R15.reuse, UR4, 0x2 ;  /* 0x000000040f020c11 */ /* 0x040fe2000f8210ff */
[----:B------:R-:W-:Y:S01]  /*237f0*/  STL [R1+0x38], R15 ;  /* 0x0000380f01007387 */ /* 0x000fe20000100800 */
[C-C-:B------:R-:W-:Y:S02]  /*23800*/  SHF.L.U64.HI R13, R15.reuse, 0x2, R4.reuse ;  /* 0x000000020f0d7819 */ /* 0x140fe40000010204 */
[----:B------:R-:W-:Y:S01]  /*23810*/  @P0 LEA.HI.X R3, R15, UR5, R4, 0x2, P1 ;  /* 0x000000050f030c11 */ /* 0x000fe200088f1404 */
[----:B------:R-:W-:Y:S01]  /*23820*/  ULDC.64 UR4, c[0x0][0xa00] ;  /* 0x0002800000047ab9 */ /* 0x000fe20000000a00 */
[C---:B--2---:R-:W-:Y:S01]  /*23830*/  @P3 IADD3 R8, P1, R14.reuse, UR10, RZ ;  /* 0x0000000a0e083c10 */ /* 0x044fe2000ff3e0ff */
[----:B------:R0:W-:Y:S03]  /*23840*/  STL [R1+0x58], R4 ;  /* 0x0000580401007387 */ /* 0x0001e60000100800 */
[----:B------:R-:W-:Y:S01]  /*23850*/  @P3 IADD3.X R9, R13, UR11, RZ, P1, !PT ;  /* 0x0000000b0d093c10 */ /* 0x000fe20008ffe4ff */
[----:B------:R1:W5:Y:S01]  /*23860*/  @P0 LDG.E R0, desc[UR12][R2.64] ;  /* 0x0000000c02000981 */ /* 0x000362000c1e1900 */
[----:B------:R-:W-:-:S02]  /*23870*/  IADD3 R6, P1, R14, UR6, RZ ;  /* 0x000000060e067c10 */ /* 0x000fc4000ff3e0ff */
[----:B------:R-:W-:Y:S02]  /*23880*/  CS2R R10, SRZ ;  /* 0x00000000000a7805 */ /* 0x000fe4000001ff00 */
[----:B------:R-:W-:Y:S01]  /*23890*/  ISETP.NE.U32.AND P2, PT, RZ, UR6, PT ;  /* 0x00000006ff007c0c */ /* 0x000fe2000bf45070 */
[----:B------:R-:W-:Y:S01]  /*238a0*/  STL [R1+0x28], R14 ;  /* 0x0000280e01007387 */ /* 0x000fe20000100800 */
[----:B------:R-:W-:Y:S02]  /*238b0*/  IADD3.X R7, R13, UR7, RZ, P1, !PT ;  /* 0x000000070d077c10 */ /* 0x000fe40008ffe4ff */
[----:B------:R-:W-:Y:S01]  /*238c0*/  ISETP.NE.U32.AND P1, PT, RZ, UR4, PT ;  /* 0x00000004ff007c0c */ /* 0x000fe2000bf25070 */
[----:B------:R-:W-:Y:S01]  /*238d0*/  STL [R1+0x3c], R13 ;  /* 0x00003c0d01007387 */ /* 0x000fe20000100800 */
[----:B------:R-:W-:Y:S02]  /*238e0*/  ISETP.NE.AND.EX P2, PT, RZ, UR7, PT, P2 ;  /* 0x00000007ff007c0c */ /* 0x000fe4000bf45320 */
[----:B------:R-:W-:-:S02]  /*238f0*/  ISETP.NE.AND.EX P1, PT, RZ, UR5, PT, P1 ;  /* 0x00000005ff007c0c */ /* 0x000fc4000bf25310 */
[----:B-1----:R-:W-:-:S04]  /*23900*/  IADD3 R2, P0, R14, UR4, RZ ;  /* 0x000000040e027c10 */ /* 0x002fc8000ff1e0ff */
[----:B------:R-:W-:Y:S01]  /*23910*/  IADD3.X R3, R13, UR5, RZ, P0, !PT ;  /* 0x000000050d037c10 */ /* 0x000fe200087fe4ff */
[----:B------:R-:W-:Y:S01]  /*23920*/  ULDC UR4, c[0x0][0x288] ;  /* 0x0000a20000047ab9 */ /* 0x000fe20000000800 */
[----:B0-----:R-:W-:-:S03]  /*23930*/  IADD3 R4, P0, R14, UR8, RZ ;  /* 0x000000080e047c10 */ /* 0x001fc6000ff1e0ff */
[----:B------:R-:W5:Y:S01]  /*23940*/  @P2 LDG.E R11, desc[UR12][R6.64] ;  /* 0x0000000c060b2981 */ /* 0x000f62000c1e1900 */
[----:B------:R-:W-:Y:S02]  /*23950*/  IADD3.X R5, R13, UR9, RZ, P0, !PT ;  /* 0x000000090d057c10 */ /* 0x000fe400087fe4ff */
[----:B------:R-:W-:Y:S01]  /*23960*/  ISETP.NE.U32.AND P0, PT, RZ, UR8, PT ;  /* 0x00000008ff007c0c */ /* 0x000fe2000bf05070 */
[----:B------:R-:W2:Y:S03]  /*23970*/  @P1 LDG.E R12, desc[UR12][R2.64] ;  /* 0x0000000c020c1981 */ /* 0x000ea6000c1e1900 */
[----:B------:R-:W-:-:S13]  /*23980*/  ISETP.NE.AND.EX P0, PT, RZ, UR9, PT, P0 ;  /* 0x00000009ff007c0c */ /* 0x000fda000bf05300 */
[----:B------:R-:W5:Y:S04]  /*23990*/  @P0 LDG.E R10, desc[UR12][R4.64] ;  /* 0x0000000c040a0981 */ /* 0x000f68000c1e1900 */
[----:B--2---:R0:W-:Y:S02]  /*239a0*/  STL [R1+0x4c], R12 ;  /* 0x00004c0c01007387 */ /* 0x0041e40000100800 */
[----:B0-----:R-:W-:Y:S01]  /*239b0*/  IMAD.U32 R12, RZ, RZ, UR4 ;  /* 0x00000004ff0c7e24 */ /* 0x001fe2000f8e00ff */
[----:B------:R-:W-:-:S05]  /*239c0*/  ULDC.64 UR4, c[0x0][0x418] ;  /* 0x0001060000047ab9 */ /* 0x000fca0000000a00 */
[----:B------:R0:W2:Y:S01]  /*239d0*/  @P3 LDG.E R12, desc[UR12][R8.64] ;  /* 0x0000000c080c3981 */ /* 0x0000a2000c1e1900 */
[----:B------:R-:W-:-:S03]  /*239e0*/  UISETP.NE.U32.AND UP0, UPT, UR4, URZ, UPT ;  /* 0x0000003f0400728c */ /* 0x000fc6000bf05070 */
[----:B------:R-:W-:Y:S01]  /*239f0*/  ULDC UR4, c[0x0][0x424] ;  /* 0x0001090000047ab9 */ /* 0x000fe20000000800 */
[----:B------:R-:W-:-:S03]  /*23a00*/  UISETP.NE.AND.EX UP0, UPT, UR5, URZ, UPT, UP0 ;  /* 0x0000003f0500728c */ /* 0x000fc6000bf05300 */
[----:B------:R-:W-:Y:S01]  /*23a10*/  ULDC UR5, c[0x0][0x2f0] ;  /* 0x0000bc0000057ab9 */ /* 0x000fe20000000800 */
[----:B------:R-:W-:-:S04]  /*23a20*/  USEL UR4, UR4, 0x1, UP0 ;  /* 0x0000000104047887 */ /* 0x000fc80008000000 */
[----:B------:R-:W-:-:S03]  /*23a30*/  UIMAD UR4, UR4, UR5, URZ ;  /* 0x00000005040472a4 */ /* 0x000fc6000f8e023f */
[----:B------:R-:W-:Y:S02]  /*23a40*/  ULDC UR5, c[0x0][0x348] ;  /* 0x0000d20000057ab9 */ /* 0x000fe40000000800 */
[----:B0-----:R-:W-:Y:S02]  /*23a50*/  IMAD.U32 R9, RZ, RZ, UR5 ;  /* 0x00000005ff097e24 */ /* 0x001fe4000f8e00ff */
[----:B------:R-:W-:Y:S01]  /*23a60*/  IMAD.U32 R8, RZ, RZ, UR4 ;  /* 0x00000004ff087e24 */ /* 0x000fe2000f8e00ff */
[----:B--2---:R0:W-:Y:S01]  /*23a70*/  STL [R1+0x5c], R12 ;  /* 0x00005c0c01007387 */ /* 0x0041e20000100800 */
[----:B------:R-:W-:Y:S05]  /*23a80*/  @P3 BRA `(.L_x_685) ;  /* 0x0000000000183947 */ /* 0x000fea0003800000 */
[----:B------:R-:W-:Y:S05]  /*23a90*/  @!P1 BRA `(.L_x_685) ;  /* 0x0000000000149947 */ /* 0x000fea0003800000 */
[----:B------:R-:W-:Y:S02]  /*23aa0*/  ULDC.64 UR4, c[0x0][0x208] ;  /* 0x0000820000047ab9 */ /* 0x000fe40000000a00 */
[----:B0-----:R-:W2:Y:S04]  /*23ab0*/  LDG.E R12, desc[UR4][R2.64] ;  /* 0x00000004020c7981 */ /* 0x001ea8000c1e1900 */
[----:B------:R-:W2:Y:S02]  /*23ac0*/  LDG.E R2, desc[UR4][R2.64+0x4] ;  /* 0x0000040402027981 */ /* 0x000ea4000c1e1900 */
[----:B--2---:R-:W-:-:S05]  /*23ad0*/  IMAD.IADD R2, R2, 0x1, -R12 ;  /* 0x0000000102027824 */ /* 0x004fca00078e0a0c */
[----:B------:R1:W-:Y:S02]  /*23ae0*/  STL [R1+0x5c], R2 ;  /* 0x00005c0201007387 */ /* 0x0003e40000100800 */
.L_x_685:
[----:B------:R-:W2:Y:S01]  /*23af0*/  LDL.LU R3, [R1+0x8] ;  /* 0x0000080001037983 */ /* 0x000ea20000300800 */
[----:B0-----:R-:W-:Y:S01]  /*23b00*/  IMAD.MOV.U32 R12, RZ, RZ, R15 ;  /* 0x000000ffff0c7224 */ /* 0x001fe200078e000f */
[----:B------:R-:W-:Y:S02]  /*23b10*/  ULDC.64 UR4, c[0x0][0xa20] ;  /* 0x0002880000047ab9 */ /* 0x000fe40000000a00 */
[----:B------:R-:W-:Y:S02]  /*23b20*/  ISETP.NE.U32.AND P1, PT, RZ, UR4, PT ;  /* 0x00000004ff007c0c */ /* 0x000fe4000bf25070 */
[----:B------:R0:W-:Y:S02]  /*23b30*/  STL [R1+0x14], R12 ;  /* 0x0000140c01007387 */ /* 0x0001e40000100800 */
[----:B------:R-:W-:Y:S02]  /*23b40*/  ISETP.NE.AND.EX P1, PT, RZ, UR5, PT, P1 ;  /* 0x00000005ff007c0c */ /* 0x000fe4000bf25310 */
[----:B--2---:R-:W-:-:S02]  /*23b50*/  LOP3.LUT R17, R3, 0xff000000, RZ, 0xc0, !PT ;  /* 0xff00000003117812 */ /* 0x004fc400078ec0ff */
[C---:B-1----:R-:W-:Y:S02]  /*23b60*/  LOP3.LUT R2, R3.reuse, 0xff0000, RZ, 0xc0, !PT ;  /* 0x00ff000003027812 */ /* 0x042fe400078ec0ff */
[----:B------:R-:W-:Y:S02]  /*23b70*/  SHF.R.U32.HI R17, RZ, 0x8, R17 ;  /* 0x00000008ff117819 */ /* 0x000fe40000011611 */
[----:B------:R-:W-:Y:S02]  /*23b80*/  LOP3.LUT R16, R3, 0xffff, RZ, 0xc0, !PT ;  /* 0x0000ffff03107812 */ /* 0x000fe400078ec0ff */
[----:B------:R-:W-:Y:S01]  /*23b90*/  LEA.HI R17, R2, R17, RZ, 0x10 ;  /* 0x0000001102117211 */ /* 0x000fe200078f80ff */
[----:B-----5:R-:W-:-:S05]  /*23ba0*/  IMAD.IADD R2, R11, 0x1, R0 ;  /* 0x000000010b027824 */ /* 0x020fca00078e0200 */
[----:B------:R0:W-:Y:S01]  /*23bb0*/  STL [R1+0x1c], R2 ;  /* 0x00001c0201007387 */ /* 0x0001e20000100800 */
[----:B------:R-:W-:Y:S05]  /*23bc0*/  @!P1 BRA `(.L_x_686) ;  /* 0x0000000000149947 */ /* 0x000fea0003800000 */
[----:B0-----:R-:W-:Y:S01]  /*23bd0*/  IADD3 R2, P1, R14, UR4, RZ ;  /* 0x000000040e027c10 */ /* 0x001fe2000ff3e0ff */
[----:B------:R-:W-:-:S03]  /*23be0*/  ULDC.64 UR6, c[0x0][0x208] ;  /* 0x0000820000067ab9 */ /* 0x000fc60000000a00 */
[----:B------:R-:W-:-:S05]  /*23bf0*/  IADD3.X R3, R13, UR5, RZ, P1, !PT ;  /* 0x000000050d037c10 */ /* 0x000fca0008ffe4ff */
[----:B------:R1:W5:Y:S01]  /*23c00*/  LDG.E R8, desc[UR6][R2.64] ;  /* 0x0000000602087981 */ /* 0x000362000c1e1900 */
[----:B------:R-:W-:Y:S05]  /*23c10*/  BRA `(.L_x_687) ;  /* 0x0000000000147947 */ /* 0x000fea0003800000 */
.L_x_686:
[----:B------:R-:W-:Y:S05]  /*23c20*/  @!P2 BRA `(.L_x_687) ;  /* 0x000000000010a947 */ /* 0x000fea0003800000 */
[----:B------:R-:W-:Y:S02]  /*23c30*/  ULDC.64 UR4, c[0x0][0x208] ;  /* 0x0000820000047ab9 */ /* 0x000fe40000000a00 */
[----:B------:R-:W2:Y:S04]  /*23c40*/  LDG.E R8, desc[UR4][R6.64] ;  /* 0x0000000406087981 */ /* 0x000ea8000c1e1900 */
[----:B------:R-:W2:Y:S02]  /*23c50*/  LDG.E R6, desc[UR4][R6.64+0x4] ;  /* 0x0000040406067981 */ /* 0x000ea4000c1e1900 */
[----:B--2---:R-:W-:-:S07]  /*23c60*/  IMAD.IADD R8, R6, 0x1, -R8 ;  /* 0x0000000106087824 */ /* 0x004fce00078e0a08 */
.L_x_687:
[----:B------:R-:W-:Y:S01]  /*23c70*/  ULDC.64 UR4, c[0x0][0x208] ;  /* 0x0000820000047ab9 */ /* 0x000fe20000000a00 */
[----:B-----5:R-:W-:Y:S01]  /*23c80*/  IMAD.IADD R6, R8, 0x1, -R0 ;  /* 0x0000000108067824 */ /* 0x020fe200078e0a00 */
[----:B-1----:R-:W2:Y:S04]  /*23c90*/  LDL.LU R3, [R1+0x10] ;  /* 0x0000100001037983 */ /* 0x002ea80000300800 */
[----:B------:R-:W3:Y:S04]  /*23ca0*/  @P0 LDG.E R0, desc[UR4][R4.64] ;  /* 0x0000000404000981 */ /* 0x000ee8000c1e1900 */
[----:B------:R-:W3:Y:S01]  /*23cb0*/  @P0 LDG.E R4, desc[UR4][R4.64+0x4] ;  /* 0x0000040404040981 */ /* 0x000ee2000c1e1900 */
[----:B------:R-:W-:Y:S01]  /*23cc0*/  LOP3.LUT R13, R17, 0xff, RZ, 0xc0, !PT ;  /* 0x000000ff110d7812 */ /* 0x000fe200078ec0ff */
[----:B------:R-:W-:Y:S01]  /*23cd0*/  BSSY B0, `(.L_x_688) ;  /* 0x000002d000007945 */ /* 0x000fe20003800000 */
[----:B------:R-:W-:-:S02]  /*23ce0*/  SHF.R.U32.HI R17, RZ, 0x10, R17 ;  /* 0x00000010ff117819 */ /* 0x000fc40000011611 */
[----:B--2---:R-:W-:Y:S01]  /*23cf0*/  LOP3.LUT R3, R3, 0xfffffffb, RZ, 0xc0, !PT ;  /* 0xfffffffb03037812 */ /* 0x004fe200078ec0ff */
[----:B---3--:R-:W-:-:S04]  /*23d00*/  @P0 IMAD.IADD R9, R4, 0x1, -R0 ;  /* 0x0000000104090824 */ /* 0x008fc800078e0a00 */
[----:B0-----:R-:W-:-:S04]  /*23d10*/  IMAD.IADD R2, R6, 0x1, R9 ;  /* 0x0000000106027824 */ /* 0x001fc800078e0209 */
[C---:B------:R-:W-:Y:S01]  /*23d20*/  VIADD R0, R2.reuse, 0x4f ;  /* 0x0000004f02007836 */ /* 0x040fe20000000000 */
[----:B------:R-:W-:-:S03]  /*23d30*/  ISETP.GE.AND P1, PT, R2, 0x1, PT ;  /* 0x000000010200780c */ /* 0x000fc60003f26270 */
[----:B------:R-:W-:-:S05]  /*23d40*/  IMAD.HI R0, R0, 0x66666667, RZ ;  /* 0x6666666700007827 */ /* 0x000fca00078e02ff */
[----:B------:R-:W-:-:S04]  /*23d50*/  SHF.R.U32.HI R2, RZ, 0x1f, R0 ;  /* 0x0000001fff027819 */ /* 0x000fc80000011600 */
[----:B------:R-:W-:Y:S01]  /*23d60*/  LEA.HI.SX32 R11, R0, R2, 0x1b ;  /* 0x00000002000b7211 */ /* 0x000fe200078fdaff */
[----:B------:R-:W-:Y:S01]  /*23d70*/  IMAD.MOV.U32 R0, RZ, RZ, RZ ;  /* 0x000000ffff007224 */ /* 0x000fe200078e00ff */
[----:B------:R-:W-:-:S03]  /*23d80*/  @P1 LOP3.LUT R3, R3, 0x4, RZ, 0xfc, !PT ;  /* 0x0000000403031812 */ /* 0x000fc600078efcff */
[----:B------:R0:W-:Y:S04]  /*23d90*/  STL [R1+0x40], R11 ;  /* 0x0000400b01007387 */ /* 0x0001e80000100800 */
[----:B------:R0:W-:Y:S04]  /*23da0*/  STL [R1+0x60], R13 ;  /* 0x0000600d01007387 */ /* 0x0001e80000100800 */
[----:B------:R0:W-:Y:S01]  /*23db0*/  STL [R1+0x10], R3 ;  /* 0x0000100301007387 */ /* 0x0001e20000100800 */
[----:B------:R-:W-:Y:S05]  /*23dc0*/  @!P1 BRA `(.L_x_689) ;  /* 0x0000000000749947 */ /* 0x000fea0003800000 */
[----:B------:R-:W-:Y:S01]  /*23dd0*/  ISETP.NE.AND P1, PT, R17, RZ, PT ;  /* 0x000000ff1100720c */ /* 0x000fe20003f25270 */
[----:B------:R-:W-:-:S03]  /*23de0*/  ULDC UR4, c[0x0][0x9f0] ;  /* 0x00027c0000047ab9 */ /* 0x000fc60000000800 */
[----:B------:R-:W-:-:S04]  /*23df0*/  SEL R2, R17, UR4, P1 ;  /* 0x0000000411027c07 */ /* 0x000fc80008800000 */
[----:B0-----:R-:W-:-:S04]  /*23e00*/  IABS R3, R2 ;  /* 0x0000000200037213 */ /* 0x001fc80000000000 */
[----:B------:R-:W0:Y:S08]  /*23e10*/  I2F.RP R4, R3 ;  /* 0x0000000300047306 */ /* 0x000e300000209400 */
[----:B0-----:R-:W0:Y:S02]  /*23e20*/  MUFU.RCP R4, R4 ;  /* 0x0000000400047308 */ /* 0x001e240000001000 */
[----:B0-----:R-:W-:-:S06]  /*23e30*/  VIADD R4, R4, 0xffffffe ;  /* 0x0ffffffe04047836 */ /* 0x001fcc0000000000 */
[----:B------:R0:W1:Y:S02]  /*23e40*/  F2I.FTZ.U32.TRUNC.NTZ R5, R4 ;  /* 0x0000000400057305 */ /* 0x000064000021f000 */
[----:B0-----:R-:W-:Y:S02]  /*23e50*/  IMAD.MOV.U32 R4, RZ, RZ, RZ ;  /* 0x000000ffff047224 */ /* 0x001fe400078e00ff */
[----:B-1----:R-:W-:-:S04]  /*23e60*/  IMAD.MOV R0, RZ, RZ, -R5 ;  /* 0x000000ffff007224 */ /* 0x002fc800078e0a05 */
[----:B------:R-:W-:-:S04]  /*23e70*/  IMAD R0, R0, R3, RZ ;  /* 0x0000000300007224 */ /* 0x000fc800078e02ff */
[----:B------:R-:W-:Y:S01]  /*23e80*/  IMAD.HI.U32 R8, R5, R0, R4 ;  /* 0x0000000005087227 */ /* 0x000fe200078e0004 */
[----:B------:R-:W-:Y:S02]  /*23e90*/  IABS R0, R2 ;  /* 0x0000000200007213 */ /* 0x000fe40000000000 */
[----:B------:R-:W-:-:S03]  /*23ea0*/  IADD3 R5, R2, -0x1, R11 ;  /* 0xffffffff02057810 */ /* 0x000fc60007ffe00b */
[----:B------:R-:W-:Y:S01]  /*23eb0*/  IMAD.MOV R0, RZ, RZ, -R0 ;  /* 0x000000ffff007224 */ /* 0x000fe200078e0a00 */
[----:B------:R-:W-:Y:S02]  /*23ec0*/  IABS R4, R5 ;  /* 0x0000000500047213 */ /* 0x000fe40000000000 */
[----:B------:R-:W-:Y:S01]  /*23ed0*/  LOP3.LUT R5, R5, R2, RZ, 0x3c, !PT ;  /* 0x0000000205057212 */ /* 0x000fe200078e3cff */
[----:B------:R-:W-:Y:S02]  /*23ee0*/  IMAD.MOV.U32 R7, RZ, RZ, R0 ;  /* 0x000000ffff077224 */ /* 0x000fe400078e0000 */
[----:B------:R-:W-:-:S04]  /*23ef0*/  IMAD.HI.U32 R0, R8, R4, RZ ;  /* 0x0000000408007227 */ /* 0x000fc800078e00ff */
[----:B------:R-:W-:-:S05]  /*23f00*/  IMAD R4, R0, R7, R4 ;  /* 0x0000000700047224 */ /* 0x000fca00078e0204 */
[----:B------:R-:W-:-:S13]  /*23f10*/  ISETP.GT.U32.AND P1, PT, R3, R4, PT ;  /* 0x000000040300720c */ /* 0x000fda0003f24070 */
[----:B------:R-:W-:Y:S02]  /*23f20*/  @!P1 IMAD.IADD R4, R4, 0x1, -R3 ;  /* 0x0000000104049824 */ /* 0x000fe400078e0a03 */
[----:B------:R-:W-:-:S03]  /*23f30*/  @!P1 VIADD R0, R0, 0x1 ;  /* 0x0000000100009836 */ /* 0x000fc60000000000 */
[----:B------:R-:W-:-:S13]  /*23f40*/  ISETP.GE.U32.AND P1, PT, R4, R3, PT ;  /* 0x000000030400720c */ /* 0x000fda0003f26070 */
[----:B------:R-:W-:Y:S01]  /*23f50*/  @P1 VIADD R0, R0, 0x1 ;  /* 0x0000000100001836 */ /* 0x000fe20000000000 */
[----:B------:R-:W-:-:S13]  /*23f60*/  ISETP.GE.AND P1, PT, R5, RZ, PT ;  /* 0x000000ff0500720c */ /* 0x000fda0003f26270 */
[----:B------:R-:W-:Y:S01]  /*23f70*/  @!P1 IMAD.MOV R0, RZ, RZ, -R0 ;  /* 0x000000ffff009224 */ /* 0x000fe200078e0a00 */
[----:B------:R-:W-:-:S13]  /*23f80*/  ISETP.NE.AND P1, PT, R2, RZ, PT ;  /* 0x000000ff0200720c */ /* 0x000fda0003f25270 */
[----:B------:R-:W-:-:S07]  /*23f90*/  @!P1 LOP3.LUT R0, RZ, R2, RZ, 0x33, !PT ;  /* 0x00000002ff009212 */ /* 0x000fce00078e33ff */
.L_x_689:
[----:B------:R-:W-:Y:S05]  /*23fa0*/  BSYNC B0 ;  /* 0x0000000000007941 */ /* 0x000fea0003800000 */
.L_x_688:
[----:B------:R-:W-:Y:S01]  /*23fb0*/  IMAD R2, R13, R0, RZ ;  /* 0x000000000d027224 */ /* 0x000fe200078e02ff */
[----:B------:R-:W-:Y:S01]  /*23fc0*/  BSSY B0, `(.L_x_690) ;  /* 0x0000199000007945 */ /* 0x000fe20003800000 */
[----:B------:R-:W-:-:S03]  /*23fd0*/  PLOP3.LUT P5, PT, PT, PT, PT, 0x80, 0x0 ;  /* 0x000000000000781c */ /* 0x000fc60003faf070 */
[C---:B------:R-:W-:Y:S01]  /*23fe0*/  VIADDMNMX R0, R2.reuse, R0, R11, PT ;  /* 0x0000000002007246 */ /* 0x040fe2000380010b */
[----:B------:R-:W-:-:S04]  /*23ff0*/  IMAD R2, R2, 0x50, -R6 ;  /* 0x0000005002027824 */ /* 0x000fc800078e0a06 */
[----:B------:R-:W-:Y:S01]  /*24000*/  IMAD R6, R0, 0x50, -R6 ;  /* 0x0000005000067824 */ /* 0x000fe200078e0a06 */
[----:B------:R-:W-:-:S04]  /*24010*/  VIMNMX R0, RZ, R2, !PT ;  /* 0x00000002ff007248 */ /* 0x000fc80007fe0100 */
[----:B------:R-:W-:Y:S01]  /*24020*/  VIMNMX R9, R6, R9, PT ;  /* 0x0000000906097248 */ /* 0x000fe20003fe0100 */
[----:B0-----:R-:W-:-:S03]  /*24030*/  IMAD.WIDE.U32 R2, R0, -0x33333333, RZ ;  /* 0xcccccccd00027825 */ /* 0x001fc600078e00ff */
[----:B------:R-:W-:-:S13]  /*24040*/  ISETP.GT.AND P1, PT, R9, R0, PT ;  /* 0x000000000900720c */ /* 0x000fda0003f24270 */
[----:B------:R-:W-:Y:S01]  /*24050*/  @P1 VIADD R4, R9, 0x4f ;  /* 0x0000004f09041836 */ /* 0x000fe20000000000 */
[----:B------:R-:W-:-:S03]  /*24060*/  SHF.R.U32.HI R9, RZ, 0x6, R3 ;  /* 0x00000006ff097819 */ /* 0x000fc60000011603 */
[----:B------:R-:W-:-:S04]  /*24070*/  @P1 IMAD.HI R0, R4, 0x66666667, RZ ;  /* 0x6666666704001827 */ /* 0x000fc800078e02ff */
[----:B------:R-:W-:Y:S01]  /*24080*/  IMAD.MOV.U32 R7, RZ, RZ, R9 ;  /* 0x000000ffff077224 */ /* 0x000fe200078e0009 */
[----:B------:R-:W-:-:S04]  /*24090*/  @P1 SHF.R.U32.HI R2, RZ, 0x1f, R0 ;  /* 0x0000001fff021819 */ /* 0x000fc80000011600 */
[----:B------:R-:W-:-:S04]  /*240a0*/  @P1 LEA.HI.SX32 R7, R0, R2, 0x1b ;  /* 0x0000000200071211 */ /* 0x000fc800078fdaff */
[----:B------:R-:W-:-:S13]  /*240b0*/  ISETP.GT.AND P1, PT, R7, R9, PT ;  /* 0x000000090700720c */ /* 0x000fda0003f24270 */
[----:B------:R-:W-:Y:S05]  /*240c0*/  @!P1 BRA `(.L_x_691) ;  /* 0x0000001800209947 */ /* 0x000fea0003800000 */
[----:B------:R-:W-:Y:S01]  /*240d0*/  UMOV UR4, 0xffffffff ;  /* 0xffffffff00047882 */ /* 0x000fe20000000000 */
[----:B------:R-:W-:Y:S02]  /*240e0*/  SEL R0, R12, RZ, !P0 ;  /* 0x000000ff0c007207 */ /* 0x000fe40004000000 */
[----:B------:R-:W-:Y:S05]  /*240f0*/  BRA.DIV UR4, `(.L_x_692) ;  /* 0x00000082041c7947 */ /* 0x000fea000b800000 */
[----:B------:R-:W0:Y:S02]  /*24100*/  S2R R2, SR_TID.X ;  /* 0x0000000000027919 */ /* 0x000e240000002100 */
[----:B0-----:R-:W-:-:S04]  /*24110*/  SHF.R.U32.HI R2, RZ, 0x5, R2 ;  /* 0x00000005ff027819 */ /* 0x001fc80000011602 */
[----:B------:R-:W-:-:S05]  /*24120*/  LOP3.LUT R2, R2, 0x3, RZ, 0xc0, !PT ;  /* 0x0000000302027812 */ /* 0x000fca00078ec0ff */
[----:B------:R0:W1:Y:S02]  /*24130*/  SHFL.IDX PT, R14, R2, RZ, 0x1f ;  /* 0x00001fff020e7589 */ /* 0x00006400000e0000 */
.L_x_878:
[----:B-1----:R-:W-:Y:S02]  /*24140*/  ISETP.NE.AND P0, PT, R14, RZ, PT ;  /* 0x000000ff0e00720c */ /* 0x002fe40003f05270 */
[----:B------:R-:W-:-:S11]  /*24150*/  PLOP3.LUT P2, PT, PT, PT, PT, 0x8, 0x0 ;  /* 0x000000000000781c */ /* 0x000fd60003f4e170 */
[----:B------:R-:W-:Y:S05]  /*24160*/  @P0 BRA `(.L_x_693) ;  /* 0x00000000000c0947 */ /* 0x000fea0003800000 */
[----:B------:R-:W-:-:S03]  /*24170*/  UMOV UR4, 0xffffffff ;  /* 0xffffffff00047882 */ /* 0x000fc60000000000 */
[----:B------:R-:W-:Y:S05]  /*24180*/  BRA.DIV UR4, `(.L_x_694) ;  /* 0x00000082042c7947 */ /* 0x000fea000b800000 */
[----:B------:R-:W-:-:S13]  /*24190*/  ELECT P2, URZ, PT ;  /* 0x00000000003f782f */ /* 0x000fda0003840000 */
.L_x_693:
[----:B0-----:R-:W2:Y:S01]  /*241a0*/  LDL R2, [R1+0x64] ;  /* 0x0000640001027983 */ /* 0x001ea20000100800 */
[----:B------:R-:W-:Y:S01]  /*241b0*/  BSSY B1, `(.L_x_695) ;  /* 0x0000008000017945 */ /* 0x000fe20003800000 */
[----:B--2---:R-:W-:-:S05]  /*241c0*/  VIADD R2, R2, 0x1 ;  /* 0x0000000102027836 */ /* 0x004fca0000000000 */
[----:B------:R-:W-:-:S04]  /*241d0*/  LEA.HI R3, R2, R2, RZ, 0x1 ;  /* 0x0000000202037211 */ /* 0x000fc800078f08ff */
[----:B------:R-:W-:-:S05]  /*241e0*/  LOP3.LUT R3, R3, 0xfffffffe, RZ, 0xc0, !PT ;  /* 0xfffffffe03037812 */ /* 0x000fca00078ec0ff */
[----:B------:R-:W-:-:S05]  /*241f0*/  IMAD.IADD R2, R2, 0x1, -R3 ;  /* 0x0000000102027824 */ /* 0x000fca00078e0a03 */
[----:B------:R-:W-:-:S04]  /*24200*/  SHF.L.U32 R2, R2, 0x1f, RZ ;  /* 0x0000001f02027819 */ /* 0x000fc800000006ff */
[----:B------:R-:W0:Y:S02]  /*24210*/  SYNCS.PHASECHK.TRANS64.TRYWAIT P0, [R18+URZ+0x38820], R2 ;  /* 0x03882002120075a7 */ /* 0x000e24000800017f */
[----:B0-----:R-:W-:Y:S05]  /*24220*/  @!P0 BRA `(.L_x_696) ;  /* 0x0000008000288947 */ /* 0x001fea0003800000 */
.L_x_881:
[----:B------:R-:W-:Y:S05]  /*24230*/  BSYNC B1 ;  /* 0x0000000000017941 */ /* 0x000fea0003800000 */
.L_x_695:
[----:B------:R-:W-:Y:S04]  /*24240*/  BSSY B1, `(.L_x_697) ;  /* 0x00000ab000017945 */ /* 0x000fe80003800000 */
[----:B------:R-:W-:Y:S05]  /*24250*/  @!P2 BRA `(.L_x_698) ;  /* 0x0000000800a4a947 */ /* 0x000fea0003800000 */
[----:B------:R-:W2:Y:S04]  /*24260*/  LDL R5, [R1+0x20] ;  /* 0x0000200001057983 */ /* 0x000ea80000100800 */
[----:B------:R-:W3:Y:S01]  /*24270*/  LDL R4, [R1+0x24] ;  /* 0x0000240001047983 */ /* 0x000ee20000100800 */
[----:B------:R-:W-:Y:S01]  /*24280*/  BSSY B2, `(.L_x_699) ;  /* 0x0000008000027945 */ /* 0x000fe20003800000 */
[----:B------:R-:W1:Y:S02]  /*24290*/  S2R R3, SR_TID.X ;  /* 0x0000000000037919 */ /* 0x000e640000002100 */
[----:B-1----:R-:W-:-:S04]  /*242a0*/  LOP3.LUT R3, R3, 0x7f, RZ, 0xc0, !PT ;  /* 0x0000007f03037812 */ /* 0x002fc800078ec0ff */
[----:B------:R-:W-:Y:S01]  /*242b0*/  ISETP.NE.AND P4, PT, R3, RZ, PT ;  /* 0x000000ff0300720c */ /* 0x000fe20003f85270 */
[----:B--2---:R-:W-:Y:S01]  /*242c0*/  IMAD R6, R5, 0x8, R18 ;  /* 0x0000000805067824 */ /* 0x004fe200078e0212 */
[----:B---3--:R-:W-:-:S04]  /*242d0*/  SHF.L.U32 R8, R4, 0x1f, RZ ;  /* 0x0000001f04087819 */ /* 0x008fc800000006ff */
[----:B------:R-:W1:Y:S02]  /*242e0*/  SYNCS.PHASECHK.TRANS64.TRYWAIT P0, [R6+URZ+0x388a0], R8 ;  /* 0x0388a008060075a7 */ /* 0x000e64000800017f */
[----:B-1----:R-:W-:Y:S05]  /*242f0*/  @!P0 BRA `(.L_x_700) ;  /* 0x0000008000088947 */ /* 0x002fea0003800000 */
.L_x_882:
[----:B------:R-:W-:Y:S05]  /*24300*/  BSYNC B2 ;  /* 0x0000000000027941 */ /* 0x000fea0003800000 */
.L_x_699:
[----:B------:R-:W-:Y:S04]  /*24310*/  BSSY B2, `(.L_x_701) ;  /* 0x0000008000027945 */ /* 0x000fe80003800000 */
[----:B------:R-:W-:Y:S05]  /*24320*/  @P4 BRA `(.L_x_702) ;  /* 0x0000000000184947 */ /* 0x000fea0003800000 */
[----:B0-----:R-:W2:Y:S02]  /*24330*/  LDL R2, [R1+0x10] ;  /* 0x0000100001027983 */ /* 0x001ea40000100800 */
[----:B--2---:R-:W-:Y:S01]  /*24340*/  LOP3.LUT P0, RZ, R2, 0x1, RZ, 0xc0, !PT ;  /* 0x0000000102ff7812 */ /* 0x004fe2000780c0ff */
[----:B------:R-:W-:-:S04]  /*24350*/  IMAD.MOV.U32 R2, RZ, RZ, 0xa000 ;  /* 0x0000a000ff027424 */ /* 0x000fc800078e00ff */
[----:B------:R2:W-:Y:S08]  /*24360*/  SYNCS.ARRIVE.TRANS64 RZ, [R6+URZ+0x38890], R2 ;  /* 0x0388900206ff79a7 */ /* 0x0005f0000800003f */
[----:B------:R-:W-:Y:S05]  /*24370*/  @!P0 BRA `(.L_x_702) ;  /* 0x0000000000048947 */ /* 0x000fea0003800000 */
[----:B------:R-:W-:Y:S01]  /*24380*/  BPT.TRAP 0x1 ;  /* 0x000000040000795c */ /* 0x000fe20000300000 */
.L_x_702:
[----:B------:R-:W-:Y:S05]  /*24390*/  BSYNC B2 ;  /* 0x0000000000027941 */ /* 0x000fea0003800000 */
.L_x_701:
[----:B0-2---:R-:W2:Y:S01]  /*243a0*/  LDL R2, [R1+0x20] ;  /* 0x0000200001027983 */ /* 0x005ea20000100800 */
[----:B------:R-:W-:Y:S01]  /*243b0*/  IMAD.MOV.U32 R11, RZ, RZ, RZ ;  /* 0x000000ffff0b7224 */ /* 0x000fe200078e00ff */
[----:B------:R-:W-:Y:S01]  /*243c0*/  UIADD3 UR4, UP0, UR38, 0x570, URZ ;  /* 0x0000057026047890 */ /* 0x000fe2000ff1e03f */
[----:B------:R-:W-:Y:S01]  /*243d0*/  IMAD R3, R7, 0x50, R10 ;  /* 0x0000005007037824 */ /* 0x000fe200078e020a */
[----:B------:R-:W-:Y:S01]  /*243e0*/  PLOP3.LUT P0, PT, PT, PT, PT, 0x80, 0x0 ;  /* 0x000000000000781c */ /* 0x000fe20003f0f070 */
[----:B------:R-:W-:Y:S01]  /*243f0*/  UMOV UR6, 0x0 ;  /* 0x0000000000067882 */ /* 0x000fe20000000000 */
[----:B------:R-:W-:Y:S01]  /*24400*/  R2UR UR10, R11 ;  /* 0x000000000b0a72ca */ /* 0x000fe200000e0000 */
[----:B------:R-:W-:Y:S01]  /*24410*/  VIADD R3, R3, 0xffffffb0 ;  /* 0xffffffb003037836 */ /* 0x000fe20000000000 */
[----:B------:R-:W-:Y:S01]  /*24420*/  UMOV UR7, 0x12f00000 ;  /* 0x12f0000000077882 */ /* 0x000fe20000000000 */
[----:B------:R-:W-:Y:S01]  /*24430*/  UIADD3.X UR5, URZ, UR39, URZ, UP0, !UPT ;  /* 0x000000273f057290 */ /* 0x000fe200087fe43f */
[----:B--2---:R-:W-:-:S02]  /*24440*/  IMAD R5, R2, 0xa000, R18 ;  /* 0x0000a00002057824 */ /* 0x004fc400078e0212 */
[----:B------:R-:W-:Y:S02]  /*24450*/  VIADD R2, R6, 0x38890 ;  /* 0x0003889006027836 */ /* 0x000fe40000000000 */
[----:B------:R-:W-:-:S07]  /*24460*/  VIADD R4, R5, 0x24400 ;  /* 0x0002440005047836 */ /* 0x000fce0000000000 */
.L_x_703:
        /* <DEDUP_REMOVED lines=16> */
.L_x_704:
        /* <DEDUP_REMOVED lines=16> */
.L_x_705:
        /* <DEDUP_REMOVED lines=16> */
.L_x_706:
        /* <DEDUP_REMOVED lines=10> */
[----:B------:R-:W0:Y:S01]  /*24810*/  SYNCS.PHASECHK.TRANS64.TRYWAIT P0, [R6+URZ+0x388c0], R8 ;  /* 0x0388c008060075a7 */ /* 0x000e22000800017f */
[----:B------:R-:W-:Y:S04]  /*24820*/  BSSY B2, `(.L_x_707) ;  /* 0x0000002000027945 */ /* 0x000fe80003800000 */
[----:B0-----:R-:W-:Y:S05]  /*24830*/  @!P0 BRA `(.L_x_708) ;  /* 0x0000007800cc8947 */ /* 0x001fea0003800000 */
.L_x_883:
[----:B------:R-:W-:Y:S05]  /*24840*/  BSYNC B2 ;  /* 0x0000000000027941 */ /* 0x000fea0003800000 */
.L_x_707:
[----:B------:R-:W-:Y:S01]  /*24850*/  BSSY B2, `(.L_x_709) ;  /* 0x000000a000027945 */ /* 0x000fe20003800000 */
[----:B------:R-:W-:Y:S02]  /*24860*/  IMAD.MOV.U32 R12, RZ, RZ, 0x0 ;  /* 0x00000000ff0c7424 */ /* 0x000fe400078e00ff */
[----:B------:R-:W-:Y:S01]  /*24870*/  IMAD.MOV.U32 R13, RZ, RZ, 0x12f00000 ;  /* 0x12f00000ff0d7424 */ /* 0x000fe200078e00ff */
[----:B------:R-:W-:Y:S06]  /*24880*/  @P4 BRA `(.L_x_710) ;  /* 0x0000000000184947 */ /* 0x000fec0003800000 */
[----:B------:R-:W2:Y:S02]  /*24890*/  LDL R2, [R1+0x10] ;  /* 0x0000100001027983 */ /* 0x000ea40000100800 */
[----:B--2---:R-:W-:Y:S01]  /*248a0*/  LOP3.LUT P0, RZ, R2, 0x1, RZ, 0xc0, !PT ;  /* 0x0000000102ff7812 */ /* 0x004fe2000780c0ff */
[----:B------:R-:W-:-:S04]  /*248b0*/  IMAD.MOV.U32 R2, RZ, RZ, 0xa000 ;  /* 0x0000a000ff027424 */ /* 0x000fc800078e00ff */
[----:B------:R2:W-:Y:S08]  /*248c0*/  SYNCS.ARRIVE.TRANS64 RZ, [R6+URZ+0x388b0], R2 ;  /* 0x0388b00206ff79a7 */ /* 0x0005f0000800003f */
[----:B------:R-:W-:Y:S05]  /*248d0*/  @!P0 BRA `(.L_x_710) ;  /* 0x0000000000048947 */ /* 0x000fea0003800000 */
[----:B------:R-:W-:Y:S01]  /*248e0*/  BPT.TRAP 0x1 ;  /* 0x000000040000795c */ /* 0x000fe20000300000 */
.L_x_710:
[----:B------:R-:W-:Y:S05]  /*248f0*/  BSYNC B2 ;  /* 0x0000000000027941 */ /* 0x000fea0003800000 */
.L_x_709:
[----:B------:R-:W-:Y:S01]  /*24900*/  R2UR UR10, R11 ;  /* 0x000000000b0a72ca */ /* 0x000fe200000e0000 */
[----:B------:R-:W-:Y:S01]  /*24910*/  UIADD3 UR4, UP0, UR38, 0x670, URZ ;  /* 0x0000067026047890 */ /* 0x000fe2000ff1e03f */
[----:B------:R-:W-:Y:S01]  /*24920*/  R2UR UR6, R12 ;  /* 0x000000000c0672ca */ /* 0x000fe200000e0000 */
[----:B--2---:R-:W-:Y:S01]  /*24930*/  VIADD R2, R6, 0x388b0 ;  /* 0x000388b006027836 */ /* 0x004fe20000000000 */
[----:B------:R-:W-:Y:S01]  /*24940*/  R2UR UR7, R13 ;  /* 0x000000000d0772ca */ /* 0x000fe200000e0000 */
[----:B------:R-:W-:Y:S01]  /*24950*/  VIADD R4, R5, 0x400 ;  /* 0x0000040005047836 */ /* 0x000fe20000000000 */
[----:B------:R-:W-:Y:S01]  /*24960*/  PLOP3.LUT P0, PT, PT, PT, PT, 0x80, 0x0 ;  /* 0x000000000000781c */ /* 0x000fe20003f0f070 */
[----:B------:R-:W-:-:S12]  /*24970*/  UIADD3.X UR5, URZ, UR39, URZ, UP0, !UPT ;  /* 0x000000273f057290 */ /* 0x000fd800087fe43f */
.L_x_711:
        /* <DEDUP_REMOVED lines=10> */
[----:B------:R-:W-:Y:S01]  /*24a20*/  R2UR UR10, R20 ;  /* 0x00000000140a72ca */ /* 0x000fe200000e0000 */
[----:B------:R-:W-:Y:S01]  /*24a30*/  VIADD R4, R5, 0x2c00 ;  /* 0x00002c0005047836 */ /* 0x000fe20000000000 */
[----:B------:R-:W-:Y:S02]  /*24a40*/  R2UR UR6, R12 ;  /* 0x000000000c0672ca */ /* 0x000fe400000e0000 */
[----:B------:R-:W-:Y:S02]  /*24a50*/  R2UR UR7, R13 ;  /* 0x000000000d0772ca */ /* 0x000fe400000e0000 */
[----:B------:R-:W-:-:S13]  /*24a60*/  PLOP3.LUT P0, PT, PT, PT, PT, 0x80, 0x0 ;  /* 0x000000000000781c */ /* 0x000fda0003f0f070 */
.L_x_712:
        /* <DEDUP_REMOVED lines=15> */
.L_x_713:
        /* <DEDUP_REMOVED lines=15> */
.L_x_714:
        /* <DEDUP_REMOVED lines=10> */
.L_x_698:
[----:B------:R-:W-:Y:S05]  /*24cf0*/  BSYNC B1 ;  /* 0x0000000000017941 */ /* 0x000fea0003800000 */
.L_x_697:
[----:B01----:R-:W2:Y:S04]  /*24d00*/  LDL.LU R6, [R1+0x20] ;  /* 0x0000200001067983 */ /* 0x003ea80000300800 */
[----:B------:R-:W3:Y:S01]  /*24d10*/  LDL.LU R4, [R1+0x24] ;  /* 0x0000240001047983 */ /* 0x000ee20000300800 */
[----:B------:R-:W-:Y:S01]  /*24d20*/  VIADD R7, R7, 0xfffffffe ;  /* 0xfffffffe07077836 */ /* 0x000fe20000000000 */
[----:B------:R-:W-:Y:S01]  /*24d30*/  PLOP3.LUT P5, PT, PT, PT, PT, 0x8, 0x0 ;  /* 0x000000000000781c */ /* 0x000fe20003fae170 */
[----:B--2---:R-:W-:-:S05]  /*24d40*/  VIADD R2, R6, 0x1 ;  /* 0x0000000106027836 */ /* 0x004fca0000000000 */
[----:B------:R-:W-:-:S04]  /*24d50*/  ISETP.NE.AND P0, PT, R2, 0x2, PT ;  /* 0x000000020200780c */ /* 0x000fc80003f05270 */
[----:B------:R-:W-:Y:S02]  /*24d60*/  SEL R3, RZ, 0x1, P0 ;  /* 0x00000001ff037807 */ /* 0x000fe40000000000 */
[----:B------:R-:W-:Y:S02]  /*24d70*/  SEL R2, R2, RZ, P0 ;  /* 0x000000ff02027207 */ /* 0x000fe40000000000 */
[----:B---3--:R-:W-:Y:S02]  /*24d80*/  LOP3.LUT R4, R4, R3, RZ, 0x3c, !PT ;  /* 0x0000000304047212 */ /* 0x008fe400078e3cff */
[----:B------:R-:W-:-:S03]  /*24d90*/  ISETP.GE.AND P0, PT, R7, R9, PT ;  /* 0x000000090700720c */ /* 0x000fc60003f06270 */
[----:B------:R0:W-:Y:S04]  /*24da0*/  STL [R1+0x24], R4 ;  /* 0x0000240401007387 */ /* 0x0001e80000100800 */
[----:B------:R0:W-:Y:S06]  /*24db0*/  STL [R1+0x20], R2 ;  /* 0x0000200201007387 */ /* 0x0001ec0000100800 */
[----:B------:R-:W-:Y:S05]  /*24dc0*/  @!P0 BRA `(.L_x_691) ;  /* 0x0000000800e08947 */ /* 0x000fea0003800000 */
.L_x_733:
[----:B------:R-:W-:Y:S05]  /*24dd0*/  YIELD ;  /* 0x0000000000007946 */ /* 0x000fea0003800000 */
[----:B------:R-:W-:Y:S04]  /*24de0*/  BSSY B1, `(.L_x_715) ;  /* 0x00000aa000017945 */ /* 0x000fe80003800000 */
[----:B-1----:R-:W-:Y:S05]  /*24df0*/  @!P2 BRA `(.L_x_716) ;  /* 0x0000000800a0a947 */ /* 0x002fea0003800000 */
[----:B------:R-:W2:Y:S04]  /*24e00*/  LDL R3, [R1+0x20] ;  /* 0x0000200001037983 */ /* 0x000ea80000100800 */
[----:B0-----:R-:W3:Y:S01]  /*24e10*/  LDL R2, [R1+0x24] ;  /* 0x0000240001027983 */ /* 0x001ee20000100800 */
[----:B------:R-:W-:Y:S01]  /*24e20*/  BSSY B2, `(.L_x_717) ;  /* 0x0000005000027945 */ /* 0x000fe20003800000 */
[----:B--2---:R-:W-:Y:S01]  /*24e30*/  IMAD R6, R3, 0x8, R18 ;  /* 0x0000000803067824 */ /* 0x004fe200078e0212 */
[----:B---3--:R-:W-:-:S04]  /*24e40*/  SHF.L.U32 R5, R2, 0x1f, RZ ;  /* 0x0000001f02057819 */ /* 0x008fc800000006ff */
[----:B------:R-:W0:Y:S02]  /*24e50*/  SYNCS.PHASECHK.TRANS64.TRYWAIT P0, [R6+URZ+0x388a0], R5 ;  /* 0x0388a005060075a7 */ /* 0x000e24000800017f */
[----:B0-----:R-:W-:Y:S05]  /*24e60*/  @!P0 BRA `(.L_x_718) ;  /* 0x0000007400548947 */ /* 0x001fea0003800000 */
.L_x_884:
[----:B------:R-:W-:Y:S05]  /*24e70*/  BSYNC B2 ;  /* 0x0000000000027941 */ /* 0x000fea0003800000 */
.L_x_717:
[----:B------:R-:W1:Y:S01]  /*24e80*/  S2R R2, SR_TID.X ;  /* 0x0000000000027919 */ /* 0x000e620000002100 */
[----:B------:R-:W-:Y:S01]  /*24e90*/  BSSY B2, `(.L_x_719) ;  /* 0x000000a000027945 */ /* 0x000fe20003800000 */
[----:B-1----:R-:W-:-:S04]  /*24ea0*/  LOP3.LUT R2, R2, 0x7f, RZ, 0xc0, !PT ;  /* 0x0000007f02027812 */ /* 0x002fc800078ec0ff */
[----:B------:R-:W-:-:S13]  /*24eb0*/  ISETP.NE.AND P1, PT, R2, RZ, PT ;  /* 0x000000ff0200720c */ /* 0x000fda0003f25270 */
[----:B------:R-:W-:Y:S05]  /*24ec0*/  @P1 BRA `(.L_x_720) ;  /* 0x0000000000181947 */ /* 0x000fea0003800000 */
[----:B------:R-:W2:Y:S02]  /*24ed0*/  LDL R2, [R1+0x10] ;  /* 0x0000100001027983 */ /* 0x000ea40000100800 */
[----:B--2---:R-:W-:Y:S01]  /*24ee0*/  LOP3.LUT P0, RZ, R2, 0x1, RZ, 0xc0, !PT ;  /* 0x0000000102ff7812 */ /* 0x004fe2000780c0ff */
[----:B------:R-:W-:-:S04]  /*24ef0*/  IMAD.MOV.U32 R2, RZ, RZ, 0xa000 ;  /* 0x0000a000ff027424 */ /* 0x000fc800078e00ff */
[----:B------:R1:W-:Y:S08]  /*24f00*/  SYNCS.ARRIVE.TRANS64 RZ, [R6+URZ+0x38890], R2 ;  /* 0x0388900206ff79a7 */ /* 0x0003f0000800003f */
[----:B------:R-:W-:Y:S05]  /*24f10*/  @!P0 BRA `(.L_x_720) ;  /* 0x0000000000048947 */ /* 0x000fea0003800000 */
[----:B------:R-:W-:Y:S01]  /*24f20*/  BPT.TRAP 0x1 ;  /* 0x000000040000795c */ /* 0x000fe20000300000 */
.L_x_720:
[----:B------:R-:W-:Y:S05]  /*24f30*/  BSYNC B2 ;  /* 0x0000000000027941 */ /* 0x000fea0003800000 */
.L_x_719:
[----:B-1----:R-:W2:Y:S01]  /*24f40*/  LDL R2, [R1+0x20] ;  /* 0x0000200001027983 */ /* 0x002ea20000100800 */
[----:B------:R-:W-:Y:S01]  /*24f50*/  IMAD.MOV.U32 R11, RZ, RZ, RZ ;  /* 0x000000ffff0b7224 */ /* 0x000fe200078e00ff */
[----:B------:R-:W-:Y:S01]  /*24f60*/  UIADD3 UR4, UP0, UR38, 0x570, URZ ;  /* 0x0000057026047890 */ /* 0x000fe2000ff1e03f */
[----:B------:R-:W-:Y:S01]  /*24f70*/  IMAD R3, R7, 0x50, R10 ;  /* 0x0000005007037824 */ /* 0x000fe200078e020a */
[----:B------:R-:W-:Y:S01]  /*24f80*/  PLOP3.LUT P0, PT, PT, PT, PT, 0x80, 0x0 ;  /* 0x000000000000781c */ /* 0x000fe20003f0f070 */
[----:B------:R-:W-:Y:S01]  /*24f90*/  UMOV UR6, 0x0 ;  /* 0x0000000000067882 */ /* 0x000fe20000000000 */
[----:B------:R-:W-:Y:S01]  /*24fa0*/  R2UR UR10, R11 ;  /* 0x000000000b0a72ca */ /* 0x000fe200000e0000 */
[----:B------:R-:W-:Y:S01]  /*24fb0*/  UIADD3.X UR5, URZ, UR39, URZ, UP0, !UPT ;  /* 0x000000273f057290 */ /* 0x000fe200087fe43f */
[----:B------:R-:W-:Y:S01]  /*24fc0*/  UMOV UR7, 0x12f00000 ;  /* 0x12f0000000077882 */ /* 0x000fe20000000000 */
[----:B--2---:R-:W-:Y:S02]  /*24fd0*/  IMAD R4, R2, 0xa000, R18 ;  /* 0x0000a00002047824 */ /* 0x004fe400078e0212 */
[----:B------:R-:W-:-:S02]  /*24fe0*/  VIADD R2, R6, 0x38890 ;  /* 0x0003889006027836 */ /* 0x000fc40000000000 */
[----:B------:R-:W-:-:S08]  /*24ff0*/  VIADD R8, R4, 0x24400 ;  /* 0x0002440004087836 */ /* 0x000fd00000000000 */
.L_x_721:
        /* <DEDUP_REMOVED lines=9> */
[----:B-1----:R-:W-:Y:S05]  /*25090*/  @P0 BRA.U.ANY `(.L_x_721) ;  /* 0xfffffffd00d80947 */ /* 0x002fea000393ffff */
[----:B------:R-:W-:Y:S01]  /*250a0*/  IMAD.MOV.U32 R20, RZ, RZ, 0x40 ;  /* 0x00000040ff147424 */ /* 0x000fe200078e00ff */
[----:B------:R-:W-:Y:S01]  /*250b0*/  PLOP3.LUT P0, PT, PT, PT, PT, 0x80, 0x0 ;  /* 0x000000000000781c */ /* 0x000fe20003f0f070 */
[----:B------:R-:W-:Y:S01]  /*250c0*/  VIADD R8, R4, 0x26c00 ;  /* 0x00026c0004087836 */ /* 0x000fe20000000000 */
[----:B------:R-:W-:Y:S01]  /*250d0*/  UMOV UR6, 0x0 ;  /* 0x0000000000067882 */ /* 0x000fe20000000000 */
[----:B------:R-:W-:Y:S01]  /*250e0*/  UMOV UR7, 0x12f00000 ;  /* 0x12f0000000077882 */ /* 0x000fe20000000000 */
[----:B------:R-:W-:-:S15]  /*250f0*/  R2UR UR10, R20 ;  /* 0x00000000140a72ca */ /* 0x000fde00000e0000 */
.L_x_722:
        /* <DEDUP_REMOVED lines=16> */
.L_x_723:
        /* <DEDUP_REMOVED lines=16> */
.L_x_724:
        /* <DEDUP_REMOVED lines=10> */
[----:B------:R-:W1:Y:S01]  /*253a0*/  SYNCS.PHASECHK.TRANS64.TRYWAIT P0, [R6+URZ+0x388c0], R5 ;  /* 0x0388c005060075a7 */ /* 0x000e62000800017f */
[----:B------:R-:W-:Y:S04]  /*253b0*/  BSSY B2, `(.L_x_725) ;  /* 0x0000002000027945 */ /* 0x000fe80003800000 */
[----:B-1----:R-:W-:Y:S05]  /*253c0*/  @!P0 BRA `(.L_x_726) ;  /* 0x0000007000108947 */ /* 0x002fea0003800000 */
.L_x_885:
[----:B------:R-:W-:Y:S05]  /*253d0*/  BSYNC B2 ;  /* 0x0000000000027941 */ /* 0x000fea0003800000 */
.L_x_725:
        /* <DEDUP_REMOVED lines=10> */
.L_x_728:
[----:B------:R-:W-:Y:S05]  /*25480*/  BSYNC B2 ;  /* 0x0000000000027941 */ /* 0x000fea0003800000 */
.L_x_727:
[----:B------:R-:W-:Y:S01]  /*25490*/  R2UR UR10, R11 ;  /* 0x000000000b0a72ca */ /* 0x000fe200000e0000 */
[----:B------:R-:W-:Y:S01]  /*254a0*/  UIADD3 UR4, UP0, UR38, 0x670, URZ ;  /* 0x0000067026047890 */ /* 0x000fe2000ff1e03f */
[----:B------:R-:W-:Y:S01]  /*254b0*/  R2UR UR6, R12 ;  /* 0x000000000c0672ca */ /* 0x000fe200000e0000 */
[----:B012---:R-:W-:Y:S01]  /*254c0*/  VIADD R6, R6, 0x388b0 ;  /* 0x000388b006067836 */ /* 0x007fe20000000000 */
[----:B------:R-:W-:Y:S01]  /*254d0*/  R2UR UR7, R13 ;  /* 0x000000000d0772ca */ /* 0x000fe200000e0000 */
[----:B------:R-:W-:Y:S01]  /*254e0*/  VIADD R2, R4, 0x400 ;  /* 0x0000040004027836 */ /* 0x000fe20000000000 */
[----:B------:R-:W-:Y:S01]  /*254f0*/  PLOP3.LUT P0, PT, PT, PT, PT, 0x80, 0x0 ;  /* 0x000000000000781c */ /* 0x000fe20003f0f070 */
[----:B------:R-:W-:-:S12]  /*25500*/  UIADD3.X UR5, URZ, UR39, URZ, UP0, !UPT ;  /* 0x000000273f057290 */ /* 0x000fd800087fe43f */
.L_x_729:
        /* <DEDUP_REMOVED lines=15> */
.L_x_730:
        /* <DEDUP_REMOVED lines=15> */
.L_x_731:
        /* <DEDUP_REMOVED lines=15> */
.L_x_732:
        /* <DEDUP_REMOVED lines=10> */
.L_x_716:
[----:B------:R-:W-:Y:S05]  /*25880*/  BSYNC B1 ;  /* 0x0000000000017941 */ /* 0x000fea0003800000 */
.L_x_715:
[----:B0-----:R-:W2:Y:S04]  /*25890*/  LDL.LU R2, [R1+0x20] ;  /* 0x0000200001027983 */ /* 0x001ea80000300800 */
[----:B------:R-:W3:Y:S01]  /*258a0*/  LDL.LU R5, [R1+0x24] ;  /* 0x0000240001057983 */ /* 0x000ee20000300800 */
[----:B--2---:R-:W-:-:S05]  /*258b0*/  VIADD R2, R2, 0x1 ;  /* 0x0000000102027836 */ /* 0x004fca0000000000 */
[----:B------:R-:W-:-:S04]  /*258c0*/  ISETP.NE.AND P0, PT, R2, 0x2, PT ;  /* 0x000000020200780c */ /* 0x000fc80003f05270 */
[----:B------:R-:W-:Y:S02]  /*258d0*/  SEL R3, RZ, 0x1, P0 ;  /* 0x00000001ff037807 */ /* 0x000fe40000000000 */
[----:B------:R-:W-:Y:S02]  /*258e0*/  SEL R2, R2, RZ, P0 ;  /* 0x000000ff02027207 */ /* 0x000fe40000000000 */
[----:B---3--:R-:W-:Y:S02]  /*258f0*/  LOP3.LUT R5, R5, R3, RZ, 0x3c, !PT ;  /* 0x0000000305057212 */ /* 0x008fe400078e3cff */
[C---:B------:R-:W-:Y:S01]  /*25900*/  ISETP.GT.AND P0, PT, R7.reuse, R9, PT ;  /* 0x000000090700720c */ /* 0x040fe20003f04270 */
[----:B------:R-:W-:Y:S02]  /*25910*/  VIADD R7, R7, 0xffffffff ;  /* 0xffffffff07077836 */ /* 0x000fe40000000000 */
[----:B------:R1:W-:Y:S04]  /*25920*/  STL [R1+0x24], R5 ;  /* 0x0000240501007387 */ /* 0x0003e80000100800 */
[----:B------:R1:W-:Y:S06]  /*25930*/  STL [R1+0x20], R2 ;  /* 0x0000200201007387 */ /* 0x0003ec0000100800 */
[----:B------:R-:W-:Y:S05]  /*25940*/  @P0 BRA `(.L_x_733) ;  /* 0xfffffff400200947 */ /* 0x000fea000383ffff */
.L_x_691:
[----:B------:R-:W-:Y:S05]  /*25950*/  BSYNC B0 ;  /* 0x0000000000007941 */ /* 0x000fea0003800000 */
.L_x_690:
[----:B01----:R-:W2:Y:S04]  /*25960*/  LDL R2, [R1+0x10] ;  /* 0x0000100001027983 */ /* 0x003ea80000100800 */
[----:B------:R0:W5:Y:S01]  /*25970*/  LDL R8, [R1+0x40] ;  /* 0x0000400001087983 */ /* 0x0001620000100800 */
[----:B------:R-:W-:Y:S05]  /*25980*/  @!P5 WARPSYNC.ALL ;  /* 0x000000000000d948 */ /* 0x000fea0003800000 */
[----:B------:R0:W-:Y:S01]  /*25990*/  STL [R1+0x44], RZ ;  /* 0x000044ff01007387 */ /* 0x0001e20000100800 */
[----:B------:R-:W-:Y:S01]  /*259a0*/  BSSY B0, `(.L_x_734) ;  /* 0x0000021000007945 */ /* 0x000fe20003800000 */
[----:B------:R-:W-:Y:S01]  /*259b0*/  @!P5 BAR.SYNC.DEFER_BLOCKING 0xc, 0x180 ;  /* 0x030600000000db1d */ /* 0x000fe20000010000 */
[----:B--2---:R-:W-:-:S13]  /*259c0*/  LOP3.LUT P0, RZ, R2, 0x4, RZ, 0xc0, !PT ;  /* 0x0000000402ff7812 */ /* 0x004fda000780c0ff */
[----:B0-----:R-:W-:Y:S05]  /*259d0*/  @!P0 BRA `(.L_x_735) ;  /* 0x0000000000748947 */ /* 0x001fea0003800000 */
[----:B------:R-:W-:-:S13]  /*259e0*/  ISETP.NE.AND P0, PT, R17, RZ, PT ;  /* 0x000000ff1100720c */ /* 0x000fda0003f05270 */
[----:B------:R-:W0:Y:S02]  /*259f0*/  @!P0 LDC R17, c[0x0][0x9f0] ;  /* 0x00027c00ff118b82 */ /* 0x000e240000000800 */
[----:B0-----:R-:W-:-:S04]  /*25a00*/  IABS R0, R17 ;  /* 0x0000001100007213 */ /* 0x001fc80000000000 */
[----:B------:R-:W0:Y:S08]  /*25a10*/  I2F.RP R2, R0 ;  /* 0x0000000000027306 */ /* 0x000e300000209400 */
[----:B0-----:R-:W0:Y:S02]  /*25a20*/  MUFU.RCP R2, R2 ;  /* 0x0000000200027308 */ /* 0x001e240000001000 */
[----:B0-----:R-:W-:-:S06]  /*25a30*/  VIADD R2, R2, 0xffffffe ;  /* 0x0ffffffe02027836 */ /* 0x001fcc0000000000 */
[----:B------:R-:W0:Y:S02]  /*25a40*/  F2I.FTZ.U32.TRUNC.NTZ R3, R2 ;  /* 0x0000000200037305 */ /* 0x000e24000021f000 */
[----:B0-----:R-:W-:-:S04]  /*25a50*/  IMAD.MOV R2, RZ, RZ, -R3 ;  /* 0x000000ffff027224 */ /* 0x001fc800078e0a03 */
[----:B------:R-:W-:Y:S02]  /*25a60*/  IMAD R4, R2, R0, RZ ;  /* 0x0000000002047224 */ /* 0x000fe400078e02ff */
[----:B------:R-:W-:-:S04]  /*25a70*/  IMAD.MOV.U32 R2, RZ, RZ, RZ ;  /* 0x000000ffff027224 */ /* 0x000fc800078e00ff */
[----:B------:R-:W-:Y:S01]  /*25a80*/  IMAD.HI.U32 R6, R3, R4, R2 ;  /* 0x0000000403067227 */ /* 0x000fe200078e0002 */
[----:B------:R-:W-:Y:S02]  /*25a90*/  IABS R2, R17 ;  /* 0x0000001100027213 */ /* 0x000fe40000000000 */
[----:B-----5:R-:W-:-:S03]  /*25aa0*/  IADD3 R4, R8, -0x1, R17 ;  /* 0xffffffff08047810 */ /* 0x020fc60007ffe011 */
        /* <DEDUP_REMOVED lines=15> */
[----:B------:R0:W-:Y:S02]  /*25ba0*/  STL [R1+0x44], R2 ;  /* 0x0000440201007387 */ /* 0x0001e40000100800 */
.L_x_735:
[----:B------:R-:W-:Y:S05]  /*25bb0*/  BSYNC B0 ;  /* 0x0000000000007941 */ /* 0x000fea0003800000 */
.L_x_734:
[----:B------:R-:W2:Y:S04]  /*25bc0*/  LDL R0, [R1+0x44] ;  /* 0x0000440001007983 */ /* 0x000ea80000100800 */
[----:B0-----:R-:W2:Y:S01]  /*25bd0*/  LDL R2, [R1+0x60] ;  /* 0x0000600001027983 */ /* 0x001ea20000100800 */
[----:B------:R-:W-:Y:S01]  /*25be0*/  BSSY B7, `(.L_x_736) ;  /* 0x00004d6000077945 */ /* 0x000fe20003800000 */
[----:B--2---:R-:W-:-:S05]  /*25bf0*/  IMAD R2, R2, R0, RZ ;  /* 0x0000000002027224 */ /* 0x004fca00078e02ff */
[----:B-----5:R-:W-:Y:S01]  /*25c00*/  VIADDMNMX R0, R2, R0, R8, PT ;  /* 0x0000000002007246 */ /* 0x020fe20003800108 */
[----:B------:R0:W-:Y:S03]  /*25c10*/  STL [R1+0x34], R2 ;  /* 0x0000340201007387 */ /* 0x0001e60000100800 */
[----:B------:R-:W-:Y:S01]  /*25c20*/  ISETP.GT.AND P0, PT, R0, R2, PT ;  /* 0x000000020000720c */ /* 0x000fe20003f04270 */
[----:B------:R0:W-:-:S12]  /*25c30*/  STL [R1+0x48], R0 ;  /* 0x0000480001007387 */ /* 0x0001d80000100800 */
[----:B0-----:R-:W-:Y:S05]  /*25c40*/  @P0 BRA `(.L_x_737) ;  /* 0x00000000004c0947 */ /* 0x001fea0003800000 */
[----:B------:R-:W0:Y:S02]  /*25c50*/  S2R R0, SR_TID.X ;  /* 0x0000000000007919 */ /* 0x000e240000002100 */
[----:B0-----:R-:W-:-:S04]  /*25c60*/  LOP3.LUT R0, R0, 0x7f, RZ, 0xc0, !PT ;  /* 0x0000007f00007812 */ /* 0x001fc800078ec0ff */
[----:B------:R-:W-:-:S13]  /*25c70*/  ISETP.NE.AND P1, PT, R0, RZ, PT ;  /* 0x000000ff0000720c */ /* 0x000fda0003f25270 */
[----:B------:R-:W-:Y:S05]  /*25c80*/  @P1 BRA `(.L_x_738) ;  /* 0x0000004c002c1947 */ /* 0x000fea0003800000 */
[----:B------:R-:W0:Y:S01]  /*25c90*/  S2R R3, SR_LANEID ;  /* 0x0000000000037919 */ /* 0x000e220000000000 */
[----:B------:R-:W-:Y:S01]  /*25ca0*/  VOTEU.ANY UR4, UPT, PT ;  /* 0x0000000000047886 */ /* 0x000fe200038e0100 */
[----:B------:R-:W1:Y:S01]  /*25cb0*/  LDC.64 R4, c[0x0][0xc60] ;  /* 0x00031800ff047b82 */ /* 0x000e620000000a00 */
[----:B------:R-:W0:Y:S01]  /*25cc0*/  FLO.U32 R0, UR4 ;  /* 0x0000000400007d00 */ /* 0x000e2200080e0000 */
[----:B------:R-:W-:-:S07]  /*25cd0*/  ULDC.64 UR6, c[0x0][0x208] ;  /* 0x0000820000067ab9 */ /* 0x000fce0000000a00 */
[----:B------:R-:W1:Y:S01]  /*25ce0*/  POPC R2, UR4 ;  /* 0x0000000400027d09 */ /* 0x000e620008000000 */
[----:B0-----:R-:W-:-:S13]  /*25cf0*/  ISETP.EQ.U32.AND P0, PT, R0, R3, PT ;  /* 0x000000030000720c */ /* 0x001fda0003f02070 */
[----:B-1----:R-:W2:Y:S01]  /*25d00*/  @P0 ATOMG.E.ADD.STRONG.GPU PT, R5, desc[UR6][R4.64], R2 ;  /* 0x00000002040509a8 */ /* 0x002ea200081ee1c6 */
[----:B------:R-:W0:Y:S02]  /*25d10*/  S2R R3, SR_LTMASK ;  /* 0x0000000000037919 */ /* 0x000e240000003900 */
[----:B0-----:R-:W-:-:S06]  /*25d20*/  LOP3.LUT R3, R3, UR4, RZ, 0xc0, !PT ;  /* 0x0000000403037c12 */ /* 0x001fcc000f8ec0ff */
[----:B------:R-:W0:Y:S01]  /*25d30*/  POPC R3, R3 ;  /* 0x0000000300037309 */ /* 0x000e220000000000 */
[----:B--2---:R-:W0:Y:S02]  /*25d40*/  SHFL.IDX PT, R0, R5, R0, 0x1f ;  /* 0x00001f0005007589 */ /* 0x004e2400000e0000 */
[----:B0-----:R-:W-:-:S05]  /*25d50*/  IADD3 R0, R0, UR36, R3 ;  /* 0x0000002400007c10 */ /* 0x001fca000fffe003 */
[----:B------:R0:W-:Y:S01]  /*25d60*/  STL [R1], R0 ;  /* 0x0000000001007387 */ /* 0x0001e20000100800 */
[----:B------:R-:W-:Y:S05]  /*25d70*/  BRA `(.L_x_738) ;  /* 0x0000004800f07947 */ /* 0x000fea0003800000 */
.L_x_737:
        /* <DEDUP_REMOVED lines=20> */
.L_x_740:
[----:B------:R-:W-:Y:S05]  /*25ec0*/  BSYNC B6 ;  /* 0x0000000000067941 */ /* 0x000fea0003800000 */
.L_x_739:
        /* <DEDUP_REMOVED lines=8> */
[----:B------:R0:W1:Y:S01]  /*25f50*/  LDC.64 R2, c[0x4][R17] ;  /* 0x0100000011027b82 */ /* 0x0000620000000a00 */
[----:B------:R-:W-:Y:S02]  /*25f60*/  IMAD.U32 R4, RZ, RZ, UR6 ;  /* 0x00000006ff047e24 */ /* 0x000fe4000f8e00ff */
[----:B------:R-:W-:Y:S02]  /*25f70*/  IMAD.U32 R5, RZ, RZ, UR7 ;  /* 0x00000007ff057e24 */ /* 0x000fe4000f8e00ff */
[----:B------:R-:W-:Y:S02]  /*25f80*/  IMAD.U32 R6, RZ, RZ, UR8 ;  /* 0x00000008ff067e24 */ /* 0x000fe4000f8e00ff */
[----:B------:R-:W-:-:S02]  /*25f90*/  IMAD.U32 R7, RZ, RZ, UR9 ;  /* 0x00000009ff077e24 */ /* 0x000fc4000f8e00ff */
[----:B------:R-:W-:Y:S02]  /*25fa0*/  IMAD.U32 R10, RZ, RZ, UR4 ;  /* 0x00000004ff0a7e24 */ /* 0x000fe4000f8e00ff */
[----:B------:R-:W-:Y:S02]  /*25fb0*/  IMAD.U32 R11, RZ, RZ, UR5 ;  /* 0x00000005ff0b7e24 */ /* 0x000fe4000f8e00ff */
[----:B------:R-:W-:Y:S02]  /*25fc0*/  IMAD.MOV.U32 R8, RZ, RZ, 0x70 ;  /* 0x00000070ff087424 */ /* 0x000fe400078e00ff */
[----:B------:R-:W-:Y:S02]  /*25fd0*/  IMAD.MOV.U32 R12, RZ, RZ, 0x1 ;  /* 0x00000001ff0c7424 */ /* 0x000fe400078e00ff */
[----:B0-----:R-:W-:-:S07]  /*25fe0*/  IMAD.MOV.U32 R13, RZ, RZ, RZ ;  /* 0x000000ffff0d7224 */ /* 0x001fce00078e00ff */
[----:B------:R-:W-:-:S07]  /*25ff0*/  LEPC R20, `(.L_x_743) ;  /* 0x000000001014794e */ /* 0x000fce0000000000 */
[----:B-1----:R-:W-:Y:S05]  /*26000*/  CALL.ABS.NOINC R2 ;  /* 0x0000000002007343 */ /* 0x002fea0003c00000 */
.L_x_743:
[----:B------:R0:W1:Y:S01]  /*26010*/  LDC.64 R2, c[0x4][R17] ;  /* 0x0100000011027b82 */ /* 0x0000620000000a00 */
[----:B------:R-:W-:Y:S01]  /*26020*/  ULDC.64 UR4, c[0x4][0x1b8] ;  /* 0x01006e0000047ab9 */ /* 0x000fe20000000a00 */
[----:B------:R-:W-:Y:S01]  /*26030*/  ULDC.64 UR6, c[0x4][0x1c0] ;  /* 0x0100700000067ab9 */ /* 0x000fe20000000a00 */
[----:B------:R-:W-:Y:S01]  /*26040*/  ULDC.64 UR8, c[0x4][0x128] ;  /* 0x01004a0000087ab9 */ /* 0x000fe20000000a00 */
        /* <DEDUP_REMOVED lines=11> */
.L_x_742:
[----:B------:R-:W-:Y:S05]  /*26100*/  BSYNC B6 ;  /* 0x0000000000067941 */ /* 0x000fea0003800000 */
.L_x_741:
[----:B------:R-:W2:Y:S01]  /*26110*/  LDL.LU R2, [R1+0x28] ;  /* 0x0000280001027983 */ /* 0x000ea20000300800 */
[----:B------:R-:W-:-:S03]  /*26120*/  ULDC.64 UR4, c[0x0][0x9f8] ;  /* 0x00027e0000047ab9 */ /* 0x000fc60000000a00 */
[----:B------:R-:W3:Y:S04]  /*26130*/  LDL.LU R0, [R1+0x3c] ;  /* 0x00003c0001007983 */ /* 0x000ee80000300800 */
[----:B------:R-:W4:Y:S01]  /*26140*/  LDL R7, [R1+0x14] ;  /* 0x0000140001077983 */ /* 0x000f220000100800 */
[----:B------:R-:W-:Y:S01]  /*26150*/  ISETP.NE.U32.AND P0, PT, RZ, UR4, PT ;  /* 0x00000004ff007c0c */ /* 0x000fe2000bf05070 */
[----:B------:R-:W-:Y:S02]  /*26160*/  ULDC.64 UR6, c[0x0][0x208] ;  /* 0x0000820000067ab9 */ /* 0x000fe40000000a00 */
[----:B------:R-:W5:Y:S01]  /*26170*/  LDL R17, [R1+0x48] ;  /* 0x0000480001117983 */ /* 0x000f620000100800 */
[----:B------:R-:W-:-:S13]  /*26180*/  ISETP.NE.AND.EX P0, PT, RZ, UR5, PT, P0 ;  /* 0x00000005ff007c0c */ /* 0x000fda000bf05300 */
[----:B--2---:R-:W-:-:S04]  /*26190*/  @P0 IADD3 R2, P1, R2, UR4, RZ ;  /* 0x0000000402020c10 */ /* 0x004fc8000ff3e0ff */
[----:B---3--:R-:W-:Y:S01]  /*261a0*/  @P0 IADD3.X R3, R0, UR5, RZ, P1, !PT ;  /* 0x0000000500030c10 */ /* 0x008fe20008ffe4ff */
[----:B------:R-:W-:-:S04]  /*261b0*/  ULDC.64 UR4, c[0x0][0xa08] ;  /* 0x0002820000047ab9 */ /* 0x000fc80000000a00 */
[----:B----4-:R0:W2:Y:S02]  /*261c0*/  @P0 LDG.E R7, desc[UR6][R2.64] ;  /* 0x0000000602070981 */ /* 0x0100a4000c1e1900 */
[----:B0-----:R-:W0:Y:S01]  /*261d0*/  LDC.64 R2, c[0x0][0x418] ;  /* 0x00010600ff027b82 */ /* 0x001e220000000a00 */
[----:B-----5:R-:W-:Y:S01]  /*261e0*/  VIADD R0, R17, 0xffffffff ;  /* 0xffffffff11007836 */ /* 0x020fe20000000000 */
[----:B--2---:R-:W-:Y:S01]  /*261f0*/  SHF.R.S32.HI R8, RZ, 0x1f, R7 ;  /* 0x0000001fff087819 */ /* 0x004fe20000011407 */
[----:B------:R1:W-:Y:S04]  /*26200*/  @P0 STL [R1+0x14], R7 ;  /* 0x0000140701000387 */ /* 0x0003e80000100800 */
[----:B------:R1:W-:Y:S01]  /*26210*/  STL [R1+0x28], R8 ;  /* 0x0000280801007387 */ /* 0x0003e20000100800 */
[----:B0-----:R-:W-:Y:S01]  /*26220*/  LOP3.LUT P0, RZ, R2, UR4, RZ, 0xfc, !PT ;  /* 0x0000000402ff7c12 */ /* 0x001fe2000f80fcff */
[----:B------:R-:W-:-:S03]  /*26230*/  UMOV UR4, 0xffffffff ;  /* 0xffffffff00047882 */ /* 0x000fc60000000000 */
[----:B------:R-:W-:-:S04]  /*26240*/  LOP3.LUT P0, RZ, R3, UR5, RZ, 0xfc, P0 ;  /* 0x0000000503ff7c12 */ /* 0x000fc8000800fcff */
[----:B------:R-:W-:Y:S01]  /*26250*/  SEL R17, R7, RZ, !P0 ;  /* 0x000000ff07117207 */ /* 0x000fe20004000000 */
[----:B-1----:R-:W-:Y:S08]  /*26260*/  BRA.DIV UR4, `(.L_x_744) ;  /* 0x00000062047c7947 */ /* 0x002ff0000b800000 */
[----:B------:R-:W0:Y:S02]  /*26270*/  S2R R4, SR_TID.X ;  /* 0x0000000000047919 */ /* 0x000e240000002100 */
[----:B0-----:R-:W-:-:S04]  /*26280*/  SHF.R.U32.HI R4, RZ, 0x5, R4 ;  /* 0x00000005ff047819 */ /* 0x001fc80000011604 */
[----:B------:R-:W-:-:S05]  /*26290*/  LOP3.LUT R4, R4, 0x3, RZ, 0xc0, !PT ;  /* 0x0000000304047812 */ /* 0x000fca00078ec0ff */
[----:B------:R0:W1:Y:S02]  /*262a0*/  SHFL.IDX PT, R14, R4, RZ, 0x1f ;  /* 0x00001fff040e7589 */ /* 0x00006400000e0000 */
.L_x_888:
[----:B0-----:R-:W2:Y:S01]  /*262b0*/  LDL.LU R4, [R1+0x10] ;  /* 0x0000100001047983 */ /* 0x001ea20000300800 */
[----:B------:R-:W-:Y:S02]  /*262c0*/  PLOP3.LUT P1, PT, PT, PT, PT, 0x8, 0x0 ;  /* 0x000000000000781c */ /* 0x000fe40003f2e170 */
[----:B-1----:R-:W-:Y:S01]  /*262d0*/  ISETP.NE.AND P0, PT, R14, RZ, PT ;  /* 0x000000ff0e00720c */ /* 0x002fe20003f05270 */
[----:B------:R0:W-:Y:S01]  /*262e0*/  STL [R1+0x8], R0 ;  /* 0x0000080001007387 */ /* 0x0001e20000100800 */
[----:B--2---:R-:W-:-:S09]  /*262f0*/  LOP3.LUT R4, R4, 0xfffffffb, RZ, 0xc0, !PT ;  /* 0xfffffffb04047812 */ /* 0x004fd200078ec0ff */
[----:B------:R-:W-:-:S05]  /*26300*/  @P1 LOP3.LUT R4, R4, 0x4, RZ, 0xfc, !PT ;  /* 0x0000000404041812 */ /* 0x000fca00078efcff */
[----:B------:R0:W-:Y:S01]  /*26310*/  STL [R1+0x10], R4 ;  /* 0x0000100401007387 */ /* 0x0001e20000100800 */
[----:B------:R-:W-:Y:S05]  /*26320*/  @P0 BRA `(.L_x_745) ;  /* 0x0000000400440947 */ /* 0x000fea0003800000 */
[----:B------:R-:W-:-:S03]  /*26330*/  UMOV UR4, 0xffffffff ;  /* 0xffffffff00047882 */ /* 0x000fc60000000000 */
[----:B------:R-:W-:Y:S05]  /*26340*/  BRA.DIV UR4, `(.L_x_746) ;  /* 0x0000006204787947 */ /* 0x000fea000b800000 */
[----:B------:R-:W-:-:S13]  /*26350*/  ELECT P6, URZ, PT ;  /* 0x00000000003f782f */ /* 0x000fda00038c0000 */
.L_x_891:
[----:B------:R-:W-:Y:S05]  /*26360*/  @!P6 BRA `(.L_x_745) ;  /* 0x000000040034e947 */ /* 0x000fea0003800000 */
[----:B------:R-:W-:-:S04]  /*26370*/  ISETP.NE.U32.AND P0, PT, R2, RZ, PT ;  /* 0x000000ff0200720c */ /* 0x000fc80003f05070 */
[----:B------:R-:W-:-:S13]  /*26380*/  ISETP.NE.AND.EX P0, PT, R3, RZ, PT, P0 ;  /* 0x000000ff0300720c */ /* 0x000fda0003f05300 */
[----:B------:R-:W-:Y:S05]  /*26390*/  @!P0 BRA `(.L_x_747) ;  /* 0x0000000000548947 */ /* 0x000fea0003800000 */
[----:B------:R-:W1:Y:S01]  /*263a0*/  LDC R6, c[0x0][0x43c] ;  /* 0x00010f00ff067b82 */ /* 0x000e620000000800 */
[----:B------:R-:W-:Y:S01]  /*263b0*/  IMAD.MOV.U32 R9, RZ, RZ, R0 ;  /* 0x000000ffff097224 */ /* 0x000fe200078e0000 */
[----:B------:R-:W-:Y:S01]  /*263c0*/  ULDC.64 UR4, c[0x0][0x428] ;  /* 0x00010a0000047ab9 */ /* 0x000fe20000000a00 */
[----:B------:R-:W-:Y:S02]  /*263d0*/  ULDC.64 UR6, c[0x0][0x208] ;  /* 0x0000820000067ab9 */ /* 0x000fe40000000a00 */
[----:B0-----:R-:W-:Y:S01]  /*263e0*/  IMAD.MOV.U32 R0, RZ, RZ, R9 ;  /* 0x000000ffff007224 */ /* 0x001fe200078e0009 */
[----:B-1----:R-:W-:-:S13]  /*263f0*/  ISETP.NE.AND P0, PT, R6, 0x1, PT ;  /* 0x000000010600780c */ /* 0x002fda0003f05270 */
[----:B------:R-:W0:Y:S02]  /*26400*/  @P0 LDC.64 R4, c[0x0][0x440] ;  /* 0x00011000ff040b82 */ /* 0x000e240000000a00 */
[----:B0-----:R-:W-:-:S05]  /*26410*/  @P0 IMAD.HI.U32 R4, R9, R4, RZ ;  /* 0x0000000409040227 */ /* 0x001fca00078e00ff */
        /* <DEDUP_REMOVED lines=13> */
.L_x_747:
[----:B-1----:R-:W2:Y:S01]  /*264f0*/  LDL R2, [R1+0x18] ;  /* 0x0000180001027983 */ /* 0x002ea20000100800 */
[----:B0-----:R-:W-:Y:S01]  /*26500*/  IMAD R0, R19, 0x8, R18 ;  /* 0x0000000813007824 */ /* 0x001fe200078e0212 */
[----:B--2---:R-:W-:-:S04]  /*26510*/  SHF.L.U32 R2, R2, 0x1f, RZ ;  /* 0x0000001f02027819 */ /* 0x004fc800000006ff */
[----:B------:R-:W0:Y:S02]  /*26520*/  SYNCS.PHASECHK.TRANS64.TRYWAIT P0, [R0+URZ+0x38840], R2 ;  /* 0x03884002000075a7 */ /* 0x000e24000800017f */
[----:B0-----:R-:W-:Y:S05]  /*26530*/  @!P0 BRA `(.L_x_748) ;  /* 0x00000060001c8947 */ /* 0x001fea0003800000 */
.L_x_892:
[----:B------:R1:W5:Y:S01]  /*26540*/  LDL R3, [R1+0x10] ;  /* 0x0000100001037983 */ /* 0x0003620000100800 */
[----:B------:R-:W2:Y:S02]  /*26550*/  S2R R4, SR_TID.X ;  /* 0x0000000000047919 */ /* 0x000ea40000002100 */
[----:B--2---:R-:W-:-:S04]  /*26560*/  LOP3.LUT R4, R4, 0x7f, RZ, 0xc0, !PT ;  /* 0x0000007f04047812 */ /* 0x004fc800078ec0ff */
[----:B------:R-:W-:-:S13]  /*26570*/  ISETP.NE.AND P0, PT, R4, RZ, PT ;  /* 0x000000ff0400720c */ /* 0x000fda0003f05270 */
[----:B-1----:R-:W-:Y:S05]  /*26580*/  @P0 BRA `(.L_x_749) ;  /* 0x0000000000140947 */ /* 0x002fea0003800000 */
[----:B-----5:R-:W-:Y:S01]  /*26590*/  LOP3.LUT P1, RZ, R3, 0x1, RZ, 0xc0, !PT ;  /* 0x0000000103ff7812 */ /* 0x020fe2000782c0ff */
[----:B0-----:R-:W-:-:S04]  /*265a0*/  IMAD.MOV.U32 R2, RZ, RZ, 0xa000 ;  /* 0x0000a000ff027424 */ /* 0x001fc800078e00ff */
[----:B------:R1:W-:Y:S08]  /*265b0*/  SYNCS.ARRIVE.TRANS64 RZ, [R0+URZ+0x38830], R2 ;  /* 0x0388300200ff79a7 */ /* 0x0003f0000800003f */
[----:B------:R-:W-:Y:S05]  /*265c0*/  @!P1 BRA `(.L_x_749) ;  /* 0x0000000000049947 */ /* 0x000fea0003800000 */
[----:B------:R-:W-:Y:S01]  /*265d0*/  BPT.TRAP 0x1 ;  /* 0x000000040000795c */ /* 0x000fe20000300000 */
.L_x_749:
[----:B------:R-:W2:Y:S04]  /*265e0*/  LDL R4, [R1+0x8] ;  /* 0x0000080001047983 */ /* 0x000ea80000100800 */
[----:B01----:R-:W3:Y:S01]  /*265f0*/  LDL R2, [R1+0x1c] ;  /* 0x00001c0001027983 */ /* 0x003ee20000100800 */
        /* <DEDUP_REMOVED lines=9> */
[----:B------:R-:W-:Y:S01]  /*26690*/  PLOP3.LUT P0, PT, PT, PT, PT, 0x80, 0x0 ;  /* 0x000000000000781c */ /* 0x000fe20003f0f070 */
[----:B------:R-:W-:Y:S01]  /*266a0*/  UMOV UR17, 0x40 ;  /* 0x0000004000117882 */ /* 0x000fe20000000000 */
[----:B------:R-:W-:-:S02]  /*266b0*/  LOP3.LUT R3, R3, 0xfffffffb, RZ, 0xc0, !PT ;  /* 0xfffffffb03037812 */ /* 0x000fc400078ec0ff */
[----:B------:R-:W-:-:S07]  /*266c0*/  UIADD3 UR9, UR9, 0x38830, URZ ;  /* 0x0003883009097890 */ /* 0x000fce000fffe03f */
[----:B------:R-:W-:Y:S02]  /*266d0*/  UIADD3 UR8, UR14, 0x24400, URZ ;  /* 0x000244000e087890 */ /* 0x000fe4000fffe03f */
[----:B------:R-:W-:Y:S01]  /*266e0*/  UIADD3 UR15, UR14, 0x26c00, URZ ;  /* 0x00026c000e0f7890 */ /* 0x000fe2000fffe03f */
[----:B------:R-:W-:Y:S01]  /*266f0*/  @P0 LOP3.LUT R3, R3, 0x4, RZ, 0xfc, !PT ;  /* 0x0000000403030812 */ /* 0x000fe200078efcff */
[----:B------:R-:W-:Y:S02]  /*26700*/  UIADD3 UR16, UR14, 0x29400, URZ ;  /* 0x000294000e107890 */ /* 0x000fe4000fffe03f */
[----:B------:R-:W-:Y:S02]  /*26710*/  UIADD3 UR14, UR14, 0x2bc00, URZ ;  /* 0x0002bc000e0e7890 */ /* 0x000fe4000fffe03f */
[----:B------:R1:W-:Y:S01]  /*26720*/  STL [R1+0x10], R3 ;  /* 0x0000100301007387 */ /* 0x0003e20000100800 */
[----:B--2---:R-:W-:Y:S02]  /*26730*/  R2UR UR11, R4 ;  /* 0x00000000040b72ca */ /* 0x004fe400000e0000 */
[----:B---3--:R-:W-:-:S13]  /*26740*/  R2UR UR5, R2 ;  /* 0x00000000020572ca */ /* 0x008fda00000e0000 */
[----:B------:R-:W-:Y:S02]  /*26750*/  UIMAD UR11, UR11, 0x50, UR5 ;  /* 0x000000500b0b78a4 */ /* 0x000fe4000f8e0205 */
[----:B------:R-:W-:-:S09]  /*26760*/  UIADD3.X UR5, URZ, UR39, URZ, UP0, !UPT ;  /* 0x000000273f057290 */ /* 0x000fd200087fe43f */
[----:B------:R0:W-:Y:S02]  /*26770*/  UTMALDG.4D [UR8], [UR4], desc[UR6] ;  /* 0x00000608040075b4 */ /* 0x0001e40008019000 */
[----:B0-----:R-:W-:Y:S01]  /*26780*/  UMOV UR8, UR15 ;  /* 0x0000000f00087c82 */ /* 0x001fe20008000000 */
[----:B------:R-:W-:Y:S01]  /*26790*/  UMOV UR10, UR17 ;  /* 0x00000011000a7c82 */ /* 0x000fe20008000000 */
[----:B------:R-:W-:Y:S01]  /*267a0*/  UMOV UR15, 0x80 ;  /* 0x00000080000f7882 */ /* 0x000fe20000000000 */
[----:B------:R0:W-:Y:S02]  /*267b0*/  UTMALDG.4D [UR8], [UR4], desc[UR6] ;  /* 0x00000608040075b4 */ /* 0x0001e40008019000 */
[----:B0-----:R-:W-:Y:S01]  /*267c0*/  UMOV UR8, UR16 ;  /* 0x0000001000087c82 */ /* 0x001fe20008000000 */
[----:B------:R-:W-:Y:S01]  /*267d0*/  UMOV UR10, UR15 ;  /* 0x0000000f000a7c82 */ /* 0x000fe20008000000 */
[----:B------:R-:W-:Y:S01]  /*267e0*/  UMOV UR15, 0xc0 ;  /* 0x000000c0000f7882 */ /* 0x000fe20000000000 */
[----:B------:R0:W-:Y:S02]  /*267f0*/  UTMALDG.4D [UR8], [UR4], desc[UR6] ;  /* 0x00000608040075b4 */ /* 0x0001e40008019000 */
[----:B0-----:R-:W-:Y:S01]  /*26800*/  UMOV UR8, UR14 ;  /* 0x0000000e00087c82 */ /* 0x001fe20008000000 */
[----:B------:R-:W-:-:S02]  /*26810*/  UMOV UR10, UR15 ;  /* 0x0000000f000a7c82 */ /* 0x000fc40008000000 */
[----:B------:R1:W-:Y:S02]  /*26820*/  UTMALDG.4D [UR8], [UR4], desc[UR6] ;  /* 0x00000608040075b4 */ /* 0x0003e40008019000 */
[----:B-1----:R-:W-:Y:S01]  /*26830*/  NOP ;  /* 0x0000000000007918 */ /* 0x002fe20000000000 */
.L_x_745:
[----:B------:R-:W2:Y:S04]  /*26840*/  LDL.LU R3, [R1+0x4c] ;  /* 0x00004c0001037983 */ /* 0x000ea80000300800 */
[----:B------:R-:W3:Y:S04]  /*26850*/  LDL.LU R5, [R1+0x38] ;  /* 0x0000380001057983 */ /* 0x000ee80000300800 */
[----:B0-----:R-:W4:Y:S01]  /*26860*/  LDL.LU R4, [R1+0x58] ;  /* 0x0000580001047983 */ /* 0x001f220000300800 */
        /* <DEDUP_REMOVED lines=21> */
[----:B0-----:R-:W-:Y:S01]  /*269c0*/  MOV R2, 0x0 ;  /* 0x0000000000027802 */ /* 0x001fe20000000f00 */
        /* <DEDUP_REMOVED lines=15> */
.L_x_751:
[----:B------:R-:W-:Y:S05]  /*26ac0*/  BSYNC B6 ;  /* 0x0000000000067941 */ /* 0x000fea0003800000 */
.L_x_750:
[----:B0-----:R-:W2:Y:S01]  /*26ad0*/  LDL.LU R0, [R1+0x4c] ;  /* 0x00004c0001007983 */ /* 0x001ea20000300800 */
[----:B------:R-:W-:Y:S01]  /*26ae0*/  ULDC.64 UR4, c[0x0][0x2d8] ;  /* 0x0000b60000047ab9 */ /* 0x000fe20000000a00 */
[----:B------:R-:W0:Y:S02]  /*26af0*/  LDC R8, c[0x0][0x448] ;  /* 0x00011200ff087b82 */ /* 0x000e240000000800 */
[----:B------:R-:W3:Y:S04]  /*26b00*/  LDL.LU R5, [R1+0x3c] ;  /* 0x00003c0001057983 */ /* 0x000ee80000300800 */
[----:B------:R-:W3:Y:S04]  /*26b10*/  LDL.LU.64 R2, [R1+0x50] ;  /* 0x0000500001027983 */ /* 0x000ee80000300a00 */
[----:B------:R-:W4:Y:S01]  /*26b20*/  LDL.LU R4, [R1+0x38] ;  /* 0x0000380001047983 */ /* 0x000f220000300800 */
[----:B0-----:R-:W-:-:S13]  /*26b30*/  ISETP.NE.AND P0, PT, R8, 0x1, PT ;  /* 0x000000010800780c */ /* 0x001fda0003f05270 */
[----:B------:R-:W0:Y:S01]  /*26b40*/  @P0 LDC R7, c[0x0][0x450] ;  /* 0x00011400ff070b82 */ /* 0x000e220000000800 */
[----:B---3--:R-:W-:Y:S02]  /*26b50*/  IMAD.MOV.U32 R3, RZ, RZ, R5 ;  /* 0x000000ffff037224 */ /* 0x008fe400078e0005 */
[----:B------:R-:W3:Y:S01]  /*26b60*/  LDL.LU R5, [R1+0x4] ;  /* 0x0000040001057983 */ /* 0x000ee20000300800 */
[C---:B------:R-:W-:Y:S01]  /*26b70*/  IMAD.WIDE.U32 R2, R16.reuse, UR4, R2 ;  /* 0x0000000410027c25 */ /* 0x040fe2000f8e0002 */
[----:B------:R-:W1:Y:S03]  /*26b80*/  S2R R10, SR_TID.X ;  /* 0x00000000000a7919 */ /* 0x000e660000002100 */
[----:B------:R-:W-:Y:S01]  /*26b90*/  IMAD R3, R16, UR5, R3 ;  /* 0x0000000510037c24 */ /* 0x000fe2000f8e0203 */
[----:B------:R-:W-:Y:S01]  /*26ba0*/  ULDC.64 UR4, c[0x0][0x2e0] ;  /* 0x0000b80000047ab9 */ /* 0x000fe20000000a00 */
[----:B------:R-:W5:Y:S01]  /*26bb0*/  S2R R9, SR_TID.X ;  /* 0x0000000000097919 */ /* 0x000f620000002100 */
[----:B--2---:R-:W-:-:S02]  /*26bc0*/  IMAD R0, R0, UR4, RZ ;  /* 0x0000000400007c24 */ /* 0x004fc4000f8e02ff */
[----:B----4-:R-:W-:-:S04]  /*26bd0*/  IMAD.WIDE.U32 R2, R4, UR4, R2 ;  /* 0x0000000404027c25 */ /* 0x010fc8000f8e0002 */
[----:B------:R-:W-:Y:S01]  /*26be0*/  IMAD R0, R4, UR5, R0 ;  /* 0x0000000504007c24 */ /* 0x000fe2000f8e0200 */
[----:B------:R-:W-:Y:S01]  /*26bf0*/  ULDC.64 UR4, c[0x0][0x2d0] ;  /* 0x0000b40000047ab9 */ /* 0x000fe20000000a00 */
[----:B------:R-:W2:Y:S02]  /*26c00*/  S2R R4, SR_TID.X ;  /* 0x0000000000047919 */ /* 0x000ea40000002100 */
[----:B------:R-:W-:Y:S02]  /*26c10*/  IMAD.IADD R3, R3, 0x1, R0 ;  /* 0x0000000103037824 */ /* 0x000fe400078e0200 */
[----:B-1----:R-:W-:Y:S02]  /*26c20*/  IMAD.SHL.U32 R10, R10, 0x8, RZ ;  /* 0x000000080a0a7824 */ /* 0x002fe400078e00ff */
[----:B-----5:R-:W-:-:S03]  /*26c30*/  IMAD.SHL.U32 R9, R9, 0x8, RZ ;  /* 0x0000000809097824 */ /* 0x020fc600078e00ff */
[----:B------:R-:W-:-:S04]  /*26c40*/  LOP3.LUT R10, R10, 0x38, RZ, 0xc0, !PT ;  /* 0x000000380a0a7812 */ /* 0x000fc800078ec0ff */
[C---:B------:R-:W-:Y:S02]  /*26c50*/  LOP3.LUT R12, R10.reuse, 0x40, RZ, 0xfc, !PT ;  /* 0x000000400a0c7812 */ /* 0x040fe400078efcff */
[----:B------:R-:W-:Y:S02]  /*26c60*/  LOP3.LUT R11, R10, 0x80, RZ, 0xfc, !PT ;  /* 0x000000800a0b7812 */ /* 0x000fe400078efcff */
[----:B--2---:R-:W-:Y:S02]  /*26c70*/  LOP3.LUT R4, R4, 0x7f, RZ, 0xc0, !PT ;  /* 0x0000007f04047812 */ /* 0x004fe400078ec0ff */
[----:B------:R-:W-:Y:S02]  /*26c80*/  LOP3.LUT R9, R9, 0x38, RZ, 0xc0, !PT ;  /* 0x0000003809097812 */ /* 0x000fe400078ec0ff */
[----:B------:R-:W-:Y:S02]  /*26c90*/  SHF.R.U32.HI R6, RZ, 0x3, R4 ;  /* 0x00000003ff067819 */ /* 0x000fe40000011604 */
[----:B------:R-:W1:Y:S01]  /*26ca0*/  S2R R4, SR_TID.X ;  /* 0x0000000000047919 */ /* 0x000e620000002100 */
[----:B------:R-:W-:Y:S01]  /*26cb0*/  LOP3.LUT R10, R10, 0xc0, RZ, 0xfc, !PT ;  /* 0x000000c00a0a7812 */ /* 0x000fe200078efcff */
[----:B-1----:R-:W-:-:S05]  /*26cc0*/  IMAD.SHL.U32 R4, R4, 0x10, RZ ;  /* 0x0000001004047824 */ /* 0x002fca00078e00ff */
[----:B------:R-:W-:Y:S02]  /*26cd0*/  LOP3.LUT R4, R6, 0x70, R4, 0xf8, !PT ;  /* 0x0000007006047812 */ /* 0x000fe400078ef804 */
[----:B------:R-:W1:Y:S01]  /*26ce0*/  @P0 LDC R6, c[0x0][0x44c] ;  /* 0x00011300ff060b82 */ /* 0x000e620000000800 */
[----:B---3--:R-:W-:-:S05]  /*26cf0*/  IMAD.SHL.U32 R5, R5, 0x80, RZ ;  /* 0x0000008005057824 */ /* 0x008fca00078e00ff */
[----:B------:R-:W-:-:S05]  /*26d00*/  LOP3.LUT R4, R4, R5, RZ, 0xfc, !PT ;  /* 0x0000000504047212 */ /* 0x000fca00078efcff */
[----:B-1----:R-:W-:-:S04]  /*26d10*/  @P0 IMAD.HI.U32 R6, R4, R6, RZ ;  /* 0x0000000604060227 */ /* 0x002fc800078e00ff */
[----:B------:R-:W-:Y:S01]  /*26d20*/  IMAD.MOV.U32 R0, RZ, RZ, R4 ;  /* 0x000000ffff007224 */ /* 0x000fe200078e0004 */
[----:B0-----:R-:W-:-:S05]  /*26d30*/  @P0 SHF.R.U32.HI R0, RZ, R7, R6 ;  /* 0x00000007ff000219 */ /* 0x001fca0000011606 */
        /* <DEDUP_REMOVED lines=10> */
[----:B------:R-:W-:-:S04]  /*26de0*/  IMAD R0, R0, UR4, RZ ;  /* 0x0000000400007c24 */ /* 0x000fc8000f8e02ff */
[----:B------:R-:W-:Y:S01]  /*26df0*/  IMAD R4, R4, UR5, R0 ;  /* 0x0000000504047c24 */ /* 0x000fe2000f8e0200 */
[----:B------:R-:W-:-:S03]  /*26e00*/  ULDC.64 UR4, c[0x0][0x280] ;  /* 0x0000a00000047ab9 */ /* 0x000fc60000000a00 */
[----:B------:R-:W-:Y:S01]  /*26e10*/  IMAD.IADD R3, R3, 0x1, R4 ;  /* 0x0000000103037824 */ /* 0x000fe200078e0204 */
[C---:B------:R-:W-:Y:S01]  /*26e20*/  LEA R4, P0, R2.reuse, UR4, 0x1 ;  /* 0x0000000402047c11 */ /* 0x040fe2000f8008ff */
[----:B------:R-:W-:Y:S02]  /*26e30*/  ULDC UR4, c[0x0][0x2b8] ;  /* 0x0000ae0000047ab9 */ /* 0x000fe40000000800 */
[----:B------:R-:W-:Y:S02]  /*26e40*/  ISETP.GE.AND P4, PT, R9, UR4, PT ;  /* 0x0000000409007c0c */ /* 0x000fe4000bf86270 */
[----:B------:R-:W-:Y:S01]  /*26e50*/  LEA.HI.X R3, R2, UR5, R3, 0x1, P0 ;  /* 0x0000000502037c11 */ /* 0x000fe200080f0c03 */
[----:B------:R-:W-:Y:S01]  /*26e60*/  UMOV UR5, 0xffffffff ;  /* 0xffffffff00057882 */ /* 0x000fe20000000000 */
[----:B------:R-:W-:Y:S02]  /*26e70*/  ISETP.GE.AND P3, PT, R12, UR4, PT ;  /* 0x000000040c007c0c */ /* 0x000fe4000bf66270 */
[----:B------:R-:W-:-:S02]  /*26e80*/  ISETP.GE.AND P0, PT, R11, UR4, PT ;  /* 0x000000040b007c0c */ /* 0x000fc4000bf06270 */
[----:B------:R-:W-:Y:S01]  /*26e90*/  ISETP.GE.AND P1, PT, R10, UR4, PT ;  /* 0x000000040a007c0c */ /* 0x000fe2000bf26270 */
[----:B------:R-:W-:-:S12]  /*26ea0*/  BRA.DIV UR5, `(.L_x_752) ;  /* 0x0000005605d47947 */ /* 0x000fd8000b800000 */
[----:B------:R-:W2:Y:S04]  /*26eb0*/  LDL.LU R6, [R1+0x5c] ;  /* 0x00005c0001067983 */ /* 0x000ea80000300800 */
[----:B------:R-:W3:Y:S01]  /*26ec0*/  LDL R10, [R1+0x2c] ;  /* 0x00002c00010a7983 */ /* 0x000ee20000100800 */
[----:B------:R-:W0:Y:S02]  /*26ed0*/  S2R R7, SR_TID.X ;  /* 0x0000000000077919 */ /* 0x000e240000002100 */
[----:B0-----:R-:W-:-:S04]  /*26ee0*/  LOP3.LUT R7, R7, 0x7f, RZ, 0xc0, !PT ;  /* 0x0000007f07077812 */ /* 0x001fc800078ec0ff */
[----:B------:R-:W-:Y:S02]  /*26ef0*/  SHF.R.U32.HI R11, RZ, 0x3, R7 ;  /* 0x00000003ff0b7819 */ /* 0x000fe40000011607 */
[----:B------:R-:W0:Y:S03]  /*26f00*/  SHFL.IDX PT, R7, R4, RZ, 0x181f ;  /* 0x00181fff04077589 */ /* 0x000e2600000e0000 */
[----:B------:R-:W-:Y:S01]  /*26f10*/  IMAD.IADD R0, R11, 0x1, R5 ;  /* 0x000000010b007824 */ /* 0x000fe200078e0205 */
[----:B------:R-:W-:Y:S01]  /*26f20*/  ULDC.64 UR4, c[0x0][0x208] ;  /* 0x0000820000047ab9 */ /* 0x000fe20000000a00 */
[----:B------:R-:W-:Y:S01]  /*26f30*/  SHFL.IDX PT, R5, R4, 0x1, 0x181f ;  /* 0x00381f0004057f89 */ /* 0x000fe200000e0000 */
[----:B--2---:R-:W-:-:S03]  /*26f40*/  IMAD R2, R6, R8, RZ ;  /* 0x0000000806027224 */ /* 0x004fc600078e02ff */
[----:B------:R-:W1:Y:S02]  /*26f50*/  SHFL.IDX PT, R6, R3, RZ, 0x181f ;  /* 0x00181fff03067589 */ /* 0x000e6400000e0000 */
[----:B------:R-:W-:-:S13]  /*26f60*/  ISETP.GE.AND P2, PT, R0, R2, PT ;  /* 0x000000020000720c */ /* 0x000fda0003f46270 */
[----:B0-----:R-:W-:-:S05]  /*26f70*/  @!P2 LEA R7, P5, R9, R7, 0x1 ;  /* 0x000000070907a211 */ /* 0x001fca00078a08ff */
[----:B-1----:R-:W-:-:S05]  /*26f80*/  @!P2 IMAD.X R6, RZ, RZ, R6, P5 ;  /* 0x000000ffff06a224 */ /* 0x002fca00028e0606 */
[----:B------:R-:W-:-:S04]  /*26f90*/  @!P2 LOP3.LUT R7, R7, R6, RZ, 0x3c, !PT ;  /* 0x000000060707a212 */ /* 0x000fc800078e3cff */
[----:B------:R-:W-:-:S04]  /*26fa0*/  @!P2 LOP3.LUT R6, R7, R6, RZ, 0x3c, !PT ;  /* 0x000000060706a212 */ /* 0x000fc800078e3cff */
[----:B------:R-:W-:-:S05]  /*26fb0*/  @!P2 LOP3.LUT R7, R7, R6, RZ, 0x3c, !PT ;  /* 0x000000060707a212 */ /* 0x000fca00078e3cff */
[----:B---3--:R-:W-:Y:S04]  /*26fc0*/  @!P2 LDGSTS.E.BYPASS.LTC128B.128 [R10+0x14400], desc[UR4][R6.64], !P4 ;  /* 0x14400000060aafae */ /* 0x008fe8000e101d44 */
[----:B------:R-:W-:Y:S04]  /*26fd0*/  @!P2 LDGSTS.E.BYPASS.LTC128B.128 [R10+0x18400], desc[UR4][R6.64+0x80], !P3 ;  /* 0x18400080060aafae */ /* 0x000fe8000d901d44 */
[----:B------:R-:W-:Y:S04]  /*26fe0*/  @!P2 LDGSTS.E.BYPASS.LTC128B.128 [R10+0x1c400], desc[UR4][R6.64+0x100], !P0 ;  /* 0x1c400100060aafae */ /* 0x000fe8000c101d44 */
[----:B------:R0:W-:Y:S04]  /*26ff0*/  @!P2 LDGSTS.E.BYPASS.LTC128B.128 [R10+0x20400], desc[UR4][R6.64+0x180], !P1 ;  /* 0x20400180060aafae */ /* 0x0001e8000c901d44 */
[----:B0-----:R-:W0:Y:S01]  /*27000*/  SHFL.IDX PT, R7, R3, 0x1, 0x181f ;  /* 0x00381f0003077f89 */ /* 0x001e2200000e0000 */
[----:B------:R-:W-:-:S05]  /*27010*/  VIADD R6, R0, 0x10 ;  /* 0x0000001000067836 */ /* 0x000fca0000000000 */
[----:B------:R-:W-:-:S13]  /*27020*/  ISETP.GE.AND P2, PT, R6, R2, PT ;  /* 0x000000020600720c */ /* 0x000fda0003f46270 */
[----:B------:R-:W-:-:S05]  /*27030*/  @!P2 LEA R5, P5, R9, R5, 0x1 ;  /* 0x000000050905a211 */ /* 0x000fca00078a08ff */
[----:B0-----:R-:W-:-:S04]  /*27040*/  @!P2 IMAD.X R6, RZ, RZ, R7, P5 ;  /* 0x000000ffff06a224 */ /* 0x001fc800028e0607 */
[----:B------:R-:W-:Y:S02]  /*27050*/  @!P2 IMAD.MOV.U32 R7, RZ, RZ, R6 ;  /* 0x000000ffff07a224 */ /* 0x000fe400078e0006 */
[----:B------:R-:W-:Y:S02]  /*27060*/  @!P2 IMAD.MOV.U32 R6, RZ, RZ, R5 ;  /* 0x000000ffff06a224 */ /* 0x000fe400078e0005 */
[----:B------:R-:W0:Y:S04]  /*27070*/  SHFL.IDX PT, R5, R4, 0x2, 0x181f ;  /* 0x00581f0004057f89 */ /* 0x000e2800000e0000 */
[----:B------:R-:W-:Y:S04]  /*27080*/  @!P2 LDGSTS.E.BYPASS.LTC128B.128 [R10+0x14c00], desc[UR4][R6.64], !P4 ;  /* 0x14c00000060aafae */ /* 0x000fe8000e101d44 */
[----:B------:R-:W-:Y:S04]  /*27090*/  @!P2 LDGSTS.E.BYPASS.LTC128B.128 [R10+0x18c00], desc[UR4][R6.64+0x80], !P3 ;  /* 0x18c00080060aafae */ /* 0x000fe8000d901d44 */
[----:B------:R-:W-:Y:S04]  /*270a0*/  @!P2 LDGSTS.E.BYPASS.LTC128B.128 [R10+0x1cc00], desc[UR4][R6.64+0x100], !P0 ;  /* 0x1cc00100060aafae */ /* 0x000fe8000c101d44 */
[----:B------:R1:W-:Y:S04]  /*270b0*/  @!P2 LDGSTS.E.BYPASS.LTC128B.128 [R10+0x20c00], desc[UR4][R6.64+0x180], !P1 ;  /* 0x20c00180060aafae */ /* 0x0003e8000c901d44 */
[----:B-1----:R-:W1:Y:S01]  /*270c0*/  SHFL.IDX PT, R7, R3, 0x2, 0x181f ;  /* 0x00581f0003077f89 */ /* 0x002e6200000e0000 */
[----:B------:R-:W-:-:S05]  /*270d0*/  VIADD R6, R0, 0x20 ;  /* 0x0000002000067836 */ /* 0x000fca0000000000 */
[----:B------:R-:W-:-:S13]  /*270e0*/  ISETP.GE.AND P2, PT, R6, R2, PT ;  /* 0x000000020600720c */ /* 0x000fda0003f46270 */
[----:B0-----:R-:W-:-:S05]  /*270f0*/  @!P2 LEA R5, P5, R9, R5, 0x1 ;  /* 0x000000050905a211 */ /* 0x001fca00078a08ff */
[----:B-1----:R-:W-:-:S04]  /*27100*/  @!P2 IMAD.X R6, RZ, RZ, R7, P5 ;  /* 0x000000ffff06a224 */ /* 0x002fc800028e0607 */
        /* <DEDUP_REMOVED lines=56> */
.L_x_909:
[----:B------:R-:W-:Y:S01]  /*27490*/  VIADD R0, R0, 0x70 ;  /* 0x0000007000007836 */ /* 0x000fe20000000000 */
[----:B------:R-:W-:Y:S04]  /*274a0*/  BSSY B0, `(.L_x_753) ;  /* 0x000000e000007945 */ /* 0x000fe80003800000 */
[----:B------:R-:W-:-:S13]  /*274b0*/  ISETP.GE.AND P2, PT, R0, R2, PT ;  /* 0x000000020000720c */ /* 0x000fda0003f46270 */
[----:B------:R-:W-:Y:S05]  /*274c0*/  @P2 BRA `(.L_x_754) ;  /* 0x00000000002c2947 */ /* 0x000fea0003800000 */
[----:B0-----:R-:W3:Y:S01]  /*274d0*/  LDL R4, [R1+0x2c] ;  /* 0x00002c0001047983 */ /* 0x001ee20000100800 */
[----:B--2---:R-:W-:Y:S01]  /*274e0*/  LEA R2, P2, R9, R3, 0x1 ;  /* 0x0000000309027211 */ /* 0x004fe200078408ff */
[----:B------:R-:W-:-:S04]  /*274f0*/  ULDC.64 UR4, c[0x0][0x208] ;  /* 0x0000820000047ab9 */ /* 0x000fc80000000a00 */
[----:B-1----:R-:W-:-:S05]  /*27500*/  IMAD.X R3, RZ, RZ, R5, P2 ;  /* 0x000000ffff037224 */ /* 0x002fca00010e0605 */
[----:B------:R-:W-:Y:S01]  /*27510*/  @!PT LDS RZ, [RZ] ;  /* 0x00000000fffff984 */ /* 0x000fe20000000800 */
[----:B------:R-:W-:Y:S01]  /*27520*/  @!PT LDS RZ, [RZ] ;  /* 0x00000000fffff984 */ /* 0x000fe20000000800 */
[----:B------:R-:W-:Y:S01]  /*27530*/  @!PT LDS RZ, [RZ] ;  /* 0x00000000fffff984 */ /* 0x000fe20000000800 */
[----:B---3--:R3:W-:Y:S04]  /*27540*/  LDGSTS.E.BYPASS.LTC128B.128 [R4+0x17c00], desc[UR4][R2.64], !P4 ;  /* 0x17c0000002047fae */ /* 0x0087e8000e101d44 */
[----:B------:R3:W-:Y:S04]  /*27550*/  LDGSTS.E.BYPASS.LTC128B.128 [R4+0x1bc00], desc[UR4][R2.64+0x80], !P3 ;  /* 0x1bc0008002047fae */ /* 0x0007e8000d901d44 */
[----:B------:R3:W-:Y:S04]  /*27560*/  LDGSTS.E.BYPASS.LTC128B.128 [R4+0x1fc00], desc[UR4][R2.64+0x100], !P0 ;  /* 0x1fc0010002047fae */ /* 0x0007e8000c101d44 */
[----:B------:R3:W-:Y:S02]  /*27570*/  LDGSTS.E.BYPASS.LTC128B.128 [R4+0x23c00], desc[UR4][R2.64+0x180], !P1 ;  /* 0x23c0018002047fae */ /* 0x0007e4000c901d44 */
.L_x_754:
[----:B------:R-:W-:Y:S05]  /*27580*/  BSYNC B0 ;  /* 0x0000000000007941 */ /* 0x000fea0003800000 */
.L_x_753:
[----:B------:R-:W-:Y:S01]  /*27590*/  NOP ;  /* 0x0000000000007918 */ /* 0x000fe20000000000 */
[----:B------:R-:W-:-:S13]  /*275a0*/  PLOP3.LUT P0, PT, PT, PT, PT, 0x80, 0x0 ;  /* 0x000000000000781c */ /* 0x000fda0003f0f070 */
.L_x_755:
        /* <DEDUP_REMOVED lines=16> */
[----:B------:R-:W4:Y:S03]  /*276b0*/  SYNCS.PHASECHK.TRANS64.TRYWAIT P0, [R18+URZ+0x38820], R0 ;  /* 0x03882000120075a7 */ /* 0x000f26000800017f */
[----:B---34-:R-:W-:Y:S05]  /*276c0*/  @!P0 BRA `(.L_x_757) ;  /* 0x0000005800dc8947 */ /* 0x018fea0003800000 */
.L_x_910:
[----:B------:R-:W-:Y:S05]  /*276d0*/  BSYNC B0 ;  /* 0x0000000000007941 */ /* 0x000fea0003800000 */
.L_x_756:
[----:B------:R-:W3:Y:S04]  /*276e0*/  LDL R2, [R1+0x48] ;  /* 0x0000480001027983 */ /* 0x000ee80000100800 */
[----:B0-2---:R-:W2:Y:S01]  /*276f0*/  LDL R3, [R1+0x34] ;  /* 0x0000340001037983 */ /* 0x005ea20000100800 */
[----:B------:R-:W-:Y:S01]  /*27700*/  BSSY B0, `(.L_x_758) ;  /* 0x00002a9000007945 */ /* 0x000fe20003800000 */
[----:B---3--:R-:W-:-:S05]  /*27710*/  VIADD R0, R2, 0xfffffffe ;  /* 0xfffffffe02007836 */ /* 0x008fca0000000000 */
[----:B--2---:R-:W-:-:S13]  /*27720*/  ISETP.GE.AND P0, PT, R0, R3, PT ;  /* 0x000000030000720c */ /* 0x004fda0003f06270 */
[----:B------:R-:W-:Y:S05]  /*27730*/  @!P0 BRA `(.L_x_759) ;  /* 0x0000002800948947 */ /* 0x000fea0003800000 */
[----:B------:R-:W2:Y:S04]  /*27740*/  LDL.LU R2, [R1+0x60] ;  /* 0x0000600001027983 */ /* 0x000ea80000300800 */
[----:B-1----:R-:W3:Y:S04]  /*27750*/  LDL.LU R5, [R1+0x44] ;  /* 0x0000440001057983 */ /* 0x002ee80000300800 */
[----:B------:R-:W4:Y:S01]  /*27760*/  LDL.LU R4, [R1+0x40] ;  /* 0x0000400001047983 */ /* 0x000f220000300800 */
[----:B------:R-:W-:Y:S01]  /*27770*/  BSSY B2, `(.L_x_760) ;  /* 0x00000e7000027945 */ /* 0x000fe20003800000 */
[----:B--2---:R-:W-:-:S04]  /*27780*/  VIADD R2, R2, 0x1 ;  /* 0x0000000102027836 */ /* 0x004fc80000000000 */
[----:B---3--:R-:W-:-:S05]  /*27790*/  IMAD R2, R2, R5, RZ ;  /* 0x0000000502027224 */ /* 0x008fca00078e02ff */
[----:B----4-:R-:W-:Y:S02]  /*277a0*/  VIMNMX R7, R4, R2, PT ;  /* 0x0000000204077248 */ /* 0x010fe40003fe0100 */
[----:B------:R-:W-:-:S03]  /*277b0*/  LOP3.LUT R2, RZ, R3, RZ, 0x33, !PT ;  /* 0x00000003ff027212 */ /* 0x000fc600078e33ff */
        /* <DEDUP_REMOVED lines=13> */
[----:B--2---:R-:W-:Y:S02]  /*27890*/  LOP3.LUT P1, RZ, R4, 0x4, RZ, 0xc0, !PT ;  /* 0x0000000404ff7812 */ /* 0x004fe4000782c0ff */
        /* <DEDUP_REMOVED lines=25> */
[----:B------:R-:W-:-:S05]  /*27a30*/  LEA.HI.X R5, R2, UR5, R3, 0x2, P0 ;  /* 0x0000000502057c11 */ /* 0x000fca00080f1403 */
[----:B------:R0:W5:Y:S04]  /*27a40*/  LDG.E R4, desc[UR8][R4.64] ;  /* 0x0000000804047981 */ /* 0x000168000c1e1900 */
.L_x_764:
[----:B------:R-:W-:Y:S01]  /*27a50*/  IMAD R3, R8, 0x8, R18 ;  /* 0x0000000808037824 */ /* 0x000fe200078e0212 */
[----:B------:R-:W-:Y:S01]  /*27a60*/  SHF.L.U32 R2, R10, 0x1f, RZ ;  /* 0x0000001f0a027819 */ /* 0x000fe200000006ff */
[----:B------:R-:W-:Y:S03]  /*27a70*/  BSSY B3, `(.L_x_765) ;  /* 0x0000003000037945 */ /* 0x000fe60003800000 */
[----:B------:R-:W1:Y:S02]  /*27a80*/  SYNCS.PHASECHK.TRANS64.TRYWAIT P0, [R3+URZ+0x38840], R2 ;  /* 0x03884002030075a7 */ /* 0x000e64000800017f */
[----:B-1----:R-:W-:Y:S05]  /*27a90*/  @!P0 BRA `(.L_x_766) ;  /* 0x0000005400fc8947 */ /* 0x002fea0003800000 */
.L_x_911:
[----:B------:R-:W-:Y:S05]  /*27aa0*/  BSYNC B3 ;  /* 0x0000000000037941 */ /* 0x000fea0003800000 */
.L_x_765:
[----:B0-----:R-:W0:Y:S01]  /*27ab0*/  S2R R5, SR_TID.X ;  /* 0x0000000000057919 */ /* 0x001e220000002100 */
[----:B------:R-:W-:Y:S01]  /*27ac0*/  BSSY B3, `(.L_x_767) ;  /* 0x000000a000037945 */ /* 0x000fe20003800000 */
[----:B0-----:R-:W-:-:S04]  /*27ad0*/  LOP3.LUT R5, R5, 0x7f, RZ, 0xc0, !PT ;  /* 0x0000007f05057812 */ /* 0x001fc800078ec0ff */
[----:B------:R-:W-:-:S13]  /*27ae0*/  ISETP.NE.AND P0, PT, R5, RZ, PT ;  /* 0x000000ff0500720c */ /* 0x000fda0003f05270 */
[----:B------:R-:W-:Y:S05]  /*27af0*/  @P0 BRA `(.L_x_768) ;  /* 0x0000000000180947 */ /* 0x000fea0003800000 */
[----:B------:R-:W2:Y:S01]  /*27b00*/  LDL R5, [R1+0x10] ;  /* 0x0000100001057983 */ /* 0x000ea20000100800 */
[----:B-1----:R-:W-:-:S04]  /*27b10*/  IMAD.MOV.U32 R2, RZ, RZ, 0xa000 ;  /* 0x0000a000ff027424 */ /* 0x002fc800078e00ff */
[----:B------:R0:W-:Y:S01]  /*27b20*/  SYNCS.ARRIVE.TRANS64 RZ, [R3+URZ+0x38830], R2 ;  /* 0x0388300203ff79a7 */ /* 0x0001e2000800003f */
[----:B--2---:R-:W-:-:S13]  /*27b30*/  LOP3.LUT P1, RZ, R5, 0x1, RZ, 0xc0, !PT ;  /* 0x0000000105ff7812 */ /* 0x004fda000782c0ff */
[----:B0-----:R-:W-:Y:S05]  /*27b40*/  @!P1 BRA `(.L_x_768) ;  /* 0x0000000000049947 */ /* 0x001fea0003800000 */
[----:B------:R-:W-:Y:S01]  /*27b50*/  BPT.TRAP 0x1 ;  /* 0x000000040000795c */ /* 0x000fe20000300000 */
.L_x_768:
[----:B------:R-:W-:Y:S05]  /*27b60*/  BSYNC B3 ;  /* 0x0000000000037941 */ /* 0x000fea0003800000 */
.L_x_767:
        /* <DEDUP_REMOVED lines=12> */
.L_x_769:
        /* <DEDUP_REMOVED lines=16> */
.L_x_770:
        /* <DEDUP_REMOVED lines=16> */
.L_x_771:
        /* <DEDUP_REMOVED lines=16> */
.L_x_772:
        /* <DEDUP_REMOVED lines=16> */
.L_x_912:
[----:B------:R-:W-:Y:S05]  /*28030*/  BSYNC B3 ;  /* 0x0000000000037941 */ /* 0x000fea0003800000 */
.L_x_773:
[----:B------:R-:W1:Y:S01]  /*28040*/  S2R R5, SR_TID.X ;  /* 0x0000000000057919 */ /* 0x000e620000002100 */
[----:B------:R-:W-:-:S04]  /*28050*/  UPRMT UR4, UR37, 0x9910, URZ ;  /* 0x0000991025047896 */ /* 0x000fc8000800003f */
[----:B------:R-:W-:Y:S01]  /*28060*/  UISETP.NE.AND UP0, UPT, UR4, 0x2, UPT ;  /* 0x000000020400788c */ /* 0x000fe2000bf05270 */
[----:B-1----:R-:W-:-:S04]  /*28070*/  LOP3.LUT R5, R5, 0x7f, RZ, 0xc0, !PT ;  /* 0x0000007f05057812 */ /* 0x002fc800078ec0ff */
[----:B------:R-:W-:-:S13]  /*28080*/  ISETP.NE.AND P0, PT, R5, RZ, PT ;  /* 0x000000ff0500720c */ /* 0x000fda0003f05270 */
[----:B0-----:R-:W-:-:S04]  /*28090*/  @!P0 IMAD.MOV.U32 R3, RZ, RZ, 0xa000 ;  /* 0x0000a000ff038424 */ /* 0x001fc800078e00ff */
[----:B------:R0:W-:Y:S01]  /*280a0*/  @!P0 SYNCS.ARRIVE.TRANS64 RZ, [R2+URZ+0x38850], R3 ;  /* 0x0388500302ff89a7 */ /* 0x0001e2000800003f */
[----:B------:R-:W-:-:S13]  /*280b0*/  PLOP3.LUT P0, PT, PT, PT, UP0, 0x80, 0x0 ;  /* 0x000000000000781c */ /* 0x000fda0003f0f008 */
[----:B0-----:R-:W-:Y:S05]  /*280c0*/  @P0 BRA `(.L_x_775) ;  /* 0x0000000000040947 */ /* 0x001fea0003800000 */
[----:B------:R-:W-:Y:S01]  /*280d0*/  BPT.TRAP 0x1 ;  /* 0x000000040000795c */ /* 0x000fe20000300000 */
.L_x_775:
[----:B------:R-:W2:Y:S01]  /*280e0*/  LDL R3, [R1+0x10] ;  /* 0x0000100001037983 */ /* 0x000ea20000100800 */
[----:B------:R-:W-:Y:S01]  /*280f0*/  BSSY B3, `(.L_x_776) ;  /* 0x0000004000037945 */ /* 0x000fe20003800000 */
[----:B--2---:R-:W-:-:S13]  /*28100*/  LOP3.LUT P0, RZ, R3, 0x8, RZ, 0xc0, !PT ;  /* 0x0000000803ff7812 */ /* 0x004fda000780c0ff */
[----:B------:R-:W-:Y:S05]  /*28110*/  @P0 BRA `(.L_x_777) ;  /* 0x0000000000040947 */ /* 0x000fea0003800000 */
[----:B------:R-:W-:Y:S01]  /*28120*/  BPT.TRAP 0x1 ;  /* 0x000000040000795c */ /* 0x000fe20000300000 */
.L_x_777:
[----:B------:R-:W-:Y:S05]  /*28130*/  BSYNC B3 ;  /* 0x0000000000037941 */ /* 0x000fea0003800000 */
.L_x_776:
[----:B------:R-:W2:Y:S04]  /*28140*/  LDL R6, [R1+0x1c] ;  /* 0x00001c0001067983 */ /* 0x000ea80000100800 */
[----:B------:R-:W2:Y:S01]  /*28150*/  LDL.LU R5, [R1+0x8] ;  /* 0x0000080001057983 */ /* 0x000ea20000300800 */
[----:B------:R-:W-:Y:S01]  /*28160*/  R2UR UR10, R11 ;  /* 0x000000000b0a72ca */ /* 0x000fe200000e0000 */
[----:B------:R-:W-:Y:S01]  /*28170*/  IMAD R3, R19, 0xa000, R18 ;  /* 0x0000a00013037824 */ /* 0x000fe200078e0212 */
[----:B------:R-:W-:Y:S01]  /*28180*/  UIADD3 UR4, UP0, UR38, 0x470, URZ ;  /* 0x0000047026047890 */ /* 0x000fe2000ff1e03f */
[----:B------:R-:W-:Y:S01]  /*28190*/  PLOP3.LUT P0, PT, PT, PT, PT, 0x80, 0x0 ;  /* 0x000000000000781c */ /* 0x000fe20003f0f070 */
[----:B------:R-:W-:Y:S01]  /*281a0*/  VIADD R2, R2, 0x38850 ;  /* 0x0003885002027836 */ /* 0x000fe20000000000 */
[----:B------:R-:W-:Y:S01]  /*281b0*/  UMOV UR6, 0x0 ;  /* 0x0000000000067882 */ /* 0x000fe20000000000 */
[----:B------:R-:W-:Y:S01]  /*281c0*/  UIADD3.X UR5, URZ, UR39, URZ, UP0, !UPT ;  /* 0x000000273f057290 */ /* 0x000fe200087fe43f */
[----:B------:R-:W-:Y:S01]  /*281d0*/  UMOV UR7, 0x14f00000 ;  /* 0x14f0000000077882 */ /* 0x000fe20000000000 */
[----:B--2---:R-:W-:-:S02]  /*281e0*/  IMAD R5, R5, 0x50, R6 ;  /* 0x0000005005057824 */ /* 0x004fc400078e0206 */
[----:B------:R-:W-:-:S08]  /*281f0*/  VIADD R6, R3, 0x400 ;  /* 0x0000040003067836 */ /* 0x000fd00000000000 */
.L_x_778:
        /* <DEDUP_REMOVED lines=12> */
[----:B------:R-:W-:Y:S01]  /*282c0*/  PLOP3.LUT P0, PT, PT, PT, PT, 0x80, 0x0 ;  /* 0x000000000000781c */ /* 0x000fe20003f0f070 */
[----:B------:R-:W-:Y:S01]  /*282d0*/  UMOV UR6, 0x0 ;  /* 0x0000000000067882 */ /* 0x000fe20000000000 */
[----:B------:R-:W-:-:S11]  /*282e0*/  UMOV UR7, 0x14f00000 ;  /* 0x14f0000000077882 */ /* 0x000fd60000000000 */
.L_x_779:
        /* <DEDUP_REMOVED lines=15> */
.L_x_780:
        /* <DEDUP_REMOVED lines=15> */
.L_x_781:
        /* <DEDUP_REMOVED lines=12> */
.L_x_763:
[----:B------:R-:W-:Y:S05]  /*28590*/  BSYNC B1 ;  /* 0x0000000000017941 */ /* 0x000fea0003800000 */
.L_x_762:
[----:B0-----:R-:W2:Y:S01]  /*285a0*/  LDL.LU R0, [R1+0x48] ;  /* 0x0000480001007983 */ /* 0x001ea20000300800 */
[----:B------:R-:W-:-:S03]  /*285b0*/  IMAD.MOV.U32 R19, RZ, RZ, R8 ;  /* 0x000000ffff137224 */ /* 0x000fc600078e0008 */
[----:B------:R0:W-:Y:S02]  /*285c0*/  STL [R1+0x18], R10 ;  /* 0x0000180a01007387 */ /* 0x0001e40000100800 */
[----:B0-2---:R-:W-:-:S07]  /*285d0*/  VIADD R0, R0, 0xfffffffd ;  /* 0xfffffffd00007836 */ /* 0x005fce0000000000 */
.L_x_761:
[----:B------:R-:W-:Y:S05]  /*285e0*/  BSYNC B2 ;  /* 0x0000000000027941 */ /* 0x000fea0003800000 */
.L_x_760:
[----:B------:R-:W-:Y:S01]  /*285f0*/  VIADD R9, R9, 0xfffffffe ;  /* 0xfffffffe09097836 */ /* 0x000fe20000000000 */
[----:B------:R-:W-:-:S04]  /*28600*/  LOP3.LUT R7, RZ, R7, RZ, 0x33, !PT ;  /* 0x00000007ff077212 */ /* 0x000fc800078e33ff */
[----:B------:R-:W-:-:S13]  /*28610*/  ISETP.NE.AND P0, PT, R9, R7, PT ;  /* 0x000000070900720c */ /* 0x000fda0003f05270 */
[----:B------:R-:W-:Y:S05]  /*28620*/  @!P0 BRA `(.L_x_759) ;  /* 0x0000001800d88947 */ /* 0x000fea0003800000 */
[----:B------:R-:W-:-:S07]  /*28630*/  IMAD.MOV.U32 R9, RZ, RZ, R17 ;  /* 0x000000ffff097224 */ /* 0x000fce00078e0011 */
.L_x_822:
        /* <DEDUP_REMOVED lines=8> */
[----:B--2---:R-:W-:Y:S02]  /*286c0*/  LOP3.LUT P1, RZ, R3, 0x4, RZ, 0xc0, !PT ;  /* 0x0000000403ff7812 */ /* 0x004fe4000782c0ff */
        /* <DEDUP_REMOVED lines=27> */
.L_x_784:
[----:B------:R-:W-:Y:S01]  /*28880*/  IMAD R3, R4, 0x8, R18 ;  /* 0x0000000804037824 */ /* 0x000fe200078e0212 */
[----:B------:R-:W-:Y:S01]  /*28890*/  SHF.L.U32 R2, R5, 0x1f, RZ ;  /* 0x0000001f05027819 */ /* 0x000fe200000006ff */
[----:B------:R-:W-:Y:S03]  /*288a0*/  BSSY B2, `(.L_x_785) ;  /* 0x0000003000027945 */ /* 0x000fe60003800000 */
[----:B------:R-:W1:Y:S02]  /*288b0*/  SYNCS.PHASECHK.TRANS64.TRYWAIT P0, [R3+URZ+0x38840], R2 ;  /* 0x03884002030075a7 */ /* 0x000e64000800017f */
[----:B-1----:R-:W-:Y:S05]  /*288c0*/  @!P0 BRA `(.L_x_786) ;  /* 0x0000004800988947 */ /* 0x002fea0003800000 */
.L_x_913:
[----:B------:R-:W-:Y:S05]  /*288d0*/  BSYNC B2 ;  /* 0x0000000000027941 */ /* 0x000fea0003800000 */
.L_x_785:
[----:B------:R-:W2:Y:S01]  /*288e0*/  S2R R7, SR_TID.X ;  /* 0x0000000000077919 */ /* 0x000ea20000002100 */
[----:B------:R-:W-:Y:S01]  /*288f0*/  BSSY B2, `(.L_x_787) ;  /* 0x000000a000027945 */ /* 0x000fe20003800000 */
[----:B--2---:R-:W-:-:S04]  /*28900*/  LOP3.LUT R7, R7, 0x7f, RZ, 0xc0, !PT ;  /* 0x0000007f07077812 */ /* 0x004fc800078ec0ff */
[----:B------:R-:W-:-:S13]  /*28910*/  ISETP.NE.AND P0, PT, R7, RZ, PT ;  /* 0x000000ff0700720c */ /* 0x000fda0003f05270 */
[----:B------:R-:W-:Y:S05]  /*28920*/  @P0 BRA `(.L_x_788) ;  /* 0x0000000000180947 */ /* 0x000fea0003800000 */
[----:B------:R-:W2:Y:S01]  /*28930*/  LDL R7, [R1+0x10] ;  /* 0x0000100001077983 */ /* 0x000ea20000100800 */
[----:B-1----:R-:W-:-:S04]  /*28940*/  IMAD.MOV.U32 R2, RZ, RZ, 0xa000 ;  /* 0x0000a000ff027424 */ /* 0x002fc800078e00ff */
[----:B------:R3:W-:Y:S01]  /*28950*/  SYNCS.ARRIVE.TRANS64 RZ, [R3+URZ+0x38830], R2 ;  /* 0x0388300203ff79a7 */ /* 0x0007e2000800003f */
[----:B--2---:R-:W-:-:S13]  /*28960*/  LOP3.LUT P1, RZ, R7, 0x1, RZ, 0xc0, !PT ;  /* 0x0000000107ff7812 */ /* 0x004fda000782c0ff */
[----:B---3--:R-:W-:Y:S05]  /*28970*/  @!P1 BRA `(.L_x_788) ;  /* 0x0000000000049947 */ /* 0x008fea0003800000 */
[----:B------:R-:W-:Y:S01]  /*28980*/  BPT.TRAP 0x1 ;  /* 0x000000040000795c */ /* 0x000fe20000300000 */
.L_x_788:
[----:B------:R-:W-:Y:S05]  /*28990*/  BSYNC B2 ;  /* 0x0000000000027941 */ /* 0x000fea0003800000 */
.L_x_787:
[----:B-1----:R-:W2:Y:S01]  /*289a0*/  LDL R2, [R1+0x1c] ;  /* 0x00001c0001027983 */ /* 0x002ea20000100800 */
[----:B------:R-:W-:Y:S01]  /*289b0*/  IMAD.MOV.U32 R10, RZ, RZ, RZ ;  /* 0x000000ffff0a7224 */ /* 0x000fe200078e00ff */
[----:B------:R-:W-:Y:S01]  /*289c0*/  UIADD3 UR4, UP0, UR38, 0x370, URZ ;  /* 0x0000037026047890 */ /* 0x000fe2000ff1e03f */
[----:B------:R-:W-:Y:S01]  /*289d0*/  IMAD R7, R4, 0xa000, R18 ;  /* 0x0000a00004077824 */ /* 0x000fe200078e0212 */
[----:B------:R-:W-:Y:S01]  /*289e0*/  PLOP3.LUT P0, PT, PT, PT, PT, 0x80, 0x0 ;  /* 0x000000000000781c */ /* 0x000fe20003f0f070 */
[----:B------:R-:W-:Y:S01]  /*289f0*/  VIADD R3, R3, 0x38830 ;  /* 0x0003883003037836 */ /* 0x000fe20000000000 */
[----:B------:R-:W-:Y:S01]  /*28a00*/  R2UR UR10, R10 ;  /* 0x000000000a0a72ca */ /* 0x000fe200000e0000 */
[----:B0-----:R-:W-:Y:S01]  /*28a10*/  VIADD R8, R7, 0x24400 ;  /* 0x0002440007087836 */ /* 0x001fe20000000000 */
[----:B------:R-:W-:Y:S01]  /*28a20*/  UIADD3.X UR5, URZ, UR39, URZ, UP0, !UPT ;  /* 0x000000273f057290 */ /* 0x000fe200087fe43f */
[----:B------:R-:W-:Y:S01]  /*28a30*/  UMOV UR6, 0x0 ;  /* 0x0000000000067882 */ /* 0x000fe20000000000 */
[----:B------:R-:W-:Y:S01]  /*28a40*/  UMOV UR7, 0x14f00000 ;  /* 0x14f0000000077882 */ /* 0x000fe20000000000 */
[----:B--2---:R-:W-:-:S10]  /*28a50*/  IMAD R2, R6, 0x50, R2 ;  /* 0x0000005006027824 */ /* 0x004fd400078e0202 */
.L_x_789:
        /* <DEDUP_REMOVED lines=16> */
.L_x_790:
        /* <DEDUP_REMOVED lines=16> */
.L_x_791:
        /* <DEDUP_REMOVED lines=16> */
.L_x_792:
        /* <DEDUP_REMOVED lines=16> */
.L_x_914:
[----:B------:R-:W-:Y:S05]  /*28e60*/  BSYNC B2 ;  /* 0x0000000000027941 */ /* 0x000fea0003800000 */
.L_x_793:
        /* <DEDUP_REMOVED lines=10> */
.L_x_795:
[----:B------:R-:W2:Y:S01]  /*28f10*/  LDL R3, [R1+0x10] ;  /* 0x0000100001037983 */ /* 0x000ea20000100800 */
[----:B------:R-:W-:Y:S01]  /*28f20*/  BSSY B2, `(.L_x_796) ;  /* 0x0000004000027945 */ /* 0x000fe20003800000 */
[----:B--2---:R-:W-:-:S13]  /*28f30*/  LOP3.LUT P0, RZ, R3, 0x8, RZ, 0xc0, !PT ;  /* 0x0000000803ff7812 */ /* 0x004fda000780c0ff */
[----:B------:R-:W-:Y:S05]  /*28f40*/  @P0 BRA `(.L_x_797) ;  /* 0x0000000000040947 */ /* 0x000fea0003800000 */
[----:B------:R-:W-:Y:S01]  /*28f50*/  BPT.TRAP 0x1 ;  /* 0x000000040000795c */ /* 0x000fe20000300000 */
.L_x_797:
[----:B------:R-:W-:Y:S05]  /*28f60*/  BSYNC B2 ;  /* 0x0000000000027941 */ /* 0x000fea0003800000 */
.L_x_796:
        /* <DEDUP_REMOVED lines=12> */
.L_x_798:
        /* <DEDUP_REMOVED lines=15> */
.L_x_799:
        /* <DEDUP_REMOVED lines=15> */
.L_x_800:
        /* <DEDUP_REMOVED lines=15> */
.L_x_801:
        /* <DEDUP_REMOVED lines=12> */
.L_x_783:
[----:B------:R-:W-:Y:S05]  /*293c0*/  BSYNC B1 ;  /* 0x0000000000017941 */ /* 0x000fea0003800000 */
.L_x_782:
[----:B------:R-:W2:Y:S01]  /*293d0*/  LDL R2, [R1+0x10] ;  /* 0x0000100001027983 */ /* 0x000ea20000100800 */
[----:B------:R-:W-:Y:S01]  /*293e0*/  VIADD R19, R4, 0x1 ;  /* 0x0000000104137836 */ /* 0x000fe20000000000 */
[----:B------:R-:W-:Y:S01]  /*293f0*/  BSSY B1, `(.L_x_802) ;  /* 0x00000d5000017945 */ /* 0x000fe20003800000 */
[----:B0-----:R-:W-:-:S03]  /*29400*/  VIADD R6, R0, 0xffffffff ;  /* 0xffffffff00067836 */ /* 0x001fc60000000000 */
[----:B------:R-:W-:-:S04]  /*29410*/  ISETP.NE.AND P0, PT, R19, 0x2, PT ;  /* 0x000000021300780c */ /* 0x000fc80003f05270 */
[----:B------:R-:W-:Y:S02]  /*29420*/  SEL R19, R19, RZ, P0 ;  /* 0x000000ff13137207 */ /* 0x000fe40000000000 */
[----:B--2---:R-:W-:Y:S02]  /*29430*/  LOP3.LUT P1, RZ, R2, 0x4, RZ, 0xc0, !PT ;  /* 0x0000000402ff7812 */ /* 0x004fe4000782c0ff */
        /* <DEDUP_REMOVED lines=29> */
.L_x_804:
[----:B------:R-:W-:Y:S01]  /*29610*/  IMAD R3, R19, 0x8, R18 ;  /* 0x0000000813037824 */ /* 0x000fe200078e0212 */
[----:B------:R-:W-:Y:S01]  /*29620*/  SHF.L.U32 R2, R10, 0x1f, RZ ;  /* 0x0000001f0a027819 */ /* 0x000fe200000006ff */
[----:B------:R-:W-:Y:S03]  /*29630*/  BSSY B2, `(.L_x_805) ;  /* 0x0000003000027945 */ /* 0x000fe60003800000 */
[----:B------:R-:W2:Y:S02]  /*29640*/  SYNCS.PHASECHK.TRANS64.TRYWAIT P0, [R3+URZ+0x38840], R2 ;  /* 0x03884002030075a7 */ /* 0x000ea4000800017f */
[----:B--2---:R-:W-:Y:S05]  /*29650*/  @!P0 BRA `(.L_x_806) ;  /* 0x0000003c005c8947 */ /* 0x004fea0003800000 */
.L_x_915:
[----:B------:R-:W-:Y:S05]  /*29660*/  BSYNC B2 ;  /* 0x0000000000027941 */ /* 0x000fea0003800000 */
.L_x_805:
[----:B-1----:R-:W1:Y:S01]  /*29670*/  S2R R8, SR_TID.X ;  /* 0x0000000000087919 */ /* 0x002e620000002100 */
[----:B------:R-:W-:Y:S01]  /*29680*/  BSSY B2, `(.L_x_807) ;  /* 0x000000a000027945 */ /* 0x000fe20003800000 */
[----:B-1----:R-:W-:-:S04]  /*29690*/  LOP3.LUT R8, R8, 0x7f, RZ, 0xc0, !PT ;  /* 0x0000007f08087812 */ /* 0x002fc800078ec0ff */
[----:B------:R-:W-:-:S13]  /*296a0*/  ISETP.NE.AND P0, PT, R8, RZ, PT ;  /* 0x000000ff0800720c */ /* 0x000fda0003f05270 */
[----:B------:R-:W-:Y:S05]  /*296b0*/  @P0 BRA `(.L_x_808) ;  /* 0x0000000000180947 */ /* 0x000fea0003800000 */
[----:B------:R-:W3:Y:S01]  /*296c0*/  LDL R8, [R1+0x10] ;  /* 0x0000100001087983 */ /* 0x000ee20000100800 */
[----:B--2---:R-:W-:-:S04]  /*296d0*/  IMAD.MOV.U32 R2, RZ, RZ, 0xa000 ;  /* 0x0000a000ff027424 */ /* 0x004fc800078e00ff */
[----:B------:R1:W-:Y:S01]  /*296e0*/  SYNCS.ARRIVE.TRANS64 RZ, [R3+URZ+0x38830], R2 ;  /* 0x0388300203ff79a7 */ /* 0x0003e2000800003f */
[----:B---3--:R-:W-:-:S13]  /*296f0*/  LOP3.LUT P1, RZ, R8, 0x1, RZ, 0xc0, !PT ;  /* 0x0000000108ff7812 */ /* 0x008fda000782c0ff */
[----:B-1----:R-:W-:Y:S05]  /*29700*/  @!P1 BRA `(.L_x_808) ;  /* 0x0000000000049947 */ /* 0x002fea0003800000 */
[----:B------:R-:W-:Y:S01]  /*29710*/  BPT.TRAP 0x1 ;  /* 0x000000040000795c */ /* 0x000fe20000300000 */
.L_x_808:
[----:B------:R-:W-:Y:S05]  /*29720*/  BSYNC B2 ;  /* 0x0000000000027941 */ /* 0x000fea0003800000 */
.L_x_807:
[----:B--2---:R-:W2:Y:S01]  /*29730*/  LDL R2, [R1+0x1c] ;  /* 0x00001c0001027983 */ /* 0x004ea20000100800 */
        /* <DEDUP_REMOVED lines=11> */
.L_x_809:
        /* <DEDUP_REMOVED lines=16> */
.L_x_810:
        /* <DEDUP_REMOVED lines=16> */
.L_x_811:
        /* <DEDUP_REMOVED lines=16> */
.L_x_812:
        /* <DEDUP_REMOVED lines=15> */
.L_x_916:
[----:B------:R-:W-:Y:S05]  /*29be0*/  BSYNC B2 ;  /* 0x0000000000027941 */ /* 0x000fea0003800000 */
.L_x_813:
[----:B------:R-:W1:Y:S01]  /*29bf0*/  S2R R3, SR_TID.X ;  /* 0x0000000000037919 */ /* 0x000e620000002100 */
[----:B------:R-:W-:-:S04]  /*29c00*/  UPRMT UR4, UR37, 0x9910, URZ ;  /* 0x0000991025047896 */ /* 0x000fc8000800003f */
[----:B------:R-:W-:Y:S01]  /*29c10*/  UISETP.NE.AND UP0, UPT, UR4, 0x2, UPT ;  /* 0x000000020400788c */ /* 0x000fe2000bf05270 */
[----:B-1----:R-:W-:-:S04]  /*29c20*/  LOP3.LUT R3, R3, 0x7f, RZ, 0xc0, !PT ;  /* 0x0000007f03037812 */ /* 0x002fc800078ec0ff */
[----:B------:R-:W-:-:S13]  /*29c30*/  ISETP.NE.AND P0, PT, R3, RZ, PT ;  /* 0x000000ff0300720c */ /* 0x000fda0003f05270 */
[----:B------:R-:W-:-:S04]  /*29c40*/  @!P0 IMAD.MOV.U32 R3, RZ, RZ, 0xa000 ;  /* 0x0000a000ff038424 */ /* 0x000fc800078e00ff */
[----:B------:R1:W-:Y:S01]  /*29c50*/  @!P0 SYNCS.ARRIVE.TRANS64 RZ, [R2+URZ+0x38850], R3 ;  /* 0x0388500302ff89a7 */ /* 0x0003e2000800003f */
[----:B------:R-:W-:-:S13]  /*29c60*/  PLOP3.LUT P0, PT, PT, PT, UP0, 0x80, 0x0 ;  /* 0x000000000000781c */ /* 0x000fda0003f0f008 */
[----:B-1----:R-:W-:Y:S05]  /*29c70*/  @P0 BRA `(.L_x_815) ;  /* 0x0000000000040947 */ /* 0x002fea0003800000 */
[----:B------:R-:W-:Y:S01]  /*29c80*/  BPT.TRAP 0x1 ;  /* 0x000000040000795c */ /* 0x000fe20000300000 */
.L_x_815:
[----:B------:R-:W2:Y:S01]  /*29c90*/  LDL R3, [R1+0x10] ;  /* 0x0000100001037983 */ /* 0x000ea20000100800 */
[----:B------:R-:W-:Y:S01]  /*29ca0*/  BSSY B2, `(.L_x_816) ;  /* 0x0000004000027945 */ /* 0x000fe20003800000 */
[----:B--2---:R-:W-:-:S13]  /*29cb0*/  LOP3.LUT P0, RZ, R3, 0x8, RZ, 0xc0, !PT ;  /* 0x0000000803ff7812 */ /* 0x004fda000780c0ff */
[----:B------:R-:W-:Y:S05]  /*29cc0*/  @P0 BRA `(.L_x_817) ;  /* 0x0000000000040947 */ /* 0x000fea0003800000 */
[----:B------:R-:W-:Y:S01]  /*29cd0*/  BPT.TRAP 0x1 ;  /* 0x000000040000795c */ /* 0x000fe20000300000 */
.L_x_817:
[----:B------:R-:W-:Y:S05]  /*29ce0*/  BSYNC B2 ;  /* 0x0000000000027941 */ /* 0x000fea0003800000 */
.L_x_816:
[----:B0-----:R-:W2:Y:S04]  /*29cf0*/  LDL R5, [R1+0x1c] ;  /* 0x00001c0001057983 */ /* 0x001ea80000100800 */
        /* <DEDUP_REMOVED lines=11> */
.L_x_818:
        /* <DEDUP_REMOVED lines=15> */
.L_x_819:
        /* <DEDUP_REMOVED lines=15> */
.L_x_820:
        /* <DEDUP_REMOVED lines=15> */
.L_x_821:
        /* <DEDUP_REMOVED lines=12> */
.L_x_803:
[----:B------:R-:W-:Y:S05]  /*2a140*/  BSYNC B1 ;  /* 0x0000000000017941 */ /* 0x000fea0003800000 */
.L_x_802:
[----:B------:R-:W2:Y:S01]  /*2a150*/  LDL R2, [R1+0x34] ;  /* 0x0000340001027983 */ /* 0x000ea20000100800 */
[----:B------:R-:W-:Y:S01]  /*2a160*/  VIADD R0, R0, 0xfffffffe ;  /* 0xfffffffe00007836 */ /* 0x000fe20000000000 */
[----:B--2---:R-:W-:-:S13]  /*2a170*/  ISETP.GT.AND P0, PT, R6, R2, PT ;  /* 0x000000020600720c */ /* 0x004fda0003f04270 */
[----:B------:R-:W-:Y:S05]  /*2a180*/  @P0 BRA `(.L_x_822) ;  /* 0xffffffe4002c0947 */ /* 0x000fea000383ffff */
.L_x_759:
[----:B------:R-:W-:Y:S05]  /*2a190*/  BSYNC B0 ;  /* 0x0000000000007941 */ /* 0x000fea0003800000 */
.L_x_758:
        /* <DEDUP_REMOVED lines=19> */
.L_x_824:
[----:B------:R-:W-:Y:S05]  /*2a2d0*/  BSYNC B0 ;  /* 0x0000000000007941 */ /* 0x000fea0003800000 */
.L_x_823:
[----:B--2---:R-:W2:Y:S01]  /*2a2e0*/  LDL R0, [R1+0x10] ;  /* 0x0000100001007983 */ /* 0x004ea20000100800 */
[----:B------:R-:W-:Y:S01]  /*2a2f0*/  BSSY B0, `(.L_x_825) ;  /* 0x000005d000007945 */ /* 0x000fe20003800000 */
[----:B--2---:R-:W-:-:S13]  /*2a300*/  LOP3.LUT P0, RZ, R0, 0x4, RZ, 0xc0, !PT ;  /* 0x0000000400ff7812 */ /* 0x004fda000780c0ff */
[----:B------:R-:W-:Y:S05]  /*2a310*/  @!P0 BRA `(.L_x_826) ;  /* 0x0000000400688947 */ /* 0x000fea0003800000 */
[----:B------:R-:W2:Y:S01]  /*2a320*/  LDL R2, [R1+0x18] ;  /* 0x0000180001027983 */ /* 0x000ea20000100800 */
[----:B------:R-:W-:Y:S01]  /*2a330*/  IMAD R0, R19, 0x8, R18 ;  /* 0x0000000813007824 */ /* 0x000fe200078e0212 */
[----:B------:R-:W-:Y:S01]  /*2a340*/  BSSY B1, `(.L_x_827) ;  /* 0x0000004000017945 */ /* 0x000fe20003800000 */
[----:B--2---:R-:W-:-:S04]  /*2a350*/  SHF.L.U32 R2, R2, 0x1f, RZ ;  /* 0x0000001f02027819 */ /* 0x004fc800000006ff */
[----:B------:R-:W2:Y:S02]  /*2a360*/  SYNCS.PHASECHK.TRANS64.TRYWAIT P0, [R0+URZ+0x38860], R2 ;  /* 0x03886002000075a7 */ /* 0x000ea4000800017f */
[----:B--2---:R-:W-:Y:S05]  /*2a370*/  @!P0 BRA `(.L_x_828) ;  /* 0x00000030003c8947 */ /* 0x004fea0003800000 */
.L_x_917:
[----:B------:R-:W-:Y:S05]  /*2a380*/  BSYNC B1 ;  /* 0x0000000000017941 */ /* 0x000fea0003800000 */
.L_x_827:
[----:B------:R-:W3:Y:S01]  /*2a390*/  S2R R3, SR_TID.X ;  /* 0x0000000000037919 */ /* 0x000ee20000002100 */
[----:B------:R-:W-:-:S04]  /*2a3a0*/  UPRMT UR4, UR37, 0x9910, URZ ;  /* 0x0000991025047896 */ /* 0x000fc8000800003f */
[----:B------:R-:W-:Y:S01]  /*2a3b0*/  UISETP.NE.AND UP0, UPT, UR4, 0x2, UPT ;  /* 0x000000020400788c */ /* 0x000fe2000bf05270 */
[----:B---3--:R-:W-:-:S04]  /*2a3c0*/  LOP3.LUT R3, R3, 0x7f, RZ, 0xc0, !PT ;  /* 0x0000007f03037812 */ /* 0x008fc800078ec0ff */
[----:B------:R-:W-:-:S13]  /*2a3d0*/  ISETP.NE.AND P0, PT, R3, RZ, PT ;  /* 0x000000ff0300720c */ /* 0x000fda0003f05270 */
[----:B--2---:R-:W-:-:S04]  /*2a3e0*/  @!P0 IMAD.MOV.U32 R2, RZ, RZ, 0xa000 ;  /* 0x0000a000ff028424 */ /* 0x004fc800078e00ff */
[----:B------:R2:W-:Y:S01]  /*2a3f0*/  @!P0 SYNCS.ARRIVE.TRANS64 RZ, [R0+URZ+0x38850], R2 ;  /* 0x0388500200ff89a7 */ /* 0x0005e2000800003f */
[----:B------:R-:W-:-:S13]  /*2a400*/  PLOP3.LUT P0, PT, PT, PT, UP0, 0x80, 0x0 ;  /* 0x000000000000781c */ /* 0x000fda0003f0f008 */
[----:B--2---:R-:W-:Y:S05]  /*2a410*/  @P0 BRA `(.L_x_829) ;  /* 0x0000000000040947 */ /* 0x004fea0003800000 */
[----:B------:R-:W-:Y:S01]  /*2a420*/  BPT.TRAP 0x1 ;  /* 0x000000040000795c */ /* 0x000fe20000300000 */
.L_x_829:
[----:B------:R-:W2:Y:S01]  /*2a430*/  LDL R2, [R1+0x10] ;  /* 0x0000100001027983 */ /* 0x000ea20000100800 */
[----:B------:R-:W-:Y:S01]  /*2a440*/  BSSY B1, `(.L_x_830) ;  /* 0x0000004000017945 */ /* 0x000fe20003800000 */
[----:B--2---:R-:W-:-:S13]  /*2a450*/  LOP3.LUT P0, RZ, R2, 0x8, RZ, 0xc0, !PT ;  /* 0x0000000802ff7812 */ /* 0x004fda000780c0ff */
[----:B------:R-:W-:Y:S05]  /*2a460*/  @P0 BRA `(.L_x_831) ;  /* 0x0000000000040947 */ /* 0x000fea0003800000 */
[----:B------:R-:W-:Y:S01]  /*2a470*/  BPT.TRAP 0x1 ;  /* 0x000000040000795c */ /* 0x000fe20000300000 */
.L_x_831:
[----:B------:R-:W-:Y:S05]  /*2a480*/  BSYNC B1 ;  /* 0x0000000000017941 */ /* 0x000fea0003800000 */
.L_x_830:
[----:B------:R-:W2:Y:S04]  /*2a490*/  LDL.LU R3, [R1+0x1c] ;  /* 0x00001c0001037983 */ /* 0x000ea80000300800 */
[----:B------:R-:W2:Y:S01]  /*2a4a0*/  LDL.LU R2, [R1+0x8] ;  /* 0x0000080001027983 */ /* 0x000ea20000300800 */
[----:B------:R-:W-:Y:S01]  /*2a4b0*/  UIADD3 UR4, UP0, UR38, 0x470, URZ ;  /* 0x0000047026047890 */ /* 0x000fe2000ff1e03f */
[----:B------:R-:W-:Y:S01]  /*2a4c0*/  PLOP3.LUT P0, PT, PT, PT, PT, 0x80, 0x0 ;  /* 0x000000000000781c */ /* 0x000fe20003f0f070 */
[----:B------:R-:W-:Y:S01]  /*2a4d0*/  VIADD R0, R0, 0x38850 ;  /* 0x0003885000007836 */ /* 0x000fe20000000000 */
[----:B------:R-:W-:Y:S01]  /*2a4e0*/  UMOV UR6, 0x0 ;  /* 0x0000000000067882 */ /* 0x000fe20000000000 */
[----:B------:R-:W-:Y:S01]  /*2a4f0*/  UIADD3.X UR5, URZ, UR39, URZ, UP0, !UPT ;  /* 0x000000273f057290 */ /* 0x000fe200087fe43f */
[----:B------:R-:W-:Y:S01]  /*2a500*/  UMOV UR7, 0x14f00000 ;  /* 0x14f0000000077882 */ /* 0x000fe20000000000 */
[----:B------:R-:W-:Y:S01]  /*2a510*/  UMOV UR10, URZ ;  /* 0x0000003f000a7c82 */ /* 0x000fe20008000000 */
[----:B--2---:R-:W-:-:S02]  /*2a520*/  IMAD R3, R2, 0x50, R3 ;  /* 0x0000005002037824 */ /* 0x004fc400078e0203 */
[----:B------:R-:W-:-:S04]  /*2a530*/  IMAD R2, R19, 0xa000, R18 ;  /* 0x0000a00013027824 */ /* 0x000fc800078e0212 */
[----:B------:R-:W-:-:S07]  /*2a540*/  VIADD R4, R2, 0x400 ;  /* 0x0000040002047836 */ /* 0x000fce0000000000 */
.L_x_832:
        /* <DEDUP_REMOVED lines=15> */
.L_x_833:
        /* <DEDUP_REMOVED lines=15> */
.L_x_834:
        /* <DEDUP_REMOVED lines=15> */
.L_x_835:
        /* <DEDUP_REMOVED lines=10> */
.L_x_826:
[----:B------:R-:W-:Y:S05]  /*2a8c0*/  BSYNC B0 ;  /* 0x0000000000007941 */ /* 0x000fea0003800000 */
.L_x_825:
[----:B------:R-:W2:Y:S01]  /*2a8d0*/  LDL.LU R4, [R1+0x18] ;  /* 0x0000180001047983 */ /* 0x000ea20000300800 */
[----:B------:R-:W-:-:S05]  /*2a8e0*/  VIADD R19, R19, 0x1 ;  /* 0x0000000113137836 */ /* 0x000fca0000000000 */
[----:B------:R-:W-:-:S04]  /*2a8f0*/  ISETP.NE.AND P0, PT, R19, 0x2, PT ;  /* 0x000000021300780c */ /* 0x000fc80003f05270 */
[----:B------:R-:W-:Y:S02]  /*2a900*/  SEL R0, RZ, 0x1, P0 ;  /* 0x00000001ff007807 */ /* 0x000fe40000000000 */
[----:B------:R-:W-:Y:S02]  /*2a910*/  SEL R19, R19, RZ, P0 ;  /* 0x000000ff13137207 */ /* 0x000fe40000000000 */
[----:B--2---:R-:W-:-:S05]  /*2a920*/  LOP3.LUT R4, R4, R0, RZ, 0x3c, !PT ;  /* 0x0000000004047212 */ /* 0x004fca00078e3cff */
[----:B------:R2:W-:Y:S02]  /*2a930*/  STL [R1+0x18], R4 ;  /* 0x0000180401007387 */ /* 0x0005e40000100800 */
.L_x_738:
[----:B------:R-:W-:Y:S05]  /*2a940*/  BSYNC B7 ;  /* 0x0000000000077941 */ /* 0x000fea0003800000 */
.L_x_736:
[----:B------:R-:W3:Y:S02]  /*2a950*/  LDL R9, [R1+0x10] ;  /* 0x0000100001097983 */ /* 0x000ee40000100800 */
[----:B---3--:R-:W-:-:S13]  /*2a960*/  LOP3.LUT P0, RZ, R9, 0x10, RZ, 0xc0, !PT ;  /* 0x0000001009ff7812 */ /* 0x008fda000780c0ff */
[----:B------:R-:W-:Y:S05]  /*2a970*/  @!P0 BRA `(.L_x_836) ;  /* 0x00000000002c8947 */ /* 0x000fea0003800000 */
[----:B------:R-:W-:Y:S05]  /*2a980*/  WARPSYNC.ALL ;  /* 0x0000000000007948 */ /* 0x000fea0003800000 */
[----:B------:R-:W3:Y:S08]  /*2a990*/  S2UR UR5, SR_CgaCtaId ;  /* 0x00000000000579c3 */ /* 0x000ef00000008800 */
[----:B------:R-:W-:Y:S06]  /*2a9a0*/  BAR.SYNC.DEFER_BLOCKING 0x5, 0x180 ;  /* 0x0146000000007b1d */ /* 0x000fec0000010000 */
[----:B------:R-:W-:-:S02]  /*2a9b0*/  UMOV UR4, 0x400 ;  /* 0x0000040000047882 */ /* 0x000fc40000000000 */
[----:B---3--:R-:W-:-:S06]  /*2a9c0*/  ULEA UR4, UR5, UR4, 0x18 ;  /* 0x0000000405047291 */ /* 0x008fcc000f8ec03f */
[----:B------:R-:W-:-:S05]  /*2a9d0*/  IMAD.U32 R18, RZ, RZ, UR4 ;  /* 0x00000004ff127e24 */ /* 0x000fca000f8e00ff */
[----:B-12---:R-:W1:Y:S04]  /*2a9e0*/  LDS.128 R4, [R18+0x388d0] ;  /* 0x0388d00012047984 */ /* 0x006e680000000c00 */
[----:B-1----:R1:W-:Y:S04]  /*2a9f0*/  STL.64 [R1], R4 ;  /* 0x0000000401007387 */ /* 0x0023e80000100a00 */
[----:B------:R1:W-:Y:S01]  /*2aa00*/  STL.64 [R1+0x8], R6 ;  /* 0x0000080601007387 */ /* 0x0003e20000100a00 */
[----:B------:R-:W-:Y:S06]  /*2aa10*/  BAR.ARV 0x4, 0x180 ;  /* 0x0106000000007b1d */ /* 0x000fec0000002000 */
[----:B------:R-:W-:Y:S05]  /*2aa20*/  BRA `(.L_x_837) ;  /* 0x0000000c00247947 */ /* 0x000fea0003800000 */
.L_x_836:
[----:B------:R-:W3:Y:S01]  /*2aa30*/  LDL R17, [R1+0x30] ;  /* 0x0000300001117983 */ /* 0x000ee20000100800 */
[----:B------:R-:W-:Y:S01]  /*2aa40*/  UMOV UR4, 0xffffffff ;  /* 0xffffffff00047882 */ /* 0x000fe20000000000 */
[----:B---3--:R-:W-:Y:S02]  /*2aa50*/  ISETP.NE.AND P5, PT, R17, 0x1f, PT ;  /* 0x0000001f1100780c */ /* 0x008fe40003fa5270 */
[----:B------:R-:W-:Y:S11]  /*2aa60*/  BRA.DIV UR4, `(.L_x_838) ;  /* 0x0000002a04947947 */ /* 0x000ff6000b800000 */
[----:B------:R-:W0:Y:S01]  /*2aa70*/  LDL R3, [R1+0xc] ;  /* 0x00000c0001037983 */ /* 0x000e220000100800 */
[----:B------:R-:W-:-:S03]  /*2aa80*/  ULDC UR4, c[0x0][0xc3c] ;  /* 0x00030f0000047ab9 */ /* 0x000fc60000000800 */
[----:B------:R-:W3:Y:S01]  /*2aa90*/  LDL.LU R2, [R1] ;  /* 0x0000000001027983 */ /* 0x000ee20000300800 */
[----:B------:R-:W-:Y:S01]  /*2aaa0*/  LOP3.LUT P4, RZ, R9, 0x1, RZ, 0xc0, !PT ;  /* 0x0000000109ff7812 */ /* 0x000fe2000788c0ff */
[----:B------:R-:W-:Y:S01]  /*2aab0*/  ULDC.64 UR6, c[0x0][0x208] ;  /* 0x0000820000067ab9 */ /* 0x000fe20000000a00 */
[----:B0-----:R-:W-:Y:S02]  /*2aac0*/  IMAD.IADD R0, R3, 0x1, R17 ;  /* 0x0000000103007824 */ /* 0x001fe400078e0211 */
[----:B---3--:R-:W-:-:S03]  /*2aad0*/  IMAD.MOV.U32 R9, RZ, RZ, R2 ;  /* 0x000000ffff097224 */ /* 0x008fc600078e0002 */
[----:B------:R-:W-:-:S13]  /*2aae0*/  ISETP.GE.OR P0, PT, R0, UR4, !P5 ;  /* 0x0000000400007c0c */ /* 0x000fda000ef06670 */
[----:B------:R-:W0:Y:S08]  /*2aaf0*/  @!P0 LDC.64 R2, c[0x0][0xc80] ;  /* 0x00032000ff028b82 */ /* 0x000e300000000a00 */
[----:B-1----:R-:W1:Y:S01]  /*2ab00*/  @!P0 LDC.64 R6, c[0x0][0xc78] ;  /* 0x00031e00ff068b82 */ /* 0x002e620000000a00 */
[----:B0-----:R-:W-:-:S05]  /*2ab10*/  @!P0 IMAD.WIDE R2, R0, 0x4, R2 ;  /* 0x0000000400028825 */ /* 0x001fca00078e0202 */
[----:B------:R1:W3:Y:S02]  /*2ab20*/  @!P0 LDG.E R8, desc[UR6][R2.64] ;  /* 0x0000000602088981 */ /* 0x0002e4000c1e1900 */
[----:B-1----:R-:W-:-:S06]  /*2ab30*/  @!P0 IMAD.WIDE R2, R0, 0x4, R6 ;  /* 0x0000000400028825 */ /* 0x002fcc00078e0206 */
[----:B------:R-:W4:Y:S01]  /*2ab40*/  @!P0 LDG.E R2, desc[UR6][R2.64] ;  /* 0x0000000602028981 */ /* 0x000f22000c1e1900 */
[----:B--2---:R-:W-:Y:S01]  /*2ab50*/  IMAD.MOV.U32 R4, RZ, RZ, RZ ;  /* 0x000000ffff047224 */ /* 0x004fe200078e00ff */
[C---:B------:R-:W-:Y:S01]  /*2ab60*/  ISETP.GE.U32.AND P1, PT, R17.reuse, 0x4, PT ;  /* 0x000000041100780c */ /* 0x040fe20003f26070 */
[----:B------:R-:W-:Y:S01]  /*2ab70*/  IMAD.MOV.U32 R6, RZ, RZ, RZ ;  /* 0x000000ffff067224 */ /* 0x000fe200078e00ff */
[C---:B------:R-:W-:Y:S01]  /*2ab80*/  ISETP.GE.U32.AND P2, PT, R17.reuse, 0x8, PT ;  /* 0x000000081100780c */ /* 0x040fe20003f46070 */
[----:B------:R-:W-:Y:S01]  /*2ab90*/  SHFL.IDX PT, R5, R9, RZ, 0x1f ;  /* 0x00001fff09057589 */ /* 0x000fe200000e0000 */
[----:B------:R-:W-:Y:S01]  /*2aba0*/  ISETP.GE.U32.AND P3, PT, R17, 0x10, PT ;  /* 0x000000101100780c */ /* 0x000fe20003f66070 */
[----:B------:R-:W-:Y:S02]  /*2abb0*/  IMAD.MOV.U32 R10, RZ, RZ, RZ ;  /* 0x000000ffff0a7224 */ /* 0x000fe400078e00ff */
[----:B------:R-:W-:Y:S01]  /*2abc0*/  SHFL.IDX PT, R0, R9, 0x1, 0x1f ;  /* 0x00201f0009007f89 */ /* 0x000fe200000e0000 */
[----:B---3--:R-:W-:-:S02]  /*2abd0*/  @!P0 IMAD.MOV.U32 R4, RZ, RZ, R8 ;  /* 0x000000ffff048224 */ /* 0x008fc400078e0008 */
[----:B----4-:R-:W-:Y:S01]  /*2abe0*/  @!P0 IMAD.MOV.U32 R6, RZ, RZ, R2 ;  /* 0x000000ffff068224 */ /* 0x010fe200078e0002 */
[----:B------:R-:W-:-:S03]  /*2abf0*/  ISETP.GE.U32.AND P0, PT, R17, 0x2, PT ;  /* 0x000000021100780c */ /* 0x000fc60003f06070 */
[----:B------:R-:W-:-:S05]  /*2ac00*/  IMAD R2, R6, R4, RZ ;  /* 0x0000000406027224 */ /* 0x000fca00078e02ff */
        /* <DEDUP_REMOVED lines=15> */
[----:B------:R0:W1:Y:S02]  /*2ad00*/  SHFL.IDX PT, R16, R7, 0x1f, 0x1f ;  /* 0x03e01f0007107f89 */ /* 0x00006400000e0000 */
.L_x_927:
[----:B------:R-:W-:Y:S02]  /*2ad10*/  ULDC UR4, c[0x0][0xc38] ;  /* 0x00030e0000047ab9 */ /* 0x000fe40000000800 */
[----:B------:R-:W-:-:S04]  /*2ad20*/  IMAD.U32 R2, RZ, RZ, UR4 ;  /* 0x00000004ff027e24 */ /* 0x000fc8000f8e00ff */
[----:B-1----:R-:W-:-:S04]  /*2ad30*/  IMAD R16, R16, R2, RZ ;  /* 0x0000000210107224 */ /* 0x002fc800078e02ff */
[----:B------:R-:W-:-:S05]  /*2ad40*/  IMAD.IADD R0, R0, 0x1, R16 ;  /* 0x0000000100007824 */ /* 0x000fca00078e0210 */
[----:B------:R-:W-:-:S13]  /*2ad50*/  ISETP.GT.AND P4, PT, R0, R5, PT ;  /* 0x000000050000720c */ /* 0x000fda0003f84270 */
[----:B------:R-:W-:Y:S05]  /*2ad60*/  @P4 BRA `(.L_x_839) ;  /* 0x0000000000b44947 */ /* 0x000fea0003800000 */
.L_x_842:
[----:B------:R-:W2:Y:S01]  /*2ad70*/  LDL.LU R3, [R1+0xc] ;  /* 0x00000c0001037983 */ /* 0x000ea20000300800 */
[----:B------:R-:W1:Y:S01]  /*2ad80*/  LDC R2, c[0x0][0xc3c] ;  /* 0x00030f00ff027b82 */ /* 0x000e620000000800 */
[----:B--2---:R-:W-:-:S05]  /*2ad90*/  VIADD R3, R3, 0x1f ;  /* 0x0000001f03037836 */ /* 0x004fca0000000000 */
[----:B-1----:R-:W-:-:S13]  /*2ada0*/  ISETP.GE.AND P4, PT, R3, R2, PT ;  /* 0x000000020300720c */ /* 0x002fda0003f86270 */
[----:B------:R-:W-:Y:S05]  /*2adb0*/  @P4 BRA `(.L_x_840) ;  /* 0x0000000400dc4947 */ /* 0x000fea0003800000 */
[----:B------:R-:W2:Y:S01]  /*2adc0*/  LDL R4, [R1+0x30] ;  /* 0x0000300001047983 */ /* 0x000ea20000100800 */
[----:B------:R-:W-:-:S03]  /*2add0*/  ULDC.64 UR4, c[0x0][0x208] ;  /* 0x0000820000047ab9 */ /* 0x000fc60000000a00 */
[----:B------:R1:W-:Y:S01]  /*2ade0*/  STL [R1+0xc], R3 ;  /* 0x00000c0301007387 */ /* 0x0003e20000100800 */
[----:B--2---:R-:W-:Y:S02]  /*2adf0*/  IMAD.IADD R6, R3, 0x1, R4 ;  /* 0x0000000103067824 */ /* 0x004fe400078e0204 */
[----:B------:R-:W-:-:S03]  /*2ae00*/  IMAD.MOV.U32 R4, RZ, RZ, RZ ;  /* 0x000000ffff047224 */ /* 0x000fc600078e00ff */
[----:B------:R-:W-:-:S13]  /*2ae10*/  ISETP.GE.OR P4, PT, R6, R2, !P5 ;  /* 0x000000020600720c */ /* 0x000fda0006f86670 */
[----:B-1----:R-:W1:Y:S02]  /*2ae20*/  @!P4 LDC.64 R2, c[0x0][0xc80] ;  /* 0x00032000ff02cb82 */ /* 0x002e640000000a00 */
        /* <DEDUP_REMOVED lines=9> */
[----:B------:R-:W2:Y:S02]  /*2aec0*/  LDL R3, [R1+0x10] ;  /* 0x0000100001037983 */ /* 0x000ea40000100800 */
[----:B--2---:R-:W-:Y:S02]  /*2aed0*/  LOP3.LUT P4, RZ, R3, 0x1, RZ, 0xc0, !PT ;  /* 0x0000000103ff7812 */ /* 0x004fe4000788c0ff */
        /* <DEDUP_REMOVED lines=14> */
[----:B0-----:R-:W-:-:S05]  /*2afc0*/  IMAD.IADD R7, R2, 0x1, R3 ;  /* 0x0000000102077824 */ /* 0x001fca00078e0203 */
[----:B------:R0:W1:Y:S02]  /*2afd0*/  SHFL.IDX PT, R16, R7, 0x1f, 0x1f ;  /* 0x03e01f0007107f89 */ /* 0x00006400000e0000 */
.L_x_935:
[----:B------:R-:W-:Y:S02]  /*2afe0*/  ULDC UR4, c[0x0][0xc38] ;  /* 0x00030e0000047ab9 */ /* 0x000fe40000000800 */
[----:B------:R-:W-:-:S04]  /*2aff0*/  IMAD.U32 R2, RZ, RZ, UR4 ;  /* 0x00000004ff027e24 */ /* 0x000fc8000f8e00ff */
[----:B-1----:R-:W-:-:S04]  /*2b000*/  IMAD R16, R16, R2, RZ ;  /* 0x0000000210107224 */ /* 0x002fc800078e02ff */
[----:B------:R-:W-:-:S05]  /*2b010*/  IMAD.IADD R0, R16, 0x1, R0 ;  /* 0x0000000110007824 */ /* 0x000fca00078e0200 */
[----:B------:R-:W-:-:S13]  /*2b020*/  ISETP.GT.AND P4, PT, R0, R5, PT ;  /* 0x000000050000720c */ /* 0x000fda0003f84270 */
[----:B------:R-:W-:Y:S05]  /*2b030*/  @!P4 BRA `(.L_x_842) ;  /* 0xfffffffc004cc947 */ /* 0x000fea000383ffff */
.L_x_839:
[----:B------:R-:W-:Y:S01]  /*2b040*/  IMAD.IADD R16, R0, 0x1, -R16 ;  /* 0x0000000100107824 */ /* 0x000fe200078e0a10 */
[----:B------:R-:W-:-:S03]  /*2b050*/  UMOV UR4, 0xffffffff ;  /* 0xffffffff00047882 */ /* 0x000fc60000000000 */
[----:B------:R-:W-:-:S05]  /*2b060*/  IMAD R0, R7, R2, R16 ;  /* 0x0000000207007224 */ /* 0x000fca00078e0210 */
[----:B------:R-:W-:Y:S01]  /*2b070*/  ISETP.GT.AND P6, PT, R0, R5, PT ;  /* 0x000000050000720c */ /* 0x000fe20003fc4270 */
[----:B------:R-:W-:-:S12]  /*2b080*/  BRA.DIV UR4, `(.L_x_843) ;  /* 0x0000002e044c7947 */ /* 0x000fd8000b800000 */
[----:B------:R-:W-:-:S04]  /*2b090*/  VOTE.ANY R3, PT, !P6 ;  /* 0x0000000000037806 */ /* 0x000fc800070e0100 */
[----:B------:R-:W1:Y:S02]  /*2b0a0*/  POPC R0, R3 ;  /* 0x0000000300007309 */ /* 0x000e640000000000 */
[----:B-1----:R1:W2:Y:S04]  /*2b0b0*/  SHFL.IDX PT, R4, R4, R0, 0x1f ;  /* 0x00001f0004047589 */ /* 0x0022a800000e0000 */
[----:B------:R1:W3:Y:S02]  /*2b0c0*/  SHFL.IDX PT, R6, R6, R0, 0x1f ;  /* 0x00001f0006067589 */ /* 0x0002e400000e0000 */
.L_x_940:
[----:B------:R-:W-:-:S13]  /*2b0d0*/  ISETP.NE.AND P0, PT, R3, RZ, PT ;  /* 0x000000ff0300720c */ /* 0x000fda0003f05270 */
[----:B------:R-:W-:Y:S05]  /*2b0e0*/  @!P0 BRA `(.L_x_844) ;  /* 0x0000000000148947 */ /* 0x000fea0003800000 */
[----:B------:R-:W-:Y:S01]  /*2b0f0*/  UMOV UR4, 0xffffffff ;  /* 0xffffffff00047882 */ /* 0x000fe20000000000 */
[----:B------:R-:W-:Y:S02]  /*2b100*/  VIADD R12, R0, 0xffffffff ;  /* 0xffffffff000c7836 */ /* 0x000fe40000000000 */
[----:B------:R-:W-:Y:S05]  /*2b110*/  BRA.DIV UR4, `(.L_x_845) ;  /* 0x0000002e04847947 */ /* 0x000fea000b800000 */
[----:B0-----:R0:W4:Y:S02]  /*2b120*/  SHFL.IDX PT, R7, R7, R12, 0x1f ;  /* 0x00001f0c07077589 */ /* 0x00112400000e0000 */
.L_x_943:
[----:B----4-:R-:W-:-:S07]  /*2b130*/  IMAD.MOV.U32 R10, RZ, RZ, R7 ;  /* 0x000000ffff0a7224 */ /* 0x010fce00078e0007 */
.L_x_844:
[----:B------:R-:W4:Y:S01]  /*2b140*/  LDL.LU R11, [R1+0xc] ;  /* 0x00000c00010b7983 */ /* 0x000f220000300800 */
[----:B--2---:R-:W-:Y:S01]  /*2b150*/  IABS R3, R4 ;  /* 0x0000000400037213 */ /* 0x004fe20000000000 */
[----:B------:R-:W-:Y:S02]  /*2b160*/  IMAD R2, R10, R2, R16 ;  /* 0x000000020a027224 */ /* 0x000fe400078e0210 */
[----:B------:R-:W-:Y:S01]  /*2b170*/  IMAD.MOV.U32 R8, RZ, RZ, RZ ;  /* 0x000000ffff087224 */ /* 0x000fe200078e00ff */
[----:B0-----:R-:W0:Y:S01]  /*2b180*/  I2F.RP R7, R3 ;  /* 0x0000000300077306 */ /* 0x001e220000209400 */
[----:B------:R-:W-:Y:S01]  /*2b190*/  IMAD.IADD R5, R5, 0x1, -R2 ;  /* 0x0000000105057824 */ /* 0x000fe200078e0a02 */
[----:B------:R2:W-:Y:S04]  /*2b1a0*/  STL [R1], R2 ;  /* 0x0000000201007387 */ /* 0x0005e80000100800 */
[----:B--2---:R-:W-:-:S02]  /*2b1b0*/  IABS R2, R5 ;  /* 0x0000000500027213 */ /* 0x004fc40000000000 */
[----:B0-----:R-:W0:Y:S02]  /*2b1c0*/  MUFU.RCP R7, R7 ;  /* 0x0000000700077308 */ /* 0x001e240000001000 */
[----:B0-----:R-:W-:-:S06]  /*2b1d0*/  VIADD R7, R7, 0xffffffe ;  /* 0x0ffffffe07077836 */ /* 0x001fcc0000000000 */
[----:B------:R-:W0:Y:S02]  /*2b1e0*/  F2I.FTZ.U32.TRUNC.NTZ R9, R7 ;  /* 0x0000000700097305 */ /* 0x000e24000021f000 */
[----:B0-----:R-:W-:-:S04]  /*2b1f0*/  IMAD.MOV R7, RZ, RZ, -R9 ;  /* 0x000000ffff077224 */ /* 0x001fc800078e0a09 */
[----:B------:R-:W-:-:S04]  /*2b200*/  IMAD R7, R7, R3, RZ ;  /* 0x0000000307077224 */ /* 0x000fc800078e02ff */
[----:B------:R-:W-:Y:S01]  /*2b210*/  IMAD.HI.U32 R7, R9, R7, R8 ;  /* 0x0000000709077227 */ /* 0x000fe200078e0008 */
[----:B------:R-:W-:-:S05]  /*2b220*/  IABS R8, R4 ;  /* 0x0000000400087213 */ /* 0x000fca0000000000 */
[----:B------:R-:W-:Y:S02]  /*2b230*/  IMAD.MOV R8, RZ, RZ, -R8 ;  /* 0x000000ffff087224 */ /* 0x000fe400078e0a08 */
[----:B------:R-:W-:-:S04]  /*2b240*/  IMAD.HI.U32 R7, R7, R2, RZ ;  /* 0x0000000207077227 */ /* 0x000fc800078e00ff */
[----:B------:R-:W-:Y:S01]  /*2b250*/  IMAD R2, R7, R8, R2 ;  /* 0x0000000807027224 */ /* 0x000fe200078e0202 */
[----:B---3--:R-:W-:-:S04]  /*2b260*/  IABS R8, R6 ;  /* 0x0000000600087213 */ /* 0x008fc80000000000 */
[----:B------:R-:W-:-:S13]  /*2b270*/  ISETP.GT.U32.AND P2, PT, R3, R2, PT ;  /* 0x000000020300720c */ /* 0x000fda0003f44070 */
[----:B------:R-:W-:Y:S02]  /*2b280*/  @!P2 IMAD.IADD R2, R2, 0x1, -R3 ;  /* 0x000000010202a824 */ /* 0x000fe400078e0a03 */
[----:B------:R-:W-:Y:S01]  /*2b290*/  @!P2 VIADD R7, R7, 0x1 ;  /* 0x000000010707a836 */ /* 0x000fe20000000000 */
[----:B------:R-:W-:Y:S02]  /*2b2a0*/  ISETP.NE.AND P2, PT, R4, RZ, PT ;  /* 0x000000ff0400720c */ /* 0x000fe40003f45270 */
[----:B------:R-:W-:Y:S02]  /*2b2b0*/  ISETP.GE.U32.AND P0, PT, R2, R3, PT ;  /* 0x000000030200720c */ /* 0x000fe40003f06070 */
[----:B------:R-:W0:Y:S11]  /*2b2c0*/  I2F.RP R2, R8 ;  /* 0x0000000800027306 */ /* 0x000e360000209400 */
[----:B------:R-:W-:Y:S01]  /*2b2d0*/  @P0 VIADD R7, R7, 0x1 ;  /* 0x0000000107070836 */ /* 0x000fe20000000000 */
[----:B0-----:R-:W0:Y:S02]  /*2b2e0*/  MUFU.RCP R2, R2 ;  /* 0x0000000200027308 */ /* 0x001e240000001000 */
[----:B0-----:R-:W-:-:S06]  /*2b2f0*/  VIADD R2, R2, 0xffffffe ;  /* 0x0ffffffe02027836 */ /* 0x001fcc0000000000 */
[----:B------:R-:W0:Y:S02]  /*2b300*/  F2I.FTZ.U32.TRUNC.NTZ R3, R2 ;  /* 0x0000000200037305 */ /* 0x000e24000021f000 */
[----:B0-----:R-:W-:-:S04]  /*2b310*/  IMAD.MOV R2, RZ, RZ, -R3 ;  /* 0x000000ffff027224 */ /* 0x001fc800078e0a03 */
        /* <DEDUP_REMOVED lines=12> */
[----:B------:R-:W-:Y:S02]  /*2b3e0*/  IMAD R3, R2, R9, R3 ;  /* 0x0000000902037224 */ /* 0x000fe400078e0203 */
[----:B------:R-:W-:-:S03]  /*2b3f0*/  IMAD.IADD R4, R5, 0x1, -R4 ;  /* 0x0000000105047824 */ /* 0x000fc600078e0a04 */
[----:B------:R-:W-:-:S13]  /*2b400*/  ISETP.GT.U32.AND P2, PT, R8, R3, PT ;  /* 0x000000030800720c */ /* 0x000fda0003f44070 */
[----:B------:R-:W-:Y:S02]  /*2b410*/  @!P2 IMAD.IADD R3, R3, 0x1, -R8 ;  /* 0x000000010303a824 */ /* 0x000fe400078e0a08 */
[----:B------:R-:W-:Y:S01]  /*2b420*/  @!P2 VIADD R2, R2, 0x1 ;  /* 0x000000010202a836 */ /* 0x000fe20000000000 */
[----:B------:R-:W-:Y:S02]  /*2b430*/  ISETP.NE.AND P2, PT, R6, RZ, PT ;  /* 0x000000ff0600720c */ /* 0x000fe40003f45270 */
[----:B------:R-:W-:Y:S02]  /*2b440*/  ISETP.GE.U32.AND P0, PT, R3, R8, PT ;  /* 0x000000080300720c */ /* 0x000fe40003f06070 */
[----:B------:R-:W-:-:S04]  /*2b450*/  LOP3.LUT R3, R7, R6, RZ, 0x3c, !PT ;  /* 0x0000000607037212 */ /* 0x000fc800078e3cff */
[----:B------:R-:W-:-:S07]  /*2b460*/  ISETP.GE.AND P1, PT, R3, RZ, PT ;  /* 0x000000ff0300720c */ /* 0x000fce0003f26270 */
[----:B------:R-:W-:-:S06]  /*2b470*/  @P0 VIADD R2, R2, 0x1 ;  /* 0x0000000102020836 */ /* 0x000fcc0000000000 */
[----:B------:R-:W-:Y:S01]  /*2b480*/  @!P1 IMAD.MOV R2, RZ, RZ, -R2 ;  /* 0x000000ffff029224 */ /* 0x000fe200078e0a02 */
[----:B------:R-:W-:-:S05]  /*2b490*/  @!P2 LOP3.LUT R2, RZ, R6, RZ, 0x33, !PT ;  /* 0x00000006ff02a212 */ /* 0x000fca00078e33ff */
[--C-:B------:R-:W-:Y:S02]  /*2b4a0*/  IMAD.MOV R3, RZ, RZ, -R2.reuse ;  /* 0x000000ffff037224 */ /* 0x100fe400078e0a02 */
[C---:B------:R-:W-:Y:S02]  /*2b4b0*/  IMAD R2, R6.reuse, 0x1000000, R2 ;  /* 0x0100000006027824 */ /* 0x040fe400078e0202 */
[----:B------:R-:W-:Y:S02]  /*2b4c0*/  IMAD R3, R6, R3, R7 ;  /* 0x0000000306037224 */ /* 0x000fe400078e0207 */
[----:B----4-:R-:W-:Y:S02]  /*2b4d0*/  IMAD.IADD R11, R0, 0x1, R11 ;  /* 0x00000001000b7824 */ /* 0x010fe400078e020b */
[----:B-1----:R-:W-:-:S05]  /*2b4e0*/  IMAD R0, R3, 0x10000, R2 ;  /* 0x0001000003007824 */ /* 0x002fca00078e0202 */
[----:B------:R2:W-:Y:S04]  /*2b4f0*/  STL [R1+0x8], R0 ;  /* 0x0000080001007387 */ /* 0x0005e80000100800 */
[----:B------:R2:W-:Y:S04]  /*2b500*/  STL [R1+0xc], R11 ;  /* 0x00000c0b01007387 */ /* 0x0005e80000100800 */
[----:B------:R2:W-:Y:S01]  /*2b510*/  STL [R1+0x4], R4 ;  /* 0x0000040401007387 */ /* 0x0005e20000100800 */
[----:B------:R-:W-:Y:S05]  /*2b520*/  BRA `(.L_x_846) ;  /* 0x0000000000287947 */ /* 0x000fea0003800000 */
.L_x_840:
[----:B------:R-:W-:Y:S01]  /*2b530*/  UMOV UR4, URZ ;  /* 0x0000003f00047c82 */ /* 0x000fe20008000000 */
[----:B------:R-:W-:Y:S01]  /*2b540*/  ULDC UR6, c[0x0][0xc3c] ;  /* 0x00030f0000067ab9 */ /* 0x000fe20000000800 */
[----:B------:R-:W-:Y:S01]  /*2b550*/  UMOV UR5, URZ ;  /* 0x0000003f00057c82 */ /* 0x000fe20008000000 */
[----:B------:R-:W-:Y:S01]  /*2b560*/  IMAD.U32 R3, RZ, RZ, UR4 ;  /* 0x00000004ff037e24 */ /* 0x000fe2000f8e00ff */
[----:B------:R1:W-:Y:S01]  /*2b570*/  STL [R1], R5 ;  /* 0x0000000501007387 */ /* 0x0003e20000100800 */
[----:B------:R-:W-:Y:S02]  /*2b580*/  IMAD.U32 R0, RZ, RZ, UR6 ;  /* 0x00000006ff007e24 */ /* 0x000fe4000f8e00ff */
[----:B------:R-:W-:Y:S01]  /*2b590*/  IMAD.U32 R2, RZ, RZ, UR5 ;  /* 0x00000005ff027e24 */ /* 0x000fe2000f8e00ff */
[----:B------:R1:W-:Y:S04]  /*2b5a0*/  STL [R1+0x4], R3 ;  /* 0x0000040301007387 */ /* 0x0003e80000100800 */
[----:B------:R1:W-:Y:S04]  /*2b5b0*/  STL [R1+0xc], R0 ;  /* 0x00000c0001007387 */ /* 0x0003e80000100800 */
[----:B------:R1:W-:Y:S02]  /*2b5c0*/  STL [R1+0x8], R2 ;  /* 0x0000080201007387 */ /* 0x0003e40000100800 */
.L_x_846:
[----:B-12---:R-:W2:Y:S04]  /*2b5d0*/  LDL R0, [R1+0x30] ;  /* 0x0000300001007983 */ /* 0x006ea80000100800 */
[----:B------:R-:W0:Y:S04]  /*2b5e0*/  LDL R2, [R1+0xc] ;  /* 0x00000c0001027983 */ /* 0x000e280000100800 */
[----:B------:R-:W3:Y:S04]  /*2b5f0*/  LDL R3, [R1+0x8] ;  /* 0x0000080001037983 */ /* 0x000ee80000100800 */
[----:B------:R-:W4:Y:S04]  /*2b600*/  LDL R4, [R1] ;  /* 0x0000000001047983 */ /* 0x000f280000100800 */
[----:B------:R-:W4:Y:S01]  /*2b610*/  LDL R5, [R1+0x4] ;  /* 0x0000040001057983 */ /* 0x000f220000100800 */
[----:B------:R-:W-:Y:S05]  /*2b620*/  WARPSYNC.ALL ;  /* 0x0000000000007948 */ /* 0x000fea0003800000 */
[----:B------:R-:W-:Y:S01]  /*2b630*/  BAR.SYNC.DEFER_BLOCKING 0x4, 0x180 ;  /* 0x0106000000007b1d */ /* 0x000fe20000010000 */
[----:B--2---:R-:W-:-:S13]  /*2b640*/  ISETP.NE.AND P0, PT, R0, RZ, PT ;  /* 0x000000ff0000720c */ /* 0x004fda0003f05270 */
[----:B------:R-:W1:Y:S01]  /*2b650*/  @!P0 S2R R0, SR_CgaCtaId ;  /* 0x0000000000008919 */ /* 0x000e620000008800 */
[----:B0-----:R-:W-:Y:S01]  /*2b660*/  IMAD.MOV.U32 R7, RZ, RZ, R2 ;  /* 0x000000ffff077224 */ /* 0x001fe200078e0002 */
[----:B------:R-:W-:Y:S01]  /*2b670*/  @!P0 MOV R2, 0x400 ;  /* 0x0000040000028802 */ /* 0x000fe20000000f00 */
[----:B---3--:R-:W-:-:S03]  /*2b680*/  IMAD.MOV.U32 R6, RZ, RZ, R3 ;  /* 0x000000ffff067224 */ /* 0x008fc600078e0003 */
[----:B-1----:R-:W-:-:S05]  /*2b690*/  @!P0 LEA R18, R0, R2, 0x18 ;  /* 0x0000000200128211 */ /* 0x002fca00078ec0ff */
[----:B----4-:R0:W-:Y:S01]  /*2b6a0*/  @!P0 STS.128 [R18+0x388d0], R4 ;  /* 0x0388d00412008388 */ /* 0x0101e20000000c00 */
[----:B------:R-:W-:Y:S06]  /*2b6b0*/  BAR.ARV 0x5, 0x180 ;  /* 0x0146000000007b1d */ /* 0x000fec0000002000 */
.L_x_837:
[----:B0-----:R-:W2:Y:S01]  /*2b6c0*/  LDL R0, [R1+0xc] ;  /* 0x00000c0001007983 */ /* 0x001ea20000100800 */
[----:B------:R-:W-:Y:S02]  /*2b6d0*/  ULDC UR4, c[0x0][0xc3c] ;  /* 0x00030f0000047ab9 */ /* 0x000fe40000000800 */
[----:B--2---:R-:W-:-:S13]  /*2b6e0*/  ISETP.GE.AND P0, PT, R0, UR4, PT ;  /* 0x0000000400007c0c */ /* 0x004fda000bf06270 */
[----:B------:R-:W-:Y:S05]  /*2b6f0*/  @!P0 BRA `(.L_x_847) ;  /* 0xffffff7c00ec8947 */ /* 0x000fea000383ffff */
[----:B------:R-:W-:Y:S05]  /*2b700*/  BSYNC B8 ;  /* 0x0000000000087941 */ /* 0x000fea0003800000 */
.L_x_684:
[----:B-1----:R-:W3:Y:S01]  /*2b710*/  LDL.LU R0, [R1+0x64] ;  /* 0x0000640001007983 */ /* 0x002ee20000300800 */
[----:B------:R-:W-:Y:S01]  /*2b720*/  BSSY B0, `(.L_x_848) ;  /* 0x000000b000007945 */ /* 0x000fe20003800000 */
[----:B------:R-:W1:Y:S01]  /*2b730*/  S2R R5, SR_CgaCtaId ;  /* 0x0000000000057919 */ /* 0x000e620000008800 */
[----:B---3--:R-:W-:-:S05]  /*2b740*/  VIADD R0, R0, 0x1 ;  /* 0x0000000100007836 */ /* 0x008fca0000000000 */
[----:B0-----:R-:W-:-:S04]  /*2b750*/  LEA.HI R2, R0, R0, RZ, 0x1 ;  /* 0x0000000000027211 */ /* 0x001fc800078f08ff */
[----:B------:R-:W-:-:S05]  /*2b760*/  LOP3.LUT R3, R2, 0xfffffffe, RZ, 0xc0, !PT ;  /* 0xfffffffe02037812 */ /* 0x000fca00078ec0ff */
[----:B------:R-:W-:Y:S01]  /*2b770*/  IMAD.IADD R3, R0, 0x1, -R3 ;  /* 0x0000000100037824 */ /* 0x000fe200078e0a03 */
[----:B------:R-:W-:-:S04]  /*2b780*/  MOV R0, 0x400 ;  /* 0x0000040000007802 */ /* 0x000fc80000000f00 */
[----:B-1----:R-:W-:Y:S02]  /*2b790*/  LEA R0, R5, R0, 0x18 ;  /* 0x0000000005007211 */ /* 0x002fe400078ec0ff */
[----:B------:R-:W-:-:S04]  /*2b7a0*/  SHF.L.U32 R3, R3, 0x1f, RZ ;  /* 0x0000001f03037819 */ /* 0x000fc800000006ff */
[----:B------:R-:W0:Y:S02]  /*2b7b0*/  SYNCS.PHASECHK.TRANS64.TRYWAIT P0, [R0+URZ+0x38820], R3 ;  /* 0x03882003000075a7 */ /* 0x000e24000800017f */
[----:B0-----:R-:W-:Y:S05]  /*2b7c0*/  @!P0 BRA `(.L_x_849) ;  /* 0x0000002800008947 */ /* 0x001fea0003800000 */
.L_x_944:
[----:B------:R-:W-:Y:S05]  /*2b7d0*/  BSYNC B0 ;  /* 0x0000000000007941 */ /* 0x000fea0003800000 */
.L_x_848:
[----:B------:R-:W-:-:S03]  /*2b7e0*/  UMOV UR4, 0xffffffff ;  /* 0xffffffff00047882 */ /* 0x000fc60000000000 */
[----:B------:R-:W-:Y:S05]  /*2b7f0*/  BRA.DIV UR4, `(.L_x_850) ;  /* 0x0000002a04087947 */ /* 0x000fea000b800000 */
[----:B------:R-:W1:Y:S02]  /*2b800*/  S2R R2, SR_TID.X ;  /* 0x0000000000027919 */ /* 0x000e640000002100 */
[----:B-1----:R-:W-:-:S04]  /*2b810*/  SHF.R.U32.HI R2, RZ, 0x5, R2 ;  /* 0x00000005ff027819 */ /* 0x002fc80000011602 */
[----:B------:R-:W-:-:S05]  /*2b820*/  LOP3.LUT R2, R2, 0x3, RZ, 0xc0, !PT ;  /* 0x0000000302027812 */ /* 0x000fca00078ec0ff */
[----:B------:R1:W3:Y:S02]  /*2b830*/  SHFL.IDX PT, R14, R2, RZ, 0x1f ;  /* 0x00001fff020e7589 */ /* 0x0002e400000e0000 */
.L_x_947:
[----:B---3--:R-:W-:-:S13]  /*2b840*/  ISETP.NE.AND P0, PT, R14, RZ, PT ;  /* 0x000000ff0e00720c */ /* 0x008fda0003f05270 */
[----:B------:R-:W-:Y:S05]  /*2b850*/  @P0 BRA `(.L_x_444) ;  /* 0x00000000008c0947 */ /* 0x000fea0003800000 */
[----:B------:R-:W-:-:S03]  /*2b860*/  UMOV UR4, 0xffffffff ;  /* 0xffffffff00047882 */ /* 0x000fc60000000000 */
[----:B------:R-:W-:Y:S05]  /*2b870*/  BRA.DIV UR4, `(.L_x_851) ;  /* 0x0000002a041c7947 */ /* 0x000fea000b800000 */
[----:B------:R-:W-:-:S13]  /*2b880*/  ELECT P6, URZ, PT ;  /* 0x00000000003f782f */ /* 0x000fda00038c0000 */
.L_x_950:
[----:B------:R-:W-:Y:S05]  /*2b890*/  @!P6 BRA `(.L_x_444) ;  /* 0x00000000007ce947 */ /* 0x000fea0003800000 */
[----:B------:R-:W-:-:S06]  /*2b8a0*/  ULOP3.LUT UR4, UR60, 0x2, URZ, 0xfc, !UPT ;  /* 0x000000023c047892 */ /* 0x000fcc000f8efc3f */
[----:B-1----:R-:W-:-:S05]  /*2b8b0*/  IMAD.U32 R2, RZ, RZ, UR4 ;  /* 0x00000004ff027e24 */ /* 0x002fca000f8e00ff */
[----:B------:R-:W-:-:S13]  /*2b8c0*/  ISETP.NE.AND P2, PT, R2, 0x3, PT ;  /* 0x000000030200780c */ /* 0x000fda0003f45270 */
[----:B------:R-:W-:Y:S05]  /*2b8d0*/  @!P2 BRA `(.L_x_852) ;  /* 0x000000000004a947 */ /* 0x000fea0003800000 */
[----:B------:R-:W-:Y:S01]  /*2b8e0*/  BPT.TRAP 0x1 ;  /* 0x000000040000795c */ /* 0x000fe20000300000 */
.L_x_852:
[----:B------:R-:W3:Y:S01]  /*2b8f0*/  LDL.LU R7, [R1+0x18] ;  /* 0x0000180001077983 */ /* 0x000ee20000300800 */
[----:B------:R-:W-:Y:S02]  /*2b900*/  VIADD R2, R0, 0x38840 ;  /* 0x0003884000027836 */ /* 0x000fe40000000000 */
[C---:B0-----:R-:W-:Y:S02]  /*2b910*/  VIADD R3, R19.reuse, 0x1 ;  /* 0x0000000113037836 */ /* 0x041fe40000000000 */
[----:B------:R-:W-:-:S03]  /*2b920*/  IMAD R6, R19, 0x8, R2 ;  /* 0x0000000813067824 */ /* 0x000fc600078e0202 */
[----:B------:R-:W-:-:S04]  /*2b930*/  ISETP.NE.AND P1, PT, R3, 0x2, PT ;  /* 0x000000020300780c */ /* 0x000fc80003f25270 */
[----:B------:R-:W-:Y:S02]  /*2b940*/  SEL R4, RZ, 0x1, P1 ;  /* 0x00000001ff047807 */ /* 0x000fe40000800000 */
[----:B------:R-:W-:Y:S02]  /*2b950*/  SEL R3, R3, RZ, P1 ;  /* 0x000000ff03037207 */ /* 0x000fe40000800000 */
[C---:B---3--:R-:W-:Y:S02]  /*2b960*/  SHF.L.U32 R5, R7.reuse, 0x1f, RZ ;  /* 0x0000001f07057819 */ /* 0x048fe400000006ff */
[----:B------:R-:W-:Y:S01]  /*2b970*/  LOP3.LUT R4, R7, R4, RZ, 0x3c, !PT ;  /* 0x0000000407047212 */ /* 0x000fe200078e3cff */
[----:B------:R-:W-:Y:S01]  /*2b980*/  IMAD R7, R3, 0x8, R2 ;  /* 0x0000000803077824 */ /* 0x000fe200078e0202 */
[----:B------:R-:W0:Y:S02]  /*2b990*/  SYNCS.PHASECHK.TRANS64.TRYWAIT P0, [R6+URZ], R5 ;  /* 0x00000005060075a7 */ /* 0x000e24000800017f */
[----:B------:R-:W-:Y:S01]  /*2b9a0*/  SHF.L.U32 R2, R4, 0x1f, RZ ;  /* 0x0000001f04027819 */ /* 0x000fe200000006ff */
[----:B0-----:R-:W-:Y:S06]  /*2b9b0*/  @!P0 BRA `(.L_x_853) ;  /* 0x0000002400ec8947 */ /* 0x001fec0003800000 */
.L_x_951:
[----:B------:R-:W1:Y:S02]  /*2b9c0*/  SYNCS.PHASECHK.TRANS64.TRYWAIT P0, [R7+URZ], R2 ;  /* 0x00000002070075a7 */ /* 0x000e64000800017f */
[----:B-1----:R-:W-:Y:S05]  /*2b9d0*/  @!P0 BRA `(.L_x_854) ;  /* 0x0000002400f88947 */ /* 0x002fea0003800000 */
.L_x_952:
[----:B------:R-:W-:Y:S05]  /*2b9e0*/  @!P2 BRA `(.L_x_855) ;  /* 0x000000000004a947 */ /* 0x000fea0003800000 */
[----:B------:R-:W-:Y:S01]  /*2b9f0*/  BPT.TRAP 0x1 ;  /* 0x000000040000795c */ /* 0x000fe20000300000 */
.L_x_855:
[----:B------:R-:W-:-:S04]  /*2ba00*/  VIADD R0, R0, 0x38860 ;  /* 0x0003886000007836 */ /* 0x000fc80000000000 */
[----:B------:R-:W-:-:S04]  /*2ba10*/  IMAD R4, R19, 0x8, R0 ;  /* 0x0000000813047824 */ /* 0x000fc800078e0200 */
[----:B------:R-:W3:Y:S02]  /*2ba20*/  SYNCS.PHASECHK.TRANS64.TRYWAIT P0, [R4+URZ], R5 ;  /* 0x00000005040075a7 */ /* 0x000ee4000800017f */
[----:B---3--:R-:W-:Y:S05]  /*2ba30*/  @!P0 BRA `(.L_x_856) ;  /* 0x0000002400f48947 */ /* 0x008fea0003800000 */
.L_x_953:
[----:B------:R-:W-:-:S07]  /*2ba40*/  IMAD R3, R3, 0x8, R0 ;  /* 0x0000000803037824 */ /* 0x000fce00078e0200 */
.L_x_857:
[----:B----4-:R4:W0:Y:S02]  /*2ba50*/  SYNCS.PHASECHK.TRANS64.TRYWAIT P0, [R3+URZ], R2 ;  /* 0x00000002030075a7 */ /* 0x010824000800017f */
[----:B0-----:R-:W-:Y:S05]  /*2ba60*/  @!P0 NANOSLEEP.SYNCS 0x989680 ;  /* 0x009896800000895d */ /* 0x001fea0003900000 */
[----:B------:R-:W0:Y:S02]  /*2ba70*/  @!P0 SYNCS.PHASECHK.TRANS64 P0, [R3+URZ], R2 ;  /* 0x00000002030085a7 */ /* 0x000e24000800007f */
[----:B0-----:R-:W-:Y:S05]  /*2ba80*/  @!P0 BRA `(.L_x_857) ;  /* 0xfffffffc00f08947 */ /* 0x001fea000383ffff */
.L_x_444:
[----:B------:R-:W-:Y:S05]  /*2ba90*/  BSYNC B9 ;  /* 0x0000000000097941 */ /* 0x000fea0003800000 */
.L_x_441:
[----:B------:R-:W-:Y:S05]  /*2baa0*/  EXIT ;  /* 0x000000000000794d */ /* 0x000fea0003800000 */
.L_x_466:
[----:B-1----:R1:W2:Y:S02]  /*2bab0*/  SYNCS.PHASECHK.TRANS64.TRYWAIT P6, [R3+URZ+0x38890], R0 ;  /* 0x03889000030075a7 */ /* 0x0022a400080c017f */
[----:B--2---:R-:W-:Y:S05]  /*2bac0*/  @!P6 NANOSLEEP.SYNCS 0x989680 ;  /* 0x009896800000e95d */ /* 0x004fea0003900000 */
[----:B------:R-:W2:Y:S02]  /*2bad0*/  @!P6 SYNCS.PHASECHK.TRANS64 P6, [R3+URZ+0x38890], R0 ;  /* 0x038890000300e5a7 */ /* 0x000ea400080c007f */
[----:B--2---:R-:W-:Y:S05]  /*2bae0*/  @!P6 BRA `(.L_x_466) ;  /* 0xfffffffc00f0e947 */ /* 0x004fea000383ffff */
[----:B------:R-:W-:Y:S05]  /*2baf0*/  BRA `(.L_x_858) ;  /* 0xfffffd8400487947 */ /* 0x000fea000383ffff */
.L_x_522:
[----:B--2---:R2:W3:Y:S02]  /*2bb00*/  SYNCS.PHASECHK.TRANS64.TRYWAIT P5, [R3+URZ+0x38890], R0 ;  /* 0x03889000030075a7 */ /* 0x0044e400080a017f */
[----:B---3--:R-:W-:Y:S05]  /*2bb10*/  @!P5 NANOSLEEP.SYNCS 0x989680 ;  /* 0x009896800000d95d */ /* 0x008fea0003900000 */
[----:B------:R-:W3:Y:S02]  /*2bb20*/  @!P5 SYNCS.PHASECHK.TRANS64 P5, [R3+URZ+0x38890], R0 ;  /* 0x038890000300d5a7 */ /* 0x000ee400080a007f */
[----:B---3--:R-:W-:Y:S05]  /*2bb30*/  @!P5 BRA `(.L_x_522) ;  /* 0xfffffffc00f0d947 */ /* 0x008fea000383ffff */
[----:B------:R-:W-:Y:S05]  /*2bb40*/  BRA `(.L_x_859) ;  /* 0xfffffdbc001c7947 */ /* 0x000fea000383ffff */
.L_x_547:
[----:B-1----:R1:W2:Y:S02]  /*2bb50*/  SYNCS.PHASECHK.TRANS64.TRYWAIT P4, [R3+URZ+0x38890], R0 ;  /* 0x03889000030075a7 */ /* 0x0022a4000808017f */
[----:B--2---:R-:W-:Y:S05]  /*2bb60*/  @!P4 NANOSLEEP.SYNCS 0x989680 ;  /* 0x009896800000c95d */ /* 0x004fea0003900000 */
[----:B------:R-:W2:Y:S02]  /*2bb70*/  @!P4 SYNCS.PHASECHK.TRANS64 P4, [R3+URZ+0x38890], R0 ;  /* 0x038890000300c5a7 */ /* 0x000ea4000808007f */
[----:B--2---:R-:W-:Y:S05]  /*2bb80*/  @!P4 BRA `(.L_x_547) ;  /* 0xfffffffc00f0c947 */ /* 0x004fea000383ffff */
[----:B------:R-:W-:Y:S05]  /*2bb90*/  BRA `(.L_x_860) ;  /* 0xfffffdf000087947 */ /* 0x000fea000383ffff */
.L_x_555:
[----:B--2---:R2:W3:Y:S02]  /*2bba0*/  SYNCS.PHASECHK.TRANS64.TRYWAIT P4, [R3+URZ+0x388b0], R0 ;  /* 0x0388b000030075a7 */ /* 0x0044e4000808017f */
[----:B---3--:R-:W-:Y:S05]  /*2bbb0*/  @!P4 NANOSLEEP.SYNCS 0x989680 ;  /* 0x009896800000c95d */ /* 0x008fea0003900000 */
[----:B------:R-:W3:Y:S02]  /*2bbc0*/  @!P4 SYNCS.PHASECHK.TRANS64 P4, [R3+URZ+0x388b0], R0 ;  /* 0x0388b0000300c5a7 */ /* 0x000ee4000808007f */
[----:B---3--:R-:W-:Y:S05]  /*2bbd0*/  @!P4 BRA `(.L_x_555) ;  /* 0xfffffffc00f0c947 */ /* 0x008fea000383ffff */
[----:B------:R-:W-:Y:S05]  /*2bbe0*/  BRA `(.L_x_861) ;  /* 0xfffffdf400287947 */ /* 0x000fea000383ffff */
.L_x_577:
[----:B------:R-:W-:Y:S01]  /*2bbf0*/  BSSY B1, `(.L_x_862) ;  /* 0x0000008000017945 */ /* 0x000fe20003800000 */
[----:B------:R-:W-:Y:S02]  /*2bc00*/  IMAD.MOV.U32 R13, RZ, RZ, R25 ;  /* 0x000000ffff0d7224 */ /* 0x000fe400078e0019 */
[----:B------:R-:W-:Y:S02]  /*2bc10*/  IMAD.MOV.U32 R12, RZ, RZ, RZ ;  /* 0x000000ffff0c7224 */ /* 0x000fe400078e00ff */
[----:B------:R-:W-:Y:S02]  /*2bc20*/  IMAD.MOV.U32 R11, RZ, RZ, 0x181f ;  /* 0x0000181fff0b7424 */ /* 0x000fe400078e00ff */
[----:B------:R-:W-:-:S07]  /*2bc30*/  IMAD.MOV.U32 R15, RZ, RZ, -0x1 ;  /* 0xffffffffff0f7424 */ /* 0x000fce00078e00ff */
[----:B------:R-:W-:Y:S05]  /*2bc40*/  WARPSYNC.COLLECTIVE R15, `(.L_x_863) ;  /* 0x000000000f087348 */ /* 0x000fea0003c00000 */
[----:B------:R0:W1:Y:S02]  /*2bc50*/  SHFL.IDX P6, R14, R13, R12, R11 ;  /* 0x0000000c0d0e7389 */ /* 0x00006400000c000b */
[----:B01----:R-:W-:Y:S01]  /*2bc60*/  ENDCOLLECTIVE ;  /* 0x000000000000791b */ /* 0x003fe20003800000 */
.L_x_863:
[----:B------:R-:W-:Y:S05]  /*2bc70*/  BSYNC B1 ;  /* 0x0000000000017941 */ /* 0x000fea0003800000 */
.L_x_862:
[----:B------:R-:W-:Y:S02]  /*2bc80*/  IMAD.MOV.U32 R13, RZ, RZ, R24 ;  /* 0x000000ffff0d7224 */ /* 0x000fe400078e0018 */
[----:B------:R-:W-:Y:S02]  /*2bc90*/  IMAD.MOV.U32 R12, RZ, RZ, RZ ;  /* 0x000000ffff0c7224 */ /* 0x000fe400078e00ff */
[----:B------:R-:W-:Y:S02]  /*2bca0*/  IMAD.MOV.U32 R11, RZ, RZ, 0x181f ;  /* 0x0000181fff0b7424 */ /* 0x000fe400078e00ff */
[----:B------:R-:W-:Y:S02]  /*2bcb0*/  IMAD.MOV.U32 R15, RZ, RZ, -0x1 ;  /* 0xffffffffff0f7424 */ /* 0x000fe400078e00ff */
[----:B------:R-:W-:-:S07]  /*2bcc0*/  IMAD.MOV.U32 R0, RZ, RZ, R14 ;  /* 0x000000ffff007224 */ /* 0x000fce00078e000e */
[----:B------:R-:W-:Y:S05]  /*2bcd0*/  WARPSYNC.COLLECTIVE R15, `(.L_x_864) ;  /* 0x000000000f087348 */ /* 0x000fea0003c00000 */
[----:B------:R0:W1:Y:S02]  /*2bce0*/  SHFL.IDX P6, R14, R13, R12, R11 ;  /* 0x0000000c0d0e7389 */ /* 0x00006400000c000b */
[----:B01----:R-:W-:Y:S01]  /*2bcf0*/  ENDCOLLECTIVE ;  /* 0x000000000000791b */ /* 0x003fe20003800000 */
.L_x_864:
[----:B------:R-:W-:Y:S02]  /*2bd00*/  IMAD.MOV.U32 R13, RZ, RZ, R27 ;  /* 0x000000ffff0d7224 */ /* 0x000fe400078e001b */
[----:B------:R-:W-:-:S07]  /*2bd10*/  IMAD.MOV.U32 R3, RZ, RZ, R14 ;  /* 0x000000ffff037224 */ /* 0x000fce00078e000e */
[----:B------:R-:W-:Y:S05]  /*2bd20*/  WARPSYNC.COLLECTIVE R15, `(.L_x_865) ;  /* 0x000000000f087348 */ /* 0x000fea0003c00000 */
[----:B------:R0:W1:Y:S02]  /*2bd30*/  SHFL.IDX P6, R14, R13, R12, R11 ;  /* 0x0000000c0d0e7389 */ /* 0x00006400000c000b */
[----:B01----:R-:W-:Y:S01]  /*2bd40*/  ENDCOLLECTIVE ;  /* 0x000000000000791b */ /* 0x003fe20003800000 */
.L_x_865:
[----:B------:R-:W-:Y:S02]  /*2bd50*/  IMAD.MOV.U32 R13, RZ, RZ, R32 ;  /* 0x000000ffff0d7224 */ /* 0x000fe400078e0020 */
[----:B------:R-:W-:-:S07]  /*2bd60*/  IMAD.MOV.U32 R27, RZ, RZ, R14 ;  /* 0x000000ffff1b7224 */ /* 0x000fce00078e000e */
[----:B------:R-:W-:Y:S05]  /*2bd70*/  WARPSYNC.COLLECTIVE R15, `(.L_x_866) ;  /* 0x000000000f087348 */ /* 0x000fea0003c00000 */
[----:B------:R0:W1:Y:S02]  /*2bd80*/  SHFL.IDX P6, R14, R13, R12, R11 ;  /* 0x0000000c0d0e7389 */ /* 0x00006400000c000b */
[----:B01----:R-:W-:Y:S01]  /*2bd90*/  ENDCOLLECTIVE ;  /* 0x000000000000791b */ /* 0x003fe20003800000 */
.L_x_866:
[----:B------:R-:W-:Y:S01]  /*2bda0*/  IMAD.MOV.U32 R32, RZ, RZ, R14 ;  /* 0x000000ffff207224 */ /* 0x000fe200078e000e */
[----:B------:R-:W-:Y:S06]  /*2bdb0*/  BRA `(.L_x_867) ;  /* 0xfffffe04008c7947 */ /* 0x000fec000383ffff */
.L_x_581:
[----:B0-----:R0:W1:Y:S02]  /*2bdc0*/  SYNCS.PHASECHK.TRANS64.TRYWAIT P0, [R18+URZ+0x38800], R35 ;  /* 0x03880023120075a7 */ /* 0x001064000800017f */
[----:B-1----:R-:W-:Y:S05]  /*2bdd0*/  @!P0 NANOSLEEP.SYNCS 0x989680 ;  /* 0x009896800000895d */ /* 0x002fea0003900000 */
[----:B------:R-:W1:Y:S02]  /*2bde0*/  @!P0 SYNCS.PHASECHK.TRANS64 P0, [R18+URZ+0x38800], R35 ;  /* 0x03880023120085a7 */ /* 0x000e64000800007f */
[----:B-1----:R-:W-:Y:S05]  /*2bdf0*/  @!P0 BRA `(.L_x_581) ;  /* 0xfffffffc00f08947 */ /* 0x002fea000383ffff */
[----:B------:R-:W-:Y:S05]  /*2be00*/  BRA `(.L_x_868) ;  /* 0xfffffe0c004c7947 */ /* 0x000fea000383ffff */
.L_x_613:
        /* <DEDUP_REMOVED lines=8> */
.L_x_870:
[----:B------:R-:W-:Y:S05]  /*2be90*/  BSYNC B1 ;  /* 0x0000000000017941 */ /* 0x000fea0003800000 */
.L_x_869:
        /* <DEDUP_REMOVED lines=8> */
.L_x_871:
[----:B------:R-:W-:Y:S02]  /*2bf20*/  IMAD.MOV.U32 R13, RZ, RZ, R27 ;  /* 0x000000ffff0d7224 */ /* 0x000fe400078e001b */
[----:B------:R-:W-:-:S07]  /*2bf30*/  IMAD.MOV.U32 R3, RZ, RZ, R14 ;  /* 0x000000ffff037224 */ /* 0x000fce00078e000e */
[----:B------:R-:W-:Y:S05]  /*2bf40*/  WARPSYNC.COLLECTIVE R15, `(.L_x_872) ;  /* 0x000000000f087348 */ /* 0x000fea0003c00000 */
[----:B------:R0:W1:Y:S02]  /*2bf50*/  SHFL.IDX P6, R14, R13, R12, R11 ;  /* 0x0000000c0d0e7389 */ /* 0x00006400000c000b */
[----:B01----:R-:W-:Y:S01]  /*2bf60*/  ENDCOLLECTIVE ;  /* 0x000000000000791b */ /* 0x003fe20003800000 */
.L_x_872:
[----:B------:R-:W-:Y:S02]  /*2bf70*/  IMAD.MOV.U32 R13, RZ, RZ, R32 ;  /* 0x000000ffff0d7224 */ /* 0x000fe400078e0020 */
[----:B------:R-:W-:-:S07]  /*2bf80*/  IMAD.MOV.U32 R31, RZ, RZ, R14 ;  /* 0x000000ffff1f7224 */ /* 0x000fce00078e000e */
[----:B------:R-:W-:Y:S05]  /*2bf90*/  WARPSYNC.COLLECTIVE R15, `(.L_x_873) ;  /* 0x000000000f087348 */ /* 0x000fea0003c00000 */
[----:B------:R0:W1:Y:S02]  /*2bfa0*/  SHFL.IDX P6, R14, R13, R12, R11 ;  /* 0x0000000c0d0e7389 */ /* 0x00006400000c000b */
[----:B01----:R-:W-:Y:S01]  /*2bfb0*/  ENDCOLLECTIVE ;  /* 0x000000000000791b */ /* 0x003fe20003800000 */
.L_x_873:
[----:B------:R-:W-:Y:S01]  /*2bfc0*/  IMAD.MOV.U32 R32, RZ, RZ, R14 ;  /* 0x000000ffff207224 */ /* 0x000fe200078e000e */
[----:B------:R-:W-:Y:S06]  /*2bfd0*/  BRA `(.L_x_874) ;  /* 0xfffffe38002c7947 */ /* 0x000fec000383ffff */
.L_x_617:
[----:B0-----:R0:W1:Y:S02]  /*2bfe0*/  SYNCS.PHASECHK.TRANS64.TRYWAIT P0, [R18+URZ+0x38800], R9 ;  /* 0x03880009120075a7 */ /* 0x001064000800017f */
[----:B-1----:R-:W-:Y:S05]  /*2bff0*/  @!P0 NANOSLEEP.SYNCS 0x989680 ;  /* 0x009896800000895d */ /* 0x002fea0003900000 */
[----:B------:R-:W1:Y:S02]  /*2c000*/  @!P0 SYNCS.PHASECHK.TRANS64 P0, [R18+URZ+0x38800], R9 ;  /* 0x03880009120085a7 */ /* 0x000e64000800007f */
[----:B-1----:R-:W-:Y:S05]  /*2c010*/  @!P0 BRA `(.L_x_617) ;  /* 0xfffffffc00f08947 */ /* 0x002fea000383ffff */
[----:B------:R-:W-:Y:S05]  /*2c020*/  BRA `(.L_x_875) ;  /* 0xfffffe3c00987947 */ /* 0x000fea000383ffff */
.L_x_635:
[----:B-1----:R1:W2:Y:S02]  /*2c030*/  SYNCS.PHASECHK.TRANS64.TRYWAIT P2, [R0+URZ+0x38830], R3 ;  /* 0x03883003000075a7 */ /* 0x0022a4000804017f */
[----:B--2---:R-:W-:Y:S05]  /*2c040*/  @!P2 NANOSLEEP.SYNCS 0x989680 ;  /* 0x009896800000a95d */ /* 0x004fea0003900000 */
[----:B------:R-:W2:Y:S02]  /*2c050*/  @!P2 SYNCS.PHASECHK.TRANS64 P2, [R0+URZ+0x38830], R3 ;  /* 0x038830030000a5a7 */ /* 0x000ea4000804007f */
[----:B--2---:R-:W-:Y:S05]  /*2c060*/  @!P2 BRA `(.L_x_635) ;  /* 0xfffffffc00f0a947 */ /* 0x004fea000383ffff */
[----:B------:R-:W-:Y:S05]  /*2c070*/  BRA `(.L_x_634) ;  /* 0xfffffe7000dc7947 */ /* 0x000fea000383ffff */
.L_x_642:
[----:B-1----:R1:W2:Y:S02]  /*2c080*/  SYNCS.PHASECHK.TRANS64.TRYWAIT P2, [R11+URZ+0x38830], R4 ;  /* 0x038830040b0075a7 */ /* 0x0022a4000804017f */
[----:B--2---:R-:W-:Y:S05]  /*2c090*/  @!P2 NANOSLEEP.SYNCS 0x989680 ;  /* 0x009896800000a95d */ /* 0x004fea0003900000 */
[----:B------:R-:W2:Y:S02]  /*2c0a0*/  @!P2 SYNCS.PHASECHK.TRANS64 P2, [R11+URZ+0x38830], R4 ;  /* 0x038830040b00a5a7 */ /* 0x000ea4000804007f */
[----:B--2---:R-:W-:Y:S05]  /*2c0b0*/  @!P2 BRA `(.L_x_642) ;  /* 0xfffffffc00f0a947 */ /* 0x004fea000383ffff */
[----:B------:R-:W-:Y:S05]  /*2c0c0*/  BRA `(.L_x_641) ;  /* 0xfffffec000647947 */ /* 0x000fea000383ffff */
.L_x_647:
[----:B-1----:R1:W2:Y:S02]  /*2c0d0*/  SYNCS.PHASECHK.TRANS64.TRYWAIT P2, [R9+URZ+0x38850], R0 ;  /* 0x03885000090075a7 */ /* 0x0022a4000804017f */
[----:B--2---:R-:W-:Y:S05]  /*2c0e0*/  @!P2 NANOSLEEP.SYNCS 0x989680 ;  /* 0x009896800000a95d */ /* 0x004fea0003900000 */
[----:B------:R-:W2:Y:S02]  /*2c0f0*/  @!P2 SYNCS.PHASECHK.TRANS64 P2, [R9+URZ+0x38850], R0 ;  /* 0x038850000900a5a7 */ /* 0x000ea4000804007f */
[----:B--2---:R-:W-:Y:S05]  /*2c100*/  @!P2 BRA `(.L_x_647) ;  /* 0xfffffffc00f0a947 */ /* 0x004fea000383ffff */
[----:B------:R-:W-:Y:S05]  /*2c110*/  BRA `(.L_x_646) ;  /* 0xfffffef8002c7947 */ /* 0x000fea000383ffff */
.L_x_653:
[----:B-1----:R1:W2:Y:S02]  /*2c120*/  SYNCS.PHASECHK.TRANS64.TRYWAIT P0, [R0+URZ+0x38850], R3 ;  /* 0x03885003000075a7 */ /* 0x0022a4000800017f */
[----:B--2---:R-:W-:Y:S05]  /*2c130*/  @!P0 NANOSLEEP.SYNCS 0x989680 ;  /* 0x009896800000895d */ /* 0x004fea0003900000 */
[----:B------:R-:W2:Y:S02]  /*2c140*/  @!P0 SYNCS.PHASECHK.TRANS64 P0, [R0+URZ+0x38850], R3 ;  /* 0x03885003000085a7 */ /* 0x000ea4000800007f */
[----:B--2---:R-:W-:Y:S05]  /*2c150*/  @!P0 BRA `(.L_x_653) ;  /* 0xfffffffc00f08947 */ /* 0x004fea000383ffff */
[----:B------:R-:W-:Y:S05]  /*2c160*/  BRA `(.L_x_652) ;  /* 0xffffff1000387947 */ /* 0x000fea000383ffff */
.L_x_692:
[----:B------:R-:W0:Y:S01]  /*2c170*/  S2R R5, SR_TID.X ;  /* 0x0000000000057919 */ /* 0x000e220000002100 */
[----:B------:R-:W-:Y:S01]  /*2c180*/  BSSY B1, `(.L_x_876) ;  /* 0x000000a000017945 */ /* 0x000fe20003800000 */
[----:B------:R-:W-:Y:S02]  /*2c190*/  IMAD.MOV.U32 R12, RZ, RZ, RZ ;  /* 0x000000ffff0c7224 */ /* 0x000fe400078e00ff */
[----:B------:R-:W-:Y:S02]  /*2c1a0*/  IMAD.MOV.U32 R11, RZ, RZ, 0x1f ;  /* 0x0000001fff0b7424 */ /* 0x000fe400078e00ff */
[----:B------:R-:W-:Y:S01]  /*2c1b0*/  IMAD.MOV.U32 R15, RZ, RZ, -0x1 ;  /* 0xffffffffff0f7424 */ /* 0x000fe200078e00ff */
[----:B0-----:R-:W-:-:S04]  /*2c1c0*/  SHF.R.U32.HI R5, RZ, 0x5, R5 ;  /* 0x00000005ff057819 */ /* 0x001fc80000011605 */
[----:B------:R-:W-:-:S05]  /*2c1d0*/  LOP3.LUT R5, R5, 0x3, RZ, 0xc0, !PT ;  /* 0x0000000305057812 */ /* 0x000fca00078ec0ff */
[----:B------:R-:W-:-:S07]  /*2c1e0*/  IMAD.MOV.U32 R13, RZ, RZ, R5 ;  /* 0x000000ffff0d7224 */ /* 0x000fce00078e0005 */
[----:B------:R-:W-:Y:S05]  /*2c1f0*/  WARPSYNC.COLLECTIVE R15, `(.L_x_877) ;  /* 0x000000000f087348 */ /* 0x000fea0003c00000 */
[----:B------:R0:W1:Y:S02]  /*2c200*/  SHFL.IDX P6, R14, R13, R12, R11 ;  /* 0x0000000c0d0e7389 */ /* 0x00006400000c000b */
[----:B01----:R-:W-:Y:S01]  /*2c210*/  ENDCOLLECTIVE ;  /* 0x000000000000791b */ /* 0x003fe20003800000 */
.L_x_877:
[----:B------:R-:W-:Y:S05]  /*2c220*/  BSYNC B1 ;  /* 0x0000000000017941 */ /* 0x000fea0003800000 */
.L_x_876:
[----:B------:R-:W-:Y:S05]  /*2c230*/  BRA `(.L_x_878) ;  /* 0xffffff7c00c07947 */ /* 0x000fea000383ffff */
.L_x_694:
[----:B------:R-:W-:Y:S01]  /*2c240*/  BSSY B1, `(.L_x_879) ;  /* 0x0000006000017945 */ /* 0x000fe20003800000 */
[----:B------:R-:W-:-:S07]  /*2c250*/  IMAD.MOV.U32 R15, RZ, RZ, -0x1 ;  /* 0xffffffffff0f7424 */ /* 0x000fce00078e00ff */
[----:B0-----:R-:W-:Y:S05]  /*2c260*/  WARPSYNC.COLLECTIVE R15, `(.L_x_880) ;  /* 0x000000000f0c7348 */ /* 0x001fea0003c00000 */
[----:B------:R-:W-:Y:S02]  /*2c270*/  ELECT P6, UR62, PT ;  /* 0x00000000003e782f */ /* 0x000fe400038c0000 */
[----:B------:R-:W-:Y:S01]  /*2c280*/  MOV R14, UR62 ;  /* 0x0000003e000e7c02 */ /* 0x000fe20008000f00 */
[----:B0-----:R-:W-:Y:S10]  /*2c290*/  ENDCOLLECTIVE ;  /* 0x000000000000791b */ /* 0x001ff40003800000 */
.L_x_880:
[----:B------:R-:W-:Y:S05]  /*2c2a0*/  BSYNC B1 ;  /* 0x0000000000017941 */ /* 0x000fea0003800000 */
.L_x_879:
[----:B------:R-:W-:Y:S01]  /*2c2b0*/  PLOP3.LUT P2, PT, P6, PT, PT, 0x80, 0x0 ;  /* 0x000000000000781c */ /* 0x000fe2000374f070 */
[----:B------:R-:W-:-:S12]  /*2c2c0*/  BRA `(.L_x_693) ;  /* 0xffffff7c00b47947 */ /* 0x000fd8000383ffff */
.L_x_696:
[----:B0-----:R0:W1:Y:S02]  /*2c2d0*/  SYNCS.PHASECHK.TRANS64.TRYWAIT P0, [R18+URZ+0x38820], R2 ;  /* 0x03882002120075a7 */ /* 0x001064000800017f */
[----:B-1----:R-:W-:Y:S05]  /*2c2e0*/  @!P0 NANOSLEEP.SYNCS 0x989680 ;  /* 0x009896800000895d */ /* 0x002fea0003900000 */
[----:B------:R-:W1:Y:S02]  /*2c2f0*/  @!P0 SYNCS.PHASECHK.TRANS64 P0, [R18+URZ+0x38820], R2 ;  /* 0x03882002120085a7 */ /* 0x000e64000800007f */
[----:B-1----:R-:W-:Y:S05]  /*2c300*/  @!P0 BRA `(.L_x_696) ;  /* 0xfffffffc00f08947 */ /* 0x002fea000383ffff */
[----:B------:R-:W-:Y:S05]  /*2c310*/  BRA `(.L_x_881) ;  /* 0xffffff7c00c47947 */ /* 0x000fea000383ffff */
.L_x_700:
[----:B-1----:R1:W2:Y:S02]  /*2c320*/  SYNCS.PHASECHK.TRANS64.TRYWAIT P0, [R6+URZ+0x388a0], R8 ;  /* 0x0388a008060075a7 */ /* 0x0022a4000800017f */
[----:B--2---:R-:W-:Y:S05]  /*2c330*/  @!P0 NANOSLEEP.SYNCS 0x989680 ;  /* 0x009896800000895d */ /* 0x004fea0003900000 */
[----:B------:R-:W2:Y:S02]  /*2c340*/  @!P0 SYNCS.PHASECHK.TRANS64 P0, [R6+URZ+0x388a0], R8 ;  /* 0x0388a008060085a7 */ /* 0x000ea4000800007f */
[----:B--2---:R-:W-:Y:S05]  /*2c350*/  @!P0 BRA `(.L_x_700) ;  /* 0xfffffffc00f08947 */ /* 0x004fea000383ffff */
[----:B------:R-:W-:Y:S05]  /*2c360*/  BRA `(.L_x_882) ;  /* 0xffffff7c00e47947 */ /* 0x000fea000383ffff */
.L_x_708:
[----:B0-----:R0:W2:Y:S02]  /*2c370*/  SYNCS.PHASECHK.TRANS64.TRYWAIT P0, [R6+URZ+0x388c0], R8 ;  /* 0x0388c008060075a7 */ /* 0x0010a4000800017f */
[----:B--2---:R-:W-:Y:S05]  /*2c380*/  @!P0 NANOSLEEP.SYNCS 0x989680 ;  /* 0x009896800000895d */ /* 0x004fea0003900000 */
[----:B------:R-:W2:Y:S02]  /*2c390*/  @!P0 SYNCS.PHASECHK.TRANS64 P0, [R6+URZ+0x388c0], R8 ;  /* 0x0388c008060085a7 */ /* 0x000ea4000800007f */
[----:B--2---:R-:W-:Y:S05]  /*2c3a0*/  @!P0 BRA `(.L_x_708) ;  /* 0xfffffffc00f08947 */ /* 0x004fea000383ffff */
[----:B------:R-:W-:Y:S05]  /*2c3b0*/  BRA `(.L_x_883) ;  /* 0xffffff8400207947 */ /* 0x000fea000383ffff */
.L_x_718:
[----:B0-----:R0:W1:Y:S02]  /*2c3c0*/  SYNCS.PHASECHK.TRANS64.TRYWAIT P0, [R6+URZ+0x388a0], R5 ;  /* 0x0388a005060075a7 */ /* 0x001064000800017f */
[----:B-1----:R-:W-:Y:S05]  /*2c3d0*/  @!P0 NANOSLEEP.SYNCS 0x989680 ;  /* 0x009896800000895d */ /* 0x002fea0003900000 */
[----:B------:R-:W1:Y:S02]  /*2c3e0*/  @!P0 SYNCS.PHASECHK.TRANS64 P0, [R6+URZ+0x388a0], R5 ;  /* 0x0388a005060085a7 */ /* 0x000e64000800007f */
[----:B-1----:R-:W-:Y:S05]  /*2c3f0*/  @!P0 BRA `(.L_x_718) ;  /* 0xfffffffc00f08947 */ /* 0x002fea000383ffff */
[----:B------:R-:W-:Y:S05]  /*2c400*/  BRA `(.L_x_884) ;  /* 0xffffff8800987947 */ /* 0x000fea000383ffff */
.L_x_726:
[----:B-1----:R1:W2:Y:S02]  /*2c410*/  SYNCS.PHASECHK.TRANS64.TRYWAIT P0, [R6+URZ+0x388c0], R5 ;  /* 0x0388c005060075a7 */ /* 0x0022a4000800017f */
[----:B--2---:R-:W-:Y:S05]  /*2c420*/  @!P0 NANOSLEEP.SYNCS 0x989680 ;  /* 0x009896800000895d */ /* 0x004fea0003900000 */
[----:B------:R-:W2:Y:S02]  /*2c430*/  @!P0 SYNCS.PHASECHK.TRANS64 P0, [R6+URZ+0x388c0], R5 ;  /* 0x0388c005060085a7 */ /* 0x000ea4000800007f */
[----:B--2---:R-:W-:Y:S05]  /*2c440*/  @!P0 BRA `(.L_x_726) ;  /* 0xfffffffc00f08947 */ /* 0x004fea000383ffff */
[----:B------:R-:W-:Y:S05]  /*2c450*/  BRA `(.L_x_885) ;  /* 0xffffff8c00dc7947 */ /* 0x000fea000383ffff */
.L_x_744:
        /* <DEDUP_REMOVED lines=11> */
.L_x_887:
[----:B------:R-:W-:Y:S05]  /*2c510*/  BSYNC B0 ;  /* 0x0000000000007941 */ /* 0x000fea0003800000 */
.L_x_886:
[----:B------:R-:W-:Y:S05]  /*2c520*/  BRA `(.L_x_888) ;  /* 0xffffff9c00607947 */ /* 0x000fea000383ffff */
.L_x_746:
[----:B------:R-:W-:Y:S01]  /*2c530*/  BSSY B0, `(.L_x_889) ;  /* 0x0000006000007945 */ /* 0x000fe20003800000 */
[----:B------:R-:W-:-:S07]  /*2c540*/  IMAD.MOV.U32 R15, RZ, RZ, -0x1 ;  /* 0xffffffffff0f7424 */ /* 0x000fce00078e00ff */
[----:B0-----:R-:W-:Y:S05]  /*2c550*/  WARPSYNC.COLLECTIVE R15, `(.L_x_890) ;  /* 0x000000000f0c7348 */ /* 0x001fea0003c00000 */
[----:B------:R-:W-:Y:S02]  /*2c560*/  ELECT P6, UR62, PT ;  /* 0x00000000003e782f */ /* 0x000fe400038c0000 */
[----:B------:R-:W-:Y:S01]  /*2c570*/  MOV R14, UR62 ;  /* 0x0000003e000e7c02 */ /* 0x000fe20008000f00 */
[----:B0-----:R-:W-:Y:S10]  /*2c580*/  ENDCOLLECTIVE ;  /* 0x000000000000791b */ /* 0x001ff40003800000 */
.L_x_890:
[----:B------:R-:W-:Y:S05]  /*2c590*/  BSYNC B0 ;  /* 0x0000000000007941 */ /* 0x000fea0003800000 */
.L_x_889:
[----:B------:R-:W-:Y:S05]  /*2c5a0*/  BRA `(.L_x_891) ;  /* 0xffffff9c006c7947 */ /* 0x000fea000383ffff */
.L_x_748:
[----:B0-----:R0:W1:Y:S02]  /*2c5b0*/  SYNCS.PHASECHK.TRANS64.TRYWAIT P0, [R0+URZ+0x38840], R2 ;  /* 0x03884002000075a7 */ /* 0x001064000800017f */
[----:B-1----:R-:W-:Y:S05]  /*2c5c0*/  @!P0 NANOSLEEP.SYNCS 0x989680 ;  /* 0x009896800000895d */ /* 0x002fea0003900000 */
[----:B------:R-:W1:Y:S02]  /*2c5d0*/  @!P0 SYNCS.PHASECHK.TRANS64 P0, [R0+URZ+0x38840], R2 ;  /* 0x03884002000085a7 */ /* 0x000e64000800007f */
[----:B-1----:R-:W-:Y:S05]  /*2c5e0*/  @!P0 BRA `(.L_x_748) ;  /* 0xfffffffc00f08947 */ /* 0x002fea000383ffff */
[----:B------:R-:W-:Y:S05]  /*2c5f0*/  BRA `(.L_x_892) ;  /* 0xffffff9c00d07947 */ /* 0x000fea000383ffff */
.L_x_752:
[----:B------:R0:W5:Y:S01]  /*2c600*/  LDL.LU R10, [R1+0x5c] ;  /* 0x00005c00010a7983 */ /* 0x0001620000300800 */
[----:B------:R-:W-:Y:S02]  /*2c610*/  IMAD.MOV.U32 R13, RZ, RZ, R3 ;  /* 0x000000ffff0d7224 */ /* 0x000fe400078e0003 */
[----:B------:R-:W-:Y:S01]  /*2c620*/  IMAD.MOV.U32 R12, RZ, RZ, RZ ;  /* 0x000000ffff0c7224 */ /* 0x000fe200078e00ff */
[----:B------:R-:W1:Y:S01]  /*2c630*/  S2R R7, SR_TID.X ;  /* 0x0000000000077919 */ /* 0x000e620000002100 */
[----:B------:R-:W-:Y:S02]  /*2c640*/  IMAD.MOV.U32 R11, RZ, RZ, 0x181f ;  /* 0x0000181fff0b7424 */ /* 0x000fe400078e00ff */
[----:B------:R-:W-:-:S07]  /*2c650*/  IMAD.MOV.U32 R15, RZ, RZ, -0x1 ;  /* 0xffffffffff0f7424 */ /* 0x000fce00078e00ff */
[----:B01---5:R-:W-:Y:S05]  /*2c660*/  WARPSYNC.COLLECTIVE R15, `(.L_x_893) ;  /* 0x000000000f087348 */ /* 0x023fea0003c00000 */
[----:B------:R2:W3:Y:S02]  /*2c670*/  SHFL.IDX P6, R14, R13, R12, R11 ;  /* 0x0000000c0d0e7389 */ /* 0x0004e400000c000b */
[----:B0123-5:R-:W-:Y:S01]  /*2c680*/  ENDCOLLECTIVE ;  /* 0x000000000000791b */ /* 0x02ffe20003800000 */
.L_x_893:
[----:B------:R-:W-:Y:S02]  /*2c690*/  IMAD.MOV.U32 R13, RZ, RZ, R4 ;  /* 0x000000ffff0d7224 */ /* 0x000fe400078e0004 */
[----:B------:R-:W-:-:S07]  /*2c6a0*/  IMAD.MOV.U32 R6, RZ, RZ, R14 ;  /* 0x000000ffff067224 */ /* 0x000fce00078e000e */
[----:B------:R-:W-:Y:S05]  /*2c6b0*/  WARPSYNC.COLLECTIVE R15, `(.L_x_894) ;  /* 0x000000000f087348 */ /* 0x000fea0003c00000 */
[----:B------:R0:W1:Y:S02]  /*2c6c0*/  SHFL.IDX P6, R14, R13, R12, R11 ;  /* 0x0000000c0d0e7389 */ /* 0x00006400000c000b */
[----:B01----:R-:W-:Y:S01]  /*2c6d0*/  ENDCOLLECTIVE ;  /* 0x000000000000791b */ /* 0x003fe20003800000 */
.L_x_894:
[----:B------:R-:W-:-:S04]  /*2c6e0*/  LOP3.LUT R7, R7, 0x7f, RZ, 0xc0, !PT ;  /* 0x0000007f07077812 */ /* 0x000fc800078ec0ff */
[----:B------:R-:W-:Y:S01]  /*2c6f0*/  SHF.R.U32.HI R0, RZ, 0x3, R7 ;  /* 0x00000003ff007819 */ /* 0x000fe20000011607 */
[----:B------:R-:W-:Y:S02]  /*2c700*/  IMAD R2, R10, R8, RZ ;  /* 0x000000080a027224 */ /* 0x000fe400078e02ff */
[----:B------:R-:W2:Y:S02]  /*2c710*/  LDL R10, [R1+0x2c] ;  /* 0x00002c00010a7983 */ /* 0x000ea40000100800 */
[----:B------:R-:W-:Y:S01]  /*2c720*/  IMAD.IADD R0, R0, 0x1, R5 ;  /* 0x0000000100007824 */ /* 0x000fe200078e0205 */
[----:B------:R-:W-:Y:S01]  /*2c730*/  ULDC.64 UR4, c[0x0][0x208] ;  /* 0x0000820000047ab9 */ /* 0x000fe20000000a00 */
[----:B------:R-:W-:Y:S02]  /*2c740*/  IMAD.MOV.U32 R7, RZ, RZ, R14 ;  /* 0x000000ffff077224 */ /* 0x000fe400078e000e */
[----:B------:R-:W-:Y:S01]  /*2c750*/  IMAD.MOV.U32 R13, RZ, RZ, R3 ;  /* 0x000000ffff0d7224 */ /* 0x000fe200078e0003 */
[----:B------:R-:W-:Y:S01]  /*2c760*/  ISETP.GE.AND P2, PT, R0, R2, PT ;  /* 0x000000020000720c */ /* 0x000fe20003f46270 */
[----:B------:R-:W-:-:S02]  /*2c770*/  IMAD.MOV.U32 R12, RZ, RZ, 0x1 ;  /* 0x00000001ff0c7424 */ /* 0x000fc400078e00ff */
[----:B------:R-:W-:-:S10]  /*2c780*/  VIADD R5, R0, 0x10 ;  /* 0x0000001000057836 */ /* 0x000fd40000000000 */
        /* <DEDUP_REMOVED lines=8> */
[----:B--2---:R0:W-:Y:S04]  /*2c810*/  @!P2 LDGSTS.E.BYPASS.LTC128B.128 [R10+0x14400], desc[UR4][R6.64], !P4 ;  /* 0x14400000060aafae */ /* 0x0041e8000e101d44 */
[----:B------:R0:W-:Y:S04]  /*2c820*/  @!P2 LDGSTS.E.BYPASS.LTC128B.128 [R10+0x18400], desc[UR4][R6.64+0x80], !P3 ;  /* 0x18400080060aafae */ /* 0x0001e8000d901d44 */
[----:B------:R0:W-:Y:S04]  /*2c830*/  @!P2 LDGSTS.E.BYPASS.LTC128B.128 [R10+0x1c400], desc[UR4][R6.64+0x100], !P0 ;  /* 0x1c400100060aafae */ /* 0x0001e8000c101d44 */
[----:B------:R0:W-:Y:S01]  /*2c840*/  @!P2 LDGSTS.E.BYPASS.LTC128B.128 [R10+0x20400], desc[UR4][R6.64+0x180], !P1 ;  /* 0x20400180060aafae */ /* 0x0001e2000c901d44 */
[----:B------:R-:W-:-:S13]  /*2c850*/  ISETP.GE.AND P2, PT, R5, R2, PT ;  /* 0x000000020500720c */ /* 0x000fda0003f46270 */
[----:B0-----:R-:W-:Y:S05]  /*2c860*/  WARPSYNC.COLLECTIVE R15, `(.L_x_895) ;  /* 0x000000000f087348 */ /* 0x001fea0003c00000 */
[----:B------:R1:W2:Y:S02]  /*2c870*/  SHFL.IDX P6, R14, R13, R12, R11 ;  /* 0x0000000c0d0e7389 */ /* 0x0002a400000c000b */
[----:B012---:R-:W-:Y:S01]  /*2c880*/  ENDCOLLECTIVE ;  /* 0x000000000000791b */ /* 0x007fe20003800000 */
.L_x_895:
[----:B------:R-:W-:Y:S02]  /*2c890*/  IMAD.MOV.U32 R13, RZ, RZ, R4 ;  /* 0x000000ffff0d7224 */ /* 0x000fe400078e0004 */
[----:B------:R-:W-:-:S07]  /*2c8a0*/  IMAD.MOV.U32 R7, RZ, RZ, R14 ;  /* 0x000000ffff077224 */ /* 0x000fce00078e000e */
[----:B------:R-:W-:Y:S05]  /*2c8b0*/  WARPSYNC.COLLECTIVE R15, `(.L_x_896) ;  /* 0x000000000f087348 */ /* 0x000fea0003c00000 */
[----:B------:R0:W1:Y:S02]  /*2c8c0*/  SHFL.IDX P6, R14, R13, R12, R11 ;  /* 0x0000000c0d0e7389 */ /* 0x00006400000c000b */
[----:B01----:R-:W-:Y:S01]  /*2c8d0*/  ENDCOLLECTIVE ;  /* 0x000000000000791b */ /* 0x003fe20003800000 */
.L_x_896:
        /* <DEDUP_REMOVED lines=20> */
.L_x_897:
[----:B------:R-:W-:Y:S02]  /*2ca20*/  IMAD.MOV.U32 R13, RZ, RZ, R4 ;  /* 0x000000ffff0d7224 */ /* 0x000fe400078e0004 */
[----:B------:R-:W-:-:S07]  /*2ca30*/  IMAD.MOV.U32 R7, RZ, RZ, R14 ;  /* 0x000000ffff077224 */ /* 0x000fce00078e000e */
[----:B------:R-:W-:Y:S05]  /*2ca40*/  WARPSYNC.COLLECTIVE R15, `(.L_x_898) ;  /* 0x000000000f087348 */ /* 0x000fea0003c00000 */
[----:B------:R0:W1:Y:S02]  /*2ca50*/  SHFL.IDX P6, R14, R13, R12, R11 ;  /* 0x0000000c0d0e7389 */ /* 0x00006400000c000b */
[----:B01----:R-:W-:Y:S01]  /*2ca60*/  ENDCOLLECTIVE ;  /* 0x000000000000791b */ /* 0x003fe20003800000 */
.L_x_898:
        /* <DEDUP_REMOVED lines=20> */
.L_x_899:
[----:B------:R-:W-:Y:S02]  /*2cbb0*/  IMAD.MOV.U32 R13, RZ, RZ, R4 ;  /* 0x000000ffff0d7224 */ /* 0x000fe400078e0004 */
[----:B------:R-:W-:-:S07]  /*2cbc0*/  IMAD.MOV.U32 R7, RZ, RZ, R14 ;  /* 0x000000ffff077224 */ /* 0x000fce00078e000e */
[----:B------:R-:W-:Y:S05]  /*2cbd0*/  WARPSYNC.COLLECTIVE R15, `(.L_x_900) ;  /* 0x000000000f087348 */ /* 0x000fea0003c00000 */
[----:B------:R0:W1:Y:S02]  /*2cbe0*/  SHFL.IDX P6, R14, R13, R12, R11 ;  /* 0x0000000c0d0e7389 */ /* 0x00006400000c000b */
[----:B01----:R-:W-:Y:S01]  /*2cbf0*/  ENDCOLLECTIVE ;  /* 0x000000000000791b */ /* 0x003fe20003800000 */
.L_x_900:
        /* <DEDUP_REMOVED lines=20> */
.L_x_901:
[----:B------:R-:W-:Y:S02]  /*2cd40*/  IMAD.MOV.U32 R13, RZ, RZ, R4 ;  /* 0x000000ffff0d7224 */ /* 0x000fe400078e0004 */
[----:B------:R-:W-:-:S07]  /*2cd50*/  IMAD.MOV.U32 R7, RZ, RZ, R14 ;  /* 0x000000ffff077224 */ /* 0x000fce00078e000e */
[----:B------:R-:W-:Y:S05]  /*2cd60*/  WARPSYNC.COLLECTIVE R15, `(.L_x_902) ;  /* 0x000000000f087348 */ /* 0x000fea0003c00000 */
[----:B------:R0:W1:Y:S02]  /*2cd70*/  SHFL.IDX P6, R14, R13, R12, R11 ;  /* 0x0000000c0d0e7389 */ /* 0x00006400000c000b */
[----:B01----:R-:W-:Y:S01]  /*2cd80*/  ENDCOLLECTIVE ;  /* 0x000000000000791b */ /* 0x003fe20003800000 */
.L_x_902:
        /* <DEDUP_REMOVED lines=20> */
.L_x_903:
[----:B------:R-:W-:Y:S02]  /*2ced0*/  IMAD.MOV.U32 R13, RZ, RZ, R4 ;  /* 0x000000ffff0d7224 */ /* 0x000fe400078e0004 */
[----:B------:R-:W-:-:S07]  /*2cee0*/  IMAD.MOV.U32 R7, RZ, RZ, R14 ;  /* 0x000000ffff077224 */ /* 0x000fce00078e000e */
[----:B------:R-:W-:Y:S05]  /*2cef0*/  WARPSYNC.COLLECTIVE R15, `(.L_x_904) ;  /* 0x000000000f087348 */ /* 0x000fea0003c00000 */
[----:B------:R0:W1:Y:S02]  /*2cf00*/  SHFL.IDX P6, R14, R13, R12, R11 ;  /* 0x0000000c0d0e7389 */ /* 0x00006400000c000b */
[----:B01----:R-:W-:Y:S01]  /*2cf10*/  ENDCOLLECTIVE ;  /* 0x000000000000791b */ /* 0x003fe20003800000 */
.L_x_904:
        /* <DEDUP_REMOVED lines=20> */
.L_x_905:
[----:B------:R-:W-:Y:S02]  /*2d060*/  IMAD.MOV.U32 R13, RZ, RZ, R4 ;  /* 0x000000ffff0d7224 */ /* 0x000fe400078e0004 */
[----:B------:R-:W-:-:S07]  /*2d070*/  IMAD.MOV.U32 R7, RZ, RZ, R14 ;  /* 0x000000ffff077224 */ /* 0x000fce00078e000e */
[----:B------:R-:W-:Y:S05]  /*2d080*/  WARPSYNC.COLLECTIVE R15, `(.L_x_906) ;  /* 0x000000000f087348 */ /* 0x000fea0003c00000 */
[----:B------:R0:W1:Y:S02]  /*2d090*/  SHFL.IDX P6, R14, R13, R12, R11 ;  /* 0x0000000c0d0e7389 */ /* 0x00006400000c000b */
[----:B01----:R-:W-:Y:S01]  /*2d0a0*/  ENDCOLLECTIVE ;  /* 0x000000000000791b */ /* 0x003fe20003800000 */
.L_x_906:
        /* <DEDUP_REMOVED lines=18> */
.L_x_907:
[----:B------:R-:W-:Y:S02]  /*2d1d0*/  IMAD.MOV.U32 R13, RZ, RZ, R4 ;  /* 0x000000ffff0d7224 */ /* 0x000fe400078e0004 */
[----:B------:R-:W-:-:S07]  /*2d1e0*/  IMAD.MOV.U32 R5, RZ, RZ, R14 ;  /* 0x000000ffff057224 */ /* 0x000fce00078e000e */
[----:B------:R-:W-:Y:S05]  /*2d1f0*/  WARPSYNC.COLLECTIVE R15, `(.L_x_908) ;  /* 0x000000000f087348 */ /* 0x000fea0003c00000 */
[----:B------:R0:W1:Y:S02]  /*2d200*/  SHFL.IDX P6, R14, R13, R12, R11 ;  /* 0x0000000c0d0e7389 */ /* 0x00006400000c000b */
[----:B01----:R-:W-:Y:S01]  /*2d210*/  ENDCOLLECTIVE ;  /* 0x000000000000791b */ /* 0x003fe20003800000 */
.L_x_908:
[----:B------:R-:W-:Y:S01]  /*2d220*/  IMAD.MOV.U32 R3, RZ, RZ, R14 ;  /* 0x000000ffff037224 */ /* 0x000fe200078e000e */
[----:B------:R-:W-:Y:S06]  /*2d230*/  BRA `(.L_x_909) ;  /* 0xffffffa000947947 */ /* 0x000fec000383ffff */
.L_x_757:
[----:B---3--:R3:W4:Y:S02]  /*2d240*/  SYNCS.PHASECHK.TRANS64.TRYWAIT P0, [R18+URZ+0x38820], R0 ;  /* 0x03882000120075a7 */ /* 0x008724000800017f */
[----:B----4-:R-:W-:Y:S05]  /*2d250*/  @!P0 NANOSLEEP.SYNCS 0x989680 ;  /* 0x009896800000895d */ /* 0x010fea0003900000 */
[----:B------:R-:W4:Y:S02]  /*2d260*/  @!P0 SYNCS.PHASECHK.TRANS64 P0, [R18+URZ+0x38820], R0 ;  /* 0x03882000120085a7 */ /* 0x000f24000800007f */
[----:B----4-:R-:W-:Y:S05]  /*2d270*/  @!P0 BRA `(.L_x_757) ;  /* 0xfffffffc00f08947 */ /* 0x010fea000383ffff */
[----:B------:R-:W-:Y:S05]  /*2d280*/  BRA `(.L_x_910) ;  /* 0xffffffa400107947 */ /* 0x000fea000383ffff */
.L_x_766:
[----:B-1----:R1:W2:Y:S02]  /*2d290*/  SYNCS.PHASECHK.TRANS64.TRYWAIT P0, [R3+URZ+0x38840], R2 ;  /* 0x03884002030075a7 */ /* 0x0022a4000800017f */
[----:B--2---:R-:W-:Y:S05]  /*2d2a0*/  @!P0 NANOSLEEP.SYNCS 0x989680 ;  /* 0x009896800000895d */ /* 0x004fea0003900000 */
[----:B------:R-:W2:Y:S02]  /*2d2b0*/  @!P0 SYNCS.PHASECHK.TRANS64 P0, [R3+URZ+0x38840], R2 ;  /* 0x03884002030085a7 */ /* 0x000ea4000800007f */
[----:B--2---:R-:W-:Y:S05]  /*2d2c0*/  @!P0 BRA `(.L_x_766) ;  /* 0xfffffffc00f08947 */ /* 0x004fea000383ffff */
[----:B------:R-:W-:Y:S05]  /*2d2d0*/  BRA `(.L_x_911) ;  /* 0xffffffa400f07947 */ /* 0x000fea000383ffff */
.L_x_774:
[----:B0-----:R0:W1:Y:S02]  /*2d2e0*/  SYNCS.PHASECHK.TRANS64.TRYWAIT P0, [R2+URZ+0x38860], R3 ;  /* 0x03886003020075a7 */ /* 0x001064000800017f */
[----:B-1----:R-:W-:Y:S05]  /*2d2f0*/  @!P0 NANOSLEEP.SYNCS 0x989680 ;  /* 0x009896800000895d */ /* 0x002fea0003900000 */
[----:B------:R-:W1:Y:S02]  /*2d300*/  @!P0 SYNCS.PHASECHK.TRANS64 P0, [R2+URZ+0x38860], R3 ;  /* 0x03886003020085a7 */ /* 0x000e64000800007f */
[----:B-1----:R-:W-:Y:S05]  /*2d310*/  @!P0 BRA `(.L_x_774) ;  /* 0xfffffffc00f08947 */ /* 0x002fea000383ffff */
[----:B------:R-:W-:Y:S05]  /*2d320*/  BRA `(.L_x_912) ;  /* 0xffffffac00407947 */ /* 0x000fea000383ffff */
.L_x_786:
[----:B-1----:R1:W2:Y:S02]  /*2d330*/  SYNCS.PHASECHK.TRANS64.TRYWAIT P0, [R3+URZ+0x38840], R2 ;  /* 0x03884002030075a7 */ /* 0x0022a4000800017f */
[----:B--2---:R-:W-:Y:S05]  /*2d340*/  @!P0 NANOSLEEP.SYNCS 0x989680 ;  /* 0x009896800000895d */ /* 0x004fea0003900000 */
[----:B------:R-:W2:Y:S02]  /*2d350*/  @!P0 SYNCS.PHASECHK.TRANS64 P0, [R3+URZ+0x38840], R2 ;  /* 0x03884002030085a7 */ /* 0x000ea4000800007f */
[----:B--2---:R-:W-:Y:S05]  /*2d360*/  @!P0 BRA `(.L_x_786) ;  /* 0xfffffffc00f08947 */ /* 0x004fea000383ffff */
[----:B------:R-:W-:Y:S05]  /*2d370*/  BRA `(.L_x_913) ;  /* 0xffffffb400547947 */ /* 0x000fea000383ffff */
.L_x_794:
[----:B0-----:R0:W1:Y:S02]  /*2d380*/  SYNCS.PHASECHK.TRANS64.TRYWAIT P0, [R2+URZ+0x38860], R3 ;  /* 0x03886003020075a7 */ /* 0x001064000800017f */
[----:B-1----:R-:W-:Y:S05]  /*2d390*/  @!P0 NANOSLEEP.SYNCS 0x989680 ;  /* 0x009896800000895d */ /* 0x002fea0003900000 */
[----:B------:R-:W1:Y:S02]  /*2d3a0*/  @!P0 SYNCS.PHASECHK.TRANS64 P0, [R2+URZ+0x38860], R3 ;  /* 0x03886003020085a7 */ /* 0x000e64000800007f */
[----:B-1----:R-:W-:Y:S05]  /*2d3b0*/  @!P0 BRA `(.L_x_794) ;  /* 0xfffffffc00f08947 */ /* 0x002fea000383ffff */
[----:B------:R-:W-:Y:S05]  /*2d3c0*/  BRA `(.L_x_914) ;  /* 0xffffffb800a47947 */ /* 0x000fea000383ffff */
.L_x_806:
[----:B--2---:R2:W3:Y:S02]  /*2d3d0*/  SYNCS.PHASECHK.TRANS64.TRYWAIT P0, [R3+URZ+0x38840], R2 ;  /* 0x03884002030075a7 */ /* 0x0044e4000800017f */
[----:B---3--:R-:W-:Y:S05]  /*2d3e0*/  @!P0 NANOSLEEP.SYNCS 0x989680 ;  /* 0x009896800000895d */ /* 0x008fea0003900000 */
[----:B------:R-:W3:Y:S02]  /*2d3f0*/  @!P0 SYNCS.PHASECHK.TRANS64 P0, [R3+URZ+0x38840], R2 ;  /* 0x03884002030085a7 */ /* 0x000ee4000800007f */
[----:B---3--:R-:W-:Y:S05]  /*2d400*/  @!P0 BRA `(.L_x_806) ;  /* 0xfffffffc00f08947 */ /* 0x008fea000383ffff */
[----:B------:R-:W-:Y:S05]  /*2d410*/  BRA `(.L_x_915) ;  /* 0xffffffc000907947 */ /* 0x000fea000383ffff */
.L_x_814:
[----:B0-----:R0:W1:Y:S02]  /*2d420*/  SYNCS.PHASECHK.TRANS64.TRYWAIT P0, [R2+URZ+0x38860], R5 ;  /* 0x03886005020075a7 */ /* 0x001064000800017f */
[----:B-1----:R-:W-:Y:S05]  /*2d430*/  @!P0 NANOSLEEP.SYNCS 0x989680 ;  /* 0x009896800000895d */ /* 0x002fea0003900000 */
[----:B------:R-:W1:Y:S02]  /*2d440*/  @!P0 SYNCS.PHASECHK.TRANS64 P0, [R2+URZ+0x38860], R5 ;  /* 0x03886005020085a7 */ /* 0x000e64000800007f */
[----:B-1----:R-:W-:Y:S05]  /*2d450*/  @!P0 BRA `(.L_x_814) ;  /* 0xfffffffc00f08947 */ /* 0x002fea000383ffff */
[----:B------:R-:W-:Y:S05]  /*2d460*/  BRA `(.L_x_916) ;  /* 0xffffffc400dc7947 */ /* 0x000fea000383ffff */
.L_x_828:
[----:B--2---:R2:W3:Y:S02]  /*2d470*/  SYNCS.PHASECHK.TRANS64.TRYWAIT P0, [R0+URZ+0x38860], R2 ;  /* 0x03886002000075a7 */ /* 0x0044e4000800017f */
[----:B---3--:R-:W-:Y:S05]  /*2d480*/  @!P0 NANOSLEEP.SYNCS 0x989680 ;  /* 0x009896800000895d */ /* 0x008fea0003900000 */
[----:B------:R-:W3:Y:S02]  /*2d490*/  @!P0 SYNCS.PHASECHK.TRANS64 P0, [R0+URZ+0x38860], R2 ;  /* 0x03886002000085a7 */ /* 0x000ee4000800007f */
[----:B---3--:R-:W-:Y:S05]  /*2d4a0*/  @!P0 BRA `(.L_x_828) ;  /* 0xfffffffc00f08947 */ /* 0x008fea000383ffff */
[----:B------:R-:W-:Y:S05]  /*2d4b0*/  BRA `(.L_x_917) ;  /* 0xffffffcc00b07947 */ /* 0x000fea000383ffff */
.L_x_838:
[----:B0-----:R-:W3:Y:S01]  /*2d4c0*/  LDL R0, [R1] ;  /* 0x0000000001007983 */ /* 0x001ee20000100800 */
[----:B------:R-:W-:Y:S01]  /*2d4d0*/  BSSY B0, `(.L_x_918) ;  /* 0x0000008000007945 */ /* 0x000fe20003800000 */
[----:B------:R-:W-:Y:S02]  /*2d4e0*/  IMAD.MOV.U32 R12, RZ, RZ, RZ ;  /* 0x000000ffff0c7224 */ /* 0x000fe400078e00ff */
[----:B------:R-:W-:Y:S02]  /*2d4f0*/  IMAD.MOV.U32 R11, RZ, RZ, 0x1f ;  /* 0x0000001fff0b7424 */ /* 0x000fe400078e00ff */
[----:B------:R-:W-:Y:S02]  /*2d500*/  IMAD.MOV.U32 R15, RZ, RZ, -0x1 ;  /* 0xffffffffff0f7424 */ /* 0x000fe400078e00ff */
[----:B---3--:R-:W-:-:S07]  /*2d510*/  IMAD.MOV.U32 R13, RZ, RZ, R0 ;  /* 0x000000ffff0d7224 */ /* 0x008fce00078e0000 */
[----:B-12---:R-:W-:Y:S05]  /*2d520*/  WARPSYNC.COLLECTIVE R15, `(.L_x_919) ;  /* 0x000000000f087348 */ /* 0x006fea0003c00000 */
[----:B------:R0:W3:Y:S02]  /*2d530*/  SHFL.IDX P6, R14, R13, R12, R11 ;  /* 0x0000000c0d0e7389 */ /* 0x0000e400000c000b */
[----:B0123--:R-:W-:Y:S01]  /*2d540*/  ENDCOLLECTIVE ;  /* 0x000000000000791b */ /* 0x00ffe20003800000 */
.L_x_919:
[----:B------:R-:W-:Y:S05]  /*2d550*/  BSYNC B0 ;  /* 0x0000000000007941 */ /* 0x000fea0003800000 */
.L_x_918:
[----:B------:R0:W5:Y:S01]  /*2d560*/  LDL R2, [R1+0xc] ;  /* 0x00000c0001027983 */ /* 0x0001620000100800 */
[----:B------:R-:W-:Y:S01]  /*2d570*/  IMAD.MOV.U32 R13, RZ, RZ, R0 ;  /* 0x000000ffff0d7224 */ /* 0x000fe200078e0000 */
[----:B------:R-:W-:Y:S01]  /*2d580*/  LOP3.LUT P1, RZ, R9, 0x1, RZ, 0xc0, !PT ;  /* 0x0000000109ff7812 */ /* 0x000fe2000782c0ff */
[----:B------:R-:W-:Y:S02]  /*2d590*/  IMAD.MOV.U32 R12, RZ, RZ, 0x1 ;  /* 0x00000001ff0c7424 */ /* 0x000fe400078e00ff */
[----:B------:R-:W-:Y:S02]  /*2d5a0*/  IMAD.MOV.U32 R11, RZ, RZ, 0x1f ;  /* 0x0000001fff0b7424 */ /* 0x000fe400078e00ff */
[----:B------:R-:W-:Y:S02]  /*2d5b0*/  IMAD.MOV.U32 R15, RZ, RZ, -0x1 ;  /* 0xffffffffff0f7424 */ /* 0x000fe400078e00ff */
[----:B0-----:R-:W-:-:S07]  /*2d5c0*/  IMAD.MOV.U32 R5, RZ, RZ, R14 ;  /* 0x000000ffff057224 */ /* 0x001fce00078e000e */
[----:B-----5:R-:W-:Y:S05]  /*2d5d0*/  WARPSYNC.COLLECTIVE R15, `(.L_x_920) ;  /* 0x000000000f087348 */ /* 0x020fea0003c00000 */
[----:B------:R0:W1:Y:S02]  /*2d5e0*/  SHFL.IDX P6, R14, R13, R12, R11 ;  /* 0x0000000c0d0e7389 */ /* 0x00006400000c000b */
[----:B01---5:R-:W-:Y:S01]  /*2d5f0*/  ENDCOLLECTIVE ;  /* 0x000000000000791b */ /* 0x023fe20003800000 */
.L_x_920:
[----:B------:R-:W-:Y:S01]  /*2d600*/  ULDC UR4, c[0x0][0xc3c] ;  /* 0x00030f0000047ab9 */ /* 0x000fe20000000800 */
[----:B------:R-:W-:Y:S01]  /*2d610*/  ULDC.64 UR6, c[0x0][0x208] ;  /* 0x0000820000067ab9 */ /* 0x000fe20000000a00 */
[----:B------:R-:W-:Y:S01]  /*2d620*/  IMAD.IADD R4, R2, 0x1, R17 ;  /* 0x0000000102047824 */ /* 0x000fe200078e0211 */
[----:B------:R-:W-:Y:S01]  /*2d630*/  CS2R R10, SRZ ;  /* 0x00000000000a7805 */ /* 0x000fe2000001ff00 */
[----:B------:R-:W-:-:S03]  /*2d640*/  IMAD.MOV.U32 R0, RZ, RZ, R14 ;  /* 0x000000ffff007224 */ /* 0x000fc600078e000e */
        /* <DEDUP_REMOVED lines=10> */
[C---:B------:R-:W-:Y:S01]  /*2d6f0*/  ISETP.GE.U32.AND P3, PT, R17.reuse, 0x10, PT ;  /* 0x000000101100780c */ /* 0x040fe20003f66070 */
[----:B--2---:R-:W-:Y:S02]  /*2d700*/  @!P0 IMAD.MOV.U32 R4, RZ, RZ, R8 ;  /* 0x000000ffff048224 */ /* 0x004fe400078e0008 */
[----:B---3--:R-:W-:Y:S01]  /*2d710*/  @!P0 IMAD.MOV.U32 R6, RZ, RZ, R2 ;  /* 0x000000ffff068224 */ /* 0x008fe200078e0002 */
[----:B------:R-:W-:-:S03]  /*2d720*/  ISETP.GE.U32.AND P0, PT, R17, 0x2, PT ;  /* 0x000000021100780c */ /* 0x000fc60003f06070 */
[----:B------:R-:W-:-:S04]  /*2d730*/  IMAD R2, R6, R4, RZ ;  /* 0x0000000406027224 */ /* 0x000fc800078e02ff */
[----:B------:R-:W-:-:S07]  /*2d740*/  IMAD.MOV.U32 R13, RZ, RZ, R2 ;  /* 0x000000ffff0d7224 */ /* 0x000fce00078e0002 */
[----:B------:R-:W-:Y:S05]  /*2d750*/  WARPSYNC.COLLECTIVE R15, `(.L_x_921) ;  /* 0x000000000f087348 */ /* 0x000fea0003c00000 */
[----:B------:R0:W1:Y:S02]  /*2d760*/  SHFL.UP P6, R14, R13, R12, R11 ;  /* 0x0400000c0d0e7389 */ /* 0x00006400000c000b */
[----:B01----:R-:W-:Y:S01]  /*2d770*/  ENDCOLLECTIVE ;  /* 0x000000000000791b */ /* 0x003fe20003800000 */
.L_x_921:
[----:B------:R-:W-:Y:S02]  /*2d780*/  IMAD.MOV.U32 R12, RZ, RZ, 0x2 ;  /* 0x00000002ff0c7424 */ /* 0x000fe400078e00ff */
[----:B------:R-:W-:-:S05]  /*2d790*/  IMAD.MOV.U32 R3, RZ, RZ, R14 ;  /* 0x000000ffff037224 */ /* 0x000fca00078e000e */
[----:B------:R-:W-:Y:S02]  /*2d7a0*/  SEL R3, R3, RZ, P1 ;  /* 0x000000ff03037207 */ /* 0x000fe40000800000 */
[----:B------:R-:W-:-:S03]  /*2d7b0*/  ISETP.GE.U32.AND P1, PT, R17, 0x4, PT ;  /* 0x000000041100780c */ /* 0x000fc60003f26070 */
[----:B------:R-:W-:-:S04]  /*2d7c0*/  IMAD.IADD R2, R2, 0x1, R3 ;  /* 0x0000000102027824 */ /* 0x000fc800078e0203 */
[----:B------:R-:W-:-:S07]  /*2d7d0*/  IMAD.MOV.U32 R13, RZ, RZ, R2 ;  /* 0x000000ffff0d7224 */ /* 0x000fce00078e0002 */
[----:B------:R-:W-:Y:S05]  /*2d7e0*/  WARPSYNC.COLLECTIVE R15, `(.L_x_922) ;  /* 0x000000000f087348 */ /* 0x000fea0003c00000 */
[----:B------:R0:W1:Y:S02]  /*2d7f0*/  SHFL.UP P6, R14, R13, R12, R11 ;  /* 0x0400000c0d0e7389 */ /* 0x00006400000c000b */
[----:B01----:R-:W-:Y:S01]  /*2d800*/  ENDCOLLECTIVE ;  /* 0x000000000000791b */ /* 0x003fe20003800000 */
.L_x_922:
        /* <DEDUP_REMOVED lines=8> */
.L_x_923:
        /* <DEDUP_REMOVED lines=8> */
.L_x_924:
        /* <DEDUP_REMOVED lines=8> */
.L_x_925:
        /* <DEDUP_REMOVED lines=9> */
.L_x_926:
[----:B------:R-:W-:Y:S01]  /*2da20*/  IMAD.MOV.U32 R16, RZ, RZ, R14 ;  /* 0x000000ffff107224 */ /* 0x000fe200078e000e */
[----:B------:R-:W-:Y:S06]  /*2da30*/  BRA `(.L_x_927) ;  /* 0xffffffd000b47947 */ /* 0x000fec000383ffff */
.L_x_841:
[----:B------:R-:W-:Y:S01]  /*2da40*/  BSSY B0, `(.L_x_928) ;  /* 0x0000008000007945 */ /* 0x000fe20003800000 */
[----:B------:R-:W-:Y:S02]  /*2da50*/  IMAD.MOV.U32 R13, RZ, RZ, R2 ;  /* 0x000000ffff0d7224 */ /* 0x000fe400078e0002 */
[----:B------:R-:W-:Y:S02]  /*2da60*/  IMAD.MOV.U32 R12, RZ, RZ, 0x1 ;  /* 0x00000001ff0c7424 */ /* 0x000fe400078e00ff */
[----:B------:R-:W-:Y:S02]  /*2da70*/  IMAD.MOV.U32 R11, RZ, RZ, RZ ;  /* 0x000000ffff0b7224 */ /* 0x000fe400078e00ff */
[----:B------:R-:W-:-:S07]  /*2da80*/  IMAD.MOV.U32 R15, RZ, RZ, -0x1 ;  /* 0xffffffffff0f7424 */ /* 0x000fce00078e00ff */
[----:B0-----:R-:W-:Y:S05]  /*2da90*/  WARPSYNC.COLLECTIVE R15, `(.L_x_929) ;  /* 0x000000000f087348 */ /* 0x001fea0003c00000 */
[----:B------:R1:W2:Y:S02]  /*2daa0*/  SHFL.UP P6, R14, R13, R12, R11 ;  /* 0x0400000c0d0e7389 */ /* 0x0002a400000c000b */
[----:B012---:R-:W-:Y:S01]  /*2dab0*/  ENDCOLLECTIVE ;  /* 0x000000000000791b */ /* 0x007fe20003800000 */
.L_x_929:
[----:B------:R-:W-:Y:S05]  /*2dac0*/  BSYNC B0 ;  /* 0x0000000000007941 */ /* 0x000fea0003800000 */
.L_x_928:
[----:B------:R-:W2:Y:S01]  /*2dad0*/  LDL R7, [R1+0x10] ;  /* 0x0000100001077983 */ /* 0x000ea20000100800 */
[----:B------:R-:W-:Y:S02]  /*2dae0*/  IMAD.MOV.U32 R3, RZ, RZ, R14 ;  /* 0x000000ffff037224 */ /* 0x000fe400078e000e */
[----:B------:R-:W-:Y:S02]  /*2daf0*/  IMAD.MOV.U32 R12, RZ, RZ, 0x2 ;  /* 0x00000002ff0c7424 */ /* 0x000fe400078e00ff */
[----:B------:R-:W-:Y:S02]  /*2db00*/  IMAD.MOV.U32 R11, RZ, RZ, RZ ;  /* 0x000000ffff0b7224 */ /* 0x000fe400078e00ff */
[----:B------:R-:W-:Y:S01]  /*2db10*/  IMAD.MOV.U32 R15, RZ, RZ, -0x1 ;  /* 0xffffffffff0f7424 */ /* 0x000fe200078e00ff */
[----:B--2---:R-:W-:-:S04]  /*2db20*/  LOP3.LUT P4, RZ, R7, 0x1, RZ, 0xc0, !PT ;  /* 0x0000000107ff7812 */ /* 0x004fc8000788c0ff */
[----:B------:R-:W-:-:S05]  /*2db30*/  SEL R3, R3, RZ, P4 ;  /* 0x000000ff03037207 */ /* 0x000fca0002000000 */
[----:B------:R-:W-:-:S04]  /*2db40*/  IMAD.IADD R2, R2, 0x1, R3 ;  /* 0x0000000102027824 */ /* 0x000fc800078e0203 */
[----:B------:R-:W-:-:S07]  /*2db50*/  IMAD.MOV.U32 R13, RZ, RZ, R2 ;  /* 0x000000ffff0d7224 */ /* 0x000fce00078e0002 */
[----:B------:R-:W-:Y:S05]  /*2db60*/  WARPSYNC.COLLECTIVE R15, `(.L_x_930) ;  /* 0x000000000f087348 */ /* 0x000fea0003c00000 */
[----:B------:R0:W1:Y:S02]  /*2db70*/  SHFL.UP P6, R14, R13, R12, R11 ;  /* 0x0400000c0d0e7389 */ /* 0x00006400000c000b */
[----:B01----:R-:W-:Y:S01]  /*2db80*/  ENDCOLLECTIVE ;  /* 0x000000000000791b */ /* 0x003fe20003800000 */
.L_x_930:
        /* <DEDUP_REMOVED lines=8> */
.L_x_931:
        /* <DEDUP_REMOVED lines=8> */
.L_x_932:
        /* <DEDUP_REMOVED lines=8> */
.L_x_933:
        /* <DEDUP_REMOVED lines=9> */
.L_x_934:
[----:B------:R-:W-:Y:S01]  /*2dda0*/  IMAD.MOV.U32 R16, RZ, RZ, R14 ;  /* 0x000000ffff107224 */ /* 0x000fe200078e000e */
[----:B------:R-:W-:Y:S06]  /*2ddb0*/  BRA `(.L_x_935) ;  /* 0xffffffd000887947 */ /* 0x000fec000383ffff */
.L_x_843:
[----:B------:R-:W-:Y:S01]  /*2ddc0*/  BSSY B0, `(.L_x_936) ;  /* 0x0000006000007945 */ /* 0x000fe20003800000 */
[----:B------:R-:W-:Y:S01]  /*2ddd0*/  PLOP3.LUT P6, PT, P6, PT, PT, 0x8, 0x0 ;  /* 0x000000000000781c */ /* 0x000fe200037ce170 */
[----:B------:R-:W-:-:S12]  /*2dde0*/  IMAD.MOV.U32 R15, RZ, RZ, -0x1 ;  /* 0xffffffffff0f7424 */ /* 0x000fd800078e00ff */
[----:B0-----:R-:W-:Y:S05]  /*2ddf0*/  WARPSYNC.COLLECTIVE R15, `(.L_x_937) ;  /* 0x000000000f087348 */ /* 0x001fea0003c00000 */
[----:B------:R-:W-:Y:S01]  /*2de00*/  VOTE.ANY R14, PT, P6 ;  /* 0x00000000000e7806 */ /* 0x000fe200030e0100 */
[----:B0-----:R-:W-:Y:S06]  /*2de10*/  ENDCOLLECTIVE ;  /* 0x000000000000791b */ /* 0x001fec0003800000 */
.L_x_937:
[----:B------:R-:W-:Y:S05]  /*2de20*/  BSYNC B0 ;  /* 0x0000000000007941 */ /* 0x000fea0003800000 */
.L_x_936:
        /* <DEDUP_REMOVED lines=9> */
.L_x_938:
[----:B------:R-:W-:Y:S02]  /*2dec0*/  IMAD.MOV.U32 R13, RZ, RZ, R6 ;  /* 0x000000ffff0d7224 */ /* 0x000fe400078e0006 */
[----:B------:R-:W-:-:S07]  /*2ded0*/  IMAD.MOV.U32 R4, RZ, RZ, R14 ;  /* 0x000000ffff047224 */ /* 0x000fce00078e000e */
[----:B------:R-:W-:Y:S05]  /*2dee0*/  WARPSYNC.COLLECTIVE R15, `(.L_x_939) ;  /* 0x000000000f087348 */ /* 0x000fea0003c00000 */
[----:B------:R0:W1:Y:S02]  /*2def0*/  SHFL.IDX P6, R14, R13, R12, R11 ;  /* 0x0000000c0d0e7389 */ /* 0x00006400000c000b */
[----:B01----:R-:W-:Y:S01]  /*2df00*/  ENDCOLLECTIVE ;  /* 0x000000000000791b */ /* 0x003fe20003800000 */
.L_x_939:
[----:B------:R-:W-:Y:S01]  /*2df10*/  IMAD.MOV.U32 R6, RZ, RZ, R14 ;  /* 0x000000ffff067224 */ /* 0x000fe200078e000e */
[----:B------:R-:W-:Y:S06]  /*2df20*/  BRA `(.L_x_940) ;  /* 0xffffffd000687947 */ /* 0x000fec000383ffff */
.L_x_845:
[----:B------:R-:W-:Y:S01]  /*2df30*/  BSSY B0, `(.L_x_941) ;  /* 0x0000007000007945 */ /* 0x000fe20003800000 */
[----:B------:R-:W-:Y:S02]  /*2df40*/  IMAD.MOV.U32 R13, RZ, RZ, R7 ;  /* 0x000000ffff0d7224 */ /* 0x000fe400078e0007 */
[----:B------:R-:W-:Y:S02]  /*2df50*/  IMAD.MOV.U32 R11, RZ, RZ, 0x1f ;  /* 0x0000001fff0b7424 */ /* 0x000fe400078e00ff */
[----:B------:R-:W-:-:S07]  /*2df60*/  IMAD.MOV.U32 R15, RZ, RZ, -0x1 ;  /* 0xffffffffff0f7424 */ /* 0x000fce00078e00ff */
[----:B0123--:R-:W-:Y:S05]  /*2df70*/  WARPSYNC.COLLECTIVE R15, `(.L_x_942) ;  /* 0x000000000f087348 */ /* 0x00ffea0003c00000 */
[----:B------:R4:W0:Y:S02]  /*2df80*/  SHFL.IDX P6, R14, R13, R12, R11 ;  /* 0x0000000c0d0e7389 */ /* 0x00082400000c000b */
[----:B01234-:R-:W-:Y:S01]  /*2df90*/  ENDCOLLECTIVE ;  /* 0x000000000000791b */ /* 0x01ffe20003800000 */
.L_x_942:
[----:B------:R-:W-:Y:S05]  /*2dfa0*/  BSYNC B0 ;  /* 0x0000000000007941 */ /* 0x000fea0003800000 */
.L_x_941:
[----:B------:R-:W-:Y:S01]  /*2dfb0*/  IMAD.MOV.U32 R7, RZ, RZ, R14 ;  /* 0x000000ffff077224 */ /* 0x000fe200078e000e */
[----:B------:R-:W-:Y:S06]  /*2dfc0*/  BRA `(.L_x_943) ;  /* 0xffffffd000587947 */ /* 0x000fec000383ffff */
.L_x_849:
[----:B0-----:R0:W1:Y:S02]  /*2dfd0*/  SYNCS.PHASECHK.TRANS64.TRYWAIT P0, [R0+URZ+0x38820], R3 ;  /* 0x03882003000075a7 */ /* 0x001064000800017f */
[----:B-1----:R-:W-:Y:S05]  /*2dfe0*/  @!P0 NANOSLEEP.SYNCS 0x989680 ;  /* 0x009896800000895d */ /* 0x002fea0003900000 */
[----:B------:R-:W1:Y:S02]  /*2dff0*/  @!P0 SYNCS.PHASECHK.TRANS64 P0, [R0+URZ+0x38820], R3 ;  /* 0x03882003000085a7 */ /* 0x000e64000800007f */
[----:B-1----:R-:W-:Y:S05]  /*2e000*/  @!P0 BRA `(.L_x_849) ;  /* 0xfffffffc00f08947 */ /* 0x002fea000383ffff */
[----:B------:R-:W-:Y:S05]  /*2e010*/  BRA `(.L_x_944) ;  /* 0xffffffd400ec7947 */ /* 0x000fea000383ffff */
.L_x_850:
[----:B------:R-:W1:Y:S01]  /*2e020*/  S2R R2, SR_TID.X ;  /* 0x0000000000027919 */ /* 0x000e620000002100 */
[----:B------:R-:W-:Y:S01]  /*2e030*/  BSSY B0, `(.L_x_945) ;  /* 0x000000a000007945 */ /* 0x000fe20003800000 */
[----:B------:R-:W-:Y:S02]  /*2e040*/  IMAD.MOV.U32 R12, RZ, RZ, RZ ;  /* 0x000000ffff0c7224 */ /* 0x000fe400078e00ff */
[----:B--2---:R-:W-:Y:S02]  /*2e050*/  IMAD.MOV.U32 R11, RZ, RZ, 0x1f ;  /* 0x0000001fff0b7424 */ /* 0x004fe400078e00ff */
[----:B------:R-:W-:Y:S01]  /*2e060*/  IMAD.MOV.U32 R15, RZ, RZ, -0x1 ;  /* 0xffffffffff0f7424 */ /* 0x000fe200078e00ff */
[----:B-1----:R-:W-:-:S04]  /*2e070*/  SHF.R.U32.HI R2, RZ, 0x5, R2 ;  /* 0x00000005ff027819 */ /* 0x002fc80000011602 */
[----:B------:R-:W-:-:S05]  /*2e080*/  LOP3.LUT R2, R2, 0x3, RZ, 0xc0, !PT ;  /* 0x0000000302027812 */ /* 0x000fca00078ec0ff */
[----:B------:R-:W-:-:S07]  /*2e090*/  IMAD.MOV.U32 R13, RZ, RZ, R2 ;  /* 0x000000ffff0d7224 */ /* 0x000fce00078e0002 */
[----:B0-----:R-:W-:Y:S05]  /*2e0a0*/  WARPSYNC.COLLECTIVE R15, `(.L_x_946) ;  /* 0x000000000f087348 */ /* 0x001fea0003c00000 */
[----:B------:R1:W2:Y:S02]  /*2e0b0*/  SHFL.IDX P6, R14, R13, R12, R11 ;  /* 0x0000000c0d0e7389 */ /* 0x0002a400000c000b */
[----:B012---:R-:W-:Y:S01]  /*2e0c0*/  ENDCOLLECTIVE ;  /* 0x000000000000791b */ /* 0x007fe20003800000 */
.L_x_946:
[----:B------:R-:W-:Y:S05]  /*2e0d0*/  BSYNC B0 ;  /* 0x0000000000007941 */ /* 0x000fea0003800000 */
.L_x_945:
[----:B------:R-:W-:Y:S05]  /*2e0e0*/  BRA `(.L_x_947) ;  /* 0xffffffd400d47947 */ /* 0x000fea000383ffff */
.L_x_851:
[----:B------:R-:W-:Y:S01]  /*2e0f0*/  BSSY B0, `(.L_x_948) ;  /* 0x0000006000007945 */ /* 0x000fe20003800000 */
[----:B------:R-:W-:-:S07]  /*2e100*/  IMAD.MOV.U32 R15, RZ, RZ, -0x1 ;  /* 0xffffffffff0f7424 */ /* 0x000fce00078e00ff */
[----:B012---:R-:W-:Y:S05]  /*2e110*/  WARPSYNC.COLLECTIVE R15, `(.L_x_949) ;  /* 0x000000000f0c7348 */ /* 0x007fea0003c00000 */
[----:B------:R-:W-:Y:S02]  /*2e120*/  ELECT P6, UR62, PT ;  /* 0x00000000003e782f */ /* 0x000fe400038c0000 */
[----:B------:R-:W-:Y:S01]  /*2e130*/  MOV R14, UR62 ;  /* 0x0000003e000e7c02 */ /* 0x000fe20008000f00 */
[----:B012---:R-:W-:Y:S10]  /*2e140*/  ENDCOLLECTIVE ;  /* 0x000000000000791b */ /* 0x007ff40003800000 */
.L_x_949:
[----:B------:R-:W-:Y:S05]  /*2e150*/  BSYNC B0 ;  /* 0x0000000000007941 */ /* 0x000fea0003800000 */
.L_x_948:
[----:B------:R-:W-:Y:S05]  /*2e160*/  BRA `(.L_x_950) ;  /* 0xffffffd400c87947 */ /* 0x000fea000383ffff */
.L_x_853:
[----:B0-----:R0:W1:Y:S02]  /*2e170*/  SYNCS.PHASECHK.TRANS64.TRYWAIT P0, [R6+URZ], R5 ;  /* 0x00000005060075a7 */ /* 0x001064000800017f */
[----:B-1----:R-:W-:Y:S05]  /*2e180*/  @!P0 NANOSLEEP.SYNCS 0x989680 ;  /* 0x009896800000895d */ /* 0x002fea0003900000 */
[----:B------:R-:W1:Y:S02]  /*2e190*/  @!P0 SYNCS.PHASECHK.TRANS64 P0, [R6+URZ], R5 ;  /* 0x00000005060085a7 */ /* 0x000e64000800007f */
[----:B-1----:R-:W-:Y:S05]  /*2e1a0*/  @!P0 BRA `(.L_x_853) ;  /* 0xfffffffc00f08947 */ /* 0x002fea000383ffff */
[----:B------:R-:W-:Y:S05]  /*2e1b0*/  BRA `(.L_x_951) ;  /* 0xffffffd800007947 */ /* 0x000fea000383ffff */
.L_x_854:
[----:B-1----:R1:W3:Y:S02]  /*2e1c0*/  SYNCS.PHASECHK.TRANS64.TRYWAIT P0, [R7+URZ], R2 ;  /* 0x00000002070075a7 */ /* 0x0022e4000800017f */
[----:B---3--:R-:W-:Y:S05]  /*2e1d0*/  @!P0 NANOSLEEP.SYNCS 0x989680 ;  /* 0x009896800000895d */ /* 0x008fea0003900000 */
[----:B------:R-:W3:Y:S02]  /*2e1e0*/  @!P0 SYNCS.PHASECHK.TRANS64 P0, [R7+URZ], R2 ;  /* 0x00000002070085a7 */ /* 0x000ee4000800007f */
[----:B---3--:R-:W-:Y:S05]  /*2e1f0*/  @!P0 BRA `(.L_x_854) ;  /* 0xfffffffc00f08947 */ /* 0x008fea000383ffff */
[----:B------:R-:W-:Y:S05]  /*2e200*/  BRA `(.L_x_952) ;  /* 0xffffffd400f47947 */ /* 0x000fea000383ffff */
.L_x_856:
[----:B---3--:R3:W4:Y:S02]  /*2e210*/  SYNCS.PHASECHK.TRANS64.TRYWAIT P0, [R4+URZ], R5 ;  /* 0x00000005040075a7 */ /* 0x008724000800017f */
[----:B----4-:R-:W-:Y:S05]  /*2e220*/  @!P0 NANOSLEEP.SYNCS 0x989680 ;  /* 0x009896800000895d */ /* 0x010fea0003900000 */
[----:B------:R-:W4:Y:S02]  /*2e230*/  @!P0 SYNCS.PHASECHK.TRANS64 P0, [R4+URZ], R5 ;  /* 0x00000005040085a7 */ /* 0x000f24000800007f */
[----:B----4-:R-:W-:Y:S05]  /*2e240*/  @!P0 BRA `(.L_x_856) ;  /* 0xfffffffc00f08947 */ /* 0x010fea000383ffff */
[----:B------:R-:W-:Y:S05]  /*2e250*/  BRA `(.L_x_953) ;  /* 0xffffffd400f87947 */ /* 0x000fea000383ffff */
.L_x_954:
        /* <DEDUP_REMOVED lines=10> */
.L_x_14841:


//--------------------- .text._ZN7cutlass13device_kernelIN5flash11enable_sm90INS1_16FlashAttnFwdSm90INS1_25CollectiveMainloopFwdSm90ILi2EN4cute5tupleIJNS5_1CILi1EEES8_S8_EEENS6_IJNS7_ILi128EEENS7_ILi64EEENS7_ILi256EEEEEELi256ENS_10bfloat16_tEfNS_4arch4Sm90ELb0ELb1ELb0ELb0ELb0ELb0ELb0ELb1ELb1ELb1ELb1ELb0EEENS1_21CollectiveEpilogueFwdINS6_IJSA_SC_SB_EEES9_SE_SG_Li256ELb0ELb1ELb1ELb0EEENS1_19SingleTileSchedulerILb0ELb1ELb1ELi128EEEEEEEEEvNT_6ParamsE --------------------------
	.section	.text._ZN7cutlass13device_kernelIN5flash11enable_sm90INS1_16FlashAttnFwdSm90INS1_25CollectiveMainloopFwdSm90ILi2EN4cute5tupleIJNS5_1CILi1EEES8_S8_EEENS6_IJNS7_ILi128EEENS7_ILi64EEENS7_ILi256EEEEEELi256ENS_10bfloat16_tEfNS_4arch4Sm90ELb0ELb1ELb0ELb0ELb0ELb0ELb0ELb1ELb1ELb1ELb1ELb0EEENS1_21CollectiveEpilogueFwdINS6_IJSA_SC_SB_EEES9_SE_SG_Li256ELb0ELb1ELb1ELb0EEENS1_19SingleTileSchedulerILb0ELb1ELb1ELi128EEEEEEEEEvNT_6ParamsE,"ax",@progbits
	.align	128
.text._ZN7cutlass13device_kernelIN5flash11enable_sm90INS1_16FlashAttnFwdSm90INS1_25CollectiveMainloopFwdSm90ILi2EN4cute5tupleIJNS5_1CILi1EEES8_S8_EEENS6_IJNS7_ILi128EEENS7_ILi64EEENS7_ILi256EEEEEELi256ENS_10bfloat16_tEfNS_4arch4Sm90ELb0ELb1ELb0ELb0ELb0ELb0ELb0ELb1ELb1ELb1ELb1ELb0EEENS1_21CollectiveEpilogueFwdINS6_IJSA_SC_SB_EEES9_SE_SG_Li256ELb0ELb1ELb1ELb0EEENS1_19SingleTileSchedulerILb0ELb1ELb1ELi128EEEEEEEEEvNT_6ParamsE:
        .type           _ZN7cutlass13device_kernelIN5flash11enable_sm90INS1_16FlashAttnFwdSm90INS1_25CollectiveMainloopFwdSm90ILi2EN4cute5tupleIJNS5_1CILi1EEES8_S8_EEENS6_IJNS7_ILi128EEENS7_ILi64EEENS7_ILi256EEEEEELi256ENS_10bfloat16_tEfNS_4arch4Sm90ELb0ELb1ELb0ELb0ELb0ELb0ELb0ELb1ELb1ELb1ELb1ELb0EEENS1_21CollectiveEpilogueFwdINS6_IJSA_SC_SB_EEES9_SE_SG_Li256ELb0ELb1ELb1ELb0EEENS1_19SingleTileSchedulerILb0ELb1ELb1ELi128EEEEEEEEEvNT_6ParamsE,@function
        .size           _ZN7cutlass13device_kernelIN5flash11enable_sm90INS1_16FlashAttnFwdSm90INS1_25CollectiveMainloopFwdSm90ILi2EN4cute5tupleIJNS5_1CILi1EEES8_S8_EEENS6_IJNS7_ILi128EEENS7_ILi64EEENS7_ILi256EEEEEELi256ENS_10bfloat16_tEfNS_4arch4Sm90ELb0ELb1ELb0ELb0ELb0ELb0ELb0ELb1ELb1ELb1ELb1ELb0EEENS1_21CollectiveEpilogueFwdINS6_IJSA_SC_SB_EEES9_SE_SG_Li256ELb0ELb1ELb1ELb0EEENS1_19SingleTileSchedulerILb0ELb1ELb1ELi128EEEEEEEEEvNT_6ParamsE,(.L_x_14842 - _ZN7cutlass13device_kernelIN5flash11enable_sm90INS1_16FlashAttnFwdSm90INS1_25CollectiveMainloopFwdSm90ILi2EN4cute5tupleIJNS5_1CILi1EEES8_S8_EEENS6_IJNS7_ILi128EEENS7_ILi64EEENS7_ILi256EEEEEELi256ENS_10bfloat16_tEfNS_4arch4Sm90ELb0ELb1ELb0ELb0ELb0ELb0ELb0ELb1ELb1ELb1ELb1ELb0EEENS1_21CollectiveEpilogueFwdINS6_IJSA_SC_SB_EEES9_SE_SG_Li256ELb0ELb1ELb1ELb0EEENS1_19SingleTileSchedulerILb0ELb1ELb1ELi128EEEEEEEEEvNT_6ParamsE)
        .other          _ZN7cutlass13device_kernelIN5flash11enable_sm90INS1_16FlashAttnFwdSm90INS1_25CollectiveMainloopFwdSm90ILi2EN4cute5tupleIJNS5_1CILi1EEES8_S8_EEENS6_IJNS7_ILi128EEENS7_ILi64EEENS7_ILi256EEEEEELi256ENS_10bfloat16_tEfNS_4arch4Sm90ELb0ELb1ELb0ELb0ELb0ELb0ELb0ELb1ELb1ELb1ELb1ELb0EEENS1_21CollectiveEpilogueFwdINS6_IJSA_SC_SB_EEES9_SE_SG_Li256ELb0ELb1ELb1ELb0EEENS1_19SingleTileSchedulerILb0ELb1ELb1ELi128EEEEEEEEEvNT_6ParamsE,@"STO_CUDA_ENTRY STV_DEFAULT"
_ZN7cutlass13device_kernelIN5flash11enable_sm90INS1_16FlashAttnFwdSm90INS1_25CollectiveMainloopFwdSm90ILi2EN4cute5tupleIJNS5_1CILi1EEES8_S8_EEENS6_IJNS7_ILi128EEENS7_ILi64EEENS7_ILi256EEEEEELi256ENS_10bfloat16_tEfNS_4arch4Sm90ELb0ELb1ELb0ELb0ELb0ELb0ELb0ELb1ELb1ELb1ELb1ELb0EEENS1_21CollectiveEpilogueFwdINS6_IJSA_SC_SB_EEES9_SE_SG_Li256ELb0ELb1ELb1ELb0EEENS1_19SingleTileSchedulerILb0ELb1ELb1ELi128EEEEEEEEEvNT_6ParamsE:
        /* <DEDUP_REMOVED lines=18> */
.L_x_956:
[----:B------:R-:W-:Y:S05]  /*0120*/  BSYNC B0 ;  /* 0x0000000000007941 */ /* 0x000fea0003800000 */
.L_x_955:
        /* <DEDUP_REMOVED lines=41> */
.L_x_957:
        /* <DEDUP_REMOVED lines=22> */
.L_x_958:
        /* <DEDUP_REMOVED lines=18> */
.L_x_959:
        /* <DEDUP_REMOVED lines=22> */
.L_x_960:
        /* <DEDUP_REMOVED lines=22> */
.L_x_961:
[----:B0-----:R-:W-:Y:S01]  /*0900*/  UMOV UR4, 0x1 ;  /* 0x0000000100047882 */ /* 0x001fe20000000000 */
[----:B------:R-:W-:Y:S01]  /*0910*/  PLOP3.LUT P0, PT, PT, PT, UP0, 0x80, 0x0 ;  /* 0x000000000000781c */ /* 0x000fe20003f0f008 */
[----:B------:R-:W-:Y:S01]  /*0920*/  USEL UR4, UR4, 0x2, !UP0 ;  /* 0x0000000204047887 */ /* 0x000fe2000c000000 */
[----:B------:R-:W-:Y:S01]  /*0930*/  NOP ;  /* 0x0000000000007918 */ /* 0x000fe20000000000 */
[----:B------:R-:W-:Y:S04]  /*0940*/  BSSY B6, `(.L_x_962) ;  /* 0x0001366000067945 */ /* 0x000fe80003800000 */
[----:B------:R-:W-:-:S05]  /*0950*/  IMAD.U32 R2, RZ, RZ, UR4 ;  /* 0x00000004ff027e24 */ /* 0x000fca000f8e00ff */
[----:B------:R0:W-:Y:S01]  /*0960*/  STL [R1+0xc], R2 ;  /* 0x00000c0201007387 */ /* 0x0001e20000100800 */
[----:B-12-4-:R-:W-:Y:S06]  /*0970*/  BAR.SYNC.DEFER_BLOCKING 0x0 ;  /* 0x0000000000007b1d */ /* 0x016fec0000010000 */
[----:B------:R-:W-:Y:S05]  /*0980*/  @!P0 BRA `(.L_x_963) ;  /* 0x000000e800588947 */ /* 0x000fea0003800000 */
.L_x_964:
[----:B------:R-:W-:-:S08]  /*0990*/  NOP ;  /* 0x0000000000007918 */ /* 0x000fd00000000000 */
[----:B------:R-:W1:Y:S02]  /*09a0*/  USETMAXREG.TRY_ALLOC.CTAPOOL UP0, 0xf0 ;  /* 0x000000f0000079c8 */ /* 0x000e640008000600 */
[----:B-1----:R-:W-:-:S13]  /*09b0*/  PLOP3.LUT P0, PT, PT, PT, UP0, 0x80, 0x0 ;  /* 0x000000000000781c */ /* 0x002fda0003f0f008 */
[----:B------:R-:W-:Y:S05]  /*09c0*/  @!P0 BRA `(.L_x_964) ;  /* 0xfffffffc00f08947 */ /* 0x000fea000383ffff */
[----:B------:R-:W1:Y:S01]  /*09d0*/  S2UR UR6, SR_CTAID.Y ;  /* 0x00000000000679c3 */ /* 0x000e620000002600 */
[----:B------:R-:W-:Y:S02]  /*09e0*/  ULDC UR7, c[0x0][0xc50] ;  /* 0x0003140000077ab9 */ /* 0x000fe40000000800 */
[----:B------:R-:W-:-:S05]  /*09f0*/  UISETP.NE.AND UP0, UPT, UR7, 0x1, UPT ;  /* 0x000000010700788c */ /* 0x000fca000bf05270 */
[----:B------:R-:W2:Y:S06]  /*0a00*/  S2UR UR8, SR_CTAID.Z ;  /* 0x00000000000879c3 */ /* 0x000eac0000002700 */
[----:B------:R-:W-:Y:S01]  /*0a10*/  @UP0 ULDC UR4, c[0x0][0xc54] ;  /* 0x0003150000040ab9 */ /* 0x000fe20000000800 */
[----:B------:R-:W-:Y:S01]  /*0a20*/  @UP0 ULDC UR9, c[0x0][0xc58] ;  /* 0x0003160000090ab9 */ /* 0x000fe20000000800 */
[----:B-1----:R-:W-:Y:S02]  /*0a30*/  UIMAD.WIDE.U32 UR4, UR6, UR4, URZ ;  /* 0x00000004060472a5 */ /* 0x002fe4000f8e003f */
[----:B------:R-:W-:-:S02]  /*0a40*/  UMOV UR10, UR6 ;  /* 0x00000006000a7c82 */ /* 0x000fc40008000000 */
[----:B------:R-:W-:Y:S01]  /*0a50*/  @UP0 USHF.R.U32.HI UR10, URZ, UR9, UR5 ;  /* 0x000000093f0a0299 */ /* 0x000fe20008011605 */
[----:B------:R-:W-:Y:S06]  /*0a60*/  BAR.ARV 0x8, 0x180 ;  /* 0x0206000000007b1d */ /* 0x000fec0000002000 */
[----:B------:R-:W-:Y:S01]  /*0a70*/  IMAD.U32 R0, RZ, RZ, UR10 ;  /* 0x0000000aff007e24 */ /* 0x000fe2000f8e00ff */
[----:B--2---:R-:W-:Y:S01]  /*0a80*/  ISETP.LE.AND P0, PT, RZ, UR8, PT ;  /* 0x00000008ff007c0c */ /* 0x004fe2000bf03270 */
[----:B------:R-:W-:-:S03]  /*0a90*/  UIADD3 UR4, -UR10, URZ, URZ ;  /* 0x0000003f0a047290 */ /* 0x000fc6000fffe13f */
[----:B------:R3:W-:Y:S01]  /*0aa0*/  STL [R1], R0 ;  /* 0x0000000001007387 */ /* 0x0007e20000100800 */
[----:B------:R-:W-:-:S08]  /*0ab0*/  UIMAD UR6, UR7, UR4, UR6 ;  /* 0x00000004070672a4 */ /* 0x000fd0000f8e0206 */
[----:B------:R-:W-:Y:S05]  /*0ac0*/  @!P0 BRA `(.L_x_965) ;  /* 0x0000013400348947 */ /* 0x000fea0003800000 */
[----:B------:R-:W1:Y:S01]  /*0ad0*/  S2UR UR38, SR_CTAID.X ;  /* 0x00000000002679c3 */ /* 0x000e620000002500 */
[----:B------:R-:W-:Y:S01]  /*0ae0*/  ULDC UR7, c[0x0][0x448] ;  /* 0x0001120000077ab9 */ /* 0x000fe20000000800 */
[----:B------:R-:W-:Y:S01]  /*0af0*/  ULDC.64 UR4, c[0x0][0x418] ;  /* 0x0001060000047ab9 */ /* 0x000fe20000000a00 */
[----:B---3--:R-:W2:Y:S01]  /*0b00*/  S2R R0, SR_TID.X ;  /* 0x0000000000007919 */ /* 0x008ea20000002100 */
[----:B------:R-:W-:Y:S02]  /*0b10*/  UISETP.NE.AND UP1, UPT, UR7, 0x1, UPT ;  /* 0x000000010700788c */ /* 0x000fe4000bf25270 */
[----:B------:R-:W-:Y:S01]  /*0b20*/  UISETP.NE.U32.AND UP0, UPT, UR4, URZ, UPT ;  /* 0x0000003f0400728c */ /* 0x000fe2000bf05070 */
[----:B------:R-:W-:Y:S01]  /*0b30*/  ULDC UR7, c[0x0][0x424] ;  /* 0x0001090000077ab9 */ /* 0x000fe20000000800 */
[----:B------:R-:W-:Y:S02]  /*0b40*/  ULDC UR42, c[0x0][0x288] ;  /* 0x0000a200002a7ab9 */ /* 0x000fe40000000800 */
[----:B------:R-:W-:-:S02]  /*0b50*/  UISETP.NE.AND.EX UP0, UPT, UR5, URZ, UPT, UP0 ;  /* 0x0000003f0500728c */ /* 0x000fc4000bf05300 */
[----:B------:R-:W-:Y:S01]  /*0b60*/  UIADD3 UR10, -UR42, 0x1, URZ ;  /* 0x000000012a0a7890 */ /* 0x000fe2000fffe13f */
[----:B------:R-:W-:Y:S01]  /*0b70*/  ULDC.64 UR4, c[0x0][0x9e0] ;  /* 0x0002780000047ab9 */ /* 0x000fe20000000a00 */
[----:B------:R-:W-:Y:S02]  /*0b80*/  USEL UR12, UR7, 0x1, UP0 ;  /* 0x00000001070c7887 */ /* 0x000fe40008000000 */
[----:B------:R-:W-:Y:S01]  /*0b90*/  UISETP.GE.AND UP0, UPT, UR5, 0x1, UPT ;  /* 0x000000010500788c */ /* 0x000fe2000bf06270 */
[----:B------:R-:W-:Y:S01]  /*0ba0*/  @UP1 ULDC UR9, c[0x0][0x44c] ;  /* 0x0001130000091ab9 */ /* 0x000fe20000000800 */
[----:B------:R-:W-:Y:S01]  /*0bb0*/  ULDC UR13, c[0x0][0x2f0] ;  /* 0x0000bc00000d7ab9 */ /* 0x000fe20000000800 */
[----:B------:R-:W-:Y:S01]  /*0bc0*/  @UP1 ULDC UR11, c[0x0][0x450] ;  /* 0x00011400000b1ab9 */ /* 0x000fe20000000800 */
[----:B------:R-:W-:Y:S02]  /*0bd0*/  UIMAD UR10, UR12, UR13, UR10 ;  /* 0x0000000d0c0a72a4 */ /* 0x000fe4000f8e020a */
[----:B------:R-:W-:Y:S01]  /*0be0*/  PLOP3.LUT P1, PT, PT, PT, UP0, 0x80, 0x0 ;  /* 0x000000000000781c */ /* 0x000fe20003f2f008 */
[----:B-1----:R-:W-:Y:S01]  /*0bf0*/  USHF.L.U32 UR38, UR38, 0x7, URZ ;  /* 0x0000000726267899 */ /* 0x002fe2000800063f */
[----:B------:R-:W-:-:S03]  /*0c00*/  IMAD.U32 R17, RZ, RZ, UR12 ;  /* 0x0000000cff117e24 */ /* 0x000fc6000f8e00ff */
[----:B------:R-:W-:Y:S02]  /*0c10*/  @UP1 UIADD3 UR8, UR38, 0x7f, URZ ;  /* 0x0000007f26081890 */ /* 0x000fe4000fffe03f */
[----:B------:R-:W-:Y:S02]  /*0c20*/  UIADD3 UR7, UR38, 0x7f, URZ ;  /* 0x0000007f26077890 */ /* 0x000fe4000fffe03f */
[----:B------:R-:W-:Y:S01]  /*0c30*/  UIMAD.WIDE.U32 UR8, UR8, UR9, URZ ;  /* 0x00000009080872a5 */ /* 0x000fe2000f8e003f */
[----:B--2---:R-:W-:-:S03]  /*0c40*/  VIADD R18, R0, 0xffffff80 ;  /* 0xffffff8000127836 */ /* 0x004fc60000000000 */
[----:B------:R-:W-:-:S04]  /*0c50*/  @UP1 USHF.R.U32.HI UR7, URZ, UR11, UR9 ;  /* 0x0000000b3f071299 */ /* 0x000fc80008011609 */
[----:B------:R-:W-:-:S04]  /*0c60*/  UIADD3 UR10, UR10, UR7, URZ ;  /* 0x000000070a0a7290 */ /* 0x000fc8000fffe03f */
[----:B------:R-:W-:Y:S01]  /*0c70*/  UIADD3 UR4, UR10, UR4, URZ ;  /* 0x000000040a047290 */ /* 0x000fe2000fffe03f */
[----:B------:R-:W-:Y:S11]  /*0c80*/  @!P1 BRA `(.L_x_966) ;  /* 0x0000000000449947 */ /* 0x000ff60003800000 */
[----:B------:R-:W-:Y:S01]  /*0c90*/  ISETP.LT.AND P0, PT, RZ, UR10, PT ;  /* 0x0000000aff007c0c */ /* 0x000fe2000bf01270 */
[----:B------:R-:W-:-:S12]  /*0ca0*/  UIADD3 UR7, UR10, -0x1, URZ ;  /* 0xffffffff0a077890 */ /* 0x000fd8000fffe03f */
[----:B------:R-:W-:Y:S05]  /*0cb0*/  @P0 BRA `(.L_x_967) ;  /* 0x00000000001c0947 */ /* 0x000fea0003800000 */
[----:B------:R-:W-:Y:S02]  /*0cc0*/  UISETP.NE.AND UP0, UPT, UR5, 0x1, UPT ;  /* 0x000000010500788c */ /* 0x000fe4000bf05270 */
[----:B------:R-:W-:-:S09]  /*0cd0*/  UIADD3 UR7, -UR10, URZ, URZ ;  /* 0x0000003f0a077290 */ /* 0x000fd2000fffe13f */
[----:B------:R-:W-:Y:S02]  /*0ce0*/  @UP0 ULDC.64 UR10, c[0x0][0x9e8] ;  /* 0x00027a00000a0ab9 */ /* 0x000fe40000000a00 */
[----:B------:R-:W-:-:S04]  /*0cf0*/  UIMAD.WIDE.U32 UR8, UR7, UR10, URZ ;  /* 0x0000000a070872a5 */ /* 0x000fc8000f8e003f */
[----:B------:R-:W-:-:S04]  /*0d00*/  @UP0 USHF.R.U32.HI UR7, URZ, UR11, UR9 ;  /* 0x0000000b3f070299 */ /* 0x000fc80008011609 */
[----:B------:R-:W-:Y:S01]  /*0d10*/  ULOP3.LUT UR7, URZ, UR7, URZ, 0x33, !UPT ;  /* 0x000000073f077292 */ /* 0x000fe2000f8e333f */
[----:B------:R-:W-:Y:S11]  /*0d20*/  BRA `(.L_x_968) ;  /* 0x0000000000107947 */ /* 0x000ff60003800000 */
.L_x_967:
[----:B------:R-:W-:-:S11]  /*0d30*/  UISETP.NE.AND UP0, UPT, UR5, 0x1, UPT ;  /* 0x000000010500788c */ /* 0x000fd6000bf05270 */
[----:B------:R-:W-:Y:S02]  /*0d40*/  @UP0 ULDC.64 UR10, c[0x0][0x9e8] ;  /* 0x00027a00000a0ab9 */ /* 0x000fe40000000a00 */
[----:B------:R-:W-:-:S04]  /*0d50*/  UIMAD.WIDE.U32 UR8, UR7, UR10, URZ ;  /* 0x0000000a070872a5 */ /* 0x000fc8000f8e003f */
[----:B------:R-:W-:-:S12]  /*0d60*/  @UP0 USHF.R.U32.HI UR7, URZ, UR11, UR9 ;  /* 0x0000000b3f070299 */ /* 0x000fd80008011609 */
.L_x_968:
[----:B------:R-:W-:-:S04]  /*0d70*/  UIMAD UR7, UR7, UR5, UR5 ;  /* 0x00000005070772a4 */ /* 0x000fc8000f8e0205 */
[----:B------:R-:W-:-:S04]  /*0d80*/  UISETP.LT.AND UP0, UPT, UR4, UR7, UPT ;  /* 0x000000070400728c */ /* 0x000fc8000bf01270 */
[----:B------:R-:W-:-:S12]  /*0d90*/  USEL UR4, UR4, UR7, UP0 ;  /* 0x0000000704047287 */ /* 0x000fd80008000000 */
.L_x_966:
[----:B------:R-:W-:Y:S01]  /*0da0*/  R2UR UR15, R17 ;  /* 0x00000000110f72ca */ /* 0x000fe200000e0000 */
[----:B------:R-:W-:Y:S01]  /*0db0*/  UIADD3 UR10, UR4, 0x3f, URZ ;  /* 0x0000003f040a7890 */ /* 0x000fe2000fffe03f */
[----:B------:R-:W-:Y:S01]  /*0dc0*/  @UP1 ULDC UR8, c[0x0][0x44c] ;  /* 0x0001130000081ab9 */ /* 0x000fe20000000800 */
[----:B------:R-:W-:Y:S02]  /*0dd0*/  @UP1 ULDC UR14, c[0x0][0x450] ;  /* 0x00011400000e1ab9 */ /* 0x000fe40000000800 */
[----:B------:R-:W-:Y:S02]  /*0de0*/  USHF.R.S32.HI UR11, URZ, 0x1f, UR10 ;  /* 0x0000001f3f0b7899 */ /* 0x000fe4000801140a */
[----:B------:R-:W-:Y:S02]  /*0df0*/  UIMAD.WIDE.U32 UR8, UR38, UR8, URZ ;  /* 0x00000008260872a5 */ /* 0x000fe4000f8e003f */
[----:B------:R-:W-:Y:S01]  /*0e00*/  ULEA.HI UR11, UR11, UR10, URZ, 0x6 ;  /* 0x0000000a0b0b7291 */ /* 0x000fe2000f8f303f */
[----:B------:R-:W-:Y:S01]  /*0e10*/  UMOV UR12, UR38 ;  /* 0x00000026000c7c82 */ /* 0x000fe20008000000 */
[----:B------:R-:W-:-:S02]  /*0e20*/  @UP1 USHF.R.U32.HI UR12, URZ, UR14, UR9 ;  /* 0x0000000e3f0c1299 */ /* 0x000fc40008011609 */
[----:B------:R-:W-:Y:S02]  /*0e30*/  UIMAD UR7, UR15, UR13, 0x3f ;  /* 0x0000003f0f0774a4 */ /* 0x000fe4000f8e020d */
[----:B------:R-:W-:Y:S02]  /*0e40*/  USHF.R.S32.HI UR11, URZ, 0x6, UR11 ;  /* 0x000000063f0b7899 */ /* 0x000fe4000801140b */
[----:B------:R-:W-:Y:S02]  /*0e50*/  USHF.R.S32.HI UR4, URZ, 0x1f, UR7 ;  /* 0x0000001f3f047899 */ /* 0x000fe40008011407 */
[----:B------:R-:W-:Y:S02]  /*0e60*/  UIMAD UR42, UR15, UR13, -UR42 ;  /* 0x0000000d0f2a72a4 */ /* 0x000fe4000f8e0a2a */
[----:B------:R-:W-:Y:S02]  /*0e70*/  ULEA.HI UR4, UR4, UR7, URZ, 0x6 ;  /* 0x0000000704047291 */ /* 0x000fe4000f8f303f */
[----:B------:R-:W-:-:S02]  /*0e80*/  UIADD3 UR7, UR42, UR12, URZ ;  /* 0x0000000c2a077290 */ /* 0x000fc4000fffe03f */
[----:B------:R-:W-:Y:S01]  /*0e90*/  USHF.R.S32.HI UR4, URZ, 0x6, UR4 ;  /* 0x000000063f047899 */ /* 0x000fe20008011404 */
[----:B------:R-:W-:-:S03]  /*0ea0*/  ULDC UR8, c[0x0][0x9dc] ;  /* 0x0002770000087ab9 */ /* 0x000fc60000000800 */
[----:B------:R-:W-:-:S04]  /*0eb0*/  UISETP.LT.AND UP0, UPT, UR4, UR11, UPT ;  /* 0x0000000b0400728c */ /* 0x000fc8000bf01270 */
[----:B------:R-:W-:Y:S02]  /*0ec0*/  USEL UR11, UR4, UR11, UP0 ;  /* 0x0000000b040b7287 */ /* 0x000fe40008000000 */
[----:B------:R-:W-:Y:S01]  /*0ed0*/  UIADD3 UR4, UR7, -UR8, URZ ;  /* 0x8000000807047290 */ /* 0x000fe2000fffe03f */
[----:B------:R-:W-:Y:S11]  /*0ee0*/  @!P1 BRA `(.L_x_969) ;  /* 0x0000000000449947 */ /* 0x000ff60003800000 */
[----:B------:R-:W-:-:S06]  /*0ef0*/  UISETP.GT.AND UP0, UPT, UR7, -0x1, UPT ;  /* 0xffffffff0700788c */ /* 0x000fcc000bf04270 */
[----:B------:R-:W-:-:S13]  /*0f00*/  PLOP3.LUT P0, PT, PT, PT, UP0, 0x80, 0x0 ;  /* 0x000000000000781c */ /* 0x000fda0003f0f008 */
[----:B------:R-:W-:Y:S05]  /*0f10*/  @P0 BRA `(.L_x_970) ;  /* 0x00000000001c0947 */ /* 0x000fea0003800000 */
[----:B------:R-:W-:Y:S02]  /*0f20*/  UISETP.NE.AND UP0, UPT, UR5, 0x1, UPT ;  /* 0x000000010500788c */ /* 0x000fe4000bf05270 */
[----:B------:R-:W-:-:S09]  /*0f30*/  ULOP3.LUT UR7, URZ, UR7, URZ, 0x33, !UPT ;  /* 0x000000073f077292 */ /* 0x000fd2000f8e333f */
[----:B------:R-:W-:Y:S02]  /*0f40*/  @UP0 ULDC.64 UR12, c[0x0][0x9e8] ;  /* 0x00027a00000c0ab9 */ /* 0x000fe40000000a00 */
[----:B------:R-:W-:-:S04]  /*0f50*/  UIMAD.WIDE.U32 UR8, UR7, UR12, URZ ;  /* 0x0000000c070872a5 */ /* 0x000fc8000f8e003f */
[----:B------:R-:W-:-:S04]  /*0f60*/  @UP0 USHF.R.U32.HI UR7, URZ, UR13, UR9 ;  /* 0x0000000d3f070299 */ /* 0x000fc80008011609 */
[----:B------:R-:W-:Y:S01]  /*0f70*/  ULOP3.LUT UR7, URZ, UR7, URZ, 0x33, !UPT ;  /* 0x000000073f077292 */ /* 0x000fe2000f8e333f */
[----:B------:R-:W-:Y:S11]  /*0f80*/  BRA `(.L_x_971) ;  /* 0x0000000000107947 */ /* 0x000ff60003800000 */
.L_x_970:
[----:B------:R-:W-:-:S11]  /*0f90*/  UISETP.NE.AND UP0, UPT, UR5, 0x1, UPT ;  /* 0x000000010500788c */ /* 0x000fd6000bf05270 */
[----:B------:R-:W-:Y:S02]  /*0fa0*/  @UP0 ULDC.64 UR12, c[0x0][0x9e8] ;  /* 0x00027a00000c0ab9 */ /* 0x000fe40000000a00 */
[----:B------:R-:W-:-:S04]  /*0fb0*/  UIMAD.WIDE.U32 UR8, UR7, UR12, URZ ;  /* 0x0000000c070872a5 */ /* 0x000fc8000f8e003f */
[----:B------:R-:W-:-:S12]  /*0fc0*/  @UP0 USHF.R.U32.HI UR7, URZ, UR13, UR9 ;  /* 0x0000000d3f070299 */ /* 0x000fd80008011609 */
.L_x_971:
[----:B------:R-:W-:-:S04]  /*0fd0*/  UIMAD UR5, UR7, UR5, URZ ;  /* 0x00000005070572a4 */ /* 0x000fc8000f8e023f */
[----:B------:R-:W-:-:S04]  /*0fe0*/  UISETP.LT.AND UP0, UPT, UR4, UR5, UPT ;  /* 0x000000050400728c */ /* 0x000fc8000bf01270 */
[----:B------:R-:W-:-:S12]  /*0ff0*/  USEL UR4, UR4, UR5, !UP0 ;  /* 0x0000000504047287 */ /* 0x000fd8000c000000 */
.L_x_969:
[----:B------:R-:W-:Y:S02]  /*1000*/  USHF.R.S32.HI UR5, URZ, 0x1f, UR4 ;  /* 0x0000001f3f057899 */ /* 0x000fe40008011404 */
[----:B------:R-:W-:Y:S02]  /*1010*/  USHF.R.U32.HI UR12, URZ, 0x10, UR6 ;  /* 0x000000103f0c7899 */ /* 0x000fe40008011606 */
[----:B------:R-:W-:Y:S02]  /*1020*/  ULEA.HI UR5, UR5, UR4, URZ, 0x6 ;  /* 0x0000000405057291 */ /* 0x000fe4000f8f303f */
[----:B------:R-:W-:Y:S02]  /*1030*/  ULOP3.LUT UR7, UR6, 0xffff, URZ, 0xc0, !UPT ;  /* 0x0000ffff06077892 */ /* 0x000fe4000f8ec03f */
[----:B------:R-:W-:Y:S01]  /*1040*/  USHF.R.S32.HI UR5, URZ, 0x6, UR5 ;  /* 0x000000063f057899 */ /* 0x000fe20008011405 */
[----:B------:R-:W-:-:S03]  /*1050*/  UMOV UR4, URZ ;  /* 0x0000003f00047c82 */ /* 0x000fc60008000000 */
[----:B------:R-:W-:-:S04]  /*1060*/  UISETP.LT.AND UP0, UPT, URZ, UR5, UPT ;  /* 0x000000053f00728c */ /* 0x000fc8000bf01270 */
[----:B------:R-:W-:Y:S02]  /*1070*/  USEL UR10, URZ, UR5, !UP0 ;  /* 0x000000053f0a7287 */ /* 0x000fe4000c000000 */
[----:B------:R-:W-:Y:S02]  /*1080*/  UISETP.NE.AND UP0, UPT, UR12, URZ, UPT ;  /* 0x0000003f0c00728c */ /* 0x000fe4000bf05270 */
[----:B------:R-:W-:-:S06]  /*1090*/  UISETP.GT.AND UP1, UPT, UR11, UR10, UPT ;  /* 0x0000000a0b00728c */ /* 0x000fcc000bf24270 */
[----:B------:R-:W-:-:S03]  /*10a0*/  PLOP3.LUT P0, PT, PT, PT, UP1, 0x80, 0x0 ;  /* 0x000000000000781c */ /* 0x000fc60003f0f018 */
[----:B------:R-:W-:-:S10]  /*10b0*/  @!UP0 ULDC UR12, c[0x0][0x9f0] ;  /* 0x00027c00000c8ab9 */ /* 0x000fd40000000800 */
[----:B------:R-:W-:Y:S05]  /*10c0*/  @!P0 BRA `(.L_x_972) ;  /* 0x0000000000888947 */ /* 0x000fea0003800000 */
[----:B------:R-:W-:Y:S01]  /*10d0*/  IMAD.U32 R3, RZ, RZ, UR12 ;  /* 0x0000000cff037e24 */ /* 0x000fe2000f8e00ff */
[----:B------:R-:W-:-:S04]  /*10e0*/  UIADD3 UR4, UR12, -0x1, UR11 ;  /* 0xffffffff0c047890 */ /* 0x000fc8000fffe00b */
[-C--:B------:R-:W-:Y:S01]  /*10f0*/  IABS R0, R3.reuse ;  /* 0x0000000300007213 */ /* 0x080fe20000000000 */
[----:B------:R-:W-:Y:S01]  /*1100*/  UIADD3 UR6, -UR10, UR4, URZ ;  /* 0x000000040a067290 */ /* 0x000fe2000fffe13f */
[----:B------:R-:W-:Y:S02]  /*1110*/  IABS R5, R3 ;  /* 0x0000000300057213 */ /* 0x000fe40000000000 */
[----:B------:R-:W-:Y:S01]  /*1120*/  R2UR UR13, R0 ;  /* 0x00000000000d72ca */ /* 0x000fe200000e0000 */
[----:B------:R-:W-:Y:S02]  /*1130*/  UMOV UR4, URZ ;  /* 0x0000003f00047c82 */ /* 0x000fe40008000000 */
[----:B------:R-:W-:Y:S01]  /*1140*/  IMAD.U32 R4, RZ, RZ, UR6 ;  /* 0x00000006ff047e24 */ /* 0x000fe2000f8e00ff */
[----:B------:R-:W-:-:S04]  /*1150*/  ULOP3.LUT UR6, UR6, UR12, URZ, 0x3c, !UPT ;  /* 0x0000000c06067292 */ /* 0x000fc8000f8e3c3f */
[----:B------:R-:W-:-:S05]  /*1160*/  IABS R4, R4 ;  /* 0x0000000400047213 */ /* 0x000fca0000000000 */
[----:B------:R-:W1:Y:S01]  /*1170*/  I2F.RP R0, UR13 ;  /* 0x0000000d00007d06 */ /* 0x000e620008209400 */
[----:B------:R-:W-:-:S05]  /*1180*/  IMAD.MOV.U32 R3, RZ, RZ, R4 ;  /* 0x000000ffff037224 */ /* 0x000fca00078e0004 */
[----:B------:R-:W-:Y:S02]  /*1190*/  R2UR UR9, R3 ;  /* 0x00000000030972ca */ /* 0x000fe400000e0000 */
[----:B-1----:R-:W0:Y:S02]  /*11a0*/  MUFU.RCP R0, R0 ;  /* 0x0000000000007308 */ /* 0x002e240000001000 */
[----:B0-----:R-:W-:Y:S02]  /*11b0*/  VIADD R2, R0, 0xffffffe ;  /* 0x0ffffffe00027836 */ /* 0x001fe40000000000 */
        /* <DEDUP_REMOVED lines=19> */
.L_x_972:
[----:B------:R-:W-:Y:S01]  /*12f0*/  UIMAD UR5, UR7, UR4, UR10 ;  /* 0x00000004070572a4 */ /* 0x000fe2000f8e020a */
[----:B------:R-:W-:Y:S01]  /*1300*/  IMAD.U32 R0, RZ, RZ, UR11 ;  /* 0x0000000bff007e24 */ /* 0x000fe2000f8e00ff */
[----:B------:R-:W-:Y:S01]  /*1310*/  PLOP3.LUT P0, PT, PT, PT, PT, 0x80, 0x0 ;  /* 0x000000000000781c */ /* 0x000fe20003f0f070 */
[----:B------:R-:W-:Y:S01]  /*1320*/  IMAD.U32 R3, RZ, RZ, UR4 ;  /* 0x00000004ff037e24 */ /* 0x000fe2000f8e00ff */
[----:B------:R-:W-:Y:S01]  /*1330*/  CS2R R150, SRZ ;  /* 0x0000000000967805 */ /* 0x000fe2000001ff00 */
[----:B0-----:R-:W-:Y:S01]  /*1340*/  IMAD.MOV.U32 R2, RZ, RZ, RZ ;  /* 0x000000ffff027224 */ /* 0x001fe200078e00ff */
[----:B------:R-:W-:Y:S01]  /*1350*/  CS2R R148, SRZ ;  /* 0x0000000000947805 */ /* 0x000fe2000001ff00 */
[----:B------:R-:W-:Y:S01]  /*1360*/  IMAD.U32 R22, RZ, RZ, UR5 ;  /* 0x00000005ff167e24 */ /* 0x000fe2000f8e00ff */
[----:B------:R-:W-:Y:S02]  /*1370*/  VIADDMNMX R0, R3, UR5, R0, PT ;  /* 0x0000000503007c46 */ /* 0x000fe4000b800100 */
[----:B------:R-:W-:-:S02]  /*1380*/  CS2R R146, SRZ ;  /* 0x0000000000927805 */ /* 0x000fc4000001ff00 */
[----:B------:R-:W-:Y:S02]  /*1390*/  CS2R R144, SRZ ;  /* 0x0000000000907805 */ /* 0x000fe4000001ff00 */
[----:B------:R-:W-:Y:S02]  /*13a0*/  CS2R R142, SRZ ;  /* 0x00000000008e7805 */ /* 0x000fe4000001ff00 */
[----:B------:R-:W-:Y:S01]  /*13b0*/  R2UR UR39, R0 ;  /* 0x00000000002772ca */ /* 0x000fe200000e0000 */
[----:B------:R-:W-:Y:S01]  /*13c0*/  IMAD.MOV.U32 R0, RZ, RZ, RZ ;  /* 0x000000ffff007224 */ /* 0x000fe200078e00ff */
        /* <DEDUP_REMOVED lines=11> */
[----:B------:R-:W-:Y:S01]  /*1480*/  UISETP.GT.AND UP0, UPT, UR39, UR5, UPT ;  /* 0x000000052700728c */ /* 0x000fe2000bf04270 */
[----:B------:R-:W-:Y:S02]  /*1490*/  CS2R R118, SRZ ;  /* 0x0000000000767805 */ /* 0x000fe4000001ff00 */
[----:B------:R-:W-:Y:S02]  /*14a0*/  CS2R R116, SRZ ;  /* 0x0000000000747805 */ /* 0x000fe4000001ff00 */
[----:B------:R-:W-:Y:S02]  /*14b0*/  CS2R R114, SRZ ;  /* 0x0000000000727805 */ /* 0x000fe4000001ff00 */
[----:B------:R-:W-:-:S02]  /*14c0*/  CS2R R112, SRZ ;  /* 0x0000000000707805 */ /* 0x000fc4000001ff00 */
[----:B------:R-:W-:Y:S02]  /*14d0*/  CS2R R110, SRZ ;  /* 0x00000000006e7805 */ /* 0x000fe4000001ff00 */
[----:B------:R-:W-:Y:S02]  /*14e0*/  PLOP3.LUT P1, PT, PT, PT, UP0, 0x80, 0x0 ;  /* 0x000000000000781c */ /* 0x000fe40003f2f008 */
        /* <DEDUP_REMOVED lines=42> */
[----:B------:R-:W-:Y:S01]  /*1790*/  CS2R R24, SRZ ;  /* 0x0000000000187805 */ /* 0x000fe2000001ff00 */
[----:B------:R-:W-:Y:S06]  /*17a0*/  @!P1 BRA `(.L_x_973) ;  /* 0x000000b4006c9947 */ /* 0x000fec0003800000 */
[----:B------:R-:W-:Y:S01]  /*17b0*/  SHF.R.S32.HI R23, RZ, 0x1f, R18 ;  /* 0x0000001fff177819 */ /* 0x000fe20000011412 */
[----:B------:R-:W0:Y:S01]  /*17c0*/  S2UR UR7, SR_CgaCtaId ;  /* 0x00000000000779c3 */ /* 0x000e220000008800 */
[----:B------:R-:W-:Y:S02]  /*17d0*/  UMOV UR6, 0x400 ;  /* 0x0000040000067882 */ /* 0x000fe40000000000 */
[----:B------:R-:W-:-:S04]  /*17e0*/  LEA.HI R56, R23, R18, RZ, 0x7 ;  /* 0x0000001217387211 */ /* 0x000fc800078f38ff */
[----:B------:R-:W-:-:S05]  /*17f0*/  SHF.R.S32.HI R57, RZ, 0x7, R56 ;  /* 0x00000007ff397819 */ /* 0x000fca0000011438 */
        /* <DEDUP_REMOVED lines=21> */
[----:B------:R-:W-:Y:S01]  /*1950*/  IMAD.U32 R10, RZ, RZ, UR6 ;  /* 0x00000006ff0a7e24 */ /* 0x000fe2000f8e00ff */
[----:B------:R-:W-:Y:S01]  /*1960*/  MOV R7, UR5 ;  /* 0x0000000500077c02 */ /* 0x000fe20008000f00 */
[----:B------:R-:W-:Y:S02]  /*1970*/  IMAD.U32 R6, RZ, RZ, UR4 ;  /* 0x00000004ff067e24 */ /* 0x000fe4000f8e00ff */
[----:B------:R-:W-:-:S02]  /*1980*/  IMAD.U32 R11, RZ, RZ, UR7 ;  /* 0x00000007ff0b7e24 */ /* 0x000fc4000f8e00ff */
[----:B------:R-:W-:Y:S02]  /*1990*/  IMAD.MOV.U32 R8, RZ, RZ, 0x70 ;  /* 0x00000070ff087424 */ /* 0x000fe400078e00ff */
[----:B------:R-:W-:Y:S02]  /*19a0*/  IMAD.MOV.U32 R12, RZ, RZ, 0x1 ;  /* 0x00000001ff0c7424 */ /* 0x000fe400078e00ff */
[----:B0-----:R-:W-:-:S07]  /*19b0*/  IMAD.MOV.U32 R13, RZ, RZ, RZ ;  /* 0x000000ffff0d7224 */ /* 0x001fce00078e00ff */
[----:B------:R-:W-:-:S07]  /*19c0*/  LEPC R20, `(.L_x_974) ;  /* 0x000000001014794e */ /* 0x000fce0000000000 */
[----:B-1----:R-:W-:Y:S05]  /*19d0*/  CALL.ABS.NOINC R2 ;  /* 0x0000000002007343 */ /* 0x002fea0003c00000 */
.L_x_974:
[----:B------:R-:W-:Y:S02]  /*19e0*/  R2UR UR4, R16 ;  /* 0x00000000100472ca */ /* 0x000fe400000e0000 */
[----:B------:R-:W-:-:S11]  /*19f0*/  SHF.L.U32 R0, RZ, 0x1f, RZ ;  /* 0x0000001fff007819 */ /* 0x000fd600000006ff */
[----:B------:R-:W0:Y:S02]  /*1a00*/  SYNCS.PHASECHK.TRANS64.TRYWAIT P0, [UR4+0x30800], R0 ;  /* 0x03080000ff0075a7 */ /* 0x000e240008000144 */
[----:B0-----:R-:W-:Y:S05]  /*1a10*/  @!P0 BRA `(.L_x_975) ;  /* 0x0000012400688947 */ /* 0x001fea0003800000 */
.L_x_1149:
[----:B------:R-:W2:Y:S02]  /*1a20*/  LDL R2, [R1+0xc] ;  /* 0x00000c0001027983 */ /* 0x000ea40000100800 */
[----:B--2---:R-:W-:-:S13]  /*1a30*/  R2UR UR4, R2 ;  /* 0x00000000020472ca */ /* 0x004fda00000e0000 */
[----:B------:R-:W-:-:S06]  /*1a40*/  ULOP3.LUT UR4, UR4, 0x1, URZ, 0xfc, !UPT ;  /* 0x0000000104047892 */ /* 0x000fcc000f8efc3f */
[----:B------:R-:W-:-:S05]  /*1a50*/  IMAD.U32 R2, RZ, RZ, UR4 ;  /* 0x00000004ff027e24 */ /* 0x000fca000f8e00ff */
[----:B------:R-:W-:-:S13]  /*1a60*/  ISETP.NE.AND P4, PT, R2, 0x3, PT ;  /* 0x000000030200780c */ /* 0x000fda0003f85270 */
[----:B------:R-:W-:Y:S05]  /*1a70*/  @!P4 BRA `(.L_x_976) ;  /* 0x000000000004c947 */ /* 0x000fea0003800000 */
[----:B------:R-:W-:Y:S01]  /*1a80*/  BPT.TRAP 0x1 ;  /* 0x000000040000795c */ /* 0x000fe20000300000 */
.L_x_976:
[----:B------:R-:W-:-:S13]  /*1a90*/  R2UR UR4, R16 ;  /* 0x00000000100472ca */ /* 0x000fda00000e0000 */
[----:B------:R1:W2:Y:S01]  /*1aa0*/  SYNCS.PHASECHK.TRANS64.TRYWAIT P0, [UR4+0x30830], R0 ;  /* 0x03083000ff0075a7 */ /* 0x0002a20008000144 */
[----:B------:R-:W-:Y:S05]  /*1ab0*/  @!P4 BRA `(.L_x_977) ;  /* 0x000000000004c947 */ /* 0x000fea0003800000 */
[----:B------:R-:W-:Y:S01]  /*1ac0*/  BPT.TRAP 0x1 ;  /* 0x000000040000795c */ /* 0x000fe20000300000 */
.L_x_977:
[----:B------:R-:W3:Y:S01]  /*1ad0*/  S2R R2, SR_TID.X ;  /* 0x0000000000027919 */ /* 0x000ee20000002100 */
[----:B------:R-:W-:-:S05]  /*1ae0*/  IMAD.U32 R6, RZ, RZ, UR36 ;  /* 0x00000024ff067e24 */ /* 0x000fca000f8e00ff */
[----:B------:R-:W-:Y:S02]  /*1af0*/  LOP3.LUT R6, R6, 0x10000, RZ, 0xfc, !PT ;  /* 0x0001000006067812 */ /* 0x000fe400078efcff */
[----:B---3--:R-:W-:-:S04]  /*1b00*/  LOP3.LUT R2, R2, 0x7f, RZ, 0xc0, !PT ;  /* 0x0000007f02027812 */ /* 0x008fc800078ec0ff */
[----:B------:R-:W-:Y:S01]  /*1b10*/  ISETP.NE.AND P5, PT, R2, RZ, PT ;  /* 0x000000ff0200720c */ /* 0x000fe20003fa5270 */
[----:B--2---:R-:W-:-:S12]  /*1b20*/  @P0 BRA `(.L_x_978) ;  /* 0x00000000000c0947 */ /* 0x004fd80003800000 */
[----:B------:R-:W-:-:S13]  /*1b30*/  R2UR UR4, R16 ;  /* 0x00000000100472ca */ /* 0x000fda00000e0000 */
[----:B------:R-:W2:Y:S02]  /*1b40*/  SYNCS.PHASECHK.TRANS64.TRYWAIT P0, [UR4+0x30830], R0 ;  /* 0x03083000ff0075a7 */ /* 0x000ea40008000144 */
[----:B--2---:R-:W-:Y:S05]  /*1b50*/  @!P0 BRA `(.L_x_979) ;  /* 0x0000012400348947 */ /* 0x004fea0003800000 */
.L_x_978:
[----:B------:R-:W-:Y:S05]  /*1b60*/  WARPSYNC.ALL ;  /* 0x0000000000007948 */ /* 0x000fea0003800000 */
[----:B------:R-:W-:Y:S01]  /*1b70*/  IMAD.MOV.U32 R7, RZ, RZ, 0x40000040 ;  /* 0x40000040ff077424 */ /* 0x000fe200078e00ff */
[----:B------:R-:W-:Y:S01]  /*1b80*/  R2UR UR14, R16 ;  /* 0x00000000100e72ca */ /* 0x000fe200000e0000 */
[----:B------:R-:W-:Y:S01]  /*1b90*/  WARPGROUP.ARRIVE ;  /* 0x00000000000079c5 */ /* 0x000fe20000000000 */
[----:B------:R-:W-:Y:S01]  /*1ba0*/  R2UR UR8, R6 ;  /* 0x00000000060872ca */ /* 0x000fe200000e0000 */
[----:B------:R-:W-:Y:S01]  /*1bb0*/  UMOV UR11, 0x40000040 ;  /* 0x40000040000b7882 */ /* 0x000fe20000000000 */
[----:B------:R-:W-:Y:S01]  /*1bc0*/  R2UR UR9, R7 ;  /* 0x00000000070972ca */ /* 0x000fe200000e0000 */
[----:B------:R-:W-:Y:S01]  /*1bd0*/  UMOV UR13, 0x40000040 ;  /* 0x40000040000d7882 */ /* 0x000fe20000000000 */
[----:B------:R-:W-:Y:S01]  /*1be0*/  UMOV UR7, 0x40000040 ;  /* 0x4000004000077882 */ /* 0x000fe20000000000 */
[----:B------:R-:W-:Y:S01]  /*1bf0*/  UMOV UR5, UR13 ;  /* 0x0000000d00057c82 */ /* 0x000fe20008000000 */
[----:B------:R-:W-:Y:S01]  /*1c00*/  IMAD.U32 R9, RZ, RZ, UR13 ;  /* 0x0000000dff097e24 */ /* 0x000fe2000f8e00ff */
[----:B------:R-:W-:Y:S01]  /*1c10*/  UMOV UR13, 0x40000040 ;  /* 0x40000040000d7882 */ /* 0x000fe20000000000 */
[----:B------:R-:W-:Y:S01]  /*1c20*/  UMOV UR17, 0x40000040 ;  /* 0x4000004000117882 */ /* 0x000fe20000000000 */
[----:B------:R-:W-:Y:S01]  /*1c30*/  UMOV UR21, 0x40000040 ;  /* 0x4000004000157882 */ /* 0x000fe20000000000 */
[----:B------:R-:W-:Y:S01]  /*1c40*/  UMOV UR25, 0x40000040 ;  /* 0x4000004000197882 */ /* 0x000fe20000000000 */
[----:B------:R-:W-:Y:S01]  /*1c50*/  UIADD3 UR4, UR14, 0x20400, URZ ;  /* 0x000204000e047890 */ /* 0x000fe2000fffe03f */
[----:B0-----:R-:W-:Y:S01]  /*1c60*/  LOP3.LUT R3, R56, 0xffffff80, RZ, 0xc0, !PT ;  /* 0xffffff8038037812 */ /* 0x001fe200078ec0ff */
[----:B------:R-:W-:Y:S01]  /*1c70*/  UMOV UR29, 0x40000040 ;  /* 0x40000040001d7882 */ /* 0x000fe20000000000 */
[----:B------:R-:W-:Y:S01]  /*1c80*/  UMOV UR33, 0x40000040 ;  /* 0x4000004000217882 */ /* 0x000fe20000000000 */
[----:B------:R-:W-:Y:S01]  /*1c90*/  USHF.R.U32.HI UR4, URZ, 0x4, UR4 ;  /* 0x000000043f047899 */ /* 0x000fe20008011604 */
[----:B------:R-:W-:Y:S01]  /*1ca0*/  LEA.HI R23, R23, R18, RZ, 0x2 ;  /* 0x0000001217177211 */ /* 0x000fe200078f10ff */
[----:B------:R-:W-:Y:S01]  /*1cb0*/  UMOV UR37, 0x40000040 ;  /* 0x4000004000257882 */ /* 0x000fe20000000000 */
[----:B------:R-:W-:Y:S01]  /*1cc0*/  UMOV UR41, 0x40000040 ;  /* 0x4000004000297882 */ /* 0x000fe20000000000 */
[----:B------:R-:W-:Y:S01]  /*1cd0*/  ULOP3.LUT UR4, UR4, 0x3fff, URZ, 0xc0, !UPT ;  /* 0x00003fff04047892 */ /* 0x000fe2000f8ec03f */
[C---:B------:R-:W-:Y:S01]  /*1ce0*/  IMAD.IADD R3, R18.reuse, 0x1, -R3 ;  /* 0x0000000112037824 */ /* 0x040fe200078e0a03 */
[----:B------:R-:W-:Y:S01]  /*1cf0*/  UMOV UR45, 0x40000040 ;  /* 0x40000040002d7882 */ /* 0x000fe20000000000 */
[----:B------:R-:W-:Y:S01]  /*1d00*/  UMOV UR49, 0x40000040 ;  /* 0x4000004000317882 */ /* 0x000fe20000000000 */
[----:B------:R-:W-:Y:S01]  /*1d10*/  ULOP3.LUT UR15, UR4, 0x10000, URZ, 0xfc, !UPT ;  /* 0x00010000040f7892 */ /* 0x000fe2000f8efc3f */
[----:B------:R-:W-:Y:S01]  /*1d20*/  LOP3.LUT R23, R23, 0xfffffffc, RZ, 0xc0, !PT ;  /* 0xfffffffc17177812 */ /* 0x000fe200078ec0ff */
[----:B------:R-:W-:Y:S01]  /*1d30*/  UMOV UR53, 0x40000040 ;  /* 0x4000004000357882 */ /* 0x000fe20000000000 */
[----:B-1----:R-:W-:Y:S01]  /*1d40*/  SHF.R.S32.HI R0, RZ, 0x1f, R3 ;  /* 0x0000001fff007819 */ /* 0x002fe20000011403 */
[----:B------:R-:W-:Y:S01]  /*1d50*/  UIADD3 UR6, UR15, 0x2, URZ ;  /* 0x000000020f067890 */ /* 0x000fe2000fffe03f */
[----:B------:R-:W-:Y:S01]  /*1d60*/  LEA.HI R14, R57, R57, RZ, 0x1 ;  /* 0x00000039390e7211 */ /* 0x000fe200078f08ff */
[----:B------:R-:W-:Y:S01]  /*1d70*/  IMAD.IADD R23, R18, 0x1, -R23 ;  /* 0x0000000112177824 */ /* 0x000fe200078e0a17 */
[----:B------:R-:W-:Y:S01]  /*1d80*/  UMOV UR10, UR15 ;  /* 0x0000000f000a7c82 */ /* 0x000fe20008000000 */
[-C--:B------:R-:W-:Y:S01]  /*1d90*/  LEA.HI R2, R0, R3.reuse, RZ, 0x2 ;  /* 0x0000000300027211 */ /* 0x080fe200078f10ff */
[----:B------:R-:W-:Y:S01]  /*1da0*/  HGMMA.64x64x16.F32.BF16 R24, gdesc[UR8], RZ, !UPT, gsb0 ;  /* 0x00e00000081879f0 */ /* 0x000fe2000c0018ff */
[----:B------:R-:W-:Y:S01]  /*1db0*/  R2UR UR10, R6 ;  /* 0x00000000060a72ca */ /* 0x000fe200000e0000 */
[----:B------:R-:W-:Y:S01]  /*1dc0*/  UMOV UR9, 0x40000040 ;  /* 0x4000004000097882 */ /* 0x000fe20000000000 */
[----:B------:R-:W-:Y:S01]  /*1dd0*/  LEA.HI R4, R0, R3, RZ, 0x5 ;  /* 0x0000000300047211 */ /* 0x000fe200078f28ff */
[----:B------:R-:W-:Y:S01]  /*1de0*/  IMAD.U32 R13, RZ, RZ, UR9 ;  /* 0x00000009ff0d7e24 */ /* 0x000fe2000f8e00ff */
[--C-:B------:R-:W-:Y:S01]  /*1df0*/  SHF.R.S32.HI R0, RZ, 0x2, R2.reuse ;  /* 0x00000002ff007819 */ /* 0x100fe20000011402 */
[----:B------:R-:W-:Y:S01]  /*1e00*/  IMAD.U32 R19, RZ, RZ, UR15 ;  /* 0x0000000fff137e24 */ /* 0x000fe2000f8e00ff */
[----:B------:R-:W-:Y:S01]  /*1e10*/  SHF.R.S32.HI R5, RZ, 0x1f, R2 ;  /* 0x0000001fff057819 */ /* 0x000fe20000011402 */
[----:B------:R-:W-:Y:S01]  /*1e20*/  ULEA UR27, UR39, 0xffffffc0, 0x6 ;  /* 0xffffffc0271b7891 */ /* 0x000fe2000f8e303f */
[----:B------:R-:W-:-:S02]  /*1e30*/  SHF.R.S32.HI R4, RZ, 0x5, R4 ;  /* 0x00000005ff047819 */ /* 0x000fc40000011404 */
[-C--:B------:R-:W-:Y:S02]  /*1e40*/  LEA.HI R5, R5, R0.reuse, RZ, 0x3 ;  /* 0x0000000005057211 */ /* 0x080fe400078f18ff */
[----:B------:R-:W-:Y:S01]  /*1e50*/  LOP3.LUT R14, R14, 0x3fffffe, RZ, 0xc0, !PT ;  /* 0x03fffffe0e0e7812 */ /* 0x000fe200078ec0ff */
[----:B------:R-:W-:Y:S01]  /*1e60*/  UIADD3 UR4, UR10, 0x2, URZ ;  /* 0x000000020a047890 */ /* 0x000fe2000fffe03f */
[----:B------:R-:W-:Y:S01]  /*1e70*/  LEA.HI R15, R23, R23, RZ, 0x1 ;  /* 0x00000017170f7211 */ /* 0x000fe200078f08ff */
[----:B------:R-:W-:Y:S01]  /*1e80*/  UIADD3 UR16, UR10, 0x402, URZ ;  /* 0x000004020a107890 */ /* 0x000fe2000fffe03f */
[----:B------:R-:W-:Y:S01]  /*1e90*/  LEA R18, R4, UR38, 0x4 ;  /* 0x0000002604127c11 */ /* 0x000fe2000f8e20ff */
[----:B------:R-:W-:Y:S01]  /*1ea0*/  UIADD3 UR20, UR10, 0x404, URZ ;  /* 0x000004040a147890 */ /* 0x000fe2000fffe03f */
[----:B------:R-:W-:Y:S01]  /*1eb0*/  LOP3.LUT R5, R5, 0xfffffff8, RZ, 0xc0, !PT ;  /* 0xfffffff805057812 */ /* 0x000fe200078ec0ff */
[----:B------:R-:W-:Y:S01]  /*1ec0*/  UIADD3 UR24, UR10, 0x406, URZ ;  /* 0x000004060a187890 */ /* 0x000fe2000fffe03f */
[----:B------:R-:W-:Y:S01]  /*1ed0*/  LOP3.LUT R4, R15, 0x1ffffffe, RZ, 0xc0, !PT ;  /* 0x1ffffffe0f047812 */ /* 0x000fe200078ec0ff */
[----:B------:R-:W-:Y:S01]  /*1ee0*/  UMOV UR12, UR4 ;  /* 0x00000004000c7c82 */ /* 0x000fe20008000000 */
[----:B------:R-:W-:Y:S01]  /*1ef0*/  UIADD3 UR28, UR10, 0x800, URZ ;  /* 0x000008000a1c7890 */ /* 0x000fe2000fffe03f */
[----:B------:R-:W-:Y:S01]  /*1f00*/  IMAD.U32 R8, RZ, RZ, UR12 ;  /* 0x0000000cff087e24 */ /* 0x000fe2000f8e00ff */
[----:B------:R-:W-:Y:S01]  /*1f10*/  UMOV UR4, UR12 ;  /* 0x0000000c00047c82 */ /* 0x000fe20008000000 */
[----:B------:R-:W-:Y:S01]  /*1f20*/  UIADD3 UR12, UR10, 0x400, URZ ;  /* 0x000004000a0c7890 */ /* 0x000fe2000fffe03f */
[----:B------:R-:W-:Y:S01]  /*1f30*/  IADD3 R5, R18, R0, -R5 ;  /* 0x0000000012057210 */ /* 0x000fe20007ffe805 */
[----:B------:R-:W-:Y:S01]  /*1f40*/  UIADD3 UR32, UR10, 0x802, URZ ;  /* 0x000008020a207890 */ /* 0x000fe2000fffe03f */
[----:B------:R-:W-:Y:S01]  /*1f50*/  IMAD.IADD R14, R57, 0x1, -R14 ;  /* 0x00000001390e7824 */ /* 0x000fe200078e0a0e */
[----:B------:R-:W-:Y:S01]  /*1f60*/  UIADD3 UR36, UR10, 0x804, URZ ;  /* 0x000008040a247890 */ /* 0x000fe2000fffe03f */
[----:B------:R-:W-:Y:S01]  /*1f70*/  IADD3 R4, R23, -R4, RZ ;  /* 0x8000000417047210 */ /* 0x000fe20007ffe0ff */
[----:B------:R-:W-:Y:S01]  /*1f80*/  UIADD3 UR40, UR10, 0x806, URZ ;  /* 0x000008060a287890 */ /* 0x000fe2000fffe03f */
[----:B------:R-:W-:Y:S01]  /*1f90*/  IMAD R5, R14, 0x40, R5 ;  /* 0x000000400e057824 */ /* 0x000fe200078e0205 */
[----:B------:R-:W-:Y:S01]  /*1fa0*/  UIADD3 UR44, UR10, 0xc00, URZ ;  /* 0x00000c000a2c7890 */ /* 0x000fe2000fffe03f */
[----:B------:R-:W0:Y:S01]  /*1fb0*/  LDC.64 R56, c[0x0][0x9e0] ;  /* 0x00027800ff387b82 */ /* 0x000e220000000a00 */
[----:B------:R-:W-:Y:S01]  /*1fc0*/  UIADD3 UR48, UR10, 0xc02, URZ ;  /* 0x00000c020a307890 */ /* 0x000fe2000fffe03f */
[----:B------:R-:W-:Y:S01]  /*1fd0*/  IMAD R18, R4, 0x8, R5 ;  /* 0x0000000804127824 */ /* 0x000fe200078e0205 */
[----:B------:R-:W-:Y:S01]  /*1fe0*/  UIADD3 UR52, UR10, 0xc04, URZ ;  /* 0x00000c040a347890 */ /* 0x000fe2000fffe03f */
[----:B------:R-:W-:Y:S01]  /*1ff0*/  R2UR UR11, R17 ;  /* 0x00000000110b72ca */ /* 0x000fe200000e0000 */
[----:B------:R-:W-:Y:S01]  /*2000*/  IMAD.U32 R0, RZ, RZ, UR14 ;  /* 0x0000000eff007e24 */ /* 0x000fe2000f8e00ff */
[----:B------:R-:W-:Y:S01]  /*2010*/  LOP3.LUT R2, R2, 0x7ffffffc, RZ, 0xc0, !PT ;  /* 0x7ffffffc02027812 */ /* 0x000fe200078ec0ff */
[----:B------:R-:W-:-:S02]  /*2020*/  IMAD.MOV.U32 R4, RZ, RZ, R18 ;  /* 0x000000ffff047224 */ /* 0x000fc400078e0012 */
[----:B------:R-:W-:-:S05]  /*2030*/  @!P5 VIADD R0, R0, 0x30840 ;  /* 0x000308400000d836 */ /* 0x000fca0000000000 */
[----:B------:R-:W-:Y:S02]  /*2040*/  @!P5 PRMT R0, RZ, 0x654, R0 ;  /* 0x00000654ff00d816 */ /* 0x000fe40000000000 */
[----:B0-----:R-:W-:Y:S01]  /*2050*/  ISETP.GE.AND P6, PT, R57, 0x1, PT ;  /* 0x000000013900780c */ /* 0x001fe20003fc6270 */
[----:B------:R-:W-:Y:S02]  /*2060*/  WARPGROUP.DEPBAR.LE gsb0, 0x0 ;  /* 0x00008000000079c5 */ /* 0x000fe40000010000 */
[----:B------:R-:W-:-:S06]  /*2070*/  WARPGROUP.ARRIVE ;  /* 0x00000000000079c5 */ /* 0x000fcc0000000000 */
[----:B------:R-:W-:Y:S01]  /*2080*/  HGMMA.64x64x16.F32.BF16 R24, gdesc[UR4], R24, gsb0 ;  /* 0x00e00000041879f0 */ /* 0x000fe20008001818 */
[----:B------:R-:W-:Y:S02]  /*2090*/  UIADD3 UR4, UR10, 0x4, URZ ;  /* 0x000000040a047890 */ /* 0x000fe4000fffe03f */
[----:B------:R-:W-:Y:S01]  /*20a0*/  UIADD3 UR6, UR15, 0x4, URZ ;  /* 0x000000040f067890 */ /* 0x000fe2000fffe03f */
[----:B------:R-:W-:Y:S01]  /*20b0*/  UMOV UR5, UR9 ;  /* 0x0000000900057c82 */ /* 0x000fe20008000000 */
[----:B------:R-:W-:Y:S01]  /*20c0*/  UMOV UR7, 0x40000040 ;  /* 0x4000004000077882 */ /* 0x000fe20000000000 */
[----:B------:R-:W-:Y:S02]  /*20d0*/  UMOV UR9, 0x40000040 ;  /* 0x4000004000097882 */ /* 0x000fe40000000000 */
[----:B------:R-:W-:Y:S02]  /*20e0*/  UMOV UR8, UR4 ;  /* 0x0000000400087c82 */ /* 0x000fe40008000000 */
[----:B------:R-:W-:Y:S01]  /*20f0*/  UMOV UR4, UR8 ;  /* 0x0000000800047c82 */ /* 0x000fe20008000000 */
[----:B------:R-:W-:Y:S01]  /*2100*/  IMAD.U32 R12, RZ, RZ, UR8 ;  /* 0x00000008ff0c7e24 */ /* 0x000fe2000f8e00ff */
[----:B------:R-:W-:-:S02]  /*2110*/  UIADD3 UR8, UR10, 0x6, URZ ;  /* 0x000000060a087890 */ /* 0x000fc4000fffe03f */
[----:B------:R-:W-:Y:S01]  /*2120*/  UIADD3 UR10, UR10, 0xc06, URZ ;  /* 0x00000c060a0a7890 */ /* 0x000fe2000fffe03f */
[----:B------:R-:W-:Y:S02]  /*2130*/  WARPGROUP.DEPBAR.LE gsb0, 0x0 ;  /* 0x00008000000079c5 */ /* 0x000fe40000010000 */
[----:B------:R-:W-:-:S06]  /*2140*/  WARPGROUP.ARRIVE ;  /* 0x00000000000079c5 */ /* 0x000fcc0000000000 */
[----:B------:R-:W-:Y:S01]  /*2150*/  HGMMA.64x64x16.F32.BF16 R24, gdesc[UR4], R24, gsb0 ;  /* 0x00e00000041879f0 */ /* 0x000fe20008001818 */
[----:B------:R-:W-:Y:S01]  /*2160*/  UIADD3 UR6, UR15, 0x6, URZ ;  /* 0x000000060f067890 */ /* 0x000fe2000fffe03f */
[----:B------:R-:W-:Y:S01]  /*2170*/  UMOV UR4, UR8 ;  /* 0x0000000800047c82 */ /* 0x000fe20008000000 */
[----:B------:R-:W-:Y:S01]  /*2180*/  UMOV UR5, UR9 ;  /* 0x0000000900057c82 */ /* 0x000fe20008000000 */
[----:B------:R-:W-:Y:S01]  /*2190*/  UMOV UR7, 0x40000040 ;  /* 0x4000004000077882 */ /* 0x000fe20000000000 */
        /* <DEDUP_REMOVED lines=82> */
[----:B------:R-:W-:Y:S01]  /*26c0*/  UMOV UR5, 0x40000040 ;  /* 0x4000004000057882 */ /* 0x000fe20000000000 */
[----:B------:R-:W-:Y:S01]  /*26d0*/  UMOV UR7, 0x40000040 ;  /* 0x4000004000077882 */ /* 0x000fe20000000000 */
[----:B------:R-:W-:Y:S01]  /*26e0*/  IMAD.U32 R10, RZ, RZ, UR4 ;  /* 0x00000004ff0a7e24 */ /* 0x000fe2000f8e00ff */
[----:B------:R-:W-:Y:S01]  /*26f0*/  ULDC UR10, c[0x0][0x2f0] ;  /* 0x0000bc00000a7ab9 */ /* 0x000fe20000000800 */
[----:B------:R-:W-:Y:S01]  /*2700*/  IMAD.U32 R11, RZ, RZ, UR5 ;  /* 0x00000005ff0b7e24 */ /* 0x000fe2000f8e00ff */
[----:B------:R-:W-:Y:S02]  /*2710*/  WARPGROUP.DEPBAR.LE gsb0, 0x0 ;  /* 0x00008000000079c5 */ /* 0x000fe40000010000 */
[----:B------:R-:W-:-:S06]  /*2720*/  WARPGROUP.ARRIVE ;  /* 0x00000000000079c5 */ /* 0x000fcc0000000000 */
[----:B------:R-:W-:Y:S01]  /*2730*/  HGMMA.64x64x16.F32.BF16 R24, gdesc[UR4], R24, gsb0 ;  /* 0x00e00000041879f0 */ /* 0x000fe20008001818 */
[----:B------:R-:W-:Y:S02]  /*2740*/  ULDC UR4, c[0x0][0x448] ;  /* 0x0001120000047ab9 */ /* 0x000fe40000000800 */
[----:B------:R-:W-:-:S03]  /*2750*/  UISETP.NE.AND UP0, UPT, UR4, 0x1, UPT ;  /* 0x000000010400788c */ /* 0x000fc6000bf05270 */
[----:B------:R-:W-:Y:S02]  /*2760*/  UMOV UR4, 0xffffffc0 ;  /* 0xffffffc000047882 */ /* 0x000fe40000000000 */
[----:B------:R-:W-:Y:S01]  /*2770*/  UIMAD UR4, UR39, UR4, 0x40 ;  /* 0x00000040270474a4 */ /* 0x000fe2000f8e0204 */
[----:B------:R-:W-:Y:S02]  /*2780*/  PLOP3.LUT P0, PT, PT, PT, UP0, 0x80, 0x0 ;  /* 0x000000000000781c */ /* 0x000fe40003f0f008 */
[----:B------:R-:W-:-:S03]  /*2790*/  PLOP3.LUT P1, PT, PT, PT, UP0, 0x80, 0x0 ;  /* 0x000000000000781c */ /* 0x000fc60003f2f008 */
[----:B------:R-:W-:Y:S01]  /*27a0*/  @UP0 ULDC UR5, c[0x0][0x44c] ;  /* 0x0001130000050ab9 */ /* 0x000fe20000000800 */
[----:B------:R-:W-:-:S07]  /*27b0*/  @UP0 ULDC UR6, c[0x0][0x450] ;  /* 0x0001140000060ab9 */ /* 0x000fce0000000800 */
[----:B------:R-:W-:Y:S01]  /*27c0*/  @P0 IMAD.HI.U32 R5, R18, UR5, RZ ;  /* 0x0000000512050c27 */ /* 0x000fe2000f8e00ff */
[----:B------:R-:W-:-:S04]  /*27d0*/  UIADD3 UR5, UR4, 0x1, URZ ;  /* 0x0000000104057890 */ /* 0x000fc8000fffe03f */
[----:B------:R-:W-:Y:S01]  /*27e0*/  @P1 SHF.R.U32.HI R4, RZ, UR6, R5 ;  /* 0x00000006ff041c19 */ /* 0x000fe20008011605 */
[----:B------:R-:W-:Y:S01]  /*27f0*/  IMAD.IADD R5, R3, 0x1, -R2 ;  /* 0x0000000103057824 */ /* 0x000fe200078e0a02 */
[----:B------:R-:W-:Y:S01]  /*2800*/  UIMAD UR6, UR11, UR10, UR4 ;  /* 0x0000000a0b0672a4 */ /* 0x000fe2000f8e0204 */
[----:B------:R-:W-:Y:S01]  /*2810*/  IMAD.U32 R2, RZ, RZ, UR5 ;  /* 0x00000005ff027e24 */ /* 0x000fe2000f8e00ff */
[----:B------:R-:W-:Y:S01]  /*2820*/  ULDC UR5, c[0x0][0x9dc] ;  /* 0x0002770000057ab9 */ /* 0x000fe20000000800 */
[----:B------:R-:W0:Y:S01]  /*2830*/  SHFL.IDX PT, R14, R4, RZ, 0x1c1f ;  /* 0x001c1fff040e7589 */ /* 0x000e2200000e0000 */
[----:B------:R-:W-:Y:S01]  /*2840*/  IMAD.U32 R3, RZ, RZ, UR10 ;  /* 0x0000000aff037e24 */ /* 0x000fe2000f8e00ff */
[----:B------:R-:W-:Y:S01]  /*2850*/  ULOP3.LUT UR7, URZ, UR5, URZ, 0x33, !UPT ;  /* 0x000000053f077292 */ /* 0x000fe2000f8e333f */
[----:B------:R-:W-:-:S04]  /*2860*/  IMAD R2, R5, -0x2, R2 ;  /* 0xfffffffe05027824 */ /* 0x000fc800078e0202 */
[----:B------:R-:W-:Y:S01]  /*2870*/  IMAD R2, R3, UR11, R2 ;  /* 0x0000000b03027c24 */ /* 0x000fe2000f8e0202 */
[----:B------:R-:W-:Y:S01]  /*2880*/  ULDC UR11, c[0x0][0x288] ;  /* 0x0000a200000b7ab9 */ /* 0x000fe20000000800 */
[----:B------:R-:W-:Y:S02]  /*2890*/  IMAD.U32 R20, RZ, RZ, UR7 ;  /* 0x00000007ff147e24 */ /* 0x000fe4000f8e00ff */
[----:B------:R-:W-:-:S04]  /*28a0*/  VIADD R3, R2, -UR11 ;  /* 0x8000000b02037c36 */ /* 0x000fc80008000000 */
[C---:B------:R-:W-:Y:S02]  /*28b0*/  IMAD.IADD R58, R3.reuse, 0x1, R56 ;  /* 0x00000001033a7824 */ /* 0x040fe400078e0238 */
[----:B------:R-:W-:-:S04]  /*28c0*/  VIADD R21, R3, UR7 ;  /* 0x0000000703157c36 */ /* 0x000fc80008000000 */
[----:B0-----:R-:W-:Y:S01]  /*28d0*/  IMAD.IADD R2, R21, 0x1, R14 ;  /* 0x0000000115027824 */ /* 0x001fe200078e020e */
[----:B------:R-:W-:Y:S02]  /*28e0*/  WARPGROUP.DEPBAR.LE gsb0, 0x0 ;  /* 0x00008000000079c5 */ /* 0x000fe40000010000 */
[----:B------:R0:W-:Y:S02]  /*28f0*/  @!P5 SYNCS.ARRIVE.TRANS64.RED.A1T0 RZ, [R0+URZ], RZ ;  /* 0x000000ff00ffd9a7 */ /* 0x0001e4000810043f */
[----:B0-----:R-:W-:-:S04]  /*2900*/  IMAD.U32 R0, RZ, RZ, UR6 ;  /* 0x00000006ff007e24 */ /* 0x001fc8000f8e00ff */
[----:B------:R-:W-:-:S05]  /*2910*/  IMAD R15, R5, -0x2, R0 ;  /* 0xfffffffe050f7824 */ /* 0x000fca00078e0200 */
[----:B------:R-:W-:Y:S01]  /*2920*/  VIADDMNMX R0, R14, R58, R15, PT ;  /* 0x0000003a0e007246 */ /* 0x000fe2000380010f */
[----:B------:R-:W-:Y:S06]  /*2930*/  @!P6 BRA `(.L_x_980) ;  /* 0x00000000005ce947 */ /* 0x000fec0003800000 */
[----:B------:R-:W-:Y:S01]  /*2940*/  R2UR UR5, R17 ;  /* 0x00000000110572ca */ /* 0x000fe200000e0000 */
[----:B------:R-:W-:Y:S01]  /*2950*/  IMAD.U32 R3, RZ, RZ, UR10 ;  /* 0x0000000aff037e24 */ /* 0x000fe2000f8e00ff */
[----:B------:R-:W-:Y:S11]  /*2960*/  BSSY B0, `(.L_x_981) ;  /* 0x0000010000007945 */ /* 0x000ff60003800000 */
[----:B------:R-:W-:-:S04]  /*2970*/  IMAD R3, R3, UR5, R14 ;  /* 0x0000000503037c24 */ /* 0x000fc8000f8e020e */
[----:B------:R-:W-:-:S05]  /*2980*/  VIADD R3, R3, -UR11 ;  /* 0x8000000b03037c36 */ /* 0x000fca0008000000 */
[----:B------:R-:W-:-:S13]  /*2990*/  ISETP.GT.AND P0, PT, R3, -0x1, PT ;  /* 0xffffffff0300780c */ /* 0x000fda0003f04270 */
[----:B------:R-:W-:Y:S05]  /*29a0*/  @P0 BRA `(.L_x_982) ;  /* 0x00000000001c0947 */ /* 0x000fea0003800000 */
[----:B------:R-:W-:Y:S02]  /*29b0*/  ISETP.NE.AND P0, PT, R57, 0x1, PT ;  /* 0x000000013900780c */ /* 0x000fe40003f05270 */
[----:B------:R-:W-:-:S11]  /*29c0*/  LOP3.LUT R3, RZ, R3, RZ, 0x33, !PT ;  /* 0x00000003ff037212 */ /* 0x000fd600078e33ff */
[----:B------:R-:W0:Y:S02]  /*29d0*/  @P0 LDC.64 R60, c[0x0][0x9e8] ;  /* 0x00027a00ff3c0b82 */ /* 0x000e240000000a00 */
[----:B0-----:R-:W-:-:S05]  /*29e0*/  @P0 IMAD.HI.U32 R14, R3, R60, RZ ;  /* 0x0000003c030e0227 */ /* 0x001fca00078e00ff */
[----:B------:R-:W-:-:S04]  /*29f0*/  @P0 SHF.R.U32.HI R3, RZ, R61, R14 ;  /* 0x0000003dff030219 */ /* 0x000fc8000001160e */
[----:B------:R-:W-:Y:S01]  /*2a00*/  LOP3.LUT R3, RZ, R3, RZ, 0x33, !PT ;  /* 0x00000003ff037212 */ /* 0x000fe200078e33ff */
[----:B------:R-:W-:Y:S06]  /*2a10*/  BRA `(.L_x_983) ;  /* 0x0000000000107947 */ /* 0x000fec0003800000 */
.L_x_982:
[----:B------:R-:W-:-:S13]  /*2a20*/  ISETP.NE.AND P0, PT, R57, 0x1, PT ;  /* 0x000000013900780c */ /* 0x000fda0003f05270 */
[----:B------:R-:W0:Y:S02]  /*2a30*/  @P0 LDC.64 R60, c[0x0][0x9e8] ;  /* 0x00027a00ff3c0b82 */ /* 0x000e240000000a00 */
[----:B0-----:R-:W-:-:S05]  /*2a40*/  @P0 IMAD.HI.U32 R14, R3, R60, RZ ;  /* 0x0000003c030e0227 */ /* 0x001fca00078e00ff */
[----:B------:R-:W-:-:S07]  /*2a50*/  @P0 SHF.R.U32.HI R3, RZ, R61, R14 ;  /* 0x0000003dff030219 */ /* 0x000fce000001160e */
.L_x_983:
[----:B------:R-:W-:Y:S05]  /*2a60*/  BSYNC B0 ;  /* 0x0000000000007941 */ /* 0x000fea0003800000 */
.L_x_981:
[----:B------:R-:W-:-:S04]  /*2a70*/  IMAD R14, R3, R57, -UR27 ;  /* 0x8000001b030e7e24 */ /* 0x000fc8000f8e0239 */
[----:B------:R-:W-:-:S05]  /*2a80*/  IMAD R3, R5, -0x2, R14 ;  /* 0xfffffffe05037824 */ /* 0x000fca00078e020e */
[----:B------:R-:W-:Y:S02]  /*2a90*/  VIMNMX R2, R2, R3, !PT ;  /* 0x0000000302027248 */ /* 0x000fe40007fe0100 */
[----:B------:R-:W-:-:S07]  /*2aa0*/  VIADDMNMX R0, R3, R57, R0, PT ;  /* 0x0000003903007246 */ /* 0x000fce0003800100 */
.L_x_980:
[----:B------:R-:W-:Y:S01]  /*2ab0*/  UISETP.GE.AND UP1, UPT, UR4, 0x2, UPT ;  /* 0x000000020400788c */ /* 0x000fe2000bf26270 */
[----:B------:R-:W0:Y:S01]  /*2ac0*/  SHFL.IDX PT, R4, R4, 0x1, 0x1c1f ;  /* 0x003c1f0004047f89 */ /* 0x000e2200000e0000 */
[----:B------:R-:W-:Y:S02]  /*2ad0*/  UISETP.GE.AND UP4, UPT, UR4, 0x9, UPT ;  /* 0x000000090400788c */ /* 0x000fe4000bf86270 */
[----:B------:R-:W-:Y:S02]  /*2ae0*/  UISETP.GE.AND UP2, UPT, UR4, 0x1, UPT ;  /* 0x000000010400788c */ /* 0x000fe4000bf46270 */
[----:B------:R-:W-:Y:S01]  /*2af0*/  PLOP3.LUT P1, PT, PT, PT, UP1, 0x40, 0x0 ;  /* 0x000000000000781c */ /* 0x000fe20003f2e818 */
[----:B------:R-:W-:Y:S01]  /*2b00*/  UP2UR UR26, UPR, URZ, 0x2 ;  /* 0x000000023f1a7883 */ /* 0x000fe20008000000 */
[----:B------:R-:W-:Y:S01]  /*2b10*/  PLOP3.LUT P0, PT, PT, PT, UP4, 0x40, 0x0 ;  /* 0x000000000000781c */ /* 0x000fe20003f0e848 */
[----:B------:R-:W-:Y:S01]  /*2b20*/  UISETP.GE.AND UP1, UPT, UR4, 0x12, UPT ;  /* 0x000000120400788c */ /* 0x000fe2000bf26270 */
[----:B------:R-:W-:Y:S01]  /*2b30*/  ISETP.GT.AND P1, PT, R2, 0x1, P1 ;  /* 0x000000010200780c */ /* 0x000fe20000f24270 */
[----:B------:R-:W-:Y:S01]  /*2b40*/  UISETP.GE.AND UP3, UPT, UR4, 0xa, UPT ;  /* 0x0000000a0400788c */ /* 0x000fe2000bf66270 */
[----:B------:R-:W-:Y:S01]  /*2b50*/  PLOP3.LUT P2, PT, PT, PT, UP2, 0x40, 0x0 ;  /* 0x000000000000781c */ /* 0x000fe20003f4e828 */
[----:B------:R-:W-:Y:S01]  /*2b60*/  UP2UR UR18, UPR, URZ, 0x2 ;  /* 0x000000023f127883 */ /* 0x000fe20008000000 */
[----:B------:R-:W-:Y:S01]  /*2b70*/  ISETP.LT.OR P1, PT, R0, 0x2, P1 ;  /* 0x000000020000780c */ /* 0x000fe20000f21670 */
[----:B------:R-:W-:Y:S01]  /*2b80*/  UP2UR UR23, UPR, URZ, 0x4 ;  /* 0x000000043f177883 */ /* 0x000fe20008000000 */
[C---:B------:R-:W-:Y:S01]  /*2b90*/  ISETP.GT.AND P0, PT, R2.reuse, 0x8, P0 ;  /* 0x000000080200780c */ /* 0x040fe20000704270 */
[----:B------:R-:W-:Y:S01]  /*2ba0*/  UISETP.GE.AND UP2, UPT, UR4, 0x11, UPT ;  /* 0x000000110400788c */ /* 0x000fe2000bf46270 */
[----:B------:R-:W-:Y:S01]  /*2bb0*/  ISETP.GT.AND P2, PT, R2, RZ, P2 ;  /* 0x000000ff0200720c */ /* 0x000fe20001744270 */
[----:B------:R-:W-:Y:S01]  /*2bc0*/  UP2UR UR22, UPR, URZ, 0x10 ;  /* 0x000000103f167883 */ /* 0x000fe20008000000 */
[----:B------:R-:W-:Y:S01]  /*2bd0*/  FSEL R60, R25, -INF , !P1 ;  /* 0xff800000193c7808 */ /* 0x000fe20004800000 */
[----:B------:R-:W-:Y:S01]  /*2be0*/  UP2UR UR15, UPR, URZ, 0x4 ;  /* 0x000000043f0f7883 */ /* 0x000fe20008000000 */
[----:B------:R-:W-:Y:S01]  /*2bf0*/  PLOP3.LUT P1, PT, PT, PT, UP1, 0x40, 0x0 ;  /* 0x000000000000781c */ /* 0x000fe20003f2e818 */
[----:B------:R-:W-:Y:S01]  /*2c00*/  UISETP.GE.AND UP1, UPT, UR4, 0x19, UPT ;  /* 0x000000190400788c */ /* 0x000fe2000bf26270 */
[----:B------:R-:W-:Y:S01]  /*2c10*/  PLOP3.LUT P3, PT, PT, PT, UP3, 0x40, 0x0 ;  /* 0x000000000000781c */ /* 0x000fe20003f6e838 */
[----:B------:R-:W-:Y:S01]  /*2c20*/  UP2UR UR5, UPR, URZ, 0x8 ;  /* 0x000000083f057883 */ /* 0x000fe20008000000 */
[C---:B------:R-:W-:Y:S01]  /*2c30*/  ISETP.LT.OR P0, PT, R0.reuse, 0x9, P0 ;  /* 0x000000090000780c */ /* 0x040fe20000701670 */
[----:B------:R-:W-:Y:S01]  /*2c40*/  UP2UR UR19, UPR, URZ, 0x2 ;  /* 0x000000023f137883 */ /* 0x000fe20008000000 */
[----:B------:R-:W-:Y:S01]  /*2c50*/  ISETP.LT.OR P2, PT, R0, 0x1, P2 ;  /* 0x000000010000780c */ /* 0x000fe20001741670 */
[----:B------:R-:W-:Y:S01]  /*2c60*/  UISETP.GE.AND UP3, UPT, UR4, 0x31, UPT ;  /* 0x000000310400788c */ /* 0x000fe2000bf66270 */
[----:B------:R-:W-:Y:S01]  /*2c70*/  ISETP.GT.AND P3, PT, R2, 0x9, P3 ;  /* 0x000000090200780c */ /* 0x000fe20001f64270 */
[----:B------:R-:W-:Y:S01]  /*2c80*/  UISETP.GE.AND UP4, UPT, UR4, 0x32, UPT ;  /* 0x000000320400788c */ /* 0x000fe2000bf86270 */
[----:B------:R-:W-:Y:S01]  /*2c90*/  FSEL R28, R28, -INF , !P0 ;  /* 0xff8000001c1c7808 */ /* 0x000fe20004000000 */
[----:B------:R-:W-:Y:S01]  /*2ca0*/  UISETP.GE.AND UP5, UPT, UR4, 0x39, UPT ;  /* 0x000000390400788c */ /* 0x000fe2000bfa6270 */
[----:B------:R-:W-:Y:S01]  /*2cb0*/  FSEL R24, R24, -INF , !P2 ;  /* 0xff80000018187808 */ /* 0x000fe20005000000 */
[----:B------:R-:W-:Y:S01]  /*2cc0*/  UISETP.GE.AND UP6, UPT, UR4, 0x3a, UPT ;  /* 0x0000003a0400788c */ /* 0x000fe2000bfc6270 */
[----:B------:R-:W-:Y:S01]  /*2cd0*/  PLOP3.LUT P0, PT, PT, PT, UP1, 0x40, 0x0 ;  /* 0x000000000000781c */ /* 0x000fe20003f0e818 */
[----:B------:R-:W-:Y:S01]  /*2ce0*/  UISETP.GE.AND UP1, UPT, UR4, 0x1a, UPT ;  /* 0x0000001a0400788c */ /* 0x000fe2000bf26270 */
[----:B------:R-:W-:Y:S01]  /*2cf0*/  PLOP3.LUT P2, PT, PT, PT, UP2, 0x40, 0x0 ;  /* 0x000000000000781c */ /* 0x000fe20003f4e828 */
[----:B------:R-:W-:Y:S01]  /*2d00*/  UISETP.GE.AND UP2, UPT, UR4, 0x2a, UPT ;  /* 0x0000002a0400788c */ /* 0x000fe2000bf46270 */
[----:B------:R-:W-:Y:S01]  /*2d10*/  ISETP.LT.OR P3, PT, R0, 0xa, P3 ;  /* 0x0000000a0000780c */ /* 0x000fe20001f61670 */
[----:B------:R-:W-:Y:S01]  /*2d20*/  UP2UR UR6, UPR, URZ, 0x2 ;  /* 0x000000023f067883 */ /* 0x000fe20008000000 */
[----:B------:R-:W-:-:S02]  /*2d30*/  ISETP.GT.AND P2, PT, R2, 0x10, P2 ;  /* 0x000000100200780c */ /* 0x000fc40001744270 */
[----:B------:R-:W-:Y:S02]  /*2d40*/  FSEL R62, R29, -INF , !P3 ;  /* 0xff8000001d3e7808 */ /* 0x000fe40005800000 */
[----:B------:R-:W-:Y:S01]  /*2d50*/  PLOP3.LUT P3, PT, PT, PT, UP1, 0x40, 0x0 ;  /* 0x000000000000781c */ /* 0x000fe20003f6e818 */
[----:B------:R-:W-:Y:S01]  /*2d60*/  UISETP.GE.AND UP1, UPT, UR4, 0x21, UPT ;  /* 0x000000210400788c */ /* 0x000fe2000bf26270 */
[----:B------:R-:W-:Y:S02]  /*2d70*/  ISETP.LT.OR P2, PT, R0, 0x11, P2 ;  /* 0x000000110000780c */ /* 0x000fe40001741670 */
[----:B------:R-:W-:Y:S01]  /*2d80*/  ISETP.GT.AND P1, PT, R2, 0x11, P1 ;  /* 0x000000110200780c */ /* 0x000fe20000f24270 */
[----:B------:R-:W-:Y:S01]  /*2d90*/  UP2UR UR14, UPR, URZ, 0x2 ;  /* 0x000000023f0e7883 */ /* 0x000fe20008000000 */
[----:B------:R-:W-:Y:S02]  /*2da0*/  FSEL R32, R32, -INF , !P2 ;  /* 0xff80000020207808 */ /* 0x000fe40005000000 */
[----:B------:R-:W-:Y:S01]  /*2db0*/  PLOP3.LUT P2, PT, PT, PT, UP1, 0x40, 0x0 ;  /* 0x000000000000781c */ /* 0x000fe20003f4e818 */
[----:B------:R-:W-:Y:S01]  /*2dc0*/  UISETP.GE.AND UP1, UPT, UR4, 0x22, UPT ;  /* 0x000000220400788c */ /* 0x000fe2000bf26270 */
[----:B------:R-:W-:-:S02]  /*2dd0*/  ISETP.LT.OR P1, PT, R0, 0x12, P1 ;  /* 0x000000120000780c */ /* 0x000fc40000f21670 */
[C---:B------:R-:W-:Y:S01]  /*2de0*/  ISETP.GT.AND P0, PT, R2.reuse, 0x18, P0 ;  /* 0x000000180200780c */ /* 0x040fe20000704270 */
[----:B------:R-:W-:Y:S01]  /*2df0*/  UP2UR UR7, UPR, URZ, 0x2 ;  /* 0x000000023f077883 */ /* 0x000fe20008000000 */
[----:B------:R-:W-:Y:S02]  /*2e00*/  ISETP.GT.AND P3, PT, R2, 0x19, P3 ;  /* 0x000000190200780c */ /* 0x000fe40001f64270 */
[----:B------:R-:W-:Y:S02]  /*2e10*/  FSEL R64, R33, -INF , !P1 ;  /* 0xff80000021407808 */ /* 0x000fe40004800000 */
[----:B------:R-:W-:Y:S01]  /*2e20*/  PLOP3.LUT P1, PT, PT, PT, UP1, 0x40, 0x0 ;  /* 0x000000000000781c */ /* 0x000fe20003f2e818 */
[----:B------:R-:W-:Y:S01]  /*2e30*/  UISETP.GE.AND UP1, UPT, UR4, 0x29, UPT ;  /* 0x000000290400788c */ /* 0x000fe2000bf26270 */
[C---:B------:R-:W-:Y:S02]  /*2e40*/  ISETP.LT.OR P0, PT, R0.reuse, 0x19, P0 ;  /* 0x000000190000780c */ /* 0x040fe40000701670 */
[----:B------:R-:W-:-:S02]  /*2e50*/  ISETP.LT.OR P3, PT, R0, 0x1a, P3 ;  /* 0x0000001a0000780c */ /* 0x000fc40001f61670 */
[----:B------:R-:W-:Y:S02]  /*2e60*/  FSEL R36, R36, -INF , !P0 ;  /* 0xff80000024247808 */ /* 0x000fe40004000000 */
[----:B------:R-:W-:Y:S02]  /*2e70*/  FSEL R66, R37, -INF , !P3 ;  /* 0xff80000025427808 */ /* 0x000fe40005800000 */
[----:B------:R-:W-:Y:S02]  /*2e80*/  PLOP3.LUT P0, PT, PT, PT, UP1, 0x40, 0x0 ;  /* 0x000000000000781c */ /* 0x000fe40003f0e818 */
[----:B------:R-:W-:Y:S02]  /*2e90*/  PLOP3.LUT P3, PT, PT, PT, UP2, 0x40, 0x0 ;  /* 0x000000000000781c */ /* 0x000fe40003f6e828 */
[C---:B------:R-:W-:Y:S02]  /*2ea0*/  ISETP.GT.AND P2, PT, R2.reuse, 0x20, P2 ;  /* 0x000000200200780c */ /* 0x040fe40001744270 */
[----:B------:R-:W-:-:S02]  /*2eb0*/  ISETP.GT.AND P1, PT, R2, 0x21, P1 ;  /* 0x000000210200780c */ /* 0x000fc40000f24270 */
[C---:B------:R-:W-:Y:S02]  /*2ec0*/  ISETP.GT.AND P0, PT, R2.reuse, 0x28, P0 ;  /* 0x000000280200780c */ /* 0x040fe40000704270 */
[----:B------:R-:W-:Y:S02]  /*2ed0*/  ISETP.GT.AND P3, PT, R2, 0x29, P3 ;  /* 0x000000290200780c */ /* 0x000fe40001f64270 */
[C---:B------:R-:W-:Y:S02]  /*2ee0*/  ISETP.LT.OR P2, PT, R0.reuse, 0x21, P2 ;  /* 0x000000210000780c */ /* 0x040fe40001741670 */
[C---:B------:R-:W-:Y:S02]  /*2ef0*/  ISETP.LT.OR P1, PT, R0.reuse, 0x22, P1 ;  /* 0x000000220000780c */ /* 0x040fe40000f21670 */
[C---:B------:R-:W-:Y:S02]  /*2f00*/  ISETP.LT.OR P0, PT, R0.reuse, 0x29, P0 ;  /* 0x000000290000780c */ /* 0x040fe40000701670 */
[----:B------:R-:W-:-:S02]  /*2f10*/  ISETP.LT.OR P3, PT, R0, 0x2a, P3 ;  /* 0x0000002a0000780c */ /* 0x000fc40001f61670 */
[----:B------:R-:W-:Y:S02]  /*2f20*/  FSEL R40, R40, -INF , !P2 ;  /* 0xff80000028287808 */ /* 0x000fe40005000000 */
[----:B------:R-:W-:Y:S02]  /*2f30*/  FSEL R68, R41, -INF , !P1 ;  /* 0xff80000029447808 */ /* 0x000fe40004800000 */
[----:B------:R-:W-:Y:S02]  /*2f40*/  FSEL R44, R44, -INF , !P0 ;  /* 0xff8000002c2c7808 */ /* 0x000fe40004000000 */
[----:B------:R-:W-:Y:S02]  /*2f50*/  FSEL R70, R45, -INF , !P3 ;  /* 0xff8000002d467808 */ /* 0x000fe40005800000 */
[----:B------:R-:W-:Y:S02]  /*2f60*/  PLOP3.LUT P2, PT, PT, PT, UP3, 0x40, 0x0 ;  /* 0x000000000000781c */ /* 0x000fe40003f4e838 */
[----:B------:R-:W-:-:S02]  /*2f70*/  PLOP3.LUT P1, PT, PT, PT, UP4, 0x40, 0x0 ;  /* 0x000000000000781c */ /* 0x000fc40003f2e848 */
[----:B------:R-:W-:Y:S02]  /*2f80*/  PLOP3.LUT P0, PT, PT, PT, UP5, 0x40, 0x0 ;  /* 0x000000000000781c */ /* 0x000fe40003f0e858 */
[----:B------:R-:W-:Y:S02]  /*2f90*/  PLOP3.LUT P3, PT, PT, PT, UP6, 0x40, 0x0 ;  /* 0x000000000000781c */ /* 0x000fe40003f6e868 */
[C---:B------:R-:W-:Y:S02]  /*2fa0*/  ISETP.GT.AND P2, PT, R2.reuse, 0x30, P2 ;  /* 0x000000300200780c */ /* 0x040fe40001744270 */
[C---:B------:R-:W-:Y:S02]  /*2fb0*/  ISETP.GT.AND P1, PT, R2.reuse, 0x31, P1 ;  /* 0x000000310200780c */ /* 0x040fe40000f24270 */
[C---:B------:R-:W-:Y:S02]  /*2fc0*/  ISETP.GT.AND P0, PT, R2.reuse, 0x38, P0 ;  /* 0x000000380200780c */ /* 0x040fe40000704270 */
[----:B------:R-:W-:Y:S01]  /*2fd0*/  ISETP.GT.AND P3, PT, R2, 0x39, P3 ;  /* 0x000000390200780c */ /* 0x000fe20001f64270 */
[----:B0-----:R-:W-:Y:S01]  /*2fe0*/  IMAD.IADD R2, R21, 0x1, R4 ;  /* 0x0000000115027824 */ /* 0x001fe200078e0204 */
[----:B------:R-:W-:-:S02]  /*2ff0*/  ISETP.LT.OR P2, PT, R0, 0x31, P2 ;  /* 0x000000310000780c */ /* 0x000fc40001741670 */
[C---:B------:R-:W-:Y:S02]  /*3000*/  ISETP.LT.OR P1, PT, R0.reuse, 0x32, P1 ;  /* 0x000000320000780c */ /* 0x040fe40000f21670 */
[C---:B------:R-:W-:Y:S02]  /*3010*/  ISETP.LT.OR P0, PT, R0.reuse, 0x39, P0 ;  /* 0x000000390000780c */ /* 0x040fe40000701670 */
[----:B------:R-:W-:Y:S02]  /*3020*/  ISETP.LT.OR P3, PT, R0, 0x3a, P3 ;  /* 0x0000003a0000780c */ /* 0x000fe40001f61670 */
[----:B------:R-:W-:Y:S02]  /*3030*/  VIADDMNMX R0, R4, R58, R15, PT ;  /* 0x0000003a04007246 */ /* 0x000fe4000380010f */
[----:B------:R-:W-:Y:S02]  /*3040*/  FSEL R48, R48, -INF , !P2 ;  /* 0xff80000030307808 */ /* 0x000fe40005000000 */
[----:B------:R-:W-:-:S02]  /*3050*/  FSEL R58, R49, -INF , !P1 ;  /* 0xff800000313a7808 */ /* 0x000fc40004800000 */
[----:B------:R-:W-:Y:S02]  /*3060*/  FSEL R52, R52, -INF , !P0 ;  /* 0xff80000034347808 */ /* 0x000fe40004000000 */
[----:B------:R-:W-:Y:S01]  /*3070*/  FSEL R72, R53, -INF , !P3 ;  /* 0xff80000035487808 */ /* 0x000fe20005800000 */
[----:B------:R-:W-:Y:S06]  /*3080*/  @!P6 BRA `(.L_x_984) ;  /* 0x00000000005ce947 */ /* 0x000fec0003800000 */
[----:B------:R-:W-:Y:S01]  /*3090*/  R2UR UR4, R17 ;  /* 0x00000000110472ca */ /* 0x000fe200000e0000 */
[----:B------:R-:W-:Y:S01]  /*30a0*/  IMAD.U32 R3, RZ, RZ, UR10 ;  /* 0x0000000aff037e24 */ /* 0x000fe2000f8e00ff */
[----:B------:R-:W-:Y:S11]  /*30b0*/  BSSY B0, `(.L_x_985) ;  /* 0x0000010000007945 */ /* 0x000ff60003800000 */
[----:B------:R-:W-:-:S05]  /*30c0*/  IMAD R3, R3, UR4, R4 ;  /* 0x0000000403037c24 */ /* 0x000fca000f8e0204 */
[----:B------:R-:W-:-:S04]  /*30d0*/  IADD3 R3, R3, -UR11, RZ ;  /* 0x8000000b03037c10 */ /* 0x000fc8000fffe0ff */
        /* <DEDUP_REMOVED lines=9> */
.L_x_986:
[----:B------:R-:W-:-:S13]  /*3170*/  ISETP.NE.AND P0, PT, R57, 0x1, PT ;  /* 0x000000013900780c */ /* 0x000fda0003f05270 */
[----:B------:R-:W0:Y:S02]  /*3180*/  @P0 LDC.64 R14, c[0x0][0x9e8] ;  /* 0x00027a00ff0e0b82 */ /* 0x000e240000000a00 */
[----:B0-----:R-:W-:-:S05]  /*3190*/  @P0 IMAD.HI.U32 R4, R3, R14, RZ ;  /* 0x0000000e03040227 */ /* 0x001fca00078e00ff */
[----:B------:R-:W-:-:S07]  /*31a0*/  @P0 SHF.R.U32.HI R3, RZ, R15, R4 ;  /* 0x0000000fff030219 */ /* 0x000fce0000011604 */
.L_x_987:
[----:B------:R-:W-:Y:S05]  /*31b0*/  BSYNC B0 ;  /* 0x0000000000007941 */ /* 0x000fea0003800000 */
.L_x_985:
[----:B------:R-:W-:-:S04]  /*31c0*/  IMAD R4, R3, R57, -UR27 ;  /* 0x8000001b03047e24 */ /* 0x000fc8000f8e0239 */
[----:B------:R-:W-:-:S05]  /*31d0*/  IMAD R3, R5, -0x2, R4 ;  /* 0xfffffffe05037824 */ /* 0x000fca00078e0204 */
[----:B------:R-:W-:Y:S02]  /*31e0*/  VIMNMX R2, R2, R3, !PT ;  /* 0x0000000302027248 */ /* 0x000fe40007fe0100 */
[----:B------:R-:W-:-:S07]  /*31f0*/  VIADDMNMX R0, R3, R57, R0, PT ;  /* 0x0000003903007246 */ /* 0x000fce0003800100 */
.L_x_984:
[----:B------:R-:W-:Y:S01]  /*3200*/  FMNMX.FTZ R3, R24, R60, !PT ;  /* 0x0000003c18037209 */ /* 0x000fe20007810000 */
[----:B------:R-:W-:Y:S02]  /*3210*/  UP2UR UR4, UPR, URZ, 0x8 ;  /* 0x000000083f047883 */ /* 0x000fe40008000000 */
[----:B------:R-:W-:Y:S01]  /*3220*/  UISETP.NE.AND UP3, UPT, UR22, URZ, UPT ;  /* 0x0000003f1600728c */ /* 0x000fe2000bf65270 */
[----:B------:R-:W-:Y:S01]  /*3230*/  FMNMX.FTZ R3, R28, R3, !PT ;  /* 0x000000031c037209 */ /* 0x000fe20007810000 */
[----:B------:R-:W-:Y:S02]  /*3240*/  UP2UR UR22, UPR, URZ, 0x10 ;  /* 0x000000103f167883 */ /* 0x000fe40008000000 */
[----:B------:R-:W-:Y:S01]  /*3250*/  UISETP.NE.AND UP4, UPT, UR26, URZ, UPT ;  /* 0x0000003f1a00728c */ /* 0x000fe2000bf85270 */
[----:B------:R-:W-:Y:S01]  /*3260*/  FMNMX.FTZ R3, R62, R3, !PT ;  /* 0x000000033e037209 */ /* 0x000fe20007810000 */
[----:B------:R-:W-:Y:S01]  /*3270*/  UP2UR UR26, UPR, URZ, 0x20 ;  /* 0x000000203f1a7883 */ /* 0x000fe20008000000 */
[----:B------:R-:W-:Y:S01]  /*3280*/  PLOP3.LUT P2, PT, PT, PT, UP3, 0x40, 0x0 ;  /* 0x000000000000781c */ /* 0x000fe20003f4e838 */
[----:B------:R-:W-:Y:S01]  /*3290*/  UISETP.NE.AND UP5, UPT, UR23, URZ, UPT ;  /* 0x0000003f1700728c */ /* 0x000fe2000bfa5270 */
[----:B------:R-:W-:Y:S01]  /*32a0*/  FMNMX.FTZ R3, R32, R3, !PT ;  /* 0x0000000320037209 */ /* 0x000fe20007810000 */
[----:B------:R-:W-:Y:S01]  /*32b0*/  UP2UR UR27, UPR, URZ, 0x1 ;  /* 0x000000013f1b7883 */ /* 0x000fe20008000000 */
[----:B------:R-:W-:Y:S01]  /*32c0*/  PLOP3.LUT P1, PT, PT, PT, UP4, 0x40, 0x0 ;  /* 0x000000000000781c */ /* 0x000fe20003f2e848 */
[----:B------:R-:W-:Y:S01]  /*32d0*/  UISETP.NE.AND UP0, UPT, UR15, URZ, UPT ;  /* 0x0000003f0f00728c */ /* 0x000fe2000bf05270 */
[----:B------:R-:W-:Y:S01]  /*32e0*/  FMNMX.FTZ R3, R64, R3, !PT ;  /* 0x0000000340037209 */ /* 0x000fe20007810000 */
[----:B------:R-:W-:Y:S01]  /*32f0*/  UISETP.NE.AND UP3, UPT, UR18, URZ, UPT ;  /* 0x0000003f1200728c */ /* 0x000fe2000bf65270 */
[----:B------:R-:W-:Y:S01]  /*3300*/  PLOP3.LUT P3, PT, PT, PT, UP5, 0x40, 0x0 ;  /* 0x000000000000781c */ /* 0x000fe20003f6e858 */
[----:B------:R-:W-:Y:S01]  /*3310*/  UISETP.NE.AND UP5, UPT, UR5, URZ, UPT ;  /* 0x0000003f0500728c */ /* 0x000fe2000bfa5270 */
[----:B------:R-:W-:Y:S01]  /*3320*/  FMNMX.FTZ R3, R36, R3, !PT ;  /* 0x0000000324037209 */ /* 0x000fe20007810000 */
[----:B------:R-:W-:Y:S01]  /*3330*/  UISETP.NE.AND UP4, UPT, UR19, URZ, UPT ;  /* 0x0000003f1300728c */ /* 0x000fe2000bf85270 */
[----:B------:R-:W-:Y:S01]  /*3340*/  ISETP.GT.AND P3, PT, R2, RZ, P3 ;  /* 0x000000ff0200720c */ /* 0x000fe20001f64270 */
[----:B------:R-:W-:Y:S01]  /*3350*/  ULDC UR5, c[0x0][0x988] ;  /* 0x0002620000057ab9 */ /* 0x000fe20000000800 */
[----:B------:R-:W-:Y:S01]  /*3360*/  FMNMX.FTZ R3, R66, R3, !PT ;  /* 0x0000000342037209 */ /* 0x000fe20007810000 */
[----:B------:R-:W-:Y:S01]  /*3370*/  UP2UR UR23, UPR, URZ, 0x40 ;  /* 0x000000403f177883 */ /* 0x000fe20008000000 */
[----:B------:R-:W-:Y:S01]  /*3380*/  ISETP.GT.AND P1, PT, R2, 0x1, P1 ;  /* 0x000000010200780c */ /* 0x000fe20000f24270 */
[----:B------:R-:W-:Y:S01]  /*3390*/  UISETP.NE.AND UP6, UPT, UR14, URZ, UPT ;  /* 0x0000003f0e00728c */ /* 0x000fe2000bfc5270 */
[----:B------:R-:W-:-:S02]  /*33a0*/  FMNMX.FTZ R3, R40, R3, !PT ;  /* 0x0000000328037209 */ /* 0x000fc40007810000 */
[----:B------:R-:W-:Y:S02]  /*33b0*/  ISETP.LT.OR P3, PT, R0, 0x1, P3 ;  /* 0x000000010000780c */ /* 0x000fe40001f61670 */
[----:B------:R-:W-:Y:S02]  /*33c0*/  FMNMX.FTZ R3, R68, R3, !PT ;  /* 0x0000000344037209 */ /* 0x000fe40007810000 */
[----:B------:R-:W-:Y:S02]  /*33d0*/  ISETP.LT.OR P1, PT, R0, 0x2, P1 ;  /* 0x000000020000780c */ /* 0x000fe40000f21670 */
[----:B------:R-:W-:Y:S02]  /*33e0*/  FMNMX.FTZ R3, R44, R3, !PT ;  /* 0x000000032c037209 */ /* 0x000fe40007810000 */
[----:B------:R-:W-:Y:S02]  /*33f0*/  ISETP.GT.AND P2, PT, R2, 0x8, P2 ;  /* 0x000000080200780c */ /* 0x000fe40001744270 */
[----:B------:R-:W-:-:S02]  /*3400*/  FMNMX.FTZ R3, R70, R3, !PT ;  /* 0x0000000346037209 */ /* 0x000fc40007810000 */
[----:B------:R-:W-:Y:S02]  /*3410*/  FSEL R26, R26, -INF , !P3 ;  /* 0xff8000001a1a7808 */ /* 0x000fe40005800000 */
[----:B------:R-:W-:Y:S02]  /*3420*/  FMNMX.FTZ R3, R48, R3, !PT ;  /* 0x0000000330037209 */ /* 0x000fe40007810000 */
[----:B------:R-:W-:Y:S01]  /*3430*/  PLOP3.LUT P3, PT, PT, PT, UP0, 0x40, 0x0 ;  /* 0x000000000000781c */ /* 0x000fe20003f6e808 */
[----:B------:R-:W-:Y:S01]  /*3440*/  UISETP.NE.AND UP0, UPT, UR7, URZ, UPT ;  /* 0x0000003f0700728c */ /* 0x000fe2000bf05270 */
[----:B------:R-:W-:Y:S02]  /*3450*/  FMNMX.FTZ R3, R58, R3, !PT ;  /* 0x000000033a037209 */ /* 0x000fe40007810000 */
[----:B------:R-:W-:Y:S02]  /*3460*/  FSEL R27, R27, -INF , !P1 ;  /* 0xff8000001b1b7808 */ /* 0x000fe40004800000 */
[----:B------:R-:W-:-:S02]  /*3470*/  FMNMX.FTZ R3, R52, R3, !PT ;  /* 0x0000000334037209 */ /* 0x000fc40007810000 */
[----:B------:R-:W-:Y:S02]  /*3480*/  ISETP.LT.OR P2, PT, R0, 0x9, P2 ;  /* 0x000000090000780c */ /* 0x000fe40001741670 */
[----:B------:R-:W-:Y:S02]  /*3490*/  FMNMX.FTZ R3, R72, R3, !PT ;  /* 0x0000000348037209 */ /* 0x000fe40007810000 */
[----:B------:R-:W-:Y:S01]  /*34a0*/  PLOP3.LUT P1, PT, PT, PT, UP3, 0x40, 0x0 ;  /* 0x000000000000781c */ /* 0x000fe20003f2e838 */
[----:B------:R-:W-:Y:S01]  /*34b0*/  UISETP.NE.AND UP3, UPT, UR4, URZ, UPT ;  /* 0x0000003f0400728c */ /* 0x000fe2000bf65270 */
[----:B------:R-:W-:Y:S01]  /*34c0*/  FSEL R30, R30, -INF , !P2 ;  /* 0xff8000001e1e7808 */ /* 0x000fe20005000000 */
[----:B------:R-:W0:Y:S01]  /*34d0*/  SHFL.BFLY PT, R4, R3, 0x2, 0x1f ;  /* 0x0c401f0003047f89 */ /* 0x000e2200000e0000 */
[----:B------:R-:W-:Y:S02]  /*34e0*/  ISETP.GT.AND P3, PT, R2, 0x10, P3 ;  /* 0x000000100200780c */ /* 0x000fe40001f64270 */
[----:B------:R-:W-:Y:S01]  /*34f0*/  PLOP3.LUT P2, PT, PT, PT, UP4, 0x40, 0x0 ;  /* 0x000000000000781c */ /* 0x000fe20003f4e848 */
[----:B------:R-:W-:Y:S01]  /*3500*/  UISETP.NE.AND UP4, UPT, UR22, URZ, UPT ;  /* 0x0000003f1600728c */ /* 0x000fe2000bf85270 */
[----:B------:R-:W-:-:S02]  /*3510*/  ISETP.LT.OR P3, PT, R0, 0x11, P3 ;  /* 0x000000110000780c */ /* 0x000fc40001f61670 */
[----:B------:R-:W-:Y:S02]  /*3520*/  ISETP.GT.AND P1, PT, R2, 0x11, P1 ;  /* 0x000000110200780c */ /* 0x000fe40000f24270 */
[----:B------:R-:W-:Y:S02]  /*3530*/  FSEL R34, R34, -INF , !P3 ;  /* 0xff80000022227808 */ /* 0x000fe40005800000 */
[----:B------:R-:W-:Y:S02]  /*3540*/  ISETP.LT.OR P1, PT, R0, 0x12, P1 ;  /* 0x000000120000780c */ /* 0x000fe40000f21670 */
[----:B------:R-:W-:Y:S02]  /*3550*/  ISETP.GT.AND P2, PT, R2, 0x18, P2 ;  /* 0x000000180200780c */ /* 0x000fe40001744270 */
[----:B------:R-:W-:Y:S01]  /*3560*/  PLOP3.LUT P3, PT, PT, PT, UP6, 0x40, 0x0 ;  /* 0x000000000000781c */ /* 0x000fe20003f6e868 */
[----:B------:R-:W-:Y:S01]  /*3570*/  UISETP.NE.AND UP6, UPT, UR23, URZ, UPT ;  /* 0x0000003f1700728c */ /* 0x000fe2000bfc5270 */
[----:B------:R-:W-:-:S02]  /*3580*/  FSEL R35, R35, -INF , !P1 ;  /* 0xff80000023237808 */ /* 0x000fc40004800000 */
[----:B------:R-:W-:Y:S02]  /*3590*/  ISETP.LT.OR P2, PT, R0, 0x19, P2 ;  /* 0x000000190000780c */ /* 0x000fe40001741670 */
[----:B------:R-:W-:Y:S01]  /*35a0*/  PLOP3.LUT P1, PT, PT, PT, UP0, 0x40, 0x0 ;  /* 0x000000000000781c */ /* 0x000fe20003f2e808 */
[----:B------:R-:W-:Y:S01]  /*35b0*/  UISETP.NE.AND UP0, UPT, UR27, URZ, UPT ;  /* 0x0000003f1b00728c */ /* 0x000fe2000bf05270 */
[----:B------:R-:W-:Y:S02]  /*35c0*/  ISETP.GT.AND P3, PT, R2, 0x20, P3 ;  /* 0x000000200200780c */ /* 0x000fe40001f64270 */
[----:B0-----:R-:W-:Y:S02]  /*35d0*/  FMNMX.FTZ R14, R3, R4, !PT ;  /* 0x00000004030e7209 */ /* 0x001fe40007810000 */
[----:B------:R-:W-:Y:S02]  /*35e0*/  FMNMX.FTZ R3, R26, R27, !PT ;  /* 0x0000001b1a037209 */ /* 0x000fe40007810000 */
[----:B------:R-:W-:Y:S01]  /*35f0*/  FSEL R38, R38, -INF , !P2 ;  /* 0xff80000026267808 */ /* 0x000fe20005000000 */
[----:B------:R-:W0:Y:S01]  /*3600*/  SHFL.BFLY PT, R15, R14, 0x1, 0x1f ;  /* 0x0c201f000e0f7f89 */ /* 0x000e2200000e0000 */
[----:B------:R-:W-:-:S02]  /*3610*/  PLOP3.LUT P2, PT, PT, PT, UP1, 0x40, 0x0 ;  /* 0x000000000000781c */ /* 0x000fc40003f4e818 */
[----:B------:R-:W-:Y:S01]  /*3620*/  ISETP.LT.OR P3, PT, R0, 0x21, P3 ;  /* 0x000000210000780c */ /* 0x000fe20001f61670 */
[----:B------:R-:W-:Y:S01]  /*3630*/  @UP0 ULDC UR4, c[0x0][0x450] ;  /* 0x0001140000040ab9 */ /* 0x000fe20000000800 */
[C---:B------:R-:W-:Y:S02]  /*3640*/  ISETP.GT.AND P1, PT, R2.reuse, 0x21, P1 ;  /* 0x000000210200780c */ /* 0x040fe40000f24270 */
[----:B------:R-:W-:Y:S02]  /*3650*/  ISETP.GT.AND P2, PT, R2, 0x28, P2 ;  /* 0x000000280200780c */ /* 0x000fe40001744270 */
[----:B------:R-:W-:Y:S02]  /*3660*/  FSEL R42, R42, -INF , !P3 ;  /* 0xff8000002a2a7808 */ /* 0x000fe40005800000 */
[C---:B------:R-:W-:Y:S02]  /*3670*/  ISETP.LT.OR P1, PT, R0.reuse, 0x22, P1 ;  /* 0x000000220000780c */ /* 0x040fe40000f21670 */
[----:B------:R-:W-:-:S02]  /*3680*/  ISETP.LT.OR P2, PT, R0, 0x29, P2 ;  /* 0x000000290000780c */ /* 0x000fc40001741670 */
[----:B------:R-:W-:Y:S02]  /*3690*/  PLOP3.LUT P3, PT, PT, PT, UP3, 0x40, 0x0 ;  /* 0x000000000000781c */ /* 0x000fe40003f6e838 */
[----:B------:R-:W-:Y:S02]  /*36a0*/  FSEL R43, R43, -INF , !P1 ;  /* 0xff8000002b2b7808 */ /* 0x000fe40004800000 */
[----:B------:R-:W-:Y:S02]  /*36b0*/  FSEL R46, R46, -INF , !P2 ;  /* 0xff8000002e2e7808 */ /* 0x000fe40005000000 */
[----:B------:R-:W-:Y:S02]  /*36c0*/  PLOP3.LUT P1, PT, PT, PT, UP4, 0x40, 0x0 ;  /* 0x000000000000781c */ /* 0x000fe40003f2e848 */
[----:B------:R-:W-:Y:S02]  /*36d0*/  ISETP.GT.AND P3, PT, R2, 0x30, P3 ;  /* 0x000000300200780c */ /* 0x000fe40001f64270 */
[----:B0-----:R-:W-:-:S02]  /*36e0*/  FMNMX.FTZ R4, R14, R15, !PT ;  /* 0x0000000f0e047209 */ /* 0x001fc40007810000 */
[----:B------:R-:W-:Y:S02]  /*36f0*/  FMNMX.FTZ R14, R30, R3, !PT ;  /* 0x000000031e0e7209 */ /* 0x000fe40007810000 */
[C---:B------:R-:W-:Y:S01]  /*3700*/  FSETP.NEU.FTZ.AND P0, PT, R4.reuse, -INF , PT ;  /* 0xff8000000400780b */ /* 0x040fe20003f1d000 */
[----:B------:R-:W-:Y:S01]  /*3710*/  FMUL.FTZ R15, R4, UR5 ;  /* 0x00000005040f7c20 */ /* 0x000fe20008410000 */
[----:B------:R-:W-:Y:S02]  /*3720*/  ISETP.GT.AND P1, PT, R2, 0x31, P1 ;  /* 0x000000310200780c */ /* 0x000fe40000f24270 */
[C---:B------:R-:W-:Y:S02]  /*3730*/  ISETP.LT.OR P3, PT, R0.reuse, 0x31, P3 ;  /* 0x000000310000780c */ /* 0x040fe40001f61670 */
[----:B------:R-:W-:Y:S02]  /*3740*/  FSEL R15, R15, RZ, P0 ;  /* 0x000000ff0f0f7208 */ /* 0x000fe40000000000 */
[----:B------:R-:W-:Y:S01]  /*3750*/  PLOP3.LUT P0, PT, PT, PT, UP5, 0x40, 0x0 ;  /* 0x000000000000781c */ /* 0x000fe20003f0e858 */
[----:B------:R-:W-:Y:S01]  /*3760*/  UISETP.NE.AND UP5, UPT, UR6, URZ, UPT ;  /* 0x0000003f0600728c */ /* 0x000fe2000bfa5270 */
[----:B------:R-:W-:Y:S01]  /*3770*/  ISETP.LT.OR P1, PT, R0, 0x32, P1 ;  /* 0x000000320000780c */ /* 0x000fe20000f21670 */
[--C-:B------:R-:W-:Y:S01]  /*3780*/  FFMA.FTZ R21, R60, UR5, -R15.reuse ;  /* 0x000000053c157c23 */ /* 0x100fe2000801080f */
[----:B------:R-:W-:Y:S01]  /*3790*/  ISETP.GT.AND P0, PT, R2, 0x9, P0 ;  /* 0x000000090200780c */ /* 0x000fe20000704270 */
[--C-:B------:R-:W-:Y:S01]  /*37a0*/  FFMA.FTZ R23, R62, UR5, -R15.reuse ;  /* 0x000000053e177c23 */ /* 0x100fe2000801080f */
[----:B------:R-:W-:Y:S01]  /*37b0*/  FSEL R50, R50, -INF , !P3 ;  /* 0xff80000032327808 */ /* 0x000fe20005800000 */
[--C-:B------:R-:W-:Y:S01]  /*37c0*/  FFMA.FTZ R25, R64, UR5, -R15.reuse ;  /* 0x0000000540197c23 */ /* 0x100fe2000801080f */
[----:B------:R-:W-:Y:S01]  /*37d0*/  ISETP.LT.OR P0, PT, R0, 0xa, P0 ;  /* 0x0000000a0000780c */ /* 0x000fe20000701670 */
[----:B------:R-:W-:Y:S01]  /*37e0*/  MUFU.EX2 R21, R21 ;  /* 0x0000001500157308 */ /* 0x000fe20000000800 */
[----:B------:R-:W-:Y:S01]  /*37f0*/  FSEL R51, R51, -INF , !P1 ;  /* 0xff80000033337808 */ /* 0x000fe20004800000 */
[--C-:B------:R-:W-:Y:S01]  /*3800*/  FFMA.FTZ R29, R66, UR5, -R15.reuse ;  /* 0x00000005421d7c23 */ /* 0x100fe2000801080f */
[----:B------:R-:W-:Y:S01]  /*3810*/  FSEL R31, R31, -INF , !P0 ;  /* 0xff8000001f1f7808 */ /* 0x000fe20004000000 */
[--C-:B------:R-:W-:Y:S01]  /*3820*/  FFMA.FTZ R37, R70, UR5, -R15.reuse ;  /* 0x0000000546257c23 */ /* 0x100fe2000801080f */
[----:B------:R-:W-:Y:S01]  /*3830*/  PLOP3.LUT P0, PT, PT, PT, UP5, 0x40, 0x0 ;  /* 0x000000000000781c */ /* 0x000fe20003f0e858 */
[----:B------:R-:W-:Y:S01]  /*3840*/  UISETP.NE.AND UP5, UPT, UR26, URZ, UPT ;  /* 0x0000003f1a00728c */ /* 0x000fe2000bfa5270 */
[----:B------:R-:W-:Y:S01]  /*3850*/  FMNMX.FTZ R3, R31, R14, !PT ;  /* 0x0000000e1f037209 */ /* 0x000fe20007810000 */
[----:B------:R-:W-:Y:S01]  /*3860*/  MUFU.EX2 R23, R23 ;  /* 0x0000001700177308 */ /* 0x000fe20000000800 */
[----:B------:R-:W-:Y:S01]  /*3870*/  ISETP.GT.AND P0, PT, R2, 0x19, P0 ;  /* 0x000000190200780c */ /* 0x000fe20000704270 */
[----:B------:R-:W-:Y:S01]  /*3880*/  FFMA.FTZ R41, R58, UR5, -R15 ;  /* 0x000000053a297c23 */ /* 0x000fe2000801080f */
[----:B------:R-:W-:Y:S01]  /*3890*/  FMNMX.FTZ R14, R34, R3, !PT ;  /* 0x00000003220e7209 */ /* 0x000fe20007810000 */
[----:B------:R-:W-:Y:S01]  /*38a0*/  @UP0 ULDC UR6, c[0x0][0x44c] ;  /* 0x0001130000060ab9 */ /* 0x000fe20000000800 */
[----:B------:R-:W-:Y:S01]  /*38b0*/  ISETP.LT.OR P0, PT, R0, 0x1a, P0 ;  /* 0x0000001a0000780c */ /* 0x000fe20000701670 */
[----:B------:R-:W-:Y:S01]  /*38c0*/  UIMAD.WIDE.U32 UR6, UR38, UR6, URZ ;  /* 0x00000006260672a5 */ /* 0x000fe2000f8e003f */
[----:B------:R-:W-:Y:S01]  /*38d0*/  FMNMX.FTZ R3, R35, R14, !PT ;  /* 0x0000000e23037209 */ /* 0x000fe20007810000 */
[----:B------:R-:W-:Y:S01]  /*38e0*/  MUFU.EX2 R25, R25 ;  /* 0x0000001900197308 */ /* 0x000fe20000000800 */
[----:B------:R-:W-:Y:S01]  /*38f0*/  FSEL R39, R39, -INF , !P0 ;  /* 0xff80000027277808 */ /* 0x000fe20004000000 */
[----:B------:R-:W-:Y:S01]  /*3900*/  @UP0 USHF.R.U32.HI UR38, URZ, UR4, UR7 ;  /* 0x000000043f260299 */ /* 0x000fe20008011607 */
[----:B------:R-:W-:Y:S01]  /*3910*/  PLOP3.LUT P0, PT, PT, PT, UP2, 0x40, 0x0 ;  /* 0x000000000000781c */ /* 0x000fe20003f0e828 */
[----:B------:R-:W-:Y:S01]  /*3920*/  UIADD3 UR6, UR39, -0x2, URZ ;  /* 0xfffffffe27067890 */ /* 0x000fe2000fffe03f */
[----:B------:R-:W-:Y:S01]  /*3930*/  FMNMX.FTZ R14, R38, R3, !PT ;  /* 0x00000003260e7209 */ /* 0x000fe20007810000 */
[----:B------:R-:W-:Y:S01]  /*3940*/  UIADD3 UR38, UR42, UR38, URZ ;  /* 0x000000262a267290 */ /* 0x000fe2000fffe03f */
[----:B------:R-:W-:Y:S01]  /*3950*/  ISETP.GT.AND P0, PT, R2, 0x29, P0 ;  /* 0x000000290200780c */ /* 0x000fe20000704270 */
[----:B------:R-:W-:Y:S01]  /*3960*/  MUFU.EX2 R29, R29 ;  /* 0x0000001d001d7308 */ /* 0x000fe20000000800 */
[----:B------:R-:W-:-:S02]  /*3970*/  FMNMX.FTZ R3, R39, R14, !PT ;  /* 0x0000000e27037209 */ /* 0x000fc40007810000 */
[----:B------:R-:W-:Y:S01]  /*3980*/  ISETP.LT.OR P0, PT, R0, 0x2a, P0 ;  /* 0x0000002a0000780c */ /* 0x000fe20000701670 */
[----:B------:R-:W-:Y:S01]  /*3990*/  VIADD R56, R56, UR38 ;  /* 0x0000002638387c36 */ /* 0x000fe20008000000 */
[----:B------:R-:W-:Y:S02]  /*39a0*/  FMNMX.FTZ R14, R42, R3, !PT ;  /* 0x000000032a0e7209 */ /* 0x000fe40007810000 */
[----:B------:R-:W-:Y:S01]  /*39b0*/  FSEL R47, R47, -INF , !P0 ;  /* 0xff8000002f2f7808 */ /* 0x000fe20004000000 */
[----:B------:R-:W-:Y:S01]  /*39c0*/  MUFU.EX2 R37, R37 ;  /* 0x0000002500257308 */ /* 0x000fe20000000800 */
[----:B------:R-:W-:Y:S02]  /*39d0*/  PLOP3.LUT P2, PT, PT, PT, UP5, 0x40, 0x0 ;  /* 0x000000000000781c */ /* 0x000fe40003f4e858 */
[----:B------:R-:W-:Y:S02]  /*39e0*/  PLOP3.LUT P0, PT, PT, PT, UP6, 0x40, 0x0 ;  /* 0x000000000000781c */ /* 0x000fe40003f0e868 */
[----:B------:R-:W-:Y:S01]  /*39f0*/  FMNMX.FTZ R3, R43, R14, !PT ;  /* 0x0000000e2b037209 */ /* 0x000fe20007810000 */
[--C-:B------:R-:W-:Y:S01]  /*3a00*/  FFMA.FTZ R14, R24, UR5, -R15.reuse ;  /* 0x00000005180e7c23 */ /* 0x100fe2000801080f */
[----:B------:R-:W-:Y:S01]  /*3a10*/  ISETP.GT.AND P2, PT, R2, 0x38, P2 ;  /* 0x000000380200780c */ /* 0x000fe20001744270 */
[--C-:B------:R-:W-:Y:S01]  /*3a20*/  FFMA.FTZ R24, R32, UR5, -R15.reuse ;  /* 0x0000000520187c23 */ /* 0x100fe2000801080f */
[----:B------:R-:W-:Y:S01]  /*3a30*/  ISETP.GT.AND P0, PT, R2, 0x39, P0 ;  /* 0x000000390200780c */ /* 0x000fe20000704270 */
[--C-:B------:R-:W-:Y:S01]  /*3a40*/  FFMA.FTZ R32, R40, UR5, -R15.reuse ;  /* 0x0000000528207c23 */ /* 0x100fe2000801080f */
[----:B------:R-:W-:Y:S01]  /*3a50*/  FMNMX.FTZ R2, R46, R3, !PT ;  /* 0x000000032e027209 */ /* 0x000fe20007810000 */
[----:B------:R-:W0:Y:S01]  /*3a60*/  MUFU.EX2 R14, R14 ;  /* 0x0000000e000e7308 */ /* 0x000e220000000800 */
[----:B------:R-:W-:Y:S01]  /*3a70*/  ISETP.LT.OR P2, PT, R0, 0x39, P2 ;  /* 0x000000390000780c */ /* 0x000fe20001741670 */
[----:B------:R-:W-:Y:S01]  /*3a80*/  FFMA.FTZ R40, R48, UR5, -R15 ;  /* 0x0000000530287c23 */ /* 0x000fe2000801080f */
[----:B------:R-:W-:-:S02]  /*3a90*/  FMNMX.FTZ R3, R47, R2, !PT ;  /* 0x000000022f037209 */ /* 0x000fc40007810000 */
[----:B------:R-:W-:Y:S02]  /*3aa0*/  ISETP.LT.OR P0, PT, R0, 0x3a, P0 ;  /* 0x0000003a0000780c */ /* 0x000fe40000701670 */
[----:B------:R-:W-:Y:S01]  /*3ab0*/  FMNMX.FTZ R2, R50, R3, !PT ;  /* 0x0000000332027209 */ /* 0x000fe20007810000 */
[----:B------:R-:W1:Y:S01]  /*3ac0*/  MUFU.EX2 R24, R24 ;  /* 0x0000001800187308 */ /* 0x000e620000000800 */
[----:B------:R-:W-:Y:S02]  /*3ad0*/  FSEL R54, R54, -INF , !P2 ;  /* 0xff80000036367808 */ /* 0x000fe40005000000 */
[----:B------:R-:W-:Y:S01]  /*3ae0*/  FMNMX.FTZ R3, R51, R2, !PT ;  /* 0x0000000233037209 */ /* 0x000fe20007810000 */
[--C-:B------:R-:W-:Y:S01]  /*3af0*/  FFMA.FTZ R2, R28, UR5, -R15.reuse ;  /* 0x000000051c027c23 */ /* 0x100fe2000801080f */
[----:B------:R-:W-:Y:S01]  /*3b00*/  FSEL R55, R55, -INF , !P0 ;  /* 0xff80000037377808 */ /* 0x000fe20004000000 */
[--C-:B------:R-:W-:Y:S01]  /*3b10*/  FFMA.FTZ R28, R36, UR5, -R15.reuse ;  /* 0x00000005241c7c23 */ /* 0x100fe2000801080f */
[----:B------:R-:W-:Y:S01]  /*3b20*/  FMNMX.FTZ R0, R54, R3, !PT ;  /* 0x0000000336007209 */ /* 0x000fe20007810000 */
[----:B------:R-:W-:Y:S01]  /*3b30*/  MUFU.EX2 R198, R2 ;  /* 0x0000000200c67308 */ /* 0x000fe20000000800 */
[----:B------:R-:W-:Y:S01]  /*3b40*/  FFMA.FTZ R36, R44, UR5, -R15 ;  /* 0x000000052c247c23 */ /* 0x000fe2000801080f */
[----:B0-----:R-:W-:-:S02]  /*3b50*/  F2FP.BF16.F32.PACK_AB R196, R21, R14 ;  /* 0x0000000e15c4723e */ /* 0x001fc400000010ff */
[----:B------:R-:W-:-:S04]  /*3b60*/  FMNMX.FTZ R0, R55, R0, !PT ;  /* 0x0000000037007209 */ /* 0x000fc80007810000 */
[----:B------:R-:W0:Y:S01]  /*3b70*/  MUFU.EX2 R28, R28 ;  /* 0x0000001c001c7308 */ /* 0x000e220000000800 */
[----:B------:R-:W2:Y:S01]  /*3b80*/  SHFL.BFLY PT, R3, R0, 0x2, 0x1f ;  /* 0x0c401f0000037f89 */ /* 0x000ea200000e0000 */
[----:B-1----:R-:W-:-:S06]  /*3b90*/  F2FP.BF16.F32.PACK_AB R192, R25, R24 ;  /* 0x0000001819c0723e */ /* 0x002fcc00000010ff */
[----:B------:R-:W-:Y:S08]  /*3ba0*/  MUFU.EX2 R32, R32 ;  /* 0x0000002000207308 */ /* 0x000ff00000000800 */
[----:B------:R-:W1:Y:S01]  /*3bb0*/  MUFU.EX2 R36, R36 ;  /* 0x0000002400247308 */ /* 0x000e620000000800 */
[----:B0-----:R-:W-:-:S07]  /*3bc0*/  F2FP.BF16.F32.PACK_AB R194, R29, R28 ;  /* 0x0000001c1dc2723e */ /* 0x001fce00000010ff */
[----:B------:R-:W-:Y:S01]  /*3bd0*/  MUFU.EX2 R40, R40 ;  /* 0x0000002800287308 */ /* 0x000fe20000000800 */
[----:B--2---:R-:W-:Y:S01]  /*3be0*/  FMNMX.FTZ R2, R0, R3, !PT ;  /* 0x0000000300027209 */ /* 0x004fe20007810000 */
[----:B------:R-:W-:-:S04]  /*3bf0*/  FFMA.FTZ R0, R68, UR5, -R15 ;  /* 0x0000000544007c23 */ /* 0x000fc8000801080f */
[----:B------:R-:W0:Y:S02]  /*3c00*/  SHFL.BFLY PT, R3, R2, 0x1, 0x1f ;  /* 0x0c201f0002037f89 */ /* 0x000e2400000e0000 */
[----:B------:R-:W2:Y:S01]  /*3c10*/  MUFU.EX2 R33, R0 ;  /* 0x0000000000217308 */ /* 0x000ea20000000800 */
[----:B-1----:R-:W-:-:S07]  /*3c20*/  F2FP.BF16.F32.PACK_AB R190, R37, R36 ;  /* 0x0000002425be723e */ /* 0x002fce00000010ff */
[----:B------:R-:W1:Y:S01]  /*3c30*/  MUFU.EX2 R41, R41 ;  /* 0x0000002900297308 */ /* 0x000e620000000800 */
[----:B--2---:R-:W-:Y:S02]  /*3c40*/  F2FP.BF16.F32.PACK_AB R188, R33, R32 ;  /* 0x0000002021bc723e */ /* 0x004fe400000010ff */
[----:B0-----:R-:W-:Y:S01]  /*3c50*/  FMNMX.FTZ R3, R2, R3, !PT ;  /* 0x0000000302037209 */ /* 0x001fe20007810000 */
[--C-:B------:R-:W-:Y:S01]  /*3c60*/  FFMA.FTZ R2, R52, UR5, -R15.reuse ;  /* 0x0000000534027c23 */ /* 0x100fe2000801080f */
[----:B------:R-:W-:Y:S01]  /*3c70*/  FFMA.FTZ R15, R72, UR5, -R15 ;  /* 0x00000005480f7c23 */ /* 0x000fe2000801080f */
[----:B-1----:R-:W-:Y:S02]  /*3c80*/  F2FP.BF16.F32.PACK_AB R184, R41, R40 ;  /* 0x0000002829b8723e */ /* 0x002fe400000010ff */
[C---:B------:R-:W-:Y:S01]  /*3c90*/  FMUL.FTZ R0, R3.reuse, UR5 ;  /* 0x0000000503007c20 */ /* 0x040fe20008410000 */
[----:B------:R-:W-:Y:S01]  /*3ca0*/  FSETP.NEU.FTZ.AND P0, PT, R3, -INF , PT ;  /* 0xff8000000300780b */ /* 0x000fe20003f1d000 */
[----:B------:R0:W-:Y:S03]  /*3cb0*/  MUFU.EX2 R45, R15 ;  /* 0x0000000f002d7308 */ /* 0x0001e60000000800 */
[----:B------:R-:W-:-:S05]  /*3cc0*/  FSEL R0, R0, RZ, P0 ;  /* 0x000000ff00007208 */ /* 0x000fca0000000000 */
[--C-:B------:R-:W-:Y:S01]  /*3cd0*/  FFMA.FTZ R26, R26, UR5, -R0.reuse ;  /* 0x000000051a1a7c23 */ /* 0x100fe20008010800 */
[--C-:B------:R-:W-:Y:S01]  /*3ce0*/  FFMA.FTZ R27, R27, UR5, -R0.reuse ;  /* 0x000000051b1b7c23 */ /* 0x100fe20008010800 */
[--C-:B------:R-:W-:Y:S01]  /*3cf0*/  FFMA.FTZ R30, R30, UR5, -R0.reuse ;  /* 0x000000051e1e7c23 */ /* 0x100fe20008010800 */
[--C-:B------:R-:W-:Y:S01]  /*3d00*/  FFMA.FTZ R31, R31, UR5, -R0.reuse ;  /* 0x000000051f1f7c23 */ /* 0x100fe20008010800 */
[----:B0-----:R-:W-:Y:S01]  /*3d10*/  FADD.FTZ R15, R14, R21 ;  /* 0x000000150e0f7221 */ /* 0x001fe20000010000 */
[--C-:B------:R-:W-:Y:S01]  /*3d20*/  FFMA.FTZ R34, R34, UR5, -R0.reuse ;  /* 0x0000000522227c23 */ /* 0x100fe20008010800 */
[----:B------:R-:W-:Y:S01]  /*3d30*/  MUFU.EX2 R26, R26 ;  /* 0x0000001a001a7308 */ /* 0x000fe20000000800 */
[--C-:B------:R-:W-:Y:S01]  /*3d40*/  FFMA.FTZ R35, R35, UR5, -R0.reuse ;  /* 0x0000000523237c23 */ /* 0x100fe20008010800 */
[----:B------:R-:W-:Y:S01]  /*3d50*/  FADD.FTZ R44, R198, R15 ;  /* 0x0000000fc62c7221 */ /* 0x000fe20000010000 */
[--C-:B------:R-:W-:Y:S01]  /*3d60*/  FFMA.FTZ R38, R38, UR5, -R0.reuse ;  /* 0x0000000526267c23 */ /* 0x100fe20008010800 */
[--C-:B------:R-:W-:Y:S01]  /*3d70*/  FFMA.FTZ R39, R39, UR5, -R0.reuse ;  /* 0x0000000527277c23 */ /* 0x100fe20008010800 */
[----:B------:R-:W-:Y:S01]  /*3d80*/  FFMA.FTZ R42, R42, UR5, -R0 ;  /* 0x000000052a2a7c23 */ /* 0x000fe20008010800 */
[----:B------:R-:W-:Y:S01]  /*3d90*/  FADD.FTZ R15, R23, R44 ;  /* 0x0000002c170f7221 */ /* 0x000fe20000010000 */
[--C-:B------:R-:W-:Y:S01]  /*3da0*/  FFMA.FTZ R43, R43, UR5, -R0.reuse ;  /* 0x000000052b2b7c23 */ /* 0x100fe20008010800 */
[----:B------:R-:W0:Y:S01]  /*3db0*/  MUFU.EX2 R27, R27 ;  /* 0x0000001b001b7308 */ /* 0x000e220000000800 */
[--C-:B------:R-:W-:Y:S01]  /*3dc0*/  FFMA.FTZ R46, R46, UR5, -R0.reuse ;  /* 0x000000052e2e7c23 */ /* 0x100fe20008010800 */
[----:B------:R-:W-:Y:S01]  /*3dd0*/  FADD.FTZ R44, R24, R15 ;  /* 0x0000000f182c7221 */ /* 0x000fe20000010000 */
[--C-:B------:R-:W-:Y:S01]  /*3de0*/  FFMA.FTZ R47, R47, UR5, -R0.reuse ;  /* 0x000000052f2f7c23 */ /* 0x100fe20008010800 */
[--C-:B------:R-:W-:Y:S01]  /*3df0*/  FFMA.FTZ R50, R50, UR5, -R0.reuse ;  /* 0x0000000532327c23 */ /* 0x100fe20008010800 */
[----:B------:R-:W-:Y:S01]  /*3e00*/  FFMA.FTZ R51, R51, UR5, -R0 ;  /* 0x0000000533337c23 */ /* 0x000fe20008010800 */
[----:B------:R-:W-:Y:S01]  /*3e10*/  FADD.FTZ R49, R25, R44 ;  /* 0x0000002c19317221 */ /* 0x000fe20000010000 */
[--C-:B------:R-:W-:Y:S01]  /*3e20*/  FFMA.FTZ R54, R54, UR5, -R0.reuse ;  /* 0x0000000536367c23 */ /* 0x100fe20008010800 */
[----:B------:R-:W1:Y:S01]  /*3e30*/  MUFU.EX2 R30, R30 ;  /* 0x0000001e001e7308 */ /* 0x000e620000000800 */
[----:B------:R-:W-:Y:S01]  /*3e40*/  FFMA.FTZ R0, R55, UR5, -R0 ;  /* 0x0000000537007c23 */ /* 0x000fe20008010800 */
[----:B------:R-:W-:Y:S01]  /*3e50*/  FADD.FTZ R48, R28, R49 ;  /* 0x000000311c307221 */ /* 0x000fe20000010000 */
[----:B------:R-:W-:-:S03]  /*3e60*/  F2FP.BF16.F32.PACK_AB R198, R23, R198 ;  /* 0x000000c617c6723e */ /* 0x000fc600000010ff */
[----:B------:R-:W-:Y:S02]  /*3e70*/  FADD.FTZ R49, R29, R48 ;  /* 0x000000301d317221 */ /* 0x000fe40000010000 */
[----:B------:R-:W2:Y:S01]  /*3e80*/  MUFU.EX2 R31, R31 ;  /* 0x0000001f001f7308 */ /* 0x000ea20000000800 */
[----:B0-----:R-:W-:Y:S01]  /*3e90*/  FADD.FTZ R15, R26, R27 ;  /* 0x0000001b1a0f7221 */ /* 0x001fe20000010000 */
[----:B------:R-:W-:Y:S01]  /*3ea0*/  FADD.FTZ R48, R32, R49 ;  /* 0x0000003120307221 */ /* 0x000fe20000010000 */
[----:B------:R-:W-:-:S03]  /*3eb0*/  F2FP.BF16.F32.PACK_AB R197, R27, R26 ;  /* 0x0000001a1bc5723e */ /* 0x000fc600000010ff */
[----:B------:R-:W-:Y:S02]  /*3ec0*/  FADD.FTZ R49, R33, R48 ;  /* 0x0000003021317221 */ /* 0x000fe40000010000 */
        /* <DEDUP_REMOVED lines=9> */
[----:B------:R-:W-:Y:S01]  /*3f60*/  FADD.FTZ R44, R36, R49 ;  /* 0x00000031242c7221 */ /* 0x000fe20000010000 */
[----:B------:R-:W-:-:S03]  /*3f70*/  F2FP.BF16.F32.PACK_AB R193, R35, R34 ;  /* 0x0000002223c1723e */ /* 0x000fc600000010ff */
[----:B------:R-:W-:Y:S02]  /*3f80*/  FADD.FTZ R21, R37, R44 ;  /* 0x0000002c25157221 */ /* 0x000fe40000010000 */
[----:B------:R-:W1:Y:S01]  /*3f90*/  MUFU.EX2 R42, R42 ;  /* 0x0000002a002a7308 */ /* 0x000e620000000800 */
[----:B--2---:R-:W-:Y:S01]  /*3fa0*/  FADD.FTZ R14, R38, R15 ;  /* 0x0000000f260e7221 */ /* 0x004fe20000010000 */
[----:B------:R-:W-:-:S04]  /*3fb0*/  FADD.FTZ R24, R40, R21 ;  /* 0x0000001528187221 */ /* 0x000fc80000010000 */
[----:B------:R-:W-:Y:S02]  /*3fc0*/  FADD.FTZ R21, R41, R24 ;  /* 0x0000001829157221 */ /* 0x000fe40000010000 */
        /* <DEDUP_REMOVED lines=11> */
[----:B-1----:R-:W-:Y:S01]  /*4080*/  FADD.FTZ R24, R2, R21 ;  /* 0x0000001502187221 */ /* 0x002fe20000010000 */
[----:B------:R-:W-:-:S03]  /*4090*/  F2FP.BF16.F32.PACK_AB R186, R45, R2 ;  /* 0x000000022dba723e */ /* 0x000fc600000010ff */
[----:B------:R-:W-:-:S03]  /*40a0*/  FADD.FTZ R15, R45, R24 ;  /* 0x000000182d0f7221 */ /* 0x000fc60000010000 */
[----:B------:R-:W1:Y:S01]  /*40b0*/  MUFU.EX2 R51, R51 ;  /* 0x0000003300337308 */ /* 0x000e620000000800 */
[C---:B--2---:R-:W-:Y:S01]  /*40c0*/  FADD.FTZ R21, R47.reuse, R14 ;  /* 0x0000000e2f157221 */ /* 0x044fe20000010000 */
[----:B------:R-:W-:-:S06]  /*40d0*/  F2FP.BF16.F32.PACK_AB R191, R47, R46 ;  /* 0x0000002e2fbf723e */ /* 0x000fcc00000010ff */
[----:B------:R-:W2:Y:S01]  /*40e0*/  MUFU.EX2 R54, R54 ;  /* 0x0000003600367308 */ /* 0x000ea20000000800 */
[----:B0-----:R-:W-:-:S07]  /*40f0*/  FADD.FTZ R2, R50, R21 ;  /* 0x0000001532027221 */ /* 0x001fce0000010000 */
[----:B------:R-:W0:Y:S01]  /*4100*/  MUFU.EX2 R187, R0 ;  /* 0x0000000000bb7308 */ /* 0x000e220000000800 */
[C---:B-1----:R-:W-:Y:S01]  /*4110*/  FADD.FTZ R21, R51.reuse, R2 ;  /* 0x0000000233157221 */ /* 0x042fe20000010000 */
[----:B------:R-:W-:-:S03]  /*4120*/  F2FP.BF16.F32.PACK_AB R185, R51, R50 ;  /* 0x0000003233b9723e */ /* 0x000fc600000010ff */
[----:B--2---:R-:W-:-:S04]  /*4130*/  FADD.FTZ R14, R54, R21 ;  /* 0x00000015360e7221 */ /* 0x004fc80000010000 */
[C---:B0-----:R-:W-:Y:S01]  /*4140*/  FADD.FTZ R14, R187.reuse, R14 ;  /* 0x0000000ebb0e7221 */ /* 0x041fe20000010000 */
[----:B------:R-:W-:Y:S01]  /*4150*/  F2FP.BF16.F32.PACK_AB R187, R187, R54 ;  /* 0x00000036bbbb723e */ /* 0x000fe200000010ff */
[----:B------:R-:W-:Y:S06]  /*4160*/  @!P6 BRA `(.L_x_988) ;  /* 0x000000000044e947 */ /* 0x000fec0003800000 */
[----:B------:R-:W-:Y:S01]  /*4170*/  ISETP.LT.AND P0, PT, RZ, UR38, PT ;  /* 0x00000026ff007c0c */ /* 0x000fe2000bf01270 */
[----:B------:R-:W-:-:S06]  /*4180*/  UIADD3 UR4, UR38, -0x1, URZ ;  /* 0xffffffff26047890 */ /* 0x000fcc000fffe03f */
[----:B------:R-:W-:-:S06]  /*4190*/  IMAD.U32 R0, RZ, RZ, UR4 ;  /* 0x00000004ff007e24 */ /* 0x000fcc000f8e00ff */
[----:B------:R-:W-:Y:S05]  /*41a0*/  @P0 BRA `(.L_x_989) ;  /* 0x00000000001c0947 */ /* 0x000fea0003800000 */
[----:B------:R-:W-:Y:S01]  /*41b0*/  ISETP.NE.AND P0, PT, R57, 0x1, PT ;  /* 0x000000013900780c */ /* 0x000fe20003f05270 */
[----:B------:R-:W-:-:S12]  /*41c0*/  IMAD R21, RZ, RZ, -UR38 ;  /* 0x80000026ff157e24 */ /* 0x000fd8000f8e02ff */
[----:B------:R-:W0:Y:S02]  /*41d0*/  @P0 LDC.64 R24, c[0x0][0x9e8] ;  /* 0x00027a00ff180b82 */ /* 0x000e240000000a00 */
[----:B0-----:R-:W-:-:S05]  /*41e0*/  @P0 IMAD.HI.U32 R0, R21, R24, RZ ;  /* 0x0000001815000227 */ /* 0x001fca00078e00ff */
[----:B------:R-:W-:-:S04]  /*41f0*/  @P0 SHF.R.U32.HI R21, RZ, R25, R0 ;  /* 0x00000019ff150219 */ /* 0x000fc80000011600 */
[----:B------:R-:W-:Y:S01]  /*4200*/  LOP3.LUT R0, RZ, R21, RZ, 0x33, !PT ;  /* 0x00000015ff007212 */ /* 0x000fe200078e33ff */
[----:B------:R-:W-:Y:S06]  /*4210*/  BRA `(.L_x_990) ;  /* 0x0000000000107947 */ /* 0x000fec0003800000 */
.L_x_989:
[----:B------:R-:W-:-:S13]  /*4220*/  ISETP.NE.AND P0, PT, R57, 0x1, PT ;  /* 0x000000013900780c */ /* 0x000fda0003f05270 */
[----:B------:R-:W0:Y:S02]  /*4230*/  @P0 LDC.64 R24, c[0x0][0x9e8] ;  /* 0x00027a00ff180b82 */ /* 0x000e240000000a00 */
[----:B0-----:R-:W-:-:S05]  /*4240*/  @P0 IMAD.HI.U32 R2, R0, R24, RZ ;  /* 0x0000001800020227 */ /* 0x001fca00078e00ff */
[----:B------:R-:W-:-:S07]  /*4250*/  @P0 SHF.R.U32.HI R0, RZ, R25, R2 ;  /* 0x00000019ff000219 */ /* 0x000fce0000011602 */
.L_x_990:
[----:B------:R-:W-:-:S05]  /*4260*/  IMAD R57, R0, R57, R57 ;  /* 0x0000003900397224 */ /* 0x000fca00078e0239 */
[----:B------:R-:W-:-:S07]  /*4270*/  VIMNMX R56, R56, R57, PT ;  /* 0x0000003938387248 */ /* 0x000fce0003fe0100 */
.L_x_988:
[----:B------:R-:W-:Y:S01]  /*4280*/  R2UR UR4, R22 ;  /* 0x00000000160472ca */ /* 0x000fe200000e0000 */
[----:B------:R-:W-:Y:S01]  /*4290*/  UMOV UR61, URZ ;  /* 0x0000003f003d7c82 */ /* 0x000fe20008000000 */
[----:B------:R-:W-:Y:S01]  /*42a0*/  SHF.R.S32.HI R21, RZ, 0x1f, R56 ;  /* 0x0000001fff157819 */ /* 0x000fe20000011438 */
[----:B------:R-:W-:Y:S01]  /*42b0*/  IMAD.MOV.U32 R0, RZ, RZ, 0x3f800000 ;  /* 0x3f800000ff007424 */ /* 0x000fe200078e00ff */
[----:B------:R-:W-:Y:S01]  /*42c0*/  CS2R R150, SRZ ;  /* 0x0000000000967805 */ /* 0x000fe2000001ff00 */
[----:B------:R-:W-:Y:S01]  /*42d0*/  IMAD.MOV.U32 R2, RZ, RZ, 0x3f800000 ;  /* 0x3f800000ff027424 */ /* 0x000fe200078e00ff */
[----:B------:R-:W-:Y:S02]  /*42e0*/  LEA.HI R21, R21, R56, RZ, 0x6 ;  /* 0x0000003815157211 */ /* 0x000fe400078f30ff */
[----:B------:R-:W-:Y:S02]  /*42f0*/  CS2R R148, SRZ ;  /* 0x0000000000947805 */ /* 0x000fe4000001ff00 */
[----:B------:R-:W-:-:S02]  /*4300*/  CS2R R146, SRZ ;  /* 0x0000000000927805 */ /* 0x000fc4000001ff00 */
[----:B------:R-:W-:Y:S02]  /*4310*/  CS2R R144, SRZ ;  /* 0x0000000000907805 */ /* 0x000fe4000001ff00 */
[----:B------:R-:W-:Y:S02]  /*4320*/  SHF.R.S32.HI R21, RZ, 0x6, R21 ;  /* 0x00000006ff157819 */ /* 0x000fe40000011415 */
[----:B------:R-:W-:Y:S02]  /*4330*/  CS2R R142, SRZ ;  /* 0x00000000008e7805 */ /* 0x000fe4000001ff00 */
[----:B------:R-:W-:Y:S02]  /*4340*/  CS2R R140, SRZ ;  /* 0x00000000008c7805 */ /* 0x000fe4000001ff00 */
[----:B------:R-:W-:Y:S02]  /*4350*/  CS2R R138, SRZ ;  /* 0x00000000008a7805 */ /* 0x000fe4000001ff00 */
[----:B------:R-:W-:Y:S01]  /*4360*/  VIMNMX R21, R21, UR4, !PT ;  /* 0x0000000415157c48 */ /* 0x000fe2000ffe0100 */
[----:B------:R-:W-:Y:S01]  /*4370*/  UMOV UR4, URZ ;  /* 0x0000003f00047c82 */ /* 0x000fe20008000000 */
[----:B------:R-:W-:-:S02]  /*4380*/  CS2R R136, SRZ ;  /* 0x0000000000887805 */ /* 0x000fc4000001ff00 */
[----:B------:R-:W-:Y:S02]  /*4390*/  CS2R R134, SRZ ;  /* 0x0000000000867805 */ /* 0x000fe4000001ff00 */
[----:B------:R-:W-:Y:S02]  /*43a0*/  ISETP.LE.AND P0, PT, R21, UR6, PT ;  /* 0x0000000615007c0c */ /* 0x000fe4000bf03270 */
        /* <DEDUP_REMOVED lines=56> */
[----:B------:R-:W-:Y:S01]  /*4730*/  UMOV UR4, URZ ;  /* 0x0000003f00047c82 */ /* 0x000fe20008000000 */
[----:B------:R-:W-:Y:S01]  /*4740*/  IMAD.MOV.U32 R2, RZ, RZ, 0x3f800000 ;  /* 0x3f800000ff027424 */ /* 0x000fe200078e00ff */
[----:B------:R-:W-:Y:S01]  /*4750*/  UMOV UR7, URZ ;  /* 0x0000003f00077c82 */ /* 0x000fe20008000000 */
[----:B------:R-:W-:Y:S02]  /*4760*/  IMAD.U32 R201, RZ, RZ, UR4 ;  /* 0x00000004ffc97e24 */ /* 0x000fe4000f8e00ff */
[----:B------:R-:W-:Y:S02]  /*4770*/  IMAD.MOV.U32 R0, RZ, RZ, 0x3f800000 ;  /* 0x3f800000ff007424 */ /* 0x000fe400078e00ff */
[----:B------:R-:W-:-:S07]  /*4780*/  IMAD.MOV.U32 R151, RZ, RZ, RZ ;  /* 0x000000ffff977224 */ /* 0x000fce00078e00ff */
.L_x_1008:
[----:B------:R-:W-:Y:S01]  /*4790*/  R2UR UR5, R201 ;  /* 0x00000000c90572ca */ /* 0x000fe200000e0000 */
[----:B------:R-:W-:-:S04]  /*47a0*/  UIADD3 UR4, UR7, 0x1, URZ ;  /* 0x0000000107047890 */ /* 0x000fc8000fffe03f */
[----:B------:R-:W-:-:S04]  /*47b0*/  UISETP.NE.AND UP1, UPT, UR4, 0x2, UPT ;  /* 0x000000020400788c */ /* 0x000fc8000bf25270 */
[----:B------:R-:W-:Y:S02]  /*47c0*/  USEL UR61, URZ, 0x1, UP1 ;  /* 0x000000013f3d7887 */ /* 0x000fe40008800000 */
[----:B------:R-:W-:Y:S02]  /*47d0*/  USEL UR4, UR4, URZ, UP1 ;  /* 0x0000003f04047287 */ /* 0x000fe40008800000 */
[----:B------:R-:W-:Y:S01]  /*47e0*/  ULOP3.LUT UR61, UR5, UR61, URZ, 0x3c, !UPT ;  /* 0x0000003d053d7292 */ /* 0x000fe2000f8e3c3f */
[----:B------:R-:W-:Y:S11]  /*47f0*/  @!P4 BRA `(.L_x_992) ;  /* 0x000000000004c947 */ /* 0x000ff60003800000 */
[----:B------:R-:W-:Y:S01]  /*4800*/  BPT.TRAP 0x1 ;  /* 0x000000040000795c */ /* 0x000fe20000300000 */
.L_x_992:
[----:B------:R-:W-:Y:S01]  /*4810*/  R2UR UR5, R16 ;  /* 0x00000000100572ca */ /* 0x000fe200000e0000 */
[----:B------:R-:W-:-:S05]  /*4820*/  IMAD.U32 R23, RZ, RZ, UR61 ;  /* 0x0000003dff177e24 */ /* 0x000fca000f8e00ff */
[----:B------:R-:W-:-:S07]  /*4830*/  SHF.L.U32 R23, R23, 0x1f, RZ ;  /* 0x0000001f17177819 */ /* 0x000fce00000006ff */
[----:B------:R-:W-:-:S09]  /*4840*/  ULEA UR60, UR4, UR5, 0x3 ;  /* 0x00000005043c7291 */ /* 0x000fd2000f8e183f */
[----:B------:R0:W1:Y:S01]  /*4850*/  SYNCS.PHASECHK.TRANS64.TRYWAIT P0, [UR60+0x30830], R23 ;  /* 0x03083017ff0075a7 */ /* 0x000062000800017c */
[----:B------:R-:W-:Y:S05]  /*4860*/  @!P4 BRA `(.L_x_993) ;  /* 0x000000000004c947 */ /* 0x000fea0003800000 */
[----:B------:R-:W-:Y:S01]  /*4870*/  BPT.TRAP 0x1 ;  /* 0x000000040000795c */ /* 0x000fe20000300000 */
.L_x_993:
[----:B-1----:R-:W-:Y:S05]  /*4880*/  @P0 BRA `(.L_x_994) ;  /* 0x0000000000080947 */ /* 0x002fea0003800000 */
[----:B------:R-:W1:Y:S02]  /*4890*/  SYNCS.PHASECHK.TRANS64.TRYWAIT P0, [UR60+0x30830], R23 ;  /* 0x03083017ff0075a7 */ /* 0x000e64000800017c */
[----:B-1----:R-:W-:Y:S05]  /*48a0*/  @!P0 BRA `(.L_x_995) ;  /* 0x000000f400fc8947 */ /* 0x002fea0003800000 */
.L_x_994:
[----:B------:R-:W-:Y:S01]  /*48b0*/  R2UR UR5, R19 ;  /* 0x00000000130572ca */ /* 0x000fe200000e0000 */
[----:B-1----:R-:W-:Y:S01]  /*48c0*/  WARPGROUP.ARRIVE ;  /* 0x00000000000079c5 */ /* 0x002fe20000000000 */
[----:B------:R-:W-:Y:S01]  /*48d0*/  R2UR UR56, R6 ;  /* 0x00000000063872ca */ /* 0x000fe200000e0000 */
[----:B------:R-:W-:Y:S01]  /*48e0*/  UMOV UR59, 0x40000040 ;  /* 0x40000040003b7882 */ /* 0x000fe20000000000 */
[----:B------:R-:W-:Y:S01]  /*48f0*/  R2UR UR57, R7 ;  /* 0x00000000073972ca */ /* 0x000fe200000e0000 */
[----:B------:R-:W-:Y:S01]  /*4900*/  UMOV UR55, 0x40000040 ;  /* 0x4000004000377882 */ /* 0x000fe20000000000 */
[----:B0-----:R-:W-:Y:S01]  /*4910*/  MOV R23, UR53 ;  /* 0x0000003500177c02 */ /* 0x001fe20008000f00 */
[----:B------:R-:W-:Y:S01]  /*4920*/  UMOV UR11, 0x40000040 ;  /* 0x40000040000b7882 */ /* 0x000fe20000000000 */
[----:B------:R-:W-:Y:S01]  /*4930*/  MOV R200, UR52 ;  /* 0x0000003400c87c02 */ /* 0x000fe20008000f00 */
[----:B------:R-:W-:Y:S01]  /*4940*/  UMOV UR15, 0x40000040 ;  /* 0x40000040000f7882 */ /* 0x000fe20000000000 */
[----:B------:R-:W-:Y:S01]  /*4950*/  R2UR UR52, R8 ;  /* 0x00000000083472ca */ /* 0x000fe200000e0000 */
[----:B------:R-:W-:Y:S01]  /*4960*/  UMOV UR19, 0x40000040 ;  /* 0x4000004000137882 */ /* 0x000fe20000000000 */
[----:B------:R-:W-:Y:S01]  /*4970*/  R2UR UR53, R9 ;  /* 0x00000000093572ca */ /* 0x000fe200000e0000 */
[----:B------:R-:W-:Y:S01]  /*4980*/  ULEA UR5, UR4, UR5, 0xb ;  /* 0x0000000504057291 */ /* 0x000fe2000f8e583f */
[-C--:B------:R-:W-:Y:S01]  /*4990*/  FMUL.FTZ R24, R24, R0.reuse ;  /* 0x0000000018187220 */ /* 0x080fe20000410000 */
[----:B------:R-:W-:Y:S01]  /*49a0*/  UMOV UR23, 0x40000040 ;  /* 0x4000004000177882 */ /* 0x000fe20000000000 */
[----:B------:R-:W-:Y:S01]  /*49b0*/  UMOV UR27, 0x40000040 ;  /* 0x40000040001b7882 */ /* 0x000fe20000000000 */
[----:B------:R-:W-:Y:S01]  /*49c0*/  UIADD3 UR10, UR5, 0x2, URZ ;  /* 0x00000002050a7890 */ /* 0x000fe2000fffe03f */
[-C--:B------:R-:W-:Y:S01]  /*49d0*/  FMUL.FTZ R25, R25, R0.reuse ;  /* 0x0000000019197220 */ /* 0x080fe20000410000 */
[----:B------:R-:W-:Y:S01]  /*49e0*/  UIADD3 UR14, UR5, 0x200, URZ ;  /* 0x00000200050e7890 */ /* 0x000fe2000fffe03f */
[-C--:B------:R-:W-:Y:S01]  /*49f0*/  FMUL.FTZ R28, R28, R0.reuse ;  /* 0x000000001c1c7220 */ /* 0x080fe20000410000 */
[----:B------:R-:W-:Y:S01]  /*4a00*/  UMOV UR58, UR5 ;  /* 0x00000005003a7c82 */ /* 0x000fe20008000000 */
[----:B------:R-:W-:Y:S01]  /*4a10*/  UIADD3 UR18, UR5, 0x202, URZ ;  /* 0x0000020205127890 */ /* 0x000fe2000fffe03f */
[----:B------:R-:W-:Y:S01]  /*4a20*/  HGMMA.64x64x16.F32.BF16 R152, gdesc[UR56], RZ, !UPT, gsb0 ;  /* 0x00e00000389879f0 */ /* 0x000fe2000c0018ff */
[----:B------:R-:W-:Y:S01]  /*4a30*/  UMOV UR54, UR10 ;  /* 0x0000000a00367c82 */ /* 0x000fe20008000000 */
[----:B------:R-:W-:Y:S01]  /*4a40*/  R2UR UR56, R12 ;  /* 0x000000000c3872ca */ /* 0x000fe200000e0000 */
[----:B------:R-:W-:Y:S01]  /*4a50*/  UIADD3 UR10, UR5, 0x4, URZ ;  /* 0x00000004050a7890 */ /* 0x000fe2000fffe03f */
[----:B------:R-:W-:Y:S01]  /*4a60*/  R2UR UR57, R13 ;  /* 0x000000000d3972ca */ /* 0x000fe200000e0000 */
[----:B------:R-:W-:Y:S01]  /*4a70*/  UMOV UR59, 0x40000040 ;  /* 0x40000040003b7882 */ /* 0x000fe20000000000 */
[----:B------:R-:W-:Y:S01]  /*4a80*/  UIADD3 UR22, UR5, 0x204, URZ ;  /* 0x0000020405167890 */ /* 0x000fe2000fffe03f */
[-C--:B------:R-:W-:Y:S01]  /*4a90*/  FMUL.FTZ R29, R29, R0.reuse ;  /* 0x000000001d1d7220 */ /* 0x080fe20000410000 */
[----:B------:R-:W-:Y:S01]  /*4aa0*/  UIADD3 UR26, UR5, 0x206, URZ ;  /* 0x00000206051a7890 */ /* 0x000fe2000fffe03f */
[-C--:B------:R-:W-:Y:S01]  /*4ab0*/  FMUL.FTZ R32, R32, R0.reuse ;  /* 0x0000000020207220 */ /* 0x080fe20000410000 */
        /* <DEDUP_REMOVED lines=73> */
[----:B------:R-:W-:Y:S01]  /*4f50*/  HGMMA.64x64x16.F32.BF16 R152, gdesc[UR52], R152, gsb0 ;  /* 0x00e00000349879f0 */ /* 0x000fe20008001898 */
[----:B------:R-:W-:Y:S01]  /*4f60*/  R2UR UR53, R23 ;  /* 0x00000000173572ca */ /* 0x000fe200000e0000 */
[----:B------:R-:W-:Y:S01]  /*4f70*/  UIADD3 UR54, UR5, 0x604, URZ ;  /* 0x0000060405367890 */ /* 0x000fe2000fffe03f */
[----:B------:R-:W-:Y:S01]  /*4f80*/  R2UR UR52, R200 ;  /* 0x00000000c83472ca */ /* 0x000fe200000e0000 */
[----:B------:R-:W-:Y:S01]  /*4f90*/  UMOV UR55, 0x40000040 ;  /* 0x4000004000377882 */ /* 0x000fe20000000000 */
[----:B------:R-:W-:Y:S01]  /*4fa0*/  UIADD3 UR5, UR5, 0x606, URZ ;  /* 0x0000060605057890 */ /* 0x000fe2000fffe03f */
        /* <DEDUP_REMOVED lines=68> */
[----:B------:R-:W-:Y:S01]  /*53f0*/  HGMMA.64x64x16.F32.BF16 R152, gdesc[UR56], R152, gsb0 ;  /* 0x00e00000389879f0 */ /* 0x000fe20008001898 */
[----:B------:R-:W-:Y:S01]  /*5400*/  R2UR UR56, R10 ;  /* 0x000000000a3872ca */ /* 0x000fe200000e0000 */
[----:B------:R-:W-:Y:S01]  /*5410*/  UMOV UR58, UR5 ;  /* 0x00000005003a7c82 */ /* 0x000fe20008000000 */
[----:B------:R-:W-:Y:S01]  /*5420*/  R2UR UR57, R11 ;  /* 0x000000000b3972ca */ /* 0x000fe200000e0000 */
[----:B------:R-:W-:Y:S01]  /*5430*/  UMOV UR59, 0x40000040 ;  /* 0x40000040003b7882 */ /* 0x000fe20000000000 */
[----:B------:R-:W-:Y:S02]  /*5440*/  WARPGROUP.DEPBAR.LE gsb0, 0x0 ;  /* 0x00008000000079c5 */ /* 0x000fe40000010000 */
[----:B------:R-:W-:-:S06]  /*5450*/  WARPGROUP.ARRIVE ;  /* 0x00000000000079c5 */ /* 0x000fcc0000000000 */
[----:B------:R-:W-:Y:S03]  /*5460*/  HGMMA.64x64x16.F32.BF16 R152, gdesc[UR8], R152, gsb0 ;  /* 0x00e00000089879f0 */ /* 0x000fe60008001898 */
        /* <DEDUP_REMOVED lines=37> */
[----:B------:R-:W-:Y:S05]  /*56c0*/  @!P4 BRA `(.L_x_996) ;  /* 0x000000000004c947 */ /* 0x000fea0003800000 */
[----:B------:R-:W-:Y:S01]  /*56d0*/  BPT.TRAP 0x1 ;  /* 0x000000040000795c */ /* 0x000fe20000300000 */
.L_x_996:
[----:B------:R-:W-:Y:S02]  /*56e0*/  R2UR UR10, R16 ;  /* 0x00000000100a72ca */ /* 0x000fe400000e0000 */
[----:B------:R-:W-:-:S11]  /*56f0*/  R2UR UR5, R201 ;  /* 0x00000000c90572ca */ /* 0x000fd600000e0000 */
[----:B------:R-:W-:Y:S02]  /*5700*/  ULEA UR14, UR7, UR10, 0x3 ;  /* 0x0000000a070e7291 */ /* 0x000fe4000f8e183f */
[----:B------:R-:W-:-:S05]  /*5710*/  IMAD.U32 R0, RZ, RZ, UR5 ;  /* 0x00000005ff007e24 */ /* 0x000fca000f8e00ff */
[----:B------:R-:W-:-:S04]  /*5720*/  SHF.L.U32 R0, R0, 0x1f, RZ ;  /* 0x0000001f00007819 */ /* 0x000fc800000006ff */
[----:B------:R0:W1:Y:S01]  /*5730*/  SYNCS.PHASECHK.TRANS64.TRYWAIT P0, [UR14+0x30850], R0 ;  /* 0x03085000ff0075a7 */ /* 0x000062000800014e */
[----:B------:R-:W-:Y:S05]  /*5740*/  @!P4 BRA `(.L_x_997) ;  /* 0x000000000004c947 */ /* 0x000fea0003800000 */
[----:B------:R-:W-:Y:S01]  /*5750*/  BPT.TRAP 0x1 ;  /* 0x000000040000795c */ /* 0x000fe20000300000 */
.L_x_997:
[----:B-1----:R-:W-:Y:S05]  /*5760*/  @P0 BRA `(.L_x_998) ;  /* 0x0000000000080947 */ /* 0x002fea0003800000 */
[----:B------:R-:W1:Y:S02]  /*5770*/  SYNCS.PHASECHK.TRANS64.TRYWAIT P0, [UR14+0x30850], R0 ;  /* 0x03085000ff0075a7 */ /* 0x000e64000800014e */
[----:B-1----:R-:W-:Y:S05]  /*5780*/  @!P0 BRA `(.L_x_999) ;  /* 0x000000e8005c8947 */ /* 0x002fea0003800000 */
.L_x_998:
[----:B------:R-:W-:Y:S01]  /*5790*/  R2UR UR5, R16 ;  /* 0x00000000100572ca */ /* 0x000fe200000e0000 */
[----:B------:R-:W-:Y:S01]  /*57a0*/  WARPGROUP.ARRIVE ;  /* 0x00000000000079c5 */ /* 0x000fe20000000000 */
[----:B------:R-:W-:Y:S01]  /*57b0*/  UMOV UR11, 0x40000040 ;  /* 0x40000040000b7882 */ /* 0x000fe20000000000 */
[----:B------:R-:W-:Y:S01]  /*57c0*/  PLOP3.LUT P0, PT, PT, PT, UP0, 0x80, 0x0 ;  /* 0x000000000000781c */ /* 0x000fe20003f0f008 */
[----:B------:R-:W-:Y:S01]  /*57d0*/  IMAD.MOV.U32 R2, RZ, RZ, R18 ;  /* 0x000000ffff027224 */ /* 0x000fe200078e0012 */
[----:B------:R-:W-:Y:S01]  /*57e0*/  PLOP3.LUT P1, PT, PT, PT, UP0, 0x80, 0x0 ;  /* 0x000000000000781c */ /* 0x000fe20003f2f008 */
[----:B------:R-:W-:Y:S01]  /*57f0*/  ULDC UR18, c[0x0][0x2f0] ;  /* 0x0000bc0000127ab9 */ /* 0x000fe20000000800 */
[----:B------:R-:W-:Y:S01]  /*5800*/  R2UR UR22, R17 ;  /* 0x00000000111672ca */ /* 0x000fe200000e0000 */
[----:B------:R-:W-:Y:S01]  /*5810*/  ULDC UR19, c[0x0][0x288] ;  /* 0x0000a20000137ab9 */ /* 0x000fe20000000800 */
[----:B------:R-:W-:-:S04]  /*5820*/  R2UR UR15, R20 ;  /* 0x00000000140f72ca */ /* 0x000fc800000e0000 */
[----:B------:R-:W-:-:S04]  /*5830*/  UIADD3 UR5, UR5, 0x400, URZ ;  /* 0x0000040005057890 */ /* 0x000fc8000fffe03f */
[----:B------:R-:W-:-:S04]  /*5840*/  USHF.R.U32.HI UR5, URZ, 0x4, UR5 ;  /* 0x000000043f057899 */ /* 0x000fc80008011605 */
[----:B------:R-:W-:-:S04]  /*5850*/  ULOP3.LUT UR5, UR5, 0x3fff, URZ, 0xc0, !UPT ;  /* 0x00003fff05057892 */ /* 0x000fc8000f8ec03f */
[----:B------:R-:W-:-:S04]  /*5860*/  ULOP3.LUT UR5, UR5, 0x2000000, URZ, 0xfc, !UPT ;  /* 0x0200000005057892 */ /* 0x000fc8000f8efc3f */
[----:B------:R-:W-:Y:S02]  /*5870*/  ULEA UR5, UR7, UR5, 0xb ;  /* 0x0000000507057291 */ /* 0x000fe4000f8e583f */
[----:B------:R-:W-:-:S05]  /*5880*/  USHF.L.U32 UR7, UR6, 0x6, URZ ;  /* 0x0000000606077899 */ /* 0x000fca000800063f */
[----:B------:R-:W-:Y:S02]  /*5890*/  UMOV UR10, UR5 ;  /* 0x00000005000a7c82 */ /* 0x000fe40008000000 */
        /* <DEDUP_REMOVED lines=14> */
[----:B------:R-:W-:Y:S02]  /*5980*/  UMOV UR11, 0x40000040 ;  /* 0x40000040000b7882 */ /* 0x000fe40000000000 */
[----:B------:R-:W-:Y:S02]  /*5990*/  @UP0 ULDC UR5, c[0x0][0x44c] ;  /* 0x0001130000050ab9 */ /* 0x000fe40000000800 */
[----:B01----:R-:W-:Y:S01]  /*59a0*/  @P0 IMAD.HI.U32 R0, R18, UR5, RZ ;  /* 0x0000000512000c27 */ /* 0x003fe2000f8e00ff */
[----:B------:R-:W-:-:S04]  /*59b0*/  @UP0 ULDC UR5, c[0x0][0x450] ;  /* 0x0001140000050ab9 */ /* 0x000fc80000000800 */
[----:B------:R-:W-:Y:S01]  /*59c0*/  @P1 SHF.R.U32.HI R2, RZ, UR5, R0 ;  /* 0x00000005ff021c19 */ /* 0x000fe20008011600 */
[----:B------:R-:W-:Y:S01]  /*59d0*/  UIADD3 UR5, -UR7, 0x1, URZ ;  /* 0x0000000107057890 */ /* 0x000fe2000fffe13f */
[----:B------:R-:W-:-:S04]  /*59e0*/  IMAD.U32 R0, RZ, RZ, UR60 ;  /* 0x0000003cff007e24 */ /* 0x000fc8000f8e00ff */
[----:B------:R-:W-:-:S05]  /*59f0*/  @!P5 VIADD R0, R0, 0x30840 ;  /* 0x000308400000d836 */ /* 0x000fca0000000000 */
[----:B------:R-:W-:Y:S01]  /*5a00*/  @!P5 PRMT R0, RZ, 0x654, R0 ;  /* 0x00000654ff00d816 */ /* 0x000fe20000000000 */
[----:B------:R-:W-:Y:S02]  /*5a10*/  WARPGROUP.DEPBAR.LE gsb0, 0x0 ;  /* 0x00008000000079c5 */ /* 0x000fe40000010000 */
[----:B------:R-:W-:-:S06]  /*5a20*/  WARPGROUP.ARRIVE ;  /* 0x00000000000079c5 */ /* 0x000fcc0000000000 */
[----:B------:R-:W-:Y:S01]  /*5a30*/  HGMMA.64x256x16.F32.BF16 R24, R184, gdesc[UR8].tnspB, R24, gsb0 ;  /* 0x43e00008b8187df0 */ /* 0x000fe20008001818 */
[----:B------:R-:W-:Y:S01]  /*5a40*/  UMOV UR10, UR18 ;  /* 0x00000012000a7c82 */ /* 0x000fe20008000000 */
[----:B------:R-:W-:Y:S01]  /*5a50*/  UMOV UR11, UR19 ;  /* 0x00000013000b7c82 */ /* 0x000fe20008000000 */
[----:B------:R-:W-:Y:S01]  /*5a60*/  IMAD.U32 R188, RZ, RZ, UR10 ;  /* 0x0000000affbc7e24 */ /* 0x000fe2000f8e00ff */
[----:B------:R-:W-:Y:S01]  /*5a70*/  ULDC UR18, c[0x0][0x9e0] ;  /* 0x0002780000127ab9 */ /* 0x000fe20000000800 */
[----:B------:R-:W-:Y:S02]  /*5a80*/  WARPGROUP.DEPBAR.LE gsb0, 0x0 ;  /* 0x00008000000079c5 */ /* 0x000fe40000010000 */
[----:B------:R-:W0:Y:S01]  /*5a90*/  SHFL.IDX PT, R184, R2, RZ, 0x1c1f ;  /* 0x001c1fff02b87589 */ /* 0x000e2200000e0000 */
[----:B------:R-:W-:Y:S01]  /*5aa0*/  IMAD.U32 R186, RZ, RZ, UR5 ;  /* 0x00000005ffba7e24 */ /* 0x000fe2000f8e00ff */
[----:B------:R0:W-:Y:S03]  /*5ab0*/  @!P5 SYNCS.ARRIVE.TRANS64.RED.A1T0 RZ, [R0+URZ], RZ ;  /* 0x000000ff00ffd9a7 */ /* 0x0001e6000810043f */
[----:B------:R-:W-:-:S04]  /*5ac0*/  IMAD R23, R5, -0x2, R186 ;  /* 0xfffffffe05177824 */ /* 0x000fc800078e02ba */
[----:B------:R-:W-:-:S04]  /*5ad0*/  IMAD R23, R188, UR22, R23 ;  /* 0x00000016bc177c24 */ /* 0x000fc8000f8e0217 */
[----:B------:R-:W-:-:S04]  /*5ae0*/  VIADD R23, R23, -UR11 ;  /* 0x8000000b17177c36 */ /* 0x000fc80008000000 */
[C---:B------:R-:W-:Y:S01]  /*5af0*/  VIADD R186, R23.reuse, UR18 ;  /* 0x0000001217ba7c36 */ /* 0x040fe20008000000 */
[----:B------:R-:W-:-:S03]  /*5b00*/  IADD3 R187, R23, UR15, RZ ;  /* 0x0000000f17bb7c10 */ /* 0x000fc6000fffe0ff */
[--C-:B0-----:R-:W-:Y:S02]  /*5b10*/  IMAD.IADD R0, R186, 0x1, R184.reuse ;  /* 0x00000001ba007824 */ /* 0x101fe400078e02b8 */
[----:B------:R-:W-:Y:S01]  /*5b20*/  IMAD.IADD R23, R187, 0x1, R184 ;  /* 0x00000001bb177824 */ /* 0x000fe200078e02b8 */
        /* <DEDUP_REMOVED lines=8> */
[----:B------:R-:W-:Y:S01]  /*5bb0*/  ULDC UR5, c[0x0][0x9e4] ;  /* 0x0002790000057ab9 */ /* 0x000fe20000000800 */
[----:B------:R-:W-:Y:S01]  /*5bc0*/  LOP3.LUT R185, RZ, R185, RZ, 0x33, !PT ;  /* 0x000000b9ffb97212 */ /* 0x000fe200078e33ff */
[----:B------:R-:W-:-:S05]  /*5bd0*/  IMAD.U32 R189, RZ, RZ, UR5 ;  /* 0x00000005ffbd7e24 */ /* 0x000fca000f8e00ff */
[----:B------:R-:W-:-:S13]  /*5be0*/  ISETP.NE.AND P0, PT, R189, 0x1, PT ;  /* 0x00000001bd00780c */ /* 0x000fda0003f05270 */
[----:B------:R-:W0:Y:S02]  /*5bf0*/  @P0 LDC.64 R190, c[0x0][0x9e8] ;  /* 0x00027a00ffbe0b82 */ /* 0x000e240000000a00 */
[----:B0-----:R-:W-:-:S05]  /*5c00*/  @P0 IMAD.HI.U32 R184, R185, R190, RZ ;  /* 0x000000beb9b80227 */ /* 0x001fca00078e00ff */
[----:B------:R-:W-:-:S04]  /*5c10*/  @P0 SHF.R.U32.HI R185, RZ, R191, R184 ;  /* 0x000000bfffb90219 */ /* 0x000fc800000116b8 */
[----:B------:R-:W-:Y:S01]  /*5c20*/  LOP3.LUT R185, RZ, R185, RZ, 0x33, !PT ;  /* 0x000000b9ffb97212 */ /* 0x000fe200078e33ff */
[----:B------:R-:W-:Y:S06]  /*5c30*/  BRA `(.L_x_1003) ;  /* 0x0000000000187947 */ /* 0x000fec0003800000 */
.L_x_1002:
[----:B------:R-:W-:Y:S02]  /*5c40*/  ULDC UR5, c[0x0][0x9e4] ;  /* 0x0002790000057ab9 */ /* 0x000fe40000000800 */
[----:B------:R-:W-:-:S05]  /*5c50*/  IMAD.U32 R189, RZ, RZ, UR5 ;  /* 0x00000005ffbd7e24 */ /* 0x000fca000f8e00ff */
[----:B------:R-:W-:-:S13]  /*5c60*/  ISETP.NE.AND P0, PT, R189, 0x1, PT ;  /* 0x00000001bd00780c */ /* 0x000fda0003f05270 */
[----:B------:R-:W0:Y:S02]  /*5c70*/  @P0 LDC.64 R190, c[0x0][0x9e8] ;  /* 0x00027a00ffbe0b82 */ /* 0x000e240000000a00 */
[----:B0-----:R-:W-:-:S05]  /*5c80*/  @P0 IMAD.HI.U32 R184, R185, R190, RZ ;  /* 0x000000beb9b80227 */ /* 0x001fca00078e00ff */
[----:B------:R-:W-:-:S07]  /*5c90*/  @P0 SHF.R.U32.HI R185, RZ, R191, R184 ;  /* 0x000000bfffb90219 */ /* 0x000fce00000116b8 */
.L_x_1003:
[----:B------:R-:W-:Y:S05]  /*5ca0*/  BSYNC B0 ;  /* 0x0000000000007941 */ /* 0x000fea0003800000 */
.L_x_1001:
[----:B------:R-:W-:-:S04]  /*5cb0*/  IMAD R184, R185, R189, -UR7 ;  /* 0x80000007b9b87e24 */ /* 0x000fc8000f8e02bd */
[----:B------:R-:W-:-:S05]  /*5cc0*/  IMAD R184, R5, -0x2, R184 ;  /* 0xfffffffe05b87824 */ /* 0x000fca00078e02b8 */
[----:B------:R-:W-:Y:S02]  /*5cd0*/  VIADDMNMX R0, R184, R189, R0, PT ;  /* 0x000000bdb8007246 */ /* 0x000fe40003800100 */
[----:B------:R-:W-:-:S07]  /*5ce0*/  VIMNMX R23, R23, R184, !PT ;  /* 0x000000b817177248 */ /* 0x000fce0007fe0100 */
.L_x_1000:
[----:B------:R-:W-:-:S06]  /*5cf0*/  UISETP.GT.AND UP1, UPT, UR6, -0x1, UPT ;  /* 0xffffffff0600788c */ /* 0x000fcc000bf24270 */
[----:B------:R-:W-:-:S04]  /*5d00*/  PLOP3.LUT P0, PT, PT, PT, UP1, 0x80, 0x0 ;  /* 0x000000000000781c */ /* 0x000fc80003f0f018 */
[C---:B------:R-:W-:Y:S02]  /*5d10*/  ISETP.GT.AND P1, PT, R23.reuse, RZ, P0 ;  /* 0x000000ff1700720c */ /* 0x040fe40000724270 */
[C---:B------:R-:W-:Y:S02]  /*5d20*/  ISETP.GT.AND P3, PT, R23.reuse, 0x1, P0 ;  /* 0x000000011700780c */ /* 0x040fe40000764270 */
[----:B------:R-:W-:Y:S02]  /*5d30*/  ISETP.LT.OR P2, PT, R0, 0x1, P1 ;  /* 0x000000010000780c */ /* 0x000fe40000f41670 */
[C---:B------:R-:W-:Y:S02]  /*5d40*/  ISETP.GT.AND P1, PT, R23.reuse, 0x8, P0 ;  /* 0x000000081700780c */ /* 0x040fe40000724270 */
[----:B------:R-:W-:Y:S02]  /*5d50*/  FSEL R185, R152, -INF , !P2 ;  /* 0xff80000098b97808 */ /* 0x000fe40005000000 */
[----:B------:R-:W-:Y:S01]  /*5d60*/  ISETP.GT.AND P2, PT, R23, 0x9, P0 ;  /* 0x000000091700780c */ /* 0x000fe20000744270 */
[----:B------:R-:W0:Y:S01]  /*5d70*/  SHFL.IDX PT, R152, R2, 0x1, 0x1c1f ;  /* 0x003c1f0002987f89 */ /* 0x000e2200000e0000 */
[----:B------:R-:W-:-:S02]  /*5d80*/  ISETP.LT.OR P3, PT, R0, 0x2, P3 ;  /* 0x000000020000780c */ /* 0x000fc40001f61670 */
[C---:B------:R-:W-:Y:S02]  /*5d90*/  ISETP.LT.OR P1, PT, R0.reuse, 0x9, P1 ;  /* 0x000000090000780c */ /* 0x040fe40000f21670 */
[----:B------:R-:W-:Y:S02]  /*5da0*/  ISETP.LT.OR P2, PT, R0, 0xa, P2 ;  /* 0x0000000a0000780c */ /* 0x000fe40001741670 */
[----:B------:R-:W-:Y:S02]  /*5db0*/  FSEL R153, R153, -INF , !P3 ;  /* 0xff80000099997808 */ /* 0x000fe40005800000 */
[----:B------:R-:W-:Y:S02]  /*5dc0*/  FSEL R156, R156, -INF , !P1 ;  /* 0xff8000009c9c7808 */ /* 0x000fe40004800000 */
[----:B------:R-:W-:Y:S02]  /*5dd0*/  FSEL R157, R157, -INF , !P2 ;  /* 0xff8000009d9d7808 */ /* 0x000fe40005000000 */
[----:B------:R-:W-:-:S02]  /*5de0*/  ISETP.GT.AND P3, PT, R23, 0x10, P0 ;  /* 0x000000101700780c */ /* 0x000fc40000764270 */
[C---:B------:R-:W-:Y:S02]  /*5df0*/  ISETP.GT.AND P1, PT, R23.reuse, 0x11, P0 ;  /* 0x000000111700780c */ /* 0x040fe40000724270 */
[----:B------:R-:W-:Y:S02]  /*5e00*/  ISETP.GT.AND P2, PT, R23, 0x18, P0 ;  /* 0x000000181700780c */ /* 0x000fe40000744270 */
[C---:B------:R-:W-:Y:S02]  /*5e10*/  ISETP.LT.OR P3, PT, R0.reuse, 0x11, P3 ;  /* 0x000000110000780c */ /* 0x040fe40001f61670 */
[C---:B------:R-:W-:Y:S02]  /*5e20*/  ISETP.LT.OR P1, PT, R0.reuse, 0x12, P1 ;  /* 0x000000120000780c */ /* 0x040fe40000f21670 */
[----:B------:R-:W-:Y:S01]  /*5e30*/  ISETP.LT.OR P2, PT, R0, 0x19, P2 ;  /* 0x000000190000780c */ /* 0x000fe20001741670 */
[----:B0-----:R-:W-:Y:S01]  /*5e40*/  IMAD.IADD R2, R187, 0x1, R152 ;  /* 0x00000001bb027824 */ /* 0x001fe200078e0298 */
[----:B------:R-:W-:-:S02]  /*5e50*/  FSEL R160, R160, -INF , !P3 ;  /* 0xff800000a0a07808 */ /* 0x000fc40005800000 */
[----:B------:R-:W-:Y:S02]  /*5e60*/  FSEL R161, R161, -INF , !P1 ;  /* 0xff800000a1a17808 */ /* 0x000fe40004800000 */
[----:B------:R-:W-:Y:S02]  /*5e70*/  FSEL R164, R164, -INF , !P2 ;  /* 0xff800000a4a47808 */ /* 0x000fe40005000000 */
[C---:B------:R-:W-:Y:S02]  /*5e80*/  ISETP.GT.AND P3, PT, R23.reuse, 0x19, P0 ;  /* 0x000000191700780c */ /* 0x040fe40000764270 */
[C---:B------:R-:W-:Y:S02]  /*5e90*/  ISETP.GT.AND P1, PT, R23.reuse, 0x20, P0 ;  /* 0x000000201700780c */ /* 0x040fe40000724270 */
[----:B------:R-:W-:Y:S02]  /*5ea0*/  ISETP.GT.AND P2, PT, R23, 0x21, P0 ;  /* 0x000000211700780c */ /* 0x000fe40000744270 */
        /* <DEDUP_REMOVED lines=11> */
[----:B------:R-:W-:Y:S02]  /*5f60*/  ISETP.LT.OR P2, PT, R0, 0x31, P2 ;  /* 0x000000310000780c */ /* 0x000fe40001741670 */
        /* <DEDUP_REMOVED lines=8> */
[----:B------:R-:W-:Y:S01]  /*5ff0*/  ISETP.LT.OR P2, PT, R0, 0x3a, P2 ;  /* 0x0000003a0000780c */ /* 0x000fe20001741670 */
[----:B------:R-:W-:Y:S01]  /*6000*/  IMAD.IADD R0, R186, 0x1, R152 ;  /* 0x00000001ba007824 */ /* 0x000fe200078e0298 */
[----:B------:R-:W-:Y:S02]  /*6010*/  FSEL R177, R177, -INF , !P3 ;  /* 0xff800000b1b17808 */ /* 0x000fe40005800000 */
[----:B------:R-:W-:Y:S02]  /*6020*/  FSEL R180, R180, -INF , !P1 ;  /* 0xff800000b4b47808 */ /* 0x000fe40004800000 */
[----:B------:R-:W-:Y:S01]  /*6030*/  FSEL R181, R181, -INF , !P2 ;  /* 0xff800000b5b57808 */ /* 0x000fe20005000000 */
        /* <DEDUP_REMOVED lines=17> */
.L_x_1006:
[----:B------:R-:W-:Y:S02]  /*6150*/  ULDC UR5, c[0x0][0x9e4] ;  /* 0x0002790000057ab9 */ /* 0x000fe40000000800 */
[----:B------:R-:W-:-:S05]  /*6160*/  IMAD.U32 R184, RZ, RZ, UR5 ;  /* 0x00000005ffb87e24 */ /* 0x000fca000f8e00ff */
[----:B------:R-:W-:-:S13]  /*6170*/  ISETP.NE.AND P1, PT, R184, 0x1, PT ;  /* 0x00000001b800780c */ /* 0x000fda0003f25270 */
[----:B------:R-:W0:Y:S02]  /*6180*/  @P1 LDC.64 R186, c[0x0][0x9e8] ;  /* 0x00027a00ffba1b82 */ /* 0x000e240000000a00 */
[----:B0-----:R-:W-:-:S05]  /*6190*/  @P1 IMAD.HI.U32 R152, R23, R186, RZ ;  /* 0x000000ba17981227 */ /* 0x001fca00078e00ff */
[----:B------:R-:W-:-:S07]  /*61a0*/  @P1 SHF.R.U32.HI R23, RZ, R187, R152 ;  /* 0x000000bbff171219 */ /* 0x000fce0000011698 */
.L_x_1007:
[----:B------:R-:W-:Y:S05]  /*61b0*/  BSYNC B0 ;  /* 0x0000000000007941 */ /* 0x000fea0003800000 */
.L_x_1005:
[----:B------:R-:W-:-:S04]  /*61c0*/  IMAD R152, R23, R184, -UR7 ;  /* 0x8000000717987e24 */ /* 0x000fc8000f8e02b8 */
[----:B------:R-:W-:-:S05]  /*61d0*/  IMAD R23, R5, -0x2, R152 ;  /* 0xfffffffe05177824 */ /* 0x000fca00078e0298 */
[----:B------:R-:W-:Y:S02]  /*61e0*/  VIADDMNMX R0, R23, R184, R0, PT ;  /* 0x000000b817007246 */ /* 0x000fe40003800100 */
[----:B------:R-:W-:-:S07]  /*61f0*/  VIMNMX R2, R2, R23, !PT ;  /* 0x0000001702027248 */ /* 0x000fce0007fe0100 */
.L_x_1004:
[----:B------:R-:W-:Y:S01]  /*6200*/  FMNMX.FTZ R152, R185, R4, !PT ;  /* 0x00000004b9987209 */ /* 0x000fe20007810000 */
[----:B------:R-:W-:Y:S01]  /*6210*/  ULDC UR5, c[0x0][0x988] ;  /* 0x0002620000057ab9 */ /* 0x000fe20000000800 */
[----:B------:R-:W-:Y:S01]  /*6220*/  ISETP.GT.AND P1, PT, R2, 0x1, P0 ;  /* 0x000000010200780c */ /* 0x000fe20000724270 */
[----:B------:R-:W-:Y:S01]  /*6230*/  UMOV UR7, UR4 ;  /* 0x0000000400077c82 */ /* 0x000fe20008000000 */
[----:B------:R-:W-:Y:S01]  /*6240*/  FMNMX.FTZ R23, R153, R152, !PT ;  /* 0x0000009899177209 */ /* 0x000fe20007810000 */
[----:B------:R-:W-:Y:S01]  /*6250*/  IMAD.U32 R201, RZ, RZ, UR61 ;  /* 0x0000003dffc97e24 */ /* 0x000fe2000f8e00ff */
[----:B------:R-:W-:Y:S02]  /*6260*/  ISETP.LT.OR P1, PT, R0, 0x2, P1 ;  /* 0x000000020000780c */ /* 0x000fe40000f21670 */
[----:B------:R-:W-:Y:S02]  /*6270*/  FMNMX.FTZ R152, R156, R23, !PT ;  /* 0x000000179c987209 */ /* 0x000fe40007810000 */
[----:B------:R-:W-:-:S02]  /*6280*/  FSEL R155, R155, -INF , !P1 ;  /* 0xff8000009b9b7808 */ /* 0x000fc40004800000 */
[----:B------:R-:W-:Y:S02]  /*6290*/  FMNMX.FTZ R23, R157, R152, !PT ;  /* 0x000000989d177209 */ /* 0x000fe40007810000 */
[----:B------:R-:W-:Y:S02]  /*62a0*/  ISETP.GT.AND P1, PT, R2, RZ, P0 ;  /* 0x000000ff0200720c */ /* 0x000fe40000724270 */
[----:B------:R-:W-:Y:S02]  /*62b0*/  FMNMX.FTZ R152, R160, R23, !PT ;  /* 0x00000017a0987209 */ /* 0x000fe40007810000 */
[----:B------:R-:W-:Y:S02]  /*62c0*/  ISETP.LT.OR P1, PT, R0, 0x1, P1 ;  /* 0x000000010000780c */ /* 0x000fe40000f21670 */
[----:B------:R-:W-:Y:S02]  /*62d0*/  FMNMX.FTZ R23, R161, R152, !PT ;  /* 0x00000098a1177209 */ /* 0x000fe40007810000 */
[----:B------:R-:W-:-:S02]  /*62e0*/  ISETP.GT.AND P2, PT, R2, 0x8, P0 ;  /* 0x000000080200780c */ /* 0x000fc40000744270 */
[----:B------:R-:W-:Y:S02]  /*62f0*/  FMNMX.FTZ R152, R164, R23, !PT ;  /* 0x00000017a4987209 */ /* 0x000fe40007810000 */
[----:B------:R-:W-:Y:S02]  /*6300*/  FSEL R154, R154, -INF , !P1 ;  /* 0xff8000009a9a7808 */ /* 0x000fe40004800000 */
        /* <DEDUP_REMOVED lines=18> */
[----:B------:R-:W-:Y:S01]  /*6430*/  ISETP.GT.AND P1, PT, R2, 0x18, P0 ;  /* 0x000000180200780c */ /* 0x000fe20000724270 */
[----:B------:R-:W0:Y:S01]  /*6440*/  SHFL.BFLY PT, R23, R152, 0x2, 0x1f ;  /* 0x0c401f0098177f89 */ /* 0x000e2200000e0000 */
[----:B------:R-:W-:Y:S02]  /*6450*/  ISETP.LT.OR P3, PT, R0, 0x12, P3 ;  /* 0x000000120000780c */ /* 0x000fe40001f61670 */
[----:B------:R-:W-:Y:S02]  /*6460*/  ISETP.GT.AND P2, PT, R2, 0x19, P0 ;  /* 0x000000190200780c */ /* 0x000fe40000744270 */
[----:B------:R-:W-:-:S02]  /*6470*/  ISETP.LT.OR P1, PT, R0, 0x19, P1 ;  /* 0x000000190000780c */ /* 0x000fc40000f21670 */
[----:B------:R-:W-:Y:S02]  /*6480*/  FSEL R163, R163, -INF , !P3 ;  /* 0xff800000a3a37808 */ /* 0x000fe40005800000 */
[----:B------:R-:W-:Y:S02]  /*6490*/  ISETP.GT.AND P3, PT, R2, 0x20, P0 ;  /* 0x000000200200780c */ /* 0x000fe40000764270 */
[----:B------:R-:W-:Y:S02]  /*64a0*/  ISETP.LT.OR P2, PT, R0, 0x1a, P2 ;  /* 0x0000001a0000780c */ /* 0x000fe40001741670 */
[----:B------:R-:W-:Y:S02]  /*64b0*/  FSEL R166, R166, -INF , !P1 ;  /* 0xff800000a6a67808 */ /* 0x000fe40004800000 */
[----:B------:R-:W-:Y:S02]  /*64c0*/  ISETP.LT.OR P3, PT, R0, 0x21, P3 ;  /* 0x000000210000780c */ /* 0x000fe40001f61670 */
[----:B------:R-:W-:-:S02]  /*64d0*/  ISETP.GT.AND P1, PT, R2, 0x21, P0 ;  /* 0x000000210200780c */ /* 0x000fc40000724270 */
[----:B------:R-:W-:Y:S02]  /*64e0*/  FSEL R167, R167, -INF , !P2 ;  /* 0xff800000a7a77808 */ /* 0x000fe40005000000 */
[----:B------:R-:W-:Y:S02]  /*64f0*/  FSEL R170, R170, -INF , !P3 ;  /* 0xff800000aaaa7808 */ /* 0x000fe40005800000 */
[----:B------:R-:W-:Y:S02]  /*6500*/  ISETP.GT.AND P2, PT, R2, 0x28, P0 ;  /* 0x000000280200780c */ /* 0x000fe40000744270 */
[----:B0-----:R-:W-:Y:S02]  /*6510*/  FMNMX.FTZ R184, R152, R23, !PT ;  /* 0x0000001798b87209 */ /* 0x001fe40007810000 */
[----:B------:R-:W-:Y:S02]  /*6520*/  FMNMX.FTZ R152, R154, R3, !PT ;  /* 0x000000039a987209 */ /* 0x000fe40007810000 */
[----:B------:R-:W-:Y:S01]  /*6530*/  ISETP.LT.OR P1, PT, R0, 0x22, P1 ;  /* 0x000000220000780c */ /* 0x000fe20000f21670 */
[----:B------:R-:W0:Y:S01]  /*6540*/  SHFL.BFLY PT, R23, R184, 0x1, 0x1f ;  /* 0x0c201f00b8177f89 */ /* 0x000e2200000e0000 */
[----:B------:R-:W-:-:S02]  /*6550*/  FMNMX.FTZ R187, R155, R152, !PT ;  /* 0x000000989bbb7209 */ /* 0x000fc40007810000 */
[----:B------:R-:W-:Y:S02]  /*6560*/  ISETP.LT.OR P2, PT, R0, 0x29, P2 ;  /* 0x000000290000780c */ /* 0x000fe40001741670 */
[----:B------:R-:W-:Y:S02]  /*6570*/  FMNMX.FTZ R152, R158, R187, !PT ;  /* 0x000000bb9e987209 */ /* 0x000fe40007810000 */
[----:B------:R-:W-:Y:S02]  /*6580*/  FSEL R171, R171, -INF , !P1 ;  /* 0xff800000abab7808 */ /* 0x000fe40004800000 */
[----:B------:R-:W-:Y:S02]  /*6590*/  FMNMX.FTZ R187, R159, R152, !PT ;  /* 0x000000989fbb7209 */ /* 0x000fe40007810000 */
[----:B------:R-:W-:Y:S02]  /*65a0*/  ISETP.GT.AND P1, PT, R2, 0x29, P0 ;  /* 0x000000290200780c */ /* 0x000fe40000724270 */
[----:B------:R-:W-:-:S02]  /*65b0*/  FMNMX.FTZ R152, R162, R187, !PT ;  /* 0x000000bba2987209 */ /* 0x000fc40007810000 */
[----:B------:R-:W-:Y:S02]  /*65c0*/  FSEL R174, R174, -INF , !P2 ;  /* 0xff800000aeae7808 */ /* 0x000fe40005000000 */
[----:B------:R-:W-:Y:S02]  /*65d0*/  FMNMX.FTZ R187, R163, R152, !PT ;  /* 0x00000098a3bb7209 */ /* 0x000fe40007810000 */
[----:B------:R-:W-:Y:S02]  /*65e0*/  ISETP.GT.AND P2, PT, R2, 0x30, P0 ;  /* 0x000000300200780c */ /* 0x000fe40000744270 */
[----:B------:R-:W-:Y:S02]  /*65f0*/  FMNMX.FTZ R152, R166, R187, !PT ;  /* 0x000000bba6987209 */ /* 0x000fe40007810000 */
[----:B------:R-:W-:Y:S02]  /*6600*/  ISETP.LT.OR P1, PT, R0, 0x2a, P1 ;  /* 0x0000002a0000780c */ /* 0x000fe40000f21670 */
[----:B0-----:R-:W-:-:S02]  /*6610*/  FMNMX.FTZ R23, R184, R23, !PT ;  /* 0x00000017b8177209 */ /* 0x001fc40007810000 */
[----:B------:R-:W-:Y:S02]  /*6620*/  FMNMX.FTZ R187, R167, R152, !PT ;  /* 0x00000098a7bb7209 */ /* 0x000fe40007810000 */
[C---:B------:R-:W-:Y:S01]  /*6630*/  FSETP.NEU.FTZ.AND P3, PT, R23.reuse, -INF , PT ;  /* 0xff8000001700780b */ /* 0x040fe20003f7d000 */
[----:B------:R-:W-:Y:S01]  /*6640*/  FMUL.FTZ R184, R23, UR5 ;  /* 0x0000000517b87c20 */ /* 0x000fe20008410000 */
[----:B------:R-:W-:Y:S02]  /*6650*/  FMNMX.FTZ R152, R170, R187, !PT ;  /* 0x000000bbaa987209 */ /* 0x000fe40007810000 */
[----:B------:R-:W-:Y:S02]  /*6660*/  ISETP.LT.OR P2, PT, R0, 0x31, P2 ;  /* 0x000000310000780c */ /* 0x000fe40001741670 */
[----:B------:R-:W-:Y:S02]  /*6670*/  FSEL R200, R184, RZ, P3 ;  /* 0x000000ffb8c87208 */ /* 0x000fe40001800000 */
[----:B------:R-:W-:-:S02]  /*6680*/  FSEL R175, R175, -INF , !P1 ;  /* 0xff800000afaf7808 */ /* 0x000fc40004800000 */
[----:B------:R-:W-:Y:S01]  /*6690*/  ISETP.GT.AND P1, PT, R2, 0x31, P0 ;  /* 0x000000310200780c */ /* 0x000fe20000724270 */
[--C-:B------:R-:W-:Y:S01]  /*66a0*/  FFMA.FTZ R196, R153, UR5, -R200.reuse ;  /* 0x0000000599c47c23 */ /* 0x100fe200080108c8 */
[----:B------:R-:W-:Y:S01]  /*66b0*/  FMNMX.FTZ R153, R171, R152, !PT ;  /* 0x00000098ab997209 */ /* 0x000fe20007810000 */
[--C-:B------:R-:W-:Y:S01]  /*66c0*/  FFMA.FTZ R194, R164, UR5, -R200.reuse ;  /* 0x00000005a4c27c23 */ /* 0x100fe200080108c8 */
[----:B------:R-:W-:Y:S01]  /*66d0*/  FSEL R178, R178, -INF , !P2 ;  /* 0xff800000b2b27808 */ /* 0x000fe20005000000 */
[--C-:B------:R-:W-:Y:S01]  /*66e0*/  FFMA.FTZ R185, R185, UR5, -R200.reuse ;  /* 0x00000005b9b97c23 */ /* 0x100fe200080108c8 */
[----:B------:R-:W-:Y:S01]  /*66f0*/  FMNMX.FTZ R152, R174, R153, !PT ;  /* 0x00000099ae987209 */ /* 0x000fe20007810000 */
[--C-:B------:R-:W-:Y:S01]  /*6700*/  FFMA.FTZ R198, R156, UR5, -R200.reuse ;  /* 0x000000059cc67c23 */ /* 0x100fe200080108c8 */
[----:B------:R-:W-:Y:S01]  /*6710*/  ISETP.GT.AND P2, PT, R2, 0x38, P0 ;  /* 0x000000380200780c */ /* 0x000fe20000744270 */
[----:B------:R-:W-:Y:S01]  /*6720*/  MUFU.EX2 R196, R196 ;  /* 0x000000c400c47308 */ /* 0x000fe20000000800 */
[----:B------:R-:W-:Y:S01]  /*6730*/  ISETP.LT.OR P1, PT, R0, 0x32, P1 ;  /* 0x000000320000780c */ /* 0x000fe20000f21670 */
[--C-:B------:R-:W-:Y:S01]  /*6740*/  FFMA.FTZ R192, R160, UR5, -R200.reuse ;  /* 0x00000005a0c07c23 */ /* 0x100fe200080108c8 */
[----:B------:R-:W-:Y:S01]  /*6750*/  FMNMX.FTZ R153, R175, R152, !PT ;  /* 0x00000098af997209 */ /* 0x000fe20007810000 */
[--C-:B------:R-:W-:Y:S01]  /*6760*/  FFMA.FTZ R188, R168, UR5, -R200.reuse ;  /* 0x00000005a8bc7c23 */ /* 0x100fe200080108c8 */
[----:B------:R-:W-:Y:S01]  /*6770*/  ISETP.GT.AND P0, PT, R2, 0x39, P0 ;  /* 0x000000390200780c */ /* 0x000fe20000704270 */
[--C-:B------:R-:W-:Y:S01]  /*6780*/  FFMA.FTZ R190, R172, UR5, -R200.reuse ;  /* 0x00000005acbe7c23 */ /* 0x100fe200080108c8 */
[----:B------:R-:W-:Y:S01]  /*6790*/  ISETP.LT.OR P2, PT, R0, 0x39, P2 ;  /* 0x000000390000780c */ /* 0x000fe20001741670 */
[----:B------:R-:W-:Y:S01]  /*67a0*/  MUFU.EX2 R185, R185 ;  /* 0x000000b900b97308 */ /* 0x000fe20000000800 */
[----:B------:R-:W-:Y:S01]  /*67b0*/  FSEL R179, R179, -INF , !P1 ;  /* 0xff800000b3b37808 */ /* 0x000fe20004800000 */
[--C-:B------:R-:W-:Y:S01]  /*67c0*/  FFMA.FTZ R184, R176, UR5, -R200.reuse ;  /* 0x00000005b0b87c23 */ /* 0x100fe200080108c8 */
[----:B------:R-:W-:Y:S01]  /*67d0*/  FMNMX.FTZ R2, R178, R153, !PT ;  /* 0x00000099b2027209 */ /* 0x000fe20007810000 */
[--C-:B------:R-:W-:Y:S01]  /*67e0*/  FFMA.FTZ R153, R157, UR5, -R200.reuse ;  /* 0x000000059d997c23 */ /* 0x100fe200080108c8 */
[----:B------:R-:W-:Y:S01]  /*67f0*/  ISETP.LT.OR P0, PT, R0, 0x3a, P0 ;  /* 0x0000003a0000780c */ /* 0x000fe20000701670 */
[--C-:B------:R-:W-:Y:S01]  /*6800*/  FFMA.FTZ R186, R180, UR5, -R200.reuse ;  /* 0x00000005b4ba7c23 */ /* 0x100fe200080108c8 */
[----:B------:R-:W-:Y:S01]  /*6810*/  FSEL R182, R182, -INF , !P2 ;  /* 0xff800000b6b67808 */ /* 0x000fe20005000000 */
[----:B------:R-:W-:Y:S01]  /*6820*/  MUFU.EX2 R198, R198 ;  /* 0x000000c600c67308 */ /* 0x000fe20000000800 */
[----:B------:R-:W-:Y:S01]  /*6830*/  FMNMX.FTZ R157, R179, R2, !PT ;  /* 0x00000002b39d7209 */ /* 0x000fe20007810000 */
[----:B------:R-:W-:Y:S01]  /*6840*/  FFMA.FTZ R181, R181, UR5, -R200 ;  /* 0x00000005b5b57c23 */ /* 0x000fe200080108c8 */
[----:B------:R-:W-:-:S02]  /*6850*/  FSEL R183, R183, -INF , !P0 ;  /* 0xff800000b7b77808 */ /* 0x000fc40004000000 */
[----:B------:R-:W-:Y:S01]  /*6860*/  FMNMX.FTZ R0, R182, R157, !PT ;  /* 0x0000009db6007209 */ /* 0x000fe20007810000 */
[--C-:B------:R-:W-:Y:S01]  /*6870*/  FFMA.FTZ R157, R161, UR5, -R200.reuse ;  /* 0x00000005a19d7c23 */ /* 0x100fe200080108c8 */
[--C-:B------:R-:W-:Y:S01]  /*6880*/  FFMA.FTZ R161, R165, UR5, -R200.reuse ;  /* 0x00000005a5a17c23 */ /* 0x100fe200080108c8 */
[--C-:B------:R-:W-:Y:S01]  /*6890*/  FFMA.FTZ R165, R169, UR5, -R200.reuse ;  /* 0x00000005a9a57c23 */ /* 0x100fe200080108c8 */
[----:B------:R-:W-:Y:S01]  /*68a0*/  FMNMX.FTZ R0, R183, R0, !PT ;  /* 0x00000000b7007209 */ /* 0x000fe20007810000 */
[--C-:B------:R-:W-:Y:S01]  /*68b0*/  FFMA.FTZ R169, R173, UR5, -R200.reuse ;  /* 0x00000005ada97c23 */ /* 0x100fe200080108c8 */
[----:B------:R-:W-:Y:S01]  /*68c0*/  FFMA.FTZ R173, R177, UR5, -R200 ;  /* 0x00000005b1ad7c23 */ /* 0x000fe200080108c8 */
[----:B------:R-:W-:Y:S01]  /*68d0*/  FSEL R177, R23, RZ, P3 ;  /* 0x000000ff17b17208 */ /* 0x000fe20001800000 */
[----:B------:R-:W-:Y:S01]  /*68e0*/  MUFU.EX2 R153, R153 ;  /* 0x0000009900997308 */ /* 0x000fe20000000800 */
[----:B------:R-:W0:Y:S07]  /*68f0*/  SHFL.BFLY PT, R187, R0, 0x2, 0x1f ;  /* 0x0c401f0000bb7f89 */ /* 0x000e2e00000e0000 */
[----:B------:R-:W-:Y:S08]  /*6900*/  MUFU.EX2 R192, R192 ;  /* 0x000000c000c07308 */ /* 0x000ff00000000800 */
[----:B------:R-:W-:Y:S08]  /*6910*/  MUFU.EX2 R157, R157 ;  /* 0x0000009d009d7308 */ /* 0x000ff00000000800 */
[----:B------:R-:W-:Y:S01]  /*6920*/  MUFU.EX2 R194, R194 ;  /* 0x000000c200c27308 */ /* 0x000fe20000000800 */
[----:B0-----:R-:W-:Y:S01]  /*6930*/  FMNMX.FTZ R187, R0, R187, !PT ;  /* 0x000000bb00bb7209 */ /* 0x001fe20007810000 */
[----:B------:R-:W-:-:S04]  /*6940*/  FADD.FTZ R0, -R177, R4 ;  /* 0x00000004b1007221 */ /* 0x000fc80000010100 */
[----:B------:R-:W0:Y:S01]  /*6950*/  SHFL.BFLY PT, R152, R187, 0x1, 0x1f ;  /* 0x0c201f00bb987f89 */ /* 0x000e2200000e0000 */
[----:B------:R-:W-:Y:S01]  /*6960*/  FMUL.FTZ R0, R0, UR5 ;  /* 0x0000000500007c20 */ /* 0x000fe20008410000 */
[----:B------:R-:W-:Y:S08]  /*6970*/  MUFU.EX2 R161, R161 ;  /* 0x000000a100a17308 */ /* 0x000ff00000000800 */
[----:B------:R-:W1:Y:S08]  /*6980*/  MUFU.EX2 R0, R0 ;  /* 0x0000000000007308 */ /* 0x000e700000000800 */
[----:B------:R-:W-:Y:S01]  /*6990*/  MUFU.EX2 R188, R188 ;  /* 0x000000bc00bc7308 */ /* 0x000fe20000000800 */
[----:B0-----:R-:W-:-:S07]  /*69a0*/  FMNMX.FTZ R152, R187, R152, !PT ;  /* 0x00000098bb987209 */ /* 0x001fce0007810000 */
[----:B------:R-:W-:Y:S01]  /*69b0*/  MUFU.EX2 R165, R165 ;  /* 0x000000a500a57308 */ /* 0x000fe20000000800 */
[----:B-1----:R-:W-:Y:S01]  /*69c0*/  FFMA.FTZ R15, R0, R15, R185 ;  /* 0x0000000f000f7223 */ /* 0x002fe200000100b9 */
[C---:B------:R-:W-:Y:S01]  /*69d0*/  FSETP.NEU.FTZ.AND P0, PT, R152.reuse, -INF , PT ;  /* 0xff8000009800780b */ /* 0x040fe20003f1d000 */
[----:B------:R-:W-:Y:S02]  /*69e0*/  FMUL.FTZ R164, R152, UR5 ;  /* 0x0000000598a47c20 */ /* 0x000fe40008410000 */
[----:B------:R-:W-:Y:S01]  /*69f0*/  FADD.FTZ R15, R196, R15 ;  /* 0x0000000fc40f7221 */ /* 0x000fe20000010000 */
[----:B------:R-:W-:Y:S02]  /*6a00*/  FSEL R2, R152, RZ, P0 ;  /* 0x000000ff98027208 */ /* 0x000fe40000000000 */
[----:B------:R-:W-:Y:S01]  /*6a10*/  FSEL R164, R164, RZ, P0 ;  /* 0x000000ffa4a47208 */ /* 0x000fe20000000000 */
[----:B------:R-:W-:Y:S01]  /*6a20*/  MUFU.EX2 R190, R190 ;  /* 0x000000be00be7308 */ /* 0x000fe20000000800 */
[----:B------:R-:W-:Y:S01]  /*6a30*/  ISETP.LT.AND P0, PT, R21, UR6, PT ;  /* 0x0000000615007c0c */ /* 0x000fe2000bf01270 */
[----:B------:R-:W-:Y:S01]  /*6a40*/  FADD.FTZ R2, -R2, R3 ;  /* 0x0000000302027221 */ /* 0x000fe20000010100 */
[----:B------:R-:W-:Y:S01]  /*6a50*/  UIADD3 UR6, UR6, -0x1, URZ ;  /* 0xffffffff06067890 */ /* 0x000fe2000fffe03f */
[--C-:B------:R-:W-:Y:S01]  /*6a60*/  FFMA.FTZ R197, R154, UR5, -R164.reuse ;  /* 0x000000059ac57c23 */ /* 0x100fe200080108a4 */
[--C-:B------:R-:W-:Y:S01]  /*6a70*/  FFMA.FTZ R4, R155, UR5, -R164.reuse ;  /* 0x000000059b047c23 */ /* 0x100fe200080108a4 */
[----:B------:R-:W-:Y:S01]  /*6a80*/  FMUL.FTZ R2, R2, UR5 ;  /* 0x0000000502027c20 */ /* 0x000fe20008410000 */
[--C-:B------:R-:W-:Y:S01]  /*6a90*/  FFMA.FTZ R199, R158, UR5, -R164.reuse ;  /* 0x000000059ec77c23 */ /* 0x100fe200080108a4 */
[--C-:B------:R-:W-:Y:S01]  /*6aa0*/  FFMA.FTZ R154, R159, UR5, -R164.reuse ;  /* 0x000000059f9a7c23 */ /* 0x100fe200080108a4 */
[--C-:B------:R-:W-:Y:S01]  /*6ab0*/  FFMA.FTZ R193, R162, UR5, -R164.reuse ;  /* 0x00000005a2c17c23 */ /* 0x100fe200080108a4 */
[----:B------:R-:W-:Y:S01]  /*6ac0*/  MUFU.EX2 R197, R197 ;  /* 0x000000c500c57308 */ /* 0x000fe20000000800 */
[--C-:B------:R-:W-:Y:S01]  /*6ad0*/  FFMA.FTZ R156, R163, UR5, -R164.reuse ;  /* 0x00000005a39c7c23 */ /* 0x100fe200080108a4 */
[--C-:B------:R-:W-:Y:S01]  /*6ae0*/  FFMA.FTZ R195, R166, UR5, -R164.reuse ;  /* 0x00000005a6c37c23 */ /* 0x100fe200080108a4 */
[--C-:B------:R-:W-:Y:S01]  /*6af0*/  FFMA.FTZ R158, R167, UR5, -R164.reuse ;  /* 0x00000005a79e7c23 */ /* 0x100fe200080108a4 */
[----:B------:R-:W-:Y:S01]  /*6b00*/  FADD.FTZ R162, R198, R15 ;  /* 0x0000000fc6a27221 */ /* 0x000fe20000010000 */
[--C-:B------:R-:W-:Y:S01]  /*6b10*/  FFMA.FTZ R189, R170, UR5, -R164.reuse ;  /* 0x00000005aabd7c23 */ /* 0x100fe200080108a4 */
[--C-:B------:R-:W-:Y:S01]  /*6b20*/  FFMA.FTZ R160, R171, UR5, -R164.reuse ;  /* 0x00000005aba07c23 */ /* 0x100fe200080108a4 */
[----:B------:R-:W-:Y:S01]  /*6b30*/  FFMA.FTZ R174, R174, UR5, -R164 ;  /* 0x00000005aeae7c23 */ /* 0x000fe200080108a4 */
[----:B------:R-:W0:Y:S01]  /*6b40*/  MUFU.EX2 R2, R2 ;  /* 0x0000000200027308 */ /* 0x000e220000000800 */
[----:B------:R-:W-:Y:S01]  /*6b50*/  FADD.FTZ R15, R153, R162 ;  /* 0x000000a2990f7221 */ /* 0x000fe20000010000 */
[--C-:B------:R-:W-:Y:S01]  /*6b60*/  FFMA.FTZ R175, R175, UR5, -R164.reuse ;  /* 0x00000005afaf7c23 */ /* 0x100fe200080108a4 */
[--C-:B------:R-:W-:Y:S01]  /*6b70*/  FFMA.FTZ R178, R178, UR5, -R164.reuse ;  /* 0x00000005b2b27c23 */ /* 0x100fe200080108a4 */
[--C-:B------:R-:W-:Y:S01]  /*6b80*/  FFMA.FTZ R179, R179, UR5, -R164.reuse ;  /* 0x00000005b3b37c23 */ /* 0x100fe200080108a4 */
[----:B------:R-:W-:Y:S01]  /*6b90*/  FADD.FTZ R162, R192, R15 ;  /* 0x0000000fc0a27221 */ /* 0x000fe20000010000 */
[--C-:B------:R-:W-:Y:S01]  /*6ba0*/  FFMA.FTZ R182, R182, UR5, -R164.reuse ;  /* 0x00000005b6b67c23 */ /* 0x100fe200080108a4 */
[----:B------:R-:W-:Y:S01]  /*6bb0*/  FFMA.FTZ R164, R183, UR5, -R164 ;  /* 0x00000005b7a47c23 */ /* 0x000fe200080108a4 */
[----:B------:R-:W1:Y:S01]  /*6bc0*/  MUFU.EX2 R4, R4 ;  /* 0x0000000400047308 */ /* 0x000e620000000800 */
[----:B------:R-:W-:Y:S01]  /*6bd0*/  FADD.FTZ R15, R157, R162 ;  /* 0x000000a29d0f7221 */ /* 0x000fe20000010000 */
[----:B------:R-:W-:Y:S01]  /*6be0*/  IMAD.U32 R155, RZ, RZ, UR14 ;  /* 0x0000000eff9b7e24 */ /* 0x000fe2000f8e00ff */
[----:B------:R-:W-:-:S02]  /*6bf0*/  F2FP.BF16.F32.PACK_AB R196, R196, R185 ;  /* 0x000000b9c4c4723e */ /* 0x000fc400000010ff */
[----:B------:R-:W-:Y:S01]  /*6c00*/  FADD.FTZ R162, R194, R15 ;  /* 0x0000000fc2a27221 */ /* 0x000fe20000010000 */
[----:B------:R-:W-:Y:S01]  /*6c10*/  @!P5 VIADD R155, R155, 0x30860 ;  /* 0x000308609b9bd836 */ /* 0x000fe20000000000 */
[----:B------:R-:W-:Y:S01]  /*6c20*/  F2FP.BF16.F32.PACK_AB R198, R153, R198 ;  /* 0x000000c699c6723e */ /* 0x000fe200000010ff */
[----:B------:R-:W2:Y:S01]  /*6c30*/  MUFU.EX2 R199, R199 ;  /* 0x000000c700c77308 */ /* 0x000ea20000000800 */
[----:B0-----:R-:W-:Y:S01]  /*6c40*/  FFMA.FTZ R3, R2, R14, R197 ;  /* 0x0000000e02037223 */ /* 0x001fe200000100c5 */
[----:B------:R-:W-:Y:S01]  /*6c50*/  FADD.FTZ R15, R161, R162 ;  /* 0x000000a2a10f7221 */ /* 0x000fe20000010000 */
[----:B------:R-:W-:Y:S02]  /*6c60*/  @!P5 PRMT R155, RZ, 0x654, R155 ;  /* 0x00000654ff9bd816 */ /* 0x000fe4000000009b */
[----:B------:R-:W-:Y:S01]  /*6c70*/  F2FP.BF16.F32.PACK_AB R192, R157, R192 ;  /* 0x000000c09dc0723e */ /* 0x000fe200000010ff */
[----:B------:R-:W-:Y:S01]  /*6c80*/  FADD.FTZ R162, R188, R15 ;  /* 0x0000000fbca27221 */ /* 0x000fe20000010000 */
[----:B------:R0:W-:Y:S01]  /*6c90*/  @!P5 SYNCS.ARRIVE.TRANS64.RED.A1T0 RZ, [R155+URZ], RZ ;  /* 0x000000ff9bffd9a7 */ /* 0x0001e2000810043f */
[----:B------:R-:W3:Y:S01]  /*6ca0*/  MUFU.EX2 R154, R154 ;  /* 0x0000009a009a7308 */ /* 0x000ee20000000800 */
[C---:B-1----:R-:W-:Y:S01]  /*6cb0*/  FADD.FTZ R14, R4.reuse, R3 ;  /* 0x00000003040e7221 */ /* 0x042fe20000010000 */
[----:B------:R-:W-:Y:S01]  /*6cc0*/  FADD.FTZ R15, R165, R162 ;  /* 0x000000a2a50f7221 */ /* 0x000fe20000010000 */
[----:B------:R-:W-:Y:S01]  /*6cd0*/  F2FP.BF16.F32.PACK_AB R197, R4, R197 ;  /* 0x000000c504c5723e */ /* 0x000fe200000010ff */
[----:B------:R-:W-:Y:S01]  /*6ce0*/  IMAD.MOV.U32 R4, RZ, RZ, R23 ;  /* 0x000000ffff047224 */ /* 0x000fe200078e0017 */
[----:B------:R-:W-:Y:S01]  /*6cf0*/  F2FP.BF16.F32.PACK_AB R194, R161, R194 ;  /* 0x000000c2a1c2723e */ /* 0x000fe200000010ff */
[----:B------:R-:W-:Y:S01]  /*6d00*/  FADD.FTZ R162, R190, R15 ;  /* 0x0000000fbea27221 */ /* 0x000fe20000010000 */
[----:B------:R-:W-:Y:S01]  /*6d10*/  F2FP.BF16.F32.PACK_AB R188, R165, R188 ;  /* 0x000000bca5bc723e */ /* 0x000fe200000010ff */
        /* <DEDUP_REMOVED lines=26> */
[C---:B---3--:R-:W-:Y:S01]  /*6ec0*/  FADD.FTZ R3, R175.reuse, R3 ;  /* 0x00000003af037221 */ /* 0x048fe20000010000 */
[----:B------:R-:W-:-:S06]  /*6ed0*/  F2FP.BF16.F32.PACK_AB R191, R175, R174 ;  /* 0x000000aeafbf723e */ /* 0x000fcc00000010ff */
[----:B------:R-:W3:Y:S01]  /*6ee0*/  MUFU.EX2 R173, R173 ;  /* 0x000000ad00ad7308 */ /* 0x000ee20000000800 */
[----:B-1----:R-:W-:-:S07]  /*6ef0*/  FADD.FTZ R14, R184, R15 ;  /* 0x0000000fb80e7221 */ /* 0x002fce0000010000 */
[----:B------:R-:W1:Y:S01]  /*6f00*/  MUFU.EX2 R179, R179 ;  /* 0x000000b300b37308 */ /* 0x000e620000000800 */
[----:B--2---:R-:W-:-:S07]  /*6f10*/  FADD.FTZ R3, R178, R3 ;  /* 0x00000003b2037221 */ /* 0x004fce0000010000 */
[----:B------:R-:W2:Y:S01]  /*6f20*/  MUFU.EX2 R186, R186 ;  /* 0x000000ba00ba7308 */ /* 0x000ea20000000800 */
[C---:B---3--:R-:W-:Y:S01]  /*6f30*/  FADD.FTZ R15, R173.reuse, R14 ;  /* 0x0000000ead0f7221 */ /* 0x048fe20000010000 */
[----:B------:R-:W-:-:S06]  /*6f40*/  F2FP.BF16.F32.PACK_AB R184, R173, R184 ;  /* 0x000000b8adb8723e */ /* 0x000fcc00000010ff */
[----:B------:R-:W3:Y:S01]  /*6f50*/  MUFU.EX2 R182, R182 ;  /* 0x000000b600b67308 */ /* 0x000ee20000000800 */
[C---:B-1----:R-:W-:Y:S01]  /*6f60*/  FADD.FTZ R3, R179.reuse, R3 ;  /* 0x00000003b3037221 */ /* 0x042fe20000010000 */
[----:B------:R-:W-:-:S06]  /*6f70*/  F2FP.BF16.F32.PACK_AB R185, R179, R178 ;  /* 0x000000b2b3b9723e */ /* 0x000fcc00000010ff */
[----:B------:R-:W1:Y:S01]  /*6f80*/  MUFU.EX2 R177, R181 ;  /* 0x000000b500b17308 */ /* 0x000e620000000800 */
[----:B--2---:R-:W-:-:S07]  /*6f90*/  FADD.FTZ R14, R186, R15 ;  /* 0x0000000fba0e7221 */ /* 0x004fce0000010000 */
[----:B------:R-:W2:Y:S01]  /*6fa0*/  MUFU.EX2 R164, R164 ;  /* 0x000000a400a47308 */ /* 0x000ea20000000800 */
[----:B---3--:R-:W-:Y:S01]  /*6fb0*/  FADD.FTZ R3, R182, R3 ;  /* 0x00000003b6037221 */ /* 0x008fe20000010000 */
[C---:B-1----:R-:W-:Y:S01]  /*6fc0*/  FADD.FTZ R15, R177.reuse, R14 ;  /* 0x0000000eb10f7221 */ /* 0x042fe20000010000 */
[----:B------:R-:W-:Y:S02]  /*6fd0*/  F2FP.BF16.F32.PACK_AB R186, R177, R186 ;  /* 0x000000bab1ba723e */ /* 0x000fe400000010ff */
[C---:B--2---:R-:W-:Y:S01]  /*6fe0*/  FADD.FTZ R14, R164.reuse, R3 ;  /* 0x00000003a40e7221 */ /* 0x044fe20000010000 */
[----:B------:R-:W-:Y:S01]  /*6ff0*/  F2FP.BF16.F32.PACK_AB R187, R164, R182 ;  /* 0x000000b6a4bb723e */ /* 0x000fe200000010ff */
[----:B------:R-:W-:Y:S01]  /*7000*/  IMAD.MOV.U32 R3, RZ, RZ, R152 ;  /* 0x000000ffff037224 */ /* 0x000fe200078e0098 */
[----:B0-----:R-:W-:Y:S06]  /*7010*/  @P0 BRA `(.L_x_1008) ;  /* 0xffffffd400dc0947 */ /* 0x001fec000383ffff */
[----:B------:R-:W-:Y:S01]  /*7020*/  IMAD.MOV.U32 R3, RZ, RZ, R152 ;  /* 0x000000ffff037224 */ /* 0x000fe200078e0098 */
[----:B------:R-:W-:-:S07]  /*7030*/  MOV R4, R23 ;  /* 0x0000001700047202 */ /* 0x000fce0000000f00 */
.L_x_991:
[----:B------:R-:W0:Y:S01]  /*7040*/  S2UR UR7, SR_CTAID.X ;  /* 0x00000000000779c3 */ /* 0x000e220000002500 */
[----:B------:R-:W-:Y:S01]  /*7050*/  ULDC UR14, c[0x0][0x448] ;  /* 0x00011200000e7ab9 */ /* 0x000fe20000000800 */
[----:B------:R-:W-:Y:S01]  /*7060*/  R2UR UR19, R17 ;  /* 0x00000000111372ca */ /* 0x000fe200000e0000 */
[----:B------:R-:W-:Y:S02]  /*7070*/  UISETP.NE.AND UP0, UPT, UR14, 0x1, UPT ;  /* 0x000000010e00788c */ /* 0x000fe4000bf05270 */
[----:B------:R-:W-:-:S09]  /*7080*/  UIADD3 UR11, -UR11, 0x1, URZ ;  /* 0x000000010b0b7890 */ /* 0x000fd2000fffe13f */
[----:B------:R-:W-:Y:S01]  /*7090*/  @UP0 ULDC UR14, c[0x0][0x44c] ;  /* 0x00011300000e0ab9 */ /* 0x000fe20000000800 */
[----:B------:R-:W-:Y:S02]  /*70a0*/  UIMAD UR11, UR19, UR10, UR11 ;  /* 0x0000000a130b72a4 */ /* 0x000fe4000f8e020b */
[----:B0-----:R-:W-:-:S03]  /*70b0*/  ULEA UR18, UR7, 0x7f, 0x7 ;  /* 0x0000007f07127891 */ /* 0x001fc6000f8e383f */
[----:B------:R-:W-:Y:S01]  /*70c0*/  ULDC UR7, c[0x0][0x9e4] ;  /* 0x0002790000077ab9 */ /* 0x000fe20000000800 */
[----:B------:R-:W-:Y:S02]  /*70d0*/  UIMAD.WIDE.U32 UR14, UR18, UR14, URZ ;  /* 0x0000000e120e72a5 */ /* 0x000fe4000f8e003f */
[----:B------:R-:W-:Y:S01]  /*70e0*/  UISETP.GE.AND UP1, UPT, UR7, 0x1, UPT ;  /* 0x000000010700788c */ /* 0x000fe2000bf26270 */
[----:B------:R-:W-:Y:S01]  /*70f0*/  UMOV UR10, UR18 ;  /* 0x00000012000a7c82 */ /* 0x000fe20008000000 */
[----:B------:R-:W-:Y:S02]  /*7100*/  @UP0 ULDC UR18, c[0x0][0x450] ;  /* 0x0001140000120ab9 */ /* 0x000fe40000000800 */
[----:B------:R-:W-:Y:S02]  /*7110*/  @UP0 USHF.R.U32.HI UR10, URZ, UR18, UR15 ;  /* 0x000000123f0a0299 */ /* 0x000fe4000801160f */
[----:B------:R-:W-:Y:S01]  /*7120*/  PLOP3.LUT P6, PT, PT, PT, UP1, 0x80, 0x0 ;  /* 0x000000000000781c */ /* 0x000fe20003fcf018 */
[----:B------:R-:W-:Y:S01]  /*7130*/  ULDC UR18, c[0x0][0x9dc] ;  /* 0x0002770000127ab9 */ /* 0x000fe20000000800 */
[----:B------:R-:W-:-:S04]  /*7140*/  UIADD3 UR10, UR11, UR10, URZ ;  /* 0x0000000a0b0a7290 */ /* 0x000fc8000fffe03f */
[----:B------:R-:W-:-:S07]  /*7150*/  UIADD3 UR18, UR10, -UR18, URZ ;  /* 0x800000120a127290 */ /* 0x000fce000fffe03f */
[----:B------:R-:W-:Y:S05]  /*7160*/  @!P6 BRA `(.L_x_1009) ;  /* 0x000000000048e947 */ /* 0x000fea0003800000 */
[----:B------:R-:W-:Y:S02]  /*7170*/  UMOV UR19, UR10 ;  /* 0x0000000a00137c82 */ /* 0x000fe40008000000 */
        /* <DEDUP_REMOVED lines=10> */
.L_x_1010:
[----:B------:R-:W-:-:S11]  /*7220*/  UISETP.NE.AND UP1, UPT, UR7, 0x1, UPT ;  /* 0x000000010700788c */ /* 0x000fd6000bf25270 */
[----:B------:R-:W-:Y:S02]  /*7230*/  @UP1 ULDC.64 UR10, c[0x0][0x9e8] ;  /* 0x00027a00000a1ab9 */ /* 0x000fe40000000a00 */
[----:B------:R-:W-:-:S04]  /*7240*/  UIMAD.WIDE.U32 UR14, UR19, UR10, URZ ;  /* 0x0000000a130e72a5 */ /* 0x000fc8000f8e003f */
[----:B------:R-:W-:-:S12]  /*7250*/  @UP1 USHF.R.U32.HI UR19, URZ, UR11, UR15 ;  /* 0x0000000b3f131299 */ /* 0x000fd8000801160f */
.L_x_1011:
[----:B------:R-:W-:-:S04]  /*7260*/  UIMAD UR7, UR19, UR7, URZ ;  /* 0x00000007130772a4 */ /* 0x000fc8000f8e023f */
[----:B------:R-:W-:-:S04]  /*7270*/  UISETP.LT.AND UP1, UPT, UR18, UR7, UPT ;  /* 0x000000071200728c */ /* 0x000fc8000bf21270 */
[----:B------:R-:W-:-:S12]  /*7280*/  USEL UR18, UR18, UR7, !UP1 ;  /* 0x0000000712127287 */ /* 0x000fd8000c800000 */
.L_x_1009:
[----:B------:R-:W-:Y:S01]  /*7290*/  UIADD3 UR18, UR18, 0x3f, URZ ;  /* 0x0000003f12127890 */ /* 0x000fe2000fffe03f */
[----:B------:R-:W-:-:S03]  /*72a0*/  R2UR UR10, R22 ;  /* 0x00000000160a72ca */ /* 0x000fc600000e0000 */
[----:B------:R-:W-:-:S04]  /*72b0*/  USHF.R.S32.HI UR7, URZ, 0x1f, UR18 ;  /* 0x0000001f3f077899 */ /* 0x000fc80008011412 */
[----:B------:R-:W-:-:S04]  /*72c0*/  ULEA.HI UR7, UR7, UR18, URZ, 0x6 ;  /* 0x0000001207077291 */ /* 0x000fc8000f8f303f */
[----:B------:R-:W-:-:S04]  /*72d0*/  USHF.R.S32.HI UR7, URZ, 0x6, UR7 ;  /* 0x000000063f077899 */ /* 0x000fc80008011407 */
[----:B------:R-:W-:-:S04]  /*72e0*/  UISETP.LT.AND UP1, UPT, UR10, UR7, UPT ;  /* 0x000000070a00728c */ /* 0x000fc8000bf21270 */
[----:B------:R-:W-:-:S04]  /*72f0*/  USEL UR10, UR10, UR7, !UP1 ;  /* 0x000000070a0a7287 */ /* 0x000fc8000c800000 */
[----:B------:R-:W-:Y:S02]  /*7300*/  UISETP.GE.AND UP1, UPT, UR6, UR10, UPT ;  /* 0x0000000a0600728c */ /* 0x000fe4000bf26270 */
[----:B------:R-:W-:-:S04]  /*7310*/  IMAD.U32 R200, RZ, RZ, UR10 ;  /* 0x0000000affc87e24 */ /* 0x000fc8000f8e00ff */
[----:B------:R-:W-:-:S13]  /*7320*/  PLOP3.LUT P0, PT, PT, PT, UP1, 0x80, 0x0 ;  /* 0x000000000000781c */ /* 0x000fda0003f0f018 */
[----:B------:R-:W-:Y:S05]  /*7330*/  @!P0 BRA `(.L_x_1012) ;  /* 0x0000001c00388947 */ /* 0x000fea0003800000 */
[----:B------:R-:W-:Y:S01]  /*7340*/  IMAD.MOV.U32 R21, RZ, RZ, R3 ;  /* 0x000000ffff157224 */ /* 0x000fe200078e0003 */
[----:B------:R-:W-:Y:S01]  /*7350*/  UMOV UR60, UR61 ;  /* 0x0000003d003c7c82 */ /* 0x000fe20008000000 */
[----:B------:R-:W-:Y:S02]  /*7360*/  IMAD.MOV.U32 R23, RZ, RZ, R4 ;  /* 0x000000ffff177224 */ /* 0x000fe400078e0004 */
[----:B------:R-:W-:Y:S01]  /*7370*/  IMAD.U32 R201, RZ, RZ, UR6 ;  /* 0x00000006ffc97e24 */ /* 0x000fe2000f8e00ff */
[----:B------:R-:W-:-:S06]  /*7380*/  UMOV UR6, UR4 ;  /* 0x0000000400067c82 */ /* 0x000fcc0008000000 */
.L_x_1021:
[----:B------:R-:W-:-:S04]  /*7390*/  UIADD3 UR4, UR6, 0x1, URZ ;  /* 0x0000000106047890 */ /* 0x000fc8000fffe03f */
[----:B------:R-:W-:-:S04]  /*73a0*/  UISETP.NE.AND UP1, UPT, UR4, 0x2, UPT ;  /* 0x000000020400788c */ /* 0x000fc8000bf25270 */
[----:B------:R-:W-:Y:S02]  /*73b0*/  USEL UR61, URZ, 0x1, UP1 ;  /* 0x000000013f3d7887 */ /* 0x000fe40008800000 */
[----:B------:R-:W-:Y:S02]  /*73c0*/  USEL UR4, UR4, URZ, UP1 ;  /* 0x0000003f04047287 */ /* 0x000fe40008800000 */
[----:B------:R-:W-:Y:S01]  /*73d0*/  ULOP3.LUT UR61, UR60, UR61, URZ, 0x3c, !UPT ;  /* 0x0000003d3c3d7292 */ /* 0x000fe2000f8e3c3f */
[----:B------:R-:W-:Y:S11]  /*73e0*/  @!P4 BRA `(.L_x_1013) ;  /* 0x000000000004c947 */ /* 0x000ff60003800000 */
[----:B------:R-:W-:Y:S01]  /*73f0*/  BPT.TRAP 0x1 ;  /* 0x000000040000795c */ /* 0x000fe20000300000 */
.L_x_1013:
[----:B------:R-:W-:Y:S01]  /*7400*/  R2UR UR5, R16 ;  /* 0x00000000100572ca */ /* 0x000fe200000e0000 */
[----:B------:R-:W-:-:S05]  /*7410*/  IMAD.U32 R3, RZ, RZ, UR61 ;  /* 0x0000003dff037e24 */ /* 0x000fca000f8e00ff */
[----:B------:R-:W-:-:S07]  /*7420*/  SHF.L.U32 R3, R3, 0x1f, RZ ;  /* 0x0000001f03037819 */ /* 0x000fce00000006ff */
[----:B------:R-:W-:-:S09]  /*7430*/  ULEA UR7, UR4, UR5, 0x3 ;  /* 0x0000000504077291 */ /* 0x000fd2000f8e183f */
[----:B------:R0:W1:Y:S01]  /*7440*/  SYNCS.PHASECHK.TRANS64.TRYWAIT P0, [UR7+0x30830], R3 ;  /* 0x03083003ff0075a7 */ /* 0x0000620008000147 */
[----:B------:R-:W-:Y:S05]  /*7450*/  @!P4 BRA `(.L_x_1014) ;  /* 0x000000000004c947 */ /* 0x000fea0003800000 */
[----:B------:R-:W-:Y:S01]  /*7460*/  BPT.TRAP 0x1 ;  /* 0x000000040000795c */ /* 0x000fe20000300000 */
.L_x_1014:
[----:B-1----:R-:W-:Y:S05]  /*7470*/  @P0 BRA `(.L_x_1015) ;  /* 0x0000000000080947 */ /* 0x002fea0003800000 */
[----:B------:R-:W1:Y:S02]  /*7480*/  SYNCS.PHASECHK.TRANS64.TRYWAIT P0, [UR7+0x30830], R3 ;  /* 0x03083003ff0075a7 */ /* 0x000e640008000147 */
[----:B-1----:R-:W-:Y:S05]  /*7490*/  @!P0 BRA `(.L_x_1016) ;  /* 0x000000cc00308947 */ /* 0x002fea0003800000 */
.L_x_1015:
[----:B------:R-:W-:Y:S01]  /*74a0*/  R2UR UR5, R19 ;  /* 0x00000000130572ca */ /* 0x000fe200000e0000 */
[----:B------:R-:W-:Y:S01]  /*74b0*/  WARPGROUP.ARRIVE ;  /* 0x00000000000079c5 */ /* 0x000fe20000000000 */
[----:B------:R-:W-:Y:S01]  /*74c0*/  R2UR UR56, R6 ;  /* 0x00000000063872ca */ /* 0x000fe200000e0000 */
[----:B------:R-:W-:Y:S01]  /*74d0*/  UMOV UR59, 0x40000040 ;  /* 0x40000040003b7882 */ /* 0x000fe20000000000 */
[----:B------:R-:W-:Y:S01]  /*74e0*/  R2UR UR57, R7 ;  /* 0x00000000073972ca */ /* 0x000fe200000e0000 */
[----:B------:R-:W-:Y:S01]  /*74f0*/  UMOV UR11, 0x40000040 ;  /* 0x40000040000b7882 */ /* 0x000fe20000000000 */
[----:B------:R-:W-:Y:S01]  /*7500*/  UMOV UR15, 0x40000040 ;  /* 0x40000040000f7882 */ /* 0x000fe20000000000 */
[----:B------:R-:W-:Y:S01]  /*7510*/  UMOV UR19, 0x40000040 ;  /* 0x4000004000137882 */ /* 0x000fe20000000000 */
[----:B------:R-:W-:Y:S01]  /*7520*/  UMOV UR23, 0x40000040 ;  /* 0x4000004000177882 */ /* 0x000fe20000000000 */
[----:B------:R-:W-:Y:S01]  /*7530*/  UMOV UR27, 0x40000040 ;  /* 0x40000040001b7882 */ /* 0x000fe20000000000 */
[----:B------:R-:W-:Y:S01]  /*7540*/  UMOV UR31, 0x40000040 ;  /* 0x40000040001f7882 */ /* 0x000fe20000000000 */
[----:B------:R-:W-:Y:S01]  /*7550*/  UMOV UR35, 0x40000040 ;  /* 0x4000004000237882 */ /* 0x000fe20000000000 */
[----:B------:R-:W-:Y:S01]  /*7560*/  UMOV UR39, 0x40000040 ;  /* 0x4000004000277882 */ /* 0x000fe20000000000 */
        /* <DEDUP_REMOVED lines=88> */
[----:B------:R-:W-:Y:S01]  /*7af0*/  FMUL.FTZ R149, R149, R0 ;  /* 0x0000000095957220 */ /* 0x000fe20000410000 */
        /* <DEDUP_REMOVED lines=73> */
[----:B------:R-:W-:Y:S01]  /*7f90*/  UIADD3 UR58, UR5, 0x606, URZ ;  /* 0x00000606053a7890 */ /* 0x000fe2000fffe03f */
        /* <DEDUP_REMOVED lines=44> */
.L_x_1017:
[----:B------:R-:W-:Y:S01]  /*8260*/  R2UR UR5, R16 ;  /* 0x00000000100572ca */ /* 0x000fe200000e0000 */
[----:B------:R-:W-:-:S05]  /*8270*/  IMAD.U32 R0, RZ, RZ, UR60 ;  /* 0x0000003cff007e24 */ /* 0x000fca000f8e00ff */
[----:B------:R-:W-:-:S07]  /*8280*/  SHF.L.U32 R0, R0, 0x1f, RZ ;  /* 0x0000001f00007819 */ /* 0x000fce00000006ff */
[----:B------:R-:W-:-:S09]  /*8290*/  ULEA UR14, UR6, UR5, 0x3 ;  /* 0x00000005060e7291 */ /* 0x000fd2000f8e183f */
[----:B------:R2:W3:Y:S01]  /*82a0*/  SYNCS.PHASECHK.TRANS64.TRYWAIT P0, [UR14+0x30850], R0 ;  /* 0x03085000ff0075a7 */ /* 0x0004e2000800014e */
[----:B------:R-:W-:Y:S05]  /*82b0*/  @!P4 BRA `(.L_x_1018) ;  /* 0x000000000004c947 */ /* 0x000fea0003800000 */
[----:B------:R-:W-:Y:S01]  /*82c0*/  BPT.TRAP 0x1 ;  /* 0x000000040000795c */ /* 0x000fe20000300000 */
.L_x_1018:
[----:B---3--:R-:W-:Y:S05]  /*82d0*/  @P0 BRA `(.L_x_1019) ;  /* 0x0000000000080947 */ /* 0x008fea0003800000 */
[----:B------:R-:W3:Y:S02]  /*82e0*/  SYNCS.PHASECHK.TRANS64.TRYWAIT P0, [UR14+0x30850], R0 ;  /* 0x03085000ff0075a7 */ /* 0x000ee4000800014e */
[----:B---3--:R-:W-:Y:S05]  /*82f0*/  @!P0 BRA `(.L_x_1020) ;  /* 0x000000bc00b08947 */ /* 0x008fea0003800000 */
.L_x_1019:
[----:B------:R-:W-:Y:S01]  /*8300*/  R2UR UR5, R16 ;  /* 0x00000000100572ca */ /* 0x000fe200000e0000 */
[----:B------:R-:W-:Y:S01]  /*8310*/  WARPGROUP.ARRIVE ;  /* 0x00000000000079c5 */ /* 0x000fe20000000000 */
[----:B------:R-:W-:Y:S01]  /*8320*/  UMOV UR11, 0x40000040 ;  /* 0x40000040000b7882 */ /* 0x000fe20000000000 */
[----:B0-2---:R-:W-:Y:S01]  /*8330*/  FMNMX.FTZ R0, R152, R23, !PT ;  /* 0x0000001798007209 */ /* 0x005fe20007810000 */
[----:B------:R-:W-:Y:S01]  /*8340*/  ULDC UR15, c[0x0][0x988] ;  /* 0x00026200000f7ab9 */ /* 0x000fe20000000800 */
[----:B------:R-:W-:Y:S01]  /*8350*/  R2UR UR18, R200 ;  /* 0x00000000c81272ca */ /* 0x000fe200000e0000 */
[----:B------:R-:W-:Y:S01]  /*8360*/  UMOV UR60, UR61 ;  /* 0x0000003d003c7c82 */ /* 0x000fe20008000000 */
[----:B-1----:R-:W-:-:S04]  /*8370*/  FMNMX.FTZ R3, R153, R0, !PT ;  /* 0x0000000099037209 */ /* 0x002fc80007810000 */
[----:B------:R-:W-:Y:S02]  /*8380*/  FMNMX.FTZ R0, R156, R3, !PT ;  /* 0x000000039c007209 */ /* 0x000fe40007810000 */
[----:B------:R-:W-:Y:S02]  /*8390*/  UIADD3 UR5, UR5, 0x400, URZ ;  /* 0x0000040005057890 */ /* 0x000fe4000fffe03f */
[----:B------:R-:W-:Y:S02]  /*83a0*/  FMNMX.FTZ R3, R157, R0, !PT ;  /* 0x000000009d037209 */ /* 0x000fe40007810000 */
[----:B------:R-:W-:Y:S02]  /*83b0*/  USHF.R.U32.HI UR5, URZ, 0x4, UR5 ;  /* 0x000000043f057899 */ /* 0x000fe40008011605 */
[----:B------:R-:W-:Y:S02]  /*83c0*/  FMNMX.FTZ R0, R160, R3, !PT ;  /* 0x00000003a0007209 */ /* 0x000fe40007810000 */
[----:B------:R-:W-:-:S02]  /*83d0*/  ULOP3.LUT UR5, UR5, 0x3fff, URZ, 0xc0, !UPT ;  /* 0x00003fff05057892 */ /* 0x000fc4000f8ec03f */
[----:B------:R-:W-:Y:S02]  /*83e0*/  FMNMX.FTZ R3, R161, R0, !PT ;  /* 0x00000000a1037209 */ /* 0x000fe40007810000 */
[----:B------:R-:W-:Y:S02]  /*83f0*/  ULOP3.LUT UR5, UR5, 0x2000000, URZ, 0xfc, !UPT ;  /* 0x0200000005057892 */ /* 0x000fe4000f8efc3f */
[----:B------:R-:W-:Y:S02]  /*8400*/  FMNMX.FTZ R0, R164, R3, !PT ;  /* 0x00000003a4007209 */ /* 0x000fe40007810000 */
[----:B------:R-:W-:Y:S02]  /*8410*/  ULEA UR6, UR6, UR5, 0xb ;  /* 0x0000000506067291 */ /* 0x000fe4000f8e583f */
[----:B------:R-:W-:Y:S01]  /*8420*/  FMNMX.FTZ R3, R165, R0, !PT ;  /* 0x00000000a5037209 */ /* 0x000fe20007810000 */
[----:B------:R-:W-:Y:S01]  /*8430*/  UMOV UR5, UR15 ;  /* 0x0000000f00057c82 */ /* 0x000fe20008000000 */
[----:B------:R-:W-:-:S02]  /*8440*/  R2UR UR15, R201 ;  /* 0x00000000c90f72ca */ /* 0x000fc400000e0000 */
[----:B------:R-:W-:Y:S01]  /*8450*/  FMNMX.FTZ R0, R168, R3, !PT ;  /* 0x00000003a8007209 */ /* 0x000fe20007810000 */
[----:B------:R-:W-:Y:S02]  /*8460*/  UMOV UR10, UR6 ;  /* 0x00000006000a7c82 */ /* 0x000fe40008000000 */
[----:B------:R-:W-:Y:S01]  /*8470*/  HGMMA.64x256x16.F32.BF16 R24, R196, gdesc[UR8].tnspB, R24, gsb0 ;  /* 0x43e00008c4187df0 */ /* 0x000fe20008001818 */
[----:B------:R-:W-:Y:S01]  /*8480*/  UIADD3 UR10, UR6, 0x80, URZ ;  /* 0x00000080060a7890 */ /* 0x000fe2000fffe03f */
[----:B------:R-:W-:Y:S01]  /*8490*/  FMNMX.FTZ R3, R169, R0, !PT ;  /* 0x00000000a9037209 */ /* 0x000fe20007810000 */
[----:B------:R-:W-:-:S03]  /*84a0*/  UMOV UR11, 0x40000040 ;  /* 0x40000040000b7882 */ /* 0x000fc60000000000 */
[----:B------:R-:W-:Y:S02]  /*84b0*/  FMNMX.FTZ R0, R172, R3, !PT ;  /* 0x00000003ac007209 */ /* 0x000fe40007810000 */
[----:B------:R-:W-:Y:S02]  /*84c0*/  UISETP.GT.AND UP1, UPT, UR15, UR18, UPT ;  /* 0x000000120f00728c */ /* 0x000fe4000bf24270 */
[----:B------:R-:W-:-:S04]  /*84d0*/  FMNMX.FTZ R3, R173, R0, !PT ;  /* 0x00000000ad037209 */ /* 0x000fc80007810000 */
[----:B------:R-:W-:Y:S02]  /*84e0*/  FMNMX.FTZ R0, R176, R3, !PT ;  /* 0x00000003b0007209 */ /* 0x000fe40007810000 */
[----:B------:R-:W-:Y:S02]  /*84f0*/  PLOP3.LUT P0, PT, PT, PT, UP1, 0x80, 0x0 ;  /* 0x000000000000781c */ /* 0x000fe40003f0f018 */
[----:B------:R-:W-:-:S04]  /*8500*/  FMNMX.FTZ R3, R177, R0, !PT ;  /* 0x00000000b1037209 */ /* 0x000fc80007810000 */
[----:B------:R-:W-:-:S04]  /*8510*/  FMNMX.FTZ R0, R180, R3, !PT ;  /* 0x00000003b4007209 */ /* 0x000fc80007810000 */
[----:B------:R-:W-:Y:S02]  /*8520*/  FMNMX.FTZ R2, R181, R0, !PT ;  /* 0x00000000b5027209 */ /* 0x000fe40007810000 */
[----:B------:R-:W-:-:S03]  /*8530*/  FMNMX.FTZ R0, R154, R21, !PT ;  /* 0x000000159a007209 */ /* 0x000fc60007810000 */
[----:B------:R-:W0:Y:S01]  /*8540*/  SHFL.BFLY PT, R3, R2, 0x2, 0x1f ;  /* 0x0c401f0002037f89 */ /* 0x000e2200000e0000 */
        /* <DEDUP_REMOVED lines=11> */
[----:B------:R-:W-:Y:S01]  /*8600*/  UMOV UR6, UR4 ;  /* 0x0000000400067c82 */ /* 0x000fe20008000000 */
[----:B------:R-:W-:Y:S02]  /*8610*/  WARPGROUP.DEPBAR.LE gsb0, 0x0 ;  /* 0x00008000000079c5 */ /* 0x000fe40000010000 */
[----:B------:R-:W-:Y:S01]  /*8620*/  WARPGROUP.ARRIVE ;  /* 0x00000000000079c5 */ /* 0x000fe20000000000 */
[----:B0-----:R-:W-:Y:S02]  /*8630*/  FMNMX.FTZ R188, R2, R3, !PT ;  /* 0x0000000302bc7209 */ /* 0x001fe40007810000 */
[----:B------:R-:W-:-:S15]  /*8640*/  FMNMX.FTZ R3, R155, R0, !PT ;  /* 0x000000009b037209 */ /* 0x000fde0007810000 */
[----:B------:R-:W-:-:S03]  /*8650*/  NOP ;  /* 0x0000000000007918 */ /* 0x000fc60000000000 */
[----:B------:R-:W-:Y:S01]  /*8660*/  HGMMA.64x256x16.F32.BF16 R24, R184, gdesc[UR8].tnspB, R24, gsb0 ;  /* 0x43e00008b8187df0 */ /* 0x000fe20008001818 */
[----:B------:R-:W-:Y:S01]  /*8670*/  FMNMX.FTZ R0, R158, R3, !PT ;  /* 0x000000039e007209 */ /* 0x000fe20007810000 */
[----:B------:R-:W0:Y:S03]  /*8680*/  SHFL.BFLY PT, R189, R188, 0x1, 0x1f ;  /* 0x0c201f00bcbd7f89 */ /* 0x000e2600000e0000 */
        /* <DEDUP_REMOVED lines=8> */
[----:B------:R-:W-:Y:S01]  /*8710*/  FMUL.FTZ R189, R4, UR5 ;  /* 0x0000000504bd7c20 */ /* 0x000fe20008410000 */
[----:B------:R-:W-:Y:S01]  /*8720*/  FMNMX.FTZ R2, R174, R3, !PT ;  /* 0x00000003ae027209 */ /* 0x000fe20007810000 */
[----:B------:R-:W-:Y:S02]  /*8730*/  FADD.FTZ R23, -R4, R23 ;  /* 0x0000001704177221 */ /* 0x000fe40000010100 */
[--C-:B------:R-:W-:Y:S01]  /*8740*/  FFMA.FTZ R198, R156, UR5, -R189.reuse ;  /* 0x000000059cc67c23 */ /* 0x100fe200080108bd */
[----:B------:R-:W-:Y:S01]  /*8750*/  FMNMX.FTZ R3, R175, R2, !PT ;  /* 0x00000002af037209 */ /* 0x000fe20007810000 */
[----:B------:R-:W-:Y:S01]  /*8760*/  FMUL.FTZ R188, R23, UR5 ;  /* 0x0000000517bc7c20 */ /* 0x000fe20008410000 */
[--C-:B------:R-:W-:Y:S01]  /*8770*/  FFMA.FTZ R23, R152, UR5, -R189.reuse ;  /* 0x0000000598177c23 */ /* 0x100fe200080108bd */
[--C-:B------:R-:W-:Y:S01]  /*8780*/  FFMA.FTZ R196, R153, UR5, -R189.reuse ;  /* 0x0000000599c47c23 */ /* 0x100fe200080108bd */
[----:B------:R-:W-:Y:S01]  /*8790*/  FMNMX.FTZ R2, R178, R3, !PT ;  /* 0x00000003b2027209 */ /* 0x000fe20007810000 */
[----:B------:R0:W-:Y:S01]  /*87a0*/  MUFU.EX2 R0, R188 ;  /* 0x000000bc00007308 */ /* 0x0001e20000000800 */
[--C-:B------:R-:W-:Y:S01]  /*87b0*/  FFMA.FTZ R153, R157, UR5, -R189.reuse ;  /* 0x000000059d997c23 */ /* 0x100fe200080108bd */
[----:B------:R-:W-:Y:S01]  /*87c0*/  FFMA.FTZ R192, R160, UR5, -R189 ;  /* 0x00000005a0c07c23 */ /* 0x000fe200080108bd */
[----:B------:R-:W-:Y:S01]  /*87d0*/  FMNMX.FTZ R3, R179, R2, !PT ;  /* 0x00000002b3037209 */ /* 0x000fe20007810000 */
[----:B------:R-:W-:-:S02]  /*87e0*/  IMAD.U32 R152, RZ, RZ, UR7 ;  /* 0x00000007ff987e24 */ /* 0x000fc4000f8e00ff */
[--C-:B------:R-:W-:Y:S01]  /*87f0*/  FFMA.FTZ R157, R161, UR5, -R189.reuse ;  /* 0x00000005a19d7c23 */ /* 0x100fe200080108bd */
[--C-:B------:R-:W-:Y:S01]  /*8800*/  FFMA.FTZ R194, R164, UR5, -R189.reuse ;  /* 0x00000005a4c27c23 */ /* 0x100fe200080108bd */
[----:B------:R-:W-:Y:S01]  /*8810*/  FMNMX.FTZ R2, R182, R3, !PT ;  /* 0x00000003b6027209 */ /* 0x000fe20007810000 */
[----:B------:R-:W1:Y:S01]  /*8820*/  MUFU.EX2 R23, R23 ;  /* 0x0000001700177308 */ /* 0x000e620000000800 */
[----:B------:R-:W-:Y:S02]  /*8830*/  @!P5 VIADD R152, R152, 0x30840 ;  /* 0x000308409898d836 */ /* 0x000fe40000000000 */
[--C-:B------:R-:W-:Y:S01]  /*8840*/  FFMA.FTZ R161, R165, UR5, -R189.reuse ;  /* 0x00000005a5a17c23 */ /* 0x100fe200080108bd */
[----:B------:R-:W-:Y:S01]  /*8850*/  FMNMX.FTZ R2, R183, R2, !PT ;  /* 0x00000002b7027209 */ /* 0x000fe20007810000 */
[--C-:B0-----:R-:W-:Y:S01]  /*8860*/  FFMA.FTZ R188, R168, UR5, -R189.reuse ;  /* 0x00000005a8bc7c23 */ /* 0x101fe200080108bd */
[--C-:B------:R-:W-:Y:S01]  /*8870*/  FFMA.FTZ R165, R169, UR5, -R189.reuse ;  /* 0x00000005a9a57c23 */ /* 0x100fe200080108bd */
[----:B------:R-:W-:Y:S01]  /*8880*/  @!P5 PRMT R152, RZ, 0x654, R152 ;  /* 0x00000654ff98d816 */ /* 0x000fe20000000098 */
[--C-:B------:R-:W-:Y:S01]  /*8890*/  FFMA.FTZ R169, R173, UR5, -R189.reuse ;  /* 0x00000005ada97c23 */ /* 0x100fe200080108bd */
[----:B------:R-:W0:Y:S01]  /*88a0*/  SHFL.BFLY PT, R3, R2, 0x2, 0x1f ;  /* 0x0c401f0002037f89 */ /* 0x000e2200000e0000 */
[----:B------:R-:W2:Y:S01]  /*88b0*/  MUFU.EX2 R196, R196 ;  /* 0x000000c400c47308 */ /* 0x000ea20000000800 */
[--C-:B------:R-:W-:Y:S01]  /*88c0*/  FFMA.FTZ R190, R172, UR5, -R189.reuse ;  /* 0x00000005acbe7c23 */ /* 0x100fe200080108bd */
[--C-:B------:R-:W-:Y:S01]  /*88d0*/  FFMA.FTZ R173, R177, UR5, -R189.reuse ;  /* 0x00000005b1ad7c23 */ /* 0x100fe200080108bd */
[----:B------:R-:W-:Y:S01]  /*88e0*/  FFMA.FTZ R181, R181, UR5, -R189 ;  /* 0x00000005b5b57c23 */ /* 0x000fe200080108bd */
[----:B------:R-:W-:-:S04]  /*88f0*/  UIADD3 UR7, UR15, -0x1, URZ ;  /* 0xffffffff0f077890 */ /* 0x000fc8000fffe03f */
[----:B------:R-:W-:Y:S01]  /*8900*/  MUFU.EX2 R198, R198 ;  /* 0x000000c600c67308 */ /* 0x000fe20000000800 */
[----:B-1----:R-:W-:Y:S01]  /*8910*/  FFMA.FTZ R15, R0, R15, R23 ;  /* 0x0000000f000f7223 */ /* 0x002fe20000010017 */
[----:B------:R-:W-:-:S06]  /*8920*/  IMAD.U32 R201, RZ, RZ, UR7 ;  /* 0x00000007ffc97e24 */ /* 0x000fcc000f8e00ff */
[----:B------:R-:W-:Y:S01]  /*8930*/  MUFU.EX2 R153, R153 ;  /* 0x0000009900997308 */ /* 0x000fe20000000800 */
[C---:B--2---:R-:W-:Y:S01]  /*8940*/  FADD.FTZ R15, R196.reuse, R15 ;  /* 0x0000000fc40f7221 */ /* 0x044fe20000010000 */
[----:B------:R-:W-:Y:S01]  /*8950*/  F2FP.BF16.F32.PACK_AB R196, R196, R23 ;  /* 0x00000017c4c4723e */ /* 0x000fe200000010ff */
[----:B------:R-:W-:Y:S01]  /*8960*/  IMAD.MOV.U32 R23, RZ, RZ, R4 ;  /* 0x000000ffff177224 */ /* 0x000fe200078e0004 */
[----:B0-----:R-:W-:-:S04]  /*8970*/  FMNMX.FTZ R3, R2, R3, !PT ;  /* 0x0000000302037209 */ /* 0x001fc80007810000 */
[----:B------:R-:W-:Y:S01]  /*8980*/  MUFU.EX2 R192, R192 ;  /* 0x000000c000c07308 */ /* 0x000fe20000000800 */
[----:B------:R-:W0:Y:S07]  /*8990*/  SHFL.BFLY PT, R2, R3, 0x1, 0x1f ;  /* 0x0c201f0003027f89 */ /* 0x000e2e00000e0000 */
[----:B------:R-:W-:Y:S08]  /*89a0*/  MUFU.EX2 R157, R157 ;  /* 0x0000009d009d7308 */ /* 0x000ff00000000800 */
[----:B------:R-:W-:Y:S08]  /*89b0*/  MUFU.EX2 R194, R194 ;  /* 0x000000c200c27308 */ /* 0x000ff00000000800 */
[----:B------:R-:W-:Y:S01]  /*89c0*/  MUFU.EX2 R161, R161 ;  /* 0x000000a100a17308 */ /* 0x000fe20000000800 */
[----:B0-----:R-:W-:-:S07]  /*89d0*/  FMNMX.FTZ R3, R3, R2, !PT ;  /* 0x0000000203037209 */ /* 0x001fce0007810000 */
[----:B------:R-:W-:Y:S01]  /*89e0*/  MUFU.EX2 R188, R188 ;  /* 0x000000bc00bc7308 */ /* 0x000fe20000000800 */
[C---:B------:R-:W-:Y:S01]  /*89f0*/  FADD.FTZ R2, -R3.reuse, R21 ;  /* 0x0000001503027221 */ /* 0x040fe20000010100 */
[----:B------:R-:W-:-:S03]  /*8a00*/  FMUL.FTZ R156, R3, UR5 ;  /* 0x00000005039c7c20 */ /* 0x000fc60008410000 */
[----:B------:R-:W-:Y:S01]  /*8a10*/  FMUL.FTZ R2, R2, UR5 ;  /* 0x0000000502027c20 */ /* 0x000fe20008410000 */
[--C-:B------:R-:W-:Y:S01]  /*8a20*/  FFMA.FTZ R154, R154, UR5, -R156.reuse ;  /* 0x000000059a9a7c23 */ /* 0x100fe2000801089c */
[--C-:B------:R-:W-:Y:S01]  /*8a30*/  FFMA.FTZ R155, R155, UR5, -R156.reuse ;  /* 0x000000059b9b7c23 */ /* 0x100fe2000801089c */
[--C-:B------:R-:W-:Y:S01]  /*8a40*/  FFMA.FTZ R158, R158, UR5, -R156.reuse ;  /* 0x000000059e9e7c23 */ /* 0x100fe2000801089c */
[--C-:B------:R-:W-:Y:S01]  /*8a50*/  FFMA.FTZ R159, R159, UR5, -R156.reuse ;  /* 0x000000059f9f7c23 */ /* 0x100fe2000801089c */
[----:B------:R0:W-:Y:S01]  /*8a60*/  MUFU.EX2 R197, R154 ;  /* 0x0000009a00c57308 */ /* 0x0001e20000000800 */
        /* <DEDUP_REMOVED lines=12> */
[----:B------:R-:W-:Y:S01]  /*8b30*/  FFMA.FTZ R156, R183, UR5, -R156 ;  /* 0x00000005b79c7c23 */ /* 0x000fe2000801089c */
[----:B0-----:R-:W-:-:S02]  /*8b40*/  IMAD.U32 R154, RZ, RZ, UR14 ;  /* 0x0000000eff9a7e24 */ /* 0x001fc4000f8e00ff */
[----:B------:R-:W0:Y:S02]  /*8b50*/  MUFU.EX2 R155, R155 ;  /* 0x0000009b009b7308 */ /* 0x000e240000000800 */
[----:B------:R-:W-:-:S05]  /*8b60*/  @!P5 VIADD R154, R154, 0x30860 ;  /* 0x000308609a9ad836 */ /* 0x000fca0000000000 */
[----:B------:R-:W-:Y:S01]  /*8b70*/  @!P5 PRMT R154, RZ, 0x654, R154 ;  /* 0x00000654ff9ad816 */ /* 0x000fe2000000009a */
[----:B------:R-:W2:Y:S01]  /*8b80*/  MUFU.EX2 R199, R158 ;  /* 0x0000009e00c77308 */ /* 0x000ea20000000800 */
[----:B-1----:R-:W-:-:S07]  /*8b90*/  FFMA.FTZ R14, R2, R14, R197 ;  /* 0x0000000e020e7223 */ /* 0x002fce00000100c5 */
[----:B------:R-:W1:Y:S01]  /*8ba0*/  MUFU.EX2 R159, R159 ;  /* 0x0000009f009f7308 */ /* 0x000e620000000800 */
[C---:B0-----:R-:W-:Y:S01]  /*8bb0*/  FADD.FTZ R14, R155.reuse, R14 ;  /* 0x0000000e9b0e7221 */ /* 0x041fe20000010000 */
[----:B------:R-:W-:-:S06]  /*8bc0*/  F2FP.BF16.F32.PACK_AB R197, R155, R197 ;  /* 0x000000c59bc5723e */ /* 0x000fcc00000010ff */
[----:B------:R-:W0:Y:S01]  /*8bd0*/  MUFU.EX2 R193, R162 ;  /* 0x000000a200c17308 */ /* 0x000e220000000800 */
[----:B--2---:R-:W-:-:S07]  /*8be0*/  FADD.FTZ R14, R199, R14 ;  /* 0x0000000ec70e7221 */ /* 0x004fce0000010000 */
[----:B------:R-:W2:Y:S01]  /*8bf0*/  MUFU.EX2 R163, R163 ;  /* 0x000000a300a37308 */ /* 0x000ea20000000800 */
[C---:B-1----:R-:W-:Y:S01]  /*8c00*/  FADD.FTZ R14, R159.reuse, R14 ;  /* 0x0000000e9f0e7221 */ /* 0x042fe20000010000 */
[----:B------:R-:W-:-:S06]  /*8c10*/  F2FP.BF16.F32.PACK_AB R199, R159, R199 ;  /* 0x000000c79fc7723e */ /* 0x000fcc00000010ff */
[----:B------:R-:W1:Y:S01]  /*8c20*/  MUFU.EX2 R195, R166 ;  /* 0x000000a600c37308 */ /* 0x000e620000000800 */
[----:B0-----:R-:W-:-:S07]  /*8c30*/  FADD.FTZ R14, R193, R14 ;  /* 0x0000000ec10e7221 */ /* 0x001fce0000010000 */
[----:B------:R-:W0:Y:S01]  /*8c40*/  MUFU.EX2 R167, R167 ;  /* 0x000000a700a77308 */ /* 0x000e220000000800 */
[C---:B--2---:R-:W-:Y:S01]  /*8c50*/  FADD.FTZ R14, R163.reuse, R14 ;  /* 0x0000000ea30e7221 */ /* 0x044fe20000010000 */
[----:B------:R-:W-:-:S06]  /*8c60*/  F2FP.BF16.F32.PACK_AB R193, R163, R193 ;  /* 0x000000c1a3c1723e */ /* 0x000fcc00000010ff */
[----:B------:R-:W-:Y:S01]  /*8c70*/  MUFU.EX2 R165, R165 ;  /* 0x000000a500a57308 */ /* 0x000fe20000000800 */
[----:B-1----:R-:W-:-:S07]  /*8c80*/  FADD.FTZ R14, R195, R14 ;  /* 0x0000000ec30e7221 */ /* 0x002fce0000010000 */
[----:B------:R-:W-:Y:S01]  /*8c90*/  MUFU.EX2 R171, R171 ;  /* 0x000000ab00ab7308 */ /* 0x000fe20000000800 */
[C---:B0-----:R-:W-:Y:S01]  /*8ca0*/  FADD.FTZ R14, R167.reuse, R14 ;  /* 0x0000000ea70e7221 */ /* 0x041fe20000010000 */
[----:B------:R-:W-:-:S06]  /*8cb0*/  F2FP.BF16.F32.PACK_AB R195, R167, R195 ;  /* 0x000000c3a7c3723e */ /* 0x000fcc00000010ff */
        /* <DEDUP_REMOVED lines=9> */
[----:B------:R0:W-:Y:S01]  /*8d50*/  @!P5 SYNCS.ARRIVE.TRANS64.RED.A1T0 RZ, [R152+URZ], RZ ;  /* 0x000000ff98ffd9a7 */ /* 0x0001e2000810043f */
[--C-:B------:R-:W-:Y:S01]  /*8d60*/  FFMA.FTZ R184, R176, UR5, -R189.reuse ;  /* 0x00000005b0b87c23 */ /* 0x100fe200080108bd */
[----:B------:R-:W-:-:S03]  /*8d70*/  FFMA.FTZ R186, R180, UR5, -R189 ;  /* 0x00000005b4ba7c23 */ /* 0x000fc600080108bd */
[----:B------:R-:W1:Y:S01]  /*8d80*/  MUFU.EX2 R189, R170 ;  /* 0x000000aa00bd7308 */ /* 0x000e620000000800 */
[----:B0-----:R-:W-:Y:S01]  /*8d90*/  FADD.FTZ R152, R198, R15 ;  /* 0x0000000fc6987221 */ /* 0x001fe20000010000 */
[----:B------:R0:W-:Y:S01]  /*8da0*/  @!P5 SYNCS.ARRIVE.TRANS64.RED.A1T0 RZ, [R154+URZ], RZ ;  /* 0x000000ff9affd9a7 */ /* 0x0001e2000810043f */
[C---:B------:R-:W-:Y:S02]  /*8db0*/  F2FP.BF16.F32.PACK_AB R198, R153.reuse, R198 ;  /* 0x000000c699c6723e */ /* 0x040fe400000010ff */
[----:B------:R-:W-:-:S03]  /*8dc0*/  FADD.FTZ R15, R153, R152 ;  /* 0x00000098990f7221 */ /* 0x000fc60000010000 */
[----:B------:R-:W-:Y:S01]  /*8dd0*/  MUFU.EX2 R184, R184 ;  /* 0x000000b800b87308 */ /* 0x000fe20000000800 */
[----:B------:R-:W-:Y:S01]  /*8de0*/  FADD.FTZ R152, R192, R15 ;  /* 0x0000000fc0987221 */ /* 0x000fe20000010000 */
[----:B------:R-:W-:-:S03]  /*8df0*/  F2FP.BF16.F32.PACK_AB R192, R157, R192 ;  /* 0x000000c09dc0723e */ /* 0x000fc600000010ff */
[----:B------:R-:W-:-:S03]  /*8e00*/  FADD.FTZ R15, R157, R152 ;  /* 0x000000989d0f7221 */ /* 0x000fc60000010000 */
[----:B------:R-:W2:Y:S01]  /*8e10*/  MUFU.EX2 R185, R178 ;  /* 0x000000b200b97308 */ /* 0x000ea20000000800 */
[----:B-1----:R-:W-:Y:S01]  /*8e20*/  FADD.FTZ R14, R189, R14 ;  /* 0x0000000ebd0e7221 */ /* 0x002fe20000010000 */
[----:B------:R-:W-:Y:S01]  /*8e30*/  F2FP.BF16.F32.PACK_AB R189, R171, R189 ;  /* 0x000000bdabbd723e */ /* 0x000fe200000010ff */
[----:B------:R-:W-:Y:S01]  /*8e40*/  FADD.FTZ R152, R194, R15 ;  /* 0x0000000fc2987221 */ /* 0x000fe20000010000 */
[----:B------:R-:W-:Y:S01]  /*8e50*/  F2FP.BF16.F32.PACK_AB R194, R161, R194 ;  /* 0x000000c2a1c2723e */ /* 0x000fe200000010ff */
[----:B------:R-:W-:Y:S02]  /*8e60*/  FADD.FTZ R14, R171, R14 ;  /* 0x0000000eab0e7221 */ /* 0x000fe40000010000 */
[----:B------:R-:W-:Y:S01]  /*8e70*/  FADD.FTZ R15, R161, R152 ;  /* 0x00000098a10f7221 */ /* 0x000fe20000010000 */
[----:B------:R-:W-:Y:S01]  /*8e80*/  MUFU.EX2 R186, R186 ;  /* 0x000000ba00ba7308 */ /* 0x000fe20000000800 */
[----:B------:R-:W-:Y:S01]  /*8e90*/  FADD.FTZ R14, R191, R14 ;  /* 0x0000000ebf0e7221 */ /* 0x000fe20000010000 */
[----:B------:R-:W-:Y:S01]  /*8ea0*/  F2FP.BF16.F32.PACK_AB R191, R175, R191 ;  /* 0x000000bfafbf723e */ /* 0x000fe200000010ff */
[----:B------:R-:W-:Y:S01]  /*8eb0*/  FADD.FTZ R152, R188, R15 ;  /* 0x0000000fbc987221 */ /* 0x000fe20000010000 */
[----:B------:R-:W-:Y:S01]  /*8ec0*/  F2FP.BF16.F32.PACK_AB R188, R165, R188 ;  /* 0x000000bca5bc723e */ /* 0x000fe200000010ff */
[----:B------:R-:W-:-:S02]  /*8ed0*/  FADD.FTZ R14, R175, R14 ;  /* 0x0000000eaf0e7221 */ /* 0x000fc40000010000 */
[----:B------:R-:W-:Y:S01]  /*8ee0*/  FADD.FTZ R15, R165, R152 ;  /* 0x00000098a50f7221 */ /* 0x000fe20000010000 */
[----:B------:R-:W1:Y:S01]  /*8ef0*/  MUFU.EX2 R187, R182 ;  /* 0x000000b600bb7308 */ /* 0x000e620000000800 */
[----:B--2---:R-:W-:Y:S01]  /*8f00*/  FADD.FTZ R14, R185, R14 ;  /* 0x0000000eb90e7221 */ /* 0x004fe20000010000 */
[----:B------:R-:W-:Y:S01]  /*8f10*/  F2FP.BF16.F32.PACK_AB R185, R179, R185 ;  /* 0x000000b9b3b9723e */ /* 0x000fe200000010ff */
[----:B------:R-:W-:Y:S01]  /*8f20*/  FADD.FTZ R152, R190, R15 ;  /* 0x0000000fbe987221 */ /* 0x000fe20000010000 */
[----:B------:R-:W-:Y:S01]  /*8f30*/  F2FP.BF16.F32.PACK_AB R190, R169, R190 ;  /* 0x000000bea9be723e */ /* 0x000fe200000010ff */
[----:B------:R-:W-:Y:S02]  /*8f40*/  FADD.FTZ R14, R179, R14 ;  /* 0x0000000eb30e7221 */ /* 0x000fe40000010000 */
[----:B------:R-:W-:-:S04]  /*8f50*/  FADD.FTZ R15, R169, R152 ;  /* 0x00000098a90f7221 */ /* 0x000fc80000010000 */
[----:B------:R-:W-:Y:S01]  /*8f60*/  FADD.FTZ R152, R184, R15 ;  /* 0x0000000fb8987221 */ /* 0x000fe20000010000 */
[----:B------:R-:W-:-:S03]  /*8f70*/  F2FP.BF16.F32.PACK_AB R184, R173, R184 ;  /* 0x000000b8adb8723e */ /* 0x000fc600000010ff */
[----:B------:R-:W-:Y:S01]  /*8f80*/  FADD.FTZ R15, R173, R152 ;  /* 0x00000098ad0f7221 */ /* 0x000fe20000010000 */
[----:B-1----:R-:W-:Y:S01]  /*8f90*/  FADD.FTZ R14, R187, R14 ;  /* 0x0000000ebb0e7221 */ /* 0x002fe20000010000 */
[----:B------:R-:W-:Y:S02]  /*8fa0*/  F2FP.BF16.F32.PACK_AB R187, R156, R187 ;  /* 0x000000bb9cbb723e */ /* 0x000fe400000010ff */
[----:B------:R-:W-:Y:S01]  /*8fb0*/  FADD.FTZ R152, R186, R15 ;  /* 0x0000000fba987221 */ /* 0x000fe20000010000 */
[C---:B------:R-:W-:Y:S01]  /*8fc0*/  F2FP.BF16.F32.PACK_AB R186, R21.reuse, R186 ;  /* 0x000000ba15ba723e */ /* 0x040fe200000010ff */
[----:B------:R-:W-:Y:S02]  /*8fd0*/  FADD.FTZ R14, R156, R14 ;  /* 0x0000000e9c0e7221 */ /* 0x000fe40000010000 */
[----:B------:R-:W-:Y:S01]  /*8fe0*/  FADD.FTZ R15, R21, R152 ;  /* 0x00000098150f7221 */ /* 0x000fe20000010000 */
[----:B------:R-:W-:Y:S01]  /*8ff0*/  IMAD.MOV.U32 R21, RZ, RZ, R3 ;  /* 0x000000ffff157224 */ /* 0x000fe200078e0003 */
[----:B0-----:R-:W-:Y:S06]  /*9000*/  @P0 BRA `(.L_x_1021) ;  /* 0xffffffe000e00947 */ /* 0x001fec000383ffff */
[----:B------:R-:W-:-:S05]  /*9010*/  UMOV UR6, UR7 ;  /* 0x0000000700067c82 */ /* 0x000fca0008000000 */
.L_x_1012:
[----:B------:R-:W-:-:S13]  /*9020*/  R2UR UR7, R22 ;  /* 0x00000000160772ca */ /* 0x000fda00000e0000 */
[----:B------:R-:W-:-:S06]  /*9030*/  UISETP.GE.AND UP1, UPT, UR6, UR7, UPT ;  /* 0x000000070600728c */ /* 0x000fcc000bf26270 */
[----:B------:R-:W-:-:S13]  /*9040*/  PLOP3.LUT P0, PT, PT, PT, UP1, 0x80, 0x0 ;  /* 0x000000000000781c */ /* 0x000fda0003f0f018 */
[----:B------:R-:W-:Y:S05]  /*9050*/  @!P0 BRA `(.L_x_1022) ;  /* 0x0000002800148947 */ /* 0x000fea0003800000 */
[----:B------:R-:W-:Y:S01]  /*9060*/  IMAD.MOV.U32 R23, RZ, RZ, R3 ;  /* 0x000000ffff177224 */ /* 0x000fe200078e0003 */
[----:B------:R-:W-:Y:S01]  /*9070*/  UMOV UR7, UR4 ;  /* 0x0000000400077c82 */ /* 0x000fe20008000000 */
[----:B------:R-:W-:Y:S02]  /*9080*/  IMAD.MOV.U32 R21, RZ, RZ, R4 ;  /* 0x000000ffff157224 */ /* 0x000fe400078e0004 */
[----:B------:R-:W-:-:S07]  /*9090*/  IMAD.U32 R200, RZ, RZ, UR61 ;  /* 0x0000003dffc87e24 */ /* 0x000fce000f8e00ff */
.L_x_1039:
        /* <DEDUP_REMOVED lines=8> */
.L_x_1023:
[----:B------:R-:W-:Y:S01]  /*9120*/  R2UR UR5, R16 ;  /* 0x00000000100572ca */ /* 0x000fe200000e0000 */
[----:B------:R-:W-:-:S05]  /*9130*/  IMAD.U32 R3, RZ, RZ, UR61 ;  /* 0x0000003dff037e24 */ /* 0x000fca000f8e00ff */
[----:B------:R-:W-:-:S07]  /*9140*/  SHF.L.U32 R3, R3, 0x1f, RZ ;  /* 0x0000001f03037819 */ /* 0x000fce00000006ff */
[----:B------:R-:W-:-:S09]  /*9150*/  ULEA UR60, UR4, UR5, 0x3 ;  /* 0x00000005043c7291 */ /* 0x000fd2000f8e183f */
[----:B------:R0:W1:Y:S01]  /*9160*/  SYNCS.PHASECHK.TRANS64.TRYWAIT P0, [UR60+0x30830], R3 ;  /* 0x03083003ff0075a7 */ /* 0x000062000800017c */
[----:B------:R-:W-:Y:S05]  /*9170*/  @!P4 BRA `(.L_x_1024) ;  /* 0x000000000004c947 */ /* 0x000fea0003800000 */
[----:B------:R-:W-:Y:S01]  /*9180*/  BPT.TRAP 0x1 ;  /* 0x000000040000795c */ /* 0x000fe20000300000 */
.L_x_1024:
[----:B-1----:R-:W-:Y:S05]  /*9190*/  @P0 BRA `(.L_x_1025) ;  /* 0x0000000000080947 */ /* 0x002fea0003800000 */
[----:B------:R-:W1:Y:S02]  /*91a0*/  SYNCS.PHASECHK.TRANS64.TRYWAIT P0, [UR60+0x30830], R3 ;  /* 0x03083003ff0075a7 */ /* 0x000e64000800017c */
[----:B-1----:R-:W-:Y:S05]  /*91b0*/  @!P0 BRA `(.L_x_1026) ;  /* 0x000000b000188947 */ /* 0x002fea0003800000 */
.L_x_1025:
        /* <DEDUP_REMOVED lines=220> */
.L_x_1027:
[----:B------:R-:W-:Y:S02]  /*9f80*/  R2UR UR10, R16 ;  /* 0x00000000100a72ca */ /* 0x000fe400000e0000 */
[----:B------:R-:W-:-:S11]  /*9f90*/  R2UR UR5, R200 ;  /* 0x00000000c80572ca */ /* 0x000fd600000e0000 */
[----:B------:R-:W-:Y:S02]  /*9fa0*/  ULEA UR14, UR7, UR10, 0x3 ;  /* 0x0000000a070e7291 */ /* 0x000fe4000f8e183f */
[----:B------:R-:W-:-:S05]  /*9fb0*/  IMAD.U32 R0, RZ, RZ, UR5 ;  /* 0x00000005ff007e24 */ /* 0x000fca000f8e00ff */
[----:B------:R-:W-:-:S04]  /*9fc0*/  SHF.L.U32 R0, R0, 0x1f, RZ ;  /* 0x0000001f00007819 */ /* 0x000fc800000006ff */
[----:B------:R2:W3:Y:S01]  /*9fd0*/  SYNCS.PHASECHK.TRANS64.TRYWAIT P0, [UR14+0x30850], R0 ;  /* 0x03085000ff0075a7 */ /* 0x0004e2000800014e */
[----:B------:R-:W-:Y:S05]  /*9fe0*/  @!P4 BRA `(.L_x_1028) ;  /* 0x000000000004c947 */ /* 0x000fea0003800000 */
[----:B------:R-:W-:Y:S01]  /*9ff0*/  BPT.TRAP 0x1 ;  /* 0x000000040000795c */ /* 0x000fe20000300000 */
.L_x_1028:
[----:B---3--:R-:W-:Y:S05]  /*a000*/  @P0 BRA `(.L_x_1029) ;  /* 0x0000000000080947 */ /* 0x008fea0003800000 */
[----:B------:R-:W3:Y:S02]  /*a010*/  SYNCS.PHASECHK.TRANS64.TRYWAIT P0, [UR14+0x30850], R0 ;  /* 0x03085000ff0075a7 */ /* 0x000ee4000800014e */
[----:B---3--:R-:W-:Y:S05]  /*a020*/  @!P0 BRA `(.L_x_1030) ;  /* 0x000000a000948947 */ /* 0x008fea0003800000 */
.L_x_1029:
[----:B------:R-:W-:Y:S01]  /*a030*/  R2UR UR5, R16 ;  /* 0x00000000100572ca */ /* 0x000fe200000e0000 */
[----:B------:R-:W-:Y:S01]  /*a040*/  WARPGROUP.ARRIVE ;  /* 0x00000000000079c5 */ /* 0x000fe20000000000 */
[----:B------:R-:W-:Y:S01]  /*a050*/  UMOV UR11, 0x40000040 ;  /* 0x40000040000b7882 */ /* 0x000fe20000000000 */
[----:B------:R-:W-:Y:S01]  /*a060*/  PLOP3.LUT P0, PT, PT, PT, UP0, 0x80, 0x0 ;  /* 0x000000000000781c */ /* 0x000fe20003f0f008 */
[----:B------:R-:W-:Y:S01]  /*a070*/  ULDC UR18, c[0x0][0x2f0] ;  /* 0x0000bc0000127ab9 */ /* 0x000fe20000000800 */
[----:B------:R-:W-:Y:S01]  /*a080*/  MOV R2, R18 ;  /* 0x0000001200027202 */ /* 0x000fe20000000f00 */
[----:B------:R-:W-:Y:S01]  /*a090*/  ULDC UR19, c[0x0][0x288] ;  /* 0x0000a20000137ab9 */ /* 0x000fe20000000800 */
[----:B------:R-:W-:Y:S02]  /*a0a0*/  R2UR UR22, R17 ;  /* 0x00000000111672ca */ /* 0x000fe400000e0000 */
        /* <DEDUP_REMOVED lines=24> */
[----:B0-2---:R-:W-:Y:S01]  /*a230*/  @P0 IMAD.HI.U32 R0, R18, UR5, RZ ;  /* 0x0000000512000c27 */ /* 0x005fe2000f8e00ff */
[----:B------:R-:W-:-:S04]  /*a240*/  @UP0 ULDC UR5, c[0x0][0x450] ;  /* 0x0001140000050ab9 */ /* 0x000fc80000000800 */
[----:B------:R-:W-:Y:S01]  /*a250*/  @P0 SHF.R.U32.HI R2, RZ, UR5, R0 ;  /* 0x00000005ff020c19 */ /* 0x000fe20008011600 */
[----:B------:R-:W-:Y:S01]  /*a260*/  UIADD3 UR5, -UR7, 0x1, URZ ;  /* 0x0000000107057890 */ /* 0x000fe2000fffe13f */
[----:B------:R-:W-:-:S04]  /*a270*/  IMAD.U32 R0, RZ, RZ, UR60 ;  /* 0x0000003cff007e24 */ /* 0x000fc8000f8e00ff */
[----:B------:R-:W-:Y:S02]  /*a280*/  @!P5 VIADD R0, R0, 0x30840 ;  /* 0x000308400000d836 */ /* 0x000fe40000000000 */
[----:B-1----:R-:W-:-:S03]  /*a290*/  IMAD.U32 R4, RZ, RZ, UR5 ;  /* 0x00000005ff047e24 */ /* 0x002fc6000f8e00ff */
[----:B------:R-:W-:Y:S01]  /*a2a0*/  @!P5 PRMT R0, RZ, 0x654, R0 ;  /* 0x00000654ff00d816 */ /* 0x000fe20000000000 */
[----:B------:R-:W-:Y:S01]  /*a2b0*/  IMAD R3, R5, -0x2, R4 ;  /* 0xfffffffe05037824 */ /* 0x000fe200078e0204 */
[----:B------:R-:W-:Y:S02]  /*a2c0*/  WARPGROUP.DEPBAR.LE gsb0, 0x0 ;  /* 0x00008000000079c5 */ /* 0x000fe40000010000 */
[----:B------:R-:W-:Y:S01]  /*a2d0*/  WARPGROUP.ARRIVE ;  /* 0x00000000000079c5 */ /* 0x000fe20000000000 */
[----:B------:R-:W-:Y:S01]  /*a2e0*/  IMAD.U32 R190, RZ, RZ, UR18 ;  /* 0x00000012ffbe7e24 */ /* 0x000fe2000f8e00ff */
[----:B------:R-:W-:-:S03]  /*a2f0*/  ULDC UR18, c[0x0][0x9e0] ;  /* 0x0002780000127ab9 */ /* 0x000fc60000000800 */
[----:B------:R-:W-:Y:S01]  /*a300*/  IMAD R3, R190, UR22, R3 ;  /* 0x00000016be037c24 */ /* 0x000fe2000f8e0203 */
[----:B------:R-:W-:Y:S03]  /*a310*/  HGMMA.64x256x16.F32.BF16 R24, R184, gdesc[UR8].tnspB, R24, gsb0 ;  /* 0x43e00008b8187df0 */ /* 0x000fe60008001818 */
[----:B------:R-:W-:Y:S01]  /*a320*/  VIADD R3, R3, -UR19 ;  /* 0x8000001303037c36 */ /* 0x000fe20008000000 */
[----:B------:R-:W-:Y:S02]  /*a330*/  WARPGROUP.DEPBAR.LE gsb0, 0x0 ;  /* 0x00008000000079c5 */ /* 0x000fe40000010000 */
[----:B------:R-:W0:Y:S01]  /*a340*/  SHFL.IDX PT, R185, R2, RZ, 0x1c1f ;  /* 0x001c1fff02b97589 */ /* 0x000e2200000e0000 */
[C---:B------:R-:W-:Y:S01]  /*a350*/  VIADD R184, R3.reuse, UR18 ;  /* 0x0000001203b87c36 */ /* 0x040fe20008000000 */
[----:B------:R0:W-:Y:S01]  /*a360*/  @!P5 SYNCS.ARRIVE.TRANS64.RED.A1T0 RZ, [R0+URZ], RZ ;  /* 0x000000ff00ffd9a7 */ /* 0x0001e2000810043f */
[----:B------:R-:W-:-:S02]  /*a370*/  VIADD R186, R3, UR15 ;  /* 0x0000000f03ba7c36 */ /* 0x000fc40008000000 */
[--C-:B0-----:R-:W-:Y:S02]  /*a380*/  IMAD.IADD R0, R184, 0x1, R185.reuse ;  /* 0x00000001b8007824 */ /* 0x101fe400078e02b9 */
[----:B------:R-:W-:Y:S01]  /*a390*/  IMAD.IADD R3, R186, 0x1, R185 ;  /* 0x00000001ba037824 */ /* 0x000fe200078e02b9 */
[----:B------:R-:W-:Y:S06]  /*a3a0*/  @!P6 BRA `(.L_x_1031) ;  /* 0x00000000006ce947 */ /* 0x000fec0003800000 */
[----:B------:R-:W-:Y:S01]  /*a3b0*/  R2UR UR10, R17 ;  /* 0x00000000110a72ca */ /* 0x000fe200000e0000 */
[----:B------:R-:W-:Y:S01]  /*a3c0*/  ULDC UR5, c[0x0][0x288] ;  /* 0x0000a20000057ab9 */ /* 0x000fe20000000800 */
        /* <DEDUP_REMOVED lines=14> */
.L_x_1033:
[----:B------:R-:W-:Y:S02]  /*a4b0*/  ULDC UR5, c[0x0][0x9e4] ;  /* 0x0002790000057ab9 */ /* 0x000fe40000000800 */
[----:B------:R-:W-:-:S05]  /*a4c0*/  IMAD.U32 R187, RZ, RZ, UR5 ;  /* 0x00000005ffbb7e24 */ /* 0x000fca000f8e00ff */
[----:B------:R-:W-:-:S13]  /*a4d0*/  ISETP.NE.AND P0, PT, R187, 0x1, PT ;  /* 0x00000001bb00780c */ /* 0x000fda0003f05270 */
[----:B------:R-:W0:Y:S02]  /*a4e0*/  @P0 LDC.64 R188, c[0x0][0x9e8] ;  /* 0x00027a00ffbc0b82 */ /* 0x000e240000000a00 */
[----:B0-----:R-:W-:-:S05]  /*a4f0*/  @P0 IMAD.HI.U32 R4, R185, R188, RZ ;  /* 0x000000bcb9040227 */ /* 0x001fca00078e00ff */
[----:B------:R-:W-:-:S07]  /*a500*/  @P0 SHF.R.U32.HI R185, RZ, R189, R4 ;  /* 0x000000bdffb90219 */ /* 0x000fce0000011604 */
.L_x_1034:
[----:B------:R-:W-:Y:S05]  /*a510*/  BSYNC B0 ;  /* 0x0000000000007941 */ /* 0x000fea0003800000 */
.L_x_1032:
[----:B------:R-:W-:-:S04]  /*a520*/  IMAD R4, R185, R187, -UR7 ;  /* 0x80000007b9047e24 */ /* 0x000fc8000f8e02bb */
[----:B------:R-:W-:-:S05]  /*a530*/  IMAD R4, R5, -0x2, R4 ;  /* 0xfffffffe05047824 */ /* 0x000fca00078e0204 */
[----:B------:R-:W-:Y:S02]  /*a540*/  VIADDMNMX R0, R4, R187, R0, PT ;  /* 0x000000bb04007246 */ /* 0x000fe40003800100 */
[----:B------:R-:W-:-:S07]  /*a550*/  VIMNMX R3, R3, R4, !PT ;  /* 0x0000000403037248 */ /* 0x000fce0007fe0100 */
.L_x_1031:
[----:B------:R-:W-:Y:S01]  /*a560*/  UISETP.GT.AND UP1, UPT, UR6, -0x1, UPT ;  /* 0xffffffff0600788c */ /* 0x000fe2000bf24270 */
[----:B------:R-:W0:Y:S05]  /*a570*/  SHFL.IDX PT, R185, R2, 0x1, 0x1c1f ;  /* 0x003c1f0002b97f89 */ /* 0x000e2a00000e0000 */
[----:B------:R-:W-:-:S04]  /*a580*/  PLOP3.LUT P0, PT, PT, PT, UP1, 0x80, 0x0 ;  /* 0x000000000000781c */ /* 0x000fc80003f0f018 */
[C---:B------:R-:W-:Y:S02]  /*a590*/  ISETP.GT.AND P1, PT, R3.reuse, RZ, P0 ;  /* 0x000000ff0300720c */ /* 0x040fe40000724270 */
[C---:B------:R-:W-:Y:S02]  /*a5a0*/  ISETP.GT.AND P3, PT, R3.reuse, 0x1, P0 ;  /* 0x000000010300780c */ /* 0x040fe40000764270 */
[----:B------:R-:W-:Y:S02]  /*a5b0*/  ISETP.LT.OR P2, PT, R0, 0x1, P1 ;  /* 0x000000010000780c */ /* 0x000fe40000f41670 */
[C---:B------:R-:W-:Y:S02]  /*a5c0*/  ISETP.GT.AND P1, PT, R3.reuse, 0x8, P0 ;  /* 0x000000080300780c */ /* 0x040fe40000724270 */
[----:B------:R-:W-:Y:S02]  /*a5d0*/  FSEL R152, R152, -INF , !P2 ;  /* 0xff80000098987808 */ /* 0x000fe40005000000 */
[----:B------:R-:W-:-:S02]  /*a5e0*/  ISETP.GT.AND P2, PT, R3, 0x9, P0 ;  /* 0x000000090300780c */ /* 0x000fc40000744270 */
[C---:B------:R-:W-:Y:S02]  /*a5f0*/  ISETP.LT.OR P3, PT, R0.reuse, 0x2, P3 ;  /* 0x000000020000780c */ /* 0x040fe40001f61670 */
[----:B------:R-:W-:Y:S01]  /*a600*/  ISETP.LT.OR P1, PT, R0, 0x9, P1 ;  /* 0x000000090000780c */ /* 0x000fe20000f21670 */
[----:B0-----:R-:W-:Y:S01]  /*a610*/  IMAD.IADD R2, R186, 0x1, R185 ;  /* 0x00000001ba027824 */ /* 0x001fe200078e02b9 */
[----:B------:R-:W-:Y:S02]  /*a620*/  ISETP.LT.OR P2, PT, R0, 0xa, P2 ;  /* 0x0000000a0000780c */ /* 0x000fe40001741670 */
[----:B------:R-:W-:Y:S02]  /*a630*/  FSEL R153, R153, -INF , !P3 ;  /* 0xff80000099997808 */ /* 0x000fe40005800000 */
[----:B------:R-:W-:Y:S02]  /*a640*/  FSEL R156, R156, -INF , !P1 ;  /* 0xff8000009c9c7808 */ /* 0x000fe40004800000 */
[----:B------:R-:W-:-:S02]  /*a650*/  FSEL R157, R157, -INF , !P2 ;  /* 0xff8000009d9d7808 */ /* 0x000fc40005000000 */
[C---:B------:R-:W-:Y:S02]  /*a660*/  ISETP.GT.AND P3, PT, R3.reuse, 0x10, P0 ;  /* 0x000000100300780c */ /* 0x040fe40000764270 */
[C---:B------:R-:W-:Y:S02]  /*a670*/  ISETP.GT.AND P1, PT, R3.reuse, 0x11, P0 ;  /* 0x000000110300780c */ /* 0x040fe40000724270 */
[----:B------:R-:W-:Y:S02]  /*a680*/  ISETP.GT.AND P2, PT, R3, 0x18, P0 ;  /* 0x000000180300780c */ /* 0x000fe40000744270 */
[C---:B------:R-:W-:Y:S02]  /*a690*/  ISETP.LT.OR P3, PT, R0.reuse, 0x11, P3 ;  /* 0x000000110000780c */ /* 0x040fe40001f61670 */
[C---:B------:R-:W-:Y:S02]  /*a6a0*/  ISETP.LT.OR P1, PT, R0.reuse, 0x12, P1 ;  /* 0x000000120000780c */ /* 0x040fe40000f21670 */
[----:B------:R-:W-:-:S02]  /*a6b0*/  ISETP.LT.OR P2, PT, R0, 0x19, P2 ;  /* 0x000000190000780c */ /* 0x000fc40001741670 */
[----:B------:R-:W-:Y:S02]  /*a6c0*/  FSEL R160, R160, -INF , !P3 ;  /* 0xff800000a0a07808 */ /* 0x000fe40005800000 */
[----:B------:R-:W-:Y:S02]  /*a6d0*/  FSEL R161, R161, -INF , !P1 ;  /* 0xff800000a1a17808 */ /* 0x000fe40004800000 */
[----:B------:R-:W-:Y:S02]  /*a6e0*/  FSEL R164, R164, -INF , !P2 ;  /* 0xff800000a4a47808 */ /* 0x000fe40005000000 */
[C---:B------:R-:W-:Y:S02]  /*a6f0*/  ISETP.GT.AND P3, PT, R3.reuse, 0x19, P0 ;  /* 0x000000190300780c */ /* 0x040fe40000764270 */
[C---:B------:R-:W-:Y:S02]  /*a700*/  ISETP.GT.AND P1, PT, R3.reuse, 0x20, P0 ;  /* 0x000000200300780c */ /* 0x040fe40000724270 */
[----:B------:R-:W-:-:S02]  /*a710*/  ISETP.GT.AND P2, PT, R3, 0x21, P0 ;  /* 0x000000210300780c */ /* 0x000fc40000744270 */
[C---:B------:R-:W-:Y:S02]  /*a720*/  ISETP.LT.OR P3, PT, R0.reuse, 0x1a, P3 ;  /* 0x0000001a0000780c */ /* 0x040fe40001f61670 */
[C---:B------:R-:W-:Y:S02]  /*a730*/  ISETP.LT.OR P1, PT, R0.reuse, 0x21, P1 ;  /* 0x000000210000780c */ /* 0x040fe40000f21670 */
        /* <DEDUP_REMOVED lines=40> */
.L_x_1037:
[----:B------:R-:W-:Y:S02]  /*a9c0*/  ULDC UR5, c[0x0][0x9e4] ;  /* 0x0002790000057ab9 */ /* 0x000fe40000000800 */
[----:B------:R-:W-:-:S05]  /*a9d0*/  IMAD.U32 R184, RZ, RZ, UR5 ;  /* 0x00000005ffb87e24 */ /* 0x000fca000f8e00ff */
[----:B------:R-:W-:-:S13]  /*a9e0*/  ISETP.NE.AND P1, PT, R184, 0x1, PT ;  /* 0x00000001b800780c */ /* 0x000fda0003f25270 */
[----:B------:R-:W0:Y:S02]  /*a9f0*/  @P1 LDC.64 R186, c[0x0][0x9e8] ;  /* 0x00027a00ffba1b82 */ /* 0x000e240000000a00 */
[----:B0-----:R-:W-:-:S05]  /*aa00*/  @P1 IMAD.HI.U32 R4, R3, R186, RZ ;  /* 0x000000ba03041227 */ /* 0x001fca00078e00ff */
[----:B------:R-:W-:-:S07]  /*aa10*/  @P1 SHF.R.U32.HI R3, RZ, R187, R4 ;  /* 0x000000bbff031219 */ /* 0x000fce0000011604 */
.L_x_1038:
[----:B------:R-:W-:Y:S05]  /*aa20*/  BSYNC B0 ;  /* 0x0000000000007941 */ /* 0x000fea0003800000 */
.L_x_1036:
[----:B------:R-:W-:-:S04]  /*aa30*/  IMAD R4, R3, R184, -UR7 ;  /* 0x8000000703047e24 */ /* 0x000fc8000f8e02b8 */
[----:B------:R-:W-:-:S05]  /*aa40*/  IMAD R3, R5, -0x2, R4 ;  /* 0xfffffffe05037824 */ /* 0x000fca00078e0204 */
[----:B------:R-:W-:Y:S02]  /*aa50*/  VIADDMNMX R0, R3, R184, R0, PT ;  /* 0x000000b803007246 */ /* 0x000fe40003800100 */
[----:B------:R-:W-:-:S07]  /*aa60*/  VIMNMX R2, R2, R3, !PT ;  /* 0x0000000302027248 */ /* 0x000fce0007fe0100 */
.L_x_1035:
[----:B------:R-:W-:Y:S01]  /*aa70*/  FMNMX.FTZ R4, R152, R21, !PT ;  /* 0x0000001598047209 */ /* 0x000fe20007810000 */
[----:B------:R-:W-:Y:S01]  /*aa80*/  ULDC UR5, c[0x0][0x988] ;  /* 0x0002620000057ab9 */ /* 0x000fe20000000800 */
[----:B------:R-:W-:Y:S01]  /*aa90*/  ISETP.GT.AND P1, PT, R2, 0x1, P0 ;  /* 0x000000010200780c */ /* 0x000fe20000724270 */
[----:B------:R-:W-:Y:S01]  /*aaa0*/  IMAD.U32 R200, RZ, RZ, UR61 ;  /* 0x0000003dffc87e24 */ /* 0x000fe2000f8e00ff */
[----:B------:R-:W-:Y:S02]  /*aab0*/  FMNMX.FTZ R3, R153, R4, !PT ;  /* 0x0000000499037209 */ /* 0x000fe40007810000 */
        /* <DEDUP_REMOVED lines=10> */
[----:B------:R-:W-:Y:S02]  /*ab60*/  ISETP.GT.AND P3, PT, R2, 0x9, P0 ;  /* 0x000000090200780c */ /* 0x000fe40000764270 */
[----:B------:R-:W-:Y:S02]  /*ab70*/  FMNMX.FTZ R3, R165, R4, !PT ;  /* 0x00000004a5037209 */ /* 0x000fe40007810000 */
[----:B------:R-:W-:Y:S02]  /*ab80*/  FSEL R154, R154, -INF , !P1 ;  /* 0xff8000009a9a7808 */ /* 0x000fe40004800000 */
[----:B------:R-:W-:Y:S02]  /*ab90*/  FMNMX.FTZ R4, R168, R3, !PT ;  /* 0x00000003a8047209 */ /* 0x000fe40007810000 */
[----:B------:R-:W-:-:S02]  /*aba0*/  ISETP.LT.OR P2, PT, R0, 0x9, P2 ;  /* 0x000000090000780c */ /* 0x000fc40001741670 */
[----:B------:R-:W-:Y:S02]  /*abb0*/  FMNMX.FTZ R3, R169, R4, !PT ;  /* 0x00000004a9037209 */ /* 0x000fe40007810000 */
[----:B------:R-:W-:Y:S02]  /*abc0*/  ISETP.LT.OR P3, PT, R0, 0xa, P3 ;  /* 0x0000000a0000780c */ /* 0x000fe40001f61670 */
[----:B------:R-:W-:Y:S02]  /*abd0*/  FMNMX.FTZ R4, R172, R3, !PT ;  /* 0x00000003ac047209 */ /* 0x000fe40007810000 */
[----:B------:R-:W-:Y:S02]  /*abe0*/  FSEL R158, R158, -INF , !P2 ;  /* 0xff8000009e9e7808 */ /* 0x000fe40005000000 */
[----:B------:R-:W-:Y:S02]  /*abf0*/  FMNMX.FTZ R3, R173, R4, !PT ;  /* 0x00000004ad037209 */ /* 0x000fe40007810000 */
[----:B------:R-:W-:-:S02]  /*ac00*/  FSEL R159, R159, -INF , !P3 ;  /* 0xff8000009f9f7808 */ /* 0x000fc40005800000 */
[----:B------:R-:W-:Y:S02]  /*ac10*/  FMNMX.FTZ R4, R176, R3, !PT ;  /* 0x00000003b0047209 */ /* 0x000fe40007810000 */
[C---:B------:R-:W-:Y:S02]  /*ac20*/  ISETP.GT.AND P2, PT, R2.reuse, 0x10, P0 ;  /* 0x000000100200780c */ /* 0x040fe40000744270 */
[----:B------:R-:W-:Y:S02]  /*ac30*/  FMNMX.FTZ R3, R177, R4, !PT ;  /* 0x00000004b1037209 */ /* 0x000fe40007810000 */
[----:B------:R-:W-:Y:S02]  /*ac40*/  ISETP.GT.AND P3, PT, R2, 0x11, P0 ;  /* 0x000000110200780c */ /* 0x000fe40000764270 */
[----:B------:R-:W-:Y:S02]  /*ac50*/  FMNMX.FTZ R4, R180, R3, !PT ;  /* 0x00000003b4047209 */ /* 0x000fe40007810000 */
[----:B------:R-:W-:-:S02]  /*ac60*/  ISETP.LT.OR P2, PT, R0, 0x11, P2 ;  /* 0x000000110000780c */ /* 0x000fc40001741670 */
[----:B------:R-:W-:Y:S02]  /*ac70*/  FMNMX.FTZ R3, R181, R4, !PT ;  /* 0x00000004b5037209 */ /* 0x000fe40007810000 */
[----:B------:R-:W-:Y:S02]  /*ac80*/  ISETP.LT.OR P3, PT, R0, 0x12, P3 ;  /* 0x000000120000780c */ /* 0x000fe40001f61670 */
[----:B------:R-:W-:Y:S01]  /*ac90*/  FSEL R162, R162, -INF , !P2 ;  /* 0xff800000a2a27808 */ /* 0x000fe20005000000 */
[----:B------:R-:W0:Y:S01]  /*aca0*/  SHFL.BFLY PT, R4, R3, 0x2, 0x1f ;  /* 0x0c401f0003047f89 */ /* 0x000e2200000e0000 */
[C---:B------:R-:W-:Y:S02]  /*acb0*/  ISETP.GT.AND P1, PT, R2.reuse, 0x18, P0 ;  /* 0x000000180200780c */ /* 0x040fe40000724270 */
[----:B------:R-:W-:Y:S02]  /*acc0*/  FSEL R163, R163, -INF , !P3 ;  /* 0xff800000a3a37808 */ /* 0x000fe40005800000 */
[----:B------:R-:W-:-:S02]  /*acd0*/  ISETP.GT.AND P3, PT, R2, 0x20, P0 ;  /* 0x000000200200780c */ /* 0x000fc40000764270 */
[----:B------:R-:W-:Y:S02]  /*ace0*/  ISETP.GT.AND P2, PT, R2, 0x19, P0 ;  /* 0x000000190200780c */ /* 0x000fe40000744270 */
[C---:B------:R-:W-:Y:S02]  /*acf0*/  ISETP.LT.OR P1, PT, R0.reuse, 0x19, P1 ;  /* 0x000000190000780c */ /* 0x040fe40000f21670 */
[C---:B------:R-:W-:Y:S02]  /*ad00*/  ISETP.LT.OR P3, PT, R0.reuse, 0x21, P3 ;  /* 0x000000210000780c */ /* 0x040fe40001f61670 */
[----:B------:R-:W-:Y:S02]  /*ad10*/  ISETP.LT.OR P2, PT, R0, 0x1a, P2 ;  /* 0x0000001a0000780c */ /* 0x000fe40001741670 */
[----:B------:R-:W-:Y:S02]  /*ad20*/  FSEL R166, R166, -INF , !P1 ;  /* 0xff800000a6a67808 */ /* 0x000fe40004800000 */
[----:B------:R-:W-:-:S02]  /*ad30*/  FSEL R170, R170, -INF , !P3 ;  /* 0xff800000aaaa7808 */ /* 0x000fc40005800000 */
[C---:B------:R-:W-:Y:S02]  /*ad40*/  ISETP.GT.AND P1, PT, R2.reuse, 0x21, P0 ;  /* 0x000000210200780c */ /* 0x040fe40000724270 */
[----:B------:R-:W-:Y:S02]  /*ad50*/  FSEL R167, R167, -INF , !P2 ;  /* 0xff800000a7a77808 */ /* 0x000fe40005000000 */
[----:B------:R-:W-:Y:S02]  /*ad60*/  ISETP.GT.AND P2, PT, R2, 0x28, P0 ;  /* 0x000000280200780c */ /* 0x000fe40000744270 */
[----:B0-----:R-:W-:Y:S02]  /*ad70*/  FMNMX.FTZ R184, R3, R4, !PT ;  /* 0x0000000403b87209 */ /* 0x001fe40007810000 */
[C---:B------:R-:W-:Y:S02]  /*ad80*/  ISETP.LT.OR P1, PT, R0.reuse, 0x22, P1 ;  /* 0x000000220000780c */ /* 0x040fe40000f21670 */
[----:B------:R-:W-:Y:S01]  /*ad90*/  ISETP.LT.OR P2, PT, R0, 0x29, P2 ;  /* 0x000000290000780c */ /* 0x000fe20001741670 */
[----:B------:R-:W0:Y:S01]  /*ada0*/  SHFL.BFLY PT, R185, R184, 0x1, 0x1f ;  /* 0x0c201f00b8b97f89 */ /* 0x000e2200000e0000 */
[----:B------:R-:W-:-:S02]  /*adb0*/  FSEL R171, R171, -INF , !P1 ;  /* 0xff800000abab7808 */ /* 0x000fc40004800000 */
[----:B------:R-:W-:Y:S02]  /*adc0*/  ISETP.GT.AND P1, PT, R2, 0x29, P0 ;  /* 0x000000290200780c */ /* 0x000fe40000724270 */
[----:B------:R-:W-:Y:S02]  /*add0*/  FSEL R174, R174, -INF , !P2 ;  /* 0xff800000aeae7808 */ /* 0x000fe40005000000 */
[----:B------:R-:W-:Y:S02]  /*ade0*/  ISETP.GT.AND P2, PT, R2, 0x30, P0 ;  /* 0x000000300200780c */ /* 0x000fe40000744270 */
[C---:B------:R-:W-:Y:S02]  /*adf0*/  ISETP.LT.OR P1, PT, R0.reuse, 0x2a, P1 ;  /* 0x0000002a0000780c */ /* 0x040fe40000f21670 */
[----:B------:R-:W-:Y:S02]  /*ae00*/  ISETP.LT.OR P2, PT, R0, 0x31, P2 ;  /* 0x000000310000780c */ /* 0x000fe40001741670 */
[----:B------:R-:W-:-:S02]  /*ae10*/  FSEL R175, R175, -INF , !P1 ;  /* 0xff800000afaf7808 */ /* 0x000fc40004800000 */
[----:B------:R-:W-:Y:S02]  /*ae20*/  ISETP.GT.AND P1, PT, R2, 0x31, P0 ;  /* 0x000000310200780c */ /* 0x000fe40000724270 */
[----:B------:R-:W-:Y:S02]  /*ae30*/  FSEL R178, R178, -INF , !P2 ;  /* 0xff800000b2b27808 */ /* 0x000fe40005000000 */
[----:B------:R-:W-:Y:S02]  /*ae40*/  ISETP.GT.AND P2, PT, R2, 0x38, P0 ;  /* 0x000000380200780c */ /* 0x000fe40000744270 */
[----:B------:R-:W-:Y:S02]  /*ae50*/  ISETP.LT.OR P1, PT, R0, 0x32, P1 ;  /* 0x000000320000780c */ /* 0x000fe40000f21670 */
[----:B------:R-:W-:Y:S02]  /*ae60*/  ISETP.GT.AND P0, PT, R2, 0x39, P0 ;  /* 0x000000390200780c */ /* 0x000fe40000704270 */
[----:B0-----:R-:W-:-:S02]  /*ae70*/  FMNMX.FTZ R4, R184, R185, !PT ;  /* 0x000000b9b8047209 */ /* 0x001fc40007810000 */
[----:B------:R-:W-:Y:S02]  /*ae80*/  FMNMX.FTZ R184, R154, R23, !PT ;  /* 0x000000179ab87209 */ /* 0x000fe40007810000 */
[C---:B------:R-:W-:Y:S01]  /*ae90*/  FSETP.NEU.FTZ.AND P3, PT, R4.reuse, -INF , PT ;  /* 0xff8000000400780b */ /* 0x040fe20003f7d000 */
[----:B------:R-:W-:Y:S01]  /*aea0*/  FMUL.FTZ R185, R4, UR5 ;  /* 0x0000000504b97c20 */ /* 0x000fe20008410000 */
[----:B------:R-:W-:Y:S02]  /*aeb0*/  FMNMX.FTZ R3, R155, R184, !PT ;  /* 0x000000b89b037209 */ /* 0x000fe40007810000 */
[----:B------:R-:W-:Y:S02]  /*aec0*/  ISETP.LT.OR P2, PT, R0, 0x39, P2 ;  /* 0x000000390000780c */ /* 0x000fe40001741670 */
[----:B------:R-:W-:Y:S02]  /*aed0*/  FMNMX.FTZ R184, R158, R3, !PT ;  /* 0x000000039eb87209 */ /* 0x000fe40007810000 */
[----:B------:R-:W-:-:S02]  /*aee0*/  FSEL R187, R185, RZ, P3 ;  /* 0x000000ffb9bb7208 */ /* 0x000fc40001800000 */
[----:B------:R-:W-:Y:S02]  /*aef0*/  FMNMX.FTZ R3, R159, R184, !PT ;  /* 0x000000b89f037209 */ /* 0x000fe40007810000 */
[----:B------:R-:W-:Y:S01]  /*af00*/  FSEL R179, R179, -INF , !P1 ;  /* 0xff800000b3b37808 */ /* 0x000fe20004800000 */
[--C-:B------:R-:W-:Y:S01]  /*af10*/  FFMA.FTZ R185, R152, UR5, -R187.reuse ;  /* 0x0000000598b97c23 */ /* 0x100fe200080108bb */
[----:B------:R-:W-:Y:S01]  /*af20*/  FMNMX.FTZ R184, R162, R3, !PT ;  /* 0x00000003a2b87209 */ /* 0x000fe20007810000 */
[--C-:B------:R-:W-:Y:S01]  /*af30*/  FFMA.FTZ R194, R164, UR5, -R187.reuse ;  /* 0x00000005a4c27c23 */ /* 0x100fe200080108bb */
[----:B------:R-:W-:Y:S01]  /*af40*/  ISETP.LT.OR P0, PT, R0, 0x3a, P0 ;  /* 0x0000003a0000780c */ /* 0x000fe20000701670 */
[--C-:B------:R-:W-:Y:S01]  /*af50*/  FFMA.FTZ R196, R153, UR5, -R187.reuse ;  /* 0x0000000599c47c23 */ /* 0x100fe200080108bb */
[----:B------:R-:W-:Y:S01]  /*af60*/  FMNMX.FTZ R3, R163, R184, !PT ;  /* 0x000000b8a3037209 */ /* 0x000fe20007810000 */
[----:B------:R-:W-:Y:S01]  /*af70*/  MUFU.EX2 R185, R185 ;  /* 0x000000b900b97308 */ /* 0x000fe20000000800 */
[----:B------:R-:W-:Y:S01]  /*af80*/  FSEL R182, R182, -INF , !P2 ;  /* 0xff800000b6b67808 */ /* 0x000fe20005000000 */
[--C-:B------:R-:W-:Y:S01]  /*af90*/  FFMA.FTZ R198, R156, UR5, -R187.reuse ;  /* 0x000000059cc67c23 */ /* 0x100fe200080108bb */
[----:B------:R-:W-:Y:S01]  /*afa0*/  FMNMX.FTZ R184, R166, R3, !PT ;  /* 0x00000003a6b87209 */ /* 0x000fe20007810000 */
[--C-:B------:R-:W-:Y:S01]  /*afb0*/  FFMA.FTZ R153, R157, UR5, -R187.reuse ;  /* 0x000000059d997c23 */ /* 0x100fe200080108bb */
[----:B------:R-:W-:Y:S01]  /*afc0*/  FSEL R183, R183, -INF , !P0 ;  /* 0xff800000b7b77808 */ /* 0x000fe20004000000 */
        /* <DEDUP_REMOVED lines=15> */
[----:B------:R-:W-:Y:S01]  /*b0c0*/  R2UR UR7, R22 ;  /* 0x00000000160772ca */ /* 0x000fe200000e0000 */
[--C-:B------:R-:W-:Y:S01]  /*b0d0*/  FFMA.FTZ R186, R180, UR5, -R187.reuse ;  /* 0x00000005b4ba7c23 */ /* 0x100fe200080108bb */
[----:B------:R-:W-:Y:S01]  /*b0e0*/  FMNMX.FTZ R3, R175, R152, !PT ;  /* 0x00000098af037209 */ /* 0x000fe20007810000 */
[----:B------:R-:W-:Y:S01]  /*b0f0*/  MUFU.EX2 R153, R153 ;  /* 0x0000009900997308 */ /* 0x000fe20000000800 */
[----:B------:R-:W-:-:S02]  /*b100*/  FFMA.FTZ R181, R181, UR5, -R187 ;  /* 0x00000005b5b57c23 */ /* 0x000fc400080108bb */
[----:B------:R-:W-:-:S04]  /*b110*/  FMNMX.FTZ R2, R178, R3, !PT ;  /* 0x00000003b2027209 */ /* 0x000fc80007810000 */
[----:B------:R-:W-:Y:S01]  /*b120*/  FMNMX.FTZ R3, R179, R2, !PT ;  /* 0x00000002b3037209 */ /* 0x000fe20007810000 */
[----:B------:R-:W-:Y:S01]  /*b130*/  MUFU.EX2 R192, R192 ;  /* 0x000000c000c07308 */ /* 0x000fe20000000800 */
[----:B------:R-:W-:Y:S01]  /*b140*/  FSEL R2, R4, RZ, P3 ;  /* 0x000000ff04027208 */ /* 0x000fe20001800000 */
[----:B------:R-:W-:Y:S01]  /*b150*/  UISETP.GT.AND UP1, UPT, UR6, UR7, UPT ;  /* 0x000000070600728c */ /* 0x000fe2000bf24270 */
[----:B------:R-:W-:Y:S01]  /*b160*/  FMNMX.FTZ R0, R182, R3, !PT ;  /* 0x00000003b6007209 */ /* 0x000fe20007810000 */
[----:B------:R-:W-:Y:S02]  /*b170*/  UIADD3 UR6, UR6, -0x1, URZ ;  /* 0xffffffff06067890 */ /* 0x000fe4000fffe03f */
[----:B------:R-:W-:Y:S01]  /*b180*/  FADD.FTZ R2, -R2, R21 ;  /* 0x0000001502027221 */ /* 0x000fe20000010100 */
[----:B------:R-:W-:Y:S01]  /*b190*/  FMNMX.FTZ R0, R183, R0, !PT ;  /* 0x00000000b7007209 */ /* 0x000fe20007810000 */
[----:B------:R-:W-:Y:S01]  /*b1a0*/  MUFU.EX2 R157, R157 ;  /* 0x0000009d009d7308 */ /* 0x000fe20000000800 */
[----:B------:R-:W-:Y:S01]  /*b1b0*/  UMOV UR7, UR4 ;  /* 0x0000000400077c82 */ /* 0x000fe20008000000 */
[----:B------:R-:W-:-:S02]  /*b1c0*/  FMUL.FTZ R2, R2, UR5 ;  /* 0x0000000502027c20 */ /* 0x000fc40008410000 */
[----:B------:R-:W0:Y:S04]  /*b1d0*/  SHFL.BFLY PT, R3, R0, 0x2, 0x1f ;  /* 0x0c401f0000037f89 */ /* 0x000e2800000e0000 */
[----:B------:R-:W-:Y:S08]  /*b1e0*/  MUFU.EX2 R194, R194 ;  /* 0x000000c200c27308 */ /* 0x000ff00000000800 */
[----:B------:R-:W-:Y:S08]  /*b1f0*/  MUFU.EX2 R161, R161 ;  /* 0x000000a100a17308 */ /* 0x000ff00000000800 */
[----:B------:R-:W-:Y:S01]  /*b200*/  MUFU.EX2 R188, R188 ;  /* 0x000000bc00bc7308 */ /* 0x000fe20000000800 */
[----:B0-----:R-:W-:-:S07]  /*b210*/  FMNMX.FTZ R3, R0, R3, !PT ;  /* 0x0000000300037209 */ /* 0x001fce0007810000 */
[----:B------:R-:W-:Y:S01]  /*b220*/  MUFU.EX2 R165, R165 ;  /* 0x000000a500a57308 */ /* 0x000fe20000000800 */
[----:B------:R-:W0:Y:S07]  /*b230*/  SHFL.BFLY PT, R0, R3, 0x1, 0x1f ;  /* 0x0c201f0003007f89 */ /* 0x000e2e00000e0000 */
[----:B------:R-:W-:Y:S08]  /*b240*/  MUFU.EX2 R190, R190 ;  /* 0x000000be00be7308 */ /* 0x000ff00000000800 */
[----:B------:R-:W-:Y:S08]  /*b250*/  MUFU.EX2 R169, R169 ;  /* 0x000000a900a97308 */ /* 0x000ff00000000800 */
[----:B------:R-:W-:Y:S01]  /*b260*/  MUFU.EX2 R184, R184 ;  /* 0x000000b800b87308 */ /* 0x000fe20000000800 */
[----:B0-----:R-:W-:-:S04]  /*b270*/  FMNMX.FTZ R3, R3, R0, !PT ;  /* 0x0000000003037209 */ /* 0x001fc80007810000 */
[C---:B------:R-:W-:Y:S01]  /*b280*/  FSETP.NEU.FTZ.AND P0, PT, R3.reuse, -INF , PT ;  /* 0xff8000000300780b */ /* 0x040fe20003f1d000 */
[----:B------:R-:W-:Y:S02]  /*b290*/  FMUL.FTZ R0, R3, UR5 ;  /* 0x0000000503007c20 */ /* 0x000fe40008410000 */
[----:B------:R-:W-:Y:S03]  /*b2a0*/  MUFU.EX2 R173, R173 ;  /* 0x000000ad00ad7308 */ /* 0x000fe60000000800 */
[----:B------:R-:W-:-:S05]  /*b2b0*/  FSEL R164, R0, RZ, P0 ;  /* 0x000000ff00a47208 */ /* 0x000fca0000000000 */
[----:B------:R0:W1:Y:S01]  /*b2c0*/  MUFU.EX2 R0, R2 ;  /* 0x0000000200007308 */ /* 0x0000620000000800 */
[--C-:B------:R-:W-:Y:S01]  /*b2d0*/  FFMA.FTZ R197, R154, UR5, -R164.reuse ;  /* 0x000000059ac57c23 */ /* 0x100fe200080108a4 */
[--C-:B------:R-:W-:Y:S01]  /*b2e0*/  FFMA.FTZ R152, R155, UR5, -R164.reuse ;  /* 0x000000059b987c23 */ /* 0x100fe200080108a4 */
[--C-:B------:R-:W-:Y:S01]  /*b2f0*/  FFMA.FTZ R199, R158, UR5, -R164.reuse ;  /* 0x000000059ec77c23 */ /* 0x100fe200080108a4 */
[--C-:B------:R-:W-:Y:S01]  /*b300*/  FFMA.FTZ R154, R159, UR5, -R164.reuse ;  /* 0x000000059f9a7c23 */ /* 0x100fe200080108a4 */
[--C-:B------:R-:W-:Y:S01]  /*b310*/  FFMA.FTZ R193, R162, UR5, -R164.reuse ;  /* 0x00000005a2c17c23 */ /* 0x100fe200080108a4 */
[--C-:B------:R-:W-:Y:S01]  /*b320*/  FFMA.FTZ R156, R163, UR5, -R164.reuse ;  /* 0x00000005a39c7c23 */ /* 0x100fe200080108a4 */
[--C-:B------:R-:W-:Y:S01]  /*b330*/  FFMA.FTZ R195, R166, UR5, -R164.reuse ;  /* 0x00000005a6c37c23 */ /* 0x100fe200080108a4 */
[----:B------:R-:W-:Y:S01]  /*b340*/  MUFU.EX2 R197, R197 ;  /* 0x000000c500c57308 */ /* 0x000fe20000000800 */
[----:B0-----:R-:W-:Y:S01]  /*b350*/  FSEL R2, R3, RZ, P0 ;  /* 0x000000ff03027208 */ /* 0x001fe20000000000 */
[--C-:B------:R-:W-:Y:S01]  /*b360*/  FFMA.FTZ R158, R167, UR5, -R164.reuse ;  /* 0x00000005a79e7c23 */ /* 0x100fe200080108a4 */
[--C-:B------:R-:W-:Y:S01]  /*b370*/  FFMA.FTZ R189, R170, UR5, -R164.reuse ;  /* 0x00000005aabd7c23 */ /* 0x100fe200080108a4 */
[----:B------:R-:W-:Y:S01]  /*b380*/  FFMA.FTZ R160, R171, UR5, -R164 ;  /* 0x00000005aba07c23 */ /* 0x000fe200080108a4 */
[----:B------:R-:W-:-:S02]  /*b390*/  IMAD.U32 R155, RZ, RZ, UR14 ;  /* 0x0000000eff9b7e24 */ /* 0x000fc4000f8e00ff */
[----:B------:R-:W-:Y:S01]  /*b3a0*/  FADD.FTZ R2, -R2, R23 ;  /* 0x0000001702027221 */ /* 0x000fe20000010100 */
[--C-:B------:R-:W-:Y:S01]  /*b3b0*/  FFMA.FTZ R174, R174, UR5, -R164.reuse ;  /* 0x00000005aeae7c23 */ /* 0x100fe200080108a4 */
[----:B------:R-:W-:Y:S01]  /*b3c0*/  MUFU.EX2 R152, R152 ;  /* 0x0000009800987308 */ /* 0x000fe20000000800 */
[----:B-1----:R-:W-:Y:S01]  /*b3d0*/  FFMA.FTZ R15, R0, R15, R185 ;  /* 0x0000000f000f7223 */ /* 0x002fe200000100b9 */
[----:B------:R-:W-:Y:S01]  /*b3e0*/  FMUL.FTZ R2, R2, UR5 ;  /* 0x0000000502027c20 */ /* 0x000fe20008410000 */
[----:B------:R-:W-:Y:S01]  /*b3f0*/  @!P5 IADD3 R155, R155, 0x30860, RZ ;  /* 0x000308609b9bd810 */ /* 0x000fe20007ffe0ff */
[--C-:B------:R-:W-:Y:S01]  /*b400*/  FFMA.FTZ R175, R175, UR5, -R164.reuse ;  /* 0x00000005afaf7c23 */ /* 0x100fe200080108a4 */
[----:B------:R-:W-:Y:S01]  /*b410*/  FADD.FTZ R15, R196, R15 ;  /* 0x0000000fc40f7221 */ /* 0x000fe20000010000 */
[--C-:B------:R-:W-:Y:S01]  /*b420*/  FFMA.FTZ R178, R178, UR5, -R164.reuse ;  /* 0x00000005b2b27c23 */ /* 0x100fe200080108a4 */
[----:B------:R-:W-:Y:S01]  /*b430*/  @!P5 PRMT R155, RZ, 0x654, R155 ;  /* 0x00000654ff9bd816 */ /* 0x000fe2000000009b */
[----:B------:R-:W0:Y:S01]  /*b440*/  MUFU.EX2 R2, R2 ;  /* 0x0000000200027308 */ /* 0x000e220000000800 */
[----:B------:R-:W-:Y:S01]  /*b450*/  FADD.FTZ R162, R198, R15 ;  /* 0x0000000fc6a27221 */ /* 0x000fe20000010000 */
[--C-:B------:R-:W-:Y:S01]  /*b460*/  FFMA.FTZ R179, R179, UR5, -R164.reuse ;  /* 0x00000005b3b37c23 */ /* 0x100fe200080108a4 */
[----:B------:R1:W-:Y:S01]  /*b470*/  @!P5 SYNCS.ARRIVE.TRANS64.RED.A1T0 RZ, [R155+URZ], RZ ;  /* 0x000000ff9bffd9a7 */ /* 0x0003e2000810043f */
[----:B------:R-:W-:Y:S01]  /*b480*/  FFMA.FTZ R182, R182, UR5, -R164 ;  /* 0x00000005b6b67c23 */ /* 0x000fe200080108a4 */
[----:B------:R-:W-:Y:S01]  /*b490*/  FADD.FTZ R23, R153, R162 ;  /* 0x000000a299177221 */ /* 0x000fe20000010000 */
[----:B------:R-:W-:Y:S01]  /*b4a0*/  FFMA.FTZ R164, R183, UR5, -R164 ;  /* 0x00000005b7a47c23 */ /* 0x000fe200080108a4 */
[----:B------:R-:W-:Y:S01]  /*b4b0*/  PLOP3.LUT P0, PT, PT, PT, UP1, 0x80, 0x0 ;  /* 0x000000000000781c */ /* 0x000fe20003f0f018 */
[----:B------:R-:W2:Y:S01]  /*b4c0*/  MUFU.EX2 R199, R199 ;  /* 0x000000c700c77308 */ /* 0x000ea20000000800 */
[----:B------:R-:W-:Y:S01]  /*b4d0*/  FADD.FTZ R162, R192, R23 ;  /* 0x00000017c0a27221 */ /* 0x000fe20000010000 */
[----:B------:R-:W-:-:S02]  /*b4e0*/  F2FP.BF16.F32.PACK_AB R196, R196, R185 ;  /* 0x000000b9c4c4723e */ /* 0x000fc400000010ff */
[----:B------:R-:W-:Y:S01]  /*b4f0*/  F2FP.BF16.F32.PACK_AB R198, R153, R198 ;  /* 0x000000c699c6723e */ /* 0x000fe200000010ff */
[C---:B------:R-:W-:Y:S01]  /*b500*/  FADD.FTZ R23, R157.reuse, R162 ;  /* 0x000000a29d177221 */ /* 0x040fe20000010000 */
[----:B------:R-:W-:Y:S02]  /*b510*/  F2FP.BF16.F32.PACK_AB R192, R157, R192 ;  /* 0x000000c09dc0723e */ /* 0x000fe400000010ff */
[----:B------:R-:W3:Y:S01]  /*b520*/  MUFU.EX2 R154, R154 ;  /* 0x0000009a009a7308 */ /* 0x000ee20000000800 */
[----:B0-----:R-:W-:Y:S01]  /*b530*/  FFMA.FTZ R15, R2, R14, R197 ;  /* 0x0000000e020f7223 */ /* 0x001fe200000100c5 */
[----:B------:R-:W-:Y:S01]  /*b540*/  FADD.FTZ R162, R194, R23 ;  /* 0x00000017c2a27221 */ /* 0x000fe20000010000 */
[C---:B------:R-:W-:Y:S02]  /*b550*/  F2FP.BF16.F32.PACK_AB R194, R161.reuse, R194 ;  /* 0x000000c2a1c2723e */ /* 0x040fe400000010ff */
[C---:B------:R-:W-:Y:S01]  /*b560*/  FADD.FTZ R14, R152.reuse, R15 ;  /* 0x0000000f980e7221 */ /* 0x040fe20000010000 */
[----:B------:R-:W-:Y:S01]  /*b570*/  FADD.FTZ R23, R161, R162 ;  /* 0x000000a2a1177221 */ /* 0x000fe20000010000 */
[----:B------:R-:W-:Y:S01]  /*b580*/  F2FP.BF16.F32.PACK_AB R197, R152, R197 ;  /* 0x000000c598c5723e */ /* 0x000fe200000010ff */
[----:B------:R-:W0:Y:S01]  /*b590*/  MUFU.EX2 R193, R193 ;  /* 0x000000c100c17308 */ /* 0x000e220000000800 */
[----:B--2---:R-:W-:Y:S01]  /*b5a0*/  FADD.FTZ R15, R199, R14 ;  /* 0x0000000ec70f7221 */ /* 0x004fe20000010000 */
[----:B------:R-:W-:Y:S01]  /*b5b0*/  FADD.FTZ R162, R188, R23 ;  /* 0x00000017bca27221 */ /* 0x000fe20000010000 */
[----:B------:R-:W-:-:S03]  /*b5c0*/  F2FP.BF16.F32.PACK_AB R188, R165, R188 ;  /* 0x000000bca5bc723e */ /* 0x000fc600000010ff */
[----:B------:R-:W-:Y:S02]  /*b5d0*/  FADD.FTZ R23, R165, R162 ;  /* 0x000000a2a5177221 */ /* 0x000fe40000010000 */
[----:B------:R-:W2:Y:S01]  /*b5e0*/  MUFU.EX2 R156, R156 ;  /* 0x0000009c009c7308 */ /* 0x000ea20000000800 */
[----:B---3--:R-:W-:Y:S01]  /*b5f0*/  FADD.FTZ R14, R154, R15 ;  /* 0x0000000f9a0e7221 */ /* 0x008fe20000010000 */
[----:B------:R-:W-:Y:S01]  /*b600*/  FADD.FTZ R162, R190, R23 ;  /* 0x00000017bea27221 */ /* 0x000fe20000010000 */
[C---:B------:R-:W-:Y:S02]  /*b610*/  F2FP.BF16.F32.PACK_AB R190, R169.reuse, R190 ;  /* 0x000000bea9be723e */ /* 0x040fe400000010ff */
[----:B------:R-:W-:Y:S01]  /*b620*/  F2FP.BF16.F32.PACK_AB R199, R154, R199 ;  /* 0x000000c79ac7723e */ /* 0x000fe200000010ff */
[----:B------:R-:W-:Y:S02]  /*b630*/  FADD.FTZ R23, R169, R162 ;  /* 0x000000a2a9177221 */ /* 0x000fe40000010000 */
[----:B------:R-:W3:Y:S01]  /*b640*/  MUFU.EX2 R195, R195 ;  /* 0x000000c300c37308 */ /* 0x000ee20000000800 */
[----:B0-----:R-:W-:-:S07]  /*b650*/  FADD.FTZ R15, R193, R14 ;  /* 0x0000000ec10f7221 */ /* 0x001fce0000010000 */
[----:B------:R-:W0:Y:S01]  /*b660*/  MUFU.EX2 R158, R158 ;  /* 0x0000009e009e7308 */ /* 0x000e220000000800 */
[C---:B--2---:R-:W-:Y:S01]  /*b670*/  FADD.FTZ R14, R156.reuse, R15 ;  /* 0x0000000f9c0e7221 */ /* 0x044fe20000010000 */
[----:B------:R-:W-:-:S06]  /*b680*/  F2FP.BF16.F32.PACK_AB R193, R156, R193 ;  /* 0x000000c19cc1723e */ /* 0x000fcc00000010ff */
[----:B------:R-:W2:Y:S01]  /*b690*/  MUFU.EX2 R189, R189 ;  /* 0x000000bd00bd7308 */ /* 0x000ea20000000800 */
[----:B---3--:R-:W-:-:S07]  /*b6a0*/  FADD.FTZ R15, R195, R14 ;  /* 0x0000000ec30f7221 */ /* 0x008fce0000010000 */
[----:B------:R-:W3:Y:S01]  /*b6b0*/  MUFU.EX2 R160, R160 ;  /* 0x000000a000a07308 */ /* 0x000ee20000000800 */
[C---:B0-----:R-:W-:Y:S01]  /*b6c0*/  FADD.FTZ R14, R158.reuse, R15 ;  /* 0x0000000f9e0e7221 */ /* 0x041fe20000010000 */
[----:B------:R-:W-:-:S06]  /*b6d0*/  F2FP.BF16.F32.PACK_AB R195, R158, R195 ;  /* 0x000000c39ec3723e */ /* 0x000fcc00000010ff */
[----:B------:R-:W0:Y:S01]  /*b6e0*/  MUFU.EX2 R174, R174 ;  /* 0x000000ae00ae7308 */ /* 0x000e220000000800 */
[----:B--2---:R-:W-:Y:S01]  /*b6f0*/  FADD.FTZ R15, R189, R14 ;  /* 0x0000000ebd0f7221 */ /* 0x004fe20000010000 */
[----:B------:R-:W-:Y:S01]  /*b700*/  FADD.FTZ R14, R184, R23 ;  /* 0x00000017b80e7221 */ /* 0x000fe20000010000 */
[----:B------:R-:W-:-:S03]  /*b710*/  F2FP.BF16.F32.PACK_AB R184, R173, R184 ;  /* 0x000000b8adb8723e */ /* 0x000fc600000010ff */
[----:B------:R-:W-:Y:S02]  /*b720*/  FADD.FTZ R23, R173, R14 ;  /* 0x0000000ead177221 */ /* 0x000fe40000010000 */
[----:B------:R-:W2:Y:S01]  /*b730*/  MUFU.EX2 R175, R175 ;  /* 0x000000af00af7308 */ /* 0x000ea20000000800 */
[C---:B---3--:R-:W-:Y:S01]  /*b740*/  FADD.FTZ R15, R160.reuse, R15 ;  /* 0x0000000fa00f7221 */ /* 0x048fe20000010000 */
[----:B------:R-:W-:-:S06]  /*b750*/  F2FP.BF16.F32.PACK_AB R189, R160, R189 ;  /* 0x000000bda0bd723e */ /* 0x000fcc00000010ff */
[----:B-1----:R-:W1:Y:S01]  /*b760*/  MUFU.EX2 R155, R178 ;  /* 0x000000b2009b7308 */ /* 0x002e620000000800 */
[----:B0-----:R-:W-:-:S07]  /*b770*/  FADD.FTZ R15, R174, R15 ;  /* 0x0000000fae0f7221 */ /* 0x001fce0000010000 */
[----:B------:R-:W0:Y:S01]  /*b780*/  MUFU.EX2 R179, R179 ;  /* 0x000000b300b37308 */ /* 0x000e220000000800 */
[C---:B--2---:R-:W-:Y:S01]  /*b790*/  FADD.FTZ R14, R175.reuse, R15 ;  /* 0x0000000faf0e7221 */ /* 0x044fe20000010000 */
[----:B------:R-:W-:-:S06]  /*b7a0*/  F2FP.BF16.F32.PACK_AB R191, R175, R174 ;  /* 0x000000aeafbf723e */ /* 0x000fcc00000010ff */
[----:B------:R-:W2:Y:S01]  /*b7b0*/  MUFU.EX2 R186, R186 ;  /* 0x000000ba00ba7308 */ /* 0x000ea20000000800 */
[----:B-1----:R-:W-:-:S07]  /*b7c0*/  FADD.FTZ R14, R155, R14 ;  /* 0x0000000e9b0e7221 */ /* 0x002fce0000010000 */
[----:B------:R-:W1:Y:S01]  /*b7d0*/  MUFU.EX2 R187, R182 ;  /* 0x000000b600bb7308 */ /* 0x000e620000000800 */
[C---:B0-----:R-:W-:Y:S01]  /*b7e0*/  FADD.FTZ R14, R179.reuse, R14 ;  /* 0x0000000eb30e7221 */ /* 0x041fe20000010000 */
[----:B------:R-:W-:-:S06]  /*b7f0*/  F2FP.BF16.F32.PACK_AB R185, R179, R155 ;  /* 0x0000009bb3b9723e */ /* 0x000fcc00000010ff */
[----:B------:R-:W0:Y:S01]  /*b800*/  MUFU.EX2 R21, R181 ;  /* 0x000000b500157308 */ /* 0x000e220000000800 */
[----:B--2---:R-:W-:Y:S01]  /*b810*/  FADD.FTZ R162, R186, R23 ;  /* 0x00000017baa27221 */ /* 0x004fe20000010000 */
[----:B------:R-:W-:-:S06]  /*b820*/  IMAD.MOV.U32 R23, RZ, RZ, R3 ;  /* 0x000000ffff177224 */ /* 0x000fcc00078e0003 */
[----:B------:R-:W2:Y:S01]  /*b830*/  MUFU.EX2 R164, R164 ;  /* 0x000000a400a47308 */ /* 0x000ea20000000800 */
[----:B-1----:R-:W-:Y:S01]  /*b840*/  FADD.FTZ R14, R187, R14 ;  /* 0x0000000ebb0e7221 */ /* 0x002fe20000010000 */
[C---:B0-----:R-:W-:Y:S01]  /*b850*/  FADD.FTZ R15, R21.reuse, R162 ;  /* 0x000000a2150f7221 */ /* 0x041fe20000010000 */
[----:B------:R-:W-:Y:S01]  /*b860*/  F2FP.BF16.F32.PACK_AB R186, R21, R186 ;  /* 0x000000ba15ba723e */ /* 0x000fe200000010ff */
[----:B------:R-:W-:Y:S02]  /*b870*/  IMAD.MOV.U32 R21, RZ, RZ, R4 ;  /* 0x000000ffff157224 */ /* 0x000fe400078e0004 */
[C---:B--2---:R-:W-:Y:S01]  /*b880*/  FADD.FTZ R14, R164.reuse, R14 ;  /* 0x0000000ea40e7221 */ /* 0x044fe20000010000 */
[----:B------:R-:W-:Y:S01]  /*b890*/  F2FP.BF16.F32.PACK_AB R187, R164, R187 ;  /* 0x000000bba4bb723e */ /* 0x000fe200000010ff */
[----:B------:R-:W-:Y:S06]  /*b8a0*/  @P0 BRA `(.L_x_1039) ;  /* 0xffffffd400fc0947 */ /* 0x000fec000383ffff */
.L_x_1022:
        /* <DEDUP_REMOVED lines=131> */
.L_x_1040:
[----:B------:R-:W-:Y:S01]  /*c0e0*/  R2UR UR6, R16 ;  /* 0x00000000100672ca */ /* 0x000fe200000e0000 */
[----:B------:R-:W-:-:S05]  /*c0f0*/  IMAD.U32 R0, RZ, RZ, UR61 ;  /* 0x0000003dff007e24 */ /* 0x000fca000f8e00ff */
[----:B------:R-:W-:-:S07]  /*c100*/  SHF.L.U32 R0, R0, 0x1f, RZ ;  /* 0x0000001f00007819 */ /* 0x000fce00000006ff */
[----:B------:R-:W-:-:S09]  /*c110*/  ULEA UR7, UR4, UR6, 0x3 ;  /* 0x0000000604077291 */ /* 0x000fd2000f8e183f */
[----:B------:R0:W1:Y:S01]  /*c120*/  SYNCS.PHASECHK.TRANS64.TRYWAIT P0, [UR7+0x30850], R0 ;  /* 0x03085000ff0075a7 */ /* 0x0000620008000147 */
[----:B------:R-:W-:Y:S05]  /*c130*/  @!P4 BRA `(.L_x_1041) ;  /* 0x000000000004c947 */ /* 0x000fea0003800000 */
[----:B------:R-:W-:Y:S01]  /*c140*/  BPT.TRAP 0x1 ;  /* 0x000000040000795c */ /* 0x000fe20000300000 */
.L_x_1041:
[----:B-1----:R-:W-:Y:S05]  /*c150*/  @P0 BRA `(.L_x_1042) ;  /* 0x0000000000080947 */ /* 0x002fea0003800000 */
[----:B------:R-:W1:Y:S02]  /*c160*/  SYNCS.PHASECHK.TRANS64.TRYWAIT P0, [UR7+0x30850], R0 ;  /* 0x03085000ff0075a7 */ /* 0x000e640008000147 */
[----:B-1----:R-:W-:Y:S05]  /*c170*/  @!P0 BRA `(.L_x_1043) ;  /* 0x0000008000588947 */ /* 0x002fea0003800000 */
.L_x_1042:
[----:B------:R-:W-:Y:S01]  /*c180*/  R2UR UR6, R16 ;  /* 0x00000000100672ca */ /* 0x000fe200000e0000 */
[----:B------:R-:W-:Y:S01]  /*c190*/  WARPGROUP.ARRIVE ;  /* 0x00000000000079c5 */ /* 0x000fe20000000000 */
[----:B------:R-:W-:Y:S01]  /*c1a0*/  UMOV UR11, 0x40000040 ;  /* 0x40000040000b7882 */ /* 0x000fe20000000000 */
[----:B01----:R-:W0:Y:S01]  /*c1b0*/  SHFL.BFLY PT, R0, R15, 0x2, 0x1f ;  /* 0x0c401f000f007f89 */ /* 0x003e2200000e0000 */
[----:B------:R-:W-:Y:S02]  /*c1c0*/  IMAD.U32 R11, RZ, RZ, UR7 ;  /* 0x00000007ff0b7e24 */ /* 0x000fe4000f8e00ff */
[----:B------:R-:W-:Y:S01]  /*c1d0*/  IMAD.MOV.U32 R6, RZ, RZ, RZ ;  /* 0x000000ffff067224 */ /* 0x000fe200078e00ff */
[----:B------:R-:W1:Y:S01]  /*c1e0*/  SHFL.BFLY PT, R5, R14, 0x2, 0x1f ;  /* 0x0c401f000e057f89 */ /* 0x000e6200000e0000 */
[----:B------:R-:W-:Y:S02]  /*c1f0*/  @!P5 VIADD R11, R11, 0x30860 ;  /* 0x000308600b0bd836 */ /* 0x000fe40000000000 */
[----:B------:R-:W-:-:S03]  /*c200*/  IMAD.U32 R13, RZ, RZ, UR5 ;  /* 0x00000005ff0d7e24 */ /* 0x000fc6000f8e00ff */
[----:B------:R-:W-:Y:S01]  /*c210*/  UIADD3 UR6, UR6, 0x400, URZ ;  /* 0x0000040006067890 */ /* 0x000fe2000fffe03f */
[----:B------:R-:W-:-:S03]  /*c220*/  @!P5 PRMT R11, RZ, 0x654, R11 ;  /* 0x00000654ff0bd816 */ /* 0x000fc6000000000b */
[----:B------:R-:W-:-:S04]  /*c230*/  USHF.R.U32.HI UR6, URZ, 0x4, UR6 ;  /* 0x000000043f067899 */ /* 0x000fc80008011606 */
[----:B------:R-:W-:-:S04]  /*c240*/  ULOP3.LUT UR6, UR6, 0x3fff, URZ, 0xc0, !UPT ;  /* 0x00003fff06067892 */ /* 0x000fc8000f8ec03f */
[----:B------:R-:W-:Y:S01]  /*c250*/  ULOP3.LUT UR6, UR6, 0x2000000, URZ, 0xfc, !UPT ;  /* 0x0200000006067892 */ /* 0x000fe2000f8efc3f */
[----:B0-----:R-:W-:-:S03]  /*c260*/  FADD.FTZ R0, R0, R15 ;  /* 0x0000000f00007221 */ /* 0x001fc60000010000 */
[----:B------:R-:W-:Y:S01]  /*c270*/  ULEA UR4, UR4, UR6, 0xb ;  /* 0x0000000604047291 */ /* 0x000fe2000f8e583f */
[----:B-1----:R-:W-:-:S03]  /*c280*/  FADD.FTZ R2, R5, R14 ;  /* 0x0000000e05027221 */ /* 0x002fc60000010000 */
[----:B------:R-:W-:Y:S01]  /*c290*/  UIADD3 UR6, UR4, 0x80, URZ ;  /* 0x0000008004067890 */ /* 0x000fe2000fffe03f */
[----:B------:R-:W0:Y:S02]  /*c2a0*/  SHFL.BFLY PT, R5, R0, 0x1, 0x1f ;  /* 0x0c201f0000057f89 */ /* 0x000e2400000e0000 */
[----:B------:R-:W-:Y:S02]  /*c2b0*/  UMOV UR10, UR4 ;  /* 0x00000004000a7c82 */ /* 0x000fe40008000000 */
[----:B------:R-:W-:Y:S01]  /*c2c0*/  HGMMA.64x256x16.F32.BF16 R24, R196, gdesc[UR8].tnspB, R24, gsb0 ;  /* 0x43e00008c4187df0 */ /* 0x000fe20008001818 */
[----:B------:R-:W-:Y:S01]  /*c2d0*/  UMOV UR11, 0x40000040 ;  /* 0x40000040000b7882 */ /* 0x000fe20000000000 */
[----:B------:R-:W-:Y:S01]  /*c2e0*/  UMOV UR10, UR6 ;  /* 0x00000006000a7c82 */ /* 0x000fe20008000000 */
[----:B------:R-:W-:Y:S01]  /*c2f0*/  UIADD3 UR6, UR4, 0x100, URZ ;  /* 0x0000010004067890 */ /* 0x000fe2000fffe03f */
[----:B------:R-:W1:Y:S01]  /*c300*/  SHFL.BFLY PT, R7, R2, 0x1, 0x1f ;  /* 0x0c201f0002077f89 */ /* 0x000e6200000e0000 */
[----:B------:R-:W-:Y:S01]  /*c310*/  UIADD3 UR4, UR4, 0x180, URZ ;  /* 0x0000018004047890 */ /* 0x000fe2000fffe03f */
[----:B0-----:R-:W-:Y:S01]  /*c320*/  FADD.FTZ R10, R0, R5 ;  /* 0x00000005000a7221 */ /* 0x001fe20000010000 */
[----:B------:R-:W-:-:S02]  /*c330*/  IMAD.MOV.U32 R5, RZ, RZ, RZ ;  /* 0x000000ffff057224 */ /* 0x000fc400078e00ff */
[----:B------:R-:W-:Y:S02]  /*c340*/  IMAD.MOV.U32 R0, RZ, RZ, -0x800000 ;  /* 0xff800000ff007424 */ /* 0x000fe400078e00ff */
[----:B------:R-:W-:Y:S01]  /*c350*/  FSETP.NE.FTZ.AND P0, PT, R10, RZ, PT ;  /* 0x000000ff0a00720b */ /* 0x000fe20003f15000 */
[----:B-1----:R-:W-:Y:S01]  /*c360*/  FADD.FTZ R12, R2, R7 ;  /* 0x00000007020c7221 */ /* 0x002fe20000010000 */
[----:B------:R-:W-:Y:S02]  /*c370*/  IMAD.U32 R7, RZ, RZ, UR5 ;  /* 0x00000005ff077e24 */ /* 0x000fe4000f8e00ff */
[----:B------:R-:W-:Y:S02]  /*c380*/  IMAD.MOV.U32 R2, RZ, RZ, -0x800000 ;  /* 0xff800000ff027424 */ /* 0x000fe400078e00ff */
[----:B------:R-:W-:-:S07]  /*c390*/  FSETP.NE.FTZ.AND P1, PT, R12, RZ, PT ;  /* 0x000000ff0c00720b */ /* 0x000fce0003f35000 */
[----:B------:R-:W0:Y:S01]  /*c3a0*/  @P0 MUFU.LG2 R8, R10 ;  /* 0x0000000a00080308 */ /* 0x000e220000000c00 */
[----:B------:R-:W-:-:S07]  /*c3b0*/  @P0 FMUL.FTZ R7, R7, 0.69314718246459960938 ;  /* 0x3f31721807070820 */ /* 0x000fce0000410000 */
[----:B------:R-:W1:Y:S01]  /*c3c0*/  @P1 MUFU.LG2 R9, R12 ;  /* 0x0000000c00091308 */ /* 0x000e620000000c00 */
[----:B------:R-:W-:-:S07]  /*c3d0*/  @P1 FMUL.FTZ R13, R13, 0.69314718246459960938 ;  /* 0x3f3172180d0d1820 */ /* 0x000fce0000410000 */
        /* <DEDUP_REMOVED lines=9> */
[----:B------:R-:W-:Y:S01]  /*c470*/  HGMMA.64x256x16.F32.BF16 R24, R192, gdesc[UR8].tnspB, R24, gsb0 ;  /* 0x43e00008c0187df0 */ /* 0x000fe20008001818 */
[----:B------:R-:W-:Y:S01]  /*c480*/  UMOV UR10, UR6 ;  /* 0x00000006000a7c82 */ /* 0x000fe20008000000 */
[----:B------:R-:W-:Y:S01]  /*c490*/  UMOV UR11, 0x40000040 ;  /* 0x40000040000b7882 */ /* 0x000fe20000000000 */
[----:B------:R-:W-:Y:S02]  /*c4a0*/  WARPGROUP.DEPBAR.LE gsb0, 0x0 ;  /* 0x00008000000079c5 */ /* 0x000fe40000010000 */
[----:B------:R-:W-:-:S15]  /*c4b0*/  WARPGROUP.ARRIVE ;  /* 0x00000000000079c5 */ /* 0x000fde0000000000 */
[----:B------:R-:W-:-:S08]  /*c4c0*/  NOP ;  /* 0x0000000000007918 */ /* 0x000fd00000000000 */
        /* <DEDUP_REMOVED lines=137> */
.L_x_973:
[----:B------:R-:W-:Y:S05]  /*cd60*/  @P0 BRA `(.L_x_1044) ;  /* 0x0000002000640947 */ /* 0x000fea0003800000 */
[----:B------:R-:W2:Y:S01]  /*cd70*/  LDL R3, [R1] ;  /* 0x0000000001037983 */ /* 0x000ea20000100800 */
[----:B------:R-:W0:Y:S01]  /*cd80*/  S2UR UR12, SR_CTAID.Z ;  /* 0x00000000000c79c3 */ /* 0x000e220000002700 */
[----:B------:R-:W-:Y:S01]  /*cd90*/  ULDC.64 UR8, c[0x0][0xbd0] ;  /* 0x0002f40000087ab9 */ /* 0x000fe20000000a00 */
[----:B------:R-:W-:Y:S01]  /*cda0*/  ULDC.64 UR14, c[0x0][0x208] ;  /* 0x00008200000e7ab9 */ /* 0x000fe20000000a00 */
[----:B------:R-:W1:Y:S01]  /*cdb0*/  S2R R22, SR_CTAID.X ;  /* 0x0000000000167919 */ /* 0x000e620000002500 */
[----:B------:R-:W-:Y:S04]  /*cdc0*/  BSSY B0, `(.L_x_1045) ;  /* 0x000014d000007945 */ /* 0x000fe80003800000 */
[----:B------:R-:W3:Y:S08]  /*cdd0*/  LDC.64 R18, c[0x0][0xbd8] ;  /* 0x0002f600ff127b82 */ /* 0x000ef00000000a00 */
[----:B------:R-:W4:Y:S08]  /*cde0*/  S2UR UR11, SR_CTAID.Y ;  /* 0x00000000000b79c3 */ /* 0x000f300000002600 */
[----:B------:R-:W4:Y:S01]  /*cdf0*/  LDC R23, c[0x0][0xc50] ;  /* 0x00031400ff177b82 */ /* 0x000f220000000800 */
[----:B0-----:R-:W-:-:S07]  /*ce00*/  USHF.R.S32.HI UR10, URZ, 0x1f, UR12 ;  /* 0x0000001f3f0a7899 */ /* 0x001fce000801140c */
[----:B------:R-:W0:Y:S08]  /*ce10*/  LDC.64 R20, c[0x0][0xb40] ;  /* 0x0002d000ff147b82 */ /* 0x000e300000000a00 */
[----:B------:R-:W-:Y:S01]  /*ce20*/  BAR.SYNC.DEFER_BLOCKING 0x1, 0x100 ;  /* 0x0044000000007b1d */ /* 0x000fe20000010000 */
[----:B--2---:R-:W-:-:S05]  /*ce30*/  R2UR UR13, R3 ;  /* 0x00000000030d72ca */ /* 0x004fca00000e0000 */
[----:B------:R-:W2:Y:S08]  /*ce40*/  S2R R3, SR_TID.X ;  /* 0x0000000000037919 */ /* 0x000eb00000002100 */
[----:B------:R-:W-:Y:S02]  /*ce50*/  USHF.R.S32.HI UR7, URZ, 0x1f, UR13 ;  /* 0x0000001f3f077899 */ /* 0x000fe4000801140d */
[----:B------:R-:W-:-:S02]  /*ce60*/  UIMAD.WIDE.U32 UR4, UR13, UR8, URZ ;  /* 0x000000080d0472a5 */ /* 0x000fc4000f8e003f */
[----:B------:R-:W-:-:S04]  /*ce70*/  UIMAD UR6, UR7, UR8, URZ ;  /* 0x00000008070672a4 */ /* 0x000fc8000f8e023f */
[----:B------:R-:W-:-:S03]  /*ce80*/  UIMAD UR6, UR13, UR9, UR6 ;  /* 0x000000090d0672a4 */ /* 0x000fc6000f8e0206 */
[----:B------:R-:W-:Y:S01]  /*ce90*/  ULDC.64 UR8, c[0x0][0xb38] ;  /* 0x0002ce0000087ab9 */ /* 0x000fe20000000a00 */
[----:B------:R-:W-:Y:S02]  /*cea0*/  UIADD3 UR6, UR5, UR6, URZ ;  /* 0x0000000605067290 */ /* 0x000fe4000fffe03f */
[----:B------:R-:W-:Y:S01]  /*ceb0*/  UIMAD UR7, UR7, UR8, URZ ;  /* 0x00000008070772a4 */ /* 0x000fe2000f8e023f */
[----:B--2---:R-:W-:-:S05]  /*cec0*/  VIADD R5, R3, 0xffffff80 ;  /* 0xffffff8003057836 */ /* 0x004fca0000000000 */
[----:B------:R-:W-:-:S04]  /*ced0*/  SHF.R.S32.HI R4, RZ, 0x1f, R5 ;  /* 0x0000001fff047819 */ /* 0x000fc80000011405 */
[CC--:B------:R-:W-:Y:S02]  /*cee0*/  LEA.HI R6, R4.reuse, R5.reuse, RZ, 0x7 ;  /* 0x0000000504067211 */ /* 0x0c0fe400078f38ff */
[----:B------:R-:W-:Y:S02]  /*cef0*/  LEA.HI R11, R4, R5, RZ, 0x2 ;  /* 0x00000005040b7211 */ /* 0x000fe400078f10ff */
[----:B------:R-:W-:Y:S02]  /*cf00*/  LOP3.LUT R8, R6, 0xffffff80, RZ, 0xc0, !PT ;  /* 0xffffff8006087812 */ /* 0x000fe400078ec0ff */
[----:B------:R-:W-:-:S03]  /*cf10*/  SHF.R.S32.HI R7, RZ, 0x7, R6 ;  /* 0x00000007ff077819 */ /* 0x000fc60000011406 */
[----:B------:R-:W-:Y:S01]  /*cf20*/  IMAD.IADD R3, R5, 0x1, -R8 ;  /* 0x0000000105037824 */ /* 0x000fe200078e0a08 */
[----:B------:R-:W-:Y:S01]  /*cf30*/  LEA.HI R4, R6, R7, RZ, 0x1 ;  /* 0x0000000706047211 */ /* 0x000fe200078f08ff */
[----:B------:R-:W2:Y:S01]  /*cf40*/  LDC R8, c[0x0][0xbe8] ;  /* 0x0002fa00ff087b82 */ /* 0x000ea20000000800 */
[----:B------:R-:W-:Y:S02]  /*cf50*/  LOP3.LUT R6, R11, 0xfffffffc, RZ, 0xc0, !PT ;  /* 0xfffffffc0b067812 */ /* 0x000fe400078ec0ff */
[----:B------:R-:W-:Y:S02]  /*cf60*/  SHF.R.S32.HI R12, RZ, 0x1f, R3 ;  /* 0x0000001fff0c7819 */ /* 0x000fe40000011403 */
[----:B------:R-:W-:Y:S01]  /*cf70*/  LOP3.LUT R4, R4, 0x3fffffe, RZ, 0xc0, !PT ;  /* 0x03fffffe04047812 */ /* 0x000fe200078ec0ff */
[----:B------:R-:W-:Y:S01]  /*cf80*/  IMAD.IADD R5, R5, 0x1, -R6 ;  /* 0x0000000105057824 */ /* 0x000fe200078e0a06 */
[CC--:B------:R-:W-:Y:S02]  /*cf90*/  LEA.HI R10, R12.reuse, R3.reuse, RZ, 0x2 ;  /* 0x000000030c0a7211 */ /* 0x0c0fe400078f10ff */
[----:B------:R-:W-:Y:S01]  /*cfa0*/  LEA.HI R12, R12, R3, RZ, 0x5 ;  /* 0x000000030c0c7211 */ /* 0x000fe200078f28ff */
[----:B------:R-:W-:Y:S01]  /*cfb0*/  IMAD.IADD R6, R7, 0x1, -R4 ;  /* 0x0000000107067824 */ /* 0x000fe200078e0a04 */
[----:B------:R-:W-:-:S02]  /*cfc0*/  SHF.R.S32.HI R9, RZ, 0x2, R10 ;  /* 0x00000002ff097819 */ /* 0x000fc4000001140a */
[----:B------:R-:W-:Y:S02]  /*cfd0*/  SHF.R.S32.HI R14, RZ, 0x1f, R10 ;  /* 0x0000001fff0e7819 */ /* 0x000fe4000001140a */
[----:B------:R-:W-:Y:S02]  /*cfe0*/  LEA.HI R7, R5, R5, RZ, 0x1 ;  /* 0x0000000505077211 */ /* 0x000fe400078f08ff */
[----:B------:R-:W-:Y:S02]  /*cff0*/  LEA.HI R14, R14, R9, RZ, 0x3 ;  /* 0x000000090e0e7211 */ /* 0x000fe400078f18ff */
[----:B------:R-:W-:Y:S02]  /*d000*/  LOP3.LUT R10, R10, 0x7ffffffc, RZ, 0xc0, !PT ;  /* 0x7ffffffc0a0a7812 */ /* 0x000fe400078ec0ff */
[----:B------:R-:W-:Y:S02]  /*d010*/  LOP3.LUT R14, R14, 0xfffffff8, RZ, 0xc0, !PT ;  /* 0xfffffff80e0e7812 */ /* 0x000fe400078ec0ff */
[----:B--2---:R-:W-:-:S03]  /*d020*/  ISETP.NE.AND P0, PT, R8, 0x1, PT ;  /* 0x000000010800780c */ /* 0x004fc60003f05270 */
[----:B------:R-:W-:Y:S01]  /*d030*/  IMAD.IADD R4, R9, 0x1, -R14 ;  /* 0x0000000109047824 */ /* 0x000fe200078e0a0e */
[----:B------:R-:W-:Y:S02]  /*d040*/  LOP3.LUT R14, R7, 0x1ffffffe, RZ, 0xc0, !PT ;  /* 0x1ffffffe070e7812 */ /* 0x000fe400078ec0ff */
[----:B------:R-:W-:Y:S01]  /*d050*/  SHF.R.S32.HI R7, RZ, 0x5, R12 ;  /* 0x00000005ff077819 */ /* 0x000fe2000001140c */
[----:B---3--:R-:W-:Y:S02]  /*d060*/  IMAD R12, R18, UR10, RZ ;  /* 0x0000000a120c7c24 */ /* 0x008fe4000f8e02ff */
[----:B------:R-:W-:Y:S01]  /*d070*/  IMAD.IADD R16, R5, 0x1, -R14 ;  /* 0x0000000105107824 */ /* 0x000fe200078e0a0e */
[----:B------:R-:W-:Y:S01]  /*d080*/  LEA R7, R7, R4, 0x4 ;  /* 0x0000000407077211 */ /* 0x000fe200078e20ff */
[----:B------:R-:W-:Y:S02]  /*d090*/  IMAD.U32 R5, RZ, RZ, UR5 ;  /* 0x00000005ff057e24 */ /* 0x000fe4000f8e00ff */
[----:B------:R-:W-:Y:S01]  /*d0a0*/  IMAD.U32 R4, RZ, RZ, UR4 ;  /* 0x00000004ff047e24 */ /* 0x000fe2000f8e00ff */
[----:B------:R-:W2:Y:S01]  /*d0b0*/  @P0 LDC R14, c[0x0][0xbec] ;  /* 0x0002fb00ff0e0b82 */ /* 0x000ea20000000800 */
[----:B------:R-:W-:Y:S01]  /*d0c0*/  IMAD R9, R6, 0x40, R7 ;  /* 0x0000004006097824 */ /* 0x000fe200078e0207 */
[----:B------:R-:W-:Y:S01]  /*d0d0*/  UIMAD.WIDE.U32 UR4, UR13, UR8, URZ ;  /* 0x000000080d0472a5 */ /* 0x000fe2000f8e003f */
[----:B------:R-:W-:Y:S01]  /*d0e0*/  IMAD.U32 R5, RZ, RZ, UR6 ;  /* 0x00000006ff057e24 */ /* 0x000fe2000f8e00ff */
[----:B------:R-:W-:Y:S01]  /*d0f0*/  UIMAD UR6, UR13, UR9, UR7 ;  /* 0x000000090d0672a4 */ /* 0x000fe2000f8e0207 */
[----:B------:R-:W-:-:S02]  /*d100*/  IMAD R6, R16, 0x8, R9 ;  /* 0x0000000810067824 */ /* 0x000fc400078e0209 */
[----:B------:R-:W-:Y:S01]  /*d110*/  IMAD R16, RZ, RZ, -UR13 ;  /* 0x8000000dff107e24 */ /* 0x000fe2000f8e02ff */
[----:B------:R-:W3:Y:S01]  /*d120*/  @P0 LDC R152, c[0x0][0xbec] ;  /* 0x0002fb00ff980b82 */ /* 0x000ee20000000800 */
[----:B------:R-:W-:Y:S01]  /*d130*/  UIADD3 UR6, UR5, UR6, URZ ;  /* 0x0000000605067290 */ /* 0x000fe2000fffe03f */
[----:B-1----:R-:W-:Y:S01]  /*d140*/  IMAD R11, R22, 0x80, R6 ;  /* 0x00000080160b7824 */ /* 0x002fe200078e0206 */
[----:B------:R-:W-:Y:S01]  /*d150*/  ULDC.64 UR8, c[0x0][0xb28] ;  /* 0x0002ca0000087ab9 */ /* 0x000fe20000000a00 */
[----:B----4-:R-:W-:Y:S02]  /*d160*/  IMAD R23, R23, R16, UR11 ;  /* 0x0000000b17177e24 */ /* 0x010fe4000f8e0210 */
[----:B------:R-:W-:Y:S02]  /*d170*/  IMAD R15, R19, UR12, R12 ;  /* 0x0000000c130f7c24 */ /* 0x000fe4000f8e020c */
[----:B------:R-:W1:Y:S01]  /*d180*/  @P0 LDC R17, c[0x0][0xbf0] ;  /* 0x0002fc00ff110b82 */ /* 0x000e620000000800 */
[----:B------:R-:W-:Y:S01]  /*d190*/  IMAD.WIDE.U32 R4, R18, UR12, R4 ;  /* 0x0000000c12047c25 */ /* 0x000fe2000f8e0004 */
[----:B------:R-:W-:-:S03]  /*d1a0*/  SHF.R.S32.HI R16, RZ, 0x1f, R23 ;  /* 0x0000001fff107819 */ /* 0x000fc60000011417 */
[----:B------:R-:W-:Y:S02]  /*d1b0*/  IMAD.U32 R7, RZ, RZ, UR5 ;  /* 0x00000005ff077e24 */ /* 0x000fe4000f8e00ff */
[----:B------:R-:W-:Y:S01]  /*d1c0*/  IMAD.U32 R6, RZ, RZ, UR4 ;  /* 0x00000004ff067e24 */ /* 0x000fe2000f8e00ff */
[----:B------:R-:W4:Y:S01]  /*d1d0*/  @P0 LDC R153, c[0x0][0xbf0] ;  /* 0x0002fc00ff990b82 */ /* 0x000f220000000800 */
[----:B--2---:R-:W-:Y:S01]  /*d1e0*/  @P0 IMAD.HI.U32 R12, R11, R14, RZ ;  /* 0x0000000e0b0c0227 */ /* 0x004fe200078e00ff */
[----:B------:R-:W-:-:S03]  /*d1f0*/  ULDC.64 UR4, c[0x0][0xbe0] ;  /* 0x0002f80000047ab9 */ /* 0x000fc60000000a00 */
[----:B------:R-:W-:Y:S01]  /*d200*/  IMAD.U32 R7, RZ, RZ, UR6 ;  /* 0x00000006ff077e24 */ /* 0x000fe2000f8e00ff */
[----:B------:R-:W-:Y:S01]  /*d210*/  ULDC.64 UR6, c[0x0][0xb48] ;  /* 0x0002d20000067ab9 */ /* 0x000fe20000000a00 */
[----:B------:R-:W-:Y:S02]  /*d220*/  IMAD.IADD R5, R5, 0x1, R15 ;  /* 0x0000000105057824 */ /* 0x000fe400078e020f */
[----:B0-----:R-:W-:Y:S02]  /*d230*/  IMAD R14, R20, UR10, RZ ;  /* 0x0000000a140e7c24 */ /* 0x001fe4000f8e02ff */
[----:B---3--:R-:W-:-:S04]  /*d240*/  @P0 IMAD.HI.U32 R152, R11, R152, RZ ;  /* 0x000000980b980227 */ /* 0x008fc800078e00ff */
[----:B------:R-:W-:Y:S01]  /*d250*/  IMAD.MOV.U32 R13, RZ, RZ, R11 ;  /* 0x000000ffff0d7224 */ /* 0x000fe200078e000b */
[----:B-1----:R-:W-:Y:S01]  /*d260*/  @P0 SHF.R.U32.HI R13, RZ, R17, R12 ;  /* 0x00000011ff0d0219 */ /* 0x002fe2000001160c */
[----:B------:R-:W-:Y:S02]  /*d270*/  IMAD R17, R21, UR12, R14 ;  /* 0x0000000c15117c24 */ /* 0x000fe4000f8e020e */
[----:B------:R-:W-:-:S04]  /*d280*/  IMAD.WIDE.U32 R6, R20, UR12, R6 ;  /* 0x0000000c14067c25 */ /* 0x000fc8000f8e0006 */
[----:B------:R-:W-:Y:S01]  /*d290*/  IMAD.MOV.U32 R15, RZ, RZ, R11 ;  /* 0x000000ffff0f7224 */ /* 0x000fe200078e000b */
[----:B----4-:R-:W-:Y:S01]  /*d2a0*/  @P0 SHF.R.U32.HI R15, RZ, R153, R152 ;  /* 0x00000099ff0f0219 */ /* 0x010fe20000011698 */
[----:B------:R-:W-:Y:S02]  /*d2b0*/  IMAD R12, R16, UR4, RZ ;  /* 0x00000004100c7c24 */ /* 0x000fe4000f8e02ff */
[----:B------:R-:W-:-:S04]  /*d2c0*/  IMAD.WIDE.U32 R4, R23, UR4, R4 ;  /* 0x0000000417047c25 */ /* 0x000fc8000f8e0004 */
[----:B------:R-:W-:Y:S01]  /*d2d0*/  IMAD.IADD R7, R7, 0x1, R17 ;  /* 0x0000000107077824 */ /* 0x000fe200078e0211 */
[----:B------:R-:W-:Y:S01]  /*d2e0*/  SHF.R.S32.HI R17, RZ, 0x1f, R13 ;  /* 0x0000001fff117819 */ /* 0x000fe2000001140d */
[----:B------:R-:W-:Y:S01]  /*d2f0*/  IMAD R14, R23, UR5, R12 ;  /* 0x00000005170e7c24 */ /* 0x000fe2000f8e020c */
[----:B------:R-:W-:Y:S01]  /*d300*/  IADD3 R4, P0, R13, R4, RZ ;  /* 0x000000040d047210 */ /* 0x000fe20007f1e0ff */
[----:B------:R-:W-:Y:S01]  /*d310*/  IMAD R16, R16, UR6, RZ ;  /* 0x0000000610107c24 */ /* 0x000fe2000f8e02ff */
[----:B------:R-:W-:Y:S01]  /*d320*/  SHF.R.S32.HI R12, RZ, 0x1f, R15 ;  /* 0x0000001fff0c7819 */ /* 0x000fe2000001140f */
[----:B------:R-:W-:Y:S01]  /*d330*/  IMAD.MOV R13, RZ, RZ, -R13 ;  /* 0x000000ffff0d7224 */ /* 0x000fe200078e0a0d */
[----:B------:R-:W-:Y:S01]  /*d340*/  ULDC.64 UR4, c[0x0][0xb30] ;  /* 0x0002cc0000047ab9 */ /* 0x000fe20000000a00 */
[----:B------:R-:W-:Y:S01]  /*d350*/  IMAD R19, R23, UR7, R16 ;  /* 0x0000000717137c24 */ /* 0x000fe2000f8e0210 */
[----:B------:R-:W-:Y:S01]  /*d360*/  IADD3.X R5, R17, R5, R14, P0, !PT ;  /* 0x0000000511057210 */ /* 0x000fe200007fe40e */
[----:B------:R-:W-:-:S02]  /*d370*/  IMAD.MOV R16, RZ, RZ, -R15 ;  /* 0x000000ffff107224 */ /* 0x000fc400078e0a0f */
[----:B------:R-:W-:Y:S02]  /*d380*/  IMAD R12, R12, UR4, RZ ;  /* 0x000000040c0c7c24 */ /* 0x000fe4000f8e02ff */
[----:B------:R-:W-:Y:S02]  /*d390*/  IMAD R13, R8, R13, R11 ;  /* 0x0000000d080d7224 */ /* 0x000fe400078e020b */
        /* <DEDUP_REMOVED lines=35> */
[-C--:B------:R-:W-:Y:S01]  /*d5d0*/  ISETP.GE.OR P1, PT, R11, R8.reuse, P0 ;  /* 0x000000080b00720c */ /* 0x080fe20000726670 */
[----:B------:R-:W-:Y:S01]  /*d5e0*/  IMAD.IADD R3, R3, 0x1, -R10 ;  /* 0x0000000103037824 */ /* 0x000fe200078e0a0a */
[----:B------:R-:W1:Y:S01]  /*d5f0*/  SHFL.IDX PT, R15, R17, 0x1, 0x1c1f ;  /* 0x003c1f00110f7f89 */ /* 0x000e6200000e0000 */
[-C--:B------:R-:W-:Y:S01]  /*d600*/  ISETP.GE.OR P0, PT, R9, R8.reuse, P0 ;  /* 0x000000080900720c */ /* 0x080fe20000706670 */
[----:B------:R-:W-:Y:S01]  /*d610*/  UPRMT UR4, URZ, 0x654, UR4 ;  /* 0x000006543f047896 */ /* 0x000fe20008000004 */
[----:B------:R-:W-:Y:S01]  /*d620*/  ISETP.GE.AND P2, PT, R11, R8, PT ;  /* 0x000000080b00720c */ /* 0x000fe20003f46270 */
[----:B------:R2:W3:Y:S01]  /*d630*/  SHFL.IDX PT, R4, R6, RZ, 0x1c1f ;  /* 0x001c1fff06047589 */ /* 0x0004e200000e0000 */
[----:B------:R-:W-:-:S03]  /*d640*/  IMAD.SHL.U32 R3, R3, 0x2, RZ ;  /* 0x0000000203037824 */ /* 0x000fc600078e00ff */
[----:B------:R2:W4:Y:S03]  /*d650*/  SHFL.IDX PT, R5, R7, RZ, 0x1c1f ;  /* 0x001c1fff07057589 */ /* 0x00052600000e0000 */
[----:B------:R-:W-:Y:S01]  /*d660*/  SYNCS.ARRIVE.TRANS64.RED.A1T0 RZ, [UR4], RZ ;  /* 0x000000ffffff79a7 */ /* 0x000fe20008100404 */
[----:B0-----:R2:W-:Y:S04]  /*d670*/  @!P1 ST.E desc[UR14][R12.64], R0 ;  /* 0x000000000c009985 */ /* 0x0015e8000c10190e */
[----:B-1----:R2:W-:Y:S01]  /*d680*/  @!P0 ST.E desc[UR14][R14.64], R2 ;  /* 0x000000020e008985 */ /* 0x0025e2000c10190e */
[----:B------:R-:W-:Y:S05]  /*d690*/  @P2 BRA `(.L_x_1046) ;  /* 0x0000000800fc2947 */ /* 0x000fea0003800000 */
[C---:B--2---:R-:W-:Y:S01]  /*d6a0*/  VIADD R0, R3.reuse, 0x8 ;  /* 0x0000000803007836 */ /* 0x044fe20000000000 */
[----:B------:R-:W-:Y:S01]  /*d6b0*/  ULDC UR4, c[0x0][0xac8] ;  /* 0x0002b20000047ab9 */ /* 0x000fe20000000800 */
[C---:B------:R-:W-:Y:S01]  /*d6c0*/  VIADD R2, R3.reuse, 0x10 ;  /* 0x0000001003027836 */ /* 0x040fe20000000000 */
[C---:B------:R-:W-:Y:S01]  /*d6d0*/  ISETP.GE.AND P2, PT, R3.reuse, UR4, PT ;  /* 0x0000000403007c0c */ /* 0x040fe2000bf46270 */
[C---:B------:R-:W-:Y:S01]  /*d6e0*/  VIADD R10, R3.reuse, 0x18 ;  /* 0x00000018030a7836 */ /* 0x040fe20000000000 */
[----:B------:R-:W-:Y:S01]  /*d6f0*/  ISETP.GE.AND P3, PT, R0, UR4, PT ;  /* 0x0000000400007c0c */ /* 0x000fe2000bf66270 */
[C---:B------:R-:W-:Y:S01]  /*d700*/  VIADD R18, R3.reuse, 0x20 ;  /* 0x0000002003127836 */ /* 0x040fe20000000000 */
[----:B------:R-:W-:Y:S01]  /*d710*/  ISETP.GE.AND P4, PT, R2, UR4, PT ;  /* 0x0000000402007c0c */ /* 0x000fe2000bf86270 */
[C---:B------:R-:W-:Y:S01]  /*d720*/  VIADD R19, R3.reuse, 0x28 ;  /* 0x0000002803137836 */ /* 0x040fe20000000000 */
[----:B------:R-:W-:Y:S01]  /*d730*/  ISETP.GE.AND P5, PT, R10, UR4, PT ;  /* 0x000000040a007c0c */ /* 0x000fe2000bfa6270 */
[----:B------:R-:W-:Y:S01]  /*d740*/  ULDC.64 UR6, c[0x0][0x208] ;  /* 0x0000820000067ab9 */ /* 0x000fe20000000a00 */
[----:B------:R-:W-:Y:S01]  /*d750*/  ISETP.GE.AND P0, PT, R18, UR4, PT ;  /* 0x0000000412007c0c */ /* 0x000fe2000bf06270 */
[----:B------:R-:W-:Y:S01]  /*d760*/  VIADD R20, R3, 0x40 ;  /* 0x0000004003147836 */ /* 0x000fe20000000000 */
[----:B------:R-:W-:Y:S01]  /*d770*/  ISETP.GE.AND P1, PT, R19, UR4, PT ;  /* 0x0000000413007c0c */ /* 0x000fe2000bf26270 */
[----:B------:R-:W-:-:S02]  /*d780*/  VIADD R21, R3, 0x48 ;  /* 0x0000004803157836 */ /* 0x000fc40000000000 */
[C---:B------:R-:W-:Y:S02]  /*d790*/  VIADD R22, R3.reuse, 0x50 ;  /* 0x0000005003167836 */ /* 0x040fe40000000000 */
[----:B------:R-:W-:Y:S02]  /*d7a0*/  @!P3 LEA.HI R0, R0, R0, RZ, 0x1 ;  /* 0x000000000000b211 */ /* 0x000fe400078f08ff */
[----:B------:R-:W-:Y:S02]  /*d7b0*/  @!P4 LEA.HI R2, R2, R2, RZ, 0x1 ;  /* 0x000000020202c211 */ /* 0x000fe400078f08ff */
[----:B------:R-:W-:Y:S02]  /*d7c0*/  @!P5 LEA.HI R10, R10, R10, RZ, 0x1 ;  /* 0x0000000a0a0ad211 */ /* 0x000fe400078f08ff */
[----:B------:R-:W-:Y:S01]  /*d7d0*/  @!P3 LOP3.LUT R13, R0, 0xfffffffe, RZ, 0xc0, !PT ;  /* 0xfffffffe000db812 */ /* 0x000fe200078ec0ff */
[C---:B------:R-:W-:Y:S01]  /*d7e0*/  VIADD R0, R3.reuse, 0x30 ;  /* 0x0000003003007836 */ /* 0x040fe20000000000 */
[----:B------:R-:W-:Y:S01]  /*d7f0*/  @!P4 LOP3.LUT R15, R2, 0xfffffffe, RZ, 0xc0, !PT ;  /* 0xfffffffe020fc812 */ /* 0x000fe200078ec0ff */
[C---:B------:R-:W-:Y:S01]  /*d800*/  VIADD R2, R3.reuse, 0x38 ;  /* 0x0000003803027836 */ /* 0x040fe20000000000 */
[----:B------:R-:W-:Y:S01]  /*d810*/  @!P5 LOP3.LUT R17, R10, 0xfffffffe, RZ, 0xc0, !PT ;  /* 0xfffffffe0a11d812 */ /* 0x000fe200078ec0ff */
[----:B---34-:R-:W-:Y:S01]  /*d820*/  @!P2 IMAD.WIDE R10, R3, 0x4, R4 ;  /* 0x00000004030aa825 */ /* 0x018fe200078e0204 */
[----:B------:R-:W-:-:S02]  /*d830*/  ISETP.GE.AND P6, PT, R22, UR4, PT ;  /* 0x0000000416007c0c */ /* 0x000fc4000bfc6270 */
[----:B------:R-:W-:Y:S01]  /*d840*/  @!P0 LEA.HI R18, R18, R18, RZ, 0x1 ;  /* 0x0000001212128211 */ /* 0x000fe200078f08ff */
[--C-:B------:R-:W-:Y:S01]  /*d850*/  @!P3 IMAD.WIDE R12, R13, 0x4, R4.reuse ;  /* 0x000000040d0cb825 */ /* 0x100fe200078e0204 */
[----:B------:R0:W-:Y:S01]  /*d860*/  @!P2 ST.E.64 desc[UR6][R10.64], R24 ;  /* 0x000000180a00a985 */ /* 0x0001e2000c101b06 */
[----:B------:R-:W-:Y:S02]  /*d870*/  ISETP.GE.AND P2, PT, R0, UR4, PT ;  /* 0x0000000400007c0c */ /* 0x000fe4000bf46270 */
[--C-:B------:R-:W-:Y:S01]  /*d880*/  @!P4 IMAD.WIDE R14, R15, 0x4, R4.reuse ;  /* 0x000000040f0ec825 */ /* 0x100fe200078e0204 */
[----:B------:R1:W-:Y:S01]  /*d890*/  @!P3 ST.E.64 desc[UR6][R12.64], R28 ;  /* 0x0000001c0c00b985 */ /* 0x0003e2000c101b06 */
[----:B------:R-:W-:Y:S02]  /*d8a0*/  ISETP.GE.AND P3, PT, R2, UR4, PT ;  /* 0x0000000402007c0c */ /* 0x000fe4000bf66270 */
[----:B------:R-:W-:Y:S01]  /*d8b0*/  @!P5 IMAD.WIDE R16, R17, 0x4, R4 ;  /* 0x000000041110d825 */ /* 0x000fe200078e0204 */
[----:B------:R2:W-:Y:S01]  /*d8c0*/  @!P4 ST.E.64 desc[UR6][R14.64], R32 ;  /* 0x000000200e00c985 */ /* 0x0005e2000c101b06 */
[----:B------:R-:W-:-:S02]  /*d8d0*/  ISETP.GE.AND P4, PT, R20, UR4, PT ;  /* 0x0000000414007c0c */ /* 0x000fc4000bf86270 */
[----:B------:R-:W-:Y:S01]  /*d8e0*/  @!P1 LEA.HI R19, R19, R19, RZ, 0x1 ;  /* 0x0000001313139211 */ /* 0x000fe200078f08ff */
[----:B------:R3:W-:Y:S01]  /*d8f0*/  @!P5 ST.E.64 desc[UR6][R16.64], R36 ;  /* 0x000000241000d985 */ /* 0x0007e2000c101b06 */
[----:B------:R-:W-:Y:S01]  /*d900*/  ISETP.GE.AND P5, PT, R21, UR4, PT ;  /* 0x0000000415007c0c */ /* 0x000fe2000bfa6270 */
[C---:B0-----:R-:W-:Y:S01]  /*d910*/  VIADD R24, R3.reuse, 0x58 ;  /* 0x0000005803187836 */ /* 0x041fe20000000000 */
[----:B------:R-:W-:Y:S01]  /*d920*/  @!P0 LOP3.LUT R11, R18, 0xfffffffe, RZ, 0xc0, !PT ;  /* 0xfffffffe120b8812 */ /* 0x000fe200078ec0ff */
[----:B------:R-:W-:Y:S01]  /*d930*/  VIADD R25, R3, 0x60 ;  /* 0x0000006003197836 */ /* 0x000fe20000000000 */
[----:B------:R-:W-:Y:S02]  /*d940*/  @!P2 LEA.HI R0, R0, R0, RZ, 0x1 ;  /* 0x000000000000a211 */ /* 0x000fe400078f08ff */
[----:B-1----:R-:W-:Y:S01]  /*d950*/  @!P1 LOP3.LUT R13, R19, 0xfffffffe, RZ, 0xc0, !PT ;  /* 0xfffffffe130d9812 */ /* 0x002fe200078ec0ff */
[----:B------:R-:W-:Y:S01]  /*d960*/  @!P0 IMAD.WIDE R10, R11, 0x4, R4 ;  /* 0x000000040b0a8825 */ /* 0x000fe200078e0204 */
[----:B------:R-:W-:-:S02]  /*d970*/  @!P3 LEA.HI R2, R2, R2, RZ, 0x1 ;  /* 0x000000020202b211 */ /* 0x000fc400078f08ff */
[----:B------:R-:W-:Y:S01]  /*d980*/  @!P4 LEA.HI R20, R20, R20, RZ, 0x1 ;  /* 0x000000141414c211 */ /* 0x000fe200078f08ff */
[----:B------:R-:W-:Y:S01]  /*d990*/  @!P1 IMAD.WIDE R12, R13, 0x4, R4 ;  /* 0x000000040d0c9825 */ /* 0x000fe200078e0204 */
[----:B------:R-:W-:Y:S01]  /*d9a0*/  @!P6 LEA.HI R22, R22, R22, RZ, 0x1 ;  /* 0x000000161616e211 */ /* 0x000fe200078f08ff */
[----:B------:R0:W-:Y:S01]  /*d9b0*/  @!P0 ST.E.64 desc[UR6][R10.64], R40 ;  /* 0x000000280a008985 */ /* 0x0001e2000c101b06 */
[----:B------:R-:W-:Y:S02]  /*d9c0*/  @!P5 LEA.HI R21, R21, R21, RZ, 0x1 ;  /* 0x000000151515d211 */ /* 0x000fe400078f08ff */
[----:B--2---:R-:W-:Y:S01]  /*d9d0*/  @!P2 LOP3.LUT R15, R0, 0xfffffffe, RZ, 0xc0, !PT ;  /* 0xfffffffe000fa812 */ /* 0x004fe200078ec0ff */
[----:B------:R1:W-:Y:S01]  /*d9e0*/  @!P1 ST.E.64 desc[UR6][R12.64], R44 ;  /* 0x0000002c0c009985 */ /* 0x0003e2000c101b06 */
[----:B---3--:R-:W-:Y:S01]  /*d9f0*/  @!P3 LOP3.LUT R17, R2, 0xfffffffe, RZ, 0xc0, !PT ;  /* 0xfffffffe0211b812 */ /* 0x008fe200078ec0ff */
[C---:B------:R-:W-:Y:S01]  /*da00*/  VIADD R0, R3.reuse, 0x68 ;  /* 0x0000006803007836 */ /* 0x040fe20000000000 */
[----:B------:R-:W-:Y:S01]  /*da10*/  @!P4 LOP3.LUT R19, R20, 0xfffffffe, RZ, 0xc0, !PT ;  /* 0xfffffffe1413c812 */ /* 0x000fe200078ec0ff */
[----:B------:R-:W-:Y:S01]  /*da20*/  VIADD R20, R3, 0x78 ;  /* 0x0000007803147836 */ /* 0x000fe20000000000 */
[----:B------:R-:W-:-:S02]  /*da30*/  @!P5 LOP3.LUT R21, R21, 0xfffffffe, RZ, 0xc0, !PT ;  /* 0xfffffffe1515d812 */ /* 0x000fc400078ec0ff */
[----:B------:R-:W-:Y:S01]  /*da40*/  @!P6 LOP3.LUT R23, R22, 0xfffffffe, RZ, 0xc0, !PT ;  /* 0xfffffffe1617e812 */ /* 0x000fe200078ec0ff */
        /* <DEDUP_REMOVED lines=23> */
[----:B------:R-:W-:Y:S01]  /*dbc0*/  VIADD R24, R3, 0x90 ;  /* 0x0000009003187836 */ /* 0x000fe20000000000 */
[----:B-1----:R-:W-:Y:S01]  /*dbd0*/  @!P0 LOP3.LUT R13, R25, 0xfffffffe, RZ, 0xc0, !PT ;  /* 0xfffffffe190d8812 */ /* 0x002fe200078ec0ff */
[----:B------:R-:W-:Y:S01]  /*dbe0*/  VIADD R25, R3, 0x98 ;  /* 0x0000009803197836 */ /* 0x000fe20000000000 */
[----:B------:R-:W-:Y:S01]  /*dbf0*/  @!P2 LEA.HI R0, R0, R0, RZ, 0x1 ;  /* 0x000000000000a211 */ /* 0x000fe200078f08ff */
[----:B------:R-:W-:Y:S01]  /*dc00*/  @!P1 IMAD.WIDE R10, R11, 0x4, R4 ;  /* 0x000000040b0a9825 */ /* 0x000fe200078e0204 */
[----:B------:R-:W-:-:S02]  /*dc10*/  @!P5 LEA.HI R20, R20, R20, RZ, 0x1 ;  /* 0x000000141414d211 */ /* 0x000fc400078f08ff */
[----:B------:R-:W-:Y:S01]  /*dc20*/  @!P6 LEA.HI R2, R2, R2, RZ, 0x1 ;  /* 0x000000020202e211 */ /* 0x000fe200078f08ff */
[--C-:B------:R-:W-:Y:S01]  /*dc30*/  @!P0 IMAD.WIDE R12, R13, 0x4, R4.reuse ;  /* 0x000000040d0c8825 */ /* 0x100fe200078e0204 */
[----:B------:R-:W-:Y:S01]  /*dc40*/  @!P3 LEA.HI R22, R22, R22, RZ, 0x1 ;  /* 0x000000161616b211 */ /* 0x000fe200078f08ff */
[----:B------:R0:W-:Y:S01]  /*dc50*/  @!P1 ST.E.64 desc[UR6][R10.64], R68 ;  /* 0x000000440a009985 */ /* 0x0001e2000c101b06 */
[----:B------:R-:W-:Y:S02]  /*dc60*/  @!P4 LEA.HI R21, R21, R21, RZ, 0x1 ;  /* 0x000000151515c211 */ /* 0x000fe400078f08ff */
[----:B--2---:R-:W-:Y:S01]  /*dc70*/  @!P2 LOP3.LUT R15, R0, 0xfffffffe, RZ, 0xc0, !PT ;  /* 0xfffffffe000fa812 */ /* 0x004fe200078ec0ff */
[----:B------:R1:W-:Y:S01]  /*dc80*/  @!P0 ST.E.64 desc[UR6][R12.64], R72 ;  /* 0x000000480c008985 */ /* 0x0003e2000c101b06 */
[----:B---3--:R-:W-:Y:S01]  /*dc90*/  @!P6 LOP3.LUT R17, R2, 0xfffffffe, RZ, 0xc0, !PT ;  /* 0xfffffffe0211e812 */ /* 0x008fe200078ec0ff */
[C---:B------:R-:W-:Y:S01]  /*dca0*/  VIADD R0, R3.reuse, 0xa0 ;  /* 0x000000a003007836 */ /* 0x040fe20000000000 */
[----:B----4-:R-:W-:Y:S01]  /*dcb0*/  @!P5 LOP3.LUT R19, R20, 0xfffffffe, RZ, 0xc0, !PT ;  /* 0xfffffffe1413d812 */ /* 0x010fe200078ec0ff */
[----:B------:R-:W-:Y:S01]  /*dcc0*/  VIADD R2, R3, 0xa8 ;  /* 0x000000a803027836 */ /* 0x000fe20000000000 */
[----:B------:R-:W-:Y:S01]  /*dcd0*/  @!P4 LOP3.LUT R21, R21, 0xfffffffe, RZ, 0xc0, !PT ;  /* 0xfffffffe1515c812 */ /* 0x000fe200078ec0ff */
[C---:B------:R-:W-:Y:S01]  /*dce0*/  VIADD R20, R3.reuse, 0xb0 ;  /* 0x000000b003147836 */ /* 0x040fe20000000000 */
        /* <DEDUP_REMOVED lines=13> */
[----:B------:R-:W-:-:S02]  /*ddc0*/  @!P0 LEA.HI R24, R24, R24, RZ, 0x1 ;  /* 0x0000001818188211 */ /* 0x000fc400078f08ff */
        /* <DEDUP_REMOVED lines=8> */
[----:B0-----:R-:W-:Y:S02]  /*de50*/  @!P0 LOP3.LUT R11, R24, 0xfffffffe, RZ, 0xc0, !PT ;  /* 0xfffffffe180b8812 */ /* 0x001fe400078ec0ff */
[----:B------:R-:W-:Y:S02]  /*de60*/  @!P2 LEA.HI R0, R0, R0, RZ, 0x1 ;  /* 0x000000000000a211 */ /* 0x000fe400078f08ff */
[----:B-1----:R-:W-:Y:S01]  /*de70*/  @!P1 LOP3.LUT R13, R25, 0xfffffffe, RZ, 0xc0, !PT ;  /* 0xfffffffe190d9812 */ /* 0x002fe200078ec0ff */
[--C-:B------:R-:W-:Y:S01]  /*de80*/  @!P0 IMAD.WIDE R10, R11, 0x4, R4.reuse ;  /* 0x000000040b0a8825 */ /* 0x100fe200078e0204 */
[----:B------:R-:W-:Y:S02]  /*de90*/  @!P4 LEA.HI R20, R20, R20, RZ, 0x1 ;  /* 0x000000141414c211 */ /* 0x000fe400078f08ff */
[----:B------:R-:W-:Y:S01]  /*dea0*/  @!P3 LEA.HI R2, R2, R2, RZ, 0x1 ;  /* 0x000000020202b211 */ /* 0x000fe200078f08ff */
[--C-:B------:R-:W-:Y:S01]  /*deb0*/  @!P1 IMAD.WIDE R12, R13, 0x4, R4.reuse ;  /* 0x000000040d0c9825 */ /* 0x100fe200078e0204 */
[----:B--2---:R-:W-:Y:S01]  /*dec0*/  @!P2 LOP3.LUT R15, R0, 0xfffffffe, RZ, 0xc0, !PT ;  /* 0xfffffffe000fa812 */ /* 0x004fe200078ec0ff */
[----:B------:R0:W-:Y:S01]  /*ded0*/  @!P0 ST.E.64 desc[UR6][R10.64], R96 ;  /* 0x000000600a008985 */ /* 0x0001e2000c101b06 */
[----:B------:R-:W-:Y:S01]  /*dee0*/  @!P5 LEA.HI R21, R21, R21, RZ, 0x1 ;  /* 0x000000151515d211 */ /* 0x000fe200078f08ff */
[----:B------:R-:W-:Y:S01]  /*def0*/  VIADD R0, R3, 0xc8 ;  /* 0x000000c803007836 */ /* 0x000fe20000000000 */
[----:B---3--:R-:W-:Y:S01]  /*df00*/  @!P3 LOP3.LUT R17, R2, 0xfffffffe, RZ, 0xc0, !PT ;  /* 0xfffffffe0211b812 */ /* 0x008fe200078ec0ff */
[--C-:B------:R-:W-:Y:S01]  /*df10*/  @!P2 IMAD.WIDE R14, R15, 0x4, R4.reuse ;  /* 0x000000040f0ea825 */ /* 0x100fe200078e0204 */
[----:B------:R-:W-:Y:S01]  /*df20*/  @!P6 LEA.HI R22, R22, R22, RZ, 0x1 ;  /* 0x000000161616e211 */ /* 0x000fe200078f08ff */
[----:B------:R1:W-:Y:S01]  /*df30*/  @!P1 ST.E.64 desc[UR6][R12.64], R100 ;  /* 0x000000640c009985 */ /* 0x0003e2000c101b06 */
[----:B----4-:R-:W-:Y:S01]  /*df40*/  @!P4 LOP3.LUT R19, R20, 0xfffffffe, RZ, 0xc0, !PT ;  /* 0xfffffffe1413c812 */ /* 0x010fe200078ec0ff */
[----:B------:R-:W-:Y:S01]  /*df50*/  VIADD R2, R3, 0xd0 ;  /* 0x000000d003027836 */ /* 0x000fe20000000000 */
[----:B------:R-:W-:Y:S01]  /*df60*/  @!P5 LOP3.LUT R21, R21, 0xfffffffe, RZ, 0xc0, !PT ;  /* 0xfffffffe1515d812 */ /* 0x000fe200078ec0ff */
[----:B------:R2:W-:Y:S01]  /*df70*/  @!P2 ST.E.64 desc[UR6][R14.64], R104 ;  /* 0x000000680e00a985 */ /* 0x0005e2000c101b06 */
[----:B------:R-:W-:Y:S01]  /*df80*/  @!P6 LOP3.LUT R23, R22, 0xfffffffe, RZ, 0xc0, !PT ;  /* 0xfffffffe1617e812 */ /* 0x000fe200078ec0ff */
[----:B------:R-:W-:Y:S01]  /*df90*/  VIADD R20, R3, 0xd8 ;  /* 0x000000d803147836 */ /* 0x000fe20000000000 */
[----:B------:R-:W-:Y:S01]  /*dfa0*/  ISETP.GE.AND P0, PT, R0, UR4, PT ;  /* 0x0000000400007c0c */ /* 0x000fe2000bf06270 */
[----:B0-----:R-:W-:Y:S01]  /*dfb0*/  @!P3 IMAD.WIDE R10, R17, 0x4, R4 ;  /* 0x00000004110ab825 */ /* 0x001fe200078e0204 */
[----:B------:R-:W-:-:S02]  /*dfc0*/  ISETP.GE.AND P1, PT, R2, UR4, PT ;  /* 0x0000000402007c0c */ /* 0x000fc4000bf26270 */
[----:B------:R-:W-:Y:S01]  /*dfd0*/  ISETP.GE.AND P2, PT, R20, UR4, PT ;  /* 0x0000000414007c0c */ /* 0x000fe2000bf46270 */
[--C-:B------:R-:W-:Y:S01]  /*dfe0*/  @!P5 IMAD.WIDE R16, R21, 0x4, R4.reuse ;  /* 0x000000041510d825 */ /* 0x100fe200078e0204 */
[----:B------:R0:W-:Y:S03]  /*dff0*/  @!P3 ST.E.64 desc[UR6][R10.64], R108 ;  /* 0x0000006c0a00b985 */ /* 0x0001e6000c101b06 */
[----:B-1----:R-:W-:-:S04]  /*e000*/  @!P4 IMAD.WIDE R12, R19, 0x4, R4 ;  /* 0x00000004130cc825 */ /* 0x002fc800078e0204 */
[----:B------:R-:W-:Y:S01]  /*e010*/  @!P6 IMAD.WIDE R18, R23, 0x4, R4 ;  /* 0x000000041712e825 */ /* 0x000fe200078e0204 */
[----:B------:R1:W-:Y:S01]  /*e020*/  @!P4 ST.E.64 desc[UR6][R12.64], R112 ;  /* 0x000000700c00c985 */ /* 0x0003e2000c101b06 */
[----:B------:R-:W-:Y:S02]  /*e030*/  @!P0 LEA.HI R0, R0, R0, RZ, 0x1 ;  /* 0x0000000000008211 */ /* 0x000fe400078f08ff */
[C---:B------:R-:W-:Y:S01]  /*e040*/  VIADD R21, R3.reuse, 0xe0 ;  /* 0x000000e003157836 */ /* 0x040fe20000000000 */
[----:B------:R3:W-:Y:S01]  /*e050*/  @!P5 ST.E.64 desc[UR6][R16.64], R116 ;  /* 0x000000741000d985 */ /* 0x0007e2000c101b06 */
[C---:B--2---:R-:W-:Y:S01]  /*e060*/  VIADD R14, R3.reuse, 0xe8 ;  /* 0x000000e8030e7836 */ /* 0x044fe20000000000 */
[----:B------:R-:W-:Y:S01]  /*e070*/  @!P1 LEA.HI R2, R2, R2, RZ, 0x1 ;  /* 0x0000000202029211 */ /* 0x000fe200078f08ff */
[C---:B0-----:R-:W-:Y:S01]  /*e080*/  VIADD R11, R3.reuse, 0xf8 ;  /* 0x000000f8030b7836 */ /* 0x041fe20000000000 */
[----:B------:R0:W-:Y:S01]  /*e090*/  @!P6 ST.E.64 desc[UR6][R18.64], R120 ;  /* 0x000000781200e985 */ /* 0x0001e2000c101b06 */
[----:B------:R-:W-:Y:S01]  /*e0a0*/  VIADD R15, R3, 0xf0 ;  /* 0x000000f0030f7836 */ /* 0x000fe20000000000 */
[----:B------:R-:W-:-:S02]  /*e0b0*/  ISETP.GE.AND P3, PT, R21, UR4, PT ;  /* 0x0000000415007c0c */ /* 0x000fc4000bf66270 */
[----:B------:R-:W-:Y:S02]  /*e0c0*/  ISETP.GE.AND P6, PT, R11, UR4, PT ;  /* 0x000000040b007c0c */ /* 0x000fe4000bfc6270 */
[----:B------:R-:W-:Y:S02]  /*e0d0*/  ISETP.GE.AND P4, PT, R14, UR4, PT ;  /* 0x000000040e007c0c */ /* 0x000fe4000bf86270 */
[----:B------:R-:W-:Y:S02]  /*e0e0*/  ISETP.GE.AND P5, PT, R15, UR4, PT ;  /* 0x000000040f007c0c */ /* 0x000fe4000bfa6270 */
[----:B------:R-:W-:Y:S02]  /*e0f0*/  @!P2 LEA.HI R20, R20, R20, RZ, 0x1 ;  /* 0x000000141414a211 */ /* 0x000fe400078f08ff */
[----:B-1----:R-:W-:-:S03]  /*e100*/  @!P1 LOP3.LUT R13, R2, 0xfffffffe, RZ, 0xc0, !PT ;  /* 0xfffffffe020d9812 */ /* 0x002fc600078ec0ff */
[----:B------:R-:W-:Y:S02]  /*e110*/  @!P3 LEA.HI R21, R21, R21, RZ, 0x1 ;  /* 0x000000151515b211 */ /* 0x000fe400078f08ff */
[----:B------:R-:W-:Y:S02]  /*e120*/  @!P6 LEA.HI R12, R11, R11, RZ, 0x1 ;  /* 0x0000000b0b0ce211 */ /* 0x000fe400078f08ff */
[----:B------:R-:W-:Y:S02]  /*e130*/  @!P4 LEA.HI R14, R14, R14, RZ, 0x1 ;  /* 0x0000000e0e0ec211 */ /* 0x000fe400078f08ff */
[----:B------:R-:W-:Y:S02]  /*e140*/  @!P5 LEA.HI R10, R15, R15, RZ, 0x1 ;  /* 0x0000000f0f0ad211 */ /* 0x000fe400078f08ff */
[----:B------:R-:W-:Y:S02]  /*e150*/  @!P0 LOP3.LUT R11, R0, 0xfffffffe, RZ, 0xc0, !PT ;  /* 0xfffffffe000b8812 */ /* 0x000fe400078ec0ff */
[----:B------:R-:W-:-:S02]  /*e160*/  @!P2 LOP3.LUT R15, R20, 0xfffffffe, RZ, 0xc0, !PT ;  /* 0xfffffffe140fa812 */ /* 0x000fc400078ec0ff */
[----:B---3--:R-:W-:Y:S02]  /*e170*/  @!P3 LOP3.LUT R17, R21, 0xfffffffe, RZ, 0xc0, !PT ;  /* 0xfffffffe1511b812 */ /* 0x008fe400078ec0ff */
[----:B0-----:R-:W-:Y:S01]  /*e180*/  @!P4 LOP3.LUT R19, R14, 0xfffffffe, RZ, 0xc0, !PT ;  /* 0xfffffffe0e13c812 */ /* 0x001fe200078ec0ff */
[--C-:B------:R-:W-:Y:S01]  /*e190*/  @!P2 IMAD.WIDE R14, R15, 0x4, R4.reuse ;  /* 0x000000040f0ea825 */ /* 0x100fe200078e0204 */
[----:B------:R-:W-:Y:S02]  /*e1a0*/  @!P5 LOP3.LUT R21, R10, 0xfffffffe, RZ, 0xc0, !PT ;  /* 0xfffffffe0a15d812 */ /* 0x000fe400078ec0ff */
        /* <DEDUP_REMOVED lines=14> */
.L_x_1046:
[----:B------:R-:W-:Y:S05]  /*e290*/  BSYNC B0 ;  /* 0x0000000000007941 */ /* 0x000fea0003800000 */
.L_x_1045:
[----:B------:R-:W-:Y:S01]  /*e2a0*/  ISETP.GE.AND P0, PT, R9, R8, PT ;  /* 0x000000080900720c */ /* 0x000fe20003f06270 */
[----:B0---4-:R0:W1:Y:S04]  /*e2b0*/  SHFL.IDX PT, R5, R7, 0x1, 0x1c1f ;  /* 0x003c1f0007057f89 */ /* 0x01106800000e0000 */
[----:B---3--:R0:W3:Y:S08]  /*e2c0*/  SHFL.IDX PT, R4, R6, 0x1, 0x1c1f ;  /* 0x003c1f0006047f89 */ /* 0x0080f000000e0000 */
[----:B0-----:R-:W-:Y:S05]  /*e2d0*/  @P0 BRA `(.L_x_965) ;  /* 0x0000005c00300947 */ /* 0x001fea0003800000 */
[C---:B--2---:R-:W-:Y:S01]  /*e2e0*/  VIADD R0, R3.reuse, 0x8 ;  /* 0x0000000803007836 */ /* 0x044fe20000000000 */
[C---:B------:R-:W-:Y:S01]  /*e2f0*/  IADD3 R2, R3.reuse, 0x10, RZ ;  /* 0x0000001003027810 */ /* 0x040fe20007ffe0ff */
[----:B------:R-:W-:Y:S01]  /*e300*/  ULDC UR4, c[0x0][0xac8] ;  /* 0x0002b20000047ab9 */ /* 0x000fe20000000800 */
[C---:B------:R-:W-:Y:S01]  /*e310*/  VIADD R12, R3.reuse, 0x18 ;  /* 0x00000018030c7836 */ /* 0x040fe20000000000 */
[C---:B------:R-:W-:Y:S01]  /*e320*/  ISETP.GE.AND P0, PT, R3.reuse, UR4, PT ;  /* 0x0000000403007c0c */ /* 0x040fe2000bf06270 */
[C---:B------:R-:W-:Y:S01]  /*e330*/  VIADD R13, R3.reuse, 0x20 ;  /* 0x00000020030d7836 */ /* 0x040fe20000000000 */
[----:B------:R-:W-:Y:S01]  /*e340*/  ISETP.GE.AND P1, PT, R0, UR4, PT ;  /* 0x0000000400007c0c */ /* 0x000fe2000bf26270 */
[----:B------:R-:W-:Y:S01]  /*e350*/  ULDC.64 UR6, c[0x0][0x208] ;  /* 0x0000820000067ab9 */ /* 0x000fe20000000a00 */
[----:B------:R-:W-:Y:S01]  /*e360*/  ISETP.GE.AND P2, PT, R2, UR4, PT ;  /* 0x0000000402007c0c */ /* 0x000fe2000bf46270 */
[C---:B------:R-:W-:Y:S01]  /*e370*/  VIADD R14, R3.reuse, 0x38 ;  /* 0x00000038030e7836 */ /* 0x040fe20000000000 */
[----:B------:R-:W-:Y:S01]  /*e380*/  ISETP.GE.AND P5, PT, R12, UR4, PT ;  /* 0x000000040c007c0c */ /* 0x000fe2000bfa6270 */
[----:B------:R-:W-:Y:S01]  /*e390*/  VIADD R15, R3, 0x40 ;  /* 0x00000040030f7836 */ /* 0x000fe20000000000 */
[----:B------:R-:W-:Y:S01]  /*e3a0*/  ISETP.GE.AND P6, PT, R13, UR4, PT ;  /* 0x000000040d007c0c */ /* 0x000fe2000bfc6270 */
[----:B------:R-:W-:-:S02]  /*e3b0*/  VIADD R16, R3, 0x48 ;  /* 0x0000004803107836 */ /* 0x000fc40000000000 */
[----:B------:R-:W-:Y:S01]  /*e3c0*/  VIADD R18, R3, 0x50 ;  /* 0x0000005003127836 */ /* 0x000fe20000000000 */
[----:B------:R-:W-:Y:S01]  /*e3d0*/  ISETP.GE.AND P3, PT, R15, UR4, PT ;  /* 0x000000040f007c0c */ /* 0x000fe2000bf66270 */
[C-C-:B-1-3--:R-:W-:Y:S01]  /*e3e0*/  @!P0 IMAD.WIDE R6, R3.reuse, 0x4, R4.reuse ;  /* 0x0000000403068825 */ /* 0x14afe200078e0204 */
[----:B------:R-:W-:Y:S02]  /*e3f0*/  ISETP.GE.AND P4, PT, R16, UR4, PT ;  /* 0x0000000410007c0c */ /* 0x000fe4000bf86270 */
[----:B------:R-:W-:Y:S01]  /*e400*/  @!P1 LEA.HI R0, R0, R0, RZ, 0x1 ;  /* 0x0000000000009211 */ /* 0x000fe200078f08ff */
[C---:B------:R-:W-:Y:S01]  /*e410*/  VIADD R20, R3.reuse, 0x58 ;  /* 0x0000005803147836 */ /* 0x040fe20000000000 */
[----:B------:R-:W-:Y:S01]  /*e420*/  @!P2 LEA.HI R2, R2, R2, RZ, 0x1 ;  /* 0x000000020202a211 */ /* 0x000fe200078f08ff */
[----:B------:R0:W-:Y:S01]  /*e430*/  @!P0 ST.E.64 desc[UR6][R6.64], R26 ;  /* 0x0000001a06008985 */ /* 0x0001e2000c101b06 */
[----:B------:R-:W-:Y:S01]  /*e440*/  @!P1 LOP3.LUT R9, R0, 0xfffffffe, RZ, 0xc0, !PT ;  /* 0xfffffffe00099812 */ /* 0x000fe200078ec0ff */
[C---:B------:R-:W-:Y:S01]  /*e450*/  VIADD R0, R3.reuse, 0x28 ;  /* 0x0000002803007836 */ /* 0x040fe20000000000 */
[----:B------:R-:W-:Y:S01]  /*e460*/  @!P2 LOP3.LUT R11, R2, 0xfffffffe, RZ, 0xc0, !PT ;  /* 0xfffffffe020ba812 */ /* 0x000fe200078ec0ff */
[----:B------:R-:W-:Y:S01]  /*e470*/  VIADD R2, R3, 0x30 ;  /* 0x0000003003027836 */ /* 0x000fe20000000000 */
[----:B------:R-:W-:Y:S01]  /*e480*/  @!P5 LEA.HI R12, R12, R12, RZ, 0x1 ;  /* 0x0000000c0c0cd211 */ /* 0x000fe200078f08ff */
[----:B------:R-:W-:Y:S01]  /*e490*/  @!P1 IMAD.WIDE R8, R9, 0x4, R4 ;  /* 0x0000000409089825 */ /* 0x000fe200078e0204 */
[----:B------:R-:W-:-:S02]  /*e4a0*/  ISETP.GE.AND P0, PT, R0, UR4, PT ;  /* 0x0000000400007c0c */ /* 0x000fc4000bf06270 */
[----:B------:R-:W-:Y:S01]  /*e4b0*/  @!P6 LEA.HI R13, R13, R13, RZ, 0x1 ;  /* 0x0000000d0d0de211 */ /* 0x000fe200078f08ff */
[--C-:B------:R-:W-:Y:S01]  /*e4c0*/  @!P2 IMAD.WIDE R10, R11, 0x4, R4.reuse ;  /* 0x000000040b0aa825 */ /* 0x100fe200078e0204 */
[----:B------:R1:W-:Y:S01]  /*e4d0*/  @!P1 ST.E.64 desc[UR6][R8.64], R30 ;  /* 0x0000001e08009985 */ /* 0x0003e2000c101b06 */
[----:B------:R-:W-:Y:S02]  /*e4e0*/  ISETP.GE.AND P1, PT, R2, UR4, PT ;  /* 0x0000000402007c0c */ /* 0x000fe4000bf26270 */
[----:B0-----:R-:W-:Y:S01]  /*e4f0*/  @!P5 LOP3.LUT R7, R12, 0xfffffffe, RZ, 0xc0, !PT ;  /* 0xfffffffe0c07d812 */ /* 0x001fe200078ec0ff */
[----:B------:R0:W-:Y:S01]  /*e500*/  @!P2 ST.E.64 desc[UR6][R10.64], R34 ;  /* 0x000000220a00a985 */ /* 0x0001e2000c101b06 */
[----:B------:R-:W-:Y:S02]  /*e510*/  ISETP.GE.AND P2, PT, R14, UR4, PT ;  /* 0x000000040e007c0c */ /* 0x000fe4000bf46270 */
[----:B------:R-:W-:Y:S01]  /*e520*/  @!P4 LEA.HI R16, R16, R16, RZ, 0x1 ;  /* 0x000000101010c211 */ /* 0x000fe200078f08ff */
[----:B------:R-:W-:Y:S01]  /*e530*/  @!P5 IMAD.WIDE R6, R7, 0x4, R4 ;  /* 0x000000040706d825 */ /* 0x000fe200078e0204 */
[----:B------:R-:W-:-:S02]  /*e540*/  @!P0 LEA.HI R0, R0, R0, RZ, 0x1 ;  /* 0x0000000000008211 */ /* 0x000fc400078f08ff */
[----:B------:R-:W-:Y:S01]  /*e550*/  @!P4 LOP3.LUT R19, R16, 0xfffffffe, RZ, 0xc0, !PT ;  /* 0xfffffffe1013c812 */ /* 0x000fe200078ec0ff */
[----:B------:R-:W-:Y:S01]  /*e560*/  VIADD R16, R3, 0x70 ;  /* 0x0000007003107836 */ /* 0x000fe20000000000 */
[----:B------:R2:W-:Y:S01]  /*e570*/  @!P5 ST.E.64 desc[UR6][R6.64], R38 ;  /* 0x000000260600d985 */ /* 0x0005e2000c101b06 */
[----:B-1----:R-:W-:Y:S02]  /*e580*/  @!P6 LOP3.LUT R9, R13, 0xfffffffe, RZ, 0xc0, !PT ;  /* 0xfffffffe0d09e812 */ /* 0x002fe400078ec0ff */
[----:B------:R-:W-:Y:S02]  /*e590*/  @!P1 LEA.HI R2, R2, R2, RZ, 0x1 ;  /* 0x0000000202029211 */ /* 0x000fe400078f08ff */
[----:B------:R-:W-:Y:S01]  /*e5a0*/  @!P2 LEA.HI R14, R14, R14, RZ, 0x1 ;  /* 0x0000000e0e0ea211 */ /* 0x000fe200078f08ff */
[--C-:B------:R-:W-:Y:S01]  /*e5b0*/  @!P6 IMAD.WIDE R8, R9, 0x4, R4.reuse ;  /* 0x000000040908e825 */ /* 0x100fe200078e0204 */
[----:B0-----:R-:W-:Y:S02]  /*e5c0*/  @!P3 LEA.HI R10, R15, R15, RZ, 0x1 ;  /* 0x0000000f0f0ab211 */ /* 0x001fe400078f08ff */
[----:B------:R-:W-:Y:S01]  /*e5d0*/  @!P0 LOP3.LUT R11, R0, 0xfffffffe, RZ, 0xc0, !PT ;  /* 0xfffffffe000b8812 */ /* 0x000fe200078ec0ff */
[----:B------:R-:W-:Y:S01]  /*e5e0*/  VIADD R0, R3, 0x60 ;  /* 0x0000006003007836 */ /* 0x000fe20000000000 */
[----:B------:R-:W-:Y:S01]  /*e5f0*/  @!P1 LOP3.LUT R13, R2, 0xfffffffe, RZ, 0xc0, !PT ;  /* 0xfffffffe020d9812 */ /* 0x000fe200078ec0ff */
[----:B------:R0:W-:Y:S01]  /*e600*/  @!P6 ST.E.64 desc[UR6][R8.64], R42 ;  /* 0x0000002a0800e985 */ /* 0x0001e2000c101b06 */
[----:B------:R-:W-:Y:S01]  /*e610*/  @!P2 LOP3.LUT R15, R14, 0xfffffffe, RZ, 0xc0, !PT ;  /* 0xfffffffe0e0fa812 */ /* 0x000fe200078ec0ff */
[----:B--2---:R-:W-:Y:S01]  /*e620*/  @!P0 IMAD.WIDE R6, R11, 0x4, R4 ;  /* 0x000000040b068825 */ /* 0x004fe200078e0204 */
[----:B------:R-:W-:-:S02]  /*e630*/  @!P3 LOP3.LUT R17, R10, 0xfffffffe, RZ, 0xc0, !PT ;  /* 0xfffffffe0a11b812 */ /* 0x000fc400078ec0ff */
[----:B------:R-:W-:Y:S01]  /*e640*/  ISETP.GE.AND P5, PT, R18, UR4, PT ;  /* 0x0000000412007c0c */ /* 0x000fe2000bfa6270 */
[--C-:B------:R-:W-:Y:S01]  /*e650*/  @!P2 IMAD.WIDE R10, R15, 0x4, R4.reuse ;  /* 0x000000040f0aa825 */ /* 0x100fe200078e0204 */
[----:B------:R-:W-:Y:S01]  /*e660*/  ISETP.GE.AND P6, PT, R20, UR4, PT ;  /* 0x0000000414007c0c */ /* 0x000fe2000bfc6270 */
[----:B------:R1:W-:Y:S02]  /*e670*/  @!P0 ST.E.64 desc[UR6][R6.64], R46 ;  /* 0x0000002e06008985 */ /* 0x0003e4000c101b06 */
[----:B------:R-:W-:-:S04]  /*e680*/  @!P4 IMAD.WIDE R14, R19, 0x4, R4 ;  /* 0x00000004130ec825 */ /* 0x000fc800078e0204 */
[----:B0-----:R-:W-:-:S04]  /*e690*/  @!P1 IMAD.WIDE R8, R13, 0x4, R4 ;  /* 0x000000040d089825 */ /* 0x001fc800078e0204 */
[----:B------:R-:W-:Y:S01]  /*e6a0*/  @!P3 IMAD.WIDE R12, R17, 0x4, R4 ;  /* 0x00000004110cb825 */ /* 0x000fe200078e0204 */
[----:B------:R0:W-:Y:S01]  /*e6b0*/  @!P1 ST.E.64 desc[UR6][R8.64], R50 ;  /* 0x0000003208009985 */ /* 0x0001e2000c101b06 */
[----:B------:R-:W-:Y:S02]  /*e6c0*/  @!P5 LEA.HI R18, R18, R18, RZ, 0x1 ;  /* 0x000000121212d211 */ /* 0x000fe400078f08ff */
[C---:B------:R-:W-:Y:S01]  /*e6d0*/  VIADD R2, R3.reuse, 0x68 ;  /* 0x0000006803027836 */ /* 0x040fe20000000000 */
[----:B------:R2:W-:Y:S01]  /*e6e0*/  @!P2 ST.E.64 desc[UR6][R10.64], R54 ;  /* 0x000000360a00a985 */ /* 0x0005e2000c101b06 */
[C---:B------:R-:W-:Y:S01]  /*e6f0*/  VIADD R17, R3.reuse, 0x78 ;  /* 0x0000007803117836 */ /* 0x040fe20000000000 */
[----:B------:R-:W-:Y:S01]  /*e700*/  ISETP.GE.AND P2, PT, R16, UR4, PT ;  /* 0x0000000410007c0c */ /* 0x000fe2000bf46270 */
[----:B------:R-:W-:Y:S01]  /*e710*/  VIADD R19, R3, 0x80 ;  /* 0x0000008003137836 */ /* 0x000fe20000000000 */
[----:B------:R3:W-:Y:S01]  /*e720*/  @!P3 ST.E.64 desc[UR6][R12.64], R58 ;  /* 0x0000003a0c00b985 */ /* 0x0007e2000c101b06 */
[----:B------:R-:W-:-:S02]  /*e730*/  ISETP.GE.AND P3, PT, R2, UR4, PT ;  /* 0x0000000402007c0c */ /* 0x000fc4000bf66270 */
[----:B------:R-:W-:Y:S01]  /*e740*/  ISETP.GE.AND P1, PT, R17, UR4, PT ;  /* 0x0000000411007c0c */ /* 0x000fe2000bf26270 */
[----:B------:R4:W-:Y:S01]  /*e750*/  @!P4 ST.E.64 desc[UR6][R14.64], R62 ;  /* 0x0000003e0e00c985 */ /* 0x0009e2000c101b06 */
[----:B------:R-:W-:Y:S02]  /*e760*/  ISETP.GE.AND P4, PT, R0, UR4, PT ;  /* 0x0000000400007c0c */ /* 0x000fe4000bf86270 */
[----:B------:R-:W-:Y:S02]  /*e770*/  ISETP.GE.AND P0, PT, R19, UR4, PT ;  /* 0x0000000413007c0c */ /* 0x000fe4000bf06270 */
[----:B------:R-:W-:Y:S02]  /*e780*/  @!P6 LEA.HI R20, R20, R20, RZ, 0x1 ;  /* 0x000000141414e211 */ /* 0x000fe400078f08ff */
[----:B-1----:R-:W-:Y:S01]  /*e790*/  @!P5 LOP3.LUT R7, R18, 0xfffffffe, RZ, 0xc0, !PT ;  /* 0xfffffffe1207d812 */ /* 0x002fe200078ec0ff */
[C---:B------:R-:W-:Y:S01]  /*e7a0*/  VIADD R18, R3.reuse, 0x88 ;  /* 0x0000008803127836 */ /* 0x040fe20000000000 */
[----:B0-----:R-:W-:Y:S01]  /*e7b0*/  @!P6 LOP3.LUT R9, R20, 0xfffffffe, RZ, 0xc0, !PT ;  /* 0xfffffffe1409e812 */ /* 0x001fe200078ec0ff */
[----:B------:R-:W-:Y:S01]  /*e7c0*/  VIADD R20, R3, 0x90 ;  /* 0x0000009003147836 */ /* 0x000fe20000000000 */
[----:B------:R-:W-:Y:S01]  /*e7d0*/  @!P3 LEA.HI R2, R2, R2, RZ, 0x1 ;  /* 0x000000020202b211 */ /* 0x000fe200078f08ff */
        /* <DEDUP_REMOVED lines=13> */
[----:B------:R-:W-:-:S02]  /*e8b0*/  @!P1 LOP3.LUT R17, R17, 0xfffffffe, RZ, 0xc0, !PT ;  /* 0xfffffffe11119812 */ /* 0x000fc400078ec0ff */
[----:B------:R-:W-:Y:S02]  /*e8c0*/  @!P0 LOP3.LUT R19, R19, 0xfffffffe, RZ, 0xc0, !PT ;  /* 0xfffffffe13138812 */ /* 0x000fe400078ec0ff */
        /* <DEDUP_REMOVED lines=15> */
[----:B------:R-:W-:Y:S02]  /*e9c0*/  @!P5 LEA.HI R20, R20, R20, RZ, 0x1 ;  /* 0x000000141414d211 */ /* 0x000fe400078f08ff */
[C---:B------:R-:W-:Y:S01]  /*e9d0*/  VIADD R17, R3.reuse, 0xb0 ;  /* 0x000000b003117836 */ /* 0x040fe20000000000 */
[----:B------:R-:W-:Y:S01]  /*e9e0*/  @!P0 ST.E.64 desc[UR6][R14.64], R90 ;  /* 0x0000005a0e008985 */ /* 0x000fe2000c101b06 */
[----:B------:R-:W-:Y:S01]  /*e9f0*/  ISETP.GE.AND P0, PT, R0, UR4, PT ;  /* 0x0000000400007c0c */ /* 0x000fe2000bf06270 */
[C---:B------:R-:W-:Y:S01]  /*ea00*/  VIADD R19, R3.reuse, 0xb8 ;  /* 0x000000b803137836 */ /* 0x040fe20000000000 */
[----:B0-----:R-:W-:Y:S01]  /*ea10*/  @!P6 LOP3.LUT R7, R18, 0xfffffffe, RZ, 0xc0, !PT ;  /* 0xfffffffe1207e812 */ /* 0x001fe200078ec0ff */
[----:B------:R-:W-:Y:S01]  /*ea20*/  VIADD R18, R3, 0xc0 ;  /* 0x000000c003127836 */ /* 0x000fe20000000000 */
[----:B------:R-:W-:-:S02]  /*ea30*/  ISETP.GE.AND P2, PT, R17, UR4, PT ;  /* 0x0000000411007c0c */ /* 0x000fc4000bf46270 */
[----:B------:R-:W-:Y:S01]  /*ea40*/  ISETP.GE.AND P1, PT, R19, UR4, PT ;  /* 0x0000000413007c0c */ /* 0x000fe2000bf26270 */
[--C-:B------:R-:W-:Y:S01]  /*ea50*/  @!P6 IMAD.WIDE R6, R7, 0x4, R4.reuse ;  /* 0x000000040706e825 */ /* 0x100fe200078e0204 */
[----:B-1----:R-:W-:Y:S02]  /*ea60*/  @!P5 LOP3.LUT R9, R20, 0xfffffffe, RZ, 0xc0, !PT ;  /* 0xfffffffe1409d812 */ /* 0x002fe400078ec0ff */
[----:B------:R-:W-:Y:S01]  /*ea70*/  @!P4 LEA.HI R2, R2, R2, RZ, 0x1 ;  /* 0x000000020202c211 */ /* 0x000fe200078f08ff */
[----:B------:R-:W-:Y:S01]  /*ea80*/  VIADD R20, R3, 0xc8 ;  /* 0x000000c803147836 */ /* 0x000fe20000000000 */
[----:B------:R0:W-:Y:S01]  /*ea90*/  @!P6 ST.E.64 desc[UR6][R6.64], R94 ;  /* 0x0000005e0600e985 */ /* 0x0001e2000c101b06 */
[----:B------:R-:W-:Y:S01]  /*eaa0*/  @!P0 LEA.HI R0, R0, R0, RZ, 0x1 ;  /* 0x0000000000008211 */ /* 0x000fe200078f08ff */
[----:B------:R-:W-:Y:S01]  /*eab0*/  @!P5 IMAD.WIDE R8, R9, 0x4, R4 ;  /* 0x000000040908d825 */ /* 0x000fe200078e0204 */
[----:B------:R-:W-:Y:S02]  /*eac0*/  @!P3 LEA.HI R16, R16, R16, RZ, 0x1 ;  /* 0x000000101010b211 */ /* 0x000fe400078f08ff */
[----:B--2---:R-:W-:Y:S01]  /*ead0*/  @!P0 LOP3.LUT R11, R0, 0xfffffffe, RZ, 0xc0, !PT ;  /* 0xfffffffe000b8812 */ /* 0x004fe200078ec0ff */
[----:B------:R-:W-:Y:S01]  /*eae0*/  VIADD R0, R3, 0xd0 ;  /* 0x000000d003007836 */ /* 0x000fe20000000000 */
[----:B------:R1:W-:Y:S01]  /*eaf0*/  @!P5 ST.E.64 desc[UR6][R8.64], R98 ;  /* 0x000000620800d985 */ /* 0x0003e2000c101b06 */
[----:B------:R-:W-:-:S02]  /*eb00*/  ISETP.GE.AND P5, PT, R18, UR4, PT ;  /* 0x0000000412007c0c */ /* 0x000fc4000bfa6270 */
[----:B------:R-:W-:Y:S02]  /*eb10*/  @!P2 LEA.HI R17, R17, R17, RZ, 0x1 ;  /* 0x000000111111a211 */ /* 0x000fe400078f08ff */
[----:B------:R-:W-:Y:S01]  /*eb20*/  @!P1 LEA.HI R19, R19, R19, RZ, 0x1 ;  /* 0x0000001313139211 */ /* 0x000fe200078f08ff */
[--C-:B0-----:R-:W-:Y:S01]  /*eb30*/  @!P0 IMAD.WIDE R6, R11, 0x4, R4.reuse ;  /* 0x000000040b068825 */ /* 0x101fe200078e0204 */
[----:B------:R-:W-:Y:S02]  /*eb40*/  @!P4 LOP3.LUT R13, R2, 0xfffffffe, RZ, 0xc0, !PT ;  /* 0xfffffffe020dc812 */ /* 0x000fe400078ec0ff */
[----:B------:R-:W-:Y:S01]  /*eb50*/  @!P3 LOP3.LUT R15, R16, 0xfffffffe, RZ, 0xc0, !PT ;  /* 0xfffffffe100fb812 */ /* 0x000fe200078ec0ff */
[----:B------:R-:W-:Y:S01]  /*eb60*/  VIADD R2, R3, 0xd8 ;  /* 0x000000d803027836 */ /* 0x000fe20000000000 */
[----:B------:R-:W-:Y:S01]  /*eb70*/  @!P2 LOP3.LUT R17, R17, 0xfffffffe, RZ, 0xc0, !PT ;  /* 0xfffffffe1111a812 */ /* 0x000fe200078ec0ff */
[----:B------:R0:W-:Y:S01]  /*eb80*/  @!P0 ST.E.64 desc[UR6][R6.64], R102 ;  /* 0x0000006606008985 */ /* 0x0001e2000c101b06 */
[----:B------:R-:W-:Y:S01]  /*eb90*/  ISETP.GE.AND P6, PT, R20, UR4, PT ;  /* 0x0000000414007c0c */ /* 0x000fe2000bfc6270 */
[----:B-1----:R-:W-:Y:S01]  /*eba0*/  @!P4 IMAD.WIDE R8, R13, 0x4, R4 ;  /* 0x000000040d08c825 */ /* 0x002fe200078e0204 */
[----:B------:R-:W-:-:S02]  /*ebb0*/  @!P1 LOP3.LUT R19, R19, 0xfffffffe, RZ, 0xc0, !PT ;  /* 0xfffffffe13139812 */ /* 0x000fc400078ec0ff */
[----:B------:R-:W-:Y:S01]  /*ebc0*/  ISETP.GE.AND P0, PT, R0, UR4, PT ;  /* 0x0000000400007c0c */ /* 0x000fe2000bf06270 */
[--C-:B------:R-:W-:Y:S01]  /*ebd0*/  @!P3 IMAD.WIDE R10, R15, 0x4, R4.reuse ;  /* 0x000000040f0ab825 */ /* 0x100fe200078e0204 */
[----:B------:R1:W-:Y:S01]  /*ebe0*/  @!P4 ST.E.64 desc[UR6][R8.64], R106 ;  /* 0x0000006a0800c985 */ /* 0x0003e2000c101b06 */
[----:B------:R-:W-:Y:S02]  /*ebf0*/  @!P5 LEA.HI R18, R18, R18, RZ, 0x1 ;  /* 0x000000121212d211 */ /* 0x000fe400078f08ff */
[--C-:B------:R-:W-:Y:S01]  /*ec00*/  @!P2 IMAD.WIDE R12, R17, 0x4, R4.reuse ;  /* 0x00000004110ca825 */ /* 0x100fe200078e0204 */
[----:B------:R2:W-:Y:S03]  /*ec10*/  @!P3 ST.E.64 desc[UR6][R10.64], R110 ;  /* 0x0000006e0a00b985 */ /* 0x0005e6000c101b06 */
[----:B------:R-:W-:Y:S01]  /*ec20*/  @!P1 IMAD.WIDE R14, R19, 0x4, R4 ;  /* 0x00000004130e9825 */ /* 0x000fe200078e0204 */
[----:B------:R-:W-:Y:S01]  /*ec30*/  @!P2 ST.E.64 desc[UR6][R12.64], R114 ;  /* 0x000000720c00a985 */ /* 0x000fe2000c101b06 */
[----:B0-----:R-:W-:-:S02]  /*ec40*/  @!P5 LOP3.LUT R7, R18, 0xfffffffe, RZ, 0xc0, !PT ;  /* 0xfffffffe1207d812 */ /* 0x001fc400078ec0ff */
[C---:B------:R-:W-:Y:S01]  /*ec50*/  VIADD R16, R3.reuse, 0xe0 ;  /* 0x000000e003107836 */ /* 0x040fe20000000000 */
[----:B------:R-:W-:Y:S01]  /*ec60*/  @!P1 ST.E.64 desc[UR6][R14.64], R118 ;  /* 0x000000760e009985 */ /* 0x000fe2000c101b06 */
[C---:B------:R-:W-:Y:S01]  /*ec70*/  VIADD R17, R3.reuse, 0xe8 ;  /* 0x000000e803117836 */ /* 0x040fe20000000000 */
[----:B------:R-:W-:Y:S01]  /*ec80*/  ISETP.GE.AND P1, PT, R2, UR4, PT ;  /* 0x0000000402007c0c */ /* 0x000fe2000bf26270 */
[----:B------:R-:W-:Y:S01]  /*ec90*/  VIADD R19, R3, 0xf0 ;  /* 0x000000f003137836 */ /* 0x000fe20000000000 */
[----:B------:R-:W-:Y:S01]  /*eca0*/  ISETP.GE.AND P2, PT, R16, UR4, PT ;  /* 0x0000000410007c0c */ /* 0x000fe2000bf46270 */
[----:B------:R-:W-:Y:S01]  /*ecb0*/  @!P5 IMAD.WIDE R6, R7, 0x4, R4 ;  /* 0x000000040706d825 */ /* 0x000fe200078e0204 */
[----:B------:R-:W-:Y:S02]  /*ecc0*/  @!P6 LEA.HI R20, R20, R20, RZ, 0x1 ;  /* 0x000000141414e211 */ /* 0x000fe400078f08ff */
[----:B------:R-:W-:Y:S01]  /*ecd0*/  ISETP.GE.AND P3, PT, R17, UR4, PT ;  /* 0x0000000411007c0c */ /* 0x000fe2000bf66270 */
[----:B------:R-:W-:Y:S01]  /*ece0*/  VIADD R3, R3, 0xf8 ;  /* 0x000000f803037836 */ /* 0x000fe20000000000 */
[----:B------:R-:W-:Y:S01]  /*ecf0*/  ISETP.GE.AND P4, PT, R19, UR4, PT ;  /* 0x0000000413007c0c */ /* 0x000fe2000bf86270 */
[----:B------:R0:W-:Y:S01]  /*ed00*/  @!P5 ST.E.64 desc[UR6][R6.64], R122 ;  /* 0x0000007a0600d985 */ /* 0x0001e2000c101b06 */
[----:B------:R-:W-:-:S02]  /*ed10*/  @!P0 LEA.HI R0, R0, R0, RZ, 0x1 ;  /* 0x0000000000008211 */ /* 0x000fc400078f08ff */
[----:B-1----:R-:W-:Y:S02]  /*ed20*/  @!P6 LOP3.LUT R9, R20, 0xfffffffe, RZ, 0xc0, !PT ;  /* 0xfffffffe1409e812 */ /* 0x002fe400078ec0ff */
[----:B--2---:R-:W-:Y:S02]  /*ed30*/  @!P0 LOP3.LUT R11, R0, 0xfffffffe, RZ, 0xc0, !PT ;  /* 0xfffffffe000b8812 */ /* 0x004fe400078ec0ff */
[----:B------:R-:W-:Y:S01]  /*ed40*/  @!P1 LEA.HI R2, R2, R2, RZ, 0x1 ;  /* 0x0000000202029211 */ /* 0x000fe200078f08ff */
[--C-:B------:R-:W-:Y:S01]  /*ed50*/  @!P6 IMAD.WIDE R8, R9, 0x4, R4.reuse ;  /* 0x000000040908e825 */ /* 0x100fe200078e0204 */
[----:B------:R-:W-:Y:S02]  /*ed60*/  @!P2 LEA.HI R16, R16, R16, RZ, 0x1 ;  /* 0x000000101010a211 */ /* 0x000fe400078f08ff */
[----:B------:R-:W-:Y:S02]  /*ed70*/  @!P3 LEA.HI R17, R17, R17, RZ, 0x1 ;  /* 0x000000111111b211 */ /* 0x000fe400078f08ff */
[----:B------:R1:W-:Y:S01]  /*ed80*/  @!P6 ST.E.64 desc[UR6][R8.64], R126 ;  /* 0x0000007e0800e985 */ /* 0x0003e2000c101b06 */
[----:B0-----:R-:W-:Y:S01]  /*ed90*/  @!P0 IMAD.WIDE R6, R11, 0x4, R4 ;  /* 0x000000040b068825 */ /* 0x001fe200078e0204 */
[----:B------:R-:W-:-:S02]  /*eda0*/  @!P4 LEA.HI R19, R19, R19, RZ, 0x1 ;  /* 0x000000131313c211 */ /* 0x000fc400078f08ff */
[----:B------:R-:W-:Y:S02]  /*edb0*/  @!P1 LOP3.LUT R13, R2, 0xfffffffe, RZ, 0xc0, !PT ;  /* 0xfffffffe020d9812 */ /* 0x000fe400078ec0ff */
[----:B------:R0:W-:Y:S01]  /*edc0*/  @!P0 ST.E.64 desc[UR6][R6.64], R130 ;  /* 0x0000008206008985 */ /* 0x0001e2000c101b06 */
[----:B------:R-:W-:Y:S02]  /*edd0*/  @!P2 LOP3.LUT R15, R16, 0xfffffffe, RZ, 0xc0, !PT ;  /* 0xfffffffe100fa812 */ /* 0x000fe400078ec0ff */
[----:B------:R-:W-:Y:S02]  /*ede0*/  ISETP.GE.AND P0, PT, R3, UR4, PT ;  /* 0x0000000403007c0c */ /* 0x000fe4000bf06270 */
[----:B------:R-:W-:Y:S01]  /*edf0*/  @!P3 LOP3.LUT R17, R17, 0xfffffffe, RZ, 0xc0, !PT ;  /* 0xfffffffe1111b812 */ /* 0x000fe200078ec0ff */
[----:B------:R-:W-:Y:S01]  /*ee00*/  @!P2 IMAD.WIDE R10, R15, 0x4, R4 ;  /* 0x000000040f0aa825 */ /* 0x000fe200078e0204 */
[----:B------:R-:W-:-:S03]  /*ee10*/  @!P4 LOP3.LUT R19, R19, 0xfffffffe, RZ, 0xc0, !PT ;  /* 0xfffffffe1313c812 */ /* 0x000fc600078ec0ff */
[----:B-1----:R-:W-:-:S04]  /*ee20*/  @!P1 IMAD.WIDE R8, R13, 0x4, R4 ;  /* 0x000000040d089825 */ /* 0x002fc800078e0204 */
[--C-:B------:R-:W-:Y:S01]  /*ee30*/  @!P3 IMAD.WIDE R12, R17, 0x4, R4.reuse ;  /* 0x00000004110cb825 */ /* 0x100fe200078e0204 */
[----:B------:R0:W-:Y:S03]  /*ee40*/  @!P1 ST.E.64 desc[UR6][R8.64], R134 ;  /* 0x0000008608009985 */ /* 0x0001e6000c101b06 */
[----:B------:R-:W-:Y:S01]  /*ee50*/  @!P4 IMAD.WIDE R14, R19, 0x4, R4 ;  /* 0x00000004130ec825 */ /* 0x000fe200078e0204 */
[----:B------:R0:W-:Y:S04]  /*ee60*/  @!P2 ST.E.64 desc[UR6][R10.64], R138 ;  /* 0x0000008a0a00a985 */ /* 0x0001e8000c101b06 */
        /* <DEDUP_REMOVED lines=9> */
.L_x_1044:
        /* <DEDUP_REMOVED lines=8> */
[----:B-1----:R-:W-:Y:S02]  /*ef80*/  IMAD R3, R6, UR4, RZ ;  /* 0x0000000406037c24 */ /* 0x002fe4000f8e02ff */
[----:B------:R-:W-:-:S05]  /*ef90*/  VIADD R0, R0, 0xffffff80 ;  /* 0xffffff8000007836 */ /* 0x000fca0000000000 */
[----:B------:R-:W-:-:S13]  /*efa0*/  ISETP.GE.AND P0, PT, R0, R3, PT ;  /* 0x000000030000720c */ /* 0x000fda0003f06270 */
[----:B------:R-:W-:Y:S05]  /*efb0*/  @P0 BRA `(.L_x_965) ;  /* 0x0000004c00f80947 */ /* 0x000fea0003800000 */
[----:B------:R-:W2:Y:S01]  /*efc0*/  LDL R4, [R1] ;  /* 0x0000000001047983 */ /* 0x000ea20000100800 */
[----:B------:R-:W-:Y:S01]  /*efd0*/  ISETP.NE.AND P0, PT, R6, 0x1, PT ;  /* 0x000000010600780c */ /* 0x000fe20003f05270 */
[----:B------:R-:W-:Y:S01]  /*efe0*/  S2UR UR7, SR_CTAID.Z ;  /* 0x00000000000779c3 */ /* 0x000fe20000002700 */
[----:B------:R-:W-:Y:S01]  /*eff0*/  ULDC.64 UR8, c[0x0][0xbd0] ;  /* 0x0002f40000087ab9 */ /* 0x000fe20000000a00 */
[----:B------:R-:W-:Y:S01]  /*f000*/  IMAD.MOV.U32 R5, RZ, RZ, R0 ;  /* 0x000000ffff057224 */ /* 0x000fe200078e0000 */
[----:B------:R-:W-:-:S05]  /*f010*/  ULDC.64 UR12, c[0x0][0x208] ;  /* 0x00008200000c7ab9 */ /* 0x000fca0000000a00 */
[----:B------:R-:W0:Y:S08]  /*f020*/  LDC.64 R10, c[0x0][0xbd8] ;  /* 0x0002f600ff0a7b82 */ /* 0x000e300000000a00 */
[----:B------:R-:W1:Y:S08]  /*f030*/  @P0 LDC R7, c[0x0][0xbec] ;  /* 0x0002fb00ff070b82 */ /* 0x000e700000000800 */
[----:B------:R-:W3:Y:S08]  /*f040*/  @P0 LDC R9, c[0x0][0xbf0] ;  /* 0x0002fc00ff090b82 */ /* 0x000ef00000000800 */
[----:B------:R-:W4:Y:S08]  /*f050*/  S2UR UR10, SR_CTAID.Y ;  /* 0x00000000000a79c3 */ /* 0x000f300000002600 */
[----:B------:R-:W4:Y:S01]  /*f060*/  LDC R8, c[0x0][0xc50] ;  /* 0x00031400ff087b82 */ /* 0x000f220000000800 */
[----:B--2---:R-:W-:Y:S01]  /*f070*/  R2UR UR11, R4 ;  /* 0x00000000040b72ca */ /* 0x004fe200000e0000 */
[----:B-1----:R-:W-:-:S05]  /*f080*/  @P0 IMAD.HI.U32 R4, R0, R7, RZ ;  /* 0x0000000700040227 */ /* 0x002fca00078e00ff */
[----:B---3--:R-:W-:-:S07]  /*f090*/  @P0 SHF.R.U32.HI R5, RZ, R9, R4 ;  /* 0x00000009ff050219 */ /* 0x008fce0000011604 */
[----:B------:R-:W-:Y:S02]  /*f0a0*/  USHF.R.S32.HI UR6, URZ, 0x1f, UR11 ;  /* 0x0000001f3f067899 */ /* 0x000fe4000801140b */
[----:B------:R-:W-:Y:S01]  /*f0b0*/  IMAD R7, RZ, RZ, -UR11 ;  /* 0x8000000bff077e24 */ /* 0x000fe2000f8e02ff */
[----:B------:R-:W-:Y:S02]  /*f0c0*/  UIMAD.WIDE.U32 UR4, UR11, UR8, URZ ;  /* 0x000000080b0472a5 */ /* 0x000fe4000f8e003f */
[----:B------:R-:W-:Y:S01]  /*f0d0*/  UIMAD UR6, UR6, UR8, URZ ;  /* 0x00000008060672a4 */ /* 0x000fe2000f8e023f */
[----:B----4-:R-:W-:Y:S01]  /*f0e0*/  IMAD R9, R8, R7, UR10 ;  /* 0x0000000a08097e24 */ /* 0x010fe2000f8e0207 */
[----:B------:R-:W-:Y:S01]  /*f0f0*/  USHF.R.S32.HI UR8, URZ, 0x1f, UR7 ;  /* 0x0000001f3f087899 */ /* 0x000fe20008011407 */
[----:B------:R-:W-:Y:S01]  /*f100*/  IADD3 R7, -R5, RZ, RZ ;  /* 0x000000ff05077210 */ /* 0x000fe20007ffe1ff */
[----:B------:R-:W-:Y:S01]  /*f110*/  UIMAD UR6, UR11, UR9, UR6 ;  /* 0x000000090b0672a4 */ /* 0x000fe2000f8e0206 */
[----:B------:R-:W-:Y:S01]  /*f120*/  IMAD.U32 R3, RZ, RZ, UR5 ;  /* 0x00000005ff037e24 */ /* 0x000fe2000f8e00ff */
[----:B------:R-:W-:Y:S01]  /*f130*/  SHF.R.S32.HI R4, RZ, 0x1f, R9 ;  /* 0x0000001fff047819 */ /* 0x000fe20000011409 */
[----:B------:R-:W-:Y:S01]  /*f140*/  IMAD.U32 R2, RZ, RZ, UR4 ;  /* 0x00000004ff027e24 */ /* 0x000fe2000f8e00ff */
[----:B------:R-:W-:Y:S01]  /*f150*/  UIADD3 UR6, UR5, UR6, URZ ;  /* 0x0000000605067290 */ /* 0x000fe2000fffe03f */
[----:B0-----:R-:W-:-:S02]  /*f160*/  IMAD R12, R10, UR8, RZ ;  /* 0x000000080a0c7c24 */ /* 0x001fc4000f8e02ff */
[----:B------:R-:W-:Y:S01]  /*f170*/  ULDC.64 UR4, c[0x0][0xbe0] ;  /* 0x0002f80000047ab9 */ /* 0x000fe20000000a00 */
[----:B------:R-:W-:Y:S02]  /*f180*/  IMAD R7, R6, R7, R0 ;  /* 0x0000000706077224 */ /* 0x000fe400078e0200 */
[----:B------:R-:W-:Y:S02]  /*f190*/  IMAD.U32 R3, RZ, RZ, UR6 ;  /* 0x00000006ff037e24 */ /* 0x000fe4000f8e00ff */
[----:B------:R-:W-:Y:S01]  /*f1a0*/  IMAD R11, R11, UR7, R12 ;  /* 0x000000070b0b7c24 */ /* 0x000fe2000f8e020c */
[----:B------:R-:W-:Y:S01]  /*f1b0*/  SHF.R.S32.HI R0, RZ, 0x1f, R7 ;  /* 0x0000001fff007819 */ /* 0x000fe20000011407 */
[----:B------:R-:W-:-:S04]  /*f1c0*/  IMAD.WIDE.U32 R2, R10, UR7, R2 ;  /* 0x000000070a027c25 */ /* 0x000fc8000f8e0002 */
[----:B------:R-:W-:Y:S02]  /*f1d0*/  IMAD.IADD R3, R11, 0x1, R3 ;  /* 0x000000010b037824 */ /* 0x000fe400078e0203 */
[----:B------:R-:W-:Y:S02]  /*f1e0*/  IMAD R4, R4, UR4, RZ ;  /* 0x0000000404047c24 */ /* 0x000fe4000f8e02ff */
[----:B------:R-:W-:-:S04]  /*f1f0*/  IMAD.WIDE.U32 R2, R9, UR4, R2 ;  /* 0x0000000409027c25 */ /* 0x000fc8000f8e0002 */
[----:B------:R-:W-:Y:S01]  /*f200*/  IMAD R4, R9, UR5, R4 ;  /* 0x0000000509047c24 */ /* 0x000fe2000f8e0204 */
[----:B------:R-:W-:Y:S01]  /*f210*/  SHF.R.S32.HI R9, RZ, 0x1f, R5 ;  /* 0x0000001fff097819 */ /* 0x000fe20000011405 */
[----:B------:R-:W-:Y:S01]  /*f220*/  ULDC.64 UR4, c[0x0][0xbc8] ;  /* 0x0002f20000047ab9 */ /* 0x000fe20000000a00 */
[----:B------:R-:W-:Y:S01]  /*f230*/  IADD3 R2, P0, R5, R2, RZ ;  /* 0x0000000205027210 */ /* 0x000fe20007f1e0ff */
[----:B------:R-:W-:-:S03]  /*f240*/  IMAD R0, R0, UR4, RZ ;  /* 0x0000000400007c24 */ /* 0x000fc6000f8e02ff */
[----:B------:R-:W-:Y:S01]  /*f250*/  IADD3.X R3, R9, R3, R4, P0, !PT ;  /* 0x0000000309037210 */ /* 0x000fe200007fe404 */
[C---:B------:R-:W-:Y:S02]  /*f260*/  IMAD R5, R7.reuse, UR5, R0 ;  /* 0x0000000507057c24 */ /* 0x040fe4000f8e0200 */
[----:B------:R-:W-:Y:S01]  /*f270*/  IMAD.WIDE.U32 R2, R7, UR4, R2 ;  /* 0x0000000407027c25 */ /* 0x000fe2000f8e0002 */
[----:B------:R-:W-:-:S03]  /*f280*/  ULDC.64 UR4, c[0x0][0xba8] ;  /* 0x0002ea0000047ab9 */ /* 0x000fc60000000a00 */
[----:B------:R-:W-:Y:S01]  /*f290*/  IMAD.IADD R3, R3, 0x1, R5 ;  /* 0x0000000103037824 */ /* 0x000fe200078e0205 */
[----:B------:R-:W-:-:S04]  /*f2a0*/  LEA R4, P0, R2, UR4, 0x2 ;  /* 0x0000000402047c11 */ /* 0x000fc8000f8010ff */
[----:B------:R-:W-:Y:S01]  /*f2b0*/  LEA.HI.X R5, R2, UR5, R3, 0x2, P0 ;  /* 0x0000000502057c11 */ /* 0x000fe200080f1403 */
[----:B------:R-:W-:-:S05]  /*f2c0*/  IMAD.MOV.U32 R3, RZ, RZ, -0x800000 ;  /* 0xff800000ff037424 */ /* 0x000fca00078e00ff */
[----:B------:R4:W-:Y:S01]  /*f2d0*/  STG.E desc[UR12][R4.64], R3 ;  /* 0x0000000304007986 */ /* 0x0009e2000c10190c */
[----:B------:R-:W-:Y:S05]  /*f2e0*/  BRA `(.L_x_965) ;  /* 0x0000004c002c7947 */ /* 0x000fea0003800000 */
.L_x_963:
        /* <DEDUP_REMOVED lines=18> */
.L_x_1047:
[----:B------:R-:W-:Y:S01]  /*f410*/  ULDC UR7, c[0x0][0xc50] ;  /* 0x0003140000077ab9 */ /* 0x000fe20000000800 */
[----:B------:R-:W-:Y:S01]  /*f420*/  UMOV UR36, UR6 ;  /* 0x0000000600247c82 */ /* 0x000fe20008000000 */
[----:B------:R-:W-:-:S11]  /*f430*/  UISETP.NE.AND UP0, UPT, UR7, 0x1, UPT ;  /* 0x000000010700788c */ /* 0x000fd6000bf05270 */
[----:B------:R-:W-:Y:S01]  /*f440*/  @UP0 ULDC UR4, c[0x0][0xc54] ;  /* 0x0003150000040ab9 */ /* 0x000fe20000000800 */
[----:B------:R-:W-:Y:S01]  /*f450*/  @UP0 ULDC UR8, c[0x0][0xc58] ;  /* 0x0003160000080ab9 */ /* 0x000fe20000000800 */
[----:B------:R-:W-:-:S04]  /*f460*/  UIMAD.WIDE.U32 UR4, UR6, UR4, URZ ;  /* 0x00000004060472a5 */ /* 0x000fc8000f8e003f */
[----:B------:R-:W-:-:S12]  /*f470*/  @UP0 USHF.R.U32.HI UR36, URZ, UR8, UR5 ;  /* 0x000000083f240299 */ /* 0x000fd80008011605 */
.L_x_1048:
[----:B------:R-:W-:Y:S01]  /*f480*/  ISETP.GE.AND P0, PT, R18, RZ, PT ;  /* 0x000000ff1200720c */ /* 0x000fe20003f06270 */
[----:B------:R-:W-:Y:S01]  /*f490*/  UIADD3 UR44, -UR36, URZ, URZ ;  /* 0x0000003f242c7290 */ /* 0x000fe2000fffe13f */
[----:B------:R-:W-:Y:S02]  /*f4a0*/  IMAD.MOV.U32 R9, RZ, RZ, 0x1 ;  /* 0x00000001ff097424 */ /* 0x000fe400078e00ff */
[----:B------:R-:W-:Y:S01]  /*f4b0*/  IMAD.MOV.U32 R0, RZ, RZ, RZ ;  /* 0x000000ffff007224 */ /* 0x000fe200078e00ff */
[----:B------:R-:W-:Y:S01]  /*f4c0*/  UIMAD UR44, UR7, UR44, UR6 ;  /* 0x0000002c072c72a4 */ /* 0x000fe2000f8e0206 */
[----:B------:R-:W-:-:S07]  /*f4d0*/  IMAD.MOV.U32 R3, RZ, RZ, 0x1 ;  /* 0x00000001ff037424 */ /* 0x000fce00078e00ff */
[----:B------:R-:W-:Y:S05]  /*f4e0*/  @!P0 BRA `(.L_x_1049) ;  /* 0x0000004400e48947 */ /* 0x000fea0003800000 */
[----:B------:R-:W0:Y:S01]  /*f4f0*/  S2UR UR45, SR_CTAID.X ;  /* 0x00000000002d79c3 */ /* 0x000e220000002500 */
[----:B------:R-:W-:Y:S01]  /*f500*/  ULDC.64 UR4, c[0x0][0x418] ;  /* 0x0001060000047ab9 */ /* 0x000fe20000000a00 */
[----:B------:R-:W-:Y:S01]  /*f510*/  ULDC UR6, c[0x0][0x448] ;  /* 0x0001120000067ab9 */ /* 0x000fe20000000800 */
[----:B------:R-:W-:Y:S02]  /*f520*/  UISETP.NE.U32.AND UP0, UPT, UR4, URZ, UPT ;  /* 0x0000003f0400728c */ /* 0x000fe4000bf05070 */
[----:B------:R-:W-:Y:S02]  /*f530*/  UISETP.NE.AND UP1, UPT, UR6, 0x1, UPT ;  /* 0x000000010600788c */ /* 0x000fe4000bf25270 */
[----:B------:R-:W-:Y:S01]  /*f540*/  UISETP.NE.AND.EX UP0, UPT, UR5, URZ, UPT, UP0 ;  /* 0x0000003f0500728c */ /* 0x000fe2000bf05300 */
[----:B------:R-:W-:Y:S02]  /*f550*/  ULDC UR6, c[0x0][0x424] ;  /* 0x0001090000067ab9 */ /* 0x000fe40000000800 */
[----:B------:R-:W-:Y:S01]  /*f560*/  ULDC.64 UR4, c[0x0][0x9e0] ;  /* 0x0002780000047ab9 */ /* 0x000fe20000000a00 */
[----:B------:R-:W-:-:S02]  /*f570*/  USEL UR9, UR6, 0x1, UP0 ;  /* 0x0000000106097887 */ /* 0x000fc40008000000 */
[----:B------:R-:W-:Y:S01]  /*f580*/  UISETP.GE.AND UP0, UPT, UR5, 0x1, UPT ;  /* 0x000000010500788c */ /* 0x000fe2000bf06270 */
[----:B------:R-:W-:Y:S02]  /*f590*/  ULDC UR10, c[0x0][0x288] ;  /* 0x0000a200000a7ab9 */ /* 0x000fe40000000800 */
[----:B------:R-:W-:Y:S01]  /*f5a0*/  @UP1 ULDC UR7, c[0x0][0x44c] ;  /* 0x0001130000071ab9 */ /* 0x000fe20000000800 */
[----:B------:R-:W-:Y:S01]  /*f5b0*/  ULDC UR12, c[0x0][0x2f0] ;  /* 0x0000bc00000c7ab9 */ /* 0x000fe20000000800 */
[----:B------:R-:W-:Y:S01]  /*f5c0*/  UIADD3 UR11, -UR10, 0x1, URZ ;  /* 0x000000010a0b7890 */ /* 0x000fe2000fffe13f */
[----:B------:R-:W-:Y:S01]  /*f5d0*/  PLOP3.LUT P1, PT, PT, PT, UP0, 0x80, 0x0 ;  /* 0x000000000000781c */ /* 0x000fe20003f2f008 */
[----:B------:R-:W-:Y:S01]  /*f5e0*/  UIMAD UR13, UR9, UR12, 0x3f ;  /* 0x0000003f090d74a4 */ /* 0x000fe2000f8e020c */
[----:B------:R-:W-:Y:S01]  /*f5f0*/  @UP1 ULDC UR14, c[0x0][0x450] ;  /* 0x00011400000e1ab9 */ /* 0x000fe20000000800 */
[----:B------:R-:W-:Y:S02]  /*f600*/  UIMAD UR11, UR9, UR12, UR11 ;  /* 0x0000000c090b72a4 */ /* 0x000fe4000f8e020b */
[----:B0-----:R-:W-:-:S04]  /*f610*/  USHF.L.U32 UR45, UR45, 0x7, URZ ;  /* 0x000000072d2d7899 */ /* 0x001fc8000800063f */
[----:B------:R-:W-:-:S04]  /*f620*/  UIADD3 UR8, UR45, 0x7f, URZ ;  /* 0x0000007f2d087890 */ /* 0x000fc8000fffe03f */
[----:B------:R-:W-:-:S04]  /*f630*/  UIMAD.WIDE.U32 UR6, UR8, UR7, URZ ;  /* 0x00000007080672a5 */ /* 0x000fc8000f8e003f */
[----:B------:R-:W-:Y:S02]  /*f640*/  @UP1 USHF.R.U32.HI UR8, URZ, UR14, UR7 ;  /* 0x0000000e3f081299 */ /* 0x000fe40008011607 */
[----:B------:R-:W-:Y:S02]  /*f650*/  USHF.R.S32.HI UR7, URZ, 0x1f, UR13 ;  /* 0x0000001f3f077899 */ /* 0x000fe4000801140d */
[----:B------:R-:W-:Y:S02]  /*f660*/  UIADD3 UR6, UR11, UR8, URZ ;  /* 0x000000080b067290 */ /* 0x000fe4000fffe03f */
[----:B------:R-:W-:Y:S02]  /*f670*/  ULEA.HI UR7, UR7, UR13, URZ, 0x6 ;  /* 0x0000000d07077291 */ /* 0x000fe4000f8f303f */
[----:B------:R-:W-:Y:S02]  /*f680*/  UIADD3 UR4, UR6, UR4, URZ ;  /* 0x0000000406047290 */ /* 0x000fe4000fffe03f */
[----:B------:R-:W-:Y:S01]  /*f690*/  USHF.R.S32.HI UR43, URZ, 0x6, UR7 ;  /* 0x000000063f2b7899 */ /* 0x000fe20008011407 */
        /* <DEDUP_REMOVED lines=11> */
.L_x_1051:
[----:B------:R-:W-:-:S11]  /*f750*/  UISETP.NE.AND UP0, UPT, UR5, 0x1, UPT ;  /* 0x000000010500788c */ /* 0x000fd6000bf05270 */
[----:B------:R-:W-:Y:S02]  /*f760*/  @UP0 ULDC.64 UR14, c[0x0][0x9e8] ;  /* 0x00027a00000e0ab9 */ /* 0x000fe40000000a00 */
[----:B------:R-:W-:-:S04]  /*f770*/  UIMAD.WIDE.U32 UR6, UR8, UR14, URZ ;  /* 0x0000000e080672a5 */ /* 0x000fc8000f8e003f */
[----:B------:R-:W-:-:S12]  /*f780*/  @UP0 USHF.R.U32.HI UR8, URZ, UR15, UR7 ;  /* 0x0000000f3f080299 */ /* 0x000fd80008011607 */
.L_x_1052:
[----:B------:R-:W-:-:S04]  /*f790*/  UIMAD UR8, UR8, UR5, UR5 ;  /* 0x00000005080872a4 */ /* 0x000fc8000f8e0205 */
[----:B------:R-:W-:-:S04]  /*f7a0*/  UISETP.LT.AND UP0, UPT, UR4, UR8, UPT ;  /* 0x000000080400728c */ /* 0x000fc8000bf01270 */
[----:B------:R-:W-:-:S12]  /*f7b0*/  USEL UR4, UR4, UR8, UP0 ;  /* 0x0000000804047287 */ /* 0x000fd80008000000 */
.L_x_1050:
[----:B------:R-:W-:Y:S01]  /*f7c0*/  UIADD3 UR4, UR4, 0x3f, URZ ;  /* 0x0000003f04047890 */ /* 0x000fe2000fffe03f */
[----:B------:R-:W-:Y:S01]  /*f7d0*/  @UP1 ULDC UR6, c[0x0][0x44c] ;  /* 0x0001130000061ab9 */ /* 0x000fe20000000800 */
[----:B------:R-:W-:Y:S02]  /*f7e0*/  @UP1 ULDC UR11, c[0x0][0x450] ;  /* 0x00011400000b1ab9 */ /* 0x000fe40000000800 */
[----:B------:R-:W-:Y:S02]  /*f7f0*/  USHF.R.S32.HI UR8, URZ, 0x1f, UR4 ;  /* 0x0000001f3f087899 */ /* 0x000fe40008011404 */
[----:B------:R-:W-:Y:S02]  /*f800*/  UIMAD.WIDE.U32 UR6, UR45, UR6, URZ ;  /* 0x000000062d0672a5 */ /* 0x000fe4000f8e003f */
[----:B------:R-:W-:Y:S02]  /*f810*/  ULEA.HI UR8, UR8, UR4, URZ, 0x6 ;  /* 0x0000000408087291 */ /* 0x000fe4000f8f303f */
[----:B------:R-:W-:Y:S01]  /*f820*/  UIMAD UR9, UR9, UR12, -UR10 ;  /* 0x0000000c090972a4 */ /* 0x000fe2000f8e0a0a */
[----:B------:R-:W-:Y:S01]  /*f830*/  UMOV UR4, UR45 ;  /* 0x0000002d00047c82 */ /* 0x000fe20008000000 */
[----:B------:R-:W-:-:S02]  /*f840*/  USHF.R.S32.HI UR42, URZ, 0x6, UR8 ;  /* 0x000000063f2a7899 */ /* 0x000fc40008011408 */
[----:B------:R-:W-:Y:S02]  /*f850*/  @UP1 USHF.R.U32.HI UR4, URZ, UR11, UR7 ;  /* 0x0000000b3f041299 */ /* 0x000fe40008011607 */
[----:B------:R-:W-:Y:S02]  /*f860*/  UISETP.LT.AND UP0, UPT, UR43, UR42, UPT ;  /* 0x0000002a2b00728c */ /* 0x000fe4000bf01270 */
[----:B------:R-:W-:Y:S01]  /*f870*/  UIADD3 UR4, UR9, UR4, URZ ;  /* 0x0000000409047290 */ /* 0x000fe2000fffe03f */
[----:B------:R-:W-:Y:S01]  /*f880*/  ULDC UR8, c[0x0][0x9dc] ;  /* 0x0002770000087ab9 */ /* 0x000fe20000000800 */
        /* <DEDUP_REMOVED lines=13> */
.L_x_1054:
[----:B------:R-:W-:-:S11]  /*f960*/  UISETP.NE.AND UP0, UPT, UR5, 0x1, UPT ;  /* 0x000000010500788c */ /* 0x000fd6000bf05270 */
[----:B------:R-:W-:Y:S02]  /*f970*/  @UP0 ULDC.64 UR10, c[0x0][0x9e8] ;  /* 0x00027a00000a0ab9 */ /* 0x000fe40000000a00 */
[----:B------:R-:W-:-:S04]  /*f980*/  UIMAD.WIDE.U32 UR6, UR4, UR10, URZ ;  /* 0x0000000a040672a5 */ /* 0x000fc8000f8e003f */
[----:B------:R-:W-:-:S12]  /*f990*/  @UP0 USHF.R.U32.HI UR4, URZ, UR11, UR7 ;  /* 0x0000000b3f040299 */ /* 0x000fd80008011607 */
.L_x_1055:
[----:B------:R-:W-:-:S04]  /*f9a0*/  UIMAD UR4, UR4, UR5, URZ ;  /* 0x00000005040472a4 */ /* 0x000fc8000f8e023f */
[----:B------:R-:W-:-:S04]  /*f9b0*/  UISETP.LT.AND UP0, UPT, UR8, UR4, UPT ;  /* 0x000000040800728c */ /* 0x000fc8000bf01270 */
[----:B------:R-:W-:-:S12]  /*f9c0*/  USEL UR8, UR8, UR4, !UP0 ;  /* 0x0000000408087287 */ /* 0x000fd8000c000000 */
.L_x_1053:
        /* <DEDUP_REMOVED lines=20> */
[----:B------:R-:W-:-:S05]  /*fb10*/  IMAD.MOV R3, RZ, RZ, -R3 ;  /* 0x000000ffff037224 */ /* 0x000fca00078e0a03 */
[----:B------:R-:W-:-:S05]  /*fb20*/  R2UR UR9, R3 ;  /* 0x00000000030972ca */ /* 0x000fca00000e0000 */
[----:B------:R-:W0:Y:S08]  /*fb30*/  I2F.RP R0, UR11 ;  /* 0x0000000b00007d06 */ /* 0x000e300008209400 */
[----:B0-----:R-:W0:Y:S02]  /*fb40*/  MUFU.RCP R0, R0 ;  /* 0x0000000000007308 */ /* 0x001e240000001000 */
[----:B0-----:R-:W-:Y:S01]  /*fb50*/  VIADD R2, R0, 0xffffffe ;  /* 0x0ffffffe00027836 */ /* 0x001fe20000000000 */
[----:B------:R-:W-:Y:S01]  /*fb60*/  IABS R0, UR6 ;  /* 0x0000000600007c13 */ /* 0x000fe20008000000 */
[----:B------:R-:W-:-:S03]  /*fb70*/  ULOP3.LUT UR6, UR6, UR10, URZ, 0x3c, !UPT ;  /* 0x0000000a06067292 */ /* 0x000fc6000f8e3c3f */
[----:B------:R-:W-:Y:S01]  /*fb80*/  R2UR UR8, R0 ;  /* 0x00000000000872ca */ /* 0x000fe200000e0000 */
[----:B------:R-:W0:Y:S02]  /*fb90*/  F2I.FTZ.U32.TRUNC.NTZ R2, R2 ;  /* 0x0000000200027305 */ /* 0x000e24000021f000 */
[----:B0-----:R-:W-:-:S13]  /*fba0*/  R2UR UR5, R2 ;  /* 0x00000000020572ca */ /* 0x001fda00000e0000 */
[----:B------:R-:W-:-:S04]  /*fbb0*/  UIADD3 UR7, URZ, -UR5, URZ ;  /* 0x800000053f077290 */ /* 0x000fc8000fffe03f */
[----:B------:R-:W-:-:S04]  /*fbc0*/  UIMAD UR7, UR7, UR11, URZ ;  /* 0x0000000b070772a4 */ /* 0x000fc8000f8e023f */
[----:B------:R-:W-:-:S04]  /*fbd0*/  UIMAD.WIDE.U32 UR4, UR5, UR7, UR4 ;  /* 0x00000007050472a5 */ /* 0x000fc8000f8e0004 */
[----:B------:R-:W-:-:S04]  /*fbe0*/  UIMAD.WIDE.U32 UR4, UR5, UR8, URZ ;  /* 0x00000008050472a5 */ /* 0x000fc8000f8e003f */
[----:B------:R-:W-:-:S04]  /*fbf0*/  UIMAD UR4, UR5, UR9, UR8 ;  /* 0x00000009050472a4 */ /* 0x000fc8000f8e0208 */
[----:B------:R-:W-:-:S11]  /*fc00*/  UISETP.GT.U32.AND UP1, UPT, UR11, UR4, UPT ;  /* 0x000000040b00728c */ /* 0x000fd6000bf24070 */
[----:B------:R-:W-:Y:S02]  /*fc10*/  @!UP1 UIADD3 UR4, UR4, -UR11, URZ ;  /* 0x8000000b04049290 */ /* 0x000fe4000fffe03f */
[----:B------:R-:W-:Y:S02]  /*fc20*/  @!UP1 UIADD3 UR5, UR5, 0x1, URZ ;  /* 0x0000000105059890 */ /* 0x000fe4000fffe03f */
[----:B------:R-:W-:Y:S02]  /*fc30*/  UISETP.GE.U32.AND UP0, UPT, UR4, UR11, UPT ;  /* 0x0000000b0400728c */ /* 0x000fe4000bf06070 */
[----:B------:R-:W-:-:S09]  /*fc40*/  UISETP.GE.AND UP1, UPT, UR6, URZ, UPT ;  /* 0x0000003f0600728c */ /* 0x000fd2000bf26270 */
[----:B------:R-:W-:Y:S02]  /*fc50*/  @UP0 UIADD3 UR5, UR5, 0x1, URZ ;  /* 0x0000000105050890 */ /* 0x000fe4000fffe03f */
[----:B------:R-:W-:Y:S02]  /*fc60*/  UISETP.NE.AND UP0, UPT, UR10, URZ, UPT ;  /* 0x0000003f0a00728c */ /* 0x000fe4000bf05270 */
[----:B------:R-:W-:-:S09]  /*fc70*/  @!UP1 UIADD3 UR5, -UR5, URZ, URZ ;  /* 0x0000003f05059290 */ /* 0x000fd2000fffe13f */
[----:B------:R-:W-:-:S07]  /*fc80*/  @!UP0 ULOP3.LUT UR5, URZ, UR10, URZ, 0x33, !UPT ;  /* 0x0000000a3f058292 */ /* 0x000fce000f8e333f */
[----:B------:R-:W-:-:S05]  /*fc90*/  UMOV UR41, UR5 ;  /* 0x0000000500297c82 */ /* 0x000fca0008000000 */
.L_x_1056:
[----:B------:R-:W-:Y:S01]  /*fca0*/  UIMAD UR39, UR44, UR41, UR40 ;  /* 0x000000292c2772a4 */ /* 0x000fe2000f8e0228 */
[----:B------:R-:W-:Y:S02]  /*fcb0*/  IMAD.U32 R0, RZ, RZ, UR12 ;  /* 0x0000000cff007e24 */ /* 0x000fe4000f8e00ff */
[----:B------:R-:W-:-:S03]  /*fcc0*/  IMAD.MOV.U32 R9, RZ, RZ, 0x1 ;  /* 0x00000001ff097424 */ /* 0x000fc600078e00ff */
[----:B------:R-:W-:-:S05]  /*fcd0*/  IMAD.U32 R3, RZ, RZ, UR39 ;  /* 0x00000027ff037e24 */ /* 0x000fca000f8e00ff */
[----:B------:R-:W-:Y:S01]  /*fce0*/  VIADDMNMX R17, R3, UR41, R0, PT ;  /* 0x0000002903117c46 */ /* 0x000fe2000b800100 */
[----:B------:R-:W-:Y:S02]  /*fcf0*/  IMAD.MOV.U32 R0, RZ, RZ, RZ ;  /* 0x000000ffff007224 */ /* 0x000fe400078e00ff */
[----:B------:R-:W-:Y:S01]  /*fd00*/  IMAD.MOV.U32 R3, RZ, RZ, 0x1 ;  /* 0x00000001ff037424 */ /* 0x000fe200078e00ff */
[----:B------:R-:W-:Y:S01]  /*fd10*/  ISETP.GT.AND P0, PT, R17, UR39, PT ;  /* 0x0000002711007c0c */ /* 0x000fe2000bf04270 */
[----:B------:R0:W-:-:S12]  /*fd20*/  STL [R1+0x8], R17 ;  /* 0x0000081101007387 */ /* 0x0001d80000100800 */
[----:B0-----:R-:W-:Y:S05]  /*fd30*/  @!P0 BRA `(.L_x_1049) ;  /* 0x0000003c00d08947 */ /* 0x001fea0003800000 */
        /* <DEDUP_REMOVED lines=23> */
.L_x_1057:
        /* <DEDUP_REMOVED lines=20> */
.L_x_1059:
        /* <DEDUP_REMOVED lines=15> */
.L_x_1058:
        /* <DEDUP_REMOVED lines=8> */
[----:B------:R-:W-:Y:S01]  /*10160*/  VIADD R17, R17, 0xffffffff ;  /* 0xffffffff11117836 */ /* 0x000fe20000000000 */
        /* <DEDUP_REMOVED lines=12> */
.L_x_1151:
        /* <DEDUP_REMOVED lines=8> */
.L_x_1154:
[----:B------:R-:W-:Y:S05]  /*102b0*/  @!P6 BRA `(.L_x_1061) ;  /* 0x000000040020e947 */ /* 0x000fea0003800000 */
[----:B------:R-:W-:Y:S01]  /*102c0*/  IMAD.MOV.U32 R16, RZ, RZ, R18 ;  /* 0x000000ffff107224 */ /* 0x000fe200078e0012 */
[----:B------:R-:W-:Y:S06]  /*102d0*/  @!P1 BRA `(.L_x_1063) ;  /* 0x00000000004c9947 */ /* 0x000fec0003800000 */
[----:B------:R-:W1:Y:S01]  /*102e0*/  LDC R6, c[0x0][0x43c] ;  /* 0x00010f00ff067b82 */ /* 0x000e620000000800 */
[----:B0-----:R-:W-:Y:S01]  /*102f0*/  IMAD.MOV.U32 R0, RZ, RZ, R17 ;  /* 0x000000ffff007224 */ /* 0x001fe200078e0011 */
[----:B------:R-:W-:Y:S01]  /*10300*/  ULDC.64 UR4, c[0x0][0x428] ;  /* 0x00010a0000047ab9 */ /* 0x000fe20000000a00 */
[----:B------:R-:W-:Y:S01]  /*10310*/  ULDC.64 UR6, c[0x0][0x208] ;  /* 0x0000820000067ab9 */ /* 0x000fe20000000a00 */
[----:B------:R-:W-:-:S04]  /*10320*/  IMAD R7, R19, UR4, RZ ;  /* 0x0000000413077c24 */ /* 0x000fc8000f8e02ff */
[----:B------:R-:W-:Y:S01]  /*10330*/  IMAD R7, R18, UR5, R7 ;  /* 0x0000000512077c24 */ /* 0x000fe2000f8e0207 */
[----:B-1----:R-:W-:-:S13]  /*10340*/  ISETP.NE.AND P0, PT, R6, 0x1, PT ;  /* 0x000000010600780c */ /* 0x002fda0003f05270 */
[----:B------:R-:W0:Y:S02]  /*10350*/  @P0 LDC.64 R4, c[0x0][0x440] ;  /* 0x00011000ff040b82 */ /* 0x000e240000000a00 */
[----:B0-----:R-:W-:-:S05]  /*10360*/  @P0 IMAD.HI.U32 R4, R17, R4, RZ ;  /* 0x0000000411040227 */ /* 0x001fca00078e00ff */
[----:B------:R-:W-:-:S04]  /*10370*/  @P0 SHF.R.U32.HI R0, RZ, R5, R4 ;  /* 0x00000005ff000219 */ /* 0x000fc80000011604 */
[--C-:B------:R-:W-:Y:S01]  /*10380*/  SHF.R.S32.HI R5, RZ, 0x1f, R0.reuse ;  /* 0x0000001fff057819 */ /* 0x100fe20000011400 */
[----:B------:R-:W-:-:S04]  /*10390*/  IMAD.MOV.U32 R4, RZ, RZ, R0 ;  /* 0x000000ffff047224 */ /* 0x000fc800078e0000 */
[----:B------:R-:W-:-:S04]  /*103a0*/  IMAD.WIDE.U32 R4, R18, UR4, R4 ;  /* 0x0000000412047c25 */ /* 0x000fc8000f8e0004 */
[----:B------:R-:W-:Y:S01]  /*103b0*/  IMAD.IADD R5, R5, 0x1, R7 ;  /* 0x0000000105057824 */ /* 0x000fe200078e0207 */
[----:B------:R-:W-:-:S04]  /*103c0*/  LEA R2, P0, R4, R2, 0x2 ;  /* 0x0000000204027211 */ /* 0x000fc800078010ff */
[----:B------:R-:W-:-:S05]  /*103d0*/  LEA.HI.X R3, R4, R3, R5, 0x2, P0 ;  /* 0x0000000304037211 */ /* 0x000fca00000f1405 */
[----:B------:R1:W5:Y:S01]  /*103e0*/  LDG.E R16, desc[UR6][R2.64] ;  /* 0x0000000602107981 */ /* 0x000362000c1e1900 */
[----:B------:R-:W-:-:S04]  /*103f0*/  IMAD.MOV R0, RZ, RZ, -R0 ;  /* 0x000000ffff007224 */ /* 0x000fc800078e0a00 */
[----:B------:R-:W-:-:S07]  /*10400*/  IMAD R17, R6, R0, R17 ;  /* 0x0000000006117224 */ /* 0x000fce00078e0211 */
.L_x_1063:
[----:B0-----:R-:W-:Y:S01]  /*10410*/  IMAD.MOV.U32 R0, RZ, RZ, 0x1 ;  /* 0x00000001ff007424 */ /* 0x001fe200078e00ff */
[----:B------:R-:W1:Y:S04]  /*10420*/  S2R R8, SR_TID.X ;  /* 0x0000000000087919 */ /* 0x000e680000002100 */
[----:B------:R-:W-:-:S04]  /*10430*/  SHF.L.U32 R0, R0, 0x1f, RZ ;  /* 0x0000001f00007819 */ /* 0x000fc800000006ff */
[----:B------:R-:W0:Y:S01]  /*10440*/  SYNCS.PHASECHK.TRANS64.TRYWAIT P0, [UR38+0x30840], R0 ;  /* 0x03084000ff0075a7 */ /* 0x000e220008000166 */
[----:B-1----:R-:W-:-:S04]  /*10450*/  LOP3.LUT R2, R8, 0x7f, RZ, 0xc0, !PT ;  /* 0x0000007f08027812 */ /* 0x002fc800078ec0ff */
[----:B------:R-:W-:Y:S01]  /*10460*/  ISETP.NE.AND P1, PT, R2, RZ, PT ;  /* 0x000000ff0200720c */ /* 0x000fe20003f25270 */
[----:B0-----:R-:W-:-:S12]  /*10470*/  @!P0 BRA `(.L_x_1064) ;  /* 0x0000003c00f08947 */ /* 0x001fd80003800000 */
.L_x_1155:
[----:B------:R-:W-:Y:S05]  /*10480*/  @P1 BRA `(.L_x_1065) ;  /* 0x0000000000181947 */ /* 0x000fea0003800000 */
[----:B------:R-:W1:Y:S01]  /*10490*/  S2R R2, SR_TID.X ;  /* 0x0000000000027919 */ /* 0x000e620000002100 */
[----:B0-----:R-:W-:-:S04]  /*104a0*/  IMAD.MOV.U32 R0, RZ, RZ, 0x8000 ;  /* 0x00008000ff007424 */ /* 0x001fc800078e00ff */
[----:B------:R2:W-:Y:S01]  /*104b0*/  SYNCS.ARRIVE.TRANS64 RZ, [UR38+0x30830], R0 ;  /* 0x03083000ffff79a7 */ /* 0x0005e20008000026 */
[----:B-1----:R-:W-:-:S13]  /*104c0*/  LOP3.LUT P0, RZ, R2, 0x1f, RZ, 0xc0, !PT ;  /* 0x0000001f02ff7812 */ /* 0x002fda000780c0ff */
[----:B--2---:R-:W-:Y:S05]  /*104d0*/  @!P0 BRA `(.L_x_1065) ;  /* 0x0000000000048947 */ /* 0x004fea0003800000 */
[----:B------:R-:W-:Y:S01]  /*104e0*/  BPT.TRAP 0x1 ;  /* 0x000000040000795c */ /* 0x000fe20000300000 */
.L_x_1065:
        /* <DEDUP_REMOVED lines=10> */
[----:B------:R-:W-:Y:S01]  /*10590*/  USHF.L.U32 UR11, UR11, 0x6, URZ ;  /* 0x000000060b0b7899 */ /* 0x000fe2000800063f */
        /* <DEDUP_REMOVED lines=26> */
.L_x_1061:
        /* <DEDUP_REMOVED lines=22> */
.L_x_1066:
[----:B------:R-:W1:Y:S01]  /*108a0*/  LDC R6, c[0x0][0x448] ;  /* 0x00011200ff067b82 */ /* 0x000e620000000800 */
[----:B------:R-:W2:Y:S01]  /*108b0*/  S2R R11, SR_TID.X ;  /* 0x00000000000b7919 */ /* 0x000ea20000002100 */
[----:B------:R-:W-:Y:S01]  /*108c0*/  USHF.R.S32.HI UR4, URZ, 0x1f, UR36 ;  /* 0x0000001f3f047899 */ /* 0x000fe20008011424 */
[----:B------:R-:W-:Y:S01]  /*108d0*/  ULDC.64 UR8, c[0x0][0x2d8] ;  /* 0x0000b60000087ab9 */ /* 0x000fe20000000a00 */
[----:B------:R-:W3:Y:S02]  /*108e0*/  S2R R10, SR_CTAID.Z ;  /* 0x00000000000a7919 */ /* 0x000ee40000002700 */
[----:B------:R-:W-:Y:S02]  /*108f0*/  UIMAD UR6, UR4, UR8, URZ ;  /* 0x00000008040672a4 */ /* 0x000fe4000f8e023f */
[----:B------:R-:W-:Y:S02]  /*10900*/  UIMAD.WIDE.U32 UR4, UR36, UR8, URZ ;  /* 0x00000008240472a5 */ /* 0x000fe4000f8e003f */
[----:B------:R-:W-:-:S04]  /*10910*/  UIMAD UR6, UR36, UR9, UR6 ;  /* 0x00000009240672a4 */ /* 0x000fc8000f8e0206 */
[----:B------:R-:W-:Y:S01]  /*10920*/  UIADD3 UR5, UR5, UR6, URZ ;  /* 0x0000000605057290 */ /* 0x000fe2000fffe03f */
[----:B-1----:R-:W-:Y:S02]  /*10930*/  ISETP.NE.AND P0, PT, R6, 0x1, PT ;  /* 0x000000010600780c */ /* 0x002fe40003f05270 */
[C---:B--2---:R-:W-:Y:S01]  /*10940*/  LOP3.LUT R9, R11.reuse, 0x7f, RZ, 0xc0, !PT ;  /* 0x0000007f0b097812 */ /* 0x044fe200078ec0ff */
[----:B------:R-:W-:-:S10]  /*10950*/  IMAD.SHL.U32 R3, R11, 0x10, RZ ;  /* 0x000000100b037824 */ /* 0x000fd400078e00ff */
[----:B------:R-:W1:Y:S01]  /*10960*/  @P0 LDC R5, c[0x0][0x44c] ;  /* 0x00011300ff050b82 */ /* 0x000e620000000800 */
[----:B0-----:R-:W-:Y:S01]  /*10970*/  SHF.R.U32.HI R0, RZ, 0x3, R9 ;  /* 0x00000003ff007819 */ /* 0x001fe20000011609 */
[----:B------:R-:W-:-:S03]  /*10980*/  IMAD.SHL.U32 R9, R9, 0x8, RZ ;  /* 0x0000000809097824 */ /* 0x000fc600078e00ff */
[----:B------:R-:W-:-:S03]  /*10990*/  LOP3.LUT R3, R0, 0x70, R3, 0xf8, !PT ;  /* 0x0000007000037812 */ /* 0x000fc600078ef803 */
[----:B------:R-:W0:Y:S02]  /*109a0*/  @P0 LDC R7, c[0x0][0x450] ;  /* 0x00011400ff070b82 */ /* 0x000e240000000800 */
[----:B------:R-:W-:-:S06]  /*109b0*/  VIADD R4, R3, UR45 ;  /* 0x0000002d03047c36 */ /* 0x000fcc0008000000 */
[----:B------:R-:W2:Y:S01]  /*109c0*/  LDC.64 R2, c[0x0][0x2e0] ;  /* 0x0000b800ff027b82 */ /* 0x000ea20000000a00 */
[----:B-1----:R-:W-:-:S04]  /*109d0*/  @P0 IMAD.HI.U32 R8, R4, R5, RZ ;  /* 0x0000000504080227 */ /* 0x002fc800078e00ff */
[----:B------:R-:W-:Y:S01]  /*109e0*/  IMAD.MOV.U32 R5, RZ, RZ, R4 ;  /* 0x000000ffff057224 */ /* 0x000fe200078e0004 */
[----:B0-----:R-:W-:Y:S02]  /*109f0*/  @P0 SHF.R.U32.HI R5, RZ, R7, R8 ;  /* 0x00000007ff050219 */ /* 0x001fe40000011608 */
[----:B---3--:R-:W-:-:S05]  /*10a00*/  SHF.R.S32.HI R7, RZ, 0x1f, R10 ;  /* 0x0000001fff077819 */ /* 0x008fca000001140a */
[----:B--2---:R-:W-:-:S04]  /*10a10*/  IMAD R8, R7, R2, RZ ;  /* 0x0000000207087224 */ /* 0x004fc800078e02ff */
[C---:B------:R-:W-:Y:S01]  /*10a20*/  IMAD R7, R10.reuse, R3, R8 ;  /* 0x000000030a077224 */ /* 0x040fe200078e0208 */
[----:B------:R-:W-:Y:S01]  /*10a30*/  SHF.R.S32.HI R8, RZ, 0x1f, R5 ;  /* 0x0000001fff087819 */ /* 0x000fe20000011405 */
[----:B------:R-:W-:Y:S01]  /*10a40*/  IMAD.WIDE.U32 R2, R10, R2, UR4 ;  /* 0x000000040a027e25 */ /* 0x000fe2000f8e0002 */
[----:B------:R-:W-:-:S03]  /*10a50*/  ULDC.64 UR4, c[0x0][0x2d0] ;  /* 0x0000b40000047ab9 */ /* 0x000fc60000000a00 */
[----:B------:R-:W-:Y:S02]  /*10a60*/  IMAD.IADD R3, R3, 0x1, R7 ;  /* 0x0000000103037824 */ /* 0x000fe400078e0207 */
[----:B------:R-:W-:Y:S02]  /*10a70*/  IMAD.MOV R7, RZ, RZ, -R5 ;  /* 0x000000ffff077224 */ /* 0x000fe400078e0a05 */
[----:B------:R-:W-:Y:S02]  /*10a80*/  IMAD R8, R8, UR4, RZ ;  /* 0x0000000408087c24 */ /* 0x000fe4000f8e02ff */
[----:B------:R-:W-:Y:S02]  /*10a90*/  IMAD R4, R6, R7, R4 ;  /* 0x0000000706047224 */ /* 0x000fe400078e0204 */
[C---:B------:R-:W-:Y:S02]  /*10aa0*/  IMAD R7, R5.reuse, UR5, R8 ;  /* 0x0000000505077c24 */ /* 0x040fe4000f8e0208 */
[----:B------:R-:W-:Y:S01]  /*10ab0*/  IMAD.WIDE.U32 R2, R5, UR4, R2 ;  /* 0x0000000405027c25 */ /* 0x000fe2000f8e0002 */
[----:B------:R-:W-:Y:S01]  /*10ac0*/  SHF.R.S32.HI R5, RZ, 0x1f, R4 ;  /* 0x0000001fff057819 */ /* 0x000fe20000011404 */
[----:B------:R-:W-:-:S02]  /*10ad0*/  ULDC.64 UR4, c[0x0][0x2c8] ;  /* 0x0000b20000047ab9 */ /* 0x000fc40000000a00 */
[----:B------:R-:W-:Y:S02]  /*10ae0*/  IMAD.IADD R3, R3, 0x1, R7 ;  /* 0x0000000103037824 */ /* 0x000fe400078e0207 */
[----:B------:R-:W-:Y:S02]  /*10af0*/  IMAD R5, R5, UR4, RZ ;  /* 0x0000000405057c24 */ /* 0x000fe4000f8e02ff */
[----:B------:R-:W-:-:S04]  /*10b00*/  IMAD.WIDE.U32 R2, R4, UR4, R2 ;  /* 0x0000000404027c25 */ /* 0x000fc8000f8e0002 */
[----:B------:R-:W-:Y:S01]  /*10b10*/  IMAD R5, R4, UR5, R5 ;  /* 0x0000000504057c24 */ /* 0x000fe2000f8e0205 */
[----:B------:R-:W-:Y:S02]  /*10b20*/  ULDC.64 UR4, c[0x0][0x280] ;  /* 0x0000a00000047ab9 */ /* 0x000fe40000000a00 */
[----:B------:R-:W-:Y:S01]  /*10b30*/  LEA R8, P0, R2, UR4, 0x1 ;  /* 0x0000000402087c11 */ /* 0x000fe2000f8008ff */
[----:B------:R-:W-:Y:S01]  /*10b40*/  IMAD.IADD R7, R3, 0x1, R5 ;  /* 0x0000000103077824 */ /* 0x000fe200078e0205 */
[----:B------:R-:W-:-:S04]  /*10b50*/  ULDC UR4, c[0x0][0x2b8] ;  /* 0x0000ae0000047ab9 */ /* 0x000fc80000000800 */
[----:B------:R-:W-:Y:S01]  /*10b60*/  LEA.HI.X R7, R2, UR5, R7, 0x1, P0 ;  /* 0x0000000502077c11 */ /* 0x000fe200080f0c07 */
[----:B------:R-:W-:-:S05]  /*10b70*/  IMAD.SHL.U32 R2, R11, 0x8, RZ ;  /* 0x000000080b027824 */ /* 0x000fca00078e00ff */
[C---:B------:R-:W-:Y:S02]  /*10b80*/  LOP3.LUT R3, R2.reuse, 0x1c0, RZ, 0xc0, !PT ;  /* 0x000001c002037812 */ /* 0x040fe400078ec0ff */
[----:B------:R-:W-:Y:S02]  /*10b90*/  LOP3.LUT R10, R2, 0x38, RZ, 0xc0, !PT ;  /* 0x00000038020a7812 */ /* 0x000fe400078ec0ff */
[----:B------:R-:W-:Y:S02]  /*10ba0*/  LOP3.LUT R3, R3, 0x38, R2, 0xf8, !PT ;  /* 0x0000003803037812 */ /* 0x000fe400078ef802 */
[C---:B------:R-:W-:Y:S02]  /*10bb0*/  LOP3.LUT R2, R10.reuse, 0x40, RZ, 0xfc, !PT ;  /* 0x000000400a027812 */ /* 0x040fe400078efcff */
[----:B------:R-:W-:Y:S02]  /*10bc0*/  ISETP.GE.AND P4, PT, R10, UR4, PT ;  /* 0x000000040a007c0c */ /* 0x000fe4000bf86270 */
[----:B------:R-:W-:-:S02]  /*10bd0*/  ISETP.GE.AND P2, PT, R2, UR4, PT ;  /* 0x0000000402007c0c */ /* 0x000fc4000bf46270 */
[----:B------:R-:W-:-:S04]  /*10be0*/  LOP3.LUT R2, R10, 0x80, RZ, 0xfc, !PT ;  /* 0x000000800a027812 */ /* 0x000fc800078efcff */
[----:B------:R-:W-:Y:S02]  /*10bf0*/  ISETP.GE.AND P1, PT, R2, UR4, PT ;  /* 0x0000000402007c0c */ /* 0x000fe4000bf26270 */
[----:B------:R-:W-:-:S04]  /*10c00*/  LOP3.LUT R2, R10, 0xc0, RZ, 0xfc, !PT ;  /* 0x000000c00a027812 */ /* 0x000fc800078efcff */
[----:B------:R-:W-:Y:S01]  /*10c10*/  ISETP.GE.AND P0, PT, R2, UR4, PT ;  /* 0x0000000402007c0c */ /* 0x000fe2000bf06270 */
[----:B------:R-:W-:Y:S01]  /*10c20*/  UMOV UR4, 0xffffffff ;  /* 0xffffffff00047882 */ /* 0x000fe20000000000 */
[----:B------:R-:W-:-:S04]  /*10c30*/  LOP3.LUT R2, R3, 0x38, R11, 0x78, !PT ;  /* 0x0000003803027812 */ /* 0x000fc800078e780b */
[----:B------:R-:W-:Y:S01]  /*10c40*/  LOP3.LUT R9, R2, 0x200, R9, 0xf8, !PT ;  /* 0x0000020002097812 */ /* 0x000fe200078ef809 */
[----:B------:R-:W-:Y:S06]  /*10c50*/  BRA.DIV UR4, `(.L_x_1067) ;  /* 0x0000003a04107947 */ /* 0x000fec000b800000 */
[----:B------:R-:W0:Y:S01]  /*10c60*/  SHFL.IDX PT, R2, R7, RZ, 0x181f ;  /* 0x00181fff07027589 */ /* 0x000e2200000e0000 */
[----:B------:R-:W-:Y:S01]  /*10c70*/  ULDC UR4, c[0x0][0x288] ;  /* 0x0000a20000047ab9 */ /* 0x000fe20000000800 */
[----:B------:R-:W-:Y:S01]  /*10c80*/  VIADD R0, R0, UR45 ;  /* 0x0000002d00007c36 */ /* 0x000fe20008000000 */
[----:B------:R-:W-:Y:S01]  /*10c90*/  ULDC.64 UR6, c[0x0][0x208] ;  /* 0x0000820000067ab9 */ /* 0x000fe20000000a00 */
[----:B------:R-:W1:Y:S01]  /*10ca0*/  SHFL.IDX PT, R14, R8, RZ, 0x181f ;  /* 0x00181fff080e7589 */ /* 0x000e6200000e0000 */
[----:B------:R-:W-:Y:S02]  /*10cb0*/  IMAD R6, R6, UR4, RZ ;  /* 0x0000000406067c24 */ /* 0x000fe4000f8e02ff */
[C---:B------:R-:W-:Y:S01]  /*10cc0*/  VIADD R11, R0.reuse, 0x10 ;  /* 0x00000010000b7836 */ /* 0x040fe20000000000 */
[----:B------:R-:W-:Y:S02]  /*10cd0*/  SHFL.IDX PT, R5, R7, 0x1, 0x181f ;  /* 0x00381f0007057f89 */ /* 0x000fe400000e0000 */
[----:B------:R-:W-:-:S02]  /*10ce0*/  ISETP.GE.AND P3, PT, R0, R6, PT ;  /* 0x000000060000720c */ /* 0x000fc40003f66270 */
[----:B------:R-:W2:Y:S11]  /*10cf0*/  SHFL.IDX PT, R4, R8, 0x1, 0x181f ;  /* 0x00381f0008047f89 */ /* 0x000eb600000e0000 */
[----:B------:R-:W-:Y:S01]  /*10d00*/  @!P3 LEA R21, R9, UR38, 0x1 ;  /* 0x000000260915bc11 */ /* 0x000fe2000f8e08ff */
[----:B0-----:R-:W-:-:S02]  /*10d10*/  IMAD.MOV.U32 R3, RZ, RZ, R2 ;  /* 0x000000ffff037224 */ /* 0x001fc400078e0002 */
[----:B-1----:R-:W-:Y:S02]  /*10d20*/  IMAD.MOV.U32 R2, RZ, RZ, R14 ;  /* 0x000000ffff027224 */ /* 0x002fe400078e000e */
[----:B------:R-:W-:Y:S02]  /*10d30*/  SHFL.IDX PT, R14, R8, 0x7, 0x181f ;  /* 0x00f81f00080e7f89 */ /* 0x000fe400000e0000 */
[----:B------:R-:W-:-:S05]  /*10d40*/  @!P3 IMAD.WIDE.U32 R2, R10, 0x2, R2 ;  /* 0x000000020a02b825 */ /* 0x000fca00078e0002 */
[----:B------:R-:W-:Y:S04]  /*10d50*/  @!P3 LDGSTS.E.BYPASS.LTC128B.128 [R21+0x10400], desc[UR6][R2.64], !P4 ;  /* 0x104000000215bfae */ /* 0x000fe8000e101d46 */
[----:B------:R-:W-:Y:S04]  /*10d60*/  @!P3 LDGSTS.E.BYPASS.LTC128B.128 [R21+0x14400], desc[UR6][R2.64+0x80], !P2 ;  /* 0x144000800215bfae */ /* 0x000fe8000d101d46 */
[----:B------:R-:W-:Y:S04]  /*10d70*/  @!P3 LDGSTS.E.BYPASS.LTC128B.128 [R21+0x18400], desc[UR6][R2.64+0x100], !P1 ;  /* 0x184001000215bfae */ /* 0x000fe8000c901d46 */
[----:B------:R0:W-:Y:S01]  /*10d80*/  @!P3 LDGSTS.E.BYPASS.LTC128B.128 [R21+0x1c400], desc[UR6][R2.64+0x180], !P0 ;  /* 0x1c4001800215bfae */ /* 0x0001e2000c101d46 */
[----:B------:R-:W-:-:S02]  /*10d90*/  ISETP.GE.AND P3, PT, R11, R6, PT ;  /* 0x000000060b00720c */ /* 0x000fc40003f66270 */
[----:B------:R-:W-:Y:S01]  /*10da0*/  IADD3 R11, R0, 0x20, RZ ;  /* 0x00000020000b7810 */ /* 0x000fe20007ffe0ff */
[----:B0-----:R-:W-:Y:S10]  /*10db0*/  SHFL.IDX PT, R3, R7, 0x2, 0x181f ;  /* 0x00581f0007037f89 */ /* 0x001ff400000e0000 */
[----:B--2---:R-:W-:Y:S01]  /*10dc0*/  @!P3 IMAD.WIDE.U32 R4, R10, 0x2, R4 ;  /* 0x000000020a04b825 */ /* 0x004fe200078e0004 */
[----:B------:R-:W-:Y:S01]  /*10dd0*/  @!P3 LEA R20, R9, UR38, 0x1 ;  /* 0x000000260914bc11 */ /* 0x000fe2000f8e08ff */
[----:B------:R-:W0:Y:S04]  /*10de0*/  SHFL.IDX PT, R2, R8, 0x2, 0x181f ;  /* 0x00581f0008027f89 */ /* 0x000e2800000e0000 */
[----:B------:R-:W-:Y:S04]  /*10df0*/  @!P3 LDGSTS.E.BYPASS.LTC128B.128 [R20+0x10c00], desc[UR6][R4.64], !P4 ;  /* 0x10c000000414bfae */ /* 0x000fe8000e101d46 */
[----:B------:R-:W-:Y:S04]  /*10e00*/  @!P3 LDGSTS.E.BYPASS.LTC128B.128 [R20+0x14c00], desc[UR6][R4.64+0x80], !P2 ;  /* 0x14c000800414bfae */ /* 0x000fe8000d101d46 */
[----:B------:R-:W-:Y:S04]  /*10e10*/  @!P3 LDGSTS.E.BYPASS.LTC128B.128 [R20+0x18c00], desc[UR6][R4.64+0x100], !P1 ;  /* 0x18c001000414bfae */ /* 0x000fe8000c901d46 */
[----:B------:R1:W-:Y:S01]  /*10e20*/  @!P3 LDGSTS.E.BYPASS.LTC128B.128 [R20+0x1cc00], desc[UR6][R4.64+0x180], !P0 ;  /* 0x1cc001800414bfae */ /* 0x0003e2000c101d46 */
[----:B------:R-:W-:Y:S01]  /*10e30*/  ISETP.GE.AND P3, PT, R11, R6, PT ;  /* 0x000000060b00720c */ /* 0x000fe20003f66270 */
[----:B------:R-:W-:-:S02]  /*10e40*/  VIADD R11, R0, 0x30 ;  /* 0x00000030000b7836 */ /* 0x000fc40000000000 */
[----:B-1----:R-:W-:Y:S10]  /*10e50*/  SHFL.IDX PT, R5, R7, 0x3, 0x181f ;  /* 0x00781f0007057f89 */ /* 0x002ff400000e0000 */
[----:B0-----:R-:W-:Y:S01]  /*10e60*/  @!P3 IMAD.WIDE.U32 R2, R10, 0x2, R2 ;  /* 0x000000020a02b825 */ /* 0x001fe200078e0002 */
        /* <DEDUP_REMOVED lines=32> */
[----:B------:R1:W-:Y:S04]  /*11070*/  @!P3 LDGSTS.E.BYPASS.LTC128B.128 [R20+0x12c00], desc[UR6][R4.64], !P4 ;  /* 0x12c000000414bfae */ /* 0x0003e8000e101d46 */
[----:B------:R1:W-:Y:S04]  /*11080*/  @!P3 LDGSTS.E.BYPASS.LTC128B.128 [R20+0x16c00], desc[UR6][R4.64+0x80], !P2 ;  /* 0x16c000800414bfae */ /* 0x0003e8000d101d46 */
[----:B------:R1:W-:Y:S04]  /*11090*/  @!P3 LDGSTS.E.BYPASS.LTC128B.128 [R20+0x1ac00], desc[UR6][R4.64+0x100], !P1 ;  /* 0x1ac001000414bfae */ /* 0x0003e8000c901d46 */
[----:B------:R1:W-:Y:S01]  /*110a0*/  @!P3 LDGSTS.E.BYPASS.LTC128B.128 [R20+0x1ec00], desc[UR6][R4.64+0x180], !P0 ;  /* 0x1ec001800414bfae */ /* 0x0003e2000c101d46 */
[----:B------:R-:W-:-:S03]  /*110b0*/  ISETP.GE.AND P3, PT, R11, R6, PT ;  /* 0x000000060b00720c */ /* 0x000fc60003f66270 */
[----:B------:R-:W2:Y:S10]  /*110c0*/  SHFL.IDX PT, R7, R7, 0x7, 0x181f ;  /* 0x00f81f0007077f89 */ /* 0x000eb400000e0000 */
[----:B0-----:R-:W-:Y:S01]  /*110d0*/  @!P3 IMAD.WIDE.U32 R2, R10, 0x2, R2 ;  /* 0x000000020a02b825 */ /* 0x001fe200078e0002 */
[----:B------:R-:W-:-:S05]  /*110e0*/  @!P3 LEA R21, R9, UR38, 0x1 ;  /* 0x000000260915bc11 */ /* 0x000fca000f8e08ff */
[----:B------:R1:W-:Y:S04]  /*110f0*/  @!P3 LDGSTS.E.BYPASS.LTC128B.128 [R21+0x13400], desc[UR6][R2.64], !P4 ;  /* 0x134000000215bfae */ /* 0x0003e8000e101d46 */
[----:B------:R1:W-:Y:S04]  /*11100*/  @!P3 LDGSTS.E.BYPASS.LTC128B.128 [R21+0x17400], desc[UR6][R2.64+0x80], !P2 ;  /* 0x174000800215bfae */ /* 0x0003e8000d101d46 */
[----:B------:R1:W-:Y:S04]  /*11110*/  @!P3 LDGSTS.E.BYPASS.LTC128B.128 [R21+0x1b400], desc[UR6][R2.64+0x100], !P1 ;  /* 0x1b4001000215bfae */ /* 0x0003e8000c901d46 */
[----:B--2---:R1:W-:Y:S02]  /*11120*/  @!P3 LDGSTS.E.BYPASS.LTC128B.128 [R21+0x1f400], desc[UR6][R2.64+0x180], !P0 ;  /* 0x1f4001800215bfae */ /* 0x0043e4000c101d46 */
.L_x_1172:
[----:B-1----:R-:W-:Y:S01]  /*11130*/  VIADD R3, R0, 0x70 ;  /* 0x0000007000037836 */ /* 0x002fe20000000000 */
        /* <DEDUP_REMOVED lines=15> */
.L_x_1069:
[----:B------:R-:W-:Y:S05]  /*11230*/  BSYNC B0 ;  /* 0x0000000000007941 */ /* 0x000fea0003800000 */
.L_x_1068:
[----:B------:R-:W-:Y:S01]  /*11240*/  NOP ;  /* 0x0000000000007918 */ /* 0x000fe20000000000 */
[----:B------:R-:W-:Y:S01]  /*11250*/  SYNCS.ARRIVE.TRANS64.RED.A0T1 RZ, [UR38+0x30800], RZ ;  /* 0x030800ffffff79a7 */ /* 0x000fe20008200426 */
[----:B------:R-:W-:Y:S01]  /*11260*/  IMAD.MOV.U32 R2, RZ, RZ, 0x1 ;  /* 0x00000001ff027424 */ /* 0x000fe200078e00ff */
[----:B------:R-:W-:Y:S04]  /*11270*/  ARRIVES.LDGSTSBAR.64.TRANSCNT [UR38+0x30800] ;  /* 0x03080000ff0079b0 */ /* 0x000fe80008000aa6 */
[----:B------:R-:W-:Y:S01]  /*11280*/  SHF.L.U32 R2, R2, 0x1f, RZ ;  /* 0x0000001f02027819 */ /* 0x000fe200000006ff */
[----:B------:R-:W-:Y:S01]  /*11290*/  NOP ;  /* 0x0000000000007918 */ /* 0x000fe20000000000 */
[----:B------:R-:W2:Y:S01]  /*112a0*/  LDL.LU R3, [R1+0x8] ;  /* 0x0000080001037983 */ /* 0x000ea20000300800 */
[----:B------:R-:W-:Y:S01]  /*112b0*/  SYNCS.ARRIVE.TRANS64.A1T0 RZ, [UR38+0x30800], RZ ;  /* 0x030800ffffff79a7 */ /* 0x000fe20008100026 */
[----:B------:R-:W1:Y:S01]  /*112c0*/  SYNCS.PHASECHK.TRANS64.TRYWAIT P0, [UR38+0x30820], R2 ;  /* 0x03082002ff0075a7 */ /* 0x000e620008000166 */
[----:B--2---:R-:W-:-:S05]  /*112d0*/  VIADD R0, R3, 0xfffffffe ;  /* 0xfffffffe03007836 */ /* 0x004fca0000000000 */
[----:B------:R-:W-:Y:S01]  /*112e0*/  ISETP.GE.AND P1, PT, R0, UR39, PT ;  /* 0x0000002700007c0c */ /* 0x000fe2000bf26270 */
[----:B-1----:R-:W-:-:S12]  /*112f0*/  @!P0 BRA `(.L_x_1070) ;  /* 0x0000003c002c8947 */ /* 0x002fd80003800000 */
.L_x_1173:
[----:B0-----:R-:W-:Y:S02]  /*11300*/  IMAD.MOV.U32 R9, RZ, RZ, 0x1 ;  /* 0x00000001ff097424 */ /* 0x001fe400078e00ff */
[----:B------:R-:W-:Y:S01]  /*11310*/  IMAD.MOV.U32 R8, RZ, RZ, RZ ;  /* 0x000000ffff087224 */ /* 0x000fe200078e00ff */
[----:B------:R-:W-:Y:S06]  /*11320*/  @!P1 BRA `(.L_x_1071) ;  /* 0x0000002000f09947 */ /* 0x000fec0003800000 */
[----:B------:R-:W-:Y:S01]  /*11330*/  UIADD3 UR4, UR44, 0x1, URZ ;  /* 0x000000012c047890 */ /* 0x000fe2000fffe03f */
[----:B------:R-:W0:Y:S01]  /*11340*/  S2R R4, SR_TID.X ;  /* 0x0000000000047919 */ /* 0x000e220000002100 */
[----:B------:R-:W-:Y:S01]  /*11350*/  ULOP3.LUT UR5, URZ, UR42, URZ, 0x33, !UPT ;  /* 0x0000002a3f057292 */ /* 0x000fe2000f8e333f */
[----:B------:R-:W-:Y:S01]  /*11360*/  IMAD.MOV.U32 R9, RZ, RZ, 0x1 ;  /* 0x00000001ff097424 */ /* 0x000fe200078e00ff */
[----:B------:R-:W-:-:S04]  /*11370*/  UIMAD UR4, UR4, UR41, URZ ;  /* 0x00000029040472a4 */ /* 0x000fc8000f8e023f */
[----:B-1----:R-:W-:Y:S01]  /*11380*/  IMAD.U32 R3, RZ, RZ, UR5 ;  /* 0x00000005ff037e24 */ /* 0x002fe2000f8e00ff */
[----:B------:R-:W-:Y:S01]  /*11390*/  ULOP3.LUT UR5, URZ, UR39, URZ, 0x33, !UPT ;  /* 0x000000273f057292 */ /* 0x000fe2000f8e333f */
[----:B------:R-:W-:Y:S01]  /*113a0*/  LOP3.LUT R2, RZ, UR4, RZ, 0x33, !PT ;  /* 0x00000004ff027c12 */ /* 0x000fe2000f8e33ff */
[----:B------:R-:W-:-:S03]  /*113b0*/  ULOP3.LUT UR4, URZ, UR43, URZ, 0x33, !UPT ;  /* 0x0000002b3f047292 */ /* 0x000fc6000f8e333f */
[----:B------:R-:W-:Y:S01]  /*113c0*/  VIADDMNMX R2, R2, -UR40, R3, !PT ;  /* 0x8000002802027c46 */ /* 0x000fe2000f800103 */
[----:B------:R-:W-:-:S03]  /*113d0*/  IMAD.MOV.U32 R3, RZ, RZ, 0x2 ;  /* 0x00000002ff037424 */ /* 0x000fc600078e00ff */
[----:B------:R-:W-:-:S04]  /*113e0*/  VIMNMX R2, R2, UR4, !PT ;  /* 0x0000000402027c48 */ /* 0x000fc8000ffe0100 */
[----:B------:R-:W-:-:S05]  /*113f0*/  VIADDMNMX R3, R2, R3, UR5, !PT ;  /* 0x0000000502037e46 */ /* 0x000fca000f800103 */
[----:B------:R-:W-:-:S05]  /*11400*/  VIADD R5, R3, 0xfffffffe ;  /* 0xfffffffe03057836 */ /* 0x000fca0000000000 */
[-C--:B------:R-:W-:Y:S02]  /*11410*/  ISETP.NE.AND P0, PT, R5, R2.reuse, PT ;  /* 0x000000020500720c */ /* 0x080fe40003f05270 */
[----:B------:R-:W-:Y:S02]  /*11420*/  LOP3.LUT R2, RZ, R2, RZ, 0x33, !PT ;  /* 0x00000002ff027212 */ /* 0x000fe400078e33ff */
[----:B0-----:R-:W-:Y:S01]  /*11430*/  LOP3.LUT R10, R4, 0x1f, RZ, 0xc0, !PT ;  /* 0x0000001f040a7812 */ /* 0x001fe200078ec0ff */
[----:B------:R-:W-:Y:S02]  /*11440*/  IMAD.MOV.U32 R4, RZ, RZ, R16 ;  /* 0x000000ffff047224 */ /* 0x000fe400078e0010 */
[----:B------:R-:W-:-:S05]  /*11450*/  IMAD.IADD R3, R3, 0x1, R2 ;  /* 0x0000000103037824 */ /* 0x000fca00078e0202 */
[----:B------:R-:W-:Y:S01]  /*11460*/  LOP3.LUT R12, R3, 0x1, RZ, 0xc0, !PT ;  /* 0x00000001030c7812 */ /* 0x000fe200078ec0ff */
[----:B------:R-:W-:Y:S06]  /*11470*/  @!P0 BRA `(.L_x_1072) ;  /* 0x0000001400c88947 */ /* 0x000fec0003800000 */
[----:B------:R-:W-:Y:S01]  /*11480*/  BSSY B0, `(.L_x_1072) ;  /* 0x0000171000007945 */ /* 0x000fe20003800000 */
[----:B------:R-:W-:Y:S01]  /*11490*/  IADD3 R6, R3, -R12, RZ ;  /* 0x8000000c03067210 */ /* 0x000fe20007ffe0ff */
[----:B------:R-:W-:Y:S02]  /*114a0*/  IMAD.MOV.U32 R7, RZ, RZ, 0x1 ;  /* 0x00000001ff077424 */ /* 0x000fe400078e00ff */
[----:B------:R-:W-:-:S07]  /*114b0*/  IMAD.MOV.U32 R4, RZ, RZ, R16 ;  /* 0x000000ffff047224 */ /* 0x000fce00078e0010 */
.L_x_1111:
[----:B------:R-:W2:Y:S01]  /*114c0*/  LDL R2, [R1] ;  /* 0x0000000001027983 */ /* 0x000ea20000100800 */
[----:B------:R-:W-:Y:S01]  /*114d0*/  VIADD R6, R6, 0xfffffffe ;  /* 0xfffffffe06067836 */ /* 0x000fe20000000000 */
[----:B------:R-:W-:Y:S04]  /*114e0*/  BSSY B1, `(.L_x_1073) ;  /* 0x00000b3000017945 */ /* 0x000fe80003800000 */
[----:B------:R-:W-:Y:S02]  /*114f0*/  ISETP.NE.AND P2, PT, R6, RZ, PT ;  /* 0x000000ff0600720c */ /* 0x000fe40003f45270 */
[----:B--2---:R-:W-:-:S13]  /*11500*/  ISETP.NE.AND P0, PT, R2, RZ, PT ;  /* 0x000000ff0200720c */ /* 0x004fda0003f05270 */
[----:B------:R-:W-:Y:S05]  /*11510*/  @!P0 BRA `(.L_x_1074) ;  /* 0x0000000800bc8947 */ /* 0x000fea0003800000 */
[----:B------:R-:W2:Y:S01]  /*11520*/  LDL R2, [R1+0x4] ;  /* 0x0000040001027983 */ /* 0x000ea20000100800 */
[----:B------:R-:W-:Y:S01]  /*11530*/  IMAD.MOV.U32 R9, RZ, RZ, R0 ;  /* 0x000000ffff097224 */ /* 0x000fe200078e0000 */
        /* <DEDUP_REMOVED lines=11> */
[----:B------:R-:W-:-:S03]  /*115f0*/  IMAD R4, R18, UR5, R5 ;  /* 0x0000000512047c24 */ /* 0x000fc6000f8e0205 */
[--C-:B------:R-:W-:Y:S01]  /*11600*/  SHF.R.S32.HI R3, RZ, 0x1f, R2.reuse ;  /* 0x0000001fff037819 */ /* 0x100fe20000011402 */
[--C-:B------:R-:W-:Y:S02]  /*11610*/  IMAD.MOV R5, RZ, RZ, -R2.reuse ;  /* 0x000000ffff057224 */ /* 0x100fe400078e0a02 */
[----:B------:R-:W-:Y:S01]  /*11620*/  IMAD.WIDE.U32 R2, R18, UR4, R2 ;  /* 0x0000000412027c25 */ /* 0x000fe2000f8e0002 */
[----:B------:R-:W-:-:S03]  /*11630*/  ULDC.64 UR4, c[0x0][0x418] ;  /* 0x0001060000047ab9 */ /* 0x000fc60000000a00 */
[----:B------:R-:W-:Y:S01]  /*11640*/  IMAD.IADD R3, R4, 0x1, R3 ;  /* 0x0000000104037824 */ /* 0x000fe200078e0203 */
[----:B------:R-:W-:Y:S01]  /*11650*/  LEA R4, P0, R2, UR4, 0x2 ;  /* 0x0000000402047c11 */ /* 0x000fe2000f8010ff */
[----:B------:R-:W-:-:S03]  /*11660*/  IMAD R9, R9, R5, R0 ;  /* 0x0000000509097224 */ /* 0x000fc600078e0200 */
[----:B------:R-:W-:-:S05]  /*11670*/  LEA.HI.X R5, R2, UR5, R3, 0x2, P0 ;  /* 0x0000000502057c11 */ /* 0x000fca00080f1403 */
[----:B------:R0:W5:Y:S04]  /*11680*/  LDG.E R4, desc[UR6][R4.64] ;  /* 0x0000000604047981 */ /* 0x000168000c1e1900 */
.L_x_1075:
[----:B------:R-:W1:Y:S01]  /*11690*/  S2R R2, SR_TID.X ;  /* 0x0000000000027919 */ /* 0x000e620000002100 */
[----:B------:R-:W-:Y:S01]  /*116a0*/  BSSY B2, `(.L_x_1076) ;  /* 0x0000006000027945 */ /* 0x000fe20003800000 */
[----:B-1----:R-:W-:Y:S02]  /*116b0*/  LOP3.LUT R3, R2, 0x7f, RZ, 0xc0, !PT ;  /* 0x0000007f02037812 */ /* 0x002fe400078ec0ff */
[----:B------:R-:W-:Y:S02]  /*116c0*/  SHF.L.U32 R2, R7, 0x1f, RZ ;  /* 0x0000001f07027819 */ /* 0x000fe400000006ff */
[----:B------:R-:W-:Y:S02]  /*116d0*/  ISETP.NE.AND P1, PT, R3, RZ, PT ;  /* 0x000000ff0300720c */ /* 0x000fe40003f25270 */
[----:B------:R-:W1:Y:S02]  /*116e0*/  SYNCS.PHASECHK.TRANS64.TRYWAIT P0, [UR38+0x30848], R2 ;  /* 0x03084802ff0075a7 */ /* 0x000e640008000166 */
[----:B-1----:R-:W-:Y:S09]  /*116f0*/  @!P0 BRA `(.L_x_1077) ;  /* 0x0000003800448947 */ /* 0x002ff20003800000 */
.L_x_1174:
[----:B------:R-:W-:Y:S05]  /*11700*/  BSYNC B2 ;  /* 0x0000000000027941 */ /* 0x000fea0003800000 */
.L_x_1076:
[----:B------:R-:W-:Y:S04]  /*11710*/  BSSY B2, `(.L_x_1078) ;  /* 0x0000007000027945 */ /* 0x000fe80003800000 */
[----:B------:R-:W-:Y:S05]  /*11720*/  @P1 BRA `(.L_x_1079) ;  /* 0x0000000000141947 */ /* 0x000fea0003800000 */
[----:B------:R-:W-:Y:S01]  /*11730*/  ISETP.NE.AND P0, PT, R10, RZ, PT ;  /* 0x000000ff0a00720c */ /* 0x000fe20003f05270 */
[----:B-1----:R-:W-:-:S04]  /*11740*/  IMAD.MOV.U32 R3, RZ, RZ, 0x8000 ;  /* 0x00008000ff037424 */ /* 0x002fc800078e00ff */
[----:B------:R2:W-:Y:S08]  /*11750*/  SYNCS.ARRIVE.TRANS64 RZ, [UR38+0x30838], R3 ;  /* 0x03083803ffff79a7 */ /* 0x0005f00008000026 */
[----:B--2---:R-:W-:Y:S05]  /*11760*/  @!P0 BRA `(.L_x_1079) ;  /* 0x0000000000048947 */ /* 0x004fea0003800000 */
[----:B------:R-:W-:Y:S01]  /*11770*/  BPT.TRAP 0x1 ;  /* 0x000000040000795c */ /* 0x000fe20000300000 */
.L_x_1079:
[----:B------:R-:W-:Y:S05]  /*11780*/  BSYNC B2 ;  /* 0x0000000000027941 */ /* 0x000fea0003800000 */
.L_x_1078:
[----:B------:R-:W-:Y:S01]  /*11790*/  IMAD.MOV.U32 R14, RZ, RZ, RZ ;  /* 0x000000ffff0e7224 */ /* 0x000fe200078e00ff */
[----:B------:R-:W-:Y:S01]  /*117a0*/  ULDC.64 UR4, c[0x0][0x198] ;  /* 0x0000660000047ab9 */ /* 0x000fe20000000a00 */
[----:B------:R-:W-:Y:S01]  /*117b0*/  PLOP3.LUT P0, PT, PT, PT, PT, 0x80, 0x0 ;  /* 0x000000000000781c */ /* 0x000fe20003f0f070 */
[----:B------:R-:W-:Y:S01]  /*117c0*/  UIADD3 UR4, UP0, UR4, 0x370, URZ ;  /* 0x0000037004047890 */ /* 0x000fe2000ff1e03f */
[----:B-1----:R-:W-:Y:S01]  /*117d0*/  IMAD.SHL.U32 R3, R9, 0x40, RZ ;  /* 0x0000004009037824 */ /* 0x002fe200078e00ff */
[----:B------:R-:W-:Y:S01]  /*117e0*/  R2UR UR34, R14 ;  /* 0x000000000e2272ca */ /* 0x000fe200000e0000 */
[----:B------:R-:W-:Y:S02]  /*117f0*/  UIADD3 UR32, UR38, 0x28400, URZ ;  /* 0x0002840026207890 */ /* 0x000fe4000fffe03f */
[----:B------:R-:W-:Y:S02]  /*11800*/  UIADD3 UR33, UR38, 0x30838, URZ ;  /* 0x0003083826217890 */ /* 0x000fe4000fffe03f */
[----:B------:R-:W-:Y:S01]  /*11810*/  UIADD3.X UR5, URZ, UR5, URZ, UP0, !UPT ;  /* 0x000000053f057290 */ /* 0x000fe200087fe43f */
[----:B------:R-:W-:Y:S01]  /*11820*/  UMOV UR6, 0x0 ;  /* 0x0000000000067882 */ /* 0x000fe20000000000 */
[----:B------:R-:W-:-:S10]  /*11830*/  UMOV UR7, 0x14f00000 ;  /* 0x14f0000000077882 */ /* 0x000fd40000000000 */
.L_x_1080:
[----:B------:R-:W-:-:S13]  /*11840*/  @P0 ELECT P3, URZ, PT ;  /* 0x00000000003f082f */ /* 0x000fda0003860000 */
[----:B-----5:R-:W-:Y:S02]  /*11850*/  @P3 R2UR UR37, R4 ;  /* 0x00000000042532ca */ /* 0x020fe400000e0000 */
        /* <DEDUP_REMOVED lines=11> */
.L_x_1081:
        /* <DEDUP_REMOVED lines=15> */
.L_x_1082:
        /* <DEDUP_REMOVED lines=15> */
.L_x_1083:
        /* <DEDUP_REMOVED lines=12> */
.L_x_1175:
[----:B------:R-:W-:Y:S05]  /*11bb0*/  BSYNC B2 ;  /* 0x0000000000027941 */ /* 0x000fea0003800000 */
.L_x_1084:
        /* <DEDUP_REMOVED lines=9> */
.L_x_1087:
[----:B------:R-:W-:Y:S05]  /*11c50*/  BSYNC B2 ;  /* 0x0000000000027941 */ /* 0x000fea0003800000 */
.L_x_1086:
[----:B------:R-:W-:Y:S01]  /*11c60*/  R2UR UR6, R2 ;  /* 0x00000000020672ca */ /* 0x000fe200000e0000 */
[----:B------:R-:W-:Y:S01]  /*11c70*/  ULDC.64 UR4, c[0x0][0x198] ;  /* 0x0000660000047ab9 */ /* 0x000fe20000000a00 */
[----:B------:R-:W-:Y:S01]  /*11c80*/  R2UR UR7, R3 ;  /* 0x00000000030772ca */ /* 0x000fe200000e0000 */
[----:B------:R-:W-:Y:S01]  /*11c90*/  UIADD3 UR4, UP0, UR4, 0x470, URZ ;  /* 0x0000047004047890 */ /* 0x000fe2000ff1e03f */
[----:B------:R-:W-:Y:S01]  /*11ca0*/  R2UR UR10, R14 ;  /* 0x000000000e0a72ca */ /* 0x000fe200000e0000 */
[----:B------:R-:W-:Y:S01]  /*11cb0*/  IMAD.SHL.U32 R14, R17, 0x40, RZ ;  /* 0x00000040110e7824 */ /* 0x000fe200078e00ff */
[----:B------:R-:W-:Y:S01]  /*11cc0*/  PLOP3.LUT P0, PT, PT, PT, PT, 0x80, 0x0 ;  /* 0x000000000000781c */ /* 0x000fe20003f0f070 */
[----:B------:R-:W-:Y:S02]  /*11cd0*/  UIADD3 UR8, UR38, 0x400, URZ ;  /* 0x0000040026087890 */ /* 0x000fe4000fffe03f */
[----:B------:R-:W-:Y:S02]  /*11ce0*/  UIADD3 UR9, UR38, 0x30850, URZ ;  /* 0x0003085026097890 */ /* 0x000fe4000fffe03f */
[----:B------:R-:W-:-:S12]  /*11cf0*/  UIADD3.X UR5, URZ, UR5, URZ, UP0, !UPT ;  /* 0x000000053f057290 */ /* 0x000fd800087fe43f */
.L_x_1088:
        /* <DEDUP_REMOVED lines=13> */
.L_x_1089:
        /* <DEDUP_REMOVED lines=13> */
.L_x_1090:
        /* <DEDUP_REMOVED lines=13> */
.L_x_1091:
        /* <DEDUP_REMOVED lines=10> */
.L_x_1074:
[----:B------:R-:W-:Y:S05]  /*12010*/  BSYNC B1 ;  /* 0x0000000000017941 */ /* 0x000fea0003800000 */
.L_x_1073:
        /* <DEDUP_REMOVED lines=28> */
.L_x_1094:
[----:B------:R-:W1:Y:S01]  /*121e0*/  S2R R2, SR_TID.X ;  /* 0x0000000000027919 */ /* 0x000e620000002100 */
[----:B------:R-:W-:Y:S01]  /*121f0*/  BSSY B2, `(.L_x_1095) ;  /* 0x0000006000027945 */ /* 0x000fe20003800000 */
[----:B-1----:R-:W-:Y:S02]  /*12200*/  LOP3.LUT R3, R2, 0x7f, RZ, 0xc0, !PT ;  /* 0x0000007f02037812 */ /* 0x002fe400078ec0ff */
[----:B------:R-:W-:Y:S02]  /*12210*/  SHF.L.U32 R2, R9, 0x1f, RZ ;  /* 0x0000001f09027819 */ /* 0x000fe400000006ff */
[----:B------:R-:W-:Y:S02]  /*12220*/  ISETP.NE.AND P1, PT, R3, RZ, PT ;  /* 0x000000ff0300720c */ /* 0x000fe40003f25270 */
[----:B------:R-:W1:Y:S02]  /*12230*/  SYNCS.PHASECHK.TRANS64.TRYWAIT P0, [UR38+0x30840], R2 ;  /* 0x03084002ff0075a7 */ /* 0x000e640008000166 */
[----:B-1----:R-:W-:Y:S09]  /*12240*/  @!P0 BRA `(.L_x_1096) ;  /* 0x0000002c00a08947 */ /* 0x002ff20003800000 */
.L_x_1176:
[----:B------:R-:W-:Y:S05]  /*12250*/  BSYNC B2 ;  /* 0x0000000000027941 */ /* 0x000fea0003800000 */
.L_x_1095:
[----:B------:R-:W-:Y:S04]  /*12260*/  BSSY B2, `(.L_x_1097) ;  /* 0x0000007000027945 */ /* 0x000fe80003800000 */
[----:B------:R-:W-:Y:S05]  /*12270*/  @P1 BRA `(.L_x_1098) ;  /* 0x0000000000141947 */ /* 0x000fea0003800000 */
[----:B------:R-:W-:Y:S01]  /*12280*/  ISETP.NE.AND P0, PT, R10, RZ, PT ;  /* 0x000000ff0a00720c */ /* 0x000fe20003f05270 */
[----:B-1----:R-:W-:-:S04]  /*12290*/  IMAD.MOV.U32 R2, RZ, RZ, 0x8000 ;  /* 0x00008000ff027424 */ /* 0x002fc800078e00ff */
[----:B------:R2:W-:Y:S08]  /*122a0*/  SYNCS.ARRIVE.TRANS64 RZ, [UR38+0x30830], R2 ;  /* 0x03083002ffff79a7 */ /* 0x0005f00008000026 */
[----:B--2---:R-:W-:Y:S05]  /*122b0*/  @!P0 BRA `(.L_x_1098) ;  /* 0x0000000000048947 */ /* 0x004fea0003800000 */
[----:B------:R-:W-:Y:S01]  /*122c0*/  BPT.TRAP 0x1 ;  /* 0x000000040000795c */ /* 0x000fe20000300000 */
.L_x_1098:
[----:B------:R-:W-:Y:S05]  /*122d0*/  BSYNC B2 ;  /* 0x0000000000027941 */ /* 0x000fea0003800000 */
.L_x_1097:
        /* <DEDUP_REMOVED lines=11> */
.L_x_1099:
        /* <DEDUP_REMOVED lines=14> */
.L_x_1100:
        /* <DEDUP_REMOVED lines=14> */
.L_x_1101:
        /* <DEDUP_REMOVED lines=14> */
.L_x_1102:
        /* <DEDUP_REMOVED lines=12> */
.L_x_1177:
[----:B------:R-:W-:Y:S05]  /*126f0*/  BSYNC B2 ;  /* 0x0000000000027941 */ /* 0x000fea0003800000 */
.L_x_1103:
        /* <DEDUP_REMOVED lines=9> */
.L_x_1106:
[----:B------:R-:W-:Y:S05]  /*12790*/  BSYNC B2 ;  /* 0x0000000000027941 */ /* 0x000fea0003800000 */
.L_x_1105:
        /* <DEDUP_REMOVED lines=10> */
.L_x_1107:
        /* <DEDUP_REMOVED lines=13> */
.L_x_1108:
        /* <DEDUP_REMOVED lines=13> */
.L_x_1109:
        /* <DEDUP_REMOVED lines=13> */
.L_x_1110:
        /* <DEDUP_REMOVED lines=10> */
.L_x_1093:
[----:B------:R-:W-:Y:S05]  /*12b50*/  BSYNC B1 ;  /* 0x0000000000017941 */ /* 0x000fea0003800000 */
.L_x_1092:
[----:B------:R-:W-:Y:S01]  /*12b60*/  IADD3 R0, R0, -0x2, RZ ;  /* 0xfffffffe00007810 */ /* 0x000fe20007ffe0ff */
[----:B------:R-:W-:Y:S01]  /*12b70*/  IMAD.MOV.U32 R7, RZ, RZ, R9 ;  /* 0x000000ffff077224 */ /* 0x000fe200078e0009 */
[----:B------:R-:W-:Y:S06]  /*12b80*/  @P2 BRA `(.L_x_1111) ;  /* 0xffffffe8004c2947 */ /* 0x000fec000383ffff */
[----:B------:R-:W-:Y:S05]  /*12b90*/  BSYNC B0 ;  /* 0x0000000000007941 */ /* 0x000fea0003800000 */
.L_x_1072:
[----:B------:R-:W-:Y:S01]  /*12ba0*/  ISETP.NE.AND P0, PT, R12, RZ, PT ;  /* 0x000000ff0c00720c */ /* 0x000fe20003f05270 */
[----:B------:R-:W-:-:S12]  /*12bb0*/  BSSY B0, `(.L_x_1071) ;  /* 0x00000b3000007945 */ /* 0x000fd80003800000 */
[----:B------:R-:W-:Y:S05]  /*12bc0*/  @!P0 BRA `(.L_x_1112) ;  /* 0x0000000800c48947 */ /* 0x000fea0003800000 */
[----:B------:R-:W2:Y:S01]  /*12bd0*/  LDL R2, [R1] ;  /* 0x0000000001027983 */ /* 0x000ea20000100800 */
[----:B------:R-:W-:Y:S01]  /*12be0*/  IMAD.MOV.U32 R8, RZ, RZ, 0x1 ;  /* 0x00000001ff087424 */ /* 0x000fe200078e00ff */
        /* <DEDUP_REMOVED lines=25> */
.L_x_1113:
[----:B------:R-:W1:Y:S01]  /*12d80*/  S2R R2, SR_TID.X ;  /* 0x0000000000027919 */ /* 0x000e620000002100 */
[----:B------:R-:W-:Y:S01]  /*12d90*/  BSSY B1, `(.L_x_1114) ;  /* 0x0000006000017945 */ /* 0x000fe20003800000 */
[----:B-1----:R-:W-:Y:S02]  /*12da0*/  LOP3.LUT R3, R2, 0x7f, RZ, 0xc0, !PT ;  /* 0x0000007f02037812 */ /* 0x002fe400078ec0ff */
[----:B------:R-:W-:Y:S02]  /*12db0*/  SHF.L.U32 R2, R9, 0x1f, RZ ;  /* 0x0000001f09027819 */ /* 0x000fe400000006ff */
[----:B------:R-:W-:Y:S02]  /*12dc0*/  ISETP.NE.AND P1, PT, R3, RZ, PT ;  /* 0x000000ff0300720c */ /* 0x000fe40003f25270 */
[----:B------:R-:W1:Y:S02]  /*12dd0*/  SYNCS.PHASECHK.TRANS64.TRYWAIT P0, [UR38+0x30848], R2 ;  /* 0x03084802ff0075a7 */ /* 0x000e640008000166 */
[----:B-1----:R-:W-:Y:S09]  /*12de0*/  @!P0 BRA `(.L_x_1115) ;  /* 0x0000002000e88947 */ /* 0x002ff20003800000 */
.L_x_1178:
[----:B------:R-:W-:Y:S05]  /*12df0*/  BSYNC B1 ;  /* 0x0000000000017941 */ /* 0x000fea0003800000 */
.L_x_1114:
[----:B------:R-:W-:Y:S04]  /*12e00*/  BSSY B1, `(.L_x_1116) ;  /* 0x0000007000017945 */ /* 0x000fe80003800000 */
[----:B------:R-:W-:Y:S05]  /*12e10*/  @P1 BRA `(.L_x_1117) ;  /* 0x0000000000141947 */ /* 0x000fea0003800000 */
[----:B------:R-:W-:Y:S01]  /*12e20*/  ISETP.NE.AND P0, PT, R10, RZ, PT ;  /* 0x000000ff0a00720c */ /* 0x000fe20003f05270 */
[----:B-1----:R-:W-:-:S04]  /*12e30*/  IMAD.MOV.U32 R3, RZ, RZ, 0x8000 ;  /* 0x00008000ff037424 */ /* 0x002fc800078e00ff */
[----:B------:R2:W-:Y:S08]  /*12e40*/  SYNCS.ARRIVE.TRANS64 RZ, [UR38+0x30838], R3 ;  /* 0x03083803ffff79a7 */ /* 0x0005f00008000026 */
[----:B--2---:R-:W-:Y:S05]  /*12e50*/  @!P0 BRA `(.L_x_1117) ;  /* 0x0000000000048947 */ /* 0x004fea0003800000 */
[----:B------:R-:W-:Y:S01]  /*12e60*/  BPT.TRAP 0x1 ;  /* 0x000000040000795c */ /* 0x000fe20000300000 */
.L_x_1117:
[----:B------:R-:W-:Y:S05]  /*12e70*/  BSYNC B1 ;  /* 0x0000000000017941 */ /* 0x000fea0003800000 */
.L_x_1116:
[----:B0-----:R-:W-:Y:S01]  /*12e80*/  IMAD.MOV.U32 R5, RZ, RZ, RZ ;  /* 0x000000ffff057224 */ /* 0x001fe200078e00ff */
        /* <DEDUP_REMOVED lines=10> */
.L_x_1118:
        /* <DEDUP_REMOVED lines=14> */
.L_x_1119:
        /* <DEDUP_REMOVED lines=14> */
.L_x_1120:
        /* <DEDUP_REMOVED lines=14> */
.L_x_1121:
        /* <DEDUP_REMOVED lines=11> */
.L_x_1179:
[----:B------:R-:W-:Y:S05]  /*13280*/  BSYNC B1 ;  /* 0x0000000000017941 */ /* 0x000fea0003800000 */
.L_x_1122:
        /* <DEDUP_REMOVED lines=9> */
.L_x_1125:
[----:B------:R-:W-:Y:S05]  /*13320*/  BSYNC B1 ;  /* 0x0000000000017941 */ /* 0x000fea0003800000 */
.L_x_1124:
        /* <DEDUP_REMOVED lines=10> */
.L_x_1126:
        /* <DEDUP_REMOVED lines=13> */
.L_x_1127:
        /* <DEDUP_REMOVED lines=13> */
.L_x_1128:
        /* <DEDUP_REMOVED lines=13> */
.L_x_1129:
        /* <DEDUP_REMOVED lines=8> */
[----:B------:R-:W-:Y:S01]  /*136c0*/  IMAD.MOV.U32 R17, RZ, RZ, R0 ;  /* 0x000000ffff117224 */ /* 0x000fe200078e0000 */
[----:B------:R-:W-:-:S07]  /*136d0*/  MOV R16, R4 ;  /* 0x0000000400107202 */ /* 0x000fce0000000f00 */
.L_x_1112:
[----:B------:R-:W-:Y:S05]  /*136e0*/  BSYNC B0 ;  /* 0x0000000000007941 */ /* 0x000fea0003800000 */
.L_x_1071:
[----:B------:R-:W2:Y:S01]  /*136f0*/  LDL.LU R0, [R1] ;  /* 0x0000000001007983 */ /* 0x000ea20000300800 */
[----:B------:R-:W-:Y:S01]  /*13700*/  BSSY B0, `(.L_x_1130) ;  /* 0x0000051000007945 */ /* 0x000fe20003800000 */
[----:B--2---:R-:W-:-:S13]  /*13710*/  ISETP.NE.AND P0, PT, R0, RZ, PT ;  /* 0x000000ff0000720c */ /* 0x004fda0003f05270 */
[----:B------:R-:W-:Y:S05]  /*13720*/  @!P0 BRA `(.L_x_1131) ;  /* 0x0000000400388947 */ /* 0x000fea0003800000 */
[----:B------:R-:W0:Y:S01]  /*13730*/  S2R R0, SR_TID.X ;  /* 0x0000000000007919 */ /* 0x000e220000002100 */
[----:B-1----:R-:W-:Y:S01]  /*13740*/  LEA R3, R8, UR38, 0x3 ;  /* 0x0000002608037c11 */ /* 0x002fe2000f8e18ff */
[----:B------:R-:W-:Y:S01]  /*13750*/  BSSY B1, `(.L_x_1132) ;  /* 0x0000006000017945 */ /* 0x000fe20003800000 */
[----:B0-----:R-:W-:Y:S02]  /*13760*/  LOP3.LUT R2, R0, 0x7f, RZ, 0xc0, !PT ;  /* 0x0000007f00027812 */ /* 0x001fe400078ec0ff */
[----:B------:R-:W-:Y:S02]  /*13770*/  SHF.L.U32 R0, R9, 0x1f, RZ ;  /* 0x0000001f09007819 */ /* 0x000fe400000006ff */
[----:B------:R-:W-:Y:S02]  /*13780*/  ISETP.NE.AND P1, PT, R2, RZ, PT ;  /* 0x000000ff0200720c */ /* 0x000fe40003f25270 */
[----:B------:R-:W0:Y:S02]  /*13790*/  SYNCS.PHASECHK.TRANS64.TRYWAIT P0, [R3+URZ+0x30860], R0 ;  /* 0x03086000030075a7 */ /* 0x000e24000800017f */
[----:B0-----:R-:W-:Y:S09]  /*137a0*/  @!P0 BRA `(.L_x_1133) ;  /* 0x0000001800a88947 */ /* 0x001ff20003800000 */
.L_x_1180:
[----:B------:R-:W-:Y:S05]  /*137b0*/  BSYNC B1 ;  /* 0x0000000000017941 */ /* 0x000fea0003800000 */
.L_x_1132:
[----:B------:R-:W-:Y:S04]  /*137c0*/  BSSY B1, `(.L_x_1134) ;  /* 0x0000008000017945 */ /* 0x000fe80003800000 */
[----:B------:R-:W-:Y:S05]  /*137d0*/  @P1 BRA `(.L_x_1135) ;  /* 0x0000000000181947 */ /* 0x000fea0003800000 */
[----:B------:R-:W1:Y:S01]  /*137e0*/  S2R R2, SR_TID.X ;  /* 0x0000000000027919 */ /* 0x000e620000002100 */
[----:B0-----:R-:W-:-:S04]  /*137f0*/  IMAD.MOV.U32 R0, RZ, RZ, 0x8000 ;  /* 0x00008000ff007424 */ /* 0x001fc800078e00ff */
[----:B------:R2:W-:Y:S01]  /*13800*/  SYNCS.ARRIVE.TRANS64 RZ, [R3+URZ+0x30850], R0 ;  /* 0x0308500003ff79a7 */ /* 0x0005e2000800003f */
[----:B-1----:R-:W-:-:S13]  /*13810*/  LOP3.LUT P0, RZ, R2, 0x1f, RZ, 0xc0, !PT ;  /* 0x0000001f02ff7812 */ /* 0x002fda000780c0ff */
[----:B--2---:R-:W-:Y:S05]  /*13820*/  @!P0 BRA `(.L_x_1135) ;  /* 0x0000000000048947 */ /* 0x004fea0003800000 */
[----:B------:R-:W-:Y:S01]  /*13830*/  BPT.TRAP 0x1 ;  /* 0x000000040000795c */ /* 0x000fe20000300000 */
.L_x_1135:
[----:B------:R-:W-:Y:S05]  /*13840*/  BSYNC B1 ;  /* 0x0000000000017941 */ /* 0x000fea0003800000 */
.L_x_1134:
[----:B------:R-:W-:Y:S01]  /*13850*/  R2UR UR4, R8 ;  /* 0x00000000080472ca */ /* 0x000fe200000e0000 */
[----:B------:R-:W-:Y:S01]  /*13860*/  ULDC.64 UR6, c[0x0][0x198] ;  /* 0x0000660000067ab9 */ /* 0x000fe20000000a00 */
[----:B------:R-:W-:Y:S01]  /*13870*/  R2UR UR9, R3 ;  /* 0x00000000030972ca */ /* 0x000fe200000e0000 */
[----:B------:R-:W-:Y:S01]  /*13880*/  UIADD3 UR6, UP0, UR6, 0x470, URZ ;  /* 0x0000047006067890 */ /* 0x000fe2000ff1e03f */
[----:B------:R-:W-:Y:S01]  /*13890*/  PLOP3.LUT P0, PT, PT, PT, PT, 0x80, 0x0 ;  /* 0x000000000000781c */ /* 0x000fe20003f0f070 */
[----:B------:R-:W-:Y:S01]  /*138a0*/  IMAD.SHL.U32 R17, R17, 0x40, RZ ;  /* 0x0000004011117824 */ /* 0x000fe200078e00ff */
[----:B------:R-:W-:Y:S01]  /*138b0*/  UMOV UR14, 0x0 ;  /* 0x00000000000e7882 */ /* 0x000fe20000000000 */
[----:B------:R-:W-:Y:S01]  /*138c0*/  UIADD3.X UR7, URZ, UR7, URZ, UP0, !UPT ;  /* 0x000000073f077290 */ /* 0x000fe200087fe43f */
[----:B------:R-:W-:Y:S01]  /*138d0*/  UMOV UR15, 0x14f00000 ;  /* 0x14f00000000f7882 */ /* 0x000fe20000000000 */
[----:B------:R-:W-:-:S04]  /*138e0*/  UMOV UR10, URZ ;  /* 0x0000003f000a7c82 */ /* 0x000fc80008000000 */
[----:B------:R-:W-:Y:S02]  /*138f0*/  ULEA UR4, UR4, UR38, 0xf ;  /* 0x0000002604047291 */ /* 0x000fe4000f8e783f */
[----:B------:R-:W-:Y:S02]  /*13900*/  UIADD3 UR9, UR9, 0x30850, URZ ;  /* 0x0003085009097890 */ /* 0x000fe4000fffe03f */
[----:B------:R-:W-:-:S12]  /*13910*/  UIADD3 UR8, UR4, 0x400, URZ ;  /* 0x0000040004087890 */ /* 0x000fd8000fffe03f */
.L_x_1136:
        /* <DEDUP_REMOVED lines=8> */
[----:B------:R-:W-:Y:S01]  /*139a0*/  PLOP3.LUT P0, PT, PT, PT, PT, 0x80, 0x0 ;  /* 0x000000000000781c */ /* 0x000fe20003f0f070 */
[----:B------:R-:W-:Y:S01]  /*139b0*/  UIADD3 UR8, UR4, 0x2400, URZ ;  /* 0x0000240004087890 */ /* 0x000fe2000fffe03f */
[----:B------:R-:W-:Y:S01]  /*139c0*/  UMOV UR14, 0x0 ;  /* 0x00000000000e7882 */ /* 0x000fe20000000000 */
[----:B------:R-:W-:Y:S01]  /*139d0*/  UMOV UR15, 0x14f00000 ;  /* 0x14f00000000f7882 */ /* 0x000fe20000000000 */
[----:B------:R-:W-:-:S09]  /*139e0*/  UMOV UR10, 0x40 ;  /* 0x00000040000a7882 */ /* 0x000fd20000000000 */
.L_x_1137:
        /* <DEDUP_REMOVED lines=13> */
.L_x_1138:
        /* <DEDUP_REMOVED lines=10> */
[----:B------:R-:W-:Y:S02]  /*13b60*/  UMOV UR5, 0x14f00000 ;  /* 0x14f0000000057882 */ /* 0x000fe40000000000 */
[----:B------:R-:W-:Y:S01]  /*13b70*/  UMOV UR4, 0x0 ;  /* 0x0000000000047882 */ /* 0x000fe20000000000 */
[----:B------:R-:W-:-:S08]  /*13b80*/  UMOV UR10, 0xc0 ;  /* 0x000000c0000a7882 */ /* 0x000fd00000000000 */
.L_x_1139:
        /* <DEDUP_REMOVED lines=8> */
.L_x_1131:
[----:B------:R-:W-:Y:S05]  /*13c10*/  BSYNC B0 ;  /* 0x0000000000007941 */ /* 0x000fea0003800000 */
.L_x_1130:
[----:B0-----:R-:W-:Y:S02]  /*13c20*/  VIADD R0, R8, 0x1 ;  /* 0x0000000108007836 */ /* 0x001fe40000000000 */
[----:B-1----:R-:W-:-:S03]  /*13c30*/  IMAD.MOV.U32 R3, RZ, RZ, RZ ;  /* 0x000000ffff037224 */ /* 0x002fc600078e00ff */
[----:B------:R-:W-:-:S04]  /*13c40*/  ISETP.NE.AND P0, PT, R0, 0x2, PT ;  /* 0x000000020000780c */ /* 0x000fc80003f05270 */
[----:B------:R-:W-:Y:S02]  /*13c50*/  SEL R2, RZ, 0x1, P0 ;  /* 0x00000001ff027807 */ /* 0x000fe40000000000 */
[----:B------:R-:W-:Y:S02]  /*13c60*/  SEL R0, R0, RZ, P0 ;  /* 0x000000ff00007207 */ /* 0x000fe40000000000 */
[----:B------:R-:W-:-:S07]  /*13c70*/  LOP3.LUT R9, R9, R2, RZ, 0x3c, !PT ;  /* 0x0000000209097212 */ /* 0x000fce00078e3cff */
.L_x_1049:
[----:B------:R-:W0:Y:S01]  /*13c80*/  S2R R5, SR_CgaCtaId ;  /* 0x0000000000057919 */ /* 0x000e220000008800 */
[----:B------:R-:W-:Y:S02]  /*13c90*/  MOV R2, 0x400 ;  /* 0x0000040000027802 */ /* 0x000fe40000000f00 */
[----:B------:R-:W-:Y:S02]  /*13ca0*/  SHF.L.U32 R3, R3, 0x1f, RZ ;  /* 0x0000001f03037819 */ /* 0x000fe400000006ff */
[----:B0-----:R-:W-:-:S04]  /*13cb0*/  LEA R2, R5, R2, 0x18 ;  /* 0x0000000205027211 */ /* 0x001fc800078ec0ff */
[----:B------:R-:W0:Y:S02]  /*13cc0*/  SYNCS.PHASECHK.TRANS64.TRYWAIT P0, [R2+URZ+0x30820], R3 ;  /* 0x03082003020075a7 */ /* 0x000e24000800017f */
[----:B0-----:R-:W-:Y:S05]  /*13cd0*/  @!P0 BRA `(.L_x_1140) ;  /* 0x0000001400708947 */ /* 0x001fea0003800000 */
.L_x_1181:
[----:B------:R-:W-:-:S03]  /*13ce0*/  UMOV UR4, 0xffffffff ;  /* 0xffffffff00047882 */ /* 0x000fc60000000000 */
[----:B------:R-:W-:Y:S05]  /*13cf0*/  BRA.DIV UR4, `(.L_x_1141) ;  /* 0x00000016047c7947 */ /* 0x000fea000b800000 */
[----:B0-----:R-:W0:Y:S02]  /*13d00*/  S2R R3, SR_TID.X ;  /* 0x0000000000037919 */ /* 0x001e240000002100 */
[----:B0-----:R-:W-:-:S04]  /*13d10*/  SHF.R.U32.HI R3, RZ, 0x5, R3 ;  /* 0x00000005ff037819 */ /* 0x001fc80000011603 */
[----:B------:R-:W-:-:S05]  /*13d20*/  LOP3.LUT R3, R3, 0x3, RZ, 0xc0, !PT ;  /* 0x0000000303037812 */ /* 0x000fca00078ec0ff */
[----:B------:R0:W1:Y:S02]  /*13d30*/  SHFL.IDX PT, R14, R3, RZ, 0x1f ;  /* 0x00001fff030e7589 */ /* 0x00006400000e0000 */
.L_x_1184:
[----:B-1----:R-:W-:-:S13]  /*13d40*/  ISETP.NE.AND P0, PT, R14, RZ, PT ;  /* 0x000000ff0e00720c */ /* 0x002fda0003f05270 */
[----:B------:R-:W-:Y:S05]  /*13d50*/  @P0 BRA `(.L_x_965) ;  /* 0x0000000000900947 */ /* 0x000fea0003800000 */
[----:B------:R-:W-:-:S03]  /*13d60*/  UMOV UR4, 0xffffffff ;  /* 0xffffffff00047882 */ /* 0x000fc60000000000 */
[----:B------:R-:W-:Y:S05]  /*13d70*/  BRA.DIV UR4, `(.L_x_1142) ;  /* 0x0000001604907947 */ /* 0x000fea000b800000 */
[----:B------:R-:W-:-:S13]  /*13d80*/  ELECT P6, URZ, PT ;  /* 0x00000000003f782f */ /* 0x000fda00038c0000 */
.L_x_1187:
[----:B------:R-:W-:Y:S05]  /*13d90*/  @!P6 BRA `(.L_x_965) ;  /* 0x000000000080e947 */ /* 0x000fea0003800000 */
[----:B0-----:R-:W2:Y:S02]  /*13da0*/  LDL R3, [R1+0xc] ;  /* 0x00000c0001037983 */ /* 0x001ea40000100800 */
[----:B--2---:R-:W-:-:S13]  /*13db0*/  R2UR UR4, R3 ;  /* 0x00000000030472ca */ /* 0x004fda00000e0000 */
[----:B------:R-:W-:-:S06]  /*13dc0*/  ULOP3.LUT UR4, UR4, 0x2, URZ, 0xfc, !UPT ;  /* 0x0000000204047892 */ /* 0x000fcc000f8efc3f */
[----:B------:R-:W-:-:S05]  /*13dd0*/  IMAD.U32 R3, RZ, RZ, UR4 ;  /* 0x00000004ff037e24 */ /* 0x000fca000f8e00ff */
[----:B------:R-:W-:-:S13]  /*13de0*/  ISETP.NE.AND P2, PT, R3, 0x3, PT ;  /* 0x000000030300780c */ /* 0x000fda0003f45270 */
[----:B------:R-:W-:Y:S05]  /*13df0*/  @!P2 BRA `(.L_x_1143) ;  /* 0x000000000004a947 */ /* 0x000fea0003800000 */
[----:B------:R-:W-:Y:S01]  /*13e00*/  BPT.TRAP 0x1 ;  /* 0x000000040000795c */ /* 0x000fe20000300000 */
.L_x_1143:
[----:B------:R-:W-:Y:S01]  /*13e10*/  VIADD R7, R2, 0x30840 ;  /* 0x0003084002077836 */ /* 0x000fe20000000000 */
[----:B------:R-:W-:Y:S01]  /*13e20*/  SHF.L.U32 R5, R9, 0x1f, RZ ;  /* 0x0000001f09057819 */ /* 0x000fe200000006ff */
[C---:B------:R-:W-:Y:S02]  /*13e30*/  VIADD R3, R0.reuse, 0x1 ;  /* 0x0000000100037836 */ /* 0x040fe40000000000 */
[----:B------:R-:W-:-:S03]  /*13e40*/  IMAD R6, R0, 0x8, R7 ;  /* 0x0000000800067824 */ /* 0x000fc600078e0207 */
[C---:B------:R-:W-:Y:S01]  /*13e50*/  ISETP.NE.AND P1, PT, R3.reuse, 0x2, PT ;  /* 0x000000020300780c */ /* 0x040fe20003f25270 */
[----:B------:R-:W0:Y:S03]  /*13e60*/  SYNCS.PHASECHK.TRANS64.TRYWAIT P0, [R6+URZ], R5 ;  /* 0x00000005060075a7 */ /* 0x000e26000800017f */
[----:B------:R-:W-:Y:S02]  /*13e70*/  SEL R4, RZ, 0x1, P1 ;  /* 0x00000001ff047807 */ /* 0x000fe40000800000 */
[----:B------:R-:W-:Y:S02]  /*13e80*/  SEL R8, R3, RZ, P1 ;  /* 0x000000ff03087207 */ /* 0x000fe40000800000 */
[----:B------:R-:W-:-:S03]  /*13e90*/  LOP3.LUT R4, R9, R4, RZ, 0x3c, !PT ;  /* 0x0000000409047212 */ /* 0x000fc600078e3cff */
[----:B------:R-:W-:Y:S01]  /*13ea0*/  IMAD R3, R8, 0x8, R7 ;  /* 0x0000000808037824 */ /* 0x000fe200078e0207 */
[----:B------:R-:W-:Y:S01]  /*13eb0*/  SHF.L.U32 R4, R4, 0x1f, RZ ;  /* 0x0000001f04047819 */ /* 0x000fe200000006ff */
[----:B0-----:R-:W-:Y:S06]  /*13ec0*/  @!P0 BRA `(.L_x_1144) ;  /* 0x00000014005c8947 */ /* 0x001fec0003800000 */
.L_x_1188:
[----:B------:R-:W1:Y:S02]  /*13ed0*/  SYNCS.PHASECHK.TRANS64.TRYWAIT P0, [R3+URZ], R4 ;  /* 0x00000004030075a7 */ /* 0x000e64000800017f */
[----:B-1----:R-:W-:Y:S05]  /*13ee0*/  @!P0 BRA `(.L_x_1145) ;  /* 0x0000001400688947 */ /* 0x002fea0003800000 */
.L_x_1189:
[----:B------:R-:W-:Y:S05]  /*13ef0*/  @!P2 BRA `(.L_x_1146) ;  /* 0x000000000004a947 */ /* 0x000fea0003800000 */
[----:B------:R-:W-:Y:S01]  /*13f00*/  BPT.TRAP 0x1 ;  /* 0x000000040000795c */ /* 0x000fe20000300000 */
.L_x_1146:
[----:B-1----:R-:W-:-:S04]  /*13f10*/  VIADD R3, R2, 0x30860 ;  /* 0x0003086002037836 */ /* 0x002fc80000000000 */
[----:B------:R-:W-:-:S04]  /*13f20*/  IMAD R0, R0, 0x8, R3 ;  /* 0x0000000800007824 */ /* 0x000fc800078e0203 */
[----:B------:R-:W1:Y:S02]  /*13f30*/  SYNCS.PHASECHK.TRANS64.TRYWAIT P0, [R0+URZ], R5 ;  /* 0x00000005000075a7 */ /* 0x000e64000800017f */
[----:B-1----:R-:W-:Y:S05]  /*13f40*/  @!P0 BRA `(.L_x_1147) ;  /* 0x0000001400648947 */ /* 0x002fea0003800000 */
.L_x_1190:
[----:B------:R-:W-:-:S07]  /*13f50*/  IMAD R3, R8, 0x8, R3 ;  /* 0x0000000808037824 */ /* 0x000fce00078e0203 */
.L_x_1148:
[----:B--2---:R2:W3:Y:S02]  /*13f60*/  SYNCS.PHASECHK.TRANS64.TRYWAIT P0, [R3+URZ], R4 ;  /* 0x00000004030075a7 */ /* 0x0044e4000800017f */
[----:B---3--:R-:W-:Y:S05]  /*13f70*/  @!P0 NANOSLEEP.SYNCS 0x989680 ;  /* 0x009896800000895d */ /* 0x008fea0003900000 */
[----:B------:R-:W3:Y:S02]  /*13f80*/  @!P0 SYNCS.PHASECHK.TRANS64 P0, [R3+URZ], R4 ;  /* 0x00000004030085a7 */ /* 0x000ee4000800007f */
[----:B---3--:R-:W-:Y:S05]  /*13f90*/  @!P0 BRA `(.L_x_1148) ;  /* 0xfffffffc00f08947 */ /* 0x008fea000383ffff */
.L_x_965:
[----:B------:R-:W-:Y:S05]  /*13fa0*/  BSYNC B6 ;  /* 0x0000000000067941 */ /* 0x000fea0003800000 */
.L_x_962:
[----:B------:R-:W-:Y:S05]  /*13fb0*/  EXIT ;  /* 0x000000000000794d */ /* 0x000fea0003800000 */
.L_x_975:
[----:B------:R-:W-:-:S13]  /*13fc0*/  R2UR UR4, R16 ;  /* 0x00000000100472ca */ /* 0x000fda00000e0000 */
[----:B0-----:R-:W-:-:S04]  /*13fd0*/  IMAD.U32 R3, RZ, RZ, UR4 ;  /* 0x00000004ff037e24 */ /* 0x001fc8000f8e00ff */
[----:B------:R0:W1:Y:S03]  /*13fe0*/  SYNCS.PHASECHK.TRANS64.TRYWAIT P0, [R3+URZ+0x30800], R0 ;  /* 0x03080000030075a7 */ /* 0x000066000800017f */
[----:B-1----:R-:W-:Y:S05]  /*13ff0*/  @!P0 NANOSLEEP.SYNCS 0x989680 ;  /* 0x009896800000895d */ /* 0x002fea0003900000 */
[----:B------:R-:W1:Y:S02]  /*14000*/  @!P0 SYNCS.PHASECHK.TRANS64 P0, [R3+URZ+0x30800], R0 ;  /* 0x03080000030085a7 */ /* 0x000e64000800007f */
[----:B-1----:R-:W-:Y:S05]  /*14010*/  @!P0 BRA `(.L_x_975) ;  /* 0xfffffffc00e88947 */ /* 0x002fea000383ffff */
[----:B------:R-:W-:Y:S05]  /*14020*/  BRA `(.L_x_1149) ;  /* 0xfffffed8007c7947 */ /* 0x000fea000383ffff */
.L_x_979:
[----:B------:R-:W-:-:S13]  /*14030*/  R2UR UR4, R16 ;  /* 0x00000000100472ca */ /* 0x000fda00000e0000 */
[----:B0-----:R-:W-:-:S04]  /*14040*/  IMAD.U32 R3, RZ, RZ, UR4 ;  /* 0x00000004ff037e24 */ /* 0x001fc8000f8e00ff */
[----:B------:R0:W2:Y:S03]  /*14050*/  SYNCS.PHASECHK.TRANS64.TRYWAIT P0, [R3+URZ+0x30830], R0 ;  /* 0x03083000030075a7 */ /* 0x0000a6000800017f */
[----:B--2---:R-:W-:Y:S05]  /*14060*/  @!P0 NANOSLEEP.SYNCS 0x989680 ;  /* 0x009896800000895d */ /* 0x004fea0003900000 */
[----:B------:R-:W2:Y:S02]  /*14070*/  @!P0 SYNCS.PHASECHK.TRANS64 P0, [R3+URZ+0x30830], R0 ;  /* 0x03083000030085a7 */ /* 0x000ea4000800007f */
[----:B--2---:R-:W-:Y:S05]  /*14080*/  @!P0 BRA `(.L_x_979) ;  /* 0xfffffffc00e88947 */ /* 0x004fea000383ffff */
[----:B------:R-:W-:Y:S05]  /*14090*/  BRA `(.L_x_978) ;  /* 0xfffffed800b07947 */ /* 0x000fea000383ffff */
.L_x_995:
[----:B-1----:R-:W-:-:S04]  /*140a0*/  IMAD.U32 R152, RZ, RZ, UR60 ;  /* 0x0000003cff987e24 */ /* 0x002fc8000f8e00ff */
[----:B------:R1:W2:Y:S03]  /*140b0*/  SYNCS.PHASECHK.TRANS64.TRYWAIT P0, [R152+URZ+0x30830], R23 ;  /* 0x03083017980075a7 */ /* 0x0002a6000800017f */
[----:B--2---:R-:W-:Y:S05]  /*140c0*/  @!P0 NANOSLEEP.SYNCS 0x989680 ;  /* 0x009896800000895d */ /* 0x004fea0003900000 */
[----:B------:R-:W2:Y:S02]  /*140d0*/  @!P0 SYNCS.PHASECHK.TRANS64 P0, [R152+URZ+0x30830], R23 ;  /* 0x03083017980085a7 */ /* 0x000ea4000800007f */
[----:B--2---:R-:W-:Y:S05]  /*140e0*/  @!P0 BRA `(.L_x_995) ;  /* 0xfffffffc00ec8947 */ /* 0x004fea000383ffff */
[----:B------:R-:W-:Y:S05]  /*140f0*/  BRA `(.L_x_994) ;  /* 0xffffff0400ec7947 */ /* 0x000fea000383ffff */
.L_x_999:
[----:B-1----:R-:W-:-:S04]  /*14100*/  IMAD.U32 R23, RZ, RZ, UR14 ;  /* 0x0000000eff177e24 */ /* 0x002fc8000f8e00ff */
[----:B------:R1:W2:Y:S03]  /*14110*/  SYNCS.PHASECHK.TRANS64.TRYWAIT P0, [R23+URZ+0x30850], R0 ;  /* 0x03085000170075a7 */ /* 0x0002a6000800017f */
[----:B--2---:R-:W-:Y:S05]  /*14120*/  @!P0 NANOSLEEP.SYNCS 0x989680 ;  /* 0x009896800000895d */ /* 0x004fea0003900000 */
[----:B------:R-:W2:Y:S02]  /*14130*/  @!P0 SYNCS.PHASECHK.TRANS64 P0, [R23+URZ+0x30850], R0 ;  /* 0x03085000170085a7 */ /* 0x000ea4000800007f */
[----:B--2---:R-:W-:Y:S05]  /*14140*/  @!P0 BRA `(.L_x_999) ;  /* 0xfffffffc00ec8947 */ /* 0x004fea000383ffff */
[----:B------:R-:W-:Y:S05]  /*14150*/  BRA `(.L_x_998) ;  /* 0xffffff14008c7947 */ /* 0x000fea000383ffff */
.L_x_1016:
[----:B-1----:R-:W-:-:S04]  /*14160*/  IMAD.U32 R4, RZ, RZ, UR7 ;  /* 0x00000007ff047e24 */ /* 0x002fc8000f8e00ff */
[----:B------:R1:W2:Y:S03]  /*14170*/  SYNCS.PHASECHK.TRANS64.TRYWAIT P0, [R4+URZ+0x30830], R3 ;  /* 0x03083003040075a7 */ /* 0x0002a6000800017f */
[----:B--2---:R-:W-:Y:S05]  /*14180*/  @!P0 NANOSLEEP.SYNCS 0x989680 ;  /* 0x009896800000895d */ /* 0x004fea0003900000 */
[----:B------:R-:W2:Y:S02]  /*14190*/  @!P0 SYNCS.PHASECHK.TRANS64 P0, [R4+URZ+0x30830], R3 ;  /* 0x03083003040085a7 */ /* 0x000ea4000800007f */
[----:B--2---:R-:W-:Y:S05]  /*141a0*/  @!P0 BRA `(.L_x_1016) ;  /* 0xfffffffc00ec8947 */ /* 0x004fea000383ffff */
[----:B------:R-:W-:Y:S05]  /*141b0*/  BRA `(.L_x_1015) ;  /* 0xffffff3000b87947 */ /* 0x000fea000383ffff */
.L_x_1020:
[----:B01----:R-:W-:-:S04]  /*141c0*/  MOV R3, UR14 ;  /* 0x0000000e00037c02 */ /* 0x003fc80008000f00 */
[----:B------:R0:W1:Y:S03]  /*141d0*/  SYNCS.PHASECHK.TRANS64.TRYWAIT P0, [R3+URZ+0x30850], R0 ;  /* 0x03085000030075a7 */ /* 0x000066000800017f */
[----:B-1----:R-:W-:Y:S05]  /*141e0*/  @!P0 NANOSLEEP.SYNCS 0x989680 ;  /* 0x009896800000895d */ /* 0x002fea0003900000 */
[----:B------:R-:W1:Y:S02]  /*141f0*/  @!P0 SYNCS.PHASECHK.TRANS64 P0, [R3+URZ+0x30850], R0 ;  /* 0x03085000030085a7 */ /* 0x000e64000800007f */
[----:B-1----:R-:W-:Y:S05]  /*14200*/  @!P0 BRA `(.L_x_1020) ;  /* 0xfffffffc00ec8947 */ /* 0x002fea000383ffff */
[----:B------:R-:W-:Y:S05]  /*14210*/  BRA `(.L_x_1019) ;  /* 0xffffff4000387947 */ /* 0x000fea000383ffff */
.L_x_1026:
[----:B-1----:R-:W-:-:S04]  /*14220*/  IMAD.U32 R4, RZ, RZ, UR60 ;  /* 0x0000003cff047e24 */ /* 0x002fc8000f8e00ff */
[----:B------:R1:W2:Y:S03]  /*14230*/  SYNCS.PHASECHK.TRANS64.TRYWAIT P0, [R4+URZ+0x30830], R3 ;  /* 0x03083003040075a7 */ /* 0x0002a6000800017f */
[----:B--2---:R-:W-:Y:S05]  /*14240*/  @!P0 NANOSLEEP.SYNCS 0x989680 ;  /* 0x009896800000895d */ /* 0x004fea0003900000 */
[----:B------:R-:W2:Y:S02]  /*14250*/  @!P0 SYNCS.PHASECHK.TRANS64 P0, [R4+URZ+0x30830], R3 ;  /* 0x03083003040085a7 */ /* 0x000ea4000800007f */
[----:B--2---:R-:W-:Y:S05]  /*14260*/  @!P0 BRA `(.L_x_1026) ;  /* 0xfffffffc00ec8947 */ /* 0x004fea000383ffff */
[----:B------:R-:W-:Y:S05]  /*14270*/  BRA `(.L_x_1025) ;  /* 0xffffff4c00d07947 */ /* 0x000fea000383ffff */
.L_x_1030:
[----:B01----:R-:W-:-:S04]  /*14280*/  IMAD.U32 R3, RZ, RZ, UR14 ;  /* 0x0000000eff037e24 */ /* 0x003fc8000f8e00ff */
[----:B------:R0:W1:Y:S03]  /*14290*/  SYNCS.PHASECHK.TRANS64.TRYWAIT P0, [R3+URZ+0x30850], R0 ;  /* 0x03085000030075a7 */ /* 0x000066000800017f */
[----:B-1----:R-:W-:Y:S05]  /*142a0*/  @!P0 NANOSLEEP.SYNCS 0x989680 ;  /* 0x009896800000895d */ /* 0x002fea0003900000 */
[----:B------:R-:W1:Y:S02]  /*142b0*/  @!P0 SYNCS.PHASECHK.TRANS64 P0, [R3+URZ+0x30850], R0 ;  /* 0x03085000030085a7 */ /* 0x000e64000800007f */
[----:B-1----:R-:W-:Y:S05]  /*142c0*/  @!P0 BRA `(.L_x_1030) ;  /* 0xfffffffc00ec8947 */ /* 0x002fea000383ffff */
[----:B------:R-:W-:Y:S05]  /*142d0*/  BRA `(.L_x_1029) ;  /* 0xffffff5c00547947 */ /* 0x000fea000383ffff */
.L_x_1043:
[----:B-1----:R-:W-:-:S04]  /*142e0*/  IMAD.U32 R5, RZ, RZ, UR7 ;  /* 0x00000007ff057e24 */ /* 0x002fc8000f8e00ff */
[----:B------:R1:W2:Y:S03]  /*142f0*/  SYNCS.PHASECHK.TRANS64.TRYWAIT P0, [R5+URZ+0x30850], R0 ;  /* 0x03085000050075a7 */ /* 0x0002a6000800017f */
[----:B--2---:R-:W-:Y:S05]  /*14300*/  @!P0 NANOSLEEP.SYNCS 0x989680 ;  /* 0x009896800000895d */ /* 0x004fea0003900000 */
[----:B------:R-:W2:Y:S02]  /*14310*/  @!P0 SYNCS.PHASECHK.TRANS64 P0, [R5+URZ+0x30850], R0 ;  /* 0x03085000050085a7 */ /* 0x000ea4000800007f */
[----:B--2---:R-:W-:Y:S05]  /*14320*/  @!P0 BRA `(.L_x_1043) ;  /* 0xfffffffc00ec8947 */ /* 0x004fea000383ffff */
[----:B------:R-:W-:Y:S05]  /*14330*/  BRA `(.L_x_1042) ;  /* 0xffffff7c00907947 */ /* 0x000fea000383ffff */
.L_x_1060:
[----:B------:R-:W-:Y:S02]  /*14340*/  IMAD.MOV.U32 R13, RZ, RZ, R0 ;  /* 0x000000ffff0d7224 */ /* 0x000fe400078e0000 */
[----:B------:R-:W-:Y:S02]  /*14350*/  IMAD.MOV.U32 R12, RZ, RZ, RZ ;  /* 0x000000ffff0c7224 */ /* 0x000fe400078e00ff */
[----:B------:R-:W-:Y:S02]  /*14360*/  IMAD.MOV.U32 R11, RZ, RZ, 0x1f ;  /* 0x0000001fff0b7424 */ /* 0x000fe400078e00ff */
[----:B------:R-:W-:-:S07]  /*14370*/  IMAD.MOV.U32 R15, RZ, RZ, -0x1 ;  /* 0xffffffffff0f7424 */ /* 0x000fce00078e00ff */
[----:B------:R-:W-:Y:S05]  /*14380*/  WARPSYNC.COLLECTIVE R15, `(.L_x_1150) ;  /* 0x000000000f087348 */ /* 0x000fea0003c00000 */
[----:B------:R0:W1:Y:S02]  /*14390*/  SHFL.IDX P6, R14, R13, R12, R11 ;  /* 0x0000000c0d0e7389 */ /* 0x00006400000c000b */
[----:B01----:R-:W-:Y:S01]  /*143a0*/  ENDCOLLECTIVE ;  /* 0x000000000000791b */ /* 0x003fe20003800000 */
.L_x_1150:
[----:B------:R-:W-:Y:S05]  /*143b0*/  BRA `(.L_x_1151) ;  /* 0xffffffbc009c7947 */ /* 0x000fea000383ffff */
.L_x_1062:
[----:B------:R-:W-:Y:S01]  /*143c0*/  BSSY B0, `(.L_x_1152) ;  /* 0x0000006000007945 */ /* 0x000fe20003800000 */
[----:B------:R-:W-:-:S07]  /*143d0*/  IMAD.MOV.U32 R15, RZ, RZ, -0x1 ;  /* 0xffffffffff0f7424 */ /* 0x000fce00078e00ff */
[----:B0-----:R-:W-:Y:S05]  /*143e0*/  WARPSYNC.COLLECTIVE R15, `(.L_x_1153) ;  /* 0x000000000f0c7348 */ /* 0x001fea0003c00000 */
[----:B------:R-:W-:Y:S02]  /*143f0*/  ELECT P6, UR62, PT ;  /* 0x00000000003e782f */ /* 0x000fe400038c0000 */
[----:B------:R-:W-:Y:S01]  /*14400*/  MOV R14, UR62 ;  /* 0x0000003e000e7c02 */ /* 0x000fe20008000f00 */
[----:B0-----:R-:W-:Y:S10]  /*14410*/  ENDCOLLECTIVE ;  /* 0x000000000000791b */ /* 0x001ff40003800000 */
.L_x_1153:
[----:B------:R-:W-:Y:S05]  /*14420*/  BSYNC B0 ;  /* 0x0000000000007941 */ /* 0x000fea0003800000 */
.L_x_1152:
[----:B------:R-:W-:Y:S05]  /*14430*/  BRA `(.L_x_1154) ;  /* 0xffffffbc009c7947 */ /* 0x000fea000383ffff */
.L_x_1064:
[----:B0-----:R-:W-:-:S04]  /*14440*/  IMAD.U32 R3, RZ, RZ, UR38 ;  /* 0x00000026ff037e24 */ /* 0x001fc8000f8e00ff */
[----:B------:R0:W1:Y:S03]  /*14450*/  SYNCS.PHASECHK.TRANS64.TRYWAIT P0, [R3+URZ+0x30840], R0 ;  /* 0x03084000030075a7 */ /* 0x000066000800017f */
[----:B-1----:R-:W-:Y:S05]  /*14460*/  @!P0 NANOSLEEP.SYNCS 0x989680 ;  /* 0x009896800000895d */ /* 0x002fea0003900000 */
[----:B------:R-:W1:Y:S02]  /*14470*/  @!P0 SYNCS.PHASECHK.TRANS64 P0, [R3+URZ+0x30840], R0 ;  /* 0x03084000030085a7 */ /* 0x000e64000800007f */
[----:B-1----:R-:W-:Y:S05]  /*14480*/  @!P0 BRA `(.L_x_1064) ;  /* 0xfffffffc00ec8947 */ /* 0x002fea000383ffff */
[----:B------:R-:W-:Y:S05]  /*14490*/  BRA `(.L_x_1155) ;  /* 0xffffffbc00f87947 */ /* 0x000fea000383ffff */
.L_x_1067:
[----:B------:R-:W-:Y:S02]  /*144a0*/  IMAD.MOV.U32 R13, RZ, RZ, R7 ;  /* 0x000000ffff0d7224 */ /* 0x000fe400078e0007 */
[----:B------:R-:W-:Y:S02]  /*144b0*/  IMAD.MOV.U32 R12, RZ, RZ, RZ ;  /* 0x000000ffff0c7224 */ /* 0x000fe400078e00ff */
[----:B------:R-:W-:Y:S02]  /*144c0*/  IMAD.MOV.U32 R11, RZ, RZ, 0x181f ;  /* 0x0000181fff0b7424 */ /* 0x000fe400078e00ff */
[----:B------:R-:W-:Y:S02]  /*144d0*/  IMAD.MOV.U32 R15, RZ, RZ, -0x1 ;  /* 0xffffffffff0f7424 */ /* 0x000fe400078e00ff */
[----:B------:R-:W-:-:S07]  /*144e0*/  VIADD R0, R0, UR45 ;  /* 0x0000002d00007c36 */ /* 0x000fce0008000000 */
[----:B------:R-:W-:Y:S05]  /*144f0*/  WARPSYNC.COLLECTIVE R15, `(.L_x_1156) ;  /* 0x000000000f087348 */ /* 0x000fea0003c00000 */
[----:B------:R0:W1:Y:S02]  /*14500*/  SHFL.IDX P6, R14, R13, R12, R11 ;  /* 0x0000000c0d0e7389 */ /* 0x00006400000c000b */
[----:B01----:R-:W-:Y:S01]  /*14510*/  ENDCOLLECTIVE ;  /* 0x000000000000791b */ /* 0x003fe20003800000 */
.L_x_1156:
[----:B------:R-:W-:Y:S02]  /*14520*/  VIADD R5, R0, 0x10 ;  /* 0x0000001000057836 */ /* 0x000fe40000000000 */
[----:B------:R-:W-:Y:S02]  /*14530*/  IMAD.MOV.U32 R13, RZ, RZ, R8 ;  /* 0x000000ffff0d7224 */ /* 0x000fe400078e0008 */
[----:B------:R-:W-:-:S07]  /*14540*/  IMAD.MOV.U32 R2, RZ, RZ, R14 ;  /* 0x000000ffff027224 */ /* 0x000fce00078e000e */
[----:B------:R-:W-:Y:S05]  /*14550*/  WARPSYNC.COLLECTIVE R15, `(.L_x_1157) ;  /* 0x000000000f087348 */ /* 0x000fea0003c00000 */
[----:B------:R0:W1:Y:S02]  /*14560*/  SHFL.IDX P6, R14, R13, R12, R11 ;  /* 0x0000000c0d0e7389 */ /* 0x00006400000c000b */
[----:B01----:R-:W-:Y:S01]  /*14570*/  ENDCOLLECTIVE ;  /* 0x000000000000791b */ /* 0x003fe20003800000 */
.L_x_1157:
[----:B------:R-:W-:Y:S01]  /*14580*/  ULDC UR4, c[0x0][0x288] ;  /* 0x0000a20000047ab9 */ /* 0x000fe20000000800 */
[----:B------:R-:W-:Y:S01]  /*14590*/  IMAD.MOV.U32 R3, RZ, RZ, R2 ;  /* 0x000000ffff037224 */ /* 0x000fe200078e0002 */
[----:B------:R-:W-:Y:S01]  /*145a0*/  ULDC.64 UR6, c[0x0][0x208] ;  /* 0x0000820000067ab9 */ /* 0x000fe20000000a00 */
[----:B------:R-:W-:-:S05]  /*145b0*/  IMAD R6, R6, UR4, RZ ;  /* 0x0000000406067c24 */ /* 0x000fca000f8e02ff */
[----:B------:R-:W-:Y:S01]  /*145c0*/  ISETP.GE.AND P3, PT, R0, R6, PT ;  /* 0x000000060000720c */ /* 0x000fe20003f66270 */
[----:B------:R-:W-:Y:S02]  /*145d0*/  IMAD.MOV.U32 R13, RZ, RZ, R7 ;  /* 0x000000ffff0d7224 */ /* 0x000fe400078e0007 */
[----:B------:R-:W-:-:S10]  /*145e0*/  IMAD.MOV.U32 R12, RZ, RZ, 0x1 ;  /* 0x00000001ff0c7424 */ /* 0x000fd400078e00ff */
[----:B------:R-:W-:Y:S02]  /*145f0*/  @!P3 LEA R21, R9, UR38, 0x1 ;  /* 0x000000260915bc11 */ /* 0x000fe4000f8e08ff */
        /* <DEDUP_REMOVED lines=13> */
.L_x_1158:
[----:B------:R-:W-:Y:S01]  /*146d0*/  VIADD R3, R0, 0x20 ;  /* 0x0000002000037836 */ /* 0x000fe20000000000 */
[----:B------:R-:W-:Y:S01]  /*146e0*/  @!P3 LEA R20, R9, UR38, 0x1 ;  /* 0x000000260914bc11 */ /* 0x000fe2000f8e08ff */
[----:B------:R-:W-:Y:S02]  /*146f0*/  IMAD.MOV.U32 R13, RZ, RZ, R8 ;  /* 0x000000ffff0d7224 */ /* 0x000fe400078e0008 */
[----:B------:R-:W-:-:S07]  /*14700*/  IMAD.MOV.U32 R5, RZ, RZ, R14 ;  /* 0x000000ffff057224 */ /* 0x000fce00078e000e */
[----:B------:R-:W-:Y:S05]  /*14710*/  WARPSYNC.COLLECTIVE R15, `(.L_x_1159) ;  /* 0x000000000f087348 */ /* 0x000fea0003c00000 */
[----:B------:R0:W1:Y:S02]  /*14720*/  SHFL.IDX P6, R14, R13, R12, R11 ;  /* 0x0000000c0d0e7389 */ /* 0x00006400000c000b */
[----:B01----:R-:W-:Y:S01]  /*14730*/  ENDCOLLECTIVE ;  /* 0x000000000000791b */ /* 0x003fe20003800000 */
.L_x_1159:
[----:B------:R-:W-:Y:S01]  /*14740*/  ULDC.64 UR4, c[0x0][0x208] ;  /* 0x0000820000047ab9 */ /* 0x000fe20000000a00 */
[----:B------:R-:W-:Y:S02]  /*14750*/  IMAD.MOV.U32 R13, RZ, RZ, R7 ;  /* 0x000000ffff0d7224 */ /* 0x000fe400078e0007 */
[----:B------:R-:W-:Y:S02]  /*14760*/  IMAD.MOV.U32 R12, RZ, RZ, 0x2 ;  /* 0x00000002ff0c7424 */ /* 0x000fe400078e00ff */
[----:B------:R-:W-:-:S04]  /*14770*/  IMAD.MOV.U32 R4, RZ, RZ, R14 ;  /* 0x000000ffff047224 */ /* 0x000fc800078e000e */
        /* <DEDUP_REMOVED lines=12> */
.L_x_1160:
[----:B------:R-:W-:Y:S01]  /*14840*/  VIADD R5, R0, 0x30 ;  /* 0x0000003000057836 */ /* 0x000fe20000000000 */
[----:B------:R-:W-:Y:S01]  /*14850*/  @!P3 LEA R21, R9, UR38, 0x1 ;  /* 0x000000260915bc11 */ /* 0x000fe2000f8e08ff */
[----:B------:R-:W-:Y:S02]  /*14860*/  IMAD.MOV.U32 R13, RZ, RZ, R8 ;  /* 0x000000ffff0d7224 */ /* 0x000fe400078e0008 */
[----:B------:R-:W-:-:S07]  /*14870*/  IMAD.MOV.U32 R3, RZ, RZ, R14 ;  /* 0x000000ffff037224 */ /* 0x000fce00078e000e */
[----:B------:R-:W-:Y:S05]  /*14880*/  WARPSYNC.COLLECTIVE R15, `(.L_x_1161) ;  /* 0x000000000f087348 */ /* 0x000fea0003c00000 */
[----:B------:R0:W1:Y:S02]  /*14890*/  SHFL.IDX P6, R14, R13, R12, R11 ;  /* 0x0000000c0d0e7389 */ /* 0x00006400000c000b */
[----:B01----:R-:W-:Y:S01]  /*148a0*/  ENDCOLLECTIVE ;  /* 0x000000000000791b */ /* 0x003fe20003800000 */
.L_x_1161:
        /* <DEDUP_REMOVED lines=16> */
.L_x_1162:
[----:B------:R-:W-:Y:S01]  /*149b0*/  VIADD R3, R0, 0x40 ;  /* 0x0000004000037836 */ /* 0x000fe20000000000 */
[----:B------:R-:W-:Y:S01]  /*149c0*/  @!P3 LEA R20, R9, UR38, 0x1 ;  /* 0x000000260914bc11 */ /* 0x000fe2000f8e08ff */
[----:B------:R-:W-:Y:S02]  /*149d0*/  IMAD.MOV.U32 R13, RZ, RZ, R8 ;  /* 0x000000ffff0d7224 */ /* 0x000fe400078e0008 */
[----:B------:R-:W-:-:S07]  /*149e0*/  IMAD.MOV.U32 R5, RZ, RZ, R14 ;  /* 0x000000ffff057224 */ /* 0x000fce00078e000e */
[----:B------:R-:W-:Y:S05]  /*149f0*/  WARPSYNC.COLLECTIVE R15, `(.L_x_1163) ;  /* 0x000000000f087348 */ /* 0x000fea0003c00000 */
[----:B------:R0:W1:Y:S02]  /*14a00*/  SHFL.IDX P6, R14, R13, R12, R11 ;  /* 0x0000000c0d0e7389 */ /* 0x00006400000c000b */
[----:B01----:R-:W-:Y:S01]  /*14a10*/  ENDCOLLECTIVE ;  /* 0x000000000000791b */ /* 0x003fe20003800000 */
.L_x_1163:
        /* <DEDUP_REMOVED lines=16> */
.L_x_1164:
[----:B------:R-:W-:Y:S01]  /*14b20*/  VIADD R5, R0, 0x50 ;  /* 0x0000005000057836 */ /* 0x000fe20000000000 */
[----:B------:R-:W-:Y:S01]  /*14b30*/  @!P3 LEA R21, R9, UR38, 0x1 ;  /* 0x000000260915bc11 */ /* 0x000fe2000f8e08ff */
[----:B------:R-:W-:Y:S02]  /*14b40*/  IMAD.MOV.U32 R13, RZ, RZ, R8 ;  /* 0x000000ffff0d7224 */ /* 0x000fe400078e0008 */
[----:B------:R-:W-:-:S07]  /*14b50*/  IMAD.MOV.U32 R3, RZ, RZ, R14 ;  /* 0x000000ffff037224 */ /* 0x000fce00078e000e */
[----:B------:R-:W-:Y:S05]  /*14b60*/  WARPSYNC.COLLECTIVE R15, `(.L_x_1165) ;  /* 0x000000000f087348 */ /* 0x000fea0003c00000 */
[----:B------:R0:W1:Y:S02]  /*14b70*/  SHFL.IDX P6, R14, R13, R12, R11 ;  /* 0x0000000c0d0e7389 */ /* 0x00006400000c000b */
[----:B01----:R-:W-:Y:S01]  /*14b80*/  ENDCOLLECTIVE ;  /* 0x000000000000791b */ /* 0x003fe20003800000 */
.L_x_1165:
        /* <DEDUP_REMOVED lines=16> */
.L_x_1166:
[----:B------:R-:W-:Y:S01]  /*14c90*/  VIADD R3, R0, 0x60 ;  /* 0x0000006000037836 */ /* 0x000fe20000000000 */
[----:B------:R-:W-:Y:S01]  /*14ca0*/  @!P3 LEA R20, R9, UR38, 0x1 ;  /* 0x000000260914bc11 */ /* 0x000fe2000f8e08ff */
[----:B------:R-:W-:Y:S02]  /*14cb0*/  IMAD.MOV.U32 R13, RZ, RZ, R8 ;  /* 0x000000ffff0d7224 */ /* 0x000fe400078e0008 */
[----:B------:R-:W-:-:S07]  /*14cc0*/  IMAD.MOV.U32 R5, RZ, RZ, R14 ;  /* 0x000000ffff057224 */ /* 0x000fce00078e000e */
[----:B------:R-:W-:Y:S05]  /*14cd0*/  WARPSYNC.COLLECTIVE R15, `(.L_x_1167) ;  /* 0x000000000f087348 */ /* 0x000fea0003c00000 */
[----:B------:R0:W1:Y:S02]  /*14ce0*/  SHFL.IDX P6, R14, R13, R12, R11 ;  /* 0x0000000c0d0e7389 */ /* 0x00006400000c000b */
[----:B01----:R-:W-:Y:S01]  /*14cf0*/  ENDCOLLECTIVE ;  /* 0x000000000000791b */ /* 0x003fe20003800000 */
.L_x_1167:
        /* <DEDUP_REMOVED lines=16> */
.L_x_1168:
[----:B------:R-:W-:Y:S01]  /*14e00*/  @!P3 LEA R21, R9, UR38, 0x1 ;  /* 0x000000260915bc11 */ /* 0x000fe2000f8e08ff */
[----:B------:R-:W-:Y:S02]  /*14e10*/  IMAD.MOV.U32 R13, RZ, RZ, R8 ;  /* 0x000000ffff0d7224 */ /* 0x000fe400078e0008 */
[----:B------:R-:W-:-:S07]  /*14e20*/  IMAD.MOV.U32 R3, RZ, RZ, R14 ;  /* 0x000000ffff037224 */ /* 0x000fce00078e000e */
[----:B------:R-:W-:Y:S05]  /*14e30*/  WARPSYNC.COLLECTIVE R15, `(.L_x_1169) ;  /* 0x000000000f087348 */ /* 0x000fea0003c00000 */
[----:B------:R0:W1:Y:S02]  /*14e40*/  SHFL.IDX P6, R14, R13, R12, R11 ;  /* 0x0000000c0d0e7389 */ /* 0x00006400000c000b */
[----:B01----:R-:W-:Y:S01]  /*14e50*/  ENDCOLLECTIVE ;  /* 0x000000000000791b */ /* 0x003fe20003800000 */
.L_x_1169:
        /* <DEDUP_REMOVED lines=15> */
.L_x_1170:
[----:B------:R-:W-:Y:S02]  /*14f50*/  IMAD.MOV.U32 R13, RZ, RZ, R8 ;  /* 0x000000ffff0d7224 */ /* 0x000fe400078e0008 */
[----:B------:R-:W-:-:S07]  /*14f60*/  IMAD.MOV.U32 R7, RZ, RZ, R14 ;  /* 0x000000ffff077224 */ /* 0x000fce00078e000e */
[----:B------:R-:W-:Y:S05]  /*14f70*/  WARPSYNC.COLLECTIVE R15, `(.L_x_1171) ;  /* 0x000000000f087348 */ /* 0x000fea0003c00000 */
[----:B------:R0:W1:Y:S02]  /*14f80*/  SHFL.IDX P6, R14, R13, R12, R11 ;  /* 0x0000000c0d0e7389 */ /* 0x00006400000c000b */
[----:B01----:R-:W-:Y:S01]  /*14f90*/  ENDCOLLECTIVE ;  /* 0x000000000000791b */ /* 0x003fe20003800000 */
.L_x_1171:
[----:B------:R-:W-:Y:S05]  /*14fa0*/  BRA `(.L_x_1172) ;  /* 0xffffffc000607947 */ /* 0x000fea000383ffff */
.L_x_1070:
[----:B-1----:R-:W-:-:S04]  /*14fb0*/  IMAD.U32 R3, RZ, RZ, UR38 ;  /* 0x00000026ff037e24 */ /* 0x002fc8000f8e00ff */
[----:B------:R1:W2:Y:S03]  /*14fc0*/  SYNCS.PHASECHK.TRANS64.TRYWAIT P0, [R3+URZ+0x30820], R2 ;  /* 0x03082002030075a7 */ /* 0x0002a6000800017f */
[----:B--2---:R-:W-:Y:S05]  /*14fd0*/  @!P0 NANOSLEEP.SYNCS 0x989680 ;  /* 0x009896800000895d */ /* 0x004fea0003900000 */
[----:B------:R-:W2:Y:S02]  /*14fe0*/  @!P0 SYNCS.PHASECHK.TRANS64 P0, [R3+URZ+0x30820], R2 ;  /* 0x03082002030085a7 */ /* 0x000ea4000800007f */
[----:B--2---:R-:W-:Y:S05]  /*14ff0*/  @!P0 BRA `(.L_x_1070) ;  /* 0xfffffffc00ec8947 */ /* 0x004fea000383ffff */
[----:B------:R-:W-:Y:S05]  /*15000*/  BRA `(.L_x_1173) ;  /* 0xffffffc000bc7947 */ /* 0x000fea000383ffff */
.L_x_1077:
[----:B-1----:R-:W-:-:S04]  /*15010*/  IMAD.U32 R3, RZ, RZ, UR38 ;  /* 0x00000026ff037e24 */ /* 0x002fc8000f8e00ff */
[----:B------:R1:W2:Y:S03]  /*15020*/  SYNCS.PHASECHK.TRANS64.TRYWAIT P0, [R3+URZ+0x30848], R2 ;  /* 0x03084802030075a7 */ /* 0x0002a6000800017f */
[----:B--2---:R-:W-:Y:S05]  /*15030*/  @!P0 NANOSLEEP.SYNCS 0x989680 ;  /* 0x009896800000895d */ /* 0x004fea0003900000 */
[----:B------:R-:W2:Y:S02]  /*15040*/  @!P0 SYNCS.PHASECHK.TRANS64 P0, [R3+URZ+0x30848], R2 ;  /* 0x03084802030085a7 */ /* 0x000ea4000800007f */
[----:B--2---:R-:W-:Y:S05]  /*15050*/  @!P0 BRA `(.L_x_1077) ;  /* 0xfffffffc00ec8947 */ /* 0x004fea000383ffff */
[----:B------:R-:W-:Y:S05]  /*15060*/  BRA `(.L_x_1174) ;  /* 0xffffffc400a47947 */ /* 0x000fea000383ffff */
.L_x_1085:
[----:B0-----:R-:W-:-:S04]  /*15070*/  IMAD.U32 R3, RZ, RZ, UR38 ;  /* 0x00000026ff037e24 */ /* 0x001fc8000f8e00ff */
[----:B------:R0:W1:Y:S03]  /*15080*/  SYNCS.PHASECHK.TRANS64.TRYWAIT P0, [R3+URZ+0x30860], R2 ;  /* 0x03086002030075a7 */ /* 0x000066000800017f */
[----:B-1----:R-:W-:Y:S05]  /*15090*/  @!P0 NANOSLEEP.SYNCS 0x989680 ;  /* 0x009896800000895d */ /* 0x002fea0003900000 */
[----:B------:R-:W1:Y:S02]  /*150a0*/  @!P0 SYNCS.PHASECHK.TRANS64 P0, [R3+URZ+0x30860], R2 ;  /* 0x03086002030085a7 */ /* 0x000e64000800007f */
[----:B-1----:R-:W-:Y:S05]  /*150b0*/  @!P0 BRA `(.L_x_1085) ;  /* 0xfffffffc00ec8947 */ /* 0x002fea000383ffff */
[----:B------:R-:W-:Y:S05]  /*150c0*/  BRA `(.L_x_1175) ;  /* 0xffffffc800b87947 */ /* 0x000fea000383ffff */
.L_x_1096:
[----:B-1----:R-:W-:-:S04]  /*150d0*/  IMAD.U32 R3, RZ, RZ, UR38 ;  /* 0x00000026ff037e24 */ /* 0x002fc8000f8e00ff */
[----:B------:R1:W2:Y:S03]  /*150e0*/  SYNCS.PHASECHK.TRANS64.TRYWAIT P0, [R3+URZ+0x30840], R2 ;  /* 0x03084002030075a7 */ /* 0x0002a6000800017f */
[----:B--2---:R-:W-:Y:S05]  /*150f0*/  @!P0 NANOSLEEP.SYNCS 0x989680 ;  /* 0x009896800000895d */ /* 0x004fea0003900000 */
[----:B------:R-:W2:Y:S02]  /*15100*/  @!P0 SYNCS.PHASECHK.TRANS64 P0, [R3+URZ+0x30840], R2 ;  /* 0x03084002030085a7 */ /* 0x000ea4000800007f */
[----:B--2---:R-:W-:Y:S05]  /*15110*/  @!P0 BRA `(.L_x_1096) ;  /* 0xfffffffc00ec8947 */ /* 0x004fea000383ffff */
[----:B------:R-:W-:Y:S05]  /*15120*/  BRA `(.L_x_1176) ;  /* 0xffffffd000487947 */ /* 0x000fea000383ffff */
.L_x_1104:
[----:B0-----:R-:W-:-:S04]  /*15130*/  IMAD.U32 R3, RZ, RZ, UR38 ;  /* 0x00000026ff037e24 */ /* 0x001fc8000f8e00ff */
[----:B------:R0:W1:Y:S03]  /*15140*/  SYNCS.PHASECHK.TRANS64.TRYWAIT P0, [R3+URZ+0x30868], R2 ;  /* 0x03086802030075a7 */ /* 0x000066000800017f */
[----:B-1----:R-:W-:Y:S05]  /*15150*/  @!P0 NANOSLEEP.SYNCS 0x989680 ;  /* 0x009896800000895d */ /* 0x002fea0003900000 */
[----:B------:R-:W1:Y:S02]  /*15160*/  @!P0 SYNCS.PHASECHK.TRANS64 P0, [R3+URZ+0x30868], R2 ;  /* 0x03086802030085a7 */ /* 0x000e64000800007f */
[----:B-1----:R-:W-:Y:S05]  /*15170*/  @!P0 BRA `(.L_x_1104) ;  /* 0xfffffffc00ec8947 */ /* 0x002fea000383ffff */
[----:B------:R-:W-:Y:S05]  /*15180*/  BRA `(.L_x_1177) ;  /* 0xffffffd400587947 */ /* 0x000fea000383ffff */
.L_x_1115:
[----:B-1----:R-:W-:-:S04]  /*15190*/  IMAD.U32 R3, RZ, RZ, UR38 ;  /* 0x00000026ff037e24 */ /* 0x002fc8000f8e00ff */
[----:B------:R1:W2:Y:S03]  /*151a0*/  SYNCS.PHASECHK.TRANS64.TRYWAIT P0, [R3+URZ+0x30848], R2 ;  /* 0x03084802030075a7 */ /* 0x0002a6000800017f */
[----:B--2---:R-:W-:Y:S05]  /*151b0*/  @!P0 NANOSLEEP.SYNCS 0x989680 ;  /* 0x009896800000895d */ /* 0x004fea0003900000 */
[----:B------:R-:W2:Y:S02]  /*151c0*/  @!P0 SYNCS.PHASECHK.TRANS64 P0, [R3+URZ+0x30848], R2 ;  /* 0x03084802030085a7 */ /* 0x000ea4000800007f */
[----:B--2---:R-:W-:Y:S05]  /*151d0*/  @!P0 BRA `(.L_x_1115) ;  /* 0xfffffffc00ec8947 */ /* 0x004fea000383ffff */
[----:B------:R-:W-:Y:S05]  /*151e0*/  BRA `(.L_x_1178) ;  /* 0xffffffdc00007947 */ /* 0x000fea000383ffff */
.L_x_1123:
[----:B0-----:R-:W-:-:S04]  /*151f0*/  IMAD.U32 R3, RZ, RZ, UR38 ;  /* 0x00000026ff037e24 */ /* 0x001fc8000f8e00ff */
[----:B------:R0:W1:Y:S03]  /*15200*/  SYNCS.PHASECHK.TRANS64.TRYWAIT P0, [R3+URZ+0x30860], R2 ;  /* 0x03086002030075a7 */ /* 0x000066000800017f */
[----:B-1----:R-:W-:Y:S05]  /*15210*/  @!P0 NANOSLEEP.SYNCS 0x989680 ;  /* 0x009896800000895d */ /* 0x002fea0003900000 */
[----:B------:R-:W1:Y:S02]  /*15220*/  @!P0 SYNCS.PHASECHK.TRANS64 P0, [R3+URZ+0x30860], R2 ;  /* 0x03086002030085a7 */ /* 0x000e64000800007f */
[----:B-1----:R-:W-:Y:S05]  /*15230*/  @!P0 BRA `(.L_x_1123) ;  /* 0xfffffffc00ec8947 */ /* 0x002fea000383ffff */
[----:B------:R-:W-:Y:S05]  /*15240*/  BRA `(.L_x_1179) ;  /* 0xffffffe0000c7947 */ /* 0x000fea000383ffff */
.L_x_1133:
[----:B0-----:R0:W1:Y:S02]  /*15250*/  SYNCS.PHASECHK.TRANS64.TRYWAIT P0, [R3+URZ+0x30860], R0 ;  /* 0x03086000030075a7 */ /* 0x001064000800017f */
[----:B-1----:R-:W-:Y:S05]  /*15260*/  @!P0 NANOSLEEP.SYNCS 0x989680 ;  /* 0x009896800000895d */ /* 0x002fea0003900000 */
[----:B------:R-:W1:Y:S02]  /*15270*/  @!P0 SYNCS.PHASECHK.TRANS64 P0, [R3+URZ+0x30860], R0 ;  /* 0x03086000030085a7 */ /* 0x000e64000800007f */
[----:B-1----:R-:W-:Y:S05]  /*15280*/  @!P0 BRA `(.L_x_1133) ;  /* 0xfffffffc00f08947 */ /* 0x002fea000383ffff */
[----:B------:R-:W-:Y:S05]  /*15290*/  BRA `(.L_x_1180) ;  /* 0xffffffe400447947 */ /* 0x000fea000383ffff */
.L_x_1140:
[----:B0-----:R0:W1:Y:S02]  /*152a0*/  SYNCS.PHASECHK.TRANS64.TRYWAIT P0, [R2+URZ+0x30820], R3 ;  /* 0x03082003020075a7 */ /* 0x001064000800017f */
[----:B-1----:R-:W-:Y:S05]  /*152b0*/  @!P0 NANOSLEEP.SYNCS 0x989680 ;  /* 0x009896800000895d */ /* 0x002fea0003900000 */
[----:B------:R-:W1:Y:S02]  /*152c0*/  @!P0 SYNCS.PHASECHK.TRANS64 P0, [R2+URZ+0x30820], R3 ;  /* 0x03082003020085a7 */ /* 0x000e64000800007f */
[----:B-1----:R-:W-:Y:S05]  /*152d0*/  @!P0 BRA `(.L_x_1140) ;  /* 0xfffffffc00f08947 */ /* 0x002fea000383ffff */
[----:B------:R-:W-:Y:S05]  /*152e0*/  BRA `(.L_x_1181) ;  /* 0xffffffe8007c7947 */ /* 0x000fea000383ffff */
.L_x_1141:
        /* <DEDUP_REMOVED lines=11> */
.L_x_1183:
[----:B------:R-:W-:Y:S05]  /*153a0*/  BSYNC B0 ;  /* 0x0000000000007941 */ /* 0x000fea0003800000 */
.L_x_1182:
[----:B------:R-:W-:Y:S05]  /*153b0*/  BRA `(.L_x_1184) ;  /* 0xffffffe800607947 */ /* 0x000fea000383ffff */
.L_x_1142:
[----:B------:R-:W-:Y:S01]  /*153c0*/  BSSY B0, `(.L_x_1185) ;  /* 0x0000006000007945 */ /* 0x000fe20003800000 */
[----:B------:R-:W-:-:S07]  /*153d0*/  IMAD.MOV.U32 R15, RZ, RZ, -0x1 ;  /* 0xffffffffff0f7424 */ /* 0x000fce00078e00ff */
[----:B0-----:R-:W-:Y:S05]  /*153e0*/  WARPSYNC.COLLECTIVE R15, `(.L_x_1186) ;  /* 0x000000000f0c7348 */ /* 0x001fea0003c00000 */
[----:B------:R-:W-:Y:S02]  /*153f0*/  ELECT P6, UR62, PT ;  /* 0x00000000003e782f */ /* 0x000fe400038c0000 */
[----:B------:R-:W-:Y:S01]  /*15400*/  MOV R14, UR62 ;  /* 0x0000003e000e7c02 */ /* 0x000fe20008000f00 */
[----:B0-----:R-:W-:Y:S10]  /*15410*/  ENDCOLLECTIVE ;  /* 0x000000000000791b */ /* 0x001ff40003800000 */
.L_x_1186:
[----:B------:R-:W-:Y:S05]  /*15420*/  BSYNC B0 ;  /* 0x0000000000007941 */ /* 0x000fea0003800000 */
.L_x_1185:
[----:B------:R-:W-:Y:S05]  /*15430*/  BRA `(.L_x_1187) ;  /* 0xffffffe800547947 */ /* 0x000fea000383ffff */
.L_x_1144:
[----:B0-----:R0:W1:Y:S02]  /*15440*/  SYNCS.PHASECHK.TRANS64.TRYWAIT P0, [R6+URZ], R5 ;  /* 0x00000005060075a7 */ /* 0x001064000800017f */
[----:B-1----:R-:W-:Y:S05]  /*15450*/  @!P0 NANOSLEEP.SYNCS 0x989680 ;  /* 0x009896800000895d */ /* 0x002fea0003900000 */
[----:B------:R-:W1:Y:S02]  /*15460*/  @!P0 SYNCS.PHASECHK.TRANS64 P0, [R6+URZ], R5 ;  /* 0x00000005060085a7 */ /* 0x000e64000800007f */
[----:B-1----:R-:W-:Y:S05]  /*15470*/  @!P0 BRA `(.L_x_1144) ;  /* 0xfffffffc00f08947 */ /* 0x002fea000383ffff */
[----:B------:R-:W-:Y:S05]  /*15480*/  BRA `(.L_x_1188) ;  /* 0xffffffe800907947 */ /* 0x000fea000383ffff */
.L_x_1145:
[----:B-1----:R1:W2:Y:S02]  /*15490*/  SYNCS.PHASECHK.TRANS64.TRYWAIT P0, [R3+URZ], R4 ;  /* 0x00000004030075a7 */ /* 0x0022a4000800017f */
[----:B--2---:R-:W-:Y:S05]  /*154a0*/  @!P0 NANOSLEEP.SYNCS 0x989680 ;  /* 0x009896800000895d */ /* 0x004fea0003900000 */
[----:B------:R-:W2:Y:S02]  /*154b0*/  @!P0 SYNCS.PHASECHK.TRANS64 P0, [R3+URZ], R4 ;  /* 0x00000004030085a7 */ /* 0x000ea4000800007f */
[----:B--2---:R-:W-:Y:S05]  /*154c0*/  @!P0 BRA `(.L_x_1145) ;  /* 0xfffffffc00f08947 */ /* 0x004fea000383ffff */
[----:B------:R-:W-:Y:S05]  /*154d0*/  BRA `(.L_x_1189) ;  /* 0xffffffe800847947 */ /* 0x000fea000383ffff */
.L_x_1147:
[----:B-1----:R1:W2:Y:S02]  /*154e0*/  SYNCS.PHASECHK.TRANS64.TRYWAIT P0, [R0+URZ], R5 ;  /* 0x00000005000075a7 */ /* 0x0022a4000800017f */
[----:B--2---:R-:W-:Y:S05]  /*154f0*/  @!P0 NANOSLEEP.SYNCS 0x989680 ;  /* 0x009896800000895d */ /* 0x004fea0003900000 */
[----:B------:R-:W2:Y:S02]  /*15500*/  @!P0 SYNCS.PHASECHK.TRANS64 P0, [R0+URZ], R5 ;  /* 0x00000005000085a7 */ /* 0x000ea4000800007f */
[----:B--2---:R-:W-:Y:S05]  /*15510*/  @!P0 BRA `(.L_x_1147) ;  /* 0xfffffffc00f08947 */ /* 0x004fea000383ffff */
[----:B------:R-:W-:Y:S05]  /*15520*/  BRA `(.L_x_1190) ;  /* 0xffffffe800887947 */ /* 0x000fea000383ffff */
.L_x_1191:
        /* <DEDUP_REMOVED lines=13> */
.L_x_14842:


//--------------------- .text._ZN7cutlass13device_kernelIN5flash11enable_sm90INS1_16FlashAttnFwdSm90INS1_25CollectiveMainloopFwdSm90ILi2EN4cute5tupleIJNS5_1CILi1EEES8_S8_EEENS6_IJNS7_ILi128EEENS7_ILi64EEENS7_ILi256EEEEEELi256ENS_10bfloat16_tEfNS_4arch4Sm90ELb0ELb1ELb0ELb1ELb0ELb0ELb0ELb1ELb1ELb1ELb1ELb0EEENS1_21CollectiveEpilogueFwdINS6_IJSA_SC_SB_EEES9_SE_SG_Li256ELb1ELb1ELb1ELb0EEENS1_36VarlenDynamicPersistentTileSchedulerILi128ELi64ELi256ELi128ELb1ELb1ELb1ELb1ELb0ELb1EEEEEEEEEvNT_6ParamsE --------------------------
	.section	.text._ZN7cutlass13device_kernelIN5flash11enable_sm90INS1_16FlashAttnFwdSm90INS1_25CollectiveMainloopFwdSm90ILi2EN4cute5tupleIJNS5_1CILi1EEES8_S8_EEENS6_IJNS7_ILi128EEENS7_ILi64EEENS7_ILi256EEEEEELi256ENS_10bfloat16_tEfNS_4arch4Sm90ELb0ELb1ELb0ELb1ELb0ELb0ELb0ELb1ELb1ELb1ELb1ELb0EEENS1_21CollectiveEpilogueFwdINS6_IJSA_SC_SB_EEES9_SE_SG_Li256ELb1ELb1ELb1ELb0EEENS1_36VarlenDynamicPersistentTileSchedulerILi128ELi64ELi256ELi128ELb1ELb1ELb1ELb1ELb0ELb1EEEEEEEEEvNT_6ParamsE,"ax",@progbits
	.align	128
.text._ZN7cutlass13device_kernelIN5flash11enable_sm90INS1_16FlashAttnFwdSm90INS1_25CollectiveMainloopFwdSm90ILi2EN4cute5tupleIJNS5_1CILi1EEES8_S8_EEENS6_IJNS7_ILi128EEENS7_ILi64EEENS7_ILi256EEEEEELi256ENS_10bfloat16_tEfNS_4arch4Sm90ELb0ELb1ELb0ELb1ELb0ELb0ELb0ELb1ELb1ELb1ELb1ELb0EEENS1_21CollectiveEpilogueFwdINS6_IJSA_SC_SB_EEES9_SE_SG_Li256ELb1ELb1ELb1ELb0EEENS1_36VarlenDynamicPersistentTileSchedulerILi128ELi64ELi256ELi128ELb1ELb1ELb1ELb1ELb0ELb1EEEEEEEEEvNT_6ParamsE:
        .type           _ZN7cutlass13device_kernelIN5flash11enable_sm90INS1_16FlashAttnFwdSm90INS1_25CollectiveMainloopFwdSm90ILi2EN4cute5tupleIJNS5_1CILi1EEES8_S8_EEENS6_IJNS7_ILi128EEENS7_ILi64EEENS7_ILi256EEEEEELi256ENS_10bfloat16_tEfNS_4arch4Sm90ELb0ELb1ELb0ELb1ELb0ELb0ELb0ELb1ELb1ELb1ELb1ELb0EEENS1_21CollectiveEpilogueFwdINS6_IJSA_SC_SB_EEES9_SE_SG_Li256ELb1ELb1ELb1ELb0EEENS1_36VarlenDynamicPersistentTileSchedulerILi128ELi64ELi256ELi128ELb1ELb1ELb1ELb1ELb0ELb1EEEEEEEEEvNT_6ParamsE,@function
        .size           _ZN7cutlass13device_kernelIN5flash11enable_sm90INS1_16FlashAttnFwdSm90INS1_25CollectiveMainloopFwdSm90ILi2EN4cute5tupleIJNS5_1CILi1EEES8_S8_EEENS6_IJNS7_ILi128EEENS7_ILi64EEENS7_ILi256EEEEEELi256ENS_10bfloat16_tEfNS_4arch4Sm90ELb0ELb1ELb0ELb1ELb0ELb0ELb0ELb1ELb1ELb1ELb1ELb0EEENS1_21CollectiveEpilogueFwdINS6_IJSA_SC_SB_EEES9_SE_SG_Li256ELb1ELb1ELb1ELb0EEENS1_36VarlenDynamicPersistentTileSchedulerILi128ELi64ELi256ELi128ELb1ELb1ELb1ELb1ELb0ELb1EEEEEEEEEvNT_6ParamsE,(.L_x_14843 - _ZN7cutlass13device_kernelIN5flash11enable_sm90INS1_16FlashAttnFwdSm90INS1_25CollectiveMainloopFwdSm90ILi2EN4cute5tupleIJNS5_1CILi1EEES8_S8_EEENS6_IJNS7_ILi128EEENS7_ILi64EEENS7_ILi256EEEEEELi256ENS_10bfloat16_tEfNS_4arch4Sm90ELb0ELb1ELb0ELb1ELb0ELb0ELb0ELb1ELb1ELb1ELb1ELb0EEENS1_21CollectiveEpilogueFwdINS6_IJSA_SC_SB_EEES9_SE_SG_Li256ELb1ELb1ELb1ELb0EEENS1_36VarlenDynamicPersistentTileSchedulerILi128ELi64ELi256ELi128ELb1ELb1ELb1ELb1ELb0ELb1EEEEEEEEEvNT_6ParamsE)
        .other          _ZN7cutlass13device_kernelIN5flash11enable_sm90INS1_16FlashAttnFwdSm90INS1_25CollectiveMainloopFwdSm90ILi2EN4cute5tupleIJNS5_1CILi1EEES8_S8_EEENS6_IJNS7_ILi128EEENS7_ILi64EEENS7_ILi256EEEEEELi256ENS_10bfloat16_tEfNS_4arch4Sm90ELb0ELb1ELb0ELb1ELb0ELb0ELb0ELb1ELb1ELb1ELb1ELb0EEENS1_21CollectiveEpilogueFwdINS6_IJSA_SC_SB_EEES9_SE_SG_Li256ELb1ELb1ELb1ELb0EEENS1_36VarlenDynamicPersistentTileSchedulerILi128ELi64ELi256ELi128ELb1ELb1ELb1ELb1ELb0ELb1EEEEEEEEEvNT_6ParamsE,@"STO_CUDA_ENTRY STV_DEFAULT"
_ZN7cutlass13device_kernelIN5flash11enable_sm90INS1_16FlashAttnFwdSm90INS1_25CollectiveMainloopFwdSm90ILi2EN4cute5tupleIJNS5_1CILi1EEES8_S8_EEENS6_IJNS7_ILi128EEENS7_ILi64EEENS7_ILi256EEEEEELi256ENS_10bfloat16_tEfNS_4arch4Sm90ELb0ELb1ELb0ELb1ELb0ELb0ELb0ELb1ELb1ELb1ELb1ELb0EEENS1_21CollectiveEpilogueFwdINS6_IJSA_SC_SB_EEES9_SE_SG_Li256ELb1ELb1ELb1ELb0EEENS1_36VarlenDynamicPersistentTileSchedulerILi128ELi64ELi256ELi128ELb1ELb1ELb1ELb1ELb0ELb1EEEEEEEEEvNT_6ParamsE:
        /* <DEDUP_REMOVED lines=18> */
.L_x_1193:
[----:B------:R-:W-:Y:S05]  /*0120*/  BSYNC B0 ;  /* 0x0000000000007941 */ /* 0x000fea0003800000 */
.L_x_1192:
        /* <DEDUP_REMOVED lines=41> */
.L_x_1194:
        /* <DEDUP_REMOVED lines=22> */
.L_x_1195:
        /* <DEDUP_REMOVED lines=18> */
.L_x_1196:
        /* <DEDUP_REMOVED lines=22> */
.L_x_1197:
        /* <DEDUP_REMOVED lines=22> */
.L_x_1198:
        /* <DEDUP_REMOVED lines=8> */
.L_x_1200:
        /* <DEDUP_REMOVED lines=16> */
[----:B------:R-:W-:Y:S01]  /*0a80*/  R2UR UR5, R9 ;  /* 0x00000000090572ca */ /* 0x000fe200000e0000 */
[----:B------:R-:W-:Y:S01]  /*0a90*/  UMOV UR38, URZ ;  /* 0x0000003f00267c82 */ /* 0x000fe20008000000 */
[----:B------:R-:W-:Y:S01]  /*0aa0*/  R2UR UR7, R10 ;  /* 0x000000000a0772ca */ /* 0x000fe200000e0000 */
[----:B------:R-:W-:Y:S01]  /*0ab0*/  UMOV UR36, URZ ;  /* 0x0000003f00247c82 */ /* 0x000fe20008000000 */
[----:B------:R-:W-:Y:S02]  /*0ac0*/  SHF.R.S32.HI R3, RZ, 0x1f, R6 ;  /* 0x0000001fff037819 */ /* 0x000fe40000011406 */
[----:B------:R-:W-:Y:S02]  /*0ad0*/  R2UR UR6, R11 ;  /* 0x000000000b0672ca */ /* 0x000fe400000e0000 */
[----:B0-----:R-:W-:-:S02]  /*0ae0*/  LEA.HI R2, R3, R6, RZ, 0x5 ;  /* 0x0000000603027211 */ /* 0x001fc400078f28ff */
[----:B------:R-:W-:-:S03]  /*0af0*/  LEA.HI R4, R3, R6, RZ, 0x2 ;  /* 0x0000000603047211 */ /* 0x000fc600078f10ff */
[----:B------:R-:W-:Y:S01]  /*0b00*/  IMAD.SHL.U32 R7, R2, 0x20, RZ ;  /* 0x0000002002077824 */ /* 0x000fe200078e00ff */
[----:B------:R-:W-:-:S05]  /*0b10*/  LOP3.LUT R13, R4, 0xfffffffc, RZ, 0xc0, !PT ;  /* 0xfffffffc040d7812 */ /* 0x000fca00078ec0ff */
[----:B------:R-:W-:Y:S01]  /*0b20*/  IMAD.IADD R13, R6, 0x1, -R13 ;  /* 0x00000001060d7824 */ /* 0x000fe200078e0a0d */
[----:B--2---:R-:W-:Y:S02]  /*0b30*/  R2UR UR4, R0 ;  /* 0x00000000000472ca */ /* 0x004fe400000e0000 */
[CC--:B------:R-:W-:Y:S02]  /*0b40*/  LEA.HI R0, R3.reuse, R6.reuse, RZ, 0x7 ;  /* 0x0000000603007211 */ /* 0x0c0fe400078f38ff */
[----:B------:R-:W-:Y:S02]  /*0b50*/  LEA.HI R3, R3, R6, RZ, 0x4 ;  /* 0x0000000603037211 */ /* 0x000fe400078f20ff */
[----:B------:R-:W-:Y:S02]  /*0b60*/  LOP3.LUT R233, R0, 0xffffff80, RZ, 0xc0, !PT ;  /* 0xffffff8000e97812 */ /* 0x000fe400078ec0ff */
[----:B------:R-:W-:Y:S02]  /*0b70*/  SHF.R.S32.HI R2, RZ, 0x4, R3 ;  /* 0x00000004ff027819 */ /* 0x000fe40000011403 */
[C---:B------:R-:W-:Y:S01]  /*0b80*/  LOP3.LUT R5, R3.reuse, 0x3fffff0, RZ, 0xc0, !PT ;  /* 0x03fffff003057812 */ /* 0x040fe200078ec0ff */
[C---:B------:R-:W-:Y:S01]  /*0b90*/  IMAD.IADD R233, R6.reuse, 0x1, -R233 ;  /* 0x0000000106e97824 */ /* 0x040fe200078e0ae9 */
[----:B------:R-:W-:Y:S01]  /*0ba0*/  LEA.HI R4, R3, R2, RZ, 0x1 ;  /* 0x0000000203047211 */ /* 0x000fe200078f08ff */
[----:B------:R-:W-:Y:S01]  /*0bb0*/  ULOP3.LUT UR8, UR4, 0x1, URZ, 0xfc, !UPT ;  /* 0x0000000104087892 */ /* 0x000fe2000f8efc3f */
[----:B------:R-:W-:Y:S01]  /*0bc0*/  SHF.R.S32.HI R3, RZ, 0x7, R0 ;  /* 0x00000007ff037819 */ /* 0x000fe20000011400 */
[----:B------:R-:W-:Y:S01]  /*0bd0*/  IMAD.IADD R5, R6, 0x1, -R5 ;  /* 0x0000000106057824 */ /* 0x000fe200078e0a05 */
[----:B------:R-:W-:Y:S01]  /*0be0*/  SHF.R.S32.HI R8, RZ, 0x1f, R233 ;  /* 0x0000001fff087819 */ /* 0x000fe200000114e9 */
[----:B------:R-:W-:Y:S01]  /*0bf0*/  UMOV UR4, URZ ;  /* 0x0000003f00047c82 */ /* 0x000fe20008000000 */
[----:B------:R-:W-:Y:S01]  /*0c00*/  LOP3.LUT R6, R7, 0xfffffc00, RZ, 0xc0, !PT ;  /* 0xfffffc0007067812 */ /* 0x000fe200078ec0ff */
[----:B------:R-:W-:Y:S01]  /*0c10*/  IMAD.U32 R232, RZ, RZ, UR4 ;  /* 0x00000004ffe87e24 */ /* 0x000fe2000f8e00ff */
[----:B------:R-:W-:-:S02]  /*0c20*/  LEA.HI R9, R8, R233, RZ, 0x2 ;  /* 0x000000e908097211 */ /* 0x000fc400078f10ff */
[----:B------:R-:W-:Y:S01]  /*0c30*/  LEA.HI R0, R0, R3, RZ, 0x1 ;  /* 0x0000000300007211 */ /* 0x000fe200078f08ff */
[----:B------:R-:W-:Y:S01]  /*0c40*/  IMAD R6, R5, 0x40, R6 ;  /* 0x0000004005067824 */ /* 0x000fe200078e0206 */
[--C-:B------:R-:W-:Y:S02]  /*0c50*/  SHF.R.S32.HI R10, RZ, 0x2, R9.reuse ;  /* 0x00000002ff0a7819 */ /* 0x100fe40000011409 */
[----:B------:R-:W-:Y:S02]  /*0c60*/  SHF.R.S32.HI R11, RZ, 0x1f, R9 ;  /* 0x0000001fff0b7819 */ /* 0x000fe40000011409 */
[----:B------:R-:W-:Y:S02]  /*0c70*/  LOP3.LUT R7, R4, 0x1ffffffe, RZ, 0xc0, !PT ;  /* 0x1ffffffe04077812 */ /* 0x000fe400078ec0ff */
[----:B------:R-:W-:Y:S02]  /*0c80*/  LEA.HI R11, R11, R10, RZ, 0x3 ;  /* 0x0000000a0b0b7211 */ /* 0x000fe400078f18ff */
[----:B------:R-:W-:Y:S01]  /*0c90*/  LEA.HI R8, R8, R233, RZ, 0x5 ;  /* 0x000000e908087211 */ /* 0x000fe200078f28ff */
[----:B------:R-:W-:Y:S01]  /*0ca0*/  IMAD.IADD R7, R2, 0x1, -R7 ;  /* 0x0000000102077824 */ /* 0x000fe200078e0a07 */
[----:B------:R-:W-:-:S02]  /*0cb0*/  LOP3.LUT R11, R11, 0xfffffff8, RZ, 0xc0, !PT ;  /* 0xfffffff80b0b7812 */ /* 0x000fc400078ec0ff */
[----:B------:R-:W-:Y:S02]  /*0cc0*/  LOP3.LUT R0, R0, 0x3fffffe, RZ, 0xc0, !PT ;  /* 0x03fffffe00007812 */ /* 0x000fe400078ec0ff */
[----:B------:R-:W-:Y:S01]  /*0cd0*/  LOP3.LUT R4, R9, 0x7ffffffc, RZ, 0xc0, !PT ;  /* 0x7ffffffc09047812 */ /* 0x000fe200078ec0ff */
[----:B------:R-:W-:Y:S01]  /*0ce0*/  IMAD.IADD R11, R10, 0x1, -R11 ;  /* 0x000000010a0b7824 */ /* 0x000fe200078e0a0b */
[----:B------:R-:W-:Y:S01]  /*0cf0*/  SHF.R.S32.HI R8, RZ, 0x5, R8 ;  /* 0x00000005ff087819 */ /* 0x000fe20000011408 */
[----:B------:R-:W-:Y:S01]  /*0d00*/  IMAD.IADD R0, R3, 0x1, -R0 ;  /* 0x0000000103007824 */ /* 0x000fe200078e0a00 */
[----:B------:R-:W-:Y:S01]  /*0d10*/  LEA.HI R2, R13, R13, RZ, 0x1 ;  /* 0x0000000d0d027211 */ /* 0x000fe200078f08ff */
[----:B------:R-:W-:Y:S02]  /*0d20*/  IMAD.IADD R4, R233, 0x1, -R4 ;  /* 0x00000001e9047824 */ /* 0x000fe400078e0a04 */
[----:B------:R-:W-:Y:S01]  /*0d30*/  IMAD R3, R7, 0x8, R6 ;  /* 0x0000000807037824 */ /* 0x000fe200078e0206 */
[----:B------:R-:W-:Y:S01]  /*0d40*/  LOP3.LUT R2, R2, 0x1ffffffe, RZ, 0xc0, !PT ;  /* 0x1ffffffe02027812 */ /* 0x000fe200078ec0ff */
[----:B------:R-:W-:-:S02]  /*0d50*/  IMAD R11, R8, 0x10, R11 ;  /* 0x00000010080b7824 */ /* 0x000fc400078e020b */
[----:B------:R-:W-:Y:S01]  /*0d60*/  IMAD.SHL.U32 R16, R4, 0x2, RZ ;  /* 0x0000000204107824 */ /* 0x000fe200078e00ff */
[----:B------:R0:W-:Y:S01]  /*0d70*/  STL [R1+0x60], R3 ;  /* 0x0000600301007387 */ /* 0x0001e20000100800 */
[----:B------:R-:W-:Y:S02]  /*0d80*/  IMAD R0, R0, 0x40, R11 ;  /* 0x0000004000007824 */ /* 0x000fe400078e020b */
[C---:B------:R-:W-:Y:S01]  /*0d90*/  VIADD R229, R16.reuse, 0x8 ;  /* 0x0000000810e57836 */ /* 0x040fe20000000000 */
[----:B------:R-:W-:Y:S01]  /*0da0*/  SHF.R.S32.HI R4, RZ, 0x1f, R16 ;  /* 0x0000001fff047819 */ /* 0x000fe20000011410 */
[C---:B------:R-:W-:Y:S01]  /*0db0*/  VIADD R228, R16.reuse, 0x10 ;  /* 0x0000001010e47836 */ /* 0x040fe20000000000 */
[----:B------:R-:W-:Y:S01]  /*0dc0*/  STL [R1+0x5c], R0 ;  /* 0x00005c0001007387 */ /* 0x000fe20000100800 */
[C---:B------:R-:W-:Y:S01]  /*0dd0*/  VIADD R227, R16.reuse, 0x18 ;  /* 0x0000001810e37836 */ /* 0x040fe20000000000 */
[----:B------:R-:W-:Y:S01]  /*0de0*/  SHF.R.S32.HI R4, RZ, 0x1f, R229 ;  /* 0x0000001fff047819 */ /* 0x000fe200000114e5 */
[----:B------:R-:W-:-:S02]  /*0df0*/  VIADD R226, R16, 0x20 ;  /* 0x0000002010e27836 */ /* 0x000fc40000000000 */
[----:B0-----:R-:W-:Y:S01]  /*0e00*/  IMAD.U32 R3, RZ, RZ, UR8 ;  /* 0x00000008ff037e24 */ /* 0x001fe2000f8e00ff */
[----:B------:R-:W-:Y:S01]  /*0e10*/  SHF.R.S32.HI R5, RZ, 0x1f, R227 ;  /* 0x0000001fff057819 */ /* 0x000fe200000114e3 */
[C---:B------:R-:W-:Y:S01]  /*0e20*/  VIADD R225, R16.reuse, 0x28 ;  /* 0x0000002810e17836 */ /* 0x040fe20000000000 */
[----:B------:R-:W-:Y:S01]  /*0e30*/  SHF.R.S32.HI R4, RZ, 0x1f, R226 ;  /* 0x0000001fff047819 */ /* 0x000fe200000114e2 */
[C---:B------:R-:W-:Y:S01]  /*0e40*/  VIADD R224, R16.reuse, 0x30 ;  /* 0x0000003010e07836 */ /* 0x040fe20000000000 */
[----:B------:R0:W-:Y:S01]  /*0e50*/  STL [R1+0x64], R3 ;  /* 0x0000640301007387 */ /* 0x0001e20000100800 */
[C---:B------:R-:W-:Y:S02]  /*0e60*/  VIADD R223, R16.reuse, 0x38 ;  /* 0x0000003810df7836 */ /* 0x040fe40000000000 */
[C---:B------:R-:W-:Y:S01]  /*0e70*/  VIADD R222, R16.reuse, 0x40 ;  /* 0x0000004010de7836 */ /* 0x040fe20000000000 */
[----:B------:R-:W-:Y:S01]  /*0e80*/  SHF.R.S32.HI R5, RZ, 0x1f, R224 ;  /* 0x0000001fff057819 */ /* 0x000fe200000114e0 */
[C---:B------:R-:W-:Y:S01]  /*0e90*/  VIADD R221, R16.reuse, 0x48 ;  /* 0x0000004810dd7836 */ /* 0x040fe20000000000 */
[----:B------:R-:W-:Y:S01]  /*0ea0*/  SHF.R.S32.HI R4, RZ, 0x1f, R223 ;  /* 0x0000001fff047819 */ /* 0x000fe200000114df */
[----:B------:R-:W-:-:S02]  /*0eb0*/  VIADD R220, R16, 0x50 ;  /* 0x0000005010dc7836 */ /* 0x000fc40000000000 */
[C---:B------:R-:W-:Y:S01]  /*0ec0*/  VIADD R219, R16.reuse, 0x58 ;  /* 0x0000005810db7836 */ /* 0x040fe20000000000 */
[----:B0-----:R-:W-:Y:S01]  /*0ed0*/  SHF.R.S32.HI R3, RZ, 0x1f, R228 ;  /* 0x0000001fff037819 */ /* 0x001fe200000114e4 */
        /* <DEDUP_REMOVED lines=32> */
[----:B------:R-:W-:Y:S01]  /*10e0*/  IMAD.IADD R2, R13, 0x1, -R2 ;  /* 0x000000010d027824 */ /* 0x000fe200078e0a02 */
[----:B------:R-:W-:Y:S01]  /*10f0*/  SHF.R.S32.HI R3, RZ, 0x1f, R207 ;  /* 0x0000001fff037819 */ /* 0x000fe200000114cf */
[----:B------:R-:W-:Y:S01]  /*1100*/  VIADD R200, R16, 0xe0 ;  /* 0x000000e010c87836 */ /* 0x000fe20000000000 */
[----:B------:R-:W-:Y:S01]  /*1110*/  SHF.R.S32.HI R237, RZ, 0x1f, R206 ;  /* 0x0000001fffed7819 */ /* 0x000fe200000114ce */
[----:B------:R-:W-:Y:S01]  /*1120*/  IMAD R19, R2, 0x8, R0 ;  /* 0x0000000802137824 */ /* 0x000fe200078e0200 */
[----:B------:R-:W-:-:S02]  /*1130*/  SHF.R.S32.HI R236, RZ, 0x1f, R205 ;  /* 0x0000001fffec7819 */ /* 0x000fc400000114cd */
[----:B------:R-:W-:Y:S02]  /*1140*/  SHF.R.S32.HI R235, RZ, 0x1f, R204 ;  /* 0x0000001fffeb7819 */ /* 0x000fe400000114cc */
[----:B------:R-:W-:-:S07]  /*1150*/  SHF.R.S32.HI R234, RZ, 0x1f, R203 ;  /* 0x0000001fffea7819 */ /* 0x000fce00000114cb */
.L_x_1304:
[----:B------:R-:W-:Y:S01]  /*1160*/  ULDC.64 UR8, c[0x0][0xa28] ;  /* 0x00028a0000087ab9 */ /* 0x000fe20000000a00 */
[----:B------:R-:W-:Y:S01]  /*1170*/  ULDC.64 UR12, c[0x0][0x208] ;  /* 0x00008200000c7ab9 */ /* 0x000fe20000000a00 */
[----:B------:R-:W-:-:S04]  /*1180*/  UISETP.NE.U32.AND UP0, UPT, UR8, URZ, UPT ;  /* 0x0000003f0800728c */ /* 0x000fc8000bf05070 */
[----:B------:R-:W-:-:S03]  /*1190*/  UISETP.NE.AND.EX UP0, UPT, UR9, URZ, UPT, UP0 ;  /* 0x0000003f0900728c */ /* 0x000fc6000bf05300 */
[----:B------:R-:W-:Y:S02]  /*11a0*/  ULDC.64 UR8, c[0x0][0xa18] ;  /* 0x0002860000087ab9 */ /* 0x000fe40000000a00 */
[----:B------:R-:W-:Y:S01]  /*11b0*/  UISETP.NE.U32.AND UP1, UPT, UR8, URZ, UPT ;  /* 0x0000003f0800728c */ /* 0x000fe2000bf25070 */
[----:B------:R-:W-:-:S03]  /*11c0*/  PLOP3.LUT P0, PT, PT, PT, UP0, 0x80, 0x0 ;  /* 0x000000000000781c */ /* 0x000fc60003f0f008 */
[----:B------:R-:W-:-:S03]  /*11d0*/  UISETP.NE.AND.EX UP1, UPT, UR9, URZ, UPT, UP1 ;  /* 0x0000003f0900728c */ /* 0x000fc6000bf25310 */
[----:B------:R-:W-:Y:S02]  /*11e0*/  @UP0 ULDC.64 UR8, c[0x0][0xa28] ;  /* 0x00028a0000080ab9 */ /* 0x000fe40000000a00 */
[----:B------:R-:W-:Y:S01]  /*11f0*/  @UP0 UIMAD.WIDE UR8, UR6, 0x4, UR8 ;  /* 0x00000004060808a5 */ /* 0x000fe2000f8e0208 */
[----:B------:R-:W-:-:S05]  /*1200*/  PLOP3.LUT P2, PT, PT, PT, UP1, 0x80, 0x0 ;  /* 0x000000000000781c */ /* 0x000fca0003f4f018 */
[----:B------:R-:W-:Y:S01]  /*1210*/  @UP1 ULDC.64 UR10, c[0x0][0xa18] ;  /* 0x00028600000a1ab9 */ /* 0x000fe20000000a00 */
[----:B01-3--:R-:W-:Y:S02]  /*1220*/  IMAD.U32 R2, RZ, RZ, UR8 ;  /* 0x00000008ff027e24 */ /* 0x00bfe4000f8e00ff */
[----:B------:R-:W-:Y:S01]  /*1230*/  IMAD.U32 R3, RZ, RZ, UR9 ;  /* 0x00000009ff037e24 */ /* 0x000fe2000f8e00ff */
[----:B------:R-:W-:Y:S02]  /*1240*/  @UP1 UIMAD.WIDE UR8, UR6, 0x4, UR10 ;  /* 0x00000004060818a5 */ /* 0x000fe4000f8e020a */
[----:B------:R-:W-:Y:S02]  /*1250*/  ULOP3.LUT UR4, UR7, 0xff0000, URZ, 0xc0, !UPT ;  /* 0x00ff000007047892 */ /* 0x000fe4000f8ec03f */
[----:B--2---:R-:W2:Y:S01]  /*1260*/  @P0 LDG.E R2, desc[UR12][R2.64] ;  /* 0x0000000c02020981 */ /* 0x004ea2000c1e1900 */
[----:B------:R-:W-:Y:S01]  /*1270*/  ULDC UR10, c[0x0][0x2f0] ;  /* 0x0000bc00000a7ab9 */ /* 0x000fe20000000800 */
[----:B------:R-:W-:-:S02]  /*1280*/  IMAD.U32 R4, RZ, RZ, UR8 ;  /* 0x00000008ff047e24 */ /* 0x000fc4000f8e00ff */
[----:B------:R-:W-:Y:S01]  /*1290*/  IMAD.U32 R5, RZ, RZ, UR9 ;  /* 0x00000009ff057e24 */ /* 0x000fe2000f8e00ff */
[----:B------:R-:W-:-:S04]  /*12a0*/  ULDC.64 UR8, c[0x0][0x418] ;  /* 0x0001060000087ab9 */ /* 0x000fc80000000a00 */
[----:B------:R-:W3:Y:S01]  /*12b0*/  @P2 LDG.E R4, desc[UR12][R4.64] ;  /* 0x0000000c04042981 */ /* 0x000ee2000c1e1900 */
[----:B------:R-:W-:Y:S02]  /*12c0*/  UISETP.NE.U32.AND UP0, UPT, UR8, URZ, UPT ;  /* 0x0000003f0800728c */ /* 0x000fe4000bf05070 */
[----:B------:R-:W-:Y:S02]  /*12d0*/  ULOP3.LUT UR8, UR7, 0xff000000, URZ, 0xc0, !UPT ;  /* 0xff00000007087892 */ /* 0x000fe4000f8ec03f */
[----:B------:R-:W-:Y:S01]  /*12e0*/  UISETP.NE.AND.EX UP0, UPT, UR9, URZ, UPT, UP0 ;  /* 0x0000003f0900728c */ /* 0x000fe2000bf05300 */
[----:B------:R-:W-:Y:S02]  /*12f0*/  ULDC.64 UR12, c[0x0][0xa20] ;  /* 0x00028800000c7ab9 */ /* 0x000fe40000000a00 */
[----:B------:R-:W-:Y:S01]  /*1300*/  ULDC UR9, c[0x0][0x424] ;  /* 0x0001090000097ab9 */ /* 0x000fe20000000800 */
[----:B------:R-:W-:Y:S01]  /*1310*/  ULOP3.LUT UR7, UR7, 0xffff, URZ, 0xc0, !UPT ;  /* 0x0000ffff07077892 */ /* 0x000fe2000f8ec03f */
[----:B------:R-:W-:Y:S01]  /*1320*/  ISETP.NE.U32.AND P1, PT, RZ, UR12, PT ;  /* 0x0000000cff007c0c */ /* 0x000fe2000bf25070 */
[----:B------:R-:W-:-:S02]  /*1330*/  USHF.R.U32.HI UR8, URZ, 0x8, UR8 ;  /* 0x000000083f087899 */ /* 0x000fc40008011608 */
[----:B------:R-:W-:Y:S01]  /*1340*/  USEL UR9, UR9, 0x1, UP0 ;  /* 0x0000000109097887 */ /* 0x000fe20008000000 */
[----:B------:R-:W-:Y:S01]  /*1350*/  ISETP.NE.AND.EX P1, PT, RZ, UR13, PT, P1 ;  /* 0x0000000dff007c0c */ /* 0x000fe2000bf25310 */
[----:B------:R-:W-:Y:S01]  /*1360*/  UMOV UR60, URZ ;  /* 0x0000003f003c7c82 */ /* 0x000fe20008000000 */
[----:B------:R-:W-:Y:S01]  /*1370*/  ULDC UR39, c[0x0][0x288] ;  /* 0x0000a20000277ab9 */ /* 0x000fe20000000800 */
[----:B------:R-:W-:Y:S01]  /*1380*/  ULEA.HI UR4, UR4, UR8, URZ, 0x10 ;  /* 0x0000000804047291 */ /* 0x000fe2000f8f803f */
[----:B------:R-:W-:Y:S01]  /*1390*/  IMAD.U32 R202, RZ, RZ, UR7 ;  /* 0x00000007ffca7e24 */ /* 0x000fe2000f8e00ff */
[----:B------:R-:W-:Y:S01]  /*13a0*/  UIMAD UR10, UR9, UR10, URZ ;  /* 0x0000000a090a72a4 */ /* 0x000fe2000f8e023f */
[----:B--2---:R-:W-:Y:S02]  /*13b0*/  @P0 R2UR UR60, R2 ;  /* 0x00000000023c02ca */ /* 0x004fe400000e0000 */
[----:B---3--:R-:W-:Y:S01]  /*13c0*/  @P2 R2UR UR39, R4 ;  /* 0x00000000042722ca */ /* 0x008fe200000e0000 */
[----:B----45:R-:W-:-:S14]  /*13d0*/  @P2 BRA `(.L_x_1201) ;  /* 0x0000000000382947 */ /* 0x030fdc0003800000 */
[----:B------:R-:W-:Y:S02]  /*13e0*/  ULDC.64 UR8, c[0x0][0xa00] ;  /* 0x0002800000087ab9 */ /* 0x000fe40000000a00 */
[----:B------:R-:W-:-:S04]  /*13f0*/  ISETP.NE.U32.AND P0, PT, RZ, UR8, PT ;  /* 0x00000008ff007c0c */ /* 0x000fc8000bf05070 */
[----:B------:R-:W-:-:S13]  /*1400*/  ISETP.NE.AND.EX P0, PT, RZ, UR9, PT, P0 ;  /* 0x00000009ff007c0c */ /* 0x000fda000bf05300 */
[----:B------:R-:W-:Y:S05]  /*1410*/  @!P0 BRA `(.L_x_1201) ;  /* 0x0000000000288947 */ /* 0x000fea0003800000 */
[----:B------:R-:W-:Y:S01]  /*1420*/  ULDC.64 UR8, c[0x0][0xa00] ;  /* 0x0002800000087ab9 */ /* 0x000fe20000000a00 */
[----:B------:R-:W-:Y:S01]  /*1430*/  ULDC.64 UR12, c[0x0][0x208] ;  /* 0x00008200000c7ab9 */ /* 0x000fe20000000a00 */
        /* <DEDUP_REMOVED lines=8> */
.L_x_1201:
[----:B------:R-:W-:Y:S01]  /*14c0*/  IMAD.U32 R231, RZ, RZ, UR6 ;  /* 0x00000006ffe77e24 */ /* 0x000fe2000f8e00ff */
[----:B------:R-:W-:Y:S06]  /*14d0*/  @!P1 BRA `(.L_x_1202) ;  /* 0x0000000000209947 */ /* 0x000fec0003800000 */
[----:B------:R-:W-:Y:S01]  /*14e0*/  ULDC.64 UR8, c[0x0][0xa20] ;  /* 0x0002880000087ab9 */ /* 0x000fe20000000a00 */
[----:B------:R-:W-:Y:S01]  /*14f0*/  ULDC.64 UR10, c[0x0][0x208] ;  /* 0x00008200000a7ab9 */ /* 0x000fe20000000a00 */
[----:B------:R-:W-:-:S06]  /*1500*/  UIMAD.WIDE UR6, UR6, 0x4, UR8 ;  /* 0x00000004060678a5 */ /* 0x000fcc000f8e0208 */
[----:B------:R-:W-:Y:S02]  /*1510*/  IMAD.U32 R2, RZ, RZ, UR6 ;  /* 0x00000006ff027e24 */ /* 0x000fe4000f8e00ff */
[----:B------:R-:W-:-:S05]  /*1520*/  IMAD.U32 R3, RZ, RZ, UR7 ;  /* 0x00000007ff037e24 */ /* 0x000fca000f8e00ff */
[----:B------:R-:W2:Y:S02]  /*1530*/  LDG.E R2, desc[UR10][R2.64] ;  /* 0x0000000a02027981 */ /* 0x000ea4000c1e1900 */
[----:B--2---:R-:W-:Y:S01]  /*1540*/  R2UR UR10, R2 ;  /* 0x00000000020a72ca */ /* 0x004fe200000e0000 */
[----:B------:R-:W-:-:S14]  /*1550*/  BRA `(.L_x_1203) ;  /* 0x0000000000387947 */ /* 0x000fdc0003800000 */
.L_x_1202:
        /* <DEDUP_REMOVED lines=14> */
.L_x_1203:
[----:B------:R-:W-:Y:S01]  /*1640*/  ULDC UR6, c[0x0][0x448] ;  /* 0x0001120000067ab9 */ /* 0x000fe20000000800 */
[----:B------:R-:W-:Y:S02]  /*1650*/  USHF.L.U32 UR61, UR5, 0x7, URZ ;  /* 0x00000007053d7899 */ /* 0x000fe4000800063f */
[----:B------:R-:W-:Y:S02]  /*1660*/  UISETP.NE.AND UP0, UPT, UR6, 0x1, UPT ;  /* 0x000000010600788c */ /* 0x000fe4000bf05270 */
[----:B------:R-:W-:Y:S01]  /*1670*/  UIADD3 UR5, UR61, 0x7f, URZ ;  /* 0x0000007f3d057890 */ /* 0x000fe2000fffe03f */
[----:B------:R-:W-:Y:S01]  /*1680*/  ULDC.64 UR6, c[0x0][0x9e0] ;  /* 0x0002780000067ab9 */ /* 0x000fe20000000a00 */
[----:B------:R-:W-:Y:S02]  /*1690*/  UIADD3 UR60, -UR60, UR10, URZ ;  /* 0x0000000a3c3c7290 */ /* 0x000fe4000fffe13f */
[----:B------:R-:W-:Y:S02]  /*16a0*/  UISETP.GE.AND UP1, UPT, UR7, 0x1, UPT ;  /* 0x000000010700788c */ /* 0x000fe4000bf26270 */
[----:B------:R-:W-:-:S03]  /*16b0*/  UIADD3 UR10, UR60, 0x1, -UR39 ;  /* 0x000000013c0a7890 */ /* 0x000fc6000fffe827 */
[----:B------:R-:W-:Y:S01]  /*16c0*/  @UP0 ULDC UR8, c[0x0][0x44c] ;  /* 0x0001130000080ab9 */ /* 0x000fe20000000800 */
[----:B------:R-:W-:Y:S01]  /*16d0*/  @UP0 ULDC UR11, c[0x0][0x450] ;  /* 0x00011400000b0ab9 */ /* 0x000fe20000000800 */
[----:B------:R-:W-:Y:S01]  /*16e0*/  UIMAD.WIDE.U32 UR8, UR5, UR8, URZ ;  /* 0x00000008050872a5 */ /* 0x000fe2000f8e003f */
[----:B------:R-:W-:-:S03]  /*16f0*/  PLOP3.LUT P1, PT, PT, PT, UP1, 0x80, 0x0 ;  /* 0x000000000000781c */ /* 0x000fc60003f2f018 */
[----:B------:R-:W-:-:S04]  /*1700*/  @UP0 USHF.R.U32.HI UR5, URZ, UR11, UR9 ;  /* 0x0000000b3f050299 */ /* 0x000fc80008011609 */
[----:B------:R-:W-:-:S04]  /*1710*/  UIADD3 UR10, UR10, UR5, URZ ;  /* 0x000000050a0a7290 */ /* 0x000fc8000fffe03f */
[----:B------:R-:W-:Y:S02]  /*1720*/  UIADD3 UR6, UR10, UR6, URZ ;  /* 0x000000060a067290 */ /* 0x000fe4000fffe03f */
[----:B------:R-:W-:Y:S10]  /*1730*/  @!P1 BRA `(.L_x_1204) ;  /* 0x0000000000449947 */ /* 0x000ff40003800000 */
        /* <DEDUP_REMOVED lines=10> */
.L_x_1205:
[----:B------:R-:W-:-:S11]  /*17e0*/  UISETP.NE.AND UP1, UPT, UR7, 0x1, UPT ;  /* 0x000000010700788c */ /* 0x000fd6000bf25270 */
[----:B------:R-:W-:Y:S02]  /*17f0*/  @UP1 ULDC.64 UR10, c[0x0][0x9e8] ;  /* 0x00027a00000a1ab9 */ /* 0x000fe40000000a00 */
[----:B------:R-:W-:-:S04]  /*1800*/  UIMAD.WIDE.U32 UR8, UR5, UR10, URZ ;  /* 0x0000000a050872a5 */ /* 0x000fc8000f8e003f */
[----:B------:R-:W-:-:S12]  /*1810*/  @UP1 USHF.R.U32.HI UR5, URZ, UR11, UR9 ;  /* 0x0000000b3f051299 */ /* 0x000fd80008011609 */
.L_x_1206:
[----:B------:R-:W-:-:S04]  /*1820*/  UIMAD UR5, UR5, UR7, UR7 ;  /* 0x00000007050572a4 */ /* 0x000fc8000f8e0207 */
[----:B------:R-:W-:-:S04]  /*1830*/  UISETP.LT.AND UP1, UPT, UR6, UR5, UPT ;  /* 0x000000050600728c */ /* 0x000fc8000bf21270 */
[----:B------:R-:W-:-:S12]  /*1840*/  USEL UR6, UR6, UR5, UP1 ;  /* 0x0000000506067287 */ /* 0x000fd80008800000 */
.L_x_1204:
[----:B------:R-:W-:Y:S02]  /*1850*/  UIADD3 UR5, UR60, 0x3f, URZ ;  /* 0x0000003f3c057890 */ /* 0x000fe4000fffe03f */
[----:B------:R-:W-:Y:S02]  /*1860*/  UIADD3 UR10, UR6, 0x3f, URZ ;  /* 0x0000003f060a7890 */ /* 0x000fe4000fffe03f */
[----:B------:R-:W-:Y:S02]  /*1870*/  USHF.R.S32.HI UR6, URZ, 0x1f, UR5 ;  /* 0x0000001f3f067899 */ /* 0x000fe40008011405 */
[----:B------:R-:W-:Y:S01]  /*1880*/  USHF.R.S32.HI UR11, URZ, 0x1f, UR10 ;  /* 0x0000001f3f0b7899 */ /* 0x000fe2000801140a */
[----:B------:R-:W-:Y:S01]  /*1890*/  @UP0 ULDC UR8, c[0x0][0x44c] ;  /* 0x0001130000080ab9 */ /* 0x000fe20000000800 */
[----:B------:R-:W-:Y:S02]  /*18a0*/  ULEA.HI UR6, UR6, UR5, URZ, 0x6 ;  /* 0x0000000506067291 */ /* 0x000fe4000f8f303f */
[----:B------:R-:W-:-:S02]  /*18b0*/  UIMAD.WIDE.U32 UR8, UR61, UR8, URZ ;  /* 0x000000083d0872a5 */ /* 0x000fc4000f8e003f */
[----:B------:R-:W-:Y:S01]  /*18c0*/  ULEA.HI UR11, UR11, UR10, URZ, 0x6 ;  /* 0x0000000a0b0b7291 */ /* 0x000fe2000f8f303f */
[----:B------:R-:W-:Y:S01]  /*18d0*/  @UP0 ULDC UR13, c[0x0][0x450] ;  /* 0x00011400000d0ab9 */ /* 0x000fe20000000800 */
[----:B------:R-:W-:Y:S01]  /*18e0*/  UMOV UR12, UR61 ;  /* 0x0000003d000c7c82 */ /* 0x000fe20008000000 */
[----:B------:R-:W-:Y:S02]  /*18f0*/  UIADD3 UR52, UR60, -UR39, URZ ;  /* 0x800000273c347290 */ /* 0x000fe4000fffe03f */
[----:B------:R-:W-:Y:S02]  /*1900*/  USHF.R.S32.HI UR6, URZ, 0x6, UR6 ;  /* 0x000000063f067899 */ /* 0x000fe40008011406 */
[----:B------:R-:W-:Y:S02]  /*1910*/  USHF.R.S32.HI UR11, URZ, 0x6, UR11 ;  /* 0x000000063f0b7899 */ /* 0x000fe4000801140b */
[----:B------:R-:W-:Y:S02]  /*1920*/  @UP0 USHF.R.U32.HI UR12, URZ, UR13, UR9 ;  /* 0x0000000d3f0c0299 */ /* 0x000fe40008011609 */
[----:B------:R-:W-:-:S02]  /*1930*/  UISETP.LT.AND UP0, UPT, UR6, UR11, UPT ;  /* 0x0000000b0600728c */ /* 0x000fc4000bf01270 */
        /* <DEDUP_REMOVED lines=15> */
.L_x_1208:
[----:B------:R-:W-:-:S11]  /*1a30*/  UISETP.NE.AND UP0, UPT, UR7, 0x1, UPT ;  /* 0x000000010700788c */ /* 0x000fd6000bf05270 */
[----:B------:R-:W-:Y:S02]  /*1a40*/  @UP0 ULDC.64 UR12, c[0x0][0x9e8] ;  /* 0x00027a00000c0ab9 */ /* 0x000fe40000000a00 */
[----:B------:R-:W-:-:S04]  /*1a50*/  UIMAD.WIDE.U32 UR8, UR5, UR12, URZ ;  /* 0x0000000c050872a5 */ /* 0x000fc8000f8e003f */
[----:B------:R-:W-:-:S12]  /*1a60*/  @UP0 USHF.R.U32.HI UR5, URZ, UR13, UR9 ;  /* 0x0000000d3f050299 */ /* 0x000fd80008011609 */
.L_x_1209:
[----:B------:R-:W-:-:S04]  /*1a70*/  UIMAD UR5, UR5, UR7, URZ ;  /* 0x00000007050572a4 */ /* 0x000fc8000f8e023f */
[----:B------:R-:W-:-:S04]  /*1a80*/  UISETP.LT.AND UP0, UPT, UR10, UR5, UPT ;  /* 0x000000050a00728c */ /* 0x000fc8000bf01270 */
[----:B------:R-:W-:-:S12]  /*1a90*/  USEL UR10, UR10, UR5, !UP0 ;  /* 0x000000050a0a7287 */ /* 0x000fd8000c000000 */
.L_x_1207:
[----:B------:R-:W-:Y:S02]  /*1aa0*/  USHF.R.S32.HI UR5, URZ, 0x1f, UR10 ;  /* 0x0000001f3f057899 */ /* 0x000fe4000801140a */
[----:B------:R-:W-:Y:S02]  /*1ab0*/  ULOP3.LUT UR7, UR4, 0xff, URZ, 0xc0, !UPT ;  /* 0x000000ff04077892 */ /* 0x000fe4000f8ec03f */
[----:B------:R-:W-:-:S04]  /*1ac0*/  ULEA.HI UR5, UR5, UR10, URZ, 0x6 ;  /* 0x0000000a05057291 */ /* 0x000fc8000f8f303f */
[----:B------:R-:W-:Y:S01]  /*1ad0*/  USHF.R.S32.HI UR5, URZ, 0x6, UR5 ;  /* 0x000000063f057899 */ /* 0x000fe20008011405 */
[----:B------:R-:W-:-:S03]  /*1ae0*/  IMAD.U32 R201, RZ, RZ, UR7 ;  /* 0x00000007ffc97e24 */ /* 0x000fc6000f8e00ff */
[----:B------:R-:W-:-:S04]  /*1af0*/  UISETP.LT.AND UP0, UPT, URZ, UR5, UPT ;  /* 0x000000053f00728c */ /* 0x000fc8000bf01270 */
[----:B------:R-:W-:Y:S02]  /*1b00*/  USEL UR10, URZ, UR5, !UP0 ;  /* 0x000000053f0a7287 */ /* 0x000fe4000c000000 */
[----:B------:R-:W-:Y:S02]  /*1b10*/  USHF.R.U32.HI UR5, URZ, 0x10, UR4 ;  /* 0x000000103f057899 */ /* 0x000fe40008011604 */
[----:B------:R-:W-:Y:S01]  /*1b20*/  UISETP.GT.AND UP0, UPT, UR6, UR10, UPT ;  /* 0x0000000a0600728c */ /* 0x000fe2000bf04270 */
[----:B------:R-:W-:-:S03]  /*1b30*/  UMOV UR4, URZ ;  /* 0x0000003f00047c82 */ /* 0x000fc60008000000 */
[----:B------:R-:W-:Y:S02]  /*1b40*/  IMAD.U32 R23, RZ, RZ, UR5 ;  /* 0x00000005ff177e24 */ /* 0x000fe4000f8e00ff */
[----:B------:R-:W-:-:S13]  /*1b50*/  PLOP3.LUT P0, PT, PT, PT, UP0, 0x80, 0x0 ;  /* 0x000000000000781c */ /* 0x000fda0003f0f008 */
[----:B------:R-:W-:Y:S05]  /*1b60*/  @!P0 BRA `(.L_x_1210) ;  /* 0x0000000000988947 */ /* 0x000fea0003800000 */
[----:B------:R-:W-:Y:S01]  /*1b70*/  R2UR UR5, R23 ;  /* 0x00000000170572ca */ /* 0x000fe200000e0000 */
[----:B------:R-:W-:-:S12]  /*1b80*/  ULDC UR4, c[0x0][0x9f0] ;  /* 0x00027c0000047ab9 */ /* 0x000fd80000000800 */
[----:B------:R-:W-:-:S04]  /*1b90*/  UISETP.NE.AND UP0, UPT, UR5, URZ, UPT ;  /* 0x0000003f0500728c */ /* 0x000fc8000bf05270 */
[----:B------:R-:W-:-:S04]  /*1ba0*/  USEL UR11, UR5, UR4, UP0 ;  /* 0x00000004050b7287 */ /* 0x000fc80008000000 */
[----:B------:R-:W-:Y:S02]  /*1bb0*/  UIADD3 UR4, UR11, -0x1, UR6 ;  /* 0xffffffff0b047890 */ /* 0x000fe4000fffe006 */
[----:B------:R-:W-:Y:S02]  /*1bc0*/  IMAD.U32 R3, RZ, RZ, UR11 ;  /* 0x0000000bff037e24 */ /* 0x000fe4000f8e00ff */
[----:B------:R-:W-:-:S03]  /*1bd0*/  UIADD3 UR7, -UR10, UR4, URZ ;  /* 0x000000040a077290 */ /* 0x000fc6000fffe13f */
[-C--:B------:R-:W-:Y:S01]  /*1be0*/  IABS R0, R3.reuse ;  /* 0x0000000300007213 */ /* 0x080fe20000000000 */
[----:B------:R-:W-:Y:S01]  /*1bf0*/  UMOV UR4, URZ ;  /* 0x0000003f00047c82 */ /* 0x000fe20008000000 */
[----:B------:R-:W-:Y:S01]  /*1c00*/  IABS R5, R3 ;  /* 0x0000000300057213 */ /* 0x000fe20000000000 */
[----:B------:R-:W-:Y:S01]  /*1c10*/  IMAD.U32 R4, RZ, RZ, UR7 ;  /* 0x00000007ff047e24 */ /* 0x000fe2000f8e00ff */
[----:B------:R-:W-:Y:S01]  /*1c20*/  R2UR UR12, R0 ;  /* 0x00000000000c72ca */ /* 0x000fe200000e0000 */
[----:B------:R-:W-:-:S03]  /*1c30*/  ULOP3.LUT UR7, UR7, UR11, URZ, 0x3c, !UPT ;  /* 0x0000000b07077292 */ /* 0x000fc6000f8e3c3f */
[----:B------:R-:W-:-:S05]  /*1c40*/  IABS R4, R4 ;  /* 0x0000000400047213 */ /* 0x000fca0000000000 */
[----:B------:R-:W-:-:S04]  /*1c50*/  IMAD.MOV.U32 R3, RZ, RZ, R4 ;  /* 0x000000ffff037224 */ /* 0x000fc800078e0004 */
[----:B------:R-:W0:Y:S01]  /*1c60*/  I2F.RP R0, UR12 ;  /* 0x0000000c00007d06 */ /* 0x000e220008209400 */
[----:B------:R-:W-:-:S07]  /*1c70*/  R2UR UR9, R3 ;  /* 0x00000000030972ca */ /* 0x000fce00000e0000 */
[----:B0-----:R-:W0:Y:S02]  /*1c80*/  MUFU.RCP R0, R0 ;  /* 0x0000000000007308 */ /* 0x001e240000001000 */
        /* <DEDUP_REMOVED lines=20> */
.L_x_1210:
[----:B------:R-:W-:Y:S01]  /*1dd0*/  R2UR UR5, R201 ;  /* 0x00000000c90572ca */ /* 0x000fe200000e0000 */
[----:B------:R-:W-:Y:S01]  /*1de0*/  IMAD.U32 R152, RZ, RZ, UR6 ;  /* 0x00000006ff987e24 */ /* 0x000fe2000f8e00ff */
[----:B------:R-:W-:Y:S01]  /*1df0*/  PLOP3.LUT P0, PT, PT, PT, PT, 0x80, 0x0 ;  /* 0x000000000000781c */ /* 0x000fe20003f0f070 */
[----:B------:R-:W-:Y:S01]  /*1e00*/  IMAD.U32 R3, RZ, RZ, UR4 ;  /* 0x00000004ff037e24 */ /* 0x000fe2000f8e00ff */
[----:B------:R-:W-:Y:S01]  /*1e10*/  CS2R R150, SRZ ;  /* 0x0000000000967805 */ /* 0x000fe2000001ff00 */
[----:B------:R-:W-:Y:S01]  /*1e20*/  IMAD.MOV.U32 R0, RZ, RZ, RZ ;  /* 0x000000ffff007224 */ /* 0x000fe200078e00ff */
[----:B------:R-:W-:Y:S01]  /*1e30*/  CS2R R148, SRZ ;  /* 0x0000000000947805 */ /* 0x000fe2000001ff00 */
[----:B------:R-:W-:Y:S01]  /*1e40*/  IMAD.MOV.U32 R2, RZ, RZ, RZ ;  /* 0x000000ffff027224 */ /* 0x000fe200078e00ff */
[----:B------:R-:W-:Y:S02]  /*1e50*/  CS2R R146, SRZ ;  /* 0x0000000000927805 */ /* 0x000fe4000001ff00 */
[----:B------:R-:W-:-:S02]  /*1e60*/  CS2R R144, SRZ ;  /* 0x0000000000907805 */ /* 0x000fc4000001ff00 */
[----:B------:R-:W-:Y:S02]  /*1e70*/  CS2R R142, SRZ ;  /* 0x00000000008e7805 */ /* 0x000fe4000001ff00 */
[----:B------:R-:W-:Y:S02]  /*1e80*/  CS2R R140, SRZ ;  /* 0x00000000008c7805 */ /* 0x000fe4000001ff00 */
[----:B------:R-:W-:Y:S01]  /*1e90*/  CS2R R138, SRZ ;  /* 0x00000000008a7805 */ /* 0x000fe2000001ff00 */
[----:B------:R-:W-:Y:S01]  /*1ea0*/  UIMAD UR5, UR5, UR4, UR10 ;  /* 0x00000004050572a4 */ /* 0x000fe2000f8e020a */
[----:B------:R-:W-:Y:S02]  /*1eb0*/  CS2R R136, SRZ ;  /* 0x0000000000887805 */ /* 0x000fe4000001ff00 */
[----:B------:R-:W-:Y:S02]  /*1ec0*/  CS2R R134, SRZ ;  /* 0x0000000000867805 */ /* 0x000fe4000001ff00 */
[----:B------:R-:W-:-:S02]  /*1ed0*/  CS2R R132, SRZ ;  /* 0x0000000000847805 */ /* 0x000fc4000001ff00 */
[----:B------:R-:W-:Y:S02]  /*1ee0*/  CS2R R130, SRZ ;  /* 0x0000000000827805 */ /* 0x000fe4000001ff00 */
[----:B------:R-:W-:Y:S02]  /*1ef0*/  CS2R R128, SRZ ;  /* 0x0000000000807805 */ /* 0x000fe4000001ff00 */
[----:B------:R-:W-:Y:S01]  /*1f00*/  VIADDMNMX R152, R3, UR5, R152, PT ;  /* 0x0000000503987c46 */ /* 0x000fe2000b800198 */
[----:B------:R-:W-:Y:S01]  /*1f10*/  IMAD.U32 R22, RZ, RZ, UR5 ;  /* 0x00000005ff167e24 */ /* 0x000fe2000f8e00ff */
[----:B------:R-:W-:Y:S02]  /*1f20*/  CS2R R126, SRZ ;  /* 0x00000000007e7805 */ /* 0x000fe4000001ff00 */
[----:B------:R-:W-:Y:S02]  /*1f30*/  CS2R R124, SRZ ;  /* 0x00000000007c7805 */ /* 0x000fe4000001ff00 */
[----:B------:R-:W-:-:S02]  /*1f40*/  ISETP.GT.AND P1, PT, R152, UR5, PT ;  /* 0x0000000598007c0c */ /* 0x000fc4000bf24270 */
        /* <DEDUP_REMOVED lines=87> */
.L_x_1212:
[----:B------:R-:W2:Y:S01]  /*24c0*/  LDL R2, [R1+0x64] ;  /* 0x0000640001027983 */ /* 0x000ea20000100800 */
[----:B------:R-:W-:-:S13]  /*24d0*/  R2UR UR6, R232 ;  /* 0x00000000e80672ca */ /* 0x000fda00000e0000 */
[----:B------:R-:W-:-:S04]  /*24e0*/  ULEA.HI UR4, UR6, UR6, URZ, 0x1 ;  /* 0x0000000606047291 */ /* 0x000fc8000f8f083f */
[----:B------:R-:W-:-:S04]  /*24f0*/  ULOP3.LUT UR4, UR4, 0xfffffffe, URZ, 0xc0, !UPT ;  /* 0xfffffffe04047892 */ /* 0x000fc8000f8ec03f */
[----:B------:R-:W-:-:S06]  /*2500*/  UIADD3 UR4, UR6, -UR4, URZ ;  /* 0x8000000406047290 */ /* 0x000fcc000fffe03f */
[----:B------:R-:W-:-:S05]  /*2510*/  IMAD.U32 R0, RZ, RZ, UR4 ;  /* 0x00000004ff007e24 */ /* 0x000fca000f8e00ff */
[----:B------:R-:W-:-:S04]  /*2520*/  SHF.L.U32 R0, R0, 0x1f, RZ ;  /* 0x0000001f00007819 */ /* 0x000fc800000006ff */
[----:B------:R-:W0:Y:S01]  /*2530*/  SYNCS.PHASECHK.TRANS64.TRYWAIT P1, [UR37+0x30800], R0 ;  /* 0x03080000ff0075a7 */ /* 0x000e220008020165 */
[----:B--2---:R-:W-:-:S13]  /*2540*/  R2UR UR5, R2 ;  /* 0x00000000020572ca */ /* 0x004fda00000e0000 */
[----:B------:R-:W-:-:S05]  /*2550*/  IMAD.U32 R2, RZ, RZ, UR5 ;  /* 0x00000005ff027e24 */ /* 0x000fca000f8e00ff */
[----:B------:R-:W-:Y:S01]  /*2560*/  ISETP.NE.AND P0, PT, R2, 0x3, PT ;  /* 0x000000030200780c */ /* 0x000fe20003f05270 */
[----:B0-----:R-:W-:-:S12]  /*2570*/  @!P1 BRA `(.L_x_1213) ;  /* 0x0000017400a49947 */ /* 0x001fd80003800000 */
.L_x_1450:
[----:B------:R-:W-:Y:S05]  /*2580*/  @!P0 BRA `(.L_x_1214) ;  /* 0x0000000000048947 */ /* 0x000fea0003800000 */
[----:B------:R-:W-:Y:S01]  /*2590*/  BPT.TRAP 0x1 ;  /* 0x000000040000795c */ /* 0x000fe20000300000 */
.L_x_1214:
[----:B0-----:R-:W-:Y:S02]  /*25a0*/  IMAD.U32 R3, RZ, RZ, UR36 ;  /* 0x00000024ff037e24 */ /* 0x001fe4000f8e00ff */
[----:B------:R-:W-:-:S03]  /*25b0*/  IMAD.U32 R0, RZ, RZ, UR38 ;  /* 0x00000026ff007e24 */ /* 0x000fc6000f8e00ff */
[----:B------:R-:W-:Y:S02]  /*25c0*/  LEA R3, R3, UR37, 0x3 ;  /* 0x0000002503037c11 */ /* 0x000fe4000f8e18ff */
[----:B------:R-:W-:-:S04]  /*25d0*/  SHF.L.U32 R0, R0, 0x1f, RZ ;  /* 0x0000001f00007819 */ /* 0x000fc800000006ff */
[----:B------:R0:W1:Y:S01]  /*25e0*/  SYNCS.PHASECHK.TRANS64.TRYWAIT P2, [R3+URZ+0x30830], R0 ;  /* 0x03083000030075a7 */ /* 0x000062000804017f */
[----:B------:R-:W-:Y:S05]  /*25f0*/  @!P0 BRA `(.L_x_1215) ;  /* 0x0000000000048947 */ /* 0x000fea0003800000 */
[----:B------:R-:W-:Y:S01]  /*2600*/  BPT.TRAP 0x1 ;  /* 0x000000040000795c */ /* 0x000fe20000300000 */
.L_x_1215:
[----:B------:R-:W2:Y:S02]  /*2610*/  S2R R2, SR_TID.X ;  /* 0x0000000000027919 */ /* 0x000ea40000002100 */
[----:B--2---:R-:W-:-:S04]  /*2620*/  LOP3.LUT R2, R2, 0x7f, RZ, 0xc0, !PT ;  /* 0x0000007f02027812 */ /* 0x004fc800078ec0ff */
[----:B------:R-:W-:Y:S01]  /*2630*/  ISETP.NE.AND P1, PT, R2, RZ, PT ;  /* 0x000000ff0200720c */ /* 0x000fe20003f25270 */
[----:B-1----:R-:W-:-:S12]  /*2640*/  @P2 BRA `(.L_x_1216) ;  /* 0x0000000000082947 */ /* 0x002fd80003800000 */
[----:B------:R-:W1:Y:S02]  /*2650*/  SYNCS.PHASECHK.TRANS64.TRYWAIT P2, [R3+URZ+0x30830], R0 ;  /* 0x03083000030075a7 */ /* 0x000e64000804017f */
[----:B-1----:R-:W-:Y:S05]  /*2660*/  @!P2 BRA `(.L_x_1217) ;  /* 0x000001740080a947 */ /* 0x002fea0003800000 */
.L_x_1216:
[----:B------:R-:W-:Y:S05]  /*2670*/  WARPSYNC.ALL ;  /* 0x0000000000007948 */ /* 0x000fea0003800000 */
[----:B------:R-:W-:Y:S01]  /*2680*/  UIADD3 UR4, UR37, 0x20400, URZ ;  /* 0x0002040025047890 */ /* 0x000fe2000fffe03f */
[----:B------:R-:W-:Y:S01]  /*2690*/  WARPGROUP.ARRIVE ;  /* 0x00000000000079c5 */ /* 0x000fe20000000000 */
[----:B------:R-:W-:Y:S01]  /*26a0*/  UMOV UR9, 0x40000040 ;  /* 0x4000004000097882 */ /* 0x000fe20000000000 */
[----:B------:R-:W-:Y:S01]  /*26b0*/  UMOV UR11, 0x40000040 ;  /* 0x40000040000b7882 */ /* 0x000fe20000000000 */
[----:B------:R-:W-:Y:S01]  /*26c0*/  USHF.R.U32.HI UR4, URZ, 0x4, UR4 ;  /* 0x000000043f047899 */ /* 0x000fe20008011604 */
[----:B------:R-:W-:Y:S01]  /*26d0*/  IMAD.U32 R15, RZ, RZ, UR9 ;  /* 0x00000009ff0f7e24 */ /* 0x000fe2000f8e00ff */
[----:B------:R-:W-:Y:S01]  /*26e0*/  UMOV UR13, 0x40000040 ;  /* 0x40000040000d7882 */ /* 0x000fe20000000000 */
[----:B------:R-:W-:Y:S01]  /*26f0*/  UMOV UR15, 0x40000040 ;  /* 0x40000040000f7882 */ /* 0x000fe20000000000 */
[----:B------:R-:W-:Y:S01]  /*2700*/  ULOP3.LUT UR4, UR4, 0x3fff, URZ, 0xc0, !UPT ;  /* 0x00003fff04047892 */ /* 0x000fe2000f8ec03f */
[----:B01----:R-:W-:Y:S01]  /*2710*/  VIADD R0, R19, UR61 ;  /* 0x0000003d13007c36 */ /* 0x003fe20008000000 */
[----:B------:R-:W-:Y:S01]  /*2720*/  UMOV UR17, 0x40000040 ;  /* 0x4000004000117882 */ /* 0x000fe20000000000 */
[----:B------:R-:W-:Y:S01]  /*2730*/  UMOV UR19, 0x40000040 ;  /* 0x4000004000137882 */ /* 0x000fe20000000000 */
[----:B------:R-:W-:Y:S01]  /*2740*/  ULOP3.LUT UR5, UR4, 0x10000, URZ, 0xfc, !UPT ;  /* 0x0001000004057892 */ /* 0x000fe2000f8efc3f */
[----:B------:R-:W-:Y:S01]  /*2750*/  IMAD.MOV.U32 R2, RZ, RZ, R0 ;  /* 0x000000ffff027224 */ /* 0x000fe200078e0000 */
[----:B------:R-:W-:Y:S01]  /*2760*/  ULOP3.LUT UR4, UR40, 0x10000, URZ, 0xfc, !UPT ;  /* 0x0001000028047892 */ /* 0x000fe2000f8efc3f */
[----:B------:R-:W-:Y:S01]  /*2770*/  LEA R17, R152, 0xffffffc0, 0x6 ;  /* 0xffffffc098117811 */ /* 0x000fe200078e30ff */
[----:B------:R-:W-:Y:S01]  /*2780*/  UMOV UR21, 0x40000040 ;  /* 0x4000004000157882 */ /* 0x000fe20000000000 */
[----:B------:R-:W-:Y:S01]  /*2790*/  UMOV UR23, 0x40000040 ;  /* 0x4000004000177882 */ /* 0x000fe20000000000 */
[----:B------:R-:W-:Y:S01]  /*27a0*/  IMAD.U32 R18, RZ, RZ, UR5 ;  /* 0x00000005ff127e24 */ /* 0x000fe2000f8e00ff */
[----:B------:R-:W-:-:S02]  /*27b0*/  ULEA UR5, UR36, UR5, 0xb ;  /* 0x0000000524057291 */ /* 0x000fc4000f8e583f */
[----:B------:R-:W-:Y:S01]  /*27c0*/  UMOV UR8, UR4 ;  /* 0x0000000400087c82 */ /* 0x000fe20008000000 */
[----:B------:R-:W-:Y:S01]  /*27d0*/  UIADD3 UR6, UR4, 0x2, URZ ;  /* 0x0000000204067890 */ /* 0x000fe2000fffe03f */
[----:B------:R-:W-:Y:S01]  /*27e0*/  IMAD.U32 R14, RZ, RZ, UR8 ;  /* 0x00000008ff0e7e24 */ /* 0x000fe2000f8e00ff */
[----:B------:R-:W-:Y:S02]  /*27f0*/  UIADD3 UR7, UR5, 0x2, URZ ;  /* 0x0000000205077890 */ /* 0x000fe4000fffe03f */
[----:B------:R-:W-:Y:S01]  /*2800*/  UMOV UR10, UR5 ;  /* 0x00000005000a7c82 */ /* 0x000fe20008000000 */
[----:B------:R-:W-:Y:S01]  /*2810*/  UIADD3 UR12, UR4, 0x404, URZ ;  /* 0x00000404040c7890 */ /* 0x000fe2000fffe03f */
[----:B------:R-:W-:Y:S01]  /*2820*/  HGMMA.64x64x16.F32.BF16 R24, gdesc[UR8], RZ, !UPT, gsb0 ;  /* 0x00e00000081879f0 */ /* 0x000fe2000c0018ff */
        /* <DEDUP_REMOVED lines=8> */
[----:B------:R-:W-:-:S02]  /*28b0*/  UIADD3 UR14, UR5, 0x204, URZ ;  /* 0x00000204050e7890 */ /* 0x000fc4000fffe03f */
[----:B------:R-:W-:Y:S02]  /*28c0*/  UIADD3 UR16, UR4, 0x406, URZ ;  /* 0x0000040604107890 */ /* 0x000fe4000fffe03f */
[----:B------:R-:W-:Y:S02]  /*28d0*/  UIADD3 UR18, UR5, 0x206, URZ ;  /* 0x0000020605127890 */ /* 0x000fe4000fffe03f */
[----:B------:R-:W-:Y:S02]  /*28e0*/  UIADD3 UR20, UR4, 0x800, URZ ;  /* 0x0000080004147890 */ /* 0x000fe4000fffe03f */
[----:B------:R-:W-:Y:S02]  /*28f0*/  UIADD3 UR22, UR5, 0x400, URZ ;  /* 0x0000040005167890 */ /* 0x000fe4000fffe03f */
[----:B------:R-:W-:Y:S02]  /*2900*/  UIADD3 UR24, UR4, 0x802, URZ ;  /* 0x0000080204187890 */ /* 0x000fe4000fffe03f */
[----:B------:R-:W-:Y:S01]  /*2910*/  UIADD3 UR26, UR5, 0x402, URZ ;  /* 0x00000402051a7890 */ /* 0x000fe2000fffe03f */
[----:B------:R-:W-:Y:S01]  /*2920*/  UMOV UR25, 0x40000040 ;  /* 0x4000004000197882 */ /* 0x000fe20000000000 */
[----:B------:R-:W-:Y:S01]  /*2930*/  UMOV UR27, 0x40000040 ;  /* 0x40000040001b7882 */ /* 0x000fe20000000000 */
[----:B------:R-:W-:-:S02]  /*2940*/  UIADD3 UR28, UR4, 0x804, URZ ;  /* 0x00000804041c7890 */ /* 0x000fc4000fffe03f */
[----:B------:R-:W-:Y:S01]  /*2950*/  UIADD3 UR30, UR5, 0x404, URZ ;  /* 0x00000404051e7890 */ /* 0x000fe2000fffe03f */
[----:B------:R-:W-:Y:S01]  /*2960*/  UMOV UR29, 0x40000040 ;  /* 0x40000040001d7882 */ /* 0x000fe20000000000 */
[----:B------:R-:W-:Y:S01]  /*2970*/  UMOV UR31, 0x40000040 ;  /* 0x40000040001f7882 */ /* 0x000fe20000000000 */
[----:B------:R-:W-:Y:S02]  /*2980*/  UIADD3 UR32, UR4, 0x806, URZ ;  /* 0x0000080604207890 */ /* 0x000fe4000fffe03f */
[----:B------:R-:W-:Y:S01]  /*2990*/  UIADD3 UR34, UR5, 0x406, URZ ;  /* 0x0000040605227890 */ /* 0x000fe2000fffe03f */
[----:B------:R-:W-:Y:S01]  /*29a0*/  UMOV UR33, 0x40000040 ;  /* 0x4000004000217882 */ /* 0x000fe20000000000 */
[----:B------:R-:W-:Y:S01]  /*29b0*/  UMOV UR35, 0x40000040 ;  /* 0x4000004000237882 */ /* 0x000fe20000000000 */
        /* <DEDUP_REMOVED lines=16> */
[----:B------:R-:W-:-:S02]  /*2ac0*/  WARPGROUP.DEPBAR.LE gsb0, 0x0 ;  /* 0x00008000000079c5 */ /* 0x000fc40000010000 */
[----:B------:R-:W-:-:S06]  /*2ad0*/  WARPGROUP.ARRIVE ;  /* 0x00000000000079c5 */ /* 0x000fcc0000000000 */
[----:B------:R-:W-:Y:S01]  /*2ae0*/  HGMMA.64x64x16.F32.BF16 R24, gdesc[UR8], R24, gsb0 ;  /* 0x00e00000081879f0 */ /* 0x000fe20008001818 */
        /* <DEDUP_REMOVED lines=8> */
[----:B------:R-:W-:Y:S02]  /*2b70*/  WARPGROUP.DEPBAR.LE gsb0, 0x0 ;  /* 0x00008000000079c5 */ /* 0x000fe40000010000 */
        /* <DEDUP_REMOVED lines=17> */
[----:B------:R-:W-:Y:S01]  /*2c90*/  IMAD.U32 R6, RZ, RZ, UR8 ;  /* 0x00000008ff067e24 */ /* 0x000fe2000f8e00ff */
[----:B------:R-:W-:Y:S01]  /*2ca0*/  ULDC.64 UR6, c[0x0][0x9e0] ;  /* 0x0002780000067ab9 */ /* 0x000fe20000000a00 */
[----:B------:R-:W-:Y:S01]  /*2cb0*/  IMAD.U32 R7, RZ, RZ, UR9 ;  /* 0x00000009ff077e24 */ /* 0x000fe2000f8e00ff */
[----:B------:R-:W-:Y:S01]  /*2cc0*/  UISETP.GE.AND UP1, UPT, UR7, 0x1, UPT ;  /* 0x000000010700788c */ /* 0x000fe2000bf26270 */
[----:B------:R-:W-:Y:S02]  /*2cd0*/  WARPGROUP.DEPBAR.LE gsb0, 0x0 ;  /* 0x00008000000079c5 */ /* 0x000fe40000010000 */
[----:B------:R-:W-:-:S06]  /*2ce0*/  WARPGROUP.ARRIVE ;  /* 0x00000000000079c5 */ /* 0x000fcc0000000000 */
[----:B------:R-:W-:Y:S01]  /*2cf0*/  HGMMA.64x64x16.F32.BF16 R24, gdesc[UR8], R24, gsb0 ;  /* 0x00e00000081879f0 */ /* 0x000fe20008001818 */
[----:B------:R-:W-:Y:S02]  /*2d00*/  UIADD3 UR8, UR4, 0x402, URZ ;  /* 0x0000040204087890 */ /* 0x000fe4000fffe03f */
[----:B------:R-:W-:Y:S01]  /*2d10*/  UIADD3 UR10, UR5, 0x202, URZ ;  /* 0x00000202050a7890 */ /* 0x000fe2000fffe03f */
[----:B------:R-:W-:Y:S01]  /*2d20*/  UMOV UR9, 0x40000040 ;  /* 0x4000004000097882 */ /* 0x000fe20000000000 */
[----:B------:R-:W-:Y:S01]  /*2d30*/  UMOV UR11, 0x40000040 ;  /* 0x40000040000b7882 */ /* 0x000fe20000000000 */
[----:B------:R-:W-:Y:S02]  /*2d40*/  ULDC UR4, c[0x0][0x448] ;  /* 0x0001120000047ab9 */ /* 0x000fe40000000800 */
[----:B------:R-:W-:-:S06]  /*2d50*/  UISETP.NE.AND UP0, UPT, UR4, 0x1, UPT ;  /* 0x000000010400788c */ /* 0x000fcc000bf05270 */
[----:B------:R-:W-:Y:S02]  /*2d60*/  PLOP3.LUT P2, PT, PT, PT, UP0, 0x80, 0x0 ;  /* 0x000000000000781c */ /* 0x000fe40003f4f008 */
[----:B------:R-:W-:-:S03]  /*2d70*/  PLOP3.LUT P3, PT, PT, PT, UP0, 0x80, 0x0 ;  /* 0x000000000000781c */ /* 0x000fc60003f6f008 */
[----:B------:R-:W-:-:S08]  /*2d80*/  @UP0 ULDC UR4, c[0x0][0x44c] ;  /* 0x0001130000040ab9 */ /* 0x000fd00000000800 */
[----:B------:R-:W-:Y:S01]  /*2d90*/  @P2 IMAD.HI.U32 R4, R0, UR4, RZ ;  /* 0x0000000400042c27 */ /* 0x000fe2000f8e00ff */
[----:B------:R-:W-:Y:S01]  /*2da0*/  @UP0 ULDC UR4, c[0x0][0x450] ;  /* 0x0001140000040ab9 */ /* 0x000fe20000000800 */
[----:B------:R-:W-:Y:S02]  /*2db0*/  PLOP3.LUT P2, PT, PT, PT, UP1, 0x40, 0x0 ;  /* 0x000000000000781c */ /* 0x000fe40003f4e818 */
[----:B------:R-:W-:Y:S01]  /*2dc0*/  @!P1 VIADD R0, R3, 0x30840 ;  /* 0x0003084003009836 */ /* 0x000fe20000000000 */
[----:B------:R-:W-:Y:S01]  /*2dd0*/  @P3 SHF.R.U32.HI R2, RZ, UR4, R4 ;  /* 0x00000004ff023c19 */ /* 0x000fe20008011604 */
[----:B------:R-:W-:-:S03]  /*2de0*/  IMAD.MOV.U32 R3, RZ, RZ, -0x40 ;  /* 0xffffffc0ff037424 */ /* 0x000fc600078e00ff */
[----:B------:R-:W-:Y:S01]  /*2df0*/  @!P1 PRMT R0, RZ, 0x654, R0 ;  /* 0x00000654ff009816 */ /* 0x000fe20000000000 */
[----:B------:R-:W0:Y:S01]  /*2e00*/  SHFL.IDX PT, R5, R2, RZ, 0x1c1f ;  /* 0x001c1fff02057589 */ /* 0x000e2200000e0000 */
[----:B------:R-:W-:Y:S02]  /*2e10*/  IMAD R21, R152, R3, 0x40 ;  /* 0x0000004098157424 */ /* 0x000fe400078e0203 */
[----:B------:R-:W-:-:S03]  /*2e20*/  IMAD.U32 R3, RZ, RZ, UR39 ;  /* 0x00000027ff037e24 */ /* 0x000fc6000f8e00ff */
[----:B------:R-:W-:Y:S01]  /*2e30*/  IADD3 R20, -R16, UR60, R21 ;  /* 0x0000003c10147c10 */ /* 0x000fe2000fffe115 */
        /* <DEDUP_REMOVED lines=8> */
[----:B------:R-:W-:Y:S01]  /*2ec0*/  HGMMA.64x64x16.F32.BF16 R24, gdesc[UR16], R24, gsb0 ;  /* 0x00e00000101879f0 */ /* 0x000fe20008001818 */
[----:B------:R-:W-:Y:S02]  /*2ed0*/  ULDC UR18, c[0x0][0x9dc] ;  /* 0x0002770000127ab9 */ /* 0x000fe40000000800 */
[----:B------:R-:W-:Y:S01]  /*2ee0*/  ULOP3.LUT UR4, URZ, UR18, URZ, 0x33, !UPT ;  /* 0x000000123f047292 */ /* 0x000fe2000f8e333f */
        /* <DEDUP_REMOVED lines=25> */
[----:B------:R1:W-:Y:S02]  /*3080*/  @!P1 SYNCS.ARRIVE.TRANS64.RED.A1T0 RZ, [R0+URZ], RZ ;  /* 0x000000ff00ff99a7 */ /* 0x0003e4000810043f */
[----:B-1----:R-:W-:-:S04]  /*3090*/  IADD3 R0, -R16, 0x1, R21 ;  /* 0x0000000110007810 */ /* 0x002fc80007ffe115 */
[----:B------:R-:W-:-:S05]  /*30a0*/  IADD3 R0, -R3, UR60, R0 ;  /* 0x0000003c03007c10 */ /* 0x000fca000fffe100 */
[C---:B------:R-:W-:Y:S02]  /*30b0*/  VIADD R57, R0.reuse, UR6 ;  /* 0x0000000600397c36 */ /* 0x040fe40008000000 */
[----:B------:R-:W-:-:S03]  /*30c0*/  VIADD R56, R0, UR4 ;  /* 0x0000000400387c36 */ /* 0x000fc60008000000 */
[----:B0-----:R-:W-:Y:S01]  /*30d0*/  VIADDMNMX R0, R5, R57, R20, PT ;  /* 0x0000003905007246 */ /* 0x001fe20003800114 */
[----:B------:R-:W-:Y:S01]  /*30e0*/  IMAD.IADD R3, R56, 0x1, R5 ;  /* 0x0000000138037824 */ /* 0x000fe200078e0205 */
[----:B------:R-:W-:Y:S06]  /*30f0*/  @P2 BRA `(.L_x_1218) ;  /* 0x00000000005c2947 */ /* 0x000fec0003800000 */
[----:B------:R-:W-:Y:S01]  /*3100*/  IMAD.U32 R4, RZ, RZ, UR39 ;  /* 0x00000027ff047e24 */ /* 0x000fe2000f8e00ff */
[----:B------:R-:W-:Y:S04]  /*3110*/  BSSY B0, `(.L_x_1219) ;  /* 0x0000011000007945 */ /* 0x000fe80003800000 */
[----:B------:R-:W-:-:S04]  /*3120*/  IADD3 R4, -R4, UR60, R5 ;  /* 0x0000003c04047c10 */ /* 0x000fc8000fffe105 */
[----:B------:R-:W-:-:S13]  /*3130*/  ISETP.GT.AND P2, PT, R4, -0x1, PT ;  /* 0xffffffff0400780c */ /* 0x000fda0003f44270 */
[----:B------:R-:W-:Y:S05]  /*3140*/  @P2 BRA `(.L_x_1220) ;  /* 0x0000000000202947 */ /* 0x000fea0003800000 */
[----:B------:R-:W-:Y:S01]  /*3150*/  UISETP.NE.AND UP2, UPT, UR7, 0x1, UPT ;  /* 0x000000010700788c */ /* 0x000fe2000bf45270 */
[----:B------:R-:W-:-:S05]  /*3160*/  LOP3.LUT R4, RZ, R4, RZ, 0x33, !PT ;  /* 0x00000004ff047212 */ /* 0x000fca00078e33ff */
[----:B------:R-:W-:-:S05]  /*3170*/  PLOP3.LUT P2, PT, PT, PT, UP2, 0x80, 0x0 ;  /* 0x000000000000781c */ /* 0x000fca0003f4f028 */
[----:B------:R-:W-:-:S08]  /*3180*/  @UP2 ULDC.64 UR4, c[0x0][0x9e8] ;  /* 0x00027a0000042ab9 */ /* 0x000fd00000000a00 */
[----:B------:R-:W-:-:S05]  /*3190*/  @P2 IMAD.HI.U32 R5, R4, UR4, RZ ;  /* 0x0000000404052c27 */ /* 0x000fca000f8e00ff */
[----:B------:R-:W-:-:S04]  /*31a0*/  @P2 SHF.R.U32.HI R4, RZ, UR5, R5 ;  /* 0x00000005ff042c19 */ /* 0x000fc80008011605 */
[----:B------:R-:W-:Y:S01]  /*31b0*/  LOP3.LUT R4, RZ, R4, RZ, 0x33, !PT ;  /* 0x00000004ff047212 */ /* 0x000fe200078e33ff */
[----:B------:R-:W-:Y:S06]  /*31c0*/  BRA `(.L_x_1221) ;  /* 0x0000000000147947 */ /* 0x000fec0003800000 */
.L_x_1220:
[----:B------:R-:W-:-:S06]  /*31d0*/  UISETP.NE.AND UP2, UPT, UR7, 0x1, UPT ;  /* 0x000000010700788c */ /* 0x000fcc000bf45270 */
[----:B------:R-:W-:-:S05]  /*31e0*/  PLOP3.LUT P2, PT, PT, PT, UP2, 0x80, 0x0 ;  /* 0x000000000000781c */ /* 0x000fca0003f4f028 */
[----:B------:R-:W-:-:S08]  /*31f0*/  @UP2 ULDC.64 UR4, c[0x0][0x9e8] ;  /* 0x00027a0000042ab9 */ /* 0x000fd00000000a00 */
[----:B------:R-:W-:-:S05]  /*3200*/  @P2 IMAD.HI.U32 R5, R4, UR4, RZ ;  /* 0x0000000404052c27 */ /* 0x000fca000f8e00ff */
[----:B------:R-:W-:-:S07]  /*3210*/  @P2 SHF.R.U32.HI R4, RZ, UR5, R5 ;  /* 0x00000005ff042c19 */ /* 0x000fce0008011605 */
.L_x_1221:
[----:B------:R-:W-:Y:S05]  /*3220*/  BSYNC B0 ;  /* 0x0000000000007941 */ /* 0x000fea0003800000 */
.L_x_1219:
[----:B------:R-:W-:-:S04]  /*3230*/  IMAD R5, R4, UR7, -R17 ;  /* 0x0000000704057c24 */ /* 0x000fc8000f8e0a11 */
[----:B------:R-:W-:-:S05]  /*3240*/  IMAD.IADD R5, R5, 0x1, -R16 ;  /* 0x0000000105057824 */ /* 0x000fca00078e0a10 */
[----:B------:R-:W-:Y:S02]  /*3250*/  VIMNMX R3, R3, R5, !PT ;  /* 0x0000000503037248 */ /* 0x000fe40007fe0100 */
[----:B------:R-:W-:-:S07]  /*3260*/  VIADDMNMX R0, R5, UR7, R0, PT ;  /* 0x0000000705007c46 */ /* 0x000fce000b800100 */
.L_x_1218:
[C---:B------:R-:W-:Y:S01]  /*3270*/  ISETP.GE.AND P2, PT, R21.reuse, 0x2, PT ;  /* 0x000000021500780c */ /* 0x040fe20003f46270 */
[----:B------:R-:W0:Y:S01]  /*3280*/  SHFL.IDX PT, R5, R2, 0x1, 0x1c1f ;  /* 0x003c1f0002057f89 */ /* 0x000e2200000e0000 */
[----:B------:R-:W-:Y:S02]  /*3290*/  ISETP.GE.AND P6, PT, R21, 0xa, PT ;  /* 0x0000000a1500780c */ /* 0x000fe40003fc6270 */
[----:B------:R-:W-:Y:S02]  /*32a0*/  ISETP.GT.AND P4, PT, R3, 0x1, !P2 ;  /* 0x000000010300780c */ /* 0x000fe40005784270 */
[----:B------:R-:W-:Y:S02]  /*32b0*/  ISETP.GE.AND P3, PT, R21, 0x9, PT ;  /* 0x000000091500780c */ /* 0x000fe40003f66270 */
[----:B------:R-:W-:Y:S02]  /*32c0*/  ISETP.LT.OR P4, PT, R0, 0x2, P4 ;  /* 0x000000020000780c */ /* 0x000fe40002781670 */
[----:B------:R-:W-:-:S02]  /*32d0*/  ISETP.GT.AND P5, PT, R3, 0x8, !P3 ;  /* 0x000000080300780c */ /* 0x000fc40005fa4270 */
[----:B------:R-:W-:Y:S02]  /*32e0*/  FSEL R58, R25, -INF , !P4 ;  /* 0xff800000193a7808 */ /* 0x000fe40006000000 */
[----:B------:R-:W-:Y:S02]  /*32f0*/  ISETP.GT.AND P4, PT, R3, 0x9, !P6 ;  /* 0x000000090300780c */ /* 0x000fe40007784270 */
[----:B------:R-:W-:Y:S02]  /*3300*/  P2R R25, PR, RZ, 0x40 ;  /* 0x00000040ff197803 */ /* 0x000fe40000000000 */
[----:B------:R-:W-:Y:S02]  /*3310*/  ISETP.LT.OR P4, PT, R0, 0xa, P4 ;  /* 0x0000000a0000780c */ /* 0x000fe40002781670 */
[----:B------:R-:W-:Y:S02]  /*3320*/  ISETP.GE.AND P6, PT, R21, 0x11, PT ;  /* 0x000000111500780c */ /* 0x000fe40003fc6270 */
[----:B------:R-:W-:-:S02]  /*3330*/  FSEL R60, R29, -INF , !P4 ;  /* 0xff8000001d3c7808 */ /* 0x000fc40006000000 */
[----:B------:R-:W-:Y:S02]  /*3340*/  ISETP.LT.OR P5, PT, R0, 0x9, P5 ;  /* 0x000000090000780c */ /* 0x000fe40002fa1670 */
[----:B------:R-:W-:Y:S02]  /*3350*/  ISETP.GT.AND P4, PT, R3, 0x10, !P6 ;  /* 0x000000100300780c */ /* 0x000fe40007784270 */
[----:B------:R-:W-:Y:S02]  /*3360*/  FSEL R28, R28, -INF , !P5 ;  /* 0xff8000001c1c7808 */ /* 0x000fe40006800000 */
[----:B------:R-:W-:Y:S02]  /*3370*/  ISETP.LT.OR P4, PT, R0, 0x11, P4 ;  /* 0x000000110000780c */ /* 0x000fe40002781670 */
[----:B------:R-:W-:Y:S02]  /*3380*/  ISETP.GE.AND P5, PT, R21, 0x12, PT ;  /* 0x000000121500780c */ /* 0x000fe40003fa6270 */
[----:B------:R-:W-:-:S02]  /*3390*/  FSEL R32, R32, -INF , !P4 ;  /* 0xff80000020207808 */ /* 0x000fc40006000000 */
[----:B------:R-:W-:Y:S02]  /*33a0*/  ISETP.GT.AND P4, PT, R3, 0x11, !P5 ;  /* 0x000000110300780c */ /* 0x000fe40006f84270 */
[----:B------:R-:W-:Y:S02]  /*33b0*/  P2R R59, PR, RZ, 0x20 ;  /* 0x00000020ff3b7803 */ /* 0x000fe40000000000 */
[----:B------:R-:W-:Y:S02]  /*33c0*/  ISETP.LT.OR P4, PT, R0, 0x12, P4 ;  /* 0x000000120000780c */ /* 0x000fe40002781670 */
[----:B------:R-:W-:Y:S02]  /*33d0*/  ISETP.GE.AND P5, PT, R21, 0x19, PT ;  /* 0x000000191500780c */ /* 0x000fe40003fa6270 */
[----:B------:R-:W-:Y:S02]  /*33e0*/  FSEL R62, R33, -INF , !P4 ;  /* 0xff800000213e7808 */ /* 0x000fe40006000000 */
[----:B------:R-:W-:-:S02]  /*33f0*/  ISETP.GT.AND P4, PT, R3, 0x18, !P5 ;  /* 0x000000180300780c */ /* 0x000fc40006f84270 */
[----:B------:R-:W-:Y:S02]  /*3400*/  P2R R33, PR, RZ, 0x20 ;  /* 0x00000020ff217803 */ /* 0x000fe40000000000 */
[----:B------:R-:W-:Y:S02]  /*3410*/  ISETP.LT.OR P4, PT, R0, 0x19, P4 ;  /* 0x000000190000780c */ /* 0x000fe40002781670 */
[----:B------:R-:W-:Y:S02]  /*3420*/  ISETP.GE.AND P5, PT, R21, 0x1a, PT ;  /* 0x0000001a1500780c */ /* 0x000fe40003fa6270 */
[----:B------:R-:W-:Y:S02]  /*3430*/  FSEL R36, R36, -INF , !P4 ;  /* 0xff80000024247808 */ /* 0x000fe40006000000 */
[----:B------:R-:W-:Y:S02]  /*3440*/  ISETP.GT.AND P4, PT, R3, 0x19, !P5 ;  /* 0x000000190300780c */ /* 0x000fe40006f84270 */
[----:B------:R-:W-:-:S02]  /*3450*/  P2R R61, PR, RZ, 0x20 ;  /* 0x00000020ff3d7803 */ /* 0x000fc40000000000 */
[C---:B------:R-:W-:Y:S02]  /*3460*/  ISETP.LT.OR P4, PT, R0.reuse, 0x1a, P4 ;  /* 0x0000001a0000780c */ /* 0x040fe40002781670 */
[----:B------:R-:W-:Y:S02]  /*3470*/  ISETP.GE.AND P5, PT, R21, 0x21, PT ;  /* 0x000000211500780c */ /* 0x000fe40003fa6270 */
[----:B------:R-:W-:Y:S02]  /*3480*/  FSEL R64, R37, -INF , !P4 ;  /* 0xff80000025407808 */ /* 0x000fe40006000000 */
[----:B------:R-:W-:Y:S02]  /*3490*/  ISETP.GT.AND P4, PT, R3, 0x20, !P5 ;  /* 0x000000200300780c */ /* 0x000fe40006f84270 */
[----:B------:R-:W-:Y:S02]  /*34a0*/  P2R R37, PR, RZ, 0x20 ;  /* 0x00000020ff257803 */ /* 0x000fe40000000000 */
[----:B------:R-:W-:-:S02]  /*34b0*/  ISETP.LT.OR P4, PT, R0, 0x21, P4 ;  /* 0x000000210000780c */ /* 0x000fc40002781670 */
[----:B------:R-:W-:Y:S02]  /*34c0*/  ISETP.GE.AND P5, PT, R21, 0x22, PT ;  /* 0x000000221500780c */ /* 0x000fe40003fa6270 */
[----:B------:R-:W-:Y:S02]  /*34d0*/  FSEL R40, R40, -INF , !P4 ;  /* 0xff80000028287808 */ /* 0x000fe40006000000 */
[----:B------:R-:W-:Y:S02]  /*34e0*/  ISETP.GT.AND P4, PT, R3, 0x21, !P5 ;  /* 0x000000210300780c */ /* 0x000fe40006f84270 */
[----:B------:R-:W-:Y:S02]  /*34f0*/  P2R R63, PR, RZ, 0x20 ;  /* 0x00000020ff3f7803 */ /* 0x000fe40000000000 */
[----:B------:R-:W-:Y:S02]  /*3500*/  ISETP.LT.OR P4, PT, R0, 0x22, P4 ;  /* 0x000000220000780c */ /* 0x000fe40002781670 */
[----:B------:R-:W-:-:S02]  /*3510*/  ISETP.GE.AND P5, PT, R21, 0x29, PT ;  /* 0x000000291500780c */ /* 0x000fc40003fa6270 */
[----:B------:R-:W-:Y:S02]  /*3520*/  FSEL R66, R41, -INF , !P4 ;  /* 0xff80000029427808 */ /* 0x000fe40006000000 */
[----:B------:R-:W-:Y:S02]  /*3530*/  ISETP.GT.AND P4, PT, R3, 0x28, !P5 ;  /* 0x000000280300780c */ /* 0x000fe40006f84270 */
[----:B------:R-:W-:Y:S02]  /*3540*/  P2R R41, PR, RZ, 0x20 ;  /* 0x00000020ff297803 */ /* 0x000fe40000000000 */
        /* <DEDUP_REMOVED lines=11> */
[----:B------:R-:W-:Y:S02]  /*3600*/  P2R R29, PR, RZ, 0x40 ;  /* 0x00000040ff1d7803 */ /* 0x000fe40000000000 */
[----:B------:R-:W-:Y:S02]  /*3610*/  FSEL R48, R48, -INF , !P4 ;  /* 0xff80000030307808 */ /* 0x000fe40006000000 */
[----:B------:R-:W-:-:S04]  /*3620*/  ISETP.GE.AND P4, PT, R21, 0x32, PT ;  /* 0x000000321500780c */ /* 0x000fc80003f86270 */
[----:B------:R-:W-:-:S04]  /*3630*/  ISETP.GT.AND P5, PT, R3, 0x31, !P4 ;  /* 0x000000310300780c */ /* 0x000fc800067a4270 */
[----:B------:R-:W-:-:S04]  /*3640*/  ISETP.LT.OR P5, PT, R0, 0x32, P5 ;  /* 0x000000320000780c */ /* 0x000fc80002fa1670 */
[----:B------:R-:W-:Y:S02]  /*3650*/  FSEL R70, R49, -INF , !P5 ;  /* 0xff80000031467808 */ /* 0x000fe40006800000 */
[----:B------:R-:W-:-:S04]  /*3660*/  ISETP.GE.AND P5, PT, R21, 0x39, PT ;  /* 0x000000391500780c */ /* 0x000fc80003fa6270 */
[----:B------:R-:W-:-:S04]  /*3670*/  ISETP.GT.AND P6, PT, R3, 0x38, !P5 ;  /* 0x000000380300780c */ /* 0x000fc80006fc4270 */
[----:B------:R-:W-:-:S04]  /*3680*/  ISETP.LT.OR P6, PT, R0, 0x39, P6 ;  /* 0x000000390000780c */ /* 0x000fc800037c1670 */
[----:B------:R-:W-:Y:S02]  /*3690*/  FSEL R52, R52, -INF , !P6 ;  /* 0xff80000034347808 */ /* 0x000fe40007000000 */
[----:B------:R-:W-:-:S04]  /*36a0*/  ISETP.GE.AND P6, PT, R21, 0x1, PT ;  /* 0x000000011500780c */ /* 0x000fc80003fc6270 */
[----:B------:R-:W-:Y:S02]  /*36b0*/  P2R R4, PR, RZ, 0x40 ;  /* 0x00000040ff047803 */ /* 0x000fe40000000000 */
[----:B------:R-:W-:-:S04]  /*36c0*/  ISETP.GT.AND P6, PT, R3, RZ, !P6 ;  /* 0x000000ff0300720c */ /* 0x000fc800077c4270 */
[----:B------:R-:W-:-:S04]  /*36d0*/  ISETP.LT.OR P6, PT, R0, 0x1, P6 ;  /* 0x000000010000780c */ /* 0x000fc800037c1670 */
[----:B------:R-:W-:Y:S02]  /*36e0*/  FSEL R24, R24, -INF , !P6 ;  /* 0xff80000018187808 */ /* 0x000fe40007000000 */
[----:B------:R-:W-:-:S04]  /*36f0*/  ISETP.GE.AND P6, PT, R21, 0x3a, PT ;  /* 0x0000003a1500780c */ /* 0x000fc80003fc6270 */
[----:B------:R-:W-:Y:S02]  /*3700*/  P2R R21, PR, RZ, 0x40 ;  /* 0x00000040ff157803 */ /* 0x000fe40000000000 */
[----:B------:R-:W-:Y:S01]  /*3710*/  ISETP.GT.AND P6, PT, R3, 0x39, !P6 ;  /* 0x000000390300780c */ /* 0x000fe200077c4270 */
[----:B0-----:R-:W-:-:S03]  /*3720*/  IMAD.IADD R3, R56, 0x1, R5 ;  /* 0x0000000138037824 */ /* 0x001fc600078e0205 */
[----:B------:R-:W-:Y:S02]  /*3730*/  ISETP.LT.OR P6, PT, R0, 0x3a, P6 ;  /* 0x0000003a0000780c */ /* 0x000fe400037c1670 */
[----:B------:R-:W-:Y:S02]  /*3740*/  VIADDMNMX R0, R5, R57, R20, PT ;  /* 0x0000003905007246 */ /* 0x000fe40003800114 */
[----:B------:R-:W-:Y:S02]  /*3750*/  FSEL R72, R53, -INF , !P6 ;  /* 0xff80000035487808 */ /* 0x000fe40007000000 */
[----:B------:R-:W-:-:S13]  /*3760*/  PLOP3.LUT P6, PT, PT, PT, UP1, 0x40, 0x0 ;  /* 0x000000000000781c */ /* 0x000fda0003fce818 */
[----:B------:R-:W-:Y:S05]  /*3770*/  @P6 BRA `(.L_x_1222) ;  /* 0x0000000000646947 */ /* 0x000fea0003800000 */
        /* <DEDUP_REMOVED lines=9> */
[----:B------:R-:W-:Y:S01]  /*3810*/  @P6 IMAD.HI.U32 R5, R2, UR4, RZ ;  /* 0x0000000402056c27 */ /* 0x000fe2000f8e00ff */
[----:B------:R-:W-:-:S13]  /*3820*/  PLOP3.LUT P6, PT, PT, PT, UP2, 0x80, 0x0 ;  /* 0x000000000000781c */ /* 0x000fda0003fcf028 */
[----:B------:R-:W-:-:S04]  /*3830*/  @P6 SHF.R.U32.HI R2, RZ, UR5, R5 ;  /* 0x00000005ff026c19 */ /* 0x000fc80008011605 */
[----:B------:R-:W-:Y:S01]  /*3840*/  LOP3.LUT R2, RZ, R2, RZ, 0x33, !PT ;  /* 0x00000002ff027212 */ /* 0x000fe200078e33ff */
[----:B------:R-:W-:Y:S06]  /*3850*/  BRA `(.L_x_1225) ;  /* 0x0000000000187947 */ /* 0x000fec0003800000 */
.L_x_1224:
[----:B------:R-:W-:-:S06]  /*3860*/  UISETP.NE.AND UP2, UPT, UR7, 0x1, UPT ;  /* 0x000000010700788c */ /* 0x000fcc000bf45270 */
[----:B------:R-:W-:-:S05]  /*3870*/  PLOP3.LUT P6, PT, PT, PT, UP2, 0x80, 0x0 ;  /* 0x000000000000781c */ /* 0x000fca0003fcf028 */
[----:B------:R-:W-:-:S08]  /*3880*/  @UP2 ULDC.64 UR4, c[0x0][0x9e8] ;  /* 0x00027a0000042ab9 */ /* 0x000fd00000000a00 */
[----:B------:R-:W-:Y:S01]  /*3890*/  @P6 IMAD.HI.U32 R5, R2, UR4, RZ ;  /* 0x0000000402056c27 */ /* 0x000fe2000f8e00ff */
[----:B------:R-:W-:-:S13]  /*38a0*/  PLOP3.LUT P6, PT, PT, PT, UP2, 0x80, 0x0 ;  /* 0x000000000000781c */ /* 0x000fda0003fcf028 */
[----:B------:R-:W-:-:S07]  /*38b0*/  @P6 SHF.R.U32.HI R2, RZ, UR5, R5 ;  /* 0x00000005ff026c19 */ /* 0x000fce0008011605 */
.L_x_1225:
[----:B------:R-:W-:Y:S05]  /*38c0*/  BSYNC B0 ;  /* 0x0000000000007941 */ /* 0x000fea0003800000 */
.L_x_1223:
[----:B------:R-:W-:-:S04]  /*38d0*/  IMAD R5, R2, UR7, -R17 ;  /* 0x0000000702057c24 */ /* 0x000fc8000f8e0a11 */
[----:B------:R-:W-:-:S05]  /*38e0*/  IMAD.IADD R5, R5, 0x1, -R16 ;  /* 0x0000000105057824 */ /* 0x000fca00078e0a10 */
[----:B------:R-:W-:Y:S02]  /*38f0*/  VIMNMX R3, R3, R5, !PT ;  /* 0x0000000503037248 */ /* 0x000fe40007fe0100 */
[----:B------:R-:W-:-:S07]  /*3900*/  VIADDMNMX R0, R5, UR7, R0, PT ;  /* 0x0000000705007c46 */ /* 0x000fce000b800100 */
.L_x_1222:
[----:B------:R-:W-:Y:S01]  /*3910*/  ISETP.GT.AND P2, PT, R3, 0x1, !P2 ;  /* 0x000000010300780c */ /* 0x000fe20005744270 */
[----:B------:R-:W-:Y:S01]  /*3920*/  ULDC UR5, c[0x0][0x988] ;  /* 0x0002620000057ab9 */ /* 0x000fe20000000800 */
[----:B------:R-:W-:Y:S01]  /*3930*/  FMNMX.FTZ R2, R24, R58, !PT ;  /* 0x0000003a18027209 */ /* 0x000fe20007810000 */
[----:B------:R-:W-:Y:S01]  /*3940*/  @UP0 ULDC UR10, c[0x0][0x44c] ;  /* 0x00011300000a0ab9 */ /* 0x000fe20000000800 */
[----:B------:R-:W-:Y:S01]  /*3950*/  ISETP.LT.OR P2, PT, R0, 0x2, P2 ;  /* 0x000000020000780c */ /* 0x000fe20001741670 */
[----:B------:R-:W-:Y:S01]  /*3960*/  UIMAD.WIDE.U32 UR10, UR61, UR10, URZ ;  /* 0x0000000a3d0a72a5 */ /* 0x000fe2000f8e003f */
[----:B------:R-:W-:Y:S01]  /*3970*/  FMNMX.FTZ R2, R28, R2, !PT ;  /* 0x000000021c027209 */ /* 0x000fe20007810000 */
[----:B------:R-:W-:Y:S01]  /*3980*/  @UP0 ULDC UR14, c[0x0][0x450] ;  /* 0x00011400000e0ab9 */ /* 0x000fe20000000800 */
[----:B------:R-:W-:Y:S01]  /*3990*/  FSEL R27, R27, -INF , !P2 ;  /* 0xff8000001b1b7808 */ /* 0x000fe20005000000 */
[----:B------:R-:W-:Y:S01]  /*39a0*/  UMOV UR4, UR61 ;  /* 0x0000003d00047c82 */ /* 0x000fe20008000000 */
[----:B------:R-:W-:Y:S01]  /*39b0*/  ISETP.NE.AND P2, PT, R25, RZ, PT ;  /* 0x000000ff1900720c */ /* 0x000fe20003f45270 */
[----:B------:R-:W-:Y:S01]  /*39c0*/  @UP0 USHF.R.U32.HI UR4, URZ, UR14, UR11 ;  /* 0x0000000e3f040299 */ /* 0x000fe2000801160b */
[----:B------:R-:W-:-:S02]  /*39d0*/  FMNMX.FTZ R2, R60, R2, !PT ;  /* 0x000000023c027209 */ /* 0x000fc40007810000 */
[----:B------:R-:W-:Y:S01]  /*39e0*/  ISETP.GT.AND P2, PT, R3, 0x9, !P2 ;  /* 0x000000090300780c */ /* 0x000fe20005744270 */
[----:B------:R-:W-:Y:S01]  /*39f0*/  UIADD3 UR52, UR52, UR4, URZ ;  /* 0x0000000434347290 */ /* 0x000fe2000fffe03f */
[----:B------:R-:W-:Y:S02]  /*3a00*/  FMNMX.FTZ R2, R32, R2, !PT ;  /* 0x0000000220027209 */ /* 0x000fe40007810000 */
[----:B------:R-:W-:Y:S01]  /*3a10*/  ISETP.LT.OR P2, PT, R0, 0xa, P2 ;  /* 0x0000000a0000780c */ /* 0x000fe20001741670 */
[----:B------:R-:W-:Y:S01]  /*3a20*/  UIADD3 UR6, UR52, UR6, URZ ;  /* 0x0000000634067290 */ /* 0x000fe2000fffe03f */
[----:B------:R-:W-:Y:S02]  /*3a30*/  FMNMX.FTZ R2, R62, R2, !PT ;  /* 0x000000023e027209 */ /* 0x000fe40007810000 */
[----:B------:R-:W-:Y:S02]  /*3a40*/  FSEL R31, R31, -INF , !P2 ;  /* 0xff8000001f1f7808 */ /* 0x000fe40005000000 */
[----:B------:R-:W-:-:S02]  /*3a50*/  ISETP.NE.AND P2, PT, R29, RZ, PT ;  /* 0x000000ff1d00720c */ /* 0x000fc40003f45270 */
[----:B------:R-:W-:Y:S02]  /*3a60*/  FMNMX.FTZ R2, R36, R2, !PT ;  /* 0x0000000224027209 */ /* 0x000fe40007810000 */
[----:B------:R-:W-:Y:S02]  /*3a70*/  ISETP.GT.AND P2, PT, R3, 0x10, !P2 ;  /* 0x000000100300780c */ /* 0x000fe40005744270 */
[----:B------:R-:W-:Y:S02]  /*3a80*/  FMNMX.FTZ R2, R64, R2, !PT ;  /* 0x0000000240027209 */ /* 0x000fe40007810000 */
[----:B------:R-:W-:Y:S02]  /*3a90*/  ISETP.LT.OR P2, PT, R0, 0x11, P2 ;  /* 0x000000110000780c */ /* 0x000fe40001741670 */
[----:B------:R-:W-:Y:S02]  /*3aa0*/  FMNMX.FTZ R2, R40, R2, !PT ;  /* 0x0000000228027209 */ /* 0x000fe40007810000 */
[----:B------:R-:W-:-:S02]  /*3ab0*/  FSEL R34, R34, -INF , !P2 ;  /* 0xff80000022227808 */ /* 0x000fc40005000000 */
[----:B------:R-:W-:Y:S02]  /*3ac0*/  ISETP.NE.AND P2, PT, R59, RZ, PT ;  /* 0x000000ff3b00720c */ /* 0x000fe40003f45270 */
[----:B------:R-:W-:Y:S02]  /*3ad0*/  FMNMX.FTZ R2, R66, R2, !PT ;  /* 0x0000000242027209 */ /* 0x000fe40007810000 */
[----:B------:R-:W-:Y:S02]  /*3ae0*/  ISETP.GT.AND P2, PT, R3, 0x11, !P2 ;  /* 0x000000110300780c */ /* 0x000fe40005744270 */
[----:B------:R-:W-:Y:S02]  /*3af0*/  FMNMX.FTZ R2, R44, R2, !PT ;  /* 0x000000022c027209 */ /* 0x000fe40007810000 */
[----:B------:R-:W-:Y:S02]  /*3b00*/  ISETP.LT.OR P2, PT, R0, 0x12, P2 ;  /* 0x000000120000780c */ /* 0x000fe40001741670 */
[----:B------:R-:W-:-:S02]  /*3b10*/  FMNMX.FTZ R2, R68, R2, !PT ;  /* 0x0000000244027209 */ /* 0x000fc40007810000 */
[----:B------:R-:W-:Y:S02]  /*3b20*/  FSEL R35, R35, -INF , !P2 ;  /* 0xff80000023237808 */ /* 0x000fe40005000000 */
[----:B------:R-:W-:Y:S02]  /*3b30*/  ISETP.NE.AND P2, PT, R33, RZ, PT ;  /* 0x000000ff2100720c */ /* 0x000fe40003f45270 */
[----:B------:R-:W-:Y:S02]  /*3b40*/  FMNMX.FTZ R2, R48, R2, !PT ;  /* 0x0000000230027209 */ /* 0x000fe40007810000 */
[----:B------:R-:W-:Y:S02]  /*3b50*/  ISETP.GT.AND P2, PT, R3, 0x18, !P2 ;  /* 0x000000180300780c */ /* 0x000fe40005744270 */
[----:B------:R-:W-:Y:S02]  /*3b60*/  FMNMX.FTZ R2, R70, R2, !PT ;  /* 0x0000000246027209 */ /* 0x000fe40007810000 */
[----:B------:R-:W-:-:S02]  /*3b70*/  ISETP.LT.OR P2, PT, R0, 0x19, P2 ;  /* 0x000000190000780c */ /* 0x000fc40001741670 */
[----:B------:R-:W-:Y:S02]  /*3b80*/  ISETP.GT.AND P3, PT, R3, 0x8, !P3 ;  /* 0x000000080300780c */ /* 0x000fe40005f64270 */
[----:B------:R-:W-:Y:S02]  /*3b90*/  FSEL R38, R38, -INF , !P2 ;  /* 0xff80000026267808 */ /* 0x000fe40005000000 */
[----:B------:R-:W-:Y:S02]  /*3ba0*/  ISETP.NE.AND P2, PT, R61, RZ, PT ;  /* 0x000000ff3d00720c */ /* 0x000fe40003f45270 */
[----:B------:R-:W-:Y:S02]  /*3bb0*/  FMNMX.FTZ R2, R52, R2, !PT ;  /* 0x0000000234027209 */ /* 0x000fe40007810000 */
[----:B------:R-:W-:Y:S02]  /*3bc0*/  ISETP.GT.AND P2, PT, R3, 0x19, !P2 ;  /* 0x000000190300780c */ /* 0x000fe40005744270 */
[----:B------:R-:W-:-:S02]  /*3bd0*/  ISETP.LT.OR P3, PT, R0, 0x9, P3 ;  /* 0x000000090000780c */ /* 0x000fc40001f61670 */
[----:B------:R-:W-:Y:S02]  /*3be0*/  ISETP.LT.OR P2, PT, R0, 0x1a, P2 ;  /* 0x0000001a0000780c */ /* 0x000fe40001741670 */
[----:B------:R-:W-:Y:S02]  /*3bf0*/  FMNMX.FTZ R17, R72, R2, !PT ;  /* 0x0000000248117209 */ /* 0x000fe40007810000 */
[----:B------:R-:W-:Y:S02]  /*3c00*/  FSEL R39, R39, -INF , !P2 ;  /* 0xff80000027277808 */ /* 0x000fe40005000000 */
[----:B------:R-:W-:Y:S01]  /*3c10*/  ISETP.NE.AND P2, PT, R37, RZ, PT ;  /* 0x000000ff2500720c */ /* 0x000fe20003f45270 */
[----:B------:R-:W0:Y:S01]  /*3c20*/  SHFL.BFLY PT, R2, R17, 0x2, 0x1f ;  /* 0x0c401f0011027f89 */ /* 0x000e2200000e0000 */
[----:B------:R-:W-:Y:S02]  /*3c30*/  FSEL R30, R30, -INF , !P3 ;  /* 0xff8000001e1e7808 */ /* 0x000fe40005800000 */
[----:B------:R-:W-:-:S02]  /*3c40*/  ISETP.GT.AND P2, PT, R3, 0x20, !P2 ;  /* 0x000000200300780c */ /* 0x000fc40005744270 */
[----:B------:R-:W-:Y:S02]  /*3c50*/  ISETP.NE.AND P3, PT, R41, RZ, PT ;  /* 0x000000ff2900720c */ /* 0x000fe40003f65270 */
[----:B------:R-:W-:Y:S02]  /*3c60*/  ISETP.LT.OR P2, PT, R0, 0x21, P2 ;  /* 0x000000210000780c */ /* 0x000fe40001741670 */
[----:B------:R-:W-:Y:S02]  /*3c70*/  ISETP.NE.AND P6, PT, R4, RZ, PT ;  /* 0x000000ff0400720c */ /* 0x000fe40003fc5270 */
[----:B------:R-:W-:Y:S02]  /*3c80*/  FSEL R42, R42, -INF , !P2 ;  /* 0xff8000002a2a7808 */ /* 0x000fe40005000000 */
[----:B------:R-:W-:Y:S02]  /*3c90*/  ISETP.NE.AND P2, PT, R63, RZ, PT ;  /* 0x000000ff3f00720c */ /* 0x000fe40003f45270 */
[----:B------:R-:W-:-:S02]  /*3ca0*/  ISETP.GT.AND P4, PT, R3, 0x31, !P4 ;  /* 0x000000310300780c */ /* 0x000fc40006784270 */
[C---:B------:R-:W-:Y:S02]  /*3cb0*/  ISETP.GT.AND P2, PT, R3.reuse, 0x21, !P2 ;  /* 0x000000210300780c */ /* 0x040fe40005744270 */
[----:B------:R-:W-:Y:S02]  /*3cc0*/  ISETP.GT.AND P5, PT, R3, 0x38, !P5 ;  /* 0x000000380300780c */ /* 0x000fe40006fa4270 */
[C---:B------:R-:W-:Y:S02]  /*3cd0*/  ISETP.LT.OR P2, PT, R0.reuse, 0x22, P2 ;  /* 0x000000220000780c */ /* 0x040fe40001741670 */
[----:B------:R-:W-:Y:S02]  /*3ce0*/  ISETP.LT.OR P4, PT, R0, 0x32, P4 ;  /* 0x000000320000780c */ /* 0x000fe40002781670 */
[----:B------:R-:W-:Y:S02]  /*3cf0*/  FSEL R43, R43, -INF , !P2 ;  /* 0xff8000002b2b7808 */ /* 0x000fe40005000000 */
[----:B------:R-:W-:-:S02]  /*3d00*/  ISETP.GT.AND P2, PT, R3, 0x28, !P3 ;  /* 0x000000280300780c */ /* 0x000fc40005f44270 */
[----:B0-----:R-:W-:Y:S02]  /*3d10*/  FMNMX.FTZ R20, R17, R2, !PT ;  /* 0x0000000211147209 */ /* 0x001fe40007810000 */
[----:B------:R-:W-:Y:S02]  /*3d20*/  ISETP.LT.OR P2, PT, R0, 0x29, P2 ;  /* 0x000000290000780c */ /* 0x000fe40001741670 */
[----:B------:R-:W-:Y:S02]  /*3d30*/  ISETP.NE.AND P3, PT, R45, RZ, PT ;  /* 0x000000ff2d00720c */ /* 0x000fe40003f65270 */
[----:B------:R-:W-:Y:S02]  /*3d40*/  FSEL R46, R46, -INF , !P2 ;  /* 0xff8000002e2e7808 */ /* 0x000fe40005000000 */
[----:B------:R-:W-:Y:S02]  /*3d50*/  ISETP.GT.AND P2, PT, R3, RZ, !P6 ;  /* 0x000000ff0300720c */ /* 0x000fe40007744270 */
[----:B------:R-:W-:-:S02]  /*3d60*/  ISETP.NE.AND P6, PT, R21, RZ, PT ;  /* 0x000000ff1500720c */ /* 0x000fc40003fc5270 */
[----:B------:R-:W-:Y:S01]  /*3d70*/  ISETP.LT.OR P2, PT, R0, 0x1, P2 ;  /* 0x000000010000780c */ /* 0x000fe20001741670 */
[----:B------:R-:W0:Y:S01]  /*3d80*/  SHFL.BFLY PT, R21, R20, 0x1, 0x1f ;  /* 0x0c201f0014157f89 */ /* 0x000e2200000e0000 */
[----:B------:R-:W-:Y:S02]  /*3d90*/  ISETP.GT.AND P3, PT, R3, 0x30, !P3 ;  /* 0x000000300300780c */ /* 0x000fe40005f64270 */
[----:B------:R-:W-:Y:S02]  /*3da0*/  FSEL R26, R26, -INF , !P2 ;  /* 0xff8000001a1a7808 */ /* 0x000fe40005000000 */
[----:B------:R-:W-:Y:S02]  /*3db0*/  ISETP.NE.AND P2, PT, R65, RZ, PT ;  /* 0x000000ff4100720c */ /* 0x000fe40003f45270 */
[----:B------:R-:W-:Y:S02]  /*3dc0*/  FMNMX.FTZ R5, R26, R27, !PT ;  /* 0x0000001b1a057209 */ /* 0x000fe40007810000 */
[----:B------:R-:W-:-:S02]  /*3dd0*/  ISETP.GT.AND P2, PT, R3, 0x29, !P2 ;  /* 0x000000290300780c */ /* 0x000fc40005744270 */
[----:B------:R-:W-:Y:S02]  /*3de0*/  FMNMX.FTZ R2, R30, R5, !PT ;  /* 0x000000051e027209 */ /* 0x000fe40007810000 */
[----:B------:R-:W-:Y:S02]  /*3df0*/  ISETP.LT.OR P2, PT, R0, 0x2a, P2 ;  /* 0x0000002a0000780c */ /* 0x000fe40001741670 */
[----:B------:R-:W-:Y:S02]  /*3e00*/  FMNMX.FTZ R5, R31, R2, !PT ;  /* 0x000000021f057209 */ /* 0x000fe40007810000 */
[----:B------:R-:W-:Y:S02]  /*3e10*/  FSEL R47, R47, -INF , !P2 ;  /* 0xff8000002f2f7808 */ /* 0x000fe40005000000 */
[----:B------:R-:W-:Y:S02]  /*3e20*/  FMNMX.FTZ R2, R34, R5, !PT ;  /* 0x0000000522027209 */ /* 0x000fe40007810000 */
[----:B------:R-:W-:-:S02]  /*3e30*/  ISETP.LT.OR P3, PT, R0, 0x31, P3 ;  /* 0x000000310000780c */ /* 0x000fc40001f61670 */
[----:B------:R-:W-:Y:S02]  /*3e40*/  FMNMX.FTZ R5, R35, R2, !PT ;  /* 0x0000000223057209 */ /* 0x000fe40007810000 */
[----:B0-----:R-:W-:Y:S02]  /*3e50*/  FMNMX.FTZ R4, R20, R21, !PT ;  /* 0x0000001514047209 */ /* 0x001fe40007810000 */
[----:B------:R-:W-:Y:S02]  /*3e60*/  FMNMX.FTZ R2, R38, R5, !PT ;  /* 0x0000000526027209 */ /* 0x000fe40007810000 */
[C---:B------:R-:W-:Y:S01]  /*3e70*/  FSETP.NEU.FTZ.AND P2, PT, R4.reuse, -INF , PT ;  /* 0xff8000000400780b */ /* 0x040fe20003f5d000 */
[----:B------:R-:W-:Y:S01]  /*3e80*/  FMUL.FTZ R17, R4, UR5 ;  /* 0x0000000504117c20 */ /* 0x000fe20008410000 */
[----:B------:R-:W-:Y:S02]  /*3e90*/  FMNMX.FTZ R5, R39, R2, !PT ;  /* 0x0000000227057209 */ /* 0x000fe40007810000 */
[----:B------:R-:W-:-:S02]  /*3ea0*/  FSEL R50, R50, -INF , !P3 ;  /* 0xff80000032327808 */ /* 0x000fc40005800000 */
[----:B------:R-:W-:Y:S02]  /*3eb0*/  FMNMX.FTZ R2, R42, R5, !PT ;  /* 0x000000052a027209 */ /* 0x000fe40007810000 */
[----:B------:R-:W-:Y:S02]  /*3ec0*/  FSEL R17, R17, RZ, P2 ;  /* 0x000000ff11117208 */ /* 0x000fe40001000000 */
[----:B------:R-:W-:Y:S02]  /*3ed0*/  FMNMX.FTZ R5, R43, R2, !PT ;  /* 0x000000022b057209 */ /* 0x000fe40007810000 */
[----:B------:R-:W-:Y:S01]  /*3ee0*/  ISETP.GT.AND P2, PT, R3, 0x39, !P6 ;  /* 0x000000390300780c */ /* 0x000fe20007744270 */
        /* <DEDUP_REMOVED lines=14> */
[----:B------:R-:W0:Y:S01]  /*3fd0*/  MUFU.EX2 R5, R5 ;  /* 0x0000000500057308 */ /* 0x000e220000000800 */
[----:B------:R-:W-:Y:S01]  /*3fe0*/  FMNMX.FTZ R3, R51, R2, !PT ;  /* 0x0000000233037209 */ /* 0x000fe20007810000 */
[--C-:B------:R-:W-:Y:S01]  /*3ff0*/  FFMA.FTZ R2, R28, UR5, -R17.reuse ;  /* 0x000000051c027c23 */ /* 0x100fe20008010811 */
[----:B------:R-:W-:Y:S01]  /*4000*/  FSEL R55, R55, -INF , !P2 ;  /* 0xff80000037377808 */ /* 0x000fe20005000000 */
[--C-:B------:R-:W-:Y:S01]  /*4010*/  FFMA.FTZ R28, R36, UR5, -R17.reuse ;  /* 0x00000005241c7c23 */ /* 0x100fe20008010811 */
[----:B------:R-:W-:Y:S01]  /*4020*/  FMNMX.FTZ R0, R54, R3, !PT ;  /* 0x0000000336007209 */ /* 0x000fe20007810000 */
[--C-:B------:R-:W-:Y:S01]  /*4030*/  FFMA.FTZ R29, R64, UR5, -R17.reuse ;  /* 0x00000005401d7c23 */ /* 0x100fe20008010811 */
[--C-:B------:R-:W-:Y:S01]  /*4040*/  FFMA.FTZ R36, R44, UR5, -R17.reuse ;  /* 0x000000052c247c23 */ /* 0x100fe20008010811 */
[----:B------:R1:W-:Y:S01]  /*4050*/  MUFU.EX2 R198, R2 ;  /* 0x0000000200c67308 */ /* 0x0003e20000000800 */
[----:B------:R-:W-:Y:S01]  /*4060*/  FMNMX.FTZ R0, R55, R0, !PT ;  /* 0x0000000037007209 */ /* 0x000fe20007810000 */
[--C-:B------:R-:W-:Y:S01]  /*4070*/  FFMA.FTZ R37, R68, UR5, -R17.reuse ;  /* 0x0000000544257c23 */ /* 0x100fe20008010811 */
[--C-:B------:R-:W-:Y:S01]  /*4080*/  FFMA.FTZ R40, R48, UR5, -R17.reuse ;  /* 0x0000000530287c23 */ /* 0x100fe20008010811 */
[----:B------:R-:W-:-:S02]  /*4090*/  FFMA.FTZ R41, R70, UR5, -R17 ;  /* 0x0000000546297c23 */ /* 0x000fc40008010811 */
[----:B------:R-:W1:Y:S02]  /*40a0*/  SHFL.BFLY PT, R3, R0, 0x2, 0x1f ;  /* 0x0c401f0000037f89 */ /* 0x000e6400000e0000 */
[----:B------:R-:W-:Y:S01]  /*40b0*/  MUFU.EX2 R21, R21 ;  /* 0x0000001500157308 */ /* 0x000fe20000000800 */
[----:B0-----:R-:W-:-:S07]  /*40c0*/  F2FP.BF16.F32.PACK_AB R196, R5, R20 ;  /* 0x0000001405c4723e */ /* 0x001fce00000010ff */
[----:B------:R-:W-:Y:S08]  /*40d0*/  MUFU.EX2 R24, R24 ;  /* 0x0000001800187308 */ /* 0x000ff00000000800 */
[----:B------:R-:W0:Y:S01]  /*40e0*/  MUFU.EX2 R25, R25 ;  /* 0x0000001900197308 */ /* 0x000e220000000800 */
[----:B-1----:R-:W-:Y:S01]  /*40f0*/  FMNMX.FTZ R2, R0, R3, !PT ;  /* 0x0000000300027209 */ /* 0x002fe20007810000 */
[----:B------:R-:W-:-:S06]  /*4100*/  FFMA.FTZ R0, R66, UR5, -R17 ;  /* 0x0000000542007c23 */ /* 0x000fcc0008010811 */
[----:B------:R-:W-:Y:S01]  /*4110*/  MUFU.EX2 R28, R28 ;  /* 0x0000001c001c7308 */ /* 0x000fe20000000800 */
[----:B------:R-:W1:Y:S07]  /*4120*/  SHFL.BFLY PT, R3, R2, 0x1, 0x1f ;  /* 0x0c201f0002037f89 */ /* 0x000e6e00000e0000 */
[----:B------:R2:W-:Y:S01]  /*4130*/  MUFU.EX2 R33, R0 ;  /* 0x0000000000217308 */ /* 0x0005e20000000800 */
[----:B0-----:R-:W-:-:S07]  /*4140*/  F2FP.BF16.F32.PACK_AB R192, R25, R24 ;  /* 0x0000001819c0723e */ /* 0x001fce00000010ff */
[----:B------:R-:W0:Y:S08]  /*4150*/  MUFU.EX2 R29, R29 ;  /* 0x0000001d001d7308 */ /* 0x000e300000000800 */
[----:B------:R-:W3:Y:S01]  /*4160*/  MUFU.EX2 R32, R32 ;  /* 0x0000002000207308 */ /* 0x000ee20000000800 */
[----:B-1----:R-:W-:Y:S01]  /*4170*/  FMNMX.FTZ R3, R2, R3, !PT ;  /* 0x0000000302037209 */ /* 0x002fe20007810000 */
[--C-:B------:R-:W-:Y:S01]  /*4180*/  FFMA.FTZ R2, R52, UR5, -R17.reuse ;  /* 0x0000000534027c23 */ /* 0x100fe20008010811 */
[----:B------:R-:W-:-:S02]  /*4190*/  FFMA.FTZ R17, R72, UR5, -R17 ;  /* 0x0000000548117c23 */ /* 0x000fc40008010811 */
[C---:B------:R-:W-:Y:S01]  /*41a0*/  FSETP.NEU.FTZ.AND P2, PT, R3.reuse, -INF , PT ;  /* 0xff8000000300780b */ /* 0x040fe20003f5d000 */
[----:B--2---:R-:W-:Y:S02]  /*41b0*/  FMUL.FTZ R0, R3, UR5 ;  /* 0x0000000503007c20 */ /* 0x004fe40008410000 */
[----:B------:R1:W-:Y:S01]  /*41c0*/  MUFU.EX2 R45, R17 ;  /* 0x00000011002d7308 */ /* 0x0003e20000000800 */
[----:B0-----:R-:W-:Y:S02]  /*41d0*/  F2FP.BF16.F32.PACK_AB R194, R29, R28 ;  /* 0x0000001c1dc2723e */ /* 0x001fe400000010ff */
[----:B------:R-:W-:Y:S02]  /*41e0*/  FSEL R0, R0, RZ, P2 ;  /* 0x000000ff00007208 */ /* 0x000fe40001000000 */
[----:B------:R-:W-:-:S03]  /*41f0*/  PLOP3.LUT P2, PT, PT, PT, UP1, 0x40, 0x0 ;  /* 0x000000000000781c */ /* 0x000fc60003f4e818 */
[----:B------:R-:W-:Y:S01]  /*4200*/  MUFU.EX2 R36, R36 ;  /* 0x0000002400247308 */ /* 0x000fe20000000800 */
[--C-:B------:R-:W-:Y:S01]  /*4210*/  FFMA.FTZ R26, R26, UR5, -R0.reuse ;  /* 0x000000051a1a7c23 */ /* 0x100fe20008010800 */
[--C-:B------:R-:W-:Y:S01]  /*4220*/  FFMA.FTZ R27, R27, UR5, -R0.reuse ;  /* 0x000000051b1b7c23 */ /* 0x100fe20008010800 */
[----:B-1----:R-:W-:Y:S01]  /*4230*/  FADD.FTZ R17, R20, R5 ;  /* 0x0000000514117221 */ /* 0x002fe20000010000 */
[--C-:B------:R-:W-:Y:S01]  /*4240*/  FFMA.FTZ R30, R30, UR5, -R0.reuse ;  /* 0x000000051e1e7c23 */ /* 0x100fe20008010800 */
[--C-:B------:R-:W-:Y:S01]  /*4250*/  FFMA.FTZ R31, R31, UR5, -R0.reuse ;  /* 0x000000051f1f7c23 */ /* 0x100fe20008010800 */
[--C-:B------:R-:W-:Y:S01]  /*4260*/  FFMA.FTZ R34, R34, UR5, -R0.reuse ;  /* 0x0000000522227c23 */ /* 0x100fe20008010800 */
[----:B------:R-:W-:Y:S01]  /*4270*/  FADD.FTZ R44, R198, R17 ;  /* 0x00000011c62c7221 */ /* 0x000fe20000010000 */
        /* <DEDUP_REMOVED lines=8> */
[----:B------:R-:W0:Y:S01]  /*4300*/  MUFU.EX2 R27, R27 ;  /* 0x0000001b001b7308 */ /* 0x000e220000000800 */
[--C-:B------:R-:W-:Y:S01]  /*4310*/  FFMA.FTZ R46, R46, UR5, -R0.reuse ;  /* 0x000000052e2e7c23 */ /* 0x100fe20008010800 */
[----:B------:R-:W-:Y:S01]  /*4320*/  FFMA.FTZ R47, R47, UR5, -R0 ;  /* 0x000000052f2f7c23 */ /* 0x000fe20008010800 */
[----:B------:R-:W-:Y:S01]  /*4330*/  FADD.FTZ R17, R25, R44 ;  /* 0x0000002c19117221 */ /* 0x000fe20000010000 */
[--C-:B------:R-:W-:Y:S01]  /*4340*/  FFMA.FTZ R50, R50, UR5, -R0.reuse ;  /* 0x0000000532327c23 */ /* 0x100fe20008010800 */
[--C-:B------:R-:W-:Y:S01]  /*4350*/  FFMA.FTZ R51, R51, UR5, -R0.reuse ;  /* 0x0000000533337c23 */ /* 0x100fe20008010800 */
[--C-:B------:R-:W-:Y:S01]  /*4360*/  FFMA.FTZ R54, R54, UR5, -R0.reuse ;  /* 0x0000000536367c23 */ /* 0x100fe20008010800 */
[----:B------:R-:W-:Y:S01]  /*4370*/  FADD.FTZ R44, R28, R17 ;  /* 0x000000111c2c7221 */ /* 0x000fe20000010000 */
[----:B------:R-:W1:Y:S01]  /*4380*/  MUFU.EX2 R30, R30 ;  /* 0x0000001e001e7308 */ /* 0x000e620000000800 */
[----:B------:R-:W-:Y:S01]  /*4390*/  FFMA.FTZ R0, R55, UR5, -R0 ;  /* 0x0000000537007c23 */ /* 0x000fe20008010800 */
[----:B------:R-:W-:Y:S01]  /*43a0*/  F2FP.BF16.F32.PACK_AB R198, R21, R198 ;  /* 0x000000c615c6723e */ /* 0x000fe200000010ff */
[----:B------:R-:W-:Y:S01]  /*43b0*/  FADD.FTZ R49, R29, R44 ;  /* 0x0000002c1d317221 */ /* 0x000fe20000010000 */
[----:B---3--:R-:W-:-:S03]  /*43c0*/  F2FP.BF16.F32.PACK_AB R188, R33, R32 ;  /* 0x0000002021bc723e */ /* 0x008fc600000010ff */
[----:B------:R-:W-:Y:S01]  /*43d0*/  FADD.FTZ R48, R32, R49 ;  /* 0x0000003120307221 */ /* 0x000fe20000010000 */
[----:B------:R-:W2:Y:S01]  /*43e0*/  MUFU.EX2 R31, R31 ;  /* 0x0000001f001f7308 */ /* 0x000ea20000000800 */
[----:B0-----:R-:W-:Y:S01]  /*43f0*/  FADD.FTZ R17, R26, R27 ;  /* 0x0000001b1a117221 */ /* 0x001fe20000010000 */
[----:B------:R-:W-:Y:S01]  /*4400*/  F2FP.BF16.F32.PACK_AB R197, R27, R26 ;  /* 0x0000001a1bc5723e */ /* 0x000fe200000010ff */
[----:B------:R-:W-:-:S04]  /*4410*/  FADD.FTZ R49, R33, R48 ;  /* 0x0000003021317221 */ /* 0x000fc80000010000 */
[----:B------:R-:W-:Y:S01]  /*4420*/  FADD.FTZ R48, R36, R49 ;  /* 0x0000003124307221 */ /* 0x000fe20000010000 */
        /* <DEDUP_REMOVED lines=13> */
[C---:B0-----:R-:W-:Y:S01]  /*4500*/  FADD.FTZ R17, R37.reuse, R48 ;  /* 0x0000003025117221 */ /* 0x041fe20000010000 */
[----:B------:R-:W-:-:S06]  /*4510*/  F2FP.BF16.F32.PACK_AB R190, R37, R36 ;  /* 0x0000002425be723e */ /* 0x000fcc00000010ff */
        /* <DEDUP_REMOVED lines=12> */
[----:B------:R-:W-:Y:S01]  /*45e0*/  F2FP.BF16.F32.PACK_AB R189, R43, R42 ;  /* 0x0000002a2bbd723e */ /* 0x000fe200000010ff */
[----:B------:R-:W-:-:S05]  /*45f0*/  VIADD R20, R152, 0xfffffffe ;  /* 0xfffffffe98147836 */ /* 0x000fca0000000000 */
[----:B------:R-:W2:Y:S01]  /*4600*/  MUFU.EX2 R47, R47 ;  /* 0x0000002f002f7308 */ /* 0x000ea20000000800 */
[----:B0-----:R-:W-:Y:S01]  /*4610*/  FADD.FTZ R24, R2, R17 ;  /* 0x0000001102187221 */ /* 0x001fe20000010000 */
[----:B------:R-:W-:-:S03]  /*4620*/  F2FP.BF16.F32.PACK_AB R186, R45, R2 ;  /* 0x000000022dba723e */ /* 0x000fc600000010ff */
[----:B------:R-:W-:-:S03]  /*4630*/  FADD.FTZ R17, R45, R24 ;  /* 0x000000182d117221 */ /* 0x000fc60000010000 */
[----:B------:R-:W0:Y:S01]  /*4640*/  MUFU.EX2 R50, R50 ;  /* 0x0000003200327308 */ /* 0x000e220000000800 */
[----:B-1----:R-:W-:-:S07]  /*4650*/  FADD.FTZ R2, R46, R5 ;  /* 0x000000052e027221 */ /* 0x002fce0000010000 */
[----:B------:R-:W1:Y:S01]  /*4660*/  MUFU.EX2 R51, R51 ;  /* 0x0000003300337308 */ /* 0x000e620000000800 */
[C---:B--2---:R-:W-:Y:S01]  /*4670*/  FADD.FTZ R5, R47.reuse, R2 ;  /* 0x000000022f057221 */ /* 0x044fe20000010000 */
[----:B------:R-:W-:-:S06]  /*4680*/  F2FP.BF16.F32.PACK_AB R191, R47, R46 ;  /* 0x0000002e2fbf723e */ /* 0x000fcc00000010ff */
[----:B------:R-:W2:Y:S01]  /*4690*/  MUFU.EX2 R54, R54 ;  /* 0x0000003600367308 */ /* 0x000ea20000000800 */
[----:B0-----:R-:W-:-:S07]  /*46a0*/  FADD.FTZ R2, R50, R5 ;  /* 0x0000000532027221 */ /* 0x001fce0000010000 */
[----:B------:R2:W0:Y:S01]  /*46b0*/  MUFU.EX2 R187, R0 ;  /* 0x0000000000bb7308 */ /* 0x0004220000000800 */
[C---:B-1----:R-:W-:Y:S01]  /*46c0*/  FADD.FTZ R5, R51.reuse, R2 ;  /* 0x0000000233057221 */ /* 0x042fe20000010000 */
[----:B------:R-:W-:-:S03]  /*46d0*/  F2FP.BF16.F32.PACK_AB R185, R51, R50 ;  /* 0x0000003233b9723e */ /* 0x000fc600000010ff */
[----:B--2---:R-:W-:-:S04]  /*46e0*/  FADD.FTZ R0, R54, R5 ;  /* 0x0000000536007221 */ /* 0x004fc80000010000 */
[C---:B0-----:R-:W-:Y:S01]  /*46f0*/  FADD.FTZ R5, R187.reuse, R0 ;  /* 0x00000000bb057221 */ /* 0x041fe20000010000 */
[----:B------:R-:W-:Y:S01]  /*4700*/  F2FP.BF16.F32.PACK_AB R187, R187, R54 ;  /* 0x00000036bbbb723e */ /* 0x000fe200000010ff */
[----:B------:R-:W-:Y:S06]  /*4710*/  @P2 BRA `(.L_x_1226) ;  /* 0x0000000000442947 */ /* 0x000fec0003800000 */
        /* <DEDUP_REMOVED lines=10> */
.L_x_1227:
[----:B------:R-:W-:-:S11]  /*47c0*/  UISETP.NE.AND UP2, UPT, UR7, 0x1, UPT ;  /* 0x000000010700788c */ /* 0x000fd6000bf45270 */
[----:B------:R-:W-:Y:S02]  /*47d0*/  @UP2 ULDC.64 UR10, c[0x0][0x9e8] ;  /* 0x00027a00000a2ab9 */ /* 0x000fe40000000a00 */
[----:B------:R-:W-:-:S04]  /*47e0*/  UIMAD.WIDE.U32 UR14, UR4, UR10, URZ ;  /* 0x0000000a040e72a5 */ /* 0x000fc8000f8e003f */
[----:B------:R-:W-:-:S12]  /*47f0*/  @UP2 USHF.R.U32.HI UR4, URZ, UR11, UR15 ;  /* 0x0000000b3f042299 */ /* 0x000fd8000801160f */
.L_x_1228:
[----:B------:R-:W-:-:S04]  /*4800*/  UIMAD UR4, UR4, UR7, UR7 ;  /* 0x00000007040472a4 */ /* 0x000fc8000f8e0207 */
[----:B------:R-:W-:-:S04]  /*4810*/  UISETP.LT.AND UP2, UPT, UR6, UR4, UPT ;  /* 0x000000040600728c */ /* 0x000fc8000bf41270 */
[----:B------:R-:W-:-:S12]  /*4820*/  USEL UR6, UR6, UR4, UP2 ;  /* 0x0000000406067287 */ /* 0x000fd80009000000 */
.L_x_1226:
[----:B------:R-:W-:Y:S01]  /*4830*/  R2UR UR7, R22 ;  /* 0x00000000160772ca */ /* 0x000fe200000e0000 */
[----:B------:R-:W-:Y:S01]  /*4840*/  USHF.R.S32.HI UR4, URZ, 0x1f, UR6 ;  /* 0x0000001f3f047899 */ /* 0x000fe20008011406 */
[----:B------:R-:W-:Y:S01]  /*4850*/  IMAD.MOV.U32 R0, RZ, RZ, 0x3f800000 ;  /* 0x3f800000ff007424 */ /* 0x000fe200078e00ff */
[----:B------:R-:W-:Y:S01]  /*4860*/  CS2R R150, SRZ ;  /* 0x0000000000967805 */ /* 0x000fe2000001ff00 */
[----:B------:R-:W-:Y:S01]  /*4870*/  IMAD.MOV.U32 R2, RZ, RZ, 0x3f800000 ;  /* 0x3f800000ff027424 */ /* 0x000fe200078e00ff */
[----:B------:R-:W-:Y:S01]  /*4880*/  ULEA.HI UR4, UR4, UR6, URZ, 0x6 ;  /* 0x0000000604047291 */ /* 0x000fe2000f8f303f */
[----:B------:R-:W-:Y:S02]  /*4890*/  CS2R R148, SRZ ;  /* 0x0000000000947805 */ /* 0x000fe4000001ff00 */
[----:B------:R-:W-:Y:S02]  /*48a0*/  CS2R R146, SRZ ;  /* 0x0000000000927805 */ /* 0x000fe4000001ff00 */
[----:B------:R-:W-:Y:S01]  /*48b0*/  CS2R R144, SRZ ;  /* 0x0000000000907805 */ /* 0x000fe2000001ff00 */
[----:B------:R-:W-:Y:S01]  /*48c0*/  USHF.R.S32.HI UR4, URZ, 0x6, UR4 ;  /* 0x000000063f047899 */ /* 0x000fe20008011404 */
[----:B------:R-:W-:-:S02]  /*48d0*/  CS2R R142, SRZ ;  /* 0x00000000008e7805 */ /* 0x000fc4000001ff00 */
[----:B------:R-:W-:Y:S02]  /*48e0*/  CS2R R140, SRZ ;  /* 0x00000000008c7805 */ /* 0x000fe4000001ff00 */
[----:B------:R-:W-:Y:S01]  /*48f0*/  CS2R R138, SRZ ;  /* 0x00000000008a7805 */ /* 0x000fe2000001ff00 */
[----:B------:R-:W-:Y:S01]  /*4900*/  UISETP.LT.AND UP2, UPT, UR7, UR4, UPT ;  /* 0x000000040700728c */ /* 0x000fe2000bf41270 */
[----:B------:R-:W-:Y:S02]  /*4910*/  CS2R R136, SRZ ;  /* 0x0000000000887805 */ /* 0x000fe4000001ff00 */
[----:B------:R-:W-:Y:S02]  /*4920*/  CS2R R134, SRZ ;  /* 0x0000000000867805 */ /* 0x000fe4000001ff00 */
[----:B------:R-:W-:Y:S01]  /*4930*/  CS2R R132, SRZ ;  /* 0x0000000000847805 */ /* 0x000fe2000001ff00 */
[----:B------:R-:W-:Y:S01]  /*4940*/  USEL UR58, UR7, UR4, !UP2 ;  /* 0x00000004073a7287 */ /* 0x000fe2000d000000 */
[----:B------:R-:W-:-:S02]  /*4950*/  CS2R R130, SRZ ;  /* 0x0000000000827805 */ /* 0x000fc4000001ff00 */
[----:B------:R-:W-:Y:S02]  /*4960*/  CS2R R128, SRZ ;  /* 0x0000000000807805 */ /* 0x000fe4000001ff00 */
[----:B------:R-:W-:Y:S02]  /*4970*/  CS2R R126, SRZ ;  /* 0x00000000007e7805 */ /* 0x000fe4000001ff00 */
[----:B------:R-:W-:Y:S02]  /*4980*/  CS2R R124, SRZ ;  /* 0x00000000007c7805 */ /* 0x000fe4000001ff00 */
[----:B------:R-:W-:Y:S02]  /*4990*/  CS2R R122, SRZ ;  /* 0x00000000007a7805 */ /* 0x000fe4000001ff00 */
[----:B------:R-:W-:Y:S02]  /*49a0*/  ISETP.GE.AND P2, PT, R20, UR58, PT ;  /* 0x0000003a14007c0c */ /* 0x000fe4000bf46270 */
        /* <DEDUP_REMOVED lines=49> */
[----:B------:R-:W-:Y:S06]  /*4cc0*/  @!P2 BRA `(.L_x_1229) ;  /* 0x0000002400f0a947 */ /* 0x000fec0003800000 */
[----:B------:R-:W-:Y:S01]  /*4cd0*/  IMAD.MOV.U32 R0, RZ, RZ, 0x3f800000 ;  /* 0x3f800000ff007424 */ /* 0x000fe200078e00ff */
[----:B------:R-:W-:Y:S01]  /*4ce0*/  ULDC UR59, c[0x0][0x9e4] ;  /* 0x00027900003b7ab9 */ /* 0x000fe20000000800 */
[----:B------:R-:W-:-:S07]  /*4cf0*/  IMAD.MOV.U32 R151, RZ, RZ, RZ ;  /* 0x000000ffff977224 */ /* 0x000fce00078e00ff */
.L_x_1246:
[----:B------:R-:W-:-:S04]  /*4d00*/  UIADD3 UR4, UR36, 0x1, URZ ;  /* 0x0000000124047890 */ /* 0x000fc8000fffe03f */
[----:B------:R-:W-:-:S04]  /*4d10*/  UISETP.NE.AND UP2, UPT, UR4, 0x2, UPT ;  /* 0x000000020400788c */ /* 0x000fc8000bf45270 */
[----:B------:R-:W-:Y:S02]  /*4d20*/  USEL UR7, URZ, 0x1, UP2 ;  /* 0x000000013f077887 */ /* 0x000fe40009000000 */
[----:B------:R-:W-:Y:S02]  /*4d30*/  USEL UR4, UR4, URZ, UP2 ;  /* 0x0000003f04047287 */ /* 0x000fe40009000000 */
[----:B------:R-:W-:Y:S01]  /*4d40*/  ULOP3.LUT UR7, UR38, UR7, URZ, 0x3c, !UPT ;  /* 0x0000000726077292 */ /* 0x000fe2000f8e3c3f */
[----:B------:R-:W-:Y:S11]  /*4d50*/  @!P0 BRA `(.L_x_1230) ;  /* 0x0000000000048947 */ /* 0x000ff60003800000 */
[----:B------:R-:W-:Y:S01]  /*4d60*/  BPT.TRAP 0x1 ;  /* 0x000000040000795c */ /* 0x000fe20000300000 */
.L_x_1230:
[----:B------:R-:W-:Y:S01]  /*4d70*/  ULEA UR6, UR4, UR37, 0x3 ;  /* 0x0000002504067291 */ /* 0x000fe2000f8e183f */
[----:B------:R-:W-:-:S05]  /*4d80*/  IMAD.U32 R21, RZ, RZ, UR7 ;  /* 0x00000007ff157e24 */ /* 0x000fca000f8e00ff */
[----:B------:R-:W-:-:S04]  /*4d90*/  SHF.L.U32 R21, R21, 0x1f, RZ ;  /* 0x0000001f15157819 */ /* 0x000fc800000006ff */
[----:B------:R0:W1:Y:S01]  /*4da0*/  SYNCS.PHASECHK.TRANS64.TRYWAIT P2, [UR6+0x30830], R21 ;  /* 0x03083015ff0075a7 */ /* 0x0000620008040146 */
[----:B------:R-:W-:Y:S05]  /*4db0*/  @!P0 BRA `(.L_x_1231) ;  /* 0x0000000000048947 */ /* 0x000fea0003800000 */
[----:B------:R-:W-:Y:S01]  /*4dc0*/  BPT.TRAP 0x1 ;  /* 0x000000040000795c */ /* 0x000fe20000300000 */
.L_x_1231:
[-C--:B------:R-:W-:Y:S01]  /*4dd0*/  FMUL.FTZ R24, R24, R2.reuse ;  /* 0x0000000218187220 */ /* 0x080fe20000410000 */
[----:B------:R-:W-:Y:S01]  /*4de0*/  FMUL.FTZ R25, R25, R2 ;  /* 0x0000000219197220 */ /* 0x000fe20000410000 */
[----:B-1----:R-:W-:Y:S06]  /*4df0*/  @P2 BRA `(.L_x_1232) ;  /* 0x0000000000082947 */ /* 0x002fec0003800000 */
[----:B------:R-:W1:Y:S02]  /*4e00*/  SYNCS.PHASECHK.TRANS64.TRYWAIT P2, [UR6+0x30830], R21 ;  /* 0x03083015ff0075a7 */ /* 0x000e640008040146 */
[----:B-1----:R-:W-:Y:S05]  /*4e10*/  @!P2 BRA `(.L_x_1233) ;  /* 0x0000014c00a8a947 */ /* 0x002fea0003800000 */
.L_x_1232:
[----:B------:R-:W-:Y:S01]  /*4e20*/  R2UR UR5, R18 ;  /* 0x00000000120572ca */ /* 0x000fe200000e0000 */
[----:B-1----:R-:W-:Y:S01]  /*4e30*/  WARPGROUP.ARRIVE ;  /* 0x00000000000079c5 */ /* 0x002fe20000000000 */
        /* <DEDUP_REMOVED lines=171> */
[----:B------:R-:W-:-:S09]  /*58f0*/  WARPGROUP.ARRIVE ;  /* 0x00000000000079c5 */ /* 0x000fd20000000000 */
        /* <DEDUP_REMOVED lines=8> */
[----:B------:R-:W-:Y:S01]  /*5980*/  UIADD3 UR54, UR5, 0x606, URZ ;  /* 0x0000060605367890 */ /* 0x000fe2000fffe03f */
[----:B------:R-:W-:Y:S01]  /*5990*/  UMOV UR52, UR56 ;  /* 0x0000003800347c82 */ /* 0x000fe20008000000 */
[----:B------:R-:W-:Y:S01]  /*59a0*/  UMOV UR53, UR57 ;  /* 0x0000003900357c82 */ /* 0x000fe20008000000 */
        /* <DEDUP_REMOVED lines=37> */
.L_x_1234:
[----:B------:R-:W-:Y:S01]  /*5c00*/  ULEA UR10, UR36, UR37, 0x3 ;  /* 0x00000025240a7291 */ /* 0x000fe2000f8e183f */
[----:B------:R-:W-:-:S05]  /*5c10*/  IMAD.U32 R0, RZ, RZ, UR38 ;  /* 0x00000026ff007e24 */ /* 0x000fca000f8e00ff */
[----:B------:R-:W-:-:S04]  /*5c20*/  SHF.L.U32 R0, R0, 0x1f, RZ ;  /* 0x0000001f00007819 */ /* 0x000fc800000006ff */
[----:B------:R1:W2:Y:S01]  /*5c30*/  SYNCS.PHASECHK.TRANS64.TRYWAIT P2, [UR10+0x30850], R0 ;  /* 0x03085000ff0075a7 */ /* 0x0002a2000804014a */
[----:B------:R-:W-:Y:S05]  /*5c40*/  @!P0 BRA `(.L_x_1235) ;  /* 0x0000000000048947 */ /* 0x000fea0003800000 */
[----:B------:R-:W-:Y:S01]  /*5c50*/  BPT.TRAP 0x1 ;  /* 0x000000040000795c */ /* 0x000fe20000300000 */
.L_x_1235:
[----:B--2---:R-:W-:Y:S05]  /*5c60*/  @P2 BRA `(.L_x_1236) ;  /* 0x0000000000082947 */ /* 0x004fea0003800000 */
[----:B------:R-:W2:Y:S02]  /*5c70*/  SYNCS.PHASECHK.TRANS64.TRYWAIT P2, [UR10+0x30850], R0 ;  /* 0x03085000ff0075a7 */ /* 0x000ea4000804014a */
[----:B--2---:R-:W-:Y:S05]  /*5c80*/  @!P2 BRA `(.L_x_1237) ;  /* 0x000001400024a947 */ /* 0x004fea0003800000 */
.L_x_1236:
[----:B------:R-:W-:Y:S01]  /*5c90*/  UIADD3 UR5, UR37, 0x400, URZ ;  /* 0x0000040025057890 */ /* 0x000fe2000fffe03f */
[----:B------:R-:W-:Y:S01]  /*5ca0*/  WARPGROUP.ARRIVE ;  /* 0x00000000000079c5 */ /* 0x000fe20000000000 */
[----:B------:R-:W-:Y:S01]  /*5cb0*/  UMOV UR15, 0x40000040 ;  /* 0x40000040000f7882 */ /* 0x000fe20000000000 */
[----:B------:R-:W-:Y:S01]  /*5cc0*/  PLOP3.LUT P2, PT, PT, PT, UP0, 0x80, 0x0 ;  /* 0x000000000000781c */ /* 0x000fe20003f4f008 */
[----:B------:R-:W-:Y:S01]  /*5cd0*/  USHF.R.U32.HI UR5, URZ, 0x4, UR5 ;  /* 0x000000043f057899 */ /* 0x000fe20008011605 */
[----:B------:R-:W-:Y:S01]  /*5ce0*/  PLOP3.LUT P3, PT, PT, PT, UP0, 0x80, 0x0 ;  /* 0x000000000000781c */ /* 0x000fe20003f6f008 */
[----:B-12---:R-:W-:Y:S01]  /*5cf0*/  IMAD.U32 R0, RZ, RZ, UR6 ;  /* 0x00000006ff007e24 */ /* 0x006fe2000f8e00ff */
[----:B------:R-:W-:Y:S01]  /*5d00*/  ULDC UR11, c[0x0][0x9dc] ;  /* 0x00027700000b7ab9 */ /* 0x000fe20000000800 */
[----:B------:R-:W-:Y:S02]  /*5d10*/  ULOP3.LUT UR5, UR5, 0x3fff, URZ, 0xc0, !UPT ;  /* 0x00003fff05057892 */ /* 0x000fe4000f8ec03f */
[----:B------:R-:W-:Y:S01]  /*5d20*/  @!P1 VIADD R0, R0, 0x30840 ;  /* 0x0003084000009836 */ /* 0x000fe20000000000 */
[----:B------:R-:W-:Y:S01]  /*5d30*/  UMOV UR18, UR11 ;  /* 0x0000000b00127c82 */ /* 0x000fe20008000000 */
[----:B------:R-:W-:Y:S01]  /*5d40*/  ULOP3.LUT UR5, UR5, 0x2000000, URZ, 0xfc, !UPT ;  /* 0x0200000005057892 */ /* 0x000fe2000f8efc3f */
[----:B------:R-:W-:-:S02]  /*5d50*/  ULDC UR6, c[0x0][0x9e0] ;  /* 0x0002780000067ab9 */ /* 0x000fc40000000800 */
[----:B------:R-:W-:Y:S01]  /*5d60*/  @!P1 PRMT R0, RZ, 0x654, R0 ;  /* 0x00000654ff009816 */ /* 0x000fe20000000000 */
[----:B------:R-:W-:-:S07]  /*5d70*/  ULEA UR5, UR36, UR5, 0xb ;  /* 0x0000000524057291 */ /* 0x000fce000f8e583f */
        /* <DEDUP_REMOVED lines=16> */
[----:B------:R-:W-:Y:S01]  /*5e80*/  @UP0 ULDC UR5, c[0x0][0x44c] ;  /* 0x0001130000050ab9 */ /* 0x000fe20000000800 */
[----:B------:R-:W-:Y:S02]  /*5e90*/  WARPGROUP.DEPBAR.LE gsb0, 0x0 ;  /* 0x00008000000079c5 */ /* 0x000fe40000010000 */
[----:B------:R-:W-:Y:S01]  /*5ea0*/  WARPGROUP.ARRIVE ;  /* 0x00000000000079c5 */ /* 0x000fe20000000000 */
[----:B------:R-:W-:-:S04]  /*5eb0*/  VIADD R188, R19, UR61 ;  /* 0x0000003d13bc7c36 */ /* 0x000fc80008000000 */
[----:B------:R-:W-:-:S15]  /*5ec0*/  @P2 IMAD.HI.U32 R2, R188, UR5, RZ ;  /* 0x00000005bc022c27 */ /* 0x000fde000f8e00ff */
[----:B------:R-:W-:-:S01]  /*5ed0*/  NOP ;  /* 0x0000000000007918 */ /* 0x000fc20000000000 */
[----:B------:R-:W-:Y:S01]  /*5ee0*/  HGMMA.64x256x16.F32.BF16 R24, R184, gdesc[UR12].tnspB, R24, gsb0 ;  /* 0x43e0000cb8187df0 */ /* 0x000fe20008001818 */
[----:B------:R-:W-:Y:S01]  /*5ef0*/  @UP0 ULDC UR5, c[0x0][0x450] ;  /* 0x0001140000050ab9 */ /* 0x000fe20000000800 */
[----:B------:R-:W-:Y:S02]  /*5f00*/  PLOP3.LUT P2, PT, PT, PT, UP1, 0x40, 0x0 ;  /* 0x000000000000781c */ /* 0x000fe40003f4e818 */
[----:B------:R-:W-:Y:S01]  /*5f10*/  @P3 SHF.R.U32.HI R188, RZ, UR5, R2 ;  /* 0x00000005ffbc3c19 */ /* 0x000fe20008011602 */
[----:B------:R-:W-:Y:S01]  /*5f20*/  IMAD.U32 R2, RZ, RZ, UR39 ;  /* 0x00000027ff027e24 */ /* 0x000fe2000f8e00ff */
[----:B------:R-:W-:-:S03]  /*5f30*/  ULOP3.LUT UR5, URZ, UR18, URZ, 0x33, !UPT ;  /* 0x000000123f057292 */ /* 0x000fc6000f8e333f */
[----:B------:R-:W1:Y:S01]  /*5f40*/  SHFL.IDX PT, R189, R188, RZ, 0x1c1f ;  /* 0x001c1fffbcbd7589 */ /* 0x000e6200000e0000 */
[----:B------:R-:W-:Y:S02]  /*5f50*/  WARPGROUP.DEPBAR.LE gsb0, 0x0 ;  /* 0x00008000000079c5 */ /* 0x000fe40000010000 */
[----:B------:R2:W-:Y:S02]  /*5f60*/  @!P1 SYNCS.ARRIVE.TRANS64.RED.A1T0 RZ, [R0+URZ], RZ ;  /* 0x000000ff00ff99a7 */ /* 0x0005e4000810043f */
[----:B--2---:R-:W-:-:S05]  /*5f70*/  IMAD.SHL.U32 R0, R20, 0x40, RZ ;  /* 0x0000004014007824 */ /* 0x004fca00078e00ff */
[----:B0-----:R-:W-:-:S04]  /*5f80*/  IADD3 R21, -R16, 0x1, -R0 ;  /* 0x0000000110157810 */ /* 0x001fc80007ffe900 */
[----:B------:R-:W-:-:S05]  /*5f90*/  IADD3 R2, -R2, UR60, R21 ;  /* 0x0000003c02027c10 */ /* 0x000fca000fffe115 */
[C---:B------:R-:W-:Y:S02]  /*5fa0*/  VIADD R187, R2.reuse, UR6 ;  /* 0x0000000602bb7c36 */ /* 0x040fe40008000000 */
[----:B------:R-:W-:Y:S02]  /*5fb0*/  VIADD R186, R2, UR5 ;  /* 0x0000000502ba7c36 */ /* 0x000fe40008000000 */
[--C-:B-1----:R-:W-:Y:S02]  /*5fc0*/  IMAD.IADD R21, R187, 0x1, R189.reuse ;  /* 0x00000001bb157824 */ /* 0x102fe400078e02bd */
[----:B------:R-:W-:Y:S01]  /*5fd0*/  IMAD.IADD R2, R186, 0x1, R189 ;  /* 0x00000001ba027824 */ /* 0x000fe200078e02bd */
[----:B------:R-:W-:Y:S06]  /*5fe0*/  @P2 BRA `(.L_x_1238) ;  /* 0x00000000005c2947 */ /* 0x000fec0003800000 */
[----:B------:R-:W-:Y:S01]  /*5ff0*/  IMAD.U32 R184, RZ, RZ, UR39 ;  /* 0x00000027ffb87e24 */ /* 0x000fe2000f8e00ff */
[----:B------:R-:W-:Y:S04]  /*6000*/  BSSY B0, `(.L_x_1239) ;  /* 0x0000011000007945 */ /* 0x000fe80003800000 */
[----:B------:R-:W-:-:S04]  /*6010*/  IADD3 R189, -R184, UR60, R189 ;  /* 0x0000003cb8bd7c10 */ /* 0x000fc8000fffe1bd */
[----:B------:R-:W-:-:S13]  /*6020*/  ISETP.GT.AND P2, PT, R189, -0x1, PT ;  /* 0xffffffffbd00780c */ /* 0x000fda0003f44270 */
[----:B------:R-:W-:Y:S05]  /*6030*/  @P2 BRA `(.L_x_1240) ;  /* 0x0000000000202947 */ /* 0x000fea0003800000 */
[----:B------:R-:W-:Y:S01]  /*6040*/  IMAD.U32 R190, RZ, RZ, UR59 ;  /* 0x0000003bffbe7e24 */ /* 0x000fe2000f8e00ff */
[----:B------:R-:W-:-:S04]  /*6050*/  LOP3.LUT R189, RZ, R189, RZ, 0x33, !PT ;  /* 0x000000bdffbd7212 */ /* 0x000fc800078e33ff */
[----:B------:R-:W-:-:S13]  /*6060*/  ISETP.NE.AND P2, PT, R190, 0x1, PT ;  /* 0x00000001be00780c */ /* 0x000fda0003f45270 */
[----:B------:R-:W0:Y:S02]  /*6070*/  @P2 LDC.64 R184, c[0x0][0x9e8] ;  /* 0x00027a00ffb82b82 */ /* 0x000e240000000a00 */
[----:B0-----:R-:W-:-:S05]  /*6080*/  @P2 IMAD.HI.U32 R184, R189, R184, RZ ;  /* 0x000000b8bdb82227 */ /* 0x001fca00078e00ff */
[----:B------:R-:W-:-:S04]  /*6090*/  @P2 SHF.R.U32.HI R189, RZ, R185, R184 ;  /* 0x000000b9ffbd2219 */ /* 0x000fc800000116b8 */
[----:B------:R-:W-:Y:S01]  /*60a0*/  LOP3.LUT R189, RZ, R189, RZ, 0x33, !PT ;  /* 0x000000bdffbd7212 */ /* 0x000fe200078e33ff */
[----:B------:R-:W-:Y:S06]  /*60b0*/  BRA `(.L_x_1241) ;  /* 0x0000000000147947 */ /* 0x000fec0003800000 */
.L_x_1240:
[----:B------:R-:W-:-:S05]  /*60c0*/  IMAD.U32 R190, RZ, RZ, UR59 ;  /* 0x0000003bffbe7e24 */ /* 0x000fca000f8e00ff */
[----:B------:R-:W-:-:S13]  /*60d0*/  ISETP.NE.AND P2, PT, R190, 0x1, PT ;  /* 0x00000001be00780c */ /* 0x000fda0003f45270 */
[----:B------:R-:W0:Y:S02]  /*60e0*/  @P2 LDC.64 R184, c[0x0][0x9e8] ;  /* 0x00027a00ffb82b82 */ /* 0x000e240000000a00 */
[----:B0-----:R-:W-:-:S05]  /*60f0*/  @P2 IMAD.HI.U32 R184, R189, R184, RZ ;  /* 0x000000b8bdb82227 */ /* 0x001fca00078e00ff */
[----:B------:R-:W-:-:S07]  /*6100*/  @P2 SHF.R.U32.HI R189, RZ, R185, R184 ;  /* 0x000000b9ffbd2219 */ /* 0x000fce00000116b8 */
.L_x_1241:
[----:B------:R-:W-:Y:S05]  /*6110*/  BSYNC B0 ;  /* 0x0000000000007941 */ /* 0x000fea0003800000 */
.L_x_1239:
[----:B------:R-:W-:-:S04]  /*6120*/  IMAD R189, R189, R190, -R0 ;  /* 0x000000bebdbd7224 */ /* 0x000fc800078e0a00 */
[----:B------:R-:W-:-:S05]  /*6130*/  IMAD.IADD R189, R189, 0x1, -R16 ;  /* 0x00000001bdbd7824 */ /* 0x000fca00078e0a10 */
[----:B------:R-:W-:Y:S02]  /*6140*/  VIADDMNMX R21, R189, R190, R21, PT ;  /* 0x000000bebd157246 */ /* 0x000fe40003800115 */
[----:B------:R-:W-:-:S07]  /*6150*/  VIMNMX R2, R2, R189, !PT ;  /* 0x000000bd02027248 */ /* 0x000fce0007fe0100 */
.L_x_1238:
[----:B------:R-:W-:Y:S01]  /*6160*/  ISETP.GT.AND P2, PT, R20, -0x1, PT ;  /* 0xffffffff1400780c */ /* 0x000fe20003f44270 */
[----:B------:R-:W0:Y:S03]  /*6170*/  SHFL.IDX PT, R188, R188, 0x1, 0x1c1f ;  /* 0x003c1f00bcbc7f89 */ /* 0x000e2600000e0000 */
[C---:B------:R-:W-:Y:S02]  /*6180*/  ISETP.GT.AND P5, PT, R2.reuse, RZ, P2 ;  /* 0x000000ff0200720c */ /* 0x040fe400017a4270 */
[C---:B------:R-:W-:Y:S02]  /*6190*/  ISETP.GT.AND P4, PT, R2.reuse, 0x1, P2 ;  /* 0x000000010200780c */ /* 0x040fe40001784270 */
[----:B------:R-:W-:Y:S02]  /*61a0*/  ISETP.LT.OR P5, PT, R21, 0x1, P5 ;  /* 0x000000011500780c */ /* 0x000fe40002fa1670 */
[----:B------:R-:W-:-:S02]  /*61b0*/  ISETP.GT.AND P6, PT, R2, 0x8, P2 ;  /* 0x000000080200780c */ /* 0x000fc400017c4270 */
[----:B------:R-:W-:Y:S02]  /*61c0*/  FSEL R184, R152, -INF , !P5 ;  /* 0xff80000098b87808 */ /* 0x000fe40006800000 */
[C---:B------:R-:W-:Y:S02]  /*61d0*/  ISETP.GT.AND P5, PT, R2.reuse, 0x10, P2 ;  /* 0x000000100200780c */ /* 0x040fe400017a4270 */
[----:B------:R-:W-:Y:S02]  /*61e0*/  ISETP.GT.AND P3, PT, R2, 0x9, P2 ;  /* 0x000000090200780c */ /* 0x000fe40001764270 */
[C---:B------:R-:W-:Y:S02]  /*61f0*/  ISETP.LT.OR P5, PT, R21.reuse, 0x11, P5 ;  /* 0x000000111500780c */ /* 0x040fe40002fa1670 */
[----:B------:R-:W-:Y:S02]  /*6200*/  ISETP.LT.OR P4, PT, R21, 0x2, P4 ;  /* 0x000000021500780c */ /* 0x000fe40002781670 */
[----:B------:R-:W-:-:S02]  /*6210*/  FSEL R160, R160, -INF , !P5 ;  /* 0xff800000a0a07808 */ /* 0x000fc40006800000 */
[----:B------:R-:W-:Y:S01]  /*6220*/  ISETP.GT.AND P5, PT, R2, 0x20, P2 ;  /* 0x000000200200780c */ /* 0x000fe200017a4270 */
[--C-:B0-----:R-:W-:Y:S01]  /*6230*/  IMAD.IADD R187, R187, 0x1, R188.reuse ;  /* 0x00000001bbbb7824 */ /* 0x101fe200078e02bc */
[C---:B------:R-:W-:Y:S01]  /*6240*/  ISETP.LT.OR P6, PT, R21.reuse, 0x9, P6 ;  /* 0x000000091500780c */ /* 0x040fe200037c1670 */
[----:B------:R-:W-:Y:S01]  /*6250*/  IMAD.IADD R186, R186, 0x1, R188 ;  /* 0x00000001baba7824 */ /* 0x000fe200078e02bc */
[C---:B------:R-:W-:Y:S02]  /*6260*/  ISETP.LT.OR P3, PT, R21.reuse, 0xa, P3 ;  /* 0x0000000a1500780c */ /* 0x040fe40001f61670 */
[----:B------:R-:W-:Y:S02]  /*6270*/  ISETP.LT.OR P5, PT, R21, 0x21, P5 ;  /* 0x000000211500780c */ /* 0x000fe40002fa1670 */
[----:B------:R-:W-:Y:S02]  /*6280*/  FSEL R185, R153, -INF , !P4 ;  /* 0xff80000099b97808 */ /* 0x000fe40006000000 */
[----:B------:R-:W-:-:S02]  /*6290*/  FSEL R156, R156, -INF , !P6 ;  /* 0xff8000009c9c7808 */ /* 0x000fc40007000000 */
[----:B------:R-:W-:Y:S02]  /*62a0*/  FSEL R157, R157, -INF , !P3 ;  /* 0xff8000009d9d7808 */ /* 0x000fe40005800000 */
[C---:B------:R-:W-:Y:S02]  /*62b0*/  ISETP.GT.AND P4, PT, R2.reuse, 0x11, P2 ;  /* 0x000000110200780c */ /* 0x040fe40001784270 */
[C---:B------:R-:W-:Y:S02]  /*62c0*/  ISETP.GT.AND P6, PT, R2.reuse, 0x18, P2 ;  /* 0x000000180200780c */ /* 0x040fe400017c4270 */
[----:B------:R-:W-:Y:S02]  /*62d0*/  ISETP.GT.AND P3, PT, R2, 0x19, P2 ;  /* 0x000000190200780c */ /* 0x000fe40001764270 */
[----:B------:R-:W-:Y:S02]  /*62e0*/  FSEL R168, R168, -INF , !P5 ;  /* 0xff800000a8a87808 */ /* 0x000fe40006800000 */
[----:B------:R-:W-:-:S02]  /*62f0*/  ISETP.GT.AND P5, PT, R2, 0x30, P2 ;  /* 0x000000300200780c */ /* 0x000fc400017a4270 */
[C---:B------:R-:W-:Y:S02]  /*6300*/  ISETP.LT.OR P4, PT, R21.reuse, 0x12, P4 ;  /* 0x000000121500780c */ /* 0x040fe40002781670 */
[C---:B------:R-:W-:Y:S02]  /*6310*/  ISETP.LT.OR P6, PT, R21.reuse, 0x19, P6 ;  /* 0x000000191500780c */ /* 0x040fe400037c1670 */
        /* <DEDUP_REMOVED lines=9> */
[----:B------:R-:W-:-:S02]  /*63b0*/  PLOP3.LUT P5, PT, PT, PT, UP1, 0x40, 0x0 ;  /* 0x000000000000781c */ /* 0x000fc40003fae818 */
        /* <DEDUP_REMOVED lines=14> */
[----:B------:R-:W-:Y:S01]  /*64a0*/  FSEL R181, R181, -INF , !P3 ;  /* 0xff800000b5b57808 */ /* 0x000fe20005800000 */
        /* <DEDUP_REMOVED lines=14> */
.L_x_1244:
[----:B------:R-:W-:-:S05]  /*6590*/  IMAD.U32 R2, RZ, RZ, UR59 ;  /* 0x0000003bff027e24 */ /* 0x000fca000f8e00ff */
[----:B------:R-:W-:-:S13]  /*65a0*/  ISETP.NE.AND P3, PT, R2, 0x1, PT ;  /* 0x000000010200780c */ /* 0x000fda0003f65270 */
[----:B------:R-:W0:Y:S02]  /*65b0*/  @P3 LDC.64 R152, c[0x0][0x9e8] ;  /* 0x00027a00ff983b82 */ /* 0x000e240000000a00 */
[----:B0-----:R-:W-:-:S05]  /*65c0*/  @P3 IMAD.HI.U32 R152, R188, R152, RZ ;  /* 0x00000098bc983227 */ /* 0x001fca00078e00ff */
[----:B------:R-:W-:-:S07]  /*65d0*/  @P3 SHF.R.U32.HI R188, RZ, R153, R152 ;  /* 0x00000099ffbc3219 */ /* 0x000fce0000011698 */
.L_x_1245:
[----:B------:R-:W-:Y:S05]  /*65e0*/  BSYNC B0 ;  /* 0x0000000000007941 */ /* 0x000fea0003800000 */
.L_x_1243:
[----:B------:R-:W-:-:S04]  /*65f0*/  IMAD R0, R188, R2, -R0 ;  /* 0x00000002bc007224 */ /* 0x000fc800078e0a00 */
[----:B------:R-:W-:-:S05]  /*6600*/  IMAD.IADD R0, R0, 0x1, -R16 ;  /* 0x0000000100007824 */ /* 0x000fca00078e0a10 */
[----:B------:R-:W-:Y:S02]  /*6610*/  VIADDMNMX R187, R0, R2, R187, PT ;  /* 0x0000000200bb7246 */ /* 0x000fe400038001bb */
[----:B------:R-:W-:-:S07]  /*6620*/  VIMNMX R186, R186, R0, !PT ;  /* 0x00000000baba7248 */ /* 0x000fce0007fe0100 */
.L_x_1242:
[----:B------:R-:W-:Y:S01]  /*6630*/  ISETP.GT.AND P4, PT, R186, 0x9, P2 ;  /* 0x00000009ba00780c */ /* 0x000fe20001784270 */
[----:B------:R-:W-:Y:S01]  /*6640*/  ULDC UR5, c[0x0][0x988] ;  /* 0x0002620000057ab9 */ /* 0x000fe20000000800 */
[----:B------:R-:W-:Y:S01]  /*6650*/  FMNMX.FTZ R0, R184, R4, !PT ;  /* 0x00000004b8007209 */ /* 0x000fe20007810000 */
[----:B------:R-:W-:Y:S01]  /*6660*/  UMOV UR38, UR7 ;  /* 0x0000000700267c82 */ /* 0x000fe20008000000 */
[----:B------:R-:W-:Y:S01]  /*6670*/  ISETP.LT.OR P4, PT, R187, 0xa, P4 ;  /* 0x0000000abb00780c */ /* 0x000fe20002781670 */
[----:B------:R-:W-:Y:S01]  /*6680*/  UMOV UR36, UR4 ;  /* 0x0000000400247c82 */ /* 0x000fe20008000000 */
[----:B------:R-:W-:Y:S02]  /*6690*/  FMNMX.FTZ R0, R185, R0, !PT ;  /* 0x00000000b9007209 */ /* 0x000fe40007810000 */
[----:B------:R-:W-:Y:S02]  /*66a0*/  FSEL R159, R159, -INF , !P4 ;  /* 0xff8000009f9f7808 */ /* 0x000fe40006000000 */
[----:B------:R-:W-:-:S02]  /*66b0*/  ISETP.GT.AND P4, PT, R186, 0x19, P2 ;  /* 0x00000019ba00780c */ /* 0x000fc40001784270 */
[----:B------:R-:W-:Y:S02]  /*66c0*/  FMNMX.FTZ R0, R156, R0, !PT ;  /* 0x000000009c007209 */ /* 0x000fe40007810000 */
[----:B------:R-:W-:Y:S02]  /*66d0*/  ISETP.LT.OR P4, PT, R187, 0x1a, P4 ;  /* 0x0000001abb00780c */ /* 0x000fe40002781670 */
[C---:B------:R-:W-:Y:S02]  /*66e0*/  ISETP.GT.AND P3, PT, R186.reuse, 0x1, P2 ;  /* 0x00000001ba00780c */ /* 0x040fe40001764270 */
[----:B------:R-:W-:Y:S02]  /*66f0*/  FSEL R167, R167, -INF , !P4 ;  /* 0xff800000a7a77808 */ /* 0x000fe40006000000 */
[----:B------:R-:W-:Y:S02]  /*6700*/  ISETP.GT.AND P4, PT, R186, RZ, P2 ;  /* 0x000000ffba00720c */ /* 0x000fe40001784270 */
[----:B------:R-:W-:-:S02]  /*6710*/  FMNMX.FTZ R0, R157, R0, !PT ;  /* 0x000000009d007209 */ /* 0x000fc40007810000 */
[C---:B------:R-:W-:Y:S02]  /*6720*/  ISETP.LT.OR P4, PT, R187.reuse, 0x1, P4 ;  /* 0x00000001bb00780c */ /* 0x040fe40002781670 */
[----:B------:R-:W-:Y:S02]  /*6730*/  ISETP.GT.AND P6, PT, R186, 0x8, P2 ;  /* 0x00000008ba00780c */ /* 0x000fe400017c4270 */
[C---:B------:R-:W-:Y:S02]  /*6740*/  ISETP.LT.OR P3, PT, R187.reuse, 0x2, P3 ;  /* 0x00000002bb00780c */ /* 0x040fe40001f61670 */
[----:B------:R-:W-:Y:S02]  /*6750*/  FSEL R154, R154, -INF , !P4 ;  /* 0xff8000009a9a7808 */ /* 0x000fe40006000000 */
[----:B------:R-:W-:Y:S02]  /*6760*/  FMNMX.FTZ R0, R160, R0, !PT ;  /* 0x00000000a0007209 */ /* 0x000fe40007810000 */
[----:B------:R-:W-:-:S02]  /*6770*/  ISETP.LT.OR P6, PT, R187, 0x9, P6 ;  /* 0x00000009bb00780c */ /* 0x000fc400037c1670 */
[----:B------:R-:W-:Y:S02]  /*6780*/  FSEL R155, R155, -INF , !P3 ;  /* 0xff8000009b9b7808 */ /* 0x000fe40005800000 */
[----:B------:R-:W-:Y:S02]  /*6790*/  FMNMX.FTZ R2, R154, R3, !PT ;  /* 0x000000039a027209 */ /* 0x000fe40007810000 */
[----:B------:R-:W-:Y:S02]  /*67a0*/  FMNMX.FTZ R0, R161, R0, !PT ;  /* 0x00000000a1007209 */ /* 0x000fe40007810000 */
[----:B------:R-:W-:Y:S02]  /*67b0*/  ISETP.GT.AND P5, PT, R186, 0x10, P2 ;  /* 0x00000010ba00780c */ /* 0x000fe400017a4270 */
[----:B------:R-:W-:Y:S02]  /*67c0*/  FSEL R158, R158, -INF , !P6 ;  /* 0xff8000009e9e7808 */ /* 0x000fe40007000000 */
[----:B------:R-:W-:-:S02]  /*67d0*/  FMNMX.FTZ R2, R155, R2, !PT ;  /* 0x000000029b027209 */ /* 0x000fc40007810000 */
[----:B------:R-:W-:Y:S02]  /*67e0*/  FMNMX.FTZ R0, R164, R0, !PT ;  /* 0x00000000a4007209 */ /* 0x000fe40007810000 */
[----:B------:R-:W-:Y:S02]  /*67f0*/  ISETP.GT.AND P3, PT, R186, 0x11, P2 ;  /* 0x00000011ba00780c */ /* 0x000fe40001764270 */
[----:B------:R-:W-:Y:S02]  /*6800*/  ISETP.LT.OR P5, PT, R187, 0x11, P5 ;  /* 0x00000011bb00780c */ /* 0x000fe40002fa1670 */
[----:B------:R-:W-:Y:S02]  /*6810*/  FMNMX.FTZ R2, R158, R2, !PT ;  /* 0x000000029e027209 */ /* 0x000fe40007810000 */
[----:B------:R-:W-:Y:S02]  /*6820*/  FMNMX.FTZ R0, R165, R0, !PT ;  /* 0x00000000a5007209 */ /* 0x000fe40007810000 */
[----:B------:R-:W-:-:S02]  /*6830*/  ISETP.GT.AND P6, PT, R186, 0x18, P2 ;  /* 0x00000018ba00780c */ /* 0x000fc400017c4270 */
[----:B------:R-:W-:Y:S02]  /*6840*/  ISETP.LT.OR P3, PT, R187, 0x12, P3 ;  /* 0x00000012bb00780c */ /* 0x000fe40001f61670 */
[----:B------:R-:W-:Y:S02]  /*6850*/  FSEL R162, R162, -INF , !P5 ;  /* 0xff800000a2a27808 */ /* 0x000fe40006800000 */
[----:B------:R-:W-:Y:S02]  /*6860*/  FMNMX.FTZ R2, R159, R2, !PT ;  /* 0x000000029f027209 */ /* 0x000fe40007810000 */
[----:B------:R-:W-:Y:S02]  /*6870*/  FMNMX.FTZ R0, R168, R0, !PT ;  /* 0x00000000a8007209 */ /* 0x000fe40007810000 */
[----:B------:R-:W-:Y:S02]  /*6880*/  ISETP.LT.OR P6, PT, R187, 0x19, P6 ;  /* 0x00000019bb00780c */ /* 0x000fe400037c1670 */
[----:B------:R-:W-:-:S02]  /*6890*/  FSEL R163, R163, -INF , !P3 ;  /* 0xff800000a3a37808 */ /* 0x000fc40005800000 */
[----:B------:R-:W-:Y:S02]  /*68a0*/  FMNMX.FTZ R2, R162, R2, !PT ;  /* 0x00000002a2027209 */ /* 0x000fe40007810000 */
[----:B------:R-:W-:Y:S02]  /*68b0*/  FMNMX.FTZ R0, R169, R0, !PT ;  /* 0x00000000a9007209 */ /* 0x000fe40007810000 */
[----:B------:R-:W-:Y:S02]  /*68c0*/  ISETP.GT.AND P5, PT, R186, 0x20, P2 ;  /* 0x00000020ba00780c */ /* 0x000fe400017a4270 */
[----:B------:R-:W-:Y:S02]  /*68d0*/  FSEL R166, R166, -INF , !P6 ;  /* 0xff800000a6a67808 */ /* 0x000fe40007000000 */
[----:B------:R-:W-:Y:S02]  /*68e0*/  FMNMX.FTZ R2, R163, R2, !PT ;  /* 0x00000002a3027209 */ /* 0x000fe40007810000 */
[----:B------:R-:W-:-:S02]  /*68f0*/  FMNMX.FTZ R0, R172, R0, !PT ;  /* 0x00000000ac007209 */ /* 0x000fc40007810000 */
[----:B------:R-:W-:Y:S02]  /*6900*/  ISETP.GT.AND P3, PT, R186, 0x21, P2 ;  /* 0x00000021ba00780c */ /* 0x000fe40001764270 */
[----:B------:R-:W-:Y:S02]  /*6910*/  ISETP.LT.OR P5, PT, R187, 0x21, P5 ;  /* 0x00000021bb00780c */ /* 0x000fe40002fa1670 */
[----:B------:R-:W-:Y:S02]  /*6920*/  FMNMX.FTZ R2, R166, R2, !PT ;  /* 0x00000002a6027209 */ /* 0x000fe40007810000 */
[----:B------:R-:W-:Y:S02]  /*6930*/  FMNMX.FTZ R0, R173, R0, !PT ;  /* 0x00000000ad007209 */ /* 0x000fe40007810000 */
[----:B------:R-:W-:Y:S02]  /*6940*/  ISETP.GT.AND P6, PT, R186, 0x28, P2 ;  /* 0x00000028ba00780c */ /* 0x000fe400017c4270 */
[----:B------:R-:W-:-:S02]  /*6950*/  FSEL R170, R170, -INF , !P5 ;  /* 0xff800000aaaa7808 */ /* 0x000fc40006800000 */
[----:B------:R-:W-:Y:S02]  /*6960*/  ISETP.LT.OR P3, PT, R187, 0x22, P3 ;  /* 0x00000022bb00780c */ /* 0x000fe40001f61670 */
[----:B------:R-:W-:Y:S02]  /*6970*/  FMNMX.FTZ R2, R167, R2, !PT ;  /* 0x00000002a7027209 */ /* 0x000fe40007810000 */
[----:B------:R-:W-:Y:S02]  /*6980*/  FMNMX.FTZ R0, R176, R0, !PT ;  /* 0x00000000b0007209 */ /* 0x000fe40007810000 */
[----:B------:R-:W-:Y:S02]  /*6990*/  ISETP.GT.AND P5, PT, R186, 0x29, P2 ;  /* 0x00000029ba00780c */ /* 0x000fe400017a4270 */
[----:B------:R-:W-:Y:S02]  /*69a0*/  ISETP.LT.OR P6, PT, R187, 0x29, P6 ;  /* 0x00000029bb00780c */ /* 0x000fe400037c1670 */
[----:B------:R-:W-:-:S02]  /*69b0*/  FSEL R171, R171, -INF , !P3 ;  /* 0xff800000abab7808 */ /* 0x000fc40005800000 */
[----:B------:R-:W-:Y:S02]  /*69c0*/  FMNMX.FTZ R2, R170, R2, !PT ;  /* 0x00000002aa027209 */ /* 0x000fe40007810000 */
[----:B------:R-:W-:Y:S02]  /*69d0*/  FMNMX.FTZ R0, R177, R0, !PT ;  /* 0x00000000b1007209 */ /* 0x000fe40007810000 */
[----:B------:R-:W-:Y:S02]  /*69e0*/  ISETP.GT.AND P3, PT, R186, 0x30, P2 ;  /* 0x00000030ba00780c */ /* 0x000fe40001764270 */
[----:B------:R-:W-:Y:S02]  /*69f0*/  FSEL R174, R174, -INF , !P6 ;  /* 0xff800000aeae7808 */ /* 0x000fe40007000000 */
[----:B------:R-:W-:Y:S02]  /*6a00*/  ISETP.LT.OR P5, PT, R187, 0x2a, P5 ;  /* 0x0000002abb00780c */ /* 0x000fe40002fa1670 */
[----:B------:R-:W-:-:S02]  /*6a10*/  FMNMX.FTZ R2, R171, R2, !PT ;  /* 0x00000002ab027209 */ /* 0x000fc40007810000 */
[----:B------:R-:W-:Y:S02]  /*6a20*/  FMNMX.FTZ R0, R180, R0, !PT ;  /* 0x00000000b4007209 */ /* 0x000fe40007810000 */
[----:B------:R-:W-:Y:S02]  /*6a30*/  ISETP.GT.AND P4, PT, R186, 0x31, P2 ;  /* 0x00000031ba00780c */ /* 0x000fe40001784270 */
[----:B------:R-:W-:Y:S02]  /*6a40*/  ISETP.LT.OR P3, PT, R187, 0x31, P3 ;  /* 0x00000031bb00780c */ /* 0x000fe40001f61670 */
[----:B------:R-:W-:Y:S02]  /*6a50*/  FSEL R175, R175, -INF , !P5 ;  /* 0xff800000afaf7808 */ /* 0x000fe40006800000 */
[----:B------:R-:W-:Y:S02]  /*6a60*/  FMNMX.FTZ R2, R174, R2, !PT ;  /* 0x00000002ae027209 */ /* 0x000fe40007810000 */
[----:B------:R-:W-:-:S02]  /*6a70*/  FMNMX.FTZ R21, R181, R0, !PT ;  /* 0x00000000b5157209 */ /* 0x000fc40007810000 */
[----:B------:R-:W-:Y:S02]  /*6a80*/  ISETP.GT.AND P6, PT, R186, 0x38, P2 ;  /* 0x00000038ba00780c */ /* 0x000fe400017c4270 */
[----:B------:R-:W-:Y:S01]  /*6a90*/  ISETP.LT.OR P4, PT, R187, 0x32, P4 ;  /* 0x00000032bb00780c */ /* 0x000fe20002781670 */
[----:B------:R-:W0:Y:S01]  /*6aa0*/  SHFL.BFLY PT, R0, R21, 0x2, 0x1f ;  /* 0x0c401f0015007f89 */ /* 0x000e2200000e0000 */
[----:B------:R-:W-:Y:S02]  /*6ab0*/  FSEL R178, R178, -INF , !P3 ;  /* 0xff800000b2b27808 */ /* 0x000fe40005800000 */
[----:B------:R-:W-:Y:S02]  /*6ac0*/  FMNMX.FTZ R2, R175, R2, !PT ;  /* 0x00000002af027209 */ /* 0x000fe40007810000 */
[----:B------:R-:W-:Y:S02]  /*6ad0*/  ISETP.GT.AND P2, PT, R186, 0x39, P2 ;  /* 0x00000039ba00780c */ /* 0x000fe40001744270 */
[----:B------:R-:W-:-:S02]  /*6ae0*/  ISETP.LT.OR P6, PT, R187, 0x39, P6 ;  /* 0x00000039bb00780c */ /* 0x000fc400037c1670 */
[----:B------:R-:W-:Y:S02]  /*6af0*/  FSEL R179, R179, -INF , !P4 ;  /* 0xff800000b3b37808 */ /* 0x000fe40006000000 */
[----:B------:R-:W-:Y:S02]  /*6b00*/  FMNMX.FTZ R2, R178, R2, !PT ;  /* 0x00000002b2027209 */ /* 0x000fe40007810000 */
[----:B------:R-:W-:Y:S02]  /*6b10*/  ISETP.LT.OR P2, PT, R187, 0x3a, P2 ;  /* 0x0000003abb00780c */ /* 0x000fe40001741670 */
[----:B------:R-:W-:Y:S02]  /*6b20*/  FSEL R182, R182, -INF , !P6 ;  /* 0xff800000b6b67808 */ /* 0x000fe40007000000 */
[----:B------:R-:W-:Y:S02]  /*6b30*/  FMNMX.FTZ R2, R179, R2, !PT ;  /* 0x00000002b3027209 */ /* 0x000fe40007810000 */
[----:B------:R-:W-:-:S02]  /*6b40*/  FSEL R183, R183, -INF , !P2 ;  /* 0xff800000b7b77808 */ /* 0x000fc40005000000 */
[----:B------:R-:W-:Y:S02]  /*6b50*/  FMNMX.FTZ R2, R182, R2, !PT ;  /* 0x00000002b6027209 */ /* 0x000fe40007810000 */
[----:B0-----:R-:W-:Y:S02]  /*6b60*/  FMNMX.FTZ R21, R21, R0, !PT ;  /* 0x0000000015157209 */ /* 0x001fe40007810000 */
[----:B------:R-:W-:-:S03]  /*6b70*/  FMNMX.FTZ R2, R183, R2, !PT ;  /* 0x00000002b7027209 */ /* 0x000fc60007810000 */
[----:B------:R-:W0:Y:S04]  /*6b80*/  SHFL.BFLY PT, R0, R21, 0x1, 0x1f ;  /* 0x0c201f0015007f89 */ /* 0x000e2800000e0000 */
[----:B------:R-:W1:Y:S01]  /*6b90*/  SHFL.BFLY PT, R153, R2, 0x2, 0x1f ;  /* 0x0c401f0002997f89 */ /* 0x000e6200000e0000 */
[----:B0-----:R-:W-:Y:S02]  /*6ba0*/  FMNMX.FTZ R21, R21, R0, !PT ;  /* 0x0000000015157209 */ /* 0x001fe40007810000 */
[----:B-1----:R-:W-:-:S03]  /*6bb0*/  FMNMX.FTZ R153, R2, R153, !PT ;  /* 0x0000009902997209 */ /* 0x002fc60007810000 */
[C---:B------:R-:W-:Y:S01]  /*6bc0*/  FMUL.FTZ R0, R21.reuse, UR5 ;  /* 0x0000000515007c20 */ /* 0x040fe20008410000 */
[----:B------:R-:W-:Y:S01]  /*6bd0*/  FSETP.NEU.FTZ.AND P5, PT, R21, -INF , PT ;  /* 0xff8000001500780b */ /* 0x000fe20003fbd000 */
[----:B------:R-:W0:Y:S03]  /*6be0*/  SHFL.BFLY PT, R2, R153, 0x1, 0x1f ;  /* 0x0c201f0099027f89 */ /* 0x000e2600000e0000 */
[----:B------:R-:W-:-:S05]  /*6bf0*/  FSEL R0, R0, RZ, P5 ;  /* 0x000000ff00007208 */ /* 0x000fca0002800000 */
        /* <DEDUP_REMOVED lines=17> */
[----:B0-----:R-:W-:-:S02]  /*6d10*/  FMNMX.FTZ R153, R153, R2, !PT ;  /* 0x0000000299997209 */ /* 0x001fc40007810000 */
[----:B------:R-:W-:Y:S02]  /*6d20*/  FSEL R2, R21, RZ, P5 ;  /* 0x000000ff15027208 */ /* 0x000fe40002800000 */
[----:B------:R-:W-:-:S03]  /*6d30*/  FSETP.NEU.FTZ.AND P2, PT, R153, -INF , PT ;  /* 0xff8000009900780b */ /* 0x000fc60003f5d000 */
[----:B------:R-:W-:Y:S01]  /*6d40*/  MUFU.EX2 R152, R152 ;  /* 0x0000009800987308 */ /* 0x000fe20000000800 */
[----:B------:R-:W-:-:S04]  /*6d50*/  FADD.FTZ R2, -R2, R4 ;  /* 0x0000000402027221 */ /* 0x000fc80000010100 */
[----:B------:R-:W-:-:S03]  /*6d60*/  FMUL.FTZ R2, R2, UR5 ;  /* 0x0000000502027c20 */ /* 0x000fc60008410000 */
[----:B------:R0:W-:Y:S08]  /*6d70*/  MUFU.EX2 R4, R0 ;  /* 0x0000000000047308 */ /* 0x0001f00000000800 */
[----:B------:R-:W1:Y:S01]  /*6d80*/  MUFU.EX2 R2, R2 ;  /* 0x0000000200027308 */ /* 0x000e620000000800 */
[----:B0-----:R-:W-:-:S05]  /*6d90*/  FMUL.FTZ R0, R153, UR5 ;  /* 0x0000000599007c20 */ /* 0x001fca0008410000 */
[----:B------:R-:W-:Y:S02]  /*6da0*/  FSEL R0, R0, RZ, P2 ;  /* 0x000000ff00007208 */ /* 0x000fe40001000000 */
[----:B------:R-:W0:Y:S03]  /*6db0*/  MUFU.EX2 R198, R198 ;  /* 0x000000c600c67308 */ /* 0x000e260000000800 */
[--C-:B------:R-:W-:Y:S01]  /*6dc0*/  FFMA.FTZ R197, R154, UR5, -R0.reuse ;  /* 0x000000059ac57c23 */ /* 0x100fe20008010800 */
[--C-:B------:R-:W-:Y:S01]  /*6dd0*/  FFMA.FTZ R154, R155, UR5, -R0.reuse ;  /* 0x000000059b9a7c23 */ /* 0x100fe20008010800 */
[--C-:B------:R-:W-:Y:S01]  /*6de0*/  FFMA.FTZ R155, R159, UR5, -R0.reuse ;  /* 0x000000059f9b7c23 */ /* 0x100fe20008010800 */
[----:B------:R-:W-:Y:S01]  /*6df0*/  FSEL R159, R153, RZ, P2 ;  /* 0x000000ff999f7208 */ /* 0x000fe20001000000 */
[--C-:B------:R-:W-:Y:S01]  /*6e00*/  FFMA.FTZ R199, R158, UR5, -R0.reuse ;  /* 0x000000059ec77c23 */ /* 0x100fe20008010800 */
[--C-:B------:R-:W-:Y:S01]  /*6e10*/  FFMA.FTZ R193, R162, UR5, -R0.reuse ;  /* 0x00000005a2c17c23 */ /* 0x100fe20008010800 */
[--C-:B------:R-:W-:Y:S01]  /*6e20*/  FFMA.FTZ R163, R163, UR5, -R0.reuse ;  /* 0x00000005a3a37c23 */ /* 0x100fe20008010800 */
[--C-:B------:R-:W-:Y:S01]  /*6e30*/  FFMA.FTZ R195, R166, UR5, -R0.reuse ;  /* 0x00000005a6c37c23 */ /* 0x100fe20008010800 */
[----:B------:R-:W-:Y:S01]  /*6e40*/  FADD.FTZ R159, -R159, R3 ;  /* 0x000000039f9f7221 */ /* 0x000fe20000010100 */
[--C-:B------:R-:W-:Y:S01]  /*6e50*/  FFMA.FTZ R3, R167, UR5, -R0.reuse ;  /* 0x00000005a7037c23 */ /* 0x100fe20008010800 */
[--C-:B------:R-:W-:Y:S01]  /*6e60*/  FFMA.FTZ R170, R170, UR5, -R0.reuse ;  /* 0x00000005aaaa7c23 */ /* 0x100fe20008010800 */
[--C-:B------:R-:W-:Y:S01]  /*6e70*/  FFMA.FTZ R171, R171, UR5, -R0.reuse ;  /* 0x00000005abab7c23 */ /* 0x100fe20008010800 */
[----:B------:R-:W-:Y:S01]  /*6e80*/  FMUL.FTZ R159, R159, UR5 ;  /* 0x000000059f9f7c20 */ /* 0x000fe20008410000 */
[--C-:B------:R-:W-:Y:S01]  /*6e90*/  FFMA.FTZ R174, R174, UR5, -R0.reuse ;  /* 0x00000005aeae7c23 */ /* 0x100fe20008010800 */
[--C-:B------:R-:W-:Y:S01]  /*6ea0*/  FFMA.FTZ R175, R175, UR5, -R0.reuse ;  /* 0x00000005afaf7c23 */ /* 0x100fe20008010800 */
[--C-:B------:R-:W-:Y:S01]  /*6eb0*/  FFMA.FTZ R178, R178, UR5, -R0.reuse ;  /* 0x00000005b2b27c23 */ /* 0x100fe20008010800 */
[--C-:B------:R-:W-:Y:S01]  /*6ec0*/  FFMA.FTZ R179, R179, UR5, -R0.reuse ;  /* 0x00000005b3b37c23 */ /* 0x100fe20008010800 */
[--C-:B------:R-:W-:Y:S01]  /*6ed0*/  FFMA.FTZ R182, R182, UR5, -R0.reuse ;  /* 0x00000005b6b67c23 */ /* 0x100fe20008010800 */
[----:B------:R-:W-:Y:S01]  /*6ee0*/  FFMA.FTZ R183, R183, UR5, -R0 ;  /* 0x00000005b7b77c23 */ /* 0x000fe20008010800 */
[----:B------:R-:W-:Y:S01]  /*6ef0*/  MUFU.EX2 R197, R197 ;  /* 0x000000c500c57308 */ /* 0x000fe20000000800 */
[----:B------:R-:W-:-:S02]  /*6f00*/  IMAD.U32 R158, RZ, RZ, UR10 ;  /* 0x0000000aff9e7e24 */ /* 0x000fc4000f8e00ff */
[----:B-1----:R-:W-:Y:S01]  /*6f10*/  FFMA.FTZ R17, R2, R17, R196 ;  /* 0x0000001102117223 */ /* 0x002fe200000100c4 */
[C---:B------:R-:W-:Y:S01]  /*6f20*/  ISETP.GT.AND P2, PT, R20.reuse, UR58, PT ;  /* 0x0000003a14007c0c */ /* 0x040fe2000bf44270 */
[----:B------:R-:W-:Y:S01]  /*6f30*/  VIADD R20, R20, 0xffffffff ;  /* 0xffffffff14147836 */ /* 0x000fe20000000000 */
[----:B------:R-:W-:Y:S01]  /*6f40*/  F2FP.BF16.F32.PACK_AB R196, R152, R196 ;  /* 0x000000c498c4723e */ /* 0x000fe200000010ff */
[----:B------:R-:W-:Y:S02]  /*6f50*/  @!P1 VIADD R158, R158, 0x30860 ;  /* 0x000308609e9e9836 */ /* 0x000fe40000000000 */
[----:B------:R-:W-:Y:S01]  /*6f60*/  FADD.FTZ R17, R152, R17 ;  /* 0x0000001198117221 */ /* 0x000fe20000010000 */
[----:B------:R-:W1:Y:S02]  /*6f70*/  MUFU.EX2 R0, R159 ;  /* 0x0000009f00007308 */ /* 0x000e640000000800 */
[----:B------:R-:W-:Y:S01]  /*6f80*/  @!P1 PRMT R158, RZ, 0x654, R158 ;  /* 0x00000654ff9e9816 */ /* 0x000fe2000000009e */
[----:B0-----:R-:W-:-:S03]  /*6f90*/  FADD.FTZ R17, R198, R17 ;  /* 0x00000011c6117221 */ /* 0x001fc60000010000 */
[----:B------:R0:W-:Y:S02]  /*6fa0*/  @!P1 SYNCS.ARRIVE.TRANS64.RED.A1T0 RZ, [R158+URZ], RZ ;  /* 0x000000ff9eff99a7 */ /* 0x0001e4000810043f */
[----:B------:R-:W2:Y:S08]  /*6fb0*/  MUFU.EX2 R154, R154 ;  /* 0x0000009a009a7308 */ /* 0x000eb00000000800 */
[----:B------:R-:W3:Y:S01]  /*6fc0*/  MUFU.EX2 R156, R156 ;  /* 0x0000009c009c7308 */ /* 0x000ee20000000800 */
[----:B-1----:R-:W-:-:S07]  /*6fd0*/  FFMA.FTZ R5, R0, R5, R197 ;  /* 0x0000000500057223 */ /* 0x002fce00000100c5 */
        /* <DEDUP_REMOVED lines=16> */
[----:B0-----:R-:W0:Y:S01]  /*70e0*/  MUFU.EX2 R158, R163 ;  /* 0x000000a3009e7308 */ /* 0x001e220000000800 */
[----:B--2---:R-:W-:-:S07]  /*70f0*/  FADD.FTZ R5, R193, R5 ;  /* 0x00000005c1057221 */ /* 0x004fce0000010000 */
[----:B------:R-:W1:Y:S01]  /*7100*/  MUFU.EX2 R160, R160 ;  /* 0x000000a000a07308 */ /* 0x000e620000000800 */
[----:B---3--:R-:W-:-:S07]  /*7110*/  FADD.FTZ R17, R194, R17 ;  /* 0x00000011c2117221 */ /* 0x008fce0000010000 */
        /* <DEDUP_REMOVED lines=12> */
[----:B------:R-:W-:Y:S01]  /*71e0*/  F2FP.BF16.F32.PACK_AB R195, R3, R195 ;  /* 0x000000c303c3723e */ /* 0x000fe200000010ff */
[----:B------:R-:W-:-:S05]  /*71f0*/  IMAD.MOV.U32 R3, RZ, RZ, R153 ;  /* 0x000000ffff037224 */ /* 0x000fca00078e0099 */
[----:B------:R-:W1:Y:S01]  /*7200*/  MUFU.EX2 R190, R190 ;  /* 0x000000be00be7308 */ /* 0x000e620000000800 */
[C---:B--2---:R-:W-:Y:S01]  /*7210*/  FADD.FTZ R17, R161.reuse, R17 ;  /* 0x00000011a1117221 */ /* 0x044fe20000010000 */
[----:B------:R-:W-:-:S06]  /*7220*/  F2FP.BF16.F32.PACK_AB R188, R161, R188 ;  /* 0x000000bca1bc723e */ /* 0x000fcc00000010ff */
[----:B------:R-:W2:Y:S01]  /*7230*/  MUFU.EX2 R171, R171 ;  /* 0x000000ab00ab7308 */ /* 0x000ea20000000800 */
[----:B0-----:R-:W-:-:S07]  /*7240*/  FADD.FTZ R5, R170, R5 ;  /* 0x00000005aa057221 */ /* 0x001fce0000010000 */
[----:B------:R-:W0:Y:S01]  /*7250*/  MUFU.EX2 R164, R164 ;  /* 0x000000a400a47308 */ /* 0x000e220000000800 */
[----:B-1----:R-:W-:-:S07]  /*7260*/  FADD.FTZ R17, R190, R17 ;  /* 0x00000011be117221 */ /* 0x002fce0000010000 */
[----:B------:R-:W1:Y:S01]  /*7270*/  MUFU.EX2 R174, R174 ;  /* 0x000000ae00ae7308 */ /* 0x000e620000000800 */
[C---:B--2---:R-:W-:Y:S01]  /*7280*/  FADD.FTZ R5, R171.reuse, R5 ;  /* 0x00000005ab057221 */ /* 0x044fe20000010000 */
[----:B------:R-:W-:-:S06]  /*7290*/  F2FP.BF16.F32.PACK_AB R189, R171, R170 ;  /* 0x000000aaabbd723e */ /* 0x000fcc00000010ff */
[----:B------:R-:W2:Y:S01]  /*72a0*/  MUFU.EX2 R184, R184 ;  /* 0x000000b800b87308 */ /* 0x000ea20000000800 */
[C---:B0-----:R-:W-:Y:S01]  /*72b0*/  FADD.FTZ R17, R164.reuse, R17 ;  /* 0x00000011a4117221 */ /* 0x041fe20000010000 */
[----:B------:R-:W-:-:S06]  /*72c0*/  F2FP.BF16.F32.PACK_AB R190, R164, R190 ;  /* 0x000000bea4be723e */ /* 0x000fcc00000010ff */
[----:B------:R-:W0:Y:S01]  /*72d0*/  MUFU.EX2 R175, R175 ;  /* 0x000000af00af7308 */ /* 0x000e220000000800 */
[----:B-1----:R-:W-:-:S07]  /*72e0*/  FADD.FTZ R5, R174, R5 ;  /* 0x00000005ae057221 */ /* 0x002fce0000010000 */
        /* <DEDUP_REMOVED lines=11> */
[----:B0-----:R-:W-:Y:S01]  /*73a0*/  FADD.FTZ R17, R186, R17 ;  /* 0x00000011ba117221 */ /* 0x001fe20000010000 */
[----:B------:R-:W-:-:S03]  /*73b0*/  F2FP.BF16.F32.PACK_AB R186, R4, R186 ;  /* 0x000000ba04ba723e */ /* 0x000fc600000010ff */
[----:B------:R-:W-:-:S03]  /*73c0*/  FADD.FTZ R17, R4, R17 ;  /* 0x0000001104117221 */ /* 0x000fc60000010000 */
[----:B------:R-:W0:Y:S01]  /*73d0*/  MUFU.EX2 R183, R183 ;  /* 0x000000b700b77308 */ /* 0x000e220000000800 */
[C---:B-1----:R-:W-:Y:S01]  /*73e0*/  FADD.FTZ R5, R179.reuse, R5 ;  /* 0x00000005b3057221 */ /* 0x042fe20000010000 */
[----:B------:R-:W-:-:S03]  /*73f0*/  F2FP.BF16.F32.PACK_AB R185, R179, R178 ;  /* 0x000000b2b3b9723e */ /* 0x000fc600000010ff */
[----:B--2---:R-:W-:-:S04]  /*7400*/  FADD.FTZ R4, R182, R5 ;  /* 0x00000005b6047221 */ /* 0x004fc80000010000 */
[C---:B0-----:R-:W-:Y:S01]  /*7410*/  FADD.FTZ R5, R183.reuse, R4 ;  /* 0x00000004b7057221 */ /* 0x041fe20000010000 */
[----:B------:R-:W-:Y:S01]  /*7420*/  F2FP.BF16.F32.PACK_AB R187, R183, R182 ;  /* 0x000000b6b7bb723e */ /* 0x000fe200000010ff */
[----:B------:R-:W-:Y:S01]  /*7430*/  IMAD.MOV.U32 R4, RZ, RZ, R21 ;  /* 0x000000ffff047224 */ /* 0x000fe200078e0015 */
[----:B------:R-:W-:Y:S06]  /*7440*/  @P2 BRA `(.L_x_1246) ;  /* 0xffffffd8002c2947 */ /* 0x000fec000383ffff */
[----:B------:R-:W-:Y:S01]  /*7450*/  IMAD.MOV.U32 R3, RZ, RZ, R153 ;  /* 0x000000ffff037224 */ /* 0x000fe200078e0099 */
[----:B------:R-:W-:Y:S01]  /*7460*/  UMOV UR36, UR4 ;  /* 0x0000000400247c82 */ /* 0x000fe20008000000 */
[----:B------:R-:W-:Y:S01]  /*7470*/  IMAD.MOV.U32 R4, RZ, RZ, R21 ;  /* 0x000000ffff047224 */ /* 0x000fe200078e0015 */
[----:B------:R-:W-:-:S06]  /*7480*/  UMOV UR38, UR7 ;  /* 0x0000000700267c82 */ /* 0x000fcc0008000000 */
.L_x_1229:
[----:B------:R-:W-:Y:S01]  /*7490*/  ULDC UR4, c[0x0][0x448] ;  /* 0x0001120000047ab9 */ /* 0x000fe20000000800 */
[----:B------:R-:W-:Y:S02]  /*74a0*/  UIADD3 UR11, UR61, 0x7f, URZ ;  /* 0x0000007f3d0b7890 */ /* 0x000fe4000fffe03f */
[----:B------:R-:W-:Y:S02]  /*74b0*/  UISETP.NE.AND UP0, UPT, UR4, 0x1, UPT ;  /* 0x000000010400788c */ /* 0x000fe4000bf05270 */
[----:B------:R-:W-:Y:S01]  /*74c0*/  UIADD3 UR10, UR60, 0x1, -UR39 ;  /* 0x000000013c0a7890 */ /* 0x000fe2000fffe827 */
[----:B------:R-:W-:Y:S02]  /*74d0*/  ULDC UR4, c[0x0][0x9e4] ;  /* 0x0002790000047ab9 */ /* 0x000fe40000000800 */
[----:B------:R-:W-:-:S06]  /*74e0*/  UISETP.GE.AND UP1, UPT, UR4, 0x1, UPT ;  /* 0x000000010400788c */ /* 0x000fcc000bf26270 */
[----:B------:R-:W-:Y:S01]  /*74f0*/  @UP0 ULDC UR6, c[0x0][0x44c] ;  /* 0x0001130000060ab9 */ /* 0x000fe20000000800 */
[----:B------:R-:W-:Y:S01]  /*7500*/  PLOP3.LUT P5, PT, PT, PT, UP1, 0x80, 0x0 ;  /* 0x000000000000781c */ /* 0x000fe20003faf018 */
[----:B------:R-:W-:Y:S01]  /*7510*/  UIMAD.WIDE.U32 UR6, UR11, UR6, URZ ;  /* 0x000000060b0672a5 */ /* 0x000fe2000f8e003f */
[----:B------:R-:W-:-:S03]  /*7520*/  @UP0 ULDC UR14, c[0x0][0x450] ;  /* 0x00011400000e0ab9 */ /* 0x000fc60000000800 */
[----:B------:R-:W-:-:S04]  /*7530*/  @UP0 USHF.R.U32.HI UR11, URZ, UR14, UR7 ;  /* 0x0000000e3f0b0299 */ /* 0x000fc80008011607 */
[----:B------:R-:W-:-:S04]  /*7540*/  UIADD3 UR10, UR10, UR11, URZ ;  /* 0x0000000b0a0a7290 */ /* 0x000fc8000fffe03f */
[----:B------:R-:W-:Y:S01]  /*7550*/  UIADD3 UR18, UR10, -UR18, URZ ;  /* 0x800000120a127290 */ /* 0x000fe2000fffe03f */
[----:B------:R-:W-:Y:S11]  /*7560*/  @!P5 BRA `(.L_x_1247) ;  /* 0x000000000048d947 */ /* 0x000ff60003800000 */
        /* <DEDUP_REMOVED lines=11> */
.L_x_1248:
[----:B------:R-:W-:-:S11]  /*7620*/  UISETP.NE.AND UP1, UPT, UR4, 0x1, UPT ;  /* 0x000000010400788c */ /* 0x000fd6000bf25270 */
[----:B------:R-:W-:Y:S02]  /*7630*/  @UP1 ULDC.64 UR6, c[0x0][0x9e8] ;  /* 0x00027a0000061ab9 */ /* 0x000fe40000000a00 */
[----:B------:R-:W-:-:S04]  /*7640*/  UIMAD.WIDE.U32 UR10, UR14, UR6, URZ ;  /* 0x000000060e0a72a5 */ /* 0x000fc8000f8e003f */
[----:B------:R-:W-:-:S12]  /*7650*/  @UP1 USHF.R.U32.HI UR14, URZ, UR7, UR11 ;  /* 0x000000073f0e1299 */ /* 0x000fd8000801160b */
.L_x_1249:
[----:B------:R-:W-:-:S04]  /*7660*/  UIMAD UR4, UR14, UR4, URZ ;  /* 0x000000040e0472a4 */ /* 0x000fc8000f8e023f */
[----:B------:R-:W-:-:S04]  /*7670*/  UISETP.LT.AND UP1, UPT, UR18, UR4, UPT ;  /* 0x000000041200728c */ /* 0x000fc8000bf21270 */
[----:B------:R-:W-:-:S12]  /*7680*/  USEL UR18, UR18, UR4, !UP1 ;  /* 0x0000000412127287 */ /* 0x000fd8000c800000 */
.L_x_1247:
[----:B------:R-:W-:Y:S01]  /*7690*/  UIADD3 UR18, UR18, 0x3f, URZ ;  /* 0x0000003f12127890 */ /* 0x000fe2000fffe03f */
[----:B------:R-:W-:-:S03]  /*76a0*/  R2UR UR6, R22 ;  /* 0x00000000160672ca */ /* 0x000fc600000e0000 */
[----:B------:R-:W-:-:S04]  /*76b0*/  USHF.R.S32.HI UR4, URZ, 0x1f, UR18 ;  /* 0x0000001f3f047899 */ /* 0x000fc80008011412 */
[----:B------:R-:W-:-:S04]  /*76c0*/  ULEA.HI UR4, UR4, UR18, URZ, 0x6 ;  /* 0x0000001204047291 */ /* 0x000fc8000f8f303f */
[----:B------:R-:W-:-:S04]  /*76d0*/  USHF.R.S32.HI UR4, URZ, 0x6, UR4 ;  /* 0x000000063f047899 */ /* 0x000fc80008011404 */
[----:B------:R-:W-:-:S04]  /*76e0*/  UISETP.LT.AND UP1, UPT, UR6, UR4, UPT ;  /* 0x000000040600728c */ /* 0x000fc8000bf21270 */
[----:B------:R-:W-:-:S06]  /*76f0*/  USEL UR58, UR6, UR4, !UP1 ;  /* 0x00000004063a7287 */ /* 0x000fcc000c800000 */
[----:B------:R-:W-:-:S13]  /*7700*/  ISETP.GE.AND P2, PT, R20, UR58, PT ;  /* 0x0000003a14007c0c */ /* 0x000fda000bf46270 */
[----:B------:R-:W-:Y:S05]  /*7710*/  @!P2 BRA `(.L_x_1250) ;  /* 0x0000001c0024a947 */ /* 0x000fea0003800000 */
[----:B------:R-:W-:Y:S01]  /*7720*/  IMAD.MOV.U32 R230, RZ, RZ, R3 ;  /* 0x000000ffffe67224 */ /* 0x000fe200078e0003 */
[----:B------:R-:W-:Y:S01]  /*7730*/  UMOV UR6, UR38 ;  /* 0x0000002600067c82 */ /* 0x000fe20008000000 */
[----:B------:R-:W-:Y:S01]  /*7740*/  IMAD.MOV.U32 R21, RZ, RZ, R4 ;  /* 0x000000ffff157224 */ /* 0x000fe200078e0004 */
[----:B------:R-:W-:Y:S01]  /*7750*/  UMOV UR4, UR36 ;  /* 0x0000002400047c82 */ /* 0x000fe20008000000 */
[----:B------:R-:W-:-:S05]  /*7760*/  ULDC UR59, c[0x0][0x988] ;  /* 0x00026200003b7ab9 */ /* 0x000fca0000000800 */
.L_x_1259:
[----:B------:R-:W-:-:S04]  /*7770*/  UIADD3 UR7, UR4, 0x1, URZ ;  /* 0x0000000104077890 */ /* 0x000fc8000fffe03f */
[----:B------:R-:W-:-:S04]  /*7780*/  UISETP.NE.AND UP1, UPT, UR7, 0x2, UPT ;  /* 0x000000020700788c */ /* 0x000fc8000bf25270 */
[----:B------:R-:W-:Y:S02]  /*7790*/  USEL UR7, UR7, URZ, UP1 ;  /* 0x0000003f07077287 */ /* 0x000fe40008800000 */
[----:B------:R-:W-:-:S04]  /*77a0*/  USEL UR38, URZ, 0x1, UP1 ;  /* 0x000000013f267887 */ /* 0x000fc80008800000 */
[----:B------:R-:W-:Y:S01]  /*77b0*/  ULOP3.LUT UR38, UR6, UR38, URZ, 0x3c, !UPT ;  /* 0x0000002606267292 */ /* 0x000fe2000f8e3c3f */
[----:B------:R-:W-:Y:S01]  /*77c0*/  UMOV UR36, UR7 ;  /* 0x0000000700247c82 */ /* 0x000fe20008000000 */
[----:B------:R-:W-:Y:S10]  /*77d0*/  @!P0 BRA `(.L_x_1251) ;  /* 0x0000000000048947 */ /* 0x000ff40003800000 */
[----:B------:R-:W-:Y:S01]  /*77e0*/  BPT.TRAP 0x1 ;  /* 0x000000040000795c */ /* 0x000fe20000300000 */
.L_x_1251:
[----:B------:R-:W-:Y:S01]  /*77f0*/  ULEA UR5, UR36, UR37, 0x3 ;  /* 0x0000002524057291 */ /* 0x000fe2000f8e183f */
[----:B------:R-:W-:-:S05]  /*7800*/  IMAD.U32 R3, RZ, RZ, UR38 ;  /* 0x00000026ff037e24 */ /* 0x000fca000f8e00ff */
[----:B------:R-:W-:-:S04]  /*7810*/  SHF.L.U32 R3, R3, 0x1f, RZ ;  /* 0x0000001f03037819 */ /* 0x000fc800000006ff */
[----:B------:R0:W1:Y:S01]  /*7820*/  SYNCS.PHASECHK.TRANS64.TRYWAIT P2, [UR5+0x30830], R3 ;  /* 0x03083003ff0075a7 */ /* 0x0000620008040145 */
[----:B------:R-:W-:Y:S05]  /*7830*/  @!P0 BRA `(.L_x_1252) ;  /* 0x0000000000048947 */ /* 0x000fea0003800000 */
[----:B------:R-:W-:Y:S01]  /*7840*/  BPT.TRAP 0x1 ;  /* 0x000000040000795c */ /* 0x000fe20000300000 */
.L_x_1252:
[-C--:B------:R-:W-:Y:S01]  /*7850*/  FMUL.FTZ R24, R24, R2.reuse ;  /* 0x0000000218187220 */ /* 0x080fe20000410000 */
[----:B------:R-:W-:Y:S01]  /*7860*/  FMUL.FTZ R25, R25, R2 ;  /* 0x0000000219197220 */ /* 0x000fe20000410000 */
[----:B-1----:R-:W-:Y:S06]  /*7870*/  @P2 BRA `(.L_x_1253) ;  /* 0x0000000000082947 */ /* 0x002fec0003800000 */
[----:B------:R-:W1:Y:S02]  /*7880*/  SYNCS.PHASECHK.TRANS64.TRYWAIT P2, [UR5+0x30830], R3 ;  /* 0x03083003ff0075a7 */ /* 0x000e640008040145 */
[----:B-1----:R-:W-:Y:S05]  /*7890*/  @!P2 BRA `(.L_x_1254) ;  /* 0x000001240038a947 */ /* 0x002fea0003800000 */
.L_x_1253:
        /* <DEDUP_REMOVED lines=222> */
.L_x_1255:
[----:B------:R-:W-:Y:S01]  /*8680*/  ULEA UR14, UR4, UR37, 0x3 ;  /* 0x00000025040e7291 */ /* 0x000fe2000f8e183f */
[----:B------:R-:W-:-:S05]  /*8690*/  IMAD.U32 R0, RZ, RZ, UR6 ;  /* 0x00000006ff007e24 */ /* 0x000fca000f8e00ff */
[----:B------:R-:W-:-:S04]  /*86a0*/  SHF.L.U32 R0, R0, 0x1f, RZ ;  /* 0x0000001f00007819 */ /* 0x000fc800000006ff */
[----:B------:R2:W3:Y:S01]  /*86b0*/  SYNCS.PHASECHK.TRANS64.TRYWAIT P2, [UR14+0x30850], R0 ;  /* 0x03085000ff0075a7 */ /* 0x0004e2000804014e */
[----:B------:R-:W-:Y:S05]  /*86c0*/  @!P0 BRA `(.L_x_1256) ;  /* 0x0000000000048947 */ /* 0x000fea0003800000 */
[----:B------:R-:W-:Y:S01]  /*86d0*/  BPT.TRAP 0x1 ;  /* 0x000000040000795c */ /* 0x000fe20000300000 */
.L_x_1256:
[----:B---3--:R-:W-:Y:S05]  /*86e0*/  @P2 BRA `(.L_x_1257) ;  /* 0x0000000000082947 */ /* 0x008fea0003800000 */
[----:B------:R-:W3:Y:S02]  /*86f0*/  SYNCS.PHASECHK.TRANS64.TRYWAIT P2, [UR14+0x30850], R0 ;  /* 0x03085000ff0075a7 */ /* 0x000ee4000804014e */
[----:B---3--:R-:W-:Y:S05]  /*8700*/  @!P2 BRA `(.L_x_1258) ;  /* 0x0000011400b4a947 */ /* 0x008fea0003800000 */
.L_x_1257:
[----:B------:R-:W-:Y:S01]  /*8710*/  UIADD3 UR5, UR37, 0x400, URZ ;  /* 0x0000040025057890 */ /* 0x000fe2000fffe03f */
[----:B------:R-:W-:Y:S01]  /*8720*/  WARPGROUP.ARRIVE ;  /* 0x00000000000079c5 */ /* 0x000fe20000000000 */
[----:B------:R-:W-:Y:S01]  /*8730*/  UMOV UR11, 0x40000040 ;  /* 0x40000040000b7882 */ /* 0x000fe20000000000 */
[----:B--23--:R-:W-:Y:S01]  /*8740*/  FMNMX.FTZ R0, R152, R21, !PT ;  /* 0x0000001598007209 */ /* 0x00cfe20007810000 */
[----:B------:R-:W-:Y:S01]  /*8750*/  USHF.R.U32.HI UR5, URZ, 0x4, UR5 ;  /* 0x000000043f057899 */ /* 0x000fe20008011605 */
[C---:B------:R-:W-:Y:S01]  /*8760*/  ISETP.GT.AND P2, PT, R20.reuse, UR58, PT ;  /* 0x0000003a14007c0c */ /* 0x040fe2000bf44270 */
[----:B------:R-:W-:Y:S01]  /*8770*/  UMOV UR6, UR38 ;  /* 0x0000002600067c82 */ /* 0x000fe20008000000 */
[----:B------:R-:W-:Y:S01]  /*8780*/  FMNMX.FTZ R0, R153, R0, !PT ;  /* 0x0000000099007209 */ /* 0x000fe20007810000 */
[----:B------:R-:W-:Y:S01]  /*8790*/  ULOP3.LUT UR5, UR5, 0x3fff, URZ, 0xc0, !UPT ;  /* 0x00003fff05057892 */ /* 0x000fe2000f8ec03f */
[----:B------:R-:W-:Y:S02]  /*87a0*/  VIADD R20, R20, 0xffffffff ;  /* 0xffffffff14147836 */ /* 0x000fe40000000000 */
[----:B------:R-:W-:Y:S01]  /*87b0*/  FMNMX.FTZ R0, R156, R0, !PT ;  /* 0x000000009c007209 */ /* 0x000fe20007810000 */
[----:B------:R-:W-:-:S03]  /*87c0*/  ULOP3.LUT UR5, UR5, 0x2000000, URZ, 0xfc, !UPT ;  /* 0x0200000005057892 */ /* 0x000fc6000f8efc3f */
[----:B------:R-:W-:Y:S01]  /*87d0*/  FMNMX.FTZ R0, R157, R0, !PT ;  /* 0x000000009d007209 */ /* 0x000fe20007810000 */
[----:B------:R-:W-:-:S03]  /*87e0*/  ULEA UR4, UR4, UR5, 0xb ;  /* 0x0000000504047291 */ /* 0x000fc6000f8e583f */
[----:B------:R-:W-:Y:S01]  /*87f0*/  FMNMX.FTZ R0, R160, R0, !PT ;  /* 0x00000000a0007209 */ /* 0x000fe20007810000 */
[----:B------:R-:W-:-:S03]  /*8800*/  UMOV UR5, UR59 ;  /* 0x0000003b00057c82 */ /* 0x000fc60008000000 */
        /* <DEDUP_REMOVED lines=15> */
[----:B------:R-:W2:Y:S02]  /*8900*/  SHFL.BFLY PT, R2, R0, 0x2, 0x1f ;  /* 0x0c401f0000027f89 */ /* 0x000ea400000e0000 */
[----:B--2---:R-:W-:Y:S02]  /*8910*/  FMNMX.FTZ R2, R0, R2, !PT ;  /* 0x0000000200027209 */ /* 0x004fe40007810000 */
[----:B------:R-:W-:-:S03]  /*8920*/  FMNMX.FTZ R0, R154, R230, !PT ;  /* 0x000000e69a007209 */ /* 0x000fc60007810000 */
[----:B-1----:R-:W1:Y:S01]  /*8930*/  SHFL.BFLY PT, R4, R2, 0x1, 0x1f ;  /* 0x0c201f0002047f89 */ /* 0x002e6200000e0000 */
[----:B------:R-:W-:-:S04]  /*8940*/  FMNMX.FTZ R0, R155, R0, !PT ;  /* 0x000000009b007209 */ /* 0x000fc80007810000 */
[----:B------:R-:W-:-:S04]  /*8950*/  FMNMX.FTZ R0, R158, R0, !PT ;  /* 0x000000009e007209 */ /* 0x000fc80007810000 */
[----:B------:R-:W-:-:S04]  /*8960*/  FMNMX.FTZ R0, R159, R0, !PT ;  /* 0x000000009f007209 */ /* 0x000fc80007810000 */
[----:B------:R-:W-:-:S04]  /*8970*/  FMNMX.FTZ R0, R162, R0, !PT ;  /* 0x00000000a2007209 */ /* 0x000fc80007810000 */
[----:B------:R-:W-:-:S04]  /*8980*/  FMNMX.FTZ R0, R163, R0, !PT ;  /* 0x00000000a3007209 */ /* 0x000fc80007810000 */
[----:B------:R-:W-:Y:S02]  /*8990*/  FMNMX.FTZ R0, R166, R0, !PT ;  /* 0x00000000a6007209 */ /* 0x000fe40007810000 */
[----:B-1----:R-:W-:Y:S02]  /*89a0*/  FMNMX.FTZ R4, R2, R4, !PT ;  /* 0x0000000402047209 */ /* 0x002fe40007810000 */
[----:B0-----:R-:W-:-:S03]  /*89b0*/  FMNMX.FTZ R3, R167, R0, !PT ;  /* 0x00000000a7037209 */ /* 0x001fc60007810000 */
[----:B------:R-:W-:Y:S01]  /*89c0*/  FMUL.FTZ R0, R4, UR5 ;  /* 0x0000000504007c20 */ /* 0x000fe20008410000 */
[----:B------:R-:W-:Y:S01]  /*89d0*/  FMNMX.FTZ R3, R170, R3, !PT ;  /* 0x00000003aa037209 */ /* 0x000fe20007810000 */
[----:B------:R-:W-:Y:S02]  /*89e0*/  FADD.FTZ R2, -R4, R21 ;  /* 0x0000001504027221 */ /* 0x000fe40000010100 */
[--C-:B------:R-:W-:Y:S01]  /*89f0*/  FFMA.FTZ R21, R153, UR5, -R0.reuse ;  /* 0x0000000599157c23 */ /* 0x100fe20008010800 */
[----:B------:R-:W-:Y:S01]  /*8a00*/  FMNMX.FTZ R3, R171, R3, !PT ;  /* 0x00000003ab037209 */ /* 0x000fe20007810000 */
[----:B------:R-:W-:Y:S01]  /*8a10*/  FMUL.FTZ R2, R2, UR5 ;  /* 0x0000000502027c20 */ /* 0x000fe20008410000 */
[----:B------:R-:W-:Y:S02]  /*8a20*/  FFMA.FTZ R153, R165, UR5, -R0 ;  /* 0x00000005a5997c23 */ /* 0x000fe40008010800 */
[----:B------:R-:W-:Y:S01]  /*8a30*/  FMNMX.FTZ R3, R174, R3, !PT ;  /* 0x00000003ae037209 */ /* 0x000fe20007810000 */
[----:B------:R-:W-:Y:S03]  /*8a40*/  MUFU.EX2 R21, R21 ;  /* 0x0000001500157308 */ /* 0x000fe60000000800 */
[----:B------:R-:W-:-:S04]  /*8a50*/  FMNMX.FTZ R3, R175, R3, !PT ;  /* 0x00000003af037209 */ /* 0x000fc80007810000 */
[----:B------:R-:W-:Y:S01]  /*8a60*/  FMNMX.FTZ R3, R178, R3, !PT ;  /* 0x00000003b2037209 */ /* 0x000fe20007810000 */
[----:B------:R-:W-:Y:S03]  /*8a70*/  MUFU.EX2 R2, R2 ;  /* 0x0000000200027308 */ /* 0x000fe60000000800 */
[----:B------:R-:W-:-:S04]  /*8a80*/  FMNMX.FTZ R3, R179, R3, !PT ;  /* 0x00000003b3037209 */ /* 0x000fc80007810000 */
[----:B------:R-:W-:Y:S01]  /*8a90*/  FMNMX.FTZ R3, R182, R3, !PT ;  /* 0x00000003b6037209 */ /* 0x000fe20007810000 */
[----:B------:R-:W-:Y:S03]  /*8aa0*/  MUFU.EX2 R153, R153 ;  /* 0x0000009900997308 */ /* 0x000fe60000000800 */
[----:B------:R-:W-:Y:S01]  /*8ab0*/  FMNMX.FTZ R3, R183, R3, !PT ;  /* 0x00000003b7037209 */ /* 0x000fe20007810000 */
[----:B------:R-:W-:Y:S02]  /*8ac0*/  WARPGROUP.DEPBAR.LE gsb0, 0x0 ;  /* 0x00008000000079c5 */ /* 0x000fe40000010000 */
[----:B------:R-:W-:Y:S01]  /*8ad0*/  WARPGROUP.ARRIVE ;  /* 0x00000000000079c5 */ /* 0x000fe20000000000 */
[--C-:B------:R-:W-:Y:S01]  /*8ae0*/  FFMA.FTZ R198, R156, UR5, -R0.reuse ;  /* 0x000000059cc67c23 */ /* 0x100fe20008010800 */
[--C-:B------:R-:W-:Y:S01]  /*8af0*/  FFMA.FTZ R196, R152, UR5, -R0.reuse ;  /* 0x0000000598c47c23 */ /* 0x100fe20008010800 */
[----:B------:R-:W0:Y:S01]  /*8b00*/  SHFL.BFLY PT, R156, R3, 0x2, 0x1f ;  /* 0x0c401f00039c7f89 */ /* 0x000e2200000e0000 */
[----:B------:R-:W-:-:S02]  /*8b10*/  FFMA.FTZ R152, R161, UR5, -R0 ;  /* 0x00000005a1987c23 */ /* 0x000fc40008010800 */
[----:B------:R-:W-:Y:S01]  /*8b20*/  HGMMA.64x256x16.F32.BF16 R24, R192, gdesc[UR8].tnspB, R24, gsb0 ;  /* 0x43e00008c0187df0 */ /* 0x000fe20008001818 */
[----:B------:R-:W-:Y:S01]  /*8b30*/  UIADD3 UR10, UR4, 0x100, URZ ;  /* 0x00000100040a7890 */ /* 0x000fe2000fffe03f */
[----:B------:R-:W1:Y:S01]  /*8b40*/  MUFU.EX2 R196, R196 ;  /* 0x000000c400c47308 */ /* 0x000e620000000800 */
[----:B------:R-:W-:-:S07]  /*8b50*/  UMOV UR11, 0x40000040 ;  /* 0x40000040000b7882 */ /* 0x000fce0000000000 */
[----:B------:R-:W2:Y:S08]  /*8b60*/  MUFU.EX2 R198, R198 ;  /* 0x000000c600c67308 */ /* 0x000eb00000000800 */
[----:B------:R-:W-:Y:S01]  /*8b70*/  MUFU.EX2 R152, R152 ;  /* 0x0000009800987308 */ /* 0x000fe20000000800 */
[----:B-1----:R-:W-:Y:S01]  /*8b80*/  FFMA.FTZ R17, R2, R17, R196 ;  /* 0x0000001102117223 */ /* 0x002fe200000100c4 */
[----:B------:R-:W-:-:S02]  /*8b90*/  F2FP.BF16.F32.PACK_AB R196, R21, R196 ;  /* 0x000000c415c4723e */ /* 0x000fc400000010ff */
[----:B0-----:R-:W-:Y:S01]  /*8ba0*/  FMNMX.FTZ R3, R3, R156, !PT ;  /* 0x0000009c03037209 */ /* 0x001fe20007810000 */
[----:B------:R-:W-:Y:S01]  /*8bb0*/  FFMA.FTZ R156, R169, UR5, -R0 ;  /* 0x00000005a99c7c23 */ /* 0x000fe20008010800 */
[----:B------:R-:W-:-:S03]  /*8bc0*/  FADD.FTZ R17, R21, R17 ;  /* 0x0000001115117221 */ /* 0x000fc60000010000 */
[----:B------:R-:W0:Y:S01]  /*8bd0*/  SHFL.BFLY PT, R161, R3, 0x1, 0x1f ;  /* 0x0c201f0003a17f89 */ /* 0x000e2200000e0000 */
[----:B--2---:R-:W-:Y:S01]  /*8be0*/  FADD.FTZ R17, R198, R17 ;  /* 0x00000011c6117221 */ /* 0x004fe20000010000 */
[----:B------:R-:W-:Y:S01]  /*8bf0*/  MUFU.EX2 R156, R156 ;  /* 0x0000009c009c7308 */ /* 0x000fe20000000800 */
[----:B0-----:R-:W-:Y:S01]  /*8c00*/  FMNMX.FTZ R3, R3, R161, !PT ;  /* 0x000000a103037209 */ /* 0x001fe20007810000 */
[----:B------:R-:W-:-:S06]  /*8c10*/  FFMA.FTZ R161, R181, UR5, -R0 ;  /* 0x00000005b5a17c23 */ /* 0x000fcc0008010800 */
[----:B------:R-:W-:Y:S01]  /*8c20*/  MUFU.EX2 R161, R161 ;  /* 0x000000a100a17308 */ /* 0x000fe20000000800 */
[----:B------:R-:W-:Y:S02]  /*8c30*/  WARPGROUP.DEPBAR.LE gsb0, 0x0 ;  /* 0x00008000000079c5 */ /* 0x000fe40000010000 */
[----:B------:R-:W-:Y:S01]  /*8c40*/  WARPGROUP.ARRIVE ;  /* 0x00000000000079c5 */ /* 0x000fe20000000000 */
[--C-:B------:R-:W-:Y:S01]  /*8c50*/  FFMA.FTZ R194, R164, UR5, -R0.reuse ;  /* 0x00000005a4c27c23 */ /* 0x100fe20008010800 */
[----:B------:R-:W-:Y:S01]  /*8c60*/  FMUL.FTZ R164, R3, UR5 ;  /* 0x0000000503a47c20 */ /* 0x000fe20008410000 */
[--C-:B------:R-:W-:Y:S01]  /*8c70*/  FFMA.FTZ R192, R160, UR5, -R0.reuse ;  /* 0x00000005a0c07c23 */ /* 0x100fe20008010800 */
[----:B------:R-:W-:Y:S02]  /*8c80*/  FFMA.FTZ R160, R177, UR5, -R0 ;  /* 0x00000005b1a07c23 */ /* 0x000fe40008010800 */
[----:B------:R-:W-:Y:S01]  /*8c90*/  HGMMA.64x256x16.F32.BF16 R24, R188, gdesc[UR8].tnspB, R24, gsb0 ;  /* 0x43e00008bc187df0 */ /* 0x000fe20008001818 */
[----:B------:R-:W-:Y:S01]  /*8ca0*/  UIADD3 UR10, UR4, 0x180, URZ ;  /* 0x00000180040a7890 */ /* 0x000fe2000fffe03f */
[--C-:B------:R-:W-:Y:S01]  /*8cb0*/  FFMA.FTZ R197, R154, UR5, -R164.reuse ;  /* 0x000000059ac57c23 */ /* 0x100fe200080108a4 */
[----:B------:R-:W-:Y:S01]  /*8cc0*/  UMOV UR11, 0x40000040 ;  /* 0x40000040000b7882 */ /* 0x000fe20000000000 */
[----:B------:R-:W-:Y:S01]  /*8cd0*/  FFMA.FTZ R154, R155, UR5, -R164 ;  /* 0x000000059b9a7c23 */ /* 0x000fe200080108a4 */
[----:B------:R-:W-:-:S02]  /*8ce0*/  IMAD.U32 R155, RZ, RZ, UR7 ;  /* 0x00000007ff9b7e24 */ /* 0x000fc4000f8e00ff */
[--C-:B------:R-:W-:Y:S01]  /*8cf0*/  FFMA.FTZ R199, R158, UR5, -R164.reuse ;  /* 0x000000059ec77c23 */ /* 0x100fe200080108a4 */
[--C-:B------:R-:W-:Y:S01]  /*8d00*/  FFMA.FTZ R158, R159, UR5, -R164.reuse ;  /* 0x000000059f9e7c23 */ /* 0x100fe200080108a4 */
[----:B------:R-:W-:Y:S01]  /*8d10*/  MUFU.EX2 R197, R197 ;  /* 0x000000c500c57308 */ /* 0x000fe20000000800 */
[--C-:B------:R-:W-:Y:S01]  /*8d20*/  FFMA.FTZ R193, R162, UR5, -R164.reuse ;  /* 0x00000005a2c17c23 */ /* 0x100fe200080108a4 */
[----:B------:R-:W-:Y:S01]  /*8d30*/  @!P1 LEA R155, R155, UR37, 0x3 ;  /* 0x000000259b9b9c11 */ /* 0x000fe2000f8e18ff */
[--C-:B------:R-:W-:Y:S01]  /*8d40*/  FFMA.FTZ R163, R163, UR5, -R164.reuse ;  /* 0x00000005a3a37c23 */ /* 0x100fe200080108a4 */
[--C-:B------:R-:W-:Y:S01]  /*8d50*/  FFMA.FTZ R195, R166, UR5, -R164.reuse ;  /* 0x00000005a6c37c23 */ /* 0x100fe200080108a4 */
[--C-:B------:R-:W-:Y:S01]  /*8d60*/  FFMA.FTZ R170, R170, UR5, -R164.reuse ;  /* 0x00000005aaaa7c23 */ /* 0x100fe200080108a4 */
[--C-:B------:R-:W-:Y:S01]  /*8d70*/  FFMA.FTZ R171, R171, UR5, -R164.reuse ;  /* 0x00000005abab7c23 */ /* 0x100fe200080108a4 */
[----:B------:R-:W-:Y:S01]  /*8d80*/  @!P1 VIADD R155, R155, 0x30840 ;  /* 0x000308409b9b9836 */ /* 0x000fe20000000000 */
[----:B------:R-:W-:Y:S01]  /*8d90*/  MUFU.EX2 R154, R154 ;  /* 0x0000009a009a7308 */ /* 0x000fe20000000800 */
[--C-:B------:R-:W-:Y:S01]  /*8da0*/  FFMA.FTZ R174, R174, UR5, -R164.reuse ;  /* 0x00000005aeae7c23 */ /* 0x100fe200080108a4 */
[--C-:B------:R-:W-:Y:S01]  /*8db0*/  FFMA.FTZ R175, R175, UR5, -R164.reuse ;  /* 0x00000005afaf7c23 */ /* 0x100fe200080108a4 */
[--C-:B------:R-:W-:Y:S01]  /*8dc0*/  FFMA.FTZ R178, R178, UR5, -R164.reuse ;  /* 0x00000005b2b27c23 */ /* 0x100fe200080108a4 */
[----:B------:R-:W-:Y:S01]  /*8dd0*/  @!P1 PRMT R155, RZ, 0x654, R155 ;  /* 0x00000654ff9b9816 */ /* 0x000fe2000000009b */
[--C-:B------:R-:W-:Y:S01]  /*8de0*/  FFMA.FTZ R179, R179, UR5, -R164.reuse ;  /* 0x00000005b3b37c23 */ /* 0x100fe200080108a4 */
[----:B------:R-:W-:Y:S01]  /*8df0*/  FFMA.FTZ R182, R182, UR5, -R164 ;  /* 0x00000005b6b67c23 */ /* 0x000fe200080108a4 */
[----:B------:R-:W-:Y:S01]  /*8e00*/  UMOV UR4, UR36 ;  /* 0x0000002400047c82 */ /* 0x000fe20008000000 */
[----:B------:R-:W-:Y:S08]  /*8e10*/  MUFU.EX2 R199, R199 ;  /* 0x000000c700c77308 */ /* 0x000ff00000000800 */
[----:B------:R-:W-:Y:S08]  /*8e20*/  MUFU.EX2 R158, R158 ;  /* 0x0000009e009e7308 */ /* 0x000ff00000000800 */
[----:B------:R-:W-:Y:S08]  /*8e30*/  MUFU.EX2 R192, R192 ;  /* 0x000000c000c07308 */ /* 0x000ff00000000800 */
[----:B------:R-:W-:Y:S08]  /*8e40*/  MUFU.EX2 R193, R193 ;  /* 0x000000c100c17308 */ /* 0x000ff00000000800 */
[----:B------:R-:W-:Y:S08]  /*8e50*/  MUFU.EX2 R194, R194 ;  /* 0x000000c200c27308 */ /* 0x000ff00000000800 */
[----:B------:R-:W-:Y:S08]  /*8e60*/  MUFU.EX2 R195, R195 ;  /* 0x000000c300c37308 */ /* 0x000ff00000000800 */
[----:B------:R-:W-:Y:S08]  /*8e70*/  MUFU.EX2 R170, R170 ;  /* 0x000000aa00aa7308 */ /* 0x000ff00000000800 */
[----:B------:R-:W0:Y:S08]  /*8e80*/  MUFU.EX2 R171, R171 ;  /* 0x000000ab00ab7308 */ /* 0x000e300000000800 */
[----:B------:R-:W-:Y:S08]  /*8e90*/  MUFU.EX2 R174, R174 ;  /* 0x000000ae00ae7308 */ /* 0x000ff00000000800 */
[----:B------:R-:W1:Y:S08]  /*8ea0*/  MUFU.EX2 R175, R175 ;  /* 0x000000af00af7308 */ /* 0x000e700000000800 */
[----:B------:R-:W-:Y:S08]  /*8eb0*/  MUFU.EX2 R178, R178 ;  /* 0x000000b200b27308 */ /* 0x000ff00000000800 */
[----:B------:R-:W-:Y:S08]  /*8ec0*/  MUFU.EX2 R160, R160 ;  /* 0x000000a000a07308 */ /* 0x000ff00000000800 */
[----:B------:R-:W-:Y:S08]  /*8ed0*/  MUFU.EX2 R179, R179 ;  /* 0x000000b300b37308 */ /* 0x000ff00000000800 */
[----:B------:R-:W-:Y:S01]  /*8ee0*/  MUFU.EX2 R182, R182 ;  /* 0x000000b600b67308 */ /* 0x000fe20000000800 */
[----:B------:R-:W-:-:S02]  /*8ef0*/  WARPGROUP.DEPBAR.LE gsb0, 0x0 ;  /* 0x00008000000079c5 */ /* 0x000fc40000010000 */
[----:B------:R-:W-:Y:S01]  /*8f00*/  WARPGROUP.ARRIVE ;  /* 0x00000000000079c5 */ /* 0x000fe20000000000 */
[--C-:B------:R-:W-:Y:S01]  /*8f10*/  FFMA.FTZ R188, R168, UR5, -R0.reuse ;  /* 0x00000005a8bc7c23 */ /* 0x100fe20008010800 */
[----:B------:R-:W-:Y:S01]  /*8f20*/  FFMA.FTZ R190, R172, UR5, -R0 ;  /* 0x00000005acbe7c23 */ /* 0x000fe20008010800 */
[----:B0-----:R-:W-:Y:S02]  /*8f30*/  F2FP.BF16.F32.PACK_AB R189, R171, R170 ;  /* 0x000000aaabbd723e */ /* 0x001fe400000010ff */
[----:B-1----:R-:W-:Y:S01]  /*8f40*/  F2FP.BF16.F32.PACK_AB R191, R175, R174 ;  /* 0x000000aeafbf723e */ /* 0x002fe200000010ff */
[----:B------:R-:W-:Y:S01]  /*8f50*/  HGMMA.64x256x16.F32.BF16 R24, R184, gdesc[UR8].tnspB, R24, gsb0 ;  /* 0x43e00008b8187df0 */ /* 0x000fe20008001818 */
[----:B------:R-:W-:Y:S08]  /*8f60*/  MUFU.EX2 R188, R188 ;  /* 0x000000bc00bc7308 */ /* 0x000ff00000000800 */
[----:B------:R-:W-:Y:S01]  /*8f70*/  MUFU.EX2 R190, R190 ;  /* 0x000000be00be7308 */ /* 0x000fe20000000800 */
[----:B------:R-:W-:-:S02]  /*8f80*/  WARPGROUP.DEPBAR.LE gsb0, 0x0 ;  /* 0x00008000000079c5 */ /* 0x000fc40000010000 */
[--C-:B------:R-:W-:Y:S01]  /*8f90*/  FFMA.FTZ R185, R157, UR5, -R0.reuse ;  /* 0x000000059db97c23 */ /* 0x100fe20008010800 */
[--C-:B------:R-:W-:Y:S01]  /*8fa0*/  FFMA.FTZ R157, R173, UR5, -R0.reuse ;  /* 0x00000005ad9d7c23 */ /* 0x100fe20008010800 */
[--C-:B------:R-:W-:Y:S01]  /*8fb0*/  FFMA.FTZ R184, R176, UR5, -R0.reuse ;  /* 0x00000005b0b87c23 */ /* 0x100fe20008010800 */
[----:B------:R-:W-:Y:S01]  /*8fc0*/  FFMA.FTZ R186, R180, UR5, -R0 ;  /* 0x00000005b4ba7c23 */ /* 0x000fe20008010800 */
[----:B------:R-:W-:Y:S01]  /*8fd0*/  FADD.FTZ R0, -R3, R230 ;  /* 0x000000e603007221 */ /* 0x000fe20000010100 */
[----:B------:R0:W-:Y:S01]  /*8fe0*/  @!P1 SYNCS.ARRIVE.TRANS64.RED.A1T0 RZ, [R155+URZ], RZ ;  /* 0x000000ff9bff99a7 */ /* 0x0001e2000810043f */
[----:B------:R-:W1:Y:S01]  /*8ff0*/  MUFU.EX2 R185, R185 ;  /* 0x000000b900b97308 */ /* 0x000e620000000800 */
[----:B------:R-:W-:Y:S02]  /*9000*/  IMAD.MOV.U32 R230, RZ, RZ, R3 ;  /* 0x000000ffffe67224 */ /* 0x000fe400078e0003 */
[----:B------:R-:W-:Y:S01]  /*9010*/  FMUL.FTZ R0, R0, UR5 ;  /* 0x0000000500007c20 */ /* 0x000fe20008410000 */
[----:B0-----:R-:W-:-:S05]  /*9020*/  IMAD.U32 R155, RZ, RZ, UR14 ;  /* 0x0000000eff9b7e24 */ /* 0x001fca000f8e00ff */
[----:B------:R-:W0:Y:S01]  /*9030*/  MUFU.EX2 R0, R0 ;  /* 0x0000000000007308 */ /* 0x000e220000000800 */
[----:B------:R-:W-:-:S05]  /*9040*/  @!P1 VIADD R159, R155, 0x30860 ;  /* 0x000308609b9f9836 */ /* 0x000fca0000000000 */
[----:B------:R-:W-:Y:S02]  /*9050*/  @!P1 PRMT R159, RZ, 0x654, R159 ;  /* 0x00000654ff9f9816 */ /* 0x000fe4000000009f */
[----:B------:R-:W2:Y:S01]  /*9060*/  MUFU.EX2 R155, R163 ;  /* 0x000000a3009b7308 */ /* 0x000ea20000000800 */
[C---:B-1----:R-:W-:Y:S01]  /*9070*/  F2FP.BF16.F32.PACK_AB R198, R185.reuse, R198 ;  /* 0x000000c6b9c6723e */ /* 0x042fe200000010ff */
[----:B------:R1:W-:Y:S01]  /*9080*/  @!P1 SYNCS.ARRIVE.TRANS64.RED.A1T0 RZ, [R159+URZ], RZ ;  /* 0x000000ff9fff99a7 */ /* 0x0003e2000810043f */
[----:B0-----:R-:W-:Y:S01]  /*9090*/  FFMA.FTZ R21, R0, R5, R197 ;  /* 0x0000000500157223 */ /* 0x001fe200000100c5 */
[----:B------:R-:W-:-:S04]  /*90a0*/  FADD.FTZ R5, R185, R17 ;  /* 0x00000011b9057221 */ /* 0x000fc80000010000 */
[----:B------:R-:W-:Y:S01]  /*90b0*/  MUFU.EX2 R157, R157 ;  /* 0x0000009d009d7308 */ /* 0x000fe20000000800 */
[--C-:B-1----:R-:W-:Y:S01]  /*90c0*/  FFMA.FTZ R159, R167, UR5, -R164.reuse ;  /* 0x00000005a79f7c23 */ /* 0x102fe200080108a4 */
[----:B------:R-:W-:Y:S01]  /*90d0*/  FADD.FTZ R21, R154, R21 ;  /* 0x000000159a157221 */ /* 0x000fe20000010000 */
[----:B------:R-:W-:Y:S01]  /*90e0*/  FADD.FTZ R5, R192, R5 ;  /* 0x00000005c0057221 */ /* 0x000fe20000010000 */
[----:B------:R-:W-:Y:S01]  /*90f0*/  FFMA.FTZ R164, R183, UR5, -R164 ;  /* 0x00000005b7a47c23 */ /* 0x000fe200080108a4 */
[C---:B------:R-:W-:Y:S01]  /*9100*/  F2FP.BF16.F32.PACK_AB R192, R152.reuse, R192 ;  /* 0x000000c098c0723e */ /* 0x040fe200000010ff */
[----:B------:R-:W-:Y:S01]  /*9110*/  FADD.FTZ R21, R199, R21 ;  /* 0x00000015c7157221 */ /* 0x000fe20000010000 */
[----:B------:R-:W-:Y:S01]  /*9120*/  FADD.FTZ R5, R152, R5 ;  /* 0x0000000598057221 */ /* 0x000fe20000010000 */
[----:B------:R-:W0:Y:S01]  /*9130*/  MUFU.EX2 R159, R159 ;  /* 0x0000009f009f7308 */ /* 0x000e220000000800 */
[----:B------:R-:W-:Y:S01]  /*9140*/  F2FP.BF16.F32.PACK_AB R197, R154, R197 ;  /* 0x000000c59ac5723e */ /* 0x000fe200000010ff */
[----:B------:R-:W-:Y:S01]  /*9150*/  FADD.FTZ R21, R158, R21 ;  /* 0x000000159e157221 */ /* 0x000fe20000010000 */
[----:B------:R-:W-:Y:S01]  /*9160*/  FADD.FTZ R17, R194, R5 ;  /* 0x00000005c2117221 */ /* 0x000fe20000010000 */
[----:B------:R-:W-:-:S02]  /*9170*/  F2FP.BF16.F32.PACK_AB R199, R158, R199 ;  /* 0x000000c79ec7723e */ /* 0x000fc400000010ff */
[----:B------:R-:W-:Y:S01]  /*9180*/  FADD.FTZ R21, R193, R21 ;  /* 0x00000015c1157221 */ /* 0x000fe20000010000 */
[----:B------:R-:W-:Y:S01]  /*9190*/  FADD.FTZ R17, R153, R17 ;  /* 0x0000001199117221 */ /* 0x000fe20000010000 */
[----:B------:R-:W1:Y:S01]  /*91a0*/  MUFU.EX2 R184, R184 ;  /* 0x000000b800b87308 */ /* 0x000e620000000800 */
[C---:B--2---:R-:W-:Y:S01]  /*91b0*/  F2FP.BF16.F32.PACK_AB R193, R155.reuse, R193 ;  /* 0x000000c19bc1723e */ /* 0x044fe200000010ff */
[----:B------:R-:W-:Y:S01]  /*91c0*/  FADD.FTZ R21, R155, R21 ;  /* 0x000000159b157221 */ /* 0x000fe20000010000 */
[----:B------:R-:W-:Y:S01]  /*91d0*/  FADD.FTZ R17, R188, R17 ;  /* 0x00000011bc117221 */ /* 0x000fe20000010000 */
[----:B------:R-:W-:Y:S02]  /*91e0*/  F2FP.BF16.F32.PACK_AB R194, R153, R194 ;  /* 0x000000c299c2723e */ /* 0x000fe400000010ff */
[----:B------:R-:W-:Y:S01]  /*91f0*/  FADD.FTZ R5, R195, R21 ;  /* 0x00000015c3057221 */ /* 0x000fe20000010000 */
[----:B------:R-:W-:Y:S01]  /*9200*/  FADD.FTZ R17, R156, R17 ;  /* 0x000000119c117221 */ /* 0x000fe20000010000 */
[----:B------:R-:W2:Y:S01]  /*9210*/  MUFU.EX2 R186, R186 ;  /* 0x000000ba00ba7308 */ /* 0x000ea20000000800 */
[C---:B0-----:R-:W-:Y:S01]  /*9220*/  F2FP.BF16.F32.PACK_AB R195, R159.reuse, R195 ;  /* 0x000000c39fc3723e */ /* 0x041fe200000010ff */
[----:B------:R-:W-:Y:S01]  /*9230*/  FADD.FTZ R5, R159, R5 ;  /* 0x000000059f057221 */ /* 0x000fe20000010000 */
[----:B------:R-:W-:Y:S01]  /*9240*/  FADD.FTZ R17, R190, R17 ;  /* 0x00000011be117221 */ /* 0x000fe20000010000 */
[----:B------:R-:W-:Y:S01]  /*9250*/  F2FP.BF16.F32.PACK_AB R188, R156, R188 ;  /* 0x000000bc9cbc723e */ /* 0x000fe200000010ff */
[----:B------:R-:W-:-:S02]  /*9260*/  IMAD.MOV.U32 R21, RZ, RZ, R4 ;  /* 0x000000ffff157224 */ /* 0x000fc400078e0004 */
[----:B------:R-:W-:Y:S01]  /*9270*/  FADD.FTZ R5, R170, R5 ;  /* 0x00000005aa057221 */ /* 0x000fe20000010000 */
[C---:B------:R-:W-:Y:S01]  /*9280*/  FADD.FTZ R17, R157.reuse, R17 ;  /* 0x000000119d117221 */ /* 0x040fe20000010000 */
[----:B------:R-:W0:Y:S01]  /*9290*/  MUFU.EX2 R164, R164 ;  /* 0x000000a400a47308 */ /* 0x000e220000000800 */
[----:B------:R-:W-:Y:S01]  /*92a0*/  F2FP.BF16.F32.PACK_AB R190, R157, R190 ;  /* 0x000000be9dbe723e */ /* 0x000fe200000010ff */
[----:B------:R-:W-:Y:S01]  /*92b0*/  FADD.FTZ R5, R171, R5 ;  /* 0x00000005ab057221 */ /* 0x000fe20000010000 */
[----:B-1----:R-:W-:Y:S01]  /*92c0*/  FADD.FTZ R17, R184, R17 ;  /* 0x00000011b8117221 */ /* 0x002fe20000010000 */
[----:B------:R-:W-:Y:S02]  /*92d0*/  F2FP.BF16.F32.PACK_AB R184, R160, R184 ;  /* 0x000000b8a0b8723e */ /* 0x000fe400000010ff */
[----:B------:R-:W-:Y:S01]  /*92e0*/  FADD.FTZ R5, R174, R5 ;  /* 0x00000005ae057221 */ /* 0x000fe20000010000 */
[----:B------:R-:W-:Y:S01]  /*92f0*/  FADD.FTZ R17, R160, R17 ;  /* 0x00000011a0117221 */ /* 0x000fe20000010000 */
[----:B------:R-:W-:-:S02]  /*9300*/  F2FP.BF16.F32.PACK_AB R185, R179, R178 ;  /* 0x000000b2b3b9723e */ /* 0x000fc400000010ff */
[----:B------:R-:W-:Y:S01]  /*9310*/  FADD.FTZ R5, R175, R5 ;  /* 0x00000005af057221 */ /* 0x000fe20000010000 */
[----:B--2---:R-:W-:Y:S01]  /*9320*/  FADD.FTZ R152, R186, R17 ;  /* 0x00000011ba987221 */ /* 0x004fe20000010000 */
[C---:B------:R-:W-:Y:S02]  /*9330*/  F2FP.BF16.F32.PACK_AB R186, R161.reuse, R186 ;  /* 0x000000baa1ba723e */ /* 0x040fe400000010ff */
[----:B------:R-:W-:Y:S01]  /*9340*/  FADD.FTZ R5, R178, R5 ;  /* 0x00000005b2057221 */ /* 0x000fe20000010000 */
[----:B------:R-:W-:Y:S01]  /*9350*/  FADD.FTZ R17, R161, R152 ;  /* 0x00000098a1117221 */ /* 0x000fe20000010000 */
[----:B0-----:R-:W-:Y:S02]  /*9360*/  F2FP.BF16.F32.PACK_AB R187, R164, R182 ;  /* 0x000000b6a4bb723e */ /* 0x001fe400000010ff */
[----:B------:R-:W-:-:S04]  /*9370*/  FADD.FTZ R5, R179, R5 ;  /* 0x00000005b3057221 */ /* 0x000fc80000010000 */
[----:B------:R-:W-:-:S04]  /*9380*/  FADD.FTZ R5, R182, R5 ;  /* 0x00000005b6057221 */ /* 0x000fc80000010000 */
[----:B------:R-:W-:Y:S01]  /*9390*/  FADD.FTZ R5, R164, R5 ;  /* 0x00000005a4057221 */ /* 0x000fe20000010000 */
[----:B------:R-:W-:Y:S06]  /*93a0*/  @P2 BRA `(.L_x_1259) ;  /* 0xffffffe000f02947 */ /* 0x000fec000383ffff */
.L_x_1250:
[----:B------:R-:W-:-:S13]  /*93b0*/  R2UR UR4, R22 ;  /* 0x00000000160472ca */ /* 0x000fda00000e0000 */
[----:B------:R-:W-:-:S13]  /*93c0*/  ISETP.GE.AND P2, PT, R20, UR4, PT ;  /* 0x0000000414007c0c */ /* 0x000fda000bf46270 */
[----:B------:R-:W-:Y:S05]  /*93d0*/  @!P2 BRA `(.L_x_1260) ;  /* 0x0000002400e8a947 */ /* 0x000fea0003800000 */
[----:B------:R-:W-:Y:S01]  /*93e0*/  IMAD.MOV.U32 R21, RZ, RZ, R3 ;  /* 0x000000ffff157224 */ /* 0x000fe200078e0003 */
[----:B------:R-:W-:Y:S01]  /*93f0*/  UMOV UR6, UR38 ;  /* 0x0000002600067c82 */ /* 0x000fe20008000000 */
[----:B------:R-:W-:Y:S01]  /*9400*/  IMAD.MOV.U32 R230, RZ, RZ, R4 ;  /* 0x000000ffffe67224 */ /* 0x000fe200078e0004 */
[----:B------:R-:W-:Y:S01]  /*9410*/  UMOV UR4, UR36 ;  /* 0x0000002400047c82 */ /* 0x000fe20008000000 */
[----:B------:R-:W-:Y:S01]  /*9420*/  ULDC UR58, c[0x0][0x9e4] ;  /* 0x00027900003a7ab9 */ /* 0x000fe20000000800 */
[----:B------:R-:W-:-:S05]  /*9430*/  ULDC UR59, c[0x0][0x9dc] ;  /* 0x00027700003b7ab9 */ /* 0x000fca0000000800 */
.L_x_1277:
        /* <DEDUP_REMOVED lines=8> */
.L_x_1261:
[----:B------:R-:W-:Y:S01]  /*94c0*/  ULEA UR5, UR36, UR37, 0x3 ;  /* 0x0000002524057291 */ /* 0x000fe2000f8e183f */
[----:B------:R-:W-:-:S05]  /*94d0*/  IMAD.U32 R3, RZ, RZ, UR38 ;  /* 0x00000026ff037e24 */ /* 0x000fca000f8e00ff */
[----:B------:R-:W-:-:S04]  /*94e0*/  SHF.L.U32 R3, R3, 0x1f, RZ ;  /* 0x0000001f03037819 */ /* 0x000fc800000006ff */
[----:B------:R0:W1:Y:S01]  /*94f0*/  SYNCS.PHASECHK.TRANS64.TRYWAIT P2, [UR5+0x30830], R3 ;  /* 0x03083003ff0075a7 */ /* 0x0000620008040145 */
[----:B------:R-:W-:Y:S05]  /*9500*/  @!P0 BRA `(.L_x_1262) ;  /* 0x0000000000048947 */ /* 0x000fea0003800000 */
[----:B------:R-:W-:Y:S01]  /*9510*/  BPT.TRAP 0x1 ;  /* 0x000000040000795c */ /* 0x000fe20000300000 */
.L_x_1262:
[-C--:B------:R-:W-:Y:S01]  /*9520*/  FMUL.FTZ R24, R24, R2.reuse ;  /* 0x0000000218187220 */ /* 0x080fe20000410000 */
[----:B------:R-:W-:Y:S01]  /*9530*/  FMUL.FTZ R25, R25, R2 ;  /* 0x0000000219197220 */ /* 0x000fe20000410000 */
[----:B-1----:R-:W-:Y:S06]  /*9540*/  @P2 BRA `(.L_x_1263) ;  /* 0x0000000000082947 */ /* 0x002fec0003800000 */
[----:B------:R-:W1:Y:S02]  /*9550*/  SYNCS.PHASECHK.TRANS64.TRYWAIT P2, [UR5+0x30830], R3 ;  /* 0x03083003ff0075a7 */ /* 0x000e640008040145 */
[----:B-1----:R-:W-:Y:S05]  /*9560*/  @!P2 BRA `(.L_x_1264) ;  /* 0x000001080034a947 */ /* 0x002fea0003800000 */
.L_x_1263:
        /* <DEDUP_REMOVED lines=222> */
.L_x_1265:
[----:B------:R-:W-:Y:S01]  /*a350*/  ULEA UR14, UR4, UR37, 0x3 ;  /* 0x00000025040e7291 */ /* 0x000fe2000f8e183f */
[----:B------:R-:W-:-:S05]  /*a360*/  IMAD.U32 R0, RZ, RZ, UR6 ;  /* 0x00000006ff007e24 */ /* 0x000fca000f8e00ff */
[----:B------:R-:W-:-:S04]  /*a370*/  SHF.L.U32 R0, R0, 0x1f, RZ ;  /* 0x0000001f00007819 */ /* 0x000fc800000006ff */
[----:B------:R2:W3:Y:S01]  /*a380*/  SYNCS.PHASECHK.TRANS64.TRYWAIT P2, [UR14+0x30850], R0 ;  /* 0x03085000ff0075a7 */ /* 0x0004e2000804014e */
[----:B------:R-:W-:Y:S05]  /*a390*/  @!P0 BRA `(.L_x_1266) ;  /* 0x0000000000048947 */ /* 0x000fea0003800000 */
[----:B------:R-:W-:Y:S01]  /*a3a0*/  BPT.TRAP 0x1 ;  /* 0x000000040000795c */ /* 0x000fe20000300000 */
.L_x_1266:
[----:B---3--:R-:W-:Y:S05]  /*a3b0*/  @P2 BRA `(.L_x_1267) ;  /* 0x0000000000082947 */ /* 0x008fea0003800000 */
[----:B------:R-:W3:Y:S02]  /*a3c0*/  SYNCS.PHASECHK.TRANS64.TRYWAIT P2, [UR14+0x30850], R0 ;  /* 0x03085000ff0075a7 */ /* 0x000ee4000804014e */
[----:B---3--:R-:W-:Y:S05]  /*a3d0*/  @!P2 BRA `(.L_x_1268) ;  /* 0x000000f800b0a947 */ /* 0x008fea0003800000 */
.L_x_1267:
[----:B------:R-:W-:Y:S01]  /*a3e0*/  UIADD3 UR5, UR37, 0x400, URZ ;  /* 0x0000040025057890 */ /* 0x000fe2000fffe03f */
[----:B------:R-:W-:Y:S01]  /*a3f0*/  WARPGROUP.ARRIVE ;  /* 0x00000000000079c5 */ /* 0x000fe20000000000 */
[----:B------:R-:W-:Y:S01]  /*a400*/  UMOV UR11, 0x40000040 ;  /* 0x40000040000b7882 */ /* 0x000fe20000000000 */
[----:B------:R-:W-:Y:S01]  /*a410*/  PLOP3.LUT P2, PT, PT, PT, UP0, 0x80, 0x0 ;  /* 0x000000000000781c */ /* 0x000fe20003f4f008 */
[----:B------:R-:W-:Y:S01]  /*a420*/  USHF.R.U32.HI UR5, URZ, 0x4, UR5 ;  /* 0x000000043f057899 */ /* 0x000fe20008011605 */
[----:B--23--:R-:W-:-:S03]  /*a430*/  IMAD.U32 R0, RZ, RZ, UR7 ;  /* 0x00000007ff007e24 */ /* 0x00cfc6000f8e00ff */
[----:B------:R-:W-:Y:S02]  /*a440*/  ULOP3.LUT UR5, UR5, 0x3fff, URZ, 0xc0, !UPT ;  /* 0x00003fff05057892 */ /* 0x000fe4000f8ec03f */
[----:B------:R-:W-:Y:S02]  /*a450*/  @!P1 LEA R0, R0, UR37, 0x3 ;  /* 0x0000002500009c11 */ /* 0x000fe4000f8e18ff */
[----:B------:R-:W-:-:S03]  /*a460*/  ULOP3.LUT UR5, UR5, 0x2000000, URZ, 0xfc, !UPT ;  /* 0x0200000005057892 */ /* 0x000fc6000f8efc3f */
[----:B------:R-:W-:Y:S01]  /*a470*/  @!P1 VIADD R0, R0, 0x30840 ;  /* 0x0003084000009836 */ /* 0x000fe20000000000 */
[----:B------:R-:W-:-:S03]  /*a480*/  ULEA UR4, UR4, UR5, 0xb ;  /* 0x0000000504047291 */ /* 0x000fc6000f8e583f */
[----:B------:R-:W-:Y:S01]  /*a490*/  ULDC UR5, c[0x0][0x9e0] ;  /* 0x0002780000057ab9 */ /* 0x000fe20000000800 */
[----:B------:R-:W-:-:S03]  /*a4a0*/  @!P1 PRMT R0, RZ, 0x654, R0 ;  /* 0x00000654ff009816 */ /* 0x000fc60000000000 */
        /* <DEDUP_REMOVED lines=18> */
[----:B------:R-:W-:-:S15]  /*a5d0*/  WARPGROUP.ARRIVE ;  /* 0x00000000000079c5 */ /* 0x000fde0000000000 */
[----:B------:R-:W-:-:S06]  /*a5e0*/  NOP ;  /* 0x0000000000007918 */ /* 0x000fcc0000000000 */
[----:B------:R-:W-:Y:S03]  /*a5f0*/  HGMMA.64x256x16.F32.BF16 R24, R184, gdesc[UR8].tnspB, R24, gsb0 ;  /* 0x43e00008b8187df0 */ /* 0x000fe60008001818 */
[----:B------:R-:W-:Y:S02]  /*a600*/  WARPGROUP.DEPBAR.LE gsb0, 0x0 ;  /* 0x00008000000079c5 */ /* 0x000fe40000010000 */
[----:B------:R-:W-:Y:S01]  /*a610*/  VIADD R187, R19, UR61 ;  /* 0x0000003d13bb7c36 */ /* 0x000fe20008000000 */
[----:B------:R2:W-:Y:S03]  /*a620*/  @!P1 SYNCS.ARRIVE.TRANS64.RED.A1T0 RZ, [R0+URZ], RZ ;  /* 0x000000ff00ff99a7 */ /* 0x0005e6000810043f */
[----:B------:R-:W-:Y:S01]  /*a630*/  @P2 IMAD.HI.U32 R2, R187, UR4, RZ ;  /* 0x00000004bb022c27 */ /* 0x000fe2000f8e00ff */
[----:B------:R-:W-:-:S04]  /*a640*/  @UP0 ULDC UR4, c[0x0][0x450] ;  /* 0x0001140000040ab9 */ /* 0x000fc80000000800 */
[----:B------:R-:W-:Y:S01]  /*a650*/  @P2 SHF.R.U32.HI R187, RZ, UR4, R2 ;  /* 0x00000004ffbb2c19 */ /* 0x000fe20008011602 */
[----:B--2---:R-:W-:Y:S01]  /*a660*/  IMAD.SHL.U32 R0, R20, 0x40, RZ ;  /* 0x0000004014007824 */ /* 0x004fe200078e00ff */
[----:B------:R-:W-:Y:S01]  /*a670*/  ULOP3.LUT UR4, URZ, UR59, URZ, 0x33, !UPT ;  /* 0x0000003b3f047292 */ /* 0x000fe2000f8e333f */
[----:B------:R-:W-:Y:S02]  /*a680*/  IMAD.U32 R2, RZ, RZ, UR39 ;  /* 0x00000027ff027e24 */ /* 0x000fe4000f8e00ff */
[----:B------:R-:W2:Y:S01]  /*a690*/  SHFL.IDX PT, R188, R187, RZ, 0x1c1f ;  /* 0x001c1fffbbbc7589 */ /* 0x000ea200000e0000 */
[----:B01----:R-:W-:-:S04]  /*a6a0*/  IADD3 R3, -R16, 0x1, -R0 ;  /* 0x0000000110037810 */ /* 0x003fc80007ffe900 */
[----:B------:R-:W-:-:S05]  /*a6b0*/  IADD3 R2, -R2, UR60, R3 ;  /* 0x0000003c02027c10 */ /* 0x000fca000fffe103 */
[C---:B------:R-:W-:Y:S02]  /*a6c0*/  VIADD R186, R2.reuse, UR5 ;  /* 0x0000000502ba7c36 */ /* 0x040fe40008000000 */
[----:B------:R-:W-:Y:S02]  /*a6d0*/  VIADD R185, R2, UR4 ;  /* 0x0000000402b97c36 */ /* 0x000fe40008000000 */
[--C-:B--2---:R-:W-:Y:S02]  /*a6e0*/  IMAD.IADD R184, R186, 0x1, R188.reuse ;  /* 0x00000001bab87824 */ /* 0x104fe400078e02bc */
[----:B------:R-:W-:Y:S01]  /*a6f0*/  IMAD.IADD R4, R185, 0x1, R188 ;  /* 0x00000001b9047824 */ /* 0x000fe200078e02bc */
[----:B------:R-:W-:Y:S06]  /*a700*/  @!P5 BRA `(.L_x_1269) ;  /* 0x00000000005cd947 */ /* 0x000fec0003800000 */
        /* <DEDUP_REMOVED lines=13> */
.L_x_1271:
[----:B------:R-:W-:-:S05]  /*a7e0*/  IMAD.U32 R189, RZ, RZ, UR58 ;  /* 0x0000003affbd7e24 */ /* 0x000fca000f8e00ff */
[----:B------:R-:W-:-:S13]  /*a7f0*/  ISETP.NE.AND P2, PT, R189, 0x1, PT ;  /* 0x00000001bd00780c */ /* 0x000fda0003f45270 */
[----:B------:R-:W0:Y:S02]  /*a800*/  @P2 LDC.64 R2, c[0x0][0x9e8] ;  /* 0x00027a00ff022b82 */ /* 0x000e240000000a00 */
[----:B0-----:R-:W-:-:S05]  /*a810*/  @P2 IMAD.HI.U32 R2, R188, R2, RZ ;  /* 0x00000002bc022227 */ /* 0x001fca00078e00ff */
[----:B------:R-:W-:-:S07]  /*a820*/  @P2 SHF.R.U32.HI R188, RZ, R3, R2 ;  /* 0x00000003ffbc2219 */ /* 0x000fce0000011602 */
.L_x_1272:
[----:B------:R-:W-:Y:S05]  /*a830*/  BSYNC B0 ;  /* 0x0000000000007941 */ /* 0x000fea0003800000 */
.L_x_1270:
[----:B------:R-:W-:-:S04]  /*a840*/  IMAD R188, R188, R189, -R0 ;  /* 0x000000bdbcbc7224 */ /* 0x000fc800078e0a00 */
[----:B------:R-:W-:-:S05]  /*a850*/  IMAD.IADD R188, R188, 0x1, -R16 ;  /* 0x00000001bcbc7824 */ /* 0x000fca00078e0a10 */
[----:B------:R-:W-:Y:S02]  /*a860*/  VIADDMNMX R184, R188, R189, R184, PT ;  /* 0x000000bdbcb87246 */ /* 0x000fe400038001b8 */
[----:B------:R-:W-:-:S07]  /*a870*/  VIMNMX R4, R4, R188, !PT ;  /* 0x000000bc04047248 */ /* 0x000fce0007fe0100 */
.L_x_1269:
[----:B------:R-:W-:Y:S01]  /*a880*/  ISETP.GT.AND P2, PT, R20, -0x1, PT ;  /* 0xffffffff1400780c */ /* 0x000fe20003f44270 */
[----:B------:R-:W0:Y:S03]  /*a890*/  SHFL.IDX PT, R187, R187, 0x1, 0x1c1f ;  /* 0x003c1f00bbbb7f89 */ /* 0x000e2600000e0000 */
[C---:B------:R-:W-:Y:S02]  /*a8a0*/  ISETP.GT.AND P3, PT, R4.reuse, RZ, P2 ;  /* 0x000000ff0400720c */ /* 0x040fe40001764270 */
[----:B------:R-:W-:Y:S02]  /*a8b0*/  ISETP.GT.AND P6, PT, R4, 0x1, P2 ;  /* 0x000000010400780c */ /* 0x000fe400017c4270 */
[----:B------:R-:W-:Y:S02]  /*a8c0*/  ISETP.LT.OR P4, PT, R184, 0x1, P3 ;  /* 0x00000001b800780c */ /* 0x000fe40001f81670 */
[----:B------:R-:W-:-:S02]  /*a8d0*/  ISETP.GT.AND P3, PT, R4, 0x8, P2 ;  /* 0x000000080400780c */ /* 0x000fc40001764270 */
[----:B------:R-:W-:Y:S02]  /*a8e0*/  FSEL R152, R152, -INF , !P4 ;  /* 0xff80000098987808 */ /* 0x000fe40006000000 */
[----:B------:R-:W-:Y:S02]  /*a8f0*/  ISETP.GT.AND P4, PT, R4, 0x9, P2 ;  /* 0x000000090400780c */ /* 0x000fe40001784270 */
[C---:B------:R-:W-:Y:S02]  /*a900*/  ISETP.LT.OR P6, PT, R184.reuse, 0x2, P6 ;  /* 0x00000002b800780c */ /* 0x040fe400037c1670 */
[C---:B------:R-:W-:Y:S02]  /*a910*/  ISETP.LT.OR P3, PT, R184.reuse, 0x9, P3 ;  /* 0x00000009b800780c */ /* 0x040fe40001f61670 */
[----:B------:R-:W-:Y:S02]  /*a920*/  ISETP.LT.OR P4, PT, R184, 0xa, P4 ;  /* 0x0000000ab800780c */ /* 0x000fe40002781670 */
[----:B------:R-:W-:-:S02]  /*a930*/  FSEL R153, R153, -INF , !P6 ;  /* 0xff80000099997808 */ /* 0x000fc40007000000 */
[----:B------:R-:W-:Y:S01]  /*a940*/  FSEL R156, R156, -INF , !P3 ;  /* 0xff8000009c9c7808 */ /* 0x000fe20005800000 */
[--C-:B0-----:R-:W-:Y:S01]  /*a950*/  IMAD.IADD R186, R186, 0x1, R187.reuse ;  /* 0x00000001baba7824 */ /* 0x101fe200078e02bb */
[----:B------:R-:W-:Y:S01]  /*a960*/  FSEL R157, R157, -INF , !P4 ;  /* 0xff8000009d9d7808 */ /* 0x000fe20006000000 */
[----:B------:R-:W-:Y:S01]  /*a970*/  IMAD.IADD R185, R185, 0x1, R187 ;  /* 0x00000001b9b97824 */ /* 0x000fe200078e02bb */
        /* <DEDUP_REMOVED lines=35> */
[----:B------:R-:W-:Y:S01]  /*abb0*/  FSEL R181, R181, -INF , !P4 ;  /* 0xff800000b5b57808 */ /* 0x000fe20006000000 */
        /* <DEDUP_REMOVED lines=14> */
.L_x_1275:
[----:B------:R-:W-:-:S05]  /*aca0*/  IMAD.U32 R4, RZ, RZ, UR58 ;  /* 0x0000003aff047e24 */ /* 0x000fca000f8e00ff */
[----:B------:R-:W-:-:S13]  /*acb0*/  ISETP.NE.AND P3, PT, R4, 0x1, PT ;  /* 0x000000010400780c */ /* 0x000fda0003f65270 */
[----:B------:R-:W0:Y:S02]  /*acc0*/  @P3 LDC.64 R2, c[0x0][0x9e8] ;  /* 0x00027a00ff023b82 */ /* 0x000e240000000a00 */
[----:B0-----:R-:W-:-:S05]  /*acd0*/  @P3 IMAD.HI.U32 R2, R187, R2, RZ ;  /* 0x00000002bb023227 */ /* 0x001fca00078e00ff */
[----:B------:R-:W-:-:S07]  /*ace0*/  @P3 SHF.R.U32.HI R187, RZ, R3, R2 ;  /* 0x00000003ffbb3219 */ /* 0x000fce0000011602 */
.L_x_1276:
[----:B------:R-:W-:Y:S05]  /*acf0*/  BSYNC B0 ;  /* 0x0000000000007941 */ /* 0x000fea0003800000 */
.L_x_1274:
[----:B------:R-:W-:-:S04]  /*ad00*/  IMAD R0, R187, R4, -R0 ;  /* 0x00000004bb007224 */ /* 0x000fc800078e0a00 */
[----:B------:R-:W-:-:S05]  /*ad10*/  IMAD.IADD R0, R0, 0x1, -R16 ;  /* 0x0000000100007824 */ /* 0x000fca00078e0a10 */
[----:B------:R-:W-:Y:S02]  /*ad20*/  VIADDMNMX R186, R0, R4, R186, PT ;  /* 0x0000000400ba7246 */ /* 0x000fe400038001ba */
[----:B------:R-:W-:-:S07]  /*ad30*/  VIMNMX R185, R185, R0, !PT ;  /* 0x00000000b9b97248 */ /* 0x000fce0007fe0100 */
.L_x_1273:
        /* <DEDUP_REMOVED lines=11> */
[----:B------:R-:W-:Y:S02]  /*adf0*/  FMNMX.FTZ R0, R157, R0, !PT ;  /* 0x000000009d007209 */ /* 0x000fe40007810000 */
[----:B------:R-:W-:Y:S02]  /*ae00*/  FSEL R166, R166, -INF , !P6 ;  /* 0xff800000a6a67808 */ /* 0x000fe40007000000 */
[C---:B------:R-:W-:Y:S02]  /*ae10*/  ISETP.GT.AND P6, PT, R185.reuse, 0x21, P2 ;  /* 0x00000021b900780c */ /* 0x040fe400017c4270 */
[----:B------:R-:W-:-:S02]  /*ae20*/  ISETP.GT.AND P4, PT, R185, 0x1, P2 ;  /* 0x00000001b900780c */ /* 0x000fc40001784270 */
[----:B------:R-:W-:Y:S02]  /*ae30*/  ISETP.LT.OR P6, PT, R186, 0x22, P6 ;  /* 0x00000022ba00780c */ /* 0x000fe400037c1670 */
[----:B------:R-:W-:Y:S02]  /*ae40*/  FMNMX.FTZ R0, R160, R0, !PT ;  /* 0x00000000a0007209 */ /* 0x000fe40007810000 */
[----:B------:R-:W-:Y:S02]  /*ae50*/  FSEL R171, R171, -INF , !P6 ;  /* 0xff800000abab7808 */ /* 0x000fe40007000000 */
[C---:B------:R-:W-:Y:S02]  /*ae60*/  ISETP.GT.AND P6, PT, R185.reuse, RZ, P2 ;  /* 0x000000ffb900720c */ /* 0x040fe400017c4270 */
[----:B------:R-:W-:Y:S02]  /*ae70*/  ISETP.GT.AND P3, PT, R185, 0x8, P2 ;  /* 0x00000008b900780c */ /* 0x000fe40001764270 */
[----:B------:R-:W-:-:S02]  /*ae80*/  ISETP.LT.OR P6, PT, R186, 0x1, P6 ;  /* 0x00000001ba00780c */ /* 0x000fc400037c1670 */
[----:B------:R-:W-:Y:S02]  /*ae90*/  ISETP.LT.OR P4, PT, R186, 0x2, P4 ;  /* 0x00000002ba00780c */ /* 0x000fe40002781670 */
[----:B------:R-:W-:Y:S02]  /*aea0*/  FSEL R154, R154, -INF , !P6 ;  /* 0xff8000009a9a7808 */ /* 0x000fe40007000000 */
[----:B------:R-:W-:Y:S02]  /*aeb0*/  FMNMX.FTZ R0, R161, R0, !PT ;  /* 0x00000000a1007209 */ /* 0x000fe40007810000 */
[----:B------:R-:W-:Y:S02]  /*aec0*/  ISETP.LT.OR P3, PT, R186, 0x9, P3 ;  /* 0x00000009ba00780c */ /* 0x000fe40001f61670 */
[----:B------:R-:W-:Y:S02]  /*aed0*/  FSEL R155, R155, -INF , !P4 ;  /* 0xff8000009b9b7808 */ /* 0x000fe40006000000 */
[----:B------:R-:W-:-:S02]  /*aee0*/  FMNMX.FTZ R2, R154, R21, !PT ;  /* 0x000000159a027209 */ /* 0x000fc40007810000 */
[----:B------:R-:W-:Y:S02]  /*aef0*/  FMNMX.FTZ R0, R164, R0, !PT ;  /* 0x00000000a4007209 */ /* 0x000fe40007810000 */
[----:B------:R-:W-:Y:S02]  /*af00*/  ISETP.GT.AND P4, PT, R185, 0x10, P2 ;  /* 0x00000010b900780c */ /* 0x000fe40001784270 */
[----:B------:R-:W-:Y:S02]  /*af10*/  FSEL R158, R158, -INF , !P3 ;  /* 0xff8000009e9e7808 */ /* 0x000fe40005800000 */
[----:B------:R-:W-:Y:S02]  /*af20*/  FMNMX.FTZ R2, R155, R2, !PT ;  /* 0x000000029b027209 */ /* 0x000fe40007810000 */
[----:B------:R-:W-:Y:S02]  /*af30*/  FMNMX.FTZ R0, R165, R0, !PT ;  /* 0x00000000a5007209 */ /* 0x000fe40007810000 */
[----:B------:R-:W-:-:S02]  /*af40*/  ISETP.GT.AND P3, PT, R185, 0x11, P2 ;  /* 0x00000011b900780c */ /* 0x000fc40001764270 */
[----:B------:R-:W-:Y:S02]  /*af50*/  ISETP.LT.OR P4, PT, R186, 0x11, P4 ;  /* 0x00000011ba00780c */ /* 0x000fe40002781670 */
[----:B------:R-:W-:Y:S02]  /*af60*/  FMNMX.FTZ R2, R158, R2, !PT ;  /* 0x000000029e027209 */ /* 0x000fe40007810000 */
        /* <DEDUP_REMOVED lines=10> */
[C---:B------:R-:W-:Y:S02]  /*b010*/  ISETP.LT.OR P4, PT, R186.reuse, 0x1a, P4 ;  /* 0x0000001aba00780c */ /* 0x040fe40002781670 */
[----:B------:R-:W-:Y:S02]  /*b020*/  FMNMX.FTZ R2, R163, R2, !PT ;  /* 0x00000002a3027209 */ /* 0x000fe40007810000 */
[----:B------:R-:W-:Y:S02]  /*b030*/  FMNMX.FTZ R0, R173, R0, !PT ;  /* 0x00000000ad007209 */ /* 0x000fe40007810000 */
[----:B------:R-:W-:Y:S02]  /*b040*/  ISETP.LT.OR P3, PT, R186, 0x21, P3 ;  /* 0x00000021ba00780c */ /* 0x000fe40001f61670 */
[----:B------:R-:W-:Y:S02]  /*b050*/  FSEL R167, R167, -INF , !P4 ;  /* 0xff800000a7a77808 */ /* 0x000fe40006000000 */
[----:B------:R-:W-:-:S02]  /*b060*/  FMNMX.FTZ R2, R166, R2, !PT ;  /* 0x00000002a6027209 */ /* 0x000fc40007810000 */
[----:B------:R-:W-:Y:S02]  /*b070*/  ISETP.GT.AND P4, PT, R185, 0x28, P2 ;  /* 0x00000028b900780c */ /* 0x000fe40001784270 */
[----:B------:R-:W-:Y:S02]  /*b080*/  FMNMX.FTZ R0, R176, R0, !PT ;  /* 0x00000000b0007209 */ /* 0x000fe40007810000 */
[----:B------:R-:W-:Y:S02]  /*b090*/  FSEL R170, R170, -INF , !P3 ;  /* 0xff800000aaaa7808 */ /* 0x000fe40005800000 */
[----:B------:R-:W-:Y:S02]  /*b0a0*/  FMNMX.FTZ R2, R167, R2, !PT ;  /* 0x00000002a7027209 */ /* 0x000fe40007810000 */
[----:B------:R-:W-:Y:S02]  /*b0b0*/  ISETP.LT.OR P4, PT, R186, 0x29, P4 ;  /* 0x00000029ba00780c */ /* 0x000fe40002781670 */
[----:B------:R-:W-:-:S02]  /*b0c0*/  FMNMX.FTZ R0, R177, R0, !PT ;  /* 0x00000000b1007209 */ /* 0x000fc40007810000 */
[C---:B------:R-:W-:Y:S02]  /*b0d0*/  ISETP.GT.AND P3, PT, R185.reuse, 0x29, P2 ;  /* 0x00000029b900780c */ /* 0x040fe40001764270 */
[----:B------:R-:W-:Y:S02]  /*b0e0*/  FMNMX.FTZ R2, R170, R2, !PT ;  /* 0x00000002aa027209 */ /* 0x000fe40007810000 */
[----:B------:R-:W-:Y:S02]  /*b0f0*/  FSEL R174, R174, -INF , !P4 ;  /* 0xff800000aeae7808 */ /* 0x000fe40006000000 */
[----:B------:R-:W-:Y:S02]  /*b100*/  FMNMX.FTZ R0, R180, R0, !PT ;  /* 0x00000000b4007209 */ /* 0x000fe40007810000 */
[----:B------:R-:W-:Y:S02]  /*b110*/  ISETP.LT.OR P3, PT, R186, 0x2a, P3 ;  /* 0x0000002aba00780c */ /* 0x000fe40001f61670 */
[----:B------:R-:W-:-:S02]  /*b120*/  ISETP.GT.AND P4, PT, R185, 0x30, P2 ;  /* 0x00000030b900780c */ /* 0x000fc40001784270 */
[----:B------:R-:W-:Y:S02]  /*b130*/  FMNMX.FTZ R2, R171, R2, !PT ;  /* 0x00000002ab027209 */ /* 0x000fe40007810000 */
[----:B------:R-:W-:Y:S02]  /*b140*/  FMNMX.FTZ R4, R181, R0, !PT ;  /* 0x00000000b5047209 */ /* 0x000fe40007810000 */
[----:B------:R-:W-:Y:S02]  /*b150*/  FSEL R175, R175, -INF , !P3 ;  /* 0xff800000afaf7808 */ /* 0x000fe40005800000 */
[----:B------:R-:W-:Y:S01]  /*b160*/  ISETP.GT.AND P6, PT, R185, 0x31, P2 ;  /* 0x00000031b900780c */ /* 0x000fe200017c4270 */
[----:B------:R-:W0:Y:S01]  /*b170*/  SHFL.BFLY PT, R0, R4, 0x2, 0x1f ;  /* 0x0c401f0004007f89 */ /* 0x000e2200000e0000 */
[----:B------:R-:W-:Y:S02]  /*b180*/  ISETP.LT.OR P4, PT, R186, 0x31, P4 ;  /* 0x00000031ba00780c */ /* 0x000fe40002781670 */
[----:B------:R-:W-:-:S02]  /*b190*/  FMNMX.FTZ R2, R174, R2, !PT ;  /* 0x00000002ae027209 */ /* 0x000fc40007810000 */
[----:B------:R-:W-:Y:S02]  /*b1a0*/  ISETP.GT.AND P3, PT, R185, 0x38, P2 ;  /* 0x00000038b900780c */ /* 0x000fe40001764270 */
[----:B------:R-:W-:Y:S02]  /*b1b0*/  ISETP.LT.OR P6, PT, R186, 0x32, P6 ;  /* 0x00000032ba00780c */ /* 0x000fe400037c1670 */
        /* <DEDUP_REMOVED lines=12> */
[----:B------:R-:W-:Y:S02]  /*b280*/  FMNMX.FTZ R2, R183, R2, !PT ;  /* 0x00000002b7027209 */ /* 0x000fe40007810000 */
[----:B------:R-:W-:Y:S01]  /*b290*/  R2UR UR4, R22 ;  /* 0x00000000160472ca */ /* 0x000fe200000e0000 */
[----:B------:R-:W0:Y:S04]  /*b2a0*/  SHFL.BFLY PT, R0, R4, 0x1, 0x1f ;  /* 0x0c201f0004007f89 */ /* 0x000e2800000e0000 */
[----:B------:R-:W1:Y:S01]  /*b2b0*/  SHFL.BFLY PT, R3, R2, 0x2, 0x1f ;  /* 0x0c401f0002037f89 */ /* 0x000e6200000e0000 */
[----:B0-----:R-:W-:-:S02]  /*b2c0*/  FMNMX.FTZ R4, R4, R0, !PT ;  /* 0x0000000004047209 */ /* 0x001fc40007810000 */
        /* <DEDUP_REMOVED lines=21> */
[----:B------:R-:W-:Y:S01]  /*b420*/  FSEL R0, R4, RZ, P4 ;  /* 0x000000ff04007208 */ /* 0x000fe20002000000 */
[----:B------:R-:W-:Y:S01]  /*b430*/  MUFU.EX2 R196, R196 ;  /* 0x000000c400c47308 */ /* 0x000fe20000000800 */
[----:B0-----:R-:W-:-:S03]  /*b440*/  FMNMX.FTZ R3, R3, R2, !PT ;  /* 0x0000000203037209 */ /* 0x001fc60007810000 */
[----:B------:R-:W-:Y:S01]  /*b450*/  FADD.FTZ R0, -R0, R230 ;  /* 0x000000e600007221 */ /* 0x000fe20000010100 */
[C---:B------:R-:W-:Y:S01]  /*b460*/  FSETP.NEU.FTZ.AND P2, PT, R3.reuse, -INF , PT ;  /* 0xff8000000300780b */ /* 0x040fe20003f5d000 */
[----:B------:R-:W-:Y:S01]  /*b470*/  FMUL.FTZ R2, R3, UR5 ;  /* 0x0000000503027c20 */ /* 0x000fe20008410000 */
[----:B------:R-:W-:Y:S02]  /*b480*/  IMAD.MOV.U32 R230, RZ, RZ, R4 ;  /* 0x000000ffffe67224 */ /* 0x000fe400078e0004 */
[----:B------:R-:W-:Y:S01]  /*b490*/  FMUL.FTZ R168, R0, UR5 ;  /* 0x0000000500a87c20 */ /* 0x000fe20008410000 */
[----:B------:R-:W-:Y:S01]  /*b4a0*/  MUFU.EX2 R152, R152 ;  /* 0x0000009800987308 */ /* 0x000fe20000000800 */
[----:B------:R-:W-:-:S05]  /*b4b0*/  FSEL R0, R2, RZ, P2 ;  /* 0x000000ff02007208 */ /* 0x000fca0001000000 */
        /* <DEDUP_REMOVED lines=19> */
[----:B------:R-:W0:Y:S01]  /*b5f0*/  MUFU.EX2 R2, R168 ;  /* 0x000000a800027308 */ /* 0x000e220000000800 */
[----:B------:R-:W-:Y:S01]  /*b600*/  IMAD.U32 R158, RZ, RZ, UR14 ;  /* 0x0000000eff9e7e24 */ /* 0x000fe2000f8e00ff */
[C---:B------:R-:W-:Y:S01]  /*b610*/  ISETP.GT.AND P2, PT, R20.reuse, UR4, PT ;  /* 0x0000000414007c0c */ /* 0x040fe2000bf44270 */
[----:B------:R-:W-:Y:S01]  /*b620*/  UMOV UR4, UR36 ;  /* 0x0000002400047c82 */ /* 0x000fe20008000000 */
[----:B------:R-:W-:-:S02]  /*b630*/  VIADD R20, R20, 0xffffffff ;  /* 0xffffffff14147836 */ /* 0x000fc40000000000 */
[----:B------:R-:W-:Y:S02]  /*b640*/  @!P1 VIADD R158, R158, 0x30860 ;  /* 0x000308609e9e9836 */ /* 0x000fe40000000000 */
[----:B------:R-:W-:Y:S03]  /*b650*/  MUFU.EX2 R197, R197 ;  /* 0x000000c500c57308 */ /* 0x000fe60000000800 */
[----:B------:R-:W-:-:S04]  /*b660*/  @!P1 PRMT R158, RZ, 0x654, R158 ;  /* 0x00000654ff9e9816 */ /* 0x000fc8000000009e */
[----:B------:R1:W-:Y:S01]  /*b670*/  @!P1 SYNCS.ARRIVE.TRANS64.RED.A1T0 RZ, [R158+URZ], RZ ;  /* 0x000000ff9eff99a7 */ /* 0x0003e2000810043f */
[----:B------:R-:W2:Y:S01]  /*b680*/  MUFU.EX2 R0, R159 ;  /* 0x0000009f00007308 */ /* 0x000ea20000000800 */
[----:B0-----:R-:W-:Y:S01]  /*b690*/  FFMA.FTZ R17, R2, R17, R196 ;  /* 0x0000001102117223 */ /* 0x001fe200000100c4 */
[----:B------:R-:W-:-:S03]  /*b6a0*/  F2FP.BF16.F32.PACK_AB R196, R152, R196 ;  /* 0x000000c498c4723e */ /* 0x000fc600000010ff */
[----:B------:R-:W-:-:S03]  /*b6b0*/  FADD.FTZ R17, R152, R17 ;  /* 0x0000001198117221 */ /* 0x000fc60000010000 */
[----:B------:R-:W0:Y:S08]  /*b6c0*/  MUFU.EX2 R154, R154 ;  /* 0x0000009a009a7308 */ /* 0x000e300000000800 */
[----:B------:R-:W3:Y:S01]  /*b6d0*/  MUFU.EX2 R198, R198 ;  /* 0x000000c600c67308 */ /* 0x000ee20000000800 */
[----:B--2---:R-:W-:-:S07]  /*b6e0*/  FFMA.FTZ R5, R0, R5, R197 ;  /* 0x0000000500057223 */ /* 0x004fce00000100c5 */
[----:B------:R-:W2:Y:S01]  /*b6f0*/  MUFU.EX2 R199, R199 ;  /* 0x000000c700c77308 */ /* 0x000ea20000000800 */
[C---:B0-----:R-:W-:Y:S01]  /*b700*/  FADD.FTZ R5, R154.reuse, R5 ;  /* 0x000000059a057221 */ /* 0x041fe20000010000 */
[----:B------:R-:W-:-:S06]  /*b710*/  F2FP.BF16.F32.PACK_AB R197, R154, R197 ;  /* 0x000000c59ac5723e */ /* 0x000fcc00000010ff */
[----:B------:R-:W0:Y:S01]  /*b720*/  MUFU.EX2 R153, R153 ;  /* 0x0000009900997308 */ /* 0x000e220000000800 */
[----:B---3--:R-:W-:-:S07]  /*b730*/  FADD.FTZ R17, R198, R17 ;  /* 0x00000011c6117221 */ /* 0x008fce0000010000 */
[----:B------:R-:W3:Y:S01]  /*b740*/  MUFU.EX2 R155, R155 ;  /* 0x0000009b009b7308 */ /* 0x000ee20000000800 */
[----:B--2---:R-:W-:-:S07]  /*b750*/  FADD.FTZ R5, R199, R5 ;  /* 0x00000005c7057221 */ /* 0x004fce0000010000 */
[----:B------:R-:W2:Y:S01]  /*b760*/  MUFU.EX2 R192, R192 ;  /* 0x000000c000c07308 */ /* 0x000ea20000000800 */
[C---:B0-----:R-:W-:Y:S01]  /*b770*/  FADD.FTZ R17, R153.reuse, R17 ;  /* 0x0000001199117221 */ /* 0x041fe20000010000 */
[----:B------:R-:W-:-:S06]  /*b780*/  F2FP.BF16.F32.PACK_AB R198, R153, R198 ;  /* 0x000000c699c6723e */ /* 0x000fcc00000010ff */
[----:B------:R-:W0:Y:S01]  /*b790*/  MUFU.EX2 R193, R193 ;  /* 0x000000c100c17308 */ /* 0x000e220000000800 */
[C---:B---3--:R-:W-:Y:S01]  /*b7a0*/  FADD.FTZ R5, R155.reuse, R5 ;  /* 0x000000059b057221 */ /* 0x048fe20000010000 */
[----:B------:R-:W-:-:S06]  /*b7b0*/  F2FP.BF16.F32.PACK_AB R199, R155, R199 ;  /* 0x000000c79bc7723e */ /* 0x000fcc00000010ff */
[----:B------:R-:W3:Y:S01]  /*b7c0*/  MUFU.EX2 R156, R156 ;  /* 0x0000009c009c7308 */ /* 0x000ee20000000800 */
[----:B--2---:R-:W-:-:S07]  /*b7d0*/  FADD.FTZ R17, R192, R17 ;  /* 0x00000011c0117221 */ /* 0x004fce0000010000 */
[----:B-1----:R-:W1:Y:S01]  /*b7e0*/  MUFU.EX2 R158, R163 ;  /* 0x000000a3009e7308 */ /* 0x002e620000000800 */
[----:B0-----:R-:W-:-:S07]  /*b7f0*/  FADD.FTZ R5, R193, R5 ;  /* 0x00000005c1057221 */ /* 0x001fce0000010000 */
[----:B------:R-:W0:Y:S01]  /*b800*/  MUFU.EX2 R194, R194 ;  /* 0x000000c200c27308 */ /* 0x000e220000000800 */
[C---:B---3--:R-:W-:Y:S01]  /*b810*/  FADD.FTZ R17, R156.reuse, R17 ;  /* 0x000000119c117221 */ /* 0x048fe20000010000 */
[----:B------:R-:W-:-:S06]  /*b820*/  F2FP.BF16.F32.PACK_AB R192, R156, R192 ;  /* 0x000000c09cc0723e */ /* 0x000fcc00000010ff */
[----:B------:R-:W2:Y:S01]  /*b830*/  MUFU.EX2 R195, R195 ;  /* 0x000000c300c37308 */ /* 0x000ea20000000800 */
[C---:B-1----:R-:W-:Y:S01]  /*b840*/  FADD.FTZ R5, R158.reuse, R5 ;  /* 0x000000059e057221 */ /* 0x042fe20000010000 */
[----:B------:R-:W-:-:S06]  /*b850*/  F2FP.BF16.F32.PACK_AB R193, R158, R193 ;  /* 0x000000c19ec1723e */ /* 0x000fcc00000010ff */
[----:B------:R-:W1:Y:S01]  /*b860*/  MUFU.EX2 R157, R157 ;  /* 0x0000009d009d7308 */ /* 0x000e620000000800 */
[----:B0-----:R-:W-:-:S07]  /*b870*/  FADD.FTZ R17, R194, R17 ;  /* 0x00000011c2117221 */ /* 0x001fce0000010000 */
[----:B------:R-:W0:Y:S01]  /*b880*/  MUFU.EX2 R21, R21 ;  /* 0x0000001500157308 */ /* 0x000e220000000800 */
[----:B--2---:R-:W-:-:S07]  /*b890*/  FADD.FTZ R5, R195, R5 ;  /* 0x00000005c3057221 */ /* 0x004fce0000010000 */
[----:B------:R-:W2:Y:S01]  /*b8a0*/  MUFU.EX2 R188, R188 ;  /* 0x000000bc00bc7308 */ /* 0x000ea20000000800 */
[C---:B-1----:R-:W-:Y:S01]  /*b8b0*/  FADD.FTZ R17, R157.reuse, R17 ;  /* 0x000000119d117221 */ /* 0x042fe20000010000 */
[----:B------:R-:W-:-:S06]  /*b8c0*/  F2FP.BF16.F32.PACK_AB R194, R157, R194 ;  /* 0x000000c29dc2723e */ /* 0x000fcc00000010ff */
[----:B------:R-:W1:Y:S01]  /*b8d0*/  MUFU.EX2 R170, R170 ;  /* 0x000000aa00aa7308 */ /* 0x000e620000000800 */
[C---:B0-----:R-:W-:Y:S01]  /*b8e0*/  FADD.FTZ R5, R21.reuse, R5 ;  /* 0x0000000515057221 */ /* 0x041fe20000010000 */
[----:B------:R-:W-:Y:S01]  /*b8f0*/  F2FP.BF16.F32.PACK_AB R195, R21, R195 ;  /* 0x000000c315c3723e */ /* 0x000fe200000010ff */
[----:B------:R-:W-:-:S05]  /*b900*/  IMAD.MOV.U32 R21, RZ, RZ, R3 ;  /* 0x000000ffff157224 */ /* 0x000fca00078e0003 */
[----:B------:R-:W0:Y:S01]  /*b910*/  MUFU.EX2 R160, R160 ;  /* 0x000000a000a07308 */ /* 0x000e220000000800 */
[----:B--2---:R-:W-:-:S07]  /*b920*/  FADD.FTZ R17, R188, R17 ;  /* 0x00000011bc117221 */ /* 0x004fce0000010000 */
[----:B------:R-:W2:Y:S01]  /*b930*/  MUFU.EX2 R171, R171 ;  /* 0x000000ab00ab7308 */ /* 0x000ea20000000800 */
[----:B-1----:R-:W-:-:S07]  /*b940*/  FADD.FTZ R5, R170, R5 ;  /* 0x00000005aa057221 */ /* 0x002fce0000010000 */
[----:B------:R-:W1:Y:S01]  /*b950*/  MUFU.EX2 R190, R190 ;  /* 0x000000be00be7308 */ /* 0x000e620000000800 */
[C---:B0-----:R-:W-:Y:S01]  /*b960*/  FADD.FTZ R17, R160.reuse, R17 ;  /* 0x00000011a0117221 */ /* 0x041fe20000010000 */
[----:B------:R-:W-:-:S06]  /*b970*/  F2FP.BF16.F32.PACK_AB R188, R160, R188 ;  /* 0x000000bca0bc723e */ /* 0x000fcc00000010ff */
[----:B------:R-:W0:Y:S01]  /*b980*/  MUFU.EX2 R174, R174 ;  /* 0x000000ae00ae7308 */ /* 0x000e220000000800 */
[C---:B--2---:R-:W-:Y:S01]  /*b990*/  FADD.FTZ R5, R171.reuse, R5 ;  /* 0x00000005ab057221 */ /* 0x044fe20000010000 */
[----:B------:R-:W-:-:S06]  /*b9a0*/  F2FP.BF16.F32.PACK_AB R189, R171, R170 ;  /* 0x000000aaabbd723e */ /* 0x000fcc00000010ff */
[----:B------:R-:W2:Y:S01]  /*b9b0*/  MUFU.EX2 R161, R161 ;  /* 0x000000a100a17308 */ /* 0x000ea20000000800 */
[----:B-1----:R-:W-:-:S07]  /*b9c0*/  FADD.FTZ R17, R190, R17 ;  /* 0x00000011be117221 */ /* 0x002fce0000010000 */
[----:B------:R-:W1:Y:S01]  /*b9d0*/  MUFU.EX2 R175, R175 ;  /* 0x000000af00af7308 */ /* 0x000e620000000800 */
[----:B0-----:R-:W-:-:S07]  /*b9e0*/  FADD.FTZ R5, R174, R5 ;  /* 0x00000005ae057221 */ /* 0x001fce0000010000 */
[----:B------:R-:W0:Y:S01]  /*b9f0*/  MUFU.EX2 R184, R184 ;  /* 0x000000b800b87308 */ /* 0x000e220000000800 */
[C---:B--2---:R-:W-:Y:S01]  /*ba00*/  FADD.FTZ R17, R161.reuse, R17 ;  /* 0x00000011a1117221 */ /* 0x044fe20000010000 */
        /* <DEDUP_REMOVED lines=13> */
[----:B------:R-:W-:-:S06]  /*bae0*/  F2FP.BF16.F32.PACK_AB R185, R179, R178 ;  /* 0x000000b2b3b9723e */ /* 0x000fcc00000010ff */
[----:B------:R-:W0:Y:S01]  /*baf0*/  MUFU.EX2 R165, R165 ;  /* 0x000000a500a57308 */ /* 0x000e220000000800 */
[----:B--2---:R-:W-:-:S07]  /*bb00*/  FADD.FTZ R17, R186, R17 ;  /* 0x00000011ba117221 */ /* 0x004fce0000010000 */
[----:B------:R-:W2:Y:S01]  /*bb10*/  MUFU.EX2 R183, R183 ;  /* 0x000000b700b77308 */ /* 0x000ea20000000800 */
[----:B-1----:R-:W-:Y:S01]  /*bb20*/  FADD.FTZ R152, R182, R5 ;  /* 0x00000005b6987221 */ /* 0x002fe20000010000 */
[C---:B0-----:R-:W-:Y:S01]  /*bb30*/  FADD.FTZ R17, R165.reuse, R17 ;  /* 0x00000011a5117221 */ /* 0x041fe20000010000 */
[----:B------:R-:W-:Y:S02]  /*bb40*/  F2FP.BF16.F32.PACK_AB R186, R165, R186 ;  /* 0x000000baa5ba723e */ /* 0x000fe400000010ff */
[C---:B--2---:R-:W-:Y:S01]  /*bb50*/  FADD.FTZ R5, R183.reuse, R152 ;  /* 0x00000098b7057221 */ /* 0x044fe20000010000 */
[----:B------:R-:W-:Y:S01]  /*bb60*/  F2FP.BF16.F32.PACK_AB R187, R183, R182 ;  /* 0x000000b6b7bb723e */ /* 0x000fe200000010ff */
[----:B------:R-:W-:Y:S06]  /*bb70*/  @P2 BRA `(.L_x_1277) ;  /* 0xffffffd800302947 */ /* 0x000fec000383ffff */
.L_x_1260:
        /* <DEDUP_REMOVED lines=131> */
.L_x_1278:
[----:B------:R-:W-:Y:S01]  /*c3b0*/  ULEA UR8, UR36, UR37, 0x3 ;  /* 0x0000002524087291 */ /* 0x000fe2000f8e183f */
[----:B------:R-:W-:-:S05]  /*c3c0*/  IMAD.U32 R0, RZ, RZ, UR38 ;  /* 0x00000026ff007e24 */ /* 0x000fca000f8e00ff */
[----:B------:R-:W-:-:S04]  /*c3d0*/  SHF.L.U32 R0, R0, 0x1f, RZ ;  /* 0x0000001f00007819 */ /* 0x000fc800000006ff */
[----:B------:R0:W1:Y:S01]  /*c3e0*/  SYNCS.PHASECHK.TRANS64.TRYWAIT P2, [UR8+0x30850], R0 ;  /* 0x03085000ff0075a7 */ /* 0x0000620008040148 */
[----:B------:R-:W-:Y:S05]  /*c3f0*/  @!P0 BRA `(.L_x_1279) ;  /* 0x0000000000048947 */ /* 0x000fea0003800000 */
[----:B------:R-:W-:Y:S01]  /*c400*/  BPT.TRAP 0x1 ;  /* 0x000000040000795c */ /* 0x000fe20000300000 */
.L_x_1279:
[----:B-1----:R-:W-:Y:S05]  /*c410*/  @P2 BRA `(.L_x_1280) ;  /* 0x0000000000082947 */ /* 0x002fea0003800000 */
[----:B------:R-:W1:Y:S02]  /*c420*/  SYNCS.PHASECHK.TRANS64.TRYWAIT P0, [UR8+0x30850], R0 ;  /* 0x03085000ff0075a7 */ /* 0x000e640008000148 */
[----:B-1----:R-:W-:Y:S05]  /*c430*/  @!P0 BRA `(.L_x_1281) ;  /* 0x000000d800b08947 */ /* 0x002fea0003800000 */
.L_x_1280:
[----:B------:R-:W-:Y:S01]  /*c440*/  UIADD3 UR37, UR37, 0x400, URZ ;  /* 0x0000040025257890 */ /* 0x000fe2000fffe03f */
[----:B------:R-:W-:Y:S01]  /*c450*/  WARPGROUP.ARRIVE ;  /* 0x00000000000079c5 */ /* 0x000fe20000000000 */
[----:B------:R-:W-:Y:S01]  /*c460*/  UMOV UR7, 0x40000040 ;  /* 0x4000004000077882 */ /* 0x000fe20000000000 */
[----:B01----:R-:W0:Y:S01]  /*c470*/  SHFL.BFLY PT, R0, R17, 0x2, 0x1f ;  /* 0x0c401f0011007f89 */ /* 0x003e2200000e0000 */
[----:B------:R-:W-:Y:S01]  /*c480*/  USHF.R.U32.HI UR37, URZ, 0x4, UR37 ;  /* 0x000000043f257899 */ /* 0x000fe20008011625 */
[----:B------:R-:W-:Y:S01]  /*c490*/  IMAD.U32 R11, RZ, RZ, UR8 ;  /* 0x00000008ff0b7e24 */ /* 0x000fe2000f8e00ff */
[----:B------:R-:W-:Y:S01]  /*c4a0*/  R2UR UR9, R232 ;  /* 0x00000000e80972ca */ /* 0x000fe200000e0000 */
[----:B------:R-:W1:Y:S01]  /*c4b0*/  SHFL.BFLY PT, R2, R5, 0x2, 0x1f ;  /* 0x0c401f0005027f89 */ /* 0x000e6200000e0000 */
[----:B------:R-:W-:Y:S01]  /*c4c0*/  ULOP3.LUT UR37, UR37, 0x3fff, URZ, 0xc0, !UPT ;  /* 0x00003fff25257892 */ /* 0x000fe2000f8ec03f */
[----:B------:R-:W-:Y:S02]  /*c4d0*/  @!P1 VIADD R11, R11, 0x30860 ;  /* 0x000308600b0b9836 */ /* 0x000fe40000000000 */
[----:B------:R-:W-:Y:S01]  /*c4e0*/  IMAD.MOV.U32 R6, RZ, RZ, RZ ;  /* 0x000000ffff067224 */ /* 0x000fe200078e00ff */
[----:B------:R-:W-:Y:S01]  /*c4f0*/  ULOP3.LUT UR4, UR37, 0x2000000, URZ, 0xfc, !UPT ;  /* 0x0200000025047892 */ /* 0x000fe2000f8efc3f */
[----:B------:R-:W-:Y:S01]  /*c500*/  IMAD.U32 R13, RZ, RZ, UR5 ;  /* 0x00000005ff0d7e24 */ /* 0x000fe2000f8e00ff */
[----:B------:R-:W-:-:S02]  /*c510*/  @!P1 PRMT R11, RZ, 0x654, R11 ;  /* 0x00000654ff0b9816 */ /* 0x000fc4000000000b */
[----:B------:R-:W-:Y:S02]  /*c520*/  ULEA UR4, UR36, UR4, 0xb ;  /* 0x0000000424047291 */ /* 0x000fe4000f8e583f */
[----:B------:R-:W-:Y:S02]  /*c530*/  UIADD3 UR36, UR36, 0x1, URZ ;  /* 0x0000000124247890 */ /* 0x000fe4000fffe03f */
[----:B------:R-:W-:Y:S02]  /*c540*/  UIADD3 UR9, UR9, 0x1, URZ ;  /* 0x0000000109097890 */ /* 0x000fe4000fffe03f */
[----:B------:R-:W-:Y:S01]  /*c550*/  UISETP.NE.AND UP0, UPT, UR36, 0x2, UPT ;  /* 0x000000022400788c */ /* 0x000fe2000bf05270 */
[----:B------:R-:W-:Y:S02]  /*c560*/  UMOV UR6, UR4 ;  /* 0x0000000400067c82 */ /* 0x000fe40008000000 */
[----:B------:R-:W-:Y:S01]  /*c570*/  HGMMA.64x256x16.F32.BF16 R24, R196, gdesc[UR4].tnspB, R24, gsb0 ;  /* 0x43e00004c4187df0 */ /* 0x000fe20008001818 */
[----:B------:R-:W-:Y:S01]  /*c580*/  UIADD3 UR6, UR4, 0x80, URZ ;  /* 0x0000008004067890 */ /* 0x000fe2000fffe03f */
[----:B0-----:R-:W-:Y:S01]  /*c590*/  FADD.FTZ R0, R0, R17 ;  /* 0x0000001100007221 */ /* 0x001fe20000010000 */
[----:B------:R-:W-:Y:S01]  /*c5a0*/  UMOV UR7, 0x40000040 ;  /* 0x4000004000077882 */ /* 0x000fe20000000000 */
[----:B------:R-:W-:-:S02]  /*c5b0*/  IMAD.U32 R232, RZ, RZ, UR9 ;  /* 0x00000009ffe87e24 */ /* 0x000fc4000f8e00ff */
[----:B-1----:R-:W-:Y:S01]  /*c5c0*/  FADD.FTZ R2, R2, R5 ;  /* 0x0000000502027221 */ /* 0x002fe20000010000 */
[----:B------:R-:W-:Y:S01]  /*c5d0*/  IMAD.MOV.U32 R5, RZ, RZ, RZ ;  /* 0x000000ffff057224 */ /* 0x000fe200078e00ff */
[----:B------:R-:W0:Y:S01]  /*c5e0*/  SHFL.BFLY PT, R7, R0, 0x1, 0x1f ;  /* 0x0c201f0000077f89 */ /* 0x000e2200000e0000 */
[----:B------:R-:W-:-:S03]  /*c5f0*/  USEL UR36, UR36, URZ, UP0 ;  /* 0x0000003f24247287 */ /* 0x000fc60008000000 */
[----:B------:R-:W1:Y:S01]  /*c600*/  SHFL.BFLY PT, R9, R2, 0x1, 0x1f ;  /* 0x0c201f0002097f89 */ /* 0x000e6200000e0000 */
[----:B0-----:R-:W-:Y:S01]  /*c610*/  FADD.FTZ R10, R0, R7 ;  /* 0x00000007000a7221 */ /* 0x001fe20000010000 */
[----:B------:R-:W-:Y:S02]  /*c620*/  IMAD.U32 R7, RZ, RZ, UR5 ;  /* 0x00000005ff077e24 */ /* 0x000fe4000f8e00ff */
[----:B------:R-:W-:Y:S02]  /*c630*/  IMAD.MOV.U32 R0, RZ, RZ, -0x800000 ;  /* 0xff800000ff007424 */ /* 0x000fe400078e00ff */
[----:B-1----:R-:W-:Y:S01]  /*c640*/  FADD.FTZ R12, R2, R9 ;  /* 0x00000009020c7221 */ /* 0x002fe20000010000 */
[----:B------:R-:W-:Y:S01]  /*c650*/  FSETP.NE.FTZ.AND P0, PT, R10, RZ, PT ;  /* 0x000000ff0a00720b */ /* 0x000fe20003f15000 */
[----:B------:R-:W-:-:S03]  /*c660*/  IMAD.MOV.U32 R2, RZ, RZ, -0x800000 ;  /* 0xff800000ff027424 */ /* 0x000fc600078e00ff */
[----:B------:R-:W-:-:S09]  /*c670*/  FSETP.NE.FTZ.AND P2, PT, R12, RZ, PT ;  /* 0x000000ff0c00720b */ /* 0x000fd20003f55000 */
        /* <DEDUP_REMOVED lines=23> */
[----:B------:R-:W-:-:S04]  /*c7f0*/  USEL UR4, URZ, 0x1, UP0 ;  /* 0x000000013f047887 */ /* 0x000fc80008000000 */
[----:B------:R-:W-:Y:S01]  /*c800*/  ULOP3.LUT UR38, UR38, UR4, URZ, 0x3c, !UPT ;  /* 0x0000000426267292 */ /* 0x000fe2000f8e3c3f */
[----:B------:R-:W-:Y:S02]  /*c810*/  WARPGROUP.DEPBAR.LE gsb0, 0x0 ;  /* 0x00008000000079c5 */ /* 0x000fe40000010000 */
[----:B------:R-:W-:-:S15]  /*c820*/  WARPGROUP.ARRIVE ;  /* 0x00000000000079c5 */ /* 0x000fde0000000000 */
[----:B------:R-:W-:-:S03]  /*c830*/  NOP ;  /* 0x0000000000007918 */ /* 0x000fc60000000000 */
        /* <DEDUP_REMOVED lines=131> */
.L_x_1211:
        /* <DEDUP_REMOVED lines=11> */
[----:B------:R-:W2:Y:S01]  /*d120*/  LDL R3, [R1+0x60] ;  /* 0x0000600001037983 */ /* 0x000ea20000100800 */
[----:B------:R-:W0:Y:S01]  /*d130*/  S2UR UR4, SR_SWINHI ;  /* 0x00000000000479c3 */ /* 0x000e220000002f00 */
[----:B------:R-:W-:Y:S01]  /*d140*/  IMAD.MOV.U32 R20, RZ, RZ, 0x2 ;  /* 0x00000002ff147424 */ /* 0x000fe200078e00ff */
[----:B------:R-:W-:Y:S01]  /*d150*/  R2UR UR19, R23 ;  /* 0x00000000171372ca */ /* 0x000fe200000e0000 */
[----:B------:R-:W-:Y:S01]  /*d160*/  ULDC.64 UR16, c[0x0][0xc00] ;  /* 0x0003000000107ab9 */ /* 0x000fe20000000a00 */
[----:B------:R-:W-:Y:S01]  /*d170*/  F2FP.BF16.F32.PACK_AB R6, R29, R28 ;  /* 0x0000001c1d06723e */ /* 0x000fe200000010ff */
[----:B------:R-:W-:Y:S01]  /*d180*/  ULDC.64 UR12, c[0x0][0xc00] ;  /* 0x00030000000c7ab9 */ /* 0x000fe20000000a00 */
[----:B------:R-:W-:Y:S01]  /*d190*/  F2FP.BF16.F32.PACK_AB R7, R31, R30 ;  /* 0x0000001e1f07723e */ /* 0x000fe200000010ff */
[----:B------:R-:W-:Y:S01]  /*d1a0*/  ULDC.64 UR20, c[0x0][0x208] ;  /* 0x0000820000147ab9 */ /* 0x000fe20000000a00 */
[----:B------:R-:W-:Y:S01]  /*d1b0*/  R2UR UR9, R231 ;  /* 0x00000000e70972ca */ /* 0x000fe200000e0000 */
[----:B------:R-:W-:Y:S01]  /*d1c0*/  ULDC.64 UR14, c[0x0][0xc08] ;  /* 0x00030200000e7ab9 */ /* 0x000fe20000000a00 */
[----:B------:R-:W-:Y:S01]  /*d1d0*/  ULDC UR22, c[0x0][0xbe8] ;  /* 0x0002fa0000167ab9 */ /* 0x000fe20000000800 */
[----:B------:R-:W-:-:S02]  /*d1e0*/  R2UR UR18, R201 ;  /* 0x00000000c91272ca */ /* 0x000fc400000e0000 */
[----:B------:R-:W-:-:S08]  /*d1f0*/  R2UR UR26, R202 ;  /* 0x00000000ca1a72ca */ /* 0x000fd000000e0000 */
[----:B------:R-:W-:Y:S01]  /*d200*/  UIMAD.WIDE UR12, UR9, 0x4, UR12 ;  /* 0x00000004090c78a5 */ /* 0x000fe2000f8e020c */
[----:B------:R-:W-:Y:S01]  /*d210*/  UMOV UR10, UR8 ;  /* 0x00000008000a7c82 */ /* 0x000fe20008000000 */
[----:B0-----:R-:W-:Y:S01]  /*d220*/  UMOV UR11, UR4 ;  /* 0x00000004000b7c82 */ /* 0x001fe20008000000 */
[----:B------:R-:W-:Y:S01]  /*d230*/  UISETP.NE.U32.AND UP0, UPT, UR14, URZ, UPT ;  /* 0x0000003f0e00728c */ /* 0x000fe2000bf05070 */
[----:B------:R-:W-:-:S03]  /*d240*/  ULDC UR4, c[0x0][0xad4] ;  /* 0x0002b50000047ab9 */ /* 0x000fc60000000800 */
[----:B------:R-:W-:-:S11]  /*d250*/  UISETP.NE.AND.EX UP0, UPT, UR15, URZ, UPT, UP0 ;  /* 0x0000003f0f00728c */ /* 0x000fd6000bf05300 */
[----:B------:R-:W-:Y:S02]  /*d260*/  @UP0 ULDC.64 UR14, c[0x0][0xc08] ;  /* 0x00030200000e0ab9 */ /* 0x000fe40000000a00 */
[----:B------:R-:W-:Y:S01]  /*d270*/  @UP0 UIMAD.WIDE UR14, UR9, 0x4, UR14 ;  /* 0x00000004090e08a5 */ /* 0x000fe2000f8e020e */
[----:B------:R-:W-:Y:S01]  /*d280*/  BAR.SYNC.DEFER_BLOCKING 0x1, 0x100 ;  /* 0x0044000000007b1d */ /* 0x000fe20000010000 */
[----:B--2---:R-:W-:-:S03]  /*d290*/  IMAD.WIDE R20, R3, R20, UR10 ;  /* 0x0000000a03147e25 */ /* 0x004fc6000f8e0214 */
[C---:B------:R-:W-:Y:S02]  /*d2a0*/  IADD3 R9, P1, R20.reuse, 0x20, RZ ;  /* 0x0000002014097810 */ /* 0x040fe40007f3e0ff */
[C---:B------:R-:W-:Y:S02]  /*d2b0*/  IADD3 R11, P0, R20.reuse, 0x40, RZ ;  /* 0x00000040140b7810 */ /* 0x040fe40007f1e0ff */
[----:B------:R-:W-:Y:S02]  /*d2c0*/  LOP3.LUT R8, R9, 0x380, RZ, 0xc0, !PT ;  /* 0x0000038009087812 */ /* 0x000fe400078ec0ff */
[----:B------:R-:W-:Y:S02]  /*d2d0*/  IADD3 R23, P4, R20, 0x60, RZ ;  /* 0x0000006014177810 */ /* 0x000fe40007f9e0ff */
[----:B------:R-:W-:Y:S02]  /*d2e0*/  LOP3.LUT R10, R11, 0x380, RZ, 0xc0, !PT ;  /* 0x000003800b0a7812 */ /* 0x000fe400078ec0ff */
[----:B------:R-:W-:-:S02]  /*d2f0*/  SHF.R.U64 R8, R8, 0x3, RZ ;  /* 0x0000000308087819 */ /* 0x000fc400000012ff */
[C---:B------:R-:W-:Y:S02]  /*d300*/  IADD3 R155, P6, R20.reuse, 0x4020, RZ ;  /* 0x00004020149b7810 */ /* 0x040fe40007fde0ff */
[----:B------:R-:W-:Y:S02]  /*d310*/  IADD3 R157, P5, R20, 0x4040, RZ ;  /* 0x00004040149d7810 */ /* 0x000fe40007fbe0ff */
[----:B------:R-:W-:Y:S02]  /*d320*/  LOP3.LUT R22, R23, 0x380, RZ, 0xc0, !PT ;  /* 0x0000038017167812 */ /* 0x000fe400078ec0ff */
[----:B------:R-:W-:Y:S02]  /*d330*/  SHF.R.U64 R10, R10, 0x3, RZ ;  /* 0x000000030a0a7819 */ /* 0x000fe400000012ff */
[----:B------:R-:W-:Y:S01]  /*d340*/  LOP3.LUT R8, R8, R9, RZ, 0x3c, !PT ;  /* 0x0000000908087212 */ /* 0x000fe200078e3cff */
[----:B------:R-:W-:Y:S01]  /*d350*/  IMAD.X R9, RZ, RZ, R21, P1 ;  /* 0x000000ffff097224 */ /* 0x000fe200008e0615 */
[----:B------:R-:W-:-:S02]  /*d360*/  LOP3.LUT R154, R155, 0x380, RZ, 0xc0, !PT ;  /* 0x000003809b9a7812 */ /* 0x000fc400078ec0ff */
[----:B------:R-:W-:Y:S02]  /*d370*/  LOP3.LUT R156, R157, 0x380, RZ, 0xc0, !PT ;  /* 0x000003809d9c7812 */ /* 0x000fe400078ec0ff */
[C---:B------:R-:W-:Y:S02]  /*d380*/  LOP3.LUT R5, R20.reuse, 0x380, RZ, 0xc0, !PT ;  /* 0x0000038014057812 */ /* 0x040fe400078ec0ff */
[C---:B------:R-:W-:Y:S02]  /*d390*/  IADD3 R153, P3, R20.reuse, 0x4000, RZ ;  /* 0x0000400014997810 */ /* 0x040fe40007f7e0ff */
[C---:B------:R-:W-:Y:S02]  /*d3a0*/  IADD3 R159, P2, R20.reuse, 0x4060, RZ ;  /* 0x00004060149f7810 */ /* 0x040fe40007f5e0ff */
[----:B------:R-:W-:Y:S02]  /*d3b0*/  IADD3 R161, P1, R20, 0x8000, RZ ;  /* 0x0000800014a17810 */ /* 0x000fe40007f3e0ff */
[----:B------:R-:W-:-:S02]  /*d3c0*/  SHF.R.U64 R22, R22, 0x3, RZ ;  /* 0x0000000316167819 */ /* 0x000fc400000012ff */
[----:B------:R-:W-:Y:S01]  /*d3d0*/  LOP3.LUT R10, R10, R11, RZ, 0x3c, !PT ;  /* 0x0000000b0a0a7212 */ /* 0x000fe200078e3cff */
[----:B------:R-:W-:Y:S01]  /*d3e0*/  IMAD.X R11, RZ, RZ, R21, P0 ;  /* 0x000000ffff0b7224 */ /* 0x000fe200000e0615 */
[----:B------:R-:W-:Y:S02]  /*d3f0*/  SHF.R.U64 R154, R154, 0x3, RZ ;  /* 0x000000039a9a7819 */ /* 0x000fe400000012ff */
[----:B------:R-:W-:Y:S02]  /*d400*/  SHF.R.U64 R156, R156, 0x3, RZ ;  /* 0x000000039c9c7819 */ /* 0x000fe400000012ff */
[----:B------:R-:W-:Y:S02]  /*d410*/  SHF.R.U64 R5, R5, 0x3, RZ ;  /* 0x0000000305057819 */ /* 0x000fe400000012ff */
[----:B------:R-:W-:Y:S02]  /*d420*/  LOP3.LUT R152, R153, 0x380, RZ, 0xc0, !PT ;  /* 0x0000038099987812 */ /* 0x000fe400078ec0ff */
[----:B------:R-:W-:-:S02]  /*d430*/  LOP3.LUT R158, R159, 0x380, RZ, 0xc0, !PT ;  /* 0x000003809f9e7812 */ /* 0x000fc400078ec0ff */
[----:B------:R-:W-:Y:S02]  /*d440*/  IADD3 R163, P0, R20, 0x8020, RZ ;  /* 0x0000802014a37810 */ /* 0x000fe40007f1e0ff */
[----:B------:R-:W-:Y:S02]  /*d450*/  LOP3.LUT R160, R161, 0x380, RZ, 0xc0, !PT ;  /* 0x00000380a1a07812 */ /* 0x000fe400078ec0ff */
[----:B------:R-:W-:Y:S01]  /*d460*/  LOP3.LUT R22, R22, R23, RZ, 0x3c, !PT ;  /* 0x0000001716167212 */ /* 0x000fe200078e3cff */
[--C-:B------:R-:W-:Y:S01]  /*d470*/  IMAD.X R23, RZ, RZ, R21.reuse, P4 ;  /* 0x000000ffff177224 */ /* 0x100fe200020e0615 */
[----:B------:R-:W-:Y:S01]  /*d480*/  LOP3.LUT R154, R154, R155, RZ, 0x3c, !PT ;  /* 0x0000009b9a9a7212 */ /* 0x000fe200078e3cff */
[--C-:B------:R-:W-:Y:S01]  /*d490*/  IMAD.X R155, RZ, RZ, R21.reuse, P6 ;  /* 0x000000ffff9b7224 */ /* 0x100fe200030e0615 */
[----:B------:R-:W-:Y:S01]  /*d4a0*/  LOP3.LUT R156, R156, R157, RZ, 0x3c, !PT ;  /* 0x0000009d9c9c7212 */ /* 0x000fe200078e3cff */
[----:B------:R-:W-:Y:S01]  /*d4b0*/  IMAD.X R157, RZ, RZ, R21, P5 ;  /* 0x000000ffff9d7224 */ /* 0x000fe200028e0615 */
[----:B------:R-:W-:-:S02]  /*d4c0*/  IADD3 R169, P4, R20, 0x8040, RZ ;  /* 0x0000804014a97810 */ /* 0x000fc40007f9e0ff */
[----:B------:R-:W-:Y:S01]  /*d4d0*/  LOP3.LUT R4, R5, R20, RZ, 0x3c, !PT ;  /* 0x0000001405047212 */ /* 0x000fe200078e3cff */
[----:B------:R-:W-:Y:S01]  /*d4e0*/  IMAD.MOV.U32 R5, RZ, RZ, R21 ;  /* 0x000000ffff057224 */ /* 0x000fe200078e0015 */
[----:B------:R-:W-:Y:S02]  /*d4f0*/  SHF.R.U64 R152, R152, 0x3, RZ ;  /* 0x0000000398987819 */ /* 0x000fe400000012ff */
[----:B------:R-:W-:Y:S02]  /*d500*/  SHF.R.U64 R158, R158, 0x3, RZ ;  /* 0x000000039e9e7819 */ /* 0x000fe400000012ff */
[----:B------:R-:W-:Y:S02]  /*d510*/  LOP3.LUT R162, R163, 0x380, RZ, 0xc0, !PT ;  /* 0x00000380a3a27812 */ /* 0x000fe400078ec0ff */
[----:B------:R-:W-:Y:S02]  /*d520*/  SHF.R.U64 R160, R160, 0x3, RZ ;  /* 0x00000003a0a07819 */ /* 0x000fe400000012ff */
[----:B------:R-:W-:-:S02]  /*d530*/  IADD3 R13, P6, R20, 0xc000, RZ ;  /* 0x0000c000140d7810 */ /* 0x000fc40007fde0ff */
[----:B------:R-:W-:Y:S02]  /*d540*/  IADD3 R15, P5, R20, 0xc020, RZ ;  /* 0x0000c020140f7810 */ /* 0x000fe40007fbe0ff */
[----:B------:R-:W-:Y:S02]  /*d550*/  LOP3.LUT R168, R169, 0x380, RZ, 0xc0, !PT ;  /* 0x00000380a9a87812 */ /* 0x000fe400078ec0ff */
[----:B------:R-:W-:Y:S01]  /*d560*/  LOP3.LUT R152, R152, R153, RZ, 0x3c, !PT ;  /* 0x0000009998987212 */ /* 0x000fe200078e3cff */
[--C-:B------:R-:W-:Y:S01]  /*d570*/  IMAD.X R153, RZ, RZ, R21.reuse, P3 ;  /* 0x000000ffff997224 */ /* 0x100fe200018e0615 */
[----:B------:R-:W-:Y:S01]  /*d580*/  LOP3.LUT R158, R158, R159, RZ, 0x3c, !PT ;  /* 0x0000009f9e9e7212 */ /* 0x000fe200078e3cff */
[--C-:B------:R-:W-:Y:S01]  /*d590*/  IMAD.X R159, RZ, RZ, R21.reuse, P2 ;  /* 0x000000ffff9f7224 */ /* 0x100fe200010e0615 */
[----:B------:R-:W-:Y:S02]  /*d5a0*/  SHF.R.U64 R162, R162, 0x3, RZ ;  /* 0x00000003a2a27819 */ /* 0x000fe400000012ff */
[----:B------:R-:W-:Y:S01]  /*d5b0*/  LOP3.LUT R160, R160, R161, RZ, 0x3c, !PT ;  /* 0x000000a1a0a07212 */ /* 0x000fe200078e3cff */
[----:B------:R-:W-:Y:S01]  /*d5c0*/  IMAD.X R161, RZ, RZ, R21, P1 ;  /* 0x000000ffffa17224 */ /* 0x000fe200008e0615 */
[----:B------:R-:W-:-:S02]  /*d5d0*/  LOP3.LUT R12, R13, 0x380, RZ, 0xc0, !PT ;  /* 0x000003800d0c7812 */ /* 0x000fc400078ec0ff */
[----:B------:R-:W-:Y:S02]  /*d5e0*/  LOP3.LUT R14, R15, 0x380, RZ, 0xc0, !PT ;  /* 0x000003800f0e7812 */ /* 0x000fe400078ec0ff */
[----:B------:R-:W-:Y:S02]  /*d5f0*/  MOV R3, R4 ;  /* 0x0000000400037202 */ /* 0x000fe40000000f00 */
[C---:B------:R-:W-:Y:S02]  /*d600*/  IADD3 R171, P3, R20.reuse, 0x8060, RZ ;  /* 0x0000806014ab7810 */ /* 0x040fe40007f7e0ff */
[----:B------:R-:W-:Y:S02]  /*d610*/  F2FP.BF16.F32.PACK_AB R4, R25, R24 ;  /* 0x000000181904723e */ /* 0x000fe400000010ff */
[----:B------:R-:W-:Y:S02]  /*d620*/  F2FP.BF16.F32.PACK_AB R5, R27, R26 ;  /* 0x0000001a1b05723e */ /* 0x000fe400000010ff */
[----:B------:R-:W-:-:S02]  /*d630*/  IADD3 R167, P2, R20, 0xc040, RZ ;  /* 0x0000c04014a77810 */ /* 0x000fc40007f5e0ff */
[----:B------:R-:W-:Y:S01]  /*d640*/  IADD3 R164, P1, R20, 0xc060, RZ ;  /* 0x0000c06014a47810 */ /* 0x000fe20007f3e0ff */
[----:B------:R0:W-:Y:S01]  /*d650*/  STSM.16.M88.4 [R3], R4 ;  /* 0x0000000403007844 */ /* 0x0001e20000000200 */
[----:B------:R-:W-:Y:S02]  /*d660*/  SHF.R.U64 R168, R168, 0x3, RZ ;  /* 0x00000003a8a87819 */ /* 0x000fe400000012ff */
[----:B------:R-:W-:Y:S01]  /*d670*/  LOP3.LUT R162, R162, R163, RZ, 0x3c, !PT ;  /* 0x000000a3a2a27212 */ /* 0x000fe200078e3cff */
[----:B------:R-:W-:Y:S01]  /*d680*/  IMAD.X R163, RZ, RZ, R21, P0 ;  /* 0x000000ffffa37224 */ /* 0x000fe200000e0615 */
[----:B------:R-:W-:Y:S02]  /*d690*/  SHF.R.U64 R12, R12, 0x3, RZ ;  /* 0x000000030c0c7819 */ /* 0x000fe400000012ff */
[----:B------:R-:W-:Y:S02]  /*d6a0*/  SHF.R.U64 R14, R14, 0x3, RZ ;  /* 0x000000030e0e7819 */ /* 0x000fe400000012ff */
[----:B------:R-:W-:-:S02]  /*d6b0*/  LOP3.LUT R170, R171, 0x380, RZ, 0xc0, !PT ;  /* 0x00000380abaa7812 */ /* 0x000fc400078ec0ff */
[----:B------:R-:W-:Y:S02]  /*d6c0*/  LOP3.LUT R166, R167, 0x380, RZ, 0xc0, !PT ;  /* 0x00000380a7a67812 */ /* 0x000fe400078ec0ff */
[----:B------:R-:W-:Y:S02]  /*d6d0*/  LOP3.LUT R165, R164, 0x380, RZ, 0xc0, !PT ;  /* 0x00000380a4a57812 */ /* 0x000fe400078ec0ff */
[----:B------:R-:W-:Y:S01]  /*d6e0*/  LOP3.LUT R168, R168, R169, RZ, 0x3c, !PT ;  /* 0x000000a9a8a87212 */ /* 0x000fe200078e3cff */
[--C-:B------:R-:W-:Y:S01]  /*d6f0*/  IMAD.X R169, RZ, RZ, R21.reuse, P4 ;  /* 0x000000ffffa97224 */ /* 0x100fe200020e0615 */
[----:B------:R-:W-:Y:S01]  /*d700*/  LOP3.LUT R12, R12, R13, RZ, 0x3c, !PT ;  /* 0x0000000d0c0c7212 */ /* 0x000fe200078e3cff */
[--C-:B------:R-:W-:Y:S01]  /*d710*/  IMAD.X R13, RZ, RZ, R21.reuse, P6 ;  /* 0x000000ffff0d7224 */ /* 0x100fe200030e0615 */
[----:B------:R-:W-:Y:S01]  /*d720*/  LOP3.LUT R14, R14, R15, RZ, 0x3c, !PT ;  /* 0x0000000f0e0e7212 */ /* 0x000fe200078e3cff */
[----:B------:R-:W-:Y:S01]  /*d730*/  IMAD.X R15, RZ, RZ, R21, P5 ;  /* 0x000000ffff0f7224 */ /* 0x000fe200028e0615 */
[----:B------:R-:W-:-:S02]  /*d740*/  MOV R18, R8 ;  /* 0x0000000800127202 */ /* 0x000fc40000000f00 */
[----:B------:R-:W-:Y:S02]  /*d750*/  MOV R20, R10 ;  /* 0x0000000a00147202 */ /* 0x000fe40000000f00 */
[----:B0-----:R-:W-:Y:S02]  /*d760*/  F2FP.BF16.F32.PACK_AB R4, R33, R32 ;  /* 0x000000202104723e */ /* 0x001fe400000010ff */
[----:B------:R-:W-:Y:S02]  /*d770*/  F2FP.BF16.F32.PACK_AB R5, R35, R34 ;  /* 0x000000222305723e */ /* 0x000fe400000010ff */
[----:B------:R-:W-:Y:S02]  /*d780*/  F2FP.BF16.F32.PACK_AB R6, R37, R36 ;  /* 0x000000242506723e */ /* 0x000fe400000010ff */
[----:B------:R-:W-:Y:S02]  /*d790*/  F2FP.BF16.F32.PACK_AB R7, R39, R38 ;  /* 0x000000262707723e */ /* 0x000fe400000010ff */
[----:B------:R-:W-:-:S02]  /*d7a0*/  MOV R173, R156 ;  /* 0x0000009c00ad7202 */ /* 0x000fc40000000f00 */
[----:B------:R-:W-:Y:S01]  /*d7b0*/  MOV R174, R158 ;  /* 0x0000009e00ae7202 */ /* 0x000fe20000000f00 */
[----:B------:R0:W-:Y:S01]  /*d7c0*/  STSM.16.M88.4 [R18], R4 ;  /* 0x0000000412007844 */ /* 0x0001e20000000200 */
[----:B------:R-:W-:Y:S02]  /*d7d0*/  F2FP.BF16.F32.PACK_AB R8, R41, R40 ;  /* 0x000000282908723e */ /* 0x000fe400000010ff */
[----:B------:R-:W-:Y:S02]  /*d7e0*/  F2FP.BF16.F32.PACK_AB R9, R43, R42 ;  /* 0x0000002a2b09723e */ /* 0x000fe400000010ff */
[----:B------:R-:W-:Y:S02]  /*d7f0*/  F2FP.BF16.F32.PACK_AB R10, R45, R44 ;  /* 0x0000002c2d0a723e */ /* 0x000fe400000010ff */
[----:B------:R-:W-:Y:S02]  /*d800*/  F2FP.BF16.F32.PACK_AB R11, R47, R46 ;  /* 0x0000002e2f0b723e */ /* 0x000fe400000010ff */
[----:B------:R-:W-:-:S02]  /*d810*/  SHF.R.U64 R170, R170, 0x3, RZ ;  /* 0x00000003aaaa7819 */ /* 0x000fc400000012ff */
[----:B------:R-:W-:Y:S01]  /*d820*/  SHF.R.U64 R166, R166, 0x3, RZ ;  /* 0x00000003a6a67819 */ /* 0x000fe200000012ff */
[----:B------:R1:W-:Y:S01]  /*d830*/  STSM.16.M88.4 [R20], R8 ;  /* 0x0000000814007844 */ /* 0x0003e20000000200 */
[----:B------:R-:W-:Y:S02]  /*d840*/  SHF.R.U64 R165, R165, 0x3, RZ ;  /* 0x00000003a5a57819 */ /* 0x000fe400000012ff */
[----:B------:R-:W-:Y:S02]  /*d850*/  MOV R22, R22 ;  /* 0x0000001600167202 */ /* 0x000fe40000000f00 */
[----:B------:R-:W-:Y:S02]  /*d860*/  MOV R3, R160 ;  /* 0x000000a000037202 */ /* 0x000fe40000000f00 */
[----:B------:R-:W-:Y:S02]  /*d870*/  MOV R17, R162 ;  /* 0x000000a200117202 */ /* 0x000fe40000000f00 */
[----:B------:R-:W-:-:S02]  /*d880*/  F2FP.BF16.F32.PACK_AB R156, R49, R48 ;  /* 0x00000030319c723e */ /* 0x000fc400000010ff */
[----:B------:R-:W-:Y:S02]  /*d890*/  F2FP.BF16.F32.PACK_AB R157, R51, R50 ;  /* 0x00000032339d723e */ /* 0x000fe400000010ff */
[----:B------:R-:W-:Y:S02]  /*d8a0*/  F2FP.BF16.F32.PACK_AB R158, R53, R52 ;  /* 0x00000034359e723e */ /* 0x000fe400000010ff */
[----:B------:R-:W-:Y:S02]  /*d8b0*/  F2FP.BF16.F32.PACK_AB R159, R55, R54 ;  /* 0x00000036379f723e */ /* 0x000fe400000010ff */
[----:B------:R-:W-:Y:S02]  /*d8c0*/  MOV R152, R152 ;  /* 0x0000009800987202 */ /* 0x000fe40000000f00 */
[----:B------:R-:W-:Y:S01]  /*d8d0*/  F2FP.BF16.F32.PACK_AB R160, R57, R56 ;  /* 0x0000003839a0723e */ /* 0x000fe200000010ff */
[----:B------:R2:W-:Y:S01]  /*d8e0*/  STSM.16.M88.4 [R22], R156 ;  /* 0x0000009c16007844 */ /* 0x0005e20000000200 */
[----:B------:R-:W-:-:S02]  /*d8f0*/  F2FP.BF16.F32.PACK_AB R161, R59, R58 ;  /* 0x0000003a3ba1723e */ /* 0x000fc400000010ff */
[----:B------:R-:W-:Y:S02]  /*d900*/  F2FP.BF16.F32.PACK_AB R162, R61, R60 ;  /* 0x0000003c3da2723e */ /* 0x000fe400000010ff */
[----:B------:R-:W-:Y:S02]  /*d910*/  F2FP.BF16.F32.PACK_AB R163, R63, R62 ;  /* 0x0000003e3fa3723e */ /* 0x000fe400000010ff */
[----:B------:R-:W-:Y:S02]  /*d920*/  MOV R169, R168 ;  /* 0x000000a800a97202 */ /* 0x000fe40000000f00 */
[----:B------:R-:W-:Y:S01]  /*d930*/  LOP3.LUT R170, R170, R171, RZ, 0x3c, !PT ;  /* 0x000000abaaaa7212 */ /* 0x000fe200078e3cff */
[--C-:B------:R-:W-:Y:S01]  /*d940*/  IMAD.X R171, RZ, RZ, R21.reuse, P3 ;  /* 0x000000ffffab7224 */ /* 0x100fe200018e0615 */
[----:B------:R-:W-:Y:S01]  /*d950*/  LOP3.LUT R166, R166, R167, RZ, 0x3c, !PT ;  /* 0x000000a7a6a67212 */ /* 0x000fe200078e3cff */
[--C-:B------:R-:W-:Y:S01]  /*d960*/  IMAD.X R167, RZ, RZ, R21.reuse, P2 ;  /* 0x000000ffffa77224 */ /* 0x100fe200010e0615 */
[----:B------:R-:W-:Y:S01]  /*d970*/  LOP3.LUT R164, R165, R164, RZ, 0x3c, !PT ;  /* 0x000000a4a5a47212 */ /* 0x000fe200078e3cff */
[----:B------:R-:W-:Y:S01]  /*d980*/  IMAD.X R165, RZ, RZ, R21, P1 ;  /* 0x000000ffffa57224 */ /* 0x000fe200008e0615 */
[----:B0-----:R-:W-:Y:S01]  /*d990*/  MOV R18, R12 ;  /* 0x0000000c00127202 */ /* 0x001fe20000000f00 */
[----:B------:R0:W-:Y:S01]  /*d9a0*/  STSM.16.M88.4 [R152], R160 ;  /* 0x000000a098007844 */ /* 0x0001e20000000200 */
[----:B------:R-:W-:-:S02]  /*d9b0*/  MOV R168, R14 ;  /* 0x0000000e00a87202 */ /* 0x000fc40000000f00 */
[----:B------:R-:W-:Y:S02]  /*d9c0*/  MOV R172, R154 ;  /* 0x0000009a00ac7202 */ /* 0x000fe40000000f00 */
[----:B------:R-:W-:Y:S02]  /*d9d0*/  F2FP.BF16.F32.PACK_AB R12, R65, R64 ;  /* 0x00000040410c723e */ /* 0x000fe400000010ff */
[----:B------:R-:W-:Y:S02]  /*d9e0*/  F2FP.BF16.F32.PACK_AB R13, R67, R66 ;  /* 0x00000042430d723e */ /* 0x000fe400000010ff */
[----:B------:R-:W-:Y:S02]  /*d9f0*/  F2FP.BF16.F32.PACK_AB R14, R69, R68 ;  /* 0x00000044450e723e */ /* 0x000fe400000010ff */
[----:B------:R-:W-:Y:S02]  /*da00*/  F2FP.BF16.F32.PACK_AB R15, R71, R70 ;  /* 0x00000046470f723e */ /* 0x000fe400000010ff */
[----:B-1----:R-:W-:-:S02]  /*da10*/  F2FP.BF16.F32.PACK_AB R20, R73, R72 ;  /* 0x000000484914723e */ /* 0x002fc400000010ff */
[----:B------:R-:W-:Y:S01]  /*da20*/  F2FP.BF16.F32.PACK_AB R21, R75, R74 ;  /* 0x0000004a4b15723e */ /* 0x000fe200000010ff */
[----:B------:R1:W-:Y:S01]  /*da30*/  STSM.16.M88.4 [R172], R12 ;  /* 0x0000000cac007844 */ /* 0x0003e20000000200 */
[----:B--2---:R-:W-:Y:S02]  /*da40*/  F2FP.BF16.F32.PACK_AB R22, R77, R76 ;  /* 0x0000004c4d16723e */ /* 0x004fe400000010ff */
[----:B------:R-:W-:Y:S02]  /*da50*/  F2FP.BF16.F32.PACK_AB R23, R79, R78 ;  /* 0x0000004e4f17723e */ /* 0x000fe400000010ff */
[----:B0-----:R-:W-:Y:S02]  /*da60*/  F2FP.BF16.F32.PACK_AB R152, R81, R80 ;  /* 0x000000505198723e */ /* 0x001fe400000010ff */
[----:B------:R-:W-:Y:S01]  /*da70*/  F2FP.BF16.F32.PACK_AB R153, R83, R82 ;  /* 0x000000525399723e */ /* 0x000fe200000010ff */
[----:B------:R0:W-:Y:S01]  /*da80*/  STSM.16.M88.4 [R173], R20 ;  /* 0x00000014ad007844 */ /* 0x0001e20000000200 */
[----:B------:R-:W-:-:S02]  /*da90*/  F2FP.BF16.F32.PACK_AB R154, R85, R84 ;  /* 0x00000054559a723e */ /* 0x000fc400000010ff */
[----:B------:R-:W-:Y:S02]  /*daa0*/  F2FP.BF16.F32.PACK_AB R155, R87, R86 ;  /* 0x00000056579b723e */ /* 0x000fe400000010ff */
[----:B------:R-:W-:Y:S02]  /*dab0*/  F2FP.BF16.F32.PACK_AB R4, R89, R88 ;  /* 0x000000585904723e */ /* 0x000fe400000010ff */
[----:B------:R-:W-:Y:S01]  /*dac0*/  F2FP.BF16.F32.PACK_AB R5, R91, R90 ;  /* 0x0000005a5b05723e */ /* 0x000fe200000010ff */
[----:B------:R2:W-:Y:S01]  /*dad0*/  STSM.16.M88.4 [R174], R152 ;  /* 0x00000098ae007844 */ /* 0x0005e20000000200 */
[----:B------:R-:W-:Y:S02]  /*dae0*/  F2FP.BF16.F32.PACK_AB R6, R93, R92 ;  /* 0x0000005c5d06723e */ /* 0x000fe400000010ff */
[----:B------:R-:W-:Y:S02]  /*daf0*/  F2FP.BF16.F32.PACK_AB R7, R95, R94 ;  /* 0x0000005e5f07723e */ /* 0x000fe400000010ff */
[----:B------:R-:W-:-:S02]  /*db00*/  F2FP.BF16.F32.PACK_AB R8, R97, R96 ;  /* 0x000000606108723e */ /* 0x000fc400000010ff */
[----:B------:R-:W-:Y:S01]  /*db10*/  F2FP.BF16.F32.PACK_AB R9, R99, R98 ;  /* 0x000000626309723e */ /* 0x000fe200000010ff */
[----:B------:R-:W-:Y:S01]  /*db20*/  STSM.16.M88.4 [R3], R4 ;  /* 0x0000000403007844 */ /* 0x000fe20000000200 */
[----:B------:R-:W-:Y:S02]  /*db30*/  F2FP.BF16.F32.PACK_AB R10, R101, R100 ;  /* 0x00000064650a723e */ /* 0x000fe400000010ff */
[----:B------:R-:W-:Y:S02]  /*db40*/  F2FP.BF16.F32.PACK_AB R11, R103, R102 ;  /* 0x00000066670b723e */ /* 0x000fe400000010ff */
[----:B-1----:R-:W-:Y:S02]  /*db50*/  F2FP.BF16.F32.PACK_AB R12, R105, R104 ;  /* 0x00000068690c723e */ /* 0x002fe400000010ff */
[----:B------:R-:W-:Y:S01]  /*db60*/  F2FP.BF16.F32.PACK_AB R13, R107, R106 ;  /* 0x0000006a6b0d723e */ /* 0x000fe200000010ff */
[----:B------:R-:W-:Y:S01]  /*db70*/  STSM.16.M88.4 [R17], R8 ;  /* 0x0000000811007844 */ /* 0x000fe20000000200 */
[----:B------:R-:W-:-:S02]  /*db80*/  F2FP.BF16.F32.PACK_AB R14, R109, R108 ;  /* 0x0000006c6d0e723e */ /* 0x000fc400000010ff */
[----:B------:R-:W-:Y:S02]  /*db90*/  F2FP.BF16.F32.PACK_AB R15, R111, R110 ;  /* 0x0000006e6f0f723e */ /* 0x000fe400000010ff */
[----:B------:R-:W-:Y:S02]  /*dba0*/  MOV R170, R170 ;  /* 0x000000aa00aa7202 */ /* 0x000fe40000000f00 */
[----:B0-----:R-:W-:Y:S01]  /*dbb0*/  F2FP.BF16.F32.PACK_AB R20, R113, R112 ;  /* 0x000000707114723e */ /* 0x001fe200000010ff */
[----:B------:R0:W-:Y:S01]  /*dbc0*/  STSM.16.M88.4 [R169], R12 ;  /* 0x0000000ca9007844 */ /* 0x0001e20000000200 */
[----:B------:R-:W-:Y:S02]  /*dbd0*/  F2FP.BF16.F32.PACK_AB R21, R115, R114 ;  /* 0x000000727315723e */ /* 0x000fe400000010ff */
[----:B------:R-:W-:Y:S02]  /*dbe0*/  F2FP.BF16.F32.PACK_AB R22, R117, R116 ;  /* 0x000000747516723e */ /* 0x000fe400000010ff */
[----:B------:R-:W-:-:S02]  /*dbf0*/  F2FP.BF16.F32.PACK_AB R23, R119, R118 ;  /* 0x000000767717723e */ /* 0x000fc400000010ff */
[----:B--2---:R-:W-:Y:S02]  /*dc00*/  F2FP.BF16.F32.PACK_AB R152, R121, R120 ;  /* 0x000000787998723e */ /* 0x004fe400000010ff */
[----:B------:R-:W-:Y:S01]  /*dc10*/  F2FP.BF16.F32.PACK_AB R153, R123, R122 ;  /* 0x0000007a7b99723e */ /* 0x000fe200000010ff */
[----:B------:R-:W-:Y:S01]  /*dc20*/  STSM.16.M88.4 [R170], R20 ;  /* 0x00000014aa007844 */ /* 0x000fe20000000200 */
[----:B------:R-:W-:Y:S02]  /*dc30*/  F2FP.BF16.F32.PACK_AB R154, R125, R124 ;  /* 0x0000007c7d9a723e */ /* 0x000fe400000010ff */
[----:B------:R-:W-:Y:S02]  /*dc40*/  F2FP.BF16.F32.PACK_AB R155, R127, R126 ;  /* 0x0000007e7f9b723e */ /* 0x000fe400000010ff */
[----:B------:R-:W-:Y:S01]  /*dc50*/  F2FP.BF16.F32.PACK_AB R156, R129, R128 ;  /* 0x00000080819c723e */ /* 0x000fe200000010ff */
[----:B0-----:R-:W-:Y:S01]  /*dc60*/  IMAD.U32 R12, RZ, RZ, UR12 ;  /* 0x0000000cff0c7e24 */ /* 0x001fe2000f8e00ff */
[----:B------:R-:W-:Y:S01]  /*dc70*/  F2FP.BF16.F32.PACK_AB R157, R131, R130 ;  /* 0x00000082839d723e */ /* 0x000fe200000010ff */
[----:B------:R-:W-:Y:S01]  /*dc80*/  STSM.16.M88.4 [R18], R152 ;  /* 0x0000009812007844 */ /* 0x000fe20000000200 */
[----:B------:R-:W-:Y:S01]  /*dc90*/  F2FP.BF16.F32.PACK_AB R158, R133, R132 ;  /* 0x00000084859e723e */ /* 0x000fe200000010ff */
[----:B------:R-:W-:Y:S01]  /*dca0*/  IMAD.U32 R13, RZ, RZ, UR13 ;  /* 0x0000000dff0d7e24 */ /* 0x000fe2000f8e00ff */
[----:B------:R-:W-:-:S02]  /*dcb0*/  F2FP.BF16.F32.PACK_AB R159, R135, R134 ;  /* 0x00000086879f723e */ /* 0x000fc400000010ff */
[----:B------:R-:W-:Y:S02]  /*dcc0*/  MOV R166, R166 ;  /* 0x000000a600a67202 */ /* 0x000fe40000000f00 */
[----:B------:R-:W-:Y:S01]  /*dcd0*/  F2FP.BF16.F32.PACK_AB R4, R137, R136 ;  /* 0x000000888904723e */ /* 0x000fe200000010ff */
[----:B------:R-:W-:Y:S01]  /*dce0*/  STSM.16.M88.4 [R168], R156 ;  /* 0x0000009ca8007844 */ /* 0x000fe20000000200 */
[----:B------:R-:W-:Y:S02]  /*dcf0*/  F2FP.BF16.F32.PACK_AB R5, R139, R138 ;  /* 0x0000008a8b05723e */ /* 0x000fe400000010ff */
[----:B------:R-:W-:Y:S02]  /*dd00*/  F2FP.BF16.F32.PACK_AB R6, R141, R140 ;  /* 0x0000008c8d06723e */ /* 0x000fe400000010ff */
[----:B------:R-:W-:Y:S02]  /*dd10*/  F2FP.BF16.F32.PACK_AB R7, R143, R142 ;  /* 0x0000008e8f07723e */ /* 0x000fe400000010ff */
[----:B------:R-:W-:-:S02]  /*dd20*/  MOV R164, R164 ;  /* 0x000000a400a47202 */ /* 0x000fc40000000f00 */
[----:B------:R-:W-:Y:S01]  /*dd30*/  F2FP.BF16.F32.PACK_AB R8, R145, R144 ;  /* 0x000000909108723e */ /* 0x000fe200000010ff */
[----:B------:R0:W-:Y:S01]  /*dd40*/  STSM.16.M88.4 [R166], R4 ;  /* 0x00000004a6007844 */ /* 0x0001e20000000200 */
[----:B------:R-:W-:Y:S02]  /*dd50*/  F2FP.BF16.F32.PACK_AB R9, R147, R146 ;  /* 0x000000929309723e */ /* 0x000fe400000010ff */
[----:B------:R-:W-:Y:S02]  /*dd60*/  F2FP.BF16.F32.PACK_AB R10, R149, R148 ;  /* 0x00000094950a723e */ /* 0x000fe400000010ff */
[----:B------:R-:W-:Y:S02]  /*dd70*/  F2FP.BF16.F32.PACK_AB R11, R151, R150 ;  /* 0x00000096970b723e */ /* 0x000fe400000010ff */
[----:B------:R-:W-:-:S03]  /*dd80*/  ISETP.NE.U32.AND P0, PT, RZ, UR16, PT ;  /* 0x00000010ff007c0c */ /* 0x000fc6000bf05070 */
[----:B------:R1:W-:Y:S01]  /*dd90*/  STSM.16.M88.4 [R164], R8 ;  /* 0x00000008a4007844 */ /* 0x0003e20000000200 */
[----:B------:R-:W-:Y:S01]  /*dda0*/  BAR.SYNC.DEFER_BLOCKING 0x1, 0x100 ;  /* 0x0044000000007b1d */ /* 0x000fe20000010000 */
[----:B------:R-:W-:-:S13]  /*ddb0*/  ISETP.NE.AND.EX P0, PT, RZ, UR17, PT, P0 ;  /* 0x00000011ff007c0c */ /* 0x000fda000bf05300 */
[----:B------:R-:W2:Y:S01]  /*ddc0*/  @P0 LDG.E R12, desc[UR20][R12.64] ;  /* 0x000000140c0c0981 */ /* 0x000ea2000c1e1900 */
[----:B------:R-:W-:Y:S01]  /*ddd0*/  PLOP3.LUT P4, PT, PT, PT, UP0, 0x80, 0x0 ;  /* 0x000000000000781c */ /* 0x000fe20003f8f008 */
[----:B0-----:R-:W-:Y:S02]  /*dde0*/  IMAD.U32 R4, RZ, RZ, UR14 ;  /* 0x0000000eff047e24 */ /* 0x001fe4000f8e00ff */
[----:B------:R-:W-:-:S10]  /*ddf0*/  IMAD.U32 R5, RZ, RZ, UR15 ;  /* 0x0000000fff057e24 */ /* 0x000fd4000f8e00ff */
[----:B------:R0:W3:Y:S01]  /*de00*/  @P4 LDG.E R3, desc[UR20][R4.64] ;  /* 0x0000001404034981 */ /* 0x0000e2000c1e1900 */
[----:B------:R-:W-:Y:S01]  /*de10*/  UISETP.NE.AND UP0, UPT, UR19, URZ, UPT ;  /* 0x0000003f1300728c */ /* 0x000fe2000bf05270 */
[----:B------:R-:W-:Y:S01]  /*de20*/  VIADD R14, R19, UR61 ;  /* 0x0000003d130e7c36 */ /* 0x000fe20008000000 */
[----:B------:R-:W-:Y:S02]  /*de30*/  UISETP.NE.AND UP1, UPT, UR22, 0x1, UPT ;  /* 0x000000011600788c */ /* 0x000fe4000bf25270 */
[----:B------:R-:W-:Y:S01]  /*de40*/  USEL UR4, UR19, UR4, UP0 ;  /* 0x0000000413047287 */ /* 0x000fe20008000000 */
[----:B------:R-:W-:Y:S01]  /*de50*/  UMOV UR25, 0x9b8 ;  /* 0x000009b800197882 */ /* 0x000fe20000000000 */
[----:B------:R-:W-:Y:S02]  /*de60*/  UISETP.NE.U32.AND UP0, UPT, UR16, URZ, UPT ;  /* 0x0000003f1000728c */ /* 0x000fe4000bf05070 */
[----:B------:R-:W-:Y:S01]  /*de70*/  PLOP3.LUT P1, PT, PT, PT, UP1, 0x80, 0x0 ;  /* 0x000000000000781c */ /* 0x000fe20003f2f018 */
[----:B------:R-:W-:Y:S01]  /*de80*/  UISETP.GT.AND UP2, UPT, UR4, 0x1, UPT ;  /* 0x000000010400788c */ /* 0x000fe2000bf44270 */
[----:B0-----:R-:W-:Y:S01]  /*de90*/  IMAD.MOV.U32 R5, RZ, RZ, R14 ;  /* 0x000000ffff057224 */ /* 0x001fe200078e000e */
[----:B------:R-:W-:-:S02]  /*dea0*/  UISETP.NE.AND.EX UP0, UPT, UR17, URZ, UPT, UP0 ;  /* 0x0000003f1100728c */ /* 0x000fc4000bf05300 */
[----:B------:R-:W-:Y:S01]  /*deb0*/  USEL UR25, UR25, 0x978, UP2 ;  /* 0x0000097819197887 */ /* 0x000fe20009000000 */
[----:B------:R-:W-:Y:S01]  /*dec0*/  UMOV UR4, URZ ;  /* 0x0000003f00047c82 */ /* 0x000fe20008000000 */
[----:B------:R-:W-:Y:S02]  /*ded0*/  USHF.R.S32.HI UR14, URZ, 0x1f, UR9 ;  /* 0x0000001f3f0e7899 */ /* 0x000fe40008011409 */
[----:B------:R-:W-:Y:S02]  /*dee0*/  USEL UR9, UR9, URZ, !UP0 ;  /* 0x0000003f09097287 */ /* 0x000fe4000c000000 */
[----:B------:R-:W-:Y:S01]  /*def0*/  USEL UR23, UR18, URZ, UP2 ;  /* 0x0000003f12177287 */ /* 0x000fe20009000000 */
[----:B------:R-:W-:Y:S01]  /*df00*/  @UP1 ULDC UR27, c[0x0][0xbec] ;  /* 0x0002fb00001b1ab9 */ /* 0x000fe20000000800 */
[----:B------:R-:W-:Y:S01]  /*df10*/  USEL UR24, UR14, URZ, !UP0 ;  /* 0x0000003f0e187287 */ /* 0x000fe2000c000000 */
[----:B------:R-:W-:-:S03]  /*df20*/  @P1 IMAD.HI.U32 R4, R14, UR27, RZ ;  /* 0x0000001b0e041c27 */ /* 0x000fc6000f8e00ff */
[----:B------:R-:W-:Y:S01]  /*df30*/  ULDC.64 UR18, c[0x0][UR25+0x220] ;  /* 0x0000880019127abb */ /* 0x000fe20008000a00 */
[----:B------:R-:W-:Y:S01]  /*df40*/  ULDC.64 UR16, c[0x0][UR25+0x218] ;  /* 0x0000860019107abb */ /* 0x000fe20008000a00 */
[----:B------:R-:W-:Y:S01]  /*df50*/  UIMAD UR19, UR19, UR9, URZ ;  /* 0x00000009131372a4 */ /* 0x000fe2000f8e023f */
[----:B------:R-:W-:Y:S01]  /*df60*/  ULDC.64 UR20, c[0x0][UR25+0x228] ;  /* 0x00008a0019147abb */ /* 0x000fe20008000a00 */
[----:B------:R-:W-:Y:S01]  /*df70*/  UIMAD.WIDE.U32 UR14, UR16, UR26, URZ ;  /* 0x0000001a100e72a5 */ /* 0x000fe2000f8e003f */
[----:B------:R-:W-:Y:S01]  /*df80*/  @UP1 ULDC UR30, c[0x0][0xbf0] ;  /* 0x0002fc00001e1ab9 */ /* 0x000fe20000000800 */
[----:B------:R-:W-:Y:S01]  /*df90*/  UIMAD UR26, UR17, UR26, URZ ;  /* 0x0000001a111a72a4 */ /* 0x000fe2000f8e023f */
[----:B------:R-:W-:Y:S01]  /*dfa0*/  @P1 SHF.R.U32.HI R5, RZ, UR30, R4 ;  /* 0x0000001eff051c19 */ /* 0x000fe20008011604 */
[----:B------:R-:W-:Y:S02]  /*dfb0*/  UIMAD.WIDE.U32 UR28, UR20, UR23, URZ ;  /* 0x00000017141c72a5 */ /* 0x000fe4000f8e003f */
[----:B------:R-:W-:-:S02]  /*dfc0*/  UIMAD.WIDE.U32 UR16, UR18, UR9, URZ ;  /* 0x00000009121072a5 */ /* 0x000fc4000f8e003f */
[----:B------:R-:W-:Y:S01]  /*dfd0*/  UIMAD UR20, UR21, UR23, URZ ;  /* 0x00000017151472a4 */ /* 0x000fe2000f8e023f */
[----:B------:R-:W-:Y:S01]  /*dfe0*/  IMAD.MOV R7, RZ, RZ, -R5 ;  /* 0x000000ffff077224 */ /* 0x000fe200078e0a05 */
[----:B------:R-:W-:Y:S01]  /*dff0*/  UIMAD UR19, UR18, UR24, UR19 ;  /* 0x00000018121372a4 */ /* 0x000fe2000f8e0213 */
[----:B------:R-:W-:Y:S01]  /*e000*/  IMAD.U32 R4, RZ, RZ, UR28 ;  /* 0x0000001cff047e24 */ /* 0x000fe2000f8e00ff */
[----:B------:R-:W-:Y:S01]  /*e010*/  UIADD3 UR20, UR29, UR20, URZ ;  /* 0x000000141d147290 */ /* 0x000fe2000fffe03f */
[----:B------:R-:W-:Y:S01]  /*e020*/  IMAD R7, R7, UR22, R14 ;  /* 0x0000001607077c24 */ /* 0x000fe2000f8e020e */
[----:B------:R-:W-:Y:S02]  /*e030*/  UIADD3 UR19, UR17, UR19, URZ ;  /* 0x0000001311137290 */ /* 0x000fe4000fffe03f */
[----:B------:R-:W-:Y:S02]  /*e040*/  UIADD3 UR26, UR15, UR26, URZ ;  /* 0x0000001a0f1a7290 */ /* 0x000fe4000fffe03f */
[----:B-1----:R-:W-:Y:S01]  /*e050*/  IMAD.U32 R8, RZ, RZ, UR20 ;  /* 0x00000014ff087e24 */ /* 0x002fe2000f8e00ff */
[----:B------:R-:W-:-:S02]  /*e060*/  SHF.R.S32.HI R6, RZ, 0x1f, R7 ;  /* 0x0000001fff067819 */ /* 0x000fc40000011407 */
[----:B--2---:R-:W-:-:S13]  /*e070*/  @P0 R2UR UR4, R12 ;  /* 0x000000000c0402ca */ /* 0x004fda00000e0000 */
[----:B------:R-:W-:Y:S02]  /*e080*/  UIADD3 UR14, UP0, UP3, UR16, UR14, UR4 ;  /* 0x0000000e100e7290 */ /* 0x000fe4000fb1e004 */
[----:B------:R-:W-:-:S04]  /*e090*/  USHF.R.S32.HI UR17, URZ, 0x1f, UR4 ;  /* 0x0000001f3f117899 */ /* 0x000fc80008011404 */
[----:B------:R-:W-:Y:S01]  /*e0a0*/  UIADD3.X UR16, UR19, UR26, UR17, UP0, UP3 ;  /* 0x0000001a13107290 */ /* 0x000fe200087e6411 */
[----:B------:R-:W-:Y:S01]  /*e0b0*/  IADD3 R4, P2, P3, R5, UR14, R4 ;  /* 0x0000000e05047c10 */ /* 0x000fe2000fb5e004 */
[----:B------:R-:W-:Y:S01]  /*e0c0*/  ULDC.64 UR14, c[0x0][UR25+0x210] ;  /* 0x00008400190e7abb */ /* 0x000fe20008000a00 */
[----:B------:R-:W-:Y:S01]  /*e0d0*/  SHF.R.S32.HI R5, RZ, 0x1f, R5 ;  /* 0x0000001fff057819 */ /* 0x000fe20000011405 */
[----:B------:R-:W-:Y:S01]  /*e0e0*/  IMAD R9, R7, UR15, RZ ;  /* 0x0000000f07097c24 */ /* 0x000fe2000f8e02ff */
[----:B------:R-:W-:Y:S01]  /*e0f0*/  ULDC.64 UR18, c[0x0][0xba8] ;  /* 0x0002ea0000127ab9 */ /* 0x000fe20000000a00 */
[----:B------:R-:W-:Y:S01]  /*e100*/  @!UP2 ULDC UR18, c[0x0][0xb50] ;  /* 0x0002d4000012aab9 */ /* 0x000fe20000000800 */
[----:B------:R-:W-:Y:S01]  /*e110*/  IADD3.X R5, R5, UR16, R8, P2, P3 ;  /* 0x0000001005057c10 */ /* 0x000fe200097e6408 */
[----:B------:R-:W-:Y:S01]  /*e120*/  IMAD R9, R6, UR14, R9 ;  /* 0x0000000e06097c24 */ /* 0x000fe2000f8e0209 */
[----:B------:R-:W-:Y:S01]  /*e130*/  @!UP2 ULDC UR19, c[0x0][0xb54] ;  /* 0x0002d5000013aab9 */ /* 0x000fe20000000800 */
[----:B------:R-:W-:Y:S01]  /*e140*/  IMAD.WIDE.U32 R4, R7, UR14, R4 ;  /* 0x0000000e07047c25 */ /* 0x000fe2000f8e0004 */
[----:B------:R-:W-:Y:S01]  /*e150*/  ULDC UR14, c[0x0][0xa88] ;  /* 0x0002a200000e7ab9 */ /* 0x000fe20000000800 */
[----:B---3--:R-:W-:-:S02]  /*e160*/  @P4 R2UR UR14, R3 ;  /* 0x00000000030e42ca */ /* 0x008fc400000e0000 */
[----:B------:R-:W-:Y:S01]  /*e170*/  IMAD.IADD R5, R5, 0x1, R9 ;  /* 0x0000000105057824 */ /* 0x000fe200078e0209 */
[----:B------:R-:W-:-:S04]  /*e180*/  LEA R9, P2, R4, UR18, 0x2 ;  /* 0x0000001204097c11 */ /* 0x000fc8000f8410ff */
[----:B------:R-:W-:Y:S01]  /*e190*/  LEA.HI.X R10, R4, UR19, R5, 0x2, P2 ;  /* 0x00000013040a7c11 */ /* 0x000fe200090f1405 */
[----:B------:R-:W-:Y:S08]  /*e1a0*/  @P4 BRA `(.L_x_1284) ;  /* 0x00000000002c4947 */ /* 0x000ff00003800000 */
[----:B------:R-:W-:Y:S05]  /*e1b0*/  @!P0 BRA `(.L_x_1284) ;  /* 0x0000000000288947 */ /* 0x000fea0003800000 */
[----:B------:R-:W-:Y:S01]  /*e1c0*/  IMAD.U32 R4, RZ, RZ, UR12 ;  /* 0x0000000cff047e24 */ /* 0x000fe2000f8e00ff */
[----:B------:R-:W-:Y:S01]  /*e1d0*/  ULDC.64 UR14, c[0x0][0x208] ;  /* 0x00008200000e7ab9 */ /* 0x000fe20000000a00 */
[----:B------:R-:W-:Y:S02]  /*e1e0*/  IMAD.U32 R6, RZ, RZ, UR12 ;  /* 0x0000000cff067e24 */ /* 0x000fe4000f8e00ff */
[----:B------:R-:W-:Y:S02]  /*e1f0*/  IMAD.U32 R5, RZ, RZ, UR13 ;  /* 0x0000000dff057e24 */ /* 0x000fe4000f8e00ff */
[----:B------:R-:W-:-:S03]  /*e200*/  IMAD.U32 R7, RZ, RZ, UR13 ;  /* 0x0000000dff077e24 */ /* 0x000fc6000f8e00ff */
[----:B------:R-:W2:Y:S04]  /*e210*/  LDG.E R4, desc[UR14][R4.64] ;  /* 0x0000000e04047981 */ /* 0x000ea8000c1e1900 */
[----:B------:R-:W3:Y:S01]  /*e220*/  LDG.E R6, desc[UR14][R6.64+0x4] ;  /* 0x0000040e06067981 */ /* 0x000ee2000c1e1900 */
[----:B--2---:R-:W-:Y:S02]  /*e230*/  R2UR UR12, R4 ;  /* 0x00000000040c72ca */ /* 0x004fe400000e0000 */
[----:B---3--:R-:W-:-:S13]  /*e240*/  R2UR UR14, R6 ;  /* 0x00000000060e72ca */ /* 0x008fda00000e0000 */
[----:B------:R-:W-:-:S12]  /*e250*/  UIADD3 UR14, -UR12, UR14, URZ ;  /* 0x0000000e0c0e7290 */ /* 0x000fd8000fffe13f */
.L_x_1284:
[----:B------:R-:W2:Y:S01]  /*e260*/  LDL R3, [R1+0x5c] ;  /* 0x00005c0001037983 */ /* 0x000ea20000100800 */
[----:B------:R-:W-:Y:S01]  /*e270*/  UIMAD UR12, UR14, UR22, URZ ;  /* 0x000000160e0c72a4 */ /* 0x000fe2000f8e023f */
[----:B------:R-:W-:Y:S01]  /*e280*/  LOP3.LUT P0, RZ, R233, 0x3, RZ, 0xc0, !PT ;  /* 0x00000003e9ff7812 */ /* 0x000fe2000780c0ff */
[----:B------:R-:W-:Y:S01]  /*e290*/  ULDC.64 UR18, c[0x0][0x208] ;  /* 0x0000820000127ab9 */ /* 0x000fe20000000a00 */
[----:B------:R-:W-:Y:S04]  /*e2a0*/  SHFL.IDX PT, R4, R9, RZ, 0x1c1f ;  /* 0x001c1fff09047589 */ /* 0x000fe800000e0000 */
[----:B------:R-:W0:Y:S04]  /*e2b0*/  SHFL.IDX PT, R5, R10, RZ, 0x1c1f ;  /* 0x001c1fff0a057589 */ /* 0x000e2800000e0000 */
[----:B------:R-:W-:Y:S04]  /*e2c0*/  SHFL.IDX PT, R6, R9, 0x1, 0x1c1f ;  /* 0x003c1f0009067f89 */ /* 0x000fe800000e0000 */
[----:B------:R-:W1:Y:S01]  /*e2d0*/  SHFL.IDX PT, R7, R10, 0x1, 0x1c1f ;  /* 0x003c1f000a077f89 */ /* 0x000e6200000e0000 */
[----:B--2---:R-:W-:-:S04]  /*e2e0*/  VIADD R11, R3, UR61 ;  /* 0x0000003d030b7c36 */ /* 0x004fc80008000000 */
        /* <DEDUP_REMOVED lines=116> */
[----:B0-----:R-:W-:Y:S01]  /*ea30*/  IMAD R2, R17, 0x20, R78 ;  /* 0x0000002011027824 */ /* 0x001fe200078e024e */
[----:B------:R-:W-:Y:S01]  /*ea40*/  UIMAD.WIDE.U32 UR10, UR4, UR14, URZ ;  /* 0x0000000e040a72a5 */ /* 0x000fe2000f8e003f */
[----:B------:R-:W-:Y:S01]  /*ea50*/  @!PT LDS RZ, [RZ] ;  /* 0x00000000fffff984 */ /* 0x000fe20000000800 */
[----:B------:R-:W-:Y:S01]  /*ea60*/  @!PT LDS RZ, [RZ] ;  /* 0x00000000fffff984 */ /* 0x000fe20000000800 */
[----:B------:R-:W-:Y:S01]  /*ea70*/  @!PT LDS RZ, [RZ] ;  /* 0x00000000fffff984 */ /* 0x000fe20000000800 */
[----:B------:R-:W-:Y:S01]  /*ea80*/  @!PT LDS RZ, [RZ] ;  /* 0x00000000fffff984 */ /* 0x000fe20000000800 */
[----:B------:R0:W-:Y:S06]  /*ea90*/  MEMBAR.ALL.CTA ;  /* 0x0000000000007992 */ /* 0x0001ec0000008000 */
[----:B0-----:R-:W0:Y:S01]  /*eaa0*/  FENCE.VIEW.ASYNC.S ;  /* 0x00000000000073c6 */ /* 0x001e220000000000 */
[----:B------:R-:W-:-:S03]  /*eab0*/  UIMAD UR13, UR4, UR15, UR13 ;  /* 0x0000000f040d72a4 */ /* 0x000fc6000f8e020d */
[----:B------:R-:W-:Y:S01]  /*eac0*/  ULDC.64 UR14, c[0x0][0xae8] ;  /* 0x0002ba00000e7ab9 */ /* 0x000fe20000000a00 */
[----:B------:R-:W-:Y:S02]  /*ead0*/  UIADD3 UR11, UR11, UR13, URZ ;  /* 0x0000000d0b0b7290 */ /* 0x000fe4000fffe03f */
[----:B------:R-:W-:Y:S02]  /*eae0*/  USHF.R.S32.HI UR4, URZ, 0x1f, UR9 ;  /* 0x0000001f3f047899 */ /* 0x000fe40008011409 */
[----:B------:R-:W-:Y:S01]  /*eaf0*/  UIMAD.WIDE.U32 UR10, UR16, UR14, UR10 ;  /* 0x0000000e100a72a5 */ /* 0x000fe2000f8e000a */
[----:B------:R-:W-:Y:S01]  /*eb00*/  VIADD R72, R2, UR61 ;  /* 0x0000003d02487c36 */ /* 0x000fe20008000000 */
        /* <DEDUP_REMOVED lines=25> */
[----:B------:R-:W-:Y:S02]  /*eca0*/  VIADD R78, R78, UR61 ;  /* 0x0000003d4e4e7c36 */ /* 0x000fe40008000000 */
[----:B------:R-:W-:-:S02]  /*ecb0*/  IMAD R17, R73, UR11, R18 ;  /* 0x0000000b49117c24 */ /* 0x000fc4000f8e0212 */
[----:B------:R-:W-:Y:S01]  /*ecc0*/  IMAD.WIDE.U32 R2, R73, UR10, R2 ;  /* 0x0000000a49027c25 */ /* 0x000fe2000f8e0002 */
[----:B------:R-:W-:-:S03]  /*ecd0*/  ULDC.64 UR10, c[0x0][0xa80] ;  /* 0x0002a000000a7ab9 */ /* 0x000fc60000000a00 */
[----:B------:R-:W-:Y:S02]  /*ece0*/  VIADD R18, R78, 0x20 ;  /* 0x000000204e127836 */ /* 0x000fe40000000000 */
[----:B------:R-:W-:Y:S01]  /*ecf0*/  IMAD.IADD R3, R3, 0x1, R17 ;  /* 0x0000000103037824 */ /* 0x000fe200078e0211 */
[----:B------:R-:W-:Y:S01]  /*ed00*/  LEA R17, P2, R2, UR10, 0x1 ;  /* 0x0000000a02117c11 */ /* 0x000fe2000f8408ff */
[----:B------:R-:W-:Y:S01]  /*ed10*/  UIADD3 UR8, UR8, 0x30820, URZ ;  /* 0x0003082008087890 */ /* 0x000fe2000fffe03f */
        /* <DEDUP_REMOVED lines=36> */
.L_x_1287:
[----:B------:R-:W-:Y:S05]  /*ef60*/  BSYNC B1 ;  /* 0x0000000000017941 */ /* 0x000fea0003800000 */
.L_x_1286:
[----:B0----5:R0:W3:Y:S01]  /*ef70*/  SHFL.IDX PT, R25, R18, 0x1, 0x181f ;  /* 0x00381f0012197f89 */ /* 0x0210e200000e0000 */
[----:B------:R-:W-:Y:S03]  /*ef80*/  BSSY B1, `(.L_x_1288) ;  /* 0x0000015000017945 */ /* 0x000fe60003800000 */
[----:B------:R0:W4:Y:S01]  /*ef90*/  SHFL.IDX PT, R7, R17, 0x1, 0x181f ;  /* 0x00381f0011077f89 */ /* 0x00012200000e0000 */
        /* <DEDUP_REMOVED lines=19> */
.L_x_1289:
[----:B------:R-:W-:Y:S05]  /*f0d0*/  BSYNC B1 ;  /* 0x0000000000017941 */ /* 0x000fea0003800000 */
.L_x_1288:
        /* <DEDUP_REMOVED lines=22> */
.L_x_1291:
[----:B------:R-:W-:Y:S05]  /*f240*/  BSYNC B1 ;  /* 0x0000000000017941 */ /* 0x000fea0003800000 */
.L_x_1290:
[----:B0-----:R-:W-:Y:S01]  /*f250*/  VIADD R2, R78, 0x60 ;  /* 0x000000604e027836 */ /* 0x001fe20000000000 */
[----:B------:R0:W0:Y:S04]  /*f260*/  SHFL.IDX PT, R9, R18, 0x3, 0x181f ;  /* 0x00781f0012097f89 */ /* 0x00002800000e0000 */
[----:B------:R-:W-:Y:S01]  /*f270*/  ISETP.GE.AND P0, PT, R2, UR12, PT ;  /* 0x0000000c02007c0c */ /* 0x000fe2000bf06270 */
[----:B---3--:R-:W3:-:S12]  /*f280*/  SHFL.IDX PT, R17, R17, 0x3, 0x181f ;  /* 0x00781f0011117f89 */ /* 0x008ed800000e0000 */
[----:B------:R-:W-:Y:S05]  /*f290*/  @P0 BRA `(.L_x_1292) ;  /* 0x0000002800000947 */ /* 0x000fea0003800000 */
[----:B------:R-:W-:Y:S01]  /*f2a0*/  ULDC UR4, c[0x0][0xac8] ;  /* 0x0002b20000047ab9 */ /* 0x000fe20000000800 */
[----:B------:R-:W-:Y:S01]  /*f2b0*/  ULDC.64 UR8, c[0x0][0x208] ;  /* 0x0000820000087ab9 */ /* 0x000fe20000000a00 */
[----:B------:R-:W-:Y:S02]  /*f2c0*/  ISETP.GE.AND P3, PT, R0, UR4, PT ;  /* 0x0000000400007c0c */ /* 0x000fe4000bf66270 */
[----:B------:R-:W-:Y:S02]  /*f2d0*/  ISETP.GE.AND P4, PT, R80, UR4, PT ;  /* 0x0000000450007c0c */ /* 0x000fe4000bf86270 */
[----:B------:R-:W-:-:S09]  /*f2e0*/  ISETP.GE.AND P5, PT, R82, UR4, PT ;  /* 0x0000000452007c0c */ /* 0x000fd2000bfa6270 */
[-C--:B---3--:R-:W-:Y:S02]  /*f2f0*/  @!P3 LEA R2, P0, R0, R17.reuse, 0x1 ;  /* 0x000000110002b211 */ /* 0x088fe400078008ff */
[----:B------:R-:W-:Y:S02]  /*f300*/  @!P4 LEA R4, P1, R80, R17, 0x1 ;  /* 0x000000115004c211 */ /* 0x000fe400078208ff */
[----:B0-----:R-:W-:Y:S02]  /*f310*/  @!P3 LEA.HI.X R3, R0, R9, R86, 0x1, P0 ;  /* 0x000000090003b211 */ /* 0x001fe400000f0c56 */
        /* <DEDUP_REMOVED lines=13> */
.L_x_1285:
        /* <DEDUP_REMOVED lines=9> */
[----:B------:R-:W-:Y:S01]  /*f480*/  BSSY B1, `(.L_x_1293) ;  /* 0x00000cc000017945 */ /* 0x000fe20003800000 */
[----:B------:R-:W-:Y:S01]  /*f490*/  UIADD3 UR11, UR11, UR13, URZ ;  /* 0x0000000d0b0b7290 */ /* 0x000fe2000fffe03f */
[----:B------:R-:W-:Y:S01]  /*f4a0*/  SHF.R.S32.HI R152, RZ, 0x1f, R207 ;  /* 0x0000001fff987819 */ /* 0x000fe200000114cf */
[----:B------:R-:W-:Y:S01]  /*f4b0*/  ULDC.64 UR14, c[0x0][0xb38] ;  /* 0x0002ce00000e7ab9 */ /* 0x000fe20000000a00 */
[----:B------:R-:W-:Y:S01]  /*f4c0*/  ULDC.64 UR16, c[0x0][0xb40] ;  /* 0x0002d00000107ab9 */ /* 0x000fe20000000a00 */
[----:B------:R-:W-:Y:S01]  /*f4d0*/  UIMAD.WIDE.U32 UR10, UR19, UR14, UR10 ;  /* 0x0000000e130a72a5 */ /* 0x000fe2000f8e000a */
[----:B------:R-:W-:Y:S01]  /*f4e0*/  SHF.R.S32.HI R153, RZ, 0x1f, R208 ;  /* 0x0000001fff997819 */ /* 0x000fe200000114d0 */
[----:B------:R-:W-:Y:S01]  /*f4f0*/  UIMAD UR4, UR4, UR16, URZ ;  /* 0x00000010040472a4 */ /* 0x000fe2000f8e023f */
[----:B------:R-:W-:Y:S01]  /*f500*/  SHF.R.S32.HI R154, RZ, 0x1f, R209 ;  /* 0x0000001fff9a7819 */ /* 0x000fe200000114d1 */
        /* <DEDUP_REMOVED lines=46> */
[----:B------:R-:W-:-:S02]  /*f7f0*/  LEA R0, P1, R2, UR10, 0x2 ;  /* 0x0000000a02007c11 */ /* 0x000fc4000f8210ff */
[----:B------:R-:W-:Y:S02]  /*f800*/  SHF.R.S32.HI R169, RZ, 0x1f, R224 ;  /* 0x0000001fffa97819 */ /* 0x000fe400000114e0 */
[----:B------:R-:W-:Y:S01]  /*f810*/  LEA.HI.X R9, R2, UR11, R9, 0x2, P1 ;  /* 0x0000000b02097c11 */ /* 0x000fe200088f1409 */
[----:B------:R0:W1:Y:S01]  /*f820*/  SHFL.IDX PT, R10, R0, RZ, 0x1c1f ;  /* 0x001c1fff000a7589 */ /* 0x00006200000e0000 */
[----:B------:R-:W-:Y:S02]  /*f830*/  SHF.R.S32.HI R170, RZ, 0x1f, R225 ;  /* 0x0000001fffaa7819 */ /* 0x000fe400000114e1 */
[----:B------:R-:W-:Y:S01]  /*f840*/  SHF.R.S32.HI R171, RZ, 0x1f, R226 ;  /* 0x0000001fffab7819 */ /* 0x000fe200000114e2 */
[----:B------:R0:W2:Y:S01]  /*f850*/  SHFL.IDX PT, R11, R9, RZ, 0x1c1f ;  /* 0x001c1fff090b7589 */ /* 0x0000a200000e0000 */
[----:B------:R-:W-:Y:S02]  /*f860*/  SHF.R.S32.HI R172, RZ, 0x1f, R227 ;  /* 0x0000001fffac7819 */ /* 0x000fe400000114e3 */
[----:B------:R-:W-:-:S02]  /*f870*/  SHF.R.S32.HI R173, RZ, 0x1f, R228 ;  /* 0x0000001fffad7819 */ /* 0x000fc400000114e4 */
[----:B------:R-:W-:Y:S02]  /*f880*/  SHF.R.S32.HI R174, RZ, 0x1f, R229 ;  /* 0x0000001fffae7819 */ /* 0x000fe400000114e5 */
[----:B------:R-:W-:Y:S01]  /*f890*/  SHF.R.S32.HI R175, RZ, 0x1f, R16 ;  /* 0x0000001fffaf7819 */ /* 0x000fe20000011410 */
[----:B0-----:R-:W-:Y:S06]  /*f8a0*/  @P0 BRA `(.L_x_1294) ;  /* 0x0000000800240947 */ /* 0x001fec0003800000 */
[----:B------:R-:W-:Y:S01]  /*f8b0*/  ULDC UR4, c[0x0][0xac8] ;  /* 0x0002b20000047ab9 */ /* 0x000fe20000000800 */
[----:B------:R-:W-:Y:S01]  /*f8c0*/  ULDC.64 UR8, c[0x0][0x208] ;  /* 0x0000820000087ab9 */ /* 0x000fe20000000a00 */
[C---:B------:R-:W-:Y:S01]  /*f8d0*/  ISETP.GE.AND P5, PT, R16.reuse, UR4, PT ;  /* 0x0000000410007c0c */ /* 0x040fe2000bfa6270 */
[----:B------:R-:W-:Y:S01]  /*f8e0*/  VIADD R17, R16, 0xe8 ;  /* 0x000000e810117836 */ /* 0x000fe20000000000 */
[----:B------:R-:W-:Y:S02]  /*f8f0*/  ISETP.GE.AND P4, PT, R229, UR4, PT ;  /* 0x00000004e5007c0c */ /* 0x000fe4000bf86270 */
[----:B------:R-:W-:Y:S02]  /*f900*/  ISETP.GE.AND P3, PT, R228, UR4, PT ;  /* 0x00000004e4007c0c */ /* 0x000fe4000bf66270 */
[----:B------:R-:W-:-:S07]  /*f910*/  ISETP.GE.AND P0, PT, R227, UR4, PT ;  /* 0x00000004e3007c0c */ /* 0x000fce000bf06270 */
[CC--:B-1----:R-:W-:Y:S02]  /*f920*/  @!P5 LEA R2, P1, R16.reuse, R10.reuse, 0x2 ;  /* 0x0000000a1002d211 */ /* 0x0c2fe400078210ff */
[CC--:B------:R-:W-:Y:S02]  /*f930*/  @!P4 LEA R4, P2, R229.reuse, R10.reuse, 0x2 ;  /* 0x0000000ae504c211 */ /* 0x0c0fe400078410ff */
[-C--:B--2---:R-:W-:Y:S02]  /*f940*/  @!P5 LEA.HI.X R3, R16, R11.reuse, R175, 0x2, P1 ;  /* 0x0000000b1003d211 */ /* 0x084fe400008f14af */
[----:B------:R-:W-:Y:S02]  /*f950*/  ISETP.GE.AND P1, PT, R226, UR4, PT ;  /* 0x00000004e2007c0c */ /* 0x000fe4000bf26270 */
[----:B------:R-:W-:Y:S01]  /*f960*/  @!P3 LEA R6, P6, R228, R10, 0x2 ;  /* 0x0000000ae406b211 */ /* 0x000fe200078c10ff */
[----:B------:R0:W-:Y:S01]  /*f970*/  @!P5 ST.E.64 desc[UR8][R2.64], R24 ;  /* 0x000000180200d985 */ /* 0x0001e2000c101b08 */
[----:B------:R-:W-:-:S02]  /*f980*/  @!P4 LEA.HI.X R5, R229, R11, R174, 0x2, P2 ;  /* 0x0000000be505c211 */ /* 0x000fc400010f14ae */
[----:B------:R-:W-:Y:S02]  /*f990*/  ISETP.GE.AND P2, PT, R225, UR4, PT ;  /* 0x00000004e1007c0c */ /* 0x000fe4000bf46270 */
[----:B------:R-:W-:Y:S01]  /*f9a0*/  @!P3 LEA.HI.X R7, R228, R11, R173, 0x2, P6 ;  /* 0x0000000be407b211 */ /* 0x000fe200030f14ad */
[----:B------:R1:W-:Y:S01]  /*f9b0*/  @!P4 ST.E.64 desc[UR8][R4.64], R28 ;  /* 0x0000001c0400c985 */ /* 0x0003e2000c101b08 */
[----:B------:R-:W-:-:S03]  /*f9c0*/  ISETP.GE.AND P4, PT, R223, UR4, PT ;  /* 0x00000004df007c0c */ /* 0x000fc6000bf86270 */
[----:B------:R2:W-:Y:S01]  /*f9d0*/  @!P3 ST.E.64 desc[UR8][R6.64], R32 ;  /* 0x000000200600b985 */ /* 0x0005e2000c101b08 */
[----:B------:R-:W-:Y:S02]  /*f9e0*/  ISETP.GE.AND P3, PT, R224, UR4, PT ;  /* 0x00000004e0007c0c */ /* 0x000fe4000bf66270 */
[----:B0-----:R-:W-:-:S04]  /*f9f0*/  @!P0 LEA R2, P6, R227, R10, 0x2 ;  /* 0x0000000ae3028211 */ /* 0x001fc800078c10ff */
[----:B------:R-:W-:Y:S02]  /*fa00*/  @!P0 LEA.HI.X R3, R227, R11, R172, 0x2, P6 ;  /* 0x0000000be3038211 */ /* 0x000fe400030f14ac */
[----:B-1----:R-:W-:-:S03]  /*fa10*/  @!P1 LEA R4, P5, R226, R10, 0x2 ;  /* 0x0000000ae2049211 */ /* 0x002fc600078a10ff */
[----:B------:R0:W-:Y:S01]  /*fa20*/  @!P0 ST.E.64 desc[UR8][R2.64], R36 ;  /* 0x0000002402008985 */ /* 0x0001e2000c101b08 */
[-C--:B------:R-:W-:Y:S02]  /*fa30*/  @!P1 LEA.HI.X R5, R226, R11.reuse, R171, 0x2, P5 ;  /* 0x0000000be2059211 */ /* 0x080fe400028f14ab */
[----:B------:R-:W-:Y:S02]  /*fa40*/  ISETP.GE.AND P5, PT, R222, UR4, PT ;  /* 0x00000004de007c0c */ /* 0x000fe4000bfa6270 */
[----:B--2---:R-:W-:Y:S01]  /*fa50*/  @!P2 LEA R6, P6, R225, R10, 0x2 ;  /* 0x0000000ae106a211 */ /* 0x004fe200078c10ff */
[----:B------:R1:W-:Y:S01]  /*fa60*/  @!P1 ST.E.64 desc[UR8][R4.64], R40 ;  /* 0x0000002804009985 */ /* 0x0003e2000c101b08 */
[----:B------:R-:W-:Y:S02]  /*fa70*/  ISETP.GE.AND P0, PT, R221, UR4, PT ;  /* 0x00000004dd007c0c */ /* 0x000fe4000bf06270 */
[----:B------:R-:W-:Y:S02]  /*fa80*/  @!P2 LEA.HI.X R7, R225, R11, R170, 0x2, P6 ;  /* 0x0000000be107a211 */ /* 0x000fe400030f14aa */
[----:B------:R-:W-:-:S02]  /*fa90*/  ISETP.GE.AND P1, PT, R220, UR4, PT ;  /* 0x00000004dc007c0c */ /* 0x000fc4000bf26270 */
[CC--:B0-----:R-:W-:Y:S01]  /*faa0*/  @!P3 LEA R2, P6, R224.reuse, R10.reuse, 0x2 ;  /* 0x0000000ae002b211 */ /* 0x0c1fe200078c10ff */
[----:B------:R0:W-:Y:S03]  /*fab0*/  @!P2 ST.E.64 desc[UR8][R6.64], R44 ;  /* 0x0000002c0600a985 */ /* 0x0001e6000c101b08 */
[----:B------:R-:W-:Y:S02]  /*fac0*/  @!P3 LEA.HI.X R3, R224, R11, R169, 0x2, P6 ;  /* 0x0000000be003b211 */ /* 0x000fe400030f14a9 */
[----:B-1----:R-:W-:-:S03]  /*fad0*/  @!P4 LEA R4, P2, R223, R10, 0x2 ;  /* 0x0000000adf04c211 */ /* 0x002fc600078410ff */
[----:B------:R1:W-:Y:S01]  /*fae0*/  @!P3 ST.E.64 desc[UR8][R2.64], R48 ;  /* 0x000000300200b985 */ /* 0x0003e2000c101b08 */
[----:B------:R-:W-:Y:S02]  /*faf0*/  @!P4 LEA.HI.X R5, R223, R11, R168, 0x2, P2 ;  /* 0x0000000bdf05c211 */ /* 0x000fe400010f14a8 */
[----:B------:R-:W-:Y:S02]  /*fb00*/  ISETP.GE.AND P2, PT, R219, UR4, PT ;  /* 0x00000004db007c0c */ /* 0x000fe4000bf46270 */
[----:B------:R-:W-:Y:S01]  /*fb10*/  ISETP.GE.AND P3, PT, R218, UR4, PT ;  /* 0x00000004da007c0c */ /* 0x000fe2000bf66270 */
[----:B------:R2:W-:Y:S01]  /*fb20*/  @!P4 ST.E.64 desc[UR8][R4.64], R52 ;  /* 0x000000340400c985 */ /* 0x0005e2000c101b08 */
[----:B0-----:R-:W-:-:S04]  /*fb30*/  @!P5 LEA R6, P6, R222, R10, 0x2 ;  /* 0x0000000ade06d211 */ /* 0x001fc800078c10ff */
[----:B------:R-:W-:Y:S02]  /*fb40*/  @!P5 LEA.HI.X R7, R222, R11, R167, 0x2, P6 ;  /* 0x0000000bde07d211 */ /* 0x000fe400030f14a7 */
[----:B-1----:R-:W-:-:S03]  /*fb50*/  @!P0 LEA R2, P4, R221, R10, 0x2 ;  /* 0x0000000add028211 */ /* 0x002fc600078810ff */
[----:B------:R0:W-:Y:S01]  /*fb60*/  @!P5 ST.E.64 desc[UR8][R6.64], R56 ;  /* 0x000000380600d985 */ /* 0x0001e2000c101b08 */
[-C--:B------:R-:W-:Y:S02]  /*fb70*/  @!P0 LEA.HI.X R3, R221, R11.reuse, R166, 0x2, P4 ;  /* 0x0000000bdd038211 */ /* 0x080fe400020f14a6 */
[C---:B--2---:R-:W-:Y:S02]  /*fb80*/  @!P1 LEA R4, P5, R220.reuse, R10, 0x2 ;  /* 0x0000000adc049211 */ /* 0x044fe400078a10ff */
[----:B------:R-:W-:Y:S01]  /*fb90*/  ISETP.GE.AND P4, PT, R217, UR4, PT ;  /* 0x00000004d9007c0c */ /* 0x000fe2000bf86270 */
[----:B------:R1:W-:Y:S01]  /*fba0*/  @!P0 ST.E.64 desc[UR8][R2.64], R60 ;  /* 0x0000003c02008985 */ /* 0x0003e2000c101b08 */
[----:B------:R-:W-:Y:S02]  /*fbb0*/  @!P1 LEA.HI.X R5, R220, R11, R165, 0x2, P5 ;  /* 0x0000000bdc059211 */ /* 0x000fe400028f14a5 */
[----:B------:R-:W-:-:S03]  /*fbc0*/  ISETP.GE.AND P5, PT, R216, UR4, PT ;  /* 0x00000004d8007c0c */ /* 0x000fc6000bfa6270 */
[----:B------:R2:W-:Y:S01]  /*fbd0*/  @!P1 ST.E.64 desc[UR8][R4.64], R64 ;  /* 0x0000004004009985 */ /* 0x0005e2000c101b08 */
[CC--:B0-----:R-:W-:Y:S02]  /*fbe0*/  @!P2 LEA R6, P6, R219.reuse, R10.reuse, 0x2 ;  /* 0x0000000adb06a211 */ /* 0x0c1fe400078c10ff */
[----:B------:R-:W-:Y:S02]  /*fbf0*/  ISETP.GE.AND P1, PT, R214, UR4, PT ;  /* 0x00000004d6007c0c */ /* 0x000fe4000bf26270 */
[----:B------:R-:W-:Y:S02]  /*fc00*/  @!P2 LEA.HI.X R7, R219, R11, R164, 0x2, P6 ;  /* 0x0000000bdb07a211 */ /* 0x000fe400030f14a4 */
[----:B-1----:R-:W-:-:S03]  /*fc10*/  @!P3 LEA R2, P6, R218, R10, 0x2 ;  /* 0x0000000ada02b211 */ /* 0x002fc600078c10ff */
        /* <DEDUP_REMOVED lines=8> */
[----:B------:R0:W-:Y:S01]  /*fca0*/  @!P4 ST.E.64 desc[UR8][R4.64], R76 ;  /* 0x0000004c0400c985 */ /* 0x0001e2000c101b08 */
[----:B------:R-:W-:Y:S02]  /*fcb0*/  ISETP.GE.AND P4, PT, R211, UR4, PT ;  /* 0x00000004d3007c0c */ /* 0x000fe4000bf86270 */
[----:B------:R-:W-:Y:S02]  /*fcc0*/  @!P5 LEA.HI.X R7, R216, R11, R161, 0x2, P6 ;  /* 0x0000000bd807d211 */ /* 0x000fe400030f14a1 */
[----:B-1----:R-:W-:-:S03]  /*fcd0*/  @!P2 LEA R2, P6, R215, R10, 0x2 ;  /* 0x0000000ad702a211 */ /* 0x002fc600078c10ff */
        /* <DEDUP_REMOVED lines=8> */
[C---:B-1----:R-:W-:Y:S01]  /*fd60*/  @!P0 LEA R6, P6, R213.reuse, R10, 0x2 ;  /* 0x0000000ad5068211 */ /* 0x042fe200078c10ff */
[----:B------:R1:W-:Y:S03]  /*fd70*/  @!P1 ST.E.64 desc[UR8][R4.64], R88 ;  /* 0x0000005804009985 */ /* 0x0003e6000c101b08 */
[----:B------:R-:W-:-:S02]  /*fd80*/  @!P0 LEA.HI.X R7, R213, R11, R158, 0x2, P6 ;  /* 0x0000000bd5078211 */ /* 0x000fc400030f149e */
[----:B0-----:R-:W-:-:S03]  /*fd90*/  @!P5 LEA R2, P1, R212, R10, 0x2 ;  /* 0x0000000ad402d211 */ /* 0x001fc600078210ff */
[----:B------:R0:W-:Y:S01]  /*fda0*/  @!P0 ST.E.64 desc[UR8][R6.64], R92 ;  /* 0x0000005c06008985 */ /* 0x0001e2000c101b08 */
[-C--:B------:R-:W-:Y:S02]  /*fdb0*/  @!P5 LEA.HI.X R3, R212, R11.reuse, R157, 0x2, P1 ;  /* 0x0000000bd403d211 */ /* 0x080fe400008f149d */
[----:B------:R-:W-:Y:S02]  /*fdc0*/  ISETP.GE.AND P1, PT, R208, UR4, PT ;  /* 0x00000004d0007c0c */ /* 0x000fe4000bf26270 */
[C---:B-1----:R-:W-:Y:S01]  /*fdd0*/  @!P4 LEA R4, P0, R211.reuse, R10, 0x2 ;  /* 0x0000000ad304c211 */ /* 0x042fe200078010ff */
[----:B------:R1:W-:Y:S03]  /*fde0*/  @!P5 ST.E.64 desc[UR8][R2.64], R96 ;  /* 0x000000600200d985 */ /* 0x0003e6000c101b08 */
[----:B------:R-:W-:Y:S02]  /*fdf0*/  @!P4 LEA.HI.X R5, R211, R11, R156, 0x2, P0 ;  /* 0x0000000bd305c211 */ /* 0x000fe400000f149c */
[----:B------:R-:W-:-:S02]  /*fe00*/  ISETP.GE.AND P0, PT, R207, UR4, PT ;  /* 0x00000004cf007c0c */ /* 0x000fc4000bf06270 */
[CC--:B0-----:R-:W-:Y:S01]  /*fe10*/  @!P3 LEA R6, P6, R210.reuse, R10.reuse, 0x2 ;  /* 0x0000000ad206b211 */ /* 0x0c1fe200078c10ff */
[----:B------:R-:W-:Y:S01]  /*fe20*/  @!P4 ST.E.64 desc[UR8][R4.64], R100 ;  /* 0x000000640400c985 */ /* 0x000fe2000c101b08 */
[----:B------:R-:W-:Y:S02]  /*fe30*/  ISETP.GE.AND P4, PT, R205, UR4, PT ;  /* 0x00000004cd007c0c */ /* 0x000fe4000bf86270 */
[----:B------:R-:W-:Y:S02]  /*fe40*/  @!P3 LEA.HI.X R7, R210, R11, R155, 0x2, P6 ;  /* 0x0000000bd207b211 */ /* 0x000fe400030f149b */
[-C--:B------:R-:W-:Y:S02]  /*fe50*/  @!P2 LEA R12, P6, R209, R10.reuse, 0x2 ;  /* 0x0000000ad10ca211 */ /* 0x080fe400078c10ff */
[----:B------:R-:W-:Y:S01]  /*fe60*/  @!P1 LEA R14, P5, R208, R10, 0x2 ;  /* 0x0000000ad00e9211 */ /* 0x000fe200078a10ff */
[----:B------:R-:W-:Y:S01]  /*fe70*/  @!P3 ST.E.64 desc[UR8][R6.64], R104 ;  /* 0x000000680600b985 */ /* 0x000fe2000c101b08 */
[----:B------:R-:W-:-:S02]  /*fe80*/  ISETP.GE.AND P3, PT, R206, UR4, PT ;  /* 0x00000004ce007c0c */ /* 0x000fc4000bf66270 */
[-C--:B------:R-:W-:Y:S02]  /*fe90*/  @!P2 LEA.HI.X R13, R209, R11.reuse, R154, 0x2, P6 ;  /* 0x0000000bd10da211 */ /* 0x080fe400030f149a */
[-C--:B------:R-:W-:Y:S02]  /*fea0*/  @!P1 LEA.HI.X R15, R208, R11.reuse, R153, 0x2, P5 ;  /* 0x0000000bd00f9211 */ /* 0x080fe400028f1499 */
[-C--:B------:R-:W-:Y:S01]  /*feb0*/  @!P0 LEA R20, P6, R207, R10.reuse, 0x2 ;  /* 0x0000000acf148211 */ /* 0x080fe200078c10ff */
[----:B------:R-:W-:Y:S01]  /*fec0*/  @!P2 ST.E.64 desc[UR8][R12.64], R108 ;  /* 0x0000006c0c00a985 */ /* 0x000fe2000c101b08 */
[----:B------:R-:W-:Y:S02]  /*fed0*/  @!P4 LEA R24, P5, R205, R10, 0x2 ;  /* 0x0000000acd18c211 */ /* 0x000fe400078a10ff */
[----:B------:R-:W-:Y:S01]  /*fee0*/  @!P0 LEA.HI.X R21, R207, R11, R152, 0x2, P6 ;  /* 0x0000000bcf158211 */ /* 0x000fe200030f1498 */
[----:B------:R0:W-:Y:S01]  /*fef0*/  @!P1 ST.E.64 desc[UR8][R14.64], R112 ;  /* 0x000000700e009985 */ /* 0x0001e2000c101b08 */
[----:B------:R-:W-:-:S02]  /*ff00*/  ISETP.GE.AND P2, PT, R204, UR4, PT ;  /* 0x00000004cc007c0c */ /* 0x000fc4000bf46270 */
[CC--:B------:R-:W-:Y:S01]  /*ff10*/  @!P3 LEA R22, P1, R206.reuse, R10.reuse, 0x2 ;  /* 0x0000000ace16b211 */ /* 0x0c0fe200078210ff */
[----:B------:R2:W-:Y:S01]  /*ff20*/  @!P0 ST.E.64 desc[UR8][R20.64], R116 ;  /* 0x0000007414008985 */ /* 0x0005e2000c101b08 */
[-C--:B------:R-:W-:Y:S02]  /*ff30*/  @!P4 LEA.HI.X R25, R205, R11.reuse, R236, 0x2, P5 ;  /* 0x0000000bcd19c211 */ /* 0x080fe400028f14ec */
[----:B------:R-:W-:Y:S02]  /*ff40*/  @!P3 LEA.HI.X R23, R206, R11, R237, 0x2, P1 ;  /* 0x0000000bce17b211 */ /* 0x000fe400008f14ed */
[----:B------:R-:W-:Y:S02]  /*ff50*/  ISETP.GE.AND P1, PT, R203, UR4, PT ;  /* 0x00000004cb007c0c */ /* 0x000fe4000bf26270 */
[----:B------:R-:W-:Y:S01]  /*ff60*/  ISETP.GE.AND P0, PT, R200, UR4, PT ;  /* 0x00000004c8007c0c */ /* 0x000fe2000bf06270 */
[----:B------:R3:W-:Y:S01]  /*ff70*/  @!P3 ST.E.64 desc[UR8][R22.64], R120 ;  /* 0x000000781600b985 */ /* 0x0007e2000c101b08 */
[----:B-1----:R-:W-:Y:S01]  /*ff80*/  SHF.R.S32.HI R3, RZ, 0x1f, R200 ;  /* 0x0000001fff037819 */ /* 0x002fe200000114c8 */
[----:B0-----:R-:W-:Y:S01]  /*ff90*/  VIADD R15, R16, 0xf0 ;  /* 0x000000f0100f7836 */ /* 0x001fe20000000000 */
[----:B------:R-:W-:Y:S01]  /*ffa0*/  @!P2 LEA R6, P5, R204, R10, 0x2 ;  /* 0x0000000acc06a211 */ /* 0x000fe200078a10ff */
[----:B------:R3:W-:Y:S01]  /*ffb0*/  @!P4 ST.E.64 desc[UR8][R24.64], R124 ;  /* 0x0000007c1800c985 */ /* 0x0007e2000c101b08 */
[----:B------:R-:W-:Y:S01]  /*ffc0*/  ISETP.GE.AND P4, PT, R17, UR4, PT ;  /* 0x0000000411007c0c */ /* 0x000fe2000bf86270 */
[----:B--2---:R-:W-:Y:S01]  /*ffd0*/  VIADD R20, R16, 0xf8 ;  /* 0x000000f810147836 */ /* 0x004fe20000000000 */
[----:B------:R-:W-:-:S02]  /*ffe0*/  ISETP.GE.AND P3, PT, R15, UR4, PT ;  /* 0x000000040f007c0c */ /* 0x000fc4000bf66270 */
[-C--:B------:R-:W-:Y:S02]  /*fff0*/  @!P2 LEA.HI.X R7, R204, R11.reuse, R235, 0x2, P5 ;  /* 0x0000000bcc07a211 */ /* 0x080fe400028f14eb */
[CC--:B------:R-:W-:Y:S02]  /*10000*/  @!P1 LEA R4, P6, R203.reuse, R10.reuse, 0x2 ;  /* 0x0000000acb049211 */ /* 0x0c0fe400078c10ff */
[----:B------:R-:W-:Y:S01]  /*10010*/  @!P0 LEA R2, P5, R200, R10, 0x2 ;  /* 0x0000000ac8028211 */ /* 0x000fe200078a10ff */
[----:B------:R3:W-:Y:S01]  /*10020*/  @!P2 ST.E.64 desc[UR8][R6.64], R128 ;  /* 0x000000800600a985 */ /* 0x0007e2000c101b08 */
        /* <DEDUP_REMOVED lines=8> */
[-C--:B------:R-:W-:Y:S02]  /*100b0*/  @!P4 LEA.HI.X R13, R17, R11.reuse, R14, 0x2, P5 ;  /* 0x0000000b110dc211 */ /* 0x080fe400028f140e */
[C---:B------:R-:W-:Y:S02]  /*100c0*/  @!P3 LEA R14, P5, R15.reuse, R10, 0x2 ;  /* 0x0000000a0f0eb211 */ /* 0x040fe400078a10ff */
[----:B------:R-:W-:Y:S01]  /*100d0*/  SHF.R.S32.HI R17, RZ, 0x1f, R20 ;  /* 0x0000001fff117819 */ /* 0x000fe20000011414 */
[----:B------:R3:W-:Y:S01]  /*100e0*/  @!P4 ST.E.64 desc[UR8][R12.64], R140 ;  /* 0x0000008c0c00c985 */ /* 0x0007e2000c101b08 */
[----:B------:R-:W-:-:S02]  /*100f0*/  @!P3 LEA.HI.X R15, R15, R11, R18, 0x2, P5 ;  /* 0x0000000b0f0fb211 */ /* 0x000fc400028f1412 */
[----:B------:R-:W-:-:S03]  /*10100*/  @!P6 LEA R10, P5, R20, R10, 0x2 ;  /* 0x0000000a140ae211 */ /* 0x000fc600078a10ff */
[----:B------:R3:W-:Y:S01]  /*10110*/  @!P3 ST.E.64 desc[UR8][R14.64], R144 ;  /* 0x000000900e00b985 */ /* 0x0007e2000c101b08 */
[----:B------:R-:W-:-:S05]  /*10120*/  @!P6 LEA.HI.X R11, R20, R11, R17, 0x2, P5 ;  /* 0x0000000b140be211 */ /* 0x000fca00028f1411 */
[----:B------:R3:W-:Y:S04]  /*10130*/  @!P6 ST.E.64 desc[UR8][R10.64], R148 ;  /* 0x000000940a00e985 */ /* 0x0007e8000c101b08 */
.L_x_1294:
[----:B------:R-:W-:Y:S05]  /*10140*/  BSYNC B1 ;  /* 0x0000000000017941 */ /* 0x000fea0003800000 */
.L_x_1293:
[----:B------:R-:W-:Y:S01]  /*10150*/  ISETP.GE.AND P0, PT, R8, UR12, PT ;  /* 0x0000000c08007c0c */ /* 0x000fe2000bf06270 */
[----:B---3--:R0:W3:Y:S04]  /*10160*/  SHFL.IDX PT, R15, R9, 0x1, 0x1c1f ;  /* 0x003c1f00090f7f89 */ /* 0x0080e800000e0000 */
[----:B------:R0:W4:Y:S08]  /*10170*/  SHFL.IDX PT, R17, R0, 0x1, 0x1c1f ;  /* 0x003c1f0000117f89 */ /* 0x00013000000e0000 */
[----:B0-----:R-:W-:Y:S05]  /*10180*/  @P0 BRA `(.L_x_1292) ;  /* 0x0000001800440947 */ /* 0x001fea0003800000 */
[----:B------:R-:W-:Y:S01]  /*10190*/  ULDC UR4, c[0x0][0xac8] ;  /* 0x0002b20000047ab9 */ /* 0x000fe20000000800 */
[----:B------:R-:W-:Y:S01]  /*101a0*/  ULDC.64 UR8, c[0x0][0x208] ;  /* 0x0000820000087ab9 */ /* 0x000fe20000000a00 */
[C---:B------:R-:W-:Y:S01]  /*101b0*/  ISETP.GE.AND P4, PT, R16.reuse, UR4, PT ;  /* 0x0000000410007c0c */ /* 0x040fe2000bf86270 */
[C---:B------:R-:W-:Y:S01]  /*101c0*/  VIADD R0, R16.reuse, 0xf0 ;  /* 0x000000f010007836 */ /* 0x040fe20000000000 */
[----:B------:R-:W-:Y:S01]  /*101d0*/  ISETP.GE.AND P5, PT, R229, UR4, PT ;  /* 0x00000004e5007c0c */ /* 0x000fe2000bfa6270 */
[----:B------:R-:W-:Y:S01]  /*101e0*/  VIADD R14, R16, 0xe8 ;  /* 0x000000e8100e7836 */ /* 0x000fe20000000000 */
[----:B------:R-:W-:Y:S02]  /*101f0*/  ISETP.GE.AND P2, PT, R228, UR4, PT ;  /* 0x00000004e4007c0c */ /* 0x000fe4000bf46270 */
[----:B------:R-:W-:-:S07]  /*10200*/  ISETP.GE.AND P1, PT, R227, UR4, PT ;  /* 0x00000004e3007c0c */ /* 0x000fce000bf26270 */
[CC--:B----4-:R-:W-:Y:S02]  /*10210*/  @!P4 LEA R2, P0, R16.reuse, R17.reuse, 0x2 ;  /* 0x000000111002c211 */ /* 0x0d0fe400078010ff */
[C---:B------:R-:W-:Y:S02]  /*10220*/  @!P5 LEA R4, P3, R229.reuse, R17, 0x2 ;  /* 0x00000011e504d211 */ /* 0x040fe400078610ff */
[-C--:B---3--:R-:W-:Y:S02]  /*10230*/  @!P4 LEA.HI.X R3, R16, R15.reuse, R175, 0x2, P0 ;  /* 0x0000000f1003c211 */ /* 0x088fe400000f14af */
[----:B------:R-:W-:Y:S02]  /*10240*/  ISETP.GE.AND P0, PT, R226, UR4, PT ;  /* 0x00000004e2007c0c */ /* 0x000fe4000bf06270 */
[----:B------:R-:W-:Y:S01]  /*10250*/  @!P5 LEA.HI.X R5, R229, R15, R174, 0x2, P3 ;  /* 0x0000000fe505d211 */ /* 0x000fe200018f14ae */
[----:B------:R0:W-:Y:S01]  /*10260*/  @!P4 ST.E.64 desc[UR8][R2.64], R26 ;  /* 0x0000001a0200c985 */ /* 0x0001e2000c101b08 */
[----:B------:R-:W-:-:S02]  /*10270*/  @!P2 LEA R6, P6, R228, R17, 0x2 ;  /* 0x00000011e406a211 */ /* 0x000fc400078c10ff */
[----:B------:R-:W-:Y:S01]  /*10280*/  ISETP.GE.AND P3, PT, R225, UR4, PT ;  /* 0x00000004e1007c0c */ /* 0x000fe2000bf66270 */
[----:B------:R3:W-:Y:S01]  /*10290*/  @!P5 ST.E.64 desc[UR8][R4.64], R30 ;  /* 0x0000001e0400d985 */ /* 0x0007e2000c101b08 */
[C---:B------:R-:W-:Y:S02]  /*102a0*/  @!P1 LEA R8, P5, R227.reuse, R17, 0x2 ;  /* 0x00000011e3089211 */ /* 0x040fe400078a10ff */
[----:B------:R-:W-:Y:S02]  /*102b0*/  @!P2 LEA.HI.X R7, R228, R15, R173, 0x2, P6 ;  /* 0x0000000fe407a211 */ /* 0x000fe400030f14ad */
[----:B------:R-:W-:Y:S02]  /*102c0*/  ISETP.GE.AND P4, PT, R224, UR4, PT ;  /* 0x00000004e0007c0c */ /* 0x000fe4000bf86270 */
[----:B-1----:R-:W-:Y:S01]  /*102d0*/  @!P0 LEA R10, P6, R226, R17, 0x2 ;  /* 0x00000011e20a8211 */ /* 0x002fe200078c10ff */
[----:B------:R1:W-:Y:S01]  /*102e0*/  @!P2 ST.E.64 desc[UR8][R6.64], R34 ;  /* 0x000000220600a985 */ /* 0x0003e2000c101b08 */
[----:B------:R-:W-:-:S02]  /*102f0*/  @!P1 LEA.HI.X R9, R227, R15, R172, 0x2, P5 ;  /* 0x0000000fe3099211 */ /* 0x000fc400028f14ac */
[----:B------:R-:W-:Y:S02]  /*10300*/  ISETP.GE.AND P5, PT, R223, UR4, PT ;  /* 0x00000004df007c0c */ /* 0x000fe4000bfa6270 */
[----:B--2---:R-:W-:Y:S01]  /*10310*/  @!P0 LEA.HI.X R11, R226, R15, R171, 0x2, P6 ;  /* 0x0000000fe20b8211 */ /* 0x004fe200030f14ab */
[----:B------:R2:W-:Y:S01]  /*10320*/  @!P1 ST.E.64 desc[UR8][R8.64], R38 ;  /* 0x0000002608009985 */ /* 0x0005e2000c101b08 */
[-C--:B0-----:R-:W-:Y:S02]  /*10330*/  @!P3 LEA R2, P6, R225, R17.reuse, 0x2 ;  /* 0x00000011e102b211 */ /* 0x081fe400078c10ff */
[----:B------:R-:W-:Y:S01]  /*10340*/  ISETP.GE.AND P1, PT, R221, UR4, PT ;  /* 0x00000004dd007c0c */ /* 0x000fe2000bf26270 */
[----:B------:R0:W-:Y:S01]  /*10350*/  @!P0 ST.E.64 desc[UR8][R10.64], R42 ;  /* 0x0000002a0a008985 */ /* 0x0001e2000c101b08 */
[----:B------:R-:W-:Y:S02]  /*10360*/  ISETP.GE.AND P0, PT, R222, UR4, PT ;  /* 0x00000004de007c0c */ /* 0x000fe4000bf06270 */
[----:B---3--:R-:W-:-:S02]  /*10370*/  @!P4 LEA R4, P2, R224, R17, 0x2 ;  /* 0x00000011e004c211 */ /* 0x008fc400078410ff */
[----:B------:R-:W-:Y:S02]  /*10380*/  @!P3 LEA.HI.X R3, R225, R15, R170, 0x2, P6 ;  /* 0x0000000fe103b211 */ /* 0x000fe400030f14aa */
[C---:B------:R-:W-:Y:S02]  /*10390*/  @!P5 LEA R12, P6, R223.reuse, R17, 0x2 ;  /* 0x00000011df0cd211 */ /* 0x040fe400078c10ff */
[-C--:B------:R-:W-:Y:S01]  /*103a0*/  @!P4 LEA.HI.X R5, R224, R15.reuse, R169, 0x2, P2 ;  /* 0x0000000fe005c211 */ /* 0x080fe200010f14a9 */
[----:B------:R3:W-:Y:S01]  /*103b0*/  @!P3 ST.E.64 desc[UR8][R2.64], R46 ;  /* 0x0000002e0200b985 */ /* 0x0007e2000c101b08 */
[----:B------:R-:W-:Y:S02]  /*103c0*/  ISETP.GE.AND P2, PT, R220, UR4, PT ;  /* 0x00000004dc007c0c */ /* 0x000fe4000bf46270 */
[----:B------:R-:W-:Y:S01]  /*103d0*/  @!P5 LEA.HI.X R13, R223, R15, R168, 0x2, P6 ;  /* 0x0000000fdf0dd211 */ /* 0x000fe200030f14a8 */
[----:B------:R4:W-:Y:S01]  /*103e0*/  @!P4 ST.E.64 desc[UR8][R4.64], R50 ;  /* 0x000000320400c985 */ /* 0x0009e2000c101b08 */
[----:B-1----:R-:W-:-:S02]  /*103f0*/  @!P0 LEA R6, P4, R222, R17, 0x2 ;  /* 0x00000011de068211 */ /* 0x002fc400078810ff */
[----:B------:R-:W-:Y:S01]  /*10400*/  ISETP.GE.AND P3, PT, R219, UR4, PT ;  /* 0x00000004db007c0c */ /* 0x000fe2000bf66270 */
[----:B------:R1:W-:Y:S01]  /*10410*/  @!P5 ST.E.64 desc[UR8][R12.64], R54 ;  /* 0x000000360c00d985 */ /* 0x0003e2000c101b08 */
[C---:B--2---:R-:W-:Y:S02]  /*10420*/  @!P1 LEA R8, P5, R221.reuse, R17, 0x2 ;  /* 0x00000011dd089211 */ /* 0x044fe400078a10ff */
[-C--:B------:R-:W-:Y:S02]  /*10430*/  @!P0 LEA.HI.X R7, R222, R15.reuse, R167, 0x2, P4 ;  /* 0x0000000fde078211 */ /* 0x080fe400020f14a7 */
[----:B------:R-:W-:Y:S02]  /*10440*/  ISETP.GE.AND P4, PT, R218, UR4, PT ;  /* 0x00000004da007c0c */ /* 0x000fe4000bf86270 */
[----:B------:R-:W-:Y:S01]  /*10450*/  @!P1 LEA.HI.X R9, R221, R15, R166, 0x2, P5 ;  /* 0x0000000fdd099211 */ /* 0x000fe200028f14a6 */
[----:B------:R-:W-:Y:S01]  /*10460*/  @!P0 ST.E.64 desc[UR8][R6.64], R58 ;  /* 0x0000003a06008985 */ /* 0x000fe2000c101b08 */
[----:B------:R-:W-:-:S02]  /*10470*/  ISETP.GE.AND P5, PT, R217, UR4, PT ;  /* 0x00000004d9007c0c */ /* 0x000fc4000bfa6270 */
[C---:B0-----:R-:W-:Y:S01]  /*10480*/  @!P2 LEA R10, P6, R220.reuse, R17, 0x2 ;  /* 0x00000011dc0aa211 */ /* 0x041fe200078c10ff */
[----:B------:R0:W-:Y:S01]  /*10490*/  @!P1 ST.E.64 desc[UR8][R8.64], R62 ;  /* 0x0000003e08009985 */ /* 0x0001e2000c101b08 */
[----:B------:R-:W-:Y:S02]  /*104a0*/  ISETP.GE.AND P1, PT, R215, UR4, PT ;  /* 0x00000004d7007c0c */ /* 0x000fe4000bf26270 */
[----:B------:R-:W-:Y:S02]  /*104b0*/  @!P2 LEA.HI.X R11, R220, R15, R165, 0x2, P6 ;  /* 0x0000000fdc0ba211 */ /* 0x000fe400030f14a5 */
[-C--:B---3--:R-:W-:Y:S02]  /*104c0*/  @!P3 LEA R2, P6, R219, R17.reuse, 0x2 ;  /* 0x00000011db02b211 */ /* 0x088fe400078c10ff */
[----:B----4-:R-:W-:Y:S01]  /*104d0*/  @!P4 LEA R4, P0, R218, R17, 0x2 ;  /* 0x00000011da04c211 */ /* 0x010fe200078010ff */
[----:B------:R2:W-:Y:S01]  /*104e0*/  @!P2 ST.E.64 desc[UR8][R10.64], R66 ;  /* 0x000000420a00a985 */ /* 0x0005e2000c101b08 */
[----:B------:R-:W-:-:S02]  /*104f0*/  ISETP.GE.AND P2, PT, R216, UR4, PT ;  /* 0x00000004d8007c0c */ /* 0x000fc4000bf46270 */
[----:B------:R-:W-:Y:S02]  /*10500*/  @!P3 LEA.HI.X R3, R219, R15, R164, 0x2, P6 ;  /* 0x0000000fdb03b211 */ /* 0x000fe400030f14a4 */
[C---:B-1----:R-:W-:Y:S02]  /*10510*/  @!P5 LEA R12, P6, R217.reuse, R17, 0x2 ;  /* 0x00000011d90cd211 */ /* 0x042fe400078c10ff */
[-C--:B------:R-:W-:Y:S01]  /*10520*/  @!P4 LEA.HI.X R5, R218, R15.reuse, R163, 0x2, P0 ;  /* 0x0000000fda05c211 */ /* 0x080fe200000f14a3 */
[----:B------:R1:W-:Y:S01]  /*10530*/  @!P3 ST.E.64 desc[UR8][R2.64], R70 ;  /* 0x000000460200b985 */ /* 0x0003e2000c101b08 */
[----:B------:R-:W-:Y:S02]  /*10540*/  ISETP.GE.AND P0, PT, R214, UR4, PT ;  /* 0x00000004d6007c0c */ /* 0x000fe4000bf06270 */
[----:B------:R-:W-:Y:S01]  /*10550*/  @!P5 LEA.HI.X R13, R217, R15, R162, 0x2, P6 ;  /* 0x0000000fd90dd211 */ /* 0x000fe200030f14a2 */
[----:B------:R3:W-:Y:S01]  /*10560*/  @!P4 ST.E.64 desc[UR8][R4.64], R74 ;  /* 0x0000004a0400c985 */ /* 0x0007e2000c101b08 */
[----:B0-----:R-:W-:-:S02]  /*10570*/  @!P1 LEA R8, P3, R215, R17, 0x2 ;  /* 0x00000011d7089211 */ /* 0x001fc400078610ff */
[----:B------:R-:W-:Y:S01]  /*10580*/  @!P2 LEA R6, P6, R216, R17, 0x2 ;  /* 0x00000011d806a211 */ /* 0x000fe200078c10ff */
[----:B------:R0:W-:Y:S01]  /*10590*/  @!P5 ST.E.64 desc[UR8][R12.64], R78 ;  /* 0x0000004e0c00d985 */ /* 0x0001e2000c101b08 */
[----:B------:R-:W-:Y:S02]  /*105a0*/  ISETP.GE.AND P5, PT, R213, UR4, PT ;  /* 0x00000004d5007c0c */ /* 0x000fe4000bfa6270 */
[----:B------:R-:W-:Y:S02]  /*105b0*/  ISETP.GE.AND P4, PT, R212, UR4, PT ;  /* 0x00000004d4007c0c */ /* 0x000fe4000bf86270 */
[----:B------:R-:W-:Y:S02]  /*105c0*/  @!P2 LEA.HI.X R7, R216, R15, R161, 0x2, P6 ;  /* 0x0000000fd807a211 */ /* 0x000fe400030f14a1 */
[----:B--2---:R-:W-:Y:S02]  /*105d0*/  @!P0 LEA R10, P6, R214, R17, 0x2 ;  /* 0x00000011d60a8211 */ /* 0x004fe400078c10ff */
[----:B------:R-:W-:Y:S01]  /*105e0*/  @!P1 LEA.HI.X R9, R215, R15, R160, 0x2, P3 ;  /* 0x0000000fd7099211 */ /* 0x000fe200018f14a0 */
[----:B------:R2:W-:Y:S01]  /*105f0*/  @!P2 ST.E.64 desc[UR8][R6.64], R82 ;  /* 0x000000520600a985 */ /* 0x0005e2000c101b08 */
[----:B------:R-:W-:-:S02]  /*10600*/  ISETP.GE.AND P3, PT, R211, UR4, PT ;  /* 0x00000004d3007c0c */ /* 0x000fc4000bf66270 */
[----:B------:R-:W-:Y:S01]  /*10610*/  @!P0 LEA.HI.X R11, R214, R15, R159, 0x2, P6 ;  /* 0x0000000fd60b8211 */ /* 0x000fe200030f149f */
[----:B------:R4:W-:Y:S01]  /*10620*/  @!P1 ST.E.64 desc[UR8][R8.64], R86 ;  /* 0x0000005608009985 */ /* 0x0009e2000c101b08 */
[CC--:B-1----:R-:W-:Y:S02]  /*10630*/  @!P5 LEA R2, P2, R213.reuse, R17.reuse, 0x2 ;  /* 0x00000011d502d211 */ /* 0x0c2fe400078410ff */
[----:B---3--:R-:W-:Y:S01]  /*10640*/  @!P4 LEA R4, P1, R212, R17, 0x2 ;  /* 0x00000011d404c211 */ /* 0x008fe200078210ff */
[----:B------:R1:W-:Y:S01]  /*10650*/  @!P0 ST.E.64 desc[UR8][R10.64], R90 ;  /* 0x0000005a0a008985 */ /* 0x0003e2000c101b08 */
[----:B------:R-:W-:Y:S02]  /*10660*/  ISETP.GE.AND P0, PT, R210, UR4, PT ;  /* 0x00000004d2007c0c */ /* 0x000fe4000bf06270 */
[----:B------:R-:W-:Y:S02]  /*10670*/  @!P5 LEA.HI.X R3, R213, R15, R158, 0x2, P2 ;  /* 0x0000000fd503d211 */ /* 0x000fe400010f149e */
[----:B------:R-:W-:-:S02]  /*10680*/  ISETP.GE.AND P2, PT, R209, UR4, PT ;  /* 0x00000004d1007c0c */ /* 0x000fc4000bf46270 */
[----:B------:R-:W-:Y:S01]  /*10690*/  @!P4 LEA.HI.X R5, R212, R15, R157, 0x2, P1 ;  /* 0x0000000fd405c211 */ /* 0x000fe200008f149d */
[----:B------:R3:W-:Y:S01]  /*106a0*/  @!P5 ST.E.64 desc[UR8][R2.64], R94 ;  /* 0x0000005e0200d985 */ /* 0x0007e2000c101b08 */
[C---:B0-----:R-:W-:Y:S02]  /*106b0*/  @!P3 LEA R12, P6, R211.reuse, R17, 0x2 ;  /* 0x00000011d30cb211 */ /* 0x041fe400078c10ff */
[----:B------:R-:W-:Y:S01]  /*106c0*/  ISETP.GE.AND P1, PT, R208, UR4, PT ;  /* 0x00000004d0007c0c */ /* 0x000fe2000bf26270 */
[----:B------:R-:W-:Y:S01]  /*106d0*/  @!P4 ST.E.64 desc[UR8][R4.64], R98 ;  /* 0x000000620400c985 */ /* 0x000fe2000c101b08 */
[----:B------:R-:W-:Y:S02]  /*106e0*/  @!P3 LEA.HI.X R13, R211, R15, R156, 0x2, P6 ;  /* 0x0000000fd30db211 */ /* 0x000fe400030f149c */
[----:B------:R-:W-:Y:S02]  /*106f0*/  ISETP.GE.AND P4, PT, R207, UR4, PT ;  /* 0x00000004cf007c0c */ /* 0x000fe4000bf86270 */
[-C--:B--2---:R-:W-:Y:S01]  /*10700*/  @!P0 LEA R6, P6, R210, R17.reuse, 0x2 ;  /* 0x00000011d2068211 */ /* 0x084fe200078c10ff */
[----:B------:R0:W-:Y:S01]  /*10710*/  @!P3 ST.E.64 desc[UR8][R12.64], R102 ;  /* 0x000000660c00b985 */ /* 0x0001e2000c101b08 */
[----:B----4-:R-:W-:-:S02]  /*10720*/  @!P2 LEA R8, P3, R209, R17, 0x2 ;  /* 0x00000011d108a211 */ /* 0x010fc400078610ff */
[-C--:B------:R-:W-:Y:S02]  /*10730*/  @!P0 LEA.HI.X R7, R210, R15.reuse, R155, 0x2, P6 ;  /* 0x0000000fd2078211 */ /* 0x080fe400030f149b */
[----:B------:R-:W-:Y:S02]  /*10740*/  @!P2 LEA.HI.X R9, R209, R15, R154, 0x2, P3 ;  /* 0x0000000fd109a211 */ /* 0x000fe400018f149a */
[----:B------:R-:W-:Y:S01]  /*10750*/  ISETP.GE.AND P3, PT, R205, UR4, PT ;  /* 0x00000004cd007c0c */ /* 0x000fe2000bf66270 */
[----:B------:R2:W-:Y:S01]  /*10760*/  @!P0 ST.E.64 desc[UR8][R6.64], R106 ;  /* 0x0000006a06008985 */ /* 0x0005e2000c101b08 */
[-C--:B-1----:R-:W-:Y:S02]  /*10770*/  @!P1 LEA R10, P6, R208, R17.reuse, 0x2 ;  /* 0x00000011d00a9211 */ /* 0x082fe400078c10ff */
[----:B------:R-:W-:Y:S01]  /*10780*/  ISETP.GE.AND P5, PT, R206, UR4, PT ;  /* 0x00000004ce007c0c */ /* 0x000fe2000bfa6270 */
[----:B------:R1:W-:Y:S01]  /*10790*/  @!P2 ST.E.64 desc[UR8][R8.64], R110 ;  /* 0x0000006e0800a985 */ /* 0x0003e2000c101b08 */
[----:B---3--:R-:W-:-:S02]  /*107a0*/  @!P4 LEA R2, P0, R207, R17, 0x2 ;  /* 0x00000011cf02c211 */ /* 0x008fc400078010ff */
[-C--:B------:R-:W-:Y:S02]  /*107b0*/  @!P1 LEA.HI.X R11, R208, R15.reuse, R153, 0x2, P6 ;  /* 0x0000000fd00b9211 */ /* 0x080fe400030f1499 */
[----:B------:R-:W-:Y:S02]  /*107c0*/  @!P4 LEA.HI.X R3, R207, R15, R152, 0x2, P0 ;  /* 0x0000000fcf03c211 */ /* 0x000fe400000f1498 */
[----:B------:R-:W-:Y:S01]  /*107d0*/  ISETP.GE.AND P0, PT, R204, UR4, PT ;  /* 0x00000004cc007c0c */ /* 0x000fe2000bf06270 */
[----:B------:R-:W-:Y:S01]  /*107e0*/  @!P1 ST.E.64 desc[UR8][R10.64], R114 ;  /* 0x000000720a009985 */ /* 0x000fe2000c101b08 */
[----:B0-----:R-:W-:Y:S02]  /*107f0*/  @!P3 LEA R12, P2, R205, R17, 0x2 ;  /* 0x00000011cd0cb211 */ /* 0x001fe400078410ff */
[----:B------:R-:W-:Y:S01]  /*10800*/  ISETP.GE.AND P1, PT, R14, UR4, PT ;  /* 0x000000040e007c0c */ /* 0x000fe2000bf26270 */
[----:B------:R0:W-:Y:S01]  /*10810*/  @!P4 ST.E.64 desc[UR8][R2.64], R118 ;  /* 0x000000760200c985 */ /* 0x0001e2000c101b08 */
[----:B------:R-:W-:-:S02]  /*10820*/  ISETP.GE.AND P4, PT, R203, UR4, PT ;  /* 0x00000004cb007c0c */ /* 0x000fc4000bf86270 */
[----:B------:R-:W-:Y:S02]  /*10830*/  @!P5 LEA R4, P6, R206, R17, 0x2 ;  /* 0x00000011ce04d211 */ /* 0x000fe400078c10ff */
[-C--:B------:R-:W-:Y:S02]  /*10840*/  @!P3 LEA.HI.X R13, R205, R15.reuse, R236, 0x2, P2 ;  /* 0x0000000fcd0db211 */ /* 0x080fe400010f14ec */
[----:B------:R-:W-:Y:S02]  /*10850*/  ISETP.GE.AND P2, PT, R0, UR4, PT ;  /* 0x0000000400007c0c */ /* 0x000fe4000bf46270 */
[----:B------:R-:W-:Y:S02]  /*10860*/  @!P5 LEA.HI.X R5, R206, R15, R237, 0x2, P6 ;  /* 0x0000000fce05d211 */ /* 0x000fe400030f14ed */
[C---:B--2---:R-:W-:Y:S02]  /*10870*/  @!P0 LEA R6, P6, R204.reuse, R17, 0x2 ;  /* 0x00000011cc068211 */ /* 0x044fe400078c10ff */
[----:B-1----:R-:W-:Y:S01]  /*10880*/  SHF.R.S32.HI R9, RZ, 0x1f, R14 ;  /* 0x0000001fff097819 */ /* 0x002fe2000001140e */
[----:B------:R1:W-:Y:S01]  /*10890*/  @!P5 ST.E.64 desc[UR8][R4.64], R122 ;  /* 0x0000007a0400d985 */ /* 0x0003e2000c101b08 */
[----:B------:R-:W-:-:S02]  /*108a0*/  @!P0 LEA.HI.X R7, R204, R15, R235, 0x2, P6 ;  /* 0x0000000fcc078211 */ /* 0x000fc400030f14eb */
[C---:B0-----:R-:W-:Y:S01]  /*108b0*/  @!P4 LEA R2, P6, R203.reuse, R17, 0x2 ;  /* 0x00000011cb02c211 */ /* 0x041fe200078c10ff */
[----:B------:R0:W-:Y:S01]  /*108c0*/  @!P3 ST.E.64 desc[UR8][R12.64], R126 ;  /* 0x0000007e0c00b985 */ /* 0x0001e2000c101b08 */
[----:B------:R-:W-:Y:S02]  /*108d0*/  ISETP.GE.AND P5, PT, R200, UR4, PT ;  /* 0x00000004c8007c0c */ /* 0x000fe4000bfa6270 */
[----:B------:R-:W-:Y:S01]  /*108e0*/  @!P4 LEA.HI.X R3, R203, R15, R234, 0x2, P6 ;  /* 0x0000000fcb03c211 */ /* 0x000fe200030f14ea */
[----:B------:R0:W-:Y:S01]  /*108f0*/  @!P0 ST.E.64 desc[UR8][R6.64], R130 ;  /* 0x0000008206008985 */ /* 0x0001e2000c101b08 */
[-C--:B------:R-:W-:Y:S02]  /*10900*/  @!P2 LEA R10, P6, R0, R17.reuse, 0x2 ;  /* 0x00000011000aa211 */ /* 0x080fe400078c10ff */
[----:B------:R-:W-:Y:S01]  /*10910*/  @!P1 LEA R8, P3, R14, R17, 0x2 ;  /* 0x000000110e089211 */ /* 0x000fe200078610ff */
[----:B------:R0:W-:Y:S01]  /*10920*/  @!P4 ST.E.64 desc[UR8][R2.64], R134 ;  /* 0x000000860200c985 */ /* 0x0001e2000c101b08 */
[----:B-1----:R-:W-:-:S02]  /*10930*/  SHF.R.S32.HI R5, RZ, 0x1f, R0 ;  /* 0x0000001fff057819 */ /* 0x002fc40000011400 */
[-C--:B------:R-:W-:Y:S02]  /*10940*/  @!P1 LEA.HI.X R9, R14, R15.reuse, R9, 0x2, P3 ;  /* 0x0000000f0e099211 */ /* 0x080fe400018f1409 */
[----:B------:R-:W-:Y:S01]  /*10950*/  @!P2 LEA.HI.X R11, R0, R15, R5, 0x2, P6 ;  /* 0x0000000f000ba211 */ /* 0x000fe200030f1405 */
[----:B------:R-:W-:Y:S01]  /*10960*/  VIADD R0, R16, 0xf8 ;  /* 0x000000f810007836 */ /* 0x000fe20000000000 */
[----:B------:R-:W-:Y:S02]  /*10970*/  SHF.R.S32.HI R14, RZ, 0x1f, R200 ;  /* 0x0000001fff0e7819 */ /* 0x000fe400000114c8 */
[----:B------:R-:W-:Y:S02]  /*10980*/  @!P5 LEA R4, P3, R200, R17, 0x2 ;  /* 0x00000011c804d211 */ /* 0x000fe400078610ff */
[----:B------:R-:W-:Y:S02]  /*10990*/  ISETP.GE.AND P0, PT, R0, UR4, PT ;  /* 0x0000000400007c0c */ /* 0x000fe4000bf06270 */
[----:B------:R-:W-:-:S05]  /*109a0*/  @!P5 LEA.HI.X R5, R200, R15, R14, 0x2, P3 ;  /* 0x0000000fc805d211 */ /* 0x000fca00018f140e */
[----:B------:R0:W-:Y:S04]  /*109b0*/  @!P5 ST.E.64 desc[UR8][R4.64], R138 ;  /* 0x0000008a0400d985 */ /* 0x0001e8000c101b08 */
[----:B------:R0:W-:Y:S04]  /*109c0*/  @!P1 ST.E.64 desc[UR8][R8.64], R142 ;  /* 0x0000008e08009985 */ /* 0x0001e8000c101b08 */
[----:B------:R0:W-:Y:S01]  /*109d0*/  @!P2 ST.E.64 desc[UR8][R10.64], R146 ;  /* 0x000000920a00a985 */ /* 0x0001e2000c101b08 */
[----:B------:R-:W-:Y:S05]  /*109e0*/  @P0 BRA `(.L_x_1292) ;  /* 0x00000010002c0947 */ /* 0x000fea0003800000 */
[----:B0-----:R-:W-:Y:S01]  /*109f0*/  LEA R2, P0, R0, R17, 0x2 ;  /* 0x0000001100027211 */ /* 0x001fe200078010ff */
[----:B------:R-:W-:Y:S01]  /*10a00*/  ULDC.64 UR8, c[0x0][0x208] ;  /* 0x0000820000087ab9 */ /* 0x000fe20000000a00 */
[----:B------:R-:W-:-:S04]  /*10a10*/  SHF.R.S32.HI R3, RZ, 0x1f, R0 ;  /* 0x0000001fff037819 */ /* 0x000fc80000011400 */
[----:B------:R-:W-:-:S05]  /*10a20*/  LEA.HI.X R3, R0, R15, R3, 0x2, P0 ;  /* 0x0000000f00037211 */ /* 0x000fca00000f1403 */
[----:B------:R0:W-:Y:S01]  /*10a30*/  ST.E.64 desc[UR8][R2.64], R150 ;  /* 0x0000009602007985 */ /* 0x0001e2000c101b08 */
[----:B------:R-:W-:Y:S05]  /*10a40*/  BRA `(.L_x_1292) ;  /* 0x0000001000147947 */ /* 0x000fea0003800000 */
.L_x_1283:
[----:B------:R-:W-:Y:S01]  /*10a50*/  ULDC.64 UR8, c[0x0][0xc00] ;  /* 0x0003000000087ab9 */ /* 0x000fe20000000a00 */
[----:B------:R-:W-:Y:S01]  /*10a60*/  R2UR UR4, R231 ;  /* 0x00000000e70472ca */ /* 0x000fe200000e0000 */
[----:B------:R-:W-:Y:S01]  /*10a70*/  UISETP.NE.U32.AND UP0, UPT, UR8, URZ, UPT ;  /* 0x0000003f0800728c */ /* 0x000fe2000bf05070 */
[----:B------:R-:W-:Y:S01]  /*10a80*/  R2UR UR10, R23 ;  /* 0x00000000170a72ca */ /* 0x000fe200000e0000 */
[----:B------:R-:W-:Y:S02]  /*10a90*/  ULDC.64 UR12, c[0x0][0x208] ;  /* 0x00008200000c7ab9 */ /* 0x000fe40000000a00 */
[----:B------:R-:W-:-:S03]  /*10aa0*/  UISETP.NE.AND.EX UP0, UPT, UR9, URZ, UPT, UP0 ;  /* 0x0000003f0900728c */ /* 0x000fc6000bf05300 */
[----:B------:R-:W-:-:S03]  /*10ab0*/  ULDC.64 UR8, c[0x0][0xc00] ;  /* 0x0003000000087ab9 */ /* 0x000fc60000000a00 */
[----:B------:R-:W-:Y:S02]  /*10ac0*/  PLOP3.LUT P1, PT, PT, PT, UP0, 0x80, 0x0 ;  /* 0x000000000000781c */ /* 0x000fe40003f2f008 */
[----:B------:R-:W-:-:S06]  /*10ad0*/  UIMAD.WIDE UR8, UR4, 0x4, UR8 ;  /* 0x00000004040878a5 */ /* 0x000fcc000f8e0208 */
[----:B------:R-:W-:Y:S02]  /*10ae0*/  IMAD.U32 R2, RZ, RZ, UR8 ;  /* 0x00000008ff027e24 */ /* 0x000fe4000f8e00ff */
[----:B------:R-:W-:Y:S01]  /*10af0*/  IMAD.U32 R3, RZ, RZ, UR9 ;  /* 0x00000009ff037e24 */ /* 0x000fe2000f8e00ff */
[----:B------:R-:W0:Y:S01]  /*10b00*/  S2R R6, SR_TID.X ;  /* 0x0000000000067919 */ /* 0x000e220000002100 */
[----:B------:R-:W-:-:S03]  /*10b10*/  ULDC.64 UR8, c[0x0][0xc08] ;  /* 0x0003020000087ab9 */ /* 0x000fc60000000a00 */
[----:B------:R-:W2:Y:S01]  /*10b20*/  @P1 LDG.E R7, desc[UR12][R2.64] ;  /* 0x0000000c02071981 */ /* 0x000ea2000c1e1900 */
[----:B------:R-:W-:-:S04]  /*10b30*/  UISETP.NE.U32.AND UP1, UPT, UR8, URZ, UPT ;  /* 0x0000003f0800728c */ /* 0x000fc8000bf25070 */
[----:B------:R-:W-:-:S06]  /*10b40*/  UISETP.NE.AND.EX UP1, UPT, UR9, URZ, UPT, UP1 ;  /* 0x0000003f0900728c */ /* 0x000fcc000bf25310 */
[----:B------:R-:W-:-:S05]  /*10b50*/  PLOP3.LUT P2, PT, PT, PT, UP1, 0x80, 0x0 ;  /* 0x000000000000781c */ /* 0x000fca0003f4f018 */
[----:B------:R-:W-:Y:S02]  /*10b60*/  @UP1 ULDC.64 UR8, c[0x0][0xc08] ;  /* 0x0003020000081ab9 */ /* 0x000fe40000000a00 */
[----:B------:R-:W-:Y:S02]  /*10b70*/  @UP1 UIMAD.WIDE UR8, UR4, 0x4, UR8 ;  /* 0x00000004040818a5 */ /* 0x000fe4000f8e0208 */
[----:B------:R-:W-:Y:S01]  /*10b80*/  UISETP.NE.AND UP1, UPT, UR10, URZ, UPT ;  /* 0x0000003f0a00728c */ /* 0x000fe2000bf25270 */
[----:B------:R-:W-:Y:S02]  /*10b90*/  ULDC UR4, c[0x0][0xa88] ;  /* 0x0002a20000047ab9 */ /* 0x000fe40000000800 */
[----:B------:R-:W-:Y:S02]  /*10ba0*/  IMAD.U32 R0, RZ, RZ, UR4 ;  /* 0x00000004ff007e24 */ /* 0x000fe4000f8e00ff */
[----:B------:R-:W-:Y:S02]  /*10bb0*/  IMAD.U32 R4, RZ, RZ, UR8 ;  /* 0x00000008ff047e24 */ /* 0x000fe4000f8e00ff */
[----:B------:R-:W-:Y:S01]  /*10bc0*/  IMAD.U32 R5, RZ, RZ, UR9 ;  /* 0x00000009ff057e24 */ /* 0x000fe2000f8e00ff */
[----:B------:R-:W-:Y:S01]  /*10bd0*/  UMOV UR4, URZ ;  /* 0x0000003f00047c82 */ /* 0x000fe20008000000 */
[----:B0-----:R-:W-:-:S02]  /*10be0*/  VIADD R6, R6, 0xffffff80 ;  /* 0xffffff8006067836 */ /* 0x001fc40000000000 */
[----:B------:R-:W-:Y:S01]  /*10bf0*/  @!UP1 ULDC UR10, c[0x0][0xad4] ;  /* 0x0002b500000a9ab9 */ /* 0x000fe20000000800 */
[----:B------:R0:W5:Y:S01]  /*10c00*/  @P2 LDG.E R0, desc[UR12][R4.64] ;  /* 0x0000000c04002981 */ /* 0x000162000c1e1900 */
[----:B------:R-:W-:Y:S01]  /*10c10*/  IMAD.U32 R23, RZ, RZ, UR10 ;  /* 0x0000000aff177e24 */ /* 0x000fe2000f8e00ff */
[----:B------:R-:W-:Y:S02]  /*10c20*/  ISETP.GT.AND P0, PT, R6, 0x7f, PT ;  /* 0x0000007f0600780c */ /* 0x000fe40003f04270 */
[----:B--2---:R-:W-:Y:S01]  /*10c30*/  @P1 R2UR UR4, R7 ;  /* 0x00000000070412ca */ /* 0x004fe200000e0000 */
[----:B0-----:R-:W-:-:S14]  /*10c40*/  @P2 BRA `(.L_x_1295) ;  /* 0x0000000000142947 */ /* 0x001fdc0003800000 */
[----:B------:R-:W-:Y:S05]  /*10c50*/  @!P1 BRA `(.L_x_1295) ;  /* 0x0000000000109947 */ /* 0x000fea0003800000 */
[----:B------:R-:W-:Y:S02]  /*10c60*/  ULDC.64 UR8, c[0x0][0x208] ;  /* 0x0000820000087ab9 */ /* 0x000fe40000000a00 */
[----:B------:R-:W2:Y:S04]  /*10c70*/  LDG.E R5, desc[UR8][R2.64] ;  /* 0x0000000802057981 */ /* 0x000ea8000c1e1900 */
[----:B-----5:R-:W2:Y:S02]  /*10c80*/  LDG.E R0, desc[UR8][R2.64+0x4] ;  /* 0x0000040802007981 */ /* 0x020ea4000c1e1900 */
[----:B--2---:R-:W-:-:S07]  /*10c90*/  IMAD.IADD R0, R0, 0x1, -R5 ;  /* 0x0000000100007824 */ /* 0x004fce00078e0a05 */
.L_x_1295:
[----:B------:R-:W-:Y:S01]  /*10ca0*/  R2UR UR8, R231 ;  /* 0x00000000e70872ca */ /* 0x000fe200000e0000 */
[----:B------:R-:W-:Y:S01]  /*10cb0*/  USHF.R.S32.HI UR21, URZ, 0x1f, UR4 ;  /* 0x0000001f3f157899 */ /* 0x000fe20008011404 */
[----:B------:R-:W-:Y:S11]  /*10cc0*/  BSSY B1, `(.L_x_1296) ;  /* 0x000003e000017945 */ /* 0x000ff60003800000 */
[----:B------:R-:W-:-:S02]  /*10cd0*/  USHF.R.S32.HI UR13, URZ, 0x1f, UR8 ;  /* 0x0000001f3f0d7899 */ /* 0x000fc40008011408 */
[----:B------:R-:W-:Y:S02]  /*10ce0*/  USEL UR12, UR8, URZ, !UP0 ;  /* 0x0000003f080c7287 */ /* 0x000fe4000c000000 */
[----:B------:R-:W-:Y:S01]  /*10cf0*/  USEL UR13, UR13, URZ, !UP0 ;  /* 0x0000003f0d0d7287 */ /* 0x000fe2000c000000 */
[----:B------:R-:W-:Y:S11]  /*10d00*/  @P0 BRA `(.L_x_1297) ;  /* 0x0000000000e40947 */ /* 0x000ff60003800000 */
[----:B------:R-:W0:Y:S01]  /*10d10*/  S2R R4, SR_TID.X ;  /* 0x0000000000047919 */ /* 0x000e220000002100 */
[----:B------:R-:W1:Y:S01]  /*10d20*/  LDC R9, c[0x0][0xbe8] ;  /* 0x0002fa00ff097b82 */ /* 0x000e620000000800 */
[----:B------:R-:W-:Y:S02]  /*10d30*/  IMAD.U32 R3, RZ, RZ, UR61 ;  /* 0x0000003dff037e24 */ /* 0x000fe4000f8e00ff */
[----:B-1---5:R-:W-:-:S03]  /*10d40*/  IMAD R2, R0, R9, RZ ;  /* 0x0000000900027224 */ /* 0x022fc600078e02ff */
[----:B0-----:R-:W-:-:S04]  /*10d50*/  IADD3 R4, R3, -0x80, R4 ;  /* 0xffffff8003047810 */ /* 0x001fc80007ffe004 */
        /* <DEDUP_REMOVED lines=17> */
[----:B------:R-:W-:Y:S02]  /*10e70*/  UIMAD.WIDE.U32 UR10, UR8, UR20, URZ ;  /* 0x00000014080a72a5 */ /* 0x000fe4000f8e003f */
[----:B------:R-:W-:Y:S01]  /*10e80*/  UIMAD UR20, UR9, UR20, URZ ;  /* 0x00000014091472a4 */ /* 0x000fe2000f8e023f */
        /* <DEDUP_REMOVED lines=14> */
[----:B------:R-:W-:Y:S01]  /*10f70*/  IADD3 R2, P0, P1, R5, UR10, R2 ;  /* 0x0000000a05027c10 */ /* 0x000fe2000f91e002 */
[----:B------:R-:W-:Y:S01]  /*10f80*/  IMAD R7, R9, R7, R4 ;  /* 0x0000000709077224 */ /* 0x000fe200078e0204 */
[----:B------:R-:W-:Y:S01]  /*10f90*/  SHF.R.S32.HI R5, RZ, 0x1f, R5 ;  /* 0x0000001fff057819 */ /* 0x000fe20000011405 */
[----:B------:R-:W-:Y:S01]  /*10fa0*/  UIADD3.X UR10, UR15, UR20, UR21, UP1, UP2 ;  /* 0x000000140f0a7290 */ /* 0x000fe20008fe4415 */
[----:B------:R-:W-:Y:S01]  /*10fb0*/  IMAD.U32 R8, RZ, RZ, UR16 ;  /* 0x00000010ff087e24 */ /* 0x000fe2000f8e00ff */
        /* <DEDUP_REMOVED lines=14> */
.L_x_1297:
[----:B------:R-:W-:Y:S05]  /*110a0*/  BSYNC B1 ;  /* 0x0000000000017941 */ /* 0x000fea0003800000 */
.L_x_1296:
[----:B------:R-:W-:-:S13]  /*110b0*/  R2UR UR8, R23 ;  /* 0x00000000170872ca */ /* 0x000fda00000e0000 */
[----:B------:R-:W-:-:S06]  /*110c0*/  UISETP.GT.AND UP0, UPT, UR8, 0x1, UPT ;  /* 0x000000010800788c */ /* 0x000fcc000bf04270 */
[----:B------:R-:W-:-:S13]  /*110d0*/  PLOP3.LUT P0, PT, PT, PT, UP0, 0x80, 0x0 ;  /* 0x000000000000781c */ /* 0x000fda0003f0f008 */
[----:B------:R-:W-:Y:S05]  /*110e0*/  @P0 BRA `(.L_x_1292) ;  /* 0x00000008006c0947 */ /* 0x000fea0003800000 */
[----:B------:R-:W1:Y:S01]  /*110f0*/  LDC R11, c[0x0][0xbe8] ;  /* 0x0002fa00ff0b7b82 */ /* 0x000e620000000800 */
[----:B0-----:R-:W-:Y:S01]  /*11100*/  SHF.R.S32.HI R3, RZ, 0x1f, R6 ;  /* 0x0000001fff037819 */ /* 0x001fe20000011406 */
[----:B------:R-:W-:Y:S01]  /*11110*/  ULDC.64 UR10, c[0x0][0xaa0] ;  /* 0x0002a800000a7ab9 */ /* 0x000fe20000000a00 */
[----:B------:R-:W-:Y:S01]  /*11120*/  R2UR UR14, R202 ;  /* 0x00000000ca0e72ca */ /* 0x000fe200000e0000 */
[----:B------:R-:W-:Y:S01]  /*11130*/  UIMAD.WIDE.U32 UR8, UR4, UR10, URZ ;  /* 0x0000000a040872a5 */ /* 0x000fe2000f8e003f */
[----:B------:R-:W-:Y:S01]  /*11140*/  LEA.HI R2, R3, R6, RZ, 0x3 ;  /* 0x0000000603027211 */ /* 0x000fe200078f18ff */
[----:B------:R-:W-:Y:S01]  /*11150*/  UIMAD UR10, UR21, UR10, URZ ;  /* 0x0000000a150a72a4 */ /* 0x000fe2000f8e023f */
[----:B------:R-:W-:Y:S02]  /*11160*/  BSSY B1, `(.L_x_1298) ;  /* 0x000004e000017945 */ /* 0x000fe40003800000 */
[----:B------:R-:W-:Y:S01]  /*11170*/  LOP3.LUT R5, R2, 0xfffffff8, RZ, 0xc0, !PT ;  /* 0xfffffff802057812 */ /* 0x000fe200078ec0ff */
[----:B------:R-:W-:Y:S01]  /*11180*/  UIMAD UR10, UR4, UR11, UR10 ;  /* 0x0000000b040a72a4 */ /* 0x000fe2000f8e020a */
[----:B------:R-:W-:-:S03]  /*11190*/  SHF.R.S32.HI R13, RZ, 0x3, R2 ;  /* 0x00000003ff0d7819 */ /* 0x000fc60000011402 */
[----:B------:R-:W-:Y:S01]  /*111a0*/  IMAD.IADD R8, R6, 0x1, -R5 ;  /* 0x0000000106087824 */ /* 0x000fe200078e0a05 */
[----:B------:R-:W-:-:S03]  /*111b0*/  UIADD3 UR9, UR9, UR10, URZ ;  /* 0x0000000a09097290 */ /* 0x000fc6000fffe03f */
[----:B------:R-:W-:Y:S01]  /*111c0*/  IMAD R2, R8, 0x20, R13 ;  /* 0x0000002008027824 */ /* 0x000fe200078e020d */
[----:B------:R-:W-:Y:S02]  /*111d0*/  ULDC.64 UR10, c[0x0][0xae8] ;  /* 0x0002ba00000a7ab9 */ /* 0x000fe40000000a00 */
[----:B------:R-:W-:Y:S01]  /*111e0*/  UIMAD.WIDE.U32 UR8, UR14, UR10, UR8 ;  /* 0x0000000a0e0872a5 */ /* 0x000fe2000f8e0008 */
[----:B------:R-:W-:Y:S01]  /*111f0*/  VIADD R6, R2, UR61 ;  /* 0x0000003d02067c36 */ /* 0x000fe20008000000 */
[----:B-1----:R-:W-:Y:S02]  /*11200*/  ISETP.NE.AND P0, PT, R11, 0x1, PT ;  /* 0x000000010b00780c */ /* 0x002fe40003f05270 */
[----:B------:R-:W-:Y:S01]  /*11210*/  UIMAD UR9, UR14, UR11, UR9 ;  /* 0x0000000b0e0972a4 */ /* 0x000fe2000f8e0209 */
[----:B------:R-:W-:Y:S02]  /*11220*/  IMAD.MOV.U32 R5, RZ, RZ, R6 ;  /* 0x000000ffff057224 */ /* 0x000fe400078e0006 */
[----:B------:R-:W-:-:S02]  /*11230*/  ULDC.64 UR10, c[0x0][0xaf0] ;  /* 0x0002bc00000a7ab9 */ /* 0x000fc40000000a00 */
[----:B------:R-:W-:-:S04]  /*11240*/  UIMAD UR13, UR13, UR10, URZ ;  /* 0x0000000a0d0d72a4 */ /* 0x000fc8000f8e023f */
[----:B------:R-:W-:Y:S02]  /*11250*/  UIMAD UR4, UR12, UR11, UR13 ;  /* 0x0000000b0c0472a4 */ /* 0x000fe4000f8e020d */
[----:B------:R-:W-:Y:S01]  /*11260*/  UIMAD.WIDE.U32 UR12, UR12, UR10, UR8 ;  /* 0x0000000a0c0c72a5 */ /* 0x000fe2000f8e0008 */
[----:B------:R-:W0:Y:S02]  /*11270*/  @P0 LDC R3, c[0x0][0xbec] ;  /* 0x0002fb00ff030b82 */ /* 0x000e240000000800 */
[----:B------:R-:W-:Y:S01]  /*11280*/  ULDC.64 UR8, c[0x0][0xae0] ;  /* 0x0002b80000087ab9 */ /* 0x000fe20000000a00 */
[----:B------:R-:W-:-:S05]  /*11290*/  UIADD3 UR4, UR13, UR4, URZ ;  /* 0x000000040d047290 */ /* 0x000fca000fffe03f */
[----:B------:R-:W1:Y:S01]  /*112a0*/  @P0 LDC R7, c[0x0][0xbf0] ;  /* 0x0002fc00ff070b82 */ /* 0x000e620000000800 */
[----:B0-----:R-:W-:-:S04]  /*112b0*/  @P0 IMAD.HI.U32 R2, R6, R3, RZ ;  /* 0x0000000306020227 */ /* 0x001fc800078e00ff */
[----:B------:R-:W-:Y:S02]  /*112c0*/  IMAD.U32 R3, RZ, RZ, UR13 ;  /* 0x0000000dff037e24 */ /* 0x000fe4000f8e00ff */
[----:B------:R-:W-:Y:S01]  /*112d0*/  IMAD.U32 R3, RZ, RZ, UR4 ;  /* 0x00000004ff037e24 */ /* 0x000fe2000f8e00ff */
[----:B-1----:R-:W-:Y:S01]  /*112e0*/  @P0 SHF.R.U32.HI R5, RZ, R7, R2 ;  /* 0x00000007ff050219 */ /* 0x002fe20000011602 */
[----:B------:R-:W-:-:S03]  /*112f0*/  IMAD.U32 R2, RZ, RZ, UR12 ;  /* 0x0000000cff027e24 */ /* 0x000fc6000f8e00ff */
[--C-:B------:R-:W-:Y:S01]  /*11300*/  SHF.R.S32.HI R4, RZ, 0x1f, R5.reuse ;  /* 0x0000001fff047819 */ /* 0x100fe20000011405 */
[----:B------:R-:W-:Y:S02]  /*11310*/  IMAD.MOV R7, RZ, RZ, -R5 ;  /* 0x000000ffff077224 */ /* 0x000fe400078e0a05 */
[----:B------:R-:W-:-:S04]  /*11320*/  IMAD.WIDE.U32 R2, R5, UR8, R2 ;  /* 0x0000000805027c25 */ /* 0x000fc8000f8e0002 */
[----:B------:R-:W-:Y:S02]  /*11330*/  IMAD R7, R11, R7, R6 ;  /* 0x000000070b077224 */ /* 0x000fe400078e0206 */
[----:B------:R-:W-:Y:S02]  /*11340*/  IMAD R4, R4, UR8, RZ ;  /* 0x0000000804047c24 */ /* 0x000fe4000f8e02ff */
[----:B------:R-:W-:Y:S02]  /*11350*/  VIADD R6, R13, UR61 ;  /* 0x0000003d0d067c36 */ /* 0x000fe40008000000 */
[----:B------:R-:W-:Y:S01]  /*11360*/  IMAD R9, R5, UR9, R4 ;  /* 0x0000000905097c24 */ /* 0x000fe2000f8e0204 */
[----:B------:R-:W-:Y:S01]  /*11370*/  SHF.R.S32.HI R4, RZ, 0x1f, R7 ;  /* 0x0000001fff047819 */ /* 0x000fe20000011407 */
[----:B------:R-:W-:Y:S01]  /*11380*/  ULDC.64 UR8, c[0x0][0xad8] ;  /* 0x0002b60000087ab9 */ /* 0x000fe20000000a00 */
[----:B-----5:R-:W-:Y:S02]  /*11390*/  IMAD R11, R0, R11, RZ ;  /* 0x0000000b000b7224 */ /* 0x020fe400078e02ff */
[----:B------:R-:W-:-:S02]  /*113a0*/  IMAD.IADD R3, R3, 0x1, R9 ;  /* 0x0000000103037824 */ /* 0x000fc400078e0209 */
[----:B------:R-:W-:Y:S02]  /*113b0*/  IMAD R4, R4, UR8, RZ ;  /* 0x0000000804047c24 */ /* 0x000fe4000f8e02ff */
[----:B------:R-:W-:-:S04]  /*113c0*/  IMAD.WIDE.U32 R2, R7, UR8, R2 ;  /* 0x0000000807027c25 */ /* 0x000fc8000f8e0002 */
[----:B------:R-:W-:Y:S01]  /*113d0*/  IMAD R5, R7, UR9, R4 ;  /* 0x0000000907057c24 */ /* 0x000fe2000f8e0204 */
[----:B------:R-:W-:Y:S01]  /*113e0*/  ULDC.64 UR8, c[0x0][0xa80] ;  /* 0x0002a00000087ab9 */ /* 0x000fe20000000a00 */
[----:B------:R-:W-:Y:S02]  /*113f0*/  VIADD R4, R6, 0x40 ;  /* 0x0000004006047836 */ /* 0x000fe40000000000 */
[----:B------:R-:W-:Y:S01]  /*11400*/  IMAD.IADD R3, R3, 0x1, R5 ;  /* 0x0000000103037824 */ /* 0x000fe200078e0205 */
[----:B------:R-:W-:Y:S01]  /*11410*/  LEA R5, P2, R2, UR8, 0x1 ;  /* 0x0000000802057c11 */ /* 0x000fe2000f8408ff */
[----:B------:R-:W-:Y:S01]  /*11420*/  VIADD R0, R6, 0x20 ;  /* 0x0000002006007836 */ /* 0x000fe20000000000 */
[-C--:B------:R-:W-:Y:S01]  /*11430*/  ISETP.GE.AND P0, PT, R4, R11.reuse, PT ;  /* 0x0000000b0400720c */ /* 0x080fe20003f06270 */
[----:B------:R-:W-:Y:S01]  /*11440*/  IMAD.SHL.U32 R7, R8, 0x8, RZ ;  /* 0x0000000808077824 */ /* 0x000fe200078e00ff */
[----:B------:R-:W-:Y:S02]  /*11450*/  LEA.HI.X R4, R2, UR9, R3, 0x1, P2 ;  /* 0x0000000902047c11 */ /* 0x000fe400090f0c03 */
[-C--:B------:R-:W-:Y:S01]  /*11460*/  ISETP.GE.AND P2, PT, R6, R11.reuse, PT ;  /* 0x0000000b0600720c */ /* 0x080fe20003f46270 */
[C---:B------:R-:W-:Y:S01]  /*11470*/  VIADD R9, R7.reuse, 0x80 ;  /* 0x0000008007097836 */ /* 0x040fe20000000000 */
[----:B------:R-:W-:Y:S01]  /*11480*/  ISETP.GE.AND P1, PT, R0, R11, PT ;  /* 0x0000000b0000720c */ /* 0x000fe20003f26270 */
[C---:B------:R-:W-:Y:S01]  /*11490*/  VIADD R13, R7.reuse, 0xc0 ;  /* 0x000000c0070d7836 */ /* 0x040fe20000000000 */
[----:B------:R0:W1:Y:S01]  /*114a0*/  SHFL.IDX PT, R2, R5, RZ, 0x181f ;  /* 0x00181fff05027589 */ /* 0x00006200000e0000 */
[----:B------:R-:W-:Y:S01]  /*114b0*/  VIADD R15, R7, 0x40 ;  /* 0x00000040070f7836 */ /* 0x000fe20000000000 */
[----:B------:R-:W-:-:S02]  /*114c0*/  SHF.R.S32.HI R10, RZ, 0x1f, R7 ;  /* 0x0000001fff0a7819 */ /* 0x000fc40000011407 */
[----:B------:R0:W2:Y:S01]  /*114d0*/  SHFL.IDX PT, R0, R4, RZ, 0x181f ;  /* 0x00181fff04007589 */ /* 0x0000a200000e0000 */
[----:B------:R-:W-:Y:S02]  /*114e0*/  SHF.R.S32.HI R8, RZ, 0x1f, R9 ;  /* 0x0000001fff087819 */ /* 0x000fe40000011409 */
[----:B------:R-:W-:Y:S02]  /*114f0*/  SHF.R.S32.HI R12, RZ, 0x1f, R13 ;  /* 0x0000001fff0c7819 */ /* 0x000fe4000001140d */
        /* <DEDUP_REMOVED lines=20> */
.L_x_1299:
[----:B------:R-:W-:Y:S05]  /*11640*/  BSYNC B1 ;  /* 0x0000000000017941 */ /* 0x000fea0003800000 */
.L_x_1298:
        /* <DEDUP_REMOVED lines=22> */
.L_x_1301:
[----:B------:R-:W-:Y:S05]  /*117b0*/  BSYNC B1 ;  /* 0x0000000000017941 */ /* 0x000fea0003800000 */
.L_x_1300:
        /* <DEDUP_REMOVED lines=22> */
.L_x_1303:
[----:B------:R-:W-:Y:S05]  /*11920*/  BSYNC B1 ;  /* 0x0000000000017941 */ /* 0x000fea0003800000 */
.L_x_1302:
[----:B0-----:R-:W-:Y:S01]  /*11930*/  VIADD R0, R6, 0x60 ;  /* 0x0000006006007836 */ /* 0x001fe20000000000 */
[----:B--2-4-:R-:W2:Y:S04]  /*11940*/  SHFL.IDX PT, R4, R4, 0x3, 0x181f ;  /* 0x00781f0004047f89 */ /* 0x014ea800000e0000 */
[----:B------:R-:W-:Y:S01]  /*11950*/  ISETP.GE.AND P0, PT, R0, R11, PT ;  /* 0x0000000b0000720c */ /* 0x000fe20003f06270 */
[----:B-1-3--:R1:W3:-:S12]  /*11960*/  SHFL.IDX PT, R2, R5, 0x3, 0x181f ;  /* 0x00781f0005027f89 */ /* 0x00a2d800000e0000 */
[----:B-1----:R-:W-:Y:S05]  /*11970*/  @P0 BRA `(.L_x_1292) ;  /* 0x0000000000480947 */ /* 0x002fea0003800000 */
[----:B------:R-:W-:Y:S01]  /*11980*/  ULDC UR4, c[0x0][0xac8] ;  /* 0x0002b20000047ab9 */ /* 0x000fe20000000800 */
[----:B------:R-:W-:Y:S01]  /*11990*/  ULDC.64 UR8, c[0x0][0x208] ;  /* 0x0000820000087ab9 */ /* 0x000fe20000000a00 */
[----:B------:R-:W-:Y:S02]  /*119a0*/  ISETP.GE.AND P3, PT, R7, UR4, PT ;  /* 0x0000000407007c0c */ /* 0x000fe4000bf66270 */
[----:B------:R-:W-:Y:S02]  /*119b0*/  ISETP.GE.AND P2, PT, R15, UR4, PT ;  /* 0x000000040f007c0c */ /* 0x000fe4000bf46270 */
[----:B------:R-:W-:Y:S02]  /*119c0*/  ISETP.GE.AND P1, PT, R9, UR4, PT ;  /* 0x0000000409007c0c */ /* 0x000fe4000bf26270 */
[----:B------:R-:W-:-:S07]  /*119d0*/  ISETP.GE.AND P0, PT, R13, UR4, PT ;  /* 0x000000040d007c0c */ /* 0x000fce000bf06270 */
[----:B---3--:R-:W-:-:S04]  /*119e0*/  @!P3 LEA R6, P4, R7, R2, 0x1 ;  /* 0x000000020706b211 */ /* 0x008fc800078808ff */
[----:B--2---:R-:W-:Y:S02]  /*119f0*/  @!P3 LEA.HI.X R7, R7, R4, R10, 0x1, P4 ;  /* 0x000000040707b211 */ /* 0x004fe400020f0c0a */
        /* <DEDUP_REMOVED lines=10> */
.L_x_1292:
[----:B------:R-:W-:Y:S05]  /*11aa0*/  BSYNC B0 ;  /* 0x0000000000007941 */ /* 0x000fea0003800000 */
.L_x_1282:
[----:B------:R-:W-:Y:S02]  /*11ab0*/  ULDC UR4, c[0x0][0xc3c] ;  /* 0x00030f0000047ab9 */ /* 0x000fe40000000800 */
[----:B------:R-:W-:-:S06]  /*11ac0*/  UISETP.GE.AND UP0, UPT, UR6, UR4, UPT ;  /* 0x000000040600728c */ /* 0x000fcc000bf06270 */
[----:B------:R-:W-:-:S13]  /*11ad0*/  PLOP3.LUT P0, PT, PT, PT, UP0, 0x80, 0x0 ;  /* 0x000000000000781c */ /* 0x000fda0003f0f008 */
[----:B------:R-:W-:Y:S05]  /*11ae0*/  @!P0 BRA `(.L_x_1304) ;  /* 0xfffffef4009c8947 */ /* 0x000fea000383ffff */
[----:B------:R-:W-:Y:S05]  /*11af0*/  EXIT ;  /* 0x000000000000794d */ /* 0x000fea0003800000 */
.L_x_1199:
[----:B------:R-:W-:-:S08]  /*11b00*/  NOP ;  /* 0x0000000000007918 */ /* 0x000fd00000000000 */
[----:B0-----:R-:W0:-:S00]  /*11b10*/  USETMAXREG.DEALLOC.CTAPOOL 0x18 ;  /* 0x00000018000079c8 */ /* 0x001e0000080e0500 */
        /* <DEDUP_REMOVED lines=18> */
.L_x_1305:
        /* <DEDUP_REMOVED lines=44> */
.L_x_1309:
        /* <DEDUP_REMOVED lines=39> */
[----:B------:R-:W-:-:S07]  /*12170*/  IMAD.MOV.U32 R5, RZ, RZ, R2 ;  /* 0x000000ffff057224 */ /* 0x000fce00078e0002 */
.L_x_1307:
[----:B------:R-:W-:Y:S02]  /*12180*/  IMAD.IADD R10, R9, 0x1, -R4 ;  /* 0x00000001090a7824 */ /* 0x000fe400078e0a04 */
[----:B------:R-:W-:Y:S02]  /*12190*/  IMAD.MOV.U32 R3, RZ, RZ, RZ ;  /* 0x000000ffff037224 */ /* 0x000fe400078e00ff */
[----:B------:R-:W-:-:S05]  /*121a0*/  IMAD R2, R5, UR5, R10 ;  /* 0x0000000505027c24 */ /* 0x000fca000f8e020a */
[----:B------:R-:W-:-:S13]  /*121b0*/  ISETP.GT.AND P0, PT, R2, UR6, PT ;  /* 0x0000000602007c0c */ /* 0x000fda000bf04270 */
[----:B------:R-:W-:-:S04]  /*121c0*/  VOTE.ANY R2, PT, !P0 ;  /* 0x0000000000027806 */ /* 0x000fc800040e0100 */
[----:B------:R-:W0:Y:S01]  /*121d0*/  POPC R9, R2 ;  /* 0x0000000200097309 */ /* 0x000e220000000000 */
[----:B------:R-:W-:Y:S01]  /*121e0*/  ISETP.NE.AND P0, PT, R2, RZ, PT ;  /* 0x000000ff0200720c */ /* 0x000fe20003f05270 */
[----:B0-----:R0:W1:Y:S04]  /*121f0*/  SHFL.IDX PT, R8, R8, R9, 0x1f ;  /* 0x00001f0908087589 */ /* 0x00106800000e0000 */
[----:B------:R0:W2:Y:S08]  /*12200*/  SHFL.IDX PT, R4, R7, R9, 0x1f ;  /* 0x00001f0907047589 */ /* 0x0000b000000e0000 */
[----:B------:R-:W-:Y:S05]  /*12210*/  @!P0 BRA `(.L_x_1310) ;  /* 0x0000000000088947 */ /* 0x000fea0003800000 */
[----:B------:R-:W-:-:S05]  /*12220*/  VIADD R2, R9, 0xffffffff ;  /* 0xffffffff09027836 */ /* 0x000fca0000000000 */
[----:B------:R3:W4:Y:S02]  /*12230*/  SHFL.IDX PT, R3, R5, R2, 0x1f ;  /* 0x00001f0205037589 */ /* 0x00072400000e0000 */
.L_x_1310:
[----:B----4-:R-:W-:Y:S01]  /*12240*/  IMAD R3, R3, UR5, R10 ;  /* 0x0000000503037c24 */ /* 0x010fe2000f8e020a */
[----:B-1----:R-:W-:Y:S01]  /*12250*/  ISETP.NE.AND P0, PT, R8, 0x1, PT ;  /* 0x000000010800780c */ /* 0x002fe20003f05270 */
[----:B------:R-:W-:-:S03]  /*12260*/  VIADD R14, R9, UR4 ;  /* 0x00000004090e7c36 */ /* 0x000fc60008000000 */
[----:B------:R1:W-:Y:S01]  /*12270*/  STL [R1], R3 ;  /* 0x0000000301007387 */ /* 0x0003e20000100800 */
[----:B---3--:R-:W-:-:S03]  /*12280*/  IADD3 R5, -R3, UR6, RZ ;  /* 0x0000000603057c10 */ /* 0x008fc6000fffe1ff */
[----:B------:R1:W-:Y:S05]  /*12290*/  STL [R1+0xc], R14 ;  /* 0x00000c0e01007387 */ /* 0x0003ea0000100800 */
[----:B------:R-:W-:Y:S05]  /*122a0*/  @!P0 BRA `(.L_x_1311) ;  /* 0x0000000000e08947 */ /* 0x000fea0003800000 */
[----:B0-2---:R-:W-:Y:S02]  /*122b0*/  IABS R7, R4 ;  /* 0x0000000400077213 */ /* 0x005fe40000000000 */
[----:B------:R-:W-:Y:S02]  /*122c0*/  IABS R9, R8 ;  /* 0x0000000800097213 */ /* 0x000fe40000000000 */
[----:B------:R-:W0:Y:S01]  /*122d0*/  I2F.RP R10, R7 ;  /* 0x00000007000a7306 */ /* 0x000e220000209400 */
[----:B------:R-:W-:-:S07]  /*122e0*/  IABS R12, R5 ;  /* 0x00000005000c7213 */ /* 0x000fce0000000000 */
[----:B------:R-:W-:Y:S08]  /*122f0*/  I2F.RP R13, R9 ;  /* 0x00000009000d7306 */ /* 0x000ff00000209400 */
[----:B0-----:R-:W1:Y:S02]  /*12300*/  MUFU.RCP R10, R10 ;  /* 0x0000000a000a7308 */ /* 0x001e640000001000 */
[----:B-1----:R-:W-:-:S06]  /*12310*/  VIADD R3, R10, 0xffffffe ;  /* 0x0ffffffe0a037836 */ /* 0x002fcc0000000000 */
[----:B------:R-:W0:Y:S02]  /*12320*/  F2I.FTZ.U32.TRUNC.NTZ R3, R3 ;  /* 0x0000000300037305 */ /* 0x000e24000021f000 */
[----:B0-----:R-:W-:-:S04]  /*12330*/  IMAD.MOV R2, RZ, RZ, -R3 ;  /* 0x000000ffff027224 */ /* 0x001fc800078e0a03 */
[----:B------:R-:W-:Y:S02]  /*12340*/  IMAD R11, R2, R7, RZ ;  /* 0x00000007020b7224 */ /* 0x000fe400078e02ff */
[----:B------:R-:W-:-:S04]  /*12350*/  IMAD.MOV.U32 R2, RZ, RZ, RZ ;  /* 0x000000ffff027224 */ /* 0x000fc800078e00ff */
[----:B------:R-:W-:Y:S01]  /*12360*/  IMAD.HI.U32 R11, R3, R11, R2 ;  /* 0x0000000b030b7227 */ /* 0x000fe200078e0002 */
[----:B------:R-:W-:Y:S01]  /*12370*/  IABS R3, R4 ;  /* 0x0000000400037213 */ /* 0x000fe20000000000 */
[----:B------:R-:W0:Y:S04]  /*12380*/  MUFU.RCP R2, R13 ;  /* 0x0000000d00027308 */ /* 0x000e280000001000 */
[----:B------:R-:W-:Y:S02]  /*12390*/  IMAD.MOV R3, RZ, RZ, -R3 ;  /* 0x000000ffff037224 */ /* 0x000fe400078e0a03 */
[----:B------:R-:W-:-:S04]  /*123a0*/  IMAD.HI.U32 R10, R11, R12, RZ ;  /* 0x0000000c0b0a7227 */ /* 0x000fc800078e00ff */
[----:B------:R-:W-:-:S05]  /*123b0*/  IMAD R12, R10, R3, R12 ;  /* 0x000000030a0c7224 */ /* 0x000fca00078e020c */
[----:B------:R-:W-:Y:S01]  /*123c0*/  ISETP.GT.U32.AND P1, PT, R7, R12, PT ;  /* 0x0000000c0700720c */ /* 0x000fe20003f24070 */
[----:B0-----:R-:W-:-:S06]  /*123d0*/  VIADD R3, R2, 0xffffffe ;  /* 0x0ffffffe02037836 */ /* 0x001fcc0000000000 */
[----:B------:R-:W0:Y:S06]  /*123e0*/  F2I.FTZ.U32.TRUNC.NTZ R3, R3 ;  /* 0x0000000300037305 */ /* 0x000e2c000021f000 */
[----:B------:R-:W-:Y:S02]  /*123f0*/  @!P1 IMAD.IADD R12, R12, 0x1, -R7 ;  /* 0x000000010c0c9824 */ /* 0x000fe400078e0a07 */
[----:B------:R-:W-:Y:S01]  /*12400*/  @!P1 VIADD R10, R10, 0x1 ;  /* 0x000000010a0a9836 */ /* 0x000fe20000000000 */
[----:B------:R-:W-:Y:S02]  /*12410*/  ISETP.NE.AND P1, PT, R4, RZ, PT ;  /* 0x000000ff0400720c */ /* 0x000fe40003f25270 */
[----:B------:R-:W-:Y:S01]  /*12420*/  ISETP.GE.U32.AND P0, PT, R12, R7, PT ;  /* 0x000000070c00720c */ /* 0x000fe20003f06070 */
[----:B0-----:R-:W-:-:S04]  /*12430*/  IMAD.MOV R2, RZ, RZ, -R3 ;  /* 0x000000ffff027224 */ /* 0x001fc800078e0a03 */
[----:B------:R-:W-:Y:S02]  /*12440*/  IMAD R7, R2, R9, RZ ;  /* 0x0000000902077224 */ /* 0x000fe400078e02ff */
[----:B------:R-:W-:-:S06]  /*12450*/  IMAD.MOV.U32 R2, RZ, RZ, RZ ;  /* 0x000000ffff027224 */ /* 0x000fcc00078e00ff */
[----:B------:R-:W-:Y:S02]  /*12460*/  @P0 VIADD R10, R10, 0x1 ;  /* 0x000000010a0a0836 */ /* 0x000fe40000000000 */
[----:B------:R-:W-:Y:S01]  /*12470*/  IMAD.HI.U32 R7, R3, R7, R2 ;  /* 0x0000000703077227 */ /* 0x000fe200078e0002 */
[----:B------:R-:W-:Y:S02]  /*12480*/  LOP3.LUT R2, R5, R4, RZ, 0x3c, !PT ;  /* 0x0000000405027212 */ /* 0x000fe400078e3cff */
[----:B------:R-:W-:Y:S02]  /*12490*/  IABS R3, R8 ;  /* 0x0000000800037213 */ /* 0x000fe40000000000 */
[----:B------:R-:W-:-:S03]  /*124a0*/  ISETP.GE.AND P2, PT, R2, RZ, PT ;  /* 0x000000ff0200720c */ /* 0x000fc60003f46270 */
[----:B------:R-:W-:-:S10]  /*124b0*/  IMAD.MOV R3, RZ, RZ, -R3 ;  /* 0x000000ffff037224 */ /* 0x000fd400078e0a03 */
[----:B------:R-:W-:Y:S01]  /*124c0*/  @!P2 IMAD.MOV R10, RZ, RZ, -R10 ;  /* 0x000000ffff0aa224 */ /* 0x000fe200078e0a0a */
[----:B------:R-:W-:-:S04]  /*124d0*/  @!P1 LOP3.LUT R10, RZ, R4, RZ, 0x33, !PT ;  /* 0x00000004ff0a9212 */ /* 0x000fc800078e33ff */
        /* <DEDUP_REMOVED lines=8> */
[----:B------:R-:W-:-:S04]  /*12560*/  LOP3.LUT R2, R10, R8, RZ, 0x3c, !PT ;  /* 0x000000080a027212 */ /* 0x000fc800078e3cff */
[----:B------:R-:W-:Y:S01]  /*12570*/  ISETP.GE.AND P2, PT, R2, RZ, PT ;  /* 0x000000ff0200720c */ /* 0x000fe20003f46270 */
[----:B------:R-:W-:-:S04]  /*12580*/  IMAD.MOV R2, RZ, RZ, -R10 ;  /* 0x000000ffff027224 */ /* 0x000fc800078e0a0a */
[----:B------:R-:W-:Y:S02]  /*12590*/  IMAD R2, R4, R2, R5 ;  /* 0x0000000204027224 */ /* 0x000fe400078e0205 */
        /* <DEDUP_REMOVED lines=8> */
[----:B------:R-:W-:Y:S05]  /*12620*/  BRA `(.L_x_1312) ;  /* 0x0000000000f87947 */ /* 0x000fea0003800000 */
.L_x_1311:
[----:B-1----:R-:W1:Y:S01]  /*12630*/  LDC.64 R2, c[0x0][0xc90] ;  /* 0x00032400ff027b82 */ /* 0x002e620000000a00 */
[----:B------:R-:W-:Y:S01]  /*12640*/  ULDC.64 UR6, c[0x0][0x208] ;  /* 0x0000820000067ab9 */ /* 0x000fe20000000a00 */
[----:B-1----:R-:W-:-:S05]  /*12650*/  IMAD.WIDE R2, R14, 0x4, R2 ;  /* 0x000000040e027825 */ /* 0x002fca00078e0202 */
[----:B0-----:R0:W2:Y:S02]  /*12660*/  LDG.E R7, desc[UR6][R2.64] ;  /* 0x0000000602077981 */ /* 0x0010a4000c1e1900 */
[----:B0-----:R-:W-:Y:S02]  /*12670*/  IMAD.MOV.U32 R2, RZ, RZ, RZ ;  /* 0x000000ffff027224 */ /* 0x001fe400078e00ff */
[----:B--2---:R-:W-:-:S05]  /*12680*/  IMAD R8, R4, R7, RZ ;  /* 0x0000000704087224 */ /* 0x004fca00078e02ff */
[----:B------:R-:W-:-:S04]  /*12690*/  IABS R9, R8 ;  /* 0x0000000800097213 */ /* 0x000fc80000000000 */
[----:B------:R-:W0:Y:S08]  /*126a0*/  I2F.RP R10, R9 ;  /* 0x00000009000a7306 */ /* 0x000e300000209400 */
[----:B0-----:R-:W0:Y:S02]  /*126b0*/  MUFU.RCP R10, R10 ;  /* 0x0000000a000a7308 */ /* 0x001e240000001000 */
[----:B0-----:R-:W-:-:S06]  /*126c0*/  VIADD R11, R10, 0xffffffe ;  /* 0x0ffffffe0a0b7836 */ /* 0x001fcc0000000000 */
[----:B------:R-:W0:Y:S02]  /*126d0*/  F2I.FTZ.U32.TRUNC.NTZ R3, R11 ;  /* 0x0000000b00037305 */ /* 0x000e24000021f000 */
[----:B0-----:R-:W-:-:S04]  /*126e0*/  IMAD.MOV R12, RZ, RZ, -R3 ;  /* 0x000000ffff0c7224 */ /* 0x001fc800078e0a03 */
[----:B------:R-:W-:-:S04]  /*126f0*/  IMAD R13, R12, R9, RZ ;  /* 0x000000090c0d7224 */ /* 0x000fc800078e02ff */
[----:B------:R-:W-:Y:S01]  /*12700*/  IMAD.HI.U32 R2, R3, R13, R2 ;  /* 0x0000000d03027227 */ /* 0x000fe200078e0002 */
[----:B------:R-:W-:Y:S02]  /*12710*/  IABS R13, R5 ;  /* 0x00000005000d7213 */ /* 0x000fe40000000000 */
[----:B------:R-:W-:-:S03]  /*12720*/  IABS R3, R8 ;  /* 0x0000000800037213 */ /* 0x000fc60000000000 */
[----:B------:R-:W-:-:S04]  /*12730*/  IMAD.HI.U32 R2, R2, R13, RZ ;  /* 0x0000000d02027227 */ /* 0x000fc800078e00ff */
[----:B------:R-:W-:-:S04]  /*12740*/  IMAD.MOV R3, RZ, RZ, -R3 ;  /* 0x000000ffff037224 */ /* 0x000fc800078e0a03 */
        /* <DEDUP_REMOVED lines=11> */
[----:B------:R-:W-:Y:S02]  /*12800*/  IMAD R9, R7, R2, RZ ;  /* 0x0000000207097224 */ /* 0x000fe400078e02ff */
[----:B------:R-:W-:Y:S02]  /*12810*/  IMAD.MOV R2, RZ, RZ, -R2 ;  /* 0x000000ffff027224 */ /* 0x000fe400078e0a02 */
[----:B------:R-:W-:Y:S02]  /*12820*/  IMAD.MOV R10, RZ, RZ, -R9 ;  /* 0x000000ffff0a7224 */ /* 0x000fe400078e0a09 */
[----:B------:R-:W-:Y:S02]  /*12830*/  IMAD R8, R8, R2, R5 ;  /* 0x0000000208087224 */ /* 0x000fe400078e0205 */
[----:B------:R-:W-:Y:S01]  /*12840*/  IMAD.MOV.U32 R2, RZ, RZ, RZ ;  /* 0x000000ffff027224 */ /* 0x000fe200078e00ff */
[----:B------:R-:W-:Y:S02]  /*12850*/  VIADDMNMX R7, R10, UR5, R7, PT ;  /* 0x000000050a077c46 */ /* 0x000fe4000b800107 */
[----:B------:R-:W-:-:S02]  /*12860*/  IADD3 R9, R9, 0x1000000, R8 ;  /* 0x0100000009097810 */ /* 0x000fc40007ffe008 */
[----:B------:R-:W-:-:S04]  /*12870*/  IABS R10, R7 ;  /* 0x00000007000a7213 */ /* 0x000fc80000000000 */
[----:B------:R-:W0:Y:S08]  /*12880*/  I2F.RP R11, R10 ;  /* 0x0000000a000b7306 */ /* 0x000e300000209400 */
[----:B0-----:R-:W0:Y:S02]  /*12890*/  MUFU.RCP R11, R11 ;  /* 0x0000000b000b7308 */ /* 0x001e240000001000 */
[----:B0-----:R-:W-:Y:S01]  /*128a0*/  VIADD R3, R11, 0xffffffe ;  /* 0x0ffffffe0b037836 */ /* 0x001fe20000000000 */
[----:B------:R-:W-:-:S05]  /*128b0*/  IABS R11, R7 ;  /* 0x00000007000b7213 */ /* 0x000fca0000000000 */
[----:B------:R-:W0:Y:S02]  /*128c0*/  F2I.FTZ.U32.TRUNC.NTZ R3, R3 ;  /* 0x0000000300037305 */ /* 0x000e24000021f000 */
[----:B0-----:R-:W-:-:S04]  /*128d0*/  IMAD.MOV R5, RZ, RZ, -R3 ;  /* 0x000000ffff057224 */ /* 0x001fc800078e0a03 */
[----:B------:R-:W-:-:S04]  /*128e0*/  IMAD R5, R5, R10, RZ ;  /* 0x0000000a05057224 */ /* 0x000fc800078e02ff */
[----:B------:R-:W-:Y:S01]  /*128f0*/  IMAD.HI.U32 R2, R3, R5, R2 ;  /* 0x0000000503027227 */ /* 0x000fe200078e0002 */
[----:B------:R-:W-:-:S03]  /*12900*/  IABS R5, R8 ;  /* 0x0000000800057213 */ /* 0x000fc60000000000 */
[----:B------:R-:W-:Y:S02]  /*12910*/  IMAD.MOV R3, RZ, RZ, -R11 ;  /* 0x000000ffff037224 */ /* 0x000fe400078e0a0b */
        /* <DEDUP_REMOVED lines=11> */
[----:B------:R-:W-:Y:S01]  /*129d0*/  @!P1 LOP3.LUT R2, RZ, R7, RZ, 0x33, !PT ;  /* 0x00000007ff029212 */ /* 0x000fe200078e33ff */
[----:B------:R-:W-:-:S04]  /*129e0*/  IMAD.MOV R7, RZ, RZ, -R7 ;  /* 0x000000ffff077224 */ /* 0x000fc800078e0a07 */
[----:B------:R-:W-:-:S05]  /*129f0*/  IMAD R3, R2, R7, R9 ;  /* 0x0000000702037224 */ /* 0x000fca00078e0209 */
[----:B------:R1:W-:Y:S02]  /*12a00*/  STL [R1+0x8], R3 ;  /* 0x0000080301007387 */ /* 0x0003e40000100800 */
.L_x_1312:
[----:B01----:R-:W-:-:S05]  /*12a10*/  LOP3.LUT R3, RZ, R2, RZ, 0x33, !PT ;  /* 0x00000002ff037212 */ /* 0x003fca00078e33ff */
[----:B------:R-:W-:-:S05]  /*12a20*/  IMAD.IADD R2, R4, 0x1, R3 ;  /* 0x0000000104027824 */ /* 0x000fca00078e0203 */
[----:B------:R1:W-:Y:S01]  /*12a30*/  STL [R1+0x4], R2 ;  /* 0x0000040201007387 */ /* 0x0003e20000100800 */
[----:B------:R-:W-:Y:S05]  /*12a40*/  BRA `(.L_x_1313) ;  /* 0x0000000000107947 */ /* 0x000fea0003800000 */
.L_x_1308:
[----:B------:R-:W-:Y:S01]  /*12a50*/  IMAD.U32 R2, RZ, RZ, UR6 ;  /* 0x00000006ff027e24 */ /* 0x000fe2000f8e00ff */
[----:B------:R0:W-:Y:S04]  /*12a60*/  STL [R1+0x4], RZ ;  /* 0x000004ff01007387 */ /* 0x0001e80000100800 */
[----:B------:R0:W-:Y:S04]  /*12a70*/  STL [R1+0x8], RZ ;  /* 0x000008ff01007387 */ /* 0x0001e80000100800 */
[----:B------:R0:W-:Y:S02]  /*12a80*/  STL [R1], R2 ;  /* 0x0000000201007387 */ /* 0x0001e40000100800 */
.L_x_1313:
[----:B------:R-:W2:Y:S04]  /*12a90*/  LDL R8, [R1] ;  /* 0x0000000001087983 */ /* 0x000ea80000100800 */
[----:B------:R-:W2:Y:S04]  /*12aa0*/  LDL R9, [R1+0x4] ;  /* 0x0000040001097983 */ /* 0x000ea80000100800 */
[----:B------:R-:W2:Y:S04]  /*12ab0*/  LDL R10, [R1+0x8] ;  /* 0x00000800010a7983 */ /* 0x000ea80000100800 */
[----:B------:R-:W2:Y:S01]  /*12ac0*/  LDL R11, [R1+0xc] ;  /* 0x00000c00010b7983 */ /* 0x000ea20000100800 */
[----:B------:R-:W-:-:S13]  /*12ad0*/  ISETP.NE.AND P0, PT, R0, RZ, PT ;  /* 0x000000ff0000720c */ /* 0x000fda0003f05270 */
[----:B------:R-:W3:Y:S01]  /*12ae0*/  @!P0 S2R R3, SR_CgaCtaId ;  /* 0x0000000000038919 */ /* 0x000ee20000008800 */
[----:B------:R-:W-:-:S04]  /*12af0*/  @!P0 MOV R0, 0x400 ;  /* 0x0000040000008802 */ /* 0x000fc80000000f00 */
[----:B---3--:R-:W-:-:S05]  /*12b00*/  @!P0 LEA R0, R3, R0, 0x18 ;  /* 0x0000000003008211 */ /* 0x008fca00078ec0ff */
[----:B--2---:R2:W-:Y:S01]  /*12b10*/  @!P0 STS.128 [R0+0x308d0], R8 ;  /* 0x0308d00800008388 */ /* 0x0045e20000000c00 */
[----:B------:R-:W-:Y:S06]  /*12b20*/  BAR.ARV 0x5, 0x180 ;  /* 0x0146000000007b1d */ /* 0x000fec0000002000 */
.L_x_1306:
[----:B--2---:R-:W2:Y:S01]  /*12b30*/  LDL R0, [R1+0xc] ;  /* 0x00000c0001007983 */ /* 0x004ea20000100800 */
[----:B------:R-:W-:Y:S01]  /*12b40*/  ULDC UR4, c[0x0][0xc3c] ;  /* 0x00030f0000047ab9 */ /* 0x000fe20000000800 */
[----:B------:R-:W-:Y:S01]  /*12b50*/  IMAD.MOV.U32 R19, RZ, RZ, RZ ;  /* 0x000000ffff137224 */ /* 0x000fe200078e00ff */
[----:B--2---:R-:W-:Y:S01]  /*12b60*/  ISETP.GE.AND P0, PT, R0, UR4, PT ;  /* 0x0000000400007c0c */ /* 0x004fe2000bf06270 */
[----:B------:R-:W-:-:S05]  /*12b70*/  IMAD.MOV.U32 R0, RZ, RZ, 0x1 ;  /* 0x00000001ff007424 */ /* 0x000fca00078e00ff */
[----:B------:R2:W-:Y:S04]  /*12b80*/  STL [R1+0x10], R0 ;  /* 0x0000100001007387 */ /* 0x0005e80000100800 */
[----:B------:R2:W-:Y:S03]  /*12b90*/  STL [R1+0x50], RZ ;  /* 0x000050ff01007387 */ /* 0x0005e60000100800 */
[----:B------:R-:W-:Y:S05]  /*12ba0*/  @P0 BRA `(.L_x_1314) ;  /* 0x0000006c00240947 */ /* 0x000fea0003800000 */
[----:B------:R-:W4:Y:S01]  /*12bb0*/  S2UR UR5, SR_CgaCtaId ;  /* 0x00000000000579c3 */ /* 0x000f220000008800 */
[C---:B--2---:R-:W-:Y:S01]  /*12bc0*/  IMAD.SHL.U32 R0, R6.reuse, 0x8, RZ ;  /* 0x0000000806007824 */ /* 0x044fe200078e00ff */
[----:B------:R-:W-:Y:S01]  /*12bd0*/  LOP3.LUT R4, R6, 0x7f, RZ, 0xc0, !PT ;  /* 0x0000007f06047812 */ /* 0x000fe200078ec0ff */
[----:B------:R-:W-:Y:S01]  /*12be0*/  UMOV UR4, 0x400 ;  /* 0x0000040000047882 */ /* 0x000fe20000000000 */
[----:B------:R-:W-:Y:S01]  /*12bf0*/  BSSY B8, `(.L_x_1314) ;  /* 0x00006c4000087945 */ /* 0x000fe20003800000 */
[----:B------:R-:W-:Y:S01]  /*12c00*/  IMAD.MOV.U32 R19, RZ, RZ, RZ ;  /* 0x000000ffff137224 */ /* 0x000fe200078e00ff */
[----:B------:R-:W-:Y:S01]  /*12c10*/  LOP3.LUT R3, R0, 0x1f8, RZ, 0xc0, !PT ;  /* 0x000001f800037812 */ /* 0x000fe200078ec0ff */
[----:B01----:R-:W-:Y:S01]  /*12c20*/  IMAD.SHL.U32 R2, R4, 0x8, RZ ;  /* 0x0000000804027824 */ /* 0x003fe200078e00ff */
        /* <DEDUP_REMOVED lines=9> */
[----:B----4-:R-:W-:-:S06]  /*12cc0*/  ULEA UR4, UR5, UR4, 0x18 ;  /* 0x0000000405047291 */ /* 0x010fcc000f8ec03f */
[----:B------:R-:W-:-:S04]  /*12cd0*/  IMAD.U32 R18, RZ, RZ, UR4 ;  /* 0x00000004ff127e24 */ /* 0x000fc8000f8e00ff */
[----:B------:R-:W-:-:S05]  /*12ce0*/  IMAD R3, R3, 0x2, R18 ;  /* 0x0000000203037824 */ /* 0x000fca00078e0212 */
[----:B------:R0:W-:Y:S04]  /*12cf0*/  STL [R1+0x20], R3 ;  /* 0x0000200301007387 */ /* 0x0001e80000100800 */
[----:B------:R-:W-:Y:S04]  /*12d00*/  STL [R1+0x50], RZ ;  /* 0x000050ff01007387 */ /* 0x000fe80000100800 */
[----:B------:R1:W-:Y:S01]  /*12d10*/  STL [R1+0x10], R2 ;  /* 0x0000100201007387 */ /* 0x0003e20000100800 */
[C---:B0-----:R-:W-:Y:S02]  /*12d20*/  LOP3.LUT R3, R0.reuse, 0x40, RZ, 0xfc, !PT ;  /* 0x0000004000037812 */ /* 0x041fe400078efcff */
[----:B-1----:R-:W-:-:S02]  /*12d30*/  LOP3.LUT R2, R0, 0x80, RZ, 0xfc, !PT ;  /* 0x0000008000027812 */ /* 0x002fc400078efcff */
[----:B------:R-:W-:-:S07]  /*12d40*/  LOP3.LUT R0, R0, 0xc0, RZ, 0xfc, !PT ;  /* 0x000000c000007812 */ /* 0x000fce00078efcff */
.L_x_1437:
[----:B---3--:R-:W2:Y:S01]  /*12d50*/  LDL R9, [R1+0xc] ;  /* 0x00000c0001097983 */ /* 0x008ea20000100800 */
[----:B------:R-:W-:Y:S05]  /*12d60*/  YIELD ;  /* 0x0000000000007946 */ /* 0x000fea0003800000 */
[----:B------:R-:W-:Y:S01]  /*12d70*/  ULDC.64 UR4, c[0x0][0xa28] ;  /* 0x00028a0000047ab9 */ /* 0x000fe20000000a00 */
[----:B------:R-:W-:Y:S01]  /*12d80*/  IMAD.MOV.U32 R0, RZ, RZ, RZ ;  /* 0x000000ffff007224 */ /* 0x000fe200078e00ff */
[----:B------:R-:W-:Y:S01]  /*12d90*/  ISETP.NE.U32.AND P0, PT, RZ, UR4, PT ;  /* 0x00000004ff007c0c */ /* 0x000fe2000bf05070 */
[----:B01----:R-:W0:Y:S01]  /*12da0*/  LDC.64 R4, c[0x0][0xa00] ;  /* 0x00028000ff047b82 */ /* 0x003e220000000a00 */
[----:B------:R-:W-:Y:S01]  /*12db0*/  ULDC.64 UR8, c[0x0][0x208] ;  /* 0x0000820000087ab9 */ /* 0x000fe20000000a00 */
[----:B------:R-:W-:Y:S01]  /*12dc0*/  IMAD.MOV.U32 R10, RZ, RZ, RZ ;  /* 0x000000ffff0a7224 */ /* 0x000fe200078e00ff */
[----:B------:R-:W-:Y:S01]  /*12dd0*/  ISETP.NE.AND.EX P0, PT, RZ, UR5, PT, P0 ;  /* 0x00000005ff007c0c */ /* 0x000fe2000bf05300 */
[----:B------:R-:W-:Y:S01]  /*12de0*/  ULDC.64 UR4, c[0x0][0xa18] ;  /* 0x0002860000047ab9 */ /* 0x000fe20000000a00 */
[----:B------:R-:W-:-:S11]  /*12df0*/  ULDC.64 UR6, c[0x0][0xa08] ;  /* 0x0002820000067ab9 */ /* 0x000fd60000000a00 */
[----:B------:R-:W2:Y:S02]  /*12e00*/  @P0 LDC.64 R2, c[0x0][0xa28] ;  /* 0x00028a00ff020b82 */ /* 0x000ea40000000a00 */
[----:B--2---:R-:W-:-:S05]  /*12e10*/  @P0 IMAD.WIDE R2, R9, 0x4, R2 ;  /* 0x0000000409020825 */ /* 0x004fca00078e0202 */
[----:B------:R1:W5:Y:S01]  /*12e20*/  @P0 LDG.E R0, desc[UR8][R2.64] ;  /* 0x0000000802000981 */ /* 0x000362000c1e1900 */
[----:B------:R-:W-:Y:S01]  /*12e30*/  ISETP.NE.U32.AND P0, PT, RZ, UR4, PT ;  /* 0x00000004ff007c0c */ /* 0x000fe2000bf05070 */
[----:B0-----:R-:W-:Y:S01]  /*12e40*/  IMAD.WIDE R4, R9, 0x4, R4 ;  /* 0x0000000409047825 */ /* 0x001fe200078e0204 */
[----:B------:R-:W-:Y:S02]  /*12e50*/  ISETP.NE.U32.AND P1, PT, RZ, UR6, PT ;  /* 0x00000006ff007c0c */ /* 0x000fe4000bf25070 */
[----:B------:R-:W-:Y:S01]  /*12e60*/  ISETP.NE.AND.EX P2, PT, RZ, UR5, PT, P0 ;  /* 0x00000005ff007c0c */ /* 0x000fe2000bf45300 */
[----:B------:R-:W-:Y:S01]  /*12e70*/  ULDC.64 UR4, c[0x0][0xa00] ;  /* 0x0002800000047ab9 */ /* 0x000fe20000000a00 */
[----:B------:R-:W-:Y:S01]  /*12e80*/  ISETP.NE.AND.EX P1, PT, RZ, UR7, PT, P1 ;  /* 0x00000007ff007c0c */ /* 0x000fe2000bf25310 */
[----:B------:R-:W-:Y:S01]  /*12e90*/  IMAD.MOV.U32 R8, RZ, RZ, RZ ;  /* 0x000000ffff087224 */ /* 0x000fe200078e00ff */
[----:B------:R-:W-:Y:S01]  /*12ea0*/  ISETP.NE.U32.AND P0, PT, RZ, UR4, PT ;  /* 0x00000004ff007c0c */ /* 0x000fe2000bf05070 */
[----:B-1----:R-:W0:Y:S03]  /*12eb0*/  LDC.64 R2, c[0x0][0xa08] ;  /* 0x00028200ff027b82 */ /* 0x002e260000000a00 */
[----:B------:R-:W-:-:S05]  /*12ec0*/  ISETP.NE.AND.EX P0, PT, RZ, UR5, PT, P0 ;  /* 0x00000005ff007c0c */ /* 0x000fca000bf05300 */
[----:B------:R-:W1:Y:S08]  /*12ed0*/  @P2 LDC.64 R6, c[0x0][0xa18] ;  /* 0x00028600ff062b82 */ /* 0x000e700000000a00 */
[----:B------:R-:W2:Y:S01]  /*12ee0*/  @P0 LDG.E R10, desc[UR8][R4.64] ;  /* 0x00000008040a0981 */ /* 0x000ea2000c1e1900 */
[----:B------:R-:W-:Y:S01]  /*12ef0*/  ULDC UR4, c[0x0][0x288] ;  /* 0x0000a20000047ab9 */ /* 0x000fe20000000800 */
[----:B0-----:R-:W-:-:S05]  /*12f00*/  IMAD.WIDE R2, R9, 0x4, R2 ;  /* 0x0000000409027825 */ /* 0x001fca00078e0202 */
[----:B------:R-:W5:Y:S01]  /*12f10*/  @P1 LDG.E R8, desc[UR8][R2.64] ;  /* 0x0000000802081981 */ /* 0x000f62000c1e1900 */
[----:B-1----:R-:W-:-:S03]  /*12f20*/  @P2 IMAD.WIDE R6, R9, 0x4, R6 ;  /* 0x0000000409062825 */ /* 0x002fc600078e0206 */
        /* <DEDUP_REMOVED lines=15> */
[----:B------:R-:W0:Y:S04]  /*13020*/  LDG.E R7, desc[UR4][R4.64] ;  /* 0x0000000404077981 */ /* 0x000e28000c1e1900 */
[----:B------:R-:W0:Y:S02]  /*13030*/  LDG.E R4, desc[UR4][R4.64+0x4] ;  /* 0x0000040404047981 */ /* 0x000e24000c1e1900 */
[----:B0-----:R-:W-:-:S05]  /*13040*/  IMAD.IADD R10, R4, 0x1, -R7 ;  /* 0x00000001040a7824 */ /* 0x001fca00078e0a07 */
[----:B------:R1:W-:Y:S02]  /*13050*/  STL [R1+0x2c], R10 ;  /* 0x00002c0a01007387 */ /* 0x0003e40000100800 */
.L_x_1315:
[----:B------:R-:W2:Y:S01]  /*13060*/  LDL.LU R5, [R1+0x8] ;  /* 0x0000080001057983 */ /* 0x000ea20000300800 */
[----:B------:R-:W-:Y:S02]  /*13070*/  ULDC.64 UR4, c[0x0][0xa20] ;  /* 0x0002880000047ab9 */ /* 0x000fe40000000a00 */
[----:B------:R-:W-:-:S04]  /*13080*/  ISETP.NE.U32.AND P0, PT, RZ, UR4, PT ;  /* 0x00000004ff007c0c */ /* 0x000fc8000bf05070 */
[----:B------:R-:W-:Y:S02]  /*13090*/  ISETP.NE.AND.EX P0, PT, RZ, UR5, PT, P0 ;  /* 0x00000005ff007c0c */ /* 0x000fe4000bf05300 */
[C---:B--2---:R-:W-:Y:S02]  /*130a0*/  LOP3.LUT R7, R5.reuse, 0xff000000, RZ, 0xc0, !PT ;  /* 0xff00000005077812 */ /* 0x044fe400078ec0ff */
[C---:B------:R-:W-:Y:S02]  /*130b0*/  LOP3.LUT R4, R5.reuse, 0xff0000, RZ, 0xc0, !PT ;  /* 0x00ff000005047812 */ /* 0x040fe400078ec0ff */
[----:B------:R-:W-:Y:S02]  /*130c0*/  SHF.R.U32.HI R7, RZ, 0x8, R7 ;  /* 0x00000008ff077819 */ /* 0x000fe40000011607 */
[----:B------:R-:W-:Y:S02]  /*130d0*/  LOP3.LUT R16, R5, 0xffff, RZ, 0xc0, !PT ;  /* 0x0000ffff05107812 */ /* 0x000fe400078ec0ff */
[----:B------:R-:W-:Y:S01]  /*130e0*/  LEA.HI R7, R4, R7, RZ, 0x10 ;  /* 0x0000000704077211 */ /* 0x000fe200078f80ff */
[----:B-----5:R-:W-:-:S05]  /*130f0*/  IMAD.IADD R4, R8, 0x1, R0 ;  /* 0x0000000108047824 */ /* 0x020fca00078e0200 */
[----:B------:R2:W-:Y:S01]  /*13100*/  STL [R1+0x14], R4 ;  /* 0x0000140401007387 */ /* 0x0005e20000100800 */
[----:B------:R-:W-:Y:S05]  /*13110*/  @!P0 BRA `(.L_x_1316) ;  /* 0x0000000000148947 */ /* 0x000fea0003800000 */
[----:B------:R-:W3:Y:S01]  /*13120*/  LDC.64 R2, c[0x0][0xa20] ;  /* 0x00028800ff027b82 */ /* 0x000ee20000000a00 */
[----:B------:R-:W-:Y:S01]  /*13130*/  ULDC.64 UR4, c[0x0][0x208] ;  /* 0x0000820000047ab9 */ /* 0x000fe20000000a00 */
[----:B---3--:R-:W-:-:S05]  /*13140*/  IMAD.WIDE R2, R9, 0x4, R2 ;  /* 0x0000000409027825 */ /* 0x008fca00078e0202 */
[----:B------:R3:W5:Y:S01]  /*13150*/  LDG.E R6, desc[UR4][R2.64] ;  /* 0x0000000402067981 */ /* 0x000762000c1e1900 */
[----:B------:R-:W-:Y:S05]  /*13160*/  BRA `(.L_x_1317) ;  /* 0x0000000000147947 */ /* 0x000fea0003800000 */
.L_x_1316:
[----:B------:R-:W-:Y:S05]  /*13170*/  @!P1 BRA `(.L_x_1317) ;  /* 0x0000000000109947 */ /* 0x000fea0003800000 */
[----:B------:R-:W-:Y:S02]  /*13180*/  ULDC.64 UR4, c[0x0][0x208] ;  /* 0x0000820000047ab9 */ /* 0x000fe40000000a00 */
[----:B------:R-:W3:Y:S04]  /*13190*/  LDG.E R6, desc[UR4][R2.64] ;  /* 0x0000000402067981 */ /* 0x000ee8000c1e1900 */
[----:B------:R-:W3:Y:S02]  /*131a0*/  LDG.E R2, desc[UR4][R2.64+0x4] ;  /* 0x0000040402027981 */ /* 0x000ee4000c1e1900 */
[----:B---3--:R-:W-:-:S07]  /*131b0*/  IMAD.IADD R6, R2, 0x1, -R6 ;  /* 0x0000000102067824 */ /* 0x008fce00078e0a06 */
.L_x_1317:
[----:B--2---:R-:W2:Y:S01]  /*131c0*/  LDL.LU R4, [R1+0x4] ;  /* 0x0000040001047983 */ /* 0x004ea20000300800 */
[----:B---3--:R-:W3:Y:S01]  /*131d0*/  LDC R2, c[0x0][0x448] ;  /* 0x00011200ff027b82 */ /* 0x008ee20000000800 */
[----:B-----5:R-:W-:Y:S01]  /*131e0*/  IMAD.IADD R0, R6, 0x1, -R0 ;  /* 0x0000000106007824 */ /* 0x020fe200078e0a00 */
[----:B---3--:R-:W-:-:S13]  /*131f0*/  ISETP.NE.AND P1, PT, R2, 0x1, PT ;  /* 0x000000010200780c */ /* 0x008fda0003f25270 */
[----:B------:R-:W3:Y:S08]  /*13200*/  @P1 LDC R3, c[0x0][0x44c] ;  /* 0x00011300ff031b82 */ /* 0x000ef00000000800 */
[----:B------:R-:W4:Y:S01]  /*13210*/  @P1 LDC R2, c[0x0][0x450] ;  /* 0x00011400ff021b82 */ /* 0x000f220000000800 */
[----:B--2---:R-:W-:-:S04]  /*13220*/  IMAD.SHL.U32 R11, R4, 0x80, RZ ;  /* 0x00000080040b7824 */ /* 0x004fc800078e00ff */
[----:B------:R-:W-:Y:S01]  /*13230*/  VIADD R4, R11, 0x7f ;  /* 0x0000007f0b047836 */ /* 0x000fe20000000000 */
[----:B------:R2:W-:Y:S03]  /*13240*/  STL [R1+0x28], R11 ;  /* 0x0000280b01007387 */ /* 0x0005e60000100800 */
[----:B---3--:R-:W-:-:S04]  /*13250*/  @P1 IMAD.HI.U32 R3, R4, R3, RZ ;  /* 0x0000000304031227 */ /* 0x008fc800078e00ff */
[----:B------:R-:W-:Y:S01]  /*13260*/  IMAD.MOV.U32 R6, RZ, RZ, R4 ;  /* 0x000000ffff067224 */ /* 0x000fe200078e0004 */
[----:B----4-:R-:W-:Y:S01]  /*13270*/  @P1 SHF.R.U32.HI R6, RZ, R2, R3 ;  /* 0x00000002ff061219 */ /* 0x010fe20000011603 */
[----:B------:R-:W-:-:S05]  /*13280*/  VIADD R4, R0, 0x3f ;  /* 0x0000003f00047836 */ /* 0x000fca0000000000 */
[----:B------:R-:W-:-:S04]  /*13290*/  SHF.R.S32.HI R2, RZ, 0x1f, R4 ;  /* 0x0000001fff027819 */ /* 0x000fc80000011404 */
[----:B------:R-:W-:Y:S02]  /*132a0*/  LEA.HI R4, R2, R4, RZ, 0x6 ;  /* 0x0000000402047211 */ /* 0x000fe400078f30ff */
[----:B------:R-:W-:Y:S02]  /*132b0*/  IADD3 R2, R0, 0x1, -R10 ;  /* 0x0000000100027810 */ /* 0x000fe40007ffe80a */
[----:B------:R-:W-:-:S03]  /*132c0*/  SHF.R.S32.HI R9, RZ, 0x6, R4 ;  /* 0x00000006ff097819 */ /* 0x000fc60000011404 */
[----:B------:R-:W-:Y:S02]  /*132d0*/  IMAD.IADD R6, R2, 0x1, R6 ;  /* 0x0000000102067824 */ /* 0x000fe400078e0206 */
[----:B------:R-:W3:Y:S01]  /*132e0*/  LDC.64 R2, c[0x0][0x9e0] ;  /* 0x00027800ff027b82 */ /* 0x000ee20000000a00 */
[----:B------:R2:W-:Y:S01]  /*132f0*/  STL [R1+0x58], R9 ;  /* 0x0000580901007387 */ /* 0x0005e20000100800 */
[----:B---3--:R-:W-:Y:S01]  /*13300*/  ISETP.GE.AND P2, PT, R3, 0x1, PT ;  /* 0x000000010300780c */ /* 0x008fe20003f46270 */
[----:B------:R-:W-:-:S12]  /*13310*/  IMAD.IADD R2, R6, 0x1, R2 ;  /* 0x0000000106027824 */ /* 0x000fd800078e0202 */
[----:B--2---:R-:W-:Y:S05]  /*13320*/  @!P2 BRA `(.L_x_1318) ;  /* 0x000000000048a947 */ /* 0x004fea0003800000 */
[C---:B------:R-:W-:Y:S01]  /*13330*/  ISETP.GT.AND P0, PT, R6.reuse, RZ, PT ;  /* 0x000000ff0600720c */ /* 0x040fe20003f04270 */
[----:B------:R-:W-:Y:S01]  /*13340*/  BSSY B0, `(.L_x_1319) ;  /* 0x000000e000007945 */ /* 0x000fe20003800000 */
[----:B------:R-:W-:-:S11]  /*13350*/  VIADD R8, R6, 0xffffffff ;  /* 0xffffffff06087836 */ /* 0x000fd60000000000 */
[----:B------:R-:W-:Y:S05]  /*13360*/  @P0 BRA `(.L_x_1320) ;  /* 0x00000000001c0947 */ /* 0x000fea0003800000 */
[----:B------:R-:W-:Y:S01]  /*13370*/  ISETP.NE.AND P0, PT, R3, 0x1, PT ;  /* 0x000000010300780c */ /* 0x000fe20003f05270 */
[----:B------:R-:W-:-:S12]  /*13380*/  IMAD.MOV R6, RZ, RZ, -R6 ;  /* 0x000000ffff067224 */ /* 0x000fd800078e0a06 */
[----:B------:R-:W2:Y:S02]  /*13390*/  @P0 LDC.64 R4, c[0x0][0x9e8] ;  /* 0x00027a00ff040b82 */ /* 0x000ea40000000a00 */
[----:B--2---:R-:W-:-:S05]  /*133a0*/  @P0 IMAD.HI.U32 R4, R6, R4, RZ ;  /* 0x0000000406040227 */ /* 0x004fca00078e00ff */
[----:B------:R-:W-:-:S04]  /*133b0*/  @P0 SHF.R.U32.HI R6, RZ, R5, R4 ;  /* 0x00000005ff060219 */ /* 0x000fc80000011604 */
[----:B------:R-:W-:Y:S01]  /*133c0*/  LOP3.LUT R8, RZ, R6, RZ, 0x33, !PT ;  /* 0x00000006ff087212 */ /* 0x000fe200078e33ff */
[----:B------:R-:W-:Y:S06]  /*133d0*/  BRA `(.L_x_1321) ;  /* 0x0000000000107947 */ /* 0x000fec0003800000 */
.L_x_1320:
[----:B------:R-:W-:-:S13]  /*133e0*/  ISETP.NE.AND P0, PT, R3, 0x1, PT ;  /* 0x000000010300780c */ /* 0x000fda0003f05270 */
[----:B------:R-:W2:Y:S02]  /*133f0*/  @P0 LDC.64 R4, c[0x0][0x9e8] ;  /* 0x00027a00ff040b82 */ /* 0x000ea40000000a00 */
[----:B--2---:R-:W-:-:S05]  /*13400*/  @P0 IMAD.HI.U32 R4, R8, R4, RZ ;  /* 0x0000000408040227 */ /* 0x004fca00078e00ff */
[----:B------:R-:W-:-:S07]  /*13410*/  @P0 SHF.R.U32.HI R8, RZ, R5, R4 ;  /* 0x00000005ff080219 */ /* 0x000fce0000011604 */
.L_x_1321:
[----:B------:R-:W-:Y:S05]  /*13420*/  BSYNC B0 ;  /* 0x0000000000007941 */ /* 0x000fea0003800000 */
.L_x_1319:
[----:B------:R-:W-:-:S05]  /*13430*/  IMAD R8, R8, R3, R3 ;  /* 0x0000000308087224 */ /* 0x000fca00078e0203 */
[----:B------:R-:W-:-:S07]  /*13440*/  VIMNMX R2, R2, R8, PT ;  /* 0x0000000802027248 */ /* 0x000fce0003fe0100 */
.L_x_1318:
[----:B------:R-:W2:Y:S01]  /*13450*/  @P1 LDC R4, c[0x0][0x44c] ;  /* 0x00011300ff041b82 */ /* 0x000ea20000000800 */
[----:B------:R-:W-:Y:S01]  /*13460*/  IMAD.MOV.U32 R5, RZ, RZ, R11 ;  /* 0x000000ffff057224 */ /* 0x000fe200078e000b */
[----:B------:R-:W-:Y:S01]  /*13470*/  ULDC UR4, c[0x0][0x9dc] ;  /* 0x0002770000047ab9 */ /* 0x000fe20000000800 */
[----:B------:R-:W-:-:S05]  /*13480*/  VIADD R2, R2, 0x3f ;  /* 0x0000003f02027836 */ /* 0x000fca0000000000 */
[----:B------:R-:W3:Y:S01]  /*13490*/  @P1 LDC R6, c[0x0][0x450] ;  /* 0x00011400ff061b82 */ /* 0x000ee20000000800 */
[----:B--2---:R-:W-:-:S05]  /*134a0*/  @P1 IMAD.HI.U32 R4, R11, R4, RZ ;  /* 0x000000040b041227 */ /* 0x004fca00078e00ff */
[----:B---3--:R-:W-:-:S04]  /*134b0*/  @P1 SHF.R.U32.HI R5, RZ, R6, R4 ;  /* 0x00000006ff051219 */ /* 0x008fc80000011604 */
[----:B------:R-:W-:Y:S02]  /*134c0*/  IADD3 R6, R5, R0, -R10 ;  /* 0x0000000005067210 */ /* 0x000fe40007ffe80a */
[----:B------:R-:W-:-:S04]  /*134d0*/  SHF.R.S32.HI R0, RZ, 0x1f, R2 ;  /* 0x0000001fff007819 */ /* 0x000fc80000011402 */
[----:B------:R-:W-:Y:S01]  /*134e0*/  LEA.HI R0, R0, R2, RZ, 0x6 ;  /* 0x0000000200007211 */ /* 0x000fe200078f30ff */
[----:B------:R-:W-:-:S03]  /*134f0*/  VIADD R2, R6, -UR4 ;  /* 0x8000000406027c36 */ /* 0x000fc60008000000 */
[----:B------:R-:W-:-:S04]  /*13500*/  SHF.R.S32.HI R4, RZ, 0x6, R0 ;  /* 0x00000006ff047819 */ /* 0x000fc80000011400 */
[----:B------:R-:W-:Y:S01]  /*13510*/  VIMNMX R0, R9, R4, PT ;  /* 0x0000000409007248 */ /* 0x000fe20003fe0100 */
[----:B------:R2:W-:Y:S01]  /*13520*/  STL [R1+0x54], R4 ;  /* 0x0000540401007387 */ /* 0x0005e20000100800 */
[----:B------:R-:W-:Y:S05]  /*13530*/  @!P2 BRA `(.L_x_1322) ;  /* 0x000000000044a947 */ /* 0x000fea0003800000 */
[----:B------:R-:W-:Y:S01]  /*13540*/  ISETP.GT.AND P0, PT, R6, -0x1, PT ;  /* 0xffffffff0600780c */ /* 0x000fe20003f04270 */
[----:B------:R-:W-:-:S12]  /*13550*/  BSSY B0, `(.L_x_1323) ;  /* 0x000000d000007945 */ /* 0x000fd80003800000 */
[----:B------:R-:W-:Y:S05]  /*13560*/  @P0 BRA `(.L_x_1324) ;  /* 0x00000000001c0947 */ /* 0x000fea0003800000 */
[----:B------:R-:W-:Y:S02]  /*13570*/  ISETP.NE.AND P0, PT, R3, 0x1, PT ;  /* 0x000000010300780c */ /* 0x000fe40003f05270 */
[----:B------:R-:W-:-:S11]  /*13580*/  LOP3.LUT R6, RZ, R6, RZ, 0x33, !PT ;  /* 0x00000006ff067212 */ /* 0x000fd600078e33ff */
[----:B--2---:R-:W2:Y:S02]  /*13590*/  @P0 LDC.64 R4, c[0x0][0x9e8] ;  /* 0x00027a00ff040b82 */ /* 0x004ea40000000a00 */
[----:B--2---:R-:W-:-:S05]  /*135a0*/  @P0 IMAD.HI.U32 R4, R6, R4, RZ ;  /* 0x0000000406040227 */ /* 0x004fca00078e00ff */
[----:B------:R-:W-:-:S04]  /*135b0*/  @P0 SHF.R.U32.HI R6, RZ, R5, R4 ;  /* 0x00000005ff060219 */ /* 0x000fc80000011604 */
[----:B------:R-:W-:Y:S01]  /*135c0*/  LOP3.LUT R6, RZ, R6, RZ, 0x33, !PT ;  /* 0x00000006ff067212 */ /* 0x000fe200078e33ff */
[----:B------:R-:W-:Y:S06]  /*135d0*/  BRA `(.L_x_1325) ;  /* 0x0000000000107947 */ /* 0x000fec0003800000 */
.L_x_1324:
[----:B------:R-:W-:-:S13]  /*135e0*/  ISETP.NE.AND P0, PT, R3, 0x1, PT ;  /* 0x000000010300780c */ /* 0x000fda0003f05270 */
[----:B--2---:R-:W2:Y:S02]  /*135f0*/  @P0 LDC.64 R4, c[0x0][0x9e8] ;  /* 0x00027a00ff040b82 */ /* 0x004ea40000000a00 */
[----:B--2---:R-:W-:-:S05]  /*13600*/  @P0 IMAD.HI.U32 R4, R6, R4, RZ ;  /* 0x0000000406040227 */ /* 0x004fca00078e00ff */
[----:B------:R-:W-:-:S07]  /*13610*/  @P0 SHF.R.U32.HI R6, RZ, R5, R4 ;  /* 0x00000005ff060219 */ /* 0x000fce0000011604 */
.L_x_1325:
[----:B------:R-:W-:Y:S05]  /*13620*/  BSYNC B0 ;  /* 0x0000000000007941 */ /* 0x000fea0003800000 */
.L_x_1323:
[----:B------:R-:W-:-:S05]  /*13630*/  IMAD R3, R6, R3, RZ ;  /* 0x0000000306037224 */ /* 0x000fca00078e02ff */
[----:B------:R-:W-:-:S07]  /*13640*/  VIMNMX R2, R2, R3, !PT ;  /* 0x0000000302027248 */ /* 0x000fce0007fe0100 */
.L_x_1322:
[----:B------:R-:W-:Y:S01]  /*13650*/  SHF.R.S32.HI R3, RZ, 0x1f, R2 ;  /* 0x0000001fff037819 */ /* 0x000fe20000011402 */
[----:B------:R-:W-:Y:S01]  /*13660*/  IMAD.MOV.U32 R5, RZ, RZ, RZ ;  /* 0x000000ffff057224 */ /* 0x000fe200078e00ff */
[----:B--2---:R-:W-:Y:S01]  /*13670*/  SHF.R.U32.HI R4, RZ, 0x10, R7 ;  /* 0x00000010ff047819 */ /* 0x004fe20000011607 */
[----:B------:R-:W-:Y:S01]  /*13680*/  BSSY B0, `(.L_x_1326) ;  /* 0x0000029000007945 */ /* 0x000fe20003800000 */
[----:B------:R-:W-:Y:S01]  /*13690*/  LEA.HI R3, R3, R2, RZ, 0x6 ;  /* 0x0000000203037211 */ /* 0x000fe200078f30ff */
[----:B01----:R-:W-:Y:S01]  /*136a0*/  IMAD.MOV.U32 R10, RZ, RZ, R5 ;  /* 0x000000ffff0a7224 */ /* 0x003fe200078e0005 */
[----:B------:R-:W-:Y:S02]  /*136b0*/  ISETP.NE.AND P0, PT, R4, RZ, PT ;  /* 0x000000ff0400720c */ /* 0x000fe40003f05270 */
[----:B------:R-:W-:Y:S02]  /*136c0*/  SHF.R.S32.HI R3, RZ, 0x6, R3 ;  /* 0x00000006ff037819 */ /* 0x000fe40000011403 */
[----:B------:R-:W-:-:S02]  /*136d0*/  LOP3.LUT R8, R7, 0xff, RZ, 0xc0, !PT ;  /* 0x000000ff07087812 */ /* 0x000fc400078ec0ff */
[----:B------:R-:W-:-:S04]  /*136e0*/  VIMNMX R9, RZ, R3, !PT ;  /* 0x00000003ff097248 */ /* 0x000fc80007fe0100 */
[----:B------:R-:W-:Y:S01]  /*136f0*/  ISETP.GT.AND P1, PT, R0, R9, PT ;  /* 0x000000090000720c */ /* 0x000fe20003f24270 */
[----:B------:R0:W-:Y:S02]  /*13700*/  STL [R1+0x34], R9 ;  /* 0x0000340901007387 */ /* 0x0001e40000100800 */
[----:B------:R-:W1:Y:S02]  /*13710*/  @!P0 LDC R4, c[0x0][0x9f0] ;  /* 0x00027c00ff048b82 */ /* 0x000e640000000800 */
[----:B------:R0:W-:Y:S04]  /*13720*/  STL [R1+0x38], R5 ;  /* 0x0000380501007387 */ /* 0x0001e80000100800 */
[----:B------:R0:W-:Y:S04]  /*13730*/  STL [R1+0x40], R8 ;  /* 0x0000400801007387 */ /* 0x0001e80000100800 */
[----:B------:R-:W-:Y:S05]  /*13740*/  @!P1 BRA `(.L_x_1327) ;  /* 0x0000000000709947 */ /* 0x000fea0003800000 */
[-C--:B01----:R-:W-:Y:S02]  /*13750*/  IABS R5, R4.reuse ;  /* 0x0000000400057213 */ /* 0x083fe40000000000 */
[----:B------:R-:W-:Y:S02]  /*13760*/  IABS R7, R4 ;  /* 0x0000000400077213 */ /* 0x000fe40000000000 */
[----:B------:R-:W0:Y:S03]  /*13770*/  I2F.RP R2, R5 ;  /* 0x0000000500027306 */ /* 0x000e260000209400 */
[----:B------:R-:W-:-:S05]  /*13780*/  IMAD.MOV R7, RZ, RZ, -R7 ;  /* 0x000000ffff077224 */ /* 0x000fca00078e0a07 */
[----:B0-----:R-:W0:Y:S02]  /*13790*/  MUFU.RCP R2, R2 ;  /* 0x0000000200027308 */ /* 0x001e240000001000 */
[----:B0-----:R-:W-:-:S06]  /*137a0*/  VIADD R2, R2, 0xffffffe ;  /* 0x0ffffffe02027836 */ /* 0x001fcc0000000000 */
[----:B------:R-:W0:Y:S02]  /*137b0*/  F2I.FTZ.U32.TRUNC.NTZ R3, R2 ;  /* 0x0000000200037305 */ /* 0x000e24000021f000 */
[----:B0-----:R-:W-:-:S04]  /*137c0*/  IMAD.MOV R2, RZ, RZ, -R3 ;  /* 0x000000ffff027224 */ /* 0x001fc800078e0a03 */
[----:B------:R-:W-:Y:S02]  /*137d0*/  IMAD R6, R2, R5, RZ ;  /* 0x0000000502067224 */ /* 0x000fe400078e02ff */
[----:B------:R-:W-:-:S04]  /*137e0*/  IMAD.MOV.U32 R2, RZ, RZ, RZ ;  /* 0x000000ffff027224 */ /* 0x000fc800078e00ff */
[----:B------:R-:W-:Y:S01]  /*137f0*/  IMAD.HI.U32 R6, R3, R6, R2 ;  /* 0x0000000603067227 */ /* 0x000fe200078e0002 */
[----:B------:R-:W-:-:S05]  /*13800*/  IADD3 R3, R4, -0x1, R0 ;  /* 0xffffffff04037810 */ /* 0x000fca0007ffe000 */
[----:B------:R-:W-:-:S05]  /*13810*/  IMAD.IADD R3, R3, 0x1, -R9 ;  /* 0x0000000103037824 */ /* 0x000fca00078e0a09 */
[----:B------:R-:W-:Y:S02]  /*13820*/  IABS R2, R3 ;  /* 0x0000000300027213 */ /* 0x000fe40000000000 */
[----:B------:R-:W-:-:S03]  /*13830*/  LOP3.LUT R3, R3, R4, RZ, 0x3c, !PT ;  /* 0x0000000403037212 */ /* 0x000fc600078e3cff */
        /* <DEDUP_REMOVED lines=13> */
.L_x_1327:
[----:B------:R-:W-:Y:S05]  /*13910*/  BSYNC B0 ;  /* 0x0000000000007941 */ /* 0x000fea0003800000 */
.L_x_1326:
[----:B------:R-:W-:Y:S01]  /*13920*/  IMAD.MOV.U32 R3, RZ, RZ, R10 ;  /* 0x000000ffff037224 */ /* 0x000fe200078e000a */
[----:B------:R-:W-:Y:S03]  /*13930*/  BSSY B7, `(.L_x_1328) ;  /* 0x00004ce000077945 */ /* 0x000fe60003800000 */
[----:B------:R-:W-:-:S05]  /*13940*/  IMAD R2, R8, R3, R9 ;  /* 0x0000000308027224 */ /* 0x000fca00078e0209 */
[----:B------:R-:W-:Y:S01]  /*13950*/  VIADDMNMX R0, R2, R3, R0, PT ;  /* 0x0000000302007246 */ /* 0x000fe20003800100 */
[----:B------:R3:W-:Y:S03]  /*13960*/  STL [R1+0x24], R2 ;  /* 0x0000240201007387 */ /* 0x0007e60000100800 */
[----:B------:R-:W-:Y:S01]  /*13970*/  ISETP.GT.AND P0, PT, R0, R2, PT ;  /* 0x000000020000720c */ /* 0x000fe20003f04270 */
[----:B------:R3:W-:-:S12]  /*13980*/  STL [R1+0x3c], R0 ;  /* 0x00003c0001007387 */ /* 0x0007d80000100800 */
[----:B---3--:R-:W-:Y:S05]  /*13990*/  @P0 BRA `(.L_x_1329) ;  /* 0x00000000004c0947 */ /* 0x008fea0003800000 */
[----:B------:R-:W3:Y:S02]  /*139a0*/  S2R R2, SR_TID.X ;  /* 0x0000000000027919 */ /* 0x000ee40000002100 */
[----:B---3--:R-:W-:-:S04]  /*139b0*/  LOP3.LUT R2, R2, 0x7f, RZ, 0xc0, !PT ;  /* 0x0000007f02027812 */ /* 0x008fc800078ec0ff */
[----:B------:R-:W-:-:S13]  /*139c0*/  ISETP.NE.AND P0, PT, R2, RZ, PT ;  /* 0x000000ff0200720c */ /* 0x000fda0003f05270 */
[----:B------:R-:W-:Y:S05]  /*139d0*/  @P0 BRA `(.L_x_1330) ;  /* 0x0000004c000c0947 */ /* 0x000fea0003800000 */
[----:B------:R-:W3:Y:S01]  /*139e0*/  S2R R3, SR_LANEID ;  /* 0x0000000000037919 */ /* 0x000ee20000000000 */
[----:B------:R-:W-:Y:S01]  /*139f0*/  VOTEU.ANY UR4, UPT, PT ;  /* 0x0000000000047886 */ /* 0x000fe200038e0100 */
[----:B------:R-:W-:Y:S01]  /*13a00*/  ULDC.64 UR6, c[0x0][0x208] ;  /* 0x0000820000067ab9 */ /* 0x000fe20000000a00 */
[----:B------:R-:W3:Y:S08]  /*13a10*/  FLO.U32 R0, UR4 ;  /* 0x0000000400007d00 */ /* 0x000ef000080e0000 */
[----:B0-----:R-:W0:Y:S01]  /*13a20*/  POPC R5, UR4 ;  /* 0x0000000400057d09 */ /* 0x001e220008000000 */
[----:B---3--:R-:W-:-:S02]  /*13a30*/  ISETP.EQ.U32.AND P0, PT, R0, R3, PT ;  /* 0x000000030000720c */ /* 0x008fc40003f02070 */
[----:B------:R-:W0:Y:S11]  /*13a40*/  LDC.64 R2, c[0x0][0xc60] ;  /* 0x00031800ff027b82 */ /* 0x000e360000000a00 */
[----:B0-----:R-:W3:Y:S01]  /*13a50*/  @P0 ATOMG.E.ADD.STRONG.GPU PT, R3, desc[UR6][R2.64], R5 ;  /* 0x00000005020309a8 */ /* 0x001ee200081ee1c6 */
[----:B-1----:R-:W0:Y:S02]  /*13a60*/  S2R R4, SR_LTMASK ;  /* 0x0000000000047919 */ /* 0x002e240000003900 */
[----:B0-----:R-:W-:-:S04]  /*13a70*/  LOP3.LUT R4, R4, UR4, RZ, 0xc0, !PT ;  /* 0x0000000404047c12 */ /* 0x001fc8000f8ec0ff */
[----:B------:R-:W0:Y:S01]  /*13a80*/  POPC R7, R4 ;  /* 0x0000000400077309 */ /* 0x000e220000000000 */
[----:B---3--:R-:W0:Y:S02]  /*13a90*/  SHFL.IDX PT, R0, R3, R0, 0x1f ;  /* 0x00001f0003007589 */ /* 0x008e2400000e0000 */
[----:B0-----:R-:W-:-:S05]  /*13aa0*/  IADD3 R0, R0, UR38, R7 ;  /* 0x0000002600007c10 */ /* 0x001fca000fffe007 */
[----:B------:R3:W-:Y:S01]  /*13ab0*/  STL [R1], R0 ;  /* 0x0000000001007387 */ /* 0x0007e20000100800 */
[----:B------:R-:W-:Y:S05]  /*13ac0*/  BRA `(.L_x_1330) ;  /* 0x0000004800d07947 */ /* 0x000fea0003800000 */
.L_x_1329:
        /* <DEDUP_REMOVED lines=8> */
[----:B-1----:R-:W-:Y:S02]  /*13b50*/  IMAD.U32 R4, RZ, RZ, UR6 ;  /* 0x00000006ff047e24 */ /* 0x002fe4000f8e00ff */
[----:B------:R-:W1:Y:S01]  /*13b60*/  LDC.64 R2, c[0x4][R2] ;  /* 0x0100000002027b82 */ /* 0x000e620000000a00 */
[----:B0-----:R-:W-:Y:S02]  /*13b70*/  IMAD.U32 R5, RZ, RZ, UR7 ;  /* 0x00000007ff057e24 */ /* 0x001fe4000f8e00ff */
[----:B------:R-:W-:Y:S02]  /*13b80*/  IMAD.U32 R6, RZ, RZ, UR8 ;  /* 0x00000008ff067e24 */ /* 0x000fe4000f8e00ff */
[----:B------:R-:W-:-:S02]  /*13b90*/  IMAD.U32 R7, RZ, RZ, UR9 ;  /* 0x00000009ff077e24 */ /* 0x000fc4000f8e00ff */
[----:B--2---:R-:W-:Y:S02]  /*13ba0*/  IMAD.U32 R10, RZ, RZ, UR4 ;  /* 0x00000004ff0a7e24 */ /* 0x004fe4000f8e00ff */
[----:B------:R-:W-:Y:S02]  /*13bb0*/  IMAD.U32 R11, RZ, RZ, UR5 ;  /* 0x00000005ff0b7e24 */ /* 0x000fe4000f8e00ff */
[----:B------:R-:W-:Y:S02]  /*13bc0*/  IMAD.MOV.U32 R8, RZ, RZ, 0x70 ;  /* 0x00000070ff087424 */ /* 0x000fe400078e00ff */
[----:B------:R-:W-:Y:S02]  /*13bd0*/  IMAD.MOV.U32 R12, RZ, RZ, 0x1 ;  /* 0x00000001ff0c7424 */ /* 0x000fe400078e00ff */
[----:B------:R-:W-:-:S07]  /*13be0*/  IMAD.MOV.U32 R13, RZ, RZ, RZ ;  /* 0x000000ffff0d7224 */ /* 0x000fce00078e00ff */
[----:B------:R-:W-:-:S07]  /*13bf0*/  LEPC R20, `(.L_x_1332) ;  /* 0x000000001014794e */ /* 0x000fce0000000000 */
[----:B-1----:R-:W-:Y:S05]  /*13c00*/  CALL.ABS.NOINC R2 ;  /* 0x0000000002007343 */ /* 0x002fea0003c00000 */
.L_x_1332:
[----:B------:R-:W-:Y:S05]  /*13c10*/  BSYNC B6 ;  /* 0x0000000000067941 */ /* 0x000fea0003800000 */
.L_x_1331:
        /* <DEDUP_REMOVED lines=9> */
[----:B-1----:R-:W-:Y:S02]  /*13cb0*/  IMAD.U32 R4, RZ, RZ, UR6 ;  /* 0x00000006ff047e24 */ /* 0x002fe4000f8e00ff */
[----:B0-----:R-:W-:Y:S02]  /*13cc0*/  IMAD.U32 R5, RZ, RZ, UR7 ;  /* 0x00000007ff057e24 */ /* 0x001fe4000f8e00ff */
[----:B------:R-:W-:Y:S02]  /*13cd0*/  IMAD.U32 R6, RZ, RZ, UR8 ;  /* 0x00000008ff067e24 */ /* 0x000fe4000f8e00ff */
[----:B------:R-:W-:-:S02]  /*13ce0*/  IMAD.U32 R7, RZ, RZ, UR9 ;  /* 0x00000009ff077e24 */ /* 0x000fc4000f8e00ff */
[----:B--2---:R-:W-:Y:S02]  /*13cf0*/  IMAD.U32 R10, RZ, RZ, UR4 ;  /* 0x00000004ff0a7e24 */ /* 0x004fe4000f8e00ff */
[----:B------:R-:W-:Y:S02]  /*13d00*/  IMAD.U32 R11, RZ, RZ, UR5 ;  /* 0x00000005ff0b7e24 */ /* 0x000fe4000f8e00ff */
[----:B------:R-:W-:Y:S02]  /*13d10*/  IMAD.MOV.U32 R8, RZ, RZ, 0x70 ;  /* 0x00000070ff087424 */ /* 0x000fe400078e00ff */
[----:B------:R-:W-:Y:S02]  /*13d20*/  IMAD.MOV.U32 R12, RZ, RZ, 0x1 ;  /* 0x00000001ff0c7424 */ /* 0x000fe400078e00ff */
[----:B---3--:R-:W-:-:S07]  /*13d30*/  IMAD.MOV.U32 R13, RZ, RZ, RZ ;  /* 0x000000ffff0d7224 */ /* 0x008fce00078e00ff */
[----:B------:R-:W-:-:S07]  /*13d40*/  LEPC R20, `(.L_x_1335) ;  /* 0x000000001014794e */ /* 0x000fce0000000000 */
[----:B----4-:R-:W-:Y:S05]  /*13d50*/  CALL.ABS.NOINC R2 ;  /* 0x0000000002007343 */ /* 0x010fea0003c00000 */
.L_x_1335:
        /* <DEDUP_REMOVED lines=15> */
.L_x_1334:
[----:B------:R-:W-:Y:S05]  /*13e50*/  BSYNC B6 ;  /* 0x0000000000067941 */ /* 0x000fea0003800000 */
.L_x_1333:
[----:B------:R-:W3:Y:S01]  /*13e60*/  LDL R0, [R1+0xc] ;  /* 0x00000c0001007983 */ /* 0x000ee20000100800 */
[----:B------:R-:W-:Y:S02]  /*13e70*/  ULDC.64 UR4, c[0x0][0x9f8] ;  /* 0x00027e0000047ab9 */ /* 0x000fe40000000a00 */
[----:B------:R-:W-:Y:S01]  /*13e80*/  ISETP.NE.U32.AND P0, PT, RZ, UR4, PT ;  /* 0x00000004ff007c0c */ /* 0x000fe2000bf05070 */
[----:B------:R-:W4:Y:S01]  /*13e90*/  LDL R17, [R1+0x3c] ;  /* 0x00003c0001117983 */ /* 0x000f220000100800 */
[----:B------:R-:W-:Y:S02]  /*13ea0*/  ULDC.64 UR6, c[0x0][0x208] ;  /* 0x0000820000067ab9 */ /* 0x000fe40000000a00 */
[----:B------:R-:W-:Y:S01]  /*13eb0*/  ISETP.NE.AND.EX P0, PT, RZ, UR5, PT, P0 ;  /* 0x00000005ff007c0c */ /* 0x000fe2000bf05300 */
[----:B------:R-:W-:-:S12]  /*13ec0*/  ULDC.64 UR4, c[0x0][0xa08] ;  /* 0x0002820000047ab9 */ /* 0x000fd80000000a00 */
[----:B------:R-:W5:Y:S01]  /*13ed0*/  @P0 LDC.64 R2, c[0x0][0x9f8] ;  /* 0x00027e00ff020b82 */ /* 0x000f620000000a00 */
[----:B---3--:R-:W-:Y:S02]  /*13ee0*/  IMAD.MOV.U32 R7, RZ, RZ, R0 ;  /* 0x000000ffff077224 */ /* 0x008fe400078e0000 */
[----:B-----5:R-:W-:-:S05]  /*13ef0*/  @P0 IMAD.WIDE R2, R0, 0x4, R2 ;  /* 0x0000000400020825 */ /* 0x020fca00078e0202 */
[----:B------:R3:W0:Y:S01]  /*13f00*/  @P0 LDG.E R7, desc[UR6][R2.64] ;  /* 0x0000000602070981 */ /* 0x000622000c1e1900 */
[----:B----4-:R-:W-:Y:S01]  /*13f10*/  VIADD R0, R17, 0xffffffff ;  /* 0xffffffff11007836 */ /* 0x010fe20000000000 */
[----:B---3--:R-:W3:Y:S02]  /*13f20*/  LDC.64 R2, c[0x0][0x418] ;  /* 0x00010600ff027b82 */ /* 0x008ee40000000a00 */
[----:B---3--:R-:W-:Y:S01]  /*13f30*/  LOP3.LUT P0, RZ, R2, UR4, RZ, 0xfc, !PT ;  /* 0x0000000402ff7c12 */ /* 0x008fe2000f80fcff */
[----:B------:R-:W-:-:S03]  /*13f40*/  UMOV UR4, 0xffffffff ;  /* 0xffffffff00047882 */ /* 0x000fc60000000000 */
[----:B------:R-:W-:Y:S02]  /*13f50*/  LOP3.LUT P0, RZ, R3, UR5, RZ, 0xfc, P0 ;  /* 0x0000000503ff7c12 */ /* 0x000fe4000800fcff */
[----:B0-----:R-:W-:Y:S01]  /*13f60*/  SHF.R.S32.HI R8, RZ, 0x1f, R7 ;  /* 0x0000001fff087819 */ /* 0x001fe20000011407 */
[----:B------:R0:W-:Y:S01]  /*13f70*/  STL [R1+0x8], R7 ;  /* 0x0000080701007387 */ /* 0x0001e20000100800 */
[----:B------:R-:W-:-:S03]  /*13f80*/  SEL R17, R7, RZ, !P0 ;  /* 0x000000ff07117207 */ /* 0x000fc60004000000 */
[----:B------:R0:W-:Y:S01]  /*13f90*/  STL [R1+0x1c], R8 ;  /* 0x00001c0801007387 */ /* 0x0001e20000100800 */
[----:B------:R-:W-:Y:S05]  /*13fa0*/  BRA.DIV UR4, `(.L_x_1336) ;  /* 0x0000005e04ec7947 */ /* 0x000fea000b800000 */
[----:B-1----:R-:W1:Y:S02]  /*13fb0*/  S2R R4, SR_TID.X ;  /* 0x0000000000047919 */ /* 0x002e640000002100 */
[----:B-1----:R-:W-:-:S04]  /*13fc0*/  SHF.R.U32.HI R4, RZ, 0x5, R4 ;  /* 0x00000005ff047819 */ /* 0x002fc80000011604 */
[----:B------:R-:W-:-:S05]  /*13fd0*/  LOP3.LUT R4, R4, 0x3, RZ, 0xc0, !PT ;  /* 0x0000000304047812 */ /* 0x000fca00078ec0ff */
[----:B------:R1:W3:Y:S02]  /*13fe0*/  SHFL.IDX PT, R14, R4, RZ, 0x1f ;  /* 0x00001fff040e7589 */ /* 0x0002e400000e0000 */
.L_x_1453:
[----:B-1----:R-:W4:Y:S01]  /*13ff0*/  LDL.LU R4, [R1+0x18] ;  /* 0x0000180001047983 */ /* 0x002f220000300800 */
[----:B------:R-:W-:Y:S02]  /*14000*/  PLOP3.LUT P1, PT, PT, PT, PT, 0x8, 0x0 ;  /* 0x000000000000781c */ /* 0x000fe40003f2e170 */
[----:B---3--:R-:W-:Y:S01]  /*14010*/  ISETP.NE.AND P0, PT, R14, RZ, PT ;  /* 0x000000ff0e00720c */ /* 0x008fe20003f05270 */
[----:B------:R1:W-:Y:S01]  /*14020*/  STL [R1+0x4], R0 ;  /* 0x0000040001007387 */ /* 0x0003e20000100800 */
[----:B----4-:R-:W-:-:S09]  /*14030*/  LOP3.LUT R4, R4, 0xfffffffe, RZ, 0xc0, !PT ;  /* 0xfffffffe04047812 */ /* 0x010fd200078ec0ff */
[----:B------:R-:W-:-:S05]  /*14040*/  @P1 LOP3.LUT R4, R4, 0x1, RZ, 0xfc, !PT ;  /* 0x0000000104041812 */ /* 0x000fca00078efcff */
[----:B------:R1:W-:Y:S01]  /*14050*/  STL [R1+0x18], R4 ;  /* 0x0000180401007387 */ /* 0x0003e20000100800 */
[----:B------:R-:W-:Y:S05]  /*14060*/  @P0 BRA `(.L_x_1337) ;  /* 0x00000004004c0947 */ /* 0x000fea0003800000 */
[----:B------:R-:W-:-:S03]  /*14070*/  UMOV UR4, 0xffffffff ;  /* 0xffffffff00047882 */ /* 0x000fc60000000000 */
[----:B------:R-:W-:Y:S05]  /*14080*/  BRA.DIV UR4, `(.L_x_1338) ;  /* 0x0000005e04e87947 */ /* 0x000fea000b800000 */
[----:B------:R-:W-:-:S13]  /*14090*/  ELECT P6, URZ, PT ;  /* 0x00000000003f782f */ /* 0x000fda00038c0000 */
.L_x_1456:
[----:B------:R-:W-:Y:S05]  /*140a0*/  @!P6 BRA `(.L_x_1337) ;  /* 0x00000004003ce947 */ /* 0x000fea0003800000 */
[----:B------:R-:W-:-:S04]  /*140b0*/  ISETP.NE.U32.AND P0, PT, R2, RZ, PT ;  /* 0x000000ff0200720c */ /* 0x000fc80003f05070 */
[----:B------:R-:W-:-:S13]  /*140c0*/  ISETP.NE.AND.EX P0, PT, R3, RZ, PT, P0 ;  /* 0x000000ff0300720c */ /* 0x000fda0003f05300 */
[----:B------:R-:W-:Y:S05]  /*140d0*/  @!P0 BRA `(.L_x_1339) ;  /* 0x0000000000548947 */ /* 0x000fea0003800000 */
[----:B------:R-:W3:Y:S01]  /*140e0*/  LDC R6, c[0x0][0x43c] ;  /* 0x00010f00ff067b82 */ /* 0x000ee20000000800 */
[----:B------:R-:W-:Y:S01]  /*140f0*/  IMAD.MOV.U32 R9, RZ, RZ, R0 ;  /* 0x000000ffff097224 */ /* 0x000fe200078e0000 */
[----:B------:R-:W-:Y:S01]  /*14100*/  ULDC.64 UR4, c[0x0][0x428] ;  /* 0x00010a0000047ab9 */ /* 0x000fe20000000a00 */
[----:B------:R-:W-:Y:S02]  /*14110*/  ULDC.64 UR6, c[0x0][0x208] ;  /* 0x0000820000067ab9 */ /* 0x000fe40000000a00 */
[----:B-1----:R-:W-:Y:S01]  /*14120*/  IMAD.MOV.U32 R0, RZ, RZ, R9 ;  /* 0x000000ffff007224 */ /* 0x002fe200078e0009 */
[----:B---3--:R-:W-:-:S13]  /*14130*/  ISETP.NE.AND P0, PT, R6, 0x1, PT ;  /* 0x000000010600780c */ /* 0x008fda0003f05270 */
[----:B------:R-:W1:Y:S02]  /*14140*/  @P0 LDC.64 R4, c[0x0][0x440] ;  /* 0x00011000ff040b82 */ /* 0x000e640000000a00 */
[----:B-1----:R-:W-:-:S05]  /*14150*/  @P0 IMAD.HI.U32 R4, R9, R4, RZ ;  /* 0x0000000409040227 */ /* 0x002fca00078e00ff */
        /* <DEDUP_REMOVED lines=13> */
.L_x_1339:
[----:B---3--:R-:W3:Y:S01]  /*14230*/  LDL R2, [R1+0x10] ;  /* 0x0000100001027983 */ /* 0x008ee20000100800 */
[----:B-1----:R-:W-:Y:S01]  /*14240*/  IMAD R0, R19, 0x8, R18 ;  /* 0x0000000813007824 */ /* 0x002fe200078e0212 */
[----:B---3--:R-:W-:-:S04]  /*14250*/  SHF.L.U32 R2, R2, 0x1f, RZ ;  /* 0x0000001f02027819 */ /* 0x008fc800000006ff */
[----:B------:R-:W1:Y:S02]  /*14260*/  SYNCS.PHASECHK.TRANS64.TRYWAIT P0, [R0+URZ+0x30840], R2 ;  /* 0x03084002000075a7 */ /* 0x000e64000800017f */
[----:B-1----:R-:W-:Y:S05]  /*14270*/  @!P0 BRA `(.L_x_1340) ;  /* 0x0000005c008c8947 */ /* 0x002fea0003800000 */
.L_x_1457:
[----:B------:R-:W3:Y:S02]  /*14280*/  S2R R3, SR_TID.X ;  /* 0x0000000000037919 */ /* 0x000ee40000002100 */
[----:B---3--:R-:W-:-:S04]  /*14290*/  LOP3.LUT R3, R3, 0x7f, RZ, 0xc0, !PT ;  /* 0x0000007f03037812 */ /* 0x008fc800078ec0ff */
[----:B------:R-:W-:-:S13]  /*142a0*/  ISETP.NE.AND P0, PT, R3, RZ, PT ;  /* 0x000000ff0300720c */ /* 0x000fda0003f05270 */
[----:B------:R-:W-:Y:S05]  /*142b0*/  @P0 BRA `(.L_x_1341) ;  /* 0x00000000001c0947 */ /* 0x000fea0003800000 */
[----:B------:R-:W3:Y:S01]  /*142c0*/  S2R R3, SR_TID.X ;  /* 0x0000000000037919 */ /* 0x000ee20000002100 */
[----:B-1----:R-:W-:-:S04]  /*142d0*/  IMAD.MOV.U32 R2, RZ, RZ, 0x8000 ;  /* 0x00008000ff027424 */ /* 0x002fc800078e00ff */
[----:B------:R4:W-:Y:S01]  /*142e0*/  SYNCS.ARRIVE.TRANS64 RZ, [R0+URZ+0x30830], R2 ;  /* 0x0308300200ff79a7 */ /* 0x0009e2000800003f */
[----:B---3--:R-:W-:-:S04]  /*142f0*/  LOP3.LUT R3, R3, 0x1f, RZ, 0xc0, !PT ;  /* 0x0000001f03037812 */ /* 0x008fc800078ec0ff */
[----:B------:R-:W-:-:S13]  /*14300*/  ISETP.NE.AND P0, PT, R3, RZ, PT ;  /* 0x000000ff0300720c */ /* 0x000fda0003f05270 */
[----:B----4-:R-:W-:Y:S05]  /*14310*/  @!P0 BRA `(.L_x_1341) ;  /* 0x0000000000048947 */ /* 0x010fea0003800000 */
[----:B------:R-:W-:Y:S01]  /*14320*/  BPT.TRAP 0x1 ;  /* 0x000000040000795c */ /* 0x000fe20000300000 */
.L_x_1341:
[----:B-1----:R-:W3:Y:S04]  /*14330*/  LDL R2, [R1+0x14] ;  /* 0x0000140001027983 */ /* 0x002ee80000100800 */
[----:B------:R-:W4:Y:S01]  /*14340*/  LDL R3, [R1+0x4] ;  /* 0x0000040001037983 */ /* 0x000f220000100800 */
[----:B------:R-:W-:Y:S01]  /*14350*/  R2UR UR9, R0 ;  /* 0x00000000000972ca */ /* 0x000fe200000e0000 */
[----:B------:R-:W-:-:S05]  /*14360*/  IMAD R0, R19, 0x8000, R18 ;  /* 0x0000800013007824 */ /* 0x000fca00078e0212 */
[----:B------:R-:W-:Y:S01]  /*14370*/  R2UR UR14, R0 ;  /* 0x00000000000e72ca */ /* 0x000fe200000e0000 */
[----:B------:R-:W-:Y:S01]  /*14380*/  UIADD3 UR4, UP0, UR36, 0x370, URZ ;  /* 0x0000037024047890 */ /* 0x000fe2000ff1e03f */
[----:B---3--:R-:W-:Y:S02]  /*14390*/  R2UR UR5, R2 ;  /* 0x00000000020572ca */ /* 0x008fe400000e0000 */
[----:B------:R-:W3:Y:S01]  /*143a0*/  LDL.LU R2, [R1+0x18] ;  /* 0x0000180001027983 */ /* 0x000ee20000300800 */
[----:B----4-:R-:W-:Y:S02]  /*143b0*/  R2UR UR11, R3 ;  /* 0x00000000030b72ca */ /* 0x010fe400000e0000 */
[----:B------:R-:W-:Y:S02]  /*143c0*/  R2UR UR12, R16 ;  /* 0x00000000100c72ca */ /* 0x000fe400000e0000 */
[----:B-----5:R-:W-:Y:S01]  /*143d0*/  R2UR UR13, R17 ;  /* 0x00000000110d72ca */ /* 0x020fe200000e0000 */
[----:B------:R-:W-:Y:S01]  /*143e0*/  UIADD3 UR9, UR9, 0x30830, URZ ;  /* 0x0003083009097890 */ /* 0x000fe2000fffe03f */
[----:B------:R-:W-:-:S02]  /*143f0*/  PLOP3.LUT P0, PT, PT, PT, PT, 0x80, 0x0 ;  /* 0x000000000000781c */ /* 0x000fc40003f0f070 */
[----:B------:R-:W-:Y:S02]  /*14400*/  UIADD3 UR8, UR14, 0x20400, URZ ;  /* 0x000204000e087890 */ /* 0x000fe4000fffe03f */
[----:B------:R-:W-:-:S03]  /*14410*/  UIADD3 UR15, UR14, 0x22400, URZ ;  /* 0x000224000e0f7890 */ /* 0x000fc6000fffe03f */
[----:B------:R-:W-:Y:S02]  /*14420*/  ULEA UR11, UR11, UR5, 0x6 ;  /* 0x000000050b0b7291 */ /* 0x000fe4000f8e303f */
[----:B------:R-:W-:Y:S02]  /*14430*/  UIADD3.X UR5, URZ, UR37, URZ, UP0, !UPT ;  /* 0x000000253f057290 */ /* 0x000fe400087fe43f */
[----:B------:R-:W-:Y:S01]  /*14440*/  UIADD3 UR17, UR14, 0x24400, URZ ;  /* 0x000244000e117890 */ /* 0x000fe2000fffe03f */
[----:B------:R-:W-:Y:S01]  /*14450*/  UMOV UR10, URZ ;  /* 0x0000003f000a7c82 */ /* 0x000fe20008000000 */
[----:B------:R-:W-:Y:S01]  /*14460*/  UMOV UR6, 0x0 ;  /* 0x0000000000067882 */ /* 0x000fe20000000000 */
[----:B------:R-:W-:Y:S01]  /*14470*/  UMOV UR7, 0x14f00000 ;  /* 0x14f0000000077882 */ /* 0x000fe20000000000 */
[----:B------:R-:W-:Y:S01]  /*14480*/  UMOV UR16, 0x40 ;  /* 0x0000004000107882 */ /* 0x000fe20000000000 */
[----:B------:R-:W-:Y:S02]  /*14490*/  UIADD3 UR18, UR14, 0x26400, URZ ;  /* 0x000264000e127890 */ /* 0x000fe4000fffe03f */
[----:B------:R1:W-:Y:S01]  /*144a0*/  UTMALDG.4D [UR8], [UR4], desc[UR6] ;  /* 0x00000608040075b4 */ /* 0x0003e20008019000 */
[----:B------:R-:W-:Y:S01]  /*144b0*/  UMOV UR14, 0x80 ;  /* 0x00000080000e7882 */ /* 0x000fe20000000000 */
[----:B-1----:R-:W-:Y:S01]  /*144c0*/  UMOV UR8, UR15 ;  /* 0x0000000f00087c82 */ /* 0x002fe20008000000 */
[----:B------:R-:W-:-:S02]  /*144d0*/  UMOV UR10, UR16 ;  /* 0x00000010000a7c82 */ /* 0x000fc40008000000 */
[----:B------:R1:W-:Y:S02]  /*144e0*/  UTMALDG.4D [UR8], [UR4], desc[UR6] ;  /* 0x00000608040075b4 */ /* 0x0003e40008019000 */
[----:B-1----:R-:W-:Y:S01]  /*144f0*/  UMOV UR8, UR17 ;  /* 0x0000001100087c82 */ /* 0x002fe20008000000 */
[----:B------:R-:W-:Y:S01]  /*14500*/  UMOV UR10, UR14 ;  /* 0x0000000e000a7c82 */ /* 0x000fe20008000000 */
[----:B------:R-:W-:Y:S01]  /*14510*/  UMOV UR14, 0xc0 ;  /* 0x000000c0000e7882 */ /* 0x000fe20000000000 */
[----:B------:R1:W-:Y:S02]  /*14520*/  UTMALDG.4D [UR8], [UR4], desc[UR6] ;  /* 0x00000608040075b4 */ /* 0x0003e40008019000 */
[----:B-1----:R-:W-:Y:S01]  /*14530*/  UMOV UR8, UR18 ;  /* 0x0000001200087c82 */ /* 0x002fe20008000000 */
[----:B------:R-:W-:Y:S02]  /*14540*/  UMOV UR10, UR14 ;  /* 0x0000000e000a7c82 */ /* 0x000fe40008000000 */
[----:B------:R4:W-:Y:S01]  /*14550*/  UTMALDG.4D [UR8], [UR4], desc[UR6] ;  /* 0x00000608040075b4 */ /* 0x0009e20008019000 */
[----:B---3--:R-:W-:-:S04]  /*14560*/  LOP3.LUT R2, R2, 0xfffffffe, RZ, 0xc0, !PT ;  /* 0xfffffffe02027812 */ /* 0x008fc800078ec0ff */
[----:B------:R-:W-:-:S05]  /*14570*/  @P0 LOP3.LUT R2, R2, 0x1, RZ, 0xfc, !PT ;  /* 0x0000000102020812 */ /* 0x000fca00078efcff */
[----:B------:R4:W-:Y:S01]  /*14580*/  STL [R1+0x18], R2 ;  /* 0x0000180201007387 */ /* 0x0009e20000100800 */
[----:B------:R-:W-:Y:S01]  /*14590*/  NOP ;  /* 0x0000000000007918 */ /* 0x000fe20000000000 */
.L_x_1337:
[----:B------:R-:W1:Y:S01]  /*145a0*/  LDL.LU R3, [R1+0x30] ;  /* 0x0000300001037983 */ /* 0x000e620000300800 */
[----:B------:R-:W-:Y:S05]  /*145b0*/  WARPSYNC.ALL ;  /* 0x0000000000007948 */ /* 0x000fea0003800000 */
[----:B----4-:R-:W-:Y:S01]  /*145c0*/  ULDC.64 UR4, c[0x0][0x298] ;  /* 0x0000a60000047ab9 */ /* 0x010fe20000000a00 */
[----:B------:R-:W-:Y:S01]  /*145d0*/  BSSY B6, `(.L_x_1342) ;  /* 0x000001c000067945 */ /* 0x000fe20003800000 */
[----:B------:R-:W-:Y:S01]  /*145e0*/  BAR.SYNC.DEFER_BLOCKING 0x8, 0x180 ;  /* 0x0206000000007b1d */ /* 0x000fe20000010000 */
[----:B-1----:R-:W-:Y:S01]  /*145f0*/  SHF.R.S32.HI R0, RZ, 0x1f, R3 ;  /* 0x0000001fff007819 */ /* 0x002fe20000011403 */
[----:B------:R-:W-:-:S04]  /*14600*/  IMAD.WIDE.U32 R4, R3, UR4, RZ ;  /* 0x0000000403047c25 */ /* 0x000fc8000f8e00ff */
[----:B------:R-:W-:Y:S01]  /*14610*/  IMAD R2, R0, UR4, RZ ;  /* 0x0000000400027c24 */ /* 0x000fe2000f8e02ff */
[----:B------:R1:W-:Y:S01]  /*14620*/  STL.64 [R1+0x48], R4 ;  /* 0x0000480401007387 */ /* 0x0003e20000100a00 */
[----:B------:R-:W-:Y:S02]  /*14630*/  VIADD R0, R18, 0x10400 ;  /* 0x0001040012007836 */ /* 0x000fe40000000000 */
[----:B------:R-:W-:-:S03]  /*14640*/  IMAD R2, R3, UR5, R2 ;  /* 0x0000000503027c24 */ /* 0x000fc6000f8e0202 */
[----:B------:R-:W-:Y:S01]  /*14650*/  LOP3.LUT P0, RZ, R0, 0x3ff, RZ, 0xc0, !PT ;  /* 0x000003ff00ff7812 */ /* 0x000fe2000780c0ff */
[----:B------:R-:W-:-:S05]  /*14660*/  IMAD.IADD R0, R5, 0x1, R2 ;  /* 0x0000000105007824 */ /* 0x000fca00078e0202 */
[----:B------:R1:W-:Y:S07]  /*14670*/  STL [R1+0x30], R0 ;  /* 0x0000300001007387 */ /* 0x0003ee0000100800 */
[----:B------:R-:W-:Y:S05]  /*14680*/  @!P0 BRA `(.L_x_1343) ;  /* 0x0000000000408947 */ /* 0x000fea0003800000 */
[----:B------:R-:W-:Y:S01]  /*14690*/  MOV R2, 0x0 ;  /* 0x0000000000027802 */ /* 0x000fe20000000f00 */
[----:B------:R-:W-:Y:S01]  /*146a0*/  ULDC.64 UR6, c[0x4][0x1b8] ;  /* 0x01006e0000067ab9 */ /* 0x000fe20000000a00 */
[----:B------:R-:W-:Y:S01]  /*146b0*/  ULDC.64 UR8, c[0x4][0x1c0] ;  /* 0x0100700000087ab9 */ /* 0x000fe20000000a00 */
[----:B------:R-:W-:Y:S01]  /*146c0*/  ULDC.64 UR4, c[0x4][0x130] ;  /* 0x01004c0000047ab9 */ /* 0x000fe20000000a00 */
[----:B-1----:R-:W-:Y:S02]  /*146d0*/  IMAD.U32 R4, RZ, RZ, UR6 ;  /* 0x00000006ff047e24 */ /* 0x002fe4000f8e00ff */
[----:B------:R-:W1:Y:S01]  /*146e0*/  LDC.64 R2, c[0x4][R2] ;  /* 0x0100000002027b82 */ /* 0x000e620000000a00 */
[----:B------:R-:W-:Y:S02]  /*146f0*/  IMAD.U32 R5, RZ, RZ, UR7 ;  /* 0x00000007ff057e24 */ /* 0x000fe4000f8e00ff */
[----:B------:R-:W-:Y:S02]  /*14700*/  IMAD.U32 R6, RZ, RZ, UR8 ;  /* 0x00000008ff067e24 */ /* 0x000fe4000f8e00ff */
[----:B0-----:R-:W-:-:S02]  /*14710*/  IMAD.U32 R7, RZ, RZ, UR9 ;  /* 0x00000009ff077e24 */ /* 0x001fc4000f8e00ff */
[----:B--2---:R-:W-:Y:S02]  /*14720*/  IMAD.U32 R10, RZ, RZ, UR4 ;  /* 0x00000004ff0a7e24 */ /* 0x004fe4000f8e00ff */
[----:B------:R-:W-:Y:S02]  /*14730*/  IMAD.U32 R11, RZ, RZ, UR5 ;  /* 0x00000005ff0b7e24 */ /* 0x000fe4000f8e00ff */
[----:B------:R-:W-:Y:S02]  /*14740*/  IMAD.MOV.U32 R8, RZ, RZ, 0x70 ;  /* 0x00000070ff087424 */ /* 0x000fe400078e00ff */
[----:B------:R-:W-:Y:S02]  /*14750*/  IMAD.MOV.U32 R12, RZ, RZ, 0x1 ;  /* 0x00000001ff0c7424 */ /* 0x000fe400078e00ff */
[----:B------:R-:W-:-:S07]  /*14760*/  IMAD.MOV.U32 R13, RZ, RZ, RZ ;  /* 0x000000ffff0d7224 */ /* 0x000fce00078e00ff */
[----:B------:R-:W-:-:S07]  /*14770*/  LEPC R20, `(.L_x_1343) ;  /* 0x000000001014794e */ /* 0x000fce0000000000 */
[----:B-1----:R-:W-:Y:S05]  /*14780*/  CALL.ABS.NOINC R2 ;  /* 0x0000000002007343 */ /* 0x002fea0003c00000 */
.L_x_1343:
[----:B------:R-:W-:Y:S05]  /*14790*/  BSYNC B6 ;  /* 0x0000000000067941 */ /* 0x000fea0003800000 */
.L_x_1342:
[----:B-1----:R-:W3:Y:S01]  /*147a0*/  LDL.LU R0, [R1+0x30] ;  /* 0x0000300001007983 */ /* 0x002ee20000300800 */
[----:B------:R-:W-:Y:S01]  /*147b0*/  ULDC.64 UR6, c[0x0][0xa00] ;  /* 0x0002800000067ab9 */ /* 0x000fe20000000a00 */
[----:B0-----:R-:W0:Y:S01]  /*147c0*/  LDC R7, c[0x0][0x448] ;  /* 0x00011200ff077b82 */ /* 0x001e220000000800 */
[----:B------:R-:W-:Y:S01]  /*147d0*/  ULDC.64 UR4, c[0x0][0x2d8] ;  /* 0x0000b60000047ab9 */ /* 0x000fe20000000a00 */
[----:B------:R-:W3:Y:S04]  /*147e0*/  LDL.LU.64 R2, [R1+0x48] ;  /* 0x0000480001027983 */ /* 0x000ee80000300a00 */
[----:B------:R-:W4:Y:S04]  /*147f0*/  LDL R5, [R1+0xc] ;  /* 0x00000c0001057983 */ /* 0x000f280000100800 */
[----:B------:R-:W2:Y:S01]  /*14800*/  LDL R8, [R1+0x28] ;  /* 0x0000280001087983 */ /* 0x000ea20000100800 */
[----:B------:R-:W-:-:S04]  /*14810*/  ISETP.NE.U32.AND P0, PT, RZ, UR6, PT ;  /* 0x00000006ff007c0c */ /* 0x000fc8000bf05070 */
[----:B------:R-:W-:Y:S01]  /*14820*/  ISETP.NE.AND.EX P0, PT, RZ, UR7, PT, P0 ;  /* 0x00000007ff007c0c */ /* 0x000fe2000bf05300 */
[----:B------:R-:W1:Y:S02]  /*14830*/  S2R R9, SR_TID.X ;  /* 0x0000000000097919 */ /* 0x000e640000002100 */
[----:B-1----:R-:W-:Y:S02]  /*14840*/  IMAD.SHL.U32 R9, R9, 0x10, RZ ;  /* 0x0000001009097824 */ /* 0x002fe400078e00ff */
[----:B---3--:R-:W-:Y:S01]  /*14850*/  IMAD.MOV.U32 R3, RZ, RZ, R0 ;  /* 0x000000ffff037224 */ /* 0x008fe200078e0000 */
[----:B----4-:R-:W-:-:S04]  /*14860*/  SHF.R.S32.HI R0, RZ, 0x1f, R5 ;  /* 0x0000001fff007819 */ /* 0x010fc80000011405 */
[----:B------:R-:W-:Y:S02]  /*14870*/  SEL R4, R0, RZ, !P0 ;  /* 0x000000ff00047207 */ /* 0x000fe40004000000 */
[----:B------:R-:W-:Y:S02]  /*14880*/  SEL R0, R5, RZ, !P0 ;  /* 0x000000ff05007207 */ /* 0x000fe40004000000 */
[----:B------:R-:W1:Y:S01]  /*14890*/  S2R R5, SR_TID.X ;  /* 0x0000000000057919 */ /* 0x000e620000002100 */
[----:B0-----:R-:W-:Y:S01]  /*148a0*/  ISETP.NE.AND P0, PT, R7, 0x1, PT ;  /* 0x000000010700780c */ /* 0x001fe20003f05270 */
[----:B------:R-:W-:-:S04]  /*148b0*/  IMAD.WIDE.U32 R2, R16, UR4, R2 ;  /* 0x0000000410027c25 */ /* 0x000fc8000f8e0002 */
[----:B------:R-:W-:Y:S01]  /*148c0*/  IMAD R3, R16, UR5, R3 ;  /* 0x0000000510037c24 */ /* 0x000fe2000f8e0203 */
[----:B------:R-:W-:-:S07]  /*148d0*/  ULDC.64 UR4, c[0x0][0x2e0] ;  /* 0x0000b80000047ab9 */ /* 0x000fce0000000a00 */
[----:B------:R-:W0:Y:S01]  /*148e0*/  @P0 LDC R6, c[0x0][0x450] ;  /* 0x00011400ff060b82 */ /* 0x000e220000000800 */
[----:B-1----:R-:W-:-:S04]  /*148f0*/  LOP3.LUT R5, R5, 0x7f, RZ, 0xc0, !PT ;  /* 0x0000007f05057812 */ /* 0x002fc800078ec0ff */
[----:B------:R-:W-:-:S04]  /*14900*/  SHF.R.U32.HI R5, RZ, 0x3, R5 ;  /* 0x00000003ff057819 */ /* 0x000fc80000011605 */
[----:B------:R-:W-:Y:S02]  /*14910*/  LOP3.LUT R9, R5, 0x70, R9, 0xf8, !PT ;  /* 0x0000007005097812 */ /* 0x000fe400078ef809 */
[----:B------:R-:W1:Y:S01]  /*14920*/  @P0 LDC R5, c[0x0][0x44c] ;  /* 0x00011300ff050b82 */ /* 0x000e620000000800 */
[----:B------:R-:W-:Y:S02]  /*14930*/  IMAD R4, R4, UR4, RZ ;  /* 0x0000000404047c24 */ /* 0x000fe4000f8e02ff */
[----:B------:R-:W-:-:S04]  /*14940*/  IMAD.WIDE.U32 R2, R0, UR4, R2 ;  /* 0x0000000400027c25 */ /* 0x000fc8000f8e0002 */
[----:B------:R-:W-:Y:S01]  /*14950*/  IMAD R0, R0, UR5, R4 ;  /* 0x0000000500007c24 */ /* 0x000fe2000f8e0204 */
[----:B------:R-:W-:Y:S01]  /*14960*/  ULDC.64 UR4, c[0x0][0x2d0] ;  /* 0x0000b40000047ab9 */ /* 0x000fe20000000a00 */
[----:B--2---:R-:W-:Y:S02]  /*14970*/  IMAD.IADD R4, R9, 0x1, R8 ;  /* 0x0000000109047824 */ /* 0x004fe400078e0208 */
[----:B------:R-:W2:Y:S01]  /*14980*/  S2R R9, SR_TID.X ;  /* 0x0000000000097919 */ /* 0x000ea20000002100 */
[----:B------:R-:W-:Y:S02]  /*14990*/  IMAD.IADD R3, R3, 0x1, R0 ;  /* 0x0000000103037824 */ /* 0x000fe400078e0200 */
[----:B------:R-:W-:Y:S02]  /*149a0*/  IMAD.MOV.U32 R0, RZ, RZ, R4 ;  /* 0x000000ffff007224 */ /* 0x000fe400078e0004 */
[----:B-1----:R-:W-:-:S05]  /*149b0*/  @P0 IMAD.HI.U32 R5, R4, R5, RZ ;  /* 0x0000000504050227 */ /* 0x002fca00078e00ff */
[----:B0-----:R-:W-:-:S05]  /*149c0*/  @P0 SHF.R.U32.HI R0, RZ, R6, R5 ;  /* 0x00000006ff000219 */ /* 0x001fca0000011605 */
[----:B------:R-:W-:-:S04]  /*149d0*/  IMAD.MOV R5, RZ, RZ, -R0 ;  /* 0x000000ffff057224 */ /* 0x000fc800078e0a00 */
[----:B------:R-:W-:Y:S01]  /*149e0*/  IMAD R4, R7, R5, R4 ;  /* 0x0000000507047224 */ /* 0x000fe200078e0204 */
[----:B------:R-:W-:Y:S01]  /*149f0*/  SHF.R.S32.HI R5, RZ, 0x1f, R0 ;  /* 0x0000001fff057819 */ /* 0x000fe20000011400 */
[----:B------:R-:W-:-:S04]  /*14a00*/  IMAD.WIDE.U32 R2, R0, UR4, R2 ;  /* 0x0000000400027c25 */ /* 0x000fc8000f8e0002 */
[----:B------:R-:W-:-:S04]  /*14a10*/  IMAD R5, R5, UR4, RZ ;  /* 0x0000000405057c24 */ /* 0x000fc8000f8e02ff */
[----:B------:R-:W-:Y:S01]  /*14a20*/  IMAD R0, R0, UR5, R5 ;  /* 0x0000000500007c24 */ /* 0x000fe2000f8e0205 */
[----:B------:R-:W-:-:S03]  /*14a30*/  ULDC.64 UR4, c[0x0][0x2c8] ;  /* 0x0000b20000047ab9 */ /* 0x000fc60000000a00 */
[----:B------:R-:W-:Y:S01]  /*14a40*/  IMAD.IADD R3, R3, 0x1, R0 ;  /* 0x0000000103037824 */ /* 0x000fe200078e0200 */
[----:B------:R-:W-:Y:S01]  /*14a50*/  SHF.R.S32.HI R0, RZ, 0x1f, R4 ;  /* 0x0000001fff007819 */ /* 0x000fe20000011404 */
[----:B--2---:R-:W-:-:S04]  /*14a60*/  IMAD.SHL.U32 R9, R9, 0x8, RZ ;  /* 0x0000000809097824 */ /* 0x004fc800078e00ff */
[----:B------:R-:W-:Y:S01]  /*14a70*/  IMAD R0, R0, UR4, RZ ;  /* 0x0000000400007c24 */ /* 0x000fe2000f8e02ff */
[----:B------:R-:W-:Y:S01]  /*14a80*/  LOP3.LUT R9, R9, 0x38, RZ, 0xc0, !PT ;  /* 0x0000003809097812 */ /* 0x000fe200078ec0ff */
[----:B------:R-:W-:-:S04]  /*14a90*/  IMAD.WIDE.U32 R2, R4, UR4, R2 ;  /* 0x0000000404027c25 */ /* 0x000fc8000f8e0002 */
[----:B------:R-:W-:Y:S01]  /*14aa0*/  IMAD R4, R4, UR5, R0 ;  /* 0x0000000504047c24 */ /* 0x000fe2000f8e0200 */
[C---:B------:R-:W-:Y:S01]  /*14ab0*/  LOP3.LUT R12, R9.reuse, 0x40, RZ, 0xfc, !PT ;  /* 0x00000040090c7812 */ /* 0x040fe200078efcff */
[----:B------:R-:W-:Y:S01]  /*14ac0*/  ULDC.64 UR4, c[0x0][0x280] ;  /* 0x0000a00000047ab9 */ /* 0x000fe20000000a00 */
[----:B------:R-:W-:Y:S01]  /*14ad0*/  LOP3.LUT R11, R9, 0x80, RZ, 0xfc, !PT ;  /* 0x00000080090b7812 */ /* 0x000fe200078efcff */
[----:B------:R-:W-:Y:S01]  /*14ae0*/  IMAD.IADD R3, R3, 0x1, R4 ;  /* 0x0000000103037824 */ /* 0x000fe200078e0204 */
[----:B------:R-:W-:Y:S02]  /*14af0*/  LOP3.LUT R9, R9, 0xc0, RZ, 0xfc, !PT ;  /* 0x000000c009097812 */ /* 0x000fe400078efcff */
[----:B------:R-:W-:Y:S01]  /*14b00*/  LEA R4, P0, R2, UR4, 0x1 ;  /* 0x0000000402047c11 */ /* 0x000fe2000f8008ff */
[----:B------:R-:W-:Y:S02]  /*14b10*/  ULDC UR4, c[0x0][0x2b8] ;  /* 0x0000ae0000047ab9 */ /* 0x000fe40000000800 */
[----:B------:R-:W-:-:S02]  /*14b20*/  ISETP.GE.AND P3, PT, R9, UR4, PT ;  /* 0x0000000409007c0c */ /* 0x000fc4000bf66270 */
[----:B------:R0:W5:Y:S01]  /*14b30*/  LDL R9, [R1+0x20] ;  /* 0x0000200001097983 */ /* 0x0001620000100800 */
[----:B------:R-:W1:Y:S01]  /*14b40*/  S2R R10, SR_TID.X ;  /* 0x00000000000a7919 */ /* 0x000e620000002100 */
[----:B------:R-:W-:Y:S02]  /*14b50*/  LEA.HI.X R3, R2, UR5, R3, 0x1, P0 ;  /* 0x0000000502037c11 */ /* 0x000fe400080f0c03 */
[----:B------:R-:W-:Y:S02]  /*14b60*/  ISETP.GE.AND P1, PT, R12, UR4, PT ;  /* 0x000000040c007c0c */ /* 0x000fe4000bf26270 */
[----:B------:R-:W-:Y:S01]  /*14b70*/  ISETP.GE.AND P2, PT, R11, UR4, PT ;  /* 0x000000040b007c0c */ /* 0x000fe2000bf46270 */
[----:B-1----:R-:W-:-:S05]  /*14b80*/  IMAD.SHL.U32 R10, R10, 0x8, RZ ;  /* 0x000000080a0a7824 */ /* 0x002fca00078e00ff */
[----:B------:R-:W-:-:S04]  /*14b90*/  LOP3.LUT R10, R10, 0x38, RZ, 0xc0, !PT ;  /* 0x000000380a0a7812 */ /* 0x000fc800078ec0ff */
[----:B------:R-:W-:Y:S01]  /*14ba0*/  ISETP.GE.AND P0, PT, R10, UR4, PT ;  /* 0x000000040a007c0c */ /* 0x000fe2000bf06270 */
[----:B------:R-:W-:-:S03]  /*14bb0*/  UMOV UR4, 0xffffffff ;  /* 0xffffffff00047882 */ /* 0x000fc60000000000 */
[----:B0-----:R-:W-:Y:S09]  /*14bc0*/  BRA.DIV UR4, `(.L_x_1344) ;  /* 0x00000056044c7947 */ /* 0x001ff2000b800000 */
[----:B------:R-:W2:Y:S04]  /*14bd0*/  LDL.LU R6, [R1+0x2c] ;  /* 0x00002c0001067983 */ /* 0x000ea80000300800 */
[----:B------:R-:W3:Y:S01]  /*14be0*/  LDL.LU R11, [R1+0x28] ;  /* 0x00002800010b7983 */ /* 0x000ee20000300800 */
[----:B------:R-:W0:Y:S02]  /*14bf0*/  S2R R8, SR_TID.X ;  /* 0x0000000000087919 */ /* 0x000e240000002100 */
[----:B0-----:R-:W-:-:S04]  /*14c00*/  LOP3.LUT R8, R8, 0x7f, RZ, 0xc0, !PT ;  /* 0x0000007f08087812 */ /* 0x001fc800078ec0ff */
[----:B------:R-:W-:Y:S01]  /*14c10*/  SHF.R.U32.HI R8, RZ, 0x3, R8 ;  /* 0x00000003ff087819 */ /* 0x000fe20000011608 */
[----:B------:R-:W-:Y:S01]  /*14c20*/  ULDC.64 UR4, c[0x0][0x208] ;  /* 0x0000820000047ab9 */ /* 0x000fe20000000a00 */
[----:B--2---:R-:W-:Y:S02]  /*14c30*/  IMAD R2, R6, R7, RZ ;  /* 0x0000000706027224 */ /* 0x004fe400078e02ff */
[----:B------:R-:W0:Y:S01]  /*14c40*/  SHFL.IDX PT, R7, R4, RZ, 0x181f ;  /* 0x00181fff04077589 */ /* 0x000e2200000e0000 */
[----:B---3--:R-:W-:-:S03]  /*14c50*/  IMAD.IADD R0, R8, 0x1, R11 ;  /* 0x0000000108007824 */ /* 0x008fc600078e020b */
[----:B------:R-:W1:Y:S02]  /*14c60*/  SHFL.IDX PT, R6, R3, RZ, 0x181f ;  /* 0x00181fff03067589 */ /* 0x000e6400000e0000 */
[----:B------:R-:W-:-:S13]  /*14c70*/  ISETP.GE.AND P5, PT, R0, R2, PT ;  /* 0x000000020000720c */ /* 0x000fda0003fa6270 */
[----:B0-----:R-:W-:-:S05]  /*14c80*/  @!P5 LEA R7, P4, R10, R7, 0x1 ;  /* 0x000000070a07d211 */ /* 0x001fca00078808ff */
[----:B-1----:R-:W-:-:S05]  /*14c90*/  @!P5 IMAD.X R6, RZ, RZ, R6, P4 ;  /* 0x000000ffff06d224 */ /* 0x002fca00020e0606 */
[----:B------:R-:W-:-:S04]  /*14ca0*/  @!P5 LOP3.LUT R7, R7, R6, RZ, 0x3c, !PT ;  /* 0x000000060707d212 */ /* 0x000fc800078e3cff */
[----:B------:R-:W-:-:S04]  /*14cb0*/  @!P5 LOP3.LUT R6, R7, R6, RZ, 0x3c, !PT ;  /* 0x000000060706d212 */ /* 0x000fc800078e3cff */
[----:B------:R-:W-:Y:S01]  /*14cc0*/  @!P5 LOP3.LUT R7, R7, R6, RZ, 0x3c, !PT ;  /* 0x000000060707d212 */ /* 0x000fe200078e3cff */
[----:B------:R-:W-:-:S04]  /*14cd0*/  VIADD R5, R0, 0x10 ;  /* 0x0000001000057836 */ /* 0x000fc80000000000 */
        /* <DEDUP_REMOVED lines=78> */
.L_x_1474:
        /* <DEDUP_REMOVED lines=14> */
.L_x_1346:
[----:B------:R-:W-:Y:S05]  /*152a0*/  BSYNC B0 ;  /* 0x0000000000007941 */ /* 0x000fea0003800000 */
.L_x_1345:
[----:B------:R-:W-:Y:S01]  /*152b0*/  NOP ;  /* 0x0000000000007918 */ /* 0x000fe20000000000 */
[----:B------:R-:W-:Y:S01]  /*152c0*/  PLOP3.LUT P0, PT, PT, PT, PT, 0x80, 0x0 ;  /* 0x000000000000781c */ /* 0x000fe20003f0f070 */
[----:B0-----:R-:W-:-:S12]  /*152d0*/  VIADD R6, R18, 0x30800 ;  /* 0x0003080012067836 */ /* 0x001fd80000000000 */
.L_x_1347:
        /* <DEDUP_REMOVED lines=18> */
.L_x_1475:
[----:B------:R-:W-:Y:S05]  /*15400*/  BSYNC B0 ;  /* 0x0000000000007941 */ /* 0x000fea0003800000 */
.L_x_1348:
[----:B------:R-:W0:Y:S04]  /*15410*/  LDL R2, [R1+0x3c] ;  /* 0x00003c0001027983 */ /* 0x000e280000100800 */
[----:B------:R-:W3:Y:S01]  /*15420*/  LDL R4, [R1+0x24] ;  /* 0x0000240001047983 */ /* 0x000ee20000100800 */
[----:B------:R-:W-:Y:S01]  /*15430*/  BSSY B0, `(.L_x_1350) ;  /* 0x00002a8000007945 */ /* 0x000fe20003800000 */
[----:B0-----:R-:W-:-:S05]  /*15440*/  VIADD R0, R2, 0xfffffffe ;  /* 0xfffffffe02007836 */ /* 0x001fca0000000000 */
[----:B---3--:R-:W-:-:S13]  /*15450*/  ISETP.GE.AND P0, PT, R0, R4, PT ;  /* 0x000000040000720c */ /* 0x008fda0003f06270 */
[----:B------:R-:W-:Y:S05]  /*15460*/  @!P0 BRA `(.L_x_1351) ;  /* 0x0000002800908947 */ /* 0x000fea0003800000 */
[----:B------:R-:W3:Y:S04]  /*15470*/  LDL.LU R2, [R1+0x40] ;  /* 0x0000400001027983 */ /* 0x000ee80000300800 */
[----:B------:R-:W4:Y:S04]  /*15480*/  LDL.LU R8, [R1+0x38] ;  /* 0x0000380001087983 */ /* 0x000f280000300800 */
[----:B--2---:R-:W2:Y:S04]  /*15490*/  LDL.LU R3, [R1+0x54] ;  /* 0x0000540001037983 */ /* 0x004ea80000300800 */
[----:B------:R-:W5:Y:S04]  /*154a0*/  LDL.LU R7, [R1+0x34] ;  /* 0x0000340001077983 */ /* 0x000f680000300800 */
[----:B-1----:R-:W5:Y:S01]  /*154b0*/  LDL.LU R5, [R1+0x58] ;  /* 0x0000580001057983 */ /* 0x002f620000300800 */
[----:B------:R-:W-:Y:S01]  /*154c0*/  LOP3.LUT R11, RZ, R4, RZ, 0x33, !PT ;  /* 0x00000004ff0b7212 */ /* 0x000fe200078e33ff */
[----:B------:R-:W-:Y:S01]  /*154d0*/  BSSY B2, `(.L_x_1352) ;  /* 0x00000e9000027945 */ /* 0x000fe20003800000 */
[----:B---3--:R-:W-:-:S04]  /*154e0*/  VIADD R2, R2, 0x1 ;  /* 0x0000000102027836 */ /* 0x008fc80000000000 */
[----:B----4-:R-:W-:Y:S01]  /*154f0*/  IMAD R2, R2, R8, RZ ;  /* 0x0000000802027224 */ /* 0x010fe200078e02ff */
[----:B--2---:R-:W-:-:S04]  /*15500*/  LOP3.LUT R3, RZ, R3, RZ, 0x33, !PT ;  /* 0x00000003ff037212 */ /* 0x004fc800078e33ff */
[----:B------:R-:W-:-:S04]  /*15510*/  LOP3.LUT R2, RZ, R2, RZ, 0x33, !PT ;  /* 0x00000002ff027212 */ /* 0x000fc800078e33ff */
[----:B-----5:R-:W-:Y:S02]  /*15520*/  VIADDMNMX R2, R2, -R7, R3, !PT ;  /* 0x8000000702027246 */ /* 0x020fe40007800103 */
[----:B------:R-:W-:-:S04]  /*15530*/  LOP3.LUT R8, RZ, R5, RZ, 0x33, !PT ;  /* 0x00000005ff087212 */ /* 0x000fc800078e33ff */
[----:B------:R-:W-:-:S04]  /*15540*/  VIMNMX R8, R2, R8, !PT ;  /* 0x0000000802087248 */ /* 0x000fc80007fe0100 */
[----:B------:R-:W-:Y:S02]  /*15550*/  VIADDMNMX R11, R8, 0x2, R11, !PT ;  /* 0x00000002080b7846 */ /* 0x000fe4000780010b */
[----:B------:R-:W-:-:S05]  /*15560*/  LOP3.LUT R2, RZ, R8, RZ, 0x33, !PT ;  /* 0x00000008ff027212 */ /* 0x000fca00078e33ff */
        /* <DEDUP_REMOVED lines=39> */
.L_x_1356:
[----:B------:R-:W-:Y:S01]  /*157e0*/  IMAD R3, R9, 0x8, R18 ;  /* 0x0000000809037824 */ /* 0x000fe200078e0212 */
[----:B------:R-:W-:Y:S01]  /*157f0*/  SHF.L.U32 R2, R10, 0x1f, RZ ;  /* 0x0000001f0a027819 */ /* 0x000fe200000006ff */
[----:B------:R-:W-:Y:S03]  /*15800*/  BSSY B3, `(.L_x_1357) ;  /* 0x0000003000037945 */ /* 0x000fe60003800000 */
[----:B------:R-:W1:Y:S02]  /*15810*/  SYNCS.PHASECHK.TRANS64.TRYWAIT P0, [R3+URZ+0x30840], R2 ;  /* 0x03084002030075a7 */ /* 0x000e64000800017f */
[----:B-1----:R-:W-:Y:S05]  /*15820*/  @!P0 BRA `(.L_x_1358) ;  /* 0x0000005400548947 */ /* 0x002fea0003800000 */
.L_x_1476:
[----:B------:R-:W-:Y:S05]  /*15830*/  BSYNC B3 ;  /* 0x0000000000037941 */ /* 0x000fea0003800000 */
.L_x_1357:
        /* <DEDUP_REMOVED lines=12> */
.L_x_1360:
[----:B------:R-:W-:Y:S05]  /*15900*/  BSYNC B3 ;  /* 0x0000000000037941 */ /* 0x000fea0003800000 */
.L_x_1359:
        /* <DEDUP_REMOVED lines=12> */
.L_x_1361:
        /* <DEDUP_REMOVED lines=16> */
.L_x_1362:
        /* <DEDUP_REMOVED lines=16> */
.L_x_1363:
        /* <DEDUP_REMOVED lines=16> */
.L_x_1364:
        /* <DEDUP_REMOVED lines=16> */
.L_x_1477:
[----:B------:R-:W-:Y:S05]  /*15dd0*/  BSYNC B3 ;  /* 0x0000000000037941 */ /* 0x000fea0003800000 */
.L_x_1365:
        /* <DEDUP_REMOVED lines=12> */
.L_x_1368:
[----:B------:R-:W-:Y:S05]  /*15ea0*/  BSYNC B3 ;  /* 0x0000000000037941 */ /* 0x000fea0003800000 */
.L_x_1367:
        /* <DEDUP_REMOVED lines=13> */
.L_x_1369:
        /* <DEDUP_REMOVED lines=15> */
.L_x_1370:
        /* <DEDUP_REMOVED lines=15> */
.L_x_1371:
        /* <DEDUP_REMOVED lines=15> */
.L_x_1372:
        /* <DEDUP_REMOVED lines=12> */
.L_x_1355:
[----:B------:R-:W-:Y:S05]  /*16310*/  BSYNC B1 ;  /* 0x0000000000017941 */ /* 0x000fea0003800000 */
.L_x_1354:
[----:B0-----:R-:W2:Y:S01]  /*16320*/  LDL.LU R0, [R1+0x3c] ;  /* 0x00003c0001007983 */ /* 0x001ea20000300800 */
[----:B------:R-:W-:-:S03]  /*16330*/  IMAD.MOV.U32 R19, RZ, RZ, R9 ;  /* 0x000000ffff137224 */ /* 0x000fc600078e0009 */
[----:B------:R0:W-:Y:S02]  /*16340*/  STL [R1+0x10], R10 ;  /* 0x0000100a01007387 */ /* 0x0001e40000100800 */
[----:B0-2---:R-:W-:-:S07]  /*16350*/  VIADD R0, R0, 0xfffffffd ;  /* 0xfffffffd00007836 */ /* 0x005fce0000000000 */
.L_x_1353:
[----:B------:R-:W-:Y:S05]  /*16360*/  BSYNC B2 ;  /* 0x0000000000027941 */ /* 0x000fea0003800000 */
.L_x_1352:
[----:B------:R-:W-:-:S05]  /*16370*/  VIADD R11, R11, 0xfffffffe ;  /* 0xfffffffe0b0b7836 */ /* 0x000fca0000000000 */
[----:B------:R-:W-:-:S13]  /*16380*/  ISETP.NE.AND P0, PT, R11, R8, PT ;  /* 0x000000080b00720c */ /* 0x000fda0003f05270 */
[----:B------:R-:W-:Y:S05]  /*16390*/  @!P0 BRA `(.L_x_1351) ;  /* 0x0000001800c48947 */ /* 0x000fea0003800000 */
[----:B------:R-:W-:-:S07]  /*163a0*/  IMAD.MOV.U32 R9, RZ, RZ, R17 ;  /* 0x000000ffff097224 */ /* 0x000fce00078e0011 */
.L_x_1411:
        /* <DEDUP_REMOVED lines=36> */
.L_x_1375:
[----:B------:R-:W-:Y:S01]  /*165f0*/  IMAD R3, R4, 0x8, R18 ;  /* 0x0000000804037824 */ /* 0x000fe200078e0212 */
[----:B------:R-:W-:Y:S01]  /*16600*/  SHF.L.U32 R2, R5, 0x1f, RZ ;  /* 0x0000001f05027819 */ /* 0x000fe200000006ff */
[----:B------:R-:W-:Y:S03]  /*16610*/  BSSY B2, `(.L_x_1376) ;  /* 0x0000003000027945 */ /* 0x000fe60003800000 */
[----:B------:R-:W1:Y:S02]  /*16620*/  SYNCS.PHASECHK.TRANS64.TRYWAIT P0, [R3+URZ+0x30840], R2 ;  /* 0x03084002030075a7 */ /* 0x000e64000800017f */
[----:B-1----:R-:W-:Y:S05]  /*16630*/  @!P0 BRA `(.L_x_1377) ;  /* 0x0000004400f88947 */ /* 0x002fea0003800000 */
.L_x_1478:
[----:B------:R-:W-:Y:S05]  /*16640*/  BSYNC B2 ;  /* 0x0000000000027941 */ /* 0x000fea0003800000 */
.L_x_1376:
        /* <DEDUP_REMOVED lines=12> */
.L_x_1379:
[----:B------:R-:W-:Y:S05]  /*16710*/  BSYNC B2 ;  /* 0x0000000000027941 */ /* 0x000fea0003800000 */
.L_x_1378:
        /* <DEDUP_REMOVED lines=12> */
.L_x_1380:
        /* <DEDUP_REMOVED lines=16> */
.L_x_1381:
        /* <DEDUP_REMOVED lines=16> */
.L_x_1382:
        /* <DEDUP_REMOVED lines=16> */
.L_x_1383:
        /* <DEDUP_REMOVED lines=16> */
.L_x_1479:
[----:B------:R-:W-:Y:S05]  /*16be0*/  BSYNC B2 ;  /* 0x0000000000027941 */ /* 0x000fea0003800000 */
.L_x_1384:
        /* <DEDUP_REMOVED lines=11> */
.L_x_1387:
[----:B------:R-:W-:Y:S05]  /*16ca0*/  BSYNC B2 ;  /* 0x0000000000027941 */ /* 0x000fea0003800000 */
.L_x_1386:
        /* <DEDUP_REMOVED lines=12> */
.L_x_1388:
        /* <DEDUP_REMOVED lines=15> */
.L_x_1389:
        /* <DEDUP_REMOVED lines=15> */
.L_x_1390:
        /* <DEDUP_REMOVED lines=15> */
.L_x_1391:
        /* <DEDUP_REMOVED lines=12> */
.L_x_1374:
[----:B------:R-:W-:Y:S05]  /*17100*/  BSYNC B1 ;  /* 0x0000000000017941 */ /* 0x000fea0003800000 */
.L_x_1373:
        /* <DEDUP_REMOVED lines=36> */
.L_x_1394:
[----:B------:R-:W-:Y:S01]  /*17350*/  IMAD R2, R19, 0x8, R18 ;  /* 0x0000000813027824 */ /* 0x000fe200078e0212 */
[----:B------:R-:W-:Y:S01]  /*17360*/  SHF.L.U32 R3, R12, 0x1f, RZ ;  /* 0x0000001f0c037819 */ /* 0x000fe200000006ff */
[----:B------:R-:W-:Y:S03]  /*17370*/  BSSY B2, `(.L_x_1395) ;  /* 0x0000003000027945 */ /* 0x000fe60003800000 */
[----:B------:R-:W2:Y:S02]  /*17380*/  SYNCS.PHASECHK.TRANS64.TRYWAIT P0, [R2+URZ+0x30840], R3 ;  /* 0x03084003020075a7 */ /* 0x000ea4000800017f */
[----:B--2---:R-:W-:Y:S05]  /*17390*/  @!P0 BRA `(.L_x_1396) ;  /* 0x0000003800c88947 */ /* 0x004fea0003800000 */
.L_x_1480:
[----:B------:R-:W-:Y:S05]  /*173a0*/  BSYNC B2 ;  /* 0x0000000000027941 */ /* 0x000fea0003800000 */
.L_x_1395:
        /* <DEDUP_REMOVED lines=12> */
.L_x_1398:
[----:B------:R-:W-:Y:S05]  /*17470*/  BSYNC B2 ;  /* 0x0000000000027941 */ /* 0x000fea0003800000 */
.L_x_1397:
        /* <DEDUP_REMOVED lines=13> */
.L_x_1399:
        /* <DEDUP_REMOVED lines=16> */
.L_x_1400:
        /* <DEDUP_REMOVED lines=16> */
.L_x_1401:
        /* <DEDUP_REMOVED lines=16> */
.L_x_1402:
        /* <DEDUP_REMOVED lines=15> */
.L_x_1481:
[----:B------:R-:W-:Y:S05]  /*17940*/  BSYNC B2 ;  /* 0x0000000000027941 */ /* 0x000fea0003800000 */
.L_x_1403:
        /* <DEDUP_REMOVED lines=11> */
.L_x_1406:
[----:B------:R-:W-:Y:S05]  /*17a00*/  BSYNC B2 ;  /* 0x0000000000027941 */ /* 0x000fea0003800000 */
.L_x_1405:
        /* <DEDUP_REMOVED lines=12> */
.L_x_1407:
        /* <DEDUP_REMOVED lines=15> */
.L_x_1408:
        /* <DEDUP_REMOVED lines=15> */
.L_x_1409:
        /* <DEDUP_REMOVED lines=15> */
.L_x_1410:
        /* <DEDUP_REMOVED lines=12> */
.L_x_1393:
[----:B------:R-:W-:Y:S05]  /*17e60*/  BSYNC B1 ;  /* 0x0000000000017941 */ /* 0x000fea0003800000 */
.L_x_1392:
[----:B------:R-:W2:Y:S01]  /*17e70*/  LDL R2, [R1+0x24] ;  /* 0x0000240001027983 */ /* 0x000ea20000100800 */
[----:B------:R-:W-:Y:S01]  /*17e80*/  VIADD R0, R0, 0xfffffffe ;  /* 0xfffffffe00007836 */ /* 0x000fe20000000000 */
[----:B--2---:R-:W-:-:S13]  /*17e90*/  ISETP.GT.AND P0, PT, R7, R2, PT ;  /* 0x000000020700720c */ /* 0x004fda0003f04270 */
[----:B------:R-:W-:Y:S05]  /*17ea0*/  @P0 BRA `(.L_x_1411) ;  /* 0xffffffe400400947 */ /* 0x000fea000383ffff */
.L_x_1351:
[----:B------:R-:W-:Y:S05]  /*17eb0*/  BSYNC B0 ;  /* 0x0000000000007941 */ /* 0x000fea0003800000 */
.L_x_1350:
[----:B--2---:R-:W2:Y:S01]  /*17ec0*/  S2R R3, SR_TID.X ;  /* 0x0000000000037919 */ /* 0x004ea20000002100 */
        /* <DEDUP_REMOVED lines=18> */
.L_x_1413:
[----:B------:R-:W-:Y:S05]  /*17ff0*/  BSYNC B0 ;  /* 0x0000000000007941 */ /* 0x000fea0003800000 */
.L_x_1412:
[----:B--2---:R-:W2:Y:S01]  /*18000*/  LDL R0, [R1+0x18] ;  /* 0x0000180001007983 */ /* 0x004ea20000100800 */
[----:B------:R-:W-:Y:S01]  /*18010*/  BSSY B0, `(.L_x_1414) ;  /* 0x0000058000007945 */ /* 0x000fe20003800000 */
[----:B--2---:R-:W-:-:S13]  /*18020*/  LOP3.LUT P0, RZ, R0, 0x1, RZ, 0xc0, !PT ;  /* 0x0000000100ff7812 */ /* 0x004fda000780c0ff */
        /* <DEDUP_REMOVED lines=8> */
.L_x_1482:
[----:B------:R-:W-:Y:S05]  /*180b0*/  BSYNC B1 ;  /* 0x0000000000017941 */ /* 0x000fea0003800000 */
.L_x_1416:
        /* <DEDUP_REMOVED lines=9> */
.L_x_1419:
[----:B------:R-:W-:Y:S05]  /*18150*/  BSYNC B1 ;  /* 0x0000000000017941 */ /* 0x000fea0003800000 */
.L_x_1418:
        /* <DEDUP_REMOVED lines=12> */
.L_x_1420:
        /* <DEDUP_REMOVED lines=15> */
.L_x_1421:
        /* <DEDUP_REMOVED lines=15> */
.L_x_1422:
        /* <DEDUP_REMOVED lines=15> */
.L_x_1423:
        /* <DEDUP_REMOVED lines=10> */
.L_x_1415:
[----:B------:R-:W-:Y:S05]  /*18590*/  BSYNC B0 ;  /* 0x0000000000007941 */ /* 0x000fea0003800000 */
.L_x_1414:
[----:B------:R-:W2:Y:S01]  /*185a0*/  LDL.LU R4, [R1+0x10] ;  /* 0x0000100001047983 */ /* 0x000ea20000300800 */
[----:B------:R-:W-:-:S05]  /*185b0*/  VIADD R19, R19, 0x1 ;  /* 0x0000000113137836 */ /* 0x000fca0000000000 */
[----:B------:R-:W-:-:S04]  /*185c0*/  ISETP.NE.AND P0, PT, R19, 0x2, PT ;  /* 0x000000021300780c */ /* 0x000fc80003f05270 */
[----:B------:R-:W-:Y:S02]  /*185d0*/  SEL R0, RZ, 0x1, P0 ;  /* 0x00000001ff007807 */ /* 0x000fe40000000000 */
[----:B------:R-:W-:Y:S02]  /*185e0*/  SEL R19, R19, RZ, P0 ;  /* 0x000000ff13137207 */ /* 0x000fe40000000000 */
[----:B--2---:R-:W-:-:S05]  /*185f0*/  LOP3.LUT R4, R4, R0, RZ, 0x3c, !PT ;  /* 0x0000000004047212 */ /* 0x004fca00078e3cff */
[----:B------:R2:W-:Y:S02]  /*18600*/  STL [R1+0x10], R4 ;  /* 0x0000100401007387 */ /* 0x0005e40000100800 */
.L_x_1330:
[----:B------:R-:W-:Y:S05]  /*18610*/  BSYNC B7 ;  /* 0x0000000000077941 */ /* 0x000fea0003800000 */
.L_x_1328:
[----:B---3--:R-:W3:Y:S02]  /*18620*/  LDL R0, [R1+0x18] ;  /* 0x0000180001007983 */ /* 0x008ee40000100800 */
        /* <DEDUP_REMOVED lines=8> */
[----:B012---:R-:W0:Y:S04]  /*186b0*/  LDS.128 R4, [R18+0x308d0] ;  /* 0x0308d00012047984 */ /* 0x007e280000000c00 */
[----:B0-----:R1:W-:Y:S04]  /*186c0*/  STL.64 [R1], R4 ;  /* 0x0000000401007387 */ /* 0x0013e80000100a00 */
[----:B------:R1:W-:Y:S01]  /*186d0*/  STL.64 [R1+0x8], R6 ;  /* 0x0000080601007387 */ /* 0x0003e20000100a00 */
[----:B------:R-:W-:Y:S06]  /*186e0*/  BAR.ARV 0x4, 0x180 ;  /* 0x0106000000007b1d */ /* 0x000fec0000002000 */
[----:B------:R-:W-:Y:S05]  /*186f0*/  BRA `(.L_x_1425) ;  /* 0x00000010003c7947 */ /* 0x000fea0003800000 */
.L_x_1424:
[----:B------:R-:W3:Y:S01]  /*18700*/  S2R R16, SR_TID.X ;  /* 0x0000000000107919 */ /* 0x000ee20000002100 */
[----:B------:R-:W-:Y:S01]  /*18710*/  UMOV UR4, 0xffffffff ;  /* 0xffffffff00047882 */ /* 0x000fe20000000000 */
[----:B---3--:R-:W-:-:S04]  /*18720*/  LOP3.LUT R16, R16, 0x1f, RZ, 0xc0, !PT ;  /* 0x0000001f10107812 */ /* 0x008fc800078ec0ff */
[----:B------:R-:W-:Y:S01]  /*18730*/  ISETP.NE.AND P0, PT, R16, 0x1f, PT ;  /* 0x0000001f1000780c */ /* 0x000fe20003f05270 */
[----:B------:R-:W-:-:S12]  /*18740*/  BRA.DIV UR4, `(.L_x_1426) ;  /* 0x0000002a04187947 */ /* 0x000fd8000b800000 */
[----:B------:R-:W0:Y:S01]  /*18750*/  LDL.LU R3, [R1] ;  /* 0x0000000001037983 */ /* 0x000e220000300800 */
[----:B------:R-:W-:-:S03]  /*18760*/  ULDC UR4, c[0x0][0xc3c] ;  /* 0x00030f0000047ab9 */ /* 0x000fc60000000800 */
[----:B-12---:R-:W2:Y:S01]  /*18770*/  LDL R4, [R1+0xc] ;  /* 0x00000c0001047983 */ /* 0x006ea20000100800 */
[----:B------:R-:W-:Y:S01]  /*18780*/  ULDC.64 UR6, c[0x0][0x208] ;  /* 0x0000820000067ab9 */ /* 0x000fe20000000a00 */
[----:B0-----:R-:W-:Y:S02]  /*18790*/  IMAD.MOV.U32 R8, RZ, RZ, R3 ;  /* 0x000000ffff087224 */ /* 0x001fe400078e0003 */
[----:B--2---:R-:W-:-:S05]  /*187a0*/  IMAD.IADD R0, R4, 0x1, R16 ;  /* 0x0000000104007824 */ /* 0x004fca00078e0210 */
        /* <DEDUP_REMOVED lines=8> */
[C---:B------:R-:W-:Y:S02]  /*18830*/  ISETP.GE.U32.AND P2, PT, R16.reuse, 0x2, PT ;  /* 0x000000021000780c */ /* 0x040fe40003f46070 */
[C---:B------:R-:W-:Y:S01]  /*18840*/  ISETP.GE.U32.AND P3, PT, R16.reuse, 0x4, PT ;  /* 0x000000041000780c */ /* 0x040fe20003f66070 */
[----:B------:R-:W-:Y:S01]  /*18850*/  SHFL.IDX PT, R0, R8, RZ, 0x1f ;  /* 0x00001fff08007589 */ /* 0x000fe200000e0000 */
[C---:B------:R-:W-:Y:S02]  /*18860*/  ISETP.GE.U32.AND P4, PT, R16.reuse, 0x8, PT ;  /* 0x000000081000780c */ /* 0x040fe40003f86070 */
[----:B------:R-:W-:Y:S01]  /*18870*/  ISETP.GE.U32.AND P5, PT, R16, 0x10, PT ;  /* 0x000000101000780c */ /* 0x000fe20003fa6070 */
[----:B------:R-:W-:Y:S01]  /*18880*/  SHFL.IDX PT, R9, R8, 0x1, 0x1f ;  /* 0x00201f0008097f89 */ /* 0x000fe200000e0000 */
[----:B--2---:R-:W-:Y:S01]  /*18890*/  @!P1 IMAD.MOV.U32 R5, RZ, RZ, R6 ;  /* 0x000000ffff059224 */ /* 0x004fe200078e0006 */
[----:B------:R-:W-:-:S02]  /*188a0*/  CS2R R6, SRZ ;  /* 0x0000000000067805 */ /* 0x000fc4000001ff00 */
[----:B---3--:R-:W-:Y:S01]  /*188b0*/  @!P1 IMAD.MOV.U32 R7, RZ, RZ, R2 ;  /* 0x000000ffff079224 */ /* 0x008fe200078e0002 */
[----:B------:R-:W-:-:S03]  /*188c0*/  ISETP.NE.AND P1, PT, R16, RZ, PT ;  /* 0x000000ff1000720c */ /* 0x000fc60003f25270 */
        /* <DEDUP_REMOVED lines=17> */
.L_x_1492:
[----:B------:R-:W-:Y:S02]  /*189e0*/  ULDC UR4, c[0x0][0xc38] ;  /* 0x00030e0000047ab9 */ /* 0x000fe40000000800 */
[----:B------:R-:W-:-:S04]  /*189f0*/  IMAD.U32 R8, RZ, RZ, UR4 ;  /* 0x00000004ff087e24 */ /* 0x000fc8000f8e00ff */
[----:B-1----:R-:W-:-:S04]  /*18a00*/  IMAD R10, R10, R8, RZ ;  /* 0x000000080a0a7224 */ /* 0x002fc800078e02ff */
[----:B------:R-:W-:-:S05]  /*18a10*/  IMAD.IADD R4, R9, 0x1, R10 ;  /* 0x0000000109047824 */ /* 0x000fca00078e020a */
[----:B------:R-:W-:-:S13]  /*18a20*/  ISETP.GT.AND P6, PT, R4, R0, PT ;  /* 0x000000000400720c */ /* 0x000fda0003fc4270 */
[----:B------:R-:W-:Y:S05]  /*18a30*/  @P6 BRA `(.L_x_1427) ;  /* 0x0000000000b06947 */ /* 0x000fea0003800000 */
.L_x_1430:
[----:B------:R-:W2:Y:S01]  /*18a40*/  LDL.LU R3, [R1+0xc] ;  /* 0x00000c0001037983 */ /* 0x000ea20000300800 */
[----:B0-----:R-:W0:Y:S01]  /*18a50*/  LDC R2, c[0x0][0xc3c] ;  /* 0x00030f00ff027b82 */ /* 0x001e220000000800 */
[----:B--2---:R-:W-:-:S05]  /*18a60*/  VIADD R3, R3, 0x1f ;  /* 0x0000001f03037836 */ /* 0x004fca0000000000 */
[----:B0-----:R-:W-:-:S13]  /*18a70*/  ISETP.GE.AND P6, PT, R3, R2, PT ;  /* 0x000000020300720c */ /* 0x001fda0003fc6270 */
[----:B------:R-:W-:Y:S05]  /*18a80*/  @P6 BRA `(.L_x_1428) ;  /* 0x0000000800f06947 */ /* 0x000fea0003800000 */
[----:B------:R-:W0:Y:S01]  /*18a90*/  S2R R5, SR_TID.X ;  /* 0x0000000000057919 */ /* 0x000e220000002100 */
[----:B------:R-:W-:Y:S01]  /*18aa0*/  ULDC.64 UR4, c[0x0][0x208] ;  /* 0x0000820000047ab9 */ /* 0x000fe20000000a00 */
[----:B------:R1:W-:Y:S01]  /*18ab0*/  STL [R1+0xc], R3 ;  /* 0x00000c0301007387 */ /* 0x0003e20000100800 */
[----:B0-----:R-:W-:-:S05]  /*18ac0*/  LOP3.LUT R5, R5, 0x1f, RZ, 0xc0, !PT ;  /* 0x0000001f05057812 */ /* 0x001fca00078ec0ff */
[----:B------:R-:W-:Y:S02]  /*18ad0*/  IMAD.IADD R7, R3, 0x1, R5 ;  /* 0x0000000103077824 */ /* 0x000fe400078e0205 */
[----:B------:R-:W-:-:S03]  /*18ae0*/  IMAD.MOV.U32 R5, RZ, RZ, RZ ;  /* 0x000000ffff057224 */ /* 0x000fc600078e00ff */
[----:B------:R-:W-:-:S13]  /*18af0*/  ISETP.GE.OR P6, PT, R7, R2, !P0 ;  /* 0x000000020700720c */ /* 0x000fda00047c6670 */
[----:B-1----:R-:W0:Y:S02]  /*18b00*/  @!P6 LDC.64 R2, c[0x0][0xc80] ;  /* 0x00032000ff02eb82 */ /* 0x002e240000000a00 */
[----:B0-----:R-:W-:-:S05]  /*18b10*/  @!P6 IMAD.WIDE R2, R7, 0x4, R2 ;  /* 0x000000040702e825 */ /* 0x001fca00078e0202 */
[----:B------:R0:W2:Y:S02]  /*18b20*/  @!P6 LDG.E R5, desc[UR4][R2.64] ;  /* 0x000000040205e981 */ /* 0x0000a4000c1e1900 */
[----:B0-----:R-:W0:Y:S02]  /*18b30*/  @!P6 LDC.64 R2, c[0x0][0xc78] ;  /* 0x00031e00ff02eb82 */ /* 0x001e240000000a00 */
[----:B0-----:R-:W-:-:S04]  /*18b40*/  @!P6 IMAD.WIDE R2, R7, 0x4, R2 ;  /* 0x000000040702e825 */ /* 0x001fc800078e0202 */
[----:B------:R-:W-:-:S06]  /*18b50*/  IMAD.MOV.U32 R7, RZ, RZ, RZ ;  /* 0x000000ffff077224 */ /* 0x000fcc00078e00ff */
[----:B------:R-:W2:Y:S01]  /*18b60*/  @!P6 LDG.E R7, desc[UR4][R2.64] ;  /* 0x000000040207e981 */ /* 0x000ea2000c1e1900 */
[----:B------:R-:W-:Y:S01]  /*18b70*/  UMOV UR4, 0xffffffff ;  /* 0xffffffff00047882 */ /* 0x000fe20000000000 */
[----:B--2---:R-:W-:Y:S02]  /*18b80*/  IMAD R2, R7, R5, RZ ;  /* 0x0000000507027224 */ /* 0x004fe400078e02ff */
[----:B------:R-:W-:Y:S05]  /*18b90*/  BRA.DIV UR4, `(.L_x_1429) ;  /* 0x0000002a04647947 */ /* 0x000fea000b800000 */
        /* <DEDUP_REMOVED lines=16> */
.L_x_1500:
[----:B------:R-:W-:Y:S02]  /*18ca0*/  ULDC UR4, c[0x0][0xc38] ;  /* 0x00030e0000047ab9 */ /* 0x000fe40000000800 */
[----:B------:R-:W-:-:S04]  /*18cb0*/  IMAD.U32 R8, RZ, RZ, UR4 ;  /* 0x00000004ff087e24 */ /* 0x000fc8000f8e00ff */
[----:B-1----:R-:W-:-:S04]  /*18cc0*/  IMAD R10, R10, R8, RZ ;  /* 0x000000080a0a7224 */ /* 0x002fc800078e02ff */
[----:B------:R-:W-:-:S05]  /*18cd0*/  IMAD.IADD R4, R10, 0x1, R4 ;  /* 0x000000010a047824 */ /* 0x000fca00078e0204 */
[----:B------:R-:W-:-:S13]  /*18ce0*/  ISETP.GT.AND P6, PT, R4, R0, PT ;  /* 0x000000000400720c */ /* 0x000fda0003fc4270 */
[----:B------:R-:W-:Y:S05]  /*18cf0*/  @!P6 BRA `(.L_x_1430) ;  /* 0xfffffffc0050e947 */ /* 0x000fea000383ffff */
.L_x_1427:
[----:B------:R-:W-:Y:S01]  /*18d00*/  IMAD.IADD R10, R4, 0x1, -R10 ;  /* 0x00000001040a7824 */ /* 0x000fe200078e0a0a */
[----:B------:R-:W-:-:S03]  /*18d10*/  UMOV UR4, 0xffffffff ;  /* 0xffffffff00047882 */ /* 0x000fc60000000000 */
[----:B------:R-:W-:-:S05]  /*18d20*/  IMAD R3, R2, R8, R10 ;  /* 0x0000000802037224 */ /* 0x000fca00078e020a */
[----:B------:R-:W-:Y:S01]  /*18d30*/  ISETP.GT.AND P6, PT, R3, R0, PT ;  /* 0x000000000300720c */ /* 0x000fe20003fc4270 */
[----:B------:R-:W-:-:S12]  /*18d40*/  BRA.DIV UR4, `(.L_x_1431) ;  /* 0x0000002a04d07947 */ /* 0x000fd8000b800000 */
[----:B------:R-:W2:Y:S01]  /*18d50*/  LDL.LU R11, [R1+0xc] ;  /* 0x00000c00010b7983 */ /* 0x000ea20000300800 */
[----:B------:R-:W-:-:S04]  /*18d60*/  VOTE.ANY R3, PT, !P6 ;  /* 0x0000000000037806 */ /* 0x000fc800070e0100 */
[----:B------:R-:W1:Y:S02]  /*18d70*/  POPC R9, R3 ;  /* 0x0000000300097309 */ /* 0x000e640000000000 */
[----:B-1----:R2:W1:Y:S04]  /*18d80*/  SHFL.IDX PT, R4, R5, R9, 0x1f ;  /* 0x00001f0905047589 */ /* 0x00246800000e0000 */
[----:B------:R3:W4:Y:S01]  /*18d90*/  SHFL.IDX PT, R7, R7, R9, 0x1f ;  /* 0x00001f0907077589 */ /* 0x00072200000e0000 */
[----:B--2---:R-:W-:-:S05]  /*18da0*/  IMAD.IADD R5, R9, 0x1, R11 ;  /* 0x0000000109057824 */ /* 0x004fca00078e020b */
[----:B-1--4-:R3:W-:Y:S02]  /*18db0*/  STL [R1+0xc], R5 ;  /* 0x00000c0501007387 */ /* 0x0127e40000100800 */
.L_x_1505:
[----:B------:R-:W-:-:S13]  /*18dc0*/  ISETP.NE.AND P0, PT, R3, RZ, PT ;  /* 0x000000ff0300720c */ /* 0x000fda0003f05270 */
[----:B------:R-:W-:Y:S05]  /*18dd0*/  @!P0 BRA `(.L_x_1432) ;  /* 0x0000000000148947 */ /* 0x000fea0003800000 */
[----:B------:R-:W-:Y:S01]  /*18de0*/  UMOV UR4, 0xffffffff ;  /* 0xffffffff00047882 */ /* 0x000fe20000000000 */
[----:B---3--:R-:W-:Y:S02]  /*18df0*/  VIADD R9, R9, 0xffffffff ;  /* 0xffffffff09097836 */ /* 0x008fe40000000000 */
[----:B------:R-:W-:Y:S05]  /*18e00*/  BRA.DIV UR4, `(.L_x_1433) ;  /* 0x0000002e04087947 */ /* 0x000fea000b800000 */
[----:B0-----:R0:W2:Y:S02]  /*18e10*/  SHFL.IDX PT, R2, R2, R9, 0x1f ;  /* 0x00001f0902027589 */ /* 0x0010a400000e0000 */
.L_x_1508:
[----:B--2---:R-:W-:-:S07]  /*18e20*/  IMAD.MOV.U32 R6, RZ, RZ, R2 ;  /* 0x000000ffff067224 */ /* 0x004fce00078e0002 */
.L_x_1432:
[----:B0-----:R-:W-:Y:S01]  /*18e30*/  IMAD R2, R6, R8, R10 ;  /* 0x0000000806027224 */ /* 0x001fe200078e020a */
[----:B------:R-:W-:-:S03]  /*18e40*/  ISETP.NE.AND P0, PT, R7, 0x1, PT ;  /* 0x000000010700780c */ /* 0x000fc60003f05270 */
[----:B------:R-:W-:Y:S01]  /*18e50*/  IMAD.IADD R0, R0, 0x1, -R2 ;  /* 0x0000000100007824 */ /* 0x000fe200078e0a02 */
[----:B------:R0:W-:Y:S09]  /*18e60*/  STL [R1], R2 ;  /* 0x0000000201007387 */ /* 0x0001f20000100800 */
[----:B------:R-:W-:Y:S05]  /*18e70*/  @!P0 BRA `(.L_x_1434) ;  /* 0x0000000000e48947 */ /* 0x000fea0003800000 */
[----:B-1-3--:R-:W-:-:S04]  /*18e80*/  IABS R5, R4 ;  /* 0x0000000400057213 */ /* 0x00afc80000000000 */
[----:B0-----:R-:W0:Y:S08]  /*18e90*/  I2F.RP R2, R5 ;  /* 0x0000000500027306 */ /* 0x001e300000209400 */
        /* <DEDUP_REMOVED lines=8> */
[----:B------:R-:W-:-:S03]  /*18f20*/  IABS R3, R4 ;  /* 0x0000000400037213 */ /* 0x000fc60000000000 */
[----:B------:R-:W-:-:S04]  /*18f30*/  IMAD.HI.U32 R8, R8, R2, RZ ;  /* 0x0000000208087227 */ /* 0x000fc800078e00ff */
[----:B------:R-:W-:-:S04]  /*18f40*/  IMAD.MOV R3, RZ, RZ, -R3 ;  /* 0x000000ffff037224 */ /* 0x000fc800078e0a03 */
[----:B------:R-:W-:-:S05]  /*18f50*/  IMAD R2, R8, R3, R2 ;  /* 0x0000000308027224 */ /* 0x000fca00078e0202 */
[----:B------:R-:W-:-:S13]  /*18f60*/  ISETP.GT.U32.AND P1, PT, R5, R2, PT ;  /* 0x000000020500720c */ /* 0x000fda0003f24070 */
[----:B------:R-:W-:Y:S02]  /*18f70*/  @!P1 IMAD.IADD R2, R2, 0x1, -R5 ;  /* 0x0000000102029824 */ /* 0x000fe400078e0a05 */
[----:B------:R-:W-:Y:S01]  /*18f80*/  @!P1 VIADD R8, R8, 0x1 ;  /* 0x0000000108089836 */ /* 0x000fe20000000000 */
[----:B------:R-:W-:Y:S02]  /*18f90*/  ISETP.NE.AND P1, PT, R4, RZ, PT ;  /* 0x000000ff0400720c */ /* 0x000fe40003f25270 */
[----:B------:R-:W-:Y:S02]  /*18fa0*/  ISETP.GE.U32.AND P0, PT, R2, R5, PT ;  /* 0x000000050200720c */ /* 0x000fe40003f06070 */
[----:B------:R-:W-:-:S04]  /*18fb0*/  IABS R5, R7 ;  /* 0x0000000700057213 */ /* 0x000fc80000000000 */
[----:B------:R-:W0:Y:S07]  /*18fc0*/  I2F.RP R2, R5 ;  /* 0x0000000500027306 */ /* 0x000e2e0000209400 */
        /* <DEDUP_REMOVED lines=8> */
[----:B------:R-:W-:-:S03]  /*19050*/  LOP3.LUT R2, R0, R4, RZ, 0x3c, !PT ;  /* 0x0000000400027212 */ /* 0x000fc600078e3cff */
[----:B------:R-:W-:Y:S01]  /*19060*/  IMAD.MOV.U32 R3, RZ, RZ, R8 ;  /* 0x000000ffff037224 */ /* 0x000fe200078e0008 */
[----:B------:R-:W-:Y:S02]  /*19070*/  ISETP.GE.AND P2, PT, R2, RZ, PT ;  /* 0x000000ff0200720c */ /* 0x000fe40003f46270 */
[----:B------:R-:W-:-:S05]  /*19080*/  IABS R8, R7 ;  /* 0x0000000700087213 */ /* 0x000fca0000000000 */
[----:B------:R-:W-:-:S06]  /*19090*/  IMAD.MOV R8, RZ, RZ, -R8 ;  /* 0x000000ffff087224 */ /* 0x000fcc00078e0a08 */
        /* <DEDUP_REMOVED lines=9> */
[----:B------:R-:W-:Y:S01]  /*19130*/  ISETP.GE.U32.AND P0, PT, R2, R5, PT ;  /* 0x000000050200720c */ /* 0x000fe20003f06070 */
[----:B------:R-:W-:-:S04]  /*19140*/  IMAD.MOV R2, RZ, RZ, -R3 ;  /* 0x000000ffff027224 */ /* 0x000fc800078e0a03 */
[----:B------:R-:W-:Y:S01]  /*19150*/  IMAD R0, R4, R2, R0 ;  /* 0x0000000204007224 */ /* 0x000fe200078e0200 */
[----:B------:R-:W-:-:S04]  /*19160*/  LOP3.LUT R2, R3, R7, RZ, 0x3c, !PT ;  /* 0x0000000703027212 */ /* 0x000fc800078e3cff */
[----:B------:R-:W-:-:S03]  /*19170*/  ISETP.GE.AND P2, PT, R2, RZ, PT ;  /* 0x000000ff0200720c */ /* 0x000fc60003f46270 */
[----:B------:R-:W-:-:S10]  /*19180*/  @P0 VIADD R6, R6, 0x1 ;  /* 0x0000000106060836 */ /* 0x000fd40000000000 */
        /* <DEDUP_REMOVED lines=8> */
.L_x_1434:
[----:B-1-3--:R-:W2:Y:S01]  /*19210*/  LDL R5, [R1+0xc] ;  /* 0x00000c0001057983 */ /* 0x00aea20000100800 */
[----:B0-----:R-:W2:Y:S01]  /*19220*/  LDC.64 R2, c[0x0][0xc90] ;  /* 0x00032400ff027b82 */ /* 0x001ea20000000a00 */
[----:B------:R-:W-:Y:S01]  /*19230*/  ULDC.64 UR4, c[0x0][0x208] ;  /* 0x0000820000047ab9 */ /* 0x000fe20000000a00 */
[----:B--2---:R-:W-:-:S05]  /*19240*/  IMAD.WIDE R2, R5, 0x4, R2 ;  /* 0x0000000405027825 */ /* 0x004fca00078e0202 */
[----:B------:R-:W2:Y:S02]  /*19250*/  LDG.E R6, desc[UR4][R2.64] ;  /* 0x0000000402067981 */ /* 0x000ea4000c1e1900 */
[----:B--2---:R-:W-:-:S05]  /*19260*/  IMAD R5, R4, R6, RZ ;  /* 0x0000000604057224 */ /* 0x004fca00078e02ff */
[----:B------:R-:W-:-:S04]  /*19270*/  IABS R7, R5 ;  /* 0x0000000500077213 */ /* 0x000fc80000000000 */
        /* <DEDUP_REMOVED lines=23> */
[----:B------:R-:W-:Y:S02]  /*193f0*/  IMAD R7, R6, R2, RZ ;  /* 0x0000000206077224 */ /* 0x000fe400078e02ff */
[----:B------:R-:W-:Y:S02]  /*19400*/  IMAD.MOV R2, RZ, RZ, -R2 ;  /* 0x000000ffff027224 */ /* 0x000fe400078e0a02 */
[----:B------:R-:W-:Y:S02]  /*19410*/  IMAD.MOV R3, RZ, RZ, -R7 ;  /* 0x000000ffff037224 */ /* 0x000fe400078e0a07 */
[----:B------:R-:W-:-:S03]  /*19420*/  IMAD R0, R5, R2, R0 ;  /* 0x0000000205007224 */ /* 0x000fc600078e0200 */
[----:B------:R-:W-:-:S04]  /*19430*/  VIADDMNMX R6, R3, R8, R6, PT ;  /* 0x0000000803067246 */ /* 0x000fc80003800106 */
        /* <DEDUP_REMOVED lines=19> */
[----:B------:R-:W-:Y:S02]  /*19570*/  LOP3.LUT R3, R0, R6, RZ, 0x3c, !PT ;  /* 0x0000000600037212 */ /* 0x000fe400078e3cff */
[----:B------:R-:W-:Y:S02]  /*19580*/  IADD3 R0, R7, 0x1000000, R0 ;  /* 0x0100000007007810 */ /* 0x000fe40007ffe000 */
[----:B------:R-:W-:-:S07]  /*19590*/  ISETP.GE.AND P2, PT, R3, RZ, PT ;  /* 0x000000ff0300720c */ /* 0x000fce0003f46270 */
[----:B------:R-:W-:-:S06]  /*195a0*/  @P0 VIADD R2, R2, 0x1 ;  /* 0x0000000102020836 */ /* 0x000fcc0000000000 */
[----:B------:R-:W-:Y:S01]  /*195b0*/  @!P2 IMAD.MOV R2, RZ, RZ, -R2 ;  /* 0x000000ffff02a224 */ /* 0x000fe200078e0a02 */
[----:B------:R-:W-:Y:S01]  /*195c0*/  @!P1 LOP3.LUT R2, RZ, R6, RZ, 0x33, !PT ;  /* 0x00000006ff029212 */ /* 0x000fe200078e33ff */
[----:B------:R-:W-:-:S04]  /*195d0*/  IMAD.MOV R6, RZ, RZ, -R6 ;  /* 0x000000ffff067224 */ /* 0x000fc800078e0a06 */
[----:B------:R-:W-:Y:S02]  /*195e0*/  IMAD R3, R2, R6, R0 ;  /* 0x0000000602037224 */ /* 0x000fe400078e0200 */
[----:B------:R-:W-:-:S03]  /*195f0*/  IMAD.MOV.U32 R0, RZ, RZ, R2 ;  /* 0x000000ffff007224 */ /* 0x000fc600078e0002 */
[----:B------:R1:W-:Y:S04]  /*19600*/  STL [R1+0x8], R3 ;  /* 0x0000080301007387 */ /* 0x0003e80000100800 */
.L_x_1435:
[----:B-1----:R-:W-:-:S05]  /*19610*/  LOP3.LUT R3, RZ, R0, RZ, 0x33, !PT ;  /* 0x00000000ff037212 */ /* 0x002fca00078e33ff */
[----:B------:R-:W-:-:S05]  /*19620*/  IMAD.IADD R0, R4, 0x1, R3 ;  /* 0x0000000104007824 */ /* 0x000fca00078e0203 */
[----:B------:R2:W-:Y:S01]  /*19630*/  STL [R1+0x4], R0 ;  /* 0x0000040001007387 */ /* 0x0005e20000100800 */
[----:B------:R-:W-:Y:S05]  /*19640*/  BRA `(.L_x_1436) ;  /* 0x0000000000287947 */ /* 0x000fea0003800000 */
.L_x_1428:
[----:B------:R-:W-:Y:S01]  /*19650*/  UMOV UR4, URZ ;  /* 0x0000003f00047c82 */ /* 0x000fe20008000000 */
[----:B------:R-:W-:Y:S01]  /*19660*/  ULDC UR6, c[0x0][0xc3c] ;  /* 0x00030f0000067ab9 */ /* 0x000fe20000000800 */
[----:B------:R-:W-:Y:S01]  /*19670*/  UMOV UR5, URZ ;  /* 0x0000003f00057c82 */ /* 0x000fe20008000000 */
[----:B------:R0:W-:Y:S01]  /*19680*/  STL [R1], R0 ;  /* 0x0000000001007387 */ /* 0x0001e20000100800 */
[----:B------:R-:W-:Y:S02]  /*19690*/  IMAD.U32 R3, RZ, RZ, UR4 ;  /* 0x00000004ff037e24 */ /* 0x000fe4000f8e00ff */
[----:B------:R-:W-:-:S03]  /*196a0*/  IMAD.U32 R2, RZ, RZ, UR5 ;  /* 0x00000005ff027e24 */ /* 0x000fc6000f8e00ff */
[----:B------:R1:W-:Y:S01]  /*196b0*/  STL [R1+0x4], R3 ;  /* 0x0000040301007387 */ /* 0x0003e20000100800 */
[----:B0-----:R-:W-:-:S05]  /*196c0*/  IMAD.U32 R0, RZ, RZ, UR6 ;  /* 0x00000006ff007e24 */ /* 0x001fca000f8e00ff */
[----:B------:R1:W-:Y:S04]  /*196d0*/  STL [R1+0xc], R0 ;  /* 0x00000c0001007387 */ /* 0x0003e80000100800 */
[----:B------:R1:W-:Y:S02]  /*196e0*/  STL [R1+0x8], R2 ;  /* 0x0000080201007387 */ /* 0x0003e40000100800 */
.L_x_1436:
[----:B01----:R-:W3:Y:S04]  /*196f0*/  LDL R2, [R1+0xc] ;  /* 0x00000c0001027983 */ /* 0x003ee80000100800 */
[----:B------:R-:W4:Y:S04]  /*19700*/  LDL R3, [R1+0x8] ;  /* 0x0000080001037983 */ /* 0x000f280000100800 */
[----:B------:R-:W5:Y:S04]  /*19710*/  LDL R5, [R1+0x4] ;  /* 0x0000040001057983 */ /* 0x000f680000100800 */
[----:B------:R-:W5:Y:S01]  /*19720*/  LDL R4, [R1] ;  /* 0x0000000001047983 */ /* 0x000f620000100800 */
[----:B--2---:R-:W0:Y:S01]  /*19730*/  S2R R0, SR_TID.X ;  /* 0x0000000000007919 */ /* 0x004e220000002100 */
[----:B------:R-:W-:Y:S05]  /*19740*/  WARPSYNC.ALL ;  /* 0x0000000000007948 */ /* 0x000fea0003800000 */
[----:B0-----:R-:W-:Y:S01]  /*19750*/  LOP3.LUT R0, R0, 0x1f, RZ, 0xc0, !PT ;  /* 0x0000001f00007812 */ /* 0x001fe200078ec0ff */
[----:B------:R-:W-:Y:S03]  /*19760*/  BAR.SYNC.DEFER_BLOCKING 0x4, 0x180 ;  /* 0x0106000000007b1d */ /* 0x000fe60000010000 */
[----:B------:R-:W-:-:S13]  /*19770*/  ISETP.NE.AND P0, PT, R0, RZ, PT ;  /* 0x000000ff0000720c */ /* 0x000fda0003f05270 */
[----:B------:R-:W0:Y:S01]  /*19780*/  @!P0 S2R R0, SR_CgaCtaId ;  /* 0x0000000000008919 */ /* 0x000e220000008800 */
[----:B---3--:R-:W-:Y:S01]  /*19790*/  IMAD.MOV.U32 R7, RZ, RZ, R2 ;  /* 0x000000ffff077224 */ /* 0x008fe200078e0002 */
[----:B------:R-:W-:Y:S01]  /*197a0*/  @!P0 MOV R2, 0x400 ;  /* 0x0000040000028802 */ /* 0x000fe20000000f00 */
[----:B----4-:R-:W-:-:S03]  /*197b0*/  IMAD.MOV.U32 R6, RZ, RZ, R3 ;  /* 0x000000ffff067224 */ /* 0x010fc600078e0003 */
[----:B0-----:R-:W-:-:S05]  /*197c0*/  @!P0 LEA R18, R0, R2, 0x18 ;  /* 0x0000000200128211 */ /* 0x001fca00078ec0ff */
[----:B-----5:R0:W-:Y:S01]  /*197d0*/  @!P0 STS.128 [R18+0x308d0], R4 ;  /* 0x0308d00412008388 */ /* 0x0201e20000000c00 */
[----:B------:R-:W-:Y:S06]  /*197e0*/  BAR.ARV 0x5, 0x180 ;  /* 0x0146000000007b1d */ /* 0x000fec0000002000 */
.L_x_1425:
[----:B------:R-:W2:Y:S01]  /*197f0*/  LDL R0, [R1+0xc] ;  /* 0x00000c0001007983 */ /* 0x000ea20000100800 */
[----:B------:R-:W-:Y:S02]  /*19800*/  ULDC UR4, c[0x0][0xc3c] ;  /* 0x00030f0000047ab9 */ /* 0x000fe40000000800 */
[----:B--2---:R-:W-:-:S13]  /*19810*/  ISETP.GE.AND P0, PT, R0, UR4, PT ;  /* 0x0000000400007c0c */ /* 0x004fda000bf06270 */
[----:B------:R-:W-:Y:S05]  /*19820*/  @!P0 BRA `(.L_x_1437) ;  /* 0xffffff9400488947 */ /* 0x000fea000383ffff */
[----:B------:R-:W-:Y:S05]  /*19830*/  BSYNC B8 ;  /* 0x0000000000087941 */ /* 0x000fea0003800000 */
.L_x_1314:
[----:B--2---:R-:W2:Y:S01]  /*19840*/  LDL.LU R0, [R1+0x50] ;  /* 0x0000500001007983 */ /* 0x004ea20000300800 */
[----:B------:R-:W-:Y:S01]  /*19850*/  BSSY B0, `(.L_x_1438) ;  /* 0x000000b000007945 */ /* 0x000fe20003800000 */
[----:B01----:R-:W0:Y:S01]  /*19860*/  S2R R5, SR_CgaCtaId ;  /* 0x0000000000057919 */ /* 0x003e220000008800 */
[----:B--2---:R-:W-:-:S05]  /*19870*/  VIADD R0, R0, 0x1 ;  /* 0x0000000100007836 */ /* 0x004fca0000000000 */
        /* <DEDUP_REMOVED lines=8> */
.L_x_1509:
[----:B------:R-:W-:Y:S05]  /*19900*/  BSYNC B0 ;  /* 0x0000000000007941 */ /* 0x000fea0003800000 */
.L_x_1438:
[----:B------:R-:W-:-:S03]  /*19910*/  UMOV UR4, 0xffffffff ;  /* 0xffffffff00047882 */ /* 0x000fc60000000000 */
[----:B------:R-:W-:Y:S05]  /*19920*/  BRA.DIV UR4, `(.L_x_1440) ;  /* 0x0000002204807947 */ /* 0x000fea000b800000 */
[----:B------:R-:W1:Y:S02]  /*19930*/  S2R R2, SR_TID.X ;  /* 0x0000000000027919 */ /* 0x000e640000002100 */
[----:B-1----:R-:W-:-:S04]  /*19940*/  SHF.R.U32.HI R2, RZ, 0x5, R2 ;  /* 0x00000005ff027819 */ /* 0x002fc80000011602 */
[----:B------:R-:W-:-:S05]  /*19950*/  LOP3.LUT R2, R2, 0x3, RZ, 0xc0, !PT ;  /* 0x0000000302027812 */ /* 0x000fca00078ec0ff */
[----:B------:R1:W2:Y:S02]  /*19960*/  SHFL.IDX PT, R14, R2, RZ, 0x1f ;  /* 0x00001fff020e7589 */ /* 0x0002a400000e0000 */
.L_x_1512:
[----:B--2---:R-:W-:Y:S01]  /*19970*/  ISETP.NE.AND P0, PT, R14, RZ, PT ;  /* 0x000000ff0e00720c */ /* 0x004fe20003f05270 */
[----:B------:R-:W-:-:S12]  /*19980*/  BSSY B0, `(.L_x_1441) ;  /* 0x0000027000007945 */ /* 0x000fd80003800000 */
[----:B------:R-:W-:Y:S05]  /*19990*/  @P0 BRA `(.L_x_1442) ;  /* 0x0000000000940947 */ /* 0x000fea0003800000 */
[----:B------:R-:W-:-:S03]  /*199a0*/  UMOV UR4, 0xffffffff ;  /* 0xffffffff00047882 */ /* 0x000fc60000000000 */
[----:B------:R-:W-:Y:S05]  /*199b0*/  BRA.DIV UR4, `(.L_x_1443) ;  /* 0x0000002204907947 */ /* 0x000fea000b800000 */
[----:B------:R-:W-:-:S13]  /*199c0*/  ELECT P6, URZ, PT ;  /* 0x00000000003f782f */ /* 0x000fda00038c0000 */
.L_x_1515:
        /* <DEDUP_REMOVED lines=8> */
.L_x_1444:
        /* <DEDUP_REMOVED lines=13> */
.L_x_1516:
[----:B------:R-:W1:Y:S02]  /*19b20*/  SYNCS.PHASECHK.TRANS64.TRYWAIT P0, [R7+URZ], R2 ;  /* 0x00000002070075a7 */ /* 0x000e64000800017f */
[----:B-1----:R-:W-:Y:S05]  /*19b30*/  @!P0 BRA `(.L_x_1446) ;  /* 0x0000002000648947 */ /* 0x002fea0003800000 */
.L_x_1517:
[----:B------:R-:W-:Y:S05]  /*19b40*/  @!P2 BRA `(.L_x_1447) ;  /* 0x000000000004a947 */ /* 0x000fea0003800000 */
[----:B------:R-:W-:Y:S01]  /*19b50*/  BPT.TRAP 0x1 ;  /* 0x000000040000795c */ /* 0x000fe20000300000 */
.L_x_1447:
[----:B------:R-:W-:-:S04]  /*19b60*/  VIADD R0, R0, 0x30860 ;  /* 0x0003086000007836 */ /* 0x000fc80000000000 */
[----:B------:R-:W-:-:S04]  /*19b70*/  IMAD R4, R19, 0x8, R0 ;  /* 0x0000000813047824 */ /* 0x000fc800078e0200 */
[----:B------:R-:W2:Y:S02]  /*19b80*/  SYNCS.PHASECHK.TRANS64.TRYWAIT P0, [R4+URZ], R5 ;  /* 0x00000005040075a7 */ /* 0x000ea4000800017f */
[----:B--2---:R-:W-:Y:S05]  /*19b90*/  @!P0 BRA `(.L_x_1448) ;  /* 0x0000002000608947 */ /* 0x004fea0003800000 */
.L_x_1518:
[----:B------:R-:W-:-:S07]  /*19ba0*/  IMAD R3, R3, 0x8, R0 ;  /* 0x0000000803037824 */ /* 0x000fce00078e0200 */
.L_x_1449:
[----:B----4-:R4:W0:Y:S02]  /*19bb0*/  SYNCS.PHASECHK.TRANS64.TRYWAIT P0, [R3+URZ], R2 ;  /* 0x00000002030075a7 */ /* 0x010824000800017f */
[----:B0-----:R-:W-:Y:S05]  /*19bc0*/  @!P0 NANOSLEEP.SYNCS 0x989680 ;  /* 0x009896800000895d */ /* 0x001fea0003900000 */
[----:B------:R-:W0:Y:S02]  /*19bd0*/  @!P0 SYNCS.PHASECHK.TRANS64 P0, [R3+URZ], R2 ;  /* 0x00000002030085a7 */ /* 0x000e24000800007f */
[----:B0-----:R-:W-:Y:S05]  /*19be0*/  @!P0 BRA `(.L_x_1449) ;  /* 0xfffffffc00f08947 */ /* 0x001fea000383ffff */
.L_x_1442:
[----:B------:R-:W-:Y:S05]  /*19bf0*/  BSYNC B0 ;  /* 0x0000000000007941 */ /* 0x000fea0003800000 */
.L_x_1441:
[----:B------:R-:W-:Y:S05]  /*19c00*/  EXIT ;  /* 0x000000000000794d */ /* 0x000fea0003800000 */
.L_x_1213:
[----:B0-----:R-:W-:-:S04]  /*19c10*/  IMAD.U32 R3, RZ, RZ, UR37 ;  /* 0x00000025ff037e24 */ /* 0x001fc8000f8e00ff */
[----:B------:R0:W1:Y:S03]  /*19c20*/  SYNCS.PHASECHK.TRANS64.TRYWAIT P1, [R3+URZ+0x30800], R0 ;  /* 0x03080000030075a7 */ /* 0x000066000802017f */
[----:B-1----:R-:W-:Y:S05]  /*19c30*/  @!P1 NANOSLEEP.SYNCS 0x989680 ;  /* 0x009896800000995d */ /* 0x002fea0003900000 */
[----:B------:R-:W1:Y:S02]  /*19c40*/  @!P1 SYNCS.PHASECHK.TRANS64 P1, [R3+URZ+0x30800], R0 ;  /* 0x03080000030095a7 */ /* 0x000e64000802007f */
[----:B-1----:R-:W-:Y:S05]  /*19c50*/  @!P1 BRA `(.L_x_1213) ;  /* 0xfffffffc00ec9947 */ /* 0x002fea000383ffff */
[----:B------:R-:W-:Y:S05]  /*19c60*/  BRA `(.L_x_1450) ;  /* 0xfffffe8800447947 */ /* 0x000fea000383ffff */
.L_x_1217:
[----:B-1----:R1:W2:Y:S02]  /*19c70*/  SYNCS.PHASECHK.TRANS64.TRYWAIT P2, [R3+URZ+0x30830], R0 ;  /* 0x03083000030075a7 */ /* 0x0022a4000804017f */
[----:B--2---:R-:W-:Y:S05]  /*19c80*/  @!P2 NANOSLEEP.SYNCS 0x989680 ;  /* 0x009896800000a95d */ /* 0x004fea0003900000 */
[----:B------:R-:W2:Y:S02]  /*19c90*/  @!P2 SYNCS.PHASECHK.TRANS64 P2, [R3+URZ+0x30830], R0 ;  /* 0x030830000300a5a7 */ /* 0x000ea4000804007f */
[----:B--2---:R-:W-:Y:S05]  /*19ca0*/  @!P2 BRA `(.L_x_1217) ;  /* 0xfffffffc00f0a947 */ /* 0x004fea000383ffff */
[----:B------:R-:W-:Y:S05]  /*19cb0*/  BRA `(.L_x_1216) ;  /* 0xfffffe88006c7947 */ /* 0x000fea000383ffff */
.L_x_1233:
[----:B-1----:R-:W-:-:S04]  /*19cc0*/  IMAD.U32 R152, RZ, RZ, UR6 ;  /* 0x00000006ff987e24 */ /* 0x002fc8000f8e00ff */
[----:B------:R1:W2:Y:S03]  /*19cd0*/  SYNCS.PHASECHK.TRANS64.TRYWAIT P2, [R152+URZ+0x30830], R21 ;  /* 0x03083015980075a7 */ /* 0x0002a6000804017f */
[----:B--2---:R-:W-:Y:S05]  /*19ce0*/  @!P2 NANOSLEEP.SYNCS 0x989680 ;  /* 0x009896800000a95d */ /* 0x004fea0003900000 */
[----:B------:R-:W2:Y:S02]  /*19cf0*/  @!P2 SYNCS.PHASECHK.TRANS64 P2, [R152+URZ+0x30830], R21 ;  /* 0x030830159800a5a7 */ /* 0x000ea4000804007f */
[----:B--2---:R-:W-:Y:S05]  /*19d00*/  @!P2 BRA `(.L_x_1233) ;  /* 0xfffffffc00eca947 */ /* 0x004fea000383ffff */
[----:B------:R-:W-:Y:S05]  /*19d10*/  BRA `(.L_x_1232) ;  /* 0xfffffeb000407947 */ /* 0x000fea000383ffff */
.L_x_1237:
[----:B--2---:R-:W-:-:S04]  /*19d20*/  IMAD.U32 R2, RZ, RZ, UR10 ;  /* 0x0000000aff027e24 */ /* 0x004fc8000f8e00ff */
[----:B------:R2:W3:Y:S03]  /*19d30*/  SYNCS.PHASECHK.TRANS64.TRYWAIT P2, [R2+URZ+0x30850], R0 ;  /* 0x03085000020075a7 */ /* 0x0004e6000804017f */
[----:B---3--:R-:W-:Y:S05]  /*19d40*/  @!P2 NANOSLEEP.SYNCS 0x989680 ;  /* 0x009896800000a95d */ /* 0x008fea0003900000 */
[----:B------:R-:W3:Y:S02]  /*19d50*/  @!P2 SYNCS.PHASECHK.TRANS64 P2, [R2+URZ+0x30850], R0 ;  /* 0x030850000200a5a7 */ /* 0x000ee4000804007f */
[----:B---3--:R-:W-:Y:S05]  /*19d60*/  @!P2 BRA `(.L_x_1237) ;  /* 0xfffffffc00eca947 */ /* 0x008fea000383ffff */
[----:B------:R-:W-:Y:S05]  /*19d70*/  BRA `(.L_x_1236) ;  /* 0xfffffebc00c47947 */ /* 0x000fea000383ffff */
.L_x_1254:
[----:B-1----:R-:W-:-:S04]  /*19d80*/  IMAD.U32 R4, RZ, RZ, UR5 ;  /* 0x00000005ff047e24 */ /* 0x002fc8000f8e00ff */
[----:B------:R1:W2:Y:S03]  /*19d90*/  SYNCS.PHASECHK.TRANS64.TRYWAIT P2, [R4+URZ+0x30830], R3 ;  /* 0x03083003040075a7 */ /* 0x0002a6000804017f */
[----:B--2---:R-:W-:Y:S05]  /*19da0*/  @!P2 NANOSLEEP.SYNCS 0x989680 ;  /* 0x009896800000a95d */ /* 0x004fea0003900000 */
[----:B------:R-:W2:Y:S02]  /*19db0*/  @!P2 SYNCS.PHASECHK.TRANS64 P2, [R4+URZ+0x30830], R3 ;  /* 0x030830030400a5a7 */ /* 0x000ea4000804007f */
[----:B--2---:R-:W-:Y:S05]  /*19dc0*/  @!P2 BRA `(.L_x_1254) ;  /* 0xfffffffc00eca947 */ /* 0x004fea000383ffff */
[----:B------:R-:W-:Y:S05]  /*19dd0*/  BRA `(.L_x_1253) ;  /* 0xfffffed800b07947 */ /* 0x000fea000383ffff */
.L_x_1258:
[----:B---3--:R-:W-:-:S04]  /*19de0*/  IMAD.U32 R2, RZ, RZ, UR14 ;  /* 0x0000000eff027e24 */ /* 0x008fc8000f8e00ff */
[----:B------:R3:W4:Y:S03]  /*19df0*/  SYNCS.PHASECHK.TRANS64.TRYWAIT P2, [R2+URZ+0x30850], R0 ;  /* 0x03085000020075a7 */ /* 0x000726000804017f */
[----:B----4-:R-:W-:Y:S05]  /*19e00*/  @!P2 NANOSLEEP.SYNCS 0x989680 ;  /* 0x009896800000a95d */ /* 0x010fea0003900000 */
[----:B------:R-:W4:Y:S02]  /*19e10*/  @!P2 SYNCS.PHASECHK.TRANS64 P2, [R2+URZ+0x30850], R0 ;  /* 0x030850000200a5a7 */ /* 0x000f24000804007f */
[----:B----4-:R-:W-:Y:S05]  /*19e20*/  @!P2 BRA `(.L_x_1258) ;  /* 0xfffffffc00eca947 */ /* 0x010fea000383ffff */
[----:B------:R-:W-:Y:S05]  /*19e30*/  BRA `(.L_x_1257) ;  /* 0xfffffee800347947 */ /* 0x000fea000383ffff */
.L_x_1264:
[----:B-1----:R-:W-:-:S04]  /*19e40*/  IMAD.U32 R4, RZ, RZ, UR5 ;  /* 0x00000005ff047e24 */ /* 0x002fc8000f8e00ff */
[----:B------:R1:W2:Y:S03]  /*19e50*/  SYNCS.PHASECHK.TRANS64.TRYWAIT P2, [R4+URZ+0x30830], R3 ;  /* 0x03083003040075a7 */ /* 0x0002a6000804017f */
[----:B--2---:R-:W-:Y:S05]  /*19e60*/  @!P2 NANOSLEEP.SYNCS 0x989680 ;  /* 0x009896800000a95d */ /* 0x004fea0003900000 */
[----:B------:R-:W2:Y:S02]  /*19e70*/  @!P2 SYNCS.PHASECHK.TRANS64 P2, [R4+URZ+0x30830], R3 ;  /* 0x030830030400a5a7 */ /* 0x000ea4000804007f */
[----:B--2---:R-:W-:Y:S05]  /*19e80*/  @!P2 BRA `(.L_x_1264) ;  /* 0xfffffffc00eca947 */ /* 0x004fea000383ffff */
[----:B------:R-:W-:Y:S05]  /*19e90*/  BRA `(.L_x_1263) ;  /* 0xfffffef400b47947 */ /* 0x000fea000383ffff */
.L_x_1268:
[----:B---3--:R-:W-:-:S04]  /*19ea0*/  IMAD.U32 R2, RZ, RZ, UR14 ;  /* 0x0000000eff027e24 */ /* 0x008fc8000f8e00ff */
[----:B------:R3:W4:Y:S03]  /*19eb0*/  SYNCS.PHASECHK.TRANS64.TRYWAIT P2, [R2+URZ+0x30850], R0 ;  /* 0x03085000020075a7 */ /* 0x000726000804017f */
[----:B----4-:R-:W-:Y:S05]  /*19ec0*/  @!P2 NANOSLEEP.SYNCS 0x989680 ;  /* 0x009896800000a95d */ /* 0x010fea0003900000 */
[----:B------:R-:W4:Y:S02]  /*19ed0*/  @!P2 SYNCS.PHASECHK.TRANS64 P2, [R2+URZ+0x30850], R0 ;  /* 0x030850000200a5a7 */ /* 0x000f24000804007f */
[----:B----4-:R-:W-:Y:S05]  /*19ee0*/  @!P2 BRA `(.L_x_1268) ;  /* 0xfffffffc00eca947 */ /* 0x010fea000383ffff */
[----:B------:R-:W-:Y:S05]  /*19ef0*/  BRA `(.L_x_1267) ;  /* 0xffffff0400387947 */ /* 0x000fea000383ffff */
.L_x_1281:
[----:B-1----:R-:W-:-:S04]  /*19f00*/  IMAD.U32 R7, RZ, RZ, UR8 ;  /* 0x00000008ff077e24 */ /* 0x002fc8000f8e00ff */
[----:B------:R1:W2:Y:S03]  /*19f10*/  SYNCS.PHASECHK.TRANS64.TRYWAIT P0, [R7+URZ+0x30850], R0 ;  /* 0x03085000070075a7 */ /* 0x0002a6000800017f */
[----:B--2---:R-:W-:Y:S05]  /*19f20*/  @!P0 NANOSLEEP.SYNCS 0x989680 ;  /* 0x009896800000895d */ /* 0x004fea0003900000 */
[----:B------:R-:W2:Y:S02]  /*19f30*/  @!P0 SYNCS.PHASECHK.TRANS64 P0, [R7+URZ+0x30850], R0 ;  /* 0x03085000070085a7 */ /* 0x000ea4000800007f */
[----:B--2---:R-:W-:Y:S05]  /*19f40*/  @!P0 BRA `(.L_x_1281) ;  /* 0xfffffffc00ec8947 */ /* 0x004fea000383ffff */
[----:B------:R-:W-:Y:S05]  /*19f50*/  BRA `(.L_x_1280) ;  /* 0xffffff2400387947 */ /* 0x000fea000383ffff */
.L_x_1336:
[----:B-1----:R-:W1:Y:S01]  /*19f60*/  S2R R4, SR_TID.X ;  /* 0x0000000000047919 */ /* 0x002e620000002100 */
[----:B------:R-:W-:Y:S01]  /*19f70*/  BSSY B0, `(.L_x_1451) ;  /* 0x000000a000007945 */ /* 0x000fe20003800000 */
[----:B------:R-:W-:Y:S02]  /*19f80*/  IMAD.MOV.U32 R12, RZ, RZ, RZ ;  /* 0x000000ffff0c7224 */ /* 0x000fe400078e00ff */
[----:B------:R-:W-:Y:S02]  /*19f90*/  IMAD.MOV.U32 R11, RZ, RZ, 0x1f ;  /* 0x0000001fff0b7424 */ /* 0x000fe400078e00ff */
[----:B------:R-:W-:Y:S01]  /*19fa0*/  IMAD.MOV.U32 R15, RZ, RZ, -0x1 ;  /* 0xffffffffff0f7424 */ /* 0x000fe200078e00ff */
[----:B-1----:R-:W-:-:S04]  /*19fb0*/  SHF.R.U32.HI R4, RZ, 0x5, R4 ;  /* 0x00000005ff047819 */ /* 0x002fc80000011604 */
[----:B------:R-:W-:-:S05]  /*19fc0*/  LOP3.LUT R4, R4, 0x3, RZ, 0xc0, !PT ;  /* 0x0000000304047812 */ /* 0x000fca00078ec0ff */
[----:B------:R-:W-:-:S07]  /*19fd0*/  IMAD.MOV.U32 R13, RZ, RZ, R4 ;  /* 0x000000ffff0d7224 */ /* 0x000fce00078e0004 */
[----:B0-2---:R-:W-:Y:S05]  /*19fe0*/  WARPSYNC.COLLECTIVE R15, `(.L_x_1452) ;  /* 0x000000000f087348 */ /* 0x005fea0003c00000 */
[----:B------:R1:W3:Y:S02]  /*19ff0*/  SHFL.IDX P6, R14, R13, R12, R11 ;  /* 0x0000000c0d0e7389 */ /* 0x0002e400000c000b */
[----:B0123--:R-:W-:Y:S01]  /*1a000*/  ENDCOLLECTIVE ;  /* 0x000000000000791b */ /* 0x00ffe20003800000 */
.L_x_1452:
[----:B------:R-:W-:Y:S05]  /*1a010*/  BSYNC B0 ;  /* 0x0000000000007941 */ /* 0x000fea0003800000 */
.L_x_1451:
[----:B------:R-:W-:Y:S05]  /*1a020*/  BRA `(.L_x_1453) ;  /* 0xffffff9c00f07947 */ /* 0x000fea000383ffff */
.L_x_1338:
[----:B------:R-:W-:Y:S01]  /*1a030*/  BSSY B0, `(.L_x_1454) ;  /* 0x0000006000007945 */ /* 0x000fe20003800000 */
[----:B------:R-:W-:-:S07]  /*1a040*/  IMAD.MOV.U32 R15, RZ, RZ, -0x1 ;  /* 0xffffffffff0f7424 */ /* 0x000fce00078e00ff */
[----:B012---:R-:W-:Y:S05]  /*1a050*/  WARPSYNC.COLLECTIVE R15, `(.L_x_1455) ;  /* 0x000000000f0c7348 */ /* 0x007fea0003c00000 */
[----:B------:R-:W-:Y:S02]  /*1a060*/  ELECT P6, UR62, PT ;  /* 0x00000000003e782f */ /* 0x000fe400038c0000 */
[----:B------:R-:W-:Y:S01]  /*1a070*/  MOV R14, UR62 ;  /* 0x0000003e000e7c02 */ /* 0x000fe20008000f00 */
[----:B012---:R-:W-:Y:S10]  /*1a080*/  ENDCOLLECTIVE ;  /* 0x000000000000791b */ /* 0x007ff40003800000 */
.L_x_1455:
[----:B------:R-:W-:Y:S05]  /*1a090*/  BSYNC B0 ;  /* 0x0000000000007941 */ /* 0x000fea0003800000 */
.L_x_1454:
[----:B------:R-:W-:Y:S05]  /*1a0a0*/  BRA `(.L_x_1456) ;  /* 0xffffff9c00fc7947 */ /* 0x000fea000383ffff */
.L_x_1340:
[----:B-1----:R1:W3:Y:S02]  /*1a0b0*/  SYNCS.PHASECHK.TRANS64.TRYWAIT P0, [R0+URZ+0x30840], R2 ;  /* 0x03084002000075a7 */ /* 0x0022e4000800017f */
[----:B---3--:R-:W-:Y:S05]  /*1a0c0*/  @!P0 NANOSLEEP.SYNCS 0x989680 ;  /* 0x009896800000895d */ /* 0x008fea0003900000 */
[----:B------:R-:W3:Y:S02]  /*1a0d0*/  @!P0 SYNCS.PHASECHK.TRANS64 P0, [R0+URZ+0x30840], R2 ;  /* 0x03084002000085a7 */ /* 0x000ee4000800007f */
[----:B---3--:R-:W-:Y:S05]  /*1a0e0*/  @!P0 BRA `(.L_x_1340) ;  /* 0xfffffffc00f08947 */ /* 0x008fea000383ffff */
[----:B------:R-:W-:Y:S05]  /*1a0f0*/  BRA `(.L_x_1457) ;  /* 0xffffffa000607947 */ /* 0x000fea000383ffff */
.L_x_1344:
        /* <DEDUP_REMOVED lines=15> */
.L_x_1458:
[----:B------:R-:W-:Y:S02]  /*1a1f0*/  IMAD.MOV.U32 R13, RZ, RZ, R4 ;  /* 0x000000ffff0d7224 */ /* 0x000fe400078e0004 */
[----:B------:R-:W-:-:S07]  /*1a200*/  IMAD.MOV.U32 R6, RZ, RZ, R14 ;  /* 0x000000ffff067224 */ /* 0x000fce00078e000e */
[----:B------:R-:W-:Y:S05]  /*1a210*/  WARPSYNC.COLLECTIVE R15, `(.L_x_1459) ;  /* 0x000000000f087348 */ /* 0x000fea0003c00000 */
[----:B------:R0:W1:Y:S02]  /*1a220*/  SHFL.IDX P6, R14, R13, R12, R11 ;  /* 0x0000000c0d0e7389 */ /* 0x00006400000c000b */
[----:B01----:R-:W-:Y:S01]  /*1a230*/  ENDCOLLECTIVE ;  /* 0x000000000000791b */ /* 0x003fe20003800000 */
.L_x_1459:
        /* <DEDUP_REMOVED lines=20> */
.L_x_1460:
[----:B------:R-:W-:Y:S02]  /*1a380*/  IMAD.MOV.U32 R13, RZ, RZ, R4 ;  /* 0x000000ffff0d7224 */ /* 0x000fe400078e0004 */
[----:B------:R-:W-:-:S07]  /*1a390*/  IMAD.MOV.U32 R6, RZ, RZ, R14 ;  /* 0x000000ffff067224 */ /* 0x000fce00078e000e */
[----:B------:R-:W-:Y:S05]  /*1a3a0*/  WARPSYNC.COLLECTIVE R15, `(.L_x_1461) ;  /* 0x000000000f087348 */ /* 0x000fea0003c00000 */
[----:B------:R0:W1:Y:S02]  /*1a3b0*/  SHFL.IDX P6, R14, R13, R12, R11 ;  /* 0x0000000c0d0e7389 */ /* 0x00006400000c000b */
[----:B01----:R-:W-:Y:S01]  /*1a3c0*/  ENDCOLLECTIVE ;  /* 0x000000000000791b */ /* 0x003fe20003800000 */
.L_x_1461:
        /* <DEDUP_REMOVED lines=20> */
.L_x_1462:
[----:B------:R-:W-:Y:S02]  /*1a510*/  IMAD.MOV.U32 R13, RZ, RZ, R4 ;  /* 0x000000ffff0d7224 */ /* 0x000fe400078e0004 */
[----:B------:R-:W-:-:S07]  /*1a520*/  IMAD.MOV.U32 R6, RZ, RZ, R14 ;  /* 0x000000ffff067224 */ /* 0x000fce00078e000e */
[----:B------:R-:W-:Y:S05]  /*1a530*/  WARPSYNC.COLLECTIVE R15, `(.L_x_1463) ;  /* 0x000000000f087348 */ /* 0x000fea0003c00000 */
[----:B------:R0:W1:Y:S02]  /*1a540*/  SHFL.IDX P6, R14, R13, R12, R11 ;  /* 0x0000000c0d0e7389 */ /* 0x00006400000c000b */
[----:B01----:R-:W-:Y:S01]  /*1a550*/  ENDCOLLECTIVE ;  /* 0x000000000000791b */ /* 0x003fe20003800000 */
.L_x_1463:
        /* <DEDUP_REMOVED lines=20> */
.L_x_1464:
[----:B------:R-:W-:Y:S02]  /*1a6a0*/  IMAD.MOV.U32 R13, RZ, RZ, R4 ;  /* 0x000000ffff0d7224 */ /* 0x000fe400078e0004 */
[----:B------:R-:W-:-:S07]  /*1a6b0*/  IMAD.MOV.U32 R6, RZ, RZ, R14 ;  /* 0x000000ffff067224 */ /* 0x000fce00078e000e */
[----:B------:R-:W-:Y:S05]  /*1a6c0*/  WARPSYNC.COLLECTIVE R15, `(.L_x_1465) ;  /* 0x000000000f087348 */ /* 0x000fea0003c00000 */
[----:B------:R0:W1:Y:S02]  /*1a6d0*/  SHFL.IDX P6, R14, R13, R12, R11 ;  /* 0x0000000c0d0e7389 */ /* 0x00006400000c000b */
[----:B01----:R-:W-:Y:S01]  /*1a6e0*/  ENDCOLLECTIVE ;  /* 0x000000000000791b */ /* 0x003fe20003800000 */
.L_x_1465:
        /* <DEDUP_REMOVED lines=20> */
.L_x_1466:
[----:B------:R-:W-:Y:S02]  /*1a830*/  IMAD.MOV.U32 R13, RZ, RZ, R4 ;  /* 0x000000ffff0d7224 */ /* 0x000fe400078e0004 */
[----:B------:R-:W-:-:S07]  /*1a840*/  IMAD.MOV.U32 R6, RZ, RZ, R14 ;  /* 0x000000ffff067224 */ /* 0x000fce00078e000e */
[----:B------:R-:W-:Y:S05]  /*1a850*/  WARPSYNC.COLLECTIVE R15, `(.L_x_1467) ;  /* 0x000000000f087348 */ /* 0x000fea0003c00000 */
[----:B------:R0:W1:Y:S02]  /*1a860*/  SHFL.IDX P6, R14, R13, R12, R11 ;  /* 0x0000000c0d0e7389 */ /* 0x00006400000c000b */
[----:B01----:R-:W-:Y:S01]  /*1a870*/  ENDCOLLECTIVE ;  /* 0x000000000000791b */ /* 0x003fe20003800000 */
.L_x_1467:
        /* <DEDUP_REMOVED lines=20> */
.L_x_1468:
[----:B------:R-:W-:Y:S02]  /*1a9c0*/  IMAD.MOV.U32 R13, RZ, RZ, R4 ;  /* 0x000000ffff0d7224 */ /* 0x000fe400078e0004 */
[----:B------:R-:W-:-:S07]  /*1a9d0*/  IMAD.MOV.U32 R6, RZ, RZ, R14 ;  /* 0x000000ffff067224 */ /* 0x000fce00078e000e */
[----:B------:R-:W-:Y:S05]  /*1a9e0*/  WARPSYNC.COLLECTIVE R15, `(.L_x_1469) ;  /* 0x000000000f087348 */ /* 0x000fea0003c00000 */
[----:B------:R0:W1:Y:S02]  /*1a9f0*/  SHFL.IDX P6, R14, R13, R12, R11 ;  /* 0x0000000c0d0e7389 */ /* 0x00006400000c000b */
[----:B01----:R-:W-:Y:S01]  /*1aa00*/  ENDCOLLECTIVE ;  /* 0x000000000000791b */ /* 0x003fe20003800000 */
.L_x_1469:
        /* <DEDUP_REMOVED lines=18> */
.L_x_1470:
[----:B------:R-:W-:-:S05]  /*1ab30*/  VIADD R7, R0, 0x60 ;  /* 0x0000006000077836 */ /* 0x000fca0000000000 */
[----:B------:R-:W-:Y:S01]  /*1ab40*/  ISETP.GE.AND P5, PT, R7, R2, PT ;  /* 0x000000020700720c */ /* 0x000fe20003fa6270 */
[----:B------:R-:W-:Y:S02]  /*1ab50*/  IMAD.MOV.U32 R13, RZ, RZ, R4 ;  /* 0x000000ffff0d7224 */ /* 0x000fe400078e0004 */
[----:B------:R-:W-:-:S10]  /*1ab60*/  IMAD.MOV.U32 R8, RZ, RZ, R14 ;  /* 0x000000ffff087224 */ /* 0x000fd400078e000e */
[----:B------:R-:W-:Y:S05]  /*1ab70*/  WARPSYNC.COLLECTIVE R15, `(.L_x_1471) ;  /* 0x000000000f087348 */ /* 0x000fea0003c00000 */
[----:B------:R0:W1:Y:S02]  /*1ab80*/  SHFL.IDX P6, R14, R13, R12, R11 ;  /* 0x0000000c0d0e7389 */ /* 0x00006400000c000b */
[----:B01----:R-:W-:Y:S01]  /*1ab90*/  ENDCOLLECTIVE ;  /* 0x000000000000791b */ /* 0x003fe20003800000 */
.L_x_1471:
        /* <DEDUP_REMOVED lines=18> */
.L_x_1472:
[----:B------:R-:W-:Y:S02]  /*1acc0*/  IMAD.MOV.U32 R13, RZ, RZ, R4 ;  /* 0x000000ffff0d7224 */ /* 0x000fe400078e0004 */
[----:B------:R-:W-:-:S07]  /*1acd0*/  IMAD.MOV.U32 R5, RZ, RZ, R14 ;  /* 0x000000ffff057224 */ /* 0x000fce00078e000e */
[----:B------:R-:W-:Y:S05]  /*1ace0*/  WARPSYNC.COLLECTIVE R15, `(.L_x_1473) ;  /* 0x000000000f087348 */ /* 0x000fea0003c00000 */
[----:B------:R0:W1:Y:S02]  /*1acf0*/  SHFL.IDX P6, R14, R13, R12, R11 ;  /* 0x0000000c0d0e7389 */ /* 0x00006400000c000b */
[----:B01----:R-:W-:Y:S01]  /*1ad00*/  ENDCOLLECTIVE ;  /* 0x000000000000791b */ /* 0x003fe20003800000 */
.L_x_1473:
[----:B------:R-:W-:Y:S01]  /*1ad10*/  IMAD.MOV.U32 R3, RZ, RZ, R14 ;  /* 0x000000ffff037224 */ /* 0x000fe200078e000e */
[----:B------:R-:W-:Y:S06]  /*1ad20*/  BRA `(.L_x_1474) ;  /* 0xffffffa400247947 */ /* 0x000fec000383ffff */
.L_x_1349:
[----:B0-----:R0:W3:Y:S02]  /*1ad30*/  SYNCS.PHASECHK.TRANS64.TRYWAIT P0, [R18+URZ+0x30820], R0 ;  /* 0x03082000120075a7 */ /* 0x0010e4000800017f */
[----:B---3--:R-:W-:Y:S05]  /*1ad40*/  @!P0 NANOSLEEP.SYNCS 0x989680 ;  /* 0x009896800000895d */ /* 0x008fea0003900000 */
[----:B------:R-:W3:Y:S02]  /*1ad50*/  @!P0 SYNCS.PHASECHK.TRANS64 P0, [R18+URZ+0x30820], R0 ;  /* 0x03082000120085a7 */ /* 0x000ee4000800007f */
[----:B---3--:R-:W-:Y:S05]  /*1ad60*/  @!P0 BRA `(.L_x_1349) ;  /* 0xfffffffc00f08947 */ /* 0x008fea000383ffff */
[----:B------:R-:W-:Y:S05]  /*1ad70*/  BRA `(.L_x_1475) ;  /* 0xffffffa400a07947 */ /* 0x000fea000383ffff */
.L_x_1358:
[----:B-1----:R1:W2:Y:S02]  /*1ad80*/  SYNCS.PHASECHK.TRANS64.TRYWAIT P0, [R3+URZ+0x30840], R2 ;  /* 0x03084002030075a7 */ /* 0x0022a4000800017f */
[----:B--2---:R-:W-:Y:S05]  /*1ad90*/  @!P0 NANOSLEEP.SYNCS 0x989680 ;  /* 0x009896800000895d */ /* 0x004fea0003900000 */
[----:B------:R-:W2:Y:S02]  /*1ada0*/  @!P0 SYNCS.PHASECHK.TRANS64 P0, [R3+URZ+0x30840], R2 ;  /* 0x03084002030085a7 */ /* 0x000ea4000800007f */
[----:B--2---:R-:W-:Y:S05]  /*1adb0*/  @!P0 BRA `(.L_x_1358) ;  /* 0xfffffffc00f08947 */ /* 0x004fea000383ffff */
[----:B------:R-:W-:Y:S05]  /*1adc0*/  BRA `(.L_x_1476) ;  /* 0xffffffa800987947 */ /* 0x000fea000383ffff */
.L_x_1366:
[----:B0-----:R0:W1:Y:S02]  /*1add0*/  SYNCS.PHASECHK.TRANS64.TRYWAIT P0, [R3+URZ+0x60], R2 ;  /* 0x00006002030075a7 */ /* 0x001064000800017f */
[----:B-1----:R-:W-:Y:S05]  /*1ade0*/  @!P0 NANOSLEEP.SYNCS 0x989680 ;  /* 0x009896800000895d */ /* 0x002fea0003900000 */
[----:B------:R-:W1:Y:S02]  /*1adf0*/  @!P0 SYNCS.PHASECHK.TRANS64 P0, [R3+URZ+0x60], R2 ;  /* 0x00006002030085a7 */ /* 0x000e64000800007f */
[----:B-1----:R-:W-:Y:S05]  /*1ae00*/  @!P0 BRA `(.L_x_1366) ;  /* 0xfffffffc00f08947 */ /* 0x002fea000383ffff */
[----:B------:R-:W-:Y:S05]  /*1ae10*/  BRA `(.L_x_1477) ;  /* 0xffffffac00ec7947 */ /* 0x000fea000383ffff */
.L_x_1377:
[----:B-1----:R1:W2:Y:S02]  /*1ae20*/  SYNCS.PHASECHK.TRANS64.TRYWAIT P0, [R3+URZ+0x30840], R2 ;  /* 0x03084002030075a7 */ /* 0x0022a4000800017f */
[----:B--2---:R-:W-:Y:S05]  /*1ae30*/  @!P0 NANOSLEEP.SYNCS 0x989680 ;  /* 0x009896800000895d */ /* 0x004fea0003900000 */
[----:B------:R-:W2:Y:S02]  /*1ae40*/  @!P0 SYNCS.PHASECHK.TRANS64 P0, [R3+URZ+0x30840], R2 ;  /* 0x03084002030085a7 */ /* 0x000ea4000800007f */
[----:B--2---:R-:W-:Y:S05]  /*1ae50*/  @!P0 BRA `(.L_x_1377) ;  /* 0xfffffffc00f08947 */ /* 0x004fea000383ffff */
[----:B------:R-:W-:Y:S05]  /*1ae60*/  BRA `(.L_x_1478) ;  /* 0xffffffb400f47947 */ /* 0x000fea000383ffff */
.L_x_1385:
[----:B0-----:R0:W1:Y:S02]  /*1ae70*/  SYNCS.PHASECHK.TRANS64.TRYWAIT P0, [R2+URZ+0x60], R3 ;  /* 0x00006003020075a7 */ /* 0x001064000800017f */
[----:B-1----:R-:W-:Y:S05]  /*1ae80*/  @!P0 NANOSLEEP.SYNCS 0x989680 ;  /* 0x009896800000895d */ /* 0x002fea0003900000 */
[----:B------:R-:W1:Y:S02]  /*1ae90*/  @!P0 SYNCS.PHASECHK.TRANS64 P0, [R2+URZ+0x60], R3 ;  /* 0x00006003020085a7 */ /* 0x000e64000800007f */
[----:B-1----:R-:W-:Y:S05]  /*1aea0*/  @!P0 BRA `(.L_x_1385) ;  /* 0xfffffffc00f08947 */ /* 0x002fea000383ffff */
[----:B------:R-:W-:Y:S05]  /*1aeb0*/  BRA `(.L_x_1479) ;  /* 0xffffffbc00487947 */ /* 0x000fea000383ffff */
.L_x_1396:
[----:B--2---:R2:W3:Y:S02]  /*1aec0*/  SYNCS.PHASECHK.TRANS64.TRYWAIT P0, [R2+URZ+0x30840], R3 ;  /* 0x03084003020075a7 */ /* 0x0044e4000800017f */
[----:B---3--:R-:W-:Y:S05]  /*1aed0*/  @!P0 NANOSLEEP.SYNCS 0x989680 ;  /* 0x009896800000895d */ /* 0x008fea0003900000 */
[----:B------:R-:W3:Y:S02]  /*1aee0*/  @!P0 SYNCS.PHASECHK.TRANS64 P0, [R2+URZ+0x30840], R3 ;  /* 0x03084003020085a7 */ /* 0x000ee4000800007f */
[----:B---3--:R-:W-:Y:S05]  /*1aef0*/  @!P0 BRA `(.L_x_1396) ;  /* 0xfffffffc00f08947 */ /* 0x008fea000383ffff */
[----:B------:R-:W-:Y:S05]  /*1af00*/  BRA `(.L_x_1480) ;  /* 0xffffffc400247947 */ /* 0x000fea000383ffff */
.L_x_1404:
[----:B0-----:R0:W1:Y:S02]  /*1af10*/  SYNCS.PHASECHK.TRANS64.TRYWAIT P0, [R2+URZ+0x60], R5 ;  /* 0x00006005020075a7 */ /* 0x001064000800017f */
[----:B-1----:R-:W-:Y:S05]  /*1af20*/  @!P0 NANOSLEEP.SYNCS 0x989680 ;  /* 0x009896800000895d */ /* 0x002fea0003900000 */
[----:B------:R-:W1:Y:S02]  /*1af30*/  @!P0 SYNCS.PHASECHK.TRANS64 P0, [R2+URZ+0x60], R5 ;  /* 0x00006005020085a7 */ /* 0x000e64000800007f */
[----:B-1----:R-:W-:Y:S05]  /*1af40*/  @!P0 BRA `(.L_x_1404) ;  /* 0xfffffffc00f08947 */ /* 0x002fea000383ffff */
[----:B------:R-:W-:Y:S05]  /*1af50*/  BRA `(.L_x_1481) ;  /* 0xffffffc800787947 */ /* 0x000fea000383ffff */
.L_x_1417:
[----:B--2---:R2:W3:Y:S02]  /*1af60*/  SYNCS.PHASECHK.TRANS64.TRYWAIT P0, [R0+URZ+0x30860], R2 ;  /* 0x03086002000075a7 */ /* 0x0044e4000800017f */
[----:B---3--:R-:W-:Y:S05]  /*1af70*/  @!P0 NANOSLEEP.SYNCS 0x989680 ;  /* 0x009896800000895d */ /* 0x008fea0003900000 */
[----:B------:R-:W3:Y:S02]  /*1af80*/  @!P0 SYNCS.PHASECHK.TRANS64 P0, [R0+URZ+0x30860], R2 ;  /* 0x03086002000085a7 */ /* 0x000ee4000800007f */
[----:B---3--:R-:W-:Y:S05]  /*1af90*/  @!P0 BRA `(.L_x_1417) ;  /* 0xfffffffc00f08947 */ /* 0x008fea000383ffff */
[----:B------:R-:W-:Y:S05]  /*1afa0*/  BRA `(.L_x_1482) ;  /* 0xffffffd000407947 */ /* 0x000fea000383ffff */
.L_x_1426:
[----:B------:R-:W3:Y:S01]  /*1afb0*/  LDL R3, [R1] ;  /* 0x0000000001037983 */ /* 0x000ee20000100800 */
[----:B------:R-:W-:Y:S01]  /*1afc0*/  BSSY B0, `(.L_x_1483) ;  /* 0x0000008000007945 */ /* 0x000fe20003800000 */
[----:B0-----:R-:W-:Y:S02]  /*1afd0*/  IMAD.MOV.U32 R12, RZ, RZ, RZ ;  /* 0x000000ffff0c7224 */ /* 0x001fe400078e00ff */
[----:B------:R-:W-:Y:S02]  /*1afe0*/  IMAD.MOV.U32 R11, RZ, RZ, 0x1f ;  /* 0x0000001fff0b7424 */ /* 0x000fe400078e00ff */
[----:B------:R-:W-:Y:S02]  /*1aff0*/  IMAD.MOV.U32 R15, RZ, RZ, -0x1 ;  /* 0xffffffffff0f7424 */ /* 0x000fe400078e00ff */
[----:B---3--:R-:W-:-:S07]  /*1b000*/  IMAD.MOV.U32 R13, RZ, RZ, R3 ;  /* 0x000000ffff0d7224 */ /* 0x008fce00078e0003 */
[----:B-12---:R-:W-:Y:S05]  /*1b010*/  WARPSYNC.COLLECTIVE R15, `(.L_x_1484) ;  /* 0x000000000f087348 */ /* 0x006fea0003c00000 */
[----:B------:R0:W3:Y:S02]  /*1b020*/  SHFL.IDX P6, R14, R13, R12, R11 ;  /* 0x0000000c0d0e7389 */ /* 0x0000e400000c000b */
[----:B0123--:R-:W-:Y:S01]  /*1b030*/  ENDCOLLECTIVE ;  /* 0x000000000000791b */ /* 0x00ffe20003800000 */
.L_x_1484:
[----:B------:R-:W-:Y:S05]  /*1b040*/  BSYNC B0 ;  /* 0x0000000000007941 */ /* 0x000fea0003800000 */
.L_x_1483:
        /* <DEDUP_REMOVED lines=9> */
.L_x_1485:
        /* <DEDUP_REMOVED lines=14> */
[C---:B------:R-:W-:Y:S02]  /*1b1c0*/  ISETP.GE.U32.AND P3, PT, R16.reuse, 0x4, PT ;  /* 0x000000041000780c */ /* 0x040fe40003f66070 */
[C---:B------:R-:W-:Y:S02]  /*1b1d0*/  ISETP.GE.U32.AND P4, PT, R16.reuse, 0x8, PT ;  /* 0x000000081000780c */ /* 0x040fe40003f86070 */
[----:B------:R-:W-:Y:S01]  /*1b1e0*/  ISETP.GE.U32.AND P5, PT, R16, 0x10, PT ;  /* 0x000000101000780c */ /* 0x000fe20003fa6070 */
[----:B--2---:R-:W-:Y:S01]  /*1b1f0*/  @!P1 IMAD.MOV.U32 R5, RZ, RZ, R6 ;  /* 0x000000ffff059224 */ /* 0x004fe200078e0006 */
[----:B------:R-:W-:-:S02]  /*1b200*/  CS2R R6, SRZ ;  /* 0x0000000000067805 */ /* 0x000fc4000001ff00 */
[----:B---3--:R-:W-:Y:S01]  /*1b210*/  @!P1 IMAD.MOV.U32 R7, RZ, RZ, R2 ;  /* 0x000000ffff079224 */ /* 0x008fe200078e0002 */
[----:B------:R-:W-:-:S03]  /*1b220*/  ISETP.NE.AND P1, PT, R16, RZ, PT ;  /* 0x000000ff1000720c */ /* 0x000fc60003f25270 */
[----:B------:R-:W-:-:S04]  /*1b230*/  IMAD R2, R7, R5, RZ ;  /* 0x0000000507027224 */ /* 0x000fc800078e02ff */
[----:B------:R-:W-:-:S07]  /*1b240*/  IMAD.MOV.U32 R13, RZ, RZ, R2 ;  /* 0x000000ffff0d7224 */ /* 0x000fce00078e0002 */
[----:B------:R-:W-:Y:S05]  /*1b250*/  WARPSYNC.COLLECTIVE R15, `(.L_x_1486) ;  /* 0x000000000f087348 */ /* 0x000fea0003c00000 */
[----:B------:R0:W1:Y:S02]  /*1b260*/  SHFL.UP P6, R14, R13, R12, R11 ;  /* 0x0400000c0d0e7389 */ /* 0x00006400000c000b */
[----:B01----:R-:W-:Y:S01]  /*1b270*/  ENDCOLLECTIVE ;  /* 0x000000000000791b */ /* 0x003fe20003800000 */
.L_x_1486:
        /* <DEDUP_REMOVED lines=8> */
.L_x_1487:
        /* <DEDUP_REMOVED lines=8> */
.L_x_1488:
        /* <DEDUP_REMOVED lines=8> */
.L_x_1489:
        /* <DEDUP_REMOVED lines=8> */
.L_x_1490:
        /* <DEDUP_REMOVED lines=9> */
.L_x_1491:
[----:B------:R-:W-:Y:S01]  /*1b510*/  IMAD.MOV.U32 R10, RZ, RZ, R14 ;  /* 0x000000ffff0a7224 */ /* 0x000fe200078e000e */
[----:B------:R-:W-:Y:S06]  /*1b520*/  BRA `(.L_x_1492) ;  /* 0xffffffd4002c7947 */ /* 0x000fec000383ffff */
.L_x_1429:
[----:B------:R-:W-:Y:S01]  /*1b530*/  BSSY B0, `(.L_x_1493) ;  /* 0x0000008000007945 */ /* 0x000fe20003800000 */
[----:B------:R-:W-:Y:S02]  /*1b540*/  IMAD.MOV.U32 R13, RZ, RZ, R2 ;  /* 0x000000ffff0d7224 */ /* 0x000fe400078e0002 */
[----:B------:R-:W-:Y:S02]  /*1b550*/  IMAD.MOV.U32 R12, RZ, RZ, 0x1 ;  /* 0x00000001ff0c7424 */ /* 0x000fe400078e00ff */
[----:B------:R-:W-:Y:S02]  /*1b560*/  IMAD.MOV.U32 R11, RZ, RZ, RZ ;  /* 0x000000ffff0b7224 */ /* 0x000fe400078e00ff */
[----:B------:R-:W-:-:S07]  /*1b570*/  IMAD.MOV.U32 R15, RZ, RZ, -0x1 ;  /* 0xffffffffff0f7424 */ /* 0x000fce00078e00ff */
[----:B------:R-:W-:Y:S05]  /*1b580*/  WARPSYNC.COLLECTIVE R15, `(.L_x_1494) ;  /* 0x000000000f087348 */ /* 0x000fea0003c00000 */
[----:B------:R0:W1:Y:S02]  /*1b590*/  SHFL.UP P6, R14, R13, R12, R11 ;  /* 0x0400000c0d0e7389 */ /* 0x00006400000c000b */
[----:B01----:R-:W-:Y:S01]  /*1b5a0*/  ENDCOLLECTIVE ;  /* 0x000000000000791b */ /* 0x003fe20003800000 */
.L_x_1494:
[----:B------:R-:W-:Y:S05]  /*1b5b0*/  BSYNC B0 ;  /* 0x0000000000007941 */ /* 0x000fea0003800000 */
.L_x_1493:
        /* <DEDUP_REMOVED lines=10> */
.L_x_1495:
        /* <DEDUP_REMOVED lines=8> */
.L_x_1496:
        /* <DEDUP_REMOVED lines=8> */
.L_x_1497:
        /* <DEDUP_REMOVED lines=8> */
.L_x_1498:
        /* <DEDUP_REMOVED lines=9> */
.L_x_1499:
[----:B------:R-:W-:Y:S01]  /*1b870*/  IMAD.MOV.U32 R10, RZ, RZ, R14 ;  /* 0x000000ffff0a7224 */ /* 0x000fe200078e000e */
[----:B------:R-:W-:Y:S06]  /*1b880*/  BRA `(.L_x_1500) ;  /* 0xffffffd400047947 */ /* 0x000fec000383ffff */
.L_x_1431:
[----:B------:R-:W-:Y:S01]  /*1b890*/  BSSY B0, `(.L_x_1501) ;  /* 0x0000006000007945 */ /* 0x000fe20003800000 */
[----:B------:R-:W-:Y:S01]  /*1b8a0*/  PLOP3.LUT P6, PT, P6, PT, PT, 0x8, 0x0 ;  /* 0x000000000000781c */ /* 0x000fe200037ce170 */
[----:B------:R-:W-:-:S12]  /*1b8b0*/  IMAD.MOV.U32 R15, RZ, RZ, -0x1 ;  /* 0xffffffffff0f7424 */ /* 0x000fd800078e00ff */
[----:B0-----:R-:W-:Y:S05]  /*1b8c0*/  WARPSYNC.COLLECTIVE R15, `(.L_x_1502) ;  /* 0x000000000f087348 */ /* 0x001fea0003c00000 */
[----:B------:R-:W-:Y:S01]  /*1b8d0*/  VOTE.ANY R14, PT, P6 ;  /* 0x00000000000e7806 */ /* 0x000fe200030e0100 */
[----:B0-----:R-:W-:Y:S06]  /*1b8e0*/  ENDCOLLECTIVE ;  /* 0x000000000000791b */ /* 0x001fec0003800000 */
.L_x_1502:
[----:B------:R-:W-:Y:S05]  /*1b8f0*/  BSYNC B0 ;  /* 0x0000000000007941 */ /* 0x000fea0003800000 */
.L_x_1501:
[----:B------:R0:W5:Y:S01]  /*1b900*/  LDL.LU R16, [R1+0xc] ;  /* 0x00000c0001107983 */ /* 0x0001620000300800 */
[----:B------:R-:W-:Y:S02]  /*1b910*/  IMAD.MOV.U32 R3, RZ, RZ, R14 ;  /* 0x000000ffff037224 */ /* 0x000fe400078e000e */
[----:B------:R-:W-:Y:S02]  /*1b920*/  IMAD.MOV.U32 R13, RZ, RZ, R5 ;  /* 0x000000ffff0d7224 */ /* 0x000fe400078e0005 */
[----:B------:R-:W1:Y:S01]  /*1b930*/  POPC R9, R3 ;  /* 0x0000000300097309 */ /* 0x000e620000000000 */
[----:B------:R-:W-:Y:S02]  /*1b940*/  IMAD.MOV.U32 R11, RZ, RZ, 0x1f ;  /* 0x0000001fff0b7424 */ /* 0x000fe400078e00ff */
[----:B------:R-:W-:Y:S02]  /*1b950*/  IMAD.MOV.U32 R15, RZ, RZ, -0x1 ;  /* 0xffffffffff0f7424 */ /* 0x000fe400078e00ff */
[----:B01----:R-:W-:-:S07]  /*1b960*/  IMAD.MOV.U32 R12, RZ, RZ, R9 ;  /* 0x000000ffff0c7224 */ /* 0x003fce00078e0009 */
[----:B-----5:R-:W-:Y:S05]  /*1b970*/  WARPSYNC.COLLECTIVE R15, `(.L_x_1503) ;  /* 0x000000000f087348 */ /* 0x020fea0003c00000 */
[----:B------:R0:W1:Y:S02]  /*1b980*/  SHFL.IDX P6, R14, R13, R12, R11 ;  /* 0x0000000c0d0e7389 */ /* 0x00006400000c000b */
[----:B01---5:R-:W-:Y:S01]  /*1b990*/  ENDCOLLECTIVE ;  /* 0x000000000000791b */ /* 0x023fe20003800000 */
.L_x_1503:
[----:B------:R-:W-:Y:S02]  /*1b9a0*/  IMAD.MOV.U32 R13, RZ, RZ, R7 ;  /* 0x000000ffff0d7224 */ /* 0x000fe400078e0007 */
[----:B------:R-:W-:-:S07]  /*1b9b0*/  IMAD.MOV.U32 R4, RZ, RZ, R14 ;  /* 0x000000ffff047224 */ /* 0x000fce00078e000e */
[----:B------:R-:W-:Y:S05]  /*1b9c0*/  WARPSYNC.COLLECTIVE R15, `(.L_x_1504) ;  /* 0x000000000f087348 */ /* 0x000fea0003c00000 */
[----:B------:R0:W1:Y:S02]  /*1b9d0*/  SHFL.IDX P6, R14, R13, R12, R11 ;  /* 0x0000000c0d0e7389 */ /* 0x00006400000c000b */
[----:B01----:R-:W-:Y:S01]  /*1b9e0*/  ENDCOLLECTIVE ;  /* 0x000000000000791b */ /* 0x003fe20003800000 */
.L_x_1504:
[----:B------:R-:W-:Y:S02]  /*1b9f0*/  IMAD.MOV.U32 R7, RZ, RZ, R14 ;  /* 0x000000ffff077224 */ /* 0x000fe400078e000e */
[----:B------:R-:W-:-:S05]  /*1ba00*/  IMAD.IADD R5, R9, 0x1, R16 ;  /* 0x0000000109057824 */ /* 0x000fca00078e0210 */
[----:B------:R1:W-:Y:S01]  /*1ba10*/  STL [R1+0xc], R5 ;  /* 0x00000c0501007387 */ /* 0x0003e20000100800 */
[----:B------:R-:W-:Y:S05]  /*1ba20*/  BRA `(.L_x_1505) ;  /* 0xffffffd000e47947 */ /* 0x000fea000383ffff */
.L_x_1433:
[----:B------:R-:W-:Y:S01]  /*1ba30*/  BSSY B0, `(.L_x_1506) ;  /* 0x0000008000007945 */ /* 0x000fe20003800000 */
[----:B------:R-:W-:Y:S02]  /*1ba40*/  IMAD.MOV.U32 R13, RZ, RZ, R2 ;  /* 0x000000ffff0d7224 */ /* 0x000fe400078e0002 */
[----:B------:R-:W-:Y:S02]  /*1ba50*/  IMAD.MOV.U32 R12, RZ, RZ, R9 ;  /* 0x000000ffff0c7224 */ /* 0x000fe400078e0009 */
[----:B------:R-:W-:Y:S02]  /*1ba60*/  IMAD.MOV.U32 R11, RZ, RZ, 0x1f ;  /* 0x0000001fff0b7424 */ /* 0x000fe400078e00ff */
[----:B------:R-:W-:-:S07]  /*1ba70*/  IMAD.MOV.U32 R15, RZ, RZ, -0x1 ;  /* 0xffffffffff0f7424 */ /* 0x000fce00078e00ff */
[----:B01----:R-:W-:Y:S05]  /*1ba80*/  WARPSYNC.COLLECTIVE R15, `(.L_x_1507) ;  /* 0x000000000f087348 */ /* 0x003fea0003c00000 */
[----:B------:R2:W3:Y:S02]  /*1ba90*/  SHFL.IDX P6, R14, R13, R12, R11 ;  /* 0x0000000c0d0e7389 */ /* 0x0004e400000c000b */
[----:B0123--:R-:W-:Y:S01]  /*1baa0*/  ENDCOLLECTIVE ;  /* 0x000000000000791b */ /* 0x00ffe20003800000 */
.L_x_1507:
[----:B------:R-:W-:Y:S05]  /*1bab0*/  BSYNC B0 ;  /* 0x0000000000007941 */ /* 0x000fea0003800000 */
.L_x_1506:
[----:B------:R-:W-:Y:S01]  /*1bac0*/  IMAD.MOV.U32 R2, RZ, RZ, R14 ;  /* 0x000000ffff027224 */ /* 0x000fe200078e000e */
[----:B------:R-:W-:Y:S06]  /*1bad0*/  BRA `(.L_x_1508) ;  /* 0xffffffd000d07947 */ /* 0x000fec000383ffff */
.L_x_1439:
[----:B0-----:R0:W1:Y:S02]  /*1bae0*/  SYNCS.PHASECHK.TRANS64.TRYWAIT P0, [R0+URZ+0x30820], R3 ;  /* 0x03082003000075a7 */ /* 0x001064000800017f */
[----:B-1----:R-:W-:Y:S05]  /*1baf0*/  @!P0 NANOSLEEP.SYNCS 0x989680 ;  /* 0x009896800000895d */ /* 0x002fea0003900000 */
[----:B------:R-:W1:Y:S02]  /*1bb00*/  @!P0 SYNCS.PHASECHK.TRANS64 P0, [R0+URZ+0x30820], R3 ;  /* 0x03082003000085a7 */ /* 0x000e64000800007f */
[----:B-1----:R-:W-:Y:S05]  /*1bb10*/  @!P0 BRA `(.L_x_1439) ;  /* 0xfffffffc00f08947 */ /* 0x002fea000383ffff */
[----:B------:R-:W-:Y:S05]  /*1bb20*/  BRA `(.L_x_1509) ;  /* 0xffffffdc00747947 */ /* 0x000fea000383ffff */
.L_x_1440:
[----:B------:R-:W1:Y:S01]  /*1bb30*/  S2R R2, SR_TID.X ;  /* 0x0000000000027919 */ /* 0x000e620000002100 */
[----:B------:R-:W-:Y:S01]  /*1bb40*/  BSSY B0, `(.L_x_1510) ;  /* 0x000000a000007945 */ /* 0x000fe20003800000 */
[----:B------:R-:W-:Y:S02]  /*1bb50*/  IMAD.MOV.U32 R12, RZ, RZ, RZ ;  /* 0x000000ffff0c7224 */ /* 0x000fe400078e00ff */
[----:B---3--:R-:W-:Y:S02]  /*1bb60*/  IMAD.MOV.U32 R11, RZ, RZ, 0x1f ;  /* 0x0000001fff0b7424 */ /* 0x008fe400078e00ff */
[----:B------:R-:W-:Y:S01]  /*1bb70*/  IMAD.MOV.U32 R15, RZ, RZ, -0x1 ;  /* 0xffffffffff0f7424 */ /* 0x000fe200078e00ff */
[----:B-1----:R-:W-:-:S04]  /*1bb80*/  SHF.R.U32.HI R2, RZ, 0x5, R2 ;  /* 0x00000005ff027819 */ /* 0x002fc80000011602 */
[----:B------:R-:W-:-:S05]  /*1bb90*/  LOP3.LUT R2, R2, 0x3, RZ, 0xc0, !PT ;  /* 0x0000000302027812 */ /* 0x000fca00078ec0ff */
[----:B------:R-:W-:-:S07]  /*1bba0*/  IMAD.MOV.U32 R13, RZ, RZ, R2 ;  /* 0x000000ffff0d7224 */ /* 0x000fce00078e0002 */
[----:B0-----:R-:W-:Y:S05]  /*1bbb0*/  WARPSYNC.COLLECTIVE R15, `(.L_x_1511) ;  /* 0x000000000f087348 */ /* 0x001fea0003c00000 */
[----:B------:R1:W2:Y:S02]  /*1bbc0*/  SHFL.IDX P6, R14, R13, R12, R11 ;  /* 0x0000000c0d0e7389 */ /* 0x0002a400000c000b */
[----:B012---:R-:W-:Y:S01]  /*1bbd0*/  ENDCOLLECTIVE ;  /* 0x000000000000791b */ /* 0x007fe20003800000 */
.L_x_1511:
[----:B------:R-:W-:Y:S05]  /*1bbe0*/  BSYNC B0 ;  /* 0x0000000000007941 */ /* 0x000fea0003800000 */
.L_x_1510:
[----:B------:R-:W-:Y:S05]  /*1bbf0*/  BRA `(.L_x_1512) ;  /* 0xffffffdc005c7947 */ /* 0x000fea000383ffff */
.L_x_1443:
[----:B------:R-:W-:Y:S01]  /*1bc00*/  BSSY B1, `(.L_x_1513) ;  /* 0x0000006000017945 */ /* 0x000fe20003800000 */
[----:B------:R-:W-:-:S07]  /*1bc10*/  IMAD.MOV.U32 R15, RZ, RZ, -0x1 ;  /* 0xffffffffff0f7424 */ /* 0x000fce00078e00ff */
[----:B01-3--:R-:W-:Y:S05]  /*1bc20*/  WARPSYNC.COLLECTIVE R15, `(.L_x_1514) ;  /* 0x000000000f0c7348 */ /* 0x00bfea0003c00000 */
[----:B------:R-:W-:Y:S02]  /*1bc30*/  ELECT P6, UR62, PT ;  /* 0x00000000003e782f */ /* 0x000fe400038c0000 */
[----:B------:R-:W-:Y:S01]  /*1bc40*/  MOV R14, UR62 ;  /* 0x0000003e000e7c02 */ /* 0x000fe20008000f00 */
[----:B01-3--:R-:W-:Y:S10]  /*1bc50*/  ENDCOLLECTIVE ;  /* 0x000000000000791b */ /* 0x00bff40003800000 */
.L_x_1514:
[----:B------:R-:W-:Y:S05]  /*1bc60*/  BSYNC B1 ;  /* 0x0000000000017941 */ /* 0x000fea0003800000 */
.L_x_1513:
[----:B------:R-:W-:Y:S05]  /*1bc70*/  BRA `(.L_x_1515) ;  /* 0xffffffdc00547947 */ /* 0x000fea000383ffff */
.L_x_1445:
[----:B0-----:R0:W1:Y:S02]  /*1bc80*/  SYNCS.PHASECHK.TRANS64.TRYWAIT P0, [R6+URZ], R5 ;  /* 0x00000005060075a7 */ /* 0x001064000800017f */
[----:B-1----:R-:W-:Y:S05]  /*1bc90*/  @!P0 NANOSLEEP.SYNCS 0x989680 ;  /* 0x009896800000895d */ /* 0x002fea0003900000 */
[----:B------:R-:W1:Y:S02]  /*1bca0*/  @!P0 SYNCS.PHASECHK.TRANS64 P0, [R6+URZ], R5 ;  /* 0x00000005060085a7 */ /* 0x000e64000800007f */
[----:B-1----:R-:W-:Y:S05]  /*1bcb0*/  @!P0 BRA `(.L_x_1445) ;  /* 0xfffffffc00f08947 */ /* 0x002fea000383ffff */
[----:B------:R-:W-:Y:S05]  /*1bcc0*/  BRA `(.L_x_1516) ;  /* 0xffffffdc00947947 */ /* 0x000fea000383ffff */
.L_x_1446:
[----:B-1----:R1:W2:Y:S02]  /*1bcd0*/  SYNCS.PHASECHK.TRANS64.TRYWAIT P0, [R7+URZ], R2 ;  /* 0x00000002070075a7 */ /* 0x0022a4000800017f */
[----:B--2---:R-:W-:Y:S05]  /*1bce0*/  @!P0 NANOSLEEP.SYNCS 0x989680 ;  /* 0x009896800000895d */ /* 0x004fea0003900000 */
[----:B------:R-:W2:Y:S02]  /*1bcf0*/  @!P0 SYNCS.PHASECHK.TRANS64 P0, [R7+URZ], R2 ;  /* 0x00000002070085a7 */ /* 0x000ea4000800007f */
[----:B--2---:R-:W-:Y:S05]  /*1bd00*/  @!P0 BRA `(.L_x_1446) ;  /* 0xfffffffc00f08947 */ /* 0x004fea000383ffff */
[----:B------:R-:W-:Y:S05]  /*1bd10*/  BRA `(.L_x_1517) ;  /* 0xffffffdc00887947 */ /* 0x000fea000383ffff */
.L_x_1448:
[----:B--2---:R2:W4:Y:S02]  /*1bd20*/  SYNCS.PHASECHK.TRANS64.TRYWAIT P0, [R4+URZ], R5 ;  /* 0x00000005040075a7 */ /* 0x004524000800017f */
[----:B----4-:R-:W-:Y:S05]  /*1bd30*/  @!P0 NANOSLEEP.SYNCS 0x989680 ;  /* 0x009896800000895d */ /* 0x010fea0003900000 */
[----:B------:R-:W4:Y:S02]  /*1bd40*/  @!P0 SYNCS.PHASECHK.TRANS64 P0, [R4+URZ], R5 ;  /* 0x00000005040085a7 */ /* 0x000f24000800007f */
[----:B----4-:R-:W-:Y:S05]  /*1bd50*/  @!P0 BRA `(.L_x_1448) ;  /* 0xfffffffc00f08947 */ /* 0x010fea000383ffff */
[----:B------:R-:W-:Y:S05]  /*1bd60*/  BRA `(.L_x_1518) ;  /* 0xffffffdc008c7947 */ /* 0x000fea000383ffff */
.L_x_1519:
        /* <DEDUP_REMOVED lines=9> */
.L_x_14843:


//--------------------- .text._ZN7cutlass13device_kernelIN5flash11enable_sm90INS1_16FlashAttnFwdSm90INS1_25CollectiveMainloopFwdSm90ILi2EN4cute5tupleIJNS5_1CILi1EEES8_S8_EEENS6_IJNS7_ILi128EEENS7_ILi64EEENS7_ILi256EEEEEELi256ENS_10bfloat16_tEfNS_4arch4Sm90ELb0ELb1ELb0ELb1ELb0ELb1ELb0ELb1ELb1ELb1ELb1ELb0EEENS1_21CollectiveEpilogueFwdINS6_IJSA_SC_SB_EEES9_SE_SG_Li256ELb1ELb1ELb1ELb0EEENS1_36VarlenDynamicPersistentTileSchedulerILi128ELi64ELi256ELi128ELb1ELb1ELb1ELb1ELb0ELb1EEEEEEEEEvNT_6ParamsE --------------------------
	.section	.text._ZN7cutlass13device_kernelIN5flash11enable_sm90INS1_16FlashAttnFwdSm90INS1_25CollectiveMainloopFwdSm90ILi2EN4cute5tupleIJNS5_1CILi1EEES8_S8_EEENS6_IJNS7_ILi128EEENS7_ILi64EEENS7_ILi256EEEEEELi256ENS_10bfloat16_tEfNS_4arch4Sm90ELb0ELb1ELb0ELb1ELb0ELb1ELb0ELb1ELb1ELb1ELb1ELb0EEENS1_21CollectiveEpilogueFwdINS6_IJSA_SC_SB_EEES9_SE_SG_Li256ELb1ELb1ELb1ELb0EEENS1_36VarlenDynamicPersistentTileSchedulerILi128ELi64ELi256ELi128ELb1ELb1ELb1ELb1ELb0ELb1EEEEEEEEEvNT_6ParamsE,"ax",@progbits
	.align	128
.text._ZN7cutlass13device_kernelIN5flash11enable_sm90INS1_16FlashAttnFwdSm90INS1_25CollectiveMainloopFwdSm90ILi2EN4cute5tupleIJNS5_1CILi1EEES8_S8_EEENS6_IJNS7_ILi128EEENS7_ILi64EEENS7_ILi256EEEEEELi256ENS_10bfloat16_tEfNS_4arch4Sm90ELb0ELb1ELb0ELb1ELb0ELb1ELb0ELb1ELb1ELb1ELb1ELb0EEENS1_21CollectiveEpilogueFwdINS6_IJSA_SC_SB_EEES9_SE_SG_Li256ELb1ELb1ELb1ELb0EEENS1_36VarlenDynamicPersistentTileSchedulerILi128ELi64ELi256ELi128ELb1ELb1ELb1ELb1ELb0ELb1EEEEEEEEEvNT_6ParamsE:
        .type           _ZN7cutlass13device_kernelIN5flash11enable_sm90INS1_16FlashAttnFwdSm90INS1_25CollectiveMainloopFwdSm90ILi2EN4cute5tupleIJNS5_1CILi1EEES8_S8_EEENS6_IJNS7_ILi128EEENS7_ILi64EEENS7_ILi256EEEEEELi256ENS_10bfloat16_tEfNS_4arch4Sm90ELb0ELb1ELb0ELb1ELb0ELb1ELb0ELb1ELb1ELb1ELb1ELb0EEENS1_21CollectiveEpilogueFwdINS6_IJSA_SC_SB_EEES9_SE_SG_Li256ELb1ELb1ELb1ELb0EEENS1_36VarlenDynamicPersistentTileSchedulerILi128ELi64ELi256ELi128ELb1ELb1ELb1ELb1ELb0ELb1EEEEEEEEEvNT_6ParamsE,@function
        .size           _ZN7cutlass13device_kernelIN5flash11enable_sm90INS1_16FlashAttnFwdSm90INS1_25CollectiveMainloopFwdSm90ILi2EN4cute5tupleIJNS5_1CILi1EEES8_S8_EEENS6_IJNS7_ILi128EEENS7_ILi64EEENS7_ILi256EEEEEELi256ENS_10bfloat16_tEfNS_4arch4Sm90ELb0ELb1ELb0ELb1ELb0ELb1ELb0ELb1ELb1ELb1ELb1ELb0EEENS1_21CollectiveEpilogueFwdINS6_IJSA_SC_SB_EEES9_SE_SG_Li256ELb1ELb1ELb1ELb0EEENS1_36VarlenDynamicPersistentTileSchedulerILi128ELi64ELi256ELi128ELb1ELb1ELb1ELb1ELb0ELb1EEEEEEEEEvNT_6ParamsE,(.L_x_14844 - _ZN7cutlass13device_kernelIN5flash11enable_sm90INS1_16FlashAttnFwdSm90INS1_25CollectiveMainloopFwdSm90ILi2EN4cute5tupleIJNS5_1CILi1EEES8_S8_EEENS6_IJNS7_ILi128EEENS7_ILi64EEENS7_ILi256EEEEEELi256ENS_10bfloat16_tEfNS_4arch4Sm90ELb0ELb1ELb0ELb1ELb0ELb1ELb0ELb1ELb1ELb1ELb1ELb0EEENS1_21CollectiveEpilogueFwdINS6_IJSA_SC_SB_EEES9_SE_SG_Li256ELb1ELb1ELb1ELb0EEENS1_36VarlenDynamicPersistentTileSchedulerILi128ELi64ELi256ELi128ELb1ELb1ELb1ELb1ELb0ELb1EEEEEEEEEvNT_6ParamsE)
        .other          _ZN7cutlass13device_kernelIN5flash11enable_sm90INS1_16FlashAttnFwdSm90INS1_25CollectiveMainloopFwdSm90ILi2EN4cute5tupleIJNS5_1CILi1EEES8_S8_EEENS6_IJNS7_ILi128EEENS7_ILi64EEENS7_ILi256EEEEEELi256ENS_10bfloat16_tEfNS_4arch4Sm90ELb0ELb1ELb0ELb1ELb0ELb1ELb0ELb1ELb1ELb1ELb1ELb0EEENS1_21CollectiveEpilogueFwdINS6_IJSA_SC_SB_EEES9_SE_SG_Li256ELb1ELb1ELb1ELb0EEENS1_36VarlenDynamicPersistentTileSchedulerILi128ELi64ELi256ELi128ELb1ELb1ELb1ELb1ELb0ELb1EEEEEEEEEvNT_6ParamsE,@"STO_CUDA_ENTRY STV_DEFAULT"
_ZN7cutlass13device_kernelIN5flash11enable_sm90INS1_16FlashAttnFwdSm90INS1_25CollectiveMainloopFwdSm90ILi2EN4cute5tupleIJNS5_1CILi1EEES8_S8_EEENS6_IJNS7_ILi128EEENS7_ILi64EEENS7_ILi256EEEEEELi256ENS_10bfloat16_tEfNS_4arch4Sm90ELb0ELb1ELb0ELb1ELb0ELb1ELb0ELb1ELb1ELb1ELb1ELb0EEENS1_21CollectiveEpilogueFwdINS6_IJSA_SC_SB_EEES9_SE_SG_Li256ELb1ELb1ELb1ELb0EEENS1_36VarlenDynamicPersistentTileSchedulerILi128ELi64ELi256ELi128ELb1ELb1ELb1ELb1ELb0ELb1EEEEEEEEEvNT_6ParamsE:
        /* <DEDUP_REMOVED lines=24> */
.L_x_1521:
[----:B------:R-:W-:Y:S05]  /*0180*/  BSYNC B0 ;  /* 0x0000000000007941 */ /* 0x000fea0003800000 */
.L_x_1520:
        /* <DEDUP_REMOVED lines=41> */
.L_x_1522:
        /* <DEDUP_REMOVED lines=22> */
.L_x_1523:
        /* <DEDUP_REMOVED lines=18> */
.L_x_1524:
        /* <DEDUP_REMOVED lines=22> */
.L_x_1525:
        /* <DEDUP_REMOVED lines=22> */
.L_x_1526:
        /* <DEDUP_REMOVED lines=9> */
.L_x_1529:
        /* <DEDUP_REMOVED lines=8> */
[----:B-1----:R-:W-:-:S06]  /*0a70*/  ULEA UR4, UR5, UR4, 0x18 ;  /* 0x0000000405047291 */ /* 0x002fcc000f8ec03f */
[----:B------:R-:W-:Y:S01]  /*0a80*/  IMAD.U32 R16, RZ, RZ, UR4 ;  /* 0x00000004ff107e24 */ /* 0x000fe2000f8e00ff */
[----:B------:R-:W-:-:S04]  /*0a90*/  ULDC UR4, c[0x0][0xc3c] ;  /* 0x00030f0000047ab9 */ /* 0x000fc80000000800 */
[----:B------:R-:W1:Y:S01]  /*0aa0*/  LDS.128 R24, [R16+0x308d0] ;  /* 0x0308d00010187984 */ /* 0x000e620000000c00 */
[----:B------:R-:W-:Y:S06]  /*0ab0*/  BAR.ARV 0x4, 0x180 ;  /* 0x0106000000007b1d */ /* 0x000fec0000002000 */
[----:B-1----:R-:W-:-:S13]  /*0ac0*/  ISETP.GE.AND P0, PT, R27, UR4, PT ;  /* 0x000000041b007c0c */ /* 0x002fda000bf06270 */
[----:B------:R-:W-:Y:S05]  /*0ad0*/  @P0 BRA `(.L_x_1530) ;  /* 0x000002d800740947 */ /* 0x000fea0003800000 */
[----:B------:R-:W2:Y:S01]  /*0ae0*/  LDL R0, [R1+0xa4] ;  /* 0x0000a40001007983 */ /* 0x000ea20000100800 */
[----:B------:R-:W-:Y:S02]  /*0af0*/  VIADD R6, R6, 0xffffff80 ;  /* 0xffffff8006067836 */ /* 0x000fe40000000000 */
[----:B------:R-:W-:Y:S02]  /*0b00*/  IMAD.MOV.U32 R237, RZ, RZ, RZ ;  /* 0x000000ffffed7224 */ /* 0x000fe400078e00ff */
[----:B------:R-:W-:Y:S01]  /*0b10*/  IMAD.MOV.U32 R205, RZ, RZ, RZ ;  /* 0x000000ffffcd7224 */ /* 0x000fe200078e00ff */
[----:B------:R-:W-:-:S04]  /*0b20*/  SHF.R.S32.HI R3, RZ, 0x1f, R6 ;  /* 0x0000001fff037819 */ /* 0x000fc80000011406 */
[CC--:B0-----:R-:W-:Y:S02]  /*0b30*/  LEA.HI R2, R3.reuse, R6.reuse, RZ, 0x4 ;  /* 0x0000000603027211 */ /* 0x0c1fe400078f20ff */
[CC--:B------:R-:W-:Y:S02]  /*0b40*/  LEA.HI R4, R3.reuse, R6.reuse, RZ, 0x5 ;  /* 0x0000000603047211 */ /* 0x0c0fe400078f28ff */
[----:B------:R-:W-:Y:S02]  /*0b50*/  SHF.R.S32.HI R7, RZ, 0x4, R2 ;  /* 0x00000004ff077819 */ /* 0x000fe40000011402 */
[----:B------:R-:W-:Y:S01]  /*0b60*/  LOP3.LUT R5, R2, 0x3fffff0, RZ, 0xc0, !PT ;  /* 0x03fffff002057812 */ /* 0x000fe200078ec0ff */
[----:B------:R-:W-:Y:S01]  /*0b70*/  IMAD.SHL.U32 R4, R4, 0x20, RZ ;  /* 0x0000002004047824 */ /* 0x000fe200078e00ff */
[----:B------:R-:W-:Y:S02]  /*0b80*/  LEA.HI R2, R2, R7, RZ, 0x1 ;  /* 0x0000000702027211 */ /* 0x000fe400078f08ff */
[----:B------:R-:W-:Y:S01]  /*0b90*/  LEA.HI R23, R3, R6, RZ, 0x3 ;  /* 0x0000000603177211 */ /* 0x000fe200078f18ff */
[----:B------:R-:W-:Y:S01]  /*0ba0*/  IMAD.IADD R5, R6, 0x1, -R5 ;  /* 0x0000000106057824 */ /* 0x000fe200078e0a05 */
[----:B------:R-:W-:-:S02]  /*0bb0*/  LOP3.LUT R2, R2, 0x1ffffffe, RZ, 0xc0, !PT ;  /* 0x1ffffffe02027812 */ /* 0x000fc400078ec0ff */
[----:B------:R-:W-:Y:S02]  /*0bc0*/  LOP3.LUT R4, R4, 0xfffffc00, RZ, 0xc0, !PT ;  /* 0xfffffc0004047812 */ /* 0x000fe400078ec0ff */
[----:B------:R-:W-:Y:S01]  /*0bd0*/  LEA.HI R10, R3, R6, RZ, 0x2 ;  /* 0x00000006030a7211 */ /* 0x000fe200078f10ff */
[----:B------:R-:W-:-:S03]  /*0be0*/  IMAD.IADD R2, R7, 0x1, -R2 ;  /* 0x0000000107027824 */ /* 0x000fc600078e0a02 */
[----:B------:R-:W-:-:S05]  /*0bf0*/  LOP3.LUT R13, R10, 0xfffffffc, RZ, 0xc0, !PT ;  /* 0xfffffffc0a0d7812 */ /* 0x000fca00078ec0ff */
[----:B------:R-:W-:Y:S01]  /*0c00*/  IMAD.IADD R13, R6, 0x1, -R13 ;  /* 0x00000001060d7824 */ /* 0x000fe200078e0a0d */
[----:B--2---:R-:W-:Y:S02]  /*0c10*/  R2UR UR4, R0 ;  /* 0x00000000000472ca */ /* 0x004fe400000e0000 */
[----:B------:R-:W-:-:S04]  /*0c20*/  LEA.HI R0, R3, R6, RZ, 0x7 ;  /* 0x0000000603007211 */ /* 0x000fc800078f38ff */
[----:B------:R-:W-:-:S05]  /*0c30*/  LOP3.LUT R9, R0, 0xffffff80, RZ, 0xc0, !PT ;  /* 0xffffff8000097812 */ /* 0x000fca00078ec0ff */
[----:B------:R-:W-:Y:S02]  /*0c40*/  IMAD.IADD R28, R6, 0x1, -R9 ;  /* 0x00000001061c7824 */ /* 0x000fe400078e0a09 */
[----:B------:R-:W-:Y:S01]  /*0c50*/  IMAD R9, R5, 0x40, R4 ;  /* 0x0000004005097824 */ /* 0x000fe200078e0204 */
[----:B------:R-:W-:Y:S01]  /*0c60*/  LEA.HI R4, R3, R6, RZ, 0x6 ;  /* 0x0000000603047211 */ /* 0x000fe200078f30ff */
[----:B------:R-:W-:Y:S01]  /*0c70*/  ULOP3.LUT UR4, UR4, 0x1, URZ, 0xfc, !UPT ;  /* 0x0000000104047892 */ /* 0x000fe2000f8efc3f */
[----:B------:R-:W-:Y:S01]  /*0c80*/  SHF.R.S32.HI R7, RZ, 0x1f, R28 ;  /* 0x0000001fff077819 */ /* 0x000fe2000001141c */
[----:B------:R-:W-:Y:S01]  /*0c90*/  STL [R1+0x7c], R28 ;  /* 0x00007c1c01007387 */ /* 0x000fe20000100800 */
[----:B------:R-:W-:Y:S01]  /*0ca0*/  LOP3.LUT R3, R23, 0xfffffff8, RZ, 0xc0, !PT ;  /* 0xfffffff817037812 */ /* 0x000fe200078ec0ff */
[----:B------:R-:W-:Y:S01]  /*0cb0*/  IMAD.SHL.U32 R4, R4, 0x8, RZ ;  /* 0x0000000804047824 */ /* 0x000fe200078e00ff */
[----:B------:R-:W-:Y:S02]  /*0cc0*/  LEA.HI R8, R7, R28, RZ, 0x2 ;  /* 0x0000001c07087211 */ /* 0x000fe400078f10ff */
[----:B------:R-:W-:Y:S01]  /*0cd0*/  SHF.R.S32.HI R5, RZ, 0x7, R0 ;  /* 0x00000007ff057819 */ /* 0x000fe20000011400 */
[----:B------:R-:W-:Y:S01]  /*0ce0*/  IMAD.IADD R12, R6, 0x1, -R3 ;  /* 0x00000001060c7824 */ /* 0x000fe200078e0a03 */
[--C-:B------:R-:W-:Y:S01]  /*0cf0*/  SHF.R.S32.HI R10, RZ, 0x2, R8.reuse ;  /* 0x00000002ff0a7819 */ /* 0x100fe20000011408 */
[----:B------:R-:W-:Y:S01]  /*0d00*/  IMAD R3, R2, 0x8, R9 ;  /* 0x0000000802037824 */ /* 0x000fe200078e0209 */
[----:B------:R-:W-:Y:S01]  /*0d10*/  SHF.R.S32.HI R11, RZ, 0x1f, R8 ;  /* 0x0000001fff0b7819 */ /* 0x000fe20000011408 */
[----:B------:R-:W-:Y:S01]  /*0d20*/  IMAD.SHL.U32 R200, R12, 0x4, RZ ;  /* 0x000000040cc87824 */ /* 0x000fe200078e00ff */
[----:B------:R-:W-:Y:S01]  /*0d30*/  LEA.HI R0, R0, R5, RZ, 0x1 ;  /* 0x0000000500007211 */ /* 0x000fe200078f08ff */
[----:B------:R-:W-:Y:S01]  /*0d40*/  STL [R1+0x44], R12 ;  /* 0x0000440c01007387 */ /* 0x000fe20000100800 */
[----:B------:R-:W-:Y:S01]  /*0d50*/  LEA.HI R11, R11, R10, RZ, 0x3 ;  /* 0x0000000a0b0b7211 */ /* 0x000fe200078f18ff */
[----:B------:R-:W-:Y:S01]  /*0d60*/  VIADD R233, R200, 0x40 ;  /* 0x00000040c8e97836 */ /* 0x000fe20000000000 */
[----:B------:R-:W-:Y:S01]  /*0d70*/  SHF.R.S32.HI R23, RZ, 0x3, R23 ;  /* 0x00000003ff177819 */ /* 0x000fe20000011417 */
[----:B------:R0:W-:Y:S01]  /*0d80*/  STL [R1+0xa0], R3 ;  /* 0x0000a00301007387 */ /* 0x0001e20000100800 */
[----:B------:R-:W-:Y:S01]  /*0d90*/  LOP3.LUT R0, R0, 0x3fffffe, RZ, 0xc0, !PT ;  /* 0x03fffffe00007812 */ /* 0x000fe200078ec0ff */
[----:B------:R-:W-:Y:S01]  /*0da0*/  IMAD.IADD R226, R200, 0x1, R233 ;  /* 0x00000001c8e27824 */ /* 0x000fe200078e02e9 */
[----:B------:R-:W-:Y:S01]  /*0db0*/  LOP3.LUT R11, R11, 0xfffffff8, RZ, 0xc0, !PT ;  /* 0xfffffff80b0b7812 */ /* 0x000fe200078ec0ff */
[----:B------:R-:W-:Y:S01]  /*0dc0*/  IMAD.SHL.U32 R18, R12, 0x8, RZ ;  /* 0x000000080c127824 */ /* 0x000fe200078e00ff */
[----:B------:R-:W-:Y:S01]  /*0dd0*/  LEA.HI R7, R7, R28, RZ, 0x5 ;  /* 0x0000001c07077211 */ /* 0x000fe200078f28ff */
[----:B------:R-:W-:Y:S01]  /*0de0*/  IMAD.IADD R0, R5, 0x1, -R0 ;  /* 0x0000000105007824 */ /* 0x000fe200078e0a00 */
[----:B------:R-:W-:Y:S01]  /*0df0*/  LEA.HI R2, R13, R13, RZ, 0x1 ;  /* 0x0000000d0d027211 */ /* 0x000fe200078f08ff */
[----:B------:R-:W-:Y:S01]  /*0e00*/  IMAD.IADD R10, R10, 0x1, -R11 ;  /* 0x000000010a0a7824 */ /* 0x000fe200078e0a0b */
[----:B------:R-:W-:Y:S01]  /*0e10*/  SHF.R.S32.HI R7, RZ, 0x5, R7 ;  /* 0x00000005ff077819 */ /* 0x000fe20000011407 */
[C---:B0-----:R-:W-:Y:S01]  /*0e20*/  VIADD R3, R23.reuse, 0x40 ;  /* 0x0000004017037836 */ /* 0x041fe20000000000 */
[----:B------:R-:W-:Y:S01]  /*0e30*/  LOP3.LUT R2, R2, 0x1ffffffe, RZ, 0xc0, !PT ;  /* 0x1ffffffe02027812 */ /* 0x000fe200078ec0ff */
[----:B------:R-:W-:Y:S01]  /*0e40*/  VIADD R5, R23, 0x60 ;  /* 0x0000006017057836 */ /* 0x000fe20000000000 */
[----:B------:R-:W-:Y:S01]  /*0e50*/  SHF.R.S32.HI R9, RZ, 0x1f, R226 ;  /* 0x0000001fff097819 */ /* 0x000fe200000114e2 */
[----:B------:R-:W-:Y:S01]  /*0e60*/  IMAD R7, R7, 0x10, R10 ;  /* 0x0000001007077824 */ /* 0x000fe200078e020a */
[----:B------:R-:W-:Y:S01]  /*0e70*/  SHF.R.S32.HI R6, RZ, 0x1f, R3 ;  /* 0x0000001fff067819 */ /* 0x000fe20000011403 */
[----:B------:R-:W-:Y:S01]  /*0e80*/  IMAD.IADD R2, R13, 0x1, -R2 ;  /* 0x000000010d027824 */ /* 0x000fe200078e0a02 */
[----:B------:R-:W-:Y:S01]  /*0e90*/  SHF.R.S32.HI R10, RZ, 0x1f, R5 ;  /* 0x0000001fff0a7819 */ /* 0x000fe20000011405 */
[----:B------:R-:W-:Y:S01]  /*0ea0*/  VIADD R24, R23, 0x20 ;  /* 0x0000002017187836 */ /* 0x000fe20000000000 */
[----:B------:R-:W-:Y:S01]  /*0eb0*/  LEA.HI R6, R6, R3, RZ, 0x3 ;  /* 0x0000000306067211 */ /* 0x000fe200078f18ff */
[----:B------:R-:W-:Y:S01]  /*0ec0*/  IMAD.SHL.U32 R3, R3, 0x40, RZ ;  /* 0x0000004003037824 */ /* 0x000fe200078e00ff */
[----:B------:R-:W-:Y:S01]  /*0ed0*/  LEA.HI R11, R10, R5, RZ, 0x3 ;  /* 0x000000050a0b7211 */ /* 0x000fe200078f18ff */
[----:B------:R-:W-:Y:S01]  /*0ee0*/  IMAD.SHL.U32 R5, R5, 0x40, RZ ;  /* 0x0000004005057824 */ /* 0x000fe200078e00ff */
[----:B------:R-:W-:Y:S01]  /*0ef0*/  LOP3.LUT R30, R4, 0xfffffe00, RZ, 0xc0, !PT ;  /* 0xfffffe00041e7812 */ /* 0x000fe200078ec0ff */
[----:B------:R-:W-:Y:S01]  /*0f00*/  IMAD.SHL.U32 R10, R6, 0x40, RZ ;  /* 0x00000040060a7824 */ /* 0x000fe200078e00ff */
[----:B------:R-:W-:Y:S01]  /*0f10*/  LOP3.LUT R3, R3, 0x1c0, RZ, 0xc0, !PT ;  /* 0x000001c003037812 */ /* 0x000fe200078ec0ff */
[----:B------:R-:W-:Y:S01]  /*0f20*/  IMAD.SHL.U32 R15, R11, 0x40, RZ ;  /* 0x000000400b0f7824 */ /* 0x000fe200078e00ff */
[----:B------:R-:W-:Y:S01]  /*0f30*/  LOP3.LUT R13, R5, 0x1c0, RZ, 0xc0, !PT ;  /* 0x000001c0050d7812 */ /* 0x000fe200078ec0ff */
[----:B------:R-:W-:Y:S01]  /*0f40*/  IMAD R21, R0, 0x40, R7 ;  /* 0x0000004000157824 */ /* 0x000fe200078e0207 */
[----:B------:R-:W-:Y:S01]  /*0f50*/  LEA.HI R6, R9, R226, RZ, 0x3 ;  /* 0x000000e209067211 */ /* 0x000fe200078f18ff */
[----:B------:R-:W-:Y:S01]  /*0f60*/  IMAD.SHL.U32 R0, R24, 0x40, RZ ;  /* 0x0000004018007824 */ /* 0x000fe200078e00ff */
[--C-:B------:R-:W-:Y:S01]  /*0f70*/  LOP3.LUT R5, R3, 0x38, R18.reuse, 0xf8, !PT ;  /* 0x0000003803057812 */ /* 0x100fe200078ef812 */
[----:B------:R-:W-:Y:S01]  /*0f80*/  IMAD.SHL.U32 R22, R23, 0x40, RZ ;  /* 0x0000004017167824 */ /* 0x000fe200078e00ff */
[----:B------:R-:W-:Y:S01]  /*0f90*/  SHF.R.U32.HI R11, RZ, 0x3, R3 ;  /* 0x00000003ff0b7819 */ /* 0x000fe20000011603 */
[----:B------:R-:W-:Y:S01]  /*0fa0*/  STL [R1+0x9c], R21 ;  /* 0x00009c1501007387 */ /* 0x000fe20000100800 */
[----:B------:R-:W-:Y:S01]  /*0fb0*/  LOP3.LUT R10, R10, 0xfffffe00, RZ, 0xc0, !PT ;  /* 0xfffffe000a0a7812 */ /* 0x000fe200078ec0ff */
[C---:B------:R-:W-:Y:S01]  /*0fc0*/  VIADD R234, R200.reuse, 0x20 ;  /* 0x00000020c8ea7836 */ /* 0x040fe20000000000 */
[C---:B------:R-:W-:Y:S01]  /*0fd0*/  LOP3.LUT R14, R13.reuse, 0x38, R18, 0xf8, !PT ;  /* 0x000000380d0e7812 */ /* 0x040fe200078ef812 */
[----:B------:R-:W-:Y:S01]  /*0fe0*/  STL [R1+0x28], R30 ;  /* 0x0000281e01007387 */ /* 0x000fe20000100800 */
[----:B------:R-:W-:Y:S01]  /*0ff0*/  SHF.R.U32.HI R17, RZ, 0x3, R13 ;  /* 0x00000003ff117819 */ /* 0x000fe2000001160d */
[----:B------:R-:W-:Y:S01]  /*1000*/  VIADD R235, R200, 0x60 ;  /* 0x00000060c8eb7836 */ /* 0x000fe20000000000 */
[----:B------:R-:W-:-:S02]  /*1010*/  LOP3.LUT R20, R13, 0x38, R6, 0xf8, !PT ;  /* 0x000000380d147812 */ /* 0x000fc400078ef806 */
[----:B------:R-:W-:Y:S02]  /*1020*/  LOP3.LUT R13, R10, R5, R11, 0xf6, !PT ;  /* 0x000000050a0d7212 */ /* 0x000fe400078ef60b */
[----:B------:R-:W-:Y:S02]  /*1030*/  SHF.R.S32.HI R5, RZ, 0x1f, R24 ;  /* 0x0000001fff057819 */ /* 0x000fe40000011418 */
[----:B------:R-:W-:Y:S02]  /*1040*/  LEA.HI R9, R9, R226, RZ, 0x6 ;  /* 0x000000e209097211 */ /* 0x000fe400078f30ff */
[----:B------:R-:W-:Y:S02]  /*1050*/  LEA.HI R5, R5, R24, RZ, 0x3 ;  /* 0x0000001805057211 */ /* 0x000fe400078f18ff */
[----:B------:R-:W-:Y:S01]  /*1060*/  LOP3.LUT R29, R0, 0x1c0, RZ, 0xc0, !PT ;  /* 0x000001c0001d7812 */ /* 0x000fe200078ec0ff */
[----:B------:R-:W-:Y:S01]  /*1070*/  IMAD.SHL.U32 R9, R9, 0x80, RZ ;  /* 0x0000008009097824 */ /* 0x000fe200078e00ff */
[----:B------:R-:W-:Y:S01]  /*1080*/  LOP3.LUT R12, R3, 0x38, R6, 0xf8, !PT ;  /* 0x00000038030c7812 */ /* 0x000fe200078ef806 */
[----:B------:R-:W-:Y:S01]  /*1090*/  IMAD.SHL.U32 R5, R5, 0x40, RZ ;  /* 0x0000004005057824 */ /* 0x000fe200078e00ff */
[----:B------:R-:W-:-:S02]  /*10a0*/  LOP3.LUT R15, R15, 0xfffffe00, RZ, 0xc0, !PT ;  /* 0xfffffe000f0f7812 */ /* 0x000fc400078ec0ff */
[----:B------:R-:W-:Y:S02]  /*10b0*/  SHF.R.U32.HI R24, RZ, 0x3, R29 ;  /* 0x00000003ff187819 */ /* 0x000fe4000001161d */
[----:B------:R-:W-:Y:S02]  /*10c0*/  LOP3.LUT R4, R29, 0x38, R6, 0xf8, !PT ;  /* 0x000000381d047812 */ /* 0x000fe400078ef806 */
[----:B------:R-:W-:Y:S02]  /*10d0*/  LOP3.LUT R12, R12, R11, RZ, 0x3c, !PT ;  /* 0x0000000b0c0c7212 */ /* 0x000fe400078e3cff */
[----:B------:R-:W-:Y:S02]  /*10e0*/  LOP3.LUT R11, R15, R14, R17, 0xf6, !PT ;  /* 0x0000000e0f0b7212 */ /* 0x000fe400078ef611 */
[----:B------:R-:W-:Y:S02]  /*10f0*/  LOP3.LUT R9, R9, 0xffffe000, RZ, 0xc0, !PT ;  /* 0xffffe00009097812 */ /* 0x000fe400078ec0ff */
[----:B------:R-:W-:-:S02]  /*1100*/  LOP3.LUT R14, R5, 0xfffffe00, RZ, 0xc0, !PT ;  /* 0xfffffe00050e7812 */ /* 0x000fc400078ec0ff */
[----:B------:R-:W-:Y:S02]  /*1110*/  LOP3.LUT R4, R4, R24, RZ, 0x3c, !PT ;  /* 0x0000001804047212 */ /* 0x000fe400078e3cff */
[----:B------:R-:W-:Y:S01]  /*1120*/  LOP3.LUT R3, R22, 0x1c0, RZ, 0xc0, !PT ;  /* 0x000001c016037812 */ /* 0x000fe200078ec0ff */
[----:B------:R-:W-:Y:S01]  /*1130*/  STL [R1+0x24], R14 ;  /* 0x0000240e01007387 */ /* 0x000fe20000100800 */
[----:B------:R-:W-:Y:S01]  /*1140*/  IADD3 R5, R4, R9, R14 ;  /* 0x0000000904057210 */ /* 0x000fe20007ffe00e */
[----:B------:R-:W-:Y:S01]  /*1150*/  IMAD.U32 R4, RZ, RZ, UR4 ;  /* 0x00000004ff047e24 */ /* 0x000fe2000f8e00ff */
[----:B------:R-:W-:Y:S01]  /*1160*/  SHF.R.U32.HI R31, RZ, 0x3, R3 ;  /* 0x00000003ff1f7819 */ /* 0x000fe20000011603 */
[----:B------:R-:W-:Y:S01]  /*1170*/  STL [R1+0x54], RZ ;  /* 0x000054ff01007387 */ /* 0x000fe20000100800 */
[----:B------:R-:W-:Y:S01]  /*1180*/  LOP3.LUT R20, R20, R17, RZ, 0x3c, !PT ;  /* 0x0000001114147212 */ /* 0x000fe200078e3cff */
[----:B------:R-:W-:Y:S01]  /*1190*/  IMAD.MOV.U32 R17, RZ, RZ, RZ ;  /* 0x000000ffff117224 */ /* 0x000fe200078e00ff */
[----:B------:R-:W-:Y:S01]  /*11a0*/  LOP3.LUT R3, R3, 0x38, R18, 0xf8, !PT ;  /* 0x0000003803037812 */ /* 0x000fe200078ef812 */
[----:B------:R0:W-:Y:S01]  /*11b0*/  STL [R1+0x20], R4 ;  /* 0x0000200401007387 */ /* 0x0001e20000100800 */
[-C--:B------:R-:W-:Y:S01]  /*11c0*/  IADD3 R7, R12, R9.reuse, R10 ;  /* 0x000000090c077210 */ /* 0x080fe20007ffe00a */
[----:B------:R-:W-:Y:S01]  /*11d0*/  VIADD R12, R18, 0x80 ;  /* 0x00000080120c7836 */ /* 0x000fe20000000000 */
[----:B------:R-:W-:Y:S01]  /*11e0*/  LOP3.LUT R0, R6, 0x38, RZ, 0xc0, !PT ;  /* 0x0000003806007812 */ /* 0x000fe200078ec0ff */
[----:B------:R-:W-:Y:S01]  /*11f0*/  VIADD R10, R18, 0xc0 ;  /* 0x000000c0120a7836 */ /* 0x000fe20000000000 */
[----:B------:R-:W-:-:S02]  /*1200*/  IADD3 R15, R20, R9, R15 ;  /* 0x00000009140f7210 */ /* 0x000fc40007ffe00f */
[----:B------:R-:W-:Y:S01]  /*1210*/  SHF.R.S32.HI R20, RZ, 0x1f, R234 ;  /* 0x0000001fff147819 */ /* 0x000fe200000114ea */
[----:B------:R1:W-:Y:S01]  /*1220*/  STL [R1+0xc], R12 ;  /* 0x00000c0c01007387 */ /* 0x0003e20000100800 */
[----:B------:R-:W-:Y:S01]  /*1230*/  LOP3.LUT R0, R0, 0x1c0, R22, 0xf8, !PT ;  /* 0x000001c000007812 */ /* 0x000fe200078ef816 */
[----:B------:R-:W-:Y:S01]  /*1240*/  IMAD.MOV.U32 R22, RZ, RZ, RZ ;  /* 0x000000ffff167224 */ /* 0x000fe200078e00ff */
[----:B0-----:R-:W-:Y:S01]  /*1250*/  SHF.R.S32.HI R4, RZ, 0x1f, R23 ;  /* 0x0000001fff047819 */ /* 0x001fe20000011417 */
[----:B------:R0:W-:Y:S01]  /*1260*/  STL [R1+0x10], R10 ;  /* 0x0000100a01007387 */ /* 0x0001e20000100800 */
[----:B------:R-:W-:Y:S02]  /*1270*/  LOP3.LUT R4, R30, R3, R31, 0xf6, !PT ;  /* 0x000000031e047212 */ /* 0x000fe400078ef61f */
[----:B------:R-:W-:Y:S02]  /*1280*/  LOP3.LUT R3, R29, 0x38, R18, 0xf8, !PT ;  /* 0x000000381d037812 */ /* 0x000fe400078ef812 */
[----:B------:R-:W-:Y:S01]  /*1290*/  LOP3.LUT R0, R0, R31, RZ, 0x3c, !PT ;  /* 0x0000001f00007212 */ /* 0x000fe200078e3cff */
[----:B------:R-:W-:Y:S01]  /*12a0*/  STL [R1+0x3c], R4 ;  /* 0x00003c0401007387 */ /* 0x000fe20000100800 */
[----:B------:R-:W-:-:S02]  /*12b0*/  LOP3.LUT R8, R8, 0x7ffffffc, RZ, 0xc0, !PT ;  /* 0x7ffffffc08087812 */ /* 0x000fc400078ec0ff */
[----:B------:R-:W-:Y:S01]  /*12c0*/  SHF.R.S32.HI R29, RZ, 0x1f, R233 ;  /* 0x0000001fff1d7819 */ /* 0x000fe200000114e9 */
[----:B------:R2:W-:Y:S01]  /*12d0*/  STL [R1+0x74], R20 ;  /* 0x0000741401007387 */ /* 0x0005e20000100800 */
[----:B-1----:R-:W-:Y:S01]  /*12e0*/  SHF.R.S32.HI R12, RZ, 0x1f, R12 ;  /* 0x0000001fff0c7819 */ /* 0x002fe2000001140c */
[----:B------:R-:W-:Y:S01]  /*12f0*/  IMAD.IADD R8, R28, 0x1, -R8 ;  /* 0x000000011c087824 */ /* 0x000fe200078e0a08 */
[----:B0-----:R-:W-:Y:S01]  /*1300*/  SHF.R.S32.HI R10, RZ, 0x1f, R10 ;  /* 0x0000001fff0a7819 */ /* 0x001fe2000001140a */
[----:B------:R-:W-:Y:S01]  /*1310*/  STL [R1+0x70], R29 ;  /* 0x0000701d01007387 */ /* 0x000fe20000100800 */
[----:B------:R-:W-:Y:S01]  /*1320*/  IADD3 R9, R0, R9, R30 ;  /* 0x0000000900097210 */ /* 0x000fe20007ffe01e */
[----:B------:R-:W-:Y:S01]  /*1330*/  VIADD R0, R16, 0x10400 ;  /* 0x0001040010007836 */ /* 0x000fe20000000000 */
[----:B------:R-:W-:Y:S01]  /*1340*/  LOP3.LUT R3, R14, R3, R24, 0xf6, !PT ;  /* 0x000000030e037212 */ /* 0x000fe200078ef618 */
[----:B------:R-:W-:Y:S01]  /*1350*/  IMAD.SHL.U32 R229, R8, 0x2, RZ ;  /* 0x0000000208e57824 */ /* 0x000fe200078e00ff */
[----:B------:R-:W-:Y:S01]  /*1360*/  LOP3.LUT R43, R6, 0xfffffff8, RZ, 0xc0, !PT ;  /* 0xfffffff8062b7812 */ /* 0x000fe200078ec0ff */
[--C-:B------:R-:W-:Y:S01]  /*1370*/  IMAD R8, R11, 0x2, R0.reuse ;  /* 0x000000020b087824 */ /* 0x100fe200078e0200 */
[----:B--2---:R-:W-:Y:S01]  /*1380*/  SHF.R.S32.HI R20, RZ, 0x1f, R235 ;  /* 0x0000001fff147819 */ /* 0x004fe200000114eb */
[--C-:B------:R-:W-:Y:S01]  /*1390*/  IMAD R3, R3, 0x2, R0.reuse ;  /* 0x0000000203037824 */ /* 0x100fe200078e0200 */
[----:B------:R-:W-:Y:S01]  /*13a0*/  SHF.R.S32.HI R44, RZ, 0x1f, R43 ;  /* 0x0000001fff2c7819 */ /* 0x000fe2000001142b */
[----:B------:R-:W-:Y:S01]  /*13b0*/  IMAD R5, R5, 0x2, R0 ;  /* 0x0000000205057824 */ /* 0x000fe200078e0200 */
[----:B------:R-:W-:Y:S01]  /*13c0*/  SHF.R.S32.HI R19, RZ, 0x1f, R18 ;  /* 0x0000001fff137819 */ /* 0x000fe20000011412 */
[----:B------:R-:W-:Y:S01]  /*13d0*/  STL [R1+0x6c], R20 ;  /* 0x00006c1401007387 */ /* 0x000fe20000100800 */
[----:B------:R-:W-:-:S02]  /*13e0*/  IMAD R7, R7, 0x2, R0 ;  /* 0x0000000207077824 */ /* 0x000fc400078e0200 */
[C---:B------:R-:W-:Y:S01]  /*13f0*/  VIADD R42, R229.reuse, 0x8 ;  /* 0x00000008e52a7836 */ /* 0x040fe20000000000 */
[----:B------:R-:W-:Y:S01]  /*1400*/  STL [R1+0x64], R12 ;  /* 0x0000640c01007387 */ /* 0x000fe20000100800 */
[C---:B------:R-:W-:Y:S02]  /*1410*/  VIADD R41, R229.reuse, 0x10 ;  /* 0x00000010e5297836 */ /* 0x040fe40000000000 */
[C---:B------:R-:W-:Y:S01]  /*1420*/  VIADD R40, R229.reuse, 0x18 ;  /* 0x00000018e5287836 */ /* 0x040fe20000000000 */
[----:B------:R0:W-:Y:S01]  /*1430*/  STL [R1+0x60], R10 ;  /* 0x0000600a01007387 */ /* 0x0001e20000100800 */
[C---:B------:R-:W-:Y:S02]  /*1440*/  VIADD R39, R229.reuse, 0x20 ;  /* 0x00000020e5277836 */ /* 0x040fe40000000000 */
[C---:B------:R-:W-:Y:S02]  /*1450*/  VIADD R38, R229.reuse, 0x28 ;  /* 0x00000028e5267836 */ /* 0x040fe40000000000 */
[----:B------:R-:W-:-:S02]  /*1460*/  VIADD R37, R229, 0x30 ;  /* 0x00000030e5257836 */ /* 0x000fc40000000000 */
[C---:B------:R-:W-:Y:S02]  /*1470*/  VIADD R36, R229.reuse, 0x38 ;  /* 0x00000038e5247836 */ /* 0x040fe40000000000 */
[----:B------:R-:W-:Y:S02]  /*1480*/  VIADD R35, R229, 0x40 ;  /* 0x00000040e5237836 */ /* 0x000fe40000000000 */
[----:B0-----:R-:W-:Y:S02]  /*1490*/  IMAD R10, R13, 0x2, R0 ;  /* 0x000000020d0a7824 */ /* 0x001fe400078e0200 */
[C---:B------:R-:W-:Y:S02]  /*14a0*/  VIADD R34, R229.reuse, 0x48 ;  /* 0x00000048e5227836 */ /* 0x040fe40000000000 */
[C---:B------:R-:W-:Y:S01]  /*14b0*/  VIADD R33, R229.reuse, 0x50 ;  /* 0x00000050e5217836 */ /* 0x040fe20000000000 */
[----:B------:R-:W-:Y:S01]  /*14c0*/  STL [R1+0x8c], R10 ;  /* 0x00008c0a01007387 */ /* 0x000fe20000100800 */
[----:B------:R-:W-:-:S02]  /*14d0*/  VIADD R32, R229, 0x58 ;  /* 0x00000058e5207836 */ /* 0x000fc40000000000 */
[C---:B------:R-:W-:Y:S01]  /*14e0*/  VIADD R31, R229.reuse, 0x60 ;  /* 0x00000060e51f7836 */ /* 0x040fe20000000000 */
[----:B------:R-:W-:Y:S01]  /*14f0*/  STL [R1+0x84], R8 ;  /* 0x0000840801007387 */ /* 0x000fe20000100800 */
[C---:B------:R-:W-:Y:S02]  /*1500*/  VIADD R30, R229.reuse, 0x68 ;  /* 0x00000068e51e7836 */ /* 0x040fe40000000000 */
[C---:B------:R-:W-:Y:S01]  /*1510*/  VIADD R29, R229.reuse, 0x70 ;  /* 0x00000070e51d7836 */ /* 0x040fe20000000000 */
[----:B------:R0:W-:Y:S01]  /*1520*/  STL [R1+0x94], R3 ;  /* 0x0000940301007387 */ /* 0x0001e20000100800 */
[C---:B------:R-:W-:Y:S02]  /*1530*/  VIADD R28, R229.reuse, 0x78 ;  /* 0x00000078e51c7836 */ /* 0x040fe40000000000 */
[C---:B------:R-:W-:Y:S01]  /*1540*/  VIADD R24, R229.reuse, 0x80 ;  /* 0x00000080e5187836 */ /* 0x040fe20000000000 */
[----:B------:R1:W-:Y:S01]  /*1550*/  STL [R1+0x90], R5 ;  /* 0x0000900501007387 */ /* 0x0003e20000100800 */
[----:B------:R-:W-:-:S02]  /*1560*/  VIADD R20, R229, 0x88 ;  /* 0x00000088e5147836 */ /* 0x000fc40000000000 */
[C---:B------:R-:W-:Y:S01]  /*1570*/  VIADD R14, R229.reuse, 0x98 ;  /* 0x00000098e50e7836 */ /* 0x040fe20000000000 */
[----:B------:R-:W-:Y:S01]  /*1580*/  STL [R1+0x88], R7 ;  /* 0x0000880701007387 */ /* 0x000fe20000100800 */
[----:B------:R-:W-:Y:S02]  /*1590*/  VIADD R13, R229, 0xa0 ;  /* 0x000000a0e50d7836 */ /* 0x000fe40000000000 */
[--C-:B0-----:R-:W-:Y:S02]  /*15a0*/  IMAD R3, R15, 0x2, R0.reuse ;  /* 0x000000020f037824 */ /* 0x101fe400078e0200 */
[----:B------:R-:W-:Y:S02]  /*15b0*/  VIADD R15, R229, 0x90 ;  /* 0x00000090e50f7836 */ /* 0x000fe40000000000 */
[--C-:B-1----:R-:W-:Y:S01]  /*15c0*/  IMAD R5, R9, 0x2, R0.reuse ;  /* 0x0000000209057824 */ /* 0x102fe200078e0200 */
[----:B------:R0:W-:Y:S01]  /*15d0*/  STL [R1+0x80], R3 ;  /* 0x0000800301007387 */ /* 0x0001e20000100800 */
[----:B------:R-:W-:-:S02]  /*15e0*/  IMAD R0, R4, 0x2, R0 ;  /* 0x0000000204007824 */ /* 0x000fc400078e0200 */
[C---:B------:R-:W-:Y:S01]  /*15f0*/  VIADD R12, R229.reuse, 0xa8 ;  /* 0x000000a8e50c7836 */ /* 0x040fe20000000000 */
[----:B------:R1:W-:Y:S01]  /*1600*/  STL [R1+0x98], R5 ;  /* 0x0000980501007387 */ /* 0x0003e20000100800 */
[C---:B------:R-:W-:Y:S02]  /*1610*/  VIADD R11, R229.reuse, 0xb0 ;  /* 0x000000b0e50b7836 */ /* 0x040fe40000000000 */
[C---:B------:R-:W-:Y:S01]  /*1620*/  VIADD R10, R229.reuse, 0xb8 ;  /* 0x000000b8e50a7836 */ /* 0x040fe20000000000 */
[----:B------:R2:W-:Y:S01]  /*1630*/  STL [R1+0x30], R0 ;  /* 0x0000300001007387 */ /* 0x0005e20000100800 */
[C---:B------:R-:W-:Y:S01]  /*1640*/  VIADD R9, R229.reuse, 0xc0 ;  /* 0x000000c0e5097836 */ /* 0x040fe20000000000 */
[----:B0-----:R-:W-:Y:S01]  /*1650*/  SHF.R.S32.HI R3, RZ, 0x3, R6 ;  /* 0x00000003ff037819 */ /* 0x001fe20000011406 */
[C---:B------:R-:W-:Y:S02]  /*1660*/  VIADD R8, R229.reuse, 0xc8 ;  /* 0x000000c8e5087836 */ /* 0x040fe40000000000 */
[----:B------:R-:W-:-:S02]  /*1670*/  VIADD R7, R229, 0xd0 ;  /* 0x000000d0e5077836 */ /* 0x000fc40000000000 */
[----:B------:R0:W-:Y:S01]  /*1680*/  STL [R1+0x48], R3 ;  /* 0x0000480301007387 */ /* 0x0001e20000100800 */
[C---:B------:R-:W-:Y:S02]  /*1690*/  VIADD R6, R229.reuse, 0xd8 ;  /* 0x000000d8e5067836 */ /* 0x040fe40000000000 */
[C---:B-1----:R-:W-:Y:S01]  /*16a0*/  VIADD R5, R229.reuse, 0xe0 ;  /* 0x000000e0e5057836 */ /* 0x042fe20000000000 */
[----:B------:R1:W-:Y:S01]  /*16b0*/  STL [R1+0x5c], R43 ;  /* 0x00005c2b01007387 */ /* 0x0003e20000100800 */
[C---:B------:R-:W-:Y:S01]  /*16c0*/  VIADD R4, R229.reuse, 0xe8 ;  /* 0x000000e8e5047836 */ /* 0x040fe20000000000 */
[----:B--2---:R-:W-:Y:S01]  /*16d0*/  SHF.R.S32.HI R0, RZ, 0x1f, R229 ;  /* 0x0000001fff007819 */ /* 0x004fe200000114e5 */
[C---:B------:R-:W-:Y:S01]  /*16e0*/  VIADD R0, R229.reuse, 0xf8 ;  /* 0x000000f8e5007836 */ /* 0x040fe20000000000 */
[----:B------:R2:W-:Y:S01]  /*16f0*/  STL [R1+0x78], R44 ;  /* 0x0000782c01007387 */ /* 0x0005e20000100800 */
[----:B0-----:R-:W-:Y:S01]  /*1700*/  VIADD R3, R229, 0xf0 ;  /* 0x000000f0e5037836 */ /* 0x001fe20000000000 */
[----:B-1----:R-:W-:-:S02]  /*1710*/  SHF.R.S32.HI R43, RZ, 0x1f, R42 ;  /* 0x0000001fff2b7819 */ /* 0x002fc4000001142a */
[----:B------:R-:W-:Y:S02]  /*1720*/  SHF.R.S32.HI R42, RZ, 0x1f, R41 ;  /* 0x0000001fff2a7819 */ /* 0x000fe40000011429 */
        /* <DEDUP_REMOVED lines=28> */
[----:B------:R-:W-:Y:S01]  /*18f0*/  SHF.R.S32.HI R3, RZ, 0x1f, R0 ;  /* 0x0000001fff037819 */ /* 0x000fe20000011400 */
[----:B------:R-:W-:-:S05]  /*1900*/  IMAD R0, R2, 0x8, R21 ;  /* 0x0000000802007824 */ /* 0x000fca00078e0215 */
[----:B------:R2:W-:Y:S02]  /*1910*/  STL [R1+0x34], R0 ;  /* 0x0000340001007387 */ /* 0x0005e40000100800 */
.L_x_1826:
[----:B------:R-:W-:Y:S01]  /*1920*/  ULDC.64 UR4, c[0x0][0xa28] ;  /* 0x00028a0000047ab9 */ /* 0x000fe20000000a00 */
[----:B0--3--:R-:W0:Y:S01]  /*1930*/  LDC.64 R4, c[0x0][0xa08] ;  /* 0x00028200ff047b82 */ /* 0x009e220000000a00 */
[----:B------:R-:W-:Y:S01]  /*1940*/  ISETP.NE.U32.AND P0, PT, RZ, UR4, PT ;  /* 0x00000004ff007c0c */ /* 0x000fe2000bf05070 */
[----:B-1----:R-:W-:Y:S01]  /*1950*/  IMAD.MOV.U32 R8, RZ, RZ, RZ ;  /* 0x000000ffff087224 */ /* 0x002fe200078e00ff */
[----:B------:R-:W-:Y:S01]  /*1960*/  ULDC.64 UR6, c[0x0][0x208] ;  /* 0x0000820000067ab9 */ /* 0x000fe20000000a00 */
[----:B------:R-:W-:Y:S01]  /*1970*/  IMAD.MOV.U32 R28, RZ, RZ, RZ ;  /* 0x000000ffff1c7224 */ /* 0x000fe200078e00ff */
[----:B------:R-:W-:Y:S01]  /*1980*/  ISETP.NE.AND.EX P0, PT, RZ, UR5, PT, P0 ;  /* 0x00000005ff007c0c */ /* 0x000fe2000bf05300 */
[----:B------:R-:W-:Y:S02]  /*1990*/  ULDC.64 UR4, c[0x0][0xa18] ;  /* 0x0002860000047ab9 */ /* 0x000fe40000000a00 */
[----:B------:R-:W-:-:S04]  /*19a0*/  ISETP.NE.U32.AND P1, PT, RZ, UR4, PT ;  /* 0x00000004ff007c0c */ /* 0x000fc8000bf25070 */
[----:B------:R-:W-:Y:S01]  /*19b0*/  ISETP.NE.AND.EX P1, PT, RZ, UR5, PT, P1 ;  /* 0x00000005ff007c0c */ /* 0x000fe2000bf25310 */
[----:B------:R-:W-:Y:S02]  /*19c0*/  ULDC.64 UR4, c[0x0][0xa08] ;  /* 0x0002820000047ab9 */ /* 0x000fe40000000a00 */
[----:B------:R-:W-:-:S03]  /*19d0*/  ISETP.NE.U32.AND P3, PT, RZ, UR4, PT ;  /* 0x00000004ff007c0c */ /* 0x000fc6000bf65070 */
[----:B------:R-:W1:Y:S01]  /*19e0*/  @P0 LDC.64 R6, c[0x0][0xa28] ;  /* 0x00028a00ff060b82 */ /* 0x000e620000000a00 */
[----:B------:R-:W-:Y:S02]  /*19f0*/  LOP3.LUT R30, R26, 0xffff, RZ, 0xc0, !PT ;  /* 0x0000ffff1a1e7812 */ /* 0x000fe400078ec0ff */
[----:B------:R-:W-:Y:S01]  /*1a00*/  ISETP.NE.AND.EX P3, PT, RZ, UR5, PT, P3 ;  /* 0x00000005ff007c0c */ /* 0x000fe2000bf65330 */
[----:B------:R3:W-:Y:S01]  /*1a10*/  STL [R1+0x50], R27 ;  /* 0x0000501b01007387 */ /* 0x0007e20000100800 */
[----:B0-----:R-:W-:-:S03]  /*1a20*/  IMAD.WIDE R4, R27, 0x4, R4 ;  /* 0x000000041b047825 */ /* 0x001fc600078e0204 */
[----:B----4-:R-:W0:Y:S01]  /*1a30*/  @P1 LDC.64 R2, c[0x0][0xa18] ;  /* 0x00028600ff021b82 */ /* 0x010e220000000a00 */
[----:B------:R-:W-:Y:S01]  /*1a40*/  ULDC UR4, c[0x0][0x288] ;  /* 0x0000a20000047ab9 */ /* 0x000fe20000000800 */
[----:B------:R3:W-:Y:S01]  /*1a50*/  STL [R1+0x40], R30 ;  /* 0x0000401e01007387 */ /* 0x0007e20000100800 */
[----:B------:R-:W-:Y:S01]  /*1a60*/  IMAD.U32 R220, RZ, RZ, UR4 ;  /* 0x00000004ffdc7e24 */ /* 0x000fe2000f8e00ff */
[----:B------:R-:W-:Y:S02]  /*1a70*/  ULDC.64 UR4, c[0x0][0x418] ;  /* 0x0001060000047ab9 */ /* 0x000fe40000000a00 */
[----:B------:R-:W-:Y:S02]  /*1a80*/  UISETP.NE.U32.AND UP0, UPT, UR4, URZ, UPT ;  /* 0x0000003f0400728c */ /* 0x000fe4000bf05070 */
[----:B-----5:R-:W5:Y:S01]  /*1a90*/  @P3 LDG.E R28, desc[UR6][R4.64] ;  /* 0x00000006041c3981 */ /* 0x020f62000c1e1900 */
[----:B------:R-:W-:Y:S01]  /*1aa0*/  ULDC UR4, c[0x0][0x424] ;  /* 0x0001090000047ab9 */ /* 0x000fe20000000800 */
[----:B------:R-:W-:Y:S01]  /*1ab0*/  UISETP.NE.AND.EX UP0, UPT, UR5, URZ, UPT, UP0 ;  /* 0x0000003f0500728c */ /* 0x000fe2000bf05300 */
[----:B--2---:R-:W-:-:S02]  /*1ac0*/  LOP3.LUT R0, R26, 0xff0000, RZ, 0xc0, !PT ;  /* 0x00ff00001a007812 */ /* 0x004fc400078ec0ff */
[----:B------:R-:W-:Y:S01]  /*1ad0*/  ULDC UR5, c[0x0][0x2f0] ;  /* 0x0000bc0000057ab9 */ /* 0x000fe20000000800 */
[----:B-1----:R-:W-:Y:S01]  /*1ae0*/  @P0 IMAD.WIDE R6, R27, 0x4, R6 ;  /* 0x000000041b060825 */ /* 0x002fe200078e0206 */
[----:B------:R-:W-:-:S04]  /*1af0*/  USEL UR4, UR4, 0x1, UP0 ;  /* 0x0000000104047887 */ /* 0x000fc80008000000 */
[----:B------:R1:W5:Y:S01]  /*1b00*/  @P0 LDG.E R8, desc[UR6][R6.64] ;  /* 0x0000000606080981 */ /* 0x000362000c1e1900 */
[----:B0-----:R-:W-:-:S05]  /*1b10*/  @P1 IMAD.WIDE R2, R27, 0x4, R2 ;  /* 0x000000041b021825 */ /* 0x001fca00078e0202 */
[----:B------:R0:W5:Y:S01]  /*1b20*/  @P1 LDG.E R220, desc[UR6][R2.64] ;  /* 0x0000000602dc1981 */ /* 0x000162000c1e1900 */
[----:B------:R-:W-:Y:S01]  /*1b30*/  ULDC.64 UR6, c[0x0][0xa20] ;  /* 0x0002880000067ab9 */ /* 0x000fe20000000a00 */
[----:B-1----:R-:W-:Y:S02]  /*1b40*/  LOP3.LUT R6, R26, 0xff000000, RZ, 0xc0, !PT ;  /* 0xff0000001a067812 */ /* 0x002fe400078ec0ff */
[----:B------:R-:W-:Y:S01]  /*1b50*/  ISETP.NE.U32.AND P2, PT, RZ, UR6, PT ;  /* 0x00000006ff007c0c */ /* 0x000fe2000bf45070 */
[----:B------:R-:W-:-:S03]  /*1b60*/  UIMAD UR4, UR4, UR5, URZ ;  /* 0x00000005040472a4 */ /* 0x000fc6000f8e023f */
[----:B------:R-:W-:Y:S01]  /*1b70*/  ISETP.NE.AND.EX P2, PT, RZ, UR7, PT, P2 ;  /* 0x00000007ff007c0c */ /* 0x000fe2000bf45320 */
[----:B------:R-:W-:Y:S01]  /*1b80*/  ULDC UR5, c[0x0][0x348] ;  /* 0x0000d20000057ab9 */ /* 0x000fe20000000800 */
[----:B0-----:R-:W-:-:S04]  /*1b90*/  SHF.R.U32.HI R3, RZ, 0x8, R6 ;  /* 0x00000008ff037819 */ /* 0x001fc80000011606 */
[----:B------:R-:W-:Y:S01]  /*1ba0*/  LEA.HI R11, R0, R3, RZ, 0x10 ;  /* 0x00000003000b7211 */ /* 0x000fe200078f80ff */
[----:B---3--:R-:W-:Y:S06]  /*1bb0*/  @P1 BRA `(.L_x_1531) ;  /* 0x0000000000281947 */ /* 0x008fec0003800000 */
        /* <DEDUP_REMOVED lines=10> */
.L_x_1531:
[----:B------:R-:W-:Y:S02]  /*1c60*/  IMAD.U32 R2, RZ, RZ, UR5 ;  /* 0x00000005ff027e24 */ /* 0x000fe4000f8e00ff */
[----:B------:R-:W-:Y:S01]  /*1c70*/  IMAD.U32 R29, RZ, RZ, UR4 ;  /* 0x00000004ff1d7e24 */ /* 0x000fe2000f8e00ff */
[----:B------:R-:W-:Y:S06]  /*1c80*/  @!P2 BRA `(.L_x_1532) ;  /* 0x000000000014a947 */ /* 0x000fec0003800000 */
[----:B------:R-:W0:Y:S01]  /*1c90*/  LDC.64 R4, c[0x0][0xa20] ;  /* 0x00028800ff047b82 */ /* 0x000e220000000a00 */
[----:B------:R-:W-:Y:S01]  /*1ca0*/  ULDC.64 UR4, c[0x0][0x208] ;  /* 0x0000820000047ab9 */ /* 0x000fe20000000a00 */
[----:B0-----:R-:W-:-:S05]  /*1cb0*/  IMAD.WIDE R4, R27, 0x4, R4 ;  /* 0x000000041b047825 */ /* 0x001fca00078e0204 */
[----:B------:R0:W5:Y:S01]  /*1cc0*/  LDG.E R29, desc[UR4][R4.64] ;  /* 0x00000004041d7981 */ /* 0x000162000c1e1900 */
[----:B------:R-:W-:Y:S05]  /*1cd0*/  BRA `(.L_x_1533) ;  /* 0x0000000000147947 */ /* 0x000fea0003800000 */
.L_x_1532:
[----:B------:R-:W-:Y:S05]  /*1ce0*/  @!P3 BRA `(.L_x_1533) ;  /* 0x000000000010b947 */ /* 0x000fea0003800000 */
[----:B------:R-:W-:Y:S02]  /*1cf0*/  ULDC.64 UR4, c[0x0][0x208] ;  /* 0x0000820000047ab9 */ /* 0x000fe40000000a00 */
[----:B------:R-:W2:Y:S04]  /*1d00*/  LDG.E R0, desc[UR4][R4.64] ;  /* 0x0000000404007981 */ /* 0x000ea8000c1e1900 */
[----:B------:R-:W2:Y:S02]  /*1d10*/  LDG.E R29, desc[UR4][R4.64+0x4] ;  /* 0x00000404041d7981 */ /* 0x000ea4000c1e1900 */
[----:B--2---:R-:W-:-:S07]  /*1d20*/  IMAD.IADD R29, R29, 0x1, -R0 ;  /* 0x000000011d1d7824 */ /* 0x004fce00078e0a00 */
.L_x_1533:
[----:B------:R-:W-:Y:S01]  /*1d30*/  ULDC.64 UR4, c[0x0][0xa10] ;  /* 0x0002840000047ab9 */ /* 0x000fe20000000a00 */
[----:B------:R-:W-:Y:S01]  /*1d40*/  ULDC.64 UR6, c[0x0][0x208] ;  /* 0x0000820000067ab9 */ /* 0x000fe20000000a00 */
[----:B------:R-:W-:Y:S01]  /*1d50*/  ISETP.NE.U32.AND P0, PT, RZ, UR4, PT ;  /* 0x00000004ff007c0c */ /* 0x000fe2000bf05070 */
[----:B------:R-:W1:Y:S03]  /*1d60*/  LDC R9, c[0x0][0x448] ;  /* 0x00011200ff097b82 */ /* 0x000e660000000800 */
[----:B------:R-:W-:Y:S01]  /*1d70*/  ISETP.NE.AND.EX P0, PT, RZ, UR5, PT, P0 ;  /* 0x00000005ff007c0c */ /* 0x000fe2000bf05300 */
[----:B------:R-:W-:Y:S02]  /*1d80*/  ULDC.64 UR4, c[0x0][0xa30] ;  /* 0x00028c0000047ab9 */ /* 0x000fe40000000a00 */
[----:B------:R-:W-:-:S04]  /*1d90*/  ISETP.NE.U32.AND P1, PT, RZ, UR4, PT ;  /* 0x00000004ff007c0c */ /* 0x000fc8000bf25070 */
[----:B------:R-:W-:-:S06]  /*1da0*/  ISETP.NE.AND.EX P1, PT, RZ, UR5, PT, P1 ;  /* 0x00000005ff007c0c */ /* 0x000fcc000bf25310 */
[----:B------:R-:W2:Y:S08]  /*1db0*/  @P0 LDC.64 R6, c[0x0][0xa10] ;  /* 0x00028400ff060b82 */ /* 0x000eb00000000a00 */
[----:B0-----:R-:W0:Y:S01]  /*1dc0*/  @P1 LDC.64 R4, c[0x0][0xa30] ;  /* 0x00028c00ff041b82 */ /* 0x001e220000000a00 */
[----:B--2---:R-:W-:-:S05]  /*1dd0*/  @P0 IMAD.WIDE R6, R27, 0x4, R6 ;  /* 0x000000041b060825 */ /* 0x004fca00078e0206 */
[----:B------:R-:W2:Y:S04]  /*1de0*/  @P0 LDG.E R0, desc[UR6][R6.64] ;  /* 0x0000000606000981 */ /* 0x000ea8000c1e1900 */
[----:B------:R-:W2:Y:S01]  /*1df0*/  @P0 LDG.E R3, desc[UR6][R6.64+0x4] ;  /* 0x0000040606030981 */ /* 0x000ea2000c1e1900 */
[----:B-----5:R-:W-:Y:S02]  /*1e00*/  IMAD.MOV.U32 R101, RZ, RZ, R29 ;  /* 0x000000ffff657224 */ /* 0x020fe400078e001d */
[----:B0-----:R-:W-:-:S05]  /*1e10*/  @P1 IMAD.WIDE R4, R27, 0x4, R4 ;  /* 0x000000041b041825 */ /* 0x001fca00078e0204 */
[----:B------:R0:W5:Y:S01]  /*1e20*/  @P1 LDG.E R101, desc[UR6][R4.64] ;  /* 0x0000000604651981 */ /* 0x000162000c1e1900 */
[----:B-1----:R-:W-:Y:S01]  /*1e30*/  ISETP.NE.AND P1, PT, R9, 0x1, PT ;  /* 0x000000010900780c */ /* 0x002fe20003f25270 */
[----:B------:R-:W-:Y:S02]  /*1e40*/  IMAD.SHL.U32 R12, R25, 0x80, RZ ;  /* 0x00000080190c7824 */ /* 0x000fe400078e00ff */
[----:B------:R-:W-:-:S03]  /*1e50*/  IMAD.IADD R13, R29, 0x1, -R8 ;  /* 0x000000011d0d7824 */ /* 0x000fc600078e0a08 */
[----:B------:R1:W-:Y:S01]  /*1e60*/  STL [R1+0x14], R12 ;  /* 0x0000140c01007387 */ /* 0x0003e20000100800 */
[----:B0-----:R-:W0:Y:S08]  /*1e70*/  LDC.64 R4, c[0x0][0x9e0] ;  /* 0x00027800ff047b82 */ /* 0x001e300000000a00 */
[----:B------:R-:W3:Y:S08]  /*1e80*/  @P1 LDC R9, c[0x0][0x44c] ;  /* 0x00011300ff091b82 */ /* 0x000ef00000000800 */
[----:B------:R-:W4:Y:S01]  /*1e90*/  @P1 LDC R10, c[0x0][0x450] ;  /* 0x00011400ff0a1b82 */ /* 0x000f220000000800 */
[----:B0-----:R-:W-:Y:S01]  /*1ea0*/  ISETP.GE.AND P2, PT, R5, 0x1, PT ;  /* 0x000000010500780c */ /* 0x001fe20003f46270 */
[----:B--2---:R-:W-:-:S02]  /*1eb0*/  @P0 IMAD.IADD R2, R3, 0x1, -R0 ;  /* 0x0000000103020824 */ /* 0x004fc400078e0a00 */
[----:B------:R-:W-:Y:S02]  /*1ec0*/  VIADD R0, R12, 0x7f ;  /* 0x0000007f0c007836 */ /* 0x000fe40000000000 */
[----:B------:R-:W-:Y:S02]  /*1ed0*/  IMAD.IADD R221, R13, 0x1, R2 ;  /* 0x000000010ddd7824 */ /* 0x000fe400078e0202 */
[----:B---3--:R-:W-:-:S03]  /*1ee0*/  @P1 IMAD.HI.U32 R3, R0, R9, RZ ;  /* 0x0000000900031227 */ /* 0x008fc600078e00ff */
[C---:B------:R-:W-:Y:S01]  /*1ef0*/  IADD3 R7, R221.reuse, 0x1, -R220 ;  /* 0x00000001dd077810 */ /* 0x040fe20007ffe8dc */
[----:B------:R-:W-:Y:S01]  /*1f00*/  IMAD.MOV.U32 R6, RZ, RZ, R0 ;  /* 0x000000ffff067224 */ /* 0x000fe200078e0000 */
[----:B----4-:R-:W-:Y:S01]  /*1f10*/  @P1 SHF.R.U32.HI R6, RZ, R10, R3 ;  /* 0x0000000aff061219 */ /* 0x010fe20000011603 */
[----:B------:R-:W-:-:S04]  /*1f20*/  VIADD R0, R221, 0x3f ;  /* 0x0000003fdd007836 */ /* 0x000fc80000000000 */
[----:B------:R-:W-:Y:S01]  /*1f30*/  IMAD.IADD R9, R7, 0x1, R6 ;  /* 0x0000000107097824 */ /* 0x000fe200078e0206 */
[----:B------:R-:W-:-:S03]  /*1f40*/  SHF.R.S32.HI R3, RZ, 0x1f, R0 ;  /* 0x0000001fff037819 */ /* 0x000fc60000011400 */
[----:B------:R-:W-:Y:S01]  /*1f50*/  IMAD.IADD R4, R9, 0x1, R4 ;  /* 0x0000000109047824 */ /* 0x000fe200078e0204 */
[----:B------:R-:W-:-:S04]  /*1f60*/  LEA.HI R3, R3, R0, RZ, 0x6 ;  /* 0x0000000003037211 */ /* 0x000fc800078f30ff */
[----:B------:R-:W-:Y:S01]  /*1f70*/  SHF.R.S32.HI R104, RZ, 0x6, R3 ;  /* 0x00000006ff687819 */ /* 0x000fe20000011403 */
[----:B-1----:R-:W-:Y:S06]  /*1f80*/  @!P2 BRA `(.L_x_1534) ;  /* 0x000000000048a947 */ /* 0x002fec0003800000 */
[C---:B------:R-:W-:Y:S01]  /*1f90*/  ISETP.GT.AND P0, PT, R9.reuse, RZ, PT ;  /* 0x000000ff0900720c */ /* 0x040fe20003f04270 */
[----:B------:R-:W-:Y:S01]  /*1fa0*/  BSSY B0, `(.L_x_1535) ;  /* 0x000000e000007945 */ /* 0x000fe20003800000 */
[----:B------:R-:W-:-:S11]  /*1fb0*/  VIADD R0, R9, 0xffffffff ;  /* 0xffffffff09007836 */ /* 0x000fd60000000000 */
[----:B------:R-:W-:Y:S05]  /*1fc0*/  @P0 BRA `(.L_x_1536) ;  /* 0x00000000001c0947 */ /* 0x000fea0003800000 */
[----:B------:R-:W-:Y:S01]  /*1fd0*/  ISETP.NE.AND P0, PT, R5, 0x1, PT ;  /* 0x000000010500780c */ /* 0x000fe20003f05270 */
[----:B------:R-:W-:-:S12]  /*1fe0*/  IMAD.MOV R3, RZ, RZ, -R9 ;  /* 0x000000ffff037224 */ /* 0x000fd800078e0a09 */
[----:B------:R-:W0:Y:S02]  /*1ff0*/  @P0 LDC.64 R6, c[0x0][0x9e8] ;  /* 0x00027a00ff060b82 */ /* 0x000e240000000a00 */
[----:B0-----:R-:W-:-:S05]  /*2000*/  @P0 IMAD.HI.U32 R6, R3, R6, RZ ;  /* 0x0000000603060227 */ /* 0x001fca00078e00ff */
[----:B------:R-:W-:-:S04]  /*2010*/  @P0 SHF.R.U32.HI R3, RZ, R7, R6 ;  /* 0x00000007ff030219 */ /* 0x000fc80000011606 */
[----:B------:R-:W-:Y:S01]  /*2020*/  LOP3.LUT R0, RZ, R3, RZ, 0x33, !PT ;  /* 0x00000003ff007212 */ /* 0x000fe200078e33ff */
[----:B------:R-:W-:Y:S06]  /*2030*/  BRA `(.L_x_1537) ;  /* 0x0000000000107947 */ /* 0x000fec0003800000 */
.L_x_1536:
[----:B------:R-:W-:-:S13]  /*2040*/  ISETP.NE.AND P0, PT, R5, 0x1, PT ;  /* 0x000000010500780c */ /* 0x000fda0003f05270 */
[----:B------:R-:W0:Y:S02]  /*2050*/  @P0 LDC.64 R6, c[0x0][0x9e8] ;  /* 0x00027a00ff060b82 */ /* 0x000e240000000a00 */
[----:B0-----:R-:W-:-:S05]  /*2060*/  @P0 IMAD.HI.U32 R6, R0, R6, RZ ;  /* 0x0000000600060227 */ /* 0x001fca00078e00ff */
[----:B------:R-:W-:-:S07]  /*2070*/  @P0 SHF.R.U32.HI R0, RZ, R7, R6 ;  /* 0x00000007ff000219 */ /* 0x000fce0000011606 */
.L_x_1537:
[----:B------:R-:W-:Y:S05]  /*2080*/  BSYNC B0 ;  /* 0x0000000000007941 */ /* 0x000fea0003800000 */
.L_x_1535:
[----:B------:R-:W-:-:S05]  /*2090*/  IMAD R3, R0, R5, R5 ;  /* 0x0000000500037224 */ /* 0x000fca00078e0205 */
[----:B------:R-:W-:-:S07]  /*20a0*/  VIMNMX R4, R4, R3, PT ;  /* 0x0000000304047248 */ /* 0x000fce0003fe0100 */
.L_x_1534:
[----:B------:R-:W0:Y:S01]  /*20b0*/  @P1 LDC R0, c[0x0][0x44c] ;  /* 0x00011300ff001b82 */ /* 0x000e220000000800 */
[----:B------:R-:W-:Y:S01]  /*20c0*/  VIADD R4, R4, 0x3f ;  /* 0x0000003f04047836 */ /* 0x000fe20000000000 */
[----:B------:R-:W-:Y:S01]  /*20d0*/  ULDC UR4, c[0x0][0x9dc] ;  /* 0x0002770000047ab9 */ /* 0x000fe20000000800 */
[----:B------:R-:W-:Y:S02]  /*20e0*/  IMAD.MOV.U32 R7, RZ, RZ, R12 ;  /* 0x000000ffff077224 */ /* 0x000fe400078e000c */
[----:B------:R-:W-:Y:S01]  /*20f0*/  IMAD.IADD R154, R221, 0x1, -R220 ;  /* 0x00000001dd9a7824 */ /* 0x000fe200078e0adc */
[----:B------:R-:W-:Y:S02]  /*2100*/  SHF.R.S32.HI R3, RZ, 0x1f, R4 ;  /* 0x0000001fff037819 */ /* 0x000fe40000011404 */
[----:B------:R-:W1:Y:S02]  /*2110*/  @P1 LDC R9, c[0x0][0x450] ;  /* 0x00011400ff091b82 */ /* 0x000e640000000800 */
[----:B------:R-:W-:-:S04]  /*2120*/  LEA.HI R3, R3, R4, RZ, 0x6 ;  /* 0x0000000403037211 */ /* 0x000fc800078f30ff */
[----:B------:R-:W-:-:S04]  /*2130*/  SHF.R.S32.HI R3, RZ, 0x6, R3 ;  /* 0x00000006ff037819 */ /* 0x000fc80000011403 */
[----:B------:R-:W-:Y:S01]  /*2140*/  VIMNMX R8, R104, R3, PT ;  /* 0x0000000368087248 */ /* 0x000fe20003fe0100 */
[----:B0-----:R-:W-:-:S05]  /*2150*/  @P1 IMAD.HI.U32 R0, R12, R0, RZ ;  /* 0x000000000c001227 */ /* 0x001fca00078e00ff */
[----:B-1----:R-:W-:-:S05]  /*2160*/  @P1 SHF.R.U32.HI R7, RZ, R9, R0 ;  /* 0x00000009ff071219 */ /* 0x002fca0000011600 */
[----:B------:R-:W-:-:S04]  /*2170*/  IMAD.IADD R0, R154, 0x1, R7 ;  /* 0x000000019a007824 */ /* 0x000fc800078e0207 */
[----:B------:R-:W-:Y:S01]  /*2180*/  VIADD R3, R0, -UR4 ;  /* 0x8000000400037c36 */ /* 0x000fe20008000000 */
[----:B------:R-:W-:Y:S06]  /*2190*/  @!P2 BRA `(.L_x_1538) ;  /* 0x000000000044a947 */ /* 0x000fec0003800000 */
[----:B------:R-:W-:Y:S01]  /*21a0*/  ISETP.GT.AND P0, PT, R0, -0x1, PT ;  /* 0xffffffff0000780c */ /* 0x000fe20003f04270 */
[----:B------:R-:W-:-:S12]  /*21b0*/  BSSY B0, `(.L_x_1539) ;  /* 0x000000d000007945 */ /* 0x000fd80003800000 */
        /* <DEDUP_REMOVED lines=8> */
.L_x_1540:
[----:B------:R-:W-:-:S13]  /*2240*/  ISETP.NE.AND P0, PT, R5, 0x1, PT ;  /* 0x000000010500780c */ /* 0x000fda0003f05270 */
[----:B------:R-:W0:Y:S02]  /*2250*/  @P0 LDC.64 R6, c[0x0][0x9e8] ;  /* 0x00027a00ff060b82 */ /* 0x000e240000000a00 */
[----:B0-----:R-:W-:-:S05]  /*2260*/  @P0 IMAD.HI.U32 R6, R0, R6, RZ ;  /* 0x0000000600060227 */ /* 0x001fca00078e00ff */
[----:B------:R-:W-:-:S07]  /*2270*/  @P0 SHF.R.U32.HI R0, RZ, R7, R6 ;  /* 0x00000007ff000219 */ /* 0x000fce0000011606 */
.L_x_1541:
[----:B------:R-:W-:Y:S05]  /*2280*/  BSYNC B0 ;  /* 0x0000000000007941 */ /* 0x000fea0003800000 */
.L_x_1539:
[----:B------:R-:W-:-:S05]  /*2290*/  IMAD R0, R0, R5, RZ ;  /* 0x0000000500007224 */ /* 0x000fca00078e02ff */
[----:B------:R-:W-:-:S07]  /*22a0*/  VIMNMX R3, R3, R0, !PT ;  /* 0x0000000003037248 */ /* 0x000fce0007fe0100 */
.L_x_1538:
[----:B------:R-:W-:Y:S01]  /*22b0*/  SHF.R.S32.HI R0, RZ, 0x1f, R3 ;  /* 0x0000001fff007819 */ /* 0x000fe20000011403 */
[----:B------:R-:W-:Y:S01]  /*22c0*/  BSSY B0, `(.L_x_1542) ;  /* 0x000002a000007945 */ /* 0x000fe20003800000 */
[----:B------:R-:W-:Y:S02]  /*22d0*/  LOP3.LUT R14, R11, 0xff, RZ, 0xc0, !PT ;  /* 0x000000ff0b0e7812 */ /* 0x000fe400078ec0ff */
[----:B------:R-:W-:Y:S02]  /*22e0*/  LEA.HI R0, R0, R3, RZ, 0x6 ;  /* 0x0000000300007211 */ /* 0x000fe400078f30ff */
[----:B------:R-:W-:Y:S01]  /*22f0*/  SHF.R.U32.HI R4, RZ, 0x10, R11 ;  /* 0x00000010ff047819 */ /* 0x000fe2000001160b */
[----:B------:R0:W-:Y:S01]  /*2300*/  STL [R1+0x68], R14 ;  /* 0x0000680e01007387 */ /* 0x0001e20000100800 */
[----:B------:R-:W-:-:S03]  /*2310*/  SHF.R.S32.HI R0, RZ, 0x6, R0 ;  /* 0x00000006ff007819 */ /* 0x000fc60000011400 */
[----:B------:R0:W-:Y:S01]  /*2320*/  STL [R1+0x4c], R4 ;  /* 0x00004c0401007387 */ /* 0x0001e20000100800 */
[----:B------:R-:W-:Y:S01]  /*2330*/  VIMNMX R9, RZ, R0, !PT ;  /* 0x00000000ff097248 */ /* 0x000fe20007fe0100 */
[----:B------:R-:W-:-:S03]  /*2340*/  IMAD.MOV.U32 R0, RZ, RZ, RZ ;  /* 0x000000ffff007224 */ /* 0x000fc600078e00ff */
[----:B------:R-:W-:-:S13]  /*2350*/  ISETP.GT.AND P0, PT, R8, R9, PT ;  /* 0x000000090800720c */ /* 0x000fda0003f04270 */
[----:B0-----:R-:W-:Y:S05]  /*2360*/  @!P0 BRA `(.L_x_1543) ;  /* 0x00000000007c8947 */ /* 0x001fea0003800000 */
[----:B------:R-:W-:Y:S01]  /*2370*/  ISETP.NE.AND P0, PT, R4, RZ, PT ;  /* 0x000000ff0400720c */ /* 0x000fe20003f05270 */
[----:B------:R-:W-:-:S03]  /*2380*/  ULDC UR4, c[0x0][0x9f0] ;  /* 0x00027c0000047ab9 */ /* 0x000fc60000000800 */
[----:B------:R-:W-:-:S04]  /*2390*/  SEL R11, R4, UR4, P0 ;  /* 0x00000004040b7c07 */ /* 0x000fc80008000000 */
[-C--:B------:R-:W-:Y:S02]  /*23a0*/  IABS R6, R11.reuse ;  /* 0x0000000b00067213 */ /* 0x080fe40000000000 */
[----:B------:R-:W-:Y:S02]  /*23b0*/  IADD3 R0, R11, -0x1, R8 ;  /* 0xffffffff0b007810 */ /* 0x000fe40007ffe008 */
[----:B------:R-:W0:Y:S01]  /*23c0*/  I2F.RP R3, R6 ;  /* 0x0000000600037306 */ /* 0x000e220000209400 */
[----:B------:R-:W-:Y:S02]  /*23d0*/  IABS R12, R11 ;  /* 0x0000000b000c7213 */ /* 0x000fe40000000000 */
[----:B------:R-:W-:-:S05]  /*23e0*/  IMAD.IADD R0, R0, 0x1, -R9 ;  /* 0x0000000100007824 */ /* 0x000fca00078e0a09 */
[----:B------:R-:W-:Y:S02]  /*23f0*/  IABS R10, R0 ;  /* 0x00000000000a7213 */ /* 0x000fe40000000000 */
[----:B------:R-:W-:-:S04]  /*2400*/  LOP3.LUT R0, R0, R11, RZ, 0x3c, !PT ;  /* 0x0000000b00007212 */ /* 0x000fc800078e3cff */
[----:B------:R-:W-:Y:S01]  /*2410*/  ISETP.GE.AND P2, PT, R0, RZ, PT ;  /* 0x000000ff0000720c */ /* 0x000fe20003f46270 */
[----:B0-----:R-:W0:Y:S02]  /*2420*/  MUFU.RCP R3, R3 ;  /* 0x0000000300037308 */ /* 0x001e240000001000 */
[----:B0-----:R-:W-:Y:S02]  /*2430*/  VIADD R4, R3, 0xffffffe ;  /* 0x0ffffffe03047836 */ /* 0x001fe40000000000 */
[----:B------:R-:W-:-:S04]  /*2440*/  IMAD.MOV R3, RZ, RZ, -R12 ;  /* 0x000000ffff037224 */ /* 0x000fc800078e0a0c */
[----:B------:R0:W1:Y:S02]  /*2450*/  F2I.FTZ.U32.TRUNC.NTZ R5, R4 ;  /* 0x0000000400057305 */ /* 0x000064000021f000 */
[----:B0-----:R-:W-:Y:S02]  /*2460*/  IMAD.MOV.U32 R4, RZ, RZ, RZ ;  /* 0x000000ffff047224 */ /* 0x001fe400078e00ff */
[----:B-1----:R-:W-:-:S04]  /*2470*/  IMAD.MOV R7, RZ, RZ, -R5 ;  /* 0x000000ffff077224 */ /* 0x002fc800078e0a05 */
[----:B------:R-:W-:-:S04]  /*2480*/  IMAD R7, R7, R6, RZ ;  /* 0x0000000607077224 */ /* 0x000fc800078e02ff */
[----:B------:R-:W-:-:S04]  /*2490*/  IMAD.HI.U32 R5, R5, R7, R4 ;  /* 0x0000000705057227 */ /* 0x000fc800078e0004 */
[----:B------:R-:W-:-:S04]  /*24a0*/  IMAD.MOV.U32 R4, RZ, RZ, R10 ;  /* 0x000000ffff047224 */ /* 0x000fc800078e000a */
        /* <DEDUP_REMOVED lines=8> */
[----:B------:R-:W-:-:S04]  /*2530*/  IMAD.MOV.U32 R0, RZ, RZ, R5 ;  /* 0x000000ffff007224 */ /* 0x000fc800078e0005 */
[----:B------:R-:W-:Y:S01]  /*2540*/  @!P2 IMAD.MOV R0, RZ, RZ, -R0 ;  /* 0x000000ffff00a224 */ /* 0x000fe200078e0a00 */
[----:B------:R-:W-:-:S07]  /*2550*/  @!P1 LOP3.LUT R0, RZ, R11, RZ, 0x33, !PT ;  /* 0x0000000bff009212 */ /* 0x000fce00078e33ff */
.L_x_1543:
[----:B------:R-:W-:Y:S05]  /*2560*/  BSYNC B0 ;  /* 0x0000000000007941 */ /* 0x000fea0003800000 */
.L_x_1542:
[----:B------:R-:W-:Y:S01]  /*2570*/  IMAD R3, R14, R0, R9 ;  /* 0x000000000e037224 */ /* 0x000fe200078e0209 */
[----:B------:R-:W-:-:S04]  /*2580*/  PLOP3.LUT P2, PT, PT, PT, PT, 0x80, 0x0 ;  /* 0x000000000000781c */ /* 0x000fc80003f4f070 */
[C---:B------:R-:W-:Y:S01]  /*2590*/  VIADDMNMX R0, R3.reuse, R0, R8, PT ;  /* 0x0000000003007246 */ /* 0x040fe20003800108 */
[----:B------:R-:W-:-:S04]  /*25a0*/  IMAD R3, R3, 0x40, -R13 ;  /* 0x0000004003037824 */ /* 0x000fc800078e0a0d */
[----:B------:R-:W-:Y:S01]  /*25b0*/  IMAD R5, R0, 0x40, -R13 ;  /* 0x0000004000057824 */ /* 0x000fe200078e0a0d */
[----:B------:R-:W-:-:S04]  /*25c0*/  VIMNMX R3, RZ, R3, !PT ;  /* 0x00000003ff037248 */ /* 0x000fc80007fe0100 */
[----:B------:R-:W-:Y:S02]  /*25d0*/  VIMNMX R0, R5, R2, PT ;  /* 0x0000000205007248 */ /* 0x000fe40003fe0100 */
[----:B------:R-:W-:Y:S02]  /*25e0*/  SHF.R.U32.HI R24, RZ, 0x6, R3 ;  /* 0x00000006ff187819 */ /* 0x000fe40000011603 */
[----:B------:R-:W-:-:S03]  /*25f0*/  ISETP.GT.AND P0, PT, R0, R3, PT ;  /* 0x000000030000720c */ /* 0x000fc60003f04270 */
[----:B------:R-:W-:-:S10]  /*2600*/  IMAD.MOV.U32 R25, RZ, RZ, R24 ;  /* 0x000000ffff197224 */ /* 0x000fd400078e0018 */
[----:B------:R-:W-:-:S05]  /*2610*/  @P0 VIADD R0, R0, 0x3f ;  /* 0x0000003f00000836 */ /* 0x000fca0000000000 */
[----:B------:R-:W-:-:S04]  /*2620*/  @P0 SHF.R.S32.HI R3, RZ, 0x1f, R0 ;  /* 0x0000001fff030819 */ /* 0x000fc80000011400 */
[----:B------:R-:W-:-:S04]  /*2630*/  @P0 LEA.HI R3, R3, R0, RZ, 0x6 ;  /* 0x0000000003030211 */ /* 0x000fc800078f30ff */
[----:B------:R-:W-:-:S04]  /*2640*/  @P0 SHF.R.S32.HI R25, RZ, 0x6, R3 ;  /* 0x00000006ff190819 */ /* 0x000fc80000011403 */
        /* <DEDUP_REMOVED lines=22> */
.L_x_1546:
[----:B------:R-:W-:Y:S05]  /*27b0*/  BSYNC B6 ;  /* 0x0000000000067941 */ /* 0x000fea0003800000 */
.L_x_1545:
        /* <DEDUP_REMOVED lines=20> */
.L_x_1548:
[----:B------:R-:W-:Y:S05]  /*2900*/  BSYNC B6 ;  /* 0x0000000000067941 */ /* 0x000fea0003800000 */
.L_x_1547:
[----:B------:R-:W-:Y:S01]  /*2910*/  ULDC.64 UR4, c[0x0][0x9f8] ;  /* 0x00027e0000047ab9 */ /* 0x000fe20000000a00 */
[----:B------:R-:W-:Y:S01]  /*2920*/  ULDC.64 UR6, c[0x0][0x208] ;  /* 0x0000820000067ab9 */ /* 0x000fe20000000a00 */
[----:B------:R-:W-:Y:S01]  /*2930*/  ISETP.NE.U32.AND P0, PT, RZ, UR4, PT ;  /* 0x00000004ff007c0c */ /* 0x000fe2000bf05070 */
[----:B------:R-:W2:Y:S01]  /*2940*/  LDL R26, [R1+0xc] ;  /* 0x00000c00011a7983 */ /* 0x000ea20000100800 */
[----:B------:R-:W0:Y:S01]  /*2950*/  LDC.64 R12, c[0x0][0x300] ;  /* 0x0000c000ff0c7b82 */ /* 0x000e220000000a00 */
[----:B------:R-:W-:Y:S01]  /*2960*/  IMAD.IADD R76, R28, 0x1, R29 ;  /* 0x000000011c4c7824 */ /* 0x000fe200078e021d */
[----:B------:R-:W-:Y:S01]  /*2970*/  ISETP.NE.AND.EX P0, PT, RZ, UR5, PT, P0 ;  /* 0x00000005ff007c0c */ /* 0x000fe2000bf05300 */
[----:B------:R-:W-:Y:S01]  /*2980*/  ULDC.64 UR4, c[0x0][0xa08] ;  /* 0x0002820000047ab9 */ /* 0x000fe20000000a00 */
[----:B------:R-:W-:Y:S01]  /*2990*/  ULDC.64 UR8, c[0x0][0x330] ;  /* 0x0000cc0000087ab9 */ /* 0x000fe20000000a00 */
[----:B------:R-:W3:Y:S03]  /*29a0*/  LDL R14, [R1+0x28] ;  /* 0x00002800010e7983 */ /* 0x000ee60000100800 */
[----:B------:R-:W1:Y:S08]  /*29b0*/  LDC.64 R20, c[0x0][0x3f8] ;  /* 0x0000fe00ff147b82 */ /* 0x000e700000000a00 */
[----:B------:R-:W4:Y:S08]  /*29c0*/  @P0 LDC.64 R4, c[0x0][0x9f8] ;  /* 0x00027e00ff040b82 */ /* 0x000f300000000a00 */
[----:B------:R-:W1:Y:S01]  /*29d0*/  LDC R33, c[0x0][0x3f4] ;  /* 0x0000fd00ff217b82 */ /* 0x000e620000000800 */
[----:B------:R-:W-:-:S07]  /*29e0*/  SHF.R.S32.HI R32, RZ, 0x1f, R23 ;  /* 0x0000001fff207819 */ /* 0x000fce0000011417 */
[----:B------:R-:W1:Y:S01]  /*29f0*/  LDC.64 R28, c[0x0][0x408] ;  /* 0x00010200ff1c7b82 */ /* 0x000e620000000a00 */
[----:B----4-:R-:W-:-:S05]  /*2a00*/  @P0 IMAD.WIDE R4, R27, 0x4, R4 ;  /* 0x000000041b040825 */ /* 0x010fca00078e0204 */
[----:B------:R4:W2:Y:S01]  /*2a10*/  @P0 LDG.E R27, desc[UR6][R4.64] ;  /* 0x00000006041b0981 */ /* 0x0008a2000c1e1900 */
[----:B------:R-:W-:Y:S01]  /*2a20*/  SHF.R.S32.HI R31, RZ, 0x1f, R76 ;  /* 0x0000001fff1f7819 */ /* 0x000fe2000001144c */
[-C--:B0-----:R-:W-:Y:S01]  /*2a30*/  IMAD.WIDE.U32 R88, R76, R12.reuse, RZ ;  /* 0x0000000c4c587225 */ /* 0x081fe200078e00ff */
[----:B------:R-:W-:Y:S01]  /*2a40*/  ISETP.NE.U32.AND P0, PT, RZ, UR4, PT ;  /* 0x00000004ff007c0c */ /* 0x000fe2000bf05070 */
[----:B------:R-:W-:Y:S01]  /*2a50*/  ULDC UR6, c[0x0][0x2f4] ;  /* 0x0000bd0000067ab9 */ /* 0x000fe20000000800 */
[----:B------:R-:W-:Y:S01]  /*2a60*/  SHF.R.S32.HI R201, RZ, 0x1f, R200 ;  /* 0x0000001fffc97819 */ /* 0x000fe200000114c8 */
[----:B------:R-:W-:Y:S01]  /*2a70*/  IMAD R0, R31, R12, RZ ;  /* 0x0000000c1f007224 */ /* 0x000fe200078e02ff */
[----:B------:R-:W-:Y:S01]  /*2a80*/  ISETP.NE.AND.EX P0, PT, RZ, UR5, PT, P0 ;  /* 0x00000005ff007c0c */ /* 0x000fe2000bf05300 */
[----:B------:R-:W-:Y:S01]  /*2a90*/  ULDC.64 UR4, c[0x0][0x308] ;  /* 0x0000c20000047ab9 */ /* 0x000fe20000000a00 */
[----:B------:R-:W-:Y:S01]  /*2aa0*/  IMAD.WIDE.U32 R86, R30, UR8, R18 ;  /* 0x000000081e567c25 */ /* 0x000fe2000f8e0012 */
[----:B------:R-:W-:-:S02]  /*2ab0*/  ISETP.GE.AND P2, PT, R226, UR6, PT ;  /* 0x00000006e2007c0c */ /* 0x000fc4000bf46270 */
[----:B------:R-:W-:Y:S01]  /*2ac0*/  ISETP.GE.AND P1, PT, R18, UR6, PT ;  /* 0x0000000612007c0c */ /* 0x000fe2000bf26270 */
[----:B------:R-:W-:Y:S02]  /*2ad0*/  IMAD R3, R76, R13, R0 ;  /* 0x0000000d4c037224 */ /* 0x000fe400078e0200 */
[C---:B------:R-:W-:Y:S01]  /*2ae0*/  IMAD R87, R30.reuse, UR9, R87 ;  /* 0x000000091e577c24 */ /* 0x040fe2000f8e0257 */
[----:B------:R-:W-:Y:S01]  /*2af0*/  SEL R0, RZ, 0x1, P1 ;  /* 0x00000001ff007807 */ /* 0x000fe20000800000 */
[----:B------:R-:W-:Y:S01]  /*2b00*/  IMAD.IADD R89, R89, 0x1, R3 ;  /* 0x0000000159597824 */ /* 0x000fe200078e0203 */
[----:B------:R-:W-:Y:S01]  /*2b10*/  SEL R3, RZ, 0xffffffff, P2 ;  /* 0xffffffffff037807 */ /* 0x000fe20001000000 */
[----:B------:R-:W-:-:S04]  /*2b20*/  IMAD.WIDE.U32 R88, R30, UR4, R88 ;  /* 0x000000041e587c25 */ /* 0x000fc8000f8e0058 */
[----:B------:R-:W-:Y:S01]  /*2b30*/  IMAD R89, R30, UR5, R89 ;  /* 0x000000051e597c24 */ /* 0x000fe2000f8e0259 */
[----:B------:R-:W-:Y:S01]  /*2b40*/  ULDC.64 UR4, c[0x0][0x310] ;  /* 0x0000c40000047ab9 */ /* 0x000fe20000000a00 */
[----:B------:R-:W3:Y:S01]  /*2b50*/  LDL R30, [R1+0x10] ;  /* 0x00001000011e7983 */ /* 0x000ee20000100800 */
[----:B----4-:R-:W-:-:S05]  /*2b60*/  IMAD.SHL.U32 R5, R3, 0x2, RZ ;  /* 0x0000000203057824 */ /* 0x010fca00078e00ff */
[----:B------:R-:W-:Y:S01]  /*2b70*/  LOP3.LUT R6, R5, 0x2, R0, 0xe2, !PT ;  /* 0x0000000205067812 */ /* 0x000fe200078ee200 */
[----:B------:R-:W-:Y:S01]  /*2b80*/  IMAD R8, R32, R12, RZ ;  /* 0x0000000c20087224 */ /* 0x000fe200078e02ff */
[----:B--2---:R-:W-:Y:S02]  /*2b90*/  SHF.R.S32.HI R4, RZ, 0x1f, R27 ;  /* 0x0000001fff047819 */ /* 0x004fe4000001141b */
[----:B------:R-:W-:Y:S02]  /*2ba0*/  SEL R27, R27, RZ, !P0 ;  /* 0x000000ff1b1b7207 */ /* 0x000fe40004000000 */
[----:B------:R-:W-:Y:S02]  /*2bb0*/  SEL R3, R4, RZ, !P0 ;  /* 0x000000ff04037207 */ /* 0x000fe40004000000 */
[----:B------:R-:W-:Y:S01]  /*2bc0*/  ISETP.GE.AND P0, PT, R26, UR6, PT ;  /* 0x000000061a007c0c */ /* 0x000fe2000bf06270 */
[----:B------:R-:W-:Y:S01]  /*2bd0*/  IMAD.WIDE.U32 R88, R27, UR4, R88 ;  /* 0x000000041b587c25 */ /* 0x000fe2000f8e0058 */
[----:B------:R-:W2:Y:S03]  /*2be0*/  LDL R26, [R1+0x24] ;  /* 0x00002400011a7983 */ /* 0x000ea60000100800 */
[----:B------:R-:W-:-:S02]  /*2bf0*/  IMAD R0, R3, UR4, RZ ;  /* 0x0000000403007c24 */ /* 0x000fc4000f8e02ff */
[----:B------:R-:W-:-:S04]  /*2c00*/  IMAD.WIDE.U32 R4, R23, R12, R18 ;  /* 0x0000000c17047225 */ /* 0x000fc800078e0012 */
[----:B------:R-:W-:Y:S01]  /*2c10*/  IMAD R11, R27, UR5, R0 ;  /* 0x000000051b0b7c24 */ /* 0x000fe2000f8e0200 */
[----:B------:R-:W-:Y:S01]  /*2c20*/  ULDC.64 UR4, c[0x0][0x338] ;  /* 0x0000ce0000047ab9 */ /* 0x000fe20000000a00 */
[----:B-1----:R-:W-:Y:S01]  /*2c30*/  IMAD R0, R32, R20, RZ ;  /* 0x0000001420007224 */ /* 0x002fe200078e02ff */
[----:B------:R-:W-:Y:S01]  /*2c40*/  SEL R7, RZ, 0x4, P0 ;  /* 0x00000004ff077807 */ /* 0x000fe20000000000 */
[C---:B------:R-:W-:Y:S02]  /*2c50*/  IMAD R15, R23.reuse, R13, R8 ;  /* 0x0000000d170f7224 */ /* 0x040fe400078e0208 */
[----:B------:R-:W-:Y:S02]  /*2c60*/  IMAD R9, R23, R21, R0 ;  /* 0x0000001517097224 */ /* 0x000fe400078e0200 */
[----:B------:R-:W-:Y:S01]  /*2c70*/  IMAD R8, R3, UR4, RZ ;  /* 0x0000000403087c24 */ /* 0x000fe2000f8e02ff */
[----:B------:R-:W-:Y:S01]  /*2c80*/  IADD3 R3, P0, R88, R4, RZ ;  /* 0x0000000458037210 */ /* 0x000fe20007f1e0ff */
[----:B------:R-:W-:-:S05]  /*2c90*/  IMAD.IADD R0, R89, 0x1, R11 ;  /* 0x0000000159007824 */ /* 0x000fca00078e020b */
[----:B------:R-:W-:Y:S02]  /*2ca0*/  IADD3.X R4, R0, R5, R15, P0, !PT ;  /* 0x0000000500047210 */ /* 0x000fe400007fe40f */
[-C--:B------:R-:W-:Y:S02]  /*2cb0*/  ISETP.GE.AND P0, PT, R18, R33.reuse, PT ;  /* 0x000000211200720c */ /* 0x080fe40003f06270 */
[----:B------:R-:W-:Y:S02]  /*2cc0*/  ISETP.GE.AND P1, PT, R226, R33, PT ;  /* 0x00000021e200720c */ /* 0x000fe40003f26270 */
[C---:B------:R-:W-:Y:S02]  /*2cd0*/  SEL R5, R33.reuse, RZ, P0 ;  /* 0x000000ff21057207 */ /* 0x040fe40000000000 */
[----:B------:R-:W-:Y:S01]  /*2ce0*/  LOP3.LUT R35, R6, R7, RZ, 0xfc, !PT ;  /* 0x0000000706237212 */ /* 0x000fe200078efcff */
[----:B------:R-:W-:Y:S01]  /*2cf0*/  IMAD R6, R32, R28, RZ ;  /* 0x0000001c20067224 */ /* 0x000fe200078e02ff */
[----:B------:R-:W-:Y:S01]  /*2d00*/  SEL R7, R33, RZ, P1 ;  /* 0x000000ff21077207 */ /* 0x000fe20000800000 */
[----:B------:R-:W-:-:S02]  /*2d10*/  IMAD.IADD R5, R18, 0x1, R5 ;  /* 0x0000000112057824 */ /* 0x000fc400078e0205 */
[C---:B------:R-:W-:Y:S02]  /*2d20*/  VIADD R10, R23.reuse, 0x20 ;  /* 0x00000020170a7836 */ /* 0x040fe40000000000 */
[C---:B------:R-:W-:Y:S02]  /*2d30*/  VIADD R36, R23.reuse, 0x20 ;  /* 0x0000002017247836 */ /* 0x040fe40000000000 */
[----:B------:R-:W-:Y:S01]  /*2d40*/  IMAD R11, R23, R29, R6 ;  /* 0x0000001d170b7224 */ /* 0x000fe200078e0206 */
[----:B------:R-:W-:Y:S01]  /*2d50*/  SHF.R.S32.HI R6, RZ, 0x1f, R5 ;  /* 0x0000001fff067819 */ /* 0x000fe20000011405 */
[----:B------:R-:W-:Y:S01]  /*2d60*/  IMAD.IADD R7, R226, 0x1, R7 ;  /* 0x00000001e2077824 */ /* 0x000fe200078e0207 */
[----:B------:R-:W0:Y:S01]  /*2d70*/  S2R R108, SR_TID.X ;  /* 0x00000000006c7919 */ /* 0x000e220000002100 */
[----:B------:R-:W-:Y:S02]  /*2d80*/  IMAD.SHL.U32 R10, R10, 0x40, RZ ;  /* 0x000000400a0a7824 */ /* 0x000fe400078e00ff */
[----:B------:R-:W-:Y:S01]  /*2d90*/  IMAD.SHL.U32 R36, R36, 0x40, RZ ;  /* 0x0000004024247824 */ /* 0x000fe200078e00ff */
[CC--:B------:R-:W-:Y:S01]  /*2da0*/  LEA.HI R90, R6.reuse, R5.reuse, RZ, 0x3 ;  /* 0x00000005065a7211 */ /* 0x0c0fe200078f18ff */
[----:B------:R-:W-:Y:S01]  /*2db0*/  IMAD R37, R27, UR5, R8 ;  /* 0x000000051b257c24 */ /* 0x000fe2000f8e0208 */
[----:B------:R-:W-:Y:S01]  /*2dc0*/  SHF.R.S32.HI R8, RZ, 0x1f, R7 ;  /* 0x0000001fff087819 */ /* 0x000fe20000011407 */
[----:B------:R-:W-:Y:S01]  /*2dd0*/  IMAD.WIDE.U32 R84, R23, R20, R200 ;  /* 0x0000001417547225 */ /* 0x000fe200078e00c8 */
[----:B------:R-:W-:-:S03]  /*2de0*/  LEA.HI R5, R6, R5, RZ, 0x6 ;  /* 0x0000000506057211 */ /* 0x000fc600078f30ff */
[C---:B------:R-:W-:Y:S01]  /*2df0*/  IMAD.WIDE.U32 R82, R23.reuse, R20, R18 ;  /* 0x0000001417527225 */ /* 0x040fe200078e0012 */
[----:B------:R-:W-:Y:S02]  /*2e00*/  LOP3.LUT R10, R10, 0x1c0, RZ, 0xc0, !PT ;  /* 0x000001c00a0a7812 */ /* 0x000fe400078ec0ff */
[----:B------:R-:W-:Y:S01]  /*2e10*/  LOP3.LUT R36, R36, 0x1c0, RZ, 0xc0, !PT ;  /* 0x000001c024247812 */ /* 0x000fe200078ec0ff */
[----:B------:R-:W-:Y:S01]  /*2e20*/  IMAD.SHL.U32 R34, R23, 0x40, RZ ;  /* 0x0000004017227824 */ /* 0x000fe200078e00ff */
[CC--:B------:R-:W-:Y:S01]  /*2e30*/  LEA.HI R92, R8.reuse, R7.reuse, RZ, 0x3 ;  /* 0x00000007085c7211 */ /* 0x0c0fe200078f18ff */
[----:B------:R-:W-:Y:S02]  /*2e40*/  IMAD.IADD R85, R85, 0x1, R9 ;  /* 0x0000000155557824 */ /* 0x000fe400078e0209 */
[----:B------:R-:W-:Y:S01]  /*2e50*/  IMAD.IADD R83, R9, 0x1, R83 ;  /* 0x0000000109537824 */ /* 0x000fe200078e0253 */
[----:B------:R-:W-:Y:S01]  /*2e60*/  LEA.HI R9, R8, R7, RZ, 0x6 ;  /* 0x0000000708097211 */ /* 0x000fe200078f30ff */
[----:B------:R-:W-:Y:S01]  /*2e70*/  IMAD.WIDE.U32 R80, R23, R28, R200 ;  /* 0x0000001c17507225 */ /* 0x000fe200078e00c8 */
[----:B------:R-:W-:-:S02]  /*2e80*/  LOP3.LUT R8, R10, 0x38, R90, 0xf8, !PT ;  /* 0x000000380a087812 */ /* 0x000fc400078ef85a */
[----:B------:R-:W-:Y:S01]  /*2e90*/  SHF.R.U32.HI R36, RZ, 0x3, R36 ;  /* 0x00000003ff247819 */ /* 0x000fe20000011624 */
[----:B------:R-:W-:Y:S01]  /*2ea0*/  IMAD.WIDE.U32 R78, R23, R28, R18 ;  /* 0x0000001c174e7225 */ /* 0x000fe200078e0012 */
[----:B------:R-:W-:-:S03]  /*2eb0*/  LOP3.LUT R34, R34, 0x1c0, RZ, 0xc0, !PT ;  /* 0x000001c022227812 */ /* 0x000fc600078ec0ff */
[----:B------:R-:W-:Y:S01]  /*2ec0*/  IMAD.SHL.U32 R6, R5, 0x40, RZ ;  /* 0x0000004005067824 */ /* 0x000fe200078e00ff */
[----:B------:R-:W-:Y:S01]  /*2ed0*/  LOP3.LUT R5, R90, 0x38, RZ, 0xc0, !PT ;  /* 0x000000385a057812 */ /* 0x000fe200078ec0ff */
[----:B------:R-:W-:Y:S01]  /*2ee0*/  IMAD.SHL.U32 R38, R23, 0x40, RZ ;  /* 0x0000004017267824 */ /* 0x000fe200078e00ff */
[----:B------:R-:W-:Y:S01]  /*2ef0*/  LOP3.LUT R7, R92, 0x38, RZ, 0xc0, !PT ;  /* 0x000000385c077812 */ /* 0x000fe200078ec0ff */
[----:B------:R-:W-:Y:S01]  /*2f00*/  IMAD.IADD R81, R81, 0x1, R11 ;  /* 0x0000000151517824 */ /* 0x000fe200078e020b */
[----:B------:R-:W-:Y:S01]  /*2f10*/  SHF.R.U32.HI R34, RZ, 0x3, R34 ;  /* 0x00000003ff227819 */ /* 0x000fe20000011622 */
[----:B------:R-:W-:Y:S01]  /*2f20*/  IMAD.IADD R79, R11, 0x1, R79 ;  /* 0x000000010b4f7824 */ /* 0x000fe200078e024f */
[----:B------:R-:W-:Y:S01]  /*2f30*/  LOP3.LUT R5, R5, 0x1c0, R38, 0xf8, !PT ;  /* 0x000001c005057812 */ /* 0x000fe200078ef826 */
[----:B------:R-:W-:Y:S01]  /*2f40*/  IMAD.SHL.U32 R9, R9, 0x40, RZ ;  /* 0x0000004009097824 */ /* 0x000fe200078e00ff */
[----:B------:R-:W-:Y:S02]  /*2f50*/  LOP3.LUT R11, R8, R36, RZ, 0x3c, !PT ;  /* 0x00000024080b7212 */ /* 0x000fe400078e3cff */
[----:B---3--:R-:W-:Y:S01]  /*2f60*/  ISETP.GE.AND P2, PT, R30, UR6, PT ;  /* 0x000000061e007c0c */ /* 0x008fe2000bf46270 */
[----:B------:R-:W-:Y:S01]  /*2f70*/  VIADD R30, R23, 0x20 ;  /* 0x00000020171e7836 */ /* 0x000fe20000000000 */
[----:B------:R-:W-:-:S02]  /*2f80*/  LOP3.LUT R10, R10, 0x38, R92, 0xf8, !PT ;  /* 0x000000380a0a7812 */ /* 0x000fc400078ef85c */
[----:B------:R-:W-:Y:S01]  /*2f90*/  LOP3.LUT R8, R7, 0x1c0, R38, 0xf8, !PT ;  /* 0x000001c007087812 */ /* 0x000fe200078ef826 */
[----:B------:R-:W-:Y:S01]  /*2fa0*/  IMAD.WIDE.U32 R86, R27, UR4, R86 ;  /* 0x000000041b567c25 */ /* 0x000fe2000f8e0056 */
[----:B------:R-:W-:Y:S02]  /*2fb0*/  LOP3.LUT R6, R6, 0xfffff000, RZ, 0xc0, !PT ;  /* 0xfffff00006067812 */ /* 0x000fe400078ec0ff */
[----:B------:R-:W-:Y:S02]  /*2fc0*/  LOP3.LUT R7, R5, R34, RZ, 0x3c, !PT ;  /* 0x0000002205077212 */ /* 0x000fe400078e3cff */
[----:B------:R-:W-:Y:S02]  /*2fd0*/  LOP3.LUT R9, R9, 0xfffff000, RZ, 0xc0, !PT ;  /* 0xfffff00009097812 */ /* 0x000fe400078ec0ff */
[----:B------:R-:W-:Y:S02]  /*2fe0*/  LOP3.LUT R10, R10, R36, RZ, 0x3c, !PT ;  /* 0x000000240a0a7212 */ /* 0x000fe400078e3cff */
[----:B------:R-:W-:-:S02]  /*2ff0*/  LOP3.LUT R8, R8, R34, RZ, 0x3c, !PT ;  /* 0x0000002208087212 */ /* 0x000fc400078e3cff */
[----:B-----5:R-:W-:Y:S02]  /*3000*/  SHF.R.S32.HI R27, RZ, 0x1f, R101 ;  /* 0x0000001fff1b7819 */ /* 0x020fe40000011465 */
[----:B------:R-:W-:Y:S02]  /*3010*/  SHF.R.S32.HI R102, RZ, 0x1f, R30 ;  /* 0x0000001fff667819 */ /* 0x000fe4000001141e */
[----:B------:R-:W-:Y:S02]  /*3020*/  SEL R30, RZ, 0x8, P2 ;  /* 0x00000008ff1e7807 */ /* 0x000fe40001000000 */
[----:B------:R-:W-:Y:S02]  /*3030*/  IADD3 R8, R8, R9, R14 ;  /* 0x0000000908087210 */ /* 0x000fe40007ffe00e */
[----:B------:R-:W-:Y:S02]  /*3040*/  LOP3.LUT R95, R35, R30, RZ, 0xfc, !PT ;  /* 0x0000001e235f7212 */ /* 0x000fe400078efcff */
[----:B------:R-:W-:-:S02]  /*3050*/  IADD3 R76, P3, R23, R76, RZ ;  /* 0x0000004c174c7210 */ /* 0x000fc40007f7e0ff */
[----:B------:R-:W-:Y:S01]  /*3060*/  LOP3.LUT R30, R35, 0x1, RZ, 0xc0, !PT ;  /* 0x00000001231e7812 */ /* 0x000fe200078ec0ff */
[CC--:B------:R-:W-:Y:S01]  /*3070*/  IMAD.WIDE.U32 R84, R101.reuse, R20.reuse, R84 ;  /* 0x0000001465547225 */ /* 0x0c0fe200078e0054 */
[----:B------:R-:W-:Y:S02]  /*3080*/  SHF.R.S32.HI R35, RZ, 0x3, R90 ;  /* 0x00000003ff237819 */ /* 0x000fe4000001145a */
[----:B------:R-:W-:Y:S01]  /*3090*/  SHF.R.S32.HI R91, RZ, 0x3, R92 ;  /* 0x00000003ff5b7819 */ /* 0x000fe2000001145c */
[C---:B------:R-:W-:Y:S01]  /*30a0*/  IMAD.WIDE.U32 R82, R101.reuse, R20, R82 ;  /* 0x0000001465527225 */ /* 0x040fe200078e0052 */
[----:B------:R-:W-:Y:S02]  /*30b0*/  LOP3.LUT R90, R90, 0xfffffff8, RZ, 0xc0, !PT ;  /* 0xfffffff85a5a7812 */ /* 0x000fe400078ec0ff */
[----:B------:R-:W-:Y:S01]  /*30c0*/  LOP3.LUT R92, R92, 0xfffffff8, RZ, 0xc0, !PT ;  /* 0xfffffff85c5c7812 */ /* 0x000fe200078ec0ff */
[----:B------:R-:W-:Y:S01]  /*30d0*/  IMAD.WIDE.U32 R80, R101, R28, R80 ;  /* 0x0000001c65507225 */ /* 0x000fe200078e0050 */
[----:B------:R-:W-:-:S03]  /*30e0*/  LOP3.LUT R93, R95, 0x2, RZ, 0xc0, !PT ;  /* 0x000000025f5d7812 */ /* 0x000fc600078ec0ff */
[----:B------:R-:W-:Y:S01]  /*30f0*/  IMAD.WIDE.U32 R78, R101, R28, R78 ;  /* 0x0000001c654e7225 */ /* 0x000fe200078e004e */
[C---:B------:R-:W-:Y:S02]  /*3100*/  LOP3.LUT R94, R95.reuse, 0x4, RZ, 0xc0, !PT ;  /* 0x000000045f5e7812 */ /* 0x040fe400078ec0ff */
[----:B0-----:R-:W-:Y:S01]  /*3110*/  LEA.HI R108, R108, 0x8, RZ, 0x19 ;  /* 0x000000086c6c7811 */ /* 0x001fe200078fc8ff */
[----:B------:R-:W-:Y:S01]  /*3120*/  IMAD.SHL.U32 R15, R20, 0x40, RZ ;  /* 0x00000040140f7824 */ /* 0x000fe200078e00ff */
[----:B------:R-:W-:Y:S01]  /*3130*/  LOP3.LUT R95, R95, 0x8, RZ, 0xc0, !PT ;  /* 0x000000085f5f7812 */ /* 0x000fe200078ec0ff */
[----:B------:R-:W-:Y:S01]  /*3140*/  IMAD.X R77, R32, 0x1, R31, P3 ;  /* 0x00000001204d7824 */ /* 0x000fe200018e061f */
[----:B------:R-:W-:Y:S01]  /*3150*/  SHF.R.S32.HI R96, RZ, 0x1f, R90 ;  /* 0x0000001fff607819 */ /* 0x000fe2000001145a */
[----:B------:R-:W-:Y:S01]  /*3160*/  IMAD.IADD R98, R87, 0x1, R37 ;  /* 0x0000000157627824 */ /* 0x000fe200078e0225 */
[----:B------:R-:W-:Y:S02]  /*3170*/  SHF.R.S32.HI R97, RZ, 0x1f, R92 ;  /* 0x0000001fff617819 */ /* 0x000fe4000001145c */
[----:B--2---:R-:W-:-:S02]  /*3180*/  IADD3 R5, R11, R6, R26 ;  /* 0x000000060b057210 */ /* 0x004fc40007ffe01a */
[----:B------:R-:W-:Y:S01]  /*3190*/  IADD3 R6, R7, R6, R14 ;  /* 0x0000000607067210 */ /* 0x000fe20007ffe00e */
[C---:B------:R-:W-:Y:S01]  /*31a0*/  IMAD R14, R27.reuse, R20, RZ ;  /* 0x000000141b0e7224 */ /* 0x040fe200078e02ff */
[----:B------:R-:W-:Y:S01]  /*31b0*/  IADD3 R7, R10, R9, R26 ;  /* 0x000000090a077210 */ /* 0x000fe20007ffe01a */
[----:B------:R-:W-:Y:S01]  /*31c0*/  IMAD R26, R27, R28, RZ ;  /* 0x0000001c1b1a7224 */ /* 0x000fe200078e02ff */
[C-C-:B------:R-:W-:Y:S01]  /*31d0*/  SHF.L.U64.HI R9, R12.reuse, 0x6, R13.reuse ;  /* 0x000000060c097819 */ /* 0x140fe2000001020d */
[C---:B------:R-:W-:Y:S01]  /*31e0*/  IMAD R39, R101.reuse, R21, R14 ;  /* 0x0000001565277224 */ /* 0x040fe200078e020e */
[----:B------:R-:W-:Y:S01]  /*31f0*/  SHF.L.U64.HI R10, R12, 0x5, R13 ;  /* 0x000000050c0a7819 */ /* 0x000fe2000001020d */
[----:B------:R-:W-:Y:S01]  /*3200*/  IMAD R41, R101, R29, R26 ;  /* 0x0000001d65297224 */ /* 0x000fe200078e021a */
[C-C-:B------:R-:W-:Y:S02]  /*3210*/  SHF.L.U64.HI R13, R20.reuse, 0x6, R21.reuse ;  /* 0x00000006140d7819 */ /* 0x140fe40000010215 */
[----:B------:R-:W-:Y:S01]  /*3220*/  SHF.L.U64.HI R14, R20, 0x5, R21 ;  /* 0x00000005140e7819 */ /* 0x000fe20000010215 */
[----:B------:R-:W-:Y:S01]  /*3230*/  IMAD.SHL.U32 R11, R12, 0x40, RZ ;  /* 0x000000400c0b7824 */ /* 0x000fe200078e00ff */
[C-C-:B------:R-:W-:Y:S01]  /*3240*/  SHF.L.U64.HI R21, R28.reuse, 0x6, R29.reuse ;  /* 0x000000061c157819 */ /* 0x140fe2000001021d */
[C---:B------:R-:W-:Y:S01]  /*3250*/  IMAD.SHL.U32 R27, R28.reuse, 0x40, RZ ;  /* 0x000000401c1b7824 */ /* 0x040fe200078e00ff */
[----:B------:R-:W-:Y:S01]  /*3260*/  SHF.L.U64.HI R26, R28, 0x5, R29 ;  /* 0x000000051c1a7819 */ /* 0x000fe2000001021d */
[----:B------:R-:W-:-:S02]  /*3270*/  IMAD.SHL.U32 R29, R33, 0x2, RZ ;  /* 0x00000002211d7824 */ /* 0x000fc400078e00ff */
[----:B------:R-:W-:Y:S02]  /*3280*/  IMAD.SHL.U32 R12, R12, 0x20, RZ ;  /* 0x000000200c0c7824 */ /* 0x000fe400078e00ff */
[----:B------:R-:W-:Y:S02]  /*3290*/  IMAD.SHL.U32 R20, R20, 0x20, RZ ;  /* 0x0000002014147824 */ /* 0x000fe400078e00ff */
[----:B------:R-:W-:Y:S02]  /*32a0*/  IMAD.SHL.U32 R28, R28, 0x20, RZ ;  /* 0x000000201c1c7824 */ /* 0x000fe400078e00ff */
[----:B------:R-:W-:Y:S02]  /*32b0*/  IMAD.IADD R31, R85, 0x1, R39 ;  /* 0x00000001551f7824 */ /* 0x000fe400078e0227 */
[----:B------:R-:W-:Y:S02]  /*32c0*/  IMAD.IADD R32, R39, 0x1, R83 ;  /* 0x0000000127207824 */ /* 0x000fe400078e0253 */
[----:B------:R-:W-:-:S02]  /*32d0*/  IMAD.IADD R33, R81, 0x1, R41 ;  /* 0x0000000151217824 */ /* 0x000fc400078e0229 */
[----:B------:R-:W-:-:S07]  /*32e0*/  IMAD.IADD R34, R41, 0x1, R79 ;  /* 0x0000000129227824 */ /* 0x000fce00078e024f */
.L_x_1624:
[----:B------:R-:W2:Y:S01]  /*32f0*/  LDL R41, [R1+0x3c] ;  /* 0x00003c0001297983 */ /* 0x000ea20000100800 */
[----:B------:R-:W0:Y:S01]  /*3300*/  LDC R116, c[0x0][0x3f4] ;  /* 0x0000fd00ff747b82 */ /* 0x000e220000000800 */
[----:B------:R-:W-:Y:S01]  /*3310*/  VIADD R40, R25, 0xffffffff ;  /* 0xffffffff19287836 */ /* 0x000fe20000000000 */
[----:B------:R-:W-:Y:S05]  /*3320*/  YIELD ;  /* 0x0000000000007946 */ /* 0x000fea0003800000 */
[----:B------:R-:W-:Y:S01]  /*3330*/  SHF.R.S32.HI R109, RZ, 0x1f, R40 ;  /* 0x0000001fff6d7819 */ /* 0x000fe20000011428 */
[----:B------:R-:W1:Y:S01]  /*3340*/  LDC.64 R106, c[0x0][0x2e8] ;  /* 0x0000ba00ff6a7b82 */ /* 0x000e620000000a00 */
[-C--:B------:R-:W-:Y:S01]  /*3350*/  IMAD R36, R9, R40.reuse, RZ ;  /* 0x0000002809247224 */ /* 0x080fe200078e02ff */
[----:B------:R-:W-:Y:S01]  /*3360*/  BSSY B0, `(.L_x_1549) ;  /* 0x0000573000007945 */ /* 0x000fe20003800000 */
[----:B------:R-:W-:-:S04]  /*3370*/  IMAD.WIDE.U32 R110, R11, R40, RZ ;  /* 0x000000280b6e7225 */ /* 0x000fc800078e00ff */
[----:B------:R-:W-:Y:S01]  /*3380*/  IMAD R39, R109, R11, R36 ;  /* 0x0000000b6d277224 */ /* 0x000fe200078e0224 */
[CC--:B------:R-:W-:Y:S02]  /*3390*/  IADD3 R37, P2, R3.reuse, R110.reuse, RZ ;  /* 0x0000006e03257210 */ /* 0x0c0fe40007f5e0ff */
[----:B------:R-:W-:Y:S01]  /*33a0*/  IADD3 R25, P4, P5, R3, R110, R12 ;  /* 0x0000006e03197210 */ /* 0x000fe20007d9e00c */
[----:B------:R-:W-:-:S04]  /*33b0*/  IMAD.IADD R72, R111, 0x1, R39 ;  /* 0x000000016f487824 */ /* 0x000fc800078e0227 */
[----:B------:R-:W-:Y:S01]  /*33c0*/  IMAD.X R38, R72, 0x1, R4, P2 ;  /* 0x0000000148267824 */ /* 0x000fe200010e0604 */
[----:B0-----:R-:W-:Y:S02]  /*33d0*/  ISETP.GE.AND P2, PT, R116, 0x1, PT ;  /* 0x000000017400780c */ /* 0x001fe40003f46270 */
[----:B------:R-:W-:Y:S02]  /*33e0*/  IADD3.X R36, R4, R72, R10, P4, P5 ;  /* 0x0000004804247210 */ /* 0x000fe400027ea40a */
[-C--:B-1----:R-:W-:Y:S02]  /*33f0*/  LEA R50, P3, R37, R106.reuse, 0x1 ;  /* 0x0000006a25327211 */ /* 0x082fe400078608ff */
[----:B------:R-:W-:Y:S02]  /*3400*/  LEA R48, P6, R25, R106, 0x1 ;  /* 0x0000006a19307211 */ /* 0x000fe400078c08ff */
[----:B------:R-:W-:Y:S02]  /*3410*/  LEA.HI.X R51, R37, R107, R38, 0x1, P3 ;  /* 0x0000006b25337211 */ /* 0x000fe400018f0c26 */
[----:B------:R-:W-:-:S02]  /*3420*/  ISETP.GT.AND P3, PT, R40, R24, PT ;  /* 0x000000182800720c */ /* 0x000fc40003f64270 */
[----:B------:R-:W-:Y:S01]  /*3430*/  LEA.HI.X R49, R25, R107, R36, 0x1, P6 ;  /* 0x0000006b19317211 */ /* 0x000fe200030f0c24 */
[----:B------:R-:W-:Y:S01]  /*3440*/  IMAD.MOV.U32 R25, RZ, RZ, R40 ;  /* 0x000000ffff197224 */ /* 0x000fe200078e0028 */
[----:B------:R-:W-:Y:S01]  /*3450*/  P2R R100, PR, RZ, 0x8 ;  /* 0x00000008ff647803 */ /* 0x000fe20000000000 */
[----:B--2---:R-:W-:-:S04]  /*3460*/  IMAD R103, R17, 0x4000, R41 ;  /* 0x0000400011677824 */ /* 0x004fc800078e0229 */
[----:B------:R-:W-:Y:S01]  /*3470*/  IMAD R103, R103, 0x2, R16 ;  /* 0x0000000267677824 */ /* 0x000fe200078e0210 */
[----:B------:R-:W-:Y:S06]  /*3480*/  @!P2 BRA `(.L_x_1550) ;  /* 0x0000005000c4a947 */ /* 0x000fec0003800000 */
[----:B------:R-:W-:Y:S01]  /*3490*/  ULDC.U8 UR4, c[0x0][0x410] ;  /* 0x0001040000047ab9 */ /* 0x000fe20000000000 */
[-C--:B------:R-:W-:Y:S01]  /*34a0*/  IMAD R36, R13, R40.reuse, RZ ;  /* 0x000000280d247224 */ /* 0x080fe200078e02ff */
[----:B------:R-:W-:Y:S01]  /*34b0*/  ISETP.NE.AND P2, PT, RZ, UR4, PT ;  /* 0x00000004ff007c0c */ /* 0x000fe2000bf45270 */
[-C--:B------:R-:W-:Y:S02]  /*34c0*/  IMAD R38, R21, R40.reuse, RZ ;  /* 0x0000002815267224 */ /* 0x080fe400078e02ff */
[----:B------:R-:W-:Y:S02]  /*34d0*/  IMAD R99, R109, R15, R36 ;  /* 0x0000000f6d637224 */ /* 0x000fe400078e0224 */
[----:B------:R-:W-:Y:S02]  /*34e0*/  IMAD R105, R25, -0x40, R2 ;  /* 0xffffffc019697824 */ /* 0x000fe400078e0202 */
[----:B------:R-:W-:Y:S02]  /*34f0*/  IMAD R109, R109, R27, R38 ;  /* 0x0000001b6d6d7224 */ /* 0x000fe400078e0226 */
[----:B------:R-:W-:Y:S01]  /*3500*/  IMAD.WIDE.U32 R70, R15, R40, RZ ;  /* 0x000000280f467225 */ /* 0x000fe200078e00ff */
[----:B------:R-:W-:-:S03]  /*3510*/  VIMNMX R105, R105, 0x40, PT ;  /* 0x0000004069697848 */ /* 0x000fc60003fe0100 */
        /* <DEDUP_REMOVED lines=18> */
[----:B------:R-:W-:Y:S02]  /*3640*/  IADD3 R39, P4, R80, R68, RZ ;  /* 0x0000004450277210 */ /* 0x000fe40007f9e0ff */
[----:B------:R-:W-:Y:S02]  /*3650*/  CS2R R106, SRZ ;  /* 0x00000000006a7805 */ /* 0x000fe4000001ff00 */
[-C--:B------:R-:W-:Y:S01]  /*3660*/  ISETP.GE.AND P5, PT, R200, R116.reuse, PT ;  /* 0x00000074c800720c */ /* 0x080fe20003fa6270 */
[----:B------:R-:W-:Y:S01]  /*3670*/  IMAD.X R38, R99, 0x1, R31, P2 ;  /* 0x0000000163267824 */ /* 0x000fe200010e061f */
[----:B------:R-:W-:Y:S01]  /*3680*/  LEA R36, P2, R37, UR4, 0x1 ;  /* 0x0000000425247c11 */ /* 0x000fe2000f8408ff */
[----:B------:R-:W-:Y:S01]  /*3690*/  IMAD.X R42, R109, 0x1, R33, P4 ;  /* 0x000000016d2a7824 */ /* 0x000fe200020e0621 */
[----:B------:R-:W-:Y:S01]  /*36a0*/  CS2R R110, SRZ ;  /* 0x00000000006e7805 */ /* 0x000fe2000001ff00 */
[----:B------:R-:W-:Y:S01]  /*36b0*/  ULDC.64 UR6, c[0x0][0x208] ;  /* 0x0000820000067ab9 */ /* 0x000fe20000000a00 */
[----:B------:R-:W-:Y:S01]  /*36c0*/  LEA.HI.X R37, R37, UR5, R38, 0x1, P2 ;  /* 0x0000000525257c11 */ /* 0x000fe200090f0c26 */
[----:B------:R-:W-:Y:S01]  /*36d0*/  ULDC.64 UR4, c[0x0][0x400] ;  /* 0x0001000000047ab9 */ /* 0x000fe20000000a00 */
[----:B------:R-:W-:-:S02]  /*36e0*/  ISETP.GE.AND P4, PT, R234, R116, PT ;  /* 0x00000074ea00720c */ /* 0x000fc40003f86270 */
[----:B------:R-:W-:-:S03]  /*36f0*/  LEA R38, P2, R39, UR4, 0x1 ;  /* 0x0000000427267c11 */ /* 0x000fc6000f8408ff */
[----:B------:R0:W5:Y:S01]  /*3700*/  @!P5 LDG.E.64 R106, desc[UR6][R36.64] ;  /* 0x00000006246ad981 */ /* 0x000162000c1e1b00 */
[----:B------:R-:W-:Y:S02]  /*3710*/  LEA.HI.X R39, R39, UR5, R42, 0x1, P2 ;  /* 0x0000000527277c11 */ /* 0x000fe400090f0c2a */
[----:B------:R-:W-:-:S03]  /*3720*/  ISETP.GE.AND P2, PT, R233, R116, PT ;  /* 0x00000074e900720c */ /* 0x000fc60003f46270 */
[----:B------:R0:W5:Y:S01]  /*3730*/  @!P5 LDG.E.64 R110, desc[UR6][R38.64] ;  /* 0x00000006266ed981 */ /* 0x000162000c1e1b00 */
[----:B------:R-:W-:Y:S02]  /*3740*/  ISETP.GE.AND P5, PT, R235, R116, PT ;  /* 0x00000074eb00720c */ /* 0x000fe40003fa6270 */
[----:B------:R-:W-:Y:S02]  /*3750*/  CS2R R72, SRZ ;  /* 0x0000000000487805 */ /* 0x000fe4000001ff00 */
[----:B------:R-:W-:Y:S02]  /*3760*/  CS2R R64, SRZ ;  /* 0x0000000000407805 */ /* 0x000fe4000001ff00 */
[----:B------:R-:W-:Y:S02]  /*3770*/  CS2R R60, SRZ ;  /* 0x00000000003c7805 */ /* 0x000fe4000001ff00 */
[----:B------:R-:W-:Y:S02]  /*3780*/  CS2R R74, SRZ ;  /* 0x00000000004a7805 */ /* 0x000fe4000001ff00 */
[----:B------:R-:W-:-:S02]  /*3790*/  CS2R R66, SRZ ;  /* 0x0000000000427805 */ /* 0x000fc4000001ff00 */
[----:B------:R-:W-:Y:S01]  /*37a0*/  CS2R R62, SRZ ;  /* 0x00000000003e7805 */ /* 0x000fe2000001ff00 */
[----:B------:R0:W5:Y:S04]  /*37b0*/  @!P4 LDG.E.64 R72, desc[UR6][R36.64+0x40] ;  /* 0x000040062448c981 */ /* 0x000168000c1e1b00 */
[----:B------:R0:W5:Y:S04]  /*37c0*/  @!P2 LDG.E.64 R64, desc[UR6][R36.64+0x80] ;  /* 0x000080062440a981 */ /* 0x000168000c1e1b00 */
[----:B------:R0:W5:Y:S04]  /*37d0*/  @!P5 LDG.E.64 R60, desc[UR6][R36.64+0xc0] ;  /* 0x0000c006243cd981 */ /* 0x000168000c1e1b00 */
[----:B------:R0:W5:Y:S04]  /*37e0*/  @!P4 LDG.E.64 R74, desc[UR6][R38.64+0x40] ;  /* 0x00004006264ac981 */ /* 0x000168000c1e1b00 */
[----:B------:R0:W5:Y:S04]  /*37f0*/  @!P2 LDG.E.64 R66, desc[UR6][R38.64+0x80] ;  /* 0x000080062642a981 */ /* 0x000168000c1e1b00 */
[----:B------:R0:W5:Y:S02]  /*3800*/  @!P5 LDG.E.64 R62, desc[UR6][R38.64+0xc0] ;  /* 0x0000c006263ed981 */ /* 0x000164000c1e1b00 */
.L_x_1553:
[----:B------:R-:W-:Y:S05]  /*3810*/  BSYNC B1 ;  /* 0x0000000000017941 */ /* 0x000fea0003800000 */
.L_x_1552:
[----:B0-----:R-:W-:Y:S01]  /*3820*/  VIADD R36, R23, 0x20 ;  /* 0x0000002017247836 */ /* 0x001fe20000000000 */
[----:B------:R-:W-:Y:S01]  /*3830*/  BSSY B1, `(.L_x_1554) ;  /* 0x0000029000017945 */ /* 0x000fe20003800000 */
[----:B------:R-:W-:Y:S02]  /*3840*/  CS2R R44, SRZ ;  /* 0x00000000002c7805 */ /* 0x000fe4000001ff00 */
[----:B------:R-:W-:Y:S02]  /*3850*/  CS2R R52, SRZ ;  /* 0x0000000000347805 */ /* 0x000fe4000001ff00 */
[----:B------:R-:W-:Y:S02]  /*3860*/  CS2R R56, SRZ ;  /* 0x0000000000387805 */ /* 0x000fe4000001ff00 */
[----:B------:R-:W-:Y:S02]  /*3870*/  ISETP.GE.AND P4, PT, R36, R105, PT ;  /* 0x000000692400720c */ /* 0x000fe40003f86270 */
[----:B------:R-:W-:-:S02]  /*3880*/  CS2R R42, SRZ ;  /* 0x00000000002a7805 */ /* 0x000fc4000001ff00 */
[----:B------:R-:W-:Y:S02]  /*3890*/  CS2R R46, SRZ ;  /* 0x00000000002e7805 */ /* 0x000fe4000001ff00 */
[----:B------:R-:W-:Y:S02]  /*38a0*/  CS2R R54, SRZ ;  /* 0x0000000000367805 */ /* 0x000fe4000001ff00 */
[----:B------:R-:W-:-:S05]  /*38b0*/  CS2R R58, SRZ ;  /* 0x00000000003a7805 */ /* 0x000fca000001ff00 */
[----:B------:R-:W-:Y:S05]  /*38c0*/  @P4 BRA `(.L_x_1555) ;  /* 0x00000000007c4947 */ /* 0x000fea0003800000 */
[----:B------:R-:W-:Y:S01]  /*38d0*/  IADD3 R70, P2, P5, R84, R70, R20 ;  /* 0x0000004654467210 */ /* 0x000fe20007d5e014 */
[----:B------:R-:W-:Y:S01]  /*38e0*/  ULDC.64 UR4, c[0x0][0x3e8] ;  /* 0x0000fa0000047ab9 */ /* 0x000fe20000000a00 */
[----:B------:R-:W-:Y:S01]  /*38f0*/  ULDC.64 UR6, c[0x0][0x400] ;  /* 0x0001000000067ab9 */ /* 0x000fe20000000a00 */
[----:B------:R-:W-:Y:S02]  /*3900*/  CS2R R56, SRZ ;  /* 0x0000000000387805 */ /* 0x000fe4000001ff00 */
[----:B------:R-:W-:Y:S02]  /*3910*/  IADD3.X R99, R31, R99, R14, P2, P5 ;  /* 0x000000631f637210 */ /* 0x000fe400017ea40e */
[----:B------:R-:W-:Y:S02]  /*3920*/  CS2R R52, SRZ ;  /* 0x0000000000347805 */ /* 0x000fe4000001ff00 */
[----:B------:R-:W-:Y:S02]  /*3930*/  IADD3 R68, P2, P5, R80, R68, R28 ;  /* 0x0000004450447210 */ /* 0x000fe40007d5e01c */
[----:B------:R-:W-:-:S02]  /*3940*/  CS2R R58, SRZ ;  /* 0x00000000003a7805 */ /* 0x000fc4000001ff00 */
[----:B------:R-:W-:Y:S01]  /*3950*/  CS2R R54, SRZ ;  /* 0x0000000000367805 */ /* 0x000fe2000001ff00 */
[----:B------:R-:W-:Y:S01]  /*3960*/  ULDC.64 UR8, c[0x0][0x208] ;  /* 0x0000820000087ab9 */ /* 0x000fe20000000a00 */
[----:B------:R-:W-:Y:S02]  /*3970*/  IADD3.X R109, R33, R109, R26, P2, P5 ;  /* 0x0000006d216d7210 */ /* 0x000fe400017ea41a */
[----:B------:R-:W-:Y:S02]  /*3980*/  LEA R36, P2, R70, UR4, 0x1 ;  /* 0x0000000446247c11 */ /* 0x000fe4000f8408ff */
[----:B------:R-:W-:Y:S02]  /*3990*/  LEA R38, P5, R68, UR6, 0x1 ;  /* 0x0000000644267c11 */ /* 0x000fe4000f8a08ff */
[----:B------:R-:W-:Y:S02]  /*39a0*/  LEA.HI.X R37, R70, UR5, R99, 0x1, P2 ;  /* 0x0000000546257c11 */ /* 0x000fe400090f0c63 */
[----:B------:R-:W-:-:S02]  /*39b0*/  LEA.HI.X R39, R68, UR7, R109, 0x1, P5 ;  /* 0x0000000744277c11 */ /* 0x000fc4000a8f0c6d */
[-C--:B------:R-:W-:Y:S02]  /*39c0*/  ISETP.GE.AND P2, PT, R200, R116.reuse, PT ;  /* 0x00000074c800720c */ /* 0x080fe40003f46270 */
[----:B------:R-:W-:Y:S02]  /*39d0*/  ISETP.GE.AND P5, PT, R234, R116, PT ;  /* 0x00000074ea00720c */ /* 0x000fe40003fa6270 */
[----:B------:R-:W-:Y:S02]  /*39e0*/  CS2R R44, SRZ ;  /* 0x00000000002c7805 */ /* 0x000fe4000001ff00 */
[----:B------:R-:W-:Y:S02]  /*39f0*/  CS2R R40, SRZ ;  /* 0x0000000000287805 */ /* 0x000fe4000001ff00 */
[----:B------:R-:W-:-:S05]  /*3a00*/  CS2R R46, SRZ ;  /* 0x00000000002e7805 */ /* 0x000fca000001ff00 */
[----:B------:R0:W5:Y:S04]  /*3a10*/  @!P2 LDG.E.64 R56, desc[UR8][R36.64] ;  /* 0x000000082438a981 */ /* 0x000168000c1e1b00 */
[----:B------:R0:W5:Y:S01]  /*3a20*/  @!P2 LDG.E.64 R58, desc[UR8][R38.64] ;  /* 0x00000008263aa981 */ /* 0x000162000c1e1b00 */
[----:B------:R-:W-:-:S03]  /*3a30*/  ISETP.GE.AND P2, PT, R233, R116, PT ;  /* 0x00000074e900720c */ /* 0x000fc60003f46270 */
[----:B------:R0:W5:Y:S04]  /*3a40*/  @!P5 LDG.E.64 R52, desc[UR8][R36.64+0x40] ;  /* 0x000040082434d981 */ /* 0x000168000c1e1b00 */
[----:B------:R0:W5:Y:S01]  /*3a50*/  @!P5 LDG.E.64 R54, desc[UR8][R38.64+0x40] ;  /* 0x000040082636d981 */ /* 0x000162000c1e1b00 */
[----:B------:R-:W-:Y:S02]  /*3a60*/  ISETP.GE.AND P5, PT, R235, R116, PT ;  /* 0x00000074eb00720c */ /* 0x000fe40003fa6270 */
[----:B------:R-:W-:-:S03]  /*3a70*/  CS2R R42, SRZ ;  /* 0x00000000002a7805 */ /* 0x000fc6000001ff00 */
[----:B------:R0:W5:Y:S04]  /*3a80*/  @!P2 LDG.E.64 R44, desc[UR8][R36.64+0x80] ;  /* 0x00008008242ca981 */ /* 0x000168000c1e1b00 */
[----:B------:R0:W5:Y:S04]  /*3a90*/  @!P2 LDG.E.64 R46, desc[UR8][R38.64+0x80] ;  /* 0x00008008262ea981 */ /* 0x000168000c1e1b00 */
[----:B------:R0:W5:Y:S04]  /*3aa0*/  @!P5 LDG.E.64 R40, desc[UR8][R36.64+0xc0] ;  /* 0x0000c0082428d981 */ /* 0x000168000c1e1b00 */
[----:B------:R0:W5:Y:S02]  /*3ab0*/  @!P5 LDG.E.64 R42, desc[UR8][R38.64+0xc0] ;  /* 0x0000c008262ad981 */ /* 0x000164000c1e1b00 */
.L_x_1555:
[----:B------:R-:W-:Y:S05]  /*3ac0*/  BSYNC B1 ;  /* 0x0000000000017941 */ /* 0x000fea0003800000 */
.L_x_1554:
[----:B0-----:R-:W2:Y:S01]  /*3ad0*/  LDL R36, [R1+0x20] ;  /* 0x0000200001247983 */ /* 0x001ea20000100800 */
[----:B-----5:R-:W-:Y:S02]  /*3ae0*/  IMAD.MOV.U32 R37, RZ, RZ, R61 ;  /* 0x000000ffff257224 */ /* 0x020fe400078e003d */
[----:B------:R-:W-:Y:S02]  /*3af0*/  IMAD.MOV.U32 R38, RZ, RZ, R64 ;  /* 0x000000ffff267224 */ /* 0x000fe400078e0040 */
[----:B------:R-:W-:Y:S01]  /*3b00*/  IMAD.MOV.U32 R39, RZ, RZ, R65 ;  /* 0x000000ffff277224 */ /* 0x000fe200078e0041 */
[----:B------:R-:W-:Y:S01]  /*3b10*/  PRMT R128, R37, 0x7610, R128 ;  /* 0x0000761025807816 */ /* 0x000fe20000000080 */
[----:B------:R-:W-:Y:S01]  /*3b20*/  IMAD.MOV.U32 R37, RZ, RZ, R73 ;  /* 0x000000ffff257224 */ /* 0x000fe200078e0049 */
[----:B------:R-:W-:Y:S01]  /*3b30*/  PRMT R115, R115, 0x5410, R38 ;  /* 0x0000541073737816 */ /* 0x000fe20000000026 */
[----:B------:R-:W-:Y:S01]  /*3b40*/  IMAD.MOV.U32 R38, RZ, RZ, R106 ;  /* 0x000000ffff267224 */ /* 0x000fe200078e006a */
[----:B------:R-:W-:Y:S01]  /*3b50*/  PRMT R114, R114, 0x5410, R39 ;  /* 0x0000541072727816 */ /* 0x000fe20000000027 */
[----:B------:R-:W-:Y:S01]  /*3b60*/  IMAD.MOV.U32 R39, RZ, RZ, R107 ;  /* 0x000000ffff277224 */ /* 0x000fe200078e006b */
[----:B------:R-:W-:Y:S01]  /*3b70*/  PRMT R117, R117, 0x5410, R37 ;  /* 0x0000541075757816 */ /* 0x000fe20000000025 */
[----:B------:R-:W-:-:S03]  /*3b80*/  IMAD.MOV.U32 R37, RZ, RZ, R63 ;  /* 0x000000ffff257224 */ /* 0x000fc600078e003f */
[----:B------:R-:W-:Y:S02]  /*3b90*/  PRMT R70, R39, 0x5410, R38 ;  /* 0x0000541027467816 */ /* 0x000fe40000000026 */
[----:B------:R-:W-:Y:S01]  /*3ba0*/  PRMT R130, R37, 0x7610, R130 ;  /* 0x0000761025827816 */ /* 0x000fe20000000082 */
[----:B------:R-:W-:-:S05]  /*3bb0*/  IMAD.MOV.U32 R37, RZ, RZ, R67 ;  /* 0x000000ffff257224 */ /* 0x000fca00078e0043 */
[----:B------:R-:W-:Y:S01]  /*3bc0*/  PRMT R132, R37, 0x7610, R132 ;  /* 0x0000761025847816 */ /* 0x000fe20000000084 */
[----:B------:R-:W-:-:S05]  /*3bd0*/  IMAD.MOV.U32 R37, RZ, RZ, R75 ;  /* 0x000000ffff257224 */ /* 0x000fca00078e004b */
[----:B------:R-:W-:Y:S01]  /*3be0*/  PRMT R138, R37, 0x7610, R138 ;  /* 0x00007610258a7816 */ /* 0x000fe2000000008a */
[----:B------:R-:W-:Y:S01]  /*3bf0*/  IMAD.MOV.U32 R37, RZ, RZ, R111 ;  /* 0x000000ffff257224 */ /* 0x000fe200078e006f */
[----:B--2---:R-:W-:Y:S01]  /*3c00*/  R2UR UR4, R36 ;  /* 0x00000000240472ca */ /* 0x004fe200000e0000 */
[----:B------:R-:W-:-:S05]  /*3c10*/  IMAD.MOV.U32 R36, RZ, RZ, R60 ;  /* 0x000000ffff247224 */ /* 0x000fca00078e003c */
[----:B------:R-:W-:Y:S01]  /*3c20*/  PRMT R127, R36, 0x7610, R127 ;  /* 0x00007610247f7816 */ /* 0x000fe2000000007f */
[----:B------:R-:W-:-:S05]  /*3c30*/  IMAD.MOV.U32 R36, RZ, RZ, R72 ;  /* 0x000000ffff247224 */ /* 0x000fca00078e0048 */
[----:B------:R-:W-:Y:S01]  /*3c40*/  PRMT R118, R118, 0x5410, R36 ;  /* 0x0000541076767816 */ /* 0x000fe20000000024 */
[----:B------:R-:W-:Y:S01]  /*3c50*/  IMAD.MOV.U32 R36, RZ, RZ, R62 ;  /* 0x000000ffff247224 */ /* 0x000fe200078e003e */
[----:B------:R-:W-:-:S04]  /*3c60*/  UISETP.NE.AND UP0, UPT, UR4, 0x3, UPT ;  /* 0x000000030400788c */ /* 0x000fc8000bf05270 */
[----:B------:R-:W-:Y:S01]  /*3c70*/  PRMT R129, R36, 0x7610, R129 ;  /* 0x0000761024817816 */ /* 0x000fe20000000081 */
[----:B------:R-:W-:Y:S01]  /*3c80*/  IMAD.MOV.U32 R36, RZ, RZ, R66 ;  /* 0x000000ffff247224 */ /* 0x000fe200078e0042 */
[----:B------:R-:W-:-:S04]  /*3c90*/  PLOP3.LUT P2, PT, PT, PT, UP0, 0x80, 0x0 ;  /* 0x000000000000781c */ /* 0x000fc80003f4f008 */
[----:B------:R-:W-:Y:S01]  /*3ca0*/  PRMT R131, R36, 0x7610, R131 ;  /* 0x0000761024837816 */ /* 0x000fe20000000083 */
[----:B------:R-:W-:-:S05]  /*3cb0*/  IMAD.MOV.U32 R36, RZ, RZ, R74 ;  /* 0x000000ffff247224 */ /* 0x000fca00078e004a */
[----:B------:R-:W-:Y:S01]  /*3cc0*/  PRMT R137, R36, 0x7610, R137 ;  /* 0x0000761024897816 */ /* 0x000fe20000000089 */
[----:B------:R-:W-:-:S05]  /*3cd0*/  IMAD.MOV.U32 R36, RZ, RZ, R110 ;  /* 0x000000ffff247224 */ /* 0x000fca00078e006e */
[----:B------:R-:W-:Y:S01]  /*3ce0*/  PRMT R112, R36, 0x5410, R37 ;  /* 0x0000541024707816 */ /* 0x000fe20000000025 */
[----:B------:R-:W-:Y:S02]  /*3cf0*/  IMAD.MOV.U32 R37, RZ, RZ, R40 ;  /* 0x000000ffff257224 */ /* 0x000fe400078e0028 */
[----:B------:R-:W-:-:S03]  /*3d00*/  IMAD.MOV.U32 R36, RZ, RZ, R41 ;  /* 0x000000ffff247224 */ /* 0x000fc600078e0029 */
[----:B------:R-:W-:Y:S01]  /*3d10*/  PRMT R114, R37, 0x7610, R114 ;  /* 0x0000761025727816 */ /* 0x000fe20000000072 */
[----:B------:R-:W-:Y:S01]  /*3d20*/  IMAD.MOV.U32 R37, RZ, RZ, R44 ;  /* 0x000000ffff257224 */ /* 0x000fe200078e002c */
[----:B------:R-:W-:Y:S01]  /*3d30*/  PRMT R115, R36, 0x7610, R115 ;  /* 0x0000761024737816 */ /* 0x000fe20000000073 */
        /* <DEDUP_REMOVED lines=25> */
[----:B------:R-:W-:Y:S02]  /*3ed0*/  PRMT R136, R37, 0x7610, R136 ;  /* 0x0000761025887816 */ /* 0x000fe40000000088 */
[----:B------:R-:W-:Y:S01]  /*3ee0*/  PRMT R135, R36, 0x7610, R135 ;  /* 0x0000761024877816 */ /* 0x000fe20000000087 */
[----:B------:R-:W-:Y:S06]  /*3ef0*/  @!P2 BRA `(.L_x_1556) ;  /* 0x000000000004a947 */ /* 0x000fec0003800000 */
[----:B------:R-:W-:Y:S01]  /*3f00*/  BPT.TRAP 0x1 ;  /* 0x000000040000795c */ /* 0x000fe20000300000 */
.L_x_1556:
[----:B------:R-:W-:Y:S01]  /*3f10*/  IMAD R99, R17, 0x8, R16 ;  /* 0x0000000811637824 */ /* 0x000fe200078e0210 */
[----:B------:R-:W-:Y:S01]  /*3f20*/  SHF.L.U32 R109, R237, 0x1f, RZ ;  /* 0x0000001fed6d7819 */ /* 0x000fe200000006ff */
[----:B------:R-:W-:Y:S03]  /*3f30*/  BSSY B1, `(.L_x_1557) ;  /* 0x0000003000017945 */ /* 0x000fe60003800000 */
[----:B------:R-:W0:Y:S02]  /*3f40*/  SYNCS.PHASECHK.TRANS64.TRYWAIT P5, [R99+URZ+0x30890], R109 ;  /* 0x0308906d630075a7 */ /* 0x000e2400080a017f */
[----:B0-----:R-:W-:Y:S05]  /*3f50*/  @!P5 BRA `(.L_x_1558) ;  /* 0x000002a4005cd947 */ /* 0x001fea0003800000 */
.L_x_2028:
[----:B------:R-:W-:Y:S05]  /*3f60*/  BSYNC B1 ;  /* 0x0000000000017941 */ /* 0x000fea0003800000 */
.L_x_1557:
[----:B------:R-:W-:Y:S04]  /*3f70*/  BSSY B1, `(.L_x_1559) ;  /* 0x00000dd000017945 */ /* 0x000fe80003800000 */
[----:B------:R-:W-:Y:S05]  /*3f80*/  @P3 BRA `(.L_x_1560) ;  /* 0x0000000c006c3947 */ /* 0x000fea0003800000 */
[----:B------:R-:W-:Y:S01]  /*3f90*/  ISETP.NE.AND P3, PT, R30, RZ, PT ;  /* 0x000000ff1e00720c */ /* 0x000fe20003f65270 */
[----:B------:R-:W-:-:S12]  /*3fa0*/  BSSY B2, `(.L_x_1561) ;  /* 0x0000035000027945 */ /* 0x000fd80003800000 */
[----:B------:R-:W-:Y:S05]  /*3fb0*/  @!P3 BRA `(.L_x_1562) ;  /* 0x0000000000ccb947 */ /* 0x000fea0003800000 */
[----:B------:R1:W2:Y:S01]  /*3fc0*/  LDS.128 R36, [R103+0x20400] ;  /* 0x0204000067247984 */ /* 0x0002a20000000c00 */
[----:B------:R-:W-:Y:S01]  /*3fd0*/  ISETP.GE.AND P3, PT, R200, R116, PT ;  /* 0x00000074c800720c */ /* 0x000fe20003f66270 */
[----:B------:R-:W-:-:S12]  /*3fe0*/  BSSY B3, `(.L_x_1563) ;  /* 0x000002e000037945 */ /* 0x000fd80003800000 */
[----:B-1----:R-:W-:Y:S05]  /*3ff0*/  @P3 BRA `(.L_x_1564) ;  /* 0x0000000000b03947 */ /* 0x002fea0003800000 */
[----:B------:R-:W-:Y:S01]  /*4000*/  SHF.R.U64 R69, R110, 0x10, R111 ;  /* 0x000000106e457819 */ /* 0x000fe2000000126f */
[----:B--2---:R-:W-:Y:S01]  /*4010*/  IMAD.U32 R110, R37, 0x10000, RZ ;  /* 0x00010000256e7824 */ /* 0x004fe200078e00ff */
[----:B------:R-:W-:Y:S02]  /*4020*/  SHF.R.U64 R68, R106, 0x10, R107 ;  /* 0x000000106a447819 */ /* 0x000fe4000000126b */
[----:B------:R-:W-:Y:S02]  /*4030*/  SHF.R.U32.HI R106, RZ, 0x10, R111 ;  /* 0x00000010ff6a7819 */ /* 0x000fe4000001166f */
[----:B------:R-:W-:Y:S02]  /*4040*/  PRMT R69, R112, 0x5410, R69 ;  /* 0x0000541070457816 */ /* 0x000fe40000000045 */
[----:B------:R-:W-:Y:S02]  /*4050*/  PRMT R68, R70, 0x5432, R68 ;  /* 0x0000543246447816 */ /* 0x000fe40000000044 */
[----:B------:R-:W-:-:S02]  /*4060*/  SHF.R.U32.HI R71, RZ, 0x10, R107 ;  /* 0x00000010ff477819 */ /* 0x000fc4000001166b */
[----:B------:R-:W-:Y:S02]  /*4070*/  PRMT R106, R112, 0x5432, R106 ;  /* 0x00005432706a7816 */ /* 0x000fe4000000006a */
[----:B------:R-:W-:Y:S02]  /*4080*/  LOP3.LUT R112, R37, 0xffff0000, RZ, 0xc0, !PT ;  /* 0xffff000025707812 */ /* 0x000fe400078ec0ff */
[C---:B------:R-:W-:Y:S01]  /*4090*/  LOP3.LUT R107, R69.reuse, 0xffff0000, RZ, 0xc0, !PT ;  /* 0xffff0000456b7812 */ /* 0x040fe200078ec0ff */
[----:B------:R-:W-:Y:S01]  /*40a0*/  IMAD.U32 R69, R69, 0x10000, RZ ;  /* 0x0001000045457824 */ /* 0x000fe200078e00ff */
[C---:B------:R-:W-:Y:S01]  /*40b0*/  LOP3.LUT R37, R68.reuse, 0xffff0000, RZ, 0xc0, !PT ;  /* 0xffff000044257812 */ /* 0x040fe200078ec0ff */
[----:B------:R-:W-:Y:S01]  /*40c0*/  IMAD.U32 R68, R68, 0x10000, RZ ;  /* 0x0001000044447824 */ /* 0x000fe200078e00ff */
[----:B------:R-:W-:Y:S01]  /*40d0*/  PRMT R71, R70, 0x5410, R71 ;  /* 0x0000541046477816 */ /* 0x000fe20000000047 */
[C---:B------:R-:W-:Y:S02]  /*40e0*/  FMUL.FTZ R111, R112.reuse, R107 ;  /* 0x0000006b706f7220 */ /* 0x040fe40000410000 */
[----:B------:R-:W-:-:S02]  /*40f0*/  FMUL.FTZ R112, R112, R37 ;  /* 0x0000002570707220 */ /* 0x000fc40000410000 */
[C---:B------:R-:W-:Y:S01]  /*4100*/  FFMA.FTZ R70, R110.reuse, R37, -R111 ;  /* 0x000000256e467223 */ /* 0x040fe2000001086f */
[----:B------:R-:W-:Y:S02]  /*4110*/  IMAD.U32 R111, R71, 0x10000, RZ ;  /* 0x00010000476f7824 */ /* 0x000fe400078e00ff */
[----:B------:R-:W-:Y:S01]  /*4120*/  FFMA.FTZ R37, R110, R107, R112 ;  /* 0x0000006b6e257223 */ /* 0x000fe20000010070 */
[----:B------:R-:W-:Y:S01]  /*4130*/  LOP3.LUT R112, R38, 0xffff0000, RZ, 0xc0, !PT ;  /* 0xffff000026707812 */ /* 0x000fe200078ec0ff */
        /* <DEDUP_REMOVED lines=9> */
[----:B------:R-:W-:Y:S01]  /*41d0*/  IMAD.U32 R113, R39, 0x10000, RZ ;  /* 0x0001000027717824 */ /* 0x000fe200078e00ff */
[----:B------:R-:W-:Y:S02]  /*41e0*/  LOP3.LUT R110, R71, 0xffff0000, RZ, 0xc0, !PT ;  /* 0xffff0000476e7812 */ /* 0x000fe400078ec0ff */
[C---:B------:R-:W-:Y:S01]  /*41f0*/  LOP3.LUT R71, R36.reuse, 0xffff0000, RZ, 0xc0, !PT ;  /* 0xffff000024477812 */ /* 0x040fe200078ec0ff */
[C---:B------:R-:W-:Y:S01]  /*4200*/  FMUL.FTZ R112, R111.reuse, R106 ;  /* 0x0000006a6f707220 */ /* 0x040fe20000410000 */
[----:B------:R-:W-:Y:S02]  /*4210*/  IMAD.U32 R36, R36, 0x10000, RZ ;  /* 0x0001000024247824 */ /* 0x000fe400078e00ff */
[----:B------:R-:W-:Y:S01]  /*4220*/  FMUL.FTZ R111, R111, R110 ;  /* 0x0000006e6f6f7220 */ /* 0x000fe20000410000 */
[----:B------:R-:W-:Y:S01]  /*4230*/  F2FP.BF16.F32.PACK_AB R38, R107, R38 ;  /* 0x000000266b26723e */ /* 0x000fe200000010ff */
[----:B------:R-:W-:Y:S01]  /*4240*/  FFMA.FTZ R39, R113, R110, -R112 ;  /* 0x0000006e71277223 */ /* 0x000fe20000010870 */
[----:B------:R-:W-:Y:S01]  /*4250*/  FMUL.FTZ R110, R71, R68 ;  /* 0x00000044476e7220 */ /* 0x000fe20000410000 */
[----:B------:R-:W-:Y:S01]  /*4260*/  FFMA.FTZ R106, R113, R106, R111 ;  /* 0x0000006a716a7223 */ /* 0x000fe2000001006f */
[----:B------:R-:W-:-:S02]  /*4270*/  FMUL.FTZ R111, R71, R69 ;  /* 0x00000045476f7220 */ /* 0x000fc40000410000 */
[C---:B------:R-:W-:Y:S02]  /*4280*/  FFMA.FTZ R110, R36.reuse, R69, R110 ;  /* 0x00000045246e7223 */ /* 0x040fe4000001006e */
[----:B------:R-:W-:Y:S01]  /*4290*/  FFMA.FTZ R111, R36, R68, -R111 ;  /* 0x00000044246f7223 */ /* 0x000fe2000001086f */
[----:B------:R-:W-:-:S04]  /*42a0*/  F2FP.BF16.F32.PACK_AB R39, R106, R39 ;  /* 0x000000276a27723e */ /* 0x000fc800000010ff */
[----:B------:R-:W-:-:S07]  /*42b0*/  F2FP.BF16.F32.PACK_AB R36, R110, R111 ;  /* 0x0000006f6e24723e */ /* 0x000fce00000010ff */
.L_x_1564:
[----:B------:R-:W-:Y:S05]  /*42c0*/  BSYNC B3 ;  /* 0x0000000000037941 */ /* 0x000fea0003800000 */
.L_x_1563:
[----:B------:R-:W-:Y:S02]  /*42d0*/  ULDC.64 UR4, c[0x0][0x208] ;  /* 0x0000820000047ab9 */ /* 0x000fe40000000a00 */
[----:B--2---:R1:W-:Y:S03]  /*42e0*/  STG.E.128 desc[UR4][R50.64], R36 ;  /* 0x0000002432007986 */ /* 0x0043e6000c101d04 */
.L_x_1562:
[----:B------:R-:W-:Y:S05]  /*42f0*/  BSYNC B2 ;  /* 0x0000000000027941 */ /* 0x000fea0003800000 */
.L_x_1561:
[----:B------:R-:W-:Y:S01]  /*4300*/  ISETP.NE.AND P3, PT, R93, RZ, PT ;  /* 0x000000ff5d00720c */ /* 0x000fe20003f65270 */
[----:B------:R-:W-:-:S12]  /*4310*/  BSSY B2, `(.L_x_1565) ;  /* 0x0000035000027945 */ /* 0x000fd80003800000 */
[----:B------:R-:W-:Y:S05]  /*4320*/  @!P3 BRA `(.L_x_1566) ;  /* 0x0000000000ccb947 */ /* 0x000fea0003800000 */
[----:B-1----:R1:W2:Y:S01]  /*4330*/  LDS.128 R36, [R103+0x22400] ;  /* 0x0224000067247984 */ /* 0x0022a20000000c00 */
[----:B------:R-:W-:Y:S01]  /*4340*/  ISETP.GE.AND P3, PT, R234, R116, PT ;  /* 0x00000074ea00720c */ /* 0x000fe20003f66270 */
[----:B------:R-:W-:-:S12]  /*4350*/  BSSY B3, `(.L_x_1567) ;  /* 0x000002e000037945 */ /* 0x000fd80003800000 */
[----:B-1----:R-:W-:Y:S05]  /*4360*/  @P3 BRA `(.L_x_1568) ;  /* 0x0000000000b03947 */ /* 0x002fea0003800000 */
[----:B------:R-:W-:Y:S01]  /*4370*/  SHF.R.U64 R69, R74, 0x10, R75 ;  /* 0x000000104a457819 */ /* 0x000fe2000000124b */
[----:B--2---:R-:W-:Y:S01]  /*4380*/  IMAD.U32 R71, R37, 0x10000, RZ ;  /* 0x0001000025477824 */ /* 0x004fe200078e00ff */
[----:B------:R-:W-:Y:S02]  /*4390*/  SHF.R.U64 R68, R72, 0x10, R73 ;  /* 0x0000001048447819 */ /* 0x000fe40000001249 */
[----:B------:R-:W-:Y:S02]  /*43a0*/  PRMT R69, R137, 0x5410, R69 ;  /* 0x0000541089457816 */ /* 0x000fe40000000045 */
[----:B------:R-:W-:Y:S02]  /*43b0*/  PRMT R68, R118, 0x5432, R68 ;  /* 0x0000543276447816 */ /* 0x000fe40000000044 */
[----:B------:R-:W-:Y:S02]  /*43c0*/  SHF.R.U32.HI R72, RZ, 0x10, R73 ;  /* 0x00000010ff487819 */ /* 0x000fe40000011649 */
[----:B------:R-:W-:-:S02]  /*43d0*/  SHF.R.U32.HI R73, RZ, 0x10, R75 ;  /* 0x00000010ff497819 */ /* 0x000fc4000001164b */
[----:B------:R-:W-:Y:S02]  /*43e0*/  LOP3.LUT R75, R37, 0xffff0000, RZ, 0xc0, !PT ;  /* 0xffff0000254b7812 */ /* 0x000fe400078ec0ff */
[----:B------:R-:W-:Y:S02]  /*43f0*/  LOP3.LUT R70, R69, 0xffff0000, RZ, 0xc0, !PT ;  /* 0xffff000045467812 */ /* 0x000fe400078ec0ff */
[C---:B------:R-:W-:Y:S01]  /*4400*/  LOP3.LUT R74, R68.reuse, 0xffff0000, RZ, 0xc0, !PT ;  /* 0xffff0000444a7812 */ /* 0x040fe200078ec0ff */
[----:B------:R-:W-:Y:S01]  /*4410*/  IMAD.U32 R68, R68, 0x10000, RZ ;  /* 0x0001000044447824 */ /* 0x000fe200078e00ff */
[----:B------:R-:W-:Y:S01]  /*4420*/  PRMT R73, R138, 0x5410, R73 ;  /* 0x000054108a497816 */ /* 0x000fe20000000049 */
[----:B------:R-:W-:Y:S01]  /*4430*/  FMUL.FTZ R106, R75, R70 ;  /* 0x000000464b6a7220 */ /* 0x000fe20000410000 */
[----:B------:R-:W-:Y:S01]  /*4440*/  PRMT R72, R117, 0x5432, R72 ;  /* 0x0000543275487816 */ /* 0x000fe20000000048 */
[-C--:B------:R-:W-:Y:S02]  /*4450*/  FMUL.FTZ R75, R75, R74.reuse ;  /* 0x0000004a4b4b7220 */ /* 0x080fe40000410000 */
[C---:B------:R-:W-:Y:S01]  /*4460*/  FFMA.FTZ R37, R71.reuse, R74, -R106 ;  /* 0x0000004a47257223 */ /* 0x040fe2000001086a */
[----:B------:R-:W-:Y:S01]  /*4470*/  LOP3.LUT R106, R38, 0xffff0000, RZ, 0xc0, !PT ;  /* 0xffff0000266a7812 */ /* 0x000fe200078ec0ff */
[----:B------:R-:W-:Y:S01]  /*4480*/  FFMA.FTZ R70, R71, R70, R75 ;  /* 0x0000004647467223 */ /* 0x000fe2000001004b */
[C---:B------:R-:W-:Y:S01]  /*4490*/  IMAD.U32 R71, R73.reuse, 0x10000, RZ ;  /* 0x0001000049477824 */ /* 0x040fe200078e00ff */
[----:B------:R-:W-:Y:S01]  /*44a0*/  LOP3.LUT R73, R73, 0xffff0000, RZ, 0xc0, !PT ;  /* 0xffff000049497812 */ /* 0x000fe200078ec0ff */
[C---:B------:R-:W-:Y:S01]  /*44b0*/  IMAD.U32 R75, R72.reuse, 0x10000, RZ ;  /* 0x00010000484b7824 */ /* 0x040fe200078e00ff */
[----:B------:R-:W-:Y:S01]  /*44c0*/  LOP3.LUT R72, R72, 0xffff0000, RZ, 0xc0, !PT ;  /* 0xffff000048487812 */ /* 0x000fe200078ec0ff */
[----:B------:R-:W-:Y:S01]  /*44d0*/  FMUL.FTZ R107, R106, R71 ;  /* 0x000000476a6b7220 */ /* 0x000fe20000410000 */
[----:B------:R-:W-:-:S02]  /*44e0*/  IMAD.U32 R74, R38, 0x10000, RZ ;  /* 0x00010000264a7824 */ /* 0x000fc400078e00ff */
[----:B------:R-:W-:Y:S01]  /*44f0*/  FMUL.FTZ R106, R106, R75 ;  /* 0x0000004b6a6a7220 */ /* 0x000fe20000410000 */
[----:B------:R-:W-:Y:S01]  /*4500*/  F2FP.BF16.F32.PACK_AB R37, R70, R37 ;  /* 0x000000254625723e */ /* 0x000fe200000010ff */
[C---:B------:R-:W-:Y:S02]  /*4510*/  FFMA.FTZ R38, R74.reuse, R75, -R107 ;  /* 0x0000004b4a267223 */ /* 0x040fe4000001086b */
        /* <DEDUP_REMOVED lines=8> */
[----:B------:R-:W-:Y:S01]  /*45a0*/  IMAD.U32 R74, R69, 0x10000, RZ ;  /* 0x00010000454a7824 */ /* 0x000fe200078e00ff */
[C---:B------:R-:W-:Y:S01]  /*45b0*/  LOP3.LUT R69, R36.reuse, 0xffff0000, RZ, 0xc0, !PT ;  /* 0xffff000024457812 */ /* 0x040fe200078ec0ff */
[----:B------:R-:W-:Y:S02]  /*45c0*/  IMAD.U32 R73, R36, 0x10000, RZ ;  /* 0x0001000024497824 */ /* 0x000fe400078e00ff */
[----:B------:R-:W-:Y:S02]  /*45d0*/  F2FP.BF16.F32.PACK_AB R39, R39, R72 ;  /* 0x000000482727723e */ /* 0x000fe400000010ff */
[C---:B------:R-:W-:Y:S01]  /*45e0*/  FMUL.FTZ R36, R69.reuse, R74 ;  /* 0x0000004a45247220 */ /* 0x040fe20000410000 */
[----:B------:R-:W-:-:S03]  /*45f0*/  FMUL.FTZ R69, R69, R68 ;  /* 0x0000004445457220 */ /* 0x000fc60000410000 */
[C---:B------:R-:W-:Y:S01]  /*4600*/  FFMA.FTZ R36, R73.reuse, R68, -R36 ;  /* 0x0000004449247223 */ /* 0x040fe20000010824 */
[----:B------:R-:W-:-:S05]  /*4610*/  FFMA.FTZ R69, R73, R74, R69 ;  /* 0x0000004a49457223 */ /* 0x000fca0000010045 */
[----:B------:R-:W-:-:S07]  /*4620*/  F2FP.BF16.F32.PACK_AB R36, R69, R36 ;  /* 0x000000244524723e */ /* 0x000fce00000010ff */
.L_x_1568:
[----:B------:R-:W-:Y:S05]  /*4630*/  BSYNC B3 ;  /* 0x0000000000037941 */ /* 0x000fea0003800000 */
.L_x_1567:
[----:B------:R-:W-:Y:S02]  /*4640*/  ULDC.64 UR4, c[0x0][0x208] ;  /* 0x0000820000047ab9 */ /* 0x000fe40000000a00 */
[----:B--2---:R2:W-:Y:S03]  /*4650*/  STG.E.128 desc[UR4][R50.64+0x80], R36 ;  /* 0x0000802432007986 */ /* 0x0045e6000c101d04 */
.L_x_1566:
[----:B------:R-:W-:Y:S05]  /*4660*/  BSYNC B2 ;  /* 0x0000000000027941 */ /* 0x000fea0003800000 */
.L_x_1565:
[----:B------:R-:W-:Y:S01]  /*4670*/  ISETP.NE.AND P3, PT, R94, RZ, PT ;  /* 0x000000ff5e00720c */ /* 0x000fe20003f65270 */
[----:B------:R-:W-:-:S12]  /*4680*/  BSSY B2, `(.L_x_1569) ;  /* 0x0000036000027945 */ /* 0x000fd80003800000 */
[----:B------:R-:W-:Y:S05]  /*4690*/  @!P3 BRA `(.L_x_1570) ;  /* 0x0000000000d0b947 */ /* 0x000fea0003800000 */
[----:B-12---:R1:W2:Y:S01]  /*46a0*/  LDS.128 R36, [R103+0x24400] ;  /* 0x0244000067247984 */ /* 0x0062a20000000c00 */
[----:B------:R-:W-:Y:S01]  /*46b0*/  ISETP.GE.AND P3, PT, R233, R116, PT ;  /* 0x00000074e900720c */ /* 0x000fe20003f66270 */
[----:B------:R-:W-:-:S12]  /*46c0*/  BSSY B3, `(.L_x_1571) ;  /* 0x000002f000037945 */ /* 0x000fd80003800000 */
[----:B-1----:R-:W-:Y:S05]  /*46d0*/  @P3 BRA `(.L_x_1572) ;  /* 0x0000000000b43947 */ /* 0x002fea0003800000 */
[--C-:B------:R-:W-:Y:S02]  /*46e0*/  SHF.R.U64 R64, R64, 0x10, R65.reuse ;  /* 0x0000001040407819 */ /* 0x100fe40000001241 */
[----:B------:R-:W-:Y:S02]  /*46f0*/  SHF.R.U32.HI R68, RZ, 0x10, R65 ;  /* 0x00000010ff447819 */ /* 0x000fe40000011641 */
[--C-:B------:R-:W-:Y:S02]  /*4700*/  SHF.R.U64 R65, R66, 0x10, R67.reuse ;  /* 0x0000001042417819 */ /* 0x100fe40000001243 */
[----:B------:R-:W-:Y:S02]  /*4710*/  SHF.R.U32.HI R69, RZ, 0x10, R67 ;  /* 0x00000010ff457819 */ /* 0x000fe40000011643 */
[----:B------:R-:W-:Y:S01]  /*4720*/  PRMT R67, R131, 0x5410, R65 ;  /* 0x0000541083437816 */ /* 0x000fe20000000041 */
[----:B--2---:R-:W-:Y:S01]  /*4730*/  IMAD.U32 R65, R37, 0x10000, RZ ;  /* 0x0001000025417824 */ /* 0x004fe200078e00ff */
[----:B------:R-:W-:-:S02]  /*4740*/  PRMT R64, R115, 0x5432, R64 ;  /* 0x0000543273407816 */ /* 0x000fc40000000040 */
[----:B------:R-:W-:Y:S02]  /*4750*/  LOP3.LUT R71, R37, 0xffff0000, RZ, 0xc0, !PT ;  /* 0xffff000025477812 */ /* 0x000fe400078ec0ff */
[----:B------:R-:W-:Y:S02]  /*4760*/  LOP3.LUT R70, R67, 0xffff0000, RZ, 0xc0, !PT ;  /* 0xffff000043467812 */ /* 0x000fe400078ec0ff */
[C---:B------:R-:W-:Y:S01]  /*4770*/  LOP3.LUT R66, R64.reuse, 0xffff0000, RZ, 0xc0, !PT ;  /* 0xffff000040427812 */ /* 0x040fe200078ec0ff */
[----:B------:R-:W-:Y:S02]  /*4780*/  IMAD.U32 R64, R64, 0x10000, RZ ;  /* 0x0001000040407824 */ /* 0x000fe400078e00ff */
[C---:B------:R-:W-:Y:S02]  /*4790*/  FMUL.FTZ R72, R71.reuse, R70 ;  /* 0x0000004647487220 */ /* 0x040fe40000410000 */
[-C--:B------:R-:W-:Y:S02]  /*47a0*/  FMUL.FTZ R37, R71, R66.reuse ;  /* 0x0000004247257220 */ /* 0x080fe40000410000 */
[----:B------:R-:W-:-:S02]  /*47b0*/  FFMA.FTZ R66, R65, R66, -R72 ;  /* 0x0000004241427223 */ /* 0x000fc40000010848 */
[----:B------:R-:W-:Y:S01]  /*47c0*/  FFMA.FTZ R65, R65, R70, R37 ;  /* 0x0000004641417223 */ /* 0x000fe20000010025 */
[----:B------:R-:W-:Y:S02]  /*47d0*/  PRMT R37, R114, 0x5432, R68 ;  /* 0x0000543272257816 */ /* 0x000fe40000000044 */
[----:B------:R-:W-:Y:S02]  /*47e0*/  PRMT R68, R132, 0x5410, R69 ;  /* 0x0000541084447816 */ /* 0x000fe40000000045 */
[----:B------:R-:W-:Y:S01]  /*47f0*/  LOP3.LUT R70, R38, 0xffff0000, RZ, 0xc0, !PT ;  /* 0xffff000026467812 */ /* 0x000fe200078ec0ff */
[C---:B------:R-:W-:Y:S01]  /*4800*/  IMAD.U32 R71, R37.reuse, 0x10000, RZ ;  /* 0x0001000025477824 */ /* 0x040fe200078e00ff */
[----:B------:R-:W-:Y:S01]  /*4810*/  LOP3.LUT R37, R37, 0xffff0000, RZ, 0xc0, !PT ;  /* 0xffff000025257812 */ /* 0x000fe200078ec0ff */
[----:B------:R-:W-:Y:S01]  /*4820*/  IMAD.U32 R69, R68, 0x10000, RZ ;  /* 0x0001000044457824 */ /* 0x000fe200078e00ff */
[----:B------:R-:W-:Y:S01]  /*4830*/  F2FP.BF16.F32.PACK_AB R65, R65, R66 ;  /* 0x000000424141723e */ /* 0x000fe200000010ff */
[----:B------:R-:W-:-:S02]  /*4840*/  IMAD.U32 R38, R38, 0x10000, RZ ;  /* 0x0001000026267824 */ /* 0x000fc400078e00ff */
[C---:B------:R-:W-:Y:S01]  /*4850*/  FMUL.FTZ R73, R70.reuse, R69 ;  /* 0x0000004546497220 */ /* 0x040fe20000410000 */
[----:B------:R-:W-:-:S03]  /*4860*/  FMUL.FTZ R70, R70, R71 ;  /* 0x0000004746467220 */ /* 0x000fc60000410000 */
[C---:B------:R-:W-:Y:S01]  /*4870*/  FFMA.FTZ R73, R38.reuse, R71, -R73 ;  /* 0x0000004726497223 */ /* 0x040fe20000010849 */
[----:B------:R-:W-:Y:S01]  /*4880*/  FFMA.FTZ R70, R38, R69, R70 ;  /* 0x0000004526467223 */ /* 0x000fe20000010046 */
[----:B------:R-:W-:Y:S01]  /*4890*/  LOP3.LUT R69, R68, 0xffff0000, RZ, 0xc0, !PT ;  /* 0xffff000044457812 */ /* 0x000fe200078ec0ff */
[C---:B------:R-:W-:Y:S01]  /*48a0*/  IMAD.U32 R68, R39.reuse, 0x10000, RZ ;  /* 0x0001000027447824 */ /* 0x040fe200078e00ff */
[----:B------:R-:W-:-:S05]  /*48b0*/  LOP3.LUT R38, R39, 0xffff0000, RZ, 0xc0, !PT ;  /* 0xffff000027267812 */ /* 0x000fca00078ec0ff */
[C---:B------:R-:W-:Y:S01]  /*48c0*/  FMUL.FTZ R39, R38.reuse, R69 ;  /* 0x0000004526277220 */ /* 0x040fe20000410000 */
[----:B------:R-:W-:-:S03]  /*48d0*/  FMUL.FTZ R38, R38, R37 ;  /* 0x0000002526267220 */ /* 0x000fc60000410000 */
[C---:B------:R-:W-:Y:S01]  /*48e0*/  FFMA.FTZ R39, R68.reuse, R37, -R39 ;  /* 0x0000002544277223 */ /* 0x040fe20000010827 */
[----:B------:R-:W-:Y:S01]  /*48f0*/  FFMA.FTZ R38, R68, R69, R38 ;  /* 0x0000004544267223 */ /* 0x000fe20000010026 */
[C---:B------:R-:W-:Y:S01]  /*4900*/  LOP3.LUT R37, R36.reuse, 0xffff0000, RZ, 0xc0, !PT ;  /* 0xffff000024257812 */ /* 0x040fe200078ec0ff */
[----:B------:R-:W-:Y:S02]  /*4910*/  IMAD.U32 R68, R67, 0x10000, RZ ;  /* 0x0001000043447824 */ /* 0x000fe400078e00ff */
[----:B------:R-:W-:Y:S01]  /*4920*/  IMAD.U32 R67, R36, 0x10000, RZ ;  /* 0x0001000024437824 */ /* 0x000fe200078e00ff */
[----:B------:R-:W-:Y:S01]  /*4930*/  F2FP.BF16.F32.PACK_AB R39, R38, R39 ;  /* 0x000000272627723e */ /* 0x000fe200000010ff */
[C---:B------:R-:W-:Y:S01]  /*4940*/  FMUL.FTZ R36, R37.reuse, R68 ;  /* 0x0000004425247220 */ /* 0x040fe20000410000 */
[-C--:B------:R-:W-:Y:S01]  /*4950*/  FMUL.FTZ R37, R37, R64.reuse ;  /* 0x0000004025257220 */ /* 0x080fe20000410000 */
[----:B------:R-:W-:Y:S02]  /*4960*/  F2FP.BF16.F32.PACK_AB R38, R70, R73 ;  /* 0x000000494626723e */ /* 0x000fe400000010ff */
[C---:B------:R-:W-:Y:S01]  /*4970*/  FFMA.FTZ R36, R67.reuse, R64, -R36 ;  /* 0x0000004043247223 */ /* 0x040fe20000010824 */
[----:B------:R-:W-:-:S05]  /*4980*/  FFMA.FTZ R37, R67, R68, R37 ;  /* 0x0000004443257223 */ /* 0x000fca0000010025 */
[----:B------:R-:W-:Y:S01]  /*4990*/  F2FP.BF16.F32.PACK_AB R36, R37, R36 ;  /* 0x000000242524723e */ /* 0x000fe200000010ff */
[----:B------:R-:W-:-:S07]  /*49a0*/  IMAD.MOV.U32 R37, RZ, RZ, R65 ;  /* 0x000000ffff257224 */ /* 0x000fce00078e0041 */
.L_x_1572:
[----:B------:R-:W-:Y:S05]  /*49b0*/  BSYNC B3 ;  /* 0x0000000000037941 */ /* 0x000fea0003800000 */
.L_x_1571:
[----:B------:R-:W-:Y:S02]  /*49c0*/  ULDC.64 UR4, c[0x0][0x208] ;  /* 0x0000820000047ab9 */ /* 0x000fe40000000a00 */
[----:B--2---:R3:W-:Y:S03]  /*49d0*/  STG.E.128 desc[UR4][R50.64+0x100], R36 ;  /* 0x0001002432007986 */ /* 0x0047e6000c101d04 */
.L_x_1570:
[----:B------:R-:W-:Y:S05]  /*49e0*/  BSYNC B2 ;  /* 0x0000000000027941 */ /* 0x000fea0003800000 */
.L_x_1569:
[----:B------:R-:W-:-:S13]  /*49f0*/  ISETP.NE.AND P3, PT, R95, RZ, PT ;  /* 0x000000ff5f00720c */ /* 0x000fda0003f65270 */
[----:B------:R-:W-:Y:S05]  /*4a00*/  @!P3 BRA `(.L_x_1560) ;  /* 0x0000000000ccb947 */ /* 0x000fea0003800000 */
[----:B-123--:R1:W2:Y:S01]  /*4a10*/  LDS.128 R36, [R103+0x26400] ;  /* 0x0264000067247984 */ /* 0x00e2a20000000c00 */
[----:B------:R-:W-:Y:S01]  /*4a20*/  ISETP.GE.AND P3, PT, R235, R116, PT ;  /* 0x00000074eb00720c */ /* 0x000fe20003f66270 */
[----:B------:R-:W-:-:S12]  /*4a30*/  BSSY B2, `(.L_x_1573) ;  /* 0x000002e000027945 */ /* 0x000fd80003800000 */
[----:B-1----:R-:W-:Y:S05]  /*4a40*/  @P3 BRA `(.L_x_1574) ;  /* 0x0000000000b03947 */ /* 0x002fea0003800000 */
[----:B------:R-:W-:Y:S02]  /*4a50*/  SHF.R.U64 R64, R60, 0x10, R61 ;  /* 0x000000103c407819 */ /* 0x000fe4000000123d */
[--C-:B------:R-:W-:Y:S02]  /*4a60*/  SHF.R.U64 R60, R62, 0x10, R63.reuse ;  /* 0x000000103e3c7819 */ /* 0x100fe4000000123f */
[----:B------:R-:W-:Y:S02]  /*4a70*/  PRMT R127, R127, 0x5410, R64 ;  /* 0x000054107f7f7816 */ /* 0x000fe40000000040 */
[----:B------:R-:W-:Y:S01]  /*4a80*/  PRMT R129, R129, 0x5410, R60 ;  /* 0x0000541081817816 */ /* 0x000fe2000000003c */
[C---:B--2---:R-:W-:Y:S01]  /*4a90*/  IMAD.U32 R60, R37.reuse, 0x10000, RZ ;  /* 0x00010000253c7824 */ /* 0x044fe200078e00ff */
[----:B------:R-:W-:Y:S02]  /*4aa0*/  LOP3.LUT R62, R37, 0xffff0000, RZ, 0xc0, !PT ;  /* 0xffff0000253e7812 */ /* 0x000fe400078ec0ff */
[C---:B------:R-:W-:Y:S01]  /*4ab0*/  LOP3.LUT R65, R129.reuse, 0xffff0000, RZ, 0xc0, !PT ;  /* 0xffff000081417812 */ /* 0x040fe200078ec0ff */
[----:B------:R-:W-:Y:S01]  /*4ac0*/  IMAD.U32 R129, R129, 0x10000, RZ ;  /* 0x0001000081817824 */ /* 0x000fe200078e00ff */
[C---:B------:R-:W-:Y:S01]  /*4ad0*/  LOP3.LUT R67, R127.reuse, 0xffff0000, RZ, 0xc0, !PT ;  /* 0xffff00007f437812 */ /* 0x040fe200078ec0ff */
[----:B------:R-:W-:Y:S01]  /*4ae0*/  IMAD.U32 R127, R127, 0x10000, RZ ;  /* 0x000100007f7f7824 */ /* 0x000fe200078e00ff */
[----:B------:R-:W-:Y:S01]  /*4af0*/  SHF.R.U32.HI R63, RZ, 0x10, R63 ;  /* 0x00000010ff3f7819 */ /* 0x000fe2000001163f */
[C---:B------:R-:W-:Y:S01]  /*4b00*/  FMUL.FTZ R37, R62.reuse, R65 ;  /* 0x000000413e257220 */ /* 0x040fe20000410000 */
[----:B------:R-:W-:Y:S01]  /*4b10*/  SHF.R.U32.HI R61, RZ, 0x10, R61 ;  /* 0x00000010ff3d7819 */ /* 0x000fe2000001163d */
[-C--:B------:R-:W-:Y:S01]  /*4b20*/  FMUL.FTZ R62, R62, R67.reuse ;  /* 0x000000433e3e7220 */ /* 0x080fe20000410000 */
[----:B------:R-:W-:Y:S01]  /*4b30*/  PRMT R130, R130, 0x5410, R63 ;  /* 0x0000541082827816 */ /* 0x000fe2000000003f */
[----:B------:R-:W-:Y:S01]  /*4b40*/  FFMA.FTZ R37, R60, R67, -R37 ;  /* 0x000000433c257223 */ /* 0x000fe20000010825 */
[----:B------:R-:W-:Y:S01]  /*4b50*/  PRMT R128, R128, 0x5410, R61 ;  /* 0x0000541080807816 */ /* 0x000fe2000000003d */
[----:B------:R-:W-:Y:S01]  /*4b60*/  FFMA.FTZ R60, R60, R65, R62 ;  /* 0x000000413c3c7223 */ /* 0x000fe2000001003e */
[----:B------:R-:W-:Y:S01]  /*4b70*/  LOP3.LUT R62, R38, 0xffff0000, RZ, 0xc0, !PT ;  /* 0xffff0000263e7812 */ /* 0x000fe200078ec0ff */
[C---:B------:R-:W-:Y:S01]  /*4b80*/  IMAD.U32 R61, R130.reuse, 0x10000, RZ ;  /* 0x00010000823d7824 */ /* 0x040fe200078e00ff */
[----:B------:R-:W-:Y:S01]  /*4b90*/  LOP3.LUT R130, R130, 0xffff0000, RZ, 0xc0, !PT ;  /* 0xffff000082827812 */ /* 0x000fe200078ec0ff */
[----:B------:R-:W-:Y:S01]  /*4ba0*/  IMAD.U32 R63, R128, 0x10000, RZ ;  /* 0x00010000803f7824 */ /* 0x000fe200078e00ff */
[----:B------:R-:W-:Y:S01]  /*4bb0*/  F2FP.BF16.F32.PACK_AB R37, R60, R37 ;  /* 0x000000253c25723e */ /* 0x000fe200000010ff */
[----:B------:R-:W-:Y:S01]  /*4bc0*/  FMUL.FTZ R65, R62, R61 ;  /* 0x0000003d3e417220 */ /* 0x000fe20000410000 */
[----:B------:R-:W-:-:S02]  /*4bd0*/  IMAD.U32 R38, R38, 0x10000, RZ ;  /* 0x0001000026267824 */ /* 0x000fc400078e00ff */
[-C--:B------:R-:W-:Y:S02]  /*4be0*/  FMUL.FTZ R62, R62, R63.reuse ;  /* 0x0000003f3e3e7220 */ /* 0x080fe40000410000 */
[C---:B------:R-:W-:Y:S02]  /*4bf0*/  FFMA.FTZ R63, R38.reuse, R63, -R65 ;  /* 0x0000003f263f7223 */ /* 0x040fe40000010841 */
[----:B------:R-:W-:Y:S01]  /*4c00*/  FFMA.FTZ R62, R38, R61, R62 ;  /* 0x0000003d263e7223 */ /* 0x000fe2000001003e */
[C---:B------:R-:W-:Y:S01]  /*4c10*/  LOP3.LUT R61, R39.reuse, 0xffff0000, RZ, 0xc0, !PT ;  /* 0xffff0000273d7812 */ /* 0x040fe200078ec0ff */
[----:B------:R-:W-:Y:S01]  /*4c20*/  IMAD.U32 R39, R39, 0x10000, RZ ;  /* 0x0001000027277824 */ /* 0x000fe200078e00ff */
[----:B------:R-:W-:-:S03]  /*4c30*/  LOP3.LUT R38, R128, 0xffff0000, RZ, 0xc0, !PT ;  /* 0xffff000080267812 */ /* 0x000fc600078ec0ff */
[C---:B------:R-:W-:Y:S02]  /*4c40*/  FMUL.FTZ R64, R61.reuse, R130 ;  /* 0x000000823d407220 */ /* 0x040fe40000410000 */
[-C--:B------:R-:W-:Y:S02]  /*4c50*/  FMUL.FTZ R61, R61, R38.reuse ;  /* 0x000000263d3d7220 */ /* 0x080fe40000410000 */
[C---:B------:R-:W-:Y:S01]  /*4c60*/  FFMA.FTZ R38, R39.reuse, R38, -R64 ;  /* 0x0000002627267223 */ /* 0x040fe20000010840 */
[C---:B------:R-:W-:Y:S01]  /*4c70*/  LOP3.LUT R64, R36.reuse, 0xffff0000, RZ, 0xc0, !PT ;  /* 0xffff000024407812 */ /* 0x040fe200078ec0ff */
[----:B------:R-:W-:Y:S01]  /*4c80*/  FFMA.FTZ R39, R39, R130, R61 ;  /* 0x0000008227277223 */ /* 0x000fe2000001003d */
[----:B------:R-:W-:-:S03]  /*4c90*/  IMAD.U32 R36, R36, 0x10000, RZ ;  /* 0x0001000024247824 */ /* 0x000fc600078e00ff */
[C---:B------:R-:W-:Y:S01]  /*4ca0*/  FMUL.FTZ R61, R64.reuse, R129 ;  /* 0x00000081403d7220 */ /* 0x040fe20000410000 */
[-C--:B------:R-:W-:Y:S01]  /*4cb0*/  FMUL.FTZ R64, R64, R127.reuse ;  /* 0x0000007f40407220 */ /* 0x080fe20000410000 */
[----:B------:R-:W-:Y:S02]  /*4cc0*/  F2FP.BF16.F32.PACK_AB R39, R39, R38 ;  /* 0x000000262727723e */ /* 0x000fe400000010ff */
[C---:B------:R-:W-:Y:S01]  /*4cd0*/  FFMA.FTZ R61, R36.reuse, R127, -R61 ;  /* 0x0000007f243d7223 */ /* 0x040fe2000001083d */
[----:B------:R-:W-:Y:S01]  /*4ce0*/  FFMA.FTZ R64, R36, R129, R64 ;  /* 0x0000008124407223 */ /* 0x000fe20000010040 */
[----:B------:R-:W-:-:S04]  /*4cf0*/  F2FP.BF16.F32.PACK_AB R38, R62, R63 ;  /* 0x0000003f3e26723e */ /* 0x000fc800000010ff */
[----:B------:R-:W-:-:S07]  /*4d00*/  F2FP.BF16.F32.PACK_AB R36, R64, R61 ;  /* 0x0000003d4024723e */ /* 0x000fce00000010ff */
.L_x_1574:
[----:B------:R-:W-:Y:S05]  /*4d10*/  BSYNC B2 ;  /* 0x0000000000027941 */ /* 0x000fea0003800000 */
.L_x_1573:
[----:B------:R-:W-:Y:S02]  /*4d20*/  ULDC.64 UR4, c[0x0][0x208] ;  /* 0x0000820000047ab9 */ /* 0x000fe40000000a00 */
[----:B--2---:R4:W-:Y:S03]  /*4d30*/  STG.E.128 desc[UR4][R50.64+0x180], R36 ;  /* 0x0001802432007986 */ /* 0x0049e6000c101d04 */
.L_x_1560:
[----:B------:R-:W-:Y:S05]  /*4d40*/  BSYNC B1 ;  /* 0x0000000000017941 */ /* 0x000fea0003800000 */
.L_x_1559:
[----:B------:R-:W-:Y:S05]  /*4d50*/  @P4 BRA `(.L_x_1575) ;  /* 0x0000003c004c4947 */ /* 0x000fea0003800000 */
[----:B------:R-:W-:Y:S01]  /*4d60*/  ISETP.NE.AND P3, PT, R30, RZ, PT ;  /* 0x000000ff1e00720c */ /* 0x000fe20003f65270 */
[----:B------:R-:W-:-:S12]  /*4d70*/  BSSY B1, `(.L_x_1576) ;  /* 0x0000036000017945 */ /* 0x000fd80003800000 */
[----:B------:R-:W-:Y:S05]  /*4d80*/  @!P3 BRA `(.L_x_1577) ;  /* 0x0000000000d0b947 */ /* 0x000fea0003800000 */
[----:B-1234-:R1:W2:Y:S01]  /*4d90*/  LDS.128 R36, [R103+0x21400] ;  /* 0x0214000067247984 */ /* 0x01e2a20000000c00 */
[----:B------:R-:W-:Y:S01]  /*4da0*/  ISETP.GE.AND P3, PT, R200, R116, PT ;  /* 0x00000074c800720c */ /* 0x000fe20003f66270 */
[----:B------:R-:W-:-:S12]  /*4db0*/  BSSY B2, `(.L_x_1578) ;  /* 0x000002f000027945 */ /* 0x000fd80003800000 */
[----:B-1----:R-:W-:Y:S05]  /*4dc0*/  @P3 BRA `(.L_x_1579) ;  /* 0x0000000000b43947 */ /* 0x002fea0003800000 */
[----:B------:R-:W-:Y:S01]  /*4dd0*/  SHF.R.U64 R60, R56, 0x10, R57 ;  /* 0x00000010383c7819 */ /* 0x000fe20000001239 */
[----:B--2---:R-:W-:Y:S01]  /*4de0*/  IMAD.U32 R50, R38, 0x10000, RZ ;  /* 0x0001000026327824 */ /* 0x004fe200078e00ff */
[----:B------:R-:W-:Y:S02]  /*4df0*/  SHF.R.U64 R56, R58, 0x10, R59 ;  /* 0x000000103a387819 */ /* 0x000fe4000000123b */
[----:B------:R-:W-:Y:S02]  /*4e00*/  SHF.R.U32.HI R57, RZ, 0x10, R57 ;  /* 0x00000010ff397819 */ /* 0x000fe40000011639 */
[----:B------:R-:W-:Y:S02]  /*4e10*/  SHF.R.U32.HI R59, RZ, 0x10, R59 ;  /* 0x00000010ff3b7819 */ /* 0x000fe4000001163b */
[----:B------:R-:W-:Y:S02]  /*4e20*/  PRMT R135, R135, 0x5410, R56 ;  /* 0x0000541087877816 */ /* 0x000fe40000000038 */
[----:B------:R-:W-:-:S02]  /*4e30*/  PRMT R133, R133, 0x5410, R60 ;  /* 0x0000541085857816 */ /* 0x000fc4000000003c */
[----:B------:R-:W-:Y:S02]  /*4e40*/  PRMT R134, R134, 0x5410, R57 ;  /* 0x0000541086867816 */ /* 0x000fe40000000039 */
[----:B------:R-:W-:Y:S01]  /*4e50*/  PRMT R136, R136, 0x5410, R59 ;  /* 0x0000541088887816 */ /* 0x000fe2000000003b */
[C---:B------:R-:W-:Y:S01]  /*4e60*/  IMAD.U32 R59, R37.reuse, 0x10000, RZ ;  /* 0x00010000253b7824 */ /* 0x040fe200078e00ff */
[----:B------:R-:W-:Y:S01]  /*4e70*/  LOP3.LUT R57, R37, 0xffff0000, RZ, 0xc0, !PT ;  /* 0xffff000025397812 */ /* 0x000fe200078ec0ff */
[----:B------:R-:W-:Y:S01]  /*4e80*/  IMAD.U32 R60, R134, 0x10000, RZ ;  /* 0x00010000863c7824 */ /* 0x000fe200078e00ff */
[----:B------:R-:W-:Y:S01]  /*4e90*/  LOP3.LUT R62, R135, 0xffff0000, RZ, 0xc0, !PT ;  /* 0xffff0000873e7812 */ /* 0x000fe200078ec0ff */
[----:B------:R-:W-:Y:S01]  /*4ea0*/  IMAD.U32 R56, R136, 0x10000, RZ ;  /* 0x0001000088387824 */ /* 0x000fe200078e00ff */
[----:B------:R-:W-:Y:S01]  /*4eb0*/  LOP3.LUT R58, R133, 0xffff0000, RZ, 0xc0, !PT ;  /* 0xffff0000853a7812 */ /* 0x000fe200078ec0ff */
[----:B------:R-:W-:Y:S01]  /*4ec0*/  IMAD.U32 R37, R36, 0x10000, RZ ;  /* 0x0001000024257824 */ /* 0x000fe200078e00ff */
[----:B------:R-:W-:Y:S01]  /*4ed0*/  LOP3.LUT R51, R38, 0xffff0000, RZ, 0xc0, !PT ;  /* 0xffff000026337812 */ /* 0x000fe200078ec0ff */
[----:B------:R-:W-:Y:S01]  /*4ee0*/  FMUL.FTZ R64, R57, R62 ;  /* 0x0000003e39407220 */ /* 0x000fe20000410000 */
[----:B------:R-:W-:Y:S01]  /*4ef0*/  LOP3.LUT R38, R39, 0xffff0000, RZ, 0xc0, !PT ;  /* 0xffff000027267812 */ /* 0x000fe200078ec0ff */
[----:B------:R-:W-:Y:S01]  /*4f00*/  FMUL.FTZ R61, R57, R58 ;  /* 0x0000003a393d7220 */ /* 0x000fe20000410000 */
[----:B------:R-:W-:Y:S01]  /*4f10*/  LOP3.LUT R57, R36, 0xffff0000, RZ, 0xc0, !PT ;  /* 0xffff000024397812 */ /* 0x000fe200078ec0ff */
[----:B------:R-:W-:Y:S01]  /*4f20*/  FMUL.FTZ R63, R51, R56 ;  /* 0x00000038333f7220 */ /* 0x000fe20000410000 */
[C---:B------:R-:W-:Y:S01]  /*4f30*/  FFMA.FTZ R36, R59.reuse, R58, -R64 ;  /* 0x0000003a3b247223 */ /* 0x040fe20000010840 */
[----:B------:R-:W-:Y:S01]  /*4f40*/  FFMA.FTZ R59, R59, R62, R61 ;  /* 0x0000003e3b3b7223 */ /* 0x000fe2000001003d */
[-C--:B------:R-:W-:Y:S01]  /*4f50*/  FMUL.FTZ R61, R51, R60.reuse ;  /* 0x0000003c333d7220 */ /* 0x080fe20000410000 */
[----:B------:R-:W-:Y:S01]  /*4f60*/  LOP3.LUT R136, R136, 0xffff0000, RZ, 0xc0, !PT ;  /* 0xffff000088887812 */ /* 0x000fe200078ec0ff */
[----:B------:R-:W-:Y:S01]  /*4f70*/  FFMA.FTZ R51, R50, R60, -R63 ;  /* 0x0000003c32337223 */ /* 0x000fe2000001083f */
[----:B------:R-:W-:Y:S01]  /*4f80*/  LOP3.LUT R134, R134, 0xffff0000, RZ, 0xc0, !PT ;  /* 0xffff000086867812 */ /* 0x000fe200078ec0ff */
[----:B------:R-:W-:-:S02]  /*4f90*/  IMAD.U32 R60, R135, 0x10000, RZ ;  /* 0x00010000873c7824 */ /* 0x000fc400078e00ff */
[----:B------:R-:W-:Y:S01]  /*4fa0*/  FFMA.FTZ R50, R50, R56, R61 ;  /* 0x0000003832327223 */ /* 0x000fe2000001003d */
[----:B------:R-:W-:Y:S02]  /*4fb0*/  IMAD.U32 R58, R133, 0x10000, RZ ;  /* 0x00010000853a7824 */ /* 0x000fe400078e00ff */
[C---:B------:R-:W-:Y:S01]  /*4fc0*/  FMUL.FTZ R56, R38.reuse, R136 ;  /* 0x0000008826387220 */ /* 0x040fe20000410000 */
[----:B------:R-:W-:Y:S01]  /*4fd0*/  FMUL.FTZ R61, R38, R134 ;  /* 0x00000086263d7220 */ /* 0x000fe20000410000 */
[C---:B------:R-:W-:Y:S01]  /*4fe0*/  FMUL.FTZ R38, R57.reuse, R60 ;  /* 0x0000003c39267220 */ /* 0x040fe20000410000 */
[-C--:B------:R-:W-:Y:S01]  /*4ff0*/  FMUL.FTZ R57, R57, R58.reuse ;  /* 0x0000003a39397220 */ /* 0x080fe20000410000 */
[----:B------:R-:W-:Y:S01]  /*5000*/  IMAD.U32 R39, R39, 0x10000, RZ ;  /* 0x0001000027277824 */ /* 0x000fe200078e00ff */
[----:B------:R-:W-:Y:S01]  /*5010*/  F2FP.BF16.F32.PACK_AB R50, R50, R51 ;  /* 0x000000333232723e */ /* 0x000fe200000010ff */
[C---:B------:R-:W-:Y:S01]  /*5020*/  FFMA.FTZ R38, R37.reuse, R58, -R38 ;  /* 0x0000003a25267223 */ /* 0x040fe20000010826 */
[----:B------:R-:W-:Y:S01]  /*5030*/  FFMA.FTZ R57, R37, R60, R57 ;  /* 0x0000003c25397223 */ /* 0x000fe20000010039 */
[C---:B------:R-:W-:Y:S01]  /*5040*/  FFMA.FTZ R56, R39.reuse, R134, -R56 ;  /* 0x0000008627387223 */ /* 0x040fe20000010838 */
[----:B------:R-:W-:Y:S01]  /*5050*/  FFMA.FTZ R61, R39, R136, R61 ;  /* 0x00000088273d7223 */ /* 0x000fe2000001003d */
[----:B------:R-:W-:-:S02]  /*5060*/  F2FP.BF16.F32.PACK_AB R37, R59, R36 ;  /* 0x000000243b25723e */ /* 0x000fc400000010ff */
[----:B------:R-:W-:Y:S01]  /*5070*/  F2FP.BF16.F32.PACK_AB R36, R57, R38 ;  /* 0x000000263924723e */ /* 0x000fe200000010ff */
[----:B------:R-:W-:Y:S01]  /*5080*/  IMAD.MOV.U32 R38, RZ, RZ, R50 ;  /* 0x000000ffff267224 */ /* 0x000fe200078e0032 */
[----:B------:R-:W-:-:S07]  /*5090*/  F2FP.BF16.F32.PACK_AB R39, R61, R56 ;  /* 0x000000383d27723e */ /* 0x000fce00000010ff */
.L_x_1579:
[----:B------:R-:W-:Y:S05]  /*50a0*/  BSYNC B2 ;  /* 0x0000000000027941 */ /* 0x000fea0003800000 */
.L_x_1578:
[----:B------:R-:W-:Y:S02]  /*50b0*/  ULDC.64 UR4, c[0x0][0x208] ;  /* 0x0000820000047ab9 */ /* 0x000fe40000000a00 */
[----:B--2---:R1:W-:Y:S03]  /*50c0*/  STG.E.128 desc[UR4][R48.64], R36 ;  /* 0x0000002430007986 */ /* 0x0043e6000c101d04 */
.L_x_1577:
[----:B------:R-:W-:Y:S05]  /*50d0*/  BSYNC B1 ;  /* 0x0000000000017941 */ /* 0x000fea0003800000 */
.L_x_1576:
        /* <DEDUP_REMOVED lines=9> */
[--C-:B------:R-:W-:Y:S02]  /*5170*/  SHF.R.U64 R52, R54, 0x10, R55.reuse ;  /* 0x0000001036347819 */ /* 0x100fe40000001237 */
        /* <DEDUP_REMOVED lines=14> */
[C---:B------:R-:W-:Y:S01]  /*5260*/  FMUL.FTZ R58, R52.reuse, R56 ;  /* 0x00000038343a7220 */ /* 0x040fe20000410000 */
[----:B------:R-:W-:Y:S01]  /*5270*/  LOP3.LUT R38, R39, 0xffff0000, RZ, 0xc0, !PT ;  /* 0xffff000027267812 */ /* 0x000fe200078ec0ff */
[----:B------:R-:W-:Y:S01]  /*5280*/  FMUL.FTZ R59, R52, R54 ;  /* 0x00000036343b7220 */ /* 0x000fe20000410000 */
[----:B------:R-:W-:Y:S01]  /*5290*/  LOP3.LUT R126, R126, 0xffff0000, RZ, 0xc0, !PT ;  /* 0xffff00007e7e7812 */ /* 0x000fe200078ec0ff */
[----:B------:R-:W-:Y:S01]  /*52a0*/  FMUL.FTZ R61, R53, R57 ;  /* 0x00000039353d7220 */ /* 0x000fe20000410000 */
[----:B------:R-:W-:Y:S01]  /*52b0*/  LOP3.LUT R124, R124, 0xffff0000, RZ, 0xc0, !PT ;  /* 0xffff00007c7c7812 */ /* 0x000fe200078ec0ff */
[----:B------:R-:W-:Y:S01]  /*52c0*/  IMAD.U32 R125, R125, 0x10000, RZ ;  /* 0x000100007d7d7824 */ /* 0x000fe200078e00ff */
[----:B------:R-:W-:Y:S01]  /*52d0*/  LOP3.LUT R36, R36, 0xffff0000, RZ, 0xc0, !PT ;  /* 0xffff000024247812 */ /* 0x000fe200078ec0ff */
[----:B------:R-:W-:Y:S01]  /*52e0*/  FMUL.FTZ R53, R53, R55 ;  /* 0x0000003735357220 */ /* 0x000fe20000410000 */
[----:B------:R-:W-:-:S02]  /*52f0*/  IMAD.U32 R123, R123, 0x10000, RZ ;  /* 0x000100007b7b7824 */ /* 0x000fc400078e00ff */
[C---:B------:R-:W-:Y:S01]  /*5300*/  FFMA.FTZ R58, R51.reuse, R54, -R58 ;  /* 0x00000036333a7223 */ /* 0x040fe2000001083a */
[----:B------:R-:W-:Y:S01]  /*5310*/  FFMA.FTZ R59, R51, R56, R59 ;  /* 0x00000038333b7223 */ /* 0x000fe2000001003b */
[C---:B------:R-:W-:Y:S01]  /*5320*/  FMUL.FTZ R52, R38.reuse, R126 ;  /* 0x0000007e26347220 */ /* 0x040fe20000410000 */
[----:B------:R-:W-:Y:S01]  /*5330*/  FMUL.FTZ R51, R38, R124 ;  /* 0x0000007c26337220 */ /* 0x000fe20000410000 */
[----:B------:R-:W-:Y:S01]  /*5340*/  FFMA.FTZ R61, R50, R55, -R61 ;  /* 0x00000037323d7223 */ /* 0x000fe2000001083d */
[----:B------:R-:W-:Y:S01]  /*5350*/  FMUL.FTZ R38, R36, R125 ;  /* 0x0000007d24267220 */ /* 0x000fe20000410000 */
[----:B------:R-:W-:Y:S01]  /*5360*/  FFMA.FTZ R50, R50, R57, R53 ;  /* 0x0000003932327223 */ /* 0x000fe20000010035 */
[-C--:B------:R-:W-:Y:S01]  /*5370*/  FMUL.FTZ R36, R36, R123.reuse ;  /* 0x0000007b24247220 */ /* 0x080fe20000410000 */
[----:B------:R-:W-:Y:S02]  /*5380*/  IMAD.U32 R39, R39, 0x10000, RZ ;  /* 0x0001000027277824 */ /* 0x000fe400078e00ff */
[----:B------:R-:W-:Y:S01]  /*5390*/  FFMA.FTZ R38, R37, R123, -R38 ;  /* 0x0000007b25267223 */ /* 0x000fe20000010826 */
[----:B------:R-:W-:Y:S01]  /*53a0*/  F2FP.BF16.F32.PACK_AB R58, R59, R58 ;  /* 0x0000003a3b3a723e */ /* 0x000fe200000010ff */
[----:B------:R-:W-:Y:S01]  /*53b0*/  FFMA.FTZ R37, R37, R125, R36 ;  /* 0x0000007d25257223 */ /* 0x000fe20000010024 */
[C---:B------:R-:W-:Y:S01]  /*53c0*/  FFMA.FTZ R52, R39.reuse, R124, -R52 ;  /* 0x0000007c27347223 */ /* 0x040fe20000010834 */
[----:B------:R-:W-:Y:S01]  /*53d0*/  FFMA.FTZ R51, R39, R126, R51 ;  /* 0x0000007e27337223 */ /* 0x000fe20000010033 */
[----:B------:R-:W-:-:S02]  /*53e0*/  F2FP.BF16.F32.PACK_AB R50, R50, R61 ;  /* 0x0000003d3232723e */ /* 0x000fc400000010ff */
[----:B------:R-:W-:Y:S01]  /*53f0*/  F2FP.BF16.F32.PACK_AB R36, R37, R38 ;  /* 0x000000262524723e */ /* 0x000fe200000010ff */
[----:B------:R-:W-:Y:S01]  /*5400*/  IMAD.MOV.U32 R37, RZ, RZ, R58 ;  /* 0x000000ffff257224 */ /* 0x000fe200078e003a */
[----:B------:R-:W-:Y:S01]  /*5410*/  F2FP.BF16.F32.PACK_AB R39, R51, R52 ;  /* 0x000000343327723e */ /* 0x000fe200000010ff */
[----:B------:R-:W-:-:S07]  /*5420*/  IMAD.MOV.U32 R38, RZ, RZ, R50 ;  /* 0x000000ffff267224 */ /* 0x000fce00078e0032 */
.L_x_1583:
[----:B------:R-:W-:Y:S05]  /*5430*/  BSYNC B2 ;  /* 0x0000000000027941 */ /* 0x000fea0003800000 */
.L_x_1582:
[----:B------:R-:W-:Y:S02]  /*5440*/  ULDC.64 UR4, c[0x0][0x208] ;  /* 0x0000820000047ab9 */ /* 0x000fe40000000a00 */
[----:B--2---:R1:W-:Y:S03]  /*5450*/  STG.E.128 desc[UR4][R48.64+0x80], R36 ;  /* 0x0000802430007986 */ /* 0x0043e6000c101d04 */
.L_x_1581:
[----:B------:R-:W-:Y:S05]  /*5460*/  BSYNC B1 ;  /* 0x0000000000017941 */ /* 0x000fea0003800000 */
.L_x_1580:
[----:B------:R-:W-:Y:S01]  /*5470*/  ISETP.NE.AND P3, PT, R94, RZ, PT ;  /* 0x000000ff5e00720c */ /* 0x000fe20003f65270 */
[----:B------:R-:W-:-:S12]  /*5480*/  BSSY B1, `(.L_x_1584) ;  /* 0x0000036000017945 */ /* 0x000fd80003800000 */
[----:B------:R-:W-:Y:S05]  /*5490*/  @!P3 BRA `(.L_x_1585) ;  /* 0x0000000000d0b947 */ /* 0x000fea0003800000 */
[----:B-1234-:R1:W2:Y:S01]  /*54a0*/  LDS.128 R36, [R103+0x25400] ;  /* 0x0254000067247984 */ /* 0x01e2a20000000c00 */
[----:B------:R-:W-:Y:S01]  /*54b0*/  ISETP.GE.AND P3, PT, R233, R116, PT ;  /* 0x00000074e900720c */ /* 0x000fe20003f66270 */
[----:B------:R-:W-:-:S12]  /*54c0*/  BSSY B2, `(.L_x_1586) ;  /* 0x000002f000027945 */ /* 0x000fd80003800000 */
[----:B-1----:R-:W-:Y:S05]  /*54d0*/  @P3 BRA `(.L_x_1587) ;  /* 0x0000000000b43947 */ /* 0x002fea0003800000 */
[----:B------:R-:W-:Y:S02]  /*54e0*/  SHF.R.U64 R50, R44, 0x10, R45 ;  /* 0x000000102c327819 */ /* 0x000fe4000000122d */
[--C-:B------:R-:W-:Y:S02]  /*54f0*/  SHF.R.U64 R44, R46, 0x10, R47.reuse ;  /* 0x000000102e2c7819 */ /* 0x100fe4000000122f */
[----:B------:R-:W-:Y:S02]  /*5500*/  SHF.R.U32.HI R51, RZ, 0x10, R47 ;  /* 0x00000010ff337819 */ /* 0x000fe4000001162f */
[----:B------:R-:W-:Y:S01]  /*5510*/  SHF.R.U32.HI R53, RZ, 0x10, R45 ;  /* 0x00000010ff357819 */ /* 0x000fe2000001162d */
[----:B--2---:R-:W-:Y:S01]  /*5520*/  IMAD.U32 R45, R38, 0x10000, RZ ;  /* 0x00010000262d7824 */ /* 0x004fe200078e00ff */
[----:B------:R-:W-:Y:S02]  /*5530*/  PRMT R119, R119, 0x5410, R50 ;  /* 0x0000541077777816 */ /* 0x000fe40000000032 */
[----:B------:R-:W-:-:S02]  /*5540*/  PRMT R121, R121, 0x5410, R44 ;  /* 0x0000541079797816 */ /* 0x000fc4000000002c */
[----:B------:R-:W-:Y:S02]  /*5550*/  PRMT R122, R122, 0x5410, R51 ;  /* 0x000054107a7a7816 */ /* 0x000fe40000000033 */
[----:B------:R-:W-:Y:S02]  /*5560*/  PRMT R120, R120, 0x5410, R53 ;  /* 0x0000541078787816 */ /* 0x000fe40000000035 */
[----:B------:R-:W-:Y:S01]  /*5570*/  LOP3.LUT R44, R37, 0xffff0000, RZ, 0xc0, !PT ;  /* 0xffff0000252c7812 */ /* 0x000fe200078ec0ff */
[----:B------:R-:W-:Y:S01]  /*5580*/  IMAD.U32 R53, R122, 0x10000, RZ ;  /* 0x000100007a357824 */ /* 0x000fe200078e00ff */
[----:B------:R-:W-:Y:S01]  /*5590*/  LOP3.LUT R52, R121, 0xffff0000, RZ, 0xc0, !PT ;  /* 0xffff000079347812 */ /* 0x000fe200078ec0ff */
[----:B------:R-:W-:Y:S01]  /*55a0*/  IMAD.U32 R51, R120, 0x10000, RZ ;  /* 0x0001000078337824 */ /* 0x000fe200078e00ff */
[----:B------:R-:W-:Y:S01]  /*55b0*/  LOP3.LUT R50, R119, 0xffff0000, RZ, 0xc0, !PT ;  /* 0xffff000077327812 */ /* 0x000fe200078ec0ff */
[----:B------:R-:W-:Y:S01]  /*55c0*/  IMAD.U32 R121, R121, 0x10000, RZ ;  /* 0x0001000079797824 */ /* 0x000fe200078e00ff */
[----:B------:R-:W-:Y:S01]  /*55d0*/  LOP3.LUT R46, R38, 0xffff0000, RZ, 0xc0, !PT ;  /* 0xffff0000262e7812 */ /* 0x000fe200078ec0ff */
[C---:B------:R-:W-:Y:S01]  /*55e0*/  IMAD.U32 R38, R39.reuse, 0x10000, RZ ;  /* 0x0001000027267824 */ /* 0x040fe200078e00ff */
[----:B------:R-:W-:Y:S01]  /*55f0*/  LOP3.LUT R47, R39, 0xffff0000, RZ, 0xc0, !PT ;  /* 0xffff0000272f7812 */ /* 0x000fe200078ec0ff */
[----:B------:R-:W-:-:S02]  /*5600*/  IMAD.U32 R39, R37, 0x10000, RZ ;  /* 0x0001000025277824 */ /* 0x000fc400078e00ff */
[----:B------:R-:W-:Y:S01]  /*5610*/  FMUL.FTZ R54, R44, R52 ;  /* 0x000000342c367220 */ /* 0x000fe20000410000 */
[----:B------:R-:W-:Y:S02]  /*5620*/  IMAD.U32 R37, R36, 0x10000, RZ ;  /* 0x0001000024257824 */ /* 0x000fe400078e00ff */
[-C--:B------:R-:W-:Y:S01]  /*5630*/  FMUL.FTZ R55, R44, R50.reuse ;  /* 0x000000322c377220 */ /* 0x080fe20000410000 */
[----:B------:R-:W-:Y:S01]  /*5640*/  LOP3.LUT R36, R36, 0xffff0000, RZ, 0xc0, !PT ;  /* 0xffff000024247812 */ /* 0x000fe200078ec0ff */
[----:B------:R-:W-:Y:S01]  /*5650*/  FMUL.FTZ R44, R46, R53 ;  /* 0x000000352e2c7220 */ /* 0x000fe20000410000 */
[----:B------:R-:W-:Y:S01]  /*5660*/  LOP3.LUT R122, R122, 0xffff0000, RZ, 0xc0, !PT ;  /* 0xffff00007a7a7812 */ /* 0x000fe200078ec0ff */
[----:B------:R-:W-:Y:S01]  /*5670*/  IMAD.U32 R119, R119, 0x10000, RZ ;  /* 0x0001000077777824 */ /* 0x000fe200078e00ff */
[----:B------:R-:W-:Y:S01]  /*5680*/  LOP3.LUT R120, R120, 0xffff0000, RZ, 0xc0, !PT ;  /* 0xffff000078787812 */ /* 0x000fe200078ec0ff */
[-C--:B------:R-:W-:Y:S01]  /*5690*/  FMUL.FTZ R46, R46, R51.reuse ;  /* 0x000000332e2e7220 */ /* 0x080fe20000410000 */
[C---:B------:R-:W-:Y:S01]  /*56a0*/  FFMA.FTZ R54, R39.reuse, R50, -R54 ;  /* 0x0000003227367223 */ /* 0x040fe20000010836 */
[----:B------:R-:W-:Y:S01]  /*56b0*/  FFMA.FTZ R55, R39, R52, R55 ;  /* 0x0000003427377223 */ /* 0x000fe20000010037 */
[----:B------:R-:W-:Y:S01]  /*56c0*/  FFMA.FTZ R51, R45, R51, -R44 ;  /* 0x000000332d337223 */ /* 0x000fe2000001082c */
[C---:B------:R-:W-:Y:S01]  /*56d0*/  FMUL.FTZ R39, R47.reuse, R122 ;  /* 0x0000007a2f277220 */ /* 0x040fe20000410000 */
[C---:B------:R-:W-:Y:S01]  /*56e0*/  FMUL.FTZ R44, R36.reuse, R121 ;  /* 0x00000079242c7220 */ /* 0x040fe20000410000 */
[-C--:B------:R-:W-:Y:S01]  /*56f0*/  FMUL.FTZ R47, R47, R120.reuse ;  /* 0x000000782f2f7220 */ /* 0x080fe20000410000 */
[-C--:B------:R-:W-:Y:S01]  /*5700*/  FMUL.FTZ R36, R36, R119.reuse ;  /* 0x0000007724247220 */ /* 0x080fe20000410000 */
[C---:B------:R-:W-:Y:S01]  /*5710*/  FFMA.FTZ R39, R38.reuse, R120, -R39 ;  /* 0x0000007826277223 */ /* 0x040fe20000010827 */
[C---:B------:R-:W-:Y:S01]  /*5720*/  FFMA.FTZ R44, R37.reuse, R119, -R44 ;  /* 0x00000077252c7223 */ /* 0x040fe2000001082c */
[----:B------:R-:W-:Y:S01]  /*5730*/  FFMA.FTZ R38, R38, R122, R47 ;  /* 0x0000007a26267223 */ /* 0x000fe2000001002f */
[----:B------:R-:W-:Y:S01]  /*5740*/  FFMA.FTZ R37, R37, R121, R36 ;  /* 0x0000007925257223 */ /* 0x000fe20000010024 */
[----:B------:R-:W-:Y:S01]  /*5750*/  FFMA.FTZ R46, R45, R53, R46 ;  /* 0x000000352d2e7223 */ /* 0x000fe2000001002e */
[----:B------:R-:W-:-:S02]  /*5760*/  F2FP.BF16.F32.PACK_AB R54, R55, R54 ;  /* 0x000000363736723e */ /* 0x000fc400000010ff */
[----:B------:R-:W-:Y:S02]  /*5770*/  F2FP.BF16.F32.PACK_AB R39, R38, R39 ;  /* 0x000000272627723e */ /* 0x000fe400000010ff */
[----:B------:R-:W-:Y:S01]  /*5780*/  F2FP.BF16.F32.PACK_AB R36, R37, R44 ;  /* 0x0000002c2524723e */ /* 0x000fe200000010ff */
[----:B------:R-:W-:Y:S01]  /*5790*/  IMAD.MOV.U32 R37, RZ, RZ, R54 ;  /* 0x000000ffff257224 */ /* 0x000fe200078e0036 */
[----:B------:R-:W-:-:S07]  /*57a0*/  F2FP.BF16.F32.PACK_AB R38, R46, R51 ;  /* 0x000000332e26723e */ /* 0x000fce00000010ff */
.L_x_1587:
[----:B------:R-:W-:Y:S05]  /*57b0*/  BSYNC B2 ;  /* 0x0000000000027941 */ /* 0x000fea0003800000 */
.L_x_1586:
[----:B------:R-:W-:Y:S02]  /*57c0*/  ULDC.64 UR4, c[0x0][0x208] ;  /* 0x0000820000047ab9 */ /* 0x000fe40000000a00 */
[----:B--2---:R1:W-:Y:S03]  /*57d0*/  STG.E.128 desc[UR4][R48.64+0x100], R36 ;  /* 0x0001002430007986 */ /* 0x0043e6000c101d04 */
.L_x_1585:
[----:B------:R-:W-:Y:S05]  /*57e0*/  BSYNC B1 ;  /* 0x0000000000017941 */ /* 0x000fea0003800000 */
.L_x_1584:
[----:B------:R-:W-:-:S13]  /*57f0*/  ISETP.NE.AND P3, PT, R95, RZ, PT ;  /* 0x000000ff5f00720c */ /* 0x000fda0003f65270 */
[----:B------:R-:W-:Y:S05]  /*5800*/  @!P3 BRA `(.L_x_1575) ;  /* 0x0000003000a0b947 */ /* 0x000fea0003800000 */
[----:B-1234-:R1:W2:Y:S01]  /*5810*/  LDS.128 R36, [R103+0x27400] ;  /* 0x0274000067247984 */ /* 0x01e2a20000000c00 */
[----:B------:R-:W-:Y:S01]  /*5820*/  ISETP.GE.AND P3, PT, R235, R116, PT ;  /* 0x00000074eb00720c */ /* 0x000fe20003f66270 */
[----:B------:R-:W-:-:S12]  /*5830*/  BSSY B1, `(.L_x_1588) ;  /* 0x0000030000017945 */ /* 0x000fd80003800000 */
[----:B-1----:R-:W-:Y:S05]  /*5840*/  @P3 BRA `(.L_x_1589) ;  /* 0x0000000000b83947 */ /* 0x002fea0003800000 */
[----:B------:R-:W-:Y:S01]  /*5850*/  SHF.R.U64 R44, R42, 0x10, R43 ;  /* 0x000000102a2c7819 */ /* 0x000fe2000000122b */
[----:B--2---:R-:W-:Y:S01]  /*5860*/  IMAD.U32 R42, R39, 0x10000, RZ ;  /* 0x00010000272a7824 */ /* 0x004fe200078e00ff */
[----:B------:R-:W-:Y:S01]  /*5870*/  SHF.R.U64 R47, R40, 0x10, R41 ;  /* 0x00000010282f7819 */ /* 0x000fe20000001229 */
[----:B------:R-:W-:Y:S01]  /*5880*/  IMAD.U32 R40, R38, 0x10000, RZ ;  /* 0x0001000026287824 */ /* 0x000fe200078e00ff */
[----:B------:R-:W-:Y:S02]  /*5890*/  SHF.R.U32.HI R45, RZ, 0x10, R43 ;  /* 0x00000010ff2d7819 */ /* 0x000fe4000001162b */
[----:B------:R-:W-:Y:S02]  /*58a0*/  SHF.R.U32.HI R46, RZ, 0x10, R41 ;  /* 0x00000010ff2e7819 */ /* 0x000fe40000011629 */
[----:B------:R-:W-:Y:S02]  /*58b0*/  PRMT R117, R117, 0x5410, R44 ;  /* 0x0000541075757816 */ /* 0x000fe4000000002c */
[----:B------:R-:W-:-:S02]  /*58c0*/  PRMT R114, R114, 0x5410, R47 ;  /* 0x0000541072727816 */ /* 0x000fc4000000002f */
[----:B------:R-:W-:Y:S02]  /*58d0*/  PRMT R118, R118, 0x5410, R45 ;  /* 0x0000541076767816 */ /* 0x000fe4000000002d */
[----:B------:R-:W-:Y:S02]  /*58e0*/  LOP3.LUT R43, R39, 0xffff0000, RZ, 0xc0, !PT ;  /* 0xffff0000272b7812 */ /* 0x000fe400078ec0ff */
[----:B------:R-:W-:Y:S01]  /*58f0*/  PRMT R115, R115, 0x5410, R46 ;  /* 0x0000541073737816 */ /* 0x000fe2000000002e */
[----:B------:R-:W-:Y:S01]  /*5900*/  IMAD.U32 R47, R118, 0x10000, RZ ;  /* 0x00010000762f7824 */ /* 0x000fe200078e00ff */
[----:B------:R-:W-:Y:S02]  /*5910*/  LOP3.LUT R39, R37, 0xffff0000, RZ, 0xc0, !PT ;  /* 0xffff000025277812 */ /* 0x000fe400078ec0ff */
[----:B------:R-:W-:Y:S01]  /*5920*/  LOP3.LUT R46, R117, 0xffff0000, RZ, 0xc0, !PT ;  /* 0xffff0000752e7812 */ /* 0x000fe200078ec0ff */
[----:B------:R-:W-:Y:S01]  /*5930*/  IMAD.U32 R45, R115, 0x10000, RZ ;  /* 0x00010000732d7824 */ /* 0x000fe200078e00ff */
[----:B------:R-:W-:Y:S01]  /*5940*/  LOP3.LUT R44, R114, 0xffff0000, RZ, 0xc0, !PT ;  /* 0xffff0000722c7812 */ /* 0x000fe200078ec0ff */
[----:B------:R-:W-:Y:S01]  /*5950*/  IMAD.U32 R117, R117, 0x10000, RZ ;  /* 0x0001000075757824 */ /* 0x000fe200078e00ff */
[----:B------:R-:W-:Y:S01]  /*5960*/  LOP3.LUT R41, R38, 0xffff0000, RZ, 0xc0, !PT ;  /* 0xffff000026297812 */ /* 0x000fe200078ec0ff */
[----:B------:R-:W-:-:S02]  /*5970*/  IMAD.U32 R38, R37, 0x10000, RZ ;  /* 0x0001000025267824 */ /* 0x000fc400078e00ff */
[C---:B------:R-:W-:Y:S01]  /*5980*/  FMUL.FTZ R51, R39.reuse, R46 ;  /* 0x0000002e27337220 */ /* 0x040fe20000410000 */
[C---:B------:R-:W-:Y:S02]  /*5990*/  IMAD.U32 R37, R36.reuse, 0x10000, RZ ;  /* 0x0001000024257824 */ /* 0x040fe400078e00ff */
[-C--:B------:R-:W-:Y:S01]  /*59a0*/  FMUL.FTZ R39, R39, R44.reuse ;  /* 0x0000002c27277220 */ /* 0x080fe20000410000 */
[----:B------:R-:W-:Y:S01]  /*59b0*/  LOP3.LUT R36, R36, 0xffff0000, RZ, 0xc0, !PT ;  /* 0xffff000024247812 */ /* 0x000fe200078ec0ff */
[C---:B------:R-:W-:Y:S01]  /*59c0*/  FMUL.FTZ R53, R41.reuse, R47 ;  /* 0x0000002f29357220 */ /* 0x040fe20000410000 */
[----:B------:R-:W-:Y:S01]  /*59d0*/  LOP3.LUT R118, R118, 0xffff0000, RZ, 0xc0, !PT ;  /* 0xffff000076767812 */ /* 0x000fe200078ec0ff */
[-C--:B------:R-:W-:Y:S01]  /*59e0*/  FMUL.FTZ R41, R41, R45.reuse ;  /* 0x0000002d29297220 */ /* 0x080fe20000410000 */
[----:B------:R-:W-:Y:S01]  /*59f0*/  LOP3.LUT R115, R115, 0xffff0000, RZ, 0xc0, !PT ;  /* 0xffff000073737812 */ /* 0x000fe200078ec0ff */
[----:B------:R-:W-:Y:S02]  /*5a00*/  IMAD.U32 R114, R114, 0x10000, RZ ;  /* 0x0001000072727824 */ /* 0x000fe400078e00ff */
[C---:B------:R-:W-:Y:S01]  /*5a10*/  FFMA.FTZ R51, R38.reuse, R44, -R51 ;  /* 0x0000002c26337223 */ /* 0x040fe20000010833 */
[----:B------:R-:W-:Y:S01]  /*5a20*/  FFMA.FTZ R46, R38, R46, R39 ;  /* 0x0000002e262e7223 */ /* 0x000fe20000010027 */
[----:B------:R-:W-:Y:S01]  /*5a30*/  FFMA.FTZ R53, R40, R45, -R53 ;  /* 0x0000002d28357223 */ /* 0x000fe20000010835 */
[----:B------:R-:W-:Y:S01]  /*5a40*/  FMUL.FTZ R38, R36, R117 ;  /* 0x0000007524267220 */ /* 0x000fe20000410000 */
[----:B------:R-:W-:Y:S01]  /*5a50*/  FFMA.FTZ R40, R40, R47, R41 ;  /* 0x0000002f28287223 */ /* 0x000fe20000010029 */
[C---:B------:R-:W-:Y:S01]  /*5a60*/  FMUL.FTZ R39, R43.reuse, R118 ;  /* 0x000000762b277220 */ /* 0x040fe20000410000 */
[-C--:B------:R-:W-:Y:S01]  /*5a70*/  FMUL.FTZ R36, R36, R114.reuse ;  /* 0x0000007224247220 */ /* 0x080fe20000410000 */
[-C--:B------:R-:W-:Y:S01]  /*5a80*/  FMUL.FTZ R43, R43, R115.reuse ;  /* 0x000000732b2b7220 */ /* 0x080fe20000410000 */
[C---:B------:R-:W-:Y:S01]  /*5a90*/  FFMA.FTZ R38, R37.reuse, R114, -R38 ;  /* 0x0000007225267223 */ /* 0x040fe20000010826 */
[C---:B------:R-:W-:Y:S01]  /*5aa0*/  FFMA.FTZ R39, R42.reuse, R115, -R39 ;  /* 0x000000732a277223 */ /* 0x040fe20000010827 */
[----:B------:R-:W-:Y:S01]  /*5ab0*/  FFMA.FTZ R37, R37, R117, R36 ;  /* 0x0000007525257223 */ /* 0x000fe20000010024 */
[----:B------:R-:W-:Y:S01]  /*5ac0*/  FFMA.FTZ R42, R42, R118, R43 ;  /* 0x000000762a2a7223 */ /* 0x000fe2000001002b */
[----:B------:R-:W-:-:S02]  /*5ad0*/  F2FP.BF16.F32.PACK_AB R46, R46, R51 ;  /* 0x000000332e2e723e */ /* 0x000fc400000010ff */
[----:B------:R-:W-:Y:S02]  /*5ae0*/  F2FP.BF16.F32.PACK_AB R40, R40, R53 ;  /* 0x000000352828723e */ /* 0x000fe400000010ff */
[----:B------:R-:W-:Y:S01]  /*5af0*/  F2FP.BF16.F32.PACK_AB R36, R37, R38 ;  /* 0x000000262524723e */ /* 0x000fe200000010ff */
[----:B------:R-:W-:Y:S01]  /*5b00*/  IMAD.MOV.U32 R37, RZ, RZ, R46 ;  /* 0x000000ffff257224 */ /* 0x000fe200078e002e */
[----:B------:R-:W-:Y:S01]  /*5b10*/  F2FP.BF16.F32.PACK_AB R39, R42, R39 ;  /* 0x000000272a27723e */ /* 0x000fe200000010ff */
[----:B------:R-:W-:-:S07]  /*5b20*/  IMAD.MOV.U32 R38, RZ, RZ, R40 ;  /* 0x000000ffff267224 */ /* 0x000fce00078e0028 */
.L_x_1589:
[----:B------:R-:W-:Y:S05]  /*5b30*/  BSYNC B1 ;  /* 0x0000000000017941 */ /* 0x000fea0003800000 */
.L_x_1588:
[----:B------:R-:W-:Y:S02]  /*5b40*/  ULDC.64 UR4, c[0x0][0x208] ;  /* 0x0000820000047ab9 */ /* 0x000fe40000000a00 */
[----:B--2---:R1:W-:Y:S01]  /*5b50*/  STG.E.128 desc[UR4][R48.64+0x180], R36 ;  /* 0x0001802430007986 */ /* 0x0043e2000c101d04 */
[----:B------:R-:W-:Y:S05]  /*5b60*/  BRA `(.L_x_1575) ;  /* 0x0000002c00c87947 */ /* 0x000fea0003800000 */
.L_x_1551:
        /* <DEDUP_REMOVED lines=16> */
[----:B------:R-:W-:Y:S01]  /*5c70*/  LEA R52, P3, R38, UR4, 0x1 ;  /* 0x0000000426347c11 */ /* 0x000fe2000f8608ff */
[----:B------:R-:W-:Y:S01]  /*5c80*/  IMAD.X R39, R99, 0x1, R32, P2 ;  /* 0x0000000163277824 */ /* 0x000fe200010e0620 */
[----:B------:R-:W-:Y:S01]  /*5c90*/  LEA R56, P2, R36, UR6, 0x1 ;  /* 0x0000000624387c11 */ /* 0x000fe2000f8408ff */
[----:B------:R-:W-:Y:S01]  /*5ca0*/  IMAD.X R37, R109, 0x1, R34, P5 ;  /* 0x000000016d257824 */ /* 0x000fe200028e0622 */
[----:B------:R-:W-:Y:S02]  /*5cb0*/  ISETP.GE.AND P5, PT, R226, R116, PT ;  /* 0x00000074e200720c */ /* 0x000fe40003fa6270 */
[----:B------:R-:W-:-:S02]  /*5cc0*/  CS2R R42, SRZ ;  /* 0x00000000002a7805 */ /* 0x000fc4000001ff00 */
[----:B------:R-:W-:Y:S02]  /*5cd0*/  LEA.HI.X R53, R38, UR5, R39, 0x1, P3 ;  /* 0x0000000526357c11 */ /* 0x000fe400098f0c27 */
[----:B------:R-:W-:Y:S02]  /*5ce0*/  CS2R R40, SRZ ;  /* 0x0000000000287805 */ /* 0x000fe4000001ff00 */
[----:B------:R-:W-:Y:S02]  /*5cf0*/  ISETP.GE.AND P3, PT, R18, R116, PT ;  /* 0x000000741200720c */ /* 0x000fe40003f66270 */
[----:B------:R-:W-:Y:S02]  /*5d00*/  CS2R R38, SRZ ;  /* 0x0000000000267805 */ /* 0x000fe4000001ff00 */
[----:B------:R-:W-:Y:S02]  /*5d10*/  LEA.HI.X R57, R36, UR7, R37, 0x1, P2 ;  /* 0x0000000724397c11 */ /* 0x000fe400090f0c25 */
[----:B------:R-:W-:-:S02]  /*5d20*/  CS2R R36, SRZ ;  /* 0x0000000000247805 */ /* 0x000fc4000001ff00 */
[----:B------:R-:W-:Y:S02]  /*5d30*/  CS2R R50, SRZ ;  /* 0x0000000000327805 */ /* 0x000fe4000001ff00 */
[----:B------:R-:W-:Y:S02]  /*5d40*/  CS2R R48, SRZ ;  /* 0x0000000000307805 */ /* 0x000fe4000001ff00 */
[----:B------:R-:W-:Y:S02]  /*5d50*/  CS2R R46, SRZ ;  /* 0x00000000002e7805 */ /* 0x000fe4000001ff00 */
[----:B------:R-:W-:Y:S01]  /*5d60*/  CS2R R44, SRZ ;  /* 0x00000000002c7805 */ /* 0x000fe2000001ff00 */
[----:B------:R-:W-:Y:S02]  /*5d70*/  ULDC.64 UR8, c[0x0][0x208] ;  /* 0x0000820000087ab9 */ /* 0x000fe40000000a00 */
[----:B------:R0:W5:Y:S04]  /*5d80*/  @!P5 LDG.E.128 R36, desc[UR8][R52.64+0x80] ;  /* 0x000080083424d981 */ /* 0x000168000c1e1d00 */
[----:B------:R0:W5:Y:S04]  /*5d90*/  @!P3 LDG.E.128 R40, desc[UR8][R52.64] ;  /* 0x000000083428b981 */ /* 0x000168000c1e1d00 */
[----:B------:R0:W5:Y:S04]  /*5da0*/  @!P3 LDG.E.128 R48, desc[UR8][R56.64] ;  /* 0x000000083830b981 */ /* 0x000168000c1e1d00 */
[----:B------:R0:W5:Y:S02]  /*5db0*/  @!P5 LDG.E.128 R44, desc[UR8][R56.64+0x80] ;  /* 0x00008008382cd981 */ /* 0x000164000c1e1d00 */
.L_x_1591:
[----:B------:R-:W-:Y:S05]  /*5dc0*/  BSYNC B1 ;  /* 0x0000000000017941 */ /* 0x000fea0003800000 */
.L_x_1590:
        /* <DEDUP_REMOVED lines=19> */
[----:B------:R-:W-:Y:S02]  /*5f00*/  CS2R R64, SRZ ;  /* 0x0000000000407805 */ /* 0x000fe4000001ff00 */
[----:B------:R-:W-:Y:S02]  /*5f10*/  CS2R R62, SRZ ;  /* 0x00000000003e7805 */ /* 0x000fe4000001ff00 */
[----:B------:R-:W-:Y:S02]  /*5f20*/  IADD3.X R109, R34, R109, R26, P2, P5 ;  /* 0x0000006d226d7210 */ /* 0x000fe400017ea41a */
[----:B------:R-:W-:Y:S02]  /*5f30*/  CS2R R60, SRZ ;  /* 0x00000000003c7805 */ /* 0x000fe4000001ff00 */
[----:B------:R-:W-:Y:S01]  /*5f40*/  LEA R68, P5, R71, UR4, 0x1 ;  /* 0x0000000447447c11 */ /* 0x000fe2000f8a08ff */
[----:B------:R-:W-:Y:S01]  /*5f50*/  ULDC.64 UR8, c[0x0][0x208] ;  /* 0x0000820000087ab9 */ /* 0x000fe20000000a00 */
[----:B------:R-:W-:-:S02]  /*5f60*/  LEA R70, P2, R52, UR6, 0x1 ;  /* 0x0000000634467c11 */ /* 0x000fc4000f8408ff */
[----:B------:R-:W-:Y:S02]  /*5f70*/  LEA.HI.X R69, R71, UR5, R54, 0x1, P5 ;  /* 0x0000000547457c11 */ /* 0x000fe4000a8f0c36 */
[----:B------:R-:W-:Y:S02]  /*5f80*/  CS2R R54, SRZ ;  /* 0x0000000000367805 */ /* 0x000fe4000001ff00 */
[----:B------:R-:W-:Y:S02]  /*5f90*/  LEA.HI.X R71, R52, UR7, R109, 0x1, P2 ;  /* 0x0000000734477c11 */ /* 0x000fe400090f0c6d */
[----:B------:R-:W-:Y:S02]  /*5fa0*/  CS2R R52, SRZ ;  /* 0x0000000000347805 */ /* 0x000fe4000001ff00 */
[-C--:B------:R-:W-:Y:S02]  /*5fb0*/  ISETP.GE.AND P5, PT, R18, R116.reuse, PT ;  /* 0x000000741200720c */ /* 0x080fe40003fa6270 */
[----:B------:R-:W-:-:S11]  /*5fc0*/  ISETP.GE.AND P2, PT, R226, R116, PT ;  /* 0x00000074e200720c */ /* 0x000fd60003f46270 */
[----:B------:R0:W5:Y:S04]  /*5fd0*/  @!P5 LDG.E.128 R56, desc[UR8][R68.64] ;  /* 0x000000084438d981 */ /* 0x000168000c1e1d00 */
[----:B------:R0:W5:Y:S04]  /*5fe0*/  @!P2 LDG.E.128 R52, desc[UR8][R68.64+0x80] ;  /* 0x000080084434a981 */ /* 0x000168000c1e1d00 */
[----:B------:R0:W5:Y:S04]  /*5ff0*/  @!P5 LDG.E.128 R64, desc[UR8][R70.64] ;  /* 0x000000084640d981 */ /* 0x000168000c1e1d00 */
[----:B------:R0:W5:Y:S02]  /*6000*/  @!P2 LDG.E.128 R60, desc[UR8][R70.64+0x80] ;  /* 0x00008008463ca981 */ /* 0x000164000c1e1d00 */
.L_x_1593:
[----:B------:R-:W-:Y:S05]  /*6010*/  BSYNC B1 ;  /* 0x0000000000017941 */ /* 0x000fea0003800000 */
.L_x_1592:
[----:B0-----:R-:W2:Y:S01]  /*6020*/  LDL R68, [R1+0x20] ;  /* 0x0000200001447983 */ /* 0x001ea20000100800 */
[----:B-----5:R-:W-:Y:S02]  /*6030*/  IMAD.MOV.U32 R69, RZ, RZ, R39 ;  /* 0x000000ffff457224 */ /* 0x020fe400078e0027 */
[----:B------:R-:W-:Y:S02]  /*6040*/  IMAD.MOV.U32 R70, RZ, RZ, R42 ;  /* 0x000000ffff467224 */ /* 0x000fe400078e002a */
[----:B------:R-:W-:-:S05]  /*6050*/  IMAD.MOV.U32 R71, RZ, RZ, R43 ;  /* 0x000000ffff477224 */ /* 0x000fca00078e002b */
[----:B------:R-:W-:Y:S02]  /*6060*/  PRMT R123, R70, 0x5410, R71 ;  /* 0x00005410467b7816 */ /* 0x000fe40000000047 */
[----:B--2---:R-:W-:Y:S01]  /*6070*/  R2UR UR4, R68 ;  /* 0x00000000440472ca */ /* 0x004fe200000e0000 */
[----:B------:R-:W-:-:S05]  /*6080*/  IMAD.MOV.U32 R68, RZ, RZ, R38 ;  /* 0x000000ffff447224 */ /* 0x000fca00078e0026 */
[----:B------:R-:W-:Y:S01]  /*6090*/  PRMT R134, R69, 0x5410, R68 ;  /* 0x0000541045867816 */ /* 0x000fe20000000044 */
[----:B------:R-:W-:Y:S02]  /*60a0*/  IMAD.MOV.U32 R68, RZ, RZ, R36 ;  /* 0x000000ffff447224 */ /* 0x000fe400078e0024 */
[----:B------:R-:W-:-:S04]  /*60b0*/  IMAD.MOV.U32 R69, RZ, RZ, R37 ;  /* 0x000000ffff457224 */ /* 0x000fc800078e0025 */
[----:B------:R-:W-:Y:S01]  /*60c0*/  UISETP.NE.AND UP0, UPT, UR4, 0x3, UPT ;  /* 0x000000030400788c */ /* 0x000fe2000bf05270 */
[----:B------:R-:W-:Y:S01]  /*60d0*/  PRMT R135, R69, 0x5410, R68 ;  /* 0x0000541045877816 */ /* 0x000fe20000000044 */
[----:B------:R-:W-:Y:S02]  /*60e0*/  IMAD.MOV.U32 R68, RZ, RZ, R40 ;  /* 0x000000ffff447224 */ /* 0x000fe400078e0028 */
[----:B------:R-:W-:Y:S02]  /*60f0*/  IMAD.MOV.U32 R69, RZ, RZ, R41 ;  /* 0x000000ffff457224 */ /* 0x000fe400078e0029 */
[----:B------:R-:W-:-:S03]  /*6100*/  PLOP3.LUT P2, PT, PT, PT, UP0, 0x80, 0x0 ;  /* 0x000000000000781c */ /* 0x000fc60003f4f008 */
        /* <DEDUP_REMOVED lines=39> */
[----:B------:R-:W-:Y:S06]  /*6380*/  @!P2 BRA `(.L_x_1594) ;  /* 0x000000000004a947 */ /* 0x000fec0003800000 */
[----:B------:R-:W-:Y:S01]  /*6390*/  BPT.TRAP 0x1 ;  /* 0x000000040000795c */ /* 0x000fe20000300000 */
.L_x_1594:
[----:B------:R-:W-:Y:S01]  /*63a0*/  IMAD R99, R17, 0x8, R16 ;  /* 0x0000000811637824 */ /* 0x000fe200078e0210 */
[----:B------:R-:W-:Y:S01]  /*63b0*/  SHF.L.U32 R109, R237, 0x1f, RZ ;  /* 0x0000001fed6d7819 */ /* 0x000fe200000006ff */
[----:B------:R-:W0:Y:S01]  /*63c0*/  LDC R117, c[0x0][0x2f4] ;  /* 0x0000bd00ff757b82 */ /* 0x000e220000000800 */
[----:B------:R-:W-:Y:S01]  /*63d0*/  BSSY B1, `(.L_x_1595) ;  /* 0x0000004000017945 */ /* 0x000fe20003800000 */
[----:B------:R-:W-:Y:S01]  /*63e0*/  IMAD.MOV.U32 R111, RZ, RZ, R72 ;  /* 0x000000ffff6f7224 */ /* 0x000fe200078e0048 */
[----:B------:R-:W1:Y:S02]  /*63f0*/  SYNCS.PHASECHK.TRANS64.TRYWAIT P5, [R99+URZ+0x30890], R109 ;  /* 0x0308906d630075a7 */ /* 0x000e6400080a017f */
[----:B-1----:R-:W-:Y:S05]  /*6400*/  @!P5 BRA `(.L_x_1596) ;  /* 0x000002800044d947 */ /* 0x002fea0003800000 */
.L_x_2029:
[----:B------:R-:W-:Y:S05]  /*6410*/  BSYNC B1 ;  /* 0x0000000000017941 */ /* 0x000fea0003800000 */
.L_x_1595:
[----:B------:R-:W2:Y:S01]  /*6420*/  LDC.64 R112, c[0x0][0x300] ;  /* 0x0000c000ff707b82 */ /* 0x000ea20000000a00 */
[----:B------:R-:W-:Y:S01]  /*6430*/  BSSY B1, `(.L_x_1597) ;  /* 0x0000118000017945 */ /* 0x000fe20003800000 */
[----:B0-----:R-:W-:-:S03]  /*6440*/  IMAD.IADD R118, R117, 0x1, -R29 ;  /* 0x0000000175767824 */ /* 0x001fc600078e0a1d */
[----:B------:R-:W-:Y:S05]  /*6450*/  @P4 BRA `(.L_x_1598) ;  /* 0x0000001000544947 */ /* 0x000fea0003800000 */
[----:B------:R-:W-:Y:S01]  /*6460*/  ISETP.NE.AND P4, PT, R30, RZ, PT ;  /* 0x000000ff1e00720c */ /* 0x000fe20003f85270 */
[-C--:B--2---:R-:W-:Y:S01]  /*6470*/  IMAD.WIDE.U32 R114, R23, R112.reuse, R110 ;  /* 0x0000007017727225 */ /* 0x084fe200078e006e */
[----:B------:R-:W-:Y:S01]  /*6480*/  SHF.R.S32.HI R68, RZ, 0x1f, R23 ;  /* 0x0000001fff447819 */ /* 0x000fe20000011417 */
[----:B------:R-:W-:Y:S04]  /*6490*/  BSSY B2, `(.L_x_1599) ;  /* 0x000008a000027945 */ /* 0x000fe80003800000 */
[----:B------:R-:W-:-:S04]  /*64a0*/  IMAD R119, R68, R112, RZ ;  /* 0x0000007044777224 */ /* 0x000fc800078e02ff */
[----:B------:R-:W-:-:S04]  /*64b0*/  IMAD R119, R23, R113, R119 ;  /* 0x0000007117777224 */ /* 0x000fc800078e0277 */
[----:B------:R-:W-:Y:S01]  /*64c0*/  IMAD.IADD R119, R119, 0x1, R115 ;  /* 0x0000000177777824 */ /* 0x000fe200078e0273 */
[----:B------:R-:W-:Y:S06]  /*64d0*/  @!P4 BRA `(.L_x_1600) ;  /* 0x000000080014c947 */ /* 0x000fec0003800000 */
[----:B------:R-:W2:Y:S01]  /*64e0*/  LDL R70, [R1+0x28] ;  /* 0x0000280001467983 */ /* 0x000ea20000100800 */
[----:B------:R-:W-:Y:S01]  /*64f0*/  SEL R68, R29, R118, !P0 ;  /* 0x000000761d447207 */ /* 0x000fe20004000000 */
[C---:B------:R-:W-:Y:S01]  /*6500*/  IMAD.SHL.U32 R71, R23.reuse, 0x40, RZ ;  /* 0x0000004017477824 */ /* 0x040fe200078e00ff */
[----:B------:R-:W-:Y:S01]  /*6510*/  ISETP.GE.AND P4, PT, R18, R116, PT ;  /* 0x000000741200720c */ /* 0x000fe20003f86270 */
[----:B------:R-:W-:Y:S01]  /*6520*/  IMAD.SHL.U32 R72, R23, 0x40, RZ ;  /* 0x0000004017487824 */ /* 0x000fe200078e00ff */
[----:B------:R-:W-:Y:S01]  /*6530*/  SHF.R.S32.HI R69, RZ, 0x1f, R68 ;  /* 0x0000001fff457819 */ /* 0x000fe20000011444 */
[----:B------:R-:W-:Y:S01]  /*6540*/  BSSY B3, `(.L_x_1601) ;  /* 0x0000071000037945 */ /* 0x000fe20003800000 */
[----:B------:R-:W-:Y:S02]  /*6550*/  LOP3.LUT R71, R71, 0x1c0, RZ, 0xc0, !PT ;  /* 0x000001c047477812 */ /* 0x000fe400078ec0ff */
[----:B------:R-:W-:Y:S02]  /*6560*/  LEA.HI R68, R69, R68, RZ, 0x4 ;  /* 0x0000004445447211 */ /* 0x000fe400078f20ff */
[----:B------:R-:W-:-:S02]  /*6570*/  SHF.R.U32.HI R71, RZ, 0x3, R71 ;  /* 0x00000003ff477819 */ /* 0x000fc40000011647 */
[----:B------:R-:W-:-:S04]  /*6580*/  LEA.HI.SX32 R68, R68, R35, 0x1c ;  /* 0x0000002344447211 */ /* 0x000fc800078fe2ff */
[----:B------:R-:W-:Y:S01]  /*6590*/  SHF.R.S32.HI R69, RZ, 0x1f, R68 ;  /* 0x0000001fff457819 */ /* 0x000fe20000011444 */
[----:B------:R-:W-:-:S03]  /*65a0*/  IMAD.SHL.U32 R120, R68, 0x8, RZ ;  /* 0x0000000844787824 */ /* 0x000fc600078e00ff */
[----:B------:R-:W-:Y:S02]  /*65b0*/  LEA.HI R68, R69, R68, RZ, 0x3 ;  /* 0x0000004445447211 */ /* 0x000fe400078f18ff */
[----:B------:R-:W-:-:S03]  /*65c0*/  LOP3.LUT R69, R120, 0x38, RZ, 0xc0, !PT ;  /* 0x0000003878457812 */ /* 0x000fc600078ec0ff */
[----:B------:R-:W-:Y:S01]  /*65d0*/  IMAD.SHL.U32 R68, R68, 0x200, RZ ;  /* 0x0000020044447824 */ /* 0x000fe200078e00ff */
[----:B------:R-:W-:-:S04]  /*65e0*/  LOP3.LUT R69, R69, 0x1c0, R72, 0xf8, !PT ;  /* 0x000001c045457812 */ /* 0x000fc800078ef848 */
[----:B------:R-:W-:Y:S02]  /*65f0*/  LOP3.LUT R68, R68, 0x7ffff000, RZ, 0xc0, !PT ;  /* 0x7ffff00044447812 */ /* 0x000fe400078ec0ff */
[----:B------:R-:W-:-:S04]  /*6600*/  LOP3.LUT R69, R69, R71, RZ, 0x3c, !PT ;  /* 0x0000004745457212 */ /* 0x000fc800078e3cff */
[----:B--2---:R-:W-:-:S05]  /*6610*/  IADD3 R68, R69, R68, R70 ;  /* 0x0000004445447210 */ /* 0x004fca0007ffe046 */
[C---:B------:R-:W-:Y:S02]  /*6620*/  IMAD R72, R17.reuse, 0x4000, R68 ;  /* 0x0000400011487824 */ /* 0x040fe400078e0244 */
[----:B------:R-:W-:Y:S02]  /*6630*/  IMAD R68, R17, 0x4000, R6 ;  /* 0x0000400011447824 */ /* 0x000fe400078e0206 */
[--C-:B------:R-:W-:Y:S02]  /*6640*/  IMAD R72, R72, 0x2, R16.reuse ;  /* 0x0000000248487824 */ /* 0x100fe400078e0210 */
[----:B------:R-:W-:-:S04]  /*6650*/  IMAD R68, R68, 0x2, R16 ;  /* 0x0000000244447824 */ /* 0x000fc800078e0210 */
[----:B------:R-:W0:Y:S04]  /*6660*/  LDS.128 R72, [R72+0x20400] ;  /* 0x0204000048487984 */ /* 0x000e280000000c00 */
[----:B------:R-:W2:Y:S01]  /*6670*/  LDS.128 R68, [R68+0x20400] ;  /* 0x0204000044447984 */ /* 0x000ea20000000c00 */
[----:B------:R-:W-:Y:S05]  /*6680*/  @P4 BRA `(.L_x_1602) ;  /* 0x0000000400704947 */ /* 0x000fea0003800000 */
[--C-:B------:R-:W-:Y:S02]  /*6690*/  SHF.R.U64 R40, R40, 0x10, R41.reuse ;  /* 0x0000001028287819 */ /* 0x100fe40000001229 */
[----:B------:R-:W-:Y:S02]  /*66a0*/  SHF.R.U32.HI R121, RZ, 0x10, R41 ;  /* 0x00000010ff797819 */ /* 0x000fe40000011629 */
[C---:B------:R-:W-:Y:S02]  /*66b0*/  PRMT R40, R122.reuse, 0x5432, R40 ;  /* 0x000054327a287816 */ /* 0x040fe40000000028 */
[----:B------:R-:W-:Y:S02]  /*66c0*/  PRMT R121, R122, 0x5410, R121 ;  /* 0x000054107a797816 */ /* 0x000fe40000000079 */
[----:B------:R-:W-:Y:S02]  /*66d0*/  SHF.R.U32.HI R122, RZ, 0x10, R49 ;  /* 0x00000010ff7a7819 */ /* 0x000fe40000011631 */
[----:B------:R-:W-:-:S02]  /*66e0*/  SHF.R.U64 R41, R42, 0x10, R43 ;  /* 0x000000102a297819 */ /* 0x000fc4000000122b */
[----:B------:R-:W-:Y:S02]  /*66f0*/  SHF.R.U32.HI R42, RZ, 0x10, R43 ;  /* 0x00000010ff2a7819 */ /* 0x000fe4000001162b */
[----:B------:R-:W-:Y:S02]  /*6700*/  SHF.R.U64 R43, R48, 0x10, R49 ;  /* 0x00000010302b7819 */ /* 0x000fe40000001231 */
[--C-:B------:R-:W-:Y:S02]  /*6710*/  SHF.R.U64 R48, R50, 0x10, R51.reuse ;  /* 0x0000001032307819 */ /* 0x100fe40000001233 */
[----:B------:R-:W-:Y:S01]  /*6720*/  SHF.R.U32.HI R49, RZ, 0x10, R51 ;  /* 0x00000010ff317819 */ /* 0x000fe20000011633 */
[----:B--2---:R-:W-:Y:S01]  /*6730*/  IMAD.U32 R51, R69, 0x10000, RZ ;  /* 0x0001000045337824 */ /* 0x004fe200078e00ff */
[----:B------:R-:W-:Y:S02]  /*6740*/  PRMT R122, R125, 0x5432, R122 ;  /* 0x000054327d7a7816 */ /* 0x000fe4000000007a */
[----:B------:R-:W-:-:S02]  /*6750*/  PRMT R41, R123, 0x5410, R41 ;  /* 0x000054107b297816 */ /* 0x000fc40000000029 */
[----:B------:R-:W-:Y:S01]  /*6760*/  PRMT R42, R123, 0x5432, R42 ;  /* 0x000054327b2a7816 */ /* 0x000fe2000000002a */
[----:B------:R-:W-:Y:S01]  /*6770*/  IMAD.U32 R123, R122, 0x10000, RZ ;  /* 0x000100007a7b7824 */ /* 0x000fe200078e00ff */
[C---:B------:R-:W-:Y:S02]  /*6780*/  PRMT R48, R124.reuse, 0x5432, R48 ;  /* 0x000054327c307816 */ /* 0x040fe40000000030 */
[----:B------:R-:W-:Y:S01]  /*6790*/  PRMT R49, R124, 0x5410, R49 ;  /* 0x000054107c317816 */ /* 0x000fe20000000031 */
[----:B0-----:R-:W-:Y:S01]  /*67a0*/  IMAD.U32 R124, R73, 0x10000, RZ ;  /* 0x00010000497c7824 */ /* 0x001fe200078e00ff */
[----:B------:R-:W-:Y:S01]  /*67b0*/  PRMT R43, R125, 0x5410, R43 ;  /* 0x000054107d2b7816 */ /* 0x000fe2000000002b */
[----:B------:R-:W-:Y:S01]  /*67c0*/  IMAD.U32 R125, R121, 0x10000, RZ ;  /* 0x00010000797d7824 */ /* 0x000fe200078e00ff */
[----:B------:R-:W-:Y:S01]  /*67d0*/  LOP3.LUT R122, R122, 0xffff0000, RZ, 0xc0, !PT ;  /* 0xffff00007a7a7812 */ /* 0x000fe200078ec0ff */
[C---:B------:R-:W-:Y:S01]  /*67e0*/  FMUL.FTZ R50, R124.reuse, R123 ;  /* 0x0000007b7c327220 */ /* 0x040fe20000410000 */
[----:B------:R-:W-:Y:S01]  /*67f0*/  LOP3.LUT R73, R73, 0xffff0000, RZ, 0xc0, !PT ;  /* 0xffff000049497812 */ /* 0x000fe200078ec0ff */
[----:B------:R-:W-:-:S02]  /*6800*/  FMUL.FTZ R124, R124, R125 ;  /* 0x0000007d7c7c7220 */ /* 0x000fc40000410000 */
[C---:B------:R-:W-:Y:S02]  /*6810*/  FFMA.FTZ R50, R51.reuse, R125, -R50 ;  /* 0x0000007d33327223 */ /* 0x040fe40000010832 */
[----:B------:R-:W-:Y:S01]  /*6820*/  FFMA.FTZ R51, R51, R123, R124 ;  /* 0x0000007b33337223 */ /* 0x000fe2000001007c */
[----:B------:R-:W-:Y:S01]  /*6830*/  LOP3.LUT R123, R121, 0xffff0000, RZ, 0xc0, !PT ;  /* 0xffff0000797b7812 */ /* 0x000fe200078ec0ff */
[----:B------:R-:W-:Y:S01]  /*6840*/  IMAD.U32 R124, R75, 0x10000, RZ ;  /* 0x000100004b7c7824 */ /* 0x000fe200078e00ff */
[----:B------:R-:W-:Y:S01]  /*6850*/  LOP3.LUT R121, R69, 0xffff0000, RZ, 0xc0, !PT ;  /* 0xffff000045797812 */ /* 0x000fe200078ec0ff */
[----:B------:R-:W-:Y:S01]  /*6860*/  FMUL.FTZ R69, R73, R122 ;  /* 0x0000007a49457220 */ /* 0x000fe20000410000 */
[----:B------:R-:W-:Y:S01]  /*6870*/  LOP3.LUT R75, R75, 0xffff0000, RZ, 0xc0, !PT ;  /* 0xffff00004b4b7812 */ /* 0x000fe200078ec0ff */
[-C--:B------:R-:W-:Y:S02]  /*6880*/  FMUL.FTZ R73, R73, R123.reuse ;  /* 0x0000007b49497220 */ /* 0x080fe40000410000 */
[----:B------:R-:W-:Y:S01]  /*6890*/  FFMA.FTZ R69, R121, R123, -R69 ;  /* 0x0000007b79457223 */ /* 0x000fe20000010845 */
[----:B------:R-:W-:-:S02]  /*68a0*/  IMAD.U32 R123, R49, 0x10000, RZ ;  /* 0x00010000317b7824 */ /* 0x000fc400078e00ff */
[----:B------:R-:W-:Y:S01]  /*68b0*/  FFMA.FTZ R73, R121, R122, R73 ;  /* 0x0000007a79497223 */ /* 0x000fe20000010049 */
[----:B------:R-:W-:Y:S01]  /*68c0*/  IMAD.U32 R122, R71, 0x10000, RZ ;  /* 0x00010000477a7824 */ /* 0x000fe200078e00ff */
[----:B------:R-:W-:Y:S01]  /*68d0*/  LOP3.LUT R49, R49, 0xffff0000, RZ, 0xc0, !PT ;  /* 0xffff000031317812 */ /* 0x000fe200078ec0ff */
[----:B------:R-:W-:Y:S02]  /*68e0*/  IMAD.U32 R121, R42, 0x10000, RZ ;  /* 0x000100002a797824 */ /* 0x000fe400078e00ff */
[----:B------:R-:W-:Y:S01]  /*68f0*/  FMUL.FTZ R125, R124, R123 ;  /* 0x0000007b7c7d7220 */ /* 0x000fe20000410000 */
[----:B------:R-:W-:Y:S01]  /*6900*/  F2FP.BF16.F32.PACK_AB R73, R73, R51 ;  /* 0x000000334949723e */ /* 0x000fe200000010ff */
[----:B------:R-:W-:Y:S01]  /*6910*/  IMAD.U32 R51, R43, 0x10000, RZ ;  /* 0x000100002b337824 */ /* 0x000fe200078e00ff */
[----:B------:R-:W-:Y:S01]  /*6920*/  F2FP.BF16.F32.PACK_AB R69, R69, R50 ;  /* 0x000000324545723e */ /* 0x000fe200000010ff */
[-C--:B------:R-:W-:Y:S01]  /*6930*/  FFMA.FTZ R125, R122, R121.reuse, -R125 ;  /* 0x000000797a7d7223 */ /* 0x080fe2000001087d */
[----:B------:R-:W-:Y:S01]  /*6940*/  FMUL.FTZ R121, R124, R121 ;  /* 0x000000797c797220 */ /* 0x000fe20000410000 */
[----:B------:R-:W-:Y:S01]  /*6950*/  IMAD.U32 R50, R68, 0x10000, RZ ;  /* 0x0001000044327824 */ /* 0x000fe200078e00ff */
[----:B------:R-:W-:-:S02]  /*6960*/  LOP3.LUT R43, R43, 0xffff0000, RZ, 0xc0, !PT ;  /* 0xffff00002b2b7812 */ /* 0x000fc400078ec0ff */
[----:B------:R-:W-:Y:S01]  /*6970*/  FFMA.FTZ R122, R122, R123, R121 ;  /* 0x0000007b7a7a7223 */ /* 0x000fe20000010079 */
[----:B------:R-:W-:Y:S02]  /*6980*/  LOP3.LUT R121, R42, 0xffff0000, RZ, 0xc0, !PT ;  /* 0xffff00002a797812 */ /* 0x000fe400078ec0ff */
[----:B------:R-:W-:Y:S01]  /*6990*/  LOP3.LUT R42, R71, 0xffff0000, RZ, 0xc0, !PT ;  /* 0xffff0000472a7812 */ /* 0x000fe200078ec0ff */
[C---:B------:R-:W-:Y:S01]  /*69a0*/  FMUL.FTZ R71, R75.reuse, R49 ;  /* 0x000000314b477220 */ /* 0x040fe20000410000 */
[----:B------:R-:W-:Y:S01]  /*69b0*/  LOP3.LUT R68, R68, 0xffff0000, RZ, 0xc0, !PT ;  /* 0xffff000044447812 */ /* 0x000fe200078ec0ff */
[-C--:B------:R-:W-:Y:S02]  /*69c0*/  FMUL.FTZ R75, R75, R121.reuse ;  /* 0x000000794b4b7220 */ /* 0x080fe40000410000 */
[----:B------:R-:W-:Y:S01]  /*69d0*/  FFMA.FTZ R71, R42, R121, -R71 ;  /* 0x000000792a477223 */ /* 0x000fe20000010847 */
[----:B------:R-:W-:Y:S02]  /*69e0*/  IMAD.U32 R121, R40, 0x10000, RZ ;  /* 0x0001000028797824 */ /* 0x000fe400078e00ff */
[----:B------:R-:W-:Y:S01]  /*69f0*/  FFMA.FTZ R42, R42, R49, R75 ;  /* 0x000000312a2a7223 */ /* 0x000fe2000001004b */
[----:B------:R-:W-:Y:S01]  /*6a00*/  IMAD.U32 R75, R72, 0x10000, RZ ;  /* 0x00010000484b7824 */ /* 0x000fe200078e00ff */
[----:B------:R-:W-:-:S02]  /*6a10*/  LOP3.LUT R40, R40, 0xffff0000, RZ, 0xc0, !PT ;  /* 0xffff000028287812 */ /* 0x000fc400078ec0ff */
[----:B------:R-:W-:Y:S01]  /*6a20*/  F2FP.BF16.F32.PACK_AB R71, R71, R125 ;  /* 0x0000007d4747723e */ /* 0x000fe200000010ff */
[C---:B------:R-:W-:Y:S01]  /*6a30*/  FMUL.FTZ R49, R75.reuse, R51 ;  /* 0x000000334b317220 */ /* 0x040fe20000410000 */
[-C--:B------:R-:W-:Y:S01]  /*6a40*/  FMUL.FTZ R75, R75, R121.reuse ;  /* 0x000000794b4b7220 */ /* 0x080fe20000410000 */
[----:B------:R-:W-:Y:S02]  /*6a50*/  F2FP.BF16.F32.PACK_AB R42, R42, R122 ;  /* 0x0000007a2a2a723e */ /* 0x000fe400000010ff */
[C---:B------:R-:W-:Y:S01]  /*6a60*/  FFMA.FTZ R49, R50.reuse, R121, -R49 ;  /* 0x0000007932317223 */ /* 0x040fe20000010831 */
[----:B------:R-:W-:Y:S01]  /*6a70*/  FFMA.FTZ R50, R50, R51, R75 ;  /* 0x0000003332327223 */ /* 0x000fe2000001004b */
[----:B------:R-:W-:Y:S01]  /*6a80*/  LOP3.LUT R51, R72, 0xffff0000, RZ, 0xc0, !PT ;  /* 0xffff000048337812 */ /* 0x000fe200078ec0ff */
[----:B------:R-:W-:-:S04]  /*6a90*/  IMAD.U32 R121, R74, 0x10000, RZ ;  /* 0x000100004a797824 */ /* 0x000fc800078e00ff */
        /* <DEDUP_REMOVED lines=21> */
[----:B------:R-:W-:Y:S02]  /*6bf0*/  IMAD.MOV.U32 R68, RZ, RZ, R40 ;  /* 0x000000ffff447224 */ /* 0x000fe400078e0028 */
[----:B------:R-:W-:Y:S01]  /*6c00*/  IMAD.MOV.U32 R72, RZ, RZ, R43 ;  /* 0x000000ffff487224 */ /* 0x000fe200078e002b */
[----:B------:R-:W-:Y:S01]  /*6c10*/  F2FP.BF16.F32.PACK_AB R70, R70, R75 ;  /* 0x0000004b4646723e */ /* 0x000fe200000010ff */
[----:B------:R-:W-:Y:S01]  /*6c20*/  IMAD.MOV.U32 R75, RZ, RZ, R42 ;  /* 0x000000ffff4b7224 */ /* 0x000fe200078e002a */
[----:B------:R-:W-:-:S05]  /*6c30*/  F2FP.BF16.F32.PACK_AB R51, R51, R121 ;  /* 0x000000793333723e */ /* 0x000fca00000010ff */
[----:B------:R-:W-:-:S07]  /*6c40*/  IMAD.MOV.U32 R74, RZ, RZ, R51 ;  /* 0x000000ffff4a7224 */ /* 0x000fce00078e0033 */
.L_x_1602:
[----:B------:R-:W-:Y:S05]  /*6c50*/  BSYNC B3 ;  /* 0x0000000000037941 */ /* 0x000fea0003800000 */
.L_x_1601:
        /* <DEDUP_REMOVED lines=8> */
[----:B------:R-:W-:-:S05]  /*6ce0*/  LEA.HI.X R41, R41, R107, R43, 0x1, P5 ;  /* 0x0000006b29297211 */ /* 0x000fca00028f0c2b */
[----:B--2---:R2:W-:Y:S02]  /*6cf0*/  STG.E.128 desc[UR4][R40.64], R68 ;  /* 0x0000004428007986 */ /* 0x0045e4000c101d04 */
[----:B--2---:R-:W-:-:S04]  /*6d00*/  @!P4 LEA R40, P5, R120, R106, 0x1 ;  /* 0x0000006a7828c211 */ /* 0x004fc800078a08ff */
[----:B------:R-:W-:-:S05]  /*6d10*/  @!P4 LEA.HI.X R41, R120, R107, R42, 0x1, P5 ;  /* 0x0000006b7829c211 */ /* 0x000fca00028f0c2a */
[----:B0-----:R0:W-:Y:S04]  /*6d20*/  @!P4 STG.E.128 desc[UR4][R40.64], R72 ;  /* 0x000000482800c986 */ /* 0x0011e8000c101d04 */
.L_x_1600:
[----:B------:R-:W-:Y:S05]  /*6d30*/  BSYNC B2 ;  /* 0x0000000000027941 */ /* 0x000fea0003800000 */
.L_x_1599:
[----:B------:R-:W-:-:S13]  /*6d40*/  ISETP.NE.AND P4, PT, R93, RZ, PT ;  /* 0x000000ff5d00720c */ /* 0x000fda0003f85270 */
[----:B------:R-:W-:Y:S05]  /*6d50*/  @!P4 BRA `(.L_x_1598) ;  /* 0x000000080014c947 */ /* 0x000fea0003800000 */
[----:B------:R-:W2:Y:S01]  /*6d60*/  LDL R42, [R1+0x28] ;  /* 0x00002800012a7983 */ /* 0x000ea20000100800 */
[----:B0-----:R-:W-:Y:S01]  /*6d70*/  SEL R40, R29, R118, !P1 ;  /* 0x000000761d287207 */ /* 0x001fe20004800000 */
        /* <DEDUP_REMOVED lines=25> */
[----:B------:R-:W-:Y:S01]  /*6f10*/  SHF.R.U64 R38, R38, 0x10, R39 ;  /* 0x0000001026267819 */ /* 0x000fe20000001227 */
[----:B0-----:R-:W-:Y:S01]  /*6f20*/  IMAD.U32 R73, R49, 0x10000, RZ ;  /* 0x0001000031497824 */ /* 0x001fe200078e00ff */
[--C-:B------:R-:W-:Y:S01]  /*6f30*/  SHF.R.U32.HI R69, RZ, 0x10, R45.reuse ;  /* 0x00000010ff457819 */ /* 0x100fe2000001162d */
[----:B--2---:R-:W-:Y:S01]  /*6f40*/  IMAD.U32 R71, R41, 0x10000, RZ ;  /* 0x0001000029477824 */ /* 0x004fe200078e00ff */
        /* <DEDUP_REMOVED lines=88> */
.L_x_1604:
[----:B------:R-:W-:Y:S05]  /*74d0*/  BSYNC B2 ;  /* 0x0000000000027941 */ /* 0x000fea0003800000 */
.L_x_1603:
        /* <DEDUP_REMOVED lines=13> */
.L_x_1598:
[----:B------:R-:W-:Y:S05]  /*75b0*/  BSYNC B1 ;  /* 0x0000000000017941 */ /* 0x000fea0003800000 */
.L_x_1597:
[----:B---3--:R-:W-:Y:S02]  /*75c0*/  VIADD R37, R23, 0x20 ;  /* 0x0000002017257836 */ /* 0x008fe40000000000 */
[-C--:B--2---:R-:W-:Y:S02]  /*75d0*/  IMAD R36, R102, R112.reuse, RZ ;  /* 0x0000007066247224 */ /* 0x084fe400078e02ff */
[----:B------:R-:W-:-:S04]  /*75e0*/  IMAD.WIDE.U32 R110, R37, R112, R110 ;  /* 0x00000070256e7225 */ /* 0x000fc800078e006e */
[----:B------:R-:W-:Y:S01]  /*75f0*/  IMAD R113, R37, R113, R36 ;  /* 0x0000007125717224 */ /* 0x000fe200078e0224 */
[----:B------:R-:W-:Y:S06]  /*7600*/  @P3 BRA `(.L_x_1575) ;  /* 0x0000001400203947 */ /* 0x000fec0003800000 */
[----:B------:R-:W-:Y:S01]  /*7610*/  ISETP.NE.AND P3, PT, R30, RZ, PT ;  /* 0x000000ff1e00720c */ /* 0x000fe20003f65270 */
[----:B------:R-:W-:Y:S01]  /*7620*/  BSSY B1, `(.L_x_1605) ;  /* 0x000008a000017945 */ /* 0x000fe20003800000 */
[----:B------:R-:W-:-:S11]  /*7630*/  IMAD.IADD R48, R111, 0x1, R113 ;  /* 0x000000016f307824 */ /* 0x000fd600078e0271 */
[----:B------:R-:W-:Y:S05]  /*7640*/  @!P3 BRA `(.L_x_1606) ;  /* 0x00000008001cb947 */ /* 0x000fea0003800000 */
[----:B------:R-:W2:Y:S01]  /*7650*/  LDL R38, [R1+0x24] ;  /* 0x0000240001267983 */ /* 0x000ea20000100800 */
[----:B------:R-:W-:Y:S01]  /*7660*/  SEL R36, R29, R118, !P0 ;  /* 0x000000761d247207 */ /* 0x000fe20004000000 */
[C---:B------:R-:W-:Y:S01]  /*7670*/  VIADD R39, R23.reuse, 0x20 ;  /* 0x0000002017277836 */ /* 0x040fe20000000000 */
[----:B------:R-:W-:Y:S01]  /*7680*/  ISETP.GE.AND P4, PT, R18, R116, PT ;  /* 0x000000741200720c */ /* 0x000fe20003f86270 */
[----:B0-----:R-:W-:Y:S01]  /*7690*/  VIADD R40, R23, 0x20 ;  /* 0x0000002017287836 */ /* 0x001fe20000000000 */
[----:B------:R-:W-:Y:S01]  /*76a0*/  SHF.R.S32.HI R37, RZ, 0x1f, R36 ;  /* 0x0000001fff257819 */ /* 0x000fe20000011424 */
[----:B------:R-:W-:Y:S01]  /*76b0*/  IMAD.SHL.U32 R39, R39, 0x40, RZ ;  /* 0x0000004027277824 */ /* 0x000fe200078e00ff */
[----:B------:R-:W-:Y:S01]  /*76c0*/  BSSY B2, `(.L_x_1607) ;  /* 0x0000073000027945 */ /* 0x000fe20003800000 */
[----:B------:R-:W-:Y:S01]  /*76d0*/  IMAD.SHL.U32 R40, R40, 0x40, RZ ;  /* 0x0000004028287824 */ /* 0x000fe200078e00ff */
[----:B------:R-:W-:Y:S02]  /*76e0*/  LEA.HI R36, R37, R36, RZ, 0x4 ;  /* 0x0000002425247211 */ /* 0x000fe400078f20ff */
[----:B------:R-:W-:-:S02]  /*76f0*/  LOP3.LUT R39, R39, 0x1c0, RZ, 0xc0, !PT ;  /* 0x000001c027277812 */ /* 0x000fc400078ec0ff */
[----:B------:R-:W-:Y:S02]  /*7700*/  LEA.HI.SX32 R36, R36, R35, 0x1c ;  /* 0x0000002324247211 */ /* 0x000fe400078fe2ff */
[----:B------:R-:W-:Y:S02]  /*7710*/  LOP3.LUT R40, R40, 0x1c0, RZ, 0xc0, !PT ;  /* 0x000001c028287812 */ /* 0x000fe400078ec0ff */
[----:B------:R-:W-:Y:S01]  /*7720*/  SHF.R.S32.HI R37, RZ, 0x1f, R36 ;  /* 0x0000001fff257819 */ /* 0x000fe20000011424 */
[----:B------:R-:W-:Y:S01]  /*7730*/  IMAD.SHL.U32 R44, R36, 0x8, RZ ;  /* 0x00000008242c7824 */ /* 0x000fe200078e00ff */
[----:B------:R-:W-:Y:S02]  /*7740*/  SHF.R.U32.HI R39, RZ, 0x3, R39 ;  /* 0x00000003ff277819 */ /* 0x000fe40000011627 */
[----:B------:R-:W-:Y:S02]  /*7750*/  LEA.HI R37, R37, R36, RZ, 0x3 ;  /* 0x0000002425257211 */ /* 0x000fe400078f18ff */
[----:B------:R-:W-:-:S02]  /*7760*/  LOP3.LUT R36, R40, 0x38, R44, 0xf8, !PT ;  /* 0x0000003828247812 */ /* 0x000fc400078ef82c */
[----:B------:R-:W-:Y:S01]  /*7770*/  ISETP.GE.AND P3, PT, R44, R117, PT ;  /* 0x000000752c00720c */ /* 0x000fe20003f66270 */
[----:B------:R-:W-:Y:S01]  /*7780*/  IMAD.SHL.U32 R37, R37, 0x200, RZ ;  /* 0x0000020025257824 */ /* 0x000fe200078e00ff */
[----:B------:R-:W-:-:S04]  /*7790*/  LOP3.LUT R36, R36, R39, RZ, 0x3c, !PT ;  /* 0x0000002724247212 */ /* 0x000fc800078e3cff */
[----:B------:R-:W-:-:S04]  /*77a0*/  LOP3.LUT R37, R37, 0x7ffff000, RZ, 0xc0, !PT ;  /* 0x7ffff00025257812 */ /* 0x000fc800078ec0ff */
[----:B--2---:R-:W-:Y:S01]  /*77b0*/  IADD3 R36, R36, R37, R38 ;  /* 0x0000002524247210 */ /* 0x004fe20007ffe026 */
[----:B------:R-:W-:-:S04]  /*77c0*/  IMAD R37, R17, 0x4000, R5 ;  /* 0x0000400011257824 */ /* 0x000fc800078e0205 */
[----:B------:R-:W-:Y:S02]  /*77d0*/  IMAD R39, R17, 0x4000, R36 ;  /* 0x0000400011277824 */ /* 0x000fe400078e0224 */
[--C-:B------:R-:W-:Y:S02]  /*77e0*/  IMAD R37, R37, 0x2, R16.reuse ;  /* 0x0000000225257824 */ /* 0x100fe400078e0210 */
[----:B------:R-:W-:-:S04]  /*77f0*/  IMAD R40, R39, 0x2, R16 ;  /* 0x0000000227287824 */ /* 0x000fc800078e0210 */
[----:B------:R-:W0:Y:S04]  /*7800*/  LDS.128 R36, [R37+0x20400] ;  /* 0x0204000025247984 */ /* 0x000e280000000c00 */
[----:B------:R-:W2:Y:S01]  /*7810*/  LDS.128 R40, [R40+0x20400] ;  /* 0x0204000028287984 */ /* 0x000ea20000000c00 */
[----:B------:R-:W-:Y:S05]  /*7820*/  @P4 BRA `(.L_x_1608) ;  /* 0x0000000400704947 */ /* 0x000fea0003800000 */
[----:B------:R-:W-:Y:S01]  /*7830*/  SHF.R.U32.HI R46, RZ, 0x10, R65 ;  /* 0x00000010ff2e7819 */ /* 0x000fe20000011641 */
[----:B--2---:R-:W-:Y:S01]  /*7840*/  IMAD.U32 R51, R41, 0x10000, RZ ;  /* 0x0001000029337824 */ /* 0x004fe200078e00ff */
[----:B------:R-:W-:Y:S01]  /*7850*/  SHF.R.U32.HI R50, RZ, 0x10, R57 ;  /* 0x00000010ff327819 */ /* 0x000fe20000011639 */
[----:B0-----:R-:W-:Y:S01]  /*7860*/  IMAD.U32 R45, R37, 0x10000, RZ ;  /* 0x00010000252d7824 */ /* 0x001fe200078e00ff */
[----:B------:R-:W-:Y:S01]  /*7870*/  PRMT R47, R133, 0x5432, R46 ;  /* 0x00005432852f7816 */ /* 0x000fe2000000002e */
[----:B------:R-:W-:Y:S01]  /*7880*/  IMAD.U32 R70, R43, 0x10000, RZ ;  /* 0x000100002b467824 */ /* 0x000fe200078e00ff */
[----:B------:R-:W-:Y:S02]  /*7890*/  PRMT R50, R131, 0x5432, R50 ;  /* 0x0000543283327816 */ /* 0x000fe40000000032 */
        /* <DEDUP_REMOVED lines=9> */
[----:B------:R-:W-:Y:S01]  /*7930*/  FFMA.FTZ R46, R45, R46, -R68 ;  /* 0x0000002e2d2e7223 */ /* 0x000fe20000010844 */
[----:B------:R-:W-:Y:S01]  /*7940*/  PRMT R64, R133, 0x5410, R64 ;  /* 0x0000541085407816 */ /* 0x000fe20000000040 */
[----:B------:R-:W-:Y:S01]  /*7950*/  FFMA.FTZ R45, R45, R49, R51 ;  /* 0x000000312d2d7223 */ /* 0x000fe20000010033 */
[----:B------:R-:W-:Y:S01]  /*7960*/  LOP3.LUT R49, R41, 0xffff0000, RZ, 0xc0, !PT ;  /* 0xffff000029317812 */ /* 0x000fe200078ec0ff */
[----:B------:R-:W-:Y:S01]  /*7970*/  IMAD.U32 R57, R40, 0x10000, RZ ;  /* 0x0001000028397824 */ /* 0x000fe200078e00ff */
[----:B------:R-:W-:-:S03]  /*7980*/  PRMT R56, R131, 0x5410, R56 ;  /* 0x0000541083387816 */ /* 0x000fc60000000038 */
[C---:B------:R-:W-:Y:S01]  /*7990*/  FMUL.FTZ R41, R49.reuse, R47 ;  /* 0x0000002f31297220 */ /* 0x040fe20000410000 */
[----:B------:R-:W-:-:S03]  /*79a0*/  FMUL.FTZ R49, R49, R50 ;  /* 0x0000003231317220 */ /* 0x000fc60000410000 */
[C---:B------:R-:W-:Y:S01]  /*79b0*/  FFMA.FTZ R41, R37.reuse, R50, -R41 ;  /* 0x0000003225297223 */ /* 0x040fe20000010829 */
[----:B------:R-:W-:Y:S01]  /*79c0*/  FFMA.FTZ R37, R37, R47, R49 ;  /* 0x0000002f25257223 */ /* 0x000fe20000010031 */
[----:B------:R-:W-:Y:S01]  /*79d0*/  SHF.R.U32.HI R49, RZ, 0x10, R67 ;  /* 0x00000010ff317819 */ /* 0x000fe20000011643 */
[C---:B------:R-:W-:Y:S01]  /*79e0*/  IMAD.U32 R50, R39.reuse, 0x10000, RZ ;  /* 0x0001000027327824 */ /* 0x040fe200078e00ff */
[----:B------:R-:W-:Y:S02]  /*79f0*/  SHF.R.U32.HI R47, RZ, 0x10, R59 ;  /* 0x00000010ff2f7819 */ /* 0x000fe4000001163b */
[----:B------:R-:W-:Y:S02]  /*7a00*/  PRMT R49, R132, 0x5432, R49 ;  /* 0x0000543284317816 */ /* 0x000fe40000000031 */
[----:B------:R-:W-:Y:S02]  /*7a10*/  PRMT R47, R130, 0x5432, R47 ;  /* 0x00005432822f7816 */ /* 0x000fe4000000002f */
[----:B------:R-:W-:Y:S01]  /*7a20*/  LOP3.LUT R39, R39, 0xffff0000, RZ, 0xc0, !PT ;  /* 0xffff000027277812 */ /* 0x000fe200078ec0ff */
[C---:B------:R-:W-:Y:S01]  /*7a30*/  IMAD.U32 R51, R49.reuse, 0x10000, RZ ;  /* 0x0001000031337824 */ /* 0x040fe200078e00ff */
[----:B------:R-:W-:Y:S01]  /*7a40*/  LOP3.LUT R49, R49, 0xffff0000, RZ, 0xc0, !PT ;  /* 0xffff000031317812 */ /* 0x000fe200078ec0ff */
[C---:B------:R-:W-:Y:S01]  /*7a50*/  IMAD.U32 R68, R47.reuse, 0x10000, RZ ;  /* 0x000100002f447824 */ /* 0x040fe200078e00ff */
[----:B------:R-:W-:Y:S01]  /*7a60*/  LOP3.LUT R47, R47, 0xffff0000, RZ, 0xc0, !PT ;  /* 0xffff00002f2f7812 */ /* 0x000fe200078ec0ff */
[-C--:B------:R-:W-:Y:S01]  /*7a70*/  FMUL.FTZ R69, R70, R51.reuse ;  /* 0x0000003346457220 */ /* 0x080fe20000410000 */
[----:B------:R-:W-:Y:S01]  /*7a80*/  SHF.R.U64 R67, R66, 0x10, R67 ;  /* 0x0000001042437819 */ /* 0x000fe20000001243 */
[-C--:B------:R-:W-:Y:S01]  /*7a90*/  FMUL.FTZ R70, R70, R68.reuse ;  /* 0x0000004446467220 */ /* 0x080fe20000410000 */
[----:B------:R-:W-:Y:S01]  /*7aa0*/  SHF.R.U64 R59, R58, 0x10, R59 ;  /* 0x000000103a3b7819 */ /* 0x000fe2000000123b */
[----:B------:R-:W-:Y:S01]  /*7ab0*/  FFMA.FTZ R69, R50, R68, -R69 ;  /* 0x0000004432457223 */ /* 0x000fe20000010845 */
[----:B------:R-:W-:Y:S01]  /*7ac0*/  PRMT R132, R132, 0x5410, R67 ;  /* 0x0000541084847816 */ /* 0x000fe20000000043 */
[----:B------:R-:W-:Y:S01]  /*7ad0*/  FFMA.FTZ R70, R50, R51, R70 ;  /* 0x0000003332467223 */ /* 0x000fe20000010046 */
[----:B------:R-:W-:-:S02]  /*7ae0*/  LOP3.LUT R50, R43, 0xffff0000, RZ, 0xc0, !PT ;  /* 0xffff00002b327812 */ /* 0x000fc400078ec0ff */
[----:B------:R-:W-:Y:S01]  /*7af0*/  PRMT R130, R130, 0x5410, R59 ;  /* 0x0000541082827816 */ /* 0x000fe2000000003b */
[C---:B------:R-:W-:Y:S01]  /*7b00*/  IMAD.U32 R58, R132.reuse, 0x10000, RZ ;  /* 0x00010000843a7824 */ /* 0x040fe200078e00ff */
[----:B------:R-:W-:Y:S01]  /*7b10*/  LOP3.LUT R59, R132, 0xffff0000, RZ, 0xc0, !PT ;  /* 0xffff0000843b7812 */ /* 0x000fe200078ec0ff */
[C---:B------:R-:W-:Y:S01]  /*7b20*/  FMUL.FTZ R43, R50.reuse, R49 ;  /* 0x00000031322b7220 */ /* 0x040fe20000410000 */
[-C--:B------:R-:W-:Y:S01]  /*7b30*/  FMUL.FTZ R50, R50, R47.reuse ;  /* 0x0000002f32327220 */ /* 0x080fe20000410000 */
[----:B------:R-:W-:Y:S02]  /*7b40*/  F2FP.BF16.F32.PACK_AB R41, R41, R46 ;  /* 0x0000002e2929723e */ /* 0x000fe400000010ff */
[C---:B------:R-:W-:Y:S01]  /*7b50*/  FFMA.FTZ R43, R39.reuse, R47, -R43 ;  /* 0x0000002f272b7223 */ /* 0x040fe2000001082b */
[----:B------:R-:W-:Y:S01]  /*7b60*/  FFMA.FTZ R50, R39, R49, R50 ;  /* 0x0000003127327223 */ /* 0x000fe20000010032 */
[----:B------:R-:W-:Y:S01]  /*7b70*/  IMAD.U32 R47, R64, 0x10000, RZ ;  /* 0x00010000402f7824 */ /* 0x000fe200078e00ff */
[----:B------:R-:W-:Y:S01]  /*7b80*/  F2FP.BF16.F32.PACK_AB R45, R37, R45 ;  /* 0x0000002d252d723e */ /* 0x000fe200000010ff */
[C---:B------:R-:W-:Y:S01]  /*7b90*/  IMAD.U32 R49, R56.reuse, 0x10000, RZ ;  /* 0x0001000038317824 */ /* 0x040fe200078e00ff */
[----:B------:R-:W-:Y:S01]  /*7ba0*/  LOP3.LUT R56, R56, 0xffff0000, RZ, 0xc0, !PT ;  /* 0xffff000038387812 */ /* 0x000fe200078ec0ff */
[----:B------:R-:W-:Y:S01]  /*7bb0*/  FMUL.FTZ R51, R57, R47 ;  /* 0x0000002f39337220 */ /* 0x000fe20000410000 */
[----:B------:R-:W-:-:S02]  /*7bc0*/  IMAD.U32 R39, R36, 0x10000, RZ ;  /* 0x0001000024277824 */ /* 0x000fc400078e00ff */
[----:B------:R-:W-:Y:S01]  /*7bd0*/  FMUL.FTZ R57, R57, R49 ;  /* 0x0000003139397220 */ /* 0x000fe20000410000 */
[----:B------:R-:W-:Y:S01]  /*7be0*/  F2FP.BF16.F32.PACK_AB R43, R43, R69 ;  /* 0x000000452b2b723e */ /* 0x000fe200000010ff */
[----:B------:R-:W-:Y:S02]  /*7bf0*/  IMAD.MOV.U32 R37, RZ, RZ, R41 ;  /* 0x000000ffff257224 */ /* 0x000fe400078e0029 */
[C---:B------:R-:W-:Y:S01]  /*7c00*/  FFMA.FTZ R51, R39.reuse, R49, -R51 ;  /* 0x0000003127337223 */ /* 0x040fe20000010833 */
[----:B------:R-:W-:Y:S01]  /*7c10*/  FFMA.FTZ R57, R39, R47, R57 ;  /* 0x0000002f27397223 */ /* 0x000fe20000010039 */
[----:B------:R-:W-:Y:S01]  /*7c20*/  LOP3.LUT R47, R40, 0xffff0000, RZ, 0xc0, !PT ;  /* 0xffff0000282f7812 */ /* 0x000fe200078ec0ff */
[----:B------:R-:W-:Y:S01]  /*7c30*/  IMAD.MOV.U32 R41, RZ, RZ, R45 ;  /* 0x000000ffff297224 */ /* 0x000fe200078e002d */
[----:B------:R-:W-:Y:S02]  /*7c40*/  LOP3.LUT R40, R64, 0xffff0000, RZ, 0xc0, !PT ;  /* 0xffff000040287812 */ /* 0x000fe400078ec0ff */
[----:B------:R-:W-:-:S02]  /*7c50*/  LOP3.LUT R39, R36, 0xffff0000, RZ, 0xc0, !PT ;  /* 0xffff000024277812 */ /* 0x000fc400078ec0ff */
[----:B------:R-:W-:Y:S01]  /*7c60*/  F2FP.BF16.F32.PACK_AB R50, R50, R70 ;  /* 0x000000463232723e */ /* 0x000fe200000010ff */
[C---:B------:R-:W-:Y:S01]  /*7c70*/  FMUL.FTZ R36, R47.reuse, R40 ;  /* 0x000000282f247220 */ /* 0x040fe20000410000 */
[----:B------:R-:W-:-:S03]  /*7c80*/  FMUL.FTZ R47, R47, R56 ;  /* 0x000000382f2f7220 */ /* 0x000fc60000410000 */
[C---:B------:R-:W-:Y:S01]  /*7c90*/  FFMA.FTZ R36, R39.reuse, R56, -R36 ;  /* 0x0000003827247223 */ /* 0x040fe20000010824 */
[----:B------:R-:W-:Y:S01]  /*7ca0*/  FFMA.FTZ R40, R39, R40, R47 ;  /* 0x0000002827287223 */ /* 0x000fe2000001002f */
[C---:B------:R-:W-:Y:S01]  /*7cb0*/  IMAD.U32 R39, R42.reuse, 0x10000, RZ ;  /* 0x000100002a277824 */ /* 0x040fe200078e00ff */
[----:B------:R-:W-:Y:S01]  /*7cc0*/  LOP3.LUT R42, R42, 0xffff0000, RZ, 0xc0, !PT ;  /* 0xffff00002a2a7812 */ /* 0x000fe200078ec0ff */
[----:B------:R-:W-:Y:S01]  /*7cd0*/  IMAD.U32 R56, R130, 0x10000, RZ ;  /* 0x0001000082387824 */ /* 0x000fe200078e00ff */
[----:B------:R-:W-:Y:S01]  /*7ce0*/  F2FP.BF16.F32.PACK_AB R36, R36, R51 ;  /* 0x000000332424723e */ /* 0x000fe200000010ff */
[C---:B------:R-:W-:Y:S02]  /*7cf0*/  IMAD.U32 R47, R38.reuse, 0x10000, RZ ;  /* 0x00010000262f7824 */ /* 0x040fe400078e00ff */
[C---:B------:R-:W-:Y:S01]  /*7d00*/  FMUL.FTZ R64, R39.reuse, R58 ;  /* 0x0000003a27407220 */ /* 0x040fe20000410000 */
[-C--:B------:R-:W-:Y:S01]  /*7d10*/  FMUL.FTZ R49, R39, R56.reuse ;  /* 0x0000003827317220 */ /* 0x080fe20000410000 */
[----:B------:R-:W-:Y:S01]  /*7d20*/  LOP3.LUT R38, R38, 0xffff0000, RZ, 0xc0, !PT ;  /* 0xffff000026267812 */ /* 0x000fe200078ec0ff */
[----:B------:R-:W-:Y:S01]  /*7d30*/  FMUL.FTZ R65, R42, R59 ;  /* 0x0000003b2a417220 */ /* 0x000fe20000410000 */
[C---:B------:R-:W-:Y:S01]  /*7d40*/  FFMA.FTZ R39, R47.reuse, R56, -R64 ;  /* 0x000000382f277223 */ /* 0x040fe20000010840 */
[----:B------:R-:W-:Y:S01]  /*7d50*/  FFMA.FTZ R47, R47, R58, R49 ;  /* 0x0000003a2f2f7223 */ /* 0x000fe20000010031 */
[----:B------:R-:W-:-:S02]  /*7d60*/  LOP3.LUT R49, R130, 0xffff0000, RZ, 0xc0, !PT ;  /* 0xffff000082317812 */ /* 0x000fc400078ec0ff */
[----:B------:R-:W-:-:S03]  /*7d70*/  F2FP.BF16.F32.PACK_AB R40, R40, R57 ;  /* 0x000000392828723e */ /* 0x000fc600000010ff */
[-C--:B------:R-:W-:Y:S01]  /*7d80*/  FMUL.FTZ R56, R42, R49.reuse ;  /* 0x000000312a387220 */ /* 0x080fe20000410000 */
[----:B------:R-:W-:-:S03]  /*7d90*/  FFMA.FTZ R42, R38, R49, -R65 ;  /* 0x00000031262a7223 */ /* 0x000fc60000010841 */
[----:B------:R-:W-:Y:S02]  /*7da0*/  FFMA.FTZ R56, R38, R59, R56 ;  /* 0x0000003b26387223 */ /* 0x000fe40000010038 */
[----:B------:R-:W-:Y:S01]  /*7db0*/  F2FP.BF16.F32.PACK_AB R38, R42, R39 ;  /* 0x000000272a26723e */ /* 0x000fe200000010ff */
[----:B------:R-:W-:Y:S02]  /*7dc0*/  IMAD.MOV.U32 R39, RZ, RZ, R43 ;  /* 0x000000ffff277224 */ /* 0x000fe400078e002b */
[----:B------:R-:W-:Y:S01]  /*7dd0*/  F2FP.BF16.F32.PACK_AB R42, R56, R47 ;  /* 0x0000002f382a723e */ /* 0x000fe200000010ff */
[----:B------:R-:W-:-:S07]  /*7de0*/  IMAD.MOV.U32 R43, RZ, RZ, R50 ;  /* 0x000000ffff2b7224 */ /* 0x000fce00078e0032 */
.L_x_1608:
[----:B------:R-:W-:Y:S05]  /*7df0*/  BSYNC B2 ;  /* 0x0000000000027941 */ /* 0x000fea0003800000 */
.L_x_1607:
[----:B------:R-:W-:Y:S01]  /*7e00*/  IADD3 R45, P4, P5, R88, R110, R90 ;  /* 0x0000006e582d7210 */ /* 0x000fe20007d9e05a */
[----:B------:R-:W-:Y:S01]  /*7e10*/  ULDC.64 UR4, c[0x0][0x208] ;  /* 0x0000820000047ab9 */ /* 0x000fe20000000a00 */
[----:B------:R-:W-:Y:S02]  /*7e20*/  @!P3 SHF.R.S32.HI R49, RZ, 0x1f, R44 ;  /* 0x0000001fff31b819 */ /* 0x000fe4000001142c */
[----:B------:R-:W-:Y:S02]  /*7e30*/  IADD3.X R56, R0, R48, R96, P4, P5 ;  /* 0x0000003000387210 */ /* 0x000fe400027ea460 */
[----:B------:R-:W-:-:S04]  /*7e40*/  @!P3 IADD3 R47, P4, P5, R88, R110, R44 ;  /* 0x0000006e582fb210 */ /* 0x000fc80007d9e02c */
[----:B------:R-:W-:Y:S02]  /*7e50*/  @!P3 IADD3.X R50, R0, R48, R49, P4, P5 ;  /* 0x000000300032b210 */ /* 0x000fe400027ea431 */
[-C--:B------:R-:W-:Y:S02]  /*7e60*/  LEA R44, P4, R45, R106.reuse, 0x1 ;  /* 0x0000006a2d2c7211 */ /* 0x080fe400078808ff */
[----:B------:R-:W-:Y:S02]  /*7e70*/  @!P3 LEA R46, P5, R47, R106, 0x1 ;  /* 0x0000006a2f2eb211 */ /* 0x000fe400078a08ff */
[-C--:B------:R-:W-:Y:S02]  /*7e80*/  LEA.HI.X R45, R45, R107.reuse, R56, 0x1, P4 ;  /* 0x0000006b2d2d7211 */ /* 0x080fe400020f0c38 */
[----:B------:R-:W-:-:S03]  /*7e90*/  @!P3 LEA.HI.X R47, R47, R107, R50, 0x1, P5 ;  /* 0x0000006b2f2fb211 */ /* 0x000fc600028f0c32 */
[----:B0-----:R3:W-:Y:S04]  /*7ea0*/  STG.E.128 desc[UR4][R44.64], R36 ;  /* 0x000000242c007986 */ /* 0x0017e8000c101d04 */
[----:B--2---:R3:W-:Y:S02]  /*7eb0*/  @!P3 STG.E.128 desc[UR4][R46.64], R40 ;  /* 0x000000282e00b986 */ /* 0x0047e4000c101d04 */
.L_x_1606:
[----:B------:R-:W-:Y:S05]  /*7ec0*/  BSYNC B1 ;  /* 0x0000000000017941 */ /* 0x000fea0003800000 */
.L_x_1605:
[----:B------:R-:W-:-:S13]  /*7ed0*/  ISETP.NE.AND P3, PT, R93, RZ, PT ;  /* 0x000000ff5d00720c */ /* 0x000fda0003f65270 */
[----:B------:R-:W-:Y:S05]  /*7ee0*/  @!P3 BRA `(.L_x_1575) ;  /* 0x0000000800e8b947 */ /* 0x000fea0003800000 */
[----:B---3--:R-:W2:Y:S01]  /*7ef0*/  LDL R38, [R1+0x24] ;  /* 0x0000240001267983 */ /* 0x008ea20000100800 */
[----:B------:R-:W-:Y:S01]  /*7f00*/  SEL R118, R29, R118, !P1 ;  /* 0x000000761d767207 */ /* 0x000fe20004800000 */
[C---:B------:R-:W-:Y:S01]  /*7f10*/  VIADD R39, R23.reuse, 0x20 ;  /* 0x0000002017277836 */ /* 0x040fe20000000000 */
[----:B------:R-:W-:Y:S01]  /*7f20*/  IADD3 R45, P3, P4, R88, R110, R92 ;  /* 0x0000006e582d7210 */ /* 0x000fe20007c7e05c */
[----:B------:R-:W-:Y:S01]  /*7f30*/  VIADD R36, R23, 0x20 ;  /* 0x0000002017247836 */ /* 0x000fe20000000000 */
[----:B------:R-:W-:Y:S01]  /*7f40*/  SHF.R.S32.HI R37, RZ, 0x1f, R118 ;  /* 0x0000001fff257819 */ /* 0x000fe20000011476 */
[----:B------:R-:W-:Y:S01]  /*7f50*/  IMAD.SHL.U32 R39, R39, 0x40, RZ ;  /* 0x0000004027277824 */ /* 0x000fe200078e00ff */
[----:B------:R-:W-:Y:S01]  /*7f60*/  IADD3.X R46, R0, R48, R97, P3, P4 ;  /* 0x00000030002e7210 */ /* 0x000fe20001fe8461 */
[----:B------:R-:W-:Y:S01]  /*7f70*/  IMAD.SHL.U32 R36, R36, 0x40, RZ ;  /* 0x0000004024247824 */ /* 0x000fe200078e00ff */
[----:B------:R-:W-:Y:S01]  /*7f80*/  LEA.HI R118, R37, R118, RZ, 0x4 ;  /* 0x0000007625767211 */ /* 0x000fe200078f20ff */
[----:B------:R-:W-:Y:S01]  /*7f90*/  BSSY B1, `(.L_x_1609) ;  /* 0x0000074000017945 */ /* 0x000fe20003800000 */
        /* <DEDUP_REMOVED lines=10> */
[----:B------:R-:W-:Y:S02]  /*8040*/  LOP3.LUT R36, R36, R39, RZ, 0x3c, !PT ;  /* 0x0000002724247212 */ /* 0x000fe400078e3cff */
[----:B------:R-:W-:Y:S02]  /*8050*/  LEA R44, P3, R45, R106, 0x1 ;  /* 0x0000006a2d2c7211 */ /* 0x000fe400078608ff */
[----:B------:R-:W-:Y:S02]  /*8060*/  LOP3.LUT R37, R37, 0x7ffff000, RZ, 0xc0, !PT ;  /* 0x7ffff00025257812 */ /* 0x000fe400078ec0ff */
[----:B------:R-:W-:Y:S02]  /*8070*/  LEA.HI.X R45, R45, R107, R46, 0x1, P3 ;  /* 0x0000006b2d2d7211 */ /* 0x000fe400018f0c2e */
[----:B--2---:R-:W-:Y:S01]  /*8080*/  IADD3 R36, R36, R37, R38 ;  /* 0x0000002524247210 */ /* 0x004fe20007ffe026 */
[----:B------:R-:W-:-:S04]  /*8090*/  IMAD R37, R17, 0x4000, R7 ;  /* 0x0000400011257824 */ /* 0x000fc800078e0207 */
[----:B------:R-:W-:Y:S02]  /*80a0*/  IMAD R39, R17, 0x4000, R36 ;  /* 0x0000400011277824 */ /* 0x000fe400078e0224 */
[--C-:B------:R-:W-:Y:S02]  /*80b0*/  IMAD R37, R37, 0x2, R16.reuse ;  /* 0x0000000225257824 */ /* 0x100fe400078e0210 */
[----:B0-----:R-:W-:-:S04]  /*80c0*/  IMAD R40, R39, 0x2, R16 ;  /* 0x0000000227287824 */ /* 0x001fc800078e0210 */
[----:B------:R-:W0:Y:S04]  /*80d0*/  LDS.128 R36, [R37+0x20400] ;  /* 0x0204000025247984 */ /* 0x000e280000000c00 */
[----:B------:R-:W2:Y:S01]  /*80e0*/  LDS.128 R40, [R40+0x20400] ;  /* 0x0204000028287984 */ /* 0x000ea20000000c00 */
[----:B------:R-:W-:Y:S05]  /*80f0*/  @P4 BRA `(.L_x_1610) ;  /* 0x0000000400744947 */ /* 0x000fea0003800000 */
[--C-:B------:R-:W-:Y:S01]  /*8100*/  SHF.R.U64 R50, R60, 0x10, R61.reuse ;  /* 0x000000103c327819 */ /* 0x100fe2000000123d */
[----:B0-----:R-:W-:Y:S01]  /*8110*/  IMAD.U32 R58, R39, 0x10000, RZ ;  /* 0x00010000273a7824 */ /* 0x001fe200078e00ff */
[----:B------:R-:W-:Y:S01]  /*8120*/  SHF.R.U32.HI R60, RZ, 0x10, R61 ;  /* 0x00000010ff3c7819 */ /* 0x000fe2000001163d */
[----:B--2---:R-:W-:Y:S01]  /*8130*/  IMAD.U32 R61, R41, 0x10000, RZ ;  /* 0x00010000293d7824 */ /* 0x004fe200078e00ff */
[--C-:B------:R-:W-:Y:S01]  /*8140*/  SHF.R.U64 R49, R52, 0x10, R53.reuse ;  /* 0x0000001034317819 */ /* 0x100fe20000001235 */
[----:B------:R-:W-:Y:S01]  /*8150*/  IMAD.U32 R52, R37, 0x10000, RZ ;  /* 0x0001000025347824 */ /* 0x000fe200078e00ff */
[----:B------:R-:W-:Y:S01]  /*8160*/  SHF.R.U32.HI R53, RZ, 0x10, R53 ;  /* 0x00000010ff357819 */ /* 0x000fe20000011635 */
[----:B------:R-:W-:Y:S01]  /*8170*/  IMAD.U32 R57, R38, 0x10000, RZ ;  /* 0x0001000026397824 */ /* 0x000fe200078e00ff */
[----:B------:R-:W-:Y:S02]  /*8180*/  PRMT R60, R127, 0x5432, R60 ;  /* 0x000054327f3c7816 */ /* 0x000fe4000000003c */
[----:B------:R-:W-:-:S02]  /*8190*/  PRMT R49, R128, 0x5432, R49 ;  /* 0x0000543280317816 */ /* 0x000fc40000000031 */
[----:B------:R-:W-:Y:S01]  /*81a0*/  PRMT R128, R128, 0x5410, R53 ;  /* 0x0000541080807816 */ /* 0x000fe20000000035 */
[----:B------:R-:W-:Y:S01]  /*81b0*/  IMAD.U32 R64, R60, 0x10000, RZ ;  /* 0x000100003c407824 */ /* 0x000fe200078e00ff */
[----:B------:R-:W-:Y:S01]  /*81c0*/  SHF.R.U64 R51, R62, 0x10, R63 ;  /* 0x000000103e337819 */ /* 0x000fe2000000123f */
[----:B------:R-:W-:Y:S01]  /*81d0*/  IMAD.U32 R62, R43, 0x10000, RZ ;  /* 0x000100002b3e7824 */ /* 0x000fe200078e00ff */
[----:B------:R-:W-:Y:S01]  /*81e0*/  PRMT R127, R127, 0x5410, R50 ;  /* 0x000054107f7f7816 */ /* 0x000fe20000000032 */
[----:B------:R-:W-:Y:S01]  /*81f0*/  IMAD.U32 R50, R128, 0x10000, RZ ;  /* 0x0001000080327824 */ /* 0x000fe200078e00ff */
[----:B------:R-:W-:Y:S01]  /*8200*/  SHF.R.U64 R46, R54, 0x10, R55 ;  /* 0x00000010362e7819 */ /* 0x000fe20000001237 */
[C---:B------:R-:W-:Y:S01]  /*8210*/  FMUL.FTZ R53, R61.reuse, R64 ;  /* 0x000000403d357220 */ /* 0x040fe20000410000 */
[----:B------:R-:W-:Y:S01]  /*8220*/  SHF.R.U32.HI R63, RZ, 0x10, R63 ;  /* 0x00000010ff3f7819 */ /* 0x000fe2000001163f */
[-C--:B------:R-:W-:Y:S01]  /*8230*/  FMUL.FTZ R61, R61, R50.reuse ;  /* 0x000000323d3d7220 */ /* 0x080fe20000410000 */
[----:B------:R-:W-:Y:S01]  /*8240*/  SHF.R.U32.HI R54, RZ, 0x10, R55 ;  /* 0x00000010ff367819 */ /* 0x000fe20000011637 */
[C---:B------:R-:W-:Y:S01]  /*8250*/  FFMA.FTZ R50, R52.reuse, R50, -R53 ;  /* 0x0000003234327223 */ /* 0x040fe20000010835 */
[----:B------:R-:W-:Y:S01]  /*8260*/  PRMT R46, R129, 0x5432, R46 ;  /* 0x00005432812e7816 */ /* 0x000fe2000000002e */
[----:B------:R-:W-:Y:S01]  /*8270*/  FFMA.FTZ R52, R52, R64, R61 ;  /* 0x0000004034347223 */ /* 0x000fe2000001003d */
[----:B------:R-:W-:-:S02]  /*8280*/  PRMT R63, R126, 0x5432, R63 ;  /* 0x000054327e3f7816 */ /* 0x000fc4000000003f */
[----:B------:R-:W-:Y:S01]  /*8290*/  LOP3.LUT R56, R41, 0xffff0000, RZ, 0xc0, !PT ;  /* 0xffff000029387812 */ /* 0x000fe200078ec0ff */
[----:B------:R-:W-:Y:S01]  /*82a0*/  IMAD.U32 R41, R40, 0x10000, RZ ;  /* 0x0001000028297824 */ /* 0x000fe200078e00ff */
[----:B------:R-:W-:Y:S01]  /*82b0*/  PRMT R129, R129, 0x5410, R54 ;  /* 0x0000541081817816 */ /* 0x000fe20000000036 */
[----:B------:R-:W-:Y:S01]  /*82c0*/  IMAD.U32 R65, R63, 0x10000, RZ ;  /* 0x000100003f417824 */ /* 0x000fe200078e00ff */
[----:B------:R-:W-:Y:S02]  /*82d0*/  LOP3.LUT R60, R60, 0xffff0000, RZ, 0xc0, !PT ;  /* 0xffff00003c3c7812 */ /* 0x000fe400078ec0ff */
[----:B------:R-:W-:Y:S01]  /*82e0*/  LOP3.LUT R53, R128, 0xffff0000, RZ, 0xc0, !PT ;  /* 0xffff000080357812 */ /* 0x000fe200078ec0ff */
[----:B------:R-:W-:Y:S01]  /*82f0*/  IMAD.U32 R61, R129, 0x10000, RZ ;  /* 0x00010000813d7824 */ /* 0x000fe200078e00ff */
[----:B------:R-:W-:Y:S01]  /*8300*/  LOP3.LUT R55, R37, 0xffff0000, RZ, 0xc0, !PT ;  /* 0xffff000025377812 */ /* 0x000fe200078ec0ff */
[CC--:B------:R-:W-:Y:S01]  /*8310*/  FMUL.FTZ R54, R56.reuse, R60.reuse ;  /* 0x0000003c38367220 */ /* 0x0c0fe20000410000 */
[----:B------:R-:W-:Y:S01]  /*8320*/  LOP3.LUT R43, R43, 0xffff0000, RZ, 0xc0, !PT ;  /* 0xffff00002b2b7812 */ /* 0x000fe200078ec0ff */
[----:B------:R-:W-:Y:S01]  /*8330*/  FMUL.FTZ R56, R56, R53 ;  /* 0x0000003538387220 */ /* 0x000fe20000410000 */
[C---:B------:R-:W-:Y:S01]  /*8340*/  FMUL.FTZ R67, R62.reuse, R65 ;  /* 0x000000413e437220 */ /* 0x040fe20000410000 */
[----:B------:R-:W-:Y:S01]  /*8350*/  LOP3.LUT R64, R63, 0xffff0000, RZ, 0xc0, !PT ;  /* 0xffff00003f407812 */ /* 0x000fe200078ec0ff */
[C---:B------:R-:W-:Y:S01]  /*8360*/  FFMA.FTZ R53, R55.reuse, R53, -R54 ;  /* 0x0000003537357223 */ /* 0x040fe20000010836 */
[-C--:B------:R-:W-:Y:S01]  /*8370*/  FMUL.FTZ R62, R62, R61.reuse ;  /* 0x0000003d3e3e7220 */ /* 0x080fe20000410000 */
[----:B------:R-:W-:Y:S01]  /*8380*/  FFMA.FTZ R55, R55, R60, R56 ;  /* 0x0000003c37377223 */ /* 0x000fe20000010038 */
[----:B------:R-:W-:Y:S01]  /*8390*/  LOP3.LUT R60, R129, 0xffff0000, RZ, 0xc0, !PT ;  /* 0xffff0000813c7812 */ /* 0x000fe200078ec0ff */
[C---:B------:R-:W-:Y:S01]  /*83a0*/  FFMA.FTZ R54, R58.reuse, R61, -R67 ;  /* 0x0000003d3a367223 */ /* 0x040fe20000010843 */
[----:B------:R-:W-:Y:S01]  /*83b0*/  LOP3.LUT R39, R39, 0xffff0000, RZ, 0xc0, !PT ;  /* 0xffff000027277812 */ /* 0x000fe200078ec0ff */
[----:B------:R-:W-:Y:S01]  /*83c0*/  FFMA.FTZ R58, R58, R65, R62 ;  /* 0x000000413a3a7223 */ /* 0x000fe2000001003e */
[----:B------:R-:W-:Y:S01]  /*83d0*/  FMUL.FTZ R66, R43, R64 ;  /* 0x000000402b427220 */ /* 0x000fe20000410000 */
[----:B------:R-:W-:-:S02]  /*83e0*/  IMAD.U32 R62, R127, 0x10000, RZ ;  /* 0x000100007f3e7824 */ /* 0x000fc400078e00ff */
[-C--:B------:R-:W-:Y:S01]  /*83f0*/  FMUL.FTZ R68, R43, R60.reuse ;  /* 0x0000003c2b447220 */ /* 0x080fe20000410000 */
[----:B------:R-:W-:Y:S01]  /*8400*/  IMAD.U32 R56, R49, 0x10000, RZ ;  /* 0x0001000031387824 */ /* 0x000fe200078e00ff */
[----:B------:R-:W-:Y:S01]  /*8410*/  LOP3.LUT R40, R40, 0xffff0000, RZ, 0xc0, !PT ;  /* 0xffff000028287812 */ /* 0x000fe200078ec0ff */
[----:B------:R-:W-:Y:S01]  /*8420*/  FFMA.FTZ R43, R39, R60, -R66 ;  /* 0x0000003c272b7223 */ /* 0x000fe20000010842 */
[----:B------:R-:W-:Y:S01]  /*8430*/  LOP3.LUT R127, R127, 0xffff0000, RZ, 0xc0, !PT ;  /* 0xffff00007f7f7812 */ /* 0x000fe200078ec0ff */
[----:B------:R-:W-:Y:S01]  /*8440*/  FMUL.FTZ R60, R41, R62 ;  /* 0x0000003e293c7220 */ /* 0x000fe20000410000 */
[----:B------:R-:W-:Y:S01]  /*8450*/  LOP3.LUT R49, R49, 0xffff0000, RZ, 0xc0, !PT ;  /* 0xffff000031317812 */ /* 0x000fe200078ec0ff */
[----:B------:R-:W-:Y:S01]  /*8460*/  IMAD.U32 R37, R36, 0x10000, RZ ;  /* 0x0001000024257824 */ /* 0x000fe200078e00ff */
[----:B------:R-:W-:Y:S01]  /*8470*/  PRMT R51, R126, 0x5410, R51 ;  /* 0x000054107e337816 */ /* 0x000fe20000000033 */
[----:B------:R-:W-:Y:S01]  /*8480*/  FMUL.FTZ R41, R41, R56 ;  /* 0x0000003829297220 */ /* 0x000fe20000410000 */
[----:B------:R-:W-:Y:S01]  /*8490*/  LOP3.LUT R36, R36, 0xffff0000, RZ, 0xc0, !PT ;  /* 0xffff000024247812 */ /* 0x000fe200078ec0ff */
[----:B------:R-:W-:Y:S01]  /*84a0*/  FMUL.FTZ R61, R40, R127 ;  /* 0x0000007f283d7220 */ /* 0x000fe20000410000 */
[----:B------:R-:W-:Y:S01]  /*84b0*/  LOP3.LUT R59, R38, 0xffff0000, RZ, 0xc0, !PT ;  /* 0xffff0000263b7812 */ /* 0x000fe200078ec0ff */
[----:B------:R-:W-:Y:S01]  /*84c0*/  FMUL.FTZ R63, R40, R49 ;  /* 0x00000031283f7220 */ /* 0x000fe20000410000 */
[----:B------:R-:W-:-:S02]  /*84d0*/  IMAD.U32 R38, R42, 0x10000, RZ ;  /* 0x000100002a267824 */ /* 0x000fc400078e00ff */
[C---:B------:R-:W-:Y:S01]  /*84e0*/  FFMA.FTZ R60, R37.reuse, R56, -R60 ;  /* 0x00000038253c7223 */ /* 0x040fe2000001083c */
[----:B------:R-:W-:Y:S01]  /*84f0*/  FFMA.FTZ R41, R37, R62, R41 ;  /* 0x0000003e25297223 */ /* 0x000fe20000010029 */
[C---:B------:R-:W-:Y:S01]  /*8500*/  IMAD.U32 R40, R51.reuse, 0x10000, RZ ;  /* 0x0001000033287824 */ /* 0x040fe200078e00ff */
[----:B------:R-:W-:Y:S01]  /*8510*/  LOP3.LUT R42, R42, 0xffff0000, RZ, 0xc0, !PT ;  /* 0xffff00002a2a7812 */ /* 0x000fe200078ec0ff */
[----:B------:R-:W-:Y:S01]  /*8520*/  IMAD.U32 R37, R46, 0x10000, RZ ;  /* 0x000100002e257824 */ /* 0x000fe200078e00ff */
[----:B------:R-:W-:Y:S01]  /*8530*/  LOP3.LUT R51, R51, 0xffff0000, RZ, 0xc0, !PT ;  /* 0xffff000033337812 */ /* 0x000fe200078ec0ff */
[----:B------:R-:W-:Y:S01]  /*8540*/  FFMA.FTZ R61, R36, R49, -R61 ;  /* 0x00000031243d7223 */ /* 0x000fe2000001083d */
[----:B------:R-:W-:Y:S01]  /*8550*/  LOP3.LUT R46, R46, 0xffff0000, RZ, 0xc0, !PT ;  /* 0xffff00002e2e7812 */ /* 0x000fe200078ec0ff */
[C---:B------:R-:W-:Y:S01]  /*8560*/  FMUL.FTZ R56, R38.reuse, R40 ;  /* 0x0000002826387220 */ /* 0x040fe20000410000 */
[----:B------:R-:W-:Y:S01]  /*8570*/  FMUL.FTZ R49, R38, R37 ;  /* 0x0000002526317220 */ /* 0x000fe20000410000 */
[----:B------:R-:W-:Y:S01]  /*8580*/  FFMA.FTZ R39, R39, R64, R68 ;  /* 0x0000004027277223 */ /* 0x000fe20000010044 */
[C---:B------:R-:W-:Y:S01]  /*8590*/  FMUL.FTZ R38, R42.reuse, R51 ;  /* 0x000000332a267220 */ /* 0x040fe20000410000 */
[-C--:B------:R-:W-:Y:S01]  /*85a0*/  FMUL.FTZ R42, R42, R46.reuse ;  /* 0x0000002e2a2a7220 */ /* 0x080fe20000410000 */
[----:B------:R-:W-:Y:S01]  /*85b0*/  FFMA.FTZ R56, R57, R37, -R56 ;  /* 0x0000002539387223 */ /* 0x000fe20000010838 */
[----:B------:R-:W-:Y:S01]  /*85c0*/  FFMA.FTZ R36, R36, R127, R63 ;  /* 0x0000007f24247223 */ /* 0x000fe2000001003f */
[----:B------:R-:W-:Y:S01]  /*85d0*/  FFMA.FTZ R37, R59, R46, -R38 ;  /* 0x0000002e3b257223 */ /* 0x000fe20000010826 */
[----:B------:R-:W-:Y:S01]  /*85e0*/  F2FP.BF16.F32.PACK_AB R43, R43, R54 ;  /* 0x000000362b2b723e */ /* 0x000fe200000010ff */
[----:B------:R-:W-:Y:S01]  /*85f0*/  FFMA.FTZ R49, R57, R40, R49 ;  /* 0x0000002839317223 */ /* 0x000fe20000010031 */
[----:B------:R-:W-:Y:S01]  /*8600*/  FFMA.FTZ R42, R59, R51, R42 ;  /* 0x000000333b2a7223 */ /* 0x000fe2000001002a */
[----:B------:R-:W-:-:S02]  /*8610*/  F2FP.BF16.F32.PACK_AB R50, R53, R50 ;  /* 0x000000323532723e */ /* 0x000fc400000010ff */
[----:B------:R-:W-:Y:S02]  /*8620*/  F2FP.BF16.F32.PACK_AB R52, R55, R52 ;  /* 0x000000343734723e */ /* 0x000fe400000010ff */
[----:B------:R-:W-:Y:S01]  /*8630*/  F2FP.BF16.F32.PACK_AB R58, R39, R58 ;  /* 0x0000003a273a723e */ /* 0x000fe200000010ff */
[----:B------:R-:W-:Y:S01]  /*8640*/  IMAD.MOV.U32 R39, RZ, RZ, R43 ;  /* 0x000000ffff277224 */ /* 0x000fe200078e002b */
[----:B------:R-:W-:Y:S02]  /*8650*/  F2FP.BF16.F32.PACK_AB R61, R61, R60 ;  /* 0x0000003c3d3d723e */ /* 0x000fe400000010ff */
[----:B------:R-:W-:Y:S01]  /*8660*/  F2FP.BF16.F32.PACK_AB R40, R36, R41 ;  /* 0x000000292428723e */ /* 0x000fe200000010ff */
[----:B------:R-:W-:Y:S01]  /*8670*/  IMAD.MOV.U32 R41, RZ, RZ, R52 ;  /* 0x000000ffff297224 */ /* 0x000fe200078e0034 */
[----:B------:R-:W-:Y:S01]  /*8680*/  F2FP.BF16.F32.PACK_AB R38, R37, R56 ;  /* 0x000000382526723e */ /* 0x000fe200000010ff */
[----:B------:R-:W-:Y:S01]  /*8690*/  IMAD.MOV.U32 R36, RZ, RZ, R61 ;  /* 0x000000ffff247224 */ /* 0x000fe200078e003d */
[----:B------:R-:W-:Y:S01]  /*86a0*/  F2FP.BF16.F32.PACK_AB R42, R42, R49 ;  /* 0x000000312a2a723e */ /* 0x000fe200000010ff */
[----:B------:R-:W-:-:S02]  /*86b0*/  IMAD.MOV.U32 R37, RZ, RZ, R50 ;  /* 0x000000ffff257224 */ /* 0x000fc400078e0032 */
[----:B------:R-:W-:-:S07]  /*86c0*/  IMAD.MOV.U32 R43, RZ, RZ, R58 ;  /* 0x000000ffff2b7224 */ /* 0x000fce00078e003a */
.L_x_1610:
[----:B------:R-:W-:Y:S05]  /*86d0*/  BSYNC B1 ;  /* 0x0000000000017941 */ /* 0x000fea0003800000 */
.L_x_1609:
[----:B------:R-:W-:Y:S01]  /*86e0*/  ISETP.GE.AND P3, PT, R47, R117, PT ;  /* 0x000000752f00720c */ /* 0x000fe20003f66270 */
[----:B------:R-:W-:Y:S02]  /*86f0*/  ULDC.64 UR4, c[0x0][0x208] ;  /* 0x0000820000047ab9 */ /* 0x000fe40000000a00 */
[----:B0-----:R4:W-:Y:S10]  /*8700*/  STG.E.128 desc[UR4][R44.64], R36 ;  /* 0x000000242c007986 */ /* 0x0019f4000c101d04 */
[----:B------:R-:W-:Y:S05]  /*8710*/  @P3 BRA `(.L_x_1575) ;  /* 0x0000000000dc3947 */ /* 0x000fea0003800000 */
[--C-:B------:R-:W-:Y:S01]  /*8720*/  IADD3 R110, P3, P4, R88, R110, R47.reuse ;  /* 0x0000006e586e7210 */ /* 0x100fe20007c7e02f */
[----:B------:R-:W-:Y:S01]  /*8730*/  ULDC.64 UR4, c[0x0][0x208] ;  /* 0x0000820000047ab9 */ /* 0x000fe20000000a00 */
[----:B------:R-:W-:-:S04]  /*8740*/  SHF.R.S32.HI R47, RZ, 0x1f, R47 ;  /* 0x0000001fff2f7819 */ /* 0x000fc8000001142f */
[----:B------:R-:W-:Y:S02]  /*8750*/  IADD3.X R48, R0, R48, R47, P3, P4 ;  /* 0x0000003000307210 */ /* 0x000fe40001fe842f */
[----:B------:R-:W-:-:S04]  /*8760*/  LEA R106, P3, R110, R106, 0x1 ;  /* 0x0000006a6e6a7211 */ /* 0x000fc800078608ff */
[----:B------:R-:W-:-:S05]  /*8770*/  LEA.HI.X R107, R110, R107, R48, 0x1, P3 ;  /* 0x0000006b6e6b7211 */ /* 0x000fca00018f0c30 */
[----:B--2---:R0:W-:Y:S01]  /*8780*/  STG.E.128 desc[UR4][R106.64], R40 ;  /* 0x000000286a007986 */ /* 0x0041e2000c101d04 */
[----:B------:R-:W-:Y:S05]  /*8790*/  BRA `(.L_x_1575) ;  /* 0x0000000000bc7947 */ /* 0x000fea0003800000 */
.L_x_1550:
[----:B------:R-:W2:Y:S02]  /*87a0*/  LDL R36, [R1+0x20] ;  /* 0x0000200001247983 */ /* 0x000ea40000100800 */
[----:B--2---:R-:W-:-:S13]  /*87b0*/  R2UR UR4, R36 ;  /* 0x00000000240472ca */ /* 0x004fda00000e0000 */
[----:B------:R-:W-:-:S06]  /*87c0*/  UISETP.NE.AND UP0, UPT, UR4, 0x3, UPT ;  /* 0x000000030400788c */ /* 0x000fcc000bf05270 */
[----:B------:R-:W-:-:S13]  /*87d0*/  PLOP3.LUT P2, PT, PT, PT, UP0, 0x80, 0x0 ;  /* 0x000000000000781c */ /* 0x000fda0003f4f008 */
[----:B------:R-:W-:Y:S05]  /*87e0*/  @!P2 BRA `(.L_x_1611) ;  /* 0x000000000004a947 */ /* 0x000fea0003800000 */
[----:B------:R-:W-:Y:S01]  /*87f0*/  BPT.TRAP 0x1 ;  /* 0x000000040000795c */ /* 0x000fe20000300000 */
.L_x_1611:
[----:B------:R-:W-:Y:S01]  /*8800*/  IMAD R99, R17, 0x8, R16 ;  /* 0x0000000811637824 */ /* 0x000fe200078e0210 */
[----:B------:R-:W-:Y:S01]  /*8810*/  SHF.L.U32 R109, R237, 0x1f, RZ ;  /* 0x0000001fed6d7819 */ /* 0x000fe200000006ff */
[----:B------:R-:W-:Y:S01]  /*8820*/  IMAD R105, R25, -0x40, R2 ;  /* 0xffffffc019697824 */ /* 0x000fe200078e0202 */
[----:B------:R-:W-:Y:S02]  /*8830*/  BSSY B1, `(.L_x_1612) ;  /* 0x0000005000017945 */ /* 0x000fe40003800000 */
[----:B------:R-:W0:Y:S02]  /*8840*/  SYNCS.PHASECHK.TRANS64.TRYWAIT P3, [R99+URZ+0x30890], R109 ;  /* 0x0308906d630075a7 */ /* 0x000e24000806017f */
[----:B------:R-:W-:-:S04]  /*8850*/  VIMNMX R105, R105, 0x40, PT ;  /* 0x0000004069697848 */ /* 0x000fc80003fe0100 */
[----:B------:R-:W-:Y:S01]  /*8860*/  ISETP.GE.AND P4, PT, R23, R105, PT ;  /* 0x000000691700720c */ /* 0x000fe20003f86270 */
[----:B0-----:R-:W-:-:S12]  /*8870*/  @!P3 BRA `(.L_x_1613) ;  /* 0x0000025c003cb947 */ /* 0x001fd80003800000 */
.L_x_2030:
[----:B------:R-:W-:Y:S05]  /*8880*/  BSYNC B1 ;  /* 0x0000000000017941 */ /* 0x000fea0003800000 */
.L_x_1612:
[----:B------:R-:W-:Y:S04]  /*8890*/  BSSY B1, `(.L_x_1614) ;  /* 0x000000f000017945 */ /* 0x000fe80003800000 */
[----:B------:R-:W-:Y:S05]  /*88a0*/  @P4 BRA `(.L_x_1615) ;  /* 0x0000000000344947 */ /* 0x000fea0003800000 */
[----:B------:R-:W-:Y:S01]  /*88b0*/  ISETP.NE.AND P5, PT, R30, RZ, PT ;  /* 0x000000ff1e00720c */ /* 0x000fe20003fa5270 */
[----:B------:R-:W-:Y:S01]  /*88c0*/  ULDC.64 UR4, c[0x0][0x208] ;  /* 0x0000820000047ab9 */ /* 0x000fe20000000a00 */
[----:B------:R-:W-:Y:S02]  /*88d0*/  ISETP.NE.AND P4, PT, R93, RZ, PT ;  /* 0x000000ff5d00720c */ /* 0x000fe40003f85270 */
[----:B------:R-:W-:-:S09]  /*88e0*/  ISETP.NE.AND P3, PT, R94, RZ, PT ;  /* 0x000000ff5e00720c */ /* 0x000fd20003f65270 */
[----:B------:R-:W1:Y:S04]  /*88f0*/  @P5 LDS.128 R36, [R103+0x20400] ;  /* 0x0204000067245984 */ /* 0x000e680000000c00 */
[----:B------:R-:W2:Y:S04]  /*8900*/  @P3 LDS.128 R40, [R103+0x24400] ;  /* 0x0244000067283984 */ /* 0x000ea80000000c00 */
[----:B-1----:R-:W-:Y:S01]  /*8910*/  @P5 STG.E.128 desc[UR4][R50.64], R36 ;  /* 0x0000002432005986 */ /* 0x002fe2000c101d04 */
[----:B------:R-:W-:-:S03]  /*8920*/  ISETP.NE.AND P5, PT, R95, RZ, PT ;  /* 0x000000ff5f00720c */ /* 0x000fc60003fa5270 */
[----:B------:R-:W1:Y:S04]  /*8930*/  @P4 LDS.128 R36, [R103+0x22400] ;  /* 0x0224000067244984 */ /* 0x000e680000000c00 */
[----:B--2---:R-:W-:Y:S06]  /*8940*/  @P3 STG.E.128 desc[UR4][R50.64+0x100], R40 ;  /* 0x0001002832003986 */ /* 0x004fec000c101d04 */
[----:B------:R-:W2:Y:S04]  /*8950*/  @P5 LDS.128 R44, [R103+0x26400] ;  /* 0x02640000672c5984 */ /* 0x000ea80000000c00 */
[----:B-1----:R1:W-:Y:S04]  /*8960*/  @P4 STG.E.128 desc[UR4][R50.64+0x80], R36 ;  /* 0x0000802432004986 */ /* 0x0023e8000c101d04 */
[----:B--2---:R1:W-:Y:S02]  /*8970*/  @P5 STG.E.128 desc[UR4][R50.64+0x180], R44 ;  /* 0x0001802c32005986 */ /* 0x0043e4000c101d04 */
.L_x_1615:
[----:B------:R-:W-:Y:S05]  /*8980*/  BSYNC B1 ;  /* 0x0000000000017941 */ /* 0x000fea0003800000 */
.L_x_1614:
[----:B-1----:R-:W-:-:S05]  /*8990*/  VIADD R36, R23, 0x20 ;  /* 0x0000002017247836 */ /* 0x002fca0000000000 */
[----:B------:R-:W-:-:S13]  /*89a0*/  ISETP.GE.AND P3, PT, R36, R105, PT ;  /* 0x000000692400720c */ /* 0x000fda0003f66270 */
        /* <DEDUP_REMOVED lines=14> */
.L_x_1575:
[----:B------:R-:W-:Y:S05]  /*8a90*/  BSYNC B0 ;  /* 0x0000000000007941 */ /* 0x000fea0003800000 */
.L_x_1549:
[----:B-1234-:R-:W1:Y:S01]  /*8aa0*/  S2R R36, SR_TID.X ;  /* 0x0000000000247919 */ /* 0x01ee620000002100 */
        /* <DEDUP_REMOVED lines=8> */
[----:B-1----:R-:W-:Y:S01]  /*8b30*/  LOP3.LUT R36, R36, 0x7f, RZ, 0xc0, !PT ;  /* 0x0000007f24247812 */ /* 0x002fe200078ec0ff */
[----:B--2---:R1:W-:Y:S03]  /*8b40*/  BAR.SYNC.DEFER_BLOCKING R108, 0x80 ;  /* 0x0002006c0000751d */ /* 0x0043e60000010000 */
[----:B------:R-:W-:-:S13]  /*8b50*/  ISETP.NE.AND P3, PT, R36, RZ, PT ;  /* 0x000000ff2400720c */ /* 0x000fda0003f65270 */
[----:B------:R-:W-:-:S05]  /*8b60*/  @!P3 VIADD R36, R99, 0x308a0 ;  /* 0x000308a06324b836 */ /* 0x000fca0000000000 */
[----:B------:R-:W-:-:S04]  /*8b70*/  @!P3 PRMT R36, RZ, 0x654, R36 ;  /* 0x00000654ff24b816 */ /* 0x000fc80000000024 */
[----:B------:R1:W-:Y:S01]  /*8b80*/  @!P3 SYNCS.ARRIVE.TRANS64.RED.A1T0 RZ, [R36+URZ], RZ ;  /* 0x000000ff24ffb9a7 */ /* 0x0003e2000810043f */
[----:B------:R-:W-:Y:S05]  /*8b90*/  @!P2 BRA `(.L_x_1617) ;  /* 0x000000000004a947 */ /* 0x000fea0003800000 */
[----:B------:R-:W-:Y:S01]  /*8ba0*/  BPT.TRAP 0x1 ;  /* 0x000000040000795c */ /* 0x000fe20000300000 */
.L_x_1617:
[----:B------:R-:W-:Y:S05]  /*8bb0*/  BSYNC B0 ;  /* 0x0000000000007941 */ /* 0x000fea0003800000 */
.L_x_1616:
[----:B------:R-:W2:Y:S01]  /*8bc0*/  SYNCS.PHASECHK.TRANS64.TRYWAIT P2, [R99+URZ+0x308b0], R109 ;  /* 0x0308b06d630075a7 */ /* 0x000ea2000804017f */
[----:B------:R-:W-:Y:S01]  /*8bd0*/  ULDC.64 UR4, c[0x0][0x318] ;  /* 0x0000c60000047ab9 */ /* 0x000fe20000000a00 */
[----:B------:R-:W-:Y:S01]  /*8be0*/  ULDC.64 UR60, c[0x0][0x328] ;  /* 0x0000ca00003c7ab9 */ /* 0x000fe20000000a00 */
[----:B-1----:R-:W-:Y:S01]  /*8bf0*/  IMAD.U32 R36, RZ, RZ, UR5 ;  /* 0x00000005ff247e24 */ /* 0x002fe2000f8e00ff */
[----:B------:R-:W-:Y:S01]  /*8c00*/  BSSY B0, `(.L_x_1618) ;  /* 0x0000007000007945 */ /* 0x000fe20003800000 */
[----:B------:R-:W-:Y:S01]  /*8c10*/  IMAD.U32 R37, RZ, RZ, UR4 ;  /* 0x00000004ff257e24 */ /* 0x000fe2000f8e00ff */
[----:B------:R-:W-:Y:S01]  /*8c20*/  ISETP.GE.AND P4, PT, R23, R105, PT ;  /* 0x000000691700720c */ /* 0x000fe20003f86270 */
[----:B------:R-:W-:Y:S01]  /*8c30*/  IMAD.WIDE R48, R25, 0x40, R76 ;  /* 0x0000004019307825 */ /* 0x000fe200078e024c */
[----:B------:R1:W-:Y:S04]  /*8c40*/  STL [R1+0x4], R36 ;  /* 0x0000042401007387 */ /* 0x0003e80000100800 */
[----:B------:R1:W-:Y:S02]  /*8c50*/  STL [R1+0x8], R37 ;  /* 0x0000082501007387 */ /* 0x0003e40000100800 */
[----:B-12---:R-:W-:Y:S05]  /*8c60*/  @!P2 BRA `(.L_x_1619) ;  /* 0x000002580054a947 */ /* 0x006fea0003800000 */
.L_x_2031:
[----:B------:R-:W-:Y:S05]  /*8c70*/  BSYNC B0 ;  /* 0x0000000000007941 */ /* 0x000fea0003800000 */
.L_x_1618:
[----:B------:R-:W-:Y:S04]  /*8c80*/  BSSY B0, `(.L_x_1620) ;  /* 0x000001e000007945 */ /* 0x000fe80003800000 */
[----:B------:R-:W-:Y:S05]  /*8c90*/  @P4 BRA `(.L_x_1621) ;  /* 0x0000000000704947 */ /* 0x000fea0003800000 */
[----:B------:R-:W2:Y:S01]  /*8ca0*/  LDL R37, [R1+0x8] ;  /* 0x0000080001257983 */ /* 0x000ea20000100800 */
[----:B------:R-:W-:-:S03]  /*8cb0*/  ULDC UR6, c[0x0][0x2f4] ;  /* 0x0000bd0000067ab9 */ /* 0x000fc60000000800 */
[----:B------:R-:W3:Y:S04]  /*8cc0*/  LDL R36, [R1+0x4] ;  /* 0x0000040001247983 */ /* 0x000ee80000100800 */
[----:B------:R-:W4:Y:S04]  /*8cd0*/  LDL R44, [R1+0xc] ;  /* 0x00000c00012c7983 */ /* 0x000f280000100800 */
[----:B0-----:R-:W5:Y:S01]  /*8ce0*/  LDL R42, [R1+0x10] ;  /* 0x00001000012a7983 */ /* 0x001f620000100800 */
[----:B------:R-:W-:Y:S01]  /*8cf0*/  ISETP.GE.AND P5, PT, R18, UR6, PT ;  /* 0x0000000612007c0c */ /* 0x000fe2000bfa6270 */
[----:B------:R-:W-:Y:S01]  /*8d00*/  IMAD R43, R49, UR60, RZ ;  /* 0x0000003c312b7c24 */ /* 0x000fe2000f8e02ff */
[----:B------:R-:W-:Y:S01]  /*8d10*/  ISETP.GE.AND P4, PT, R226, UR6, PT ;  /* 0x00000006e2007c0c */ /* 0x000fe2000bf86270 */
[----:B------:R-:W-:-:S02]  /*8d20*/  IMAD.MOV.U32 R40, RZ, RZ, R86 ;  /* 0x000000ffff287224 */ /* 0x000fc400078e0056 */
[----:B------:R-:W-:Y:S02]  /*8d30*/  IMAD.MOV.U32 R41, RZ, RZ, R98 ;  /* 0x000000ffff297224 */ /* 0x000fe400078e0062 */
[C---:B------:R-:W-:Y:S02]  /*8d40*/  IMAD R43, R48.reuse, UR61, R43 ;  /* 0x0000003d302b7c24 */ /* 0x040fe4000f8e022b */
[----:B------:R-:W-:-:S04]  /*8d50*/  IMAD.WIDE.U32 R40, R48, UR60, R40 ;  /* 0x0000003c30287c25 */ /* 0x000fc8000f8e0028 */
[----:B------:R-:W-:Y:S01]  /*8d60*/  IMAD.IADD R41, R41, 0x1, R43 ;  /* 0x0000000129297824 */ /* 0x000fe200078e022b */
[----:B--2---:R-:W-:Y:S02]  /*8d70*/  R2UR UR4, R37 ;  /* 0x00000000250472ca */ /* 0x004fe400000e0000 */
[----:B---3--:R-:W-:Y:S02]  /*8d80*/  R2UR UR7, R36 ;  /* 0x00000000240772ca */ /* 0x008fe400000e0000 */
[----:B------:R-:W0:Y:S09]  /*8d90*/  @!P5 LDS.128 R36, [R103+0x400] ;  /* 0x000400006724d984 */ /* 0x000e320000000c00 */
[----:B------:R-:W-:Y:S01]  /*8da0*/  LEA R50, P2, R40, UR4, 0x1 ;  /* 0x0000000428327c11 */ /* 0x000fe2000f8408ff */
[----:B------:R-:W-:-:S03]  /*8db0*/  ULDC.64 UR4, c[0x0][0x208] ;  /* 0x0000820000047ab9 */ /* 0x000fc60000000a00 */
[----:B------:R-:W-:Y:S02]  /*8dc0*/  LEA.HI.X R51, R40, UR7, R41, 0x1, P2 ;  /* 0x0000000728337c11 */ /* 0x000fe400090f0c29 */
[----:B----4-:R-:W-:-:S03]  /*8dd0*/  ISETP.GE.AND P2, PT, R44, UR6, PT ;  /* 0x000000062c007c0c */ /* 0x010fc6000bf46270 */
[----:B0-----:R-:W-:Y:S01]  /*8de0*/  @!P5 STG.E.128 desc[UR4][R50.64], R36 ;  /* 0x000000243200d986 */ /* 0x001fe2000c101d04 */
[----:B-----5:R-:W-:-:S03]  /*8df0*/  ISETP.GE.AND P5, PT, R42, UR6, PT ;  /* 0x000000062a007c0c */ /* 0x020fc6000bfa6270 */
[----:B------:R-:W0:Y:S06]  /*8e00*/  @!P4 LDS.128 R36, [R103+0x2400] ;  /* 0x002400006724c984 */ /* 0x000e2c0000000c00 */
[----:B------:R-:W2:Y:S04]  /*8e10*/  @!P2 LDS.128 R40, [R103+0x4400] ;  /* 0x004400006728a984 */ /* 0x000ea80000000c00 */
[----:B------:R-:W3:Y:S04]  /*8e20*/  @!P5 LDS.128 R44, [R103+0x6400] ;  /* 0x00640000672cd984 */ /* 0x000ee80000000c00 */
[----:B0-----:R4:W-:Y:S04]  /*8e30*/  @!P4 STG.E.128 desc[UR4][R50.64+0x80], R36 ;  /* 0x000080243200c986 */ /* 0x0019e8000c101d04 */
[----:B--2---:R4:W-:Y:S04]  /*8e40*/  @!P2 STG.E.128 desc[UR4][R50.64+0x100], R40 ;  /* 0x000100283200a986 */ /* 0x0049e8000c101d04 */
[----:B---3--:R4:W-:Y:S02]  /*8e50*/  @!P5 STG.E.128 desc[UR4][R50.64+0x180], R44 ;  /* 0x0001802c3200d986 */ /* 0x0089e4000c101d04 */
.L_x_1621:
[----:B------:R-:W-:Y:S05]  /*8e60*/  BSYNC B0 ;  /* 0x0000000000007941 */ /* 0x000fea0003800000 */
.L_x_1620:
[----:B----4-:R-:W-:Y:S01]  /*8e70*/  VIADD R36, R23, 0x20 ;  /* 0x0000002017247836 */ /* 0x010fe20000000000 */
[----:B------:R-:W-:Y:S04]  /*8e80*/  BSSY B0, `(.L_x_1622) ;  /* 0x0000023000007945 */ /* 0x000fe80003800000 */
[----:B------:R-:W-:-:S13]  /*8e90*/  ISETP.GE.AND P2, PT, R36, R105, PT ;  /* 0x000000692400720c */ /* 0x000fda0003f46270 */
[----:B------:R-:W-:Y:S05]  /*8ea0*/  @P2 BRA `(.L_x_1623) ;  /* 0x0000000000802947 */ /* 0x000fea0003800000 */
[----:B------:R-:W2:Y:S01]  /*8eb0*/  LDL R36, [R1+0x4] ;  /* 0x0000040001247983 */ /* 0x000ea20000100800 */
[----:B------:R-:W-:-:S03]  /*8ec0*/  ULDC UR6, c[0x0][0x2f4] ;  /* 0x0000bd0000067ab9 */ /* 0x000fc60000000800 */
[----:B------:R-:W3:Y:S04]  /*8ed0*/  LDL R39, [R1+0xc] ;  /* 0x00000c0001277983 */ /* 0x000ee80000100800 */
[----:B------:R-:W4:Y:S04]  /*8ee0*/  LDL R38, [R1+0x10] ;  /* 0x0000100001267983 */ /* 0x000f280000100800 */
[----:B------:R-:W5:Y:S01]  /*8ef0*/  LDL R37, [R1+0x8] ;  /* 0x0000080001257983 */ /* 0x000f620000100800 */
[----:B------:R-:W-:Y:S01]  /*8f00*/  ISETP.GE.AND P2, PT, R18, UR6, PT ;  /* 0x0000000612007c0c */ /* 0x000fe2000bf46270 */
[----:B0-----:R-:W-:Y:S01]  /*8f10*/  IMAD.MOV.U32 R40, RZ, RZ, R86 ;  /* 0x000000ffff287224 */ /* 0x001fe200078e0056 */
[----:B------:R-:W-:Y:S01]  /*8f20*/  IADD3 R43, P4, R48, 0x20, RZ ;  /* 0x00000020302b7810 */ /* 0x000fe20007f9e0ff */
[----:B------:R-:W-:Y:S01]  /*8f30*/  IMAD.MOV.U32 R41, RZ, RZ, R98 ;  /* 0x000000ffff297224 */ /* 0x000fe200078e0062 */
[----:B------:R-:W-:-:S03]  /*8f40*/  ISETP.GE.AND P5, PT, R226, UR6, PT ;  /* 0x00000006e2007c0c */ /* 0x000fc6000bfa6270 */
[----:B------:R-:W-:Y:S02]  /*8f50*/  IMAD.X R48, RZ, RZ, R49, P4 ;  /* 0x000000ffff307224 */ /* 0x000fe400020e0631 */
[----:B------:R-:W-:-:S04]  /*8f60*/  IMAD.WIDE.U32 R40, R43, UR60, R40 ;  /* 0x0000003c2b287c25 */ /* 0x000fc8000f8e0028 */
[----:B------:R-:W-:-:S04]  /*8f70*/  IMAD R48, R48, UR60, RZ ;  /* 0x0000003c30307c24 */ /* 0x000fc8000f8e02ff */
[----:B------:R-:W-:-:S04]  /*8f80*/  IMAD R43, R43, UR61, R48 ;  /* 0x0000003d2b2b7c24 */ /* 0x000fc8000f8e0230 */
[----:B------:R-:W-:Y:S01]  /*8f90*/  IMAD.IADD R41, R41, 0x1, R43 ;  /* 0x0000000129297824 */ /* 0x000fe200078e022b */
[----:B--2---:R-:W-:Y:S01]  /*8fa0*/  R2UR UR7, R36 ;  /* 0x00000000240772ca */ /* 0x004fe200000e0000 */
[----:B---3--:R-:W-:Y:S02]  /*8fb0*/  IMAD.MOV.U32 R44, RZ, RZ, R39 ;  /* 0x000000ffff2c7224 */ /* 0x008fe400078e0027 */
[----:B----4-:R-:W-:Y:S01]  /*8fc0*/  IMAD.MOV.U32 R42, RZ, RZ, R38 ;  /* 0x000000ffff2a7224 */ /* 0x010fe200078e0026 */
[----:B-----5:R-:W-:Y:S02]  /*8fd0*/  R2UR UR4, R37 ;  /* 0x00000000250472ca */ /* 0x020fe400000e0000 */
[----:B------:R-:W0:Y:S11]  /*8fe0*/  @!P2 LDS.128 R36, [R103+0x1400] ;  /* 0x001400006724a984 */ /* 0x000e360000000c00 */
[----:B------:R-:W-:Y:S01]  /*8ff0*/  LEA R48, P4, R40, UR4, 0x1 ;  /* 0x0000000428307c11 */ /* 0x000fe2000f8808ff */
[----:B------:R-:W-:-:S03]  /*9000*/  ULDC.64 UR4, c[0x0][0x208] ;  /* 0x0000820000047ab9 */ /* 0x000fc60000000a00 */
[----:B------:R-:W-:Y:S02]  /*9010*/  LEA.HI.X R49, R40, UR7, R41, 0x1, P4 ;  /* 0x0000000728317c11 */ /* 0x000fe4000a0f0c29 */
[----:B------:R-:W-:-:S03]  /*9020*/  ISETP.GE.AND P4, PT, R44, UR6, PT ;  /* 0x000000062c007c0c */ /* 0x000fc6000bf86270 */
[----:B0-----:R-:W-:Y:S01]  /*9030*/  @!P2 STG.E.128 desc[UR4][R48.64], R36 ;  /* 0x000000243000a986 */ /* 0x001fe2000c101d04 */
[----:B------:R-:W-:-:S03]  /*9040*/  ISETP.GE.AND P2, PT, R42, UR6, PT ;  /* 0x000000062a007c0c */ /* 0x000fc6000bf46270 */
[----:B------:R-:W0:Y:S06]  /*9050*/  @!P5 LDS.128 R36, [R103+0x3400] ;  /* 0x003400006724d984 */ /* 0x000e2c0000000c00 */
[----:B------:R-:W2:Y:S04]  /*9060*/  @!P4 LDS.128 R40, [R103+0x5400] ;  /* 0x005400006728c984 */ /* 0x000ea80000000c00 */
[----:B------:R-:W3:Y:S04]  /*9070*/  @!P2 LDS.128 R44, [R103+0x7400] ;  /* 0x00740000672ca984 */ /* 0x000ee80000000c00 */
[----:B0-----:R4:W-:Y:S04]  /*9080*/  @!P5 STG.E.128 desc[UR4][R48.64+0x80], R36 ;  /* 0x000080243000d986 */ /* 0x0019e8000c101d04 */
[----:B--2---:R4:W-:Y:S04]  /*9090*/  @!P4 STG.E.128 desc[UR4][R48.64+0x100], R40 ;  /* 0x000100283000c986 */ /* 0x0049e8000c101d04 */
[----:B---3--:R4:W-:Y:S02]  /*90a0*/  @!P2 STG.E.128 desc[UR4][R48.64+0x180], R44 ;  /* 0x0001802c3000a986 */ /* 0x0089e4000c101d04 */
.L_x_1623:
[----:B------:R-:W-:Y:S05]  /*90b0*/  BSYNC B0 ;  /* 0x0000000000007941 */ /* 0x000fea0003800000 */
.L_x_1622:
[----:B------:R-:W-:Y:S01]  /*90c0*/  @!PT LDS RZ, [RZ] ;  /* 0x00000000fffff984 */ /* 0x000fe20000000800 */
[----:B------:R-:W-:Y:S01]  /*90d0*/  @!PT LDS RZ, [RZ] ;  /* 0x00000000fffff984 */ /* 0x000fe20000000800 */
[----:B------:R-:W-:Y:S01]  /*90e0*/  @!PT LDS RZ, [RZ] ;  /* 0x00000000fffff984 */ /* 0x000fe20000000800 */
[----:B------:R-:W-:Y:S01]  /*90f0*/  @!PT LDS RZ, [RZ] ;  /* 0x00000000fffff984 */ /* 0x000fe20000000800 */
[----:B------:R2:W-:Y:S06]  /*9100*/  MEMBAR.ALL.CTA ;  /* 0x0000000000007992 */ /* 0x0005ec0000008000 */
[----:B--2---:R-:W2:Y:S01]  /*9110*/  FENCE.VIEW.ASYNC.S ;  /* 0x00000000000073c6 */ /* 0x004ea20000000000 */
[----:B01----:R-:W-:Y:S01]  /*9120*/  @!P3 VIADD R99, R99, 0x308c0 ;  /* 0x000308c06363b836 */ /* 0x003fe20000000000 */
[----:B--2---:R0:W-:Y:S01]  /*9130*/  BAR.SYNC.DEFER_BLOCKING R108, 0x80 ;  /* 0x0002006c0000751d */ /* 0x0041e20000010000 */
[----:B------:R-:W-:Y:S01]  /*9140*/  ISETP.NE.AND P4, PT, R100, RZ, PT ;  /* 0x000000ff6400720c */ /* 0x000fe20003f85270 */
[----:B------:R-:W-:-:S02]  /*9150*/  VIADD R17, R17, 0x1 ;  /* 0x0000000111117836 */ /* 0x000fc40000000000 */
[----:B------:R-:W-:Y:S02]  /*9160*/  @!P3 PRMT R99, RZ, 0x654, R99 ;  /* 0x00000654ff63b816 */ /* 0x000fe40000000063 */
[----:B------:R-:W-:Y:S02]  /*9170*/  PLOP3.LUT P2, PT, PT, PT, PT, 0x8, 0x0 ;  /* 0x000000000000781c */ /* 0x000fe40003f4e170 */
[----:B------:R0:W-:Y:S01]  /*9180*/  @!P3 SYNCS.ARRIVE.TRANS64.RED.A1T0 RZ, [R99+URZ], RZ ;  /* 0x000000ff63ffb9a7 */ /* 0x0001e2000810043f */
[----:B------:R-:W-:-:S04]  /*9190*/  ISETP.NE.AND P3, PT, R17, 0x2, PT ;  /* 0x000000021100780c */ /* 0x000fc80003f65270 */
[----:B----4-:R-:W-:Y:S02]  /*91a0*/  SEL R36, RZ, 0x1, P3 ;  /* 0x00000001ff247807 */ /* 0x010fe40001800000 */
[----:B------:R-:W-:Y:S02]  /*91b0*/  SEL R17, R17, RZ, P3 ;  /* 0x000000ff11117207 */ /* 0x000fe40001800000 */
[----:B------:R-:W-:Y:S01]  /*91c0*/  LOP3.LUT R237, R237, R36, RZ, 0x3c, !PT ;  /* 0x00000024eded7212 */ /* 0x000fe200078e3cff */
[----:B0-----:R-:W-:Y:S06]  /*91d0*/  @P4 BRA `(.L_x_1624) ;  /* 0xffffffa000444947 */ /* 0x001fec000383ffff */
.L_x_1544:
[----:B------:R-:W2:Y:S01]  /*91e0*/  LDL R36, [R1+0x14] ;  /* 0x0000140001247983 */ /* 0x000ea20000100800 */
[----:B------:R-:W0:Y:S01]  /*91f0*/  LDC R0, c[0x0][0x448] ;  /* 0x00011200ff007b82 */ /* 0x000e220000000800 */
[----:B------:R-:W-:Y:S01]  /*9200*/  IADD3 R7, R221, 0x1, -R220 ;  /* 0x00000001dd077810 */ /* 0x000fe20007ffe8dc */
[----:B------:R-:W-:Y:S06]  /*9210*/  BSSY B0, `(.L_x_1625) ;  /* 0x000000d000007945 */ /* 0x000fec0003800000 */
[----:B------:R-:W1:Y:S01]  /*9220*/  LDC.64 R2, c[0x0][0x9e0] ;  /* 0x00027800ff027b82 */ /* 0x000e620000000a00 */
[----:B0-----:R-:W-:-:S02]  /*9230*/  ISETP.NE.AND P1, PT, R0, 0x1, PT ;  /* 0x000000010000780c */ /* 0x001fc40003f25270 */
[----:B-1----:R-:W-:-:S11]  /*9240*/  ISETP.GE.AND P3, PT, R3, 0x1, PT ;  /* 0x000000010300780c */ /* 0x002fd60003f66270 */
[----:B------:R-:W0:Y:S08]  /*9250*/  @P1 LDC R5, c[0x0][0x44c] ;  /* 0x00011300ff051b82 */ /* 0x000e300000000800 */
[----:B------:R-:W1:Y:S01]  /*9260*/  @P1 LDC R4, c[0x0][0x450] ;  /* 0x00011400ff041b82 */ /* 0x000e620000000800 */
[----:B--2---:R-:W-:-:S04]  /*9270*/  VIADD R0, R36, 0x7f ;  /* 0x0000007f24007836 */ /* 0x004fc80000000000 */
[----:B0-----:R-:W-:-:S05]  /*9280*/  @P1 IMAD.HI.U32 R5, R0, R5, RZ ;  /* 0x0000000500051227 */ /* 0x001fca00078e00ff */
[----:B-1----:R-:W-:-:S05]  /*9290*/  @P1 SHF.R.U32.HI R0, RZ, R4, R5 ;  /* 0x00000004ff001219 */ /* 0x002fca0000011605 */
[----:B------:R-:W-:Y:S01]  /*92a0*/  IMAD.IADD R7, R7, 0x1, R0 ;  /* 0x0000000107077824 */ /* 0x000fe200078e0200 */
[----:B------:R-:W-:Y:S06]  /*92b0*/  @P2 BRA `(.L_x_1626) ;  /* 0x0000000000082947 */ /* 0x000fec0003800000 */
[----:B------:R-:W0:Y:S02]  /*92c0*/  FENCE.VIEW.ASYNC.G ;  /* 0x00000000000073c6 */ /* 0x000e240000000100 */
[----:B0-----:R-:W-:Y:S06]  /*92d0*/  BAR.ARV 0xc, 0x180 ;  /* 0x0306000000007b1d */ /* 0x001fec0000002000 */
.L_x_1626:
[----:B------:R-:W-:Y:S05]  /*92e0*/  BSYNC B0 ;  /* 0x0000000000007941 */ /* 0x000fea0003800000 */
.L_x_1625:
[----:B------:R-:W-:Y:S01]  /*92f0*/  IMAD.IADD R2, R7, 0x1, R2 ;  /* 0x0000000107027824 */ /* 0x000fe200078e0202 */
[----:B------:R-:W-:Y:S06]  /*9300*/  @!P3 BRA `(.L_x_1627) ;  /* 0x000000000048b947 */ /* 0x000fec0003800000 */
        /* <DEDUP_REMOVED lines=11> */
.L_x_1629:
[----:B------:R-:W-:-:S13]  /*93c0*/  ISETP.NE.AND P0, PT, R3, 0x1, PT ;  /* 0x000000010300780c */ /* 0x000fda0003f05270 */
[----:B------:R-:W0:Y:S02]  /*93d0*/  @P0 LDC.64 R4, c[0x0][0x9e8] ;  /* 0x00027a00ff040b82 */ /* 0x000e240000000a00 */
[----:B0-----:R-:W-:-:S05]  /*93e0*/  @P0 IMAD.HI.U32 R4, R0, R4, RZ ;  /* 0x0000000400040227 */ /* 0x001fca00078e00ff */
[----:B------:R-:W-:-:S07]  /*93f0*/  @P0 SHF.R.U32.HI R0, RZ, R5, R4 ;  /* 0x00000005ff000219 */ /* 0x000fce0000011604 */
.L_x_1630:
[----:B------:R-:W-:Y:S05]  /*9400*/  BSYNC B0 ;  /* 0x0000000000007941 */ /* 0x000fea0003800000 */
.L_x_1628:
[----:B------:R-:W-:-:S05]  /*9410*/  IMAD R5, R0, R3, R3 ;  /* 0x0000000300057224 */ /* 0x000fca00078e0203 */
[----:B------:R-:W-:-:S07]  /*9420*/  VIMNMX R2, R2, R5, PT ;  /* 0x0000000502027248 */ /* 0x000fce0003fe0100 */
.L_x_1627:
[----:B------:R-:W0:Y:S01]  /*9430*/  @P1 LDC R0, c[0x0][0x44c] ;  /* 0x00011300ff001b82 */ /* 0x000e220000000800 */
[----:B------:R-:W-:Y:S01]  /*9440*/  VIADD R2, R2, 0x3f ;  /* 0x0000003f02027836 */ /* 0x000fe20000000000 */
[----:B------:R-:W-:Y:S01]  /*9450*/  ULDC UR4, c[0x0][0x9dc] ;  /* 0x0002770000047ab9 */ /* 0x000fe20000000800 */
[----:B------:R-:W-:-:S03]  /*9460*/  IMAD.MOV.U32 R7, RZ, RZ, R36 ;  /* 0x000000ffff077224 */ /* 0x000fc600078e0024 */
[----:B------:R-:W-:Y:S02]  /*9470*/  SHF.R.S32.HI R5, RZ, 0x1f, R2 ;  /* 0x0000001fff057819 */ /* 0x000fe40000011402 */
[----:B------:R-:W1:Y:S02]  /*9480*/  @P1 LDC R9, c[0x0][0x450] ;  /* 0x00011400ff091b82 */ /* 0x000e640000000800 */
[----:B------:R-:W-:-:S04]  /*9490*/  LEA.HI R5, R5, R2, RZ, 0x6 ;  /* 0x0000000205057211 */ /* 0x000fc800078f30ff */
[----:B------:R-:W-:Y:S01]  /*94a0*/  SHF.R.S32.HI R5, RZ, 0x6, R5 ;  /* 0x00000006ff057819 */ /* 0x000fe20000011405 */
[----:B0-----:R-:W-:-:S05]  /*94b0*/  @P1 IMAD.HI.U32 R0, R36, R0, RZ ;  /* 0x0000000024001227 */ /* 0x001fca00078e00ff */
[----:B-1----:R-:W-:Y:S02]  /*94c0*/  @P1 SHF.R.U32.HI R7, RZ, R9, R0 ;  /* 0x00000009ff071219 */ /* 0x002fe40000011600 */
[----:B------:R-:W-:-:S03]  /*94d0*/  VIMNMX R9, R104, R5, PT ;  /* 0x0000000568097248 */ /* 0x000fc60003fe0100 */
        /* <DEDUP_REMOVED lines=13> */
.L_x_1633:
[----:B------:R-:W-:-:S13]  /*95b0*/  ISETP.NE.AND P0, PT, R3, 0x1, PT ;  /* 0x000000010300780c */ /* 0x000fda0003f05270 */
[----:B------:R-:W0:Y:S02]  /*95c0*/  @P0 LDC.64 R4, c[0x0][0x9e8] ;  /* 0x00027a00ff040b82 */ /* 0x000e240000000a00 */
[----:B0-----:R-:W-:-:S05]  /*95d0*/  @P0 IMAD.HI.U32 R4, R0, R4, RZ ;  /* 0x0000000400040227 */ /* 0x001fca00078e00ff */
[----:B------:R-:W-:-:S07]  /*95e0*/  @P0 SHF.R.U32.HI R0, RZ, R5, R4 ;  /* 0x00000005ff000219 */ /* 0x000fce0000011604 */
.L_x_1634:
[----:B------:R-:W-:Y:S05]  /*95f0*/  BSYNC B0 ;  /* 0x0000000000007941 */ /* 0x000fea0003800000 */
.L_x_1632:
[----:B------:R-:W-:-:S05]  /*9600*/  IMAD R3, R0, R3, RZ ;  /* 0x0000000300037224 */ /* 0x000fca00078e02ff */
[----:B------:R-:W-:-:S07]  /*9610*/  VIMNMX R2, R2, R3, !PT ;  /* 0x0000000302027248 */ /* 0x000fce0007fe0100 */
.L_x_1631:
[----:B------:R-:W-:Y:S01]  /*9620*/  SHF.R.S32.HI R3, RZ, 0x1f, R2 ;  /* 0x0000001fff037819 */ /* 0x000fe20000011402 */
[----:B------:R-:W-:Y:S01]  /*9630*/  BSSY B0, `(.L_x_1635) ;  /* 0x0000027000007945 */ /* 0x000fe20003800000 */
[----:B------:R-:W-:Y:S02]  /*9640*/  IMAD.MOV.U32 R204, RZ, RZ, RZ ;  /* 0x000000ffffcc7224 */ /* 0x000fe400078e00ff */
[----:B------:R-:W-:-:S04]  /*9650*/  LEA.HI R3, R3, R2, RZ, 0x6 ;  /* 0x0000000203037211 */ /* 0x000fc800078f30ff */
[----:B------:R-:W-:-:S04]  /*9660*/  SHF.R.S32.HI R3, RZ, 0x6, R3 ;  /* 0x00000006ff037819 */ /* 0x000fc80000011403 */
[----:B------:R-:W-:-:S04]  /*9670*/  VIMNMX R11, RZ, R3, !PT ;  /* 0x00000003ff0b7248 */ /* 0x000fc80007fe0100 */
[----:B------:R-:W-:-:S13]  /*9680*/  ISETP.GT.AND P0, PT, R9, R11, PT ;  /* 0x0000000b0900720c */ /* 0x000fda0003f04270 */
[----:B------:R-:W-:Y:S05]  /*9690*/  @!P0 BRA `(.L_x_1636) ;  /* 0x0000000000808947 */ /* 0x000fea0003800000 */
[----:B------:R-:W2:Y:S01]  /*96a0*/  LDL R0, [R1+0x4c] ;  /* 0x00004c0001007983 */ /* 0x000ea20000100800 */
[----:B------:R-:W-:Y:S01]  /*96b0*/  ULDC UR4, c[0x0][0x9f0] ;  /* 0x00027c0000047ab9 */ /* 0x000fe20000000800 */
[----:B--2---:R-:W-:-:S04]  /*96c0*/  ISETP.NE.AND P0, PT, R0, RZ, PT ;  /* 0x000000ff0000720c */ /* 0x004fc80003f05270 */
[----:B------:R-:W-:-:S04]  /*96d0*/  SEL R6, R0, UR4, P0 ;  /* 0x0000000400067c07 */ /* 0x000fc80008000000 */
[-C--:B------:R-:W-:Y:S02]  /*96e0*/  IABS R5, R6.reuse ;  /* 0x0000000600057213 */ /* 0x080fe40000000000 */
[----:B------:R-:W-:Y:S02]  /*96f0*/  IADD3 R0, R6, -0x1, R9 ;  /* 0xffffffff06007810 */ /* 0x000fe40007ffe009 */
[----:B------:R-:W0:Y:S01]  /*9700*/  I2F.RP R4, R5 ;  /* 0x0000000500047306 */ /* 0x000e220000209400 */
[----:B------:R-:W-:Y:S02]  /*9710*/  IABS R10, R6 ;  /* 0x00000006000a7213 */ /* 0x000fe40000000000 */
[----:B------:R-:W-:-:S05]  /*9720*/  IMAD.IADD R0, R0, 0x1, -R11 ;  /* 0x0000000100007824 */ /* 0x000fca00078e0a0b */
[----:B0-----:R-:W0:Y:S02]  /*9730*/  MUFU.RCP R4, R4 ;  /* 0x0000000400047308 */ /* 0x001e240000001000 */
[----:B0-----:R-:W-:Y:S02]  /*9740*/  VIADD R2, R4, 0xffffffe ;  /* 0x0ffffffe04027836 */ /* 0x001fe40000000000 */
[----:B------:R-:W-:-:S04]  /*9750*/  IMAD.MOV R4, RZ, RZ, -R10 ;  /* 0x000000ffff047224 */ /* 0x000fc800078e0a0a */
[----:B------:R0:W1:Y:S02]  /*9760*/  F2I.FTZ.U32.TRUNC.NTZ R3, R2 ;  /* 0x0000000200037305 */ /* 0x000064000021f000 */
[----:B0-----:R-:W-:Y:S02]  /*9770*/  IMAD.MOV.U32 R2, RZ, RZ, RZ ;  /* 0x000000ffff027224 */ /* 0x001fe400078e00ff */
[----:B-1----:R-:W-:-:S04]  /*9780*/  IMAD.MOV R8, RZ, RZ, -R3 ;  /* 0x000000ffff087224 */ /* 0x002fc800078e0a03 */
[----:B------:R-:W-:Y:S01]  /*9790*/  IMAD R7, R8, R5, RZ ;  /* 0x0000000508077224 */ /* 0x000fe200078e02ff */
[----:B------:R-:W-:Y:S02]  /*97a0*/  IABS R8, R0 ;  /* 0x0000000000087213 */ /* 0x000fe40000000000 */
[----:B------:R-:W-:Y:S01]  /*97b0*/  LOP3.LUT R0, R0, R6, RZ, 0x3c, !PT ;  /* 0x0000000600007212 */ /* 0x000fe200078e3cff */
[----:B------:R-:W-:-:S03]  /*97c0*/  IMAD.HI.U32 R3, R3, R7, R2 ;  /* 0x0000000703037227 */ /* 0x000fc600078e0002 */
[----:B------:R-:W-:Y:S01]  /*97d0*/  ISETP.GE.AND P2, PT, R0, RZ, PT ;  /* 0x000000ff0000720c */ /* 0x000fe20003f46270 */
        /* <DEDUP_REMOVED lines=11> */
[----:B------:R-:W-:-:S07]  /*9890*/  IMAD.MOV.U32 R204, RZ, RZ, R3 ;  /* 0x000000ffffcc7224 */ /* 0x000fce00078e0003 */
.L_x_1636:
[----:B------:R-:W-:Y:S05]  /*98a0*/  BSYNC B0 ;  /* 0x0000000000007941 */ /* 0x000fea0003800000 */
.L_x_1635:
        /* <DEDUP_REMOVED lines=67> */
[----:B--2---:R-:W-:-:S05]  /*9ce0*/  IMAD R0, R0, R204, R11 ;  /* 0x000000cc00007224 */ /* 0x004fca00078e020b */
[----:B------:R0:W-:Y:S01]  /*9cf0*/  STL [R1+0x38], R0 ;  /* 0x0000380001007387 */ /* 0x0001e20000100800 */
[----:B------:R-:W-:-:S04]  /*9d00*/  VIADDMNMX R204, R0, R204, R9, PT ;  /* 0x000000cc00cc7246 */ /* 0x000fc80003800109 */
[----:B------:R-:W-:-:S13]  /*9d10*/  ISETP.GT.AND P1, PT, R204, R0, PT ;  /* 0x00000000cc00720c */ /* 0x000fda0003f24270 */
[----:B0-----:R-:W-:Y:S05]  /*9d20*/  @!P1 BRA `(.L_x_1637) ;  /* 0x00000158006c9947 */ /* 0x001fea0003800000 */
[----:B------:R-:W0:Y:S01]  /*9d30*/  S2R R0, SR_TID.X ;  /* 0x0000000000007919 */ /* 0x000e220000002100 */
[----:B------:R-:W-:Y:S01]  /*9d40*/  BSSY B6, `(.L_x_1638) ;  /* 0x0000020000067945 */ /* 0x000fe20003800000 */
[----:B0-----:R-:W-:-:S05]  /*9d50*/  VIADD R0, R0, 0xffffff80 ;  /* 0xffffff8000007836 */ /* 0x001fca0000000000 */
[----:B------:R-:W-:-:S04]  /*9d60*/  SHF.R.S32.HI R3, RZ, 0x1f, R0 ;  /* 0x0000001fff037819 */ /* 0x000fc80000011400 */
[----:B------:R-:W-:-:S04]  /*9d70*/  LEA.HI R3, R3, R0, RZ, 0x7 ;  /* 0x0000000003037211 */ /* 0x000fc800078f38ff */
[----:B------:R-:W-:-:S06]  /*9d80*/  SHF.R.S32.HI R0, RZ, 0x7, R3 ;  /* 0x00000007ff007819 */ /* 0x000fcc0000011403 */
[----:B------:R-:W0:Y:S02]  /*9d90*/  SHFL.IDX PT, R0, R0, RZ, 0x1f ;  /* 0x00001fff00007589 */ /* 0x000e2400000e0000 */
[----:B0-----:R-:W-:-:S04]  /*9da0*/  LEA.HI R2, R0, R0, RZ, 0x1 ;  /* 0x0000000000027211 */ /* 0x001fc800078f08ff */
[----:B------:R-:W-:Y:S01]  /*9db0*/  LOP3.LUT R3, R2, 0x1e, RZ, 0xc0, !PT ;  /* 0x0000001e02037812 */ /* 0x000fe200078ec0ff */
[----:B------:R-:W-:-:S04]  /*9dc0*/  VIADD R2, R16, 0x10400 ;  /* 0x0001040010027836 */ /* 0x000fc80000000000 */
[----:B------:R-:W-:Y:S01]  /*9dd0*/  IMAD.IADD R3, R0, 0x1, -R3 ;  /* 0x0000000100037824 */ /* 0x000fe200078e0a03 */
[----:B------:R-:W-:-:S03]  /*9de0*/  LOP3.LUT P0, RZ, R2, 0x3ff, RZ, 0xc0, !PT ;  /* 0x000003ff02ff7812 */ /* 0x000fc6000780c0ff */
[----:B------:R-:W-:Y:S01]  /*9df0*/  IMAD R3, R3, 0x2000, R2 ;  /* 0x0000200003037824 */ /* 0x000fe200078e0202 */
[----:B------:R-:W-:-:S04]  /*9e00*/  P2R R24, PR, RZ, 0x1 ;  /* 0x00000001ff187803 */ /* 0x000fc80000000000 */
        /* <DEDUP_REMOVED lines=19> */
.L_x_1639:
[----:B------:R-:W-:Y:S05]  /*9f40*/  BSYNC B6 ;  /* 0x0000000000067941 */ /* 0x000fea0003800000 */
.L_x_1638:
[----:B------:R-:W-:Y:S02]  /*9f50*/  ULDC UR4, c[0x0][0x3f4] ;  /* 0x0000fd0000047ab9 */ /* 0x000fe40000000800 */
[----:B------:R-:W-:-:S13]  /*9f60*/  ISETP.LT.AND P0, PT, RZ, UR4, PT ;  /* 0x00000004ff007c0c */ /* 0x000fda000bf01270 */
[----:B------:R-:W-:Y:S05]  /*9f70*/  @P0 BRA `(.L_x_1640) ;  /* 0x0000000000400947 */ /* 0x000fea0003800000 */
[----:B------:R-:W2:Y:S02]  /*9f80*/  LDL R20, [R1+0x54] ;  /* 0x0000540001147983 */ /* 0x000ea40000100800 */
[----:B--2---:R-:W-:-:S04]  /*9f90*/  LEA.HI R0, R20, R20, RZ, 0x1 ;  /* 0x0000001414007211 */ /* 0x004fc800078f08ff */
        /* <DEDUP_REMOVED lines=8> */
.L_x_1643:
[----:B-1----:R1:W2:Y:S02]  /*a020*/  SYNCS.PHASECHK.TRANS64.TRYWAIT P0, [R16+URZ+0x30800], R3 ;  /* 0x03080003100075a7 */ /* 0x0022a4000800017f */
[----:B--2---:R-:W-:Y:S05]  /*a030*/  @!P0 NANOSLEEP.SYNCS 0x989680 ;  /* 0x009896800000895d */ /* 0x004fea0003900000 */
[----:B------:R-:W2:Y:S02]  /*a040*/  @!P0 SYNCS.PHASECHK.TRANS64 P0, [R16+URZ+0x30800], R3 ;  /* 0x03080003100085a7 */ /* 0x000ea4000800007f */
[----:B--2---:R-:W-:Y:S05]  /*a050*/  @!P0 BRA `(.L_x_1643) ;  /* 0xfffffffc00f08947 */ /* 0x004fea000383ffff */
.L_x_1642:
[----:B------:R-:W-:Y:S05]  /*a060*/  BSYNC B0 ;  /* 0x0000000000007941 */ /* 0x000fea0003800000 */
.L_x_1641:
[----:B------:R-:W-:Y:S05]  /*a070*/  BRA `(.L_x_1644) ;  /* 0x0000009c006c7947 */ /* 0x000fea0003800000 */
.L_x_1640:
[----:B------:R-:W-:Y:S01]  /*a080*/  ISETP.NE.AND P0, PT, R24, RZ, PT ;  /* 0x000000ff1800720c */ /* 0x000fe20003f05270 */
[----:B------:R-:W-:Y:S01]  /*a090*/  ULDC.64 UR4, c[0x0][0x3f8] ;  /* 0x0000fe0000047ab9 */ /* 0x000fe20000000a00 */
[----:B-----5:R-:W-:Y:S01]  /*a0a0*/  SHF.R.S32.HI R0, RZ, 0x1f, R101 ;  /* 0x0000001fff007819 */ /* 0x020fe20000011465 */
[----:B------:R-:W-:Y:S01]  /*a0b0*/  ULDC.64 UR6, c[0x0][0x408] ;  /* 0x0001020000067ab9 */ /* 0x000fe20000000a00 */
[----:B------:R-:W-:Y:S01]  /*a0c0*/  IMAD.WIDE.U32 R24, R101, UR4, RZ ;  /* 0x0000000465187c25 */ /* 0x000fe2000f8e00ff */
[----:B------:R-:W-:Y:S03]  /*a0d0*/  BSSY B6, `(.L_x_1645) ;  /* 0x0000019000067945 */ /* 0x000fe60003800000 */
[C---:B------:R-:W-:Y:S02]  /*a0e0*/  IMAD R4, R0.reuse, UR4, RZ ;  /* 0x0000000400047c24 */ /* 0x040fe4000f8e02ff */
[----:B------:R-:W-:-:S02]  /*a0f0*/  IMAD R0, R0, UR6, RZ ;  /* 0x0000000600007c24 */ /* 0x000fc4000f8e02ff */
[C---:B------:R-:W-:Y:S02]  /*a100*/  IMAD R33, R101.reuse, UR5, R4 ;  /* 0x0000000565217c24 */ /* 0x040fe4000f8e0204 */
[C---:B------:R-:W-:Y:S02]  /*a110*/  IMAD R29, R101.reuse, UR7, R0 ;  /* 0x00000007651d7c24 */ /* 0x040fe4000f8e0200 */
[----:B------:R-:W-:-:S04]  /*a120*/  IMAD.WIDE.U32 R26, R101, UR6, RZ ;  /* 0x00000006651a7c25 */ /* 0x000fc8000f8e00ff */
[----:B------:R-:W-:Y:S02]  /*a130*/  IMAD.IADD R33, R33, 0x1, R25 ;  /* 0x0000000121217824 */ /* 0x000fe400078e0219 */
[----:B------:R-:W-:Y:S01]  /*a140*/  IMAD.IADD R29, R29, 0x1, R27 ;  /* 0x000000011d1d7824 */ /* 0x000fe200078e021b */
        /* <DEDUP_REMOVED lines=17> */
.L_x_1646:
[----:B------:R-:W-:Y:S05]  /*a260*/  BSYNC B6 ;  /* 0x0000000000067941 */ /* 0x000fea0003800000 */
.L_x_1645:
[----:B------:R-:W2:Y:S01]  /*a270*/  LDL R95, [R1+0x14] ;  /* 0x00001400015f7983 */ /* 0x000ea20000100800 */
[----:B------:R-:W-:-:S03]  /*a280*/  ULDC.U8 UR4, c[0x0][0x410] ;  /* 0x0001040000047ab9 */ /* 0x000fc60000000000 */
[----:B------:R-:W3:Y:S01]  /*a290*/  LDL R20, [R1+0x44] ;  /* 0x0000440001147983 */ /* 0x000ee20000100800 */
[----:B------:R-:W-:Y:S01]  /*a2a0*/  ISETP.NE.AND P0, PT, RZ, UR4, PT ;  /* 0x00000004ff007c0c */ /* 0x000fe2000bf05270 */
[----:B------:R-:W-:Y:S01]  /*a2b0*/  BSSY B0, `(.L_x_1647) ;  /* 0x00009af000007945 */ /* 0x000fe20003800000 */
[----:B--2---:R-:W-:-:S04]  /*a2c0*/  IMAD.IADD R0, R23, 0x1, R95 ;  /* 0x0000000117007824 */ /* 0x004fc800078e025f */
[----:B---3--:R-:W-:-:S07]  /*a2d0*/  IMAD R3, R20, 0x20, R0 ;  /* 0x0000002014037824 */ /* 0x008fce00078e0200 */
[----:B------:R-:W-:Y:S05]  /*a2e0*/  @!P0 BRA `(.L_x_1648) ;  /* 0x0000004c00248947 */ /* 0x000fea0003800000 */
[----:B------:R-:W0:Y:S01]  /*a2f0*/  LDC R21, c[0x0][0x448] ;  /* 0x00011200ff157b82 */ /* 0x000e220000000800 */
[----:B------:R-:W-:Y:S01]  /*a300*/  ULDC.64 UR4, c[0x0][0x3f8] ;  /* 0x0000fe0000047ab9 */ /* 0x000fe20000000a00 */
[----:B------:R-:W-:Y:S01]  /*a310*/  ULDC.64 UR6, c[0x0][0x408] ;  /* 0x0001020000067ab9 */ /* 0x000fe20000000a00 */
[----:B------:R-:W-:Y:S01]  /*a320*/  IMAD.MOV.U32 R32, RZ, RZ, R24 ;  /* 0x000000ffff207224 */ /* 0x000fe200078e0018 */
[----:B0-----:R-:W-:-:S13]  /*a330*/  ISETP.NE.AND P0, PT, R21, 0x1, PT ;  /* 0x000000011500780c */ /* 0x001fda0003f05270 */
[----:B------:R-:W0:Y:S08]  /*a340*/  @P0 LDC R4, c[0x0][0x44c] ;  /* 0x00011300ff040b82 */ /* 0x000e300000000800 */
[----:B------:R-:W1:Y:S01]  /*a350*/  @P0 LDC R5, c[0x0][0x450] ;  /* 0x00011400ff050b82 */ /* 0x000e620000000800 */
[----:B0-----:R-:W-:-:S05]  /*a360*/  @P0 IMAD.HI.U32 R4, R3, R4, RZ ;  /* 0x0000000403040227 */ /* 0x001fca00078e00ff */
[----:B-1----:R-:W-:Y:S01]  /*a370*/  @P0 SHF.R.U32.HI R3, RZ, R5, R4 ;  /* 0x00000005ff030219 */ /* 0x002fe20000011604 */
[----:B------:R-:W-:Y:S02]  /*a380*/  IMAD.MOV.U32 R4, RZ, RZ, R26 ;  /* 0x000000ffff047224 */ /* 0x000fe400078e001a */
[----:B------:R-:W-:Y:S01]  /*a390*/  IMAD.MOV.U32 R5, RZ, RZ, R29 ;  /* 0x000000ffff057224 */ /* 0x000fe200078e001d */
[----:B------:R-:W-:Y:S01]  /*a3a0*/  SHF.R.S32.HI R6, RZ, 0x1f, R3 ;  /* 0x0000001fff067819 */ /* 0x000fe20000011403 */
[----:B------:R-:W-:-:S04]  /*a3b0*/  IMAD.WIDE.U32 R32, R3, UR4, R32 ;  /* 0x0000000403207c25 */ /* 0x000fc8000f8e0020 */
[C---:B------:R-:W-:Y:S02]  /*a3c0*/  IMAD R8, R6.reuse, UR4, RZ ;  /* 0x0000000406087c24 */ /* 0x040fe4000f8e02ff */
[----:B------:R-:W-:Y:S02]  /*a3d0*/  IMAD R6, R6, UR6, RZ ;  /* 0x0000000606067c24 */ /* 0x000fe4000f8e02ff */
[C---:B------:R-:W-:Y:S01]  /*a3e0*/  IMAD R7, R3.reuse, UR5, R8 ;  /* 0x0000000503077c24 */ /* 0x040fe2000f8e0208 */
[----:B------:R-:W-:Y:S01]  /*a3f0*/  ULDC.64 UR4, c[0x0][0x3e8] ;  /* 0x0000fa0000047ab9 */ /* 0x000fe20000000a00 */
[C---:B------:R-:W-:Y:S01]  /*a400*/  IMAD.WIDE.U32 R4, R3.reuse, UR6, R4 ;  /* 0x0000000603047c25 */ /* 0x040fe2000f8e0004 */
[----:B------:R-:W-:Y:S01]  /*a410*/  LEA R31, P0, R32, UR4, 0x1 ;  /* 0x00000004201f7c11 */ /* 0x000fe2000f8008ff */
[----:B------:R-:W-:Y:S02]  /*a420*/  UMOV UR4, 0xffffffff ;  /* 0xffffffff00047882 */ /* 0x000fe40000000000 */
[----:B------:R-:W-:Y:S01]  /*a430*/  IMAD R9, R3, UR7, R6 ;  /* 0x0000000703097c24 */ /* 0x000fe2000f8e0206 */
[----:B------:R-:W-:Y:S01]  /*a440*/  ULDC.64 UR6, c[0x0][0x400] ;  /* 0x0001000000067ab9 */ /* 0x000fe20000000a00 */
[----:B------:R-:W-:Y:S01]  /*a450*/  IMAD.IADD R3, R33, 0x1, R7 ;  /* 0x0000000121037824 */ /* 0x000fe200078e0207 */
[----:B------:R-:W-:Y:S01]  /*a460*/  LEA R30, P1, R4, UR6, 0x1 ;  /* 0x00000006041e7c11 */ /* 0x000fe2000f8208ff */
[----:B------:R-:W-:-:S03]  /*a470*/  IMAD.IADD R33, R5, 0x1, R9 ;  /* 0x0000000105217824 */ /* 0x000fc600078e0209 */
[----:B------:R-:W-:Y:S02]  /*a480*/  LEA.HI.X R32, R32, UR5, R3, 0x1, P0 ;  /* 0x0000000520207c11 */ /* 0x000fe400080f0c03 */
[----:B------:R-:W-:Y:S01]  /*a490*/  LEA.HI.X R33, R4, UR7, R33, 0x1, P1 ;  /* 0x0000000704217c11 */ /* 0x000fe200088f0c21 */
[----:B------:R-:W-:Y:S06]  /*a4a0*/  BRA.DIV UR4, `(.L_x_1649) ;  /* 0x0000024204587947 */ /* 0x000fec000b800000 */
[----:B------:R0:W1:Y:S04]  /*a4b0*/  SHFL.IDX PT, R9, R32, RZ, 0x181f ;  /* 0x00181fff20097589 */ /* 0x00006800000e0000 */
[----:B------:R0:W2:Y:S04]  /*a4c0*/  SHFL.IDX PT, R8, R31, RZ, 0x181f ;  /* 0x00181fff1f087589 */ /* 0x0000a800000e0000 */
[----:B------:R0:W3:Y:S04]  /*a4d0*/  SHFL.IDX PT, R26, R33, RZ, 0x181f ;  /* 0x00181fff211a7589 */ /* 0x0000e800000e0000 */
[----:B------:R0:W4:Y:S02]  /*a4e0*/  SHFL.IDX PT, R5, R30, RZ, 0x181f ;  /* 0x00181fff1e057589 */ /* 0x00012400000e0000 */
.L_x_2037:
[----:B------:R-:W-:Y:S01]  /*a4f0*/  IMAD R3, R220, R21, RZ ;  /* 0x00000015dc037224 */ /* 0x000fe200078e02ff */
        /* <DEDUP_REMOVED lines=8> */
[----:B------:R-:W-:Y:S02]  /*a580*/  CS2R R72, SRZ ;  /* 0x0000000000487805 */ /* 0x000fe4000001ff00 */
[----:B------:R-:W-:-:S03]  /*a590*/  CS2R R76, SRZ ;  /* 0x00000000004c7805 */ /* 0x000fc6000001ff00 */
[----:B------:R-:W-:Y:S05]  /*a5a0*/  @P0 BRA `(.L_x_1651) ;  /* 0x0000000000bc0947 */ /* 0x000fea0003800000 */
[----:B------:R-:W3:Y:S01]  /*a5b0*/  LDL R4, [R1+0x70] ;  /* 0x0000700001047983 */ /* 0x000ee20000100800 */
[----:B------:R-:W-:-:S03]  /*a5c0*/  ULDC UR4, c[0x0][0x3f4] ;  /* 0x0000fd0000047ab9 */ /* 0x000fc60000000800 */
[----:B------:R-:W3:Y:S04]  /*a5d0*/  LDL R6, [R1+0x74] ;  /* 0x0000740001067983 */ /* 0x000ee80000100800 */
[----:B------:R-:W3:Y:S01]  /*a5e0*/  LDL R29, [R1+0x6c] ;  /* 0x00006c00011d7983 */ /* 0x000ee20000100800 */
[----:B------:R-:W-:Y:S02]  /*a5f0*/  ISETP.GE.AND P2, PT, R234, UR4, PT ;  /* 0x00000004ea007c0c */ /* 0x000fe4000bf46270 */
[----:B------:R-:W-:Y:S02]  /*a600*/  ISETP.GE.AND P1, PT, R233, UR4, PT ;  /* 0x00000004e9007c0c */ /* 0x000fe4000bf26270 */
[----:B------:R-:W-:Y:S02]  /*a610*/  ISETP.GE.AND P0, PT, R235, UR4, PT ;  /* 0x00000004eb007c0c */ /* 0x000fe4000bf06270 */
[----:B------:R-:W-:-:S07]  /*a620*/  ISETP.GE.AND P3, PT, R200, UR4, PT ;  /* 0x00000004c8007c0c */ /* 0x000fce000bf66270 */
[----:B------:R-:W-:-:S05]  /*a630*/  @!P2 IMAD.SHL.U32 R12, R234, 0x2, RZ ;  /* 0x00000002ea0ca824 */ /* 0x000fca00078e00ff */
[-C--:B--2---:R-:W-:Y:S01]  /*a640*/  @!P2 IADD3 R14, P4, R8, R12.reuse, RZ ;  /* 0x0000000c080ea210 */ /* 0x084fe20007f9e0ff */
[----:B------:R-:W-:Y:S01]  /*a650*/  @!P0 IMAD.SHL.U32 R27, R235, 0x2, RZ ;  /* 0x00000002eb1b8824 */ /* 0x000fe200078e00ff */
[----:B----4-:R-:W-:Y:S01]  /*a660*/  @!P2 IADD3 R12, P6, R5, R12, RZ ;  /* 0x0000000c050ca210 */ /* 0x010fe20007fde0ff */
[----:B---3--:R-:W-:Y:S02]  /*a670*/  @!P3 IMAD.MOV.U32 R7, RZ, RZ, R26 ;  /* 0x000000ffff07b224 */ /* 0x008fe400078e001a */
[----:B-1----:R-:W-:Y:S01]  /*a680*/  @!P3 IMAD.WIDE R20, R200, 0x2, R8 ;  /* 0x00000002c814b825 */ /* 0x002fe200078e0208 */
        /* <DEDUP_REMOVED lines=8> */
[----:B------:R-:W-:Y:S02]  /*a710*/  ULDC.64 UR6, c[0x0][0x208] ;  /* 0x0000820000067ab9 */ /* 0x000fe40000000a00 */
[----:B------:R1:W5:Y:S01]  /*a720*/  @!P3 LD.E.64 R74, desc[UR6][R20.64] ;  /* 0x00000006144ab980 */ /* 0x000362000c101b00 */
[C---:B------:R-:W-:Y:S01]  /*a730*/  @!P1 SHF.L.U64.HI R28, R233.reuse, 0x1, R4 ;  /* 0x00000001e91c9819 */ /* 0x040fe20000010204 */
[----:B------:R-:W-:Y:S01]  /*a740*/  @!P1 IMAD.SHL.U32 R4, R233, 0x2, RZ ;  /* 0x00000002e9049824 */ /* 0x000fe200078e00ff */
[----:B------:R-:W-:Y:S01]  /*a750*/  @!P2 SHF.L.U64.HI R11, R234, 0x1, R6 ;  /* 0x00000001ea0ba819 */ /* 0x000fe20000010206 */
[----:B------:R-:W-:-:S03]  /*a760*/  @!P3 IMAD.MOV.U32 R6, RZ, RZ, R5 ;  /* 0x000000ffff06b224 */ /* 0x000fc600078e0005 */
[----:B------:R-:W-:Y:S01]  /*a770*/  @!P1 IADD3 R10, P5, R8, R4, RZ ;  /* 0x00000004080a9210 */ /* 0x000fe20007fbe0ff */
[----:B------:R-:W-:Y:S02]  /*a780*/  @!P2 IMAD.X R15, R9, 0x1, R11, P4 ;  /* 0x00000001090fa824 */ /* 0x000fe400020e060b */
[----:B------:R-:W-:-:S04]  /*a790*/  @!P3 IMAD.WIDE R24, R200, 0x2, R6 ;  /* 0x00000002c818b825 */ /* 0x000fc800078e0206 */
[----:B------:R-:W-:Y:S01]  /*a7a0*/  @!P2 IMAD.X R13, R26, 0x1, R11, P6 ;  /* 0x000000011a0da824 */ /* 0x000fe200030e060b */
[-C--:B------:R-:W-:Y:S01]  /*a7b0*/  @!P0 IADD3 R6, P6, R8, R27.reuse, RZ ;  /* 0x0000001b08068210 */ /* 0x080fe20007fde0ff */
[----:B------:R-:W-:Y:S01]  /*a7c0*/  @!P1 IMAD.X R11, R9, 0x1, R28, P5 ;  /* 0x00000001090b9824 */ /* 0x000fe200028e061c */
[----:B------:R-:W-:Y:S01]  /*a7d0*/  @!P0 IADD3 R8, P5, R5, R27, RZ ;  /* 0x0000001b05088210 */ /* 0x000fe20007fbe0ff */
[----:B------:R1:W5:Y:S01]  /*a7e0*/  @!P3 LD.E.64 R76, desc[UR6][R24.64] ;  /* 0x00000006184cb980 */ /* 0x000362000c101b00 */
[----:B------:R-:W-:Y:S02]  /*a7f0*/  @!P0 SHF.L.U64.HI R27, R235, 0x1, R29 ;  /* 0x00000001eb1b8819 */ /* 0x000fe4000001021d */
[----:B------:R-:W-:Y:S01]  /*a800*/  @!P1 IADD3 R4, P4, R5, R4, RZ ;  /* 0x0000000405049210 */ /* 0x000fe20007f9e0ff */
[----:B------:R1:W5:Y:S02]  /*a810*/  @!P2 LD.E.64 R70, desc[UR6][R14.64] ;  /* 0x000000060e46a980 */ /* 0x000364000c101b00 */
[----:B------:R-:W-:-:S02]  /*a820*/  @!P0 IMAD.X R7, R9, 0x1, R27, P6 ;  /* 0x0000000109078824 */ /* 0x000fc400030e061b */
[C---:B------:R-:W-:Y:S01]  /*a830*/  @!P1 IMAD.X R5, R26.reuse, 0x1, R28, P4 ;  /* 0x000000011a059824 */ /* 0x040fe200020e061c */
[----:B------:R1:W5:Y:S01]  /*a840*/  @!P2 LD.E.64 R72, desc[UR6][R12.64] ;  /* 0x000000060c48a980 */ /* 0x000362000c101b00 */
[----:B------:R-:W-:-:S03]  /*a850*/  @!P0 IMAD.X R9, R26, 0x1, R27, P5 ;  /* 0x000000011a098824 */ /* 0x000fc600028e061b */
[----:B------:R1:W5:Y:S04]  /*a860*/  @!P1 LD.E.64 R66, desc[UR6][R10.64] ;  /* 0x000000060a429980 */ /* 0x000368000c101b00 */
[----:B------:R1:W5:Y:S04]  /*a870*/  @!P1 LD.E.64 R68, desc[UR6][R4.64] ;  /* 0x0000000604449980 */ /* 0x000368000c101b00 */
[----:B------:R1:W5:Y:S04]  /*a880*/  @!P0 LD.E.64 R62, desc[UR6][R6.64] ;  /* 0x00000006063e8980 */ /* 0x000368000c101b00 */
[----:B------:R1:W5:Y:S02]  /*a890*/  @!P0 LD.E.64 R64, desc[UR6][R8.64] ;  /* 0x0000000608408980 */ /* 0x000364000c101b00 */
.L_x_1651:
[----:B------:R-:W-:Y:S05]  /*a8a0*/  BSYNC B1 ;  /* 0x0000000000017941 */ /* 0x000fea0003800000 */
.L_x_1650:
[----:B-1---5:R-:W-:Y:S01]  /*a8b0*/  IMAD.MOV.U32 R4, RZ, RZ, R62 ;  /* 0x000000ffff047224 */ /* 0x022fe200078e003e */
[----:B------:R-:W-:Y:S01]  /*a8c0*/  UMOV UR4, 0xffffffff ;  /* 0xffffffff00047882 */ /* 0x000fe20000000000 */
[----:B----4-:R-:W-:Y:S01]  /*a8d0*/  IMAD.MOV.U32 R5, RZ, RZ, R63 ;  /* 0x000000ffff057224 */ /* 0x010fe200078e003f */
[----:B------:R-:W-:Y:S01]  /*a8e0*/  CS2R R46, SRZ ;  /* 0x00000000002e7805 */ /* 0x000fe2000001ff00 */
[----:B------:R-:W-:Y:S01]  /*a8f0*/  IMAD.MOV.U32 R6, RZ, RZ, R66 ;  /* 0x000000ffff067224 */ /* 0x000fe200078e0042 */
[----:B------:R-:W-:Y:S01]  /*a900*/  PRMT R98, R98, 0x5410, R4 ;  /* 0x0000541062627816 */ /* 0x000fe20000000004 */
[----:B------:R-:W-:Y:S01]  /*a910*/  IMAD.MOV.U32 R7, RZ, RZ, R67 ;  /* 0x000000ffff077224 */ /* 0x000fe200078e0043 */
[----:B------:R-:W-:Y:S01]  /*a920*/  PRMT R99, R5, 0x7610, R99 ;  /* 0x0000761005637816 */ /* 0x000fe20000000063 */
[----:B------:R-:W-:Y:S02]  /*a930*/  IMAD.MOV.U32 R4, RZ, RZ, R70 ;  /* 0x000000ffff047224 */ /* 0x000fe400078e0046 */
[----:B------:R-:W-:Y:S01]  /*a940*/  IMAD.MOV.U32 R5, RZ, RZ, R71 ;  /* 0x000000ffff057224 */ /* 0x000fe200078e0047 */
[----:B------:R-:W-:Y:S01]  /*a950*/  PRMT R110, R6, 0x5410, R7 ;  /* 0x00005410066e7816 */ /* 0x000fe20000000007 */
[----:B------:R-:W-:-:S02]  /*a960*/  IMAD.MOV.U32 R6, RZ, RZ, R74 ;  /* 0x000000ffff067224 */ /* 0x000fc400078e004a */
        /* <DEDUP_REMOVED lines=10> */
[----:B------:R-:W-:-:S02]  /*aa10*/  IMAD.MOV.U32 R4, RZ, RZ, R72 ;  /* 0x000000ffff047224 */ /* 0x000fc400078e0048 */
[----:B------:R-:W-:Y:S01]  /*aa20*/  IMAD.MOV.U32 R5, RZ, RZ, R73 ;  /* 0x000000ffff057224 */ /* 0x000fe200078e0049 */
[----:B------:R-:W-:Y:S01]  /*aa30*/  PRMT R109, R6, 0x5410, R7 ;  /* 0x00005410066d7816 */ /* 0x000fe20000000007 */
[----:B------:R-:W-:Y:S02]  /*aa40*/  IMAD.MOV.U32 R6, RZ, RZ, R76 ;  /* 0x000000ffff067224 */ /* 0x000fe400078e004c */
[----:B------:R-:W-:Y:S01]  /*aa50*/  IMAD.MOV.U32 R7, RZ, RZ, R77 ;  /* 0x000000ffff077224 */ /* 0x000fe200078e004d */
[----:B------:R-:W-:Y:S02]  /*aa60*/  PRMT R113, R113, 0x5410, R5 ;  /* 0x0000541071717816 */ /* 0x000fe40000000005 */
[----:B------:R-:W-:Y:S02]  /*aa70*/  PRMT R112, R6, 0x5410, R4 ;  /* 0x0000541006707816 */ /* 0x000fe40000000004 */
[----:B------:R-:W-:Y:S01]  /*aa80*/  PRMT R94, R7, 0x7610, R94 ;  /* 0x00007610075e7816 */ /* 0x000fe2000000005e */
[----:B------:R-:W-:Y:S06]  /*aa90*/  BRA.DIV UR4, `(.L_x_1652) ;  /* 0x0000023e04507947 */ /* 0x000fec000b800000 */
[----:B------:R1:W4:Y:S04]  /*aaa0*/  SHFL.IDX PT, R9, R32, 0x1, 0x181f ;  /* 0x00381f0020097f89 */ /* 0x00032800000e0000 */
[----:B--2---:R1:W2:Y:S04]  /*aab0*/  SHFL.IDX PT, R8, R31, 0x1, 0x181f ;  /* 0x00381f001f087f89 */ /* 0x0042a800000e0000 */
[----:B---3--:R1:W3:Y:S04]  /*aac0*/  SHFL.IDX PT, R26, R33, 0x1, 0x181f ;  /* 0x00381f00211a7f89 */ /* 0x0082e800000e0000 */
[----:B------:R1:W0:Y:S02]  /*aad0*/  SHFL.IDX PT, R5, R30, 0x1, 0x181f ;  /* 0x00381f001e057f89 */ /* 0x00022400000e0000 */
.L_x_2043:
[----:B------:R-:W-:Y:S01]  /*aae0*/  VIADD R4, R0, 0x20 ;  /* 0x0000002000047836 */ /* 0x000fe20000000000 */
        /* <DEDUP_REMOVED lines=10> */
[----:B------:R-:W3:Y:S01]  /*ab90*/  LDL R7, [R1+0x74] ;  /* 0x0000740001077983 */ /* 0x000ee20000100800 */
[----:B------:R-:W-:-:S03]  /*aba0*/  ULDC UR4, c[0x0][0x3f4] ;  /* 0x0000fd0000047ab9 */ /* 0x000fc60000000800 */
[----:B------:R-:W3:Y:S04]  /*abb0*/  LDL R6, [R1+0x70] ;  /* 0x0000700001067983 */ /* 0x000ee80000100800 */
[----:B------:R-:W3:Y:S01]  /*abc0*/  LDL R29, [R1+0x6c] ;  /* 0x00006c00011d7983 */ /* 0x000ee20000100800 */
[----:B------:R-:W-:Y:S02]  /*abd0*/  ISETP.GE.AND P2, PT, R234, UR4, PT ;  /* 0x00000004ea007c0c */ /* 0x000fe4000bf46270 */
[----:B------:R-:W-:Y:S02]  /*abe0*/  CS2R R58, SRZ ;  /* 0x00000000003a7805 */ /* 0x000fe4000001ff00 */
[----:B------:R-:W-:Y:S02]  /*abf0*/  ISETP.GE.AND P1, PT, R233, UR4, PT ;  /* 0x00000004e9007c0c */ /* 0x000fe4000bf26270 */
[----:B------:R-:W-:-:S02]  /*ac00*/  CS2R R60, SRZ ;  /* 0x00000000003c7805 */ /* 0x000fc4000001ff00 */
[----:B------:R-:W-:Y:S01]  /*ac10*/  ISETP.GE.AND P0, PT, R235, UR4, PT ;  /* 0x00000004eb007c0c */ /* 0x000fe2000bf06270 */
[----:B------:R-:W-:Y:S01]  /*ac20*/  ULDC.64 UR6, c[0x0][0x208] ;  /* 0x0000820000067ab9 */ /* 0x000fe20000000a00 */
[----:B------:R-:W-:-:S03]  /*ac30*/  ISETP.GE.AND P3, PT, R200, UR4, PT ;  /* 0x00000004c8007c0c */ /* 0x000fc6000bf66270 */
[----:B------:R-:W-:-:S04]  /*ac40*/  @!P2 IMAD.SHL.U32 R12, R234, 0x2, RZ ;  /* 0x00000002ea0ca824 */ /* 0x000fc800078e00ff */
[----:B------:R-:W-:-:S04]  /*ac50*/  @!P1 IMAD.SHL.U32 R4, R233, 0x2, RZ ;  /* 0x00000002e9049824 */ /* 0x000fc800078e00ff */
[----:B------:R-:W-:Y:S01]  /*ac60*/  @!P0 IMAD.SHL.U32 R28, R235, 0x2, RZ ;  /* 0x00000002eb1c8824 */ /* 0x000fe200078e00ff */
[-C--:B--2---:R-:W-:Y:S01]  /*ac70*/  @!P2 IADD3 R14, P4, R8, R12.reuse, RZ ;  /* 0x0000000c080ea210 */ /* 0x084fe20007f9e0ff */
[----:B----4-:R-:W-:Y:S01]  /*ac80*/  @!P3 IMAD.WIDE R20, R200, 0x2, R8 ;  /* 0x00000002c814b825 */ /* 0x010fe200078e0208 */
[----:B0-----:R-:W-:Y:S02]  /*ac90*/  @!P2 IADD3 R12, P6, R5, R12, RZ ;  /* 0x0000000c050ca210 */ /* 0x001fe40007fde0ff */
[----:B------:R-:W-:Y:S02]  /*aca0*/  @!P1 IADD3 R10, P5, R8, R4, RZ ;  /* 0x00000004080a9210 */ /* 0x000fe40007fbe0ff */
[----:B------:R-:W-:Y:S02]  /*acb0*/  CS2R R54, SRZ ;  /* 0x0000000000367805 */ /* 0x000fe4000001ff00 */
[----:B------:R-:W-:Y:S02]  /*acc0*/  CS2R R56, SRZ ;  /* 0x0000000000387805 */ /* 0x000fe4000001ff00 */
[----:B------:R-:W-:-:S02]  /*acd0*/  CS2R R50, SRZ ;  /* 0x0000000000327805 */ /* 0x000fc4000001ff00 */
[----:B------:R-:W-:Y:S02]  /*ace0*/  CS2R R52, SRZ ;  /* 0x0000000000347805 */ /* 0x000fe4000001ff00 */
[----:B------:R-:W-:Y:S02]  /*acf0*/  CS2R R46, SRZ ;  /* 0x00000000002e7805 */ /* 0x000fe4000001ff00 */
[----:B------:R-:W-:Y:S01]  /*ad00*/  CS2R R48, SRZ ;  /* 0x0000000000307805 */ /* 0x000fe2000001ff00 */
[----:B------:R0:W5:Y:S01]  /*ad10*/  @!P3 LD.E.64 R58, desc[UR6][R20.64] ;  /* 0x00000006143ab980 */ /* 0x000162000c101b00 */
[----:B---3--:R-:W-:Y:S01]  /*ad20*/  @!P2 SHF.L.U64.HI R11, R234, 0x1, R7 ;  /* 0x00000001ea0ba819 */ /* 0x008fe20000010207 */
[----:B------:R-:W-:Y:S01]  /*ad30*/  @!P3 IMAD.MOV.U32 R7, RZ, RZ, R26 ;  /* 0x000000ffff07b224 */ /* 0x000fe200078e001a */
[----:B------:R-:W-:Y:S01]  /*ad40*/  @!P1 SHF.L.U64.HI R27, R233, 0x1, R6 ;  /* 0x00000001e91b9819 */ /* 0x000fe20000010206 */
[----:B------:R-:W-:Y:S02]  /*ad50*/  @!P3 IMAD.MOV.U32 R6, RZ, RZ, R5 ;  /* 0x000000ffff06b224 */ /* 0x000fe400078e0005 */
[----:B------:R-:W-:Y:S01]  /*ad60*/  @!P2 IMAD.X R15, R9, 0x1, R11, P4 ;  /* 0x00000001090fa824 */ /* 0x000fe200020e060b */
[----:B------:R-:W-:Y:S01]  /*ad70*/  @!P1 IADD3 R4, P4, R5, R4, RZ ;  /* 0x0000000405049210 */ /* 0x000fe20007f9e0ff */
[----:B------:R-:W-:-:S03]  /*ad80*/  @!P3 IMAD.WIDE R24, R200, 0x2, R6 ;  /* 0x00000002c818b825 */ /* 0x000fc600078e0206 */
[----:B------:R0:W5:Y:S01]  /*ad90*/  @!P2 LD.E.64 R54, desc[UR6][R14.64] ;  /* 0x000000060e36a980 */ /* 0x000162000c101b00 */
[----:B------:R-:W-:Y:S01]  /*ada0*/  @!P2 IMAD.X R13, R26, 0x1, R11, P6 ;  /* 0x000000011a0da824 */ /* 0x000fe200030e060b */
[-C--:B------:R-:W-:Y:S01]  /*adb0*/  @!P0 IADD3 R6, P6, R8, R28.reuse, RZ ;  /* 0x0000001c08068210 */ /* 0x080fe20007fde0ff */
[----:B------:R-:W-:Y:S01]  /*adc0*/  @!P1 IMAD.X R11, R9, 0x1, R27, P5 ;  /* 0x00000001090b9824 */ /* 0x000fe200028e061b */
[----:B------:R-:W-:Y:S01]  /*add0*/  @!P0 IADD3 R8, P5, R5, R28, RZ ;  /* 0x0000001c05088210 */ /* 0x000fe20007fbe0ff */
[----:B------:R0:W5:Y:S01]  /*ade0*/  @!P3 LD.E.64 R60, desc[UR6][R24.64] ;  /* 0x00000006183cb980 */ /* 0x000162000c101b00 */
[----:B------:R-:W-:Y:S01]  /*adf0*/  @!P0 SHF.L.U64.HI R28, R235, 0x1, R29 ;  /* 0x00000001eb1c8819 */ /* 0x000fe2000001021d */
[----:B------:R-:W-:Y:S02]  /*ae00*/  @!P1 IMAD.X R5, R26, 0x1, R27, P4 ;  /* 0x000000011a059824 */ /* 0x000fe400020e061b */
[----:B------:R0:W5:Y:S02]  /*ae10*/  @!P2 LD.E.64 R56, desc[UR6][R12.64] ;  /* 0x000000060c38a980 */ /* 0x000164000c101b00 */
[----:B------:R-:W-:-:S02]  /*ae20*/  @!P0 IMAD.X R7, R9, 0x1, R28, P6 ;  /* 0x0000000109078824 */ /* 0x000fc400030e061c */
[----:B------:R-:W-:Y:S01]  /*ae30*/  @!P0 IMAD.X R9, R26, 0x1, R28, P5 ;  /* 0x000000011a098824 */ /* 0x000fe200028e061c */
[----:B------:R0:W5:Y:S04]  /*ae40*/  @!P1 LD.E.64 R50, desc[UR6][R10.64] ;  /* 0x000000060a329980 */ /* 0x000168000c101b00 */
[----:B------:R0:W5:Y:S04]  /*ae50*/  @!P1 LD.E.64 R52, desc[UR6][R4.64] ;  /* 0x0000000604349980 */ /* 0x000168000c101b00 */
[----:B------:R0:W5:Y:S04]  /*ae60*/  @!P0 LD.E.64 R46, desc[UR6][R6.64] ;  /* 0x00000006062e8980 */ /* 0x000168000c101b00 */
[----:B------:R0:W5:Y:S02]  /*ae70*/  @!P0 LD.E.64 R48, desc[UR6][R8.64] ;  /* 0x0000000608308980 */ /* 0x000164000c101b00 */
.L_x_1654:
[----:B------:R-:W-:Y:S05]  /*ae80*/  BSYNC B1 ;  /* 0x0000000000017941 */ /* 0x000fea0003800000 */
.L_x_1653:
[----:B0----5:R-:W-:Y:S01]  /*ae90*/  IMAD.MOV.U32 R4, RZ, RZ, R46 ;  /* 0x000000ffff047224 */ /* 0x021fe200078e002e */
[----:B------:R-:W-:Y:S01]  /*aea0*/  UMOV UR4, 0xffffffff ;  /* 0xffffffff00047882 */ /* 0x000fe20000000000 */
[----:B------:R-:W-:Y:S02]  /*aeb0*/  IMAD.MOV.U32 R5, RZ, RZ, R47 ;  /* 0x000000ffff057224 */ /* 0x000fe400078e002f */
[----:B------:R-:W-:Y:S02]  /*aec0*/  IMAD.MOV.U32 R6, RZ, RZ, R50 ;  /* 0x000000ffff067224 */ /* 0x000fe400078e0032 */
        /* <DEDUP_REMOVED lines=11> */
[----:B------:R-:W-:Y:S01]  /*af80*/  PRMT R106, R6, 0x5410, R7 ;  /* 0x00005410066a7816 */ /* 0x000fe20000000007 */
        /* <DEDUP_REMOVED lines=9> */
[----:B------:R-:W-:-:S04]  /*b020*/  PRMT R104, R4, 0x5410, R5 ;  /* 0x0000541004687816 */ /* 0x000fc80000000005 */
[----:B------:R-:W-:Y:S01]  /*b030*/  PRMT R107, R6, 0x5410, R7 ;  /* 0x00005410066b7816 */ /* 0x000fe20000000007 */
[----:B------:R-:W-:Y:S06]  /*b040*/  BRA.DIV UR4, `(.L_x_1655) ;  /* 0x0000023a04587947 */ /* 0x000fec000b800000 */
[----:B----4-:R0:W4:Y:S04]  /*b050*/  SHFL.IDX PT, R9, R32, 0x2, 0x181f ;  /* 0x00581f0020097f89 */ /* 0x01012800000e0000 */
[----:B--2---:R0:W2:Y:S04]  /*b060*/  SHFL.IDX PT, R8, R31, 0x2, 0x181f ;  /* 0x00581f001f087f89 */ /* 0x0040a800000e0000 */
[----:B------:R0:W0:Y:S04]  /*b070*/  SHFL.IDX PT, R78, R33, 0x2, 0x181f ;  /* 0x00581f00214e7f89 */ /* 0x00002800000e0000 */
[----:B------:R0:W0:Y:S02]  /*b080*/  SHFL.IDX PT, R5, R30, 0x2, 0x181f ;  /* 0x00581f001e057f89 */ /* 0x00002400000e0000 */
.L_x_2049:
[----:B------:R-:W-:Y:S01]  /*b090*/  VIADD R4, R0, 0x40 ;  /* 0x0000004000047836 */ /* 0x000fe20000000000 */
[----:B------:R-:W-:Y:S01]  /*b0a0*/  BSSY B1, `(.L_x_1656) ;  /* 0x000003a000017945 */ /* 0x000fe20003800000 */
[----:B------:R-:W-:Y:S02]  /*b0b0*/  CS2R R28, SRZ ;  /* 0x00000000001c7805 */ /* 0x000fe4000001ff00 */
[----:B------:R-:W-:Y:S02]  /*b0c0*/  CS2R R34, SRZ ;  /* 0x0000000000227805 */ /* 0x000fe4000001ff00 */
[----:B------:R-:W-:Y:S02]  /*b0d0*/  CS2R R38, SRZ ;  /* 0x0000000000267805 */ /* 0x000fe4000001ff00 */
[----:B------:R-:W-:Y:S02]  /*b0e0*/  ISETP.GE.AND P0, PT, R4, R3, PT ;  /* 0x000000030400720c */ /* 0x000fe40003f06270 */
[----:B------:R-:W-:-:S02]  /*b0f0*/  CS2R R42, SRZ ;  /* 0x00000000002a7805 */ /* 0x000fc4000001ff00 */
[----:B---3--:R-:W-:Y:S02]  /*b100*/  CS2R R26, SRZ ;  /* 0x00000000001a7805 */ /* 0x008fe4000001ff00 */
        /* <DEDUP_REMOVED lines=38> */
[--C-:B------:R-:W-:Y:S01]  /*b370*/  @!P1 IMAD.X R11, R9, 0x1, R26.reuse, P5 ;  /* 0x00000001090b9824 */ /* 0x100fe200028e061a */
[----:B------:R-:W-:Y:S01]  /*b380*/  @!P0 IADD3 R8, P5, R5, R27, RZ ;  /* 0x0000001b05088210 */ /* 0x000fe20007fbe0ff */
[----:B------:R0:W5:Y:S01]  /*b390*/  @!P3 LD.E.64 R44, desc[UR6][R24.64] ;  /* 0x00000006182cb980 */ /* 0x000162000c101b00 */
[----:B------:R-:W-:Y:S01]  /*b3a0*/  @!P0 SHF.L.U64.HI R27, R235, 0x1, R79 ;  /* 0x00000001eb1b8819 */ /* 0x000fe2000001024f */
[----:B------:R-:W-:Y:S02]  /*b3b0*/  @!P1 IMAD.X R5, R78, 0x1, R26, P4 ;  /* 0x000000014e059824 */ /* 0x000fe400020e061a */
[----:B------:R0:W5:Y:S02]  /*b3c0*/  @!P2 LD.E.64 R40, desc[UR6][R12.64] ;  /* 0x000000060c28a980 */ /* 0x000164000c101b00 */
[----:B------:R-:W-:-:S02]  /*b3d0*/  @!P0 IMAD.X R7, R9, 0x1, R27, P6 ;  /* 0x0000000109078824 */ /* 0x000fc400030e061b */
[----:B------:R-:W-:Y:S01]  /*b3e0*/  @!P0 IMAD.X R9, R78, 0x1, R27, P5 ;  /* 0x000000014e098824 */ /* 0x000fe200028e061b */
[----:B------:R-:W-:Y:S01]  /*b3f0*/  CS2R R26, SRZ ;  /* 0x00000000001a7805 */ /* 0x000fe2000001ff00 */
[----:B------:R0:W5:Y:S04]  /*b400*/  @!P1 LD.E.64 R34, desc[UR6][R10.64] ;  /* 0x000000060a229980 */ /* 0x000168000c101b00 */
[----:B------:R0:W5:Y:S04]  /*b410*/  @!P1 LD.E.64 R36, desc[UR6][R4.64] ;  /* 0x0000000604249980 */ /* 0x000168000c101b00 */
[----:B------:R0:W5:Y:S04]  /*b420*/  @!P0 LD.E.64 R28, desc[UR6][R6.64] ;  /* 0x00000006061c8980 */ /* 0x000168000c101b00 */
[----:B------:R0:W5:Y:S02]  /*b430*/  @!P0 LD.E.64 R26, desc[UR6][R8.64] ;  /* 0x00000006081a8980 */ /* 0x000164000c101b00 */
.L_x_1657:
[----:B------:R-:W-:Y:S05]  /*b440*/  BSYNC B1 ;  /* 0x0000000000017941 */ /* 0x000fea0003800000 */
.L_x_1656:
[----:B0----5:R-:W-:Y:S01]  /*b450*/  IMAD.MOV.U32 R4, RZ, RZ, R28 ;  /* 0x000000ffff047224 */ /* 0x021fe200078e001c */
[----:B------:R-:W-:Y:S01]  /*b460*/  UMOV UR4, 0xffffffff ;  /* 0xffffffff00047882 */ /* 0x000fe20000000000 */
[----:B------:R-:W-:Y:S02]  /*b470*/  IMAD.MOV.U32 R5, RZ, RZ, R29 ;  /* 0x000000ffff057224 */ /* 0x000fe400078e001d */
[----:B------:R-:W-:Y:S02]  /*b480*/  IMAD.MOV.U32 R6, RZ, RZ, R34 ;  /* 0x000000ffff067224 */ /* 0x000fe400078e0022 */
        /* <DEDUP_REMOVED lines=20> */
[----:B------:R-:W-:-:S03]  /*b5d0*/  IMAD.MOV.U32 R7, RZ, RZ, R40 ;  /* 0x000000ffff077224 */ /* 0x000fc600078e0028 */
[----:B------:R-:W-:Y:S02]  /*b5e0*/  PRMT R102, R4, 0x7610, R102 ;  /* 0x0000761004667816 */ /* 0x000fe40000000066 */
[----:B------:R-:W-:Y:S02]  /*b5f0*/  CS2R R4, SRZ ;  /* 0x0000000000047805 */ /* 0x000fe4000001ff00 */
[----:B------:R-:W-:Y:S01]  /*b600*/  PRMT R90, R7, 0x5410, R6 ;  /* 0x00005410075a7816 */ /* 0x000fe20000000006 */
[----:B------:R-:W-:Y:S06]  /*b610*/  BRA.DIV UR4, `(.L_x_1658) ;  /* 0x0000023604587947 */ /* 0x000fec000b800000 */
[----:B------:R0:W3:Y:S04]  /*b620*/  SHFL.IDX PT, R79, R32, 0x3, 0x181f ;  /* 0x00781f00204f7f89 */ /* 0x0000e800000e0000 */
[----:B----4-:R0:W4:Y:S04]  /*b630*/  SHFL.IDX PT, R9, R31, 0x3, 0x181f ;  /* 0x00781f001f097f89 */ /* 0x01012800000e0000 */
[----:B------:R0:W0:Y:S04]  /*b640*/  SHFL.IDX PT, R80, R33, 0x3, 0x181f ;  /* 0x00781f0021507f89 */ /* 0x00002800000e0000 */
[----:B------:R0:W0:Y:S02]  /*b650*/  SHFL.IDX PT, R78, R30, 0x3, 0x181f ;  /* 0x00781f001e4e7f89 */ /* 0x00002400000e0000 */
.L_x_2055:
[----:B------:R-:W5:Y:S01]  /*b660*/  LDL R6, [R1+0x54] ;  /* 0x0000540001067983 */ /* 0x000f620000100800 */
[----:B------:R-:W-:Y:S01]  /*b670*/  VIADD R0, R0, 0x60 ;  /* 0x0000006000007836 */ /* 0x000fe20000000000 */
[----:B------:R-:W-:Y:S01]  /*b680*/  BSSY B1, `(.L_x_1659) ;  /* 0x000003f000017945 */ /* 0x000fe20003800000 */
[----:B------:R-:W-:Y:S02]  /*b690*/  CS2R R12, SRZ ;  /* 0x00000000000c7805 */ /* 0x000fe4000001ff00 */
[----:B------:R-:W-:Y:S02]  /*b6a0*/  CS2R R20, SRZ ;  /* 0x0000000000147805 */ /* 0x000fe4000001ff00 */
[----:B01----:R-:W-:Y:S02]  /*b6b0*/  CS2R R30, SRZ ;  /* 0x00000000001e7805 */ /* 0x003fe4000001ff00 */
[----:B------:R-:W-:Y:S02]  /*b6c0*/  ISETP.GE.AND P0, PT, R0, R3, PT ;  /* 0x000000030000720c */ /* 0x000fe40003f06270 */
[----:B------:R-:W-:-:S02]  /*b6d0*/  CS2R R14, SRZ ;  /* 0x00000000000e7805 */ /* 0x000fc4000001ff00 */
[----:B------:R-:W-:Y:S02]  /*b6e0*/  CS2R R24, SRZ ;  /* 0x0000000000187805 */ /* 0x000fe4000001ff00 */
[----:B------:R-:W-:Y:S02]  /*b6f0*/  CS2R R32, SRZ ;  /* 0x0000000000207805 */ /* 0x000fe4000001ff00 */
[----:B-----5:R-:W-:-:S04]  /*b700*/  LEA.HI R81, R6, R6, RZ, 0x1 ;  /* 0x0000000606517211 */ /* 0x020fc800078f08ff */
[----:B------:R-:W-:-:S05]  /*b710*/  LOP3.LUT R81, R81, 0xfffffffe, RZ, 0xc0, !PT ;  /* 0xfffffffe51517812 */ /* 0x000fca00078ec0ff */
[----:B------:R-:W-:Y:S01]  /*b720*/  IMAD.IADD R81, R6, 0x1, -R81 ;  /* 0x0000000106517824 */ /* 0x000fe200078e0a51 */
[----:B------:R-:W-:-:S04]  /*b730*/  CS2R R6, SRZ ;  /* 0x0000000000067805 */ /* 0x000fc8000001ff00 */
[----:B------:R-:W-:Y:S01]  /*b740*/  SHF.L.U32 R81, R81, 0x1f, RZ ;  /* 0x0000001f51517819 */ /* 0x000fe200000006ff */
[----:B------:R-:W-:Y:S06]  /*b750*/  @P0 BRA `(.L_x_1660) ;  /* 0x0000000000c40947 */ /* 0x000fec0003800000 */
[----:B--2---:R-:W2:Y:S01]  /*b760*/  LDL R8, [R1+0x70] ;  /* 0x0000700001087983 */ /* 0x004ea20000100800 */
[----:B------:R-:W-:-:S03]  /*b770*/  ULDC UR4, c[0x0][0x3f4] ;  /* 0x0000fd0000047ab9 */ /* 0x000fc60000000800 */
[----:B------:R-:W2:Y:S04]  /*b780*/  LDL R10, [R1+0x74] ;  /* 0x00007400010a7983 */ /* 0x000ea80000100800 */
[----:B------:R-:W2:Y:S01]  /*b790*/  LDL R86, [R1+0x6c] ;  /* 0x00006c0001567983 */ /* 0x000ea20000100800 */
[----:B------:R-:W-:Y:S02]  /*b7a0*/  ISETP.GE.AND P2, PT, R234, UR4, PT ;  /* 0x00000004ea007c0c */ /* 0x000fe4000bf46270 */
[----:B------:R-:W-:Y:S02]  /*b7b0*/  ISETP.GE.AND P1, PT, R233, UR4, PT ;  /* 0x00000004e9007c0c */ /* 0x000fe4000bf26270 */
[----:B------:R-:W-:Y:S02]  /*b7c0*/  ISETP.GE.AND P3, PT, R200, UR4, PT ;  /* 0x00000004c8007c0c */ /* 0x000fe4000bf66270 */
[----:B------:R-:W-:-:S07]  /*b7d0*/  ISETP.GE.AND P0, PT, R235, UR4, PT ;  /* 0x00000004eb007c0c */ /* 0x000fce000bf06270 */
[----:B------:R-:W-:Y:S01]  /*b7e0*/  @!P2 IMAD.SHL.U32 R6, R234, 0x2, RZ ;  /* 0x00000002ea06a824 */ /* 0x000fe200078e00ff */
[----:B------:R-:W-:-:S03]  /*b7f0*/  CS2R R32, SRZ ;  /* 0x0000000000207805 */ /* 0x000fc6000001ff00 */
[----:B------:R-:W-:Y:S01]  /*b800*/  @!P3 IMAD.MOV.U32 R11, RZ, RZ, R80 ;  /* 0x000000ffff0bb224 */ /* 0x000fe200078e0050 */
[-C--:B----4-:R-:W-:Y:S02]  /*b810*/  @!P2 IADD3 R12, P4, R9, R6.reuse, RZ ;  /* 0x00000006090ca210 */ /* 0x090fe40007f9e0ff */
[----:B------:R-:W-:Y:S01]  /*b820*/  @!P2 IADD3 R6, P6, R78, R6, RZ ;  /* 0x000000064e06a210 */ /* 0x000fe20007fde0ff */
[----:B------:R-:W-:Y:S01]  /*b830*/  @!P0 IMAD.SHL.U32 R24, R235, 0x2, RZ ;  /* 0x00000002eb188824 */ /* 0x000fe200078e00ff */
[----:B------:R-:W-:Y:S01]  /*b840*/  ULDC.64 UR6, c[0x0][0x208] ;  /* 0x0000820000067ab9 */ /* 0x000fe20000000a00 */
[----:B------:R-:W-:Y:S02]  /*b850*/  @!P3 IMAD.MOV.U32 R14, RZ, RZ, R9 ;  /* 0x000000ffff0eb224 */ /* 0x000fe400078e0009 */
[----:B---3--:R-:W-:Y:S01]  /*b860*/  @!P3 IMAD.MOV.U32 R15, RZ, RZ, R79 ;  /* 0x000000ffff0fb224 */ /* 0x008fe200078e004f */
[----:B------:R-:W-:Y:S01]  /*b870*/  CS2R R30, SRZ ;  /* 0x00000000001e7805 */ /* 0x000fe2000001ff00 */
[----:B------:R-:W-:-:S05]  /*b880*/  @!P3 IMAD.WIDE R14, R200, 0x2, R14 ;  /* 0x00000002c80eb825 */ /* 0x000fca00078e020e */
[----:B------:R0:W5:Y:S02]  /*b890*/  @!P3 LD.E.64 R30, desc[UR6][R14.64] ;  /* 0x000000060e1eb980 */ /* 0x000164000c101b00 */
[----:B0-----:R-:W-:Y:S02]  /*b8a0*/  CS2R R14, SRZ ;  /* 0x00000000000e7805 */ /* 0x001fe4000001ff00 */
[C---:B--2---:R-:W-:Y:S01]  /*b8b0*/  @!P1 SHF.L.U64.HI R0, R233.reuse, 0x1, R8 ;  /* 0x00000001e9009819 */ /* 0x044fe20000010208 */
[----:B------:R-:W-:Y:S01]  /*b8c0*/  @!P1 IMAD.SHL.U32 R8, R233, 0x2, RZ ;  /* 0x00000002e9089824 */ /* 0x000fe200078e00ff */
[----:B------:R-:W-:Y:S01]  /*b8d0*/  @!P2 SHF.L.U64.HI R5, R234, 0x1, R10 ;  /* 0x00000001ea05a819 */ /* 0x000fe2000001020a */
[----:B------:R-:W-:-:S03]  /*b8e0*/  @!P3 IMAD.MOV.U32 R10, RZ, RZ, R78 ;  /* 0x000000ffff0ab224 */ /* 0x000fc600078e004e */
[----:B------:R-:W-:Y:S01]  /*b8f0*/  @!P1 IADD3 R4, P5, R9, R8, RZ ;  /* 0x0000000809049210 */ /* 0x000fe20007fbe0ff */
[----:B------:R-:W-:-:S04]  /*b900*/  @!P3 IMAD.WIDE R20, R200, 0x2, R10 ;  /* 0x00000002c814b825 */ /* 0x000fc800078e020a */
[--C-:B------:R-:W-:Y:S01]  /*b910*/  @!P2 IMAD.X R13, R79, 0x1, R5.reuse, P4 ;  /* 0x000000014f0da824 */ /* 0x100fe200020e0605 */
[----:B------:R-:W-:Y:S01]  /*b920*/  @!P1 IADD3 R8, P4, R78, R8, RZ ;  /* 0x000000084e089210 */ /* 0x000fe20007f9e0ff */
[----:B------:R-:W-:Y:S01]  /*b930*/  @!P2 IMAD.X R7, R80, 0x1, R5, P6 ;  /* 0x000000015007a824 */ /* 0x000fe200030e0605 */
[-C--:B------:R-:W-:Y:S01]  /*b940*/  @!P0 IADD3 R10, P6, R9, R24.reuse, RZ ;  /* 0x00000018090a8210 */ /* 0x080fe20007fde0ff */
[----:B------:R-:W-:Y:S01]  /*b950*/  @!P1 IMAD.X R5, R79, 0x1, R0, P5 ;  /* 0x000000014f059824 */ /* 0x000fe200028e0600 */
[----:B------:R-:W-:Y:S01]  /*b960*/  @!P0 IADD3 R78, P5, R78, R24, RZ ;  /* 0x000000184e4e8210 */ /* 0x000fe20007fbe0ff */
[----:B------:R0:W5:Y:S01]  /*b970*/  @!P3 LD.E.64 R32, desc[UR6][R20.64] ;  /* 0x000000061420b980 */ /* 0x000162000c101b00 */
[----:B------:R-:W-:Y:S02]  /*b980*/  @!P0 SHF.L.U64.HI R24, R235, 0x1, R86 ;  /* 0x00000001eb188819 */ /* 0x000fe40000010256 */
[----:B0-----:R-:W-:-:S03]  /*b990*/  CS2R R20, SRZ ;  /* 0x0000000000147805 */ /* 0x001fc6000001ff00 */
[--C-:B------:R-:W-:Y:S02]  /*b9a0*/  @!P0 IMAD.X R11, R79, 0x1, R24.reuse, P6 ;  /* 0x000000014f0b8824 */ /* 0x100fe400030e0618 */
[C---:B------:R-:W-:Y:S01]  /*b9b0*/  @!P0 IMAD.X R79, R80.reuse, 0x1, R24, P5 ;  /* 0x00000001504f8824 */ /* 0x040fe200028e0618 */
[----:B------:R-:W-:Y:S01]  /*b9c0*/  CS2R R24, SRZ ;  /* 0x0000000000187805 */ /* 0x000fe2000001ff00 */
[----:B------:R0:W5:Y:S01]  /*b9d0*/  @!P2 LD.E.64 R20, desc[UR6][R12.64] ;  /* 0x000000060c14a980 */ /* 0x000162000c101b00 */
[----:B------:R-:W-:-:S04]  /*b9e0*/  @!P1 IMAD.X R9, R80, 0x1, R0, P4 ;  /* 0x0000000150099824 */ /* 0x000fc800020e0600 */
[----:B------:R1:W5:Y:S04]  /*b9f0*/  @!P2 LD.E.64 R24, desc[UR6][R6.64] ;  /* 0x000000060618a980 */ /* 0x000368000c101b00 */
[----:B------:R-:W5:Y:S01]  /*ba00*/  @!P1 LD.E.64 R14, desc[UR6][R8.64] ;  /* 0x00000006080e9980 */ /* 0x000f62000c101b00 */
[----:B0-----:R-:W-:Y:S02]  /*ba10*/  CS2R R12, SRZ ;  /* 0x00000000000c7805 */ /* 0x001fe4000001ff00 */
[----:B-1----:R-:W-:-:S04]  /*ba20*/  CS2R R6, SRZ ;  /* 0x0000000000067805 */ /* 0x002fc8000001ff00 */
[----:B------:R0:W5:Y:S04]  /*ba30*/  @!P1 LD.E.64 R12, desc[UR6][R4.64] ;  /* 0x00000006040c9980 */ /* 0x000168000c101b00 */
[----:B------:R1:W5:Y:S01]  /*ba40*/  @!P0 LD.E.64 R6, desc[UR6][R78.64] ;  /* 0x000000064e068980 */ /* 0x000362000c101b00 */
[----:B0-----:R-:W-:-:S06]  /*ba50*/  CS2R R4, SRZ ;  /* 0x0000000000047805 */ /* 0x001fcc000001ff00 */
[----:B------:R1:W5:Y:S02]  /*ba60*/  @!P0 LD.E.64 R4, desc[UR6][R10.64] ;  /* 0x000000060a048980 */ /* 0x000364000c101b00 */
.L_x_1660:
[----:B------:R-:W-:Y:S05]  /*ba70*/  BSYNC B1 ;  /* 0x0000000000017941 */ /* 0x000fea0003800000 */
.L_x_1659:
[----:B------:R-:W0:Y:S01]  /*ba80*/  SYNCS.PHASECHK.TRANS64.TRYWAIT P0, [R16+URZ+0x30800], R81 ;  /* 0x03080051100075a7 */ /* 0x000e22000800017f */
[----:B--2--5:R-:W-:Y:S01]  /*ba90*/  IMAD.MOV.U32 R8, RZ, RZ, R12 ;  /* 0x000000ffff087224 */ /* 0x024fe200078e000c */
[----:B------:R-:W-:Y:S01]  /*baa0*/  BSSY B1, `(.L_x_1661) ;  /* 0x0000018000017945 */ /* 0x000fe20003800000 */
[----:B------:R-:W-:Y:S02]  /*bab0*/  IMAD.MOV.U32 R0, RZ, RZ, R13 ;  /* 0x000000ffff007224 */ /* 0x000fe400078e000d */
[----:B-1----:R-:W-:Y:S02]  /*bac0*/  IMAD.MOV.U32 R10, RZ, RZ, R4 ;  /* 0x000000ffff0a7224 */ /* 0x002fe400078e0004 */
[----:B----4-:R-:W-:Y:S01]  /*bad0*/  IMAD.MOV.U32 R9, RZ, RZ, R5 ;  /* 0x000000ffff097224 */ /* 0x010fe200078e0005 */
[----:B------:R-:W-:Y:S01]  /*bae0*/  PRMT R80, R8, 0x5410, R0 ;  /* 0x0000541008507816 */ /* 0x000fe20000000000 */
[----:B------:R-:W-:Y:S02]  /*baf0*/  IMAD.MOV.U32 R8, RZ, RZ, R30 ;  /* 0x000000ffff087224 */ /* 0x000fe400078e001e */
[----:B------:R-:W-:Y:S01]  /*bb00*/  IMAD.MOV.U32 R0, RZ, RZ, R31 ;  /* 0x000000ffff007224 */ /* 0x000fe200078e001f */
[----:B---3--:R-:W-:Y:S01]  /*bb10*/  PRMT R79, R9, 0x5410, R10 ;  /* 0x00005410094f7816 */ /* 0x008fe2000000000a */
        /* <DEDUP_REMOVED lines=11> */
[----:B------:R-:W-:Y:S02]  /*bbd0*/  PRMT R78, R9, 0x5410, R10 ;  /* 0x00005410094e7816 */ /* 0x000fe4000000000a */
[----:B------:R-:W-:Y:S02]  /*bbe0*/  PRMT R102, R102, 0x5410, R0 ;  /* 0x0000541066667816 */ /* 0x000fe40000000000 */
[----:B------:R-:W-:Y:S02]  /*bbf0*/  PRMT R93, R8, 0x7610, R93 ;  /* 0x00007610085d7816 */ /* 0x000fe4000000005d */
[----:B------:R-:W-:Y:S01]  /*bc00*/  VIADDMNMX R0, R3, -R95, 0x80, PT ;  /* 0x0000008003007446 */ /* 0x000fe2000380095f */
[----:B0-----:R-:W-:Y:S06]  /*bc10*/  @!P0 BRA `(.L_x_1662) ;  /* 0x00000230004c8947 */ /* 0x001fec0003800000 */
.L_x_2056:
[----:B------:R-:W-:Y:S05]  /*bc20*/  BSYNC B1 ;  /* 0x0000000000017941 */ /* 0x000fea0003800000 */
.L_x_1661:
[----:B------:R-:W-:Y:S01]  /*bc30*/  ISETP.GE.AND P0, PT, R23, R0, PT ;  /* 0x000000001700720c */ /* 0x000fe20003f06270 */
[----:B------:R-:W-:Y:S01]  /*bc40*/  IMAD.MOV.U32 R3, RZ, RZ, R32 ;  /* 0x000000ffff037224 */ /* 0x000fe200078e0020 */
[----:B------:R-:W-:Y:S01]  /*bc50*/  BSSY B1, `(.L_x_1663) ;  /* 0x00000cc000017945 */ /* 0x000fe20003800000 */
[----:B------:R-:W-:-:S05]  /*bc60*/  IMAD.MOV.U32 R8, RZ, RZ, R33 ;  /* 0x000000ffff087224 */ /* 0x000fca00078e0021 */
[----:B------:R-:W-:-:S05]  /*bc70*/  PRMT R108, R3, 0x5410, R8 ;  /* 0x00005410036c7816 */ /* 0x000fca0000000008 */
        /* <DEDUP_REMOVED lines=9> */
[----:B-----5:R-:W1:Y:S01]  /*bd10*/  LDS.128 R8, [R115] ;  /* 0x0000000073087984 */ /* 0x020e620000000c00 */
[----:B------:R-:W-:Y:S02]  /*bd20*/  SHF.R.U32.HI R3, RZ, 0x10, R75 ;  /* 0x00000010ff037819 */ /* 0x000fe4000001164b */
[----:B0-----:R-:W-:Y:S02]  /*bd30*/  SHF.R.U32.HI R81, RZ, 0x10, R77 ;  /* 0x00000010ff517819 */ /* 0x001fe4000001164d */
[----:B------:R-:W-:Y:S02]  /*bd40*/  PRMT R3, R91, 0x5410, R3 ;  /* 0x000054105b037816 */ /* 0x000fe40000000003 */
[----:B------:R-:W-:Y:S02]  /*bd50*/  PRMT R81, R94, 0x5410, R81 ;  /* 0x000054105e517816 */ /* 0x000fe40000000051 */
[----:B------:R-:W-:Y:S01]  /*bd60*/  SHF.R.U64 R74, R74, 0x10, R75 ;  /* 0x000000104a4a7819 */ /* 0x000fe2000000124b */
[----:B------:R-:W-:Y:S01]  /*bd70*/  IMAD.U32 R94, R3, 0x10000, RZ ;  /* 0x00010000035e7824 */ /* 0x000fe200078e00ff */
[----:B------:R-:W-:Y:S01]  /*bd80*/  SHF.R.U64 R75, R76, 0x10, R77 ;  /* 0x000000104c4b7819 */ /* 0x000fe2000000124d */
[----:B------:R-:W-:Y:S01]  /*bd90*/  IMAD.U32 R91, R81, 0x10000, RZ ;  /* 0x00010000515b7824 */ /* 0x000fe200078e00ff */
[----:B------:R-:W-:-:S02]  /*bda0*/  LOP3.LUT R76, R3, 0xffff0000, RZ, 0xc0, !PT ;  /* 0xffff0000034c7812 */ /* 0x000fc400078ec0ff */
[----:B------:R-:W-:Y:S02]  /*bdb0*/  LOP3.LUT R3, R81, 0xffff0000, RZ, 0xc0, !PT ;  /* 0xffff000051037812 */ /* 0x000fe400078ec0ff */
[----:B------:R-:W-:Y:S02]  /*bdc0*/  PRMT R75, R112, 0x5410, R75 ;  /* 0x00005410704b7816 */ /* 0x000fe4000000004b */
[----:B------:R-:W-:Y:S02]  /*bdd0*/  PRMT R74, R114, 0x5432, R74 ;  /* 0x00005432724a7816 */ /* 0x000fe4000000004a */
[C---:B-1----:R-:W-:Y:S01]  /*bde0*/  LOP3.LUT R77, R11.reuse, 0xffff0000, RZ, 0xc0, !PT ;  /* 0xffff00000b4d7812 */ /* 0x042fe200078ec0ff */
[----:B------:R-:W-:Y:S01]  /*bdf0*/  IMAD.U32 R81, R11, 0x10000, RZ ;  /* 0x000100000b517824 */ /* 0x000fe200078e00ff */
[C---:B------:R-:W-:Y:S01]  /*be00*/  LOP3.LUT R96, R10.reuse, 0xffff0000, RZ, 0xc0, !PT ;  /* 0xffff00000a607812 */ /* 0x040fe200078ec0ff */
[----:B------:R-:W-:Y:S02]  /*be10*/  IMAD.U32 R10, R10, 0x10000, RZ ;  /* 0x000100000a0a7824 */ /* 0x000fe400078e00ff */
[C---:B------:R-:W-:Y:S01]  /*be20*/  FMUL.FTZ R11, R77.reuse, R3 ;  /* 0x000000034d0b7220 */ /* 0x040fe20000410000 */
[----:B------:R-:W-:Y:S01]  /*be30*/  FMUL.FTZ R77, R77, R76 ;  /* 0x0000004c4d4d7220 */ /* 0x000fe20000410000 */
[C---:B------:R-:W-:Y:S01]  /*be40*/  FMUL.FTZ R95, R96.reuse, R91 ;  /* 0x0000005b605f7220 */ /* 0x040fe20000410000 */
[----:B------:R-:W-:Y:S01]  /*be50*/  FMUL.FTZ R96, R96, R94 ;  /* 0x0000005e60607220 */ /* 0x000fe20000410000 */
[C---:B------:R-:W-:Y:S01]  /*be60*/  FFMA.FTZ R11, R81.reuse, R76, -R11 ;  /* 0x0000004c510b7223 */ /* 0x040fe2000001080b */
[----:B------:R-:W-:Y:S01]  /*be70*/  FFMA.FTZ R3, R81, R3, R77 ;  /* 0x0000000351037223 */ /* 0x000fe2000001004d */
[----:B------:R-:W-:Y:S01]  /*be80*/  FFMA.FTZ R95, R10, R94, -R95 ;  /* 0x0000005e0a5f7223 */ /* 0x000fe2000001085f */
        /* <DEDUP_REMOVED lines=8> */
[----:B------:R-:W-:Y:S01]  /*bf10*/  FMUL.FTZ R81, R81, R91 ;  /* 0x0000005b51517220 */ /* 0x000fe20000410000 */
[----:B------:R-:W-:Y:S02]  /*bf20*/  F2FP.BF16.F32.PACK_AB R10, R10, R95 ;  /* 0x0000005f0a0a723e */ /* 0x000fe400000010ff */
[C---:B------:R-:W-:Y:S01]  /*bf30*/  FFMA.FTZ R8, R76.reuse, R91, -R8 ;  /* 0x0000005b4c087223 */ /* 0x040fe20000010808 */
[----:B------:R-:W-:Y:S01]  /*bf40*/  FFMA.FTZ R81, R76, R77, R81 ;  /* 0x0000004d4c517223 */ /* 0x000fe20000010051 */
[C---:B------:R-:W-:Y:S01]  /*bf50*/  LOP3.LUT R76, R9.reuse, 0xffff0000, RZ, 0xc0, !PT ;  /* 0xffff0000094c7812 */ /* 0x040fe200078ec0ff */
[----:B------:R-:W-:Y:S01]  /*bf60*/  IMAD.U32 R9, R9, 0x10000, RZ ;  /* 0x0001000009097824 */ /* 0x000fe200078e00ff */
[----:B------:R-:W-:Y:S02]  /*bf70*/  F2FP.BF16.F32.PACK_AB R11, R3, R11 ;  /* 0x0000000b030b723e */ /* 0x000fe400000010ff */
[----:B------:R-:W-:Y:S01]  /*bf80*/  F2FP.BF16.F32.PACK_AB R8, R81, R8 ;  /* 0x000000085108723e */ /* 0x000fe200000010ff */
[C---:B------:R-:W-:Y:S01]  /*bf90*/  FMUL.FTZ R77, R76.reuse, R75 ;  /* 0x0000004b4c4d7220 */ /* 0x040fe20000410000 */
[----:B------:R-:W-:-:S03]  /*bfa0*/  FMUL.FTZ R76, R76, R74 ;  /* 0x0000004a4c4c7220 */ /* 0x000fc60000410000 */
[C---:B------:R-:W-:Y:S01]  /*bfb0*/  FFMA.FTZ R74, R9.reuse, R74, -R77 ;  /* 0x0000004a094a7223 */ /* 0x040fe2000001084d */
[----:B------:R-:W-:-:S05]  /*bfc0*/  FFMA.FTZ R9, R9, R75, R76 ;  /* 0x0000004b09097223 */ /* 0x000fca000001004c */
[----:B------:R-:W-:-:S05]  /*bfd0*/  F2FP.BF16.F32.PACK_AB R9, R9, R74 ;  /* 0x0000004a0909723e */ /* 0x000fca00000010ff */
[----:B------:R1:W-:Y:S02]  /*bfe0*/  STS.128 [R115], R8 ;  /* 0x0000000873007388 */ /* 0x0003e40000000c00 */
.L_x_1666:
[----:B------:R-:W-:Y:S05]  /*bff0*/  BSYNC B2 ;  /* 0x0000000000027941 */ /* 0x000fea0003800000 */
.L_x_1665:
[----:B------:R-:W-:Y:S04]  /*c000*/  BSSY B2, `(.L_x_1667) ;  /* 0x0000030000027945 */ /* 0x000fe80003800000 */
[----:B------:R-:W-:Y:S05]  /*c010*/  @P1 BRA `(.L_x_1668) ;  /* 0x0000000000b81947 */ /* 0x000fea0003800000 */
[----:B-1---5:R-:W0:Y:S01]  /*c020*/  LDS.128 R8, [R115+0x4000] ;  /* 0x0040000073087984 */ /* 0x022e220000000c00 */
[----:B------:R-:W-:Y:S02]  /*c030*/  SHF.R.U32.HI R74, RZ, 0x10, R73 ;  /* 0x00000010ff4a7819 */ /* 0x000fe40000011649 */
[----:B------:R-:W-:Y:S02]  /*c040*/  SHF.R.U32.HI R3, RZ, 0x10, R71 ;  /* 0x00000010ff037819 */ /* 0x000fe40000011647 */
[----:B------:R-:W-:Y:S02]  /*c050*/  PRMT R74, R113, 0x5432, R74 ;  /* 0x00005432714a7816 */ /* 0x000fe4000000004a */
[----:B------:R-:W-:Y:S02]  /*c060*/  PRMT R3, R111, 0x5410, R3 ;  /* 0x000054106f037816 */ /* 0x000fe40000000003 */
[----:B------:R-:W-:Y:S01]  /*c070*/  SHF.R.U64 R70, R70, 0x10, R71 ;  /* 0x0000001046467819 */ /* 0x000fe20000001247 */
[C---:B------:R-:W-:Y:S01]  /*c080*/  IMAD.U32 R75, R74.reuse, 0x10000, RZ ;  /* 0x000100004a4b7824 */ /* 0x040fe200078e00ff */
[----:B------:R-:W-:Y:S01]  /*c090*/  LOP3.LUT R74, R74, 0xffff0000, RZ, 0xc0, !PT ;  /* 0xffff00004a4a7812 */ /* 0x000fe200078ec0ff */
[C---:B------:R-:W-:Y:S01]  /*c0a0*/  IMAD.U32 R76, R3.reuse, 0x10000, RZ ;  /* 0x00010000034c7824 */ /* 0x040fe200078e00ff */
[----:B------:R-:W-:-:S02]  /*c0b0*/  LOP3.LUT R71, R3, 0xffff0000, RZ, 0xc0, !PT ;  /* 0xffff000003477812 */ /* 0x000fc400078ec0ff */
[----:B------:R-:W-:Y:S02]  /*c0c0*/  SHF.R.U64 R72, R72, 0x10, R73 ;  /* 0x0000001048487819 */ /* 0x000fe40000001249 */
[----:B------:R-:W-:Y:S02]  /*c0d0*/  PRMT R3, R111, 0x5432, R70 ;  /* 0x000054326f037816 */ /* 0x000fe40000000046 */
[----:B------:R-:W-:Y:S02]  /*c0e0*/  PRMT R70, R112, 0x5432, R72 ;  /* 0x0000543270467816 */ /* 0x000fe40000000048 */
[C---:B0-----:R-:W-:Y:S01]  /*c0f0*/  LOP3.LUT R81, R10.reuse, 0xffff0000, RZ, 0xc0, !PT ;  /* 0xffff00000a517812 */ /* 0x041fe200078ec0ff */
[----:B------:R-:W-:Y:S01]  /*c100*/  IMAD.U32 R10, R10, 0x10000, RZ ;  /* 0x000100000a0a7824 */ /* 0x000fe200078e00ff */
[----:B------:R-:W-:Y:S01]  /*c110*/  LOP3.LUT R72, R8, 0xffff0000, RZ, 0xc0, !PT ;  /* 0xffff000008487812 */ /* 0x000fe200078ec0ff */
[----:B------:R-:W-:Y:S02]  /*c120*/  IMAD.U32 R73, R11, 0x10000, RZ ;  /* 0x000100000b497824 */ /* 0x000fe400078e00ff */
[C---:B------:R-:W-:Y:S01]  /*c130*/  FMUL.FTZ R77, R81.reuse, R75 ;  /* 0x0000004b514d7220 */ /* 0x040fe20000410000 */
[----:B------:R-:W-:-:S03]  /*c140*/  FMUL.FTZ R81, R81, R76 ;  /* 0x0000004c51517220 */ /* 0x000fc60000410000 */
[C---:B------:R-:W-:Y:S01]  /*c150*/  FFMA.FTZ R77, R10.reuse, R76, -R77 ;  /* 0x0000004c0a4d7223 */ /* 0x040fe2000001084d */
[----:B------:R-:W-:Y:S01]  /*c160*/  FFMA.FTZ R10, R10, R75, R81 ;  /* 0x0000004b0a0a7223 */ /* 0x000fe20000010051 */
[----:B------:R-:W-:-:S04]  /*c170*/  LOP3.LUT R75, R11, 0xffff0000, RZ, 0xc0, !PT ;  /* 0xffff00000b4b7812 */ /* 0x000fc800078ec0ff */
[----:B------:R-:W-:Y:S01]  /*c180*/  F2FP.BF16.F32.PACK_AB R10, R10, R77 ;  /* 0x0000004d0a0a723e */ /* 0x000fe200000010ff */
[C---:B------:R-:W-:Y:S01]  /*c190*/  FMUL.FTZ R11, R75.reuse, R74 ;  /* 0x0000004a4b0b7220 */ /* 0x040fe20000410000 */
[----:B------:R-:W-:-:S03]  /*c1a0*/  FMUL.FTZ R75, R75, R71 ;  /* 0x000000474b4b7220 */ /* 0x000fc60000410000 */
[C---:B------:R-:W-:Y:S01]  /*c1b0*/  FFMA.FTZ R11, R73.reuse, R71, -R11 ;  /* 0x00000047490b7223 */ /* 0x040fe2000001080b */
[----:B------:R-:W-:Y:S01]  /*c1c0*/  FFMA.FTZ R74, R73, R74, R75 ;  /* 0x0000004a494a7223 */ /* 0x000fe2000001004b */
[----:B------:R-:W-:Y:S02]  /*c1d0*/  IMAD.U32 R73, R8, 0x10000, RZ ;  /* 0x0001000008497824 */ /* 0x000fe400078e00ff */
[C---:B------:R-:W-:Y:S01]  /*c1e0*/  IMAD.U32 R8, R70.reuse, 0x10000, RZ ;  /* 0x0001000046087824 */ /* 0x040fe200078e00ff */
[----:B------:R-:W-:Y:S01]  /*c1f0*/  LOP3.LUT R70, R70, 0xffff0000, RZ, 0xc0, !PT ;  /* 0xffff000046467812 */ /* 0x000fe200078ec0ff */
[C---:B------:R-:W-:Y:S01]  /*c200*/  IMAD.U32 R71, R9.reuse, 0x10000, RZ ;  /* 0x0001000009477824 */ /* 0x040fe200078e00ff */
[----:B------:R-:W-:Y:S01]  /*c210*/  LOP3.LUT R9, R9, 0xffff0000, RZ, 0xc0, !PT ;  /* 0xffff000009097812 */ /* 0x000fe200078ec0ff */
[C---:B------:R-:W-:Y:S02]  /*c220*/  IMAD.U32 R75, R3.reuse, 0x10000, RZ ;  /* 0x00010000034b7824 */ /* 0x040fe400078e00ff */
[C---:B------:R-:W-:Y:S01]  /*c230*/  FMUL.FTZ R76, R72.reuse, R8 ;  /* 0x00000008484c7220 */ /* 0x040fe20000410000 */
[----:B------:R-:W-:Y:S01]  /*c240*/  LOP3.LUT R3, R3, 0xffff0000, RZ, 0xc0, !PT ;  /* 0xffff000003037812 */ /* 0x000fe200078ec0ff */
[----:B------:R-:W-:-:S02]  /*c250*/  FMUL.FTZ R72, R72, R75 ;  /* 0x0000004b48487220 */ /* 0x000fc40000410000 */
[----:B------:R-:W-:Y:S01]  /*c260*/  FFMA.FTZ R76, R73, R75, -R76 ;  /* 0x0000004b494c7223 */ /* 0x000fe2000001084c */
[C---:B------:R-:W-:Y:S01]  /*c270*/  FMUL.FTZ R75, R9.reuse, R70 ;  /* 0x00000046094b7220 */ /* 0x040fe20000410000 */
[----:B------:R-:W-:Y:S01]  /*c280*/  FMUL.FTZ R9, R9, R3 ;  /* 0x0000000309097220 */ /* 0x000fe20000410000 */
[----:B------:R-:W-:Y:S01]  /*c290*/  FFMA.FTZ R8, R73, R8, R72 ;  /* 0x0000000849087223 */ /* 0x000fe20000010048 */
[----:B------:R-:W-:Y:S01]  /*c2a0*/  F2FP.BF16.F32.PACK_AB R11, R74, R11 ;  /* 0x0000000b4a0b723e */ /* 0x000fe200000010ff */
[C---:B------:R-:W-:Y:S01]  /*c2b0*/  FFMA.FTZ R75, R71.reuse, R3, -R75 ;  /* 0x00000003474b7223 */ /* 0x040fe2000001084b */
[----:B------:R-:W-:Y:S02]  /*c2c0*/  FFMA.FTZ R9, R71, R70, R9 ;  /* 0x0000004647097223 */ /* 0x000fe40000010009 */
[----:B------:R-:W-:-:S03]  /*c2d0*/  F2FP.BF16.F32.PACK_AB R8, R8, R76 ;  /* 0x0000004c0808723e */ /* 0x000fc600000010ff */
[----:B------:R-:W-:-:S05]  /*c2e0*/  F2FP.BF16.F32.PACK_AB R9, R9, R75 ;  /* 0x0000004b0909723e */ /* 0x000fca00000010ff */
[----:B------:R2:W-:Y:S02]  /*c2f0*/  STS.128 [R115+0x4000], R8 ;  /* 0x0040000873007388 */ /* 0x0005e40000000c00 */
.L_x_1668:
[----:B------:R-:W-:Y:S05]  /*c300*/  BSYNC B2 ;  /* 0x0000000000027941 */ /* 0x000fea0003800000 */
.L_x_1667:
[----:B------:R-:W-:Y:S04]  /*c310*/  BSSY B2, `(.L_x_1669) ;  /* 0x0000030000027945 */ /* 0x000fe80003800000 */
[----:B------:R-:W-:Y:S05]  /*c320*/  @P2 BRA `(.L_x_1670) ;  /* 0x0000000000b82947 */ /* 0x000fea0003800000 */
[----:B-12--5:R-:W1:Y:S01]  /*c330*/  LDS.128 R8, [R115+0x8000] ;  /* 0x0080000073087984 */ /* 0x026e620000000c00 */
[--C-:B------:R-:W-:Y:S02]  /*c340*/  SHF.R.U64 R3, R66, 0x10, R67.reuse ;  /* 0x0000001042037819 */ /* 0x100fe40000001243 */
[----:B------:R-:W-:Y:S02]  /*c350*/  SHF.R.U32.HI R66, RZ, 0x10, R67 ;  /* 0x00000010ff427819 */ /* 0x000fe40000011643 */
[--C-:B------:R-:W-:Y:S02]  /*c360*/  SHF.R.U64 R67, R68, 0x10, R69.reuse ;  /* 0x0000001044437819 */ /* 0x100fe40000001245 */
[----:B------:R-:W-:Y:S02]  /*c370*/  SHF.R.U32.HI R68, RZ, 0x10, R69 ;  /* 0x00000010ff447819 */ /* 0x000fe40000011645 */
[----:B------:R-:W-:Y:S02]  /*c380*/  PRMT R66, R110, 0x5432, R66 ;  /* 0x000054326e427816 */ /* 0x000fe40000000042 */
[----:B------:R-:W-:-:S02]  /*c390*/  PRMT R68, R109, 0x5432, R68 ;  /* 0x000054326d447816 */ /* 0x000fc40000000044 */
[----:B------:R-:W-:Y:S02]  /*c3a0*/  PRMT R69, R110, 0x5410, R3 ;  /* 0x000054106e457816 */ /* 0x000fe40000000003 */
[----:B------:R-:W-:Y:S01]  /*c3b0*/  LOP3.LUT R75, R66, 0xffff0000, RZ, 0xc0, !PT ;  /* 0xffff0000424b7812 */ /* 0x000fe200078ec0ff */
[C---:B------:R-:W-:Y:S01]  /*c3c0*/  IMAD.U32 R74, R68.reuse, 0x10000, RZ ;  /* 0x00010000444a7824 */ /* 0x040fe200078e00ff */
[----:B------:R-:W-:Y:S02]  /*c3d0*/  PRMT R67, R109, 0x5410, R67 ;  /* 0x000054106d437816 */ /* 0x000fe40000000043 */
[----:B------:R-:W-:Y:S02]  /*c3e0*/  LOP3.LUT R68, R68, 0xffff0000, RZ, 0xc0, !PT ;  /* 0xffff000044447812 */ /* 0x000fe400078ec0ff */
[----:B-1----:R-:W-:Y:S01]  /*c3f0*/  LOP3.LUT R70, R10, 0xffff0000, RZ, 0xc0, !PT ;  /* 0xffff00000a467812 */ /* 0x002fe200078ec0ff */
[C---:B------:R-:W-:Y:S01]  /*c400*/  IMAD.U32 R73, R8.reuse, 0x10000, RZ ;  /* 0x0001000008497824 */ /* 0x040fe200078e00ff */
[----:B------:R-:W-:Y:S01]  /*c410*/  LOP3.LUT R71, R8, 0xffff0000, RZ, 0xc0, !PT ;  /* 0xffff000008477812 */ /* 0x000fe200078ec0ff */
[----:B------:R-:W-:-:S02]  /*c420*/  IMAD.U32 R8, R66, 0x10000, RZ ;  /* 0x0001000042087824 */ /* 0x000fc400078e00ff */
[----:B------:R-:W-:Y:S02]  /*c430*/  IMAD.U32 R3, R10, 0x10000, RZ ;  /* 0x000100000a037824 */ /* 0x000fe400078e00ff */
[C---:B------:R-:W-:Y:S01]  /*c440*/  FMUL.FTZ R66, R70.reuse, R74 ;  /* 0x0000004a46427220 */ /* 0x040fe20000410000 */
[C---:B------:R-:W-:Y:S01]  /*c450*/  IMAD.U32 R10, R11.reuse, 0x10000, RZ ;  /* 0x000100000b0a7824 */ /* 0x040fe200078e00ff */
[----:B------:R-:W-:Y:S01]  /*c460*/  LOP3.LUT R11, R11, 0xffff0000, RZ, 0xc0, !PT ;  /* 0xffff00000b0b7812 */ /* 0x000fe200078ec0ff */
[-C--:B------:R-:W-:Y:S01]  /*c470*/  FMUL.FTZ R70, R70, R8.reuse ;  /* 0x0000000846467220 */ /* 0x080fe20000410000 */
[----:B------:R-:W-:Y:S01]  /*c480*/  FFMA.FTZ R66, R3, R8, -R66 ;  /* 0x0000000803427223 */ /* 0x000fe20000010842 */
[C---:B------:R-:W-:Y:S01]  /*c490*/  IMAD.U32 R72, R9.reuse, 0x10000, RZ ;  /* 0x0001000009487824 */ /* 0x040fe200078e00ff */
[----:B------:R-:W-:Y:S01]  /*c4a0*/  LOP3.LUT R9, R9, 0xffff0000, RZ, 0xc0, !PT ;  /* 0xffff000009097812 */ /* 0x000fe200078ec0ff */
[----:B------:R-:W-:Y:S01]  /*c4b0*/  FFMA.FTZ R70, R3, R74, R70 ;  /* 0x0000004a03467223 */ /* 0x000fe20000010046 */
[----:B------:R-:W-:Y:S01]  /*c4c0*/  FMUL.FTZ R76, R11, R68 ;  /* 0x000000440b4c7220 */ /* 0x000fe20000410000 */
[----:B------:R-:W-:-:S02]  /*c4d0*/  IMAD.U32 R3, R67, 0x10000, RZ ;  /* 0x0001000043037824 */ /* 0x000fc400078e00ff */
[-C--:B------:R-:W-:Y:S01]  /*c4e0*/  FMUL.FTZ R11, R11, R75.reuse ;  /* 0x0000004b0b0b7220 */ /* 0x080fe20000410000 */
[----:B------:R-:W-:Y:S01]  /*c4f0*/  IMAD.U32 R8, R69, 0x10000, RZ ;  /* 0x0001000045087824 */ /* 0x000fe200078e00ff */
[----:B------:R-:W-:Y:S01]  /*c500*/  LOP3.LUT R67, R67, 0xffff0000, RZ, 0xc0, !PT ;  /* 0xffff000043437812 */ /* 0x000fe200078ec0ff */
[C---:B------:R-:W-:Y:S01]  /*c510*/  FFMA.FTZ R76, R10.reuse, R75, -R76 ;  /* 0x0000004b0a4c7223 */ /* 0x040fe2000001084c */
[----:B------:R-:W-:Y:S01]  /*c520*/  LOP3.LUT R69, R69, 0xffff0000, RZ, 0xc0, !PT ;  /* 0xffff000045457812 */ /* 0x000fe200078ec0ff */
[----:B------:R-:W-:Y:S01]  /*c530*/  FFMA.FTZ R11, R10, R68, R11 ;  /* 0x000000440a0b7223 */ /* 0x000fe2000001000b */
[----:B------:R-:W-:Y:S01]  /*c540*/  FMUL.FTZ R10, R71, R3 ;  /* 0x00000003470a7220 */ /* 0x000fe20000410000 */
[----:B------:R-:W-:Y:S01]  /*c550*/  FMUL.FTZ R68, R9, R67 ;  /* 0x0000004309447220 */ /* 0x000fe20000410000 */
        /* <DEDUP_REMOVED lines=8> */
[----:B------:R-:W-:Y:S02]  /*c5e0*/  F2FP.BF16.F32.PACK_AB R8, R71, R8 ;  /* 0x000000084708723e */ /* 0x000fe400000010ff */
[----:B------:R-:W-:-:S05]  /*c5f0*/  F2FP.BF16.F32.PACK_AB R9, R9, R68 ;  /* 0x000000440909723e */ /* 0x000fca00000010ff */
[----:B------:R3:W-:Y:S02]  /*c600*/  STS.128 [R115+0x8000], R8 ;  /* 0x0080000873007388 */ /* 0x0007e40000000c00 */
.L_x_1670:
[----:B------:R-:W-:Y:S05]  /*c610*/  BSYNC B2 ;  /* 0x0000000000027941 */ /* 0x000fea0003800000 */
.L_x_1669:
[----:B------:R-:W-:Y:S05]  /*c620*/  @P3 BRA `(.L_x_1664) ;  /* 0x0000000000b83947 */ /* 0x000fea0003800000 */
[----:B-123-5:R-:W1:Y:S01]  /*c630*/  LDS.128 R8, [R115+0xc000] ;  /* 0x00c0000073087984 */ /* 0x02ee620000000c00 */
        /* <DEDUP_REMOVED lines=9> */
[----:B------:R-:W-:Y:S02]  /*c6d0*/  LOP3.LUT R64, R64, 0xffff0000, RZ, 0xc0, !PT ;  /* 0xffff000040407812 */ /* 0x000fe400078ec0ff */
[----:B------:R-:W-:Y:S02]  /*c6e0*/  PRMT R3, R98, 0x5432, R3 ;  /* 0x0000543262037816 */ /* 0x000fe40000000003 */
[----:B-1----:R-:W-:Y:S01]  /*c6f0*/  LOP3.LUT R65, R10, 0xffff0000, RZ, 0xc0, !PT ;  /* 0xffff00000a417812 */ /* 0x002fe200078ec0ff */
[C---:B------:R-:W-:Y:S01]  /*c700*/  IMAD.U32 R68, R8.reuse, 0x10000, RZ ;  /* 0x0001000008447824 */ /* 0x040fe200078e00ff */
[----:B------:R-:W-:Y:S01]  /*c710*/  LOP3.LUT R66, R8, 0xffff0000, RZ, 0xc0, !PT ;  /* 0xffff000008427812 */ /* 0x000fe200078ec0ff */
[----:B------:R-:W-:-:S02]  /*c720*/  IMAD.U32 R8, R62, 0x10000, RZ ;  /* 0x000100003e087824 */ /* 0x000fc400078e00ff */
[----:B------:R-:W-:Y:S02]  /*c730*/  IMAD.U32 R63, R10, 0x10000, RZ ;  /* 0x000100000a3f7824 */ /* 0x000fe400078e00ff */
[-C--:B------:R-:W-:Y:S01]  /*c740*/  FMUL.FTZ R62, R65, R69.reuse ;  /* 0x00000045413e7220 */ /* 0x080fe20000410000 */
[C---:B------:R-:W-:Y:S01]  /*c750*/  IMAD.U32 R10, R11.reuse, 0x10000, RZ ;  /* 0x000100000b0a7824 */ /* 0x040fe200078e00ff */
[----:B------:R-:W-:Y:S01]  /*c760*/  LOP3.LUT R11, R11, 0xffff0000, RZ, 0xc0, !PT ;  /* 0xffff00000b0b7812 */ /* 0x000fe200078ec0ff */
[-C--:B------:R-:W-:Y:S01]  /*c770*/  FMUL.FTZ R65, R65, R8.reuse ;  /* 0x0000000841417220 */ /* 0x080fe20000410000 */
[----:B------:R-:W-:Y:S01]  /*c780*/  FFMA.FTZ R62, R63, R8, -R62 ;  /* 0x000000083f3e7223 */ /* 0x000fe2000001083e */
[C---:B------:R-:W-:Y:S01]  /*c790*/  IMAD.U32 R67, R9.reuse, 0x10000, RZ ;  /* 0x0001000009437824 */ /* 0x040fe200078e00ff */
[----:B------:R-:W-:Y:S01]  /*c7a0*/  LOP3.LUT R9, R9, 0xffff0000, RZ, 0xc0, !PT ;  /* 0xffff000009097812 */ /* 0x000fe200078ec0ff */
[----:B------:R-:W-:Y:S01]  /*c7b0*/  FMUL.FTZ R71, R11, R64 ;  /* 0x000000400b477220 */ /* 0x000fe20000410000 */
[----:B------:R-:W-:Y:S01]  /*c7c0*/  FFMA.FTZ R65, R63, R69, R65 ;  /* 0x000000453f417223 */ /* 0x000fe20000010041 */
[----:B------:R-:W-:-:S02]  /*c7d0*/  IMAD.U32 R8, R99, 0x10000, RZ ;  /* 0x0001000063087824 */ /* 0x000fc400078e00ff */
[-C--:B------:R-:W-:Y:S01]  /*c7e0*/  FMUL.FTZ R11, R11, R70.reuse ;  /* 0x000000460b0b7220 */ /* 0x080fe20000410000 */
[----:B------:R-:W-:Y:S01]  /*c7f0*/  IMAD.U32 R63, R3, 0x10000, RZ ;  /* 0x00010000033f7824 */ /* 0x000fe200078e00ff */
[----:B------:R-:W-:Y:S01]  /*c800*/  LOP3.LUT R99, R99, 0xffff0000, RZ, 0xc0, !PT ;  /* 0xffff000063637812 */ /* 0x000fe200078ec0ff */
[C---:B------:R-:W-:Y:S01]  /*c810*/  FFMA.FTZ R71, R10.reuse, R70, -R71 ;  /* 0x000000460a477223 */ /* 0x040fe20000010847 */
[----:B------:R-:W-:Y:S01]  /*c820*/  LOP3.LUT R3, R3, 0xffff0000, RZ, 0xc0, !PT ;  /* 0xffff000003037812 */ /* 0x000fe200078ec0ff */
[----:B------:R-:W-:Y:S01]  /*c830*/  FFMA.FTZ R11, R10, R64, R11 ;  /* 0x000000400a0b7223 */ /* 0x000fe2000001000b */
[CC--:B------:R-:W-:Y:S01]  /*c840*/  FMUL.FTZ R10, R66.reuse, R8.reuse ;  /* 0x00000008420a7220 */ /* 0x0c0fe20000410000 */
[C---:B------:R-:W-:Y:S01]  /*c850*/  FMUL.FTZ R64, R9.reuse, R99 ;  /* 0x0000006309407220 */ /* 0x040fe20000410000 */
[----:B------:R-:W-:Y:S01]  /*c860*/  FMUL.FTZ R66, R66, R63 ;  /* 0x0000003f42427220 */ /* 0x000fe20000410000 */
[----:B------:R-:W-:Y:S01]  /*c870*/  FMUL.FTZ R9, R9, R3 ;  /* 0x0000000309097220 */ /* 0x000fe20000410000 */
        /* <DEDUP_REMOVED lines=9> */
.L_x_1664:
[----:B------:R-:W-:Y:S05]  /*c910*/  BSYNC B1 ;  /* 0x0000000000017941 */ /* 0x000fea0003800000 */
.L_x_1663:
[----:B------:R-:W-:Y:S01]  /*c920*/  VIADD R3, R23, 0x20 ;  /* 0x0000002017037836 */ /* 0x000fe20000000000 */
[----:B------:R-:W-:Y:S04]  /*c930*/  BSSY B1, `(.L_x_1671) ;  /* 0x00000cb000017945 */ /* 0x000fe80003800000 */
[----:B------:R-:W-:-:S13]  /*c940*/  ISETP.GE.AND P0, PT, R3, R0, PT ;  /* 0x000000000300720c */ /* 0x000fda0003f06270 */
[----:B------:R-:W-:Y:S05]  /*c950*/  @P0 BRA `(.L_x_1672) ;  /* 0x0000000c00200947 */ /* 0x000fea0003800000 */
[----:B------:R0:W5:Y:S01]  /*c960*/  LDL R70, [R1+0x30] ;  /* 0x0000300001467983 */ /* 0x0001620000100800 */
[----:B------:R-:W1:Y:S01]  /*c970*/  LDC R3, c[0x0][0x3f4] ;  /* 0x0000fd00ff037b82 */ /* 0x000e620000000800 */
[----:B------:R-:W-:Y:S01]  /*c980*/  BSSY B2, `(.L_x_1673) ;  /* 0x0000034000027945 */ /* 0x000fe20003800000 */
[-C--:B-1----:R-:W-:Y:S02]  /*c990*/  ISETP.GE.AND P0, PT, R200, R3.reuse, PT ;  /* 0x00000003c800720c */ /* 0x082fe40003f06270 */
[-C--:B------:R-:W-:Y:S02]  /*c9a0*/  ISETP.GE.AND P1, PT, R234, R3.reuse, PT ;  /* 0x00000003ea00720c */ /* 0x080fe40003f26270 */
[-C--:B------:R-:W-:Y:S02]  /*c9b0*/  ISETP.GE.AND P2, PT, R233, R3.reuse, PT ;  /* 0x00000003e900720c */ /* 0x080fe40003f46270 */
[----:B------:R-:W-:-:S07]  /*c9c0*/  ISETP.GE.AND P3, PT, R235, R3, PT ;  /* 0x00000003eb00720c */ /* 0x000fce0003f66270 */
[----:B0-----:R-:W-:Y:S06]  /*c9d0*/  @P0 BRA `(.L_x_1674) ;  /* 0x0000000000b80947 */ /* 0x001fec0003800000 */
[----:B--2345:R-:W0:Y:S01]  /*c9e0*/  LDS.128 R8, [R70+0x1000] ;  /* 0x0010000046087984 */ /* 0x03ce220000000c00 */
[----:B------:R-:W-:Y:S02]  /*c9f0*/  SHF.R.U64 R3, R58, 0x10, R59 ;  /* 0x000000103a037819 */ /* 0x000fe4000000123b */
[--C-:B------:R-:W-:Y:S02]  /*ca00*/  SHF.R.U64 R58, R60, 0x10, R61.reuse ;  /* 0x000000103c3a7819 */ /* 0x100fe4000000123d */
[----:B------:R-:W-:Y:S02]  /*ca10*/  SHF.R.U32.HI R60, RZ, 0x10, R61 ;  /* 0x00000010ff3c7819 */ /* 0x000fe4000001163d */
[----:B------:R-:W-:Y:S02]  /*ca20*/  SHF.R.U32.HI R59, RZ, 0x10, R59 ;  /* 0x00000010ff3b7819 */ /* 0x000fe4000001163b */
[----:B------:R-:W-:Y:S02]  /*ca30*/  PRMT R58, R107, 0x5410, R58 ;  /* 0x000054106b3a7816 */ /* 0x000fe4000000003a */
[----:B------:R-:W-:-:S02]  /*ca40*/  PRMT R3, R106, 0x5410, R3 ;  /* 0x000054106a037816 */ /* 0x000fc40000000003 */
[----:B------:R-:W-:Y:S02]  /*ca50*/  PRMT R107, R107, 0x5432, R60 ;  /* 0x000054326b6b7816 */ /* 0x000fe4000000003c */
[----:B------:R-:W-:Y:S02]  /*ca60*/  PRMT R106, R106, 0x5432, R59 ;  /* 0x000054326a6a7816 */ /* 0x000fe4000000003b */
[C---:B------:R-:W-:Y:S01]  /*ca70*/  LOP3.LUT R61, R107.reuse, 0xffff0000, RZ, 0xc0, !PT ;  /* 0xffff00006b3d7812 */ /* 0x040fe200078ec0ff */
[----:B------:R-:W-:Y:S01]  /*ca80*/  IMAD.U32 R64, R107, 0x10000, RZ ;  /* 0x000100006b407824 */ /* 0x000fe200078e00ff */
[C---:B------:R-:W-:Y:S01]  /*ca90*/  LOP3.LUT R65, R106.reuse, 0xffff0000, RZ, 0xc0, !PT ;  /* 0xffff00006a417812 */ /* 0x040fe200078ec0ff */
[----:B------:R-:W-:Y:S01]  /*caa0*/  IMAD.U32 R60, R106, 0x10000, RZ ;  /* 0x000100006a3c7824 */ /* 0x000fe200078e00ff */
[C---:B0-----:R-:W-:Y:S01]  /*cab0*/  LOP3.LUT R67, R10.reuse, 0xffff0000, RZ, 0xc0, !PT ;  /* 0xffff00000a437812 */ /* 0x041fe200078ec0ff */
[----:B------:R-:W-:Y:S01]  /*cac0*/  IMAD.U32 R63, R10, 0x10000, RZ ;  /* 0x000100000a3f7824 */ /* 0x000fe200078e00ff */
[C---:B------:R-:W-:Y:S01]  /*cad0*/  LOP3.LUT R62, R11.reuse, 0xffff0000, RZ, 0xc0, !PT ;  /* 0xffff00000b3e7812 */ /* 0x040fe200078ec0ff */
[----:B------:R-:W-:-:S02]  /*cae0*/  IMAD.U32 R10, R11, 0x10000, RZ ;  /* 0x000100000b0a7824 */ /* 0x000fc400078e00ff */
[C---:B------:R-:W-:Y:S01]  /*caf0*/  FMUL.FTZ R66, R67.reuse, R64 ;  /* 0x0000004043427220 */ /* 0x040fe20000410000 */
[-C--:B------:R-:W-:Y:S01]  /*cb00*/  FMUL.FTZ R67, R67, R60.reuse ;  /* 0x0000003c43437220 */ /* 0x080fe20000410000 */
[----:B------:R-:W-:Y:S01]  /*cb10*/  FMUL.FTZ R69, R62, R61 ;  /* 0x0000003d3e457220 */ /* 0x000fe20000410000 */
[----:B------:R-:W-:Y:S02]  /*cb20*/  IMAD.U32 R59, R8, 0x10000, RZ ;  /* 0x00010000083b7824 */ /* 0x000fe400078e00ff */
[C---:B------:R-:W-:Y:S01]  /*cb30*/  FFMA.FTZ R60, R63.reuse, R60, -R66 ;  /* 0x0000003c3f3c7223 */ /* 0x040fe20000010842 */
[----:B------:R-:W-:Y:S01]  /*cb40*/  FFMA.FTZ R63, R63, R64, R67 ;  /* 0x000000403f3f7223 */ /* 0x000fe20000010043 */
[C---:B------:R-:W-:Y:S02]  /*cb50*/  IMAD.U32 R11, R9.reuse, 0x10000, RZ ;  /* 0x00010000090b7824 */ /* 0x040fe400078e00ff */
[-C--:B------:R-:W-:Y:S01]  /*cb60*/  FMUL.FTZ R67, R62, R65.reuse ;  /* 0x000000413e437220 */ /* 0x080fe20000410000 */
[----:B------:R-:W-:Y:S01]  /*cb70*/  IMAD.U32 R64, R58, 0x10000, RZ ;  /* 0x000100003a407824 */ /* 0x000fe200078e00ff */
[----:B------:R-:W-:Y:S01]  /*cb80*/  LOP3.LUT R8, R8, 0xffff0000, RZ, 0xc0, !PT ;  /* 0xffff000008087812 */ /* 0x000fe200078ec0ff */
[----:B------:R-:W-:Y:S01]  /*cb90*/  FFMA.FTZ R62, R10, R65, -R69 ;  /* 0x000000410a3e7223 */ /* 0x000fe20000010845 */
[----:B------:R-:W-:Y:S01]  /*cba0*/  LOP3.LUT R9, R9, 0xffff0000, RZ, 0xc0, !PT ;  /* 0xffff000009097812 */ /* 0x000fe200078ec0ff */
[C---:B------:R-:W-:Y:S01]  /*cbb0*/  IMAD.U32 R65, R3.reuse, 0x10000, RZ ;  /* 0x0001000003417824 */ /* 0x040fe200078e00ff */
[----:B------:R-:W-:Y:S01]  /*cbc0*/  LOP3.LUT R58, R58, 0xffff0000, RZ, 0xc0, !PT ;  /* 0xffff00003a3a7812 */ /* 0x000fe200078ec0ff */
[----:B------:R-:W-:Y:S01]  /*cbd0*/  FFMA.FTZ R67, R10, R61, R67 ;  /* 0x0000003d0a437223 */ /* 0x000fe20000010043 */
[----:B------:R-:W-:Y:S01]  /*cbe0*/  LOP3.LUT R66, R3, 0xffff0000, RZ, 0xc0, !PT ;  /* 0xffff000003427812 */ /* 0x000fe200078ec0ff */
[C---:B------:R-:W-:Y:S01]  /*cbf0*/  FMUL.FTZ R10, R8.reuse, R64 ;  /* 0x00000040080a7220 */ /* 0x040fe20000410000 */
[----:B------:R-:W-:Y:S01]  /*cc00*/  FMUL.FTZ R3, R8, R65 ;  /* 0x0000004108037220 */ /* 0x000fe20000410000 */
[----:B------:R-:W-:-:S02]  /*cc10*/  FMUL.FTZ R68, R9, R58 ;  /* 0x0000003a09447220 */ /* 0x000fc40000410000 */
[----:B------:R-:W-:Y:S01]  /*cc20*/  FMUL.FTZ R61, R9, R66 ;  /* 0x00000042093d7220 */ /* 0x000fe20000410000 */
[C---:B------:R-:W-:Y:S01]  /*cc30*/  FFMA.FTZ R8, R59.reuse, R65, -R10 ;  /* 0x000000413b087223 */ /* 0x040fe2000001080a */
[----:B------:R-:W-:Y:S01]  /*cc40*/  FFMA.FTZ R3, R59, R64, R3 ;  /* 0x000000403b037223 */ /* 0x000fe20000010003 */
[C---:B------:R-:W-:Y:S01]  /*cc50*/  FFMA.FTZ R9, R11.reuse, R66, -R68 ;  /* 0x000000420b097223 */ /* 0x040fe20000010844 */
[----:B------:R-:W-:Y:S01]  /*cc60*/  FFMA.FTZ R58, R11, R58, R61 ;  /* 0x0000003a0b3a7223 */ /* 0x000fe2000001003d */
[----:B------:R-:W-:Y:S02]  /*cc70*/  F2FP.BF16.F32.PACK_AB R10, R63, R60 ;  /* 0x0000003c3f0a723e */ /* 0x000fe400000010ff */
[----:B------:R-:W-:Y:S02]  /*cc80*/  F2FP.BF16.F32.PACK_AB R11, R67, R62 ;  /* 0x0000003e430b723e */ /* 0x000fe400000010ff */
[----:B------:R-:W-:Y:S02]  /*cc90*/  F2FP.BF16.F32.PACK_AB R8, R3, R8 ;  /* 0x000000080308723e */ /* 0x000fe400000010ff */
[----:B------:R-:W-:-:S05]  /*cca0*/  F2FP.BF16.F32.PACK_AB R9, R58, R9 ;  /* 0x000000093a09723e */ /* 0x000fca00000010ff */
[----:B------:R0:W-:Y:S02]  /*ccb0*/  STS.128 [R70+0x1000], R8 ;  /* 0x0010000846007388 */ /* 0x0001e40000000c00 */
.L_x_1674:
[----:B------:R-:W-:Y:S05]  /*ccc0*/  BSYNC B2 ;  /* 0x0000000000027941 */ /* 0x000fea0003800000 */
.L_x_1673:
[----:B------:R-:W-:Y:S04]  /*ccd0*/  BSSY B2, `(.L_x_1675) ;  /* 0x0000030000027945 */ /* 0x000fe80003800000 */
[----:B------:R-:W-:Y:S05]  /*cce0*/  @P1 BRA `(.L_x_1676) ;  /* 0x0000000000b81947 */ /* 0x000fea0003800000 */
[----:B0-2345:R-:W0:Y:S01]  /*ccf0*/  LDS.128 R8, [R70+0x5000] ;  /* 0x0050000046087984 */ /* 0x03de220000000c00 */
[----:B------:R-:W-:Y:S02]  /*cd00*/  SHF.R.U64 R3, R56, 0x10, R57 ;  /* 0x0000001038037819 */ /* 0x000fe40000001239 */
[----:B------:R-:W-:Y:S02]  /*cd10*/  SHF.R.U64 R54, R54, 0x10, R55 ;  /* 0x0000001036367819 */ /* 0x000fe40000001237 */
[----:B------:R-:W-:Y:S02]  /*cd20*/  SHF.R.U32.HI R57, RZ, 0x10, R57 ;  /* 0x00000010ff397819 */ /* 0x000fe40000011639 */
[----:B------:R-:W-:Y:S02]  /*cd30*/  SHF.R.U32.HI R58, RZ, 0x10, R55 ;  /* 0x00000010ff3a7819 */ /* 0x000fe40000011637 */
[----:B------:R-:W-:Y:S02]  /*cd40*/  PRMT R56, R104, 0x5410, R3 ;  /* 0x0000541068387816 */ /* 0x000fe40000000003 */
[----:B------:R-:W-:-:S02]  /*cd50*/  PRMT R54, R103, 0x5410, R54 ;  /* 0x0000541067367816 */ /* 0x000fc40000000036 */
[----:B------:R-:W-:Y:S02]  /*cd60*/  PRMT R104, R104, 0x5432, R57 ;  /* 0x0000543268687816 */ /* 0x000fe40000000039 */
[----:B------:R-:W-:-:S03]  /*cd70*/  PRMT R103, R103, 0x5432, R58 ;  /* 0x0000543267677816 */ /* 0x000fc6000000003a */
[C---:B------:R-:W-:Y:S01]  /*cd80*/  IMAD.U32 R61, R104.reuse, 0x10000, RZ ;  /* 0x00010000683d7824 */ /* 0x040fe200078e00ff */
[----:B------:R-:W-:Y:S01]  /*cd90*/  LOP3.LUT R104, R104, 0xffff0000, RZ, 0xc0, !PT ;  /* 0xffff000068687812 */ /* 0x000fe200078ec0ff */
[C---:B------:R-:W-:Y:S01]  /*cda0*/  IMAD.U32 R60, R103.reuse, 0x10000, RZ ;  /* 0x00010000673c7824 */ /* 0x040fe200078e00ff */
[----:B------:R-:W-:Y:S02]  /*cdb0*/  LOP3.LUT R62, R103, 0xffff0000, RZ, 0xc0, !PT ;  /* 0xffff0000673e7812 */ /* 0x000fe400078ec0ff */
[C---:B0-----:R-:W-:Y:S01]  /*cdc0*/  LOP3.LUT R58, R10.reuse, 0xffff0000, RZ, 0xc0, !PT ;  /* 0xffff00000a3a7812 */ /* 0x041fe200078ec0ff */
[----:B------:R-:W-:Y:S01]  /*cdd0*/  IMAD.U32 R57, R10, 0x10000, RZ ;  /* 0x000100000a397824 */ /* 0x000fe200078e00ff */
[C---:B------:R-:W-:Y:S01]  /*cde0*/  LOP3.LUT R59, R11.reuse, 0xffff0000, RZ, 0xc0, !PT ;  /* 0xffff00000b3b7812 */ /* 0x040fe200078ec0ff */
[----:B------:R-:W-:Y:S01]  /*cdf0*/  IMAD.U32 R55, R11, 0x10000, RZ ;  /* 0x000100000b377824 */ /* 0x000fe200078e00ff */
[C---:B------:R-:W-:Y:S01]  /*ce00*/  LOP3.LUT R11, R9.reuse, 0xffff0000, RZ, 0xc0, !PT ;  /* 0xffff0000090b7812 */ /* 0x040fe200078ec0ff */
[C---:B------:R-:W-:Y:S01]  /*ce10*/  FMUL.FTZ R64, R58.reuse, R61 ;  /* 0x0000003d3a407220 */ /* 0x040fe20000410000 */
[----:B------:R-:W-:Y:S01]  /*ce20*/  FMUL.FTZ R58, R58, R60 ;  /* 0x0000003c3a3a7220 */ /* 0x000fe20000410000 */
[----:B------:R-:W-:-:S02]  /*ce30*/  IMAD.U32 R3, R9, 0x10000, RZ ;  /* 0x0001000009037824 */ /* 0x000fc400078e00ff */
[----:B------:R-:W-:Y:S01]  /*ce40*/  FMUL.FTZ R66, R59, R104 ;  /* 0x000000683b427220 */ /* 0x000fe20000410000 */
[C---:B------:R-:W-:Y:S01]  /*ce50*/  FFMA.FTZ R9, R57.reuse, R60, -R64 ;  /* 0x0000003c39097223 */ /* 0x040fe20000010840 */
[----:B------:R-:W-:Y:S01]  /*ce60*/  FFMA.FTZ R64, R57, R61, R58 ;  /* 0x0000003d39407223 */ /* 0x000fe2000001003a */
[-C--:B------:R-:W-:Y:S01]  /*ce70*/  FMUL.FTZ R58, R59, R62.reuse ;  /* 0x0000003e3b3a7220 */ /* 0x080fe20000410000 */
[C---:B------:R-:W-:Y:S01]  /*ce80*/  IMAD.U32 R59, R56.reuse, 0x10000, RZ ;  /* 0x00010000383b7824 */ /* 0x040fe200078e00ff */
[----:B------:R-:W-:Y:S01]  /*ce90*/  LOP3.LUT R56, R56, 0xffff0000, RZ, 0xc0, !PT ;  /* 0xffff000038387812 */ /* 0x000fe200078ec0ff */
[C---:B------:R-:W-:Y:S01]  /*cea0*/  IMAD.U32 R10, R8.reuse, 0x10000, RZ ;  /* 0x00010000080a7824 */ /* 0x040fe200078e00ff */
[----:B------:R-:W-:Y:S01]  /*ceb0*/  LOP3.LUT R8, R8, 0xffff0000, RZ, 0xc0, !PT ;  /* 0xffff000008087812 */ /* 0x000fe200078ec0ff */
[C---:B------:R-:W-:Y:S01]  /*cec0*/  IMAD.U32 R57, R54.reuse, 0x10000, RZ ;  /* 0x0001000036397824 */ /* 0x040fe200078e00ff */
[----:B------:R-:W-:Y:S01]  /*ced0*/  LOP3.LUT R54, R54, 0xffff0000, RZ, 0xc0, !PT ;  /* 0xffff000036367812 */ /* 0x000fe200078ec0ff */
[C---:B------:R-:W-:Y:S01]  /*cee0*/  FFMA.FTZ R66, R55.reuse, R62, -R66 ;  /* 0x0000003e37427223 */ /* 0x040fe20000010842 */
[----:B------:R-:W-:Y:S01]  /*cef0*/  FFMA.FTZ R61, R55, R104, R58 ;  /* 0x00000068373d7223 */ /* 0x000fe2000001003a */
        /* <DEDUP_REMOVED lines=13> */
.L_x_1676:
[----:B------:R-:W-:Y:S05]  /*cfd0*/  BSYNC B2 ;  /* 0x0000000000027941 */ /* 0x000fea0003800000 */
.L_x_1675:
[----:B------:R-:W-:Y:S04]  /*cfe0*/  BSSY B2, `(.L_x_1677) ;  /* 0x0000030000027945 */ /* 0x000fe80003800000 */
[----:B------:R-:W-:Y:S05]  /*cff0*/  @P2 BRA `(.L_x_1678) ;  /* 0x0000000000b82947 */ /* 0x000fea0003800000 */
[----:B012345:R-:W0:Y:S01]  /*d000*/  LDS.128 R8, [R70+0x9000] ;  /* 0x0090000046087984 */ /* 0x03fe220000000c00 */
[----:B------:R-:W-:Y:S02]  /*d010*/  SHF.R.U64 R3, R50, 0x10, R51 ;  /* 0x0000001032037819 */ /* 0x000fe40000001233 */
[--C-:B------:R-:W-:Y:S02]  /*d020*/  SHF.R.U64 R50, R52, 0x10, R53.reuse ;  /* 0x0000001034327819 */ /* 0x100fe40000001235 */
[----:B------:R-:W-:Y:S02]  /*d030*/  SHF.R.U32.HI R52, RZ, 0x10, R53 ;  /* 0x00000010ff347819 */ /* 0x000fe40000011635 */
[----:B------:R-:W-:Y:S02]  /*d040*/  SHF.R.U32.HI R54, RZ, 0x10, R51 ;  /* 0x00000010ff367819 */ /* 0x000fe40000011633 */
[----:B------:R-:W-:Y:S02]  /*d050*/  PRMT R55, R93, 0x5432, R52 ;  /* 0x000054325d377816 */ /* 0x000fe40000000034 */
[----:B------:R-:W-:-:S02]  /*d060*/  PRMT R53, R97, 0x5432, R54 ;  /* 0x0000543261357816 */ /* 0x000fc40000000036 */
[----:B------:R-:W-:Y:S01]  /*d070*/  PRMT R97, R97, 0x5410, R50 ;  /* 0x0000541061617816 */ /* 0x000fe20000000032 */
[C---:B------:R-:W-:Y:S01]  /*d080*/  IMAD.U32 R56, R55.reuse, 0x10000, RZ ;  /* 0x0001000037387824 */ /* 0x040fe200078e00ff */
[----:B------:R-:W-:Y:S01]  /*d090*/  LOP3.LUT R55, R55, 0xffff0000, RZ, 0xc0, !PT ;  /* 0xffff000037377812 */ /* 0x000fe200078ec0ff */
[C---:B------:R-:W-:Y:S01]  /*d0a0*/  IMAD.U32 R54, R53.reuse, 0x10000, RZ ;  /* 0x0001000035367824 */ /* 0x040fe200078e00ff */
[----:B------:R-:W-:Y:S02]  /*d0b0*/  LOP3.LUT R53, R53, 0xffff0000, RZ, 0xc0, !PT ;  /* 0xffff000035357812 */ /* 0x000fe400078ec0ff */
[----:B------:R-:W-:Y:S02]  /*d0c0*/  PRMT R98, R98, 0x5410, R3 ;  /* 0x0000541062627816 */ /* 0x000fe40000000003 */
[C---:B0-----:R-:W-:Y:S01]  /*d0d0*/  LOP3.LUT R51, R10.reuse, 0xffff0000, RZ, 0xc0, !PT ;  /* 0xffff00000a337812 */ /* 0x041fe200078ec0ff */
[C---:B------:R-:W-:Y:S01]  /*d0e0*/  IMAD.U32 R52, R11.reuse, 0x10000, RZ ;  /* 0x000100000b347824 */ /* 0x040fe200078e00ff */
[----:B------:R-:W-:Y:S01]  /*d0f0*/  LOP3.LUT R11, R11, 0xffff0000, RZ, 0xc0, !PT ;  /* 0xffff00000b0b7812 */ /* 0x000fe200078ec0ff */
[----:B------:R-:W-:-:S02]  /*d100*/  IMAD.U32 R50, R10, 0x10000, RZ ;  /* 0x000100000a327824 */ /* 0x000fc400078e00ff */
[C---:B------:R-:W-:Y:S01]  /*d110*/  FMUL.FTZ R57, R51.reuse, R56 ;  /* 0x0000003833397220 */ /* 0x040fe20000410000 */
[-C--:B------:R-:W-:Y:S01]  /*d120*/  FMUL.FTZ R51, R51, R54.reuse ;  /* 0x0000003633337220 */ /* 0x080fe20000410000 */
[C---:B------:R-:W-:Y:S01]  /*d130*/  FMUL.FTZ R59, R11.reuse, R55 ;  /* 0x000000370b3b7220 */ /* 0x040fe20000410000 */
[----:B------:R-:W-:Y:S02]  /*d140*/  IMAD.U32 R3, R8, 0x10000, RZ ;  /* 0x0001000008037824 */ /* 0x000fe400078e00ff */
[C---:B------:R-:W-:Y:S01]  /*d150*/  FFMA.FTZ R57, R50.reuse, R54, -R57 ;  /* 0x0000003632397223 */ /* 0x040fe20000010839 */
[----:B------:R-:W-:Y:S01]  /*d160*/  FFMA.FTZ R56, R50, R56, R51 ;  /* 0x0000003832387223 */ /* 0x000fe20000010033 */
[-C--:B------:R-:W-:Y:S01]  /*d170*/  FMUL.FTZ R51, R11, R53.reuse ;  /* 0x000000350b337220 */ /* 0x080fe20000410000 */
[----:B------:R-:W-:Y:S01]  /*d180*/  IMAD.U32 R10, R9, 0x10000, RZ ;  /* 0x00010000090a7824 */ /* 0x000fe200078e00ff */
[----:B------:R-:W-:Y:S01]  /*d190*/  LOP3.LUT R8, R8, 0xffff0000, RZ, 0xc0, !PT ;  /* 0xffff000008087812 */ /* 0x000fe200078ec0ff */
[----:B------:R-:W-:Y:S01]  /*d1a0*/  IMAD.U32 R50, R97, 0x10000, RZ ;  /* 0x0001000061327824 */ /* 0x000fe200078e00ff */
[----:B------:R-:W-:Y:S01]  /*d1b0*/  LOP3.LUT R9, R9, 0xffff0000, RZ, 0xc0, !PT ;  /* 0xffff000009097812 */ /* 0x000fe200078ec0ff */
[----:B------:R-:W-:Y:S01]  /*d1c0*/  IMAD.U32 R11, R98, 0x10000, RZ ;  /* 0x00010000620b7824 */ /* 0x000fe200078e00ff */
[----:B------:R-:W-:Y:S01]  /*d1d0*/  LOP3.LUT R97, R97, 0xffff0000, RZ, 0xc0, !PT ;  /* 0xffff000061617812 */ /* 0x000fe200078ec0ff */
[----:B------:R-:W-:Y:S01]  /*d1e0*/  FFMA.FTZ R59, R52, R53, -R59 ;  /* 0x00000035343b7223 */ /* 0x000fe2000001083b */
[----:B------:R-:W-:Y:S01]  /*d1f0*/  LOP3.LUT R98, R98, 0xffff0000, RZ, 0xc0, !PT ;  /* 0xffff000062627812 */ /* 0x000fe200078ec0ff */
[----:B------:R-:W-:Y:S01]  /*d200*/  FFMA.FTZ R58, R52, R55, R51 ;  /* 0x00000037343a7223 */ /* 0x000fe20000010033 */
[C---:B------:R-:W-:Y:S01]  /*d210*/  FMUL.FTZ R52, R8.reuse, R50 ;  /* 0x0000003208347220 */ /* 0x040fe20000410000 */
[----:B------:R-:W-:Y:S01]  /*d220*/  FMUL.FTZ R51, R8, R11 ;  /* 0x0000000b08337220 */ /* 0x000fe20000410000 */
        /* <DEDUP_REMOVED lines=11> */
.L_x_1678:
[----:B------:R-:W-:Y:S05]  /*d2e0*/  BSYNC B2 ;  /* 0x0000000000027941 */ /* 0x000fea0003800000 */
.L_x_1677:
[----:B------:R-:W-:Y:S05]  /*d2f0*/  @P3 BRA `(.L_x_1672) ;  /* 0x0000000000b83947 */ /* 0x000fea0003800000 */
[----:B012345:R-:W0:Y:S01]  /*d300*/  LDS.128 R8, [R70+0xd000] ;  /* 0x00d0000046087984 */ /* 0x03fe220000000c00 */
        /* <DEDUP_REMOVED lines=13> */
[C---:B------:R-:W-:Y:S01]  /*d3e0*/  IMAD.U32 R48, R11.reuse, 0x10000, RZ ;  /* 0x000100000b307824 */ /* 0x040fe200078e00ff */
[----:B------:R-:W-:Y:S01]  /*d3f0*/  LOP3.LUT R11, R11, 0xffff0000, RZ, 0xc0, !PT ;  /* 0xffff00000b0b7812 */ /* 0x000fe200078ec0ff */
[----:B------:R-:W-:Y:S02]  /*d400*/  IMAD.U32 R46, R10, 0x10000, RZ ;  /* 0x000100000a2e7824 */ /* 0x000fe400078e00ff */
[C---:B------:R-:W-:Y:S01]  /*d410*/  FMUL.FTZ R53, R47.reuse, R52 ;  /* 0x000000342f357220 */ /* 0x040fe20000410000 */
[----:B------:R-:W-:Y:S01]  /*d420*/  FMUL.FTZ R47, R47, R50 ;  /* 0x000000322f2f7220 */ /* 0x000fe20000410000 */
[----:B------:R-:W-:Y:S01]  /*d430*/  FMUL.FTZ R57, R11, R88 ;  /* 0x000000580b397220 */ /* 0x000fe20000410000 */
[----:B------:R-:W-:-:S02]  /*d440*/  IMAD.U32 R3, R8, 0x10000, RZ ;  /* 0x0001000008037824 */ /* 0x000fc400078e00ff */
        /* <DEDUP_REMOVED lines=9> */
[C---:B------:R-:W-:Y:S01]  /*d4e0*/  FFMA.FTZ R57, R48.reuse, R87, -R57 ;  /* 0x0000005730397223 */ /* 0x040fe20000010839 */
[----:B------:R-:W-:Y:S01]  /*d4f0*/  LOP3.LUT R49, R49, 0xffff0000, RZ, 0xc0, !PT ;  /* 0xffff000031317812 */ /* 0x000fe200078ec0ff */
[----:B------:R-:W-:Y:S01]  /*d500*/  FFMA.FTZ R88, R48, R88, R47 ;  /* 0x0000005830587223 */ /* 0x000fe2000001002f */
[CC--:B------:R-:W-:Y:S01]  /*d510*/  FMUL.FTZ R48, R8.reuse, R46.reuse ;  /* 0x0000002e08307220 */ /* 0x0c0fe20000410000 */
        /* <DEDUP_REMOVED lines=12> */
.L_x_1672:
[----:B------:R-:W-:Y:S05]  /*d5e0*/  BSYNC B1 ;  /* 0x0000000000017941 */ /* 0x000fea0003800000 */
.L_x_1671:
        /* <DEDUP_REMOVED lines=13> */
[----:B------:R-:W-:Y:S02]  /*d6c0*/  SHF.R.U32.HI R47, RZ, 0x10, R45 ;  /* 0x00000010ff2f7819 */ /* 0x000fe4000001162d */
[--C-:B------:R-:W-:Y:S02]  /*d6d0*/  SHF.R.U32.HI R46, RZ, 0x10, R43.reuse ;  /* 0x00000010ff2e7819 */ /* 0x100fe4000001162b */
[----:B------:R-:W-:Y:S02]  /*d6e0*/  SHF.R.U64 R3, R42, 0x10, R43 ;  /* 0x000000102a037819 */ /* 0x000fe4000000122b */
[----:B------:R-:W-:Y:S02]  /*d6f0*/  SHF.R.U64 R42, R44, 0x10, R45 ;  /* 0x000000102c2a7819 */ /* 0x000fe4000000122d */
        /* <DEDUP_REMOVED lines=41> */
.L_x_1682:
[----:B------:R-:W-:Y:S05]  /*d990*/  BSYNC B2 ;  /* 0x0000000000027941 */ /* 0x000fea0003800000 */
.L_x_1681:
        /* <DEDUP_REMOVED lines=48> */
.L_x_1684:
[----:B------:R-:W-:Y:S05]  /*dca0*/  BSYNC B2 ;  /* 0x0000000000027941 */ /* 0x000fea0003800000 */
.L_x_1683:
        /* <DEDUP_REMOVED lines=48> */
.L_x_1686:
[----:B------:R-:W-:Y:S05]  /*dfb0*/  BSYNC B2 ;  /* 0x0000000000027941 */ /* 0x000fea0003800000 */
.L_x_1685:
        /* <DEDUP_REMOVED lines=47> */
.L_x_1680:
[----:B------:R-:W-:Y:S05]  /*e2b0*/  BSYNC B1 ;  /* 0x0000000000017941 */ /* 0x000fea0003800000 */
.L_x_1679:
[----:B------:R-:W-:-:S05]  /*e2c0*/  VIADD R3, R23, 0x60 ;  /* 0x0000006017037836 */ /* 0x000fca0000000000 */
        /* <DEDUP_REMOVED lines=11> */
[--C-:B------:R-:W-:Y:S02]  /*e380*/  SHF.R.U64 R28, R30, 0x10, R31.reuse ;  /* 0x000000101e1c7819 */ /* 0x100fe4000000121f */
[----:B------:R-:W-:Y:S02]  /*e390*/  SHF.R.U32.HI R30, RZ, 0x10, R31 ;  /* 0x00000010ff1e7819 */ /* 0x000fe4000001161f */
[--C-:B------:R-:W-:Y:S02]  /*e3a0*/  SHF.R.U64 R31, R32, 0x10, R33.reuse ;  /* 0x00000010201f7819 */ /* 0x100fe40000001221 */
        /* <DEDUP_REMOVED lines=24> */
[C---:B------:R-:W-:Y:S01]  /*e530*/  IMAD.U32 R10, R28.reuse, 0x10000, RZ ;  /* 0x000100001c0a7824 */ /* 0x040fe200078e00ff */
[----:B------:R-:W-:Y:S01]  /*e540*/  LOP3.LUT R31, R31, 0xffff0000, RZ, 0xc0, !PT ;  /* 0xffff00001f1f7812 */ /* 0x000fe200078ec0ff */
[C---:B------:R-:W-:Y:S01]  /*e550*/  FFMA.FTZ R34, R27.reuse, R30, -R34 ;  /* 0x0000001e1b227223 */ /* 0x040fe20000010822 */
        /* <DEDUP_REMOVED lines=15> */
.L_x_1689:
[----:B------:R-:W-:Y:S05]  /*e650*/  BSYNC B1 ;  /* 0x0000000000017941 */ /* 0x000fea0003800000 */
.L_x_1688:
        /* <DEDUP_REMOVED lines=48> */
.L_x_1691:
[----:B------:R-:W-:Y:S05]  /*e960*/  BSYNC B1 ;  /* 0x0000000000017941 */ /* 0x000fea0003800000 */
.L_x_1690:
[----:B------:R-:W-:Y:S04]  /*e970*/  BSSY B1, `(.L_x_1692) ;  /* 0x0000030000017945 */ /* 0x000fe80003800000 */
        /* <DEDUP_REMOVED lines=47> */
.L_x_1693:
[----:B------:R-:W-:Y:S05]  /*ec70*/  BSYNC B1 ;  /* 0x0000000000017941 */ /* 0x000fea0003800000 */
.L_x_1692:
        /* <DEDUP_REMOVED lines=18> */
[----:B------:R-:W-:Y:S01]  /*eda0*/  FMUL.FTZ R20, R6, R14 ;  /* 0x0000000e06147220 */ /* 0x000fe20000410000 */
[----:B------:R-:W-:Y:S02]  /*edb0*/  IMAD.U32 R0, R8, 0x10000, RZ ;  /* 0x0001000008007824 */ /* 0x000fe400078e00ff */
[----:B------:R-:W-:Y:S01]  /*edc0*/  FMUL.FTZ R15, R6, R11 ;  /* 0x0000000b060f7220 */ /* 0x000fe20000410000 */
[C---:B------:R-:W-:Y:S01]  /*edd0*/  FMUL.FTZ R6, R10.reuse, R78 ;  /* 0x0000004e0a067220 */ /* 0x040fe20000410000 */
[----:B------:R-:W-:Y:S01]  /*ede0*/  FMUL.FTZ R10, R10, R79 ;  /* 0x0000004f0a0a7220 */ /* 0x000fe20000410000 */
[----:B------:R-:W-:Y:S01]  /*edf0*/  LOP3.LUT R3, R8, 0xffff0000, RZ, 0xc0, !PT ;  /* 0xffff000008037812 */ /* 0x000fe200078ec0ff */
[----:B------:R-:W-:-:S02]  /*ee00*/  IMAD.U32 R4, R9, 0x10000, RZ ;  /* 0x0001000009047824 */ /* 0x000fc400078e00ff */
[----:B------:R-:W-:Y:S01]  /*ee10*/  FFMA.FTZ R79, R7, R79, -R6 ;  /* 0x0000004f074f7223 */ /* 0x000fe20000010806 */
[----:B------:R-:W-:Y:S01]  /*ee20*/  IMAD.U32 R6, R13, 0x10000, RZ ;  /* 0x000100000d067824 */ /* 0x000fe200078e00ff */
[----:B------:R-:W-:Y:S01]  /*ee30*/  LOP3.LUT R8, R9, 0xffff0000, RZ, 0xc0, !PT ;  /* 0xffff000009087812 */ /* 0x000fe200078ec0ff */
[C---:B------:R-:W-:Y:S01]  /*ee40*/  FFMA.FTZ R20, R5.reuse, R11, -R20 ;  /* 0x0000000b05147223 */ /* 0x040fe20000010814 */
[----:B------:R-:W-:Y:S01]  /*ee50*/  FFMA.FTZ R15, R5, R14, R15 ;  /* 0x0000000e050f7223 */ /* 0x000fe2000001000f */
[----:B------:R-:W-:Y:S01]  /*ee60*/  LOP3.LUT R13, R13, 0xffff0000, RZ, 0xc0, !PT ;  /* 0xffff00000d0d7812 */ /* 0x000fe200078ec0ff */
[C---:B------:R-:W-:Y:S01]  /*ee70*/  IMAD.U32 R5, R12.reuse, 0x10000, RZ ;  /* 0x000100000c057824 */ /* 0x040fe200078e00ff */
        /* <DEDUP_REMOVED lines=14> */
[----:B------:R0:W-:Y:S01]  /*ef60*/  STS.128 [R36+0xf000], R4 ;  /* 0x00f0000424007388 */ /* 0x0001e20000000c00 */
[----:B------:R-:W-:Y:S05]  /*ef70*/  BRA `(.L_x_1687) ;  /* 0x0000004c00887947 */ /* 0x000fea0003800000 */
.L_x_1648:
[----:B------:R-:W0:Y:S01]  /*ef80*/  LDC R9, c[0x0][0x448] ;  /* 0x00011200ff097b82 */ /* 0x000e220000000800 */
[----:B------:R-:W-:Y:S01]  /*ef90*/  ULDC.64 UR4, c[0x0][0x3f8] ;  /* 0x0000fe0000047ab9 */ /* 0x000fe20000000a00 */
[----:B------:R-:W-:Y:S01]  /*efa0*/  ULDC.64 UR6, c[0x0][0x408] ;  /* 0x0001020000067ab9 */ /* 0x000fe20000000a00 */
[----:B------:R-:W-:Y:S02]  /*efb0*/  IMAD.MOV.U32 R25, RZ, RZ, R33 ;  /* 0x000000ffff197224 */ /* 0x000fe400078e0021 */
[----:B------:R-:W-:Y:S01]  /*efc0*/  IMAD.MOV.U32 R27, RZ, RZ, R29 ;  /* 0x000000ffff1b7224 */ /* 0x000fe200078e001d */
[----:B0-----:R-:W-:-:S13]  /*efd0*/  ISETP.NE.AND P0, PT, R9, 0x1, PT ;  /* 0x000000010900780c */ /* 0x001fda0003f05270 */
[----:B------:R-:W0:Y:S08]  /*efe0*/  @P0 LDC R4, c[0x0][0x44c] ;  /* 0x00011300ff040b82 */ /* 0x000e300000000800 */
[----:B------:R-:W1:Y:S01]  /*eff0*/  @P0 LDC R5, c[0x0][0x450] ;  /* 0x00011400ff050b82 */ /* 0x000e620000000800 */
[----:B0-----:R-:W-:-:S05]  /*f000*/  @P0 IMAD.HI.U32 R4, R3, R4, RZ ;  /* 0x0000000403040227 */ /* 0x001fca00078e00ff */
[----:B-1----:R-:W-:-:S04]  /*f010*/  @P0 SHF.R.U32.HI R3, RZ, R5, R4 ;  /* 0x00000005ff030219 */ /* 0x002fc80000011604 */
        /* <DEDUP_REMOVED lines=21> */
.L_x_2062:
        /* <DEDUP_REMOVED lines=12> */
[----:B------:R-:W2:Y:S01]  /*f230*/  LDL R4, [R1+0x48] ;  /* 0x0000480001047983 */ /* 0x000ea20000100800 */
[----:B------:R-:W-:Y:S01]  /*f240*/  ULDC UR4, c[0x0][0x3f4] ;  /* 0x0000fd0000047ab9 */ /* 0x000fe20000000800 */
[----:B-1----:R-:W-:Y:S01]  /*f250*/  IMAD.MOV.U32 R9, RZ, RZ, R5 ;  /* 0x000000ffff097224 */ /* 0x002fe200078e0005 */
[----:B------:R-:W-:Y:S02]  /*f260*/  ISETP.GE.AND P2, PT, R18, UR4, PT ;  /* 0x0000000412007c0c */ /* 0x000fe4000bf46270 */
[----:B------:R-:W-:Y:S02]  /*f270*/  CS2R R56, SRZ ;  /* 0x0000000000387805 */ /* 0x000fe4000001ff00 */
[----:B------:R-:W-:Y:S02]  /*f280*/  ISETP.GE.AND P3, PT, R226, UR4, PT ;  /* 0x00000004e2007c0c */ /* 0x000fe4000bf66270 */
[----:B------:R-:W-:Y:S01]  /*f290*/  CS2R R58, SRZ ;  /* 0x00000000003a7805 */ /* 0x000fe2000001ff00 */
[----:B------:R-:W-:-:S06]  /*f2a0*/  ULDC.64 UR6, c[0x0][0x208] ;  /* 0x0000820000067ab9 */ /* 0x000fcc0000000a00 */
[C---:B------:R-:W-:Y:S01]  /*f2b0*/  @!P2 IMAD.SHL.U32 R11, R18.reuse, 0x2, RZ ;  /* 0x00000002120ba824 */ /* 0x040fe200078e00ff */
[----:B------:R-:W-:-:S04]  /*f2c0*/  @!P2 SHF.L.U64.HI R12, R18, 0x1, R19 ;  /* 0x00000001120ca819 */ /* 0x000fc80000010213 */
[----:B----4-:R-:W-:Y:S02]  /*f2d0*/  @!P2 IADD3 R6, P1, R14, R11, RZ ;  /* 0x0000000b0e06a210 */ /* 0x010fe40007f3e0ff */
[----:B------:R-:W-:Y:S02]  /*f2e0*/  CS2R R70, SRZ ;  /* 0x0000000000467805 */ /* 0x000fe4000001ff00 */
[----:B------:R-:W-:Y:S02]  /*f2f0*/  CS2R R68, SRZ ;  /* 0x0000000000447805 */ /* 0x000fe4000001ff00 */
[----:B------:R-:W-:Y:S02]  /*f300*/  CS2R R60, SRZ ;  /* 0x00000000003c7805 */ /* 0x000fe4000001ff00 */
[----:B------:R-:W-:Y:S02]  /*f310*/  CS2R R62, SRZ ;  /* 0x00000000003e7805 */ /* 0x000fe4000001ff00 */
[----:B------:R-:W-:-:S02]  /*f320*/  CS2R R66, SRZ ;  /* 0x0000000000427805 */ /* 0x000fc4000001ff00 */
[----:B------:R-:W-:Y:S01]  /*f330*/  CS2R R64, SRZ ;  /* 0x0000000000407805 */ /* 0x000fe2000001ff00 */
[----:B--2---:R-:W-:Y:S01]  /*f340*/  @!P3 IMAD.SHL.U32 R13, R4, 0x8, RZ ;  /* 0x00000008040db824 */ /* 0x004fe200078e00ff */
[----:B------:R-:W-:-:S03]  /*f350*/  @!P2 IADD3 R4, P0, R8, R11, RZ ;  /* 0x0000000b0804a210 */ /* 0x000fc60007f1e0ff */
[----:B------:R-:W-:-:S04]  /*f360*/  @!P3 IMAD.WIDE R10, R13, 0x2, R8 ;  /* 0x000000020d0ab825 */ /* 0x000fc800078e0208 */
[----:B------:R-:W-:Y:S01]  /*f370*/  IMAD.MOV.U32 R8, RZ, RZ, R14 ;  /* 0x000000ffff087224 */ /* 0x000fe200078e000e */
[----:B------:R1:W5:Y:S01]  /*f380*/  @!P3 LD.E.128 R56, desc[UR6][R10.64] ;  /* 0x000000060a38b980 */ /* 0x000362000c101d00 */
[----:B---3--:R-:W-:Y:S02]  /*f390*/  IMAD.MOV.U32 R9, RZ, RZ, R7 ;  /* 0x000000ffff097224 */ /* 0x008fe400078e0007 */
[----:B------:R-:W-:Y:S02]  /*f3a0*/  @!P2 IMAD.X R5, R5, 0x1, R12, P0 ;  /* 0x000000010505a824 */ /* 0x000fe400000e060c */
[----:B------:R-:W-:-:S03]  /*f3b0*/  @!P3 IMAD.WIDE R8, R13, 0x2, R8 ;  /* 0x000000020d08b825 */ /* 0x000fc600078e0208 */
[----:B------:R1:W5:Y:S01]  /*f3c0*/  @!P2 LD.E.128 R60, desc[UR6][R4.64] ;  /* 0x00000006043ca980 */ /* 0x000362000c101d00 */
[----:B------:R-:W-:-:S03]  /*f3d0*/  @!P2 IMAD.X R7, R7, 0x1, R12, P1 ;  /* 0x000000010707a824 */ /* 0x000fc600008e060c */
[----:B------:R1:W5:Y:S04]  /*f3e0*/  @!P3 LD.E.128 R68, desc[UR6][R8.64] ;  /* 0x000000060844b980 */ /* 0x000368000c101d00 */
[----:B------:R1:W5:Y:S02]  /*f3f0*/  @!P2 LD.E.128 R64, desc[UR6][R6.64] ;  /* 0x000000060640a980 */ /* 0x000364000c101d00 */
.L_x_1696:
[----:B------:R-:W-:Y:S05]  /*f400*/  BSYNC B1 ;  /* 0x0000000000017941 */ /* 0x000fea0003800000 */
.L_x_1695:
[----:B-1---5:R-:W-:Y:S01]  /*f410*/  IMAD.MOV.U32 R4, RZ, RZ, R70 ;  /* 0x000000ffff047224 */ /* 0x022fe200078e0046 */
[----:B------:R-:W-:Y:S01]  /*f420*/  UMOV UR4, 0xffffffff ;  /* 0xffffffff00047882 */ /* 0x000fe20000000000 */
[----:B------:R-:W-:Y:S01]  /*f430*/  IMAD.MOV.U32 R5, RZ, RZ, R71 ;  /* 0x000000ffff057224 */ /* 0x000fe200078e0047 */
[----:B------:R-:W-:Y:S01]  /*f440*/  CS2R R54, SRZ ;  /* 0x0000000000367805 */ /* 0x000fe2000001ff00 */
[----:B------:R-:W-:Y:S02]  /*f450*/  IMAD.MOV.U32 R6, RZ, RZ, R68 ;  /* 0x000000ffff067224 */ /* 0x000fe400078e0044 */
[----:B---3--:R-:W-:Y:S01]  /*f460*/  IMAD.MOV.U32 R7, RZ, RZ, R69 ;  /* 0x000000ffff077224 */ /* 0x008fe200078e0045 */
        /* <DEDUP_REMOVED lines=22> */
[----:B------:R-:W-:-:S02]  /*f5d0*/  PRMT R117, R117, 0x5410, R6 ;  /* 0x0000541075757816 */ /* 0x000fc40000000006 */
[----:B------:R-:W-:Y:S02]  /*f5e0*/  PRMT R120, R120, 0x5410, R5 ;  /* 0x0000541078787816 */ /* 0x000fe40000000005 */
[----:B------:R-:W-:Y:S01]  /*f5f0*/  PRMT R118, R118, 0x5410, R7 ;  /* 0x0000541076767816 */ /* 0x000fe20000000007 */
[----:B------:R-:W-:Y:S06]  /*f600*/  BRA.DIV UR4, `(.L_x_1697) ;  /* 0x000001fa04547947 */ /* 0x000fec000b800000 */
[----:B------:R1:W3:Y:S04]  /*f610*/  SHFL.IDX PT, R5, R72, 0x1, 0x181f ;  /* 0x00381f0048057f89 */ /* 0x0002e800000e0000 */
[----:B--2---:R1:W2:Y:S04]  /*f620*/  SHFL.IDX PT, R8, R21, 0x1, 0x181f ;  /* 0x00381f0015087f89 */ /* 0x0042a800000e0000 */
[----:B------:R1:W0:Y:S04]  /*f630*/  SHFL.IDX PT, R7, R73, 0x1, 0x181f ;  /* 0x00381f0049077f89 */ /* 0x00022800000e0000 */
[----:B----4-:R1:W4:Y:S02]  /*f640*/  SHFL.IDX PT, R14, R20, 0x1, 0x181f ;  /* 0x00381f00140e7f89 */ /* 0x01032400000e0000 */
.L_x_2068:
        /* <DEDUP_REMOVED lines=11> */
[----:B------:R-:W4:Y:S01]  /*f700*/  LDL R6, [R1+0x48] ;  /* 0x0000480001067983 */ /* 0x000f220000100800 */
[----:B------:R-:W-:Y:S01]  /*f710*/  ULDC UR4, c[0x0][0x3f4] ;  /* 0x0000fd0000047ab9 */ /* 0x000fe20000000800 */
[----:B---3--:R-:W-:Y:S01]  /*f720*/  IMAD.MOV.U32 R9, RZ, RZ, R5 ;  /* 0x000000ffff097224 */ /* 0x008fe200078e0005 */
[----:B------:R-:W-:Y:S02]  /*f730*/  ISETP.GE.AND P2, PT, R18, UR4, PT ;  /* 0x0000000412007c0c */ /* 0x000fe4000bf46270 */
[----:B------:R-:W-:Y:S02]  /*f740*/  CS2R R40, SRZ ;  /* 0x0000000000287805 */ /* 0x000fe4000001ff00 */
[----:B------:R-:W-:Y:S02]  /*f750*/  ISETP.GE.AND P3, PT, R226, UR4, PT ;  /* 0x00000004e2007c0c */ /* 0x000fe4000bf66270 */
[----:B------:R-:W-:Y:S01]  /*f760*/  CS2R R42, SRZ ;  /* 0x00000000002a7805 */ /* 0x000fe2000001ff00 */
[----:B------:R-:W-:-:S06]  /*f770*/  ULDC.64 UR6, c[0x0][0x208] ;  /* 0x0000820000067ab9 */ /* 0x000fcc0000000a00 */
[C---:B------:R-:W-:Y:S01]  /*f780*/  @!P2 IMAD.SHL.U32 R11, R18.reuse, 0x2, RZ ;  /* 0x00000002120ba824 */ /* 0x040fe200078e00ff */
[----:B------:R-:W-:-:S04]  /*f790*/  @!P2 SHF.L.U64.HI R12, R18, 0x1, R19 ;  /* 0x00000001120ca819 */ /* 0x000fc80000010213 */
[----:B--2---:R-:W-:Y:S02]  /*f7a0*/  @!P2 IADD3 R4, P0, R8, R11, RZ ;  /* 0x0000000b0804a210 */ /* 0x004fe40007f1e0ff */
[----:B------:R-:W-:Y:S02]  /*f7b0*/  CS2R R54, SRZ ;  /* 0x0000000000367805 */ /* 0x000fe4000001ff00 */
[----:B------:R-:W-:Y:S02]  /*f7c0*/  CS2R R52, SRZ ;  /* 0x0000000000347805 */ /* 0x000fe4000001ff00 */
[----:B------:R-:W-:Y:S02]  /*f7d0*/  CS2R R44, SRZ ;  /* 0x00000000002c7805 */ /* 0x000fe4000001ff00 */
[----:B------:R-:W-:Y:S02]  /*f7e0*/  CS2R R46, SRZ ;  /* 0x00000000002e7805 */ /* 0x000fe4000001ff00 */
[----:B------:R-:W-:-:S02]  /*f7f0*/  CS2R R50, SRZ ;  /* 0x0000000000327805 */ /* 0x000fc4000001ff00 */
[----:B------:R-:W-:Y:S01]  /*f800*/  CS2R R48, SRZ ;  /* 0x0000000000307805 */ /* 0x000fe2000001ff00 */
[----:B------:R-:W-:-:S05]  /*f810*/  @!P2 IMAD.X R5, R5, 0x1, R12, P0 ;  /* 0x000000010505a824 */ /* 0x000fca00000e060c */
[----:B------:R2:W5:Y:S01]  /*f820*/  @!P2 LD.E.128 R44, desc[UR6][R4.64] ;  /* 0x00000006042ca980 */ /* 0x000562000c101d00 */
[----:B----4-:R-:W-:Y:S01]  /*f830*/  @!P3 IMAD.SHL.U32 R13, R6, 0x8, RZ ;  /* 0x00000008060db824 */ /* 0x010fe200078e00ff */
[----:B------:R-:W-:-:S03]  /*f840*/  @!P2 IADD3 R6, P1, R14, R11, RZ ;  /* 0x0000000b0e06a210 */ /* 0x000fc60007f3e0ff */
[----:B------:R-:W-:-:S04]  /*f850*/  @!P3 IMAD.WIDE R10, R13, 0x2, R8 ;  /* 0x000000020d0ab825 */ /* 0x000fc800078e0208 */
[----:B------:R-:W-:Y:S01]  /*f860*/  IMAD.MOV.U32 R8, RZ, RZ, R14 ;  /* 0x000000ffff087224 */ /* 0x000fe200078e000e */
[----:B------:R2:W5:Y:S01]  /*f870*/  @!P3 LD.E.128 R40, desc[UR6][R10.64] ;  /* 0x000000060a28b980 */ /* 0x000562000c101d00 */
[----:B0-----:R-:W-:Y:S02]  /*f880*/  IMAD.MOV.U32 R9, RZ, RZ, R7 ;  /* 0x000000ffff097224 */ /* 0x001fe400078e0007 */
[----:B------:R-:W-:Y:S02]  /*f890*/  @!P2 IMAD.X R7, R7, 0x1, R12, P1 ;  /* 0x000000010707a824 */ /* 0x000fe400008e060c */
[----:B------:R-:W-:-:S03]  /*f8a0*/  @!P3 IMAD.WIDE R8, R13, 0x2, R8 ;  /* 0x000000020d08b825 */ /* 0x000fc600078e0208 */
[----:B------:R2:W5:Y:S04]  /*f8b0*/  @!P2 LD.E.128 R48, desc[UR6][R6.64] ;  /* 0x000000060630a980 */ /* 0x000568000c101d00 */
[----:B------:R2:W5:Y:S02]  /*f8c0*/  @!P3 LD.E.128 R52, desc[UR6][R8.64] ;  /* 0x000000060834b980 */ /* 0x000564000c101d00 */
.L_x_1699:
[----:B------:R-:W-:Y:S05]  /*f8d0*/  BSYNC B1 ;  /* 0x0000000000017941 */ /* 0x000fea0003800000 */
.L_x_1698:
[----:B--2--5:R-:W-:Y:S01]  /*f8e0*/  IMAD.MOV.U32 R4, RZ, RZ, R54 ;  /* 0x000000ffff047224 */ /* 0x024fe200078e0036 */
[----:B------:R-:W-:Y:S01]  /*f8f0*/  UMOV UR4, 0xffffffff ;  /* 0xffffffff00047882 */ /* 0x000fe20000000000 */
[----:B---3--:R-:W-:Y:S02]  /*f900*/  IMAD.MOV.U32 R5, RZ, RZ, R55 ;  /* 0x000000ffff057224 */ /* 0x008fe400078e0037 */
[----:B------:R-:W-:Y:S02]  /*f910*/  IMAD.MOV.U32 R6, RZ, RZ, R52 ;  /* 0x000000ffff067224 */ /* 0x000fe400078e0034 */
[----:B0-----:R-:W-:Y:S01]  /*f920*/  IMAD.MOV.U32 R7, RZ, RZ, R53 ;  /* 0x000000ffff077224 */ /* 0x001fe200078e0035 */
[----:B------:R-:W-:Y:S01]  /*f930*/  PRMT R108, R4, 0x5410, R5 ;  /* 0x00005410046c7816 */ /* 0x000fe20000000005 */
[----:B------:R-:W-:Y:S02]  /*f940*/  IMAD.MOV.U32 R4, RZ, RZ, R50 ;  /* 0x000000ffff047224 */ /* 0x000fe400078e0032 */
        /* <DEDUP_REMOVED lines=16> */
[----:B------:R-:W-:-:S04]  /*fa50*/  PRMT R110, R4, 0x5410, R5 ;  /* 0x00005410046e7816 */ /* 0x000fc80000000005 */
[----:B------:R-:W-:Y:S01]  /*fa60*/  PRMT R111, R6, 0x5410, R7 ;  /* 0x00005410066f7816 */ /* 0x000fe20000000007 */
[----:B------:R-:W-:Y:S06]  /*fa70*/  BRA.DIV UR4, `(.L_x_1700) ;  /* 0x000001f604a87947 */ /* 0x000fec000b800000 */
[----:B------:R0:W2:Y:S04]  /*fa80*/  SHFL.IDX PT, R5, R72, 0x2, 0x181f ;  /* 0x00581f0048057f89 */ /* 0x0000a800000e0000 */
[----:B------:R0:W3:Y:S04]  /*fa90*/  SHFL.IDX PT, R8, R21, 0x2, 0x181f ;  /* 0x00581f0015087f89 */ /* 0x0000e800000e0000 */
[----:B------:R0:W0:Y:S04]  /*faa0*/  SHFL.IDX PT, R7, R73, 0x2, 0x181f ;  /* 0x00581f0049077f89 */ /* 0x00002800000e0000 */
[----:B----4-:R4:W0:Y:S02]  /*fab0*/  SHFL.IDX PT, R14, R20, 0x2, 0x181f ;  /* 0x00581f00140e7f89 */ /* 0x01082400000e0000 */
.L_x_2074:
        /* <DEDUP_REMOVED lines=12> */
[----:B------:R-:W4:Y:S01]  /*fb80*/  LDL R6, [R1+0x48] ;  /* 0x0000480001067983 */ /* 0x000f220000100800 */
[----:B------:R-:W-:Y:S01]  /*fb90*/  ULDC UR4, c[0x0][0x3f4] ;  /* 0x0000fd0000047ab9 */ /* 0x000fe20000000800 */
[----:B--2---:R-:W-:Y:S01]  /*fba0*/  IMAD.MOV.U32 R9, RZ, RZ, R5 ;  /* 0x000000ffff097224 */ /* 0x004fe200078e0005 */
[----:B------:R-:W-:Y:S02]  /*fbb0*/  ISETP.GE.AND P2, PT, R18, UR4, PT ;  /* 0x0000000412007c0c */ /* 0x000fe4000bf46270 */
[----:B------:R-:W-:Y:S02]  /*fbc0*/  CS2R R24, SRZ ;  /* 0x0000000000187805 */ /* 0x000fe4000001ff00 */
[----:B------:R-:W-:Y:S02]  /*fbd0*/  ISETP.GE.AND P3, PT, R226, UR4, PT ;  /* 0x00000004e2007c0c */ /* 0x000fe4000bf66270 */
[----:B------:R-:W-:Y:S01]  /*fbe0*/  CS2R R26, SRZ ;  /* 0x00000000001a7805 */ /* 0x000fe2000001ff00 */
[----:B------:R-:W-:-:S06]  /*fbf0*/  ULDC.64 UR6, c[0x0][0x208] ;  /* 0x0000820000067ab9 */ /* 0x000fcc0000000a00 */
[C---:B------:R-:W-:Y:S01]  /*fc00*/  @!P2 IMAD.SHL.U32 R11, R18.reuse, 0x2, RZ ;  /* 0x00000002120ba824 */ /* 0x040fe200078e00ff */
[----:B------:R-:W-:-:S04]  /*fc10*/  @!P2 SHF.L.U64.HI R12, R18, 0x1, R19 ;  /* 0x00000001120ca819 */ /* 0x000fc80000010213 */
[----:B---3--:R-:W-:Y:S02]  /*fc20*/  @!P2 IADD3 R4, P0, R8, R11, RZ ;  /* 0x0000000b0804a210 */ /* 0x008fe40007f1e0ff */
        /* <DEDUP_REMOVED lines=9> */
[----:B0-----:R-:W-:-:S03]  /*fcc0*/  @!P2 IADD3 R6, P1, R14, R11, RZ ;  /* 0x0000000b0e06a210 */ /* 0x001fc60007f3e0ff */
[----:B------:R-:W-:-:S04]  /*fcd0*/  @!P3 IMAD.WIDE R10, R13, 0x2, R8 ;  /* 0x000000020d0ab825 */ /* 0x000fc800078e0208 */
[----:B------:R-:W-:Y:S01]  /*fce0*/  IMAD.MOV.U32 R8, RZ, RZ, R14 ;  /* 0x000000ffff087224 */ /* 0x000fe200078e000e */
[----:B------:R2:W5:Y:S01]  /*fcf0*/  @!P3 LD.E.128 R24, desc[UR6][R10.64] ;  /* 0x000000060a18b980 */ /* 0x000562000c101d00 */
[----:B------:R-:W-:Y:S02]  /*fd00*/  IMAD.MOV.U32 R9, RZ, RZ, R7 ;  /* 0x000000ffff097224 */ /* 0x000fe400078e0007 */
[----:B------:R-:W-:Y:S02]  /*fd10*/  @!P2 IMAD.X R7, R7, 0x1, R12, P1 ;  /* 0x000000010707a824 */ /* 0x000fe400008e060c */
[----:B------:R-:W-:-:S03]  /*fd20*/  @!P3 IMAD.WIDE R8, R13, 0x2, R8 ;  /* 0x000000020d08b825 */ /* 0x000fc600078e0208 */
[----:B------:R2:W5:Y:S04]  /*fd30*/  @!P2 LD.E.128 R32, desc[UR6][R6.64] ;  /* 0x000000060620a980 */ /* 0x000568000c101d00 */
[----:B------:R2:W5:Y:S02]  /*fd40*/  @!P3 LD.E.128 R36, desc[UR6][R8.64] ;  /* 0x000000060824b980 */ /* 0x000564000c101d00 */
.L_x_1702:
[----:B------:R-:W-:Y:S05]  /*fd50*/  BSYNC B1 ;  /* 0x0000000000017941 */ /* 0x000fea0003800000 */
.L_x_1701:
[----:B--2--5:R-:W-:Y:S01]  /*fd60*/  IMAD.MOV.U32 R4, RZ, RZ, R36 ;  /* 0x000000ffff047224 */ /* 0x024fe200078e0024 */
[----:B------:R-:W-:Y:S01]  /*fd70*/  UMOV UR4, 0xffffffff ;  /* 0xffffffff00047882 */ /* 0x000fe20000000000 */
[----:B------:R-:W-:Y:S02]  /*fd80*/  IMAD.MOV.U32 R5, RZ, RZ, R37 ;  /* 0x000000ffff057224 */ /* 0x000fe400078e0025 */
        /* <DEDUP_REMOVED lines=13> */
[----:B------:R-:W-:-:S03]  /*fe60*/  IMAD.MOV.U32 R7, RZ, RZ, R30 ;  /* 0x000000ffff077224 */ /* 0x000fc600078e001e */
[----:B------:R-:W-:Y:S01]  /*fe70*/  PRMT R106, R5, 0x5410, R6 ;  /* 0x00005410056a7816 */ /* 0x000fe20000000006 */
[----:B------:R-:W-:Y:S01]  /*fe80*/  IMAD.MOV.U32 R5, RZ, RZ, R26 ;  /* 0x000000ffff057224 */ /* 0x000fe200078e001a */
[----:B------:R-:W-:Y:S01]  /*fe90*/  PRMT R107, R7, 0x5410, R4 ;  /* 0x00005410076b7816 */ /* 0x000fe20000000004 */
[----:B------:R-:W-:Y:S02]  /*fea0*/  IMAD.MOV.U32 R4, RZ, RZ, R27 ;  /* 0x000000ffff047224 */ /* 0x000fe400078e001b */
[----:B------:R-:W-:Y:S02]  /*feb0*/  IMAD.MOV.U32 R7, RZ, RZ, R24 ;  /* 0x000000ffff077224 */ /* 0x000fe400078e0018 */
[----:B------:R-:W-:Y:S01]  /*fec0*/  IMAD.MOV.U32 R6, RZ, RZ, R25 ;  /* 0x000000ffff067224 */ /* 0x000fe200078e0019 */
[----:B------:R-:W-:Y:S02]  /*fed0*/  PRMT R90, R5, 0x5410, R4 ;  /* 0x00005410055a7816 */ /* 0x000fe40000000004 */
[----:B------:R-:W-:-:S02]  /*fee0*/  CS2R R4, SRZ ;  /* 0x0000000000047805 */ /* 0x000fc4000001ff00 */
[----:B------:R-:W-:Y:S01]  /*fef0*/  PRMT R89, R7, 0x5410, R6 ;  /* 0x0000541007597816 */ /* 0x000fe20000000006 */
[----:B------:R-:W-:Y:S06]  /*ff00*/  BRA.DIV UR4, `(.L_x_1703) ;  /* 0x000001f204f47947 */ /* 0x000fec000b800000 */
[----:B------:R0:W2:Y:S04]  /*ff10*/  SHFL.IDX PT, R77, R72, 0x3, 0x181f ;  /* 0x00781f00484d7f89 */ /* 0x0000a800000e0000 */
[----:B-1----:R-:W1:Y:S04]  /*ff20*/  SHFL.IDX PT, R21, R21, 0x3, 0x181f ;  /* 0x00781f0015157f89 */ /* 0x002e6800000e0000 */
[----:B------:R0:W0:Y:S04]  /*ff30*/  SHFL.IDX PT, R81, R73, 0x3, 0x181f ;  /* 0x00781f0049517f89 */ /* 0x00002800000e0000 */
[----:B------:R0:W0:Y:S02]  /*ff40*/  SHFL.IDX PT, R78, R20, 0x3, 0x181f ;  /* 0x00781f00144e7f89 */ /* 0x00002400000e0000 */
.L_x_2080:
[----:B------:R-:W5:Y:S01]  /*ff50*/  LDL R12, [R1+0x54] ;  /* 0x00005400010c7983 */ /* 0x000f620000100800 */
[----:B------:R-:W-:Y:S01]  /*ff60*/  VIADD R0, R0, 0x60 ;  /* 0x0000006000007836 */ /* 0x000fe20000000000 */
[----:B------:R-:W-:Y:S01]  /*ff70*/  BSSY B1, `(.L_x_1704) ;  /* 0x000002c000017945 */ /* 0x000fe20003800000 */
[----:B------:R-:W-:Y:S02]  /*ff80*/  CS2R R6, SRZ ;  /* 0x0000000000067805 */ /* 0x000fe4000001ff00 */
[----:B---3--:R-:W-:Y:S02]  /*ff90*/  CS2R R8, SRZ ;  /* 0x0000000000087805 */ /* 0x008fe4000001ff00 */
[----:B------:R-:W-:Y:S02]  /*ffa0*/  CS2R R10, SRZ ;  /* 0x00000000000a7805 */ /* 0x000fe4000001ff00 */
[----:B------:R-:W-:Y:S02]  /*ffb0*/  ISETP.GE.AND P0, PT, R0, R3, PT ;  /* 0x000000030000720c */ /* 0x000fe40003f06270 */
[----:B------:R-:W-:-:S02]  /*ffc0*/  CS2R R14, SRZ ;  /* 0x00000000000e7805 */ /* 0x000fc4000001ff00 */
[----:B0-----:R-:W-:Y:S02]  /*ffd0*/  CS2R R72, SRZ ;  /* 0x0000000000487805 */ /* 0x001fe4000001ff00 */
[----:B------:R-:W-:Y:S02]  /*ffe0*/  CS2R R74, SRZ ;  /* 0x00000000004a7805 */ /* 0x000fe4000001ff00 */
[----:B-----5:R-:W-:-:S04]  /*fff0*/  LEA.HI R80, R12, R12, RZ, 0x1 ;  /* 0x0000000c0c507211 */ /* 0x020fc800078f08ff */
[----:B------:R-:W-:-:S05]  /*10000*/  LOP3.LUT R80, R80, 0xfffffffe, RZ, 0xc0, !PT ;  /* 0xfffffffe50507812 */ /* 0x000fca00078ec0ff */
[----:B------:R-:W-:Y:S01]  /*10010*/  IMAD.IADD R80, R12, 0x1, -R80 ;  /* 0x000000010c507824 */ /* 0x000fe200078e0a50 */
[----:B------:R-:W-:-:S04]  /*10020*/  CS2R R12, SRZ ;  /* 0x00000000000c7805 */ /* 0x000fc8000001ff00 */
[----:B------:R-:W-:Y:S01]  /*10030*/  SHF.L.U32 R80, R80, 0x1f, RZ ;  /* 0x0000001f50507819 */ /* 0x000fe200000006ff */
[----:B------:R-:W-:Y:S06]  /*10040*/  @P0 BRA `(.L_x_1705) ;  /* 0x0000000000780947 */ /* 0x000fec0003800000 */
[----:B----4-:R-:W3:Y:S01]  /*10050*/  LDL R20, [R1+0x48] ;  /* 0x0000480001147983 */ /* 0x010ee20000100800 */
[----:B------:R-:W-:Y:S01]  /*10060*/  ULDC UR4, c[0x0][0x3f4] ;  /* 0x0000fd0000047ab9 */ /* 0x000fe20000000800 */
[----:B-1----:R-:W-:Y:S01]  /*10070*/  IMAD.MOV.U32 R4, RZ, RZ, R21 ;  /* 0x000000ffff047224 */ /* 0x002fe200078e0015 */
[----:B------:R-:W-:Y:S01]  /*10080*/  ISETP.GE.AND P2, PT, R18, UR4, PT ;  /* 0x0000000412007c0c */ /* 0x000fe2000bf46270 */
[----:B--2---:R-:W-:Y:S01]  /*10090*/  IMAD.MOV.U32 R5, RZ, RZ, R77 ;  /* 0x000000ffff057224 */ /* 0x004fe200078e004d */
[----:B------:R-:W-:Y:S02]  /*100a0*/  ISETP.GE.AND P3, PT, R226, UR4, PT ;  /* 0x00000004e2007c0c */ /* 0x000fe4000bf66270 */
[----:B------:R-:W-:Y:S02]  /*100b0*/  CS2R R72, SRZ ;  /* 0x0000000000487805 */ /* 0x000fe4000001ff00 */
[----:B------:R-:W-:Y:S01]  /*100c0*/  CS2R R74, SRZ ;  /* 0x00000000004a7805 */ /* 0x000fe2000001ff00 */
[----:B------:R-:W-:Y:S01]  /*100d0*/  IMAD.MOV.U32 R6, RZ, RZ, R78 ;  /* 0x000000ffff067224 */ /* 0x000fe200078e004e */
[----:B------:R-:W-:Y:S01]  /*100e0*/  ULDC.64 UR6, c[0x0][0x208] ;  /* 0x0000820000067ab9 */ /* 0x000fe20000000a00 */
[----:B------:R-:W-:-:S04]  /*100f0*/  IMAD.MOV.U32 R7, RZ, RZ, R81 ;  /* 0x000000ffff077224 */ /* 0x000fc800078e0051 */
[C---:B------:R-:W-:Y:S01]  /*10100*/  @!P2 IMAD.SHL.U32 R76, R18.reuse, 0x2, RZ ;  /* 0x00000002124ca824 */ /* 0x040fe200078e00ff */
[----:B------:R-:W-:Y:S02]  /*10110*/  @!P2 SHF.L.U64.HI R0, R18, 0x1, R19 ;  /* 0x000000011200a819 */ /* 0x000fe40000010213 */
[----:B------:R-:W-:Y:S02]  /*10120*/  CS2R R8, SRZ ;  /* 0x0000000000087805 */ /* 0x000fe4000001ff00 */
[----:B------:R-:W-:Y:S02]  /*10130*/  CS2R R10, SRZ ;  /* 0x00000000000a7805 */ /* 0x000fe4000001ff00 */
[----:B------:R-:W-:Y:S02]  /*10140*/  CS2R R12, SRZ ;  /* 0x00000000000c7805 */ /* 0x000fe4000001ff00 */
[----:B------:R-:W-:Y:S01]  /*10150*/  CS2R R14, SRZ ;  /* 0x00000000000e7805 */ /* 0x000fe2000001ff00 */
[----:B---3--:R-:W-:Y:S01]  /*10160*/  @!P3 IMAD.SHL.U32 R79, R20, 0x8, RZ ;  /* 0x00000008144fb824 */ /* 0x008fe200078e00ff */
[----:B------:R-:W-:-:S02]  /*10170*/  @!P2 IADD3 R20, P0, R21, R76, RZ ;  /* 0x0000004c1514a210 */ /* 0x000fc40007f1e0ff */
[----:B------:R-:W-:Y:S01]  /*10180*/  @!P2 IADD3 R76, P1, R78, R76, RZ ;  /* 0x0000004c4e4ca210 */ /* 0x000fe20007f3e0ff */
[----:B------:R-:W-:-:S04]  /*10190*/  @!P3 IMAD.WIDE R4, R79, 0x2, R4 ;  /* 0x000000024f04b825 */ /* 0x000fc800078e0204 */
[----:B------:R-:W-:Y:S01]  /*101a0*/  @!P3 IMAD.WIDE R78, R79, 0x2, R6 ;  /* 0x000000024f4eb825 */ /* 0x000fe200078e0206 */
[----:B------:R0:W5:Y:S01]  /*101b0*/  @!P3 LD.E.128 R72, desc[UR6][R4.64] ;  /* 0x000000060448b980 */ /* 0x000162000c101d00 */
[----:B------:R-:W-:Y:S02]  /*101c0*/  CS2R R6, SRZ ;  /* 0x0000000000067805 */ /* 0x000fe4000001ff00 */
[--C-:B------:R-:W-:Y:S01]  /*101d0*/  @!P2 IMAD.X R21, R77, 0x1, R0.reuse, P0 ;  /* 0x000000014d15a824 */ /* 0x100fe200000e0600 */
[----:B------:R3:W5:Y:S01]  /*101e0*/  @!P3 LD.E.128 R8, desc[UR6][R78.64] ;  /* 0x000000064e08b980 */ /* 0x000762000c101d00 */
[----:B------:R-:W-:-:S03]  /*101f0*/  @!P2 IMAD.X R77, R81, 0x1, R0, P1 ;  /* 0x00000001514da824 */ /* 0x000fc600008e0600 */
[----:B------:R3:W5:Y:S01]  /*10200*/  @!P2 LD.E.128 R12, desc[UR6][R20.64] ;  /* 0x00000006140ca980 */ /* 0x000762000c101d00 */
[----:B0-----:R-:W-:-:S06]  /*10210*/  CS2R R4, SRZ ;  /* 0x0000000000047805 */ /* 0x001fcc000001ff00 */
[----:B------:R3:W5:Y:S02]  /*10220*/  @!P2 LD.E.128 R4, desc[UR6][R76.64] ;  /* 0x000000064c04a980 */ /* 0x000764000c101d00 */
.L_x_1705:
[----:B------:R-:W-:Y:S05]  /*10230*/  BSYNC B1 ;  /* 0x0000000000017941 */ /* 0x000fea0003800000 */
.L_x_1704:
[----:B---3--:R-:W3:Y:S01]  /*10240*/  LDL R78, [R1+0x14] ;  /* 0x00001400014e7983 */ /* 0x008ee20000100800 */
[----:B------:R-:W0:Y:S01]  /*10250*/  SYNCS.PHASECHK.TRANS64.TRYWAIT P0, [R16+URZ+0x30800], R80 ;  /* 0x03080050100075a7 */ /* 0x000e22000800017f */
[----:B-----5:R-:W-:Y:S01]  /*10260*/  IMAD.MOV.U32 R76, RZ, RZ, R4 ;  /* 0x000000ffff4c7224 */ /* 0x020fe200078e0004 */
[----:B------:R-:W-:Y:S01]  /*10270*/  BSSY B1, `(.L_x_1706) ;  /* 0x0000017000017945 */ /* 0x000fe20003800000 */
[----:B-1----:R-:W-:Y:S02]  /*10280*/  IMAD.MOV.U32 R21, RZ, RZ, R5 ;  /* 0x000000ffff157224 */ /* 0x002fe400078e0005 */
[----:B----4-:R-:W-:Y:S02]  /*10290*/  IMAD.MOV.U32 R20, RZ, RZ, R6 ;  /* 0x000000ffff147224 */ /* 0x010fe400078e0006 */
        /* <DEDUP_REMOVED lines=8> */
[----:B--2---:R-:W-:Y:S02]  /*10320*/  IMAD.MOV.U32 R77, RZ, RZ, R12 ;  /* 0x000000ffff4d7224 */ /* 0x004fe400078e000c */
[----:B------:R-:W-:Y:S01]  /*10330*/  IMAD.MOV.U32 R76, RZ, RZ, R13 ;  /* 0x000000ffff4c7224 */ /* 0x000fe200078e000d */
[----:B------:R-:W-:Y:S01]  /*10340*/  PRMT R21, R0, 0x5410, R20 ;  /* 0x0000541000157816 */ /* 0x000fe20000000014 */
[----:B------:R-:W-:-:S02]  /*10350*/  IMAD.MOV.U32 R20, RZ, RZ, R14 ;  /* 0x000000ffff147224 */ /* 0x000fc400078e000e */
[----:B------:R-:W-:Y:S01]  /*10360*/  IMAD.MOV.U32 R0, RZ, RZ, R15 ;  /* 0x000000ffff007224 */ /* 0x000fe200078e000f */
[----:B------:R-:W-:-:S04]  /*10370*/  PRMT R99, R77, 0x5410, R76 ;  /* 0x000054104d637816 */ /* 0x000fc8000000004c */
[----:B------:R-:W-:Y:S01]  /*10380*/  PRMT R100, R20, 0x5410, R0 ;  /* 0x0000541014647816 */ /* 0x000fe20000000000 */
[----:B------:R-:W-:Y:S02]  /*10390*/  IMAD.MOV.U32 R20, RZ, RZ, R72 ;  /* 0x000000ffff147224 */ /* 0x000fe400078e0048 */
[----:B------:R-:W-:-:S05]  /*103a0*/  IMAD.MOV.U32 R0, RZ, RZ, R73 ;  /* 0x000000ffff007224 */ /* 0x000fca00078e0049 */
[----:B------:R-:W-:Y:S02]  /*103b0*/  PRMT R85, R20, 0x5410, R0 ;  /* 0x0000541014557816 */ /* 0x000fe40000000000 */
[----:B---3--:R-:W-:Y:S01]  /*103c0*/  VIADDMNMX R0, R3, -R78, 0x80, PT ;  /* 0x0000008003007446 */ /* 0x008fe2000380094e */
[----:B0-----:R-:W-:Y:S06]  /*103d0*/  @!P0 BRA `(.L_x_1707) ;  /* 0x000001f000348947 */ /* 0x001fec0003800000 */
.L_x_2081:
[----:B------:R-:W-:Y:S05]  /*103e0*/  BSYNC B1 ;  /* 0x0000000000017941 */ /* 0x000fea0003800000 */
.L_x_1706:
        /* <DEDUP_REMOVED lines=8> */
[C---:B------:R-:W-:Y:S01]  /*10470*/  IMAD.SHL.U32 R124, R23.reuse, 0x40, RZ ;  /* 0x00000040177c7824 */ /* 0x040fe200078e00ff */
[----:B------:R-:W-:Y:S01]  /*10480*/  BSSY B2, `(.L_x_1710) ;  /* 0x0000070000027945 */ /* 0x000fe20003800000 */
[----:B------:R-:W-:-:S03]  /*10490*/  IMAD.SHL.U32 R125, R23, 0x40, RZ ;  /* 0x00000040177d7824 */ /* 0x000fc600078e00ff */
[----:B------:R-:W-:-:S04]  /*104a0*/  LOP3.LUT R124, R124, 0x1c0, RZ, 0xc0, !PT ;  /* 0x000001c07c7c7812 */ /* 0x000fc800078ec0ff */
[----:B------:R-:W-:Y:S02]  /*104b0*/  SHF.R.U32.HI R124, RZ, 0x3, R124 ;  /* 0x00000003ff7c7819 */ /* 0x000fe4000001167c */
[-C--:B--2---:R-:W-:Y:S02]  /*104c0*/  ISETP.GE.AND P0, PT, R18, R3.reuse, PT ;  /* 0x000000031200720c */ /* 0x084fe40003f06270 */
[----:B------:R-:W-:-:S11]  /*104d0*/  ISETP.GE.AND P1, PT, R226, R3, PT ;  /* 0x00000003e200720c */ /* 0x000fd60003f26270 */
[----:B-1----:R-:W-:Y:S05]  /*104e0*/  @P0 BRA `(.L_x_1711) ;  /* 0x0000000400a40947 */ /* 0x002fea0003800000 */
[----:B------:R-:W2:Y:S04]  /*104f0*/  LDL R76, [R1+0x44] ;  /* 0x00004400014c7983 */ /* 0x000ea80000100800 */
[----:B------:R-:W0:Y:S01]  /*10500*/  LDL R126, [R1+0x30] ;  /* 0x00003000017e7983 */ /* 0x000e220000100800 */
[----:B------:R-:W-:Y:S02]  /*10510*/  SHF.R.U64 R91, R64, 0x10, R65 ;  /* 0x00000010405b7819 */ /* 0x000fe40000001241 */
[----:B------:R-:W-:Y:S02]  /*10520*/  SHF.R.U64 R92, R60, 0x10, R61 ;  /* 0x000000103c5c7819 */ /* 0x000fe4000000123d */
[C---:B------:R-:W-:Y:S02]  /*10530*/  PRMT R91, R93.reuse, 0x5410, R91 ;  /* 0x000054105d5b7816 */ /* 0x040fe4000000005b */
[----:B------:R-:W-:-:S02]  /*10540*/  PRMT R92, R93, 0x5432, R92 ;  /* 0x000054325d5c7816 */ /* 0x000fc4000000005c */
[----:B------:R-:W-:Y:S01]  /*10550*/  SHF.R.U32.HI R65, RZ, 0x10, R65 ;  /* 0x00000010ff417819 */ /* 0x000fe20000011641 */
[C---:B------:R-:W-:Y:S01]  /*10560*/  IMAD.U32 R93, R91.reuse, 0x10000, RZ ;  /* 0x000100005b5d7824 */ /* 0x040fe200078e00ff */
[----:B------:R-:W-:Y:S01]  /*10570*/  SHF.R.U32.HI R61, RZ, 0x10, R61 ;  /* 0x00000010ff3d7819 */ /* 0x000fe2000001163d */
[----:B------:R-:W-:Y:S01]  /*10580*/  IMAD.U32 R60, R92, 0x10000, RZ ;  /* 0x000100005c3c7824 */ /* 0x000fe200078e00ff */
[----:B------:R-:W-:Y:S02]  /*10590*/  SHF.R.U32.HI R96, RZ, 0x10, R67 ;  /* 0x00000010ff607819 */ /* 0x000fe40000011643 */
[----:B------:R-:W-:Y:S02]  /*105a0*/  LOP3.LUT R91, R91, 0xffff0000, RZ, 0xc0, !PT ;  /* 0xffff00005b5b7812 */ /* 0x000fe400078ec0ff */
[----:B------:R-:W-:Y:S02]  /*105b0*/  PRMT R96, R102, 0x5432, R96 ;  /* 0x0000543266607816 */ /* 0x000fe40000000060 */
[----:B------:R-:W-:-:S02]  /*105c0*/  LOP3.LUT R92, R92, 0xffff0000, RZ, 0xc0, !PT ;  /* 0xffff00005c5c7812 */ /* 0x000fc400078ec0ff */
[----:B--2---:R-:W-:-:S04]  /*105d0*/  LEA.HI R20, R3, R76, RZ, 0x1d ;  /* 0x0000004c03147211 */ /* 0x004fc800078fe8ff */
[----:B------:R-:W-:Y:S01]  /*105e0*/  SHF.R.S32.HI R76, RZ, 0x1f, R20 ;  /* 0x0000001fff4c7819 */ /* 0x000fe20000011414 */
[----:B------:R-:W-:Y:S01]  /*105f0*/  IMAD.SHL.U32 R77, R20, 0x8, RZ ;  /* 0x00000008144d7824 */ /* 0x000fe200078e00ff */
[----:B0-----:R-:W0:Y:S02]  /*10600*/  LDS.128 R80, [R126] ;  /* 0x000000007e507984 */ /* 0x001e240000000c00 */
[----:B------:R-:W-:Y:S02]  /*10610*/  LEA.HI R76, R76, R20, RZ, 0x3 ;  /* 0x000000144c4c7211 */ /* 0x000fe400078f18ff */
[----:B------:R-:W-:-:S03]  /*10620*/  LOP3.LUT R20, R77, 0x38, RZ, 0xc0, !PT ;  /* 0x000000384d147812 */ /* 0x000fc600078ec0ff */
[----:B------:R-:W-:Y:S01]  /*10630*/  IMAD.SHL.U32 R76, R76, 0x400, RZ ;  /* 0x000004004c4c7824 */ /* 0x000fe200078e00ff */
[----:B------:R-:W-:-:S04]  /*10640*/  LOP3.LUT R20, R20, 0x1c0, R125, 0xf8, !PT ;  /* 0x000001c014147812 */ /* 0x000fc800078ef87d */
[----:B------:R-:W-:Y:S02]  /*10650*/  LOP3.LUT R20, R20, R124, RZ, 0x3c, !PT ;  /* 0x0000007c14147212 */ /* 0x000fe400078e3cff */
[----:B------:R-:W-:-:S04]  /*10660*/  LOP3.LUT R76, R76, 0x7fffe000, RZ, 0xc0, !PT ;  /* 0x7fffe0004c4c7812 */ /* 0x000fc800078ec0ff */
[----:B-----5:R-:W-:-:S05]  /*10670*/  IADD3 R20, R20, R76, R123 ;  /* 0x0000004c14147210 */ /* 0x020fca0007ffe07b */
[----:B------:R-:W-:-:S05]  /*10680*/  IMAD R20, R20, 0x2, R16 ;  /* 0x0000000214147824 */ /* 0x000fca00078e0210 */
[----:B------:R-:W1:Y:S01]  /*10690*/  LDS.128 R76, [R20+0x10400] ;  /* 0x01040000144c7984 */ /* 0x000e620000000c00 */
[----:B0-----:R-:W-:Y:S02]  /*106a0*/  IMAD.U32 R64, R80, 0x10000, RZ ;  /* 0x0001000050407824 */ /* 0x001fe400078e00ff */
[----:B-1----:R-:W-:-:S04]  /*106b0*/  IMAD.U32 R94, R76, 0x10000, RZ ;  /* 0x000100004c5e7824 */ /* 0x002fc800078e00ff */
[C---:B------:R-:W-:Y:S01]  /*106c0*/  FMUL.FTZ R95, R94.reuse, R93 ;  /* 0x0000005d5e5f7220 */ /* 0x040fe20000410000 */
[----:B------:R-:W-:-:S03]  /*106d0*/  FMUL.FTZ R94, R94, R60 ;  /* 0x0000003c5e5e7220 */ /* 0x000fc60000410000 */
[C---:B------:R-:W-:Y:S01]  /*106e0*/  FFMA.FTZ R60, R64.reuse, R60, -R95 ;  /* 0x0000003c403c7223 */ /* 0x040fe2000001085f */
[----:B------:R-:W-:Y:S01]  /*106f0*/  FFMA.FTZ R64, R64, R93, R94 ;  /* 0x0000005d40407223 */ /* 0x000fe2000001005e */
[----:B------:R-:W-:Y:S01]  /*10700*/  SHF.R.U64 R95, R66, 0x10, R67 ;  /* 0x00000010425f7819 */ /* 0x000fe20000001243 */
[----:B------:R-:W-:Y:S01]  /*10710*/  IMAD.U32 R67, R77, 0x10000, RZ ;  /* 0x000100004d437824 */ /* 0x000fe200078e00ff */
[----:B------:R-:W-:Y:S02]  /*10720*/  SHF.R.U64 R93, R62, 0x10, R63 ;  /* 0x000000103e5d7819 */ /* 0x000fe4000000123f */
[----:B------:R-:W-:Y:S01]  /*10730*/  PRMT R66, R101, 0x5410, R65 ;  /* 0x0000541065427816 */ /* 0x000fe20000000041 */
[----:B------:R-:W-:Y:S01]  /*10740*/  IMAD.U32 R65, R81, 0x10000, RZ ;  /* 0x0001000051417824 */ /* 0x000fe200078e00ff */
[C---:B------:R-:W-:Y:S02]  /*10750*/  PRMT R62, R103.reuse, 0x5410, R61 ;  /* 0x00005410673e7816 */ /* 0x040fe4000000003d */
[----:B------:R-:W-:Y:S01]  /*10760*/  SHF.R.U32.HI R94, RZ, 0x10, R63 ;  /* 0x00000010ff5e7819 */ /* 0x000fe2000001163f */
[----:B------:R-:W-:Y:S01]  /*10770*/  IMAD.U32 R63, R66, 0x10000, RZ ;  /* 0x00010000423f7824 */ /* 0x000fe200078e00ff */
[----:B------:R-:W-:Y:S01]  /*10780*/  PRMT R95, R102, 0x5410, R95 ;  /* 0x00005410665f7816 */ /* 0x000fe2000000005f */
[----:B------:R-:W-:Y:S01]  /*10790*/  IMAD.U32 R61, R62, 0x10000, RZ ;  /* 0x000100003e3d7824 */ /* 0x000fe200078e00ff */
[----:B------:R-:W-:Y:S01]  /*107a0*/  PRMT R94, R103, 0x5432, R94 ;  /* 0x00005432675e7816 */ /* 0x000fe2000000005e */
[----:B------:R-:W-:Y:S01]  /*107b0*/  FMUL.FTZ R101, R67, R63 ;  /* 0x0000003f43657220 */ /* 0x000fe20000410000 */
[----:B------:R-:W-:-:S02]  /*107c0*/  IMAD.U32 R103, R79, 0x10000, RZ ;  /* 0x000100004f677824 */ /* 0x000fc400078e00ff */
[-C--:B------:R-:W-:Y:S01]  /*107d0*/  FMUL.FTZ R67, R67, R61.reuse ;  /* 0x0000003d43437220 */ /* 0x080fe20000410000 */
[----:B------:R-:W-:Y:S01]  /*107e0*/  LOP3.LUT R66, R66, 0xffff0000, RZ, 0xc0, !PT ;  /* 0xffff000042427812 */ /* 0x000fe200078ec0ff */
[----:B------:R-:W-:Y:S01]  /*107f0*/  FFMA.FTZ R61, R65, R61, -R101 ;  /* 0x0000003d413d7223 */ /* 0x000fe20000010865 */
[----:B------:R-:W-:Y:S02]  /*10800*/  IMAD.U32 R101, R83, 0x10000, RZ ;  /* 0x0001000053657824 */ /* 0x000fe400078e00ff */
[----:B------:R-:W-:Y:S01]  /*10810*/  FFMA.FTZ R65, R65, R63, R67 ;  /* 0x0000003f41417223 */ /* 0x000fe20000010043 */
[----:B------:R-:W-:Y:S01]  /*10820*/  IMAD.U32 R67, R96, 0x10000, RZ ;  /* 0x0001000060437824 */ /* 0x000fe200078e00ff */
[----:B------:R-:W-:Y:S01]  /*10830*/  LOP3.LUT R62, R62, 0xffff0000, RZ, 0xc0, !PT ;  /* 0xffff00003e3e7812 */ /* 0x000fe200078ec0ff */
[----:B------:R-:W-:Y:S01]  /*10840*/  IMAD.U32 R63, R94, 0x10000, RZ ;  /* 0x000100005e3f7824 */ /* 0x000fe200078e00ff */
[----:B------:R-:W-:Y:S01]  /*10850*/  LOP3.LUT R81, R81, 0xffff0000, RZ, 0xc0, !PT ;  /* 0xffff000051517812 */ /* 0x000fe200078ec0ff */
[----:B------:R-:W-:Y:S01]  /*10860*/  FMUL.FTZ R102, R103, R67 ;  /* 0x0000004367667220 */ /* 0x000fe20000410000 */
[----:B------:R-:W-:Y:S01]  /*10870*/  PRMT R93, R117, 0x5410, R93 ;  /* 0x00005410755d7816 */ /* 0x000fe2000000005d */
[-C--:B------:R-:W-:Y:S01]  /*10880*/  FMUL.FTZ R103, R103, R63.reuse ;  /* 0x0000003f67677220 */ /* 0x080fe20000410000 */
[----:B------:R-:W-:Y:S01]  /*10890*/  LOP3.LUT R79, R79, 0xffff0000, RZ, 0xc0, !PT ;  /* 0xffff00004f4f7812 */ /* 0x000fe200078ec0ff */
[C---:B------:R-:W-:Y:S01]  /*108a0*/  FFMA.FTZ R63, R101.reuse, R63, -R102 ;  /* 0x0000003f653f7223 */ /* 0x040fe20000010866 */
[----:B------:R-:W-:Y:S01]  /*108b0*/  LOP3.LUT R96, R96, 0xffff0000, RZ, 0xc0, !PT ;  /* 0xffff000060607812 */ /* 0x000fe200078ec0ff */
[----:B------:R-:W-:Y:S01]  /*108c0*/  FFMA.FTZ R67, R101, R67, R103 ;  /* 0x0000004365437223 */ /* 0x000fe20000010067 */
[----:B------:R-:W-:-:S02]  /*108d0*/  LOP3.LUT R101, R76, 0xffff0000, RZ, 0xc0, !PT ;  /* 0xffff00004c657812 */ /* 0x000fc400078ec0ff */
[----:B------:R-:W-:-:S03]  /*108e0*/  LOP3.LUT R76, R80, 0xffff0000, RZ, 0xc0, !PT ;  /* 0xffff0000504c7812 */ /* 0x000fc600078ec0ff */
[C---:B------:R-:W-:Y:S01]  /*108f0*/  FMUL.FTZ R80, R101.reuse, R91 ;  /* 0x0000005b65507220 */ /* 0x040fe20000410000 */
[----:B------:R-:W-:-:S03]  /*10900*/  FMUL.FTZ R101, R101, R92 ;  /* 0x0000005c65657220 */ /* 0x000fc60000410000 */
[C---:B------:R-:W-:Y:S01]  /*10910*/  FFMA.FTZ R92, R76.reuse, R92, -R80 ;  /* 0x0000005c4c5c7223 */ /* 0x040fe20000010850 */
[----:B------:R-:W-:Y:S01]  /*10920*/  FFMA.FTZ R101, R76, R91, R101 ;  /* 0x0000005b4c657223 */ /* 0x000fe20000010065 */
[----:B------:R-:W-:Y:S01]  /*10930*/  LOP3.LUT R76, R77, 0xffff0000, RZ, 0xc0, !PT ;  /* 0xffff00004d4c7812 */ /* 0x000fe200078ec0ff */
[C---:B------:R-:W-:Y:S01]  /*10940*/  IMAD.U32 R77, R95.reuse, 0x10000, RZ ;  /* 0x000100005f4d7824 */ /* 0x040fe200078e00ff */
[----:B------:R-:W-:Y:S02]  /*10950*/  LOP3.LUT R95, R95, 0xffff0000, RZ, 0xc0, !PT ;  /* 0xffff00005f5f7812 */ /* 0x000fe400078ec0ff */
[----:B------:R-:W-:Y:S01]  /*10960*/  F2FP.BF16.F32.PACK_AB R60, R92, R60 ;  /* 0x0000003c5c3c723e */ /* 0x000fe200000010ff */
[C---:B------:R-:W-:Y:S01]  /*10970*/  FMUL.FTZ R80, R76.reuse, R66 ;  /* 0x000000424c507220 */ /* 0x040fe20000410000 */
[----:B------:R-:W-:Y:S01]  /*10980*/  FMUL.FTZ R76, R76, R62 ;  /* 0x0000003e4c4c7220 */ /* 0x000fe20000410000 */
[----:B------:R-:W-:Y:S02]  /*10990*/  F2FP.BF16.F32.PACK_AB R64, R101, R64 ;  /* 0x000000406540723e */ /* 0x000fe400000010ff */
[C---:B------:R-:W-:Y:S01]  /*109a0*/  FFMA.FTZ R80, R81.reuse, R62, -R80 ;  /* 0x0000003e51507223 */ /* 0x040fe20000010850 */
[----:B------:R-:W-:Y:S01]  /*109b0*/  FFMA.FTZ R76, R81, R66, R76 ;  /* 0x00000042514c7223 */ /* 0x000fe2000001004c */
[----:B------:R-:W-:-:S02]  /*109c0*/  IMAD.U32 R81, R78, 0x10000, RZ ;  /* 0x000100004e517824 */ /* 0x000fc400078e00ff */
        /* <DEDUP_REMOVED lines=8> */
[----:B------:R-:W-:-:S02]  /*10a50*/  LOP3.LUT R81, R78, 0xffff0000, RZ, 0xc0, !PT ;  /* 0xffff00004e517812 */ /* 0x000fc400078ec0ff */
[----:B------:R-:W-:Y:S02]  /*10a60*/  LOP3.LUT R77, R82, 0xffff0000, RZ, 0xc0, !PT ;  /* 0xffff0000524d7812 */ /* 0x000fe400078ec0ff */
[----:B------:R-:W-:Y:S01]  /*10a70*/  LOP3.LUT R82, R83, 0xffff0000, RZ, 0xc0, !PT ;  /* 0xffff000053527812 */ /* 0x000fe200078ec0ff */
[C---:B------:R-:W-:Y:S01]  /*10a80*/  FMUL.FTZ R78, R81.reuse, R95 ;  /* 0x0000005f514e7220 */ /* 0x040fe20000410000 */
[----:B------:R-:W-:Y:S01]  /*10a90*/  FMUL.FTZ R81, R81, R93 ;  /* 0x0000005d51517220 */ /* 0x000fe20000410000 */
[----:B------:R-:W-:Y:S01]  /*10aa0*/  FMUL.FTZ R83, R79, R96 ;  /* 0x000000604f537220 */ /* 0x000fe20000410000 */
[----:B------:R-:W-:Y:S01]  /*10ab0*/  F2FP.BF16.F32.PACK_AB R65, R76, R65 ;  /* 0x000000414c41723e */ /* 0x000fe200000010ff */
[C---:B------:R-:W-:Y:S01]  /*10ac0*/  FFMA.FTZ R78, R77.reuse, R93, -R78 ;  /* 0x0000005d4d4e7223 */ /* 0x040fe2000001084e */
[----:B------:R-:W-:Y:S01]  /*10ad0*/  FFMA.FTZ R77, R77, R95, R81 ;  /* 0x0000005f4d4d7223 */ /* 0x000fe20000010051 */
[----:B------:R-:W-:-:S03]  /*10ae0*/  LOP3.LUT R81, R94, 0xffff0000, RZ, 0xc0, !PT ;  /* 0xffff00005e517812 */ /* 0x000fc600078ec0ff */
[----:B------:R-:W-:Y:S02]  /*10af0*/  F2FP.BF16.F32.PACK_AB R62, R78, R62 ;  /* 0x0000003e4e3e723e */ /* 0x000fe400000010ff */
[-C--:B------:R-:W-:Y:S01]  /*10b00*/  FMUL.FTZ R79, R79, R81.reuse ;  /* 0x000000514f4f7220 */ /* 0x080fe20000410000 */
[C---:B------:R-:W-:Y:S01]  /*10b10*/  FFMA.FTZ R81, R82.reuse, R81, -R83 ;  /* 0x0000005152517223 */ /* 0x040fe20000010853 */
[----:B------:R-:W-:Y:S02]  /*10b20*/  F2FP.BF16.F32.PACK_AB R66, R77, R66 ;  /* 0x000000424d42723e */ /* 0x000fe400000010ff */
[----:B------:R-:W-:Y:S02]  /*10b30*/  FFMA.FTZ R79, R82, R96, R79 ;  /* 0x00000060524f7223 */ /* 0x000fe4000001004f */
[----:B------:R-:W-:-:S03]  /*10b40*/  F2FP.BF16.F32.PACK_AB R63, R81, R63 ;  /* 0x0000003f513f723e */ /* 0x000fc600000010ff */
[----:B------:R-:W-:Y:S02]  /*10b50*/  F2FP.BF16.F32.PACK_AB R67, R79, R67 ;  /* 0x000000434f43723e */ /* 0x000fe400000010ff */
[----:B------:R1:W-:Y:S04]  /*10b60*/  STS.128 [R126], R60 ;  /* 0x0000003c7e007388 */ /* 0x0003e80000000c00 */
[----:B------:R1:W-:Y:S02]  /*10b70*/  STS.128 [R20+0x10400], R64 ;  /* 0x0104004014007388 */ /* 0x0003e40000000c00 */
.L_x_1711:
[----:B------:R-:W-:Y:S05]  /*10b80*/  BSYNC B2 ;  /* 0x0000000000027941 */ /* 0x000fea0003800000 */
.L_x_1710:
[----:B------:R-:W-:Y:S05]  /*10b90*/  @P1 BRA `(.L_x_1709) ;  /* 0x0000000400a41947 */ /* 0x000fea0003800000 */
[----:B-1----:R-:W2:Y:S04]  /*10ba0*/  LDL R20, [R1+0x48] ;  /* 0x0000480001147983 */ /* 0x002ea80000100800 */
[----:B------:R-:W3:Y:S01]  /*10bb0*/  LDL R91, [R1+0x98] ;  /* 0x00009800015b7983 */ /* 0x000ee20000100800 */
[----:B------:R-:W-:Y:S02]  /*10bc0*/  SHF.R.U64 R76, R56, 0x10, R57 ;  /* 0x00000010384c7819 */ /* 0x000fe40000001239 */
[----:B------:R-:W-:Y:S02]  /*10bd0*/  SHF.R.U64 R68, R68, 0x10, R69 ;  /* 0x0000001044447819 */ /* 0x000fe40000001245 */
[--C-:B------:R-:W-:Y:S02]  /*10be0*/  SHF.R.U64 R56, R58, 0x10, R59.reuse ;  /* 0x000000103a387819 */ /* 0x100fe4000000123b */
[----:B------:R-:W-:-:S02]  /*10bf0*/  SHF.R.U32.HI R78, RZ, 0x10, R59 ;  /* 0x00000010ff4e7819 */ /* 0x000fc4000001163b */
[----:B0-----:R-:W-:Y:S02]  /*10c00*/  SHF.R.U32.HI R80, RZ, 0x10, R69 ;  /* 0x00000010ff507819 */ /* 0x001fe40000011645 */
[----:B------:R-:W-:Y:S02]  /*10c10*/  SHF.R.U32.HI R77, RZ, 0x10, R71 ;  /* 0x00000010ff4d7819 */ /* 0x000fe40000011647 */
[----:B------:R-:W-:Y:S02]  /*10c20*/  PRMT R80, R119, 0x5432, R80 ;  /* 0x0000543277507816 */ /* 0x000fe40000000050 */
[----:B------:R-:W-:Y:S02]  /*10c30*/  PRMT R77, R116, 0x5410, R77 ;  /* 0x00005410744d7816 */ /* 0x000fe4000000004d */
[----:B------:R-:W-:Y:S02]  /*10c40*/  PRMT R78, R118, 0x5432, R78 ;  /* 0x00005432764e7816 */ /* 0x000fe4000000004e */
[----:B------:R-:W-:-:S02]  /*10c50*/  PRMT R56, R117, 0x5432, R56 ;  /* 0x0000543275387816 */ /* 0x000fc40000000038 */
[----:B--2---:R-:W-:-:S04]  /*10c60*/  LEA.HI R20, R3, R20, RZ, 0x1d ;  /* 0x0000001403147211 */ /* 0x004fc800078fe8ff */
[----:B------:R-:W-:Y:S01]  /*10c70*/  SHF.R.S32.HI R3, RZ, 0x1f, R20 ;  /* 0x0000001fff037819 */ /* 0x000fe20000011414 */
[----:B------:R-:W-:Y:S01]  /*10c80*/  IMAD.SHL.U32 R60, R20, 0x8, RZ ;  /* 0x00000008143c7824 */ /* 0x000fe200078e00ff */
[----:B---3--:R-:W0:Y:S02]  /*10c90*/  LDS.128 R64, [R91] ;  /* 0x000000005b407984 */ /* 0x008e240000000c00 */
[----:B------:R-:W-:Y:S02]  /*10ca0*/  LEA.HI R3, R3, R20, RZ, 0x3 ;  /* 0x0000001403037211 */ /* 0x000fe400078f18ff */
[----:B------:R-:W-:Y:S02]  /*10cb0*/  LOP3.LUT R60, R60, 0x38, RZ, 0xc0, !PT ;  /* 0x000000383c3c7812 */ /* 0x000fe400078ec0ff */
[----:B------:R-:W-:Y:S01]  /*10cc0*/  SHF.R.U32.HI R20, RZ, 0x10, R57 ;  /* 0x00000010ff147819 */ /* 0x000fe20000011639 */
[----:B------:R-:W-:Y:S01]  /*10cd0*/  IMAD.SHL.U32 R3, R3, 0x400, RZ ;  /* 0x0000040003037824 */ /* 0x000fe200078e00ff */
[----:B------:R-:W-:-:S02]  /*10ce0*/  LOP3.LUT R60, R60, 0x1c0, R125, 0xf8, !PT ;  /* 0x000001c03c3c7812 */ /* 0x000fc400078ef87d */
[----:B------:R-:W-:Y:S02]  /*10cf0*/  PRMT R57, R122, 0x5432, R76 ;  /* 0x000054327a397816 */ /* 0x000fe4000000004c */
[----:B------:R-:W-:Y:S02]  /*10d00*/  LOP3.LUT R60, R60, R124, RZ, 0x3c, !PT ;  /* 0x0000007c3c3c7212 */ /* 0x000fe400078e3cff */
[----:B------:R-:W-:Y:S01]  /*10d10*/  LOP3.LUT R3, R3, 0x7fffe000, RZ, 0xc0, !PT ;  /* 0x7fffe00003037812 */ /* 0x000fe200078ec0ff */
[----:B------:R-:W-:Y:S01]  /*10d20*/  IMAD.U32 R79, R57, 0x10000, RZ ;  /* 0x00010000394f7824 */ /* 0x000fe200078e00ff */
[----:B------:R-:W-:Y:S02]  /*10d30*/  PRMT R76, R121, 0x5432, R68 ;  /* 0x00005432794c7816 */ /* 0x000fe40000000044 */
[----:B-----5:R-:W-:Y:S02]  /*10d40*/  IADD3 R3, R60, R3, R123 ;  /* 0x000000033c037210 */ /* 0x020fe40007ffe07b */
[----:B------:R-:W-:Y:S01]  /*10d50*/  SHF.R.U64 R68, R70, 0x10, R71 ;  /* 0x0000001046447819 */ /* 0x000fe20000001247 */
[----:B------:R-:W-:Y:S01]  /*10d60*/  IMAD.U32 R58, R76, 0x10000, RZ ;  /* 0x000100004c3a7824 */ /* 0x000fe200078e00ff */
[----:B------:R-:W-:Y:S01]  /*10d70*/  PRMT R71, R120, 0x5432, R20 ;  /* 0x0000543278477816 */ /* 0x000fe20000000014 */
[----:B------:R-:W-:Y:S01]  /*10d80*/  IMAD R3, R3, 0x2, R16 ;  /* 0x0000000203037824 */ /* 0x000fe200078e0210 */
[----:B------:R-:W-:-:S02]  /*10d90*/  LOP3.LUT R76, R76, 0xffff0000, RZ, 0xc0, !PT ;  /* 0xffff00004c4c7812 */ /* 0x000fc400078ec0ff */
[----:B------:R-:W-:Y:S02]  /*10da0*/  LOP3.LUT R57, R57, 0xffff0000, RZ, 0xc0, !PT ;  /* 0xffff000039397812 */ /* 0x000fe400078ec0ff */
[----:B------:R-:W1:Y:S01]  /*10db0*/  LDS.128 R60, [R3+0x10400] ;  /* 0x01040000033c7984 */ /* 0x000e620000000c00 */
[----:B------:R-:W-:Y:S01]  /*10dc0*/  PRMT R68, R116, 0x5432, R68 ;  /* 0x0000543274447816 */ /* 0x000fe20000000044 */
[C---:B0-----:R-:W-:Y:S01]  /*10dd0*/  IMAD.U32 R70, R64.reuse, 0x10000, RZ ;  /* 0x0001000040467824 */ /* 0x041fe200078e00ff */
        /* <DEDUP_REMOVED lines=17> */
[C---:B------:R-:W-:Y:S02]  /*10ef0*/  FMUL.FTZ R81, R59.reuse, R58 ;  /* 0x0000003a3b517220 */ /* 0x040fe40000410000 */
[----:B------:R-:W-:-:S02]  /*10f00*/  FMUL.FTZ R59, R59, R69 ;  /* 0x000000453b3b7220 */ /* 0x000fc40000410000 */
[C---:B------:R-:W-:Y:S01]  /*10f10*/  FFMA.FTZ R69, R20.reuse, R69, -R81 ;  /* 0x0000004514457223 */ /* 0x040fe20000010851 */
[C---:B------:R-:W-:Y:S02]  /*10f20*/  IMAD.U32 R81, R77.reuse, 0x10000, RZ ;  /* 0x000100004d517824 */ /* 0x040fe400078e00ff */
[----:B------:R-:W-:Y:S01]  /*10f30*/  FFMA.FTZ R58, R20, R58, R59 ;  /* 0x0000003a143a7223 */ /* 0x000fe2000001003b */
[----:B------:R-:W-:Y:S01]  /*10f40*/  IMAD.U32 R59, R78, 0x10000, RZ ;  /* 0x000100004e3b7824 */ /* 0x000fe200078e00ff */
[----:B------:R-:W-:Y:S01]  /*10f50*/  LOP3.LUT R77, R77, 0xffff0000, RZ, 0xc0, !PT ;  /* 0xffff00004d4d7812 */ /* 0x000fe200078ec0ff */
[----:B------:R-:W-:Y:S02]  /*10f60*/  IMAD.U32 R20, R67, 0x10000, RZ ;  /* 0x0001000043147824 */ /* 0x000fe400078e00ff */
[C---:B------:R-:W-:Y:S01]  /*10f70*/  FMUL.FTZ R83, R82.reuse, R81 ;  /* 0x0000005152537220 */ /* 0x040fe20000410000 */
[----:B------:R-:W-:Y:S01]  /*10f80*/  FMUL.FTZ R82, R82, R59 ;  /* 0x0000003b52527220 */ /* 0x000fe20000410000 */
[----:B------:R-:W-:-:S02]  /*10f90*/  LOP3.LUT R78, R78, 0xffff0000, RZ, 0xc0, !PT ;  /* 0xffff00004e4e7812 */ /* 0x000fc400078ec0ff */
[C---:B------:R-:W-:Y:S01]  /*10fa0*/  FFMA.FTZ R59, R20.reuse, R59, -R83 ;  /* 0x0000003b143b7223 */ /* 0x040fe20000010853 */
[----:B------:R-:W-:Y:S01]  /*10fb0*/  FFMA.FTZ R20, R20, R81, R82 ;  /* 0x0000005114147223 */ /* 0x000fe20000010052 */
[C---:B------:R-:W-:Y:S01]  /*10fc0*/  FMUL.FTZ R81, R60.reuse, R76 ;  /* 0x0000004c3c517220 */ /* 0x040fe20000410000 */
[-C--:B------:R-:W-:Y:S01]  /*10fd0*/  FMUL.FTZ R60, R60, R57.reuse ;  /* 0x000000393c3c7220 */ /* 0x080fe20000410000 */
[----:B------:R-:W-:Y:S02]  /*10fe0*/  LOP3.LUT R67, R67, 0xffff0000, RZ, 0xc0, !PT ;  /* 0xffff000043437812 */ /* 0x000fe400078ec0ff */
[C---:B------:R-:W-:Y:S01]  /*10ff0*/  FFMA.FTZ R81, R64.reuse, R57, -R81 ;  /* 0x0000003940517223 */ /* 0x040fe20000010851 */
[C---:B------:R-:W-:Y:S01]  /*11000*/  FMUL.FTZ R57, R61.reuse, R80 ;  /* 0x000000503d397220 */ /* 0x040fe20000410000 */
[----:B------:R-:W-:Y:S01]  /*11010*/  FMUL.FTZ R61, R61, R71 ;  /* 0x000000473d3d7220 */ /* 0x000fe20000410000 */
[----:B------:R-:W-:Y:S01]  /*11020*/  FFMA.FTZ R60, R64, R76, R60 ;  /* 0x0000004c403c7223 */ /* 0x000fe2000001003c */
[----:B------:R-:W-:-:S02]  /*11030*/  IMAD.U32 R76, R68, 0x10000, RZ ;  /* 0x00010000444c7824 */ /* 0x000fc400078e00ff */
[C---:B------:R-:W-:Y:S01]  /*11040*/  FFMA.FTZ R57, R65.reuse, R71, -R57 ;  /* 0x0000004741397223 */ /* 0x040fe20000010839 */
[----:B------:R-:W-:Y:S01]  /*11050*/  FFMA.FTZ R61, R65, R80, R61 ;  /* 0x00000050413d7223 */ /* 0x000fe2000001003d */
[C---:B------:R-:W-:Y:S01]  /*11060*/  IMAD.U32 R64, R62.reuse, 0x10000, RZ ;  /* 0x000100003e407824 */ /* 0x040fe200078e00ff */
[----:B------:R-:W-:Y:S01]  /*11070*/  LOP3.LUT R62, R62, 0xffff0000, RZ, 0xc0, !PT ;  /* 0xffff00003e3e7812 */ /* 0x000fe200078ec0ff */
[----:B------:R-:W-:Y:S01]  /*11080*/  IMAD.U32 R65, R56, 0x10000, RZ ;  /* 0x0001000038417824 */ /* 0x000fe200078e00ff */
[----:B------:R-:W-:Y:S01]  /*11090*/  LOP3.LUT R68, R68, 0xffff0000, RZ, 0xc0, !PT ;  /* 0xffff000044447812 */ /* 0x000fe200078ec0ff */
[----:B------:R-:W-:Y:S01]  /*110a0*/  FMUL.FTZ R80, R64, R76 ;  /* 0x0000004c40507220 */ /* 0x000fe20000410000 */
[----:B------:R-:W-:Y:S02]  /*110b0*/  IMAD.U32 R71, R66, 0x10000, RZ ;  /* 0x0001000042477824 */ /* 0x000fe400078e00ff */
[----:B------:R-:W-:Y:S01]  /*110c0*/  FMUL.FTZ R64, R64, R65 ;  /* 0x0000004140407220 */ /* 0x000fe20000410000 */
[----:B------:R-:W-:-:S02]  /*110d0*/  LOP3.LUT R56, R56, 0xffff0000, RZ, 0xc0, !PT ;  /* 0xffff000038387812 */ /* 0x000fc400078ec0ff */
[----:B------:R-:W-:Y:S01]  /*110e0*/  LOP3.LUT R66, R66, 0xffff0000, RZ, 0xc0, !PT ;  /* 0xffff000042427812 */ /* 0x000fe200078ec0ff */
[C---:B------:R-:W-:Y:S01]  /*110f0*/  FFMA.FTZ R80, R71.reuse, R65, -R80 ;  /* 0x0000004147507223 */ /* 0x040fe20000010850 */
[----:B------:R-:W-:Y:S01]  /*11100*/  FFMA.FTZ R64, R71, R76, R64 ;  /* 0x0000004c47407223 */ /* 0x000fe20000010040 */
[C---:B------:R-:W-:Y:S01]  /*11110*/  FMUL.FTZ R71, R62.reuse, R68 ;  /* 0x000000443e477220 */ /* 0x040fe20000410000 */
[CC--:B------:R-:W-:Y:S01]  /*11120*/  FMUL.FTZ R65, R63.reuse, R77.reuse ;  /* 0x0000004d3f417220 */ /* 0x0c0fe20000410000 */
        /* <DEDUP_REMOVED lines=9> */
[----:B------:R-:W-:Y:S02]  /*111c0*/  F2FP.BF16.F32.PACK_AB R58, R62, R80 ;  /* 0x000000503e3a723e */ /* 0x000fe400000010ff */
[----:B------:R-:W-:Y:S02]  /*111d0*/  F2FP.BF16.F32.PACK_AB R59, R65, R59 ;  /* 0x0000003b413b723e */ /* 0x000fe400000010ff */
[----:B------:R-:W-:Y:S02]  /*111e0*/  F2FP.BF16.F32.PACK_AB R60, R60, R70 ;  /* 0x000000463c3c723e */ /* 0x000fe400000010ff */
[----:B------:R-:W-:Y:S01]  /*111f0*/  F2FP.BF16.F32.PACK_AB R62, R66, R64 ;  /* 0x00000040423e723e */ /* 0x000fe200000010ff */
[----:B------:R2:W-:Y:S01]  /*11200*/  STS.128 [R91], R56 ;  /* 0x000000385b007388 */ /* 0x0005e20000000c00 */
[----:B------:R-:W-:-:S05]  /*11210*/  F2FP.BF16.F32.PACK_AB R63, R63, R20 ;  /* 0x000000143f3f723e */ /* 0x000fca00000010ff */
[----:B------:R2:W-:Y:S02]  /*11220*/  STS.128 [R3+0x10400], R60 ;  /* 0x0104003c03007388 */ /* 0x0005e40000000c00 */
.L_x_1709:
[----:B------:R-:W-:Y:S05]  /*11230*/  BSYNC B1 ;  /* 0x0000000000017941 */ /* 0x000fea0003800000 */
.L_x_1708:
[----:B--2---:R-:W-:Y:S01]  /*11240*/  VIADD R3, R23, 0x20 ;  /* 0x0000002017037836 */ /* 0x004fe20000000000 */
[----:B------:R-:W-:Y:S04]  /*11250*/  BSSY B1, `(.L_x_1712) ;  /* 0x00000e2000017945 */ /* 0x000fe80003800000 */
[----:B------:R-:W-:-:S13]  /*11260*/  ISETP.GE.AND P0, PT, R3, R0, PT ;  /* 0x000000000300720c */ /* 0x000fda0003f06270 */
[----:B------:R-:W-:Y:S05]  /*11270*/  @P0 BRA `(.L_x_1713) ;  /* 0x0000000c007c0947 */ /* 0x000fea0003800000 */
[----:B------:R2:W5:Y:S01]  /*11280*/  LDL R82, [R1+0x24] ;  /* 0x0000240001527983 */ /* 0x0005620000100800 */
[----:B------:R-:W3:Y:S01]  /*11290*/  LDC R3, c[0x0][0x3f4] ;  /* 0x0000fd00ff037b82 */ /* 0x000ee20000000800 */
[C---:B------:R-:W-:Y:S01]  /*112a0*/  VIADD R91, R23.reuse, 0x20 ;  /* 0x00000020175b7836 */ /* 0x040fe20000000000 */
[----:B------:R-:W-:Y:S01]  /*112b0*/  BSSY B2, `(.L_x_1714) ;  /* 0x0000072000027945 */ /* 0x000fe20003800000 */
[----:B------:R-:W-:Y:S02]  /*112c0*/  VIADD R92, R23, 0x20 ;  /* 0x00000020175c7836 */ /* 0x000fe40000000000 */
[----:B------:R-:W-:Y:S02]  /*112d0*/  IMAD.SHL.U32 R91, R91, 0x40, RZ ;  /* 0x000000405b5b7824 */ /* 0x000fe400078e00ff */
[----:B------:R-:W-:-:S03]  /*112e0*/  IMAD.SHL.U32 R92, R92, 0x40, RZ ;  /* 0x000000405c5c7824 */ /* 0x000fc600078e00ff */
[----:B------:R-:W-:Y:S02]  /*112f0*/  LOP3.LUT R91, R91, 0x1c0, RZ, 0xc0, !PT ;  /* 0x000001c05b5b7812 */ /* 0x000fe400078ec0ff */
[----:B------:R-:W-:Y:S02]  /*11300*/  LOP3.LUT R92, R92, 0x1c0, RZ, 0xc0, !PT ;  /* 0x000001c05c5c7812 */ /* 0x000fe400078ec0ff */
[----:B------:R-:W-:Y:S02]  /*11310*/  SHF.R.U32.HI R91, RZ, 0x3, R91 ;  /* 0x00000003ff5b7819 */ /* 0x000fe4000001165b */
[-C--:B---3--:R-:W-:Y:S02]  /*11320*/  ISETP.GE.AND P0, PT, R18, R3.reuse, PT ;  /* 0x000000031200720c */ /* 0x088fe40003f06270 */
[----:B------:R-:W-:-:S11]  /*11330*/  ISETP.GE.AND P1, PT, R226, R3, PT ;  /* 0x00000003e200720c */ /* 0x000fd60003f26270 */
[----:B--2---:R-:W-:Y:S05]  /*11340*/  @P0 BRA `(.L_x_1715) ;  /* 0x0000000400a00947 */ /* 0x004fea0003800000 */
[----:B-1----:R-:W2:Y:S04]  /*11350*/  LDL R20, [R1+0x44] ;  /* 0x0000440001147983 */ /* 0x002ea80000100800 */
[----:B------:R-:W3:Y:S01]  /*11360*/  LDL R93, [R1+0x94] ;  /* 0x00009400015d7983 */ /* 0x000ee20000100800 */
[--C-:B------:R-:W-:Y:S02]  /*11370*/  SHF.R.U64 R44, R44, 0x10, R45.reuse ;  /* 0x000000102c2c7819 */ /* 0x100fe4000000122d */
[----:B------:R-:W-:Y:S02]  /*11380*/  SHF.R.U32.HI R64, RZ, 0x10, R45 ;  /* 0x00000010ff407819 */ /* 0x000fe4000001162d */
[----:B------:R-:W-:Y:S02]  /*11390*/  SHF.R.U64 R45, R46, 0x10, R47 ;  /* 0x000000102e2d7819 */ /* 0x000fe4000000122f */
[----:B------:R-:W-:-:S02]  /*113a0*/  SHF.R.U64 R46, R48, 0x10, R49 ;  /* 0x00000010302e7819 */ /* 0x000fc40000001231 */
[----:B------:R-:W-:Y:S02]  /*113b0*/  SHF.R.U32.HI R49, RZ, 0x10, R49 ;  /* 0x00000010ff317819 */ /* 0x000fe40000011631 */
[C---:B------:R-:W-:Y:S02]  /*113c0*/  PRMT R46, R113.reuse, 0x5410, R46 ;  /* 0x00005410712e7816 */ /* 0x040fe4000000002e */
[----:B------:R-:W-:Y:S02]  /*113d0*/  PRMT R44, R114, 0x5410, R44 ;  /* 0x00005410722c7816 */ /* 0x000fe4000000002c */
[----:B------:R-:W-:Y:S01]  /*113e0*/  PRMT R49, R113, 0x5432, R49 ;  /* 0x0000543271317816 */ /* 0x000fe20000000031 */
[----:B------:R-:W-:Y:S01]  /*113f0*/  IMAD.U32 R77, R46, 0x10000, RZ ;  /* 0x000100002e4d7824 */ /* 0x000fe200078e00ff */
[----:B------:R-:W-:Y:S01]  /*11400*/  PRMT R64, R114, 0x5432, R64 ;  /* 0x0000543272407816 */ /* 0x000fe20000000040 */
[----:B------:R-:W-:Y:S01]  /*11410*/  IMAD.U32 R78, R44, 0x10000, RZ ;  /* 0x000100002c4e7824 */ /* 0x000fe200078e00ff */
[--C-:B------:R-:W-:Y:S01]  /*11420*/  SHF.R.U64 R48, R50, 0x10, R51.reuse ;  /* 0x0000001032307819 */ /* 0x100fe20000001233 */
[----:B------:R-:W-:Y:S01]  /*11430*/  IMAD.U32 R79, R49, 0x10000, RZ ;  /* 0x00010000314f7824 */ /* 0x000fe200078e00ff */
[----:B------:R-:W-:Y:S01]  /*11440*/  SHF.R.U32.HI R50, RZ, 0x10, R51 ;  /* 0x00000010ff327819 */ /* 0x000fe20000011633 */
[----:B------:R-:W-:Y:S01]  /*11450*/  IMAD.U32 R81, R64, 0x10000, RZ ;  /* 0x0001000040517824 */ /* 0x000fe200078e00ff */
[----:B------:R-:W-:-:S02]  /*11460*/  SHF.R.U32.HI R47, RZ, 0x10, R47 ;  /* 0x00000010ff2f7819 */ /* 0x000fc4000001162f */
[----:B------:R-:W-:Y:S02]  /*11470*/  PRMT R50, R112, 0x5432, R50 ;  /* 0x0000543270327816 */ /* 0x000fe40000000032 */
[C---:B------:R-:W-:Y:S02]  /*11480*/  PRMT R47, R115.reuse, 0x5432, R47 ;  /* 0x00005432732f7816 */ /* 0x040fe4000000002f */
[----:B------:R-:W-:Y:S01]  /*11490*/  LOP3.LUT R46, R46, 0xffff0000, RZ, 0xc0, !PT ;  /* 0xffff00002e2e7812 */ /* 0x000fe200078ec0ff */
[----:B0-----:R-:W-:Y:S01]  /*114a0*/  IMAD.U32 R80, R50, 0x10000, RZ ;  /* 0x0001000032507824 */ /* 0x001fe200078e00ff */
[----:B------:R-:W-:Y:S02]  /*114b0*/  LOP3.LUT R64, R64, 0xffff0000, RZ, 0xc0, !PT ;  /* 0xffff000040407812 */ /* 0x000fe400078ec0ff */
[----:B------:R-:W-:Y:S02]  /*114c0*/  PRMT R45, R115, 0x5410, R45 ;  /* 0x00005410732d7816 */ /* 0x000fe4000000002d */
[----:B------:R-:W-:-:S02]  /*114d0*/  PRMT R48, R112, 0x5410, R48 ;  /* 0x0000541070307816 */ /* 0x000fc40000000030 */
[----:B--2---:R-:W-:-:S04]  /*114e0*/  LEA.HI R20, R3, R20, RZ, 0x1d ;  /* 0x0000001403147211 */ /* 0x004fc800078fe8ff */
[----:B------:R-:W-:Y:S01]  /*114f0*/  SHF.R.S32.HI R57, RZ, 0x1f, R20 ;  /* 0x0000001fff397819 */ /* 0x000fe20000011414 */
[----:B------:R-:W-:-:S03]  /*11500*/  IMAD.SHL.U32 R56, R20, 0x8, RZ ;  /* 0x0000000814387824 */ /* 0x000fc600078e00ff */
[----:B------:R-:W-:Y:S02]  /*11510*/  LEA.HI R57, R57, R20, RZ, 0x3 ;  /* 0x0000001439397211 */ /* 0x000fe400078f18ff */
[----:B------:R-:W-:-:S03]  /*11520*/  LOP3.LUT R20, R92, 0x38, R56, 0xf8, !PT ;  /* 0x000000385c147812 */ /* 0x000fc600078ef838 */
[----:B------:R-:W-:Y:S01]  /*11530*/  IMAD.SHL.U32 R57, R57, 0x400, RZ ;  /* 0x0000040039397824 */ /* 0x000fe200078e00ff */
[----:B------:R-:W-:-:S04]  /*11540*/  LOP3.LUT R20, R20, R91, RZ, 0x3c, !PT ;  /* 0x0000005b14147212 */ /* 0x000fc800078e3cff */
[----:B------:R-:W-:-:S04]  /*11550*/  LOP3.LUT R57, R57, 0x7fffe000, RZ, 0xc0, !PT ;  /* 0x7fffe00039397812 */ /* 0x000fc800078ec0ff */
[----:B-----5:R-:W-:Y:S02]  /*11560*/  IADD3 R61, R20, R57, R82 ;  /* 0x00000039143d7210 */ /* 0x020fe40007ffe052 */
[----:B---3--:R-:W0:Y:S03]  /*11570*/  LDS.128 R56, [R93] ;  /* 0x000000005d387984 */ /* 0x008e260000000c00 */
        /* <DEDUP_REMOVED lines=14> */
[C---:B------:R-:W-:Y:S01]  /*11660*/  IMAD.U32 R61, R62.reuse, 0x10000, RZ ;  /* 0x000100003e3d7824 */ /* 0x040fe200078e00ff */
[----:B------:R-:W-:Y:S01]  /*11670*/  LOP3.LUT R60, R62, 0xffff0000, RZ, 0xc0, !PT ;  /* 0xffff00003e3c7812 */ /* 0x000fe200078ec0ff */
[C---:B------:R-:W-:Y:S01]  /*11680*/  FMUL.FTZ R62, R70.reuse, R77 ;  /* 0x0000004d463e7220 */ /* 0x040fe20000410000 */
[-C--:B------:R-:W-:Y:S01]  /*11690*/  FMUL.FTZ R70, R70, R78.reuse ;  /* 0x0000004e46467220 */ /* 0x080fe20000410000 */
[C---:B------:R-:W-:Y:S01]  /*116a0*/  IMAD.U32 R76, R63.reuse, 0x10000, RZ ;  /* 0x000100003f4c7824 */ /* 0x040fe200078e00ff */
[----:B------:R-:W-:Y:S01]  /*116b0*/  LOP3.LUT R63, R63, 0xffff0000, RZ, 0xc0, !PT ;  /* 0xffff00003f3f7812 */ /* 0x000fe200078ec0ff */
[----:B------:R-:W-:Y:S01]  /*116c0*/  FFMA.FTZ R78, R51, R78, -R62 ;  /* 0x0000004e334e7223 */ /* 0x000fe2000001083e */
[C---:B------:R-:W-:Y:S01]  /*116d0*/  FMUL.FTZ R62, R69.reuse, R79 ;  /* 0x0000004f453e7220 */ /* 0x040fe20000410000 */
[----:B------:R-:W-:Y:S01]  /*116e0*/  FMUL.FTZ R69, R69, R81 ;  /* 0x0000005145457220 */ /* 0x000fe20000410000 */
[----:B------:R-:W-:Y:S01]  /*116f0*/  FFMA.FTZ R70, R51, R77, R70 ;  /* 0x0000004d33467223 */ /* 0x000fe20000010046 */
[----:B------:R-:W-:-:S02]  /*11700*/  IMAD.U32 R51, R47, 0x10000, RZ ;  /* 0x000100002f337824 */ /* 0x000fc400078e00ff */
[C---:B------:R-:W-:Y:S01]  /*11710*/  FFMA.FTZ R62, R65.reuse, R81, -R62 ;  /* 0x00000051413e7223 */ /* 0x040fe2000001083e */
[----:B------:R-:W-:Y:S01]  /*11720*/  FFMA.FTZ R69, R65, R79, R69 ;  /* 0x0000004f41457223 */ /* 0x000fe20000010045 */
[----:B------:R-:W-:Y:S01]  /*11730*/  LOP3.LUT R65, R44, 0xffff0000, RZ, 0xc0, !PT ;  /* 0xffff00002c417812 */ /* 0x000fe200078ec0ff */
[C---:B------:R-:W-:Y:S01]  /*11740*/  FMUL.FTZ R77, R76.reuse, R80 ;  /* 0x000000504c4d7220 */ /* 0x040fe20000410000 */
[----:B------:R-:W-:Y:S01]  /*11750*/  LOP3.LUT R44, R49, 0xffff0000, RZ, 0xc0, !PT ;  /* 0xffff0000312c7812 */ /* 0x000fe200078ec0ff */
[----:B------:R-:W-:Y:S01]  /*11760*/  FMUL.FTZ R76, R76, R51 ;  /* 0x000000334c4c7220 */ /* 0x000fe20000410000 */
[C---:B------:R-:W-:Y:S01]  /*11770*/  FMUL.FTZ R79, R58.reuse, R46 ;  /* 0x0000002e3a4f7220 */ /* 0x040fe20000410000 */
[----:B------:R-:W-:Y:S01]  /*11780*/  FMUL.FTZ R49, R58, R65 ;  /* 0x000000413a317220 */ /* 0x000fe20000410000 */
[C---:B------:R-:W-:Y:S01]  /*11790*/  FFMA.FTZ R77, R68.reuse, R51, -R77 ;  /* 0x00000033444d7223 */ /* 0x040fe2000001084d */
[C---:B------:R-:W-:Y:S01]  /*117a0*/  FMUL.FTZ R58, R71.reuse, R44 ;  /* 0x0000002c473a7220 */ /* 0x040fe20000410000 */
[----:B------:R-:W-:Y:S01]  /*117b0*/  FMUL.FTZ R71, R71, R64 ;  /* 0x0000004047477220 */ /* 0x000fe20000410000 */
[----:B------:R-:W-:Y:S01]  /*117c0*/  FFMA.FTZ R51, R68, R80, R76 ;  /* 0x0000005044337223 */ /* 0x000fe2000001004c */
[----:B------:R-:W-:Y:S01]  /*117d0*/  FFMA.FTZ R79, R56, R65, -R79 ;  /* 0x00000041384f7223 */ /* 0x000fe2000001084f */
[----:B------:R-:W-:-:S02]  /*117e0*/  IMAD.U32 R65, R48, 0x10000, RZ ;  /* 0x0001000030417824 */ /* 0x000fc400078e00ff */
[----:B------:R-:W-:Y:S01]  /*117f0*/  FFMA.FTZ R49, R56, R46, R49 ;  /* 0x0000002e38317223 */ /* 0x000fe20000010031 */
[----:B------:R-:W-:Y:S02]  /*11800*/  IMAD.U32 R68, R45, 0x10000, RZ ;  /* 0x000100002d447824 */ /* 0x000fe400078e00ff */
[----:B------:R-:W-:Y:S01]  /*11810*/  FFMA.FTZ R46, R67, R44, R71 ;  /* 0x0000002c432e7223 */ /* 0x000fe20000010047 */
[----:B------:R-:W-:Y:S01]  /*11820*/  LOP3.LUT R48, R48, 0xffff0000, RZ, 0xc0, !PT ;  /* 0xffff000030307812 */ /* 0x000fe200078ec0ff */
[----:B------:R-:W-:Y:S01]  /*11830*/  FMUL.FTZ R83, R61, R65 ;  /* 0x000000413d537220 */ /* 0x000fe20000410000 */
[----:B------:R-:W-:Y:S01]  /*11840*/  LOP3.LUT R45, R45, 0xffff0000, RZ, 0xc0, !PT ;  /* 0xffff00002d2d7812 */ /* 0x000fe200078ec0ff */
[----:B------:R-:W-:Y:S01]  /*11850*/  FFMA.FTZ R81, R67, R64, -R58 ;  /* 0x0000004043517223 */ /* 0x000fe2000001083a */
[----:B------:R-:W-:Y:S01]  /*11860*/  LOP3.LUT R44, R50, 0xffff0000, RZ, 0xc0, !PT ;  /* 0xffff0000322c7812 */ /* 0x000fe200078ec0ff */
[----:B------:R-:W-:Y:S01]  /*11870*/  FMUL.FTZ R61, R61, R68 ;  /* 0x000000443d3d7220 */ /* 0x000fe20000410000 */
[----:B------:R-:W-:Y:S01]  /*11880*/  LOP3.LUT R56, R47, 0xffff0000, RZ, 0xc0, !PT ;  /* 0xffff00002f387812 */ /* 0x000fe200078ec0ff */
[C---:B------:R-:W-:Y:S01]  /*11890*/  FMUL.FTZ R58, R60.reuse, R48 ;  /* 0x000000303c3a7220 */ /* 0x040fe20000410000 */
[----:B------:R-:W-:Y:S01]  /*118a0*/  FMUL.FTZ R47, R60, R45 ;  /* 0x0000002d3c2f7220 */ /* 0x000fe20000410000 */
[C---:B------:R-:W-:Y:S01]  /*118b0*/  FMUL.FTZ R60, R63.reuse, R44 ;  /* 0x0000002c3f3c7220 */ /* 0x040fe20000410000 */
[C---:B------:R-:W-:Y:S01]  /*118c0*/  FFMA.FTZ R50, R66.reuse, R65, R61 ;  /* 0x0000004142327223 */ /* 0x040fe2000001003d */
[----:B------:R-:W-:Y:S01]  /*118d0*/  FMUL.FTZ R63, R63, R56 ;  /* 0x000000383f3f7220 */ /* 0x000fe20000410000 */
[C---:B------:R-:W-:Y:S01]  /*118e0*/  FFMA.FTZ R47, R57.reuse, R48, R47 ;  /* 0x00000030392f7223 */ /* 0x040fe2000001002f */
[----:B------:R-:W-:Y:S01]  /*118f0*/  FFMA.FTZ R83, R66, R68, -R83 ;  /* 0x0000004442537223 */ /* 0x000fe20000010853 */
[----:B------:R-:W-:Y:S01]  /*11900*/  FFMA.FTZ R58, R57, R45, -R58 ;  /* 0x0000002d393a7223 */ /* 0x000fe2000001083a */
[C---:B------:R-:W-:Y:S01]  /*11910*/  FFMA.FTZ R60, R59.reuse, R56, -R60 ;  /* 0x000000383b3c7223 */ /* 0x040fe2000001083c */
[----:B------:R-:W-:Y:S01]  /*11920*/  FFMA.FTZ R56, R59, R44, R63 ;  /* 0x0000002c3b387223 */ /* 0x000fe2000001003f */
[----:B------:R-:W-:-:S02]  /*11930*/  F2FP.BF16.F32.PACK_AB R48, R49, R70 ;  /* 0x000000463130723e */ /* 0x000fc400000010ff */
[----:B------:R-:W-:Y:S02]  /*11940*/  F2FP.BF16.F32.PACK_AB R49, R46, R69 ;  /* 0x000000452e31723e */ /* 0x000fe400000010ff */
[----:B------:R-:W-:Y:S02]  /*11950*/  F2FP.BF16.F32.PACK_AB R50, R47, R50 ;  /* 0x000000322f32723e */ /* 0x000fe400000010ff */
[----:B------:R-:W-:Y:S02]  /*11960*/  F2FP.BF16.F32.PACK_AB R44, R79, R78 ;  /* 0x0000004e4f2c723e */ /* 0x000fe400000010ff */
[----:B------:R-:W-:Y:S02]  /*11970*/  F2FP.BF16.F32.PACK_AB R45, R81, R62 ;  /* 0x0000003e512d723e */ /* 0x000fe400000010ff */
[----:B------:R-:W-:Y:S02]  /*11980*/  F2FP.BF16.F32.PACK_AB R46, R58, R83 ;  /* 0x000000533a2e723e */ /* 0x000fe400000010ff */
[----:B------:R-:W-:-:S02]  /*11990*/  F2FP.BF16.F32.PACK_AB R47, R60, R77 ;  /* 0x0000004d3c2f723e */ /* 0x000fc400000010ff */
[----:B------:R-:W-:-:S03]  /*119a0*/  F2FP.BF16.F32.PACK_AB R51, R56, R51 ;  /* 0x000000333833723e */ /* 0x000fc600000010ff */
[----:B------:R2:W-:Y:S04]  /*119b0*/  STS.128 [R93], R44 ;  /* 0x0000002c5d007388 */ /* 0x0005e80000000c00 */
[----:B------:R2:W-:Y:S02]  /*119c0*/  STS.128 [R20+0x10400], R48 ;  /* 0x0104003014007388 */ /* 0x0005e40000000c00 */
.L_x_1715:
[----:B------:R-:W-:Y:S05]  /*119d0*/  BSYNC B2 ;  /* 0x0000000000027941 */ /* 0x000fea0003800000 */
.L_x_1714:
[----:B------:R-:W-:Y:S05]  /*119e0*/  @P1 BRA `(.L_x_1713) ;  /* 0x0000000400a01947 */ /* 0x000fea0003800000 */
[----:B-12---:R-:W2:Y:S04]  /*119f0*/  LDL R20, [R1+0x48] ;  /* 0x0000480001147983 */ /* 0x006ea80000100800 */
[----:B------:R-:W3:Y:S01]  /*11a00*/  LDL R68, [R1+0x90] ;  /* 0x0000900001447983 */ /* 0x000ee20000100800 */
[----:B------:R-:W-:Y:S02]  /*11a10*/  SHF.R.U64 R59, R40, 0x10, R41 ;  /* 0x00000010283b7819 */ /* 0x000fe40000001229 */
[----:B------:R-:W-:Y:S02]  /*11a20*/  SHF.R.U64 R40, R42, 0x10, R43 ;  /* 0x000000102a287819 */ /* 0x000fe4000000122b */
[--C-:B------:R-:W-:Y:S02]  /*11a30*/  SHF.R.U64 R42, R52, 0x10, R53.reuse ;  /* 0x00000010342a7819 */ /* 0x100fe40000001235 */
[----:B------:R-:W-:-:S02]  /*11a40*/  SHF.R.U32.HI R52, RZ, 0x10, R53 ;  /* 0x00000010ff347819 */ /* 0x000fc40000011635 */
[----:B------:R-:W-:Y:S02]  /*11a50*/  SHF.R.U32.HI R56, RZ, 0x10, R43 ;  /* 0x00000010ff387819 */ /* 0x000fe4000001162b */
[----:B------:R-:W-:Y:S02]  /*11a60*/  PRMT R53, R109, 0x5410, R42 ;  /* 0x000054106d357816 */ /* 0x000fe4000000002a */
[----:B------:R-:W-:Y:S02]  /*11a70*/  SHF.R.U32.HI R57, RZ, 0x10, R41 ;  /* 0x00000010ff397819 */ /* 0x000fe40000011629 */
[--C-:B------:R-:W-:Y:S01]  /*11a80*/  SHF.R.U64 R41, R54, 0x10, R55.reuse ;  /* 0x0000001036297819 */ /* 0x100fe20000001237 */
[----:B------:R-:W-:Y:S01]  /*11a90*/  IMAD.U32 R61, R53, 0x10000, RZ ;  /* 0x00010000353d7824 */ /* 0x000fe200078e00ff */
[----:B------:R-:W-:Y:S02]  /*11aa0*/  SHF.R.U32.HI R55, RZ, 0x10, R55 ;  /* 0x00000010ff377819 */ /* 0x000fe40000011637 */
[----:B------:R-:W-:-:S02]  /*11ab0*/  PRMT R40, R111, 0x5410, R40 ;  /* 0x000054106f287816 */ /* 0x000fc40000000028 */
[----:B------:R-:W-:Y:S02]  /*11ac0*/  PRMT R111, R111, 0x5432, R56 ;  /* 0x000054326f6f7816 */ /* 0x000fe40000000038 */
[----:B------:R-:W-:Y:S02]  /*11ad0*/  PRMT R109, R109, 0x5432, R52 ;  /* 0x000054326d6d7816 */ /* 0x000fe40000000034 */
[C---:B------:R-:W-:Y:S02]  /*11ae0*/  PRMT R41, R108.reuse, 0x5410, R41 ;  /* 0x000054106c297816 */ /* 0x040fe40000000029 */
[----:B------:R-:W-:Y:S01]  /*11af0*/  PRMT R108, R108, 0x5432, R55 ;  /* 0x000054326c6c7816 */ /* 0x000fe20000000037 */
[----:B------:R-:W-:-:S04]  /*11b00*/  IMAD.U32 R62, R109, 0x10000, RZ ;  /* 0x000100006d3e7824 */ /* 0x000fc800078e00ff */
[----:B------:R-:W-:Y:S01]  /*11b10*/  IMAD.U32 R63, R108, 0x10000, RZ ;  /* 0x000100006c3f7824 */ /* 0x000fe200078e00ff */
[----:B--2---:R-:W-:-:S04]  /*11b20*/  LEA.HI R3, R3, R20, RZ, 0x1d ;  /* 0x0000001403037211 */ /* 0x004fc800078fe8ff */
[----:B------:R-:W-:Y:S01]  /*11b30*/  SHF.R.S32.HI R44, RZ, 0x1f, R3 ;  /* 0x0000001fff2c7819 */ /* 0x000fe20000011403 */
[----:B------:R-:W-:-:S03]  /*11b40*/  IMAD.SHL.U32 R20, R3, 0x8, RZ ;  /* 0x0000000803147824 */ /* 0x000fc600078e00ff */
[----:B------:R-:W-:Y:S02]  /*11b50*/  LEA.HI R44, R44, R3, RZ, 0x3 ;  /* 0x000000032c2c7211 */ /* 0x000fe400078f18ff */
[----:B------:R-:W-:Y:S02]  /*11b60*/  LOP3.LUT R3, R92, 0x38, R20, 0xf8, !PT ;  /* 0x000000385c037812 */ /* 0x000fe400078ef814 */
[----:B------:R-:W-:Y:S01]  /*11b70*/  PRMT R20, R110, 0x5410, R59 ;  /* 0x000054106e147816 */ /* 0x000fe2000000003b */
[----:B------:R-:W-:Y:S01]  /*11b80*/  IMAD.SHL.U32 R44, R44, 0x400, RZ ;  /* 0x000004002c2c7824 */ /* 0x000fe200078e00ff */
[----:B------:R-:W-:Y:S02]  /*11b90*/  LOP3.LUT R3, R3, R91, RZ, 0x3c, !PT ;  /* 0x0000005b03037212 */ /* 0x000fe400078e3cff */
[----:B------:R-:W-:Y:S01]  /*11ba0*/  PRMT R110, R110, 0x5432, R57 ;  /* 0x000054326e6e7816 */ /* 0x000fe20000000039 */
[----:B------:R-:W-:Y:S01]  /*11bb0*/  IMAD.U32 R60, R20, 0x10000, RZ ;  /* 0x00010000143c7824 */ /* 0x000fe200078e00ff */
[----:B------:R-:W-:-:S04]  /*11bc0*/  LOP3.LUT R44, R44, 0x7fffe000, RZ, 0xc0, !PT ;  /* 0x7fffe0002c2c7812 */ /* 0x000fc800078ec0ff */
[----:B-----5:R-:W-:Y:S02]  /*11bd0*/  IADD3 R3, R3, R44, R82 ;  /* 0x0000002c03037210 */ /* 0x020fe40007ffe052 */
[----:B---3--:R-:W1:Y:S03]  /*11be0*/  LDS.128 R44, [R68] ;  /* 0x00000000442c7984 */ /* 0x008e660000000c00 */
[----:B------:R-:W-:-:S05]  /*11bf0*/  IMAD R3, R3, 0x2, R16 ;  /* 0x0000000203037824 */ /* 0x000fca00078e0210 */
[----:B------:R-:W2:Y:S01]  /*11c00*/  LDS.128 R48, [R3+0x10400] ;  /* 0x0104000003307984 */ /* 0x000ea20000000c00 */
        /* <DEDUP_REMOVED lines=8> */
[C---:B--2---:R-:W-:Y:S01]  /*11c90*/  IMAD.U32 R56, R48.reuse, 0x10000, RZ ;  /* 0x0001000030387824 */ /* 0x044fe200078e00ff */
[----:B------:R-:W-:Y:S01]  /*11ca0*/  LOP3.LUT R52, R48, 0xffff0000, RZ, 0xc0, !PT ;  /* 0xffff000030347812 */ /* 0x000fe200078ec0ff */
[----:B------:R-:W-:Y:S01]  /*11cb0*/  IMAD.U32 R58, R49, 0x10000, RZ ;  /* 0x00010000313a7824 */ /* 0x000fe200078e00ff */
[----:B------:R-:W-:Y:S01]  /*11cc0*/  LOP3.LUT R47, R50, 0xffff0000, RZ, 0xc0, !PT ;  /* 0xffff0000322f7812 */ /* 0x000fe200078ec0ff */
[----:B------:R-:W-:Y:S01]  /*11cd0*/  FMUL.FTZ R64, R56, R61 ;  /* 0x0000003d38407220 */ /* 0x000fe20000410000 */
[----:B------:R-:W-:Y:S01]  /*11ce0*/  IMAD.U32 R48, R50, 0x10000, RZ ;  /* 0x0001000032307824 */ /* 0x000fe200078e00ff */
[C---:B------:R-:W-:Y:S01]  /*11cf0*/  LOP3.LUT R50, R51.reuse, 0xffff0000, RZ, 0xc0, !PT ;  /* 0xffff000033327812 */ /* 0x040fe200078ec0ff */
[----:B------:R-:W-:-:S02]  /*11d00*/  IMAD.U32 R59, R51, 0x10000, RZ ;  /* 0x00010000333b7824 */ /* 0x000fc400078e00ff */
[-C--:B------:R-:W-:Y:S01]  /*11d10*/  FMUL.FTZ R66, R56, R60.reuse ;  /* 0x0000003c38427220 */ /* 0x080fe20000410000 */
[----:B------:R-:W-:Y:S01]  /*11d20*/  FFMA.FTZ R51, R55, R60, -R64 ;  /* 0x0000003c37337223 */ /* 0x000fe20000010840 */
[----:B------:R-:W-:Y:S02]  /*11d30*/  IMAD.U32 R56, R110, 0x10000, RZ ;  /* 0x000100006e387824 */ /* 0x000fe400078e00ff */
[C---:B------:R-:W-:Y:S01]  /*11d40*/  FMUL.FTZ R64, R58.reuse, R62 ;  /* 0x0000003e3a407220 */ /* 0x040fe20000410000 */
[----:B------:R-:W-:Y:S02]  /*11d50*/  IMAD.U32 R60, R111, 0x10000, RZ ;  /* 0x000100006f3c7824 */ /* 0x000fe400078e00ff */
[----:B------:R-:W-:Y:S01]  /*11d60*/  FFMA.FTZ R55, R55, R61, R66 ;  /* 0x0000003d37377223 */ /* 0x000fe20000010042 */
[-C--:B------:R-:W-:Y:S01]  /*11d70*/  FMUL.FTZ R58, R58, R56.reuse ;  /* 0x000000383a3a7220 */ /* 0x080fe20000410000 */
[----:B------:R-:W-:Y:S01]  /*11d80*/  FFMA.FTZ R56, R57, R56, -R64 ;  /* 0x0000003839387223 */ /* 0x000fe20000010840 */
[-C--:B------:R-:W-:Y:S01]  /*11d90*/  FMUL.FTZ R65, R59, R63.reuse ;  /* 0x0000003f3b417220 */ /* 0x080fe20000410000 */
[----:B------:R-:W-:Y:S01]  /*11da0*/  LOP3.LUT R61, R53, 0xffff0000, RZ, 0xc0, !PT ;  /* 0xffff0000353d7812 */ /* 0x000fe200078ec0ff */
[----:B------:R-:W-:Y:S01]  /*11db0*/  FMUL.FTZ R64, R59, R60 ;  /* 0x0000003c3b407220 */ /* 0x000fe20000410000 */
[----:B------:R-:W-:Y:S01]  /*11dc0*/  FFMA.FTZ R57, R57, R62, R58 ;  /* 0x0000003e39397223 */ /* 0x000fe2000001003a */
[C---:B------:R-:W-:Y:S01]  /*11dd0*/  FFMA.FTZ R53, R54.reuse, R60, -R65 ;  /* 0x0000003c36357223 */ /* 0x040fe20000010841 */
[----:B------:R-:W-:Y:S01]  /*11de0*/  LOP3.LUT R49, R49, 0xffff0000, RZ, 0xc0, !PT ;  /* 0xffff000031317812 */ /* 0x000fe200078ec0ff */
[----:B------:R-:W-:Y:S01]  /*11df0*/  FFMA.FTZ R54, R54, R63, R64 ;  /* 0x0000003f36367223 */ /* 0x000fe20000010040 */
[----:B------:R-:W-:Y:S01]  /*11e00*/  LOP3.LUT R59, R20, 0xffff0000, RZ, 0xc0, !PT ;  /* 0xffff0000143b7812 */ /* 0x000fe200078ec0ff */
[----:B------:R-:W-:Y:S01]  /*11e10*/  FMUL.FTZ R63, R52, R61 ;  /* 0x0000003d343f7220 */ /* 0x000fe20000410000 */
[----:B------:R-:W-:-:S02]  /*11e20*/  LOP3.LUT R110, R110, 0xffff0000, RZ, 0xc0, !PT ;  /* 0xffff00006e6e7812 */ /* 0x000fc400078ec0ff */
[----:B------:R-:W-:Y:S01]  /*11e30*/  LOP3.LUT R58, R109, 0xffff0000, RZ, 0xc0, !PT ;  /* 0xffff00006d3a7812 */ /* 0x000fe200078ec0ff */
[-C--:B------:R-:W-:Y:S01]  /*11e40*/  FMUL.FTZ R65, R52, R59.reuse ;  /* 0x0000003b34417220 */ /* 0x080fe20000410000 */
[----:B------:R-:W-:Y:S01]  /*11e50*/  FFMA.FTZ R20, R42, R59, -R63 ;  /* 0x0000003b2a147223 */ /* 0x000fe2000001083f */
[----:B------:R-:W-:Y:S01]  /*11e60*/  FMUL.FTZ R67, R49, R110 ;  /* 0x0000006e31437220 */ /* 0x000fe20000410000 */
[----:B------:R-:W-:Y:S02]  /*11e70*/  IMAD.U32 R63, R41, 0x10000, RZ ;  /* 0x00010000293f7824 */ /* 0x000fe400078e00ff */
[-C--:B------:R-:W-:Y:S01]  /*11e80*/  FMUL.FTZ R60, R49, R58.reuse ;  /* 0x0000003a313c7220 */ /* 0x080fe20000410000 */
[----:B------:R-:W-:Y:S02]  /*11e90*/  IMAD.U32 R59, R40, 0x10000, RZ ;  /* 0x00010000283b7824 */ /* 0x000fe400078e00ff */
[----:B------:R-:W-:Y:S01]  /*11ea0*/  FFMA.FTZ R52, R42, R61, R65 ;  /* 0x0000003d2a347223 */ /* 0x000fe20000010041 */
[C---:B------:R-:W-:Y:S01]  /*11eb0*/  FFMA.FTZ R58, R45.reuse, R58, R67 ;  /* 0x0000003a2d3a7223 */ /* 0x040fe20000010043 */
[----:B------:R-:W-:Y:S01]  /*11ec0*/  FFMA.FTZ R49, R45, R110, -R60 ;  /* 0x0000006e2d317223 */ /* 0x000fe2000001083c */
[C---:B------:R-:W-:Y:S01]  /*11ed0*/  FMUL.FTZ R61, R48.reuse, R63 ;  /* 0x0000003f303d7220 */ /* 0x040fe20000410000 */
[----:B------:R-:W-:Y:S01]  /*11ee0*/  FMUL.FTZ R45, R48, R59 ;  /* 0x0000003b302d7220 */ /* 0x000fe20000410000 */
[----:B------:R-:W-:-:S02]  /*11ef0*/  LOP3.LUT R42, R41, 0xffff0000, RZ, 0xc0, !PT ;  /* 0xffff0000292a7812 */ /* 0x000fc400078ec0ff */
[----:B------:R-:W-:Y:S01]  /*11f00*/  LOP3.LUT R40, R40, 0xffff0000, RZ, 0xc0, !PT ;  /* 0xffff000028287812 */ /* 0x000fe200078ec0ff */
[----:B------:R-:W-:Y:S01]  /*11f10*/  FFMA.FTZ R61, R44, R59, -R61 ;  /* 0x0000003b2c3d7223 */ /* 0x000fe2000001083d */
[----:B------:R-:W-:Y:S01]  /*11f20*/  LOP3.LUT R41, R108, 0xffff0000, RZ, 0xc0, !PT ;  /* 0xffff00006c297812 */ /* 0x000fe200078ec0ff */
[----:B------:R-:W-:Y:S01]  /*11f30*/  FFMA.FTZ R63, R44, R63, R45 ;  /* 0x0000003f2c3f7223 */ /* 0x000fe2000001002d */
[----:B------:R-:W-:Y:S01]  /*11f40*/  LOP3.LUT R111, R111, 0xffff0000, RZ, 0xc0, !PT ;  /* 0xffff00006f6f7812 */ /* 0x000fe200078ec0ff */
[C---:B------:R-:W-:Y:S01]  /*11f50*/  FMUL.FTZ R44, R47.reuse, R42 ;  /* 0x0000002a2f2c7220 */ /* 0x040fe20000410000 */
[-C--:B------:R-:W-:Y:S01]  /*11f60*/  FMUL.FTZ R47, R47, R40.reuse ;  /* 0x000000282f2f7220 */ /* 0x080fe20000410000 */
[C---:B------:R-:W-:Y:S02]  /*11f70*/  FMUL.FTZ R45, R50.reuse, R41 ;  /* 0x00000029322d7220 */ /* 0x040fe40000410000 */
[-C--:B------:R-:W-:Y:S01]  /*11f80*/  FMUL.FTZ R62, R50, R111.reuse ;  /* 0x0000006f323e7220 */ /* 0x080fe20000410000 */
[C---:B------:R-:W-:Y:S01]  /*11f90*/  FFMA.FTZ R48, R43.reuse, R40, -R44 ;  /* 0x000000282b307223 */ /* 0x040fe2000001082c */
[----:B------:R-:W-:Y:S01]  /*11fa0*/  FFMA.FTZ R50, R43, R42, R47 ;  /* 0x0000002a2b327223 */ /* 0x000fe2000001002f */
[C---:B------:R-:W-:Y:S01]  /*11fb0*/  FFMA.FTZ R60, R46.reuse, R111, -R45 ;  /* 0x0000006f2e3c7223 */ /* 0x040fe2000001082d */
        /* <DEDUP_REMOVED lines=11> */
.L_x_1713:
[----:B------:R-:W-:Y:S05]  /*12070*/  BSYNC B1 ;  /* 0x0000000000017941 */ /* 0x000fea0003800000 */
.L_x_1712:
[----:B---3--:R-:W-:Y:S01]  /*12080*/  VIADD R3, R23, 0x40 ;  /* 0x0000004017037836 */ /* 0x008fe20000000000 */
[----:B------:R-:W-:Y:S04]  /*12090*/  BSSY B1, `(.L_x_1716) ;  /* 0x00000e8000017945 */ /* 0x000fe80003800000 */
[----:B------:R-:W-:-:S13]  /*120a0*/  ISETP.GE.AND P0, PT, R3, R0, PT ;  /* 0x000000000300720c */ /* 0x000fda0003f06270 */
[----:B------:R-:W-:Y:S05]  /*120b0*/  @P0 BRA `(.L_x_1717) ;  /* 0x0000000c00940947 */ /* 0x000fea0003800000 */
[----:B--2---:R-:W2:Y:S01]  /*120c0*/  LDC R49, c[0x0][0x3f4] ;  /* 0x0000fd00ff317b82 */ /* 0x004ea20000000800 */
[----:B------:R-:W-:Y:S01]  /*120d0*/  BSSY B2, `(.L_x_1718) ;  /* 0x0000073000027945 */ /* 0x000fe20003800000 */
[-C--:B--2---:R-:W-:Y:S02]  /*120e0*/  ISETP.GE.AND P0, PT, R18, R49.reuse, PT ;  /* 0x000000311200720c */ /* 0x084fe40003f06270 */
[----:B------:R-:W-:-:S11]  /*120f0*/  ISETP.GE.AND P1, PT, R226, R49, PT ;  /* 0x00000031e200720c */ /* 0x000fd60003f26270 */
[----:B------:R-:W-:Y:S05]  /*12100*/  @P0 BRA `(.L_x_1719) ;  /* 0x0000000400bc0947 */ /* 0x000fea0003800000 */
[----:B-1----:R-:W2:Y:S04]  /*12110*/  LDL R20, [R1+0x44] ;  /* 0x0000440001147983 */ /* 0x002ea80000100800 */
[----:B------:R-:W3:Y:S01]  /*12120*/  LDL R61, [R1+0x8c] ;  /* 0x00008c00013d7983 */ /* 0x000ee20000100800 */
[----:B------:R-:W-:Y:S01]  /*12130*/  IMAD.SHL.U32 R40, R3, 0x40, RZ ;  /* 0x0000004003287824 */ /* 0x000fe200078e00ff */
[----:B------:R-:W-:Y:S02]  /*12140*/  SHF.R.S32.HI R42, RZ, 0x1f, R3 ;  /* 0x0000001fff2a7819 */ /* 0x000fe40000011403 */
[----:B------:R-:W-:Y:S02]  /*12150*/  SHF.R.U64 R51, R28, 0x10, R29 ;  /* 0x000000101c337819 */ /* 0x000fe4000000121d */
[----:B------:R-:W-:-:S02]  /*12160*/  LOP3.LUT R43, R40, 0x1c0, RZ, 0xc0, !PT ;  /* 0x000001c0282b7812 */ /* 0x000fc400078ec0ff */
[----:B------:R-:W-:Y:S02]  /*12170*/  LEA.HI R42, R42, R3, RZ, 0x3 ;  /* 0x000000032a2a7211 */ /* 0x000fe400078f18ff */
[----:B------:R-:W-:Y:S02]  /*12180*/  SHF.R.U64 R54, R32, 0x10, R33 ;  /* 0x0000001020367819 */ /* 0x000fe40000001221 */
[--C-:B------:R-:W-:Y:S01]  /*12190*/  SHF.R.U64 R28, R30, 0x10, R31.reuse ;  /* 0x000000101e1c7819 */ /* 0x100fe2000000121f */
[----:B------:R-:W-:Y:S01]  /*121a0*/  IMAD.SHL.U32 R42, R42, 0x40, RZ ;  /* 0x000000402a2a7824 */ /* 0x000fe200078e00ff */
[----:B------:R-:W-:Y:S02]  /*121b0*/  SHF.R.U32.HI R30, RZ, 0x10, R31 ;  /* 0x00000010ff1e7819 */ /* 0x000fe4000001161f */
[----:B------:R-:W-:Y:S02]  /*121c0*/  SHF.R.U64 R31, R34, 0x10, R35 ;  /* 0x00000010221f7819 */ /* 0x000fe40000001223 */
[----:B------:R-:W-:-:S02]  /*121d0*/  LOP3.LUT R42, R42, 0xfffffe00, RZ, 0xc0, !PT ;  /* 0xfffffe002a2a7812 */ /* 0x000fc400078ec0ff */
[----:B------:R-:W-:Y:S02]  /*121e0*/  SHF.R.U32.HI R35, RZ, 0x10, R35 ;  /* 0x00000010ff237819 */ /* 0x000fe40000011623 */
[----:B------:R-:W-:Y:S02]  /*121f0*/  PRMT R54, R105, 0x5410, R54 ;  /* 0x0000541069367816 */ /* 0x000fe40000000036 */
[----:B------:R-:W-:Y:S02]  /*12200*/  PRMT R48, R106, 0x5410, R51 ;  /* 0x000054106a307816 */ /* 0x000fe40000000033 */
[----:B------:R-:W-:Y:S01]  /*12210*/  PRMT R31, R104, 0x5410, R31 ;  /* 0x00005410681f7816 */ /* 0x000fe2000000001f */
[----:B------:R-:W-:Y:S01]  /*12220*/  IMAD.U32 R55, R54, 0x10000, RZ ;  /* 0x0001000036377824 */ /* 0x000fe200078e00ff */
[----:B------:R-:W-:Y:S02]  /*12230*/  SHF.R.U32.HI R32, RZ, 0x10, R33 ;  /* 0x00000010ff207819 */ /* 0x000fe40000011621 */
[----:B------:R-:W-:-:S02]  /*12240*/  PRMT R104, R104, 0x5432, R35 ;  /* 0x0000543268687816 */ /* 0x000fc40000000023 */
[----:B------:R-:W-:Y:S02]  /*12250*/  SHF.R.U32.HI R29, RZ, 0x10, R29 ;  /* 0x00000010ff1d7819 */ /* 0x000fe4000001161d */
[----:B------:R-:W-:Y:S01]  /*12260*/  PRMT R105, R105, 0x5432, R32 ;  /* 0x0000543269697816 */ /* 0x000fe20000000020 */
[----:B------:R-:W-:Y:S01]  /*12270*/  IMAD.U32 R57, R104, 0x10000, RZ ;  /* 0x0001000068397824 */ /* 0x000fe200078e00ff */
[----:B------:R-:W-:Y:S02]  /*12280*/  PRMT R106, R106, 0x5432, R29 ;  /* 0x000054326a6a7816 */ /* 0x000fe4000000001d */
[----:B------:R-:W-:Y:S01]  /*12290*/  PRMT R28, R107, 0x5410, R28 ;  /* 0x000054106b1c7816 */ /* 0x000fe2000000001c */
[----:B------:R-:W-:Y:S01]  /*122a0*/  IMAD.U32 R56, R105, 0x10000, RZ ;  /* 0x0001000069387824 */ /* 0x000fe200078e00ff */
[----:B------:R-:W-:Y:S02]  /*122b0*/  PRMT R107, R107, 0x5432, R30 ;  /* 0x000054326b6b7816 */ /* 0x000fe4000000001e */
[----:B------:R-:W-:-:S02]  /*122c0*/  LOP3.LUT R54, R54, 0xffff0000, RZ, 0xc0, !PT ;  /* 0xffff000036367812 */ /* 0x000fc400078ec0ff */
[----:B------:R-:W-:Y:S02]  /*122d0*/  LOP3.LUT R105, R105, 0xffff0000, RZ, 0xc0, !PT ;  /* 0xffff000069697812 */ /* 0x000fe400078ec0ff */
[----:B--2---:R-:W-:-:S04]  /*122e0*/  LEA.HI R20, R49, R20, RZ, 0x1d ;  /* 0x0000001431147211 */ /* 0x004fc800078fe8ff */
[----:B------:R-:W-:Y:S01]  /*122f0*/  SHF.R.S32.HI R41, RZ, 0x1f, R20 ;  /* 0x0000001fff297819 */ /* 0x000fe20000011414 */
[----:B------:R-:W-:-:S03]  /*12300*/  IMAD.SHL.U32 R40, R20, 0x8, RZ ;  /* 0x0000000814287824 */ /* 0x000fc600078e00ff */
[----:B------:R-:W-:Y:S02]  /*12310*/  LEA.HI R41, R41, R20, RZ, 0x3 ;  /* 0x0000001429297211 */ /* 0x000fe400078f18ff */
[----:B------:R-:W-:Y:S02]  /*12320*/  LOP3.LUT R20, R43, 0x38, R40, 0xf8, !PT ;  /* 0x000000382b147812 */ /* 0x000fe400078ef828 */
[----:B------:R-:W-:Y:S01]  /*12330*/  SHF.R.U32.HI R43, RZ, 0x3, R43 ;  /* 0x00000003ff2b7819 */ /* 0x000fe2000001162b */
[----:B------:R-:W-:-:S03]  /*12340*/  IMAD.SHL.U32 R41, R41, 0x400, RZ ;  /* 0x0000040029297824 */ /* 0x000fc600078e00ff */
[----:B------:R-:W-:Y:S02]  /*12350*/  LOP3.LUT R20, R20, R43, RZ, 0x3c, !PT ;  /* 0x0000002b14147212 */ /* 0x000fe400078e3cff */
[----:B------:R-:W-:-:S04]  /*12360*/  LOP3.LUT R41, R41, 0x7fffe000, RZ, 0xc0, !PT ;  /* 0x7fffe00029297812 */ /* 0x000fc800078ec0ff */
[----:B------:R-:W-:Y:S02]  /*12370*/  IADD3 R45, R20, R41, R42 ;  /* 0x00000029142d7210 */ /* 0x000fe40007ffe02a */
        /* <DEDUP_REMOVED lines=12> */
[C---:B------:R-:W-:Y:S01]  /*12440*/  LOP3.LUT R53, R45.reuse, 0xffff0000, RZ, 0xc0, !PT ;  /* 0xffff00002d357812 */ /* 0x040fe200078ec0ff */
[----:B------:R-:W-:Y:S01]  /*12450*/  IMAD.U32 R41, R45, 0x10000, RZ ;  /* 0x000100002d297824 */ /* 0x000fe200078e00ff */
[----:B------:R-:W-:Y:S01]  /*12460*/  LOP3.LUT R52, R44, 0xffff0000, RZ, 0xc0, !PT ;  /* 0xffff00002c347812 */ /* 0x000fe200078ec0ff */
[----:B------:R-:W-:-:S02]  /*12470*/  IMAD.U32 R45, R48, 0x10000, RZ ;  /* 0x00010000302d7824 */ /* 0x000fc400078e00ff */
[----:B------:R-:W-:Y:S01]  /*12480*/  FMUL.FTZ R58, R34, R55 ;  /* 0x00000037223a7220 */ /* 0x000fe20000410000 */
[C---:B------:R-:W-:Y:S01]  /*12490*/  IMAD.U32 R43, R46.reuse, 0x10000, RZ ;  /* 0x000100002e2b7824 */ /* 0x040fe200078e00ff */
[----:B------:R-:W-:Y:S01]  /*124a0*/  LOP3.LUT R32, R46, 0xffff0000, RZ, 0xc0, !PT ;  /* 0xffff00002e207812 */ /* 0x000fe200078ec0ff */
[-C--:B------:R-:W-:Y:S01]  /*124b0*/  FMUL.FTZ R60, R34, R45.reuse ;  /* 0x0000002d223c7220 */ /* 0x080fe20000410000 */
[----:B------:R-:W-:Y:S01]  /*124c0*/  FFMA.FTZ R34, R35, R45, -R58 ;  /* 0x0000002d23227223 */ /* 0x000fe2000001083a */
[----:B------:R-:W-:Y:S01]  /*124d0*/  IMAD.U32 R45, R106, 0x10000, RZ ;  /* 0x000100006a2d7824 */ /* 0x000fe200078e00ff */
[C---:B------:R-:W-:Y:S01]  /*124e0*/  LOP3.LUT R46, R47.reuse, 0xffff0000, RZ, 0xc0, !PT ;  /* 0xffff00002f2e7812 */ /* 0x040fe200078ec0ff */
[----:B------:R-:W-:Y:S02]  /*124f0*/  IMAD.U32 R44, R47, 0x10000, RZ ;  /* 0x000100002f2c7824 */ /* 0x000fe400078e00ff */
[----:B------:R-:W-:Y:S01]  /*12500*/  FMUL.FTZ R59, R41, R56 ;  /* 0x00000038293b7220 */ /* 0x000fe20000410000 */
[----:B------:R-:W-:Y:S01]  /*12510*/  FFMA.FTZ R35, R35, R55, R60 ;  /* 0x0000003723237223 */ /* 0x000fe2000001003c */
[----:B------:R-:W-:-:S02]  /*12520*/  IMAD.U32 R47, R107, 0x10000, RZ ;  /* 0x000100006b2f7824 */ /* 0x000fc400078e00ff */
[-C--:B------:R-:W-:Y:S01]  /*12530*/  FMUL.FTZ R55, R41, R45.reuse ;  /* 0x0000002d29377220 */ /* 0x080fe20000410000 */
[----:B------:R-:W-:Y:S01]  /*12540*/  FFMA.FTZ R41, R50, R45, -R59 ;  /* 0x0000002d32297223 */ /* 0x000fe2000001083b */
[C---:B------:R-:W-:Y:S01]  /*12550*/  FMUL.FTZ R58, R44.reuse, R57 ;  /* 0x000000392c3a7220 */ /* 0x040fe20000410000 */
[-C--:B------:R-:W-:Y:S01]  /*12560*/  FMUL.FTZ R60, R44, R47.reuse ;  /* 0x0000002f2c3c7220 */ /* 0x080fe20000410000 */
[----:B------:R-:W-:Y:S01]  /*12570*/  FFMA.FTZ R45, R50, R56, R55 ;  /* 0x00000038322d7223 */ /* 0x000fe20000010037 */
[----:B------:R-:W-:Y:S01]  /*12580*/  LOP3.LUT R48, R48, 0xffff0000, RZ, 0xc0, !PT ;  /* 0xffff000030307812 */ /* 0x000fe200078ec0ff */
[----:B------:R-:W-:Y:S01]  /*12590*/  FMUL.FTZ R50, R52, R54 ;  /* 0x0000003634327220 */ /* 0x000fe20000410000 */
[C---:B------:R-:W-:Y:S01]  /*125a0*/  FFMA.FTZ R44, R51.reuse, R47, -R58 ;  /* 0x0000002f332c7223 */ /* 0x040fe2000001083a */
[----:B------:R-:W-:Y:S01]  /*125b0*/  FFMA.FTZ R47, R51, R57, R60 ;  /* 0x00000039332f7223 */ /* 0x000fe2000001003c */
[----:B------:R-:W-:Y:S01]  /*125c0*/  LOP3.LUT R106, R106, 0xffff0000, RZ, 0xc0, !PT ;  /* 0xffff00006a6a7812 */ /* 0x000fe200078ec0ff */
[-C--:B------:R-:W-:Y:S01]  /*125d0*/  FMUL.FTZ R52, R52, R48.reuse ;  /* 0x0000003034347220 */ /* 0x080fe20000410000 */
[----:B------:R-:W-:Y:S01]  /*125e0*/  FFMA.FTZ R51, R33, R48, -R50 ;  /* 0x0000003021337223 */ /* 0x000fe20000010832 */
[C---:B------:R-:W-:Y:S01]  /*125f0*/  IMAD.U32 R50, R31.reuse, 0x10000, RZ ;  /* 0x000100001f327824 */ /* 0x040fe200078e00ff */
[----:B------:R-:W-:Y:S01]  /*12600*/  LOP3.LUT R31, R31, 0xffff0000, RZ, 0xc0, !PT ;  /* 0xffff00001f1f7812 */ /* 0x000fe200078ec0ff */
[----:B------:R-:W-:-:S02]  /*12610*/  IMAD.U32 R48, R28, 0x10000, RZ ;  /* 0x000100001c307824 */ /* 0x000fc400078e00ff */
[----:B------:R-:W-:Y:S01]  /*12620*/  FFMA.FTZ R52, R33, R54, R52 ;  /* 0x0000003621347223 */ /* 0x000fe20000010034 */
[C---:B------:R-:W-:Y:S01]  /*12630*/  FMUL.FTZ R33, R43.reuse, R50 ;  /* 0x000000322b217220 */ /* 0x040fe20000410000 */
[----:B------:R-:W-:Y:S01]  /*12640*/  LOP3.LUT R28, R28, 0xffff0000, RZ, 0xc0, !PT ;  /* 0xffff00001c1c7812 */ /* 0x000fe200078ec0ff */
[-C--:B------:R-:W-:Y:S01]  /*12650*/  FMUL.FTZ R43, R43, R48.reuse ;  /* 0x000000302b2b7220 */ /* 0x080fe20000410000 */
[----:B------:R-:W-:Y:S01]  /*12660*/  FMUL.FTZ R55, R53, R105 ;  /* 0x0000006935377220 */ /* 0x000fe20000410000 */
[----:B------:R-:W-:Y:S01]  /*12670*/  FFMA.FTZ R48, R30, R48, -R33 ;  /* 0x000000301e307223 */ /* 0x000fe20000010821 */
[----:B------:R-:W-:Y:S01]  /*12680*/  LOP3.LUT R33, R104, 0xffff0000, RZ, 0xc0, !PT ;  /* 0xffff000068217812 */ /* 0x000fe200078ec0ff */
[----:B------:R-:W-:Y:S01]  /*12690*/  FFMA.FTZ R43, R30, R50, R43 ;  /* 0x000000321e2b7223 */ /* 0x000fe2000001002b */
[----:B------:R-:W-:Y:S01]  /*126a0*/  LOP3.LUT R107, R107, 0xffff0000, RZ, 0xc0, !PT ;  /* 0xffff00006b6b7812 */ /* 0x000fe200078ec0ff */
[-C--:B------:R-:W-:Y:S01]  /*126b0*/  FMUL.FTZ R56, R53, R106.reuse ;  /* 0x0000006a35387220 */ /* 0x080fe20000410000 */
[----:B------:R-:W-:Y:S01]  /*126c0*/  FMUL.FTZ R30, R32, R31 ;  /* 0x0000001f201e7220 */ /* 0x000fe20000410000 */
[----:B------:R-:W-:Y:S01]  /*126d0*/  FFMA.FTZ R106, R40, R106, -R55 ;  /* 0x0000006a286a7223 */ /* 0x000fe20000010837 */
[-C--:B------:R-:W-:Y:S01]  /*126e0*/  FMUL.FTZ R32, R32, R28.reuse ;  /* 0x0000001c20207220 */ /* 0x080fe20000410000 */
[C---:B------:R-:W-:Y:S01]  /*126f0*/  FMUL.FTZ R55, R46.reuse, R33 ;  /* 0x000000212e377220 */ /* 0x040fe20000410000 */
[----:B------:R-:W-:Y:S01]  /*12700*/  FMUL.FTZ R46, R46, R107 ;  /* 0x0000006b2e2e7220 */ /* 0x000fe20000410000 */
[----:B------:R-:W-:Y:S01]  /*12710*/  FFMA.FTZ R56, R40, R105, R56 ;  /* 0x0000006928387223 */ /* 0x000fe20000010038 */
[C---:B------:R-:W-:Y:S01]  /*12720*/  FFMA.FTZ R40, R29.reuse, R31, R32 ;  /* 0x0000001f1d287223 */ /* 0x040fe20000010020 */
        /* <DEDUP_REMOVED lines=13> */
.L_x_1719:
[----:B------:R-:W-:Y:S05]  /*12800*/  BSYNC B2 ;  /* 0x0000000000027941 */ /* 0x000fea0003800000 */
.L_x_1718:
[----:B------:R-:W-:Y:S05]  /*12810*/  @P1 BRA `(.L_x_1717) ;  /* 0x0000000400bc1947 */ /* 0x000fea0003800000 */
[----:B--2---:R-:W2:Y:S04]  /*12820*/  LDL R28, [R1+0x48] ;  /* 0x00004800011c7983 */ /* 0x004ea80000100800 */
[----:B------:R-:W3:Y:S01]  /*12830*/  LDL R48, [R1+0x88] ;  /* 0x0000880001307983 */ /* 0x000ee20000100800 */
[----:B-1----:R-:W-:Y:S01]  /*12840*/  IMAD.SHL.U32 R20, R3, 0x40, RZ ;  /* 0x0000004003147824 */ /* 0x002fe200078e00ff */
[----:B------:R-:W-:Y:S02]  /*12850*/  SHF.R.S32.HI R30, RZ, 0x1f, R3 ;  /* 0x0000001fff1e7819 */ /* 0x000fe40000011403 */
[----:B------:R-:W-:Y:S02]  /*12860*/  SHF.R.U64 R40, R24, 0x10, R25 ;  /* 0x0000001018287819 */ /* 0x000fe40000001219 */
[----:B------:R-:W-:-:S02]  /*12870*/  LOP3.LUT R29, R20, 0x1c0, RZ, 0xc0, !PT ;  /* 0x000001c0141d7812 */ /* 0x000fc400078ec0ff */
[----:B------:R-:W-:Y:S02]  /*12880*/  LEA.HI R30, R30, R3, RZ, 0x3 ;  /* 0x000000031e1e7211 */ /* 0x000fe400078f18ff */
[----:B------:R-:W-:Y:S02]  /*12890*/  SHF.R.U32.HI R24, RZ, 0x10, R25 ;  /* 0x00000010ff187819 */ /* 0x000fe40000011619 */
[----:B------:R-:W-:Y:S01]  /*128a0*/  SHF.R.U64 R25, R26, 0x10, R27 ;  /* 0x000000101a197819 */ /* 0x000fe2000000121b */
[----:B------:R-:W-:Y:S01]  /*128b0*/  IMAD.SHL.U32 R30, R30, 0x40, RZ ;  /* 0x000000401e1e7824 */ /* 0x000fe200078e00ff */
[----:B------:R-:W-:Y:S02]  /*128c0*/  SHF.R.U64 R42, R36, 0x10, R37 ;  /* 0x00000010242a7819 */ /* 0x000fe40000001225 */
[----:B------:R-:W-:Y:S02]  /*128d0*/  SHF.R.U32.HI R27, RZ, 0x10, R27 ;  /* 0x00000010ff1b7819 */ /* 0x000fe4000001161b */
[----:B------:R-:W-:-:S02]  /*128e0*/  LOP3.LUT R30, R30, 0xfffffe00, RZ, 0xc0, !PT ;  /* 0xfffffe001e1e7812 */ /* 0x000fc400078ec0ff */
[----:B------:R-:W-:Y:S02]  /*128f0*/  SHF.R.U32.HI R36, RZ, 0x10, R37 ;  /* 0x00000010ff247819 */ /* 0x000fe40000011625 */
[C---:B------:R-:W-:Y:S02]  /*12900*/  PRMT R40, R89.reuse, 0x5410, R40 ;  /* 0x0000541059287816 */ /* 0x040fe40000000028 */
[----:B------:R-:W-:Y:S02]  /*12910*/  PRMT R89, R89, 0x5432, R24 ;  /* 0x0000543259597816 */ /* 0x000fe40000000018 */
[C---:B------:R-:W-:Y:S01]  /*12920*/  PRMT R42, R87.reuse, 0x5410, R42 ;  /* 0x00005410572a7816 */ /* 0x040fe2000000002a */
[----:B------:R-:W-:Y:S01]  /*12930*/  IMAD.U32 R41, R40, 0x10000, RZ ;  /* 0x0001000028297824 */ /* 0x000fe200078e00ff */
[----:B------:R-:W-:Y:S02]  /*12940*/  PRMT R87, R87, 0x5432, R36 ;  /* 0x0000543257577816 */ /* 0x000fe40000000024 */
[--C-:B------:R-:W-:Y:S01]  /*12950*/  SHF.R.U64 R45, R38, 0x10, R39.reuse ;  /* 0x00000010262d7819 */ /* 0x100fe20000001227 */
[----:B------:R-:W-:Y:S01]  /*12960*/  IMAD.U32 R43, R42, 0x10000, RZ ;  /* 0x000100002a2b7824 */ /* 0x000fe200078e00ff */
[----:B------:R-:W-:Y:S01]  /*12970*/  SHF.R.U32.HI R39, RZ, 0x10, R39 ;  /* 0x00000010ff277819 */ /* 0x000fe20000011627 */
[----:B------:R-:W-:Y:S01]  /*12980*/  IMAD.U32 R44, R87, 0x10000, RZ ;  /* 0x00010000572c7824 */ /* 0x000fe200078e00ff */
[----:B------:R-:W-:-:S02]  /*12990*/  PRMT R45, R88, 0x5410, R45 ;  /* 0x00005410582d7816 */ /* 0x000fc4000000002d */
[----:B------:R-:W-:Y:S02]  /*129a0*/  PRMT R88, R88, 0x5432, R39 ;  /* 0x0000543258587816 */ /* 0x000fe40000000027 */
[----:B------:R-:W-:Y:S02]  /*129b0*/  LOP3.LUT R42, R42, 0xffff0000, RZ, 0xc0, !PT ;  /* 0xffff00002a2a7812 */ /* 0x000fe400078ec0ff */
[----:B------:R-:W-:Y:S02]  /*129c0*/  LOP3.LUT R40, R40, 0xffff0000, RZ, 0xc0, !PT ;  /* 0xffff000028287812 */ /* 0x000fe400078ec0ff */
        /* <DEDUP_REMOVED lines=9> */
[----:B------:R-:W-:Y:S02]  /*12a60*/  LOP3.LUT R28, R28, 0x7fffe000, RZ, 0xc0, !PT ;  /* 0x7fffe0001c1c7812 */ /* 0x000fe400078ec0ff */
[C---:B------:R-:W-:Y:S02]  /*12a70*/  PRMT R20, R90.reuse, 0x5410, R25 ;  /* 0x000054105a147816 */ /* 0x040fe40000000019 */
[----:B------:R-:W-:Y:S02]  /*12a80*/  IADD3 R3, R3, R28, R30 ;  /* 0x0000001c03037210 */ /* 0x000fe40007ffe01e */
[----:B---3--:R-:W1:Y:S01]  /*12a90*/  LDS.128 R28, [R48] ;  /* 0x00000000301c7984 */ /* 0x008e620000000c00 */
[----:B------:R-:W-:Y:S02]  /*12aa0*/  PRMT R90, R90, 0x5432, R27 ;  /* 0x000054325a5a7816 */ /* 0x000fe4000000001b */
        /* <DEDUP_REMOVED lines=12> */
[C---:B------:R-:W-:Y:S01]  /*12b70*/  IMAD.U32 R37, R33.reuse, 0x10000, RZ ;  /* 0x0001000021257824 */ /* 0x040fe200078e00ff */
[----:B------:R-:W-:Y:S01]  /*12b80*/  LOP3.LUT R33, R33, 0xffff0000, RZ, 0xc0, !PT ;  /* 0xffff000021217812 */ /* 0x000fe200078ec0ff */
[C---:B------:R-:W-:Y:S01]  /*12b90*/  FMUL.FTZ R47, R31.reuse, R43 ;  /* 0x0000002b1f2f7220 */ /* 0x040fe20000410000 */
[----:B------:R-:W-:Y:S01]  /*12ba0*/  FMUL.FTZ R49, R31, R41 ;  /* 0x000000291f317220 */ /* 0x000fe20000410000 */
[----:B------:R-:W-:-:S02]  /*12bb0*/  IMAD.U32 R31, R89, 0x10000, RZ ;  /* 0x00010000591f7824 */ /* 0x000fc400078e00ff */
[-C--:B------:R-:W-:Y:S01]  /*12bc0*/  FMUL.FTZ R51, R37, R44.reuse ;  /* 0x0000002c25337220 */ /* 0x080fe20000410000 */
[C---:B------:R-:W-:Y:S01]  /*12bd0*/  FFMA.FTZ R47, R24.reuse, R41, -R47 ;  /* 0x00000029182f7223 */ /* 0x040fe2000001082f */
[----:B------:R-:W-:Y:S02]  /*12be0*/  IMAD.U32 R39, R35, 0x10000, RZ ;  /* 0x0001000023277824 */ /* 0x000fe400078e00ff */
[----:B------:R-:W-:Y:S01]  /*12bf0*/  FFMA.FTZ R49, R24, R43, R49 ;  /* 0x0000002b18317223 */ /* 0x000fe20000010031 */
[----:B------:R-:W-:Y:S02]  /*12c00*/  IMAD.U32 R41, R88, 0x10000, RZ ;  /* 0x0001000058297824 */ /* 0x000fe400078e00ff */
[-C--:B------:R-:W-:Y:S01]  /*12c10*/  FMUL.FTZ R37, R37, R31.reuse ;  /* 0x0000001f25257220 */ /* 0x080fe20000410000 */
[----:B------:R-:W-:Y:S02]  /*12c20*/  IMAD.U32 R24, R90, 0x10000, RZ ;  /* 0x000100005a187824 */ /* 0x000fe400078e00ff */
[C---:B------:R-:W-:Y:S01]  /*12c30*/  FFMA.FTZ R51, R26.reuse, R31, -R51 ;  /* 0x0000001f1a337223 */ /* 0x040fe20000010833 */
[C---:B------:R-:W-:Y:S01]  /*12c40*/  FMUL.FTZ R31, R39.reuse, R41 ;  /* 0x00000029271f7220 */ /* 0x040fe20000410000 */
[----:B------:R-:W-:Y:S01]  /*12c50*/  FFMA.FTZ R37, R26, R44, R37 ;  /* 0x0000002c1a257223 */ /* 0x000fe20000010025 */
[----:B------:R-:W-:Y:S01]  /*12c60*/  FMUL.FTZ R46, R39, R24 ;  /* 0x00000018272e7220 */ /* 0x000fe20000410000 */
[----:B------:R-:W-:-:S02]  /*12c70*/  IMAD.U32 R38, R34, 0x10000, RZ ;  /* 0x0001000022267824 */ /* 0x000fc400078e00ff */
[----:B------:R-:W-:Y:S01]  /*12c80*/  FFMA.FTZ R39, R36, R24, -R31 ;  /* 0x0000001824277223 */ /* 0x000fe2000001081f */
[C---:B------:R-:W-:Y:S01]  /*12c90*/  FMUL.FTZ R24, R32.reuse, R42 ;  /* 0x0000002a20187220 */ /* 0x040fe20000410000 */
[-C--:B------:R-:W-:Y:S01]  /*12ca0*/  FMUL.FTZ R32, R32, R40.reuse ;  /* 0x0000002820207220 */ /* 0x080fe20000410000 */
[----:B------:R-:W-:Y:S01]  /*12cb0*/  IMAD.U32 R26, R45, 0x10000, RZ ;  /* 0x000100002d1a7824 */ /* 0x000fe200078e00ff */
[----:B------:R-:W-:Y:S01]  /*12cc0*/  LOP3.LUT R34, R34, 0xffff0000, RZ, 0xc0, !PT ;  /* 0xffff000022227812 */ /* 0x000fe200078ec0ff */
[C---:B------:R-:W-:Y:S01]  /*12cd0*/  FFMA.FTZ R40, R25.reuse, R40, -R24 ;  /* 0x0000002819287223 */ /* 0x040fe20000010818 */
[----:B------:R-:W-:Y:S01]  /*12ce0*/  FFMA.FTZ R32, R25, R42, R32 ;  /* 0x0000002a19207223 */ /* 0x000fe20000010020 */
[----:B------:R-:W-:Y:S02]  /*12cf0*/  IMAD.U32 R24, R20, 0x10000, RZ ;  /* 0x0001000014187824 */ /* 0x000fe400078e00ff */
[C---:B------:R-:W-:Y:S01]  /*12d00*/  FMUL.FTZ R42, R38.reuse, R26 ;  /* 0x0000001a262a7220 */ /* 0x040fe20000410000 */
[----:B------:R-:W-:Y:S01]  /*12d10*/  LOP3.LUT R45, R45, 0xffff0000, RZ, 0xc0, !PT ;  /* 0xffff00002d2d7812 */ /* 0x000fe200078ec0ff */
[----:B------:R-:W-:Y:S01]  /*12d20*/  FMUL.FTZ R31, R33, R87 ;  /* 0x00000057211f7220 */ /* 0x000fe20000410000 */
[----:B------:R-:W-:Y:S01]  /*12d30*/  LOP3.LUT R35, R35, 0xffff0000, RZ, 0xc0, !PT ;  /* 0xffff000023237812 */ /* 0x000fe200078ec0ff */
[-C--:B------:R-:W-:Y:S01]  /*12d40*/  FMUL.FTZ R38, R38, R24.reuse ;  /* 0x0000001826267220 */ /* 0x080fe20000410000 */
[----:B------:R-:W-:Y:S01]  /*12d50*/  LOP3.LUT R88, R88, 0xffff0000, RZ, 0xc0, !PT ;  /* 0xffff000058587812 */ /* 0x000fe200078ec0ff */
[----:B------:R-:W-:Y:S01]  /*12d60*/  FFMA.FTZ R42, R27, R24, -R42 ;  /* 0x000000181b2a7223 */ /* 0x000fe2000001082a */
[----:B------:R-:W-:Y:S01]  /*12d70*/  LOP3.LUT R89, R89, 0xffff0000, RZ, 0xc0, !PT ;  /* 0xffff000059597812 */ /* 0x000fe200078ec0ff */
[----:B------:R-:W-:Y:S01]  /*12d80*/  FMUL.FTZ R24, R34, R45 ;  /* 0x0000002d22187220 */ /* 0x000fe20000410000 */
[----:B------:R-:W-:Y:S01]  /*12d90*/  LOP3.LUT R20, R20, 0xffff0000, RZ, 0xc0, !PT ;  /* 0xffff000014147812 */ /* 0x000fe200078ec0ff */
[----:B------:R-:W-:Y:S01]  /*12da0*/  FMUL.FTZ R25, R35, R88 ;  /* 0x0000005823197220 */ /* 0x000fe20000410000 */
[----:B------:R-:W-:Y:S01]  /*12db0*/  LOP3.LUT R90, R90, 0xffff0000, RZ, 0xc0, !PT ;  /* 0xffff00005a5a7812 */ /* 0x000fe200078ec0ff */
[----:B------:R-:W-:Y:S01]  /*12dc0*/  FMUL.FTZ R44, R33, R89 ;  /* 0x00000059212c7220 */ /* 0x000fe20000410000 */
[----:B------:R-:W-:Y:S01]  /*12dd0*/  FFMA.FTZ R38, R27, R26, R38 ;  /* 0x0000001a1b267223 */ /* 0x000fe20000010026 */
[----:B------:R-:W-:Y:S01]  /*12de0*/  FMUL.FTZ R34, R34, R20 ;  /* 0x0000001422227220 */ /* 0x000fe20000410000 */
[----:B------:R-:W-:Y:S01]  /*12df0*/  FFMA.FTZ R46, R36, R41, R46 ;  /* 0x00000029242e7223 */ /* 0x000fe2000001002e */
[----:B------:R-:W-:Y:S01]  /*12e00*/  FMUL.FTZ R35, R35, R90 ;  /* 0x0000005a23237220 */ /* 0x000fe20000410000 */
[C---:B------:R-:W-:Y:S01]  /*12e10*/  FFMA.FTZ R27, R29.reuse, R20, -R24 ;  /* 0x000000141d1b7223 */ /* 0x040fe20000010818 */
[----:B------:R-:W-:Y:S01]  /*12e20*/  FFMA.FTZ R36, R28, R89, -R31 ;  /* 0x000000591c247223 */ /* 0x000fe2000001081f */
[----:B------:R-:W-:Y:S01]  /*12e30*/  FFMA.FTZ R90, R30, R90, -R25 ;  /* 0x0000005a1e5a7223 */ /* 0x000fe20000010819 */
[----:B------:R-:W-:Y:S01]  /*12e40*/  FFMA.FTZ R44, R28, R87, R44 ;  /* 0x000000571c2c7223 */ /* 0x000fe2000001002c */
        /* <DEDUP_REMOVED lines=12> */
.L_x_1717:
[----:B------:R-:W-:Y:S05]  /*12f10*/  BSYNC B1 ;  /* 0x0000000000017941 */ /* 0x000fea0003800000 */
.L_x_1716:
[----:B---3--:R-:W-:-:S05]  /*12f20*/  VIADD R3, R23, 0x60 ;  /* 0x0000006017037836 */ /* 0x008fca0000000000 */
[----:B------:R-:W-:-:S13]  /*12f30*/  ISETP.GE.AND P0, PT, R3, R0, PT ;  /* 0x000000000300720c */ /* 0x000fda0003f06270 */
[----:B------:R-:W-:Y:S05]  /*12f40*/  @P0 BRA `(.L_x_1687) ;  /* 0x0000000c00940947 */ /* 0x000fea0003800000 */
[----:B--2---:R-:W2:Y:S01]  /*12f50*/  LDC R33, c[0x0][0x3f4] ;  /* 0x0000fd00ff217b82 */ /* 0x004ea20000000800 */
[----:B------:R-:W-:Y:S01]  /*12f60*/  BSSY B1, `(.L_x_1720) ;  /* 0x0000073000017945 */ /* 0x000fe20003800000 */
[-C--:B--2---:R-:W-:Y:S02]  /*12f70*/  ISETP.GE.AND P0, PT, R18, R33.reuse, PT ;  /* 0x000000211200720c */ /* 0x084fe40003f06270 */
[----:B------:R-:W-:-:S11]  /*12f80*/  ISETP.GE.AND P1, PT, R226, R33, PT ;  /* 0x00000021e200720c */ /* 0x000fd60003f26270 */
[----:B------:R-:W-:Y:S05]  /*12f90*/  @P0 BRA `(.L_x_1721) ;  /* 0x0000000400bc0947 */ /* 0x000fea0003800000 */
[----:B------:R-:W2:Y:S04]  /*12fa0*/  LDL R24, [R1+0x44] ;  /* 0x0000440001187983 */ /* 0x000ea80000100800 */
[----:B------:R-:W3:Y:S01]  /*12fb0*/  LDL R40, [R1+0x84] ;  /* 0x0000840001287983 */ /* 0x000ee20000100800 */
[----:B-1----:R-:W-:Y:S01]  /*12fc0*/  IMAD.SHL.U32 R20, R3, 0x40, RZ ;  /* 0x0000004003147824 */ /* 0x002fe200078e00ff */
[----:B------:R-:W-:Y:S02]  /*12fd0*/  SHF.R.U64 R36, R4, 0x10, R5 ;  /* 0x0000001004247819 */ /* 0x000fe40000001205 */
[----:B------:R-:W-:Y:S02]  /*12fe0*/  SHF.R.U64 R32, R12, 0x10, R13 ;  /* 0x000000100c207819 */ /* 0x000fe4000000120d */
[----:B------:R-:W-:-:S02]  /*12ff0*/  LOP3.LUT R27, R20, 0x1c0, RZ, 0xc0, !PT ;  /* 0x000001c0141b7812 */ /* 0x000fc400078ec0ff */
[----:B------:R-:W-:Y:S02]  /*13000*/  SHF.R.U32.HI R4, RZ, 0x10, R5 ;  /* 0x00000010ff047819 */ /* 0x000fe40000011605 */
[----:B------:R-:W-:Y:S02]  /*13010*/  PRMT R36, R97, 0x5410, R36 ;  /* 0x0000541061247816 */ /* 0x000fe40000000024 */
[----:B------:R-:W-:Y:S02]  /*13020*/  SHF.R.U32.HI R12, RZ, 0x10, R13 ;  /* 0x00000010ff0c7819 */ /* 0x000fe4000001160d */
[----:B------:R-:W-:Y:S01]  /*13030*/  SHF.R.U64 R5, R6, 0x10, R7 ;  /* 0x0000001006057819 */ /* 0x000fe20000001207 */
[----:B------:R-:W-:Y:S01]  /*13040*/  IMAD.U32 R37, R36, 0x10000, RZ ;  /* 0x0001000024257824 */ /* 0x000fe200078e00ff */
[----:B------:R-:W-:Y:S02]  /*13050*/  PRMT R32, R99, 0x5410, R32 ;  /* 0x0000541063207816 */ /* 0x000fe40000000020 */
[----:B------:R-:W-:-:S02]  /*13060*/  SHF.R.U64 R13, R14, 0x10, R15 ;  /* 0x000000100e0d7819 */ /* 0x000fc4000000120f */
[----:B------:R-:W-:Y:S01]  /*13070*/  SHF.R.U32.HI R7, RZ, 0x10, R7 ;  /* 0x00000010ff077819 */ /* 0x000fe20000011607 */
[----:B------:R-:W-:Y:S01]  /*13080*/  IMAD.U32 R35, R32, 0x10000, RZ ;  /* 0x0001000020237824 */ /* 0x000fe200078e00ff */
[----:B------:R-:W-:Y:S02]  /*13090*/  SHF.R.U32.HI R15, RZ, 0x10, R15 ;  /* 0x00000010ff0f7819 */ /* 0x000fe4000001160f */
[----:B------:R-:W-:Y:S02]  /*130a0*/  PRMT R97, R97, 0x5432, R4 ;  /* 0x0000543261617816 */ /* 0x000fe40000000004 */
[----:B------:R-:W-:Y:S02]  /*130b0*/  PRMT R38, R98, 0x5410, R5 ;  /* 0x0000541062267816 */ /* 0x000fe40000000005 */
[----:B------:R-:W-:Y:S01]  /*130c0*/  PRMT R99, R99, 0x5432, R12 ;  /* 0x0000543263637816 */ /* 0x000fe2000000000c */
[----:B------:R-:W-:Y:S01]  /*130d0*/  IMAD.U32 R39, R97, 0x10000, RZ ;  /* 0x0001000061277824 */ /* 0x000fe200078e00ff */
[----:B------:R-:W-:-:S02]  /*130e0*/  PRMT R34, R100, 0x5410, R13 ;  /* 0x0000541064227816 */ /* 0x000fc4000000000d */
[----:B------:R-:W-:Y:S02]  /*130f0*/  PRMT R98, R98, 0x5432, R7 ;  /* 0x0000543262627816 */ /* 0x000fe40000000007 */
[----:B------:R-:W-:Y:S02]  /*13100*/  PRMT R100, R100, 0x5432, R15 ;  /* 0x0000543264647816 */ /* 0x000fe4000000000f */
[----:B------:R-:W-:Y:S02]  /*13110*/  LOP3.LUT R36, R36, 0xffff0000, RZ, 0xc0, !PT ;  /* 0xffff000024247812 */ /* 0x000fe400078ec0ff */
[----:B------:R-:W-:Y:S02]  /*13120*/  LOP3.LUT R32, R32, 0xffff0000, RZ, 0xc0, !PT ;  /* 0xffff000020207812 */ /* 0x000fe400078ec0ff */
[----:B------:R-:W-:Y:S02]  /*13130*/  LOP3.LUT R97, R97, 0xffff0000, RZ, 0xc0, !PT ;  /* 0xffff000061617812 */ /* 0x000fe400078ec0ff */
[----:B--2---:R-:W-:-:S02]  /*13140*/  LEA.HI R0, R33, R24, RZ, 0x1d ;  /* 0x0000001821007211 */ /* 0x004fc400078fe8ff */
[----:B------:R-:W-:Y:S02]  /*13150*/  SHF.R.S32.HI R24, RZ, 0x1f, R3 ;  /* 0x0000001fff187819 */ /* 0x000fe40000011403 */
[----:B------:R-:W-:Y:S01]  /*13160*/  SHF.R.S32.HI R25, RZ, 0x1f, R0 ;  /* 0x0000001fff197819 */ /* 0x000fe20000011400 */
[----:B------:R-:W-:Y:S01]  /*13170*/  IMAD.SHL.U32 R20, R0, 0x8, RZ ;  /* 0x0000000800147824 */ /* 0x000fe200078e00ff */
[----:B------:R-:W-:Y:S02]  /*13180*/  LEA.HI R24, R24, R3, RZ, 0x3 ;  /* 0x0000000318187211 */ /* 0x000fe400078f18ff */
[----:B------:R-:W-:Y:S02]  /*13190*/  LEA.HI R25, R25, R0, RZ, 0x3 ;  /* 0x0000000019197211 */ /* 0x000fe400078f18ff */
[----:B------:R-:W-:Y:S01]  /*131a0*/  LOP3.LUT R0, R27, 0x38, R20, 0xf8, !PT ;  /* 0x000000381b007812 */ /* 0x000fe200078ef814 */
[----:B------:R-:W-:Y:S01]  /*131b0*/  IMAD.SHL.U32 R24, R24, 0x40, RZ ;  /* 0x0000004018187824 */ /* 0x000fe200078e00ff */
[----:B------:R-:W-:Y:S01]  /*131c0*/  SHF.R.U32.HI R27, RZ, 0x3, R27 ;  /* 0x00000003ff1b7819 */ /* 0x000fe2000001161b */
[----:B------:R-:W-:-:S03]  /*131d0*/  IMAD.SHL.U32 R25, R25, 0x400, RZ ;  /* 0x0000040019197824 */ /* 0x000fc600078e00ff */
[----:B------:R-:W-:Y:S02]  /*131e0*/  LOP3.LUT R0, R0, R27, RZ, 0x3c, !PT ;  /* 0x0000001b00007212 */ /* 0x000fe400078e3cff */
[----:B------:R-:W-:Y:S02]  /*131f0*/  LOP3.LUT R24, R24, 0xfffffe00, RZ, 0xc0, !PT ;  /* 0xfffffe0018187812 */ /* 0x000fe400078ec0ff */
        /* <DEDUP_REMOVED lines=17> */
[C---:B------:R-:W-:Y:S01]  /*13310*/  IMAD.U32 R25, R30.reuse, 0x10000, RZ ;  /* 0x000100001e197824 */ /* 0x040fe200078e00ff */
[----:B------:R-:W-:Y:S01]  /*13320*/  LOP3.LUT R27, R30, 0xffff0000, RZ, 0xc0, !PT ;  /* 0xffff00001e1b7812 */ /* 0x000fe200078ec0ff */
[C---:B------:R-:W-:Y:S01]  /*13330*/  FMUL.FTZ R41, R14.reuse, R37 ;  /* 0x000000250e297220 */ /* 0x040fe20000410000 */
[C---:B------:R-:W-:Y:S01]  /*13340*/  IMAD.U32 R29, R31.reuse, 0x10000, RZ ;  /* 0x000100001f1d7824 */ /* 0x040fe200078e00ff */
[----:B------:R-:W-:Y:S01]  /*13350*/  LOP3.LUT R30, R31, 0xffff0000, RZ, 0xc0, !PT ;  /* 0xffff00001f1e7812 */ /* 0x000fe200078ec0ff */
[----:B------:R-:W-:Y:S01]  /*13360*/  FMUL.FTZ R43, R14, R35 ;  /* 0x000000230e2b7220 */ /* 0x000fe20000410000 */
[----:B------:R-:W-:-:S02]  /*13370*/  IMAD.U32 R31, R99, 0x10000, RZ ;  /* 0x00010000631f7824 */ /* 0x000fc400078e00ff */
[----:B------:R-:W-:Y:S01]  /*13380*/  FFMA.FTZ R41, R4, R35, -R41 ;  /* 0x0000002304297223 */ /* 0x000fe20000010829 */
[----:B------:R-:W-:Y:S02]  /*13390*/  IMAD.U32 R14, R98, 0x10000, RZ ;  /* 0x00010000620e7824 */ /* 0x000fe400078e00ff */
[----:B------:R-:W-:Y:S01]  /*133a0*/  FMUL.FTZ R35, R20, R39 ;  /* 0x0000002714237220 */ /* 0x000fe20000410000 */
[----:B------:R-:W-:Y:S01]  /*133b0*/  FFMA.FTZ R43, R4, R37, R43 ;  /* 0x00000025042b7223 */ /* 0x000fe2000001002b */
[----:B------:R-:W-:Y:S02]  /*133c0*/  IMAD.U32 R4, R100, 0x10000, RZ ;  /* 0x0001000064047824 */ /* 0x000fe400078e00ff */
[-C--:B------:R-:W-:Y:S01]  /*133d0*/  FMUL.FTZ R37, R20, R31.reuse ;  /* 0x0000001f14257220 */ /* 0x080fe20000410000 */
[C---:B------:R-:W-:Y:S01]  /*133e0*/  FMUL.FTZ R20, R29.reuse, R14 ;  /* 0x0000000e1d147220 */ /* 0x040fe20000410000 */
[----:B------:R-:W-:Y:S01]  /*133f0*/  FFMA.FTZ R35, R6, R31, -R35 ;  /* 0x0000001f06237223 */ /* 0x000fe20000010823 */
[-C--:B------:R-:W-:Y:S01]  /*13400*/  FMUL.FTZ R31, R29, R4.reuse ;  /* 0x000000041d1f7220 */ /* 0x080fe20000410000 */
[----:B------:R-:W-:Y:S01]  /*13410*/  LOP3.LUT R99, R99, 0xffff0000, RZ, 0xc0, !PT ;  /* 0xffff000063637812 */ /* 0x000fe200078ec0ff */
[----:B------:R-:W-:Y:S01]  /*13420*/  FFMA.FTZ R29, R13, R4, -R20 ;  /* 0x000000040d1d7223 */ /* 0x000fe20000010814 */
[----:B------:R-:W-:Y:S01]  /*13430*/  FMUL.FTZ R4, R15, R36 ;  /* 0x000000240f047220 */ /* 0x000fe20000410000 */
[----:B------:R-:W-:Y:S01]  /*13440*/  FFMA.FTZ R31, R13, R14, R31 ;  /* 0x0000000e0d1f7223 */ /* 0x000fe2000001001f */
[-C--:B------:R-:W-:Y:S01]  /*13450*/  FMUL.FTZ R14, R15, R32.reuse ;  /* 0x000000200f0e7220 */ /* 0x080fe20000410000 */
[----:B------:R-:W-:Y:S01]  /*13460*/  FMUL.FTZ R13, R28, R97 ;  /* 0x000000611c0d7220 */ /* 0x000fe20000410000 */
[----:B------:R-:W-:Y:S01]  /*13470*/  FFMA.FTZ R37, R6, R39, R37 ;  /* 0x0000002706257223 */ /* 0x000fe20000010025 */
[----:B------:R-:W-:Y:S01]  /*13480*/  FFMA.FTZ R32, R5, R32, -R4 ;  /* 0x0000002005207223 */ /* 0x000fe20000010804 */
[----:B------:R-:W-:Y:S01]  /*13490*/  FMUL.FTZ R28, R28, R99 ;  /* 0x000000631c1c7220 */ /* 0x000fe20000410000 */
[----:B------:R-:W-:-:S02]  /*134a0*/  IMAD.U32 R6, R38, 0x10000, RZ ;  /* 0x0001000026067824 */ /* 0x000fc400078e00ff */
[----:B------:R-:W-:Y:S01]  /*134b0*/  FFMA.FTZ R14, R5, R36, R14 ;  /* 0x00000024050e7223 */ /* 0x000fe2000001000e */
[----:B------:R-:W-:Y:S02]  /*134c0*/  IMAD.U32 R4, R34, 0x10000, RZ ;  /* 0x0001000022047824 */ /* 0x000fe400078e00ff */
[C---:B------:R-:W-:Y:S01]  /*134d0*/  FFMA.FTZ R20, R24.reuse, R99, -R13 ;  /* 0x0000006318147223 */ /* 0x040fe2000001080d */
[----:B------:R-:W-:Y:S01]  /*134e0*/  FFMA.FTZ R28, R24, R97, R28 ;  /* 0x00000061181c7223 */ /* 0x000fe2000001001c */
[C---:B------:R-:W-:Y:S01]  /*134f0*/  FMUL.FTZ R36, R25.reuse, R6 ;  /* 0x0000000619247220 */ /* 0x040fe20000410000 */
[-C--:B------:R-:W-:Y:S01]  /*13500*/  FMUL.FTZ R24, R25, R4.reuse ;  /* 0x0000000419187220 */ /* 0x080fe20000410000 */
[----:B------:R-:W-:Y:S02]  /*13510*/  LOP3.LUT R38, R38, 0xffff0000, RZ, 0xc0, !PT ;  /* 0xffff000026267812 */ /* 0x000fe400078ec0ff */
[----:B------:R-:W-:Y:S01]  /*13520*/  LOP3.LUT R13, R98, 0xffff0000, RZ, 0xc0, !PT ;  /* 0xffff0000620d7812 */ /* 0x000fe200078ec0ff */
[C---:B------:R-:W-:Y:S01]  /*13530*/  FFMA.FTZ R36, R7.reuse, R4, -R36 ;  /* 0x0000000407247223 */ /* 0x040fe20000010824 */
[----:B------:R-:W-:Y:S01]  /*13540*/  LOP3.LUT R34, R34, 0xffff0000, RZ, 0xc0, !PT ;  /* 0xffff000022227812 */ /* 0x000fe200078ec0ff */
[----:B------:R-:W-:Y:S01]  /*13550*/  FFMA.FTZ R24, R7, R6, R24 ;  /* 0x0000000607187223 */ /* 0x000fe20000010018 */
[----:B------:R-:W-:Y:S01]  /*13560*/  LOP3.LUT R5, R100, 0xffff0000, RZ, 0xc0, !PT ;  /* 0xffff000064057812 */ /* 0x000fe200078ec0ff */
[C---:B------:R-:W-:Y:S01]  /*13570*/  FMUL.FTZ R7, R27.reuse, R38 ;  /* 0x000000261b077220 */ /* 0x040fe20000410000 */
[----:B------:R-:W-:Y:S01]  /*13580*/  FMUL.FTZ R15, R30, R13 ;  /* 0x0000000d1e0f7220 */ /* 0x000fe20000410000 */
[----:B------:R-:W-:-:S02]  /*13590*/  FMUL.FTZ R27, R27, R34 ;  /* 0x000000221b1b7220 */ /* 0x000fc40000410000 */
[-C--:B------:R-:W-:Y:S01]  /*135a0*/  FMUL.FTZ R4, R30, R5.reuse ;  /* 0x000000051e047220 */ /* 0x080fe20000410000 */
        /* <DEDUP_REMOVED lines=9> */
[----:B------:R-:W-:Y:S02]  /*13640*/  F2FP.BF16.F32.PACK_AB R13, R28, R37 ;  /* 0x000000251c0d723e */ /* 0x000fe400000010ff */
[----:B------:R-:W-:Y:S01]  /*13650*/  F2FP.BF16.F32.PACK_AB R14, R27, R24 ;  /* 0x000000181b0e723e */ /* 0x000fe200000010ff */
[----:B------:R2:W-:Y:S01]  /*13660*/  STS.128 [R40], R4 ;  /* 0x0000000428007388 */ /* 0x0005e20000000c00 */
[----:B------:R-:W-:-:S05]  /*13670*/  F2FP.BF16.F32.PACK_AB R15, R26, R31 ;  /* 0x0000001f1a0f723e */ /* 0x000fca00000010ff */
[----:B------:R2:W-:Y:S02]  /*13680*/  STS.128 [R0+0x10400], R12 ;  /* 0x0104000c00007388 */ /* 0x0005e40000000c00 */
.L_x_1721:
[----:B------:R-:W-:Y:S05]  /*13690*/  BSYNC B1 ;  /* 0x0000000000017941 */ /* 0x000fea0003800000 */
.L_x_1720:
[----:B------:R-:W-:Y:S05]  /*136a0*/  @P1 BRA `(.L_x_1687) ;  /* 0x0000000400bc1947 */ /* 0x000fea0003800000 */
[----:B--2---:R-:W2:Y:S04]  /*136b0*/  LDL R4, [R1+0x48] ;  /* 0x0000480001047983 */ /* 0x004ea80000100800 */
[----:B------:R-:W3:Y:S01]  /*136c0*/  LDL R38, [R1+0x80] ;  /* 0x0000800001267983 */ /* 0x000ee20000100800 */
[----:B------:R-:W-:Y:S01]  /*136d0*/  IMAD.SHL.U32 R0, R3, 0x40, RZ ;  /* 0x0000004003007824 */ /* 0x000fe200078e00ff */
[----:B------:R-:W-:Y:S02]  /*136e0*/  SHF.R.S32.HI R6, RZ, 0x1f, R3 ;  /* 0x0000001fff067819 */ /* 0x000fe40000011403 */
[----:B-1----:R-:W-:Y:S02]  /*136f0*/  SHF.R.U64 R20, R72, 0x10, R73 ;  /* 0x0000001048147819 */ /* 0x002fe40000001249 */
[----:B------:R-:W-:-:S02]  /*13700*/  LOP3.LUT R5, R0, 0x1c0, RZ, 0xc0, !PT ;  /* 0x000001c000057812 */ /* 0x000fc400078ec0ff */
[----:B------:R-:W-:Y:S02]  /*13710*/  LEA.HI R6, R6, R3, RZ, 0x3 ;  /* 0x0000000306067211 */ /* 0x000fe400078f18ff */
[----:B------:R-:W-:Y:S02]  /*13720*/  PRMT R25, R85, 0x5410, R20 ;  /* 0x0000541055197816 */ /* 0x000fe40000000014 */
[----:B------:R-:W-:Y:S01]  /*13730*/  SHF.R.U32.HI R72, RZ, 0x10, R73 ;  /* 0x00000010ff487819 */ /* 0x000fe20000011649 */
[----:B------:R-:W-:Y:S01]  /*13740*/  IMAD.SHL.U32 R6, R6, 0x40, RZ ;  /* 0x0000004006067824 */ /* 0x000fe200078e00ff */
[----:B------:R-:W-:Y:S01]  /*13750*/  SHF.R.U32.HI R32, RZ, 0x10, R11 ;  /* 0x00000010ff207819 */ /* 0x000fe2000001160b */
[----:B------:R-:W-:Y:S01]  /*13760*/  IMAD.U32 R26, R25, 0x10000, RZ ;  /* 0x00010000191a7824 */ /* 0x000fe200078e00ff */
[----:B------:R-:W-:Y:S02]  /*13770*/  SHF.R.U64 R27, R74, 0x10, R75 ;  /* 0x000000104a1b7819 */ /* 0x000fe4000000124b */
[----:B------:R-:W-:-:S02]  /*13780*/  LOP3.LUT R6, R6, 0xfffffe00, RZ, 0xc0, !PT ;  /* 0xfffffe0006067812 */ /* 0x000fc400078ec0ff */
[----:B------:R-:W-:Y:S02]  /*13790*/  PRMT R85, R85, 0x5432, R72 ;  /* 0x0000543255557816 */ /* 0x000fe40000000048 */
[----:B------:R-:W-:Y:S02]  /*137a0*/  SHF.R.U32.HI R75, RZ, 0x10, R75 ;  /* 0x00000010ff4b7819 */ /* 0x000fe4000001164b */
[----:B------:R-:W-:Y:S02]  /*137b0*/  PRMT R32, R21, 0x5410, R32 ;  /* 0x0000541015207816 */ /* 0x000fe40000000020 */
[C---:B------:R-:W-:Y:S02]  /*137c0*/  PRMT R27, R86.reuse, 0x5410, R27 ;  /* 0x00005410561b7816 */ /* 0x040fe4000000001b */
[----:B------:R-:W-:Y:S02]  /*137d0*/  PRMT R86, R86, 0x5432, R75 ;  /* 0x0000543256567816 */ /* 0x000fe4000000004b */
[----:B------:R-:W-:-:S02]  /*137e0*/  LOP3.LUT R25, R25, 0xffff0000, RZ, 0xc0, !PT ;  /* 0xffff000019197812 */ /* 0x000fc400078ec0ff */
[----:B--2---:R-:W-:-:S04]  /*137f0*/  LEA.HI R33, R33, R4, RZ, 0x1d ;  /* 0x0000000421217211 */ /* 0x004fc800078fe8ff */
[----:B------:R-:W-:Y:S01]  /*13800*/  SHF.R.S32.HI R4, RZ, 0x1f, R33 ;  /* 0x0000001fff047819 */ /* 0x000fe20000011421 */
[----:B------:R-:W-:-:S03]  /*13810*/  IMAD.SHL.U32 R0, R33, 0x8, RZ ;  /* 0x0000000821007824 */ /* 0x000fc600078e00ff */
[----:B------:R-:W-:Y:S01]  /*13820*/  LEA.HI R4, R4, R33, RZ, 0x3 ;  /* 0x0000002104047211 */ /* 0x000fe200078f18ff */
[----:B------:R-:W-:Y:S01]  /*13830*/  IMAD.U32 R33, R32, 0x10000, RZ ;  /* 0x0001000020217824 */ /* 0x000fe200078e00ff */
[----:B------:R-:W-:Y:S02]  /*13840*/  LOP3.LUT R0, R5, 0x38, R0, 0xf8, !PT ;  /* 0x0000003805007812 */ /* 0x000fe400078ef800 */
[----:B------:R-:W-:Y:S01]  /*13850*/  SHF.R.U32.HI R5, RZ, 0x3, R5 ;  /* 0x00000003ff057819 */ /* 0x000fe20000011605 */
[----:B------:R-:W-:Y:S01]  /*13860*/  IMAD.SHL.U32 R4, R4, 0x400, RZ ;  /* 0x0000040004047824 */ /* 0x000fe200078e00ff */
[----:B------:R-:W-:Y:S02]  /*13870*/  LOP3.LUT R32, R32, 0xffff0000, RZ, 0xc0, !PT ;  /* 0xffff000020207812 */ /* 0x000fe400078ec0ff */
[----:B------:R-:W-:Y:S02]  /*13880*/  LOP3.LUT R0, R0, R5, RZ, 0x3c, !PT ;  /* 0x0000000500007212 */ /* 0x000fe400078e3cff */
[----:B------:R-:W-:-:S04]  /*13890*/  LOP3.LUT R3, R4, 0x7fffe000, RZ, 0xc0, !PT ;  /* 0x7fffe00004037812 */ /* 0x000fc800078ec0ff */
[----:B------:R-:W-:Y:S02]  /*138a0*/  IADD3 R3, R0, R3, R6 ;  /* 0x0000000300037210 */ /* 0x000fe40007ffe006 */
[----:B---3--:R-:W1:Y:S03]  /*138b0*/  LDS.128 R4, [R38] ;  /* 0x0000000026047984 */ /* 0x008e660000000c00 */
[----:B------:R-:W-:Y:S01]  /*138c0*/  IMAD R0, R3, 0x2, R16 ;  /* 0x0000000203007824 */ /* 0x000fe200078e0210 */
[--C-:B------:R-:W-:Y:S02]  /*138d0*/  SHF.R.U64 R3, R8, 0x10, R9.reuse ;  /* 0x0000001008037819 */ /* 0x100fe40000001209 */
[----:B------:R-:W-:Y:S02]  /*138e0*/  SHF.R.U32.HI R9, RZ, 0x10, R9 ;  /* 0x00000010ff097819 */ /* 0x000fe40000011609 */
[----:B------:R-:W2:Y:S01]  /*138f0*/  LDS.128 R12, [R0+0x10400] ;  /* 0x01040000000c7984 */ /* 0x000ea20000000c00 */
[----:B------:R-:W-:-:S02]  /*13900*/  PRMT R28, R84, 0x5432, R3 ;  /* 0x00005432541c7816 */ /* 0x000fc40000000003 */
[----:B------:R-:W-:Y:S02]  /*13910*/  PRMT R84, R84, 0x5410, R9 ;  /* 0x0000541054547816 */ /* 0x000fe40000000009 */
[----:B------:R-:W-:Y:S01]  /*13920*/  SHF.R.U64 R8, R10, 0x10, R11 ;  /* 0x000000100a087819 */ /* 0x000fe2000000120b */
[----:B------:R-:W-:Y:S02]  /*13930*/  IMAD.U32 R30, R28, 0x10000, RZ ;  /* 0x000100001c1e7824 */ /* 0x000fe400078e00ff */
[C---:B------:R-:W-:Y:S01]  /*13940*/  IMAD.U32 R29, R84.reuse, 0x10000, RZ ;  /* 0x00010000541d7824 */ /* 0x040fe200078e00ff */
[----:B------:R-:W-:Y:S02]  /*13950*/  PRMT R31, R21, 0x5432, R8 ;  /* 0x00005432151f7816 */ /* 0x000fe40000000008 */
[----:B------:R-:W-:Y:S01]  /*13960*/  LOP3.LUT R84, R84, 0xffff0000, RZ, 0xc0, !PT ;  /* 0xffff000054547812 */ /* 0x000fe200078ec0ff */
        /* <DEDUP_REMOVED lines=15> */
[C---:B------:R-:W-:Y:S01]  /*13a60*/  FMUL.FTZ R35, R20.reuse, R29 ;  /* 0x0000001d14237220 */ /* 0x040fe20000410000 */
[----:B------:R-:W-:Y:S02]  /*13a70*/  IMAD.U32 R24, R15, 0x10000, RZ ;  /* 0x000100000f187824 */ /* 0x000fe400078e00ff */
[C---:B------:R-:W-:Y:S01]  /*13a80*/  FFMA.FTZ R34, R3.reuse, R26, -R34 ;  /* 0x0000001a03227223 */ /* 0x040fe20000010822 */
[----:B------:R-:W-:Y:S01]  /*13a90*/  FFMA.FTZ R36, R3, R30, R36 ;  /* 0x0000001e03247223 */ /* 0x000fe20000010024 */
[-C--:B------:R-:W-:Y:S01]  /*13aa0*/  FMUL.FTZ R37, R20, R11.reuse ;  /* 0x0000000b14257220 */ /* 0x080fe20000410000 */
[----:B------:R-:W-:Y:S01]  /*13ab0*/  FFMA.FTZ R35, R8, R11, -R35 ;  /* 0x0000000b08237223 */ /* 0x000fe20000010823 */
[----:B------:R-:W-:Y:S02]  /*13ac0*/  IMAD.U32 R3, R86, 0x10000, RZ ;  /* 0x0001000056037824 */ /* 0x000fe400078e00ff */
[----:B------:R-:W-:Y:S01]  /*13ad0*/  FMUL.FTZ R39, R24, R33 ;  /* 0x0000002118277220 */ /* 0x000fe20000410000 */
[----:B------:R-:W-:Y:S01]  /*13ae0*/  LOP3.LUT R11, R28, 0xffff0000, RZ, 0xc0, !PT ;  /* 0xffff00001c0b7812 */ /* 0x000fe200078ec0ff */
[----:B------:R-:W-:Y:S01]  /*13af0*/  FFMA.FTZ R37, R8, R29, R37 ;  /* 0x0000001d08257223 */ /* 0x000fe20000010025 */
[-C--:B------:R-:W-:Y:S01]  /*13b00*/  FMUL.FTZ R24, R24, R3.reuse ;  /* 0x0000000318187220 */ /* 0x080fe20000410000 */
[----:B------:R-:W-:Y:S01]  /*13b10*/  FFMA.FTZ R39, R10, R3, -R39 ;  /* 0x000000030a277223 */ /* 0x000fe20000010827 */
[----:B------:R-:W-:Y:S01]  /*13b20*/  LOP3.LUT R8, R85, 0xffff0000, RZ, 0xc0, !PT ;  /* 0xffff000055087812 */ /* 0x000fe200078ec0ff */
[C---:B------:R-:W-:Y:S01]  /*13b30*/  FMUL.FTZ R3, R12.reuse, R11 ;  /* 0x0000000b0c037220 */ /* 0x040fe20000410000 */
[----:B------:R-:W-:Y:S01]  /*13b40*/  FMUL.FTZ R29, R12, R25 ;  /* 0x000000190c1d7220 */ /* 0x000fe20000410000 */
[----:B------:R-:W-:-:S02]  /*13b50*/  IMAD.U32 R21, R14, 0x10000, RZ ;  /* 0x000100000e157824 */ /* 0x000fc400078e00ff */
[----:B------:R-:W-:Y:S01]  /*13b60*/  FFMA.FTZ R24, R10, R33, R24 ;  /* 0x000000210a187223 */ /* 0x000fe20000010018 */
[----:B------:R-:W-:Y:S02]  /*13b70*/  IMAD.U32 R12, R31, 0x10000, RZ ;  /* 0x000100001f0c7824 */ /* 0x000fe400078e00ff */
[----:B------:R-:W-:Y:S01]  /*13b80*/  FMUL.FTZ R20, R13, R84 ;  /* 0x000000540d147220 */ /* 0x000fe20000410000 */
[C---:B------:R-:W-:Y:S01]  /*13b90*/  FFMA.FTZ R3, R4.reuse, R25, -R3 ;  /* 0x0000001904037223 */ /* 0x040fe20000010803 */
[----:B------:R-:W-:Y:S02]  /*13ba0*/  IMAD.U32 R10, R27, 0x10000, RZ ;  /* 0x000100001b0a7824 */ /* 0x000fe400078e00ff */
[----:B------:R-:W-:Y:S01]  /*13bb0*/  FFMA.FTZ R29, R4, R11, R29 ;  /* 0x0000000b041d7223 */ /* 0x000fe2000001001d */
[----:B------:R-:W-:Y:S01]  /*13bc0*/  LOP3.LUT R14, R14, 0xffff0000, RZ, 0xc0, !PT ;  /* 0xffff00000e0e7812 */ /* 0x000fe200078ec0ff */
[----:B------:R-:W-:Y:S01]  /*13bd0*/  FMUL.FTZ R13, R13, R8 ;  /* 0x000000080d0d7220 */ /* 0x000fe20000410000 */
[----:B------:R-:W-:Y:S01]  /*13be0*/  LOP3.LUT R15, R15, 0xffff0000, RZ, 0xc0, !PT ;  /* 0xffff00000f0f7812 */ /* 0x000fe200078ec0ff */
[----:B------:R-:W-:Y:S01]  /*13bf0*/  FMUL.FTZ R4, R21, R12 ;  /* 0x0000000c15047220 */ /* 0x000fe20000410000 */
[----:B------:R-:W-:Y:S01]  /*13c00*/  LOP3.LUT R31, R31, 0xffff0000, RZ, 0xc0, !PT ;  /* 0xffff00001f1f7812 */ /* 0x000fe200078ec0ff */
[----:B------:R-:W-:Y:S01]  /*13c10*/  FFMA.FTZ R20, R5, R8, -R20 ;  /* 0x0000000805147223 */ /* 0x000fe20000010814 */
[----:B------:R-:W-:Y:S01]  /*13c20*/  LOP3.LUT R27, R27, 0xffff0000, RZ, 0xc0, !PT ;  /* 0xffff00001b1b7812 */ /* 0x000fe200078ec0ff */
[----:B------:R-:W-:Y:S01]  /*13c30*/  FMUL.FTZ R8, R21, R10 ;  /* 0x0000000a15087220 */ /* 0x000fe20000410000 */
[----:B------:R-:W-:Y:S01]  /*13c40*/  LOP3.LUT R86, R86, 0xffff0000, RZ, 0xc0, !PT ;  /* 0xffff000056567812 */ /* 0x000fe200078ec0ff */
[----:B------:R-:W-:Y:S01]  /*13c50*/  FFMA.FTZ R84, R5, R84, R13 ;  /* 0x0000005405547223 */ /* 0x000fe2000001000d */
[----:B------:R-:W-:Y:S01]  /*13c60*/  FFMA.FTZ R10, R9, R10, -R4 ;  /* 0x0000000a090a7223 */ /* 0x000fe20000010804 */
[C---:B------:R-:W-:Y:S01]  /*13c70*/  FMUL.FTZ R5, R14.reuse, R31 ;  /* 0x0000001f0e057220 */ /* 0x040fe20000410000 */
[C---:B------:R-:W-:Y:S01]  /*13c80*/  FMUL.FTZ R4, R15.reuse, R32 ;  /* 0x000000200f047220 */ /* 0x040fe20000410000 */
[-C--:B------:R-:W-:Y:S01]  /*13c90*/  FMUL.FTZ R14, R14, R27.reuse ;  /* 0x0000001b0e0e7220 */ /* 0x080fe20000410000 */
[-C--:B------:R-:W-:Y:S01]  /*13ca0*/  FMUL.FTZ R15, R15, R86.reuse ;  /* 0x000000560f0f7220 */ /* 0x080fe20000410000 */
[C---:B------:R-:W-:Y:S01]  /*13cb0*/  FFMA.FTZ R27, R6.reuse, R27, -R5 ;  /* 0x0000001b061b7223 */ /* 0x040fe20000010805 */
        /* <DEDUP_REMOVED lines=14> */
.L_x_1687:
[----:B------:R-:W-:Y:S05]  /*13da0*/  BSYNC B0 ;  /* 0x0000000000007941 */ /* 0x000fea0003800000 */
.L_x_1647:
[----:B------:R-:W-:Y:S01]  /*13db0*/  @!PT LDS RZ, [RZ] ;  /* 0x00000000fffff984 */ /* 0x000fe20000000800 */
[----:B------:R-:W-:Y:S01]  /*13dc0*/  @!PT LDS RZ, [RZ] ;  /* 0x00000000fffff984 */ /* 0x000fe20000000800 */
[----:B------:R-:W-:Y:S01]  /*13dd0*/  @!PT LDS RZ, [RZ] ;  /* 0x00000000fffff984 */ /* 0x000fe20000000800 */
[----:B------:R-:W-:Y:S01]  /*13de0*/  @!PT LDS RZ, [RZ] ;  /* 0x00000000fffff984 */ /* 0x000fe20000000800 */
[----:B------:R1:W-:Y:S06]  /*13df0*/  MEMBAR.ALL.CTA ;  /* 0x0000000000007992 */ /* 0x0003ec0000008000 */
[----:B-1----:R-:W1:Y:S01]  /*13e00*/  FENCE.VIEW.ASYNC.S ;  /* 0x00000000000073c6 */ /* 0x002e620000000000 */
[----:B------:R-:W-:Y:S05]  /*13e10*/  WARPSYNC.ALL ;  /* 0x0000000000007948 */ /* 0x000fea0003800000 */
[----:B-1----:R-:W-:Y:S06]  /*13e20*/  BAR.SYNC.DEFER_BLOCKING 0xd, 0x100 ;  /* 0x0344000000007b1d */ /* 0x002fec0000010000 */
.L_x_1644:
[----:B--23--:R-:W2:Y:S02]  /*13e30*/  LDL R0, [R1+0x20] ;  /* 0x0000200001007983 */ /* 0x00cea40000100800 */
[----:B--2---:R-:W-:-:S13]  /*13e40*/  R2UR UR4, R0 ;  /* 0x00000000000472ca */ /* 0x004fda00000e0000 */
[----:B------:R-:W-:-:S05]  /*13e50*/  IMAD.U32 R0, RZ, RZ, UR4 ;  /* 0x00000004ff007e24 */ /* 0x000fca000f8e00ff */
[----:B------:R-:W-:-:S13]  /*13e60*/  ISETP.NE.AND P0, PT, R0, 0x3, PT ;  /* 0x000000030000780c */ /* 0x000fda0003f05270 */
[----:B------:R-:W-:Y:S05]  /*13e70*/  @!P0 BRA `(.L_x_1722) ;  /* 0x0000000000048947 */ /* 0x000fea0003800000 */
[----:B------:R-:W-:Y:S01]  /*13e80*/  BPT.TRAP 0x1 ;  /* 0x000000040000795c */ /* 0x000fe20000300000 */
.L_x_1722:
[----:B------:R-:W-:Y:S01]  /*13e90*/  IMAD R59, R22, 0x8, R16 ;  /* 0x00000008163b7824 */ /* 0x000fe200078e0210 */
[----:B------:R-:W-:-:S04]  /*13ea0*/  SHF.L.U32 R0, R205, 0x1f, RZ ;  /* 0x0000001fcd007819 */ /* 0x000fc800000006ff */
[----:B------:R2:W3:Y:S01]  /*13eb0*/  SYNCS.PHASECHK.TRANS64.TRYWAIT P2, [R59+URZ+0x30830], R0 ;  /* 0x030830003b0075a7 */ /* 0x0004e2000804017f */
[----:B------:R-:W-:Y:S05]  /*13ec0*/  @!P0 BRA `(.L_x_1723) ;  /* 0x0000000000048947 */ /* 0x000fea0003800000 */
[----:B------:R-:W-:Y:S01]  /*13ed0*/  BPT.TRAP 0x1 ;  /* 0x000000040000795c */ /* 0x000fe20000300000 */
.L_x_1723:
[----:B01----:R-:W0:Y:S02]  /*13ee0*/  S2R R3, SR_TID.X ;  /* 0x0000000000037919 */ /* 0x003e240000002100 */
[----:B0-----:R-:W-:-:S04]  /*13ef0*/  LOP3.LUT R3, R3, 0x7f, RZ, 0xc0, !PT ;  /* 0x0000007f03037812 */ /* 0x001fc800078ec0ff */
[----:B------:R-:W-:Y:S01]  /*13f00*/  ISETP.NE.AND P1, PT, R3, RZ, PT ;  /* 0x000000ff0300720c */ /* 0x000fe20003f25270 */
[----:B---3--:R-:W-:-:S12]  /*13f10*/  @P2 BRA `(.L_x_1724) ;  /* 0x0000000000082947 */ /* 0x008fd80003800000 */
[----:B------:R-:W0:Y:S02]  /*13f20*/  SYNCS.PHASECHK.TRANS64.TRYWAIT P2, [R59+URZ+0x30830], R0 ;  /* 0x030830003b0075a7 */ /* 0x000e24000804017f */
[----:B0-----:R-:W-:Y:S05]  /*13f30*/  @!P2 BRA `(.L_x_1725) ;  /* 0x000001b40070a947 */ /* 0x001fea0003800000 */
.L_x_1724:
[----:B------:R-:W-:Y:S05]  /*13f40*/  WARPSYNC.ALL ;  /* 0x0000000000007948 */ /* 0x000fea0003800000 */
[----:B0-2---:R-:W-:Y:S01]  /*13f50*/  VIADD R0, R16, 0x20400 ;  /* 0x0002040010007836 */ /* 0x005fe20000000000 */
[----:B------:R-:W-:-:S04]  /*13f60*/  LOP3.LUT R6, R2, 0x10000, RZ, 0xfc, !PT ;  /* 0x0001000002067812 */ /* 0x000fc800078efcff */
[----:B------:R-:W-:-:S04]  /*13f70*/  SHF.R.U32.HI R0, RZ, 0x4, R0 ;  /* 0x00000004ff007819 */ /* 0x000fc80000011600 */
[----:B------:R-:W-:-:S04]  /*13f80*/  LOP3.LUT R0, R0, 0x3fff, RZ, 0xc0, !PT ;  /* 0x00003fff00007812 */ /* 0x000fc800078ec0ff */
[----:B------:R-:W-:Y:S01]  /*13f90*/  LOP3.LUT R4, R0, 0x10000, RZ, 0xfc, !PT ;  /* 0x0001000000047812 */ /* 0x000fe200078efcff */
[----:B------:R-:W-:Y:S02]  /*13fa0*/  IMAD.MOV.U32 R7, RZ, RZ, 0x40000040 ;  /* 0x40000040ff077424 */ /* 0x000fe400078e00ff */
[----:B------:R-:W-:Y:S01]  /*13fb0*/  IMAD.MOV.U32 R3, RZ, RZ, 0x40000040 ;  /* 0x40000040ff037424 */ /* 0x000fe200078e00ff */
[----:B------:R-:W-:Y:S01]  /*13fc0*/  R2UR UR4, R6 ;  /* 0x00000000060472ca */ /* 0x000fe200000e0000 */
[----:B------:R-:W-:Y:S01]  /*13fd0*/  IMAD R2, R22, 0x800, R4 ;  /* 0x0000080016027824 */ /* 0x000fe200078e0204 */
[----:B------:R-:W-:Y:S01]  /*13fe0*/  R2UR UR5, R7 ;  /* 0x00000000070572ca */ /* 0x000fe200000e0000 */
[----:B-----5:R-:W-:Y:S01]  /*13ff0*/  WARPGROUP.ARRIVE ;  /* 0x00000000000079c5 */ /* 0x020fe20000000000 */
[----:B------:R-:W-:Y:S01]  /*14000*/  R2UR UR7, R3 ;  /* 0x00000000030772ca */ /* 0x000fe200000e0000 */
[----:B------:R0:W-:Y:S01]  /*14010*/  STL [R1], R4 ;  /* 0x0000000401007387 */ /* 0x0001e20000100800 */
[----:B------:R-:W-:Y:S01]  /*14020*/  R2UR UR6, R2 ;  /* 0x00000000020672ca */ /* 0x000fe200000e0000 */
[----:B------:R-:W-:Y:S01]  /*14030*/  VIADD R224, R6, 0x2 ;  /* 0x0000000206e07836 */ /* 0x000fe20000000000 */
[----:B------:R-:W1:Y:S01]  /*14040*/  LDC R0, c[0x0][0x448] ;  /* 0x00011200ff007b82 */ /* 0x000e620000000800 */
[----:B------:R-:W-:Y:S01]  /*14050*/  IMAD.MOV.U32 R225, RZ, RZ, 0x40000040 ;  /* 0x40000040ffe17424 */ /* 0x000fe200078e00ff */
[----:B------:R-:W2:Y:S01]  /*14060*/  LDL R56, [R1+0x34] ;  /* 0x0000340001387983 */ /* 0x000ea20000100800 */
[----:B------:R-:W-:-:S02]  /*14070*/  IMAD.MOV.U32 R5, RZ, RZ, 0x40000040 ;  /* 0x40000040ff057424 */ /* 0x000fc400078e00ff */
[----:B------:R-:W-:Y:S01]  /*14080*/  VIADD R222, R6, 0x4 ;  /* 0x0000000406de7836 */ /* 0x000fe20000000000 */
[----:B------:R-:W2:Y:S01]  /*14090*/  LDL R80, [R1+0x14] ;  /* 0x0000140001507983 */ /* 0x000ea20000100800 */
[----:B0-----:R-:W-:Y:S02]  /*140a0*/  VIADD R4, R2, 0x2 ;  /* 0x0000000202047836 */ /* 0x001fe40000000000 */
[----:B------:R-:W-:Y:S02]  /*140b0*/  IMAD.MOV.U32 R223, RZ, RZ, 0x40000040 ;  /* 0x40000040ffdf7424 */ /* 0x000fe400078e00ff */
[----:B------:R-:W-:Y:S01]  /*140c0*/  HGMMA.64x64x16.F32.BF16 R24, gdesc[UR4], RZ, !UPT, gsb0 ;  /* 0x00e00000041879f0 */ /* 0x000fe2000c0018ff */
[----:B------:R-:W-:Y:S01]  /*140d0*/  R2UR UR4, R224 ;  /* 0x00000000e00472ca */ /* 0x000fe200000e0000 */
[----:B------:R-:W-:Y:S01]  /*140e0*/  VIADD R218, R6, 0x6 ;  /* 0x0000000606da7836 */ /* 0x000fe20000000000 */
[----:B------:R-:W-:Y:S01]  /*140f0*/  R2UR UR5, R225 ;  /* 0x00000000e10572ca */ /* 0x000fe200000e0000 */
[----:B------:R-:W-:Y:S01]  /*14100*/  IMAD.MOV.U32 R219, RZ, RZ, 0x40000040 ;  /* 0x40000040ffdb7424 */ /* 0x000fe200078e00ff */
[----:B------:R-:W-:Y:S01]  /*14110*/  R2UR UR6, R4 ;  /* 0x00000000040672ca */ /* 0x000fe200000e0000 */
[----:B------:R-:W-:Y:S01]  /*14120*/  VIADD R4, R2, 0x4 ;  /* 0x0000000402047836 */ /* 0x000fe20000000000 */
[----:B------:R-:W-:Y:S01]  /*14130*/  R2UR UR7, R5 ;  /* 0x00000000050772ca */ /* 0x000fe200000e0000 */
[----:B------:R-:W-:-:S02]  /*14140*/  IMAD.MOV.U32 R5, RZ, RZ, 0x40000040 ;  /* 0x40000040ff057424 */ /* 0x000fc400078e00ff */
[----:B------:R-:W-:Y:S02]  /*14150*/  VIADD R216, R6, 0x400 ;  /* 0x0000040006d87836 */ /* 0x000fe40000000000 */
[----:B------:R-:W-:Y:S01]  /*14160*/  IMAD.MOV.U32 R217, RZ, RZ, 0x40000040 ;  /* 0x40000040ffd97424 */ /* 0x000fe200078e00ff */
[----:B-1----:R-:W-:Y:S01]  /*14170*/  ISETP.NE.AND P2, PT, R0, 0x1, PT ;  /* 0x000000010000780c */ /* 0x002fe20003f45270 */
[C---:B------:R-:W-:Y:S02]  /*14180*/  VIADD R214, R6.reuse, 0x402 ;  /* 0x0000040206d67836 */ /* 0x040fe40000000000 */
[----:B------:R-:W-:Y:S02]  /*14190*/  IMAD.MOV.U32 R215, RZ, RZ, 0x40000040 ;  /* 0x40000040ffd77424 */ /* 0x000fe400078e00ff */
[----:B------:R-:W-:Y:S02]  /*141a0*/  VIADD R212, R6, 0x404 ;  /* 0x0000040406d47836 */ /* 0x000fe40000000000 */
[----:B------:R-:W-:-:S02]  /*141b0*/  IMAD.MOV.U32 R213, RZ, RZ, 0x40000040 ;  /* 0x40000040ffd57424 */ /* 0x000fc400078e00ff */
[C---:B------:R-:W-:Y:S02]  /*141c0*/  VIADD R210, R6.reuse, 0x406 ;  /* 0x0000040606d27836 */ /* 0x040fe40000000000 */
[----:B------:R-:W-:Y:S02]  /*141d0*/  IMAD.MOV.U32 R211, RZ, RZ, 0x40000040 ;  /* 0x40000040ffd37424 */ /* 0x000fe400078e00ff */
        /* <DEDUP_REMOVED lines=12> */
[C---:B----4-:R-:W-:Y:S02]  /*142a0*/  VIADD R10, R6.reuse, 0xc04 ;  /* 0x00000c04060a7836 */ /* 0x050fe40000000000 */
[----:B------:R-:W-:Y:S02]  /*142b0*/  IMAD.MOV.U32 R11, RZ, RZ, 0x40000040 ;  /* 0x40000040ff0b7424 */ /* 0x000fe400078e00ff */
[----:B------:R-:W-:Y:S02]  /*142c0*/  VIADD R8, R6, 0xc06 ;  /* 0x00000c0606087836 */ /* 0x000fe40000000000 */
[----:B------:R-:W-:-:S02]  /*142d0*/  IMAD.MOV.U32 R3, RZ, RZ, 0x40000040 ;  /* 0x40000040ff037424 */ /* 0x000fc400078e00ff */
[----:B------:R-:W-:Y:S01]  /*142e0*/  IMAD.MOV.U32 R9, RZ, RZ, 0x40000040 ;  /* 0x40000040ff097424 */ /* 0x000fe200078e00ff */
[----:B------:R-:W-:Y:S02]  /*142f0*/  WARPGROUP.DEPBAR.LE gsb0, 0x0 ;  /* 0x00008000000079c5 */ /* 0x000fe40000010000 */
[----:B------:R-:W-:-:S06]  /*14300*/  WARPGROUP.ARRIVE ;  /* 0x00000000000079c5 */ /* 0x000fcc0000000000 */
[----:B------:R-:W-:Y:S01]  /*14310*/  HGMMA.64x64x16.F32.BF16 R24, gdesc[UR4], R24, gsb0 ;  /* 0x00e00000041879f0 */ /* 0x000fe20008001818 */
[----:B------:R-:W-:Y:S02]  /*14320*/  R2UR UR4, R222 ;  /* 0x00000000de0472ca */ /* 0x000fe400000e0000 */
[----:B------:R-:W-:Y:S02]  /*14330*/  R2UR UR5, R223 ;  /* 0x00000000df0572ca */ /* 0x000fe400000e0000 */
[----:B------:R-:W-:Y:S01]  /*14340*/  R2UR UR6, R4 ;  /* 0x00000000040672ca */ /* 0x000fe200000e0000 */
[----:B------:R-:W-:Y:S01]  /*14350*/  VIADD R4, R2, 0x6 ;  /* 0x0000000602047836 */ /* 0x000fe20000000000 */
[----:B------:R-:W-:Y:S01]  /*14360*/  R2UR UR7, R5 ;  /* 0x00000000050772ca */ /* 0x000fe200000e0000 */
[----:B------:R-:W-:Y:S01]  /*14370*/  IMAD.MOV.U32 R5, RZ, RZ, 0x40000040 ;  /* 0x40000040ff057424 */ /* 0x000fe200078e00ff */
[----:B------:R-:W-:Y:S02]  /*14380*/  WARPGROUP.DEPBAR.LE gsb0, 0x0 ;  /* 0x00008000000079c5 */ /* 0x000fe40000010000 */
[----:B------:R-:W-:-:S09]  /*14390*/  WARPGROUP.ARRIVE ;  /* 0x00000000000079c5 */ /* 0x000fd20000000000 */
        /* <DEDUP_REMOVED lines=94> */
[C---:B------:R-:W-:Y:S01]  /*14980*/  VIADD R4, R2.reuse, 0x604 ;  /* 0x0000060402047836 */ /* 0x040fe20000000000 */
[----:B------:R-:W-:Y:S01]  /*14990*/  R2UR UR7, R5 ;  /* 0x00000000050772ca */ /* 0x000fe200000e0000 */
[----:B------:R-:W-:Y:S02]  /*149a0*/  IMAD.MOV.U32 R5, RZ, RZ, 0x40000040 ;  /* 0x40000040ff057424 */ /* 0x000fe400078e00ff */
[----:B------:R-:W-:Y:S01]  /*149b0*/  VIADD R2, R2, 0x606 ;  /* 0x0000060602027836 */ /* 0x000fe20000000000 */
[----:B------:R-:W-:-:S02]  /*149c0*/  WARPGROUP.DEPBAR.LE gsb0, 0x0 ;  /* 0x00008000000079c5 */ /* 0x000fc40000010000 */
[----:B------:R-:W-:-:S07]  /*149d0*/  WARPGROUP.ARRIVE ;  /* 0x00000000000079c5 */ /* 0x000fce0000000000 */
[----:B------:R-:W-:Y:S01]  /*149e0*/  HGMMA.64x64x16.F32.BF16 R24, gdesc[UR4], R24, gsb0 ;  /* 0x00e00000041879f0 */ /* 0x000fe20008001818 */
[----:B------:R-:W-:Y:S02]  /*149f0*/  R2UR UR4, R10 ;  /* 0x000000000a0472ca */ /* 0x000fe400000e0000 */
[----:B------:R-:W-:Y:S02]  /*14a00*/  R2UR UR5, R11 ;  /* 0x000000000b0572ca */ /* 0x000fe400000e0000 */
[----:B------:R-:W-:Y:S01]  /*14a10*/  R2UR UR6, R4 ;  /* 0x00000000040672ca */ /* 0x000fe200000e0000 */
[----:B--2---:R-:W-:Y:S01]  /*14a20*/  IMAD.IADD R4, R56, 0x1, R80 ;  /* 0x0000000138047824 */ /* 0x004fe200078e0250 */
[----:B------:R-:W-:Y:S01]  /*14a30*/  R2UR UR7, R5 ;  /* 0x00000000050772ca */ /* 0x000fe200000e0000 */
[----:B------:R-:W0:Y:S08]  /*14a40*/  LDC.64 R56, c[0x0][0x9e0] ;  /* 0x00027800ff387b82 */ /* 0x000e300000000a00 */
[----:B------:R-:W1:Y:S01]  /*14a50*/  @P2 LDC R5, c[0x0][0x450] ;  /* 0x00011400ff052b82 */ /* 0x000e620000000800 */
[----:B0-----:R-:W-:Y:S01]  /*14a60*/  ISETP.GE.AND P3, PT, R57, 0x1, PT ;  /* 0x000000013900780c */ /* 0x001fe20003f66270 */
[----:B------:R-:W-:-:S02]  /*14a70*/  WARPGROUP.DEPBAR.LE gsb0, 0x0 ;  /* 0x00008000000079c5 */ /* 0x000fc40000010000 */
[----:B------:R-:W-:-:S06]  /*14a80*/  WARPGROUP.ARRIVE ;  /* 0x00000000000079c5 */ /* 0x000fcc0000000000 */
[----:B------:R-:W-:Y:S01]  /*14a90*/  HGMMA.64x64x16.F32.BF16 R24, gdesc[UR4], R24, gsb0 ;  /* 0x00e00000041879f0 */ /* 0x000fe20008001818 */
[----:B------:R-:W-:Y:S02]  /*14aa0*/  R2UR UR6, R2 ;  /* 0x00000000020672ca */ /* 0x000fe400000e0000 */
[----:B------:R-:W-:Y:S02]  /*14ab0*/  R2UR UR7, R3 ;  /* 0x00000000030772ca */ /* 0x000fe400000e0000 */
[----:B------:R-:W-:Y:S01]  /*14ac0*/  R2UR UR4, R8 ;  /* 0x00000000080472ca */ /* 0x000fe200000e0000 */
[----:B------:R-:W0:Y:S01]  /*14ad0*/  @P2 LDC R3, c[0x0][0x44c] ;  /* 0x00011300ff032b82 */ /* 0x000e220000000800 */
[----:B------:R-:W-:Y:S01]  /*14ae0*/  R2UR UR5, R9 ;  /* 0x00000000090572ca */ /* 0x000fe200000e0000 */
[----:B0-----:R-:W-:-:S04]  /*14af0*/  @P2 IMAD.HI.U32 R0, R4, R3, RZ ;  /* 0x0000000304002227 */ /* 0x001fc800078e00ff */
[----:B------:R-:W-:Y:S01]  /*14b00*/  IMAD.MOV.U32 R3, RZ, RZ, -0x40 ;  /* 0xffffffc0ff037424 */ /* 0x000fe200078e00ff */
[----:B-1----:R-:W-:Y:S01]  /*14b10*/  @P2 SHF.R.U32.HI R4, RZ, R5, R0 ;  /* 0x00000005ff042219 */ /* 0x002fe20000011600 */
[----:B------:R-:W-:Y:S02]  /*14b20*/  @!P1 VIADD R0, R59, 0x30840 ;  /* 0x000308403b009836 */ /* 0x000fe40000000000 */
[----:B------:R-:W-:Y:S02]  /*14b30*/  IMAD R58, R204, R3, 0x40 ;  /* 0x00000040cc3a7424 */ /* 0x000fe400078e0203 */
[----:B------:R-:W0:Y:S01]  /*14b40*/  SHFL.IDX PT, R66, R4, RZ, 0x1c1f ;  /* 0x001c1fff04427589 */ /* 0x000e2200000e0000 */
[----:B------:R-:W-:Y:S02]  /*14b50*/  @!P1 PRMT R0, RZ, 0x654, R0 ;  /* 0x00000654ff009816 */ /* 0x000fe40000000000 */
[----:B------:R-:W-:Y:S01]  /*14b60*/  IADD3 R60, -R229, R221, R58 ;  /* 0x000000dde53c7210 */ /* 0x000fe20007ffe13a */
[----:B------:R-:W-:-:S02]  /*14b70*/  WARPGROUP.DEPBAR.LE gsb0, 0x0 ;  /* 0x00008000000079c5 */ /* 0x000fc40000010000 */
[----:B------:R-:W-:-:S06]  /*14b80*/  WARPGROUP.ARRIVE ;  /* 0x00000000000079c5 */ /* 0x000fcc0000000000 */
[----:B------:R-:W-:Y:S01]  /*14b90*/  HGMMA.64x64x16.F32.BF16 R24, gdesc[UR4], R24, gsb0 ;  /* 0x00e00000041879f0 */ /* 0x000fe20008001818 */
[----:B------:R-:W-:Y:S02]  /*14ba0*/  ULDC UR4, c[0x0][0x9dc] ;  /* 0x0002770000047ab9 */ /* 0x000fe40000000800 */
[----:B------:R-:W-:-:S05]  /*14bb0*/  IMAD.U32 R232, RZ, RZ, UR4 ;  /* 0x00000004ffe87e24 */ /* 0x000fca000f8e00ff */
[----:B------:R-:W-:Y:S01]  /*14bc0*/  LOP3.LUT R2, RZ, R232, RZ, 0x33, !PT ;  /* 0x000000e8ff027212 */ /* 0x000fe200078e33ff */
[----:B------:R-:W-:Y:S02]  /*14bd0*/  WARPGROUP.DEPBAR.LE gsb0, 0x0 ;  /* 0x00008000000079c5 */ /* 0x000fe40000010000 */
[----:B------:R1:W-:Y:S02]  /*14be0*/  @!P1 SYNCS.ARRIVE.TRANS64.RED.A1T0 RZ, [R0+URZ], RZ ;  /* 0x000000ff00ff99a7 */ /* 0x0003e4000810043f */
[----:B-1----:R-:W-:-:S04]  /*14bf0*/  IADD3 R0, -R229, 0x1, R58 ;  /* 0x00000001e5007810 */ /* 0x002fc80007ffe13a */
[----:B------:R-:W-:Y:S02]  /*14c00*/  IADD3 R73, -R220, R0, R221 ;  /* 0x00000000dc497210 */ /* 0x000fe40007ffe1dd */
[----:B------:R-:W-:-:S03]  /*14c10*/  LEA R0, R204, 0xffffffc0, 0x6 ;  /* 0xffffffc0cc007811 */ /* 0x000fc600078e30ff */
[C---:B------:R-:W-:Y:S02]  /*14c20*/  IMAD.IADD R5, R73.reuse, 0x1, R2 ;  /* 0x0000000149057824 */ /* 0x040fe400078e0202 */
[----:B------:R-:W-:Y:S02]  /*14c30*/  IMAD.IADD R73, R73, 0x1, R56 ;  /* 0x0000000149497824 */ /* 0x000fe400078e0238 */
[----:B0-----:R-:W-:-:S03]  /*14c40*/  IMAD.IADD R64, R5, 0x1, R66 ;  /* 0x0000000105407824 */ /* 0x001fc600078e0242 */
[----:B------:R-:W-:Y:S01]  /*14c50*/  VIADDMNMX R62, R66, R73, R60, PT ;  /* 0x00000049423e7246 */ /* 0x000fe2000380013c */
[----:B------:R-:W-:Y:S06]  /*14c60*/  @!P3 BRA `(.L_x_1726) ;  /* 0x000000000050b947 */ /* 0x000fec0003800000 */
[----:B------:R-:W-:Y:S01]  /*14c70*/  IADD3 R59, -R220, R221, R66 ;  /* 0x000000dddc3b7210 */ /* 0x000fe20007ffe142 */
[----:B------:R-:W-:Y:S03]  /*14c80*/  BSSY B0, `(.L_x_1727) ;  /* 0x000000e000007945 */ /* 0x000fe60003800000 */
        /* <DEDUP_REMOVED lines=9> */
.L_x_1728:
[----:B------:R-:W-:-:S13]  /*14d20*/  ISETP.NE.AND P4, PT, R57, 0x1, PT ;  /* 0x000000013900780c */ /* 0x000fda0003f85270 */
[----:B------:R-:W0:Y:S02]  /*14d30*/  @P4 LDC.64 R2, c[0x0][0x9e8] ;  /* 0x00027a00ff024b82 */ /* 0x000e240000000a00 */
[----:B0-----:R-:W-:-:S05]  /*14d40*/  @P4 IMAD.HI.U32 R2, R59, R2, RZ ;  /* 0x000000023b024227 */ /* 0x001fca00078e00ff */
[----:B------:R-:W-:-:S07]  /*14d50*/  @P4 SHF.R.U32.HI R59, RZ, R3, R2 ;  /* 0x00000003ff3b4219 */ /* 0x000fce0000011602 */
.L_x_1729:
[----:B------:R-:W-:Y:S05]  /*14d60*/  BSYNC B0 ;  /* 0x0000000000007941 */ /* 0x000fea0003800000 */
.L_x_1727:
[----:B------:R-:W-:-:S04]  /*14d70*/  IMAD R2, R59, R57, -R0 ;  /* 0x000000393b027224 */ /* 0x000fc800078e0a00 */
[----:B------:R-:W-:-:S05]  /*14d80*/  IMAD.IADD R3, R2, 0x1, -R229 ;  /* 0x0000000102037824 */ /* 0x000fca00078e0ae5 */
[----:B------:R-:W-:Y:S02]  /*14d90*/  VIMNMX R64, R64, R3, !PT ;  /* 0x0000000340407248 */ /* 0x000fe40007fe0100 */
[----:B------:R-:W-:-:S07]  /*14da0*/  VIADDMNMX R62, R3, R57, R62, PT ;  /* 0x00000039033e7246 */ /* 0x000fce000380013e */
.L_x_1726:
[C---:B------:R-:W-:Y:S01]  /*14db0*/  ISETP.GE.AND P4, PT, R58.reuse, 0x2, PT ;  /* 0x000000023a00780c */ /* 0x040fe20003f86270 */
[----:B------:R-:W0:Y:S01]  /*14dc0*/  SHFL.IDX PT, R4, R4, 0x1, 0x1c1f ;  /* 0x003c1f0004047f89 */ /* 0x000e2200000e0000 */
[----:B------:R-:W-:Y:S02]  /*14dd0*/  ISETP.GE.AND P6, PT, R58, 0x9, PT ;  /* 0x000000093a00780c */ /* 0x000fe40003fc6270 */
[----:B------:R-:W-:Y:S02]  /*14de0*/  ISETP.GT.AND P5, PT, R64, 0x1, !P4 ;  /* 0x000000014000780c */ /* 0x000fe400067a4270 */
[----:B------:R-:W-:Y:S02]  /*14df0*/  P2R R75, PR, RZ, 0x40 ;  /* 0x00000040ff4b7803 */ /* 0x000fe40000000000 */
[----:B------:R-:W-:-:S04]  /*14e00*/  ISETP.LT.OR P5, PT, R62, 0x2, P5 ;  /* 0x000000023e00780c */ /* 0x000fc80002fa1670 */
[----:B------:R-:W-:Y:S02]  /*14e10*/  FSEL R25, R25, -INF , !P5 ;  /* 0xff80000019197808 */ /* 0x000fe40006800000 */
[----:B------:R-:W-:Y:S02]  /*14e20*/  ISETP.GT.AND P5, PT, R64, 0x8, !P6 ;  /* 0x000000084000780c */ /* 0x000fe400077a4270 */
[----:B------:R-:W-:Y:S02]  /*14e30*/  ISETP.GE.AND P6, PT, R58, 0xa, PT ;  /* 0x0000000a3a00780c */ /* 0x000fe40003fc6270 */
[----:B------:R-:W-:Y:S02]  /*14e40*/  ISETP.LT.OR P5, PT, R62, 0x9, P5 ;  /* 0x000000093e00780c */ /* 0x000fe40002fa1670 */
[----:B------:R-:W-:Y:S02]  /*14e50*/  P2R R66, PR, RZ, 0x40 ;  /* 0x00000040ff427803 */ /* 0x000fe40000000000 */
[----:B------:R-:W-:-:S02]  /*14e60*/  FSEL R59, R28, -INF , !P5 ;  /* 0xff8000001c3b7808 */ /* 0x000fc40006800000 */
[----:B------:R-:W-:Y:S01]  /*14e70*/  ISETP.GT.AND P5, PT, R64, 0x9, !P6 ;  /* 0x000000094000780c */ /* 0x000fe200077a4270 */
[----:B0-----:R-:W-:Y:S01]  /*14e80*/  IMAD.IADD R28, R5, 0x1, R4 ;  /* 0x00000001051c7824 */ /* 0x001fe200078e0204 */
[----:B------:R-:W-:Y:S02]  /*14e90*/  ISETP.GE.AND P6, PT, R58, 0x11, PT ;  /* 0x000000113a00780c */ /* 0x000fe40003fc6270 */
[----:B------:R-:W-:Y:S02]  /*14ea0*/  ISETP.LT.OR P5, PT, R62, 0xa, P5 ;  /* 0x0000000a3e00780c */ /* 0x000fe40002fa1670 */
[----:B------:R-:W-:Y:S02]  /*14eb0*/  P2R R68, PR, RZ, 0x40 ;  /* 0x00000040ff447803 */ /* 0x000fe40000000000 */
[----:B------:R-:W-:Y:S02]  /*14ec0*/  FSEL R29, R29, -INF , !P5 ;  /* 0xff8000001d1d7808 */ /* 0x000fe40006800000 */
[----:B------:R-:W-:-:S02]  /*14ed0*/  ISETP.GT.AND P5, PT, R64, 0x10, !P6 ;  /* 0x000000104000780c */ /* 0x000fc400077a4270 */
[----:B------:R-:W-:Y:S02]  /*14ee0*/  ISETP.GE.AND P6, PT, R58, 0x12, PT ;  /* 0x000000123a00780c */ /* 0x000fe40003fc6270 */
[----:B------:R-:W-:Y:S02]  /*14ef0*/  ISETP.LT.OR P5, PT, R62, 0x11, P5 ;  /* 0x000000113e00780c */ /* 0x000fe40002fa1670 */
[----:B------:R-:W-:Y:S02]  /*14f00*/  P2R R70, PR, RZ, 0x40 ;  /* 0x00000040ff467803 */ /* 0x000fe40000000000 */
[----:B------:R-:W-:Y:S02]  /*14f10*/  FSEL R61, R32, -INF , !P5 ;  /* 0xff800000203d7808 */ /* 0x000fe40006800000 */
[----:B------:R-:W-:Y:S02]  /*14f20*/  ISETP.GT.AND P5, PT, R64, 0x11, !P6 ;  /* 0x000000114000780c */ /* 0x000fe400077a4270 */
[----:B------:R-:W-:-:S02]  /*14f30*/  ISETP.GE.AND P6, PT, R58, 0x19, PT ;  /* 0x000000193a00780c */ /* 0x000fc40003fc6270 */
[----:B------:R-:W-:Y:S02]  /*14f40*/  ISETP.LT.OR P5, PT, R62, 0x12, P5 ;  /* 0x000000123e00780c */ /* 0x000fe40002fa1670 */
[----:B------:R-:W-:Y:S02]  /*14f50*/  P2R R72, PR, RZ, 0x40 ;  /* 0x00000040ff487803 */ /* 0x000fe40000000000 */
[----:B------:R-:W-:Y:S02]  /*14f60*/  FSEL R33, R33, -INF , !P5 ;  /* 0xff80000021217808 */ /* 0x000fe40006800000 */
[----:B------:R-:W-:Y:S02]  /*14f70*/  ISETP.GT.AND P5, PT, R64, 0x18, !P6 ;  /* 0x000000184000780c */ /* 0x000fe400077a4270 */
[----:B------:R-:W-:Y:S02]  /*14f80*/  ISETP.GE.AND P6, PT, R58, 0x1a, PT ;  /* 0x0000001a3a00780c */ /* 0x000fe40003fc6270 */
[----:B------:R-:W-:-:S02]  /*14f90*/  ISETP.LT.OR P5, PT, R62, 0x19, P5 ;  /* 0x000000193e00780c */ /* 0x000fc40002fa1670 */
[----:B------:R-:W-:Y:S02]  /*14fa0*/  VIADDMNMX R60, R4, R73, R60, PT ;  /* 0x00000049043c7246 */ /* 0x000fe4000380013c */
        /* <DEDUP_REMOVED lines=23> */
[----:B------:R-:W-:Y:S02]  /*15120*/  ISETP.LT.OR P5, PT, R62, 0x2a, P5 ;  /* 0x0000002a3e00780c */ /* 0x000fe40002fa1670 */
        /* <DEDUP_REMOVED lines=22> */
[----:B------:R-:W-:-:S04]  /*15290*/  ISETP.GT.AND P6, PT, R64, 0x39, !P6 ;  /* 0x000000394000780c */ /* 0x000fc800077c4270 */
[----:B------:R-:W-:-:S04]  /*152a0*/  ISETP.LT.OR P6, PT, R62, 0x3a, P6 ;  /* 0x0000003a3e00780c */ /* 0x000fc800037c1670 */
[----:B------:R-:W-:Y:S01]  /*152b0*/  FSEL R53, R53, -INF , !P6 ;  /* 0xff80000035357808 */ /* 0x000fe20007000000 */
[----:B------:R-:W-:Y:S08]  /*152c0*/  @!P3 BRA `(.L_x_1730) ;  /* 0x000000000050b947 */ /* 0x000ff00003800000 */
        /* <DEDUP_REMOVED lines=11> */
.L_x_1732:
[----:B------:R-:W-:-:S13]  /*15380*/  ISETP.NE.AND P6, PT, R57, 0x1, PT ;  /* 0x000000013900780c */ /* 0x000fda0003fc5270 */
[----:B------:R-:W0:Y:S02]  /*15390*/  @P6 LDC.64 R2, c[0x0][0x9e8] ;  /* 0x00027a00ff026b82 */ /* 0x000e240000000a00 */
[----:B0-----:R-:W-:-:S05]  /*153a0*/  @P6 IMAD.HI.U32 R2, R5, R2, RZ ;  /* 0x0000000205026227 */ /* 0x001fca00078e00ff */
[----:B------:R-:W-:-:S07]  /*153b0*/  @P6 SHF.R.U32.HI R5, RZ, R3, R2 ;  /* 0x00000003ff056219 */ /* 0x000fce0000011602 */
.L_x_1733:
[----:B------:R-:W-:Y:S05]  /*153c0*/  BSYNC B0 ;  /* 0x0000000000007941 */ /* 0x000fea0003800000 */
.L_x_1731:
[----:B------:R-:W-:-:S04]  /*153d0*/  IMAD R0, R5, R57, -R0 ;  /* 0x0000003905007224 */ /* 0x000fc800078e0a00 */
[----:B------:R-:W-:-:S05]  /*153e0*/  IMAD.IADD R3, R0, 0x1, -R229 ;  /* 0x0000000100037824 */ /* 0x000fca00078e0ae5 */
[----:B------:R-:W-:Y:S02]  /*153f0*/  VIMNMX R28, R28, R3, !PT ;  /* 0x000000031c1c7248 */ /* 0x000fe40007fe0100 */
[----:B------:R-:W-:-:S07]  /*15400*/  VIADDMNMX R60, R3, R57, R60, PT ;  /* 0x00000039033c7246 */ /* 0x000fce000380013c */
.L_x_1730:
[----:B------:R-:W-:Y:S01]  /*15410*/  ISETP.GT.AND P4, PT, R28, 0x1, !P4 ;  /* 0x000000011c00780c */ /* 0x000fe20006784270 */
[----:B------:R-:W-:Y:S01]  /*15420*/  ULDC UR4, c[0x0][0x988] ;  /* 0x0002620000047ab9 */ /* 0x000fe20000000800 */
[----:B------:R-:W-:Y:S01]  /*15430*/  ISETP.NE.AND P6, PT, R75, RZ, PT ;  /* 0x000000ff4b00720c */ /* 0x000fe20003fc5270 */
[----:B------:R-:W-:Y:S01]  /*15440*/  IMAD.U32 R2, RZ, RZ, UR4 ;  /* 0x00000004ff027e24 */ /* 0x000fe2000f8e00ff */
[----:B------:R-:W-:Y:S01]  /*15450*/  ISETP.LT.OR P4, PT, R60, 0x2, P4 ;  /* 0x000000023c00780c */ /* 0x000fe20002781670 */
[----:B------:R-:W-:Y:S01]  /*15460*/  VIADD R204, R204, 0xfffffffe ;  /* 0xfffffffecccc7836 */ /* 0x000fe20000000000 */
[----:B------:R-:W-:Y:S02]  /*15470*/  FMNMX.FTZ R0, R24, R25, !PT ;  /* 0x0000001918007209 */ /* 0x000fe40007810000 */
[----:B------:R-:W-:Y:S02]  /*15480*/  FSEL R27, R27, -INF , !P4 ;  /* 0xff8000001b1b7808 */ /* 0x000fe40006000000 */
[----:B------:R-:W-:-:S02]  /*15490*/  ISETP.GT.AND P4, PT, R28, 0x8, !P6 ;  /* 0x000000081c00780c */ /* 0x000fc40007784270 */
[----:B------:R-:W-:Y:S02]  /*154a0*/  FMNMX.FTZ R0, R59, R0, !PT ;  /* 0x000000003b007209 */ /* 0x000fe40007810000 */
[----:B------:R-:W-:Y:S02]  /*154b0*/  ISETP.LT.OR P4, PT, R60, 0x9, P4 ;  /* 0x000000093c00780c */ /* 0x000fe40002781670 */
[----:B------:R-:W-:Y:S02]  /*154c0*/  FMNMX.FTZ R0, R29, R0, !PT ;  /* 0x000000001d007209 */ /* 0x000fe40007810000 */
[----:B------:R-:W-:Y:S02]  /*154d0*/  FSEL R3, R30, -INF , !P4 ;  /* 0xff8000001e037808 */ /* 0x000fe40006000000 */
[----:B------:R-:W-:Y:S02]  /*154e0*/  ISETP.NE.AND P4, PT, R66, RZ, PT ;  /* 0x000000ff4200720c */ /* 0x000fe40003f85270 */
[----:B------:R-:W-:-:S02]  /*154f0*/  FMNMX.FTZ R0, R61, R0, !PT ;  /* 0x000000003d007209 */ /* 0x000fc40007810000 */
[----:B------:R-:W-:Y:S02]  /*15500*/  ISETP.GT.AND P4, PT, R28, 0x9, !P4 ;  /* 0x000000091c00780c */ /* 0x000fe40006784270 */
[----:B------:R-:W-:Y:S02]  /*15510*/  FMNMX.FTZ R0, R33, R0, !PT ;  /* 0x0000000021007209 */ /* 0x000fe40007810000 */
[----:B------:R-:W-:Y:S02]  /*15520*/  ISETP.LT.OR P4, PT, R60, 0xa, P4 ;  /* 0x0000000a3c00780c */ /* 0x000fe40002781670 */
        /* <DEDUP_REMOVED lines=21> */
[----:B------:R-:W-:Y:S02]  /*15680*/  FMNMX.FTZ R30, R53, R0, !PT ;  /* 0x00000000351e7209 */ /* 0x000fe40007810000 */
[----:B------:R-:W-:Y:S02]  /*15690*/  FSEL R75, R38, -INF , !P4 ;  /* 0xff800000264b7808 */ /* 0x000fe40006000000 */
[----:B------:R-:W-:Y:S01]  /*156a0*/  ISETP.NE.AND P4, PT, R36, RZ, PT ;  /* 0x000000ff2400720c */ /* 0x000fe20003f85270 */
[----:B------:R-:W0:Y:S01]  /*156b0*/  SHFL.BFLY PT, R5, R30, 0x2, 0x1f ;  /* 0x0c401f001e057f89 */ /* 0x000e2200000e0000 */
[----:B------:R-:W-:Y:S02]  /*156c0*/  ISETP.NE.AND P6, PT, R52, RZ, PT ;  /* 0x000000ff3400720c */ /* 0x000fe40003fc5270 */
[C---:B------:R-:W-:Y:S02]  /*156d0*/  ISETP.GT.AND P4, PT, R28.reuse, 0x19, !P4 ;  /* 0x000000191c00780c */ /* 0x040fe40006784270 */
[----:B------:R-:W-:-:S02]  /*156e0*/  ISETP.GT.AND P5, PT, R28, 0x38, !P5 ;  /* 0x000000381c00780c */ /* 0x000fc40006fa4270 */
[C---:B------:R-:W-:Y:S02]  /*156f0*/  ISETP.LT.OR P4, PT, R60.reuse, 0x1a, P4 ;  /* 0x0000001a3c00780c */ /* 0x040fe40002781670 */
[----:B------:R-:W-:Y:S02]  /*15700*/  ISETP.LT.OR P5, PT, R60, 0x39, P5 ;  /* 0x000000393c00780c */ /* 0x000fe40002fa1670 */
[----:B------:R-:W-:Y:S02]  /*15710*/  FSEL R39, R39, -INF , !P4 ;  /* 0xff80000027277808 */ /* 0x000fe40006000000 */
[----:B------:R-:W-:-:S04]  /*15720*/  ISETP.NE.AND P4, PT, R74, RZ, PT ;  /* 0x000000ff4a00720c */ /* 0x000fc80003f85270 */
[----:B------:R-:W-:-:S04]  /*15730*/  ISETP.GT.AND P4, PT, R28, 0x20, !P4 ;  /* 0x000000201c00780c */ /* 0x000fc80006784270 */
[----:B------:R-:W-:Y:S02]  /*15740*/  ISETP.LT.OR P4, PT, R60, 0x21, P4 ;  /* 0x000000213c00780c */ /* 0x000fe40002781670 */
[----:B0-----:R-:W-:Y:S02]  /*15750*/  FMNMX.FTZ R34, R30, R5, !PT ;  /* 0x000000051e227209 */ /* 0x001fe40007810000 */
[----:B------:R-:W-:Y:S02]  /*15760*/  FSEL R77, R42, -INF , !P4 ;  /* 0xff8000002a4d7808 */ /* 0x000fe40006000000 */
[----:B------:R-:W-:Y:S01]  /*15770*/  ISETP.NE.AND P4, PT, R40, RZ, PT ;  /* 0x000000ff2800720c */ /* 0x000fe20003f85270 */
[----:B------:R-:W0:Y:S01]  /*15780*/  SHFL.BFLY PT, R5, R34, 0x1, 0x1f ;  /* 0x0c201f0022057f89 */ /* 0x000e2200000e0000 */
[----:B------:R-:W1:Y:S02]  /*15790*/  @P2 LDC R40, c[0x0][0x450] ;  /* 0x00011400ff282b82 */ /* 0x000e640000000800 */
[----:B------:R-:W-:-:S04]  /*157a0*/  ISETP.GT.AND P4, PT, R28, 0x21, !P4 ;  /* 0x000000211c00780c */ /* 0x000fc80006784270 */
[----:B------:R-:W-:-:S04]  /*157b0*/  ISETP.LT.OR P4, PT, R60, 0x22, P4 ;  /* 0x000000223c00780c */ /* 0x000fc80002781670 */
[----:B------:R-:W-:Y:S02]  /*157c0*/  FSEL R43, R43, -INF , !P4 ;  /* 0xff8000002b2b7808 */ /* 0x000fe40006000000 */
[----:B------:R-:W-:-:S04]  /*157d0*/  ISETP.NE.AND P4, PT, R76, RZ, PT ;  /* 0x000000ff4c00720c */ /* 0x000fc80003f85270 */
[----:B------:R-:W-:-:S04]  /*157e0*/  ISETP.GT.AND P4, PT, R28, 0x28, !P4 ;  /* 0x000000281c00780c */ /* 0x000fc80006784270 */
[----:B------:R-:W-:Y:S02]  /*157f0*/  ISETP.LT.OR P4, PT, R60, 0x29, P4 ;  /* 0x000000293c00780c */ /* 0x000fe40002781670 */
[----:B0-----:R-:W-:Y:S02]  /*15800*/  FMNMX.FTZ R5, R34, R5, !PT ;  /* 0x0000000522057209 */ /* 0x001fe40007810000 */
[----:B------:R-:W-:Y:S02]  /*15810*/  FSEL R79, R46, -INF , !P4 ;  /* 0xff8000002e4f7808 */ /* 0x000fe40006000000 */
[----:B------:R-:W-:Y:S01]  /*15820*/  ISETP.NE.AND P4, PT, R44, RZ, PT ;  /* 0x000000ff2c00720c */ /* 0x000fe20003f85270 */
[----:B------:R-:W-:-:S03]  /*15830*/  FMUL.FTZ R0, R5, R2 ;  /* 0x0000000205007220 */ /* 0x000fc60000410000 */
[----:B------:R-:W-:-:S04]  /*15840*/  ISETP.GT.AND P4, PT, R28, 0x29, !P4 ;  /* 0x000000291c00780c */ /* 0x000fc80006784270 */
[----:B------:R-:W-:-:S04]  /*15850*/  ISETP.LT.OR P4, PT, R60, 0x2a, P4 ;  /* 0x0000002a3c00780c */ /* 0x000fc80002781670 */
[----:B------:R-:W-:Y:S02]  /*15860*/  FSEL R47, R47, -INF , !P4 ;  /* 0xff8000002f2f7808 */ /* 0x000fe40006000000 */
[----:B------:R-:W-:-:S04]  /*15870*/  ISETP.NE.AND P4, PT, R78, RZ, PT ;  /* 0x000000ff4e00720c */ /* 0x000fc80003f85270 */
[----:B------:R-:W-:-:S04]  /*15880*/  ISETP.GT.AND P4, PT, R28, 0x30, !P4 ;  /* 0x000000301c00780c */ /* 0x000fc80006784270 */
[----:B------:R-:W-:-:S04]  /*15890*/  ISETP.LT.OR P4, PT, R60, 0x31, P4 ;  /* 0x000000313c00780c */ /* 0x000fc80002781670 */
[----:B------:R-:W-:Y:S02]  /*158a0*/  FSEL R81, R50, -INF , !P4 ;  /* 0xff80000032517808 */ /* 0x000fe40006000000 */
[----:B------:R-:W-:Y:S02]  /*158b0*/  ISETP.GT.AND P4, PT, R28, RZ, !P6 ;  /* 0x000000ff1c00720c */ /* 0x000fe40007784270 */
[----:B------:R-:W-:Y:S02]  /*158c0*/  ISETP.NE.AND P6, PT, R48, RZ, PT ;  /* 0x000000ff3000720c */ /* 0x000fe40003fc5270 */
[----:B------:R-:W-:Y:S02]  /*158d0*/  ISETP.LT.OR P4, PT, R60, 0x1, P4 ;  /* 0x000000013c00780c */ /* 0x000fe40002781670 */
[----:B------:R-:W-:Y:S02]  /*158e0*/  ISETP.GT.AND P6, PT, R28, 0x39, !P6 ;  /* 0x000000391c00780c */ /* 0x000fe400077c4270 */
[----:B------:R-:W-:-:S02]  /*158f0*/  FSEL R26, R26, -INF , !P4 ;  /* 0xff8000001a1a7808 */ /* 0x000fc40006000000 */
[----:B------:R-:W-:Y:S02]  /*15900*/  FSETP.NEU.FTZ.AND P4, PT, R5, -INF , PT ;  /* 0xff8000000500780b */ /* 0x000fe40003f9d000 */
[----:B------:R-:W-:Y:S02]  /*15910*/  FMNMX.FTZ R4, R26, R27, !PT ;  /* 0x0000001b1a047209 */ /* 0x000fe40007810000 */
[----:B------:R-:W-:Y:S02]  /*15920*/  FSEL R0, R0, RZ, P4 ;  /* 0x000000ff00007208 */ /* 0x000fe40002000000 */
[----:B------:R-:W-:Y:S02]  /*15930*/  FMNMX.FTZ R4, R3, R4, !PT ;  /* 0x0000000403047209 */ /* 0x000fe40007810000 */
[----:B------:R-:W-:Y:S01]  /*15940*/  ISETP.NE.AND P4, PT, R32, RZ, PT ;  /* 0x000000ff2000720c */ /* 0x000fe20003f85270 */
[--C-:B------:R-:W-:Y:S01]  /*15950*/  FFMA.FTZ R83, R25, R2, -R0.reuse ;  /* 0x0000000219537223 */ /* 0x100fe20000010800 */
[----:B------:R-:W-:Y:S01]  /*15960*/  FMNMX.FTZ R4, R31, R4, !PT ;  /* 0x000000041f047209 */ /* 0x000fe20007810000 */
[-CC-:B------:R-:W-:Y:S01]  /*15970*/  FFMA.FTZ R198, R59, R2.reuse, -R0.reuse ;  /* 0x000000023bc67223 */ /* 0x180fe20000010800 */
[----:B------:R-:W-:Y:S01]  /*15980*/  ISETP.GT.AND P4, PT, R28, 0x31, !P4 ;  /* 0x000000311c00780c */ /* 0x000fe20006784270 */
[--C-:B------:R-:W-:Y:S01]  /*15990*/  FFMA.FTZ R196, R24, R2, -R0.reuse ;  /* 0x0000000218c47223 */ /* 0x100fe20000010800 */
[----:B------:R-:W-:Y:S01]  /*159a0*/  FMNMX.FTZ R4, R73, R4, !PT ;  /* 0x0000000449047209 */ /* 0x000fe20007810000 */
[--C-:B------:R-:W-:Y:S01]  /*159b0*/  FFMA.FTZ R192, R61, R2, -R0.reuse ;  /* 0x000000023dc07223 */ /* 0x100fe20000010800 */
[C---:B------:R-:W-:Y:S01]  /*159c0*/  ISETP.LT.OR P4, PT, R60.reuse, 0x32, P4 ;  /* 0x000000323c00780c */ /* 0x040fe20002781670 */
[----:B------:R-:W-:Y:S01]  /*159d0*/  MUFU.EX2 R83, R83 ;  /* 0x0000005300537308 */ /* 0x000fe20000000800 */
[----:B------:R-:W-:Y:S01]  /*159e0*/  FMNMX.FTZ R4, R35, R4, !PT ;  /* 0x0000000423047209 */ /* 0x000fe20007810000 */
[-CC-:B------:R-:W-:Y:S01]  /*159f0*/  FFMA.FTZ R186, R49, R2.reuse, -R0.reuse ;  /* 0x0000000231ba7223 */ /* 0x180fe20000010800 */
[----:B------:R-:W-:Y:S01]  /*15a00*/  FSEL R51, R51, -INF , !P4 ;  /* 0xff80000033337808 */ /* 0x000fe20006000000 */
[--C-:B------:R-:W-:Y:S01]  /*15a10*/  FFMA.FTZ R29, R29, R2, -R0.reuse ;  /* 0x000000021d1d7223 */ /* 0x100fe20000010800 */
[----:B------:R-:W-:Y:S01]  /*15a20*/  FMNMX.FTZ R4, R75, R4, !PT ;  /* 0x000000044b047209 */ /* 0x000fe20007810000 */
[--C-:B------:R-:W-:Y:S01]  /*15a30*/  FFMA.FTZ R33, R33, R2, -R0.reuse ;  /* 0x0000000221217223 */ /* 0x100fe20000010800 */
[----:B------:R-:W-:Y:S01]  /*15a40*/  ISETP.LT.OR P6, PT, R60, 0x3a, P6 ;  /* 0x0000003a3c00780c */ /* 0x000fe200037c1670 */
[----:B------:R-:W0:Y:S01]  /*15a50*/  MUFU.EX2 R196, R196 ;  /* 0x000000c400c47308 */ /* 0x000e220000000800 */
[----:B------:R-:W-:Y:S01]  /*15a60*/  FMNMX.FTZ R4, R39, R4, !PT ;  /* 0x0000000427047209 */ /* 0x000fe20007810000 */
[-CC-:B------:R-:W-:Y:S01]  /*15a70*/  FFMA.FTZ R194, R63, R2.reuse, -R0.reuse ;  /* 0x000000023fc27223 */ /* 0x180fe20000010800 */
[----:B------:R-:W-:Y:S01]  /*15a80*/  FSEL R25, R54, -INF , !P5 ;  /* 0xff80000036197808 */ /* 0x000fe20006800000 */
[--C-:B------:R-:W-:Y:S01]  /*15a90*/  FFMA.FTZ R37, R37, R2, -R0.reuse ;  /* 0x0000000225257223 */ /* 0x100fe20000010800 */
[----:B------:R-:W-:Y:S01]  /*15aa0*/  FMNMX.FTZ R4, R77, R4, !PT ;  /* 0x000000044d047209 */ /* 0x000fe20007810000 */
[-CC-:B------:R-:W-:Y:S01]  /*15ab0*/  FFMA.FTZ R188, R65, R2.reuse, -R0.reuse ;  /* 0x0000000241bc7223 */ /* 0x180fe20000010800 */
[----:B------:R-:W-:Y:S01]  /*15ac0*/  FSEL R55, R55, -INF , !P6 ;  /* 0xff80000037377808 */ /* 0x000fe20007000000 */
[--C-:B------:R-:W-:Y:S01]  /*15ad0*/  FFMA.FTZ R41, R41, R2, -R0.reuse ;  /* 0x0000000229297223 */ /* 0x100fe20000010800 */
[----:B------:R-:W-:Y:S01]  /*15ae0*/  FMNMX.FTZ R4, R43, R4, !PT ;  /* 0x000000042b047209 */ /* 0x000fe20007810000 */
[-CC-:B------:R-:W-:Y:S01]  /*15af0*/  FFMA.FTZ R190, R67, R2.reuse, -R0.reuse ;  /* 0x0000000243be7223 */ /* 0x180fe20000010800 */
[-CC-:B------:R-:W-:Y:S01]  /*15b00*/  FFMA.FTZ R45, R45, R2.reuse, -R0.reuse ;  /* 0x000000022d2d7223 */ /* 0x180fe20000010800 */
[--C-:B------:R-:W-:Y:S01]  /*15b10*/  FFMA.FTZ R184, R69, R2, -R0.reuse ;  /* 0x0000000245b87223 */ /* 0x100fe20000010800 */
[----:B------:R-:W-:Y:S01]  /*15b20*/  FMNMX.FTZ R4, R79, R4, !PT ;  /* 0x000000044f047209 */ /* 0x000fe20007810000 */
[----:B------:R-:W-:Y:S01]  /*15b30*/  FFMA.FTZ R49, R53, R2, -R0 ;  /* 0x0000000235317223 */ /* 0x000fe20000010800 */
[----:B------:R-:W2:Y:S02]  /*15b40*/  MUFU.EX2 R198, R198 ;  /* 0x000000c600c67308 */ /* 0x000ea40000000800 */
[----:B------:R-:W-:-:S04]  /*15b50*/  FMNMX.FTZ R4, R47, R4, !PT ;  /* 0x000000042f047209 */ /* 0x000fc80007810000 */
[----:B------:R-:W-:Y:S02]  /*15b60*/  FMNMX.FTZ R4, R81, R4, !PT ;  /* 0x0000000451047209 */ /* 0x000fe40007810000 */
[----:B------:R-:W3:Y:S02]  /*15b70*/  MUFU.EX2 R29, R29 ;  /* 0x0000001d001d7308 */ /* 0x000ee40000000800 */
[----:B------:R-:W-:-:S04]  /*15b80*/  FMNMX.FTZ R4, R51, R4, !PT ;  /* 0x0000000433047209 */ /* 0x000fc80007810000 */
[----:B------:R-:W-:Y:S02]  /*15b90*/  FMNMX.FTZ R4, R25, R4, !PT ;  /* 0x0000000419047209 */ /* 0x000fe40007810000 */
[----:B------:R-:W4:Y:S02]  /*15ba0*/  MUFU.EX2 R192, R192 ;  /* 0x000000c000c07308 */ /* 0x000f240000000800 */
[----:B------:R-:W-:-:S05]  /*15bb0*/  FMNMX.FTZ R4, R55, R4, !PT ;  /* 0x0000000437047209 */ /* 0x000fca0007810000 */
[----:B------:R-:W5:Y:S01]  /*15bc0*/  SHFL.BFLY PT, R59, R4, 0x2, 0x1f ;  /* 0x0c401f00043b7f89 */ /* 0x000f6200000e0000 */
[----:B------:R-:W1:Y:S08]  /*15bd0*/  MUFU.EX2 R33, R33 ;  /* 0x0000002100217308 */ /* 0x000e700000000800 */
[----:B------:R-:W1:Y:S08]  /*15be0*/  MUFU.EX2 R194, R194 ;  /* 0x000000c200c27308 */ /* 0x000e700000000800 */
[----:B------:R-:W1:Y:S01]  /*15bf0*/  MUFU.EX2 R37, R37 ;  /* 0x0000002500257308 */ /* 0x000e620000000800 */
[----:B-----5:R-:W-:Y:S01]  /*15c00*/  FMNMX.FTZ R24, R4, R59, !PT ;  /* 0x0000003b04187209 */ /* 0x020fe20007810000 */
[----:B------:R-:W-:-:S06]  /*15c10*/  FFMA.FTZ R59, R71, R2, -R0 ;  /* 0x00000002473b7223 */ /* 0x000fcc0000010800 */
[----:B------:R-:W-:Y:S01]  /*15c20*/  MUFU.EX2 R188, R188 ;  /* 0x000000bc00bc7308 */ /* 0x000fe20000000800 */
[----:B------:R-:W5:Y:S07]  /*15c30*/  SHFL.BFLY PT, R61, R24, 0x1, 0x1f ;  /* 0x0c201f00183d7f89 */ /* 0x000f6e00000e0000 */
[----:B------:R-:W-:Y:S08]  /*15c40*/  MUFU.EX2 R41, R41 ;  /* 0x0000002900297308 */ /* 0x000ff00000000800 */
[----:B------:R-:W-:Y:S08]  /*15c50*/  MUFU.EX2 R190, R190 ;  /* 0x000000be00be7308 */ /* 0x000ff00000000800 */
[----:B------:R-:W-:Y:S01]  /*15c60*/  MUFU.EX2 R45, R45 ;  /* 0x0000002d002d7308 */ /* 0x000fe20000000800 */
[----:B-----5:R-:W-:-:S04]  /*15c70*/  FMNMX.FTZ R4, R24, R61, !PT ;  /* 0x0000003d18047209 */ /* 0x020fc80007810000 */
[C---:B------:R-:W-:Y:S01]  /*15c80*/  FSETP.NEU.FTZ.AND P4, PT, R4.reuse, -INF , PT ;  /* 0xff8000000400780b */ /* 0x040fe20003f9d000 */
[----:B------:R-:W-:Y:S02]  /*15c90*/  FMUL.FTZ R28, R4, R2 ;  /* 0x00000002041c7220 */ /* 0x000fe40000410000 */
[----:B------:R-:W-:Y:S03]  /*15ca0*/  MUFU.EX2 R184, R184 ;  /* 0x000000b800b87308 */ /* 0x000fe60000000800 */
[----:B------:R-:W-:-:S05]  /*15cb0*/  FSEL R28, R28, RZ, P4 ;  /* 0x000000ff1c1c7208 */ /* 0x000fca0002000000 */
[----:B------:R-:W-:Y:S01]  /*15cc0*/  MUFU.EX2 R59, R59 ;  /* 0x0000003b003b7308 */ /* 0x000fe20000000800 */
[-CC-:B------:R-:W-:Y:S01]  /*15cd0*/  FFMA.FTZ R197, R26, R2.reuse, -R28.reuse ;  /* 0x000000021ac57223 */ /* 0x180fe2000001081c */
[-CC-:B------:R-:W-:Y:S01]  /*15ce0*/  FFMA.FTZ R0, R27, R2.reuse, -R28.reuse ;  /* 0x000000021b007223 */ /* 0x180fe2000001081c */
[-CC-:B------:R-:W-:Y:S01]  /*15cf0*/  FFMA.FTZ R199, R3, R2.reuse, -R28.reuse ;  /* 0x0000000203c77223 */ /* 0x180fe2000001081c */
[-CC-:B------:R-:W-:Y:S01]  /*15d00*/  FFMA.FTZ R24, R31, R2.reuse, -R28.reuse ;  /* 0x000000021f187223 */ /* 0x180fe2000001081c */
[-CC-:B------:R-:W-:Y:S01]  /*15d10*/  FFMA.FTZ R193, R73, R2.reuse, -R28.reuse ;  /* 0x0000000249c17223 */ /* 0x180fe2000001081c */
[----:B0-----:R-:W-:Y:S01]  /*15d20*/  FADD.FTZ R3, R196, R83 ;  /* 0x00000053c4037221 */ /* 0x001fe20000010000 */
[-CC-:B------:R-:W-:Y:S01]  /*15d30*/  FFMA.FTZ R26, R35, R2.reuse, -R28.reuse ;  /* 0x00000002231a7223 */ /* 0x180fe2000001081c */
[----:B------:R-:W-:Y:S01]  /*15d40*/  MUFU.EX2 R197, R197 ;  /* 0x000000c500c57308 */ /* 0x000fe20000000800 */
[-CC-:B------:R-:W-:Y:S01]  /*15d50*/  FFMA.FTZ R195, R75, R2.reuse, -R28.reuse ;  /* 0x000000024bc37223 */ /* 0x180fe2000001081c */
[----:B--2---:R-:W-:Y:S01]  /*15d60*/  FADD.FTZ R34, R198, R3 ;  /* 0x00000003c6227221 */ /* 0x004fe20000010000 */
[-CC-:B------:R-:W-:Y:S01]  /*15d70*/  FFMA.FTZ R30, R39, R2.reuse, -R28.reuse ;  /* 0x00000002271e7223 */ /* 0x180fe2000001081c */
[-CC-:B------:R-:W-:Y:S01]  /*15d80*/  FFMA.FTZ R189, R77, R2.reuse, -R28.reuse ;  /* 0x000000024dbd7223 */ /* 0x180fe2000001081c */
[-C--:B------:R-:W-:Y:S01]  /*15d90*/  FFMA.FTZ R32, R43, R2.reuse, -R28 ;  /* 0x000000022b207223 */ /* 0x080fe2000001081c */
[----:B---3--:R-:W-:Y:S01]  /*15da0*/  FADD.FTZ R3, R29, R34 ;  /* 0x000000221d037221 */ /* 0x008fe20000010000 */
[-CC-:B------:R-:W-:Y:S01]  /*15db0*/  FFMA.FTZ R191, R79, R2.reuse, -R28.reuse ;  /* 0x000000024fbf7223 */ /* 0x180fe2000001081c */
[----:B------:R-:W0:Y:S01]  /*15dc0*/  MUFU.EX2 R0, R0 ;  /* 0x0000000000007308 */ /* 0x000e220000000800 */
[-CC-:B------:R-:W-:Y:S01]  /*15dd0*/  FFMA.FTZ R34, R47, R2.reuse, -R28.reuse ;  /* 0x000000022f227223 */ /* 0x180fe2000001081c */
[----:B----4-:R-:W-:Y:S01]  /*15de0*/  FADD.FTZ R38, R192, R3 ;  /* 0x00000003c0267221 */ /* 0x010fe20000010000 */
[----:B------:R-:W2:Y:S01]  /*15df0*/  @P2 LDC R35, c[0x0][0x44c] ;  /* 0x00011300ff232b82 */ /* 0x000ea20000000800 */
[-CC-:B------:R-:W-:Y:S01]  /*15e00*/  FFMA.FTZ R185, R81, R2.reuse, -R28.reuse ;  /* 0x0000000251b97223 */ /* 0x180fe2000001081c */
[-C--:B------:R-:W-:Y:S01]  /*15e10*/  FFMA.FTZ R51, R51, R2.reuse, -R28 ;  /* 0x0000000233337223 */ /* 0x080fe2000001081c */
[----:B-1----:R-:W-:Y:S01]  /*15e20*/  FADD.FTZ R27, R33, R38 ;  /* 0x00000026211b7221 */ /* 0x002fe20000010000 */
[-CC-:B------:R-:W-:Y:S01]  /*15e30*/  FFMA.FTZ R25, R25, R2.reuse, -R28.reuse ;  /* 0x0000000219197223 */ /* 0x180fe2000001081c */
[----:B------:R-:W1:Y:S01]  /*15e40*/  MUFU.EX2 R199, R199 ;  /* 0x000000c700c77308 */ /* 0x000e620000000800 */
[----:B------:R-:W-:Y:S01]  /*15e50*/  FFMA.FTZ R55, R55, R2, -R28 ;  /* 0x0000000237377223 */ /* 0x000fe2000001081c */
[----:B------:R-:W-:Y:S01]  /*15e60*/  FADD.FTZ R38, R194, R27 ;  /* 0x0000001bc2267221 */ /* 0x000fe20000010000 */
[----:B------:R-:W-:Y:S01]  /*15e70*/  IMAD.MOV.U32 R31, RZ, RZ, R80 ;  /* 0x000000ffff1f7224 */ /* 0x000fe200078e0050 */
[----:B------:R-:W-:-:S02]  /*15e80*/  F2FP.BF16.F32.PACK_AB R196, R83, R196 ;  /* 0x000000c453c4723e */ /* 0x000fc400000010ff */
[----:B------:R-:W-:Y:S01]  /*15e90*/  FADD.FTZ R27, R37, R38 ;  /* 0x00000026251b7221 */ /* 0x000fe20000010000 */
[----:B------:R-:W-:Y:S01]  /*15ea0*/  F2FP.BF16.F32.PACK_AB R198, R29, R198 ;  /* 0x000000c61dc6723e */ /* 0x000fe200000010ff */
[----:B------:R-:W3:Y:S01]  /*15eb0*/  MUFU.EX2 R24, R24 ;  /* 0x0000001800187308 */ /* 0x000ee20000000800 */
[----:B0-----:R-:W-:Y:S01]  /*15ec0*/  FADD.FTZ R36, R197, R0 ;  /* 0x00000000c5247221 */ /* 0x001fe20000010000 */
[----:B------:R-:W-:Y:S01]  /*15ed0*/  FADD.FTZ R38, R188, R27 ;  /* 0x0000001bbc267221 */ /* 0x000fe20000010000 */
[----:B------:R-:W-:Y:S02]  /*15ee0*/  F2FP.BF16.F32.PACK_AB R197, R0, R197 ;  /* 0x000000c500c5723e */ /* 0x000fe400000010ff */
[----:B------:R-:W-:Y:S01]  /*15ef0*/  F2FP.BF16.F32.PACK_AB R192, R33, R192 ;  /* 0x000000c021c0723e */ /* 0x000fe200000010ff */
[----:B------:R-:W-:Y:S01]  /*15f00*/  FADD.FTZ R27, R41, R38 ;  /* 0x00000026291b7221 */ /* 0x000fe20000010000 */
[----:B------:R-:W-:Y:S01]  /*15f10*/  F2FP.BF16.F32.PACK_AB R194, R37, R194 ;  /* 0x000000c225c2723e */ /* 0x000fe200000010ff */
[----:B------:R-:W0:Y:S01]  /*15f20*/  MUFU.EX2 R193, R193 ;  /* 0x000000c100c17308 */ /* 0x000e220000000800 */
[----:B-1----:R-:W-:Y:S01]  /*15f30*/  FADD.FTZ R3, R199, R36 ;  /* 0x00000024c7037221 */ /* 0x002fe20000010000 */
[----:B------:R-:W-:Y:S01]  /*15f40*/  FADD.FTZ R38, R190, R27 ;  /* 0x0000001bbe267221 */ /* 0x000fe20000010000 */
[----:B--2---:R-:W-:Y:S01]  /*15f50*/  @P2 IMAD.HI.U32 R35, R80, R35, RZ ;  /* 0x0000002350232227 */ /* 0x004fe200078e00ff */
[----:B------:R-:W-:-:S03]  /*15f60*/  F2FP.BF16.F32.PACK_AB R188, R41, R188 ;  /* 0x000000bc29bc723e */ /* 0x000fc600000010ff */
[C---:B------:R-:W-:Y:S01]  /*15f70*/  FADD.FTZ R27, R45.reuse, R38 ;  /* 0x000000262d1b7221 */ /* 0x040fe20000010000 */
[----:B------:R-:W-:Y:S01]  /*15f80*/  F2FP.BF16.F32.PACK_AB R190, R45, R190 ;  /* 0x000000be2dbe723e */ /* 0x000fe200000010ff */
[----:B------:R-:W1:Y:S01]  /*15f90*/  MUFU.EX2 R26, R26 ;  /* 0x0000001a001a7308 */ /* 0x000e620000000800 */
[----:B---3--:R-:W-:Y:S01]  /*15fa0*/  FADD.FTZ R36, R24, R3 ;  /* 0x0000000318247221 */ /* 0x008fe20000010000 */
[----:B------:R-:W-:Y:S01]  /*15fb0*/  FADD.FTZ R38, R184, R27 ;  /* 0x0000001bb8267221 */ /* 0x000fe20000010000 */
[----:B------:R-:W-:Y:S02]  /*15fc0*/  @P2 SHF.R.U32.HI R31, RZ, R40, R35 ;  /* 0x00000028ff1f2219 */ /* 0x000fe40000011623 */
[C---:B------:R-:W-:Y:S01]  /*15fd0*/  F2FP.BF16.F32.PACK_AB R184, R59.reuse, R184 ;  /* 0x000000b83bb8723e */ /* 0x040fe200000010ff */
[----:B------:R-:W-:Y:S01]  /*15fe0*/  FADD.FTZ R27, R59, R38 ;  /* 0x000000263b1b7221 */ /* 0x000fe20000010000 */
[----:B------:R-:W-:Y:S01]  /*15ff0*/  F2FP.BF16.F32.PACK_AB R199, R24, R199 ;  /* 0x000000c718c7723e */ /* 0x000fe200000010ff */
[----:B------:R-:W2:Y:S01]  /*16000*/  MUFU.EX2 R195, R195 ;  /* 0x000000c300c37308 */ /* 0x000ea20000000800 */
[----:B0-----:R-:W-:Y:S01]  /*16010*/  FADD.FTZ R3, R193, R36 ;  /* 0x00000024c1037221 */ /* 0x001fe20000010000 */
[----:B------:R-:W-:-:S04]  /*16020*/  IMAD.IADD R31, R154, 0x1, R31 ;  /* 0x000000019a1f7824 */ /* 0x000fc800078e021f */
[----:B------:R-:W-:Y:S02]  /*16030*/  IMAD.IADD R56, R31, 0x1, R56 ;  /* 0x000000011f387824 */ /* 0x000fe400078e0238 */
        /* <DEDUP_REMOVED lines=26> */
[----:B--2---:R-:W-:Y:S01]  /*161e0*/  FADD.FTZ R227, R25, R0 ;  /* 0x0000000019e37221 */ /* 0x004fe20000010000 */
[C---:B0-----:R-:W-:Y:S01]  /*161f0*/  FADD.FTZ R228, R49.reuse, R228 ;  /* 0x000000e431e47221 */ /* 0x041fe20000010000 */
[----:B------:R-:W-:Y:S02]  /*16200*/  F2FP.BF16.F32.PACK_AB R186, R49, R186 ;  /* 0x000000ba31ba723e */ /* 0x000fe400000010ff */
[C---:B-1----:R-:W-:Y:S01]  /*16210*/  FADD.FTZ R227, R36.reuse, R227 ;  /* 0x000000e324e37221 */ /* 0x042fe20000010000 */
[----:B------:R-:W-:Y:S01]  /*16220*/  F2FP.BF16.F32.PACK_AB R187, R36, R25 ;  /* 0x0000001924bb723e */ /* 0x000fe200000010ff */
        /* <DEDUP_REMOVED lines=12> */
.L_x_1736:
[----:B------:R-:W-:-:S13]  /*162f0*/  ISETP.NE.AND P4, PT, R57, 0x1, PT ;  /* 0x000000013900780c */ /* 0x000fda0003f85270 */
[----:B------:R-:W0:Y:S02]  /*16300*/  @P4 LDC.64 R24, c[0x0][0x9e8] ;  /* 0x00027a00ff184b82 */ /* 0x000e240000000a00 */
[----:B0-----:R-:W-:-:S05]  /*16310*/  @P4 IMAD.HI.U32 R24, R0, R24, RZ ;  /* 0x0000001800184227 */ /* 0x001fca00078e00ff */
[----:B------:R-:W-:-:S07]  /*16320*/  @P4 SHF.R.U32.HI R0, RZ, R25, R24 ;  /* 0x00000019ff004219 */ /* 0x000fce0000011618 */
.L_x_1737:
[----:B------:R-:W-:Y:S05]  /*16330*/  BSYNC B0 ;  /* 0x0000000000007941 */ /* 0x000fea0003800000 */
.L_x_1735:
[----:B------:R-:W-:-:S05]  /*16340*/  IMAD R57, R0, R57, R57 ;  /* 0x0000003900397224 */ /* 0x000fca00078e0239 */
[----:B------:R-:W-:-:S07]  /*16350*/  VIMNMX R56, R56, R57, PT ;  /* 0x0000003938387248 */ /* 0x000fce0003fe0100 */
.L_x_1734:
[----:B------:R-:W2:Y:S01]  /*16360*/  LDL R25, [R1+0x38] ;  /* 0x0000380001197983 */ /* 0x000ea20000100800 */
[----:B------:R-:W-:Y:S01]  /*16370*/  SHF.R.S32.HI R3, RZ, 0x1f, R56 ;  /* 0x0000001fff037819 */ /* 0x000fe20000011438 */
[----:B------:R-:W-:Y:S01]  /*16380*/  BSSY B0, `(.L_x_1738) ;  /* 0x00002fe000007945 */ /* 0x000fe20003800000 */
[----:B------:R-:W-:Y:S01]  /*16390*/  IMAD.MOV.U32 R0, RZ, RZ, 0x3f800000 ;  /* 0x3f800000ff007424 */ /* 0x000fe200078e00ff */
[----:B------:R-:W-:Y:S02]  /*163a0*/  CS2R R150, SRZ ;  /* 0x0000000000967805 */ /* 0x000fe4000001ff00 */
[----:B------:R-:W-:Y:S01]  /*163b0*/  LEA.HI R24, R3, R56, RZ, 0x6 ;  /* 0x0000003803187211 */ /* 0x000fe200078f30ff */
[----:B------:R-:W-:Y:S01]  /*163c0*/  IMAD.MOV.U32 R3, RZ, RZ, 0x3f800000 ;  /* 0x3f800000ff037424 */ /* 0x000fe200078e00ff */
[----:B------:R-:W-:Y:S02]  /*163d0*/  CS2R R148, SRZ ;  /* 0x0000000000947805 */ /* 0x000fe4000001ff00 */
[----:B------:R-:W-:-:S02]  /*163e0*/  CS2R R146, SRZ ;  /* 0x0000000000927805 */ /* 0x000fc4000001ff00 */
[----:B------:R-:W-:Y:S02]  /*163f0*/  SHF.R.S32.HI R24, RZ, 0x6, R24 ;  /* 0x00000006ff187819 */ /* 0x000fe40000011418 */
        /* <DEDUP_REMOVED lines=60> */
[----:B--2---:R-:W-:-:S04]  /*167c0*/  VIMNMX R25, R25, R24, !PT ;  /* 0x0000001819197248 */ /* 0x004fc80007fe0100 */
[----:B------:R-:W-:Y:S01]  /*167d0*/  ISETP.GE.AND P4, PT, R204, R25, PT ;  /* 0x00000019cc00720c */ /* 0x000fe20003f86270 */
[----:B------:R0:W-:Y:S02]  /*167e0*/  STL [R1+0x1c], R25 ;  /* 0x00001c1901007387 */ /* 0x0001e40000100800 */
[----:B0-----:R-:W-:-:S10]  /*167f0*/  CS2R R24, SRZ ;  /* 0x0000000000187805 */ /* 0x001fd4000001ff00 */
[----:B------:R-:W-:Y:S05]  /*16800*/  @!P4 BRA `(.L_x_1739) ;  /* 0x0000002800d4c947 */ /* 0x000fea0003800000 */
[----:B------:R-:W-:Y:S01]  /*16810*/  BSSY B1, `(.L_x_1740) ;  /* 0x00002b0000017945 */ /* 0x000fe20003800000 */
[----:B------:R-:W-:Y:S02]  /*16820*/  IMAD.MOV.U32 R0, RZ, RZ, 0x3f800000 ;  /* 0x3f800000ff007424 */ /* 0x000fe400078e00ff */
[----:B------:R-:W-:-:S07]  /*16830*/  IMAD.MOV.U32 R151, RZ, RZ, RZ ;  /* 0x000000ffff977224 */ /* 0x000fce00078e00ff */
.L_x_1759:
[----:B------:R-:W-:-:S05]  /*16840*/  VIADD R231, R22, 0x1 ;  /* 0x0000000116e77836 */ /* 0x000fca0000000000 */
[----:B------:R-:W-:-:S04]  /*16850*/  ISETP.NE.AND P4, PT, R231, 0x2, PT ;  /* 0x00000002e700780c */ /* 0x000fc80003f85270 */
[----:B------:R-:W-:Y:S02]  /*16860*/  SEL R230, RZ, 0x1, P4 ;  /* 0x00000001ffe67807 */ /* 0x000fe40002000000 */
[----:B------:R-:W-:Y:S02]  /*16870*/  SEL R231, R231, RZ, P4 ;  /* 0x000000ffe7e77207 */ /* 0x000fe40002000000 */
[----:B------:R-:W-:Y:S01]  /*16880*/  LOP3.LUT R230, R205, R230, RZ, 0x3c, !PT ;  /* 0x000000e6cde67212 */ /* 0x000fe200078e3cff */
[----:B------:R-:W-:Y:S06]  /*16890*/  @!P0 BRA `(.L_x_1741) ;  /* 0x0000000000048947 */ /* 0x000fec0003800000 */
[----:B------:R-:W-:Y:S01]  /*168a0*/  BPT.TRAP 0x1 ;  /* 0x000000040000795c */ /* 0x000fe20000300000 */
.L_x_1741:
[----:B------:R-:W-:Y:S01]  /*168b0*/  IMAD R232, R231, 0x8, R16 ;  /* 0x00000008e7e87824 */ /* 0x000fe200078e0210 */
[----:B------:R-:W-:-:S04]  /*168c0*/  SHF.L.U32 R152, R230, 0x1f, RZ ;  /* 0x0000001fe6987819 */ /* 0x000fc800000006ff */
[----:B------:R0:W1:Y:S01]  /*168d0*/  SYNCS.PHASECHK.TRANS64.TRYWAIT P4, [R232+URZ+0x30830], R152 ;  /* 0x03083098e80075a7 */ /* 0x000062000808017f */
[----:B------:R-:W-:Y:S05]  /*168e0*/  @!P0 BRA `(.L_x_1742) ;  /* 0x0000000000048947 */ /* 0x000fea0003800000 */
[----:B------:R-:W-:Y:S01]  /*168f0*/  BPT.TRAP 0x1 ;  /* 0x000000040000795c */ /* 0x000fe20000300000 */
.L_x_1742:
[----:B------:R-:W2:Y:S01]  /*16900*/  LDL R2, [R1] ;  /* 0x0000000001027983 */ /* 0x000ea20000100800 */
[----:B------:R-:W-:Y:S01]  /*16910*/  BSSY B2, `(.L_x_1743) ;  /* 0x0000007000027945 */ /* 0x000fe20003800000 */
[----:B--2---:R-:W-:-:S04]  /*16920*/  IMAD R158, R231, 0x800, R2 ;  /* 0x00000800e79e7824 */ /* 0x004fc800078e0202 */
[C---:B------:R-:W-:Y:S02]  /*16930*/  VIADD R155, R158.reuse, 0x2 ;  /* 0x000000029e9b7836 */ /* 0x040fe40000000000 */
[----:B------:R-:W-:Y:S01]  /*16940*/  VIADD R2, R158, 0x4 ;  /* 0x000000049e027836 */ /* 0x000fe20000000000 */
[----:B-1----:R-:W-:Y:S06]  /*16950*/  @P4 BRA `(.L_x_1744) ;  /* 0x0000000000084947 */ /* 0x002fec0003800000 */
[----:B------:R-:W1:Y:S02]  /*16960*/  SYNCS.PHASECHK.TRANS64.TRYWAIT P4, [R232+URZ+0x30830], R152 ;  /* 0x03083098e80075a7 */ /* 0x000e64000808017f */
[----:B-1----:R-:W-:Y:S05]  /*16970*/  @!P4 BRA `(.L_x_1745) ;  /* 0x0000018800f4c947 */ /* 0x002fea0003800000 */
.L_x_1744:
[----:B------:R-:W-:Y:S05]  /*16980*/  BSYNC B2 ;  /* 0x0000000000027941 */ /* 0x000fea0003800000 */
.L_x_1743:
[----:B01----:R-:W-:Y:S01]  /*16990*/  IMAD.MOV.U32 R152, RZ, RZ, R158 ;  /* 0x000000ffff987224 */ /* 0x003fe200078e009e */
[----:B------:R-:W-:Y:S01]  /*169a0*/  R2UR UR12, R216 ;  /* 0x00000000d80c72ca */ /* 0x000fe200000e0000 */
[----:B------:R-:W-:Y:S01]  /*169b0*/  VIADD R154, R158, 0x6 ;  /* 0x000000069e9a7836 */ /* 0x000fe20000000000 */
[----:B------:R-:W-:Y:S01]  /*169c0*/  R2UR UR13, R217 ;  /* 0x00000000d90d72ca */ /* 0x000fe200000e0000 */
[----:B------:R-:W-:Y:S01]  /*169d0*/  IMAD.MOV.U32 R153, RZ, RZ, 0x40000040 ;  /* 0x40000040ff997424 */ /* 0x000fe200078e00ff */
[----:B------:R-:W-:Y:S01]  /*169e0*/  R2UR UR6, R152 ;  /* 0x00000000980672ca */ /* 0x000fe200000e0000 */
[----:B------:R-:W-:Y:S01]  /*169f0*/  IMAD.MOV.U32 R152, RZ, RZ, R155 ;  /* 0x000000ffff987224 */ /* 0x000fe200078e009b */
[----:B------:R-:W-:Y:S01]  /*16a00*/  R2UR UR10, R154 ;  /* 0x000000009a0a72ca */ /* 0x000fe200000e0000 */
[----:B------:R-:W-:Y:S01]  /*16a10*/  IMAD.MOV.U32 R155, RZ, RZ, 0x40000040 ;  /* 0x40000040ff9b7424 */ /* 0x000fe200078e00ff */
[----:B------:R-:W-:Y:S01]  /*16a20*/  R2UR UR5, R153 ;  /* 0x00000000990572ca */ /* 0x000fe200000e0000 */
[----:B------:R-:W-:Y:S01]  /*16a30*/  VIADD R156, R158, 0x204 ;  /* 0x000002049e9c7836 */ /* 0x000fe20000000000 */
[----:B------:R-:W-:Y:S01]  /*16a40*/  R2UR UR4, R152 ;  /* 0x00000000980472ca */ /* 0x000fe200000e0000 */
[----:B------:R-:W-:Y:S01]  /*16a50*/  IMAD.MOV.U32 R152, RZ, RZ, R2 ;  /* 0x000000ffff987224 */ /* 0x000fe200078e0002 */
[----:B------:R-:W-:Y:S01]  /*16a60*/  R2UR UR11, R155 ;  /* 0x000000009b0b72ca */ /* 0x000fe200000e0000 */
[----:B------:R-:W-:Y:S01]  /*16a70*/  VIADD R154, R158, 0x202 ;  /* 0x000002029e9a7836 */ /* 0x000fe20000000000 */
        /* <DEDUP_REMOVED lines=10> */
[----:B------:R-:W-:Y:S01]  /*16b20*/  MOV R2, UR10 ;  /* 0x0000000a00027c02 */ /* 0x000fe20008000f00 */
[----:B------:R-:W-:Y:S01]  /*16b30*/  UMOV UR10, UR4 ;  /* 0x00000004000a7c82 */ /* 0x000fe20008000000 */
[----:B------:R-:W-:Y:S01]  /*16b40*/  MOV R236, UR11 ;  /* 0x0000000b00ec7c02 */ /* 0x000fe20008000f00 */
[----:B------:R-:W-:Y:S01]  /*16b50*/  UMOV UR11, UR5 ;  /* 0x00000005000b7c82 */ /* 0x000fe20008000000 */
[----:B------:R-:W-:Y:S01]  /*16b60*/  R2UR UR26, R152 ;  /* 0x00000000981a72ca */ /* 0x000fe200000e0000 */
[----:B------:R-:W-:Y:S01]  /*16b70*/  VIADD R152, R158, 0x404 ;  /* 0x000004049e987836 */ /* 0x000fe20000000000 */
[----:B------:R-:W-:Y:S01]  /*16b80*/  R2UR UR7, R153 ;  /* 0x00000000990772ca */ /* 0x000fe200000e0000 */
[----:B------:R-:W-:Y:S01]  /*16b90*/  IMAD.MOV.U32 R157, RZ, RZ, 0x40000040 ;  /* 0x40000040ff9d7424 */ /* 0x000fe200078e00ff */
[----:B------:R-:W-:Y:S01]  /*16ba0*/  R2UR UR34, R154 ;  /* 0x000000009a2272ca */ /* 0x000fe200000e0000 */
[----:B------:R-:W-:Y:S01]  /*16bb0*/  VIADD R154, R158, 0x604 ;  /* 0x000006049e9a7836 */ /* 0x000fe20000000000 */
[----:B------:R-:W-:Y:S01]  /*16bc0*/  R2UR UR38, R152 ;  /* 0x00000000982672ca */ /* 0x000fe200000e0000 */
[----:B------:R-:W-:Y:S01]  /*16bd0*/  VIADD R152, R158, 0x600 ;  /* 0x000006009e987836 */ /* 0x000fe20000000000 */
[----:B------:R-:W-:Y:S01]  /*16be0*/  R2UR UR42, R156 ;  /* 0x000000009c2a72ca */ /* 0x000fe200000e0000 */
[----:B------:R-:W-:Y:S01]  /*16bf0*/  VIADD R156, R158, 0x602 ;  /* 0x000006029e9c7836 */ /* 0x000fe20000000000 */
[----:B------:R-:W-:Y:S01]  /*16c00*/  R2UR UR4, R6 ;  /* 0x00000000060472ca */ /* 0x000fe200000e0000 */
[-C--:B------:R-:W-:Y:S01]  /*16c10*/  FMUL.FTZ R24, R24, R3.reuse ;  /* 0x0000000318187220 */ /* 0x080fe20000410000 */
[----:B------:R-:W-:Y:S01]  /*16c20*/  R2UR UR46, R152 ;  /* 0x00000000982e72ca */ /* 0x000fe200000e0000 */
[----:B------:R-:W-:Y:S01]  /*16c30*/  VIADD R152, R158, 0x606 ;  /* 0x000006069e987836 */ /* 0x000fe20000000000 */
[----:B------:R-:W-:Y:S01]  /*16c40*/  R2UR UR5, R7 ;  /* 0x00000000070572ca */ /* 0x000fe200000e0000 */
[-C--:B------:R-:W-:Y:S01]  /*16c50*/  FMUL.FTZ R25, R25, R3.reuse ;  /* 0x0000000319197220 */ /* 0x080fe20000410000 */
[C---:B------:R-:W-:Y:S01]  /*16c60*/  R2UR UR9, R153.reuse ;  /* 0x00000000990972ca */ /* 0x040fe200000e0000 */
[-C--:B------:R-:W-:Y:S01]  /*16c70*/  FMUL.FTZ R28, R28, R3.reuse ;  /* 0x000000031c1c7220 */ /* 0x080fe20000410000 */
[----:B------:R-:W-:Y:S01]  /*16c80*/  R2UR UR15, R153 ;  /* 0x00000000990f72ca */ /* 0x000fe200000e0000 */
        /* <DEDUP_REMOVED lines=29> */
[----:B------:R-:W-:Y:S01]  /*16e60*/  WARPGROUP.ARRIVE ;  /* 0x00000000000079c5 */ /* 0x000fe20000000000 */
[----:B------:R-:W-:Y:S01]  /*16e70*/  R2UR UR16, R214 ;  /* 0x00000000d61072ca */ /* 0x000fe200000e0000 */
[-C--:B------:R-:W-:Y:S01]  /*16e80*/  FMUL.FTZ R60, R60, R3.reuse ;  /* 0x000000033c3c7220 */ /* 0x080fe20000410000 */
[----:B------:R-:W-:Y:S01]  /*16e90*/  R2UR UR17, R215 ;  /* 0x00000000d71172ca */ /* 0x000fe200000e0000 */
[-C--:B------:R-:W-:Y:S01]  /*16ea0*/  FMUL.FTZ R61, R61, R3.reuse ;  /* 0x000000033d3d7220 */ /* 0x080fe20000410000 */
[----:B------:R-:W-:Y:S01]  /*16eb0*/  R2UR UR20, R212 ;  /* 0x00000000d41472ca */ /* 0x000fe200000e0000 */
[----:B------:R-:W-:Y:S01]  /*16ec0*/  HGMMA.64x64x16.F32.BF16 R152, gdesc[UR4], RZ, !UPT, gsb0 ;  /* 0x00e00000049879f0 */ /* 0x000fe2000c0018ff */
[----:B------:R-:W-:Y:S01]  /*16ed0*/  UMOV UR6, UR8 ;  /* 0x0000000800067c82 */ /* 0x000fe20008000000 */
[----:B------:R-:W-:Y:S01]  /*16ee0*/  UMOV UR7, UR9 ;  /* 0x0000000900077c82 */ /* 0x000fe20008000000 */
        /* <DEDUP_REMOVED lines=183> */
.L_x_1746:
[----:B------:R-:W-:Y:S01]  /*17a60*/  SHF.L.U32 R2, R205, 0x1f, RZ ;  /* 0x0000001fcd027819 */ /* 0x000fe200000006ff */
[----:B------:R-:W-:-:S04]  /*17a70*/  IMAD R0, R22, 0x8, R16 ;  /* 0x0000000816007824 */ /* 0x000fc800078e0210 */
[----:B------:R0:W1:Y:S01]  /*17a80*/  SYNCS.PHASECHK.TRANS64.TRYWAIT P4, [R0+URZ+0x30850], R2 ;  /* 0x03085002000075a7 */ /* 0x000062000808017f */
[----:B------:R-:W-:Y:S05]  /*17a90*/  @!P0 BRA `(.L_x_1747) ;  /* 0x0000000000048947 */ /* 0x000fea0003800000 */
[----:B------:R-:W-:Y:S01]  /*17aa0*/  BPT.TRAP 0x1 ;  /* 0x000000040000795c */ /* 0x000fe20000300000 */
.L_x_1747:
[----:B------:R-:W-:Y:S04]  /*17ab0*/  BSSY B2, `(.L_x_1748) ;  /* 0x0000004000027945 */ /* 0x000fe80003800000 */
[----:B-1----:R-:W-:Y:S05]  /*17ac0*/  @P4 BRA `(.L_x_1749) ;  /* 0x0000000000084947 */ /* 0x002fea0003800000 */
[----:B------:R-:W1:Y:S02]  /*17ad0*/  SYNCS.PHASECHK.TRANS64.TRYWAIT P4, [R0+URZ+0x30850], R2 ;  /* 0x03085002000075a7 */ /* 0x000e64000808017f */
[----:B-1----:R-:W-:Y:S05]  /*17ae0*/  @!P4 BRA `(.L_x_1750) ;  /* 0x0000017800acc947 */ /* 0x002fea0003800000 */
.L_x_1749:
[----:B------:R-:W-:Y:S05]  /*17af0*/  BSYNC B2 ;  /* 0x0000000000027941 */ /* 0x000fea0003800000 */
.L_x_1748:
[----:B01----:R-:W-:Y:S01]  /*17b00*/  VIADD R2, R16, 0x400 ;  /* 0x0000040010027836 */ /* 0x003fe20000000000 */
[----:B------:R-:W2:Y:S01]  /*17b10*/  LDL R205, [R1+0x34] ;  /* 0x0000340001cd7983 */ /* 0x000ea20000100800 */
[----:B------:R-:W-:Y:S01]  /*17b20*/  IMAD.MOV.U32 R3, RZ, RZ, 0x40000040 ;  /* 0x40000040ff037424 */ /* 0x000fe200078e00ff */
[----:B------:R-:W-:Y:S01]  /*17b30*/  WARPGROUP.ARRIVE ;  /* 0x00000000000079c5 */ /* 0x000fe20000000000 */
[----:B------:R-:W-:Y:S01]  /*17b40*/  ULDC UR4, c[0x0][0x9dc] ;  /* 0x0002770000047ab9 */ /* 0x000fe20000000800 */
[----:B------:R-:W-:-:S04]  /*17b50*/  SHF.R.U32.HI R2, RZ, 0x4, R2 ;  /* 0x00000004ff027819 */ /* 0x000fc80000011602 */
[----:B------:R-:W-:-:S04]  /*17b60*/  LOP3.LUT R2, R2, 0x3fff, RZ, 0xc0, !PT ;  /* 0x00003fff02027812 */ /* 0x000fc800078ec0ff */
[----:B------:R-:W-:-:S05]  /*17b70*/  LOP3.LUT R2, R2, 0x2000000, RZ, 0xfc, !PT ;  /* 0x0200000002027812 */ /* 0x000fca00078efcff */
[----:B------:R-:W-:Y:S01]  /*17b80*/  IMAD R2, R22, 0x800, R2 ;  /* 0x0000080016027824 */ /* 0x000fe200078e0202 */
[----:B------:R-:W-:Y:S01]  /*17b90*/  R2UR UR7, R3 ;  /* 0x00000000030772ca */ /* 0x000fe200000e0000 */
[----:B------:R-:W2:Y:S01]  /*17ba0*/  LDL R22, [R1+0x14] ;  /* 0x0000140001167983 */ /* 0x000ea20000100800 */
[----:B------:R-:W-:Y:S02]  /*17bb0*/  IMAD.MOV.U32 R3, RZ, RZ, 0x40000040 ;  /* 0x40000040ff037424 */ /* 0x000fe400078e00ff */
[----:B------:R-:W-:-:S13]  /*17bc0*/  R2UR UR6, R2 ;  /* 0x00000000020672ca */ /* 0x000fda00000e0000 */
[----:B------:R-:W-:Y:S03]  /*17bd0*/  HGMMA.64x256x16.F32.BF16 R24, R196, gdesc[UR4].tnspB, R24, gsb0 ;  /* 0x43e00004c4187df0 */ /* 0x000fe60008001818 */
[----:B------:R-:W-:Y:S02]  /*17be0*/  WARPGROUP.DEPBAR.LE gsb0, 0x0 ;  /* 0x00008000000079c5 */ /* 0x000fe40000010000 */
[----:B------:R-:W-:Y:S01]  /*17bf0*/  VIADD R196, R2, 0x80 ;  /* 0x0000008002c47836 */ /* 0x000fe20000000000 */
[----:B------:R-:W-:Y:S01]  /*17c00*/  WARPGROUP.ARRIVE ;  /* 0x00000000000079c5 */ /* 0x000fe20000000000 */
[----:B------:R-:W-:-:S03]  /*17c10*/  IMAD.MOV.U32 R197, RZ, RZ, 0x40000040 ;  /* 0x40000040ffc57424 */ /* 0x000fc600078e00ff */
[----:B------:R-:W-:Y:S02]  /*17c20*/  R2UR UR6, R196 ;  /* 0x00000000c40672ca */ /* 0x000fe400000e0000 */
[----:B------:R-:W-:-:S15]  /*17c30*/  R2UR UR7, R197 ;  /* 0x00000000c50772ca */ /* 0x000fde00000e0000 */
[----:B------:R-:W-:-:S01]  /*17c40*/  NOP ;  /* 0x0000000000007918 */ /* 0x000fc20000000000 */
[----:B------:R-:W-:Y:S03]  /*17c50*/  HGMMA.64x256x16.F32.BF16 R24, R192, gdesc[UR4].tnspB, R24, gsb0 ;  /* 0x43e00004c0187df0 */ /* 0x000fe60008001818 */
[----:B------:R-:W-:Y:S02]  /*17c60*/  WARPGROUP.DEPBAR.LE gsb0, 0x0 ;  /* 0x00008000000079c5 */ /* 0x000fe40000010000 */
[C---:B------:R-:W-:Y:S01]  /*17c70*/  VIADD R192, R2.reuse, 0x100 ;  /* 0x0000010002c07836 */ /* 0x040fe20000000000 */
[----:B------:R-:W-:Y:S01]  /*17c80*/  WARPGROUP.ARRIVE ;  /* 0x00000000000079c5 */ /* 0x000fe20000000000 */
[----:B------:R-:W-:Y:S02]  /*17c90*/  IMAD.MOV.U32 R193, RZ, RZ, 0x40000040 ;  /* 0x40000040ffc17424 */ /* 0x000fe400078e00ff */
[----:B------:R-:W-:Y:S01]  /*17ca0*/  VIADD R2, R2, 0x180 ;  /* 0x0000018002027836 */ /* 0x000fe20000000000 */
[----:B------:R-:W-:-:S02]  /*17cb0*/  R2UR UR6, R192 ;  /* 0x00000000c00672ca */ /* 0x000fc400000e0000 */
[----:B------:R-:W-:-:S15]  /*17cc0*/  R2UR UR7, R193 ;  /* 0x00000000c10772ca */ /* 0x000fde00000e0000 */
[----:B------:R-:W-:-:S01]  /*17cd0*/  NOP ;  /* 0x0000000000007918 */ /* 0x000fc20000000000 */
[----:B------:R-:W-:Y:S01]  /*17ce0*/  HGMMA.64x256x16.F32.BF16 R24, R188, gdesc[UR4].tnspB, R24, gsb0 ;  /* 0x43e00004bc187df0 */ /* 0x000fe20008001818 */
[----:B------:R-:W-:Y:S02]  /*17cf0*/  R2UR UR6, R2 ;  /* 0x00000000020672ca */ /* 0x000fe400000e0000 */
[----:B------:R-:W-:Y:S01]  /*17d00*/  R2UR UR7, R3 ;  /* 0x00000000030772ca */ /* 0x000fe200000e0000 */
[----:B------:R-:W0:Y:S08]  /*17d10*/  @P2 LDC R2, c[0x0][0x450] ;  /* 0x00011400ff022b82 */ /* 0x000e300000000800 */
[----:B------:R-:W1:Y:S01]  /*17d20*/  @P2 LDC R3, c[0x0][0x44c] ;  /* 0x00011300ff032b82 */ /* 0x000e620000000800 */
[----:B------:R-:W-:-:S02]  /*17d30*/  WARPGROUP.DEPBAR.LE gsb0, 0x0 ;  /* 0x00008000000079c5 */ /* 0x000fc40000010000 */
[----:B------:R-:W-:-:S13]  /*17d40*/  WARPGROUP.ARRIVE ;  /* 0x00000000000079c5 */ /* 0x000fda0000000000 */
[----:B------:R-:W-:Y:S03]  /*17d50*/  HGMMA.64x256x16.F32.BF16 R24, R184, gdesc[UR4].tnspB, R24, gsb0 ;  /* 0x43e00004b8187df0 */ /* 0x000fe60008001818 */
[----:B------:R-:W-:Y:S02]  /*17d60*/  WARPGROUP.DEPBAR.LE gsb0, 0x0 ;  /* 0x00008000000079c5 */ /* 0x000fe40000010000 */
[----:B--2---:R-:W-:Y:S02]  /*17d70*/  IMAD.IADD R184, R205, 0x1, R22 ;  /* 0x00000001cdb87824 */ /* 0x004fe400078e0216 */
[----:B------:R-:W-:Y:S02]  /*17d80*/  IMAD.SHL.U32 R22, R204, 0x40, RZ ;  /* 0x00000040cc167824 */ /* 0x000fe400078e00ff */
[----:B-1----:R-:W-:-:S03]  /*17d90*/  @P2 IMAD.HI.U32 R3, R184, R3, RZ ;  /* 0x00000003b8032227 */ /* 0x002fc600078e00ff */
[----:B------:R-:W-:Y:S02]  /*17da0*/  IADD3 R187, -R229, 0x1, -R22 ;  /* 0x00000001e5bb7810 */ /* 0x000fe40007ffe916 */
[----:B0-----:R-:W-:Y:S01]  /*17db0*/  @P2 SHF.R.U32.HI R184, RZ, R2, R3 ;  /* 0x00000002ffb82219 */ /* 0x001fe20000011603 */
[----:B------:R-:W-:Y:S01]  /*17dc0*/  @!P1 VIADD R2, R232, 0x30840 ;  /* 0x00030840e8029836 */ /* 0x000fe20000000000 */
[----:B------:R-:W-:Y:S01]  /*17dd0*/  IADD3 R187, -R220, R187, R221 ;  /* 0x000000bbdcbb7210 */ /* 0x000fe20007ffe1dd */
[----:B------:R-:W-:Y:S01]  /*17de0*/  IMAD.U32 R232, RZ, RZ, UR4 ;  /* 0x00000004ffe87e24 */ /* 0x000fe2000f8e00ff */
[----:B------:R-:W-:Y:S01]  /*17df0*/  ULDC UR4, c[0x0][0x9e0] ;  /* 0x0002780000047ab9 */ /* 0x000fe20000000800 */
[----:B------:R-:W0:Y:S01]  /*17e00*/  SHFL.IDX PT, R189, R184, RZ, 0x1c1f ;  /* 0x001c1fffb8bd7589 */ /* 0x000e2200000e0000 */
[----:B------:R-:W-:Y:S02]  /*17e10*/  @!P1 PRMT R2, RZ, 0x654, R2 ;  /* 0x00000654ff029816 */ /* 0x000fe40000000002 */
[----:B------:R-:W-:-:S02]  /*17e20*/  LOP3.LUT R188, RZ, R232, RZ, 0x33, !PT ;  /* 0x000000e8ffbc7212 */ /* 0x000fc400078e33ff */
[----:B------:R1:W-:Y:S03]  /*17e30*/  @!P1 SYNCS.ARRIVE.TRANS64.RED.A1T0 RZ, [R2+URZ], RZ ;  /* 0x000000ff02ff99a7 */ /* 0x0003e6000810043f */
[----:B------:R-:W-:Y:S02]  /*17e40*/  IMAD.IADD R188, R188, 0x1, R187 ;  /* 0x00000001bcbc7824 */ /* 0x000fe400078e02bb */
[----:B------:R-:W-:-:S04]  /*17e50*/  VIADD R187, R187, UR4 ;  /* 0x00000004bbbb7c36 */ /* 0x000fc80008000000 */
[--C-:B0-----:R-:W-:Y:S02]  /*17e60*/  IMAD.IADD R186, R187, 0x1, R189.reuse ;  /* 0x00000001bbba7824 */ /* 0x101fe400078e02bd */
[----:B------:R-:W-:Y:S01]  /*17e70*/  IMAD.IADD R185, R188, 0x1, R189 ;  /* 0x00000001bcb97824 */ /* 0x000fe200078e02bd */
[----:B-1----:R-:W-:Y:S06]  /*17e80*/  @!P3 BRA `(.L_x_1751) ;  /* 0x000000000060b947 */ /* 0x002fec0003800000 */
[----:B------:R-:W-:Y:S01]  /*17e90*/  IADD3 R189, -R220, R221, R189 ;  /* 0x000000dddcbd7210 */ /* 0x000fe20007ffe1bd */
[----:B------:R-:W-:Y:S03]  /*17ea0*/  BSSY B2, `(.L_x_1752) ;  /* 0x0000012000027945 */ /* 0x000fe60003800000 */
        /* <DEDUP_REMOVED lines=11> */
.L_x_1753:
[----:B------:R-:W-:Y:S02]  /*17f60*/  ULDC UR4, c[0x0][0x9e4] ;  /* 0x0002790000047ab9 */ /* 0x000fe40000000800 */
[----:B------:R-:W-:-:S05]  /*17f70*/  IMAD.U32 R190, RZ, RZ, UR4 ;  /* 0x00000004ffbe7e24 */ /* 0x000fca000f8e00ff */
[----:B------:R-:W-:-:S13]  /*17f80*/  ISETP.NE.AND P4, PT, R190, 0x1, PT ;  /* 0x00000001be00780c */ /* 0x000fda0003f85270 */
[----:B------:R-:W0:Y:S02]  /*17f90*/  @P4 LDC.64 R2, c[0x0][0x9e8] ;  /* 0x00027a00ff024b82 */ /* 0x000e240000000a00 */
[----:B0-----:R-:W-:-:S05]  /*17fa0*/  @P4 IMAD.HI.U32 R2, R189, R2, RZ ;  /* 0x00000002bd024227 */ /* 0x001fca00078e00ff */
[----:B------:R-:W-:-:S07]  /*17fb0*/  @P4 SHF.R.U32.HI R189, RZ, R3, R2 ;  /* 0x00000003ffbd4219 */ /* 0x000fce0000011602 */
.L_x_1754:
[----:B------:R-:W-:Y:S05]  /*17fc0*/  BSYNC B2 ;  /* 0x0000000000027941 */ /* 0x000fea0003800000 */
.L_x_1752:
[----:B------:R-:W-:-:S04]  /*17fd0*/  IMAD R189, R189, R190, -R22 ;  /* 0x000000bebdbd7224 */ /* 0x000fc800078e0a16 */
[----:B------:R-:W-:-:S05]  /*17fe0*/  IMAD.IADD R189, R189, 0x1, -R229 ;  /* 0x00000001bdbd7824 */ /* 0x000fca00078e0ae5 */
[----:B------:R-:W-:Y:S02]  /*17ff0*/  VIMNMX R185, R185, R189, !PT ;  /* 0x000000bdb9b97248 */ /* 0x000fe40007fe0100 */
[----:B------:R-:W-:-:S07]  /*18000*/  VIADDMNMX R186, R189, R190, R186, PT ;  /* 0x000000bebdba7246 */ /* 0x000fce00038001ba */
.L_x_1751:
[----:B------:R-:W-:Y:S01]  /*18010*/  ISETP.GT.AND P4, PT, R204, -0x1, PT ;  /* 0xffffffffcc00780c */ /* 0x000fe20003f84270 */
[----:B------:R-:W0:Y:S03]  /*18020*/  SHFL.IDX PT, R184, R184, 0x1, 0x1c1f ;  /* 0x003c1f00b8b87f89 */ /* 0x000e2600000e0000 */
[C---:B------:R-:W-:Y:S02]  /*18030*/  ISETP.GT.AND P6, PT, R185.reuse, RZ, P4 ;  /* 0x000000ffb900720c */ /* 0x040fe400027c4270 */
[----:B------:R-:W-:Y:S02]  /*18040*/  ISETP.GT.AND P5, PT, R185, 0x1, P4 ;  /* 0x00000001b900780c */ /* 0x000fe400027a4270 */
[C---:B------:R-:W-:Y:S02]  /*18050*/  ISETP.LT.OR P6, PT, R186.reuse, 0x1, P6 ;  /* 0x00000001ba00780c */ /* 0x040fe400037c1670 */
[----:B------:R-:W-:-:S02]  /*18060*/  ISETP.LT.OR P5, PT, R186, 0x2, P5 ;  /* 0x00000002ba00780c */ /* 0x000fc40002fa1670 */
[----:B------:R-:W-:Y:S02]  /*18070*/  FSEL R152, R152, -INF , !P6 ;  /* 0xff80000098987808 */ /* 0x000fe40007000000 */
[----:B------:R-:W-:Y:S02]  /*18080*/  FSEL R153, R153, -INF , !P5 ;  /* 0xff80000099997808 */ /* 0x000fe40006800000 */
[C---:B------:R-:W-:Y:S02]  /*18090*/  ISETP.GT.AND P6, PT, R185.reuse, 0x8, P4 ;  /* 0x00000008b900780c */ /* 0x040fe400027c4270 */
[----:B------:R-:W-:Y:S02]  /*180a0*/  ISETP.GT.AND P5, PT, R185, 0x9, P4 ;  /* 0x00000009b900780c */ /* 0x000fe400027a4270 */
[C---:B------:R-:W-:Y:S02]  /*180b0*/  ISETP.LT.OR P6, PT, R186.reuse, 0x9, P6 ;  /* 0x00000009ba00780c */ /* 0x040fe400037c1670 */
[----:B------:R-:W-:-:S02]  /*180c0*/  ISETP.LT.OR P5, PT, R186, 0xa, P5 ;  /* 0x0000000aba00780c */ /* 0x000fc40002fa1670 */
[----:B------:R-:W-:Y:S01]  /*180d0*/  FSEL R156, R156, -INF , !P6 ;  /* 0xff8000009c9c7808 */ /* 0x000fe20007000000 */
[--C-:B0-----:R-:W-:Y:S01]  /*180e0*/  IMAD.IADD R187, R187, 0x1, R184.reuse ;  /* 0x00000001bbbb7824 */ /* 0x101fe200078e02b8 */
[----:B------:R-:W-:Y:S01]  /*180f0*/  FSEL R157, R157, -INF , !P5 ;  /* 0xff8000009d9d7808 */ /* 0x000fe20006800000 */
[----:B------:R-:W-:Y:S01]  /*18100*/  IMAD.IADD R188, R188, 0x1, R184 ;  /* 0x00000001bcbc7824 */ /* 0x000fe200078e02b8 */
[C---:B------:R-:W-:Y:S02]  /*18110*/  ISETP.GT.AND P6, PT, R185.reuse, 0x10, P4 ;  /* 0x00000010b900780c */ /* 0x040fe400027c4270 */
        /* <DEDUP_REMOVED lines=34> */
[----:B------:R-:W-:Y:S01]  /*18340*/  FSEL R181, R181, -INF , !P5 ;  /* 0xff800000b5b57808 */ /* 0x000fe20006800000 */
[----:B------:R-:W-:Y:S08]  /*18350*/  @!P3 BRA `(.L_x_1755) ;  /* 0x000000000060b947 */ /* 0x000ff00003800000 */
        /* <DEDUP_REMOVED lines=13> */
.L_x_1757:
[----:B------:R-:W-:Y:S02]  /*18430*/  ULDC UR4, c[0x0][0x9e4] ;  /* 0x0002790000047ab9 */ /* 0x000fe40000000800 */
[----:B------:R-:W-:-:S05]  /*18440*/  IMAD.U32 R165, RZ, RZ, UR4 ;  /* 0x00000004ffa57e24 */ /* 0x000fca000f8e00ff */
[----:B------:R-:W-:-:S13]  /*18450*/  ISETP.NE.AND P5, PT, R165, 0x1, PT ;  /* 0x00000001a500780c */ /* 0x000fda0003fa5270 */
[----:B------:R-:W0:Y:S02]  /*18460*/  @P5 LDC.64 R2, c[0x0][0x9e8] ;  /* 0x00027a00ff025b82 */ /* 0x000e240000000a00 */
[----:B0-----:R-:W-:-:S05]  /*18470*/  @P5 IMAD.HI.U32 R2, R184, R2, RZ ;  /* 0x00000002b8025227 */ /* 0x001fca00078e00ff */
[----:B------:R-:W-:-:S07]  /*18480*/  @P5 SHF.R.U32.HI R184, RZ, R3, R2 ;  /* 0x00000003ffb85219 */ /* 0x000fce0000011602 */
.L_x_1758:
[----:B------:R-:W-:Y:S05]  /*18490*/  BSYNC B2 ;  /* 0x0000000000027941 */ /* 0x000fea0003800000 */
.L_x_1756:
[----:B------:R-:W-:-:S04]  /*184a0*/  IMAD R22, R184, R165, -R22 ;  /* 0x000000a5b8167224 */ /* 0x000fc800078e0a16 */
[----:B------:R-:W-:-:S05]  /*184b0*/  IMAD.IADD R22, R22, 0x1, -R229 ;  /* 0x0000000116167824 */ /* 0x000fca00078e0ae5 */
[----:B------:R-:W-:Y:S02]  /*184c0*/  VIMNMX R188, R188, R22, !PT ;  /* 0x00000016bcbc7248 */ /* 0x000fe40007fe0100 */
[----:B------:R-:W-:-:S07]  /*184d0*/  VIADDMNMX R187, R22, R165, R187, PT ;  /* 0x000000a516bb7246 */ /* 0x000fce00038001bb */
.L_x_1755:
[----:B------:R-:W-:Y:S01]  /*184e0*/  @!P1 VIADD R0, R0, 0x30860 ;  /* 0x0003086000009836 */ /* 0x000fe20000000000 */
[----:B------:R-:W2:Y:S01]  /*184f0*/  LDL R205, [R1+0x1c] ;  /* 0x00001c0001cd7983 */ /* 0x000ea20000100800 */
[----:B------:R-:W-:Y:S01]  /*18500*/  ISETP.GT.AND P5, PT, R188, 0x1, P4 ;  /* 0x00000001bc00780c */ /* 0x000fe200027a4270 */
[----:B------:R-:W-:Y:S02]  /*18510*/  ULDC UR4, c[0x0][0x988] ;  /* 0x0002620000047ab9 */ /* 0x000fe40000000800 */
[----:B------:R-:W-:Y:S02]  /*18520*/  @!P1 PRMT R0, RZ, 0x654, R0 ;  /* 0x00000654ff009816 */ /* 0x000fe40000000000 */
[----:B------:R-:W-:Y:S02]  /*18530*/  ISETP.LT.OR P5, PT, R187, 0x2, P5 ;  /* 0x00000002bb00780c */ /* 0x000fe40002fa1670 */
[----:B------:R0:W-:Y:S02]  /*18540*/  @!P1 SYNCS.ARRIVE.TRANS64.RED.A1T0 RZ, [R0+URZ], RZ ;  /* 0x000000ff00ff99a7 */ /* 0x0001e4000810043f */
[----:B------:R-:W-:-:S02]  /*18550*/  FSEL R155, R155, -INF , !P5 ;  /* 0xff8000009b9b7808 */ /* 0x000fc40006800000 */
[----:B------:R-:W-:Y:S02]  /*18560*/  ISETP.GT.AND P5, PT, R188, 0x9, P4 ;  /* 0x00000009bc00780c */ /* 0x000fe400027a4270 */
[----:B0-----:R-:W-:Y:S02]  /*18570*/  FMNMX.FTZ R0, R152, R5, !PT ;  /* 0x0000000598007209 */ /* 0x001fe40007810000 */
[----:B------:R-:W-:Y:S02]  /*18580*/  ISETP.LT.OR P5, PT, R187, 0xa, P5 ;  /* 0x0000000abb00780c */ /* 0x000fe40002fa1670 */
[----:B------:R-:W-:Y:S02]  /*18590*/  FMNMX.FTZ R0, R153, R0, !PT ;  /* 0x0000000099007209 */ /* 0x000fe40007810000 */
[----:B------:R-:W-:Y:S02]  /*185a0*/  FSEL R159, R159, -INF , !P5 ;  /* 0xff8000009f9f7808 */ /* 0x000fe40006800000 */
[----:B------:R-:W-:-:S02]  /*185b0*/  FMNMX.FTZ R0, R156, R0, !PT ;  /* 0x000000009c007209 */ /* 0x000fc40007810000 */
[----:B------:R-:W-:Y:S02]  /*185c0*/  ISETP.GT.AND P5, PT, R188, 0x11, P4 ;  /* 0x00000011bc00780c */ /* 0x000fe400027a4270 */
[----:B------:R-:W-:Y:S02]  /*185d0*/  FMNMX.FTZ R0, R157, R0, !PT ;  /* 0x000000009d007209 */ /* 0x000fe40007810000 */
        /* <DEDUP_REMOVED lines=22> */
[----:B------:R-:W-:Y:S02]  /*18740*/  ISETP.GT.AND P5, PT, R188, RZ, P4 ;  /* 0x000000ffbc00720c */ /* 0x000fe400027a4270 */
[----:B------:R-:W-:Y:S02]  /*18750*/  FMNMX.FTZ R0, R181, R0, !PT ;  /* 0x00000000b5007209 */ /* 0x000fe40007810000 */
[----:B------:R-:W-:-:S03]  /*18760*/  ISETP.LT.OR P5, PT, R187, 0x1, P5 ;  /* 0x00000001bb00780c */ /* 0x000fc60002fa1670 */
[----:B------:R-:W0:Y:S01]  /*18770*/  SHFL.BFLY PT, R2, R0, 0x2, 0x1f ;  /* 0x0c401f0000027f89 */ /* 0x000e2200000e0000 */
[----:B------:R-:W-:Y:S02]  /*18780*/  FSEL R154, R154, -INF , !P5 ;  /* 0xff8000009a9a7808 */ /* 0x000fe40006800000 */
[----:B------:R-:W-:-:S04]  /*18790*/  ISETP.GT.AND P5, PT, R188, 0x38, P4 ;  /* 0x00000038bc00780c */ /* 0x000fc800027a4270 */
[----:B------:R-:W-:-:S04]  /*187a0*/  ISETP.LT.OR P5, PT, R187, 0x39, P5 ;  /* 0x00000039bb00780c */ /* 0x000fc80002fa1670 */
[----:B------:R-:W-:Y:S02]  /*187b0*/  FSEL R182, R182, -INF , !P5 ;  /* 0xff800000b6b67808 */ /* 0x000fe40006800000 */
[----:B0-----:R-:W-:-:S05]  /*187c0*/  FMNMX.FTZ R2, R0, R2, !PT ;  /* 0x0000000200027209 */ /* 0x001fca0007810000 */
[----:B------:R-:W0:Y:S02]  /*187d0*/  SHFL.BFLY PT, R165, R2, 0x1, 0x1f ;  /* 0x0c201f0002a57f89 */ /* 0x000e2400000e0000 */
[----:B0-----:R-:W-:Y:S01]  /*187e0*/  FMNMX.FTZ R165, R2, R165, !PT ;  /* 0x000000a502a57209 */ /* 0x001fe20007810000 */
[----:B------:R-:W-:-:S03]  /*187f0*/  IMAD.U32 R2, RZ, RZ, UR4 ;  /* 0x00000004ff027e24 */ /* 0x000fc6000f8e00ff */
[C---:B------:R-:W-:Y:S01]  /*18800*/  FSETP.NEU.FTZ.AND P6, PT, R165.reuse, -INF , PT ;  /* 0xff800000a500780b */ /* 0x040fe20003fdd000 */
[----:B------:R-:W-:-:S03]  /*18810*/  FMUL.FTZ R0, R165, R2 ;  /* 0x00000002a5007220 */ /* 0x000fc60000410000 */
[----:B------:R-:W-:Y:S02]  /*18820*/  FSEL R3, R165, RZ, P6 ;  /* 0x000000ffa5037208 */ /* 0x000fe40003000000 */
[----:B------:R-:W-:Y:S02]  /*18830*/  FSEL R0, R0, RZ, P6 ;  /* 0x000000ff00007208 */ /* 0x000fe40003000000 */
[----:B------:R-:W-:Y:S01]  /*18840*/  ISETP.GT.AND P6, PT, R188, 0x8, P4 ;  /* 0x00000008bc00780c */ /* 0x000fe200027c4270 */
[----:B------:R-:W-:Y:S01]  /*18850*/  FADD.FTZ R3, -R3, R5 ;  /* 0x0000000503037221 */ /* 0x000fe20000010100 */
[----:B------:R-:W-:Y:S01]  /*18860*/  FMNMX.FTZ R5, R154, R4, !PT ;  /* 0x000000049a057209 */ /* 0x000fe20007810000 */
[-CC-:B------:R-:W-:Y:S01]  /*18870*/  FFMA.FTZ R152, R152, R2.reuse, -R0.reuse ;  /* 0x0000000298987223 */ /* 0x180fe20000010800 */
[----:B------:R-:W-:Y:S01]  /*18880*/  ISETP.LT.OR P6, PT, R187, 0x9, P6 ;  /* 0x00000009bb00780c */ /* 0x000fe200037c1670 */
[-C--:B------:R-:W-:Y:S01]  /*18890*/  FMUL.FTZ R3, R3, R2.reuse ;  /* 0x0000000203037220 */ /* 0x080fe20000410000 */
[----:B------:R-:W-:Y:S01]  /*188a0*/  FMNMX.FTZ R5, R155, R5, !PT ;  /* 0x000000059b057209 */ /* 0x000fe20007810000 */
[-CC-:B------:R-:W-:Y:S01]  /*188b0*/  FFMA.FTZ R153, R153, R2.reuse, -R0.reuse ;  /* 0x0000000299997223 */ /* 0x180fe20000010800 */
[----:B------:R-:W-:Y:S01]  /*188c0*/  FSEL R158, R158, -INF , !P6 ;  /* 0xff8000009e9e7808 */ /* 0x000fe20007000000 */
[-CC-:B------:R-:W-:Y:S01]  /*188d0*/  FFMA.FTZ R156, R156, R2.reuse, -R0.reuse ;  /* 0x000000029c9c7223 */ /* 0x180fe20000010800 */
[----:B------:R-:W-:Y:S01]  /*188e0*/  ISETP.GT.AND P6, PT, R188, 0x10, P4 ;  /* 0x00000010bc00780c */ /* 0x000fe200027c4270 */
[-CC-:B------:R-:W-:Y:S01]  /*188f0*/  FFMA.FTZ R157, R157, R2.reuse, -R0.reuse ;  /* 0x000000029d9d7223 */ /* 0x180fe20000010800 */
[----:B------:R-:W-:Y:S01]  /*18900*/  FMNMX.FTZ R5, R158, R5, !PT ;  /* 0x000000059e057209 */ /* 0x000fe20007810000 */
[-CC-:B------:R-:W-:Y:S01]  /*18910*/  FFMA.FTZ R160, R160, R2.reuse, -R0.reuse ;  /* 0x00000002a0a07223 */ /* 0x180fe20000010800 */
[----:B------:R-:W-:Y:S01]  /*18920*/  ISETP.LT.OR P6, PT, R187, 0x11, P6 ;  /* 0x00000011bb00780c */ /* 0x000fe200037c1670 */
[-CC-:B------:R-:W-:Y:S01]  /*18930*/  FFMA.FTZ R161, R161, R2.reuse, -R0.reuse ;  /* 0x00000002a1a17223 */ /* 0x180fe20000010800 */
        /* <DEDUP_REMOVED lines=19> */
[----:B------:R-:W-:Y:S01]  /*18a70*/  MUFU.EX2 R196, R152 ;  /* 0x0000009800c47308 */ /* 0x000fe20000000800 */
[----:B------:R-:W-:Y:S01]  /*18a80*/  FMNMX.FTZ R5, R167, R5, !PT ;  /* 0x00000005a7057209 */ /* 0x000fe20007810000 */
[----:B------:R-:W-:Y:S01]  /*18a90*/  FFMA.FTZ R0, R181, R2, -R0 ;  /* 0x00000002b5007223 */ /* 0x000fe20000010800 */
[----:B------:R-:W-:-:S02]  /*18aa0*/  FSEL R170, R170, -INF , !P6 ;  /* 0xff800000aaaa7808 */ /* 0x000fc40007000000 */
[----:B------:R-:W-:Y:S02]  /*18ab0*/  ISETP.GT.AND P6, PT, R188, 0x28, P4 ;  /* 0x00000028bc00780c */ /* 0x000fe400027c4270 */
[----:B------:R-:W-:Y:S01]  /*18ac0*/  FMNMX.FTZ R5, R170, R5, !PT ;  /* 0x00000005aa057209 */ /* 0x000fe20007810000 */
[----:B------:R-:W-:Y:S01]  /*18ad0*/  MUFU.EX2 R3, R3 ;  /* 0x0000000300037308 */ /* 0x000fe20000000800 */
[----:B------:R-:W-:Y:S02]  /*18ae0*/  ISETP.LT.OR P6, PT, R187, 0x29, P6 ;  /* 0x00000029bb00780c */ /* 0x000fe400037c1670 */
[----:B------:R-:W-:Y:S02]  /*18af0*/  FMNMX.FTZ R5, R171, R5, !PT ;  /* 0x00000005ab057209 */ /* 0x000fe40007810000 */
[----:B------:R-:W-:Y:S02]  /*18b00*/  FSEL R174, R174, -INF , !P6 ;  /* 0xff800000aeae7808 */ /* 0x000fe40007000000 */
[----:B------:R-:W-:Y:S01]  /*18b10*/  ISETP.GT.AND P6, PT, R188, 0x30, P4 ;  /* 0x00000030bc00780c */ /* 0x000fe200027c4270 */
[----:B------:R-:W-:Y:S01]  /*18b20*/  MUFU.EX2 R153, R153 ;  /* 0x0000009900997308 */ /* 0x000fe20000000800 */
[----:B------:R-:W-:-:S02]  /*18b30*/  FMNMX.FTZ R5, R174, R5, !PT ;  /* 0x00000005ae057209 */ /* 0x000fc40007810000 */
[----:B------:R-:W-:Y:S02]  /*18b40*/  ISETP.LT.OR P6, PT, R187, 0x31, P6 ;  /* 0x00000031bb00780c */ /* 0x000fe400037c1670 */
[----:B------:R-:W-:Y:S02]  /*18b50*/  FMNMX.FTZ R5, R175, R5, !PT ;  /* 0x00000005af057209 */ /* 0x000fe40007810000 */
[----:B------:R-:W-:Y:S01]  /*18b60*/  FSEL R178, R178, -INF , !P6 ;  /* 0xff800000b2b27808 */ /* 0x000fe20007000000 */
[----:B------:R-:W-:Y:S01]  /*18b70*/  MUFU.EX2 R186, R0 ;  /* 0x0000000000ba7308 */ /* 0x000fe20000000800 */
[C---:B------:R-:W-:Y:S02]  /*18b80*/  ISETP.GT.AND P6, PT, R188.reuse, 0x31, P4 ;  /* 0x00000031bc00780c */ /* 0x040fe400027c4270 */
[----:B------:R-:W-:Y:S02]  /*18b90*/  ISETP.GT.AND P4, PT, R188, 0x39, P4 ;  /* 0x00000039bc00780c */ /* 0x000fe40002784270 */
[----:B------:R-:W-:-:S02]  /*18ba0*/  ISETP.LT.OR P6, PT, R187, 0x32, P6 ;  /* 0x00000032bb00780c */ /* 0x000fc400037c1670 */
[----:B------:R-:W-:Y:S01]  /*18bb0*/  FMNMX.FTZ R5, R178, R5, !PT ;  /* 0x00000005b2057209 */ /* 0x000fe20007810000 */
[----:B------:R-:W-:Y:S01]  /*18bc0*/  MUFU.EX2 R156, R156 ;  /* 0x0000009c009c7308 */ /* 0x000fe20000000800 */
[----:B------:R-:W-:Y:S02]  /*18bd0*/  FSEL R179, R179, -INF , !P6 ;  /* 0xff800000b3b37808 */ /* 0x000fe40007000000 */
[----:B------:R-:W-:Y:S02]  /*18be0*/  ISETP.LT.OR P4, PT, R187, 0x3a, P4 ;  /* 0x0000003abb00780c */ /* 0x000fe40002781670 */
[----:B------:R-:W-:Y:S02]  /*18bf0*/  FMNMX.FTZ R5, R179, R5, !PT ;  /* 0x00000005b3057209 */ /* 0x000fe40007810000 */
[----:B------:R-:W-:Y:S01]  /*18c00*/  FSEL R183, R183, -INF , !P4 ;  /* 0xff800000b7b77808 */ /* 0x000fe20006000000 */
[----:B------:R-:W0:Y:S01]  /*18c10*/  MUFU.EX2 R157, R157 ;  /* 0x0000009d009d7308 */ /* 0x000e220000000800 */
[----:B------:R-:W-:-:S04]  /*18c20*/  FMNMX.FTZ R5, R182, R5, !PT ;  /* 0x00000005b6057209 */ /* 0x000fc80007810000 */
[----:B------:R-:W-:-:S03]  /*18c30*/  FMNMX.FTZ R22, R183, R5, !PT ;  /* 0x00000005b7167209 */ /* 0x000fc60007810000 */
[----:B------:R-:W-:Y:S02]  /*18c40*/  MUFU.EX2 R160, R160 ;  /* 0x000000a000a07308 */ /* 0x000fe40000000800 */
[----:B------:R-:W1:Y:S06]  /*18c50*/  SHFL.BFLY PT, R5, R22, 0x2, 0x1f ;  /* 0x0c401f0016057f89 */ /* 0x000e6c00000e0000 */
[----:B------:R-:W3:Y:S01]  /*18c60*/  MUFU.EX2 R161, R161 ;  /* 0x000000a100a17308 */ /* 0x000ee20000000800 */
[----:B0-----:R-:W-:-:S07]  /*18c70*/  F2FP.BF16.F32.PACK_AB R198, R157, R156 ;  /* 0x0000009c9dc6723e */ /* 0x001fce00000010ff */
[----:B------:R-:W-:Y:S08]  /*18c80*/  MUFU.EX2 R164, R164 ;  /* 0x000000a400a47308 */ /* 0x000ff00000000800 */
[----:B------:R-:W0:Y:S01]  /*18c90*/  MUFU.EX2 R189, R189 ;  /* 0x000000bd00bd7308 */ /* 0x000e220000000800 */
[----:B---3--:R-:W-:Y:S02]  /*18ca0*/  F2FP.BF16.F32.PACK_AB R192, R161, R160 ;  /* 0x000000a0a1c0723e */ /* 0x008fe400000010ff */
[----:B-1----:R-:W-:-:S05]  /*18cb0*/  FMNMX.FTZ R22, R22, R5, !PT ;  /* 0x0000000516167209 */ /* 0x002fca0007810000 */
[----:B------:R-:W1:Y:S01]  /*18cc0*/  SHFL.BFLY PT, R5, R22, 0x1, 0x1f ;  /* 0x0c201f0016057f89 */ /* 0x000e6200000e0000 */
[----:B------:R-:W-:Y:S08]  /*18cd0*/  MUFU.EX2 R168, R168 ;  /* 0x000000a800a87308 */ /* 0x000ff00000000800 */
[----:B------:R-:W3:Y:S01]  /*18ce0*/  MUFU.EX2 R169, R169 ;  /* 0x000000a900a97308 */ /* 0x000ee20000000800 */
[----:B0-----:R-:W-:-:S07]  /*18cf0*/  F2FP.BF16.F32.PACK_AB R194, R189, R164 ;  /* 0x000000a4bdc2723e */ /* 0x001fce00000010ff */
[----:B------:R-:W-:Y:S01]  /*18d00*/  MUFU.EX2 R172, R172 ;  /* 0x000000ac00ac7308 */ /* 0x000fe20000000800 */
[----:B-1----:R-:W-:-:S07]  /*18d10*/  FMNMX.FTZ R152, R22, R5, !PT ;  /* 0x0000000516987209 */ /* 0x002fce0007810000 */
[----:B------:R-:W0:Y:S01]  /*18d20*/  MUFU.EX2 R173, R173 ;  /* 0x000000ad00ad7308 */ /* 0x000e220000000800 */
[----:B---3--:R-:W-:Y:S01]  /*18d30*/  F2FP.BF16.F32.PACK_AB R188, R169, R168 ;  /* 0x000000a8a9bc723e */ /* 0x008fe200000010ff */
[----:B------:R-:W-:Y:S01]  /*18d40*/  IMAD.MOV.U32 R22, RZ, RZ, R231 ;  /* 0x000000ffff167224 */ /* 0x000fe200078e00e7 */
[C---:B------:R-:W-:Y:S01]  /*18d50*/  FSETP.NEU.FTZ.AND P4, PT, R152.reuse, -INF , PT ;  /* 0xff8000009800780b */ /* 0x040fe20003f9d000 */
[----:B------:R-:W-:-:S03]  /*18d60*/  FMUL.FTZ R0, R152, R2 ;  /* 0x0000000298007220 */ /* 0x000fc60000410000 */
[----:B------:R-:W-:Y:S01]  /*18d70*/  FSEL R5, R152, RZ, P4 ;  /* 0x000000ff98057208 */ /* 0x000fe20002000000 */
[----:B------:R-:W-:Y:S01]  /*18d80*/  MUFU.EX2 R176, R176 ;  /* 0x000000b000b07308 */ /* 0x000fe20000000800 */
[----:B------:R-:W-:-:S03]  /*18d90*/  FSEL R0, R0, RZ, P4 ;  /* 0x000000ff00007208 */ /* 0x000fc60002000000 */
[----:B------:R-:W-:Y:S02]  /*18da0*/  FADD.FTZ R5, -R5, R4 ;  /* 0x0000000405057221 */ /* 0x000fe40000010100 */
        /* <DEDUP_REMOVED lines=16> */
[----:B------:R-:W-:Y:S01]  /*18eb0*/  FFMA.FTZ R0, R3, R228, R196 ;  /* 0x000000e403007223 */ /* 0x000fe200000100c4 */
[----:B------:R-:W-:Y:S01]  /*18ec0*/  FMUL.FTZ R5, R5, R2 ;  /* 0x0000000205057220 */ /* 0x000fe20000410000 */
[----:B------:R-:W-:Y:S01]  /*18ed0*/  MUFU.EX2 R154, R154 ;  /* 0x0000009a009a7308 */ /* 0x000fe20000000800 */
[C---:B--2---:R-:W-:Y:S01]  /*18ee0*/  ISETP.GT.AND P4, PT, R204.reuse, R205, PT ;  /* 0x000000cdcc00720c */ /* 0x044fe20003f84270 */
[C---:B------:R-:W-:Y:S01]  /*18ef0*/  FADD.FTZ R0, R153.reuse, R0 ;  /* 0x0000000099007221 */ /* 0x040fe20000010000 */
[----:B------:R-:W-:Y:S01]  /*18f00*/  F2FP.BF16.F32.PACK_AB R196, R153, R196 ;  /* 0x000000c499c4723e */ /* 0x000fe200000010ff */
[----:B------:R-:W-:Y:S01]  /*18f10*/  VIADD R204, R204, 0xffffffff ;  /* 0xffffffffcccc7836 */ /* 0x000fe20000000000 */
[----:B0-----:R-:W-:Y:S01]  /*18f20*/  F2FP.BF16.F32.PACK_AB R190, R173, R172 ;  /* 0x000000acadbe723e */ /* 0x001fe200000010ff */
[----:B------:R-:W-:Y:S01]  /*18f30*/  FADD.FTZ R0, R156, R0 ;  /* 0x000000009c007221 */ /* 0x000fe20000010000 */
[----:B------:R-:W-:Y:S01]  /*18f40*/  IMAD.MOV.U32 R205, RZ, RZ, R230 ;  /* 0x000000ffffcd7224 */ /* 0x000fe200078e00e6 */
[----:B------:R-:W0:Y:S02]  /*18f50*/  MUFU.EX2 R155, R155 ;  /* 0x0000009b009b7308 */ /* 0x000e240000000800 */
[----:B------:R-:W-:-:S04]  /*18f60*/  FADD.FTZ R0, R157, R0 ;  /* 0x000000009d007221 */ /* 0x000fc80000010000 */
[----:B------:R-:W-:Y:S02]  /*18f70*/  FADD.FTZ R0, R160, R0 ;  /* 0x00000000a0007221 */ /* 0x000fe40000010000 */
[----:B------:R-:W-:Y:S02]  /*18f80*/  MUFU.EX2 R158, R158 ;  /* 0x0000009e009e7308 */ /* 0x000fe40000000800 */
[----:B------:R-:W-:-:S04]  /*18f90*/  FADD.FTZ R0, R161, R0 ;  /* 0x00000000a1007221 */ /* 0x000fc80000010000 */
[----:B------:R-:W-:Y:S02]  /*18fa0*/  FADD.FTZ R4, R164, R0 ;  /* 0x00000000a4047221 */ /* 0x000fe40000010000 */
[----:B------:R1:W2:Y:S01]  /*18fb0*/  MUFU.EX2 R0, R5 ;  /* 0x0000000500007308 */ /* 0x0002a20000000800 */
[----:B0-----:R-:W-:Y:S01]  /*18fc0*/  F2FP.BF16.F32.PACK_AB R197, R155, R154 ;  /* 0x0000009a9bc5723e */ /* 0x001fe200000010ff */
[----:B------:R-:W-:-:S04]  /*18fd0*/  FADD.FTZ R4, R189, R4 ;  /* 0x00000004bd047221 */ /* 0x000fc80000010000 */
[----:B------:R-:W-:Y:S02]  /*18fe0*/  FADD.FTZ R4, R168, R4 ;  /* 0x00000004a8047221 */ /* 0x000fe40000010000 */
[----:B------:R-:W0:Y:S01]  /*18ff0*/  MUFU.EX2 R159, R159 ;  /* 0x0000009f009f7308 */ /* 0x000e220000000800 */
[----:B-1----:R-:W-:Y:S02]  /*19000*/  IMAD.MOV.U32 R5, RZ, RZ, R165 ;  /* 0x000000ffff057224 */ /* 0x002fe400078e00a5 */
[----:B------:R-:W-:-:S04]  /*19010*/  FADD.FTZ R4, R169, R4 ;  /* 0x00000004a9047221 */ /* 0x000fc80000010000 */
[----:B------:R-:W-:Y:S01]  /*19020*/  FADD.FTZ R4, R172, R4 ;  /* 0x00000004ac047221 */ /* 0x000fe20000010000 */
[----:B------:R-:W1:Y:S01]  /*19030*/  MUFU.EX2 R162, R162 ;  /* 0x000000a200a27308 */ /* 0x000e620000000800 */
[----:B--2---:R-:W-:Y:S02]  /*19040*/  FFMA.FTZ R227, R0, R227, R154 ;  /* 0x000000e300e37223 */ /* 0x004fe4000001009a */
[----:B------:R-:W-:Y:S02]  /*19050*/  FADD.FTZ R4, R173, R4 ;  /* 0x00000004ad047221 */ /* 0x000fe40000010000 */
[----:B------:R-:W-:Y:S02]  /*19060*/  FADD.FTZ R227, R155, R227 ;  /* 0x000000e39be37221 */ /* 0x000fe40000010000 */
[----:B------:R-:W-:Y:S01]  /*19070*/  FADD.FTZ R4, R176, R4 ;  /* 0x00000004b0047221 */ /* 0x000fe20000010000 */
[----:B------:R-:W2:Y:S01]  /*19080*/  MUFU.EX2 R163, R163 ;  /* 0x000000a300a37308 */ /* 0x000ea20000000800 */
[----:B------:R-:W-:Y:S01]  /*19090*/  FADD.FTZ R227, R158, R227 ;  /* 0x000000e39ee37221 */ /* 0x000fe20000010000 */
[----:B0-----:R-:W-:-:S03]  /*190a0*/  F2FP.BF16.F32.PACK_AB R199, R159, R158 ;  /* 0x0000009e9fc7723e */ /* 0x001fc600000010ff */
        /* <DEDUP_REMOVED lines=30> */
[----:B0-----:R-:W-:-:S04]  /*19290*/  FADD.FTZ R4, R180, R4 ;  /* 0x00000004b4047221 */ /* 0x001fc80000010000 */
[C---:B------:R-:W-:Y:S01]  /*192a0*/  FADD.FTZ R228, R186.reuse, R4 ;  /* 0x00000004bae47221 */ /* 0x040fe20000010000 */
[----:B------:R-:W-:Y:S01]  /*192b0*/  F2FP.BF16.F32.PACK_AB R186, R186, R180 ;  /* 0x000000b4baba723e */ /* 0x000fe200000010ff */
[----:B------:R-:W-:Y:S02]  /*192c0*/  IMAD.MOV.U32 R4, RZ, RZ, R152 ;  /* 0x000000ffff047224 */ /* 0x000fe400078e0098 */
[----:B-1----:R-:W-:-:S04]  /*192d0*/  FADD.FTZ R227, R182, R227 ;  /* 0x000000e3b6e37221 */ /* 0x002fc80000010000 */
[C---:B--2---:R-:W-:Y:S01]  /*192e0*/  FADD.FTZ R227, R183.reuse, R227 ;  /* 0x000000e3b7e37221 */ /* 0x044fe20000010000 */
[----:B------:R-:W-:Y:S01]  /*192f0*/  F2FP.BF16.F32.PACK_AB R187, R183, R182 ;  /* 0x000000b6b7bb723e */ /* 0x000fe200000010ff */
[----:B------:R-:W-:Y:S06]  /*19300*/  @P4 BRA `(.L_x_1759) ;  /* 0xffffffd4004c4947 */ /* 0x000fec000383ffff */
[----:B------:R-:W-:Y:S05]  /*19310*/  BSYNC B1 ;  /* 0x0000000000017941 */ /* 0x000fea0003800000 */
.L_x_1740:
[----:B------:R-:W-:Y:S02]  /*19320*/  IMAD.MOV.U32 R4, RZ, RZ, R152 ;  /* 0x000000ffff047224 */ /* 0x000fe400078e0098 */
[----:B------:R-:W-:Y:S02]  /*19330*/  IMAD.MOV.U32 R5, RZ, RZ, R165 ;  /* 0x000000ffff057224 */ /* 0x000fe400078e00a5 */
[----:B------:R-:W-:Y:S02]  /*19340*/  IMAD.MOV.U32 R22, RZ, RZ, R231 ;  /* 0x000000ffff167224 */ /* 0x000fe400078e00e7 */
[----:B------:R-:W-:-:S07]  /*19350*/  IMAD.MOV.U32 R205, RZ, RZ, R230 ;  /* 0x000000ffffcd7224 */ /* 0x000fce00078e00e6 */
.L_x_1739:
[----:B------:R-:W-:Y:S05]  /*19360*/  BSYNC B0 ;  /* 0x0000000000007941 */ /* 0x000fea0003800000 */
.L_x_1738:
[----:B------:R-:W2:Y:S01]  /*19370*/  LDL R153, [R1+0x14] ;  /* 0x0000140001997983 */ /* 0x000ea20000100800 */
[----:B------:R-:W0:Y:S08]  /*19380*/  LDC R152, c[0x0][0x448] ;  /* 0x00011200ff987b82 */ /* 0x000e300000000800 */
[----:B------:R-:W1:Y:S01]  /*19390*/  LDC R155, c[0x0][0x9e4] ;  /* 0x00027900ff9b7b82 */ /* 0x000e620000000800 */
[----:B0-----:R-:W-:-:S02]  /*193a0*/  ISETP.NE.AND P5, PT, R152, 0x1, PT ;  /* 0x000000019800780c */ /* 0x001fc40003fa5270 */
[----:B-1----:R-:W-:-:S11]  /*193b0*/  ISETP.GE.AND P6, PT, R155, 0x1, PT ;  /* 0x000000019b00780c */ /* 0x002fd60003fc6270 */
[----:B------:R-:W0:Y:S08]  /*193c0*/  @P5 LDC R154, c[0x0][0x44c] ;  /* 0x00011300ff9a5b82 */ /* 0x000e300000000800 */
[----:B------:R-:W1:Y:S01]  /*193d0*/  @P5 LDC R152, c[0x0][0x450] ;  /* 0x00011400ff985b82 */ /* 0x000e620000000800 */
[----:B--2---:R-:W-:-:S04]  /*193e0*/  VIADD R153, R153, 0x7f ;  /* 0x0000007f99997836 */ /* 0x004fc80000000000 */
[----:B0-----:R-:W-:-:S05]  /*193f0*/  @P5 IMAD.HI.U32 R154, R153, R154, RZ ;  /* 0x0000009a999a5227 */ /* 0x001fca00078e00ff */
[----:B-1----:R-:W-:Y:S02]  /*19400*/  @P5 SHF.R.U32.HI R153, RZ, R152, R154 ;  /* 0x00000098ff995219 */ /* 0x002fe4000001169a */
[----:B------:R-:W-:-:S05]  /*19410*/  IADD3 R152, R221, 0x1, -R220 ;  /* 0x00000001dd987810 */ /* 0x000fca0007ffe8dc */
[----:B------:R-:W-:-:S04]  /*19420*/  IMAD.IADD R153, R152, 0x1, R153 ;  /* 0x0000000198997824 */ /* 0x000fc800078e0299 */
[----:B------:R-:W-:Y:S01]  /*19430*/  IMAD.IADD R232, R153, 0x1, -R232 ;  /* 0x0000000199e87824 */ /* 0x000fe200078e0ae8 */
[----:B------:R-:W-:Y:S06]  /*19440*/  @!P6 BRA `(.L_x_1760) ;  /* 0x000000000048e947 */ /* 0x000fec0003800000 */
[----:B------:R-:W-:Y:S01]  /*19450*/  IMAD.MOV.U32 R154, RZ, RZ, R153 ;  /* 0x000000ffff9a7224 */ /* 0x000fe200078e0099 */
[----:B------:R-:W-:Y:S04]  /*19460*/  BSSY B0, `(.L_x_1761) ;  /* 0x000000e000007945 */ /* 0x000fe80003800000 */
        /* <DEDUP_REMOVED lines=9> */
.L_x_1762:
[----:B------:R-:W-:-:S13]  /*19500*/  ISETP.NE.AND P2, PT, R155, 0x1, PT ;  /* 0x000000019b00780c */ /* 0x000fda0003f45270 */
[----:B------:R-:W0:Y:S02]  /*19510*/  @P2 LDC.64 R152, c[0x0][0x9e8] ;  /* 0x00027a00ff982b82 */ /* 0x000e240000000a00 */
[----:B0-----:R-:W-:-:S05]  /*19520*/  @P2 IMAD.HI.U32 R152, R154, R152, RZ ;  /* 0x000000989a982227 */ /* 0x001fca00078e00ff */
[----:B------:R-:W-:-:S07]  /*19530*/  @P2 SHF.R.U32.HI R154, RZ, R153, R152 ;  /* 0x00000099ff9a2219 */ /* 0x000fce0000011698 */
.L_x_1763:
[----:B------:R-:W-:Y:S05]  /*19540*/  BSYNC B0 ;  /* 0x0000000000007941 */ /* 0x000fea0003800000 */
.L_x_1761:
[----:B------:R-:W-:-:S05]  /*19550*/  IMAD R154, R154, R155, RZ ;  /* 0x0000009b9a9a7224 */ /* 0x000fca00078e02ff */
[----:B------:R-:W-:-:S07]  /*19560*/  VIMNMX R232, R232, R154, !PT ;  /* 0x0000009ae8e87248 */ /* 0x000fce0007fe0100 */
.L_x_1760:
[----:B------:R-:W2:Y:S01]  /*19570*/  LDL R153, [R1+0x38] ;  /* 0x0000380001997983 */ /* 0x000ea20000100800 */
[----:B------:R-:W-:Y:S01]  /*19580*/  VIADD R232, R232, 0x3f ;  /* 0x0000003fe8e87836 */ /* 0x000fe20000000000 */
[----:B------:R-:W-:Y:S04]  /*19590*/  BSSY B0, `(.L_x_1764) ;  /* 0x000020d000007945 */ /* 0x000fe80003800000 */
[----:B------:R-:W-:-:S04]  /*195a0*/  SHF.R.S32.HI R152, RZ, 0x1f, R232 ;  /* 0x0000001fff987819 */ /* 0x000fc800000114e8 */
[----:B------:R-:W-:-:S04]  /*195b0*/  LEA.HI R152, R152, R232, RZ, 0x6 ;  /* 0x000000e898987211 */ /* 0x000fc800078f30ff */
[----:B------:R-:W-:-:S04]  /*195c0*/  SHF.R.S32.HI R152, RZ, 0x6, R152 ;  /* 0x00000006ff987819 */ /* 0x000fc80000011498 */
[----:B--2---:R-:W-:-:S04]  /*195d0*/  VIMNMX R153, R153, R152, !PT ;  /* 0x0000009899997248 */ /* 0x004fc80007fe0100 */
[----:B------:R-:W-:Y:S01]  /*195e0*/  ISETP.GE.AND P2, PT, R204, R153, PT ;  /* 0x00000099cc00720c */ /* 0x000fe20003f46270 */
[----:B------:R0:W-:-:S12]  /*195f0*/  STL [R1+0x1c], R153 ;  /* 0x00001c9901007387 */ /* 0x0001d80000100800 */
[----:B0-----:R-:W-:Y:S05]  /*19600*/  @!P2 BRA `(.L_x_1765) ;  /* 0x000000200014a947 */ /* 0x001fea0003800000 */
[----:B------:R-:W-:Y:S01]  /*19610*/  BSSY B1, `(.L_x_1766) ;  /* 0x0000203000017945 */ /* 0x000fe20003800000 */
[----:B------:R-:W-:Y:S02]  /*19620*/  IMAD.MOV.U32 R232, RZ, RZ, R204 ;  /* 0x000000ffffe87224 */ /* 0x000fe400078e00cc */
[----:B------:R-:W-:Y:S02]  /*19630*/  IMAD.MOV.U32 R231, RZ, RZ, R4 ;  /* 0x000000ffffe77224 */ /* 0x000fe400078e0004 */
[----:B------:R-:W-:Y:S02]  /*19640*/  IMAD.MOV.U32 R230, RZ, RZ, R5 ;  /* 0x000000ffffe67224 */ /* 0x000fe400078e0005 */
[----:B------:R-:W-:Y:S02]  /*19650*/  IMAD.MOV.U32 R204, RZ, RZ, R205 ;  /* 0x000000ffffcc7224 */ /* 0x000fe400078e00cd */
[----:B------:R-:W-:-:S07]  /*19660*/  IMAD.MOV.U32 R236, RZ, RZ, R22 ;  /* 0x000000ffffec7224 */ /* 0x000fce00078e0016 */
.L_x_1777:
[----:B------:R-:W-:-:S05]  /*19670*/  VIADD R22, R236, 0x1 ;  /* 0x00000001ec167836 */ /* 0x000fca0000000000 */
[----:B------:R-:W-:-:S04]  /*19680*/  ISETP.NE.AND P2, PT, R22, 0x2, PT ;  /* 0x000000021600780c */ /* 0x000fc80003f45270 */
[----:B------:R-:W-:Y:S02]  /*19690*/  SEL R205, RZ, 0x1, P2 ;  /* 0x00000001ffcd7807 */ /* 0x000fe40001000000 */
[----:B------:R-:W-:Y:S02]  /*196a0*/  SEL R22, R22, RZ, P2 ;  /* 0x000000ff16167207 */ /* 0x000fe40001000000 */
[----:B------:R-:W-:Y:S01]  /*196b0*/  LOP3.LUT R205, R204, R205, RZ, 0x3c, !PT ;  /* 0x000000cdcccd7212 */ /* 0x000fe200078e3cff */
[----:B------:R-:W-:Y:S06]  /*196c0*/  @!P0 BRA `(.L_x_1767) ;  /* 0x0000000000048947 */ /* 0x000fec0003800000 */
[----:B------:R-:W-:Y:S01]  /*196d0*/  BPT.TRAP 0x1 ;  /* 0x000000040000795c */ /* 0x000fe20000300000 */
.L_x_1767:
[----:B------:R-:W-:Y:S01]  /*196e0*/  IMAD R4, R22, 0x8, R16 ;  /* 0x0000000816047824 */ /* 0x000fe200078e0210 */
[----:B------:R-:W-:-:S04]  /*196f0*/  SHF.L.U32 R5, R205, 0x1f, RZ ;  /* 0x0000001fcd057819 */ /* 0x000fc800000006ff */
[----:B------:R0:W1:Y:S01]  /*19700*/  SYNCS.PHASECHK.TRANS64.TRYWAIT P2, [R4+URZ+0x30830], R5 ;  /* 0x03083005040075a7 */ /* 0x000062000804017f */
[----:B------:R-:W-:Y:S05]  /*19710*/  @!P0 BRA `(.L_x_1768) ;  /* 0x0000000000048947 */ /* 0x000fea0003800000 */
[----:B------:R-:W-:Y:S01]  /*19720*/  BPT.TRAP 0x1 ;  /* 0x000000040000795c */ /* 0x000fe20000300000 */
.L_x_1768:
        /* <DEDUP_REMOVED lines=8> */
.L_x_1770:
[----:B------:R-:W-:Y:S05]  /*197b0*/  BSYNC B2 ;  /* 0x0000000000027941 */ /* 0x000fea0003800000 */
.L_x_1769:
[----:B------:R-:W-:Y:S01]  /*197c0*/  R2UR UR4, R152 ;  /* 0x00000000980472ca */ /* 0x000fe200000e0000 */
[----:B------:R-:W-:Y:S01]  /*197d0*/  IMAD.MOV.U32 R152, RZ, RZ, R2 ;  /* 0x000000ffff987224 */ /* 0x000fe200078e0002 */
[----:B------:R-:W-:Y:S01]  /*197e0*/  R2UR UR12, R216 ;  /* 0x00000000d80c72ca */ /* 0x000fe200000e0000 */
[----:B01----:R-:W-:Y:S01]  /*197f0*/  IMAD.MOV.U32 R4, RZ, RZ, R158 ;  /* 0x000000ffff047224 */ /* 0x003fe200078e009e */
[----:B------:R-:W-:Y:S01]  /*19800*/  R2UR UR13, R217 ;  /* 0x00000000d90d72ca */ /* 0x000fe200000e0000 */
[----:B------:R-:W-:Y:S01]  /*19810*/  IMAD.MOV.U32 R5, RZ, RZ, 0x40000040 ;  /* 0x40000040ff057424 */ /* 0x000fe200078e00ff */
[----:B------:R-:W-:Y:S01]  /*19820*/  R2UR UR8, R152 ;  /* 0x00000000980872ca */ /* 0x000fe200000e0000 */
[----:B------:R-:W-:Y:S01]  /*19830*/  VIADD R152, R158, 0x200 ;  /* 0x000002009e987836 */ /* 0x000fe20000000000 */
[----:B------:R-:W-:Y:S01]  /*19840*/  R2UR UR6, R4 ;  /* 0x00000000040672ca */ /* 0x000fe200000e0000 */
[----:B------:R-:W-:Y:S01]  /*19850*/  VIADD R4, R158, 0x6 ;  /* 0x000000069e047836 */ /* 0x000fe20000000000 */
[----:B------:R-:W-:Y:S01]  /*19860*/  R2UR UR11, R5 ;  /* 0x00000000050b72ca */ /* 0x000fe200000e0000 */
[----:B------:R-:W-:Y:S01]  /*19870*/  IMAD.MOV.U32 R153, RZ, RZ, 0x40000040 ;  /* 0x40000040ff997424 */ /* 0x000fe200078e00ff */
[----:B------:R-:W-:Y:S01]  /*19880*/  R2UR UR14, R152 ;  /* 0x00000000980e72ca */ /* 0x000fe200000e0000 */
[----:B------:R-:W-:Y:S01]  /*19890*/  VIADD R156, R158, 0x204 ;  /* 0x000002049e9c7836 */ /* 0x000fe20000000000 */
[----:B------:R-:W-:Y:S01]  /*198a0*/  R2UR UR10, R4 ;  /* 0x00000000040a72ca */ /* 0x000fe200000e0000 */
[C---:B------:R-:W-:Y:S01]  /*198b0*/  VIADD R152, R158.reuse, 0x206 ;  /* 0x000002069e987836 */ /* 0x040fe20000000000 */
        /* <DEDUP_REMOVED lines=17> */
[----:B------:R-:W-:Y:S01]  /*199d0*/  IMAD.MOV.U32 R155, RZ, RZ, 0x40000040 ;  /* 0x40000040ff9b7424 */ /* 0x000fe200078e00ff */
        /* <DEDUP_REMOVED lines=235> */
.L_x_1772:
[----:B------:R-:W-:Y:S01]  /*1a890*/  SHF.L.U32 R0, R204, 0x1f, RZ ;  /* 0x0000001fcc007819 */ /* 0x000fe200000006ff */
[----:B------:R-:W-:-:S04]  /*1a8a0*/  IMAD R204, R236, 0x8, R16 ;  /* 0x00000008eccc7824 */ /* 0x000fc800078e0210 */
[----:B------:R0:W1:Y:S01]  /*1a8b0*/  SYNCS.PHASECHK.TRANS64.TRYWAIT P2, [R204+URZ+0x30850], R0 ;  /* 0x03085000cc0075a7 */ /* 0x000062000804017f */
[----:B------:R-:W-:Y:S05]  /*1a8c0*/  @!P0 BRA `(.L_x_1773) ;  /* 0x0000000000048947 */ /* 0x000fea0003800000 */
[----:B------:R-:W-:Y:S01]  /*1a8d0*/  BPT.TRAP 0x1 ;  /* 0x000000040000795c */ /* 0x000fe20000300000 */
.L_x_1773:
[----:B------:R-:W-:Y:S04]  /*1a8e0*/  BSSY B2, `(.L_x_1774) ;  /* 0x0000004000027945 */ /* 0x000fe80003800000 */
[----:B-1----:R-:W-:Y:S05]  /*1a8f0*/  @P2 BRA `(.L_x_1775) ;  /* 0x0000000000082947 */ /* 0x002fea0003800000 */
[----:B------:R-:W1:Y:S02]  /*1a900*/  SYNCS.PHASECHK.TRANS64.TRYWAIT P2, [R204+URZ+0x30850], R0 ;  /* 0x03085000cc0075a7 */ /* 0x000e64000804017f */
[----:B-1----:R-:W-:Y:S05]  /*1a910*/  @!P2 BRA `(.L_x_1776) ;  /* 0x0000014c0048a947 */ /* 0x002fea0003800000 */
.L_x_1775:
[----:B------:R-:W-:Y:S05]  /*1a920*/  BSYNC B2 ;  /* 0x0000000000027941 */ /* 0x000fea0003800000 */
.L_x_1774:
[----:B01----:R-:W-:Y:S01]  /*1a930*/  VIADD R0, R16, 0x400 ;  /* 0x0000040010007836 */ /* 0x003fe20000000000 */
[----:B------:R-:W-:Y:S01]  /*1a940*/  WARPGROUP.ARRIVE ;  /* 0x00000000000079c5 */ /* 0x000fe20000000000 */
[----:B------:R-:W-:Y:S01]  /*1a950*/  IMAD.MOV.U32 R3, RZ, RZ, 0x40000040 ;  /* 0x40000040ff037424 */ /* 0x000fe200078e00ff */
[----:B------:R-:W-:Y:S01]  /*1a960*/  ULDC UR4, c[0x0][0x988] ;  /* 0x0002620000047ab9 */ /* 0x000fe20000000800 */
[----:B------:R-:W-:Y:S01]  /*1a970*/  IMAD.MOV.U32 R5, RZ, RZ, 0x40000040 ;  /* 0x40000040ff057424 */ /* 0x000fe200078e00ff */
[----:B------:R-:W-:Y:S02]  /*1a980*/  SHF.R.U32.HI R0, RZ, 0x4, R0 ;  /* 0x00000004ff007819 */ /* 0x000fe40000011600 */
[----:B------:R-:W-:Y:S01]  /*1a990*/  R2UR UR7, R3 ;  /* 0x00000000030772ca */ /* 0x000fe200000e0000 */
[----:B------:R-:W-:Y:S01]  /*1a9a0*/  IMAD.MOV.U32 R3, RZ, RZ, 0x40000040 ;  /* 0x40000040ff037424 */ /* 0x000fe200078e00ff */
[----:B------:R-:W-:-:S04]  /*1a9b0*/  LOP3.LUT R0, R0, 0x3fff, RZ, 0xc0, !PT ;  /* 0x00003fff00007812 */ /* 0x000fc800078ec0ff */
[----:B------:R-:W-:-:S05]  /*1a9c0*/  LOP3.LUT R0, R0, 0x2000000, RZ, 0xfc, !PT ;  /* 0x0200000000007812 */ /* 0x000fca00078efcff */
        /* <DEDUP_REMOVED lines=12> */
[----:B------:R-:W-:Y:S01]  /*1aa90*/  FMNMX.FTZ R0, R160, R0, !PT ;  /* 0x00000000a0007209 */ /* 0x000fe20007810000 */
[----:B------:R-:W-:-:S03]  /*1aaa0*/  VIADD R2, R2, 0x180 ;  /* 0x0000018002027836 */ /* 0x000fc60000000000 */
        /* <DEDUP_REMOVED lines=14> */
[----:B------:R-:W-:Y:S02]  /*1ab90*/  R2UR UR6, R4 ;  /* 0x00000000040672ca */ /* 0x000fe400000e0000 */
[----:B------:R-:W-:Y:S01]  /*1aba0*/  R2UR UR7, R5 ;  /* 0x00000000050772ca */ /* 0x000fe200000e0000 */
        /* <DEDUP_REMOVED lines=8> */
[----:B------:R-:W-:Y:S02]  /*1ac30*/  FMNMX.FTZ R0, R163, R0, !PT ;  /* 0x00000000a3007209 */ /* 0x000fe40007810000 */
[----:B0-----:R-:W-:Y:S01]  /*1ac40*/  FMNMX.FTZ R5, R4, R5, !PT ;  /* 0x0000000504057209 */ /* 0x001fe20007810000 */
[----:B------:R-:W-:Y:S02]  /*1ac50*/  WARPGROUP.DEPBAR.LE gsb0, 0x0 ;  /* 0x00008000000079c5 */ /* 0x000fe40000010000 */
[----:B------:R-:W-:-:S06]  /*1ac60*/  WARPGROUP.ARRIVE ;  /* 0x00000000000079c5 */ /* 0x000fcc0000000000 */
[----:B------:R-:W-:Y:S01]  /*1ac70*/  HGMMA.64x256x16.F32.BF16 R24, R188, gdesc[UR4].tnspB, R24, gsb0 ;  /* 0x43e00004bc187df0 */ /* 0x000fe20008001818 */
[----:B------:R-:W-:Y:S01]  /*1ac80*/  R2UR UR7, R3 ;  /* 0x00000000030772ca */ /* 0x000fe200000e0000 */
[----:B------:R-:W-:Y:S01]  /*1ac90*/  FADD.FTZ R3, -R5, R230 ;  /* 0x000000e605037221 */ /* 0x000fe20000010100 */
[----:B------:R-:W-:Y:S01]  /*1aca0*/  R2UR UR6, R2 ;  /* 0x00000000020672ca */ /* 0x000fe200000e0000 */
[----:B------:R-:W2:Y:S01]  /*1acb0*/  LDL R230, [R1+0x1c] ;  /* 0x00001c0001e67983 */ /* 0x000ea20000100800 */
        /* <DEDUP_REMOVED lines=8> */
[----:B------:R-:W-:-:S03]  /*1ad40*/  IMAD.U32 R2, RZ, RZ, UR4 ;  /* 0x00000004ff027e24 */ /* 0x000fc6000f8e00ff */
[----:B------:R-:W-:Y:S01]  /*1ad50*/  FMNMX.FTZ R4, R182, R4, !PT ;  /* 0x00000004b6047209 */ /* 0x000fe20007810000 */
[----:B------:R-:W-:-:S03]  /*1ad60*/  FMUL.FTZ R0, R5, R2 ;  /* 0x0000000205007220 */ /* 0x000fc60000410000 */
[----:B------:R-:W-:Y:S01]  /*1ad70*/  FMNMX.FTZ R4, R183, R4, !PT ;  /* 0x00000004b7047209 */ /* 0x000fe20007810000 */
[----:B------:R-:W-:-:S04]  /*1ad80*/  FFMA.FTZ R196, R153, R2, -R0 ;  /* 0x0000000299c47223 */ /* 0x000fc80000010800 */
[----:B------:R-:W0:Y:S02]  /*1ad90*/  SHFL.BFLY PT, R153, R4, 0x2, 0x1f ;  /* 0x0c401f0004997f89 */ /* 0x000e2400000e0000 */
[----:B0-----:R-:W-:Y:S01]  /*1ada0*/  FMNMX.FTZ R4, R4, R153, !PT ;  /* 0x0000009904047209 */ /* 0x001fe20007810000 */
[----:B------:R-:W-:Y:S01]  /*1adb0*/  FFMA.FTZ R198, R156, R2, -R0 ;  /* 0x000000029cc67223 */ /* 0x000fe20000010800 */
[----:B------:R-:W-:Y:S02]  /*1adc0*/  WARPGROUP.DEPBAR.LE gsb0, 0x0 ;  /* 0x00008000000079c5 */ /* 0x000fe40000010000 */
[----:B------:R-:W-:-:S06]  /*1add0*/  WARPGROUP.ARRIVE ;  /* 0x00000000000079c5 */ /* 0x000fcc0000000000 */
[----:B------:R-:W-:Y:S01]  /*1ade0*/  HGMMA.64x256x16.F32.BF16 R24, R184, gdesc[UR4].tnspB, R24, gsb0 ;  /* 0x43e00004b8187df0 */ /* 0x000fe20008001818 */
[-CC-:B------:R-:W-:Y:S01]  /*1adf0*/  FFMA.FTZ R189, R152, R2.reuse, -R0.reuse ;  /* 0x0000000298bd7223 */ /* 0x180fe20000010800 */
[-CC-:B------:R-:W-:Y:S01]  /*1ae00*/  FFMA.FTZ R192, R161, R2.reuse, -R0.reuse ;  /* 0x00000002a1c07223 */ /* 0x180fe20000010800 */
[-CC-:B------:R-:W-:Y:S01]  /*1ae10*/  FFMA.FTZ R194, R164, R2.reuse, -R0.reuse ;  /* 0x00000002a4c27223 */ /* 0x180fe20000010800 */
[-CC-:B------:R-:W-:Y:S01]  /*1ae20*/  FFMA.FTZ R152, R165, R2.reuse, -R0.reuse ;  /* 0x00000002a5987223 */ /* 0x180fe20000010800 */
[-CC-:B------:R-:W-:Y:S01]  /*1ae30*/  FFMA.FTZ R188, R168, R2.reuse, -R0.reuse ;  /* 0x00000002a8bc7223 */ /* 0x180fe20000010800 */
[-CC-:B------:R-:W-:Y:S01]  /*1ae40*/  FFMA.FTZ R153, R169, R2.reuse, -R0.reuse ;  /* 0x00000002a9997223 */ /* 0x180fe20000010800 */
[-CC-:B------:R-:W-:Y:S01]  /*1ae50*/  FFMA.FTZ R190, R172, R2.reuse, -R0.reuse ;  /* 0x00000002acbe7223 */ /* 0x180fe20000010800 */
[-C--:B------:R-:W-:Y:S01]  /*1ae60*/  FFMA.FTZ R156, R173, R2.reuse, -R0 ;  /* 0x00000002ad9c7223 */ /* 0x080fe20000010800 */
[----:B------:R-:W-:Y:S01]  /*1ae70*/  FMUL.FTZ R3, R3, R2 ;  /* 0x0000000203037220 */ /* 0x000fe20000410000 */
[----:B------:R-:W-:Y:S08]  /*1ae80*/  MUFU.EX2 R189, R189 ;  /* 0x000000bd00bd7308 */ /* 0x000ff00000000800 */
[----:B------:R-:W0:Y:S08]  /*1ae90*/  MUFU.EX2 R3, R3 ;  /* 0x0000000300037308 */ /* 0x000e300000000800 */
[----:B------:R-:W1:Y:S08]  /*1aea0*/  MUFU.EX2 R196, R196 ;  /* 0x000000c400c47308 */ /* 0x000e700000000800 */
[----:B------:R-:W-:Y:S01]  /*1aeb0*/  MUFU.EX2 R198, R198 ;  /* 0x000000c600c67308 */ /* 0x000fe20000000800 */
[----:B0-----:R-:W-:-:S07]  /*1aec0*/  FFMA.FTZ R228, R3, R228, R189 ;  /* 0x000000e403e47223 */ /* 0x001fce00000100bd */
[----:B------:R-:W-:Y:S01]  /*1aed0*/  MUFU.EX2 R192, R192 ;  /* 0x000000c000c07308 */ /* 0x000fe20000000800 */
[----:B-1----:R-:W-:-:S07]  /*1aee0*/  FADD.FTZ R228, R196, R228 ;  /* 0x000000e4c4e47221 */ /* 0x002fce0000010000 */
[----:B------:R-:W-:Y:S08]  /*1aef0*/  MUFU.EX2 R194, R194 ;  /* 0x000000c200c27308 */ /* 0x000ff00000000800 */
[----:B------:R-:W-:Y:S08]  /*1af00*/  MUFU.EX2 R152, R152 ;  /* 0x0000009800987308 */ /* 0x000ff00000000800 */
[----:B------:R-:W-:Y:S08]  /*1af10*/  MUFU.EX2 R188, R188 ;  /* 0x000000bc00bc7308 */ /* 0x000ff00000000800 */
[----:B------:R-:W-:Y:S08]  /*1af20*/  MUFU.EX2 R153, R153 ;  /* 0x0000009900997308 */ /* 0x000ff00000000800 */
[----:B------:R-:W-:Y:S08]  /*1af30*/  MUFU.EX2 R190, R190 ;  /* 0x000000be00be7308 */ /* 0x000ff00000000800 */
[----:B------:R-:W-:Y:S01]  /*1af40*/  MUFU.EX2 R156, R156 ;  /* 0x0000009c009c7308 */ /* 0x000fe20000000800 */
[----:B--2---:R-:W-:Y:S01]  /*1af50*/  ISETP.GT.AND P2, PT, R232, R230, PT ;  /* 0x000000e6e800720c */ /* 0x004fe20003f44270 */
[----:B------:R-:W-:-:S05]  /*1af60*/  @!P1 VIADD R204, R204, 0x30860 ;  /* 0x00030860cccc9836 */ /* 0x000fca0000000000 */
[----:B------:R-:W-:Y:S01]  /*1af70*/  @!P1 PRMT R204, RZ, 0x654, R204 ;  /* 0x00000654ffcc9816 */ /* 0x000fe200000000cc */
[----:B------:R-:W-:Y:S01]  /*1af80*/  VIADD R232, R232, 0xffffffff ;  /* 0xffffffffe8e87836 */ /* 0x000fe20000000000 */
[----:B------:R-:W-:Y:S01]  /*1af90*/  F2FP.BF16.F32.PACK_AB R196, R196, R189 ;  /* 0x000000bdc4c4723e */ /* 0x000fe200000010ff */
[----:B------:R-:W-:Y:S02]  /*1afa0*/  IMAD.MOV.U32 R236, RZ, RZ, R22 ;  /* 0x000000ffffec7224 */ /* 0x000fe400078e0016 */
[----:B------:R-:W-:Y:S01]  /*1afb0*/  IMAD.MOV.U32 R230, RZ, RZ, R5 ;  /* 0x000000ffffe67224 */ /* 0x000fe200078e0005 */
[----:B------:R-:W-:Y:S02]  /*1afc0*/  WARPGROUP.DEPBAR.LE gsb0, 0x0 ;  /* 0x00008000000079c5 */ /* 0x000fe40000010000 */
[-CC-:B------:R-:W-:Y:S02]  /*1afd0*/  FFMA.FTZ R187, R160, R2.reuse, -R0.reuse ;  /* 0x00000002a0bb7223 */ /* 0x180fe40000010800 */
[----:B------:R-:W0:Y:S01]  /*1afe0*/  SHFL.BFLY PT, R160, R4, 0x1, 0x1f ;  /* 0x0c201f0004a07f89 */ /* 0x000e2200000e0000 */
[-CC-:B------:R-:W-:Y:S01]  /*1aff0*/  FFMA.FTZ R185, R157, R2.reuse, -R0.reuse ;  /* 0x000000029db97223 */ /* 0x180fe20000010800 */
[-CC-:B------:R-:W-:Y:S01]  /*1b000*/  FFMA.FTZ R184, R176, R2.reuse, -R0.reuse ;  /* 0x00000002b0b87223 */ /* 0x180fe20000010800 */
[-CC-:B------:R-:W-:Y:S01]  /*1b010*/  FFMA.FTZ R157, R177, R2.reuse, -R0.reuse ;  /* 0x00000002b19d7223 */ /* 0x180fe20000010800 */
[--C-:B------:R-:W-:Y:S01]  /*1b020*/  FFMA.FTZ R186, R180, R2, -R0.reuse ;  /* 0x00000002b4ba7223 */ /* 0x100fe20000010800 */
[----:B0-----:R-:W-:Y:S01]  /*1b030*/  FMNMX.FTZ R4, R4, R160, !PT ;  /* 0x000000a004047209 */ /* 0x001fe20007810000 */
[----:B------:R-:W-:-:S04]  /*1b040*/  FFMA.FTZ R160, R181, R2, -R0 ;  /* 0x00000002b5a07223 */ /* 0x000fc80000010800 */
[C---:B------:R-:W-:Y:S01]  /*1b050*/  FADD.FTZ R0, -R4.reuse, R231 ;  /* 0x000000e704007221 */ /* 0x040fe20000010100 */
[----:B------:R-:W-:-:S03]  /*1b060*/  FMUL.FTZ R161, R4, R2 ;  /* 0x0000000204a17220 */ /* 0x000fc60000410000 */
[-C--:B------:R-:W-:Y:S01]  /*1b070*/  FMUL.FTZ R0, R0, R2.reuse ;  /* 0x0000000200007220 */ /* 0x080fe20000410000 */
[-CC-:B------:R-:W-:Y:S01]  /*1b080*/  FFMA.FTZ R197, R154, R2.reuse, -R161.reuse ;  /* 0x000000029ac57223 */ /* 0x180fe200000108a1 */
[-CC-:B------:R-:W-:Y:S01]  /*1b090*/  FFMA.FTZ R154, R155, R2.reuse, -R161.reuse ;  /* 0x000000029b9a7223 */ /* 0x180fe200000108a1 */
[----:B------:R-:W-:Y:S02]  /*1b0a0*/  @!P1 IMAD R155, R22, 0x8, R16 ;  /* 0x00000008169b9824 */ /* 0x000fe400078e0210 */
[----:B------:R-:W-:Y:S01]  /*1b0b0*/  FFMA.FTZ R199, R158, R2, -R161 ;  /* 0x000000029ec77223 */ /* 0x000fe200000108a1 */
[----:B------:R-:W-:Y:S01]  /*1b0c0*/  MUFU.EX2 R0, R0 ;  /* 0x0000000000007308 */ /* 0x000fe20000000800 */
[----:B------:R-:W-:-:S07]  /*1b0d0*/  @!P1 VIADD R155, R155, 0x30840 ;  /* 0x000308409b9b9836 */ /* 0x000fce0000000000 */
[----:B------:R-:W0:Y:S01]  /*1b0e0*/  MUFU.EX2 R197, R197 ;  /* 0x000000c500c57308 */ /* 0x000e220000000800 */
[-C--:B------:R-:W-:Y:S01]  /*1b0f0*/  FFMA.FTZ R159, R159, R2.reuse, -R161 ;  /* 0x000000029f9f7223 */ /* 0x080fe200000108a1 */
[----:B------:R-:W-:Y:S01]  /*1b100*/  @!P1 PRMT R158, RZ, 0x654, R155 ;  /* 0x00000654ff9e9816 */ /* 0x000fe2000000009b */
[----:B------:R-:W-:-:S03]  /*1b110*/  FFMA.FTZ R193, R162, R2, -R161 ;  /* 0x00000002a2c17223 */ /* 0x000fc600000108a1 */
[----:B------:R1:W-:Y:S02]  /*1b120*/  @!P1 SYNCS.ARRIVE.TRANS64.RED.A1T0 RZ, [R158+URZ], RZ ;  /* 0x000000ff9eff99a7 */ /* 0x0003e4000810043f */
[----:B------:R-:W2:Y:S08]  /*1b130*/  MUFU.EX2 R154, R154 ;  /* 0x0000009a009a7308 */ /* 0x000eb00000000800 */
[----:B------:R-:W3:Y:S01]  /*1b140*/  MUFU.EX2 R199, R199 ;  /* 0x000000c700c77308 */ /* 0x000ee20000000800 */
[----:B-1----:R-:W-:Y:S01]  /*1b150*/  FFMA.FTZ R158, R163, R2, -R161 ;  /* 0x00000002a39e7223 */ /* 0x002fe200000108a1 */
[----:B0-----:R-:W-:-:S06]  /*1b160*/  FFMA.FTZ R227, R0, R227, R197 ;  /* 0x000000e300e37223 */ /* 0x001fcc00000100c5 */
[----:B------:R-:W0:Y:S01]  /*1b170*/  MUFU.EX2 R185, R185 ;  /* 0x000000b900b97308 */ /* 0x000e220000000800 */
[----:B------:R-:W-:-:S07]  /*1b180*/  FFMA.FTZ R195, R166, R2, -R161 ;  /* 0x00000002a6c37223 */ /* 0x000fce00000108a1 */
[----:B------:R1:W4:Y:S01]  /*1b190*/  MUFU.EX2 R155, R159 ;  /* 0x0000009f009b7308 */ /* 0x0003220000000800 */
[----:B--2---:R-:W-:-:S07]  /*1b1a0*/  FADD.FTZ R227, R154, R227 ;  /* 0x000000e39ae37221 */ /* 0x004fce0000010000 */
[----:B------:R-:W2:Y:S01]  /*1b1b0*/  MUFU.EX2 R187, R187 ;  /* 0x000000bb00bb7308 */ /* 0x000ea20000000800 */
[----:B------:R-:W-:-:S07]  /*1b1c0*/  FFMA.FTZ R167, R167, R2, -R161 ;  /* 0x00000002a7a77223 */ /* 0x000fce00000108a1 */
[----:B------:R-:W5:Y:S01]  /*1b1d0*/  MUFU.EX2 R193, R193 ;  /* 0x000000c100c17308 */ /* 0x000f620000000800 */
[----:B-1----:R-:W-:Y:S01]  /*1b1e0*/  FADD.FTZ R159, R198, R228 ;  /* 0x000000e4c69f7221 */ /* 0x002fe20000010000 */
[----:B------:R-:W-:Y:S01]  /*1b1f0*/  F2FP.BF16.F32.PACK_AB R197, R154, R197 ;  /* 0x000000c59ac5723e */ /* 0x000fe200000010ff */
[----:B---3--:R-:W-:Y:S01]  /*1b200*/  FADD.FTZ R154, R199, R227 ;  /* 0x000000e3c79a7221 */ /* 0x008fe20000010000 */
[-CC-:B------:R-:W-:Y:S01]  /*1b210*/  FFMA.FTZ R170, R170, R2.reuse, -R161.reuse ;  /* 0x00000002aaaa7223 */ /* 0x180fe200000108a1 */
[-CC-:B------:R-:W-:Y:S01]  /*1b220*/  FFMA.FTZ R171, R171, R2.reuse, -R161.reuse ;  /* 0x00000002abab7223 */ /* 0x180fe200000108a1 */
[-CC-:B------:R-:W-:Y:S01]  /*1b230*/  FFMA.FTZ R174, R174, R2.reuse, -R161.reuse ;  /* 0x00000002aeae7223 */ /* 0x180fe200000108a1 */
[-C--:B------:R-:W-:Y:S01]  /*1b240*/  FFMA.FTZ R175, R175, R2.reuse, -R161 ;  /* 0x00000002afaf7223 */ /* 0x080fe200000108a1 */
[----:B------:R-:W1:Y:S01]  /*1b250*/  MUFU.EX2 R158, R158 ;  /* 0x0000009e009e7308 */ /* 0x000e620000000800 */
[----:B0-----:R-:W-:Y:S01]  /*1b260*/  FADD.FTZ R159, R185, R159 ;  /* 0x0000009fb99f7221 */ /* 0x001fe20000010000 */
[----:B----4-:R-:W-:Y:S01]  /*1b270*/  FADD.FTZ R154, R155, R154 ;  /* 0x0000009a9b9a7221 */ /* 0x010fe20000010000 */
[-CC-:B------:R-:W-:Y:S01]  /*1b280*/  FFMA.FTZ R178, R178, R2.reuse, -R161.reuse ;  /* 0x00000002b2b27223 */ /* 0x180fe200000108a1 */
[-CC-:B------:R-:W-:Y:S01]  /*1b290*/  FFMA.FTZ R179, R179, R2.reuse, -R161.reuse ;  /* 0x00000002b3b37223 */ /* 0x180fe200000108a1 */
[----:B------:R-:W-:Y:S01]  /*1b2a0*/  FFMA.FTZ R182, R182, R2, -R161 ;  /* 0x00000002b6b67223 */ /* 0x000fe200000108a1 */
[----:B------:R0:W-:Y:S02]  /*1b2b0*/  @!P1 SYNCS.ARRIVE.TRANS64.RED.A1T0 RZ, [R204+URZ], RZ ;  /* 0x000000ffccff99a7 */ /* 0x0001e4000810043f */
[----:B------:R-:W3:Y:S01]  /*1b2c0*/  MUFU.EX2 R195, R195 ;  /* 0x000000c300c37308 */ /* 0x000ee20000000800 */
[----:B------:R-:W-:Y:S01]  /*1b2d0*/  F2FP.BF16.F32.PACK_AB R199, R155, R199 ;  /* 0x000000c79bc7723e */ /* 0x000fe200000010ff */
[----:B--2---:R-:W-:Y:S01]  /*1b2e0*/  FADD.FTZ R155, R187, R159 ;  /* 0x0000009fbb9b7221 */ /* 0x004fe20000010000 */
[----:B-----5:R-:W-:-:S05]  /*1b2f0*/  FADD.FTZ R154, R193, R154 ;  /* 0x0000009ac19a7221 */ /* 0x020fca0000010000 */
[----:B------:R-:W2:Y:S01]  /*1b300*/  MUFU.EX2 R167, R167 ;  /* 0x000000a700a77308 */ /* 0x000ea20000000800 */
[----:B------:R-:W-:Y:S01]  /*1b310*/  FADD.FTZ R155, R192, R155 ;  /* 0x0000009bc09b7221 */ /* 0x000fe20000010000 */
[----:B-1----:R-:W-:-:S06]  /*1b320*/  FADD.FTZ R154, R158, R154 ;  /* 0x0000009a9e9a7221 */ /* 0x002fcc0000010000 */
[----:B------:R-:W1:Y:S01]  /*1b330*/  MUFU.EX2 R170, R170 ;  /* 0x000000aa00aa7308 */ /* 0x000e620000000800 */
[----:B------:R-:W-:Y:S01]  /*1b340*/  FADD.FTZ R159, R194, R155 ;  /* 0x0000009bc29f7221 */ /* 0x000fe20000010000 */
[----:B---3--:R-:W-:-:S06]  /*1b350*/  FADD.FTZ R155, R195, R154 ;  /* 0x0000009ac39b7221 */ /* 0x008fcc0000010000 */
[----:B------:R-:W3:Y:S01]  /*1b360*/  MUFU.EX2 R171, R171 ;  /* 0x000000ab00ab7308 */ /* 0x000ee20000000800 */
[----:B------:R-:W-:Y:S01]  /*1b370*/  FADD.FTZ R154, R152, R159 ;  /* 0x0000009f989a7221 */ /* 0x000fe20000010000 */
[----:B--2---:R-:W-:-:S06]  /*1b380*/  FADD.FTZ R155, R167, R155 ;  /* 0x0000009ba79b7221 */ /* 0x004fcc0000010000 */
[----:B------:R-:W2:Y:S01]  /*1b390*/  MUFU.EX2 R174, R174 ;  /* 0x000000ae00ae7308 */ /* 0x000ea20000000800 */
[----:B------:R-:W-:Y:S01]  /*1b3a0*/  FADD.FTZ R154, R188, R154 ;  /* 0x0000009abc9a7221 */ /* 0x000fe20000010000 */
[----:B-1----:R-:W-:-:S06]  /*1b3b0*/  FADD.FTZ R155, R170, R155 ;  /* 0x0000009baa9b7221 */ /* 0x002fcc0000010000 */
[----:B------:R-:W1:Y:S01]  /*1b3c0*/  MUFU.EX2 R175, R175 ;  /* 0x000000af00af7308 */ /* 0x000e620000000800 */
[----:B------:R-:W-:Y:S01]  /*1b3d0*/  FADD.FTZ R154, R153, R154 ;  /* 0x0000009a999a7221 */ /* 0x000fe20000010000 */
[----:B---3--:R-:W-:-:S06]  /*1b3e0*/  FADD.FTZ R155, R171, R155 ;  /* 0x0000009bab9b7221 */ /* 0x008fcc0000010000 */
[----:B------:R-:W3:Y:S01]  /*1b3f0*/  MUFU.EX2 R184, R184 ;  /* 0x000000b800b87308 */ /* 0x000ee20000000800 */
[----:B------:R-:W-:-:S07]  /*1b400*/  FFMA.FTZ R161, R183, R2, -R161 ;  /* 0x00000002b7a17223 */ /* 0x000fce00000108a1 */
[----:B------:R-:W4:Y:S01]  /*1b410*/  MUFU.EX2 R178, R178 ;  /* 0x000000b200b27308 */ /* 0x000f220000000800 */
[----:B------:R-:W-:Y:S01]  /*1b420*/  FADD.FTZ R154, R190, R154 ;  /* 0x0000009abe9a7221 */ /* 0x000fe20000010000 */
[----:B--2---:R-:W-:-:S06]  /*1b430*/  FADD.FTZ R155, R174, R155 ;  /* 0x0000009bae9b7221 */ /* 0x004fcc0000010000 */
[----:B------:R-:W2:Y:S08]  /*1b440*/  MUFU.EX2 R157, R157 ;  /* 0x0000009d009d7308 */ /* 0x000eb00000000800 */
[----:B------:R-:W5:Y:S01]  /*1b450*/  MUFU.EX2 R179, R179 ;  /* 0x000000b300b37308 */ /* 0x000f620000000800 */
[----:B------:R-:W-:Y:S01]  /*1b460*/  FADD.FTZ R154, R156, R154 ;  /* 0x0000009a9c9a7221 */ /* 0x000fe20000010000 */
[----:B-1----:R-:W-:-:S06]  /*1b470*/  FADD.FTZ R155, R175, R155 ;  /* 0x0000009baf9b7221 */ /* 0x002fcc0000010000 */
[----:B------:R-:W1:Y:S08]  /*1b480*/  MUFU.EX2 R186, R186 ;  /* 0x000000ba00ba7308 */ /* 0x000e700000000800 */
[----:B------:R-:W0:Y:S01]  /*1b490*/  MUFU.EX2 R182, R182 ;  /* 0x000000b600b67308 */ /* 0x000e220000000800 */
[----:B---3--:R-:W-:Y:S01]  /*1b4a0*/  FADD.FTZ R154, R184, R154 ;  /* 0x0000009ab89a7221 */ /* 0x008fe20000010000 */
[----:B----4-:R-:W-:-:S06]  /*1b4b0*/  FADD.FTZ R155, R178, R155 ;  /* 0x0000009bb29b7221 */ /* 0x010fcc0000010000 */
[----:B------:R-:W3:Y:S08]  /*1b4c0*/  MUFU.EX2 R160, R160 ;  /* 0x000000a000a07308 */ /* 0x000ef00000000800 */
[----:B------:R-:W4:Y:S01]  /*1b4d0*/  MUFU.EX2 R161, R161 ;  /* 0x000000a100a17308 */ /* 0x000f220000000800 */
[----:B--2---:R-:W-:Y:S01]  /*1b4e0*/  FADD.FTZ R154, R157, R154 ;  /* 0x0000009a9d9a7221 */ /* 0x004fe20000010000 */
[----:B-----5:R-:W-:-:S03]  /*1b4f0*/  FADD.FTZ R155, R179, R155 ;  /* 0x0000009bb39b7221 */ /* 0x020fc60000010000 */
[----:B-1----:R-:W-:Y:S01]  /*1b500*/  FADD.FTZ R154, R186, R154 ;  /* 0x0000009aba9a7221 */ /* 0x002fe20000010000 */
[----:B0-----:R-:W-:Y:S01]  /*1b510*/  FADD.FTZ R155, R182, R155 ;  /* 0x0000009bb69b7221 */ /* 0x001fe20000010000 */
[----:B------:R-:W-:Y:S01]  /*1b520*/  F2FP.BF16.F32.PACK_AB R198, R185, R198 ;  /* 0x000000c6b9c6723e */ /* 0x000fe200000010ff */
[----:B------:R-:W-:Y:S01]  /*1b530*/  IMAD.MOV.U32 R204, RZ, RZ, R205 ;  /* 0x000000ffffcc7224 */ /* 0x000fe200078e00cd */
[----:B------:R-:W-:Y:S01]  /*1b540*/  F2FP.BF16.F32.PACK_AB R192, R192, R187 ;  /* 0x000000bbc0c0723e */ /* 0x000fe200000010ff */
[----:B---3--:R-:W-:Y:S01]  /*1b550*/  FADD.FTZ R228, R160, R154 ;  /* 0x0000009aa0e47221 */ /* 0x008fe20000010000 */
[----:B------:R-:W-:Y:S01]  /*1b560*/  F2FP.BF16.F32.PACK_AB R193, R158, R193 ;  /* 0x000000c19ec1723e */ /* 0x000fe200000010ff */
[----:B------:R-:W-:Y:S01]  /*1b570*/  IMAD.MOV.U32 R231, RZ, RZ, R4 ;  /* 0x000000ffffe77224 */ /* 0x000fe200078e0004 */
[----:B------:R-:W-:Y:S02]  /*1b580*/  F2FP.BF16.F32.PACK_AB R194, R152, R194 ;  /* 0x000000c298c2723e */ /* 0x000fe400000010ff */
[----:B------:R-:W-:-:S02]  /*1b590*/  F2FP.BF16.F32.PACK_AB R195, R167, R195 ;  /* 0x000000c3a7c3723e */ /* 0x000fc400000010ff */
[----:B------:R-:W-:Y:S01]  /*1b5a0*/  F2FP.BF16.F32.PACK_AB R188, R153, R188 ;  /* 0x000000bc99bc723e */ /* 0x000fe200000010ff */
[----:B----4-:R-:W-:Y:S01]  /*1b5b0*/  FADD.FTZ R227, R161, R155 ;  /* 0x0000009ba1e37221 */ /* 0x010fe20000010000 */
[----:B------:R-:W-:Y:S02]  /*1b5c0*/  F2FP.BF16.F32.PACK_AB R189, R171, R170 ;  /* 0x000000aaabbd723e */ /* 0x000fe400000010ff */
[----:B------:R-:W-:Y:S02]  /*1b5d0*/  F2FP.BF16.F32.PACK_AB R190, R156, R190 ;  /* 0x000000be9cbe723e */ /* 0x000fe400000010ff */
[----:B------:R-:W-:Y:S02]  /*1b5e0*/  F2FP.BF16.F32.PACK_AB R191, R175, R174 ;  /* 0x000000aeafbf723e */ /* 0x000fe400000010ff */
[----:B------:R-:W-:Y:S02]  /*1b5f0*/  F2FP.BF16.F32.PACK_AB R184, R157, R184 ;  /* 0x000000b89db8723e */ /* 0x000fe400000010ff */
[----:B------:R-:W-:-:S02]  /*1b600*/  F2FP.BF16.F32.PACK_AB R185, R179, R178 ;  /* 0x000000b2b3b9723e */ /* 0x000fc400000010ff */
[----:B------:R-:W-:Y:S02]  /*1b610*/  F2FP.BF16.F32.PACK_AB R186, R160, R186 ;  /* 0x000000baa0ba723e */ /* 0x000fe400000010ff */
[----:B------:R-:W-:Y:S01]  /*1b620*/  F2FP.BF16.F32.PACK_AB R187, R161, R182 ;  /* 0x000000b6a1bb723e */ /* 0x000fe200000010ff */
[----:B------:R-:W-:Y:S06]  /*1b630*/  @P2 BRA `(.L_x_1777) ;  /* 0xffffffe0000c2947 */ /* 0x000fec000383ffff */
[----:B------:R-:W-:Y:S05]  /*1b640*/  BSYNC B1 ;  /* 0x0000000000017941 */ /* 0x000fea0003800000 */
.L_x_1766:
[----:B------:R-:W-:-:S07]  /*1b650*/  IMAD.MOV.U32 R204, RZ, RZ, R232 ;  /* 0x000000ffffcc7224 */ /* 0x000fce00078e00e8 */
.L_x_1765:
[----:B------:R-:W-:Y:S05]  /*1b660*/  BSYNC B0 ;  /* 0x0000000000007941 */ /* 0x000fea0003800000 */
.L_x_1764:
[----:B------:R-:W2:Y:S01]  /*1b670*/  LDL R152, [R1+0x38] ;  /* 0x0000380001987983 */ /* 0x000ea20000100800 */
[----:B------:R-:W-:Y:S01]  /*1b680*/  BSSY B0, `(.L_x_1778) ;  /* 0x00002b3000007945 */ /* 0x000fe20003800000 */
[----:B--2---:R-:W-:-:S13]  /*1b690*/  ISETP.GE.AND P2, PT, R204, R152, PT ;  /* 0x00000098cc00720c */ /* 0x004fda0003f46270 */
[----:B------:R-:W-:Y:S05]  /*1b6a0*/  @!P2 BRA `(.L_x_1779) ;  /* 0x0000002800c0a947 */ /* 0x000fea0003800000 */
[----:B------:R-:W-:Y:S02]  /*1b6b0*/  IMAD.MOV.U32 R230, RZ, RZ, R4 ;  /* 0x000000ffffe67224 */ /* 0x000fe400078e0004 */
[----:B------:R-:W-:Y:S02]  /*1b6c0*/  IMAD.MOV.U32 R231, RZ, RZ, R5 ;  /* 0x000000ffffe77224 */ /* 0x000fe400078e0005 */
[----:B------:R-:W-:Y:S02]  /*1b6d0*/  IMAD.MOV.U32 R236, RZ, RZ, R205 ;  /* 0x000000ffffec7224 */ /* 0x000fe400078e00cd */
[----:B------:R-:W-:-:S07]  /*1b6e0*/  IMAD.MOV.U32 R232, RZ, RZ, R22 ;  /* 0x000000ffffe87224 */ /* 0x000fce00078e0016 */
.L_x_1798:
[----:B------:R-:W-:-:S05]  /*1b6f0*/  VIADD R22, R232, 0x1 ;  /* 0x00000001e8167836 */ /* 0x000fca0000000000 */
[----:B------:R-:W-:-:S04]  /*1b700*/  ISETP.NE.AND P2, PT, R22, 0x2, PT ;  /* 0x000000021600780c */ /* 0x000fc80003f45270 */
[----:B------:R-:W-:Y:S02]  /*1b710*/  SEL R205, RZ, 0x1, P2 ;  /* 0x00000001ffcd7807 */ /* 0x000fe40001000000 */
[----:B------:R-:W-:Y:S02]  /*1b720*/  SEL R22, R22, RZ, P2 ;  /* 0x000000ff16167207 */ /* 0x000fe40001000000 */
[----:B------:R-:W-:Y:S01]  /*1b730*/  LOP3.LUT R205, R236, R205, RZ, 0x3c, !PT ;  /* 0x000000cdeccd7212 */ /* 0x000fe200078e3cff */
[----:B------:R-:W-:Y:S06]  /*1b740*/  @!P0 BRA `(.L_x_1780) ;  /* 0x0000000000048947 */ /* 0x000fec0003800000 */
[----:B------:R-:W-:Y:S01]  /*1b750*/  BPT.TRAP 0x1 ;  /* 0x000000040000795c */ /* 0x000fe20000300000 */
.L_x_1780:
[----:B------:R-:W-:Y:S01]  /*1b760*/  IMAD R4, R22, 0x8, R16 ;  /* 0x0000000816047824 */ /* 0x000fe200078e0210 */
[----:B------:R-:W-:-:S04]  /*1b770*/  SHF.L.U32 R5, R205, 0x1f, RZ ;  /* 0x0000001fcd057819 */ /* 0x000fc800000006ff */
[----:B------:R0:W1:Y:S01]  /*1b780*/  SYNCS.PHASECHK.TRANS64.TRYWAIT P2, [R4+URZ+0x30830], R5 ;  /* 0x03083005040075a7 */ /* 0x000062000804017f */
[----:B------:R-:W-:Y:S05]  /*1b790*/  @!P0 BRA `(.L_x_1781) ;  /* 0x0000000000048947 */ /* 0x000fea0003800000 */
[----:B------:R-:W-:Y:S01]  /*1b7a0*/  BPT.TRAP 0x1 ;  /* 0x000000040000795c */ /* 0x000fe20000300000 */
.L_x_1781:
        /* <DEDUP_REMOVED lines=8> */
.L_x_1783:
[----:B------:R-:W-:Y:S05]  /*1b830*/  BSYNC B1 ;  /* 0x0000000000017941 */ /* 0x000fea0003800000 */
.L_x_1782:
        /* <DEDUP_REMOVED lines=269> */
.L_x_1785:
[----:B------:R-:W-:Y:S01]  /*1c910*/  SHF.L.U32 R2, R236, 0x1f, RZ ;  /* 0x0000001fec027819 */ /* 0x000fe200000006ff */
[----:B------:R-:W-:-:S04]  /*1c920*/  IMAD R0, R232, 0x8, R16 ;  /* 0x00000008e8007824 */ /* 0x000fc800078e0210 */
[----:B------:R0:W1:Y:S01]  /*1c930*/  SYNCS.PHASECHK.TRANS64.TRYWAIT P2, [R0+URZ+0x30850], R2 ;  /* 0x03085002000075a7 */ /* 0x000062000804017f */
[----:B------:R-:W-:Y:S05]  /*1c940*/  @!P0 BRA `(.L_x_1786) ;  /* 0x0000000000048947 */ /* 0x000fea0003800000 */
[----:B------:R-:W-:Y:S01]  /*1c950*/  BPT.TRAP 0x1 ;  /* 0x000000040000795c */ /* 0x000fe20000300000 */
.L_x_1786:
[----:B------:R-:W-:Y:S04]  /*1c960*/  BSSY B1, `(.L_x_1787) ;  /* 0x0000004000017945 */ /* 0x000fe80003800000 */
[----:B-1----:R-:W-:Y:S05]  /*1c970*/  @P2 BRA `(.L_x_1788) ;  /* 0x0000000000082947 */ /* 0x002fea0003800000 */
[----:B------:R-:W1:Y:S02]  /*1c980*/  SYNCS.PHASECHK.TRANS64.TRYWAIT P2, [R0+URZ+0x30850], R2 ;  /* 0x03085002000075a7 */ /* 0x000e64000804017f */
[----:B-1----:R-:W-:Y:S05]  /*1c990*/  @!P2 BRA `(.L_x_1789) ;  /* 0x0000012c0050a947 */ /* 0x002fea0003800000 */
.L_x_1788:
[----:B------:R-:W-:Y:S05]  /*1c9a0*/  BSYNC B1 ;  /* 0x0000000000017941 */ /* 0x000fea0003800000 */
.L_x_1787:
[----:B01----:R-:W-:Y:S02]  /*1c9b0*/  VIADD R2, R16, 0x400 ;  /* 0x0000040010027836 */ /* 0x003fe40000000000 */
[----:B------:R-:W-:Y:S01]  /*1c9c0*/  IMAD.MOV.U32 R3, RZ, RZ, 0x40000040 ;  /* 0x40000040ff037424 */ /* 0x000fe200078e00ff */
[----:B------:R-:W-:Y:S01]  /*1c9d0*/  WARPGROUP.ARRIVE ;  /* 0x00000000000079c5 */ /* 0x000fe20000000000 */
[----:B------:R-:W-:Y:S01]  /*1c9e0*/  IMAD.MOV.U32 R5, RZ, RZ, 0x40000040 ;  /* 0x40000040ff057424 */ /* 0x000fe200078e00ff */
[----:B------:R-:W-:Y:S01]  /*1c9f0*/  SHF.R.U32.HI R2, RZ, 0x4, R2 ;  /* 0x00000004ff027819 */ /* 0x000fe20000011602 */
[----:B------:R-:W-:Y:S01]  /*1ca00*/  ULDC UR4, c[0x0][0x9dc] ;  /* 0x0002770000047ab9 */ /* 0x000fe20000000800 */
[----:B------:R-:W-:Y:S02]  /*1ca10*/  ULDC UR5, c[0x0][0x9e0] ;  /* 0x0002780000057ab9 */ /* 0x000fe40000000800 */
[----:B------:R-:W-:-:S04]  /*1ca20*/  LOP3.LUT R2, R2, 0x3fff, RZ, 0xc0, !PT ;  /* 0x00003fff02027812 */ /* 0x000fc800078ec0ff */
[----:B------:R-:W-:-:S05]  /*1ca30*/  LOP3.LUT R2, R2, 0x2000000, RZ, 0xfc, !PT ;  /* 0x0200000002027812 */ /* 0x000fca00078efcff */
[----:B------:R-:W-:Y:S01]  /*1ca40*/  IMAD R2, R232, 0x800, R2 ;  /* 0x00000800e8027824 */ /* 0x000fe200078e0202 */
[----:B------:R-:W-:Y:S01]  /*1ca50*/  R2UR UR7, R3 ;  /* 0x00000000030772ca */ /* 0x000fe200000e0000 */
[----:B------:R-:W2:Y:S03]  /*1ca60*/  LDL R232, [R1+0x34] ;  /* 0x0000340001e87983 */ /* 0x000ea60000100800 */
[----:B------:R-:W-:-:S13]  /*1ca70*/  R2UR UR6, R2 ;  /* 0x00000000020672ca */ /* 0x000fda00000e0000 */
[----:B------:R-:W-:Y:S01]  /*1ca80*/  HGMMA.64x256x16.F32.BF16 R24, R196, gdesc[UR4].tnspB, R24, gsb0 ;  /* 0x43e00004c4187df0 */ /* 0x000fe20008001818 */
[----:B------:R-:W-:Y:S01]  /*1ca90*/  VIADD R4, R2, 0x80 ;  /* 0x0000008002047836 */ /* 0x000fe20000000000 */
[----:B------:R-:W-:-:S04]  /*1caa0*/  R2UR UR7, R5 ;  /* 0x00000000050772ca */ /* 0x000fc800000e0000 */
[----:B------:R-:W-:Y:S01]  /*1cab0*/  R2UR UR6, R4 ;  /* 0x00000000040672ca */ /* 0x000fe200000e0000 */
[C---:B------:R-:W-:Y:S02]  /*1cac0*/  VIADD R4, R2.reuse, 0x100 ;  /* 0x0000010002047836 */ /* 0x040fe40000000000 */
[----:B------:R-:W-:Y:S01]  /*1cad0*/  IMAD.MOV.U32 R5, RZ, RZ, 0x40000040 ;  /* 0x40000040ff057424 */ /* 0x000fe200078e00ff */
[----:B------:R-:W-:Y:S02]  /*1cae0*/  WARPGROUP.DEPBAR.LE gsb0, 0x0 ;  /* 0x00008000000079c5 */ /* 0x000fe40000010000 */
[----:B------:R-:W-:Y:S01]  /*1caf0*/  WARPGROUP.ARRIVE ;  /* 0x00000000000079c5 */ /* 0x000fe20000000000 */
[----:B------:R-:W2:Y:S01]  /*1cb00*/  LDL R199, [R1+0x14] ;  /* 0x0000140001c77983 */ /* 0x000ea20000100800 */
[----:B------:R-:W-:Y:S01]  /*1cb10*/  VIADD R2, R2, 0x180 ;  /* 0x0000018002027836 */ /* 0x000fe20000000000 */
[----:B------:R-:W-:Y:S01]  /*1cb20*/  ULOP3.LUT UR4, URZ, UR4, URZ, 0x33, !UPT ;  /* 0x000000043f047292 */ /* 0x000fe2000f8e333f */
[----:B------:R-:W-:-:S12]  /*1cb30*/  IMAD.MOV.U32 R3, RZ, RZ, 0x40000040 ;  /* 0x40000040ff037424 */ /* 0x000fd800078e00ff */
[----:B------:R-:W-:Y:S01]  /*1cb40*/  HGMMA.64x256x16.F32.BF16 R24, R192, gdesc[UR4].tnspB, R24, gsb0 ;  /* 0x43e00004c0187df0 */ /* 0x000fe20008001818 */
[----:B------:R-:W-:Y:S01]  /*1cb50*/  R2UR UR6, R4 ;  /* 0x00000000040672ca */ /* 0x000fe200000e0000 */
[----:B------:R-:W-:Y:S01]  /*1cb60*/  IMAD.SHL.U32 R4, R204, 0x40, RZ ;  /* 0x00000040cc047824 */ /* 0x000fe200078e00ff */
[----:B------:R-:W-:Y:S01]  /*1cb70*/  R2UR UR7, R5 ;  /* 0x00000000050772ca */ /* 0x000fe200000e0000 */
[----:B------:R-:W-:Y:S02]  /*1cb80*/  WARPGROUP.DEPBAR.LE gsb0, 0x0 ;  /* 0x00008000000079c5 */ /* 0x000fe40000010000 */
[----:B------:R-:W-:-:S15]  /*1cb90*/  WARPGROUP.ARRIVE ;  /* 0x00000000000079c5 */ /* 0x000fde0000000000 */
[----:B------:R-:W-:-:S07]  /*1cba0*/  NOP ;  /* 0x0000000000007918 */ /* 0x000fce0000000000 */
[----:B------:R-:W-:Y:S01]  /*1cbb0*/  HGMMA.64x256x16.F32.BF16 R24, R188, gdesc[UR4].tnspB, R24, gsb0 ;  /* 0x43e00004bc187df0 */ /* 0x000fe20008001818 */
[----:B------:R-:W-:Y:S02]  /*1cbc0*/  R2UR UR6, R2 ;  /* 0x00000000020672ca */ /* 0x000fe400000e0000 */
[----:B------:R-:W-:Y:S01]  /*1cbd0*/  R2UR UR7, R3 ;  /* 0x00000000030772ca */ /* 0x000fe200000e0000 */
[----:B------:R-:W0:Y:S08]  /*1cbe0*/  @P5 LDC R2, c[0x0][0x450] ;  /* 0x00011400ff025b82 */ /* 0x000e300000000800 */
[----:B------:R-:W1:Y:S01]  /*1cbf0*/  @P5 LDC R3, c[0x0][0x44c] ;  /* 0x00011300ff035b82 */ /* 0x000e620000000800 */
[----:B--2---:R-:W-:-:S04]  /*1cc00*/  IMAD.IADD R5, R232, 0x1, R199 ;  /* 0x00000001e8057824 */ /* 0x004fc800078e02c7 */
[----:B-1----:R-:W-:-:S05]  /*1cc10*/  @P5 IMAD.HI.U32 R3, R5, R3, RZ ;  /* 0x0000000305035227 */ /* 0x002fca00078e00ff */
[----:B0-----:R-:W-:Y:S01]  /*1cc20*/  @P5 SHF.R.U32.HI R5, RZ, R2, R3 ;  /* 0x00000002ff055219 */ /* 0x001fe20000011603 */
[----:B------:R-:W-:-:S04]  /*1cc30*/  @!P1 IMAD R2, R22, 0x8, R16 ;  /* 0x0000000816029824 */ /* 0x000fc800078e0210 */
[----:B------:R-:W-:-:S05]  /*1cc40*/  @!P1 VIADD R2, R2, 0x30840 ;  /* 0x0003084002029836 */ /* 0x000fca0000000000 */
[----:B------:R-:W-:Y:S01]  /*1cc50*/  @!P1 PRMT R2, RZ, 0x654, R2 ;  /* 0x00000654ff029816 */ /* 0x000fe20000000002 */
[----:B------:R-:W-:Y:S02]  /*1cc60*/  WARPGROUP.DEPBAR.LE gsb0, 0x0 ;  /* 0x00008000000079c5 */ /* 0x000fe40000010000 */
[----:B------:R-:W-:Y:S01]  /*1cc70*/  WARPGROUP.ARRIVE ;  /* 0x00000000000079c5 */ /* 0x000fe20000000000 */
[----:B------:R-:W0:Y:S05]  /*1cc80*/  SHFL.IDX PT, R188, R5, RZ, 0x1c1f ;  /* 0x001c1fff05bc7589 */ /* 0x000e2a00000e0000 */
[----:B------:R-:W-:Y:S03]  /*1cc90*/  HGMMA.64x256x16.F32.BF16 R24, R184, gdesc[UR4].tnspB, R24, gsb0 ;  /* 0x43e00004b8187df0 */ /* 0x000fe60008001818 */
[----:B------:R-:W-:-:S02]  /*1cca0*/  WARPGROUP.DEPBAR.LE gsb0, 0x0 ;  /* 0x00008000000079c5 */ /* 0x000fc40000010000 */
[----:B------:R-:W-:Y:S01]  /*1ccb0*/  IADD3 R186, -R229, 0x1, -R4 ;  /* 0x00000001e5ba7810 */ /* 0x000fe20007ffe904 */
[----:B------:R1:W-:Y:S03]  /*1ccc0*/  @!P1 SYNCS.ARRIVE.TRANS64.RED.A1T0 RZ, [R2+URZ], RZ ;  /* 0x000000ff02ff99a7 */ /* 0x0003e6000810043f */
[----:B------:R-:W-:-:S05]  /*1ccd0*/  IADD3 R186, -R220, R186, R221 ;  /* 0x000000badcba7210 */ /* 0x000fca0007ffe1dd */
[C---:B------:R-:W-:Y:S02]  /*1cce0*/  VIADD R187, R186.reuse, UR5 ;  /* 0x00000005babb7c36 */ /* 0x040fe40008000000 */
[----:B------:R-:W-:Y:S02]  /*1ccf0*/  VIADD R186, R186, UR4 ;  /* 0x00000004baba7c36 */ /* 0x000fe40008000000 */
        /* <DEDUP_REMOVED lines=16> */
.L_x_1792:
[----:B------:R-:W-:Y:S02]  /*1ce00*/  ULDC UR4, c[0x0][0x9e4] ;  /* 0x0002790000047ab9 */ /* 0x000fe40000000800 */
[----:B------:R-:W-:-:S05]  /*1ce10*/  IMAD.U32 R189, RZ, RZ, UR4 ;  /* 0x00000004ffbd7e24 */ /* 0x000fca000f8e00ff */
[----:B------:R-:W-:-:S13]  /*1ce20*/  ISETP.NE.AND P2, PT, R189, 0x1, PT ;  /* 0x00000001bd00780c */ /* 0x000fda0003f45270 */
[----:B------:R-:W0:Y:S02]  /*1ce30*/  @P2 LDC.64 R2, c[0x0][0x9e8] ;  /* 0x00027a00ff022b82 */ /* 0x000e240000000a00 */
[----:B0-----:R-:W-:-:S05]  /*1ce40*/  @P2 IMAD.HI.U32 R2, R188, R2, RZ ;  /* 0x00000002bc022227 */ /* 0x001fca00078e00ff */
[----:B------:R-:W-:-:S07]  /*1ce50*/  @P2 SHF.R.U32.HI R188, RZ, R3, R2 ;  /* 0x00000003ffbc2219 */ /* 0x000fce0000011602 */
.L_x_1793:
[----:B------:R-:W-:Y:S05]  /*1ce60*/  BSYNC B1 ;  /* 0x0000000000017941 */ /* 0x000fea0003800000 */
.L_x_1791:
[----:B------:R-:W-:-:S04]  /*1ce70*/  IMAD R188, R188, R189, -R4 ;  /* 0x000000bdbcbc7224 */ /* 0x000fc800078e0a04 */
[----:B------:R-:W-:-:S05]  /*1ce80*/  IMAD.IADD R188, R188, 0x1, -R229 ;  /* 0x00000001bcbc7824 */ /* 0x000fca00078e0ae5 */
[----:B------:R-:W-:Y:S02]  /*1ce90*/  VIMNMX R184, R184, R188, !PT ;  /* 0x000000bcb8b87248 */ /* 0x000fe40007fe0100 */
[----:B------:R-:W-:-:S07]  /*1cea0*/  VIADDMNMX R185, R188, R189, R185, PT ;  /* 0x000000bdbcb97246 */ /* 0x000fce00038001b9 */
.L_x_1790:
        /* <DEDUP_REMOVED lines=66> */
.L_x_1796:
[----:B------:R-:W-:Y:S02]  /*1d2d0*/  ULDC UR4, c[0x0][0x9e4] ;  /* 0x0002790000047ab9 */ /* 0x000fe40000000800 */
[----:B------:R-:W-:-:S05]  /*1d2e0*/  IMAD.U32 R184, RZ, RZ, UR4 ;  /* 0x00000004ffb87e24 */ /* 0x000fca000f8e00ff */
[----:B------:R-:W-:-:S13]  /*1d2f0*/  ISETP.NE.AND P3, PT, R184, 0x1, PT ;  /* 0x00000001b800780c */ /* 0x000fda0003f65270 */
[----:B------:R-:W0:Y:S02]  /*1d300*/  @P3 LDC.64 R2, c[0x0][0x9e8] ;  /* 0x00027a00ff023b82 */ /* 0x000e240000000a00 */
[----:B0-----:R-:W-:-:S05]  /*1d310*/  @P3 IMAD.HI.U32 R2, R5, R2, RZ ;  /* 0x0000000205023227 */ /* 0x001fca00078e00ff */
[----:B------:R-:W-:-:S07]  /*1d320*/  @P3 SHF.R.U32.HI R5, RZ, R3, R2 ;  /* 0x00000003ff053219 */ /* 0x000fce0000011602 */
.L_x_1797:
[----:B------:R-:W-:Y:S05]  /*1d330*/  BSYNC B1 ;  /* 0x0000000000017941 */ /* 0x000fea0003800000 */
.L_x_1795:
[----:B------:R-:W-:-:S04]  /*1d340*/  IMAD R4, R5, R184, -R4 ;  /* 0x000000b805047224 */ /* 0x000fc800078e0a04 */
[----:B------:R-:W-:-:S05]  /*1d350*/  IMAD.IADD R4, R4, 0x1, -R229 ;  /* 0x0000000104047824 */ /* 0x000fca00078e0ae5 */
[----:B------:R-:W-:Y:S02]  /*1d360*/  VIMNMX R186, R186, R4, !PT ;  /* 0x00000004baba7248 */ /* 0x000fe40007fe0100 */
[----:B------:R-:W-:-:S07]  /*1d370*/  VIADDMNMX R187, R4, R184, R187, PT ;  /* 0x000000b804bb7246 */ /* 0x000fce00038001bb */
.L_x_1794:
[----:B------:R-:W-:Y:S01]  /*1d380*/  @!P1 VIADD R0, R0, 0x30860 ;  /* 0x0003086000009836 */ /* 0x000fe20000000000 */
[----:B------:R-:W2:Y:S01]  /*1d390*/  LDL R232, [R1+0x38] ;  /* 0x0000380001e87983 */ /* 0x000ea20000100800 */
[----:B------:R-:W-:Y:S01]  /*1d3a0*/  ISETP.GT.AND P3, PT, R186, 0x1, P2 ;  /* 0x00000001ba00780c */ /* 0x000fe20001764270 */
[----:B------:R-:W-:Y:S01]  /*1d3b0*/  ULDC UR4, c[0x0][0x988] ;  /* 0x0002620000047ab9 */ /* 0x000fe20000000800 */
[----:B------:R-:W-:Y:S01]  /*1d3c0*/  IMAD.MOV.U32 R236, RZ, RZ, R205 ;  /* 0x000000ffffec7224 */ /* 0x000fe200078e00cd */
        /* <DEDUP_REMOVED lines=39> */
[----:B------:R-:W-:Y:S02]  /*1d640*/  ISETP.GT.AND P3, PT, R186, 0x38, P2 ;  /* 0x00000038ba00780c */ /* 0x000fe40001764270 */
[----:B------:R-:W-:Y:S02]  /*1d650*/  FMNMX.FTZ R4, R154, R230, !PT ;  /* 0x000000e69a047209 */ /* 0x000fe40007810000 */
[----:B------:R-:W-:Y:S02]  /*1d660*/  ISETP.LT.OR P3, PT, R187, 0x39, P3 ;  /* 0x00000039bb00780c */ /* 0x000fe40001f61670 */
[----:B------:R-:W-:Y:S02]  /*1d670*/  FMNMX.FTZ R4, R155, R4, !PT ;  /* 0x000000049b047209 */ /* 0x000fe40007810000 */
[----:B------:R-:W-:-:S02]  /*1d680*/  FSEL R182, R182, -INF , !P3 ;  /* 0xff800000b6b67808 */ /* 0x000fc40005800000 */
        /* <DEDUP_REMOVED lines=10> */
[----:B------:R-:W-:Y:S02]  /*1d730*/  IMAD.MOV.U32 R231, RZ, RZ, R5 ;  /* 0x000000ffffe77224 */ /* 0x000fe400078e0005 */
[-CC-:B------:R-:W-:Y:S01]  /*1d740*/  FFMA.FTZ R152, R152, R2.reuse, -R3.reuse ;  /* 0x0000000298987223 */ /* 0x180fe20000010803 */
[----:B------:R-:W-:Y:S01]  /*1d750*/  ISETP.LT.OR P4, PT, R187, 0x9, P4 ;  /* 0x00000009bb00780c */ /* 0x000fe20002781670 */
[-CC-:B------:R-:W-:Y:S01]  /*1d760*/  FFMA.FTZ R153, R153, R2.reuse, -R3.reuse ;  /* 0x0000000299997223 */ /* 0x180fe20000010803 */
[-CC-:B------:R-:W-:Y:S01]  /*1d770*/  FFMA.FTZ R156, R156, R2.reuse, -R3.reuse ;  /* 0x000000029c9c7223 */ /* 0x180fe20000010803 */
[-CC-:B------:R-:W-:Y:S01]  /*1d780*/  FFMA.FTZ R157, R157, R2.reuse, -R3.reuse ;  /* 0x000000029d9d7223 */ /* 0x180fe20000010803 */
[----:B------:R-:W-:Y:S01]  /*1d790*/  FSEL R158, R158, -INF , !P4 ;  /* 0xff8000009e9e7808 */ /* 0x000fe20006000000 */
[-CC-:B------:R-:W-:Y:S01]  /*1d7a0*/  FFMA.FTZ R160, R160, R2.reuse, -R3.reuse ;  /* 0x00000002a0a07223 */ /* 0x180fe20000010803 */
[----:B------:R-:W-:Y:S01]  /*1d7b0*/  ISETP.GT.AND P4, PT, R186, 0x10, P2 ;  /* 0x00000010ba00780c */ /* 0x000fe20001784270 */
[--C-:B------:R-:W-:Y:S01]  /*1d7c0*/  FFMA.FTZ R161, R161, R2, -R3.reuse ;  /* 0x00000002a1a17223 */ /* 0x100fe20000010803 */
[----:B------:R-:W-:Y:S01]  /*1d7d0*/  FMNMX.FTZ R4, R158, R4, !PT ;  /* 0x000000049e047209 */ /* 0x000fe20007810000 */
[-CC-:B------:R-:W-:Y:S01]  /*1d7e0*/  FFMA.FTZ R164, R164, R2.reuse, -R3.reuse ;  /* 0x00000002a4a47223 */ /* 0x180fe20000010803 */
[----:B------:R-:W-:Y:S01]  /*1d7f0*/  ISETP.LT.OR P4, PT, R187, 0x11, P4 ;  /* 0x00000011bb00780c */ /* 0x000fe20002781670 */
[--C-:B------:R-:W-:Y:S01]  /*1d800*/  FFMA.FTZ R165, R165, R2, -R3.reuse ;  /* 0x00000002a5a57223 */ /* 0x100fe20000010803 */
[----:B------:R-:W-:Y:S01]  /*1d810*/  FMNMX.FTZ R4, R159, R4, !PT ;  /* 0x000000049f047209 */ /* 0x000fe20007810000 */
        /* <DEDUP_REMOVED lines=14> */
[----:B------:R-:W-:Y:S01]  /*1d900*/  FFMA.FTZ R3, R181, R2, -R3 ;  /* 0x00000002b5037223 */ /* 0x000fe20000010803 */
[----:B------:R-:W-:Y:S01]  /*1d910*/  FMNMX.FTZ R4, R166, R4, !PT ;  /* 0x00000004a6047209 */ /* 0x000fe20007810000 */
[----:B------:R-:W-:Y:S01]  /*1d920*/  MUFU.EX2 R152, R152 ;  /* 0x0000009800987308 */ /* 0x000fe20000000800 */
[----:B------:R-:W-:-:S02]  /*1d930*/  ISETP.LT.OR P4, PT, R187, 0x21, P4 ;  /* 0x00000021bb00780c */ /* 0x000fc40002781670 */
[----:B------:R-:W-:Y:S02]  /*1d940*/  FMNMX.FTZ R4, R167, R4, !PT ;  /* 0x00000004a7047209 */ /* 0x000fe40007810000 */
[----:B------:R-:W-:Y:S02]  /*1d950*/  FSEL R170, R170, -INF , !P4 ;  /* 0xff800000aaaa7808 */ /* 0x000fe40006000000 */
[----:B------:R-:W-:Y:S01]  /*1d960*/  ISETP.GT.AND P4, PT, R186, 0x28, P2 ;  /* 0x00000028ba00780c */ /* 0x000fe20001784270 */
[----:B------:R-:W0:Y:S01]  /*1d970*/  MUFU.EX2 R153, R153 ;  /* 0x0000009900997308 */ /* 0x000e220000000800 */
[----:B------:R-:W-:Y:S02]  /*1d980*/  FMNMX.FTZ R4, R170, R4, !PT ;  /* 0x00000004aa047209 */ /* 0x000fe40007810000 */
[----:B------:R-:W-:Y:S02]  /*1d990*/  ISETP.LT.OR P4, PT, R187, 0x29, P4 ;  /* 0x00000029bb00780c */ /* 0x000fe40002781670 */
[----:B------:R-:W-:-:S02]  /*1d9a0*/  FMNMX.FTZ R4, R171, R4, !PT ;  /* 0x00000004ab047209 */ /* 0x000fc40007810000 */
[----:B------:R-:W-:Y:S01]  /*1d9b0*/  FSEL R174, R174, -INF , !P4 ;  /* 0xff800000aeae7808 */ /* 0x000fe20006000000 */
[----:B------:R-:W-:Y:S01]  /*1d9c0*/  MUFU.EX2 R156, R156 ;  /* 0x0000009c009c7308 */ /* 0x000fe20000000800 */
[----:B------:R-:W-:Y:S02]  /*1d9d0*/  ISETP.GT.AND P4, PT, R186, 0x30, P2 ;  /* 0x00000030ba00780c */ /* 0x000fe40001784270 */
[----:B------:R-:W-:Y:S02]  /*1d9e0*/  FMNMX.FTZ R4, R174, R4, !PT ;  /* 0x00000004ae047209 */ /* 0x000fe40007810000 */
[----:B------:R-:W-:Y:S02]  /*1d9f0*/  ISETP.LT.OR P4, PT, R187, 0x31, P4 ;  /* 0x00000031bb00780c */ /* 0x000fe40002781670 */
[----:B------:R-:W-:Y:S01]  /*1da00*/  FMNMX.FTZ R4, R175, R4, !PT ;  /* 0x00000004af047209 */ /* 0x000fe20007810000 */
[----:B------:R-:W1:Y:S01]  /*1da10*/  MUFU.EX2 R157, R157 ;  /* 0x0000009d009d7308 */ /* 0x000e620000000800 */
[----:B------:R-:W-:-:S02]  /*1da20*/  FSEL R178, R178, -INF , !P4 ;  /* 0xff800000b2b27808 */ /* 0x000fc40006000000 */
[C---:B------:R-:W-:Y:S02]  /*1da30*/  ISETP.GT.AND P4, PT, R186.reuse, 0x31, P2 ;  /* 0x00000031ba00780c */ /* 0x040fe40001784270 */
[----:B------:R-:W-:Y:S02]  /*1da40*/  ISETP.GT.AND P2, PT, R186, 0x39, P2 ;  /* 0x00000039ba00780c */ /* 0x000fe40001744270 */
[----:B------:R-:W-:Y:S01]  /*1da50*/  ISETP.LT.OR P4, PT, R187, 0x32, P4 ;  /* 0x00000032bb00780c */ /* 0x000fe20002781670 */
[----:B------:R-:W-:Y:S01]  /*1da60*/  MUFU.EX2 R186, R3 ;  /* 0x0000000300ba7308 */ /* 0x000fe20000000800 */
[----:B------:R-:W-:Y:S02]  /*1da70*/  FMNMX.FTZ R4, R178, R4, !PT ;  /* 0x00000004b2047209 */ /* 0x000fe40007810000 */
[----:B------:R-:W-:Y:S02]  /*1da80*/  FSEL R179, R179, -INF , !P4 ;  /* 0xff800000b3b37808 */ /* 0x000fe40006000000 */
[----:B------:R-:W-:-:S02]  /*1da90*/  ISETP.LT.OR P2, PT, R187, 0x3a, P2 ;  /* 0x0000003abb00780c */ /* 0x000fc40001741670 */
[----:B------:R-:W-:Y:S01]  /*1daa0*/  FMNMX.FTZ R4, R179, R4, !PT ;  /* 0x00000004b3047209 */ /* 0x000fe20007810000 */
[----:B------:R-:W-:Y:S01]  /*1dab0*/  MUFU.EX2 R160, R160 ;  /* 0x000000a000a07308 */ /* 0x000fe20000000800 */
[----:B------:R-:W-:Y:S02]  /*1dac0*/  FSEL R183, R183, -INF , !P2 ;  /* 0xff800000b7b77808 */ /* 0x000fe40005000000 */
[----:B------:R-:W-:Y:S02]  /*1dad0*/  FMNMX.FTZ R4, R182, R4, !PT ;  /* 0x00000004b6047209 */ /* 0x000fe40007810000 */
[----:B0-----:R-:W-:Y:S02]  /*1dae0*/  F2FP.BF16.F32.PACK_AB R196, R153, R152 ;  /* 0x0000009899c4723e */ /* 0x001fe400000010ff */
[----:B------:R-:W-:Y:S01]  /*1daf0*/  FMNMX.FTZ R181, R183, R4, !PT ;  /* 0x00000004b7b57209 */ /* 0x000fe20007810000 */
[----:B------:R-:W0:Y:S01]  /*1db00*/  MUFU.EX2 R161, R161 ;  /* 0x000000a100a17308 */ /* 0x000e220000000800 */
[----:B-1----:R-:W-:-:S03]  /*1db10*/  F2FP.BF16.F32.PACK_AB R198, R157, R156 ;  /* 0x0000009c9dc6723e */ /* 0x002fc600000010ff */
[----:B------:R-:W1:Y:S04]  /*1db20*/  SHFL.BFLY PT, R4, R181, 0x2, 0x1f ;  /* 0x0c401f00b5047f89 */ /* 0x000e6800000e0000 */
[----:B------:R-:W-:Y:S08]  /*1db30*/  MUFU.EX2 R164, R164 ;  /* 0x000000a400a47308 */ /* 0x000ff00000000800 */
[----:B------:R-:W3:Y:S01]  /*1db40*/  MUFU.EX2 R165, R165 ;  /* 0x000000a500a57308 */ /* 0x000ee20000000800 */
[----:B0-----:R-:W-:-:S07]  /*1db50*/  F2FP.BF16.F32.PACK_AB R192, R161, R160 ;  /* 0x000000a0a1c0723e */ /* 0x001fce00000010ff */
[----:B------:R-:W-:Y:S01]  /*1db60*/  MUFU.EX2 R168, R168 ;  /* 0x000000a800a87308 */ /* 0x000fe20000000800 */
[----:B-1----:R-:W-:-:S07]  /*1db70*/  FMNMX.FTZ R181, R181, R4, !PT ;  /* 0x00000004b5b57209 */ /* 0x002fce0007810000 */
[----:B------:R-:W0:Y:S01]  /*1db80*/  MUFU.EX2 R169, R169 ;  /* 0x000000a900a97308 */ /* 0x000e220000000800 */
[----:B------:R-:W1:Y:S01]  /*1db90*/  SHFL.BFLY PT, R4, R181, 0x1, 0x1f ;  /* 0x0c201f00b5047f89 */ /* 0x000e6200000e0000 */
[----:B---3--:R-:W-:-:S06]  /*1dba0*/  F2FP.BF16.F32.PACK_AB R194, R165, R164 ;  /* 0x000000a4a5c2723e */ /* 0x008fcc00000010ff */
[----:B------:R-:W-:Y:S08]  /*1dbb0*/  MUFU.EX2 R172, R172 ;  /* 0x000000ac00ac7308 */ /* 0x000ff00000000800 */
[----:B------:R-:W3:Y:S01]  /*1dbc0*/  MUFU.EX2 R173, R173 ;  /* 0x000000ad00ad7308 */ /* 0x000ee20000000800 */
[----:B0-----:R-:W-:-:S07]  /*1dbd0*/  F2FP.BF16.F32.PACK_AB R188, R169, R168 ;  /* 0x000000a8a9bc723e */ /* 0x001fce00000010ff */
[----:B------:R-:W-:Y:S01]  /*1dbe0*/  MUFU.EX2 R176, R176 ;  /* 0x000000b000b07308 */ /* 0x000fe20000000800 */
[----:B-1----:R-:W-:Y:S01]  /*1dbf0*/  FMNMX.FTZ R4, R181, R4, !PT ;  /* 0x00000004b5047209 */ /* 0x002fe20007810000 */
[----:B------:R-:W-:-:S03]  /*1dc00*/  FMUL.FTZ R181, R0, R2 ;  /* 0x0000000200b57220 */ /* 0x000fc60000410000 */
[C---:B------:R-:W-:Y:S01]  /*1dc10*/  FSETP.NEU.FTZ.AND P2, PT, R4.reuse, -INF , PT ;  /* 0xff8000000400780b */ /* 0x040fe20003f5d000 */
[----:B------:R-:W-:Y:S02]  /*1dc20*/  FMUL.FTZ R3, R4, R2 ;  /* 0x0000000204037220 */ /* 0x000fe40000410000 */
[----:B------:R-:W-:Y:S01]  /*1dc30*/  MUFU.EX2 R177, R177 ;  /* 0x000000b100b17308 */ /* 0x000fe20000000800 */
[----:B---3--:R-:W-:Y:S02]  /*1dc40*/  F2FP.BF16.F32.PACK_AB R190, R173, R172 ;  /* 0x000000acadbe723e */ /* 0x008fe400000010ff */
[----:B------:R-:W-:-:S05]  /*1dc50*/  FSEL R0, R3, RZ, P2 ;  /* 0x000000ff03007208 */ /* 0x000fca0001000000 */
[----:B------:R-:W0:Y:S01]  /*1dc60*/  MUFU.EX2 R3, R181 ;  /* 0x000000b500037308 */ /* 0x000e220000000800 */
        /* <DEDUP_REMOVED lines=16> */
[----:B0-----:R-:W-:Y:S01]  /*1dd70*/  FFMA.FTZ R0, R3, R228, R152 ;  /* 0x000000e403007223 */ /* 0x001fe20000010098 */
[----:B------:R-:W-:Y:S01]  /*1dd80*/  FSEL R152, R4, RZ, P2 ;  /* 0x000000ff04987208 */ /* 0x000fe20001000000 */
[----:B------:R-:W-:Y:S01]  /*1dd90*/  MUFU.EX2 R154, R154 ;  /* 0x0000009a009a7308 */ /* 0x000fe20000000800 */
[----:B--2---:R-:W-:Y:S01]  /*1dda0*/  ISETP.GT.AND P2, PT, R204, R232, PT ;  /* 0x000000e8cc00720c */ /* 0x004fe20003f44270 */
[----:B------:R-:W-:Y:S01]  /*1ddb0*/  FADD.FTZ R0, R153, R0 ;  /* 0x0000000099007221 */ /* 0x000fe20000010000 */
[----:B------:R-:W-:Y:S01]  /*1ddc0*/  F2FP.BF16.F32.PACK_AB R184, R177, R176 ;  /* 0x000000b0b1b8723e */ /* 0x000fe200000010ff */
[----:B------:R-:W-:Y:S01]  /*1ddd0*/  FADD.FTZ R152, -R152, R230 ;  /* 0x000000e698987221 */ /* 0x000fe20000010100 */
[----:B------:R-:W-:-:S02]  /*1dde0*/  VIADD R204, R204, 0xffffffff ;  /* 0xffffffffcccc7836 */ /* 0x000fc40000000000 */
[----:B------:R-:W-:Y:S01]  /*1ddf0*/  FADD.FTZ R0, R156, R0 ;  /* 0x000000009c007221 */ /* 0x000fe20000010000 */
[----:B------:R-:W-:Y:S02]  /*1de00*/  IMAD.MOV.U32 R232, RZ, RZ, R22 ;  /* 0x000000ffffe87224 */ /* 0x000fe400078e0016 */
[----:B------:R-:W-:Y:S01]  /*1de10*/  FMUL.FTZ R152, R152, R2 ;  /* 0x0000000298987220 */ /* 0x000fe20000410000 */
[----:B------:R-:W0:Y:S01]  /*1de20*/  MUFU.EX2 R155, R155 ;  /* 0x0000009b009b7308 */ /* 0x000e220000000800 */
[----:B------:R-:W-:Y:S01]  /*1de30*/  FADD.FTZ R0, R157, R0 ;  /* 0x000000009d007221 */ /* 0x000fe20000010000 */
[----:B------:R-:W-:-:S03]  /*1de40*/  IMAD.MOV.U32 R230, RZ, RZ, R4 ;  /* 0x000000ffffe67224 */ /* 0x000fc600078e0004 */
[----:B------:R-:W-:-:S03]  /*1de50*/  FADD.FTZ R0, R160, R0 ;  /* 0x00000000a0007221 */ /* 0x000fc60000010000 */
[----:B------:R-:W-:Y:S01]  /*1de60*/  MUFU.EX2 R158, R158 ;  /* 0x0000009e009e7308 */ /* 0x000fe20000000800 */
[----:B------:R-:W-:-:S04]  /*1de70*/  FADD.FTZ R0, R161, R0 ;  /* 0x00000000a1007221 */ /* 0x000fc80000010000 */
[----:B------:R-:W-:-:S03]  /*1de80*/  FADD.FTZ R0, R164, R0 ;  /* 0x00000000a4007221 */ /* 0x000fc60000010000 */
[----:B------:R-:W1:Y:S01]  /*1de90*/  MUFU.EX2 R159, R159 ;  /* 0x0000009f009f7308 */ /* 0x000e620000000800 */
[----:B------:R-:W-:Y:S01]  /*1dea0*/  FADD.FTZ R0, R165, R0 ;  /* 0x00000000a5007221 */ /* 0x000fe20000010000 */
[----:B0-----:R-:W-:-:S03]  /*1deb0*/  F2FP.BF16.F32.PACK_AB R197, R155, R154 ;  /* 0x0000009a9bc5723e */ /* 0x001fc600000010ff */
[----:B------:R-:W-:-:S03]  /*1dec0*/  FADD.FTZ R153, R168, R0 ;  /* 0x00000000a8997221 */ /* 0x000fc60000010000 */
[----:B------:R0:W2:Y:S01]  /*1ded0*/  MUFU.EX2 R0, R152 ;  /* 0x0000009800007308 */ /* 0x0000a20000000800 */
[----:B------:R-:W-:-:S04]  /*1dee0*/  FADD.FTZ R153, R169, R153 ;  /* 0x00000099a9997221 */ /* 0x000fc80000010000 */
[----:B------:R-:W-:-:S03]  /*1def0*/  FADD.FTZ R153, R172, R153 ;  /* 0x00000099ac997221 */ /* 0x000fc60000010000 */
[----:B------:R-:W3:Y:S01]  /*1df00*/  MUFU.EX2 R162, R162 ;  /* 0x000000a200a27308 */ /* 0x000ee20000000800 */
[----:B------:R-:W-:Y:S01]  /*1df10*/  FADD.FTZ R153, R173, R153 ;  /* 0x00000099ad997221 */ /* 0x000fe20000010000 */
[----:B-1----:R-:W-:-:S03]  /*1df20*/  F2FP.BF16.F32.PACK_AB R199, R159, R158 ;  /* 0x0000009e9fc7723e */ /* 0x002fc600000010ff */
[----:B0-----:R-:W-:-:S03]  /*1df30*/  FADD.FTZ R152, R176, R153 ;  /* 0x00000099b0987221 */ /* 0x001fc60000010000 */
[----:B------:R-:W0:Y:S01]  /*1df40*/  MUFU.EX2 R163, R163 ;  /* 0x000000a300a37308 */ /* 0x000e220000000800 */
[----:B--2---:R-:W-:Y:S01]  /*1df50*/  FFMA.FTZ R227, R0, R227, R154 ;  /* 0x000000e300e37223 */ /* 0x004fe2000001009a */
[----:B------:R-:W-:-:S03]  /*1df60*/  FADD.FTZ R152, R177, R152 ;  /* 0x00000098b1987221 */ /* 0x000fc60000010000 */
[----:B------:R-:W-:-:S03]  /*1df70*/  FADD.FTZ R227, R155, R227 ;  /* 0x000000e39be37221 */ /* 0x000fc60000010000 */
[----:B------:R-:W1:Y:S01]  /*1df80*/  MUFU.EX2 R166, R166 ;  /* 0x000000a600a67308 */ /* 0x000e620000000800 */
[----:B------:R-:W-:-:S04]  /*1df90*/  FADD.FTZ R227, R158, R227 ;  /* 0x000000e39ee37221 */ /* 0x000fc80000010000 */
[----:B------:R-:W-:-:S03]  /*1dfa0*/  FADD.FTZ R227, R159, R227 ;  /* 0x000000e39fe37221 */ /* 0x000fc60000010000 */
[----:B------:R-:W2:Y:S01]  /*1dfb0*/  MUFU.EX2 R167, R167 ;  /* 0x000000a700a77308 */ /* 0x000ea20000000800 */
[----:B---3--:R-:W-:Y:S01]  /*1dfc0*/  FADD.FTZ R227, R162, R227 ;  /* 0x000000e3a2e37221 */ /* 0x008fe20000010000 */
        /* <DEDUP_REMOVED lines=23> */
[----:B0-----:R-:W-:-:S04]  /*1e140*/  FADD.FTZ R152, R180, R152 ;  /* 0x00000098b4987221 */ /* 0x001fc80000010000 */
[C---:B------:R-:W-:Y:S01]  /*1e150*/  FADD.FTZ R228, R186.reuse, R152 ;  /* 0x00000098bae47221 */ /* 0x040fe20000010000 */
[----:B------:R-:W-:Y:S01]  /*1e160*/  F2FP.BF16.F32.PACK_AB R186, R186, R180 ;  /* 0x000000b4baba723e */ /* 0x000fe200000010ff */
[----:B-1----:R-:W-:-:S04]  /*1e170*/  FADD.FTZ R227, R182, R227 ;  /* 0x000000e3b6e37221 */ /* 0x002fc80000010000 */
[C---:B--2---:R-:W-:Y:S01]  /*1e180*/  FADD.FTZ R227, R183.reuse, R227 ;  /* 0x000000e3b7e37221 */ /* 0x044fe20000010000 */
[----:B------:R-:W-:Y:S01]  /*1e190*/  F2FP.BF16.F32.PACK_AB R187, R183, R182 ;  /* 0x000000b6b7bb723e */ /* 0x000fe200000010ff */
[----:B------:R-:W-:Y:S06]  /*1e1a0*/  @P2 BRA `(.L_x_1798) ;  /* 0xffffffd400502947 */ /* 0x000fec000383ffff */
.L_x_1779:
[----:B------:R-:W-:Y:S05]  /*1e1b0*/  BSYNC B0 ;  /* 0x0000000000007941 */ /* 0x000fea0003800000 */
.L_x_1778:
        /* <DEDUP_REMOVED lines=131> */
.L_x_1799:
[----:B------:R-:W-:Y:S01]  /*1e9f0*/  IMAD R3, R22, 0x8, R16 ;  /* 0x0000000816037824 */ /* 0x000fe200078e0210 */
[----:B------:R-:W-:-:S04]  /*1ea00*/  SHF.L.U32 R0, R205, 0x1f, RZ ;  /* 0x0000001fcd007819 */ /* 0x000fc800000006ff */
[----:B------:R0:W1:Y:S01]  /*1ea10*/  SYNCS.PHASECHK.TRANS64.TRYWAIT P2, [R3+URZ+0x30850], R0 ;  /* 0x03085000030075a7 */ /* 0x000062000804017f */
[----:B------:R-:W-:Y:S05]  /*1ea20*/  @!P0 BRA `(.L_x_1800) ;  /* 0x0000000000048947 */ /* 0x000fea0003800000 */
[----:B------:R-:W-:Y:S01]  /*1ea30*/  BPT.TRAP 0x1 ;  /* 0x000000040000795c */ /* 0x000fe20000300000 */
.L_x_1800:
[----:B------:R-:W-:Y:S04]  /*1ea40*/  BSSY B0, `(.L_x_1801) ;  /* 0x0000004000007945 */ /* 0x000fe80003800000 */
[----:B-1----:R-:W-:Y:S05]  /*1ea50*/  @P2 BRA `(.L_x_1802) ;  /* 0x0000000000082947 */ /* 0x002fea0003800000 */
[----:B------:R-:W1:Y:S02]  /*1ea60*/  SYNCS.PHASECHK.TRANS64.TRYWAIT P0, [R3+URZ+0x30850], R0 ;  /* 0x03085000030075a7 */ /* 0x000e64000800017f */
[----:B-1----:R-:W-:Y:S05]  /*1ea70*/  @!P0 BRA `(.L_x_1803) ;  /* 0x0000010c002c8947 */ /* 0x002fea0003800000 */
.L_x_1802:
[----:B------:R-:W-:Y:S05]  /*1ea80*/  BSYNC B0 ;  /* 0x0000000000007941 */ /* 0x000fea0003800000 */
.L_x_1801:
[----:B------:R-:W-:Y:S01]  /*1ea90*/  VIADD R16, R16, 0x400 ;  /* 0x0000040010107836 */ /* 0x000fe20000000000 */
[----:B------:R-:W2:Y:S01]  /*1eaa0*/  LDL.LU R10, [R1+0x54] ;  /* 0x00005400010a7983 */ /* 0x000ea20000300800 */
[----:B------:R-:W-:Y:S01]  /*1eab0*/  IMAD.MOV.U32 R7, RZ, RZ, 0x40000040 ;  /* 0x40000040ff077424 */ /* 0x000fe200078e00ff */
[----:B------:R-:W-:Y:S01]  /*1eac0*/  WARPGROUP.ARRIVE ;  /* 0x00000000000079c5 */ /* 0x000fe20000000000 */
[----:B------:R-:W-:Y:S01]  /*1ead0*/  IMAD.MOV.U32 R9, RZ, RZ, 0x40000040 ;  /* 0x40000040ff097424 */ /* 0x000fe200078e00ff */
[----:B------:R-:W-:Y:S01]  /*1eae0*/  SHF.R.U32.HI R16, RZ, 0x4, R16 ;  /* 0x00000004ff107819 */ /* 0x000fe20000011610 */
[----:B01----:R-:W-:Y:S01]  /*1eaf0*/  SHFL.BFLY PT, R0, R227, 0x2, 0x1f ;  /* 0x0c401f00e3007f89 */ /* 0x003fe200000e0000 */
[----:B------:R-:W-:Y:S01]  /*1eb00*/  R2UR UR7, R7 ;  /* 0x00000000070772ca */ /* 0x000fe200000e0000 */
[----:B------:R-:W-:Y:S01]  /*1eb10*/  IMAD.MOV.U32 R7, RZ, RZ, 0x40000040 ;  /* 0x40000040ff077424 */ /* 0x000fe200078e00ff */
[----:B------:R-:W-:Y:S01]  /*1eb20*/  LOP3.LUT R16, R16, 0x3fff, RZ, 0xc0, !PT ;  /* 0x00003fff10107812 */ /* 0x000fe200078ec0ff */
[----:B------:R-:W-:-:S02]  /*1eb30*/  IMAD.MOV.U32 R152, RZ, RZ, -0x800000 ;  /* 0xff800000ff987424 */ /* 0x000fc400078e00ff */
[----:B------:R-:W-:Y:S01]  /*1eb40*/  @!P1 VIADD R3, R3, 0x30860 ;  /* 0x0003086003039836 */ /* 0x000fe20000000000 */
[----:B------:R-:W-:Y:S01]  /*1eb50*/  LOP3.LUT R16, R16, 0x2000000, RZ, 0xfc, !PT ;  /* 0x0200000010107812 */ /* 0x000fe200078efcff */
[----:B------:R-:W-:-:S03]  /*1eb60*/  IMAD.MOV.U32 R153, RZ, RZ, -0x800000 ;  /* 0xff800000ff997424 */ /* 0x000fc600078e00ff */
[----:B------:R-:W-:Y:S01]  /*1eb70*/  @!P1 PRMT R3, RZ, 0x654, R3 ;  /* 0x00000654ff039816 */ /* 0x000fe20000000003 */
[C---:B------:R-:W-:Y:S02]  /*1eb80*/  IMAD R6, R22.reuse, 0x800, R16 ;  /* 0x0000080016067824 */ /* 0x040fe400078e0210 */
[----:B------:R-:W-:Y:S02]  /*1eb90*/  VIADD R22, R22, 0x1 ;  /* 0x0000000116167836 */ /* 0x000fe40000000000 */
[C---:B------:R-:W-:Y:S01]  /*1eba0*/  VIADD R8, R6.reuse, 0x80 ;  /* 0x0000008006087836 */ /* 0x040fe20000000000 */
[----:B------:R-:W-:Y:S02]  /*1ebb0*/  R2UR UR6, R6 ;  /* 0x00000000060672ca */ /* 0x000fe400000e0000 */
[----:B------:R-:W-:-:S04]  /*1ebc0*/  ISETP.NE.AND P2, PT, R22, 0x2, PT ;  /* 0x000000021600780c */ /* 0x000fc80003f45270 */
[----:B------:R-:W-:-:S07]  /*1ebd0*/  SEL R22, R22, RZ, P2 ;  /* 0x000000ff16167207 */ /* 0x000fce0001000000 */
[----:B------:R-:W-:Y:S01]  /*1ebe0*/  HGMMA.64x256x16.F32.BF16 R24, R196, gdesc[UR4].tnspB, R24, gsb0 ;  /* 0x43e00004c4187df0 */ /* 0x000fe20008001818 */
[----:B------:R-:W-:Y:S01]  /*1ebf0*/  R2UR UR6, R8 ;  /* 0x00000000080672ca */ /* 0x000fe200000e0000 */
[C---:B------:R-:W-:Y:S01]  /*1ec00*/  VIADD R8, R6.reuse, 0x100 ;  /* 0x0000010006087836 */ /* 0x040fe20000000000 */
[----:B------:R-:W-:Y:S01]  /*1ec10*/  R2UR UR7, R9 ;  /* 0x00000000090772ca */ /* 0x000fe200000e0000 */
[----:B------:R-:W-:Y:S02]  /*1ec20*/  IMAD.MOV.U32 R9, RZ, RZ, 0x40000040 ;  /* 0x40000040ff097424 */ /* 0x000fe400078e00ff */
[----:B------:R-:W-:Y:S02]  /*1ec30*/  VIADD R6, R6, 0x180 ;  /* 0x0000018006067836 */ /* 0x000fe40000000000 */
[----:B--2---:R-:W-:Y:S01]  /*1ec40*/  VIADD R10, R10, 0x1 ;  /* 0x000000010a0a7836 */ /* 0x004fe20000000000 */
[----:B------:R-:W-:Y:S02]  /*1ec50*/  WARPGROUP.DEPBAR.LE gsb0, 0x0 ;  /* 0x00008000000079c5 */ /* 0x000fe40000010000 */
[----:B------:R-:W-:-:S02]  /*1ec60*/  WARPGROUP.ARRIVE ;  /* 0x00000000000079c5 */ /* 0x000fc40000000000 */
[----:B------:R-:W-:-:S15]  /*1ec70*/  STL [R1+0x54], R10 ;  /* 0x0000540a01007387 */ /* 0x000fde0000100800 */
        /* <DEDUP_REMOVED lines=9> */
[----:B------:R-:W0:Y:S02]  /*1ed10*/  SHFL.BFLY PT, R6, R228, 0x2, 0x1f ;  /* 0x0c401f00e4067f89 */ /* 0x000e2400000e0000 */
[----:B0-----:R-:W-:Y:S01]  /*1ed20*/  FADD.FTZ R228, R6, R228 ;  /* 0x000000e406e47221 */ /* 0x001fe20000010000 */
[----:B------:R-:W-:-:S04]  /*1ed30*/  FADD.FTZ R6, R0, R227 ;  /* 0x000000e300067221 */ /* 0x000fc80000010000 */
[----:B------:R-:W0:Y:S04]  /*1ed40*/  SHFL.BFLY PT, R0, R228, 0x1, 0x1f ;  /* 0x0c201f00e4007f89 */ /* 0x000e2800000e0000 */
[----:B------:R-:W1:Y:S01]  /*1ed50*/  SHFL.BFLY PT, R7, R6, 0x1, 0x1f ;  /* 0x0c201f0006077f89 */ /* 0x000e6200000e0000 */
[----:B0-----:R-:W-:Y:S01]  /*1ed60*/  FADD.FTZ R0, R228, R0 ;  /* 0x00000000e4007221 */ /* 0x001fe20000010000 */
[----:B-1----:R-:W-:-:S04]  /*1ed70*/  FADD.FTZ R6, R6, R7 ;  /* 0x0000000706067221 */ /* 0x002fc80000010000 */
[----:B------:R-:W-:Y:S02]  /*1ed80*/  FSETP.NE.FTZ.AND P0, PT, R0, RZ, PT ;  /* 0x000000ff0000720b */ /* 0x000fe40003f15000 */
[----:B------:R-:W-:-:S11]  /*1ed90*/  FSETP.NE.FTZ.AND P3, PT, R6, RZ, PT ;  /* 0x000000ff0600720b */ /* 0x000fd60003f75000 */
[C---:B------:R-:W-:Y:S01]  /*1eda0*/  @P0 FMUL.FTZ R9, R2.reuse, 0.69314718246459960938 ;  /* 0x3f31721802090820 */ /* 0x040fe20000410000 */
[----:B------:R-:W0:Y:S01]  /*1edb0*/  @P0 MUFU.LG2 R8, R0 ;  /* 0x0000000000080308 */ /* 0x000e220000000c00 */
[----:B------:R-:W-:-:S07]  /*1edc0*/  @P3 FMUL.FTZ R2, R2, 0.69314718246459960938 ;  /* 0x3f31721802023820 */ /* 0x000fce0000410000 */
[----:B------:R-:W1:Y:S01]  /*1edd0*/  @P3 MUFU.LG2 R7, R6 ;  /* 0x0000000600073308 */ /* 0x000e620000000c00 */
[----:B0-----:R-:W-:-:S04]  /*1ede0*/  @P0 FMUL.FTZ R8, R8, 0.69314718246459960938 ;  /* 0x3f31721808080820 */ /* 0x001fc80000410000 */
[----:B------:R-:W-:Y:S01]  /*1edf0*/  @P0 FFMA.FTZ R153, R9, R5, R8 ;  /* 0x0000000509990223 */ /* 0x000fe20000010008 */
[----:B-1----:R-:W-:-:S04]  /*1ee00*/  @P3 FMUL.FTZ R7, R7, 0.69314718246459960938 ;  /* 0x3f31721807073820 */ /* 0x002fc80000410000 */
[----:B------:R-:W-:Y:S01]  /*1ee10*/  @P3 FFMA.FTZ R152, R2, R4, R7 ;  /* 0x0000000402983223 */ /* 0x000fe20000010007 */
[----:B------:R-:W-:Y:S01]  /*1ee20*/  IMAD.MOV.U32 R4, RZ, RZ, RZ ;  /* 0x000000ffff047224 */ /* 0x000fe200078e00ff */
[----:B------:R-:W-:-:S04]  /*1ee30*/  SEL R2, RZ, 0x1, P2 ;  /* 0x00000001ff027807 */ /* 0x000fc80001000000 */
[----:B------:R-:W-:Y:S01]  /*1ee40*/  LOP3.LUT R205, R205, R2, RZ, 0x3c, !PT ;  /* 0x00000002cdcd7212 */ /* 0x000fe200078e3cff */
[----:B------:R0:W1:Y:S01]  /*1ee50*/  @P0 MUFU.RCP R4, R0 ;  /* 0x0000000000040308 */ /* 0x0000620000001000 */
[----:B------:R-:W-:Y:S01]  /*1ee60*/  PLOP3.LUT P0, PT, PT, PT, PT, 0x8, 0x0 ;  /* 0x000000000000781c */ /* 0x000fe20003f0e170 */
[----:B0-----:R-:W-:-:S06]  /*1ee70*/  IMAD.MOV.U32 R0, RZ, RZ, RZ ;  /* 0x000000ffff007224 */ /* 0x001fcc00078e00ff */
[----:B------:R-:W0:Y:S01]  /*1ee80*/  @P3 MUFU.RCP R0, R6 ;  /* 0x0000000600003308 */ /* 0x000e220000001000 */
[----:B------:R-:W-:Y:S02]  /*1ee90*/  WARPGROUP.DEPBAR.LE gsb0, 0x0 ;  /* 0x00008000000079c5 */ /* 0x000fe40000010000 */
[----:B------:R-:W-:-:S06]  /*1eea0*/  WARPGROUP.ARRIVE ;  /* 0x00000000000079c5 */ /* 0x000fcc0000000000 */
        /* <DEDUP_REMOVED lines=131> */
.L_x_1637:
        /* <DEDUP_REMOVED lines=10> */
[----:B------:R-:W3:Y:S01]  /*1f780*/  S2R R0, SR_SWINHI ;  /* 0x0000000000007919 */ /* 0x000ee20000002f00 */
[----:B------:R-:W-:Y:S01]  /*1f790*/  F2FP.BF16.F32.PACK_AB R10, R29, R28 ;  /* 0x0000001c1d0a723e */ /* 0x000fe200000010ff */
[----:B------:R-:W-:Y:S01]  /*1f7a0*/  ULDC.64 UR4, c[0x0][0xc08] ;  /* 0x0003020000047ab9 */ /* 0x000fe20000000a00 */
[----:B------:R-:W-:Y:S01]  /*1f7b0*/  F2FP.BF16.F32.PACK_AB R11, R31, R30 ;  /* 0x0000001e1f0b723e */ /* 0x000fe200000010ff */
[----:B------:R-:W4:Y:S01]  /*1f7c0*/  LDL.LU R155, [R1+0x4c] ;  /* 0x00004c00019b7983 */ /* 0x000f220000300800 */
[----:B------:R-:W-:Y:S01]  /*1f7d0*/  F2FP.BF16.F32.PACK_AB R12, R33, R32 ;  /* 0x00000020210c723e */ /* 0x000fe200000010ff */
[----:B------:R-:W-:Y:S01]  /*1f7e0*/  ULDC.64 UR6, c[0x0][0xc00] ;  /* 0x0003000000067ab9 */ /* 0x000fe20000000a00 */
[----:B------:R-:W-:Y:S01]  /*1f7f0*/  F2FP.BF16.F32.PACK_AB R13, R35, R34 ;  /* 0x00000022230d723e */ /* 0x000fe200000010ff */
[----:B------:R-:W4:Y:S01]  /*1f800*/  LDL R154, [R1+0x50] ;  /* 0x00005000019a7983 */ /* 0x000f220000100800 */
[----:B------:R-:W-:-:S02]  /*1f810*/  MOV R6, R16 ;  /* 0x0000001000067202 */ /* 0x000fc40000000f00 */
[----:B---3--:R-:W-:Y:S02]  /*1f820*/  MOV R7, R0 ;  /* 0x0000000000077202 */ /* 0x008fe40000000f00 */
[----:B------:R-:W-:Y:S02]  /*1f830*/  F2FP.BF16.F32.PACK_AB R14, R37, R36 ;  /* 0x00000024250e723e */ /* 0x000fe400000010ff */
[----:B------:R-:W-:Y:S01]  /*1f840*/  F2FP.BF16.F32.PACK_AB R15, R39, R38 ;  /* 0x00000026270f723e */ /* 0x000fe200000010ff */
[----:B------:R-:W-:Y:S01]  /*1f850*/  BAR.SYNC.DEFER_BLOCKING 0x1, 0x100 ;  /* 0x0044000000007b1d */ /* 0x000fe20000010000 */
[----:B--2--5:R-:W-:-:S03]  /*1f860*/  IMAD.WIDE R100, R8, 0x2, R6 ;  /* 0x0000000208647825 */ /* 0x024fc600078e0206 */
[----:B------:R-:W-:Y:S01]  /*1f870*/  LOP3.LUT R0, R100, 0x380, RZ, 0xc0, !PT ;  /* 0x0000038064007812 */ /* 0x000fe200078ec0ff */
[----:B------:R-:W-:-:S03]  /*1f880*/  IMAD.MOV.U32 R9, RZ, RZ, R101 ;  /* 0x000000ffff097224 */ /* 0x000fc600078e0065 */
[----:B------:R-:W-:-:S04]  /*1f890*/  SHF.R.U64 R0, R0, 0x3, RZ ;  /* 0x0000000300007819 */ /* 0x000fc800000012ff */
[----:B------:R-:W-:-:S04]  /*1f8a0*/  LOP3.LUT R8, R0, R100, RZ, 0x3c, !PT ;  /* 0x0000006400087212 */ /* 0x000fc800078e3cff */
        /* <DEDUP_REMOVED lines=8> */
[----:B------:R-:W-:-:S04]  /*1f930*/  LOP3.LUT R8, R0, R8, RZ, 0x3c, !PT ;  /* 0x0000000800087212 */ /* 0x000fc800078e3cff */
[----:B------:R-:W-:-:S05]  /*1f940*/  MOV R8, R8 ;  /* 0x0000000800087202 */ /* 0x000fca0000000f00 */
[----:B------:R2:W-:Y:S02]  /*1f950*/  STSM.16.M88.4 [R8], R12 ;  /* 0x0000000c08007844 */ /* 0x0005e40000000200 */
[----:B--2---:R-:W-:-:S04]  /*1f960*/  IADD3 R8, P0, R100, 0x40, RZ ;  /* 0x0000004064087810 */ /* 0x004fc80007f1e0ff */
[----:B------:R-:W-:Y:S01]  /*1f970*/  LOP3.LUT R0, R8, 0x380, RZ, 0xc0, !PT ;  /* 0x0000038008007812 */ /* 0x000fe200078ec0ff */
[----:B------:R-:W-:-:S03]  /*1f980*/  IMAD.X R9, RZ, RZ, R101, P0 ;  /* 0x000000ffff097224 */ /* 0x000fc600000e0665 */
[----:B------:R-:W-:-:S04]  /*1f990*/  SHF.R.U64 R0, R0, 0x3, RZ ;  /* 0x0000000300007819 */ /* 0x000fc800000012ff */
[----:B------:R-:W-:Y:S02]  /*1f9a0*/  LOP3.LUT R8, R0, R8, RZ, 0x3c, !PT ;  /* 0x0000000800087212 */ /* 0x000fe400078e3cff */
[----:B------:R-:W-:Y:S02]  /*1f9b0*/  F2FP.BF16.F32.PACK_AB R10, R45, R44 ;  /* 0x0000002c2d0a723e */ /* 0x000fe400000010ff */
[----:B------:R-:W-:Y:S02]  /*1f9c0*/  MOV R0, R8 ;  /* 0x0000000800007202 */ /* 0x000fe40000000f00 */
[----:B------:R-:W-:Y:S02]  /*1f9d0*/  F2FP.BF16.F32.PACK_AB R8, R41, R40 ;  /* 0x000000282908723e */ /* 0x000fe400000010ff */
[----:B------:R-:W-:Y:S02]  /*1f9e0*/  F2FP.BF16.F32.PACK_AB R9, R43, R42 ;  /* 0x0000002a2b09723e */ /* 0x000fe400000010ff */
[----:B------:R-:W-:-:S05]  /*1f9f0*/  F2FP.BF16.F32.PACK_AB R11, R47, R46 ;  /* 0x0000002e2f0b723e */ /* 0x000fca00000010ff */
        /* <DEDUP_REMOVED lines=133> */
[----:B--2---:R-:W-:Y:S01]  /*20250*/  IADD3 R0, P0, R100, 0xc060, RZ ;  /* 0x0000c06064007810 */ /* 0x004fe20007f1e0ff */
[----:B------:R-:W-:Y:S01]  /*20260*/  ULDC.64 UR8, c[0x0][0x208] ;  /* 0x0000820000087ab9 */ /* 0x000fe20000000a00 */
[----:B------:R-:W-:Y:S01]  /*20270*/  F2FP.BF16.F32.PACK_AB R12, R145, R144 ;  /* 0x00000090910c723e */ /* 0x000fe200000010ff */
[----:B------:R-:W2:Y:S02]  /*20280*/  LDC.64 R10, c[0x0][0xc00] ;  /* 0x00030000ff0a7b82 */ /* 0x000ea40000000a00 */
[----:B------:R-:W-:Y:S01]  /*20290*/  IMAD.X R101, RZ, RZ, R101, P0 ;  /* 0x000000ffff657224 */ /* 0x000fe200000e0665 */
[----:B------:R-:W-:Y:S02]  /*202a0*/  ISETP.NE.U32.AND P0, PT, RZ, UR4, PT ;  /* 0x00000004ff007c0c */ /* 0x000fe4000bf05070 */
[----:B------:R-:W-:-:S02]  /*202b0*/  LOP3.LUT R8, R0, 0x380, RZ, 0xc0, !PT ;  /* 0x0000038000087812 */ /* 0x000fc400078ec0ff */
[----:B------:R-:W-:Y:S02]  /*202c0*/  ISETP.NE.AND.EX P0, PT, RZ, UR5, PT, P0 ;  /* 0x00000005ff007c0c */ /* 0x000fe4000bf05300 */
[----:B------:R-:W-:-:S04]  /*202d0*/  SHF.R.U64 R8, R8, 0x3, RZ ;  /* 0x0000000308087819 */ /* 0x000fc800000012ff */
[----:B------:R-:W-:Y:S02]  /*202e0*/  LOP3.LUT R100, R8, R0, RZ, 0x3c, !PT ;  /* 0x0000000008647212 */ /* 0x000fe400078e3cff */
[----:B------:R-:W-:Y:S02]  /*202f0*/  F2FP.BF16.F32.PACK_AB R13, R147, R146 ;  /* 0x00000092930d723e */ /* 0x000fe400000010ff */
[----:B------:R-:W-:Y:S02]  /*20300*/  MOV R100, R100 ;  /* 0x0000006400647202 */ /* 0x000fe40000000f00 */
[----:B------:R-:W-:Y:S01]  /*20310*/  F2FP.BF16.F32.PACK_AB R14, R149, R148 ;  /* 0x00000094950e723e */ /* 0x000fe200000010ff */
[----:B------:R-:W3:Y:S01]  /*20320*/  @P0 LDC.64 R8, c[0x0][0xc08] ;  /* 0x00030200ff080b82 */ /* 0x000ee20000000a00 */
[----:B------:R-:W-:-:S05]  /*20330*/  F2FP.BF16.F32.PACK_AB R15, R151, R150 ;  /* 0x00000096970f723e */ /* 0x000fca00000010ff */
[----:B------:R0:W-:Y:S01]  /*20340*/  STSM.16.M88.4 [R100], R12 ;  /* 0x0000000c64007844 */ /* 0x0001e20000000200 */
[----:B------:R-:W-:Y:S02]  /*20350*/  ULDC UR4, c[0x0][0xa88] ;  /* 0x0002a20000047ab9 */ /* 0x000fe40000000800 */
[----:B-1----:R-:W-:Y:S01]  /*20360*/  IMAD.U32 R24, RZ, RZ, UR4 ;  /* 0x00000004ff187e24 */ /* 0x002fe2000f8e00ff */
[----:B------:R-:W-:Y:S01]  /*20370*/  BAR.SYNC.DEFER_BLOCKING 0x1, 0x100 ;  /* 0x0044000000007b1d */ /* 0x000fe20000010000 */
[----:B----4-:R-:W-:-:S05]  /*20380*/  ISETP.NE.AND P2, PT, R155, RZ, PT ;  /* 0x000000ff9b00720c */ /* 0x010fca0003f45270 */
[----:B------:R-:W-:Y:S01]  /*20390*/  ULDC UR4, c[0x0][0xad4] ;  /* 0x0002b50000047ab9 */ /* 0x000fe20000000800 */
[----:B---3--:R-:W-:-:S04]  /*203a0*/  @P0 IMAD.WIDE R8, R154, 0x4, R8 ;  /* 0x000000049a080825 */ /* 0x008fc800078e0208 */
[----:B0-----:R-:W-:Y:S01]  /*203b0*/  IMAD.MOV.U32 R100, RZ, RZ, 0x9b8 ;  /* 0x000009b8ff647424 */ /* 0x001fe200078e00ff */
[----:B------:R0:W5:Y:S02]  /*203c0*/  @P0 LDG.E R24, desc[UR8][R8.64] ;  /* 0x0000000808180981 */ /* 0x000164000c1e1900 */
[----:B0-----:R-:W-:-:S04]  /*203d0*/  SEL R8, R155, UR4, P2 ;  /* 0x000000049b087c07 */ /* 0x001fc80009000000 */
[----:B------:R-:W-:-:S04]  /*203e0*/  ISETP.GT.AND P2, PT, R8, 0x1, PT ;  /* 0x000000010800780c */ /* 0x000fc80003f44270 */
[----:B------:R-:W-:-:S04]  /*203f0*/  SEL R100, R100, 0x978, P2 ;  /* 0x0000097864647807 */ /* 0x000fc80001000000 */
[----:B------:R0:W1:Y:S08]  /*20400*/  LDC.64 R12, c[0x0][R100+0x220] ;  /* 0x00008800640c7b82 */ /* 0x0000700000000a00 */
[----:B------:R0:W3:Y:S01]  /*20410*/  LDC.64 R8, c[0x0][R100+0x218] ;  /* 0x0000860064087b82 */ /* 0x0000e20000000a00 */
[----:B------:R-:W-:-:S04]  /*20420*/  ISETP.NE.U32.AND P1, PT, RZ, UR6, PT ;  /* 0x00000006ff007c0c */ /* 0x000fc8000bf25070 */
[----:B------:R-:W-:Y:S01]  /*20430*/  ISETP.NE.AND.EX P1, PT, RZ, UR7, PT, P1 ;  /* 0x00000007ff007c0c */ /* 0x000fe2000bf25310 */
[----:B------:R-:W-:Y:S02]  /*20440*/  IMAD.MOV.U32 R0, RZ, RZ, RZ ;  /* 0x000000ffff007224 */ /* 0x000fe400078e00ff */
[----:B--2---:R-:W-:-:S10]  /*20450*/  IMAD.WIDE R10, R154, 0x4, R10 ;  /* 0x000000049a0a7825 */ /* 0x004fd400078e020a */
[----:B------:R0:W5:Y:S01]  /*20460*/  @P1 LDG.E R0, desc[UR8][R10.64] ;  /* 0x000000080a001981 */ /* 0x000162000c1e1900 */
[----:B------:R-:W-:Y:S05]  /*20470*/  @P0 BRA `(.L_x_1806) ;  /* 0x0000000000140947 */ /* 0x000fea0003800000 */
[----:B------:R-:W-:Y:S05]  /*20480*/  @!P1 BRA `(.L_x_1806) ;  /* 0x0000000000109947 */ /* 0x000fea0003800000 */
[----:B------:R-:W-:Y:S02]  /*20490*/  ULDC.64 UR4, c[0x0][0x208] ;  /* 0x0000820000047ab9 */ /* 0x000fe40000000a00 */
[----:B-----5:R-:W2:Y:S04]  /*204a0*/  LDG.E R24, desc[UR4][R10.64] ;  /* 0x000000040a187981 */ /* 0x020ea8000c1e1900 */
[----:B0-----:R-:W2:Y:S02]  /*204b0*/  LDG.E R10, desc[UR4][R10.64+0x4] ;  /* 0x000004040a0a7981 */ /* 0x001ea4000c1e1900 */
[----:B--2---:R-:W-:-:S07]  /*204c0*/  IMAD.IADD R24, R10, 0x1, -R24 ;  /* 0x000000010a187824 */ /* 0x004fce00078e0a18 */
.L_x_1806:
[----:B------:R-:W3:Y:S01]  /*204d0*/  LDL R158, [R1+0x40] ;  /* 0x00004000019e7983 */ /* 0x000ee20000100800 */
[----:B------:R-:W2:Y:S03]  /*204e0*/  LDC R156, c[0x0][0xbe8] ;  /* 0x0002fa00ff9c7b82 */ /* 0x000ea60000000800 */
[----:B------:R-:W4:Y:S04]  /*204f0*/  LDL R157, [R1+0x68] ;  /* 0x00006800019d7983 */ /* 0x000f280000100800 */
[----:B------:R-:W4:Y:S04]  /*20500*/  LDL R155, [R1+0x34] ;  /* 0x00003400019b7983 */ /* 0x000f280000100800 */
[----:B------:R-:W4:Y:S04]  /*20510*/  LDL R159, [R1+0x14] ;  /* 0x00001400019f7983 */ /* 0x000f280000100800 */
[----:B------:R-:W4:Y:S04]  /*20520*/  LDL R161, [R1+0x9c] ;  /* 0x00009c0001a17983 */ /* 0x000f280000100800 */
[----:B------:R-:W4:Y:S01]  /*20530*/  LDL R160, [R1+0x7c] ;  /* 0x00007c0001a07983 */ /* 0x000f220000100800 */
[----:B------:R-:W4:Y:S01]  /*20540*/  LDC.64 R14, c[0x0][R100+0x228] ;  /* 0x00008a00640e7b82 */ /* 0x000f220000000a00 */
[----:B------:R-:W-:-:S04]  /*20550*/  ISETP.NE.U32.AND P0, PT, RZ, UR6, PT ;  /* 0x00000006ff007c0c */ /* 0x000fc8000bf05070 */
[----:B------:R-:W-:Y:S02]  /*20560*/  ISETP.NE.AND.EX P0, PT, RZ, UR7, PT, P0 ;  /* 0x00000007ff007c0c */ /* 0x000fe4000bf05300 */
[----:B0-----:R-:W-:Y:S02]  /*20570*/  SHF.R.S32.HI R11, RZ, 0x1f, R154 ;  /* 0x0000001fff0b7819 */ /* 0x001fe4000001149a */
[----:B------:R-:W-:Y:S02]  /*20580*/  SEL R10, R154, RZ, !P0 ;  /* 0x000000ff9a0a7207 */ /* 0x000fe40004000000 */
[----:B--2---:R-:W-:Y:S02]  /*20590*/  ISETP.NE.AND P1, PT, R156, 0x1, PT ;  /* 0x000000019c00780c */ /* 0x004fe40003f25270 */
[----:B------:R-:W-:Y:S01]  /*205a0*/  SEL R11, R11, RZ, !P0 ;  /* 0x000000ff0b0b7207 */ /* 0x000fe20004000000 */
[----:B-1----:R-:W-:-:S04]  /*205b0*/  IMAD R13, R13, R10, RZ ;  /* 0x0000000a0d0d7224 */ /* 0x002fc800078e02ff */
[C---:B------:R-:W-:Y:S02]  /*205c0*/  IMAD R11, R12.reuse, R11, R13 ;  /* 0x0000000b0c0b7224 */ /* 0x040fe400078e020d */
[----:B------:R-:W-:-:S04]  /*205d0*/  IMAD.WIDE.U32 R12, R12, R10, RZ ;  /* 0x0000000a0c0c7225 */ /* 0x000fc800078e00ff */
[----:B------:R-:W-:Y:S02]  /*205e0*/  IMAD.IADD R11, R13, 0x1, R11 ;  /* 0x000000010d0b7824 */ /* 0x000fe400078e020b */
[----:B------:R-:W0:Y:S01]  /*205f0*/  @P1 LDC R13, c[0x0][0xbec] ;  /* 0x0002fb00ff0d1b82 */ /* 0x000e220000000800 */
[----:B------:R-:W-:Y:S01]  /*20600*/  ULDC.64 UR4, c[0x0][0x208] ;  /* 0x0000820000047ab9 */ /* 0x000fe20000000a00 */
[-C--:B---3--:R-:W-:Y:S02]  /*20610*/  IMAD R101, R9, R158.reuse, RZ ;  /* 0x0000009e09657224 */ /* 0x088fe400078e02ff */
[----:B------:R-:W-:-:S03]  /*20620*/  IMAD.WIDE.U32 R8, R8, R158, RZ ;  /* 0x0000009e08087225 */ /* 0x000fc600078e00ff */
[----:B-----5:R-:W-:Y:S02]  /*20630*/  IADD3 R8, P0, P3, R12, R8, R0 ;  /* 0x000000080c087210 */ /* 0x020fe40007b1e000 */
[----:B------:R-:W1:Y:S01]  /*20640*/  @P1 LDC R12, c[0x0][0xbf0] ;  /* 0x0002fc00ff0c1b82 */ /* 0x000e620000000800 */
[----:B------:R-:W-:Y:S01]  /*20650*/  IMAD.IADD R154, R9, 0x1, R101 ;  /* 0x00000001099a7824 */ /* 0x000fe200078e0265 */
[----:B----4-:R-:W-:-:S05]  /*20660*/  SEL R9, R157, RZ, P2 ;  /* 0x000000ff9d097207 */ /* 0x010fca0001000000 */
[-C--:B------:R-:W-:Y:S02]  /*20670*/  IMAD R101, R15, R9.reuse, RZ ;  /* 0x000000090f657224 */ /* 0x080fe400078e02ff */
[----:B------:R-:W-:Y:S01]  /*20680*/  IMAD.WIDE.U32 R14, R14, R9, RZ ;  /* 0x000000090e0e7225 */ /* 0x000fe200078e00ff */
[----:B------:R-:W-:-:S04]  /*20690*/  SHF.R.S32.HI R9, RZ, 0x1f, R0 ;  /* 0x0000001fff097819 */ /* 0x000fc80000011400 */
[----:B------:R-:W-:Y:S01]  /*206a0*/  IADD3.X R11, R11, R154, R9, P0, P3 ;  /* 0x0000009a0b0b7210 */ /* 0x000fe200007e6409 */
[----:B------:R-:W-:-:S04]  /*206b0*/  IMAD.IADD R154, R155, 0x1, R159 ;  /* 0x000000019b9a7824 */ /* 0x000fc800078e029f */
[----:B0-----:R-:W-:-:S04]  /*206c0*/  @P1 IMAD.HI.U32 R13, R154, R13, RZ ;  /* 0x0000000d9a0d1227 */ /* 0x001fc800078e00ff */
[----:B------:R-:W-:Y:S01]  /*206d0*/  IMAD.MOV.U32 R155, RZ, RZ, R154 ;  /* 0x000000ffff9b7224 */ /* 0x000fe200078e009a */
[----:B-1----:R-:W-:Y:S02]  /*206e0*/  @P1 SHF.R.U32.HI R155, RZ, R12, R13 ;  /* 0x0000000cff9b1219 */ /* 0x002fe4000001160d */
[----:B------:R0:W1:Y:S01]  /*206f0*/  LDC.64 R12, c[0x0][R100+0x210] ;  /* 0x00008400640c7b82 */ /* 0x0000620000000a00 */
[----:B------:R-:W-:Y:S01]  /*20700*/  IMAD.IADD R101, R15, 0x1, R101 ;  /* 0x000000010f657824 */ /* 0x000fe200078e0265 */
[----:B------:R-:W-:Y:S02]  /*20710*/  IADD3 R14, P0, P3, R155, R8, R14 ;  /* 0x000000089b0e7210 */ /* 0x000fe40007b1e00e */
[----:B------:R-:W-:-:S04]  /*20720*/  SHF.R.S32.HI R8, RZ, 0x1f, R155 ;  /* 0x0000001fff087819 */ /* 0x000fc8000001149b */
[----:B------:R-:W-:Y:S02]  /*20730*/  IADD3.X R15, R8, R11, R101, P0, P3 ;  /* 0x0000000b080f7210 */ /* 0x000fe400007e6465 */
[----:B0-----:R-:W0:Y:S01]  /*20740*/  LDC.64 R100, c[0x0][0xba8] ;  /* 0x0002ea00ff647b82 */ /* 0x001e220000000a00 */
[----:B------:R-:W-:-:S04]  /*20750*/  IMAD.MOV R11, RZ, RZ, -R155 ;  /* 0x000000ffff0b7224 */ /* 0x000fc800078e0a9b */
[----:B------:R-:W-:-:S05]  /*20760*/  IMAD R11, R156, R11, R154 ;  /* 0x0000000b9c0b7224 */ /* 0x000fca00078e029a */
[----:B------:R-:W-:Y:S01]  /*20770*/  SHF.R.S32.HI R8, RZ, 0x1f, R11 ;  /* 0x0000001fff087819 */ /* 0x000fe2000001140b */
[----:B0-----:R-:W0:Y:S08]  /*20780*/  @!P2 LDC R100, c[0x0][0xb50] ;  /* 0x0002d400ff64ab82 */ /* 0x001e300000000800 */
[----:B------:R-:W2:Y:S01]  /*20790*/  @!P2 LDC R101, c[0x0][0xb54] ;  /* 0x0002d500ff65ab82 */ /* 0x000ea20000000800 */
[----:B-1----:R-:W-:-:S02]  /*207a0*/  IMAD R13, R13, R11, RZ ;  /* 0x0000000b0d0d7224 */ /* 0x002fc400078e02ff */
[----:B------:R-:W-:-:S04]  /*207b0*/  IMAD.WIDE.U32 R14, R12, R11, R14 ;  /* 0x0000000b0c0e7225 */ /* 0x000fc800078e000e */
[----:B------:R-:W-:-:S04]  /*207c0*/  IMAD R8, R12, R8, R13 ;  /* 0x000000080c087224 */ /* 0x000fc800078e020d */
[----:B------:R-:W-:Y:S01]  /*207d0*/  IMAD.IADD R8, R15, 0x1, R8 ;  /* 0x000000010f087824 */ /* 0x000fe200078e0208 */
[----:B0-----:R-:W-:-:S04]  /*207e0*/  LEA R100, P0, R14, R100, 0x2 ;  /* 0x000000640e647211 */ /* 0x001fc800078010ff */
[----:B--2---:R-:W-:Y:S01]  /*207f0*/  LEA.HI.X R8, R14, R101, R8, 0x2, P0 ;  /* 0x000000650e087211 */ /* 0x004fe200000f1408 */
[----:B------:R-:W-:Y:S04]  /*20800*/  SHFL.IDX PT, R12, R100, RZ, 0x1c1f ;  /* 0x001c1fff640c7589 */ /* 0x000fe800000e0000 */
[----:B------:R-:W0:Y:S04]  /*20810*/  SHFL.IDX PT, R13, R8, RZ, 0x1c1f ;  /* 0x001c1fff080d7589 */ /* 0x000e2800000e0000 */
[----:B------:R-:W-:Y:S04]  /*20820*/  SHFL.IDX PT, R14, R100, 0x1, 0x1c1f ;  /* 0x003c1f00640e7f89 */ /* 0x000fe800000e0000 */
[----:B------:R1:W2:Y:S01]  /*20830*/  SHFL.IDX PT, R15, R8, 0x1, 0x1c1f ;  /* 0x003c1f00080f7f89 */ /* 0x0002a200000e0000 */
[----:B------:R-:W-:Y:S01]  /*20840*/  LOP3.LUT P0, RZ, R160, 0x3, RZ, 0xc0, !PT ;  /* 0x00000003a0ff7812 */ /* 0x000fe2000780c0ff */
[----:B-1----:R-:W-:-:S02]  /*20850*/  IMAD R8, R24, R156, RZ ;  /* 0x0000009c18087224 */ /* 0x002fc400078e02ff */
[----:B------:R-:W-:-:S04]  /*20860*/  IMAD.IADD R24, R161, 0x1, R159 ;  /* 0x00000001a1187824 */ /* 0x000fc800078e029f */
[C---:B------:R-:W-:Y:S01]  /*20870*/  VIADD R11, R24.reuse, 0x8 ;  /* 0x00000008180b7836 */ /* 0x040fe20000000000 */
[----:B------:R-:W-:-:S04]  /*20880*/  ISETP.GE.OR P3, PT, R24, R8, P0 ;  /* 0x000000081800720c */ /* 0x000fc80000766670 */
[----:B------:R-:W-:-:S09]  /*20890*/  ISETP.GE.OR P0, PT, R11, R8, P0 ;  /* 0x000000080b00720c */ /* 0x000fd20000706670 */
[----:B0-----:R0:W-:Y:S04]  /*208a0*/  @!P3 ST.E desc[UR4][R12.64], R153 ;  /* 0x000000990c00b985 */ /* 0x0011e8000c101904 */
[----:B--2---:R0:W-:Y:S01]  /*208b0*/  @!P0 ST.E desc[UR4][R14.64], R152 ;  /* 0x000000980e008985 */ /* 0x0041e2000c101904 */
[----:B------:R-:W-:Y:S05]  /*208c0*/  @P2 BRA `(.L_x_1807) ;  /* 0x0000000c00f82947 */ /* 0x000fea0003800000 */
[----:B------:R-:W2:Y:S01]  /*208d0*/  LDL R160, [R1+0x44] ;  /* 0x0000440001a07983 */ /* 0x000ea20000100800 */
[C---:B------:R-:W-:Y:S01]  /*208e0*/  IMAD.SHL.U32 R161, R23.reuse, 0x40, RZ ;  /* 0x0000004017a17824 */ /* 0x040fe200078e00ff */
[----:B------:R-:W1:Y:S02]  /*208f0*/  @P1 LDC R21, c[0x0][0xbec] ;  /* 0x0002fb00ff151b82 */ /* 0x000e640000000800 */
[----:B------:R3:W5:Y:S04]  /*20900*/  LDL R90, [R1+0xc] ;  /* 0x00000c00015a7983 */ /* 0x0007680000100800 */
[----:B------:R3:W5:Y:S01]  /*20910*/  LDL R86, [R1+0x10] ;  /* 0x0000100001567983 */ /* 0x0007620000100800 */
[----:B------:R-:W-:Y:S01]  /*20920*/  ULDC.64 UR4, c[0x0][0x208] ;  /* 0x0000820000047ab9 */ /* 0x000fe20000000a00 */
[----:B------:R-:W4:Y:S02]  /*20930*/  @P1 LDC R85, c[0x0][0xbf0] ;  /* 0x0002fc00ff551b82 */ /* 0x000f240000000800 */
[----:B------:R3:W5:Y:S04]  /*20940*/  LDL R93, [R1+0x78] ;  /* 0x00007800015d7983 */ /* 0x0007680000100800 */
[----:B------:R3:W5:Y:S04]  /*20950*/  LDL R92, [R1+0x5c] ;  /* 0x00005c00015c7983 */ /* 0x0007680000100800 */
[----:B------:R3:W5:Y:S04]  /*20960*/  LDL R91, [R1+0x64] ;  /* 0x00006400015b7983 */ /* 0x0007680000100800 */
[----:B------:R3:W5:Y:S01]  /*20970*/  LDL R88, [R1+0x60] ;  /* 0x0000600001587983 */ /* 0x0007620000100800 */
[----:B------:R-:W-:Y:S01]  /*20980*/  SHF.R.S32.HI R11, RZ, 0x1f, R10 ;  /* 0x0000001fff0b7819 */ /* 0x000fe2000001140a */
[----:B------:R-:W-:Y:S01]  /*20990*/  IMAD.IADD R89, R23, 0x1, R159 ;  /* 0x0000000117597824 */ /* 0x000fe200078e029f */
[----:B------:R-:W-:Y:S01]  /*209a0*/  BSSY B1, `(.L_x_1808) ;  /* 0x00000a8000017945 */ /* 0x000fe20003800000 */
[----:B--2---:R-:W-:-:S04]  /*209b0*/  IMAD R3, R160, 0x8, R161 ;  /* 0x00000008a0037824 */ /* 0x004fc800078e02a1 */
[----:B------:R-:W-:-:S03]  /*209c0*/  IMAD.WIDE R6, R3, 0x2, R6 ;  /* 0x0000000203067825 */ /* 0x000fc600078e0206 */
[C---:B0-----:R-:W-:Y:S02]  /*209d0*/  IADD3 R13, P4, R6.reuse, 0x1000, RZ ;  /* 0x00001000060d7810 */ /* 0x041fe40007f9e0ff */
        /* <DEDUP_REMOVED lines=58> */
[----:B------:R-:W-:-:S02]  /*20d80*/  LOP3.LUT R64, R65, 0x380, RZ, 0xc0, !PT ;  /* 0x0000038041407812 */ /* 0x000fc400078ec0ff */
[----:B------:R-:W-:Y:S01]  /*20d90*/  LOP3.LUT R68, R69, 0x380, RZ, 0xc0, !PT ;  /* 0x0000038045447812 */ /* 0x000fe200078ec0ff */
[----:B------:R-:W5:Y:S01]  /*20da0*/  LD.E.128 R52, desc[UR4][R52.64] ;  /* 0x0000000434347980 */ /* 0x000f62000c101d00 */
[----:B------:R-:W-:Y:S02]  /*20db0*/  LOP3.LUT R72, R73, 0x380, RZ, 0xc0, !PT ;  /* 0x0000038049487812 */ /* 0x000fe400078ec0ff */
[----:B------:R-:W-:Y:S01]  /*20dc0*/  LOP3.LUT R76, R77, 0x380, RZ, 0xc0, !PT ;  /* 0x000003804d4c7812 */ /* 0x000fe200078ec0ff */
[----:B------:R-:W5:Y:S01]  /*20dd0*/  LD.E.128 R56, desc[UR4][R56.64] ;  /* 0x0000000438387980 */ /* 0x000f62000c101d00 */
        /* <DEDUP_REMOVED lines=8> */
[----:B------:R-:W-:Y:S01]  /*20e60*/  SHF.R.U64 R2, R2, 0x3, RZ ;  /* 0x0000000302027819 */ /* 0x000fe200000012ff */
        /* <DEDUP_REMOVED lines=28> */
[----:B0-----:R-:W0:Y:S01]  /*21030*/  FENCE.VIEW.ASYNC.S ;  /* 0x00000000000073c6 */ /* 0x001e220000000000 */
[----:B------:R-:W-:-:S04]  /*21040*/  IMAD.WIDE.U32 R2, R0, UR4, RZ ;  /* 0x0000000400027c25 */ /* 0x000fc8000f8e00ff */
[----:B------:R-:W-:Y:S01]  /*21050*/  IMAD R9, R0, UR5, R9 ;  /* 0x0000000500097c24 */ /* 0x000fe2000f8e0209 */
[----:B------:R-:W-:Y:S01]  /*21060*/  ULDC.64 UR4, c[0x0][0xae8] ;  /* 0x0002ba0000047ab9 */ /* 0x000fe20000000a00 */
[----:B------:R-:W-:Y:S02]  /*21070*/  IMAD R0, R160, 0x20, R23 ;  /* 0x00000020a0007824 */ /* 0x000fe400078e0217 */
[----:B------:R-:W-:Y:S02]  /*21080*/  IMAD.IADD R3, R3, 0x1, R9 ;  /* 0x0000000103037824 */ /* 0x000fe400078e0209 */
[----:B------:R-:W-:Y:S02]  /*21090*/  IMAD.IADD R20, R159, 0x1, R0 ;  /* 0x000000019f147824 */ /* 0x000fe400078e0200 */
[----:B------:R-:W-:-:S04]  /*210a0*/  IMAD.WIDE.U32 R2, R158, UR4, R2 ;  /* 0x000000049e027c25 */ /* 0x000fc8000f8e0002 */
[----:B-1----:R-:W-:-:S04]  /*210b0*/  @P1 IMAD.HI.U32 R0, R20, R21, RZ ;  /* 0x0000001514001227 */ /* 0x002fc800078e00ff */
[----:B------:R-:W-:Y:S01]  /*210c0*/  IMAD R3, R158, UR5, R3 ;  /* 0x000000059e037c24 */ /* 0x000fe2000f8e0203 */
[----:B------:R-:W-:Y:S01]  /*210d0*/  ULDC.64 UR4, c[0x0][0xaf0] ;  /* 0x0002bc0000047ab9 */ /* 0x000fe20000000a00 */
[----:B------:R-:W-:Y:S01]  /*210e0*/  IMAD.MOV.U32 R9, RZ, RZ, R20 ;  /* 0x000000ffff097224 */ /* 0x000fe200078e0014 */
[----:B----4-:R-:W-:Y:S01]  /*210f0*/  @P1 SHF.R.U32.HI R9, RZ, R85, R0 ;  /* 0x00000055ff091219 */ /* 0x010fe20000011600 */
        /* <DEDUP_REMOVED lines=9> */
[----:B------:R-:W-:-:S02]  /*21190*/  IMAD R21, R9, UR5, R0 ;  /* 0x0000000509157c24 */ /* 0x000fc4000f8e0200 */
[----:B------:R-:W-:Y:S01]  /*211a0*/  IMAD.WIDE.U32 R2, R9, UR4, R2 ;  /* 0x0000000409027c25 */ /* 0x000fe2000f8e0002 */
[----:B------:R-:W-:Y:S01]  /*211b0*/  SHF.R.S32.HI R0, RZ, 0x1f, R11 ;  /* 0x0000001fff007819 */ /* 0x000fe2000001140b */
[----:B------:R-:W-:Y:S02]  /*211c0*/  ULDC.64 UR4, c[0x0][0xad8] ;  /* 0x0002b60000047ab9 */ /* 0x000fe40000000a00 */
[----:B------:R-:W-:Y:S02]  /*211d0*/  IMAD.IADD R3, R3, 0x1, R21 ;  /* 0x0000000103037824 */ /* 0x000fe400078e0215 */
[----:B------:R-:W-:Y:S02]  /*211e0*/  IMAD R0, R0, UR4, RZ ;  /* 0x0000000400007c24 */ /* 0x000fe4000f8e02ff */
[----:B------:R-:W-:Y:S02]  /*211f0*/  VIADD R9, R89, 0x20 ;  /* 0x0000002059097836 */ /* 0x000fe40000000000 */
[----:B------:R-:W-:-:S02]  /*21200*/  IMAD R21, R11, UR5, R0 ;  /* 0x000000050b157c24 */ /* 0x000fc4000f8e0200 */
[----:B------:R-:W-:Y:S01]  /*21210*/  IMAD.WIDE.U32 R2, R11, UR4, R2 ;  /* 0x000000040b027c25 */ /* 0x000fe2000f8e0002 */
[-C--:B------:R-:W-:Y:S01]  /*21220*/  ISETP.GE.AND P1, PT, R9, R8.reuse, PT ;  /* 0x000000080900720c */ /* 0x080fe20003f26270 */
[----:B------:R-:W-:Y:S01]  /*21230*/  ULDC.64 UR4, c[0x0][0xa80] ;  /* 0x0002a00000047ab9 */ /* 0x000fe20000000a00 */
[CC--:B------:R-:W-:Y:S01]  /*21240*/  ISETP.GE.AND P2, PT, R89.reuse, R8.reuse, PT ;  /* 0x000000085900720c */ /* 0x0c0fe20003f46270 */
[----:B------:R-:W-:Y:S01]  /*21250*/  VIADD R9, R89, 0x40 ;  /* 0x0000004059097836 */ /* 0x000fe20000000000 */
[----:B------:R-:W-:Y:S01]  /*21260*/  LEA R24, P3, R2, UR4, 0x1 ;  /* 0x0000000402187c11 */ /* 0x000fe2000f8608ff */
[----:B------:R-:W-:Y:S02]  /*21270*/  IMAD.IADD R3, R3, 0x1, R21 ;  /* 0x0000000103037824 */ /* 0x000fe400078e0215 */
[----:B------:R-:W-:Y:S01]  /*21280*/  VIADD R0, R16, 0x30820 ;  /* 0x0003082010007836 */ /* 0x000fe20000000000 */
[----:B------:R-:W-:Y:S02]  /*21290*/  ISETP.GE.AND P0, PT, R9, R8, PT ;  /* 0x000000080900720c */ /* 0x000fe40003f06270 */
[----:B------:R-:W-:-:S02]  /*212a0*/  LEA.HI.X R9, R2, UR5, R3, 0x1, P3 ;  /* 0x0000000502097c11 */ /* 0x000fc400098f0c03 */
[----:B------:R-:W-:Y:S01]  /*212b0*/  PRMT R0, RZ, 0x654, R0 ;  /* 0x00000654ff007816 */ /* 0x000fe20000000000 */
[----:B0-----:R3:W0:Y:S03]  /*212c0*/  SHFL.IDX PT, R87, R24, RZ, 0x181f ;  /* 0x00181fff18577589 */ /* 0x00162600000e0000 */
[----:B------:R3:W-:Y:S01]  /*212d0*/  SYNCS.ARRIVE.TRANS64.RED.A1T0 RZ, [R0+URZ], RZ ;  /* 0x000000ff00ff79a7 */ /* 0x0007e2000810043f */
[----:B------:R3:W1:Y:S01]  /*212e0*/  SHFL.IDX PT, R85, R9, RZ, 0x181f ;  /* 0x00181fff09557589 */ /* 0x00066200000e0000 */
[----:B------:R-:W-:Y:S05]  /*212f0*/  @P2 BRA `(.L_x_1809) ;  /* 0x0000000000482947 */ /* 0x000fea0003800000 */
[----:B------:R-:W-:Y:S01]  /*21300*/  ULDC UR4, c[0x0][0xac8] ;  /* 0x0002b20000047ab9 */ /* 0x000fe20000000800 */
[----:B------:R-:W-:Y:S01]  /*21310*/  ULDC.64 UR6, c[0x0][0x208] ;  /* 0x0000820000067ab9 */ /* 0x000fe20000000a00 */
[----:B------:R-:W-:Y:S02]  /*21320*/  ISETP.GE.AND P5, PT, R18, UR4, PT ;  /* 0x0000000412007c0c */ /* 0x000fe4000bfa6270 */
[----:B------:R-:W-:Y:S02]  /*21330*/  ISETP.GE.AND P4, PT, R226, UR4, PT ;  /* 0x00000004e2007c0c */ /* 0x000fe4000bf86270 */
[----:B-----5:R-:W-:Y:S02]  /*21340*/  ISETP.GE.AND P3, PT, R90, UR4, PT ;  /* 0x000000045a007c0c */ /* 0x020fe4000bf66270 */
[----:B------:R-:W-:-:S07]  /*21350*/  ISETP.GE.AND P2, PT, R86, UR4, PT ;  /* 0x0000000456007c0c */ /* 0x000fce000bf46270 */
[----:B0-----:R-:W-:-:S04]  /*21360*/  @!P5 LEA R2, P6, R18, R87, 0x1 ;  /* 0x000000571202d211 */ /* 0x001fc800078c08ff */
[----:B-1----:R-:W-:Y:S02]  /*21370*/  @!P5 LEA.HI.X R3, R18, R85, R19, 0x1, P6 ;  /* 0x000000551203d211 */ /* 0x002fe400030f0c13 */
[----:B------:R-:W-:-:S03]  /*21380*/  @!P4 LEA R10, P6, R92, R87, 0x1 ;  /* 0x000000575c0ac211 */ /* 0x000fc600078c08ff */
        /* <DEDUP_REMOVED lines=9> */
.L_x_1809:
[----:B------:R-:W-:Y:S05]  /*21420*/  BSYNC B1 ;  /* 0x0000000000017941 */ /* 0x000fea0003800000 */
.L_x_1808:
[----:B--2---:R2:W4:Y:S01]  /*21430*/  SHFL.IDX PT, R11, R9, 0x1, 0x181f ;  /* 0x00381f00090b7f89 */ /* 0x00452200000e0000 */
        /* <DEDUP_REMOVED lines=11> */
[----:B----4-:R-:W-:Y:S02]  /*214f0*/  @!P4 LEA.HI.X R3, R18, R11, R19, 0x1, P6 ;  /* 0x0000000b1203c211 */ /* 0x010fe400030f0c13 */
        /* <DEDUP_REMOVED lines=9> */
.L_x_1811:
[----:B------:R-:W-:Y:S05]  /*21590*/  BSYNC B1 ;  /* 0x0000000000017941 */ /* 0x000fea0003800000 */
.L_x_1810:
[----:B0---4-:R0:W4:Y:S01]  /*215a0*/  SHFL.IDX PT, R11, R9, 0x2, 0x181f ;  /* 0x00581f00090b7f89 */ /* 0x01112200000e0000 */
        /* <DEDUP_REMOVED lines=12> */
[----:B----4-:R-:W-:Y:S02]  /*21670*/  @!P3 LEA.HI.X R3, R18, R11, R19, 0x1, P6 ;  /* 0x0000000b1203b211 */ /* 0x010fe400030f0c13 */
        /* <DEDUP_REMOVED lines=8> */
.L_x_1813:
[----:B------:R-:W-:Y:S05]  /*21700*/  BSYNC B1 ;  /* 0x0000000000017941 */ /* 0x000fea0003800000 */
.L_x_1812:
[----:B0-----:R-:W-:Y:S01]  /*21710*/  VIADD R3, R89, 0x60 ;  /* 0x0000006059037836 */ /* 0x001fe20000000000 */
[----:B--23--:R-:W0:Y:S04]  /*21720*/  SHFL.IDX PT, R9, R9, 0x3, 0x181f ;  /* 0x00781f0009097f89 */ /* 0x00ce2800000e0000 */
[----:B------:R-:W-:Y:S01]  /*21730*/  ISETP.GE.AND P0, PT, R3, R8, PT ;  /* 0x000000080300720c */ /* 0x000fe20003f06270 */
[----:B----4-:R2:W3:-:S12]  /*21740*/  SHFL.IDX PT, R11, R24, 0x3, 0x181f ;  /* 0x00781f00180b7f89 */ /* 0x0104d800000e0000 */
[----:B--2---:R-:W-:Y:S05]  /*21750*/  @P0 BRA `(.L_x_1814) ;  /* 0x0000002800740947 */ /* 0x004fea0003800000 */
        /* <DEDUP_REMOVED lines=21> */
.L_x_1807:
[----:B------:R-:W1:Y:S01]  /*218b0*/  @P1 LDC R7, c[0x0][0xbec] ;  /* 0x0002fb00ff071b82 */ /* 0x000e620000000800 */
[----:B------:R-:W-:Y:S01]  /*218c0*/  ULDC.64 UR4, c[0x0][0xb08] ;  /* 0x0002c20000047ab9 */ /* 0x000fe20000000a00 */
[----:B0-----:R-:W-:Y:S01]  /*218d0*/  IMAD.MOV.U32 R12, RZ, RZ, R154 ;  /* 0x000000ffff0c7224 */ /* 0x001fe200078e009a */
[----:B------:R-:W-:Y:S01]  /*218e0*/  BSSY B1, `(.L_x_1815) ;  /* 0x000010c000017945 */ /* 0x000fe20003800000 */
[----:B------:R-:W-:Y:S01]  /*218f0*/  IMAD R9, R9, UR4, RZ ;  /* 0x0000000409097c24 */ /* 0x000fe2000f8e02ff */
[----:B------:R-:W-:Y:S01]  /*21900*/  SHF.R.S32.HI R215, RZ, 0x1f, R229 ;  /* 0x0000001fffd77819 */ /* 0x000fe200000114e5 */
[C---:B------:R-:W-:Y:S02]  /*21910*/  VIADD R101, R229.reuse, 0xf8 ;  /* 0x000000f8e5657836 */ /* 0x040fe40000000000 */
[----:B------:R-:W0:Y:S01]  /*21920*/  @P1 LDC R6, c[0x0][0xbf0] ;  /* 0x0002fc00ff061b82 */ /* 0x000e220000000800 */
[----:B------:R-:W-:Y:S02]  /*21930*/  IMAD R9, R0, UR5, R9 ;  /* 0x0000000500097c24 */ /* 0x000fe4000f8e0209 */
[C---:B------:R-:W-:Y:S01]  /*21940*/  VIADD R153, R229.reuse, 0xf0 ;  /* 0x000000f0e5997836 */ /* 0x040fe20000000000 */
[----:B------:R-:W-:Y:S01]  /*21950*/  SHF.R.S32.HI R101, RZ, 0x1f, R101 ;  /* 0x0000001fff657819 */ /* 0x000fe20000011465 */
[----:B------:R-:W-:-:S02]  /*21960*/  VIADD R155, R229, 0xe8 ;  /* 0x000000e8e59b7836 */ /* 0x000fc40000000000 */
        /* <DEDUP_REMOVED lines=9> */
[----:B------:R-:W-:Y:S01]  /*21a00*/  SHF.R.S32.HI R163, RZ, 0x1f, R163 ;  /* 0x0000001fffa37819 */ /* 0x000fe200000114a3 */
[----:B-1----:R-:W-:Y:S01]  /*21a10*/  @P1 IMAD.HI.U32 R7, R154, R7, RZ ;  /* 0x000000079a071227 */ /* 0x002fe200078e00ff */
[----:B------:R-:W-:-:S02]  /*21a20*/  SHF.R.S32.HI R165, RZ, 0x1f, R165 ;  /* 0x0000001fffa57819 */ /* 0x000fc400000114a5 */
[----:B------:R-:W-:Y:S01]  /*21a30*/  SHF.R.S32.HI R167, RZ, 0x1f, R167 ;  /* 0x0000001fffa77819 */ /* 0x000fe200000114a7 */
[C---:B------:R-:W-:Y:S02]  /*21a40*/  VIADD R169, R229.reuse, 0xb0 ;  /* 0x000000b0e5a97836 */ /* 0x040fe40000000000 */
[----:B------:R-:W-:Y:S01]  /*21a50*/  VIADD R171, R229, 0xa8 ;  /* 0x000000a8e5ab7836 */ /* 0x000fe20000000000 */
[----:B0-----:R-:W-:Y:S01]  /*21a60*/  @P1 SHF.R.U32.HI R12, RZ, R6, R7 ;  /* 0x00000006ff0c1219 */ /* 0x001fe20000011607 */
[----:B------:R-:W-:Y:S01]  /*21a70*/  IMAD.WIDE.U32 R6, R0, UR4, RZ ;  /* 0x0000000400067c25 */ /* 0x000fe2000f8e00ff */
[----:B------:R-:W-:Y:S01]  /*21a80*/  ULDC.64 UR4, c[0x0][0xb38] ;  /* 0x0002ce0000047ab9 */ /* 0x000fe20000000a00 */
[----:B------:R-:W-:Y:S02]  /*21a90*/  SHF.R.S32.HI R0, RZ, 0x1f, R10 ;  /* 0x0000001fff007819 */ /* 0x000fe4000001140a */
[----:B------:R-:W-:Y:S01]  /*21aa0*/  IMAD.IADD R7, R7, 0x1, R9 ;  /* 0x0000000107077824 */ /* 0x000fe200078e0209 */
[----:B------:R-:W-:Y:S01]  /*21ab0*/  SHF.R.S32.HI R9, RZ, 0x1f, R12 ;  /* 0x0000001fff097819 */ /* 0x000fe2000001140c */
[----:B------:R-:W-:Y:S01]  /*21ac0*/  VIADD R173, R229, 0xa0 ;  /* 0x000000a0e5ad7836 */ /* 0x000fe20000000000 */
[----:B------:R-:W-:Y:S01]  /*21ad0*/  SHF.R.S32.HI R169, RZ, 0x1f, R169 ;  /* 0x0000001fffa97819 */ /* 0x000fe200000114a9 */
[----:B------:R-:W-:Y:S01]  /*21ae0*/  IMAD.WIDE.U32 R6, R158, UR4, R6 ;  /* 0x000000049e067c25 */ /* 0x000fe2000f8e0006 */
[----:B------:R-:W-:-:S02]  /*21af0*/  SHF.R.S32.HI R171, RZ, 0x1f, R171 ;  /* 0x0000001fffab7819 */ /* 0x000fc400000114ab */
[----:B------:R-:W-:Y:S01]  /*21b00*/  SHF.R.S32.HI R173, RZ, 0x1f, R173 ;  /* 0x0000001fffad7819 */ /* 0x000fe200000114ad */
[----:B------:R-:W-:Y:S01]  /*21b10*/  IMAD R7, R158, UR5, R7 ;  /* 0x000000059e077c24 */ /* 0x000fe2000f8e0207 */
[----:B------:R-:W-:Y:S01]  /*21b20*/  ULDC.64 UR4, c[0x0][0xb40] ;  /* 0x0002d00000047ab9 */ /* 0x000fe20000000a00 */
[----:B------:R-:W-:Y:S02]  /*21b30*/  VIADD R175, R229, 0x98 ;  /* 0x00000098e5af7836 */ /* 0x000fe40000000000 */
[----:B------:R-:W-:Y:S02]  /*21b40*/  IMAD R0, R0, UR4, RZ ;  /* 0x0000000400007c24 */ /* 0x000fe4000f8e02ff */
[----:B------:R-:W-:Y:S01]  /*21b50*/  IMAD.WIDE.U32 R6, R10, UR4, R6 ;  /* 0x000000040a067c25 */ /* 0x000fe2000f8e0006 */
[----:B------:R-:W-:-:S03]  /*21b60*/  SHF.R.S32.HI R175, RZ, 0x1f, R175 ;  /* 0x0000001fffaf7819 */ /* 0x000fc600000114af */
[----:B------:R-:W-:Y:S01]  /*21b70*/  IMAD R0, R10, UR5, R0 ;  /* 0x000000050a007c24 */ /* 0x000fe2000f8e0200 */
[----:B------:R-:W-:Y:S01]  /*21b80*/  ULDC.64 UR4, c[0x0][0xb48] ;  /* 0x0002d20000047ab9 */ /* 0x000fe20000000a00 */
[----:B------:R-:W-:Y:S02]  /*21b90*/  VIADD R177, R229, 0x90 ;  /* 0x00000090e5b17836 */ /* 0x000fe40000000000 */
[----:B------:R-:W-:Y:S02]  /*21ba0*/  IMAD.IADD R7, R7, 0x1, R0 ;  /* 0x0000000107077824 */ /* 0x000fe400078e0200 */
[----:B------:R-:W-:Y:S01]  /*21bb0*/  IMAD.MOV R0, RZ, RZ, -R12 ;  /* 0x000000ffff007224 */ /* 0x000fe200078e0a0c */
[----:B------:R-:W-:Y:S01]  /*21bc0*/  SHF.R.S32.HI R177, RZ, 0x1f, R177 ;  /* 0x0000001fffb17819 */ /* 0x000fe200000114b1 */
[----:B------:R-:W-:-:S04]  /*21bd0*/  IMAD.WIDE.U32 R6, R157, UR4, R6 ;  /* 0x000000049d067c25 */ /* 0x000fc8000f8e0006 */
[----:B------:R-:W-:Y:S01]  /*21be0*/  IMAD R7, R157, UR5, R7 ;  /* 0x000000059d077c24 */ /* 0x000fe2000f8e0207 */
[----:B------:R-:W-:Y:S01]  /*21bf0*/  ULDC.64 UR4, c[0x0][0xb30] ;  /* 0x0002cc0000047ab9 */ /* 0x000fe20000000a00 */
[----:B------:R-:W-:Y:S02]  /*21c00*/  IMAD R0, R156, R0, R154 ;  /* 0x000000009c007224 */ /* 0x000fe400078e029a */
[----:B------:R-:W-:Y:S02]  /*21c10*/  IMAD R9, R9, UR4, RZ ;  /* 0x0000000409097c24 */ /* 0x000fe4000f8e02ff */
[----:B------:R-:W-:Y:S01]  /*21c20*/  IMAD.WIDE.U32 R6, R12, UR4, R6 ;  /* 0x000000040c067c25 */ /* 0x000fe2000f8e0006 */
[----:B------:R-:W-:-:S03]  /*21c30*/  SHF.R.S32.HI R10, RZ, 0x1f, R0 ;  /* 0x0000001fff0a7819 */ /* 0x000fc60000011400 */
[----:B------:R-:W-:Y:S01]  /*21c40*/  IMAD R9, R12, UR5, R9 ;  /* 0x000000050c097c24 */ /* 0x000fe2000f8e0209 */
[----:B------:R-:W-:Y:S01]  /*21c50*/  ULDC.64 UR4, c[0x0][0xb28] ;  /* 0x0002ca0000047ab9 */ /* 0x000fe20000000a00 */
[----:B------:R-:W-:Y:S02]  /*21c60*/  VIADD R157, R229, 0xe0 ;  /* 0x000000e0e59d7836 */ /* 0x000fe40000000000 */
[----:B------:R-:W-:Y:S02]  /*21c70*/  IMAD.IADD R7, R7, 0x1, R9 ;  /* 0x0000000107077824 */ /* 0x000fe400078e0209 */
[----:B------:R-:W-:Y:S01]  /*21c80*/  IMAD R10, R10, UR4, RZ ;  /* 0x000000040a0a7c24 */ /* 0x000fe2000f8e02ff */
[----:B------:R-:W-:Y:S01]  /*21c90*/  SHF.R.S32.HI R157, RZ, 0x1f, R157 ;  /* 0x0000001fff9d7819 */ /* 0x000fe2000001149d */
[----:B------:R-:W-:-:S04]  /*21ca0*/  IMAD.WIDE.U32 R6, R0, UR4, R6 ;  /* 0x0000000400067c25 */ /* 0x000fc8000f8e0006 */
[----:B------:R-:W-:Y:S01]  /*21cb0*/  IMAD R10, R0, UR5, R10 ;  /* 0x00000005000a7c24 */ /* 0x000fe2000f8e020a */
[----:B------:R-:W-:Y:S01]  /*21cc0*/  ULDC.64 UR4, c[0x0][0xb00] ;  /* 0x0002c00000047ab9 */ /* 0x000fe20000000a00 */
[----:B------:R-:W-:Y:S01]  /*21cd0*/  VIADD R179, R229, 0x88 ;  /* 0x00000088e5b37836 */ /* 0x000fe20000000000 */
[C---:B------:R-:W-:Y:S01]  /*21ce0*/  LEA R0, P0, R6.reuse, UR4, 0x2 ;  /* 0x0000000406007c11 */ /* 0x040fe2000f8010ff */
[----:B------:R-:W-:Y:S02]  /*21cf0*/  IMAD.IADD R9, R7, 0x1, R10 ;  /* 0x0000000107097824 */ /* 0x000fe400078e020a */
[C---:B------:R-:W-:Y:S01]  /*21d00*/  VIADD R181, R229.reuse, 0x80 ;  /* 0x00000080e5b57836 */ /* 0x040fe20000000000 */
[----:B------:R-:W-:Y:S01]  /*21d10*/  SHF.R.S32.HI R179, RZ, 0x1f, R179 ;  /* 0x0000001fffb37819 */ /* 0x000fe200000114b3 */
[C---:B------:R-:W-:Y:S01]  /*21d20*/  VIADD R183, R229.reuse, 0x78 ;  /* 0x00000078e5b77836 */ /* 0x040fe20000000000 */
[----:B------:R-:W-:Y:S01]  /*21d30*/  LEA.HI.X R9, R6, UR5, R9, 0x2, P0 ;  /* 0x0000000506097c11 */ /* 0x000fe200080f1409 */
[----:B------:R-:W-:Y:S01]  /*21d40*/  VIADD R6, R16, 0x30820 ;  /* 0x0003082010067836 */ /* 0x000fe20000000000 */
[----:B------:R-:W-:Y:S01]  /*21d50*/  ISETP.GE.AND P0, PT, R24, R8, PT ;  /* 0x000000081800720c */ /* 0x000fe20003f06270 */
[C---:B------:R-:W-:Y:S01]  /*21d60*/  VIADD R185, R229.reuse, 0x70 ;  /* 0x00000070e5b97836 */ /* 0x040fe20000000000 */
[----:B------:R0:W1:Y:S01]  /*21d70*/  SHFL.IDX PT, R24, R0, RZ, 0x1c1f ;  /* 0x001c1fff00187589 */ /* 0x00006200000e0000 */
[C---:B------:R-:W-:Y:S01]  /*21d80*/  VIADD R187, R229.reuse, 0x68 ;  /* 0x00000068e5bb7836 */ /* 0x040fe20000000000 */
[----:B------:R-:W-:Y:S01]  /*21d90*/  PRMT R6, RZ, 0x654, R6 ;  /* 0x00000654ff067816 */ /* 0x000fe20000000006 */
[C---:B------:R-:W-:Y:S01]  /*21da0*/  VIADD R189, R229.reuse, 0x60 ;  /* 0x00000060e5bd7836 */ /* 0x040fe20000000000 */
[----:B------:R0:W2:Y:S01]  /*21db0*/  SHFL.IDX PT, R10, R9, RZ, 0x1c1f ;  /* 0x001c1fff090a7589 */ /* 0x0000a200000e0000 */
[C---:B------:R-:W-:Y:S01]  /*21dc0*/  VIADD R191, R229.reuse, 0x58 ;  /* 0x00000058e5bf7836 */ /* 0x040fe20000000000 */
[----:B------:R0:W-:Y:S01]  /*21dd0*/  SYNCS.ARRIVE.TRANS64.RED.A1T0 RZ, [R6+URZ], RZ ;  /* 0x000000ff06ff79a7 */ /* 0x0001e2000810043f */
        /* <DEDUP_REMOVED lines=32> */
[----:B------:R-:W-:-:S02]  /*21fe0*/  VIADD R162, R229, 0xc8 ;  /* 0x000000c8e5a27836 */ /* 0x000fc40000000000 */
[C---:B------:R-:W-:Y:S02]  /*21ff0*/  VIADD R164, R229.reuse, 0xc0 ;  /* 0x000000c0e5a47836 */ /* 0x040fe40000000000 */
[C---:B------:R-:W-:Y:S02]  /*22000*/  VIADD R166, R229.reuse, 0xb8 ;  /* 0x000000b8e5a67836 */ /* 0x040fe40000000000 */
[C---:B------:R-:W-:Y:S02]  /*22010*/  VIADD R168, R229.reuse, 0xb0 ;  /* 0x000000b0e5a87836 */ /* 0x040fe40000000000 */
[C---:B------:R-:W-:Y:S02]  /*22020*/  VIADD R170, R229.reuse, 0xa8 ;  /* 0x000000a8e5aa7836 */ /* 0x040fe40000000000 */
[C---:B------:R-:W-:Y:S02]  /*22030*/  VIADD R172, R229.reuse, 0xa0 ;  /* 0x000000a0e5ac7836 */ /* 0x040fe40000000000 */
        /* <DEDUP_REMOVED lines=18> */
[----:B------:R-:W-:Y:S01]  /*22160*/  VIADD R213, R229, 0x8 ;  /* 0x00000008e5d57836 */ /* 0x000fe20000000000 */
[----:B012---:R-:W-:Y:S06]  /*22170*/  @P0 BRA `(.L_x_1816) ;  /* 0x0000000800080947 */ /* 0x007fec0003800000 */
[----:B------:R-:W-:Y:S01]  /*22180*/  ULDC UR4, c[0x0][0xac8] ;  /* 0x0002b20000047ab9 */ /* 0x000fe20000000800 */
[----:B------:R-:W-:Y:S01]  /*22190*/  ULDC.64 UR6, c[0x0][0x208] ;  /* 0x0000820000067ab9 */ /* 0x000fe20000000a00 */
[----:B------:R-:W-:Y:S02]  /*221a0*/  ISETP.GE.AND P0, PT, R229, UR4, PT ;  /* 0x00000004e5007c0c */ /* 0x000fe4000bf06270 */
[----:B------:R-:W-:Y:S02]  /*221b0*/  ISETP.GE.AND P5, PT, R190, UR4, PT ;  /* 0x00000004be007c0c */ /* 0x000fe4000bfa6270 */
[----:B------:R-:W-:Y:S02]  /*221c0*/  ISETP.GE.AND P4, PT, R188, UR4, PT ;  /* 0x00000004bc007c0c */ /* 0x000fe4000bf86270 */
[----:B------:R-:W-:-:S07]  /*221d0*/  ISETP.GE.AND P3, PT, R186, UR4, PT ;  /* 0x00000004ba007c0c */ /* 0x000fce000bf66270 */
[----:B------:R-:W-:-:S04]  /*221e0*/  @!P0 LEA R6, P1, R229, R24, 0x2 ;  /* 0x00000018e5068211 */ /* 0x000fc800078210ff */
[----:B------:R-:W-:-:S05]  /*221f0*/  @!P0 LEA.HI.X R7, R229, R10, R215, 0x2, P1 ;  /* 0x0000000ae5078211 */ /* 0x000fca00008f14d7 */
        /* <DEDUP_REMOVED lines=55> */
[----:B-1----:R-:W-:Y:S02]  /*22570*/  @!P1 LEA R12, P5, R182, R24, 0x2 ;  /* 0x00000018b60c9211 */ /* 0x002fe400078a10ff */
[----:B------:R-:W-:-:S02]  /*22580*/  @!P0 LEA.HI.X R7, R184, R10, R185, 0x2, P4 ;  /* 0x0000000ab8078211 */ /* 0x000fc400020f14b9 */
[----:B------:R-:W-:Y:S02]  /*22590*/  ISETP.GE.AND P4, PT, R176, UR4, PT ;  /* 0x00000004b0007c0c */ /* 0x000fe4000bf86270 */
[----:B------:R-:W-:Y:S01]  /*225a0*/  @!P1 LEA.HI.X R13, R182, R10, R183, 0x2, P5 ;  /* 0x0000000ab60d9211 */ /* 0x000fe200028f14b7 */
[----:B------:R0:W-:Y:S01]  /*225b0*/  @!P0 ST.E.64 desc[UR6][R6.64], R80 ;  /* 0x0000005006008985 */ /* 0x0001e2000c101b06 */
[----:B--2---:R-:W-:Y:S02]  /*225c0*/  @!P2 LEA R14, P6, R180, R24, 0x2 ;  /* 0x00000018b40ea211 */ /* 0x004fe400078c10ff */
[----:B------:R-:W-:Y:S01]  /*225d0*/  ISETP.GE.AND P5, PT, R174, UR4, PT ;  /* 0x00000004ae007c0c */ /* 0x000fe2000bfa6270 */
[----:B------:R1:W-:Y:S01]  /*225e0*/  @!P1 ST.E.64 desc[UR6][R12.64], R84 ;  /* 0x000000540c009985 */ /* 0x0003e2000c101b06 */
[----:B------:R-:W-:Y:S02]  /*225f0*/  @!P2 LEA.HI.X R15, R180, R10, R181, 0x2, P6 ;  /* 0x0000000ab40fa211 */ /* 0x000fe400030f14b5 */
[----:B------:R-:W-:-:S03]  /*22600*/  ISETP.GE.AND P1, PT, R170, UR4, PT ;  /* 0x00000004aa007c0c */ /* 0x000fc6000bf26270 */
[----:B------:R2:W-:Y:S01]  /*22610*/  @!P2 ST.E.64 desc[UR6][R14.64], R88 ;  /* 0x000000580e00a985 */ /* 0x0005e2000c101b06 */
[----:B------:R-:W-:Y:S02]  /*22620*/  ISETP.GE.AND P2, PT, R172, UR4, PT ;  /* 0x00000004ac007c0c */ /* 0x000fe4000bf46270 */
[-C--:B0-----:R-:W-:Y:S02]  /*22630*/  @!P3 LEA R6, P6, R178, R24.reuse, 0x2 ;  /* 0x00000018b206b211 */ /* 0x081fe400078c10ff */
[----:B-1----:R-:W-:Y:S02]  /*22640*/  @!P4 LEA R12, P0, R176, R24, 0x2 ;  /* 0x00000018b00cc211 */ /* 0x002fe400078010ff */
[-C--:B------:R-:W-:Y:S02]  /*22650*/  @!P3 LEA.HI.X R7, R178, R10.reuse, R179, 0x2, P6 ;  /* 0x0000000ab207b211 */ /* 0x080fe400030f14b3 */
[----:B------:R-:W-:Y:S02]  /*22660*/  @!P4 LEA.HI.X R13, R176, R10, R177, 0x2, P0 ;  /* 0x0000000ab00dc211 */ /* 0x000fe400000f14b1 */
[----:B--2---:R-:W-:Y:S01]  /*22670*/  @!P5 LEA R14, P6, R174, R24, 0x2 ;  /* 0x00000018ae0ed211 */ /* 0x004fe200078c10ff */
[----:B------:R0:W-:Y:S01]  /*22680*/  @!P3 ST.E.64 desc[UR6][R6.64], R92 ;  /* 0x0000005c0600b985 */ /* 0x0001e2000c101b06 */
[----:B------:R-:W-:-:S02]  /*22690*/  ISETP.GE.AND P0, PT, R168, UR4, PT ;  /* 0x00000004a8007c0c */ /* 0x000fc4000bf06270 */
[----:B------:R-:W-:Y:S01]  /*226a0*/  @!P5 LEA.HI.X R15, R174, R10, R175, 0x2, P6 ;  /* 0x0000000aae0fd211 */ /* 0x000fe200030f14af */
[----:B------:R-:W-:Y:S01]  /*226b0*/  @!P4 ST.E.64 desc[UR6][R12.64], R96 ;  /* 0x000000600c00c985 */ /* 0x000fe2000c101b06 */
[----:B------:R-:W-:-:S03]  /*226c0*/  ISETP.GE.AND P4, PT, R164, UR4, PT ;  /* 0x00000004a4007c0c */ /* 0x000fc6000bf86270 */
[----:B------:R1:W-:Y:S01]  /*226d0*/  @!P5 ST.E.64 desc[UR6][R14.64], R2 ;  /* 0x000000020e00d985 */ /* 0x0003e2000c101b06 */
[----:B------:R-:W-:Y:S02]  /*226e0*/  ISETP.GE.AND P5, PT, R166, UR4, PT ;  /* 0x00000004a6007c0c */ /* 0x000fe4000bfa6270 */
[----:B0-----:R-:W-:-:S04]  /*226f0*/  @!P1 LEA R6, P3, R170, R24, 0x2 ;  /* 0x00000018aa069211 */ /* 0x001fc800078610ff */
[----:B------:R-:W-:Y:S02]  /*22700*/  @!P1 LEA.HI.X R7, R170, R10, R171, 0x2, P3 ;  /* 0x0000000aaa079211 */ /* 0x000fe400018f14ab */
[----:B------:R-:W-:Y:S02]  /*22710*/  ISETP.GE.AND P3, PT, R162, UR4, PT ;  /* 0x00000004a2007c0c */ /* 0x000fe4000bf66270 */
[----:B-1----:R-:W-:-:S04]  /*22720*/  @!P2 LEA R2, P6, R172, R24, 0x2 ;  /* 0x00000018ac02a211 */ /* 0x002fc800078c10ff */
        /* <DEDUP_REMOVED lines=10> */
[----:B--2---:R-:W-:Y:S02]  /*227d0*/  @!P3 LEA R12, P6, R162, R24, 0x2 ;  /* 0x00000018a20cb211 */ /* 0x004fe400078c10ff */
[----:B------:R-:W-:Y:S01]  /*227e0*/  ISETP.GE.AND P1, PT, R158, UR4, PT ;  /* 0x000000049e007c0c */ /* 0x000fe2000bf26270 */
[----:B------:R0:W-:Y:S01]  /*227f0*/  @!P5 ST.E.64 desc[UR6][R2.64], R116 ;  /* 0x000000740200d985 */ /* 0x0001e2000c101b06 */
[-C--:B------:R-:W-:Y:S02]  /*22800*/  @!P4 LEA.HI.X R7, R164, R10.reuse, R165, 0x2, P2 ;  /* 0x0000000aa407c211 */ /* 0x080fe400010f14a5 */
[----:B------:R-:W-:Y:S02]  /*22810*/  @!P3 LEA.HI.X R13, R162, R10, R163, 0x2, P6 ;  /* 0x0000000aa20db211 */ /* 0x000fe400030f14a3 */
[----:B------:R-:W-:Y:S01]  /*22820*/  ISETP.GE.AND P2, PT, R152, UR4, PT ;  /* 0x0000000498007c0c */ /* 0x000fe2000bf46270 */
[----:B------:R1:W-:Y:S01]  /*22830*/  @!P4 ST.E.64 desc[UR6][R6.64], R120 ;  /* 0x000000780600c985 */ /* 0x0003e2000c101b06 */
[----:B------:R-:W-:-:S03]  /*22840*/  ISETP.GE.AND P4, PT, R156, UR4, PT ;  /* 0x000000049c007c0c */ /* 0x000fc6000bf86270 */
[----:B------:R2:W-:Y:S01]  /*22850*/  @!P3 ST.E.64 desc[UR6][R12.64], R124 ;  /* 0x0000007c0c00b985 */ /* 0x0005e2000c101b06 */
[----:B------:R-:W-:Y:S02]  /*22860*/  ISETP.GE.AND P3, PT, R154, UR4, PT ;  /* 0x000000049a007c0c */ /* 0x000fe4000bf66270 */
[----:B0-----:R-:W-:-:S04]  /*22870*/  @!P0 LEA R2, P5, R160, R24, 0x2 ;  /* 0x00000018a0028211 */ /* 0x001fc800078a10ff */
[----:B------:R-:W-:Y:S02]  /*22880*/  @!P0 LEA.HI.X R3, R160, R10, R161, 0x2, P5 ;  /* 0x0000000aa0038211 */ /* 0x000fe400028f14a1 */
[----:B------:R-:W-:Y:S02]  /*22890*/  ISETP.GE.AND P5, PT, R100, UR4, PT ;  /* 0x0000000464007c0c */ /* 0x000fe4000bfa6270 */
[C---:B-1----:R-:W-:Y:S01]  /*228a0*/  @!P1 LEA R6, P6, R158.reuse, R24, 0x2 ;  /* 0x000000189e069211 */ /* 0x042fe200078c10ff */
[----:B------:R0:W-:Y:S03]  /*228b0*/  @!P0 ST.E.64 desc[UR6][R2.64], R128 ;  /* 0x0000008002008985 */ /* 0x0001e6000c101b06 */
[----:B------:R-:W-:Y:S02]  /*228c0*/  @!P1 LEA.HI.X R7, R158, R10, R159, 0x2, P6 ;  /* 0x0000000a9e079211 */ /* 0x000fe400030f149f */
[----:B--2---:R-:W-:-:S03]  /*228d0*/  @!P3 LEA R12, P6, R154, R24, 0x2 ;  /* 0x000000189a0cb211 */ /* 0x004fc600078c10ff */
[----:B------:R1:W-:Y:S01]  /*228e0*/  @!P1 ST.E.64 desc[UR6][R6.64], R132 ;  /* 0x0000008406009985 */ /* 0x0003e2000c101b06 */
[----:B------:R-:W-:Y:S02]  /*228f0*/  @!P3 LEA.HI.X R13, R154, R10, R155, 0x2, P6 ;  /* 0x0000000a9a0db211 */ /* 0x000fe400030f149b */
[----:B0-----:R-:W-:-:S04]  /*22900*/  @!P4 LEA R2, P0, R156, R24, 0x2 ;  /* 0x000000189c02c211 */ /* 0x001fc800078010ff */
[----:B------:R-:W-:Y:S02]  /*22910*/  @!P4 LEA.HI.X R3, R156, R10, R157, 0x2, P0 ;  /* 0x0000000a9c03c211 */ /* 0x000fe400000f149d */
[-C--:B------:R-:W-:Y:S02]  /*22920*/  @!P5 LEA R14, P0, R100, R24.reuse, 0x2 ;  /* 0x00000018640ed211 */ /* 0x080fe400078010ff */
[----:B-1----:R-:W-:Y:S01]  /*22930*/  @!P2 LEA R6, P1, R152, R24, 0x2 ;  /* 0x000000189806a211 */ /* 0x002fe200078210ff */
[----:B------:R0:W-:Y:S01]  /*22940*/  @!P4 ST.E.64 desc[UR6][R2.64], R136 ;  /* 0x000000880200c985 */ /* 0x0001e2000c101b06 */
[-C--:B------:R-:W-:Y:S02]  /*22950*/  @!P5 LEA.HI.X R15, R100, R10.reuse, R101, 0x2, P0 ;  /* 0x0000000a640fd211 */ /* 0x080fe400000f1465 */
[----:B------:R-:W-:Y:S01]  /*22960*/  @!P2 LEA.HI.X R7, R152, R10, R153, 0x2, P1 ;  /* 0x0000000a9807a211 */ /* 0x000fe200008f1499 */
[----:B------:R0:W-:Y:S04]  /*22970*/  @!P3 ST.E.64 desc[UR6][R12.64], R140 ;  /* 0x0000008c0c00b985 */ /* 0x0001e8000c101b06 */
[----:B------:R0:W-:Y:S04]  /*22980*/  @!P2 ST.E.64 desc[UR6][R6.64], R144 ;  /* 0x000000900600a985 */ /* 0x0001e8000c101b06 */
[----:B------:R0:W-:Y:S02]  /*22990*/  @!P5 ST.E.64 desc[UR6][R14.64], R148 ;  /* 0x000000940e00d985 */ /* 0x0001e4000c101b06 */
.L_x_1816:
[----:B------:R-:W-:Y:S05]  /*229a0*/  BSYNC B1 ;  /* 0x0000000000017941 */ /* 0x000fea0003800000 */
.L_x_1815:
[----:B------:R-:W-:Y:S01]  /*229b0*/  ISETP.GE.AND P0, PT, R11, R8, PT ;  /* 0x000000080b00720c */ /* 0x000fe20003f06270 */
[----:B------:R-:W1:Y:S04]  /*229c0*/  SHFL.IDX PT, R9, R9, 0x1, 0x1c1f ;  /* 0x003c1f0009097f89 */ /* 0x000e6800000e0000 */
[----:B------:R-:W2:Y:S08]  /*229d0*/  SHFL.IDX PT, R0, R0, 0x1, 0x1c1f ;  /* 0x003c1f0000007f89 */ /* 0x000eb000000e0000 */
[----:B------:R-:W-:Y:S05]  /*229e0*/  @P0 BRA `(.L_x_1814) ;  /* 0x0000001400d00947 */ /* 0x000fea0003800000 */
[----:B------:R-:W-:Y:S01]  /*229f0*/  ULDC UR4, c[0x0][0xac8] ;  /* 0x0002b20000047ab9 */ /* 0x000fe20000000800 */
[----:B------:R-:W-:Y:S01]  /*22a00*/  ULDC.64 UR6, c[0x0][0x208] ;  /* 0x0000820000067ab9 */ /* 0x000fe20000000a00 */
[----:B------:R-:W-:Y:S02]  /*22a10*/  ISETP.GE.AND P4, PT, R229, UR4, PT ;  /* 0x00000004e5007c0c */ /* 0x000fe4000bf86270 */
[----:B------:R-:W-:Y:S02]  /*22a20*/  ISETP.GE.AND P2, PT, R213, UR4, PT ;  /* 0x00000004d5007c0c */ /* 0x000fe4000bf46270 */
[----:B------:R-:W-:Y:S02]  /*22a30*/  ISETP.GE.AND P1, PT, R211, UR4, PT ;  /* 0x00000004d3007c0c */ /* 0x000fe4000bf26270 */
[----:B------:R-:W-:-:S07]  /*22a40*/  ISETP.GE.AND P0, PT, R209, UR4, PT ;  /* 0x00000004d1007c0c */ /* 0x000fce000bf06270 */
[----:B0-2---:R-:W-:-:S04]  /*22a50*/  @!P4 LEA R2, P3, R229, R0, 0x2 ;  /* 0x00000000e502c211 */ /* 0x005fc800078610ff */
[----:B-1----:R-:W-:Y:S02]  /*22a60*/  @!P4 LEA.HI.X R3, R229, R9, R215, 0x2, P3 ;  /* 0x00000009e503c211 */ /* 0x002fe400018f14d7 */
[----:B------:R-:W-:-:S03]  /*22a70*/  ISETP.GE.AND P3, PT, R207, UR4, PT ;  /* 0x00000004cf007c0c */ /* 0x000fc6000bf66270 */
[----:B------:R0:W-:Y:S01]  /*22a80*/  @!P4 ST.E.64 desc[UR6][R2.64], R4 ;  /* 0x000000040200c985 */ /* 0x0001e2000c101b06 */
[----:B------:R-:W-:Y:S02]  /*22a90*/  ISETP.GE.AND P4, PT, R204, UR4, PT ;  /* 0x00000004cc007c0c */ /* 0x000fe4000bf86270 */
[-C--:B0-----:R-:W-:Y:S02]  /*22aa0*/  @!P2 LEA R2, P6, R213, R0.reuse, 0x2 ;  /* 0x00000000d502a211 */ /* 0x081fe400078c10ff */
[-C--:B------:R-:W-:Y:S02]  /*22ab0*/  @!P1 LEA R4, P5, R211, R0.reuse, 0x2 ;  /* 0x00000000d3049211 */ /* 0x080fe400078a10ff */
[-C--:B------:R-:W-:Y:S02]  /*22ac0*/  @!P2 LEA.HI.X R3, R213, R9.reuse, R214, 0x2, P6 ;  /* 0x00000009d503a211 */ /* 0x080fe400030f14d6 */
[----:B------:R-:W-:Y:S02]  /*22ad0*/  @!P0 LEA R6, P6, R209, R0, 0x2 ;  /* 0x00000000d1068211 */ /* 0x000fe400078c10ff */
[----:B------:R-:W-:Y:S01]  /*22ae0*/  @!P1 LEA.HI.X R5, R211, R9, R212, 0x2, P5 ;  /* 0x00000009d3059211 */ /* 0x000fe200028f14d4 */
[----:B------:R0:W-:Y:S01]  /*22af0*/  @!P2 ST.E.64 desc[UR6][R2.64], R30 ;  /* 0x0000001e0200a985 */ /* 0x0001e2000c101b06 */
[----:B------:R-:W-:-:S02]  /*22b00*/  ISETP.GE.AND P5, PT, R202, UR4, PT ;  /* 0x00000004ca007c0c */ /* 0x000fc4000bfa6270 */
[----:B------:R-:W-:Y:S01]  /*22b10*/  @!P0 LEA.HI.X R7, R209, R9, R210, 0x2, P6 ;  /* 0x00000009d1078211 */ /* 0x000fe200030f14d2 */
[----:B------:R1:W-:Y:S04]  /*22b20*/  @!P1 ST.E.64 desc[UR6][R4.64], R34 ;  /* 0x0000002204009985 */ /* 0x0003e8000c101b06 */
[----:B------:R2:W-:Y:S01]  /*22b30*/  @!P0 ST.E.64 desc[UR6][R6.64], R38 ;  /* 0x0000002606008985 */ /* 0x0005e2000c101b06 */
[----:B------:R-:W-:Y:S02]  /*22b40*/  ISETP.GE.AND P0, PT, R198, UR4, PT ;  /* 0x00000004c6007c0c */ /* 0x000fe4000bf06270 */
[-C--:B0-----:R-:W-:Y:S02]  /*22b50*/  @!P3 LEA R2, P1, R207, R0.reuse, 0x2 ;  /* 0x00000000cf02b211 */ /* 0x081fe400078210ff */
[----:B-1----:R-:W-:-:S02]  /*22b60*/  @!P4 LEA R4, P2, R204, R0, 0x2 ;  /* 0x00000000cc04c211 */ /* 0x002fc400078410ff */
[-C--:B------:R-:W-:Y:S02]  /*22b70*/  @!P3 LEA.HI.X R3, R207, R9.reuse, R208, 0x2, P1 ;  /* 0x00000009cf03b211 */ /* 0x080fe400008f14d0 */
[----:B------:R-:W-:Y:S02]  /*22b80*/  ISETP.GE.AND P1, PT, R196, UR4, PT ;  /* 0x00000004c4007c0c */ /* 0x000fe4000bf26270 */
[----:B------:R-:W-:Y:S01]  /*22b90*/  @!P4 LEA.HI.X R5, R204, R9, R206, 0x2, P2 ;  /* 0x00000009cc05c211 */ /* 0x000fe200010f14ce */
[----:B------:R0:W-:Y:S01]  /*22ba0*/  @!P3 ST.E.64 desc[UR6][R2.64], R42 ;  /* 0x0000002a0200b985 */ /* 0x0001e2000c101b06 */
[----:B------:R-:W-:Y:S02]  /*22bb0*/  ISETP.GE.AND P2, PT, R194, UR4, PT ;  /* 0x00000004c2007c0c */ /* 0x000fe4000bf46270 */
[----:B--2---:R-:W-:Y:S01]  /*22bc0*/  @!P5 LEA R6, P6, R202, R0, 0x2 ;  /* 0x00000000ca06d211 */ /* 0x004fe200078c10ff */
[----:B------:R1:W-:Y:S01]  /*22bd0*/  @!P4 ST.E.64 desc[UR6][R4.64], R46 ;  /* 0x0000002e0400c985 */ /* 0x0003e2000c101b06 */
[----:B------:R-:W-:-:S02]  /*22be0*/  ISETP.GE.AND P3, PT, R192, UR4, PT ;  /* 0x00000004c0007c0c */ /* 0x000fc4000bf66270 */
[----:B------:R-:W-:Y:S02]  /*22bf0*/  @!P5 LEA.HI.X R7, R202, R9, R203, 0x2, P6 ;  /* 0x00000009ca07d211 */ /* 0x000fe400030f14cb */
[----:B------:R-:W-:-:S03]  /*22c00*/  ISETP.GE.AND P4, PT, R190, UR4, PT ;  /* 0x00000004be007c0c */ /* 0x000fc6000bf86270 */
[----:B------:R2:W-:Y:S01]  /*22c10*/  @!P5 ST.E.64 desc[UR6][R6.64], R50 ;  /* 0x000000320600d985 */ /* 0x0005e2000c101b06 */
[-C--:B0-----:R-:W-:Y:S02]  /*22c20*/  @!P0 LEA R2, P6, R198, R0.reuse, 0x2 ;  /* 0x00000000c6028211 */ /* 0x081fe400078c10ff */
[-C--:B-1----:R-:W-:Y:S02]  /*22c30*/  @!P1 LEA R4, P5, R196, R0.reuse, 0x2 ;  /* 0x00000000c4049211 */ /* 0x082fe400078a10ff */
[-C--:B------:R-:W-:Y:S02]  /*22c40*/  @!P0 LEA.HI.X R3, R198, R9.reuse, R199, 0x2, P6 ;  /* 0x00000009c6038211 */ /* 0x080fe400030f14c7 */
[----:B------:R-:W-:Y:S02]  /*22c50*/  @!P1 LEA.HI.X R5, R196, R9, R197, 0x2, P5 ;  /* 0x00000009c4059211 */ /* 0x000fe400028f14c5 */
[----:B------:R-:W-:Y:S01]  /*22c60*/  ISETP.GE.AND P5, PT, R188, UR4, PT ;  /* 0x00000004bc007c0c */ /* 0x000fe2000bfa6270 */
[----:B------:R0:W-:Y:S01]  /*22c70*/  @!P0 ST.E.64 desc[UR6][R2.64], R54 ;  /* 0x0000003602008985 */ /* 0x0001e2000c101b06 */
[----:B--2---:R-:W-:-:S02]  /*22c80*/  @!P2 LEA R6, P6, R194, R0, 0x2 ;  /* 0x00000000c206a211 */ /* 0x004fc400078c10ff */
[----:B------:R-:W-:Y:S01]  /*22c90*/  ISETP.GE.AND P0, PT, R186, UR4, PT ;  /* 0x00000004ba007c0c */ /* 0x000fe2000bf06270 */
[----:B------:R1:W-:Y:S01]  /*22ca0*/  @!P1 ST.E.64 desc[UR6][R4.64], R58 ;  /* 0x0000003a04009985 */ /* 0x0003e2000c101b06 */
        /* <DEDUP_REMOVED lines=14> */
[----:B0-----:R-:W-:-:S04]  /*22d90*/  @!P0 LEA R2, P4, R186, R0, 0x2 ;  /* 0x00000000ba028211 */ /* 0x001fc800078810ff */
[-C--:B------:R-:W-:Y:S02]  /*22da0*/  @!P0 LEA.HI.X R3, R186, R9.reuse, R187, 0x2, P4 ;  /* 0x00000009ba038211 */ /* 0x080fe400020f14bb */
[----:B------:R-:W-:Y:S02]  /*22db0*/  ISETP.GE.AND P4, PT, R178, UR4, PT ;  /* 0x00000004b2007c0c */ /* 0x000fe4000bf86270 */
[-C--:B-1----:R-:W-:Y:S01]  /*22dc0*/  @!P1 LEA R4, P3, R184, R0.reuse, 0x2 ;  /* 0x00000000b8049211 */ /* 0x082fe200078610ff */
[----:B------:R0:W-:Y:S01]  /*22dd0*/  @!P0 ST.E.64 desc[UR6][R2.64], R78 ;  /* 0x0000004e02008985 */ /* 0x0001e2000c101b06 */
[----:B--2---:R-:W-:Y:S02]  /*22de0*/  @!P2 LEA R6, P6, R182, R0, 0x2 ;  /* 0x00000000b606a211 */ /* 0x004fe400078c10ff */
        /* <DEDUP_REMOVED lines=11> */
[----:B------:R-:W-:Y:S02]  /*22ea0*/  ISETP.GE.AND P5, PT, R168, UR4, PT ;  /* 0x00000004a8007c0c */ /* 0x000fe4000bfa6270 */
[-C--:B------:R-:W-:Y:S02]  /*22eb0*/  @!P4 LEA.HI.X R5, R178, R9.reuse, R179, 0x2, P0 ;  /* 0x00000009b205c211 */ /* 0x080fe400000f14b3 */
[----:B------:R-:W-:Y:S02]  /*22ec0*/  ISETP.GE.AND P0, PT, R170, UR4, PT ;  /* 0x00000004aa007c0c */ /* 0x000fe4000bf06270 */
[----:B--2---:R-:W-:Y:S01]  /*22ed0*/  @!P3 LEA R6, P6, R176, R0, 0x2 ;  /* 0x00000000b006b211 */ /* 0x004fe200078c10ff */
[----:B------:R1:W-:Y:S01]  /*22ee0*/  @!P4 ST.E.64 desc[UR6][R4.64], R94 ;  /* 0x0000005e0400c985 */ /* 0x0003e2000c101b06 */
[----:B------:R-:W-:Y:S02]  /*22ef0*/  ISETP.GE.AND P4, PT, R166, UR4, PT ;  /* 0x00000004a6007c0c */ /* 0x000fe4000bf86270 */
[----:B------:R-:W-:-:S02]  /*22f00*/  @!P3 LEA.HI.X R7, R176, R9, R177, 0x2, P6 ;  /* 0x00000009b007b211 */ /* 0x000fc400030f14b1 */
[----:B0-----:R-:W-:-:S03]  /*22f10*/  @!P2 LEA R2, P6, R174, R0, 0x2 ;  /* 0x00000000ae02a211 */ /* 0x001fc600078c10ff */
[----:B------:R0:W-:Y:S01]  /*22f20*/  @!P3 ST.E.64 desc[UR6][R6.64], R98 ;  /* 0x000000620600b985 */ /* 0x0001e2000c101b06 */
[----:B------:R-:W-:Y:S02]  /*22f30*/  @!P2 LEA.HI.X R3, R174, R9, R175, 0x2, P6 ;  /* 0x00000009ae03a211 */ /* 0x000fe400030f14af */
[----:B-1----:R-:W-:-:S03]  /*22f40*/  @!P1 LEA R4, P3, R172, R0, 0x2 ;  /* 0x00000000ac049211 */ /* 0x002fc600078610ff */
[----:B------:R1:W-:Y:S01]  /*22f50*/  @!P2 ST.E.64 desc[UR6][R2.64], R102 ;  /* 0x000000660200a985 */ /* 0x0003e2000c101b06 */
[-C--:B------:R-:W-:Y:S02]  /*22f60*/  @!P1 LEA.HI.X R5, R172, R9.reuse, R173, 0x2, P3 ;  /* 0x00000009ac059211 */ /* 0x080fe400018f14ad */
[----:B------:R-:W-:Y:S02]  /*22f70*/  ISETP.GE.AND P3, PT, R164, UR4, PT ;  /* 0x00000004a4007c0c */ /* 0x000fe4000bf66270 */
[CC--:B0-----:R-:W-:Y:S01]  /*22f80*/  @!P0 LEA R6, P6, R170.reuse, R0.reuse, 0x2 ;  /* 0x00000000aa068211 */ /* 0x0c1fe200078c10ff */
[----:B------:R0:W-:Y:S03]  /*22f90*/  @!P1 ST.E.64 desc[UR6][R4.64], R106 ;  /* 0x0000006a04009985 */ /* 0x0001e6000c101b06 */
[----:B------:R-:W-:Y:S02]  /*22fa0*/  @!P0 LEA.HI.X R7, R170, R9, R171, 0x2, P6 ;  /* 0x00000009aa078211 */ /* 0x000fe400030f14ab */
[----:B-1----:R-:W-:-:S03]  /*22fb0*/  @!P5 LEA R2, P1, R168, R0, 0x2 ;  /* 0x00000000a802d211 */ /* 0x002fc600078210ff */
        /* <DEDUP_REMOVED lines=8> */
[-C--:B-1----:R-:W-:Y:S01]  /*23040*/  @!P3 LEA R6, P6, R164, R0.reuse, 0x2 ;  /* 0x00000000a406b211 */ /* 0x082fe200078c10ff */
[----:B------:R1:W-:Y:S01]  /*23050*/  @!P4 ST.E.64 desc[UR6][R4.64], R118 ;  /* 0x000000760400c985 */ /* 0x0003e2000c101b06 */
[----:B------:R-:W-:Y:S02]  /*23060*/  ISETP.GE.AND P4, PT, R158, UR4, PT ;  /* 0x000000049e007c0c */ /* 0x000fe4000bf86270 */
[----:B------:R-:W-:Y:S02]  /*23070*/  @!P3 LEA.HI.X R7, R164, R9, R165, 0x2, P6 ;  /* 0x00000009a407b211 */ /* 0x000fe400030f14a5 */
[----:B0-----:R-:W-:-:S03]  /*23080*/  @!P1 LEA R2, P6, R160, R0, 0x2 ;  /* 0x00000000a0029211 */ /* 0x001fc600078c10ff */
[----:B------:R0:W-:Y:S01]  /*23090*/  @!P3 ST.E.64 desc[UR6][R6.64], R122 ;  /* 0x0000007a0600b985 */ /* 0x0001e2000c101b06 */
[----:B------:R-:W-:Y:S02]  /*230a0*/  ISETP.GE.AND P3, PT, R156, UR4, PT ;  /* 0x000000049c007c0c */ /* 0x000fe4000bf66270 */
[----:B------:R-:W-:Y:S02]  /*230b0*/  @!P1 LEA.HI.X R3, R160, R9, R161, 0x2, P6 ;  /* 0x00000009a0039211 */ /* 0x000fe400030f14a1 */
[----:B-1----:R-:W-:-:S04]  /*230c0*/  @!P0 LEA R4, P5, R162, R0, 0x2 ;  /* 0x00000000a2048211 */ /* 0x002fc800078a10ff */
[----:B------:R-:W-:Y:S02]  /*230d0*/  @!P0 LEA.HI.X R5, R162, R9, R163, 0x2, P5 ;  /* 0x00000009a2058211 */ /* 0x000fe400028f14a3 */
[----:B------:R-:W-:-:S03]  /*230e0*/  ISETP.GE.AND P5, PT, R152, UR4, PT ;  /* 0x0000000498007c0c */ /* 0x000fc6000bfa6270 */
[----:B------:R1:W-:Y:S04]  /*230f0*/  @!P0 ST.E.64 desc[UR6][R4.64], R126 ;  /* 0x0000007e04008985 */ /* 0x0003e8000c101b06 */
[----:B------:R2:W-:Y:S01]  /*23100*/  @!P1 ST.E.64 desc[UR6][R2.64], R130 ;  /* 0x0000008202009985 */ /* 0x0005e2000c101b06 */
[----:B0-----:R-:W-:-:S04]  /*23110*/  @!P2 LEA R6, P1, R154, R0, 0x2 ;  /* 0x000000009a06a211 */ /* 0x001fc800078210ff */
[----:B------:R-:W-:Y:S02]  /*23120*/  @!P2 LEA.HI.X R7, R154, R9, R155, 0x2, P1 ;  /* 0x000000099a07a211 */ /* 0x000fe400008f149b */
[----:B-1----:R-:W-:-:S04]  /*23130*/  @!P4 LEA R4, P0, R158, R0, 0x2 ;  /* 0x000000009e04c211 */ /* 0x002fc800078010ff */
[-C--:B------:R-:W-:Y:S02]  /*23140*/  @!P4 LEA.HI.X R5, R158, R9.reuse, R159, 0x2, P0 ;  /* 0x000000099e05c211 */ /* 0x080fe400000f149f */
[-C--:B------:R-:W-:Y:S02]  /*23150*/  @!P5 LEA R10, P0, R152, R0.reuse, 0x2 ;  /* 0x00000000980ad211 */ /* 0x080fe400078010ff */
[----:B--2---:R-:W-:Y:S01]  /*23160*/  @!P3 LEA R2, P6, R156, R0, 0x2 ;  /* 0x000000009c02b211 */ /* 0x004fe200078c10ff */
        /* <DEDUP_REMOVED lines=8> */
[----:B---3--:R-:W-:Y:S01]  /*231f0*/  LEA R2, P0, R100, R0, 0x2 ;  /* 0x0000000064027211 */ /* 0x008fe200078010ff */
[----:B------:R-:W-:-:S03]  /*23200*/  ULDC.64 UR4, c[0x0][0x208] ;  /* 0x0000820000047ab9 */ /* 0x000fc60000000a00 */
[----:B------:R-:W-:-:S05]  /*23210*/  LEA.HI.X R3, R100, R9, R101, 0x2, P0 ;  /* 0x0000000964037211 */ /* 0x000fca00000f1465 */
[----:B------:R4:W-:Y:S01]  /*23220*/  ST.E.64 desc[UR4][R2.64], R150 ;  /* 0x0000009602007985 */ /* 0x0009e2000c101b04 */
[----:B------:R-:W-:Y:S05]  /*23230*/  BRA `(.L_x_1814) ;  /* 0x0000000c00bc7947 */ /* 0x000fea0003800000 */
.L_x_1805:
[----:B------:R-:W2:Y:S01]  /*23240*/  LDL R7, [R1+0x4c] ;  /* 0x00004c0001077983 */ /* 0x000ea20000100800 */
[----:B------:R-:W-:Y:S01]  /*23250*/  ULDC.64 UR4, c[0x0][0xc08] ;  /* 0x0003020000047ab9 */ /* 0x000fe20000000a00 */
[----:B------:R-:W3:Y:S02]  /*23260*/  LDC.64 R2, c[0x0][0xc00] ;  /* 0x00030000ff027b82 */ /* 0x000ee40000000a00 */
[----:B------:R-:W3:Y:S01]  /*23270*/  LDL R8, [R1+0x50] ;  /* 0x0000500001087983 */ /* 0x000ee20000100800 */
[----:B------:R-:W-:-:S04]  /*23280*/  ISETP.NE.U32.AND P0, PT, RZ, UR4, PT ;  /* 0x00000004ff007c0c */ /* 0x000fc8000bf05070 */
[----:B------:R-:W-:Y:S01]  /*23290*/  ISETP.NE.AND.EX P1, PT, RZ, UR5, PT, P0 ;  /* 0x00000005ff007c0c */ /* 0x000fe2000bf25300 */
[----:B------:R-:W4:Y:S01]  /*232a0*/  S2R R35, SR_TID.X ;  /* 0x0000000000237919 */ /* 0x000f220000002100 */
[----:B------:R-:W-:-:S11]  /*232b0*/  ULDC.64 UR4, c[0x0][0xc00] ;  /* 0x0003000000047ab9 */ /* 0x000fd60000000a00 */
[----:B------:R-:W0:Y:S01]  /*232c0*/  @P1 LDC.64 R4, c[0x0][0xc08] ;  /* 0x00030200ff041b82 */ /* 0x000e220000000a00 */
[----:B------:R-:W-:-:S04]  /*232d0*/  ISETP.NE.U32.AND P0, PT, RZ, UR4, PT ;  /* 0x00000004ff007c0c */ /* 0x000fc8000bf05070 */
[----:B------:R-:W-:Y:S01]  /*232e0*/  ISETP.NE.AND.EX P0, PT, RZ, UR5, PT, P0 ;  /* 0x00000005ff007c0c */ /* 0x000fe2000bf05300 */
[----:B------:R-:W-:Y:S01]  /*232f0*/  ULDC UR4, c[0x0][0xa88] ;  /* 0x0002a20000047ab9 */ /* 0x000fe20000000800 */
[----:B------:R-:W-:Y:S02]  /*23300*/  IMAD.MOV.U32 R15, RZ, RZ, RZ ;  /* 0x000000ffff0f7224 */ /* 0x000fe400078e00ff */
[----:B------:R-:W-:Y:S01]  /*23310*/  IMAD.U32 R0, RZ, RZ, UR4 ;  /* 0x00000004ff007e24 */ /* 0x000fe2000f8e00ff */
[----:B------:R-:W-:Y:S01]  /*23320*/  ULDC.64 UR6, c[0x0][0x208] ;  /* 0x0000820000067ab9 */ /* 0x000fe20000000a00 */
[----:B----4-:R-:W-:-:S05]  /*23330*/  VIADD R6, R35, 0xffffff80 ;  /* 0xffffff8023067836 */ /* 0x010fca0000000000 */
[----:B------:R-:W-:Y:S02]  /*23340*/  ISETP.GT.AND P3, PT, R6, 0x7f, PT ;  /* 0x0000007f0600780c */ /* 0x000fe40003f64270 */
[----:B--2---:R-:W-:-:S13]  /*23350*/  ISETP.NE.AND P2, PT, R7, RZ, PT ;  /* 0x000000ff0700720c */ /* 0x004fda0003f45270 */
[----:B------:R-:W2:Y:S01]  /*23360*/  @!P2 LDC R7, c[0x0][0xad4] ;  /* 0x0002b500ff07ab82 */ /* 0x000ea20000000800 */
[----:B---3--:R-:W-:-:S04]  /*23370*/  IMAD.WIDE R2, R8, 0x4, R2 ;  /* 0x0000000408027825 */ /* 0x008fc800078e0202 */
[----:B0-----:R-:W-:Y:S01]  /*23380*/  @P1 IMAD.WIDE R4, R8, 0x4, R4 ;  /* 0x0000000408041825 */ /* 0x001fe200078e0204 */
[----:B------:R0:W5:Y:S01]  /*23390*/  @P0 LDG.E R15, desc[UR6][R2.64] ;  /* 0x00000006020f0981 */ /* 0x000162000c1e1900 */
[----:B------:R-:W-:-:S03]  /*233a0*/  SHF.R.S32.HI R28, RZ, 0x1f, R8 ;  /* 0x0000001fff1c7819 */ /* 0x000fc60000011408 */
[----:B------:R0:W5:Y:S04]  /*233b0*/  @P1 LDG.E R0, desc[UR6][R4.64] ;  /* 0x0000000604001981 */ /* 0x000168000c1e1900 */
[----:B--2---:R0:W-:Y:S01]  /*233c0*/  @!P2 STL [R1+0x4c], R7 ;  /* 0x00004c070100a387 */ /* 0x0041e20000100800 */
[----:B------:R-:W-:Y:S01]  /*233d0*/  ISETP.GT.AND P2, PT, R7, 0x1, PT ;  /* 0x000000010700780c */ /* 0x000fe20003f44270 */
[----:B------:R-:W-:-:S12]  /*233e0*/  @P1 BRA `(.L_x_1817) ;  /* 0x0000000000141947 */ /* 0x000fd80003800000 */
[----:B------:R-:W-:Y:S05]  /*233f0*/  @!P0 BRA `(.L_x_1817) ;  /* 0x0000000000108947 */ /* 0x000fea0003800000 */
[----:B------:R-:W-:Y:S02]  /*23400*/  ULDC.64 UR4, c[0x0][0x208] ;  /* 0x0000820000047ab9 */ /* 0x000fe40000000a00 */
[----:B0-----:R-:W2:Y:S04]  /*23410*/  LDG.E R5, desc[UR4][R2.64] ;  /* 0x0000000402057981 */ /* 0x001ea8000c1e1900 */
[----:B-----5:R-:W2:Y:S02]  /*23420*/  LDG.E R0, desc[UR4][R2.64+0x4] ;  /* 0x0000040402007981 */ /* 0x020ea4000c1e1900 */
[----:B--2---:R-:W-:-:S07]  /*23430*/  IMAD.IADD R0, R0, 0x1, -R5 ;  /* 0x0000000100007824 */ /* 0x004fce00078e0a05 */
.L_x_1817:
[----:B------:R-:W-:Y:S01]  /*23440*/  BSSY B1, `(.L_x_1818) ;  /* 0x0000039000017945 */ /* 0x000fe20003800000 */
[----:B------:R-:W-:Y:S02]  /*23450*/  SEL R33, R8, RZ, !P0 ;  /* 0x000000ff08217207 */ /* 0x000fe40004000000 */
[----:B------:R-:W-:Y:S02]  /*23460*/  SEL R28, R28, RZ, !P0 ;  /* 0x000000ff1c1c7207 */ /* 0x000fe40004000000 */
[----:B-1---5:R-:W-:Y:S01]  /*23470*/  SHF.R.S32.HI R24, RZ, 0x1f, R15 ;  /* 0x0000001fff187819 */ /* 0x022fe2000001140f */
[----:B------:R-:W-:Y:S06]  /*23480*/  @P3 BRA `(.L_x_1819) ;  /* 0x0000000000d03947 */ /* 0x000fec0003800000 */
[----:B0-----:R-:W2:Y:S01]  /*23490*/  LDL R3, [R1+0x14] ;  /* 0x0000140001037983 */ /* 0x001ea20000100800 */
[----:B------:R-:W0:Y:S02]  /*234a0*/  LDC R37, c[0x0][0xbe8] ;  /* 0x0002fa00ff257b82 */ /* 0x000e240000000800 */
[----:B0-----:R-:W-:Y:S01]  /*234b0*/  IMAD R2, R0, R37, RZ ;  /* 0x0000002500027224 */ /* 0x001fe200078e02ff */
[----:B--2---:R-:W-:-:S04]  /*234c0*/  IADD3 R35, R3, -0x80, R35 ;  /* 0xffffff8003237810 */ /* 0x004fc80007ffe023 */
[----:B------:R-:W-:-:S13]  /*234d0*/  ISETP.GE.AND P0, PT, R35, R2, PT ;  /* 0x000000022300720c */ /* 0x000fda0003f06270 */
[----:B------:R-:W-:Y:S05]  /*234e0*/  @P0 BRA `(.L_x_1819) ;  /* 0x0000000000b80947 */ /* 0x000fea0003800000 */
[----:B------:R-:W2:Y:S01]  /*234f0*/  LDL R12, [R1+0x40] ;  /* 0x00004000010c7983 */ /* 0x000ea20000100800 */
[----:B------:R-:W-:Y:S01]  /*23500*/  IMAD.MOV.U32 R20, RZ, RZ, 0x9b8 ;  /* 0x000009b8ff147424 */ /* 0x000fe200078e00ff */
[----:B------:R-:W-:Y:S01]  /*23510*/  ISETP.GT.AND P0, PT, R7, 0x1, PT ;  /* 0x000000010700780c */ /* 0x000fe20003f04270 */
[----:B------:R-:W0:Y:S01]  /*23520*/  LDC.64 R8, c[0x0][0xba8] ;  /* 0x0002ea00ff087b82 */ /* 0x000e220000000a00 */
[----:B------:R-:W3:Y:S01]  /*23530*/  LDL.LU R30, [R1+0x68] ;  /* 0x00006800011e7983 */ /* 0x000ee20000300800 */
[----:B------:R-:W-:Y:S01]  /*23540*/  ISETP.NE.AND P1, PT, R37, 0x1, PT ;  /* 0x000000012500780c */ /* 0x000fe20003f25270 */
[----:B------:R-:W-:Y:S01]  /*23550*/  IMAD.MOV.U32 R21, RZ, RZ, R35 ;  /* 0x000000ffff157224 */ /* 0x000fe200078e0023 */
[----:B------:R-:W-:Y:S01]  /*23560*/  SEL R20, R20, 0x978, P0 ;  /* 0x0000097814147807 */ /* 0x000fe20000000000 */
[----:B------:R-:W-:-:S03]  /*23570*/  ULDC.64 UR4, c[0x0][0x208] ;  /* 0x0000820000047ab9 */ /* 0x000fc60000000a00 */
[----:B------:R-:W1:Y:S08]  /*23580*/  LDC.64 R2, c[0x0][R20+0x220] ;  /* 0x0000880014027b82 */ /* 0x000e700000000a00 */
[----:B------:R-:W2:Y:S08]  /*23590*/  LDC.64 R10, c[0x0][R20+0x218] ;  /* 0x00008600140a7b82 */ /* 0x000eb00000000a00 */
[----:B------:R-:W4:Y:S08]  /*235a0*/  LDC.64 R4, c[0x0][R20+0x228] ;  /* 0x00008a0014047b82 */ /* 0x000f300000000a00 */
[----:B------:R-:W5:Y:S08]  /*235b0*/  @P1 LDC R14, c[0x0][0xbec] ;  /* 0x0002fb00ff0e1b82 */ /* 0x000f700000000800 */
[----:B------:R-:W4:Y:S08]  /*235c0*/  LDC.64 R6, c[0x0][R20+0x210] ;  /* 0x0000840014067b82 */ /* 0x000f300000000a00 */
[----:B------:R-:W4:Y:S01]  /*235d0*/  @P1 LDC R31, c[0x0][0xbf0] ;  /* 0x0002fc00ff1f1b82 */ /* 0x000f220000000800 */
[----:B-----5:R-:W-:-:S07]  /*235e0*/  @P1 IMAD.HI.U32 R14, R35, R14, RZ ;  /* 0x0000000e230e1227 */ /* 0x020fce00078e00ff */
[----:B0-----:R-:W0:Y:S01]  /*235f0*/  @!P0 LDC R8, c[0x0][0xb50] ;  /* 0x0002d400ff088b82 */ /* 0x001e220000000800 */
[----:B-1----:R-:W-:-:S07]  /*23600*/  IMAD R3, R3, R33, RZ ;  /* 0x0000002103037224 */ /* 0x002fce00078e02ff */
[----:B------:R-:W1:Y:S01]  /*23610*/  @!P0 LDC R9, c[0x0][0xb54] ;  /* 0x0002d500ff098b82 */ /* 0x000e620000000800 */
[----:B----4-:R-:W-:Y:S01]  /*23620*/  @P1 SHF.R.U32.HI R21, RZ, R31, R14 ;  /* 0x0000001fff151219 */ /* 0x010fe2000001160e */
[----:B------:R-:W-:Y:S02]  /*23630*/  IMAD R31, R2, R28, R3 ;  /* 0x0000001c021f7224 */ /* 0x000fe400078e0203 */
[-C--:B--2---:R-:W-:Y:S02]  /*23640*/  IMAD R29, R11, R12.reuse, RZ ;  /* 0x0000000c0b1d7224 */ /* 0x084fe400078e02ff */
[----:B------:R-:W-:Y:S01]  /*23650*/  IMAD.WIDE.U32 R10, R10, R12, RZ ;  /* 0x0000000c0a0a7225 */ /* 0x000fe200078e00ff */
[----:B---3--:R-:W-:-:S03]  /*23660*/  SEL R3, R30, RZ, P0 ;  /* 0x000000ff1e037207 */ /* 0x008fc60000000000 */
[----:B------:R-:W-:-:S04]  /*23670*/  IMAD.WIDE.U32 R12, R2, R33, RZ ;  /* 0x00000021020c7225 */ /* 0x000fc800078e00ff */
[----:B------:R-:W-:Y:S01]  /*23680*/  IMAD.IADD R29, R11, 0x1, R29 ;  /* 0x000000010b1d7824 */ /* 0x000fe200078e021d */
[----:B------:R-:W-:Y:S01]  /*23690*/  IADD3 R10, P1, P3, R12, R10, R15 ;  /* 0x0000000a0c0a7210 */ /* 0x000fe20007b3e00f */
[----:B------:R-:W-:Y:S02]  /*236a0*/  IMAD.MOV R2, RZ, RZ, -R21 ;  /* 0x000000ffff027224 */ /* 0x000fe400078e0a15 */
[----:B------:R-:W-:Y:S02]  /*236b0*/  IMAD.IADD R31, R13, 0x1, R31 ;  /* 0x000000010d1f7824 */ /* 0x000fe400078e021f */
        /* <DEDUP_REMOVED lines=12> */
[----:B0-----:R-:W-:Y:S01]  /*23780*/  LEA R8, P0, R4, R8, 0x2 ;  /* 0x0000000804087211 */ /* 0x001fe200078010ff */
[----:B------:R-:W-:Y:S02]  /*23790*/  IMAD.MOV.U32 R3, RZ, RZ, -0x800000 ;  /* 0xff800000ff037424 */ /* 0x000fe400078e00ff */
[----:B------:R-:W-:-:S05]  /*237a0*/  IMAD.IADD R2, R5, 0x1, R11 ;  /* 0x0000000105027824 */ /* 0x000fca00078e020b */
[----:B-1----:R-:W-:-:S05]  /*237b0*/  LEA.HI.X R9, R4, R9, R2, 0x2, P0 ;  /* 0x0000000904097211 */ /* 0x002fca00000f1402 */
[----:B------:R1:W-:Y:S02]  /*237c0*/  STG.E desc[UR4][R8.64], R3 ;  /* 0x0000000308007986 */ /* 0x0003e4000c101904 */
.L_x_1819:
[----:B------:R-:W-:Y:S05]  /*237d0*/  BSYNC B1 ;  /* 0x0000000000017941 */ /* 0x000fea0003800000 */
.L_x_1818:
[----:B------:R-:W-:Y:S05]  /*237e0*/  @P2 BRA `(.L_x_1814) ;  /* 0x0000000800502947 */ /* 0x000fea0003800000 */
[----:B01----:R-:W2:Y:S01]  /*237f0*/  LDL.LU R3, [R1+0x40] ;  /* 0x0000400001037983 */ /* 0x003ea20000300800 */
[----:B------:R-:W-:Y:S01]  /*23800*/  ULDC.64 UR4, c[0x0][0xaa0] ;  /* 0x0002a80000047ab9 */ /* 0x000fe20000000a00 */
[----:B------:R-:W0:Y:S01]  /*23810*/  LDC R11, c[0x0][0xbe8] ;  /* 0x0002fa00ff0b7b82 */ /* 0x000e220000000800 */
[----:B------:R-:W-:Y:S01]  /*23820*/  ULDC.64 UR6, c[0x0][0xaf0] ;  /* 0x0002bc0000067ab9 */ /* 0x000fe20000000a00 */
[----:B------:R-:W3:Y:S04]  /*23830*/  LDL.LU R2, [R1+0x14] ;  /* 0x0000140001027983 */ /* 0x000ee80000300800 */
[----:B------:R-:W4:Y:S04]  /*23840*/  LDL R4, [R1+0x44] ;  /* 0x0000440001047983 */ /* 0x000f280000100800 */
[----:B------:R1:W5:Y:S04]  /*23850*/  LDL R29, [R1+0x64] ;  /* 0x00006400011d7983 */ /* 0x0003680000100800 */
[----:B------:R1:W5:Y:S04]  /*23860*/  LDL R21, [R1+0xc] ;  /* 0x00000c0001157983 */ /* 0x0003680000100800 */
[----:B------:R1:W5:Y:S04]  /*23870*/  LDL R14, [R1+0x10] ;  /* 0x00001000010e7983 */ /* 0x0003680000100800 */
[----:B------:R1:W5:Y:S01]  /*23880*/  LDL R20, [R1+0x60] ;  /* 0x0000600001147983 */ /* 0x0003620000100800 */
[----:B0-----:R-:W-:-:S13]  /*23890*/  ISETP.NE.AND P0, PT, R11, 0x1, PT ;  /* 0x000000010b00780c */ /* 0x001fda0003f05270 */
[----:B------:R-:W0:Y:S08]  /*238a0*/  @P0 LDC R6, c[0x0][0xbec] ;  /* 0x0002fb00ff060b82 */ /* 0x000e300000000800 */
[----:B------:R-:W1:Y:S01]  /*238b0*/  @P0 LDC R7, c[0x0][0xbf0] ;  /* 0x0002fc00ff070b82 */ /* 0x000e620000000800 */
[----:B------:R-:W-:Y:S01]  /*238c0*/  BSSY B1, `(.L_x_1820) ;  /* 0x0000041000017945 */ /* 0x000fe20003800000 */
[----:B--2---:R-:W-:-:S02]  /*238d0*/  IMAD.MOV.U32 R10, RZ, RZ, R3 ;  /* 0x000000ffff0a7224 */ /* 0x004fc400078e0003 */
[----:B---3--:R-:W-:Y:S02]  /*238e0*/  IMAD.MOV.U32 R8, RZ, RZ, R2 ;  /* 0x000000ffff087224 */ /* 0x008fe400078e0002 */
[----:B------:R-:W-:Y:S02]  /*238f0*/  IMAD R2, R24, UR4, RZ ;  /* 0x0000000418027c24 */ /* 0x000fe4000f8e02ff */
[----:B------:R2:W5:Y:S01]  /*23900*/  LDL R24, [R1+0x48] ;  /* 0x0000480001187983 */ /* 0x0005620000100800 */
[----:B----4-:R-:W-:Y:S02]  /*23910*/  IMAD R4, R4, 0x20, R23 ;  /* 0x0000002004047824 */ /* 0x010fe400078e0217 */
[C---:B------:R-:W-:Y:S02]  /*23920*/  IMAD R5, R15.reuse, UR5, R2 ;  /* 0x000000050f057c24 */ /* 0x040fe4000f8e0202 */
[----:B------:R-:W-:Y:S01]  /*23930*/  IMAD.WIDE.U32 R2, R15, UR4, RZ ;  /* 0x000000040f027c25 */ /* 0x000fe2000f8e00ff */
[----:B------:R-:W-:-:S03]  /*23940*/  ULDC.64 UR4, c[0x0][0xae8] ;  /* 0x0002ba0000047ab9 */ /* 0x000fc60000000a00 */
[----:B------:R-:W-:Y:S02]  /*23950*/  IMAD.IADD R9, R8, 0x1, R4 ;  /* 0x0000000108097824 */ /* 0x000fe400078e0204 */
[----:B------:R-:W-:Y:S02]  /*23960*/  IMAD.IADD R3, R3, 0x1, R5 ;  /* 0x0000000103037824 */ /* 0x000fe400078e0205 */
[----:B0-----:R-:W-:-:S04]  /*23970*/  @P0 IMAD.HI.U32 R4, R9, R6, RZ ;  /* 0x0000000609040227 */ /* 0x001fc800078e00ff */
[----:B------:R-:W-:-:S04]  /*23980*/  IMAD.WIDE.U32 R2, R10, UR4, R2 ;  /* 0x000000040a027c25 */ /* 0x000fc8000f8e0002 */
[----:B------:R-:W-:Y:S01]  /*23990*/  IMAD.MOV.U32 R5, RZ, RZ, R9 ;  /* 0x000000ffff057224 */ /* 0x000fe200078e0009 */
[----:B-1----:R-:W-:Y:S01]  /*239a0*/  @P0 SHF.R.U32.HI R5, RZ, R7, R4 ;  /* 0x00000007ff050219 */ /* 0x002fe20000011604 */
[----:B------:R-:W-:Y:S02]  /*239b0*/  IMAD R6, R28, UR6, RZ ;  /* 0x000000061c067c24 */ /* 0x000fe4000f8e02ff */
[----:B------:R-:W-:Y:S01]  /*239c0*/  IMAD R3, R10, UR5, R3 ;  /* 0x000000050a037c24 */ /* 0x000fe2000f8e0203 */
[----:B------:R-:W-:Y:S01]  /*239d0*/  SHF.R.S32.HI R4, RZ, 0x1f, R5 ;  /* 0x0000001fff047819 */ /* 0x000fe20000011405 */
[C---:B------:R-:W-:Y:S01]  /*239e0*/  IMAD R7, R33.reuse, UR7, R6 ;  /* 0x0000000721077c24 */ /* 0x040fe2000f8e0206 */
[----:B------:R-:W-:Y:S01]  /*239f0*/  ULDC.64 UR4, c[0x0][0xae0] ;  /* 0x0002b80000047ab9 */ /* 0x000fe20000000a00 */
[----:B------:R-:W-:-:S04]  /*23a00*/  IMAD.WIDE.U32 R2, R33, UR6, R2 ;  /* 0x0000000621027c25 */ /* 0x000fc8000f8e0002 */
[----:B------:R-:W-:Y:S02]  /*23a10*/  IMAD.MOV R6, RZ, RZ, -R5 ;  /* 0x000000ffff067224 */ /* 0x000fe400078e0a05 */
[----:B------:R-:W-:Y:S02]  /*23a20*/  IMAD.IADD R3, R3, 0x1, R7 ;  /* 0x0000000103037824 */ /* 0x000fe400078e0207 */
        /* <DEDUP_REMOVED lines=8> */
[----:B------:R-:W-:Y:S02]  /*23ab0*/  IMAD.IADD R12, R23, 0x1, R8 ;  /* 0x00000001170c7824 */ /* 0x000fe400078e0208 */
[----:B------:R-:W-:Y:S02]  /*23ac0*/  IMAD R13, R0, R11, RZ ;  /* 0x0000000b000d7224 */ /* 0x000fe400078e02ff */
[C---:B------:R-:W-:Y:S02]  /*23ad0*/  IMAD R5, R7.reuse, UR5, R4 ;  /* 0x0000000507057c24 */ /* 0x040fe4000f8e0204 */
[----:B------:R-:W-:Y:S01]  /*23ae0*/  IMAD.WIDE.U32 R2, R7, UR4, R2 ;  /* 0x0000000407027c25 */ /* 0x000fe2000f8e0002 */
[----:B------:R-:W-:Y:S01]  /*23af0*/  ISETP.GE.AND P2, PT, R12, R13, PT ;  /* 0x0000000d0c00720c */ /* 0x000fe20003f46270 */
[----:B------:R-:W-:-:S02]  /*23b00*/  ULDC.64 UR4, c[0x0][0xa80] ;  /* 0x0002a00000047ab9 */ /* 0x000fc40000000a00 */
[----:B------:R-:W-:Y:S01]  /*23b10*/  IMAD.IADD R3, R3, 0x1, R5 ;  /* 0x0000000103037824 */ /* 0x000fe200078e0205 */
[----:B------:R-:W-:Y:S01]  /*23b20*/  LEA R10, P3, R2, UR4, 0x1 ;  /* 0x00000004020a7c11 */ /* 0x000fe2000f8608ff */
[----:B------:R-:W-:-:S03]  /*23b30*/  VIADD R0, R12, 0x20 ;  /* 0x000000200c007836 */ /* 0x000fc60000000000 */
[----:B------:R-:W-:Y:S02]  /*23b40*/  LEA.HI.X R11, R2, UR5, R3, 0x1, P3 ;  /* 0x00000005020b7c11 */ /* 0x000fe400098f0c03 */
[-C--:B------:R-:W-:Y:S01]  /*23b50*/  ISETP.GE.AND P1, PT, R0, R13.reuse, PT ;  /* 0x0000000d0000720c */ /* 0x080fe20003f26270 */
[----:B------:R-:W-:Y:S01]  /*23b60*/  VIADD R0, R12, 0x40 ;  /* 0x000000400c007836 */ /* 0x000fe20000000000 */
[----:B------:R2:W0:Y:S04]  /*23b70*/  SHFL.IDX PT, R8, R10, RZ, 0x181f ;  /* 0x00181fff0a087589 */ /* 0x00042800000e0000 */
[----:B------:R2:W1:Y:S01]  /*23b80*/  SHFL.IDX PT, R9, R11, RZ, 0x181f ;  /* 0x00181fff0b097589 */ /* 0x00046200000e0000 */
[----:B------:R-:W-:Y:S01]  /*23b90*/  ISETP.GE.AND P0, PT, R0, R13, PT ;  /* 0x0000000d0000720c */ /* 0x000fe20003f06270 */
[----:B------:R-:W-:-:S12]  /*23ba0*/  @P2 BRA `(.L_x_1821) ;  /* 0x0000000000482947 */ /* 0x000fd80003800000 */
[----:B------:R-:W-:Y:S01]  /*23bb0*/  ULDC UR4, c[0x0][0xac8] ;  /* 0x0002b20000047ab9 */ /* 0x000fe20000000800 */
[----:B------:R-:W-:Y:S01]  /*23bc0*/  ULDC.64 UR6, c[0x0][0x208] ;  /* 0x0000820000067ab9 */ /* 0x000fe20000000a00 */
[----:B------:R-:W-:Y:S02]  /*23bd0*/  ISETP.GE.AND P5, PT, R18, UR4, PT ;  /* 0x0000000412007c0c */ /* 0x000fe4000bfa6270 */
[----:B-----5:R-:W-:Y:S02]  /*23be0*/  ISETP.GE.AND P3, PT, R21, UR4, PT ;  /* 0x0000000415007c0c */ /* 0x020fe4000bf66270 */
[----:B------:R-:W-:Y:S02]  /*23bf0*/  ISETP.GE.AND P2, PT, R14, UR4, PT ;  /* 0x000000040e007c0c */ /* 0x000fe4000bf46270 */
[----:B------:R-:W-:-:S07]  /*23c00*/  ISETP.GE.AND P4, PT, R226, UR4, PT ;  /* 0x00000004e2007c0c */ /* 0x000fce000bf86270 */
[----:B0-----:R-:W-:-:S04]  /*23c10*/  @!P5 LEA R6, P6, R18, R8, 0x1 ;  /* 0x000000081206d211 */ /* 0x001fc800078c08ff */
[-C--:B-1----:R-:W-:Y:S02]  /*23c20*/  @!P5 LEA.HI.X R7, R18, R9.reuse, R19, 0x1, P6 ;  /* 0x000000091207d211 */ /* 0x082fe400030f0c13 */
[CC--:B------:R-:W-:Y:S01]  /*23c30*/  @!P3 LEA R4, P6, R21.reuse, R8.reuse, 0x1 ;  /* 0x000000081504b211 */ /* 0x0c0fe200078c08ff */
[----:B------:R-:W-:Y:S02]  /*23c40*/  @!P4 IMAD.SHL.U32 R15, R24, 0x8, RZ ;  /* 0x00000008180fc824 */ /* 0x000fe400078e00ff */
[----:B------:R3:W-:Y:S01]  /*23c50*/  @!P5 ST.E.128 desc[UR6][R6.64], RZ ;  /* 0x000000ff0600d985 */ /* 0x0007e2000c101d06 */
[----:B------:R-:W-:Y:S02]  /*23c60*/  @!P3 LEA.HI.X R5, R21, R9, R29, 0x1, P6 ;  /* 0x000000091505b211 */ /* 0x000fe400030f0c1d */
[----:B------:R-:W-:-:S04]  /*23c70*/  @!P2 LEA R2, P6, R14, R8, 0x1 ;  /* 0x000000080e02a211 */ /* 0x000fc800078c08ff */
[----:B------:R-:W-:Y:S01]  /*23c80*/  @!P2 LEA.HI.X R3, R14, R9, R20, 0x1, P6 ;  /* 0x000000090e03a211 */ /* 0x000fe200030f0c14 */
[----:B------:R-:W-:-:S05]  /*23c90*/  @!P4 IMAD.WIDE R8, R15, 0x2, R8 ;  /* 0x000000020f08c825 */ /* 0x000fca00078e0208 */
[----:B------:R3:W-:Y:S04]  /*23ca0*/  @!P4 ST.E.128 desc[UR6][R8.64], RZ ;  /* 0x000000ff0800c985 */ /* 0x0007e8000c101d06 */
[----:B------:R3:W-:Y:S04]  /*23cb0*/  @!P3 ST.E.128 desc[UR6][R4.64], RZ ;  /* 0x000000ff0400b985 */ /* 0x0007e8000c101d06 */
[----:B------:R3:W-:Y:S02]  /*23cc0*/  @!P2 ST.E.128 desc[UR6][R2.64], RZ ;  /* 0x000000ff0200a985 */ /* 0x0007e4000c101d06 */
.L_x_1821:
[----:B------:R-:W-:Y:S05]  /*23cd0*/  BSYNC B1 ;  /* 0x0000000000017941 */ /* 0x000fea0003800000 */
.L_x_1820:
[----:B-1-3--:R1:W3:Y:S01]  /*23ce0*/  SHFL.IDX PT, R9, R11, 0x1, 0x181f ;  /* 0x00381f000b097f89 */ /* 0x00a2e200000e0000 */
[----:B------:R-:W-:Y:S03]  /*23cf0*/  BSSY B1, `(.L_x_1822) ;  /* 0x0000015000017945 */ /* 0x000fe60003800000 */
[----:B0-----:R1:W0:Y:S01]  /*23d00*/  SHFL.IDX PT, R8, R10, 0x1, 0x181f ;  /* 0x00381f000a087f89 */ /* 0x00122200000e0000 */
[----:B------:R-:W-:Y:S05]  /*23d10*/  @P1 BRA `(.L_x_1823) ;  /* 0x0000000000481947 */ /* 0x000fea0003800000 */
[----:B------:R-:W-:Y:S01]  /*23d20*/  ULDC UR4, c[0x0][0xac8] ;  /* 0x0002b20000047ab9 */ /* 0x000fe20000000800 */
[----:B------:R-:W-:Y:S01]  /*23d30*/  ULDC.64 UR6, c[0x0][0x208] ;  /* 0x0000820000067ab9 */ /* 0x000fe20000000a00 */
[----:B------:R-:W-:Y:S02]  /*23d40*/  ISETP.GE.AND P4, PT, R18, UR4, PT ;  /* 0x0000000412007c0c */ /* 0x000fe4000bf86270 */
[----:B-----5:R-:W-:Y:S02]  /*23d50*/  ISETP.GE.AND P2, PT, R21, UR4, PT ;  /* 0x0000000415007c0c */ /* 0x020fe4000bf46270 */
[----:B------:R-:W-:Y:S02]  /*23d60*/  ISETP.GE.AND P1, PT, R14, UR4, PT ;  /* 0x000000040e007c0c */ /* 0x000fe4000bf26270 */
[----:B------:R-:W-:-:S07]  /*23d70*/  ISETP.GE.AND P3, PT, R226, UR4, PT ;  /* 0x00000004e2007c0c */ /* 0x000fce000bf66270 */
[CC--:B0-----:R-:W-:Y:S02]  /*23d80*/  @!P4 LEA R6, P6, R18.reuse, R8.reuse, 0x1 ;  /* 0x000000081206c211 */ /* 0x0c1fe400078c08ff */
[CC--:B------:R-:W-:Y:S02]  /*23d90*/  @!P2 LEA R4, P5, R21.reuse, R8.reuse, 0x1 ;  /* 0x000000081504a211 */ /* 0x0c0fe400078a08ff */
[-C--:B---3--:R-:W-:Y:S02]  /*23da0*/  @!P4 LEA.HI.X R7, R18, R9.reuse, R19, 0x1, P6 ;  /* 0x000000091207c211 */ /* 0x088fe400030f0c13 */
[----:B------:R-:W-:Y:S01]  /*23db0*/  @!P1 LEA R2, P6, R14, R8, 0x1 ;  /* 0x000000080e029211 */ /* 0x000fe200078c08ff */
[----:B------:R-:W-:Y:S01]  /*23dc0*/  @!P3 IMAD.SHL.U32 R15, R24, 0x8, RZ ;  /* 0x00000008180fb824 */ /* 0x000fe200078e00ff */
[-C--:B------:R-:W-:Y:S01]  /*23dd0*/  @!P2 LEA.HI.X R5, R21, R9.reuse, R29, 0x1, P5 ;  /* 0x000000091505a211 */ /* 0x080fe200028f0c1d */
[----:B------:R4:W-:Y:S01]  /*23de0*/  @!P4 ST.E.128 desc[UR6][R6.64], RZ ;  /* 0x000000ff0600c985 */ /* 0x0009e2000c101d06 */
[----:B------:R-:W-:Y:S01]  /*23df0*/  @!P1 LEA.HI.X R3, R14, R9, R20, 0x1, P6 ;  /* 0x000000090e039211 */ /* 0x000fe200030f0c14 */
[----:B------:R-:W-:-:S05]  /*23e00*/  @!P3 IMAD.WIDE R8, R15, 0x2, R8 ;  /* 0x000000020f08b825 */ /* 0x000fca00078e0208 */
[----:B------:R4:W-:Y:S04]  /*23e10*/  @!P3 ST.E.128 desc[UR6][R8.64], RZ ;  /* 0x000000ff0800b985 */ /* 0x0009e8000c101d06 */
[----:B------:R4:W-:Y:S04]  /*23e20*/  @!P2 ST.E.128 desc[UR6][R4.64], RZ ;  /* 0x000000ff0400a985 */ /* 0x0009e8000c101d06 */
[----:B------:R4:W-:Y:S02]  /*23e30*/  @!P1 ST.E.128 desc[UR6][R2.64], RZ ;  /* 0x000000ff02009985 */ /* 0x0009e4000c101d06 */
.L_x_1823:
[----:B------:R-:W-:Y:S05]  /*23e40*/  BSYNC B1 ;  /* 0x0000000000017941 */ /* 0x000fea0003800000 */
.L_x_1822:
[----:B---34-:R3:W4:Y:S01]  /*23e50*/  SHFL.IDX PT, R9, R11, 0x2, 0x181f ;  /* 0x00581f000b097f89 */ /* 0x01872200000e0000 */
        /* <DEDUP_REMOVED lines=9> */
[-C--:B0-----:R-:W-:Y:S02]  /*23ef0*/  @!P3 LEA R6, P0, R18, R8.reuse, 0x1 ;  /* 0x000000081206b211 */ /* 0x081fe400078008ff */
[CC--:B------:R-:W-:Y:S02]  /*23f00*/  @!P5 LEA R4, P1, R21.reuse, R8.reuse, 0x1 ;  /* 0x000000081504d211 */ /* 0x0c0fe400078208ff */
[----:B------:R-:W-:Y:S02]  /*23f10*/  @!P6 LEA R2, P2, R14, R8, 0x1 ;  /* 0x000000080e02e211 */ /* 0x000fe400078408ff */
[----:B------:R-:W-:Y:S01]  /*23f20*/  @!P4 IMAD.SHL.U32 R15, R24, 0x8, RZ ;  /* 0x00000008180fc824 */ /* 0x000fe200078e00ff */
[-C--:B----4-:R-:W-:Y:S02]  /*23f30*/  @!P3 LEA.HI.X R7, R18, R9.reuse, R19, 0x1, P0 ;  /* 0x000000091207b211 */ /* 0x090fe400000f0c13 */
[-C--:B------:R-:W-:Y:S02]  /*23f40*/  @!P5 LEA.HI.X R5, R21, R9.reuse, R29, 0x1, P1 ;  /* 0x000000091505d211 */ /* 0x080fe400008f0c1d */
[----:B------:R-:W-:Y:S01]  /*23f50*/  @!P6 LEA.HI.X R3, R14, R9, R20, 0x1, P2 ;  /* 0x000000090e03e211 */ /* 0x000fe200010f0c14 */
[----:B------:R-:W-:Y:S01]  /*23f60*/  @!P4 IMAD.WIDE R8, R15, 0x2, R8 ;  /* 0x000000020f08c825 */ /* 0x000fe200078e0208 */
[----:B------:R0:W-:Y:S04]  /*23f70*/  @!P3 ST.E.128 desc[UR6][R6.64], RZ ;  /* 0x000000ff0600b985 */ /* 0x0001e8000c101d06 */
[----:B------:R0:W-:Y:S04]  /*23f80*/  @!P4 ST.E.128 desc[UR6][R8.64], RZ ;  /* 0x000000ff0800c985 */ /* 0x0001e8000c101d06 */
[----:B------:R0:W-:Y:S04]  /*23f90*/  @!P5 ST.E.128 desc[UR6][R4.64], RZ ;  /* 0x000000ff0400d985 */ /* 0x0001e8000c101d06 */
[----:B------:R0:W-:Y:S02]  /*23fa0*/  @!P6 ST.E.128 desc[UR6][R2.64], RZ ;  /* 0x000000ff0200e985 */ /* 0x0001e4000c101d06 */
.L_x_1825:
[----:B------:R-:W-:Y:S05]  /*23fb0*/  BSYNC B1 ;  /* 0x0000000000017941 */ /* 0x000fea0003800000 */
.L_x_1824:
[----:B------:R-:W-:Y:S01]  /*23fc0*/  VIADD R0, R12, 0x60 ;  /* 0x000000600c007836 */ /* 0x000fe20000000000 */
[----:B0---4-:R0:W4:Y:S04]  /*23fd0*/  SHFL.IDX PT, R9, R11, 0x3, 0x181f ;  /* 0x00781f000b097f89 */ /* 0x01112800000e0000 */
[----:B------:R-:W-:Y:S01]  /*23fe0*/  ISETP.GE.AND P0, PT, R0, R13, PT ;  /* 0x0000000d0000720c */ /* 0x000fe20003f06270 */
[----:B------:R0:W0:-:S12]  /*23ff0*/  SHFL.IDX PT, R8, R10, 0x3, 0x181f ;  /* 0x00781f000a087f89 */ /* 0x00001800000e0000 */
        /* <DEDUP_REMOVED lines=10> */
[----:B-123--:R-:W-:Y:S01]  /*240a0*/  @!P4 IMAD.SHL.U32 R11, R24, 0x8, RZ ;  /* 0x00000008180bc824 */ /* 0x00efe200078e00ff */
        /* <DEDUP_REMOVED lines=8> */
.L_x_1814:
[----:B------:R-:W-:Y:S05]  /*24130*/  BSYNC B0 ;  /* 0x0000000000007941 */ /* 0x000fea0003800000 */
.L_x_1804:
[----:B------:R-:W-:Y:S02]  /*24140*/  ULDC UR4, c[0x0][0xc3c] ;  /* 0x00030f0000047ab9 */ /* 0x000fe40000000800 */
[----:B------:R-:W-:-:S13]  /*24150*/  ISETP.GE.AND P0, PT, R27, UR4, PT ;  /* 0x000000041b007c0c */ /* 0x000fda000bf06270 */
[----:B------:R-:W-:Y:S05]  /*24160*/  @!P0 BRA `(.L_x_1826) ;  /* 0xfffffdd400ec8947 */ /* 0x000fea000383ffff */
[----:B------:R-:W-:Y:S05]  /*24170*/  BRA `(.L_x_1530) ;  /* 0x000000a000cc7947 */ /* 0x000fea0003800000 */
.L_x_1528:
[----:B------:R-:W-:-:S08]  /*24180*/  NOP ;  /* 0x0000000000007918 */ /* 0x000fd00000000000 */
[----:B0-----:R-:W0:-:S00]  /*24190*/  USETMAXREG.DEALLOC.CTAPOOL 0x18 ;  /* 0x00000018000079c8 */ /* 0x001e0000080e0500 */
[----:B0-----:R-:W-:Y:S01]  /*241a0*/  LOP3.LUT R0, R0, 0x3, RZ, 0xc0, !PT ;  /* 0x0000000300007812 */ /* 0x001fe200078ec0ff */
[----:B------:R-:W-:Y:S01]  /*241b0*/  IMAD.MOV.U32 R7, RZ, RZ, RZ ;  /* 0x000000ffff077224 */ /* 0x000fe200078e00ff */
[----:B------:R-:W-:-:S04]  /*241c0*/  LOP3.LUT R19, R19, 0xffffffef, RZ, 0xc0, !PT ;  /* 0xffffffef13137812 */ /* 0x000fc800078ec0ff */
[----:B------:R-:W0:Y:S02]  /*241d0*/  SHFL.IDX PT, R0, R0, RZ, 0x1f ;  /* 0x00001fff00007589 */ /* 0x000e2400000e0000 */
[----:B0-----:R-:W-:-:S13]  /*241e0*/  ISETP.NE.AND P0, PT, R0, RZ, PT ;  /* 0x000000ff0000720c */ /* 0x001fda0003f05270 */
[----:B------:R-:W-:Y:S01]  /*241f0*/  @P0 LOP3.LUT R19, R19, 0x10, RZ, 0xfc, !PT ;  /* 0x0000001013130812 */ /* 0x000fe200078efcff */
[----:B------:R-:W-:Y:S06]  /*24200*/  @!P0 BRA `(.L_x_1827) ;  /* 0x0000000000248947 */ /* 0x000fec0003800000 */
[----:B------:R-:W0:Y:S08]  /*24210*/  S2UR UR5, SR_CgaCtaId ;  /* 0x00000000000579c3 */ /* 0x000e300000008800 */
[----:B------:R-:W-:Y:S06]  /*24220*/  BAR.SYNC.DEFER_BLOCKING 0x5, 0x180 ;  /* 0x0146000000007b1d */ /* 0x000fec0000010000 */
[----:B------:R-:W-:-:S02]  /*24230*/  UMOV UR4, 0x400 ;  /* 0x0000040000047882 */ /* 0x000fc40000000000 */
[----:B0-----:R-:W-:-:S09]  /*24240*/  ULEA UR4, UR5, UR4, 0x18 ;  /* 0x0000000405047291 */ /* 0x001fd2000f8ec03f */
[----:B------:R-:W0:Y:S04]  /*24250*/  LDS.128 R8, [UR4+0x308d0] ;  /* 0x0308d004ff087984 */ /* 0x000e280008000c00 */
[----:B0-----:R0:W-:Y:S04]  /*24260*/  STL.64 [R1], R8 ;  /* 0x0000000801007387 */ /* 0x0011e80000100a00 */
[----:B------:R0:W-:Y:S01]  /*24270*/  STL.64 [R1+0x8], R10 ;  /* 0x0000080a01007387 */ /* 0x0001e20000100a00 */
[----:B------:R-:W-:Y:S06]  /*24280*/  BAR.ARV 0x4, 0x180 ;  /* 0x0106000000007b1d */ /* 0x000fec0000002000 */
[----:B------:R-:W-:Y:S05]  /*24290*/  BRA `(.L_x_1828) ;  /* 0x0000000c00bc7947 */ /* 0x000fea0003800000 */
.L_x_1827:
[----:B------:R-:W-:Y:S01]  /*242a0*/  LOP3.LUT R0, R6, 0x1f, RZ, 0xc0, !PT ;  /* 0x0000001f06007812 */ /* 0x000fe200078ec0ff */
        /* <DEDUP_REMOVED lines=43> */
.L_x_1831:
        /* <DEDUP_REMOVED lines=40> */
.L_x_1829:
        /* <DEDUP_REMOVED lines=12> */
.L_x_1832:
        /* <DEDUP_REMOVED lines=63> */
.L_x_1833:
        /* <DEDUP_REMOVED lines=62> */
.L_x_1834:
[----:B01----:R-:W-:-:S05]  /*25070*/  LOP3.LUT R3, RZ, R2, RZ, 0x33, !PT ;  /* 0x00000002ff037212 */ /* 0x003fca00078e33ff */
[----:B------:R-:W-:-:S05]  /*25080*/  IMAD.IADD R2, R4, 0x1, R3 ;  /* 0x0000000104027824 */ /* 0x000fca00078e0203 */
[----:B------:R1:W-:Y:S01]  /*25090*/  STL [R1+0x4], R2 ;  /* 0x0000040201007387 */ /* 0x0003e20000100800 */
[----:B------:R-:W-:Y:S05]  /*250a0*/  BRA `(.L_x_1835) ;  /* 0x0000000000107947 */ /* 0x000fea0003800000 */
.L_x_1830:
[----:B------:R-:W-:Y:S01]  /*250b0*/  IMAD.U32 R2, RZ, RZ, UR6 ;  /* 0x00000006ff027e24 */ /* 0x000fe2000f8e00ff */
[----:B------:R0:W-:Y:S04]  /*250c0*/  STL [R1+0x4], RZ ;  /* 0x000004ff01007387 */ /* 0x0001e80000100800 */
[----:B------:R0:W-:Y:S04]  /*250d0*/  STL [R1+0x8], RZ ;  /* 0x000008ff01007387 */ /* 0x0001e80000100800 */
[----:B------:R0:W-:Y:S02]  /*250e0*/  STL [R1], R2 ;  /* 0x0000000201007387 */ /* 0x0001e40000100800 */
.L_x_1835:
        /* <DEDUP_REMOVED lines=10> */
.L_x_1828:
[----:B--2---:R-:W2:Y:S01]  /*25190*/  LDL R0, [R1+0xc] ;  /* 0x00000c0001007983 */ /* 0x004ea20000100800 */
[----:B------:R-:W-:-:S03]  /*251a0*/  ULDC UR4, c[0x0][0xc3c] ;  /* 0x00030f0000047ab9 */ /* 0x000fc60000000800 */
[----:B------:R3:W-:Y:S01]  /*251b0*/  STL [R1+0x10], RZ ;  /* 0x000010ff01007387 */ /* 0x0007e20000100800 */
[----:B--2---:R-:W-:Y:S01]  /*251c0*/  ISETP.GE.AND P0, PT, R0, UR4, PT ;  /* 0x0000000400007c0c */ /* 0x004fe2000bf06270 */
[----:B------:R-:W-:-:S05]  /*251d0*/  IMAD.MOV.U32 R0, RZ, RZ, 0x1 ;  /* 0x00000001ff007424 */ /* 0x000fca00078e00ff */
[----:B------:R3:W-:Y:S04]  /*251e0*/  STL [R1+0x14], R0 ;  /* 0x0000140001007387 */ /* 0x0007e80000100800 */
[----:B------:R3:W-:Y:S03]  /*251f0*/  STL [R1+0x58], RZ ;  /* 0x000058ff01007387 */ /* 0x0007e60000100800 */
[----:B------:R-:W-:Y:S05]  /*25200*/  @P0 BRA `(.L_x_1836) ;  /* 0x0000008c00b80947 */ /* 0x000fea0003800000 */
[----:B---3--:R-:W2:Y:S01]  /*25210*/  LDL R0, [R1+0xa4] ;  /* 0x0000a40001007983 */ /* 0x008ea20000100800 */
[----:B------:R-:W3:Y:S01]  /*25220*/  S2UR UR5, SR_CgaCtaId ;  /* 0x00000000000579c3 */ /* 0x000ee20000008800 */
[----:B------:R-:W-:Y:S01]  /*25230*/  LOP3.LUT R4, R6, 0x7f, RZ, 0xc0, !PT ;  /* 0x0000007f06047812 */ /* 0x000fe200078ec0ff */
[----:B------:R-:W-:Y:S01]  /*25240*/  UMOV UR4, 0x400 ;  /* 0x0000040000047882 */ /* 0x000fe20000000000 */
[----:B------:R-:W-:Y:S01]  /*25250*/  LOP3.LUT R19, R19, 0xfffffffd, RZ, 0xc0, !PT ;  /* 0xfffffffd13137812 */ /* 0x000fe200078ec0ff */
[----:B------:R-:W-:Y:S01]  /*25260*/  BSSY B8, `(.L_x_1836) ;  /* 0x00008e8000087945 */ /* 0x000fe20003800000 */
[C---:B------:R-:W-:Y:S01]  /*25270*/  ISETP.NE.AND P1, PT, R4.reuse, RZ, PT ;  /* 0x000000ff0400720c */ /* 0x040fe20003f25270 */
[----:B01----:R-:W-:Y:S01]  /*25280*/  IMAD.SHL.U32 R2, R4, 0x8, RZ ;  /* 0x0000000804027824 */ /* 0x003fe200078e00ff */
[----:B------:R-:W-:Y:S01]  /*25290*/  ULDC.64 UR36, c[0x0][0x198] ;  /* 0x0000660000247ab9 */ /* 0x000fe20000000a00 */
[----:B------:R-:W-:-:S10]  /*252a0*/  ULDC UR39, c[0x0][0xc] ;  /* 0x0000030000277ab9 */ /* 0x000fd40000000800 */
[----:B------:R-:W-:-:S04]  /*252b0*/  @P1 LOP3.LUT R19, R19, 0x2, RZ, 0xfc, !PT ;  /* 0x0000000213131812 */ /* 0x000fc800078efcff */
[----:B------:R-:W-:Y:S01]  /*252c0*/  LOP3.LUT R19, R19, 0xfffffffe, RZ, 0xc0, !PT ;  /* 0xfffffffe13137812 */ /* 0x000fe200078ec0ff */
[----:B---3--:R-:W-:-:S06]  /*252d0*/  ULEA UR4, UR5, UR4, 0x18 ;  /* 0x0000000405047291 */ /* 0x008fcc000f8ec03f */
[----:B------:R-:W-:Y:S01]  /*252e0*/  IMAD.U32 R18, RZ, RZ, UR4 ;  /* 0x00000004ff127e24 */ /* 0x000fe2000f8e00ff */
[----:B--2---:R-:W-:Y:S01]  /*252f0*/  R2UR UR6, R0 ;  /* 0x00000000000672ca */ /* 0x004fe200000e0000 */
[----:B------:R-:W-:-:S05]  /*25300*/  IMAD.SHL.U32 R0, R6, 0x8, RZ ;  /* 0x0000000806007824 */ /* 0x000fca00078e00ff */
[C---:B------:R-:W-:Y:S02]  /*25310*/  LOP3.LUT R3, R0.reuse, 0x1f8, RZ, 0xc0, !PT ;  /* 0x000001f800037812 */ /* 0x040fe400078ec0ff */
[----:B------:R-:W-:Y:S02]  /*25320*/  LOP3.LUT R0, R0, 0x38, RZ, 0xc0, !PT ;  /* 0x0000003800007812 */ /* 0x000fe400078ec0ff */
[----:B------:R-:W-:-:S03]  /*25330*/  LOP3.LUT R3, R3, 0x38, R6, 0x78, !PT ;  /* 0x0000003803037812 */ /* 0x000fc600078e7806 */
[----:B------:R-:W-:Y:S01]  /*25340*/  ULOP3.LUT UR38, UR6, 0x2, URZ, 0xfc, !UPT ;  /* 0x0000000206267892 */ /* 0x000fe2000f8efc3f */
[----:B------:R-:W-:Y:S02]  /*25350*/  LOP3.LUT R3, R3, 0x200, R2, 0xf8, !PT ;  /* 0x0000020003037812 */ /* 0x000fe400078ef802 */
[C---:B------:R-:W-:Y:S01]  /*25360*/  LOP3.LUT P0, R2, R6.reuse, 0x1f, RZ, 0xc0, !PT ;  /* 0x0000001f06027812 */ /* 0x040fe2000780c0ff */
[----:B------:R-:W-:-:S04]  /*25370*/  IMAD.SHL.U32 R6, R6, 0x10, RZ ;  /* 0x0000001006067824 */ /* 0x000fc800078e00ff */
[----:B------:R0:W-:Y:S08]  /*25380*/  STL [R1+0x2c], R2 ;  /* 0x00002c0201007387 */ /* 0x0001f00000100800 */
[----:B------:R-:W-:Y:S02]  /*25390*/  @P0 LOP3.LUT R19, R19, 0x1, RZ, 0xfc, !PT ;  /* 0x0000000113130812 */ /* 0x000fe400078efcff */
[----:B0-----:R-:W-:-:S02]  /*253a0*/  SHF.R.U32.HI R2, RZ, 0x3, R4 ;  /* 0x00000003ff027819 */ /* 0x001fc40000011604 */
[----:B------:R-:W-:Y:S02]  /*253b0*/  ISETP.NE.OR P0, PT, R4, RZ, !P0 ;  /* 0x000000ff0400720c */ /* 0x000fe40004705670 */
[----:B------:R-:W-:Y:S01]  /*253c0*/  LOP3.LUT R4, R2, 0x70, R6, 0xf8, !PT ;  /* 0x0000007002047812 */ /* 0x000fe200078ef806 */
[----:B------:R-:W-:Y:S01]  /*253d0*/  IMAD R2, R3, 0x2, R18 ;  /* 0x0000000203027824 */ /* 0x000fe200078e0212 */
[----:B------:R-:W-:Y:S01]  /*253e0*/  LOP3.LUT R19, R19, 0xfffffff7, RZ, 0xc0, !PT ;  /* 0xfffffff713137812 */ /* 0x000fe200078ec0ff */
[----:B------:R-:W-:Y:S01]  /*253f0*/  IMAD.MOV.U32 R4, RZ, RZ, 0x1 ;  /* 0x00000001ff047424 */ /* 0x000fe200078e00ff */
[----:B------:R-:W-:Y:S02]  /*25400*/  LOP3.LUT R3, R0, 0x40, RZ, 0xfc, !PT ;  /* 0x0000004000037812 */ /* 0x000fe400078efcff */
[----:B------:R0:W-:Y:S04]  /*25410*/  STL [R1+0x28], R2 ;  /* 0x0000280201007387 */ /* 0x0001e80000100800 */
[----:B------:R-:W-:Y:S01]  /*25420*/  STL [R1+0x58], RZ ;  /* 0x000058ff01007387 */ /* 0x000fe20000100800 */
[----:B------:R-:W-:Y:S01]  /*25430*/  @P0 LOP3.LUT R19, R19, 0x8, RZ, 0xfc, !PT ;  /* 0x0000000813130812 */ /* 0x000fe200078efcff */
[----:B0-----:R-:W-:-:S05]  /*25440*/  IMAD.MOV.U32 R2, RZ, RZ, 0x1 ;  /* 0x00000001ff027424 */ /* 0x001fca00078e00ff */
[----:B------:R0:W-:Y:S04]  /*25450*/  STL [R1+0x20], R2 ;  /* 0x0000200201007387 */ /* 0x0001e80000100800 */
[----:B------:R1:W-:Y:S04]  /*25460*/  STL [R1+0x1c], RZ ;  /* 0x00001cff01007387 */ /* 0x0003e80000100800 */
[----:B------:R1:W-:Y:S01]  /*25470*/  STL [R1+0x10], RZ ;  /* 0x000010ff01007387 */ /* 0x0003e20000100800 */
[----:B0-----:R-:W-:-:S03]  /*25480*/  LOP3.LUT R2, R0, 0x80, RZ, 0xfc, !PT ;  /* 0x0000008000027812 */ /* 0x001fc600078efcff */
[----:B------:R1:W-:Y:S01]  /*25490*/  STL [R1+0x14], R4 ;  /* 0x0000140401007387 */ /* 0x0003e20000100800 */
[----:B------:R-:W-:-:S07]  /*254a0*/  LOP3.LUT R0, R0, 0xc0, RZ, 0xfc, !PT ;  /* 0x000000c000007812 */ /* 0x000fce00078efcff */
.L_x_2017:
[----:B--2---:R-:W2:Y:S01]  /*254b0*/  LDL R14, [R1+0xc] ;  /* 0x00000c00010e7983 */ /* 0x004ea20000100800 */
[----:B------:R-:W2:Y:S01]  /*254c0*/  LDC.64 R12, c[0x0][0xa00] ;  /* 0x00028000ff0c7b82 */ /* 0x000ea20000000a00 */
[----:B------:R-:W-:Y:S05]  /*254d0*/  YIELD ;  /* 0x0000000000007946 */ /* 0x000fea0003800000 */
[----:B------:R-:W-:Y:S01]  /*254e0*/  ULDC.64 UR4, c[0x0][0xa28] ;  /* 0x00028a0000047ab9 */ /* 0x000fe20000000a00 */
[----:B01----:R-:W-:Y:S02]  /*254f0*/  CS2R R6, SRZ ;  /* 0x0000000000067805 */ /* 0x003fe4000001ff00 */
[----:B------:R-:W-:Y:S01]  /*25500*/  ISETP.NE.U32.AND P0, PT, RZ, UR4, PT ;  /* 0x00000004ff007c0c */ /* 0x000fe2000bf05070 */
[----:B------:R-:W-:Y:S01]  /*25510*/  ULDC.64 UR10, c[0x0][0x208] ;  /* 0x00008200000a7ab9 */ /* 0x000fe20000000a00 */
[----:B------:R-:W-:Y:S01]  /*25520*/  ULDC.64 UR8, c[0x0][0xa18] ;  /* 0x0002860000087ab9 */ /* 0x000fe20000000a00 */
[----:B------:R-:W-:Y:S01]  /*25530*/  IMAD.MOV.U32 R0, RZ, RZ, RZ ;  /* 0x000000ffff007224 */ /* 0x000fe200078e00ff */
[----:B------:R-:W-:Y:S01]  /*25540*/  ISETP.NE.AND.EX P0, PT, RZ, UR5, PT, P0 ;  /* 0x00000005ff007c0c */ /* 0x000fe2000bf05300 */
[----:B------:R-:W-:Y:S01]  /*25550*/  ULDC.64 UR4, c[0x0][0xa00] ;  /* 0x0002800000047ab9 */ /* 0x000fe20000000a00 */
[----:B-1----:R-:W0:Y:S01]  /*25560*/  LDC.64 R4, c[0x0][0xa08] ;  /* 0x00028200ff047b82 */ /* 0x002e220000000a00 */
[----:B------:R-:W-:Y:S01]  /*25570*/  ISETP.NE.U32.AND P1, PT, RZ, UR4, PT ;  /* 0x00000004ff007c0c */ /* 0x000fe2000bf25070 */
[----:B------:R-:W-:-:S03]  /*25580*/  ULDC.64 UR6, c[0x0][0xa08] ;  /* 0x0002820000067ab9 */ /* 0x000fc60000000a00 */
[----:B------:R-:W-:Y:S01]  /*25590*/  ISETP.NE.AND.EX P1, PT, RZ, UR5, PT, P1 ;  /* 0x00000005ff007c0c */ /* 0x000fe2000bf25310 */
[----:B------:R-:W-:Y:S01]  /*255a0*/  ULDC.64 UR4, c[0x0][0xa10] ;  /* 0x0002840000047ab9 */ /* 0x000fe20000000a00 */
[----:B------:R-:W-:-:S04]  /*255b0*/  ISETP.NE.U32.AND P3, PT, RZ, UR8, PT ;  /* 0x00000008ff007c0c */ /* 0x000fc8000bf65070 */
[----:B------:R-:W-:Y:S01]  /*255c0*/  ISETP.NE.AND.EX P3, PT, RZ, UR9, PT, P3 ;  /* 0x00000009ff007c0c */ /* 0x000fe2000bf65330 */
[----:B------:R-:W1:-:S12]  /*255d0*/  @P0 LDC.64 R2, c[0x0][0xa28] ;  /* 0x00028a00ff020b82 */ /* 0x000e580000000a00 */
[----:B------:R-:W3:Y:S01]  /*255e0*/  @P3 LDC.64 R8, c[0x0][0xa18] ;  /* 0x00028600ff083b82 */ /* 0x000ee20000000a00 */
[----:B--2---:R-:W-:-:S04]  /*255f0*/  IMAD.WIDE R12, R14, 0x4, R12 ;  /* 0x000000040e0c7825 */ /* 0x004fc800078e020c */
[C---:B-1----:R-:W-:Y:S01]  /*25600*/  @P0 IMAD.WIDE R2, R14.reuse, 0x4, R2 ;  /* 0x000000040e020825 */ /* 0x042fe200078e0202 */
[----:B------:R-:W2:Y:S04]  /*25610*/  @P1 LDG.E R6, desc[UR10][R12.64] ;  /* 0x0000000a0c061981 */ /* 0x000ea8000c1e1900 */
[----:B------:R1:W5:Y:S01]  /*25620*/  @P0 LDG.E R0, desc[UR10][R2.64] ;  /* 0x0000000a02000981 */ /* 0x000362000c1e1900 */
[----:B------:R-:W-:Y:S01]  /*25630*/  ISETP.NE.U32.AND P0, PT, RZ, UR4, PT ;  /* 0x00000004ff007c0c */ /* 0x000fe2000bf05070 */
[----:B------:R-:W-:Y:S01]  /*25640*/  ULDC UR4, c[0x0][0x288] ;  /* 0x0000a20000047ab9 */ /* 0x000fe20000000800 */
[C---:B---3--:R-:W-:Y:S01]  /*25650*/  @P3 IMAD.WIDE R8, R14.reuse, 0x4, R8 ;  /* 0x000000040e083825 */ /* 0x048fe200078e0208 */
[----:B------:R-:W-:Y:S02]  /*25660*/  ISETP.NE.U32.AND P2, PT, RZ, UR6, PT ;  /* 0x00000006ff007c0c */ /* 0x000fe4000bf45070 */
[----:B------:R-:W-:Y:S01]  /*25670*/  ISETP.NE.AND.EX P0, PT, RZ, UR5, PT, P0 ;  /* 0x00000005ff007c0c */ /* 0x000fe2000bf05300 */
[----:B------:R-:W-:Y:S01]  /*25680*/  IMAD.MOV.U32 R10, RZ, RZ, RZ ;  /* 0x000000ffff0a7224 */ /* 0x000fe200078e00ff */
[----:B------:R-:W-:Y:S01]  /*25690*/  ISETP.NE.AND.EX P2, PT, RZ, UR7, PT, P2 ;  /* 0x00000007ff007c0c */ /* 0x000fe2000bf45320 */
[C---:B0-----:R-:W-:Y:S01]  /*256a0*/  IMAD.WIDE R4, R14.reuse, 0x4, R4 ;  /* 0x000000040e047825 */ /* 0x041fe200078e0204 */
[----:B-1----:R-:W0:Y:S11]  /*256b0*/  LDC.64 R2, c[0x0][0xa10] ;  /* 0x00028400ff027b82 */ /* 0x002e360000000a00 */
[----:B------:R1:W5:Y:S01]  /*256c0*/  @P2 LDG.E R7, desc[UR10][R4.64] ;  /* 0x0000000a04072981 */ /* 0x000362000c1e1900 */
[----:B0-----:R-:W-:-:S05]  /*256d0*/  IMAD.WIDE R2, R14, 0x4, R2 ;  /* 0x000000040e027825 */ /* 0x001fca00078e0202 */
[----:B------:R1:W5:Y:S04]  /*256e0*/  @P0 LDG.E R10, desc[UR10][R2.64] ;  /* 0x0000000a020a0981 */ /* 0x000368000c1e1900 */
[----:B--2---:R0:W-:Y:S02]  /*256f0*/  STL [R1+0x48], R6 ;  /* 0x0000480601007387 */ /* 0x0041e40000100800 */
[----:B0-----:R-:W-:Y:S01]  /*25700*/  IMAD.U32 R6, RZ, RZ, UR4 ;  /* 0x00000004ff067e24 */ /* 0x001fe2000f8e00ff */
[----:B------:R-:W-:-:S05]  /*25710*/  ULDC.64 UR4, c[0x0][0x418] ;  /* 0x0001060000047ab9 */ /* 0x000fca0000000a00 */
[----:B------:R-:W2:Y:S01]  /*25720*/  @P3 LDG.E R6, desc[UR10][R8.64] ;  /* 0x0000000a08063981 */ /* 0x000ea2000c1e1900 */
[----:B------:R-:W-:-:S03]  /*25730*/  UISETP.NE.U32.AND UP0, UPT, UR4, URZ, UPT ;  /* 0x0000003f0400728c */ /* 0x000fc6000bf05070 */
[----:B------:R-:W-:Y:S01]  /*25740*/  ULDC UR4, c[0x0][0x424] ;  /* 0x0001090000047ab9 */ /* 0x000fe20000000800 */
[----:B------:R-:W-:-:S03]  /*25750*/  UISETP.NE.AND.EX UP0, UPT, UR5, URZ, UPT, UP0 ;  /* 0x0000003f0500728c */ /* 0x000fc6000bf05300 */
[----:B------:R-:W-:Y:S01]  /*25760*/  ULDC UR5, c[0x0][0x2f0] ;  /* 0x0000bc0000057ab9 */ /* 0x000fe20000000800 */
[----:B------:R-:W-:Y:S01]  /*25770*/  USEL UR4, UR4, 0x1, UP0 ;  /* 0x0000000104047887 */ /* 0x000fe20008000000 */
[----:B--2---:R0:W-:Y:S04]  /*25780*/  STL [R1+0x3c], R6 ;  /* 0x00003c0601007387 */ /* 0x0041e80000100800 */
[----:B------:R1:W5:Y:S01]  /*25790*/  LDL R15, [R1+0x3c] ;  /* 0x00003c00010f7983 */ /* 0x0003620000100800 */
[----:B------:R-:W-:-:S03]  /*257a0*/  UIMAD UR4, UR4, UR5, URZ ;  /* 0x00000005040472a4 */ /* 0x000fc6000f8e023f */
[----:B------:R-:W-:Y:S02]  /*257b0*/  ULDC UR5, c[0x0][0x348] ;  /* 0x0000d20000057ab9 */ /* 0x000fe40000000800 */
[----:B------:R-:W-:Y:S02]  /*257c0*/  IMAD.U32 R9, RZ, RZ, UR5 ;  /* 0x00000005ff097e24 */ /* 0x000fe4000f8e00ff */
[----:B0-----:R-:W-:Y:S01]  /*257d0*/  IMAD.U32 R6, RZ, RZ, UR4 ;  /* 0x00000004ff067e24 */ /* 0x001fe2000f8e00ff */
[----:B-1----:R-:W-:Y:S06]  /*257e0*/  @P3 BRA `(.L_x_1837) ;  /* 0x0000000000183947 */ /* 0x002fec0003800000 */
[----:B------:R-:W-:Y:S05]  /*257f0*/  @!P1 BRA `(.L_x_1837) ;  /* 0x0000000000149947 */ /* 0x000fea0003800000 */
[----:B------:R-:W-:Y:S02]  /*25800*/  ULDC.64 UR4, c[0x0][0x208] ;  /* 0x0000820000047ab9 */ /* 0x000fe40000000a00 */
[----:B------:R-:W2:Y:S04]  /*25810*/  LDG.E R8, desc[UR4][R12.64] ;  /* 0x000000040c087981 */ /* 0x000ea8000c1e1900 */
[----:B------:R-:W2:Y:S02]  /*25820*/  LDG.E R12, desc[UR4][R12.64+0x4] ;  /* 0x000004040c0c7981 */ /* 0x000ea4000c1e1900 */
[----:B--2--5:R-:W-:-:S05]  /*25830*/  IMAD.IADD R15, R12, 0x1, -R8 ;  /* 0x000000010c0f7824 */ /* 0x024fca00078e0a08 */
[----:B------:R0:W-:Y:S02]  /*25840*/  STL [R1+0x3c], R15 ;  /* 0x00003c0f01007387 */ /* 0x0001e40000100800 */
.L_x_1837:
[----:B------:R-:W2:Y:S01]  /*25850*/  LDL.LU R11, [R1+0x8] ;  /* 0x00000800010b7983 */ /* 0x000ea20000300800 */
[----:B-----5:R-:W-:Y:S01]  /*25860*/  IMAD.IADD R7, R7, 0x1, R0 ;  /* 0x0000000107077824 */ /* 0x020fe200078e0200 */
[----:B------:R-:W-:Y:S02]  /*25870*/  ULDC.64 UR4, c[0x0][0xa20] ;  /* 0x0002880000047ab9 */ /* 0x000fe40000000a00 */
[----:B------:R-:W-:Y:S02]  /*25880*/  ISETP.NE.U32.AND P1, PT, RZ, UR4, PT ;  /* 0x00000004ff007c0c */ /* 0x000fe4000bf25070 */
[----:B------:R1:W-:Y:S02]  /*25890*/  STL [R1+0x18], R7 ;  /* 0x0000180701007387 */ /* 0x0003e40000100800 */
[----:B------:R-:W-:Y:S02]  /*258a0*/  ISETP.NE.AND.EX P1, PT, RZ, UR5, PT, P1 ;  /* 0x00000005ff007c0c */ /* 0x000fe4000bf25310 */
[----:B--2---:R-:W-:-:S02]  /*258b0*/  LOP3.LUT R17, R11, 0xff000000, RZ, 0xc0, !PT ;  /* 0xff0000000b117812 */ /* 0x004fc400078ec0ff */
[C---:B------:R-:W-:Y:S02]  /*258c0*/  LOP3.LUT R8, R11.reuse, 0xff0000, RZ, 0xc0, !PT ;  /* 0x00ff00000b087812 */ /* 0x040fe400078ec0ff */
[----:B------:R-:W-:Y:S02]  /*258d0*/  SHF.R.U32.HI R17, RZ, 0x8, R17 ;  /* 0x00000008ff117819 */ /* 0x000fe40000011611 */
[----:B------:R-:W-:Y:S02]  /*258e0*/  LOP3.LUT R16, R11, 0xffff, RZ, 0xc0, !PT ;  /* 0x0000ffff0b107812 */ /* 0x000fe400078ec0ff */
[----:B------:R-:W-:-:S03]  /*258f0*/  LEA.HI R17, R8, R17, RZ, 0x10 ;  /* 0x0000001108117211 */ /* 0x000fc600078f80ff */
[----:B-1----:R-:W-:Y:S05]  /*25900*/  @!P1 BRA `(.L_x_1838) ;  /* 0x0000000000149947 */ /* 0x002fea0003800000 */
[----:B------:R-:W1:Y:S01]  /*25910*/  LDC.64 R6, c[0x0][0xa20] ;  /* 0x00028800ff067b82 */ /* 0x000e620000000a00 */
[----:B------:R-:W-:Y:S01]  /*25920*/  ULDC.64 UR4, c[0x0][0x208] ;  /* 0x0000820000047ab9 */ /* 0x000fe20000000a00 */
[----:B-1----:R-:W-:-:S06]  /*25930*/  IMAD.WIDE R6, R14, 0x4, R6 ;  /* 0x000000040e067825 */ /* 0x002fcc00078e0206 */
[----:B------:R1:W5:Y:S01]  /*25940*/  LDG.E R6, desc[UR4][R6.64] ;  /* 0x0000000406067981 */ /* 0x000362000c1e1900 */
[----:B------:R-:W-:Y:S05]  /*25950*/  BRA `(.L_x_1839) ;  /* 0x0000000000147947 */ /* 0x000fea0003800000 */
.L_x_1838:
[----:B------:R-:W-:Y:S05]  /*25960*/  @!P2 BRA `(.L_x_1839) ;  /* 0x000000000010a947 */ /* 0x000fea0003800000 */
[----:B------:R-:W-:Y:S02]  /*25970*/  ULDC.64 UR4, c[0x0][0x208] ;  /* 0x0000820000047ab9 */ /* 0x000fe40000000a00 */
[----:B------:R-:W2:Y:S04]  /*25980*/  LDG.E R6, desc[UR4][R4.64] ;  /* 0x0000000404067981 */ /* 0x000ea8000c1e1900 */
[----:B------:R-:W2:Y:S02]  /*25990*/  LDG.E R4, desc[UR4][R4.64+0x4] ;  /* 0x0000040404047981 */ /* 0x000ea4000c1e1900 */
[----:B--2---:R-:W-:-:S07]  /*259a0*/  IMAD.IADD R6, R4, 0x1, -R6 ;  /* 0x0000000104067824 */ /* 0x004fce00078e0a06 */
.L_x_1839:
[----:B-1----:R-:W2:Y:S01]  /*259b0*/  LDL.LU R7, [R1+0x4] ;  /* 0x0000040001077983 */ /* 0x002ea20000300800 */
[----:B------:R-:W-:-:S03]  /*259c0*/  ULDC.64 UR4, c[0x0][0x208] ;  /* 0x0000820000047ab9 */ /* 0x000fc60000000a00 */
[----:B------:R-:W3:Y:S04]  /*259d0*/  @P0 LDG.E R4, desc[UR4][R2.64] ;  /* 0x0000000402040981 */ /* 0x000ee8000c1e1900 */
[----:B------:R1:W3:Y:S01]  /*259e0*/  @P0 LDG.E R2, desc[UR4][R2.64+0x4] ;  /* 0x0000040402020981 */ /* 0x0002e2000c1e1900 */
[----:B-----5:R-:W-:Y:S01]  /*259f0*/  IMAD.IADD R8, R6, 0x1, -R0 ;  /* 0x0000000106087824 */ /* 0x020fe200078e0a00 */
[----:B-1----:R-:W1:Y:S02]  /*25a00*/  LDC R3, c[0x0][0x448] ;  /* 0x00011200ff037b82 */ /* 0x002e640000000800 */
[----:B-1----:R-:W-:-:S13]  /*25a10*/  ISETP.NE.AND P1, PT, R3, 0x1, PT ;  /* 0x000000010300780c */ /* 0x002fda0003f25270 */
[----:B------:R-:W1:Y:S08]  /*25a20*/  @P1 LDC R3, c[0x0][0x44c] ;  /* 0x00011300ff031b82 */ /* 0x000e700000000800 */
[----:B------:R-:W4:Y:S01]  /*25a30*/  @P1 LDC R5, c[0x0][0x450] ;  /* 0x00011400ff051b82 */ /* 0x000f220000000800 */
[----:B--2---:R-:W-:-:S04]  /*25a40*/  IMAD.SHL.U32 R12, R7, 0x80, RZ ;  /* 0x00000080070c7824 */ /* 0x004fc800078e00ff */
[----:B------:R-:W-:Y:S01]  /*25a50*/  VIADD R6, R12, 0x7f ;  /* 0x0000007f0c067836 */ /* 0x000fe20000000000 */
[----:B------:R2:W-:Y:S03]  /*25a60*/  STL [R1+0x34], R12 ;  /* 0x0000340c01007387 */ /* 0x0005e60000100800 */
[----:B-1----:R-:W-:-:S05]  /*25a70*/  @P1 IMAD.HI.U32 R0, R6, R3, RZ ;  /* 0x0000000306001227 */ /* 0x002fca00078e00ff */
[----:B----4-:R-:W-:Y:S01]  /*25a80*/  @P1 SHF.R.U32.HI R6, RZ, R5, R0 ;  /* 0x00000005ff061219 */ /* 0x010fe20000011600 */
[----:B---3--:R-:W-:-:S04]  /*25a90*/  @P0 IMAD.IADD R9, R2, 0x1, -R4 ;  /* 0x0000000102090824 */ /* 0x008fc800078e0a04 */
[----:B------:R-:W-:-:S04]  /*25aa0*/  IMAD.IADD R0, R8, 0x1, R9 ;  /* 0x0000000108007824 */ /* 0x000fc800078e0209 */
[C---:B------:R-:W-:Y:S01]  /*25ab0*/  VIADD R2, R0.reuse, 0x3f ;  /* 0x0000003f00027836 */ /* 0x040fe20000000000 */
[----:B------:R-:W-:-:S04]  /*25ac0*/  IADD3 R21, R0, 0x1, -R15 ;  /* 0x0000000100157810 */ /* 0x000fc80007ffe80f */
[----:B------:R-:W-:Y:S01]  /*25ad0*/  SHF.R.S32.HI R3, RZ, 0x1f, R2 ;  /* 0x0000001fff037819 */ /* 0x000fe20000011402 */
[----:B------:R-:W-:-:S03]  /*25ae0*/  IMAD.IADD R6, R21, 0x1, R6 ;  /* 0x0000000115067824 */ /* 0x000fc600078e0206 */
[----:B------:R-:W-:Y:S02]  /*25af0*/  LEA.HI R4, R3, R2, RZ, 0x6 ;  /* 0x0000000203047211 */ /* 0x000fe400078f30ff */
[----:B------:R-:W1:Y:S02]  /*25b00*/  LDC.64 R2, c[0x0][0x9e0] ;  /* 0x00027800ff027b82 */ /* 0x000e640000000a00 */
[----:B------:R-:W-:-:S05]  /*25b10*/  SHF.R.S32.HI R11, RZ, 0x6, R4 ;  /* 0x00000006ff0b7819 */ /* 0x000fca0000011404 */
[----:B------:R2:W-:Y:S01]  /*25b20*/  STL [R1+0x5c], R11 ;  /* 0x00005c0b01007387 */ /* 0x0005e20000100800 */
[----:B-1----:R-:W-:Y:S01]  /*25b30*/  ISETP.GE.AND P2, PT, R3, 0x1, PT ;  /* 0x000000010300780c */ /* 0x002fe20003f46270 */
        /* <DEDUP_REMOVED lines=8> */
[----:B------:R-:W1:Y:S02]  /*25bc0*/  @P3 LDC.64 R4, c[0x0][0x9e8] ;  /* 0x00027a00ff043b82 */ /* 0x000e640000000a00 */
[----:B-1----:R-:W-:-:S05]  /*25bd0*/  @P3 IMAD.HI.U32 R4, R6, R4, RZ ;  /* 0x0000000406043227 */ /* 0x002fca00078e00ff */
[----:B------:R-:W-:-:S04]  /*25be0*/  @P3 SHF.R.U32.HI R6, RZ, R5, R4 ;  /* 0x00000005ff063219 */ /* 0x000fc80000011604 */
[----:B------:R-:W-:Y:S01]  /*25bf0*/  LOP3.LUT R7, RZ, R6, RZ, 0x33, !PT ;  /* 0x00000006ff077212 */ /* 0x000fe200078e33ff */
[----:B------:R-:W-:Y:S06]  /*25c00*/  BRA `(.L_x_1843) ;  /* 0x0000000000107947 */ /* 0x000fec0003800000 */
.L_x_1842:
[----:B------:R-:W-:-:S13]  /*25c10*/  ISETP.NE.AND P3, PT, R3, 0x1, PT ;  /* 0x000000010300780c */ /* 0x000fda0003f65270 */
[----:B------:R-:W1:Y:S02]  /*25c20*/  @P3 LDC.64 R4, c[0x0][0x9e8] ;  /* 0x00027a00ff043b82 */ /* 0x000e640000000a00 */
[----:B-1----:R-:W-:-:S05]  /*25c30*/  @P3 IMAD.HI.U32 R4, R7, R4, RZ ;  /* 0x0000000407043227 */ /* 0x002fca00078e00ff */
[----:B------:R-:W-:-:S07]  /*25c40*/  @P3 SHF.R.U32.HI R7, RZ, R5, R4 ;  /* 0x00000005ff073219 */ /* 0x000fce0000011604 */
.L_x_1843:
[----:B------:R-:W-:Y:S05]  /*25c50*/  BSYNC B0 ;  /* 0x0000000000007941 */ /* 0x000fea0003800000 */
.L_x_1841:
[----:B------:R-:W-:-:S05]  /*25c60*/  IMAD R7, R7, R3, R3 ;  /* 0x0000000307077224 */ /* 0x000fca00078e0203 */
[----:B------:R-:W-:-:S07]  /*25c70*/  VIMNMX R2, R2, R7, PT ;  /* 0x0000000702027248 */ /* 0x000fce0003fe0100 */
.L_x_1840:
[----:B------:R-:W1:Y:S01]  /*25c80*/  @P1 LDC R5, c[0x0][0x44c] ;  /* 0x00011300ff051b82 */ /* 0x000e620000000800 */
[----:B------:R-:W-:Y:S01]  /*25c90*/  VIADD R2, R2, 0x3f ;  /* 0x0000003f02027836 */ /* 0x000fe20000000000 */
[----:B------:R-:W-:Y:S01]  /*25ca0*/  ULDC UR4, c[0x0][0x9dc] ;  /* 0x0002770000047ab9 */ /* 0x000fe20000000800 */
[----:B------:R-:W-:Y:S02]  /*25cb0*/  IMAD.MOV.U32 R4, RZ, RZ, R12 ;  /* 0x000000ffff047224 */ /* 0x000fe400078e000c */
[----:B------:R-:W-:-:S03]  /*25cc0*/  IMAD.IADD R20, R0, 0x1, -R15 ;  /* 0x0000000100147824 */ /* 0x000fc600078e0a0f */
[----:B------:R-:W2:Y:S01]  /*25cd0*/  @P1 LDC R6, c[0x0][0x450] ;  /* 0x00011400ff061b82 */ /* 0x000ea20000000800 */
[----:B-1----:R-:W-:-:S05]  /*25ce0*/  @P1 IMAD.HI.U32 R5, R12, R5, RZ ;  /* 0x000000050c051227 */ /* 0x002fca00078e00ff */
[----:B--2---:R-:W-:Y:S02]  /*25cf0*/  @P1 SHF.R.U32.HI R4, RZ, R6, R5 ;  /* 0x00000006ff041219 */ /* 0x004fe40000011605 */
[----:B------:R-:W-:-:S04]  /*25d00*/  SHF.R.S32.HI R6, RZ, 0x1f, R2 ;  /* 0x0000001fff067819 */ /* 0x000fc80000011402 */
[----:B------:R-:W-:Y:S01]  /*25d10*/  LEA.HI R6, R6, R2, RZ, 0x6 ;  /* 0x0000000206067211 */ /* 0x000fe200078f30ff */
[----:B------:R-:W-:-:S03]  /*25d20*/  IMAD.IADD R2, R20, 0x1, R4 ;  /* 0x0000000114027824 */ /* 0x000fc600078e0204 */
[----:B------:R-:W-:Y:S01]  /*25d30*/  SHF.R.S32.HI R6, RZ, 0x6, R6 ;  /* 0x00000006ff067819 */ /* 0x000fe20000011406 */
[----:B------:R-:W-:-:S03]  /*25d40*/  VIADD R0, R2, -UR4 ;  /* 0x8000000402007c36 */ /* 0x000fc60008000000 */
[----:B------:R-:W-:Y:S01]  /*25d50*/  VIMNMX R6, R11, R6, PT ;  /* 0x000000060b067248 */ /* 0x000fe20003fe0100 */
[----:B------:R-:W-:Y:S06]  /*25d60*/  @!P2 BRA `(.L_x_1844) ;  /* 0x000000000044a947 */ /* 0x000fec0003800000 */
[----:B------:R-:W-:Y:S01]  /*25d70*/  ISETP.GT.AND P1, PT, R2, -0x1, PT ;  /* 0xffffffff0200780c */ /* 0x000fe20003f24270 */
[----:B------:R-:W-:-:S12]  /*25d80*/  BSSY B0, `(.L_x_1845) ;  /* 0x000000d000007945 */ /* 0x000fd80003800000 */
[----:B------:R-:W-:Y:S05]  /*25d90*/  @P1 BRA `(.L_x_1846) ;  /* 0x00000000001c1947 */ /* 0x000fea0003800000 */
[----:B------:R-:W-:Y:S02]  /*25da0*/  ISETP.NE.AND P1, PT, R3, 0x1, PT ;  /* 0x000000010300780c */ /* 0x000fe40003f25270 */
[----:B------:R-:W-:-:S11]  /*25db0*/  LOP3.LUT R2, RZ, R2, RZ, 0x33, !PT ;  /* 0x00000002ff027212 */ /* 0x000fd600078e33ff */
[----:B------:R-:W1:Y:S02]  /*25dc0*/  @P1 LDC.64 R4, c[0x0][0x9e8] ;  /* 0x00027a00ff041b82 */ /* 0x000e640000000a00 */
[----:B-1----:R-:W-:-:S05]  /*25dd0*/  @P1 IMAD.HI.U32 R4, R2, R4, RZ ;  /* 0x0000000402041227 */ /* 0x002fca00078e00ff */
[----:B------:R-:W-:-:S04]  /*25de0*/  @P1 SHF.R.U32.HI R2, RZ, R5, R4 ;  /* 0x00000005ff021219 */ /* 0x000fc80000011604 */
[----:B------:R-:W-:Y:S01]  /*25df0*/  LOP3.LUT R2, RZ, R2, RZ, 0x33, !PT ;  /* 0x00000002ff027212 */ /* 0x000fe200078e33ff */
[----:B------:R-:W-:Y:S06]  /*25e00*/  BRA `(.L_x_1847) ;  /* 0x0000000000107947 */ /* 0x000fec0003800000 */
.L_x_1846:
[----:B------:R-:W-:-:S13]  /*25e10*/  ISETP.NE.AND P1, PT, R3, 0x1, PT ;  /* 0x000000010300780c */ /* 0x000fda0003f25270 */
[----:B------:R-:W1:Y:S02]  /*25e20*/  @P1 LDC.64 R4, c[0x0][0x9e8] ;  /* 0x00027a00ff041b82 */ /* 0x000e640000000a00 */
[----:B-1----:R-:W-:-:S05]  /*25e30*/  @P1 IMAD.HI.U32 R4, R2, R4, RZ ;  /* 0x0000000402041227 */ /* 0x002fca00078e00ff */
[----:B------:R-:W-:-:S07]  /*25e40*/  @P1 SHF.R.U32.HI R2, RZ, R5, R4 ;  /* 0x00000005ff021219 */ /* 0x000fce0000011604 */
.L_x_1847:
[----:B------:R-:W-:Y:S05]  /*25e50*/  BSYNC B0 ;  /* 0x0000000000007941 */ /* 0x000fea0003800000 */
.L_x_1845:
[----:B------:R-:W-:-:S05]  /*25e60*/  IMAD R2, R2, R3, RZ ;  /* 0x0000000302027224 */ /* 0x000fca00078e02ff */
[----:B------:R-:W-:-:S07]  /*25e70*/  VIMNMX R0, R0, R2, !PT ;  /* 0x0000000200007248 */ /* 0x000fce0007fe0100 */
.L_x_1844:
[----:B------:R-:W-:Y:S01]  /*25e80*/  SHF.R.S32.HI R2, RZ, 0x1f, R0 ;  /* 0x0000001fff027819 */ /* 0x000fe20000011400 */
[----:B------:R-:W-:Y:S01]  /*25e90*/  BSSY B0, `(.L_x_1848) ;  /* 0x0000028000007945 */ /* 0x000fe20003800000 */
[----:B------:R-:W-:Y:S02]  /*25ea0*/  LOP3.LUT R12, R17, 0xff, RZ, 0xc0, !PT ;  /* 0x000000ff110c7812 */ /* 0x000fe400078ec0ff */
[----:B------:R-:W-:Y:S01]  /*25eb0*/  LEA.HI R0, R2, R0, RZ, 0x6 ;  /* 0x0000000002007211 */ /* 0x000fe200078f30ff */
[----:B------:R-:W-:Y:S01]  /*25ec0*/  IMAD.MOV.U32 R2, RZ, RZ, RZ ;  /* 0x000000ffff027224 */ /* 0x000fe200078e00ff */
[----:B------:R-:W-:Y:S01]  /*25ed0*/  SHF.R.U32.HI R17, RZ, 0x10, R17 ;  /* 0x00000010ff117819 */ /* 0x000fe20000011611 */
[----:B------:R1:W-:Y:S01]  /*25ee0*/  STL [R1+0x50], R12 ;  /* 0x0000500c01007387 */ /* 0x0003e20000100800 */
[----:B------:R-:W-:-:S04]  /*25ef0*/  SHF.R.S32.HI R0, RZ, 0x6, R0 ;  /* 0x00000006ff007819 */ /* 0x000fc80000011400 */
[----:B------:R-:W-:-:S04]  /*25f00*/  VIMNMX R0, RZ, R0, !PT ;  /* 0x00000000ff007248 */ /* 0x000fc80007fe0100 */
[----:B------:R-:W-:-:S13]  /*25f10*/  ISETP.GT.AND P1, PT, R6, R0, PT ;  /* 0x000000000600720c */ /* 0x000fda0003f24270 */
[----:B-1----:R-:W-:Y:S05]  /*25f20*/  @!P1 BRA `(.L_x_1849) ;  /* 0x0000000000789947 */ /* 0x002fea0003800000 */
[----:B------:R-:W-:Y:S01]  /*25f30*/  ISETP.NE.AND P1, PT, R17, RZ, PT ;  /* 0x000000ff1100720c */ /* 0x000fe20003f25270 */
[----:B------:R-:W-:-:S03]  /*25f40*/  ULDC UR4, c[0x0][0x9f0] ;  /* 0x00027c0000047ab9 */ /* 0x000fc60000000800 */
[----:B------:R-:W-:-:S04]  /*25f50*/  SEL R4, R17, UR4, P1 ;  /* 0x0000000411047c07 */ /* 0x000fc80008800000 */
[----:B------:R-:W-:Y:S02]  /*25f60*/  IABS R5, R4 ;  /* 0x0000000400057213 */ /* 0x000fe40000000000 */
[----:B------:R-:W-:Y:S02]  /*25f70*/  IADD3 R7, R4, -0x1, R6 ;  /* 0xffffffff04077810 */ /* 0x000fe40007ffe006 */
[----:B------:R-:W1:Y:S03]  /*25f80*/  I2F.RP R2, R5 ;  /* 0x0000000500027306 */ /* 0x000e660000209400 */
[----:B------:R-:W-:-:S05]  /*25f90*/  IMAD.IADD R7, R7, 0x1, -R0 ;  /* 0x0000000107077824 */ /* 0x000fca00078e0a00 */
[----:B-1----:R-:W1:Y:S02]  /*25fa0*/  MUFU.RCP R2, R2 ;  /* 0x0000000200027308 */ /* 0x002e640000001000 */
[----:B-1----:R-:W-:-:S06]  /*25fb0*/  VIADD R2, R2, 0xffffffe ;  /* 0x0ffffffe02027836 */ /* 0x002fcc0000000000 */
[----:B------:R1:W2:Y:S02]  /*25fc0*/  F2I.FTZ.U32.TRUNC.NTZ R3, R2 ;  /* 0x0000000200037305 */ /* 0x0002a4000021f000 */
[----:B-1----:R-:W-:-:S04]  /*25fd0*/  LOP3.LUT R2, R7, R4, RZ, 0x3c, !PT ;  /* 0x0000000407027212 */ /* 0x002fc800078e3cff */
[----:B------:R-:W-:Y:S01]  /*25fe0*/  ISETP.GE.AND P1, PT, R2, RZ, PT ;  /* 0x000000ff0200720c */ /* 0x000fe20003f26270 */
[----:B--2---:R-:W-:-:S04]  /*25ff0*/  IMAD.MOV R2, RZ, RZ, -R3 ;  /* 0x000000ffff027224 */ /* 0x004fc800078e0a03 */
[----:B------:R-:W-:Y:S02]  /*26000*/  IMAD R11, R2, R5, RZ ;  /* 0x00000005020b7224 */ /* 0x000fe400078e02ff */
[----:B------:R-:W-:-:S04]  /*26010*/  IMAD.MOV.U32 R2, RZ, RZ, RZ ;  /* 0x000000ffff027224 */ /* 0x000fc800078e00ff */
[----:B------:R-:W-:Y:S01]  /*26020*/  IMAD.HI.U32 R11, R3, R11, R2 ;  /* 0x0000000b030b7227 */ /* 0x000fe200078e0002 */
[----:B------:R-:W-:Y:S02]  /*26030*/  IABS R2, R4 ;  /* 0x0000000400027213 */ /* 0x000fe40000000000 */
[----:B------:R-:W-:-:S03]  /*26040*/  IABS R3, R7 ;  /* 0x0000000700037213 */ /* 0x000fc60000000000 */
[----:B------:R-:W-:-:S04]  /*26050*/  IMAD.MOV R2, RZ, RZ, -R2 ;  /* 0x000000ffff027224 */ /* 0x000fc800078e0a02 */
        /* <DEDUP_REMOVED lines=8> */
[----:B------:R-:W-:-:S03]  /*260e0*/  ISETP.NE.AND P2, PT, R4, RZ, PT ;  /* 0x000000ff0400720c */ /* 0x000fc60003f45270 */
[----:B------:R-:W-:-:S10]  /*260f0*/  @!P1 IMAD.MOV R2, RZ, RZ, -R2 ;  /* 0x000000ffff029224 */ /* 0x000fd400078e0a02 */
[----:B------:R-:W-:-:S07]  /*26100*/  @!P2 LOP3.LUT R2, RZ, R4, RZ, 0x33, !PT ;  /* 0x00000004ff02a212 */ /* 0x000fce00078e33ff */
.L_x_1849:
[----:B------:R-:W-:Y:S05]  /*26110*/  BSYNC B0 ;  /* 0x0000000000007941 */ /* 0x000fea0003800000 */
.L_x_1848:
[-C--:B------:R-:W-:Y:S01]  /*26120*/  IMAD R0, R12, R2.reuse, R0 ;  /* 0x000000020c007224 */ /* 0x080fe200078e0200 */
[----:B------:R-:W-:Y:S01]  /*26130*/  BSSY B0, `(.L_x_1850) ;  /* 0x0000199000007945 */ /* 0x000fe20003800000 */
[----:B------:R-:W-:Y:S02]  /*26140*/  PLOP3.LUT P5, PT, PT, PT, PT, 0x80, 0x0 ;  /* 0x000000000000781c */ /* 0x000fe40003faf070 */
[C---:B------:R-:W-:Y:S01]  /*26150*/  IMAD R3, R0.reuse, 0x40, -R8 ;  /* 0x0000004000037824 */ /* 0x040fe200078e0a08 */
[----:B------:R-:W-:-:S05]  /*26160*/  VIADDMNMX R2, R0, R2, R6, PT ;  /* 0x0000000200027246 */ /* 0x000fca0003800106 */
[----:B------:R-:W-:-:S05]  /*26170*/  IMAD R2, R2, 0x40, -R8 ;  /* 0x0000004002027824 */ /* 0x000fca00078e0a08 */
[----:B------:R-:W-:Y:S02]  /*26180*/  VIMNMX R0, R2, R9, PT ;  /* 0x0000000902007248 */ /* 0x000fe40003fe0100 */
[----:B------:R-:W-:-:S04]  /*26190*/  VIMNMX R2, RZ, R3, !PT ;  /* 0x00000003ff027248 */ /* 0x000fc80007fe0100 */
[----:B------:R-:W-:Y:S02]  /*261a0*/  ISETP.GT.AND P1, PT, R0, R2, PT ;  /* 0x000000020000720c */ /* 0x000fe40003f24270 */
[----:B------:R-:W-:-:S05]  /*261b0*/  SHF.R.U32.HI R2, RZ, 0x6, R2 ;  /* 0x00000006ff027819 */ /* 0x000fca0000011602 */
[----:B------:R-:W-:-:S06]  /*261c0*/  IMAD.MOV.U32 R8, RZ, RZ, R2 ;  /* 0x000000ffff087224 */ /* 0x000fcc00078e0002 */
[----:B------:R-:W-:-:S05]  /*261d0*/  @P1 VIADD R0, R0, 0x3f ;  /* 0x0000003f00001836 */ /* 0x000fca0000000000 */
[----:B------:R-:W-:-:S04]  /*261e0*/  @P1 SHF.R.S32.HI R3, RZ, 0x1f, R0 ;  /* 0x0000001fff031819 */ /* 0x000fc80000011400 */
[----:B------:R-:W-:-:S04]  /*261f0*/  @P1 LEA.HI R0, R3, R0, RZ, 0x6 ;  /* 0x0000000003001211 */ /* 0x000fc800078f30ff */
[----:B------:R-:W-:-:S04]  /*26200*/  @P1 SHF.R.S32.HI R8, RZ, 0x6, R0 ;  /* 0x00000006ff081819 */ /* 0x000fc80000011400 */
[----:B------:R-:W-:-:S13]  /*26210*/  ISETP.GT.AND P1, PT, R8, R2, PT ;  /* 0x000000020800720c */ /* 0x000fda0003f24270 */
[----:B------:R-:W-:Y:S05]  /*26220*/  @!P1 BRA `(.L_x_1851) ;  /* 0x0000001800249947 */ /* 0x000fea0003800000 */
[----:B------:R-:W-:Y:S01]  /*26230*/  UMOV UR4, 0xffffffff ;  /* 0xffffffff00047882 */ /* 0x000fe20000000000 */
[----:B------:R-:W-:Y:S02]  /*26240*/  SEL R0, R14, RZ, !P0 ;  /* 0x000000ff0e007207 */ /* 0x000fe40004000000 */
[----:B------:R-:W-:Y:S05]  /*26250*/  BRA.DIV UR4, `(.L_x_1852) ;  /* 0x0000009604487947 */ /* 0x000fea000b800000 */
[----:B------:R-:W1:Y:S02]  /*26260*/  S2R R3, SR_TID.X ;  /* 0x0000000000037919 */ /* 0x000e640000002100 */
[----:B-1----:R-:W-:-:S04]  /*26270*/  SHF.R.U32.HI R3, RZ, 0x5, R3 ;  /* 0x00000005ff037819 */ /* 0x002fc80000011603 */
[----:B------:R-:W-:-:S05]  /*26280*/  LOP3.LUT R3, R3, 0x3, RZ, 0xc0, !PT ;  /* 0x0000000303037812 */ /* 0x000fca00078ec0ff */
[----:B------:R1:W2:Y:S02]  /*26290*/  SHFL.IDX PT, R14, R3, RZ, 0x1f ;  /* 0x00001fff030e7589 */ /* 0x0002a400000e0000 */
.L_x_2084:
[----:B--2---:R-:W-:Y:S02]  /*262a0*/  ISETP.NE.AND P0, PT, R14, RZ, PT ;  /* 0x000000ff0e00720c */ /* 0x004fe40003f05270 */
[----:B------:R-:W-:-:S11]  /*262b0*/  PLOP3.LUT P2, PT, PT, PT, PT, 0x8, 0x0 ;  /* 0x000000000000781c */ /* 0x000fd60003f4e170 */
[----:B------:R-:W-:Y:S05]  /*262c0*/  @P0 BRA `(.L_x_1853) ;  /* 0x00000000000c0947 */ /* 0x000fea0003800000 */
[----:B------:R-:W-:-:S03]  /*262d0*/  UMOV UR4, 0xffffffff ;  /* 0xffffffff00047882 */ /* 0x000fc60000000000 */
[----:B------:R-:W-:Y:S05]  /*262e0*/  BRA.DIV UR4, `(.L_x_1854) ;  /* 0x0000009604587947 */ /* 0x000fea000b800000 */
[----:B------:R-:W-:-:S13]  /*262f0*/  ELECT P2, URZ, PT ;  /* 0x00000000003f782f */ /* 0x000fda0003840000 */
.L_x_1853:
[----:B-1----:R-:W2:Y:S01]  /*26300*/  LDL R3, [R1+0x58] ;  /* 0x0000580001037983 */ /* 0x002ea20000100800 */
[----:B------:R-:W-:Y:S01]  /*26310*/  BSSY B1, `(.L_x_1855) ;  /* 0x0000008000017945 */ /* 0x000fe20003800000 */
[----:B--2---:R-:W-:-:S05]  /*26320*/  VIADD R3, R3, 0x1 ;  /* 0x0000000103037836 */ /* 0x004fca0000000000 */
[----:B------:R-:W-:-:S04]  /*26330*/  LEA.HI R4, R3, R3, RZ, 0x1 ;  /* 0x0000000303047211 */ /* 0x000fc800078f08ff */
[----:B------:R-:W-:-:S05]  /*26340*/  LOP3.LUT R4, R4, 0xfffffffe, RZ, 0xc0, !PT ;  /* 0xfffffffe04047812 */ /* 0x000fca00078ec0ff */
[----:B------:R-:W-:-:S05]  /*26350*/  IMAD.IADD R3, R3, 0x1, -R4 ;  /* 0x0000000103037824 */ /* 0x000fca00078e0a04 */
[----:B------:R-:W-:-:S04]  /*26360*/  SHF.L.U32 R3, R3, 0x1f, RZ ;  /* 0x0000001f03037819 */ /* 0x000fc800000006ff */
[----:B------:R-:W1:Y:S02]  /*26370*/  SYNCS.PHASECHK.TRANS64.TRYWAIT P0, [R18+URZ+0x30820], R3 ;  /* 0x03082003120075a7 */ /* 0x000e64000800017f */
[----:B-1----:R-:W-:Y:S05]  /*26380*/  @!P0 BRA `(.L_x_1856) ;  /* 0x0000009400548947 */ /* 0x002fea0003800000 */
.L_x_2087:
[----:B------:R-:W-:Y:S05]  /*26390*/  BSYNC B1 ;  /* 0x0000000000017941 */ /* 0x000fea0003800000 */
.L_x_1855:
[----:B------:R-:W-:Y:S04]  /*263a0*/  BSSY B1, `(.L_x_1857) ;  /* 0x00000ad000017945 */ /* 0x000fe80003800000 */
[----:B------:R-:W-:Y:S05]  /*263b0*/  @!P2 BRA `(.L_x_1858) ;  /* 0x0000000800aca947 */ /* 0x000fea0003800000 */
[----:B------:R-:W2:Y:S04]  /*263c0*/  LDL R5, [R1+0x1c] ;  /* 0x00001c0001057983 */ /* 0x000ea80000100800 */
[----:B------:R-:W3:Y:S01]  /*263d0*/  LDL R6, [R1+0x20] ;  /* 0x0000200001067983 */ /* 0x000ee20000100800 */
[----:B------:R-:W-:Y:S01]  /*263e0*/  BSSY B2, `(.L_x_1859) ;  /* 0x0000008000027945 */ /* 0x000fe20003800000 */
[----:B------:R-:W4:Y:S02]  /*263f0*/  S2R R4, SR_TID.X ;  /* 0x0000000000047919 */ /* 0x000f240000002100 */
[----:B----4-:R-:W-:-:S04]  /*26400*/  LOP3.LUT R4, R4, 0x7f, RZ, 0xc0, !PT ;  /* 0x0000007f04047812 */ /* 0x010fc800078ec0ff */
[----:B------:R-:W-:Y:S01]  /*26410*/  ISETP.NE.AND P4, PT, R4, RZ, PT ;  /* 0x000000ff0400720c */ /* 0x000fe20003f85270 */
[----:B--2---:R-:W-:Y:S01]  /*26420*/  IMAD R5, R5, 0x8, R18 ;  /* 0x0000000805057824 */ /* 0x004fe200078e0212 */
[----:B---3--:R-:W-:-:S04]  /*26430*/  SHF.L.U32 R9, R6, 0x1f, RZ ;  /* 0x0000001f06097819 */ /* 0x008fc800000006ff */
[----:B------:R-:W2:Y:S02]  /*26440*/  SYNCS.PHASECHK.TRANS64.TRYWAIT P0, [R5+URZ+0x308a0], R9 ;  /* 0x0308a009050075a7 */ /* 0x000ea4000800017f */
[----:B--2---:R-:W-:Y:S05]  /*26450*/  @!P0 BRA `(.L_x_1860) ;  /* 0x0000009400348947 */ /* 0x004fea0003800000 */
.L_x_2088:
[----:B------:R-:W-:Y:S05]  /*26460*/  BSYNC B2 ;  /* 0x0000000000027941 */ /* 0x000fea0003800000 */
.L_x_1859:
[----:B------:R-:W-:Y:S04]  /*26470*/  BSSY B2, `(.L_x_1861) ;  /* 0x0000007000027945 */ /* 0x000fe80003800000 */
[----:B------:R-:W-:Y:S05]  /*26480*/  @P4 BRA `(.L_x_1862) ;  /* 0x0000000000144947 */ /* 0x000fea0003800000 */
[----:B------:R-:W-:Y:S01]  /*26490*/  LOP3.LUT P0, RZ, R19, 0x1, RZ, 0xc0, !PT ;  /* 0x0000000113ff7812 */ /* 0x000fe2000780c0ff */
[----:B-1----:R-:W-:-:S04]  /*264a0*/  IMAD.MOV.U32 R3, RZ, RZ, 0x8000 ;  /* 0x00008000ff037424 */ /* 0x002fc800078e00ff */
[----:B------:R3:W-:Y:S08]  /*264b0*/  SYNCS.ARRIVE.TRANS64 RZ, [R5+URZ+0x30890], R3 ;  /* 0x0308900305ff79a7 */ /* 0x0007f0000800003f */
[----:B------:R-:W-:Y:S05]  /*264c0*/  @!P0 BRA `(.L_x_1862) ;  /* 0x0000000000048947 */ /* 0x000fea0003800000 */
[----:B------:R-:W-:Y:S01]  /*264d0*/  BPT.TRAP 0x1 ;  /* 0x000000040000795c */ /* 0x000fe20000300000 */
.L_x_1862:
[----:B------:R-:W-:Y:S05]  /*264e0*/  BSYNC B2 ;  /* 0x0000000000027941 */ /* 0x000fea0003800000 */
.L_x_1861:
[----:B-1-3--:R-:W3:Y:S01]  /*264f0*/  LDL R3, [R1+0x1c] ;  /* 0x00001c0001037983 */ /* 0x00aee20000100800 */
[----:B------:R-:W-:Y:S01]  /*26500*/  IMAD.MOV.U32 R14, RZ, RZ, RZ ;  /* 0x000000ffff0e7224 */ /* 0x000fe200078e00ff */
[----:B------:R-:W-:Y:S01]  /*26510*/  UIADD3 UR4, UP0, UR36, 0x570, URZ ;  /* 0x0000057024047890 */ /* 0x000fe2000ff1e03f */
[----:B------:R-:W-:Y:S01]  /*26520*/  IMAD R4, R8, 0x40, R10 ;  /* 0x0000004008047824 */ /* 0x000fe200078e020a */
[----:B------:R-:W-:Y:S01]  /*26530*/  PLOP3.LUT P0, PT, PT, PT, PT, 0x80, 0x0 ;  /* 0x000000000000781c */ /* 0x000fe20003f0f070 */
[----:B------:R-:W-:Y:S01]  /*26540*/  UMOV UR6, 0x0 ;  /* 0x0000000000067882 */ /* 0x000fe20000000000 */
[----:B------:R-:W-:Y:S01]  /*26550*/  R2UR UR10, R14 ;  /* 0x000000000e0a72ca */ /* 0x000fe200000e0000 */
[----:B------:R-:W-:Y:S01]  /*26560*/  VIADD R4, R4, 0xffffffc0 ;  /* 0xffffffc004047836 */ /* 0x000fe20000000000 */
[----:B------:R-:W-:Y:S01]  /*26570*/  UIADD3.X UR5, URZ, UR37, URZ, UP0, !UPT ;  /* 0x000000253f057290 */ /* 0x000fe200087fe43f */
[----:B------:R-:W-:Y:S01]  /*26580*/  UMOV UR7, 0x12f00000 ;  /* 0x12f0000000077882 */ /* 0x000fe20000000000 */
[----:B---3--:R-:W-:-:S02]  /*26590*/  IMAD R7, R3, 0x8000, R18 ;  /* 0x0000800003077824 */ /* 0x008fc400078e0212 */
[----:B------:R-:W-:Y:S02]  /*265a0*/  IMAD.SHL.U32 R11, R3, 0x4000, RZ ;  /* 0x00004000030b7824 */ /* 0x000fe400078e00ff */
[----:B------:R-:W-:Y:S02]  /*265b0*/  VIADD R3, R5, 0x30890 ;  /* 0x0003089005037836 */ /* 0x000fe40000000000 */
[----:B------:R-:W-:-:S07]  /*265c0*/  VIADD R6, R7, 0x20400 ;  /* 0x0002040007067836 */ /* 0x000fce0000000000 */
.L_x_1863:
        /* <DEDUP_REMOVED lines=12> */
[----:B------:R-:W-:Y:S01]  /*26690*/  UMOV UR6, 0x0 ;  /* 0x0000000000067882 */ /* 0x000fe20000000000 */
[----:B------:R-:W-:Y:S02]  /*266a0*/  UMOV UR7, 0x12f00000 ;  /* 0x12f0000000077882 */ /* 0x000fe40000000000 */
[----:B------:R-:W-:Y:S01]  /*266b0*/  R2UR UR10, R6 ;  /* 0x00000000060a72ca */ /* 0x000fe200000e0000 */
[----:B------:R-:W-:-:S14]  /*266c0*/  VIADD R6, R7, 0x22400 ;  /* 0x0002240007067836 */ /* 0x000fdc0000000000 */
.L_x_1864:
        /* <DEDUP_REMOVED lines=16> */
.L_x_1865:
        /* <DEDUP_REMOVED lines=10> */
[----:B0-----:R-:W-:Y:S01]  /*26870*/  IMAD.MOV.U32 R15, RZ, RZ, 0xc0 ;  /* 0x000000c0ff0f7424 */ /* 0x001fe200078e00ff */
[----:B------:R-:W-:Y:S01]  /*26880*/  PLOP3.LUT P0, PT, PT, PT, PT, 0x80, 0x0 ;  /* 0x000000000000781c */ /* 0x000fe20003f0f070 */
[----:B------:R-:W-:Y:S01]  /*26890*/  VIADD R7, R7, 0x26400 ;  /* 0x0002640007077836 */ /* 0x000fe20000000000 */
[----:B------:R-:W-:Y:S01]  /*268a0*/  UMOV UR6, 0x0 ;  /* 0x0000000000067882 */ /* 0x000fe20000000000 */
[----:B------:R-:W-:Y:S01]  /*268b0*/  UMOV UR7, 0x12f00000 ;  /* 0x12f0000000077882 */ /* 0x000fe20000000000 */
[----:B------:R-:W-:-:S15]  /*268c0*/  R2UR UR10, R15 ;  /* 0x000000000f0a72ca */ /* 0x000fde00000e0000 */
.L_x_1866:
        /* <DEDUP_REMOVED lines=13> */
.L_x_2089:
[----:B------:R-:W-:Y:S05]  /*269a0*/  BSYNC B2 ;  /* 0x0000000000027941 */ /* 0x000fea0003800000 */
.L_x_1867:
[----:B------:R-:W-:Y:S01]  /*269b0*/  BSSY B2, `(.L_x_1869) ;  /* 0x0000009000027945 */ /* 0x000fe20003800000 */
[----:B------:R-:W-:Y:S02]  /*269c0*/  IMAD.MOV.U32 R12, RZ, RZ, 0x0 ;  /* 0x00000000ff0c7424 */ /* 0x000fe400078e00ff */
[----:B------:R-:W-:Y:S01]  /*269d0*/  IMAD.MOV.U32 R13, RZ, RZ, 0x12f00000 ;  /* 0x12f00000ff0d7424 */ /* 0x000fe200078e00ff */
[----:B------:R-:W-:Y:S06]  /*269e0*/  @P4 BRA `(.L_x_1870) ;  /* 0x0000000000144947 */ /* 0x000fec0003800000 */
[----:B------:R-:W-:Y:S01]  /*269f0*/  LOP3.LUT P0, RZ, R19, 0x1, RZ, 0xc0, !PT ;  /* 0x0000000113ff7812 */ /* 0x000fe2000780c0ff */
[----:B------:R-:W-:-:S04]  /*26a00*/  IMAD.MOV.U32 R3, RZ, RZ, 0x8000 ;  /* 0x00008000ff037424 */ /* 0x000fc800078e00ff */
[----:B------:R1:W-:Y:S08]  /*26a10*/  SYNCS.ARRIVE.TRANS64 RZ, [R5+URZ+0x308b0], R3 ;  /* 0x0308b00305ff79a7 */ /* 0x0003f0000800003f */
[----:B------:R-:W-:Y:S05]  /*26a20*/  @!P0 BRA `(.L_x_1870) ;  /* 0x0000000000048947 */ /* 0x000fea0003800000 */
[----:B------:R-:W-:Y:S01]  /*26a30*/  BPT.TRAP 0x1 ;  /* 0x000000040000795c */ /* 0x000fe20000300000 */
.L_x_1870:
[----:B------:R-:W-:Y:S05]  /*26a40*/  BSYNC B2 ;  /* 0x0000000000027941 */ /* 0x000fea0003800000 */
.L_x_1869:
[----:B------:R-:W-:Y:S01]  /*26a50*/  R2UR UR10, R14 ;  /* 0x000000000e0a72ca */ /* 0x000fe200000e0000 */
[----:B-1----:R-:W-:Y:S01]  /*26a60*/  IMAD R3, R11, 0x2, R18 ;  /* 0x000000020b037824 */ /* 0x002fe200078e0212 */
[----:B------:R-:W-:Y:S01]  /*26a70*/  R2UR UR6, R12 ;  /* 0x000000000c0672ca */ /* 0x000fe200000e0000 */
[----:B------:R-:W-:Y:S01]  /*26a80*/  UIADD3 UR4, UP0, UR36, 0x670, URZ ;  /* 0x0000067024047890 */ /* 0x000fe2000ff1e03f */
[----:B------:R-:W-:Y:S01]  /*26a90*/  R2UR UR7, R13 ;  /* 0x000000000d0772ca */ /* 0x000fe200000e0000 */
[----:B0-2---:R-:W-:Y:S01]  /*26aa0*/  VIADD R5, R5, 0x308b0 ;  /* 0x000308b005057836 */ /* 0x005fe20000000000 */
[----:B------:R-:W-:Y:S01]  /*26ab0*/  PLOP3.LUT P0, PT, PT, PT, PT, 0x80, 0x0 ;  /* 0x000000000000781c */ /* 0x000fe20003f0f070 */
[----:B------:R-:W-:Y:S01]  /*26ac0*/  VIADD R6, R3, 0x400 ;  /* 0x0000040003067836 */ /* 0x000fe20000000000 */
[----:B------:R-:W-:-:S12]  /*26ad0*/  UIADD3.X UR5, URZ, UR37, URZ, UP0, !UPT ;  /* 0x000000253f057290 */ /* 0x000fd800087fe43f */
.L_x_1871:
        /* <DEDUP_REMOVED lines=11> */
[----:B------:R-:W-:Y:S01]  /*26b90*/  R2UR UR6, R12 ;  /* 0x000000000c0672ca */ /* 0x000fe200000e0000 */
[----:B------:R-:W-:Y:S01]  /*26ba0*/  VIADD R6, R3, 0x2400 ;  /* 0x0000240003067836 */ /* 0x000fe20000000000 */
[----:B------:R-:W-:Y:S02]  /*26bb0*/  R2UR UR7, R13 ;  /* 0x000000000d0772ca */ /* 0x000fe400000e0000 */
[----:B------:R-:W-:Y:S02]  /*26bc0*/  R2UR UR10, R7 ;  /* 0x00000000070a72ca */ /* 0x000fe400000e0000 */
[----:B------:R-:W-:-:S13]  /*26bd0*/  PLOP3.LUT P0, PT, PT, PT, PT, 0x80, 0x0 ;  /* 0x000000000000781c */ /* 0x000fda0003f0f070 */
.L_x_1872:
        /* <DEDUP_REMOVED lines=16> */
.L_x_1873:
        /* <DEDUP_REMOVED lines=15> */
.L_x_1874:
        /* <DEDUP_REMOVED lines=10> */
.L_x_1858:
[----:B------:R-:W-:Y:S05]  /*26e70*/  BSYNC B1 ;  /* 0x0000000000017941 */ /* 0x000fea0003800000 */
.L_x_1857:
[----:B------:R-:W1:Y:S04]  /*26e80*/  LDL.LU R7, [R1+0x1c] ;  /* 0x00001c0001077983 */ /* 0x000e680000300800 */
[----:B------:R-:W2:Y:S01]  /*26e90*/  LDL.LU R6, [R1+0x20] ;  /* 0x0000200001067983 */ /* 0x000ea20000300800 */
[----:B------:R-:W-:Y:S01]  /*26ea0*/  VIADD R8, R8, 0xfffffffe ;  /* 0xfffffffe08087836 */ /* 0x000fe20000000000 */
[----:B------:R-:W-:Y:S01]  /*26eb0*/  PLOP3.LUT P5, PT, PT, PT, PT, 0x8, 0x0 ;  /* 0x000000000000781c */ /* 0x000fe20003fae170 */
[----:B-1----:R-:W-:-:S05]  /*26ec0*/  VIADD R3, R7, 0x1 ;  /* 0x0000000107037836 */ /* 0x002fca0000000000 */
[----:B------:R-:W-:-:S04]  /*26ed0*/  ISETP.NE.AND P0, PT, R3, 0x2, PT ;  /* 0x000000020300780c */ /* 0x000fc80003f05270 */
[----:B------:R-:W-:Y:S02]  /*26ee0*/  SEL R4, RZ, 0x1, P0 ;  /* 0x00000001ff047807 */ /* 0x000fe40000000000 */
[----:B------:R-:W-:Y:S02]  /*26ef0*/  SEL R3, R3, RZ, P0 ;  /* 0x000000ff03037207 */ /* 0x000fe40000000000 */
[----:B--2---:R-:W-:Y:S02]  /*26f00*/  LOP3.LUT R6, R6, R4, RZ, 0x3c, !PT ;  /* 0x0000000406067212 */ /* 0x004fe400078e3cff */
[----:B------:R-:W-:-:S03]  /*26f10*/  ISETP.GE.AND P0, PT, R8, R2, PT ;  /* 0x000000020800720c */ /* 0x000fc60003f06270 */
[----:B------:R1:W-:Y:S04]  /*26f20*/  STL [R1+0x20], R6 ;  /* 0x0000200601007387 */ /* 0x0003e80000100800 */
[----:B------:R1:W-:Y:S06]  /*26f30*/  STL [R1+0x1c], R3 ;  /* 0x00001c0301007387 */ /* 0x0003ec0000100800 */
[----:B------:R-:W-:Y:S05]  /*26f40*/  @!P0 BRA `(.L_x_1851) ;  /* 0x0000000800dc8947 */ /* 0x000fea0003800000 */
.L_x_1893:
[----:B------:R-:W-:Y:S05]  /*26f50*/  YIELD ;  /* 0x0000000000007946 */ /* 0x000fea0003800000 */
[----:B------:R-:W-:Y:S04]  /*26f60*/  BSSY B1, `(.L_x_1875) ;  /* 0x00000a9000017945 */ /* 0x000fe80003800000 */
[----:B--2---:R-:W-:Y:S05]  /*26f70*/  @!P2 BRA `(.L_x_1876) ;  /* 0x00000008009ca947 */ /* 0x004fea0003800000 */
[----:B------:R-:W2:Y:S04]  /*26f80*/  LDL R5, [R1+0x1c] ;  /* 0x00001c0001057983 */ /* 0x000ea80000100800 */
[----:B------:R-:W3:Y:S01]  /*26f90*/  LDL R4, [R1+0x20] ;  /* 0x0000200001047983 */ /* 0x000ee20000100800 */
[----:B------:R-:W-:Y:S01]  /*26fa0*/  BSSY B2, `(.L_x_1877) ;  /* 0x0000008000027945 */ /* 0x000fe20003800000 */
[----:B-1----:R-:W1:Y:S02]  /*26fb0*/  S2R R3, SR_TID.X ;  /* 0x0000000000037919 */ /* 0x002e640000002100 */
[----:B-1----:R-:W-:-:S04]  /*26fc0*/  LOP3.LUT R3, R3, 0x7f, RZ, 0xc0, !PT ;  /* 0x0000007f03037812 */ /* 0x002fc800078ec0ff */
[----:B------:R-:W-:Y:S01]  /*26fd0*/  ISETP.NE.AND P1, PT, R3, RZ, PT ;  /* 0x000000ff0300720c */ /* 0x000fe20003f25270 */
[----:B--2---:R-:W-:Y:S01]  /*26fe0*/  IMAD R7, R5, 0x8, R18 ;  /* 0x0000000805077824 */ /* 0x004fe200078e0212 */
[----:B---3--:R-:W-:-:S04]  /*26ff0*/  SHF.L.U32 R6, R4, 0x1f, RZ ;  /* 0x0000001f04067819 */ /* 0x008fc800000006ff */
[----:B------:R-:W1:Y:S02]  /*27000*/  SYNCS.PHASECHK.TRANS64.TRYWAIT P0, [R7+URZ+0x308a0], R6 ;  /* 0x0308a006070075a7 */ /* 0x000e64000800017f */
[----:B-1----:R-:W-:Y:S05]  /*27010*/  @!P0 BRA `(.L_x_1878) ;  /* 0x00000088006c8947 */ /* 0x002fea0003800000 */
.L_x_2090:
[----:B------:R-:W-:Y:S05]  /*27020*/  BSYNC B2 ;  /* 0x0000000000027941 */ /* 0x000fea0003800000 */
.L_x_1877:
[----:B------:R-:W-:Y:S04]  /*27030*/  BSSY B2, `(.L_x_1879) ;  /* 0x0000007000027945 */ /* 0x000fe80003800000 */
[----:B------:R-:W-:Y:S05]  /*27040*/  @P1 BRA `(.L_x_1880) ;  /* 0x0000000000141947 */ /* 0x000fea0003800000 */
[----:B------:R-:W-:Y:S01]  /*27050*/  LOP3.LUT P0, RZ, R19, 0x1, RZ, 0xc0, !PT ;  /* 0x0000000113ff7812 */ /* 0x000fe2000780c0ff */
[----:B------:R-:W-:-:S04]  /*27060*/  IMAD.MOV.U32 R3, RZ, RZ, 0x8000 ;  /* 0x00008000ff037424 */ /* 0x000fc800078e00ff */
[----:B------:R2:W-:Y:S08]  /*27070*/  SYNCS.ARRIVE.TRANS64 RZ, [R7+URZ+0x30890], R3 ;  /* 0x0308900307ff79a7 */ /* 0x0005f0000800003f */
[----:B------:R-:W-:Y:S05]  /*27080*/  @!P0 BRA `(.L_x_1880) ;  /* 0x0000000000048947 */ /* 0x000fea0003800000 */
[----:B------:R-:W-:Y:S01]  /*27090*/  BPT.TRAP 0x1 ;  /* 0x000000040000795c */ /* 0x000fe20000300000 */
.L_x_1880:
[----:B------:R-:W-:Y:S05]  /*270a0*/  BSYNC B2 ;  /* 0x0000000000027941 */ /* 0x000fea0003800000 */
.L_x_1879:
[----:B--2---:R-:W2:Y:S01]  /*270b0*/  LDL R3, [R1+0x1c] ;  /* 0x00001c0001037983 */ /* 0x004ea20000100800 */
        /* <DEDUP_REMOVED lines=11> */
.L_x_1881:
        /* <DEDUP_REMOVED lines=10> */
[----:B------:R-:W-:Y:S01]  /*27210*/  IMAD.MOV.U32 R9, RZ, RZ, 0x40 ;  /* 0x00000040ff097424 */ /* 0x000fe200078e00ff */
[----:B------:R-:W-:Y:S01]  /*27220*/  PLOP3.LUT P0, PT, PT, PT, PT, 0x80, 0x0 ;  /* 0x000000000000781c */ /* 0x000fe20003f0f070 */
[----:B------:R-:W-:Y:S01]  /*27230*/  UMOV UR6, 0x0 ;  /* 0x0000000000067882 */ /* 0x000fe20000000000 */
[----:B------:R-:W-:Y:S02]  /*27240*/  UMOV UR7, 0x12f00000 ;  /* 0x12f0000000077882 */ /* 0x000fe40000000000 */
[----:B------:R-:W-:Y:S01]  /*27250*/  R2UR UR10, R9 ;  /* 0x00000000090a72ca */ /* 0x000fe200000e0000 */
[----:B------:R-:W-:-:S14]  /*27260*/  VIADD R9, R5, 0x22400 ;  /* 0x0002240005097836 */ /* 0x000fdc0000000000 */
.L_x_1882:
        /* <DEDUP_REMOVED lines=10> */
[----:B0-----:R-:W-:Y:S01]  /*27310*/  IMAD.MOV.U32 R15, RZ, RZ, 0x80 ;  /* 0x00000080ff0f7424 */ /* 0x001fe200078e00ff */
[----:B------:R-:W-:Y:S01]  /*27320*/  PLOP3.LUT P0, PT, PT, PT, PT, 0x80, 0x0 ;  /* 0x000000000000781c */ /* 0x000fe20003f0f070 */
[----:B------:R-:W-:Y:S01]  /*27330*/  VIADD R9, R5, 0x24400 ;  /* 0x0002440005097836 */ /* 0x000fe20000000000 */
[----:B------:R-:W-:Y:S01]  /*27340*/  UMOV UR6, 0x0 ;  /* 0x0000000000067882 */ /* 0x000fe20000000000 */
[----:B------:R-:W-:Y:S01]  /*27350*/  UMOV UR7, 0x12f00000 ;  /* 0x12f0000000077882 */ /* 0x000fe20000000000 */
[----:B------:R-:W-:-:S15]  /*27360*/  R2UR UR10, R15 ;  /* 0x000000000f0a72ca */ /* 0x000fde00000e0000 */
.L_x_1883:
        /* <DEDUP_REMOVED lines=16> */
.L_x_1884:
        /* <DEDUP_REMOVED lines=13> */
.L_x_2091:
[----:B------:R-:W-:Y:S05]  /*27540*/  BSYNC B2 ;  /* 0x0000000000027941 */ /* 0x000fea0003800000 */
.L_x_1885:
        /* <DEDUP_REMOVED lines=9> */
.L_x_1888:
[----:B------:R-:W-:Y:S05]  /*275e0*/  BSYNC B2 ;  /* 0x0000000000027941 */ /* 0x000fea0003800000 */
.L_x_1887:
        /* <DEDUP_REMOVED lines=8> */
.L_x_1889:
        /* <DEDUP_REMOVED lines=16> */
.L_x_1890:
        /* <DEDUP_REMOVED lines=15> */
.L_x_1891:
        /* <DEDUP_REMOVED lines=15> */
.L_x_1892:
        /* <DEDUP_REMOVED lines=10> */
.L_x_1876:
[----:B------:R-:W-:Y:S05]  /*279f0*/  BSYNC B1 ;  /* 0x0000000000017941 */ /* 0x000fea0003800000 */
.L_x_1875:
[----:B-1----:R-:W2:Y:S04]  /*27a00*/  LDL.LU R3, [R1+0x1c] ;  /* 0x00001c0001037983 */ /* 0x002ea80000300800 */
        /* <DEDUP_REMOVED lines=11> */
.L_x_1851:
[----:B------:R-:W-:Y:S05]  /*27ac0*/  BSYNC B0 ;  /* 0x0000000000007941 */ /* 0x000fea0003800000 */
.L_x_1850:
[----:B------:R-:W3:Y:S01]  /*27ad0*/  LDL R7, [R1+0x34] ;  /* 0x0000340001077983 */ /* 0x000ee20000100800 */
[----:B------:R-:W4:Y:S01]  /*27ae0*/  LDC R0, c[0x0][0x448] ;  /* 0x00011200ff007b82 */ /* 0x000f220000000800 */
[----:B------:R-:W-:Y:S07]  /*27af0*/  @!P5 WARPSYNC.ALL ;  /* 0x000000000000d948 */ /* 0x000fee0003800000 */
[----:B------:R-:W-:Y:S01]  /*27b00*/  @!P5 BAR.SYNC.DEFER_BLOCKING 0xc, 0x180 ;  /* 0x030600000000db1d */ /* 0x000fe20000010000 */
[----:B----4-:R-:W-:-:S13]  /*27b10*/  ISETP.NE.AND P0, PT, R0, 0x1, PT ;  /* 0x000000010000780c */ /* 0x010fda0003f05270 */
[----:B------:R-:W4:Y:S08]  /*27b20*/  @P0 LDC R0, c[0x0][0x44c] ;  /* 0x00011300ff000b82 */ /* 0x000f300000000800 */
[----:B-12---:R-:W1:Y:S01]  /*27b30*/  @P0 LDC R3, c[0x0][0x450] ;  /* 0x00011400ff030b82 */ /* 0x006e620000000800 */
[----:B---3--:R-:W-:-:S04]  /*27b40*/  VIADD R2, R7, 0x7f ;  /* 0x0000007f07027836 */ /* 0x008fc80000000000 */
[----:B----4-:R-:W-:-:S05]  /*27b50*/  @P0 IMAD.HI.U32 R0, R2, R0, RZ ;  /* 0x0000000002000227 */ /* 0x010fca00078e00ff */
[----:B-1----:R-:W-:-:S05]  /*27b60*/  @P0 SHF.R.U32.HI R2, RZ, R3, R0 ;  /* 0x00000003ff020219 */ /* 0x002fca0000011600 */
[----:B------:R-:W-:Y:S02]  /*27b70*/  IMAD.IADD R0, R21, 0x1, R2 ;  /* 0x0000000115007824 */ /* 0x000fe400078e0202 */
[----:B------:R-:W1:Y:S02]  /*27b80*/  LDC.64 R2, c[0x0][0x9e0] ;  /* 0x00027800ff027b82 */ /* 0x000e640000000a00 */
[----:B-1----:R-:W-:Y:S01]  /*27b90*/  ISETP.GE.AND P1, PT, R3, 0x1, PT ;  /* 0x000000010300780c */ /* 0x002fe20003f26270 */
[----:B------:R-:W-:-:S12]  /*27ba0*/  IMAD.IADD R2, R0, 0x1, R2 ;  /* 0x0000000100027824 */ /* 0x000fd800078e0202 */
[----:B------:R-:W-:Y:S05]  /*27bb0*/  @!P1 BRA `(.L_x_1894) ;  /* 0x0000000000489947 */ /* 0x000fea0003800000 */
        /* <DEDUP_REMOVED lines=11> */
.L_x_1896:
[----:B------:R-:W-:-:S13]  /*27c70*/  ISETP.NE.AND P2, PT, R3, 0x1, PT ;  /* 0x000000010300780c */ /* 0x000fda0003f45270 */
[----:B------:R-:W1:Y:S02]  /*27c80*/  @P2 LDC.64 R4, c[0x0][0x9e8] ;  /* 0x00027a00ff042b82 */ /* 0x000e640000000a00 */
[----:B-1----:R-:W-:-:S05]  /*27c90*/  @P2 IMAD.HI.U32 R4, R6, R4, RZ ;  /* 0x0000000406042227 */ /* 0x002fca00078e00ff */
[----:B------:R-:W-:-:S07]  /*27ca0*/  @P2 SHF.R.U32.HI R6, RZ, R5, R4 ;  /* 0x00000005ff062219 */ /* 0x000fce0000011604 */
.L_x_1897:
[----:B------:R-:W-:Y:S05]  /*27cb0*/  BSYNC B0 ;  /* 0x0000000000007941 */ /* 0x000fea0003800000 */
.L_x_1895:
[----:B------:R-:W-:-:S05]  /*27cc0*/  IMAD R6, R6, R3, R3 ;  /* 0x0000000306067224 */ /* 0x000fca00078e0203 */
[----:B------:R-:W-:-:S07]  /*27cd0*/  VIMNMX R2, R2, R6, PT ;  /* 0x0000000602027248 */ /* 0x000fce0003fe0100 */
.L_x_1894:
[----:B------:R-:W2:Y:S01]  /*27ce0*/  LDL R6, [R1+0x5c] ;  /* 0x00005c0001067983 */ /* 0x000ea20000100800 */
[----:B------:R-:W1:Y:S01]  /*27cf0*/  @P0 LDC R4, c[0x0][0x44c] ;  /* 0x00011300ff040b82 */ /* 0x000e620000000800 */
[----:B------:R-:W-:Y:S01]  /*27d00*/  IMAD.MOV.U32 R0, RZ, RZ, R7 ;  /* 0x000000ffff007224 */ /* 0x000fe200078e0007 */
[----:B------:R-:W-:-:S06]  /*27d10*/  ULDC UR4, c[0x0][0x9dc] ;  /* 0x0002770000047ab9 */ /* 0x000fcc0000000800 */
[----:B------:R-:W3:Y:S01]  /*27d20*/  @P0 LDC R5, c[0x0][0x450] ;  /* 0x00011400ff050b82 */ /* 0x000ee20000000800 */
[----:B-1----:R-:W-:-:S05]  /*27d30*/  @P0 IMAD.HI.U32 R4, R7, R4, RZ ;  /* 0x0000000407040227 */ /* 0x002fca00078e00ff */
[----:B---3--:R-:W-:Y:S01]  /*27d40*/  @P0 SHF.R.U32.HI R0, RZ, R5, R4 ;  /* 0x00000005ff000219 */ /* 0x008fe20000011604 */
[----:B------:R-:W-:-:S04]  /*27d50*/  VIADD R4, R2, 0x3f ;  /* 0x0000003f02047836 */ /* 0x000fc80000000000 */
[----:B------:R-:W-:Y:S01]  /*27d60*/  IMAD.IADD R2, R20, 0x1, R0 ;  /* 0x0000000114027824 */ /* 0x000fe200078e0200 */
[----:B------:R-:W-:-:S04]  /*27d70*/  SHF.R.S32.HI R0, RZ, 0x1f, R4 ;  /* 0x0000001fff007819 */ /* 0x000fc80000011404 */
[----:B------:R-:W-:-:S04]  /*27d80*/  LEA.HI R0, R0, R4, RZ, 0x6 ;  /* 0x0000000400007211 */ /* 0x000fc800078f30ff */
[----:B------:R-:W-:Y:S01]  /*27d90*/  SHF.R.S32.HI R7, RZ, 0x6, R0 ;  /* 0x00000006ff077819 */ /* 0x000fe20000011400 */
[----:B------:R-:W-:-:S04]  /*27da0*/  VIADD R0, R2, -UR4 ;  /* 0x8000000402007c36 */ /* 0x000fc80008000000 */
[----:B------:R1:W-:Y:S01]  /*27db0*/  STL [R1+0x60], R7 ;  /* 0x0000600701007387 */ /* 0x0003e20000100800 */
[----:B--2---:R-:W-:Y:S01]  /*27dc0*/  VIMNMX R6, R6, R7, PT ;  /* 0x0000000706067248 */ /* 0x004fe20003fe0100 */
[----:B-1----:R-:W-:Y:S06]  /*27dd0*/  @!P1 BRA `(.L_x_1898) ;  /* 0x0000000000449947 */ /* 0x002fec0003800000 */
        /* <DEDUP_REMOVED lines=10> */
.L_x_1900:
[----:B------:R-:W-:-:S13]  /*27e80*/  ISETP.NE.AND P0, PT, R3, 0x1, PT ;  /* 0x000000010300780c */ /* 0x000fda0003f05270 */
[----:B------:R-:W1:Y:S02]  /*27e90*/  @P0 LDC.64 R4, c[0x0][0x9e8] ;  /* 0x00027a00ff040b82 */ /* 0x000e640000000a00 */
[----:B-1----:R-:W-:-:S05]  /*27ea0*/  @P0 IMAD.HI.U32 R4, R2, R4, RZ ;  /* 0x0000000402040227 */ /* 0x002fca00078e00ff */
[----:B------:R-:W-:-:S07]  /*27eb0*/  @P0 SHF.R.U32.HI R2, RZ, R5, R4 ;  /* 0x00000005ff020219 */ /* 0x000fce0000011604 */
.L_x_1901:
[----:B------:R-:W-:Y:S05]  /*27ec0*/  BSYNC B0 ;  /* 0x0000000000007941 */ /* 0x000fea0003800000 */
.L_x_1899:
[----:B------:R-:W-:-:S05]  /*27ed0*/  IMAD R2, R2, R3, RZ ;  /* 0x0000000302027224 */ /* 0x000fca00078e02ff */
[----:B------:R-:W-:-:S07]  /*27ee0*/  VIMNMX R0, R0, R2, !PT ;  /* 0x0000000200007248 */ /* 0x000fce0007fe0100 */
.L_x_1898:
[----:B------:R-:W-:Y:S01]  /*27ef0*/  SHF.R.S32.HI R2, RZ, 0x1f, R0 ;  /* 0x0000001fff027819 */ /* 0x000fe20000011400 */
[----:B------:R-:W-:Y:S01]  /*27f00*/  BSSY B0, `(.L_x_1902) ;  /* 0x0000026000007945 */ /* 0x000fe20003800000 */
[----:B------:R-:W-:Y:S02]  /*27f10*/  ISETP.NE.AND P1, PT, R17, RZ, PT ;  /* 0x000000ff1100720c */ /* 0x000fe40003f25270 */
[----:B------:R-:W-:-:S04]  /*27f20*/  LEA.HI R2, R2, R0, RZ, 0x6 ;  /* 0x0000000002027211 */ /* 0x000fc800078f30ff */
[----:B------:R-:W-:-:S04]  /*27f30*/  SHF.R.S32.HI R2, RZ, 0x6, R2 ;  /* 0x00000006ff027819 */ /* 0x000fc80000011402 */
[----:B------:R-:W-:-:S03]  /*27f40*/  VIMNMX R8, RZ, R2, !PT ;  /* 0x00000002ff087248 */ /* 0x000fc60007fe0100 */
[----:B------:R-:W1:Y:S01]  /*27f50*/  @!P1 LDC R17, c[0x0][0x9f0] ;  /* 0x00027c00ff119b82 */ /* 0x000e620000000800 */
[----:B------:R-:W-:Y:S01]  /*27f60*/  ISETP.GT.AND P0, PT, R6, R8, PT ;  /* 0x000000080600720c */ /* 0x000fe20003f04270 */
[----:B------:R2:W-:Y:S04]  /*27f70*/  STL [R1+0x38], R8 ;  /* 0x0000380801007387 */ /* 0x0005e80000100800 */
[----:B------:R2:W-:Y:S08]  /*27f80*/  STL [R1+0x40], RZ ;  /* 0x000040ff01007387 */ /* 0x0005f00000100800 */
[----:B--2---:R-:W-:Y:S05]  /*27f90*/  @!P0 BRA `(.L_x_1903) ;  /* 0x0000000000708947 */ /* 0x004fea0003800000 */
[----:B-1----:R-:W-:-:S04]  /*27fa0*/  IABS R0, R17 ;  /* 0x0000001100007213 */ /* 0x002fc80000000000 */
[----:B------:R-:W1:Y:S08]  /*27fb0*/  I2F.RP R2, R0 ;  /* 0x0000000000027306 */ /* 0x000e700000209400 */
[----:B-1----:R-:W1:Y:S02]  /*27fc0*/  MUFU.RCP R2, R2 ;  /* 0x0000000200027308 */ /* 0x002e640000001000 */
[----:B-1----:R-:W-:-:S06]  /*27fd0*/  VIADD R2, R2, 0xffffffe ;  /* 0x0ffffffe02027836 */ /* 0x002fcc0000000000 */
[----:B------:R-:W1:Y:S02]  /*27fe0*/  F2I.FTZ.U32.TRUNC.NTZ R3, R2 ;  /* 0x0000000200037305 */ /* 0x000e64000021f000 */
[----:B-1----:R-:W-:-:S04]  /*27ff0*/  IMAD.MOV R2, RZ, RZ, -R3 ;  /* 0x000000ffff027224 */ /* 0x002fc800078e0a03 */
[----:B------:R-:W-:Y:S02]  /*28000*/  IMAD R4, R2, R0, RZ ;  /* 0x0000000002047224 */ /* 0x000fe400078e02ff */
[----:B------:R-:W-:-:S04]  /*28010*/  IMAD.MOV.U32 R2, RZ, RZ, RZ ;  /* 0x000000ffff027224 */ /* 0x000fc800078e00ff */
[----:B------:R-:W-:Y:S01]  /*28020*/  IMAD.HI.U32 R7, R3, R4, R2 ;  /* 0x0000000403077227 */ /* 0x000fe200078e0002 */
[----:B------:R-:W-:Y:S02]  /*28030*/  IADD3 R4, R17, -0x1, R6 ;  /* 0xffffffff11047810 */ /* 0x000fe40007ffe006 */
[----:B------:R-:W-:-:S03]  /*28040*/  IABS R2, R17 ;  /* 0x0000001100027213 */ /* 0x000fc60000000000 */
[----:B------:R-:W-:Y:S02]  /*28050*/  IMAD.IADD R4, R4, 0x1, -R8 ;  /* 0x0000000104047824 */ /* 0x000fe400078e0a08 */
[----:B------:R-:W-:-:S03]  /*28060*/  IMAD.MOV R2, RZ, RZ, -R2 ;  /* 0x000000ffff027224 */ /* 0x000fc600078e0a02 */
[----:B------:R-:W-:Y:S01]  /*28070*/  IABS R3, R4 ;  /* 0x0000000400037213 */ /* 0x000fe20000000000 */
[----:B------:R-:W-:Y:S01]  /*28080*/  IMAD.MOV.U32 R5, RZ, RZ, R2 ;  /* 0x000000ffff057224 */ /* 0x000fe200078e0002 */
        /* <DEDUP_REMOVED lines=13> */
.L_x_1903:
[----:B------:R-:W-:Y:S05]  /*28160*/  BSYNC B0 ;  /* 0x0000000000007941 */ /* 0x000fea0003800000 */
.L_x_1902:
[----:B------:R-:W3:Y:S04]  /*28170*/  LDL R0, [R1+0x40] ;  /* 0x0000400001007983 */ /* 0x000ee80000100800 */
[----:B--2---:R-:W3:Y:S01]  /*28180*/  LDL R2, [R1+0x50] ;  /* 0x0000500001027983 */ /* 0x004ee20000100800 */
[----:B------:R-:W-:Y:S01]  /*28190*/  BSSY B7, `(.L_x_1904) ;  /* 0x00004d5000077945 */ /* 0x000fe20003800000 */
[----:B---3--:R-:W-:-:S05]  /*281a0*/  IMAD R2, R2, R0, R8 ;  /* 0x0000000002027224 */ /* 0x008fca00078e0208 */
[----:B------:R-:W-:Y:S01]  /*281b0*/  VIADDMNMX R0, R2, R0, R6, PT ;  /* 0x0000000002007246 */ /* 0x000fe20003800106 */
[----:B------:R2:W-:Y:S03]  /*281c0*/  STL [R1+0x30], R2 ;  /* 0x0000300201007387 */ /* 0x0005e60000100800 */
[----:B------:R-:W-:Y:S01]  /*281d0*/  ISETP.GT.AND P0, PT, R0, R2, PT ;  /* 0x000000020000720c */ /* 0x000fe20003f04270 */
[----:B------:R2:W-:-:S12]  /*281e0*/  STL [R1+0x44], R0 ;  /* 0x0000440001007387 */ /* 0x0005d80000100800 */
[----:B--2---:R-:W-:Y:S05]  /*281f0*/  @P0 BRA `(.L_x_1905) ;  /* 0x00000000004c0947 */ /* 0x004fea0003800000 */
[----:B------:R-:W2:Y:S02]  /*28200*/  S2R R0, SR_TID.X ;  /* 0x0000000000007919 */ /* 0x000ea40000002100 */
[----:B--2---:R-:W-:-:S04]  /*28210*/  LOP3.LUT R0, R0, 0x7f, RZ, 0xc0, !PT ;  /* 0x0000007f00007812 */ /* 0x004fc800078ec0ff */
[----:B------:R-:W-:-:S13]  /*28220*/  ISETP.NE.AND P1, PT, R0, RZ, PT ;  /* 0x000000ff0000720c */ /* 0x000fda0003f25270 */
[----:B------:R-:W-:Y:S05]  /*28230*/  @P1 BRA `(.L_x_1906) ;  /* 0x0000004c00281947 */ /* 0x000fea0003800000 */
[----:B------:R-:W2:Y:S01]  /*28240*/  S2R R3, SR_LANEID ;  /* 0x0000000000037919 */ /* 0x000ea20000000000 */
[----:B------:R-:W-:Y:S01]  /*28250*/  VOTEU.ANY UR4, UPT, PT ;  /* 0x0000000000047886 */ /* 0x000fe200038e0100 */
[----:B------:R-:W3:Y:S01]  /*28260*/  LDC.64 R4, c[0x0][0xc60] ;  /* 0x00031800ff047b82 */ /* 0x000ee20000000a00 */
[----:B------:R-:W2:Y:S01]  /*28270*/  FLO.U32 R0, UR4 ;  /* 0x0000000400007d00 */ /* 0x000ea200080e0000 */
[----:B------:R-:W-:-:S07]  /*28280*/  ULDC.64 UR6, c[0x0][0x208] ;  /* 0x0000820000067ab9 */ /* 0x000fce0000000a00 */
[----:B------:R-:W3:Y:S01]  /*28290*/  POPC R2, UR4 ;  /* 0x0000000400027d09 */ /* 0x000ee20008000000 */
[----:B--2---:R-:W-:-:S13]  /*282a0*/  ISETP.EQ.U32.AND P0, PT, R0, R3, PT ;  /* 0x000000030000720c */ /* 0x004fda0003f02070 */
[----:B---3--:R-:W2:Y:S01]  /*282b0*/  @P0 ATOMG.E.ADD.STRONG.GPU PT, R5, desc[UR6][R4.64], R2 ;  /* 0x00000002040509a8 */ /* 0x008ea200081ee1c6 */
[----:B------:R-:W3:Y:S02]  /*282c0*/  S2R R3, SR_LTMASK ;  /* 0x0000000000037919 */ /* 0x000ee40000003900 */
[----:B---3--:R-:W-:-:S06]  /*282d0*/  LOP3.LUT R3, R3, UR4, RZ, 0xc0, !PT ;  /* 0x0000000403037c12 */ /* 0x008fcc000f8ec0ff */
[----:B------:R-:W3:Y:S01]  /*282e0*/  POPC R3, R3 ;  /* 0x0000000300037309 */ /* 0x000ee20000000000 */
[----:B--2---:R-:W3:Y:S02]  /*282f0*/  SHFL.IDX PT, R0, R5, R0, 0x1f ;  /* 0x00001f0005007589 */ /* 0x004ee400000e0000 */
[----:B---3--:R-:W-:-:S05]  /*28300*/  IADD3 R0, R0, UR39, R3 ;  /* 0x0000002700007c10 */ /* 0x008fca000fffe003 */
[----:B------:R3:W-:Y:S01]  /*28310*/  STL [R1], R0 ;  /* 0x0000000001007387 */ /* 0x0007e20000100800 */
[----:B------:R-:W-:Y:S05]  /*28320*/  BRA `(.L_x_1906) ;  /* 0x0000004800ec7947 */ /* 0x000fea0003800000 */
.L_x_1905:
        /* <DEDUP_REMOVED lines=19> */
[----:B012---:R-:W-:Y:S05]  /*28460*/  CALL.ABS.NOINC R2 ;  /* 0x0000000002007343 */ /* 0x007fea0003c00000 */
.L_x_1908:
[----:B------:R-:W-:Y:S05]  /*28470*/  BSYNC B6 ;  /* 0x0000000000067941 */ /* 0x000fea0003800000 */
.L_x_1907:
[----:B------:R-:W-:Y:S01]  /*28480*/  VIADD R0, R18, 0x400 ;  /* 0x0000040012007836 */ /* 0x000fe20000000000 */
[----:B------:R-:W-:Y:S04]  /*28490*/  BSSY B6, `(.L_x_1909) ;  /* 0x0000022000067945 */ /* 0x000fe80003800000 */
[----:B------:R-:W-:-:S13]  /*284a0*/  LOP3.LUT P0, RZ, R0, 0x3ff, RZ, 0xc0, !PT ;  /* 0x000003ff00ff7812 */ /* 0x000fda000780c0ff */
[----:B------:R-:W-:Y:S05]  /*284b0*/  @!P0 BRA `(.L_x_1910) ;  /* 0x00000000007c8947 */ /* 0x000fea0003800000 */
[----:B-1----:R-:W-:Y:S01]  /*284c0*/  MOV R17, 0x0 ;  /* 0x0000000000117802 */ /* 0x002fe20000000f00 */
[----:B------:R-:W-:Y:S01]  /*284d0*/  ULDC.64 UR6, c[0x4][0x1b8] ;  /* 0x01006e0000067ab9 */ /* 0x000fe20000000a00 */
[----:B------:R-:W-:Y:S01]  /*284e0*/  ULDC.64 UR8, c[0x4][0x1c0] ;  /* 0x0100700000087ab9 */ /* 0x000fe20000000a00 */
[----:B------:R-:W-:Y:S01]  /*284f0*/  ULDC.64 UR4, c[0x4][0x148] ;  /* 0x0100520000047ab9 */ /* 0x000fe20000000a00 */
[----:B------:R1:W2:Y:S01]  /*28500*/  LDC.64 R2, c[0x4][R17] ;  /* 0x0100000011027b82 */ /* 0x0002a20000000a00 */
        /* <DEDUP_REMOVED lines=8> */
[----:B-1----:R-:W-:-:S07]  /*28590*/  IMAD.MOV.U32 R13, RZ, RZ, RZ ;  /* 0x000000ffff0d7224 */ /* 0x002fce00078e00ff */
[----:B------:R-:W-:-:S07]  /*285a0*/  LEPC R20, `(.L_x_1911) ;  /* 0x000000001014794e */ /* 0x000fce0000000000 */
[----:B0-2---:R-:W-:Y:S05]  /*285b0*/  CALL.ABS.NOINC R2 ;  /* 0x0000000002007343 */ /* 0x005fea0003c00000 */
.L_x_1911:
        /* <DEDUP_REMOVED lines=15> */
.L_x_1910:
[----:B------:R-:W-:Y:S05]  /*286b0*/  BSYNC B6 ;  /* 0x0000000000067941 */ /* 0x000fea0003800000 */
.L_x_1909:
[----:B------:R-:W2:Y:S01]  /*286c0*/  LDL R0, [R1+0xc] ;  /* 0x00000c0001007983 */ /* 0x000ea20000100800 */
[----:B------:R-:W-:Y:S02]  /*286d0*/  ULDC.64 UR4, c[0x0][0x9f8] ;  /* 0x00027e0000047ab9 */ /* 0x000fe40000000a00 */
[----:B------:R-:W-:Y:S01]  /*286e0*/  ISETP.NE.U32.AND P0, PT, RZ, UR4, PT ;  /* 0x00000004ff007c0c */ /* 0x000fe2000bf05070 */
[----:B-1----:R-:W3:Y:S01]  /*286f0*/  LDL R17, [R1+0x44] ;  /* 0x0000440001117983 */ /* 0x002ee20000100800 */
[----:B------:R-:W-:Y:S02]  /*28700*/  ULDC.64 UR6, c[0x0][0x208] ;  /* 0x0000820000067ab9 */ /* 0x000fe40000000a00 */
[----:B------:R-:W-:Y:S01]  /*28710*/  ISETP.NE.AND.EX P0, PT, RZ, UR5, PT, P0 ;  /* 0x00000005ff007c0c */ /* 0x000fe2000bf05300 */
[----:B------:R-:W-:-:S12]  /*28720*/  ULDC.64 UR4, c[0x0][0xa08] ;  /* 0x0002820000047ab9 */ /* 0x000fd80000000a00 */
[----:B------:R-:W1:Y:S01]  /*28730*/  @P0 LDC.64 R2, c[0x0][0x9f8] ;  /* 0x00027e00ff020b82 */ /* 0x000e620000000a00 */
[----:B--2---:R-:W-:Y:S02]  /*28740*/  IMAD.MOV.U32 R7, RZ, RZ, R0 ;  /* 0x000000ffff077224 */ /* 0x004fe400078e0000 */
[----:B-1----:R-:W-:-:S05]  /*28750*/  @P0 IMAD.WIDE R2, R0, 0x4, R2 ;  /* 0x0000000400020825 */ /* 0x002fca00078e0202 */
[----:B------:R1:W2:Y:S01]  /*28760*/  @P0 LDG.E R7, desc[UR6][R2.64] ;  /* 0x0000000602070981 */ /* 0x0002a2000c1e1900 */
[----:B---3--:R-:W-:Y:S01]  /*28770*/  VIADD R0, R17, 0xffffffff ;  /* 0xffffffff11007836 */ /* 0x008fe20000000000 */
[----:B-1----:R-:W1:Y:S02]  /*28780*/  LDC.64 R2, c[0x0][0x418] ;  /* 0x00010600ff027b82 */ /* 0x002e640000000a00 */
[----:B-1----:R-:W-:Y:S01]  /*28790*/  LOP3.LUT P0, RZ, R2, UR4, RZ, 0xfc, !PT ;  /* 0x0000000402ff7c12 */ /* 0x002fe2000f80fcff */
[----:B------:R-:W-:-:S03]  /*287a0*/  UMOV UR4, 0xffffffff ;  /* 0xffffffff00047882 */ /* 0x000fc60000000000 */
[----:B------:R-:W-:Y:S02]  /*287b0*/  LOP3.LUT P0, RZ, R3, UR5, RZ, 0xfc, P0 ;  /* 0x0000000503ff7c12 */ /* 0x000fe4000800fcff */
[----:B--2---:R-:W-:Y:S01]  /*287c0*/  SHF.R.S32.HI R8, RZ, 0x1f, R7 ;  /* 0x0000001fff087819 */ /* 0x004fe20000011407 */
[----:B------:R1:W-:Y:S01]  /*287d0*/  STL [R1+0x8], R7 ;  /* 0x0000080701007387 */ /* 0x0003e20000100800 */
[----:B------:R-:W-:-:S03]  /*287e0*/  SEL R17, R7, RZ, !P0 ;  /* 0x000000ff07117207 */ /* 0x000fc60004000000 */
[----:B------:R1:W-:Y:S01]  /*287f0*/  STL [R1+0x24], R8 ;  /* 0x0000240801007387 */ /* 0x0003e20000100800 */
[----:B------:R-:W-:Y:S05]  /*28800*/  BRA.DIV UR4, `(.L_x_1912) ;  /* 0x0000007204987947 */ /* 0x000fea000b800000 */
[----:B------:R-:W2:Y:S02]  /*28810*/  S2R R4, SR_TID.X ;  /* 0x0000000000047919 */ /* 0x000ea40000002100 */
[----:B--2---:R-:W-:-:S04]  /*28820*/  SHF.R.U32.HI R4, RZ, 0x5, R4 ;  /* 0x00000005ff047819 */ /* 0x004fc80000011604 */
[----:B------:R-:W-:-:S05]  /*28830*/  LOP3.LUT R4, R4, 0x3, RZ, 0xc0, !PT ;  /* 0x0000000304047812 */ /* 0x000fca00078ec0ff */
[----:B------:R2:W3:Y:S02]  /*28840*/  SHFL.IDX PT, R14, R4, RZ, 0x1f ;  /* 0x00001fff040e7589 */ /* 0x0004e400000e0000 */
.L_x_2094:
[----:B------:R4:W-:Y:S01]  /*28850*/  STL [R1+0x4], R0 ;  /* 0x0000040001007387 */ /* 0x0009e20000100800 */
[----:B---3--:R-:W-:Y:S02]  /*28860*/  ISETP.NE.AND P0, PT, R14, RZ, PT ;  /* 0x000000ff0e00720c */ /* 0x008fe40003f05270 */
[----:B------:R-:W-:Y:S02]  /*28870*/  PLOP3.LUT P1, PT, PT, PT, PT, 0x8, 0x0 ;  /* 0x000000000000781c */ /* 0x000fe40003f2e170 */
[----:B------:R-:W-:-:S11]  /*28880*/  LOP3.LUT R19, R19, 0xfffffffb, RZ, 0xc0, !PT ;  /* 0xfffffffb13137812 */ /* 0x000fd600078ec0ff */
[----:B------:R-:W-:Y:S01]  /*28890*/  @P1 LOP3.LUT R19, R19, 0x4, RZ, 0xfc, !PT ;  /* 0x0000000413131812 */ /* 0x000fe200078efcff */
[----:B----4-:R-:W-:Y:S06]  /*288a0*/  @P0 BRA `(.L_x_1913) ;  /* 0x0000000400440947 */ /* 0x010fec0003800000 */
[----:B------:R-:W-:-:S03]  /*288b0*/  UMOV UR4, 0xffffffff ;  /* 0xffffffff00047882 */ /* 0x000fc60000000000 */
[----:B------:R-:W-:Y:S05]  /*288c0*/  BRA.DIV UR4, `(.L_x_1914) ;  /* 0x00000072049c7947 */ /* 0x000fea000b800000 */
[----:B------:R-:W-:-:S13]  /*288d0*/  ELECT P6, URZ, PT ;  /* 0x00000000003f782f */ /* 0x000fda00038c0000 */
.L_x_2097:
        /* <DEDUP_REMOVED lines=8> */
[----:B------:R-:W-:Y:S01]  /*28960*/  IMAD.MOV.U32 R0, RZ, RZ, R9 ;  /* 0x000000ffff007224 */ /* 0x000fe200078e0009 */
[----:B---3--:R-:W-:-:S13]  /*28970*/  ISETP.NE.AND P0, PT, R6, 0x1, PT ;  /* 0x000000010600780c */ /* 0x008fda0003f05270 */
[----:B--2---:R-:W2:Y:S02]  /*28980*/  @P0 LDC.64 R4, c[0x0][0x440] ;  /* 0x00011000ff040b82 */ /* 0x004ea40000000a00 */
        /* <DEDUP_REMOVED lines=14> */
.L_x_1915:
[----:B------:R-:W4:Y:S04]  /*28a70*/  LDL R0, [R1+0x10] ;  /* 0x0000100001007983 */ /* 0x000f280000100800 */
[----:B---3--:R-:W3:Y:S01]  /*28a80*/  LDL R2, [R1+0x14] ;  /* 0x0000140001027983 */ /* 0x008ee20000100800 */
[----:B----4-:R-:W-:Y:S01]  /*28a90*/  IMAD R0, R0, 0x8, R18 ;  /* 0x0000000800007824 */ /* 0x010fe200078e0212 */
[----:B---3--:R-:W-:-:S04]  /*28aa0*/  SHF.L.U32 R2, R2, 0x1f, RZ ;  /* 0x0000001f02027819 */ /* 0x008fc800000006ff */
[----:B------:R-:W3:Y:S02]  /*28ab0*/  SYNCS.PHASECHK.TRANS64.TRYWAIT P0, [R0+URZ+0x30840], R2 ;  /* 0x03084002000075a7 */ /* 0x000ee4000800017f */
[----:B---3--:R-:W-:Y:S05]  /*28ac0*/  @!P0 BRA `(.L_x_1916) ;  /* 0x00000070003c8947 */ /* 0x008fea0003800000 */
.L_x_2098:
[----:B------:R-:W4:Y:S02]  /*28ad0*/  S2R R3, SR_TID.X ;  /* 0x0000000000037919 */ /* 0x000f240000002100 */
[----:B----4-:R-:W-:-:S04]  /*28ae0*/  LOP3.LUT R3, R3, 0x7f, RZ, 0xc0, !PT ;  /* 0x0000007f03037812 */ /* 0x010fc800078ec0ff */
[----:B------:R-:W-:-:S13]  /*28af0*/  ISETP.NE.AND P0, PT, R3, RZ, PT ;  /* 0x000000ff0300720c */ /* 0x000fda0003f05270 */
[----:B------:R-:W-:Y:S05]  /*28b00*/  @P0 BRA `(.L_x_1917) ;  /* 0x0000000000140947 */ /* 0x000fea0003800000 */
[----:B------:R-:W-:Y:S01]  /*28b10*/  LOP3.LUT P1, RZ, R19, 0x1, RZ, 0xc0, !PT ;  /* 0x0000000113ff7812 */ /* 0x000fe2000782c0ff */
[----:B---3--:R-:W-:-:S04]  /*28b20*/  IMAD.MOV.U32 R2, RZ, RZ, 0x8000 ;  /* 0x00008000ff027424 */ /* 0x008fc800078e00ff */
[----:B------:R4:W-:Y:S08]  /*28b30*/  SYNCS.ARRIVE.TRANS64 RZ, [R0+URZ+0x30830], R2 ;  /* 0x0308300200ff79a7 */ /* 0x0009f0000800003f */
[----:B------:R-:W-:Y:S05]  /*28b40*/  @!P1 BRA `(.L_x_1917) ;  /* 0x0000000000049947 */ /* 0x000fea0003800000 */
[----:B------:R-:W-:Y:S01]  /*28b50*/  BPT.TRAP 0x1 ;  /* 0x000000040000795c */ /* 0x000fe20000300000 */
.L_x_1917:
[----:B------:R-:W3:Y:S04]  /*28b60*/  LDL R3, [R1+0x10] ;  /* 0x0000100001037983 */ /* 0x000ee80000100800 */
[----:B--2---:R-:W2:Y:S04]  /*28b70*/  LDL R4, [R1+0x4] ;  /* 0x0000040001047983 */ /* 0x004ea80000100800 */
[----:B---34-:R-:W3:Y:S01]  /*28b80*/  LDL R2, [R1+0x18] ;  /* 0x0000180001027983 */ /* 0x018ee20000100800 */
[----:B------:R-:W-:Y:S01]  /*28b90*/  R2UR UR9, R0 ;  /* 0x00000000000972ca */ /* 0x000fe200000e0000 */
[----:B------:R-:W-:Y:S01]  /*28ba0*/  UIADD3 UR4, UP0, UR36, 0x370, URZ ;  /* 0x0000037024047890 */ /* 0x000fe2000ff1e03f */
[----:B------:R-:W-:-:S02]  /*28bb0*/  R2UR UR12, R16 ;  /* 0x00000000100c72ca */ /* 0x000fc400000e0000 */
[----:B-----5:R-:W-:Y:S01]  /*28bc0*/  R2UR UR13, R17 ;  /* 0x00000000110d72ca */ /* 0x020fe200000e0000 */
[----:B------:R-:W-:Y:S01]  /*28bd0*/  UMOV UR10, URZ ;  /* 0x0000003f000a7c82 */ /* 0x000fe20008000000 */
[----:B------:R-:W-:-:S07]  /*28be0*/  UMOV UR6, 0x0 ;  /* 0x0000000000067882 */ /* 0x000fce0000000000 */
[----:B------:R-:W-:Y:S01]  /*28bf0*/  UIADD3 UR9, UR9, 0x30830, URZ ;  /* 0x0003083009097890 */ /* 0x000fe2000fffe03f */
[----:B------:R-:W-:Y:S01]  /*28c00*/  UMOV UR7, 0x14f00000 ;  /* 0x14f0000000077882 */ /* 0x000fe20000000000 */
[----:B------:R-:W-:Y:S01]  /*28c10*/  UMOV UR17, 0x40 ;  /* 0x0000004000117882 */ /* 0x000fe20000000000 */
[----:B------:R-:W-:Y:S02]  /*28c20*/  PLOP3.LUT P0, PT, PT, PT, PT, 0x80, 0x0 ;  /* 0x000000000000781c */ /* 0x000fe40003f0f070 */
[----:B------:R-:W-:-:S11]  /*28c30*/  LOP3.LUT R19, R19, 0xfffffffb, RZ, 0xc0, !PT ;  /* 0xfffffffb13137812 */ /* 0x000fd600078ec0ff */
[----:B------:R-:W-:Y:S01]  /*28c40*/  @P0 LOP3.LUT R19, R19, 0x4, RZ, 0xfc, !PT ;  /* 0x0000000413130812 */ /* 0x000fe200078efcff */
[----:B------:R-:W-:Y:S01]  /*28c50*/  IMAD R0, R3, 0x8000, R18 ;  /* 0x0000800003007824 */ /* 0x000fe200078e0212 */
[----:B--2---:R-:W-:-:S04]  /*28c60*/  R2UR UR11, R4 ;  /* 0x00000000040b72ca */ /* 0x004fc800000e0000 */
[----:B------:R-:W-:Y:S02]  /*28c70*/  R2UR UR14, R0 ;  /* 0x00000000000e72ca */ /* 0x000fe400000e0000 */
[----:B---3--:R-:W-:-:S11]  /*28c80*/  R2UR UR5, R2 ;  /* 0x00000000020572ca */ /* 0x008fd600000e0000 */
[----:B------:R-:W-:Y:S02]  /*28c90*/  UIADD3 UR8, UR14, 0x20400, URZ ;  /* 0x000204000e087890 */ /* 0x000fe4000fffe03f */
[----:B------:R-:W-:Y:S02]  /*28ca0*/  ULEA UR11, UR11, UR5, 0x6 ;  /* 0x000000050b0b7291 */ /* 0x000fe4000f8e303f */
[----:B------:R-:W-:Y:S02]  /*28cb0*/  UIADD3.X UR5, URZ, UR37, URZ, UP0, !UPT ;  /* 0x000000253f057290 */ /* 0x000fe400087fe43f */
[----:B------:R-:W-:Y:S02]  /*28cc0*/  UIADD3 UR15, UR14, 0x22400, URZ ;  /* 0x000224000e0f7890 */ /* 0x000fe4000fffe03f */
[----:B------:R-:W-:Y:S02]  /*28cd0*/  UIADD3 UR16, UR14, 0x24400, URZ ;  /* 0x000244000e107890 */ /* 0x000fe4000fffe03f */
[----:B------:R-:W-:-:S03]  /*28ce0*/  UIADD3 UR14, UR14, 0x26400, URZ ;  /* 0x000264000e0e7890 */ /* 0x000fc6000fffe03f */
[----:B------:R2:W-:Y:S02]  /*28cf0*/  UTMALDG.4D [UR8], [UR4], desc[UR6] ;  /* 0x00000608040075b4 */ /* 0x0005e40008019000 */
[----:B--2---:R-:W-:Y:S01]  /*28d00*/  UMOV UR8, UR15 ;  /* 0x0000000f00087c82 */ /* 0x004fe20008000000 */
[----:B------:R-:W-:Y:S01]  /*28d10*/  UMOV UR10, UR17 ;  /* 0x00000011000a7c82 */ /* 0x000fe20008000000 */
[----:B------:R-:W-:Y:S01]  /*28d20*/  UMOV UR15, 0x80 ;  /* 0x00000080000f7882 */ /* 0x000fe20000000000 */
        /* <DEDUP_REMOVED lines=8> */
[----:B---3--:R-:W-:Y:S01]  /*28db0*/  NOP ;  /* 0x0000000000007918 */ /* 0x008fe20000000000 */
.L_x_1913:
[----:B------:R-:W3:Y:S01]  /*28dc0*/  LDL.LU R3, [R1+0x48] ;  /* 0x0000480001037983 */ /* 0x000ee20000300800 */
[----:B------:R-:W-:Y:S05]  /*28dd0*/  WARPSYNC.ALL ;  /* 0x0000000000007948 */ /* 0x000fea0003800000 */
[----:B------:R-:W-:Y:S01]  /*28de0*/  ULDC.64 UR4, c[0x0][0x298] ;  /* 0x0000a60000047ab9 */ /* 0x000fe20000000a00 */
[----:B------:R-:W-:Y:S01]  /*28df0*/  BSSY B6, `(.L_x_1918) ;  /* 0x000001c000067945 */ /* 0x000fe20003800000 */
[----:B------:R-:W-:Y:S01]  /*28e00*/  BAR.SYNC.DEFER_BLOCKING 0x8, 0x180 ;  /* 0x0206000000007b1d */ /* 0x000fe20000010000 */
[----:B---3--:R-:W-:Y:S01]  /*28e10*/  SHF.R.S32.HI R0, RZ, 0x1f, R3 ;  /* 0x0000001fff007819 */ /* 0x008fe20000011403 */
[----:B--2---:R-:W-:-:S04]  /*28e20*/  IMAD.WIDE.U32 R4, R3, UR4, RZ ;  /* 0x0000000403047c25 */ /* 0x004fc8000f8e00ff */
        /* <DEDUP_REMOVED lines=12> */
[----:B--2---:R-:W-:Y:S02]  /*28ef0*/  IMAD.U32 R4, RZ, RZ, UR4 ;  /* 0x00000004ff047e24 */ /* 0x004fe4000f8e00ff */
[----:B------:R-:W2:Y:S01]  /*28f00*/  LDC.64 R2, c[0x4][R2] ;  /* 0x0100000002027b82 */ /* 0x000ea20000000a00 */
[----:B------:R-:W-:Y:S02]  /*28f10*/  IMAD.U32 R5, RZ, RZ, UR5 ;  /* 0x00000005ff057e24 */ /* 0x000fe4000f8e00ff */
[----:B------:R-:W-:Y:S02]  /*28f20*/  IMAD.U32 R6, RZ, RZ, UR6 ;  /* 0x00000006ff067e24 */ /* 0x000fe4000f8e00ff */
[----:B-1----:R-:W-:-:S02]  /*28f30*/  IMAD.U32 R7, RZ, RZ, UR7 ;  /* 0x00000007ff077e24 */ /* 0x002fc4000f8e00ff */
[----:B------:R-:W-:Y:S02]  /*28f40*/  IMAD.U32 R10, RZ, RZ, UR8 ;  /* 0x00000008ff0a7e24 */ /* 0x000fe4000f8e00ff */
[----:B------:R-:W-:Y:S02]  /*28f50*/  IMAD.U32 R11, RZ, RZ, UR9 ;  /* 0x00000009ff0b7e24 */ /* 0x000fe4000f8e00ff */
[----:B------:R-:W-:Y:S02]  /*28f60*/  IMAD.MOV.U32 R8, RZ, RZ, 0x70 ;  /* 0x00000070ff087424 */ /* 0x000fe400078e00ff */
[----:B------:R-:W-:Y:S02]  /*28f70*/  IMAD.MOV.U32 R12, RZ, RZ, 0x1 ;  /* 0x00000001ff0c7424 */ /* 0x000fe400078e00ff */
[----:B------:R-:W-:-:S07]  /*28f80*/  IMAD.MOV.U32 R13, RZ, RZ, RZ ;  /* 0x000000ffff0d7224 */ /* 0x000fce00078e00ff */
[----:B------:R-:W-:-:S07]  /*28f90*/  LEPC R20, `(.L_x_1919) ;  /* 0x000000001014794e */ /* 0x000fce0000000000 */
[----:B0-2---:R-:W-:Y:S05]  /*28fa0*/  CALL.ABS.NOINC R2 ;  /* 0x0000000002007343 */ /* 0x005fea0003c00000 */
.L_x_1919:
[----:B------:R-:W-:Y:S05]  /*28fb0*/  BSYNC B6 ;  /* 0x0000000000067941 */ /* 0x000fea0003800000 */
.L_x_1918:
[----:B--2---:R-:W2:Y:S01]  /*28fc0*/  LDL.LU R0, [R1+0x54] ;  /* 0x0000540001007983 */ /* 0x004ea20000300800 */
[----:B------:R-:W-:Y:S01]  /*28fd0*/  ULDC.64 UR6, c[0x0][0xa00] ;  /* 0x0002800000067ab9 */ /* 0x000fe20000000a00 */
[----:B-1----:R-:W1:Y:S01]  /*28fe0*/  LDC R7, c[0x0][0x448] ;  /* 0x00011200ff077b82 */ /* 0x002e620000000800 */
[----:B------:R-:W-:Y:S01]  /*28ff0*/  ULDC.64 UR4, c[0x0][0x2d8] ;  /* 0x0000b60000047ab9 */ /* 0x000fe20000000a00 */
[----:B------:R-:W2:Y:S04]  /*29000*/  LDL.LU.64 R2, [R1+0x48] ;  /* 0x0000480001027983 */ /* 0x000ea80000300a00 */
[----:B------:R-:W3:Y:S04]  /*29010*/  LDL R5, [R1+0xc] ;  /* 0x00000c0001057983 */ /* 0x000ee80000100800 */
[----:B------:R-:W4:Y:S01]  /*29020*/  LDL R11, [R1+0x34] ;  /* 0x00003400010b7983 */ /* 0x000f220000100800 */
[----:B------:R-:W-:-:S04]  /*29030*/  ISETP.NE.U32.AND P0, PT, RZ, UR6, PT ;  /* 0x00000006ff007c0c */ /* 0x000fc8000bf05070 */
[----:B------:R-:W-:Y:S01]  /*29040*/  ISETP.NE.AND.EX P0, PT, RZ, UR7, PT, P0 ;  /* 0x00000007ff007c0c */ /* 0x000fe2000bf05300 */
[----:B------:R-:W5:Y:S02]  /*29050*/  S2R R8, SR_TID.X ;  /* 0x0000000000087919 */ /* 0x000f640000002100 */
[----:B-----5:R-:W-:Y:S01]  /*29060*/  IMAD.SHL.U32 R8, R8, 0x10, RZ ;  /* 0x0000001008087824 */ /* 0x020fe200078e00ff */
[----:B------:R-:W5:Y:S01]  /*29070*/  S2R R9, SR_TID.X ;  /* 0x0000000000097919 */ /* 0x000f620000002100 */
[----:B------:R-:W0:Y:S01]  /*29080*/  S2R R10, SR_TID.X ;  /* 0x00000000000a7919 */ /* 0x000e220000002100 */
[----:B-----5:R-:W-:-:S05]  /*29090*/  IMAD.SHL.U32 R9, R9, 0x8, RZ ;  /* 0x0000000809097824 */ /* 0x020fca00078e00ff */
[----:B------:R-:W-:-:S04]  /*290a0*/  LOP3.LUT R9, R9, 0x38, RZ, 0xc0, !PT ;  /* 0x0000003809097812 */ /* 0x000fc800078ec0ff */
[C---:B------:R-:W-:Y:S02]  /*290b0*/  LOP3.LUT R13, R9.reuse, 0x40, RZ, 0xfc, !PT ;  /* 0x00000040090d7812 */ /* 0x040fe400078efcff */
[C---:B------:R-:W-:Y:S02]  /*290c0*/  LOP3.LUT R12, R9.reuse, 0x80, RZ, 0xfc, !PT ;  /* 0x00000080090c7812 */ /* 0x040fe400078efcff */
[----:B------:R-:W-:Y:S02]  /*290d0*/  LOP3.LUT R9, R9, 0xc0, RZ, 0xfc, !PT ;  /* 0x000000c009097812 */ /* 0x000fe400078efcff */
[----:B0-----:R-:W-:-:S04]  /*290e0*/  LOP3.LUT R10, R10, 0x7f, RZ, 0xc0, !PT ;  /* 0x0000007f0a0a7812 */ /* 0x001fc800078ec0ff */
[----:B------:R-:W-:Y:S01]  /*290f0*/  SHF.R.U32.HI R10, RZ, 0x3, R10 ;  /* 0x00000003ff0a7819 */ /* 0x000fe2000001160a */
[----:B--2---:R-:W-:Y:S01]  /*29100*/  IMAD.MOV.U32 R3, RZ, RZ, R0 ;  /* 0x000000ffff037224 */ /* 0x004fe200078e0000 */
[----:B---3--:R-:W-:-:S04]  /*29110*/  SHF.R.S32.HI R0, RZ, 0x1f, R5 ;  /* 0x0000001fff007819 */ /* 0x008fc80000011405 */
[----:B------:R-:W-:Y:S02]  /*29120*/  SEL R4, R0, RZ, !P0 ;  /* 0x000000ff00047207 */ /* 0x000fe40004000000 */
[----:B------:R-:W-:Y:S02]  /*29130*/  SEL R0, R5, RZ, !P0 ;  /* 0x000000ff05007207 */ /* 0x000fe40004000000 */
[----:B------:R-:W0:Y:S01]  /*29140*/  S2R R5, SR_TID.X ;  /* 0x0000000000057919 */ /* 0x000e220000002100 */
[----:B-1----:R-:W-:Y:S01]  /*29150*/  ISETP.NE.AND P0, PT, R7, 0x1, PT ;  /* 0x000000010700780c */ /* 0x002fe20003f05270 */
[----:B------:R-:W-:-:S04]  /*29160*/  IMAD.WIDE.U32 R2, R16, UR4, R2 ;  /* 0x0000000410027c25 */ /* 0x000fc8000f8e0002 */
[----:B------:R-:W-:Y:S01]  /*29170*/  IMAD R3, R16, UR5, R3 ;  /* 0x0000000510037c24 */ /* 0x000fe2000f8e0203 */
[----:B------:R-:W-:-:S07]  /*29180*/  ULDC.64 UR4, c[0x0][0x2e0] ;  /* 0x0000b80000047ab9 */ /* 0x000fce0000000a00 */
[----:B------:R-:W1:Y:S01]  /*29190*/  @P0 LDC R6, c[0x0][0x450] ;  /* 0x00011400ff060b82 */ /* 0x000e620000000800 */
[----:B0-----:R-:W-:-:S04]  /*291a0*/  LOP3.LUT R5, R5, 0x7f, RZ, 0xc0, !PT ;  /* 0x0000007f05057812 */ /* 0x001fc800078ec0ff */
[----:B------:R-:W-:-:S04]  /*291b0*/  SHF.R.U32.HI R5, RZ, 0x3, R5 ;  /* 0x00000003ff057819 */ /* 0x000fc80000011605 */
[----:B------:R-:W-:Y:S02]  /*291c0*/  LOP3.LUT R8, R5, 0x70, R8, 0xf8, !PT ;  /* 0x0000007005087812 */ /* 0x000fe400078ef808 */
[----:B------:R-:W0:Y:S01]  /*291d0*/  @P0 LDC R5, c[0x0][0x44c] ;  /* 0x00011300ff050b82 */ /* 0x000e220000000800 */
[----:B------:R-:W-:Y:S02]  /*291e0*/  IMAD R4, R4, UR4, RZ ;  /* 0x0000000404047c24 */ /* 0x000fe4000f8e02ff */
[----:B------:R-:W-:-:S04]  /*291f0*/  IMAD.WIDE.U32 R2, R0, UR4, R2 ;  /* 0x0000000400027c25 */ /* 0x000fc8000f8e0002 */
[----:B------:R-:W-:Y:S01]  /*29200*/  IMAD R0, R0, UR5, R4 ;  /* 0x0000000500007c24 */ /* 0x000fe2000f8e0204 */
[----:B------:R-:W-:Y:S01]  /*29210*/  ULDC.64 UR4, c[0x0][0x2d0] ;  /* 0x0000b40000047ab9 */ /* 0x000fe20000000a00 */
[----:B----4-:R-:W-:Y:S02]  /*29220*/  IMAD.IADD R4, R8, 0x1, R11 ;  /* 0x0000000108047824 */ /* 0x010fe400078e020b */
[----:B------:R-:W-:Y:S02]  /*29230*/  IMAD.IADD R3, R3, 0x1, R0 ;  /* 0x0000000103037824 */ /* 0x000fe400078e0200 */
[----:B------:R-:W-:Y:S01]  /*29240*/  IMAD.MOV.U32 R0, RZ, RZ, R4 ;  /* 0x000000ffff007224 */ /* 0x000fe200078e0004 */
[----:B------:R-:W2:Y:S01]  /*29250*/  S2R R8, SR_TID.X ;  /* 0x0000000000087919 */ /* 0x000ea20000002100 */
[----:B0-----:R-:W-:-:S05]  /*29260*/  @P0 IMAD.HI.U32 R5, R4, R5, RZ ;  /* 0x0000000504050227 */ /* 0x001fca00078e00ff */
[----:B-1----:R-:W-:-:S05]  /*29270*/  @P0 SHF.R.U32.HI R0, RZ, R6, R5 ;  /* 0x00000006ff000219 */ /* 0x002fca0000011605 */
        /* <DEDUP_REMOVED lines=8> */
[----:B------:R-:W-:-:S05]  /*29300*/  SHF.R.S32.HI R0, RZ, 0x1f, R4 ;  /* 0x0000001fff007819 */ /* 0x000fca0000011404 */
[----:B------:R-:W-:Y:S02]  /*29310*/  IMAD R0, R0, UR4, RZ ;  /* 0x0000000400007c24 */ /* 0x000fe4000f8e02ff */
[----:B------:R-:W-:-:S04]  /*29320*/  IMAD.WIDE.U32 R2, R4, UR4, R2 ;  /* 0x0000000404027c25 */ /* 0x000fc8000f8e0002 */
[----:B------:R-:W-:Y:S01]  /*29330*/  IMAD R4, R4, UR5, R0 ;  /* 0x0000000504047c24 */ /* 0x000fe2000f8e0200 */
[----:B------:R-:W-:Y:S01]  /*29340*/  ULDC.64 UR4, c[0x0][0x280] ;  /* 0x0000a00000047ab9 */ /* 0x000fe20000000a00 */
[----:B--2---:R-:W-:Y:S02]  /*29350*/  IMAD.SHL.U32 R8, R8, 0x8, RZ ;  /* 0x0000000808087824 */ /* 0x004fe400078e00ff */
[----:B------:R-:W-:Y:S01]  /*29360*/  IMAD.IADD R3, R3, 0x1, R4 ;  /* 0x0000000103037824 */ /* 0x000fe200078e0204 */
[----:B------:R-:W-:Y:S01]  /*29370*/  LEA R4, P0, R2, UR4, 0x1 ;  /* 0x0000000402047c11 */ /* 0x000fe2000f8008ff */
[----:B------:R-:W-:Y:S01]  /*29380*/  ULDC UR4, c[0x0][0x2b8] ;  /* 0x0000ae0000047ab9 */ /* 0x000fe20000000800 */
[----:B------:R-:W-:Y:S02]  /*29390*/  LOP3.LUT R8, R8, 0x38, RZ, 0xc0, !PT ;  /* 0x0000003808087812 */ /* 0x000fe400078ec0ff */
[----:B------:R-:W-:Y:S01]  /*293a0*/  LEA.HI.X R3, R2, UR5, R3, 0x1, P0 ;  /* 0x0000000502037c11 */ /* 0x000fe200080f0c03 */
[----:B------:R-:W-:Y:S01]  /*293b0*/  UMOV UR5, 0xffffffff ;  /* 0xffffffff00057882 */ /* 0x000fe20000000000 */
[----:B------:R-:W-:-:S02]  /*293c0*/  ISETP.GE.AND P4, PT, R8, UR4, PT ;  /* 0x0000000408007c0c */ /* 0x000fc4000bf86270 */
[----:B------:R-:W-:Y:S02]  /*293d0*/  ISETP.GE.AND P3, PT, R13, UR4, PT ;  /* 0x000000040d007c0c */ /* 0x000fe4000bf66270 */
[----:B------:R-:W-:Y:S02]  /*293e0*/  ISETP.GE.AND P0, PT, R12, UR4, PT ;  /* 0x000000040c007c0c */ /* 0x000fe4000bf06270 */
[----:B------:R-:W-:Y:S01]  /*293f0*/  ISETP.GE.AND P1, PT, R9, UR4, PT ;  /* 0x0000000409007c0c */ /* 0x000fe2000bf26270 */
[----:B------:R-:W-:-:S12]  /*29400*/  BRA.DIV UR5, `(.L_x_1920) ;  /* 0x0000006a05007947 */ /* 0x000fd8000b800000 */
[----:B------:R-:W2:Y:S04]  /*29410*/  LDL.LU R6, [R1+0x3c] ;  /* 0x00003c0001067983 */ /* 0x000ea80000300800 */
[----:B------:R-:W3:Y:S04]  /*29420*/  LDL.LU R11, [R1+0x34] ;  /* 0x00003400010b7983 */ /* 0x000ee80000300800 */
[----:B------:R-:W4:Y:S01]  /*29430*/  LDL R9, [R1+0x28] ;  /* 0x0000280001097983 */ /* 0x000f220000100800 */
[----:B------:R-:W-:-:S03]  /*29440*/  ULDC.64 UR4, c[0x0][0x208] ;  /* 0x0000820000047ab9 */ /* 0x000fc60000000a00 */
[----:B------:R-:W-:Y:S01]  /*29450*/  SHFL.IDX PT, R5, R4, 0x1, 0x181f ;  /* 0x00381f0004057f89 */ /* 0x000fe200000e0000 */
[----:B--2---:R-:W-:-:S03]  /*29460*/  IMAD R2, R6, R7, RZ ;  /* 0x0000000706027224 */ /* 0x004fc600078e02ff */
        /* <DEDUP_REMOVED lines=8> */
[----:B------:R-:W-:-:S05]  /*294f0*/  @!P2 LOP3.LUT R7, R7, R6, RZ, 0x3c, !PT ;  /* 0x000000060707a212 */ /* 0x000fca00078e3cff */
[----:B----4-:R-:W-:Y:S04]  /*29500*/  @!P2 LDGSTS.E.BYPASS.LTC128B.128 [R9+0x10400], desc[UR4][R6.64], !P4 ;  /* 0x104000000609afae */ /* 0x010fe8000e101d44 */
        /* <DEDUP_REMOVED lines=76> */
.L_x_2115:
        /* <DEDUP_REMOVED lines=15> */
.L_x_1922:
[----:B------:R-:W-:Y:S05]  /*29ac0*/  BSYNC B0 ;  /* 0x0000000000007941 */ /* 0x000fea0003800000 */
.L_x_1921:
[----:B------:R-:W-:Y:S01]  /*29ad0*/  NOP ;  /* 0x0000000000007918 */ /* 0x000fe20000000000 */
[----:B------:R-:W-:-:S13]  /*29ae0*/  PLOP3.LUT P0, PT, PT, PT, PT, 0x80, 0x0 ;  /* 0x000000000000781c */ /* 0x000fda0003f0f070 */
.L_x_1923:
        /* <DEDUP_REMOVED lines=18> */
.L_x_2116:
[----:B------:R-:W-:Y:S05]  /*29c10*/  BSYNC B0 ;  /* 0x0000000000007941 */ /* 0x000fea0003800000 */
.L_x_1924:
[----:B------:R-:W3:Y:S04]  /*29c20*/  LDL R2, [R1+0x44] ;  /* 0x0000440001027983 */ /* 0x000ee80000100800 */
[----:B0-----:R-:W4:Y:S01]  /*29c30*/  LDL R4, [R1+0x30] ;  /* 0x0000300001047983 */ /* 0x001f220000100800 */
[----:B------:R-:W-:Y:S01]  /*29c40*/  BSSY B0, `(.L_x_1926) ;  /* 0x00002ad000007945 */ /* 0x000fe20003800000 */
[----:B---3--:R-:W-:-:S05]  /*29c50*/  VIADD R0, R2, 0xfffffffe ;  /* 0xfffffffe02007836 */ /* 0x008fca0000000000 */
[----:B----4-:R-:W-:-:S13]  /*29c60*/  ISETP.GE.AND P0, PT, R0, R4, PT ;  /* 0x000000040000720c */ /* 0x010fda0003f06270 */
[----:B------:R-:W-:Y:S05]  /*29c70*/  @!P0 BRA `(.L_x_1927) ;  /* 0x0000002800a48947 */ /* 0x000fea0003800000 */
[----:B--2---:R-:W2:Y:S04]  /*29c80*/  LDL.LU R3, [R1+0x50] ;  /* 0x0000500001037983 */ /* 0x004ea80000300800 */
[----:B------:R-:W3:Y:S04]  /*29c90*/  LDL.LU R7, [R1+0x40] ;  /* 0x0000400001077983 */ /* 0x000ee80000300800 */
[----:B------:R-:W4:Y:S04]  /*29ca0*/  LDL.LU R2, [R1+0x60] ;  /* 0x0000600001027983 */ /* 0x000f280000300800 */
[----:B------:R-:W5:Y:S04]  /*29cb0*/  LDL.LU R6, [R1+0x38] ;  /* 0x0000380001067983 */ /* 0x000f680000300800 */
[----:B-1----:R-:W5:Y:S01]  /*29cc0*/  LDL.LU R5, [R1+0x5c] ;  /* 0x00005c0001057983 */ /* 0x002f620000300800 */
[----:B------:R-:W-:Y:S01]  /*29cd0*/  LOP3.LUT R10, RZ, R4, RZ, 0x33, !PT ;  /* 0x00000004ff0a7212 */ /* 0x000fe200078e33ff */
[----:B------:R-:W-:Y:S01]  /*29ce0*/  BSSY B2, `(.L_x_1928) ;  /* 0x00000ea000027945 */ /* 0x000fe20003800000 */
[----:B--2---:R-:W-:-:S04]  /*29cf0*/  VIADD R3, R3, 0x1 ;  /* 0x0000000103037836 */ /* 0x004fc80000000000 */
[----:B---3--:R-:W-:Y:S01]  /*29d00*/  IMAD R3, R3, R7, RZ ;  /* 0x0000000703037224 */ /* 0x008fe200078e02ff */
[----:B----4-:R-:W-:-:S04]  /*29d10*/  LOP3.LUT R2, RZ, R2, RZ, 0x33, !PT ;  /* 0x00000002ff027212 */ /* 0x010fc800078e33ff */
        /* <DEDUP_REMOVED lines=12> */
[----:B------:R-:W-:Y:S01]  /*29de0*/  LOP3.LUT P1, RZ, R19, 0x4, RZ, 0xc0, !PT ;  /* 0x0000000413ff7812 */ /* 0x000fe2000782c0ff */
[----:B------:R-:W-:Y:S01]  /*29df0*/  BSSY B1, `(.L_x_1930) ;  /* 0x00000d4000017945 */ /* 0x000fe20003800000 */
[----:B--2---:R-:W-:-:S05]  /*29e00*/  VIADD R8, R5, 0x1 ;  /* 0x0000000105087836 */ /* 0x004fca0000000000 */
[----:B------:R-:W-:-:S04]  /*29e10*/  ISETP.NE.AND P0, PT, R8, 0x2, PT ;  /* 0x000000020800780c */ /* 0x000fc80003f05270 */
[----:B------:R-:W-:Y:S02]  /*29e20*/  SEL R9, RZ, 0x1, P0 ;  /* 0x00000001ff097807 */ /* 0x000fe40000000000 */
[----:B------:R-:W-:Y:S02]  /*29e30*/  SEL R8, R8, RZ, P0 ;  /* 0x000000ff08087207 */ /* 0x000fe40000000000 */
[----:B---3--:R-:W-:Y:S01]  /*29e40*/  LOP3.LUT R9, R4, R9, RZ, 0x3c, !PT ;  /* 0x0000000904097212 */ /* 0x008fe200078e3cff */
[----:B------:R-:W-:Y:S06]  /*29e50*/  @!P1 BRA `(.L_x_1931) ;  /* 0x0000000c00349947 */ /* 0x000fec0003800000 */
        /* <DEDUP_REMOVED lines=25> */
.L_x_1932:
[----:B------:R-:W-:Y:S01]  /*29ff0*/  IMAD R3, R8, 0x8, R18 ;  /* 0x0000000808037824 */ /* 0x000fe200078e0212 */
[----:B------:R-:W-:Y:S01]  /*2a000*/  SHF.L.U32 R2, R9, 0x1f, RZ ;  /* 0x0000001f09027819 */ /* 0x000fe200000006ff */
[----:B------:R-:W-:Y:S03]  /*2a010*/  BSSY B3, `(.L_x_1933) ;  /* 0x0000003000037945 */ /* 0x000fe60003800000 */
[----:B------:R-:W1:Y:S02]  /*2a020*/  SYNCS.PHASECHK.TRANS64.TRYWAIT P0, [R3+URZ+0x30840], R2 ;  /* 0x03084002030075a7 */ /* 0x000e64000800017f */
[----:B-1----:R-:W-:Y:S05]  /*2a030*/  @!P0 BRA `(.L_x_1934) ;  /* 0x0000006800108947 */ /* 0x002fea0003800000 */
.L_x_2117:
[----:B------:R-:W-:Y:S05]  /*2a040*/  BSYNC B3 ;  /* 0x0000000000037941 */ /* 0x000fea0003800000 */
.L_x_1933:
[----:B0-----:R-:W0:Y:S01]  /*2a050*/  S2R R5, SR_TID.X ;  /* 0x0000000000057919 */ /* 0x001e220000002100 */
[----:B------:R-:W-:Y:S01]  /*2a060*/  BSSY B3, `(.L_x_1935) ;  /* 0x0000009000037945 */ /* 0x000fe20003800000 */
[----:B0-----:R-:W-:-:S04]  /*2a070*/  LOP3.LUT R5, R5, 0x7f, RZ, 0xc0, !PT ;  /* 0x0000007f05057812 */ /* 0x001fc800078ec0ff */
[----:B------:R-:W-:-:S13]  /*2a080*/  ISETP.NE.AND P0, PT, R5, RZ, PT ;  /* 0x000000ff0500720c */ /* 0x000fda0003f05270 */
[----:B------:R-:W-:Y:S05]  /*2a090*/  @P0 BRA `(.L_x_1936) ;  /* 0x0000000000140947 */ /* 0x000fea0003800000 */
[----:B------:R-:W-:Y:S01]  /*2a0a0*/  LOP3.LUT P1, RZ, R19, 0x1, RZ, 0xc0, !PT ;  /* 0x0000000113ff7812 */ /* 0x000fe2000782c0ff */
[----:B-1----:R-:W-:-:S04]  /*2a0b0*/  IMAD.MOV.U32 R2, RZ, RZ, 0x8000 ;  /* 0x00008000ff027424 */ /* 0x002fc800078e00ff */
[----:B------:R0:W-:Y:S08]  /*2a0c0*/  SYNCS.ARRIVE.TRANS64 RZ, [R3+URZ+0x30830], R2 ;  /* 0x0308300203ff79a7 */ /* 0x0001f0000800003f */
[----:B------:R-:W-:Y:S05]  /*2a0d0*/  @!P1 BRA `(.L_x_1936) ;  /* 0x0000000000049947 */ /* 0x000fea0003800000 */
[----:B------:R-:W-:Y:S01]  /*2a0e0*/  BPT.TRAP 0x1 ;  /* 0x000000040000795c */ /* 0x000fe20000300000 */
.L_x_1936:
[----:B------:R-:W-:Y:S05]  /*2a0f0*/  BSYNC B3 ;  /* 0x0000000000037941 */ /* 0x000fea0003800000 */
.L_x_1935:
[----:B01----:R-:W2:Y:S01]  /*2a100*/  LDL R2, [R1+0x18] ;  /* 0x0000180001027983 */ /* 0x003ea20000100800 */
        /* <DEDUP_REMOVED lines=11> */
.L_x_1937:
        /* <DEDUP_REMOVED lines=16> */
.L_x_1938:
        /* <DEDUP_REMOVED lines=16> */
.L_x_1939:
        /* <DEDUP_REMOVED lines=16> */
.L_x_1940:
        /* <DEDUP_REMOVED lines=10> */
[----:B------:R-:W2:Y:S04]  /*2a560*/  LDL.LU R15, [R1+0x14] ;  /* 0x00001400010f7983 */ /* 0x000ea80000300800 */
[----:B------:R-:W3:Y:S01]  /*2a570*/  LDL R6, [R1+0x10] ;  /* 0x0000100001067983 */ /* 0x000ee20000100800 */
[----:B------:R-:W-:Y:S01]  /*2a580*/  BSSY B3, `(.L_x_1941) ;  /* 0x0000005000037945 */ /* 0x000fe20003800000 */
[----:B--2---:R-:W-:Y:S01]  /*2a590*/  SHF.L.U32 R3, R15, 0x1f, RZ ;  /* 0x0000001f0f037819 */ /* 0x004fe200000006ff */
[----:B---3--:R-:W-:-:S04]  /*2a5a0*/  IMAD R2, R6, 0x8, R18 ;  /* 0x0000000806027824 */ /* 0x008fc800078e0212 */
[----:B------:R-:W0:Y:S02]  /*2a5b0*/  SYNCS.PHASECHK.TRANS64.TRYWAIT P0, [R2+URZ+0x30860], R3 ;  /* 0x03086003020075a7 */ /* 0x000e24000800017f */
[----:B0-----:R-:W-:Y:S05]  /*2a5c0*/  @!P0 BRA `(.L_x_1942) ;  /* 0x0000006000c08947 */ /* 0x001fea0003800000 */
.L_x_2118:
[----:B------:R-:W-:Y:S05]  /*2a5d0*/  BSYNC B3 ;  /* 0x0000000000037941 */ /* 0x000fea0003800000 */
.L_x_1941:
        /* <DEDUP_REMOVED lines=10> */
.L_x_1943:
[----:B------:R-:W-:Y:S01]  /*2a680*/  LOP3.LUT P0, RZ, R19, 0x8, RZ, 0xc0, !PT ;  /* 0x0000000813ff7812 */ /* 0x000fe2000780c0ff */
[----:B------:R-:W-:-:S12]  /*2a690*/  BSSY B3, `(.L_x_1944) ;  /* 0x0000003000037945 */ /* 0x000fd80003800000 */
[----:B------:R-:W-:Y:S05]  /*2a6a0*/  @P0 BRA `(.L_x_1945) ;  /* 0x0000000000040947 */ /* 0x000fea0003800000 */
[----:B------:R-:W-:Y:S01]  /*2a6b0*/  BPT.TRAP 0x1 ;  /* 0x000000040000795c */ /* 0x000fe20000300000 */
.L_x_1945:
[----:B------:R-:W-:Y:S05]  /*2a6c0*/  BSYNC B3 ;  /* 0x0000000000037941 */ /* 0x000fea0003800000 */
.L_x_1944:
[----:B------:R-:W2:Y:S04]  /*2a6d0*/  LDL.LU R3, [R1+0x10] ;  /* 0x0000100001037983 */ /* 0x000ea80000300800 */
[----:B------:R-:W3:Y:S04]  /*2a6e0*/  LDL R6, [R1+0x18] ;  /* 0x0000180001067983 */ /* 0x000ee80000100800 */
[----:B------:R-:W3:Y:S01]  /*2a6f0*/  LDL.LU R5, [R1+0x4] ;  /* 0x0000040001057983 */ /* 0x000ee20000300800 */
[----:B------:R-:W-:Y:S01]  /*2a700*/  R2UR UR10, R11 ;  /* 0x000000000b0a72ca */ /* 0x000fe200000e0000 */
[----:B------:R-:W-:Y:S01]  /*2a710*/  UIADD3 UR4, UP0, UR36, 0x470, URZ ;  /* 0x0000047024047890 */ /* 0x000fe2000ff1e03f */
[----:B------:R-:W-:Y:S01]  /*2a720*/  PLOP3.LUT P0, PT, PT, PT, PT, 0x80, 0x0 ;  /* 0x000000000000781c */ /* 0x000fe20003f0f070 */
[----:B------:R-:W-:Y:S01]  /*2a730*/  VIADD R2, R2, 0x30850 ;  /* 0x0003085002027836 */ /* 0x000fe20000000000 */
[----:B------:R-:W-:Y:S01]  /*2a740*/  UMOV UR6, 0x0 ;  /* 0x0000000000067882 */ /* 0x000fe20000000000 */
[----:B------:R-:W-:Y:S01]  /*2a750*/  UIADD3.X UR5, URZ, UR37, URZ, UP0, !UPT ;  /* 0x000000253f057290 */ /* 0x000fe200087fe43f */
[----:B------:R-:W-:Y:S01]  /*2a760*/  UMOV UR7, 0x14f00000 ;  /* 0x14f0000000077882 */ /* 0x000fe20000000000 */
[----:B--2---:R-:W-:-:S02]  /*2a770*/  IMAD R3, R3, 0x8000, R18 ;  /* 0x0000800003037824 */ /* 0x004fc400078e0212 */
[----:B---3--:R-:W-:Y:S02]  /*2a780*/  IMAD R5, R5, 0x40, R6 ;  /* 0x0000004005057824 */ /* 0x008fe400078e0206 */
[----:B------:R-:W-:-:S07]  /*2a790*/  VIADD R6, R3, 0x400 ;  /* 0x0000040003067836 */ /* 0x000fce0000000000 */
.L_x_1946:
        /* <DEDUP_REMOVED lines=15> */
.L_x_1947:
        /* <DEDUP_REMOVED lines=15> */
.L_x_1948:
        /* <DEDUP_REMOVED lines=15> */
.L_x_1949:
        /* <DEDUP_REMOVED lines=12> */
.L_x_1931:
[----:B------:R-:W-:Y:S05]  /*2ab30*/  BSYNC B1 ;  /* 0x0000000000017941 */ /* 0x000fea0003800000 */
.L_x_1930:
[----:B0-----:R-:W2:Y:S04]  /*2ab40*/  LDL.LU R0, [R1+0x44] ;  /* 0x0000440001007983 */ /* 0x001ea80000300800 */
[----:B------:R0:W-:Y:S04]  /*2ab50*/  STL [R1+0x10], R8 ;  /* 0x0000100801007387 */ /* 0x0001e80000100800 */
[----:B------:R0:W-:Y:S02]  /*2ab60*/  STL [R1+0x14], R9 ;  /* 0x0000140901007387 */ /* 0x0001e40000100800 */
[----:B0-2---:R-:W-:-:S07]  /*2ab70*/  VIADD R0, R0, 0xfffffffd ;  /* 0xfffffffd00007836 */ /* 0x005fce0000000000 */
.L_x_1929:
[----:B------:R-:W-:Y:S05]  /*2ab80*/  BSYNC B2 ;  /* 0x0000000000027941 */ /* 0x000fea0003800000 */
.L_x_1928:
[----:B------:R-:W-:-:S05]  /*2ab90*/  VIADD R10, R10, 0xfffffffe ;  /* 0xfffffffe0a0a7836 */ /* 0x000fca0000000000 */
[----:B------:R-:W-:-:S13]  /*2aba0*/  ISETP.NE.AND P0, PT, R10, R7, PT ;  /* 0x000000070a00720c */ /* 0x000fda0003f05270 */
[----:B------:R-:W-:Y:S05]  /*2abb0*/  @!P0 BRA `(.L_x_1927) ;  /* 0x0000001800d48947 */ /* 0x000fea0003800000 */
[----:B------:R-:W-:-:S07]  /*2abc0*/  IMAD.MOV.U32 R9, RZ, RZ, R17 ;  /* 0x000000ffff097224 */ /* 0x000fce00078e0011 */
.L_x_1990:
[----:B------:R-:W2:Y:S04]  /*2abd0*/  LDL R3, [R1+0x10] ;  /* 0x0000100001037983 */ /* 0x000ea80000100800 */
[----:B------:R-:W3:Y:S01]  /*2abe0*/  LDL R2, [R1+0x14] ;  /* 0x0000140001027983 */ /* 0x000ee20000100800 */
[----:B------:R-:W-:Y:S01]  /*2abf0*/  LOP3.LUT P1, RZ, R19, 0x4, RZ, 0xc0, !PT ;  /* 0x0000000413ff7812 */ /* 0x000fe2000782c0ff */
[----:B------:R-:W-:Y:S05]  /*2ac00*/  YIELD ;  /* 0x0000000000007946 */ /* 0x000fea0003800000 */
[----:B------:R-:W-:Y:S01]  /*2ac10*/  BSSY B1, `(.L_x_1950) ;  /* 0x00000d4000017945 */ /* 0x000fe20003800000 */
[----:B--2---:R-:W-:-:S05]  /*2ac20*/  VIADD R4, R3, 0x1 ;  /* 0x0000000103047836 */ /* 0x004fca0000000000 */
[----:B------:R-:W-:-:S04]  /*2ac30*/  ISETP.NE.AND P0, PT, R4, 0x2, PT ;  /* 0x000000020400780c */ /* 0x000fc80003f05270 */
[----:B------:R-:W-:Y:S02]  /*2ac40*/  SEL R5, RZ, 0x1, P0 ;  /* 0x00000001ff057807 */ /* 0x000fe40000000000 */
[----:B------:R-:W-:Y:S02]  /*2ac50*/  SEL R4, R4, RZ, P0 ;  /* 0x000000ff04047207 */ /* 0x000fe40000000000 */
[----:B---3--:R-:W-:Y:S01]  /*2ac60*/  LOP3.LUT R5, R2, R5, RZ, 0x3c, !PT ;  /* 0x0000000502057212 */ /* 0x008fe200078e3cff */
[----:B01----:R-:W-:Y:S06]  /*2ac70*/  @!P1 BRA `(.L_x_1951) ;  /* 0x0000000c00349947 */ /* 0x003fec0003800000 */
        /* <DEDUP_REMOVED lines=25> */
.L_x_1952:
[----:B------:R-:W-:Y:S01]  /*2ae10*/  IMAD R3, R4, 0x8, R18 ;  /* 0x0000000804037824 */ /* 0x000fe200078e0212 */
[----:B------:R-:W-:Y:S01]  /*2ae20*/  SHF.L.U32 R2, R5, 0x1f, RZ ;  /* 0x0000001f05027819 */ /* 0x000fe200000006ff */
[----:B------:R-:W-:Y:S03]  /*2ae30*/  BSSY B2, `(.L_x_1953) ;  /* 0x0000003000027945 */ /* 0x000fe60003800000 */
[----:B------:R-:W1:Y:S02]  /*2ae40*/  SYNCS.PHASECHK.TRANS64.TRYWAIT P0, [R3+URZ+0x30840], R2 ;  /* 0x03084002030075a7 */ /* 0x000e64000800017f */
[----:B-1----:R-:W-:Y:S05]  /*2ae50*/  @!P0 BRA `(.L_x_1954) ;  /* 0x0000005800b08947 */ /* 0x002fea0003800000 */
.L_x_2119:
[----:B------:R-:W-:Y:S05]  /*2ae60*/  BSYNC B2 ;  /* 0x0000000000027941 */ /* 0x000fea0003800000 */
.L_x_1953:
[----:B------:R-:W2:Y:S01]  /*2ae70*/  S2R R7, SR_TID.X ;  /* 0x0000000000077919 */ /* 0x000ea20000002100 */
[----:B------:R-:W-:Y:S01]  /*2ae80*/  BSSY B2, `(.L_x_1955) ;  /* 0x0000009000027945 */ /* 0x000fe20003800000 */
[----:B--2---:R-:W-:-:S04]  /*2ae90*/  LOP3.LUT R7, R7, 0x7f, RZ, 0xc0, !PT ;  /* 0x0000007f07077812 */ /* 0x004fc800078ec0ff */
[----:B------:R-:W-:-:S13]  /*2aea0*/  ISETP.NE.AND P0, PT, R7, RZ, PT ;  /* 0x000000ff0700720c */ /* 0x000fda0003f05270 */
[----:B------:R-:W-:Y:S05]  /*2aeb0*/  @P0 BRA `(.L_x_1956) ;  /* 0x0000000000140947 */ /* 0x000fea0003800000 */
[----:B------:R-:W-:Y:S01]  /*2aec0*/  LOP3.LUT P1, RZ, R19, 0x1, RZ, 0xc0, !PT ;  /* 0x0000000113ff7812 */ /* 0x000fe2000782c0ff */
[----:B-1----:R-:W-:-:S04]  /*2aed0*/  IMAD.MOV.U32 R2, RZ, RZ, 0x8000 ;  /* 0x00008000ff027424 */ /* 0x002fc800078e00ff */
[----:B------:R2:W-:Y:S08]  /*2aee0*/  SYNCS.ARRIVE.TRANS64 RZ, [R3+URZ+0x30830], R2 ;  /* 0x0308300203ff79a7 */ /* 0x0005f0000800003f */
[----:B------:R-:W-:Y:S05]  /*2aef0*/  @!P1 BRA `(.L_x_1956) ;  /* 0x0000000000049947 */ /* 0x000fea0003800000 */
[----:B------:R-:W-:Y:S01]  /*2af00*/  BPT.TRAP 0x1 ;  /* 0x000000040000795c */ /* 0x000fe20000300000 */
.L_x_1956:
[----:B------:R-:W-:Y:S05]  /*2af10*/  BSYNC B2 ;  /* 0x0000000000027941 */ /* 0x000fea0003800000 */
.L_x_1955:
[----:B-12---:R-:W2:Y:S01]  /*2af20*/  LDL R2, [R1+0x18] ;  /* 0x0000180001027983 */ /* 0x006ea20000100800 */
        /* <DEDUP_REMOVED lines=11> */
.L_x_1957:
        /* <DEDUP_REMOVED lines=16> */
.L_x_1958:
        /* <DEDUP_REMOVED lines=16> */
.L_x_1959:
        /* <DEDUP_REMOVED lines=16> */
.L_x_1960:
        /* <DEDUP_REMOVED lines=17> */
.L_x_2120:
[----:B------:R-:W-:Y:S05]  /*2b3f0*/  BSYNC B2 ;  /* 0x0000000000027941 */ /* 0x000fea0003800000 */
.L_x_1961:
        /* <DEDUP_REMOVED lines=10> */
.L_x_1963:
[----:B------:R-:W-:Y:S01]  /*2b4a0*/  LOP3.LUT P0, RZ, R19, 0x8, RZ, 0xc0, !PT ;  /* 0x0000000813ff7812 */ /* 0x000fe2000780c0ff */
[----:B------:R-:W-:-:S12]  /*2b4b0*/  BSSY B2, `(.L_x_1964) ;  /* 0x0000003000027945 */ /* 0x000fd80003800000 */
[----:B------:R-:W-:Y:S05]  /*2b4c0*/  @P0 BRA `(.L_x_1965) ;  /* 0x0000000000040947 */ /* 0x000fea0003800000 */
[----:B------:R-:W-:Y:S01]  /*2b4d0*/  BPT.TRAP 0x1 ;  /* 0x000000040000795c */ /* 0x000fe20000300000 */
.L_x_1965:
[----:B------:R-:W-:Y:S05]  /*2b4e0*/  BSYNC B2 ;  /* 0x0000000000027941 */ /* 0x000fea0003800000 */
.L_x_1964:
        /* <DEDUP_REMOVED lines=13> */
.L_x_1966:
        /* <DEDUP_REMOVED lines=15> */
.L_x_1967:
        /* <DEDUP_REMOVED lines=15> */
.L_x_1968:
        /* <DEDUP_REMOVED lines=15> */
.L_x_1969:
        /* <DEDUP_REMOVED lines=12> */
.L_x_1951:
[----:B------:R-:W-:Y:S05]  /*2b950*/  BSYNC B1 ;  /* 0x0000000000017941 */ /* 0x000fea0003800000 */
.L_x_1950:
[----:B------:R-:W-:Y:S01]  /*2b960*/  VIADD R3, R4, 0x1 ;  /* 0x0000000104037836 */ /* 0x000fe20000000000 */
[----:B------:R-:W-:Y:S01]  /*2b970*/  LOP3.LUT P1, RZ, R19, 0x4, RZ, 0xc0, !PT ;  /* 0x0000000413ff7812 */ /* 0x000fe2000782c0ff */
[----:B------:R-:W-:Y:S01]  /*2b980*/  BSSY B1, `(.L_x_1970) ;  /* 0x00000d4000017945 */ /* 0x000fe20003800000 */
[----:B0-----:R-:W-:Y:S02]  /*2b990*/  VIADD R6, R0, 0xffffffff ;  /* 0xffffffff00067836 */ /* 0x001fe40000000000 */
[----:B------:R-:W-:-:S04]  /*2b9a0*/  ISETP.NE.AND P0, PT, R3, 0x2, PT ;  /* 0x000000020300780c */ /* 0x000fc80003f05270 */
[----:B------:R-:W-:Y:S02]  /*2b9b0*/  SEL R2, RZ, 0x1, P0 ;  /* 0x00000001ff027807 */ /* 0x000fe40000000000 */
[----:B------:R-:W-:Y:S02]  /*2b9c0*/  SEL R11, R3, RZ, P0 ;  /* 0x000000ff030b7207 */ /* 0x000fe40000000000 */
[----:B------:R-:W-:-:S05]  /*2b9d0*/  LOP3.LUT R10, R5, R2, RZ, 0x3c, !PT ;  /* 0x00000002050a7212 */ /* 0x000fca00078e3cff */
[----:B------:R0:W-:Y:S04]  /*2b9e0*/  STL [R1+0x14], R10 ;  /* 0x0000140a01007387 */ /* 0x0001e80000100800 */
[----:B------:R0:W-:Y:S01]  /*2b9f0*/  STL [R1+0x10], R11 ;  /* 0x0000100b01007387 */ /* 0x0001e20000100800 */
        /* <DEDUP_REMOVED lines=26> */
.L_x_1972:
[----:B------:R-:W-:Y:S01]  /*2bba0*/  IMAD R3, R11, 0x8, R18 ;  /* 0x000000080b037824 */ /* 0x000fe200078e0212 */
[----:B------:R-:W-:Y:S01]  /*2bbb0*/  SHF.L.U32 R2, R10, 0x1f, RZ ;  /* 0x0000001f0a027819 */ /* 0x000fe200000006ff */
[----:B------:R-:W-:Y:S03]  /*2bbc0*/  BSSY B2, `(.L_x_1973) ;  /* 0x0000003000027945 */ /* 0x000fe60003800000 */
[----:B------:R-:W2:Y:S02]  /*2bbd0*/  SYNCS.PHASECHK.TRANS64.TRYWAIT P0, [R3+URZ+0x30840], R2 ;  /* 0x03084002030075a7 */ /* 0x000ea4000800017f */
[----:B--2---:R-:W-:Y:S05]  /*2bbe0*/  @!P0 BRA `(.L_x_1974) ;  /* 0x0000004c00748947 */ /* 0x004fea0003800000 */
.L_x_2121:
[----:B------:R-:W-:Y:S05]  /*2bbf0*/  BSYNC B2 ;  /* 0x0000000000027941 */ /* 0x000fea0003800000 */
.L_x_1973:
[----:B-1----:R-:W1:Y:S01]  /*2bc00*/  S2R R8, SR_TID.X ;  /* 0x0000000000087919 */ /* 0x002e620000002100 */
[----:B------:R-:W-:Y:S01]  /*2bc10*/  BSSY B2, `(.L_x_1975) ;  /* 0x0000009000027945 */ /* 0x000fe20003800000 */
[----:B-1----:R-:W-:-:S04]  /*2bc20*/  LOP3.LUT R8, R8, 0x7f, RZ, 0xc0, !PT ;  /* 0x0000007f08087812 */ /* 0x002fc800078ec0ff */
[----:B------:R-:W-:-:S13]  /*2bc30*/  ISETP.NE.AND P0, PT, R8, RZ, PT ;  /* 0x000000ff0800720c */ /* 0x000fda0003f05270 */
[----:B------:R-:W-:Y:S05]  /*2bc40*/  @P0 BRA `(.L_x_1976) ;  /* 0x0000000000140947 */ /* 0x000fea0003800000 */
[----:B------:R-:W-:Y:S01]  /*2bc50*/  LOP3.LUT P1, RZ, R19, 0x1, RZ, 0xc0, !PT ;  /* 0x0000000113ff7812 */ /* 0x000fe2000782c0ff */
[----:B--2---:R-:W-:-:S04]  /*2bc60*/  IMAD.MOV.U32 R2, RZ, RZ, 0x8000 ;  /* 0x00008000ff027424 */ /* 0x004fc800078e00ff */
[----:B------:R1:W-:Y:S08]  /*2bc70*/  SYNCS.ARRIVE.TRANS64 RZ, [R3+URZ+0x30830], R2 ;  /* 0x0308300203ff79a7 */ /* 0x0003f0000800003f */
[----:B------:R-:W-:Y:S05]  /*2bc80*/  @!P1 BRA `(.L_x_1976) ;  /* 0x0000000000049947 */ /* 0x000fea0003800000 */
[----:B------:R-:W-:Y:S01]  /*2bc90*/  BPT.TRAP 0x1 ;  /* 0x000000040000795c */ /* 0x000fe20000300000 */
.L_x_1976:
[----:B------:R-:W-:Y:S05]  /*2bca0*/  BSYNC B2 ;  /* 0x0000000000027941 */ /* 0x000fea0003800000 */
.L_x_1975:
[----:B------:R-:W3:Y:S04]  /*2bcb0*/  LDL R8, [R1+0x10] ;  /* 0x0000100001087983 */ /* 0x000ee80000100800 */
[----:B-12---:R-:W2:Y:S01]  /*2bcc0*/  LDL R2, [R1+0x18] ;  /* 0x0000180001027983 */ /* 0x006ea20000100800 */
[----:B0-----:R-:W-:Y:S01]  /*2bcd0*/  IMAD.MOV.U32 R11, RZ, RZ, RZ ;  /* 0x000000ffff0b7224 */ /* 0x001fe200078e00ff */
[----:B------:R-:W-:Y:S01]  /*2bce0*/  UIADD3 UR4, UP0, UR36, 0x370, URZ ;  /* 0x0000037024047890 */ /* 0x000fe2000ff1e03f */
[----:B------:R-:W-:Y:S01]  /*2bcf0*/  PLOP3.LUT P0, PT, PT, PT, PT, 0x80, 0x0 ;  /* 0x000000000000781c */ /* 0x000fe20003f0f070 */
[----:B------:R-:W-:Y:S01]  /*2bd00*/  VIADD R3, R3, 0x30830 ;  /* 0x0003083003037836 */ /* 0x000fe20000000000 */
[----:B------:R-:W-:Y:S01]  /*2bd10*/  UMOV UR6, 0x0 ;  /* 0x0000000000067882 */ /* 0x000fe20000000000 */
[----:B------:R-:W-:Y:S01]  /*2bd20*/  R2UR UR10, R11 ;  /* 0x000000000b0a72ca */ /* 0x000fe200000e0000 */
[----:B------:R-:W-:Y:S01]  /*2bd30*/  UIADD3.X UR5, URZ, UR37, URZ, UP0, !UPT ;  /* 0x000000253f057290 */ /* 0x000fe200087fe43f */
[----:B------:R-:W-:Y:S01]  /*2bd40*/  UMOV UR7, 0x14f00000 ;  /* 0x14f0000000077882 */ /* 0x000fe20000000000 */
[----:B---3--:R-:W-:-:S02]  /*2bd50*/  IMAD R8, R8, 0x8000, R18 ;  /* 0x0000800008087824 */ /* 0x008fc400078e0212 */
[----:B--2---:R-:W-:Y:S02]  /*2bd60*/  IMAD R2, R7, 0x40, R2 ;  /* 0x0000004007027824 */ /* 0x004fe400078e0202 */
[----:B------:R-:W-:-:S08]  /*2bd70*/  VIADD R10, R8, 0x20400 ;  /* 0x00020400080a7836 */ /* 0x000fd00000000000 */
.L_x_1977:
        /* <DEDUP_REMOVED lines=16> */
.L_x_1978:
        /* <DEDUP_REMOVED lines=16> */
.L_x_1979:
        /* <DEDUP_REMOVED lines=16> */
.L_x_1980:
        /* <DEDUP_REMOVED lines=15> */
.L_x_2122:
[----:B------:R-:W-:Y:S05]  /*2c170*/  BSYNC B2 ;  /* 0x0000000000027941 */ /* 0x000fea0003800000 */
.L_x_1981:
        /* <DEDUP_REMOVED lines=10> */
.L_x_1983:
[----:B------:R-:W-:Y:S01]  /*2c220*/  LOP3.LUT P0, RZ, R19, 0x8, RZ, 0xc0, !PT ;  /* 0x0000000813ff7812 */ /* 0x000fe2000780c0ff */
[----:B------:R-:W-:-:S12]  /*2c230*/  BSSY B2, `(.L_x_1984) ;  /* 0x0000003000027945 */ /* 0x000fd80003800000 */
[----:B------:R-:W-:Y:S05]  /*2c240*/  @P0 BRA `(.L_x_1985) ;  /* 0x0000000000040947 */ /* 0x000fea0003800000 */
[----:B------:R-:W-:Y:S01]  /*2c250*/  BPT.TRAP 0x1 ;  /* 0x000000040000795c */ /* 0x000fe20000300000 */
.L_x_1985:
[----:B------:R-:W-:Y:S05]  /*2c260*/  BSYNC B2 ;  /* 0x0000000000027941 */ /* 0x000fea0003800000 */
.L_x_1984:
        /* <DEDUP_REMOVED lines=12> */
.L_x_1986:
        /* <DEDUP_REMOVED lines=15> */
.L_x_1987:
        /* <DEDUP_REMOVED lines=15> */
.L_x_1988:
        /* <DEDUP_REMOVED lines=15> */
.L_x_1989:
        /* <DEDUP_REMOVED lines=12> */
.L_x_1971:
[----:B------:R-:W-:Y:S05]  /*2c6c0*/  BSYNC B1 ;  /* 0x0000000000017941 */ /* 0x000fea0003800000 */
.L_x_1970:
[----:B------:R-:W2:Y:S01]  /*2c6d0*/  LDL R2, [R1+0x30] ;  /* 0x0000300001027983 */ /* 0x000ea20000100800 */
[----:B------:R-:W-:Y:S01]  /*2c6e0*/  VIADD R0, R0, 0xfffffffe ;  /* 0xfffffffe00007836 */ /* 0x000fe20000000000 */
[----:B--2---:R-:W-:-:S13]  /*2c6f0*/  ISETP.GT.AND P0, PT, R6, R2, PT ;  /* 0x000000020600720c */ /* 0x004fda0003f04270 */
[----:B------:R-:W-:Y:S05]  /*2c700*/  @P0 BRA `(.L_x_1990) ;  /* 0xffffffe400300947 */ /* 0x000fea000383ffff */
.L_x_1927:
[----:B------:R-:W-:Y:S05]  /*2c710*/  BSYNC B0 ;  /* 0x0000000000007941 */ /* 0x000fea0003800000 */
.L_x_1926:
[----:B------:R-:W3:Y:S01]  /*2c720*/  S2R R2, SR_TID.X ;  /* 0x0000000000027919 */ /* 0x000ee20000002100 */
[----:B------:R-:W-:Y:S01]  /*2c730*/  BSSY B0, `(.L_x_1991) ;  /* 0x0000012000007945 */ /* 0x000fe20003800000 */
[----:B---3--:R-:W-:-:S04]  /*2c740*/  LOP3.LUT R2, R2, 0x7f, RZ, 0xc0, !PT ;  /* 0x0000007f02027812 */ /* 0x008fc800078ec0ff */
[----:B------:R-:W-:-:S13]  /*2c750*/  ISETP.NE.AND P0, PT, R2, RZ, PT ;  /* 0x000000ff0200720c */ /* 0x000fda0003f05270 */
[----:B------:R-:W-:Y:S05]  /*2c760*/  @P0 BRA `(.L_x_1992) ;  /* 0x0000000000380947 */ /* 0x000fea0003800000 */
[----:B------:R-:W3:Y:S01]  /*2c770*/  S2R R2, SR_LANEID ;  /* 0x0000000000027919 */ /* 0x000ee20000000000 */
[----:B------:R-:W-:Y:S01]  /*2c780*/  VOTEU.ANY UR4, UPT, PT ;  /* 0x0000000000047886 */ /* 0x000fe200038e0100 */
[----:B-1----:R-:W1:Y:S01]  /*2c790*/  LDC.64 R4, c[0x0][0xc60] ;  /* 0x00031800ff047b82 */ /* 0x002e620000000a00 */
[----:B------:R-:W3:Y:S01]  /*2c7a0*/  FLO.U32 R0, UR4 ;  /* 0x0000000400007d00 */ /* 0x000ee200080e0000 */
[----:B------:R-:W-:Y:S01]  /*2c7b0*/  ULDC.64 UR6, c[0x0][0x208] ;  /* 0x0000820000067ab9 */ /* 0x000fe20000000a00 */
[----:B---3--:R-:W-:-:S06]  /*2c7c0*/  ISETP.EQ.U32.AND P0, PT, R0, R2, PT ;  /* 0x000000020000720c */ /* 0x008fcc0003f02070 */
[----:B------:R-:W1:Y:S07]  /*2c7d0*/  POPC R2, UR4 ;  /* 0x0000000400027d09 */ /* 0x000e6e0008000000 */
[----:B-1----:R-:W3:Y:S04]  /*2c7e0*/  @P0 ATOMG.E.ADD.STRONG.GPU PT, R2, desc[UR6][R4.64], R2 ;  /* 0x00000002040209a8 */ /* 0x002ee800081ee1c6 */
[----:B---3--:R1:W3:Y:S02]  /*2c7f0*/  SHFL.IDX PT, R2, R2, R0, 0x1f ;  /* 0x00001f0002027589 */ /* 0x0082e400000e0000 */
[----:B-1----:R-:W1:Y:S02]  /*2c800*/  S2R R0, SR_LTMASK ;  /* 0x0000000000007919 */ /* 0x002e640000003900 */
[----:B-1----:R-:W-:-:S06]  /*2c810*/  LOP3.LUT R0, R0, UR4, RZ, 0xc0, !PT ;  /* 0x0000000400007c12 */ /* 0x002fcc000f8ec0ff */
[----:B------:R-:W3:Y:S02]  /*2c820*/  POPC R0, R0 ;  /* 0x0000000000007309 */ /* 0x000ee40000000000 */
[----:B---3--:R-:W-:-:S05]  /*2c830*/  IADD3 R0, R2, UR39, R0 ;  /* 0x0000002702007c10 */ /* 0x008fca000fffe000 */
[----:B------:R3:W-:Y:S02]  /*2c840*/  STL [R1], R0 ;  /* 0x0000000001007387 */ /* 0x0007e40000100800 */
.L_x_1992:
[----:B------:R-:W-:Y:S05]  /*2c850*/  BSYNC B0 ;  /* 0x0000000000007941 */ /* 0x000fea0003800000 */
.L_x_1991:
[----:B------:R-:W-:Y:S01]  /*2c860*/  LOP3.LUT P0, RZ, R19, 0x4, RZ, 0xc0, !PT ;  /* 0x0000000413ff7812 */ /* 0x000fe2000780c0ff */
[----:B------:R-:W-:-:S12]  /*2c870*/  BSSY B0, `(.L_x_1993) ;  /* 0x000005d000007945 */ /* 0x000fd80003800000 */
[----:B------:R-:W-:Y:S05]  /*2c880*/  @!P0 BRA `(.L_x_1994) ;  /* 0x00000004006c8947 */ /* 0x000fea0003800000 */
[----:B---3--:R-:W3:Y:S04]  /*2c890*/  LDL R0, [R1+0x10] ;  /* 0x0000100001007983 */ /* 0x008ee80000100800 */
[----:B------:R-:W4:Y:S01]  /*2c8a0*/  LDL R2, [R1+0x14] ;  /* 0x0000140001027983 */ /* 0x000f220000100800 */
[----:B------:R-:W-:Y:S01]  /*2c8b0*/  BSSY B1, `(.L_x_1995) ;  /* 0x0000005000017945 */ /* 0x000fe20003800000 */
[----:B---3--:R-:W-:Y:S01]  /*2c8c0*/  IMAD R0, R0, 0x8, R18 ;  /* 0x0000000800007824 */ /* 0x008fe200078e0212 */
[----:B----4-:R-:W-:-:S04]  /*2c8d0*/  SHF.L.U32 R2, R2, 0x1f, RZ ;  /* 0x0000001f02027819 */ /* 0x010fc800000006ff */
[----:B------:R-:W3:Y:S02]  /*2c8e0*/  SYNCS.PHASECHK.TRANS64.TRYWAIT P0, [R0+URZ+0x30860], R2 ;  /* 0x03086002000075a7 */ /* 0x000ee4000800017f */
[----:B---3--:R-:W-:Y:S05]  /*2c8f0*/  @!P0 BRA `(.L_x_1996) ;  /* 0x0000004000588947 */ /* 0x008fea0003800000 */
.L_x_2123:
[----:B------:R-:W-:Y:S05]  /*2c900*/  BSYNC B1 ;  /* 0x0000000000017941 */ /* 0x000fea0003800000 */
.L_x_1995:
[----:B--2---:R-:W2:Y:S01]  /*2c910*/  S2R R3, SR_TID.X ;  /* 0x0000000000037919 */ /* 0x004ea20000002100 */
[----:B------:R-:W-:-:S04]  /*2c920*/  UPRMT UR4, UR38, 0x9910, URZ ;  /* 0x0000991026047896 */ /* 0x000fc8000800003f */
[----:B------:R-:W-:Y:S01]  /*2c930*/  UISETP.NE.AND UP0, UPT, UR4, 0x2, UPT ;  /* 0x000000020400788c */ /* 0x000fe2000bf05270 */
[----:B--2---:R-:W-:-:S04]  /*2c940*/  LOP3.LUT R3, R3, 0x7f, RZ, 0xc0, !PT ;  /* 0x0000007f03037812 */ /* 0x004fc800078ec0ff */
[----:B------:R-:W-:-:S13]  /*2c950*/  ISETP.NE.AND P0, PT, R3, RZ, PT ;  /* 0x000000ff0300720c */ /* 0x000fda0003f05270 */
[----:B---3--:R-:W-:-:S04]  /*2c960*/  @!P0 IMAD.MOV.U32 R2, RZ, RZ, 0x8000 ;  /* 0x00008000ff028424 */ /* 0x008fc800078e00ff */
[----:B------:R2:W-:Y:S01]  /*2c970*/  @!P0 SYNCS.ARRIVE.TRANS64 RZ, [R0+URZ+0x30850], R2 ;  /* 0x0308500200ff89a7 */ /* 0x0005e2000800003f */
[----:B------:R-:W-:-:S13]  /*2c980*/  PLOP3.LUT P0, PT, PT, PT, UP0, 0x80, 0x0 ;  /* 0x000000000000781c */ /* 0x000fda0003f0f008 */
[----:B--2---:R-:W-:Y:S05]  /*2c990*/  @P0 BRA `(.L_x_1997) ;  /* 0x0000000000040947 */ /* 0x004fea0003800000 */
[----:B------:R-:W-:Y:S01]  /*2c9a0*/  BPT.TRAP 0x1 ;  /* 0x000000040000795c */ /* 0x000fe20000300000 */
.L_x_1997:
[----:B------:R-:W-:Y:S01]  /*2c9b0*/  LOP3.LUT P0, RZ, R19, 0x8, RZ, 0xc0, !PT ;  /* 0x0000000813ff7812 */ /* 0x000fe2000780c0ff */
[----:B------:R-:W-:-:S12]  /*2c9c0*/  BSSY B1, `(.L_x_1998) ;  /* 0x0000003000017945 */ /* 0x000fd80003800000 */
[----:B------:R-:W-:Y:S05]  /*2c9d0*/  @P0 BRA `(.L_x_1999) ;  /* 0x0000000000040947 */ /* 0x000fea0003800000 */
[----:B------:R-:W-:Y:S01]  /*2c9e0*/  BPT.TRAP 0x1 ;  /* 0x000000040000795c */ /* 0x000fe20000300000 */
.L_x_1999:
[----:B------:R-:W-:Y:S05]  /*2c9f0*/  BSYNC B1 ;  /* 0x0000000000017941 */ /* 0x000fea0003800000 */
.L_x_1998:
[----:B------:R-:W2:Y:S04]  /*2ca00*/  LDL.LU R4, [R1+0x18] ;  /* 0x0000180001047983 */ /* 0x000ea80000300800 */
[----:B------:R-:W2:Y:S04]  /*2ca10*/  LDL.LU R3, [R1+0x4] ;  /* 0x0000040001037983 */ /* 0x000ea80000300800 */
[----:B------:R-:W3:Y:S01]  /*2ca20*/  LDL R2, [R1+0x10] ;  /* 0x0000100001027983 */ /* 0x000ee20000100800 */
        /* <DEDUP_REMOVED lines=8> */
[----:B---3--:R-:W-:-:S04]  /*2cab0*/  IMAD R2, R2, 0x8000, R18 ;  /* 0x0000800002027824 */ /* 0x008fc800078e0212 */
[----:B------:R-:W-:-:S07]  /*2cac0*/  VIADD R4, R2, 0x400 ;  /* 0x0000040002047836 */ /* 0x000fce0000000000 */
.L_x_2000:
        /* <DEDUP_REMOVED lines=15> */
.L_x_2001:
        /* <DEDUP_REMOVED lines=15> */
.L_x_2002:
        /* <DEDUP_REMOVED lines=15> */
.L_x_2003:
        /* <DEDUP_REMOVED lines=9> */
[----:B----4-:R-:W-:Y:S05]  /*2ce30*/  @P0 BRA.U.ANY `(.L_x_2003) ;  /* 0xfffffffd00d80947 */ /* 0x010fea000393ffff */
.L_x_1994:
[----:B------:R-:W-:Y:S05]  /*2ce40*/  BSYNC B0 ;  /* 0x0000000000007941 */ /* 0x000fea0003800000 */
.L_x_1993:
[----:B-1----:R-:W3:Y:S04]  /*2ce50*/  LDL.LU R5, [R1+0x10] ;  /* 0x0000100001057983 */ /* 0x002ee80000300800 */
[----:B------:R-:W4:Y:S01]  /*2ce60*/  LDL.LU R4, [R1+0x14] ;  /* 0x0000140001047983 */ /* 0x000f220000300800 */
[----:B---3--:R-:W-:-:S05]  /*2ce70*/  VIADD R0, R5, 0x1 ;  /* 0x0000000105007836 */ /* 0x008fca0000000000 */
[----:B------:R-:W-:-:S04]  /*2ce80*/  ISETP.NE.AND P0, PT, R0, 0x2, PT ;  /* 0x000000020000780c */ /* 0x000fc80003f05270 */
[----:B------:R-:W-:Y:S02]  /*2ce90*/  SEL R2, RZ, 0x1, P0 ;  /* 0x00000001ff027807 */ /* 0x000fe40000000000 */
[----:B------:R-:W-:Y:S02]  /*2cea0*/  SEL R0, R0, RZ, P0 ;  /* 0x000000ff00007207 */ /* 0x000fe40000000000 */
[----:B----4-:R-:W-:-:S03]  /*2ceb0*/  LOP3.LUT R4, R4, R2, RZ, 0x3c, !PT ;  /* 0x0000000204047212 */ /* 0x010fc600078e3cff */
[----:B------:R1:W-:Y:S04]  /*2cec0*/  STL [R1+0x10], R0 ;  /* 0x0000100001007387 */ /* 0x0003e80000100800 */
[----:B------:R1:W-:Y:S02]  /*2ced0*/  STL [R1+0x14], R4 ;  /* 0x0000140401007387 */ /* 0x0003e40000100800 */
.L_x_1906:
[----:B------:R-:W-:Y:S05]  /*2cee0*/  BSYNC B7 ;  /* 0x0000000000077941 */ /* 0x000fea0003800000 */
.L_x_1904:
[----:B------:R-:W-:-:S13]  /*2cef0*/  LOP3.LUT P0, RZ, R19, 0x10, RZ, 0xc0, !PT ;  /* 0x0000001013ff7812 */ /* 0x000fda000780c0ff */
[----:B------:R-:W-:Y:S05]  /*2cf00*/  @!P0 BRA `(.L_x_2004) ;  /* 0x00000000002c8947 */ /* 0x000fea0003800000 */
[----:B------:R-:W-:Y:S05]  /*2cf10*/  WARPSYNC.ALL ;  /* 0x0000000000007948 */ /* 0x000fea0003800000 */
[----:B------:R-:W4:Y:S08]  /*2cf20*/  S2UR UR5, SR_CgaCtaId ;  /* 0x00000000000579c3 */ /* 0x000f300000008800 */
[----:B------:R-:W-:Y:S06]  /*2cf30*/  BAR.SYNC.DEFER_BLOCKING 0x5, 0x180 ;  /* 0x0146000000007b1d */ /* 0x000fec0000010000 */
[----:B------:R-:W-:-:S02]  /*2cf40*/  UMOV UR4, 0x400 ;  /* 0x0000040000047882 */ /* 0x000fc40000000000 */
[----:B----4-:R-:W-:-:S06]  /*2cf50*/  ULEA UR4, UR5, UR4, 0x18 ;  /* 0x0000000405047291 */ /* 0x010fcc000f8ec03f */
[----:B------:R-:W-:-:S05]  /*2cf60*/  IMAD.U32 R18, RZ, RZ, UR4 ;  /* 0x00000004ff127e24 */ /* 0x000fca000f8e00ff */
[----:B-1----:R-:W1:Y:S04]  /*2cf70*/  LDS.128 R4, [R18+0x308d0] ;  /* 0x0308d00012047984 */ /* 0x002e680000000c00 */
[----:B-1----:R1:W-:Y:S04]  /*2cf80*/  STL.64 [R1], R4 ;  /* 0x0000000401007387 */ /* 0x0023e80000100a00 */
[----:B------:R1:W-:Y:S01]  /*2cf90*/  STL.64 [R1+0x8], R6 ;  /* 0x0000080601007387 */ /* 0x0003e20000100a00 */
[----:B------:R-:W-:Y:S06]  /*2cfa0*/  BAR.ARV 0x4, 0x180 ;  /* 0x0106000000007b1d */ /* 0x000fec0000002000 */
[----:B------:R-:W-:Y:S05]  /*2cfb0*/  BRA `(.L_x_2005) ;  /* 0x0000001000387947 */ /* 0x000fea0003800000 */
.L_x_2004:
[----:B------:R-:W4:Y:S01]  /*2cfc0*/  LDL R16, [R1+0x2c] ;  /* 0x00002c0001107983 */ /* 0x000f220000100800 */
[----:B------:R-:W-:Y:S01]  /*2cfd0*/  UMOV UR4, 0xffffffff ;  /* 0xffffffff00047882 */ /* 0x000fe20000000000 */
[----:B----4-:R-:W-:Y:S02]  /*2cfe0*/  ISETP.NE.AND P5, PT, R16, 0x1f, PT ;  /* 0x0000001f1000780c */ /* 0x010fe40003fa5270 */
[----:B------:R-:W-:Y:S11]  /*2cff0*/  BRA.DIV UR4, `(.L_x_2006) ;  /* 0x0000003a04ac7947 */ /* 0x000ff6000b800000 */
[----:B--2---:R-:W1:Y:S01]  /*2d000*/  LDL R3, [R1+0xc] ;  /* 0x00000c0001037983 */ /* 0x004e620000100800 */
[----:B------:R-:W-:-:S03]  /*2d010*/  ULDC UR4, c[0x0][0xc3c] ;  /* 0x00030f0000047ab9 */ /* 0x000fc60000000800 */
[----:B------:R-:W0:Y:S01]  /*2d020*/  LDL.LU R2, [R1] ;  /* 0x0000000001027983 */ /* 0x000e220000300800 */
[----:B------:R-:W-:Y:S01]  /*2d030*/  ULDC.64 UR6, c[0x0][0x208] ;  /* 0x0000820000067ab9 */ /* 0x000fe20000000a00 */
[----:B------:R-:W-:Y:S01]  /*2d040*/  LOP3.LUT P4, RZ, R19, 0x1, RZ, 0xc0, !PT ;  /* 0x0000000113ff7812 */ /* 0x000fe2000788c0ff */
[----:B-1-3--:R-:W-:Y:S02]  /*2d050*/  IMAD.IADD R0, R3, 0x1, R16 ;  /* 0x0000000103007824 */ /* 0x00afe400078e0210 */
[----:B0-----:R-:W-:-:S03]  /*2d060*/  IMAD.MOV.U32 R10, RZ, RZ, R2 ;  /* 0x000000ffff0a7224 */ /* 0x001fc600078e0002 */
        /* <DEDUP_REMOVED lines=11> */
[----:B------:R-:W-:Y:S01]  /*2d120*/  SHFL.IDX PT, R5, R10, RZ, 0x1f ;  /* 0x00001fff0a057589 */ /* 0x000fe200000e0000 */
[----:B------:R-:W-:-:S03]  /*2d130*/  ISETP.GE.U32.AND P3, PT, R16, 0x10, PT ;  /* 0x000000101000780c */ /* 0x000fc60003f66070 */
[----:B------:R-:W-:Y:S01]  /*2d140*/  SHFL.IDX PT, R0, R10, 0x1, 0x1f ;  /* 0x00201f000a007f89 */ /* 0x000fe200000e0000 */
[----:B--2---:R-:W-:Y:S02]  /*2d150*/  @!P0 IMAD.MOV.U32 R4, RZ, RZ, R8 ;  /* 0x000000ffff048224 */ /* 0x004fe400078e0008 */
[----:B------:R-:W-:Y:S02]  /*2d160*/  IMAD.MOV.U32 R8, RZ, RZ, RZ ;  /* 0x000000ffff087224 */ /* 0x000fe400078e00ff */
[----:B---3--:R-:W-:Y:S01]  /*2d170*/  @!P0 IMAD.MOV.U32 R6, RZ, RZ, R2 ;  /* 0x000000ffff068224 */ /* 0x008fe200078e0002 */
        /* <DEDUP_REMOVED lines=18> */
.L_x_2133:
[----:B------:R-:W-:Y:S02]  /*2d2a0*/  ULDC UR4, c[0x0][0xc38] ;  /* 0x00030e0000047ab9 */ /* 0x000fe40000000800 */
[----:B------:R-:W-:-:S04]  /*2d2b0*/  IMAD.U32 R2, RZ, RZ, UR4 ;  /* 0x00000004ff027e24 */ /* 0x000fc8000f8e00ff */
[----:B-1----:R-:W-:-:S04]  /*2d2c0*/  IMAD R9, R9, R2, RZ ;  /* 0x0000000209097224 */ /* 0x002fc800078e02ff */
[----:B------:R-:W-:-:S05]  /*2d2d0*/  IMAD.IADD R0, R0, 0x1, R9 ;  /* 0x0000000100007824 */ /* 0x000fca00078e0209 */
[----:B------:R-:W-:-:S13]  /*2d2e0*/  ISETP.GT.AND P4, PT, R0, R5, PT ;  /* 0x000000050000720c */ /* 0x000fda0003f84270 */
[----:B------:R-:W-:Y:S05]  /*2d2f0*/  @P4 BRA `(.L_x_2007) ;  /* 0x0000000000b04947 */ /* 0x000fea0003800000 */
.L_x_2010:
        /* <DEDUP_REMOVED lines=21> */
[----:B------:R-:W1:Y:S01]  /*2d450*/  SHFL.UP PT, R3, R2, 0x1, RZ ;  /* 0x0420000002037989 */ /* 0x000e6200000e00ff */
[----:B------:R-:W-:-:S04]  /*2d460*/  LOP3.LUT P4, RZ, R19, 0x1, RZ, 0xc0, !PT ;  /* 0x0000000113ff7812 */ /* 0x000fc8000788c0ff */
        /* <DEDUP_REMOVED lines=15> */
.L_x_2141:
[----:B------:R-:W-:Y:S02]  /*2d560*/  ULDC UR4, c[0x0][0xc38] ;  /* 0x00030e0000047ab9 */ /* 0x000fe40000000800 */
[----:B------:R-:W-:-:S04]  /*2d570*/  IMAD.U32 R2, RZ, RZ, UR4 ;  /* 0x00000004ff027e24 */ /* 0x000fc8000f8e00ff */
[----:B-1----:R-:W-:-:S04]  /*2d580*/  IMAD R9, R9, R2, RZ ;  /* 0x0000000209097224 */ /* 0x002fc800078e02ff */
[----:B------:R-:W-:-:S05]  /*2d590*/  IMAD.IADD R0, R9, 0x1, R0 ;  /* 0x0000000109007824 */ /* 0x000fca00078e0200 */
[----:B------:R-:W-:-:S13]  /*2d5a0*/  ISETP.GT.AND P4, PT, R0, R5, PT ;  /* 0x000000050000720c */ /* 0x000fda0003f84270 */
[----:B------:R-:W-:Y:S05]  /*2d5b0*/  @!P4 BRA `(.L_x_2010) ;  /* 0xfffffffc0050c947 */ /* 0x000fea000383ffff */
.L_x_2007:
        /* <DEDUP_REMOVED lines=8> */
[----:B-1----:R1:W3:Y:S04]  /*2d640*/  SHFL.IDX PT, R4, R4, R3, 0x1f ;  /* 0x00001f0304047589 */ /* 0x0022e800000e0000 */
[----:B------:R1:W4:Y:S01]  /*2d650*/  SHFL.IDX PT, R6, R6, R3, 0x1f ;  /* 0x00001f0306067589 */ /* 0x00032200000e0000 */
[----:B--2---:R-:W-:-:S05]  /*2d660*/  IMAD.IADD R10, R3, 0x1, R10 ;  /* 0x00000001030a7824 */ /* 0x004fca00078e020a */
[----:B---34-:R1:W-:Y:S02]  /*2d670*/  STL [R1+0xc], R10 ;  /* 0x00000c0a01007387 */ /* 0x0183e40000100800 */
.L_x_2146:
[----:B------:R-:W-:-:S13]  /*2d680*/  ISETP.NE.AND P0, PT, R0, RZ, PT ;  /* 0x000000ff0000720c */ /* 0x000fda0003f05270 */
[----:B------:R-:W-:Y:S05]  /*2d690*/  @!P0 BRA `(.L_x_2012) ;  /* 0x0000000000148947 */ /* 0x000fea0003800000 */
[----:B------:R-:W-:Y:S01]  /*2d6a0*/  UMOV UR4, 0xffffffff ;  /* 0xffffffff00047882 */ /* 0x000fe20000000000 */
[----:B-1----:R-:W-:Y:S02]  /*2d6b0*/  VIADD R3, R3, 0xffffffff ;  /* 0xffffffff03037836 */ /* 0x002fe40000000000 */
[----:B------:R-:W-:Y:S05]  /*2d6c0*/  BRA.DIV UR4, `(.L_x_2013) ;  /* 0x0000003e04a07947 */ /* 0x000fea000b800000 */
[----:B------:R1:W3:Y:S02]  /*2d6d0*/  SHFL.IDX PT, R3, R7, R3, 0x1f ;  /* 0x00001f0307037589 */ /* 0x0002e400000e0000 */
.L_x_2149:
[----:B---3--:R-:W-:-:S07]  /*2d6e0*/  IMAD.MOV.U32 R8, RZ, RZ, R3 ;  /* 0x000000ffff087224 */ /* 0x008fce00078e0003 */
.L_x_2012:
[----:B------:R-:W-:Y:S01]  /*2d6f0*/  ISETP.NE.AND P0, PT, R6, 0x1, PT ;  /* 0x000000010600780c */ /* 0x000fe20003f05270 */
[----:B------:R-:W-:-:S05]  /*2d700*/  IMAD R0, R8, R2, R9 ;  /* 0x0000000208007224 */ /* 0x000fca00078e0209 */
[----:B------:R3:W-:Y:S02]  /*2d710*/  STL [R1], R0 ;  /* 0x0000000001007387 */ /* 0x0007e40000100800 */
[----:B---3--:R-:W-:-:S05]  /*2d720*/  IMAD.IADD R0, R5, 0x1, -R0 ;  /* 0x0000000105007824 */ /* 0x008fca00078e0a00 */
[----:B------:R-:W-:Y:S05]  /*2d730*/  @!P0 BRA `(.L_x_2014) ;  /* 0x0000000000e48947 */ /* 0x000fea0003800000 */
[----:B------:R-:W-:-:S04]  /*2d740*/  IABS R5, R4 ;  /* 0x0000000400057213 */ /* 0x000fc80000000000 */
[----:B------:R-:W3:Y:S08]  /*2d750*/  I2F.RP R2, R5 ;  /* 0x0000000500027306 */ /* 0x000ef00000209400 */
[----:B---3--:R-:W3:Y:S02]  /*2d760*/  MUFU.RCP R2, R2 ;  /* 0x0000000200027308 */ /* 0x008ee40000001000 */
[----:B---3--:R-:W-:-:S06]  /*2d770*/  VIADD R2, R2, 0xffffffe ;  /* 0x0ffffffe02027836 */ /* 0x008fcc0000000000 */
[----:B-1----:R-:W1:Y:S02]  /*2d780*/  F2I.FTZ.U32.TRUNC.NTZ R3, R2 ;  /* 0x0000000200037305 */ /* 0x002e64000021f000 */
[----:B-1----:R-:W-:-:S04]  /*2d790*/  IMAD.MOV R2, RZ, RZ, -R3 ;  /* 0x000000ffff027224 */ /* 0x002fc800078e0a03 */
        /* <DEDUP_REMOVED lines=14> */
[----:B------:R-:W1:Y:S07]  /*2d880*/  I2F.RP R2, R5 ;  /* 0x0000000500027306 */ /* 0x000e6e0000209400 */
[----:B------:R-:W-:Y:S01]  /*2d890*/  @P0 VIADD R8, R8, 0x1 ;  /* 0x0000000108080836 */ /* 0x000fe20000000000 */
[----:B-1----:R-:W1:Y:S02]  /*2d8a0*/  MUFU.RCP R2, R2 ;  /* 0x0000000200027308 */ /* 0x002e640000001000 */
[----:B-1----:R-:W-:-:S06]  /*2d8b0*/  VIADD R2, R2, 0xffffffe ;  /* 0x0ffffffe02027836 */ /* 0x002fcc0000000000 */
[----:B------:R-:W1:Y:S02]  /*2d8c0*/  F2I.FTZ.U32.TRUNC.NTZ R3, R2 ;  /* 0x0000000200037305 */ /* 0x000e64000021f000 */
[----:B-1----:R-:W-:-:S04]  /*2d8d0*/  IMAD.MOV R2, RZ, RZ, -R3 ;  /* 0x000000ffff027224 */ /* 0x002fc800078e0a03 */
[----:B0-----:R-:W-:Y:S02]  /*2d8e0*/  IMAD R7, R2, R5, RZ ;  /* 0x0000000502077224 */ /* 0x001fe400078e02ff */
        /* <DEDUP_REMOVED lines=24> */
[----:B------:R-:W-:-:S04]  /*2da70*/  IMAD.MOV R2, RZ, RZ, -R7 ;  /* 0x000000ffff027224 */ /* 0x000fc800078e0a07 */
[C---:B------:R-:W-:Y:S02]  /*2da80*/  IMAD R2, R6.reuse, R2, R3 ;  /* 0x0000000206027224 */ /* 0x040fe400078e0203 */
[----:B------:R-:W-:-:S04]  /*2da90*/  IMAD R6, R6, 0x1000000, R7 ;  /* 0x0100000006067824 */ /* 0x000fc800078e0207 */
[----:B------:R-:W-:-:S05]  /*2daa0*/  IMAD R2, R2, 0x10000, R6 ;  /* 0x0001000002027824 */ /* 0x000fca00078e0206 */
[----:B------:R1:W-:Y:S01]  /*2dab0*/  STL [R1+0x8], R2 ;  /* 0x0000080201007387 */ /* 0x0003e20000100800 */
[----:B------:R-:W-:Y:S05]  /*2dac0*/  BRA `(.L_x_2015) ;  /* 0x0000000400007947 */ /* 0x000fea0003800000 */
.L_x_2014:
[----:B-1----:R-:W3:Y:S01]  /*2dad0*/  LDL R3, [R1+0xc] ;  /* 0x00000c0001037983 */ /* 0x002ee20000100800 */
[----:B0-----:R-:W3:Y:S01]  /*2dae0*/  LDC.64 R6, c[0x0][0xc90] ;  /* 0x00032400ff067b82 */ /* 0x001ee20000000a00 */
[----:B------:R-:W-:Y:S01]  /*2daf0*/  ULDC.64 UR4, c[0x0][0x208] ;  /* 0x0000820000047ab9 */ /* 0x000fe20000000a00 */
[----:B---3--:R-:W-:-:S05]  /*2db00*/  IMAD.WIDE R6, R3, 0x4, R6 ;  /* 0x0000000403067825 */ /* 0x008fca00078e0206 */
[----:B------:R-:W3:Y:S02]  /*2db10*/  LDG.E R3, desc[UR4][R6.64] ;  /* 0x0000000406037981 */ /* 0x000ee4000c1e1900 */
[----:B---3--:R-:W-:-:S05]  /*2db20*/  IMAD R5, R4, R3, RZ ;  /* 0x0000000304057224 */ /* 0x008fca00078e02ff */
        /* <DEDUP_REMOVED lines=51> */
[----:B------:R-:W-:-:S04]  /*2de60*/  @P0 VIADD R2, R2, 0x1 ;  /* 0x0000000102020836 */ /* 0x000fc80000000000 */
[----:B------:R-:W-:-:S04]  /*2de70*/  IMAD.MOV.U32 R0, RZ, RZ, R2 ;  /* 0x000000ffff007224 */ /* 0x000fc800078e0002 */
[----:B------:R-:W-:Y:S01]  /*2de80*/  @!P1 IMAD.MOV R0, RZ, RZ, -R0 ;  /* 0x000000ffff009224 */ /* 0x000fe200078e0a00 */
[----:B------:R-:W-:Y:S01]  /*2de90*/  @!P2 LOP3.LUT R0, RZ, R8, RZ, 0x33, !PT ;  /* 0x00000008ff00a212 */ /* 0x000fe200078e33ff */
[----:B------:R-:W-:-:S04]  /*2dea0*/  IMAD.MOV R8, RZ, RZ, -R8 ;  /* 0x000000ffff087224 */ /* 0x000fc800078e0a08 */
[----:B------:R-:W-:-:S05]  /*2deb0*/  IMAD R2, R0, R8, R6 ;  /* 0x0000000800027224 */ /* 0x000fca00078e0206 */
[----:B------:R0:W-:Y:S02]  /*2dec0*/  STL [R1+0x8], R2 ;  /* 0x0000080201007387 */ /* 0x0001e40000100800 */
.L_x_2015:
[----:B------:R-:W-:-:S05]  /*2ded0*/  LOP3.LUT R0, RZ, R0, RZ, 0x33, !PT ;  /* 0x00000000ff007212 */ /* 0x000fca00078e33ff */
[----:B------:R-:W-:-:S05]  /*2dee0*/  IMAD.IADD R0, R4, 0x1, R0 ;  /* 0x0000000104007824 */ /* 0x000fca00078e0200 */
[----:B------:R3:W-:Y:S01]  /*2def0*/  STL [R1+0x4], R0 ;  /* 0x0000040001007387 */ /* 0x0007e20000100800 */
[----:B------:R-:W-:Y:S05]  /*2df00*/  BRA `(.L_x_2016) ;  /* 0x0000000000287947 */ /* 0x000fea0003800000 */
.L_x_2008:
        /* <DEDUP_REMOVED lines=10> */
.L_x_2016:
[----:B-1-3--:R-:W3:Y:S04]  /*2dfb0*/  LDL R0, [R1+0x2c] ;  /* 0x00002c0001007983 */ /* 0x00aee80000100800 */
[----:B0-----:R-:W4:Y:S04]  /*2dfc0*/  LDL R2, [R1+0xc] ;  /* 0x00000c0001027983 */ /* 0x001f280000100800 */
[----:B------:R-:W5:Y:S04]  /*2dfd0*/  LDL R3, [R1+0x8] ;  /* 0x0000080001037983 */ /* 0x000f680000100800 */
[----:B------:R-:W2:Y:S04]  /*2dfe0*/  LDL R4, [R1] ;  /* 0x0000000001047983 */ /* 0x000ea80000100800 */
[----:B------:R-:W2:Y:S01]  /*2dff0*/  LDL R5, [R1+0x4] ;  /* 0x0000040001057983 */ /* 0x000ea20000100800 */
[----:B------:R-:W-:Y:S05]  /*2e000*/  WARPSYNC.ALL ;  /* 0x0000000000007948 */ /* 0x000fea0003800000 */
[----:B------:R-:W-:Y:S01]  /*2e010*/  BAR.SYNC.DEFER_BLOCKING 0x4, 0x180 ;  /* 0x0106000000007b1d */ /* 0x000fe20000010000 */
[----:B---3--:R-:W-:-:S13]  /*2e020*/  ISETP.NE.AND P0, PT, R0, RZ, PT ;  /* 0x000000ff0000720c */ /* 0x008fda0003f05270 */
[----:B------:R-:W0:Y:S01]  /*2e030*/  @!P0 S2R R0, SR_CgaCtaId ;  /* 0x0000000000008919 */ /* 0x000e220000008800 */
[----:B----4-:R-:W-:Y:S01]  /*2e040*/  IMAD.MOV.U32 R7, RZ, RZ, R2 ;  /* 0x000000ffff077224 */ /* 0x010fe200078e0002 */
[----:B------:R-:W-:Y:S01]  /*2e050*/  @!P0 MOV R2, 0x400 ;  /* 0x0000040000028802 */ /* 0x000fe20000000f00 */
[----:B-----5:R-:W-:-:S03]  /*2e060*/  IMAD.MOV.U32 R6, RZ, RZ, R3 ;  /* 0x000000ffff067224 */ /* 0x020fc600078e0003 */
[----:B0-----:R-:W-:-:S05]  /*2e070*/  @!P0 LEA R18, R0, R2, 0x18 ;  /* 0x0000000200128211 */ /* 0x001fca00078ec0ff */
[----:B--2---:R0:W-:Y:S01]  /*2e080*/  @!P0 STS.128 [R18+0x308d0], R4 ;  /* 0x0308d00412008388 */ /* 0x0041e20000000c00 */
[----:B------:R-:W-:Y:S06]  /*2e090*/  BAR.ARV 0x5, 0x180 ;  /* 0x0146000000007b1d */ /* 0x000fec0000002000 */
.L_x_2005:
[----:B---3--:R-:W3:Y:S01]  /*2e0a0*/  LDL R0, [R1+0xc] ;  /* 0x00000c0001007983 */ /* 0x008ee20000100800 */
[----:B------:R-:W-:Y:S02]  /*2e0b0*/  ULDC UR4, c[0x0][0xc3c] ;  /* 0x00030f0000047ab9 */ /* 0x000fe40000000800 */
[----:B---3--:R-:W-:-:S13]  /*2e0c0*/  ISETP.GE.AND P0, PT, R0, UR4, PT ;  /* 0x0000000400007c0c */ /* 0x008fda000bf06270 */
[----:B------:R-:W-:Y:S05]  /*2e0d0*/  @!P0 BRA `(.L_x_2017) ;  /* 0xffffff7000f48947 */ /* 0x000fea000383ffff */
[----:B------:R-:W-:Y:S05]  /*2e0e0*/  BSYNC B8 ;  /* 0x0000000000087941 */ /* 0x000fea0003800000 */
.L_x_1836:
[----:B---3--:R-:W3:Y:S01]  /*2e0f0*/  LDL.LU R0, [R1+0x58] ;  /* 0x0000580001007983 */ /* 0x008ee20000300800 */
[----:B------:R-:W-:Y:S01]  /*2e100*/  BSSY B0, `(.L_x_2018) ;  /* 0x000000b000007945 */ /* 0x000fe20003800000 */
[----:B01----:R-:W0:Y:S01]  /*2e110*/  S2R R5, SR_CgaCtaId ;  /* 0x0000000000057919 */ /* 0x003e220000008800 */
[----:B---3--:R-:W-:-:S05]  /*2e120*/  VIADD R0, R0, 0x1 ;  /* 0x0000000100007836 */ /* 0x008fca0000000000 */
[----:B------:R-:W-:-:S04]  /*2e130*/  LEA.HI R2, R0, R0, RZ, 0x1 ;  /* 0x0000000000027211 */ /* 0x000fc800078f08ff */
[----:B--2---:R-:W-:-:S05]  /*2e140*/  LOP3.LUT R3, R2, 0xfffffffe, RZ, 0xc0, !PT ;  /* 0xfffffffe02037812 */ /* 0x004fca00078ec0ff */
[----:B------:R-:W-:Y:S01]  /*2e150*/  IMAD.IADD R3, R0, 0x1, -R3 ;  /* 0x0000000100037824 */ /* 0x000fe200078e0a03 */
[----:B------:R-:W-:-:S04]  /*2e160*/  MOV R0, 0x400 ;  /* 0x0000040000007802 */ /* 0x000fc80000000f00 */
[----:B0-----:R-:W-:Y:S02]  /*2e170*/  LEA R0, R5, R0, 0x18 ;  /* 0x0000000005007211 */ /* 0x001fe400078ec0ff */
[----:B------:R-:W-:-:S04]  /*2e180*/  SHF.L.U32 R3, R3, 0x1f, RZ ;  /* 0x0000001f03037819 */ /* 0x000fc800000006ff */
[----:B------:R-:W0:Y:S02]  /*2e190*/  SYNCS.PHASECHK.TRANS64.TRYWAIT P0, [R0+URZ+0x30820], R3 ;  /* 0x03082003000075a7 */ /* 0x000e24000800017f */
[----:B0-----:R-:W-:Y:S05]  /*2e1a0*/  @!P0 BRA `(.L_x_2019) ;  /* 0x0000003400148947 */ /* 0x001fea0003800000 */
.L_x_2150:
[----:B------:R-:W-:Y:S05]  /*2e1b0*/  BSYNC B0 ;  /* 0x0000000000007941 */ /* 0x000fea0003800000 */
.L_x_2018:
[----:B------:R-:W-:-:S03]  /*2e1c0*/  UMOV UR4, 0xffffffff ;  /* 0xffffffff00047882 */ /* 0x000fc60000000000 */
[----:B------:R-:W-:Y:S05]  /*2e1d0*/  BRA.DIV UR4, `(.L_x_2020) ;  /* 0x00000036041c7947 */ /* 0x000fea000b800000 */
[----:B------:R-:W1:Y:S02]  /*2e1e0*/  S2R R2, SR_TID.X ;  /* 0x0000000000027919 */ /* 0x000e640000002100 */
[----:B-1----:R-:W-:-:S04]  /*2e1f0*/  SHF.R.U32.HI R2, RZ, 0x5, R2 ;  /* 0x00000005ff027819 */ /* 0x002fc80000011602 */
[----:B------:R-:W-:-:S05]  /*2e200*/  LOP3.LUT R2, R2, 0x3, RZ, 0xc0, !PT ;  /* 0x0000000302027812 */ /* 0x000fca00078ec0ff */
[----:B------:R1:W2:Y:S02]  /*2e210*/  SHFL.IDX PT, R14, R2, RZ, 0x1f ;  /* 0x00001fff020e7589 */ /* 0x0002a400000e0000 */
.L_x_2153:
[----:B--2---:R-:W-:-:S13]  /*2e220*/  ISETP.NE.AND P0, PT, R14, RZ, PT ;  /* 0x000000ff0e00720c */ /* 0x004fda0003f05270 */
[----:B------:R-:W-:Y:S05]  /*2e230*/  @P0 BRA `(.L_x_1530) ;  /* 0x00000000009c0947 */ /* 0x000fea0003800000 */
[----:B------:R-:W-:-:S03]  /*2e240*/  UMOV UR4, 0xffffffff ;  /* 0xffffffff00047882 */ /* 0x000fc60000000000 */
[----:B------:R-:W-:Y:S05]  /*2e250*/  BRA.DIV UR4, `(.L_x_2021) ;  /* 0x0000003604307947 */ /* 0x000fea000b800000 */
[----:B------:R-:W-:-:S13]  /*2e260*/  ELECT P6, URZ, PT ;  /* 0x00000000003f782f */ /* 0x000fda00038c0000 */
.L_x_2156:
        /* <DEDUP_REMOVED lines=8> */
.L_x_2022:
[----:B0-----:R-:W2:Y:S04]  /*2e2f0*/  LDL R3, [R1+0x10] ;  /* 0x0000100001037983 */ /* 0x001ea80000100800 */
[----:B------:R-:W3:Y:S01]  /*2e300*/  LDL.LU R7, [R1+0x14] ;  /* 0x0000140001077983 */ /* 0x000ee20000300800 */
[----:B------:R-:W-:-:S04]  /*2e310*/  VIADD R2, R0, 0x30840 ;  /* 0x0003084000027836 */ /* 0x000fc80000000000 */
[C---:B--2---:R-:W-:Y:S02]  /*2e320*/  IMAD R6, R3.reuse, 0x8, R2 ;  /* 0x0000000803067824 */ /* 0x044fe400078e0202 */
[----:B------:R-:W-:Y:S01]  /*2e330*/  VIADD R3, R3, 0x1 ;  /* 0x0000000103037836 */ /* 0x000fe20000000000 */
[----:B---3--:R-:W-:-:S04]  /*2e340*/  SHF.L.U32 R5, R7, 0x1f, RZ ;  /* 0x0000001f07057819 */ /* 0x008fc800000006ff */
        /* <DEDUP_REMOVED lines=8> */
.L_x_2157:
[----:B------:R-:W1:Y:S02]  /*2e3d0*/  SYNCS.PHASECHK.TRANS64.TRYWAIT P0, [R7+URZ], R2 ;  /* 0x00000002070075a7 */ /* 0x000e64000800017f */
[----:B-1----:R-:W-:Y:S05]  /*2e3e0*/  @!P0 BRA `(.L_x_2024) ;  /* 0x0000003400008947 */ /* 0x002fea0003800000 */
.L_x_2158:
[----:B------:R-:W-:Y:S05]  /*2e3f0*/  @!P2 BRA `(.L_x_2025) ;  /* 0x000000000004a947 */ /* 0x000fea0003800000 */
[----:B------:R-:W-:Y:S01]  /*2e400*/  BPT.TRAP 0x1 ;  /* 0x000000040000795c */ /* 0x000fe20000300000 */
.L_x_2025:
[----:B------:R-:W2:Y:S01]  /*2e410*/  LDL.LU R4, [R1+0x10] ;  /* 0x0000100001047983 */ /* 0x000ea20000300800 */
[----:B------:R-:W-:-:S04]  /*2e420*/  VIADD R0, R0, 0x30860 ;  /* 0x0003086000007836 */ /* 0x000fc80000000000 */
[----:B--2---:R-:W-:-:S04]  /*2e430*/  IMAD R4, R4, 0x8, R0 ;  /* 0x0000000804047824 */ /* 0x004fc800078e0200 */
[----:B------:R-:W2:Y:S02]  /*2e440*/  SYNCS.PHASECHK.TRANS64.TRYWAIT P0, [R4+URZ], R5 ;  /* 0x00000005040075a7 */ /* 0x000ea4000800017f */
[----:B--2---:R-:W-:Y:S05]  /*2e450*/  @!P0 BRA `(.L_x_2026) ;  /* 0x0000003000f88947 */ /* 0x004fea0003800000 */
.L_x_2159:
[----:B------:R-:W-:-:S07]  /*2e460*/  IMAD R3, R3, 0x8, R0 ;  /* 0x0000000803037824 */ /* 0x000fce00078e0200 */
.L_x_2027:
[----:B---3--:R3:W4:Y:S02]  /*2e470*/  SYNCS.PHASECHK.TRANS64.TRYWAIT P0, [R3+URZ], R2 ;  /* 0x00000002030075a7 */ /* 0x008724000800017f */
[----:B----4-:R-:W-:Y:S05]  /*2e480*/  @!P0 NANOSLEEP.SYNCS 0x989680 ;  /* 0x009896800000895d */ /* 0x010fea0003900000 */
[----:B------:R-:W4:Y:S02]  /*2e490*/  @!P0 SYNCS.PHASECHK.TRANS64 P0, [R3+URZ], R2 ;  /* 0x00000002030085a7 */ /* 0x000f24000800007f */
[----:B----4-:R-:W-:Y:S05]  /*2e4a0*/  @!P0 BRA `(.L_x_2027) ;  /* 0xfffffffc00f08947 */ /* 0x010fea000383ffff */
.L_x_1530:
[----:B------:R-:W-:Y:S05]  /*2e4b0*/  BSYNC B9 ;  /* 0x0000000000097941 */ /* 0x000fea0003800000 */
.L_x_1527:
[----:B------:R-:W-:Y:S05]  /*2e4c0*/  EXIT ;  /* 0x000000000000794d */ /* 0x000fea0003800000 */
.L_x_1558:
[----:B0-----:R0:W1:Y:S02]  /*2e4d0*/  SYNCS.PHASECHK.TRANS64.TRYWAIT P5, [R99+URZ+0x30890], R109 ;  /* 0x0308906d630075a7 */ /* 0x00106400080a017f */
[----:B-1----:R-:W-:Y:S05]  /*2e4e0*/  @!P5 NANOSLEEP.SYNCS 0x989680 ;  /* 0x009896800000d95d */ /* 0x002fea0003900000 */
[----:B------:R-:W1:Y:S02]  /*2e4f0*/  @!P5 SYNCS.PHASECHK.TRANS64 P5, [R99+URZ+0x30890], R109 ;  /* 0x0308906d6300d5a7 */ /* 0x000e6400080a007f */
[----:B-1----:R-:W-:Y:S05]  /*2e500*/  @!P5 BRA `(.L_x_1558) ;  /* 0xfffffffc00f0d947 */ /* 0x002fea000383ffff */
[----:B------:R-:W-:Y:S05]  /*2e510*/  BRA `(.L_x_2028) ;  /* 0xfffffd5800907947 */ /* 0x000fea000383ffff */
.L_x_1596:
[----:B-1----:R1:W2:Y:S02]  /*2e520*/  SYNCS.PHASECHK.TRANS64.TRYWAIT P5, [R99+URZ+0x30890], R109 ;  /* 0x0308906d630075a7 */ /* 0x0022a400080a017f */
[----:B--2---:R-:W-:Y:S05]  /*2e530*/  @!P5 NANOSLEEP.SYNCS 0x989680 ;  /* 0x009896800000d95d */ /* 0x004fea0003900000 */
[----:B------:R-:W2:Y:S02]  /*2e540*/  @!P5 SYNCS.PHASECHK.TRANS64 P5, [R99+URZ+0x30890], R109 ;  /* 0x0308906d6300d5a7 */ /* 0x000ea400080a007f */
[----:B--2---:R-:W-:Y:S05]  /*2e550*/  @!P5 BRA `(.L_x_1596) ;  /* 0xfffffffc00f0d947 */ /* 0x004fea000383ffff */
[----:B------:R-:W-:Y:S05]  /*2e560*/  BRA `(.L_x_2029) ;  /* 0xfffffd7c00a87947 */ /* 0x000fea000383ffff */
.L_x_1613:
[----:B0-----:R0:W1:Y:S02]  /*2e570*/  SYNCS.PHASECHK.TRANS64.TRYWAIT P3, [R99+URZ+0x30890], R109 ;  /* 0x0308906d630075a7 */ /* 0x001064000806017f */
[----:B-1----:R-:W-:Y:S05]  /*2e580*/  @!P3 NANOSLEEP.SYNCS 0x989680 ;  /* 0x009896800000b95d */ /* 0x002fea0003900000 */
[----:B------:R-:W1:Y:S02]  /*2e590*/  @!P3 SYNCS.PHASECHK.TRANS64 P3, [R99+URZ+0x30890], R109 ;  /* 0x0308906d6300b5a7 */ /* 0x000e64000806007f */
[----:B-1----:R-:W-:Y:S05]  /*2e5a0*/  @!P3 BRA `(.L_x_1613) ;  /* 0xfffffffc00f0b947 */ /* 0x002fea000383ffff */
[----:B------:R-:W-:Y:S05]  /*2e5b0*/  BRA `(.L_x_2030) ;  /* 0xfffffda000b07947 */ /* 0x000fea000383ffff */
.L_x_1619:
[----:B-1----:R1:W2:Y:S02]  /*2e5c0*/  SYNCS.PHASECHK.TRANS64.TRYWAIT P2, [R99+URZ+0x308b0], R109 ;  /* 0x0308b06d630075a7 */ /* 0x0022a4000804017f */
[----:B--2---:R-:W-:Y:S05]  /*2e5d0*/  @!P2 NANOSLEEP.SYNCS 0x989680 ;  /* 0x009896800000a95d */ /* 0x004fea0003900000 */
[----:B------:R-:W2:Y:S02]  /*2e5e0*/  @!P2 SYNCS.PHASECHK.TRANS64 P2, [R99+URZ+0x308b0], R109 ;  /* 0x0308b06d6300a5a7 */ /* 0x000ea4000804007f */
[----:B--2---:R-:W-:Y:S05]  /*2e5f0*/  @!P2 BRA `(.L_x_1619) ;  /* 0xfffffffc00f0a947 */ /* 0x004fea000383ffff */
[----:B------:R-:W-:Y:S05]  /*2e600*/  BRA `(.L_x_2031) ;  /* 0xfffffda400987947 */ /* 0x000fea000383ffff */
.L_x_1649:
        /* <DEDUP_REMOVED lines=8> */
.L_x_2033:
[----:B------:R-:W-:Y:S05]  /*2e690*/  BSYNC B1 ;  /* 0x0000000000017941 */ /* 0x000fea0003800000 */
.L_x_2032:
        /* <DEDUP_REMOVED lines=8> */
.L_x_2034:
[----:B------:R-:W-:Y:S02]  /*2e720*/  IMAD.MOV.U32 R13, RZ, RZ, R33 ;  /* 0x000000ffff0d7224 */ /* 0x000fe400078e0021 */
[----:B------:R-:W-:-:S07]  /*2e730*/  IMAD.MOV.U32 R8, RZ, RZ, R14 ;  /* 0x000000ffff087224 */ /* 0x000fce00078e000e */
[----:B------:R-:W-:Y:S05]  /*2e740*/  WARPSYNC.COLLECTIVE R15, `(.L_x_2035) ;  /* 0x000000000f087348 */ /* 0x000fea0003c00000 */
[----:B------:R0:W1:Y:S02]  /*2e750*/  SHFL.IDX P6, R14, R13, R12, R11 ;  /* 0x0000000c0d0e7389 */ /* 0x00006400000c000b */
[----:B01----:R-:W-:Y:S01]  /*2e760*/  ENDCOLLECTIVE ;  /* 0x000000000000791b */ /* 0x003fe20003800000 */
.L_x_2035:
[----:B------:R-:W-:Y:S02]  /*2e770*/  IMAD.MOV.U32 R13, RZ, RZ, R30 ;  /* 0x000000ffff0d7224 */ /* 0x000fe400078e001e */
[----:B------:R-:W-:-:S07]  /*2e780*/  IMAD.MOV.U32 R26, RZ, RZ, R14 ;  /* 0x000000ffff1a7224 */ /* 0x000fce00078e000e */
[----:B------:R-:W-:Y:S05]  /*2e790*/  WARPSYNC.COLLECTIVE R15, `(.L_x_2036) ;  /* 0x000000000f087348 */ /* 0x000fea0003c00000 */
[----:B------:R0:W1:Y:S02]  /*2e7a0*/  SHFL.IDX P6, R14, R13, R12, R11 ;  /* 0x0000000c0d0e7389 */ /* 0x00006400000c000b */
[----:B01----:R-:W-:Y:S01]  /*2e7b0*/  ENDCOLLECTIVE ;  /* 0x000000000000791b */ /* 0x003fe20003800000 */
.L_x_2036:
[----:B------:R-:W-:Y:S01]  /*2e7c0*/  IMAD.MOV.U32 R5, RZ, RZ, R14 ;  /* 0x000000ffff057224 */ /* 0x000fe200078e000e */
[----:B------:R-:W-:Y:S06]  /*2e7d0*/  BRA `(.L_x_2037) ;  /* 0xfffffdbc00447947 */ /* 0x000fec000383ffff */
.L_x_1652:
[----:B------:R-:W-:Y:S01]  /*2e7e0*/  BSSY B1, `(.L_x_2038) ;  /* 0x0000008000017945 */ /* 0x000fe20003800000 */
[----:B------:R-:W-:Y:S02]  /*2e7f0*/  IMAD.MOV.U32 R13, RZ, RZ, R32 ;  /* 0x000000ffff0d7224 */ /* 0x000fe400078e0020 */
[----:B------:R-:W-:Y:S02]  /*2e800*/  IMAD.MOV.U32 R12, RZ, RZ, 0x1 ;  /* 0x00000001ff0c7424 */ /* 0x000fe400078e00ff */
[----:B------:R-:W-:Y:S02]  /*2e810*/  IMAD.MOV.U32 R11, RZ, RZ, 0x181f ;  /* 0x0000181fff0b7424 */ /* 0x000fe400078e00ff */
[----:B------:R-:W-:-:S07]  /*2e820*/  IMAD.MOV.U32 R15, RZ, RZ, -0x1 ;  /* 0xffffffffff0f7424 */ /* 0x000fce00078e00ff */
[----:B0-23--:R-:W-:Y:S05]  /*2e830*/  WARPSYNC.COLLECTIVE R15, `(.L_x_2039) ;  /* 0x000000000f087348 */ /* 0x00dfea0003c00000 */
[----:B------:R1:W4:Y:S02]  /*2e840*/  SHFL.IDX P6, R14, R13, R12, R11 ;  /* 0x0000000c0d0e7389 */ /* 0x00032400000c000b */
[----:B01234-:R-:W-:Y:S01]  /*2e850*/  ENDCOLLECTIVE ;  /* 0x000000000000791b */ /* 0x01ffe20003800000 */
.L_x_2039:
[----:B------:R-:W-:Y:S05]  /*2e860*/  BSYNC B1 ;  /* 0x0000000000017941 */ /* 0x000fea0003800000 */
.L_x_2038:
[----:B------:R-:W-:Y:S02]  /*2e870*/  IMAD.MOV.U32 R13, RZ, RZ, R31 ;  /* 0x000000ffff0d7224 */ /* 0x000fe400078e001f */
[----:B------:R-:W-:Y:S02]  /*2e880*/  IMAD.MOV.U32 R12, RZ, RZ, 0x1 ;  /* 0x00000001ff0c7424 */ /* 0x000fe400078e00ff */
[----:B------:R-:W-:Y:S02]  /*2e890*/  IMAD.MOV.U32 R11, RZ, RZ, 0x181f ;  /* 0x0000181fff0b7424 */ /* 0x000fe400078e00ff */
[----:B------:R-:W-:Y:S02]  /*2e8a0*/  IMAD.MOV.U32 R15, RZ, RZ, -0x1 ;  /* 0xffffffffff0f7424 */ /* 0x000fe400078e00ff */
[----:B------:R-:W-:-:S07]  /*2e8b0*/  IMAD.MOV.U32 R9, RZ, RZ, R14 ;  /* 0x000000ffff097224 */ /* 0x000fce00078e000e */
[----:B------:R-:W-:Y:S05]  /*2e8c0*/  WARPSYNC.COLLECTIVE R15, `(.L_x_2040) ;  /* 0x000000000f087348 */ /* 0x000fea0003c00000 */
[----:B------:R0:W1:Y:S02]  /*2e8d0*/  SHFL.IDX P6, R14, R13, R12, R11 ;  /* 0x0000000c0d0e7389 */ /* 0x00006400000c000b */
[----:B01----:R-:W-:Y:S01]  /*2e8e0*/  ENDCOLLECTIVE ;  /* 0x000000000000791b */ /* 0x003fe20003800000 */
.L_x_2040:
[----:B------:R-:W-:Y:S02]  /*2e8f0*/  IMAD.MOV.U32 R13, RZ, RZ, R33 ;  /* 0x000000ffff0d7224 */ /* 0x000fe400078e0021 */
[----:B------:R-:W-:-:S07]  /*2e900*/  IMAD.MOV.U32 R8, RZ, RZ, R14 ;  /* 0x000000ffff087224 */ /* 0x000fce00078e000e */
[----:B------:R-:W-:Y:S05]  /*2e910*/  WARPSYNC.COLLECTIVE R15, `(.L_x_2041) ;  /* 0x000000000f087348 */ /* 0x000fea0003c00000 */
[----:B------:R0:W1:Y:S02]  /*2e920*/  SHFL.IDX P6, R14, R13, R12, R11 ;  /* 0x0000000c0d0e7389 */ /* 0x00006400000c000b */
[----:B01----:R-:W-:Y:S01]  /*2e930*/  ENDCOLLECTIVE ;  /* 0x000000000000791b */ /* 0x003fe20003800000 */
.L_x_2041:
[----:B------:R-:W-:Y:S02]  /*2e940*/  IMAD.MOV.U32 R13, RZ, RZ, R30 ;  /* 0x000000ffff0d7224 */ /* 0x000fe400078e001e */
[----:B------:R-:W-:-:S07]  /*2e950*/  IMAD.MOV.U32 R26, RZ, RZ, R14 ;  /* 0x000000ffff1a7224 */ /* 0x000fce00078e000e */
[----:B------:R-:W-:Y:S05]  /*2e960*/  WARPSYNC.COLLECTIVE R15, `(.L_x_2042) ;  /* 0x000000000f087348 */ /* 0x000fea0003c00000 */
[----:B------:R0:W1:Y:S02]  /*2e970*/  SHFL.IDX P6, R14, R13, R12, R11 ;  /* 0x0000000c0d0e7389 */ /* 0x00006400000c000b */
[----:B01----:R-:W-:Y:S01]  /*2e980*/  ENDCOLLECTIVE ;  /* 0x000000000000791b */ /* 0x003fe20003800000 */
.L_x_2042:
[----:B------:R-:W-:Y:S01]  /*2e990*/  IMAD.MOV.U32 R5, RZ, RZ, R14 ;  /* 0x000000ffff057224 */ /* 0x000fe200078e000e */
[----:B------:R-:W-:Y:S06]  /*2e9a0*/  BRA `(.L_x_2043) ;  /* 0xfffffdc0004c7947 */ /* 0x000fec000383ffff */
.L_x_1655:
[----:B------:R-:W-:Y:S01]  /*2e9b0*/  BSSY B1, `(.L_x_2044) ;  /* 0x0000008000017945 */ /* 0x000fe20003800000 */
[----:B------:R-:W-:Y:S02]  /*2e9c0*/  IMAD.MOV.U32 R13, RZ, RZ, R32 ;  /* 0x000000ffff0d7224 */ /* 0x000fe400078e0020 */
[----:B------:R-:W-:Y:S02]  /*2e9d0*/  IMAD.MOV.U32 R12, RZ, RZ, 0x2 ;  /* 0x00000002ff0c7424 */ /* 0x000fe400078e00ff */
[----:B------:R-:W-:Y:S02]  /*2e9e0*/  IMAD.MOV.U32 R11, RZ, RZ, 0x181f ;  /* 0x0000181fff0b7424 */ /* 0x000fe400078e00ff */
[----:B------:R-:W-:-:S07]  /*2e9f0*/  IMAD.MOV.U32 R15, RZ, RZ, -0x1 ;  /* 0xffffffffff0f7424 */ /* 0x000fce00078e00ff */
[----:B-1234-:R-:W-:Y:S05]  /*2ea00*/  WARPSYNC.COLLECTIVE R15, `(.L_x_2045) ;  /* 0x000000000f087348 */ /* 0x01efea0003c00000 */
[----:B------:R0:W0:Y:S02]  /*2ea10*/  SHFL.IDX P6, R14, R13, R12, R11 ;  /* 0x0000000c0d0e7389 */ /* 0x00002400000c000b */
[----:B01234-:R-:W-:Y:S01]  /*2ea20*/  ENDCOLLECTIVE ;  /* 0x000000000000791b */ /* 0x01ffe20003800000 */
.L_x_2045:
[----:B------:R-:W-:Y:S05]  /*2ea30*/  BSYNC B1 ;  /* 0x0000000000017941 */ /* 0x000fea0003800000 */
.L_x_2044:
        /* <DEDUP_REMOVED lines=8> */
.L_x_2046:
[----:B------:R-:W-:Y:S02]  /*2eac0*/  IMAD.MOV.U32 R13, RZ, RZ, R33 ;  /* 0x000000ffff0d7224 */ /* 0x000fe400078e0021 */
[----:B------:R-:W-:-:S07]  /*2ead0*/  IMAD.MOV.U32 R8, RZ, RZ, R14 ;  /* 0x000000ffff087224 */ /* 0x000fce00078e000e */
[----:B------:R-:W-:Y:S05]  /*2eae0*/  WARPSYNC.COLLECTIVE R15, `(.L_x_2047) ;  /* 0x000000000f087348 */ /* 0x000fea0003c00000 */
[----:B------:R0:W1:Y:S02]  /*2eaf0*/  SHFL.IDX P6, R14, R13, R12, R11 ;  /* 0x0000000c0d0e7389 */ /* 0x00006400000c000b */
[----:B01----:R-:W-:Y:S01]  /*2eb00*/  ENDCOLLECTIVE ;  /* 0x000000000000791b */ /* 0x003fe20003800000 */
.L_x_2047:
[----:B------:R-:W-:Y:S02]  /*2eb10*/  IMAD.MOV.U32 R13, RZ, RZ, R30 ;  /* 0x000000ffff0d7224 */ /* 0x000fe400078e001e */
[----:B------:R-:W-:-:S07]  /*2eb20*/  IMAD.MOV.U32 R78, RZ, RZ, R14 ;  /* 0x000000ffff4e7224 */ /* 0x000fce00078e000e */
[----:B------:R-:W-:Y:S05]  /*2eb30*/  WARPSYNC.COLLECTIVE R15, `(.L_x_2048) ;  /* 0x000000000f087348 */ /* 0x000fea0003c00000 */
[----:B------:R0:W1:Y:S02]  /*2eb40*/  SHFL.IDX P6, R14, R13, R12, R11 ;  /* 0x0000000c0d0e7389 */ /* 0x00006400000c000b */
[----:B01----:R-:W-:Y:S01]  /*2eb50*/  ENDCOLLECTIVE ;  /* 0x000000000000791b */ /* 0x003fe20003800000 */
.L_x_2048:
[----:B------:R-:W-:Y:S01]  /*2eb60*/  IMAD.MOV.U32 R5, RZ, RZ, R14 ;  /* 0x000000ffff057224 */ /* 0x000fe200078e000e */
[----:B------:R-:W-:Y:S06]  /*2eb70*/  BRA `(.L_x_2049) ;  /* 0xfffffdc400447947 */ /* 0x000fec000383ffff */
.L_x_1658:
[----:B------:R-:W-:Y:S01]  /*2eb80*/  BSSY B1, `(.L_x_2050) ;  /* 0x0000008000017945 */ /* 0x000fe20003800000 */
[----:B------:R-:W-:Y:S02]  /*2eb90*/  IMAD.MOV.U32 R13, RZ, RZ, R32 ;  /* 0x000000ffff0d7224 */ /* 0x000fe400078e0020 */
[----:B------:R-:W-:Y:S02]  /*2eba0*/  IMAD.MOV.U32 R12, RZ, RZ, 0x3 ;  /* 0x00000003ff0c7424 */ /* 0x000fe400078e00ff */
[----:B------:R-:W-:Y:S02]  /*2ebb0*/  IMAD.MOV.U32 R11, RZ, RZ, 0x181f ;  /* 0x0000181fff0b7424 */ /* 0x000fe400078e00ff */
[----:B------:R-:W-:-:S07]  /*2ebc0*/  IMAD.MOV.U32 R15, RZ, RZ, -0x1 ;  /* 0xffffffffff0f7424 */ /* 0x000fce00078e00ff */
[----:B-12-4-:R-:W-:Y:S05]  /*2ebd0*/  WARPSYNC.COLLECTIVE R15, `(.L_x_2051) ;  /* 0x000000000f087348 */ /* 0x016fea0003c00000 */
[----:B------:R0:W3:Y:S02]  /*2ebe0*/  SHFL.IDX P6, R14, R13, R12, R11 ;  /* 0x0000000c0d0e7389 */ /* 0x0000e400000c000b */
[----:B01234-:R-:W-:Y:S01]  /*2ebf0*/  ENDCOLLECTIVE ;  /* 0x000000000000791b */ /* 0x01ffe20003800000 */
.L_x_2051:
[----:B------:R-:W-:Y:S05]  /*2ec00*/  BSYNC B1 ;  /* 0x0000000000017941 */ /* 0x000fea0003800000 */
.L_x_2050:
        /* <DEDUP_REMOVED lines=8> */
.L_x_2052:
[----:B------:R-:W-:Y:S02]  /*2ec90*/  IMAD.MOV.U32 R13, RZ, RZ, R33 ;  /* 0x000000ffff0d7224 */ /* 0x000fe400078e0021 */
[----:B------:R-:W-:-:S07]  /*2eca0*/  IMAD.MOV.U32 R9, RZ, RZ, R14 ;  /* 0x000000ffff097224 */ /* 0x000fce00078e000e */
[----:B------:R-:W-:Y:S05]  /*2ecb0*/  WARPSYNC.COLLECTIVE R15, `(.L_x_2053) ;  /* 0x000000000f087348 */ /* 0x000fea0003c00000 */
[----:B------:R0:W1:Y:S02]  /*2ecc0*/  SHFL.IDX P6, R14, R13, R12, R11 ;  /* 0x0000000c0d0e7389 */ /* 0x00006400000c000b */
[----:B01----:R-:W-:Y:S01]  /*2ecd0*/  ENDCOLLECTIVE ;  /* 0x000000000000791b */ /* 0x003fe20003800000 */
.L_x_2053:
[----:B------:R-:W-:Y:S02]  /*2ece0*/  IMAD.MOV.U32 R13, RZ, RZ, R30 ;  /* 0x000000ffff0d7224 */ /* 0x000fe400078e001e */
[----:B------:R-:W-:-:S07]  /*2ecf0*/  IMAD.MOV.U32 R80, RZ, RZ, R14 ;  /* 0x000000ffff507224 */ /* 0x000fce00078e000e */
[----:B------:R-:W-:Y:S05]  /*2ed00*/  WARPSYNC.COLLECTIVE R15, `(.L_x_2054) ;  /* 0x000000000f087348 */ /* 0x000fea0003c00000 */
[----:B------:R0:W1:Y:S02]  /*2ed10*/  SHFL.IDX P6, R14, R13, R12, R11 ;  /* 0x0000000c0d0e7389 */ /* 0x00006400000c000b */
[----:B01----:R-:W-:Y:S01]  /*2ed20*/  ENDCOLLECTIVE ;  /* 0x000000000000791b */ /* 0x003fe20003800000 */
.L_x_2054:
[----:B------:R-:W-:Y:S01]  /*2ed30*/  IMAD.MOV.U32 R78, RZ, RZ, R14 ;  /* 0x000000ffff4e7224 */ /* 0x000fe200078e000e */
[----:B------:R-:W-:Y:S06]  /*2ed40*/  BRA `(.L_x_2055) ;  /* 0xfffffdc800447947 */ /* 0x000fec000383ffff */
.L_x_1662:
[----:B0-----:R0:W1:Y:S02]  /*2ed50*/  SYNCS.PHASECHK.TRANS64.TRYWAIT P0, [R16+URZ+0x30800], R81 ;  /* 0x03080051100075a7 */ /* 0x001064000800017f */
[----:B-1----:R-:W-:Y:S05]  /*2ed60*/  @!P0 NANOSLEEP.SYNCS 0x989680 ;  /* 0x009896800000895d */ /* 0x002fea0003900000 */
[----:B------:R-:W1:Y:S02]  /*2ed70*/  @!P0 SYNCS.PHASECHK.TRANS64 P0, [R16+URZ+0x30800], R81 ;  /* 0x03080051100085a7 */ /* 0x000e64000800007f */
[----:B-1----:R-:W-:Y:S05]  /*2ed80*/  @!P0 BRA `(.L_x_1662) ;  /* 0xfffffffc00f08947 */ /* 0x002fea000383ffff */
[----:B------:R-:W-:Y:S05]  /*2ed90*/  BRA `(.L_x_2056) ;  /* 0xfffffdcc00a07947 */ /* 0x000fea000383ffff */
.L_x_1694:
        /* <DEDUP_REMOVED lines=8> */
.L_x_2058:
[----:B------:R-:W-:Y:S05]  /*2ee20*/  BSYNC B1 ;  /* 0x0000000000017941 */ /* 0x000fea0003800000 */
.L_x_2057:
        /* <DEDUP_REMOVED lines=8> */
.L_x_2059:
[----:B------:R-:W-:Y:S02]  /*2eeb0*/  IMAD.MOV.U32 R13, RZ, RZ, R73 ;  /* 0x000000ffff0d7224 */ /* 0x000fe400078e0049 */
[----:B------:R-:W-:-:S07]  /*2eec0*/  IMAD.MOV.U32 R8, RZ, RZ, R14 ;  /* 0x000000ffff087224 */ /* 0x000fce00078e000e */
[----:B------:R-:W-:Y:S05]  /*2eed0*/  WARPSYNC.COLLECTIVE R15, `(.L_x_2060) ;  /* 0x000000000f087348 */ /* 0x000fea0003c00000 */
[----:B------:R0:W1:Y:S02]  /*2eee0*/  SHFL.IDX P6, R14, R13, R12, R11 ;  /* 0x0000000c0d0e7389 */ /* 0x00006400000c000b */
[----:B01----:R-:W-:Y:S01]  /*2eef0*/  ENDCOLLECTIVE ;  /* 0x000000000000791b */ /* 0x003fe20003800000 */
.L_x_2060:
[----:B------:R-:W-:Y:S02]  /*2ef00*/  IMAD.MOV.U32 R13, RZ, RZ, R20 ;  /* 0x000000ffff0d7224 */ /* 0x000fe400078e0014 */
[----:B------:R-:W-:-:S07]  /*2ef10*/  IMAD.MOV.U32 R7, RZ, RZ, R14 ;  /* 0x000000ffff077224 */ /* 0x000fce00078e000e */
[----:B------:R-:W-:Y:S05]  /*2ef20*/  WARPSYNC.COLLECTIVE R15, `(.L_x_2061) ;  /* 0x000000000f087348 */ /* 0x000fea0003c00000 */
[----:B------:R0:W1:Y:S02]  /*2ef30*/  SHFL.IDX P6, R14, R13, R12, R11 ;  /* 0x0000000c0d0e7389 */ /* 0x00006400000c000b */
[----:B01----:R-:W-:Y:S01]  /*2ef40*/  ENDCOLLECTIVE ;  /* 0x000000000000791b */ /* 0x003fe20003800000 */
.L_x_2061:
[----:B------:R-:W-:Y:S05]  /*2ef50*/  BRA `(.L_x_2062) ;  /* 0xfffffe0000847947 */ /* 0x000fea000383ffff */
.L_x_1697:
[----:B------:R-:W-:Y:S01]  /*2ef60*/  BSSY B1, `(.L_x_2063) ;  /* 0x0000008000017945 */ /* 0x000fe20003800000 */
[----:B------:R-:W-:Y:S02]  /*2ef70*/  IMAD.MOV.U32 R13, RZ, RZ, R72 ;  /* 0x000000ffff0d7224 */ /* 0x000fe400078e0048 */
[----:B------:R-:W-:Y:S02]  /*2ef80*/  IMAD.MOV.U32 R12, RZ, RZ, 0x1 ;  /* 0x00000001ff0c7424 */ /* 0x000fe400078e00ff */
[----:B------:R-:W-:Y:S02]  /*2ef90*/  IMAD.MOV.U32 R11, RZ, RZ, 0x181f ;  /* 0x0000181fff0b7424 */ /* 0x000fe400078e00ff */
[----:B------:R-:W-:-:S07]  /*2efa0*/  IMAD.MOV.U32 R15, RZ, RZ, -0x1 ;  /* 0xffffffffff0f7424 */ /* 0x000fce00078e00ff */
[----:B0-2-4-:R-:W-:Y:S05]  /*2efb0*/  WARPSYNC.COLLECTIVE R15, `(.L_x_2064) ;  /* 0x000000000f087348 */ /* 0x015fea0003c00000 */
[----:B----4-:R1:W3:Y:S02]  /*2efc0*/  SHFL.IDX P6, R14, R13, R12, R11 ;  /* 0x0000000c0d0e7389 */ /* 0x0102e400000c000b */
[----:B0123--:R-:W-:Y:S01]  /*2efd0*/  ENDCOLLECTIVE ;  /* 0x000000000000791b */ /* 0x00ffe20003800000 */
.L_x_2064:
[----:B------:R-:W-:Y:S05]  /*2efe0*/  BSYNC B1 ;  /* 0x0000000000017941 */ /* 0x000fea0003800000 */
.L_x_2063:
        /* <DEDUP_REMOVED lines=8> */
.L_x_2065:
[----:B------:R-:W-:Y:S02]  /*2f070*/  IMAD.MOV.U32 R13, RZ, RZ, R73 ;  /* 0x000000ffff0d7224 */ /* 0x000fe400078e0049 */
[----:B------:R-:W-:-:S07]  /*2f080*/  IMAD.MOV.U32 R8, RZ, RZ, R14 ;  /* 0x000000ffff087224 */ /* 0x000fce00078e000e */
[----:B------:R-:W-:Y:S05]  /*2f090*/  WARPSYNC.COLLECTIVE R15, `(.L_x_2066) ;  /* 0x000000000f087348 */ /* 0x000fea0003c00000 */
[----:B------:R0:W1:Y:S02]  /*2f0a0*/  SHFL.IDX P6, R14, R13, R12, R11 ;  /* 0x0000000c0d0e7389 */ /* 0x00006400000c000b */
[----:B01----:R-:W-:Y:S01]  /*2f0b0*/  ENDCOLLECTIVE ;  /* 0x000000000000791b */ /* 0x003fe20003800000 */
.L_x_2066:
[----:B------:R-:W-:Y:S02]  /*2f0c0*/  IMAD.MOV.U32 R13, RZ, RZ, R20 ;  /* 0x000000ffff0d7224 */ /* 0x000fe400078e0014 */
[----:B------:R-:W-:-:S07]  /*2f0d0*/  IMAD.MOV.U32 R7, RZ, RZ, R14 ;  /* 0x000000ffff077224 */ /* 0x000fce00078e000e */
[----:B------:R-:W-:Y:S05]  /*2f0e0*/  WARPSYNC.COLLECTIVE R15, `(.L_x_2067) ;  /* 0x000000000f087348 */ /* 0x000fea0003c00000 */
[----:B------:R0:W1:Y:S02]  /*2f0f0*/  SHFL.IDX P6, R14, R13, R12, R11 ;  /* 0x0000000c0d0e7389 */ /* 0x00006400000c000b */
[----:B01----:R-:W-:Y:S01]  /*2f100*/  ENDCOLLECTIVE ;  /* 0x000000000000791b */ /* 0x003fe20003800000 */
.L_x_2067:
[----:B------:R-:W-:Y:S05]  /*2f110*/  BRA `(.L_x_2068) ;  /* 0xfffffe04004c7947 */ /* 0x000fea000383ffff */
.L_x_1700:
[----:B------:R-:W-:Y:S01]  /*2f120*/  BSSY B1, `(.L_x_2069) ;  /* 0x0000008000017945 */ /* 0x000fe20003800000 */
[----:B------:R-:W-:Y:S02]  /*2f130*/  IMAD.MOV.U32 R13, RZ, RZ, R72 ;  /* 0x000000ffff0d7224 */ /* 0x000fe400078e0048 */
[----:B------:R-:W-:Y:S02]  /*2f140*/  IMAD.MOV.U32 R12, RZ, RZ, 0x2 ;  /* 0x00000002ff0c7424 */ /* 0x000fe400078e00ff */
[----:B------:R-:W-:Y:S02]  /*2f150*/  IMAD.MOV.U32 R11, RZ, RZ, 0x181f ;  /* 0x0000181fff0b7424 */ /* 0x000fe400078e00ff */
[----:B------:R-:W-:-:S07]  /*2f160*/  IMAD.MOV.U32 R15, RZ, RZ, -0x1 ;  /* 0xffffffffff0f7424 */ /* 0x000fce00078e00ff */
[----:B-1--4-:R-:W-:Y:S05]  /*2f170*/  WARPSYNC.COLLECTIVE R15, `(.L_x_2070) ;  /* 0x000000000f087348 */ /* 0x012fea0003c00000 */
[----:B----4-:R0:W2:Y:S02]  /*2f180*/  SHFL.IDX P6, R14, R13, R12, R11 ;  /* 0x0000000c0d0e7389 */ /* 0x0100a400000c000b */
[----:B012---:R-:W-:Y:S01]  /*2f190*/  ENDCOLLECTIVE ;  /* 0x000000000000791b */ /* 0x007fe20003800000 */
.L_x_2070:
[----:B------:R-:W-:Y:S05]  /*2f1a0*/  BSYNC B1 ;  /* 0x0000000000017941 */ /* 0x000fea0003800000 */
.L_x_2069:
        /* <DEDUP_REMOVED lines=8> */
.L_x_2071:
[----:B------:R-:W-:Y:S02]  /*2f230*/  IMAD.MOV.U32 R13, RZ, RZ, R73 ;  /* 0x000000ffff0d7224 */ /* 0x000fe400078e0049 */
[----:B------:R-:W-:-:S07]  /*2f240*/  IMAD.MOV.U32 R8, RZ, RZ, R14 ;  /* 0x000000ffff087224 */ /* 0x000fce00078e000e */
[----:B------:R-:W-:Y:S05]  /*2f250*/  WARPSYNC.COLLECTIVE R15, `(.L_x_2072) ;  /* 0x000000000f087348 */ /* 0x000fea0003c00000 */
[----:B------:R0:W1:Y:S02]  /*2f260*/  SHFL.IDX P6, R14, R13, R12, R11 ;  /* 0x0000000c0d0e7389 */ /* 0x00006400000c000b */
[----:B01----:R-:W-:Y:S01]  /*2f270*/  ENDCOLLECTIVE ;  /* 0x000000000000791b */ /* 0x003fe20003800000 */
.L_x_2072:
[----:B------:R-:W-:Y:S02]  /*2f280*/  IMAD.MOV.U32 R13, RZ, RZ, R20 ;  /* 0x000000ffff0d7224 */ /* 0x000fe400078e0014 */
[----:B------:R-:W-:-:S07]  /*2f290*/  IMAD.MOV.U32 R7, RZ, RZ, R14 ;  /* 0x000000ffff077224 */ /* 0x000fce00078e000e */
[----:B------:R-:W-:Y:S05]  /*2f2a0*/  WARPSYNC.COLLECTIVE R15, `(.L_x_2073) ;  /* 0x000000000f087348 */ /* 0x000fea0003c00000 */
[----:B------:R0:W1:Y:S02]  /*2f2b0*/  SHFL.IDX P6, R14, R13, R12, R11 ;  /* 0x0000000c0d0e7389 */ /* 0x00006400000c000b */
[----:B01----:R-:W-:Y:S01]  /*2f2c0*/  ENDCOLLECTIVE ;  /* 0x000000000000791b */ /* 0x003fe20003800000 */
.L_x_2073:
[----:B------:R-:W-:Y:S05]  /*2f2d0*/  BRA `(.L_x_2074) ;  /* 0xfffffe0400f87947 */ /* 0x000fea000383ffff */
.L_x_1703:
[----:B------:R-:W-:Y:S01]  /*2f2e0*/  BSSY B1, `(.L_x_2075) ;  /* 0x0000008000017945 */ /* 0x000fe20003800000 */
[----:B------:R-:W-:Y:S02]  /*2f2f0*/  IMAD.MOV.U32 R13, RZ, RZ, R72 ;  /* 0x000000ffff0d7224 */ /* 0x000fe400078e0048 */
[----:B------:R-:W-:Y:S02]  /*2f300*/  IMAD.MOV.U32 R12, RZ, RZ, 0x3 ;  /* 0x00000003ff0c7424 */ /* 0x000fe400078e00ff */
[----:B------:R-:W-:Y:S02]  /*2f310*/  IMAD.MOV.U32 R11, RZ, RZ, 0x181f ;  /* 0x0000181fff0b7424 */ /* 0x000fe400078e00ff */
[----:B------:R-:W-:-:S07]  /*2f320*/  IMAD.MOV.U32 R15, RZ, RZ, -0x1 ;  /* 0xffffffffff0f7424 */ /* 0x000fce00078e00ff */
[----:B-1-34-:R-:W-:Y:S05]  /*2f330*/  WARPSYNC.COLLECTIVE R15, `(.L_x_2076) ;  /* 0x000000000f087348 */ /* 0x01afea0003c00000 */
[----:B------:R0:W2:Y:S02]  /*2f340*/  SHFL.IDX P6, R14, R13, R12, R11 ;  /* 0x0000000c0d0e7389 */ /* 0x0000a400000c000b */
[----:B01234-:R-:W-:Y:S01]  /*2f350*/  ENDCOLLECTIVE ;  /* 0x000000000000791b */ /* 0x01ffe20003800000 */
.L_x_2076:
[----:B------:R-:W-:Y:S05]  /*2f360*/  BSYNC B1 ;  /* 0x0000000000017941 */ /* 0x000fea0003800000 */
.L_x_2075:
        /* <DEDUP_REMOVED lines=8> */
.L_x_2077:
[----:B------:R-:W-:Y:S02]  /*2f3f0*/  IMAD.MOV.U32 R13, RZ, RZ, R73 ;  /* 0x000000ffff0d7224 */ /* 0x000fe400078e0049 */
[----:B------:R-:W-:-:S07]  /*2f400*/  IMAD.MOV.U32 R21, RZ, RZ, R14 ;  /* 0x000000ffff157224 */ /* 0x000fce00078e000e */
[----:B------:R-:W-:Y:S05]  /*2f410*/  WARPSYNC.COLLECTIVE R15, `(.L_x_2078) ;  /* 0x000000000f087348 */ /* 0x000fea0003c00000 */
[----:B------:R0:W1:Y:S02]  /*2f420*/  SHFL.IDX P6, R14, R13, R12, R11 ;  /* 0x0000000c0d0e7389 */ /* 0x00006400000c000b */
[----:B01----:R-:W-:Y:S01]  /*2f430*/  ENDCOLLECTIVE ;  /* 0x000000000000791b */ /* 0x003fe20003800000 */
.L_x_2078:
[----:B------:R-:W-:Y:S02]  /*2f440*/  IMAD.MOV.U32 R13, RZ, RZ, R20 ;  /* 0x000000ffff0d7224 */ /* 0x000fe400078e0014 */
[----:B------:R-:W-:-:S07]  /*2f450*/  IMAD.MOV.U32 R81, RZ, RZ, R14 ;  /* 0x000000ffff517224 */ /* 0x000fce00078e000e */
[----:B------:R-:W-:Y:S05]  /*2f460*/  WARPSYNC.COLLECTIVE R15, `(.L_x_2079) ;  /* 0x000000000f087348 */ /* 0x000fea0003c00000 */
[----:B------:R0:W1:Y:S02]  /*2f470*/  SHFL.IDX P6, R14, R13, R12, R11 ;  /* 0x0000000c0d0e7389 */ /* 0x00006400000c000b */
[----:B01----:R-:W-:Y:S01]  /*2f480*/  ENDCOLLECTIVE ;  /* 0x000000000000791b */ /* 0x003fe20003800000 */
.L_x_2079:
[----:B------:R-:W-:Y:S01]  /*2f490*/  IMAD.MOV.U32 R78, RZ, RZ, R14 ;  /* 0x000000ffff4e7224 */ /* 0x000fe200078e000e */
[----:B------:R-:W-:Y:S06]  /*2f4a0*/  BRA `(.L_x_2080) ;  /* 0xfffffe0800a87947 */ /* 0x000fec000383ffff */
.L_x_1707:
[----:B0-----:R0:W1:Y:S02]  /*2f4b0*/  SYNCS.PHASECHK.TRANS64.TRYWAIT P0, [R16+URZ+0x30800], R80 ;  /* 0x03080050100075a7 */ /* 0x001064000800017f */
[----:B-1----:R-:W-:Y:S05]  /*2f4c0*/  @!P0 NANOSLEEP.SYNCS 0x989680 ;  /* 0x009896800000895d */ /* 0x002fea0003900000 */
[----:B------:R-:W1:Y:S02]  /*2f4d0*/  @!P0 SYNCS.PHASECHK.TRANS64 P0, [R16+URZ+0x30800], R80 ;  /* 0x03080050100085a7 */ /* 0x000e64000800007f */
[----:B-1----:R-:W-:Y:S05]  /*2f4e0*/  @!P0 BRA `(.L_x_1707) ;  /* 0xfffffffc00f08947 */ /* 0x002fea000383ffff */
[----:B------:R-:W-:Y:S05]  /*2f4f0*/  BRA `(.L_x_2081) ;  /* 0xfffffe0c00b87947 */ /* 0x000fea000383ffff */
.L_x_1725:
[----:B0-----:R0:W1:Y:S02]  /*2f500*/  SYNCS.PHASECHK.TRANS64.TRYWAIT P2, [R59+URZ+0x30830], R0 ;  /* 0x030830003b0075a7 */ /* 0x001064000804017f */
[----:B-1----:R-:W-:Y:S05]  /*2f510*/  @!P2 NANOSLEEP.SYNCS 0x989680 ;  /* 0x009896800000a95d */ /* 0x002fea0003900000 */
[----:B------:R-:W1:Y:S02]  /*2f520*/  @!P2 SYNCS.PHASECHK.TRANS64 P2, [R59+URZ+0x30830], R0 ;  /* 0x030830003b00a5a7 */ /* 0x000e64000804007f */
[----:B-1----:R-:W-:Y:S05]  /*2f530*/  @!P2 BRA `(.L_x_1725) ;  /* 0xfffffffc00f0a947 */ /* 0x002fea000383ffff */
[----:B------:R-:W-:Y:S05]  /*2f540*/  BRA `(.L_x_1724) ;  /* 0xfffffe48007c7947 */ /* 0x000fea000383ffff */
.L_x_1745:
[----:B-1----:R1:W2:Y:S02]  /*2f550*/  SYNCS.PHASECHK.TRANS64.TRYWAIT P4, [R232+URZ+0x30830], R152 ;  /* 0x03083098e80075a7 */ /* 0x0022a4000808017f */
[----:B--2---:R-:W-:Y:S05]  /*2f560*/  @!P4 NANOSLEEP.SYNCS 0x989680 ;  /* 0x009896800000c95d */ /* 0x004fea0003900000 */
[----:B------:R-:W2:Y:S02]  /*2f570*/  @!P4 SYNCS.PHASECHK.TRANS64 P4, [R232+URZ+0x30830], R152 ;  /* 0x03083098e800c5a7 */ /* 0x000ea4000808007f */
[----:B--2---:R-:W-:Y:S05]  /*2f580*/  @!P4 BRA `(.L_x_1745) ;  /* 0xfffffffc00f0c947 */ /* 0x004fea000383ffff */
[----:B------:R-:W-:Y:S05]  /*2f590*/  BRA `(.L_x_1744) ;  /* 0xfffffe7000f87947 */ /* 0x000fea000383ffff */
.L_x_1750:
[----:B-1----:R1:W2:Y:S02]  /*2f5a0*/  SYNCS.PHASECHK.TRANS64.TRYWAIT P4, [R0+URZ+0x30850], R2 ;  /* 0x03085002000075a7 */ /* 0x0022a4000808017f */
[----:B--2---:R-:W-:Y:S05]  /*2f5b0*/  @!P4 NANOSLEEP.SYNCS 0x989680 ;  /* 0x009896800000c95d */ /* 0x004fea0003900000 */
[----:B------:R-:W2:Y:S02]  /*2f5c0*/  @!P4 SYNCS.PHASECHK.TRANS64 P4, [R0+URZ+0x30850], R2 ;  /* 0x030850020000c5a7 */ /* 0x000ea4000808007f */
[----:B--2---:R-:W-:Y:S05]  /*2f5d0*/  @!P4 BRA `(.L_x_1750) ;  /* 0xfffffffc00f0c947 */ /* 0x004fea000383ffff */
[----:B------:R-:W-:Y:S05]  /*2f5e0*/  BRA `(.L_x_1749) ;  /* 0xfffffe8400407947 */ /* 0x000fea000383ffff */
.L_x_1771:
[----:B-1----:R1:W2:Y:S02]  /*2f5f0*/  SYNCS.PHASECHK.TRANS64.TRYWAIT P2, [R4+URZ+0x30830], R5 ;  /* 0x03083005040075a7 */ /* 0x0022a4000804017f */
[----:B--2---:R-:W-:Y:S05]  /*2f600*/  @!P2 NANOSLEEP.SYNCS 0x989680 ;  /* 0x009896800000a95d */ /* 0x004fea0003900000 */
[----:B------:R-:W2:Y:S02]  /*2f610*/  @!P2 SYNCS.PHASECHK.TRANS64 P2, [R4+URZ+0x30830], R5 ;  /* 0x030830050400a5a7 */ /* 0x000ea4000804007f */
[----:B--2---:R-:W-:Y:S05]  /*2f620*/  @!P2 BRA `(.L_x_1771) ;  /* 0xfffffffc00f0a947 */ /* 0x004fea000383ffff */
[----:B------:R-:W-:Y:S05]  /*2f630*/  BRA `(.L_x_1770) ;  /* 0xfffffea0005c7947 */ /* 0x000fea000383ffff */
.L_x_1776:
[----:B-1----:R1:W2:Y:S02]  /*2f640*/  SYNCS.PHASECHK.TRANS64.TRYWAIT P2, [R204+URZ+0x30850], R0 ;  /* 0x03085000cc0075a7 */ /* 0x0022a4000804017f */
[----:B--2---:R-:W-:Y:S05]  /*2f650*/  @!P2 NANOSLEEP.SYNCS 0x989680 ;  /* 0x009896800000a95d */ /* 0x004fea0003900000 */
[----:B------:R-:W2:Y:S02]  /*2f660*/  @!P2 SYNCS.PHASECHK.TRANS64 P2, [R204+URZ+0x30850], R0 ;  /* 0x03085000cc00a5a7 */ /* 0x000ea4000804007f */
[----:B--2---:R-:W-:Y:S05]  /*2f670*/  @!P2 BRA `(.L_x_1776) ;  /* 0xfffffffc00f0a947 */ /* 0x004fea000383ffff */
[----:B------:R-:W-:Y:S05]  /*2f680*/  BRA `(.L_x_1775) ;  /* 0xfffffeb000a47947 */ /* 0x000fea000383ffff */
.L_x_1784:
[----:B-1----:R1:W2:Y:S02]  /*2f690*/  SYNCS.PHASECHK.TRANS64.TRYWAIT P2, [R4+URZ+0x30830], R5 ;  /* 0x03083005040075a7 */ /* 0x0022a4000804017f */
[----:B--2---:R-:W-:Y:S05]  /*2f6a0*/  @!P2 NANOSLEEP.SYNCS 0x989680 ;  /* 0x009896800000a95d */ /* 0x004fea0003900000 */
[----:B------:R-:W2:Y:S02]  /*2f6b0*/  @!P2 SYNCS.PHASECHK.TRANS64 P2, [R4+URZ+0x30830], R5 ;  /* 0x030830050400a5a7 */ /* 0x000ea4000804007f */
[----:B--2---:R-:W-:Y:S05]  /*2f6c0*/  @!P2 BRA `(.L_x_1784) ;  /* 0xfffffffc00f0a947 */ /* 0x004fea000383ffff */
[----:B------:R-:W-:Y:S05]  /*2f6d0*/  BRA `(.L_x_1783) ;  /* 0xfffffec000547947 */ /* 0x000fea000383ffff */
.L_x_1789:
[----:B-1----:R1:W2:Y:S02]  /*2f6e0*/  SYNCS.PHASECHK.TRANS64.TRYWAIT P2, [R0+URZ+0x30850], R2 ;  /* 0x03085002000075a7 */ /* 0x0022a4000804017f */
[----:B--2---:R-:W-:Y:S05]  /*2f6f0*/  @!P2 NANOSLEEP.SYNCS 0x989680 ;  /* 0x009896800000a95d */ /* 0x004fea0003900000 */
[----:B------:R-:W2:Y:S02]  /*2f700*/  @!P2 SYNCS.PHASECHK.TRANS64 P2, [R0+URZ+0x30850], R2 ;  /* 0x030850020000a5a7 */ /* 0x000ea4000804007f */
[----:B--2---:R-:W-:Y:S05]  /*2f710*/  @!P2 BRA `(.L_x_1789) ;  /* 0xfffffffc00f0a947 */ /* 0x004fea000383ffff */
[----:B------:R-:W-:Y:S05]  /*2f720*/  BRA `(.L_x_1788) ;  /* 0xfffffed0009c7947 */ /* 0x000fea000383ffff */
.L_x_1803:
[----:B-1----:R1:W2:Y:S02]  /*2f730*/  SYNCS.PHASECHK.TRANS64.TRYWAIT P0, [R3+URZ+0x30850], R0 ;  /* 0x03085000030075a7 */ /* 0x0022a4000800017f */
[----:B--2---:R-:W-:Y:S05]  /*2f740*/  @!P0 NANOSLEEP.SYNCS 0x989680 ;  /* 0x009896800000895d */ /* 0x004fea0003900000 */
[----:B------:R-:W2:Y:S02]  /*2f750*/  @!P0 SYNCS.PHASECHK.TRANS64 P0, [R3+URZ+0x30850], R0 ;  /* 0x03085000030085a7 */ /* 0x000ea4000800007f */
[----:B--2---:R-:W-:Y:S05]  /*2f760*/  @!P0 BRA `(.L_x_1803) ;  /* 0xfffffffc00f08947 */ /* 0x004fea000383ffff */
[----:B------:R-:W-:Y:S05]  /*2f770*/  BRA `(.L_x_1802) ;  /* 0xfffffef000c07947 */ /* 0x000fea000383ffff */
.L_x_1852:
[----:B------:R-:W1:Y:S01]  /*2f780*/  S2R R4, SR_TID.X ;  /* 0x0000000000047919 */ /* 0x000e620000002100 */
[----:B------:R-:W-:Y:S01]  /*2f790*/  BSSY B1, `(.L_x_2082) ;  /* 0x000000a000017945 */ /* 0x000fe20003800000 */
[----:B------:R-:W-:Y:S02]  /*2f7a0*/  IMAD.MOV.U32 R12, RZ, RZ, RZ ;  /* 0x000000ffff0c7224 */ /* 0x000fe400078e00ff */
[----:B------:R-:W-:Y:S02]  /*2f7b0*/  IMAD.MOV.U32 R11, RZ, RZ, 0x1f ;  /* 0x0000001fff0b7424 */ /* 0x000fe400078e00ff */
[----:B0-----:R-:W-:Y:S01]  /*2f7c0*/  IMAD.MOV.U32 R15, RZ, RZ, -0x1 ;  /* 0xffffffffff0f7424 */ /* 0x001fe200078e00ff */
[----:B-1----:R-:W-:-:S04]  /*2f7d0*/  SHF.R.U32.HI R4, RZ, 0x5, R4 ;  /* 0x00000005ff047819 */ /* 0x002fc80000011604 */
[----:B------:R-:W-:-:S05]  /*2f7e0*/  LOP3.LUT R4, R4, 0x3, RZ, 0xc0, !PT ;  /* 0x0000000304047812 */ /* 0x000fca00078ec0ff */
[----:B------:R-:W-:-:S07]  /*2f7f0*/  IMAD.MOV.U32 R13, RZ, RZ, R4 ;  /* 0x000000ffff0d7224 */ /* 0x000fce00078e0004 */
[----:B------:R-:W-:Y:S05]  /*2f800*/  WARPSYNC.COLLECTIVE R15, `(.L_x_2083) ;  /* 0x000000000f087348 */ /* 0x000fea0003c00000 */
[----:B------:R0:W1:Y:S02]  /*2f810*/  SHFL.IDX P6, R14, R13, R12, R11 ;  /* 0x0000000c0d0e7389 */ /* 0x00006400000c000b */
[----:B01----:R-:W-:Y:S01]  /*2f820*/  ENDCOLLECTIVE ;  /* 0x000000000000791b */ /* 0x003fe20003800000 */
.L_x_2083:
[----:B------:R-:W-:Y:S05]  /*2f830*/  BSYNC B1 ;  /* 0x0000000000017941 */ /* 0x000fea0003800000 */
.L_x_2082:
[----:B------:R-:W-:Y:S05]  /*2f840*/  BRA `(.L_x_2084) ;  /* 0xffffff6800947947 */ /* 0x000fea000383ffff */
.L_x_1854:
[----:B------:R-:W-:Y:S01]  /*2f850*/  BSSY B1, `(.L_x_2085) ;  /* 0x0000006000017945 */ /* 0x000fe20003800000 */
[----:B0-----:R-:W-:-:S07]  /*2f860*/  IMAD.MOV.U32 R15, RZ, RZ, -0x1 ;  /* 0xffffffffff0f7424 */ /* 0x001fce00078e00ff */
[----:B-1----:R-:W-:Y:S05]  /*2f870*/  WARPSYNC.COLLECTIVE R15, `(.L_x_2086) ;  /* 0x000000000f0c7348 */ /* 0x002fea0003c00000 */
[----:B------:R-:W-:Y:S02]  /*2f880*/  ELECT P6, UR62, PT ;  /* 0x00000000003e782f */ /* 0x000fe400038c0000 */
[----:B------:R-:W-:Y:S01]  /*2f890*/  MOV R14, UR62 ;  /* 0x0000003e000e7c02 */ /* 0x000fe20008000f00 */
[----:B-1----:R-:W-:Y:S10]  /*2f8a0*/  ENDCOLLECTIVE ;  /* 0x000000000000791b */ /* 0x002ff40003800000 */
.L_x_2086:
[----:B------:R-:W-:Y:S05]  /*2f8b0*/  BSYNC B1 ;  /* 0x0000000000017941 */ /* 0x000fea0003800000 */
.L_x_2085:
[----:B------:R-:W-:Y:S01]  /*2f8c0*/  PLOP3.LUT P2, PT, P6, PT, PT, 0x80, 0x0 ;  /* 0x000000000000781c */ /* 0x000fe2000374f070 */
[----:B------:R-:W-:-:S12]  /*2f8d0*/  BRA `(.L_x_1853) ;  /* 0xffffff6800887947 */ /* 0x000fd8000383ffff */
.L_x_1856:
[----:B-1----:R1:W2:Y:S02]  /*2f8e0*/  SYNCS.PHASECHK.TRANS64.TRYWAIT P0, [R18+URZ+0x30820], R3 ;  /* 0x03082003120075a7 */ /* 0x0022a4000800017f */
[----:B--2---:R-:W-:Y:S05]  /*2f8f0*/  @!P0 NANOSLEEP.SYNCS 0x989680 ;  /* 0x009896800000895d */ /* 0x004fea0003900000 */
[----:B------:R-:W2:Y:S02]  /*2f900*/  @!P0 SYNCS.PHASECHK.TRANS64 P0, [R18+URZ+0x30820], R3 ;  /* 0x03082003120085a7 */ /* 0x000ea4000800007f */
[----:B--2---:R-:W-:Y:S05]  /*2f910*/  @!P0 BRA `(.L_x_1856) ;  /* 0xfffffffc00f08947 */ /* 0x004fea000383ffff */
[----:B------:R-:W-:Y:S05]  /*2f920*/  BRA `(.L_x_2087) ;  /* 0xffffff6800987947 */ /* 0x000fea000383ffff */
.L_x_1860:
[----:B--2---:R2:W3:Y:S02]  /*2f930*/  SYNCS.PHASECHK.TRANS64.TRYWAIT P0, [R5+URZ+0x308a0], R9 ;  /* 0x0308a009050075a7 */ /* 0x0044e4000800017f */
[----:B---3--:R-:W-:Y:S05]  /*2f940*/  @!P0 NANOSLEEP.SYNCS 0x989680 ;  /* 0x009896800000895d */ /* 0x008fea0003900000 */
[----:B------:R-:W3:Y:S02]  /*2f950*/  @!P0 SYNCS.PHASECHK.TRANS64 P0, [R5+URZ+0x308a0], R9 ;  /* 0x0308a009050085a7 */ /* 0x000ee4000800007f */
[----:B---3--:R-:W-:Y:S05]  /*2f960*/  @!P0 BRA `(.L_x_1860) ;  /* 0xfffffffc00f08947 */ /* 0x008fea000383ffff */
[----:B------:R-:W-:Y:S05]  /*2f970*/  BRA `(.L_x_2088) ;  /* 0xffffff6800b87947 */ /* 0x000fea000383ffff */
.L_x_1868:
[----:B0-----:R0:W1:Y:S02]  /*2f980*/  SYNCS.PHASECHK.TRANS64.TRYWAIT P0, [R5+URZ+0x308c0], R9 ;  /* 0x0308c009050075a7 */ /* 0x001064000800017f */
[----:B-1----:R-:W-:Y:S05]  /*2f990*/  @!P0 NANOSLEEP.SYNCS 0x989680 ;  /* 0x009896800000895d */ /* 0x002fea0003900000 */
[----:B------:R-:W1:Y:S02]  /*2f9a0*/  @!P0 SYNCS.PHASECHK.TRANS64 P0, [R5+URZ+0x308c0], R9 ;  /* 0x0308c009050085a7 */ /* 0x000e64000800007f */
[----:B-1----:R-:W-:Y:S05]  /*2f9b0*/  @!P0 BRA `(.L_x_1868) ;  /* 0xfffffffc00f08947 */ /* 0x002fea000383ffff */
[----:B------:R-:W-:Y:S05]  /*2f9c0*/  BRA `(.L_x_2089) ;  /* 0xffffff6c00f47947 */ /* 0x000fea000383ffff */
.L_x_1878:
[----:B-1----:R1:W2:Y:S02]  /*2f9d0*/  SYNCS.PHASECHK.TRANS64.TRYWAIT P0, [R7+URZ+0x308a0], R6 ;  /* 0x0308a006070075a7 */ /* 0x0022a4000800017f */
[----:B--2---:R-:W-:Y:S05]  /*2f9e0*/  @!P0 NANOSLEEP.SYNCS 0x989680 ;  /* 0x009896800000895d */ /* 0x004fea0003900000 */
[----:B------:R-:W2:Y:S02]  /*2f9f0*/  @!P0 SYNCS.PHASECHK.TRANS64 P0, [R7+URZ+0x308a0], R6 ;  /* 0x0308a006070085a7 */ /* 0x000ea4000800007f */
[----:B--2---:R-:W-:Y:S05]  /*2fa00*/  @!P0 BRA `(.L_x_1878) ;  /* 0xfffffffc00f08947 */ /* 0x004fea000383ffff */
[----:B------:R-:W-:Y:S05]  /*2fa10*/  BRA `(.L_x_2090) ;  /* 0xffffff7400807947 */ /* 0x000fea000383ffff */
.L_x_1886:
[----:B0-----:R0:W2:Y:S02]  /*2fa20*/  SYNCS.PHASECHK.TRANS64.TRYWAIT P0, [R7+URZ+0x308c0], R6 ;  /* 0x0308c006070075a7 */ /* 0x0010a4000800017f */
[----:B--2---:R-:W-:Y:S05]  /*2fa30*/  @!P0 NANOSLEEP.SYNCS 0x989680 ;  /* 0x009896800000895d */ /* 0x004fea0003900000 */
[----:B------:R-:W2:Y:S02]  /*2fa40*/  @!P0 SYNCS.PHASECHK.TRANS64 P0, [R7+URZ+0x308c0], R6 ;  /* 0x0308c006070085a7 */ /* 0x000ea4000800007f */
[----:B--2---:R-:W-:Y:S05]  /*2fa50*/  @!P0 BRA `(.L_x_1886) ;  /* 0xfffffffc00f08947 */ /* 0x004fea000383ffff */
[----:B------:R-:W-:Y:S05]  /*2fa60*/  BRA `(.L_x_2091) ;  /* 0xffffff7800b47947 */ /* 0x000fea000383ffff */
.L_x_1912:
[----:B------:R-:W2:Y:S01]  /*2fa70*/  S2R R4, SR_TID.X ;  /* 0x0000000000047919 */ /* 0x000ea20000002100 */
[----:B------:R-:W-:Y:S01]  /*2fa80*/  BSSY B0, `(.L_x_2092) ;  /* 0x000000a000007945 */ /* 0x000fe20003800000 */
[----:B------:R-:W-:Y:S02]  /*2fa90*/  IMAD.MOV.U32 R12, RZ, RZ, RZ ;  /* 0x000000ffff0c7224 */ /* 0x000fe400078e00ff */
[----:B------:R-:W-:Y:S02]  /*2faa0*/  IMAD.MOV.U32 R11, RZ, RZ, 0x1f ;  /* 0x0000001fff0b7424 */ /* 0x000fe400078e00ff */
[----:B0-----:R-:W-:Y:S01]  /*2fab0*/  IMAD.MOV.U32 R15, RZ, RZ, -0x1 ;  /* 0xffffffffff0f7424 */ /* 0x001fe200078e00ff */
[----:B--2---:R-:W-:-:S04]  /*2fac0*/  SHF.R.U32.HI R4, RZ, 0x5, R4 ;  /* 0x00000005ff047819 */ /* 0x004fc80000011604 */
[----:B------:R-:W-:-:S05]  /*2fad0*/  LOP3.LUT R4, R4, 0x3, RZ, 0xc0, !PT ;  /* 0x0000000304047812 */ /* 0x000fca00078ec0ff */
[----:B------:R-:W-:-:S07]  /*2fae0*/  IMAD.MOV.U32 R13, RZ, RZ, R4 ;  /* 0x000000ffff0d7224 */ /* 0x000fce00078e0004 */
[----:B-1----:R-:W-:Y:S05]  /*2faf0*/  WARPSYNC.COLLECTIVE R15, `(.L_x_2093) ;  /* 0x000000000f087348 */ /* 0x002fea0003c00000 */
[----:B------:R0:W2:Y:S02]  /*2fb00*/  SHFL.IDX P6, R14, R13, R12, R11 ;  /* 0x0000000c0d0e7389 */ /* 0x0000a400000c000b */
[----:B012---:R-:W-:Y:S01]  /*2fb10*/  ENDCOLLECTIVE ;  /* 0x000000000000791b */ /* 0x007fe20003800000 */
.L_x_2093:
[----:B------:R-:W-:Y:S05]  /*2fb20*/  BSYNC B0 ;  /* 0x0000000000007941 */ /* 0x000fea0003800000 */
.L_x_2092:
[----:B------:R-:W-:Y:S05]  /*2fb30*/  BRA `(.L_x_2094) ;  /* 0xffffff8c00447947 */ /* 0x000fea000383ffff */
.L_x_1914:
[----:B------:R-:W-:Y:S01]  /*2fb40*/  BSSY B0, `(.L_x_2095) ;  /* 0x0000006000007945 */ /* 0x000fe20003800000 */
[----:B0-----:R-:W-:-:S07]  /*2fb50*/  IMAD.MOV.U32 R15, RZ, RZ, -0x1 ;  /* 0xffffffffff0f7424 */ /* 0x001fce00078e00ff */
[----:B-12---:R-:W-:Y:S05]  /*2fb60*/  WARPSYNC.COLLECTIVE R15, `(.L_x_2096) ;  /* 0x000000000f0c7348 */ /* 0x006fea0003c00000 */
[----:B------:R-:W-:Y:S02]  /*2fb70*/  ELECT P6, UR62, PT ;  /* 0x00000000003e782f */ /* 0x000fe400038c0000 */
[----:B------:R-:W-:Y:S01]  /*2fb80*/  MOV R14, UR62 ;  /* 0x0000003e000e7c02 */ /* 0x000fe20008000f00 */
[----:B-12---:R-:W-:Y:S10]  /*2fb90*/  ENDCOLLECTIVE ;  /* 0x000000000000791b */ /* 0x006ff40003800000 */
.L_x_2096:
[----:B------:R-:W-:Y:S05]  /*2fba0*/  BSYNC B0 ;  /* 0x0000000000007941 */ /* 0x000fea0003800000 */
.L_x_2095:
[----:B------:R-:W-:Y:S05]  /*2fbb0*/  BRA `(.L_x_2097) ;  /* 0xffffff8c00487947 */ /* 0x000fea000383ffff */
.L_x_1916:
[----:B---3--:R3:W4:Y:S02]  /*2fbc0*/  SYNCS.PHASECHK.TRANS64.TRYWAIT P0, [R0+URZ+0x30840], R2 ;  /* 0x03084002000075a7 */ /* 0x008724000800017f */
[----:B----4-:R-:W-:Y:S05]  /*2fbd0*/  @!P0 NANOSLEEP.SYNCS 0x989680 ;  /* 0x009896800000895d */ /* 0x010fea0003900000 */
[----:B------:R-:W4:Y:S02]  /*2fbe0*/  @!P0 SYNCS.PHASECHK.TRANS64 P0, [R0+URZ+0x30840], R2 ;  /* 0x03084002000085a7 */ /* 0x000f24000800007f */
[----:B----4-:R-:W-:Y:S05]  /*2fbf0*/  @!P0 BRA `(.L_x_1916) ;  /* 0xfffffffc00f08947 */ /* 0x010fea000383ffff */
[----:B------:R-:W-:Y:S05]  /*2fc00*/  BRA `(.L_x_2098) ;  /* 0xffffff8c00b07947 */ /* 0x000fea000383ffff */
.L_x_1920:
[----:B------:R0:W5:Y:S01]  /*2fc10*/  LDL.LU R9, [R1+0x3c] ;  /* 0x00003c0001097983 */ /* 0x0001620000300800 */
[----:B------:R-:W-:Y:S02]  /*2fc20*/  IMAD.MOV.U32 R5, RZ, RZ, R11 ;  /* 0x000000ffff057224 */ /* 0x000fe400078e000b */
[----:B------:R-:W-:Y:S02]  /*2fc30*/  IMAD.MOV.U32 R13, RZ, RZ, R3 ;  /* 0x000000ffff0d7224 */ /* 0x000fe400078e0003 */
[----:B------:R-:W-:Y:S02]  /*2fc40*/  IMAD.MOV.U32 R12, RZ, RZ, RZ ;  /* 0x000000ffff0c7224 */ /* 0x000fe400078e00ff */
[----:B------:R-:W-:Y:S02]  /*2fc50*/  IMAD.MOV.U32 R11, RZ, RZ, 0x181f ;  /* 0x0000181fff0b7424 */ /* 0x000fe400078e00ff */
[----:B0-----:R-:W-:-:S07]  /*2fc60*/  IMAD.MOV.U32 R15, RZ, RZ, -0x1 ;  /* 0xffffffffff0f7424 */ /* 0x001fce00078e00ff */
[----:B-----5:R-:W-:Y:S05]  /*2fc70*/  WARPSYNC.COLLECTIVE R15, `(.L_x_2099) ;  /* 0x000000000f087348 */ /* 0x020fea0003c00000 */
[----:B------:R0:W1:Y:S02]  /*2fc80*/  SHFL.IDX P6, R14, R13, R12, R11 ;  /* 0x0000000c0d0e7389 */ /* 0x00006400000c000b */
[----:B01---5:R-:W-:Y:S01]  /*2fc90*/  ENDCOLLECTIVE ;  /* 0x000000000000791b */ /* 0x023fe20003800000 */
.L_x_2099:
[----:B------:R-:W-:Y:S02]  /*2fca0*/  IMAD.MOV.U32 R13, RZ, RZ, R4 ;  /* 0x000000ffff0d7224 */ /* 0x000fe400078e0004 */
[----:B------:R-:W-:-:S07]  /*2fcb0*/  IMAD.MOV.U32 R6, RZ, RZ, R14 ;  /* 0x000000ffff067224 */ /* 0x000fce00078e000e */
[----:B------:R-:W-:Y:S05]  /*2fcc0*/  WARPSYNC.COLLECTIVE R15, `(.L_x_2100) ;  /* 0x000000000f087348 */ /* 0x000fea0003c00000 */
[----:B------:R0:W1:Y:S02]  /*2fcd0*/  SHFL.IDX P6, R14, R13, R12, R11 ;  /* 0x0000000c0d0e7389 */ /* 0x00006400000c000b */
[----:B01----:R-:W-:Y:S01]  /*2fce0*/  ENDCOLLECTIVE ;  /* 0x000000000000791b */ /* 0x003fe20003800000 */
.L_x_2100:
[----:B------:R-:W-:Y:S02]  /*2fcf0*/  IMAD R2, R9, R7, RZ ;  /* 0x0000000709027224 */ /* 0x000fe400078e02ff */
[----:B------:R-:W2:Y:S01]  /*2fd00*/  LDL R9, [R1+0x28] ;  /* 0x0000280001097983 */ /* 0x000ea20000100800 */
[----:B------:R-:W-:Y:S01]  /*2fd10*/  IMAD.IADD R0, R10, 0x1, R5 ;  /* 0x000000010a007824 */ /* 0x000fe200078e0205 */
[----:B------:R-:W-:Y:S01]  /*2fd20*/  ULDC.64 UR4, c[0x0][0x208] ;  /* 0x0000820000047ab9 */ /* 0x000fe20000000a00 */
[----:B------:R-:W-:Y:S02]  /*2fd30*/  IMAD.MOV.U32 R7, RZ, RZ, R14 ;  /* 0x000000ffff077224 */ /* 0x000fe400078e000e */
[----:B------:R-:W-:Y:S01]  /*2fd40*/  IMAD.MOV.U32 R13, RZ, RZ, R3 ;  /* 0x000000ffff0d7224 */ /* 0x000fe200078e0003 */
[C---:B------:R-:W-:Y:S01]  /*2fd50*/  ISETP.GE.AND P2, PT, R0.reuse, R2, PT ;  /* 0x000000020000720c */ /* 0x040fe20003f46270 */
[----:B------:R-:W-:Y:S02]  /*2fd60*/  IMAD.MOV.U32 R12, RZ, RZ, 0x1 ;  /* 0x00000001ff0c7424 */ /* 0x000fe400078e00ff */
        /* <DEDUP_REMOVED lines=17> */
.L_x_2101:
[----:B------:R-:W-:Y:S02]  /*2fe80*/  IMAD.MOV.U32 R13, RZ, RZ, R4 ;  /* 0x000000ffff0d7224 */ /* 0x000fe400078e0004 */
[----:B------:R-:W-:-:S07]  /*2fe90*/  IMAD.MOV.U32 R7, RZ, RZ, R14 ;  /* 0x000000ffff077224 */ /* 0x000fce00078e000e */
[----:B------:R-:W-:Y:S05]  /*2fea0*/  WARPSYNC.COLLECTIVE R15, `(.L_x_2102) ;  /* 0x000000000f087348 */ /* 0x000fea0003c00000 */
[----:B------:R0:W1:Y:S02]  /*2feb0*/  SHFL.IDX P6, R14, R13, R12, R11 ;  /* 0x0000000c0d0e7389 */ /* 0x00006400000c000b */
[----:B01----:R-:W-:Y:S01]  /*2fec0*/  ENDCOLLECTIVE ;  /* 0x000000000000791b */ /* 0x003fe20003800000 */
.L_x_2102:
        /* <DEDUP_REMOVED lines=20> */
.L_x_2103:
[----:B------:R-:W-:Y:S02]  /*30010*/  IMAD.MOV.U32 R13, RZ, RZ, R4 ;  /* 0x000000ffff0d7224 */ /* 0x000fe400078e0004 */
[----:B------:R-:W-:-:S07]  /*30020*/  IMAD.MOV.U32 R7, RZ, RZ, R14 ;  /* 0x000000ffff077224 */ /* 0x000fce00078e000e */
[----:B------:R-:W-:Y:S05]  /*30030*/  WARPSYNC.COLLECTIVE R15, `(.L_x_2104) ;  /* 0x000000000f087348 */ /* 0x000fea0003c00000 */
[----:B------:R0:W1:Y:S02]  /*30040*/  SHFL.IDX P6, R14, R13, R12, R11 ;  /* 0x0000000c0d0e7389 */ /* 0x00006400000c000b */
[----:B01----:R-:W-:Y:S01]  /*30050*/  ENDCOLLECTIVE ;  /* 0x000000000000791b */ /* 0x003fe20003800000 */
.L_x_2104:
        /* <DEDUP_REMOVED lines=20> */
.L_x_2105:
[----:B------:R-:W-:Y:S02]  /*301a0*/  IMAD.MOV.U32 R13, RZ, RZ, R4 ;  /* 0x000000ffff0d7224 */ /* 0x000fe400078e0004 */
[----:B------:R-:W-:-:S07]  /*301b0*/  IMAD.MOV.U32 R7, RZ, RZ, R14 ;  /* 0x000000ffff077224 */ /* 0x000fce00078e000e */
[----:B------:R-:W-:Y:S05]  /*301c0*/  WARPSYNC.COLLECTIVE R15, `(.L_x_2106) ;  /* 0x000000000f087348 */ /* 0x000fea0003c00000 */
[----:B------:R0:W1:Y:S02]  /*301d0*/  SHFL.IDX P6, R14, R13, R12, R11 ;  /* 0x0000000c0d0e7389 */ /* 0x00006400000c000b */
[----:B01----:R-:W-:Y:S01]  /*301e0*/  ENDCOLLECTIVE ;  /* 0x000000000000791b */ /* 0x003fe20003800000 */
.L_x_2106:
        /* <DEDUP_REMOVED lines=20> */
.L_x_2107:
[----:B------:R-:W-:Y:S02]  /*30330*/  IMAD.MOV.U32 R13, RZ, RZ, R4 ;  /* 0x000000ffff0d7224 */ /* 0x000fe400078e0004 */
[----:B------:R-:W-:-:S07]  /*30340*/  IMAD.MOV.U32 R7, RZ, RZ, R14 ;  /* 0x000000ffff077224 */ /* 0x000fce00078e000e */
[----:B------:R-:W-:Y:S05]  /*30350*/  WARPSYNC.COLLECTIVE R15, `(.L_x_2108) ;  /* 0x000000000f087348 */ /* 0x000fea0003c00000 */
[----:B------:R0:W1:Y:S02]  /*30360*/  SHFL.IDX P6, R14, R13, R12, R11 ;  /* 0x0000000c0d0e7389 */ /* 0x00006400000c000b */
[----:B01----:R-:W-:Y:S01]  /*30370*/  ENDCOLLECTIVE ;  /* 0x000000000000791b */ /* 0x003fe20003800000 */
.L_x_2108:
        /* <DEDUP_REMOVED lines=20> */
.L_x_2109:
[----:B------:R-:W-:Y:S02]  /*304c0*/  IMAD.MOV.U32 R13, RZ, RZ, R4 ;  /* 0x000000ffff0d7224 */ /* 0x000fe400078e0004 */
[----:B------:R-:W-:-:S07]  /*304d0*/  IMAD.MOV.U32 R7, RZ, RZ, R14 ;  /* 0x000000ffff077224 */ /* 0x000fce00078e000e */
[----:B------:R-:W-:Y:S05]  /*304e0*/  WARPSYNC.COLLECTIVE R15, `(.L_x_2110) ;  /* 0x000000000f087348 */ /* 0x000fea0003c00000 */
[----:B------:R0:W1:Y:S02]  /*304f0*/  SHFL.IDX P6, R14, R13, R12, R11 ;  /* 0x0000000c0d0e7389 */ /* 0x00006400000c000b */
[----:B01----:R-:W-:Y:S01]  /*30500*/  ENDCOLLECTIVE ;  /* 0x000000000000791b */ /* 0x003fe20003800000 */
.L_x_2110:
        /* <DEDUP_REMOVED lines=20> */
.L_x_2111:
[----:B------:R-:W-:Y:S02]  /*30650*/  IMAD.MOV.U32 R13, RZ, RZ, R4 ;  /* 0x000000ffff0d7224 */ /* 0x000fe400078e0004 */
[----:B------:R-:W-:-:S07]  /*30660*/  IMAD.MOV.U32 R7, RZ, RZ, R14 ;  /* 0x000000ffff077224 */ /* 0x000fce00078e000e */
[----:B------:R-:W-:Y:S05]  /*30670*/  WARPSYNC.COLLECTIVE R15, `(.L_x_2112) ;  /* 0x000000000f087348 */ /* 0x000fea0003c00000 */
[----:B------:R0:W1:Y:S02]  /*30680*/  SHFL.IDX P6, R14, R13, R12, R11 ;  /* 0x0000000c0d0e7389 */ /* 0x00006400000c000b */
[----:B01----:R-:W-:Y:S01]  /*30690*/  ENDCOLLECTIVE ;  /* 0x000000000000791b */ /* 0x003fe20003800000 */
.L_x_2112:
        /* <DEDUP_REMOVED lines=18> */
.L_x_2113:
[----:B------:R-:W-:Y:S02]  /*307c0*/  IMAD.MOV.U32 R13, RZ, RZ, R4 ;  /* 0x000000ffff0d7224 */ /* 0x000fe400078e0004 */
[----:B------:R-:W-:-:S07]  /*307d0*/  IMAD.MOV.U32 R5, RZ, RZ, R14 ;  /* 0x000000ffff057224 */ /* 0x000fce00078e000e */
[----:B------:R-:W-:Y:S05]  /*307e0*/  WARPSYNC.COLLECTIVE R15, `(.L_x_2114) ;  /* 0x000000000f087348 */ /* 0x000fea0003c00000 */
[----:B------:R0:W1:Y:S02]  /*307f0*/  SHFL.IDX P6, R14, R13, R12, R11 ;  /* 0x0000000c0d0e7389 */ /* 0x00006400000c000b */
[----:B01----:R-:W-:Y:S01]  /*30800*/  ENDCOLLECTIVE ;  /* 0x000000000000791b */ /* 0x003fe20003800000 */
.L_x_2114:
[----:B------:R-:W-:Y:S01]  /*30810*/  IMAD.MOV.U32 R3, RZ, RZ, R14 ;  /* 0x000000ffff037224 */ /* 0x000fe200078e000e */
[----:B------:R-:W-:Y:S06]  /*30820*/  BRA `(.L_x_2115) ;  /* 0xffffff9000687947 */ /* 0x000fec000383ffff */
.L_x_1925:
[----:B---3--:R3:W4:Y:S02]  /*30830*/  SYNCS.PHASECHK.TRANS64.TRYWAIT P0, [R18+URZ+0x30820], R0 ;  /* 0x03082000120075a7 */ /* 0x008724000800017f */
[----:B----4-:R-:W-:Y:S05]  /*30840*/  @!P0 NANOSLEEP.SYNCS 0x989680 ;  /* 0x009896800000895d */ /* 0x010fea0003900000 */
[----:B------:R-:W4:Y:S02]  /*30850*/  @!P0 SYNCS.PHASECHK.TRANS64 P0, [R18+URZ+0x30820], R0 ;  /* 0x03082000120085a7 */ /* 0x000f24000800007f */
[----:B----4-:R-:W-:Y:S05]  /*30860*/  @!P0 BRA `(.L_x_1925) ;  /* 0xfffffffc00f08947 */ /* 0x010fea000383ffff */
[----:B------:R-:W-:Y:S05]  /*30870*/  BRA `(.L_x_2116) ;  /* 0xffffff9000e47947 */ /* 0x000fea000383ffff */
.L_x_1934:
[----:B-1----:R1:W2:Y:S02]  /*30880*/  SYNCS.PHASECHK.TRANS64.TRYWAIT P0, [R3+URZ+0x30840], R2 ;  /* 0x03084002030075a7 */ /* 0x0022a4000800017f */
[----:B--2---:R-:W-:Y:S05]  /*30890*/  @!P0 NANOSLEEP.SYNCS 0x989680 ;  /* 0x009896800000895d */ /* 0x004fea0003900000 */
[----:B------:R-:W2:Y:S02]  /*308a0*/  @!P0 SYNCS.PHASECHK.TRANS64 P0, [R3+URZ+0x30840], R2 ;  /* 0x03084002030085a7 */ /* 0x000ea4000800007f */
[----:B--2---:R-:W-:Y:S05]  /*308b0*/  @!P0 BRA `(.L_x_1934) ;  /* 0xfffffffc00f08947 */ /* 0x004fea000383ffff */
[----:B------:R-:W-:Y:S05]  /*308c0*/  BRA `(.L_x_2117) ;  /* 0xffffff9400dc7947 */ /* 0x000fea000383ffff */
.L_x_1942:
[----:B0-----:R0:W1:Y:S02]  /*308d0*/  SYNCS.PHASECHK.TRANS64.TRYWAIT P0, [R2+URZ+0x30860], R3 ;  /* 0x03086003020075a7 */ /* 0x001064000800017f */
[----:B-1----:R-:W-:Y:S05]  /*308e0*/  @!P0 NANOSLEEP.SYNCS 0x989680 ;  /* 0x009896800000895d */ /* 0x002fea0003900000 */
[----:B------:R-:W1:Y:S02]  /*308f0*/  @!P0 SYNCS.PHASECHK.TRANS64 P0, [R2+URZ+0x30860], R3 ;  /* 0x03086003020085a7 */ /* 0x000e64000800007f */
[----:B-1----:R-:W-:Y:S05]  /*30900*/  @!P0 BRA `(.L_x_1942) ;  /* 0xfffffffc00f08947 */ /* 0x002fea000383ffff */
[----:B------:R-:W-:Y:S05]  /*30910*/  BRA `(.L_x_2118) ;  /* 0xffffff9c002c7947 */ /* 0x000fea000383ffff */
.L_x_1954:
[----:B-1----:R1:W2:Y:S02]  /*30920*/  SYNCS.PHASECHK.TRANS64.TRYWAIT P0, [R3+URZ+0x30840], R2 ;  /* 0x03084002030075a7 */ /* 0x0022a4000800017f */
[----:B--2---:R-:W-:Y:S05]  /*30930*/  @!P0 NANOSLEEP.SYNCS 0x989680 ;  /* 0x009896800000895d */ /* 0x004fea0003900000 */
[----:B------:R-:W2:Y:S02]  /*30940*/  @!P0 SYNCS.PHASECHK.TRANS64 P0, [R3+URZ+0x30840], R2 ;  /* 0x03084002030085a7 */ /* 0x000ea4000800007f */
[----:B--2---:R-:W-:Y:S05]  /*30950*/  @!P0 BRA `(.L_x_1954) ;  /* 0xfffffffc00f08947 */ /* 0x004fea000383ffff */
[----:B------:R-:W-:Y:S05]  /*30960*/  BRA `(.L_x_2119) ;  /* 0xffffffa4003c7947 */ /* 0x000fea000383ffff */
.L_x_1962:
[----:B0-----:R0:W1:Y:S02]  /*30970*/  SYNCS.PHASECHK.TRANS64.TRYWAIT P0, [R2+URZ+0x30860], R3 ;  /* 0x03086003020075a7 */ /* 0x001064000800017f */
[----:B-1----:R-:W-:Y:S05]  /*30980*/  @!P0 NANOSLEEP.SYNCS 0x989680 ;  /* 0x009896800000895d */ /* 0x002fea0003900000 */
[----:B------:R-:W1:Y:S02]  /*30990*/  @!P0 SYNCS.PHASECHK.TRANS64 P0, [R2+URZ+0x30860], R3 ;  /* 0x03086003020085a7 */ /* 0x000e64000800007f */
[----:B-1----:R-:W-:Y:S05]  /*309a0*/  @!P0 BRA `(.L_x_1962) ;  /* 0xfffffffc00f08947 */ /* 0x002fea000383ffff */
[----:B------:R-:W-:Y:S05]  /*309b0*/  BRA `(.L_x_2120) ;  /* 0xffffffa8008c7947 */ /* 0x000fea000383ffff */
.L_x_1974:
[----:B--2---:R2:W3:Y:S02]  /*309c0*/  SYNCS.PHASECHK.TRANS64.TRYWAIT P0, [R3+URZ+0x30840], R2 ;  /* 0x03084002030075a7 */ /* 0x0044e4000800017f */
[----:B---3--:R-:W-:Y:S05]  /*309d0*/  @!P0 NANOSLEEP.SYNCS 0x989680 ;  /* 0x009896800000895d */ /* 0x008fea0003900000 */
[----:B------:R-:W3:Y:S02]  /*309e0*/  @!P0 SYNCS.PHASECHK.TRANS64 P0, [R3+URZ+0x30840], R2 ;  /* 0x03084002030085a7 */ /* 0x000ee4000800007f */
[----:B---3--:R-:W-:Y:S05]  /*309f0*/  @!P0 BRA `(.L_x_1974) ;  /* 0xfffffffc00f08947 */ /* 0x008fea000383ffff */
[----:B------:R-:W-:Y:S05]  /*30a00*/  BRA `(.L_x_2121) ;  /* 0xffffffb000787947 */ /* 0x000fea000383ffff */
.L_x_1982:
[----:B0-----:R0:W1:Y:S02]  /*30a10*/  SYNCS.PHASECHK.TRANS64.TRYWAIT P0, [R2+URZ+0x30860], R5 ;  /* 0x03086005020075a7 */ /* 0x001064000800017f */
[----:B-1----:R-:W-:Y:S05]  /*30a20*/  @!P0 NANOSLEEP.SYNCS 0x989680 ;  /* 0x009896800000895d */ /* 0x002fea0003900000 */
[----:B------:R-:W1:Y:S02]  /*30a30*/  @!P0 SYNCS.PHASECHK.TRANS64 P0, [R2+URZ+0x30860], R5 ;  /* 0x03086005020085a7 */ /* 0x000e64000800007f */
[----:B-1----:R-:W-:Y:S05]  /*30a40*/  @!P0 BRA `(.L_x_1982) ;  /* 0xfffffffc00f08947 */ /* 0x002fea000383ffff */
[----:B------:R-:W-:Y:S05]  /*30a50*/  BRA `(.L_x_2122) ;  /* 0xffffffb400c47947 */ /* 0x000fea000383ffff */
.L_x_1996:
[----:B---3--:R3:W4:Y:S02]  /*30a60*/  SYNCS.PHASECHK.TRANS64.TRYWAIT P0, [R0+URZ+0x30860], R2 ;  /* 0x03086002000075a7 */ /* 0x008724000800017f */
[----:B----4-:R-:W-:Y:S05]  /*30a70*/  @!P0 NANOSLEEP.SYNCS 0x989680 ;  /* 0x009896800000895d */ /* 0x010fea0003900000 */
[----:B------:R-:W4:Y:S02]  /*30a80*/  @!P0 SYNCS.PHASECHK.TRANS64 P0, [R0+URZ+0x30860], R2 ;  /* 0x03086002000085a7 */ /* 0x000f24000800007f */
[----:B----4-:R-:W-:Y:S05]  /*30a90*/  @!P0 BRA `(.L_x_1996) ;  /* 0xfffffffc00f08947 */ /* 0x010fea000383ffff */
[----:B------:R-:W-:Y:S05]  /*30aa0*/  BRA `(.L_x_2123) ;  /* 0xffffffbc00947947 */ /* 0x000fea000383ffff */
.L_x_2006:
[----:B-1-3--:R-:W3:Y:S01]  /*30ab0*/  LDL R0, [R1] ;  /* 0x0000000001007983 */ /* 0x00aee20000100800 */
[----:B------:R-:W-:Y:S01]  /*30ac0*/  BSSY B0, `(.L_x_2124) ;  /* 0x0000008000007945 */ /* 0x000fe20003800000 */
[----:B------:R-:W-:Y:S02]  /*30ad0*/  IMAD.MOV.U32 R12, RZ, RZ, RZ ;  /* 0x000000ffff0c7224 */ /* 0x000fe400078e00ff */
[----:B0-----:R-:W-:Y:S02]  /*30ae0*/  IMAD.MOV.U32 R11, RZ, RZ, 0x1f ;  /* 0x0000001fff0b7424 */ /* 0x001fe400078e00ff */
[----:B------:R-:W-:Y:S02]  /*30af0*/  IMAD.MOV.U32 R15, RZ, RZ, -0x1 ;  /* 0xffffffffff0f7424 */ /* 0x000fe400078e00ff */
[----:B---3--:R-:W-:-:S07]  /*30b00*/  IMAD.MOV.U32 R13, RZ, RZ, R0 ;  /* 0x000000ffff0d7224 */ /* 0x008fce00078e0000 */
[----:B--2---:R-:W-:Y:S05]  /*30b10*/  WARPSYNC.COLLECTIVE R15, `(.L_x_2125) ;  /* 0x000000000f087348 */ /* 0x004fea0003c00000 */
[----:B------:R0:W1:Y:S02]  /*30b20*/  SHFL.IDX P6, R14, R13, R12, R11 ;  /* 0x0000000c0d0e7389 */ /* 0x00006400000c000b */
[----:B012---:R-:W-:Y:S01]  /*30b30*/  ENDCOLLECTIVE ;  /* 0x000000000000791b */ /* 0x007fe20003800000 */
.L_x_2125:
[----:B------:R-:W-:Y:S05]  /*30b40*/  BSYNC B0 ;  /* 0x0000000000007941 */ /* 0x000fea0003800000 */
.L_x_2124:
        /* <DEDUP_REMOVED lines=10> */
.L_x_2126:
        /* <DEDUP_REMOVED lines=17> */
[----:B------:R-:W-:Y:S02]  /*30d00*/  IMAD.MOV.U32 R8, RZ, RZ, RZ ;  /* 0x000000ffff087224 */ /* 0x000fe400078e00ff */
[----:B---3--:R-:W-:Y:S01]  /*30d10*/  @!P0 IMAD.MOV.U32 R6, RZ, RZ, R2 ;  /* 0x000000ffff068224 */ /* 0x008fe200078e0002 */
[----:B------:R-:W-:-:S03]  /*30d20*/  ISETP.GE.U32.AND P0, PT, R16, 0x2, PT ;  /* 0x000000021000780c */ /* 0x000fc60003f06070 */
[----:B------:R-:W-:-:S04]  /*30d30*/  IMAD R2, R6, R4, RZ ;  /* 0x0000000406027224 */ /* 0x000fc800078e02ff */
[----:B------:R-:W-:-:S07]  /*30d40*/  IMAD.MOV.U32 R13, RZ, RZ, R2 ;  /* 0x000000ffff0d7224 */ /* 0x000fce00078e0002 */
[----:B------:R-:W-:Y:S05]  /*30d50*/  WARPSYNC.COLLECTIVE R15, `(.L_x_2127) ;  /* 0x000000000f087348 */ /* 0x000fea0003c00000 */
[----:B------:R0:W1:Y:S02]  /*30d60*/  SHFL.UP P6, R14, R13, R12, R11 ;  /* 0x0400000c0d0e7389 */ /* 0x00006400000c000b */
[----:B01----:R-:W-:Y:S01]  /*30d70*/  ENDCOLLECTIVE ;  /* 0x000000000000791b */ /* 0x003fe20003800000 */
.L_x_2127:
        /* <DEDUP_REMOVED lines=9> */
.L_x_2128:
        /* <DEDUP_REMOVED lines=8> */
.L_x_2129:
        /* <DEDUP_REMOVED lines=8> */
.L_x_2130:
        /* <DEDUP_REMOVED lines=8> */
.L_x_2131:
        /* <DEDUP_REMOVED lines=9> */
.L_x_2132:
[----:B------:R-:W-:Y:S01]  /*31020*/  IMAD.MOV.U32 R9, RZ, RZ, R14 ;  /* 0x000000ffff097224 */ /* 0x000fe200078e000e */
[----:B------:R-:W-:Y:S06]  /*31030*/  BRA `(.L_x_2133) ;  /* 0xffffffc000987947 */ /* 0x000fec000383ffff */
.L_x_2009:
        /* <DEDUP_REMOVED lines=8> */
.L_x_2135:
[----:B------:R-:W-:Y:S05]  /*310c0*/  BSYNC B0 ;  /* 0x0000000000007941 */ /* 0x000fea0003800000 */
.L_x_2134:
[----:B------:R-:W-:Y:S01]  /*310d0*/  IMAD.MOV.U32 R3, RZ, RZ, R14 ;  /* 0x000000ffff037224 */ /* 0x000fe200078e000e */
[----:B------:R-:W-:Y:S01]  /*310e0*/  LOP3.LUT P4, RZ, R19, 0x1, RZ, 0xc0, !PT ;  /* 0x0000000113ff7812 */ /* 0x000fe2000788c0ff */
        /* <DEDUP_REMOVED lines=9> */
.L_x_2136:
        /* <DEDUP_REMOVED lines=8> */
.L_x_2137:
        /* <DEDUP_REMOVED lines=8> */
.L_x_2138:
        /* <DEDUP_REMOVED lines=8> */
.L_x_2139:
        /* <DEDUP_REMOVED lines=9> */
.L_x_2140:
[----:B------:R-:W-:Y:S01]  /*31390*/  IMAD.MOV.U32 R9, RZ, RZ, R14 ;  /* 0x000000ffff097224 */ /* 0x000fe200078e000e */
[----:B------:R-:W-:Y:S06]  /*313a0*/  BRA `(.L_x_2141) ;  /* 0xffffffc0006c7947 */ /* 0x000fec000383ffff */
.L_x_2011:
[----:B------:R-:W-:Y:S01]  /*313b0*/  BSSY B0, `(.L_x_2142) ;  /* 0x0000006000007945 */ /* 0x000fe20003800000 */
[----:B------:R-:W-:Y:S01]  /*313c0*/  PLOP3.LUT P6, PT, P6, PT, PT, 0x8, 0x0 ;  /* 0x000000000000781c */ /* 0x000fe200037ce170 */
[----:B------:R-:W-:-:S12]  /*313d0*/  IMAD.MOV.U32 R15, RZ, RZ, -0x1 ;  /* 0xffffffffff0f7424 */ /* 0x000fd800078e00ff */
[----:B0-----:R-:W-:Y:S05]  /*313e0*/  WARPSYNC.COLLECTIVE R15, `(.L_x_2143) ;  /* 0x000000000f087348 */ /* 0x001fea0003c00000 */
[----:B------:R-:W-:Y:S01]  /*313f0*/  VOTE.ANY R14, PT, P6 ;  /* 0x00000000000e7806 */ /* 0x000fe200030e0100 */
[----:B0-----:R-:W-:Y:S06]  /*31400*/  ENDCOLLECTIVE ;  /* 0x000000000000791b */ /* 0x001fec0003800000 */
.L_x_2143:
[----:B------:R-:W-:Y:S05]  /*31410*/  BSYNC B0 ;  /* 0x0000000000007941 */ /* 0x000fea0003800000 */
.L_x_2142:
        /* <DEDUP_REMOVED lines=10> */
.L_x_2144:
[----:B------:R-:W-:Y:S02]  /*314c0*/  IMAD.MOV.U32 R13, RZ, RZ, R6 ;  /* 0x000000ffff0d7224 */ /* 0x000fe400078e0006 */
[----:B------:R-:W-:-:S07]  /*314d0*/  IMAD.MOV.U32 R4, RZ, RZ, R14 ;  /* 0x000000ffff047224 */ /* 0x000fce00078e000e */
[----:B------:R-:W-:Y:S05]  /*314e0*/  WARPSYNC.COLLECTIVE R15, `(.L_x_2145) ;  /* 0x000000000f087348 */ /* 0x000fea0003c00000 */
[----:B------:R0:W1:Y:S02]  /*314f0*/  SHFL.IDX P6, R14, R13, R12, R11 ;  /* 0x0000000c0d0e7389 */ /* 0x00006400000c000b */
[----:B01----:R-:W-:Y:S01]  /*31500*/  ENDCOLLECTIVE ;  /* 0x000000000000791b */ /* 0x003fe20003800000 */
.L_x_2145:
[----:B------:R-:W-:Y:S02]  /*31510*/  IMAD.MOV.U32 R6, RZ, RZ, R14 ;  /* 0x000000ffff067224 */ /* 0x000fe400078e000e */
[----:B------:R-:W-:-:S05]  /*31520*/  IMAD.IADD R10, R3, 0x1, R10 ;  /* 0x00000001030a7824 */ /* 0x000fca00078e020a */
[----:B------:R2:W-:Y:S01]  /*31530*/  STL [R1+0xc], R10 ;  /* 0x00000c0a01007387 */ /* 0x0005e20000100800 */
[----:B------:R-:W-:Y:S05]  /*31540*/  BRA `(.L_x_2146) ;  /* 0xffffffc0004c7947 */ /* 0x000fea000383ffff */
.L_x_2013:
[----:B------:R-:W-:Y:S01]  /*31550*/  BSSY B0, `(.L_x_2147) ;  /* 0x0000008000007945 */ /* 0x000fe20003800000 */
[----:B------:R-:W-:Y:S02]  /*31560*/  IMAD.MOV.U32 R13, RZ, RZ, R7 ;  /* 0x000000ffff0d7224 */ /* 0x000fe400078e0007 */
[----:B------:R-:W-:Y:S02]  /*31570*/  IMAD.MOV.U32 R12, RZ, RZ, R3 ;  /* 0x000000ffff0c7224 */ /* 0x000fe400078e0003 */
[----:B------:R-:W-:Y:S02]  /*31580*/  IMAD.MOV.U32 R11, RZ, RZ, 0x1f ;  /* 0x0000001fff0b7424 */ /* 0x000fe400078e00ff */
[----:B------:R-:W-:-:S07]  /*31590*/  IMAD.MOV.U32 R15, RZ, RZ, -0x1 ;  /* 0xffffffffff0f7424 */ /* 0x000fce00078e00ff */
[----:B0-2---:R-:W-:Y:S05]  /*315a0*/  WARPSYNC.COLLECTIVE R15, `(.L_x_2148) ;  /* 0x000000000f087348 */ /* 0x005fea0003c00000 */
[----:B------:R1:W3:Y:S02]  /*315b0*/  SHFL.IDX P6, R14, R13, R12, R11 ;  /* 0x0000000c0d0e7389 */ /* 0x0002e400000c000b */
[----:B0123--:R-:W-:Y:S01]  /*315c0*/  ENDCOLLECTIVE ;  /* 0x000000000000791b */ /* 0x00ffe20003800000 */
.L_x_2148:
[----:B------:R-:W-:Y:S05]  /*315d0*/  BSYNC B0 ;  /* 0x0000000000007941 */ /* 0x000fea0003800000 */
.L_x_2147:
[----:B------:R-:W-:Y:S01]  /*315e0*/  IMAD.MOV.U32 R3, RZ, RZ, R14 ;  /* 0x000000ffff037224 */ /* 0x000fe200078e000e */
[----:B------:R-:W-:Y:S06]  /*315f0*/  BRA `(.L_x_2149) ;  /* 0xffffffc000387947 */ /* 0x000fec000383ffff */
.L_x_2019:
[----:B0-----:R0:W1:Y:S02]  /*31600*/  SYNCS.PHASECHK.TRANS64.TRYWAIT P0, [R0+URZ+0x30820], R3 ;  /* 0x03082003000075a7 */ /* 0x001064000800017f */
[----:B-1----:R-:W-:Y:S05]  /*31610*/  @!P0 NANOSLEEP.SYNCS 0x989680 ;  /* 0x009896800000895d */ /* 0x002fea0003900000 */
[----:B------:R-:W1:Y:S02]  /*31620*/  @!P0 SYNCS.PHASECHK.TRANS64 P0, [R0+URZ+0x30820], R3 ;  /* 0x03082003000085a7 */ /* 0x000e64000800007f */
[----:B-1----:R-:W-:Y:S05]  /*31630*/  @!P0 BRA `(.L_x_2019) ;  /* 0xfffffffc00f08947 */ /* 0x002fea000383ffff */
[----:B------:R-:W-:Y:S05]  /*31640*/  BRA `(.L_x_2150) ;  /* 0xffffffc800d87947 */ /* 0x000fea000383ffff */
.L_x_2020:
        /* <DEDUP_REMOVED lines=11> */
.L_x_2152:
[----:B------:R-:W-:Y:S05]  /*31700*/  BSYNC B0 ;  /* 0x0000000000007941 */ /* 0x000fea0003800000 */
.L_x_2151:
[----:B------:R-:W-:Y:S05]  /*31710*/  BRA `(.L_x_2153) ;  /* 0xffffffc800c07947 */ /* 0x000fea000383ffff */
.L_x_2021:
[----:B------:R-:W-:Y:S01]  /*31720*/  BSSY B0, `(.L_x_2154) ;  /* 0x0000006000007945 */ /* 0x000fe20003800000 */
[----:B------:R-:W-:-:S07]  /*31730*/  IMAD.MOV.U32 R15, RZ, RZ, -0x1 ;  /* 0xffffffffff0f7424 */ /* 0x000fce00078e00ff */
[----:B01----:R-:W-:Y:S05]  /*31740*/  WARPSYNC.COLLECTIVE R15, `(.L_x_2155) ;  /* 0x000000000f0c7348 */ /* 0x003fea0003c00000 */
[----:B------:R-:W-:Y:S02]  /*31750*/  ELECT P6, UR62, PT ;  /* 0x00000000003e782f */ /* 0x000fe400038c0000 */
[----:B------:R-:W-:Y:S01]  /*31760*/  MOV R14, UR62 ;  /* 0x0000003e000e7c02 */ /* 0x000fe20008000f00 */
[----:B01----:R-:W-:Y:S10]  /*31770*/  ENDCOLLECTIVE ;  /* 0x000000000000791b */ /* 0x003ff40003800000 */
.L_x_2155:
[----:B------:R-:W-:Y:S05]  /*31780*/  BSYNC B0 ;  /* 0x0000000000007941 */ /* 0x000fea0003800000 */
.L_x_2154:
[----:B------:R-:W-:Y:S05]  /*31790*/  BRA `(.L_x_2156) ;  /* 0xffffffc800b47947 */ /* 0x000fea000383ffff */
.L_x_2023:
[----:B0-----:R0:W1:Y:S02]  /*317a0*/  SYNCS.PHASECHK.TRANS64.TRYWAIT P0, [R6+URZ], R5 ;  /* 0x00000005060075a7 */ /* 0x001064000800017f */
[----:B-1----:R-:W-:Y:S05]  /*317b0*/  @!P0 NANOSLEEP.SYNCS 0x989680 ;  /* 0x009896800000895d */ /* 0x002fea0003900000 */
[----:B------:R-:W1:Y:S02]  /*317c0*/  @!P0 SYNCS.PHASECHK.TRANS64 P0, [R6+URZ], R5 ;  /* 0x00000005060085a7 */ /* 0x000e64000800007f */
[----:B-1----:R-:W-:Y:S05]  /*317d0*/  @!P0 BRA `(.L_x_2023) ;  /* 0xfffffffc00f08947 */ /* 0x002fea000383ffff */
[----:B------:R-:W-:Y:S05]  /*317e0*/  BRA `(.L_x_2157) ;  /* 0xffffffc800f87947 */ /* 0x000fea000383ffff */
.L_x_2024:
[----:B-1----:R1:W2:Y:S02]  /*317f0*/  SYNCS.PHASECHK.TRANS64.TRYWAIT P0, [R7+URZ], R2 ;  /* 0x00000002070075a7 */ /* 0x0022a4000800017f */
[----:B--2---:R-:W-:Y:S05]  /*31800*/  @!P0 NANOSLEEP.SYNCS 0x989680 ;  /* 0x009896800000895d */ /* 0x004fea0003900000 */
[----:B------:R-:W2:Y:S02]  /*31810*/  @!P0 SYNCS.PHASECHK.TRANS64 P0, [R7+URZ], R2 ;  /* 0x00000002070085a7 */ /* 0x000ea4000800007f */
[----:B--2---:R-:W-:Y:S05]  /*31820*/  @!P0 BRA `(.L_x_2024) ;  /* 0xfffffffc00f08947 */ /* 0x004fea000383ffff */
[----:B------:R-:W-:Y:S05]  /*31830*/  BRA `(.L_x_2158) ;  /* 0xffffffc800ec7947 */ /* 0x000fea000383ffff */
.L_x_2026:
[----:B--2---:R2:W3:Y:S02]  /*31840*/  SYNCS.PHASECHK.TRANS64.TRYWAIT P0, [R4+URZ], R5 ;  /* 0x00000005040075a7 */ /* 0x0044e4000800017f */
[----:B---3--:R-:W-:Y:S05]  /*31850*/  @!P0 NANOSLEEP.SYNCS 0x989680 ;  /* 0x009896800000895d */ /* 0x008fea0003900000 */
[----:B------:R-:W3:Y:S02]  /*31860*/  @!P0 SYNCS.PHASECHK.TRANS64 P0, [R4+URZ], R5 ;  /* 0x00000005040085a7 */ /* 0x000ee4000800007f */
[----:B---3--:R-:W-:Y:S05]  /*31870*/  @!P0 BRA `(.L_x_2026) ;  /* 0xfffffffc00f08947 */ /* 0x008fea000383ffff */
[----:B------:R-:W-:Y:S05]  /*31880*/  BRA `(.L_x_2159) ;  /* 0xffffffc800f47947 */ /* 0x000fea000383ffff */
.L_x_2160:
        /* <DEDUP_REMOVED lines=15> */
.L_x_14844:


//--------------------- .text._ZN7cutlass13device_kernelIN5flash11enable_sm90INS1_16FlashAttnFwdSm90INS1_25CollectiveMainloopFwdSm90ILi2EN4cute5tupleIJNS5_1CILi1EEES8_S8_EEENS6_IJNS7_ILi128EEENS7_ILi80EEENS7_ILi256EEEEEELi256ENS_10bfloat16_tEfNS_4arch4Sm90ELb1ELb0ELb0ELb0ELb0ELb0ELb0ELb1ELb1ELb1ELb1ELb0EEENS1_21CollectiveEpilogueFwdINS6_IJSA_SC_SB_EEES9_SE_SG_Li256ELb0ELb1ELb1ELb0EEENS1_19SingleTileSchedulerILb0ELb1ELb1ELi128EEEEEEEEEvNT_6ParamsE --------------------------
	.section	.text._ZN7cutlass13device_kernelIN5flash11enable_sm90INS1_16FlashAttnFwdSm90INS1_25CollectiveMainloopFwdSm90ILi2EN4cute5tupleIJNS5_1CILi1EEES8_S8_EEENS6_IJNS7_ILi128EEENS7_ILi80EEENS7_ILi256EEEEEELi256ENS_10bfloat16_tEfNS_4arch4Sm90ELb1ELb0ELb0ELb0ELb0ELb0ELb0ELb1ELb1ELb1ELb1ELb0EEENS1_21CollectiveEpilogueFwdINS6_IJSA_SC_SB_EEES9_SE_SG_Li256ELb0ELb1ELb1ELb0EEENS1_19SingleTileSchedulerILb0ELb1ELb1ELi128EEEEEEEEEvNT_6ParamsE,"ax",@progbits
	.align	128
.text._ZN7cutlass13device_kernelIN5flash11enable_sm90INS1_16FlashAttnFwdSm90INS1_25CollectiveMainloopFwdSm90ILi2EN4cute5tupleIJNS5_1CILi1EEES8_S8_EEENS6_IJNS7_ILi128EEENS7_ILi80EEENS7_ILi256EEEEEELi256ENS_10bfloat16_tEfNS_4arch4Sm90ELb1ELb0ELb0ELb0ELb0ELb0ELb0ELb1ELb1ELb1ELb1ELb0EEENS1_21CollectiveEpilogueFwdINS6_IJSA_SC_SB_EEES9_SE_SG_Li256ELb0ELb1ELb1ELb0EEENS1_19SingleTileSchedulerILb0ELb1ELb1ELi128EEEEEEEEEvNT_6ParamsE:
        .type           _ZN7cutlass13device_kernelIN5flash11enable_sm90INS1_16FlashAttnFwdSm90INS1_25CollectiveMainloopFwdSm90ILi2EN4cute5tupleIJNS5_1CILi1EEES8_S8_EEENS6_IJNS7_ILi128EEENS7_ILi80EEENS7_ILi256EEEEEELi256ENS_10bfloat16_tEfNS_4arch4Sm90ELb1ELb0ELb0ELb0ELb0ELb0ELb0ELb1ELb1ELb1ELb1ELb0EEENS1_21CollectiveEpilogueFwdINS6_IJSA_SC_SB_EEES9_SE_SG_Li256ELb0ELb1ELb1ELb0EEENS1_19SingleTileSchedulerILb0ELb1ELb1ELi128EEEEEEEEEvNT_6ParamsE,@function
        .size           _ZN7cutlass13device_kernelIN5flash11enable_sm90INS1_16FlashAttnFwdSm90INS1_25CollectiveMainloopFwdSm90ILi2EN4cute5tupleIJNS5_1CILi1EEES8_S8_EEENS6_IJNS7_ILi128EEENS7_ILi80EEENS7_ILi256EEEEEELi256ENS_10bfloat16_tEfNS_4arch4Sm90ELb1ELb0ELb0ELb0ELb0ELb0ELb0ELb1ELb1ELb1ELb1ELb0EEENS1_21CollectiveEpilogueFwdINS6_IJSA_SC_SB_EEES9_SE_SG_Li256ELb0ELb1ELb1ELb0EEENS1_19SingleTileSchedulerILb0ELb1ELb1ELi128EEEEEEEEEvNT_6ParamsE,(.L_x_14845 - _ZN7cutlass13device_kernelIN5flash11enable_sm90INS1_16FlashAttnFwdSm90INS1_25CollectiveMainloopFwdSm90ILi2EN4cute5tupleIJNS5_1CILi1EEES8_S8_EEENS6_IJNS7_ILi128EEENS7_ILi80EEENS7_ILi256EEEEEELi256ENS_10bfloat16_tEfNS_4arch4Sm90ELb1ELb0ELb0ELb0ELb0ELb0ELb0ELb1ELb1ELb1ELb1ELb0EEENS1_21CollectiveEpilogueFwdINS6_IJSA_SC_SB_EEES9_SE_SG_Li256ELb0ELb1ELb1ELb0EEENS1_19SingleTileSchedulerILb0ELb1ELb1ELi128EEEEEEEEEvNT_6ParamsE)
        .other          _ZN7cutlass13device_kernelIN5flash11enable_sm90INS1_16FlashAttnFwdSm90INS1_25CollectiveMainloopFwdSm90ILi2EN4cute5tupleIJNS5_1CILi1EEES8_S8_EEENS6_IJNS7_ILi128EEENS7_ILi80EEENS7_ILi256EEEEEELi256ENS_10bfloat16_tEfNS_4arch4Sm90ELb1ELb0ELb0ELb0ELb0ELb0ELb0ELb1ELb1ELb1ELb1ELb0EEENS1_21CollectiveEpilogueFwdINS6_IJSA_SC_SB_EEES9_SE_SG_Li256ELb0ELb1ELb1ELb0EEENS1_19SingleTileSchedulerILb0ELb1ELb1ELi128EEEEEEEEEvNT_6ParamsE,@"STO_CUDA_ENTRY STV_DEFAULT"
_ZN7cutlass13device_kernelIN5flash11enable_sm90INS1_16FlashAttnFwdSm90INS1_25CollectiveMainloopFwdSm90ILi2EN4cute5tupleIJNS5_1CILi1EEES8_S8_EEENS6_IJNS7_ILi128EEENS7_ILi80EEENS7_ILi256EEEEEELi256ENS_10bfloat16_tEfNS_4arch4Sm90ELb1ELb0ELb0ELb0ELb0ELb0ELb0ELb1ELb1ELb1ELb1ELb0EEENS1_21CollectiveEpilogueFwdINS6_IJSA_SC_SB_EEES9_SE_SG_Li256ELb0ELb1ELb1ELb0EEENS1_19SingleTileSchedulerILb0ELb1ELb1ELi128EEEEEEEEEvNT_6ParamsE:
        /* <DEDUP_REMOVED lines=17> */
.L_x_2162:
[----:B------:R-:W-:Y:S05]  /*0110*/  BSYNC B0 ;  /* 0x0000000000007941 */ /* 0x000fea0003800000 */
.L_x_2161:
        /* <DEDUP_REMOVED lines=40> */
.L_x_2163:
        /* <DEDUP_REMOVED lines=22> */
.L_x_2164:
        /* <DEDUP_REMOVED lines=18> */
.L_x_2165:
        /* <DEDUP_REMOVED lines=22> */
.L_x_2166:
        /* <DEDUP_REMOVED lines=22> */
.L_x_2167:
        /* <DEDUP_REMOVED lines=8> */
.L_x_2170:
        /* <DEDUP_REMOVED lines=18> */
[----:B------:R-:W0:Y:S01]  /*0a80*/  LDC R0, c[0x0][0x448] ;  /* 0x00011200ff007b82 */ /* 0x000e220000000800 */
[----:B------:R-:W1:Y:S01]  /*0a90*/  S2R R152, SR_CTAID.X ;  /* 0x0000000000987919 */ /* 0x000e620000002500 */
[----:B------:R-:W-:Y:S01]  /*0aa0*/  SHF.R.U32.HI R4, RZ, 0x10, R22 ;  /* 0x00000010ff047819 */ /* 0x000fe20000011616 */
[----:B------:R-:W-:Y:S01]  /*0ab0*/  IMAD.MOV.U32 R213, RZ, RZ, RZ ;  /* 0x000000ffffd57224 */ /* 0x000fe200078e00ff */
[----:B------:R-:W-:-:S04]  /*0ac0*/  LOP3.LUT R22, R22, 0xffff, RZ, 0xc0, !PT ;  /* 0x0000ffff16167812 */ /* 0x000fc800078ec0ff */
[----:B------:R-:W2:Y:S08]  /*0ad0*/  LDC.64 R8, c[0x0][0x418] ;  /* 0x00010600ff087b82 */ /* 0x000eb00000000a00 */
[----:B------:R-:W3:Y:S01]  /*0ae0*/  LDC R3, c[0x0][0x288] ;  /* 0x0000a200ff037b82 */ /* 0x000ee20000000800 */
[----:B0-----:R-:W-:-:S07]  /*0af0*/  ISETP.NE.AND P1, PT, R0, 0x1, PT ;  /* 0x000000010000780c */ /* 0x001fce0003f25270 */
[----:B------:R-:W0:Y:S01]  /*0b00*/  LDC R18, c[0x0][0x424] ;  /* 0x00010900ff127b82 */ /* 0x000e220000000800 */
[----:B--2---:R-:W-:-:S07]  /*0b10*/  ISETP.NE.U32.AND P0, PT, R8, RZ, PT ;  /* 0x000000ff0800720c */ /* 0x004fce0003f05070 */
[----:B------:R-:W2:Y:S01]  /*0b20*/  LDC R153, c[0x0][0x2f0] ;  /* 0x0000bc00ff997b82 */ /* 0x000ea20000000800 */
[----:B-1----:R-:W-:Y:S01]  /*0b30*/  IMAD.SHL.U32 R152, R152, 0x80, RZ ;  /* 0x0000008098987824 */ /* 0x002fe200078e00ff */
[----:B------:R-:W-:-:S03]  /*0b40*/  ISETP.NE.AND.EX P0, PT, R9, RZ, PT, P0 ;  /* 0x000000ff0900720c */ /* 0x000fc60003f05300 */
[----:B------:R-:W-:Y:S01]  /*0b50*/  @P1 VIADD R0, R152, 0x7f ;  /* 0x0000007f98001836 */ /* 0x000fe20000000000 */
[----:B---3--:R-:W-:Y:S02]  /*0b60*/  IADD3 R3, -R3, 0x50, RZ ;  /* 0x0000005003037810 */ /* 0x008fe40007ffe1ff */
[----:B------:R-:W1:Y:S08]  /*0b70*/  @P1 LDC R5, c[0x0][0x44c] ;  /* 0x00011300ff051b82 */ /* 0x000e700000000800 */
[----:B------:R-:W3:Y:S01]  /*0b80*/  @P1 LDC R7, c[0x0][0x450] ;  /* 0x00011400ff071b82 */ /* 0x000ee20000000800 */
[----:B0-----:R-:W-:-:S02]  /*0b90*/  SEL R18, R18, 0x1, P0 ;  /* 0x0000000112127807 */ /* 0x001fc40000000000 */
[----:B------:R-:W-:-:S03]  /*0ba0*/  ISETP.NE.AND P0, PT, R4, RZ, PT ;  /* 0x000000ff0400720c */ /* 0x000fc60003f05270 */
[----:B--2---:R-:W-:Y:S02]  /*0bb0*/  IMAD R3, R18, R153, R3 ;  /* 0x0000009912037224 */ /* 0x004fe400078e0203 */
[----:B-1----:R-:W-:-:S08]  /*0bc0*/  @P1 IMAD.HI.U32 R2, R0, R5, RZ ;  /* 0x0000000500021227 */ /* 0x002fd000078e00ff */
[----:B------:R-:W0:Y:S01]  /*0bd0*/  @!P0 LDC R4, c[0x0][0x9f0] ;  /* 0x00027c00ff048b82 */ /* 0x000e220000000800 */
[----:B------:R-:W-:Y:S01]  /*0be0*/  VIADD R0, R152, 0x7f ;  /* 0x0000007f98007836 */ /* 0x000fe20000000000 */
[----:B---3--:R-:W-:Y:S01]  /*0bf0*/  @P1 SHF.R.U32.HI R0, RZ, R7, R2 ;  /* 0x00000007ff001219 */ /* 0x008fe20000011602 */
[----:B------:R-:W-:-:S04]  /*0c00*/  IMAD R2, R18, R153, 0x4f ;  /* 0x0000004f12027424 */ /* 0x000fc800078e0299 */
[----:B------:R-:W-:Y:S02]  /*0c10*/  IMAD.IADD R0, R3, 0x1, R0 ;  /* 0x0000000103007824 */ /* 0x000fe400078e0200 */
[----:B------:R-:W-:-:S04]  /*0c20*/  IMAD.HI R2, R2, 0x66666667, RZ ;  /* 0x6666666702027827 */ /* 0x000fc800078e02ff */
[----:B------:R-:W-:Y:S01]  /*0c30*/  IMAD.HI R0, R0, 0x66666667, RZ ;  /* 0x6666666700007827 */ /* 0x000fe200078e02ff */
[----:B------:R-:W-:-:S04]  /*0c40*/  SHF.R.U32.HI R3, RZ, 0x1f, R2 ;  /* 0x0000001fff037819 */ /* 0x000fc80000011602 */
[----:B------:R-:W-:Y:S02]  /*0c50*/  SHF.R.U32.HI R5, RZ, 0x1f, R0 ;  /* 0x0000001fff057819 */ /* 0x000fe40000011600 */
[----:B------:R-:W-:Y:S02]  /*0c60*/  LEA.HI.SX32 R3, R2, R3, 0x1b ;  /* 0x0000000302037211 */ /* 0x000fe400078fdaff */
[----:B------:R-:W-:-:S04]  /*0c70*/  LEA.HI.SX32 R0, R0, R5, 0x1b ;  /* 0x0000000500007211 */ /* 0x000fc800078fdaff */
[----:B------:R-:W-:-:S04]  /*0c80*/  VIMNMX R11, R3, R0, PT ;  /* 0x00000000030b7248 */ /* 0x000fc80003fe0100 */
[----:B------:R-:W-:-:S13]  /*0c90*/  ISETP.GE.AND P1, PT, R11, 0x1, PT ;  /* 0x000000010b00780c */ /* 0x000fda0003f26270 */
[----:B0-----:R-:W-:Y:S05]  /*0ca0*/  @!P1 BRA `(.L_x_2172) ;  /* 0x00000000006c9947 */ /* 0x001fea0003800000 */
[-C--:B------:R-:W-:Y:S02]  /*0cb0*/  IABS R7, R4.reuse ;  /* 0x0000000400077213 */ /* 0x080fe40000000000 */
[----:B------:R-:W-:Y:S02]  /*0cc0*/  IADD3 R5, R4, -0x1, R11 ;  /* 0xffffffff04057810 */ /* 0x000fe40007ffe00b */
[----:B------:R-:W0:Y:S01]  /*0cd0*/  I2F.RP R0, R7 ;  /* 0x0000000700007306 */ /* 0x000e220000209400 */
        /* <DEDUP_REMOVED lines=24> */
.L_x_2172:
[----:B------:R-:W0:Y:S01]  /*0e60*/  S2R R0, SR_TID.X ;  /* 0x0000000000007919 */ /* 0x000e220000002100 */
[-C--:B------:R-:W-:Y:S01]  /*0e70*/  IMAD R22, R22, R213.reuse, RZ ;  /* 0x000000d516167224 */ /* 0x080fe200078e02ff */
[----:B------:R-:W-:Y:S01]  /*0e80*/  PLOP3.LUT P0, PT, PT, PT, PT, 0x80, 0x0 ;  /* 0x000000000000781c */ /* 0x000fe20003f0f070 */
[----:B------:R-:W-:Y:S01]  /*0e90*/  IMAD.MOV.U32 R2, RZ, RZ, RZ ;  /* 0x000000ffff027224 */ /* 0x000fe200078e00ff */
[----:B------:R-:W-:Y:S02]  /*0ea0*/  CS2R R150, SRZ ;  /* 0x0000000000967805 */ /* 0x000fe4000001ff00 */
[----:B------:R-:W-:Y:S02]  /*0eb0*/  CS2R R148, SRZ ;  /* 0x0000000000947805 */ /* 0x000fe4000001ff00 */
[----:B------:R-:W-:Y:S02]  /*0ec0*/  VIADDMNMX R213, R22, R213, R11, PT ;  /* 0x000000d516d57246 */ /* 0x000fe4000380010b */
[----:B------:R-:W-:-:S02]  /*0ed0*/  CS2R R146, SRZ ;  /* 0x0000000000927805 */ /* 0x000fc4000001ff00 */
[----:B------:R-:W-:Y:S02]  /*0ee0*/  CS2R R144, SRZ ;  /* 0x0000000000907805 */ /* 0x000fe4000001ff00 */
[----:B------:R-:W-:Y:S02]  /*0ef0*/  CS2R R142, SRZ ;  /* 0x00000000008e7805 */ /* 0x000fe4000001ff00 */
[----:B------:R-:W-:Y:S02]  /*0f00*/  ISETP.GT.AND P1, PT, R213, R22, PT ;  /* 0x00000016d500720c */ /* 0x000fe40003f24270 */
        /* <DEDUP_REMOVED lines=21> */
[----:B0-----:R-:W-:Y:S01]  /*1060*/  VIADD R19, R0, 0xffffff80 ;  /* 0xffffff8000137836 */ /* 0x001fe20000000000 */
[----:B------:R-:W-:Y:S01]  /*1070*/  CS2R R98, SRZ ;  /* 0x0000000000627805 */ /* 0x000fe2000001ff00 */
[----:B------:R-:W-:Y:S01]  /*1080*/  IMAD.MOV.U32 R0, RZ, RZ, RZ ;  /* 0x000000ffff007224 */ /* 0x000fe200078e00ff */
        /* <DEDUP_REMOVED lines=37> */
[----:B------:R-:W-:Y:S01]  /*12e0*/  IMAD R153, R18, R153, RZ ;  /* 0x0000009912997224 */ /* 0x000fe200078e02ff */
        /* <DEDUP_REMOVED lines=36> */
.L_x_2174:
[----:B------:R-:W2:Y:S01]  /*1530*/  LDL.LU R17, [R1+0x14] ;  /* 0x0000140001117983 */ /* 0x000ea20000300800 */
[----:B------:R-:W-:Y:S02]  /*1540*/  R2UR UR4, R16 ;  /* 0x00000000100472ca */ /* 0x000fe400000e0000 */
[----:B------:R-:W-:-:S11]  /*1550*/  SHF.L.U32 R2, RZ, 0x1f, RZ ;  /* 0x0000001fff027819 */ /* 0x000fd600000006ff */
[----:B------:R-:W0:Y:S01]  /*1560*/  SYNCS.PHASECHK.TRANS64.TRYWAIT P1, [UR4+0x38800], R2 ;  /* 0x03880002ff0075a7 */ /* 0x000e220008020144 */
[----:B--2---:R-:W-:-:S04]  /*1570*/  LOP3.LUT R0, R17, 0x1, RZ, 0xfc, !PT ;  /* 0x0000000111007812 */ /* 0x004fc800078efcff */
[----:B------:R-:W-:Y:S01]  /*1580*/  ISETP.NE.AND P0, PT, R0, 0x3, PT ;  /* 0x000000030000780c */ /* 0x000fe20003f05270 */
[----:B0-----:R-:W-:-:S12]  /*1590*/  @!P1 BRA `(.L_x_2175) ;  /* 0x0000013400ac9947 */ /* 0x001fd80003800000 */
.L_x_2303:
[----:B------:R-:W-:Y:S05]  /*15a0*/  @!P0 BRA `(.L_x_2176) ;  /* 0x0000000000048947 */ /* 0x000fea0003800000 */
[----:B------:R-:W-:Y:S01]  /*15b0*/  BPT.TRAP 0x1 ;  /* 0x000000040000795c */ /* 0x000fe20000300000 */
.L_x_2176:
[----:B------:R-:W-:-:S13]  /*15c0*/  R2UR UR4, R16 ;  /* 0x00000000100472ca */ /* 0x000fda00000e0000 */
[----:B------:R1:W2:Y:S01]  /*15d0*/  SYNCS.PHASECHK.TRANS64.TRYWAIT P2, [UR4+0x38830], R2 ;  /* 0x03883002ff0075a7 */ /* 0x0002a20008040144 */
[----:B------:R-:W-:Y:S05]  /*15e0*/  @!P0 BRA `(.L_x_2177) ;  /* 0x0000000000048947 */ /* 0x000fea0003800000 */
[----:B------:R-:W-:Y:S01]  /*15f0*/  BPT.TRAP 0x1 ;  /* 0x000000040000795c */ /* 0x000fe20000300000 */
.L_x_2177:
[----:B------:R-:W3:Y:S01]  /*1600*/  S2R R0, SR_TID.X ;  /* 0x0000000000007919 */ /* 0x000ee20000002100 */
[----:B------:R-:W-:-:S04]  /*1610*/  MOV R4, UR36 ;  /* 0x0000002400047c02 */ /* 0x000fc80008000f00 */
[----:B------:R-:W-:Y:S02]  /*1620*/  LOP3.LUT R4, R4, 0x10000, RZ, 0xfc, !PT ;  /* 0x0001000004047812 */ /* 0x000fe400078efcff */
[----:B---3--:R-:W-:-:S04]  /*1630*/  LOP3.LUT R0, R0, 0x7f, RZ, 0xc0, !PT ;  /* 0x0000007f00007812 */ /* 0x008fc800078ec0ff */
[----:B------:R-:W-:Y:S01]  /*1640*/  ISETP.NE.AND P1, PT, R0, RZ, PT ;  /* 0x000000ff0000720c */ /* 0x000fe20003f25270 */
[----:B--2---:R-:W-:-:S12]  /*1650*/  @P2 BRA `(.L_x_2178) ;  /* 0x00000000000c2947 */ /* 0x004fd80003800000 */
[----:B------:R-:W-:-:S13]  /*1660*/  R2UR UR4, R16 ;  /* 0x00000000100472ca */ /* 0x000fda00000e0000 */
[----:B------:R-:W2:Y:S02]  /*1670*/  SYNCS.PHASECHK.TRANS64.TRYWAIT P2, [UR4+0x38830], R2 ;  /* 0x03883002ff0075a7 */ /* 0x000ea40008040144 */
[----:B--2---:R-:W-:Y:S05]  /*1680*/  @!P2 BRA `(.L_x_2179) ;  /* 0x00000134008ca947 */ /* 0x004fea0003800000 */
.L_x_2178:
[----:B------:R-:W-:Y:S05]  /*1690*/  WARPSYNC.ALL ;  /* 0x0000000000007948 */ /* 0x000fea0003800000 */
        /* <DEDUP_REMOVED lines=12> */
[----:B------:R-:W-:Y:S01]  /*1760*/  IMAD.U32 R13, RZ, RZ, UR21 ;  /* 0x00000015ff0d7e24 */ /* 0x000fe2000f8e00ff */
[----:B------:R-:W-:Y:S01]  /*1770*/  R2UR UR17, R5 ;  /* 0x00000000051172ca */ /* 0x000fe200000e0000 */
[----:B------:R-:W-:Y:S01]  /*1780*/  UIADD3 UR4, UR60, 0x24400, URZ ;  /* 0x000244003c047890 */ /* 0x000fe2000fffe03f */
[----:B------:R-:W-:Y:S01]  /*1790*/  R2UR UR6, R4 ;  /* 0x00000000040672ca */ /* 0x000fe200000e0000 */
[----:B------:R-:W-:Y:S01]  /*17a0*/  UMOV UR23, 0x40000040 ;  /* 0x4000004000177882 */ /* 0x000fe20000000000 */
[----:B------:R-:W-:Y:S01]  /*17b0*/  UMOV UR25, 0x40000040 ;  /* 0x4000004000197882 */ /* 0x000fe20000000000 */
[----:B------:R-:W-:Y:S01]  /*17c0*/  USHF.R.U32.HI UR4, URZ, 0x4, UR4 ;  /* 0x000000043f047899 */ /* 0x000fe20008011604 */
[----:B01----:R-:W0:Y:S01]  /*17d0*/  LDC R2, c[0x0][0x448] ;  /* 0x00011200ff027b82 */ /* 0x003e220000000800 */
[----:B------:R-:W-:Y:S01]  /*17e0*/  UMOV UR27, 0x40000040 ;  /* 0x40000040001b7882 */ /* 0x000fe20000000000 */
[----:B------:R-:W-:Y:S01]  /*17f0*/  UMOV UR29, 0x40000040 ;  /* 0x40000040001d7882 */ /* 0x000fe20000000000 */
[----:B------:R-:W-:Y:S01]  /*1800*/  ULOP3.LUT UR4, UR4, 0x3fff, URZ, 0xc0, !UPT ;  /* 0x00003fff04047892 */ /* 0x000fe2000f8ec03f */
[----:B------:R-:W-:Y:S01]  /*1810*/  LOP3.LUT R0, R65, 0xffffff80, RZ, 0xc0, !PT ;  /* 0xffffff8041007812 */ /* 0x000fe200078ec0ff */
[----:B------:R-:W-:Y:S01]  /*1820*/  UMOV UR31, 0x40000040 ;  /* 0x40000040001f7882 */ /* 0x000fe20000000000 */
[----:B------:R-:W-:Y:S01]  /*1830*/  UMOV UR33, 0x40000040 ;  /* 0x4000004000217882 */ /* 0x000fe20000000000 */
[----:B------:R-:W-:Y:S01]  /*1840*/  ULOP3.LUT UR61, UR4, 0x10000, URZ, 0xfc, !UPT ;  /* 0x00010000043d7892 */ /* 0x000fe2000f8efc3f */
[----:B------:R-:W-:Y:S01]  /*1850*/  LEA.HI R6, R66, R66, RZ, 0x1 ;  /* 0x0000004242067211 */ /* 0x000fe200078f08ff */
[----:B------:R-:W-:Y:S01]  /*1860*/  UIADD3 UR5, UR6, 0x2, URZ ;  /* 0x0000000206057890 */ /* 0x000fe2000fffe03f */
[----:B------:R-:W-:Y:S01]  /*1870*/  IMAD.IADD R0, R19, 0x1, -R0 ;  /* 0x0000000113007824 */ /* 0x000fe200078e0a00 */
[----:B------:R-:W-:Y:S01]  /*1880*/  UIADD3 UR4, UR61, 0x80, URZ ;  /* 0x000000803d047890 */ /* 0x000fe2000fffe03f */
[----:B------:R-:W-:Y:S01]  /*1890*/  LOP3.LUT R9, R6, 0x3fffffe, RZ, 0xc0, !PT ;  /* 0x03fffffe06097812 */ /* 0x000fe200078ec0ff */
[----:B------:R-:W-:Y:S01]  /*18a0*/  UIADD3 UR7, UR6, 0x4, URZ ;  /* 0x0000000406077890 */ /* 0x000fe2000fffe03f */
[----:B------:R-:W-:Y:S01]  /*18b0*/  LEA.HI R64, R64, R19, RZ, 0x2 ;  /* 0x0000001340407211 */ /* 0x000fe200078f10ff */
        /* <DEDUP_REMOVED lines=11> */
[----:B------:R-:W-:Y:S01]  /*1970*/  SHF.R.S32.HI R3, RZ, 0x1f, R0 ;  /* 0x0000001fff037819 */ /* 0x000fe20000011400 */
[----:B------:R-:W-:Y:S01]  /*1980*/  UMOV UR10, UR4 ;  /* 0x00000004000a7c82 */ /* 0x000fe20008000000 */
[----:B------:R-:W-:Y:S01]  /*1990*/  UIADD3 UR4, UR61, 0x180, URZ ;  /* 0x000001803d047890 */ /* 0x000fe2000fffe03f */
[----:B0-----:R-:W-:Y:S01]  /*19a0*/  ISETP.NE.AND P2, PT, R2, 0x1, PT ;  /* 0x000000010200780c */ /* 0x001fe20003f45270 */
[----:B------:R-:W-:Y:S01]  /*19b0*/  UIADD3 UR24, UR6, 0x406, URZ ;  /* 0x0000040606187890 */ /* 0x000fe2000fffe03f */
[CC--:B------:R-:W-:Y:S01]  /*19c0*/  LEA.HI R2, R3.reuse, R0.reuse, RZ, 0x2 ;  /* 0x0000000003027211 */ /* 0x0c0fe200078f10ff */
[----:B------:R-:W-:Y:S01]  /*19d0*/  UIADD3 UR26, UR61, 0x286, URZ ;  /* 0x000002863d1a7890 */ /* 0x000fe2000fffe03f */
[----:B------:R-:W-:Y:S01]  /*19e0*/  LEA.HI R6, R3, R0, RZ, 0x5 ;  /* 0x0000000003067211 */ /* 0x000fe200078f28ff */
[----:B------:R-:W-:Y:S01]  /*19f0*/  UIADD3 UR28, UR6, 0x800, URZ ;  /* 0x00000800061c7890 */ /* 0x000fe2000fffe03f */
[--C-:B------:R-:W-:Y:S01]  /*1a00*/  SHF.R.S32.HI R3, RZ, 0x2, R2.reuse ;  /* 0x00000002ff037819 */ /* 0x100fe20000011402 */
[----:B------:R-:W-:Y:S01]  /*1a10*/  UIADD3 UR30, UR61, 0x500, URZ ;  /* 0x000005003d1e7890 */ /* 0x000fe2000fffe03f */
[----:B------:R-:W-:Y:S01]  /*1a20*/  SHF.R.S32.HI R8, RZ, 0x1f, R2 ;  /* 0x0000001fff087819 */ /* 0x000fe20000011402 */
[----:B------:R-:W-:Y:S01]  /*1a30*/  UIADD3 UR32, UR6, 0x802, URZ ;  /* 0x0000080206207890 */ /* 0x000fe2000fffe03f */
[----:B------:R-:W-:Y:S01]  /*1a40*/  SHF.R.S32.HI R7, RZ, 0x5, R6 ;  /* 0x00000005ff077819 */ /* 0x000fe20000011406 */
[----:B------:R-:W-:Y:S01]  /*1a50*/  UIADD3 UR34, UR61, 0x502, URZ ;  /* 0x000005023d227890 */ /* 0x000fe2000fffe03f */
[-C--:B------:R-:W-:Y:S01]  /*1a60*/  LEA.HI R8, R8, R3.reuse, RZ, 0x3 ;  /* 0x0000000308087211 */ /* 0x080fe200078f18ff */
[----:B------:R-:W-:Y:S01]  /*1a70*/  UMOV UR35, 0x40000040 ;  /* 0x4000004000237882 */ /* 0x000fe20000000000 */
[----:B------:R-:W-:Y:S01]  /*1a80*/  UIADD3 UR36, UR6, 0x804, URZ ;  /* 0x0000080406247890 */ /* 0x000fe2000fffe03f */
[----:B------:R-:W-:Y:S01]  /*1a90*/  IMAD R6, R7, 0x10, R152 ;  /* 0x0000001007067824 */ /* 0x000fe200078e0298 */
[----:B------:R-:W-:Y:S01]  /*1aa0*/  UIADD3 UR38, UR61, 0x504, URZ ;  /* 0x000005043d267890 */ /* 0x000fe2000fffe03f */
[----:B------:R-:W-:Y:S01]  /*1ab0*/  LOP3.LUT R8, R8, 0xfffffff8, RZ, 0xc0, !PT ;  /* 0xfffffff808087812 */ /* 0x000fe200078ec0ff */
[----:B------:R-:W-:Y:S01]  /*1ac0*/  UMOV UR37, 0x40000040 ;  /* 0x4000004000257882 */ /* 0x000fe20000000000 */
[----:B------:R-:W-:Y:S01]  /*1ad0*/  UMOV UR39, 0x40000040 ;  /* 0x4000004000277882 */ /* 0x000fe20000000000 */
[----:B------:R-:W-:Y:S01]  /*1ae0*/  UIADD3 UR40, UR6, 0x806, URZ ;  /* 0x0000080606287890 */ /* 0x000fe2000fffe03f */
[----:B------:R-:W-:Y:S01]  /*1af0*/  LOP3.LUT R64, R64, 0xfffffffc, RZ, 0xc0, !PT ;  /* 0xfffffffc40407812 */ /* 0x000fe200078ec0ff */
[----:B------:R-:W-:Y:S01]  /*1b00*/  UIADD3 UR42, UR61, 0x506, URZ ;  /* 0x000005063d2a7890 */ /* 0x000fe2000fffe03f */
[----:B------:R-:W-:Y:S01]  /*1b10*/  IMAD.IADD R9, R66, 0x1, -R9 ;  /* 0x0000000142097824 */ /* 0x000fe200078e0a09 */
[----:B------:R-:W-:Y:S01]  /*1b20*/  UMOV UR41, 0x40000040 ;  /* 0x4000004000297882 */ /* 0x000fe20000000000 */
[----:B------:R-:W-:Y:S01]  /*1b30*/  UMOV UR43, 0x40000040 ;  /* 0x40000040002b7882 */ /* 0x000fe20000000000 */
[----:B------:R-:W-:Y:S01]  /*1b40*/  UIADD3 UR44, UR6, 0xc00, URZ ;  /* 0x00000c00062c7890 */ /* 0x000fe2000fffe03f */
[----:B------:R-:W-:Y:S01]  /*1b50*/  IADD3 R6, R6, R3, -R8 ;  /* 0x0000000306067210 */ /* 0x000fe20007ffe808 */
[----:B------:R-:W-:Y:S01]  /*1b60*/  UIADD3 UR46, UR61, 0x780, URZ ;  /* 0x000007803d2e7890 */ /* 0x000fe2000fffe03f */
[----:B------:R-:W0:Y:S01]  /*1b70*/  @P2 LDC R8, c[0x0][0x44c] ;  /* 0x00011300ff082b82 */ /* 0x000e220000000800 */
[----:B------:R-:W-:Y:S01]  /*1b80*/  UMOV UR45, 0x40000040 ;  /* 0x40000040002d7882 */ /* 0x000fe20000000000 */
[----:B------:R-:W-:Y:S01]  /*1b90*/  UMOV UR47, 0x40000040 ;  /* 0x40000040002f7882 */ /* 0x000fe20000000000 */
[----:B------:R-:W-:Y:S01]  /*1ba0*/  UIADD3 UR48, UR6, 0xc02, URZ ;  /* 0x00000c0206307890 */ /* 0x000fe2000fffe03f */
[----:B------:R-:W-:Y:S01]  /*1bb0*/  IMAD.IADD R64, R19, 0x1, -R64 ;  /* 0x0000000113407824 */ /* 0x000fe200078e0a40 */
[----:B------:R-:W-:Y:S01]  /*1bc0*/  UIADD3 UR50, UR61, 0x782, URZ ;  /* 0x000007823d327890 */ /* 0x000fe2000fffe03f */
[----:B------:R-:W-:Y:S01]  /*1bd0*/  IMAD R6, R9, 0x40, R6 ;  /* 0x0000004009067824 */ /* 0x000fe200078e0206 */
[----:B------:R-:W-:Y:S01]  /*1be0*/  UMOV UR49, 0x40000040 ;  /* 0x4000004000317882 */ /* 0x000fe20000000000 */
[----:B------:R-:W-:Y:S01]  /*1bf0*/  UMOV UR51, 0x40000040 ;  /* 0x4000004000337882 */ /* 0x000fe20000000000 */
[----:B------:R-:W-:Y:S01]  /*1c00*/  UIADD3 UR52, UR6, 0xc04, URZ ;  /* 0x00000c0406347890 */ /* 0x000fe2000fffe03f */
[----:B------:R-:W1:Y:S01]  /*1c10*/  @P2 LDC R9, c[0x0][0x450] ;  /* 0x00011400ff092b82 */ /* 0x000e620000000800 */
[----:B------:R-:W-:-:S02]  /*1c20*/  WARPGROUP.DEPBAR.LE gsb0, 0x0 ;  /* 0x00008000000079c5 */ /* 0x000fc40000010000 */
[----:B------:R-:W-:Y:S01]  /*1c30*/  WARPGROUP.ARRIVE ;  /* 0x00000000000079c5 */ /* 0x000fe20000000000 */
[----:B------:R-:W-:Y:S01]  /*1c40*/  UIADD3 UR54, UR61, 0x784, URZ ;  /* 0x000007843d367890 */ /* 0x000fe2000fffe03f */
[----:B------:R-:W-:Y:S01]  /*1c50*/  LEA.HI R10, R64, R64, RZ, 0x1 ;  /* 0x00000040400a7211 */ /* 0x000fe200078f08ff */
        /* <DEDUP_REMOVED lines=9> */
[----:B------:R-:W-:Y:S01]  /*1cf0*/  LOP3.LUT R7, R10, 0x1ffffffe, RZ, 0xc0, !PT ;  /* 0x1ffffffe0a077812 */ /* 0x000fe200078ec0ff */
[----:B------:R-:W-:Y:S01]  /*1d00*/  UMOV UR59, 0x40000040 ;  /* 0x40000040003b7882 */ /* 0x000fe20000000000 */
[----:B------:R-:W2:Y:S01]  /*1d10*/  LDC R65, c[0x0][0x288] ;  /* 0x0000a200ff417b82 */ /* 0x000ea20000000800 */
[----:B------:R-:W-:Y:S01]  /*1d20*/  LOP3.LUT R19, R2, 0x7ffffffc, RZ, 0xc0, !PT ;  /* 0x7ffffffc02137812 */ /* 0x000fe200078ec0ff */
[----:B------:R-:W-:Y:S01]  /*1d30*/  IMAD.MOV.U32 R14, RZ, RZ, -0x50 ;  /* 0xffffffb0ff0e7424 */ /* 0x000fe200078e00ff */
[----:B------:R-:W-:Y:S01]  /*1d40*/  CS2R R150, SRZ ;  /* 0x0000000000967805 */ /* 0x000fe2000001ff00 */
[----:B------:R-:W-:Y:S01]  /*1d50*/  IMAD.IADD R7, R64, 0x1, -R7 ;  /* 0x0000000140077824 */ /* 0x000fe200078e0a07 */
[----:B------:R-:W-:Y:S01]  /*1d60*/  IADD3 R19, R0, -R19, RZ ;  /* 0x8000001300137210 */ /* 0x000fe20007ffe0ff */
[----:B------:R-:W-:Y:S01]  /*1d70*/  IMAD R0, R213, R14, 0x51 ;  /* 0x00000051d5007424 */ /* 0x000fe200078e020e */
[----:B------:R-:W-:Y:S01]  /*1d80*/  CS2R R148, SRZ ;  /* 0x0000000000947805 */ /* 0x000fe2000001ff00 */
[----:B------:R-:W-:Y:S01]  /*1d90*/  IMAD R15, R7, 0x8, R6 ;  /* 0x00000008070f7824 */ /* 0x000fe200078e0206 */
[----:B------:R-:W-:Y:S01]  /*1da0*/  CS2R R146, SRZ ;  /* 0x0000000000927805 */ /* 0x000fe2000001ff00 */
[----:B------:R-:W-:Y:S01]  /*1db0*/  IMAD R0, R19, -0x2, R0 ;  /* 0xfffffffe13007824 */ /* 0x000fe200078e0200 */
[----:B------:R-:W-:Y:S01]  /*1dc0*/  CS2R R144, SRZ ;  /* 0x0000000000907805 */ /* 0x000fe2000001ff00 */
[----:B0-----:R-:W-:Y:S01]  /*1dd0*/  @P2 IMAD.HI.U32 R6, R15, R8, RZ ;  /* 0x000000080f062227 */ /* 0x001fe200078e00ff */
[----:B------:R-:W-:-:S02]  /*1de0*/  CS2R R142, SRZ ;  /* 0x00000000008e7805 */ /* 0x000fc4000001ff00 */
[----:B------:R-:W-:Y:S02]  /*1df0*/  CS2R R140, SRZ ;  /* 0x00000000008c7805 */ /* 0x000fe4000001ff00 */
[----:B------:R-:W-:Y:S01]  /*1e00*/  CS2R R138, SRZ ;  /* 0x00000000008a7805 */ /* 0x000fe2000001ff00 */
[----:B------:R-:W-:Y:S01]  /*1e10*/  IMAD.MOV.U32 R3, RZ, RZ, R15 ;  /* 0x000000ffff037224 */ /* 0x000fe200078e000f */
[----:B-1----:R-:W-:Y:S01]  /*1e20*/  @P2 SHF.R.U32.HI R3, RZ, R9, R6 ;  /* 0x00000009ff032219 */ /* 0x002fe20000011606 */
[C-C-:B------:R-:W-:Y:S01]  /*1e30*/  IMAD R6, R213.reuse, -0x50, R153.reuse ;  /* 0xffffffb0d5067824 */ /* 0x140fe200078e0299 */
[----:B------:R-:W-:Y:S01]  /*1e40*/  CS2R R136, SRZ ;  /* 0x0000000000887805 */ /* 0x000fe2000001ff00 */
[----:B------:R-:W-:Y:S01]  /*1e50*/  VIADD R213, R213, 0xfffffffe ;  /* 0xfffffffed5d57836 */ /* 0x000fe20000000000 */
[----:B------:R-:W-:Y:S01]  /*1e60*/  CS2R R134, SRZ ;  /* 0x0000000000867805 */ /* 0x000fe2000001ff00 */
[----:B------:R-:W0:Y:S01]  /*1e70*/  SHFL.IDX PT, R8, R3, 0x1, 0x1c1f ;  /* 0x003c1f0003087f89 */ /* 0x000e2200000e0000 */
[----:B------:R-:W-:Y:S01]  /*1e80*/  VIADD R6, R6, 0x50 ;  /* 0x0000005006067836 */ /* 0x000fe20000000000 */
[----:B--2---:R-:W-:Y:S01]  /*1e90*/  IADD3 R7, R0, -R65, R153 ;  /* 0x8000004100077210 */ /* 0x004fe20007ffe099 */
[----:B------:R-:W-:Y:S01]  /*1ea0*/  IMAD.U32 R17, RZ, RZ, UR61 ;  /* 0x0000003dff117e24 */ /* 0x000fe2000f8e00ff */
[----:B------:R-:W1:Y:S01]  /*1eb0*/  SHFL.IDX PT, R0, R3, RZ, 0x1c1f ;  /* 0x001c1fff03007589 */ /* 0x000e6200000e0000 */
[----:B------:R-:W-:Y:S01]  /*1ec0*/  IMAD R6, R19, -0x2, R6 ;  /* 0xfffffffe13067824 */ /* 0x000fe200078e0206 */
        /* <DEDUP_REMOVED lines=16> */
[----:B------:R-:W-:Y:S02]  /*1fd0*/  WARPGROUP.DEPBAR.LE gsb0, 0x0 ;  /* 0x00008000000079c5 */ /* 0x000fe40000010000 */
[----:B------:R-:W-:Y:S01]  /*1fe0*/  WARPGROUP.ARRIVE ;  /* 0x00000000000079c5 */ /* 0x000fe20000000000 */
[----:B0-----:R-:W-:Y:S02]  /*1ff0*/  VIADDMNMX R8, R8, R7, R6, PT ;  /* 0x0000000708087246 */ /* 0x001fe40003800106 */
[----:B------:R-:W-:-:S02]  /*2000*/  CS2R R100, SRZ ;  /* 0x0000000000647805 */ /* 0x000fc4000001ff00 */
[----:B------:R-:W-:Y:S02]  /*2010*/  CS2R R98, SRZ ;  /* 0x0000000000627805 */ /* 0x000fe4000001ff00 */
[----:B-1----:R-:W-:Y:S02]  /*2020*/  VIADDMNMX R0, R0, R7, R6, PT ;  /* 0x0000000700007246 */ /* 0x002fe40003800106 */
[----:B------:R-:W-:Y:S01]  /*2030*/  CS2R R96, SRZ ;  /* 0x0000000000607805 */ /* 0x000fe2000001ff00 */
[----:B------:R-:W-:Y:S01]  /*2040*/  HGMMA.64x16x16.F32.BF16 R40, gdesc[UR8], RZ, !UPT, gsb0 ;  /* 0x00200000082879f0 */ /* 0x000fe2000c0018ff */
[----:B------:R-:W-:Y:S01]  /*2050*/  UIADD3 UR8, UR61, 0x200, URZ ;  /* 0x000002003d087890 */ /* 0x000fe2000fffe03f */
[C---:B------:R-:W-:Y:S01]  /*2060*/  ISETP.GT.AND P3, PT, R8.reuse, RZ, PT ;  /* 0x000000ff0800720c */ /* 0x040fe20003f64270 */
[----:B------:R-:W-:Y:S01]  /*2070*/  UIADD3 UR10, UR61, 0x2, URZ ;  /* 0x000000023d0a7890 */ /* 0x000fe2000fffe03f */
[C---:B------:R-:W-:Y:S01]  /*2080*/  ISETP.GT.AND P4, PT, R8.reuse, 0x1, PT ;  /* 0x000000010800780c */ /* 0x040fe20003f84270 */
[----:B------:R-:W-:Y:S01]  /*2090*/  UMOV UR9, UR21 ;  /* 0x0000001500097c82 */ /* 0x000fe20008000000 */
[----:B------:R-:W-:Y:S01]  /*20a0*/  UMOV UR11, 0x40000040 ;  /* 0x40000040000b7882 */ /* 0x000fe20000000000 */
[----:B------:R-:W-:Y:S01]  /*20b0*/  ISETP.GT.AND P5, PT, R8, 0x8, PT ;  /* 0x000000080800780c */ /* 0x000fe20003fa4270 */
[----:B------:R-:W-:Y:S01]  /*20c0*/  UMOV UR18, UR8 ;  /* 0x0000000800127c82 */ /* 0x000fe20008000000 */
[----:B------:R-:W-:Y:S01]  /*20d0*/  UMOV UR8, UR20 ;  /* 0x0000001400087c82 */ /* 0x000fe20008000000 */
[----:B------:R-:W-:-:S02]  /*20e0*/  ISETP.GT.AND P6, PT, R0, 0x9, PT ;  /* 0x000000090000780c */ /* 0x000fc40003fc4270 */
[----:B------:R-:W-:Y:S02]  /*20f0*/  CS2R R94, SRZ ;  /* 0x00000000005e7805 */ /* 0x000fe4000001ff00 */
[----:B------:R-:W-:Y:S01]  /*2100*/  CS2R R92, SRZ ;  /* 0x00000000005c7805 */ /* 0x000fe2000001ff00 */
[----:B------:R-:W-:Y:S02]  /*2110*/  WARPGROUP.DEPBAR.LE gsb0, 0x0 ;  /* 0x00008000000079c5 */ /* 0x000fe40000010000 */
[----:B------:R-:W-:-:S06]  /*2120*/  WARPGROUP.ARRIVE ;  /* 0x00000000000079c5 */ /* 0x000fcc0000000000 */
[----:B------:R-:W-:Y:S01]  /*2130*/  HGMMA.64x16x16.F32.BF16 R32, gdesc[UR12], RZ, !UPT, gsb0 ;  /* 0x002000000c2079f0 */ /* 0x000fe2000c0018ff */
[----:B------:R-:W-:Y:S02]  /*2140*/  UIADD3 UR12, UR61, 0x4, URZ ;  /* 0x000000043d0c7890 */ /* 0x000fe4000fffe03f */
[----:B------:R-:W-:Y:S02]  /*2150*/  UIADD3 UR13, UR61, 0x6, URZ ;  /* 0x000000063d0d7890 */ /* 0x000fe4000fffe03f */
[----:B------:R-:W-:Y:S01]  /*2160*/  UIADD3 UR14, UR61, 0x280, URZ ;  /* 0x000002803d0e7890 */ /* 0x000fe2000fffe03f */
[----:B------:R-:W-:Y:S01]  /*2170*/  UMOV UR15, 0x40000040 ;  /* 0x40000040000f7882 */ /* 0x000fe20000000000 */
[----:B------:R-:W-:Y:S02]  /*2180*/  WARPGROUP.DEPBAR.LE gsb0, 0x0 ;  /* 0x00008000000079c5 */ /* 0x000fe40000010000 */
        /* <DEDUP_REMOVED lines=375> */
[----:B------:R-:W-:Y:S01]  /*3900*/  ULDC UR6, c[0x0][0x988] ;  /* 0x0002620000067ab9 */ /* 0x000fe20000000800 */
        /* <DEDUP_REMOVED lines=12> */
[----:B------:R-:W-:Y:S02]  /*39d0*/  FSEL R58, R58, -INF , P3 ;  /* 0xff8000003a3a7808 */ /* 0x000fe40001800000 */
[----:B------:R-:W-:-:S02]  /*39e0*/  FSEL R59, R59, -INF , P4 ;  /* 0xff8000003b3b7808 */ /* 0x000fc40002000000 */
[----:B------:R-:W-:Y:S01]  /*39f0*/  ISETP.GT.AND P3, PT, R8, 0x9, PT ;  /* 0x000000090800780c */ /* 0x000fe20003f64270 */
[----:B------:R-:W-:Y:S01]  /*3a00*/  HGMMA.64x16x16.F32.BF16 R48, gdesc[UR56], R48, gsb0 ;  /* 0x00200000383079f0 */ /* 0x000fe20008001830 */
[----:B------:R-:W-:Y:S01]  /*3a10*/  UIADD3 UR58, UR61, 0x886, URZ ;  /* 0x000008863d3a7890 */ /* 0x000fe2000fffe03f */
[----:B------:R-:W-:Y:S01]  /*3a20*/  FSEL R62, R62, -INF , P5 ;  /* 0xff8000003e3e7808 */ /* 0x000fe20002800000 */
[----:B------:R-:W-:Y:S01]  /*3a30*/  UMOV UR56, UR10 ;  /* 0x0000000a00387c82 */ /* 0x000fe20008000000 */
[----:B------:R-:W-:Y:S01]  /*3a40*/  UMOV UR57, UR11 ;  /* 0x0000000b00397c82 */ /* 0x000fe20008000000 */
[----:B------:R-:W-:Y:S01]  /*3a50*/  UMOV UR59, 0x40000040 ;  /* 0x40000040003b7882 */ /* 0x000fe20000000000 */
[----:B------:R-:W-:Y:S02]  /*3a60*/  FMNMX.FTZ R9, R58, R59, !PT ;  /* 0x0000003b3a097209 */ /* 0x000fe40007810000 */
[----:B------:R-:W-:Y:S02]  /*3a70*/  ISETP.GT.AND P4, PT, R8, 0x10, PT ;  /* 0x000000100800780c */ /* 0x000fe40003f84270 */
[----:B------:R-:W-:-:S02]  /*3a80*/  FSEL R64, R63, -INF , P3 ;  /* 0xff8000003f407808 */ /* 0x000fc40001800000 */
[----:B------:R-:W-:Y:S02]  /*3a90*/  FMNMX.FTZ R9, R62, R9, !PT ;  /* 0x000000093e097209 */ /* 0x000fe40007810000 */
[----:B------:R-:W-:Y:S02]  /*3aa0*/  ISETP.GT.AND P3, PT, R8, 0x11, PT ;  /* 0x000000110800780c */ /* 0x000fe40003f64270 */
[----:B------:R-:W-:Y:S02]  /*3ab0*/  FMNMX.FTZ R9, R64, R9, !PT ;  /* 0x0000000940097209 */ /* 0x000fe40007810000 */
[----:B------:R-:W-:-:S04]  /*3ac0*/  ISETP.GT.AND P5, PT, R0, 0x8, PT ;  /* 0x000000080000780c */ /* 0x000fc80003fa4270 */
[----:B------:R-:W-:Y:S02]  /*3ad0*/  FSEL R60, R60, -INF , P5 ;  /* 0xff8000003c3c7808 */ /* 0x000fe40002800000 */
[----:B------:R-:W-:Y:S01]  /*3ae0*/  ISETP.GT.AND P5, PT, R0, 0x18, PT ;  /* 0x000000180000780c */ /* 0x000fe20003fa4270 */
[----:B------:R-:W-:Y:S02]  /*3af0*/  WARPGROUP.DEPBAR.LE gsb0, 0x0 ;  /* 0x00008000000079c5 */ /* 0x000fe40000010000 */
[----:B------:R-:W-:Y:S01]  /*3b00*/  WARPGROUP.ARRIVE ;  /* 0x00000000000079c5 */ /* 0x000fe20000000000 */
[----:B------:R-:W-:Y:S02]  /*3b10*/  FSEL R50, R50, -INF , P4 ;  /* 0xff80000032327808 */ /* 0x000fe40002000000 */
[----:B------:R-:W-:Y:S02]  /*3b20*/  ISETP.GT.AND P4, PT, R8, 0x18, PT ;  /* 0x000000180800780c */ /* 0x000fe40003f84270 */
[----:B------:R-:W-:Y:S01]  /*3b30*/  FSEL R66, R51, -INF , P3 ;  /* 0xff80000033427808 */ /* 0x000fe20001800000 */
[----:B------:R-:W-:Y:S01]  /*3b40*/  HGMMA.64x16x16.F32.BF16 R40, gdesc[UR56], R40, gsb0 ;  /* 0x00200000382879f0 */ /* 0x000fe20008001828 */
[----:B------:R-:W-:Y:S01]  /*3b50*/  UIADD3 UR58, UR61, 0x906, URZ ;  /* 0x000009063d3a7890 */ /* 0x000fe2000fffe03f */
[----:B------:R-:W-:Y:S01]  /*3b60*/  FMNMX.FTZ R9, R50, R9, !PT ;  /* 0x0000000932097209 */ /* 0x000fe20007810000 */
[----:B------:R-:W-:Y:S01]  /*3b70*/  UMOV UR56, UR10 ;  /* 0x0000000a00387c82 */ /* 0x000fe20008000000 */
[----:B------:R-:W-:Y:S01]  /*3b80*/  UMOV UR57, UR11 ;  /* 0x0000000b00397c82 */ /* 0x000fe20008000000 */
[----:B------:R-:W-:Y:S01]  /*3b90*/  UMOV UR59, 0x40000040 ;  /* 0x40000040003b7882 */ /* 0x000fe20000000000 */
[----:B------:R-:W-:-:S02]  /*3ba0*/  ISETP.GT.AND P3, PT, R8, 0x19, PT ;  /* 0x000000190800780c */ /* 0x000fc40003f64270 */
[----:B------:R-:W-:Y:S02]  /*3bb0*/  FSEL R54, R54, -INF , P4 ;  /* 0xff80000036367808 */ /* 0x000fe40002000000 */
[----:B------:R-:W-:Y:S02]  /*3bc0*/  FMNMX.FTZ R9, R66, R9, !PT ;  /* 0x0000000942097209 */ /* 0x000fe40007810000 */
[----:B------:R-:W-:Y:S02]  /*3bd0*/  ISETP.GT.AND P4, PT, R8, 0x20, PT ;  /* 0x000000200800780c */ /* 0x000fe40003f84270 */
[----:B------:R-:W-:Y:S02]  /*3be0*/  FSEL R68, R55, -INF , P3 ;  /* 0xff80000037447808 */ /* 0x000fe40001800000 */
[----:B------:R-:W-:Y:S02]  /*3bf0*/  FMNMX.FTZ R9, R54, R9, !PT ;  /* 0x0000000936097209 */ /* 0x000fe40007810000 */
[----:B------:R-:W-:-:S02]  /*3c00*/  ISETP.GT.AND P3, PT, R8, 0x21, PT ;  /* 0x000000210800780c */ /* 0x000fc40003f64270 */
[----:B------:R-:W-:Y:S02]  /*3c10*/  FMNMX.FTZ R9, R68, R9, !PT ;  /* 0x0000000944097209 */ /* 0x000fe40007810000 */
[----:B------:R-:W-:Y:S01]  /*3c20*/  FSEL R52, R52, -INF , P5 ;  /* 0xff80000034347808 */ /* 0x000fe20002800000 */
        /* <DEDUP_REMOVED lines=11> */
[----:B------:R-:W-:Y:S01]  /*3ce0*/  ISETP.GT.AND P3, PT, R8, 0x29, PT ;  /* 0x000000290800780c */ /* 0x000fe20003f64270 */
[----:B------:R-:W-:Y:S01]  /*3cf0*/  UMOV UR61, URZ ;  /* 0x0000003f003d7c82 */ /* 0x000fe20008000000 */
[----:B------:R-:W-:-:S02]  /*3d00*/  FSEL R46, R46, -INF , P4 ;  /* 0xff8000002e2e7808 */ /* 0x000fc40002000000 */
[----:B------:R-:W-:Y:S02]  /*3d10*/  FMNMX.FTZ R9, R72, R9, !PT ;  /* 0x0000000948097209 */ /* 0x000fe40007810000 */
[----:B------:R-:W-:Y:S02]  /*3d20*/  ISETP.GT.AND P4, PT, R8, 0x30, PT ;  /* 0x000000300800780c */ /* 0x000fe40003f84270 */
[----:B------:R-:W-:Y:S02]  /*3d30*/  FSEL R74, R47, -INF , P3 ;  /* 0xff8000002f4a7808 */ /* 0x000fe40001800000 */
[----:B------:R-:W-:Y:S02]  /*3d40*/  FMNMX.FTZ R9, R46, R9, !PT ;  /* 0x000000092e097209 */ /* 0x000fe40007810000 */
[----:B------:R-:W-:Y:S02]  /*3d50*/  ISETP.GT.AND P3, PT, R8, 0x31, PT ;  /* 0x000000310800780c */ /* 0x000fe40003f64270 */
[----:B------:R-:W-:Y:S01]  /*3d60*/  FMNMX.FTZ R9, R74, R9, !PT ;  /* 0x000000094a097209 */ /* 0x000fe20007810000 */
[----:B------:R-:W-:-:S02]  /*3d70*/  WARPGROUP.DEPBAR.LE gsb0, 0x0 ;  /* 0x00008000000079c5 */ /* 0x000fc40000010000 */
[----:B------:R-:W-:Y:S01]  /*3d80*/  WARPGROUP.ARRIVE ;  /* 0x00000000000079c5 */ /* 0x000fe20000000000 */
[----:B------:R-:W-:Y:S02]  /*3d90*/  FSEL R76, R34, -INF , P4 ;  /* 0xff800000224c7808 */ /* 0x000fe40002000000 */
[----:B------:R-:W-:Y:S02]  /*3da0*/  ISETP.GT.AND P4, PT, R8, 0x38, PT ;  /* 0x000000380800780c */ /* 0x000fe40003f84270 */
[----:B------:R-:W-:Y:S01]  /*3db0*/  FSEL R78, R35, -INF , P3 ;  /* 0xff800000234e7808 */ /* 0x000fe20001800000 */
[----:B------:R-:W-:Y:S01]  /*3dc0*/  HGMMA.64x16x16.F32.BF16 R24, gdesc[UR56], R24, gsb0 ;  /* 0x00200000381879f0 */ /* 0x000fe20008001818 */
[----:B------:R-:W-:Y:S02]  /*3dd0*/  FMNMX.FTZ R9, R76, R9, !PT ;  /* 0x000000094c097209 */ /* 0x000fe40007810000 */
[----:B------:R-:W-:Y:S02]  /*3de0*/  ISETP.GT.AND P3, PT, R8, 0x39, PT ;  /* 0x000000390800780c */ /* 0x000fe40003f64270 */
        /* <DEDUP_REMOVED lines=8> */
[----:B------:R-:W-:Y:S02]  /*3e70*/  FSEL R84, R26, -INF , P4 ;  /* 0xff8000001a547808 */ /* 0x000fe40002000000 */
[----:B------:R-:W-:Y:S02]  /*3e80*/  ISETP.GT.AND P4, PT, R8, 0x48, PT ;  /* 0x000000480800780c */ /* 0x000fe40003f84270 */
[----:B------:R-:W-:Y:S02]  /*3e90*/  FSEL R86, R27, -INF , P3 ;  /* 0xff8000001b567808 */ /* 0x000fe40001800000 */
[----:B------:R-:W-:Y:S02]  /*3ea0*/  FMNMX.FTZ R9, R84, R9, !PT ;  /* 0x0000000954097209 */ /* 0x000fe40007810000 */
[----:B------:R-:W-:Y:S02]  /*3eb0*/  ISETP.GT.AND P3, PT, R8, 0x49, PT ;  /* 0x000000490800780c */ /* 0x000fe40003f64270 */
[----:B------:R-:W-:-:S02]  /*3ec0*/  FSEL R88, R30, -INF , P4 ;  /* 0xff8000001e587808 */ /* 0x000fc40002000000 */
[----:B------:R-:W-:Y:S02]  /*3ed0*/  FMNMX.FTZ R9, R86, R9, !PT ;  /* 0x0000000956097209 */ /* 0x000fe40007810000 */
[----:B------:R-:W-:Y:S02]  /*3ee0*/  FSEL R90, R31, -INF , P3 ;  /* 0xff8000001f5a7808 */ /* 0x000fe40001800000 */
[----:B------:R-:W-:Y:S01]  /*3ef0*/  FMNMX.FTZ R9, R88, R9, !PT ;  /* 0x0000000958097209 */ /* 0x000fe20007810000 */
[----:B------:R-:W0:Y:S01]  /*3f00*/  @P2 LDC R31, c[0x0][0x44c] ;  /* 0x00011300ff1f2b82 */ /* 0x000e220000000800 */
[----:B------:R-:W-:Y:S02]  /*3f10*/  ISETP.GT.AND P3, PT, R0, RZ, PT ;  /* 0x000000ff0000720c */ /* 0x000fe40003f64270 */
[----:B------:R-:W-:Y:S02]  /*3f20*/  FMNMX.FTZ R9, R90, R9, !PT ;  /* 0x000000095a097209 */ /* 0x000fe40007810000 */
[----:B------:R-:W-:-:S02]  /*3f30*/  ISETP.GT.AND P4, PT, R0, 0x1, PT ;  /* 0x000000010000780c */ /* 0x000fc40003f84270 */
[----:B------:R-:W-:Y:S01]  /*3f40*/  FSEL R56, R56, -INF , P3 ;  /* 0xff80000038387808 */ /* 0x000fe20001800000 */
[----:B------:R-:W1:Y:S01]  /*3f50*/  SHFL.BFLY PT, R2, R9, 0x2, 0x1f ;  /* 0x0c401f0009027f89 */ /* 0x000e6200000e0000 */
[----:B------:R-:W-:Y:S02]  /*3f60*/  FSEL R57, R57, -INF , P4 ;  /* 0xff80000039397808 */ /* 0x000fe40002000000 */
[----:B------:R-:W-:Y:S02]  /*3f70*/  ISETP.GT.AND P3, PT, R0, 0x10, PT ;  /* 0x000000100000780c */ /* 0x000fe40003f64270 */
[----:B------:R-:W-:Y:S02]  /*3f80*/  FMNMX.FTZ R3, R56, R57, !PT ;  /* 0x0000003938037209 */ /* 0x000fe40007810000 */
[----:B------:R-:W-:Y:S02]  /*3f90*/  ISETP.GT.AND P4, PT, R0, 0x11, PT ;  /* 0x000000110000780c */ /* 0x000fe40003f84270 */
[----:B------:R-:W-:-:S02]  /*3fa0*/  FSEL R48, R48, -INF , P3 ;  /* 0xff80000030307808 */ /* 0x000fc40001800000 */
[----:B------:R-:W-:-:S04]  /*3fb0*/  ISETP.GT.AND P3, PT, R0, 0x19, PT ;  /* 0x000000190000780c */ /* 0x000fc80003f64270 */
[----:B------:R-:W-:Y:S02]  /*3fc0*/  FSEL R14, R53, -INF , P3 ;  /* 0xff800000350e7808 */ /* 0x000fe40001800000 */
[----:B------:R-:W-:-:S04]  /*3fd0*/  ISETP.GT.AND P3, PT, R0, 0x21, PT ;  /* 0x000000210000780c */ /* 0x000fc80003f64270 */
[----:B------:R-:W-:Y:S02]  /*3fe0*/  FSEL R20, R41, -INF , P3 ;  /* 0xff80000029147808 */ /* 0x000fe40001800000 */
[----:B------:R-:W-:Y:S02]  /*3ff0*/  ISETP.GT.AND P3, PT, R0, 0x29, PT ;  /* 0x000000290000780c */ /* 0x000fe40003f64270 */
[----:B-1----:R-:W-:Y:S02]  /*4000*/  FMNMX.FTZ R8, R9, R2, !PT ;  /* 0x0000000209087209 */ /* 0x002fe40007810000 */
[----:B------:R-:W-:Y:S02]  /*4010*/  FSEL R2, R61, -INF , P6 ;  /* 0xff8000003d027808 */ /* 0x000fe40003000000 */
[----:B------:R-:W-:Y:S01]  /*4020*/  FMNMX.FTZ R9, R60, R3, !PT ;  /* 0x000000033c097209 */ /* 0x000fe20007810000 */
[----:B------:R-:W1:Y:S01]  /*4030*/  SHFL.BFLY PT, R21, R8, 0x1, 0x1f ;  /* 0x0c201f0008157f89 */ /* 0x000e6200000e0000 */
[----:B------:R-:W-:Y:S01]  /*4040*/  FSEL R26, R45, -INF , P3 ;  /* 0xff8000002d1a7808 */ /* 0x000fe20001800000 */
[----:B------:R-:W-:Y:S01]  /*4050*/  IMAD.U32 R3, RZ, RZ, UR6 ;  /* 0x00000006ff037e24 */ /* 0x000fe2000f8e00ff */
[----:B------:R-:W-:-:S02]  /*4060*/  FMNMX.FTZ R9, R2, R9, !PT ;  /* 0x0000000902097209 */ /* 0x000fc40007810000 */
[----:B------:R-:W-:Y:S02]  /*4070*/  ISETP.GT.AND P3, PT, R0, 0x30, PT ;  /* 0x000000300000780c */ /* 0x000fe40003f64270 */
[----:B------:R-:W-:Y:S02]  /*4080*/  FMNMX.FTZ R9, R48, R9, !PT ;  /* 0x0000000930097209 */ /* 0x000fe40007810000 */
[----:B------:R-:W-:Y:S02]  /*4090*/  FSEL R32, R32, -INF , P3 ;  /* 0xff80000020207808 */ /* 0x000fe40001800000 */
[----:B------:R-:W-:-:S04]  /*40a0*/  ISETP.GT.AND P3, PT, R0, 0x38, PT ;  /* 0x000000380000780c */ /* 0x000fc80003f64270 */
[----:B------:R-:W-:Y:S02]  /*40b0*/  FSEL R36, R36, -INF , P3 ;  /* 0xff80000024247808 */ /* 0x000fe40001800000 */
[----:B------:R-:W-:-:S04]  /*40c0*/  ISETP.GT.AND P3, PT, R0, 0x40, PT ;  /* 0x000000400000780c */ /* 0x000fc80003f64270 */
[----:B------:R-:W-:Y:S02]  /*40d0*/  FSEL R24, R24, -INF , P3 ;  /* 0xff80000018187808 */ /* 0x000fe40001800000 */
[----:B------:R-:W-:Y:S02]  /*40e0*/  ISETP.GT.AND P3, PT, R0, 0x48, PT ;  /* 0x000000480000780c */ /* 0x000fe40003f64270 */
[----:B-1----:R-:W-:Y:S02]  /*40f0*/  FMNMX.FTZ R7, R8, R21, !PT ;  /* 0x0000001508077209 */ /* 0x002fe40007810000 */
[----:B------:R-:W-:Y:S02]  /*4100*/  FSEL R8, R49, -INF , P4 ;  /* 0xff80000031087808 */ /* 0x000fe40002000000 */
[----:B------:R-:W-:Y:S01]  /*4110*/  ISETP.GT.AND P4, PT, R0, 0x20, PT ;  /* 0x000000200000780c */ /* 0x000fe20003f84270 */
[----:B------:R-:W-:Y:S01]  /*4120*/  FMUL.FTZ R6, R7, R3 ;  /* 0x0000000307067220 */ /* 0x000fe20000410000 */
[----:B------:R-:W-:-:S02]  /*4130*/  FMNMX.FTZ R9, R8, R9, !PT ;  /* 0x0000000908097209 */ /* 0x000fc40007810000 */
[----:B------:R-:W-:Y:S02]  /*4140*/  FSEL R40, R40, -INF , P4 ;  /* 0xff80000028287808 */ /* 0x000fe40002000000 */
[----:B------:R-:W-:Y:S02]  /*4150*/  FMNMX.FTZ R9, R52, R9, !PT ;  /* 0x0000000934097209 */ /* 0x000fe40007810000 */
[----:B------:R-:W-:Y:S02]  /*4160*/  ISETP.GT.AND P4, PT, R0, 0x28, PT ;  /* 0x000000280000780c */ /* 0x000fe40003f84270 */
[----:B------:R-:W-:Y:S02]  /*4170*/  FMNMX.FTZ R9, R14, R9, !PT ;  /* 0x000000090e097209 */ /* 0x000fe40007810000 */
[----:B------:R-:W-:Y:S02]  /*4180*/  FSEL R44, R44, -INF , P4 ;  /* 0xff8000002c2c7808 */ /* 0x000fe40002000000 */
[----:B------:R-:W-:-:S02]  /*4190*/  FMNMX.FTZ R9, R40, R9, !PT ;  /* 0x0000000928097209 */ /* 0x000fc40007810000 */
[----:B------:R-:W-:Y:S02]  /*41a0*/  ISETP.GT.AND P4, PT, R0, 0x31, PT ;  /* 0x000000310000780c */ /* 0x000fe40003f84270 */
[----:B------:R-:W-:Y:S02]  /*41b0*/  FMNMX.FTZ R9, R20, R9, !PT ;  /* 0x0000000914097209 */ /* 0x000fe40007810000 */
[----:B------:R-:W-:Y:S02]  /*41c0*/  FSEL R30, R33, -INF , P4 ;  /* 0xff800000211e7808 */ /* 0x000fe40002000000 */
[----:B------:R-:W-:Y:S01]  /*41d0*/  FMNMX.FTZ R9, R44, R9, !PT ;  /* 0x000000092c097209 */ /* 0x000fe20007810000 */
[----:B------:R-:W1:Y:S01]  /*41e0*/  @P2 LDC R33, c[0x0][0x450] ;  /* 0x00011400ff212b82 */ /* 0x000e620000000800 */
[----:B------:R-:W-:Y:S02]  /*41f0*/  ISETP.GT.AND P4, PT, R0, 0x39, PT ;  /* 0x000000390000780c */ /* 0x000fe40003f84270 */
        /* <DEDUP_REMOVED lines=10> */
[----:B------:R-:W-:Y:S02]  /*42a0*/  FMNMX.FTZ R9, R24, R9, !PT ;  /* 0x0000000918097209 */ /* 0x000fe40007810000 */
[----:B------:R-:W-:Y:S02]  /*42b0*/  FSEL R42, R29, -INF , P4 ;  /* 0xff8000001d2a7808 */ /* 0x000fe40002000000 */
[----:B------:R-:W-:-:S02]  /*42c0*/  FMNMX.FTZ R9, R38, R9, !PT ;  /* 0x0000000926097209 */ /* 0x000fc40007810000 */
[----:B------:R-:W-:Y:S02]  /*42d0*/  FSETP.NEU.FTZ.AND P6, PT, R7, -INF , PT ;  /* 0xff8000000700780b */ /* 0x000fe40003fdd000 */
[----:B------:R-:W-:Y:S02]  /*42e0*/  FMNMX.FTZ R9, R28, R9, !PT ;  /* 0x000000091c097209 */ /* 0x000fe40007810000 */
[----:B------:R-:W-:Y:S02]  /*42f0*/  FSEL R21, R6, RZ, P6 ;  /* 0x000000ff06157208 */ /* 0x000fe40003000000 */
[----:B------:R-:W-:-:S03]  /*4300*/  FMNMX.FTZ R9, R42, R9, !PT ;  /* 0x000000092a097209 */ /* 0x000fc60007810000 */
[-CC-:B------:R-:W-:Y:S01]  /*4310*/  FFMA.FTZ R58, R58, R3.reuse, -R21.reuse ;  /* 0x000000033a3a7223 */ /* 0x180fe20000010815 */
[-CC-:B------:R-:W-:Y:S01]  /*4320*/  FFMA.FTZ R59, R59, R3.reuse, -R21.reuse ;  /* 0x000000033b3b7223 */ /* 0x180fe20000010815 */
[----:B------:R-:W2:Y:S01]  /*4330*/  SHFL.BFLY PT, R0, R9, 0x2, 0x1f ;  /* 0x0c401f0009007f89 */ /* 0x000ea200000e0000 */
[-CC-:B------:R-:W-:Y:S01]  /*4340*/  FFMA.FTZ R62, R62, R3.reuse, -R21.reuse ;  /* 0x000000033e3e7223 */ /* 0x180fe20000010815 */
[-CC-:B------:R-:W-:Y:S01]  /*4350*/  FFMA.FTZ R64, R64, R3.reuse, -R21.reuse ;  /* 0x0000000340407223 */ /* 0x180fe20000010815 */
[-CC-:B------:R-:W-:Y:S01]  /*4360*/  FFMA.FTZ R50, R50, R3.reuse, -R21.reuse ;  /* 0x0000000332327223 */ /* 0x180fe20000010815 */
[----:B------:R-:W-:Y:S01]  /*4370*/  MUFU.EX2 R58, R58 ;  /* 0x0000003a003a7308 */ /* 0x000fe20000000800 */
[-CC-:B------:R-:W-:Y:S01]  /*4380*/  FFMA.FTZ R66, R66, R3.reuse, -R21.reuse ;  /* 0x0000000342427223 */ /* 0x180fe20000010815 */
[-CC-:B------:R-:W-:Y:S01]  /*4390*/  FFMA.FTZ R54, R54, R3.reuse, -R21.reuse ;  /* 0x0000000336367223 */ /* 0x180fe20000010815 */
[-CC-:B------:R-:W-:Y:S01]  /*43a0*/  FFMA.FTZ R68, R68, R3.reuse, -R21.reuse ;  /* 0x0000000344447223 */ /* 0x180fe20000010815 */
[-CC-:B------:R-:W-:Y:S01]  /*43b0*/  FFMA.FTZ R70, R70, R3.reuse, -R21.reuse ;  /* 0x0000000346467223 */ /* 0x180fe20000010815 */
[-CC-:B------:R-:W-:Y:S01]  /*43c0*/  FFMA.FTZ R72, R72, R3.reuse, -R21.reuse ;  /* 0x0000000348487223 */ /* 0x180fe20000010815 */
[-CC-:B------:R-:W-:Y:S01]  /*43d0*/  FFMA.FTZ R46, R46, R3.reuse, -R21.reuse ;  /* 0x000000032e2e7223 */ /* 0x180fe20000010815 */
[-CC-:B------:R-:W-:Y:S01]  /*43e0*/  FFMA.FTZ R74, R74, R3.reuse, -R21.reuse ;  /* 0x000000034a4a7223 */ /* 0x180fe20000010815 */
[----:B------:R-:W3:Y:S01]  /*43f0*/  MUFU.EX2 R59, R59 ;  /* 0x0000003b003b7308 */ /* 0x000ee20000000800 */
[-CC-:B------:R-:W-:Y:S01]  /*4400*/  FFMA.FTZ R76, R76, R3.reuse, -R21.reuse ;  /* 0x000000034c4c7223 */ /* 0x180fe20000010815 */
[-CC-:B------:R-:W-:Y:S01]  /*4410*/  FFMA.FTZ R78, R78, R3.reuse, -R21.reuse ;  /* 0x000000034e4e7223 */ /* 0x180fe20000010815 */
[-CC-:B------:R-:W-:Y:S01]  /*4420*/  FFMA.FTZ R80, R80, R3.reuse, -R21.reuse ;  /* 0x0000000350507223 */ /* 0x180fe20000010815 */
[-CC-:B------:R-:W-:Y:S01]  /*4430*/  FFMA.FTZ R82, R82, R3.reuse, -R21.reuse ;  /* 0x0000000352527223 */ /* 0x180fe20000010815 */
[-CC-:B------:R-:W-:Y:S01]  /*4440*/  FFMA.FTZ R84, R84, R3.reuse, -R21.reuse ;  /* 0x0000000354547223 */ /* 0x180fe20000010815 */
[-CC-:B------:R-:W-:Y:S01]  /*4450*/  FFMA.FTZ R86, R86, R3.reuse, -R21.reuse ;  /* 0x0000000356567223 */ /* 0x180fe20000010815 */
[-CC-:B------:R-:W-:Y:S01]  /*4460*/  FFMA.FTZ R88, R88, R3.reuse, -R21.reuse ;  /* 0x0000000358587223 */ /* 0x180fe20000010815 */
[----:B------:R-:W-:Y:S01]  /*4470*/  MUFU.EX2 R62, R62 ;  /* 0x0000003e003e7308 */ /* 0x000fe20000000800 */
[----:B------:R-:W-:Y:S01]  /*4480*/  FFMA.FTZ R90, R90, R3, -R21 ;  /* 0x000000035a5a7223 */ /* 0x000fe20000010815 */
[----:B--2---:R-:W-:-:S06]  /*4490*/  FMNMX.FTZ R0, R9, R0, !PT ;  /* 0x0000000009007209 */ /* 0x004fcc0007810000 */
[----:B------:R-:W-:Y:S01]  /*44a0*/  MUFU.EX2 R211, R64 ;  /* 0x0000004000d37308 */ /* 0x000fe20000000800 */
[----:B------:R-:W2:Y:S01]  /*44b0*/  SHFL.BFLY PT, R9, R0, 0x1, 0x1f ;  /* 0x0c201f0000097f89 */ /* 0x000ea200000e0000 */
[----:B---3--:R-:W-:-:S06]  /*44c0*/  F2FP.BF16.F32.PACK_AB R209, R59, R58 ;  /* 0x0000003a3bd1723e */ /* 0x008fcc00000010ff */
[----:B------:R-:W-:Y:S08]  /*44d0*/  MUFU.EX2 R50, R50 ;  /* 0x0000003200327308 */ /* 0x000ff00000000800 */
[----:B------:R3:W-:Y:S08]  /*44e0*/  MUFU.EX2 R205, R66 ;  /* 0x0000004200cd7308 */ /* 0x0007f00000000800 */
[----:B------:R-:W-:Y:S01]  /*44f0*/  MUFU.EX2 R54, R54 ;  /* 0x0000003600367308 */ /* 0x000fe20000000800 */
[----:B--2---:R-:W-:-:S02]  /*4500*/  FMNMX.FTZ R6, R0, R9, !PT ;  /* 0x0000000900067209 */ /* 0x004fc40007810000 */
[----:B---3--:R-:W-:Y:S02]  /*4510*/  CS2R R66, SRZ ;  /* 0x0000000000427805 */ /* 0x008fe4000001ff00 */
[C---:B------:R-:W-:Y:S01]  /*4520*/  FSETP.NEU.FTZ.AND P3, PT, R6.reuse, -INF , PT ;  /* 0xff8000000600780b */ /* 0x040fe20003f7d000 */
[----:B------:R-:W-:Y:S02]  /*4530*/  FMUL.FTZ R0, R6, R3 ;  /* 0x0000000306007220 */ /* 0x000fe40000410000 */
[----:B------:R2:W-:Y:S03]  /*4540*/  MUFU.EX2 R207, R68 ;  /* 0x0000004400cf7308 */ /* 0x0005e60000000800 */
[----:B------:R-:W-:-:S05]  /*4550*/  FSEL R9, R0, RZ, P3 ;  /* 0x000000ff00097208 */ /* 0x000fca0001800000 */
[-CC-:B------:R-:W-:Y:S01]  /*4560*/  FFMA.FTZ R56, R56, R3.reuse, -R9.reuse ;  /* 0x0000000338387223 */ /* 0x180fe20000010809 */
[-CC-:B------:R-:W-:Y:S01]  /*4570*/  FFMA.FTZ R57, R57, R3.reuse, -R9.reuse ;  /* 0x0000000339397223 */ /* 0x180fe20000010809 */
[-CC-:B------:R-:W-:Y:S01]  /*4580*/  FFMA.FTZ R2, R2, R3.reuse, -R9.reuse ;  /* 0x0000000302027223 */ /* 0x180fe20000010809 */
        /* <DEDUP_REMOVED lines=18> */
[----:B------:R-:W-:Y:S01]  /*46b0*/  FFMA.FTZ R42, R42, R3, -R9 ;  /* 0x000000032a2a7223 */ /* 0x000fe20000010809 */
[----:B------:R0:W-:Y:S01]  /*46c0*/  MUFU.EX2 R21, R2 ;  /* 0x0000000200157308 */ /* 0x0001e20000000800 */
[----:B--2---:R-:W-:-:S07]  /*46d0*/  CS2R R68, SRZ ;  /* 0x0000000000447805 */ /* 0x004fce000001ff00 */
[----:B------:R-:W2:Y:S01]  /*46e0*/  MUFU.EX2 R60, R60 ;  /* 0x0000003c003c7308 */ /* 0x000ea20000000800 */
[----:B0-----:R-:W-:-:S04]  /*46f0*/  @P2 IMAD.HI.U32 R2, R152, R31, RZ ;  /* 0x0000001f98022227 */ /* 0x001fc800078e00ff */
[----:B------:R-:W-:Y:S01]  /*4700*/  FADD.FTZ R31, R58, R59 ;  /* 0x0000003b3a1f7221 */ /* 0x000fe20000010000 */
[----:B---3--:R-:W-:Y:S02]  /*4710*/  F2FP.BF16.F32.PACK_AB R208, R57, R56 ;  /* 0x0000003839d0723e */ /* 0x008fe400000010ff */
[----:B------:R-:W-:Y:S01]  /*4720*/  CS2R R58, SRZ ;  /* 0x00000000003a7805 */ /* 0x000fe2000001ff00 */
[----:B------:R-:W-:Y:S01]  /*4730*/  FADD.FTZ R0, R62, R31 ;  /* 0x0000001f3e007221 */ /* 0x000fe20000010000 */
[----:B-1----:R-:W-:Y:S01]  /*4740*/  @P2 SHF.R.U32.HI R152, RZ, R33, R2 ;  /* 0x00000021ff982219 */ /* 0x002fe20000011602 */
[----:B------:R-:W0:Y:S02]  /*4750*/  MUFU.EX2 R48, R48 ;  /* 0x0000003000307308 */ /* 0x000e240000000800 */
[----:B------:R-:W-:Y:S01]  /*4760*/  FADD.FTZ R33, R211, R0 ;  /* 0x00000000d3217221 */ /* 0x000fe20000010000 */
[----:B------:R-:W-:Y:S01]  /*4770*/  IMAD.U32 R0, RZ, RZ, UR60 ;  /* 0x0000003cff007e24 */ /* 0x000fe2000f8e00ff */
[----:B------:R-:W-:-:S02]  /*4780*/  IADD3 R152, R152, -R65, R153 ;  /* 0x8000004198987210 */ /* 0x000fc40007ffe099 */
[----:B------:R-:W-:Y:S01]  /*4790*/  CS2R R64, SRZ ;  /* 0x0000000000407805 */ /* 0x000fe2000001ff00 */
[----:B------:R-:W-:Y:S01]  /*47a0*/  FADD.FTZ R2, R50, R33 ;  /* 0x0000002132027221 */ /* 0x000fe20000010000 */
[----:B------:R-:W-:Y:S01]  /*47b0*/  FADD.FTZ R33, R56, R57 ;  /* 0x0000003938217221 */ /* 0x000fe20000010000 */
[----:B------:R-:W1:Y:S01]  /*47c0*/  MUFU.EX2 R70, R70 ;  /* 0x0000004600467308 */ /* 0x000e620000000800 */
[----:B------:R-:W-:Y:S02]  /*47d0*/  @!P1 VIADD R0, R0, 0x38840 ;  /* 0x0003884000009836 */ /* 0x000fe40000000000 */
[----:B------:R-:W-:Y:S01]  /*47e0*/  FADD.FTZ R35, R205, R2 ;  /* 0x00000002cd237221 */ /* 0x000fe20000010000 */
[----:B--2---:R-:W-:Y:S01]  /*47f0*/  FADD.FTZ R2, R60, R33 ;  /* 0x000000213c027221 */ /* 0x004fe20000010000 */
[----:B------:R-:W-:Y:S01]  /*4800*/  IMAD.HI R152, R152, 0x66666667, RZ ;  /* 0x6666666798987827 */ /* 0x000fe200078e02ff */
[----:B------:R-:W-:Y:S02]  /*4810*/  F2FP.BF16.F32.PACK_AB R210, R21, R60 ;  /* 0x0000003c15d2723e */ /* 0x000fe400000010ff */
[----:B------:R-:W-:-:S02]  /*4820*/  CS2R R60, SRZ ;  /* 0x00000000003c7805 */ /* 0x000fc4000001ff00 */
[----:B------:R-:W-:Y:S01]  /*4830*/  @!P1 PRMT R0, RZ, 0x654, R0 ;  /* 0x00000654ff009816 */ /* 0x000fe20000000000 */
[----:B------:R2:W3:Y:S01]  /*4840*/  MUFU.EX2 R25, R8 ;  /* 0x0000000800197308 */ /* 0x0004e20000000800 */
[----:B------:R-:W-:Y:S02]  /*4850*/  F2FP.BF16.F32.PACK_AB R211, R211, R62 ;  /* 0x0000003ed3d3723e */ /* 0x000fe400000010ff */
[----:B------:R-:W-:Y:S01]  /*4860*/  CS2R R62, SRZ ;  /* 0x00000000003e7805 */ /* 0x000fe2000001ff00 */
[----:B------:R0:W-:Y:S01]  /*4870*/  @!P1 SYNCS.ARRIVE.TRANS64.RED.A1T0 RZ, [R0+URZ], RZ ;  /* 0x000000ff00ff99a7 */ /* 0x0001e2000810043f */
[----:B------:R-:W-:Y:S02]  /*4880*/  F2FP.BF16.F32.PACK_AB R205, R205, R50 ;  /* 0x00000032cdcd723e */ /* 0x000fe400000010ff */
[----:B------:R-:W-:Y:S02]  /*4890*/  CS2R R56, SRZ ;  /* 0x0000000000387805 */ /* 0x000fe4000001ff00 */
[----:B------:R-:W-:Y:S01]  /*48a0*/  CS2R R50, SRZ ;  /* 0x0000000000327805 */ /* 0x000fe2000001ff00 */
[----:B------:R4:W5:Y:S01]  /*48b0*/  MUFU.EX2 R201, R72 ;  /* 0x0000004800c97308 */ /* 0x0009620000000800 */
[----:B--2---:R-:W-:Y:S01]  /*48c0*/  FADD.FTZ R8, R54, R35 ;  /* 0x0000002336087221 */ /* 0x004fe20000010000 */
[----:B------:R-:W-:-:S03]  /*48d0*/  FADD.FTZ R35, R21, R2 ;  /* 0x0000000215237221 */ /* 0x000fc60000010000 */
[C---:B------:R-:W-:Y:S01]  /*48e0*/  FADD.FTZ R37, R207.reuse, R8 ;  /* 0x00000008cf257221 */ /* 0x040fe20000010000 */
[----:B0-----:R-:W-:Y:S01]  /*48f0*/  FADD.FTZ R0, R48, R35 ;  /* 0x0000002330007221 */ /* 0x001fe20000010000 */
[----:B------:R-:W-:Y:S01]  /*4900*/  F2FP.BF16.F32.PACK_AB R207, R207, R54 ;  /* 0x00000036cfcf723e */ /* 0x000fe200000010ff */
[----:B------:R-:W0:Y:S01]  /*4910*/  MUFU.EX2 R52, R52 ;  /* 0x0000003400347308 */ /* 0x000e220000000800 */
[----:B-1----:R-:W-:Y:S01]  /*4920*/  FADD.FTZ R2, R70, R37 ;  /* 0x0000002546027221 */ /* 0x002fe20000010000 */
[C---:B---3--:R-:W-:Y:S01]  /*4930*/  FADD.FTZ R35, R25.reuse, R0 ;  /* 0x0000000019237221 */ /* 0x048fe20000010000 */
[----:B------:R-:W-:Y:S01]  /*4940*/  F2FP.BF16.F32.PACK_AB R204, R25, R48 ;  /* 0x0000003019cc723e */ /* 0x000fe200000010ff */
[----:B------:R-:W-:Y:S01]  /*4950*/  IMAD.MOV.U32 R8, RZ, RZ, RZ ;  /* 0x000000ffff087224 */ /* 0x000fe200078e00ff */
[----:B----4-:R-:W-:Y:S02]  /*4960*/  CS2R R72, SRZ ;  /* 0x0000000000487805 */ /* 0x010fe4000001ff00 */
[----:B------:R-:W-:-:S02]  /*4970*/  CS2R R54, SRZ ;  /* 0x0000000000367805 */ /* 0x000fc4000001ff00 */
[----:B------:R-:W-:Y:S01]  /*4980*/  CS2R R48, SRZ ;  /* 0x0000000000307805 */ /* 0x000fe2000001ff00 */
[----:B------:R-:W1:Y:S01]  /*4990*/  MUFU.EX2 R46, R46 ;  /* 0x0000002e002e7308 */ /* 0x000e620000000800 */
[C---:B-----5:R-:W-:Y:S01]  /*49a0*/  FADD.FTZ R37, R201.reuse, R2 ;  /* 0x00000002c9257221 */ /* 0x060fe20000010000 */
[----:B------:R-:W-:Y:S02]  /*49b0*/  F2FP.BF16.F32.PACK_AB R201, R201, R70 ;  /* 0x00000046c9c9723e */ /* 0x000fe400000010ff */
[----:B------:R-:W-:-:S04]  /*49c0*/  CS2R R70, SRZ ;  /* 0x0000000000467805 */ /* 0x000fc8000001ff00 */
[----:B------:R-:W2:Y:S01]  /*49d0*/  MUFU.EX2 R27, R14 ;  /* 0x0000000e001b7308 */ /* 0x000ea20000000800 */
[----:B0-----:R-:W-:-:S07]  /*49e0*/  FADD.FTZ R0, R52, R35 ;  /* 0x0000002334007221 */ /* 0x001fce0000010000 */
[----:B------:R0:W3:Y:S01]  /*49f0*/  MUFU.EX2 R203, R74 ;  /* 0x0000004a00cb7308 */ /* 0x0000e20000000800 */
[----:B-1----:R-:W-:-:S07]  /*4a00*/  FADD.FTZ R2, R46, R37 ;  /* 0x000000252e027221 */ /* 0x002fce0000010000 */
[----:B------:R-:W1:Y:S01]  /*4a10*/  MUFU.EX2 R40, R40 ;  /* 0x0000002800287308 */ /* 0x000e620000000800 */
[C---:B--2---:R-:W-:Y:S01]  /*4a20*/  FADD.FTZ R37, R27.reuse, R0 ;  /* 0x000000001b257221 */ /* 0x044fe20000010000 */
[----:B------:R-:W-:Y:S02]  /*4a30*/  F2FP.BF16.F32.PACK_AB R206, R27, R52 ;  /* 0x000000341bce723e */ /* 0x000fe400000010ff */
[----:B0-----:R-:W-:Y:S02]  /*4a40*/  CS2R R74, SRZ ;  /* 0x00000000004a7805 */ /* 0x001fe4000001ff00 */
[----:B------:R-:W-:Y:S02]  /*4a50*/  CS2R R52, SRZ ;  /* 0x0000000000347805 */ /* 0x000fe4000001ff00 */
[----:B------:R-:W0:Y:S01]  /*4a60*/  MUFU.EX2 R76, R76 ;  /* 0x0000004c004c7308 */ /* 0x000e220000000800 */
[C---:B---3--:R-:W-:Y:S01]  /*4a70*/  FADD.FTZ R39, R203.reuse, R2 ;  /* 0x00000002cb277221 */ /* 0x048fe20000010000 */
[----:B------:R-:W-:-:S02]  /*4a80*/  F2FP.BF16.F32.PACK_AB R203, R203, R46 ;  /* 0x0000002ecbcb723e */ /* 0x000fc400000010ff */
[----:B------:R-:W-:-:S04]  /*4a90*/  CS2R R46, SRZ ;  /* 0x00000000002e7805 */ /* 0x000fc8000001ff00 */
[----:B------:R-:W2:Y:S01]  /*4aa0*/  MUFU.EX2 R29, R20 ;  /* 0x00000014001d7308 */ /* 0x000ea20000000800 */
[----:B-1----:R-:W-:Y:S01]  /*4ab0*/  FADD.FTZ R0, R40, R37 ;  /* 0x0000002528007221 */ /* 0x002fe20000010000 */
[----:B------:R-:W-:-:S04]  /*4ac0*/  SHF.R.U32.HI R37, RZ, 0x1f, R152 ;  /* 0x0000001fff257819 */ /* 0x000fc80000011698 */
[----:B------:R-:W-:Y:S02]  /*4ad0*/  LEA.HI.SX32 R153, R152, R37, 0x1b ;  /* 0x0000002598997211 */ /* 0x000fe400078fdaff */
[----:B------:R1:W3:Y:S01]  /*4ae0*/  MUFU.EX2 R197, R78 ;  /* 0x0000004e00c57308 */ /* 0x0002e20000000800 */
[----:B0-----:R-:W-:Y:S01]  /*4af0*/  FADD.FTZ R2, R76, R39 ;  /* 0x000000274c027221 */ /* 0x001fe20000010000 */
[----:B------:R-:W-:-:S04]  /*4b00*/  VIMNMX R212, R22, R153, !PT ;  /* 0x0000009916d47248 */ /* 0x000fc80007fe0100 */
[----:B------:R-:W-:Y:S02]  /*4b10*/  ISETP.GE.AND P3, PT, R213, R212, PT ;  /* 0x000000d4d500720c */ /* 0x000fe40003f66270 */
[----:B------:R-:W0:Y:S01]  /*4b20*/  MUFU.EX2 R44, R44 ;  /* 0x0000002c002c7308 */ /* 0x000e220000000800 */
[C---:B--2---:R-:W-:Y:S01]  /*4b30*/  FADD.FTZ R9, R29.reuse, R0 ;  /* 0x000000001d097221 */ /* 0x044fe20000010000 */
[----:B------:R-:W-:Y:S02]  /*4b40*/  F2FP.BF16.F32.PACK_AB R200, R29, R40 ;  /* 0x000000281dc8723e */ /* 0x000fe400000010ff */
[----:B-1----:R-:W-:-:S04]  /*4b50*/  CS2R R78, SRZ ;  /* 0x00000000004e7805 */ /* 0x002fc8000001ff00 */
[----:B------:R-:W1:Y:S01]  /*4b60*/  MUFU.EX2 R80, R80 ;  /* 0x0000005000507308 */ /* 0x000e620000000800 */
[C---:B---3--:R-:W-:Y:S01]  /*4b70*/  FADD.FTZ R37, R197.reuse, R2 ;  /* 0x00000002c5257221 */ /* 0x048fe20000010000 */
[----:B------:R-:W-:Y:S02]  /*4b80*/  F2FP.BF16.F32.PACK_AB R197, R197, R76 ;  /* 0x0000004cc5c5723e */ /* 0x000fe400000010ff */
[----:B------:R-:W-:-:S04]  /*4b90*/  CS2R R76, SRZ ;  /* 0x00000000004c7805 */ /* 0x000fc8000001ff00 */
[----:B------:R2:W3:Y:S01]  /*4ba0*/  MUFU.EX2 R31, R26 ;  /* 0x0000001a001f7308 */ /* 0x0004e20000000800 */
[----:B0-----:R-:W-:-:S07]  /*4bb0*/  FADD.FTZ R0, R44, R9 ;  /* 0x000000092c007221 */ /* 0x001fce0000010000 */
[----:B------:R0:W4:Y:S01]  /*4bc0*/  MUFU.EX2 R199, R82 ;  /* 0x0000005200c77308 */ /* 0x0001220000000800 */
[----:B-1----:R-:W-:Y:S01]  /*4bd0*/  FADD.FTZ R2, R80, R37 ;  /* 0x0000002550027221 */ /* 0x002fe20000010000 */
[----:B--2---:R-:W-:-:S06]  /*4be0*/  CS2R R26, SRZ ;  /* 0x00000000001a7805 */ /* 0x004fcc000001ff00 */
[----:B------:R-:W1:Y:S01]  /*4bf0*/  MUFU.EX2 R32, R32 ;  /* 0x0000002000207308 */ /* 0x000e620000000800 */
[C---:B---3--:R-:W-:Y:S01]  /*4c00*/  FADD.FTZ R9, R31.reuse, R0 ;  /* 0x000000001f097221 */ /* 0x048fe20000010000 */
[----:B------:R-:W-:Y:S02]  /*4c10*/  F2FP.BF16.F32.PACK_AB R202, R31, R44 ;  /* 0x0000002c1fca723e */ /* 0x000fe400000010ff */
[----:B0-----:R-:W-:Y:S02]  /*4c20*/  CS2R R82, SRZ ;  /* 0x0000000000527805 */ /* 0x001fe4000001ff00 */
[----:B------:R-:W-:Y:S02]  /*4c30*/  CS2R R44, SRZ ;  /* 0x00000000002c7805 */ /* 0x000fe4000001ff00 */
[----:B------:R-:W0:Y:S01]  /*4c40*/  MUFU.EX2 R84, R84 ;  /* 0x0000005400547308 */ /* 0x000e220000000800 */
[C---:B----4-:R-:W-:Y:S01]  /*4c50*/  FADD.FTZ R39, R199.reuse, R2 ;  /* 0x00000002c7277221 */ /* 0x050fe20000010000 */
[----:B------:R-:W-:-:S02]  /*4c60*/  F2FP.BF16.F32.PACK_AB R199, R199, R80 ;  /* 0x00000050c7c7723e */ /* 0x000fc400000010ff */
[----:B------:R-:W-:-:S04]  /*4c70*/  CS2R R80, SRZ ;  /* 0x0000000000507805 */ /* 0x000fc8000001ff00 */
[----:B------:R2:W3:Y:S01]  /*4c80*/  MUFU.EX2 R33, R30 ;  /* 0x0000001e00217308 */ /* 0x0004e20000000800 */
[----:B-1----:R-:W-:-:S07]  /*4c90*/  FADD.FTZ R0, R32, R9 ;  /* 0x0000000920007221 */ /* 0x002fce0000010000 */
[----:B------:R1:W4:Y:S01]  /*4ca0*/  MUFU.EX2 R193, R86 ;  /* 0x0000005600c17308 */ /* 0x0003220000000800 */
[----:B0-----:R-:W-:Y:S01]  /*4cb0*/  FADD.FTZ R2, R84, R39 ;  /* 0x0000002754027221 */ /* 0x001fe20000010000 */
[----:B--2---:R-:W-:-:S06]  /*4cc0*/  CS2R R30, SRZ ;  /* 0x00000000001e7805 */ /* 0x004fcc000001ff00 */
[----:B------:R-:W0:Y:S01]  /*4cd0*/  MUFU.EX2 R36, R36 ;  /* 0x0000002400247308 */ /* 0x000e220000000800 */
[C---:B---3--:R-:W-:Y:S01]  /*4ce0*/  FADD.FTZ R9, R33.reuse, R0 ;  /* 0x0000000021097221 */ /* 0x048fe20000010000 */
[----:B------:R-:W-:Y:S02]  /*4cf0*/  F2FP.BF16.F32.PACK_AB R196, R33, R32 ;  /* 0x0000002021c4723e */ /* 0x000fe400000010ff */
[----:B-1----:R-:W-:Y:S02]  /*4d00*/  CS2R R86, SRZ ;  /* 0x0000000000567805 */ /* 0x002fe4000001ff00 */
[----:B------:R-:W-:Y:S02]  /*4d10*/  CS2R R32, SRZ ;  /* 0x0000000000207805 */ /* 0x000fe4000001ff00 */
[----:B------:R-:W1:Y:S01]  /*4d20*/  MUFU.EX2 R88, R88 ;  /* 0x0000005800587308 */ /* 0x000e620000000800 */
[C---:B----4-:R-:W-:Y:S01]  /*4d30*/  FADD.FTZ R39, R193.reuse, R2 ;  /* 0x00000002c1277221 */ /* 0x050fe20000010000 */
[----:B------:R-:W-:-:S02]  /*4d40*/  F2FP.BF16.F32.PACK_AB R193, R193, R84 ;  /* 0x00000054c1c1723e */ /* 0x000fc400000010ff */
[----:B------:R-:W-:-:S04]  /*4d50*/  CS2R R84, SRZ ;  /* 0x0000000000547805 */ /* 0x000fc8000001ff00 */
[----:B------:R-:W2:Y:S01]  /*4d60*/  MUFU.EX2 R35, R34 ;  /* 0x0000002200237308 */ /* 0x000ea20000000800 */
[----:B0-----:R-:W-:-:S07]  /*4d70*/  FADD.FTZ R0, R36, R9 ;  /* 0x0000000924007221 */ /* 0x001fce0000010000 */
[----:B------:R-:W0:Y:S01]  /*4d80*/  MUFU.EX2 R24, R24 ;  /* 0x0000001800187308 */ /* 0x000e220000000800 */
[----:B-1----:R-:W-:-:S07]  /*4d90*/  FADD.FTZ R2, R88, R39 ;  /* 0x0000002758027221 */ /* 0x002fce0000010000 */
[----:B------:R-:W1:Y:S01]  /*4da0*/  MUFU.EX2 R37, R38 ;  /* 0x0000002600257308 */ /* 0x000e620000000800 */
[C---:B--2---:R-:W-:Y:S01]  /*4db0*/  FADD.FTZ R41, R35.reuse, R0 ;  /* 0x0000000023297221 */ /* 0x044fe20000010000 */
[----:B------:R-:W-:Y:S02]  /*4dc0*/  F2FP.BF16.F32.PACK_AB R198, R35, R36 ;  /* 0x0000002423c6723e */ /* 0x000fe400000010ff */
[----:B------:R-:W-:-:S04]  /*4dd0*/  CS2R R34, SRZ ;  /* 0x0000000000227805 */ /* 0x000fc8000001ff00 */
[----:B------:R-:W2:Y:S01]  /*4de0*/  MUFU.EX2 R28, R28 ;  /* 0x0000001c001c7308 */ /* 0x000ea20000000800 */
[----:B0-----:R-:W-:Y:S01]  /*4df0*/  FADD.FTZ R0, R24, R41 ;  /* 0x0000002918007221 */ /* 0x001fe20000010000 */
[----:B------:R-:W-:-:S06]  /*4e00*/  CS2R R40, SRZ ;  /* 0x0000000000287805 */ /* 0x000fcc000001ff00 */
[----:B------:R0:W3:Y:S01]  /*4e10*/  MUFU.EX2 R195, R90 ;  /* 0x0000005a00c37308 */ /* 0x0000e20000000800 */
[C---:B-1----:R-:W-:Y:S01]  /*4e20*/  FADD.FTZ R21, R37.reuse, R0 ;  /* 0x0000000025157221 */ /* 0x042fe20000010000 */
[----:B------:R-:W-:Y:S01]  /*4e30*/  F2FP.BF16.F32.PACK_AB R192, R37, R24 ;  /* 0x0000001825c0723e */ /* 0x000fe200000010ff */
[----:B------:R-:W-:Y:S01]  /*4e40*/  IMAD.MOV.U32 R0, RZ, RZ, 0x3f800000 ;  /* 0x3f800000ff007424 */ /* 0x000fe200078e00ff */
[----:B------:R-:W-:Y:S02]  /*4e50*/  CS2R R36, SRZ ;  /* 0x0000000000247805 */ /* 0x000fe4000001ff00 */
[----:B------:R-:W-:Y:S02]  /*4e60*/  CS2R R24, SRZ ;  /* 0x0000000000187805 */ /* 0x000fe4000001ff00 */
[----:B------:R1:W4:Y:S01]  /*4e70*/  MUFU.EX2 R39, R42 ;  /* 0x0000002a00277308 */ /* 0x0003220000000800 */
[----:B--2---:R-:W-:Y:S01]  /*4e80*/  FADD.FTZ R14, R28, R21 ;  /* 0x000000151c0e7221 */ /* 0x004fe20000010000 */
[----:B0-----:R-:W-:Y:S01]  /*4e90*/  CS2R R90, SRZ ;  /* 0x00000000005a7805 */ /* 0x001fe2000001ff00 */
[C---:B---3--:R-:W-:Y:S01]  /*4ea0*/  FADD.FTZ R9, R195.reuse, R2 ;  /* 0x00000002c3097221 */ /* 0x048fe20000010000 */
[----:B------:R-:W-:Y:S01]  /*4eb0*/  F2FP.BF16.F32.PACK_AB R195, R195, R88 ;  /* 0x00000058c3c3723e */ /* 0x000fe200000010ff */
[----:B------:R-:W-:Y:S01]  /*4ec0*/  IMAD.MOV.U32 R2, RZ, RZ, 0x3f800000 ;  /* 0x3f800000ff027424 */ /* 0x000fe200078e00ff */
[----:B------:R-:W-:-:S02]  /*4ed0*/  CS2R R88, SRZ ;  /* 0x0000000000587805 */ /* 0x000fc4000001ff00 */
[----:B-1----:R-:W-:Y:S01]  /*4ee0*/  CS2R R42, SRZ ;  /* 0x00000000002a7805 */ /* 0x002fe2000001ff00 */
[C---:B----4-:R-:W-:Y:S01]  /*4ef0*/  FADD.FTZ R14, R39.reuse, R14 ;  /* 0x0000000e270e7221 */ /* 0x050fe20000010000 */
[----:B------:R-:W-:Y:S02]  /*4f00*/  F2FP.BF16.F32.PACK_AB R194, R39, R28 ;  /* 0x0000001c27c2723e */ /* 0x000fe400000010ff */
[----:B------:R-:W-:Y:S02]  /*4f10*/  CS2R R38, SRZ ;  /* 0x0000000000267805 */ /* 0x000fe4000001ff00 */
[----:B------:R-:W-:Y:S01]  /*4f20*/  CS2R R28, SRZ ;  /* 0x00000000001c7805 */ /* 0x000fe2000001ff00 */
[----:B------:R-:W-:Y:S06]  /*4f30*/  @!P3 BRA `(.L_x_2180) ;  /* 0x00000040002cb947 */ /* 0x000fec0003800000 */
[----:B------:R-:W-:Y:S01]  /*4f40*/  UMOV UR6, URZ ;  /* 0x0000003f00067c82 */ /* 0x000fe20008000000 */
[----:B------:R-:W-:Y:S02]  /*4f50*/  IMAD.MOV.U32 R20, RZ, RZ, R7 ;  /* 0x000000ffff147224 */ /* 0x000fe400078e0007 */
[----:B------:R-:W-:Y:S02]  /*4f60*/  IMAD.MOV.U32 R21, RZ, RZ, R6 ;  /* 0x000000ffff157224 */ /* 0x000fe400078e0006 */
[----:B------:R-:W-:Y:S02]  /*4f70*/  IMAD.MOV.U32 R214, RZ, RZ, RZ ;  /* 0x000000ffffd67224 */ /* 0x000fe400078e00ff */
[----:B------:R-:W-:Y:S02]  /*4f80*/  IMAD.MOV.U32 R2, RZ, RZ, 0x3f800000 ;  /* 0x3f800000ff027424 */ /* 0x000fe400078e00ff */
[----:B------:R-:W-:Y:S02]  /*4f90*/  IMAD.U32 R218, RZ, RZ, UR6 ;  /* 0x00000006ffda7e24 */ /* 0x000fe4000f8e00ff */
[----:B------:R-:W-:-:S02]  /*4fa0*/  IMAD.MOV.U32 R0, RZ, RZ, 0x3f800000 ;  /* 0x3f800000ff007424 */ /* 0x000fc400078e00ff */
[----:B------:R-:W-:-:S07]  /*4fb0*/  IMAD.MOV.U32 R151, RZ, RZ, RZ ;  /* 0x000000ffff977224 */ /* 0x000fce00078e00ff */
.L_x_2189:
[----:B------:R-:W-:-:S13]  /*4fc0*/  R2UR UR6, R218 ;  /* 0x00000000da0672ca */ /* 0x000fda00000e0000 */
[----:B------:R-:W-:-:S04]  /*4fd0*/  UIADD3 UR6, UR6, 0x1, URZ ;  /* 0x0000000106067890 */ /* 0x000fc8000fffe03f */
[----:B------:R-:W-:-:S04]  /*4fe0*/  UISETP.NE.AND UP0, UPT, UR6, 0x2, UPT ;  /* 0x000000020600788c */ /* 0x000fc8000bf05270 */
[----:B------:R-:W-:Y:S02]  /*4ff0*/  USEL UR7, URZ, 0x1, UP0 ;  /* 0x000000013f077887 */ /* 0x000fe40008000000 */
[----:B------:R-:W-:-:S04]  /*5000*/  USEL UR61, UR6, URZ, UP0 ;  /* 0x0000003f063d7287 */ /* 0x000fc80008000000 */
[----:B------:R-:W-:Y:S01]  /*5010*/  LOP3.LUT R8, R214, UR7, RZ, 0x3c, !PT ;  /* 0x00000007d6087c12 */ /* 0x000fe2000f8e3cff */
[----:B------:R-:W-:Y:S07]  /*5020*/  @!P0 BRA `(.L_x_2181) ;  /* 0x0000000000048947 */ /* 0x000fee0003800000 */
[----:B------:R-:W-:Y:S01]  /*5030*/  BPT.TRAP 0x1 ;  /* 0x000000040000795c */ /* 0x000fe20000300000 */
.L_x_2181:
[----:B------:R-:W-:Y:S02]  /*5040*/  R2UR UR6, R16 ;  /* 0x00000000100672ca */ /* 0x000fe400000e0000 */
[----:B------:R-:W-:-:S11]  /*5050*/  SHF.L.U32 R3, R8, 0x1f, RZ ;  /* 0x0000001f08037819 */ /* 0x000fd600000006ff */
[----:B------:R-:W-:-:S06]  /*5060*/  ULEA UR6, UR61, UR6, 0x3 ;  /* 0x000000063d067291 */ /* 0x000fcc000f8e183f */
[----:B------:R-:W-:-:S03]  /*5070*/  MOV R215, UR6 ;  /* 0x0000000600d77c02 */ /* 0x000fc60008000f00 */
[----:B------:R0:W1:Y:S01]  /*5080*/  SYNCS.PHASECHK.TRANS64.TRYWAIT P3, [UR6+0x38830], R3 ;  /* 0x03883003ff0075a7 */ /* 0x0000620008060146 */
[----:B------:R-:W-:Y:S05]  /*5090*/  @!P0 BRA `(.L_x_2182) ;  /* 0x0000000000048947 */ /* 0x000fea0003800000 */
[----:B------:R-:W-:Y:S01]  /*50a0*/  BPT.TRAP 0x1 ;  /* 0x000000040000795c */ /* 0x000fe20000300000 */
.L_x_2182:
[----:B-1----:R-:W-:Y:S05]  /*50b0*/  @P3 BRA `(.L_x_2183) ;  /* 0x00000000000c3947 */ /* 0x002fea0003800000 */
[----:B------:R-:W-:-:S13]  /*50c0*/  R2UR UR6, R215 ;  /* 0x00000000d70672ca */ /* 0x000fda00000e0000 */
[----:B------:R-:W1:Y:S02]  /*50d0*/  SYNCS.PHASECHK.TRANS64.TRYWAIT P3, [UR6+0x38830], R3 ;  /* 0x03883003ff0075a7 */ /* 0x000e640008060146 */
[----:B-1----:R-:W-:Y:S05]  /*50e0*/  @!P3 BRA `(.L_x_2184) ;  /* 0x000000fc0010b947 */ /* 0x002fea0003800000 */
.L_x_2183:
        /* <DEDUP_REMOVED lines=649> */
.L_x_2185:
[----:B------:R-:W-:Y:S02]  /*7980*/  R2UR UR7, R16 ;  /* 0x00000000100772ca */ /* 0x000fe400000e0000 */
[----:B------:R-:W-:Y:S02]  /*7990*/  R2UR UR6, R218 ;  /* 0x00000000da0672ca */ /* 0x000fe400000e0000 */
[----:B------:R-:W-:-:S11]  /*79a0*/  SHF.L.U32 R0, R214, 0x1f, RZ ;  /* 0x0000001fd6007819 */ /* 0x000fd600000006ff */
[----:B------:R-:W-:-:S09]  /*79b0*/  ULEA UR7, UR6, UR7, 0x3 ;  /* 0x0000000706077291 */ /* 0x000fd2000f8e183f */
[----:B------:R0:W1:Y:S01]  /*79c0*/  SYNCS.PHASECHK.TRANS64.TRYWAIT P3, [UR7+0x38850], R0 ;  /* 0x03885000ff0075a7 */ /* 0x0000620008060147 */
[----:B------:R-:W-:Y:S05]  /*79d0*/  @!P0 BRA `(.L_x_2186) ;  /* 0x0000000000048947 */ /* 0x000fea0003800000 */
[----:B------:R-:W-:Y:S01]  /*79e0*/  BPT.TRAP 0x1 ;  /* 0x000000040000795c */ /* 0x000fe20000300000 */
.L_x_2186:
[----:B-1----:R-:W-:Y:S05]  /*79f0*/  @P3 BRA `(.L_x_2187) ;  /* 0x0000000000083947 */ /* 0x002fea0003800000 */
[----:B------:R-:W1:Y:S02]  /*7a00*/  SYNCS.PHASECHK.TRANS64.TRYWAIT P3, [UR7+0x38850], R0 ;  /* 0x03885000ff0075a7 */ /* 0x000e640008060147 */
[----:B-1----:R-:W-:Y:S05]  /*7a10*/  @!P3 BRA `(.L_x_2188) ;  /* 0x000000d000e0b947 */ /* 0x002fea0003800000 */
.L_x_2187:
[----:B------:R-:W-:Y:S01]  /*7a20*/  R2UR UR6, R16 ;  /* 0x00000000100672ca */ /* 0x000fe200000e0000 */
[----:B------:R-:W-:Y:S01]  /*7a30*/  WARPGROUP.ARRIVE ;  /* 0x00000000000079c5 */ /* 0x000fe20000000000 */
[----:B------:R-:W-:Y:S01]  /*7a40*/  R2UR UR10, R218 ;  /* 0x00000000da0a72ca */ /* 0x000fe200000e0000 */
[----:B------:R-:W-:Y:S01]  /*7a50*/  UMOV UR11, 0x40000040 ;  /* 0x40000040000b7882 */ /* 0x000fe20000000000 */
[----:B01----:R-:W0:Y:S01]  /*7a60*/  @P2 LDC R0, c[0x0][0x44c] ;  /* 0x00011300ff002b82 */ /* 0x003e220000000800 */
[----:B------:R-:W-:Y:S01]  /*7a70*/  IMAD.MOV.U32 R3, RZ, RZ, R15 ;  /* 0x000000ffff037224 */ /* 0x000fe200078e000f */
[----:B------:R-:W-:Y:S01]  /*7a80*/  ULDC UR15, c[0x0][0x2f0] ;  /* 0x0000bc00000f7ab9 */ /* 0x000fe20000000800 */
[----:B------:R-:W-:-:S05]  /*7a90*/  ULDC UR14, c[0x0][0x288] ;  /* 0x0000a200000e7ab9 */ /* 0x000fca0000000800 */
[----:B------:R-:W1:Y:S01]  /*7aa0*/  @P2 LDC R7, c[0x0][0x450] ;  /* 0x00011400ff072b82 */ /* 0x000e620000000800 */
[----:B------:R-:W-:-:S04]  /*7ab0*/  UIADD3 UR6, UR6, 0x400, URZ ;  /* 0x0000040006067890 */ /* 0x000fc8000fffe03f */
[----:B------:R-:W-:-:S04]  /*7ac0*/  USHF.R.U32.HI UR6, URZ, 0x4, UR6 ;  /* 0x000000043f067899 */ /* 0x000fc80008011606 */
[----:B------:R-:W-:-:S04]  /*7ad0*/  ULOP3.LUT UR6, UR6, 0x3fff, URZ, 0xc0, !UPT ;  /* 0x00003fff06067892 */ /* 0x000fc8000f8ec03f */
[----:B------:R-:W-:Y:S01]  /*7ae0*/  ULOP3.LUT UR6, UR6, 0x2800000, URZ, 0xfc, !UPT ;  /* 0x0280000006067892 */ /* 0x000fe2000f8efc3f */
[----:B0-----:R-:W-:-:S03]  /*7af0*/  @P2 IMAD.HI.U32 R0, R15, R0, RZ ;  /* 0x000000000f002227 */ /* 0x001fc600078e00ff */
[----:B------:R-:W-:-:S07]  /*7b00*/  UIMAD UR6, UR10, 0xa00, UR6 ;  /* 0x00000a000a0678a4 */ /* 0x000fce000f8e0206 */
[----:B------:R-:W-:Y:S01]  /*7b10*/  UMOV UR10, UR6 ;  /* 0x00000006000a7c82 */ /* 0x000fe20008000000 */
[----:B-1----:R-:W-:Y:S01]  /*7b20*/  @P2 SHF.R.U32.HI R3, RZ, R7, R0 ;  /* 0x00000007ff032219 */ /* 0x002fe20000011600 */
[----:B------:R-:W-:Y:S01]  /*7b30*/  HGMMA.64x256x16.F32.BF16 R24, R208, gdesc[UR8].tnspB, R24, gsb0 ;  /* 0x43e00008d0187df0 */ /* 0x000fe20008001818 */
[----:B------:R-:W-:Y:S01]  /*7b40*/  UIADD3 UR10, UR6, 0x80, URZ ;  /* 0x00000080060a7890 */ /* 0x000fe2000fffe03f */
[----:B------:R-:W-:Y:S01]  /*7b50*/  IMAD.MOV.U32 R0, RZ, RZ, -0x50 ;  /* 0xffffffb0ff007424 */ /* 0x000fe200078e00ff */
[----:B------:R-:W-:Y:S01]  /*7b60*/  UMOV UR11, 0x40000040 ;  /* 0x40000040000b7882 */ /* 0x000fe20000000000 */
[----:B------:R-:W0:Y:S02]  /*7b70*/  SHFL.IDX PT, R2, R3, 0x1, 0x1c1f ;  /* 0x003c1f0003027f89 */ /* 0x000e2400000e0000 */
[----:B------:R-:W-:-:S04]  /*7b80*/  IMAD R0, R213, R0, 0x1 ;  /* 0x00000001d5007424 */ /* 0x000fc800078e0200 */
[----:B------:R-:W-:-:S04]  /*7b90*/  IMAD R7, R19, -0x2, R0 ;  /* 0xfffffffe13077824 */ /* 0x000fc800078e0200 */
[----:B------:R-:W-:Y:S01]  /*7ba0*/  IMAD R7, R18, UR15, R7 ;  /* 0x0000000f12077c24 */ /* 0x000fe2000f8e0207 */
[----:B------:R-:W-:Y:S02]  /*7bb0*/  WARPGROUP.DEPBAR.LE gsb0, 0x0 ;  /* 0x00008000000079c5 */ /* 0x000fe40000010000 */
[----:B------:R-:W-:Y:S01]  /*7bc0*/  WARPGROUP.ARRIVE ;  /* 0x00000000000079c5 */ /* 0x000fe20000000000 */
[----:B------:R-:W1:Y:S10]  /*7bd0*/  SHFL.IDX PT, R208, R3, RZ, 0x1c1f ;  /* 0x001c1fff03d07589 */ /* 0x000e7400000e0000 */
[----:B------:R-:W-:Y:S01]  /*7be0*/  HGMMA.64x256x16.F32.BF16 R24, R204, gdesc[UR8].tnspB, R24, gsb0 ;  /* 0x43e00008cc187df0 */ /* 0x000fe20008001818 */
[----:B------:R-:W-:Y:S01]  /*7bf0*/  UIADD3 UR10, UR6, 0x100, URZ ;  /* 0x00000100060a7890 */ /* 0x000fe2000fffe03f */
[----:B------:R-:W-:Y:S01]  /*7c00*/  UMOV UR11, 0x40000040 ;  /* 0x40000040000b7882 */ /* 0x000fe20000000000 */
[----:B------:R-:W-:-:S02]  /*7c10*/  WARPGROUP.DEPBAR.LE gsb0, 0x0 ;  /* 0x00008000000079c5 */ /* 0x000fc40000010000 */
[----:B------:R-:W-:-:S15]  /*7c20*/  WARPGROUP.ARRIVE ;  /* 0x00000000000079c5 */ /* 0x000fde0000000000 */
[----:B------:R-:W-:-:S08]  /*7c30*/  NOP ;  /* 0x0000000000007918 */ /* 0x000fd00000000000 */
[----:B------:R-:W-:Y:S01]  /*7c40*/  HGMMA.64x256x16.F32.BF16 R24, R200, gdesc[UR8].tnspB, R24, gsb0 ;  /* 0x43e00008c8187df0 */ /* 0x000fe20008001818 */
[----:B------:R-:W-:Y:S01]  /*7c50*/  UIADD3 UR10, UR6, 0x180, URZ ;  /* 0x00000180060a7890 */ /* 0x000fe2000fffe03f */
[----:B------:R-:W-:Y:S01]  /*7c60*/  UMOV UR11, 0x40000040 ;  /* 0x40000040000b7882 */ /* 0x000fe20000000000 */
[----:B------:R-:W-:Y:S01]  /*7c70*/  UIADD3 UR6, UR6, 0x200, URZ ;  /* 0x0000020006067890 */ /* 0x000fe2000fffe03f */
[----:B------:R-:W-:Y:S02]  /*7c80*/  WARPGROUP.DEPBAR.LE gsb0, 0x0 ;  /* 0x00008000000079c5 */ /* 0x000fe40000010000 */
[----:B------:R-:W-:Y:S01]  /*7c90*/  WARPGROUP.ARRIVE ;  /* 0x00000000000079c5 */ /* 0x000fe20000000000 */
[----:B0-----:R-:W-:-:S04]  /*7ca0*/  IADD3 R201, R2, -UR14, R7 ;  /* 0x8000000e02c97c10 */ /* 0x001fc8000fffe007 */
[----:B------:R-:W-:-:S15]  /*7cb0*/  ISETP.GT.AND P3, PT, R201, RZ, PT ;  /* 0x000000ffc900720c */ /* 0x000fde0003f64270 */
[----:B------:R-:W-:-:S02]  /*7cc0*/  NOP ;  /* 0x0000000000007918 */ /* 0x000fc40000000000 */
[----:B------:R-:W-:Y:S01]  /*7cd0*/  HGMMA.64x256x16.F32.BF16 R24, R196, gdesc[UR8].tnspB, R24, gsb0 ;  /* 0x43e00008c4187df0 */ /* 0x000fe20008001818 */
[----:B------:R-:W-:Y:S01]  /*7ce0*/  ISETP.GT.AND P4, PT, R201, 0x1, PT ;  /* 0x00000001c900780c */ /* 0x000fe20003f84270 */
[----:B------:R-:W-:Y:S01]  /*7cf0*/  UMOV UR10, UR6 ;  /* 0x00000006000a7c82 */ /* 0x000fe20008000000 */
[----:B------:R-:W-:Y:S01]  /*7d00*/  FSEL R216, R186, -INF , P3 ;  /* 0xff800000bad87808 */ /* 0x000fe20001800000 */
[----:B------:R-:W-:Y:S01]  /*7d10*/  UMOV UR11, 0x40000040 ;  /* 0x40000040000b7882 */ /* 0x000fe20000000000 */
[----:B------:R-:W-:Y:S02]  /*7d20*/  FSEL R214, R187, -INF , P4 ;  /* 0xff800000bbd67808 */ /* 0x000fe40002000000 */
[C---:B------:R-:W-:Y:S02]  /*7d30*/  ISETP.GT.AND P3, PT, R201.reuse, 0x8, PT ;  /* 0x00000008c900780c */ /* 0x040fe40003f64270 */
[----:B------:R-:W-:Y:S02]  /*7d40*/  FMNMX.FTZ R187, R216, R20, !PT ;  /* 0x00000014d8bb7209 */ /* 0x000fe40007810000 */
[----:B------:R-:W-:-:S02]  /*7d50*/  ISETP.GT.AND P4, PT, R201, 0x9, PT ;  /* 0x00000009c900780c */ /* 0x000fc40003f84270 */
[----:B------:R-:W-:Y:S02]  /*7d60*/  FSEL R210, R190, -INF , P3 ;  /* 0xff800000bed27808 */ /* 0x000fe40001800000 */
[----:B------:R-:W-:Y:S02]  /*7d70*/  FMNMX.FTZ R187, R214, R187, !PT ;  /* 0x000000bbd6bb7209 */ /* 0x000fe40007810000 */
[----:B------:R-:W-:Y:S02]  /*7d80*/  ISETP.GT.AND P3, PT, R201, 0x10, PT ;  /* 0x00000010c900780c */ /* 0x000fe40003f64270 */
[----:B------:R-:W-:Y:S02]  /*7d90*/  FSEL R0, R191, -INF , P4 ;  /* 0xff800000bf007808 */ /* 0x000fe40002000000 */
        /* <DEDUP_REMOVED lines=46> */
[----:B------:R-:W-:Y:S02]  /*8080*/  FSEL R158, R159, -INF , P4 ;  /* 0xff8000009f9e7808 */ /* 0x000fe40002000000 */
[----:B------:R-:W-:Y:S02]  /*8090*/  FMNMX.FTZ R187, R206, R187, !PT ;  /* 0x000000bbcebb7209 */ /* 0x000fe40007810000 */
[----:B-1----:R-:W-:Y:S02]  /*80a0*/  IADD3 R159, R208, -UR14, R7 ;  /* 0x8000000ed09f7c10 */ /* 0x002fe4000fffe007 */
[----:B------:R-:W-:-:S02]  /*80b0*/  FMNMX.FTZ R187, R158, R187, !PT ;  /* 0x000000bb9ebb7209 */ /* 0x000fc40007810000 */
[C---:B------:R-:W-:Y:S02]  /*80c0*/  ISETP.GT.AND P3, PT, R159.reuse, RZ, PT ;  /* 0x000000ff9f00720c */ /* 0x040fe40003f64270 */
[C---:B------:R-:W-:Y:S01]  /*80d0*/  ISETP.GT.AND P4, PT, R159.reuse, 0x1, PT ;  /* 0x000000019f00780c */ /* 0x040fe20003f84270 */
[----:B------:R-:W0:Y:S01]  /*80e0*/  SHFL.BFLY PT, R218, R187, 0x2, 0x1f ;  /* 0x0c401f00bbda7f89 */ /* 0x000e2200000e0000 */
[----:B------:R-:W-:Y:S02]  /*80f0*/  FSEL R184, R184, -INF , P3 ;  /* 0xff800000b8b87808 */ /* 0x000fe40001800000 */
[----:B------:R-:W-:Y:S02]  /*8100*/  ISETP.GT.AND P5, PT, R159, 0x8, PT ;  /* 0x000000089f00780c */ /* 0x000fe40003fa4270 */
[----:B------:R-:W-:Y:S02]  /*8110*/  FSEL R208, R185, -INF , P4 ;  /* 0xff800000b9d07808 */ /* 0x000fe40002000000 */
[----:B------:R-:W-:-:S02]  /*8120*/  FMNMX.FTZ R3, R184, R21, !PT ;  /* 0x00000015b8037209 */ /* 0x000fc40007810000 */
[C---:B------:R-:W-:Y:S02]  /*8130*/  ISETP.GT.AND P3, PT, R159.reuse, 0x9, PT ;  /* 0x000000099f00780c */ /* 0x040fe40003f64270 */
[----:B------:R-:W-:Y:S02]  /*8140*/  FSEL R188, R188, -INF , P5 ;  /* 0xff800000bcbc7808 */ /* 0x000fe40002800000 */
[----:B------:R-:W-:Y:S02]  /*8150*/  FMNMX.FTZ R7, R208, R3, !PT ;  /* 0x00000003d0077209 */ /* 0x000fe40007810000 */
[C---:B------:R-:W-:Y:S01]  /*8160*/  ISETP.GT.AND P4, PT, R159.reuse, 0x11, PT ;  /* 0x000000119f00780c */ /* 0x040fe20003f84270 */
[----:B------:R-:W1:Y:S01]  /*8170*/  LDC R3, c[0x0][0x988] ;  /* 0x00026200ff037b82 */ /* 0x000e620000000800 */
[----:B------:R-:W-:Y:S02]  /*8180*/  FMNMX.FTZ R7, R188, R7, !PT ;  /* 0x00000007bc077209 */ /* 0x000fe40007810000 */
[----:B------:R-:W-:-:S02]  /*8190*/  ISETP.GT.AND P5, PT, R159, 0x21, PT ;  /* 0x000000219f00780c */ /* 0x000fc40003fa4270 */
[----:B------:R-:W-:Y:S02]  /*81a0*/  R2UR UR14, R215 ;  /* 0x00000000d70e72ca */ /* 0x000fe400000e0000 */
[----:B------:R-:W-:Y:S02]  /*81b0*/  FSEL R226, R169, -INF , P5 ;  /* 0xff800000a9e27808 */ /* 0x000fe40002800000 */
[----:B0-----:R-:W-:Y:S02]  /*81c0*/  FMNMX.FTZ R163, R187, R218, !PT ;  /* 0x000000dabba37209 */ /* 0x001fe40007810000 */
[----:B------:R-:W-:Y:S02]  /*81d0*/  FSEL R218, R177, -INF , P4 ;  /* 0xff800000b1da7808 */ /* 0x000fe40002000000 */
[C---:B------:R-:W-:Y:S01]  /*81e0*/  ISETP.GT.AND P4, PT, R159.reuse, 0x19, PT ;  /* 0x000000199f00780c */ /* 0x040fe20003f84270 */
[----:B------:R-:W0:Y:S01]  /*81f0*/  SHFL.BFLY PT, R224, R163, 0x1, 0x1f ;  /* 0x0c201f00a3e07f89 */ /* 0x000e2200000e0000 */
[----:B------:R-:W-:-:S02]  /*8200*/  ISETP.GT.AND P5, PT, R159, 0x29, PT ;  /* 0x000000299f00780c */ /* 0x000fc40003fa4270 */
[----:B------:R-:W-:Y:S02]  /*8210*/  FSEL R222, R181, -INF , P4 ;  /* 0xff800000b5de7808 */ /* 0x000fe40002000000 */
[----:B------:R-:W-:Y:S01]  /*8220*/  ISETP.GT.AND P4, PT, R159, 0x20, PT ;  /* 0x000000209f00780c */ /* 0x000fe20003f84270 */
[----:B------:R-:W-:Y:S02]  /*8230*/  WARPGROUP.DEPBAR.LE gsb0, 0x0 ;  /* 0x00008000000079c5 */ /* 0x000fe40000010000 */
[----:B------:R-:W-:Y:S01]  /*8240*/  FSEL R196, R189, -INF , P3 ;  /* 0xff800000bdc47808 */ /* 0x000fe20001800000 */
[----:B------:R-:W-:Y:S01]  /*8250*/  WARPGROUP.ARRIVE ;  /* 0x00000000000079c5 */ /* 0x000fe20000000000 */
[C---:B------:R-:W-:Y:S02]  /*8260*/  ISETP.GT.AND P3, PT, R159.reuse, 0x10, PT ;  /* 0x000000109f00780c */ /* 0x040fe40003f64270 */
[----:B------:R-:W-:Y:S02]  /*8270*/  FMNMX.FTZ R7, R196, R7, !PT ;  /* 0x00000007c4077209 */ /* 0x000fe40007810000 */
[----:B------:R-:W-:Y:S01]  /*8280*/  FSEL R198, R176, -INF , P3 ;  /* 0xff800000b0c67808 */ /* 0x000fe20001800000 */
[----:B------:R-:W-:Y:S01]  /*8290*/  HGMMA.64x256x16.F32.BF16 R24, R192, gdesc[UR8].tnspB, R24, gsb0 ;  /* 0x43e00008c0187df0 */ /* 0x000fe20008001818 */
[----:B------:R-:W-:-:S02]  /*82a0*/  ISETP.GT.AND P3, PT, R159, 0x18, PT ;  /* 0x000000189f00780c */ /* 0x000fc40003f64270 */
[----:B------:R-:W-:Y:S02]  /*82b0*/  FMNMX.FTZ R7, R198, R7, !PT ;  /* 0x00000007c6077209 */ /* 0x000fe40007810000 */
[----:B------:R-:W-:Y:S02]  /*82c0*/  FSEL R220, R180, -INF , P3 ;  /* 0xff800000b4dc7808 */ /* 0x000fe40001800000 */
[----:B------:R-:W-:Y:S02]  /*82d0*/  FMNMX.FTZ R155, R218, R7, !PT ;  /* 0x00000007da9b7209 */ /* 0x000fe40007810000 */
[----:B0-----:R-:W-:Y:S02]  /*82e0*/  FMNMX.FTZ R7, R163, R224, !PT ;  /* 0x000000e0a3077209 */ /* 0x001fe40007810000 */
[----:B------:R-:W-:Y:S02]  /*82f0*/  FMNMX.FTZ R155, R220, R155, !PT ;  /* 0x0000009bdc9b7209 */ /* 0x000fe40007810000 */
[----:B------:R-:W-:Y:S01]  /*8300*/  FSEL R224, R168, -INF , P4 ;  /* 0xff800000a8e07808 */ /* 0x000fe20002000000 */
[----:B-1----:R-:W-:Y:S01]  /*8310*/  FMUL.FTZ R167, R7, R3 ;  /* 0x0000000307a77220 */ /* 0x002fe20000410000 */
[----:B------:R-:W-:-:S02]  /*8320*/  FMNMX.FTZ R155, R222, R155, !PT ;  /* 0x0000009bde9b7209 */ /* 0x000fc40007810000 */
[----:B------:R-:W-:Y:S02]  /*8330*/  ISETP.GT.AND P3, PT, R159, 0x28, PT ;  /* 0x000000289f00780c */ /* 0x000fe40003f64270 */
[----:B------:R-:W-:Y:S02]  /*8340*/  FMNMX.FTZ R163, R224, R155, !PT ;  /* 0x0000009be0a37209 */ /* 0x000fe40007810000 */
[----:B------:R-:W-:Y:S02]  /*8350*/  FSEL R228, R172, -INF , P3 ;  /* 0xff800000ace47808 */ /* 0x000fe40001800000 */
[----:B------:R-:W-:Y:S02]  /*8360*/  FMNMX.FTZ R163, R226, R163, !PT ;  /* 0x000000a3e2a37209 */ /* 0x000fe40007810000 */
[----:B------:R-:W-:Y:S02]  /*8370*/  FSEL R168, R173, -INF , P5 ;  /* 0xff800000ada87808 */ /* 0x000fe40002800000 */
[----:B------:R-:W-:-:S02]  /*8380*/  ISETP.GT.AND P3, PT, R159, 0x30, PT ;  /* 0x000000309f00780c */ /* 0x000fc40003f64270 */
[----:B------:R-:W-:Y:S02]  /*8390*/  FMNMX.FTZ R163, R228, R163, !PT ;  /* 0x000000a3e4a37209 */ /* 0x000fe40007810000 */
[C---:B------:R-:W-:Y:S02]  /*83a0*/  ISETP.GT.AND P5, PT, R159.reuse, 0x31, PT ;  /* 0x000000319f00780c */ /* 0x040fe40003fa4270 */
[----:B------:R-:W-:Y:S02]  /*83b0*/  FSEL R176, R160, -INF , P3 ;  /* 0xff800000a0b07808 */ /* 0x000fe40001800000 */
[----:B------:R-:W-:Y:S02]  /*83c0*/  FMNMX.FTZ R163, R168, R163, !PT ;  /* 0x000000a3a8a37209 */ /* 0x000fe40007810000 */
[----:B------:R-:W-:Y:S02]  /*83d0*/  ISETP.GT.AND P3, PT, R159, 0x38, PT ;  /* 0x000000389f00780c */ /* 0x000fe40003f64270 */
[----:B------:R-:W-:-:S02]  /*83e0*/  FSEL R172, R161, -INF , P5 ;  /* 0xff800000a1ac7808 */ /* 0x000fc40002800000 */
[----:B------:R-:W-:Y:S02]  /*83f0*/  FMNMX.FTZ R163, R176, R163, !PT ;  /* 0x000000a3b0a37209 */ /* 0x000fe40007810000 */
[----:B------:R-:W-:Y:S02]  /*8400*/  ISETP.GT.AND P5, PT, R159, 0x39, PT ;  /* 0x000000399f00780c */ /* 0x000fe40003fa4270 */
[----:B------:R-:W-:Y:S02]  /*8410*/  FSEL R180, R164, -INF , P3 ;  /* 0xff800000a4b47808 */ /* 0x000fe40001800000 */
[----:B------:R-:W-:Y:S02]  /*8420*/  FMNMX.FTZ R163, R172, R163, !PT ;  /* 0x000000a3aca37209 */ /* 0x000fe40007810000 */
[----:B------:R-:W-:Y:S02]  /*8430*/  FSETP.NEU.FTZ.AND P4, PT, R7, -INF , PT ;  /* 0xff8000000700780b */ /* 0x000fe40003f9d000 */
[----:B------:R-:W-:-:S02]  /*8440*/  FSEL R164, R165, -INF , P5 ;  /* 0xff800000a5a47808 */ /* 0x000fc40002800000 */
[----:B------:R-:W-:Y:S02]  /*8450*/  ISETP.GT.AND P3, PT, R159, 0x40, PT ;  /* 0x000000409f00780c */ /* 0x000fe40003f64270 */
[----:B------:R-:W-:Y:S02]  /*8460*/  FMNMX.FTZ R163, R180, R163, !PT ;  /* 0x000000a3b4a37209 */ /* 0x000fe40007810000 */
[----:B------:R-:W-:Y:S02]  /*8470*/  FSEL R155, R167, RZ, P4 ;  /* 0x000000ffa79b7208 */ /* 0x000fe40002000000 */
[C---:B------:R-:W-:Y:S02]  /*8480*/  ISETP.GT.AND P5, PT, R159.reuse, 0x41, PT ;  /* 0x000000419f00780c */ /* 0x040fe40003fa4270 */
[----:B------:R-:W-:Y:S01]  /*8490*/  FSEL R152, R152, -INF , P3 ;  /* 0xff80000098987808 */ /* 0x000fe20001800000 */
[--C-:B------:R-:W-:Y:S01]  /*84a0*/  FFMA.FTZ R211, R210, R3, -R155.reuse ;  /* 0x00000003d2d37223 */ /* 0x100fe2000001089b */
[----:B------:R-:W-:Y:S01]  /*84b0*/  FMNMX.FTZ R163, R164, R163, !PT ;  /* 0x000000a3a4a37209 */ /* 0x000fe20007810000 */
[-CC-:B------:R-:W-:Y:S01]  /*84c0*/  FFMA.FTZ R160, R214, R3.reuse, -R155.reuse ;  /* 0x00000003d6a07223 */ /* 0x180fe2000001089b */
[----:B------:R-:W-:Y:S01]  /*84d0*/  ISETP.GT.AND P3, PT, R159, 0x48, PT ;  /* 0x000000489f00780c */ /* 0x000fe20003f64270 */
[-CC-:B------:R-:W-:Y:S01]  /*84e0*/  FFMA.FTZ R209, R216, R3.reuse, -R155.reuse ;  /* 0x00000003d8d17223 */ /* 0x180fe2000001089b */
        /* <DEDUP_REMOVED lines=9> */
[----:B------:R0:W-:Y:S01]  /*8580*/  MUFU.EX2 R156, R153 ;  /* 0x00000099009c7308 */ /* 0x0001e20000000800 */
[----:B------:R-:W-:Y:S01]  /*8590*/  FSEL R216, R157, -INF , P5 ;  /* 0xff8000009dd87808 */ /* 0x000fe20002800000 */
[--C-:B------:R-:W-:Y:S01]  /*85a0*/  FFMA.FTZ R207, R182, R3, -R155.reuse ;  /* 0x00000003b6cf7223 */ /* 0x100fe2000001089b */
[----:B------:R-:W-:Y:S01]  /*85b0*/  FMNMX.FTZ R163, R214, R163, !PT ;  /* 0x000000a3d6a37209 */ /* 0x000fe20007810000 */
[-CC-:B------:R-:W-:Y:S01]  /*85c0*/  FFMA.FTZ R157, R206, R3.reuse, -R155.reuse ;  /* 0x00000003ce9d7223 */ /* 0x180fe2000001089b */
[----:B------:R-:W-:Y:S01]  /*85d0*/  FSEL R171, R7, RZ, P4 ;  /* 0x000000ff07ab7208 */ /* 0x000fe20002000000 */
[--C-:B------:R-:W-:Y:S01]  /*85e0*/  FFMA.FTZ R197, R162, R3, -R155.reuse ;  /* 0x00000003a2c57223 */ /* 0x100fe2000001089b */
[----:B------:R-:W-:Y:S01]  /*85f0*/  FMNMX.FTZ R163, R216, R163, !PT ;  /* 0x000000a3d8a37209 */ /* 0x000fe20007810000 */
[----:B------:R-:W-:Y:S01]  /*8600*/  MUFU.EX2 R209, R209 ;  /* 0x000000d100d17308 */ /* 0x000fe20000000800 */
[-CC-:B------:R-:W-:Y:S01]  /*8610*/  FFMA.FTZ R162, R200, R3.reuse, -R155.reuse ;  /* 0x00000003c8a27223 */ /* 0x180fe2000001089b */
[----:B------:R-:W-:Y:S01]  /*8620*/  FADD.FTZ R2, -R171, R20 ;  /* 0x00000014ab027221 */ /* 0x000fe20000010100 */
[----:B------:R-:W-:Y:S01]  /*8630*/  IMAD.U32 R20, RZ, RZ, UR14 ;  /* 0x0000000eff147e24 */ /* 0x000fe2000f8e00ff */
[----:B------:R-:W1:Y:S01]  /*8640*/  SHFL.BFLY PT, R0, R163, 0x2, 0x1f ;  /* 0x0c401f00a3007f89 */ /* 0x000e6200000e0000 */
[-CC-:B------:R-:W-:Y:S01]  /*8650*/  FFMA.FTZ R201, R186, R3.reuse, -R155.reuse ;  /* 0x00000003bac97223 */ /* 0x180fe2000001089b */
[-C--:B------:R-:W-:Y:S01]  /*8660*/  FMUL.FTZ R2, R2, R3.reuse ;  /* 0x0000000302027220 */ /* 0x080fe20000410000 */
[----:B------:R-:W-:Y:S01]  /*8670*/  @!P1 VIADD R20, R20, 0x38840 ;  /* 0x0003884014149836 */ /* 0x000fe20000000000 */
[----:B------:R-:W-:Y:S01]  /*8680*/  MUFU.EX2 R160, R160 ;  /* 0x000000a000a07308 */ /* 0x000fe20000000800 */
[-CC-:B------:R-:W-:Y:S01]  /*8690*/  FFMA.FTZ R170, R170, R3.reuse, -R155.reuse ;  /* 0x00000003aaaa7223 */ /* 0x180fe2000001089b */
[-CC-:B------:R-:W-:Y:S01]  /*86a0*/  FFMA.FTZ R199, R166, R3.reuse, -R155.reuse ;  /* 0x00000003a6c77223 */ /* 0x180fe2000001089b */
[-CC-:B------:R-:W-:Y:S01]  /*86b0*/  FFMA.FTZ R166, R202, R3.reuse, -R155.reuse ;  /* 0x00000003caa67223 */ /* 0x180fe2000001089b */
[----:B------:R-:W-:Y:S01]  /*86c0*/  @!P1 PRMT R20, RZ, 0x654, R20 ;  /* 0x00000654ff149816 */ /* 0x000fe20000000014 */
[-CC-:B------:R-:W-:Y:S01]  /*86d0*/  FFMA.FTZ R203, R174, R3.reuse, -R155.reuse ;  /* 0x00000003aecb7223 */ /* 0x180fe2000001089b */
[-CC-:B------:R-:W-:Y:S01]  /*86e0*/  FFMA.FTZ R174, R190, R3.reuse, -R155.reuse ;  /* 0x00000003beae7223 */ /* 0x180fe2000001089b */
[----:B------:R-:W-:Y:S01]  /*86f0*/  FFMA.FTZ R158, R158, R3, -R155 ;  /* 0x000000039e9e7223 */ /* 0x000fe2000001089b */
[----:B------:R-:W2:Y:S08]  /*8700*/  MUFU.EX2 R2, R2 ;  /* 0x0000000200027308 */ /* 0x000eb00000000800 */
[----:B------:R-:W-:Y:S01]  /*8710*/  MUFU.EX2 R211, R211 ;  /* 0x000000d300d37308 */ /* 0x000fe20000000800 */
[----:B-1----:R-:W-:-:S07]  /*8720*/  FMNMX.FTZ R0, R163, R0, !PT ;  /* 0x00000000a3007209 */ /* 0x002fce0007810000 */
[----:B------:R-:W-:Y:S01]  /*8730*/  MUFU.EX2 R205, R205 ;  /* 0x000000cd00cd7308 */ /* 0x000fe20000000800 */
[----:B0-----:R-:W0:Y:S01]  /*8740*/  SHFL.BFLY PT, R153, R0, 0x1, 0x1f ;  /* 0x0c201f0000997f89 */ /* 0x001e2200000e0000 */
[----:B--2---:R-:W-:Y:S01]  /*8750*/  FFMA.FTZ R173, R2, R9, R209 ;  /* 0x0000000902ad7223 */ /* 0x004fe200000100d1 */
[----:B------:R-:W-:-:S05]  /*8760*/  F2FP.BF16.F32.PACK_AB R209, R160, R209 ;  /* 0x000000d1a0d1723e */ /* 0x000fca00000010ff */
[----:B------:R-:W-:Y:S08]  /*8770*/  MUFU.EX2 R230, R230 ;  /* 0x000000e600e67308 */ /* 0x000ff00000000800 */
[----:B------:R-:W-:Y:S08]  /*8780*/  MUFU.EX2 R207, R207 ;  /* 0x000000cf00cf7308 */ /* 0x000ff00000000800 */
[----:B------:R-:W-:Y:S01]  /*8790*/  MUFU.EX2 R178, R178 ;  /* 0x000000b200b27308 */ /* 0x000fe20000000800 */
[----:B0-----:R-:W-:Y:S01]  /*87a0*/  FMNMX.FTZ R6, R0, R153, !PT ;  /* 0x0000009900067209 */ /* 0x001fe20007810000 */
[-CC-:B------:R-:W-:Y:S01]  /*87b0*/  FFMA.FTZ R153, R154, R3.reuse, -R155.reuse ;  /* 0x000000039a997223 */ /* 0x180fe2000001089b */
[----:B------:R-:W-:-:S02]  /*87c0*/  FFMA.FTZ R154, R204, R3, -R155 ;  /* 0x00000003cc9a7223 */ /* 0x000fc4000001089b */
[C---:B------:R-:W-:Y:S01]  /*87d0*/  FSETP.NEU.FTZ.AND P3, PT, R6.reuse, -INF , PT ;  /* 0xff8000000600780b */ /* 0x040fe20003f7d000 */
[C---:B------:R-:W-:Y:S02]  /*87e0*/  FMUL.FTZ R159, R6.reuse, R3 ;  /* 0x00000003069f7220 */ /* 0x040fe40000410000 */
[----:B------:R-:W-:Y:S01]  /*87f0*/  MUFU.EX2 R201, R201 ;  /* 0x000000c900c97308 */ /* 0x000fe20000000800 */
[----:B------:R-:W-:Y:S02]  /*8800*/  FSEL R0, R6, RZ, P3 ;  /* 0x000000ff06007208 */ /* 0x000fe40001800000 */
[----:B------:R-:W-:Y:S02]  /*8810*/  FSEL R159, R159, RZ, P3 ;  /* 0x000000ff9f9f7208 */ /* 0x000fe40001800000 */
[C---:B------:R-:W-:Y:S01]  /*8820*/  ISETP.GT.AND P3, PT, R213.reuse, R212, PT ;  /* 0x000000d4d500720c */ /* 0x040fe20003f64270 */
[----:B------:R-:W-:Y:S01]  /*8830*/  FADD.FTZ R0, -R0, R21 ;  /* 0x0000001500007221 */ /* 0x000fe20000010100 */
[----:B------:R-:W-:-:S02]  /*8840*/  VIADD R213, R213, 0xffffffff ;  /* 0xffffffffd5d57836 */ /* 0x000fc40000000000 */
[-CC-:B------:R-:W-:Y:S01]  /*8850*/  FFMA.FTZ R161, R184, R3.reuse, -R159.reuse ;  /* 0x00000003b8a17223 */ /* 0x180fe2000001089f */
[-CC-:B------:R-:W-:Y:S01]  /*8860*/  FFMA.FTZ R208, R208, R3.reuse, -R159.reuse ;  /* 0x00000003d0d07223 */ /* 0x180fe2000001089f */
[-C--:B------:R-:W-:Y:S01]  /*8870*/  FMUL.FTZ R0, R0, R3.reuse ;  /* 0x0000000300007220 */ /* 0x080fe20000410000 */
        /* <DEDUP_REMOVED lines=11> */
[----:B------:R-:W0:Y:S01]  /*8930*/  MUFU.EX2 R0, R0 ;  /* 0x0000000000007308 */ /* 0x000e220000000800 */
[-CC-:B------:R-:W-:Y:S01]  /*8940*/  FFMA.FTZ R155, R164, R3.reuse, -R159.reuse ;  /* 0x00000003a49b7223 */ /* 0x180fe2000001089f */
[-CC-:B------:R-:W-:Y:S01]  /*8950*/  FFMA.FTZ R196, R176, R3.reuse, -R159.reuse ;  /* 0x00000003b0c47223 */ /* 0x180fe2000001089f */
[-CC-:B------:R-:W-:Y:S01]  /*8960*/  FFMA.FTZ R172, R172, R3.reuse, -R159.reuse ;  /* 0x00000003acac7223 */ /* 0x180fe2000001089f */
[-CC-:B------:R-:W-:Y:S01]  /*8970*/  FFMA.FTZ R198, R180, R3.reuse, -R159.reuse ;  /* 0x00000003b4c67223 */ /* 0x180fe2000001089f */
[-CC-:B------:R-:W-:Y:S01]  /*8980*/  FFMA.FTZ R152, R152, R3.reuse, -R159.reuse ;  /* 0x0000000398987223 */ /* 0x180fe2000001089f */
[----:B------:R-:W-:Y:S01]  /*8990*/  FFMA.FTZ R214, R214, R3, -R159 ;  /* 0x00000003d6d67223 */ /* 0x000fe2000001089f */
[----:B------:R-:W-:Y:S01]  /*89a0*/  IMAD.U32 R168, RZ, RZ, UR7 ;  /* 0x00000007ffa87e24 */ /* 0x000fe2000f8e00ff */
[----:B------:R-:W1:Y:S01]  /*89b0*/  MUFU.EX2 R208, R208 ;  /* 0x000000d000d07308 */ /* 0x000e620000000800 */
[----:B------:R-:W-:-:S02]  /*89c0*/  IMAD.U32 R218, RZ, RZ, UR61 ;  /* 0x0000003dffda7e24 */ /* 0x000fc4000f8e00ff */
[----:B------:R-:W-:-:S05]  /*89d0*/  @!P1 VIADD R168, R168, 0x38860 ;  /* 0x00038860a8a89836 */ /* 0x000fca0000000000 */
[----:B------:R-:W2:Y:S01]  /*89e0*/  MUFU.EX2 R163, R163 ;  /* 0x000000a300a37308 */ /* 0x000ea20000000800 */
[----:B0-----:R-:W-:Y:S01]  /*89f0*/  FFMA.FTZ R171, R0, R14, R161 ;  /* 0x0000000e00ab7223 */ /* 0x001fe200000100a1 */
[----:B------:R-:W-:-:S06]  /*8a00*/  @!P1 PRMT R168, RZ, 0x654, R168 ;  /* 0x00000654ffa89816 */ /* 0x000fcc00000000a8 */
[----:B------:R-:W0:Y:S01]  /*8a10*/  MUFU.EX2 R182, R182 ;  /* 0x000000b600b67308 */ /* 0x000e220000000800 */
[C---:B-1----:R-:W-:Y:S01]  /*8a20*/  FADD.FTZ R14, R208.reuse, R171 ;  /* 0x000000abd00e7221 */ /* 0x042fe20000010000 */
[----:B------:R-:W-:-:S06]  /*8a30*/  F2FP.BF16.F32.PACK_AB R208, R208, R161 ;  /* 0x000000a1d0d0723e */ /* 0x000fcc00000010ff */
[----:B------:R-:W1:Y:S01]  /*8a40*/  MUFU.EX2 R204, R204 ;  /* 0x000000cc00cc7308 */ /* 0x000e620000000800 */
[----:B--2---:R-:W-:-:S07]  /*8a50*/  FADD.FTZ R171, R163, R14 ;  /* 0x0000000ea3ab7221 */ /* 0x004fce0000010000 */
[----:B------:R-:W2:Y:S01]  /*8a60*/  MUFU.EX2 R165, R165 ;  /* 0x000000a500a57308 */ /* 0x000ea20000000800 */
[----:B0-----:R-:W-:-:S07]  /*8a70*/  FADD.FTZ R171, R182, R171 ;  /* 0x000000abb6ab7221 */ /* 0x001fce0000010000 */
[----:B------:R-:W0:Y:S08]  /*8a80*/  MUFU.EX2 R206, R206 ;  /* 0x000000ce00ce7308 */ /* 0x000e300000000800 */
[----:B------:R-:W3:Y:S08]  /*8a90*/  MUFU.EX2 R167, R167 ;  /* 0x000000a700a77308 */ /* 0x000ef00000000800 */
[----:B------:R-:W4:Y:S08]  /*8aa0*/  MUFU.EX2 R200, R200 ;  /* 0x000000c800c87308 */ /* 0x000f300000000800 */
[----:B------:R-:W5:Y:S08]  /*8ab0*/  MUFU.EX2 R169, R169 ;  /* 0x000000a900a97308 */ /* 0x000f700000000800 */
[----:B------:R-:W-:Y:S08]  /*8ac0*/  MUFU.EX2 R170, R170 ;  /* 0x000000aa00aa7308 */ /* 0x000ff00000000800 */
[----:B------:R-:W5:Y:S08]  /*8ad0*/  MUFU.EX2 R202, R202 ;  /* 0x000000ca00ca7308 */ /* 0x000f700000000800 */
[----:B------:R-:W-:Y:S01]  /*8ae0*/  MUFU.EX2 R203, R203 ;  /* 0x000000cb00cb7308 */ /* 0x000fe20000000800 */
[----:B------:R-:W-:-:S02]  /*8af0*/  WARPGROUP.DEPBAR.LE gsb0, 0x0 ;  /* 0x00008000000079c5 */ /* 0x000fc40000010000 */
[----:B------:R1:W-:Y:S05]  /*8b00*/  @!P1 SYNCS.ARRIVE.TRANS64.RED.A1T0 RZ, [R20+URZ], RZ ;  /* 0x000000ff14ff99a7 */ /* 0x0003ea000810043f */
[----:B------:R-:W5:Y:S01]  /*8b10*/  MUFU.EX2 R21, R21 ;  /* 0x0000001500157308 */ /* 0x000f620000000800 */
[----:B-1----:R-:W-:Y:S01]  /*8b20*/  FADD.FTZ R20, R160, R173 ;  /* 0x000000ada0147221 */ /* 0x002fe20000010000 */
[----:B------:R1:W-:Y:S06]  /*8b30*/  @!P1 SYNCS.ARRIVE.TRANS64.RED.A1T0 RZ, [R168+URZ], RZ ;  /* 0x000000ffa8ff99a7 */ /* 0x0003ec000810043f */
[----:B------:R-:W1:Y:S01]  /*8b40*/  MUFU.EX2 R174, R174 ;  /* 0x000000ae00ae7308 */ /* 0x000e620000000800 */
[----:B------:R-:W-:Y:S01]  /*8b50*/  FADD.FTZ R173, R211, R20 ;  /* 0x00000014d3ad7221 */ /* 0x000fe20000010000 */
[----:B------:R-:W-:Y:S01]  /*8b60*/  FADD.FTZ R20, R204, R171 ;  /* 0x000000abcc147221 */ /* 0x000fe20000010000 */
[----:B------:R-:W-:-:S02]  /*8b70*/  F2FP.BF16.F32.PACK_AB R211, R156, R211 ;  /* 0x000000d39cd3723e */ /* 0x000fc400000010ff */
[----:B------:R-:W-:Y:S01]  /*8b80*/  FADD.FTZ R14, R156, R173 ;  /* 0x000000ad9c0e7221 */ /* 0x000fe20000010000 */
[C---:B--2---:R-:W-:Y:S02]  /*8b90*/  FADD.FTZ R173, R165.reuse, R20 ;  /* 0x00000014a5ad7221 */ /* 0x044fe40000010000 */
[----:B------:R-:W-:Y:S01]  /*8ba0*/  MUFU.EX2 R196, R196 ;  /* 0x000000c400c47308 */ /* 0x000fe20000000800 */
[----:B------:R-:W-:Y:S01]  /*8bb0*/  F2FP.BF16.F32.PACK_AB R204, R165, R204 ;  /* 0x000000cca5cc723e */ /* 0x000fe200000010ff */
[----:B------:R-:W-:Y:S01]  /*8bc0*/  FADD.FTZ R171, R205, R14 ;  /* 0x0000000ecdab7221 */ /* 0x000fe20000010000 */
[----:B0-----:R-:W-:Y:S01]  /*8bd0*/  FADD.FTZ R164, R206, R173 ;  /* 0x000000adcea47221 */ /* 0x001fe20000010000 */
[----:B------:R-:W-:Y:S01]  /*8be0*/  FFMA.FTZ R14, R210, R3, -R159 ;  /* 0x00000003d20e7223 */ /* 0x000fe2000001089f */
[----:B------:R-:W-:Y:S01]  /*8bf0*/  F2FP.BF16.F32.PACK_AB R210, R182, R163 ;  /* 0x000000a3b6d2723e */ /* 0x000fe200000010ff */
[----:B------:R-:W-:Y:S01]  /*8c00*/  FADD.FTZ R20, R230, R171 ;  /* 0x000000abe6147221 */ /* 0x000fe20000010000 */
[----:B---3--:R-:W-:Y:S01]  /*8c10*/  FADD.FTZ R173, R167, R164 ;  /* 0x000000a4a7ad7221 */ /* 0x008fe20000010000 */
[----:B------:R-:W0:Y:S01]  /*8c20*/  MUFU.EX2 R197, R197 ;  /* 0x000000c500c57308 */ /* 0x000e220000000800 */
[----:B------:R-:W-:Y:S01]  /*8c30*/  FFMA.FTZ R159, R216, R3, -R159 ;  /* 0x00000003d89f7223 */ /* 0x000fe2000001089f */
[----:B------:R-:W-:Y:S01]  /*8c40*/  FADD.FTZ R171, R207, R20 ;  /* 0x00000014cfab7221 */ /* 0x000fe20000010000 */
[----:B----4-:R-:W-:Y:S01]  /*8c50*/  FADD.FTZ R164, R200, R173 ;  /* 0x000000adc8a47221 */ /* 0x010fe20000010000 */
[----:B------:R-:W-:-:S02]  /*8c60*/  F2FP.BF16.F32.PACK_AB R205, R230, R205 ;  /* 0x000000cde6cd723e */ /* 0x000fc400000010ff */
[----:B------:R-:W-:Y:S01]  /*8c70*/  FADD.FTZ R20, R178, R171 ;  /* 0x000000abb2147221 */ /* 0x000fe20000010000 */
[----:B-----5:R-:W-:Y:S01]  /*8c80*/  FADD.FTZ R173, R169, R164 ;  /* 0x000000a4a9ad7221 */ /* 0x020fe20000010000 */
[----:B------:R-:W-:Y:S01]  /*8c90*/  MUFU.EX2 R9, R172 ;  /* 0x000000ac00097308 */ /* 0x000fe20000000800 */
[----:B------:R-:W-:Y:S01]  /*8ca0*/  F2FP.BF16.F32.PACK_AB R206, R167, R206 ;  /* 0x000000cea7ce723e */ /* 0x000fe200000010ff */
[----:B------:R-:W-:Y:S01]  /*8cb0*/  FADD.FTZ R171, R201, R20 ;  /* 0x00000014c9ab7221 */ /* 0x000fe20000010000 */
[----:B------:R-:W-:Y:S01]  /*8cc0*/  FADD.FTZ R156, R202, R173 ;  /* 0x000000adca9c7221 */ /* 0x000fe20000010000 */
[C---:B------:R-:W-:Y:S02]  /*8cd0*/  F2FP.BF16.F32.PACK_AB R202, R21.reuse, R202 ;  /* 0x000000ca15ca723e */ /* 0x040fe400000010ff */
[----:B------:R-:W-:Y:S01]  /*8ce0*/  FADD.FTZ R20, R170, R171 ;  /* 0x000000abaa147221 */ /* 0x000fe20000010000 */
[----:B------:R-:W-:Y:S01]  /*8cf0*/  FADD.FTZ R163, R21, R156 ;  /* 0x0000009c15a37221 */ /* 0x000fe20000010000 */
[----:B------:R-:W2:Y:S01]  /*8d00*/  MUFU.EX2 R162, R162 ;  /* 0x000000a200a27308 */ /* 0x000ea20000000800 */
[----:B------:R-:W-:Y:S01]  /*8d10*/  F2FP.BF16.F32.PACK_AB R207, R178, R207 ;  /* 0x000000cfb2cf723e */ /* 0x000fe200000010ff */
[----:B------:R-:W-:Y:S01]  /*8d20*/  FADD.FTZ R161, R203, R20 ;  /* 0x00000014cba17221 */ /* 0x000fe20000010000 */
[----:B------:R-:W-:-:S02]  /*8d30*/  F2FP.BF16.F32.PACK_AB R200, R169, R200 ;  /* 0x000000c8a9c8723e */ /* 0x000fc400000010ff */
[----:B------:R-:W-:Y:S01]  /*8d40*/  F2FP.BF16.F32.PACK_AB R201, R170, R201 ;  /* 0x000000c9aac9723e */ /* 0x000fe200000010ff */
[C---:B-1----:R-:W-:Y:S01]  /*8d50*/  FADD.FTZ R20, R174.reuse, R161 ;  /* 0x000000a1ae147221 */ /* 0x042fe20000010000 */
[----:B------:R-:W-:Y:S01]  /*8d60*/  F2FP.BF16.F32.PACK_AB R203, R174, R203 ;  /* 0x000000cbaecb723e */ /* 0x000fe200000010ff */
[----:B------:R-:W1:Y:S02]  /*8d70*/  MUFU.EX2 R198, R198 ;  /* 0x000000c600c67308 */ /* 0x000e640000000800 */
[----:B0-----:R-:W-:-:S06]  /*8d80*/  FADD.FTZ R161, R197, R20 ;  /* 0x00000014c5a17221 */ /* 0x001fcc0000010000 */
[----:B------:R-:W-:Y:S01]  /*8d90*/  MUFU.EX2 R199, R199 ;  /* 0x000000c700c77308 */ /* 0x000fe20000000800 */
[----:B--2---:R-:W-:-:S07]  /*8da0*/  F2FP.BF16.F32.PACK_AB R197, R162, R197 ;  /* 0x000000c5a2c5723e */ /* 0x004fce00000010ff */
[----:B------:R-:W0:Y:S08]  /*8db0*/  MUFU.EX2 R155, R155 ;  /* 0x0000009b009b7308 */ /* 0x000e300000000800 */
[----:B------:R-:W-:Y:S08]  /*8dc0*/  MUFU.EX2 R166, R166 ;  /* 0x000000a600a67308 */ /* 0x000ff00000000800 */
[----:B------:R2:W3:Y:S08]  /*8dd0*/  MUFU.EX2 R175, R152 ;  /* 0x0000009800af7308 */ /* 0x0004f00000000800 */
[----:B------:R-:W-:Y:S01]  /*8de0*/  MUFU.EX2 R153, R153 ;  /* 0x0000009900997308 */ /* 0x000fe20000000800 */
[----:B--2---:R-:W-:Y:S01]  /*8df0*/  FADD.FTZ R152, R196, R163 ;  /* 0x000000a3c4987221 */ /* 0x004fe20000010000 */
[----:B------:R-:W-:-:S03]  /*8e00*/  F2FP.BF16.F32.PACK_AB R196, R9, R196 ;  /* 0x000000c409c4723e */ /* 0x000fc600000010ff */
[----:B------:R-:W-:-:S03]  /*8e10*/  FADD.FTZ R163, R9, R152 ;  /* 0x0000009809a37221 */ /* 0x000fc60000010000 */
[----:B------:R2:W4:Y:S01]  /*8e20*/  MUFU.EX2 R192, R14 ;  /* 0x0000000e00c07308 */ /* 0x0005220000000800 */
[----:B-1----:R-:W-:Y:S01]  /*8e30*/  FADD.FTZ R20, R198, R163 ;  /* 0x000000a3c6147221 */ /* 0x002fe20000010000 */
[----:B0-----:R-:W-:-:S03]  /*8e40*/  F2FP.BF16.F32.PACK_AB R198, R155, R198 ;  /* 0x000000c69bc6723e */ /* 0x001fc600000010ff */
[----:B------:R-:W-:-:S03]  /*8e50*/  FADD.FTZ R20, R155, R20 ;  /* 0x000000149b147221 */ /* 0x000fc60000010000 */
[----:B------:R-:W0:Y:S01]  /*8e60*/  MUFU.EX2 R154, R154 ;  /* 0x0000009a009a7308 */ /* 0x000e220000000800 */
[----:B--2---:R-:W-:Y:S01]  /*8e70*/  FADD.FTZ R14, R162, R161 ;  /* 0x000000a1a20e7221 */ /* 0x004fe20000010000 */
[----:B---3--:R-:W-:-:S03]  /*8e80*/  FADD.FTZ R20, R175, R20 ;  /* 0x00000014af147221 */ /* 0x008fc60000010000 */
[----:B------:R-:W-:Y:S01]  /*8e90*/  FADD.FTZ R21, R199, R14 ;  /* 0x0000000ec7157221 */ /* 0x000fe20000010000 */
[C---:B------:R-:W-:Y:S02]  /*8ea0*/  F2FP.BF16.F32.PACK_AB R199, R166.reuse, R199 ;  /* 0x000000c7a6c7723e */ /* 0x040fe400000010ff */
[----:B------:R1:W2:Y:S01]  /*8eb0*/  MUFU.EX2 R165, R214 ;  /* 0x000000d600a57308 */ /* 0x0002a20000000800 */
[----:B------:R-:W-:Y:S01]  /*8ec0*/  FADD.FTZ R14, R166, R21 ;  /* 0x00000015a60e7221 */ /* 0x000fe20000010000 */
[C---:B----4-:R-:W-:Y:S01]  /*8ed0*/  FADD.FTZ R20, R192.reuse, R20 ;  /* 0x00000014c0147221 */ /* 0x050fe20000010000 */
[----:B------:R-:W-:Y:S01]  /*8ee0*/  F2FP.BF16.F32.PACK_AB R192, R192, R175 ;  /* 0x000000afc0c0723e */ /* 0x000fe200000010ff */
[----:B------:R-:W-:Y:S02]  /*8ef0*/  IMAD.MOV.U32 R21, RZ, RZ, R6 ;  /* 0x000000ffff157224 */ /* 0x000fe400078e0006 */
[----:B------:R-:W-:Y:S02]  /*8f00*/  FADD.FTZ R9, R153, R14 ;  /* 0x0000000e99097221 */ /* 0x000fe40000010000 */
[----:B------:R-:W3:Y:S02]  /*8f10*/  MUFU.EX2 R157, R157 ;  /* 0x0000009d009d7308 */ /* 0x000ee40000000800 */
[C---:B0-----:R-:W-:Y:S01]  /*8f20*/  FADD.FTZ R14, R154.reuse, R9 ;  /* 0x000000099a0e7221 */ /* 0x041fe20000010000 */
[----:B------:R-:W-:Y:S01]  /*8f30*/  F2FP.BF16.F32.PACK_AB R193, R154, R153 ;  /* 0x000000999ac1723e */ /* 0x000fe200000010ff */
[----:B-1----:R-:W-:-:S04]  /*8f40*/  IMAD.MOV.U32 R214, RZ, RZ, R8 ;  /* 0x000000ffffd67224 */ /* 0x002fc800078e0008 */
[----:B------:R-:W0:Y:S01]  /*8f50*/  MUFU.EX2 R159, R159 ;  /* 0x0000009f009f7308 */ /* 0x000e220000000800 */
[----:B--2---:R-:W-:-:S07]  /*8f60*/  FADD.FTZ R20, R165, R20 ;  /* 0x00000014a5147221 */ /* 0x004fce0000010000 */
[----:B------:R-:W1:Y:S01]  /*8f70*/  MUFU.EX2 R158, R158 ;  /* 0x0000009e009e7308 */ /* 0x000e620000000800 */
[----:B---3--:R-:W-:Y:S01]  /*8f80*/  FADD.FTZ R9, R157, R14 ;  /* 0x0000000e9d097221 */ /* 0x008fe20000010000 */
[C---:B0-----:R-:W-:Y:S01]  /*8f90*/  FADD.FTZ R14, R159.reuse, R20 ;  /* 0x000000149f0e7221 */ /* 0x041fe20000010000 */
[----:B------:R-:W-:Y:S01]  /*8fa0*/  F2FP.BF16.F32.PACK_AB R194, R159, R165 ;  /* 0x000000a59fc2723e */ /* 0x000fe200000010ff */
[----:B------:R-:W-:Y:S02]  /*8fb0*/  IMAD.MOV.U32 R20, RZ, RZ, R7 ;  /* 0x000000ffff147224 */ /* 0x000fe400078e0007 */
[C---:B-1----:R-:W-:Y:S01]  /*8fc0*/  FADD.FTZ R9, R158.reuse, R9 ;  /* 0x000000099e097221 */ /* 0x042fe20000010000 */
[----:B------:R-:W-:Y:S01]  /*8fd0*/  F2FP.BF16.F32.PACK_AB R195, R158, R157 ;  /* 0x0000009d9ec3723e */ /* 0x000fe200000010ff */
[----:B------:R-:W-:Y:S06]  /*8fe0*/  @P3 BRA `(.L_x_2189) ;  /* 0xffffffbc00f43947 */ /* 0x000fec000383ffff */
.L_x_2180:
[----:B------:R-:W-:-:S13]  /*8ff0*/  ISETP.GE.AND P2, PT, R213, R22, PT ;  /* 0x00000016d500720c */ /* 0x000fda0003f46270 */
[----:B------:R-:W-:Y:S05]  /*9000*/  @!P2 BRA `(.L_x_2190) ;  /* 0x000000380074a947 */ /* 0x000fea0003800000 */
[----:B------:R-:W-:Y:S01]  /*9010*/  IMAD.MOV.U32 R15, RZ, RZ, R7 ;  /* 0x000000ffff0f7224 */ /* 0x000fe200078e0007 */
[----:B------:R-:W-:Y:S01]  /*9020*/  UMOV UR7, UR61 ;  /* 0x0000003d00077c82 */ /* 0x000fe20008000000 */
[----:B------:R-:W-:Y:S02]  /*9030*/  IMAD.MOV.U32 R19, RZ, RZ, R6 ;  /* 0x000000ffff137224 */ /* 0x000fe400078e0006 */
[----:B------:R-:W-:-:S07]  /*9040*/  IMAD.MOV.U32 R18, RZ, RZ, R8 ;  /* 0x000000ffff127224 */ /* 0x000fce00078e0008 */
.L_x_2199:
[----:B------:R-:W-:-:S04]  /*9050*/  UIADD3 UR61, UR7, 0x1, URZ ;  /* 0x00000001073d7890 */ /* 0x000fc8000fffe03f */
[----:B------:R-:W-:-:S04]  /*9060*/  UISETP.NE.AND UP0, UPT, UR61, 0x2, UPT ;  /* 0x000000023d00788c */ /* 0x000fc8000bf05270 */
[----:B------:R-:W-:Y:S02]  /*9070*/  USEL UR6, URZ, 0x1, UP0 ;  /* 0x000000013f067887 */ /* 0x000fe40008000000 */
[----:B------:R-:W-:-:S04]  /*9080*/  USEL UR61, UR61, URZ, UP0 ;  /* 0x0000003f3d3d7287 */ /* 0x000fc80008000000 */
[----:B------:R-:W-:Y:S01]  /*9090*/  LOP3.LUT R8, R18, UR6, RZ, 0x3c, !PT ;  /* 0x0000000612087c12 */ /* 0x000fe2000f8e3cff */
[----:B------:R-:W-:Y:S07]  /*90a0*/  @!P0 BRA `(.L_x_2191) ;  /* 0x0000000000048947 */ /* 0x000fee0003800000 */
[----:B------:R-:W-:Y:S01]  /*90b0*/  BPT.TRAP 0x1 ;  /* 0x000000040000795c */ /* 0x000fe20000300000 */
.L_x_2191:
[----:B------:R-:W-:Y:S02]  /*90c0*/  R2UR UR6, R16 ;  /* 0x00000000100672ca */ /* 0x000fe400000e0000 */
[----:B------:R-:W-:-:S11]  /*90d0*/  SHF.L.U32 R3, R8, 0x1f, RZ ;  /* 0x0000001f08037819 */ /* 0x000fd600000006ff */
[----:B------:R-:W-:-:S09]  /*90e0*/  ULEA UR60, UR61, UR6, 0x3 ;  /* 0x000000063d3c7291 */ /* 0x000fd2000f8e183f */
[----:B------:R0:W1:Y:S01]  /*90f0*/  SYNCS.PHASECHK.TRANS64.TRYWAIT P2, [UR60+0x38830], R3 ;  /* 0x03883003ff0075a7 */ /* 0x000062000804017c */
[----:B------:R-:W-:Y:S05]  /*9100*/  @!P0 BRA `(.L_x_2192) ;  /* 0x0000000000048947 */ /* 0x000fea0003800000 */
[----:B------:R-:W-:Y:S01]  /*9110*/  BPT.TRAP 0x1 ;  /* 0x000000040000795c */ /* 0x000fe20000300000 */
.L_x_2192:
[----:B-1----:R-:W-:Y:S05]  /*9120*/  @P2 BRA `(.L_x_2193) ;  /* 0x0000000000082947 */ /* 0x002fea0003800000 */
[----:B------:R-:W1:Y:S02]  /*9130*/  SYNCS.PHASECHK.TRANS64.TRYWAIT P2, [UR60+0x38830], R3 ;  /* 0x03883003ff0075a7 */ /* 0x000e64000804017c */
[----:B-1----:R-:W-:Y:S05]  /*9140*/  @!P2 BRA `(.L_x_2194) ;  /* 0x000000bc002ca947 */ /* 0x002fea0003800000 */
.L_x_2193:
        /* <DEDUP_REMOVED lines=35> */
[----:B------:R-:W-:Y:S01]  /*9380*/  R2UR UR14, R12 ;  /* 0x000000000c0e72ca */ /* 0x000fe200000e0000 */
[----:B------:R-:W-:Y:S01]  /*9390*/  UMOV UR54, UR10 ;  /* 0x0000000a00367c82 */ /* 0x000fe20008000000 */
[----:B------:R-:W-:Y:S01]  /*93a0*/  R2UR UR15, R13 ;  /* 0x000000000d0f72ca */ /* 0x000fe200000e0000 */
        /* <DEDUP_REMOVED lines=158> */
[----:B------:R-:W-:Y:S01]  /*9d90*/  R2UR UR52, R152 ;  /* 0x00000000983472ca */ /* 0x000fe200000e0000 */
[----:B------:R-:W-:Y:S01]  /*9da0*/  UIADD3 UR54, UR6, 0x784, URZ ;  /* 0x0000078406367890 */ /* 0x000fe2000fffe03f */
[----:B------:R-:W-:Y:S01]  /*9db0*/  R2UR UR53, R21 ;  /* 0x00000000153572ca */ /* 0x000fe200000e0000 */
[----:B------:R-:W-:Y:S01]  /*9dc0*/  UMOV UR55, 0x40000040 ;  /* 0x4000004000377882 */ /* 0x000fe20000000000 */
        /* <DEDUP_REMOVED lines=141> */
[----:B------:R-:W-:Y:S02]  /*a6a0*/  R2UR UR14, R10 ;  /* 0x000000000a0e72ca */ /* 0x000fe400000e0000 */
[----:B------:R-:W-:-:S11]  /*a6b0*/  R2UR UR15, R11 ;  /* 0x000000000b0f72ca */ /* 0x000fd600000e0000 */
[----:B------:R-:W-:Y:S02]  /*a6c0*/  UMOV UR56, UR14 ;  /* 0x0000000e00387c82 */ /* 0x000fe40008000000 */
[----:B------:R-:W-:Y:S01]  /*a6d0*/  UMOV UR57, UR15 ;  /* 0x0000000f00397c82 */ /* 0x000fe20008000000 */
        /* <DEDUP_REMOVED lines=306> */
.L_x_2195:
[----:B------:R-:W-:Y:S02]  /*ba00*/  R2UR UR6, R16 ;  /* 0x00000000100672ca */ /* 0x000fe400000e0000 */
[----:B------:R-:W-:-:S11]  /*ba10*/  SHF.L.U32 R0, R18, 0x1f, RZ ;  /* 0x0000001f12007819 */ /* 0x000fd600000006ff */
[----:B------:R-:W-:-:S09]  /*ba20*/  ULEA UR11, UR7, UR6, 0x3 ;  /* 0x00000006070b7291 */ /* 0x000fd2000f8e183f */
[----:B------:R0:W1:Y:S01]  /*ba30*/  SYNCS.PHASECHK.TRANS64.TRYWAIT P2, [UR11+0x38850], R0 ;  /* 0x03885000ff0075a7 */ /* 0x000062000804014b */
[----:B------:R-:W-:Y:S05]  /*ba40*/  @!P0 BRA `(.L_x_2196) ;  /* 0x0000000000048947 */ /* 0x000fea0003800000 */
[----:B------:R-:W-:Y:S01]  /*ba50*/  BPT.TRAP 0x1 ;  /* 0x000000040000795c */ /* 0x000fe20000300000 */
.L_x_2196:
[----:B-1----:R-:W-:Y:S05]  /*ba60*/  @P2 BRA `(.L_x_2197) ;  /* 0x0000000000082947 */ /* 0x002fea0003800000 */
[----:B------:R-:W1:Y:S02]  /*ba70*/  SYNCS.PHASECHK.TRANS64.TRYWAIT P2, [UR11+0x38850], R0 ;  /* 0x03885000ff0075a7 */ /* 0x000e64000804014b */
[----:B-1----:R-:W-:Y:S05]  /*ba80*/  @!P2 BRA `(.L_x_2198) ;  /* 0x0000009000f4a947 */ /* 0x002fea0003800000 */
.L_x_2197:
[----:B------:R-:W-:Y:S01]  /*ba90*/  R2UR UR6, R16 ;  /* 0x00000000100672ca */ /* 0x000fe200000e0000 */
[----:B------:R-:W-:Y:S01]  /*baa0*/  WARPGROUP.ARRIVE ;  /* 0x00000000000079c5 */ /* 0x000fe20000000000 */
[----:B------:R-:W-:Y:S01]  /*bab0*/  UMOV UR15, 0x40000040 ;  /* 0x40000040000f7882 */ /* 0x000fe20000000000 */
[----:B01----:R-:W-:Y:S02]  /*bac0*/  FMNMX.FTZ R0, R184, R19, !PT ;  /* 0x00000013b8007209 */ /* 0x003fe40007810000 */
[C---:B------:R-:W-:Y:S01]  /*bad0*/  ISETP.GT.AND P2, PT, R213.reuse, R22, PT ;  /* 0x00000016d500720c */ /* 0x040fe20003f44270 */
[----:B------:R-:W-:Y:S01]  /*bae0*/  VIADD R213, R213, 0xffffffff ;  /* 0xffffffffd5d57836 */ /* 0x000fe20000000000 */
[----:B------:R-:W-:-:S04]  /*baf0*/  FMNMX.FTZ R3, R185, R0, !PT ;  /* 0x00000000b9037209 */ /* 0x000fc80007810000 */
        /* <DEDUP_REMOVED lines=9> */
[----:B------:R-:W-:Y:S02]  /*bb90*/  UIMAD UR6, UR7, 0xa00, UR6 ;  /* 0x00000a00070678a4 */ /* 0x000fe4000f8e0206 */
[----:B------:R-:W-:Y:S01]  /*bba0*/  FMNMX.FTZ R3, R181, R0, !PT ;  /* 0x00000000b5037209 */ /* 0x000fe20007810000 */
[----:B------:R-:W-:Y:S01]  /*bbb0*/  UMOV UR7, 0x40000040 ;  /* 0x4000004000077882 */ /* 0x000fe20000000000 */
[----:B------:R-:W-:-:S02]  /*bbc0*/  UIADD3 UR10, UR6, 0x80, URZ ;  /* 0x00000080060a7890 */ /* 0x000fc4000fffe03f */
[----:B------:R-:W-:-:S03]  /*bbd0*/  FMNMX.FTZ R0, R168, R3, !PT ;  /* 0x00000003a8007209 */ /* 0x000fc60007810000 */
[----:B------:R-:W-:Y:S01]  /*bbe0*/  HGMMA.64x256x16.F32.BF16 R24, R208, gdesc[UR4].tnspB, R24, gsb0 ;  /* 0x43e00004d0187df0 */ /* 0x000fe20008001818 */
[----:B------:R-:W-:Y:S01]  /*bbf0*/  FMNMX.FTZ R3, R169, R0, !PT ;  /* 0x00000000a9037209 */ /* 0x000fe20007810000 */
[----:B------:R-:W-:Y:S01]  /*bc00*/  UMOV UR14, UR10 ;  /* 0x0000000a000e7c82 */ /* 0x000fe20008000000 */
[----:B------:R-:W-:Y:S02]  /*bc10*/  UIADD3 UR10, UR6, 0x100, URZ ;  /* 0x00000100060a7890 */ /* 0x000fe4000fffe03f */
        /* <DEDUP_REMOVED lines=12> */
[----:B------:R-:W0:Y:S02]  /*bce0*/  SHFL.BFLY PT, R3, R2, 0x2, 0x1f ;  /* 0x0c401f0002037f89 */ /* 0x000e2400000e0000 */
[----:B0-----:R-:W-:Y:S02]  /*bcf0*/  FMNMX.FTZ R20, R2, R3, !PT ;  /* 0x0000000302147209 */ /* 0x001fe40007810000 */
[----:B------:R-:W0:Y:S03]  /*bd00*/  LDC R3, c[0x0][0x988] ;  /* 0x00026200ff037b82 */ /* 0x000e260000000800 */
[----:B------:R-:W1:Y:S02]  /*bd10*/  SHFL.BFLY PT, R7, R20, 0x1, 0x1f ;  /* 0x0c201f0014077f89 */ /* 0x000e6400000e0000 */
[----:B-1----:R-:W-:Y:S02]  /*bd20*/  FMNMX.FTZ R6, R20, R7, !PT ;  /* 0x0000000714067209 */ /* 0x002fe40007810000 */
[----:B------:R-:W-:-:S03]  /*bd30*/  FMNMX.FTZ R7, R187, R0, !PT ;  /* 0x00000000bb077209 */ /* 0x000fc60007810000 */
[C---:B------:R-:W-:Y:S01]  /*bd40*/  FADD.FTZ R18, -R6.reuse, R19 ;  /* 0x0000001306127221 */ /* 0x040fe20000010100 */
[----:B0-----:R-:W-:-:S03]  /*bd50*/  FMUL.FTZ R2, R6, R3 ;  /* 0x0000000306027220 */ /* 0x001fc60000410000 */
[----:B------:R-:W-:Y:S01]  /*bd60*/  FMUL.FTZ R0, R18, R3 ;  /* 0x0000000312007220 */ /* 0x000fe20000410000 */
        /* <DEDUP_REMOVED lines=14> */
[----:B------:R-:W-:Y:S01]  /*be50*/  FFMA.FTZ R157, R157, R3, -R2 ;  /* 0x000000039d9d7223 */ /* 0x000fe20000010802 */
[----:B------:R-:W-:Y:S01]  /*be60*/  MUFU.EX2 R0, R0 ;  /* 0x0000000000007308 */ /* 0x000fe20000000800 */
[----:B------:R-:W-:-:S04]  /*be70*/  FMNMX.FTZ R18, R182, R7, !PT ;  /* 0x00000007b6127209 */ /* 0x000fc80007810000 */
[----:B------:R-:W-:-:S03]  /*be80*/  FMNMX.FTZ R7, R183, R18, !PT ;  /* 0x00000012b7077209 */ /* 0x000fc60007810000 */
        /* <DEDUP_REMOVED lines=18> */
[----:B------:R-:W-:Y:S02]  /*bfb0*/  MUFU.EX2 R161, R161 ;  /* 0x000000a100a17308 */ /* 0x000fe40000000800 */
[----:B------:R-:W0:Y:S06]  /*bfc0*/  SHFL.BFLY PT, R7, R18, 0x2, 0x1f ;  /* 0x0c401f0012077f89 */ /* 0x000e2c00000e0000 */
[----:B------:R-:W-:Y:S08]  /*bfd0*/  MUFU.EX2 R165, R165 ;  /* 0x000000a500a57308 */ /* 0x000ff00000000800 */
[----:B------:R-:W-:Y:S08]  /*bfe0*/  MUFU.EX2 R153, R153 ;  /* 0x0000009900997308 */ /* 0x000ff00000000800 */
[----:B------:R-:W-:Y:S01]  /*bff0*/  MUFU.EX2 R20, R20 ;  /* 0x0000001400147308 */ /* 0x000fe20000000800 */
[----:B------:R-:W-:-:S02]  /*c000*/  WARPGROUP.DEPBAR.LE gsb0, 0x0 ;  /* 0x00008000000079c5 */ /* 0x000fc40000010000 */
[----:B------:R-:W-:Y:S01]  /*c010*/  WARPGROUP.ARRIVE ;  /* 0x00000000000079c5 */ /* 0x000fe20000000000 */
[-CC-:B------:R-:W-:Y:S01]  /*c020*/  FFMA.FTZ R208, R185, R3.reuse, -R2.reuse ;  /* 0x00000003b9d07223 */ /* 0x180fe20000010802 */
[----:B------:R-:W-:-:S04]  /*c030*/  FFMA.FTZ R210, R188, R3, -R2 ;  /* 0x00000003bcd27223 */ /* 0x000fc80000010802 */
[----:B------:R-:W-:Y:S01]  /*c040*/  HGMMA.64x256x16.F32.BF16 R24, R204, gdesc[UR12].tnspB, R24, gsb0 ;  /* 0x43e0000ccc187df0 */ /* 0x000fe20008001818 */
[----:B------:R-:W-:Y:S01]  /*c050*/  UMOV UR14, UR10 ;  /* 0x0000000a000e7c82 */ /* 0x000fe20008000000 */
[----:B------:R-:W-:Y:S01]  /*c060*/  UMOV UR15, 0x40000040 ;  /* 0x40000040000f7882 */ /* 0x000fe20000000000 */
[----:B------:R-:W-:Y:S01]  /*c070*/  UIADD3 UR10, UR6, 0x180, URZ ;  /* 0x00000180060a7890 */ /* 0x000fe2000fffe03f */
[----:B------:R-:W-:Y:S01]  /*c080*/  MUFU.EX2 R208, R208 ;  /* 0x000000d000d07308 */ /* 0x000fe20000000800 */
[----:B------:R-:W-:-:S07]  /*c090*/  UIADD3 UR6, UR6, 0x200, URZ ;  /* 0x0000020006067890 */ /* 0x000fce000fffe03f */
[----:B------:R-:W-:Y:S01]  /*c0a0*/  MUFU.EX2 R210, R210 ;  /* 0x000000d200d27308 */ /* 0x000fe20000000800 */
[----:B------:R-:W-:Y:S02]  /*c0b0*/  WARPGROUP.DEPBAR.LE gsb0, 0x0 ;  /* 0x00008000000079c5 */ /* 0x000fe40000010000 */
[----:B------:R-:W-:Y:S01]  /*c0c0*/  WARPGROUP.ARRIVE ;  /* 0x00000000000079c5 */ /* 0x000fe20000000000 */
[-CC-:B------:R-:W-:Y:S01]  /*c0d0*/  FFMA.FTZ R204, R176, R3.reuse, -R2.reuse ;  /* 0x00000003b0cc7223 */ /* 0x180fe20000010802 */
[----:B------:R-:W-:-:S11]  /*c0e0*/  FFMA.FTZ R206, R180, R3, -R2 ;  /* 0x00000003b4ce7223 */ /* 0x000fd60000010802 */
[----:B------:R-:W-:Y:S01]  /*c0f0*/  HGMMA.64x256x16.F32.BF16 R24, R200, gdesc[UR12].tnspB, R24, gsb0 ;  /* 0x43e0000cc8187df0 */ /* 0x000fe20008001818 */
[----:B------:R-:W-:Y:S01]  /*c100*/  UMOV UR14, UR10 ;  /* 0x0000000a000e7c82 */ /* 0x000fe20008000000 */
[----:B------:R-:W-:Y:S01]  /*c110*/  UMOV UR15, 0x40000040 ;  /* 0x40000040000f7882 */ /* 0x000fe20000000000 */
[----:B------:R-:W-:Y:S08]  /*c120*/  MUFU.EX2 R204, R204 ;  /* 0x000000cc00cc7308 */ /* 0x000ff00000000800 */
[----:B------:R-:W-:Y:S01]  /*c130*/  MUFU.EX2 R206, R206 ;  /* 0x000000ce00ce7308 */ /* 0x000fe20000000800 */
[----:B------:R-:W-:-:S02]  /*c140*/  WARPGROUP.DEPBAR.LE gsb0, 0x0 ;  /* 0x00008000000079c5 */ /* 0x000fc40000010000 */
[----:B------:R-:W-:Y:S01]  /*c150*/  WARPGROUP.ARRIVE ;  /* 0x00000000000079c5 */ /* 0x000fe20000000000 */
[-CC-:B------:R-:W-:Y:S01]  /*c160*/  FFMA.FTZ R200, R168, R3.reuse, -R2.reuse ;  /* 0x00000003a8c87223 */ /* 0x180fe20000010802 */
[----:B------:R-:W-:-:S12]  /*c170*/  FFMA.FTZ R202, R172, R3, -R2 ;  /* 0x00000003acca7223 */ /* 0x000fd80000010802 */
[----:B------:R-:W-:Y:S01]  /*c180*/  HGMMA.64x256x16.F32.BF16 R24, R196, gdesc[UR12].tnspB, R24, gsb0 ;  /* 0x43e0000cc4187df0 */ /* 0x000fe20008001818 */
[----:B------:R-:W-:Y:S08]  /*c190*/  MUFU.EX2 R200, R200 ;  /* 0x000000c800c87308 */ /* 0x000ff00000000800 */
[----:B------:R-:W-:Y:S01]  /*c1a0*/  MUFU.EX2 R202, R202 ;  /* 0x000000ca00ca7308 */ /* 0x000fe20000000800 */
[----:B------:R-:W-:-:S02]  /*c1b0*/  WARPGROUP.DEPBAR.LE gsb0, 0x0 ;  /* 0x00008000000079c5 */ /* 0x000fc40000010000 */
[----:B------:R-:W-:Y:S01]  /*c1c0*/  WARPGROUP.ARRIVE ;  /* 0x00000000000079c5 */ /* 0x000fe20000000000 */
[--C-:B------:R-:W-:Y:S01]  /*c1d0*/  FFMA.FTZ R196, R160, R3, -R2.reuse ;  /* 0x00000003a0c47223 */ /* 0x100fe20000010802 */
[----:B0-----:R-:W-:Y:S01]  /*c1e0*/  FMNMX.FTZ R160, R18, R7, !PT ;  /* 0x0000000712a07209 */ /* 0x001fe20007810000 */
[-CC-:B------:R-:W-:Y:S01]  /*c1f0*/  FFMA.FTZ R198, R164, R3.reuse, -R2.reuse ;  /* 0x00000003a4c67223 */ /* 0x180fe20000010802 */
[----:B------:R-:W-:-:S12]  /*c200*/  FFMA.FTZ R18, R152, R3, -R2 ;  /* 0x0000000398127223 */ /* 0x000fd80000010802 */
[----:B------:R-:W-:Y:S01]  /*c210*/  HGMMA.64x256x16.F32.BF16 R24, R192, gdesc[UR4].tnspB, R24, gsb0 ;  /* 0x43e00004c0187df0 */ /* 0x000fe20008001818 */
[----:B------:R-:W0:Y:S01]  /*c220*/  SHFL.BFLY PT, R7, R160, 0x1, 0x1f ;  /* 0x0c201f00a0077f89 */ /* 0x000e2200000e0000 */
[----:B------:R-:W-:Y:S01]  /*c230*/  MUFU.EX2 R196, R196 ;  /* 0x000000c400c47308 */ /* 0x000fe20000000800 */
[----:B------:R-:W-:-:S07]  /*c240*/  UMOV UR7, UR61 ;  /* 0x0000003d00077c82 */ /* 0x000fce0008000000 */
[----:B------:R-:W-:Y:S08]  /*c250*/  MUFU.EX2 R198, R198 ;  /* 0x000000c600c67308 */ /* 0x000ff00000000800 */
[----:B------:R-:W-:Y:S01]  /*c260*/  MUFU.EX2 R18, R18 ;  /* 0x0000001200127308 */ /* 0x000fe20000000800 */
[----:B0-----:R-:W-:-:S05]  /*c270*/  FMNMX.FTZ R7, R160, R7, !PT ;  /* 0x00000007a0077209 */ /* 0x001fca0007810000 */
[C---:B------:R-:W-:Y:S01]  /*c280*/  FADD.FTZ R2, -R7.reuse, R15 ;  /* 0x0000000f07027221 */ /* 0x040fe20000010100 */
[-C--:B------:R-:W-:Y:S01]  /*c290*/  FMUL.FTZ R152, R7, R3.reuse ;  /* 0x0000000307987220 */ /* 0x080fe20000410000 */
[----:B------:R0:W-:Y:S02]  /*c2a0*/  MUFU.EX2 R15, R157 ;  /* 0x0000009d000f7308 */ /* 0x0001e40000000800 */
[-C--:B------:R-:W-:Y:S01]  /*c2b0*/  FMUL.FTZ R2, R2, R3.reuse ;  /* 0x0000000302027220 */ /* 0x080fe20000410000 */
[-CC-:B------:R-:W-:Y:S01]  /*c2c0*/  FFMA.FTZ R209, R186, R3.reuse, -R152.reuse ;  /* 0x00000003bad17223 */ /* 0x180fe20000010898 */
[-CC-:B------:R-:W-:Y:S01]  /*c2d0*/  FFMA.FTZ R156, R187, R3.reuse, -R152.reuse ;  /* 0x00000003bb9c7223 */ /* 0x180fe20000010898 */
[-CC-:B------:R-:W-:Y:S01]  /*c2e0*/  FFMA.FTZ R211, R190, R3.reuse, -R152.reuse ;  /* 0x00000003bed37223 */ /* 0x180fe20000010898 */
[-CC-:B------:R-:W-:Y:S01]  /*c2f0*/  FFMA.FTZ R160, R191, R3.reuse, -R152.reuse ;  /* 0x00000003bfa07223 */ /* 0x180fe20000010898 */
[----:B------:R-:W-:Y:S01]  /*c300*/  FFMA.FTZ R205, R178, R3, -R152 ;  /* 0x00000003b2cd7223 */ /* 0x000fe20000010898 */
[----:B------:R-:W-:Y:S01]  /*c310*/  MUFU.EX2 R2, R2 ;  /* 0x0000000200027308 */ /* 0x000fe20000000800 */
[----:B0-----:R-:W-:-:S02]  /*c320*/  IMAD.U32 R157, RZ, RZ, UR60 ;  /* 0x0000003cff9d7e24 */ /* 0x001fc4000f8e00ff */
[-CC-:B------:R-:W-:Y:S01]  /*c330*/  FFMA.FTZ R164, R179, R3.reuse, -R152.reuse ;  /* 0x00000003b3a47223 */ /* 0x180fe20000010898 */
[-CC-:B------:R-:W-:Y:S01]  /*c340*/  FFMA.FTZ R207, R182, R3.reuse, -R152.reuse ;  /* 0x00000003b6cf7223 */ /* 0x180fe20000010898 */
[-CC-:B------:R-:W-:Y:S01]  /*c350*/  FFMA.FTZ R197, R162, R3.reuse, -R152.reuse ;  /* 0x00000003a2c57223 */ /* 0x180fe20000010898 */
[-CC-:B------:R-:W-:Y:S01]  /*c360*/  FFMA.FTZ R168, R183, R3.reuse, -R152.reuse ;  /* 0x00000003b7a87223 */ /* 0x180fe20000010898 */
[----:B------:R-:W-:Y:S01]  /*c370*/  @!P1 IADD3 R157, R157, 0x38840, RZ ;  /* 0x000388409d9d9810 */ /* 0x000fe20007ffe0ff */
[-CC-:B------:R-:W-:Y:S01]  /*c380*/  FFMA.FTZ R203, R174, R3.reuse, -R152.reuse ;  /* 0x00000003aecb7223 */ /* 0x180fe20000010898 */
[----:B------:R-:W0:Y:S01]  /*c390*/  MUFU.EX2 R209, R209 ;  /* 0x000000d100d17308 */ /* 0x000e220000000800 */
[-CC-:B------:R-:W-:Y:S01]  /*c3a0*/  FFMA.FTZ R201, R170, R3.reuse, -R152.reuse ;  /* 0x00000003aac97223 */ /* 0x180fe20000010898 */
[----:B------:R-:W-:Y:S01]  /*c3b0*/  @!P1 PRMT R157, RZ, 0x654, R157 ;  /* 0x00000654ff9d9816 */ /* 0x000fe2000000009d */
[-CC-:B------:R-:W-:Y:S01]  /*c3c0*/  FFMA.FTZ R170, R171, R3.reuse, -R152.reuse ;  /* 0x00000003abaa7223 */ /* 0x180fe20000010898 */
[-CC-:B------:R-:W-:Y:S01]  /*c3d0*/  FFMA.FTZ R172, R175, R3.reuse, -R152.reuse ;  /* 0x00000003afac7223 */ /* 0x180fe20000010898 */
[-CC-:B------:R-:W-:Y:S01]  /*c3e0*/  FFMA.FTZ R166, R166, R3.reuse, -R152.reuse ;  /* 0x00000003a6a67223 */ /* 0x180fe20000010898 */
[-CC-:B------:R-:W-:Y:S01]  /*c3f0*/  FFMA.FTZ R167, R167, R3.reuse, -R152.reuse ;  /* 0x00000003a7a77223 */ /* 0x180fe20000010898 */
[-CC-:B------:R-:W-:Y:S01]  /*c400*/  FFMA.FTZ R154, R154, R3.reuse, -R152.reuse ;  /* 0x000000039a9a7223 */ /* 0x180fe20000010898 */
[----:B------:R-:W1:Y:S01]  /*c410*/  MUFU.EX2 R156, R156 ;  /* 0x0000009c009c7308 */ /* 0x000e620000000800 */
[-CC-:B------:R-:W-:Y:S01]  /*c420*/  FFMA.FTZ R155, R155, R3.reuse, -R152.reuse ;  /* 0x000000039b9b7223 */ /* 0x180fe20000010898 */
[----:B------:R-:W-:-:S06]  /*c430*/  FFMA.FTZ R158, R158, R3, -R152 ;  /* 0x000000039e9e7223 */ /* 0x000fcc0000010898 */
[----:B------:R-:W2:Y:S01]  /*c440*/  MUFU.EX2 R211, R211 ;  /* 0x000000d300d37308 */ /* 0x000ea20000000800 */
[----:B0-----:R-:W-:-:S07]  /*c450*/  FFMA.FTZ R9, R2, R9, R209 ;  /* 0x0000000902097223 */ /* 0x001fce00000100d1 */
        /* <DEDUP_REMOVED lines=25> */
[----:B------:R-:W-:Y:S01]  /*c5f0*/  MUFU.EX2 R176, R166 ;  /* 0x000000a600b07308 */ /* 0x000fe20000000800 */
[C---:B--2---:R-:W-:Y:S01]  /*c600*/  FADD.FTZ R156, R172.reuse, R9 ;  /* 0x00000009ac9c7221 */ /* 0x044fe20000010000 */
[----:B------:R-:W-:-:S06]  /*c610*/  F2FP.BF16.F32.PACK_AB R203, R172, R203 ;  /* 0x000000cbaccb723e */ /* 0x000fcc00000010ff */
[----:B------:R-:W1:Y:S01]  /*c620*/  MUFU.EX2 R167, R167 ;  /* 0x000000a700a77308 */ /* 0x000e620000000800 */
[----:B0-----:R-:W-:-:S07]  /*c630*/  FADD.FTZ R9, R197, R156 ;  /* 0x0000009cc5097221 */ /* 0x001fce0000010000 */
[----:B------:R-:W-:Y:S08]  /*c640*/  MUFU.EX2 R155, R155 ;  /* 0x0000009b009b7308 */ /* 0x000ff00000000800 */
[----:B------:R-:W-:Y:S01]  /*c650*/  MUFU.EX2 R158, R158 ;  /* 0x0000009e009e7308 */ /* 0x000fe20000000800 */
[----:B-1----:R-:W-:Y:S01]  /*c660*/  F2FP.BF16.F32.PACK_AB R199, R167, R176 ;  /* 0x000000b0a7c7723e */ /* 0x002fe200000010ff */
[----:B------:R-:W-:-:S02]  /*c670*/  WARPGROUP.DEPBAR.LE gsb0, 0x0 ;  /* 0x00008000000079c5 */ /* 0x000fc40000010000 */
[----:B------:R0:W-:Y:S01]  /*c680*/  @!P1 SYNCS.ARRIVE.TRANS64.RED.A1T0 RZ, [R157+URZ], RZ ;  /* 0x000000ff9dff99a7 */ /* 0x0001e2000810043f */
[----:B------:R-:W-:Y:S02]  /*c690*/  F2FP.BF16.F32.PACK_AB R192, R153, R18 ;  /* 0x0000001299c0723e */ /* 0x000fe400000010ff */
[----:B------:R-:W-:Y:S01]  /*c6a0*/  F2FP.BF16.F32.PACK_AB R194, R15, R20 ;  /* 0x000000140fc2723e */ /* 0x000fe200000010ff */
[----:B0-----:R-:W-:Y:S01]  /*c6b0*/  FFMA.FTZ R157, R0, R14, R19 ;  /* 0x0000000e009d7223 */ /* 0x001fe20000010013 */
[----:B------:R-:W-:-:S03]  /*c6c0*/  IMAD.U32 R14, RZ, RZ, UR11 ;  /* 0x0000000bff0e7e24 */ /* 0x000fc6000f8e00ff */
[----:B------:R-:W-:Y:S01]  /*c6d0*/  FADD.FTZ R157, R208, R157 ;  /* 0x0000009dd09d7221 */ /* 0x000fe20000010000 */
[----:B------:R-:W-:Y:S01]  /*c6e0*/  @!P1 VIADD R14, R14, 0x38860 ;  /* 0x000388600e0e9836 */ /* 0x000fe20000000000 */
[----:B------:R-:W-:Y:S02]  /*c6f0*/  F2FP.BF16.F32.PACK_AB R208, R208, R19 ;  /* 0x00000013d0d0723e */ /* 0x000fe400000010ff */
[----:B------:R-:W-:Y:S01]  /*c700*/  FADD.FTZ R174, R210, R157 ;  /* 0x0000009dd2ae7221 */ /* 0x000fe20000010000 */
[C---:B------:R-:W-:Y:S02]  /*c710*/  F2FP.BF16.F32.PACK_AB R210, R21.reuse, R210 ;  /* 0x000000d215d2723e */ /* 0x040fe400000010ff */
[----:B------:R-:W-:Y:S01]  /*c720*/  @!P1 PRMT R171, RZ, 0x654, R14 ;  /* 0x00000654ffab9816 */ /* 0x000fe2000000000e */
[----:B------:R-:W-:Y:S01]  /*c730*/  FADD.FTZ R157, R21, R174 ;  /* 0x000000ae159d7221 */ /* 0x000fe20000010000 */
[-CC-:B------:R-:W-:Y:S01]  /*c740*/  FFMA.FTZ R14, R163, R3.reuse, -R152.reuse ;  /* 0x00000003a30e7223 */ /* 0x180fe20000010898 */
[----:B------:R-:W-:Y:S01]  /*c750*/  FFMA.FTZ R152, R159, R3, -R152 ;  /* 0x000000039f987223 */ /* 0x000fe20000010898 */
[----:B------:R0:W-:Y:S01]  /*c760*/  @!P1 SYNCS.ARRIVE.TRANS64.RED.A1T0 RZ, [R171+URZ], RZ ;  /* 0x000000ffabff99a7 */ /* 0x0001e2000810043f */
[----:B------:R-:W-:Y:S01]  /*c770*/  FADD.FTZ R174, R204, R157 ;  /* 0x0000009dccae7221 */ /* 0x000fe20000010000 */
[----:B------:R-:W-:-:S02]  /*c780*/  F2FP.BF16.F32.PACK_AB R204, R177, R204 ;  /* 0x000000ccb1cc723e */ /* 0x000fc400000010ff */
[----:B------:R-:W1:Y:S01]  /*c790*/  MUFU.EX2 R14, R14 ;  /* 0x0000000e000e7308 */ /* 0x000e620000000800 */
[----:B------:R-:W-:-:S04]  /*c7a0*/  FADD.FTZ R157, R177, R174 ;  /* 0x000000aeb19d7221 */ /* 0x000fc80000010000 */
[----:B------:R-:W-:Y:S01]  /*c7b0*/  FADD.FTZ R174, R206, R157 ;  /* 0x0000009dceae7221 */ /* 0x000fe20000010000 */
[C---:B------:R-:W-:Y:S02]  /*c7c0*/  F2FP.BF16.F32.PACK_AB R206, R181.reuse, R206 ;  /* 0x000000ceb5ce723e */ /* 0x040fe400000010ff */
[----:B------:R-:W2:Y:S01]  /*c7d0*/  MUFU.EX2 R152, R152 ;  /* 0x0000009800987308 */ /* 0x000ea20000000800 */
[----:B------:R-:W-:-:S04]  /*c7e0*/  FADD.FTZ R157, R181, R174 ;  /* 0x000000aeb59d7221 */ /* 0x000fc80000010000 */
[----:B------:R-:W-:Y:S01]  /*c7f0*/  FADD.FTZ R174, R200, R157 ;  /* 0x0000009dc8ae7221 */ /* 0x000fe20000010000 */
[----:B------:R-:W-:-:S03]  /*c800*/  F2FP.BF16.F32.PACK_AB R200, R169, R200 ;  /* 0x000000c8a9c8723e */ /* 0x000fc600000010ff */
[----:B------:R-:W-:Y:S01]  /*c810*/  FADD.FTZ R19, R169, R174 ;  /* 0x000000aea9137221 */ /* 0x000fe20000010000 */
[C---:B-1----:R-:W-:Y:S01]  /*c820*/  FADD.FTZ R9, R14.reuse, R9 ;  /* 0x000000090e097221 */ /* 0x042fe20000010000 */
[----:B------:R-:W1:Y:S01]  /*c830*/  MUFU.EX2 R174, R154 ;  /* 0x0000009a00ae7308 */ /* 0x000e620000000800 */
[----:B------:R-:W-:Y:S01]  /*c840*/  F2FP.BF16.F32.PACK_AB R197, R14, R197 ;  /* 0x000000c50ec5723e */ /* 0x000fe200000010ff */
[----:B------:R-:W-:Y:S01]  /*c850*/  FADD.FTZ R166, R202, R19 ;  /* 0x00000013caa67221 */ /* 0x000fe20000010000 */
[----:B------:R-:W-:Y:S01]  /*c860*/  FADD.FTZ R9, R176, R9 ;  /* 0x00000009b0097221 */ /* 0x000fe20000010000 */
[C---:B------:R-:W-:Y:S02]  /*c870*/  F2FP.BF16.F32.PACK_AB R202, R173.reuse, R202 ;  /* 0x000000caadca723e */ /* 0x040fe400000010ff */
[----:B------:R-:W-:Y:S01]  /*c880*/  FADD.FTZ R19, R173, R166 ;  /* 0x000000a6ad137221 */ /* 0x000fe20000010000 */
[----:B------:R-:W-:Y:S01]  /*c890*/  FADD.FTZ R9, R167, R9 ;  /* 0x00000009a7097221 */ /* 0x000fe20000010000 */
[----:B--2---:R-:W-:-:S02]  /*c8a0*/  F2FP.BF16.F32.PACK_AB R195, R152, R158 ;  /* 0x0000009e98c3723e */ /* 0x004fc400000010ff */
[----:B------:R-:W-:Y:S01]  /*c8b0*/  FADD.FTZ R160, R196, R19 ;  /* 0x00000013c4a07221 */ /* 0x000fe20000010000 */
[----:B------:R-:W-:-:S03]  /*c8c0*/  F2FP.BF16.F32.PACK_AB R196, R161, R196 ;  /* 0x000000c4a1c4723e */ /* 0x000fc600000010ff */
[----:B------:R-:W-:Y:S01]  /*c8d0*/  FADD.FTZ R19, R161, R160 ;  /* 0x000000a0a1137221 */ /* 0x000fe20000010000 */
[----:B-1----:R-:W-:-:S03]  /*c8e0*/  FADD.FTZ R9, R174, R9 ;  /* 0x00000009ae097221 */ /* 0x002fc60000010000 */
[----:B------:R-:W-:Y:S01]  /*c8f0*/  FADD.FTZ R154, R198, R19 ;  /* 0x00000013c69a7221 */ /* 0x000fe20000010000 */
[----:B------:R-:W-:Y:S01]  /*c900*/  F2FP.BF16.F32.PACK_AB R198, R165, R198 ;  /* 0x000000c6a5c6723e */ /* 0x000fe200000010ff */
[----:B------:R-:W-:Y:S02]  /*c910*/  FADD.FTZ R9, R155, R9 ;  /* 0x000000099b097221 */ /* 0x000fe40000010000 */
[----:B------:R-:W-:Y:S01]  /*c920*/  FADD.FTZ R19, R165, R154 ;  /* 0x0000009aa5137221 */ /* 0x000fe20000010000 */
[----:B------:R-:W-:Y:S01]  /*c930*/  F2FP.BF16.F32.PACK_AB R193, R155, R174 ;  /* 0x000000ae9bc1723e */ /* 0x000fe200000010ff */
[----:B------:R-:W-:Y:S02]  /*c940*/  FADD.FTZ R9, R158, R9 ;  /* 0x000000099e097221 */ /* 0x000fe40000010000 */
[----:B------:R-:W-:Y:S01]  /*c950*/  FADD.FTZ R154, R18, R19 ;  /* 0x00000013129a7221 */ /* 0x000fe20000010000 */
[----:B------:R-:W-:Y:S02]  /*c960*/  IMAD.MOV.U32 R18, RZ, RZ, R8 ;  /* 0x000000ffff127224 */ /* 0x000fe400078e0008 */
[----:B------:R-:W-:Y:S01]  /*c970*/  FADD.FTZ R9, R152, R9 ;  /* 0x0000000998097221 */ /* 0x000fe20000010000 */
[----:B------:R-:W-:-:S04]  /*c980*/  FADD.FTZ R19, R153, R154 ;  /* 0x0000009a99137221 */ /* 0x000fc80000010000 */
[----:B------:R-:W-:Y:S01]  /*c990*/  FADD.FTZ R14, R20, R19 ;  /* 0x00000013140e7221 */ /* 0x000fe20000010000 */
[----:B------:R-:W-:-:S03]  /*c9a0*/  IMAD.MOV.U32 R19, RZ, RZ, R6 ;  /* 0x000000ffff137224 */ /* 0x000fc600078e0006 */
[----:B------:R-:W-:Y:S01]  /*c9b0*/  FADD.FTZ R14, R15, R14 ;  /* 0x0000000e0f0e7221 */ /* 0x000fe20000010000 */
[----:B------:R-:W-:Y:S01]  /*c9c0*/  IMAD.MOV.U32 R15, RZ, RZ, R7 ;  /* 0x000000ffff0f7224 */ /* 0x000fe200078e0007 */
[----:B0-----:R-:W-:Y:S06]  /*c9d0*/  @P2 BRA `(.L_x_2199) ;  /* 0xffffffc4009c2947 */ /* 0x001fec000383ffff */
.L_x_2190:
        /* <DEDUP_REMOVED lines=131> */
.L_x_2200:
[----:B------:R-:W-:Y:S02]  /*d210*/  R2UR UR4, R16 ;  /* 0x00000000100472ca */ /* 0x000fe400000e0000 */
[----:B------:R-:W-:-:S11]  /*d220*/  SHF.L.U32 R8, R8, 0x1f, RZ ;  /* 0x0000001f08087819 */ /* 0x000fd600000006ff */
[----:B------:R-:W-:-:S09]  /*d230*/  ULEA UR5, UR61, UR4, 0x3 ;  /* 0x000000043d057291 */ /* 0x000fd2000f8e183f */
[----:B------:R0:W1:Y:S01]  /*d240*/  SYNCS.PHASECHK.TRANS64.TRYWAIT P2, [UR5+0x38850], R8 ;  /* 0x03885008ff0075a7 */ /* 0x0000620008040145 */
[----:B------:R-:W-:Y:S05]  /*d250*/  @!P0 BRA `(.L_x_2201) ;  /* 0x0000000000048947 */ /* 0x000fea0003800000 */
[----:B------:R-:W-:Y:S01]  /*d260*/  BPT.TRAP 0x1 ;  /* 0x000000040000795c */ /* 0x000fe20000300000 */
.L_x_2201:
[----:B-1----:R-:W-:Y:S05]  /*d270*/  @P2 BRA `(.L_x_2202) ;  /* 0x0000000000082947 */ /* 0x002fea0003800000 */
[----:B------:R-:W1:Y:S02]  /*d280*/  SYNCS.PHASECHK.TRANS64.TRYWAIT P0, [UR5+0x38850], R8 ;  /* 0x03885008ff0075a7 */ /* 0x000e640008000145 */
[----:B-1----:R-:W-:Y:S05]  /*d290*/  @!P0 BRA `(.L_x_2203) ;  /* 0x0000007c00088947 */ /* 0x002fea0003800000 */
.L_x_2202:
[----:B------:R-:W-:Y:S01]  /*d2a0*/  R2UR UR4, R16 ;  /* 0x00000000100472ca */ /* 0x000fe200000e0000 */
[----:B------:R-:W-:Y:S01]  /*d2b0*/  WARPGROUP.ARRIVE ;  /* 0x00000000000079c5 */ /* 0x000fe20000000000 */
[----:B------:R-:W-:Y:S01]  /*d2c0*/  UMOV UR7, 0x40000040 ;  /* 0x4000004000077882 */ /* 0x000fe20000000000 */
[----:B-1----:R-:W1:Y:S01]  /*d2d0*/  SHFL.BFLY PT, R5, R14, 0x2, 0x1f ;  /* 0x0c401f000e057f89 */ /* 0x002e6200000e0000 */
[----:B0-----:R-:W-:Y:S02]  /*d2e0*/  IMAD.MOV.U32 R8, RZ, RZ, RZ ;  /* 0x000000ffff087224 */ /* 0x001fe400078e00ff */
[----:B------:R-:W-:Y:S01]  /*d2f0*/  IMAD.MOV.U32 R4, RZ, RZ, RZ ;  /* 0x000000ffff047224 */ /* 0x000fe200078e00ff */
[----:B------:R-:W0:Y:S06]  /*d300*/  SHFL.BFLY PT, R0, R9, 0x2, 0x1f ;  /* 0x0c401f0009007f89 */ /* 0x000e2c00000e0000 */
[----:B------:R-:W-:-:S04]  /*d310*/  UIADD3 UR4, UR4, 0x400, URZ ;  /* 0x0000040004047890 */ /* 0x000fc8000fffe03f */
[----:B------:R-:W-:-:S04]  /*d320*/  USHF.R.U32.HI UR4, URZ, 0x4, UR4 ;  /* 0x000000043f047899 */ /* 0x000fc80008011604 */
[----:B------:R-:W-:-:S04]  /*d330*/  ULOP3.LUT UR4, UR4, 0x3fff, URZ, 0xc0, !UPT ;  /* 0x00003fff04047892 */ /* 0x000fc8000f8ec03f */
[----:B------:R-:W-:Y:S01]  /*d340*/  ULOP3.LUT UR4, UR4, 0x2800000, URZ, 0xfc, !UPT ;  /* 0x0280000004047892 */ /* 0x000fe2000f8efc3f */
[----:B-1----:R-:W-:-:S03]  /*d350*/  FADD.FTZ R5, R5, R14 ;  /* 0x0000000e05057221 */ /* 0x002fc60000010000 */
[----:B------:R-:W-:Y:S01]  /*d360*/  UIMAD UR4, UR61, 0xa00, UR4 ;  /* 0x00000a003d0478a4 */ /* 0x000fe2000f8e0204 */
[----:B0-----:R-:W-:Y:S01]  /*d370*/  FADD.FTZ R2, R0, R9 ;  /* 0x0000000900027221 */ /* 0x001fe20000010000 */
[----:B------:R-:W-:Y:S01]  /*d380*/  IMAD.U32 R9, RZ, RZ, UR5 ;  /* 0x00000005ff097e24 */ /* 0x000fe2000f8e00ff */
[----:B------:R-:W0:Y:S04]  /*d390*/  SHFL.BFLY PT, R0, R5, 0x1, 0x1f ;  /* 0x0c201f0005007f89 */ /* 0x000e2800000e0000 */
[----:B------:R-:W-:Y:S01]  /*d3a0*/  UMOV UR6, UR4 ;  /* 0x0000000400067c82 */ /* 0x000fe20008000000 */
[----:B------:R-:W1:Y:S01]  /*d3b0*/  SHFL.BFLY PT, R11, R2, 0x1, 0x1f ;  /* 0x0c201f00020b7f89 */ /* 0x000e6200000e0000 */
[----:B------:R-:W-:Y:S01]  /*d3c0*/  HGMMA.64x256x16.F32.BF16 R24, R208, gdesc[UR4].tnspB, R24, gsb0 ;  /* 0x43e00004d0187df0 */ /* 0x000fe20008001818 */
[----:B------:R-:W-:Y:S01]  /*d3d0*/  UIADD3 UR6, UR4, 0x80, URZ ;  /* 0x0000008004067890 */ /* 0x000fe2000fffe03f */
[----:B------:R-:W-:Y:S01]  /*d3e0*/  @!P1 VIADD R9, R9, 0x38860 ;  /* 0x0003886009099836 */ /* 0x000fe20000000000 */
[----:B------:R-:W-:-:S04]  /*d3f0*/  UMOV UR7, 0x40000040 ;  /* 0x4000004000077882 */ /* 0x000fc80000000000 */
[----:B------:R-:W-:Y:S01]  /*d400*/  @!P1 PRMT R9, RZ, 0x654, R9 ;  /* 0x00000654ff099816 */ /* 0x000fe20000000009 */
[----:B0-----:R-:W-:Y:S01]  /*d410*/  FADD.FTZ R13, R5, R0 ;  /* 0x00000000050d7221 */ /* 0x001fe20000010000 */
[----:B------:R-:W-:Y:S02]  /*d420*/  IMAD.MOV.U32 R0, RZ, RZ, -0x800000 ;  /* 0xff800000ff007424 */ /* 0x000fe400078e00ff */
[----:B-1----:R-:W-:Y:S02]  /*d430*/  FADD.FTZ R15, R2, R11 ;  /* 0x0000000b020f7221 */ /* 0x002fe40000010000 */
[----:B------:R-:W-:Y:S01]  /*d440*/  FSETP.NE.FTZ.AND P0, PT, R13, RZ, PT ;  /* 0x000000ff0d00720b */ /* 0x000fe20003f15000 */
[----:B------:R-:W-:Y:S02]  /*d450*/  IMAD.MOV.U32 R2, RZ, RZ, -0x800000 ;  /* 0xff800000ff027424 */ /* 0x000fe400078e00ff */
[----:B------:R-:W-:-:S10]  /*d460*/  FSETP.NE.FTZ.AND P2, PT, R15, RZ, PT ;  /* 0x000000ff0f00720b */ /* 0x000fd40003f55000 */
[----:B------:R-:W0:Y:S01]  /*d470*/  @P0 MUFU.LG2 R10, R13 ;  /* 0x0000000d000a0308 */ /* 0x000e220000000c00 */
[C---:B------:R-:W-:Y:S02]  /*d480*/  @P0 FMUL.FTZ R5, R3.reuse, 0.69314718246459960938 ;  /* 0x3f31721803050820 */ /* 0x040fe40000410000 */
[----:B------:R-:W-:-:S05]  /*d490*/  @P2 FMUL.FTZ R3, R3, 0.69314718246459960938 ;  /* 0x3f31721803032820 */ /* 0x000fca0000410000 */
[----:B------:R-:W1:Y:S08]  /*d4a0*/  @P2 MUFU.LG2 R11, R15 ;  /* 0x0000000f000b2308 */ /* 0x000e700000000c00 */
[----:B------:R-:W2:Y:S01]  /*d4b0*/  @P0 MUFU.RCP R8, R13 ;  /* 0x0000000d00080308 */ /* 0x000ea20000001000 */
        /* <DEDUP_REMOVED lines=158> */
.L_x_2173:
[----:B------:R-:W-:Y:S05]  /*dea0*/  @P0 BRA `(.L_x_2204) ;  /* 0x0000002000440947 */ /* 0x000fea0003800000 */
[----:B------:R-:W0:Y:S01]  /*deb0*/  S2R R3, SR_TID.X ;  /* 0x0000000000037919 */ /* 0x000e220000002100 */
[----:B------:R-:W1:Y:S01]  /*dec0*/  LDC R8, c[0x0][0xbe8] ;  /* 0x0002fa00ff087b82 */ /* 0x000e620000000800 */
[----:B------:R-:W-:Y:S01]  /*ded0*/  ULDC.64 UR4, c[0x0][0xbd0] ;  /* 0x0002f40000047ab9 */ /* 0x000fe20000000a00 */
[----:B------:R-:W-:Y:S01]  /*dee0*/  ULDC.64 UR6, c[0x0][0xb38] ;  /* 0x0002ce0000067ab9 */ /* 0x000fe20000000a00 */
[----:B------:R-:W-:Y:S01]  /*def0*/  ULDC.64 UR10, c[0x0][0x208] ;  /* 0x00008200000a7ab9 */ /* 0x000fe20000000a00 */
[----:B------:R-:W-:Y:S04]  /*df00*/  BSSY B0, `(.L_x_2205) ;  /* 0x0000145000007945 */ /* 0x000fe80003800000 */
[----:B------:R-:W2:Y:S08]  /*df10*/  S2UR UR9, SR_CTAID.Z ;  /* 0x00000000000979c3 */ /* 0x000eb00000002700 */
[----:B------:R-:W3:Y:S08]  /*df20*/  LDC.64 R20, c[0x0][0xbd8] ;  /* 0x0002f600ff147b82 */ /* 0x000ef00000000a00 */
[----:B------:R-:W-:Y:S01]  /*df30*/  BAR.SYNC.DEFER_BLOCKING 0x1, 0x100 ;  /* 0x0044000000007b1d */ /* 0x000fe20000010000 */
[----:B-1----:R-:W-:-:S07]  /*df40*/  ISETP.NE.AND P0, PT, R8, 0x1, PT ;  /* 0x000000010800780c */ /* 0x002fce0003f05270 */
[----:B------:R-:W1:Y:S01]  /*df50*/  S2UR UR8, SR_CTAID.Y ;  /* 0x00000000000879c3 */ /* 0x000e620000002600 */
[----:B0-----:R-:W-:-:S07]  /*df60*/  VIADD R4, R3, 0xffffff80 ;  /* 0xffffff8003047836 */ /* 0x001fce0000000000 */
[----:B------:R-:W1:Y:S01]  /*df70*/  LDC R22, c[0x0][0xc50] ;  /* 0x00031400ff167b82 */ /* 0x000e620000000800 */
[----:B------:R-:W-:-:S04]  /*df80*/  SHF.R.S32.HI R5, RZ, 0x1f, R4 ;  /* 0x0000001fff057819 */ /* 0x000fc80000011404 */
[----:B------:R-:W-:-:S03]  /*df90*/  LEA.HI R6, R5, R4, RZ, 0x7 ;  /* 0x0000000405067211 */ /* 0x000fc600078f38ff */
[----:B------:R-:W0:Y:S01]  /*dfa0*/  @P0 LDC R18, c[0x0][0xbec] ;  /* 0x0002fb00ff120b82 */ /* 0x000e220000000800 */
[----:B------:R-:W-:Y:S02]  /*dfb0*/  LEA.HI R5, R5, R4, RZ, 0x2 ;  /* 0x0000000405057211 */ /* 0x000fe400078f10ff */
[----:B------:R-:W-:Y:S02]  /*dfc0*/  LOP3.LUT R3, R6, 0xffffff80, RZ, 0xc0, !PT ;  /* 0xffffff8006037812 */ /* 0x000fe400078ec0ff */
[----:B------:R-:W-:Y:S02]  /*dfd0*/  LOP3.LUT R5, R5, 0xfffffffc, RZ, 0xc0, !PT ;  /* 0xfffffffc05057812 */ /* 0x000fe400078ec0ff */
[----:B------:R-:W-:Y:S01]  /*dfe0*/  SHF.R.S32.HI R7, RZ, 0x7, R6 ;  /* 0x00000007ff077819 */ /* 0x000fe20000011406 */
[C---:B------:R-:W-:Y:S01]  /*dff0*/  IMAD.IADD R3, R4.reuse, 0x1, -R3 ;  /* 0x0000000104037824 */ /* 0x040fe200078e0a03 */
[----:B------:R-:W4:Y:S01]  /*e000*/  LDC.64 R152, c[0x0][0xb40] ;  /* 0x0002d000ff987b82 */ /* 0x000f220000000a00 */
[----:B------:R-:W-:Y:S01]  /*e010*/  IMAD.IADD R11, R4, 0x1, -R5 ;  /* 0x00000001040b7824 */ /* 0x000fe200078e0a05 */
[----:B------:R-:W-:-:S02]  /*e020*/  LEA.HI R4, R6, R7, RZ, 0x1 ;  /* 0x0000000706047211 */ /* 0x000fc400078f08ff */
[----:B------:R-:W-:Y:S02]  /*e030*/  SHF.R.S32.HI R12, RZ, 0x1f, R3 ;  /* 0x0000001fff0c7819 */ /* 0x000fe40000011403 */
[----:B------:R-:W-:Y:S02]  /*e040*/  LEA.HI R6, R11, R11, RZ, 0x1 ;  /* 0x0000000b0b067211 */ /* 0x000fe400078f08ff */
[CC--:B------:R-:W-:Y:S01]  /*e050*/  LEA.HI R10, R12.reuse, R3.reuse, RZ, 0x2 ;  /* 0x000000030c0a7211 */ /* 0x0c0fe200078f10ff */
[----:B------:R-:W5:Y:S01]  /*e060*/  @P0 LDC R17, c[0x0][0xbf0] ;  /* 0x0002fc00ff110b82 */ /* 0x000f620000000800 */
[----:B------:R-:W-:Y:S02]  /*e070*/  LEA.HI R12, R12, R3, RZ, 0x5 ;  /* 0x000000030c0c7211 */ /* 0x000fe400078f28ff */
[--C-:B------:R-:W-:Y:S02]  /*e080*/  SHF.R.S32.HI R9, RZ, 0x2, R10.reuse ;  /* 0x00000002ff097819 */ /* 0x100fe4000001140a */
[----:B------:R-:W-:-:S02]  /*e090*/  SHF.R.S32.HI R14, RZ, 0x1f, R10 ;  /* 0x0000001fff0e7819 */ /* 0x000fc4000001140a */
[----:B------:R-:W-:Y:S01]  /*e0a0*/  SHF.R.S32.HI R12, RZ, 0x5, R12 ;  /* 0x00000005ff0c7819 */ /* 0x000fe2000001140c */
[----:B------:R-:W5:Y:S01]  /*e0b0*/  @P0 LDC R154, c[0x0][0xbec] ;  /* 0x0002fb00ff9a0b82 */ /* 0x000f620000000800 */
[----:B------:R-:W-:Y:S02]  /*e0c0*/  LEA.HI R14, R14, R9, RZ, 0x3 ;  /* 0x000000090e0e7211 */ /* 0x000fe400078f18ff */
[----:B------:R-:W-:Y:S02]  /*e0d0*/  LOP3.LUT R4, R4, 0x3fffffe, RZ, 0xc0, !PT ;  /* 0x03fffffe04047812 */ /* 0x000fe400078ec0ff */
[----:B------:R-:W-:Y:S02]  /*e0e0*/  LOP3.LUT R14, R14, 0xfffffff8, RZ, 0xc0, !PT ;  /* 0xfffffff80e0e7812 */ /* 0x000fe400078ec0ff */
[----:B------:R-:W-:Y:S01]  /*e0f0*/  LOP3.LUT R6, R6, 0x1ffffffe, RZ, 0xc0, !PT ;  /* 0x1ffffffe06067812 */ /* 0x000fe200078ec0ff */
[----:B------:R-:W-:Y:S01]  /*e100*/  IMAD.IADD R4, R7, 0x1, -R4 ;  /* 0x0000000107047824 */ /* 0x000fe200078e0a04 */
[----:B------:R-:W-:Y:S01]  /*e110*/  IADD3 R5, R9, -R14, RZ ;  /* 0x8000000e09057210 */ /* 0x000fe20007ffe0ff */
[----:B------:R-:W5:Y:S01]  /*e120*/  @P0 LDC R19, c[0x0][0xbf0] ;  /* 0x0002fc00ff130b82 */ /* 0x000f620000000800 */
[----:B------:R-:W1:Y:S01]  /*e130*/  S2R R9, SR_CTAID.X ;  /* 0x0000000000097919 */ /* 0x000e620000002500 */
[----:B------:R-:W-:Y:S01]  /*e140*/  IMAD.IADD R15, R11, 0x1, -R6 ;  /* 0x000000010b0f7824 */ /* 0x000fe200078e0a06 */
[----:B------:R-:W-:Y:S01]  /*e150*/  LOP3.LUT R10, R10, 0x7ffffffc, RZ, 0xc0, !PT ;  /* 0x7ffffffc0a0a7812 */ /* 0x000fe200078ec0ff */
[----:B------:R-:W-:Y:S01]  /*e160*/  IMAD R5, R12, 0x10, R5 ;  /* 0x000000100c057824 */ /* 0x000fe200078e0205 */
[----:B------:R-:W-:-:S03]  /*e170*/  SHF.R.S32.HI R12, RZ, 0x1f, R23 ;  /* 0x0000001fff0c7819 */ /* 0x000fc60000011417 */
[----:B------:R-:W-:Y:S02]  /*e180*/  IMAD R16, R4, 0x40, R5 ;  /* 0x0000004004107824 */ /* 0x000fe400078e0205 */
[C---:B------:R-:W-:Y:S02]  /*e190*/  IMAD R6, R12.reuse, UR4, RZ ;  /* 0x000000040c067c24 */ /* 0x040fe4000f8e02ff */
[----:B------:R-:W-:Y:S02]  /*e1a0*/  IMAD R12, R12, UR6, RZ ;  /* 0x000000060c0c7c24 */ /* 0x000fe4000f8e02ff */
[----:B------:R-:W-:Y:S01]  /*e1b0*/  IMAD.WIDE.U32 R4, R23, UR4, RZ ;  /* 0x0000000417047c25 */ /* 0x000fe2000f8e00ff */
[----:B--2---:R-:W-:-:S03]  /*e1c0*/  USHF.R.S32.HI UR4, URZ, 0x1f, UR9 ;  /* 0x0000001f3f047899 */ /* 0x004fc60008011409 */
[C---:B------:R-:W-:Y:S02]  /*e1d0*/  IMAD R11, R23.reuse, UR5, R6 ;  /* 0x00000005170b7c24 */ /* 0x040fe4000f8e0206 */
[----:B------:R-:W-:Y:S02]  /*e1e0*/  IMAD R13, R23, UR7, R12 ;  /* 0x00000007170d7c24 */ /* 0x000fe4000f8e020c */
[----:B------:R-:W-:Y:S02]  /*e1f0*/  IMAD R12, R15, 0x8, R16 ;  /* 0x000000080f0c7824 */ /* 0x000fe400078e0210 */
[----:B------:R-:W-:Y:S02]  /*e200*/  IMAD.IADD R5, R5, 0x1, R11 ;  /* 0x0000000105057824 */ /* 0x000fe400078e020b */
[----:B------:R-:W-:Y:S01]  /*e210*/  IMAD.WIDE.U32 R6, R23, UR6, RZ ;  /* 0x0000000617067c25 */ /* 0x000fe2000f8e00ff */
[----:B------:R-:W-:-:S03]  /*e220*/  ULDC.64 UR6, c[0x0][0xb48] ;  /* 0x0002d20000067ab9 */ /* 0x000fc60000000a00 */
[----:B---3--:R-:W-:Y:S02]  /*e230*/  IMAD R14, R20, UR4, RZ ;  /* 0x00000004140e7c24 */ /* 0x008fe4000f8e02ff */
[----:B------:R-:W-:Y:S02]  /*e240*/  IMAD.MOV R23, RZ, RZ, -R23 ;  /* 0x000000ffff177224 */ /* 0x000fe400078e0a17 */
[----:B-1----:R-:W-:Y:S02]  /*e250*/  IMAD R11, R9, 0x80, R12 ;  /* 0x00000080090b7824 */ /* 0x002fe400078e020c */
[----:B------:R-:W-:Y:S02]  /*e260*/  IMAD R15, R21, UR9, R14 ;  /* 0x00000009150f7c24 */ /* 0x000fe4000f8e020e */
[----:B0-----:R-:W-:-:S04]  /*e270*/  @P0 IMAD.HI.U32 R12, R11, R18, RZ ;  /* 0x000000120b0c0227 */ /* 0x001fc800078e00ff */
[----:B----4-:R-:W-:Y:S01]  /*e280*/  IMAD R14, R152, UR4, RZ ;  /* 0x00000004980e7c24 */ /* 0x010fe2000f8e02ff */
[----:B------:R-:W-:Y:S01]  /*e290*/  ULDC.64 UR4, c[0x0][0xbe0] ;  /* 0x0002f80000047ab9 */ /* 0x000fe20000000a00 */
[----:B------:R-:W-:Y:S02]  /*e2a0*/  IMAD R23, R22, R23, UR8 ;  /* 0x0000000816177e24 */ /* 0x000fe4000f8e0217 */
[----:B------:R-:W-:Y:S02]  /*e2b0*/  IMAD.IADD R7, R7, 0x1, R13 ;  /* 0x0000000107077824 */ /* 0x000fe400078e020d */
[----:B------:R-:W-:-:S04]  /*e2c0*/  IMAD.WIDE.U32 R4, R20, UR9, R4 ;  /* 0x0000000914047c25 */ /* 0x000fc8000f8e0004 */
[----:B------:R-:W-:Y:S01]  /*e2d0*/  IMAD.MOV.U32 R13, RZ, RZ, R11 ;  /* 0x000000ffff0d7224 */ /* 0x000fe200078e000b */
[----:B-----5:R-:W-:Y:S01]  /*e2e0*/  @P0 SHF.R.U32.HI R13, RZ, R17, R12 ;  /* 0x00000011ff0d0219 */ /* 0x020fe2000001160c */
[----:B------:R-:W-:Y:S01]  /*e2f0*/  IMAD R17, R153, UR9, R14 ;  /* 0x0000000999117c24 */ /* 0x000fe2000f8e020e */
[----:B------:R-:W-:Y:S01]  /*e300*/  SHF.R.S32.HI R14, RZ, 0x1f, R23 ;  /* 0x0000001fff0e7819 */ /* 0x000fe20000011417 */
[----:B------:R-:W-:Y:S01]  /*e310*/  IMAD.WIDE.U32 R6, R152, UR9, R6 ;  /* 0x0000000998067c25 */ /* 0x000fe2000f8e0006 */
[----:B------:R-:W-:-:S03]  /*e320*/  ULDC.64 UR8, c[0x0][0xb28] ;  /* 0x0002ca0000087ab9 */ /* 0x000fc60000000a00 */
[----:B------:R-:W-:Y:S02]  /*e330*/  IMAD.IADD R5, R5, 0x1, R15 ;  /* 0x0000000105057824 */ /* 0x000fe400078e020f */
        /* <DEDUP_REMOVED lines=9> */
[C---:B------:R-:W-:Y:S01]  /*e3d0*/  IMAD R19, R23.reuse, UR7, R17 ;  /* 0x0000000717137c24 */ /* 0x040fe2000f8e0211 */
[--C-:B------:R-:W-:Y:S01]  /*e3e0*/  SHF.R.S32.HI R17, RZ, 0x1f, R13.reuse ;  /* 0x0000001fff117819 */ /* 0x100fe2000001140d */
[----:B------:R-:W-:Y:S01]  /*e3f0*/  IMAD.MOV R13, RZ, RZ, -R13 ;  /* 0x000000ffff0d7224 */ /* 0x000fe200078e0a0d */
[----:B------:R-:W-:Y:S01]  /*e400*/  SHF.R.S32.HI R12, RZ, 0x1f, R15 ;  /* 0x0000001fff0c7819 */ /* 0x000fe2000001140f */
[----:B------:R-:W-:Y:S01]  /*e410*/  ULDC.64 UR4, c[0x0][0xb30] ;  /* 0x0002cc0000047ab9 */ /* 0x000fe20000000a00 */
[----:B------:R-:W-:Y:S01]  /*e420*/  IMAD.WIDE.U32 R6, R23, UR6, R6 ;  /* 0x0000000617067c25 */ /* 0x000fe2000f8e0006 */
[----:B------:R-:W-:Y:S01]  /*e430*/  IADD3.X R5, R17, R5, R14, P0, !PT ;  /* 0x0000000511057210 */ /* 0x000fe200007fe40e */
[----:B------:R-:W-:Y:S02]  /*e440*/  ULDC.64 UR6, c[0x0][0xbc8] ;  /* 0x0002f20000067ab9 */ /* 0x000fe40000000a00 */
[----:B------:R-:W-:Y:S01]  /*e450*/  IMAD.MOV R18, RZ, RZ, -R15 ;  /* 0x000000ffff127224 */ /* 0x000fe200078e0a0f */
[----:B------:R-:W-:Y:S01]  /*e460*/  IADD3 R7, R7, R19, RZ ;  /* 0x0000001307077210 */ /* 0x000fe20007ffe0ff */
[----:B------:R-:W-:-:S02]  /*e470*/  IMAD R12, R12, UR4, RZ ;  /* 0x000000040c0c7c24 */ /* 0x000fc4000f8e02ff */
[C-C-:B------:R-:W-:Y:S02]  /*e480*/  IMAD R13, R8.reuse, R13, R11.reuse ;  /* 0x0000000d080d7224 */ /* 0x140fe400078e020b */
[----:B------:R-:W-:Y:S02]  /*e490*/  IMAD R11, R8, R18, R11 ;  /* 0x00000012080b7224 */ /* 0x000fe400078e020b */
[C---:B------:R-:W-:Y:S01]  /*e4a0*/  IMAD R17, R15.reuse, UR5, R12 ;  /* 0x000000050f117c24 */ /* 0x040fe2000f8e020c */
[----:B------:R-:W-:Y:S01]  /*e4b0*/  SHF.R.S32.HI R12, RZ, 0x1f, R13 ;  /* 0x0000001fff0c7819 */ /* 0x000fe2000001140d */
[----:B------:R-:W-:Y:S01]  /*e4c0*/  IMAD.WIDE.U32 R6, R15, UR4, R6 ;  /* 0x000000040f067c25 */ /* 0x000fe2000f8e0006 */
[----:B------:R-:W-:Y:S01]  /*e4d0*/  SHF.R.S32.HI R14, RZ, 0x1f, R11 ;  /* 0x0000001fff0e7819 */ /* 0x000fe2000001140b */
[----:B------:R-:W0:Y:S01]  /*e4e0*/  S2UR UR5, SR_CgaCtaId ;  /* 0x00000000000579c3 */ /* 0x000e220000008800 */
[----:B------:R-:W-:Y:S01]  /*e4f0*/  UMOV UR4, 0x400 ;  /* 0x0000040000047882 */ /* 0x000fe20000000000 */
[----:B------:R-:W-:-:S02]  /*e500*/  IMAD R12, R12, UR6, RZ ;  /* 0x000000060c0c7c24 */ /* 0x000fc4000f8e02ff */
[----:B------:R-:W-:Y:S02]  /*e510*/  IMAD.IADD R7, R7, 0x1, R17 ;  /* 0x0000000107077824 */ /* 0x000fe400078e0211 */
[----:B------:R-:W-:Y:S02]  /*e520*/  IMAD R14, R14, UR8, RZ ;  /* 0x000000080e0e7c24 */ /* 0x000fe4000f8e02ff */
[C---:B------:R-:W-:Y:S02]  /*e530*/  IMAD R15, R13.reuse, UR7, R12 ;  /* 0x000000070d0f7c24 */ /* 0x040fe4000f8e020c */
[----:B------:R-:W-:Y:S01]  /*e540*/  IMAD.WIDE.U32 R4, R13, UR6, R4 ;  /* 0x000000060d047c25 */ /* 0x000fe2000f8e0004 */
[----:B------:R-:W-:-:S03]  /*e550*/  ULDC.64 UR6, c[0x0][0xba8] ;  /* 0x0002ea0000067ab9 */ /* 0x000fc60000000a00 */
[C---:B------:R-:W-:Y:S01]  /*e560*/  IMAD R17, R11.reuse, UR9, R14 ;  /* 0x000000090b117c24 */ /* 0x040fe2000f8e020e */
[----:B------:R-:W-:Y:S01]  /*e570*/  LEA R18, P0, R4, UR6, 0x2 ;  /* 0x0000000604127c11 */ /* 0x000fe2000f8010ff */
[----:B------:R-:W-:Y:S01]  /*e580*/  IMAD.WIDE.U32 R12, R11, UR8, R6 ;  /* 0x000000080b0c7c25 */ /* 0x000fe2000f8e0006 */
[----:B------:R-:W-:Y:S01]  /*e590*/  ULDC.64 UR8, c[0x0][0xb00] ;  /* 0x0002c00000087ab9 */ /* 0x000fe20000000a00 */
[----:B------:R-:W-:Y:S02]  /*e5a0*/  ULDC UR6, c[0x0][0xa88] ;  /* 0x0002a20000067ab9 */ /* 0x000fe40000000800 */
[----:B------:R-:W-:Y:S01]  /*e5b0*/  IMAD.IADD R5, R5, 0x1, R15 ;  /* 0x0000000105057824 */ /* 0x000fe200078e020f */
[----:B------:R-:W-:Y:S01]  /*e5c0*/  LEA R6, P1, R12, UR8, 0x2 ;  /* 0x000000080c067c11 */ /* 0x000fe2000f8210ff */
[----:B------:R-:W-:Y:S01]  /*e5d0*/  IMAD.IADD R7, R13, 0x1, R17 ;  /* 0x000000010d077824 */ /* 0x000fe200078e0211 */
[----:B------:R-:W-:Y:S01]  /*e5e0*/  SHFL.IDX PT, R14, R18, 0x1, 0x1c1f ;  /* 0x003c1f00120e7f89 */ /* 0x000fe200000e0000 */
[----:B------:R-:W-:Y:S01]  /*e5f0*/  IMAD R11, R9, 0x80, R16 ;  /* 0x00000080090b7824 */ /* 0x000fe200078e0210 */
[----:B------:R-:W-:Y:S01]  /*e600*/  LEA.HI.X R17, R4, UR7, R5, 0x2, P0 ;  /* 0x0000000704117c11 */ /* 0x000fe200080f1405 */
[----:B0-----:R-:W-:Y:S01]  /*e610*/  ULEA UR4, UR5, UR4, 0x18 ;  /* 0x0000000405047291 */ /* 0x001fe2000f8ec03f */
[----:B------:R-:W-:Y:S01]  /*e620*/  LEA.HI.X R7, R12, UR9, R7, 0x2, P1 ;  /* 0x000000090c077c11 */ /* 0x000fe200088f1407 */
[----:B------:R-:W-:Y:S01]  /*e630*/  IMAD R8, R8, UR6, RZ ;  /* 0x0000000608087c24 */ /* 0x000fe2000f8e02ff */
[----:B------:R-:W-:Y:S01]  /*e640*/  SHFL.IDX PT, R12, R18, RZ, 0x1c1f ;  /* 0x001c1fff120c7589 */ /* 0x000fe200000e0000 */
[----:B------:R-:W-:Y:S01]  /*e650*/  LOP3.LUT P0, RZ, R3, 0x3, RZ, 0xc0, !PT ;  /* 0x0000000303ff7812 */ /* 0x000fe2000780c0ff */
[C---:B------:R-:W-:Y:S01]  /*e660*/  VIADD R9, R11.reuse, 0x8 ;  /* 0x000000080b097836 */ /* 0x040fe20000000000 */
[----:B------:R-:W-:Y:S01]  /*e670*/  UIADD3 UR4, UR4, 0x38820, URZ ;  /* 0x0003882004047890 */ /* 0x000fe2000fffe03f */
[----:B------:R-:W0:Y:S01]  /*e680*/  SHFL.IDX PT, R13, R17, RZ, 0x1c1f ;  /* 0x001c1fff110d7589 */ /* 0x000e2200000e0000 */
[-C--:B------:R-:W-:Y:S01]  /*e690*/  ISETP.GE.OR P1, PT, R11, R8.reuse, P0 ;  /* 0x000000080b00720c */ /* 0x080fe20000726670 */
[----:B------:R-:W-:Y:S01]  /*e6a0*/  IMAD.IADD R3, R3, 0x1, -R10 ;  /* 0x0000000103037824 */ /* 0x000fe200078e0a0a */
[-C--:B------:R-:W-:Y:S01]  /*e6b0*/  ISETP.GE.OR P0, PT, R9, R8.reuse, P0 ;  /* 0x000000080900720c */ /* 0x080fe20000706670 */
[----:B------:R-:W1:Y:S01]  /*e6c0*/  SHFL.IDX PT, R15, R17, 0x1, 0x1c1f ;  /* 0x003c1f00110f7f89 */ /* 0x000e6200000e0000 */
[----:B------:R-:W-:Y:S01]  /*e6d0*/  ISETP.GE.AND P2, PT, R11, R8, PT ;  /* 0x000000080b00720c */ /* 0x000fe20003f46270 */
[----:B------:R-:W-:Y:S01]  /*e6e0*/  UPRMT UR4, URZ, 0x654, UR4 ;  /* 0x000006543f047896 */ /* 0x000fe20008000004 */
[----:B------:R-:W-:Y:S01]  /*e6f0*/  IMAD.SHL.U32 R3, R3, 0x2, RZ ;  /* 0x0000000203037824 */ /* 0x000fe200078e00ff */
[----:B------:R2:W3:Y:S04]  /*e700*/  SHFL.IDX PT, R4, R6, RZ, 0x1c1f ;  /* 0x001c1fff06047589 */ /* 0x0004e800000e0000 */
        /* <DEDUP_REMOVED lines=19> */
[C---:B------:R-:W-:Y:S01]  /*e840*/  VIADD R22, R3.reuse, 0x50 ;  /* 0x0000005003167836 */ /* 0x040fe20000000000 */
[----:B------:R-:W-:-:S03]  /*e850*/  IADD3 R21, R3, 0x48, RZ ;  /* 0x0000004803157810 */ /* 0x000fc60007ffe0ff */
        /* <DEDUP_REMOVED lines=74> */
[----:B------:R-:W-:Y:S01]  /*ed00*/  @!P3 LEA.HI R22, R22, R22, RZ, 0x1 ;  /* 0x000000161616b211 */ /* 0x000fe200078f08ff */
[----:B------:R0:W-:Y:S01]  /*ed10*/  @!P1 ST.E.64 desc[UR6][R10.64], R68 ;  /* 0x000000440a009985 */ /* 0x0001e2000c101b06 */
[----:B------:R-:W-:-:S02]  /*ed20*/  @!P4 LEA.HI R21, R21, R21, RZ, 0x1 ;  /* 0x000000151515c211 */ /* 0x000fc400078f08ff */
        /* <DEDUP_REMOVED lines=36> */
[----:B------:R-:W-:Y:S01]  /*ef70*/  @!P1 IMAD.WIDE R12, R13, 0x4, R4 ;  /* 0x000000040d0c9825 */ /* 0x000fe200078e0204 */
[----:B--2---:R-:W-:Y:S01]  /*ef80*/  @!P2 LOP3.LUT R15, R0, 0xfffffffe, RZ, 0xc0, !PT ;  /* 0xfffffffe000fa812 */ /* 0x004fe200078ec0ff */
[----:B------:R0:W-:Y:S01]  /*ef90*/  @!P0 ST.E.64 desc[UR6][R10.64], R96 ;  /* 0x000000600a008985 */ /* 0x0001e2000c101b06 */
[----:B------:R-:W-:-:S02]  /*efa0*/  @!P5 LEA.HI R21, R21, R21, RZ, 0x1 ;  /* 0x000000151515d211 */ /* 0x000fc400078f08ff */
        /* <DEDUP_REMOVED lines=9> */
[C---:B------:R-:W-:Y:S01]  /*f040*/  VIADD R20, R3.reuse, 0xd8 ;  /* 0x000000d803147836 */ /* 0x040fe20000000000 */
[----:B------:R-:W-:Y:S01]  /*f050*/  IADD3 R0, R3, 0xc8, RZ ;  /* 0x000000c803007810 */ /* 0x000fe20007ffe0ff */
[----:B0-----:R-:W-:Y:S01]  /*f060*/  @!P3 IMAD.WIDE R10, R17, 0x4, R4 ;  /* 0x00000004110ab825 */ /* 0x001fe200078e0204 */
[----:B------:R-:W-:-:S02]  /*f070*/  ISETP.GE.AND P1, PT, R2, UR4, PT ;  /* 0x0000000402007c0c */ /* 0x000fc4000bf26270 */
[----:B------:R-:W-:Y:S01]  /*f080*/  ISETP.GE.AND P0, PT, R0, UR4, PT ;  /* 0x0000000400007c0c */ /* 0x000fe2000bf06270 */
[--C-:B------:R-:W-:Y:S01]  /*f090*/  @!P5 IMAD.WIDE R16, R21, 0x4, R4.reuse ;  /* 0x000000041510d825 */ /* 0x100fe200078e0204 */
[----:B------:R0:W-:Y:S01]  /*f0a0*/  @!P3 ST.E.64 desc[UR6][R10.64], R108 ;  /* 0x0000006c0a00b985 */ /* 0x0001e2000c101b06 */
[----:B------:R-:W-:Y:S02]  /*f0b0*/  ISETP.GE.AND P2, PT, R20, UR4, PT ;  /* 0x0000000414007c0c */ /* 0x000fe4000bf46270 */
        /* <DEDUP_REMOVED lines=41> */
.L_x_2206:
[----:B------:R-:W-:Y:S05]  /*f350*/  BSYNC B0 ;  /* 0x0000000000007941 */ /* 0x000fea0003800000 */
.L_x_2205:
[----:B------:R-:W-:Y:S01]  /*f360*/  ISETP.GE.AND P0, PT, R9, R8, PT ;  /* 0x000000080900720c */ /* 0x000fe20003f06270 */
[----:B0---4-:R1:W4:Y:S04]  /*f370*/  SHFL.IDX PT, R5, R7, 0x1, 0x1c1f ;  /* 0x003c1f0007057f89 */ /* 0x01132800000e0000 */
[----:B---3--:R1:W3:Y:S08]  /*f380*/  SHFL.IDX PT, R4, R6, 0x1, 0x1c1f ;  /* 0x003c1f0006047f89 */ /* 0x0082f000000e0000 */
[----:B-1----:R-:W-:Y:S05]  /*f390*/  @P0 BRA `(.L_x_2171) ;  /* 0x0000005800240947 */ /* 0x002fea0003800000 */
        /* <DEDUP_REMOVED lines=13> */
[C---:B------:R-:W-:Y:S01]  /*f470*/  IADD3 R18, R3.reuse, 0x50, RZ ;  /* 0x0000005003127810 */ /* 0x040fe20007ffe0ff */
[----:B------:R-:W-:-:S02]  /*f480*/  VIADD R16, R3, 0x48 ;  /* 0x0000004803107836 */ /* 0x000fc40000000000 */
[--C-:B---34-:R-:W-:Y:S01]  /*f490*/  @!P0 IMAD.WIDE R6, R3, 0x4, R4.reuse ;  /* 0x0000000403068825 */ /* 0x118fe200078e0204 */
        /* <DEDUP_REMOVED lines=14> */
[----:B------:R1:W-:Y:S01]  /*f580*/  @!P1 ST.E.64 desc[UR6][R8.64], R30 ;  /* 0x0000001e08009985 */ /* 0x0003e2000c101b06 */
[----:B------:R-:W-:Y:S02]  /*f590*/  ISETP.GE.AND P1, PT, R2, UR4, PT ;  /* 0x0000000402007c0c */ /* 0x000fe4000bf26270 */
[----:B------:R-:W-:Y:S01]  /*f5a0*/  @!P6 LEA.HI R13, R13, R13, RZ, 0x1 ;  /* 0x0000000d0d0de211 */ /* 0x000fe200078f08ff */
[----:B------:R2:W-:Y:S01]  /*f5b0*/  @!P2 ST.E.64 desc[UR6][R10.64], R34 ;  /* 0x000000220a00a985 */ /* 0x0005e2000c101b06 */
[----:B------:R-:W-:Y:S02]  /*f5c0*/  ISETP.GE.AND P2, PT, R14, UR4, PT ;  /* 0x000000040e007c0c */ /* 0x000fe4000bf46270 */
[----:B0-----:R-:W-:Y:S02]  /*f5d0*/  @!P5 LOP3.LUT R7, R12, 0xfffffffe, RZ, 0xc0, !PT ;  /* 0xfffffffe0c07d812 */ /* 0x001fe400078ec0ff */
[----:B------:R-:W-:-:S02]  /*f5e0*/  @!P0 LEA.HI R0, R0, R0, RZ, 0x1 ;  /* 0x0000000000008211 */ /* 0x000fc400078f08ff */
[----:B------:R-:W-:Y:S01]  /*f5f0*/  @!P4 LEA.HI R16, R16, R16, RZ, 0x1 ;  /* 0x000000101010c211 */ /* 0x000fe200078f08ff */
[--C-:B------:R-:W-:Y:S01]  /*f600*/  @!P5 IMAD.WIDE R6, R7, 0x4, R4.reuse ;  /* 0x000000040706d825 */ /* 0x100fe200078e0204 */
[----:B-1----:R-:W-:Y:S02]  /*f610*/  @!P6 LOP3.LUT R9, R13, 0xfffffffe, RZ, 0xc0, !PT ;  /* 0xfffffffe0d09e812 */ /* 0x002fe400078ec0ff */
[----:B------:R-:W-:Y:S02]  /*f620*/  @!P1 LEA.HI R2, R2, R2, RZ, 0x1 ;  /* 0x0000000202029211 */ /* 0x000fe400078f08ff */
[----:B------:R0:W-:Y:S01]  /*f630*/  @!P5 ST.E.64 desc[UR6][R6.64], R38 ;  /* 0x000000260600d985 */ /* 0x0001e2000c101b06 */
[----:B------:R-:W-:Y:S01]  /*f640*/  @!P2 LEA.HI R14, R14, R14, RZ, 0x1 ;  /* 0x0000000e0e0ea211 */ /* 0x000fe200078f08ff */
[----:B------:R-:W-:Y:S01]  /*f650*/  @!P6 IMAD.WIDE R8, R9, 0x4, R4 ;  /* 0x000000040908e825 */ /* 0x000fe200078e0204 */
[----:B--2---:R-:W-:Y:S02]  /*f660*/  @!P3 LEA.HI R10, R15, R15, RZ, 0x1 ;  /* 0x0000000f0f0ab211 */ /* 0x004fe400078f08ff */
[----:B------:R-:W-:Y:S01]  /*f670*/  @!P0 LOP3.LUT R11, R0, 0xfffffffe, RZ, 0xc0, !PT ;  /* 0xfffffffe000b8812 */ /* 0x000fe200078ec0ff */
[C---:B------:R-:W-:Y:S01]  /*f680*/  VIADD R0, R3.reuse, 0x60 ;  /* 0x0000006003007836 */ /* 0x040fe20000000000 */
[----:B------:R-:W-:Y:S01]  /*f690*/  @!P1 LOP3.LUT R13, R2, 0xfffffffe, RZ, 0xc0, !PT ;  /* 0xfffffffe020d9812 */ /* 0x000fe200078ec0ff */
[----:B------:R1:W-:Y:S01]  /*f6a0*/  @!P6 ST.E.64 desc[UR6][R8.64], R42 ;  /* 0x0000002a0800e985 */ /* 0x0003e2000c101b06 */
[----:B------:R-:W-:Y:S01]  /*f6b0*/  @!P2 LOP3.LUT R15, R14, 0xfffffffe, RZ, 0xc0, !PT ;  /* 0xfffffffe0e0fa812 */ /* 0x000fe200078ec0ff */
[----:B------:R-:W-:Y:S01]  /*f6c0*/  VIADD R2, R3, 0x68 ;  /* 0x0000006803027836 */ /* 0x000fe20000000000 */
[----:B------:R-:W-:-:S02]  /*f6d0*/  @!P3 LOP3.LUT R17, R10, 0xfffffffe, RZ, 0xc0, !PT ;  /* 0xfffffffe0a11b812 */ /* 0x000fc400078ec0ff */
[----:B------:R-:W-:Y:S01]  /*f6e0*/  @!P4 LOP3.LUT R19, R16, 0xfffffffe, RZ, 0xc0, !PT ;  /* 0xfffffffe1013c812 */ /* 0x000fe200078ec0ff */
[--C-:B0-----:R-:W-:Y:S01]  /*f6f0*/  @!P0 IMAD.WIDE R6, R11, 0x4, R4.reuse ;  /* 0x000000040b068825 */ /* 0x101fe200078e0204 */
[----:B------:R-:W-:Y:S02]  /*f700*/  ISETP.GE.AND P5, PT, R18, UR4, PT ;  /* 0x0000000412007c0c */ /* 0x000fe4000bfa6270 */
[----:B------:R-:W-:Y:S01]  /*f710*/  ISETP.GE.AND P6, PT, R20, UR4, PT ;  /* 0x0000000414007c0c */ /* 0x000fe2000bfc6270 */
[--C-:B------:R-:W-:Y:S01]  /*f720*/  @!P2 IMAD.WIDE R10, R15, 0x4, R4.reuse ;  /* 0x000000040f0aa825 */ /* 0x100fe200078e0204 */
[----:B------:R0:W-:Y:S03]  /*f730*/  @!P0 ST.E.64 desc[UR6][R6.64], R46 ;  /* 0x0000002e06008985 */ /* 0x0001e6000c101b06 */
[----:B-1----:R-:W-:-:S04]  /*f740*/  @!P1 IMAD.WIDE R8, R13, 0x4, R4 ;  /* 0x000000040d089825 */ /* 0x002fc800078e0204 */
[--C-:B------:R-:W-:Y:S01]  /*f750*/  @!P3 IMAD.WIDE R12, R17, 0x4, R4.reuse ;  /* 0x00000004110cb825 */ /* 0x100fe200078e0204 */
[----:B------:R1:W-:Y:S01]  /*f760*/  @!P1 ST.E.64 desc[UR6][R8.64], R50 ;  /* 0x0000003208009985 */ /* 0x0003e2000c101b06 */
[----:B------:R-:W-:Y:S02]  /*f770*/  @!P5 LEA.HI R18, R18, R18, RZ, 0x1 ;  /* 0x000000121212d211 */ /* 0x000fe400078f08ff */
        /* <DEDUP_REMOVED lines=10> */
[----:B------:R-:W-:Y:S02]  /*f820*/  ISETP.GE.AND P2, PT, R16, UR4, PT ;  /* 0x0000000410007c0c */ /* 0x000fe4000bf46270 */
[----:B------:R-:W-:Y:S02]  /*f830*/  ISETP.GE.AND P1, PT, R17, UR4, PT ;  /* 0x0000000411007c0c */ /* 0x000fe4000bf26270 */
[----:B------:R-:W-:Y:S02]  /*f840*/  ISETP.GE.AND P0, PT, R19, UR4, PT ;  /* 0x0000000413007c0c */ /* 0x000fe4000bf06270 */
[----:B0-----:R-:W-:Y:S01]  /*f850*/  @!P5 LOP3.LUT R7, R18, 0xfffffffe, RZ, 0xc0, !PT ;  /* 0xfffffffe1207d812 */ /* 0x001fe200078ec0ff */
[C---:B------:R-:W-:Y:S01]  /*f860*/  VIADD R18, R3.reuse, 0x88 ;  /* 0x0000008803127836 */ /* 0x040fe20000000000 */
[----:B-1----:R-:W-:Y:S01]  /*f870*/  @!P6 LOP3.LUT R9, R20, 0xfffffffe, RZ, 0xc0, !PT ;  /* 0xfffffffe1409e812 */ /* 0x002fe200078ec0ff */
        /* <DEDUP_REMOVED lines=16> */
[----:B------:R-:W-:Y:S01]  /*f980*/  VIADD R16, R3, 0xa8 ;  /* 0x000000a803107836 */ /* 0x000fe20000000000 */
[----:B------:R-:W-:-:S02]  /*f990*/  @!P0 LOP3.LUT R19, R19, 0xfffffffe, RZ, 0xc0, !PT ;  /* 0xfffffffe13138812 */ /* 0x000fc400078ec0ff */
        /* <DEDUP_REMOVED lines=31> */
[----:B--2---:R-:W-:-:S02]  /*fb90*/  @!P0 LOP3.LUT R11, R0, 0xfffffffe, RZ, 0xc0, !PT ;  /* 0xfffffffe000b8812 */ /* 0x004fc400078ec0ff */
[----:B------:R1:W-:Y:S01]  /*fba0*/  @!P5 ST.E.64 desc[UR6][R8.64], R98 ;  /* 0x000000620800d985 */ /* 0x0003e2000c101b06 */
[----:B------:R-:W-:Y:S02]  /*fbb0*/  ISETP.GE.AND P5, PT, R18, UR4, PT ;  /* 0x0000000412007c0c */ /* 0x000fe4000bfa6270 */
[----:B------:R-:W-:Y:S02]  /*fbc0*/  @!P2 LEA.HI R17, R17, R17, RZ, 0x1 ;  /* 0x000000111111a211 */ /* 0x000fe400078f08ff */
[----:B------:R-:W-:Y:S01]  /*fbd0*/  @!P1 LEA.HI R19, R19, R19, RZ, 0x1 ;  /* 0x0000001313139211 */ /* 0x000fe200078f08ff */
[--C-:B0-----:R-:W-:Y:S01]  /*fbe0*/  @!P0 IMAD.WIDE R6, R11, 0x4, R4.reuse ;  /* 0x000000040b068825 */ /* 0x101fe200078e0204 */
[----:B------:R-:W-:Y:S02]  /*fbf0*/  @!P4 LOP3.LUT R13, R2, 0xfffffffe, RZ, 0xc0, !PT ;  /* 0xfffffffe020dc812 */ /* 0x000fe400078ec0ff */
[C---:B------:R-:W-:Y:S01]  /*fc00*/  IADD3 R0, R3.reuse, 0xd0, RZ ;  /* 0x000000d003007810 */ /* 0x040fe20007ffe0ff */
[----:B------:R-:W-:Y:S01]  /*fc10*/  VIADD R2, R3, 0xd8 ;  /* 0x000000d803027836 */ /* 0x000fe20000000000 */
[----:B------:R-:W-:Y:S01]  /*fc20*/  @!P3 LOP3.LUT R15, R16, 0xfffffffe, RZ, 0xc0, !PT ;  /* 0xfffffffe100fb812 */ /* 0x000fe200078ec0ff */
[----:B------:R0:W-:Y:S01]  /*fc30*/  @!P0 ST.E.64 desc[UR6][R6.64], R102 ;  /* 0x0000006606008985 */ /* 0x0001e2000c101b06 */
[----:B------:R-:W-:Y:S01]  /*fc40*/  @!P2 LOP3.LUT R17, R17, 0xfffffffe, RZ, 0xc0, !PT ;  /* 0xfffffffe1111a812 */ /* 0x000fe200078ec0ff */
[----:B-1----:R-:W-:Y:S01]  /*fc50*/  @!P4 IMAD.WIDE R8, R13, 0x4, R4 ;  /* 0x000000040d08c825 */ /* 0x002fe200078e0204 */
[----:B------:R-:W-:-:S02]  /*fc60*/  ISETP.GE.AND P6, PT, R20, UR4, PT ;  /* 0x0000000414007c0c */ /* 0x000fc4000bfc6270 */
[----:B------:R-:W-:Y:S01]  /*fc70*/  @!P1 LOP3.LUT R19, R19, 0xfffffffe, RZ, 0xc0, !PT ;  /* 0xfffffffe13139812 */ /* 0x000fe200078ec0ff */
[--C-:B------:R-:W-:Y:S01]  /*fc80*/  @!P3 IMAD.WIDE R10, R15, 0x4, R4.reuse ;  /* 0x000000040f0ab825 */ /* 0x100fe200078e0204 */
[----:B------:R-:W-:Y:S01]  /*fc90*/  ISETP.GE.AND P0, PT, R0, UR4, PT ;  /* 0x0000000400007c0c */ /* 0x000fe2000bf06270 */
[----:B------:R1:W-:Y:S01]  /*fca0*/  @!P4 ST.E.64 desc[UR6][R8.64], R106 ;  /* 0x0000006a0800c985 */ /* 0x0003e2000c101b06 */
[----:B------:R-:W-:Y:S01]  /*fcb0*/  @!P5 LEA.HI R18, R18, R18, RZ, 0x1 ;  /* 0x000000121212d211 */ /* 0x000fe200078f08ff */
[--C-:B------:R-:W-:Y:S02]  /*fcc0*/  @!P2 IMAD.WIDE R12, R17, 0x4, R4.reuse ;  /* 0x00000004110ca825 */ /* 0x100fe400078e0204 */
[----:B------:R2:W-:Y:S02]  /*fcd0*/  @!P3 ST.E.64 desc[UR6][R10.64], R110 ;  /* 0x0000006e0a00b985 */ /* 0x0005e4000c101b06 */
[----:B------:R-:W-:Y:S01]  /*fce0*/  @!P1 IMAD.WIDE R14, R19, 0x4, R4 ;  /* 0x00000004130e9825 */ /* 0x000fe200078e0204 */
[----:B0-----:R-:W-:Y:S01]  /*fcf0*/  @!P5 LOP3.LUT R7, R18, 0xfffffffe, RZ, 0xc0, !PT ;  /* 0xfffffffe1207d812 */ /* 0x001fe200078ec0ff */
[----:B------:R-:W-:Y:S01]  /*fd00*/  @!P2 ST.E.64 desc[UR6][R12.64], R114 ;  /* 0x000000720c00a985 */ /* 0x000fe2000c101b06 */
[----:B------:R-:W-:Y:S01]  /*fd10*/  @!P6 LEA.HI R20, R20, R20, RZ, 0x1 ;  /* 0x000000141414e211 */ /* 0x000fe200078f08ff */
[----:B------:R-:W-:-:S02]  /*fd20*/  VIADD R16, R3, 0xe0 ;  /* 0x000000e003107836 */ /* 0x000fc40000000000 */
[C---:B------:R-:W-:Y:S01]  /*fd30*/  VIADD R17, R3.reuse, 0xe8 ;  /* 0x000000e803117836 */ /* 0x040fe20000000000 */
[----:B------:R-:W-:Y:S01]  /*fd40*/  @!P1 ST.E.64 desc[UR6][R14.64], R118 ;  /* 0x000000760e009985 */ /* 0x000fe2000c101b06 */
[----:B------:R-:W-:Y:S01]  /*fd50*/  VIADD R19, R3, 0xf0 ;  /* 0x000000f003137836 */ /* 0x000fe20000000000 */
[----:B------:R-:W-:Y:S01]  /*fd60*/  ISETP.GE.AND P1, PT, R2, UR4, PT ;  /* 0x0000000402007c0c */ /* 0x000fe2000bf26270 */
[----:B------:R-:W-:Y:S01]  /*fd70*/  @!P5 IMAD.WIDE R6, R7, 0x4, R4 ;  /* 0x000000040706d825 */ /* 0x000fe200078e0204 */
[----:B------:R-:W-:Y:S02]  /*fd80*/  ISETP.GE.AND P2, PT, R16, UR4, PT ;  /* 0x0000000410007c0c */ /* 0x000fe4000bf46270 */
        /* <DEDUP_REMOVED lines=35> */
.L_x_2204:
        /* <DEDUP_REMOVED lines=39> */
[--C-:B------:R-:W-:Y:S01]  /*10230*/  SHF.R.S32.HI R9, RZ, 0x1f, R5.reuse ;  /* 0x0000001fff097819 */ /* 0x100fe20000011405 */
[----:B------:R-:W-:Y:S01]  /*10240*/  IMAD.MOV R7, RZ, RZ, -R5 ;  /* 0x000000ffff077224 */ /* 0x000fe200078e0a05 */
[----:B------:R-:W-:Y:S01]  /*10250*/  IADD3 R2, P0, R5, R2, RZ ;  /* 0x0000000205027210 */ /* 0x000fe20007f1e0ff */
[----:B------:R-:W-:Y:S02]  /*10260*/  IMAD R4, R4, UR4, RZ ;  /* 0x0000000404047c24 */ /* 0x000fe4000f8e02ff */
[----:B------:R-:W-:-:S02]  /*10270*/  IMAD R7, R6, R7, R0 ;  /* 0x0000000706077224 */ /* 0x000fc400078e0200 */
[----:B------:R-:W-:Y:S01]  /*10280*/  IMAD R4, R23, UR5, R4 ;  /* 0x0000000517047c24 */ /* 0x000fe2000f8e0204 */
[----:B------:R-:W-:Y:S02]  /*10290*/  ULDC.64 UR4, c[0x0][0xbc8] ;  /* 0x0002f20000047ab9 */ /* 0x000fe40000000a00 */
        /* <DEDUP_REMOVED lines=8> */
[----:B------:R-:W-:Y:S01]  /*10320*/  LEA.HI.X R5, R2, UR5, R3, 0x2, P0 ;  /* 0x0000000502057c11 */ /* 0x000fe200080f1403 */
[----:B------:R-:W-:-:S05]  /*10330*/  IMAD.MOV.U32 R3, RZ, RZ, -0x800000 ;  /* 0xff800000ff037424 */ /* 0x000fca00078e00ff */
[----:B------:R0:W-:Y:S01]  /*10340*/  STG.E desc[UR10][R4.64], R3 ;  /* 0x0000000304007986 */ /* 0x0001e2000c10190a */
[----:B------:R-:W-:Y:S05]  /*10350*/  BRA `(.L_x_2171) ;  /* 0x0000004800347947 */ /* 0x000fea0003800000 */
.L_x_2169:
        /* <DEDUP_REMOVED lines=18> */
.L_x_2207:
[----:B------:R-:W-:Y:S01]  /*10480*/  ULDC UR40, c[0x0][0xc50] ;  /* 0x0003140000287ab9 */ /* 0x000fe20000000800 */
[----:B------:R-:W-:Y:S01]  /*10490*/  UMOV UR36, UR6 ;  /* 0x0000000600247c82 */ /* 0x000fe20008000000 */
[----:B------:R-:W-:-:S11]  /*104a0*/  UISETP.NE.AND UP0, UPT, UR40, 0x1, UPT ;  /* 0x000000012800788c */ /* 0x000fd6000bf05270 */
[----:B------:R-:W-:Y:S01]  /*104b0*/  @UP0 ULDC UR4, c[0x0][0xc54] ;  /* 0x0003150000040ab9 */ /* 0x000fe20000000800 */
[----:B------:R-:W-:Y:S01]  /*104c0*/  @UP0 ULDC UR7, c[0x0][0xc58] ;  /* 0x0003160000070ab9 */ /* 0x000fe20000000800 */
[----:B------:R-:W-:-:S04]  /*104d0*/  UIMAD.WIDE.U32 UR4, UR6, UR4, URZ ;  /* 0x00000004060472a5 */ /* 0x000fc8000f8e003f */
[----:B------:R-:W-:-:S12]  /*104e0*/  @UP0 USHF.R.U32.HI UR36, URZ, UR7, UR5 ;  /* 0x000000073f240299 */ /* 0x000fd80008011605 */
.L_x_2208:
[----:B------:R-:W-:Y:S01]  /*104f0*/  ISETP.GE.AND P0, PT, R18, RZ, PT ;  /* 0x000000ff1200720c */ /* 0x000fe20003f06270 */
[----:B------:R-:W-:Y:S01]  /*10500*/  UIADD3 UR4, -UR36, URZ, URZ ;  /* 0x0000003f24047290 */ /* 0x000fe2000fffe13f */
[----:B------:R-:W-:Y:S01]  /*10510*/  MOV R9, 0x1 ;  /* 0x0000000100097802 */ /* 0x000fe20000000f00 */
[----:B------:R-:W-:Y:S02]  /*10520*/  IMAD.MOV.U32 R0, RZ, RZ, RZ ;  /* 0x000000ffff007224 */ /* 0x000fe400078e00ff */
[----:B------:R-:W-:Y:S01]  /*10530*/  UIMAD UR40, UR40, UR4, UR6 ;  /* 0x00000004282872a4 */ /* 0x000fe2000f8e0206 */
[----:B------:R-:W-:-:S07]  /*10540*/  IMAD.MOV.U32 R3, RZ, RZ, 0x1 ;  /* 0x00000001ff037424 */ /* 0x000fce00078e00ff */
[----:B------:R-:W-:Y:S05]  /*10550*/  @!P0 BRA `(.L_x_2209) ;  /* 0x0000004000f48947 */ /* 0x000fea0003800000 */
[----:B------:R-:W0:Y:S01]  /*10560*/  S2UR UR4, SR_CTAID.X ;  /* 0x00000000000479c3 */ /* 0x000e220000002500 */
[----:B------:R-:W-:Y:S01]  /*10570*/  ULDC UR5, c[0x0][0x448] ;  /* 0x0001120000057ab9 */ /* 0x000fe20000000800 */
[----:B------:R-:W-:Y:S01]  /*10580*/  ULDC.64 UR6, c[0x0][0x418] ;  /* 0x0001060000067ab9 */ /* 0x000fe20000000a00 */
[----:B------:R-:W-:Y:S01]  /*10590*/  UISETP.NE.AND UP1, UPT, UR5, 0x1, UPT ;  /* 0x000000010500788c */ /* 0x000fe2000bf25270 */
[----:B------:R1:W-:Y:S01]  /*105a0*/  STL [R1+0xc], RZ ;  /* 0x00000cff01007387 */ /* 0x0003e20000100800 */
[----:B------:R-:W-:Y:S01]  /*105b0*/  UISETP.NE.U32.AND UP0, UPT, UR6, URZ, UPT ;  /* 0x0000003f0600728c */ /* 0x000fe2000bf05070 */
[----:B------:R-:W-:Y:S02]  /*105c0*/  ULDC UR5, c[0x0][0x288] ;  /* 0x0000a20000057ab9 */ /* 0x000fe40000000800 */
[----:B------:R-:W-:Y:S01]  /*105d0*/  ULDC UR6, c[0x0][0x424] ;  /* 0x0001090000067ab9 */ /* 0x000fe20000000800 */
[----:B------:R-:W-:Y:S02]  /*105e0*/  UISETP.NE.AND.EX UP0, UPT, UR7, URZ, UPT, UP0 ;  /* 0x0000003f0700728c */ /* 0x000fe4000bf05300 */
[----:B------:R-:W-:-:S02]  /*105f0*/  UIADD3 UR10, -UR5, 0x50, URZ ;  /* 0x00000050050a7890 */ /* 0x000fc4000fffe13f */
[----:B------:R-:W-:Y:S01]  /*10600*/  USEL UR7, UR6, 0x1, UP0 ;  /* 0x0000000106077887 */ /* 0x000fe20008000000 */
[----:B------:R-:W-:-:S03]  /*10610*/  ULDC UR9, c[0x0][0x2f0] ;  /* 0x0000bc0000097ab9 */ /* 0x000fc60000000800 */
[----:B------:R-:W-:Y:S02]  /*10620*/  UIMAD UR10, UR7, UR9, UR10 ;  /* 0x00000009070a72a4 */ /* 0x000fe4000f8e020a */
[----:B0-----:R-:W-:-:S03]  /*10630*/  ULEA UR8, UR4, 0x7f, 0x7 ;  /* 0x0000007f04087891 */ /* 0x001fc6000f8e383f */
[----:B------:R-:W-:Y:S02]  /*10640*/  @UP1 ULDC UR4, c[0x0][0x44c] ;  /* 0x0001130000041ab9 */ /* 0x000fe40000000800 */
[----:B------:R-:W-:Y:S02]  /*10650*/  UIMAD.WIDE.U32 UR4, UR8, UR4, URZ ;  /* 0x00000004080472a5 */ /* 0x000fe4000f8e003f */
[----:B------:R-:W-:Y:S01]  /*10660*/  UMOV UR6, UR8 ;  /* 0x0000000800067c82 */ /* 0x000fe20008000000 */
[----:B------:R-:W-:Y:S01]  /*10670*/  @UP1 ULDC UR8, c[0x0][0x450] ;  /* 0x0001140000081ab9 */ /* 0x000fe20000000800 */
[----:B------:R-:W-:Y:S02]  /*10680*/  UIMAD UR4, UR7, UR9, 0x4f ;  /* 0x0000004f070474a4 */ /* 0x000fe4000f8e0209 */
[----:B------:R-:W-:Y:S02]  /*10690*/  @UP1 USHF.R.U32.HI UR6, URZ, UR8, UR5 ;  /* 0x000000083f061299 */ /* 0x000fe40008011605 */
[----:B------:R-:W-:-:S02]  /*106a0*/  UIMAD.WIDE UR4, UR4, 0x66666667, URZ ;  /* 0x66666667040478a5 */ /* 0x000fc4000f8e023f */
[----:B------:R-:W-:Y:S02]  /*106b0*/  UIADD3 UR6, UR10, UR6, URZ ;  /* 0x000000060a067290 */ /* 0x000fe4000fffe03f */
[----:B------:R-:W-:Y:S02]  /*106c0*/  USHF.R.U32.HI UR8, URZ, 0x1f, UR5 ;  /* 0x0000001f3f087899 */ /* 0x000fe40008011605 */
[----:B------:R-:W-:Y:S02]  /*106d0*/  UIMAD.WIDE UR6, UR6, 0x66666667, URZ ;  /* 0x66666667060678a5 */ /* 0x000fe4000f8e023f */
[----:B------:R-:W-:Y:S02]  /*106e0*/  ULEA.HI.SX32 UR8, UR5, UR8, 0x1b ;  /* 0x0000000805087291 */ /* 0x000fe4000f8fda3f */
[----:B------:R-:W-:Y:S02]  /*106f0*/  USHF.R.U32.HI UR4, URZ, 0x1f, UR7 ;  /* 0x0000001f3f047899 */ /* 0x000fe40008011607 */
[----:B------:R-:W-:-:S02]  /*10700*/  USHF.R.U32.HI UR5, URZ, 0x10, UR40 ;  /* 0x000000103f057899 */ /* 0x000fc40008011628 */
[----:B------:R-:W-:Y:S02]  /*10710*/  ULEA.HI.SX32 UR4, UR7, UR4, 0x1b ;  /* 0x0000000407047291 */ /* 0x000fe4000f8fda3f */
[----:B------:R-:W-:Y:S02]  /*10720*/  ULOP3.LUT UR40, UR40, 0xffff, URZ, 0xc0, !UPT ;  /* 0x0000ffff28287892 */ /* 0x000fe4000f8ec03f */
[----:B------:R-:W-:-:S04]  /*10730*/  UISETP.LT.AND UP0, UPT, UR8, UR4, UPT ;  /* 0x000000040800728c */ /* 0x000fc8000bf01270 */
[----:B------:R-:W-:Y:S02]  /*10740*/  USEL UR39, UR8, UR4, UP0 ;  /* 0x0000000408277287 */ /* 0x000fe40008000000 */
[----:B------:R-:W-:Y:S02]  /*10750*/  UISETP.NE.AND UP0, UPT, UR5, URZ, UPT ;  /* 0x0000003f0500728c */ /* 0x000fe4000bf05270 */
[----:B------:R-:W-:-:S06]  /*10760*/  UISETP.GE.AND UP1, UPT, UR39, 0x1, UPT ;  /* 0x000000012700788c */ /* 0x000fcc000bf26270 */
[----:B------:R-:W-:-:S03]  /*10770*/  PLOP3.LUT P0, PT, PT, PT, UP1, 0x80, 0x0 ;  /* 0x000000000000781c */ /* 0x000fc60003f0f018 */
[----:B------:R-:W-:-:S10]  /*10780*/  @!UP0 ULDC UR5, c[0x0][0x9f0] ;  /* 0x00027c0000058ab9 */ /* 0x000fd40000000800 */
[----:B-1----:R-:W-:Y:S05]  /*10790*/  @!P0 BRA `(.L_x_2210) ;  /* 0x0000000000708947 */ /* 0x002fea0003800000 */
        /* <DEDUP_REMOVED lines=8> */
[----:B0-----:R-:W-:Y:S02]  /*10820*/  IMAD.MOV.U32 R2, RZ, RZ, RZ ;  /* 0x000000ffff027224 */ /* 0x001fe400078e00ff */
        /* <DEDUP_REMOVED lines=15> */
[----:B------:R-:W-:-:S04]  /*10920*/  @P0 VIADD R3, R3, 0x1 ;  /* 0x0000000103030836 */ /* 0x000fc80000000000 */
[----:B------:R-:W-:Y:S01]  /*10930*/  @!P2 IMAD.MOV R3, RZ, RZ, -R3 ;  /* 0x000000ffff03a224 */ /* 0x000fe200078e0a03 */
[----:B------:R-:W-:-:S05]  /*10940*/  @!P1 LOP3.LUT R3, RZ, UR5, RZ, 0x33, !PT ;  /* 0x00000005ff039c12 */ /* 0x000fca000f8e33ff */
[----:B------:R0:W-:Y:S02]  /*10950*/  STL [R1+0xc], R3 ;  /* 0x00000c0301007387 */ /* 0x0001e40000100800 */
.L_x_2210:
        /* <DEDUP_REMOVED lines=32> */
.L_x_2211:
        /* <DEDUP_REMOVED lines=9> */
[----:B------:R-:W-:Y:S01]  /*10bf0*/  IMAD.U32 R4, RZ, RZ, UR6 ;  /* 0x00000006ff047e24 */ /* 0x000fe2000f8e00ff */
[----:B------:R-:W-:Y:S01]  /*10c00*/  MOV R13, RZ ;  /* 0x000000ff000d7202 */ /* 0x000fe20000000f00 */
[----:B------:R-:W-:Y:S02]  /*10c10*/  IMAD.U32 R5, RZ, RZ, UR7 ;  /* 0x00000007ff057e24 */ /* 0x000fe4000f8e00ff */
[----:B------:R-:W-:Y:S02]  /*10c20*/  IMAD.U32 R6, RZ, RZ, UR8 ;  /* 0x00000008ff067e24 */ /* 0x000fe4000f8e00ff */
[----:B------:R-:W-:-:S02]  /*10c30*/  IMAD.U32 R7, RZ, RZ, UR9 ;  /* 0x00000009ff077e24 */ /* 0x000fc4000f8e00ff */
[----:B------:R-:W-:Y:S02]  /*10c40*/  IMAD.U32 R10, RZ, RZ, UR4 ;  /* 0x00000004ff0a7e24 */ /* 0x000fe4000f8e00ff */
[----:B------:R-:W-:Y:S02]  /*10c50*/  IMAD.U32 R11, RZ, RZ, UR5 ;  /* 0x00000005ff0b7e24 */ /* 0x000fe4000f8e00ff */
[----:B------:R-:W-:Y:S02]  /*10c60*/  IMAD.MOV.U32 R8, RZ, RZ, 0x70 ;  /* 0x00000070ff087424 */ /* 0x000fe400078e00ff */
[----:B0-----:R-:W-:-:S07]  /*10c70*/  IMAD.MOV.U32 R12, RZ, RZ, 0x1 ;  /* 0x00000001ff0c7424 */ /* 0x001fce00078e00ff */
[----:B------:R-:W-:-:S07]  /*10c80*/  LEPC R20, `(.L_x_2213) ;  /* 0x000000001014794e */ /* 0x000fce0000000000 */
[----:B-1----:R-:W-:Y:S05]  /*10c90*/  CALL.ABS.NOINC R2 ;  /* 0x0000000002007343 */ /* 0x002fea0003c00000 */
.L_x_2213:
        /* <DEDUP_REMOVED lines=15> */
.L_x_2212:
        /* <DEDUP_REMOVED lines=21> */
.L_x_2305:
        /* <DEDUP_REMOVED lines=8> */
.L_x_2308:
        /* <DEDUP_REMOVED lines=22> */
.L_x_2217:
[----:B0-----:R-:W-:Y:S01]  /*110c0*/  MOV R0, 0x1 ;  /* 0x0000000100007802 */ /* 0x001fe20000000f00 */
[----:B------:R-:W1:Y:S03]  /*110d0*/  S2R R8, SR_TID.X ;  /* 0x0000000000087919 */ /* 0x000e660000002100 */
[----:B------:R-:W-:-:S04]  /*110e0*/  SHF.L.U32 R0, R0, 0x1f, RZ ;  /* 0x0000001f00007819 */ /* 0x000fc800000006ff */
[----:B------:R-:W0:Y:S01]  /*110f0*/  SYNCS.PHASECHK.TRANS64.TRYWAIT P0, [UR38+0x38840], R0 ;  /* 0x03884000ff0075a7 */ /* 0x000e220008000166 */
[----:B-1----:R-:W-:-:S04]  /*11100*/  LOP3.LUT R2, R8, 0x7f, RZ, 0xc0, !PT ;  /* 0x0000007f08027812 */ /* 0x002fc800078ec0ff */
[----:B------:R-:W-:Y:S01]  /*11110*/  ISETP.NE.AND P1, PT, R2, RZ, PT ;  /* 0x000000ff0200720c */ /* 0x000fe20003f25270 */
[----:B0-----:R-:W-:-:S12]  /*11120*/  @!P0 BRA `(.L_x_2218) ;  /* 0x0000003c00bc8947 */ /* 0x001fd80003800000 */
.L_x_2309:
[----:B------:R-:W-:Y:S05]  /*11130*/  @P1 BRA `(.L_x_2219) ;  /* 0x0000000000181947 */ /* 0x000fea0003800000 */
[----:B------:R-:W1:Y:S01]  /*11140*/  S2R R2, SR_TID.X ;  /* 0x0000000000027919 */ /* 0x000e620000002100 */
[----:B0-----:R-:W-:-:S04]  /*11150*/  IMAD.MOV.U32 R0, RZ, RZ, 0xa000 ;  /* 0x0000a000ff007424 */ /* 0x001fc800078e00ff */
[----:B------:R2:W-:Y:S01]  /*11160*/  SYNCS.ARRIVE.TRANS64 RZ, [UR38+0x38830], R0 ;  /* 0x03883000ffff79a7 */ /* 0x0005e20008000026 */
[----:B-1----:R-:W-:-:S13]  /*11170*/  LOP3.LUT P0, RZ, R2, 0x1f, RZ, 0xc0, !PT ;  /* 0x0000001f02ff7812 */ /* 0x002fda000780c0ff */
[----:B--2---:R-:W-:Y:S05]  /*11180*/  @!P0 BRA `(.L_x_2219) ;  /* 0x0000000000048947 */ /* 0x004fea0003800000 */
[----:B------:R-:W-:Y:S01]  /*11190*/  BPT.TRAP 0x1 ;  /* 0x000000040000795c */ /* 0x000fe20000300000 */
.L_x_2219:
        /* <DEDUP_REMOVED lines=37> */
.L_x_2215:
        /* <DEDUP_REMOVED lines=10> */
[----:B------:R-:W-:Y:S02]  /*11490*/  IMAD.U32 R4, RZ, RZ, UR6 ;  /* 0x00000006ff047e24 */ /* 0x000fe4000f8e00ff */
[----:B------:R-:W1:Y:S01]  /*114a0*/  LDC.64 R2, c[0x4][R2] ;  /* 0x0100000002027b82 */ /* 0x000e620000000a00 */
        /* <DEDUP_REMOVED lines=9> */
[----:B01----:R-:W-:Y:S05]  /*11540*/  CALL.ABS.NOINC R2 ;  /* 0x0000000002007343 */ /* 0x003fea0003c00000 */
.L_x_2220:
        /* <DEDUP_REMOVED lines=17> */
[C---:B------:R-:W-:Y:S02]  /*11660*/  IMAD R5, R4.reuse, R3, R0 ;  /* 0x0000000304057224 */ /* 0x040fe400078e0200 */
[----:B------:R-:W-:Y:S01]  /*11670*/  IMAD.WIDE.U32 R2, R4, R2, UR4 ;  /* 0x0000000404027e25 */ /* 0x000fe2000f8e0002 */
[----:B------:R-:W-:-:S03]  /*11680*/  ULDC.64 UR4, c[0x0][0x2d0] ;  /* 0x0000b40000047ab9 */ /* 0x000fc60000000a00 */
[----:B------:R-:W1:Y:S01]  /*11690*/  @P0 LDC R0, c[0x0][0x450] ;  /* 0x00011400ff000b82 */ /* 0x000e620000000800 */
[----:B------:R-:W-:Y:S02]  /*116a0*/  IMAD.IADD R3, R3, 0x1, R5 ;  /* 0x0000000103037824 */ /* 0x000fe400078e0205 */
[----:B------:R-:W-:Y:S02]  /*116b0*/  IMAD.SHL.U32 R5, R12, 0x10, RZ ;  /* 0x000000100c057824 */ /* 0x000fe400078e00ff */
[----:B------:R-:W-:-:S03]  /*116c0*/  IMAD.SHL.U32 R9, R9, 0x8, RZ ;  /* 0x0000000809097824 */ /* 0x000fc600078e00ff */
[----:B------:R-:W-:-:S05]  /*116d0*/  LOP3.LUT R4, R8, 0x70, R5, 0xf8, !PT ;  /* 0x0000007008047812 */ /* 0x000fca00078ef805 */
[----:B----4-:R-:W-:-:S04]  /*116e0*/  IMAD R5, R11, 0x80, R4 ;  /* 0x000000800b057824 */ /* 0x010fc800078e0204 */
        /* <DEDUP_REMOVED lines=10> */
[----:B------:R-:W-:-:S03]  /*11790*/  ULDC.64 UR4, c[0x0][0x2c8] ;  /* 0x0000b20000047ab9 */ /* 0x000fc60000000a00 */
[----:B------:R-:W-:Y:S01]  /*117a0*/  IADD3 R3, R3, R5, RZ ;  /* 0x0000000503037210 */ /* 0x000fe20007ffe0ff */
[----:B------:R-:W-:-:S04]  /*117b0*/  IMAD R5, R4, UR4, RZ ;  /* 0x0000000404057c24 */ /* 0x000fc8000f8e02ff */
[C---:B------:R-:W-:Y:S02]  /*117c0*/  IMAD R4, R0.reuse, UR5, R5 ;  /* 0x0000000500047c24 */ /* 0x040fe4000f8e0205 */
[----:B------:R-:W-:Y:S01]  /*117d0*/  IMAD.WIDE.U32 R2, R0, UR4, R2 ;  /* 0x0000000400027c25 */ /* 0x000fe2000f8e0002 */
[----:B------:R-:W-:-:S03]  /*117e0*/  ULDC.64 UR4, c[0x0][0x280] ;  /* 0x0000a00000047ab9 */ /* 0x000fc60000000a00 */
[----:B------:R-:W-:Y:S01]  /*117f0*/  IMAD.SHL.U32 R0, R12, 0x8, RZ ;  /* 0x000000080c007824 */ /* 0x000fe200078e00ff */
[----:B------:R-:W-:Y:S01]  /*11800*/  LEA R7, P0, R2, UR4, 0x1 ;  /* 0x0000000402077c11 */ /* 0x000fe2000f8008ff */
[----:B------:R-:W-:Y:S01]  /*11810*/  IMAD.IADD R3, R3, 0x1, R4 ;  /* 0x0000000103037824 */ /* 0x000fe200078e0204 */
[----:B------:R-:W-:Y:S02]  /*11820*/  ULDC UR4, c[0x0][0x2b8] ;  /* 0x0000ae0000047ab9 */ /* 0x000fe40000000800 */
[----:B------:R-:W-:Y:S02]  /*11830*/  LOP3.LUT R10, R0, 0x38, RZ, 0xc0, !PT ;  /* 0x00000038000a7812 */ /* 0x000fe400078ec0ff */
[----:B------:R-:W-:Y:S02]  /*11840*/  LEA.HI.X R6, R2, UR5, R3, 0x1, P0 ;  /* 0x0000000502067c11 */ /* 0x000fe400080f0c03 */
[----:B------:R-:W-:Y:S02]  /*11850*/  LOP3.LUT R2, R10, 0x40, RZ, 0xfc, !PT ;  /* 0x000000400a027812 */ /* 0x000fe400078efcff */
[----:B------:R-:W-:-:S02]  /*11860*/  LOP3.LUT R3, R0, 0x1c0, RZ, 0xc0, !PT ;  /* 0x000001c000037812 */ /* 0x000fc400078ec0ff */
[----:B------:R-:W-:Y:S02]  /*11870*/  ISETP.GE.AND P2, PT, R2, UR4, PT ;  /* 0x0000000402007c0c */ /* 0x000fe4000bf46270 */
[----:B------:R-:W-:Y:S02]  /*11880*/  LOP3.LUT R2, R10, 0x80, RZ, 0xfc, !PT ;  /* 0x000000800a027812 */ /* 0x000fe400078efcff */
[----:B------:R-:W-:Y:S02]  /*11890*/  LOP3.LUT R3, R3, 0x38, R0, 0xf8, !PT ;  /* 0x0000003803037812 */ /* 0x000fe400078ef800 */
[----:B------:R-:W-:Y:S02]  /*118a0*/  ISETP.GE.AND P1, PT, R2, UR4, PT ;  /* 0x0000000402007c0c */ /* 0x000fe4000bf26270 */
[C---:B------:R-:W-:Y:S02]  /*118b0*/  LOP3.LUT R2, R10.reuse, 0xc0, RZ, 0xfc, !PT ;  /* 0x000000c00a027812 */ /* 0x040fe400078efcff */
[----:B------:R-:W-:-:S02]  /*118c0*/  ISETP.GE.AND P4, PT, R10, UR4, PT ;  /* 0x000000040a007c0c */ /* 0x000fc4000bf86270 */
[----:B------:R-:W-:Y:S01]  /*118d0*/  ISETP.GE.AND P0, PT, R2, UR4, PT ;  /* 0x0000000402007c0c */ /* 0x000fe2000bf06270 */
[----:B------:R-:W-:Y:S01]  /*118e0*/  UMOV UR4, 0xffffffff ;  /* 0xffffffff00047882 */ /* 0x000fe20000000000 */
[----:B------:R-:W-:-:S04]  /*118f0*/  LOP3.LUT R0, R3, 0x38, R12, 0x78, !PT ;  /* 0x0000003803007812 */ /* 0x000fc800078e780c */
[----:B------:R-:W-:Y:S01]  /*11900*/  LOP3.LUT R9, R0, 0x200, R9, 0xf8, !PT ;  /* 0x0000020000097812 */ /* 0x000fe200078ef809 */
[----:B------:R-:W-:Y:S06]  /*11910*/  BRA.DIV UR4, `(.L_x_2221) ;  /* 0x0000003604d87947 */ /* 0x000fec000b800000 */
[----:B------:R-:W-:Y:S01]  /*11920*/  SHFL.IDX PT, R2, R6, RZ, 0x181f ;  /* 0x00181fff06027589 */ /* 0x000fe200000e0000 */
[----:B------:R-:W-:Y:S01]  /*11930*/  ULDC UR4, c[0x0][0x288] ;  /* 0x0000a20000047ab9 */ /* 0x000fe20000000800 */
[----:B------:R-:W-:Y:S01]  /*11940*/  IMAD R8, R11, 0x80, R8 ;  /* 0x000000800b087824 */ /* 0x000fe200078e0208 */
[----:B------:R-:W-:Y:S01]  /*11950*/  ULDC.64 UR6, c[0x0][0x208] ;  /* 0x0000820000067ab9 */ /* 0x000fe20000000a00 */
[----:B------:R-:W0:Y:S01]  /*11960*/  SHFL.IDX PT, R3, R7, RZ, 0x181f ;  /* 0x00181fff07037589 */ /* 0x000e2200000e0000 */
[----:B------:R-:W-:Y:S02]  /*11970*/  IMAD R0, R20, UR4, RZ ;  /* 0x0000000414007c24 */ /* 0x000fe4000f8e02ff */
[C---:B------:R-:W-:Y:S01]  /*11980*/  VIADD R5, R8.reuse, 0x10 ;  /* 0x0000001008057836 */ /* 0x040fe20000000000 */
[----:B------:R-:W-:Y:S02]  /*11990*/  SHFL.IDX PT, R4, R7, 0x1, 0x181f ;  /* 0x00381f0007047f89 */ /* 0x000fe400000e0000 */
[----:B------:R-:W-:-:S02]  /*119a0*/  ISETP.GE.AND P3, PT, R8, R0, PT ;  /* 0x000000000800720c */ /* 0x000fc40003f66270 */
[----:B------:R-:W-:Y:S11]  /*119b0*/  SHFL.IDX PT, R14, R7, 0x7, 0x181f ;  /* 0x00f81f00070e7f89 */ /* 0x000ff600000e0000 */
[----:B------:R-:W-:-:S02]  /*119c0*/  @!P3 LEA R21, R9, UR38, 0x1 ;  /* 0x000000260915bc11 */ /* 0x000fc4000f8e08ff */
        /* <DEDUP_REMOVED lines=67> */
.L_x_2326:
        /* <DEDUP_REMOVED lines=16> */
.L_x_2223:
[----:B------:R-:W-:Y:S05]  /*11f00*/  BSYNC B0 ;  /* 0x0000000000007941 */ /* 0x000fea0003800000 */
.L_x_2222:
        /* <DEDUP_REMOVED lines=10> */
[----:B--2---:R-:W-:-:S05]  /*11fb0*/  VIADD R0, R4, 0xfffffffe ;  /* 0xfffffffe04007836 */ /* 0x004fca0000000000 */
[----:B---3--:R-:W-:Y:S01]  /*11fc0*/  ISETP.GE.AND P1, PT, R0, R3, PT ;  /* 0x000000030000720c */ /* 0x008fe20003f26270 */
[----:B-1----:R-:W-:-:S12]  /*11fd0*/  @!P0 BRA `(.L_x_2224) ;  /* 0x0000003800f48947 */ /* 0x002fd80003800000 */
.L_x_2327:
[----:B0-----:R-:W-:Y:S01]  /*11fe0*/  MOV R9, 0x1 ;  /* 0x0000000100097802 */ /* 0x001fe20000000f00 */
[----:B------:R-:W-:Y:S01]  /*11ff0*/  IMAD.MOV.U32 R8, RZ, RZ, RZ ;  /* 0x000000ffff087224 */ /* 0x000fe200078e00ff */
[----:B------:R-:W-:Y:S06]  /*12000*/  @!P1 BRA `(.L_x_2225) ;  /* 0x0000002000e49947 */ /* 0x000fec0003800000 */
[----:B------:R-:W2:Y:S04]  /*12010*/  LDL.LU R4, [R1+0xc] ;  /* 0x00000c0001047983 */ /* 0x000ea80000300800 */
[----:B-1----:R-:W3:Y:S01]  /*12020*/  LDL.LU R3, [R1+0x8] ;  /* 0x0000080001037983 */ /* 0x002ee20000300800 */
[----:B------:R-:W-:Y:S01]  /*12030*/  UIADD3 UR4, UR40, 0x1, URZ ;  /* 0x0000000128047890 */ /* 0x000fe2000fffe03f */
[----:B------:R-:W-:Y:S01]  /*12040*/  IMAD.MOV.U32 R9, RZ, RZ, 0x1 ;  /* 0x00000001ff097424 */ /* 0x000fe200078e00ff */
        /* <DEDUP_REMOVED lines=18> */
.L_x_2265:
        /* <DEDUP_REMOVED lines=29> */
.L_x_2229:
[----:B------:R-:W1:Y:S01]  /*12340*/  S2R R2, SR_TID.X ;  /* 0x0000000000027919 */ /* 0x000e620000002100 */
[----:B------:R-:W-:Y:S01]  /*12350*/  BSSY B2, `(.L_x_2230) ;  /* 0x0000006000027945 */ /* 0x000fe20003800000 */
[----:B-1----:R-:W-:Y:S02]  /*12360*/  LOP3.LUT R3, R2, 0x7f, RZ, 0xc0, !PT ;  /* 0x0000007f02037812 */ /* 0x002fe400078ec0ff */
[----:B------:R-:W-:Y:S02]  /*12370*/  SHF.L.U32 R2, R7, 0x1f, RZ ;  /* 0x0000001f07027819 */ /* 0x000fe400000006ff */
[----:B------:R-:W-:Y:S02]  /*12380*/  ISETP.NE.AND P1, PT, R3, RZ, PT ;  /* 0x000000ff0300720c */ /* 0x000fe40003f25270 */
[----:B------:R-:W1:Y:S02]  /*12390*/  SYNCS.PHASECHK.TRANS64.TRYWAIT P0, [UR38+0x38848], R2 ;  /* 0x03884802ff0075a7 */ /* 0x000e640008000166 */
[----:B-1----:R-:W-:Y:S09]  /*123a0*/  @!P0 BRA `(.L_x_2231) ;  /* 0x0000003800188947 */ /* 0x002ff20003800000 */
.L_x_2328:
[----:B------:R-:W-:Y:S05]  /*123b0*/  BSYNC B2 ;  /* 0x0000000000027941 */ /* 0x000fea0003800000 */
.L_x_2230:
[----:B------:R-:W-:Y:S04]  /*123c0*/  BSSY B2, `(.L_x_2232) ;  /* 0x0000007000027945 */ /* 0x000fe80003800000 */
[----:B------:R-:W-:Y:S05]  /*123d0*/  @P1 BRA `(.L_x_2233) ;  /* 0x0000000000141947 */ /* 0x000fea0003800000 */
[----:B------:R-:W-:Y:S01]  /*123e0*/  ISETP.NE.AND P0, PT, R10, RZ, PT ;  /* 0x000000ff0a00720c */ /* 0x000fe20003f05270 */
[----:B-1----:R-:W-:-:S04]  /*123f0*/  IMAD.MOV.U32 R3, RZ, RZ, 0xa000 ;  /* 0x0000a000ff037424 */ /* 0x002fc800078e00ff */
[----:B------:R2:W-:Y:S08]  /*12400*/  SYNCS.ARRIVE.TRANS64 RZ, [UR38+0x38838], R3 ;  /* 0x03883803ffff79a7 */ /* 0x0005f00008000026 */
[----:B--2---:R-:W-:Y:S05]  /*12410*/  @!P0 BRA `(.L_x_2233) ;  /* 0x0000000000048947 */ /* 0x004fea0003800000 */
[----:B------:R-:W-:Y:S01]  /*12420*/  BPT.TRAP 0x1 ;  /* 0x000000040000795c */ /* 0x000fe20000300000 */
.L_x_2233:
[----:B------:R-:W-:Y:S05]  /*12430*/  BSYNC B2 ;  /* 0x0000000000027941 */ /* 0x000fea0003800000 */
.L_x_2232:
[----:B------:R-:W-:Y:S01]  /*12440*/  MOV R14, RZ ;  /* 0x000000ff000e7202 */ /* 0x000fe20000000f00 */
        /* <DEDUP_REMOVED lines=10> */
.L_x_2234:
        /* <DEDUP_REMOVED lines=13> */
.L_x_2235:
        /* <DEDUP_REMOVED lines=15> */
.L_x_2236:
        /* <DEDUP_REMOVED lines=15> */
.L_x_2237:
        /* <DEDUP_REMOVED lines=12> */
.L_x_2329:
[----:B------:R-:W-:Y:S05]  /*12860*/  BSYNC B2 ;  /* 0x0000000000027941 */ /* 0x000fea0003800000 */
.L_x_2238:
        /* <DEDUP_REMOVED lines=9> */
.L_x_2241:
[----:B------:R-:W-:Y:S05]  /*12900*/  BSYNC B2 ;  /* 0x0000000000027941 */ /* 0x000fea0003800000 */
.L_x_2240:
        /* <DEDUP_REMOVED lines=10> */
.L_x_2242:
        /* <DEDUP_REMOVED lines=13> */
.L_x_2243:
        /* <DEDUP_REMOVED lines=13> */
.L_x_2244:
        /* <DEDUP_REMOVED lines=13> */
.L_x_2245:
        /* <DEDUP_REMOVED lines=10> */
.L_x_2228:
[----:B------:R-:W-:Y:S05]  /*12cc0*/  BSYNC B1 ;  /* 0x0000000000017941 */ /* 0x000fea0003800000 */
.L_x_2227:
        /* <DEDUP_REMOVED lines=28> */
.L_x_2248:
[----:B------:R-:W1:Y:S01]  /*12e90*/  S2R R2, SR_TID.X ;  /* 0x0000000000027919 */ /* 0x000e620000002100 */
[----:B------:R-:W-:Y:S01]  /*12ea0*/  BSSY B2, `(.L_x_2249) ;  /* 0x0000006000027945 */ /* 0x000fe20003800000 */
[----:B-1----:R-:W-:Y:S02]  /*12eb0*/  LOP3.LUT R3, R2, 0x7f, RZ, 0xc0, !PT ;  /* 0x0000007f02037812 */ /* 0x002fe400078ec0ff */
[----:B------:R-:W-:Y:S02]  /*12ec0*/  SHF.L.U32 R2, R9, 0x1f, RZ ;  /* 0x0000001f09027819 */ /* 0x000fe400000006ff */
[----:B------:R-:W-:Y:S02]  /*12ed0*/  ISETP.NE.AND P1, PT, R3, RZ, PT ;  /* 0x000000ff0300720c */ /* 0x000fe40003f25270 */
[----:B------:R-:W1:Y:S02]  /*12ee0*/  SYNCS.PHASECHK.TRANS64.TRYWAIT P0, [UR38+0x38840], R2 ;  /* 0x03884002ff0075a7 */ /* 0x000e640008000166 */
[----:B-1----:R-:W-:Y:S09]  /*12ef0*/  @!P0 BRA `(.L_x_2250) ;  /* 0x0000002c00748947 */ /* 0x002ff20003800000 */
.L_x_2330:
[----:B------:R-:W-:Y:S05]  /*12f00*/  BSYNC B2 ;  /* 0x0000000000027941 */ /* 0x000fea0003800000 */
.L_x_2249:
[----:B------:R-:W-:Y:S04]  /*12f10*/  BSSY B2, `(.L_x_2251) ;  /* 0x0000007000027945 */ /* 0x000fe80003800000 */
[----:B------:R-:W-:Y:S05]  /*12f20*/  @P1 BRA `(.L_x_2252) ;  /* 0x0000000000141947 */ /* 0x000fea0003800000 */
[----:B------:R-:W-:Y:S01]  /*12f30*/  ISETP.NE.AND P0, PT, R10, RZ, PT ;  /* 0x000000ff0a00720c */ /* 0x000fe20003f05270 */
[----:B-1----:R-:W-:-:S04]  /*12f40*/  IMAD.MOV.U32 R2, RZ, RZ, 0xa000 ;  /* 0x0000a000ff027424 */ /* 0x002fc800078e00ff */
[----:B------:R2:W-:Y:S08]  /*12f50*/  SYNCS.ARRIVE.TRANS64 RZ, [UR38+0x38830], R2 ;  /* 0x03883002ffff79a7 */ /* 0x0005f00008000026 */
[----:B--2---:R-:W-:Y:S05]  /*12f60*/  @!P0 BRA `(.L_x_2252) ;  /* 0x0000000000048947 */ /* 0x004fea0003800000 */
[----:B------:R-:W-:Y:S01]  /*12f70*/  BPT.TRAP 0x1 ;  /* 0x000000040000795c */ /* 0x000fe20000300000 */
.L_x_2252:
[----:B------:R-:W-:Y:S05]  /*12f80*/  BSYNC B2 ;  /* 0x0000000000027941 */ /* 0x000fea0003800000 */
.L_x_2251:
        /* <DEDUP_REMOVED lines=11> */
.L_x_2253:
        /* <DEDUP_REMOVED lines=14> */
.L_x_2254:
        /* <DEDUP_REMOVED lines=14> */
.L_x_2255:
        /* <DEDUP_REMOVED lines=14> */
.L_x_2256:
        /* <DEDUP_REMOVED lines=12> */
.L_x_2331:
[----:B------:R-:W-:Y:S05]  /*133a0*/  BSYNC B2 ;  /* 0x0000000000027941 */ /* 0x000fea0003800000 */
.L_x_2257:
        /* <DEDUP_REMOVED lines=9> */
.L_x_2260:
[----:B------:R-:W-:Y:S05]  /*13440*/  BSYNC B2 ;  /* 0x0000000000027941 */ /* 0x000fea0003800000 */
.L_x_2259:
        /* <DEDUP_REMOVED lines=10> */
.L_x_2261:
        /* <DEDUP_REMOVED lines=13> */
.L_x_2262:
        /* <DEDUP_REMOVED lines=13> */
.L_x_2263:
        /* <DEDUP_REMOVED lines=13> */
.L_x_2264:
        /* <DEDUP_REMOVED lines=10> */
.L_x_2247:
[----:B------:R-:W-:Y:S05]  /*13800*/  BSYNC B1 ;  /* 0x0000000000017941 */ /* 0x000fea0003800000 */
.L_x_2246:
[----:B------:R-:W-:Y:S02]  /*13810*/  VIADD R0, R0, 0xfffffffe ;  /* 0xfffffffe00007836 */ /* 0x000fe40000000000 */
[----:B------:R-:W-:Y:S01]  /*13820*/  IMAD.MOV.U32 R7, RZ, RZ, R9 ;  /* 0x000000ffff077224 */ /* 0x000fe200078e0009 */
[----:B------:R-:W-:Y:S06]  /*13830*/  @P2 BRA `(.L_x_2265) ;  /* 0xffffffe8004c2947 */ /* 0x000fec000383ffff */
[----:B------:R-:W-:Y:S05]  /*13840*/  BSYNC B0 ;  /* 0x0000000000007941 */ /* 0x000fea0003800000 */
.L_x_2226:
        /* <DEDUP_REMOVED lines=30> */
.L_x_2267:
[----:B------:R-:W1:Y:S01]  /*13a30*/  S2R R2, SR_TID.X ;  /* 0x0000000000027919 */ /* 0x000e620000002100 */
[----:B------:R-:W-:Y:S01]  /*13a40*/  BSSY B1, `(.L_x_2268) ;  /* 0x0000006000017945 */ /* 0x000fe20003800000 */
[----:B-1----:R-:W-:Y:S02]  /*13a50*/  LOP3.LUT R3, R2, 0x7f, RZ, 0xc0, !PT ;  /* 0x0000007f02037812 */ /* 0x002fe400078ec0ff */
[----:B------:R-:W-:Y:S02]  /*13a60*/  SHF.L.U32 R2, R9, 0x1f, RZ ;  /* 0x0000001f09027819 */ /* 0x000fe400000006ff */
[----:B------:R-:W-:Y:S02]  /*13a70*/  ISETP.NE.AND P1, PT, R3, RZ, PT ;  /* 0x000000ff0300720c */ /* 0x000fe40003f25270 */
[----:B------:R-:W1:Y:S02]  /*13a80*/  SYNCS.PHASECHK.TRANS64.TRYWAIT P0, [UR38+0x38848], R2 ;  /* 0x03884802ff0075a7 */ /* 0x000e640008000166 */
[----:B-1----:R-:W-:Y:S09]  /*13a90*/  @!P0 BRA `(.L_x_2269) ;  /* 0x0000002000bc8947 */ /* 0x002ff20003800000 */
.L_x_2332:
[----:B------:R-:W-:Y:S05]  /*13aa0*/  BSYNC B1 ;  /* 0x0000000000017941 */ /* 0x000fea0003800000 */
.L_x_2268:
[----:B------:R-:W-:Y:S04]  /*13ab0*/  BSSY B1, `(.L_x_2270) ;  /* 0x0000007000017945 */ /* 0x000fe80003800000 */
[----:B------:R-:W-:Y:S05]  /*13ac0*/  @P1 BRA `(.L_x_2271) ;  /* 0x0000000000141947 */ /* 0x000fea0003800000 */
[----:B------:R-:W-:Y:S01]  /*13ad0*/  ISETP.NE.AND P0, PT, R10, RZ, PT ;  /* 0x000000ff0a00720c */ /* 0x000fe20003f05270 */
[----:B-1----:R-:W-:-:S04]  /*13ae0*/  IMAD.MOV.U32 R3, RZ, RZ, 0xa000 ;  /* 0x0000a000ff037424 */ /* 0x002fc800078e00ff */
[----:B------:R2:W-:Y:S08]  /*13af0*/  SYNCS.ARRIVE.TRANS64 RZ, [UR38+0x38838], R3 ;  /* 0x03883803ffff79a7 */ /* 0x0005f00008000026 */
[----:B--2---:R-:W-:Y:S05]  /*13b00*/  @!P0 BRA `(.L_x_2271) ;  /* 0x0000000000048947 */ /* 0x004fea0003800000 */
[----:B------:R-:W-:Y:S01]  /*13b10*/  BPT.TRAP 0x1 ;  /* 0x000000040000795c */ /* 0x000fe20000300000 */
.L_x_2271:
[----:B------:R-:W-:Y:S05]  /*13b20*/  BSYNC B1 ;  /* 0x0000000000017941 */ /* 0x000fea0003800000 */
.L_x_2270:
[----:B0-----:R-:W-:Y:S01]  /*13b30*/  IMAD.MOV.U32 R5, RZ, RZ, RZ ;  /* 0x000000ffff057224 */ /* 0x001fe200078e00ff */
        /* <DEDUP_REMOVED lines=10> */
.L_x_2272:
        /* <DEDUP_REMOVED lines=8> */
[----:B------:R-:W-:Y:S01]  /*13c60*/  MOV R6, 0x40 ;  /* 0x0000004000067802 */ /* 0x000fe20000000f00 */
[----:B------:R-:W-:Y:S01]  /*13c70*/  UIADD3 UR8, UR38, 0x30c00, URZ ;  /* 0x00030c0026087890 */ /* 0x000fe2000fffe03f */
[----:B------:R-:W-:Y:S01]  /*13c80*/  PLOP3.LUT P0, PT, PT, PT, PT, 0x80, 0x0 ;  /* 0x000000000000781c */ /* 0x000fe20003f0f070 */
[----:B------:R-:W-:Y:S01]  /*13c90*/  UMOV UR6, 0x0 ;  /* 0x0000000000067882 */ /* 0x000fe20000000000 */
[----:B------:R-:W-:Y:S01]  /*13ca0*/  R2UR UR10, R6 ;  /* 0x00000000060a72ca */ /* 0x000fe200000e0000 */
[----:B------:R-:W-:-:S14]  /*13cb0*/  UMOV UR7, 0x14f00000 ;  /* 0x14f0000000077882 */ /* 0x000fdc0000000000 */
.L_x_2273:
        /* <DEDUP_REMOVED lines=14> */
.L_x_2274:
        /* <DEDUP_REMOVED lines=14> */
.L_x_2275:
        /* <DEDUP_REMOVED lines=11> */
.L_x_2333:
[----:B------:R-:W-:Y:S05]  /*13f30*/  BSYNC B1 ;  /* 0x0000000000017941 */ /* 0x000fea0003800000 */
.L_x_2276:
        /* <DEDUP_REMOVED lines=9> */
.L_x_2279:
[----:B------:R-:W-:Y:S05]  /*13fd0*/  BSYNC B1 ;  /* 0x0000000000017941 */ /* 0x000fea0003800000 */
.L_x_2278:
        /* <DEDUP_REMOVED lines=10> */
.L_x_2280:
        /* <DEDUP_REMOVED lines=13> */
.L_x_2281:
        /* <DEDUP_REMOVED lines=13> */
.L_x_2282:
        /* <DEDUP_REMOVED lines=13> */
.L_x_2283:
        /* <DEDUP_REMOVED lines=10> */
.L_x_2266:
[----:B------:R-:W-:Y:S05]  /*14390*/  BSYNC B0 ;  /* 0x0000000000007941 */ /* 0x000fea0003800000 */
.L_x_2225:
        /* <DEDUP_REMOVED lines=12> */
.L_x_2334:
[----:B------:R-:W-:Y:S05]  /*14460*/  BSYNC B1 ;  /* 0x0000000000017941 */ /* 0x000fea0003800000 */
.L_x_2286:
        /* <DEDUP_REMOVED lines=8> */
.L_x_2289:
[----:B------:R-:W-:Y:S05]  /*144f0*/  BSYNC B1 ;  /* 0x0000000000017941 */ /* 0x000fea0003800000 */
.L_x_2288:
        /* <DEDUP_REMOVED lines=13> */
.L_x_2290:
        /* <DEDUP_REMOVED lines=13> */
.L_x_2291:
        /* <DEDUP_REMOVED lines=13> */
.L_x_2292:
        /* <DEDUP_REMOVED lines=13> */
.L_x_2293:
        /* <DEDUP_REMOVED lines=8> */
.L_x_2285:
[----:B------:R-:W-:Y:S05]  /*148c0*/  BSYNC B0 ;  /* 0x0000000000007941 */ /* 0x000fea0003800000 */
.L_x_2284:
[----:B0-----:R-:W-:Y:S02]  /*148d0*/  VIADD R0, R8, 0x1 ;  /* 0x0000000108007836 */ /* 0x001fe40000000000 */
[----:B-1----:R-:W-:-:S03]  /*148e0*/  IMAD.MOV.U32 R3, RZ, RZ, RZ ;  /* 0x000000ffff037224 */ /* 0x002fc600078e00ff */
[----:B------:R-:W-:-:S04]  /*148f0*/  ISETP.NE.AND P0, PT, R0, 0x2, PT ;  /* 0x000000020000780c */ /* 0x000fc80003f05270 */
[----:B------:R-:W-:Y:S02]  /*14900*/  SEL R2, RZ, 0x1, P0 ;  /* 0x00000001ff027807 */ /* 0x000fe40000000000 */
[----:B------:R-:W-:Y:S02]  /*14910*/  SEL R0, R0, RZ, P0 ;  /* 0x000000ff00007207 */ /* 0x000fe40000000000 */
[----:B------:R-:W-:-:S07]  /*14920*/  LOP3.LUT R9, R9, R2, RZ, 0x3c, !PT ;  /* 0x0000000209097212 */ /* 0x000fce00078e3cff */
.L_x_2209:
[----:B------:R-:W0:Y:S01]  /*14930*/  S2R R5, SR_CgaCtaId ;  /* 0x0000000000057919 */ /* 0x000e220000008800 */
[----:B------:R-:W-:Y:S02]  /*14940*/  MOV R2, 0x400 ;  /* 0x0000040000027802 */ /* 0x000fe40000000f00 */
[----:B------:R-:W-:Y:S02]  /*14950*/  SHF.L.U32 R3, R3, 0x1f, RZ ;  /* 0x0000001f03037819 */ /* 0x000fe400000006ff */
[----:B0-----:R-:W-:-:S04]  /*14960*/  LEA R2, R5, R2, 0x18 ;  /* 0x0000000205027211 */ /* 0x001fc800078ec0ff */
[----:B------:R-:W0:Y:S02]  /*14970*/  SYNCS.PHASECHK.TRANS64.TRYWAIT P0, [R2+URZ+0x38820], R3 ;  /* 0x03882003020075a7 */ /* 0x000e24000800017f */
[----:B0-----:R-:W-:Y:S05]  /*14980*/  @!P0 BRA `(.L_x_2294) ;  /* 0x0000001400448947 */ /* 0x001fea0003800000 */
.L_x_2335:
[----:B------:R-:W-:-:S03]  /*14990*/  UMOV UR4, 0xffffffff ;  /* 0xffffffff00047882 */ /* 0x000fc60000000000 */
[----:B------:R-:W-:Y:S05]  /*149a0*/  BRA.DIV UR4, `(.L_x_2295) ;  /* 0x0000001604507947 */ /* 0x000fea000b800000 */
[----:B0-----:R-:W0:Y:S02]  /*149b0*/  S2R R3, SR_TID.X ;  /* 0x0000000000037919 */ /* 0x001e240000002100 */
[----:B0-----:R-:W-:-:S04]  /*149c0*/  SHF.R.U32.HI R3, RZ, 0x5, R3 ;  /* 0x00000005ff037819 */ /* 0x001fc80000011603 */
[----:B------:R-:W-:-:S05]  /*149d0*/  LOP3.LUT R3, R3, 0x3, RZ, 0xc0, !PT ;  /* 0x0000000303037812 */ /* 0x000fca00078ec0ff */
[----:B------:R0:W1:Y:S02]  /*149e0*/  SHFL.IDX PT, R14, R3, RZ, 0x1f ;  /* 0x00001fff030e7589 */ /* 0x00006400000e0000 */
.L_x_2338:
[----:B-1----:R-:W-:-:S13]  /*149f0*/  ISETP.NE.AND P0, PT, R14, RZ, PT ;  /* 0x000000ff0e00720c */ /* 0x002fda0003f05270 */
[----:B------:R-:W-:Y:S05]  /*14a00*/  @P0 BRA `(.L_x_2171) ;  /* 0x0000000000880947 */ /* 0x000fea0003800000 */
[----:B------:R-:W-:-:S03]  /*14a10*/  UMOV UR4, 0xffffffff ;  /* 0xffffffff00047882 */ /* 0x000fc60000000000 */
[----:B------:R-:W-:Y:S05]  /*14a20*/  BRA.DIV UR4, `(.L_x_2296) ;  /* 0x0000001604647947 */ /* 0x000fea000b800000 */
[----:B------:R-:W-:-:S13]  /*14a30*/  ELECT P6, URZ, PT ;  /* 0x00000000003f782f */ /* 0x000fda00038c0000 */
.L_x_2341:
[----:B------:R-:W-:Y:S05]  /*14a40*/  @!P6 BRA `(.L_x_2171) ;  /* 0x000000000078e947 */ /* 0x000fea0003800000 */
[----:B0-----:R-:W2:Y:S02]  /*14a50*/  LDL.LU R3, [R1+0x14] ;  /* 0x0000140001037983 */ /* 0x001ea40000300800 */
[----:B--2---:R-:W-:-:S04]  /*14a60*/  LOP3.LUT R3, R3, 0x2, RZ, 0xfc, !PT ;  /* 0x0000000203037812 */ /* 0x004fc800078efcff */
[----:B------:R-:W-:-:S13]  /*14a70*/  ISETP.NE.AND P2, PT, R3, 0x3, PT ;  /* 0x000000030300780c */ /* 0x000fda0003f45270 */
[----:B------:R-:W-:Y:S05]  /*14a80*/  @!P2 BRA `(.L_x_2297) ;  /* 0x000000000004a947 */ /* 0x000fea0003800000 */
[----:B------:R-:W-:Y:S01]  /*14a90*/  BPT.TRAP 0x1 ;  /* 0x000000040000795c */ /* 0x000fe20000300000 */
.L_x_2297:
        /* <DEDUP_REMOVED lines=12> */
.L_x_2342:
[----:B------:R-:W1:Y:S02]  /*14b60*/  SYNCS.PHASECHK.TRANS64.TRYWAIT P0, [R3+URZ], R4 ;  /* 0x00000004030075a7 */ /* 0x000e64000800017f */
[----:B-1----:R-:W-:Y:S05]  /*14b70*/  @!P0 BRA `(.L_x_2299) ;  /* 0x0000001400448947 */ /* 0x002fea0003800000 */
.L_x_2343:
[----:B------:R-:W-:Y:S05]  /*14b80*/  @!P2 BRA `(.L_x_2300) ;  /* 0x000000000004a947 */ /* 0x000fea0003800000 */
[----:B------:R-:W-:Y:S01]  /*14b90*/  BPT.TRAP 0x1 ;  /* 0x000000040000795c */ /* 0x000fe20000300000 */
.L_x_2300:
[----:B-1----:R-:W-:-:S05]  /*14ba0*/  VIADD R3, R2, 0x38860 ;  /* 0x0003886002037836 */ /* 0x002fca0000000000 */
[----:B------:R-:W-:-:S04]  /*14bb0*/  LEA R0, R0, R3, 0x3 ;  /* 0x0000000300007211 */ /* 0x000fc800078e18ff */
[----:B------:R-:W1:Y:S02]  /*14bc0*/  SYNCS.PHASECHK.TRANS64.TRYWAIT P0, [R0+URZ], R5 ;  /* 0x00000005000075a7 */ /* 0x000e64000800017f */
[----:B-1----:R-:W-:Y:S05]  /*14bd0*/  @!P0 BRA `(.L_x_2301) ;  /* 0x0000001400408947 */ /* 0x002fea0003800000 */
.L_x_2344:
[----:B------:R-:W-:-:S07]  /*14be0*/  IMAD R3, R8, 0x8, R3 ;  /* 0x0000000808037824 */ /* 0x000fce00078e0203 */
.L_x_2302:
[----:B--2---:R2:W3:Y:S02]  /*14bf0*/  SYNCS.PHASECHK.TRANS64.TRYWAIT P0, [R3+URZ], R4 ;  /* 0x00000004030075a7 */ /* 0x0044e4000800017f */
[----:B---3--:R-:W-:Y:S05]  /*14c00*/  @!P0 NANOSLEEP.SYNCS 0x989680 ;  /* 0x009896800000895d */ /* 0x008fea0003900000 */
[----:B------:R-:W3:Y:S02]  /*14c10*/  @!P0 SYNCS.PHASECHK.TRANS64 P0, [R3+URZ], R4 ;  /* 0x00000004030085a7 */ /* 0x000ee4000800007f */
[----:B---3--:R-:W-:Y:S05]  /*14c20*/  @!P0 BRA `(.L_x_2302) ;  /* 0xfffffffc00f08947 */ /* 0x008fea000383ffff */
.L_x_2171:
[----:B------:R-:W-:Y:S05]  /*14c30*/  BSYNC B6 ;  /* 0x0000000000067941 */ /* 0x000fea0003800000 */
.L_x_2168:
[----:B------:R-:W-:Y:S05]  /*14c40*/  EXIT ;  /* 0x000000000000794d */ /* 0x000fea0003800000 */
.L_x_2175:
[----:B------:R-:W-:-:S13]  /*14c50*/  R2UR UR4, R16 ;  /* 0x00000000100472ca */ /* 0x000fda00000e0000 */
[----:B0-----:R-:W-:-:S04]  /*14c60*/  IMAD.U32 R3, RZ, RZ, UR4 ;  /* 0x00000004ff037e24 */ /* 0x001fc8000f8e00ff */
[----:B------:R0:W1:Y:S03]  /*14c70*/  SYNCS.PHASECHK.TRANS64.TRYWAIT P1, [R3+URZ+0x38800], R2 ;  /* 0x03880002030075a7 */ /* 0x000066000802017f */
[----:B-1----:R-:W-:Y:S05]  /*14c80*/  @!P1 NANOSLEEP.SYNCS 0x989680 ;  /* 0x009896800000995d */ /* 0x002fea0003900000 */
[----:B------:R-:W1:Y:S02]  /*14c90*/  @!P1 SYNCS.PHASECHK.TRANS64 P1, [R3+URZ+0x38800], R2 ;  /* 0x03880002030095a7 */ /* 0x000e64000802007f */
[----:B-1----:R-:W-:Y:S05]  /*14ca0*/  @!P1 BRA `(.L_x_2175) ;  /* 0xfffffffc00e89947 */ /* 0x002fea000383ffff */
[----:B------:R-:W-:Y:S05]  /*14cb0*/  BRA `(.L_x_2303) ;  /* 0xfffffec800387947 */ /* 0x000fea000383ffff */
.L_x_2179:
[----:B------:R-:W-:-:S13]  /*14cc0*/  R2UR UR4, R16 ;  /* 0x00000000100472ca */ /* 0x000fda00000e0000 */
[----:B0-----:R-:W-:-:S04]  /*14cd0*/  IMAD.U32 R3, RZ, RZ, UR4 ;  /* 0x00000004ff037e24 */ /* 0x001fc8000f8e00ff */
[----:B------:R0:W2:Y:S03]  /*14ce0*/  SYNCS.PHASECHK.TRANS64.TRYWAIT P2, [R3+URZ+0x38830], R2 ;  /* 0x03883002030075a7 */ /* 0x0000a6000804017f */
[----:B--2---:R-:W-:Y:S05]  /*14cf0*/  @!P2 NANOSLEEP.SYNCS 0x989680 ;  /* 0x009896800000a95d */ /* 0x004fea0003900000 */
[----:B------:R-:W2:Y:S02]  /*14d00*/  @!P2 SYNCS.PHASECHK.TRANS64 P2, [R3+URZ+0x38830], R2 ;  /* 0x038830020300a5a7 */ /* 0x000ea4000804007f */
[----:B--2---:R-:W-:Y:S05]  /*14d10*/  @!P2 BRA `(.L_x_2179) ;  /* 0xfffffffc00e8a947 */ /* 0x004fea000383ffff */
[----:B------:R-:W-:Y:S05]  /*14d20*/  BRA `(.L_x_2178) ;  /* 0xfffffec800587947 */ /* 0x000fea000383ffff */
.L_x_2184:
[----:B------:R-:W-:-:S13]  /*14d30*/  R2UR UR6, R215 ;  /* 0x00000000d70672ca */ /* 0x000fda00000e0000 */
[----:B-1----:R-:W-:-:S04]  /*14d40*/  IMAD.U32 R6, RZ, RZ, UR6 ;  /* 0x00000006ff067e24 */ /* 0x002fc8000f8e00ff */
[----:B------:R1:W2:Y:S03]  /*14d50*/  SYNCS.PHASECHK.TRANS64.TRYWAIT P3, [R6+URZ+0x38830], R3 ;  /* 0x03883003060075a7 */ /* 0x0002a6000806017f */
[----:B--2---:R-:W-:Y:S05]  /*14d60*/  @!P3 NANOSLEEP.SYNCS 0x989680 ;  /* 0x009896800000b95d */ /* 0x004fea0003900000 */
[----:B------:R-:W2:Y:S02]  /*14d70*/  @!P3 SYNCS.PHASECHK.TRANS64 P3, [R6+URZ+0x38830], R3 ;  /* 0x038830030600b5a7 */ /* 0x000ea4000806007f */
[----:B--2---:R-:W-:Y:S05]  /*14d80*/  @!P3 BRA `(.L_x_2184) ;  /* 0xfffffffc00e8b947 */ /* 0x004fea000383ffff */
[----:B------:R-:W-:Y:S05]  /*14d90*/  BRA `(.L_x_2183) ;  /* 0xffffff0000d47947 */ /* 0x000fea000383ffff */
.L_x_2188:
[----:B-1----:R-:W-:-:S04]  /*14da0*/  IMAD.U32 R3, RZ, RZ, UR7 ;  /* 0x00000007ff037e24 */ /* 0x002fc8000f8e00ff */
[----:B------:R1:W2:Y:S03]  /*14db0*/  SYNCS.PHASECHK.TRANS64.TRYWAIT P3, [R3+URZ+0x38850], R0 ;  /* 0x03885000030075a7 */ /* 0x0002a6000806017f */
[----:B--2---:R-:W-:Y:S05]  /*14dc0*/  @!P3 NANOSLEEP.SYNCS 0x989680 ;  /* 0x009896800000b95d */ /* 0x004fea0003900000 */
[----:B------:R-:W2:Y:S02]  /*14dd0*/  @!P3 SYNCS.PHASECHK.TRANS64 P3, [R3+URZ+0x38850], R0 ;  /* 0x038850000300b5a7 */ /* 0x000ea4000806007f */
[----:B--2---:R-:W-:Y:S05]  /*14de0*/  @!P3 BRA `(.L_x_2188) ;  /* 0xfffffffc00ecb947 */ /* 0x004fea000383ffff */
[----:B------:R-:W-:Y:S05]  /*14df0*/  BRA `(.L_x_2187) ;  /* 0xffffff2c00087947 */ /* 0x000fea000383ffff */
.L_x_2194:
[----:B-1----:R-:W-:-:S04]  /*14e00*/  IMAD.U32 R6, RZ, RZ, UR60 ;  /* 0x0000003cff067e24 */ /* 0x002fc8000f8e00ff */
[----:B------:R1:W2:Y:S03]  /*14e10*/  SYNCS.PHASECHK.TRANS64.TRYWAIT P2, [R6+URZ+0x38830], R3 ;  /* 0x03883003060075a7 */ /* 0x0002a6000804017f */
[----:B--2---:R-:W-:Y:S05]  /*14e20*/  @!P2 NANOSLEEP.SYNCS 0x989680 ;  /* 0x009896800000a95d */ /* 0x004fea0003900000 */
[----:B------:R-:W2:Y:S02]  /*14e30*/  @!P2 SYNCS.PHASECHK.TRANS64 P2, [R6+URZ+0x38830], R3 ;  /* 0x038830030600a5a7 */ /* 0x000ea4000804007f */
[----:B--2---:R-:W-:Y:S05]  /*14e40*/  @!P2 BRA `(.L_x_2194) ;  /* 0xfffffffc00eca947 */ /* 0x004fea000383ffff */
[----:B------:R-:W-:Y:S05]  /*14e50*/  BRA `(.L_x_2193) ;  /* 0xffffff4000bc7947 */ /* 0x000fea000383ffff */
.L_x_2198:
[----:B-1----:R-:W-:-:S04]  /*14e60*/  IMAD.U32 R3, RZ, RZ, UR11 ;  /* 0x0000000bff037e24 */ /* 0x002fc8000f8e00ff */
[----:B------:R1:W2:Y:S03]  /*14e70*/  SYNCS.PHASECHK.TRANS64.TRYWAIT P2, [R3+URZ+0x38850], R0 ;  /* 0x03885000030075a7 */ /* 0x0002a6000804017f */
[----:B--2---:R-:W-:Y:S05]  /*14e80*/  @!P2 NANOSLEEP.SYNCS 0x989680 ;  /* 0x009896800000a95d */ /* 0x004fea0003900000 */
[----:B------:R-:W2:Y:S02]  /*14e90*/  @!P2 SYNCS.PHASECHK.TRANS64 P2, [R3+URZ+0x38850], R0 ;  /* 0x038850000300a5a7 */ /* 0x000ea4000804007f */
[----:B--2---:R-:W-:Y:S05]  /*14ea0*/  @!P2 BRA `(.L_x_2198) ;  /* 0xfffffffc00eca947 */ /* 0x004fea000383ffff */
[----:B------:R-:W-:Y:S05]  /*14eb0*/  BRA `(.L_x_2197) ;  /* 0xffffff6800f47947 */ /* 0x000fea000383ffff */
.L_x_2203:
[----:B-1----:R-:W-:-:S04]  /*14ec0*/  IMAD.U32 R5, RZ, RZ, UR5 ;  /* 0x00000005ff057e24 */ /* 0x002fc8000f8e00ff */
[----:B------:R1:W2:Y:S03]  /*14ed0*/  SYNCS.PHASECHK.TRANS64.TRYWAIT P0, [R5+URZ+0x38850], R8 ;  /* 0x03885008050075a7 */ /* 0x0002a6000800017f */
[----:B--2---:R-:W-:Y:S05]  /*14ee0*/  @!P0 NANOSLEEP.SYNCS 0x989680 ;  /* 0x009896800000895d */ /* 0x004fea0003900000 */
[----:B------:R-:W2:Y:S02]  /*14ef0*/  @!P0 SYNCS.PHASECHK.TRANS64 P0, [R5+URZ+0x38850], R8 ;  /* 0x03885008050085a7 */ /* 0x000ea4000800007f */
[----:B--2---:R-:W-:Y:S05]  /*14f00*/  @!P0 BRA `(.L_x_2203) ;  /* 0xfffffffc00ec8947 */ /* 0x004fea000383ffff */
[----:B------:R-:W-:Y:S05]  /*14f10*/  BRA `(.L_x_2202) ;  /* 0xffffff8000e07947 */ /* 0x000fea000383ffff */
.L_x_2214:
[----:B------:R-:W-:Y:S02]  /*14f20*/  IMAD.MOV.U32 R13, RZ, RZ, R0 ;  /* 0x000000ffff0d7224 */ /* 0x000fe400078e0000 */
[----:B------:R-:W-:Y:S02]  /*14f30*/  IMAD.MOV.U32 R12, RZ, RZ, RZ ;  /* 0x000000ffff0c7224 */ /* 0x000fe400078e00ff */
[----:B------:R-:W-:Y:S02]  /*14f40*/  IMAD.MOV.U32 R11, RZ, RZ, 0x1f ;  /* 0x0000001fff0b7424 */ /* 0x000fe400078e00ff */
[----:B------:R-:W-:-:S07]  /*14f50*/  IMAD.MOV.U32 R15, RZ, RZ, -0x1 ;  /* 0xffffffffff0f7424 */ /* 0x000fce00078e00ff */
[----:B------:R-:W-:Y:S05]  /*14f60*/  WARPSYNC.COLLECTIVE R15, `(.L_x_2304) ;  /* 0x000000000f087348 */ /* 0x000fea0003c00000 */
[----:B------:R0:W1:Y:S02]  /*14f70*/  SHFL.IDX P6, R14, R13, R12, R11 ;  /* 0x0000000c0d0e7389 */ /* 0x00006400000c000b */
[----:B01----:R-:W-:Y:S01]  /*14f80*/  ENDCOLLECTIVE ;  /* 0x000000000000791b */ /* 0x003fe20003800000 */
.L_x_2304:
[----:B------:R-:W-:Y:S05]  /*14f90*/  BRA `(.L_x_2305) ;  /* 0xffffffbc00d07947 */ /* 0x000fea000383ffff */
.L_x_2216:
[----:B------:R-:W-:Y:S01]  /*14fa0*/  BSSY B0, `(.L_x_2306) ;  /* 0x0000006000007945 */ /* 0x000fe20003800000 */
[----:B------:R-:W-:-:S07]  /*14fb0*/  IMAD.MOV.U32 R15, RZ, RZ, -0x1 ;  /* 0xffffffffff0f7424 */ /* 0x000fce00078e00ff */
[----:B0-----:R-:W-:Y:S05]  /*14fc0*/  WARPSYNC.COLLECTIVE R15, `(.L_x_2307) ;  /* 0x000000000f0c7348 */ /* 0x001fea0003c00000 */
[----:B------:R-:W-:Y:S02]  /*14fd0*/  ELECT P6, UR62, PT ;  /* 0x00000000003e782f */ /* 0x000fe400038c0000 */
[----:B------:R-:W-:Y:S01]  /*14fe0*/  MOV R14, UR62 ;  /* 0x0000003e000e7c02 */ /* 0x000fe20008000f00 */
[----:B0-----:R-:W-:Y:S10]  /*14ff0*/  ENDCOLLECTIVE ;  /* 0x000000000000791b */ /* 0x001ff40003800000 */
.L_x_2307:
[----:B------:R-:W-:Y:S05]  /*15000*/  BSYNC B0 ;  /* 0x0000000000007941 */ /* 0x000fea0003800000 */
.L_x_2306:
[----:B------:R-:W-:Y:S05]  /*15010*/  BRA `(.L_x_2308) ;  /* 0xffffffbc00d07947 */ /* 0x000fea000383ffff */
.L_x_2218:
[----:B0-----:R-:W-:-:S04]  /*15020*/  IMAD.U32 R3, RZ, RZ, UR38 ;  /* 0x00000026ff037e24 */ /* 0x001fc8000f8e00ff */
[----:B------:R0:W1:Y:S03]  /*15030*/  SYNCS.PHASECHK.TRANS64.TRYWAIT P0, [R3+URZ+0x38840], R0 ;  /* 0x03884000030075a7 */ /* 0x000066000800017f */
[----:B-1----:R-:W-:Y:S05]  /*15040*/  @!P0 NANOSLEEP.SYNCS 0x989680 ;  /* 0x009896800000895d */ /* 0x002fea0003900000 */
[----:B------:R-:W1:Y:S02]  /*15050*/  @!P0 SYNCS.PHASECHK.TRANS64 P0, [R3+URZ+0x38840], R0 ;  /* 0x03884000030085a7 */ /* 0x000e64000800007f */
[----:B-1----:R-:W-:Y:S05]  /*15060*/  @!P0 BRA `(.L_x_2218) ;  /* 0xfffffffc00ec8947 */ /* 0x002fea000383ffff */
[----:B------:R-:W-:Y:S05]  /*15070*/  BRA `(.L_x_2309) ;  /* 0xffffffc0002c7947 */ /* 0x000fea000383ffff */
.L_x_2221:
        /* <DEDUP_REMOVED lines=9> */
.L_x_2310:
[----:B------:R-:W-:Y:S02]  /*15110*/  IMAD.MOV.U32 R13, RZ, RZ, R7 ;  /* 0x000000ffff0d7224 */ /* 0x000fe400078e0007 */
[----:B------:R-:W-:-:S07]  /*15120*/  IMAD.MOV.U32 R2, RZ, RZ, R14 ;  /* 0x000000ffff027224 */ /* 0x000fce00078e000e */
[----:B------:R-:W-:Y:S05]  /*15130*/  WARPSYNC.COLLECTIVE R15, `(.L_x_2311) ;  /* 0x000000000f087348 */ /* 0x000fea0003c00000 */
[----:B------:R0:W1:Y:S02]  /*15140*/  SHFL.IDX P6, R14, R13, R12, R11 ;  /* 0x0000000c0d0e7389 */ /* 0x00006400000c000b */
[----:B01----:R-:W-:Y:S01]  /*15150*/  ENDCOLLECTIVE ;  /* 0x000000000000791b */ /* 0x003fe20003800000 */
.L_x_2311:
[----:B------:R-:W-:Y:S01]  /*15160*/  ULDC UR4, c[0x0][0x288] ;  /* 0x0000a20000047ab9 */ /* 0x000fe20000000800 */
[----:B------:R-:W-:Y:S01]  /*15170*/  ULDC.64 UR6, c[0x0][0x208] ;  /* 0x0000820000067ab9 */ /* 0x000fe20000000a00 */
[----:B------:R-:W-:-:S05]  /*15180*/  IMAD R0, R20, UR4, RZ ;  /* 0x0000000414007c24 */ /* 0x000fca000f8e02ff */
[----:B------:R-:W-:Y:S01]  /*15190*/  ISETP.GE.AND P3, PT, R8, R0, PT ;  /* 0x000000000800720c */ /* 0x000fe20003f66270 */
[----:B------:R-:W-:Y:S02]  /*151a0*/  IMAD.MOV.U32 R13, RZ, RZ, R6 ;  /* 0x000000ffff0d7224 */ /* 0x000fe400078e0006 */
[----:B------:R-:W-:-:S10]  /*151b0*/  IMAD.MOV.U32 R12, RZ, RZ, 0x1 ;  /* 0x00000001ff0c7424 */ /* 0x000fd400078e00ff */
[----:B------:R-:W-:Y:S01]  /*151c0*/  @!P3 LEA R21, R9, UR38, 0x1 ;  /* 0x000000260915bc11 */ /* 0x000fe2000f8e08ff */
[----:B------:R-:W-:-:S05]  /*151d0*/  IMAD.MOV.U32 R3, RZ, RZ, R14 ;  /* 0x000000ffff037224 */ /* 0x000fca00078e000e */
        /* <DEDUP_REMOVED lines=15> */
.L_x_2312:
[----:B------:R-:W-:Y:S01]  /*152d0*/  VIADD R3, R8, 0x20 ;  /* 0x0000002008037836 */ /* 0x000fe20000000000 */
[----:B------:R-:W-:Y:S01]  /*152e0*/  @!P3 LEA R20, R9, UR38, 0x1 ;  /* 0x000000260914bc11 */ /* 0x000fe2000f8e08ff */
[----:B------:R-:W-:Y:S02]  /*152f0*/  IMAD.MOV.U32 R13, RZ, RZ, R7 ;  /* 0x000000ffff0d7224 */ /* 0x000fe400078e0007 */
[----:B------:R-:W-:-:S07]  /*15300*/  IMAD.MOV.U32 R5, RZ, RZ, R14 ;  /* 0x000000ffff057224 */ /* 0x000fce00078e000e */
[----:B------:R-:W-:Y:S05]  /*15310*/  WARPSYNC.COLLECTIVE R15, `(.L_x_2313) ;  /* 0x000000000f087348 */ /* 0x000fea0003c00000 */
[----:B------:R0:W1:Y:S02]  /*15320*/  SHFL.IDX P6, R14, R13, R12, R11 ;  /* 0x0000000c0d0e7389 */ /* 0x00006400000c000b */
[----:B01----:R-:W-:Y:S01]  /*15330*/  ENDCOLLECTIVE ;  /* 0x000000000000791b */ /* 0x003fe20003800000 */
.L_x_2313:
[----:B------:R-:W-:Y:S01]  /*15340*/  ULDC.64 UR4, c[0x0][0x208] ;  /* 0x0000820000047ab9 */ /* 0x000fe20000000a00 */
[----:B------:R-:W-:Y:S01]  /*15350*/  IMAD.MOV.U32 R13, RZ, RZ, R6 ;  /* 0x000000ffff0d7224 */ /* 0x000fe200078e0006 */
[----:B------:R-:W-:Y:S01]  /*15360*/  MOV R12, 0x2 ;  /* 0x00000002000c7802 */ /* 0x000fe20000000f00 */
        /* <DEDUP_REMOVED lines=13> */
.L_x_2314:
[----:B------:R-:W-:Y:S01]  /*15440*/  VIADD R5, R8, 0x30 ;  /* 0x0000003008057836 */ /* 0x000fe20000000000 */
[----:B------:R-:W-:Y:S01]  /*15450*/  @!P3 LEA R21, R9, UR38, 0x1 ;  /* 0x000000260915bc11 */ /* 0x000fe2000f8e08ff */
[----:B------:R-:W-:Y:S02]  /*15460*/  IMAD.MOV.U32 R13, RZ, RZ, R7 ;  /* 0x000000ffff0d7224 */ /* 0x000fe400078e0007 */
[----:B------:R-:W-:-:S07]  /*15470*/  IMAD.MOV.U32 R3, RZ, RZ, R14 ;  /* 0x000000ffff037224 */ /* 0x000fce00078e000e */
[----:B------:R-:W-:Y:S05]  /*15480*/  WARPSYNC.COLLECTIVE R15, `(.L_x_2315) ;  /* 0x000000000f087348 */ /* 0x000fea0003c00000 */
[----:B------:R0:W1:Y:S02]  /*15490*/  SHFL.IDX P6, R14, R13, R12, R11 ;  /* 0x0000000c0d0e7389 */ /* 0x00006400000c000b */
[----:B01----:R-:W-:Y:S01]  /*154a0*/  ENDCOLLECTIVE ;  /* 0x000000000000791b */ /* 0x003fe20003800000 */
.L_x_2315:
        /* <DEDUP_REMOVED lines=16> */
.L_x_2316:
[----:B------:R-:W-:Y:S01]  /*155b0*/  VIADD R3, R8, 0x40 ;  /* 0x0000004008037836 */ /* 0x000fe20000000000 */
[----:B------:R-:W-:Y:S01]  /*155c0*/  @!P3 LEA R20, R9, UR38, 0x1 ;  /* 0x000000260914bc11 */ /* 0x000fe2000f8e08ff */
[----:B------:R-:W-:Y:S02]  /*155d0*/  IMAD.MOV.U32 R13, RZ, RZ, R7 ;  /* 0x000000ffff0d7224 */ /* 0x000fe400078e0007 */
[----:B------:R-:W-:-:S07]  /*155e0*/  IMAD.MOV.U32 R5, RZ, RZ, R14 ;  /* 0x000000ffff057224 */ /* 0x000fce00078e000e */
[----:B------:R-:W-:Y:S05]  /*155f0*/  WARPSYNC.COLLECTIVE R15, `(.L_x_2317) ;  /* 0x000000000f087348 */ /* 0x000fea0003c00000 */
[----:B------:R0:W1:Y:S02]  /*15600*/  SHFL.IDX P6, R14, R13, R12, R11 ;  /* 0x0000000c0d0e7389 */ /* 0x00006400000c000b */
[----:B01----:R-:W-:Y:S01]  /*15610*/  ENDCOLLECTIVE ;  /* 0x000000000000791b */ /* 0x003fe20003800000 */
.L_x_2317:
        /* <DEDUP_REMOVED lines=16> */
.L_x_2318:
[----:B------:R-:W-:Y:S01]  /*15720*/  VIADD R5, R8, 0x50 ;  /* 0x0000005008057836 */ /* 0x000fe20000000000 */
[----:B------:R-:W-:Y:S01]  /*15730*/  @!P3 LEA R21, R9, UR38, 0x1 ;  /* 0x000000260915bc11 */ /* 0x000fe2000f8e08ff */
[----:B------:R-:W-:Y:S02]  /*15740*/  IMAD.MOV.U32 R13, RZ, RZ, R7 ;  /* 0x000000ffff0d7224 */ /* 0x000fe400078e0007 */
[----:B------:R-:W-:-:S07]  /*15750*/  IMAD.MOV.U32 R3, RZ, RZ, R14 ;  /* 0x000000ffff037224 */ /* 0x000fce00078e000e */
[----:B------:R-:W-:Y:S05]  /*15760*/  WARPSYNC.COLLECTIVE R15, `(.L_x_2319) ;  /* 0x000000000f087348 */ /* 0x000fea0003c00000 */
[----:B------:R0:W1:Y:S02]  /*15770*/  SHFL.IDX P6, R14, R13, R12, R11 ;  /* 0x0000000c0d0e7389 */ /* 0x00006400000c000b */
[----:B01----:R-:W-:Y:S01]  /*15780*/  ENDCOLLECTIVE ;  /* 0x000000000000791b */ /* 0x003fe20003800000 */
.L_x_2319:
        /* <DEDUP_REMOVED lines=16> */
.L_x_2320:
[----:B------:R-:W-:Y:S01]  /*15890*/  VIADD R3, R8, 0x60 ;  /* 0x0000006008037836 */ /* 0x000fe20000000000 */
[----:B------:R-:W-:Y:S01]  /*158a0*/  @!P3 LEA R20, R9, UR38, 0x1 ;  /* 0x000000260914bc11 */ /* 0x000fe2000f8e08ff */
[----:B------:R-:W-:Y:S02]  /*158b0*/  IMAD.MOV.U32 R13, RZ, RZ, R7 ;  /* 0x000000ffff0d7224 */ /* 0x000fe400078e0007 */
[----:B------:R-:W-:-:S07]  /*158c0*/  IMAD.MOV.U32 R5, RZ, RZ, R14 ;  /* 0x000000ffff057224 */ /* 0x000fce00078e000e */
[----:B------:R-:W-:Y:S05]  /*158d0*/  WARPSYNC.COLLECTIVE R15, `(.L_x_2321) ;  /* 0x000000000f087348 */ /* 0x000fea0003c00000 */
[----:B------:R0:W1:Y:S02]  /*158e0*/  SHFL.IDX P6, R14, R13, R12, R11 ;  /* 0x0000000c0d0e7389 */ /* 0x00006400000c000b */
[----:B01----:R-:W-:Y:S01]  /*158f0*/  ENDCOLLECTIVE ;  /* 0x000000000000791b */ /* 0x003fe20003800000 */
.L_x_2321:
        /* <DEDUP_REMOVED lines=16> */
.L_x_2322:
[----:B------:R-:W-:Y:S01]  /*15a00*/  @!P3 LEA R21, R9, UR38, 0x1 ;  /* 0x000000260915bc11 */ /* 0x000fe2000f8e08ff */
[----:B------:R-:W-:Y:S02]  /*15a10*/  IMAD.MOV.U32 R13, RZ, RZ, R7 ;  /* 0x000000ffff0d7224 */ /* 0x000fe400078e0007 */
[----:B------:R-:W-:-:S07]  /*15a20*/  IMAD.MOV.U32 R3, RZ, RZ, R14 ;  /* 0x000000ffff037224 */ /* 0x000fce00078e000e */
[----:B------:R-:W-:Y:S05]  /*15a30*/  WARPSYNC.COLLECTIVE R15, `(.L_x_2323) ;  /* 0x000000000f087348 */ /* 0x000fea0003c00000 */
[----:B------:R0:W1:Y:S02]  /*15a40*/  SHFL.IDX P6, R14, R13, R12, R11 ;  /* 0x0000000c0d0e7389 */ /* 0x00006400000c000b */
[----:B01----:R-:W-:Y:S01]  /*15a50*/  ENDCOLLECTIVE ;  /* 0x000000000000791b */ /* 0x003fe20003800000 */
.L_x_2323:
        /* <DEDUP_REMOVED lines=15> */
.L_x_2324:
[----:B------:R-:W-:Y:S01]  /*15b50*/  IMAD.MOV.U32 R13, RZ, RZ, R7 ;  /* 0x000000ffff0d7224 */ /* 0x000fe200078e0007 */
[----:B------:R-:W-:-:S07]  /*15b60*/  MOV R4, R14 ;  /* 0x0000000e00047202 */ /* 0x000fce0000000f00 */
[----:B------:R-:W-:Y:S05]  /*15b70*/  WARPSYNC.COLLECTIVE R15, `(.L_x_2325) ;  /* 0x000000000f087348 */ /* 0x000fea0003c00000 */
[----:B------:R0:W1:Y:S02]  /*15b80*/  SHFL.IDX P6, R14, R13, R12, R11 ;  /* 0x0000000c0d0e7389 */ /* 0x00006400000c000b */
[----:B01----:R-:W-:Y:S01]  /*15b90*/  ENDCOLLECTIVE ;  /* 0x000000000000791b */ /* 0x003fe20003800000 */
.L_x_2325:
[----:B------:R-:W-:Y:S05]  /*15ba0*/  BRA `(.L_x_2326) ;  /* 0xffffffc000947947 */ /* 0x000fea000383ffff */
.L_x_2224:
[----:B-1----:R-:W-:-:S04]  /*15bb0*/  IMAD.U32 R3, RZ, RZ, UR38 ;  /* 0x00000026ff037e24 */ /* 0x002fc8000f8e00ff */
[----:B------:R1:W2:Y:S03]  /*15bc0*/  SYNCS.PHASECHK.TRANS64.TRYWAIT P0, [R3+URZ+0x38820], R2 ;  /* 0x03882002030075a7 */ /* 0x0002a6000800017f */
[----:B--2---:R-:W-:Y:S05]  /*15bd0*/  @!P0 NANOSLEEP.SYNCS 0x989680 ;  /* 0x009896800000895d */ /* 0x004fea0003900000 */
[----:B------:R-:W2:Y:S02]  /*15be0*/  @!P0 SYNCS.PHASECHK.TRANS64 P0, [R3+URZ+0x38820], R2 ;  /* 0x03882002030085a7 */ /* 0x000ea4000800007f */
[----:B--2---:R-:W-:Y:S05]  /*15bf0*/  @!P0 BRA `(.L_x_2224) ;  /* 0xfffffffc00ec8947 */ /* 0x004fea000383ffff */
[----:B------:R-:W-:Y:S05]  /*15c00*/  BRA `(.L_x_2327) ;  /* 0xffffffc000f47947 */ /* 0x000fea000383ffff */
.L_x_2231:
[----:B-1----:R-:W-:-:S04]  /*15c10*/  IMAD.U32 R3, RZ, RZ, UR38 ;  /* 0x00000026ff037e24 */ /* 0x002fc8000f8e00ff */
[----:B------:R1:W2:Y:S03]  /*15c20*/  SYNCS.PHASECHK.TRANS64.TRYWAIT P0, [R3+URZ+0x38848], R2 ;  /* 0x03884802030075a7 */ /* 0x0002a6000800017f */
[----:B--2---:R-:W-:Y:S05]  /*15c30*/  @!P0 NANOSLEEP.SYNCS 0x989680 ;  /* 0x009896800000895d */ /* 0x004fea0003900000 */
[----:B------:R-:W2:Y:S02]  /*15c40*/  @!P0 SYNCS.PHASECHK.TRANS64 P0, [R3+URZ+0x38848], R2 ;  /* 0x03884802030085a7 */ /* 0x000ea4000800007f */
[----:B--2---:R-:W-:Y:S05]  /*15c50*/  @!P0 BRA `(.L_x_2231) ;  /* 0xfffffffc00ec8947 */ /* 0x004fea000383ffff */
[----:B------:R-:W-:Y:S05]  /*15c60*/  BRA `(.L_x_2328) ;  /* 0xffffffc400d07947 */ /* 0x000fea000383ffff */
.L_x_2239:
[----:B0-----:R-:W-:-:S04]  /*15c70*/  IMAD.U32 R3, RZ, RZ, UR38 ;  /* 0x00000026ff037e24 */ /* 0x001fc8000f8e00ff */
[----:B------:R0:W1:Y:S03]  /*15c80*/  SYNCS.PHASECHK.TRANS64.TRYWAIT P0, [R3+URZ+0x38860], R2 ;  /* 0x03886002030075a7 */ /* 0x000066000800017f */
[----:B-1----:R-:W-:Y:S05]  /*15c90*/  @!P0 NANOSLEEP.SYNCS 0x989680 ;  /* 0x009896800000895d */ /* 0x002fea0003900000 */
[----:B------:R-:W1:Y:S02]  /*15ca0*/  @!P0 SYNCS.PHASECHK.TRANS64 P0, [R3+URZ+0x38860], R2 ;  /* 0x03886002030085a7 */ /* 0x000e64000800007f */
[----:B-1----:R-:W-:Y:S05]  /*15cb0*/  @!P0 BRA `(.L_x_2239) ;  /* 0xfffffffc00ec8947 */ /* 0x002fea000383ffff */
[----:B------:R-:W-:Y:S05]  /*15cc0*/  BRA `(.L_x_2329) ;  /* 0xffffffc800e47947 */ /* 0x000fea000383ffff */
.L_x_2250:
[----:B-1----:R-:W-:-:S04]  /*15cd0*/  IMAD.U32 R3, RZ, RZ, UR38 ;  /* 0x00000026ff037e24 */ /* 0x002fc8000f8e00ff */
[----:B------:R1:W2:Y:S03]  /*15ce0*/  SYNCS.PHASECHK.TRANS64.TRYWAIT P0, [R3+URZ+0x38840], R2 ;  /* 0x03884002030075a7 */ /* 0x0002a6000800017f */
[----:B--2---:R-:W-:Y:S05]  /*15cf0*/  @!P0 NANOSLEEP.SYNCS 0x989680 ;  /* 0x009896800000895d */ /* 0x004fea0003900000 */
[----:B------:R-:W2:Y:S02]  /*15d00*/  @!P0 SYNCS.PHASECHK.TRANS64 P0, [R3+URZ+0x38840], R2 ;  /* 0x03884002030085a7 */ /* 0x000ea4000800007f */
[----:B--2---:R-:W-:Y:S05]  /*15d10*/  @!P0 BRA `(.L_x_2250) ;  /* 0xfffffffc00ec8947 */ /* 0x004fea000383ffff */
[----:B------:R-:W-:Y:S05]  /*15d20*/  BRA `(.L_x_2330) ;  /* 0xffffffd000747947 */ /* 0x000fea000383ffff */
.L_x_2258:
[----:B0-----:R-:W-:-:S04]  /*15d30*/  IMAD.U32 R3, RZ, RZ, UR38 ;  /* 0x00000026ff037e24 */ /* 0x001fc8000f8e00ff */
[----:B------:R0:W1:Y:S03]  /*15d40*/  SYNCS.PHASECHK.TRANS64.TRYWAIT P0, [R3+URZ+0x38868], R2 ;  /* 0x03886802030075a7 */ /* 0x000066000800017f */
[----:B-1----:R-:W-:Y:S05]  /*15d50*/  @!P0 NANOSLEEP.SYNCS 0x989680 ;  /* 0x009896800000895d */ /* 0x002fea0003900000 */
[----:B------:R-:W1:Y:S02]  /*15d60*/  @!P0 SYNCS.PHASECHK.TRANS64 P0, [R3+URZ+0x38868], R2 ;  /* 0x03886802030085a7 */ /* 0x000e64000800007f */
[----:B-1----:R-:W-:Y:S05]  /*15d70*/  @!P0 BRA `(.L_x_2258) ;  /* 0xfffffffc00ec8947 */ /* 0x002fea000383ffff */
[----:B------:R-:W-:Y:S05]  /*15d80*/  BRA `(.L_x_2331) ;  /* 0xffffffd400847947 */ /* 0x000fea000383ffff */
.L_x_2269:
[----:B-1----:R-:W-:-:S04]  /*15d90*/  IMAD.U32 R3, RZ, RZ, UR38 ;  /* 0x00000026ff037e24 */ /* 0x002fc8000f8e00ff */
[----:B------:R1:W2:Y:S03]  /*15da0*/  SYNCS.PHASECHK.TRANS64.TRYWAIT P0, [R3+URZ+0x38848], R2 ;  /* 0x03884802030075a7 */ /* 0x0002a6000800017f */
[----:B--2---:R-:W-:Y:S05]  /*15db0*/  @!P0 NANOSLEEP.SYNCS 0x989680 ;  /* 0x009896800000895d */ /* 0x004fea0003900000 */
[----:B------:R-:W2:Y:S02]  /*15dc0*/  @!P0 SYNCS.PHASECHK.TRANS64 P0, [R3+URZ+0x38848], R2 ;  /* 0x03884802030085a7 */ /* 0x000ea4000800007f */
[----:B--2---:R-:W-:Y:S05]  /*15dd0*/  @!P0 BRA `(.L_x_2269) ;  /* 0xfffffffc00ec8947 */ /* 0x004fea000383ffff */
[----:B------:R-:W-:Y:S05]  /*15de0*/  BRA `(.L_x_2332) ;  /* 0xffffffdc002c7947 */ /* 0x000fea000383ffff */
.L_x_2277:
[----:B0-----:R-:W-:-:S04]  /*15df0*/  IMAD.U32 R3, RZ, RZ, UR38 ;  /* 0x00000026ff037e24 */ /* 0x001fc8000f8e00ff */
[----:B------:R0:W1:Y:S03]  /*15e00*/  SYNCS.PHASECHK.TRANS64.TRYWAIT P0, [R3+URZ+0x38860], R2 ;  /* 0x03886002030075a7 */ /* 0x000066000800017f */
[----:B-1----:R-:W-:Y:S05]  /*15e10*/  @!P0 NANOSLEEP.SYNCS 0x989680 ;  /* 0x009896800000895d */ /* 0x002fea0003900000 */
[----:B------:R-:W1:Y:S02]  /*15e20*/  @!P0 SYNCS.PHASECHK.TRANS64 P0, [R3+URZ+0x38860], R2 ;  /* 0x03886002030085a7 */ /* 0x000e64000800007f */
[----:B-1----:R-:W-:Y:S05]  /*15e30*/  @!P0 BRA `(.L_x_2277) ;  /* 0xfffffffc00ec8947 */ /* 0x002fea000383ffff */
[----:B------:R-:W-:Y:S05]  /*15e40*/  BRA `(.L_x_2333) ;  /* 0xffffffe000387947 */ /* 0x000fea000383ffff */
.L_x_2287:
[----:B0-----:R0:W1:Y:S02]  /*15e50*/  SYNCS.PHASECHK.TRANS64.TRYWAIT P0, [R3+URZ+0x38860], R0 ;  /* 0x03886000030075a7 */ /* 0x001064000800017f */
[----:B-1----:R-:W-:Y:S05]  /*15e60*/  @!P0 NANOSLEEP.SYNCS 0x989680 ;  /* 0x009896800000895d */ /* 0x002fea0003900000 */
[----:B------:R-:W1:Y:S02]  /*15e70*/  @!P0 SYNCS.PHASECHK.TRANS64 P0, [R3+URZ+0x38860], R0 ;  /* 0x03886000030085a7 */ /* 0x000e64000800007f */
[----:B-1----:R-:W-:Y:S05]  /*15e80*/  @!P0 BRA `(.L_x_2287) ;  /* 0xfffffffc00f08947 */ /* 0x002fea000383ffff */
[----:B------:R-:W-:Y:S05]  /*15e90*/  BRA `(.L_x_2334) ;  /* 0xffffffe400707947 */ /* 0x000fea000383ffff */
.L_x_2294:
[----:B0-----:R0:W1:Y:S02]  /*15ea0*/  SYNCS.PHASECHK.TRANS64.TRYWAIT P0, [R2+URZ+0x38820], R3 ;  /* 0x03882003020075a7 */ /* 0x001064000800017f */
[----:B-1----:R-:W-:Y:S05]  /*15eb0*/  @!P0 NANOSLEEP.SYNCS 0x989680 ;  /* 0x009896800000895d */ /* 0x002fea0003900000 */
[----:B------:R-:W1:Y:S02]  /*15ec0*/  @!P0 SYNCS.PHASECHK.TRANS64 P0, [R2+URZ+0x38820], R3 ;  /* 0x03882003020085a7 */ /* 0x000e64000800007f */
[----:B-1----:R-:W-:Y:S05]  /*15ed0*/  @!P0 BRA `(.L_x_2294) ;  /* 0xfffffffc00f08947 */ /* 0x002fea000383ffff */
[----:B------:R-:W-:Y:S05]  /*15ee0*/  BRA `(.L_x_2335) ;  /* 0xffffffe800a87947 */ /* 0x000fea000383ffff */
.L_x_2295:
        /* <DEDUP_REMOVED lines=11> */
.L_x_2337:
[----:B------:R-:W-:Y:S05]  /*15fa0*/  BSYNC B0 ;  /* 0x0000000000007941 */ /* 0x000fea0003800000 */
.L_x_2336:
[----:B------:R-:W-:Y:S05]  /*15fb0*/  BRA `(.L_x_2338) ;  /* 0xffffffe8008c7947 */ /* 0x000fea000383ffff */
.L_x_2296:
[----:B------:R-:W-:Y:S01]  /*15fc0*/  BSSY B0, `(.L_x_2339) ;  /* 0x0000006000007945 */ /* 0x000fe20003800000 */
[----:B------:R-:W-:-:S07]  /*15fd0*/  IMAD.MOV.U32 R15, RZ, RZ, -0x1 ;  /* 0xffffffffff0f7424 */ /* 0x000fce00078e00ff */
[----:B0-----:R-:W-:Y:S05]  /*15fe0*/  WARPSYNC.COLLECTIVE R15, `(.L_x_2340) ;  /* 0x000000000f0c7348 */ /* 0x001fea0003c00000 */
[----:B------:R-:W-:Y:S02]  /*15ff0*/  ELECT P6, UR62, PT ;  /* 0x00000000003e782f */ /* 0x000fe400038c0000 */
[----:B------:R-:W-:Y:S01]  /*16000*/  MOV R14, UR62 ;  /* 0x0000003e000e7c02 */ /* 0x000fe20008000f00 */
[----:B0-----:R-:W-:Y:S10]  /*16010*/  ENDCOLLECTIVE ;  /* 0x000000000000791b */ /* 0x001ff40003800000 */
.L_x_2340:
[----:B------:R-:W-:Y:S05]  /*16020*/  BSYNC B0 ;  /* 0x0000000000007941 */ /* 0x000fea0003800000 */
.L_x_2339:
[----:B------:R-:W-:Y:S05]  /*16030*/  BRA `(.L_x_2341) ;  /* 0xffffffe800807947 */ /* 0x000fea000383ffff */
.L_x_2298:
[----:B0-----:R0:W1:Y:S02]  /*16040*/  SYNCS.PHASECHK.TRANS64.TRYWAIT P0, [R6+URZ], R5 ;  /* 0x00000005060075a7 */ /* 0x001064000800017f */
[----:B-1----:R-:W-:Y:S05]  /*16050*/  @!P0 NANOSLEEP.SYNCS 0x989680 ;  /* 0x009896800000895d */ /* 0x002fea0003900000 */
[----:B------:R-:W1:Y:S02]  /*16060*/  @!P0 SYNCS.PHASECHK.TRANS64 P0, [R6+URZ], R5 ;  /* 0x00000005060085a7 */ /* 0x000e64000800007f */
[----:B-1----:R-:W-:Y:S05]  /*16070*/  @!P0 BRA `(.L_x_2298) ;  /* 0xfffffffc00f08947 */ /* 0x002fea000383ffff */
[----:B------:R-:W-:Y:S05]  /*16080*/  BRA `(.L_x_2342) ;  /* 0xffffffe800b47947 */ /* 0x000fea000383ffff */
.L_x_2299:
[----:B-1----:R1:W2:Y:S02]  /*16090*/  SYNCS.PHASECHK.TRANS64.TRYWAIT P0, [R3+URZ], R4 ;  /* 0x00000004030075a7 */ /* 0x0022a4000800017f */
[----:B--2---:R-:W-:Y:S05]  /*160a0*/  @!P0 NANOSLEEP.SYNCS 0x989680 ;  /* 0x009896800000895d */ /* 0x004fea0003900000 */
[----:B------:R-:W2:Y:S02]  /*160b0*/  @!P0 SYNCS.PHASECHK.TRANS64 P0, [R3+URZ], R4 ;  /* 0x00000004030085a7 */ /* 0x000ea4000800007f */
[----:B--2---:R-:W-:Y:S05]  /*160c0*/  @!P0 BRA `(.L_x_2299) ;  /* 0xfffffffc00f08947 */ /* 0x004fea000383ffff */
[----:B------:R-:W-:Y:S05]  /*160d0*/  BRA `(.L_x_2343) ;  /* 0xffffffe800a87947 */ /* 0x000fea000383ffff */
.L_x_2301:
[----:B-1----:R1:W2:Y:S02]  /*160e0*/  SYNCS.PHASECHK.TRANS64.TRYWAIT P0, [R0+URZ], R5 ;  /* 0x00000005000075a7 */ /* 0x0022a4000800017f */
[----:B--2---:R-:W-:Y:S05]  /*160f0*/  @!P0 NANOSLEEP.SYNCS 0x989680 ;  /* 0x009896800000895d */ /* 0x004fea0003900000 */
[----:B------:R-:W2:Y:S02]  /*16100*/  @!P0 SYNCS.PHASECHK.TRANS64 P0, [R0+URZ], R5 ;  /* 0x00000005000085a7 */ /* 0x000ea4000800007f */
[----:B--2---:R-:W-:Y:S05]  /*16110*/  @!P0 BRA `(.L_x_2301) ;  /* 0xfffffffc00f08947 */ /* 0x004fea000383ffff */
[----:B------:R-:W-:Y:S05]  /*16120*/  BRA `(.L_x_2344) ;  /* 0xffffffe800ac7947 */ /* 0x000fea000383ffff */
.L_x_2345:
        /* <DEDUP_REMOVED lines=13> */
.L_x_14845:


//--------------------- .text._ZN7cutlass13device_kernelIN5flash11enable_sm90INS1_16FlashAttnFwdSm90INS1_25CollectiveMainloopFwdSm90ILi2EN4cute5tupleIJNS5_1CILi1EEES8_S8_EEENS6_IJNS7_ILi128EEENS7_ILi80EEENS7_ILi256EEEEEELi256ENS_10bfloat16_tEfNS_4arch4Sm90ELb1ELb0ELb0ELb1ELb0ELb0ELb0ELb1ELb1ELb1ELb1ELb0EEENS1_21CollectiveEpilogueFwdINS6_IJSA_SC_SB_EEES9_SE_SG_Li256ELb1ELb1ELb1ELb0EEENS1_36VarlenDynamicPersistentTileSchedulerILi128ELi80ELi256ELi128ELb1ELb1ELb1ELb1ELb1ELb1EEEEEEEEEvNT_6ParamsE --------------------------
	.section	.text._ZN7cutlass13device_kernelIN5flash11enable_sm90INS1_16FlashAttnFwdSm90INS1_25CollectiveMainloopFwdSm90ILi2EN4cute5tupleIJNS5_1CILi1EEES8_S8_EEENS6_IJNS7_ILi128EEENS7_ILi80EEENS7_ILi256EEEEEELi256ENS_10bfloat16_tEfNS_4arch4Sm90ELb1ELb0ELb0ELb1ELb0ELb0ELb0ELb1ELb1ELb1ELb1ELb0EEENS1_21CollectiveEpilogueFwdINS6_IJSA_SC_SB_EEES9_SE_SG_Li256ELb1ELb1ELb1ELb0EEENS1_36VarlenDynamicPersistentTileSchedulerILi128ELi80ELi256ELi128ELb1ELb1ELb1ELb1ELb1ELb1EEEEEEEEEvNT_6ParamsE,"ax",@progbits
	.align	128
.text._ZN7cutlass13device_kernelIN5flash11enable_sm90INS1_16FlashAttnFwdSm90INS1_25CollectiveMainloopFwdSm90ILi2EN4cute5tupleIJNS5_1CILi1EEES8_S8_EEENS6_IJNS7_ILi128EEENS7_ILi80EEENS7_ILi256EEEEEELi256ENS_10bfloat16_tEfNS_4arch4Sm90ELb1ELb0ELb0ELb1ELb0ELb0ELb0ELb1ELb1ELb1ELb1ELb0EEENS1_21CollectiveEpilogueFwdINS6_IJSA_SC_SB_EEES9_SE_SG_Li256ELb1ELb1ELb1ELb0EEENS1_36VarlenDynamicPersistentTileSchedulerILi128ELi80ELi256ELi128ELb1ELb1ELb1ELb1ELb1ELb1EEEEEEEEEvNT_6ParamsE:
        .type           _ZN7cutlass13device_kernelIN5flash11enable_sm90INS1_16FlashAttnFwdSm90INS1_25CollectiveMainloopFwdSm90ILi2EN4cute5tupleIJNS5_1CILi1EEES8_S8_EEENS6_IJNS7_ILi128EEENS7_ILi80EEENS7_ILi256EEEEEELi256ENS_10bfloat16_tEfNS_4arch4Sm90ELb1ELb0ELb0ELb1ELb0ELb0ELb0ELb1ELb1ELb1ELb1ELb0EEENS1_21CollectiveEpilogueFwdINS6_IJSA_SC_SB_EEES9_SE_SG_Li256ELb1ELb1ELb1ELb0EEENS1_36VarlenDynamicPersistentTileSchedulerILi128ELi80ELi256ELi128ELb1ELb1ELb1ELb1ELb1ELb1EEEEEEEEEvNT_6ParamsE,@function
        .size           _ZN7cutlass13device_kernelIN5flash11enable_sm90INS1_16FlashAttnFwdSm90INS1_25CollectiveMainloopFwdSm90ILi2EN4cute5tupleIJNS5_1CILi1EEES8_S8_EEENS6_IJNS7_ILi128EEENS7_ILi80EEENS7_ILi256EEEEEELi256ENS_10bfloat16_tEfNS_4arch4Sm90ELb1ELb0ELb0ELb1ELb0ELb0ELb0ELb1ELb1ELb1ELb1ELb0EEENS1_21CollectiveEpilogueFwdINS6_IJSA_SC_SB_EEES9_SE_SG_Li256ELb1ELb1ELb1ELb0EEENS1_36VarlenDynamicPersistentTileSchedulerILi128ELi80ELi256ELi128ELb1ELb1ELb1ELb1ELb1ELb1EEEEEEEEEvNT_6ParamsE,(.L_x_14846 - _ZN7cutlass13device_kernelIN5flash11enable_sm90INS1_16FlashAttnFwdSm90INS1_25CollectiveMainloopFwdSm90ILi2EN4cute5tupleIJNS5_1CILi1EEES8_S8_EEENS6_IJNS7_ILi128EEENS7_ILi80EEENS7_ILi256EEEEEELi256ENS_10bfloat16_tEfNS_4arch4Sm90ELb1ELb0ELb0ELb1ELb0ELb0ELb0ELb1ELb1ELb1ELb1ELb0EEENS1_21CollectiveEpilogueFwdINS6_IJSA_SC_SB_EEES9_SE_SG_Li256ELb1ELb1ELb1ELb0EEENS1_36VarlenDynamicPersistentTileSchedulerILi128ELi80ELi256ELi128ELb1ELb1ELb1ELb1ELb1ELb1EEEEEEEEEvNT_6ParamsE)
        .other          _ZN7cutlass13device_kernelIN5flash11enable_sm90INS1_16FlashAttnFwdSm90INS1_25CollectiveMainloopFwdSm90ILi2EN4cute5tupleIJNS5_1CILi1EEES8_S8_EEENS6_IJNS7_ILi128EEENS7_ILi80EEENS7_ILi256EEEEEELi256ENS_10bfloat16_tEfNS_4arch4Sm90ELb1ELb0ELb0ELb1ELb0ELb0ELb0ELb1ELb1ELb1ELb1ELb0EEENS1_21CollectiveEpilogueFwdINS6_IJSA_SC_SB_EEES9_SE_SG_Li256ELb1ELb1ELb1ELb0EEENS1_36VarlenDynamicPersistentTileSchedulerILi128ELi80ELi256ELi128ELb1ELb1ELb1ELb1ELb1ELb1EEEEEEEEEvNT_6ParamsE,@"STO_CUDA_ENTRY STV_DEFAULT"
_ZN7cutlass13device_kernelIN5flash11enable_sm90INS1_16FlashAttnFwdSm90INS1_25CollectiveMainloopFwdSm90ILi2EN4cute5tupleIJNS5_1CILi1EEES8_S8_EEENS6_IJNS7_ILi128EEENS7_ILi80EEENS7_ILi256EEEEEELi256ENS_10bfloat16_tEfNS_4arch4Sm90ELb1ELb0ELb0ELb1ELb0ELb0ELb0ELb1ELb1ELb1ELb1ELb0EEENS1_21CollectiveEpilogueFwdINS6_IJSA_SC_SB_EEES9_SE_SG_Li256ELb1ELb1ELb1ELb0EEENS1_36VarlenDynamicPersistentTileSchedulerILi128ELi80ELi256ELi128ELb1ELb1ELb1ELb1ELb1ELb1EEEEEEEEEvNT_6ParamsE:
        /* <DEDUP_REMOVED lines=18> */
.L_x_2347:
[----:B------:R-:W-:Y:S05]  /*0120*/  BSYNC B0 ;  /* 0x0000000000007941 */ /* 0x000fea0003800000 */
.L_x_2346:
        /* <DEDUP_REMOVED lines=41> */
.L_x_2348:
        /* <DEDUP_REMOVED lines=22> */
.L_x_2349:
        /* <DEDUP_REMOVED lines=18> */
.L_x_2350:
        /* <DEDUP_REMOVED lines=22> */
.L_x_2351:
        /* <DEDUP_REMOVED lines=22> */
.L_x_2352:
        /* <DEDUP_REMOVED lines=8> */
.L_x_2354:
        /* <DEDUP_REMOVED lines=18> */
[----:B------:R-:W-:Y:S02]  /*0aa0*/  R2UR UR6, R10 ;  /* 0x000000000a0672ca */ /* 0x000fe400000e0000 */
        /* <DEDUP_REMOVED lines=11> */
[----:B------:R-:W-:-:S03]  /*0b60*/  SHF.R.S32.HI R2, RZ, 0x4, R3 ;  /* 0x00000004ff027819 */ /* 0x000fc60000011403 */
[C---:B------:R-:W-:Y:S01]  /*0b70*/  IMAD.IADD R12, R6.reuse, 0x1, -R5 ;  /* 0x00000001060c7824 */ /* 0x040fe200078e0a05 */
[C---:B------:R-:W-:Y:S01]  /*0b80*/  LOP3.LUT R5, R3.reuse, 0x3fffff0, RZ, 0xc0, !PT ;  /* 0x03fffff003057812 */ /* 0x040fe200078ec0ff */
[----:B------:R-:W-:Y:S01]  /*0b90*/  ULOP3.LUT UR8, UR4, 0x1, URZ, 0xfc, !UPT ;  /* 0x0000000104087892 */ /* 0x000fe2000f8efc3f */
[----:B------:R-:W-:Y:S02]  /*0ba0*/  LEA.HI R4, R3, R2, RZ, 0x1 ;  /* 0x0000000203047211 */ /* 0x000fe400078f08ff */
[----:B------:R-:W-:Y:S01]  /*0bb0*/  SHF.R.S32.HI R8, RZ, 0x1f, R12 ;  /* 0x0000001fff087819 */ /* 0x000fe2000001140c */
[----:B------:R-:W-:Y:S01]  /*0bc0*/  IMAD.IADD R5, R6, 0x1, -R5 ;  /* 0x0000000106057824 */ /* 0x000fe200078e0a05 */
[----:B------:R-:W-:Y:S01]  /*0bd0*/  SHF.R.S32.HI R3, RZ, 0x7, R0 ;  /* 0x00000007ff037819 */ /* 0x000fe20000011400 */
[----:B------:R0:W-:Y:S01]  /*0be0*/  STL [R1+0x34], R12 ;  /* 0x0000340c01007387 */ /* 0x0001e20000100800 */
[----:B------:R-:W-:Y:S01]  /*0bf0*/  LEA.HI R9, R8, R12, RZ, 0x2 ;  /* 0x0000000c08097211 */ /* 0x000fe200078f10ff */
[----:B------:R-:W-:Y:S01]  /*0c00*/  UMOV UR4, URZ ;  /* 0x0000003f00047c82 */ /* 0x000fe20008000000 */
[----:B------:R-:W-:Y:S01]  /*0c10*/  LOP3.LUT R6, R7, 0xfffffc00, RZ, 0xc0, !PT ;  /* 0xfffffc0007067812 */ /* 0x000fe200078ec0ff */
[----:B------:R-:W-:Y:S01]  /*0c20*/  IMAD.U32 R16, RZ, RZ, UR4 ;  /* 0x00000004ff107e24 */ /* 0x000fe2000f8e00ff */
[----:B------:R-:W-:-:S02]  /*0c30*/  SHF.R.S32.HI R10, RZ, 0x2, R9 ;  /* 0x00000002ff0a7819 */ /* 0x000fc40000011409 */
[----:B------:R-:W-:Y:S01]  /*0c40*/  SHF.R.S32.HI R11, RZ, 0x1f, R9 ;  /* 0x0000001fff0b7819 */ /* 0x000fe20000011409 */
[----:B------:R-:W-:Y:S01]  /*0c50*/  IMAD R6, R5, 0x40, R6 ;  /* 0x0000004005067824 */ /* 0x000fe200078e0206 */
[----:B------:R-:W-:Y:S02]  /*0c60*/  LEA.HI R0, R0, R3, RZ, 0x1 ;  /* 0x0000000300007211 */ /* 0x000fe400078f08ff */
[----:B------:R-:W-:Y:S02]  /*0c70*/  LEA.HI R11, R11, R10, RZ, 0x3 ;  /* 0x0000000a0b0b7211 */ /* 0x000fe400078f18ff */
[----:B------:R-:W-:Y:S02]  /*0c80*/  LOP3.LUT R7, R4, 0x1ffffffe, RZ, 0xc0, !PT ;  /* 0x1ffffffe04077812 */ /* 0x000fe400078ec0ff */
[----:B------:R-:W-:Y:S02]  /*0c90*/  LOP3.LUT R11, R11, 0xfffffff8, RZ, 0xc0, !PT ;  /* 0xfffffff80b0b7812 */ /* 0x000fe400078ec0ff */
[----:B------:R-:W-:Y:S01]  /*0ca0*/  LEA.HI R8, R8, R12, RZ, 0x5 ;  /* 0x0000000c08087211 */ /* 0x000fe200078f28ff */
[----:B------:R-:W-:Y:S01]  /*0cb0*/  IMAD.IADD R7, R2, 0x1, -R7 ;  /* 0x0000000102077824 */ /* 0x000fe200078e0a07 */
[----:B------:R-:W-:Y:S01]  /*0cc0*/  LOP3.LUT R0, R0, 0x3fffffe, RZ, 0xc0, !PT ;  /* 0x03fffffe00007812 */ /* 0x000fe200078ec0ff */
[----:B------:R-:W-:Y:S01]  /*0cd0*/  IMAD.IADD R11, R10, 0x1, -R11 ;  /* 0x000000010a0b7824 */ /* 0x000fe200078e0a0b */
[----:B------:R-:W-:-:S02]  /*0ce0*/  SHF.R.S32.HI R8, RZ, 0x5, R8 ;  /* 0x00000005ff087819 */ /* 0x000fc40000011408 */
[----:B------:R-:W-:Y:S01]  /*0cf0*/  LOP3.LUT R9, R9, 0x7ffffffc, RZ, 0xc0, !PT ;  /* 0x7ffffffc09097812 */ /* 0x000fe200078ec0ff */
[----:B------:R-:W-:Y:S01]  /*0d00*/  IMAD.IADD R0, R3, 0x1, -R0 ;  /* 0x0000000103007824 */ /* 0x000fe200078e0a00 */
[----:B------:R-:W-:Y:S01]  /*0d10*/  LEA.HI R2, R13, R13, RZ, 0x1 ;  /* 0x0000000d0d027211 */ /* 0x000fe200078f08ff */
[----:B------:R-:W-:Y:S02]  /*0d20*/  IMAD R3, R7, 0x8, R6 ;  /* 0x0000000807037824 */ /* 0x000fe400078e0206 */
[----:B------:R-:W-:Y:S01]  /*0d30*/  IMAD R11, R8, 0x10, R11 ;  /* 0x00000010080b7824 */ /* 0x000fe200078e020b */
[----:B------:R-:W-:Y:S01]  /*0d40*/  LOP3.LUT R2, R2, 0x1ffffffe, RZ, 0xc0, !PT ;  /* 0x1ffffffe02027812 */ /* 0x000fe200078ec0ff */
[----:B------:R-:W-:Y:S01]  /*0d50*/  IMAD.IADD R9, R12, 0x1, -R9 ;  /* 0x000000010c097824 */ /* 0x000fe200078e0a09 */
[----:B------:R1:W-:Y:S01]  /*0d60*/  STL [R1+0x64], R3 ;  /* 0x0000640301007387 */ /* 0x0003e20000100800 */
[----:B------:R-:W-:Y:S02]  /*0d70*/  IMAD R0, R0, 0x40, R11 ;  /* 0x0000004000007824 */ /* 0x000fe400078e020b */
[----:B------:R-:W-:-:S02]  /*0d80*/  IMAD.SHL.U32 R19, R9, 0x2, RZ ;  /* 0x0000000209137824 */ /* 0x000fc400078e00ff */
[----:B------:R-:W-:Y:S01]  /*0d90*/  IMAD.IADD R2, R13, 0x1, -R2 ;  /* 0x000000010d027824 */ /* 0x000fe200078e0a02 */
[----:B------:R-:W-:Y:S01]  /*0da0*/  STL [R1+0x60], R0 ;  /* 0x0000600001007387 */ /* 0x000fe20000100800 */
[C---:B0-----:R-:W-:Y:S02]  /*0db0*/  VIADD R12, R19.reuse, 0x8 ;  /* 0x00000008130c7836 */ /* 0x041fe40000000000 */
[C---:B------:R-:W-:Y:S02]  /*0dc0*/  VIADD R11, R19.reuse, 0x10 ;  /* 0x00000010130b7836 */ /* 0x040fe40000000000 */
[----:B-1----:R-:W-:Y:S01]  /*0dd0*/  IMAD.U32 R3, RZ, RZ, UR8 ;  /* 0x00000008ff037e24 */ /* 0x002fe2000f8e00ff */
[----:B------:R-:W-:Y:S01]  /*0de0*/  SHF.R.S32.HI R14, RZ, 0x1f, R12 ;  /* 0x0000001fff0e7819 */ /* 0x000fe2000001140c */
[C---:B------:R-:W-:Y:S01]  /*0df0*/  VIADD R10, R19.reuse, 0x18 ;  /* 0x00000018130a7836 */ /* 0x040fe20000000000 */
[----:B------:R-:W-:Y:S01]  /*0e00*/  SHF.R.S32.HI R13, RZ, 0x1f, R11 ;  /* 0x0000001fff0d7819 */ /* 0x000fe2000001140b */
[C---:B------:R-:W-:Y:S01]  /*0e10*/  VIADD R9, R19.reuse, 0x20 ;  /* 0x0000002013097836 */ /* 0x040fe20000000000 */
[----:B------:R0:W-:Y:S01]  /*0e20*/  STL [R1+0x68], R3 ;  /* 0x0000680301007387 */ /* 0x0001e20000100800 */
        /* <DEDUP_REMOVED lines=10> */
[----:B0-----:R-:W-:Y:S01]  /*0ed0*/  IMAD.U32 R3, RZ, RZ, UR4 ;  /* 0x00000004ff037e24 */ /* 0x001fe2000f8e00ff */
[----:B------:R-:W-:Y:S01]  /*0ee0*/  SHF.R.S32.HI R7, RZ, 0x1f, R5 ;  /* 0x0000001fff077819 */ /* 0x000fe20000011405 */
[C---:B------:R-:W-:Y:S01]  /*0ef0*/  VIADD R234, R19.reuse, 0x58 ;  /* 0x0000005813ea7836 */ /* 0x040fe20000000000 */
[----:B------:R-:W-:Y:S01]  /*0f00*/  SHF.R.S32.HI R6, RZ, 0x1f, R4 ;  /* 0x0000001fff067819 */ /* 0x000fe20000011404 */
[C---:B------:R-:W-:Y:S01]  /*0f10*/  VIADD R233, R19.reuse, 0x60 ;  /* 0x0000006013e97836 */ /* 0x040fe20000000000 */
[----:B------:R0:W-:Y:S01]  /*0f20*/  STL [R1+0x30], R3 ;  /* 0x0000300301007387 */ /* 0x0001e20000100800 */
[C---:B------:R-:W-:Y:S01]  /*0f30*/  VIADD R232, R19.reuse, 0x68 ;  /* 0x0000006813e87836 */ /* 0x040fe20000000000 */
[----:B------:R-:W-:Y:S01]  /*0f40*/  SHF.R.S32.HI R4, RZ, 0x1f, R234 ;  /* 0x0000001fff047819 */ /* 0x000fe200000114ea */
[----:B------:R-:W-:-:S02]  /*0f50*/  VIADD R231, R19, 0x70 ;  /* 0x0000007013e77836 */ /* 0x000fc40000000000 */
[C---:B------:R-:W-:Y:S02]  /*0f60*/  VIADD R230, R19.reuse, 0x78 ;  /* 0x0000007813e67836 */ /* 0x040fe40000000000 */
[C---:B------:R-:W-:Y:S01]  /*0f70*/  VIADD R229, R19.reuse, 0x80 ;  /* 0x0000008013e57836 */ /* 0x040fe20000000000 */
[----:B------:R-:W-:Y:S01]  /*0f80*/  SHF.R.S32.HI R4, RZ, 0x1f, R231 ;  /* 0x0000001fff047819 */ /* 0x000fe200000114e7 */
[C---:B------:R-:W-:Y:S02]  /*0f90*/  VIADD R228, R19.reuse, 0x88 ;  /* 0x0000008813e47836 */ /* 0x040fe40000000000 */
[C---:B0-----:R-:W-:Y:S02]  /*0fa0*/  VIADD R3, R19.reuse, 0x50 ;  /* 0x0000005013037836 */ /* 0x041fe40000000000 */
        /* <DEDUP_REMOVED lines=22> */
[----:B------:R-:W-:Y:S01]  /*1110*/  IMAD R213, R2, 0x8, R0 ;  /* 0x0000000802d57824 */ /* 0x000fe200078e0200 */
[----:B------:R-:W-:-:S02]  /*1120*/  SHF.R.S32.HI R4, RZ, 0x1f, R222 ;  /* 0x0000001fff047819 */ /* 0x000fc400000114de */
[----:B------:R-:W-:Y:S02]  /*1130*/  SHF.R.S32.HI R3, RZ, 0x1f, R221 ;  /* 0x0000001fff037819 */ /* 0x000fe400000114dd */
[----:B------:R-:W-:Y:S02]  /*1140*/  SHF.R.S32.HI R5, RZ, 0x1f, R220 ;  /* 0x0000001fff057819 */ /* 0x000fe400000114dc */
[----:B------:R-:W-:Y:S02]  /*1150*/  SHF.R.S32.HI R4, RZ, 0x1f, R219 ;  /* 0x0000001fff047819 */ /* 0x000fe400000114db */
[----:B------:R-:W-:-:S07]  /*1160*/  SHF.R.S32.HI R3, RZ, 0x1f, R218 ;  /* 0x0000001fff037819 */ /* 0x000fce00000114da */
.L_x_2412:
[----:B------:R-:W-:Y:S01]  /*1170*/  ULDC.64 UR8, c[0x0][0xc88] ;  /* 0x0003220000087ab9 */ /* 0x000fe20000000a00 */
[----:B------:R-:W-:Y:S01]  /*1180*/  ULDC.64 UR12, c[0x0][0x208] ;  /* 0x00008200000c7ab9 */ /* 0x000fe20000000a00 */
[----:B------:R-:W-:Y:S01]  /*1190*/  UIMAD.WIDE UR8, UR7, 0x4, UR8 ;  /* 0x00000004070878a5 */ /* 0x000fe2000f8e0208 */
[----:B------:R-:W-:-:S05]  /*11a0*/  ULDC.64 UR10, c[0x0][0xa18] ;  /* 0x00028600000a7ab9 */ /* 0x000fca0000000a00 */
[----:B01234-:R-:W-:Y:S02]  /*11b0*/  IMAD.U32 R2, RZ, RZ, UR8 ;  /* 0x00000008ff027e24 */ /* 0x01ffe4000f8e00ff */
[----:B------:R-:W-:Y:S01]  /*11c0*/  IMAD.U32 R3, RZ, RZ, UR9 ;  /* 0x00000009ff037e24 */ /* 0x000fe2000f8e00ff */
        /* <DEDUP_REMOVED lines=10> */
[----:B------:R-:W-:Y:S01]  /*1270*/  IMAD.U32 R217, RZ, RZ, UR4 ;  /* 0x00000004ffd97e24 */ /* 0x000fe2000f8e00ff */
[----:B------:R-:W-:-:S04]  /*1280*/  @UP0 ULEA UR8, UP2, UR4, UR8, 0x2 ;  /* 0x0000000804080291 */ /* 0x000fc8000f84103f */
[----:B------:R-:W-:Y:S02]  /*1290*/  @UP0 ULEA.HI.X UR9, UR4, UR9, UR14, 0x2, UP2 ;  /* 0x0000000904090291 */ /* 0x000fe400090f140e */
[----:B------:R-:W-:Y:S01]  /*12a0*/  IMAD.U32 R6, RZ, RZ, UR14 ;  /* 0x0000000eff067e24 */ /* 0x000fe2000f8e00ff */
[----:B------:R-:W-:Y:S01]  /*12b0*/  @UP1 ULEA UR10, UP0, UR4, UR10, 0x2 ;  /* 0x0000000a040a1291 */ /* 0x000fe2000f80103f */
[----:B------:R-:W-:-:S03]  /*12c0*/  IMAD.U32 R2, RZ, RZ, UR8 ;  /* 0x00000008ff027e24 */ /* 0x000fc6000f8e00ff */
[----:B------:R-:W-:Y:S01]  /*12d0*/  @UP1 ULEA.HI.X UR11, UR4, UR11, UR14, 0x2, UP0 ;  /* 0x0000000b040b1291 */ /* 0x000fe200080f140e */
[----:B------:R-:W-:Y:S01]  /*12e0*/  IMAD.U32 R3, RZ, RZ, UR9 ;  /* 0x00000009ff037e24 */ /* 0x000fe2000f8e00ff */
[----:B------:R-:W-:Y:S01]  /*12f0*/  ULDC.64 UR8, c[0x0][0x418] ;  /* 0x0001060000087ab9 */ /* 0x000fe20000000a00 */
[----:B------:R-:W-:Y:S01]  /*1300*/  IMAD.U32 R4, RZ, RZ, UR10 ;  /* 0x0000000aff047e24 */ /* 0x000fe2000f8e00ff */
[----:B------:R-:W-:Y:S01]  /*1310*/  ULOP3.LUT UR7, UR6, 0xff0000, URZ, 0xc0, !UPT ;  /* 0x00ff000006077892 */ /* 0x000fe2000f8ec03f */
[----:B------:R0:W-:Y:S01]  /*1320*/  STL [R1+0x2c], R6 ;  /* 0x00002c0601007387 */ /* 0x0001e20000100800 */
[----:B------:R-:W-:-:S03]  /*1330*/  IMAD.U32 R5, RZ, RZ, UR11 ;  /* 0x0000000bff057e24 */ /* 0x000fc6000f8e00ff */
[----:B------:R-:W2:Y:S01]  /*1340*/  @P0 LDG.E R2, desc[UR12][R2.64] ;  /* 0x0000000c02020981 */ /* 0x000ea2000c1e1900 */
[----:B------:R-:W-:Y:S01]  /*1350*/  UISETP.NE.U32.AND UP0, UPT, UR8, URZ, UPT ;  /* 0x0000003f0800728c */ /* 0x000fe2000bf05070 */
[----:B------:R-:W-:Y:S02]  /*1360*/  ULDC UR10, c[0x0][0x2f0] ;  /* 0x0000bc00000a7ab9 */ /* 0x000fe40000000800 */
[----:B------:R-:W3:Y:S01]  /*1370*/  @P2 LDG.E R4, desc[UR12][R4.64] ;  /* 0x0000000c04042981 */ /* 0x000ee2000c1e1900 */
[----:B------:R-:W-:Y:S02]  /*1380*/  ULOP3.LUT UR8, UR6, 0xff000000, URZ, 0xc0, !UPT ;  /* 0xff00000006087892 */ /* 0x000fe4000f8ec03f */
[----:B------:R-:W-:Y:S01]  /*1390*/  ULOP3.LUT UR6, UR6, 0xffff, URZ, 0xc0, !UPT ;  /* 0x0000ffff06067892 */ /* 0x000fe2000f8ec03f */
[----:B------:R-:W-:Y:S01]  /*13a0*/  ULDC UR11, c[0x0][0x288] ;  /* 0x0000a200000b7ab9 */ /* 0x000fe20000000800 */
[----:B------:R-:W-:Y:S01]  /*13b0*/  UISETP.NE.AND.EX UP0, UPT, UR9, URZ, UPT, UP0 ;  /* 0x0000003f0900728c */ /* 0x000fe2000bf05300 */
[----:B------:R-:W-:-:S03]  /*13c0*/  ULDC.64 UR12, c[0x0][0xa20] ;  /* 0x00028800000c7ab9 */ /* 0x000fc60000000a00 */
[----:B-----5:R-:W-:Y:S01]  /*13d0*/  IMAD.U32 R0, RZ, RZ, UR6 ;  /* 0x00000006ff007e24 */ /* 0x020fe2000f8e00ff */
[----:B------:R-:W-:Y:S01]  /*13e0*/  ULDC UR9, c[0x0][0x424] ;  /* 0x0001090000097ab9 */ /* 0x000fe20000000800 */
[----:B------:R-:W-:Y:S01]  /*13f0*/  USHF.R.U32.HI UR8, URZ, 0x8, UR8 ;  /* 0x000000083f087899 */ /* 0x000fe20008011608 */
[----:B------:R-:W-:Y:S01]  /*1400*/  ISETP.NE.U32.AND P1, PT, RZ, UR12, PT ;  /* 0x0000000cff007c0c */ /* 0x000fe2000bf25070 */
[----:B------:R-:W-:Y:S01]  /*1410*/  USEL UR9, UR9, 0x1, UP0 ;  /* 0x0000000109097887 */ /* 0x000fe20008000000 */
[----:B------:R0:W-:Y:S01]  /*1420*/  STL [R1+0x28], R0 ;  /* 0x0000280001007387 */ /* 0x0001e20000100800 */
[----:B------:R-:W-:Y:S01]  /*1430*/  UMOV UR4, URZ ;  /* 0x0000003f00047c82 */ /* 0x000fe20008000000 */
[----:B------:R-:W-:Y:S01]  /*1440*/  ULEA.HI UR7, UR7, UR8, URZ, 0x10 ;  /* 0x0000000807077291 */ /* 0x000fe2000f8f803f */
[----:B------:R-:W-:Y:S01]  /*1450*/  ISETP.NE.AND.EX P1, PT, RZ, UR13, PT, P1 ;  /* 0x0000000dff007c0c */ /* 0x000fe2000bf25310 */
[----:B------:R-:W-:Y:S01]  /*1460*/  UIMAD UR10, UR9, UR10, URZ ;  /* 0x0000000a090a72a4 */ /* 0x000fe2000f8e023f */
[----:B--2---:R-:W-:-:S02]  /*1470*/  @P0 R2UR UR4, R2 ;  /* 0x00000000020402ca */ /* 0x004fc400000e0000 */
[----:B---3--:R-:W-:-:S13]  /*1480*/  @P2 R2UR UR11, R4 ;  /* 0x00000000040b22ca */ /* 0x008fda00000e0000 */
[----:B------:R-:W-:Y:S01]  /*1490*/  IMAD.U32 R18, RZ, RZ, UR11 ;  /* 0x0000000bff127e24 */ /* 0x000fe2000f8e00ff */
[----:B0-----:R-:W-:Y:S06]  /*14a0*/  @P2 BRA `(.L_x_2355) ;  /* 0x0000000000402947 */ /* 0x001fec0003800000 */
        /* <DEDUP_REMOVED lines=14> */
[----:B------:R-:W-:-:S06]  /*1590*/  UIADD3 UR6, -UR6, UR8, URZ ;  /* 0x0000000806067290 */ /* 0x000fcc000fffe13f */
[----:B------:R-:W-:-:S07]  /*15a0*/  IMAD.U32 R18, RZ, RZ, UR6 ;  /* 0x00000006ff127e24 */ /* 0x000fce000f8e00ff */
.L_x_2355:
[----:B------:R-:W-:Y:S05]  /*15b0*/  @!P1 BRA `(.L_x_2356) ;  /* 0x0000000000289947 */ /* 0x000fea0003800000 */
[----:B------:R-:W-:Y:S01]  /*15c0*/  R2UR UR8, R217 ;  /* 0x00000000d90872ca */ /* 0x000fe200000e0000 */
[----:B------:R-:W-:Y:S01]  /*15d0*/  ULDC.64 UR10, c[0x0][0x208] ;  /* 0x00008200000a7ab9 */ /* 0x000fe20000000a00 */
[----:B------:R-:W-:-:S11]  /*15e0*/  R2UR UR9, R6 ;  /* 0x00000000060972ca */ /* 0x000fd600000e0000 */
[----:B------:R-:W-:-:S04]  /*15f0*/  ULEA UR6, UP0, UR8, UR12, 0x2 ;  /* 0x0000000c08067291 */ /* 0x000fc8000f80103f */
[----:B------:R-:W-:Y:S02]  /*1600*/  ULEA.HI.X UR8, UR8, UR13, UR9, 0x2, UP0 ;  /* 0x0000000d08087291 */ /* 0x000fe400080f1409 */
[----:B------:R-:W-:-:S04]  /*1610*/  IMAD.U32 R2, RZ, RZ, UR6 ;  /* 0x00000006ff027e24 */ /* 0x000fc8000f8e00ff */
[----:B------:R-:W-:-:S05]  /*1620*/  IMAD.U32 R3, RZ, RZ, UR8 ;  /* 0x00000008ff037e24 */ /* 0x000fca000f8e00ff */
[----:B------:R-:W2:Y:S02]  /*1630*/  LDG.E R2, desc[UR10][R2.64] ;  /* 0x0000000a02027981 */ /* 0x000ea4000c1e1900 */
[----:B--2---:R-:W-:Y:S01]  /*1640*/  R2UR UR10, R2 ;  /* 0x00000000020a72ca */ /* 0x004fe200000e0000 */
[----:B------:R-:W-:-:S14]  /*1650*/  BRA `(.L_x_2357) ;  /* 0x00000000003c7947 */ /* 0x000fdc0003800000 */
.L_x_2356:
        /* <DEDUP_REMOVED lines=15> */
.L_x_2357:
[----:B------:R-:W-:Y:S01]  /*1750*/  ULDC UR6, c[0x0][0x448] ;  /* 0x0001120000067ab9 */ /* 0x000fe20000000800 */
[----:B------:R-:W-:Y:S01]  /*1760*/  R2UR UR8, R18 ;  /* 0x00000000120872ca */ /* 0x000fe200000e0000 */
[----:B------:R-:W-:Y:S02]  /*1770*/  UISETP.NE.AND UP0, UPT, UR6, 0x1, UPT ;  /* 0x000000010600788c */ /* 0x000fe4000bf05270 */
[----:B------:R-:W-:Y:S02]  /*1780*/  USHF.L.U32 UR5, UR5, 0x7, URZ ;  /* 0x0000000705057899 */ /* 0x000fe4000800063f */
[----:B------:R-:W-:Y:S02]  /*1790*/  UIADD3 UR10, -UR4, UR10, URZ ;  /* 0x0000000a040a7290 */ /* 0x000fe4000fffe13f */
[----:B------:R-:W-:Y:S02]  /*17a0*/  UIADD3 UR6, UR5, 0x7f, URZ ;  /* 0x0000007f05067890 */ /* 0x000fe4000fffe03f */
[----:B------:R-:W-:-:S02]  /*17b0*/  IMAD.U32 R212, RZ, RZ, UR5 ;  /* 0x00000005ffd47e24 */ /* 0x000fc4000f8e00ff */
[----:B------:R-:W-:Y:S01]  /*17c0*/  IMAD.U32 R22, RZ, RZ, UR10 ;  /* 0x0000000aff167e24 */ /* 0x000fe2000f8e00ff */
[----:B------:R-:W-:Y:S01]  /*17d0*/  @UP0 ULDC UR4, c[0x0][0x44c] ;  /* 0x0001130000040ab9 */ /* 0x000fe20000000800 */
[----:B------:R-:W-:Y:S01]  /*17e0*/  @UP0 ULDC UR9, c[0x0][0x450] ;  /* 0x0001140000090ab9 */ /* 0x000fe20000000800 */
[----:B------:R-:W-:Y:S02]  /*17f0*/  UIMAD.WIDE.U32 UR4, UR6, UR4, URZ ;  /* 0x00000004060472a5 */ /* 0x000fe4000f8e003f */
[----:B------:R-:W-:Y:S02]  /*1800*/  UIADD3 UR8, UR10, 0x50, -UR8 ;  /* 0x000000500a087890 */ /* 0x000fe4000fffe808 */
[----:B------:R-:W-:Y:S02]  /*1810*/  @UP0 USHF.R.U32.HI UR6, URZ, UR9, UR5 ;  /* 0x000000093f060299 */ /* 0x000fe40008011605 */
[----:B------:R-:W-:Y:S02]  /*1820*/  UIADD3 UR4, UR10, 0x4f, URZ ;  /* 0x0000004f0a047890 */ /* 0x000fe4000fffe03f */
[----:B------:R-:W-:-:S02]  /*1830*/  UIADD3 UR8, UR8, UR6, URZ ;  /* 0x0000000608087290 */ /* 0x000fc4000fffe03f */
[----:B------:R-:W-:Y:S02]  /*1840*/  UIMAD.WIDE UR4, UR4, 0x66666667, URZ ;  /* 0x66666667040478a5 */ /* 0x000fe4000f8e023f */
[----:B------:R-:W-:Y:S02]  /*1850*/  UIMAD.WIDE UR8, UR8, 0x66666667, URZ ;  /* 0x66666667080878a5 */ /* 0x000fe4000f8e023f */
[----:B------:R-:W-:Y:S02]  /*1860*/  USHF.R.U32.HI UR4, URZ, 0x1f, UR5 ;  /* 0x0000001f3f047899 */ /* 0x000fe40008011605 */
[----:B------:R-:W-:Y:S02]  /*1870*/  USHF.R.U32.HI UR6, URZ, 0x1f, UR9 ;  /* 0x0000001f3f067899 */ /* 0x000fe40008011609 */
[----:B------:R-:W-:Y:S02]  /*1880*/  ULEA.HI.SX32 UR4, UR5, UR4, 0x1b ;  /* 0x0000000405047291 */ /* 0x000fe4000f8fda3f */
[----:B------:R-:W-:-:S02]  /*1890*/  ULEA.HI.SX32 UR6, UR9, UR6, 0x1b ;  /* 0x0000000609067291 */ /* 0x000fc4000f8fda3f */
[----:B------:R-:W-:Y:S02]  /*18a0*/  USHF.R.U32.HI UR5, URZ, 0x10, UR7 ;  /* 0x000000103f057899 */ /* 0x000fe40008011607 */
[----:B------:R-:W-:-:S04]  /*18b0*/  UISETP.LT.AND UP0, UPT, UR4, UR6, UPT ;  /* 0x000000060400728c */ /* 0x000fc8000bf01270 */
[----:B------:R-:W-:Y:S01]  /*18c0*/  USEL UR9, UR4, UR6, UP0 ;  /* 0x0000000604097287 */ /* 0x000fe20008000000 */
[----:B------:R-:W-:Y:S01]  /*18d0*/  IMAD.U32 R214, RZ, RZ, UR5 ;  /* 0x00000005ffd67e24 */ /* 0x000fe2000f8e00ff */
[----:B------:R-:W-:Y:S02]  /*18e0*/  ULOP3.LUT UR6, UR7, 0xff, URZ, 0xc0, !UPT ;  /* 0x000000ff07067892 */ /* 0x000fe4000f8ec03f */
[----:B------:R-:W-:Y:S01]  /*18f0*/  UISETP.GE.AND UP0, UPT, UR9, 0x1, UPT ;  /* 0x000000010900788c */ /* 0x000fe2000bf06270 */
[----:B------:R-:W-:-:S03]  /*1900*/  UMOV UR4, URZ ;  /* 0x0000003f00047c82 */ /* 0x000fc60008000000 */
[----:B------:R-:W-:Y:S02]  /*1910*/  IMAD.U32 R216, RZ, RZ, UR6 ;  /* 0x00000006ffd87e24 */ /* 0x000fe4000f8e00ff */
[----:B------:R-:W-:-:S13]  /*1920*/  PLOP3.LUT P0, PT, PT, PT, UP0, 0x80, 0x0 ;  /* 0x000000000000781c */ /* 0x000fda0003f0f008 */
[----:B------:R-:W-:Y:S05]  /*1930*/  @!P0 BRA `(.L_x_2358) ;  /* 0x0000000000948947 */ /* 0x000fea0003800000 */
        /* <DEDUP_REMOVED lines=37> */
.L_x_2358:
        /* <DEDUP_REMOVED lines=81> */
[----:B------:R-:W-:Y:S02]  /*20a0*/  UIADD3 UR6, UR8, 0x14400, URZ ;  /* 0x0001440008067890 */ /* 0x000fe4000fffe03f */
[----:B------:R-:W-:Y:S02]  /*20b0*/  IMAD.U32 R17, RZ, RZ, UR8 ;  /* 0x00000008ff117e24 */ /* 0x000fe4000f8e00ff */
[----:B0-----:R-:W-:Y:S01]  /*20c0*/  VIADD R0, R0, 0xffffff80 ;  /* 0xffffff8000007836 */ /* 0x001fe20000000000 */
[----:B------:R-:W-:-:S04]  /*20d0*/  ULOP3.LUT UP0, URZ, UR6, 0x9f, URZ, 0xc0, !UPT ;  /* 0x0000009f063f7892 */ /* 0x000fc8000f80c03f */
[----:B------:R-:W-:Y:S02]  /*20e0*/  SHF.R.S32.HI R3, RZ, 0x1f, R0 ;  /* 0x0000001fff037819 */ /* 0x000fe40000011400 */
        /* <DEDUP_REMOVED lines=28> */
.L_x_2360:
[----:B------:R-:W2:Y:S04]  /*22b0*/  LDL R20, [R1+0x30] ;  /* 0x0000300001147983 */ /* 0x000ea80000100800 */
[----:B------:R-:W3:Y:S01]  /*22c0*/  LDL R2, [R1+0x68] ;  /* 0x0000680001027983 */ /* 0x000ee20000100800 */
[----:B------:R-:W-:Y:S02]  /*22d0*/  R2UR UR6, R17 ;  /* 0x00000000110672ca */ /* 0x000fe400000e0000 */
[----:B--2---:R-:W-:Y:S02]  /*22e0*/  R2UR UR7, R20 ;  /* 0x00000000140772ca */ /* 0x004fe400000e0000 */
[----:B---3--:R-:W-:-:S11]  /*22f0*/  R2UR UR5, R2 ;  /* 0x00000000020572ca */ /* 0x008fd600000e0000 */
[----:B------:R-:W-:-:S04]  /*2300*/  ULEA.HI UR4, UR7, UR7, URZ, 0x1 ;  /* 0x0000000707047291 */ /* 0x000fc8000f8f083f */
[----:B------:R-:W-:Y:S01]  /*2310*/  ULOP3.LUT UR4, UR4, 0xfffffffe, URZ, 0xc0, !UPT ;  /* 0xfffffffe04047892 */ /* 0x000fe2000f8ec03f */
[----:B------:R-:W-:-:S03]  /*2320*/  IMAD.U32 R2, RZ, RZ, UR5 ;  /* 0x00000005ff027e24 */ /* 0x000fc6000f8e00ff */
[----:B------:R-:W-:Y:S02]  /*2330*/  UIADD3 UR4, UR7, -UR4, URZ ;  /* 0x8000000407047290 */ /* 0x000fe4000fffe03f */
[----:B------:R-:W-:-:S04]  /*2340*/  ISETP.NE.AND P0, PT, R2, 0x3, PT ;  /* 0x000000030200780c */ /* 0x000fc80003f05270 */
[----:B------:R-:W-:-:S05]  /*2350*/  IMAD.U32 R0, RZ, RZ, UR4 ;  /* 0x00000004ff007e24 */ /* 0x000fca000f8e00ff */
[----:B------:R-:W-:-:S04]  /*2360*/  SHF.L.U32 R0, R0, 0x1f, RZ ;  /* 0x0000001f00007819 */ /* 0x000fc800000006ff */
[----:B------:R-:W0:Y:S02]  /*2370*/  SYNCS.PHASECHK.TRANS64.TRYWAIT P1, [UR6+0x38800], R0 ;  /* 0x03880000ff0075a7 */ /* 0x000e240008020146 */
[----:B0-----:R-:W-:Y:S05]  /*2380*/  @!P1 BRA `(.L_x_2361) ;  /* 0x0000018c00309947 */ /* 0x001fea0003800000 */
.L_x_2550:
[----:B------:R-:W-:Y:S05]  /*2390*/  @!P0 BRA `(.L_x_2362) ;  /* 0x0000000000048947 */ /* 0x000fea0003800000 */
[----:B------:R-:W-:Y:S01]  /*23a0*/  BPT.TRAP 0x1 ;  /* 0x000000040000795c */ /* 0x000fe20000300000 */
.L_x_2362:
[----:B------:R-:W-:Y:S01]  /*23b0*/  R2UR UR5, R16 ;  /* 0x00000000100572ca */ /* 0x000fe200000e0000 */
[----:B0-----:R-:W-:Y:S01]  /*23c0*/  IMAD.U32 R0, RZ, RZ, UR60 ;  /* 0x0000003cff007e24 */ /* 0x001fe2000f8e00ff */
[----:B------:R-:W-:-:S11]  /*23d0*/  R2UR UR4, R17 ;  /* 0x00000000110472ca */ /* 0x000fd600000e0000 */
[----:B------:R-:W-:Y:S02]  /*23e0*/  IMAD.U32 R3, RZ, RZ, UR5 ;  /* 0x00000005ff037e24 */ /* 0x000fe4000f8e00ff */
[----:B------:R-:W-:-:S03]  /*23f0*/  LEA R0, R0, UR4, 0x3 ;  /* 0x0000000400007c11 */ /* 0x000fc6000f8e18ff */
[----:B------:R-:W-:-:S04]  /*2400*/  SHF.L.U32 R3, R3, 0x1f, RZ ;  /* 0x0000001f03037819 */ /* 0x000fc800000006ff */
[----:B------:R0:W1:Y:S01]  /*2410*/  SYNCS.PHASECHK.TRANS64.TRYWAIT P2, [R0+URZ+0x38830], R3 ;  /* 0x03883003000075a7 */ /* 0x000062000804017f */
[----:B------:R-:W-:Y:S05]  /*2420*/  @!P0 BRA `(.L_x_2363) ;  /* 0x0000000000048947 */ /* 0x000fea0003800000 */
[----:B------:R-:W-:Y:S01]  /*2430*/  BPT.TRAP 0x1 ;  /* 0x000000040000795c */ /* 0x000fe20000300000 */
.L_x_2363:
[----:B------:R-:W2:Y:S02]  /*2440*/  S2R R2, SR_TID.X ;  /* 0x0000000000027919 */ /* 0x000ea40000002100 */
[----:B--2---:R-:W-:-:S04]  /*2450*/  LOP3.LUT R2, R2, 0x7f, RZ, 0xc0, !PT ;  /* 0x0000007f02027812 */ /* 0x004fc800078ec0ff */
[----:B------:R-:W-:Y:S01]  /*2460*/  ISETP.NE.AND P1, PT, R2, RZ, PT ;  /* 0x000000ff0200720c */ /* 0x000fe20003f25270 */
[----:B-1----:R-:W-:-:S12]  /*2470*/  @P2 BRA `(.L_x_2364) ;  /* 0x0000000000082947 */ /* 0x002fd80003800000 */
[----:B------:R-:W1:Y:S02]  /*2480*/  SYNCS.PHASECHK.TRANS64.TRYWAIT P2, [R0+URZ+0x38830], R3 ;  /* 0x03883003000075a7 */ /* 0x000e64000804017f */
[----:B-1----:R-:W-:Y:S05]  /*2490*/  @!P2 BRA `(.L_x_2365) ;  /* 0x0000018c0008a947 */ /* 0x002fea0003800000 */
.L_x_2364:
[----:B------:R-:W-:Y:S05]  /*24a0*/  WARPSYNC.ALL ;  /* 0x0000000000007948 */ /* 0x000fea0003800000 */
[----:B------:R-:W-:Y:S01]  /*24b0*/  R2UR UR4, R17 ;  /* 0x00000000110472ca */ /* 0x000fe200000e0000 */
[----:B------:R-:W-:Y:S01]  /*24c0*/  ULOP3.LUT UR5, UR36, 0x10000, URZ, 0xfc, !UPT ;  /* 0x0001000024057892 */ /* 0x000fe2000f8efc3f */
[----:B------:R-:W-:Y:S01]  /*24d0*/  WARPGROUP.ARRIVE ;  /* 0x00000000000079c5 */ /* 0x000fe20000000000 */
[----:B------:R-:W-:Y:S01]  /*24e0*/  UMOV UR9, 0x40000040 ;  /* 0x4000004000097882 */ /* 0x000fe20000000000 */
[----:B------:R-:W-:Y:S01]  /*24f0*/  UMOV UR11, 0x40000040 ;  /* 0x40000040000b7882 */ /* 0x000fe20000000000 */
[----:B------:R-:W-:Y:S01]  /*2500*/  UMOV UR15, UR9 ;  /* 0x00000009000f7c82 */ /* 0x000fe20008000000 */
[----:B------:R-:W-:Y:S01]  /*2510*/  IMAD.U32 R13, RZ, RZ, UR9 ;  /* 0x00000009ff0d7e24 */ /* 0x000fe2000f8e00ff */
[----:B------:R-:W-:Y:S01]  /*2520*/  UIADD3 UR7, UR5, 0x2, URZ ;  /* 0x0000000205077890 */ /* 0x000fe2000fffe03f */
[----:B01----:R-:W-:Y:S01]  /*2530*/  @!P1 VIADD R0, R0, 0x38840 ;  /* 0x0003884000009836 */ /* 0x003fe20000000000 */
[----:B------:R-:W-:Y:S01]  /*2540*/  UMOV UR8, UR5 ;  /* 0x0000000500087c82 */ /* 0x000fe20008000000 */
[----:B------:R-:W-:Y:S01]  /*2550*/  UMOV UR17, 0x40000040 ;  /* 0x4000004000117882 */ /* 0x000fe20000000000 */
[----:B------:R-:W-:Y:S01]  /*2560*/  UMOV UR14, UR8 ;  /* 0x00000008000e7c82 */ /* 0x000fe20008000000 */
[----:B------:R-:W-:Y:S01]  /*2570*/  IMAD.U32 R12, RZ, RZ, UR8 ;  /* 0x00000008ff0c7e24 */ /* 0x000fe2000f8e00ff */
[----:B------:R-:W-:Y:S01]  /*2580*/  UIADD3 UR4, UR4, 0x24400, URZ ;  /* 0x0002440004047890 */ /* 0x000fe2000fffe03f */
[----:B------:R-:W-:Y:S01]  /*2590*/  IMAD.U32 R11, RZ, RZ, UR17 ;  /* 0x00000011ff0b7e24 */ /* 0x000fe2000f8e00ff */
[----:B------:R-:W-:Y:S01]  /*25a0*/  UMOV UR16, UR7 ;  /* 0x0000000700107c82 */ /* 0x000fe20008000000 */
[----:B------:R-:W-:Y:S01]  /*25b0*/  UMOV UR19, 0x40000040 ;  /* 0x4000004000137882 */ /* 0x000fe20000000000 */
[----:B------:R-:W-:Y:S01]  /*25c0*/  USHF.R.U32.HI UR4, URZ, 0x4, UR4 ;  /* 0x000000043f047899 */ /* 0x000fe20008011604 */
[----:B------:R-:W-:Y:S01]  /*25d0*/  IMAD.U32 R10, RZ, RZ, UR16 ;  /* 0x00000010ff0a7e24 */ /* 0x000fe2000f8e00ff */
[----:B------:R-:W-:Y:S01]  /*25e0*/  UIADD3 UR7, UR5, 0x4, URZ ;  /* 0x0000000405077890 */ /* 0x000fe2000fffe03f */
[----:B------:R-:W-:Y:S01]  /*25f0*/  @!P1 PRMT R0, RZ, 0x654, R0 ;  /* 0x00000654ff009816 */ /* 0x000fe20000000000 */
[----:B------:R-:W-:Y:S01]  /*2600*/  ULOP3.LUT UR4, UR4, 0x3fff, URZ, 0xc0, !UPT ;  /* 0x00003fff04047892 */ /* 0x000fe2000f8ec03f */
[----:B------:R-:W-:Y:S01]  /*2610*/  CS2R R150, SRZ ;  /* 0x0000000000967805 */ /* 0x000fe2000001ff00 */
[----:B------:R-:W-:Y:S01]  /*2620*/  UMOV UR13, 0x40000040 ;  /* 0x40000040000d7882 */ /* 0x000fe20000000000 */
[----:B------:R-:W-:Y:S01]  /*2630*/  UIADD3 UR20, UR5, 0x404, URZ ;  /* 0x0000040405147890 */ /* 0x000fe2000fffe03f */
[----:B------:R-:W-:Y:S01]  /*2640*/  CS2R R148, SRZ ;  /* 0x0000000000947805 */ /* 0x000fe2000001ff00 */
[----:B------:R-:W-:Y:S01]  /*2650*/  ULOP3.LUT UR6, UR4, 0x10000, URZ, 0xfc, !UPT ;  /* 0x0001000004067892 */ /* 0x000fe2000f8efc3f */
[----:B------:R-:W-:Y:S01]  /*2660*/  CS2R R146, SRZ ;  /* 0x0000000000927805 */ /* 0x000fe2000001ff00 */
[----:B------:R-:W-:Y:S01]  /*2670*/  UMOV UR21, 0x40000040 ;  /* 0x4000004000157882 */ /* 0x000fe20000000000 */
[----:B------:R-:W-:Y:S01]  /*2680*/  UMOV UR23, 0x40000040 ;  /* 0x4000004000177882 */ /* 0x000fe20000000000 */
[----:B------:R-:W-:Y:S01]  /*2690*/  UIMAD UR4, UR60, 0xa00, UR6 ;  /* 0x00000a003c0478a4 */ /* 0x000fe2000f8e0206 */
[----:B------:R-:W-:Y:S01]  /*26a0*/  CS2R R144, SRZ ;  /* 0x0000000000907805 */ /* 0x000fe2000001ff00 */
[----:B------:R-:W-:Y:S01]  /*26b0*/  IMAD.U32 R15, RZ, RZ, UR6 ;  /* 0x00000006ff0f7e24 */ /* 0x000fe2000f8e00ff */
[----:B------:R-:W-:Y:S01]  /*26c0*/  UIADD3 UR24, UR5, 0x406, URZ ;  /* 0x0000040605187890 */ /* 0x000fe2000fffe03f */
[----:B------:R-:W-:Y:S01]  /*26d0*/  CS2R R142, SRZ ;  /* 0x00000000008e7805 */ /* 0x000fe2000001ff00 */
[----:B------:R-:W-:Y:S01]  /*26e0*/  UIADD3 UR6, UR4, 0x200, URZ ;  /* 0x0000020004067890 */ /* 0x000fe2000fffe03f */
[----:B------:R-:W-:Y:S01]  /*26f0*/  CS2R R140, SRZ ;  /* 0x00000000008c7805 */ /* 0x000fe2000001ff00 */
[----:B------:R-:W-:Y:S01]  /*2700*/  UMOV UR10, UR4 ;  /* 0x00000004000a7c82 */ /* 0x000fe20008000000 */
[----:B------:R-:W-:Y:S01]  /*2710*/  UIADD3 UR12, UR4, 0x2, URZ ;  /* 0x00000002040c7890 */ /* 0x000fe2000fffe03f */
[----:B------:R-:W-:Y:S01]  /*2720*/  HGMMA.64x16x16.F32.BF16 R56, gdesc[UR8], RZ, !UPT, gsb0 ;  /* 0x00200000083879f0 */ /* 0x000fe2000c0018ff */
[----:B------:R-:W-:Y:S01]  /*2730*/  UIADD3 UR10, UR4, 0x80, URZ ;  /* 0x00000080040a7890 */ /* 0x000fe2000fffe03f */
[----:B------:R-:W-:Y:S01]  /*2740*/  CS2R R138, SRZ ;  /* 0x00000000008a7805 */ /* 0x000fe2000001ff00 */
[----:B------:R-:W-:Y:S01]  /*2750*/  UMOV UR8, UR14 ;  /* 0x0000000e00087c82 */ /* 0x000fe20008000000 */
[----:B------:R-:W-:Y:S01]  /*2760*/  UMOV UR9, UR15 ;  /* 0x0000000f00097c82 */ /* 0x000fe20008000000 */
[----:B------:R-:W-:Y:S01]  /*2770*/  UMOV UR11, 0x40000040 ;  /* 0x40000040000b7882 */ /* 0x000fe20000000000 */
[----:B------:R-:W-:Y:S01]  /*2780*/  UMOV UR18, UR12 ;  /* 0x0000000c00127c82 */ /* 0x000fe20008000000 */
[----:B------:R-:W-:Y:S01]  /*2790*/  UIADD3 UR12, UR4, 0x4, URZ ;  /* 0x00000004040c7890 */ /* 0x000fe2000fffe03f */
[----:B------:R-:W-:Y:S01]  /*27a0*/  CS2R R136, SRZ ;  /* 0x0000000000887805 */ /* 0x000fe2000001ff00 */
[----:B------:R-:W-:Y:S01]  /*27b0*/  UIADD3 UR22, UR4, 0x284, URZ ;  /* 0x0000028404167890 */ /* 0x000fe2000fffe03f */
[----:B------:R-:W-:Y:S01]  /*27c0*/  CS2R R134, SRZ ;  /* 0x0000000000867805 */ /* 0x000fe2000001ff00 */
[----:B------:R-:W-:Y:S01]  /*27d0*/  UIADD3 UR26, UR4, 0x286, URZ ;  /* 0x00000286041a7890 */ /* 0x000fe2000fffe03f */
[----:B------:R-:W-:Y:S01]  /*27e0*/  CS2R R132, SRZ ;  /* 0x0000000000847805 */ /* 0x000fe2000001ff00 */
[----:B------:R-:W-:Y:S01]  /*27f0*/  UMOV UR25, 0x40000040 ;  /* 0x4000004000197882 */ /* 0x000fe20000000000 */
[----:B------:R-:W-:Y:S01]  /*2800*/  UMOV UR27, 0x40000040 ;  /* 0x40000040001b7882 */ /* 0x000fe20000000000 */
        /* <DEDUP_REMOVED lines=37> */
[----:B------:R-:W-:-:S02]  /*2a60*/  WARPGROUP.DEPBAR.LE gsb0, 0x0 ;  /* 0x00008000000079c5 */ /* 0x000fc40000010000 */
[----:B------:R-:W-:Y:S01]  /*2a70*/  WARPGROUP.ARRIVE ;  /* 0x00000000000079c5 */ /* 0x000fe20000000000 */
[----:B------:R-:W-:Y:S01]  /*2a80*/  UIADD3 UR54, UR4, 0x784, URZ ;  /* 0x0000078404367890 */ /* 0x000fe2000fffe03f */
[----:B------:R-:W-:Y:S01]  /*2a90*/  CS2R R106, SRZ ;  /* 0x00000000006a7805 */ /* 0x000fe2000001ff00 */
[----:B------:R-:W-:Y:S01]  /*2aa0*/  UMOV UR53, 0x40000040 ;  /* 0x4000004000357882 */ /* 0x000fe20000000000 */
[----:B------:R-:W-:Y:S01]  /*2ab0*/  UMOV UR55, 0x40000040 ;  /* 0x4000004000377882 */ /* 0x000fe20000000000 */
[----:B------:R-:W-:Y:S01]  /*2ac0*/  UMOV UR57, 0x40000040 ;  /* 0x4000004000397882 */ /* 0x000fe20000000000 */
[----:B------:R-:W-:Y:S01]  /*2ad0*/  HGMMA.64x16x16.F32.BF16 R48, gdesc[UR8], RZ, !UPT, gsb0 ;  /* 0x00200000083079f0 */ /* 0x000fe2000c0018ff */
[----:B------:R-:W-:Y:S01]  /*2ae0*/  UIADD3 UR10, UR4, 0x100, URZ ;  /* 0x00000100040a7890 */ /* 0x000fe2000fffe03f */
[----:B------:R-:W-:Y:S01]  /*2af0*/  IMAD.U32 R7, RZ, RZ, UR57 ;  /* 0x00000039ff077e24 */ /* 0x000fe2000f8e00ff */
[----:B------:R-:W-:Y:S01]  /*2b00*/  UMOV UR8, UR14 ;  /* 0x0000000e00087c82 */ /* 0x000fe20008000000 */
[----:B------:R-:W-:Y:S01]  /*2b10*/  UMOV UR9, UR15 ;  /* 0x0000000f00097c82 */ /* 0x000fe20008000000 */
[----:B------:R-:W-:Y:S01]  /*2b20*/  UMOV UR11, 0x40000040 ;  /* 0x40000040000b7882 */ /* 0x000fe20000000000 */
[----:B------:R-:W-:Y:S01]  /*2b30*/  UMOV UR59, 0x40000040 ;  /* 0x40000040003b7882 */ /* 0x000fe20000000000 */
        /* <DEDUP_REMOVED lines=31> */
[----:B------:R-:W-:Y:S01]  /*2d30*/  UMOV UR8, UR14 ;  /* 0x0000000e00087c82 */ /* 0x000fe20008000000 */
[----:B------:R-:W-:Y:S01]  /*2d40*/  UMOV UR9, UR15 ;  /* 0x0000000f00097c82 */ /* 0x000fe20008000000 */
[----:B------:R-:W-:Y:S01]  /*2d50*/  UMOV UR10, UR6 ;  /* 0x00000006000a7c82 */ /* 0x000fe20008000000 */
[----:B------:R-:W-:Y:S01]  /*2d60*/  UMOV UR11, 0x40000040 ;  /* 0x40000040000b7882 */ /* 0x000fe20000000000 */
[----:B------:R-:W-:Y:S01]  /*2d70*/  UMOV UR14, UR16 ;  /* 0x00000010000e7c82 */ /* 0x000fe20008000000 */
[----:B------:R-:W-:Y:S01]  /*2d80*/  UMOV UR15, UR17 ;  /* 0x00000011000f7c82 */ /* 0x000fe20008000000 */
[----:B------:R-:W-:Y:S01]  /*2d90*/  UIADD3 UR6, UR4, 0x202, URZ ;  /* 0x0000020204067890 */ /* 0x000fe2000fffe03f */
        /* <DEDUP_REMOVED lines=87> */
[----:B------:R-:W-:Y:S02]  /*3310*/  UIADD3 UR12, UR5, 0x400, URZ ;  /* 0x00000400050c7890 */ /* 0x000fe4000fffe03f */
[----:B------:R-:W-:Y:S02]  /*3320*/  UIADD3 UR5, UR5, 0xc06, URZ ;  /* 0x00000c0605057890 */ /* 0x000fe4000fffe03f */
[----:B------:R-:W-:-:S05]  /*3330*/  UIADD3 UR7, UR4, 0x786, URZ ;  /* 0x0000078604077890 */ /* 0x000fca000fffe03f */
[----:B------:R-:W-:Y:S02]  /*3340*/  UMOV UR56, UR5 ;  /* 0x0000000500387c82 */ /* 0x000fe40008000000 */
[----:B------:R-:W-:Y:S01]  /*3350*/  UMOV UR58, UR7 ;  /* 0x00000007003a7c82 */ /* 0x000fe20008000000 */
[----:B------:R-:W-:Y:S01]  /*3360*/  IMAD.U32 R6, RZ, RZ, UR56 ;  /* 0x00000038ff067e24 */ /* 0x000fe2000f8e00ff */
        /* <DEDUP_REMOVED lines=26> */
[----:B------:R-:W-:-:S06]  /*3510*/  UIADD3 UR11, UR61, -0x2, URZ ;  /* 0xfffffffe3d0b7890 */ /* 0x000fcc000fffe03f */
[----:B------:R-:W-:-:S06]  /*3520*/  IMAD.U32 R236, RZ, RZ, UR11 ;  /* 0x0000000bffec7e24 */ /* 0x000fcc000f8e00ff */
[----:B------:R-:W-:Y:S01]  /*3530*/  VIADD R2, R213, UR10 ;  /* 0x0000000ad5027c36 */ /* 0x000fe20008000000 */
        /* <DEDUP_REMOVED lines=25> */
[----:B------:R-:W-:Y:S01]  /*36d0*/  R2UR UR14, R23 ;  /* 0x00000000170e72ca */ /* 0x000fe200000e0000 */
        /* <DEDUP_REMOVED lines=24> */
[----:B------:R-:W-:-:S13]  /*3860*/  R2UR UR19, R18 ;  /* 0x00000000121372ca */ /* 0x000fda00000e0000 */
        /* <DEDUP_REMOVED lines=192> */
[----:B------:R-:W-:Y:S02]  /*4470*/  UISETP.NE.AND UP0, UPT, UR6, 0x1, UPT ;  /* 0x000000010600788c */ /* 0x000fe4000bf05270 */
[----:B------:R-:W-:-:S04]  /*4480*/  UIADD3 UR6, UR4, 0x984, URZ ;  /* 0x0000098404067890 */ /* 0x000fc8000fffe03f */
[----:B------:R-:W-:-:S05]  /*4490*/  PLOP3.LUT P2, PT, PT, PT, UP0, 0x80, 0x0 ;  /* 0x000000000000781c */ /* 0x000fca0003f4f008 */
[----:B------:R-:W-:-:S08]  /*44a0*/  @UP0 ULDC UR5, c[0x0][0x44c] ;  /* 0x0001130000050ab9 */ /* 0x000fd00000000800 */
[----:B------:R-:W-:Y:S01]  /*44b0*/  @P2 IMAD.HI.U32 R3, R2, UR5, RZ ;  /* 0x0000000502032c27 */ /* 0x000fe2000f8e00ff */
[----:B------:R-:W-:-:S04]  /*44c0*/  @UP0 ULDC UR5, c[0x0][0x450] ;  /* 0x0001140000050ab9 */ /* 0x000fc80000000800 */
[----:B------:R-:W-:Y:S01]  /*44d0*/  @P2 SHF.R.U32.HI R2, RZ, UR5, R3 ;  /* 0x00000005ff022c19 */ /* 0x000fe20008011603 */
[----:B------:R-:W-:-:S04]  /*44e0*/  UIMAD UR5, UR61, -0x50, UR15 ;  /* 0xffffffb03d0578a4 */ /* 0x000fc8000f8e020f */
[----:B------:R-:W0:Y:S02]  /*44f0*/  SHFL.IDX PT, R5, R2, 0x1, 0x1c1f ;  /* 0x003c1f0002057f89 */ /* 0x000e2400000e0000 */
[----:B------:R-:W-:Y:S01]  /*4500*/  IMAD.U32 R14, RZ, RZ, UR5 ;  /* 0x00000005ff0e7e24 */ /* 0x000fe2000f8e00ff */
[----:B------:R-:W-:Y:S01]  /*4510*/  UMOV UR5, UR23 ;  /* 0x0000001700057c82 */ /* 0x000fe20008000000 */
[----:B------:R-:W1:Y:S01]  /*4520*/  SHFL.IDX PT, R2, R2, RZ, 0x1c1f ;  /* 0x001c1fff02027589 */ /* 0x000e6200000e0000 */
        /* <DEDUP_REMOVED lines=23> */
[----:B------:R-:W-:-:S06]  /*46a0*/  UIMAD UR6, UR61, -0x50, URZ ;  /* 0xffffffb03d0678a4 */ /* 0x000fcc000f8e023f */
[----:B------:R-:W-:Y:S01]  /*46b0*/  IMAD.U32 R4, RZ, RZ, UR6 ;  /* 0x00000006ff047e24 */ /* 0x000fe2000f8e00ff */
[----:B------:R-:W-:-:S04]  /*46c0*/  UIADD3 UR6, UR4, 0x986, URZ ;  /* 0x0000098604067890 */ /* 0x000fc8000fffe03f */
[----:B------:R-:W-:-:S04]  /*46d0*/  IADD3 R3, -R19, 0x51, R4 ;  /* 0x0000005113037810 */ /* 0x000fc80007ffe104 */
[----:B------:R-:W-:Y:S02]  /*46e0*/  IADD3 R4, -R20, UR15, R3 ;  /* 0x0000000f14047c10 */ /* 0x000fe4000fffe103 */
[----:B------:R-:W-:-:S04]  /*46f0*/  IADD3 R3, -R19, 0x50, R14 ;  /* 0x0000005013037810 */ /* 0x000fc80007ffe10e */
[-CC-:B0-----:R-:W-:Y:S02]  /*4700*/  VIADDMNMX R5, R5, R4.reuse, R3.reuse, PT ;  /* 0x0000000405057246 */ /* 0x181fe40003800103 */
[----:B-1----:R-:W-:Y:S02]  /*4710*/  VIADDMNMX R3, R2, R4, R3, PT ;  /* 0x0000000402037246 */ /* 0x002fe40003800103 */
[C---:B------:R-:W-:Y:S02]  /*4720*/  ISETP.GT.AND P3, PT, R5.reuse, RZ, PT ;  /* 0x000000ff0500720c */ /* 0x040fe40003f64270 */
[C---:B------:R-:W-:Y:S02]  /*4730*/  ISETP.GT.AND P4, PT, R5.reuse, 0x1, PT ;  /* 0x000000010500780c */ /* 0x040fe40003f84270 */
[----:B------:R-:W-:Y:S01]  /*4740*/  ISETP.GT.AND P5, PT, R5, 0x8, PT ;  /* 0x000000080500780c */ /* 0x000fe20003fa4270 */
        /* <DEDUP_REMOVED lines=14> */
[C---:B------:R-:W-:Y:S01]  /*4830*/  ISETP.GT.AND P3, PT, R5.reuse, 0x9, PT ;  /* 0x000000090500780c */ /* 0x040fe20003f64270 */
        /* <DEDUP_REMOVED lines=26> */
[----:B------:R-:W-:Y:S01]  /*49e0*/  UMOV UR4, UR22 ;  /* 0x0000001600047c82 */ /* 0x000fe20008000000 */
        /* <DEDUP_REMOVED lines=15> */
[----:B------:R-:W-:-:S02]  /*4ae0*/  FMNMX.FTZ R14, R42, R21, !PT ;  /* 0x000000152a0e7209 */ /* 0x000fc40007810000 */
[----:B------:R-:W-:Y:S02]  /*4af0*/  ISETP.GT.AND P3, PT, R5, 0x29, PT ;  /* 0x000000290500780c */ /* 0x000fe40003f64270 */
[----:B------:R-:W-:Y:S02]  /*4b00*/  FSEL R46, R46, -INF , P4 ;  /* 0xff8000002e2e7808 */ /* 0x000fe40002000000 */
[----:B------:R-:W-:Y:S02]  /*4b10*/  FMNMX.FTZ R21, R43, R14, !PT ;  /* 0x0000000e2b157209 */ /* 0x000fe40007810000 */
[----:B------:R-:W-:Y:S02]  /*4b20*/  ISETP.GT.AND P4, PT, R5, 0x30, PT ;  /* 0x000000300500780c */ /* 0x000fe40003f84270 */
[----:B------:R-:W-:Y:S02]  /*4b30*/  FSEL R47, R47, -INF , P3 ;  /* 0xff8000002f2f7808 */ /* 0x000fe40001800000 */
[----:B------:R-:W-:-:S02]  /*4b40*/  FMNMX.FTZ R14, R46, R21, !PT ;  /* 0x000000152e0e7209 */ /* 0x000fc40007810000 */
[----:B------:R-:W-:Y:S02]  /*4b50*/  ISETP.GT.AND P3, PT, R5, 0x31, PT ;  /* 0x000000310500780c */ /* 0x000fe40003f64270 */
[----:B------:R-:W-:Y:S01]  /*4b60*/  FMNMX.FTZ R21, R47, R14, !PT ;  /* 0x0000000e2f157209 */ /* 0x000fe20007810000 */
[----:B------:R-:W-:Y:S02]  /*4b70*/  WARPGROUP.DEPBAR.LE gsb0, 0x0 ;  /* 0x00008000000079c5 */ /* 0x000fe40000010000 */
[----:B------:R-:W-:Y:S01]  /*4b80*/  WARPGROUP.ARRIVE ;  /* 0x00000000000079c5 */ /* 0x000fe20000000000 */
[----:B------:R-:W-:Y:S02]  /*4b90*/  FSEL R34, R34, -INF , P4 ;  /* 0xff80000022227808 */ /* 0x000fe40002000000 */
[----:B------:R-:W-:Y:S02]  /*4ba0*/  ISETP.GT.AND P4, PT, R5, 0x38, PT ;  /* 0x000000380500780c */ /* 0x000fe40003f84270 */
[----:B------:R-:W-:Y:S01]  /*4bb0*/  FSEL R35, R35, -INF , P3 ;  /* 0xff80000023237808 */ /* 0x000fe20001800000 */
[----:B------:R-:W-:Y:S01]  /*4bc0*/  HGMMA.64x16x16.F32.BF16 R24, gdesc[UR4], R24, gsb0 ;  /* 0x00200000041879f0 */ /* 0x000fe20008001818 */
[----:B------:R-:W-:Y:S01]  /*4bd0*/  FMNMX.FTZ R14, R34, R21, !PT ;  /* 0x00000015220e7209 */ /* 0x000fe20007810000 */
[----:B------:R-:W-:Y:S01]  /*4be0*/  ULDC UR5, c[0x0][0x988] ;  /* 0x0002620000057ab9 */ /* 0x000fe20000000800 */
[----:B------:R-:W-:Y:S01]  /*4bf0*/  ISETP.GT.AND P3, PT, R5, 0x39, PT ;  /* 0x000000390500780c */ /* 0x000fe20003f64270 */
[----:B------:R-:W-:Y:S01]  /*4c00*/  @UP0 ULDC UR6, c[0x0][0x44c] ;  /* 0x0001130000060ab9 */ /* 0x000fe20000000800 */
[----:B------:R-:W-:Y:S01]  /*4c10*/  FSEL R38, R38, -INF , P4 ;  /* 0xff80000026267808 */ /* 0x000fe20002000000 */
[----:B------:R-:W-:Y:S01]  /*4c20*/  UIMAD.WIDE.U32 UR6, UR10, UR6, URZ ;  /* 0x000000060a0672a5 */ /* 0x000fe2000f8e003f */
[----:B------:R-:W-:Y:S01]  /*4c30*/  FMNMX.FTZ R21, R35, R14, !PT ;  /* 0x0000000e23157209 */ /* 0x000fe20007810000 */
[----:B------:R-:W-:Y:S01]  /*4c40*/  UMOV UR4, UR10 ;  /* 0x0000000a00047c82 */ /* 0x000fe20008000000 */
[----:B------:R-:W-:Y:S01]  /*4c50*/  ISETP.GT.AND P4, PT, R5, 0x40, PT ;  /* 0x000000400500780c */ /* 0x000fe20003f84270 */
[----:B------:R-:W-:Y:S01]  /*4c60*/  @UP0 ULDC UR10, c[0x0][0x450] ;  /* 0x00011400000a0ab9 */ /* 0x000fe20000000800 */
[----:B------:R-:W-:Y:S01]  /*4c70*/  FSEL R39, R39, -INF , P3 ;  /* 0xff80000027277808 */ /* 0x000fe20001800000 */
[----:B------:R-:W-:Y:S01]  /*4c80*/  @UP0 USHF.R.U32.HI UR4, URZ, UR10, UR7 ;  /* 0x0000000a3f040299 */ /* 0x000fe20008011607 */
[----:B------:R-:W-:-:S02]  /*4c90*/  FMNMX.FTZ R14, R38, R21, !PT ;  /* 0x00000015260e7209 */ /* 0x000fc40007810000 */
[----:B------:R-:W-:Y:S01]  /*4ca0*/  ISETP.GT.AND P3, PT, R5, 0x41, PT ;  /* 0x000000410500780c */ /* 0x000fe20003f64270 */
[----:B------:R-:W-:Y:S01]  /*4cb0*/  UIADD3 UR6, UR4, UR15, -UR19 ;  /* 0x0000000f04067290 */ /* 0x000fe2000fffe813 */
[----:B------:R-:W-:-:S03]  /*4cc0*/  FMNMX.FTZ R21, R39, R14, !PT ;  /* 0x0000000e27157209 */ /* 0x000fc60007810000 */
[----:B------:R-:W-:-:S04]  /*4cd0*/  UIMAD.WIDE UR6, UR6, 0x66666667, URZ ;  /* 0x66666667060678a5 */ /* 0x000fc8000f8e023f */
[----:B------:R-:W-:-:S04]  /*4ce0*/  USHF.R.U32.HI UR4, URZ, 0x1f, UR7 ;  /* 0x0000001f3f047899 */ /* 0x000fc80008011607 */
[----:B------:R-:W-:-:S04]  /*4cf0*/  ULEA.HI.SX32 UR4, UR7, UR4, 0x1b ;  /* 0x0000000407047291 */ /* 0x000fc8000f8fda3f */
[----:B------:R-:W-:-:S04]  /*4d00*/  UISETP.LT.AND UP1, UPT, UR14, UR4, UPT ;  /* 0x000000040e00728c */ /* 0x000fc8000bf21270 */
[----:B------:R-:W-:-:S04]  /*4d10*/  USEL UR6, UR14, UR4, !UP1 ;  /* 0x000000040e067287 */ /* 0x000fc8000c800000 */
[----:B------:R-:W-:Y:S01]  /*4d20*/  UISETP.GE.AND UP1, UPT, UR11, UR6, UPT ;  /* 0x000000060b00728c */ /* 0x000fe2000bf26270 */
[----:B------:R-:W-:Y:S02]  /*4d30*/  WARPGROUP.DEPBAR.LE gsb0, 0x0 ;  /* 0x00008000000079c5 */ /* 0x000fe40000010000 */
[----:B------:R-:W-:Y:S01]  /*4d40*/  FSEL R26, R26, -INF , P4 ;  /* 0xff8000001a1a7808 */ /* 0x000fe20002000000 */
[----:B------:R0:W-:Y:S01]  /*4d50*/  @!P1 SYNCS.ARRIVE.TRANS64.RED.A1T0 RZ, [R0+URZ], RZ ;  /* 0x000000ff00ff99a7 */ /* 0x0001e2000810043f */
        /* <DEDUP_REMOVED lines=8> */
[----:B------:R-:W-:Y:S02]  /*4de0*/  ISETP.GT.AND P3, PT, R3, RZ, PT ;  /* 0x000000ff0300720c */ /* 0x000fe40003f64270 */
[----:B------:R-:W-:-:S02]  /*4df0*/  FMNMX.FTZ R14, R31, R14, !PT ;  /* 0x0000000e1f0e7209 */ /* 0x000fc40007810000 */
[----:B------:R-:W-:Y:S02]  /*4e00*/  ISETP.GT.AND P4, PT, R3, 0x1, PT ;  /* 0x000000010300780c */ /* 0x000fe40003f84270 */
[----:B------:R-:W-:Y:S01]  /*4e10*/  FSEL R56, R56, -INF , P3 ;  /* 0xff80000038387808 */ /* 0x000fe20001800000 */
[----:B------:R-:W1:Y:S01]  /*4e20*/  SHFL.BFLY PT, R5, R14, 0x2, 0x1f ;  /* 0x0c401f000e057f89 */ /* 0x000e6200000e0000 */
[----:B------:R-:W-:Y:S02]  /*4e30*/  FSEL R57, R57, -INF , P4 ;  /* 0xff80000039397808 */ /* 0x000fe40002000000 */
[C---:B------:R-:W-:Y:S02]  /*4e40*/  ISETP.GT.AND P3, PT, R3.reuse, 0x9, PT ;  /* 0x000000090300780c */ /* 0x040fe40003f64270 */
[----:B------:R-:W-:Y:S02]  /*4e50*/  ISETP.GT.AND P4, PT, R3, 0x11, PT ;  /* 0x000000110300780c */ /* 0x000fe40003f84270 */
[----:B------:R-:W-:-:S02]  /*4e60*/  FSEL R61, R61, -INF , P3 ;  /* 0xff8000003d3d7808 */ /* 0x000fc40001800000 */
[----:B------:R-:W-:Y:S02]  /*4e70*/  ISETP.GT.AND P3, PT, R3, 0x10, PT ;  /* 0x000000100300780c */ /* 0x000fe40003f64270 */
[----:B------:R-:W-:Y:S02]  /*4e80*/  FSEL R49, R49, -INF , P4 ;  /* 0xff80000031317808 */ /* 0x000fe40002000000 */
[----:B------:R-:W-:Y:S02]  /*4e90*/  FSEL R48, R48, -INF , P3 ;  /* 0xff80000030307808 */ /* 0x000fe40001800000 */
[C---:B------:R-:W-:Y:S02]  /*4ea0*/  ISETP.GT.AND P3, PT, R3.reuse, 0x19, PT ;  /* 0x000000190300780c */ /* 0x040fe40003f64270 */
[----:B------:R-:W-:Y:S02]  /*4eb0*/  ISETP.GT.AND P4, PT, R3, 0x20, PT ;  /* 0x000000200300780c */ /* 0x000fe40003f84270 */
[----:B------:R-:W-:-:S02]  /*4ec0*/  FSEL R53, R53, -INF , P3 ;  /* 0xff80000035357808 */ /* 0x000fc40001800000 */
[C---:B------:R-:W-:Y:S02]  /*4ed0*/  ISETP.GT.AND P3, PT, R3.reuse, 0x21, PT ;  /* 0x000000210300780c */ /* 0x040fe40003f64270 */
[----:B------:R-:W-:Y:S02]  /*4ee0*/  FSEL R40, R40, -INF , P4 ;  /* 0xff80000028287808 */ /* 0x000fe40002000000 */
[----:B-1----:R-:W-:Y:S02]  /*4ef0*/  FMNMX.FTZ R20, R14, R5, !PT ;  /* 0x000000050e147209 */ /* 0x002fe40007810000 */
[----:B------:R-:W-:Y:S02]  /*4f00*/  FMNMX.FTZ R5, R56, R57, !PT ;  /* 0x0000003938057209 */ /* 0x000fe40007810000 */
[----:B------:R-:W-:Y:S01]  /*4f10*/  ISETP.GT.AND P4, PT, R3, 0x28, PT ;  /* 0x000000280300780c */ /* 0x000fe20003f84270 */
[----:B------:R-:W1:Y:S01]  /*4f20*/  SHFL.BFLY PT, R21, R20, 0x1, 0x1f ;  /* 0x0c201f0014157f89 */ /* 0x000e6200000e0000 */
[----:B------:R-:W-:-:S02]  /*4f30*/  FMNMX.FTZ R2, R60, R5, !PT ;  /* 0x000000053c027209 */ /* 0x000fc40007810000 */
[----:B------:R-:W-:Y:S02]  /*4f40*/  FSEL R41, R41, -INF , P3 ;  /* 0xff80000029297808 */ /* 0x000fe40001800000 */
[----:B------:R-:W-:Y:S02]  /*4f50*/  FMNMX.FTZ R5, R61, R2, !PT ;  /* 0x000000023d057209 */ /* 0x000fe40007810000 */
[----:B------:R-:W-:Y:S02]  /*4f60*/  ISETP.GT.AND P3, PT, R3, 0x29, PT ;  /* 0x000000290300780c */ /* 0x000fe40003f64270 */
[----:B------:R-:W-:Y:S02]  /*4f70*/  FMNMX.FTZ R2, R48, R5, !PT ;  /* 0x0000000530027209 */ /* 0x000fe40007810000 */
[----:B------:R-:W-:Y:S02]  /*4f80*/  FSEL R44, R44, -INF , P4 ;  /* 0xff8000002c2c7808 */ /* 0x000fe40002000000 */
[----:B------:R-:W-:-:S02]  /*4f90*/  FMNMX.FTZ R5, R49, R2, !PT ;  /* 0x0000000231057209 */ /* 0x000fc40007810000 */
[----:B------:R-:W-:Y:S02]  /*4fa0*/  FSEL R45, R45, -INF , P3 ;  /* 0xff8000002d2d7808 */ /* 0x000fe40001800000 */
[----:B------:R-:W-:Y:S02]  /*4fb0*/  FMNMX.FTZ R2, R52, R5, !PT ;  /* 0x0000000534027209 */ /* 0x000fe40007810000 */
[----:B------:R-:W-:Y:S02]  /*4fc0*/  ISETP.GT.AND P3, PT, R3, 0x30, PT ;  /* 0x000000300300780c */ /* 0x000fe40003f64270 */
[----:B------:R-:W-:Y:S02]  /*4fd0*/  FMNMX.FTZ R5, R53, R2, !PT ;  /* 0x0000000235057209 */ /* 0x000fe40007810000 */
[----:B------:R-:W-:Y:S02]  /*4fe0*/  ISETP.GT.AND P4, PT, R3, 0x31, PT ;  /* 0x000000310300780c */ /* 0x000fe40003f84270 */
[----:B-1----:R-:W-:-:S02]  /*4ff0*/  FMNMX.FTZ R4, R20, R21, !PT ;  /* 0x0000001514047209 */ /* 0x002fc40007810000 */
[----:B------:R-:W-:Y:S02]  /*5000*/  FMNMX.FTZ R2, R40, R5, !PT ;  /* 0x0000000528027209 */ /* 0x000fe40007810000 */
[C---:B------:R-:W-:Y:S01]  /*5010*/  FSETP.NEU.FTZ.AND P6, PT, R4.reuse, -INF , PT ;  /* 0xff8000000400780b */ /* 0x040fe20003fdd000 */
[----:B------:R-:W-:Y:S01]  /*5020*/  FMUL.FTZ R14, R4, UR5 ;  /* 0x00000005040e7c20 */ /* 0x000fe20008410000 */
[----:B------:R-:W-:Y:S02]  /*5030*/  FMNMX.FTZ R5, R41, R2, !PT ;  /* 0x0000000229057209 */ /* 0x000fe40007810000 */
[----:B------:R-:W-:Y:S02]  /*5040*/  FSEL R32, R32, -INF , P3 ;  /* 0xff80000020207808 */ /* 0x000fe40001800000 */
[----:B------:R-:W-:Y:S02]  /*5050*/  FSEL R21, R14, RZ, P6 ;  /* 0x000000ff0e157208 */ /* 0x000fe40003000000 */
[----:B------:R-:W-:-:S02]  /*5060*/  FMNMX.FTZ R14, R44, R5, !PT ;  /* 0x000000052c0e7209 */ /* 0x000fc40007810000 */
[----:B------:R-:W-:Y:S01]  /*5070*/  ISETP.GT.AND P3, PT, R3, 0x38, PT ;  /* 0x000000380300780c */ /* 0x000fe20003f64270 */
[--C-:B------:R-:W-:Y:S01]  /*5080*/  FFMA.FTZ R209, R58, UR5, -R21.reuse ;  /* 0x000000053ad17c23 */ /* 0x100fe20008010815 */
[----:B------:R-:W-:Y:S01]  /*5090*/  FMNMX.FTZ R5, R45, R14, !PT ;  /* 0x0000000e2d057209 */ /* 0x000fe20007810000 */
[--C-:B------:R-:W-:Y:S01]  /*50a0*/  FFMA.FTZ R59, R59, UR5, -R21.reuse ;  /* 0x000000053b3b7c23 */ /* 0x100fe20008010815 */
[----:B------:R-:W-:Y:S01]  /*50b0*/  FSEL R33, R33, -INF , P4 ;  /* 0xff80000021217808 */ /* 0x000fe20002000000 */
[--C-:B------:R-:W-:Y:S01]  /*50c0*/  FFMA.FTZ R211, R62, UR5, -R21.reuse ;  /* 0x000000053ed37c23 */ /* 0x100fe20008010815 */
[----:B------:R-:W-:Y:S01]  /*50d0*/  FMNMX.FTZ R14, R32, R5, !PT ;  /* 0x00000005200e7209 */ /* 0x000fe20007810000 */
[----:B------:R-:W-:Y:S01]  /*50e0*/  MUFU.EX2 R209, R209 ;  /* 0x000000d100d17308 */ /* 0x000fe20000000800 */
[----:B------:R-:W-:Y:S01]  /*50f0*/  ISETP.GT.AND P4, PT, R3, 0x39, PT ;  /* 0x000000390300780c */ /* 0x000fe20003f84270 */
[--C-:B------:R-:W-:Y:S01]  /*5100*/  FFMA.FTZ R63, R63, UR5, -R21.reuse ;  /* 0x000000053f3f7c23 */ /* 0x100fe20008010815 */
[----:B------:R-:W-:Y:S01]  /*5110*/  FSEL R36, R36, -INF , P3 ;  /* 0xff80000024247808 */ /* 0x000fe20001800000 */
[--C-:B------:R-:W-:Y:S01]  /*5120*/  FFMA.FTZ R205, R50, UR5, -R21.reuse ;  /* 0x0000000532cd7c23 */ /* 0x100fe20008010815 */
[----:B------:R-:W-:Y:S01]  /*5130*/  FMNMX.FTZ R5, R33, R14, !PT ;  /* 0x0000000e21057209 */ /* 0x000fe20007810000 */
[--C-:B------:R-:W-:Y:S01]  /*5140*/  FFMA.FTZ R51, R51, UR5, -R21.reuse ;  /* 0x0000000533337c23 */ /* 0x100fe20008010815 */
[----:B------:R-:W-:Y:S01]  /*5150*/  FSEL R37, R37, -INF , P4 ;  /* 0xff80000025257808 */ /* 0x000fe20002000000 */
[----:B------:R-:W-:Y:S01]  /*5160*/  MUFU.EX2 R2, R59 ;  /* 0x0000003b00027308 */ /* 0x000fe20000000800 */
[----:B------:R-:W-:Y:S01]  /*5170*/  ISETP.GT.AND P3, PT, R3, 0x40, PT ;  /* 0x000000400300780c */ /* 0x000fe20003f64270 */
[--C-:B------:R-:W-:Y:S01]  /*5180*/  FFMA.FTZ R54, R54, UR5, -R21.reuse ;  /* 0x0000000536367c23 */ /* 0x100fe20008010815 */
[----:B------:R-:W-:Y:S01]  /*5190*/  FMNMX.FTZ R20, R36, R5, !PT ;  /* 0x0000000524147209 */ /* 0x000fe20007810000 */
[--C-:B------:R-:W-:Y:S01]  /*51a0*/  FFMA.FTZ R55, R55, UR5, -R21.reuse ;  /* 0x0000000537377c23 */ /* 0x100fe20008010815 */
[----:B------:R-:W-:Y:S01]  /*51b0*/  ISETP.GT.AND P4, PT, R3, 0x41, PT ;  /* 0x000000410300780c */ /* 0x000fe20003f84270 */
[--C-:B------:R-:W-:Y:S01]  /*51c0*/  FFMA.FTZ R42, R42, UR5, -R21.reuse ;  /* 0x000000052a2a7c23 */ /* 0x100fe20008010815 */
[----:B------:R-:W-:Y:S01]  /*51d0*/  FSEL R24, R24, -INF , P3 ;  /* 0xff80000018187808 */ /* 0x000fe20001800000 */
[----:B------:R-:W-:Y:S01]  /*51e0*/  MUFU.EX2 R211, R211 ;  /* 0x000000d300d37308 */ /* 0x000fe20000000800 */
[----:B------:R-:W-:Y:S01]  /*51f0*/  FMNMX.FTZ R5, R37, R20, !PT ;  /* 0x0000001425057209 */ /* 0x000fe20007810000 */
[--C-:B------:R-:W-:Y:S01]  /*5200*/  FFMA.FTZ R43, R43, UR5, -R21.reuse ;  /* 0x000000052b2b7c23 */ /* 0x100fe20008010815 */
[----:B------:R-:W-:Y:S01]  /*5210*/  ISETP.GT.AND P3, PT, R3, 0x48, PT ;  /* 0x000000480300780c */ /* 0x000fe20003f64270 */
[--C-:B------:R-:W-:Y:S01]  /*5220*/  FFMA.FTZ R46, R46, UR5, -R21.reuse ;  /* 0x000000052e2e7c23 */ /* 0x100fe20008010815 */
[----:B------:R-:W-:Y:S01]  /*5230*/  FSEL R25, R25, -INF , P4 ;  /* 0xff80000019197808 */ /* 0x000fe20002000000 */
[--C-:B------:R-:W-:Y:S01]  /*5240*/  FFMA.FTZ R47, R47, UR5, -R21.reuse ;  /* 0x000000052f2f7c23 */ /* 0x100fe20008010815 */
[----:B------:R-:W-:Y:S01]  /*5250*/  FMNMX.FTZ R20, R24, R5, !PT ;  /* 0x0000000518147209 */ /* 0x000fe20007810000 */
[----:B------:R1:W-:Y:S01]  /*5260*/  MUFU.EX2 R14, R63 ;  /* 0x0000003f000e7308 */ /* 0x0003e20000000800 */
        /* <DEDUP_REMOVED lines=8> */
[----:B------:R-:W-:Y:S01]  /*52f0*/  FMNMX.FTZ R20, R28, R3, !PT ;  /* 0x000000031c147209 */ /* 0x000fe20007810000 */
[--C-:B------:R-:W-:Y:S01]  /*5300*/  FFMA.FTZ R39, R39, UR5, -R21.reuse ;  /* 0x0000000527277c23 */ /* 0x100fe20008010815 */
[--C-:B------:R-:W-:Y:S01]  /*5310*/  FFMA.FTZ R26, R26, UR5, -R21.reuse ;  /* 0x000000051a1a7c23 */ /* 0x100fe20008010815 */
[--C-:B------:R-:W-:Y:S01]  /*5320*/  FFMA.FTZ R27, R27, UR5, -R21.reuse ;  /* 0x000000051b1b7c23 */ /* 0x100fe20008010815 */
[----:B------:R-:W-:Y:S01]  /*5330*/  FMNMX.FTZ R20, R29, R20, !PT ;  /* 0x000000141d147209 */ /* 0x000fe20007810000 */
[--C-:B------:R-:W-:Y:S01]  /*5340*/  FFMA.FTZ R30, R30, UR5, -R21.reuse ;  /* 0x000000051e1e7c23 */ /* 0x100fe20008010815 */
[----:B------:R-:W-:Y:S01]  /*5350*/  FFMA.FTZ R21, R31, UR5, -R21 ;  /* 0x000000051f157c23 */ /* 0x000fe20008010815 */
[----:B------:R-:W-:Y:S01]  /*5360*/  MUFU.EX2 R50, R51 ;  /* 0x0000003300327308 */ /* 0x000fe20000000800 */
[----:B-1----:R-:W-:Y:S01]  /*5370*/  CS2R R62, SRZ ;  /* 0x00000000003e7805 */ /* 0x002fe2000001ff00 */
[----:B------:R-:W1:Y:S06]  /*5380*/  SHFL.BFLY PT, R3, R20, 0x2, 0x1f ;  /* 0x0c401f0014037f89 */ /* 0x000e6c00000e0000 */
[----:B------:R-:W-:Y:S08]  /*5390*/  MUFU.EX2 R54, R54 ;  /* 0x0000003600367308 */ /* 0x000ff00000000800 */
[----:B------:R-:W2:Y:S08]  /*53a0*/  MUFU.EX2 R55, R55 ;  /* 0x0000003700377308 */ /* 0x000eb00000000800 */
[----:B------:R-:W-:Y:S01]  /*53b0*/  MUFU.EX2 R42, R42 ;  /* 0x0000002a002a7308 */ /* 0x000fe20000000800 */
[----:B-1----:R-:W-:-:S05]  /*53c0*/  FMNMX.FTZ R5, R20, R3, !PT ;  /* 0x0000000314057209 */ /* 0x002fca0007810000 */
[----:B------:R-:W1:Y:S02]  /*53d0*/  SHFL.BFLY PT, R20, R5, 0x1, 0x1f ;  /* 0x0c201f0005147f89 */ /* 0x000e6400000e0000 */
[----:B------:R-:W3:Y:S01]  /*53e0*/  MUFU.EX2 R43, R43 ;  /* 0x0000002b002b7308 */ /* 0x000ee20000000800 */
[----:B--2---:R-:W-:-:S07]  /*53f0*/  F2FP.BF16.F32.PACK_AB R207, R55, R54 ;  /* 0x0000003637cf723e */ /* 0x004fce00000010ff */
[----:B------:R-:W-:Y:S08]  /*5400*/  MUFU.EX2 R46, R46 ;  /* 0x0000002e002e7308 */ /* 0x000ff00000000800 */
[----:B------:R-:W-:Y:S01]  /*5410*/  MUFU.EX2 R47, R47 ;  /* 0x0000002f002f7308 */ /* 0x000fe20000000800 */
[----:B---3--:R-:W-:Y:S02]  /*5420*/  F2FP.BF16.F32.PACK_AB R201, R43, R42 ;  /* 0x0000002a2bc9723e */ /* 0x008fe400000010ff */
[----:B-1----:R-:W-:Y:S01]  /*5430*/  FMNMX.FTZ R3, R5, R20, !PT ;  /* 0x0000001405037209 */ /* 0x002fe20007810000 */
[----:B------:R-:W-:-:S04]  /*5440*/  FADD.FTZ R20, R209, R2 ;  /* 0x00000002d1147221 */ /* 0x000fc80000010000 */
[----:B------:R-:W-:Y:S01]  /*5450*/  MUFU.EX2 R34, R34 ;  /* 0x0000002200227308 */ /* 0x000fe20000000800 */
[----:B------:R-:W-:Y:S01]  /*5460*/  F2FP.BF16.F32.PACK_AB R209, R2, R209 ;  /* 0x000000d102d1723e */ /* 0x000fe200000010ff */
[C---:B------:R-:W-:Y:S01]  /*5470*/  FMUL.FTZ R5, R3.reuse, UR5 ;  /* 0x0000000503057c20 */ /* 0x040fe20008410000 */
[----:B------:R-:W-:Y:S01]  /*5480*/  FSETP.NEU.FTZ.AND P3, PT, R3, -INF , PT ;  /* 0xff8000000300780b */ /* 0x000fe20003f7d000 */
[----:B------:R-:W-:Y:S01]  /*5490*/  FADD.FTZ R31, R211, R20 ;  /* 0x00000014d31f7221 */ /* 0x000fe20000010000 */
[C---:B------:R-:W-:Y:S02]  /*54a0*/  F2FP.BF16.F32.PACK_AB R211, R14.reuse, R211 ;  /* 0x000000d30ed3723e */ /* 0x040fe400000010ff */
[----:B------:R-:W-:Y:S01]  /*54b0*/  FSEL R5, R5, RZ, P3 ;  /* 0x000000ff05057208 */ /* 0x000fe20001800000 */
[----:B------:R-:W-:Y:S01]  /*54c0*/  FADD.FTZ R20, R14, R31 ;  /* 0x0000001f0e147221 */ /* 0x000fe20000010000 */
[----:B------:R-:W-:Y:S01]  /*54d0*/  MUFU.EX2 R35, R35 ;  /* 0x0000002300237308 */ /* 0x000fe20000000800 */
[----:B------:R-:W-:-:S02]  /*54e0*/  PLOP3.LUT P3, PT, PT, PT, UP1, 0x80, 0x0 ;  /* 0x000000000000781c */ /* 0x000fc40003f6f018 */
        /* <DEDUP_REMOVED lines=17> */
[--C-:B------:R-:W-:Y:S01]  /*5600*/  FFMA.FTZ R32, R32, UR5, -R5.reuse ;  /* 0x0000000520207c23 */ /* 0x100fe20008010805 */
[--C-:B------:R-:W-:Y:S01]  /*5610*/  FFMA.FTZ R33, R33, UR5, -R5.reuse ;  /* 0x0000000521217c23 */ /* 0x100fe20008010805 */
[--C-:B------:R-:W-:Y:S01]  /*5620*/  FFMA.FTZ R36, R36, UR5, -R5.reuse ;  /* 0x0000000524247c23 */ /* 0x100fe20008010805 */
[----:B------:R-:W-:Y:S01]  /*5630*/  FADD.FTZ R51, R55, R58 ;  /* 0x0000003a37337221 */ /* 0x000fe20000010000 */
[--C-:B------:R-:W-:Y:S01]  /*5640*/  FFMA.FTZ R37, R37, UR5, -R5.reuse ;  /* 0x0000000525257c23 */ /* 0x100fe20008010805 */
[----:B------:R-:W2:Y:S01]  /*5650*/  MUFU.EX2 R60, R60 ;  /* 0x0000003c003c7308 */ /* 0x000ea20000000800 */
[----:B------:R-:W-:Y:S01]  /*5660*/  FFMA.FTZ R24, R24, UR5, -R5 ;  /* 0x0000000518187c23 */ /* 0x000fe20008010805 */
[----:B------:R-:W-:Y:S01]  /*5670*/  FADD.FTZ R58, R42, R51 ;  /* 0x000000332a3a7221 */ /* 0x000fe20000010000 */
[--C-:B------:R-:W-:Y:S01]  /*5680*/  FFMA.FTZ R25, R25, UR5, -R5.reuse ;  /* 0x0000000519197c23 */ /* 0x100fe20008010805 */
[--C-:B------:R-:W-:Y:S01]  /*5690*/  FFMA.FTZ R28, R28, UR5, -R5.reuse ;  /* 0x000000051c1c7c23 */ /* 0x100fe20008010805 */
[----:B------:R-:W-:Y:S01]  /*56a0*/  FFMA.FTZ R29, R29, UR5, -R5 ;  /* 0x000000051d1d7c23 */ /* 0x000fe20008010805 */
[----:B------:R-:W-:Y:S01]  /*56b0*/  FADD.FTZ R51, R43, R58 ;  /* 0x0000003a2b337221 */ /* 0x000fe20000010000 */
[----:B------:R-:W-:Y:S01]  /*56c0*/  F2FP.BF16.F32.PACK_AB R205, R50, R205 ;  /* 0x000000cd32cd723e */ /* 0x000fe200000010ff */
[----:B------:R-:W3:Y:S01]  /*56d0*/  MUFU.EX2 R61, R61 ;  /* 0x0000003d003d7308 */ /* 0x000ee20000000800 */
[----:B-1----:R-:W-:Y:S01]  /*56e0*/  FADD.FTZ R31, R56, R57 ;  /* 0x00000039381f7221 */ /* 0x002fe20000010000 */
[----:B0-----:R-:W-:Y:S01]  /*56f0*/  FADD.FTZ R0, R46, R51 ;  /* 0x000000332e007221 */ /* 0x001fe20000010000 */
[----:B------:R-:W-:-:S02]  /*5700*/  F2FP.BF16.F32.PACK_AB R203, R47, R46 ;  /* 0x0000002e2fcb723e */ /* 0x000fc400000010ff */
[----:B------:R-:W-:Y:S02]  /*5710*/  CS2R R58, SRZ ;  /* 0x00000000003a7805 */ /* 0x000fe4000001ff00 */
[----:B------:R-:W-:Y:S01]  /*5720*/  F2FP.BF16.F32.PACK_AB R197, R35, R34 ;  /* 0x0000002223c5723e */ /* 0x000fe200000010ff */
[----:B------:R-:W-:Y:S01]  /*5730*/  FADD.FTZ R51, R47, R0 ;  /* 0x000000002f337221 */ /* 0x000fe20000010000 */
[----:B------:R-:W-:Y:S01]  /*5740*/  F2FP.BF16.F32.PACK_AB R208, R57, R56 ;  /* 0x0000003839d0723e */ /* 0x000fe200000010ff */
[----:B------:R-:W0:Y:S01]  /*5750*/  MUFU.EX2 R48, R48 ;  /* 0x0000003000307308 */ /* 0x000e220000000800 */
[----:B--2---:R-:W-:Y:S01]  /*5760*/  FADD.FTZ R20, R60, R31 ;  /* 0x0000001f3c147221 */ /* 0x004fe20000010000 */
[----:B------:R-:W-:Y:S02]  /*5770*/  CS2R R56, SRZ ;  /* 0x0000000000387805 */ /* 0x000fe4000001ff00 */
[----:B------:R-:W-:Y:S02]  /*5780*/  CS2R R54, SRZ ;  /* 0x0000000000367805 */ /* 0x000fe4000001ff00 */
[----:B------:R-:W-:-:S02]  /*5790*/  CS2R R46, SRZ ;  /* 0x00000000002e7805 */ /* 0x000fc4000001ff00 */
[----:B------:R-:W-:Y:S01]  /*57a0*/  CS2R R42, SRZ ;  /* 0x00000000002a7805 */ /* 0x000fe2000001ff00 */
[----:B------:R-:W1:Y:S01]  /*57b0*/  MUFU.EX2 R49, R49 ;  /* 0x0000003100317308 */ /* 0x000e620000000800 */
[C---:B---3--:R-:W-:Y:S01]  /*57c0*/  FADD.FTZ R31, R61.reuse, R20 ;  /* 0x000000143d1f7221 */ /* 0x048fe20000010000 */
[----:B------:R-:W-:Y:S02]  /*57d0*/  F2FP.BF16.F32.PACK_AB R210, R61, R60 ;  /* 0x0000003c3dd2723e */ /* 0x000fe400000010ff */
[----:B------:R-:W-:-:S04]  /*57e0*/  CS2R R60, SRZ ;  /* 0x00000000003c7805 */ /* 0x000fc8000001ff00 */
[----:B------:R-:W2:Y:S01]  /*57f0*/  MUFU.EX2 R52, R52 ;  /* 0x0000003400347308 */ /* 0x000ea20000000800 */
[----:B0-----:R-:W-:-:S07]  /*5800*/  FADD.FTZ R20, R48, R31 ;  /* 0x0000001f30147221 */ /* 0x001fce0000010000 */
[----:B------:R-:W0:Y:S01]  /*5810*/  MUFU.EX2 R53, R53 ;  /* 0x0000003500357308 */ /* 0x000e220000000800 */
[C---:B-1----:R-:W-:Y:S01]  /*5820*/  FADD.FTZ R31, R49.reuse, R20 ;  /* 0x00000014311f7221 */ /* 0x042fe20000010000 */
[----:B------:R-:W-:Y:S02]  /*5830*/  F2FP.BF16.F32.PACK_AB R204, R49, R48 ;  /* 0x0000003031cc723e */ /* 0x000fe400000010ff */
[----:B------:R-:W-:-:S04]  /*5840*/  CS2R R48, SRZ ;  /* 0x0000000000307805 */ /* 0x000fc8000001ff00 */
[----:B------:R-:W1:Y:S01]  /*5850*/  MUFU.EX2 R40, R40 ;  /* 0x0000002800287308 */ /* 0x000e620000000800 */
[----:B--2---:R-:W-:-:S07]  /*5860*/  FADD.FTZ R20, R52, R31 ;  /* 0x0000001f34147221 */ /* 0x004fce0000010000 */
[----:B------:R-:W2:Y:S01]  /*5870*/  MUFU.EX2 R41, R41 ;  /* 0x0000002900297308 */ /* 0x000ea20000000800 */
[C---:B0-----:R-:W-:Y:S01]  /*5880*/  FADD.FTZ R31, R53.reuse, R20 ;  /* 0x00000014351f7221 */ /* 0x041fe20000010000 */
[----:B------:R-:W-:Y:S01]  /*5890*/  FADD.FTZ R20, R34, R51 ;  /* 0x0000003322147221 */ /* 0x000fe20000010000 */
[----:B------:R-:W-:Y:S02]  /*58a0*/  F2FP.BF16.F32.PACK_AB R206, R53, R52 ;  /* 0x0000003435ce723e */ /* 0x000fe400000010ff */
[----:B------:R-:W-:Y:S02]  /*58b0*/  CS2R R52, SRZ ;  /* 0x0000000000347805 */ /* 0x000fe4000001ff00 */
[----:B------:R-:W-:Y:S01]  /*58c0*/  CS2R R50, SRZ ;  /* 0x0000000000327805 */ /* 0x000fe2000001ff00 */
[----:B------:R-:W-:Y:S01]  /*58d0*/  FADD.FTZ R5, R35, R20 ;  /* 0x0000001423057221 */ /* 0x000fe20000010000 */
[----:B------:R-:W-:Y:S01]  /*58e0*/  IMAD.U32 R20, RZ, RZ, UR6 ;  /* 0x00000006ff147e24 */ /* 0x000fe2000f8e00ff */
[----:B------:R-:W0:Y:S01]  /*58f0*/  MUFU.EX2 R44, R44 ;  /* 0x0000002c002c7308 */ /* 0x000e220000000800 */
[----:B-1----:R-:W-:Y:S01]  /*5900*/  FADD.FTZ R0, R40, R31 ;  /* 0x0000001f28007221 */ /* 0x002fe20000010000 */
[----:B------:R-:W-:-:S06]  /*5910*/  CS2R R34, SRZ ;  /* 0x0000000000227805 */ /* 0x000fcc000001ff00 */
[----:B------:R-:W1:Y:S01]  /*5920*/  MUFU.EX2 R38, R38 ;  /* 0x0000002600267308 */ /* 0x000e620000000800 */
[C---:B--2---:R-:W-:Y:S01]  /*5930*/  FADD.FTZ R31, R41.reuse, R0 ;  /* 0x00000000291f7221 */ /* 0x044fe20000010000 */
[----:B------:R-:W-:Y:S02]  /*5940*/  F2FP.BF16.F32.PACK_AB R200, R41, R40 ;  /* 0x0000002829c8723e */ /* 0x000fe400000010ff */
        /* <DEDUP_REMOVED lines=10> */
[C---:B0-----:R-:W-:Y:S01]  /*59f0*/  FADD.FTZ R31, R39.reuse, R2 ;  /* 0x00000002271f7221 */ /* 0x041fe20000010000 */
[----:B------:R-:W-:Y:S02]  /*5a00*/  F2FP.BF16.F32.PACK_AB R199, R39, R38 ;  /* 0x0000002627c7723e */ /* 0x000fe400000010ff */
[----:B------:R-:W-:-:S04]  /*5a10*/  CS2R R38, SRZ ;  /* 0x0000000000267805 */ /* 0x000fc8000001ff00 */
[----:B------:R-:W0:Y:S01]  /*5a20*/  MUFU.EX2 R33, R33 ;  /* 0x0000002100217308 */ /* 0x000e220000000800 */
[----:B-1----:R-:W-:-:S07]  /*5a30*/  FADD.FTZ R0, R32, R5 ;  /* 0x0000000520007221 */ /* 0x002fce0000010000 */
[----:B------:R-:W1:Y:S01]  /*5a40*/  MUFU.EX2 R27, R27 ;  /* 0x0000001b001b7308 */ /* 0x000e620000000800 */
[----:B--2---:R-:W-:-:S07]  /*5a50*/  FADD.FTZ R2, R26, R31 ;  /* 0x0000001f1a027221 */ /* 0x004fce0000010000 */
[----:B------:R-:W2:Y:S01]  /*5a60*/  MUFU.EX2 R36, R36 ;  /* 0x0000002400247308 */ /* 0x000ea20000000800 */
[C---:B0-----:R-:W-:Y:S01]  /*5a70*/  FADD.FTZ R5, R33.reuse, R0 ;  /* 0x0000000021057221 */ /* 0x041fe20000010000 */
[----:B------:R-:W-:Y:S02]  /*5a80*/  F2FP.BF16.F32.PACK_AB R196, R33, R32 ;  /* 0x0000002021c4723e */ /* 0x000fe400000010ff */
[----:B------:R-:W-:-:S04]  /*5a90*/  CS2R R32, SRZ ;  /* 0x0000000000207805 */ /* 0x000fc8000001ff00 */
[----:B------:R-:W0:Y:S01]  /*5aa0*/  MUFU.EX2 R30, R30 ;  /* 0x0000001e001e7308 */ /* 0x000e220000000800 */
[C---:B-1----:R-:W-:Y:S01]  /*5ab0*/  FADD.FTZ R31, R27.reuse, R2 ;  /* 0x000000021b1f7221 */ /* 0x042fe20000010000 */
[----:B------:R-:W-:Y:S02]  /*5ac0*/  F2FP.BF16.F32.PACK_AB R193, R27, R26 ;  /* 0x0000001a1bc1723e */ /* 0x000fe400000010ff */
[----:B------:R-:W-:-:S04]  /*5ad0*/  CS2R R26, SRZ ;  /* 0x00000000001a7805 */ /* 0x000fc8000001ff00 */
[----:B------:R-:W1:Y:S01]  /*5ae0*/  MUFU.EX2 R37, R37 ;  /* 0x0000002500257308 */ /* 0x000e620000000800 */
[----:B--2---:R-:W-:-:S07]  /*5af0*/  FADD.FTZ R0, R36, R5 ;  /* 0x0000000524007221 */ /* 0x004fce0000010000 */
        /* <DEDUP_REMOVED lines=10> */
[----:B------:R-:W-:Y:S01]  /*5ba0*/  F2FP.BF16.F32.PACK_AB R195, R21, R30 ;  /* 0x0000001e15c3723e */ /* 0x000fe200000010ff */
[----:B------:R-:W-:Y:S01]  /*5bb0*/  IMAD.MOV.U32 R2, RZ, RZ, 0x3f800000 ;  /* 0x3f800000ff027424 */ /* 0x000fe200078e00ff */
[----:B------:R-:W-:-:S04]  /*5bc0*/  CS2R R30, SRZ ;  /* 0x00000000001e7805 */ /* 0x000fc8000001ff00 */
[----:B------:R-:W0:Y:S01]  /*5bd0*/  MUFU.EX2 R29, R29 ;  /* 0x0000001d001d7308 */ /* 0x000e220000000800 */
[C---:B-1----:R-:W-:Y:S01]  /*5be0*/  FADD.FTZ R21, R25.reuse, R0 ;  /* 0x0000000019157221 */ /* 0x042fe20000010000 */
[----:B------:R-:W-:Y:S01]  /*5bf0*/  F2FP.BF16.F32.PACK_AB R192, R25, R24 ;  /* 0x0000001819c0723e */ /* 0x000fe200000010ff */
[----:B------:R-:W-:Y:S01]  /*5c00*/  IMAD.MOV.U32 R0, RZ, RZ, 0x3f800000 ;  /* 0x3f800000ff007424 */ /* 0x000fe200078e00ff */
[----:B------:R-:W-:Y:S01]  /*5c10*/  CS2R R24, SRZ ;  /* 0x0000000000187805 */ /* 0x000fe2000001ff00 */
[----:B--2---:R-:W-:-:S04]  /*5c20*/  FADD.FTZ R14, R28, R21 ;  /* 0x000000151c0e7221 */ /* 0x004fc80000010000 */
[C---:B0-----:R-:W-:Y:S01]  /*5c30*/  FADD.FTZ R14, R29.reuse, R14 ;  /* 0x0000000e1d0e7221 */ /* 0x041fe20000010000 */
[----:B------:R-:W-:Y:S02]  /*5c40*/  F2FP.BF16.F32.PACK_AB R194, R29, R28 ;  /* 0x0000001c1dc2723e */ /* 0x000fe400000010ff */
[----:B------:R-:W-:Y:S01]  /*5c50*/  CS2R R28, SRZ ;  /* 0x00000000001c7805 */ /* 0x000fe2000001ff00 */
[----:B------:R-:W-:Y:S06]  /*5c60*/  @!P3 BRA `(.L_x_2366) ;  /* 0x0000003c0048b947 */ /* 0x000fec0003800000 */
[----:B------:R-:W-:Y:S01]  /*5c70*/  R2UR UR4, R236 ;  /* 0x00000000ec0472ca */ /* 0x000fe200000e0000 */
[----:B------:R-:W-:Y:S01]  /*5c80*/  IMAD.MOV.U32 R21, RZ, RZ, R4 ;  /* 0x000000ffff157224 */ /* 0x000fe200078e0004 */
[----:B------:R-:W-:Y:S01]  /*5c90*/  UMOV UR61, UR60 ;  /* 0x0000003c003d7c82 */ /* 0x000fe20008000000 */
[----:B------:R-:W-:Y:S02]  /*5ca0*/  IMAD.MOV.U32 R235, RZ, RZ, R3 ;  /* 0x000000ffffeb7224 */ /* 0x000fe400078e0003 */
[----:B------:R-:W-:Y:S02]  /*5cb0*/  IMAD.MOV.U32 R2, RZ, RZ, 0x3f800000 ;  /* 0x3f800000ff027424 */ /* 0x000fe400078e00ff */
[----:B------:R-:W-:-:S06]  /*5cc0*/  IMAD.MOV.U32 R151, RZ, RZ, RZ ;  /* 0x000000ffff977224 */ /* 0x000fcc00078e00ff */
[----:B------:R-:W-:Y:S01]  /*5cd0*/  IMAD.U32 R236, RZ, RZ, UR4 ;  /* 0x00000004ffec7e24 */ /* 0x000fe2000f8e00ff */
[----:B------:R-:W-:-:S13]  /*5ce0*/  R2UR UR4, R16 ;  /* 0x00000000100472ca */ /* 0x000fda00000e0000 */
[----:B------:R-:W-:-:S07]  /*5cf0*/  IMAD.U32 R237, RZ, RZ, UR4 ;  /* 0x00000004ffed7e24 */ /* 0x000fce000f8e00ff */
.L_x_2375:
[----:B------:R-:W-:Y:S01]  /*5d00*/  R2UR UR6, R237 ;  /* 0x00000000ed0672ca */ /* 0x000fe200000e0000 */
[----:B------:R-:W-:-:S04]  /*5d10*/  UIADD3 UR4, UR61, 0x1, URZ ;  /* 0x000000013d047890 */ /* 0x000fc8000fffe03f */
[----:B------:R-:W-:-:S04]  /*5d20*/  UISETP.NE.AND UP1, UPT, UR4, 0x2, UPT ;  /* 0x000000020400788c */ /* 0x000fc8000bf25270 */
[----:B------:R-:W-:Y:S02]  /*5d30*/  USEL UR5, URZ, 0x1, UP1 ;  /* 0x000000013f057887 */ /* 0x000fe40008800000 */
[----:B------:R-:W-:Y:S02]  /*5d40*/  USEL UR60, UR4, URZ, UP1 ;  /* 0x0000003f043c7287 */ /* 0x000fe40008800000 */
[----:B------:R-:W-:-:S06]  /*5d50*/  ULOP3.LUT UR4, UR6, UR5, URZ, 0x3c, !UPT ;  /* 0x0000000506047292 */ /* 0x000fcc000f8e3c3f */
[----:B------:R-:W-:Y:S01]  /*5d60*/  IMAD.U32 R16, RZ, RZ, UR4 ;  /* 0x00000004ff107e24 */ /* 0x000fe2000f8e00ff */
[----:B------:R-:W-:Y:S06]  /*5d70*/  @!P0 BRA `(.L_x_2367) ;  /* 0x0000000000048947 */ /* 0x000fec0003800000 */
[----:B------:R-:W-:Y:S01]  /*5d80*/  BPT.TRAP 0x1 ;  /* 0x000000040000795c */ /* 0x000fe20000300000 */
.L_x_2367:
[----:B------:R-:W-:Y:S02]  /*5d90*/  R2UR UR4, R17 ;  /* 0x00000000110472ca */ /* 0x000fe400000e0000 */
[----:B------:R-:W-:-:S11]  /*5da0*/  R2UR UR5, R16 ;  /* 0x00000000100572ca */ /* 0x000fd600000e0000 */
[----:B------:R-:W-:Y:S02]  /*5db0*/  ULEA UR4, UR60, UR4, 0x3 ;  /* 0x000000043c047291 */ /* 0x000fe4000f8e183f */
[----:B------:R-:W-:-:S04]  /*5dc0*/  IMAD.U32 R4, RZ, RZ, UR5 ;  /* 0x00000005ff047e24 */ /* 0x000fc8000f8e00ff */
[----:B------:R-:W-:Y:S01]  /*5dd0*/  IMAD.U32 R3, RZ, RZ, UR4 ;  /* 0x00000004ff037e24 */ /* 0x000fe2000f8e00ff */
[----:B------:R-:W-:-:S04]  /*5de0*/  SHF.L.U32 R4, R4, 0x1f, RZ ;  /* 0x0000001f04047819 */ /* 0x000fc800000006ff */
[----:B------:R0:W1:Y:S01]  /*5df0*/  SYNCS.PHASECHK.TRANS64.TRYWAIT P3, [UR4+0x38830], R4 ;  /* 0x03883004ff0075a7 */ /* 0x0000620008060144 */
[----:B------:R-:W-:Y:S05]  /*5e00*/  @!P0 BRA `(.L_x_2368) ;  /* 0x0000000000048947 */ /* 0x000fea0003800000 */
[----:B------:R-:W-:Y:S01]  /*5e10*/  BPT.TRAP 0x1 ;  /* 0x000000040000795c */ /* 0x000fe20000300000 */
.L_x_2368:
[----:B-1----:R-:W-:Y:S05]  /*5e20*/  @P3 BRA `(.L_x_2369) ;  /* 0x00000000000c3947 */ /* 0x002fea0003800000 */
[----:B------:R-:W-:-:S13]  /*5e30*/  R2UR UR4, R3 ;  /* 0x00000000030472ca */ /* 0x000fda00000e0000 */
[----:B------:R-:W1:Y:S02]  /*5e40*/  SYNCS.PHASECHK.TRANS64.TRYWAIT P3, [UR4+0x38830], R4 ;  /* 0x03883004ff0075a7 */ /* 0x000e640008060144 */
[----:B-1----:R-:W-:Y:S05]  /*5e50*/  @!P3 BRA `(.L_x_2370) ;  /* 0x0000015000acb947 */ /* 0x002fea0003800000 */
.L_x_2369:
[----:B------:R-:W-:Y:S01]  /*5e60*/  R2UR UR4, R15 ;  /* 0x000000000f0472ca */ /* 0x000fe200000e0000 */
[----:B------:R-:W-:Y:S01]  /*5e70*/  WARPGROUP.ARRIVE ;  /* 0x00000000000079c5 */ /* 0x000fe20000000000 */
[----:B------:R-:W-:Y:S01]  /*5e80*/  R2UR UR14, R12 ;  /* 0x000000000c0e72ca */ /* 0x000fe200000e0000 */
[----:B------:R-:W-:Y:S01]  /*5e90*/  UMOV UR59, 0x40000040 ;  /* 0x40000040003b7882 */ /* 0x000fe20000000000 */
        /* <DEDUP_REMOVED lines=9> */
[----:B------:R-:W-:Y:S01]  /*5f30*/  UIMAD UR4, UR60, 0xa00, UR4 ;  /* 0x00000a003c0478a4 */ /* 0x000fe2000f8e0204 */
[-C--:B------:R-:W-:Y:S01]  /*5f40*/  FMUL.FTZ R24, R24, R0.reuse ;  /* 0x0000000018187220 */ /* 0x080fe20000410000 */
[----:B------:R-:W-:Y:S01]  /*5f50*/  UMOV UR56, UR14 ;  /* 0x0000000e00387c82 */ /* 0x000fe20008000000 */
[----:B------:R-:W-:Y:S01]  /*5f60*/  UMOV UR35, 0x40000040 ;  /* 0x4000004000237882 */ /* 0x000fe20000000000 */
[----:B------:R-:W-:Y:S01]  /*5f70*/  UMOV UR57, UR15 ;  /* 0x0000000f00397c82 */ /* 0x000fe20008000000 */
[----:B------:R-:W-:Y:S01]  /*5f80*/  UIADD3 UR18, UR4, 0x282, URZ ;  /* 0x0000028204127890 */ /* 0x000fe2000fffe03f */
[-C--:B------:R-:W-:Y:S01]  /*5f90*/  FMUL.FTZ R25, R25, R0.reuse ;  /* 0x0000000019197220 */ /* 0x080fe20000410000 */
[----:B------:R-:W-:Y:S01]  /*5fa0*/  UMOV UR58, UR4 ;  /* 0x00000004003a7c82 */ /* 0x000fe20008000000 */
[----:B------:R-:W-:Y:S01]  /*5fb0*/  UIADD3 UR22, UR4, 0x284, URZ ;  /* 0x0000028404167890 */ /* 0x000fe2000fffe03f */
[----:B------:R-:W-:Y:S01]  /*5fc0*/  HGMMA.64x16x16.F32.BF16 R184, gdesc[UR56], RZ, !UPT, gsb0 ;  /* 0x0020000038b879f0 */ /* 0x000fe2000c0018ff */
[----:B------:R-:W-:Y:S01]  /*5fd0*/  UIADD3 UR58, UR4, 0x80, URZ ;  /* 0x00000080043a7890 */ /* 0x000fe2000fffe03f */
[-C--:B------:R-:W-:Y:S01]  /*5fe0*/  FMUL.FTZ R28, R28, R0.reuse ;  /* 0x000000001c1c7220 */ /* 0x080fe20000410000 */
[----:B------:R-:W-:Y:S01]  /*5ff0*/  UMOV UR59, 0x40000040 ;  /* 0x40000040003b7882 */ /* 0x000fe20000000000 */
[----:B------:R-:W-:Y:S01]  /*6000*/  UMOV UR56, UR14 ;  /* 0x0000000e00387c82 */ /* 0x000fe20008000000 */
[----:B------:R-:W-:Y:S01]  /*6010*/  UMOV UR57, UR15 ;  /* 0x0000000f00397c82 */ /* 0x000fe20008000000 */
        /* <DEDUP_REMOVED lines=54> */
[----:B------:R-:W-:Y:S01]  /*6380*/  UIADD3 UR58, UR4, 0x100, URZ ;  /* 0x00000100043a7890 */ /* 0x000fe2000fffe03f */
[-C--:B------:R-:W-:Y:S01]  /*6390*/  FMUL.FTZ R105, R105, R0.reuse ;  /* 0x0000000069697220 */ /* 0x080fe20000410000 */
[----:B------:R-:W-:Y:S01]  /*63a0*/  UMOV UR59, 0x40000040 ;  /* 0x40000040003b7882 */ /* 0x000fe20000000000 */
[----:B------:R-:W-:Y:S01]  /*63b0*/  UMOV UR56, UR14 ;  /* 0x0000000e00387c82 */ /* 0x000fe20008000000 */
[----:B------:R-:W-:Y:S01]  /*63c0*/  UMOV UR57, UR15 ;  /* 0x0000000f00397c82 */ /* 0x000fe20008000000 */
        /* <DEDUP_REMOVED lines=97> */
[----:B------:R-:W-:Y:S01]  /*69e0*/  UMOV UR59, 0x40000040 ;  /* 0x40000040003b7882 */ /* 0x000fe20000000000 */
[----:B------:R-:W-:Y:S01]  /*69f0*/  UMOV UR56, UR14 ;  /* 0x0000000e00387c82 */ /* 0x000fe20008000000 */
[----:B------:R-:W-:Y:S01]  /*6a00*/  UMOV UR57, UR15 ;  /* 0x0000000f00397c82 */ /* 0x000fe20008000000 */
[----:B------:R-:W-:Y:S01]  /*6a10*/  UIADD3 UR14, UR4, 0x280, URZ ;  /* 0x00000280040e7890 */ /* 0x000fe2000fffe03f */
[----:B------:R-:W-:Y:S01]  /*6a20*/  UMOV UR15, 0x40000040 ;  /* 0x40000040000f7882 */ /* 0x000fe20000000000 */
[----:B------:R-:W-:Y:S02]  /*6a30*/  WARPGROUP.DEPBAR.LE gsb0, 0x0 ;  /* 0x00008000000079c5 */ /* 0x000fe40000010000 */
[----:B-1----:R-:W-:-:S06]  /*6a40*/  WARPGROUP.ARRIVE ;  /* 0x00000000000079c5 */ /* 0x002fcc0000000000 */
[----:B------:R-:W-:Y:S01]  /*6a50*/  HGMMA.64x16x16.F32.BF16 R152, gdesc[UR56], RZ, !UPT, gsb0 ;  /* 0x00200000389879f0 */ /* 0x000fe2000c0018ff */
[----:B------:R-:W-:Y:S01]  /*6a60*/  UIADD3 UR58, UR4, 0x2, URZ ;  /* 0x00000002043a7890 */ /* 0x000fe2000fffe03f */
[----:B------:R-:W-:Y:S01]  /*6a70*/  UMOV UR59, 0x40000040 ;  /* 0x40000040003b7882 */ /* 0x000fe20000000000 */
[----:B------:R-:W-:Y:S01]  /*6a80*/  UMOV UR56, UR10 ;  /* 0x0000000a00387c82 */ /* 0x000fe20008000000 */
[----:B------:R-:W-:Y:S01]  /*6a90*/  UMOV UR57, UR11 ;  /* 0x0000000b00397c82 */ /* 0x000fe20008000000 */
[----:B------:R-:W-:Y:S02]  /*6aa0*/  WARPGROUP.DEPBAR.LE gsb0, 0x0 ;  /* 0x00008000000079c5 */ /* 0x000fe40000010000 */
[----:B------:R-:W-:-:S06]  /*6ab0*/  WARPGROUP.ARRIVE ;  /* 0x00000000000079c5 */ /* 0x000fcc0000000000 */
[----:B------:R-:W-:Y:S01]  /*6ac0*/  HGMMA.64x16x16.F32.BF16 R184, gdesc[UR56], R184, gsb0 ;  /* 0x0020000038b879f0 */ /* 0x000fe200080018b8 */
        /* <DEDUP_REMOVED lines=25> */
[----:B------:R-:W-:Y:S01]  /*6c60*/  UIADD3 UR10, UR4, 0x6, URZ ;  /* 0x00000006040a7890 */ /* 0x000fe2000fffe03f */
[----:B------:R-:W-:Y:S01]  /*6c70*/  UMOV UR11, 0x40000040 ;  /* 0x40000040000b7882 */ /* 0x000fe20000000000 */
        /* <DEDUP_REMOVED lines=65> */
[----:B------:R-:W-:Y:S02]  /*7090*/  R2UR UR10, R6 ;  /* 0x00000000060a72ca */ /* 0x000fe400000e0000 */
[----:B------:R-:W-:-:S11]  /*70a0*/  R2UR UR11, R7 ;  /* 0x00000000070b72ca */ /* 0x000fd600000e0000 */
[----:B------:R-:W-:Y:S02]  /*70b0*/  UMOV UR56, UR10 ;  /* 0x0000000a00387c82 */ /* 0x000fe40008000000 */
        /* <DEDUP_REMOVED lines=276> */
[----:B------:R-:W-:Y:S01]  /*8200*/  UMOV UR4, UR10 ;  /* 0x0000000a00047c82 */ /* 0x000fe20008000000 */
[----:B------:R-:W-:Y:S02]  /*8210*/  WARPGROUP.DEPBAR.LE gsb0, 0x0 ;  /* 0x00008000000079c5 */ /* 0x000fe40000010000 */
[----:B------:R-:W-:-:S06]  /*8220*/  WARPGROUP.ARRIVE ;  /* 0x00000000000079c5 */ /* 0x000fcc0000000000 */
[----:B------:R-:W-:Y:S03]  /*8230*/  HGMMA.64x16x16.F32.BF16 R160, gdesc[UR56], R160, gsb0 ;  /* 0x0020000038a079f0 */ /* 0x000fe600080018a0 */
[----:B------:R-:W-:Y:S02]  /*8240*/  WARPGROUP.DEPBAR.LE gsb0, 0x0 ;  /* 0x00008000000079c5 */ /* 0x000fe40000010000 */
[----:B------:R-:W-:-:S06]  /*8250*/  WARPGROUP.ARRIVE ;  /* 0x00000000000079c5 */ /* 0x000fcc0000000000 */
[----:B------:R-:W-:Y:S03]  /*8260*/  HGMMA.64x16x16.F32.BF16 R152, gdesc[UR4], R152, gsb0 ;  /* 0x00200000049879f0 */ /* 0x000fe60008001898 */
[----:B------:R-:W-:Y:S02]  /*8270*/  WARPGROUP.DEPBAR.LE gsb0, 0x0 ;  /* 0x00008000000079c5 */ /* 0x000fe40000010000 */
[----:B------:R-:W-:Y:S05]  /*8280*/  @!P0 BRA `(.L_x_2371) ;  /* 0x0000000000048947 */ /* 0x000fea0003800000 */
[----:B------:R-:W-:Y:S01]  /*8290*/  BPT.TRAP 0x1 ;  /* 0x000000040000795c */ /* 0x000fe20000300000 */
.L_x_2371:
[----:B------:R-:W-:Y:S02]  /*82a0*/  R2UR UR4, R17 ;  /* 0x00000000110472ca */ /* 0x000fe400000e0000 */
[----:B------:R-:W-:-:S11]  /*82b0*/  R2UR UR5, R237 ;  /* 0x00000000ed0572ca */ /* 0x000fd600000e0000 */
[----:B------:R-:W-:Y:S02]  /*82c0*/  ULEA UR4, UR61, UR4, 0x3 ;  /* 0x000000043d047291 */ /* 0x000fe4000f8e183f */
[----:B------:R-:W-:-:S05]  /*82d0*/  IMAD.U32 R0, RZ, RZ, UR5 ;  /* 0x00000005ff007e24 */ /* 0x000fca000f8e00ff */
[----:B------:R-:W-:-:S04]  /*82e0*/  SHF.L.U32 R0, R0, 0x1f, RZ ;  /* 0x0000001f00007819 */ /* 0x000fc800000006ff */
[----:B------:R1:W2:Y:S01]  /*82f0*/  SYNCS.PHASECHK.TRANS64.TRYWAIT P3, [UR4+0x38850], R0 ;  /* 0x03885000ff0075a7 */ /* 0x0002a20008060144 */
[----:B------:R-:W-:Y:S05]  /*8300*/  @!P0 BRA `(.L_x_2372) ;  /* 0x0000000000048947 */ /* 0x000fea0003800000 */
[----:B------:R-:W-:Y:S01]  /*8310*/  BPT.TRAP 0x1 ;  /* 0x000000040000795c */ /* 0x000fe20000300000 */
.L_x_2372:
[----:B--2---:R-:W-:Y:S05]  /*8320*/  @P3 BRA `(.L_x_2373) ;  /* 0x0000000000083947 */ /* 0x004fea0003800000 */
[----:B------:R-:W2:Y:S02]  /*8330*/  SYNCS.PHASECHK.TRANS64.TRYWAIT P3, [UR4+0x38850], R0 ;  /* 0x03885000ff0075a7 */ /* 0x000ea40008060144 */
[----:B--2---:R-:W-:Y:S05]  /*8340*/  @!P3 BRA `(.L_x_2374) ;  /* 0x0000012c008cb947 */ /* 0x004fea0003800000 */
.L_x_2373:
[----:B------:R-:W-:Y:S01]  /*8350*/  R2UR UR5, R17 ;  /* 0x00000000110572ca */ /* 0x000fe200000e0000 */
[----:B------:R-:W-:Y:S01]  /*8360*/  WARPGROUP.ARRIVE ;  /* 0x00000000000079c5 */ /* 0x000fe20000000000 */
[----:B------:R-:W-:Y:S01]  /*8370*/  UMOV UR7, 0x40000040 ;  /* 0x4000004000077882 */ /* 0x000fe20000000000 */
[----:B------:R-:W-:Y:S02]  /*8380*/  R2UR UR15, R212 ;  /* 0x00000000d40f72ca */ /* 0x000fe400000e0000 */
[----:B------:R-:W-:Y:S02]  /*8390*/  R2UR UR10, R236 ;  /* 0x00000000ec0a72ca */ /* 0x000fe400000e0000 */
[----:B------:R-:W-:Y:S02]  /*83a0*/  R2UR UR14, R18 ;  /* 0x00000000120e72ca */ /* 0x000fe400000e0000 */
[----:B------:R-:W-:-:S04]  /*83b0*/  R2UR UR11, R22 ;  /* 0x00000000160b72ca */ /* 0x000fc800000e0000 */
[----:B------:R-:W-:-:S03]  /*83c0*/  UIADD3 UR5, UR5, 0x400, URZ ;  /* 0x0000040005057890 */ /* 0x000fc6000fffe03f */
[----:B-12---:R-:W-:Y:S01]  /*83d0*/  VIADD R0, R213, UR15 ;  /* 0x0000000fd5007c36 */ /* 0x006fe20008000000 */
[----:B------:R-:W-:-:S04]  /*83e0*/  USHF.R.U32.HI UR5, URZ, 0x4, UR5 ;  /* 0x000000043f057899 */ /* 0x000fc80008011605 */
[----:B------:R-:W-:-:S04]  /*83f0*/  ULOP3.LUT UR5, UR5, 0x3fff, URZ, 0xc0, !UPT ;  /* 0x00003fff05057892 */ /* 0x000fc8000f8ec03f */
[----:B------:R-:W-:-:S04]  /*8400*/  ULOP3.LUT UR5, UR5, 0x2800000, URZ, 0xfc, !UPT ;  /* 0x0280000005057892 */ /* 0x000fc8000f8efc3f */
[----:B------:R-:W-:-:S03]  /*8410*/  UIMAD UR5, UR61, 0xa00, UR5 ;  /* 0x00000a003d0578a4 */ /* 0x000fc6000f8e0205 */
[----:B------:R-:W-:-:S04]  /*8420*/  UMOV UR61, UR60 ;  /* 0x0000003c003d7c82 */ /* 0x000fc80008000000 */
        /* <DEDUP_REMOVED lines=20> */
[----:B------:R-:W-:Y:S01]  /*8570*/  @UP0 ULDC UR6, c[0x0][0x44c] ;  /* 0x0001130000060ab9 */ /* 0x000fe20000000800 */
[----:B------:R-:W-:Y:S01]  /*8580*/  UMOV UR7, 0x40000040 ;  /* 0x4000004000077882 */ /* 0x000fe20000000000 */
[----:B------:R-:W-:Y:S01]  /*8590*/  @P2 IMAD.HI.U32 R2, R0, UR6, RZ ;  /* 0x0000000600022c27 */ /* 0x000fe2000f8e00ff */
[----:B------:R-:W-:-:S04]  /*85a0*/  @UP0 ULDC UR6, c[0x0][0x450] ;  /* 0x0001140000060ab9 */ /* 0x000fc80000000800 */
[----:B------:R-:W-:Y:S01]  /*85b0*/  @P2 SHF.R.U32.HI R0, RZ, UR6, R2 ;  /* 0x00000006ff002c19 */ /* 0x000fe20008011602 */
[----:B------:R-:W-:-:S04]  /*85c0*/  UIMAD UR6, UR10, -0x50, URZ ;  /* 0xffffffb00a0678a4 */ /* 0x000fc8000f8e023f */
[----:B0-----:R-:W0:Y:S02]  /*85d0*/  SHFL.IDX PT, R4, R0, 0x1, 0x1c1f ;  /* 0x003c1f0000047f89 */ /* 0x001e2400000e0000 */
[----:B------:R-:W-:Y:S01]  /*85e0*/  IMAD.U32 R2, RZ, RZ, UR6 ;  /* 0x00000006ff027e24 */ /* 0x000fe2000f8e00ff */
[----:B------:R-:W-:-:S03]  /*85f0*/  UIADD3 UR6, UR5, 0x200, URZ ;  /* 0x0000020005067890 */ /* 0x000fc6000fffe03f */
[----:B------:R-:W-:Y:S01]  /*8600*/  ULDC UR5, c[0x0][0x988] ;  /* 0x0002620000057ab9 */ /* 0x000fe20000000800 */
[----:B------:R-:W-:Y:S01]  /*8610*/  IADD3 R2, -R19, 0x1, R2 ;  /* 0x0000000113027810 */ /* 0x000fe20007ffe102 */
[----:B------:R-:W-:Y:S02]  /*8620*/  WARPGROUP.DEPBAR.LE gsb0, 0x0 ;  /* 0x00008000000079c5 */ /* 0x000fe40000010000 */
[----:B------:R-:W-:Y:S01]  /*8630*/  IMAD.U32 R196, RZ, RZ, UR14 ;  /* 0x0000000effc47e24 */ /* 0x000fe2000f8e00ff */
[----:B------:R-:W-:-:S04]  /*8640*/  WARPGROUP.ARRIVE ;  /* 0x00000000000079c5 */ /* 0x000fc80000000000 */
[----:B------:R-:W-:Y:S02]  /*8650*/  IADD3 R2, -R196, UR11, R2 ;  /* 0x0000000bc4027c10 */ /* 0x000fe4000fffe102 */
[----:B------:R-:W-:Y:S01]  /*8660*/  R2UR UR11, R3 ;  /* 0x00000000030b72ca */ /* 0x000fe200000e0000 */
[----:B------:R-:W-:Y:S01]  /*8670*/  HGMMA.64x256x16.F32.BF16 R24, R192, gdesc[UR4].tnspB, R24, gsb0 ;  /* 0x43e00004c0187df0 */ /* 0x000fe20008001818 */
[----:B------:R-:W-:Y:S01]  /*8680*/  R2UR UR6, R20 ;  /* 0x00000000140672ca */ /* 0x000fe200000e0000 */
[----:B0-----:R-:W-:-:S05]  /*8690*/  IMAD.IADD R3, R2, 0x1, R4 ;  /* 0x0000000102037824 */ /* 0x001fca00078e0204 */
[C---:B------:R-:W-:Y:S02]  /*86a0*/  ISETP.GT.AND P3, PT, R3.reuse, RZ, PT ;  /* 0x000000ff0300720c */ /* 0x040fe40003f64270 */
[C---:B------:R-:W-:Y:S02]  /*86b0*/  ISETP.GT.AND P4, PT, R3.reuse, 0x1, PT ;  /* 0x000000010300780c */ /* 0x040fe40003f84270 */
[----:B------:R-:W-:Y:S02]  /*86c0*/  FSEL R186, R186, -INF , P3 ;  /* 0xff800000baba7808 */ /* 0x000fe40001800000 */
[----:B------:R-:W-:Y:S01]  /*86d0*/  ISETP.GT.AND P3, PT, R3, 0x8, PT ;  /* 0x000000080300780c */ /* 0x000fe20003f64270 */
[----:B------:R-:W-:Y:S01]  /*86e0*/  UISETP.GT.AND UP1, UPT, UR10, UR6, UPT ;  /* 0x000000060a00728c */ /* 0x000fe2000bf24270 */
[----:B------:R-:W-:Y:S02]  /*86f0*/  FSEL R187, R187, -INF , P4 ;  /* 0xff800000bbbb7808 */ /* 0x000fe40002000000 */
        /* <DEDUP_REMOVED lines=50> */
[----:B------:R-:W-:Y:S01]  /*8a20*/  FSEL R158, R158, -INF , P6 ;  /* 0xff8000009e9e7808 */ /* 0x000fe20003000000 */
[----:B------:R-:W0:Y:S01]  /*8a30*/  SHFL.IDX PT, R3, R0, RZ, 0x1c1f ;  /* 0x001c1fff00037589 */ /* 0x000e2200000e0000 */
[----:B------:R-:W-:Y:S02]  /*8a40*/  FMNMX.FTZ R4, R155, R4, !PT ;  /* 0x000000049b047209 */ /* 0x000fe40007810000 */
[----:B------:R-:W-:Y:S02]  /*8a50*/  FSEL R159, R159, -INF , P5 ;  /* 0xff8000009f9f7808 */ /* 0x000fe40002800000 */
[----:B------:R-:W-:Y:S02]  /*8a60*/  FMNMX.FTZ R4, R158, R4, !PT ;  /* 0x000000049e047209 */ /* 0x000fe40007810000 */
[----:B------:R-:W-:-:S02]  /*8a70*/  R2UR UR6, R16 ;  /* 0x00000000100672ca */ /* 0x000fc400000e0000 */
[----:B------:R-:W-:-:S05]  /*8a80*/  FMNMX.FTZ R4, R159, R4, !PT ;  /* 0x000000049f047209 */ /* 0x000fca0007810000 */
[----:B------:R-:W1:Y:S06]  /*8a90*/  SHFL.BFLY PT, R0, R4, 0x2, 0x1f ;  /* 0x0c401f0004007f89 */ /* 0x000e6c00000e0000 */
[----:B------:R-:W-:Y:S02]  /*8aa0*/  IMAD.U32 R237, RZ, RZ, UR6 ;  /* 0x00000006ffed7e24 */ /* 0x000fe4000f8e00ff */
[----:B0-----:R-:W-:-:S05]  /*8ab0*/  IMAD.IADD R2, R2, 0x1, R3 ;  /* 0x0000000102027824 */ /* 0x001fca00078e0203 */
[C---:B------:R-:W-:Y:S02]  /*8ac0*/  ISETP.GT.AND P3, PT, R2.reuse, RZ, PT ;  /* 0x000000ff0200720c */ /* 0x040fe40003f64270 */
[----:B------:R-:W-:Y:S02]  /*8ad0*/  ISETP.GT.AND P4, PT, R2, 0x1, PT ;  /* 0x000000010200780c */ /* 0x000fe40003f84270 */
[----:B------:R-:W-:Y:S02]  /*8ae0*/  FSEL R184, R184, -INF , P3 ;  /* 0xff800000b8b87808 */ /* 0x000fe40001800000 */
[----:B------:R-:W-:Y:S02]  /*8af0*/  ISETP.GT.AND P5, PT, R2, 0x8, PT ;  /* 0x000000080200780c */ /* 0x000fe40003fa4270 */
[----:B------:R-:W-:Y:S02]  /*8b00*/  FSEL R185, R185, -INF , P4 ;  /* 0xff800000b9b97808 */ /* 0x000fe40002000000 */
[----:B-1----:R-:W-:-:S02]  /*8b10*/  FMNMX.FTZ R4, R4, R0, !PT ;  /* 0x0000000004047209 */ /* 0x002fc40007810000 */
[----:B------:R-:W-:Y:S02]  /*8b20*/  FMNMX.FTZ R3, R184, R235, !PT ;  /* 0x000000ebb8037209 */ /* 0x000fe40007810000 */
[----:B------:R-:W-:Y:S01]  /*8b30*/  ISETP.GT.AND P6, PT, R2, 0x9, PT ;  /* 0x000000090200780c */ /* 0x000fe20003fc4270 */
[----:B------:R-:W0:Y:S01]  /*8b40*/  SHFL.BFLY PT, R0, R4, 0x1, 0x1f ;  /* 0x0c201f0004007f89 */ /* 0x000e2200000e0000 */
[----:B------:R-:W-:Y:S02]  /*8b50*/  FSEL R188, R188, -INF , P5 ;  /* 0xff800000bcbc7808 */ /* 0x000fe40002800000 */
[----:B------:R-:W-:Y:S02]  /*8b60*/  FMNMX.FTZ R3, R185, R3, !PT ;  /* 0x00000003b9037209 */ /* 0x000fe40007810000 */
[----:B------:R-:W-:Y:S02]  /*8b70*/  FSEL R189, R189, -INF , P6 ;  /* 0xff800000bdbd7808 */ /* 0x000fe40003000000 */
[----:B------:R-:W-:-:S02]  /*8b80*/  ISETP.GT.AND P3, PT, R2, 0x10, PT ;  /* 0x000000100200780c */ /* 0x000fc40003f64270 */
[----:B------:R-:W-:Y:S02]  /*8b90*/  FMNMX.FTZ R3, R188, R3, !PT ;  /* 0x00000003bc037209 */ /* 0x000fe40007810000 */
[----:B------:R-:W-:Y:S02]  /*8ba0*/  ISETP.GT.AND P4, PT, R2, 0x11, PT ;  /* 0x000000110200780c */ /* 0x000fe40003f84270 */
[----:B------:R-:W-:Y:S02]  /*8bb0*/  FSEL R176, R176, -INF , P3 ;  /* 0xff800000b0b07808 */ /* 0x000fe40001800000 */
[----:B------:R-:W-:Y:S02]  /*8bc0*/  FMNMX.FTZ R3, R189, R3, !PT ;  /* 0x00000003bd037209 */ /* 0x000fe40007810000 */
[----:B------:R-:W-:Y:S02]  /*8bd0*/  ISETP.GT.AND P5, PT, R2, 0x18, PT ;  /* 0x000000180200780c */ /* 0x000fe40003fa4270 */
[----:B------:R-:W-:-:S02]  /*8be0*/  FSEL R177, R177, -INF , P4 ;  /* 0xff800000b1b17808 */ /* 0x000fc40002000000 */
[----:B------:R-:W-:Y:S02]  /*8bf0*/  FMNMX.FTZ R3, R176, R3, !PT ;  /* 0x00000003b0037209 */ /* 0x000fe40007810000 */
[----:B------:R-:W-:Y:S02]  /*8c00*/  ISETP.GT.AND P6, PT, R2, 0x19, PT ;  /* 0x000000190200780c */ /* 0x000fe40003fc4270 */
[----:B0-----:R-:W-:Y:S02]  /*8c10*/  FMNMX.FTZ R4, R4, R0, !PT ;  /* 0x0000000004047209 */ /* 0x001fe40007810000 */
[----:B------:R-:W-:Y:S02]  /*8c20*/  FSEL R180, R180, -INF , P5 ;  /* 0xff800000b4b47808 */ /* 0x000fe40002800000 */
[----:B------:R-:W-:Y:S02]  /*8c30*/  FMNMX.FTZ R0, R177, R3, !PT ;  /* 0x00000003b1007209 */ /* 0x000fe40007810000 */
[----:B------:R-:W-:-:S02]  /*8c40*/  FSEL R181, R181, -INF , P6 ;  /* 0xff800000b5b57808 */ /* 0x000fc40003000000 */
[----:B------:R-:W-:Y:S02]  /*8c50*/  ISETP.GT.AND P3, PT, R2, 0x20, PT ;  /* 0x000000200200780c */ /* 0x000fe40003f64270 */
        /* <DEDUP_REMOVED lines=10> */
[----:B------:R-:W-:-:S02]  /*8d00*/  FSEL R173, R173, -INF , P6 ;  /* 0xff800000adad7808 */ /* 0x000fc40003000000 */
[----:B------:R-:W-:Y:S02]  /*8d10*/  ISETP.GT.AND P3, PT, R2, 0x30, PT ;  /* 0x000000300200780c */ /* 0x000fe40003f64270 */
[----:B------:R-:W-:Y:S02]  /*8d20*/  FMNMX.FTZ R0, R172, R0, !PT ;  /* 0x00000000ac007209 */ /* 0x000fe40007810000 */
[C---:B------:R-:W-:Y:S02]  /*8d30*/  ISETP.GT.AND P4, PT, R2.reuse, 0x31, PT ;  /* 0x000000310200780c */ /* 0x040fe40003f84270 */
[----:B------:R-:W-:Y:S02]  /*8d40*/  ISETP.GT.AND P6, PT, R2, 0x39, PT ;  /* 0x000000390200780c */ /* 0x000fe40003fc4270 */
[----:B------:R-:W-:Y:S02]  /*8d50*/  FSEL R160, R160, -INF , P3 ;  /* 0xff800000a0a07808 */ /* 0x000fe40001800000 */
[----:B------:R-:W-:-:S02]  /*8d60*/  FMNMX.FTZ R0, R173, R0, !PT ;  /* 0x00000000ad007209 */ /* 0x000fc40007810000 */
[----:B------:R-:W-:Y:S02]  /*8d70*/  ISETP.GT.AND P5, PT, R2, 0x38, PT ;  /* 0x000000380200780c */ /* 0x000fe40003fa4270 */
[----:B------:R-:W-:Y:S02]  /*8d80*/  FSEL R161, R161, -INF , P4 ;  /* 0xff800000a1a17808 */ /* 0x000fe40002000000 */
[----:B------:R-:W-:Y:S02]  /*8d90*/  FSEL R165, R165, -INF , P6 ;  /* 0xff800000a5a57808 */ /* 0x000fe40003000000 */
[----:B------:R-:W-:Y:S02]  /*8da0*/  FMNMX.FTZ R0, R160, R0, !PT ;  /* 0x00000000a0007209 */ /* 0x000fe40007810000 */
[----:B------:R-:W-:Y:S02]  /*8db0*/  ISETP.GT.AND P6, PT, R2, 0x40, PT ;  /* 0x000000400200780c */ /* 0x000fe40003fc4270 */
[----:B------:R-:W-:-:S02]  /*8dc0*/  FSEL R164, R164, -INF , P5 ;  /* 0xff800000a4a47808 */ /* 0x000fc40002800000 */
[----:B------:R-:W-:Y:S02]  /*8dd0*/  FMNMX.FTZ R0, R161, R0, !PT ;  /* 0x00000000a1007209 */ /* 0x000fe40007810000 */
[----:B------:R-:W-:Y:S02]  /*8de0*/  FSEL R152, R152, -INF , P6 ;  /* 0xff80000098987808 */ /* 0x000fe40003000000 */
[----:B------:R-:W-:Y:S02]  /*8df0*/  FSETP.NEU.FTZ.AND P6, PT, R4, -INF , PT ;  /* 0xff8000000400780b */ /* 0x000fe40003fdd000 */
[----:B------:R-:W-:Y:S02]  /*8e00*/  FMNMX.FTZ R0, R164, R0, !PT ;  /* 0x00000000a4007209 */ /* 0x000fe40007810000 */
[----:B------:R-:W-:Y:S02]  /*8e10*/  ISETP.GT.AND P3, PT, R2, 0x41, PT ;  /* 0x000000410200780c */ /* 0x000fe40003f64270 */
[----:B------:R-:W-:-:S02]  /*8e20*/  FMNMX.FTZ R0, R165, R0, !PT ;  /* 0x00000000a5007209 */ /* 0x000fc40007810000 */
[----:B------:R-:W-:Y:S02]  /*8e30*/  ISETP.GT.AND P4, PT, R2, 0x48, PT ;  /* 0x000000480200780c */ /* 0x000fe40003f84270 */
[----:B------:R-:W-:Y:S02]  /*8e40*/  FMNMX.FTZ R0, R152, R0, !PT ;  /* 0x0000000098007209 */ /* 0x000fe40007810000 */
[----:B------:R-:W-:Y:S01]  /*8e50*/  ISETP.GT.AND P5, PT, R2, 0x49, PT ;  /* 0x000000490200780c */ /* 0x000fe20003fa4270 */
[----:B------:R-:W-:Y:S02]  /*8e60*/  WARPGROUP.DEPBAR.LE gsb0, 0x0 ;  /* 0x00008000000079c5 */ /* 0x000fe40000010000 */
[----:B------:R-:W-:-:S05]  /*8e70*/  FMUL.FTZ R192, R4, UR5 ;  /* 0x0000000504c07c20 */ /* 0x000fca0008410000 */
[----:B------:R-:W-:-:S05]  /*8e80*/  FSEL R192, R192, RZ, P6 ;  /* 0x000000ffc0c07208 */ /* 0x000fca0003000000 */
[--C-:B------:R-:W-:Y:S01]  /*8e90*/  FFMA.FTZ R211, R190, UR5, -R192.reuse ;  /* 0x00000005bed37c23 */ /* 0x100fe200080108c0 */
[----:B------:R-:W-:Y:S01]  /*8ea0*/  FSEL R190, R153, -INF , P3 ;  /* 0xff80000099be7808 */ /* 0x000fe20001800000 */
[--C-:B------:R-:W-:Y:S01]  /*8eb0*/  FFMA.FTZ R205, R178, UR5, -R192.reuse ;  /* 0x00000005b2cd7c23 */ /* 0x100fe200080108c0 */
[----:B------:R-:W-:Y:S01]  /*8ec0*/  FSEL R178, R156, -INF , P4 ;  /* 0xff8000009cb27808 */ /* 0x000fe20002000000 */
[--C-:B------:R-:W-:Y:S01]  /*8ed0*/  FFMA.FTZ R209, R186, UR5, -R192.reuse ;  /* 0x00000005bad17c23 */ /* 0x100fe200080108c0 */
[----:B------:R-:W-:Y:S01]  /*8ee0*/  FMNMX.FTZ R0, R190, R0, !PT ;  /* 0x00000000be007209 */ /* 0x000fe20007810000 */
[--C-:B------:R-:W-:Y:S01]  /*8ef0*/  FFMA.FTZ R186, R187, UR5, -R192.reuse ;  /* 0x00000005bbba7c23 */ /* 0x100fe200080108c0 */
[--C-:B------:R-:W-:Y:S01]  /*8f00*/  FFMA.FTZ R187, R191, UR5, -R192.reuse ;  /* 0x00000005bfbb7c23 */ /* 0x100fe200080108c0 */
[----:B------:R-:W-:Y:S01]  /*8f10*/  FSEL R191, R157, -INF , P5 ;  /* 0xff8000009dbf7808 */ /* 0x000fe20002800000 */
[--C-:B------:R-:W-:Y:S01]  /*8f20*/  FFMA.FTZ R193, R154, UR5, -R192.reuse ;  /* 0x000000059ac17c23 */ /* 0x100fe200080108c0 */
[----:B------:R-:W-:Y:S01]  /*8f30*/  FMNMX.FTZ R0, R178, R0, !PT ;  /* 0x00000000b2007209 */ /* 0x000fe20007810000 */
[--C-:B------:R-:W-:Y:S01]  /*8f40*/  FFMA.FTZ R154, R155, UR5, -R192.reuse ;  /* 0x000000059b9a7c23 */ /* 0x100fe200080108c0 */
[--C-:B------:R-:W-:Y:S01]  /*8f50*/  FFMA.FTZ R195, R158, UR5, -R192.reuse ;  /* 0x000000059ec37c23 */ /* 0x100fe200080108c0 */
[----:B------:R-:W-:Y:S01]  /*8f60*/  MUFU.EX2 R209, R209 ;  /* 0x000000d100d17308 */ /* 0x000fe20000000800 */
[----:B------:R-:W-:Y:S01]  /*8f70*/  FMNMX.FTZ R0, R191, R0, !PT ;  /* 0x00000000bf007209 */ /* 0x000fe20007810000 */
[--C-:B------:R-:W-:Y:S01]  /*8f80*/  FFMA.FTZ R199, R166, UR5, -R192.reuse ;  /* 0x00000005a6c77c23 */ /* 0x100fe200080108c0 */
[--C-:B------:R-:W-:Y:S01]  /*8f90*/  FFMA.FTZ R197, R162, UR5, -R192.reuse ;  /* 0x00000005a2c57c23 */ /* 0x100fe200080108c0 */
[--C-:B------:R-:W-:Y:S01]  /*8fa0*/  FFMA.FTZ R201, R170, UR5, -R192.reuse ;  /* 0x00000005aac97c23 */ /* 0x100fe200080108c0 */
[--C-:B------:R-:W-:Y:S01]  /*8fb0*/  FFMA.FTZ R157, R171, UR5, -R192.reuse ;  /* 0x00000005ab9d7c23 */ /* 0x100fe200080108c0 */
[----:B------:R-:W0:Y:S01]  /*8fc0*/  SHFL.BFLY PT, R2, R0, 0x2, 0x1f ;  /* 0x0c401f0000027f89 */ /* 0x000e2200000e0000 */
[--C-:B------:R-:W-:Y:S01]  /*8fd0*/  FFMA.FTZ R162, R163, UR5, -R192.reuse ;  /* 0x00000005a3a27c23 */ /* 0x100fe200080108c0 */
[----:B------:R-:W-:Y:S01]  /*8fe0*/  MUFU.EX2 R186, R186 ;  /* 0x000000ba00ba7308 */ /* 0x000fe20000000800 */
[--C-:B------:R-:W-:Y:S01]  /*8ff0*/  FFMA.FTZ R153, R179, UR5, -R192.reuse ;  /* 0x00000005b3997c23 */ /* 0x100fe200080108c0 */
[--C-:B------:R-:W-:Y:S01]  /*9000*/  FFMA.FTZ R207, R182, UR5, -R192.reuse ;  /* 0x00000005b6cf7c23 */ /* 0x100fe200080108c0 */
[--C-:B------:R-:W-:Y:S01]  /*9010*/  FFMA.FTZ R156, R183, UR5, -R192.reuse ;  /* 0x00000005b79c7c23 */ /* 0x100fe200080108c0 */
[--C-:B------:R-:W-:Y:S01]  /*9020*/  FFMA.FTZ R203, R174, UR5, -R192.reuse ;  /* 0x00000005aecb7c23 */ /* 0x100fe200080108c0 */
[--C-:B------:R-:W-:Y:S01]  /*9030*/  FFMA.FTZ R170, R175, UR5, -R192.reuse ;  /* 0x00000005afaa7c23 */ /* 0x100fe200080108c0 */
[--C-:B------:R-:W-:Y:S01]  /*9040*/  FFMA.FTZ R163, R167, UR5, -R192.reuse ;  /* 0x00000005a7a37c23 */ /* 0x100fe200080108c0 */
[----:B------:R-:W-:Y:S01]  /*9050*/  FFMA.FTZ R159, R159, UR5, -R192 ;  /* 0x000000059f9f7c23 */ /* 0x000fe200080108c0 */
[----:B------:R-:W-:Y:S08]  /*9060*/  MUFU.EX2 R211, R211 ;  /* 0x000000d300d37308 */ /* 0x000ff00000000800 */
[----:B------:R-:W-:Y:S01]  /*9070*/  MUFU.EX2 R187, R187 ;  /* 0x000000bb00bb7308 */ /* 0x000fe20000000800 */
[----:B0-----:R-:W-:-:S02]  /*9080*/  FMNMX.FTZ R0, R0, R2, !PT ;  /* 0x0000000200007209 */ /* 0x001fc40007810000 */
[----:B------:R-:W-:-:S05]  /*9090*/  FSEL R2, R4, RZ, P6 ;  /* 0x000000ff04027208 */ /* 0x000fca0003000000 */
[----:B------:R-:W-:Y:S01]  /*90a0*/  MUFU.EX2 R205, R205 ;  /* 0x000000cd00cd7308 */ /* 0x000fe20000000800 */
[----:B------:R-:W0:Y:S01]  /*90b0*/  SHFL.BFLY PT, R3, R0, 0x1, 0x1f ;  /* 0x0c201f0000037f89 */ /* 0x000e2200000e0000 */
[----:B------:R-:W-:Y:S01]  /*90c0*/  FADD.FTZ R2, -R2, R21 ;  /* 0x0000001502027221 */ /* 0x000fe20000010100 */
[----:B------:R-:W-:Y:S01]  /*90d0*/  IMAD.U32 R21, RZ, RZ, UR4 ;  /* 0x00000004ff157e24 */ /* 0x000fe2000f8e00ff */
[----:B------:R-:W-:Y:S02]  /*90e0*/  UIADD3 UR4, UR10, -0x1, URZ ;  /* 0xffffffff0a047890 */ /* 0x000fe4000fffe03f */
[----:B------:R-:W-:Y:S02]  /*90f0*/  FMUL.FTZ R2, R2, UR5 ;  /* 0x0000000502027c20 */ /* 0x000fe40008410000 */
[----:B------:R-:W-:Y:S01]  /*9100*/  MUFU.EX2 R153, R153 ;  /* 0x0000009900997308 */ /* 0x000fe20000000800 */
[----:B------:R-:W-:Y:S02]  /*9110*/  @!P1 VIADD R21, R21, 0x38860 ;  /* 0x0003886015159836 */ /* 0x000fe40000000000 */
[----:B------:R-:W-:-:S03]  /*9120*/  IMAD.U32 R236, RZ, RZ, UR4 ;  /* 0x00000004ffec7e24 */ /* 0x000fc6000f8e00ff */
[----:B------:R-:W-:Y:S02]  /*9130*/  @!P1 PRMT R21, RZ, 0x654, R21 ;  /* 0x00000654ff159816 */ /* 0x000fe40000000015 */
[----:B------:R-:W1:Y:S08]  /*9140*/  MUFU.EX2 R2, R2 ;  /* 0x0000000200027308 */ /* 0x000e700000000800 */
[----:B------:R-:W-:Y:S01]  /*9150*/  MUFU.EX2 R207, R207 ;  /* 0x000000cf00cf7308 */ /* 0x000fe20000000800 */
[----:B0-----:R-:W-:Y:S01]  /*9160*/  FMNMX.FTZ R3, R0, R3, !PT ;  /* 0x0000000300037209 */ /* 0x001fe20007810000 */
[----:B------:R-:W-:-:S03]  /*9170*/  IMAD.U32 R0, RZ, RZ, UR11 ;  /* 0x0000000bff007e24 */ /* 0x000fc6000f8e00ff */
[C---:B------:R-:W-:Y:S01]  /*9180*/  FSETP.NEU.FTZ.AND P3, PT, R3.reuse, -INF , PT ;  /* 0xff8000000300780b */ /* 0x040fe20003f7d000 */
[----:B------:R-:W-:Y:S02]  /*9190*/  @!P1 VIADD R0, R0, 0x38840 ;  /* 0x0003884000009836 */ /* 0x000fe40000000000 */
[----:B------:R-:W-:Y:S01]  /*91a0*/  FMUL.FTZ R155, R3, UR5 ;  /* 0x00000005039b7c20 */ /* 0x000fe20008410000 */
[----:B------:R-:W-:Y:S01]  /*91b0*/  MUFU.EX2 R156, R156 ;  /* 0x0000009c009c7308 */ /* 0x000fe20000000800 */
[----:B-1----:R-:W-:Y:S01]  /*91c0*/  FFMA.FTZ R5, R2, R5, R209 ;  /* 0x0000000502057223 */ /* 0x002fe200000100d1 */
[C---:B------:R-:W-:Y:S02]  /*91d0*/  F2FP.BF16.F32.PACK_AB R209, R186.reuse, R209 ;  /* 0x000000d1bad1723e */ /* 0x040fe400000010ff */
[----:B------:R-:W-:Y:S01]  /*91e0*/  @!P1 PRMT R0, RZ, 0x654, R0 ;  /* 0x00000654ff009816 */ /* 0x000fe20000000000 */
[----:B------:R-:W-:Y:S01]  /*91f0*/  FADD.FTZ R5, R186, R5 ;  /* 0x00000005ba057221 */ /* 0x000fe20000010000 */
[----:B------:R-:W-:-:S02]  /*9200*/  FSEL R155, R155, RZ, P3 ;  /* 0x000000ff9b9b7208 */ /* 0x000fc40001800000 */
[----:B------:R0:W-:Y:S01]  /*9210*/  @!P1 SYNCS.ARRIVE.TRANS64.RED.A1T0 RZ, [R0+URZ], RZ ;  /* 0x000000ff00ff99a7 */ /* 0x0001e2000810043f */
[----:B------:R-:W-:Y:S01]  /*9220*/  FADD.FTZ R5, R211, R5 ;  /* 0x00000005d3057221 */ /* 0x000fe20000010000 */
[----:B------:R-:W-:Y:S01]  /*9230*/  MUFU.EX2 R201, R201 ;  /* 0x000000c900c97308 */ /* 0x000fe20000000800 */
[--C-:B------:R-:W-:Y:S01]  /*9240*/  FFMA.FTZ R208, R184, UR5, -R155.reuse ;  /* 0x00000005b8d07c23 */ /* 0x100fe2000801089b */
[--C-:B------:R-:W-:Y:S01]  /*9250*/  FFMA.FTZ R158, R185, UR5, -R155.reuse ;  /* 0x00000005b99e7c23 */ /* 0x100fe2000801089b */
[--C-:B------:R-:W-:Y:S01]  /*9260*/  FFMA.FTZ R210, R188, UR5, -R155.reuse ;  /* 0x00000005bcd27c23 */ /* 0x100fe2000801089b */
[--C-:B------:R-:W-:Y:S01]  /*9270*/  FFMA.FTZ R166, R189, UR5, -R155.reuse ;  /* 0x00000005bda67c23 */ /* 0x100fe2000801089b */
[--C-:B------:R-:W-:Y:S01]  /*9280*/  FFMA.FTZ R204, R176, UR5, -R155.reuse ;  /* 0x00000005b0cc7c23 */ /* 0x100fe2000801089b */
[----:B0-----:R-:W-:Y:S01]  /*9290*/  FSEL R0, R3, RZ, P3 ;  /* 0x000000ff03007208 */ /* 0x001fe20001800000 */
[--C-:B------:R-:W-:Y:S01]  /*92a0*/  FFMA.FTZ R171, R177, UR5, -R155.reuse ;  /* 0x00000005b1ab7c23 */ /* 0x100fe2000801089b */
[----:B------:R-:W-:Y:S01]  /*92b0*/  MUFU.EX2 R208, R208 ;  /* 0x000000d000d07308 */ /* 0x000fe20000000800 */
[--C-:B------:R-:W-:Y:S01]  /*92c0*/  FFMA.FTZ R192, R152, UR5, -R155.reuse ;  /* 0x0000000598c07c23 */ /* 0x100fe2000801089b */
[----:B------:R-:W-:Y:S01]  /*92d0*/  FFMA.FTZ R206, R180, UR5, -R155 ;  /* 0x00000005b4ce7c23 */ /* 0x000fe2000801089b */
[----:B------:R-:W-:Y:S01]  /*92e0*/  FADD.FTZ R0, -R0, R235 ;  /* 0x000000eb00007221 */ /* 0x000fe20000010100 */
[--C-:B------:R-:W-:Y:S01]  /*92f0*/  FFMA.FTZ R167, R181, UR5, -R155.reuse ;  /* 0x00000005b5a77c23 */ /* 0x100fe2000801089b */
[----:B------:R-:W-:Y:S01]  /*9300*/  FFMA.FTZ R200, R168, UR5, -R155 ;  /* 0x00000005a8c87c23 */ /* 0x000fe2000801089b */
[----:B------:R-:W-:Y:S01]  /*9310*/  FADD.FTZ R5, R187, R5 ;  /* 0x00000005bb057221 */ /* 0x000fe20000010000 */
[----:B------:R-:W-:Y:S01]  /*9320*/  FMUL.FTZ R0, R0, UR5 ;  /* 0x0000000500007c20 */ /* 0x000fe20008410000 */
[----:B------:R-:W-:Y:S01]  /*9330*/  MUFU.EX2 R158, R158 ;  /* 0x0000009e009e7308 */ /* 0x000fe20000000800 */
[--C-:B------:R-:W-:Y:S01]  /*9340*/  FFMA.FTZ R168, R169, UR5, -R155.reuse ;  /* 0x00000005a9a87c23 */ /* 0x100fe2000801089b */
[--C-:B------:R-:W-:Y:S01]  /*9350*/  FFMA.FTZ R196, R160, UR5, -R155.reuse ;  /* 0x00000005a0c47c23 */ /* 0x100fe2000801089b */
[--C-:B------:R-:W-:Y:S01]  /*9360*/  FFMA.FTZ R202, R172, UR5, -R155.reuse ;  /* 0x00000005acca7c23 */ /* 0x100fe2000801089b */
[----:B------:R0:W-:Y:S01]  /*9370*/  @!P1 SYNCS.ARRIVE.TRANS64.RED.A1T0 RZ, [R21+URZ], RZ ;  /* 0x000000ff15ff99a7 */ /* 0x0001e2000810043f */
[--C-:B------:R-:W-:Y:S01]  /*9380*/  FFMA.FTZ R161, R161, UR5, -R155.reuse ;  /* 0x00000005a1a17c23 */ /* 0x100fe2000801089b */
[--C-:B------:R-:W-:Y:S01]  /*9390*/  FFMA.FTZ R198, R164, UR5, -R155.reuse ;  /* 0x00000005a4c67c23 */ /* 0x100fe2000801089b */
[--C-:B------:R-:W-:Y:S01]  /*93a0*/  FFMA.FTZ R165, R165, UR5, -R155.reuse ;  /* 0x00000005a5a57c23 */ /* 0x100fe2000801089b */
[----:B------:R-:W1:Y:S01]  /*93b0*/  MUFU.EX2 R0, R0 ;  /* 0x0000000000007308 */ /* 0x000e620000000800 */
[--C-:B------:R-:W-:Y:S01]  /*93c0*/  FFMA.FTZ R190, R190, UR5, -R155.reuse ;  /* 0x00000005bebe7c23 */ /* 0x100fe2000801089b */
[--C-:B------:R-:W-:Y:S01]  /*93d0*/  FFMA.FTZ R178, R178, UR5, -R155.reuse ;  /* 0x00000005b2b27c23 */ /* 0x100fe2000801089b */
[----:B------:R-:W-:Y:S01]  /*93e0*/  PLOP3.LUT P3, PT, PT, PT, UP1, 0x80, 0x0 ;  /* 0x000000000000781c */ /* 0x000fe20003f6f018 */
[--C-:B0-----:R-:W-:Y:S01]  /*93f0*/  FFMA.FTZ R21, R173, UR5, -R155.reuse ;  /* 0x00000005ad157c23 */ /* 0x101fe2000801089b */
[----:B------:R-:W-:Y:S01]  /*9400*/  FFMA.FTZ R155, R191, UR5, -R155 ;  /* 0x00000005bf9b7c23 */ /* 0x000fe2000801089b */
[----:B------:R-:W-:Y:S01]  /*9410*/  F2FP.BF16.F32.PACK_AB R211, R187, R211 ;  /* 0x000000d3bbd3723e */ /* 0x000fe200000010ff */
[----:B------:R-:W-:Y:S01]  /*9420*/  IMAD.MOV.U32 R235, RZ, RZ, R3 ;  /* 0x000000ffffeb7224 */ /* 0x000fe200078e0003 */
[----:B------:R-:W0:Y:S08]  /*9430*/  MUFU.EX2 R210, R210 ;  /* 0x000000d200d27308 */ /* 0x000e300000000800 */
[----:B------:R-:W2:Y:S01]  /*9440*/  MUFU.EX2 R166, R166 ;  /* 0x000000a600a67308 */ /* 0x000ea20000000800 */
[----:B-1----:R-:W-:Y:S01]  /*9450*/  FFMA.FTZ R152, R0, R14, R208 ;  /* 0x0000000e00987223 */ /* 0x002fe200000100d0 */
[----:B------:R-:W-:-:S03]  /*9460*/  F2FP.BF16.F32.PACK_AB R208, R158, R208 ;  /* 0x000000d09ed0723e */ /* 0x000fc600000010ff */
[----:B------:R-:W-:-:S03]  /*9470*/  FADD.FTZ R152, R158, R152 ;  /* 0x000000989e987221 */ /* 0x000fc60000010000 */
[----:B------:R-:W1:Y:S01]  /*9480*/  MUFU.EX2 R204, R204 ;  /* 0x000000cc00cc7308 */ /* 0x000e620000000800 */
[----:B0-----:R-:W-:-:S07]  /*9490*/  FADD.FTZ R152, R210, R152 ;  /* 0x00000098d2987221 */ /* 0x001fce0000010000 */
[----:B------:R-:W0:Y:S01]  /*94a0*/  MUFU.EX2 R171, R171 ;  /* 0x000000ab00ab7308 */ /* 0x000e220000000800 */
[C---:B--2---:R-:W-:Y:S01]  /*94b0*/  FADD.FTZ R152, R166.reuse, R152 ;  /* 0x00000098a6987221 */ /* 0x044fe20000010000 */
[----:B------:R-:W-:-:S06]  /*94c0*/  F2FP.BF16.F32.PACK_AB R210, R166, R210 ;  /* 0x000000d2a6d2723e */ /* 0x000fcc00000010ff */
[----:B------:R-:W2:Y:S01]  /*94d0*/  MUFU.EX2 R206, R206 ;  /* 0x000000ce00ce7308 */ /* 0x000ea20000000800 */
[----:B-1----:R-:W-:Y:S01]  /*94e0*/  FADD.FTZ R160, R204, R152 ;  /* 0x00000098cca07221 */ /* 0x002fe20000010000 */
[----:B------:R-:W-:Y:S01]  /*94f0*/  FADD.FTZ R152, R205, R5 ;  /* 0x00000005cd987221 */ /* 0x000fe20000010000 */
[----:B------:R-:W-:-:S03]  /*9500*/  F2FP.BF16.F32.PACK_AB R205, R153, R205 ;  /* 0x000000cd99cd723e */ /* 0x000fc600000010ff */
[----:B------:R-:W-:Y:S02]  /*9510*/  FADD.FTZ R152, R153, R152 ;  /* 0x0000009899987221 */ /* 0x000fe40000010000 */
[----:B------:R-:W1:Y:S01]  /*9520*/  MUFU.EX2 R167, R167 ;  /* 0x000000a700a77308 */ /* 0x000e620000000800 */
[----:B0-----:R-:W-:Y:S01]  /*9530*/  FADD.FTZ R160, R171, R160 ;  /* 0x000000a0aba07221 */ /* 0x001fe20000010000 */
[----:B------:R-:W-:Y:S01]  /*9540*/  FADD.FTZ R152, R207, R152 ;  /* 0x00000098cf987221 */ /* 0x000fe20000010000 */
[----:B------:R-:W-:Y:S02]  /*9550*/  F2FP.BF16.F32.PACK_AB R204, R171, R204 ;  /* 0x000000ccabcc723e */ /* 0x000fe400000010ff */
[C---:B------:R-:W-:Y:S01]  /*9560*/  F2FP.BF16.F32.PACK_AB R207, R156.reuse, R207 ;  /* 0x000000cf9ccf723e */ /* 0x040fe200000010ff */
[----:B------:R-:W-:Y:S02]  /*9570*/  FADD.FTZ R152, R156, R152 ;  /* 0x000000989c987221 */ /* 0x000fe40000010000 */
[----:B------:R-:W0:Y:S01]  /*9580*/  MUFU.EX2 R200, R200 ;  /* 0x000000c800c87308 */ /* 0x000e220000000800 */
[----:B--2---:R-:W-:Y:S01]  /*9590*/  FADD.FTZ R160, R206, R160 ;  /* 0x000000a0cea07221 */ /* 0x004fe20000010000 */
[----:B------:R-:W-:-:S06]  /*95a0*/  FADD.FTZ R152, R201, R152 ;  /* 0x00000098c9987221 */ /* 0x000fcc0000010000 */
        /* <DEDUP_REMOVED lines=55> */
[----:B-1----:R-:W-:-:S04]  /*9920*/  FADD.FTZ R160, R178, R160 ;  /* 0x000000a0b2a07221 */ /* 0x002fc80000010000 */
[C---:B0-----:R-:W-:Y:S01]  /*9930*/  FADD.FTZ R14, R155.reuse, R160 ;  /* 0x000000a09b0e7221 */ /* 0x041fe20000010000 */
[----:B------:R-:W-:Y:S01]  /*9940*/  F2FP.BF16.F32.PACK_AB R194, R155, R178 ;  /* 0x000000b29bc2723e */ /* 0x000fe200000010ff */
[C---:B--2---:R-:W-:Y:S01]  /*9950*/  FADD.FTZ R5, R159.reuse, R152 ;  /* 0x000000989f057221 */ /* 0x044fe20000010000 */
[----:B------:R-:W-:Y:S01]  /*9960*/  F2FP.BF16.F32.PACK_AB R195, R159, R195 ;  /* 0x000000c39fc3723e */ /* 0x000fe200000010ff */
[----:B------:R-:W-:Y:S06]  /*9970*/  @P3 BRA `(.L_x_2375) ;  /* 0xffffffc000e03947 */ /* 0x000fec000383ffff */
[----:B------:R-:W-:-:S07]  /*9980*/  IMAD.U32 R236, RZ, RZ, UR4 ;  /* 0x00000004ffec7e24 */ /* 0x000fce000f8e00ff */
.L_x_2366:
[----:B------:R-:W-:Y:S02]  /*9990*/  R2UR UR6, R23 ;  /* 0x00000000170672ca */ /* 0x000fe400000e0000 */
[----:B------:R-:W-:-:S13]  /*99a0*/  R2UR UR4, R236 ;  /* 0x00000000ec0472ca */ /* 0x000fda00000e0000 */
[----:B------:R-:W-:-:S06]  /*99b0*/  UISETP.GE.AND UP0, UPT, UR4, UR6, UPT ;  /* 0x000000060400728c */ /* 0x000fcc000bf06270 */
[----:B------:R-:W-:-:S13]  /*99c0*/  PLOP3.LUT P2, PT, PT, PT, UP0, 0x80, 0x0 ;  /* 0x000000000000781c */ /* 0x000fda0003f4f008 */
[----:B------:R-:W-:Y:S05]  /*99d0*/  @!P2 BRA `(.L_x_2376) ;  /* 0x000000340094a947 */ /* 0x000fea0003800000 */
[----:B------:R-:W-:Y:S01]  /*99e0*/  R2UR UR4, R16 ;  /* 0x00000000100472ca */ /* 0x000fe200000e0000 */
[----:B------:R-:W-:Y:S01]  /*99f0*/  IMAD.MOV.U32 R18, RZ, RZ, R4 ;  /* 0x000000ffff127224 */ /* 0x000fe200078e0004 */
[----:B------:R-:W-:Y:S01]  /*9a00*/  UMOV UR61, UR60 ;  /* 0x0000003c003d7c82 */ /* 0x000fe20008000000 */
[----:B------:R-:W-:-:S10]  /*9a10*/  IMAD.MOV.U32 R20, RZ, RZ, R3 ;  /* 0x000000ffff147224 */ /* 0x000fd400078e0003 */
[----:B------:R-:W-:-:S07]  /*9a20*/  IMAD.U32 R21, RZ, RZ, UR4 ;  /* 0x00000004ff157e24 */ /* 0x000fce000f8e00ff */
.L_x_2385:
        /* <DEDUP_REMOVED lines=9> */
.L_x_2377:
        /* <DEDUP_REMOVED lines=8> */
.L_x_2378:
[----:B-1----:R-:W-:Y:S05]  /*9b40*/  @P2 BRA `(.L_x_2379) ;  /* 0x0000000000082947 */ /* 0x002fea0003800000 */
[----:B------:R-:W1:Y:S02]  /*9b50*/  SYNCS.PHASECHK.TRANS64.TRYWAIT P2, [UR4+0x38830], R3 ;  /* 0x03883003ff0075a7 */ /* 0x000e640008040144 */
[----:B-1----:R-:W-:Y:S05]  /*9b60*/  @!P2 BRA `(.L_x_2380) ;  /* 0x00000114009ca947 */ /* 0x002fea0003800000 */
.L_x_2379:
        /* <DEDUP_REMOVED lines=25> */
[----:B------:R-:W-:Y:S01]  /*9d00*/  UMOV UR56, UR14 ;  /* 0x0000000e00387c82 */ /* 0x000fe20008000000 */
[----:B------:R-:W-:Y:S01]  /*9d10*/  UMOV UR57, UR15 ;  /* 0x0000000f00397c82 */ /* 0x000fe20008000000 */
        /* <DEDUP_REMOVED lines=57> */
[----:B------:R-:W-:Y:S01]  /*a0b0*/  UMOV UR56, UR14 ;  /* 0x0000000e00387c82 */ /* 0x000fe20008000000 */
[----:B------:R-:W-:Y:S01]  /*a0c0*/  UMOV UR57, UR15 ;  /* 0x0000000f00397c82 */ /* 0x000fe20008000000 */
        /* <DEDUP_REMOVED lines=101> */
[----:B------:R-:W-:Y:S01]  /*a720*/  UIADD3 UR14, UR4, 0x280, URZ ;  /* 0x00000280040e7890 */ /* 0x000fe2000fffe03f */
        /* <DEDUP_REMOVED lines=103> */
[----:B------:R-:W-:Y:S02]  /*ada0*/  UIADD3 UR10, UR4, 0x986, URZ ;  /* 0x00000986040a7890 */ /* 0x000fe4000fffe03f */
        /* <DEDUP_REMOVED lines=272> */
[----:B------:R-:W-:Y:S01]  /*beb0*/  UMOV UR4, UR14 ;  /* 0x0000000e00047c82 */ /* 0x000fe20008000000 */
        /* <DEDUP_REMOVED lines=16> */
.L_x_2381:
        /* <DEDUP_REMOVED lines=8> */
.L_x_2382:
[----:B---3--:R-:W-:Y:S05]  /*c040*/  @P2 BRA `(.L_x_2383) ;  /* 0x0000000000082947 */ /* 0x008fea0003800000 */
[----:B------:R-:W3:Y:S02]  /*c050*/  SYNCS.PHASECHK.TRANS64.TRYWAIT P2, [UR4+0x38850], R0 ;  /* 0x03885000ff0075a7 */ /* 0x000ee40008040144 */
[----:B---3--:R-:W-:Y:S05]  /*c060*/  @!P2 BRA `(.L_x_2384) ;  /* 0x000000f00074a947 */ /* 0x008fea0003800000 */
.L_x_2383:
[----:B------:R-:W-:Y:S01]  /*c070*/  R2UR UR10, R17 ;  /* 0x00000000110a72ca */ /* 0x000fe200000e0000 */
[----:B------:R-:W-:Y:S01]  /*c080*/  WARPGROUP.ARRIVE ;  /* 0x00000000000079c5 */ /* 0x000fe20000000000 */
[----:B------:R-:W-:Y:S01]  /*c090*/  UMOV UR7, 0x40000040 ;  /* 0x4000004000077882 */ /* 0x000fe20000000000 */
[----:B--23--:R-:W-:Y:S01]  /*c0a0*/  FMNMX.FTZ R0, R184, R20, !PT ;  /* 0x00000014b8007209 */ /* 0x00cfe20007810000 */
[----:B------:R-:W-:-:S03]  /*c0b0*/  ULDC UR11, c[0x0][0x988] ;  /* 0x00026200000b7ab9 */ /* 0x000fc60000000800 */
        /* <DEDUP_REMOVED lines=12> */
[----:B------:R-:W-:-:S03]  /*c180*/  UMOV UR61, UR60 ;  /* 0x0000003c003d7c82 */ /* 0x000fc60008000000 */
[----:B------:R-:W-:Y:S01]  /*c190*/  FMNMX.FTZ R0, R168, R0, !PT ;  /* 0x00000000a8007209 */ /* 0x000fe20007810000 */
        /* <DEDUP_REMOVED lines=18> */
[----:B01----:R-:W0:Y:S01]  /*c2c0*/  SHFL.BFLY PT, R3, R2, 0x1, 0x1f ;  /* 0x0c201f0002037f89 */ /* 0x003e2200000e0000 */
        /* <DEDUP_REMOVED lines=38> */
[----:B------:R-:W-:Y:S02]  /*c530*/  UMOV UR5, UR11 ;  /* 0x0000000b00057c82 */ /* 0x000fe40008000000 */
[----:B------:R-:W-:-:S04]  /*c540*/  FMUL.FTZ R2, R2, UR5 ;  /* 0x0000000502027c20 */ /* 0x000fc80008410000 */
[----:B------:R0:W-:Y:S02]  /*c550*/  MUFU.EX2 R0, R2 ;  /* 0x0000000200007308 */ /* 0x0001e40000000800 */
[----:B0-----:R-:W-:-:S04]  /*c560*/  FMUL.FTZ R2, R3, UR5 ;  /* 0x0000000503027c20 */ /* 0x001fc80008410000 */
        /* <DEDUP_REMOVED lines=13> */
[----:B------:R-:W1:Y:S08]  /*c640*/  MUFU.EX2 R208, R208 ;  /* 0x000000d000d07308 */ /* 0x000e700000000800 */
[----:B------:R-:W2:Y:S01]  /*c650*/  MUFU.EX2 R20, R20 ;  /* 0x0000001400147308 */ /* 0x000ea20000000800 */
[----:B0-----:R-:W-:-:S07]  /*c660*/  FMNMX.FTZ R4, R4, R176, !PT ;  /* 0x000000b004047209 */ /* 0x001fce0007810000 */
[----:B------:R-:W-:Y:S01]  /*c670*/  MUFU.EX2 R210, R210 ;  /* 0x000000d200d27308 */ /* 0x000fe20000000800 */
[----:B-1----:R-:W-:Y:S01]  /*c680*/  FFMA.FTZ R14, R0, R14, R208 ;  /* 0x0000000e000e7223 */ /* 0x002fe200000100d0 */
[----:B------:R-:W0:Y:S06]  /*c690*/  SHFL.BFLY PT, R172, R4, 0x1, 0x1f ;  /* 0x0c201f0004ac7f89 */ /* 0x000e2c00000e0000 */
[----:B------:R-:W-:Y:S01]  /*c6a0*/  MUFU.EX2 R184, R184 ;  /* 0x000000b800b87308 */ /* 0x000fe20000000800 */
[C---:B--2---:R-:W-:Y:S01]  /*c6b0*/  FADD.FTZ R14, R20.reuse, R14 ;  /* 0x0000000e140e7221 */ /* 0x044fe20000010000 */
[----:B------:R-:W-:Y:S01]  /*c6c0*/  F2FP.BF16.F32.PACK_AB R208, R20, R208 ;  /* 0x000000d014d0723e */ /* 0x000fe200000010ff */
[----:B------:R-:W-:-:S05]  /*c6d0*/  IMAD.MOV.U32 R20, RZ, RZ, R3 ;  /* 0x000000ffff147224 */ /* 0x000fca00078e0003 */
[----:B------:R-:W-:Y:S08]  /*c6e0*/  MUFU.EX2 R204, R204 ;  /* 0x000000cc00cc7308 */ /* 0x000ff00000000800 */
[----:B------:R-:W-:Y:S01]  /*c6f0*/  MUFU.EX2 R21, R21 ;  /* 0x0000001500157308 */ /* 0x000fe20000000800 */
[----:B0-----:R-:W-:-:S07]  /*c700*/  FMNMX.FTZ R4, R4, R172, !PT ;  /* 0x000000ac04047209 */ /* 0x001fce0007810000 */
        /* <DEDUP_REMOVED lines=8> */
[--C-:B------:R-:W-:Y:S01]  /*c790*/  FFMA.FTZ R196, R160, UR5, -R2.reuse ;  /* 0x00000005a0c47c23 */ /* 0x100fe20008010802 */
[--C-:B------:R-:W-:Y:S01]  /*c7a0*/  FFMA.FTZ R160, R161, UR5, -R2.reuse ;  /* 0x00000005a1a07c23 */ /* 0x100fe20008010802 */
[--C-:B------:R-:W-:Y:S01]  /*c7b0*/  FFMA.FTZ R198, R164, UR5, -R2.reuse ;  /* 0x00000005a4c67c23 */ /* 0x100fe20008010802 */
[----:B------:R-:W-:Y:S01]  /*c7c0*/  FFMA.FTZ R161, R165, UR5, -R2 ;  /* 0x00000005a5a17c23 */ /* 0x000fe20008010802 */
[----:B------:R-:W-:Y:S01]  /*c7d0*/  IMAD.U32 R165, RZ, RZ, UR60 ;  /* 0x0000003cffa57e24 */ /* 0x000fe2000f8e00ff */
[----:B------:R-:W-:Y:S01]  /*c7e0*/  HGMMA.64x256x16.F32.BF16 R24, R192, gdesc[UR4].tnspB, R24, gsb0 ;  /* 0x43e00004c0187df0 */ /* 0x000fe20008001818 */
[----:B------:R-:W-:Y:S01]  /*c7f0*/  MUFU.EX2 R196, R196 ;  /* 0x000000c400c47308 */ /* 0x000fe20000000800 */
[----:B------:R-:W-:Y:S02]  /*c800*/  R2UR UR7, R23 ;  /* 0x00000000170772ca */ /* 0x000fe400000e0000 */
[----:B------:R-:W-:-:S02]  /*c810*/  @!P1 LEA R165, R165, UR10, 0x3 ;  /* 0x0000000aa5a59c11 */ /* 0x000fc4000f8e18ff */
[----:B------:R-:W-:-:S03]  /*c820*/  R2UR UR6, R236 ;  /* 0x00000000ec0672ca */ /* 0x000fc600000e0000 */
[----:B------:R-:W-:Y:S01]  /*c830*/  @!P1 VIADD R165, R165, 0x38840 ;  /* 0x00038840a5a59836 */ /* 0x000fe20000000000 */
[----:B------:R-:W-:Y:S04]  /*c840*/  MUFU.EX2 R160, R160 ;  /* 0x000000a000a07308 */ /* 0x000fe80000000800 */
[----:B------:R-:W-:-:S04]  /*c850*/  @!P1 PRMT R172, RZ, 0x654, R165 ;  /* 0x00000654ffac9816 */ /* 0x000fc800000000a5 */
[----:B------:R-:W-:Y:S01]  /*c860*/  MUFU.EX2 R198, R198 ;  /* 0x000000c600c67308 */ /* 0x000fe20000000800 */
[----:B------:R-:W-:-:S06]  /*c870*/  UISETP.GT.AND UP0, UPT, UR6, UR7, UPT ;  /* 0x000000070600728c */ /* 0x000fcc000bf04270 */
[----:B------:R-:W-:Y:S01]  /*c880*/  PLOP3.LUT P2, PT, PT, PT, UP0, 0x80, 0x0 ;  /* 0x000000000000781c */ /* 0x000fe20003f4f008 */
[----:B------:R-:W-:Y:S01]  /*c890*/  MUFU.EX2 R161, R161 ;  /* 0x000000a100a17308 */ /* 0x000fe20000000800 */
[----:B------:R-:W-:Y:S02]  /*c8a0*/  WARPGROUP.DEPBAR.LE gsb0, 0x0 ;  /* 0x00008000000079c5 */ /* 0x000fe40000010000 */
[--C-:B------:R-:W-:Y:S01]  /*c8b0*/  FFMA.FTZ R192, R152, UR5, -R2.reuse ;  /* 0x0000000598c07c23 */ /* 0x100fe20008010802 */
[----:B------:R-:W-:Y:S01]  /*c8c0*/  FFMA.FTZ R152, R153, UR5, -R2 ;  /* 0x0000000599987c23 */ /* 0x000fe20008010802 */
[----:B------:R-:W-:Y:S01]  /*c8d0*/  FADD.FTZ R153, -R4, R18 ;  /* 0x0000001204997221 */ /* 0x000fe20000010100 */
[--C-:B------:R-:W-:Y:S01]  /*c8e0*/  FFMA.FTZ R194, R156, UR5, -R2.reuse ;  /* 0x000000059cc27c23 */ /* 0x100fe20008010802 */
[----:B------:R-:W-:Y:S01]  /*c8f0*/  FFMA.FTZ R2, R157, UR5, -R2 ;  /* 0x000000059d027c23 */ /* 0x000fe20008010802 */
[----:B------:R0:W-:Y:S01]  /*c900*/  @!P1 SYNCS.ARRIVE.TRANS64.RED.A1T0 RZ, [R172+URZ], RZ ;  /* 0x000000ffacff99a7 */ /* 0x0001e2000810043f */
[----:B------:R-:W-:Y:S01]  /*c910*/  FMUL.FTZ R153, R153, UR5 ;  /* 0x0000000599997c20 */ /* 0x000fe20008410000 */
[----:B------:R-:W-:Y:S08]  /*c920*/  MUFU.EX2 R192, R192 ;  /* 0x000000c000c07308 */ /* 0x000ff00000000800 */
[----:B------:R-:W-:Y:S08]  /*c930*/  MUFU.EX2 R18, R2 ;  /* 0x0000000200127308 */ /* 0x000ff00000000800 */
[----:B------:R1:W-:Y:S08]  /*c940*/  MUFU.EX2 R2, R153 ;  /* 0x0000009900027308 */ /* 0x0003f00000000800 */
[----:B------:R-:W-:Y:S01]  /*c950*/  MUFU.EX2 R152, R152 ;  /* 0x0000009800987308 */ /* 0x000fe20000000800 */
[----:B-1----:R-:W-:-:S04]  /*c960*/  FMUL.FTZ R153, R4, UR5 ;  /* 0x0000000504997c20 */ /* 0x002fc80008410000 */
        /* <DEDUP_REMOVED lines=13> */
[--C-:B------:R-:W-:Y:S01]  /*ca40*/  FFMA.FTZ R175, R175, UR5, -R153.reuse ;  /* 0x00000005afaf7c23 */ /* 0x100fe20008010899 */
[----:B------:R-:W2:Y:S01]  /*ca50*/  MUFU.EX2 R156, R156 ;  /* 0x0000009c009c7308 */ /* 0x000ea20000000800 */
[--C-:B------:R-:W-:Y:S01]  /*ca60*/  FFMA.FTZ R163, R163, UR5, -R153.reuse ;  /* 0x00000005a3a37c23 */ /* 0x100fe20008010899 */
[--C-:B------:R-:W-:Y:S01]  /*ca70*/  FFMA.FTZ R199, R166, UR5, -R153.reuse ;  /* 0x00000005a6c77c23 */ /* 0x100fe20008010899 */
[--C-:B------:R-:W-:Y:S01]  /*ca80*/  FFMA.FTZ R167, R167, UR5, -R153.reuse ;  /* 0x00000005a7a77c23 */ /* 0x100fe20008010899 */
[--C-:B------:R-:W-:Y:S01]  /*ca90*/  FFMA.FTZ R162, R154, UR5, -R153.reuse ;  /* 0x000000059aa27c23 */ /* 0x100fe20008010899 */
[--C-:B------:R-:W-:Y:S01]  /*caa0*/  FFMA.FTZ R155, R155, UR5, -R153.reuse ;  /* 0x000000059b9b7c23 */ /* 0x100fe20008010899 */
[--C-:B------:R-:W-:Y:S01]  /*cab0*/  FFMA.FTZ R158, R158, UR5, -R153.reuse ;  /* 0x000000059e9e7c23 */ /* 0x100fe20008010899 */
[----:B------:R-:W-:Y:S01]  /*cac0*/  FFMA.FTZ R153, R159, UR5, -R153 ;  /* 0x000000059f997c23 */ /* 0x000fe20008010899 */
[----:B------:R-:W3:Y:S01]  /*cad0*/  MUFU.EX2 R211, R211 ;  /* 0x000000d300d37308 */ /* 0x000ee20000000800 */
[----:B-1----:R-:W-:Y:S01]  /*cae0*/  FFMA.FTZ R5, R2, R5, R209 ;  /* 0x0000000502057223 */ /* 0x002fe200000100d1 */
[----:B------:R-:W-:Y:S01]  /*caf0*/  FADD.FTZ R159, R210, R14 ;  /* 0x0000000ed29f7221 */ /* 0x000fe20000010000 */
[----:B------:R-:W-:Y:S01]  /*cb00*/  IMAD.U32 R170, RZ, RZ, UR4 ;  /* 0x00000004ffaa7e24 */ /* 0x000fe2000f8e00ff */
[----:B------:R-:W-:Y:S01]  /*cb10*/  UIADD3 UR4, UR6, -0x1, URZ ;  /* 0xffffffff06047890 */ /* 0x000fe2000fffe03f */
[----:B------:R-:W-:Y:S01]  /*cb20*/  R2UR UR6, R16 ;  /* 0x00000000100672ca */ /* 0x000fe200000e0000 */
[----:B------:R-:W-:Y:S01]  /*cb30*/  FADD.FTZ R159, R184, R159 ;  /* 0x0000009fb89f7221 */ /* 0x000fe20000010000 */
[----:B------:R-:W-:Y:S01]  /*cb40*/  @!P1 VIADD R170, R170, 0x38860 ;  /* 0x00038860aaaa9836 */ /* 0x000fe20000000000 */
[----:B------:R-:W1:Y:S01]  /*cb50*/  MUFU.EX2 R157, R157 ;  /* 0x0000009d009d7308 */ /* 0x000e620000000800 */
[----:B--2---:R-:W-:Y:S01]  /*cb60*/  FADD.FTZ R5, R156, R5 ;  /* 0x000000059c057221 */ /* 0x004fe20000010000 */
[----:B------:R-:W-:Y:S01]  /*cb70*/  FADD.FTZ R159, R204, R159 ;  /* 0x0000009fcc9f7221 */ /* 0x000fe20000010000 */
[C---:B------:R-:W-:Y:S01]  /*cb80*/  F2FP.BF16.F32.PACK_AB R204, R21.reuse, R204 ;  /* 0x000000cc15cc723e */ /* 0x040fe200000010ff */
[----:B------:R-:W-:Y:S01]  /*cb90*/  IMAD.U32 R236, RZ, RZ, UR4 ;  /* 0x00000004ffec7e24 */ /* 0x000fe2000f8e00ff */
[----:B0-----:R-:W-:Y:S01]  /*cba0*/  @!P1 PRMT R172, RZ, 0x654, R170 ;  /* 0x00000654ffac9816 */ /* 0x001fe200000000aa */
[----:B------:R-:W-:Y:S01]  /*cbb0*/  FADD.FTZ R159, R21, R159 ;  /* 0x0000009f159f7221 */ /* 0x000fe20000010000 */
[----:B------:R-:W-:Y:S01]  /*cbc0*/  F2FP.BF16.F32.PACK_AB R210, R184, R210 ;  /* 0x000000d2b8d2723e */ /* 0x000fe200000010ff */
[----:B------:R-:W0:Y:S01]  /*cbd0*/  MUFU.EX2 R205, R205 ;  /* 0x000000cd00cd7308 */ /* 0x000e220000000800 */
[----:B---3--:R-:W-:Y:S01]  /*cbe0*/  FADD.FTZ R14, R211, R5 ;  /* 0x00000005d30e7221 */ /* 0x008fe20000010000 */
[----:B------:R-:W-:Y:S01]  /*cbf0*/  FADD.FTZ R159, R206, R159 ;  /* 0x0000009fce9f7221 */ /* 0x000fe20000010000 */
[----:B------:R2:W-:Y:S01]  /*cc00*/  @!P1 SYNCS.ARRIVE.TRANS64.RED.A1T0 RZ, [R172+URZ], RZ ;  /* 0x000000ffacff99a7 */ /* 0x0005e2000810043f */
[----:B------:R-:W-:Y:S01]  /*cc10*/  IMAD.U32 R21, RZ, RZ, UR6 ;  /* 0x00000006ff157e24 */ /* 0x000fe2000f8e00ff */
[----:B------:R-:W-:Y:S01]  /*cc20*/  F2FP.BF16.F32.PACK_AB R209, R156, R209 ;  /* 0x000000d19cd1723e */ /* 0x000fe200000010ff */
[C---:B------:R-:W-:Y:S01]  /*cc30*/  FADD.FTZ R159, R22.reuse, R159 ;  /* 0x0000009f169f7221 */ /* 0x040fe20000010000 */
[----:B------:R-:W-:Y:S01]  /*cc40*/  F2FP.BF16.F32.PACK_AB R206, R22, R206 ;  /* 0x000000ce16ce723e */ /* 0x000fe200000010ff */
[----:B------:R-:W3:Y:S01]  /*cc50*/  MUFU.EX2 R164, R164 ;  /* 0x000000a400a47308 */ /* 0x000ee20000000800 */
[C---:B-1----:R-:W-:Y:S01]  /*cc60*/  FADD.FTZ R14, R157.reuse, R14 ;  /* 0x0000000e9d0e7221 */ /* 0x042fe20000010000 */
[----:B------:R-:W-:Y:S01]  /*cc70*/  FADD.FTZ R159, R200, R159 ;  /* 0x0000009fc89f7221 */ /* 0x000fe20000010000 */
[----:B------:R-:W-:-:S02]  /*cc80*/  F2FP.BF16.F32.PACK_AB R211, R157, R211 ;  /* 0x000000d39dd3723e */ /* 0x000fc400000010ff */
[C---:B------:R-:W-:Y:S01]  /*cc90*/  F2FP.BF16.F32.PACK_AB R200, R168.reuse, R200 ;  /* 0x000000c8a8c8723e */ /* 0x040fe200000010ff */
[----:B------:R-:W-:Y:S02]  /*cca0*/  FADD.FTZ R159, R168, R159 ;  /* 0x0000009fa89f7221 */ /* 0x000fe40000010000 */
[----:B------:R-:W1:Y:S01]  /*ccb0*/  MUFU.EX2 R207, R207 ;  /* 0x000000cf00cf7308 */ /* 0x000e620000000800 */
[----:B0-----:R-:W-:Y:S01]  /*ccc0*/  FADD.FTZ R14, R205, R14 ;  /* 0x0000000ecd0e7221 */ /* 0x001fe20000010000 */
[----:B------:R-:W-:Y:S01]  /*ccd0*/  FADD.FTZ R159, R202, R159 ;  /* 0x0000009fca9f7221 */ /* 0x000fe20000010000 */
[----:B------:R-:W-:-:S03]  /*cce0*/  F2FP.BF16.F32.PACK_AB R202, R169, R202 ;  /* 0x000000caa9ca723e */ /* 0x000fc600000010ff */
[----:B------:R-:W-:Y:S02]  /*ccf0*/  FADD.FTZ R159, R169, R159 ;  /* 0x0000009fa99f7221 */ /* 0x000fe40000010000 */
[----:B------:R-:W0:Y:S01]  /*cd00*/  MUFU.EX2 R165, R183 ;  /* 0x000000b700a57308 */ /* 0x000e220000000800 */
        /* <DEDUP_REMOVED lines=11> */
[C---:B0-----:R-:W-:Y:S01]  /*cdc0*/  FADD.FTZ R14, R165.reuse, R14 ;  /* 0x0000000ea50e7221 */ /* 0x041fe20000010000 */
[----:B------:R-:W-:Y:S01]  /*cdd0*/  FADD.FTZ R159, R192, R159 ;  /* 0x0000009fc09f7221 */ /* 0x000fe20000010000 */
[----:B------:R-:W-:Y:S02]  /*cde0*/  F2FP.BF16.F32.PACK_AB R207, R165, R207 ;  /* 0x000000cfa5cf723e */ /* 0x000fe400000010ff */
[C---:B------:R-:W-:Y:S01]  /*cdf0*/  F2FP.BF16.F32.PACK_AB R192, R152.reuse, R192 ;  /* 0x000000c098c0723e */ /* 0x040fe200000010ff */
[----:B------:R-:W-:Y:S02]  /*ce00*/  FADD.FTZ R159, R152, R159 ;  /* 0x0000009f989f7221 */ /* 0x000fe40000010000 */
[----:B------:R-:W0:Y:S01]  /*ce10*/  MUFU.EX2 R203, R203 ;  /* 0x000000cb00cb7308 */ /* 0x000e220000000800 */
[----:B---3--:R-:W-:-:S07]  /*ce20*/  FADD.FTZ R14, R201, R14 ;  /* 0x0000000ec90e7221 */ /* 0x008fce0000010000 */
[----:B------:R-:W3:Y:S01]  /*ce30*/  MUFU.EX2 R154, R175 ;  /* 0x000000af009a7308 */ /* 0x000ee20000000800 */
[C---:B-1----:R-:W-:Y:S01]  /*ce40*/  FADD.FTZ R14, R170.reuse, R14 ;  /* 0x0000000eaa0e7221 */ /* 0x042fe20000010000 */
[----:B------:R-:W-:-:S06]  /*ce50*/  F2FP.BF16.F32.PACK_AB R201, R170, R201 ;  /* 0x000000c9aac9723e */ /* 0x000fcc00000010ff */
[----:B------:R-:W1:Y:S01]  /*ce60*/  MUFU.EX2 R197, R197 ;  /* 0x000000c500c57308 */ /* 0x000e620000000800 */
[----:B0-----:R-:W-:-:S07]  /*ce70*/  FADD.FTZ R14, R203, R14 ;  /* 0x0000000ecb0e7221 */ /* 0x001fce0000010000 */
[----:B------:R-:W0:Y:S01]  /*ce80*/  MUFU.EX2 R5, R163 ;  /* 0x000000a300057308 */ /* 0x000e220000000800 */
[C---:B---3--:R-:W-:Y:S01]  /*ce90*/  FADD.FTZ R14, R154.reuse, R14 ;  /* 0x0000000e9a0e7221 */ /* 0x048fe20000010000 */
[----:B------:R-:W-:-:S06]  /*cea0*/  F2FP.BF16.F32.PACK_AB R203, R154, R203 ;  /* 0x000000cb9acb723e */ /* 0x000fcc00000010ff */
[----:B------:R-:W3:Y:S01]  /*ceb0*/  MUFU.EX2 R199, R199 ;  /* 0x000000c700c77308 */ /* 0x000ee20000000800 */
[----:B-1----:R-:W-:-:S07]  /*cec0*/  FADD.FTZ R14, R197, R14 ;  /* 0x0000000ec50e7221 */ /* 0x002fce0000010000 */
[----:B------:R-:W1:Y:S01]  /*ced0*/  MUFU.EX2 R167, R167 ;  /* 0x000000a700a77308 */ /* 0x000e620000000800 */
[C---:B0-----:R-:W-:Y:S01]  /*cee0*/  FADD.FTZ R14, R5.reuse, R14 ;  /* 0x0000000e050e7221 */ /* 0x041fe20000010000 */
[----:B------:R-:W-:-:S06]  /*cef0*/  F2FP.BF16.F32.PACK_AB R197, R5, R197 ;  /* 0x000000c505c5723e */ /* 0x000fcc00000010ff */
        /* <DEDUP_REMOVED lines=11> */
[----:B-1----:R-:W-:Y:S01]  /*cfb0*/  FADD.FTZ R159, R194, R159 ;  /* 0x0000009fc29f7221 */ /* 0x002fe20000010000 */
[----:B------:R-:W-:Y:S01]  /*cfc0*/  F2FP.BF16.F32.PACK_AB R194, R18, R194 ;  /* 0x000000c212c2723e */ /* 0x000fe200000010ff */
[----:B0-----:R-:W-:Y:S02]  /*cfd0*/  FADD.FTZ R5, R158, R14 ;  /* 0x0000000e9e057221 */ /* 0x001fe40000010000 */
[----:B------:R-:W-:Y:S01]  /*cfe0*/  FADD.FTZ R14, R18, R159 ;  /* 0x0000009f120e7221 */ /* 0x000fe20000010000 */
[----:B------:R-:W-:Y:S02]  /*cff0*/  IMAD.MOV.U32 R18, RZ, RZ, R4 ;  /* 0x000000ffff127224 */ /* 0x000fe400078e0004 */
[C---:B---3--:R-:W-:Y:S01]  /*d000*/  FADD.FTZ R5, R153.reuse, R5 ;  /* 0x0000000599057221 */ /* 0x048fe20000010000 */
[----:B------:R-:W-:Y:S01]  /*d010*/  F2FP.BF16.F32.PACK_AB R195, R153, R158 ;  /* 0x0000009e99c3723e */ /* 0x000fe200000010ff */
[----:B--2---:R-:W-:Y:S06]  /*d020*/  @P2 BRA `(.L_x_2385) ;  /* 0xffffffc800802947 */ /* 0x004fec000383ffff */
.L_x_2376:
        /* <DEDUP_REMOVED lines=131> */
.L_x_2386:
        /* <DEDUP_REMOVED lines=8> */
.L_x_2387:
[----:B-1----:R-:W-:Y:S05]  /*d8e0*/  @P2 BRA `(.L_x_2388) ;  /* 0x0000000000082947 */ /* 0x002fea0003800000 */
[----:B------:R-:W1:Y:S02]  /*d8f0*/  SYNCS.PHASECHK.TRANS64.TRYWAIT P0, [UR8+0x38850], R0 ;  /* 0x03885000ff0075a7 */ /* 0x000e640008000148 */
[----:B-1----:R-:W-:Y:S05]  /*d900*/  @!P0 BRA `(.L_x_2389) ;  /* 0x000000d800648947 */ /* 0x002fea0003800000 */
.L_x_2388:
[----:B------:R-:W-:Y:S01]  /*d910*/  R2UR UR4, R17 ;  /* 0x00000000110472ca */ /* 0x000fe200000e0000 */
[----:B------:R-:W2:Y:S01]  /*d920*/  LDL.LU R2, [R1+0x30] ;  /* 0x0000300001027983 */ /* 0x000ea20000300800 */
[----:B------:R-:W-:Y:S01]  /*d930*/  WARPGROUP.ARRIVE ;  /* 0x00000000000079c5 */ /* 0x000fe20000000000 */
[----:B------:R-:W-:Y:S01]  /*d940*/  UMOV UR7, 0x40000040 ;  /* 0x4000004000077882 */ /* 0x000fe20000000000 */
[----:B------:R-:W-:Y:S01]  /*d950*/  IMAD.U32 R8, RZ, RZ, UR5 ;  /* 0x00000005ff087e24 */ /* 0x000fe2000f8e00ff */
[----:B-1----:R-:W1:Y:S01]  /*d960*/  SHFL.BFLY PT, R7, R14, 0x2, 0x1f ;  /* 0x0c401f000e077f89 */ /* 0x002e6200000e0000 */
[----:B------:R-:W-:Y:S02]  /*d970*/  IMAD.U32 R11, RZ, RZ, UR8 ;  /* 0x00000008ff0b7e24 */ /* 0x000fe4000f8e00ff */
[----:B------:R-:W-:Y:S01]  /*d980*/  IMAD.MOV.U32 R6, RZ, RZ, RZ ;  /* 0x000000ffff067224 */ /* 0x000fe200078e00ff */
[----:B0-----:R-:W0:Y:S01]  /*d990*/  SHFL.BFLY PT, R0, R5, 0x2, 0x1f ;  /* 0x0c401f0005007f89 */ /* 0x001e2200000e0000 */
[----:B------:R-:W-:-:S03]  /*d9a0*/  @!P1 VIADD R11, R11, 0x38860 ;  /* 0x000388600b0b9836 */ /* 0x000fc60000000000 */
[----:B------:R-:W-:Y:S02]  /*d9b0*/  UIADD3 UR4, UR4, 0x400, URZ ;  /* 0x0000040004047890 */ /* 0x000fe4000fffe03f */
[----:B------:R-:W-:Y:S02]  /*d9c0*/  @!P1 PRMT R11, RZ, 0x654, R11 ;  /* 0x00000654ff0b9816 */ /* 0x000fe4000000000b */
[----:B------:R-:W-:-:S04]  /*d9d0*/  USHF.R.U32.HI UR4, URZ, 0x4, UR4 ;  /* 0x000000043f047899 */ /* 0x000fc80008011604 */
[----:B------:R-:W-:-:S04]  /*d9e0*/  ULOP3.LUT UR4, UR4, 0x3fff, URZ, 0xc0, !UPT ;  /* 0x00003fff04047892 */ /* 0x000fc8000f8ec03f */
[----:B------:R-:W-:-:S04]  /*d9f0*/  ULOP3.LUT UR4, UR4, 0x2800000, URZ, 0xfc, !UPT ;  /* 0x0280000004047892 */ /* 0x000fc8000f8efc3f */
[----:B------:R-:W-:Y:S01]  /*da00*/  UIMAD UR4, UR60, 0xa00, UR4 ;  /* 0x00000a003c0478a4 */ /* 0x000fe2000f8e0204 */
[----:B-1----:R-:W-:Y:S01]  /*da10*/  FADD.FTZ R7, R7, R14 ;  /* 0x0000000e07077221 */ /* 0x002fe20000010000 */
[----:B------:R-:W-:-:S04]  /*da20*/  UIADD3 UR60, UR60, 0x1, URZ ;  /* 0x000000013c3c7890 */ /* 0x000fc8000fffe03f */
[----:B------:R-:W-:Y:S01]  /*da30*/  UISETP.NE.AND UP0, UPT, UR60, 0x2, UPT ;  /* 0x000000023c00788c */ /* 0x000fe2000bf05270 */
[----:B------:R-:W-:Y:S02]  /*da40*/  UMOV UR6, UR4 ;  /* 0x0000000400067c82 */ /* 0x000fe40008000000 */
[----:B------:R-:W-:Y:S01]  /*da50*/  HGMMA.64x256x16.F32.BF16 R24, R208, gdesc[UR4].tnspB, R24, gsb0 ;  /* 0x43e00004d0187df0 */ /* 0x000fe20008001818 */
[----:B------:R-:W-:Y:S01]  /*da60*/  UIADD3 UR6, UR4, 0x80, URZ ;  /* 0x0000008004067890 */ /* 0x000fe2000fffe03f */
[----:B------:R-:W-:Y:S01]  /*da70*/  UMOV UR7, 0x40000040 ;  /* 0x4000004000077882 */ /* 0x000fe20000000000 */
[----:B------:R-:W-:Y:S01]  /*da80*/  USEL UR60, UR60, URZ, UP0 ;  /* 0x0000003f3c3c7287 */ /* 0x000fe20008000000 */
[----:B--2---:R-:W-:Y:S01]  /*da90*/  R2UR UR9, R2 ;  /* 0x00000000020972ca */ /* 0x004fe200000e0000 */
[----:B0-----:R-:W-:Y:S01]  /*daa0*/  FADD.FTZ R2, R0, R5 ;  /* 0x0000000500027221 */ /* 0x001fe20000010000 */
[----:B------:R-:W-:Y:S01]  /*dab0*/  IMAD.MOV.U32 R5, RZ, RZ, RZ ;  /* 0x000000ffff057224 */ /* 0x000fe200078e00ff */
[----:B------:R-:W0:Y:S04]  /*dac0*/  SHFL.BFLY PT, R0, R7, 0x1, 0x1f ;  /* 0x0c201f0007007f89 */ /* 0x000e2800000e0000 */
[----:B------:R-:W1:Y:S01]  /*dad0*/  SHFL.BFLY PT, R9, R2, 0x1, 0x1f ;  /* 0x0c201f0002097f89 */ /* 0x000e6200000e0000 */
[----:B------:R-:W-:-:S02]  /*dae0*/  WARPGROUP.DEPBAR.LE gsb0, 0x0 ;  /* 0x00008000000079c5 */ /* 0x000fc40000010000 */
[----:B------:R-:W-:-:S03]  /*daf0*/  WARPGROUP.ARRIVE ;  /* 0x00000000000079c5 */ /* 0x000fc60000000000 */
[----:B------:R-:W-:-:S11]  /*db00*/  UIADD3 UR9, UR9, 0x1, URZ ;  /* 0x0000000109097890 */ /* 0x000fd6000fffe03f */
[----:B------:R-:W-:Y:S01]  /*db10*/  HGMMA.64x256x16.F32.BF16 R24, R204, gdesc[UR4].tnspB, R24, gsb0 ;  /* 0x43e00004cc187df0 */ /* 0x000fe20008001818 */
[----:B------:R-:W-:Y:S01]  /*db20*/  UIADD3 UR6, UR4, 0x100, URZ ;  /* 0x0000010004067890 */ /* 0x000fe2000fffe03f */
[----:B------:R-:W-:Y:S01]  /*db30*/  UMOV UR7, 0x40000040 ;  /* 0x4000004000077882 */ /* 0x000fe20000000000 */
[----:B0-----:R-:W-:Y:S01]  /*db40*/  FADD.FTZ R12, R7, R0 ;  /* 0x00000000070c7221 */ /* 0x001fe20000010000 */
[----:B------:R-:W-:Y:S01]  /*db50*/  IMAD.U32 R7, RZ, RZ, UR5 ;  /* 0x00000005ff077e24 */ /* 0x000fe2000f8e00ff */
[----:B------:R-:W-:Y:S01]  /*db60*/  R2UR UR5, R16 ;  /* 0x00000000100572ca */ /* 0x000fe200000e0000 */
[----:B------:R-:W-:Y:S02]  /*db70*/  IMAD.MOV.U32 R0, RZ, RZ, -0x800000 ;  /* 0xff800000ff007424 */ /* 0x000fe400078e00ff */
[----:B-1----:R-:W-:Y:S01]  /*db80*/  FADD.FTZ R13, R2, R9 ;  /* 0x00000009020d7221 */ /* 0x002fe20000010000 */
[----:B------:R-:W-:Y:S01]  /*db90*/  FSETP.NE.FTZ.AND P0, PT, R12, RZ, PT ;  /* 0x000000ff0c00720b */ /* 0x000fe20003f15000 */
[----:B------:R-:W-:-:S03]  /*dba0*/  IMAD.MOV.U32 R2, RZ, RZ, -0x800000 ;  /* 0xff800000ff027424 */ /* 0x000fc600078e00ff */
[----:B------:R-:W-:-:S09]  /*dbb0*/  FSETP.NE.FTZ.AND P2, PT, R13, RZ, PT ;  /* 0x000000ff0d00720b */ /* 0x000fd20003f55000 */
[----:B------:R-:W0:Y:S01]  /*dbc0*/  @P0 MUFU.LG2 R9, R12 ;  /* 0x0000000c00090308 */ /* 0x000e220000000c00 */
[----:B------:R-:W-:-:S07]  /*dbd0*/  @P0 FMUL.FTZ R8, R8, 0.69314718246459960938 ;  /* 0x3f31721808080820 */ /* 0x000fce0000410000 */
[----:B------:R-:W1:Y:S08]  /*dbe0*/  @P2 MUFU.LG2 R10, R13 ;  /* 0x0000000d000a2308 */ /* 0x000e700000000c00 */
[----:B------:R2:W3:Y:S01]  /*dbf0*/  @P0 MUFU.RCP R6, R12 ;  /* 0x0000000c00060308 */ /* 0x0004e20000001000 */
[----:B0-----:R-:W-:-:S04]  /*dc00*/  @P0 FMUL.FTZ R9, R9, 0.69314718246459960938 ;  /* 0x3f31721809090820 */ /* 0x001fc80000410000 */
[----:B------:R-:W-:Y:S01]  /*dc10*/  @P0 FFMA.FTZ R2, R8, R3, R9 ;  /* 0x0000000308020223 */ /* 0x000fe20000010009 */
[----:B------:R-:W-:Y:S01]  /*dc20*/  IMAD.U32 R3, RZ, RZ, UR9 ;  /* 0x00000009ff037e24 */ /* 0x000fe2000f8e00ff */
[----:B------:R-:W-:Y:S01]  /*dc30*/  PLOP3.LUT P0, PT, PT, PT, PT, 0x8, 0x0 ;  /* 0x000000000000781c */ /* 0x000fe20003f0e170 */
[----:B------:R-:W0:Y:S01]  /*dc40*/  @P2 MUFU.RCP R5, R13 ;  /* 0x0000000d00052308 */ /* 0x000e220000001000 */
[----:B--2---:R-:W-:Y:S01]  /*dc50*/  @P2 FMUL.FTZ R12, R7, 0.69314718246459960938 ;  /* 0x3f317218070c2820 */ /* 0x004fe20000410000 */
[----:B-1----:R-:W-:Y:S01]  /*dc60*/  @P2 FMUL.FTZ R7, R10, 0.69314718246459960938 ;  /* 0x3f3172180a072820 */ /* 0x002fe20000410000 */
[----:B------:R1:W-:Y:S03]  /*dc70*/  STL [R1+0x30], R3 ;  /* 0x0000300301007387 */ /* 0x0003e60000100800 */
[----:B------:R-:W-:Y:S01]  /*dc80*/  @P2 FFMA.FTZ R0, R12, R4, R7 ;  /* 0x000000040c002223 */ /* 0x000fe20000010007 */
[----:B------:R-:W-:-:S02]  /*dc90*/  WARPGROUP.DEPBAR.LE gsb0, 0x0 ;  /* 0x00008000000079c5 */ /* 0x000fc40000010000 */
        /* <DEDUP_REMOVED lines=12> */
[----:B------:R-:W-:-:S06]  /*dd60*/  ULOP3.LUT UR5, UR5, UR4, URZ, 0x3c, !UPT ;  /* 0x0000000405057292 */ /* 0x000fcc000f8e3c3f */
[----:B------:R-:W-:Y:S01]  /*dd70*/  IMAD.U32 R16, RZ, RZ, UR5 ;  /* 0x00000005ff107e24 */ /* 0x000fe2000f8e00ff */
[----:B------:R-:W-:Y:S02]  /*dd80*/  WARPGROUP.DEPBAR.LE gsb0, 0x0 ;  /* 0x00008000000079c5 */ /* 0x000fe40000010000 */
[----:B------:R-:W-:-:S12]  /*dd90*/  WARPGROUP.ARRIVE ;  /* 0x00000000000079c5 */ /* 0x000fd80000000000 */
[----:B------:R-:W-:Y:S03]  /*dda0*/  HGMMA.64x256x16.F32.BF16 R24, R192, gdesc[UR4].tnspB, R24, gsb0 ;  /* 0x43e00004c0187df0 */ /* 0x000fe60008001818 */
[----:B------:R-:W-:Y:S02]  /*ddb0*/  WARPGROUP.DEPBAR.LE gsb0, 0x0 ;  /* 0x00008000000079c5 */ /* 0x000fe40000010000 */
[----:B------:R1:W-:Y:S01]  /*ddc0*/  @!P1 SYNCS.ARRIVE.TRANS64.RED.A1T0 RZ, [R11+URZ], RZ ;  /* 0x000000ff0bff99a7 */ /* 0x0003e2000810043f */
[-C--:B---3--:R-:W-:Y:S01]  /*ddd0*/  FMUL.FTZ R24, R24, R6.reuse ;  /* 0x0000000618187220 */ /* 0x088fe20000410000 */
        /* <DEDUP_REMOVED lines=127> */
.L_x_2359:
        /* <DEDUP_REMOVED lines=15> */
[----:B------:R-:W3:Y:S01]  /*e6c0*/  LDL R3, [R1+0x64] ;  /* 0x0000640001037983 */ /* 0x000ee20000100800 */
[----:B------:R-:W-:Y:S01]  /*e6d0*/  F2FP.BF16.F32.PACK_AB R7, R31, R30 ;  /* 0x0000001e1f07723e */ /* 0x000fe200000010ff */
[----:B------:R-:W-:Y:S01]  /*e6e0*/  ULDC.64 UR16, c[0x0][0xc00] ;  /* 0x0003000000107ab9 */ /* 0x000fe20000000a00 */
[----:B------:R-:W-:Y:S01]  /*e6f0*/  R2UR UR9, R217 ;  /* 0x00000000d90972ca */ /* 0x000fe200000e0000 */
[----:B------:R-:W-:Y:S01]  /*e700*/  ULDC.64 UR12, c[0x0][0xc00] ;  /* 0x00030000000c7ab9 */ /* 0x000fe20000000a00 */
[----:B------:R-:W4:Y:S01]  /*e710*/  LDL R174, [R1+0x28] ;  /* 0x0000280001ae7983 */ /* 0x000f220000100800 */
[----:B------:R-:W-:Y:S01]  /*e720*/  ULDC.64 UR22, c[0x0][0x208] ;  /* 0x0000820000167ab9 */ /* 0x000fe20000000a00 */
[----:B------:R-:W-:Y:S01]  /*e730*/  ULDC.64 UR14, c[0x0][0xc08] ;  /* 0x00030200000e7ab9 */ /* 0x000fe20000000a00 */
[----:B------:R-:W-:-:S02]  /*e740*/  R2UR UR20, R214 ;  /* 0x00000000d61472ca */ /* 0x000fc400000e0000 */
[----:B------:R-:W-:Y:S02]  /*e750*/  R2UR UR28, R212 ;  /* 0x00000000d41c72ca */ /* 0x000fe400000e0000 */
[----:B------:R-:W-:-:S04]  /*e760*/  R2UR UR19, R216 ;  /* 0x00000000d81372ca */ /* 0x000fc800000e0000 */
[----:B------:R-:W-:Y:S01]  /*e770*/  UIMAD.WIDE UR12, UR9, 0x4, UR12 ;  /* 0x00000004090c78a5 */ /* 0x000fe2000f8e020c */
[----:B------:R-:W-:Y:S01]  /*e780*/  UMOV UR10, UR8 ;  /* 0x00000008000a7c82 */ /* 0x000fe20008000000 */
[----:B0-----:R-:W-:Y:S01]  /*e790*/  UMOV UR11, UR4 ;  /* 0x00000004000b7c82 */ /* 0x001fe20008000000 */
[----:B------:R-:W-:Y:S01]  /*e7a0*/  UISETP.NE.U32.AND UP0, UPT, UR14, URZ, UPT ;  /* 0x0000003f0e00728c */ /* 0x000fe2000bf05070 */
[----:B------:R-:W-:-:S03]  /*e7b0*/  ULDC UR4, c[0x0][0xad4] ;  /* 0x0002b50000047ab9 */ /* 0x000fc60000000800 */
[----:B------:R-:W-:-:S11]  /*e7c0*/  UISETP.NE.AND.EX UP0, UPT, UR15, URZ, UPT, UP0 ;  /* 0x0000003f0f00728c */ /* 0x000fd6000bf05300 */
[----:B------:R-:W-:Y:S01]  /*e7d0*/  @UP0 ULEA UR14, UP1, UR9, UR14, 0x2 ;  /* 0x0000000e090e0291 */ /* 0x000fe2000f82103f */
[----:B------:R-:W-:Y:S01]  /*e7e0*/  BAR.SYNC.DEFER_BLOCKING 0x1, 0x100 ;  /* 0x0044000000007b1d */ /* 0x000fe20000010000 */
[----:B--2---:R-:W-:Y:S01]  /*e7f0*/  R2UR UR18, R8 ;  /* 0x00000000081272ca */ /* 0x004fe200000e0000 */
[----:B---3--:R-:W-:-:S03]  /*e800*/  IMAD.WIDE R152, R3, R152, UR10 ;  /* 0x0000000a03987e25 */ /* 0x008fc6000f8e0298 */
[C---:B------:R-:W-:Y:S02]  /*e810*/  IADD3 R11, P0, R152.reuse, 0x40, RZ ;  /* 0x00000040980b7810 */ /* 0x040fe40007f1e0ff */
[C---:B------:R-:W-:Y:S02]  /*e820*/  IADD3 R21, P6, R152.reuse, 0x4020, RZ ;  /* 0x0000402098157810 */ /* 0x040fe40007fde0ff */
[----:B------:R-:W-:Y:S02]  /*e830*/  LOP3.LUT R10, R11, 0x380, RZ, 0xc0, !PT ;  /* 0x000003800b0a7812 */ /* 0x000fe400078ec0ff */
[----:B------:R-:W-:Y:S02]  /*e840*/  IADD3 R9, P1, R152, 0x20, RZ ;  /* 0x0000002098097810 */ /* 0x000fe40007f3e0ff */
[----:B------:R-:W-:Y:S02]  /*e850*/  SHF.R.U64 R10, R10, 0x3, RZ ;  /* 0x000000030a0a7819 */ /* 0x000fe400000012ff */
[----:B------:R-:W-:-:S02]  /*e860*/  LOP3.LUT R20, R21, 0x380, RZ, 0xc0, !PT ;  /* 0x0000038015147812 */ /* 0x000fc400078ec0ff */
[----:B------:R-:W-:Y:S02]  /*e870*/  LOP3.LUT R5, R152, 0x380, RZ, 0xc0, !PT ;  /* 0x0000038098057812 */ /* 0x000fe400078ec0ff */
[----:B------:R-:W-:Y:S02]  /*e880*/  LOP3.LUT R8, R9, 0x380, RZ, 0xc0, !PT ;  /* 0x0000038009087812 */ /* 0x000fe400078ec0ff */
[----:B------:R-:W-:Y:S01]  /*e890*/  LOP3.LUT R10, R10, R11, RZ, 0x3c, !PT ;  /* 0x0000000b0a0a7212 */ /* 0x000fe200078e3cff */
[----:B------:R-:W-:Y:S01]  /*e8a0*/  IMAD.X R11, RZ, RZ, R153, P0 ;  /* 0x000000ffff0b7224 */ /* 0x000fe200000e0699 */
[----:B------:R-:W-:Y:S02]  /*e8b0*/  SHF.R.U64 R20, R20, 0x3, RZ ;  /* 0x0000000314147819 */ /* 0x000fe400000012ff */
[----:B------:R-:W-:Y:S02]  /*e8c0*/  IADD3 R23, P5, R152, 0x4040, RZ ;  /* 0x0000404098177810 */ /* 0x000fe40007fbe0ff */
[----:B------:R-:W-:-:S02]  /*e8d0*/  SHF.R.U64 R5, R5, 0x3, RZ ;  /* 0x0000000305057819 */ /* 0x000fc400000012ff */
[----:B------:R-:W-:Y:S02]  /*e8e0*/  IADD3 R159, P0, R152, 0x8020, RZ ;  /* 0x00008020989f7810 */ /* 0x000fe40007f1e0ff */
[----:B------:R-:W-:Y:S02]  /*e8f0*/  SHF.R.U64 R8, R8, 0x3, RZ ;  /* 0x0000000308087819 */ /* 0x000fe400000012ff */
[----:B------:R-:W-:Y:S01]  /*e900*/  LOP3.LUT R20, R20, R21, RZ, 0x3c, !PT ;  /* 0x0000001514147212 */ /* 0x000fe200078e3cff */
[--C-:B------:R-:W-:Y:S01]  /*e910*/  IMAD.X R21, RZ, RZ, R153.reuse, P6 ;  /* 0x000000ffff157224 */ /* 0x100fe200030e0699 */
[----:B------:R-:W-:Y:S02]  /*e920*/  LOP3.LUT R22, R23, 0x380, RZ, 0xc0, !PT ;  /* 0x0000038017167812 */ /* 0x000fe400078ec0ff */
[----:B------:R-:W-:Y:S01]  /*e930*/  LOP3.LUT R4, R5, R152, RZ, 0x3c, !PT ;  /* 0x0000009805047212 */ /* 0x000fe200078e3cff */
[----:B------:R-:W-:Y:S01]  /*e940*/  IMAD.MOV.U32 R5, RZ, RZ, R153 ;  /* 0x000000ffff057224 */ /* 0x000fe200078e0099 */
[----:B------:R-:W-:-:S02]  /*e950*/  LOP3.LUT R158, R159, 0x380, RZ, 0xc0, !PT ;  /* 0x000003809f9e7812 */ /* 0x000fc400078ec0ff */
[----:B------:R-:W-:Y:S02]  /*e960*/  IADD3 R18, P6, R152, 0xc000, RZ ;  /* 0x0000c00098127810 */ /* 0x000fe40007fde0ff */
[----:B------:R-:W-:Y:S01]  /*e970*/  LOP3.LUT R8, R8, R9, RZ, 0x3c, !PT ;  /* 0x0000000908087212 */ /* 0x000fe200078e3cff */
[----:B------:R-:W-:Y:S01]  /*e980*/  IMAD.X R9, RZ, RZ, R153, P1 ;  /* 0x000000ffff097224 */ /* 0x000fe200008e0699 */
[----:B------:R-:W-:Y:S02]  /*e990*/  SHF.R.U64 R22, R22, 0x3, RZ ;  /* 0x0000000316167819 */ /* 0x000fe400000012ff */
[C---:B------:R-:W-:Y:S02]  /*e9a0*/  IADD3 R13, P4, R152.reuse, 0x60, RZ ;  /* 0x00000060980d7810 */ /* 0x040fe40007f9e0ff */
[C---:B------:R-:W-:Y:S02]  /*e9b0*/  IADD3 R15, P3, R152.reuse, 0x4000, RZ ;  /* 0x00004000980f7810 */ /* 0x040fe40007f7e0ff */
[----:B------:R-:W-:-:S02]  /*e9c0*/  IADD3 R155, P2, R152, 0x4060, RZ ;  /* 0x00004060989b7810 */ /* 0x000fc40007f5e0ff */
[----:B------:R-:W-:Y:S02]  /*e9d0*/  IADD3 R157, P1, R152, 0x8000, RZ ;  /* 0x00008000989d7810 */ /* 0x000fe40007f3e0ff */
[----:B------:R-:W-:Y:S02]  /*e9e0*/  SHF.R.U64 R158, R158, 0x3, RZ ;  /* 0x000000039e9e7819 */ /* 0x000fe400000012ff */
[----:B------:R-:W-:Y:S02]  /*e9f0*/  LOP3.LUT R17, R18, 0x380, RZ, 0xc0, !PT ;  /* 0x0000038012117812 */ /* 0x000fe400078ec0ff */
[----:B------:R-:W-:Y:S02]  /*ea00*/  MOV R3, R4 ;  /* 0x0000000400037202 */ /* 0x000fe40000000f00 */
[----:B------:R-:W-:Y:S02]  /*ea10*/  F2FP.BF16.F32.PACK_AB R4, R25, R24 ;  /* 0x000000181904723e */ /* 0x000fe400000010ff */
[----:B------:R-:W-:-:S02]  /*ea20*/  F2FP.BF16.F32.PACK_AB R5, R27, R26 ;  /* 0x0000001a1b05723e */ /* 0x000fc400000010ff */
[----:B------:R-:W-:Y:S01]  /*ea30*/  LOP3.LUT R22, R22, R23, RZ, 0x3c, !PT ;  /* 0x0000001716167212 */ /* 0x000fe200078e3cff */
[----:B------:R-:W-:Y:S01]  /*ea40*/  IMAD.X R23, RZ, RZ, R153, P5 ;  /* 0x000000ffff177224 */ /* 0x000fe200028e0699 */
[----:B------:R-:W-:Y:S01]  /*ea50*/  LOP3.LUT R12, R13, 0x380, RZ, 0xc0, !PT ;  /* 0x000003800d0c7812 */ /* 0x000fe200078ec0ff */
[----:B------:R0:W-:Y:S01]  /*ea60*/  STSM.16.M88.4 [R3], R4 ;  /* 0x0000000403007844 */ /* 0x0001e20000000200 */
[----:B------:R-:W-:Y:S02]  /*ea70*/  LOP3.LUT R14, R15, 0x380, RZ, 0xc0, !PT ;  /* 0x000003800f0e7812 */ /* 0x000fe400078ec0ff */
[----:B------:R-:W-:Y:S02]  /*ea80*/  LOP3.LUT R154, R155, 0x380, RZ, 0xc0, !PT ;  /* 0x000003809b9a7812 */ /* 0x000fe400078ec0ff */
[----:B------:R-:W-:Y:S02]  /*ea90*/  LOP3.LUT R156, R157, 0x380, RZ, 0xc0, !PT ;  /* 0x000003809d9c7812 */ /* 0x000fe400078ec0ff */
[----:B------:R-:W-:-:S02]  /*eaa0*/  LOP3.LUT R158, R158, R159, RZ, 0x3c, !PT ;  /* 0x0000009f9e9e7212 */ /* 0x000fc400078e3cff */
[----:B------:R-:W-:Y:S02]  /*eab0*/  SHF.R.U64 R17, R17, 0x3, RZ ;  /* 0x0000000311117819 */ /* 0x000fe400000012ff */
[----:B------:R-:W-:Y:S02]  /*eac0*/  IADD3 R159, P5, R152, 0xc020, RZ ;  /* 0x0000c020989f7810 */ /* 0x000fe40007fbe0ff */
[----:B------:R-:W-:Y:S02]  /*ead0*/  SHF.R.U64 R12, R12, 0x3, RZ ;  /* 0x000000030c0c7819 */ /* 0x000fe400000012ff */
[----:B------:R-:W-:Y:S01]  /*eae0*/  SHF.R.U64 R14, R14, 0x3, RZ ;  /* 0x000000030e0e7819 */ /* 0x000fe200000012ff */
[--C-:B0-----:R-:W-:Y:S01]  /*eaf0*/  IMAD.X R5, RZ, RZ, R153.reuse, P6 ;  /* 0x000000ffff057224 */ /* 0x101fe200030e0699 */
[----:B------:R-:W-:Y:S01]  /*eb00*/  SHF.R.U64 R154, R154, 0x3, RZ ;  /* 0x000000039a9a7819 */ /* 0x000fe200000012ff */
[----:B------:R-:W-:Y:S01]  /*eb10*/  IMAD.X R7, RZ, RZ, R153, P5 ;  /* 0x000000ffff077224 */ /* 0x000fe200028e0699 */
[----:B------:R-:W-:-:S02]  /*eb20*/  SHF.R.U64 R156, R156, 0x3, RZ ;  /* 0x000000039c9c7819 */ /* 0x000fc400000012ff */
[----:B------:R-:W-:Y:S02]  /*eb30*/  LOP3.LUT R4, R17, R18, RZ, 0x3c, !PT ;  /* 0x0000001211047212 */ /* 0x000fe400078e3cff */
[----:B------:R-:W-:Y:S02]  /*eb40*/  LOP3.LUT R17, R159, 0x380, RZ, 0xc0, !PT ;  /* 0x000003809f117812 */ /* 0x000fe400078ec0ff */
        /* <DEDUP_REMOVED lines=8> */
[----:B------:R-:W-:-:S02]  /*ebd0*/  SHF.R.U64 R6, R17, 0x3, RZ ;  /* 0x0000000311067819 */ /* 0x000fc400000012ff */
[C---:B------:R-:W-:Y:S02]  /*ebe0*/  IADD3 R165, P4, R152.reuse, 0x8040, RZ ;  /* 0x0000804098a57810 */ /* 0x040fe40007f9e0ff */
[C---:B------:R-:W-:Y:S02]  /*ebf0*/  IADD3 R167, P3, R152.reuse, 0x8060, RZ ;  /* 0x0000806098a77810 */ /* 0x040fe40007f7e0ff */
[C---:B------:R-:W-:Y:S02]  /*ec00*/  IADD3 R163, P2, R152.reuse, 0xc040, RZ ;  /* 0x0000c04098a37810 */ /* 0x040fe40007f5e0ff */
[----:B------:R-:W-:Y:S02]  /*ec10*/  IADD3 R160, P1, R152, 0xc060, RZ ;  /* 0x0000c06098a07810 */ /* 0x000fe40007f3e0ff */
[----:B------:R-:W-:Y:S01]  /*ec20*/  LOP3.LUT R6, R6, R159, RZ, 0x3c, !PT ;  /* 0x0000009f06067212 */ /* 0x000fe200078e3cff */
[----:B------:R-:W-:Y:S01]  /*ec30*/  IMAD.X R159, RZ, RZ, R153, P0 ;  /* 0x000000ffff9f7224 */ /* 0x000fe200000e0699 */
[----:B------:R-:W-:-:S02]  /*ec40*/  LOP3.LUT R164, R165, 0x380, RZ, 0xc0, !PT ;  /* 0x00000380a5a47812 */ /* 0x000fc400078ec0ff */
[----:B------:R-:W-:Y:S02]  /*ec50*/  LOP3.LUT R166, R167, 0x380, RZ, 0xc0, !PT ;  /* 0x00000380a7a67812 */ /* 0x000fe400078ec0ff */
[----:B------:R-:W-:Y:S02]  /*ec60*/  LOP3.LUT R162, R163, 0x380, RZ, 0xc0, !PT ;  /* 0x00000380a3a27812 */ /* 0x000fe400078ec0ff */
[----:B------:R-:W-:Y:S02]  /*ec70*/  LOP3.LUT R161, R160, 0x380, RZ, 0xc0, !PT ;  /* 0x00000380a0a17812 */ /* 0x000fe400078ec0ff */
[----:B------:R-:W-:Y:S02]  /*ec80*/  MOV R169, R20 ;  /* 0x0000001400a97202 */ /* 0x000fe40000000f00 */
[----:B------:R-:W-:Y:S02]  /*ec90*/  MOV R170, R22 ;  /* 0x0000001600aa7202 */ /* 0x000fe40000000f00 */
[----:B------:R-:W-:-:S02]  /*eca0*/  MOV R8, R8 ;  /* 0x0000000800087202 */ /* 0x000fc40000000f00 */
[----:B------:R-:W-:Y:S02]  /*ecb0*/  F2FP.BF16.F32.PACK_AB R20, R33, R32 ;  /* 0x000000202114723e */ /* 0x000fe400000010ff */
[----:B------:R-:W-:Y:S02]  /*ecc0*/  F2FP.BF16.F32.PACK_AB R21, R35, R34 ;  /* 0x000000222315723e */ /* 0x000fe400000010ff */
[----:B------:R-:W-:Y:S02]  /*ecd0*/  F2FP.BF16.F32.PACK_AB R22, R37, R36 ;  /* 0x000000242516723e */ /* 0x000fe400000010ff */
[----:B------:R-:W-:Y:S02]  /*ece0*/  F2FP.BF16.F32.PACK_AB R23, R39, R38 ;  /* 0x000000262717723e */ /* 0x000fe400000010ff */
[----:B------:R-:W-:Y:S02]  /*ecf0*/  MOV R3, R4 ;  /* 0x0000000400037202 */ /* 0x000fe40000000f00 */
[----:B------:R-:W-:Y:S01]  /*ed00*/  MOV R17, R6 ;  /* 0x0000000600117202 */ /* 0x000fe20000000f00 */
[----:B------:R0:W-:Y:S01]  /*ed10*/  STSM.16.M88.4 [R8], R20 ;  /* 0x0000001408007844 */ /* 0x0001e20000000200 */
[----:B------:R-:W-:-:S02]  /*ed20*/  SHF.R.U64 R164, R164, 0x3, RZ ;  /* 0x00000003a4a47819 */ /* 0x000fc400000012ff */
[----:B------:R-:W-:Y:S02]  /*ed30*/  SHF.R.U64 R166, R166, 0x3, RZ ;  /* 0x00000003a6a67819 */ /* 0x000fe400000012ff */
[----:B------:R-:W-:Y:S02]  /*ed40*/  SHF.R.U64 R162, R162, 0x3, RZ ;  /* 0x00000003a2a27819 */ /* 0x000fe400000012ff */
[----:B------:R-:W-:Y:S02]  /*ed50*/  SHF.R.U64 R161, R161, 0x3, RZ ;  /* 0x00000003a1a17819 */ /* 0x000fe400000012ff */
[----:B------:R-:W-:Y:S02]  /*ed60*/  MOV R152, R10 ;  /* 0x0000000a00987202 */ /* 0x000fe40000000f00 */
[----:B------:R-:W-:Y:S02]  /*ed70*/  F2FP.BF16.F32.PACK_AB R4, R41, R40 ;  /* 0x000000282904723e */ /* 0x000fe400000010ff */
[----:B------:R-:W-:-:S02]  /*ed80*/  F2FP.BF16.F32.PACK_AB R5, R43, R42 ;  /* 0x0000002a2b05723e */ /* 0x000fc400000010ff */
[----:B------:R-:W-:Y:S02]  /*ed90*/  F2FP.BF16.F32.PACK_AB R6, R45, R44 ;  /* 0x0000002c2d06723e */ /* 0x000fe400000010ff */
[----:B------:R-:W-:Y:S02]  /*eda0*/  F2FP.BF16.F32.PACK_AB R7, R47, R46 ;  /* 0x0000002e2f07723e */ /* 0x000fe400000010ff */
[----:B------:R-:W-:Y:S02]  /*edb0*/  MOV R172, R12 ;  /* 0x0000000c00ac7202 */ /* 0x000fe40000000f00 */
[----:B------:R-:W-:Y:S01]  /*edc0*/  MOV R173, R14 ;  /* 0x0000000e00ad7202 */ /* 0x000fe20000000f00 */
[----:B------:R1:W-:Y:S01]  /*edd0*/  STSM.16.M88.4 [R152], R4 ;  /* 0x0000000498007844 */ /* 0x0003e20000000200 */
[----:B0-----:R-:W-:Y:S02]  /*ede0*/  F2FP.BF16.F32.PACK_AB R8, R49, R48 ;  /* 0x000000303108723e */ /* 0x001fe400000010ff */
[----:B------:R-:W-:-:S02]  /*edf0*/  F2FP.BF16.F32.PACK_AB R9, R51, R50 ;  /* 0x000000323309723e */ /* 0x000fc400000010ff */
        /* <DEDUP_REMOVED lines=10> */
[----:B------:R-:W-:Y:S01]  /*eea0*/  F2FP.BF16.F32.PACK_AB R12, R57, R56 ;  /* 0x00000038390c723e */ /* 0x000fe200000010ff */
[----:B------:R0:W-:Y:S01]  /*eeb0*/  STSM.16.M88.4 [R172], R8 ;  /* 0x00000008ac007844 */ /* 0x0001e20000000200 */
[----:B------:R-:W-:-:S02]  /*eec0*/  F2FP.BF16.F32.PACK_AB R13, R59, R58 ;  /* 0x0000003a3b0d723e */ /* 0x000fc400000010ff */
[----:B------:R-:W-:Y:S02]  /*eed0*/  F2FP.BF16.F32.PACK_AB R14, R61, R60 ;  /* 0x0000003c3d0e723e */ /* 0x000fe400000010ff */
[----:B------:R-:W-:Y:S02]  /*eee0*/  F2FP.BF16.F32.PACK_AB R15, R63, R62 ;  /* 0x0000003e3f0f723e */ /* 0x000fe400000010ff */
[----:B------:R-:W-:Y:S02]  /*eef0*/  MOV R171, R154 ;  /* 0x0000009a00ab7202 */ /* 0x000fe40000000f00 */
[----:B------:R-:W-:Y:S01]  /*ef00*/  F2FP.BF16.F32.PACK_AB R20, R65, R64 ;  /* 0x000000404114723e */ /* 0x000fe200000010ff */
[----:B------:R2:W-:Y:S01]  /*ef10*/  STSM.16.M88.4 [R173], R12 ;  /* 0x0000000cad007844 */ /* 0x0005e20000000200 */
[----:B------:R-:W-:Y:S02]  /*ef20*/  F2FP.BF16.F32.PACK_AB R21, R67, R66 ;  /* 0x000000424315723e */ /* 0x000fe400000010ff */
[----:B------:R-:W-:-:S02]  /*ef30*/  F2FP.BF16.F32.PACK_AB R22, R69, R68 ;  /* 0x000000444516723e */ /* 0x000fc400000010ff */
[----:B------:R-:W-:Y:S02]  /*ef40*/  F2FP.BF16.F32.PACK_AB R23, R71, R70 ;  /* 0x000000464717723e */ /* 0x000fe400000010ff */
[----:B------:R-:W-:Y:S02]  /*ef50*/  MOV R18, R156 ;  /* 0x0000009c00127202 */ /* 0x000fe40000000f00 */
[----:B------:R-:W-:Y:S01]  /*ef60*/  MOV R168, R158 ;  /* 0x0000009e00a87202 */ /* 0x000fe20000000f00 */
[----:B------:R3:W-:Y:S01]  /*ef70*/  STSM.16.M88.4 [R169], R20 ;  /* 0x00000014a9007844 */ /* 0x0007e20000000200 */
[----:B-1----:R-:W-:Y:S02]  /*ef80*/  F2FP.BF16.F32.PACK_AB R152, R73, R72 ;  /* 0x000000484998723e */ /* 0x002fe400000010ff */
[----:B------:R-:W-:Y:S02]  /*ef90*/  F2FP.BF16.F32.PACK_AB R153, R75, R74 ;  /* 0x0000004a4b99723e */ /* 0x000fe400000010ff */
        /* <DEDUP_REMOVED lines=9> */
[----:B------:R5:W-:Y:S01]  /*f030*/  STSM.16.M88.4 [R171], R156 ;  /* 0x0000009cab007844 */ /* 0x000be20000000200 */
[----:B------:R-:W-:Y:S02]  /*f040*/  F2FP.BF16.F32.PACK_AB R6, R93, R92 ;  /* 0x0000005c5d06723e */ /* 0x000fe400000010ff */
[----:B------:R-:W-:Y:S02]  /*f050*/  F2FP.BF16.F32.PACK_AB R7, R95, R94 ;  /* 0x0000005e5f07723e */ /* 0x000fe400000010ff */
[----:B0-----:R-:W-:Y:S02]  /*f060*/  F2FP.BF16.F32.PACK_AB R8, R97, R96 ;  /* 0x000000606108723e */ /* 0x001fe400000010ff */
[----:B------:R-:W-:Y:S01]  /*f070*/  F2FP.BF16.F32.PACK_AB R9, R99, R98 ;  /* 0x000000626309723e */ /* 0x000fe200000010ff */
[----:B------:R-:W-:Y:S01]  /*f080*/  STSM.16.M88.4 [R18], R4 ;  /* 0x0000000412007844 */ /* 0x000fe20000000200 */
[----:B------:R-:W-:-:S02]  /*f090*/  F2FP.BF16.F32.PACK_AB R10, R101, R100 ;  /* 0x00000064650a723e */ /* 0x000fc400000010ff */
[----:B------:R-:W-:Y:S02]  /*f0a0*/  F2FP.BF16.F32.PACK_AB R11, R103, R102 ;  /* 0x00000066670b723e */ /* 0x000fe400000010ff */
[----:B------:R-:W-:Y:S02]  /*f0b0*/  MOV R164, R164 ;  /* 0x000000a400a47202 */ /* 0x000fe40000000f00 */
[----:B--2---:R-:W-:Y:S01]  /*f0c0*/  F2FP.BF16.F32.PACK_AB R12, R105, R104 ;  /* 0x00000068690c723e */ /* 0x004fe200000010ff */
[----:B------:R-:W-:Y:S01]  /*f0d0*/  STSM.16.M88.4 [R168], R8 ;  /* 0x00000008a8007844 */ /* 0x000fe20000000200 */
[----:B------:R-:W-:Y:S02]  /*f0e0*/  F2FP.BF16.F32.PACK_AB R13, R107, R106 ;  /* 0x0000006a6b0d723e */ /* 0x000fe400000010ff */
[----:B------:R-:W-:Y:S02]  /*f0f0*/  F2FP.BF16.F32.PACK_AB R14, R109, R108 ;  /* 0x0000006c6d0e723e */ /* 0x000fe400000010ff */
[----:B------:R-:W-:-:S02]  /*f100*/  F2FP.BF16.F32.PACK_AB R15, R111, R110 ;  /* 0x0000006e6f0f723e */ /* 0x000fc400000010ff */
[----:B------:R-:W-:Y:S02]  /*f110*/  MOV R166, R166 ;  /* 0x000000a600a67202 */ /* 0x000fe40000000f00 */
[----:B---3--:R-:W-:Y:S01]  /*f120*/  F2FP.BF16.F32.PACK_AB R20, R113, R112 ;  /* 0x000000707114723e */ /* 0x008fe200000010ff */
[----:B------:R0:W-:Y:S01]  /*f130*/  STSM.16.M88.4 [R164], R12 ;  /* 0x0000000ca4007844 */ /* 0x0001e20000000200 */
[----:B------:R-:W-:Y:S02]  /*f140*/  F2FP.BF16.F32.PACK_AB R21, R115, R114 ;  /* 0x000000727315723e */ /* 0x000fe400000010ff */
[----:B------:R-:W-:Y:S02]  /*f150*/  F2FP.BF16.F32.PACK_AB R22, R117, R116 ;  /* 0x000000747516723e */ /* 0x000fe400000010ff */
[----:B------:R-:W-:Y:S02]  /*f160*/  F2FP.BF16.F32.PACK_AB R23, R119, R118 ;  /* 0x000000767717723e */ /* 0x000fe400000010ff */
[----:B-1----:R-:W-:-:S02]  /*f170*/  F2FP.BF16.F32.PACK_AB R152, R121, R120 ;  /* 0x000000787998723e */ /* 0x002fc400000010ff */
[----:B------:R-:W-:Y:S01]  /*f180*/  F2FP.BF16.F32.PACK_AB R153, R123, R122 ;  /* 0x0000007a7b99723e */ /* 0x000fe200000010ff */
[----:B------:R-:W-:Y:S01]  /*f190*/  STSM.16.M88.4 [R166], R20 ;  /* 0x00000014a6007844 */ /* 0x000fe20000000200 */
[----:B------:R-:W-:Y:S02]  /*f1a0*/  F2FP.BF16.F32.PACK_AB R154, R125, R124 ;  /* 0x0000007c7d9a723e */ /* 0x000fe400000010ff */
[----:B------:R-:W-:Y:S02]  /*f1b0*/  F2FP.BF16.F32.PACK_AB R155, R127, R126 ;  /* 0x0000007e7f9b723e */ /* 0x000fe400000010ff */
[----:B-----5:R-:W-:Y:S01]  /*f1c0*/  F2FP.BF16.F32.PACK_AB R156, R129, R128 ;  /* 0x00000080819c723e */ /* 0x020fe200000010ff */
        /* <DEDUP_REMOVED lines=18> */
[----:B------:R-:W-:Y:S01]  /*f2f0*/  ISETP.NE.U32.AND P0, PT, RZ, UR16, PT ;  /* 0x00000010ff007c0c */ /* 0x000fe2000bf05070 */
[----:B------:R-:W-:Y:S01]  /*f300*/  UMOV UR25, 0x9b8 ;  /* 0x000009b800197882 */ /* 0x000fe20000000000 */
[----:B----4-:R-:W-:Y:S01]  /*f310*/  R2UR UR26, R174 ;  /* 0x00000000ae1a72ca */ /* 0x010fe200000e0000 */
[----:B------:R1:W-:Y:S01]  /*f320*/  STSM.16.M88.4 [R160], R8 ;  /* 0x00000008a0007844 */ /* 0x0003e20000000200 */
[----:B------:R-:W-:Y:S01]  /*f330*/  BAR.SYNC.DEFER_BLOCKING 0x1, 0x100 ;  /* 0x0044000000007b1d */ /* 0x000fe20000010000 */
[----:B------:R-:W-:-:S13]  /*f340*/  ISETP.NE.AND.EX P0, PT, RZ, UR17, PT, P0 ;  /* 0x00000011ff007c0c */ /* 0x000fda000bf05300 */
[----:B------:R-:W2:Y:S01]  /*f350*/  @P0 LDG.E R12, desc[UR22][R12.64] ;  /* 0x000000160c0c0981 */ /* 0x000ea2000c1e1900 */
[----:B------:R-:W-:Y:S01]  /*f360*/  PLOP3.LUT P4, PT, PT, PT, UP0, 0x80, 0x0 ;  /* 0x000000000000781c */ /* 0x000fe20003f8f008 */
[----:B------:R-:W-:Y:S01]  /*f370*/  @UP0 ULEA.HI.X UR15, UR9, UR15, UR18, 0x2, UP1 ;  /* 0x0000000f090f0291 */ /* 0x000fe200088f1412 */
[----:B0-----:R-:W-:-:S05]  /*f380*/  IMAD.U32 R4, RZ, RZ, UR14 ;  /* 0x0000000eff047e24 */ /* 0x001fca000f8e00ff */
[----:B------:R-:W-:-:S06]  /*f390*/  IMAD.U32 R5, RZ, RZ, UR15 ;  /* 0x0000000fff057e24 */ /* 0x000fcc000f8e00ff */
[----:B------:R0:W3:Y:S01]  /*f3a0*/  @P4 LDG.E R3, desc[UR22][R4.64] ;  /* 0x0000001604034981 */ /* 0x0000e2000c1e1900 */
[----:B------:R-:W-:Y:S01]  /*f3b0*/  UISETP.NE.AND UP0, UPT, UR20, URZ, UPT ;  /* 0x0000003f1400728c */ /* 0x000fe2000bf05270 */
[----:B------:R-:W-:Y:S01]  /*f3c0*/  VIADD R14, R213, UR28 ;  /* 0x0000001cd50e7c36 */ /* 0x000fe20008000000 */
[----:B------:R-:W-:Y:S02]  /*f3d0*/  ULDC UR22, c[0x0][0xbe8] ;  /* 0x0002fa0000167ab9 */ /* 0x000fe40000000800 */
[----:B------:R-:W-:Y:S02]  /*f3e0*/  USEL UR4, UR20, UR4, UP0 ;  /* 0x0000000414047287 */ /* 0x000fe40008000000 */
[----:B------:R-:W-:Y:S02]  /*f3f0*/  UISETP.NE.AND UP1, UPT, UR22, 0x1, UPT ;  /* 0x000000011600788c */ /* 0x000fe4000bf25270 */
[----:B------:R-:W-:Y:S01]  /*f400*/  UISETP.GT.AND UP2, UPT, UR4, 0x1, UPT ;  /* 0x000000010400788c */ /* 0x000fe2000bf44270 */
[----:B0-----:R-:W-:Y:S01]  /*f410*/  IMAD.MOV.U32 R5, RZ, RZ, R14 ;  /* 0x000000ffff057224 */ /* 0x001fe200078e000e */
[----:B------:R-:W-:-:S02]  /*f420*/  UISETP.NE.U32.AND UP0, UPT, UR16, URZ, UPT ;  /* 0x0000003f1000728c */ /* 0x000fc4000bf05070 */
[----:B------:R-:W-:Y:S01]  /*f430*/  USEL UR25, UR25, 0x978, UP2 ;  /* 0x0000097819197887 */ /* 0x000fe20009000000 */
[----:B------:R-:W-:Y:S01]  /*f440*/  PLOP3.LUT P1, PT, PT, PT, UP1, 0x80, 0x0 ;  /* 0x000000000000781c */ /* 0x000fe20003f2f018 */
[----:B------:R-:W-:Y:S01]  /*f450*/  UISETP.NE.AND.EX UP0, UPT, UR17, URZ, UPT, UP0 ;  /* 0x0000003f1100728c */ /* 0x000fe2000bf05300 */
[----:B------:R-:W-:Y:S01]  /*f460*/  UMOV UR4, URZ ;  /* 0x0000003f00047c82 */ /* 0x000fe20008000000 */
[----:B------:R-:W-:Y:S02]  /*f470*/  USEL UR23, UR19, URZ, UP2 ;  /* 0x0000003f13177287 */ /* 0x000fe40009000000 */
[----:B------:R-:W-:Y:S02]  /*f480*/  USEL UR9, UR9, URZ, !UP0 ;  /* 0x0000003f09097287 */ /* 0x000fe4000c000000 */
[----:B------:R-:W-:Y:S01]  /*f490*/  USEL UR24, UR18, URZ, !UP0 ;  /* 0x0000003f12187287 */ /* 0x000fe2000c000000 */
[----:B------:R-:W-:-:S03]  /*f4a0*/  @UP1 ULDC UR27, c[0x0][0xbec] ;  /* 0x0002fb00001b1ab9 */ /* 0x000fc60000000800 */
[----:B------:R-:W-:Y:S01]  /*f4b0*/  ULDC.64 UR18, c[0x0][UR25+0x220] ;  /* 0x0000880019127abb */ /* 0x000fe20008000a00 */
[----:B------:R-:W-:Y:S01]  /*f4c0*/  ULDC.64 UR16, c[0x0][UR25+0x218] ;  /* 0x0000860019107abb */ /* 0x000fe20008000a00 */
[----:B------:R-:W-:Y:S01]  /*f4d0*/  @P1 IMAD.HI.U32 R4, R14, UR27, RZ ;  /* 0x0000001b0e041c27 */ /* 0x000fe2000f8e00ff */
        /* <DEDUP_REMOVED lines=49> */
.L_x_2392:
[----:B------:R-:W2:Y:S04]  /*f7f0*/  LDL R10, [R1+0x60] ;  /* 0x00006000010a7983 */ /* 0x000ea80000100800 */
[----:B------:R-:W3:Y:S01]  /*f800*/  LDL R3, [R1+0x34] ;  /* 0x0000340001037983 */ /* 0x000ee20000100800 */
[----:B------:R-:W-:Y:S01]  /*f810*/  R2UR UR12, R212 ;  /* 0x00000000d40c72ca */ /* 0x000fe200000e0000 */
[----:B------:R-:W-:Y:S02]  /*f820*/  ULDC.64 UR18, c[0x0][0x208] ;  /* 0x0000820000127ab9 */ /* 0x000fe40000000a00 */
[----:B------:R-:W-:Y:S04]  /*f830*/  SHFL.IDX PT, R4, R8, RZ, 0x1c1f ;  /* 0x001c1fff08047589 */ /* 0x000fe800000e0000 */
[----:B------:R-:W0:Y:S04]  /*f840*/  SHFL.IDX PT, R5, R9, RZ, 0x1c1f ;  /* 0x001c1fff09057589 */ /* 0x000e2800000e0000 */
[----:B------:R-:W-:Y:S04]  /*f850*/  SHFL.IDX PT, R6, R8, 0x1, 0x1c1f ;  /* 0x003c1f0008067f89 */ /* 0x000fe800000e0000 */
[----:B------:R-:W1:Y:S01]  /*f860*/  SHFL.IDX PT, R7, R9, 0x1, 0x1c1f ;  /* 0x003c1f0009077f89 */ /* 0x000e6200000e0000 */
[----:B--2---:R-:W-:Y:S01]  /*f870*/  VIADD R12, R10, UR12 ;  /* 0x0000000c0a0c7c36 */ /* 0x004fe20008000000 */
[----:B------:R-:W-:Y:S01]  /*f880*/  UIMAD UR12, UR14, UR22, URZ ;  /* 0x000000160e0c72a4 */ /* 0x000fe2000f8e023f */
[----:B---3--:R-:W-:-:S02]  /*f890*/  LOP3.LUT P0, RZ, R3, 0x3, RZ, 0xc0, !PT ;  /* 0x0000000303ff7812 */ /* 0x008fc4000780c0ff */
[----:B------:R-:W-:-:S03]  /*f8a0*/  VIADD R10, R12, 0x8 ;  /* 0x000000080c0a7836 */ /* 0x000fc60000000000 */
[----:B------:R-:W-:Y:S02]  /*f8b0*/  ISETP.GE.OR P2, PT, R12, UR12, P0 ;  /* 0x0000000c0c007c0c */ /* 0x000fe40008746670 */
[----:B------:R-:W-:-:S11]  /*f8c0*/  ISETP.GE.OR P0, PT, R10, UR12, P0 ;  /* 0x0000000c0a007c0c */ /* 0x000fd60008706670 */
        /* <DEDUP_REMOVED lines=197> */
.L_x_2395:
[----:B------:R-:W-:Y:S05]  /*10520*/  BSYNC B1 ;  /* 0x0000000000017941 */ /* 0x000fea0003800000 */
.L_x_2394:
        /* <DEDUP_REMOVED lines=22> */
.L_x_2397:
[----:B------:R-:W-:Y:S05]  /*10690*/  BSYNC B1 ;  /* 0x0000000000017941 */ /* 0x000fea0003800000 */
.L_x_2396:
        /* <DEDUP_REMOVED lines=22> */
.L_x_2399:
[----:B------:R-:W-:Y:S05]  /*10800*/  BSYNC B1 ;  /* 0x0000000000017941 */ /* 0x000fea0003800000 */
.L_x_2398:
        /* <DEDUP_REMOVED lines=26> */
.L_x_2393:
        /* <DEDUP_REMOVED lines=15> */
[C---:B------:R-:W-:Y:S01]  /*10aa0*/  VIADD R172, R19.reuse, 0x40 ;  /* 0x0000004013ac7836 */ /* 0x040fe20000000000 */
[----:B------:R-:W-:Y:S01]  /*10ab0*/  UIMAD UR4, UR4, UR16, URZ ;  /* 0x00000010040472a4 */ /* 0x000fe2000f8e023f */
[C---:B------:R-:W-:Y:S01]  /*10ac0*/  VIADD R174, R19.reuse, 0x38 ;  /* 0x0000003813ae7836 */ /* 0x040fe20000000000 */
[----:B------:R-:W-:Y:S01]  /*10ad0*/  UIMAD UR11, UR19, UR15, UR11 ;  /* 0x0000000f130b72a4 */ /* 0x000fe2000f8e020b */
[C---:B------:R-:W-:Y:S01]  /*10ae0*/  VIADD R176, R19.reuse, 0x30 ;  /* 0x0000003013b07836 */ /* 0x040fe20000000000 */
[----:B------:R-:W-:Y:S01]  /*10af0*/  UIMAD UR4, UR9, UR17, UR4 ;  /* 0x00000011090472a4 */ /* 0x000fe2000f8e0204 */
[C---:B------:R-:W-:Y:S01]  /*10b00*/  VIADD R178, R19.reuse, 0x28 ;  /* 0x0000002813b27836 */ /* 0x040fe20000000000 */
[----:B------:R-:W-:Y:S01]  /*10b10*/  UIMAD.WIDE.U32 UR10, UR9, UR16, UR10 ;  /* 0x00000010090a72a5 */ /* 0x000fe2000f8e000a */
[C---:B------:R-:W-:Y:S01]  /*10b20*/  VIADD R180, R19.reuse, 0x20 ;  /* 0x0000002013b47836 */ /* 0x040fe20000000000 */
[----:B------:R-:W-:Y:S01]  /*10b30*/  ULDC.64 UR14, c[0x0][0xb48] ;  /* 0x0002d200000e7ab9 */ /* 0x000fe20000000a00 */
[----:B------:R-:W-:Y:S01]  /*10b40*/  @UP1 ULDC UR9, c[0x0][0xbec] ;  /* 0x0002fb0000091ab9 */ /* 0x000fe20000000800 */
[----:B------:R-:W-:Y:S01]  /*10b50*/  UIADD3 UR11, UR11, UR4, URZ ;  /* 0x000000040b0b7290 */ /* 0x000fe2000fffe03f */
[----:B------:R-:W-:Y:S01]  /*10b60*/  @P1 IMAD.HI.U32 R0, R14, UR9, RZ ;  /* 0x000000090e001c27 */ /* 0x000fe2000f8e00ff */
[----:B------:R-:W-:Y:S01]  /*10b70*/  UIADD3 UR8, UR8, 0x38820, URZ ;  /* 0x0003882008087890 */ /* 0x000fe2000fffe03f */
[----:B------:R-:W-:Y:S01]  /*10b80*/  BSSY B1, `(.L_x_2401) ;  /* 0x00000ce000017945 */ /* 0x000fe20003800000 */
[----:B------:R-:W-:Y:S01]  /*10b90*/  @UP1 ULDC UR4, c[0x0][0xbf0] ;  /* 0x0002fc0000041ab9 */ /* 0x000fe20000000800 */
[----:B------:R-:W-:Y:S01]  /*10ba0*/  UIMAD.WIDE.U32 UR10, UR18, UR14, UR10 ;  /* 0x0000000e120a72a5 */ /* 0x000fe2000f8e000a */
[----:B------:R-:W-:Y:S01]  /*10bb0*/  @P1 SHF.R.U32.HI R5, RZ, UR4, R0 ;  /* 0x00000004ff051c19 */ /* 0x000fe20008011600 */
[----:B------:R-:W-:Y:S01]  /*10bc0*/  UPRMT UR8, URZ, 0x654, UR8 ;  /* 0x000006543f087896 */ /* 0x000fe20008000008 */
[----:B------:R-:W-:Y:S01]  /*10bd0*/  VIADD R182, R19, 0x18 ;  /* 0x0000001813b67836 */ /* 0x000fe20000000000 */
        /* <DEDUP_REMOVED lines=34> */
[C---:B------:R-:W-:Y:S01]  /*10e00*/  VIADD R167, R19.reuse, 0x50 ;  /* 0x0000005013a77836 */ /* 0x040fe20000000000 */
[----:B------:R0:W1:Y:S01]  /*10e10*/  SHFL.IDX PT, R2, R0, RZ, 0x1c1f ;  /* 0x001c1fff00027589 */ /* 0x00006200000e0000 */
[----:B------:R-:W-:Y:S01]  /*10e20*/  SHF.R.S32.HI R160, RZ, 0x1f, R228 ;  /* 0x0000001fffa07819 */ /* 0x000fe200000114e4 */
[C---:B------:R-:W-:Y:S01]  /*10e30*/  VIADD R169, R19.reuse, 0x48 ;  /* 0x0000004813a97836 */ /* 0x040fe20000000000 */
[----:B------:R-:W-:Y:S01]  /*10e40*/  SHF.R.S32.HI R161, RZ, 0x1f, R229 ;  /* 0x0000001fffa17819 */ /* 0x000fe200000114e5 */
[----:B------:R0:W2:Y:S01]  /*10e50*/  SHFL.IDX PT, R3, R11, RZ, 0x1c1f ;  /* 0x001c1fff0b037589 */ /* 0x0000a200000e0000 */
        /* <DEDUP_REMOVED lines=18> */
[----:B------:R-:W-:Y:S02]  /*10f80*/  SHF.R.S32.HI R178, RZ, 0x1f, R178 ;  /* 0x0000001fffb27819 */ /* 0x000fe400000114b2 */
[----:B------:R-:W-:Y:S02]  /*10f90*/  SHF.R.S32.HI R180, RZ, 0x1f, R180 ;  /* 0x0000001fffb47819 */ /* 0x000fe400000114b4 */
[----:B------:R-:W-:Y:S02]  /*10fa0*/  SHF.R.S32.HI R182, RZ, 0x1f, R182 ;  /* 0x0000001fffb67819 */ /* 0x000fe400000114b6 */
[----:B------:R-:W-:Y:S02]  /*10fb0*/  SHF.R.S32.HI R184, RZ, 0x1f, R184 ;  /* 0x0000001fffb87819 */ /* 0x000fe400000114b8 */
[----:B------:R-:W-:Y:S01]  /*10fc0*/  SHF.R.S32.HI R186, RZ, 0x1f, R186 ;  /* 0x0000001fffba7819 */ /* 0x000fe200000114ba */
[----:B012---:R-:W-:Y:S06]  /*10fd0*/  @P0 BRA `(.L_x_2402) ;  /* 0x0000000800200947 */ /* 0x007fec0003800000 */
[----:B------:R-:W-:Y:S01]  /*10fe0*/  ULDC UR4, c[0x0][0xac8] ;  /* 0x0002b20000047ab9 */ /* 0x000fe20000000800 */
[----:B------:R-:W-:Y:S01]  /*10ff0*/  ULDC.64 UR8, c[0x0][0x208] ;  /* 0x0000820000087ab9 */ /* 0x000fe20000000a00 */
[----:B------:R-:W-:Y:S01]  /*11000*/  ISETP.GE.AND P4, PT, R185, UR4, PT ;  /* 0x00000004b9007c0c */ /* 0x000fe2000bf86270 */
[----:B------:R-:W-:Y:S01]  /*11010*/  VIADD R23, R19, 0xe8 ;  /* 0x000000e813177836 */ /* 0x000fe20000000000 */
[----:B------:R-:W-:Y:S02]  /*11020*/  ISETP.GE.AND P3, PT, R183, UR4, PT ;  /* 0x00000004b7007c0c */ /* 0x000fe4000bf66270 */
[----:B------:R-:W-:Y:S02]  /*11030*/  ISETP.GE.AND P5, PT, R19, UR4, PT ;  /* 0x0000000413007c0c */ /* 0x000fe4000bfa6270 */
[----:B------:R-:W-:Y:S02]  /*11040*/  ISETP.GE.AND P1, PT, R179, UR4, PT ;  /* 0x00000004b3007c0c */ /* 0x000fe4000bf26270 */
[----:B------:R-:W-:-:S02]  /*11050*/  ISETP.GE.AND P0, PT, R181, UR4, PT ;  /* 0x00000004b5007c0c */ /* 0x000fc4000bf06270 */
[----:B------:R-:W-:-:S03]  /*11060*/  SHF.R.S32.HI R17, RZ, 0x1f, R215 ;  /* 0x0000001fff117819 */ /* 0x000fc600000114d7 */
[-C--:B------:R-:W-:Y:S02]  /*11070*/  @!P4 LEA R4, P2, R185, R2.reuse, 0x2 ;  /* 0x00000002b904c211 */ /* 0x080fe400078410ff */
[----:B------:R-:W-:Y:S02]  /*11080*/  @!P3 LEA R6, P6, R183, R2, 0x2 ;  /* 0x00000002b706b211 */ /* 0x000fe400078c10ff */
[----:B------:R-:W-:Y:S01]  /*11090*/  @!P5 IMAD.WIDE R8, R19, 0x4, R2 ;  /* 0x000000041308d825 */ /* 0x000fe200078e0202 */
[-C--:B------:R-:W-:Y:S02]  /*110a0*/  @!P4 LEA.HI.X R5, R185, R3.reuse, R186, 0x2, P2 ;  /* 0x00000003b905c211 */ /* 0x080fe400010f14ba */
[----:B------:R-:W-:Y:S02]  /*110b0*/  ISETP.GE.AND P2, PT, R177, UR4, PT ;  /* 0x00000004b1007c0c */ /* 0x000fe4000bf46270 */
[----:B------:R-:W-:Y:S01]  /*110c0*/  @!P3 LEA.HI.X R7, R183, R3, R184, 0x2, P6 ;  /* 0x00000003b707b211 */ /* 0x000fe200030f14b8 */
[----:B------:R0:W-:Y:S04]  /*110d0*/  @!P5 ST.E.64 desc[UR8][R8.64], R24 ;  /* 0x000000180800d985 */ /* 0x0001e8000c101b08 */
[----:B------:R1:W-:Y:S01]  /*110e0*/  @!P4 ST.E.64 desc[UR8][R4.64], R28 ;  /* 0x0000001c0400c985 */ /* 0x0003e2000c101b08 */
[----:B------:R-:W-:-:S03]  /*110f0*/  ISETP.GE.AND P4, PT, R173, UR4, PT ;  /* 0x00000004ad007c0c */ /* 0x000fc6000bf86270 */
[----:B------:R2:W-:Y:S01]  /*11100*/  @!P3 ST.E.64 desc[UR8][R6.64], R32 ;  /* 0x000000200600b985 */ /* 0x0005e2000c101b08 */
[----:B------:R-:W-:Y:S01]  /*11110*/  ISETP.GE.AND P3, PT, R175, UR4, PT ;  /* 0x00000004af007c0c */ /* 0x000fe2000bf66270 */
[----:B0-----:R-:W-:Y:S01]  /*11120*/  VIADD R25, R19, 0xf8 ;  /* 0x000000f813197836 */ /* 0x001fe20000000000 */
[-C--:B-1----:R-:W-:Y:S02]  /*11130*/  @!P0 LEA R4, P6, R181, R2.reuse, 0x2 ;  /* 0x00000002b5048211 */ /* 0x082fe400078c10ff */
[-C--:B--2---:R-:W-:Y:S02]  /*11140*/  @!P1 LEA R6, P5, R179, R2.reuse, 0x2 ;  /* 0x00000002b3069211 */ /* 0x084fe400078a10ff */
        /* <DEDUP_REMOVED lines=21> */
[-C--:B0-----:R-:W-:Y:S02]  /*112a0*/  @!P0 LEA R4, P4, R169, R2.reuse, 0x2 ;  /* 0x00000002a9048211 */ /* 0x081fe400078810ff */
[----:B-1----:R-:W-:Y:S02]  /*112b0*/  @!P1 LEA R6, P5, R167, R2, 0x2 ;  /* 0x00000002a7069211 */ /* 0x002fe400078a10ff */
        /* <DEDUP_REMOVED lines=29> */
[----:B--2---:R-:W-:-:S02]  /*11490*/  @!P2 LEA R8, P6, R228, R2, 0x2 ;  /* 0x00000002e408a211 */ /* 0x004fc400078c10ff */
[-C--:B------:R-:W-:Y:S01]  /*114a0*/  @!P4 LEA R14, P0, R226, R2.reuse, 0x2 ;  /* 0x00000002e20ec211 */ /* 0x080fe200078010ff */
[----:B------:R1:W-:Y:S01]  /*114b0*/  @!P1 ST.E.64 desc[UR8][R6.64], R88 ;  /* 0x0000005806009985 */ /* 0x0003e2000c101b08 */
[-C--:B------:R-:W-:Y:S02]  /*114c0*/  @!P2 LEA.HI.X R9, R228, R3.reuse, R160, 0x2, P6 ;  /* 0x00000003e409a211 */ /* 0x080fe400030f14a0 */
[C---:B------:R-:W-:Y:S02]  /*114d0*/  @!P5 LEA R12, P1, R227.reuse, R2, 0x2 ;  /* 0x00000002e30cd211 */ /* 0x040fe400078210ff */
[-C--:B------:R-:W-:Y:S01]  /*114e0*/  @!P4 LEA.HI.X R15, R226, R3.reuse, R158, 0x2, P0 ;  /* 0x00000003e20fc211 */ /* 0x080fe200000f149e */
[----:B------:R2:W-:Y:S01]  /*114f0*/  @!P2 ST.E.64 desc[UR8][R8.64], R92 ;  /* 0x0000005c0800a985 */ /* 0x0005e2000c101b08 */
[----:B------:R-:W-:Y:S02]  /*11500*/  ISETP.GE.AND P2, PT, R224, UR4, PT ;  /* 0x00000004e0007c0c */ /* 0x000fe4000bf46270 */
[----:B------:R-:W-:-:S02]  /*11510*/  @!P5 LEA.HI.X R13, R227, R3, R159, 0x2, P1 ;  /* 0x00000003e30dd211 */ /* 0x000fc400008f149f */
[-C--:B------:R-:W-:Y:S02]  /*11520*/  @!P3 LEA R20, P6, R225, R2.reuse, 0x2 ;  /* 0x00000002e114b211 */ /* 0x080fe400078c10ff */
[----:B------:R-:W-:Y:S01]  /*11530*/  ISETP.GE.AND P1, PT, R223, UR4, PT ;  /* 0x00000004df007c0c */ /* 0x000fe2000bf26270 */
[----:B------:R-:W-:Y:S01]  /*11540*/  @!P5 ST.E.64 desc[UR8][R12.64], R96 ;  /* 0x000000600c00d985 */ /* 0x000fe2000c101b08 */
[----:B------:R-:W-:Y:S02]  /*11550*/  @!P3 LEA.HI.X R21, R225, R3, R157, 0x2, P6 ;  /* 0x00000003e115b211 */ /* 0x000fe400030f149d */
[----:B------:R-:W-:Y:S01]  /*11560*/  ISETP.GE.AND P0, PT, R222, UR4, PT ;  /* 0x00000004de007c0c */ /* 0x000fe2000bf06270 */
[----:B------:R3:W-:Y:S01]  /*11570*/  @!P4 ST.E.64 desc[UR8][R14.64], R100 ;  /* 0x000000640e00c985 */ /* 0x0007e2000c101b08 */
[----:B------:R-:W-:Y:S02]  /*11580*/  ISETP.GE.AND P4, PT, R220, UR4, PT ;  /* 0x00000004dc007c0c */ /* 0x000fe4000bf86270 */
[----:B0-----:R-:W-:Y:S01]  /*11590*/  @!P2 LEA R4, P6, R224, R2, 0x2 ;  /* 0x00000002e004a211 */ /* 0x001fe200078c10ff */
[----:B------:R0:W-:Y:S01]  /*115a0*/  @!P3 ST.E.64 desc[UR8][R20.64], R104 ;  /* 0x000000681400b985 */ /* 0x0001e2000c101b08 */
[----:B------:R-:W-:-:S02]  /*115b0*/  ISETP.GE.AND P3, PT, R221, UR4, PT ;  /* 0x00000004dd007c0c */ /* 0x000fc4000bf66270 */
[----:B------:R-:W-:Y:S02]  /*115c0*/  @!P2 LEA.HI.X R5, R224, R3, R156, 0x2, P6 ;  /* 0x00000003e005a211 */ /* 0x000fe400030f149c */
[----:B-1----:R-:W-:-:S03]  /*115d0*/  @!P1 LEA R6, P5, R223, R2, 0x2 ;  /* 0x00000002df069211 */ /* 0x002fc600078a10ff */
[CC--:B--2---:R-:W-:Y:S01]  /*115e0*/  @!P0 LEA R8, P6, R222.reuse, R2.reuse, 0x2 ;  /* 0x00000002de088211 */ /* 0x0c4fe200078c10ff */
[----:B------:R1:W-:Y:S01]  /*115f0*/  @!P2 ST.E.64 desc[UR8][R4.64], R108 ;  /* 0x0000006c0400a985 */ /* 0x0003e2000c101b08 */
[-C--:B------:R-:W-:Y:S02]  /*11600*/  @!P1 LEA.HI.X R7, R223, R3.reuse, R155, 0x2, P5 ;  /* 0x00000003df079211 */ /* 0x080fe400028f149b */
[-C--:B------:R-:W-:Y:S02]  /*11610*/  @!P0 LEA.HI.X R9, R222, R3.reuse, R154, 0x2, P6 ;  /* 0x00000003de098211 */ /* 0x080fe400030f149a */
[-C--:B---3--:R-:W-:Y:S01]  /*11620*/  @!P4 LEA R14, P5, R220, R2.reuse, 0x2 ;  /* 0x00000002dc0ec211 */ /* 0x088fe200078a10ff */
[----:B------:R2:W-:Y:S01]  /*11630*/  @!P1 ST.E.64 desc[UR8][R6.64], R112 ;  /* 0x0000007006009985 */ /* 0x0005e2000c101b08 */
[----:B------:R-:W-:Y:S01]  /*11640*/  @!P3 LEA R12, P1, R221, R2, 0x2 ;  /* 0x00000002dd0cb211 */ /* 0x000fe200078210ff */
[----:B0-----:R-:W-:Y:S01]  /*11650*/  VIADD R21, R19, 0xf0 ;  /* 0x000000f013157836 */ /* 0x001fe20000000000 */
[----:B------:R-:W-:Y:S01]  /*11660*/  ISETP.GE.AND P2, PT, R219, UR4, PT ;  /* 0x00000004db007c0c */ /* 0x000fe2000bf46270 */
[----:B------:R0:W-:Y:S01]  /*11670*/  @!P0 ST.E.64 desc[UR8][R8.64], R116 ;  /* 0x0000007408008985 */ /* 0x0001e2000c101b08 */
[----:B------:R-:W-:-:S02]  /*11680*/  @!P3 LEA.HI.X R13, R221, R3, R153, 0x2, P1 ;  /* 0x00000003dd0db211 */ /* 0x000fc400008f1499 */
[----:B------:R-:W-:Y:S02]  /*11690*/  ISETP.GE.AND P1, PT, R218, UR4, PT ;  /* 0x00000004da007c0c */ /* 0x000fe4000bf26270 */
[----:B------:R-:W-:Y:S01]  /*116a0*/  @!P4 LEA.HI.X R15, R220, R3, R152, 0x2, P5 ;  /* 0x00000003dc0fc211 */ /* 0x000fe200028f1498 */
[----:B------:R3:W-:Y:S01]  /*116b0*/  @!P3 ST.E.64 desc[UR8][R12.64], R120 ;  /* 0x000000780c00b985 */ /* 0x0007e2000c101b08 */
[----:B------:R-:W-:Y:S02]  /*116c0*/  ISETP.GE.AND P0, PT, R215, UR4, PT ;  /* 0x00000004d7007c0c */ /* 0x000fe4000bf06270 */
[----:B------:R-:W-:Y:S01]  /*116d0*/  ISETP.GE.AND P3, PT, R21, UR4, PT ;  /* 0x0000000415007c0c */ /* 0x000fe2000bf66270 */
[----:B------:R4:W-:Y:S01]  /*116e0*/  @!P4 ST.E.64 desc[UR8][R14.64], R124 ;  /* 0x0000007c0e00c985 */ /* 0x0009e2000c101b08 */
[----:B------:R-:W-:Y:S02]  /*116f0*/  ISETP.GE.AND P4, PT, R23, UR4, PT ;  /* 0x0000000417007c0c */ /* 0x000fe4000bf86270 */
[----:B-1----:R-:W-:-:S03]  /*11700*/  @!P2 LEA R4, P5, R219, R2, 0x2 ;  /* 0x00000002db04a211 */ /* 0x002fc600078a10ff */
[CC--:B--2---:R-:W-:Y:S02]  /*11710*/  @!P1 LEA R6, P6, R218.reuse, R2.reuse, 0x2 ;  /* 0x00000002da069211 */ /* 0x0c4fe400078c10ff */
[-C--:B------:R-:W-:Y:S02]  /*11720*/  @!P2 LEA.HI.X R5, R219, R3.reuse, R18, 0x2, P5 ;  /* 0x00000003db05a211 */ /* 0x080fe400028f1412 */
[----:B0-----:R-:W-:Y:S02]  /*11730*/  @!P0 LEA R8, P5, R215, R2, 0x2 ;  /* 0x00000002d7088211 */ /* 0x001fe400078a10ff */
[-C--:B------:R-:W-:Y:S01]  /*11740*/  @!P1 LEA.HI.X R7, R218, R3.reuse, R22, 0x2, P6 ;  /* 0x00000003da079211 */ /* 0x080fe200030f1416 */
[----:B------:R0:W-:Y:S01]  /*11750*/  @!P2 ST.E.64 desc[UR8][R4.64], R128 ;  /* 0x000000800400a985 */ /* 0x0001e2000c101b08 */
[----:B------:R-:W-:Y:S02]  /*11760*/  ISETP.GE.AND P6, PT, R25, UR4, PT ;  /* 0x0000000419007c0c */ /* 0x000fe4000bfc6270 */
[----:B------:R-:W-:Y:S01]  /*11770*/  @!P0 LEA.HI.X R9, R215, R3, R17, 0x2, P5 ;  /* 0x00000003d7098211 */ /* 0x000fe200028f1411 */
[----:B------:R0:W-:Y:S01]  /*11780*/  @!P1 ST.E.64 desc[UR8][R6.64], R132 ;  /* 0x0000008406009985 */ /* 0x0001e2000c101b08 */
[----:B---3--:R-:W-:-:S02]  /*11790*/  SHF.R.S32.HI R13, RZ, 0x1f, R23 ;  /* 0x0000001fff0d7819 */ /* 0x008fc40000011417 */
[CC--:B------:R-:W-:Y:S01]  /*117a0*/  @!P4 LEA R12, P5, R23.reuse, R2.reuse, 0x2 ;  /* 0x00000002170cc211 */ /* 0x0c0fe200078a10ff */
[----:B------:R0:W-:Y:S01]  /*117b0*/  @!P0 ST.E.64 desc[UR8][R8.64], R136 ;  /* 0x0000008808008985 */ /* 0x0001e2000c101b08 */
[----:B----4-:R-:W-:Y:S02]  /*117c0*/  SHF.R.S32.HI R15, RZ, 0x1f, R21 ;  /* 0x0000001fff0f7819 */ /* 0x010fe40000011415 */
        /* <DEDUP_REMOVED lines=9> */
.L_x_2402:
[----:B------:R-:W-:Y:S05]  /*11860*/  BSYNC B1 ;  /* 0x0000000000017941 */ /* 0x000fea0003800000 */
.L_x_2401:
[----:B------:R-:W-:Y:S01]  /*11870*/  ISETP.GE.AND P0, PT, R10, UR12, PT ;  /* 0x0000000c0a007c0c */ /* 0x000fe2000bf06270 */
[----:B0-----:R0:W1:Y:S04]  /*11880*/  SHFL.IDX PT, R3, R11, 0x1, 0x1c1f ;  /* 0x003c1f000b037f89 */ /* 0x00106800000e0000 */
        /* <DEDUP_REMOVED lines=11> */
[----:B------:R-:W-:-:S03]  /*11940*/  SHF.R.S32.HI R0, RZ, 0x1f, R21 ;  /* 0x0000001fff007819 */ /* 0x000fc60000011415 */
[-C--:B--2---:R-:W-:Y:S02]  /*11950*/  @!P5 LEA R6, P3, R185, R2.reuse, 0x2 ;  /* 0x00000002b906d211 */ /* 0x084fe400078610ff */
[----:B-1----:R-:W-:Y:S02]  /*11960*/  @!P4 IMAD.WIDE R4, R19, 0x4, R2 ;  /* 0x000000041304c825 */ /* 0x002fe400078e0202 */
[-C--:B------:R-:W-:Y:S02]  /*11970*/  @!P5 LEA.HI.X R7, R185, R3.reuse, R186, 0x2, P3 ;  /* 0x00000003b907d211 */ /* 0x080fe400018f14ba */
[-C--:B------:R-:W-:Y:S01]  /*11980*/  @!P2 LEA R8, P6, R183, R2.reuse, 0x2 ;  /* 0x00000002b708a211 */ /* 0x080fe200078c10ff */
[----:B------:R0:W-:Y:S01]  /*11990*/  @!P4 ST.E.64 desc[UR8][R4.64], R26 ;  /* 0x0000001a0400c985 */ /* 0x0001e2000c101b08 */
[----:B------:R-:W-:Y:S02]  /*119a0*/  ISETP.GE.AND P3, PT, R177, UR4, PT ;  /* 0x00000004b1007c0c */ /* 0x000fe4000bf66270 */
[----:B------:R-:W-:Y:S01]  /*119b0*/  @!P2 LEA.HI.X R9, R183, R3, R184, 0x2, P6 ;  /* 0x00000003b709a211 */ /* 0x000fe200030f14b8 */
[----:B------:R1:W-:Y:S01]  /*119c0*/  @!P5 ST.E.64 desc[UR8][R6.64], R30 ;  /* 0x0000001e0600d985 */ /* 0x0003e2000c101b08 */
[----:B------:R-:W-:-:S02]  /*119d0*/  @!P1 LEA R10, P5, R181, R2, 0x2 ;  /* 0x00000002b50a9211 */ /* 0x000fc400078a10ff */
[----:B------:R-:W-:Y:S01]  /*119e0*/  ISETP.GE.AND P4, PT, R175, UR4, PT ;  /* 0x00000004af007c0c */ /* 0x000fe2000bf86270 */
[----:B------:R2:W-:Y:S01]  /*119f0*/  @!P2 ST.E.64 desc[UR8][R8.64], R34 ;  /* 0x000000220800a985 */ /* 0x0005e2000c101b08 */
[-C--:B------:R-:W-:Y:S02]  /*11a00*/  @!P0 LEA R12, P6, R179, R2.reuse, 0x2 ;  /* 0x00000002b30c8211 */ /* 0x080fe400078c10ff */
[-C--:B------:R-:W-:Y:S02]  /*11a10*/  @!P1 LEA.HI.X R11, R181, R3.reuse, R182, 0x2, P5 ;  /* 0x00000003b50b9211 */ /* 0x080fe400028f14b6 */
[----:B------:R-:W-:Y:S02]  /*11a20*/  ISETP.GE.AND P5, PT, R173, UR4, PT ;  /* 0x00000004ad007c0c */ /* 0x000fe4000bfa6270 */
[----:B------:R-:W-:Y:S01]  /*11a30*/  @!P0 LEA.HI.X R13, R179, R3, R180, 0x2, P6 ;  /* 0x00000003b30d8211 */ /* 0x000fe200030f14b4 */
[----:B------:R3:W-:Y:S01]  /*11a40*/  @!P1 ST.E.64 desc[UR8][R10.64], R38 ;  /* 0x000000260a009985 */ /* 0x0007e2000c101b08 */
[----:B0-----:R-:W-:-:S02]  /*11a50*/  @!P3 LEA R4, P6, R177, R2, 0x2 ;  /* 0x00000002b104b211 */ /* 0x001fc400078c10ff */
[----:B------:R-:W-:Y:S01]  /*11a60*/  ISETP.GE.AND P1, PT, R169, UR4, PT ;  /* 0x00000004a9007c0c */ /* 0x000fe2000bf26270 */
[----:B------:R0:W-:Y:S01]  /*11a70*/  @!P0 ST.E.64 desc[UR8][R12.64], R42 ;  /* 0x0000002a0c008985 */ /* 0x0001e2000c101b08 */
[----:B------:R-:W-:Y:S02]  /*11a80*/  ISETP.GE.AND P0, PT, R171, UR4, PT ;  /* 0x00000004ab007c0c */ /* 0x000fe4000bf06270 */
[-C--:B-1----:R-:W-:Y:S02]  /*11a90*/  @!P4 LEA R6, P2, R175, R2.reuse, 0x2 ;  /* 0x00000002af06c211 */ /* 0x082fe400078410ff */
[-C--:B------:R-:W-:Y:S02]  /*11aa0*/  @!P3 LEA.HI.X R5, R177, R3.reuse, R178, 0x2, P6 ;  /* 0x00000003b105b211 */ /* 0x080fe400030f14b2 */
[----:B------:R-:W-:Y:S02]  /*11ab0*/  @!P5 LEA R14, P6, R173, R2, 0x2 ;  /* 0x00000002ad0ed211 */ /* 0x000fe400078c10ff */
[----:B------:R-:W-:Y:S01]  /*11ac0*/  @!P4 LEA.HI.X R7, R175, R3, R176, 0x2, P2 ;  /* 0x00000003af07c211 */ /* 0x000fe200010f14b0 */
[----:B------:R1:W-:Y:S01]  /*11ad0*/  @!P3 ST.E.64 desc[UR8][R4.64], R46 ;  /* 0x0000002e0400b985 */ /* 0x0003e2000c101b08 */
[----:B------:R-:W-:-:S02]  /*11ae0*/  ISETP.GE.AND P2, PT, R167, UR4, PT ;  /* 0x00000004a7007c0c */ /* 0x000fc4000bf46270 */
[-C--:B------:R-:W-:Y:S01]  /*11af0*/  @!P5 LEA.HI.X R15, R173, R3.reuse, R174, 0x2, P6 ;  /* 0x00000003ad0fd211 */ /* 0x080fe200030f14ae */
[----:B------:R4:W-:Y:S01]  /*11b00*/  @!P4 ST.E.64 desc[UR8][R6.64], R50 ;  /* 0x000000320600c985 */ /* 0x0009e2000c101b08 */
[-C--:B--2---:R-:W-:Y:S02]  /*11b10*/  @!P0 LEA R8, P4, R171, R2.reuse, 0x2 ;  /* 0x00000002ab088211 */ /* 0x084fe400078810ff */
[----:B------:R-:W-:Y:S01]  /*11b20*/  ISETP.GE.AND P3, PT, R234, UR4, PT ;  /* 0x00000004ea007c0c */ /* 0x000fe2000bf66270 */
[----:B------:R2:W-:Y:S01]  /*11b30*/  @!P5 ST.E.64 desc[UR8][R14.64], R54 ;  /* 0x000000360e00d985 */ /* 0x0005e2000c101b08 */
[----:B---3--:R-:W-:Y:S02]  /*11b40*/  @!P1 LEA R10, P5, R169, R2, 0x2 ;  /* 0x00000002a90a9211 */ /* 0x008fe400078a10ff */
[----:B------:R-:W-:Y:S02]  /*11b50*/  @!P0 LEA.HI.X R9, R171, R3, R172, 0x2, P4 ;  /* 0x00000003ab098211 */ /* 0x000fe400020f14ac */
[----:B------:R-:W-:-:S02]  /*11b60*/  ISETP.GE.AND P4, PT, R233, UR4, PT ;  /* 0x00000004e9007c0c */ /* 0x000fc4000bf86270 */
[-C--:B0-----:R-:W-:Y:S01]  /*11b70*/  @!P2 LEA R12, P6, R167, R2.reuse, 0x2 ;  /* 0x00000002a70ca211 */ /* 0x081fe200078c10ff */
[----:B------:R0:W-:Y:S01]  /*11b80*/  @!P0 ST.E.64 desc[UR8][R8.64], R58 ;  /* 0x0000003a08008985 */ /* 0x0001e2000c101b08 */
[-C--:B------:R-:W-:Y:S02]  /*11b90*/  @!P1 LEA.HI.X R11, R169, R3.reuse, R170, 0x2, P5 ;  /* 0x00000003a90b9211 */ /* 0x080fe400028f14aa */
[----:B------:R-:W-:Y:S02]  /*11ba0*/  ISETP.GE.AND P5, PT, R232, UR4, PT ;  /* 0x00000004e8007c0c */ /* 0x000fe4000bfa6270 */
[----:B------:R-:W-:Y:S01]  /*11bb0*/  @!P2 LEA.HI.X R13, R167, R3, R168, 0x2, P6 ;  /* 0x00000003a70da211 */ /* 0x000fe200030f14a8 */
[----:B------:R3:W-:Y:S01]  /*11bc0*/  @!P1 ST.E.64 desc[UR8][R10.64], R62 ;  /* 0x0000003e0a009985 */ /* 0x0007e2000c101b08 */
[----:B-1----:R-:W-:Y:S02]  /*11bd0*/  @!P3 LEA R4, P6, R234, R2, 0x2 ;  /* 0x00000002ea04b211 */ /* 0x002fe400078c10ff */
[----:B------:R-:W-:Y:S01]  /*11be0*/  ISETP.GE.AND P1, PT, R230, UR4, PT ;  /* 0x00000004e6007c0c */ /* 0x000fe2000bf26270 */
[----:B------:R1:W-:Y:S01]  /*11bf0*/  @!P2 ST.E.64 desc[UR8][R12.64], R66 ;  /* 0x000000420c00a985 */ /* 0x0003e2000c101b08 */
[----:B------:R-:W-:-:S02]  /*11c00*/  ISETP.GE.AND P2, PT, R231, UR4, PT ;  /* 0x00000004e7007c0c */ /* 0x000fc4000bf46270 */
[CC--:B----4-:R-:W-:Y:S02]  /*11c10*/  @!P4 LEA R6, P0, R233.reuse, R2.reuse, 0x2 ;  /* 0x00000002e906c211 */ /* 0x0d0fe400078010ff */
[-C--:B------:R-:W-:Y:S02]  /*11c20*/  @!P3 LEA.HI.X R5, R234, R3.reuse, R166, 0x2, P6 ;  /* 0x00000003ea05b211 */ /* 0x080fe400030f14a6 */
[CC--:B--2---:R-:W-:Y:S02]  /*11c30*/  @!P5 LEA R14, P6, R232.reuse, R2.reuse, 0x2 ;  /* 0x00000002e80ed211 */ /* 0x0c4fe400078c10ff */
[-C--:B------:R-:W-:Y:S01]  /*11c40*/  @!P4 LEA.HI.X R7, R233, R3.reuse, R165, 0x2, P0 ;  /* 0x00000003e907c211 */ /* 0x080fe200000f14a5 */
[----:B------:R2:W-:Y:S01]  /*11c50*/  @!P3 ST.E.64 desc[UR8][R4.64], R70 ;  /* 0x000000460400b985 */ /* 0x0005e2000c101b08 */
[----:B------:R-:W-:Y:S02]  /*11c60*/  ISETP.GE.AND P0, PT, R229, UR4, PT ;  /* 0x00000004e5007c0c */ /* 0x000fe4000bf06270 */
[----:B------:R-:W-:Y:S01]  /*11c70*/  @!P5 LEA.HI.X R15, R232, R3, R164, 0x2, P6 ;  /* 0x00000003e80fd211 */ /* 0x000fe200030f14a4 */
[----:B------:R4:W-:Y:S01]  /*11c80*/  @!P4 ST.E.64 desc[UR8][R6.64], R74 ;  /* 0x0000004a0600c985 */ /* 0x0009e2000c101b08 */
[----:B0-----:R-:W-:-:S02]  /*11c90*/  @!P2 LEA R8, P6, R231, R2, 0x2 ;  /* 0x00000002e708a211 */ /* 0x001fc400078c10ff */
[----:B------:R-:W-:Y:S01]  /*11ca0*/  ISETP.GE.AND P4, PT, R227, UR4, PT ;  /* 0x00000004e3007c0c */ /* 0x000fe2000bf86270 */
[----:B------:R0:W-:Y:S01]  /*11cb0*/  @!P5 ST.E.64 desc[UR8][R14.64], R78 ;  /* 0x0000004e0e00d985 */ /* 0x0001e2000c101b08 */
[----:B------:R-:W-:Y:S02]  /*11cc0*/  ISETP.GE.AND P5, PT, R228, UR4, PT ;  /* 0x00000004e4007c0c */ /* 0x000fe4000bfa6270 */
[CC--:B---3--:R-:W-:Y:S02]  /*11cd0*/  @!P1 LEA R10, P3, R230.reuse, R2.reuse, 0x2 ;  /* 0x00000002e60a9211 */ /* 0x0c8fe400078610ff */
[-C--:B------:R-:W-:Y:S02]  /*11ce0*/  @!P2 LEA.HI.X R9, R231, R3.reuse, R163, 0x2, P6 ;  /* 0x00000003e709a211 */ /* 0x080fe400030f14a3 */
[C---:B-1----:R-:W-:Y:S02]  /*11cf0*/  @!P0 LEA R12, P6, R229.reuse, R2, 0x2 ;  /* 0x00000002e50c8211 */ /* 0x042fe400078c10ff */
[-C--:B------:R-:W-:Y:S01]  /*11d00*/  @!P1 LEA.HI.X R11, R230, R3.reuse, R162, 0x2, P3 ;  /* 0x00000003e60b9211 */ /* 0x080fe200018f14a2 */
[----:B------:R1:W-:Y:S01]  /*11d10*/  @!P2 ST.E.64 desc[UR8][R8.64], R82 ;  /* 0x000000520800a985 */ /* 0x0003e2000c101b08 */
[----:B------:R-:W-:-:S02]  /*11d20*/  @!P0 LEA.HI.X R13, R229, R3, R161, 0x2, P6 ;  /* 0x00000003e50d8211 */ /* 0x000fc400030f14a1 */
[----:B------:R-:W-:Y:S01]  /*11d30*/  ISETP.GE.AND P3, PT, R226, UR4, PT ;  /* 0x00000004e2007c0c */ /* 0x000fe2000bf66270 */
[----:B------:R3:W-:Y:S01]  /*11d40*/  @!P1 ST.E.64 desc[UR8][R10.64], R86 ;  /* 0x000000560a009985 */ /* 0x0007e2000c101b08 */
[CC--:B--2---:R-:W-:Y:S02]  /*11d50*/  @!P5 LEA R4, P2, R228.reuse, R2.reuse, 0x2 ;  /* 0x00000002e404d211 */ /* 0x0c4fe400078410ff */
[----:B----4-:R-:W-:Y:S01]  /*11d60*/  @!P4 LEA R6, P1, R227, R2, 0x2 ;  /* 0x00000002e306c211 */ /* 0x010fe200078210ff */
[----:B------:R2:W-:Y:S01]  /*11d70*/  @!P0 ST.E.64 desc[UR8][R12.64], R90 ;  /* 0x0000005a0c008985 */ /* 0x0005e2000c101b08 */
[----:B------:R-:W-:Y:S02]  /*11d80*/  ISETP.GE.AND P0, PT, R225, UR4, PT ;  /* 0x00000004e1007c0c */ /* 0x000fe4000bf06270 */
[-C--:B------:R-:W-:Y:S02]  /*11d90*/  @!P5 LEA.HI.X R5, R228, R3.reuse, R160, 0x2, P2 ;  /* 0x00000003e405d211 */ /* 0x080fe400010f14a0 */
[----:B------:R-:W-:-:S02]  /*11da0*/  @!P4 LEA.HI.X R7, R227, R3, R159, 0x2, P1 ;  /* 0x00000003e307c211 */ /* 0x000fc400008f149f */
[----:B------:R-:W-:Y:S01]  /*11db0*/  ISETP.GE.AND P2, PT, R224, UR4, PT ;  /* 0x00000004e0007c0c */ /* 0x000fe2000bf46270 */
[----:B------:R4:W-:Y:S01]  /*11dc0*/  @!P5 ST.E.64 desc[UR8][R4.64], R94 ;  /* 0x0000005e0400d985 */ /* 0x0009e2000c101b08 */
[-C--:B0-----:R-:W-:Y:S02]  /*11dd0*/  @!P3 LEA R14, P6, R226, R2.reuse, 0x2 ;  /* 0x00000002e20eb211 */ /* 0x081fe400078c10ff */
[----:B------:R-:W-:Y:S01]  /*11de0*/  ISETP.GE.AND P1, PT, R223, UR4, PT ;  /* 0x00000004df007c0c */ /* 0x000fe2000bf26270 */
[----:B------:R0:W-:Y:S01]  /*11df0*/  @!P4 ST.E.64 desc[UR8][R6.64], R98 ;  /* 0x000000620600c985 */ /* 0x0001e2000c101b08 */
[----:B------:R-:W-:Y:S02]  /*11e00*/  ISETP.GE.AND P4, PT, R222, UR4, PT ;  /* 0x00000004de007c0c */ /* 0x000fe4000bf86270 */
[----:B------:R-:W-:Y:S02]  /*11e10*/  @!P3 LEA.HI.X R15, R226, R3, R158, 0x2, P6 ;  /* 0x00000003e20fb211 */ /* 0x000fe400030f149e */
[----:B-1----:R-:W-:-:S02]  /*11e20*/  @!P0 LEA R8, P6, R225, R2, 0x2 ;  /* 0x00000002e1088211 */ /* 0x002fc400078c10ff */
[----:B------:R-:W-:Y:S01]  /*11e30*/  ISETP.GE.AND P5, PT, R221, UR4, PT ;  /* 0x00000004dd007c0c */ /* 0x000fe2000bfa6270 */
[----:B------:R1:W-:Y:S01]  /*11e40*/  @!P3 ST.E.64 desc[UR8][R14.64], R102 ;  /* 0x000000660e00b985 */ /* 0x0003e2000c101b08 */
[-C--:B------:R-:W-:Y:S02]  /*11e50*/  @!P0 LEA.HI.X R9, R225, R3.reuse, R157, 0x2, P6 ;  /* 0x00000003e1098211 */ /* 0x080fe400030f149d */
[CC--:B---3--:R-:W-:Y:S02]  /*11e60*/  @!P2 LEA R10, P3, R224.reuse, R2.reuse, 0x2 ;  /* 0x00000002e00aa211 */ /* 0x0c8fe400078610ff */
[----:B--2---:R-:W-:Y:S01]  /*11e70*/  @!P1 LEA R12, P6, R223, R2, 0x2 ;  /* 0x00000002df0c9211 */ /* 0x004fe200078c10ff */
[----:B------:R2:W-:Y:S01]  /*11e80*/  @!P0 ST.E.64 desc[UR8][R8.64], R106 ;  /* 0x0000006a08008985 */ /* 0x0005e2000c101b08 */
[----:B------:R-:W-:Y:S02]  /*11e90*/  @!P2 LEA.HI.X R11, R224, R3, R156, 0x2, P3 ;  /* 0x00000003e00ba211 */ /* 0x000fe400018f149c */
[----:B------:R-:W-:-:S02]  /*11ea0*/  ISETP.GE.AND P3, PT, R220, UR4, PT ;  /* 0x00000004dc007c0c */ /* 0x000fc4000bf66270 */
[CC--:B----4-:R-:W-:Y:S01]  /*11eb0*/  @!P4 LEA R4, P0, R222.reuse, R2.reuse, 0x2 ;  /* 0x00000002de04c211 */ /* 0x0d0fe200078010ff */
[----:B------:R3:W-:Y:S01]  /*11ec0*/  @!P2 ST.E.64 desc[UR8][R10.64], R110 ;  /* 0x0000006e0a00a985 */ /* 0x0007e2000c101b08 */
[-C--:B------:R-:W-:Y:S02]  /*11ed0*/  @!P1 LEA.HI.X R13, R223, R3.reuse, R155, 0x2, P6 ;  /* 0x00000003df0d9211 */ /* 0x080fe400030f149b */
[-C--:B------:R-:W-:Y:S02]  /*11ee0*/  @!P4 LEA.HI.X R5, R222, R3.reuse, R154, 0x2, P0 ;  /* 0x00000003de05c211 */ /* 0x080fe400000f149a */
[----:B------:R-:W-:Y:S01]  /*11ef0*/  ISETP.GE.AND P0, PT, R219, UR4, PT ;  /* 0x00000004db007c0c */ /* 0x000fe2000bf06270 */
[----:B------:R-:W-:Y:S01]  /*11f00*/  @!P1 ST.E.64 desc[UR8][R12.64], R114 ;  /* 0x000000720c009985 */ /* 0x000fe2000c101b08 */
[----:B0-----:R-:W-:Y:S02]  /*11f10*/  @!P5 LEA R6, P6, R221, R2, 0x2 ;  /* 0x00000002dd06d211 */ /* 0x001fe400078c10ff */
[----:B------:R-:W-:Y:S01]  /*11f20*/  ISETP.GE.AND P1, PT, R21, UR4, PT ;  /* 0x0000000415007c0c */ /* 0x000fe2000bf26270 */
[----:B------:R0:W-:Y:S01]  /*11f30*/  @!P4 ST.E.64 desc[UR8][R4.64], R118 ;  /* 0x000000760400c985 */ /* 0x0001e2000c101b08 */
[----:B------:R-:W-:-:S02]  /*11f40*/  @!P5 LEA.HI.X R7, R221, R3, R153, 0x2, P6 ;  /* 0x00000003dd07d211 */ /* 0x000fc400030f1499 */
[-C--:B-1----:R-:W-:Y:S02]  /*11f50*/  @!P3 LEA R14, P2, R220, R2.reuse, 0x2 ;  /* 0x00000002dc0eb211 */ /* 0x082fe400078410ff */
[----:B------:R-:W-:Y:S01]  /*11f60*/  ISETP.GE.AND P4, PT, R218, UR4, PT ;  /* 0x00000004da007c0c */ /* 0x000fe2000bf86270 */
[----:B------:R1:W-:Y:S01]  /*11f70*/  @!P5 ST.E.64 desc[UR8][R6.64], R122 ;  /* 0x0000007a0600d985 */ /* 0x0003e2000c101b08 */
[----:B------:R-:W-:Y:S02]  /*11f80*/  ISETP.GE.AND P5, PT, R215, UR4, PT ;  /* 0x00000004d7007c0c */ /* 0x000fe4000bfa6270 */
[----:B------:R-:W-:Y:S02]  /*11f90*/  @!P3 LEA.HI.X R15, R220, R3, R152, 0x2, P2 ;  /* 0x00000003dc0fb211 */ /* 0x000fe400010f1498 */
[----:B------:R-:W-:Y:S02]  /*11fa0*/  ISETP.GE.AND P2, PT, R17, UR4, PT ;  /* 0x0000000411007c0c */ /* 0x000fe4000bf46270 */
[-C--:B--2---:R-:W-:Y:S01]  /*11fb0*/  @!P0 LEA R8, P6, R219, R2.reuse, 0x2 ;  /* 0x00000002db088211 */ /* 0x084fe200078c10ff */
[----:B------:R2:W-:Y:S01]  /*11fc0*/  @!P3 ST.E.64 desc[UR8][R14.64], R126 ;  /* 0x0000007e0e00b985 */ /* 0x0005e2000c101b08 */
[----:B---3--:R-:W-:-:S02]  /*11fd0*/  @!P1 LEA R10, P3, R21, R2, 0x2 ;  /* 0x00000002150a9211 */ /* 0x008fc400078610ff */
[-C--:B------:R-:W-:Y:S02]  /*11fe0*/  @!P0 LEA.HI.X R9, R219, R3.reuse, R18, 0x2, P6 ;  /* 0x00000003db098211 */ /* 0x080fe400030f1412 */
[CC--:B0-----:R-:W-:Y:S02]  /*11ff0*/  @!P4 LEA R4, P6, R218.reuse, R2.reuse, 0x2 ;  /* 0x00000002da04c211 */ /* 0x0c1fe400078c10ff */
[-C--:B------:R-:W-:Y:S01]  /*12000*/  @!P1 LEA.HI.X R11, R21, R3.reuse, R0, 0x2, P3 ;  /* 0x00000003150b9211 */ /* 0x080fe200018f1400 */
[----:B------:R0:W-:Y:S01]  /*12010*/  @!P0 ST.E.64 desc[UR8][R8.64], R130 ;  /* 0x0000008208008985 */ /* 0x0001e2000c101b08 */
[----:B------:R-:W-:Y:S02]  /*12020*/  SHF.R.S32.HI R18, RZ, 0x1f, R215 ;  /* 0x0000001fff127819 */ /* 0x000fe400000114d7 */
[----:B-1----:R-:W-:Y:S02]  /*12030*/  @!P5 LEA R6, P3, R215, R2, 0x2 ;  /* 0x00000002d706d211 */ /* 0x002fe400078610ff */
[----:B------:R-:W-:Y:S01]  /*12040*/  @!P4 LEA.HI.X R5, R218, R3, R22, 0x2, P6 ;  /* 0x00000003da05c211 */ /* 0x000fe200030f1416 */
[----:B--2---:R-:W-:Y:S01]  /*12050*/  VIADD R15, R19, 0xf8 ;  /* 0x000000f8130f7836 */ /* 0x004fe20000000000 */
[----:B------:R-:W-:-:S02]  /*12060*/  SHF.R.S32.HI R0, RZ, 0x1f, R17 ;  /* 0x0000001fff007819 */ /* 0x000fc40000011411 */
[----:B------:R-:W-:Y:S01]  /*12070*/  @!P2 LEA R12, P6, R17, R2, 0x2 ;  /* 0x00000002110ca211 */ /* 0x000fe200078c10ff */
[----:B------:R0:W-:Y:S01]  /*12080*/  @!P4 ST.E.64 desc[UR8][R4.64], R134 ;  /* 0x000000860400c985 */ /* 0x0001e2000c101b08 */
[----:B------:R-:W-:Y:S02]  /*12090*/  ISETP.GE.AND P0, PT, R15, UR4, PT ;  /* 0x000000040f007c0c */ /* 0x000fe4000bf06270 */
[-C--:B------:R-:W-:Y:S02]  /*120a0*/  @!P5 LEA.HI.X R7, R215, R3.reuse, R18, 0x2, P3 ;  /* 0x00000003d707d211 */ /* 0x080fe400018f1412 */
[----:B------:R-:W-:-:S03]  /*120b0*/  @!P2 LEA.HI.X R13, R17, R3, R0, 0x2, P6 ;  /* 0x00000003110da211 */ /* 0x000fc600030f1400 */
[----:B------:R0:W-:Y:S04]  /*120c0*/  @!P5 ST.E.64 desc[UR8][R6.64], R138 ;  /* 0x0000008a0600d985 */ /* 0x0001e8000c101b08 */
[----:B------:R0:W-:Y:S04]  /*120d0*/  @!P1 ST.E.64 desc[UR8][R10.64], R142 ;  /* 0x0000008e0a009985 */ /* 0x0001e8000c101b08 */
[----:B------:R0:W-:Y:S01]  /*120e0*/  @!P2 ST.E.64 desc[UR8][R12.64], R146 ;  /* 0x000000920c00a985 */ /* 0x0001e2000c101b08 */
[----:B------:R-:W-:Y:S05]  /*120f0*/  @P0 BRA `(.L_x_2400) ;  /* 0x0000001000440947 */ /* 0x000fea0003800000 */
[----:B------:R-:W-:Y:S01]  /*12100*/  LEA R2, P0, R15, R2, 0x2 ;  /* 0x000000020f027211 */ /* 0x000fe200078010ff */
[----:B------:R-:W-:Y:S01]  /*12110*/  ULDC.64 UR8, c[0x0][0x208] ;  /* 0x0000820000087ab9 */ /* 0x000fe20000000a00 */
[----:B------:R-:W-:-:S04]  /*12120*/  SHF.R.S32.HI R0, RZ, 0x1f, R15 ;  /* 0x0000001fff007819 */ /* 0x000fc8000001140f */
[----:B------:R-:W-:-:S05]  /*12130*/  LEA.HI.X R3, R15, R3, R0, 0x2, P0 ;  /* 0x000000030f037211 */ /* 0x000fca00000f1400 */
[----:B------:R1:W-:Y:S01]  /*12140*/  ST.E.64 desc[UR8][R2.64], R150 ;  /* 0x0000009602007985 */ /* 0x0003e2000c101b08 */
[----:B------:R-:W-:Y:S05]  /*12150*/  BRA `(.L_x_2400) ;  /* 0x00000010002c7947 */ /* 0x000fea0003800000 */
.L_x_2391:
[----:B------:R-:W-:Y:S01]  /*12160*/  ULDC.64 UR8, c[0x0][0xc00] ;  /* 0x0003000000087ab9 */ /* 0x000fe20000000a00 */
[----:B------:R-:W-:Y:S01]  /*12170*/  R2UR UR4, R217 ;  /* 0x00000000d90472ca */ /* 0x000fe200000e0000 */
[----:B------:R-:W-:Y:S01]  /*12180*/  UISETP.NE.U32.AND UP0, UPT, UR8, URZ, UPT ;  /* 0x0000003f0800728c */ /* 0x000fe2000bf05070 */
[----:B------:R-:W2:Y:S01]  /*12190*/  LDL R8, [R1+0x2c] ;  /* 0x00002c0001087983 */ /* 0x000ea20000100800 */
[----:B------:R-:W-:Y:S01]  /*121a0*/  ULDC.64 UR12, c[0x0][0x208] ;  /* 0x00008200000c7ab9 */ /* 0x000fe20000000a00 */
[----:B------:R-:W-:Y:S01]  /*121b0*/  R2UR UR10, R214 ;  /* 0x00000000d60a72ca */ /* 0x000fe200000e0000 */
[----:B------:R-:W-:-:S03]  /*121c0*/  UISETP.NE.AND.EX UP0, UPT, UR9, URZ, UPT, UP0 ;  /* 0x0000003f0900728c */ /* 0x000fc6000bf05300 */
[----:B------:R-:W-:-:S03]  /*121d0*/  ULDC.64 UR8, c[0x0][0xc00] ;  /* 0x0003000000087ab9 */ /* 0x000fc60000000a00 */
[----:B------:R-:W-:Y:S02]  /*121e0*/  PLOP3.LUT P1, PT, PT, PT, UP0, 0x80, 0x0 ;  /* 0x000000000000781c */ /* 0x000fe40003f2f008 */
[----:B------:R-:W-:-:S06]  /*121f0*/  UIMAD.WIDE UR8, UR4, 0x4, UR8 ;  /* 0x00000004040878a5 */ /* 0x000fcc000f8e0208 */
[----:B------:R-:W-:Y:S02]  /*12200*/  IMAD.U32 R2, RZ, RZ, UR8 ;  /* 0x00000008ff027e24 */ /* 0x000fe4000f8e00ff */
[----:B------:R-:W-:Y:S01]  /*12210*/  IMAD.U32 R3, RZ, RZ, UR9 ;  /* 0x00000009ff037e24 */ /* 0x000fe2000f8e00ff */
[----:B------:R-:W-:-:S04]  /*12220*/  ULDC.64 UR8, c[0x0][0xc08] ;  /* 0x0003020000087ab9 */ /* 0x000fc80000000a00 */
[----:B------:R-:W3:Y:S01]  /*12230*/  @P1 LDG.E R7, desc[UR12][R2.64] ;  /* 0x0000000c02071981 */ /* 0x000ee2000c1e1900 */
[----:B------:R-:W-:Y:S01]  /*12240*/  UISETP.NE.U32.AND UP1, UPT, UR8, URZ, UPT ;  /* 0x0000003f0800728c */ /* 0x000fe2000bf25070 */
[----:B------:R-:W0:Y:S03]  /*12250*/  S2R R6, SR_TID.X ;  /* 0x0000000000067919 */ /* 0x000e260000002100 */
[----:B------:R-:W-:-:S11]  /*12260*/  UISETP.NE.AND.EX UP1, UPT, UR9, URZ, UPT, UP1 ;  /* 0x0000003f0900728c */ /* 0x000fd6000bf25310 */
[----:B------:R-:W-:Y:S01]  /*12270*/  @UP1 ULEA UR8, UP2, UR4, UR8, 0x2 ;  /* 0x0000000804081291 */ /* 0x000fe2000f84103f */
[----:B------:R-:W-:-:S05]  /*12280*/  PLOP3.LUT P2, PT, PT, PT, UP1, 0x80, 0x0 ;  /* 0x000000000000781c */ /* 0x000fca0003f4f018 */
[----:B------:R-:W-:Y:S02]  /*12290*/  IMAD.U32 R4, RZ, RZ, UR8 ;  /* 0x00000008ff047e24 */ /* 0x000fe4000f8e00ff */
[----:B0-----:R-:W-:-:S05]  /*122a0*/  VIADD R6, R6, 0xffffff80 ;  /* 0xffffff8006067836 */ /* 0x001fca0000000000 */
[----:B------:R-:W-:Y:S02]  /*122b0*/  ISETP.GT.AND P0, PT, R6, 0x7f, PT ;  /* 0x0000007f0600780c */ /* 0x000fe40003f04270 */
[----:B--2---:R-:W-:-:S13]  /*122c0*/  R2UR UR11, R8 ;  /* 0x00000000080b72ca */ /* 0x004fda00000e0000 */
[----:B------:R-:W-:-:S03]  /*122d0*/  @UP1 ULEA.HI.X UR9, UR4, UR9, UR11, 0x2, UP2 ;  /* 0x0000000904091291 */ /* 0x000fc600090f140b */
[----:B------:R-:W-:Y:S02]  /*122e0*/  ULDC UR4, c[0x0][0xa88] ;  /* 0x0002a20000047ab9 */ /* 0x000fe40000000800 */
[----:B------:R-:W-:Y:S01]  /*122f0*/  IMAD.U32 R0, RZ, RZ, UR4 ;  /* 0x00000004ff007e24 */ /* 0x000fe2000f8e00ff */
[----:B------:R-:W-:Y:S01]  /*12300*/  UMOV UR4, URZ ;  /* 0x0000003f00047c82 */ /* 0x000fe20008000000 */
[----:B------:R-:W-:Y:S01]  /*12310*/  UISETP.NE.AND UP1, UPT, UR10, URZ, UPT ;  /* 0x0000003f0a00728c */ /* 0x000fe2000bf25270 */
[----:B---3--:R-:W-:Y:S01]  /*12320*/  @P1 R2UR UR4, R7 ;  /* 0x00000000070412ca */ /* 0x008fe200000e0000 */
[----:B------:R-:W-:-:S05]  /*12330*/  IMAD.U32 R5, RZ, RZ, UR9 ;  /* 0x00000009ff057e24 */ /* 0x000fca000f8e00ff */
[----:B------:R0:W5:Y:S04]  /*12340*/  @P2 LDG.E R0, desc[UR12][R4.64] ;  /* 0x0000000c04002981 */ /* 0x000168000c1e1900 */
[----:B------:R-:W-:Y:S02]  /*12350*/  @!UP1 ULDC UR10, c[0x0][0xad4] ;  /* 0x0002b500000a9ab9 */ /* 0x000fe40000000800 */
[----:B------:R-:W-:Y:S01]  /*12360*/  IMAD.U32 R214, RZ, RZ, UR10 ;  /* 0x0000000affd67e24 */ /* 0x000fe2000f8e00ff */
[----:B------:R-:W-:Y:S01]  /*12370*/  USHF.R.S32.HI UR21, URZ, 0x1f, UR4 ;  /* 0x0000001f3f157899 */ /* 0x000fe20008011404 */
[----:B------:R-:W-:Y:S11]  /*12380*/  @P2 BRA `(.L_x_2403) ;  /* 0x0000000000142947 */ /* 0x000ff60003800000 */
[----:B------:R-:W-:Y:S05]  /*12390*/  @!P1 BRA `(.L_x_2403) ;  /* 0x0000000000109947 */ /* 0x000fea0003800000 */
[----:B------:R-:W-:Y:S02]  /*123a0*/  ULDC.64 UR8, c[0x0][0x208] ;  /* 0x0000820000087ab9 */ /* 0x000fe40000000a00 */
[----:B0-----:R-:W2:Y:S04]  /*123b0*/  LDG.E R5, desc[UR8][R2.64] ;  /* 0x0000000802057981 */ /* 0x001ea8000c1e1900 */
[----:B-----5:R-:W2:Y:S02]  /*123c0*/  LDG.E R0, desc[UR8][R2.64+0x4] ;  /* 0x0000040802007981 */ /* 0x020ea4000c1e1900 */
[----:B--2---:R-:W-:-:S07]  /*123d0*/  IMAD.IADD R0, R0, 0x1, -R5 ;  /* 0x0000000100007824 */ /* 0x004fce00078e0a05 */
.L_x_2403:
[----:B------:R-:W-:Y:S01]  /*123e0*/  R2UR UR9, R217 ;  /* 0x00000000d90972ca */ /* 0x000fe200000e0000 */
[----:B------:R-:W-:Y:S01]  /*123f0*/  BSSY B1, `(.L_x_2404) ;  /* 0x0000040000017945 */ /* 0x000fe20003800000 */
[----:B------:R-:W-:-:S11]  /*12400*/  R2UR UR8, R8 ;  /* 0x00000000080872ca */ /* 0x000fd600000e0000 */
[----:B------:R-:W-:Y:S02]  /*12410*/  USEL UR12, UR9, URZ, !UP0 ;  /* 0x0000003f090c7287 */ /* 0x000fe4000c000000 */
[----:B------:R-:W-:Y:S01]  /*12420*/  USEL UR13, UR8, URZ, !UP0 ;  /* 0x0000003f080d7287 */ /* 0x000fe2000c000000 */
[----:B------:R-:W-:Y:S11]  /*12430*/  @P0 BRA `(.L_x_2405) ;  /* 0x0000000000ec0947 */ /* 0x000ff60003800000 */
[----:B0-----:R-:W0:Y:S01]  /*12440*/  S2R R4, SR_TID.X ;  /* 0x0000000000047919 */ /* 0x001e220000002100 */
[----:B------:R-:W1:Y:S01]  /*12450*/  LDC R9, c[0x0][0xbe8] ;  /* 0x0002fa00ff097b82 */ /* 0x000e620000000800 */
[----:B------:R-:W-:-:S13]  /*12460*/  R2UR UR8, R212 ;  /* 0x00000000d40872ca */ /* 0x000fda00000e0000 */
[----:B------:R-:W-:Y:S02]  /*12470*/  IMAD.U32 R3, RZ, RZ, UR8 ;  /* 0x00000008ff037e24 */ /* 0x000fe4000f8e00ff */
[----:B-1---5:R-:W-:-:S03]  /*12480*/  IMAD R2, R0, R9, RZ ;  /* 0x0000000900027224 */ /* 0x022fc600078e02ff */
[----:B0-----:R-:W-:-:S04]  /*12490*/  IADD3 R4, R3, -0x80, R4 ;  /* 0xffffff8003047810 */ /* 0x001fc80007ffe004 */
[----:B------:R-:W-:-:S13]  /*124a0*/  ISETP.GE.AND P0, PT, R4, R2, PT ;  /* 0x000000020400720c */ /* 0x000fda0003f06270 */
[----:B------:R-:W-:Y:S05]  /*124b0*/  @P0 BRA `(.L_x_2405) ;  /* 0x0000000000cc0947 */ /* 0x000fea0003800000 */
[----:B------:R-:W2:Y:S01]  /*124c0*/  LDL R5, [R1+0x28] ;  /* 0x0000280001057983 */ /* 0x000ea20000100800 */
[----:B------:R-:W-:Y:S01]  /*124d0*/  ISETP.NE.AND P0, PT, R9, 0x1, PT ;  /* 0x000000010900780c */ /* 0x000fe20003f05270 */
[----:B------:R-:W-:Y:S01]  /*124e0*/  UMOV UR19, 0x9b8 ;  /* 0x000009b800137882 */ /* 0x000fe20000000000 */
[----:B------:R-:W-:Y:S01]  /*124f0*/  R2UR UR9, R214 ;  /* 0x00000000d60972ca */ /* 0x000fe200000e0000 */
[----:B------:R-:W-:Y:S01]  /*12500*/  ULDC.64 UR24, c[0x0][0x208] ;  /* 0x0000820000187ab9 */ /* 0x000fe20000000a00 */
[----:B------:R-:W-:-:S09]  /*12510*/  R2UR UR8, R216 ;  /* 0x00000000d80872ca */ /* 0x000fd200000e0000 */
        /* <DEDUP_REMOVED lines=12> */
[----:B------:R-:W-:Y:S02]  /*125e0*/  UIMAD UR15, UR14, UR13, UR15 ;  /* 0x0000000d0e0f72a4 */ /* 0x000fe4000f8e020f */
[----:B------:R-:W-:-:S02]  /*125f0*/  UIADD3 UR16, UR23, UR16, URZ ;  /* 0x0000001017107290 */ /* 0x000fc4000fffe03f */
[----:B------:R-:W-:-:S04]  /*12600*/  IMAD.U32 R3, RZ, RZ, UR23 ;  /* 0x00000017ff037e24 */ /* 0x000fc8000f8e00ff */
[----:B------:R-:W-:Y:S01]  /*12610*/  IMAD.U32 R8, RZ, RZ, UR16 ;  /* 0x00000010ff087e24 */ /* 0x000fe2000f8e00ff */
[----:B--2---:R-:W-:Y:S01]  /*12620*/  R2UR UR20, R5 ;  /* 0x00000000051472ca */ /* 0x004fe200000e0000 */
[----:B------:R-:W-:Y:S01]  /*12630*/  IMAD.MOV.U32 R5, RZ, RZ, R4 ;  /* 0x000000ffff057224 */ /* 0x000fe200078e0004 */
[----:B-1----:R-:W-:Y:S01]  /*12640*/  @P0 SHF.R.U32.HI R5, RZ, R7, R2 ;  /* 0x00000007ff050219 */ /* 0x002fe20000011602 */
[----:B------:R-:W-:-:S04]  /*12650*/  IMAD.U32 R2, RZ, RZ, UR22 ;  /* 0x00000016ff027e24 */ /* 0x000fc8000f8e00ff */
[----:B------:R-:W-:-:S04]  /*12660*/  IMAD.MOV R7, RZ, RZ, -R5 ;  /* 0x000000ffff077224 */ /* 0x000fc800078e0a05 */
[----:B------:R-:W-:Y:S02]  /*12670*/  IMAD R7, R9, R7, R4 ;  /* 0x0000000709077224 */ /* 0x000fe400078e0204 */
[----:B------:R-:W-:Y:S02]  /*12680*/  UIMAD.WIDE.U32 UR10, UR8, UR20, URZ ;  /* 0x00000014080a72a5 */ /* 0x000fe4000f8e003f */
[----:B------:R-:W-:Y:S01]  /*12690*/  UIMAD UR20, UR9, UR20, URZ ;  /* 0x00000014091472a4 */ /* 0x000fe2000f8e023f */
[----:B------:R-:W-:Y:S01]  /*126a0*/  SHF.R.S32.HI R4, RZ, 0x1f, R7 ;  /* 0x0000001fff047819 */ /* 0x000fe20000011407 */
[----:B------:R-:W-:Y:S02]  /*126b0*/  UIMAD.WIDE.U32 UR8, UR14, UR12, URZ ;  /* 0x0000000c0e0872a5 */ /* 0x000fe4000f8e003f */
[----:B------:R-:W-:Y:S02]  /*126c0*/  UIADD3 UR20, UR11, UR20, URZ ;  /* 0x000000140b147290 */ /* 0x000fe4000fffe03f */
[----:B------:R-:W-:-:S02]  /*126d0*/  UIADD3 UR10, UP1, UP2, UR8, UR10, UR4 ;  /* 0x0000000a080a7290 */ /* 0x000fc4000fa3e004 */
[----:B------:R-:W-:-:S03]  /*126e0*/  UIADD3 UR15, UR9, UR15, URZ ;  /* 0x0000000f090f7290 */ /* 0x000fc6000fffe03f */
[----:B------:R-:W-:Y:S01]  /*126f0*/  ULDC.64 UR8, c[0x0][UR19+0x210] ;  /* 0x0000840013087abb */ /* 0x000fe20008000a00 */
[----:B------:R-:W-:Y:S01]  /*12700*/  IADD3 R2, P0, P1, R5, UR10, R2 ;  /* 0x0000000a05027c10 */ /* 0x000fe2000f91e002 */
[----:B------:R-:W-:Y:S01]  /*12710*/  UIADD3.X UR10, UR15, UR20, UR21, UP1, UP2 ;  /* 0x000000140f0a7290 */ /* 0x000fe20008fe4415 */
[----:B------:R-:W-:Y:S01]  /*12720*/  SHF.R.S32.HI R5, RZ, 0x1f, R5 ;  /* 0x0000001fff057819 */ /* 0x000fe20000011405 */
[----:B------:R-:W-:-:S04]  /*12730*/  IMAD R9, R7, UR9, RZ ;  /* 0x0000000907097c24 */ /* 0x000fc8000f8e02ff */
[----:B------:R-:W-:Y:S01]  /*12740*/  IADD3.X R3, R5, UR10, R8, P0, P1 ;  /* 0x0000000a05037c10 */ /* 0x000fe200087e2408 */
[----:B------:R-:W-:Y:S01]  /*12750*/  IMAD R9, R4, UR8, R9 ;  /* 0x0000000804097c24 */ /* 0x000fe2000f8e0209 */
[----:B------:R-:W-:Y:S01]  /*12760*/  ULDC.64 UR10, c[0x0][0xba8] ;  /* 0x0002ea00000a7ab9 */ /* 0x000fe20000000a00 */
        /* <DEDUP_REMOVED lines=8> */
.L_x_2405:
[----:B------:R-:W-:Y:S05]  /*127f0*/  BSYNC B1 ;  /* 0x0000000000017941 */ /* 0x000fea0003800000 */
.L_x_2404:
[----:B------:R-:W-:-:S13]  /*12800*/  R2UR UR8, R214 ;  /* 0x00000000d60872ca */ /* 0x000fda00000e0000 */
[----:B------:R-:W-:-:S06]  /*12810*/  UISETP.GT.AND UP0, UPT, UR8, 0x1, UPT ;  /* 0x000000010800788c */ /* 0x000fcc000bf04270 */
[----:B------:R-:W-:-:S13]  /*12820*/  PLOP3.LUT P0, PT, PT, PT, UP0, 0x80, 0x0 ;  /* 0x000000000000781c */ /* 0x000fda0003f0f008 */
[----:B------:R-:W-:Y:S05]  /*12830*/  @P0 BRA `(.L_x_2400) ;  /* 0x0000000800740947 */ /* 0x000fea0003800000 */
[----:B------:R-:W2:Y:S01]  /*12840*/  LDL.LU R2, [R1+0x28] ;  /* 0x0000280001027983 */ /* 0x000ea20000300800 */
[----:B------:R-:W3:Y:S01]  /*12850*/  LDC R11, c[0x0][0xbe8] ;  /* 0x0002fa00ff0b7b82 */ /* 0x000ee20000000800 */
[----:B-1----:R-:W-:Y:S01]  /*12860*/  SHF.R.S32.HI R3, RZ, 0x1f, R6 ;  /* 0x0000001fff037819 */ /* 0x002fe20000011406 */
[----:B------:R-:W-:Y:S01]  /*12870*/  ULDC.64 UR10, c[0x0][0xaa0] ;  /* 0x0002a800000a7ab9 */ /* 0x000fe20000000a00 */
[----:B------:R-:W-:Y:S01]  /*12880*/  R2UR UR14, R212 ;  /* 0x00000000d40e72ca */ /* 0x000fe200000e0000 */
[----:B------:R-:W-:Y:S01]  /*12890*/  UIMAD.WIDE.U32 UR8, UR4, UR10, URZ ;  /* 0x0000000a040872a5 */ /* 0x000fe2000f8e003f */
[----:B------:R-:W-:Y:S01]  /*128a0*/  BSSY B1, `(.L_x_2406) ;  /* 0x0000051000017945 */ /* 0x000fe20003800000 */
[----:B------:R-:W-:-:S04]  /*128b0*/  UIMAD UR10, UR21, UR10, URZ ;  /* 0x0000000a150a72a4 */ /* 0x000fc8000f8e023f */
[----:B------:R-:W-:-:S04]  /*128c0*/  UIMAD UR10, UR4, UR11, UR10 ;  /* 0x0000000b040a72a4 */ /* 0x000fc8000f8e020a */
[----:B------:R-:W-:-:S03]  /*128d0*/  UIADD3 UR9, UR9, UR10, URZ ;  /* 0x0000000a09097290 */ /* 0x000fc6000fffe03f */
[----:B------:R-:W-:Y:S01]  /*128e0*/  ULDC.64 UR10, c[0x0][0xae8] ;  /* 0x0002ba00000a7ab9 */ /* 0x000fe20000000a00 */
[----:B---3--:R-:W-:-:S13]  /*128f0*/  ISETP.NE.AND P0, PT, R11, 0x1, PT ;  /* 0x000000010b00780c */ /* 0x008fda0003f05270 */
[----:B------:R-:W1:Y:S01]  /*12900*/  @P0 LDC R7, c[0x0][0xbf0] ;  /* 0x0002fc00ff070b82 */ /* 0x000e620000000800 */
[----:B--2---:R-:W-:Y:S02]  /*12910*/  R2UR UR15, R2 ;  /* 0x00000000020f72ca */ /* 0x004fe400000e0000 */
[----:B------:R-:W-:-:S05]  /*12920*/  LEA.HI R2, R3, R6, RZ, 0x3 ;  /* 0x0000000603027211 */ /* 0x000fca00078f18ff */
[----:B------:R-:W2:Y:S01]  /*12930*/  @P0 LDC R3, c[0x0][0xbec] ;  /* 0x0002fb00ff030b82 */ /* 0x000ea20000000800 */
[----:B0-----:R-:W-:Y:S02]  /*12940*/  LOP3.LUT R5, R2, 0xfffffff8, RZ, 0xc0, !PT ;  /* 0xfffffff802057812 */ /* 0x001fe400078ec0ff */
[----:B------:R-:W-:-:S03]  /*12950*/  SHF.R.S32.HI R13, RZ, 0x3, R2 ;  /* 0x00000003ff0d7819 */ /* 0x000fc60000011402 */
[----:B------:R-:W-:Y:S01]  /*12960*/  IMAD.IADD R8, R6, 0x1, -R5 ;  /* 0x0000000106087824 */ /* 0x000fe200078e0a05 */
[----:B------:R-:W-:-:S03]  /*12970*/  UIMAD.WIDE.U32 UR8, UR15, UR10, UR8 ;  /* 0x0000000a0f0872a5 */ /* 0x000fc6000f8e0008 */
[----:B------:R-:W-:Y:S01]  /*12980*/  IMAD R2, R8, 0x20, R13 ;  /* 0x0000002008027824 */ /* 0x000fe200078e020d */
[----:B------:R-:W-:-:S03]  /*12990*/  UIMAD UR9, UR15, UR11, UR9 ;  /* 0x0000000b0f0972a4 */ /* 0x000fc6000f8e0209 */
[----:B------:R-:W-:Y:S01]  /*129a0*/  VIADD R6, R2, UR14 ;  /* 0x0000000e02067c36 */ /* 0x000fe20008000000 */
[----:B------:R-:W-:Y:S02]  /*129b0*/  ULDC.64 UR10, c[0x0][0xaf0] ;  /* 0x0002bc00000a7ab9 */ /* 0x000fe40000000a00 */
[----:B------:R-:W-:Y:S01]  /*129c0*/  UIMAD UR13, UR13, UR10, URZ ;  /* 0x0000000a0d0d72a4 */ /* 0x000fe2000f8e023f */
[----:B------:R-:W-:-:S03]  /*129d0*/  IMAD.MOV.U32 R5, RZ, RZ, R6 ;  /* 0x000000ffff057224 */ /* 0x000fc600078e0006 */
[----:B------:R-:W-:Y:S01]  /*129e0*/  UIMAD UR4, UR12, UR11, UR13 ;  /* 0x0000000b0c0472a4 */ /* 0x000fe2000f8e020d */
[----:B--2---:R-:W-:Y:S01]  /*129f0*/  @P0 IMAD.HI.U32 R2, R6, R3, RZ ;  /* 0x0000000306020227 */ /* 0x004fe200078e00ff */
[----:B------:R-:W-:-:S03]  /*12a00*/  UIMAD.WIDE.U32 UR12, UR12, UR10, UR8 ;  /* 0x0000000a0c0c72a5 */ /* 0x000fc6000f8e0008 */
[----:B------:R-:W-:Y:S01]  /*12a10*/  ULDC.64 UR8, c[0x0][0xae0] ;  /* 0x0002b80000087ab9 */ /* 0x000fe20000000a00 */
[----:B-1----:R-:W-:Y:S01]  /*12a20*/  @P0 SHF.R.U32.HI R5, RZ, R7, R2 ;  /* 0x00000007ff050219 */ /* 0x002fe20000011602 */
[----:B------:R-:W-:Y:S02]  /*12a30*/  UIADD3 UR4, UR13, UR4, URZ ;  /* 0x000000040d047290 */ /* 0x000fe4000fffe03f */
[----:B------:R-:W-:Y:S01]  /*12a40*/  IMAD.U32 R3, RZ, RZ, UR13 ;  /* 0x0000000dff037e24 */ /* 0x000fe2000f8e00ff */
[--C-:B------:R-:W-:Y:S01]  /*12a50*/  SHF.R.S32.HI R4, RZ, 0x1f, R5.reuse ;  /* 0x0000001fff047819 */ /* 0x100fe20000011405 */
[----:B------:R-:W-:Y:S02]  /*12a60*/  IMAD.MOV R7, RZ, RZ, -R5 ;  /* 0x000000ffff077224 */ /* 0x000fe400078e0a05 */
[----:B------:R-:W-:Y:S02]  /*12a70*/  IMAD.U32 R2, RZ, RZ, UR12 ;  /* 0x0000000cff027e24 */ /* 0x000fe4000f8e00ff */
[----:B------:R-:W-:-:S02]  /*12a80*/  IMAD R7, R11, R7, R6 ;  /* 0x000000070b077224 */ /* 0x000fc400078e0206 */
[----:B------:R-:W-:Y:S02]  /*12a90*/  IMAD R4, R4, UR8, RZ ;  /* 0x0000000804047c24 */ /* 0x000fe4000f8e02ff */
[----:B------:R-:W-:Y:S02]  /*12aa0*/  IMAD.U32 R3, RZ, RZ, UR4 ;  /* 0x00000004ff037e24 */ /* 0x000fe4000f8e00ff */
[C---:B------:R-:W-:Y:S01]  /*12ab0*/  IMAD R9, R5.reuse, UR9, R4 ;  /* 0x0000000905097c24 */ /* 0x040fe2000f8e0204 */
[----:B------:R-:W-:Y:S01]  /*12ac0*/  SHF.R.S32.HI R4, RZ, 0x1f, R7 ;  /* 0x0000001fff047819 */ /* 0x000fe20000011407 */
[----:B------:R-:W-:Y:S01]  /*12ad0*/  IMAD.WIDE.U32 R2, R5, UR8, R2 ;  /* 0x0000000805027c25 */ /* 0x000fe2000f8e0002 */
[----:B------:R-:W-:-:S03]  /*12ae0*/  ULDC.64 UR8, c[0x0][0xad8] ;  /* 0x0002b60000087ab9 */ /* 0x000fc60000000a00 */
[----:B------:R-:W-:Y:S02]  /*12af0*/  IMAD R4, R4, UR8, RZ ;  /* 0x0000000804047c24 */ /* 0x000fe4000f8e02ff */
[----:B------:R-:W-:Y:S02]  /*12b00*/  IMAD.IADD R3, R3, 0x1, R9 ;  /* 0x0000000103037824 */ /* 0x000fe400078e0209 */
[----:B------:R-:W-:Y:S02]  /*12b10*/  VIADD R6, R13, UR14 ;  /* 0x0000000e0d067c36 */ /* 0x000fe40008000000 */
[C---:B------:R-:W-:Y:S02]  /*12b20*/  IMAD R5, R7.reuse, UR9, R4 ;  /* 0x0000000907057c24 */ /* 0x040fe4000f8e0204 */
[----:B------:R-:W-:Y:S01]  /*12b30*/  IMAD.WIDE.U32 R2, R7, UR8, R2 ;  /* 0x0000000807027c25 */ /* 0x000fe2000f8e0002 */
[----:B------:R-:W-:-:S03]  /*12b40*/  ULDC.64 UR8, c[0x0][0xa80] ;  /* 0x0002a00000087ab9 */ /* 0x000fc60000000a00 */
[----:B-----5:R-:W-:Y:S02]  /*12b50*/  IMAD R11, R0, R11, RZ ;  /* 0x0000000b000b7224 */ /* 0x020fe400078e02ff */
        /* <DEDUP_REMOVED lines=37> */
.L_x_2407:
[----:B------:R-:W-:Y:S05]  /*12db0*/  BSYNC B1 ;  /* 0x0000000000017941 */ /* 0x000fea0003800000 */
.L_x_2406:
        /* <DEDUP_REMOVED lines=22> */
.L_x_2409:
[----:B------:R-:W-:Y:S05]  /*12f20*/  BSYNC B1 ;  /* 0x0000000000017941 */ /* 0x000fea0003800000 */
.L_x_2408:
        /* <DEDUP_REMOVED lines=22> */
.L_x_2411:
[----:B------:R-:W-:Y:S05]  /*13090*/  BSYNC B1 ;  /* 0x0000000000017941 */ /* 0x000fea0003800000 */
.L_x_2410:
[----:B0-----:R-:W-:Y:S01]  /*130a0*/  VIADD R0, R6, 0x60 ;  /* 0x0000006006007836 */ /* 0x001fe20000000000 */
[----:B--2-4-:R-:W2:Y:S04]  /*130b0*/  SHFL.IDX PT, R4, R4, 0x3, 0x181f ;  /* 0x00781f0004047f89 */ /* 0x014ea800000e0000 */
[----:B------:R-:W-:Y:S01]  /*130c0*/  ISETP.GE.AND P0, PT, R0, R11, PT ;  /* 0x0000000b0000720c */ /* 0x000fe20003f06270 */
[----:B-1-3--:R3:W4:-:S12]  /*130d0*/  SHFL.IDX PT, R2, R5, 0x3, 0x181f ;  /* 0x00781f0005027f89 */ /* 0x00a71800000e0000 */
[----:B---3--:R-:W-:Y:S05]  /*130e0*/  @P0 BRA `(.L_x_2400) ;  /* 0x0000000000480947 */ /* 0x008fea0003800000 */
[----:B------:R-:W-:Y:S01]  /*130f0*/  ULDC UR4, c[0x0][0xac8] ;  /* 0x0002b20000047ab9 */ /* 0x000fe20000000800 */
[----:B------:R-:W-:Y:S01]  /*13100*/  ULDC.64 UR8, c[0x0][0x208] ;  /* 0x0000820000087ab9 */ /* 0x000fe20000000a00 */
[----:B------:R-:W-:Y:S02]  /*13110*/  ISETP.GE.AND P3, PT, R7, UR4, PT ;  /* 0x0000000407007c0c */ /* 0x000fe4000bf66270 */
[----:B------:R-:W-:Y:S02]  /*13120*/  ISETP.GE.AND P2, PT, R13, UR4, PT ;  /* 0x000000040d007c0c */ /* 0x000fe4000bf46270 */
[----:B------:R-:W-:Y:S02]  /*13130*/  ISETP.GE.AND P1, PT, R9, UR4, PT ;  /* 0x0000000409007c0c */ /* 0x000fe4000bf26270 */
[----:B------:R-:W-:-:S07]  /*13140*/  ISETP.GE.AND P0, PT, R15, UR4, PT ;  /* 0x000000040f007c0c */ /* 0x000fce000bf06270 */
[----:B----4-:R-:W-:-:S04]  /*13150*/  @!P3 LEA R6, P4, R7, R2, 0x1 ;  /* 0x000000020706b211 */ /* 0x010fc800078808ff */
        /* <DEDUP_REMOVED lines=11> */
.L_x_2400:
[----:B------:R-:W-:Y:S05]  /*13210*/  BSYNC B0 ;  /* 0x0000000000007941 */ /* 0x000fea0003800000 */
.L_x_2390:
[----:B------:R-:W-:Y:S02]  /*13220*/  ULDC UR4, c[0x0][0xc3c] ;  /* 0x00030f0000047ab9 */ /* 0x000fe40000000800 */
[----:B------:R-:W-:-:S06]  /*13230*/  UISETP.GE.AND UP0, UPT, UR7, UR4, UPT ;  /* 0x000000040700728c */ /* 0x000fcc000bf06270 */
[----:B------:R-:W-:-:S13]  /*13240*/  PLOP3.LUT P0, PT, PT, PT, UP0, 0x80, 0x0 ;  /* 0x000000000000781c */ /* 0x000fda0003f0f008 */
[----:B------:R-:W-:Y:S05]  /*13250*/  @!P0 BRA `(.L_x_2412) ;  /* 0xfffffedc00c48947 */ /* 0x000fea000383ffff */
[----:B------:R-:W-:Y:S05]  /*13260*/  EXIT ;  /* 0x000000000000794d */ /* 0x000fea0003800000 */
.L_x_2353:
        /* <DEDUP_REMOVED lines=18> */
.L_x_2413:
        /* <DEDUP_REMOVED lines=44> */
.L_x_2417:
        /* <DEDUP_REMOVED lines=40> */
.L_x_2415:
        /* <DEDUP_REMOVED lines=12> */
.L_x_2418:
        /* <DEDUP_REMOVED lines=63> */
.L_x_2419:
        /* <DEDUP_REMOVED lines=62> */
.L_x_2420:
[----:B01----:R-:W-:-:S05]  /*14160*/  LOP3.LUT R3, RZ, R2, RZ, 0x33, !PT ;  /* 0x00000002ff037212 */ /* 0x003fca00078e33ff */
[----:B------:R-:W-:-:S05]  /*14170*/  IMAD.IADD R2, R4, 0x1, R3 ;  /* 0x0000000104027824 */ /* 0x000fca00078e0203 */
[----:B------:R1:W-:Y:S01]  /*14180*/  STL [R1+0x4], R2 ;  /* 0x0000040201007387 */ /* 0x0003e20000100800 */
[----:B------:R-:W-:Y:S05]  /*14190*/  BRA `(.L_x_2421) ;  /* 0x0000000000107947 */ /* 0x000fea0003800000 */
.L_x_2416:
[----:B------:R-:W-:Y:S01]  /*141a0*/  IMAD.U32 R2, RZ, RZ, UR6 ;  /* 0x00000006ff027e24 */ /* 0x000fe2000f8e00ff */
[----:B------:R0:W-:Y:S04]  /*141b0*/  STL [R1+0x4], RZ ;  /* 0x000004ff01007387 */ /* 0x0001e80000100800 */
[----:B------:R0:W-:Y:S04]  /*141c0*/  STL [R1+0x8], RZ ;  /* 0x000008ff01007387 */ /* 0x0001e80000100800 */
[----:B------:R0:W-:Y:S02]  /*141d0*/  STL [R1], R2 ;  /* 0x0000000201007387 */ /* 0x0001e40000100800 */
.L_x_2421:
        /* <DEDUP_REMOVED lines=10> */
.L_x_2414:
[----:B0-2---:R-:W2:Y:S01]  /*14280*/  LDL R0, [R1+0xc] ;  /* 0x00000c0001007983 */ /* 0x005ea20000100800 */
[----:B------:R-:W-:Y:S01]  /*14290*/  ULDC UR4, c[0x0][0xc3c] ;  /* 0x00030f0000047ab9 */ /* 0x000fe20000000800 */
[----:B------:R-:W-:Y:S02]  /*142a0*/  IMAD.MOV.U32 R19, RZ, RZ, RZ ;  /* 0x000000ffff137224 */ /* 0x000fe400078e00ff */
[----:B------:R0:W-:Y:S01]  /*142b0*/  STL [R1+0x58], RZ ;  /* 0x000058ff01007387 */ /* 0x0001e20000100800 */
[----:B--2---:R-:W-:Y:S01]  /*142c0*/  ISETP.GE.AND P0, PT, R0, UR4, PT ;  /* 0x0000000400007c0c */ /* 0x004fe2000bf06270 */
[----:B------:R-:W-:-:S05]  /*142d0*/  IMAD.MOV.U32 R0, RZ, RZ, 0x1 ;  /* 0x00000001ff007424 */ /* 0x000fca00078e00ff */
[----:B------:R0:W-:Y:S07]  /*142e0*/  STL [R1+0x14], R0 ;  /* 0x0000140001007387 */ /* 0x0001ee0000100800 */
[----:B------:R-:W-:Y:S05]  /*142f0*/  @P0 BRA `(.L_x_2422) ;  /* 0x0000006800600947 */ /* 0x000fea0003800000 */
[----:B------:R-:W2:Y:S01]  /*14300*/  S2UR UR5, SR_CgaCtaId ;  /* 0x00000000000579c3 */ /* 0x000ea20000008800 */
[C---:B0-----:R-:W-:Y:S01]  /*14310*/  IMAD.SHL.U32 R0, R6.reuse, 0x8, RZ ;  /* 0x0000000806007824 */ /* 0x041fe200078e00ff */
[----:B------:R-:W-:Y:S01]  /*14320*/  LOP3.LUT R4, R6, 0x7f, RZ, 0xc0, !PT ;  /* 0x0000007f06047812 */ /* 0x000fe200078ec0ff */
[----:B------:R-:W-:Y:S01]  /*14330*/  UMOV UR4, 0x400 ;  /* 0x0000040000047882 */ /* 0x000fe20000000000 */
[----:B------:R-:W-:Y:S01]  /*14340*/  BSSY B8, `(.L_x_2422) ;  /* 0x0000693000087945 */ /* 0x000fe20003800000 */
[----:B------:R-:W-:Y:S01]  /*14350*/  IMAD.MOV.U32 R19, RZ, RZ, RZ ;  /* 0x000000ffff137224 */ /* 0x000fe200078e00ff */
[----:B------:R-:W-:Y:S01]  /*14360*/  LOP3.LUT R3, R0, 0x1f8, RZ, 0xc0, !PT ;  /* 0x000001f800037812 */ /* 0x000fe200078ec0ff */
[----:B-1----:R-:W-:Y:S01]  /*14370*/  IMAD.SHL.U32 R2, R4, 0x8, RZ ;  /* 0x0000000804027824 */ /* 0x002fe200078e00ff */
        /* <DEDUP_REMOVED lines=9> */
[----:B--2---:R-:W-:-:S06]  /*14410*/  ULEA UR4, UR5, UR4, 0x18 ;  /* 0x0000000405047291 */ /* 0x004fcc000f8ec03f */
[----:B------:R-:W-:-:S04]  /*14420*/  IMAD.U32 R18, RZ, RZ, UR4 ;  /* 0x00000004ff127e24 */ /* 0x000fc8000f8e00ff */
[----:B------:R-:W-:-:S05]  /*14430*/  IMAD R3, R3, 0x2, R18 ;  /* 0x0000000203037824 */ /* 0x000fca00078e0212 */
[----:B------:R0:W-:Y:S04]  /*14440*/  STL [R1+0x24], R3 ;  /* 0x0000240301007387 */ /* 0x0001e80000100800 */
[----:B------:R1:W-:Y:S04]  /*14450*/  STL [R1+0x14], R2 ;  /* 0x0000140201007387 */ /* 0x0003e80000100800 */
[----:B------:R2:W-:Y:S01]  /*14460*/  STL [R1+0x58], RZ ;  /* 0x000058ff01007387 */ /* 0x0005e20000100800 */
[C---:B0-----:R-:W-:Y:S02]  /*14470*/  LOP3.LUT R3, R0.reuse, 0x40, RZ, 0xfc, !PT ;  /* 0x0000004000037812 */ /* 0x041fe400078efcff */
[----:B-1----:R-:W-:-:S02]  /*14480*/  LOP3.LUT R2, R0, 0x80, RZ, 0xfc, !PT ;  /* 0x0000008000027812 */ /* 0x002fc400078efcff */
[----:B--2---:R-:W-:-:S07]  /*14490*/  LOP3.LUT R0, R0, 0xc0, RZ, 0xfc, !PT ;  /* 0x000000c000007812 */ /* 0x004fce00078efcff */
.L_x_2537:
[----:B------:R-:W2:Y:S01]  /*144a0*/  LDL R0, [R1+0xc] ;  /* 0x00000c0001007983 */ /* 0x000ea20000100800 */
[----:B------:R-:W2:Y:S01]  /*144b0*/  LDC.64 R2, c[0x0][0xc88] ;  /* 0x00032200ff027b82 */ /* 0x000ea20000000a00 */
[----:B------:R-:W-:Y:S01]  /*144c0*/  ULDC.64 UR4, c[0x0][0x208] ;  /* 0x0000820000047ab9 */ /* 0x000fe20000000a00 */
[----:B--2---:R-:W-:-:S05]  /*144d0*/  IMAD.WIDE R2, R0, 0x4, R2 ;  /* 0x0000000400027825 */ /* 0x004fca00078e0202 */
[----:B------:R-:W2:Y:S01]  /*144e0*/  LDG.E R11, desc[UR4][R2.64] ;  /* 0x00000004020b7981 */ /* 0x000ea2000c1e1900 */
[----:B------:R-:W-:Y:S05]  /*144f0*/  YIELD ;  /* 0x0000000000007946 */ /* 0x000fea0003800000 */
[----:B------:R-:W-:Y:S01]  /*14500*/  ULDC.64 UR4, c[0x0][0xa28] ;  /* 0x00028a0000047ab9 */ /* 0x000fe20000000a00 */
[----:B------:R-:W-:Y:S01]  /*14510*/  IMAD.MOV.U32 R0, RZ, RZ, RZ ;  /* 0x000000ffff007224 */ /* 0x000fe200078e00ff */
[----:B------:R-:W-:Y:S01]  /*14520*/  ISETP.NE.U32.AND P0, PT, RZ, UR4, PT ;  /* 0x00000004ff007c0c */ /* 0x000fe2000bf05070 */
[----:B------:R-:W-:Y:S01]  /*14530*/  ULDC.64 UR10, c[0x0][0x208] ;  /* 0x00008200000a7ab9 */ /* 0x000fe20000000a00 */
[----:B01----:R-:W-:Y:S01]  /*14540*/  IMAD.MOV.U32 R6, RZ, RZ, RZ ;  /* 0x000000ffff067224 */ /* 0x003fe200078e00ff */
        /* <DEDUP_REMOVED lines=10> */
[----:B------:R0:W-:Y:S01]  /*145f0*/  STL [R1+0x44], R4 ;  /* 0x0000440401007387 */ /* 0x0001e20000100800 */
        /* <DEDUP_REMOVED lines=37> */
.L_x_2423:
[----:B------:R-:W2:Y:S01]  /*14850*/  LDL.LU R7, [R1+0x8] ;  /* 0x0000080001077983 */ /* 0x000ea20000300800 */
[----:B------:R-:W-:Y:S02]  /*14860*/  ULDC.64 UR4, c[0x0][0xa20] ;  /* 0x0002880000047ab9 */ /* 0x000fe40000000a00 */
[----:B------:R-:W-:-:S04]  /*14870*/  ISETP.NE.U32.AND P1, PT, RZ, UR4, PT ;  /* 0x00000004ff007c0c */ /* 0x000fc8000bf25070 */
[----:B------:R-:W-:Y:S02]  /*14880*/  ISETP.NE.AND.EX P1, PT, RZ, UR5, PT, P1 ;  /* 0x00000005ff007c0c */ /* 0x000fe4000bf25310 */
[C---:B--2---:R-:W-:Y:S02]  /*14890*/  LOP3.LUT R2, R7.reuse, 0xff000000, RZ, 0xc0, !PT ;  /* 0xff00000007027812 */ /* 0x044fe400078ec0ff */
        /* <DEDUP_REMOVED lines=11> */
[----:B--2---:R-:W-:-:S05]  /*14950*/  IADD3.X R7, R10, UR5, RZ, P0, !PT ;  /* 0x000000050a077c10 */ /* 0x004fca00087fe4ff */
[----:B------:R2:W5:Y:S01]  /*14960*/  LDG.E R6, desc[UR6][R6.64] ;  /* 0x0000000606067981 */ /* 0x000562000c1e1900 */
[----:B------:R-:W-:Y:S05]  /*14970*/  BRA `(.L_x_2425) ;  /* 0x0000000000147947 */ /* 0x000fea0003800000 */
.L_x_2424:
[----:B------:R-:W-:Y:S05]  /*14980*/  @!P0 BRA `(.L_x_2425) ;  /* 0x0000000000108947 */ /* 0x000fea0003800000 */
[----:B------:R-:W-:Y:S02]  /*14990*/  ULDC.64 UR4, c[0x0][0x208] ;  /* 0x0000820000047ab9 */ /* 0x000fe40000000a00 */
[----:B------:R-:W3:Y:S04]  /*149a0*/  LDG.E R6, desc[UR4][R4.64] ;  /* 0x0000000404067981 */ /* 0x000ee8000c1e1900 */
[----:B------:R-:W3:Y:S02]  /*149b0*/  LDG.E R4, desc[UR4][R4.64+0x4] ;  /* 0x0000040404047981 */ /* 0x000ee4000c1e1900 */
[----:B---3--:R-:W-:-:S07]  /*149c0*/  IMAD.IADD R6, R4, 0x1, -R6 ;  /* 0x0000000104067824 */ /* 0x008fce00078e0a06 */
.L_x_2425:
[----:B------:R-:W3:Y:S01]  /*149d0*/  LDL R5, [R1+0x4] ;  /* 0x0000040001057983 */ /* 0x000ee20000100800 */
[----:B-----5:R-:W-:Y:S01]  /*149e0*/  IMAD.IADD R6, R6, 0x1, -R0 ;  /* 0x0000000106067824 */ /* 0x020fe200078e0a00 */
[----:B------:R-:W-:Y:S01]  /*149f0*/  BSSY B0, `(.L_x_2426) ;  /* 0x000003a000007945 */ /* 0x000fe20003800000 */
[----:B------:R-:W4:Y:S02]  /*14a00*/  LDC R0, c[0x0][0x448] ;  /* 0x00011200ff007b82 */ /* 0x000f240000000800 */
[----:B----4-:R-:W-:-:S13]  /*14a10*/  ISETP.NE.AND P0, PT, R0, 0x1, PT ;  /* 0x000000010000780c */ /* 0x010fda0003f05270 */
[----:B--2---:R-:W2:Y:S08]  /*14a20*/  @P0 LDC R3, c[0x0][0x44c] ;  /* 0x00011300ff030b82 */ /* 0x004eb00000000800 */
[----:B------:R-:W4:Y:S01]  /*14a30*/  @P0 LDC R4, c[0x0][0x450] ;  /* 0x00011400ff040b82 */ /* 0x000f220000000800 */
[----:B---3--:R-:W-:Y:S02]  /*14a40*/  IMAD.SHL.U32 R0, R5, 0x80, RZ ;  /* 0x0000008005007824 */ /* 0x008fe400078e00ff */
[----:B------:R-:W-:-:S02]  /*14a50*/  IMAD.MOV.U32 R5, RZ, RZ, RZ ;  /* 0x000000ffff057224 */ /* 0x000fc400078e00ff */
[----:B------:R-:W-:Y:S02]  /*14a60*/  VIADD R0, R0, 0x7f ;  /* 0x0000007f00007836 */ /* 0x000fe40000000000 */
[----:B------:R-:W-:Y:S02]  /*14a70*/  IMAD.MOV.U32 R10, RZ, RZ, R5 ;  /* 0x000000ffff0a7224 */ /* 0x000fe400078e0005 */
[----:B--2---:R-:W-:-:S05]  /*14a80*/  @P0 IMAD.HI.U32 R3, R0, R3, RZ ;  /* 0x0000000300030227 */ /* 0x004fca00078e00ff */
[----:B----4-:R-:W-:Y:S01]  /*14a90*/  @P0 SHF.R.U32.HI R0, RZ, R4, R3 ;  /* 0x00000004ff000219 */ /* 0x010fe20000011603 */
[C---:B------:R-:W-:Y:S01]  /*14aa0*/  VIADD R3, R6.reuse, 0x4f ;  /* 0x0000004f06037836 */ /* 0x040fe20000000000 */
[----:B------:R-:W-:Y:S02]  /*14ab0*/  IADD3 R6, R6, 0x50, -R9 ;  /* 0x0000005006067810 */ /* 0x000fe40007ffe809 */
[----:B01----:R-:W-:Y:S01]  /*14ac0*/  LOP3.LUT R9, R2, 0xff, RZ, 0xc0, !PT ;  /* 0x000000ff02097812 */ /* 0x003fe200078ec0ff */
[----:B------:R-:W-:-:S04]  /*14ad0*/  IMAD.HI R3, R3, 0x66666667, RZ ;  /* 0x6666666703037827 */ /* 0x000fc800078e02ff */
[----:B------:R-:W-:Y:S01]  /*14ae0*/  IMAD.IADD R0, R6, 0x1, R0 ;  /* 0x0000000106007824 */ /* 0x000fe200078e0200 */
[----:B------:R-:W-:-:S03]  /*14af0*/  SHF.R.U32.HI R4, RZ, 0x1f, R3 ;  /* 0x0000001fff047819 */ /* 0x000fc60000011603 */
[----:B------:R-:W-:Y:S01]  /*14b00*/  IMAD.HI R0, R0, 0x66666667, RZ ;  /* 0x6666666700007827 */ /* 0x000fe200078e02ff */
[----:B------:R-:W-:-:S04]  /*14b10*/  LEA.HI.SX32 R4, R3, R4, 0x1b ;  /* 0x0000000403047211 */ /* 0x000fc800078fdaff */
[----:B------:R-:W-:-:S04]  /*14b20*/  SHF.R.U32.HI R3, RZ, 0x1f, R0 ;  /* 0x0000001fff037819 */ /* 0x000fc80000011600 */
[----:B------:R-:W-:Y:S02]  /*14b30*/  LEA.HI.SX32 R3, R0, R3, 0x1b ;  /* 0x0000000300037211 */ /* 0x000fe400078fdaff */
[----:B------:R-:W-:Y:S02]  /*14b40*/  SHF.R.U32.HI R0, RZ, 0x10, R2 ;  /* 0x00000010ff007819 */ /* 0x000fe40000011602 */
[----:B------:R-:W-:Y:S02]  /*14b50*/  VIMNMX R8, R4, R3, PT ;  /* 0x0000000304087248 */ /* 0x000fe40003fe0100 */
[----:B------:R-:W-:Y:S02]  /*14b60*/  ISETP.NE.AND P0, PT, R0, RZ, PT ;  /* 0x000000ff0000720c */ /* 0x000fe40003f05270 */
[----:B------:R-:W-:Y:S01]  /*14b70*/  ISETP.GE.AND P1, PT, R8, 0x1, PT ;  /* 0x000000010800780c */ /* 0x000fe20003f26270 */
[----:B------:R0:W-:Y:S04]  /*14b80*/  STL [R1+0x38], R8 ;  /* 0x0000380801007387 */ /* 0x0001e80000100800 */
[----:B------:R0:W-:Y:S04]  /*14b90*/  STL [R1+0x3c], R5 ;  /* 0x00003c0501007387 */ /* 0x0001e80000100800 */
[----:B------:R0:W-:Y:S02]  /*14ba0*/  STL [R1+0x48], R9 ;  /* 0x0000480901007387 */ /* 0x0001e40000100800 */
[----:B------:R-:W1:Y:S02]  /*14bb0*/  @!P0 LDC R0, c[0x0][0x9f0] ;  /* 0x00027c00ff008b82 */ /* 0x000e640000000800 */
[----:B------:R-:W-:Y:S05]  /*14bc0*/  @!P1 BRA `(.L_x_2427) ;  /* 0x0000000000709947 */ /* 0x000fea0003800000 */
[----:B-1----:R-:W-:-:S04]  /*14bd0*/  IABS R4, R0 ;  /* 0x0000000000047213 */ /* 0x002fc80000000000 */
[----:B------:R-:W1:Y:S08]  /*14be0*/  I2F.RP R2, R4 ;  /* 0x0000000400027306 */ /* 0x000e700000209400 */
[----:B-1----:R-:W1:Y:S02]  /*14bf0*/  MUFU.RCP R2, R2 ;  /* 0x0000000200027308 */ /* 0x002e640000001000 */
[----:B-1----:R-:W-:-:S06]  /*14c00*/  VIADD R2, R2, 0xffffffe ;  /* 0x0ffffffe02027836 */ /* 0x002fcc0000000000 */
[----:B------:R-:W1:Y:S02]  /*14c10*/  F2I.FTZ.U32.TRUNC.NTZ R3, R2 ;  /* 0x0000000200037305 */ /* 0x000e64000021f000 */
[----:B-1----:R-:W-:-:S04]  /*14c20*/  IMAD.MOV R2, RZ, RZ, -R3 ;  /* 0x000000ffff027224 */ /* 0x002fc800078e0a03 */
[----:B0-----:R-:W-:Y:S02]  /*14c30*/  IMAD R5, R2, R4, RZ ;  /* 0x0000000402057224 */ /* 0x001fe400078e02ff */
[----:B------:R-:W-:-:S04]  /*14c40*/  IMAD.MOV.U32 R2, RZ, RZ, RZ ;  /* 0x000000ffff027224 */ /* 0x000fc800078e00ff */
[----:B------:R-:W-:Y:S01]  /*14c50*/  IMAD.HI.U32 R7, R3, R5, R2 ;  /* 0x0000000503077227 */ /* 0x000fe200078e0002 */
        /* <DEDUP_REMOVED lines=19> */
.L_x_2427:
[----:B------:R-:W-:Y:S05]  /*14d90*/  BSYNC B0 ;  /* 0x0000000000007941 */ /* 0x000fea0003800000 */
.L_x_2426:
[----:B-1----:R-:W-:Y:S01]  /*14da0*/  IMAD.MOV.U32 R0, RZ, RZ, R10 ;  /* 0x000000ffff007224 */ /* 0x002fe200078e000a */
[----:B------:R-:W-:Y:S03]  /*14db0*/  BSSY B7, `(.L_x_2428) ;  /* 0x00004ca000077945 */ /* 0x000fe60003800000 */
[----:B------:R-:W-:-:S05]  /*14dc0*/  IMAD R2, R9, R0, RZ ;  /* 0x0000000009027224 */ /* 0x000fca00078e02ff */
[----:B------:R-:W-:Y:S01]  /*14dd0*/  VIADDMNMX R0, R2, R0, R8, PT ;  /* 0x0000000002007246 */ /* 0x000fe20003800108 */
[----:B------:R1:W-:Y:S03]  /*14de0*/  STL [R1+0x28], R2 ;  /* 0x0000280201007387 */ /* 0x0003e60000100800 */
[----:B------:R-:W-:Y:S01]  /*14df0*/  ISETP.GT.AND P0, PT, R0, R2, PT ;  /* 0x000000020000720c */ /* 0x000fe20003f04270 */
[----:B------:R1:W-:-:S12]  /*14e00*/  STL [R1+0x40], R0 ;  /* 0x0000400001007387 */ /* 0x0003d80000100800 */
[----:B------:R-:W-:Y:S05]  /*14e10*/  @P0 BRA `(.L_x_2429) ;  /* 0x00000000004c0947 */ /* 0x000fea0003800000 */
[----:B-1----:R-:W1:Y:S02]  /*14e20*/  S2R R0, SR_TID.X ;  /* 0x0000000000007919 */ /* 0x002e640000002100 */
[----:B-1----:R-:W-:-:S04]  /*14e30*/  LOP3.LUT R0, R0, 0x7f, RZ, 0xc0, !PT ;  /* 0x0000007f00007812 */ /* 0x002fc800078ec0ff */
[----:B------:R-:W-:-:S13]  /*14e40*/  ISETP.NE.AND P0, PT, R0, RZ, PT ;  /* 0x000000ff0000720c */ /* 0x000fda0003f05270 */
[----:B------:R-:W-:Y:S05]  /*14e50*/  @P0 BRA `(.L_x_2430) ;  /* 0x0000004800fc0947 */ /* 0x000fea0003800000 */
[----:B------:R-:W1:Y:S01]  /*14e60*/  S2R R3, SR_LANEID ;  /* 0x0000000000037919 */ /* 0x000e620000000000 */
[----:B------:R-:W-:Y:S01]  /*14e70*/  VOTEU.ANY UR4, UPT, PT ;  /* 0x0000000000047886 */ /* 0x000fe200038e0100 */
[----:B------:R-:W-:Y:S01]  /*14e80*/  ULDC.64 UR6, c[0x0][0x208] ;  /* 0x0000820000067ab9 */ /* 0x000fe20000000a00 */
[----:B------:R-:W1:Y:S08]  /*14e90*/  FLO.U32 R0, UR4 ;  /* 0x0000000400007d00 */ /* 0x000e7000080e0000 */
[----:B0-----:R-:W0:Y:S01]  /*14ea0*/  POPC R5, UR4 ;  /* 0x0000000400057d09 */ /* 0x001e220008000000 */
[----:B-1----:R-:W-:-:S02]  /*14eb0*/  ISETP.EQ.U32.AND P0, PT, R0, R3, PT ;  /* 0x000000030000720c */ /* 0x002fc40003f02070 */
[----:B------:R-:W0:Y:S11]  /*14ec0*/  LDC.64 R2, c[0x0][0xc60] ;  /* 0x00031800ff027b82 */ /* 0x000e360000000a00 */
[----:B0-----:R-:W3:Y:S01]  /*14ed0*/  @P0 ATOMG.E.ADD.STRONG.GPU PT, R3, desc[UR6][R2.64], R5 ;  /* 0x00000005020309a8 */ /* 0x001ee200081ee1c6 */
[----:B------:R-:W0:Y:S02]  /*14ee0*/  S2R R4, SR_LTMASK ;  /* 0x0000000000047919 */ /* 0x000e240000003900 */
[----:B0-----:R-:W-:-:S04]  /*14ef0*/  LOP3.LUT R4, R4, UR4, RZ, 0xc0, !PT ;  /* 0x0000000404047c12 */ /* 0x001fc8000f8ec0ff */
[----:B------:R-:W0:Y:S01]  /*14f00*/  POPC R7, R4 ;  /* 0x0000000400077309 */ /* 0x000e220000000000 */
[----:B---3--:R-:W0:Y:S02]  /*14f10*/  SHFL.IDX PT, R0, R3, R0, 0x1f ;  /* 0x00001f0003007589 */ /* 0x008e2400000e0000 */
[----:B0-----:R-:W-:-:S05]  /*14f20*/  IADD3 R0, R0, UR38, R7 ;  /* 0x0000002600007c10 */ /* 0x001fca000fffe007 */
[----:B------:R3:W-:Y:S01]  /*14f30*/  STL [R1], R0 ;  /* 0x0000000001007387 */ /* 0x0007e20000100800 */
[----:B------:R-:W-:Y:S05]  /*14f40*/  BRA `(.L_x_2430) ;  /* 0x0000004800c07947 */ /* 0x000fea0003800000 */
.L_x_2429:
[----:B-1----:R-:W-:Y:S01]  /*14f50*/  VIADD R0, R18, 0x24400 ;  /* 0x0002440012007836 */ /* 0x002fe20000000000 */
        /* <DEDUP_REMOVED lines=19> */
.L_x_2432:
[----:B------:R-:W-:Y:S05]  /*15090*/  BSYNC B6 ;  /* 0x0000000000067941 */ /* 0x000fea0003800000 */
.L_x_2431:
        /* <DEDUP_REMOVED lines=8> */
[----:B------:R1:W3:Y:S01]  /*15120*/  LDC.64 R2, c[0x4][R0] ;  /* 0x0100000000027b82 */ /* 0x0002e20000000a00 */
[----:B------:R-:W-:Y:S02]  /*15130*/  IMAD.U32 R4, RZ, RZ, UR6 ;  /* 0x00000006ff047e24 */ /* 0x000fe4000f8e00ff */
[----:B0-----:R-:W-:Y:S02]  /*15140*/  IMAD.U32 R5, RZ, RZ, UR7 ;  /* 0x00000007ff057e24 */ /* 0x001fe4000f8e00ff */
[----:B------:R-:W-:Y:S02]  /*15150*/  IMAD.U32 R6, RZ, RZ, UR8 ;  /* 0x00000008ff067e24 */ /* 0x000fe4000f8e00ff */
[----:B------:R-:W-:-:S02]  /*15160*/  IMAD.U32 R7, RZ, RZ, UR9 ;  /* 0x00000009ff077e24 */ /* 0x000fc4000f8e00ff */
[----:B--2---:R-:W-:Y:S02]  /*15170*/  IMAD.U32 R10, RZ, RZ, UR4 ;  /* 0x00000004ff0a7e24 */ /* 0x004fe4000f8e00ff */
[----:B------:R-:W-:Y:S02]  /*15180*/  IMAD.U32 R11, RZ, RZ, UR5 ;  /* 0x00000005ff0b7e24 */ /* 0x000fe4000f8e00ff */
[----:B------:R-:W-:Y:S02]  /*15190*/  IMAD.MOV.U32 R8, RZ, RZ, 0x70 ;  /* 0x00000070ff087424 */ /* 0x000fe400078e00ff */
[----:B------:R-:W-:Y:S02]  /*151a0*/  IMAD.MOV.U32 R12, RZ, RZ, 0x1 ;  /* 0x00000001ff0c7424 */ /* 0x000fe400078e00ff */
[----:B-1----:R-:W-:-:S07]  /*151b0*/  IMAD.MOV.U32 R13, RZ, RZ, RZ ;  /* 0x000000ffff0d7224 */ /* 0x002fce00078e00ff */
[----:B------:R-:W-:-:S07]  /*151c0*/  LEPC R20, `(.L_x_2435) ;  /* 0x000000001014794e */ /* 0x000fce0000000000 */
[----:B---3--:R-:W-:Y:S05]  /*151d0*/  CALL.ABS.NOINC R2 ;  /* 0x0000000002007343 */ /* 0x008fea0003c00000 */
.L_x_2435:
        /* <DEDUP_REMOVED lines=16> */
.L_x_2434:
[----:B------:R-:W-:Y:S05]  /*152e0*/  BSYNC B6 ;  /* 0x0000000000067941 */ /* 0x000fea0003800000 */
.L_x_2433:
[----:B------:R-:W3:Y:S01]  /*152f0*/  LDL.LU R4, [R1+0x1c] ;  /* 0x00001c0001047983 */ /* 0x000ee20000300800 */
[----:B------:R-:W-:-:S03]  /*15300*/  ULDC.64 UR4, c[0x0][0x9f8] ;  /* 0x00027e0000047ab9 */ /* 0x000fc60000000a00 */
[----:B------:R-:W4:Y:S01]  /*15310*/  LDL R7, [R1+0x10] ;  /* 0x0000100001077983 */ /* 0x000f220000100800 */
[----:B------:R-:W-:Y:S01]  /*15320*/  ISETP.NE.U32.AND P0, PT, RZ, UR4, PT ;  /* 0x00000004ff007c0c */ /* 0x000fe2000bf05070 */
[----:B------:R-:W-:Y:S02]  /*15330*/  ULDC.64 UR6, c[0x0][0x208] ;  /* 0x0000820000067ab9 */ /* 0x000fe40000000a00 */
[----:B------:R-:W5:Y:S01]  /*15340*/  LDL R0, [R1+0x40] ;  /* 0x0000400001007983 */ /* 0x000f620000100800 */
[----:B------:R-:W-:-:S13]  /*15350*/  ISETP.NE.AND.EX P0, PT, RZ, UR5, PT, P0 ;  /* 0x00000005ff007c0c */ /* 0x000fda000bf05300 */
[----:B------:R-:W-:-:S04]  /*15360*/  @P0 IADD3 R2, P1, R17, UR4, RZ ;  /* 0x0000000411020c10 */ /* 0x000fc8000ff3e0ff */
[----:B---3--:R-:W-:Y:S01]  /*15370*/  @P0 IADD3.X R3, R4, UR5, RZ, P1, !PT ;  /* 0x0000000504030c10 */ /* 0x008fe20008ffe4ff */
[----:B------:R-:W-:-:S04]  /*15380*/  ULDC.64 UR4, c[0x0][0xa08] ;  /* 0x0002820000047ab9 */ /* 0x000fc80000000a00 */
[----:B----4-:R1:W0:Y:S02]  /*15390*/  @P0 LDG.E R7, desc[UR6][R2.64] ;  /* 0x0000000602070981 */ /* 0x010224000c1e1900 */
[----:B-1----:R-:W1:Y:S01]  /*153a0*/  LDC.64 R2, c[0x0][0x418] ;  /* 0x00010600ff027b82 */ /* 0x002e620000000a00 */
[----:B-----5:R-:W-:Y:S01]  /*153b0*/  VIADD R0, R0, 0xffffffff ;  /* 0xffffffff00007836 */ /* 0x020fe20000000000 */
[----:B0-----:R-:W-:Y:S01]  /*153c0*/  SHF.R.S32.HI R8, RZ, 0x1f, R7 ;  /* 0x0000001fff087819 */ /* 0x001fe20000011407 */
[----:B------:R0:W-:Y:S04]  /*153d0*/  @P0 STL [R1+0x10], R7 ;  /* 0x0000100701000387 */ /* 0x0001e80000100800 */
[----:B------:R0:W-:Y:S01]  /*153e0*/  STL [R1+0x1c], R8 ;  /* 0x00001c0801007387 */ /* 0x0001e20000100800 */
[----:B-1----:R-:W-:Y:S01]  /*153f0*/  LOP3.LUT P0, RZ, R2, UR4, RZ, 0xfc, !PT ;  /* 0x0000000402ff7c12 */ /* 0x002fe2000f80fcff */
[----:B------:R-:W-:-:S03]  /*15400*/  UMOV UR4, 0xffffffff ;  /* 0xffffffff00047882 */ /* 0x000fc60000000000 */
[----:B------:R-:W-:-:S04]  /*15410*/  LOP3.LUT P0, RZ, R3, UR5, RZ, 0xfc, P0 ;  /* 0x0000000503ff7c12 */ /* 0x000fc8000800fcff */
[----:B------:R-:W-:Y:S01]  /*15420*/  SEL R17, R7, RZ, !P0 ;  /* 0x000000ff07117207 */ /* 0x000fe20004000000 */
[----:B0-----:R-:W-:Y:S08]  /*15430*/  BRA.DIV UR4, `(.L_x_2436) ;  /* 0x0000005e04b07947 */ /* 0x001ff0000b800000 */
[----:B------:R-:W0:Y:S02]  /*15440*/  S2R R4, SR_TID.X ;  /* 0x0000000000047919 */ /* 0x000e240000002100 */
[----:B0-----:R-:W-:-:S04]  /*15450*/  SHF.R.U32.HI R4, RZ, 0x5, R4 ;  /* 0x00000005ff047819 */ /* 0x001fc80000011604 */
[----:B------:R-:W-:-:S05]  /*15460*/  LOP3.LUT R4, R4, 0x3, RZ, 0xc0, !PT ;  /* 0x0000000304047812 */ /* 0x000fca00078ec0ff */
[----:B------:R0:W1:Y:S02]  /*15470*/  SHFL.IDX PT, R14, R4, RZ, 0x1f ;  /* 0x00001fff040e7589 */ /* 0x00006400000e0000 */
.L_x_2553:
[----:B------:R-:W-:Y:S01]  /*15480*/  PLOP3.LUT P1, PT, PT, PT, PT, 0x8, 0x0 ;  /* 0x000000000000781c */ /* 0x000fe20003f2e170 */
[----:B------:R3:W-:Y:S01]  /*15490*/  STL [R1+0x8], R0 ;  /* 0x0000080001007387 */ /* 0x0007e20000100800 */
[----:B-1----:R-:W-:Y:S02]  /*154a0*/  ISETP.NE.AND P0, PT, R14, RZ, PT ;  /* 0x000000ff0e00720c */ /* 0x002fe40003f05270 */
[----:B0-----:R-:W-:-:S05]  /*154b0*/  P2R R4, PR, RZ, 0x2 ;  /* 0x00000002ff047803 */ /* 0x001fca0000000000 */
[----:B------:R3:W-:Y:S06]  /*154c0*/  STL [R1+0x20], R4 ;  /* 0x0000200401007387 */ /* 0x0007ec0000100800 */
[----:B------:R-:W-:Y:S05]  /*154d0*/  @P0 BRA `(.L_x_2437) ;  /* 0x0000000400440947 */ /* 0x000fea0003800000 */
[----:B------:R-:W-:-:S03]  /*154e0*/  UMOV UR4, 0xffffffff ;  /* 0xffffffff00047882 */ /* 0x000fc60000000000 */
[----:B------:R-:W-:Y:S05]  /*154f0*/  BRA.DIV UR4, `(.L_x_2438) ;  /* 0x0000005e04b47947 */ /* 0x000fea000b800000 */
[----:B------:R-:W-:-:S13]  /*15500*/  ELECT P6, URZ, PT ;  /* 0x00000000003f782f */ /* 0x000fda00038c0000 */
.L_x_2556:
[----:B------:R-:W-:Y:S05]  /*15510*/  @!P6 BRA `(.L_x_2437) ;  /* 0x000000040034e947 */ /* 0x000fea0003800000 */
[----:B------:R-:W-:-:S04]  /*15520*/  ISETP.NE.U32.AND P0, PT, R2, RZ, PT ;  /* 0x000000ff0200720c */ /* 0x000fc80003f05070 */
[----:B------:R-:W-:-:S13]  /*15530*/  ISETP.NE.AND.EX P0, PT, R3, RZ, PT, P0 ;  /* 0x000000ff0300720c */ /* 0x000fda0003f05300 */
[----:B------:R-:W-:Y:S05]  /*15540*/  @!P0 BRA `(.L_x_2439) ;  /* 0x0000000000548947 */ /* 0x000fea0003800000 */
[----:B------:R-:W0:Y:S01]  /*15550*/  LDC R6, c[0x0][0x43c] ;  /* 0x00010f00ff067b82 */ /* 0x000e220000000800 */
[----:B------:R-:W-:Y:S01]  /*15560*/  IMAD.MOV.U32 R9, RZ, RZ, R0 ;  /* 0x000000ffff097224 */ /* 0x000fe200078e0000 */
[----:B------:R-:W-:Y:S01]  /*15570*/  ULDC.64 UR4, c[0x0][0x428] ;  /* 0x00010a0000047ab9 */ /* 0x000fe20000000a00 */
[----:B------:R-:W-:Y:S02]  /*15580*/  ULDC.64 UR6, c[0x0][0x208] ;  /* 0x0000820000067ab9 */ /* 0x000fe40000000a00 */
[----:B---3--:R-:W-:Y:S01]  /*15590*/  IMAD.MOV.U32 R0, RZ, RZ, R9 ;  /* 0x000000ffff007224 */ /* 0x008fe200078e0009 */
[----:B0-----:R-:W-:-:S13]  /*155a0*/  ISETP.NE.AND P0, PT, R6, 0x1, PT ;  /* 0x000000010600780c */ /* 0x001fda0003f05270 */
        /* <DEDUP_REMOVED lines=15> */
.L_x_2439:
[----:B0-----:R-:W4:Y:S01]  /*156a0*/  LDL R2, [R1+0x14] ;  /* 0x0000140001027983 */ /* 0x001f220000100800 */
[----:B---3--:R-:W-:Y:S01]  /*156b0*/  IMAD R0, R19, 0x8, R18 ;  /* 0x0000000813007824 */ /* 0x008fe200078e0212 */
[----:B----4-:R-:W-:-:S04]  /*156c0*/  SHF.L.U32 R2, R2, 0x1f, RZ ;  /* 0x0000001f02027819 */ /* 0x010fc800000006ff */
[----:B------:R-:W0:Y:S02]  /*156d0*/  SYNCS.PHASECHK.TRANS64.TRYWAIT P0, [R0+URZ+0x38840], R2 ;  /* 0x03884002000075a7 */ /* 0x000e24000800017f */
[----:B0-----:R-:W-:Y:S05]  /*156e0*/  @!P0 BRA `(.L_x_2440) ;  /* 0x0000005c00588947 */ /* 0x001fea0003800000 */
.L_x_2557:
[----:B------:R-:W1:Y:S02]  /*156f0*/  S2R R3, SR_TID.X ;  /* 0x0000000000037919 */ /* 0x000e640000002100 */
[----:B-1----:R-:W-:-:S04]  /*15700*/  LOP3.LUT R3, R3, 0x7f, RZ, 0xc0, !PT ;  /* 0x0000007f03037812 */ /* 0x002fc800078ec0ff */
[----:B------:R-:W-:-:S13]  /*15710*/  ISETP.NE.AND P0, PT, R3, RZ, PT ;  /* 0x000000ff0300720c */ /* 0x000fda0003f05270 */
[----:B------:R-:W-:Y:S05]  /*15720*/  @P0 BRA `(.L_x_2441) ;  /* 0x00000000001c0947 */ /* 0x000fea0003800000 */
[----:B------:R-:W1:Y:S01]  /*15730*/  S2R R3, SR_TID.X ;  /* 0x0000000000037919 */ /* 0x000e620000002100 */
[----:B0-----:R-:W-:-:S04]  /*15740*/  IMAD.MOV.U32 R2, RZ, RZ, 0xa000 ;  /* 0x0000a000ff027424 */ /* 0x001fc800078e00ff */
[----:B------:R3:W-:Y:S01]  /*15750*/  SYNCS.ARRIVE.TRANS64 RZ, [R0+URZ+0x38830], R2 ;  /* 0x0388300200ff79a7 */ /* 0x0007e2000800003f */
[----:B-1----:R-:W-:-:S04]  /*15760*/  LOP3.LUT R3, R3, 0x1f, RZ, 0xc0, !PT ;  /* 0x0000001f03037812 */ /* 0x002fc800078ec0ff */
[----:B------:R-:W-:-:S13]  /*15770*/  ISETP.NE.AND P0, PT, R3, RZ, PT ;  /* 0x000000ff0300720c */ /* 0x000fda0003f05270 */
[----:B---3--:R-:W-:Y:S05]  /*15780*/  @!P0 BRA `(.L_x_2441) ;  /* 0x0000000000048947 */ /* 0x008fea0003800000 */
[----:B------:R-:W-:Y:S01]  /*15790*/  BPT.TRAP 0x1 ;  /* 0x000000040000795c */ /* 0x000fe20000300000 */
.L_x_2441:
[----:B------:R-:W3:Y:S04]  /*157a0*/  LDL R3, [R1+0x8] ;  /* 0x0000080001037983 */ /* 0x000ee80000100800 */
[----:B0-----:R-:W4:Y:S01]  /*157b0*/  LDL R2, [R1+0x18] ;  /* 0x0000180001027983 */ /* 0x001f220000100800 */
        /* <DEDUP_REMOVED lines=20> */
[----:B----4-:R-:W-:-:S13]  /*15900*/  R2UR UR5, R2 ;  /* 0x00000000020572ca */ /* 0x010fda00000e0000 */
[----:B------:R-:W-:Y:S02]  /*15910*/  UIMAD UR11, UR11, 0x50, UR5 ;  /* 0x000000500b0b78a4 */ /* 0x000fe4000f8e0205 */
[----:B------:R-:W-:-:S09]  /*15920*/  UIADD3.X UR5, URZ, UR37, URZ, UP0, !UPT ;  /* 0x000000253f057290 */ /* 0x000fd200087fe43f */
[----:B------:R1:W-:Y:S02]  /*15930*/  UTMALDG.4D [UR8], [UR4], desc[UR6] ;  /* 0x00000608040075b4 */ /* 0x0003e40008019000 */
[----:B-1----:R-:W-:Y:S01]  /*15940*/  UMOV UR8, UR15 ;  /* 0x0000000f00087c82 */ /* 0x002fe20008000000 */
[----:B------:R-:W-:Y:S02]  /*15950*/  UMOV UR10, UR16 ;  /* 0x00000010000a7c82 */ /* 0x000fe40008000000 */
[----:B------:R1:W-:Y:S02]  /*15960*/  UTMALDG.4D [UR8], [UR4], desc[UR6] ;  /* 0x00000608040075b4 */ /* 0x0003e40008019000 */
[----:B-1----:R-:W-:Y:S01]  /*15970*/  UMOV UR8, UR17 ;  /* 0x0000001100087c82 */ /* 0x002fe20008000000 */
[----:B------:R-:W-:Y:S01]  /*15980*/  UMOV UR10, UR14 ;  /* 0x0000000e000a7c82 */ /* 0x000fe20008000000 */
[----:B------:R-:W-:Y:S01]  /*15990*/  UMOV UR14, 0xc0 ;  /* 0x000000c0000e7882 */ /* 0x000fe20000000000 */
[----:B------:R1:W-:Y:S02]  /*159a0*/  UTMALDG.4D [UR8], [UR4], desc[UR6] ;  /* 0x00000608040075b4 */ /* 0x0003e40008019000 */
[----:B-1----:R-:W-:Y:S01]  /*159b0*/  UMOV UR8, UR18 ;  /* 0x0000001200087c82 */ /* 0x002fe20008000000 */
[----:B------:R-:W-:-:S02]  /*159c0*/  UMOV UR10, UR14 ;  /* 0x0000000e000a7c82 */ /* 0x000fc40008000000 */
[----:B------:R0:W-:Y:S02]  /*159d0*/  UTMALDG.4D [UR8], [UR4], desc[UR6] ;  /* 0x00000608040075b4 */ /* 0x0001e40008019000 */
[----:B0-----:R-:W-:Y:S01]  /*159e0*/  NOP ;  /* 0x0000000000007918 */ /* 0x001fe20000000000 */
.L_x_2437:
[----:B------:R-:W4:Y:S04]  /*159f0*/  LDL.LU R3, [R1+0x30] ;  /* 0x0000300001037983 */ /* 0x000f280000300800 */
[----:B------:R-:W5:Y:S04]  /*15a00*/  LDL.LU R5, [R1+0x2c] ;  /* 0x00002c0001057983 */ /* 0x000f680000300800 */
[----:B---3--:R-:W3:Y:S01]  /*15a10*/  LDL.LU R4, [R1+0x44] ;  /* 0x0000440001047983 */ /* 0x008ee20000300800 */
        /* <DEDUP_REMOVED lines=9> */
[----:B----4-:R-:W-:Y:S02]  /*15ab0*/  SHF.R.S32.HI R0, RZ, 0x1f, R3 ;  /* 0x0000001fff007819 */ /* 0x010fe40000011403 */
[----:B-----5:R-:W-:-:S03]  /*15ac0*/  SEL R5, R5, RZ, !P0 ;  /* 0x000000ff05057207 */ /* 0x020fc60004000000 */
[----:B------:R-:W-:Y:S01]  /*15ad0*/  IMAD R0, R0, UR4, RZ ;  /* 0x0000000400007c24 */ /* 0x000fe2000f8e02ff */
[----:B---3--:R-:W-:-:S03]  /*15ae0*/  SEL R4, R4, RZ, !P0 ;  /* 0x000000ff04047207 */ /* 0x008fc60004000000 */
        /* <DEDUP_REMOVED lines=23> */
[----:B0-----:R-:W-:Y:S05]  /*15c60*/  CALL.ABS.NOINC R2 ;  /* 0x0000000002007343 */ /* 0x001fea0003c00000 */
.L_x_2443:
[----:B------:R-:W-:Y:S05]  /*15c70*/  BSYNC B6 ;  /* 0x0000000000067941 */ /* 0x000fea0003800000 */
.L_x_2442:
[----:B0-----:R-:W3:Y:S01]  /*15c80*/  LDL.LU R0, [R1+0x44] ;  /* 0x0000440001007983 */ /* 0x001ee20000300800 */
[----:B------:R-:W-:Y:S01]  /*15c90*/  ULDC.64 UR4, c[0x0][0x2d8] ;  /* 0x0000b60000047ab9 */ /* 0x000fe20000000a00 */
[----:B------:R-:W0:Y:S01]  /*15ca0*/  LDC R7, c[0x0][0x448] ;  /* 0x00011200ff077b82 */ /* 0x000e220000000800 */
[----:B------:R-:W-:Y:S01]  /*15cb0*/  ULDC.64 UR6, c[0x0][0x280] ;  /* 0x0000a00000067ab9 */ /* 0x000fe20000000a00 */
[----:B------:R-:W4:Y:S04]  /*15cc0*/  LDL.LU R4, [R1+0x30] ;  /* 0x0000300001047983 */ /* 0x000f280000300800 */
[----:B------:R-:W4:Y:S04]  /*15cd0*/  LDL.LU.64 R2, [R1+0x50] ;  /* 0x0000500001027983 */ /* 0x000f280000300a00 */
[----:B------:R-:W3:Y:S04]  /*15ce0*/  LDL.LU R5, [R1+0x2c] ;  /* 0x00002c0001057983 */ /* 0x000ee80000300800 */
[----:B------:R-:W3:Y:S01]  /*15cf0*/  LDL R8, [R1+0x4] ;  /* 0x0000040001087983 */ /* 0x000ee20000100800 */
[----:B------:R-:W1:Y:S01]  /*15d00*/  S2R R9, SR_TID.X ;  /* 0x0000000000097919 */ /* 0x000e620000002100 */
[----:B--2---:R-:W2:Y:S01]  /*15d10*/  S2R R10, SR_TID.X ;  /* 0x00000000000a7919 */ /* 0x004ea20000002100 */
[----:B0-----:R-:W-:-:S13]  /*15d20*/  ISETP.NE.AND P0, PT, R7, 0x1, PT ;  /* 0x000000010700780c */ /* 0x001fda0003f05270 */
[----:B------:R-:W0:Y:S01]  /*15d30*/  @P0 LDC R6, c[0x0][0x450] ;  /* 0x00011400ff060b82 */ /* 0x000e220000000800 */
[----:B-1----:R-:W-:Y:S02]  /*15d40*/  IMAD.SHL.U32 R9, R9, 0x8, RZ ;  /* 0x0000000809097824 */ /* 0x002fe400078e00ff */
[----:B--2---:R-:W-:-:S03]  /*15d50*/  IMAD.SHL.U32 R10, R10, 0x8, RZ ;  /* 0x000000080a0a7824 */ /* 0x004fc600078e00ff */
[----:B------:R-:W-:-:S04]  /*15d60*/  LOP3.LUT R9, R9, 0x38, RZ, 0xc0, !PT ;  /* 0x0000003809097812 */ /* 0x000fc800078ec0ff */
[C---:B------:R-:W-:Y:S02]  /*15d70*/  LOP3.LUT R12, R9.reuse, 0x40, RZ, 0xfc, !PT ;  /* 0x00000040090c7812 */ /* 0x040fe400078efcff */
[C---:B------:R-:W-:Y:S02]  /*15d80*/  LOP3.LUT R11, R9.reuse, 0x80, RZ, 0xfc, !PT ;  /* 0x00000080090b7812 */ /* 0x040fe400078efcff */
[----:B------:R-:W-:Y:S02]  /*15d90*/  LOP3.LUT R9, R9, 0xc0, RZ, 0xfc, !PT ;  /* 0x000000c009097812 */ /* 0x000fe400078efcff */
[----:B------:R-:W-:Y:S01]  /*15da0*/  LOP3.LUT R10, R10, 0x38, RZ, 0xc0, !PT ;  /* 0x000000380a0a7812 */ /* 0x000fe200078ec0ff */
[----:B----4-:R-:W-:Y:S02]  /*15db0*/  IMAD.MOV.U32 R3, RZ, RZ, R4 ;  /* 0x000000ffff037224 */ /* 0x010fe400078e0004 */
[----:B------:R-:W1:Y:S01]  /*15dc0*/  S2R R4, SR_TID.X ;  /* 0x0000000000047919 */ /* 0x000e620000002100 */
[----:B------:R-:W-:-:S04]  /*15dd0*/  IMAD.WIDE.U32 R2, R16, UR4, R2 ;  /* 0x0000000410027c25 */ /* 0x000fc8000f8e0002 */
[----:B------:R-:W-:Y:S01]  /*15de0*/  IMAD R3, R16, UR5, R3 ;  /* 0x0000000510037c24 */ /* 0x000fe2000f8e0203 */
[----:B------:R-:W-:Y:S02]  /*15df0*/  ULDC.64 UR4, c[0x0][0x2e0] ;  /* 0x0000b80000047ab9 */ /* 0x000fe40000000a00 */
[----:B---3--:R-:W-:Y:S02]  /*15e00*/  IMAD R0, R0, UR4, RZ ;  /* 0x0000000400007c24 */ /* 0x008fe4000f8e02ff */
[----:B------:R-:W-:-:S04]  /*15e10*/  IMAD.WIDE.U32 R2, R5, UR4, R2 ;  /* 0x0000000405027c25 */ /* 0x000fc8000f8e0002 */
[----:B------:R-:W-:Y:S01]  /*15e20*/  IMAD R0, R5, UR5, R0 ;  /* 0x0000000505007c24 */ /* 0x000fe2000f8e0200 */
[----:B------:R-:W-:-:S03]  /*15e30*/  ULDC.64 UR4, c[0x0][0x2d0] ;  /* 0x0000b40000047ab9 */ /* 0x000fc60000000a00 */
[----:B------:R-:W-:Y:S01]  /*15e40*/  IMAD.IADD R3, R3, 0x1, R0 ;  /* 0x0000000103037824 */ /* 0x000fe200078e0200 */
[----:B-1----:R-:W-:-:S04]  /*15e50*/  LOP3.LUT R4, R4, 0x7f, RZ, 0xc0, !PT ;  /* 0x0000007f04047812 */ /* 0x002fc800078ec0ff */
[----:B------:R-:W-:Y:S02]  /*15e60*/  SHF.R.U32.HI R5, RZ, 0x3, R4 ;  /* 0x00000003ff057819 */ /* 0x000fe40000011604 */
[----:B------:R-:W1:Y:S02]  /*15e70*/  S2R R4, SR_TID.X ;  /* 0x0000000000047919 */ /* 0x000e640000002100 */
[----:B-1----:R-:W-:-:S05]  /*15e80*/  IMAD.SHL.U32 R4, R4, 0x10, RZ ;  /* 0x0000001004047824 */ /* 0x002fca00078e00ff */
[----:B------:R-:W-:Y:S02]  /*15e90*/  LOP3.LUT R4, R5, 0x70, R4, 0xf8, !PT ;  /* 0x0000007005047812 */ /* 0x000fe400078ef804 */
[----:B------:R-:W1:Y:S03]  /*15ea0*/  @P0 LDC R5, c[0x0][0x44c] ;  /* 0x00011300ff050b82 */ /* 0x000e660000000800 */
[----:B------:R-:W-:-:S04]  /*15eb0*/  IMAD R0, R8, 0x80, R4 ;  /* 0x0000008008007824 */ /* 0x000fc800078e0204 */
[----:B------:R-:W-:Y:S02]  /*15ec0*/  IMAD.MOV.U32 R4, RZ, RZ, R0 ;  /* 0x000000ffff047224 */ /* 0x000fe400078e0000 */
[----:B-1----:R-:W-:-:S05]  /*15ed0*/  @P0 IMAD.HI.U32 R5, R0, R5, RZ ;  /* 0x0000000500050227 */ /* 0x002fca00078e00ff */
        /* <DEDUP_REMOVED lines=32> */
[----:B---3--:R-:W-:-:S03]  /*160e0*/  IMAD R2, R8, 0x80, R11 ;  /* 0x0000008008027824 */ /* 0x008fc600078e020b */
        /* <DEDUP_REMOVED lines=86> */
.L_x_2574:
        /* <DEDUP_REMOVED lines=14> */
.L_x_2446:
[----:B------:R-:W-:Y:S05]  /*16730*/  BSYNC B0 ;  /* 0x0000000000007941 */ /* 0x000fea0003800000 */
.L_x_2445:
[----:B------:R-:W-:Y:S01]  /*16740*/  NOP ;  /* 0x0000000000007918 */ /* 0x000fe20000000000 */
[----:B------:R-:W-:Y:S01]  /*16750*/  PLOP3.LUT P0, PT, PT, PT, PT, 0x80, 0x0 ;  /* 0x000000000000781c */ /* 0x000fe20003f0f070 */
[----:B0-----:R-:W-:-:S12]  /*16760*/  VIADD R6, R18, 0x38800 ;  /* 0x0003880012067836 */ /* 0x001fd80000000000 */
.L_x_2447:
        /* <DEDUP_REMOVED lines=18> */
.L_x_2575:
[----:B------:R-:W-:Y:S05]  /*16890*/  BSYNC B0 ;  /* 0x0000000000007941 */ /* 0x000fea0003800000 */
.L_x_2448:
        /* <DEDUP_REMOVED lines=55> */
.L_x_2456:
[----:B------:R-:W-:Y:S01]  /*16c10*/  IMAD R3, R9, 0x8, R18 ;  /* 0x0000000809037824 */ /* 0x000fe200078e0212 */
[----:B------:R-:W-:Y:S01]  /*16c20*/  SHF.L.U32 R2, R11, 0x1f, RZ ;  /* 0x0000001f0b027819 */ /* 0x000fe200000006ff */
[----:B------:R-:W-:Y:S03]  /*16c30*/  BSSY B3, `(.L_x_2457) ;  /* 0x0000003000037945 */ /* 0x000fe60003800000 */
[----:B------:R-:W1:Y:S02]  /*16c40*/  SYNCS.PHASECHK.TRANS64.TRYWAIT P0, [R3+URZ+0x38840], R2 ;  /* 0x03884002030075a7 */ /* 0x000e64000800017f */
[----:B-1----:R-:W-:Y:S05]  /*16c50*/  @!P0 BRA `(.L_x_2458) ;  /* 0x0000005400308947 */ /* 0x002fea0003800000 */
.L_x_2576:
[----:B------:R-:W-:Y:S05]  /*16c60*/  BSYNC B3 ;  /* 0x0000000000037941 */ /* 0x000fea0003800000 */
.L_x_2457:
        /* <DEDUP_REMOVED lines=12> */
.L_x_2460:
[----:B------:R-:W-:Y:S05]  /*16d30*/  BSYNC B3 ;  /* 0x0000000000037941 */ /* 0x000fea0003800000 */
.L_x_2459:
        /* <DEDUP_REMOVED lines=12> */
.L_x_2461:
        /* <DEDUP_REMOVED lines=16> */
.L_x_2462:
        /* <DEDUP_REMOVED lines=16> */
.L_x_2463:
        /* <DEDUP_REMOVED lines=16> */
.L_x_2464:
        /* <DEDUP_REMOVED lines=16> */
.L_x_2577:
[----:B------:R-:W-:Y:S05]  /*17200*/  BSYNC B3 ;  /* 0x0000000000037941 */ /* 0x000fea0003800000 */
.L_x_2465:
        /* <DEDUP_REMOVED lines=12> */
.L_x_2468:
[----:B------:R-:W-:Y:S05]  /*172d0*/  BSYNC B3 ;  /* 0x0000000000037941 */ /* 0x000fea0003800000 */
.L_x_2467:
        /* <DEDUP_REMOVED lines=13> */
.L_x_2469:
        /* <DEDUP_REMOVED lines=15> */
.L_x_2470:
        /* <DEDUP_REMOVED lines=15> */
.L_x_2471:
        /* <DEDUP_REMOVED lines=15> */
.L_x_2472:
        /* <DEDUP_REMOVED lines=12> */
.L_x_2455:
[----:B------:R-:W-:Y:S05]  /*17740*/  BSYNC B1 ;  /* 0x0000000000017941 */ /* 0x000fea0003800000 */
.L_x_2454:
[----:B0-----:R-:W2:Y:S01]  /*17750*/  LDL.LU R0, [R1+0x40] ;  /* 0x0000400001007983 */ /* 0x001ea20000300800 */
[----:B------:R-:W-:-:S03]  /*17760*/  IMAD.MOV.U32 R19, RZ, RZ, R9 ;  /* 0x000000ffff137224 */ /* 0x000fc600078e0009 */
[----:B------:R0:W-:Y:S02]  /*17770*/  STL [R1+0x14], R11 ;  /* 0x0000140b01007387 */ /* 0x0001e40000100800 */
[----:B0-2---:R-:W-:-:S07]  /*17780*/  VIADD R0, R0, 0xfffffffd ;  /* 0xfffffffd00007836 */ /* 0x005fce0000000000 */
.L_x_2453:
[----:B------:R-:W-:Y:S05]  /*17790*/  BSYNC B2 ;  /* 0x0000000000027941 */ /* 0x000fea0003800000 */
.L_x_2452:
[----:B------:R-:W-:Y:S01]  /*177a0*/  VIADD R10, R10, 0xfffffffe ;  /* 0xfffffffe0a0a7836 */ /* 0x000fe20000000000 */
[----:B------:R-:W-:-:S04]  /*177b0*/  LOP3.LUT R8, RZ, R8, RZ, 0x33, !PT ;  /* 0x00000008ff087212 */ /* 0x000fc800078e33ff */
[----:B------:R-:W-:-:S13]  /*177c0*/  ISETP.NE.AND P0, PT, R10, R8, PT ;  /* 0x000000080a00720c */ /* 0x000fda0003f05270 */
[----:B------:R-:W-:Y:S05]  /*177d0*/  @!P0 BRA `(.L_x_2451) ;  /* 0x0000001800c48947 */ /* 0x000fea0003800000 */
[----:B------:R-:W-:-:S07]  /*177e0*/  IMAD.MOV.U32 R9, RZ, RZ, R17 ;  /* 0x000000ffff097224 */ /* 0x000fce00078e0011 */
.L_x_2511:
        /* <DEDUP_REMOVED lines=36> */
.L_x_2475:
[----:B------:R-:W-:Y:S01]  /*17a30*/  IMAD R3, R4, 0x8, R18 ;  /* 0x0000000804037824 */ /* 0x000fe200078e0212 */
[----:B------:R-:W-:Y:S01]  /*17a40*/  SHF.L.U32 R2, R5, 0x1f, RZ ;  /* 0x0000001f05027819 */ /* 0x000fe200000006ff */
[----:B------:R-:W-:Y:S03]  /*17a50*/  BSSY B2, `(.L_x_2476) ;  /* 0x0000003000027945 */ /* 0x000fe60003800000 */
[----:B------:R-:W1:Y:S02]  /*17a60*/  SYNCS.PHASECHK.TRANS64.TRYWAIT P0, [R3+URZ+0x38840], R2 ;  /* 0x03884002030075a7 */ /* 0x000e64000800017f */
[----:B-1----:R-:W-:Y:S05]  /*17a70*/  @!P0 BRA `(.L_x_2477) ;  /* 0x0000004400d08947 */ /* 0x002fea0003800000 */
.L_x_2578:
[----:B------:R-:W-:Y:S05]  /*17a80*/  BSYNC B2 ;  /* 0x0000000000027941 */ /* 0x000fea0003800000 */
.L_x_2476:
        /* <DEDUP_REMOVED lines=12> */
.L_x_2479:
[----:B------:R-:W-:Y:S05]  /*17b50*/  BSYNC B2 ;  /* 0x0000000000027941 */ /* 0x000fea0003800000 */
.L_x_2478:
        /* <DEDUP_REMOVED lines=12> */
.L_x_2480:
        /* <DEDUP_REMOVED lines=16> */
.L_x_2481:
        /* <DEDUP_REMOVED lines=16> */
.L_x_2482:
        /* <DEDUP_REMOVED lines=16> */
.L_x_2483:
        /* <DEDUP_REMOVED lines=16> */
.L_x_2579:
[----:B------:R-:W-:Y:S05]  /*18020*/  BSYNC B2 ;  /* 0x0000000000027941 */ /* 0x000fea0003800000 */
.L_x_2484:
        /* <DEDUP_REMOVED lines=11> */
.L_x_2487:
[----:B------:R-:W-:Y:S05]  /*180e0*/  BSYNC B2 ;  /* 0x0000000000027941 */ /* 0x000fea0003800000 */
.L_x_2486:
        /* <DEDUP_REMOVED lines=12> */
.L_x_2488:
        /* <DEDUP_REMOVED lines=15> */
.L_x_2489:
        /* <DEDUP_REMOVED lines=15> */
.L_x_2490:
        /* <DEDUP_REMOVED lines=15> */
.L_x_2491:
        /* <DEDUP_REMOVED lines=12> */
.L_x_2474:
[----:B------:R-:W-:Y:S05]  /*18540*/  BSYNC B1 ;  /* 0x0000000000017941 */ /* 0x000fea0003800000 */
.L_x_2473:
        /* <DEDUP_REMOVED lines=36> */
.L_x_2494:
[----:B------:R-:W-:Y:S01]  /*18790*/  IMAD R2, R19, 0x8, R18 ;  /* 0x0000000813027824 */ /* 0x000fe200078e0212 */
[----:B------:R-:W-:Y:S01]  /*187a0*/  SHF.L.U32 R3, R12, 0x1f, RZ ;  /* 0x0000001f0c037819 */ /* 0x000fe200000006ff */
[----:B------:R-:W-:Y:S03]  /*187b0*/  BSSY B2, `(.L_x_2495) ;  /* 0x0000003000027945 */ /* 0x000fe60003800000 */
[----:B------:R-:W2:Y:S02]  /*187c0*/  SYNCS.PHASECHK.TRANS64.TRYWAIT P0, [R2+URZ+0x38840], R3 ;  /* 0x03884003020075a7 */ /* 0x000ea4000800017f */
[----:B--2---:R-:W-:Y:S05]  /*187d0*/  @!P0 BRA `(.L_x_2496) ;  /* 0x0000003800a08947 */ /* 0x004fea0003800000 */
.L_x_2580:
[----:B------:R-:W-:Y:S05]  /*187e0*/  BSYNC B2 ;  /* 0x0000000000027941 */ /* 0x000fea0003800000 */
.L_x_2495:
        /* <DEDUP_REMOVED lines=12> */
.L_x_2498:
[----:B------:R-:W-:Y:S05]  /*188b0*/  BSYNC B2 ;  /* 0x0000000000027941 */ /* 0x000fea0003800000 */
.L_x_2497:
        /* <DEDUP_REMOVED lines=13> */
.L_x_2499:
        /* <DEDUP_REMOVED lines=16> */
.L_x_2500:
        /* <DEDUP_REMOVED lines=16> */
.L_x_2501:
        /* <DEDUP_REMOVED lines=16> */
.L_x_2502:
        /* <DEDUP_REMOVED lines=15> */
.L_x_2581:
[----:B------:R-:W-:Y:S05]  /*18d80*/  BSYNC B2 ;  /* 0x0000000000027941 */ /* 0x000fea0003800000 */
.L_x_2503:
        /* <DEDUP_REMOVED lines=11> */
.L_x_2506:
[----:B------:R-:W-:Y:S05]  /*18e40*/  BSYNC B2 ;  /* 0x0000000000027941 */ /* 0x000fea0003800000 */
.L_x_2505:
        /* <DEDUP_REMOVED lines=12> */
.L_x_2507:
        /* <DEDUP_REMOVED lines=15> */
.L_x_2508:
        /* <DEDUP_REMOVED lines=15> */
.L_x_2509:
        /* <DEDUP_REMOVED lines=15> */
.L_x_2510:
        /* <DEDUP_REMOVED lines=12> */
.L_x_2493:
[----:B------:R-:W-:Y:S05]  /*192a0*/  BSYNC B1 ;  /* 0x0000000000017941 */ /* 0x000fea0003800000 */
.L_x_2492:
[----:B------:R-:W2:Y:S01]  /*192b0*/  LDL R2, [R1+0x28] ;  /* 0x0000280001027983 */ /* 0x000ea20000100800 */
[----:B------:R-:W-:Y:S01]  /*192c0*/  VIADD R0, R0, 0xfffffffe ;  /* 0xfffffffe00007836 */ /* 0x000fe20000000000 */
[----:B--2---:R-:W-:-:S13]  /*192d0*/  ISETP.GT.AND P0, PT, R7, R2, PT ;  /* 0x000000020700720c */ /* 0x004fda0003f04270 */
[----:B------:R-:W-:Y:S05]  /*192e0*/  @P0 BRA `(.L_x_2511) ;  /* 0xffffffe400400947 */ /* 0x000fea000383ffff */
.L_x_2451:
[----:B------:R-:W-:Y:S05]  /*192f0*/  BSYNC B0 ;  /* 0x0000000000007941 */ /* 0x000fea0003800000 */
.L_x_2450:
        /* <DEDUP_REMOVED lines=19> */
.L_x_2513:
[----:B------:R-:W-:Y:S05]  /*19430*/  BSYNC B0 ;  /* 0x0000000000007941 */ /* 0x000fea0003800000 */
.L_x_2512:
        /* <DEDUP_REMOVED lines=11> */
.L_x_2582:
[----:B------:R-:W-:Y:S05]  /*194f0*/  BSYNC B1 ;  /* 0x0000000000017941 */ /* 0x000fea0003800000 */
.L_x_2516:
        /* <DEDUP_REMOVED lines=9> */
.L_x_2519:
[----:B------:R-:W-:Y:S05]  /*19590*/  BSYNC B1 ;  /* 0x0000000000017941 */ /* 0x000fea0003800000 */
.L_x_2518:
        /* <DEDUP_REMOVED lines=12> */
.L_x_2520:
        /* <DEDUP_REMOVED lines=15> */
.L_x_2521:
        /* <DEDUP_REMOVED lines=15> */
.L_x_2522:
        /* <DEDUP_REMOVED lines=15> */
.L_x_2523:
        /* <DEDUP_REMOVED lines=10> */
.L_x_2515:
[----:B------:R-:W-:Y:S05]  /*199d0*/  BSYNC B0 ;  /* 0x0000000000007941 */ /* 0x000fea0003800000 */
.L_x_2514:
[----:B------:R-:W2:Y:S01]  /*199e0*/  LDL.LU R4, [R1+0x14] ;  /* 0x0000140001047983 */ /* 0x000ea20000300800 */
[----:B------:R-:W-:-:S05]  /*199f0*/  VIADD R19, R19, 0x1 ;  /* 0x0000000113137836 */ /* 0x000fca0000000000 */
[----:B------:R-:W-:-:S04]  /*19a00*/  ISETP.NE.AND P0, PT, R19, 0x2, PT ;  /* 0x000000021300780c */ /* 0x000fc80003f05270 */
[----:B------:R-:W-:Y:S02]  /*19a10*/  SEL R0, RZ, 0x1, P0 ;  /* 0x00000001ff007807 */ /* 0x000fe40000000000 */
[----:B------:R-:W-:Y:S02]  /*19a20*/  SEL R19, R19, RZ, P0 ;  /* 0x000000ff13137207 */ /* 0x000fe40000000000 */
[----:B--2---:R-:W-:-:S05]  /*19a30*/  LOP3.LUT R4, R4, R0, RZ, 0x3c, !PT ;  /* 0x0000000004047212 */ /* 0x004fca00078e3cff */
[----:B------:R2:W-:Y:S02]  /*19a40*/  STL [R1+0x14], R4 ;  /* 0x0000140401007387 */ /* 0x0005e40000100800 */
.L_x_2430:
[----:B------:R-:W-:Y:S05]  /*19a50*/  BSYNC B7 ;  /* 0x0000000000077941 */ /* 0x000fea0003800000 */
.L_x_2428:
[----:B---3--:R-:W3:Y:S02]  /*19a60*/  LDL R0, [R1+0x5c] ;  /* 0x00005c0001007983 */ /* 0x008ee40000100800 */
[----:B---3--:R-:W-:-:S13]  /*19a70*/  ISETP.NE.AND P0, PT, R0, RZ, PT ;  /* 0x000000ff0000720c */ /* 0x008fda0003f05270 */
        /* <DEDUP_REMOVED lines=12> */
.L_x_2524:
[----:B--2---:R-:W2:Y:S01]  /*19b40*/  S2R R10, SR_TID.X ;  /* 0x00000000000a7919 */ /* 0x004ea20000002100 */
[----:B------:R-:W-:Y:S01]  /*19b50*/  UMOV UR4, 0xffffffff ;  /* 0xffffffff00047882 */ /* 0x000fe20000000000 */
[----:B--2---:R-:W-:-:S04]  /*19b60*/  LOP3.LUT R10, R10, 0x1f, RZ, 0xc0, !PT ;  /* 0x0000001f0a0a7812 */ /* 0x004fc800078ec0ff */
[----:B------:R-:W-:Y:S01]  /*19b70*/  ISETP.NE.AND P0, PT, R10, 0x1f, PT ;  /* 0x0000001f0a00780c */ /* 0x000fe20003f05270 */
[----:B------:R-:W-:-:S12]  /*19b80*/  BRA.DIV UR4, `(.L_x_2526) ;  /* 0x0000002604f07947 */ /* 0x000fd8000b800000 */
[----:B------:R-:W2:Y:S01]  /*19b90*/  LDL.LU R3, [R1] ;  /* 0x0000000001037983 */ /* 0x000ea20000300800 */
[----:B------:R-:W-:-:S03]  /*19ba0*/  ULDC UR4, c[0x0][0xc3c] ;  /* 0x00030f0000047ab9 */ /* 0x000fc60000000800 */
[----:B01----:R-:W3:Y:S01]  /*19bb0*/  LDL R8, [R1+0xc] ;  /* 0x00000c0001087983 */ /* 0x003ee20000100800 */
[----:B------:R-:W-:Y:S01]  /*19bc0*/  ULDC.64 UR6, c[0x0][0x208] ;  /* 0x0000820000067ab9 */ /* 0x000fe20000000a00 */
[----:B---3--:R-:W-:Y:S02]  /*19bd0*/  IMAD.IADD R0, R8, 0x1, R10 ;  /* 0x0000000108007824 */ /* 0x008fe400078e020a */
[----:B--2---:R-:W-:-:S03]  /*19be0*/  IMAD.MOV.U32 R8, RZ, RZ, R3 ;  /* 0x000000ffff087224 */ /* 0x004fc600078e0003 */
[----:B------:R-:W-:-:S13]  /*19bf0*/  ISETP.GE.OR P1, PT, R0, UR4, !P0 ;  /* 0x0000000400007c0c */ /* 0x000fda000c726670 */
[----:B------:R-:W0:Y:S08]  /*19c00*/  @!P1 LDC.64 R2, c[0x0][0xc80] ;  /* 0x00032000ff029b82 */ /* 0x000e300000000a00 */
[----:B------:R-:W1:Y:S01]  /*19c10*/  @!P1 LDC.64 R6, c[0x0][0xc78] ;  /* 0x00031e00ff069b82 */ /* 0x000e620000000a00 */
[----:B0-----:R-:W-:-:S05]  /*19c20*/  @!P1 IMAD.WIDE R2, R0, 0x4, R2 ;  /* 0x0000000400029825 */ /* 0x001fca00078e0202 */
[----:B------:R1:W2:Y:S02]  /*19c30*/  @!P1 LDG.E R5, desc[UR6][R2.64] ;  /* 0x0000000602059981 */ /* 0x0002a4000c1e1900 */
[----:B-1----:R-:W-:-:S06]  /*19c40*/  @!P1 IMAD.WIDE R2, R0, 0x4, R6 ;  /* 0x0000000400029825 */ /* 0x002fcc00078e0206 */
[----:B------:R-:W3:Y:S01]  /*19c50*/  @!P1 LDG.E R2, desc[UR6][R2.64] ;  /* 0x0000000602029981 */ /* 0x000ee2000c1e1900 */
[----:B------:R-:W-:Y:S02]  /*19c60*/  CS2R R6, SRZ ;  /* 0x0000000000067805 */ /* 0x000fe4000001ff00 */
[C---:B------:R-:W-:Y:S02]  /*19c70*/  ISETP.GE.U32.AND P2, PT, R10.reuse, 0x2, PT ;  /* 0x000000020a00780c */ /* 0x040fe40003f46070 */
[C---:B------:R-:W-:Y:S01]  /*19c80*/  ISETP.GE.U32.AND P3, PT, R10.reuse, 0x4, PT ;  /* 0x000000040a00780c */ /* 0x040fe20003f66070 */
[----:B------:R-:W-:Y:S01]  /*19c90*/  SHFL.IDX PT, R4, R8, RZ, 0x1f ;  /* 0x00001fff08047589 */ /* 0x000fe200000e0000 */
[C---:B------:R-:W-:Y:S02]  /*19ca0*/  ISETP.GE.U32.AND P4, PT, R10.reuse, 0x8, PT ;  /* 0x000000080a00780c */ /* 0x040fe40003f86070 */
[----:B------:R-:W-:Y:S01]  /*19cb0*/  ISETP.GE.U32.AND P5, PT, R10, 0x10, PT ;  /* 0x000000100a00780c */ /* 0x000fe20003fa6070 */
[----:B------:R-:W-:Y:S01]  /*19cc0*/  SHFL.IDX PT, R0, R8, 0x1, 0x1f ;  /* 0x00201f0008007f89 */ /* 0x000fe200000e0000 */
[----:B--2---:R-:W-:-:S02]  /*19cd0*/  @!P1 IMAD.MOV.U32 R6, RZ, RZ, R5 ;  /* 0x000000ffff069224 */ /* 0x004fc400078e0005 */
[----:B------:R-:W-:Y:S02]  /*19ce0*/  IMAD.MOV.U32 R5, RZ, RZ, RZ ;  /* 0x000000ffff057224 */ /* 0x000fe400078e00ff */
        /* <DEDUP_REMOVED lines=19> */
.L_x_2592:
[----:B------:R-:W-:Y:S02]  /*19e20*/  ULDC UR4, c[0x0][0xc38] ;  /* 0x00030e0000047ab9 */ /* 0x000fe40000000800 */
[----:B------:R-:W-:-:S04]  /*19e30*/  IMAD.U32 R8, RZ, RZ, UR4 ;  /* 0x00000004ff087e24 */ /* 0x000fc8000f8e00ff */
[----:B-1----:R-:W-:-:S04]  /*19e40*/  IMAD R9, R9, R8, RZ ;  /* 0x0000000809097224 */ /* 0x002fc800078e02ff */
[----:B------:R-:W-:-:S05]  /*19e50*/  IMAD.IADD R0, R0, 0x1, R9 ;  /* 0x0000000100007824 */ /* 0x000fca00078e0209 */
[----:B------:R-:W-:-:S13]  /*19e60*/  ISETP.GT.AND P6, PT, R0, R4, PT ;  /* 0x000000040000720c */ /* 0x000fda0003fc4270 */
[----:B------:R-:W-:Y:S05]  /*19e70*/  @P6 BRA `(.L_x_2527) ;  /* 0x0000000000b06947 */ /* 0x000fea0003800000 */
.L_x_2530:
        /* <DEDUP_REMOVED lines=38> */
.L_x_2600:
[----:B------:R-:W-:Y:S02]  /*1a0e0*/  ULDC UR4, c[0x0][0xc38] ;  /* 0x00030e0000047ab9 */ /* 0x000fe40000000800 */
[----:B------:R-:W-:-:S04]  /*1a0f0*/  IMAD.U32 R8, RZ, RZ, UR4 ;  /* 0x00000004ff087e24 */ /* 0x000fc8000f8e00ff */
[----:B-1----:R-:W-:-:S04]  /*1a100*/  IMAD R9, R9, R8, RZ ;  /* 0x0000000809097224 */ /* 0x002fc800078e02ff */
[----:B------:R-:W-:-:S05]  /*1a110*/  IMAD.IADD R0, R9, 0x1, R0 ;  /* 0x0000000109007824 */ /* 0x000fca00078e0200 */
[----:B------:R-:W-:-:S13]  /*1a120*/  ISETP.GT.AND P6, PT, R0, R4, PT ;  /* 0x000000040000720c */ /* 0x000fda0003fc4270 */
[----:B------:R-:W-:Y:S05]  /*1a130*/  @!P6 BRA `(.L_x_2530) ;  /* 0xfffffffc0050e947 */ /* 0x000fea000383ffff */
.L_x_2527:
        /* <DEDUP_REMOVED lines=12> */
.L_x_2605:
[----:B------:R-:W-:-:S13]  /*1a200*/  ISETP.NE.AND P0, PT, R3, RZ, PT ;  /* 0x000000ff0300720c */ /* 0x000fda0003f05270 */
[----:B------:R-:W-:Y:S05]  /*1a210*/  @!P0 BRA `(.L_x_2532) ;  /* 0x0000000000148947 */ /* 0x000fea0003800000 */
[----:B------:R-:W-:Y:S01]  /*1a220*/  UMOV UR4, 0xffffffff ;  /* 0xffffffff00047882 */ /* 0x000fe20000000000 */
[----:B---3--:R-:W-:Y:S02]  /*1a230*/  VIADD R10, R10, 0xffffffff ;  /* 0xffffffff0a0a7836 */ /* 0x008fe40000000000 */
[----:B------:R-:W-:Y:S05]  /*1a240*/  BRA.DIV UR4, `(.L_x_2533) ;  /* 0x0000002a04e07947 */ /* 0x000fea000b800000 */
[----:B0-----:R0:W2:Y:S02]  /*1a250*/  SHFL.IDX PT, R2, R2, R10, 0x1f ;  /* 0x00001f0a02027589 */ /* 0x0010a400000e0000 */
.L_x_2608:
[----:B--2---:R-:W-:-:S07]  /*1a260*/  IMAD.MOV.U32 R5, RZ, RZ, R2 ;  /* 0x000000ffff057224 */ /* 0x004fce00078e0002 */
.L_x_2532:
[----:B0-----:R-:W-:Y:S01]  /*1a270*/  IMAD R2, R5, R8, R9 ;  /* 0x0000000805027224 */ /* 0x001fe200078e0209 */
[----:B------:R-:W-:-:S03]  /*1a280*/  ISETP.NE.AND P0, PT, R7, 0x1, PT ;  /* 0x000000010700780c */ /* 0x000fc60003f05270 */
[----:B------:R-:W-:Y:S01]  /*1a290*/  IMAD.IADD R4, R4, 0x1, -R2 ;  /* 0x0000000104047824 */ /* 0x000fe200078e0a02 */
[----:B------:R0:W-:Y:S09]  /*1a2a0*/  STL [R1], R2 ;  /* 0x0000000201007387 */ /* 0x0001f20000100800 */
[----:B------:R-:W-:Y:S05]  /*1a2b0*/  @!P0 BRA `(.L_x_2534) ;  /* 0x0000000000e48947 */ /* 0x000fea0003800000 */
[----:B------:R-:W-:-:S04]  /*1a2c0*/  IABS R5, R0 ;  /* 0x0000000000057213 */ /* 0x000fc80000000000 */
        /* <DEDUP_REMOVED lines=25> */
[----:B-1-3--:R-:W-:Y:S02]  /*1a460*/  IMAD R6, R2, R5, RZ ;  /* 0x0000000502067224 */ /* 0x00afe400078e02ff */
        /* <DEDUP_REMOVED lines=30> */
.L_x_2534:
[----:B------:R-:W2:Y:S01]  /*1a650*/  LDL R5, [R1+0xc] ;  /* 0x00000c0001057983 */ /* 0x000ea20000100800 */
[----:B0-----:R-:W2:Y:S01]  /*1a660*/  LDC.64 R2, c[0x0][0xc90] ;  /* 0x00032400ff027b82 */ /* 0x001ea20000000a00 */
[----:B------:R-:W-:Y:S01]  /*1a670*/  ULDC.64 UR4, c[0x0][0x208] ;  /* 0x0000820000047ab9 */ /* 0x000fe20000000a00 */
[----:B--2---:R-:W-:-:S05]  /*1a680*/  IMAD.WIDE R2, R5, 0x4, R2 ;  /* 0x0000000405027825 */ /* 0x004fca00078e0202 */
[----:B-1-3--:R-:W2:Y:S02]  /*1a690*/  LDG.E R6, desc[UR4][R2.64] ;  /* 0x0000000402067981 */ /* 0x00aea4000c1e1900 */
        /* <DEDUP_REMOVED lines=59> */
.L_x_2535:
[----:B-1----:R-:W-:-:S05]  /*1aa50*/  LOP3.LUT R3, RZ, R4, RZ, 0x33, !PT ;  /* 0x00000004ff037212 */ /* 0x002fca00078e33ff */
[----:B------:R-:W-:-:S05]  /*1aa60*/  IMAD.IADD R0, R0, 0x1, R3 ;  /* 0x0000000100007824 */ /* 0x000fca00078e0203 */
[----:B------:R1:W-:Y:S01]  /*1aa70*/  STL [R1+0x4], R0 ;  /* 0x0000040001007387 */ /* 0x0003e20000100800 */
[----:B------:R-:W-:Y:S05]  /*1aa80*/  BRA `(.L_x_2536) ;  /* 0x0000000000287947 */ /* 0x000fea0003800000 */
.L_x_2528:
        /* <DEDUP_REMOVED lines=10> */
.L_x_2536:
[----:B0-----:R-:W2:Y:S04]  /*1ab30*/  LDL R2, [R1+0xc] ;  /* 0x00000c0001027983 */ /* 0x001ea80000100800 */
[----:B------:R-:W3:Y:S04]  /*1ab40*/  LDL R3, [R1+0x8] ;  /* 0x0000080001037983 */ /* 0x000ee80000100800 */
[----:B------:R-:W4:Y:S04]  /*1ab50*/  LDL R5, [R1+0x4] ;  /* 0x0000040001057983 */ /* 0x000f280000100800 */
[----:B------:R-:W4:Y:S01]  /*1ab60*/  LDL R4, [R1] ;  /* 0x0000000001047983 */ /* 0x000f220000100800 */
[----:B-1----:R-:W0:Y:S01]  /*1ab70*/  S2R R0, SR_TID.X ;  /* 0x0000000000007919 */ /* 0x002e220000002100 */
[----:B------:R-:W-:Y:S05]  /*1ab80*/  WARPSYNC.ALL ;  /* 0x0000000000007948 */ /* 0x000fea0003800000 */
[----:B0-----:R-:W-:Y:S01]  /*1ab90*/  LOP3.LUT R0, R0, 0x1f, RZ, 0xc0, !PT ;  /* 0x0000001f00007812 */ /* 0x001fe200078ec0ff */
[----:B------:R-:W-:Y:S03]  /*1aba0*/  BAR.SYNC.DEFER_BLOCKING 0x4, 0x180 ;  /* 0x0106000000007b1d */ /* 0x000fe60000010000 */
[----:B------:R-:W-:-:S13]  /*1abb0*/  ISETP.NE.AND P0, PT, R0, RZ, PT ;  /* 0x000000ff0000720c */ /* 0x000fda0003f05270 */
[----:B------:R-:W0:Y:S01]  /*1abc0*/  @!P0 S2R R0, SR_CgaCtaId ;  /* 0x0000000000008919 */ /* 0x000e220000008800 */
[----:B--2---:R-:W-:Y:S01]  /*1abd0*/  IMAD.MOV.U32 R7, RZ, RZ, R2 ;  /* 0x000000ffff077224 */ /* 0x004fe200078e0002 */
[----:B------:R-:W-:Y:S01]  /*1abe0*/  @!P0 MOV R2, 0x400 ;  /* 0x0000040000028802 */ /* 0x000fe20000000f00 */
[----:B---3--:R-:W-:-:S03]  /*1abf0*/  IMAD.MOV.U32 R6, RZ, RZ, R3 ;  /* 0x000000ffff067224 */ /* 0x008fc600078e0003 */
[----:B0-----:R-:W-:-:S05]  /*1ac00*/  @!P0 LEA R18, R0, R2, 0x18 ;  /* 0x0000000200128211 */ /* 0x001fca00078ec0ff */
[----:B----4-:R0:W-:Y:S01]  /*1ac10*/  @!P0 STS.128 [R18+0x388d0], R4 ;  /* 0x0388d00412008388 */ /* 0x0101e20000000c00 */
[----:B------:R-:W-:Y:S06]  /*1ac20*/  BAR.ARV 0x5, 0x180 ;  /* 0x0146000000007b1d */ /* 0x000fec0000002000 */
.L_x_2525:
[----:B------:R-:W2:Y:S01]  /*1ac30*/  LDL R0, [R1+0xc] ;  /* 0x00000c0001007983 */ /* 0x000ea20000100800 */
[----:B------:R-:W-:Y:S02]  /*1ac40*/  ULDC UR4, c[0x0][0xc3c] ;  /* 0x00030f0000047ab9 */ /* 0x000fe40000000800 */
[----:B--2---:R-:W-:-:S13]  /*1ac50*/  ISETP.GE.AND P0, PT, R0, UR4, PT ;  /* 0x0000000400007c0c */ /* 0x004fda000bf06270 */
[----:B------:R-:W-:Y:S05]  /*1ac60*/  @!P0 BRA `(.L_x_2537) ;  /* 0xffffff98000c8947 */ /* 0x000fea000383ffff */
[----:B------:R-:W-:Y:S05]  /*1ac70*/  BSYNC B8 ;  /* 0x0000000000087941 */ /* 0x000fea0003800000 */
.L_x_2422:
[----:B0-----:R-:W2:Y:S01]  /*1ac80*/  LDL.LU R0, [R1+0x58] ;  /* 0x0000580001007983 */ /* 0x001ea20000300800 */
[----:B------:R-:W-:Y:S01]  /*1ac90*/  BSSY B0, `(.L_x_2538) ;  /* 0x000000b000007945 */ /* 0x000fe20003800000 */
[----:B-1----:R-:W0:Y:S01]  /*1aca0*/  S2R R5, SR_CgaCtaId ;  /* 0x0000000000057919 */ /* 0x002e220000008800 */
        /* <DEDUP_REMOVED lines=9> */
.L_x_2609:
[----:B------:R-:W-:Y:S05]  /*1ad40*/  BSYNC B0 ;  /* 0x0000000000007941 */ /* 0x000fea0003800000 */
.L_x_2538:
[----:B------:R-:W-:-:S03]  /*1ad50*/  UMOV UR4, 0xffffffff ;  /* 0xffffffff00047882 */ /* 0x000fc60000000000 */
[----:B------:R-:W-:Y:S05]  /*1ad60*/  BRA.DIV UR4, `(.L_x_2540) ;  /* 0x0000002204587947 */ /* 0x000fea000b800000 */
[----:B------:R-:W1:Y:S02]  /*1ad70*/  S2R R2, SR_TID.X ;  /* 0x0000000000027919 */ /* 0x000e640000002100 */
[----:B-1----:R-:W-:-:S04]  /*1ad80*/  SHF.R.U32.HI R2, RZ, 0x5, R2 ;  /* 0x00000005ff027819 */ /* 0x002fc80000011602 */
[----:B------:R-:W-:-:S05]  /*1ad90*/  LOP3.LUT R2, R2, 0x3, RZ, 0xc0, !PT ;  /* 0x0000000302027812 */ /* 0x000fca00078ec0ff */
[----:B------:R1:W2:Y:S02]  /*1ada0*/  SHFL.IDX PT, R14, R2, RZ, 0x1f ;  /* 0x00001fff020e7589 */ /* 0x0002a400000e0000 */
.L_x_2612:
[----:B--2---:R-:W-:Y:S01]  /*1adb0*/  ISETP.NE.AND P0, PT, R14, RZ, PT ;  /* 0x000000ff0e00720c */ /* 0x004fe20003f05270 */
[----:B------:R-:W-:-:S12]  /*1adc0*/  BSSY B0, `(.L_x_2541) ;  /* 0x0000027000007945 */ /* 0x000fd80003800000 */
[----:B------:R-:W-:Y:S05]  /*1add0*/  @P0 BRA `(.L_x_2542) ;  /* 0x0000000000940947 */ /* 0x000fea0003800000 */
[----:B------:R-:W-:-:S03]  /*1ade0*/  UMOV UR4, 0xffffffff ;  /* 0xffffffff00047882 */ /* 0x000fc60000000000 */
[----:B------:R-:W-:Y:S05]  /*1adf0*/  BRA.DIV UR4, `(.L_x_2543) ;  /* 0x0000002204687947 */ /* 0x000fea000b800000 */
[----:B------:R-:W-:-:S13]  /*1ae00*/  ELECT P6, URZ, PT ;  /* 0x00000000003f782f */ /* 0x000fda00038c0000 */
.L_x_2615:
        /* <DEDUP_REMOVED lines=8> */
.L_x_2544:
        /* <DEDUP_REMOVED lines=13> */
.L_x_2616:
[----:B------:R-:W1:Y:S02]  /*1af60*/  SYNCS.PHASECHK.TRANS64.TRYWAIT P0, [R7+URZ], R2 ;  /* 0x00000002070075a7 */ /* 0x000e64000800017f */
[----:B-1----:R-:W-:Y:S05]  /*1af70*/  @!P0 BRA `(.L_x_2546) ;  /* 0x00000020003c8947 */ /* 0x002fea0003800000 */
.L_x_2617:
[----:B------:R-:W-:Y:S05]  /*1af80*/  @!P2 BRA `(.L_x_2547) ;  /* 0x000000000004a947 */ /* 0x000fea0003800000 */
[----:B------:R-:W-:Y:S01]  /*1af90*/  BPT.TRAP 0x1 ;  /* 0x000000040000795c */ /* 0x000fe20000300000 */
.L_x_2547:
[----:B------:R-:W-:-:S04]  /*1afa0*/  VIADD R0, R0, 0x38860 ;  /* 0x0003886000007836 */ /* 0x000fc80000000000 */
[----:B------:R-:W-:-:S04]  /*1afb0*/  IMAD R4, R19, 0x8, R0 ;  /* 0x0000000813047824 */ /* 0x000fc800078e0200 */
[----:B------:R-:W2:Y:S02]  /*1afc0*/  SYNCS.PHASECHK.TRANS64.TRYWAIT P0, [R4+URZ], R5 ;  /* 0x00000005040075a7 */ /* 0x000ea4000800017f */
[----:B--2---:R-:W-:Y:S05]  /*1afd0*/  @!P0 BRA `(.L_x_2548) ;  /* 0x0000002000388947 */ /* 0x004fea0003800000 */
.L_x_2618:
[----:B------:R-:W-:-:S07]  /*1afe0*/  IMAD R3, R3, 0x8, R0 ;  /* 0x0000000803037824 */ /* 0x000fce00078e0200 */
.L_x_2549:
[----:B---3--:R3:W4:Y:S02]  /*1aff0*/  SYNCS.PHASECHK.TRANS64.TRYWAIT P0, [R3+URZ], R2 ;  /* 0x00000002030075a7 */ /* 0x008724000800017f */
[----:B----4-:R-:W-:Y:S05]  /*1b000*/  @!P0 NANOSLEEP.SYNCS 0x989680 ;  /* 0x009896800000895d */ /* 0x010fea0003900000 */
[----:B------:R-:W4:Y:S02]  /*1b010*/  @!P0 SYNCS.PHASECHK.TRANS64 P0, [R3+URZ], R2 ;  /* 0x00000002030085a7 */ /* 0x000f24000800007f */
[----:B----4-:R-:W-:Y:S05]  /*1b020*/  @!P0 BRA `(.L_x_2549) ;  /* 0xfffffffc00f08947 */ /* 0x010fea000383ffff */
.L_x_2542:
[----:B------:R-:W-:Y:S05]  /*1b030*/  BSYNC B0 ;  /* 0x0000000000007941 */ /* 0x000fea0003800000 */
.L_x_2541:
[----:B------:R-:W-:Y:S05]  /*1b040*/  EXIT ;  /* 0x000000000000794d */ /* 0x000fea0003800000 */
.L_x_2361:
[----:B------:R-:W-:-:S13]  /*1b050*/  R2UR UR4, R17 ;  /* 0x00000000110472ca */ /* 0x000fda00000e0000 */
[----:B0-----:R-:W-:-:S04]  /*1b060*/  IMAD.U32 R3, RZ, RZ, UR4 ;  /* 0x00000004ff037e24 */ /* 0x001fc8000f8e00ff */
[----:B------:R0:W1:Y:S03]  /*1b070*/  SYNCS.PHASECHK.TRANS64.TRYWAIT P1, [R3+URZ+0x38800], R0 ;  /* 0x03880000030075a7 */ /* 0x000066000802017f */
[----:B-1----:R-:W-:Y:S05]  /*1b080*/  @!P1 NANOSLEEP.SYNCS 0x989680 ;  /* 0x009896800000995d */ /* 0x002fea0003900000 */
[----:B------:R-:W1:Y:S02]  /*1b090*/  @!P1 SYNCS.PHASECHK.TRANS64 P1, [R3+URZ+0x38800], R0 ;  /* 0x03880000030095a7 */ /* 0x000e64000802007f */
[----:B-1----:R-:W-:Y:S05]  /*1b0a0*/  @!P1 BRA `(.L_x_2361) ;  /* 0xfffffffc00e89947 */ /* 0x002fea000383ffff */
[----:B------:R-:W-:Y:S05]  /*1b0b0*/  BRA `(.L_x_2550) ;  /* 0xfffffe7000b47947 */ /* 0x000fea000383ffff */
.L_x_2365:
[----:B-1----:R1:W2:Y:S02]  /*1b0c0*/  SYNCS.PHASECHK.TRANS64.TRYWAIT P2, [R0+URZ+0x38830], R3 ;  /* 0x03883003000075a7 */ /* 0x0022a4000804017f */
[----:B--2---:R-:W-:Y:S05]  /*1b0d0*/  @!P2 NANOSLEEP.SYNCS 0x989680 ;  /* 0x009896800000a95d */ /* 0x004fea0003900000 */
[----:B------:R-:W2:Y:S02]  /*1b0e0*/  @!P2 SYNCS.PHASECHK.TRANS64 P2, [R0+URZ+0x38830], R3 ;  /* 0x038830030000a5a7 */ /* 0x000ea4000804007f */
[----:B--2---:R-:W-:Y:S05]  /*1b0f0*/  @!P2 BRA `(.L_x_2365) ;  /* 0xfffffffc00f0a947 */ /* 0x004fea000383ffff */
[----:B------:R-:W-:Y:S05]  /*1b100*/  BRA `(.L_x_2364) ;  /* 0xfffffe7000e47947 */ /* 0x000fea000383ffff */
.L_x_2370:
[----:B------:R-:W-:-:S13]  /*1b110*/  R2UR UR4, R3 ;  /* 0x00000000030472ca */ /* 0x000fda00000e0000 */
[----:B-1----:R-:W-:-:S04]  /*1b120*/  IMAD.U32 R152, RZ, RZ, UR4 ;  /* 0x00000004ff987e24 */ /* 0x002fc8000f8e00ff */
[----:B------:R1:W2:Y:S03]  /*1b130*/  SYNCS.PHASECHK.TRANS64.TRYWAIT P3, [R152+URZ+0x38830], R4 ;  /* 0x03883004980075a7 */ /* 0x0002a6000806017f */
[----:B--2---:R-:W-:Y:S05]  /*1b140*/  @!P3 NANOSLEEP.SYNCS 0x989680 ;  /* 0x009896800000b95d */ /* 0x004fea0003900000 */
[----:B------:R-:W2:Y:S02]  /*1b150*/  @!P3 SYNCS.PHASECHK.TRANS64 P3, [R152+URZ+0x38830], R4 ;  /* 0x038830049800b5a7 */ /* 0x000ea4000806007f */
[----:B--2---:R-:W-:Y:S05]  /*1b160*/  @!P3 BRA `(.L_x_2370) ;  /* 0xfffffffc00e8b947 */ /* 0x004fea000383ffff */
[----:B------:R-:W-:Y:S05]  /*1b170*/  BRA `(.L_x_2369) ;  /* 0xfffffeac00387947 */ /* 0x000fea000383ffff */
.L_x_2374:
[----:B--2---:R-:W-:-:S04]  /*1b180*/  IMAD.U32 R2, RZ, RZ, UR4 ;  /* 0x00000004ff027e24 */ /* 0x004fc8000f8e00ff */
[----:B------:R2:W3:Y:S03]  /*1b190*/  SYNCS.PHASECHK.TRANS64.TRYWAIT P3, [R2+URZ+0x38850], R0 ;  /* 0x03885000020075a7 */ /* 0x0004e6000806017f */
[----:B---3--:R-:W-:Y:S05]  /*1b1a0*/  @!P3 NANOSLEEP.SYNCS 0x989680 ;  /* 0x009896800000b95d */ /* 0x008fea0003900000 */
[----:B------:R-:W3:Y:S02]  /*1b1b0*/  @!P3 SYNCS.PHASECHK.TRANS64 P3, [R2+URZ+0x38850], R0 ;  /* 0x038850000200b5a7 */ /* 0x000ee4000806007f */
[----:B---3--:R-:W-:Y:S05]  /*1b1c0*/  @!P3 BRA `(.L_x_2374) ;  /* 0xfffffffc00ecb947 */ /* 0x008fea000383ffff */
[----:B------:R-:W-:Y:S05]  /*1b1d0*/  BRA `(.L_x_2373) ;  /* 0xfffffed0005c7947 */ /* 0x000fea000383ffff */
.L_x_2380:
[----:B-1----:R-:W-:-:S04]  /*1b1e0*/  IMAD.U32 R4, RZ, RZ, UR4 ;  /* 0x00000004ff047e24 */ /* 0x002fc8000f8e00ff */
[----:B------:R1:W2:Y:S03]  /*1b1f0*/  SYNCS.PHASECHK.TRANS64.TRYWAIT P2, [R4+URZ+0x38830], R3 ;  /* 0x03883003040075a7 */ /* 0x0002a6000804017f */
[----:B--2---:R-:W-:Y:S05]  /*1b200*/  @!P2 NANOSLEEP.SYNCS 0x989680 ;  /* 0x009896800000a95d */ /* 0x004fea0003900000 */
[----:B------:R-:W2:Y:S02]  /*1b210*/  @!P2 SYNCS.PHASECHK.TRANS64 P2, [R4+URZ+0x38830], R3 ;  /* 0x038830030400a5a7 */ /* 0x000ea4000804007f */
[----:B--2---:R-:W-:Y:S05]  /*1b220*/  @!P2 BRA `(.L_x_2380) ;  /* 0xfffffffc00eca947 */ /* 0x004fea000383ffff */
[----:B------:R-:W-:Y:S05]  /*1b230*/  BRA `(.L_x_2379) ;  /* 0xfffffee8004c7947 */ /* 0x000fea000383ffff */
.L_x_2384:
[----:B---3--:R-:W-:-:S04]  /*1b240*/  IMAD.U32 R2, RZ, RZ, UR4 ;  /* 0x00000004ff027e24 */ /* 0x008fc8000f8e00ff */
[----:B------:R3:W4:Y:S03]  /*1b250*/  SYNCS.PHASECHK.TRANS64.TRYWAIT P2, [R2+URZ+0x38850], R0 ;  /* 0x03885000020075a7 */ /* 0x000726000804017f */
[----:B----4-:R-:W-:Y:S05]  /*1b260*/  @!P2 NANOSLEEP.SYNCS 0x989680 ;  /* 0x009896800000a95d */ /* 0x010fea0003900000 */
[----:B------:R-:W4:Y:S02]  /*1b270*/  @!P2 SYNCS.PHASECHK.TRANS64 P2, [R2+URZ+0x38850], R0 ;  /* 0x038850000200a5a7 */ /* 0x000f24000804007f */
[----:B----4-:R-:W-:Y:S05]  /*1b280*/  @!P2 BRA `(.L_x_2384) ;  /* 0xfffffffc00eca947 */ /* 0x010fea000383ffff */
[----:B------:R-:W-:Y:S05]  /*1b290*/  BRA `(.L_x_2383) ;  /* 0xffffff0c00747947 */ /* 0x000fea000383ffff */
.L_x_2389:
[----:B-1----:R-:W-:-:S04]  /*1b2a0*/  IMAD.U32 R7, RZ, RZ, UR8 ;  /* 0x00000008ff077e24 */ /* 0x002fc8000f8e00ff */
[----:B------:R1:W2:Y:S03]  /*1b2b0*/  SYNCS.PHASECHK.TRANS64.TRYWAIT P0, [R7+URZ+0x38850], R0 ;  /* 0x03885000070075a7 */ /* 0x0002a6000800017f */
[----:B--2---:R-:W-:Y:S05]  /*1b2c0*/  @!P0 NANOSLEEP.SYNCS 0x989680 ;  /* 0x009896800000895d */ /* 0x004fea0003900000 */
[----:B------:R-:W2:Y:S02]  /*1b2d0*/  @!P0 SYNCS.PHASECHK.TRANS64 P0, [R7+URZ+0x38850], R0 ;  /* 0x03885000070085a7 */ /* 0x000ea4000800007f */
[----:B--2---:R-:W-:Y:S05]  /*1b2e0*/  @!P0 BRA `(.L_x_2389) ;  /* 0xfffffffc00ec8947 */ /* 0x004fea000383ffff */
[----:B------:R-:W-:Y:S05]  /*1b2f0*/  BRA `(.L_x_2388) ;  /* 0xffffff2400847947 */ /* 0x000fea000383ffff */
.L_x_2436:
        /* <DEDUP_REMOVED lines=8> */
[----:B--2---:R-:W-:Y:S05]  /*1b380*/  WARPSYNC.COLLECTIVE R15, `(.L_x_2552) ;  /* 0x000000000f087348 */ /* 0x004fea0003c00000 */
[----:B------:R0:W1:Y:S02]  /*1b390*/  SHFL.IDX P6, R14, R13, R12, R11 ;  /* 0x0000000c0d0e7389 */ /* 0x00006400000c000b */
[----:B012---:R-:W-:Y:S01]  /*1b3a0*/  ENDCOLLECTIVE ;  /* 0x000000000000791b */ /* 0x007fe20003800000 */
.L_x_2552:
[----:B------:R-:W-:Y:S05]  /*1b3b0*/  BSYNC B0 ;  /* 0x0000000000007941 */ /* 0x000fea0003800000 */
.L_x_2551:
[----:B------:R-:W-:Y:S05]  /*1b3c0*/  BRA `(.L_x_2553) ;  /* 0xffffffa0002c7947 */ /* 0x000fea000383ffff */
.L_x_2438:
[----:B------:R-:W-:Y:S01]  /*1b3d0*/  BSSY B0, `(.L_x_2554) ;  /* 0x0000006000007945 */ /* 0x000fe20003800000 */
[----:B------:R-:W-:-:S07]  /*1b3e0*/  IMAD.MOV.U32 R15, RZ, RZ, -0x1 ;  /* 0xffffffffff0f7424 */ /* 0x000fce00078e00ff */
[----:B--23--:R-:W-:Y:S05]  /*1b3f0*/  WARPSYNC.COLLECTIVE R15, `(.L_x_2555) ;  /* 0x000000000f0c7348 */ /* 0x00cfea0003c00000 */
[----:B------:R-:W-:Y:S02]  /*1b400*/  ELECT P6, UR62, PT ;  /* 0x00000000003e782f */ /* 0x000fe400038c0000 */
[----:B------:R-:W-:Y:S01]  /*1b410*/  MOV R14, UR62 ;  /* 0x0000003e000e7c02 */ /* 0x000fe20008000f00 */
[----:B--23--:R-:W-:Y:S10]  /*1b420*/  ENDCOLLECTIVE ;  /* 0x000000000000791b */ /* 0x00cff40003800000 */
.L_x_2555:
[----:B------:R-:W-:Y:S05]  /*1b430*/  BSYNC B0 ;  /* 0x0000000000007941 */ /* 0x000fea0003800000 */
.L_x_2554:
[----:B------:R-:W-:Y:S05]  /*1b440*/  BRA `(.L_x_2556) ;  /* 0xffffffa000307947 */ /* 0x000fea000383ffff */
.L_x_2440:
[----:B0-----:R0:W1:Y:S02]  /*1b450*/  SYNCS.PHASECHK.TRANS64.TRYWAIT P0, [R0+URZ+0x38840], R2 ;  /* 0x03884002000075a7 */ /* 0x001064000800017f */
[----:B-1----:R-:W-:Y:S05]  /*1b460*/  @!P0 NANOSLEEP.SYNCS 0x989680 ;  /* 0x009896800000895d */ /* 0x002fea0003900000 */
[----:B------:R-:W1:Y:S02]  /*1b470*/  @!P0 SYNCS.PHASECHK.TRANS64 P0, [R0+URZ+0x38840], R2 ;  /* 0x03884002000085a7 */ /* 0x000e64000800007f */
[----:B-1----:R-:W-:Y:S05]  /*1b480*/  @!P0 BRA `(.L_x_2440) ;  /* 0xfffffffc00f08947 */ /* 0x002fea000383ffff */
[----:B------:R-:W-:Y:S05]  /*1b490*/  BRA `(.L_x_2557) ;  /* 0xffffffa000947947 */ /* 0x000fea000383ffff */
.L_x_2444:
[----:B------:R-:W2:Y:S01]  /*1b4a0*/  LDL.LU R11, [R1+0x34] ;  /* 0x00003400010b7983 */ /* 0x000ea20000300800 */
[----:B------:R-:W-:Y:S02]  /*1b4b0*/  IMAD.MOV.U32 R13, RZ, RZ, R3 ;  /* 0x000000ffff0d7224 */ /* 0x000fe400078e0003 */
[----:B------:R-:W-:Y:S01]  /*1b4c0*/  IMAD.MOV.U32 R12, RZ, RZ, RZ ;  /* 0x000000ffff0c7224 */ /* 0x000fe200078e00ff */
[----:B------:R-:W0:Y:S01]  /*1b4d0*/  S2R R5, SR_TID.X ;  /* 0x0000000000057919 */ /* 0x000e220000002100 */
[----:B------:R-:W-:Y:S01]  /*1b4e0*/  IMAD.MOV.U32 R15, RZ, RZ, -0x1 ;  /* 0xffffffffff0f7424 */ /* 0x000fe200078e00ff */
[----:B0-----:R-:W-:-:S04]  /*1b4f0*/  LOP3.LUT R5, R5, 0x7f, RZ, 0xc0, !PT ;  /* 0x0000007f05057812 */ /* 0x001fc800078ec0ff */
[----:B------:R-:W-:-:S05]  /*1b500*/  SHF.R.U32.HI R5, RZ, 0x3, R5 ;  /* 0x00000003ff057819 */ /* 0x000fca0000011605 */
[----:B------:R-:W-:-:S04]  /*1b510*/  IMAD R2, R8, 0x80, R5 ;  /* 0x0000008008027824 */ /* 0x000fc800078e0205 */
[----:B------:R-:W-:Y:S02]  /*1b520*/  VIADD R5, R2, 0x10 ;  /* 0x0000001002057836 */ /* 0x000fe40000000000 */
[----:B--2---:R-:W-:Y:S02]  /*1b530*/  IMAD R0, R11, R7, RZ ;  /* 0x000000070b007224 */ /* 0x004fe400078e02ff */
[----:B------:R-:W-:-:S03]  /*1b540*/  IMAD.MOV.U32 R11, RZ, RZ, 0x181f ;  /* 0x0000181fff0b7424 */ /* 0x000fc600078e00ff */
[----:B------:R-:W-:-:S13]  /*1b550*/  ISETP.GE.AND P5, PT, R2, R0, PT ;  /* 0x000000000200720c */ /* 0x000fda0003fa6270 */
[----:B-----5:R-:W-:Y:S05]  /*1b560*/  WARPSYNC.COLLECTIVE R15, `(.L_x_2558) ;  /* 0x000000000f087348 */ /* 0x020fea0003c00000 */
[----:B------:R0:W1:Y:S02]  /*1b570*/  SHFL.IDX P6, R14, R13, R12, R11 ;  /* 0x0000000c0d0e7389 */ /* 0x00006400000c000b */
[----:B01---5:R-:W-:Y:S01]  /*1b580*/  ENDCOLLECTIVE ;  /* 0x000000000000791b */ /* 0x023fe20003800000 */
.L_x_2558:
[----:B------:R-:W-:Y:S02]  /*1b590*/  IMAD.MOV.U32 R13, RZ, RZ, R4 ;  /* 0x000000ffff0d7224 */ /* 0x000fe400078e0004 */
[----:B------:R-:W-:-:S07]  /*1b5a0*/  IMAD.MOV.U32 R6, RZ, RZ, R14 ;  /* 0x000000ffff067224 */ /* 0x000fce00078e000e */
[----:B------:R-:W-:Y:S05]  /*1b5b0*/  WARPSYNC.COLLECTIVE R15, `(.L_x_2559) ;  /* 0x000000000f087348 */ /* 0x000fea0003c00000 */
[----:B------:R0:W1:Y:S02]  /*1b5c0*/  SHFL.IDX P6, R14, R13, R12, R11 ;  /* 0x0000000c0d0e7389 */ /* 0x00006400000c000b */
[----:B01----:R-:W-:Y:S01]  /*1b5d0*/  ENDCOLLECTIVE ;  /* 0x000000000000791b */ /* 0x003fe20003800000 */
.L_x_2559:
        /* <DEDUP_REMOVED lines=20> */
.L_x_2560:
[----:B------:R-:W-:Y:S02]  /*1b720*/  IMAD.MOV.U32 R13, RZ, RZ, R4 ;  /* 0x000000ffff0d7224 */ /* 0x000fe400078e0004 */
[----:B------:R-:W-:-:S07]  /*1b730*/  IMAD.MOV.U32 R6, RZ, RZ, R14 ;  /* 0x000000ffff067224 */ /* 0x000fce00078e000e */
[----:B------:R-:W-:Y:S05]  /*1b740*/  WARPSYNC.COLLECTIVE R15, `(.L_x_2561) ;  /* 0x000000000f087348 */ /* 0x000fea0003c00000 */
[----:B------:R0:W1:Y:S02]  /*1b750*/  SHFL.IDX P6, R14, R13, R12, R11 ;  /* 0x0000000c0d0e7389 */ /* 0x00006400000c000b */
[----:B01----:R-:W-:Y:S01]  /*1b760*/  ENDCOLLECTIVE ;  /* 0x000000000000791b */ /* 0x003fe20003800000 */
.L_x_2561:
        /* <DEDUP_REMOVED lines=20> */
.L_x_2562:
[----:B------:R-:W-:Y:S02]  /*1b8b0*/  IMAD.MOV.U32 R13, RZ, RZ, R4 ;  /* 0x000000ffff0d7224 */ /* 0x000fe400078e0004 */
[----:B------:R-:W-:-:S07]  /*1b8c0*/  IMAD.MOV.U32 R6, RZ, RZ, R14 ;  /* 0x000000ffff067224 */ /* 0x000fce00078e000e */
[----:B------:R-:W-:Y:S05]  /*1b8d0*/  WARPSYNC.COLLECTIVE R15, `(.L_x_2563) ;  /* 0x000000000f087348 */ /* 0x000fea0003c00000 */
[----:B------:R0:W1:Y:S02]  /*1b8e0*/  SHFL.IDX P6, R14, R13, R12, R11 ;  /* 0x0000000c0d0e7389 */ /* 0x00006400000c000b */
[----:B01----:R-:W-:Y:S01]  /*1b8f0*/  ENDCOLLECTIVE ;  /* 0x000000000000791b */ /* 0x003fe20003800000 */
.L_x_2563:
        /* <DEDUP_REMOVED lines=20> */
.L_x_2564:
[----:B------:R-:W-:Y:S02]  /*1ba40*/  IMAD.MOV.U32 R13, RZ, RZ, R4 ;  /* 0x000000ffff0d7224 */ /* 0x000fe400078e0004 */
[----:B------:R-:W-:-:S07]  /*1ba50*/  IMAD.MOV.U32 R6, RZ, RZ, R14 ;  /* 0x000000ffff067224 */ /* 0x000fce00078e000e */
[----:B------:R-:W-:Y:S05]  /*1ba60*/  WARPSYNC.COLLECTIVE R15, `(.L_x_2565) ;  /* 0x000000000f087348 */ /* 0x000fea0003c00000 */
[----:B------:R0:W1:Y:S02]  /*1ba70*/  SHFL.IDX P6, R14, R13, R12, R11 ;  /* 0x0000000c0d0e7389 */ /* 0x00006400000c000b */
[----:B01----:R-:W-:Y:S01]  /*1ba80*/  ENDCOLLECTIVE ;  /* 0x000000000000791b */ /* 0x003fe20003800000 */
.L_x_2565:
        /* <DEDUP_REMOVED lines=20> */
.L_x_2566:
[----:B------:R-:W-:Y:S02]  /*1bbd0*/  IMAD.MOV.U32 R13, RZ, RZ, R4 ;  /* 0x000000ffff0d7224 */ /* 0x000fe400078e0004 */
[----:B------:R-:W-:-:S07]  /*1bbe0*/  IMAD.MOV.U32 R6, RZ, RZ, R14 ;  /* 0x000000ffff067224 */ /* 0x000fce00078e000e */
[----:B------:R-:W-:Y:S05]  /*1bbf0*/  WARPSYNC.COLLECTIVE R15, `(.L_x_2567) ;  /* 0x000000000f087348 */ /* 0x000fea0003c00000 */
[----:B------:R0:W1:Y:S02]  /*1bc00*/  SHFL.IDX P6, R14, R13, R12, R11 ;  /* 0x0000000c0d0e7389 */ /* 0x00006400000c000b */
[----:B01----:R-:W-:Y:S01]  /*1bc10*/  ENDCOLLECTIVE ;  /* 0x000000000000791b */ /* 0x003fe20003800000 */
.L_x_2567:
        /* <DEDUP_REMOVED lines=20> */
.L_x_2568:
[----:B------:R-:W-:Y:S02]  /*1bd60*/  IMAD.MOV.U32 R13, RZ, RZ, R4 ;  /* 0x000000ffff0d7224 */ /* 0x000fe400078e0004 */
[----:B------:R-:W-:-:S07]  /*1bd70*/  IMAD.MOV.U32 R6, RZ, RZ, R14 ;  /* 0x000000ffff067224 */ /* 0x000fce00078e000e */
[----:B------:R-:W-:Y:S05]  /*1bd80*/  WARPSYNC.COLLECTIVE R15, `(.L_x_2569) ;  /* 0x000000000f087348 */ /* 0x000fea0003c00000 */
[----:B------:R0:W1:Y:S02]  /*1bd90*/  SHFL.IDX P6, R14, R13, R12, R11 ;  /* 0x0000000c0d0e7389 */ /* 0x00006400000c000b */
[----:B01----:R-:W-:Y:S01]  /*1bda0*/  ENDCOLLECTIVE ;  /* 0x000000000000791b */ /* 0x003fe20003800000 */
.L_x_2569:
        /* <DEDUP_REMOVED lines=18> */
.L_x_2570:
[----:B------:R-:W-:-:S05]  /*1bed0*/  VIADD R7, R2, 0x60 ;  /* 0x0000006002077836 */ /* 0x000fca0000000000 */
[----:B------:R-:W-:Y:S01]  /*1bee0*/  ISETP.GE.AND P5, PT, R7, R0, PT ;  /* 0x000000000700720c */ /* 0x000fe20003fa6270 */
[----:B------:R-:W-:Y:S02]  /*1bef0*/  IMAD.MOV.U32 R13, RZ, RZ, R4 ;  /* 0x000000ffff0d7224 */ /* 0x000fe400078e0004 */
[----:B------:R-:W-:-:S10]  /*1bf00*/  IMAD.MOV.U32 R8, RZ, RZ, R14 ;  /* 0x000000ffff087224 */ /* 0x000fd400078e000e */
[----:B------:R-:W-:Y:S05]  /*1bf10*/  WARPSYNC.COLLECTIVE R15, `(.L_x_2571) ;  /* 0x000000000f087348 */ /* 0x000fea0003c00000 */
[----:B------:R0:W1:Y:S02]  /*1bf20*/  SHFL.IDX P6, R14, R13, R12, R11 ;  /* 0x0000000c0d0e7389 */ /* 0x00006400000c000b */
[----:B01----:R-:W-:Y:S01]  /*1bf30*/  ENDCOLLECTIVE ;  /* 0x000000000000791b */ /* 0x003fe20003800000 */
.L_x_2571:
        /* <DEDUP_REMOVED lines=18> */
.L_x_2572:
[----:B------:R-:W-:Y:S02]  /*1c060*/  IMAD.MOV.U32 R13, RZ, RZ, R4 ;  /* 0x000000ffff0d7224 */ /* 0x000fe400078e0004 */
[----:B------:R-:W-:-:S07]  /*1c070*/  IMAD.MOV.U32 R5, RZ, RZ, R14 ;  /* 0x000000ffff057224 */ /* 0x000fce00078e000e */
[----:B------:R-:W-:Y:S05]  /*1c080*/  WARPSYNC.COLLECTIVE R15, `(.L_x_2573) ;  /* 0x000000000f087348 */ /* 0x000fea0003c00000 */
[----:B------:R0:W1:Y:S02]  /*1c090*/  SHFL.IDX P6, R14, R13, R12, R11 ;  /* 0x0000000c0d0e7389 */ /* 0x00006400000c000b */
[----:B01----:R-:W-:Y:S01]  /*1c0a0*/  ENDCOLLECTIVE ;  /* 0x000000000000791b */ /* 0x003fe20003800000 */
.L_x_2573:
[----:B------:R-:W-:Y:S01]  /*1c0b0*/  IMAD.MOV.U32 R3, RZ, RZ, R14 ;  /* 0x000000ffff037224 */ /* 0x000fe200078e000e */
[----:B------:R-:W-:Y:S06]  /*1c0c0*/  BRA `(.L_x_2574) ;  /* 0xffffffa400607947 */ /* 0x000fec000383ffff */
.L_x_2449:
[----:B0-----:R0:W3:Y:S02]  /*1c0d0*/  SYNCS.PHASECHK.TRANS64.TRYWAIT P0, [R18+URZ+0x38820], R0 ;  /* 0x03882000120075a7 */ /* 0x0010e4000800017f */
[----:B---3--:R-:W-:Y:S05]  /*1c0e0*/  @!P0 NANOSLEEP.SYNCS 0x989680 ;  /* 0x009896800000895d */ /* 0x008fea0003900000 */
[----:B------:R-:W3:Y:S02]  /*1c0f0*/  @!P0 SYNCS.PHASECHK.TRANS64 P0, [R18+URZ+0x38820], R0 ;  /* 0x03882000120085a7 */ /* 0x000ee4000800007f */
[----:B---3--:R-:W-:Y:S05]  /*1c100*/  @!P0 BRA `(.L_x_2449) ;  /* 0xfffffffc00f08947 */ /* 0x008fea000383ffff */
[----:B------:R-:W-:Y:S05]  /*1c110*/  BRA `(.L_x_2575) ;  /* 0xffffffa400dc7947 */ /* 0x000fea000383ffff */
.L_x_2458:
[----:B-1----:R1:W2:Y:S02]  /*1c120*/  SYNCS.PHASECHK.TRANS64.TRYWAIT P0, [R3+URZ+0x38840], R2 ;  /* 0x03884002030075a7 */ /* 0x0022a4000800017f */
[----:B--2---:R-:W-:Y:S05]  /*1c130*/  @!P0 NANOSLEEP.SYNCS 0x989680 ;  /* 0x009896800000895d */ /* 0x004fea0003900000 */
[----:B------:R-:W2:Y:S02]  /*1c140*/  @!P0 SYNCS.PHASECHK.TRANS64 P0, [R3+URZ+0x38840], R2 ;  /* 0x03884002030085a7 */ /* 0x000ea4000800007f */
[----:B--2---:R-:W-:Y:S05]  /*1c150*/  @!P0 BRA `(.L_x_2458) ;  /* 0xfffffffc00f08947 */ /* 0x004fea000383ffff */
[----:B------:R-:W-:Y:S05]  /*1c160*/  BRA `(.L_x_2576) ;  /* 0xffffffa800bc7947 */ /* 0x000fea000383ffff */
.L_x_2466:
[----:B0-----:R0:W1:Y:S02]  /*1c170*/  SYNCS.PHASECHK.TRANS64.TRYWAIT P0, [R3+URZ+0x60], R2 ;  /* 0x00006002030075a7 */ /* 0x001064000800017f */
[----:B-1----:R-:W-:Y:S05]  /*1c180*/  @!P0 NANOSLEEP.SYNCS 0x989680 ;  /* 0x009896800000895d */ /* 0x002fea0003900000 */
[----:B------:R-:W1:Y:S02]  /*1c190*/  @!P0 SYNCS.PHASECHK.TRANS64 P0, [R3+URZ+0x60], R2 ;  /* 0x00006002030085a7 */ /* 0x000e64000800007f */
[----:B-1----:R-:W-:Y:S05]  /*1c1a0*/  @!P0 BRA `(.L_x_2466) ;  /* 0xfffffffc00f08947 */ /* 0x002fea000383ffff */
[----:B------:R-:W-:Y:S05]  /*1c1b0*/  BRA `(.L_x_2577) ;  /* 0xffffffb000107947 */ /* 0x000fea000383ffff */
.L_x_2477:
[----:B-1----:R1:W2:Y:S02]  /*1c1c0*/  SYNCS.PHASECHK.TRANS64.TRYWAIT P0, [R3+URZ+0x38840], R2 ;  /* 0x03884002030075a7 */ /* 0x0022a4000800017f */
[----:B--2---:R-:W-:Y:S05]  /*1c1d0*/  @!P0 NANOSLEEP.SYNCS 0x989680 ;  /* 0x009896800000895d */ /* 0x004fea0003900000 */
[----:B------:R-:W2:Y:S02]  /*1c1e0*/  @!P0 SYNCS.PHASECHK.TRANS64 P0, [R3+URZ+0x38840], R2 ;  /* 0x03884002030085a7 */ /* 0x000ea4000800007f */
[----:B--2---:R-:W-:Y:S05]  /*1c1f0*/  @!P0 BRA `(.L_x_2477) ;  /* 0xfffffffc00f08947 */ /* 0x004fea000383ffff */
[----:B------:R-:W-:Y:S05]  /*1c200*/  BRA `(.L_x_2578) ;  /* 0xffffffb8001c7947 */ /* 0x000fea000383ffff */
.L_x_2485:
[----:B0-----:R0:W1:Y:S02]  /*1c210*/  SYNCS.PHASECHK.TRANS64.TRYWAIT P0, [R2+URZ+0x60], R3 ;  /* 0x00006003020075a7 */ /* 0x001064000800017f */
[----:B-1----:R-:W-:Y:S05]  /*1c220*/  @!P0 NANOSLEEP.SYNCS 0x989680 ;  /* 0x009896800000895d */ /* 0x002fea0003900000 */
[----:B------:R-:W1:Y:S02]  /*1c230*/  @!P0 SYNCS.PHASECHK.TRANS64 P0, [R2+URZ+0x60], R3 ;  /* 0x00006003020085a7 */ /* 0x000e64000800007f */
[----:B-1----:R-:W-:Y:S05]  /*1c240*/  @!P0 BRA `(.L_x_2485) ;  /* 0xfffffffc00f08947 */ /* 0x002fea000383ffff */
[----:B------:R-:W-:Y:S05]  /*1c250*/  BRA `(.L_x_2579) ;  /* 0xffffffbc00707947 */ /* 0x000fea000383ffff */
.L_x_2496:
[----:B--2---:R2:W3:Y:S02]  /*1c260*/  SYNCS.PHASECHK.TRANS64.TRYWAIT P0, [R2+URZ+0x38840], R3 ;  /* 0x03884003020075a7 */ /* 0x0044e4000800017f */
[----:B---3--:R-:W-:Y:S05]  /*1c270*/  @!P0 NANOSLEEP.SYNCS 0x989680 ;  /* 0x009896800000895d */ /* 0x008fea0003900000 */
[----:B------:R-:W3:Y:S02]  /*1c280*/  @!P0 SYNCS.PHASECHK.TRANS64 P0, [R2+URZ+0x38840], R3 ;  /* 0x03884003020085a7 */ /* 0x000ee4000800007f */
[----:B---3--:R-:W-:Y:S05]  /*1c290*/  @!P0 BRA `(.L_x_2496) ;  /* 0xfffffffc00f08947 */ /* 0x008fea000383ffff */
[----:B------:R-:W-:Y:S05]  /*1c2a0*/  BRA `(.L_x_2580) ;  /* 0xffffffc4004c7947 */ /* 0x000fea000383ffff */
.L_x_2504:
[----:B0-----:R0:W1:Y:S02]  /*1c2b0*/  SYNCS.PHASECHK.TRANS64.TRYWAIT P0, [R2+URZ+0x60], R5 ;  /* 0x00006005020075a7 */ /* 0x001064000800017f */
[----:B-1----:R-:W-:Y:S05]  /*1c2c0*/  @!P0 NANOSLEEP.SYNCS 0x989680 ;  /* 0x009896800000895d */ /* 0x002fea0003900000 */
[----:B------:R-:W1:Y:S02]  /*1c2d0*/  @!P0 SYNCS.PHASECHK.TRANS64 P0, [R2+URZ+0x60], R5 ;  /* 0x00006005020085a7 */ /* 0x000e64000800007f */
[----:B-1----:R-:W-:Y:S05]  /*1c2e0*/  @!P0 BRA `(.L_x_2504) ;  /* 0xfffffffc00f08947 */ /* 0x002fea000383ffff */
[----:B------:R-:W-:Y:S05]  /*1c2f0*/  BRA `(.L_x_2581) ;  /* 0xffffffc800a07947 */ /* 0x000fea000383ffff */
.L_x_2517:
[----:B--2---:R2:W3:Y:S02]  /*1c300*/  SYNCS.PHASECHK.TRANS64.TRYWAIT P0, [R0+URZ+0x38860], R2 ;  /* 0x03886002000075a7 */ /* 0x0044e4000800017f */
[----:B---3--:R-:W-:Y:S05]  /*1c310*/  @!P0 NANOSLEEP.SYNCS 0x989680 ;  /* 0x009896800000895d */ /* 0x008fea0003900000 */
[----:B------:R-:W3:Y:S02]  /*1c320*/  @!P0 SYNCS.PHASECHK.TRANS64 P0, [R0+URZ+0x38860], R2 ;  /* 0x03886002000085a7 */ /* 0x000ee4000800007f */
[----:B---3--:R-:W-:Y:S05]  /*1c330*/  @!P0 BRA `(.L_x_2517) ;  /* 0xfffffffc00f08947 */ /* 0x008fea000383ffff */
[----:B------:R-:W-:Y:S05]  /*1c340*/  BRA `(.L_x_2582) ;  /* 0xffffffd000687947 */ /* 0x000fea000383ffff */
.L_x_2526:
[----:B------:R-:W2:Y:S01]  /*1c350*/  LDL R0, [R1] ;  /* 0x0000000001007983 */ /* 0x000ea20000100800 */
[----:B------:R-:W-:Y:S01]  /*1c360*/  BSSY B0, `(.L_x_2583) ;  /* 0x0000008000007945 */ /* 0x000fe20003800000 */
[----:B0-----:R-:W-:Y:S02]  /*1c370*/  IMAD.MOV.U32 R12, RZ, RZ, RZ ;  /* 0x000000ffff0c7224 */ /* 0x001fe400078e00ff */
[----:B------:R-:W-:Y:S02]  /*1c380*/  IMAD.MOV.U32 R11, RZ, RZ, 0x1f ;  /* 0x0000001fff0b7424 */ /* 0x000fe400078e00ff */
[----:B------:R-:W-:Y:S02]  /*1c390*/  IMAD.MOV.U32 R15, RZ, RZ, -0x1 ;  /* 0xffffffffff0f7424 */ /* 0x000fe400078e00ff */
[----:B--2---:R-:W-:-:S07]  /*1c3a0*/  IMAD.MOV.U32 R13, RZ, RZ, R0 ;  /* 0x000000ffff0d7224 */ /* 0x004fce00078e0000 */
[----:B-1----:R-:W-:Y:S05]  /*1c3b0*/  WARPSYNC.COLLECTIVE R15, `(.L_x_2584) ;  /* 0x000000000f087348 */ /* 0x002fea0003c00000 */
[----:B------:R0:W2:Y:S02]  /*1c3c0*/  SHFL.IDX P6, R14, R13, R12, R11 ;  /* 0x0000000c0d0e7389 */ /* 0x0000a400000c000b */
[----:B012---:R-:W-:Y:S01]  /*1c3d0*/  ENDCOLLECTIVE ;  /* 0x000000000000791b */ /* 0x007fe20003800000 */
.L_x_2584:
[----:B------:R-:W-:Y:S05]  /*1c3e0*/  BSYNC B0 ;  /* 0x0000000000007941 */ /* 0x000fea0003800000 */
.L_x_2583:
        /* <DEDUP_REMOVED lines=9> */
.L_x_2585:
        /* <DEDUP_REMOVED lines=14> */
[C---:B------:R-:W-:Y:S02]  /*1c560*/  ISETP.GE.U32.AND P3, PT, R10.reuse, 0x4, PT ;  /* 0x000000040a00780c */ /* 0x040fe40003f66070 */
[C---:B------:R-:W-:Y:S02]  /*1c570*/  ISETP.GE.U32.AND P4, PT, R10.reuse, 0x8, PT ;  /* 0x000000080a00780c */ /* 0x040fe40003f86070 */
[----:B------:R-:W-:Y:S01]  /*1c580*/  ISETP.GE.U32.AND P5, PT, R10, 0x10, PT ;  /* 0x000000100a00780c */ /* 0x000fe20003fa6070 */
[----:B--2---:R-:W-:-:S02]  /*1c590*/  @!P1 IMAD.MOV.U32 R6, RZ, RZ, R5 ;  /* 0x000000ffff069224 */ /* 0x004fc400078e0005 */
[----:B------:R-:W-:Y:S02]  /*1c5a0*/  IMAD.MOV.U32 R5, RZ, RZ, RZ ;  /* 0x000000ffff057224 */ /* 0x000fe400078e00ff */
[----:B---3--:R-:W-:Y:S01]  /*1c5b0*/  @!P1 IMAD.MOV.U32 R7, RZ, RZ, R2 ;  /* 0x000000ffff079224 */ /* 0x008fe200078e0002 */
[----:B------:R-:W-:-:S03]  /*1c5c0*/  ISETP.NE.AND P1, PT, R10, RZ, PT ;  /* 0x000000ff0a00720c */ /* 0x000fc60003f25270 */
[----:B------:R-:W-:-:S04]  /*1c5d0*/  IMAD R2, R7, R6, RZ ;  /* 0x0000000607027224 */ /* 0x000fc800078e02ff */
[----:B------:R-:W-:-:S07]  /*1c5e0*/  IMAD.MOV.U32 R13, RZ, RZ, R2 ;  /* 0x000000ffff0d7224 */ /* 0x000fce00078e0002 */
[----:B------:R-:W-:Y:S05]  /*1c5f0*/  WARPSYNC.COLLECTIVE R15, `(.L_x_2586) ;  /* 0x000000000f087348 */ /* 0x000fea0003c00000 */
[----:B------:R0:W1:Y:S02]  /*1c600*/  SHFL.UP P6, R14, R13, R12, R11 ;  /* 0x0400000c0d0e7389 */ /* 0x00006400000c000b */
[----:B01----:R-:W-:Y:S01]  /*1c610*/  ENDCOLLECTIVE ;  /* 0x000000000000791b */ /* 0x003fe20003800000 */
.L_x_2586:
        /* <DEDUP_REMOVED lines=8> */
.L_x_2587:
        /* <DEDUP_REMOVED lines=8> */
.L_x_2588:
        /* <DEDUP_REMOVED lines=8> */
.L_x_2589:
        /* <DEDUP_REMOVED lines=8> */
.L_x_2590:
        /* <DEDUP_REMOVED lines=9> */
.L_x_2591:
[----:B------:R-:W-:Y:S01]  /*1c8b0*/  IMAD.MOV.U32 R9, RZ, RZ, R14 ;  /* 0x000000ffff097224 */ /* 0x000fe200078e000e */
[----:B------:R-:W-:Y:S06]  /*1c8c0*/  BRA `(.L_x_2592) ;  /* 0xffffffd400547947 */ /* 0x000fec000383ffff */
.L_x_2529:
        /* <DEDUP_REMOVED lines=8> */
.L_x_2594:
[----:B------:R-:W-:Y:S05]  /*1c950*/  BSYNC B0 ;  /* 0x0000000000007941 */ /* 0x000fea0003800000 */
.L_x_2593:
        /* <DEDUP_REMOVED lines=10> */
.L_x_2595:
        /* <DEDUP_REMOVED lines=8> */
.L_x_2596:
        /* <DEDUP_REMOVED lines=8> */
.L_x_2597:
        /* <DEDUP_REMOVED lines=8> */
.L_x_2598:
        /* <DEDUP_REMOVED lines=9> */
.L_x_2599:
[----:B------:R-:W-:Y:S01]  /*1cc10*/  IMAD.MOV.U32 R9, RZ, RZ, R14 ;  /* 0x000000ffff097224 */ /* 0x000fe200078e000e */
[----:B------:R-:W-:Y:S06]  /*1cc20*/  BRA `(.L_x_2600) ;  /* 0xffffffd4002c7947 */ /* 0x000fec000383ffff */
.L_x_2531:
[----:B------:R-:W-:Y:S01]  /*1cc30*/  BSSY B0, `(.L_x_2601) ;  /* 0x0000006000007945 */ /* 0x000fe20003800000 */
[----:B------:R-:W-:Y:S01]  /*1cc40*/  PLOP3.LUT P6, PT, P6, PT, PT, 0x8, 0x0 ;  /* 0x000000000000781c */ /* 0x000fe200037ce170 */
[----:B------:R-:W-:-:S12]  /*1cc50*/  IMAD.MOV.U32 R15, RZ, RZ, -0x1 ;  /* 0xffffffffff0f7424 */ /* 0x000fd800078e00ff */
[----:B0-----:R-:W-:Y:S05]  /*1cc60*/  WARPSYNC.COLLECTIVE R15, `(.L_x_2602) ;  /* 0x000000000f087348 */ /* 0x001fea0003c00000 */
[----:B------:R-:W-:Y:S01]  /*1cc70*/  VOTE.ANY R14, PT, P6 ;  /* 0x00000000000e7806 */ /* 0x000fe200030e0100 */
[----:B0-----:R-:W-:Y:S06]  /*1cc80*/  ENDCOLLECTIVE ;  /* 0x000000000000791b */ /* 0x001fec0003800000 */
.L_x_2602:
[----:B------:R-:W-:Y:S05]  /*1cc90*/  BSYNC B0 ;  /* 0x0000000000007941 */ /* 0x000fea0003800000 */
.L_x_2601:
        /* <DEDUP_REMOVED lines=10> */
.L_x_2603:
[----:B------:R-:W-:Y:S02]  /*1cd40*/  IMAD.MOV.U32 R13, RZ, RZ, R7 ;  /* 0x000000ffff0d7224 */ /* 0x000fe400078e0007 */
[----:B------:R-:W-:-:S07]  /*1cd50*/  IMAD.MOV.U32 R0, RZ, RZ, R14 ;  /* 0x000000ffff007224 */ /* 0x000fce00078e000e */
[----:B------:R-:W-:Y:S05]  /*1cd60*/  WARPSYNC.COLLECTIVE R15, `(.L_x_2604) ;  /* 0x000000000f087348 */ /* 0x000fea0003c00000 */
[----:B------:R0:W1:Y:S02]  /*1cd70*/  SHFL.IDX P6, R14, R13, R12, R11 ;  /* 0x0000000c0d0e7389 */ /* 0x00006400000c000b */
[----:B01----:R-:W-:Y:S01]  /*1cd80*/  ENDCOLLECTIVE ;  /* 0x000000000000791b */ /* 0x003fe20003800000 */
.L_x_2604:
[----:B------:R-:W-:Y:S02]  /*1cd90*/  IMAD.MOV.U32 R7, RZ, RZ, R14 ;  /* 0x000000ffff077224 */ /* 0x000fe400078e000e */
[----:B------:R-:W-:-:S05]  /*1cda0*/  IMAD.IADD R6, R10, 0x1, R16 ;  /* 0x000000010a067824 */ /* 0x000fca00078e0210 */
[----:B------:R1:W-:Y:S01]  /*1cdb0*/  STL [R1+0xc], R6 ;  /* 0x00000c0601007387 */ /* 0x0003e20000100800 */
[----:B------:R-:W-:Y:S05]  /*1cdc0*/  BRA `(.L_x_2605) ;  /* 0xffffffd4000c7947 */ /* 0x000fea000383ffff */
.L_x_2533:
        /* <DEDUP_REMOVED lines=8> */
.L_x_2607:
[----:B------:R-:W-:Y:S05]  /*1ce50*/  BSYNC B0 ;  /* 0x0000000000007941 */ /* 0x000fea0003800000 */
.L_x_2606:
[----:B------:R-:W-:Y:S01]  /*1ce60*/  IMAD.MOV.U32 R2, RZ, RZ, R14 ;  /* 0x000000ffff027224 */ /* 0x000fe200078e000e */
[----:B------:R-:W-:Y:S06]  /*1ce70*/  BRA `(.L_x_2608) ;  /* 0xffffffd000f87947 */ /* 0x000fec000383ffff */
.L_x_2539:
[----:B0-----:R0:W1:Y:S02]  /*1ce80*/  SYNCS.PHASECHK.TRANS64.TRYWAIT P0, [R0+URZ+0x38820], R3 ;  /* 0x03882003000075a7 */ /* 0x001064000800017f */
[----:B-1----:R-:W-:Y:S05]  /*1ce90*/  @!P0 NANOSLEEP.SYNCS 0x989680 ;  /* 0x009896800000895d */ /* 0x002fea0003900000 */
[----:B------:R-:W1:Y:S02]  /*1cea0*/  @!P0 SYNCS.PHASECHK.TRANS64 P0, [R0+URZ+0x38820], R3 ;  /* 0x03882003000085a7 */ /* 0x000e64000800007f */
[----:B-1----:R-:W-:Y:S05]  /*1ceb0*/  @!P0 BRA `(.L_x_2539) ;  /* 0xfffffffc00f08947 */ /* 0x002fea000383ffff */
[----:B------:R-:W-:Y:S05]  /*1cec0*/  BRA `(.L_x_2609) ;  /* 0xffffffdc009c7947 */ /* 0x000fea000383ffff */
.L_x_2540:
        /* <DEDUP_REMOVED lines=11> */
.L_x_2611:
[----:B------:R-:W-:Y:S05]  /*1cf80*/  BSYNC B0 ;  /* 0x0000000000007941 */ /* 0x000fea0003800000 */
.L_x_2610:
[----:B------:R-:W-:Y:S05]  /*1cf90*/  BRA `(.L_x_2612) ;  /* 0xffffffdc00847947 */ /* 0x000fea000383ffff */
.L_x_2543:
[----:B------:R-:W-:Y:S01]  /*1cfa0*/  BSSY B1, `(.L_x_2613) ;  /* 0x0000006000017945 */ /* 0x000fe20003800000 */
[----:B------:R-:W-:-:S07]  /*1cfb0*/  IMAD.MOV.U32 R15, RZ, RZ, -0x1 ;  /* 0xffffffffff0f7424 */ /* 0x000fce00078e00ff */
[----:B01----:R-:W-:Y:S05]  /*1cfc0*/  WARPSYNC.COLLECTIVE R15, `(.L_x_2614) ;  /* 0x000000000f0c7348 */ /* 0x003fea0003c00000 */
[----:B------:R-:W-:Y:S02]  /*1cfd0*/  ELECT P6, UR62, PT ;  /* 0x00000000003e782f */ /* 0x000fe400038c0000 */
[----:B------:R-:W-:Y:S01]  /*1cfe0*/  MOV R14, UR62 ;  /* 0x0000003e000e7c02 */ /* 0x000fe20008000f00 */
[----:B01----:R-:W-:Y:S10]  /*1cff0*/  ENDCOLLECTIVE ;  /* 0x000000000000791b */ /* 0x003ff40003800000 */
.L_x_2614:
[----:B------:R-:W-:Y:S05]  /*1d000*/  BSYNC B1 ;  /* 0x0000000000017941 */ /* 0x000fea0003800000 */
.L_x_2613:
[----:B------:R-:W-:Y:S05]  /*1d010*/  BRA `(.L_x_2615) ;  /* 0xffffffdc007c7947 */ /* 0x000fea000383ffff */
.L_x_2545:
[----:B0-----:R0:W1:Y:S02]  /*1d020*/  SYNCS.PHASECHK.TRANS64.TRYWAIT P0, [R6+URZ], R5 ;  /* 0x00000005060075a7 */ /* 0x001064000800017f */
[----:B-1----:R-:W-:Y:S05]  /*1d030*/  @!P0 NANOSLEEP.SYNCS 0x989680 ;  /* 0x009896800000895d */ /* 0x002fea0003900000 */
[----:B------:R-:W1:Y:S02]  /*1d040*/  @!P0 SYNCS.PHASECHK.TRANS64 P0, [R6+URZ], R5 ;  /* 0x00000005060085a7 */ /* 0x000e64000800007f */
[----:B-1----:R-:W-:Y:S05]  /*1d050*/  @!P0 BRA `(.L_x_2545) ;  /* 0xfffffffc00f08947 */ /* 0x002fea000383ffff */
[----:B------:R-:W-:Y:S05]  /*1d060*/  BRA `(.L_x_2616) ;  /* 0xffffffdc00bc7947 */ /* 0x000fea000383ffff */
.L_x_2546:
[----:B-1----:R1:W2:Y:S02]  /*1d070*/  SYNCS.PHASECHK.TRANS64.TRYWAIT P0, [R7+URZ], R2 ;  /* 0x00000002070075a7 */ /* 0x0022a4000800017f */
[----:B--2---:R-:W-:Y:S05]  /*1d080*/  @!P0 NANOSLEEP.SYNCS 0x989680 ;  /* 0x009896800000895d */ /* 0x004fea0003900000 */
[----:B------:R-:W2:Y:S02]  /*1d090*/  @!P0 SYNCS.PHASECHK.TRANS64 P0, [R7+URZ], R2 ;  /* 0x00000002070085a7 */ /* 0x000ea4000800007f */
[----:B--2---:R-:W-:Y:S05]  /*1d0a0*/  @!P0 BRA `(.L_x_2546) ;  /* 0xfffffffc00f08947 */ /* 0x004fea000383ffff */
[----:B------:R-:W-:Y:S05]  /*1d0b0*/  BRA `(.L_x_2617) ;  /* 0xffffffdc00b07947 */ /* 0x000fea000383ffff */
.L_x_2548:
[----:B--2---:R2:W3:Y:S02]  /*1d0c0*/  SYNCS.PHASECHK.TRANS64.TRYWAIT P0, [R4+URZ], R5 ;  /* 0x00000005040075a7 */ /* 0x0044e4000800017f */
[----:B---3--:R-:W-:Y:S05]  /*1d0d0*/  @!P0 NANOSLEEP.SYNCS 0x989680 ;  /* 0x009896800000895d */ /* 0x008fea0003900000 */
[----:B------:R-:W3:Y:S02]  /*1d0e0*/  @!P0 SYNCS.PHASECHK.TRANS64 P0, [R4+URZ], R5 ;  /* 0x00000005040085a7 */ /* 0x000ee4000800007f */
[----:B---3--:R-:W-:Y:S05]  /*1d0f0*/  @!P0 BRA `(.L_x_2548) ;  /* 0xfffffffc00f08947 */ /* 0x008fea000383ffff */
[----:B------:R-:W-:Y:S05]  /*1d100*/  BRA `(.L_x_2618) ;  /* 0xffffffdc00b47947 */ /* 0x000fea000383ffff */
.L_x_2619:
        /* <DEDUP_REMOVED lines=15> */
.L_x_14846:


//--------------------- .text._ZN7cutlass13device_kernelIN5flash11enable_sm90INS1_16FlashAttnFwdSm90INS1_25CollectiveMainloopFwdSm90ILi2EN4cute5tupleIJNS5_1CILi1EEES8_S8_EEENS6_IJNS7_ILi128EEENS7_ILi80EEENS7_ILi256EEEEEELi256ENS_10bfloat16_tEfNS_4arch4Sm90ELb1ELb0ELb0ELb1ELb0ELb1ELb0ELb1ELb1ELb1ELb1ELb0EEENS1_21CollectiveEpilogueFwdINS6_IJSA_SC_SB_EEES9_SE_SG_Li256ELb1ELb1ELb1ELb0EEENS1_36VarlenDynamicPersistentTileSchedulerILi128ELi80ELi256ELi128ELb1ELb1ELb1ELb1ELb1ELb1EEEEEEEEEvNT_6ParamsE --------------------------
	.section	.text._ZN7cutlass13device_kernelIN5flash11enable_sm90INS1_16FlashAttnFwdSm90INS1_25CollectiveMainloopFwdSm90ILi2EN4cute5tupleIJNS5_1CILi1EEES8_S8_EEENS6_IJNS7_ILi128EEENS7_ILi80EEENS7_ILi256EEEEEELi256ENS_10bfloat16_tEfNS_4arch4Sm90ELb1ELb0ELb0ELb1ELb0ELb1ELb0ELb1ELb1ELb1ELb1ELb0EEENS1_21CollectiveEpilogueFwdINS6_IJSA_SC_SB_EEES9_SE_SG_Li256ELb1ELb1ELb1ELb0EEENS1_36VarlenDynamicPersistentTileSchedulerILi128ELi80ELi256ELi128ELb1ELb1ELb1ELb1ELb1ELb1EEEEEEEEEvNT_6ParamsE,"ax",@progbits
	.align	128
.text._ZN7cutlass13device_kernelIN5flash11enable_sm90INS1_16FlashAttnFwdSm90INS1_25CollectiveMainloopFwdSm90ILi2EN4cute5tupleIJNS5_1CILi1EEES8_S8_EEENS6_IJNS7_ILi128EEENS7_ILi80EEENS7_ILi256EEEEEELi256ENS_10bfloat16_tEfNS_4arch4Sm90ELb1ELb0ELb0ELb1ELb0ELb1ELb0ELb1ELb1ELb1ELb1ELb0EEENS1_21CollectiveEpilogueFwdINS6_IJSA_SC_SB_EEES9_SE_SG_Li256ELb1ELb1ELb1ELb0EEENS1_36VarlenDynamicPersistentTileSchedulerILi128ELi80ELi256ELi128ELb1ELb1ELb1ELb1ELb1ELb1EEEEEEEEEvNT_6ParamsE:
        .type           _ZN7cutlass13device_kernelIN5flash11enable_sm90INS1_16FlashAttnFwdSm90INS1_25CollectiveMainloopFwdSm90ILi2EN4cute5tupleIJNS5_1CILi1EEES8_S8_EEENS6_IJNS7_ILi128EEENS7_ILi80EEENS7_ILi256EEEEEELi256ENS_10bfloat16_tEfNS_4arch4Sm90ELb1ELb0ELb0ELb1ELb0ELb1ELb0ELb1ELb1ELb1ELb1ELb0EEENS1_21CollectiveEpilogueFwdINS6_IJSA_SC_SB_EEES9_SE_SG_Li256ELb1ELb1ELb1ELb0EEENS1_36VarlenDynamicPersistentTileSchedulerILi128ELi80ELi256ELi128ELb1ELb1ELb1ELb1ELb1ELb1EEEEEEEEEvNT_6ParamsE,@function
        .size           _ZN7cutlass13device_kernelIN5flash11enable_sm90INS1_16FlashAttnFwdSm90INS1_25CollectiveMainloopFwdSm90ILi2EN4cute5tupleIJNS5_1CILi1EEES8_S8_EEENS6_IJNS7_ILi128EEENS7_ILi80EEENS7_ILi256EEEEEELi256ENS_10bfloat16_tEfNS_4arch4Sm90ELb1ELb0ELb0ELb1ELb0ELb1ELb0ELb1ELb1ELb1ELb1ELb0EEENS1_21CollectiveEpilogueFwdINS6_IJSA_SC_SB_EEES9_SE_SG_Li256ELb1ELb1ELb1ELb0EEENS1_36VarlenDynamicPersistentTileSchedulerILi128ELi80ELi256ELi128ELb1ELb1ELb1ELb1ELb1ELb1EEEEEEEEEvNT_6ParamsE,(.L_x_14847 - _ZN7cutlass13device_kernelIN5flash11enable_sm90INS1_16FlashAttnFwdSm90INS1_25CollectiveMainloopFwdSm90ILi2EN4cute5tupleIJNS5_1CILi1EEES8_S8_EEENS6_IJNS7_ILi128EEENS7_ILi80EEENS7_ILi256EEEEEELi256ENS_10bfloat16_tEfNS_4arch4Sm90ELb1ELb0ELb0ELb1ELb0ELb1ELb0ELb1ELb1ELb1ELb1ELb0EEENS1_21CollectiveEpilogueFwdINS6_IJSA_SC_SB_EEES9_SE_SG_Li256ELb1ELb1ELb1ELb0EEENS1_36VarlenDynamicPersistentTileSchedulerILi128ELi80ELi256ELi128ELb1ELb1ELb1ELb1ELb1ELb1EEEEEEEEEvNT_6ParamsE)
        .other          _ZN7cutlass13device_kernelIN5flash11enable_sm90INS1_16FlashAttnFwdSm90INS1_25CollectiveMainloopFwdSm90ILi2EN4cute5tupleIJNS5_1CILi1EEES8_S8_EEENS6_IJNS7_ILi128EEENS7_ILi80EEENS7_ILi256EEEEEELi256ENS_10bfloat16_tEfNS_4arch4Sm90ELb1ELb0ELb0ELb1ELb0ELb1ELb0ELb1ELb1ELb1ELb1ELb0EEENS1_21CollectiveEpilogueFwdINS6_IJSA_SC_SB_EEES9_SE_SG_Li256ELb1ELb1ELb1ELb0EEENS1_36VarlenDynamicPersistentTileSchedulerILi128ELi80ELi256ELi128ELb1ELb1ELb1ELb1ELb1ELb1EEEEEEEEEvNT_6ParamsE,@"STO_CUDA_ENTRY STV_DEFAULT"
_ZN7cutlass13device_kernelIN5flash11enable_sm90INS1_16FlashAttnFwdSm90INS1_25CollectiveMainloopFwdSm90ILi2EN4cute5tupleIJNS5_1CILi1EEES8_S8_EEENS6_IJNS7_ILi128EEENS7_ILi80EEENS7_ILi256EEEEEELi256ENS_10bfloat16_tEfNS_4arch4Sm90ELb1ELb0ELb0ELb1ELb0ELb1ELb0ELb1ELb1ELb1ELb1ELb0EEENS1_21CollectiveEpilogueFwdINS6_IJSA_SC_SB_EEES9_SE_SG_Li256ELb1ELb1ELb1ELb0EEENS1_36VarlenDynamicPersistentTileSchedulerILi128ELi80ELi256ELi128ELb1ELb1ELb1ELb1ELb1ELb1EEEEEEEEEvNT_6ParamsE:
        /* <DEDUP_REMOVED lines=24> */
.L_x_2621:
[----:B------:R-:W-:Y:S05]  /*0180*/  BSYNC B0 ;  /* 0x0000000000007941 */ /* 0x000fea0003800000 */
.L_x_2620:
        /* <DEDUP_REMOVED lines=41> */
.L_x_2622:
        /* <DEDUP_REMOVED lines=22> */
.L_x_2623:
        /* <DEDUP_REMOVED lines=18> */
.L_x_2624:
        /* <DEDUP_REMOVED lines=22> */
.L_x_2625:
        /* <DEDUP_REMOVED lines=22> */
.L_x_2626:
        /* <DEDUP_REMOVED lines=9> */
.L_x_2629:
        /* <DEDUP_REMOVED lines=16> */
[----:B------:R-:W-:Y:S01]  /*0af0*/  VIADD R6, R6, 0xffffff80 ;  /* 0xffffff8006067836 */ /* 0x000fe20000000000 */
[----:B------:R-:W-:Y:S01]  /*0b00*/  R2UR UR4, R16 ;  /* 0x00000000100472ca */ /* 0x000fe200000e0000 */
[----:B------:R-:W-:Y:S01]  /*0b10*/  IMAD.MOV.U32 R17, RZ, RZ, RZ ;  /* 0x000000ffff117224 */ /* 0x000fe200078e00ff */
[----:B------:R-:W-:Y:S01]  /*0b20*/  CS2R R218, SRZ ;  /* 0x0000000000da7805 */ /* 0x000fe2000001ff00 */
[----:B------:R-:W-:Y:S01]  /*0b30*/  IMAD.MOV.U32 R216, RZ, RZ, RZ ;  /* 0x000000ffffd87224 */ /* 0x000fe200078e00ff */
[----:B------:R-:W-:-:S04]  /*0b40*/  SHF.R.S32.HI R3, RZ, 0x1f, R6 ;  /* 0x0000001fff037819 */ /* 0x000fc80000011406 */
[CC--:B------:R-:W-:Y:S02]  /*0b50*/  LEA.HI R4, R3.reuse, R6.reuse, RZ, 0x5 ;  /* 0x0000000603047211 */ /* 0x0c0fe400078f28ff */
[CC--:B------:R-:W-:Y:S02]  /*0b60*/  LEA.HI R212, R3.reuse, R6.reuse, RZ, 0x3 ;  /* 0x0000000603d47211 */ /* 0x0c0fe400078f18ff */
[CC--:B0-----:R-:W-:Y:S01]  /*0b70*/  LEA.HI R2, R3.reuse, R6.reuse, RZ, 0x4 ;  /* 0x0000000603027211 */ /* 0x0c1fe200078f20ff */
[----:B------:R-:W-:Y:S01]  /*0b80*/  IMAD.SHL.U32 R5, R4, 0x20, RZ ;  /* 0x0000002004057824 */ /* 0x000fe200078e00ff */
[CC--:B------:R-:W-:Y:S01]  /*0b90*/  LEA.HI R10, R3.reuse, R6.reuse, RZ, 0x2 ;  /* 0x00000006030a7211 */ /* 0x0c0fe200078f10ff */
[----:B------:R-:W-:Y:S01]  /*0ba0*/  UIADD3 UR4, UR4, 0x14400, URZ ;  /* 0x0001440004047890 */ /* 0x000fe2000fffe03f */
[----:B------:R-:W-:Y:S02]  /*0bb0*/  LEA.HI R8, R3, R6, RZ, 0x6 ;  /* 0x0000000603087211 */ /* 0x000fe400078f30ff */
[----:B------:R-:W-:-:S02]  /*0bc0*/  LOP3.LUT R7, R212, 0xfffffff8, RZ, 0xc0, !PT ;  /* 0xfffffff8d4077812 */ /* 0x000fc400078ec0ff */
[----:B------:R-:W-:Y:S01]  /*0bd0*/  LOP3.LUT R11, R10, 0xfffffffc, RZ, 0xc0, !PT ;  /* 0xfffffffc0a0b7812 */ /* 0x000fe200078ec0ff */
[----:B------:R-:W-:Y:S01]  /*0be0*/  IMAD.SHL.U32 R8, R8, 0x8, RZ ;  /* 0x0000000808087824 */ /* 0x000fe200078e00ff */
[----:B------:R-:W-:Y:S01]  /*0bf0*/  SHF.R.S32.HI R212, RZ, 0x3, R212 ;  /* 0x00000003ffd47819 */ /* 0x000fe200000114d4 */
[C---:B------:R-:W-:Y:S01]  /*0c00*/  IMAD.IADD R18, R6.reuse, 0x1, -R7 ;  /* 0x0000000106127824 */ /* 0x040fe200078e0a07 */
[----:B------:R-:W-:Y:S01]  /*0c10*/  LOP3.LUT R7, R5, 0xfffffc00, RZ, 0xc0, !PT ;  /* 0xfffffc0005077812 */ /* 0x000fe200078ec0ff */
[----:B------:R-:W-:Y:S01]  /*0c20*/  IMAD.IADD R10, R6, 0x1, -R11 ;  /* 0x00000001060a7824 */ /* 0x000fe200078e0a0b */
[----:B------:R-:W-:Y:S01]  /*0c30*/  SHF.R.S32.HI R5, RZ, 0x4, R2 ;  /* 0x00000004ff057819 */ /* 0x000fe20000011402 */
[----:B------:R-:W-:Y:S01]  /*0c40*/  IMAD.SHL.U32 R22, R18, 0x4, RZ ;  /* 0x0000000412167824 */ /* 0x000fe200078e00ff */
[----:B------:R-:W-:Y:S02]  /*0c50*/  LOP3.LUT R227, R8, 0xfffffe00, RZ, 0xc0, !PT ;  /* 0xfffffe0008e37812 */ /* 0x000fe400078ec0ff */
[----:B------:R-:W-:Y:S01]  /*0c60*/  LEA.HI R12, R10, R10, RZ, 0x1 ;  /* 0x0000000a0a0c7211 */ /* 0x000fe200078f08ff */
[C---:B------:R-:W-:Y:S01]  /*0c70*/  VIADD R214, R22.reuse, 0x40 ;  /* 0x0000004016d67836 */ /* 0x040fe20000000000 */
[----:B------:R-:W-:Y:S01]  /*0c80*/  SHF.R.S32.HI R23, RZ, 0x1f, R22 ;  /* 0x0000001fff177819 */ /* 0x000fe20000011416 */
[----:B------:R-:W-:-:S02]  /*0c90*/  VIADD R215, R22, 0x20 ;  /* 0x0000002016d77836 */ /* 0x000fc40000000000 */
[C---:B------:R-:W-:Y:S02]  /*0ca0*/  IMAD.IADD R213, R22.reuse, 0x1, R214 ;  /* 0x0000000116d57824 */ /* 0x040fe400078e02d6 */
[----:B------:R-:W-:Y:S01]  /*0cb0*/  VIADD R217, R22, 0x60 ;  /* 0x0000006016d97836 */ /* 0x000fe20000000000 */
[----:B--2---:R-:W-:Y:S02]  /*0cc0*/  R2UR UR5, R0 ;  /* 0x00000000000572ca */ /* 0x004fe400000e0000 */
[----:B------:R-:W-:Y:S02]  /*0cd0*/  LEA.HI R0, R3, R6, RZ, 0x7 ;  /* 0x0000000603007211 */ /* 0x000fe400078f38ff */
[----:B------:R-:W-:Y:S02]  /*0ce0*/  LOP3.LUT R3, R2, 0x3fffff0, RZ, 0xc0, !PT ;  /* 0x03fffff002037812 */ /* 0x000fe400078ec0ff */
[----:B------:R-:W-:Y:S02]  /*0cf0*/  LOP3.LUT R9, R0, 0xffffff80, RZ, 0xc0, !PT ;  /* 0xffffff8000097812 */ /* 0x000fe400078ec0ff */
[----:B------:R-:W-:Y:S01]  /*0d00*/  LEA.HI R2, R2, R5, RZ, 0x1 ;  /* 0x0000000502027211 */ /* 0x000fe200078f08ff */
[C---:B------:R-:W-:Y:S01]  /*0d10*/  IMAD.IADD R4, R6.reuse, 0x1, -R3 ;  /* 0x0000000106047824 */ /* 0x040fe200078e0a03 */
[----:B------:R-:W-:Y:S01]  /*0d20*/  SHF.R.S32.HI R3, RZ, 0x7, R0 ;  /* 0x00000007ff037819 */ /* 0x000fe20000011400 */
[----:B------:R-:W-:Y:S01]  /*0d30*/  IMAD.IADD R21, R6, 0x1, -R9 ;  /* 0x0000000106157824 */ /* 0x000fe200078e0a09 */
[----:B------:R-:W-:Y:S01]  /*0d40*/  LOP3.LUT R2, R2, 0x1ffffffe, RZ, 0xc0, !PT ;  /* 0x1ffffffe02027812 */ /* 0x000fe200078ec0ff */
[----:B------:R-:W-:Y:S01]  /*0d50*/  IMAD R7, R4, 0x40, R7 ;  /* 0x0000004004077824 */ /* 0x000fe200078e0207 */
[----:B------:R-:W-:Y:S01]  /*0d60*/  LEA.HI R0, R0, R3, RZ, 0x1 ;  /* 0x0000000300007211 */ /* 0x000fe200078f08ff */
[----:B------:R-:W-:Y:S01]  /*0d70*/  ULOP3.LUT UR5, UR5, 0x1, URZ, 0xfc, !UPT ;  /* 0x0000000105057892 */ /* 0x000fe2000f8efc3f */
[----:B------:R-:W-:Y:S01]  /*0d80*/  SHF.R.S32.HI R6, RZ, 0x1f, R21 ;  /* 0x0000001fff067819 */ /* 0x000fe20000011415 */
[----:B------:R-:W-:Y:S01]  /*0d90*/  IMAD.IADD R2, R5, 0x1, -R2 ;  /* 0x0000000105027824 */ /* 0x000fe200078e0a02 */
[----:B------:R-:W-:Y:S01]  /*0da0*/  LOP3.LUT R0, R0, 0x3fffffe, RZ, 0xc0, !PT ;  /* 0x03fffffe00007812 */ /* 0x000fe200078ec0ff */
[----:B------:R-:W-:Y:S01]  /*0db0*/  VIADD R5, R212, 0x20 ;  /* 0x00000020d4057836 */ /* 0x000fe20000000000 */
[-C--:B------:R-:W-:Y:S01]  /*0dc0*/  LEA.HI R9, R6, R21.reuse, RZ, 0x2 ;  /* 0x0000001506097211 */ /* 0x080fe200078f10ff */
[----:B------:R-:W-:Y:S01]  /*0dd0*/  IMAD R2, R2, 0x8, R7 ;  /* 0x0000000802027824 */ /* 0x000fe200078e0207 */
[----:B------:R-:W-:Y:S01]  /*0de0*/  STL [R1+0xa4], R21 ;  /* 0x0000a41501007387 */ /* 0x000fe20000100800 */
[----:B------:R-:W-:Y:S01]  /*0df0*/  IMAD.IADD R0, R3, 0x1, -R0 ;  /* 0x0000000103007824 */ /* 0x000fe200078e0a00 */
[--C-:B------:R-:W-:Y:S01]  /*0e00*/  SHF.R.S32.HI R4, RZ, 0x2, R9.reuse ;  /* 0x00000002ff047819 */ /* 0x100fe20000011409 */
[----:B------:R-:W-:Y:S01]  /*0e10*/  IMAD.SHL.U32 R223, R5, 0x40, RZ ;  /* 0x0000004005df7824 */ /* 0x000fe200078e00ff */
[----:B------:R-:W-:Y:S01]  /*0e20*/  SHF.R.S32.HI R11, RZ, 0x1f, R9 ;  /* 0x0000001fff0b7819 */ /* 0x000fe20000011409 */
[----:B------:R-:W-:Y:S01]  /*0e30*/  STL [R1+0x60], R18 ;  /* 0x0000601201007387 */ /* 0x000fe20000100800 */
[----:B------:R-:W-:-:S02]  /*0e40*/  LEA.HI R6, R6, R21, RZ, 0x5 ;  /* 0x0000001506067211 */ /* 0x000fc400078f28ff */
[----:B------:R-:W-:Y:S01]  /*0e50*/  LEA.HI R11, R11, R4, RZ, 0x3 ;  /* 0x000000040b0b7211 */ /* 0x000fe200078f18ff */
[----:B------:R0:W-:Y:S01]  /*0e60*/  STL [R1+0xbc], R2 ;  /* 0x0000bc0201007387 */ /* 0x0001e20000100800 */
[----:B------:R-:W-:Y:S01]  /*0e70*/  LOP3.LUT R3, R12, 0x1ffffffe, RZ, 0xc0, !PT ;  /* 0x1ffffffe0c037812 */ /* 0x000fe200078ec0ff */
[----:B------:R-:W-:Y:S01]  /*0e80*/  IMAD.SHL.U32 R12, R212, 0x40, RZ ;  /* 0x00000040d40c7824 */ /* 0x000fe200078e00ff */
[----:B------:R-:W-:Y:S02]  /*0e90*/  LOP3.LUT R11, R11, 0xfffffff8, RZ, 0xc0, !PT ;  /* 0xfffffff80b0b7812 */ /* 0x000fe400078ec0ff */
[----:B------:R-:W-:Y:S01]  /*0ea0*/  SHF.R.S32.HI R6, RZ, 0x5, R6 ;  /* 0x00000005ff067819 */ /* 0x000fe20000011406 */
[----:B------:R-:W-:Y:S01]  /*0eb0*/  IMAD.IADD R235, R10, 0x1, -R3 ;  /* 0x000000010aeb7824 */ /* 0x000fe200078e0a03 */
[----:B------:R-:W-:Y:S01]  /*0ec0*/  LOP3.LUT R3, R12, 0x1c0, RZ, 0xc0, !PT ;  /* 0x000001c00c037812 */ /* 0x000fe200078ec0ff */
[----:B------:R-:W-:Y:S01]  /*0ed0*/  IMAD.IADD R11, R4, 0x1, -R11 ;  /* 0x00000001040b7824 */ /* 0x000fe200078e0a0b */
[----:B------:R-:W-:Y:S01]  /*0ee0*/  SHF.R.S32.HI R4, RZ, 0x1f, R213 ;  /* 0x0000001fff047819 */ /* 0x000fe200000114d5 */
[----:B------:R-:W-:Y:S01]  /*0ef0*/  VIADD R10, R212, 0x40 ;  /* 0x00000040d40a7836 */ /* 0x000fe20000000000 */
[----:B0-----:R-:W-:Y:S01]  /*0f00*/  SHF.R.S32.HI R2, RZ, 0x1f, R5 ;  /* 0x0000001fff027819 */ /* 0x001fe20000011405 */
[----:B------:R-:W-:Y:S01]  /*0f10*/  IMAD R11, R6, 0x10, R11 ;  /* 0x00000010060b7824 */ /* 0x000fe200078e020b */
[----:B------:R-:W-:Y:S01]  /*0f20*/  LEA.HI R8, R4, R213, RZ, 0x3 ;  /* 0x000000d504087211 */ /* 0x000fe200078f18ff */
[----:B------:R-:W-:Y:S01]  /*0f30*/  IMAD.SHL.U32 R18, R18, 0x8, RZ ;  /* 0x0000000812127824 */ /* 0x000fe200078e00ff */
[----:B------:R-:W-:Y:S01]  /*0f40*/  LEA.HI R2, R2, R5, RZ, 0x3 ;  /* 0x0000000502027211 */ /* 0x000fe200078f18ff */
[----:B------:R-:W-:Y:S01]  /*0f50*/  IMAD R11, R0, 0x40, R11 ;  /* 0x00000040000b7824 */ /* 0x000fe200078e020b */
[----:B------:R-:W-:Y:S01]  /*0f60*/  LEA.HI R5, R4, R213, RZ, 0x6 ;  /* 0x000000d504057211 */ /* 0x000fe200078f30ff */
[----:B------:R-:W-:Y:S01]  /*0f70*/  IMAD.U32 R0, RZ, RZ, UR5 ;  /* 0x00000005ff007e24 */ /* 0x000fe2000f8e00ff */
[----:B------:R-:W-:Y:S01]  /*0f80*/  LOP3.LUT R4, R8, 0x38, RZ, 0xc0, !PT ;  /* 0x0000003808047812 */ /* 0x000fe200078ec0ff */
[----:B------:R-:W-:Y:S01]  /*0f90*/  IMAD.SHL.U32 R2, R2, 0x40, RZ ;  /* 0x0000004002027824 */ /* 0x000fe200078e00ff */
[----:B------:R-:W-:Y:S01]  /*0fa0*/  SHF.R.U32.HI R228, RZ, 0x3, R3 ;  /* 0x00000003ffe47819 */ /* 0x000fe20000011603 */
[----:B------:R-:W-:Y:S01]  /*0fb0*/  IMAD.SHL.U32 R6, R5, 0x80, RZ ;  /* 0x0000008005067824 */ /* 0x000fe200078e00ff */
[----:B------:R-:W-:Y:S01]  /*0fc0*/  LOP3.LUT R5, R4, 0x1c0, R12, 0xf8, !PT ;  /* 0x000001c004057812 */ /* 0x000fe200078ef80c */
[----:B------:R-:W-:Y:S01]  /*0fd0*/  STL [R1+0xb8], R11 ;  /* 0x0000b80b01007387 */ /* 0x000fe20000100800 */
[----:B------:R-:W-:Y:S01]  /*0fe0*/  LOP3.LUT R223, R223, 0x1c0, RZ, 0xc0, !PT ;  /* 0x000001c0dfdf7812 */ /* 0x000fe200078ec0ff */
[----:B------:R-:W-:Y:S01]  /*0ff0*/  IMAD.SHL.U32 R222, R10, 0x40, RZ ;  /* 0x000000400ade7824 */ /* 0x000fe200078e00ff */
[----:B------:R-:W-:Y:S01]  /*1000*/  LOP3.LUT R6, R6, 0xffffe000, RZ, 0xc0, !PT ;  /* 0xffffe00006067812 */ /* 0x000fe200078ec0ff */
[----:B------:R-:W-:Y:S01]  /*1010*/  STL [R1+0x78], RZ ;  /* 0x000078ff01007387 */ /* 0x000fe20000100800 */
[----:B------:R-:W-:Y:S01]  /*1020*/  LOP3.LUT R5, R5, R228, RZ, 0x3c, !PT ;  /* 0x000000e405057212 */ /* 0x000fe200078e3cff */
[----:B------:R-:W-:Y:S01]  /*1030*/  VIADD R220, R18, 0x80 ;  /* 0x0000008012dc7836 */ /* 0x000fe20000000000 */
[----:B------:R-:W-:Y:S01]  /*1040*/  LOP3.LUT R226, R2, 0xfffffe00, RZ, 0xc0, !PT ;  /* 0xfffffe0002e27812 */ /* 0x000fe200078ec0ff */
[----:B------:R0:W-:Y:S01]  /*1050*/  STL [R1+0x5c], R0 ;  /* 0x00005c0001007387 */ /* 0x0001e20000100800 */
[----:B------:R-:W-:Y:S01]  /*1060*/  IADD3 R2, R5, R6, R227 ;  /* 0x0000000605027210 */ /* 0x000fe20007ffe0e3 */
[----:B------:R-:W-:Y:S01]  /*1070*/  IMAD.MOV.U32 R5, RZ, RZ, R13 ;  /* 0x000000ffff057224 */ /* 0x000fe200078e000d */
[----:B------:R-:W-:Y:S01]  /*1080*/  SHF.R.U32.HI R20, RZ, 0x3, R223 ;  /* 0x00000003ff147819 */ /* 0x000fe200000116df */
[----:B------:R-:W-:Y:S01]  /*1090*/  IMAD.U32 R13, RZ, RZ, UR4 ;  /* 0x00000004ff0d7e24 */ /* 0x000fe2000f8e00ff */
[----:B------:R-:W-:Y:S01]  /*10a0*/  LOP3.LUT R7, R223, 0x38, R8, 0xf8, !PT ;  /* 0x00000038df077812 */ /* 0x000fe200078ef808 */
[----:B------:R-:W-:Y:S01]  /*10b0*/  VIADD R221, R18, 0xc0 ;  /* 0x000000c012dd7836 */ /* 0x000fe20000000000 */
[----:B------:R-:W-:Y:S01]  /*10c0*/  LOP3.LUT R222, R222, 0x1c0, RZ, 0xc0, !PT ;  /* 0x000001c0dede7812 */ /* 0x000fe200078ec0ff */
[----:B------:R-:W-:Y:S01]  /*10d0*/  IMAD R235, R235, 0x8, R11 ;  /* 0x00000008ebeb7824 */ /* 0x000fe200078e020b */
[----:B------:R-:W-:Y:S01]  /*10e0*/  LOP3.LUT R7, R7, R20, RZ, 0x3c, !PT ;  /* 0x0000001407077212 */ /* 0x000fe200078e3cff */
[----:B------:R1:W-:Y:S01]  /*10f0*/  STL [R1+0x90], R13 ;  /* 0x0000900d01007387 */ /* 0x0003e20000100800 */
[----:B0-----:R-:W-:-:S02]  /*1100*/  SHF.R.S32.HI R0, RZ, 0x1f, R10 ;  /* 0x0000001fff007819 */ /* 0x001fc4000001140a */
[----:B------:R-:W-:Y:S01]  /*1110*/  IADD3 R4, R7, R6, R226 ;  /* 0x0000000607047210 */ /* 0x000fe20007ffe0e2 */
[----:B------:R-:W-:Y:S01]  /*1120*/  IMAD.MOV.U32 R6, RZ, RZ, R14 ;  /* 0x000000ffff067224 */ /* 0x000fe200078e000e */
[----:B------:R-:W-:Y:S01]  /*1130*/  LEA.HI R0, R0, R10, RZ, 0x3 ;  /* 0x0000000a00007211 */ /* 0x000fe200078f18ff */
[----:B------:R-:W-:Y:S01]  /*1140*/  IMAD.MOV.U32 R7, RZ, RZ, R15 ;  /* 0x000000ffff077224 */ /* 0x000fe200078e000f */
[----:B------:R-:W-:Y:S02]  /*1150*/  SHF.R.S32.HI R14, RZ, 0x1f, R214 ;  /* 0x0000001fff0e7819 */ /* 0x000fe400000114d6 */
[--C-:B------:R-:W-:Y:S01]  /*1160*/  LOP3.LUT R236, R3, 0x38, R18.reuse, 0xf8, !PT ;  /* 0x0000003803ec7812 */ /* 0x100fe200078ef812 */
[----:B------:R-:W-:Y:S01]  /*1170*/  IMAD.SHL.U32 R0, R0, 0x40, RZ ;  /* 0x0000004000007824 */ /* 0x000fe200078e00ff */
[----:B-1----:R-:W-:Y:S02]  /*1180*/  SHF.R.S32.HI R13, RZ, 0x1f, R215 ;  /* 0x0000001fff0d7819 */ /* 0x002fe400000114d7 */
[----:B------:R-:W-:-:S02]  /*1190*/  LOP3.LUT R3, R223, 0x38, R18, 0xf8, !PT ;  /* 0x00000038df037812 */ /* 0x000fc400078ef812 */
[----:B------:R-:W-:Y:S01]  /*11a0*/  SHF.R.S32.HI R12, RZ, 0x1f, R212 ;  /* 0x0000001fff0c7819 */ /* 0x000fe200000114d4 */
[----:B------:R0:W-:Y:S01]  /*11b0*/  STL [R1+0x9c], R13 ;  /* 0x00009c0d01007387 */ /* 0x0001e20000100800 */
[----:B------:R-:W-:Y:S02]  /*11c0*/  SHF.R.U32.HI R12, RZ, 0x3, R222 ;  /* 0x00000003ff0c7819 */ /* 0x000fe400000116de */
[----:B------:R-:W-:Y:S01]  /*11d0*/  LOP3.LUT R10, R222, 0x38, R18, 0xf8, !PT ;  /* 0x00000038de0a7812 */ /* 0x000fe200078ef812 */
[----:B------:R1:W-:Y:S01]  /*11e0*/  STL [R1+0x98], R14 ;  /* 0x0000980e01007387 */ /* 0x0003e20000100800 */
[----:B------:R-:W-:Y:S02]  /*11f0*/  LOP3.LUT R225, R0, 0xfffffe00, RZ, 0xc0, !PT ;  /* 0xfffffe0000e17812 */ /* 0x000fe400078ec0ff */
[----:B------:R-:W-:Y:S02]  /*1200*/  LOP3.LUT R9, R9, 0x7ffffffc, RZ, 0xc0, !PT ;  /* 0x7ffffffc09097812 */ /* 0x000fe400078ec0ff */
[----:B------:R-:W-:-:S02]  /*1210*/  LOP3.LUT R3, R226, R3, R20, 0xf6, !PT ;  /* 0x00000003e2037212 */ /* 0x000fc400078ef614 */
[----:B0-----:R-:W-:Y:S01]  /*1220*/  SHF.R.S32.HI R13, RZ, 0x1f, R217 ;  /* 0x0000001fff0d7819 */ /* 0x001fe200000114d9 */
[----:B------:R-:W-:Y:S01]  /*1230*/  IMAD.IADD R9, R21, 0x1, -R9 ;  /* 0x0000000115097824 */ /* 0x000fe200078e0a09 */
[----:B------:R-:W-:Y:S02]  /*1240*/  SHF.R.S32.HI R0, RZ, 0x3, R8 ;  /* 0x00000003ff007819 */ /* 0x000fe40000011408 */
[----:B-1----:R-:W-:Y:S01]  /*1250*/  SHF.R.S32.HI R14, RZ, 0x1f, R220 ;  /* 0x0000001fff0e7819 */ /* 0x002fe200000114dc */
[----:B------:R0:W-:Y:S01]  /*1260*/  STL [R1+0x94], R13 ;  /* 0x0000940d01007387 */ /* 0x0001e20000100800 */
[----:B------:R-:W-:Y:S01]  /*1270*/  LOP3.LUT R10, R225, R10, R12, 0xf6, !PT ;  /* 0x0000000ae10a7212 */ /* 0x000fe200078ef60c */
[----:B------:R-:W-:Y:S01]  /*1280*/  IMAD.SHL.U32 R234, R9, 0x2, RZ ;  /* 0x0000000209ea7824 */ /* 0x000fe200078e00ff */
[----:B------:R-:W-:Y:S01]  /*1290*/  LEA R3, R3, UR4, 0x1 ;  /* 0x0000000403037c11 */ /* 0x000fe2000f8e08ff */
[----:B------:R-:W-:Y:S01]  /*12a0*/  STL [R1+0x84], R14 ;  /* 0x0000840e01007387 */ /* 0x000fe20000100800 */
[----:B------:R-:W-:Y:S01]  /*12b0*/  LOP3.LUT R44, R8, 0xfffffff8, RZ, 0xc0, !PT ;  /* 0xfffffff8082c7812 */ /* 0x000fe200078ec0ff */
[C---:B------:R-:W-:Y:S01]  /*12c0*/  VIADD R42, R234.reuse, 0x18 ;  /* 0x00000018ea2a7836 */ /* 0x040fe20000000000 */
[----:B------:R-:W-:Y:S01]  /*12d0*/  LOP3.LUT R236, R227, R236, R228, 0xf6, !PT ;  /* 0x000000ece3ec7212 */ /* 0x000fe200078ef6e4 */
[C---:B------:R-:W-:Y:S01]  /*12e0*/  VIADD R39, R234.reuse, 0x30 ;  /* 0x00000030ea277836 */ /* 0x040fe20000000000 */
[----:B------:R-:W-:Y:S01]  /*12f0*/  SHF.R.S32.HI R19, RZ, 0x1f, R18 ;  /* 0x0000001fff137819 */ /* 0x000fe20000011412 */
[C---:B------:R-:W-:Y:S01]  /*1300*/  VIADD R36, R234.reuse, 0x48 ;  /* 0x00000048ea247836 */ /* 0x040fe20000000000 */
[----:B0-----:R-:W-:Y:S01]  /*1310*/  SHF.R.S32.HI R13, RZ, 0x1f, R221 ;  /* 0x0000001fff0d7819 */ /* 0x001fe200000114dd */
[----:B------:R-:W-:Y:S01]  /*1320*/  VIADD R33, R234, 0x60 ;  /* 0x00000060ea217836 */ /* 0x000fe20000000000 */
[----:B------:R-:W-:Y:S01]  /*1330*/  LEA R230, R236, UR4, 0x1 ;  /* 0x00000004ece67c11 */ /* 0x000fe2000f8e08ff */
[----:B------:R-:W-:-:S02]  /*1340*/  VIADD R30, R234, 0x78 ;  /* 0x00000078ea1e7836 */ /* 0x000fc40000000000 */
[----:B------:R-:W-:Y:S01]  /*1350*/  STL [R1+0x80], R13 ;  /* 0x0000800d01007387 */ /* 0x000fe20000100800 */
[C---:B------:R-:W-:Y:S02]  /*1360*/  VIADD R27, R234.reuse, 0x90 ;  /* 0x00000090ea1b7836 */ /* 0x040fe40000000000 */
[C---:B------:R-:W-:Y:S01]  /*1370*/  VIADD R24, R234.reuse, 0xa8 ;  /* 0x000000a8ea187836 */ /* 0x040fe20000000000 */
[----:B------:R0:W-:Y:S01]  /*1380*/  STL [R1+0x64], R0 ;  /* 0x0000640001007387 */ /* 0x0001e20000100800 */
[C---:B------:R-:W-:Y:S02]  /*1390*/  VIADD R15, R234.reuse, 0xc0 ;  /* 0x000000c0ea0f7836 */ /* 0x040fe40000000000 */
[C---:B------:R-:W-:Y:S01]  /*13a0*/  VIADD R45, R234.reuse, 0x8 ;  /* 0x00000008ea2d7836 */ /* 0x040fe20000000000 */
[----:B------:R1:W-:Y:S01]  /*13b0*/  STL [R1+0xb0], R3 ;  /* 0x0000b00301007387 */ /* 0x0003e20000100800 */
[C---:B------:R-:W-:Y:S02]  /*13c0*/  VIADD R43, R234.reuse, 0x10 ;  /* 0x00000010ea2b7836 */ /* 0x040fe40000000000 */
[C---:B------:R-:W-:Y:S01]  /*13d0*/  VIADD R41, R234.reuse, 0x20 ;  /* 0x00000020ea297836 */ /* 0x040fe20000000000 */
[----:B------:R-:W-:Y:S01]  /*13e0*/  STL [R1+0x7c], R44 ;  /* 0x00007c2c01007387 */ /* 0x000fe20000100800 */
[----:B------:R-:W-:Y:S01]  /*13f0*/  VIADD R40, R234, 0x28 ;  /* 0x00000028ea287836 */ /* 0x000fe20000000000 */
[----:B0-----:R-:W-:Y:S01]  /*1400*/  LEA R0, R10, UR4, 0x1 ;  /* 0x000000040a007c11 */ /* 0x001fe2000f8e08ff */
[C---:B------:R-:W-:Y:S01]  /*1410*/  VIADD R38, R234.reuse, 0x38 ;  /* 0x00000038ea267836 */ /* 0x040fe20000000000 */
[----:B------:R-:W-:Y:S01]  /*1420*/  SHF.R.S32.HI R10, RZ, 0x1f, R44 ;  /* 0x0000001fff0a7819 */ /* 0x000fe2000001142c */
[C---:B------:R-:W-:Y:S01]  /*1430*/  VIADD R37, R234.reuse, 0x40 ;  /* 0x00000040ea257836 */ /* 0x040fe20000000000 */
[----:B------:R-:W-:Y:S01]  /*1440*/  SHF.R.S32.HI R45, RZ, 0x1f, R45 ;  /* 0x0000001fff2d7819 */ /* 0x000fe2000001142d */
[----:B------:R0:W-:Y:S01]  /*1450*/  STL [R1+0xa8], R0 ;  /* 0x0000a80001007387 */ /* 0x0001e20000100800 */
[C---:B-1----:R-:W-:Y:S01]  /*1460*/  VIADD R3, R234.reuse, 0xf0 ;  /* 0x000000f0ea037836 */ /* 0x042fe20000000000 */
[----:B------:R-:W-:Y:S01]  /*1470*/  SHF.R.S32.HI R43, RZ, 0x1f, R43 ;  /* 0x0000001fff2b7819 */ /* 0x000fe2000001142b */
[C---:B------:R-:W-:Y:S01]  /*1480*/  VIADD R35, R234.reuse, 0x50 ;  /* 0x00000050ea237836 */ /* 0x040fe20000000000 */
[----:B------:R1:W-:Y:S01]  /*1490*/  STL [R1+0xa0], R10 ;  /* 0x0000a00a01007387 */ /* 0x0003e20000100800 */
[C---:B------:R-:W-:Y:S01]  /*14a0*/  VIADD R34, R234.reuse, 0x58 ;  /* 0x00000058ea227836 */ /* 0x040fe20000000000 */
[----:B------:R-:W-:Y:S01]  /*14b0*/  SHF.R.S32.HI R3, RZ, 0x1f, R3 ;  /* 0x0000001fff037819 */ /* 0x000fe20000011403 */
[----:B------:R-:W-:Y:S01]  /*14c0*/  VIADD R32, R234, 0x68 ;  /* 0x00000068ea207836 */ /* 0x000fe20000000000 */
[----:B------:R-:W-:Y:S01]  /*14d0*/  LEA R3, R4, UR4, 0x1 ;  /* 0x0000000404037c11 */ /* 0x000fe2000f8e08ff */
[C---:B------:R-:W-:Y:S01]  /*14e0*/  VIADD R31, R234.reuse, 0x70 ;  /* 0x00000070ea1f7836 */ /* 0x040fe20000000000 */
[----:B------:R-:W-:Y:S01]  /*14f0*/  SHF.R.S32.HI R41, RZ, 0x1f, R41 ;  /* 0x0000001fff297819 */ /* 0x000fe20000011429 */
[C---:B0-----:R-:W-:Y:S01]  /*1500*/  VIADD R0, R234.reuse, 0xf8 ;  /* 0x000000f8ea007836 */ /* 0x041fe20000000000 */
[----:B------:R-:W-:Y:S01]  /*1510*/  SHF.R.S32.HI R40, RZ, 0x1f, R40 ;  /* 0x0000001fff287819 */ /* 0x000fe20000011428 */
[C---:B------:R-:W-:Y:S01]  /*1520*/  VIADD R29, R234.reuse, 0x80 ;  /* 0x00000080ea1d7836 */ /* 0x040fe20000000000 */
[----:B-1----:R-:W-:Y:S01]  /*1530*/  SHF.R.S32.HI R10, RZ, 0x1f, R42 ;  /* 0x0000001fff0a7819 */ /* 0x002fe2000001142a */
[C---:B------:R-:W-:Y:S01]  /*1540*/  VIADD R28, R234.reuse, 0x88 ;  /* 0x00000088ea1c7836 */ /* 0x040fe20000000000 */
[----:B------:R-:W-:Y:S01]  /*1550*/  SHF.R.S32.HI R0, RZ, 0x1f, R0 ;  /* 0x0000001fff007819 */ /* 0x000fe20000011400 */
[----:B------:R-:W-:Y:S01]  /*1560*/  VIADD R26, R234, 0x98 ;  /* 0x00000098ea1a7836 */ /* 0x000fe20000000000 */
[----:B------:R-:W-:Y:S01]  /*1570*/  LEA R0, R2, UR4, 0x1 ;  /* 0x0000000402007c11 */ /* 0x000fe2000f8e08ff */
[C---:B------:R-:W-:Y:S01]  /*1580*/  VIADD R25, R234.reuse, 0xa0 ;  /* 0x000000a0ea197836 */ /* 0x040fe20000000000 */
[----:B------:R-:W-:Y:S01]  /*1590*/  SHF.R.S32.HI R10, RZ, 0x1f, R39 ;  /* 0x0000001fff0a7819 */ /* 0x000fe20000011427 */
[C---:B------:R-:W-:Y:S01]  /*15a0*/  VIADD R21, R234.reuse, 0xb0 ;  /* 0x000000b0ea157836 */ /* 0x040fe20000000000 */
[----:B------:R-:W-:Y:S01]  /*15b0*/  SHF.R.S32.HI R10, RZ, 0x1f, R36 ;  /* 0x0000001fff0a7819 */ /* 0x000fe20000011424 */
[----:B------:R0:W-:Y:S01]  /*15c0*/  STL [R1+0xb4], R0 ;  /* 0x0000b40001007387 */ /* 0x0001e20000100800 */
        /* <DEDUP_REMOVED lines=28> */
[----:B0-----:R-:W-:-:S07]  /*1790*/  SHF.R.S32.HI R8, RZ, 0x1f, R8 ;  /* 0x0000001fff087819 */ /* 0x001fce0000011408 */
.L_x_2893:
[----:B01--4-:R-:W0:Y:S01]  /*17a0*/  LDC.64 R2, c[0x0][0xc88] ;  /* 0x00032200ff027b82 */ /* 0x013e220000000a00 */
[----:B------:R-:W-:Y:S01]  /*17b0*/  ULDC.64 UR10, c[0x0][0x208] ;  /* 0x00008200000a7ab9 */ /* 0x000fe20000000a00 */
[----:B------:R-:W-:Y:S01]  /*17c0*/  ULDC.64 UR4, c[0x0][0xa28] ;  /* 0x00028a0000047ab9 */ /* 0x000fe20000000a00 */
[----:B------:R-:W-:Y:S01]  /*17d0*/  ULDC.64 UR8, c[0x0][0xa18] ;  /* 0x0002860000087ab9 */ /* 0x000fe20000000a00 */
[----:B------:R-:W-:Y:S01]  /*17e0*/  ULDC.64 UR6, c[0x0][0xa08] ;  /* 0x0002820000067ab9 */ /* 0x000fe20000000a00 */
[----:B0-----:R-:W-:-:S05]  /*17f0*/  IMAD.WIDE R2, R7, 0x4, R2 ;  /* 0x0000000407027825 */ /* 0x001fca00078e0202 */
[----:B--2--5:R-:W2:Y:S01]  /*1800*/  LDG.E R25, desc[UR10][R2.64] ;  /* 0x0000000a02197981 */ /* 0x024ea2000c1e1900 */
        /* <DEDUP_REMOVED lines=8> */
[C---:B---3--:R-:W-:Y:S02]  /*1890*/  LOP3.LUT R4, R6.reuse, 0xff000000, RZ, 0xc0, !PT ;  /* 0xff00000006047812 */ /* 0x048fe400078ec0ff */
[----:B------:R-:W-:Y:S02]  /*18a0*/  LOP3.LUT R237, R6, 0xffff, RZ, 0xc0, !PT ;  /* 0x0000ffff06ed7812 */ /* 0x000fe400078ec0ff */
[----:B--2---:R-:W-:Y:S01]  /*18b0*/  SHF.R.S32.HI R0, RZ, 0x1f, R25 ;  /* 0x0000001fff007819 */ /* 0x004fe20000011419 */
[C---:B------:R-:W-:Y:S01]  /*18c0*/  IMAD.SHL.U32 R28, R25.reuse, 0x4, RZ ;  /* 0x00000004191c7824 */ /* 0x040fe200078e00ff */
[C---:B------:R-:W-:Y:S01]  /*18d0*/  @P2 LEA R2, P3, R25.reuse, UR4, 0x2 ;  /* 0x0000000419022c11 */ /* 0x040fe2000f8610ff */
[----:B------:R-:W-:Y:S01]  /*18e0*/  STL [R1+0x6c], R25 ;  /* 0x00006c1901007387 */ /* 0x000fe20000100800 */
[C-C-:B------:R-:W-:Y:S01]  /*18f0*/  SHF.L.U64.HI R27, R25.reuse, 0x2, R0.reuse ;  /* 0x00000002191b7819 */ /* 0x140fe20000010200 */
[----:B------:R-:W-:Y:S01]  /*1900*/  ULDC UR4, c[0x0][0x288] ;  /* 0x0000a20000047ab9 */ /* 0x000fe20000000800 */
[----:B------:R-:W-:Y:S01]  /*1910*/  @P2 LEA.HI.X R3, R25, UR5, R0, 0x2, P3 ;  /* 0x0000000519032c11 */ /* 0x000fe200098f1400 */
[----:B------:R0:W-:Y:S01]  /*1920*/  STL [R1+0x8c], R0 ;  /* 0x00008c0001007387 */ /* 0x0001e20000100800 */
[----:B------:R-:W-:Y:S01]  /*1930*/  IMAD.U32 R232, RZ, RZ, UR4 ;  /* 0x00000004ffe87e24 */ /* 0x000fe2000f8e00ff */
[----:B------:R-:W-:Y:S01]  /*1940*/  ULDC.64 UR4, c[0x0][0x418] ;  /* 0x0001060000047ab9 */ /* 0x000fe20000000a00 */
[----:B------:R-:W-:Y:S01]  /*1950*/  IADD3 R8, P4, R28, UR6, RZ ;  /* 0x000000061c087c10 */ /* 0x000fe2000ff9e0ff */
[----:B------:R1:W-:Y:S01]  /*1960*/  STL [R1+0x70], R28 ;  /* 0x0000701c01007387 */ /* 0x0003e20000100800 */
[----:B------:R-:W-:-:S02]  /*1970*/  UISETP.NE.U32.AND UP0, UPT, UR4, URZ, UPT ;  /* 0x0000003f0400728c */ /* 0x000fc4000bf05070 */
[----:B------:R-:W-:Y:S01]  /*1980*/  IADD3.X R9, R27, UR7, RZ, P4, !PT ;  /* 0x000000071b097c10 */ /* 0x000fe2000a7fe4ff */
[----:B------:R1:W-:Y:S01]  /*1990*/  STL [R1+0x74], R27 ;  /* 0x0000741b01007387 */ /* 0x0003e20000100800 */
[----:B------:R-:W-:Y:S01]  /*19a0*/  UISETP.NE.AND.EX UP0, UPT, UR5, URZ, UPT, UP0 ;  /* 0x0000003f0500728c */ /* 0x000fe2000bf05300 */
[----:B------:R-:W-:Y:S02]  /*19b0*/  ULDC UR4, c[0x0][0x424] ;  /* 0x0001090000047ab9 */ /* 0x000fe40000000800 */
[----:B------:R2:W5:Y:S01]  /*19c0*/  @P2 LDG.E R11, desc[UR10][R2.64] ;  /* 0x0000000a020b2981 */ /* 0x000562000c1e1900 */
[----:B------:R-:W-:Y:S01]  /*19d0*/  ULDC.64 UR6, c[0x0][0xa20] ;  /* 0x0002880000067ab9 */ /* 0x000fe20000000a00 */
[----:B------:R-:W-:Y:S01]  /*19e0*/  USEL UR4, UR4, 0x1, UP0 ;  /* 0x0000000104047887 */ /* 0x000fe20008000000 */
[----:B------:R-:W-:Y:S01]  /*19f0*/  ULDC UR5, c[0x0][0x2f0] ;  /* 0x0000bc0000057ab9 */ /* 0x000fe20000000800 */
[----:B0-----:R-:W-:Y:S01]  /*1a00*/  LOP3.LUT R0, R6, 0xff0000, RZ, 0xc0, !PT ;  /* 0x00ff000006007812 */ /* 0x001fe200078ec0ff */
[----:B------:R-:W5:Y:S01]  /*1a10*/  @P0 LDG.E R113, desc[UR10][R8.64] ;  /* 0x0000000a08710981 */ /* 0x000f62000c1e1900 */
[----:B--2---:R-:W-:-:S04]  /*1a20*/  @P1 IADD3 R2, P2, R28, UR8, RZ ;  /* 0x000000081c021c10 */ /* 0x004fc8000ff5e0ff */
[----:B------:R-:W-:Y:S02]  /*1a30*/  @P1 IADD3.X R3, R27, UR9, RZ, P2, !PT ;  /* 0x000000091b031c10 */ /* 0x000fe400097fe4ff */
[----:B------:R-:W-:Y:S01]  /*1a40*/  ISETP.NE.U32.AND P2, PT, RZ, UR6, PT ;  /* 0x00000006ff007c0c */ /* 0x000fe2000bf45070 */
[----:B------:R-:W-:Y:S02]  /*1a50*/  UIMAD UR4, UR4, UR5, URZ ;  /* 0x00000005040472a4 */ /* 0x000fe4000f8e023f */
        /* <DEDUP_REMOVED lines=16> */
.L_x_2631:
        /* <DEDUP_REMOVED lines=8> */
.L_x_2632:
[----:B------:R-:W-:Y:S05]  /*1be0*/  @!P0 BRA `(.L_x_2633) ;  /* 0x0000000000108947 */ /* 0x000fea0003800000 */
[----:B------:R-:W-:Y:S02]  /*1bf0*/  ULDC.64 UR4, c[0x0][0x208] ;  /* 0x0000820000047ab9 */ /* 0x000fe40000000a00 */
[----:B------:R-:W2:Y:S04]  /*1c00*/  LDG.E R3, desc[UR4][R8.64] ;  /* 0x0000000408037981 */ /* 0x000ea8000c1e1900 */
[----:B------:R-:W2:Y:S02]  /*1c10*/  LDG.E R26, desc[UR4][R8.64+0x4] ;  /* 0x00000404081a7981 */ /* 0x000ea4000c1e1900 */
[----:B--2---:R-:W-:-:S07]  /*1c20*/  IMAD.IADD R26, R26, 0x1, -R3 ;  /* 0x000000011a1a7824 */ /* 0x004fce00078e0a03 */
.L_x_2633:
[----:B------:R-:W-:Y:S01]  /*1c30*/  ULDC.64 UR4, c[0x0][0xa10] ;  /* 0x0002840000047ab9 */ /* 0x000fe20000000a00 */
[----:B------:R-:W-:Y:S01]  /*1c40*/  ULDC.64 UR6, c[0x0][0x208] ;  /* 0x0000820000067ab9 */ /* 0x000fe20000000a00 */
[----:B------:R-:W-:Y:S01]  /*1c50*/  ISETP.NE.U32.AND P0, PT, RZ, UR4, PT ;  /* 0x00000004ff007c0c */ /* 0x000fe2000bf05070 */
[----:B------:R-:W1:Y:S03]  /*1c60*/  LDC R4, c[0x0][0x448] ;  /* 0x00011200ff047b82 */ /* 0x000e660000000800 */
[----:B------:R-:W-:Y:S01]  /*1c70*/  ISETP.NE.AND.EX P0, PT, RZ, UR5, PT, P0 ;  /* 0x00000005ff007c0c */ /* 0x000fe2000bf05300 */
[----:B------:R-:W-:-:S12]  /*1c80*/  ULDC.64 UR4, c[0x0][0xa30] ;  /* 0x00028c0000047ab9 */ /* 0x000fd80000000a00 */
[----:B0-----:R-:W0:Y:S02]  /*1c90*/  @P0 LDC.64 R6, c[0x0][0xa10] ;  /* 0x00028400ff060b82 */ /* 0x001e240000000a00 */
[----:B0-----:R-:W-:-:S05]  /*1ca0*/  @P0 IMAD.WIDE R6, R25, 0x4, R6 ;  /* 0x0000000419060825 */ /* 0x001fca00078e0206 */
[----:B------:R-:W2:Y:S04]  /*1cb0*/  @P0 LDG.E R0, desc[UR6][R6.64] ;  /* 0x0000000606000981 */ /* 0x000ea8000c1e1900 */
[----:B------:R0:W2:Y:S01]  /*1cc0*/  @P0 LDG.E R3, desc[UR6][R6.64+0x4] ;  /* 0x0000040606030981 */ /* 0x0000a2000c1e1900 */
[----:B------:R-:W-:Y:S01]  /*1cd0*/  ISETP.NE.U32.AND P1, PT, RZ, UR4, PT ;  /* 0x00000004ff007c0c */ /* 0x000fe2000bf25070 */
[----:B-----5:R-:W-:-:S03]  /*1ce0*/  IMAD.MOV.U32 R152, RZ, RZ, R26 ;  /* 0x000000ffff987224 */ /* 0x020fc600078e001a */
[----:B------:R-:W-:-:S13]  /*1cf0*/  ISETP.NE.AND.EX P1, PT, RZ, UR5, PT, P1 ;  /* 0x00000005ff007c0c */ /* 0x000fda000bf25310 */
[----:B0-----:R-:W-:-:S04]  /*1d00*/  @P1 IADD3 R6, P2, R28, UR4, RZ ;  /* 0x000000041c061c10 */ /* 0x001fc8000ff5e0ff */
[----:B------:R-:W-:-:S05]  /*1d10*/  @P1 IADD3.X R7, R27, UR5, RZ, P2, !PT ;  /* 0x000000051b071c10 */ /* 0x000fca00097fe4ff */
[----:B------:R0:W5:Y:S01]  /*1d20*/  @P1 LDG.E R152, desc[UR6][R6.64] ;  /* 0x0000000606981981 */ /* 0x000162000c1e1900 */
[----:B-1----:R-:W-:Y:S01]  /*1d30*/  ISETP.NE.AND P1, PT, R4, 0x1, PT ;  /* 0x000000010400780c */ /* 0x002fe20003f25270 */
[----:B------:R-:W-:Y:S01]  /*1d40*/  IMAD.SHL.U32 R231, R5, 0x80, RZ ;  /* 0x0000008005e77824 */ /* 0x000fe200078e00ff */
[----:B------:R-:W-:Y:S01]  /*1d50*/  LOP3.LUT R14, R10, 0xff, RZ, 0xc0, !PT ;  /* 0x000000ff0a0e7812 */ /* 0x000fe200078ec0ff */
[----:B------:R-:W-:Y:S01]  /*1d60*/  IMAD.IADD R11, R26, 0x1, -R11 ;  /* 0x000000011a0b7824 */ /* 0x000fe200078e0a0b */
[----:B------:R-:W-:Y:S01]  /*1d70*/  SHF.R.U32.HI R8, RZ, 0x10, R10 ;  /* 0x00000010ff087819 */ /* 0x000fe2000001160a */
[----:B------:R-:W-:Y:S01]  /*1d80*/  VIADD R4, R231, 0x7f ;  /* 0x0000007fe7047836 */ /* 0x000fe20000000000 */
[----:B------:R-:W-:Y:S01]  /*1d90*/  BSSY B0, `(.L_x_2634) ;  /* 0x0000033000007945 */ /* 0x000fe20003800000 */
[----:B------:R0:W-:Y:S04]  /*1da0*/  STL [R1+0x88], R14 ;  /* 0x0000880e01007387 */ /* 0x0001e80000100800 */
[----:B------:R0:W-:Y:S02]  /*1db0*/  STL [R1+0x68], R8 ;  /* 0x0000680801007387 */ /* 0x0001e40000100800 */
[----:B------:R-:W1:Y:S08]  /*1dc0*/  @P1 LDC R9, c[0x0][0x44c] ;  /* 0x00011300ff091b82 */ /* 0x000e700000000800 */
[----:B------:R-:W3:Y:S01]  /*1dd0*/  @P1 LDC R13, c[0x0][0x450] ;  /* 0x00011400ff0d1b82 */ /* 0x000ee20000000800 */
[----:B--2---:R-:W-:-:S02]  /*1de0*/  @P0 IMAD.IADD R2, R3, 0x1, -R0 ;  /* 0x0000000103020824 */ /* 0x004fc400078e0a00 */
[----:B-1----:R-:W-:-:S04]  /*1df0*/  @P1 IMAD.HI.U32 R0, R4, R9, RZ ;  /* 0x0000000904001227 */ /* 0x002fc800078e00ff */
[----:B------:R-:W-:Y:S01]  /*1e00*/  IMAD.IADD R233, R11, 0x1, R2 ;  /* 0x000000010be97824 */ /* 0x000fe200078e0202 */
[----:B---3--:R-:W-:-:S03]  /*1e10*/  @P1 SHF.R.U32.HI R4, RZ, R13, R0 ;  /* 0x0000000dff041219 */ /* 0x008fc60000011600 */
[C---:B------:R-:W-:Y:S01]  /*1e20*/  VIADD R0, R233.reuse, 0x4f ;  /* 0x0000004fe9007836 */ /* 0x040fe20000000000 */
[----:B------:R-:W-:-:S03]  /*1e30*/  IADD3 R143, R233, 0x50, -R232 ;  /* 0x00000050e98f7810 */ /* 0x000fc60007ffe8e8 */
[----:B------:R-:W-:-:S04]  /*1e40*/  IMAD.HI R0, R0, 0x66666667, RZ ;  /* 0x6666666700007827 */ /* 0x000fc800078e02ff */
[----:B------:R-:W-:Y:S01]  /*1e50*/  IMAD.IADD R4, R143, 0x1, R4 ;  /* 0x000000018f047824 */ /* 0x000fe200078e0204 */
[----:B------:R-:W-:-:S03]  /*1e60*/  SHF.R.U32.HI R3, RZ, 0x1f, R0 ;  /* 0x0000001fff037819 */ /* 0x000fc60000011600 */
[----:B------:R-:W-:Y:S01]  /*1e70*/  IMAD.HI R4, R4, 0x66666667, RZ ;  /* 0x6666666704047827 */ /* 0x000fe200078e02ff */
[----:B------:R-:W-:-:S03]  /*1e80*/  LEA.HI.SX32 R144, R0, R3, 0x1b ;  /* 0x0000000300907211 */ /* 0x000fc600078fdaff */
[----:B------:R-:W-:Y:S01]  /*1e90*/  IMAD.MOV.U32 R0, RZ, RZ, RZ ;  /* 0x000000ffff007224 */ /* 0x000fe200078e00ff */
[----:B------:R-:W-:-:S04]  /*1ea0*/  SHF.R.U32.HI R5, RZ, 0x1f, R4 ;  /* 0x0000001fff057819 */ /* 0x000fc80000011604 */
[----:B------:R-:W-:-:S04]  /*1eb0*/  LEA.HI.SX32 R5, R4, R5, 0x1b ;  /* 0x0000000504057211 */ /* 0x000fc800078fdaff */
[----:B------:R-:W-:-:S04]  /*1ec0*/  VIMNMX R9, R144, R5, PT ;  /* 0x0000000590097248 */ /* 0x000fc80003fe0100 */
[----:B------:R-:W-:-:S13]  /*1ed0*/  ISETP.GE.AND P0, PT, R9, 0x1, PT ;  /* 0x000000010900780c */ /* 0x000fda0003f06270 */
        /* <DEDUP_REMOVED lines=18> */
[----:B------:R-:W-:-:S06]  /*2000*/  IMAD.HI.U32 R5, R5, R7, R4 ;  /* 0x0000000705057227 */ /* 0x000fcc00078e0004 */
        /* <DEDUP_REMOVED lines=11> */
.L_x_2635:
[----:B------:R-:W-:Y:S05]  /*20c0*/  BSYNC B0 ;  /* 0x0000000000007941 */ /* 0x000fea0003800000 */
.L_x_2634:
        /* <DEDUP_REMOVED lines=37> */
.L_x_2638:
[----:B------:R-:W-:Y:S05]  /*2320*/  BSYNC B6 ;  /* 0x0000000000067941 */ /* 0x000fea0003800000 */
.L_x_2637:
        /* <DEDUP_REMOVED lines=20> */
.L_x_2640:
[----:B------:R-:W-:Y:S05]  /*2470*/  BSYNC B6 ;  /* 0x0000000000067941 */ /* 0x000fea0003800000 */
.L_x_2639:
        /* <DEDUP_REMOVED lines=8> */
[----:B------:R-:W1:Y:S07]  /*2500*/  LDC R115, c[0x0][0x3f4] ;  /* 0x0000fd00ff737b82 */ /* 0x000e6e0000000800 */
[----:B------:R-:W-:Y:S01]  /*2510*/  @P0 IADD3 R4, P1, R28, UR4, RZ ;  /* 0x000000041c040c10 */ /* 0x000fe2000ff3e0ff */
[----:B------:R-:W2:Y:S03]  /*2520*/  LDC.64 R104, c[0x0][0x3f8] ;  /* 0x0000fe00ff687b82 */ /* 0x000ea60000000a00 */
[----:B------:R-:W-:Y:S01]  /*2530*/  @P0 IADD3.X R5, R27, UR5, RZ, P1, !PT ;  /* 0x000000051b050c10 */ /* 0x000fe20008ffe4ff */
[----:B------:R-:W-:-:S04]  /*2540*/  ULDC.64 UR4, c[0x0][0x330] ;  /* 0x0000cc0000047ab9 */ /* 0x000fc80000000a00 */
[----:B------:R3:W4:Y:S01]  /*2550*/  @P0 LDG.E R0, desc[UR6][R4.64] ;  /* 0x0000000604000981 */ /* 0x000722000c1e1900 */
[----:B------:R-:W-:Y:S01]  /*2560*/  ULDC UR6, c[0x0][0x2f4] ;  /* 0x0000bd0000067ab9 */ /* 0x000fe20000000800 */
[----:B------:R-:W-:Y:S01]  /*2570*/  SHF.R.S32.HI R3, RZ, 0x1f, R113 ;  /* 0x0000001fff037819 */ /* 0x000fe20000011471 */
[----:B------:R-:W-:Y:S01]  /*2580*/  IMAD.WIDE.U32 R94, R237, UR4, R18 ;  /* 0x00000004ed5e7c25 */ /* 0x000fe2000f8e0012 */
[----:B------:R-:W-:Y:S01]  /*2590*/  ISETP.GE.AND P1, PT, R213, UR6, PT ;  /* 0x00000006d5007c0c */ /* 0x000fe2000bf26270 */
[----:B------:R-:W1:Y:S01]  /*25a0*/  LDC.64 R110, c[0x0][0x408] ;  /* 0x00010200ff6e7b82 */ /* 0x000e620000000a00 */
[----:B------:R-:W-:Y:S01]  /*25b0*/  ISETP.GE.AND P0, PT, R18, UR6, PT ;  /* 0x0000000612007c0c */ /* 0x000fe2000bf06270 */
[-C--:B0-----:R-:W-:Y:S01]  /*25c0*/  IMAD R8, R3, R98.reuse, RZ ;  /* 0x0000006203087224 */ /* 0x081fe200078e02ff */
[----:B------:R-:W-:Y:S01]  /*25d0*/  SEL R7, RZ, 0xffffffff, P1 ;  /* 0xffffffffff077807 */ /* 0x000fe20000800000 */
[----:B------:R-:W-:Y:S01]  /*25e0*/  IMAD R95, R237, UR5, R95 ;  /* 0x00000005ed5f7c24 */ /* 0x000fe2000f8e025f */
[----:B------:R-:W-:Y:S01]  /*25f0*/  SEL R6, RZ, 0x1, P0 ;  /* 0x00000001ff067807 */ /* 0x000fe20000000000 */
[----:B---3--:R-:W-:Y:S01]  /*2600*/  IMAD.WIDE.U32 R4, R113, R98, RZ ;  /* 0x0000006271047225 */ /* 0x008fe200078e00ff */
[----:B------:R-:W-:Y:S01]  /*2610*/  ISETP.NE.U32.AND P0, PT, RZ, UR8, PT ;  /* 0x00000008ff007c0c */ /* 0x000fe2000bf05070 */
[----:B------:R-:W-:Y:S01]  /*2620*/  ULDC.64 UR4, c[0x0][0x308] ;  /* 0x0000c20000047ab9 */ /* 0x000fe20000000a00 */
[----:B------:R-:W-:Y:S01]  /*2630*/  ISETP.GE.AND P1, PT, R220, UR6, PT ;  /* 0x00000006dc007c0c */ /* 0x000fe2000bf26270 */
[----:B------:R-:W-:Y:S01]  /*2640*/  IMAD.SHL.U32 R9, R7, 0x2, RZ ;  /* 0x0000000207097824 */ /* 0x000fe200078e00ff */
[----:B------:R-:W-:Y:S01]  /*2650*/  ISETP.NE.AND.EX P0, PT, RZ, UR9, PT, P0 ;  /* 0x00000009ff007c0c */ /* 0x000fe2000bf05300 */
[----:B------:R-:W-:Y:S01]  /*2660*/  IMAD R7, R113, R99, R8 ;  /* 0x0000006371077224 */ /* 0x000fe200078e0208 */
[----:B------:R-:W-:Y:S01]  /*2670*/  ULDC.64 UR8, c[0x0][0x338] ;  /* 0x0000ce0000087ab9 */ /* 0x000fe20000000a00 */
[----:B------:R-:W-:Y:S01]  /*2680*/  SHF.R.S32.HI R12, RZ, 0x1f, R212 ;  /* 0x0000001fff0c7819 */ /* 0x000fe200000114d4 */
[CC--:B--2---:R-:W-:Y:S01]  /*2690*/  IMAD.WIDE.U32 R100, R212.reuse, R104.reuse, R22 ;  /* 0x00000068d4647225 */ /* 0x0c4fe200078e0016 */
[----:B------:R-:W-:Y:S01]  /*26a0*/  LOP3.LUT R6, R9, 0x2, R6, 0xe2, !PT ;  /* 0x0000000209067812 */ /* 0x000fe200078ee206 */
[----:B------:R-:W0:Y:S01]  /*26b0*/  S2R R169, SR_TID.X ;  /* 0x0000000000a97919 */ /* 0x000e220000002100 */
[----:B------:R-:W-:Y:S01]  /*26c0*/  SHF.R.U32.HI R15, RZ, 0x3, R223 ;  /* 0x00000003ff0f7819 */ /* 0x000fe200000116df */
[----:B------:R-:W-:Y:S01]  /*26d0*/  IMAD.IADD R5, R5, 0x1, R7 ;  /* 0x0000000105057824 */ /* 0x000fe200078e0207 */
[----:B------:R-:W-:Y:S01]  /*26e0*/  SEL R7, RZ, 0x4, P1 ;  /* 0x00000004ff077807 */ /* 0x000fe20000800000 */
[----:B------:R-:W-:Y:S01]  /*26f0*/  IMAD.WIDE.U32 R102, R212, R104, R18 ;  /* 0x00000068d4667225 */ /* 0x000fe200078e0012 */
[----:B------:R-:W-:-:S02]  /*2700*/  SHF.R.U32.HI R14, RZ, 0x3, R222 ;  /* 0x00000003ff0e7819 */ /* 0x000fc400000116de */
[----:B------:R-:W-:Y:S01]  /*2710*/  LOP3.LUT R26, R6, R7, RZ, 0xfc, !PT ;  /* 0x00000007061a7212 */ /* 0x000fe200078efcff */
[----:B------:R-:W-:Y:S01]  /*2720*/  IMAD.WIDE.U32 R96, R237, UR4, R4 ;  /* 0x00000004ed607c25 */ /* 0x000fe2000f8e0004 */
[----:B------:R-:W-:Y:S02]  /*2730*/  IADD3 R112, P3, R212, R113, RZ ;  /* 0x00000071d4707210 */ /* 0x000fe40007f7e0ff */
[----:B------:R-:W-:Y:S01]  /*2740*/  ISETP.GE.AND P2, PT, R221, UR6, PT ;  /* 0x00000006dd007c0c */ /* 0x000fe2000bf46270 */
[----:B------:R-:W-:Y:S01]  /*2750*/  IMAD R97, R237, UR5, R97 ;  /* 0x00000005ed617c24 */ /* 0x000fe2000f8e0261 */
[----:B------:R-:W-:Y:S01]  /*2760*/  ULDC.64 UR4, c[0x0][0x310] ;  /* 0x0000c40000047ab9 */ /* 0x000fe20000000a00 */
[----:B------:R-:W-:Y:S01]  /*2770*/  IMAD R7, R12, R98, RZ ;  /* 0x000000620c077224 */ /* 0x000fe200078e02ff */
[--C-:B------:R-:W-:Y:S01]  /*2780*/  SHF.L.U64.HI R34, R104, 0x5, R105.reuse ;  /* 0x0000000568227819 */ /* 0x100fe20000010269 */
[----:B------:R-:W-:Y:S01]  /*2790*/  IMAD R6, R12, R104, RZ ;  /* 0x000000680c067224 */ /* 0x000fe200078e02ff */
[----:B------:R-:W-:Y:S01]  /*27a0*/  SHF.L.U64.HI R33, R104, 0x6, R105 ;  /* 0x0000000668217819 */ /* 0x000fe20000010269 */
[----:B------:R-:W-:Y:S01]  /*27b0*/  IMAD R35, R212, R99, R7 ;  /* 0x00000063d4237224 */ /* 0x000fe200078e0207 */
[--C-:B------:R-:W-:Y:S01]  /*27c0*/  SHF.L.U64.HI R123, R98, 0x5, R99.reuse ;  /* 0x00000005627b7819 */ /* 0x100fe20000010263 */
[----:B------:R-:W-:Y:S01]  /*27d0*/  IMAD R7, R212, R105, R6 ;  /* 0x00000069d4077224 */ /* 0x000fe200078e0206 */
[----:B------:R-:W-:Y:S01]  /*27e0*/  SHF.L.U64.HI R129, R98, 0x6, R99 ;  /* 0x0000000662817819 */ /* 0x000fe20000010263 */
[----:B-1----:R-:W-:Y:S01]  /*27f0*/  IMAD.WIDE.U32 R106, R212, R110, R22 ;  /* 0x0000006ed46a7225 */ /* 0x002fe200078e0016 */
[----:B------:R-:W-:-:S02]  /*2800*/  SHF.L.U64.HI R30, R110, 0x5, R111 ;  /* 0x000000056e1e7819 */ /* 0x000fc4000001026f */
[----:B------:R-:W-:Y:S01]  /*2810*/  SHF.L.U64.HI R29, R110, 0x6, R111 ;  /* 0x000000066e1d7819 */ /* 0x000fe2000001026f */
[----:B------:R-:W-:Y:S02]  /*2820*/  IMAD.IADD R101, R101, 0x1, R7 ;  /* 0x0000000165657824 */ /* 0x000fe400078e0207 */
[----:B------:R-:W-:Y:S02]  /*2830*/  IMAD.IADD R103, R7, 0x1, R103 ;  /* 0x0000000107677824 */ /* 0x000fe400078e0267 */
[----:B------:R-:W-:Y:S01]  /*2840*/  IMAD.WIDE.U32 R108, R212, R110, R18 ;  /* 0x0000006ed46c7225 */ /* 0x000fe200078e0012 */
[----:B0-----:R-:W-:-:S03]  /*2850*/  LEA.HI R169, R169, 0x8, RZ, 0x19 ;  /* 0x00000008a9a97811 */ /* 0x001fc600078fc8ff */
[----:B------:R-:W-:Y:S02]  /*2860*/  IMAD.SHL.U32 R20, R212, 0x40, RZ ;  /* 0x00000040d4147824 */ /* 0x000fe400078e00ff */
[----:B------:R-:W-:Y:S01]  /*2870*/  IMAD.X R113, R12, 0x1, R3, P3 ;  /* 0x000000010c717824 */ /* 0x000fe200018e0603 */
[----:B------:R-:W-:Y:S01]  /*2880*/  SEL R3, RZ, 0x8, P2 ;  /* 0x00000008ff037807 */ /* 0x000fe20001000000 */
[C---:B------:R-:W-:Y:S02]  /*2890*/  IMAD.SHL.U32 R32, R104.reuse, 0x20, RZ ;  /* 0x0000002068207824 */ /* 0x040fe400078e00ff */
[----:B------:R-:W-:Y:S01]  /*28a0*/  IMAD.SHL.U32 R31, R104, 0x40, RZ ;  /* 0x00000040681f7824 */ /* 0x000fe200078e00ff */
[----:B------:R-:W-:Y:S01]  /*28b0*/  LOP3.LUT R3, R26, R3, RZ, 0xfc, !PT ;  /* 0x000000031a037212 */ /* 0x000fe200078efcff */
[----:B-----5:R-:W-:Y:S01]  /*28c0*/  IMAD.WIDE.U32 R100, R152, R104, R100 ;  /* 0x0000006898647225 */ /* 0x020fe200078e0064 */
[----:B------:R-:W-:-:S03]  /*28d0*/  LOP3.LUT R26, R26, 0x1, RZ, 0xc0, !PT ;  /* 0x000000011a1a7812 */ /* 0x000fc600078ec0ff */
[----:B------:R-:W-:-:S04]  /*28e0*/  IMAD.WIDE.U32 R102, R152, R104, R102 ;  /* 0x0000006898667225 */ /* 0x000fc800078e0066 */
[----:B------:R-:W-:Y:S02]  /*28f0*/  IMAD R119, R99, 0x50, RZ ;  /* 0x0000005063777824 */ /* 0x000fe400078e02ff */
[C---:B------:R-:W-:Y:S02]  /*2900*/  IMAD.SHL.U32 R128, R98.reuse, 0x20, RZ ;  /* 0x0000002062807824 */ /* 0x040fe400078e00ff */
[----:B------:R-:W-:Y:S02]  /*2910*/  IMAD.SHL.U32 R130, R98, 0x40, RZ ;  /* 0x0000004062827824 */ /* 0x000fe400078e00ff */
[----:B------:R-:W-:Y:S02]  /*2920*/  IMAD R121, R111, 0x50, RZ ;  /* 0x000000506f797824 */ /* 0x000fe400078e02ff */
[C---:B------:R-:W-:Y:S02]  /*2930*/  IMAD.SHL.U32 R28, R110.reuse, 0x20, RZ ;  /* 0x000000206e1c7824 */ /* 0x040fe400078e00ff */
[----:B------:R-:W-:Y:S01]  /*2940*/  IMAD.SHL.U32 R27, R110, 0x40, RZ ;  /* 0x000000406e1b7824 */ /* 0x000fe200078e00ff */
[----:B----4-:R-:W-:-:S02]  /*2950*/  SHF.R.S32.HI R4, RZ, 0x1f, R0 ;  /* 0x0000001fff047819 */ /* 0x010fc40000011400 */
[----:B------:R-:W-:Y:S02]  /*2960*/  SEL R5, R0, RZ, !P0 ;  /* 0x000000ff00057207 */ /* 0x000fe40004000000 */
[----:B------:R-:W-:Y:S02]  /*2970*/  SEL R4, R4, RZ, !P0 ;  /* 0x000000ff04047207 */ /* 0x000fe40004000000 */
[----:B------:R-:W-:Y:S01]  /*2980*/  ISETP.GE.AND P0, PT, R18, R115, PT ;  /* 0x000000731200720c */ /* 0x000fe20003f06270 */
[----:B------:R-:W-:-:S04]  /*2990*/  IMAD.WIDE.U32 R94, R5, UR8, R94 ;  /* 0x00000008055e7c25 */ /* 0x000fc8000f8e005e */
[C---:B------:R-:W-:Y:S02]  /*29a0*/  IMAD R0, R4.reuse, UR8, RZ ;  /* 0x0000000804007c24 */ /* 0x040fe4000f8e02ff */
[----:B------:R-:W-:Y:S02]  /*29b0*/  IMAD R4, R4, UR4, RZ ;  /* 0x0000000404047c24 */ /* 0x000fe4000f8e02ff */
[C---:B------:R-:W-:Y:S02]  /*29c0*/  IMAD R0, R5.reuse, UR9, R0 ;  /* 0x0000000905007c24 */ /* 0x040fe4000f8e0200 */
[C---:B------:R-:W-:Y:S02]  /*29d0*/  IMAD R9, R5.reuse, UR5, R4 ;  /* 0x0000000505097c24 */ /* 0x040fe4000f8e0204 */
[----:B------:R-:W-:-:S04]  /*29e0*/  IMAD.WIDE.U32 R96, R5, UR4, R96 ;  /* 0x0000000405607c25 */ /* 0x000fc8000f8e0060 */
[----:B------:R-:W-:-:S04]  /*29f0*/  IMAD.WIDE.U32 R4, R212, R98, R18 ;  /* 0x00000062d4047225 */ /* 0x000fc800078e0012 */
[----:B------:R-:W-:Y:S01]  /*2a00*/  IMAD.IADD R92, R97, 0x1, R9 ;  /* 0x00000001615c7824 */ /* 0x000fe200078e0209 */
[----:B------:R-:W-:Y:S01]  /*2a10*/  IADD3 R93, P1, R96, R4, RZ ;  /* 0x00000004605d7210 */ /* 0x000fe20007f3e0ff */
[----:B------:R-:W-:Y:S02]  /*2a20*/  IMAD R4, R12, R110, RZ ;  /* 0x0000006e0c047224 */ /* 0x000fe400078e02ff */
[----:B------:R-:W-:Y:S01]  /*2a30*/  IMAD.WIDE.U32 R98, R98, 0x50, RZ ;  /* 0x0000005062627825 */ /* 0x000fe200078e00ff */
[----:B------:R-:W-:Y:S02]  /*2a40*/  IADD3.X R35, R92, R5, R35, P1, !PT ;  /* 0x000000055c237210 */ /* 0x000fe40000ffe423 */
[----:B------:R-:W-:Y:S01]  /*2a50*/  SEL R5, R115, RZ, P0 ;  /* 0x000000ff73057207 */ /* 0x000fe20000000000 */
[----:B------:R-:W-:Y:S01]  /*2a60*/  IMAD R7, R212, R111, R4 ;  /* 0x0000006fd4077224 */ /* 0x000fe200078e0204 */
[----:B------:R-:W-:Y:S01]  /*2a70*/  ISETP.GE.AND P1, PT, R213, R115, PT ;  /* 0x00000073d500720c */ /* 0x000fe20003f26270 */
[----:B------:R-:W-:-:S02]  /*2a80*/  IMAD.IADD R119, R99, 0x1, R119 ;  /* 0x0000000163777824 */ /* 0x000fc400078e0277 */
[----:B------:R-:W-:Y:S01]  /*2a90*/  IMAD.IADD R5, R18, 0x1, R5 ;  /* 0x0000000112057824 */ /* 0x000fe200078e0205 */
[----:B------:R-:W-:Y:S01]  /*2aa0*/  SEL R6, R115, RZ, P1 ;  /* 0x000000ff73067207 */ /* 0x000fe20000800000 */
[----:B------:R-:W-:Y:S02]  /*2ab0*/  IMAD.IADD R107, R107, 0x1, R7 ;  /* 0x000000016b6b7824 */ /* 0x000fe400078e0207 */
[----:B------:R-:W-:Y:S01]  /*2ac0*/  IMAD.IADD R109, R7, 0x1, R109 ;  /* 0x00000001076d7824 */ /* 0x000fe200078e026d */
[----:B------:R-:W-:Y:S01]  /*2ad0*/  SHF.R.S32.HI R4, RZ, 0x1f, R5 ;  /* 0x0000001fff047819 */ /* 0x000fe20000011405 */
[----:B------:R-:W-:Y:S02]  /*2ae0*/  IMAD.IADD R11, R213, 0x1, R6 ;  /* 0x00000001d50b7824 */ /* 0x000fe400078e0206 */
[-C--:B------:R-:W-:Y:S01]  /*2af0*/  IMAD.WIDE.U32 R106, R152, R110.reuse, R106 ;  /* 0x0000006e986a7225 */ /* 0x080fe200078e006a */
[CC--:B------:R-:W-:Y:S02]  /*2b00*/  LEA.HI R13, R4.reuse, R5.reuse, RZ, 0x3 ;  /* 0x00000005040d7211 */ /* 0x0c0fe400078f18ff */
[----:B------:R-:W-:Y:S01]  /*2b10*/  LEA.HI R4, R4, R5, RZ, 0x6 ;  /* 0x0000000504047211 */ /* 0x000fe200078f30ff */
[----:B------:R-:W-:Y:S01]  /*2b20*/  IMAD.WIDE.U32 R108, R152, R110, R108 ;  /* 0x0000006e986c7225 */ /* 0x000fe200078e006c */
[----:B------:R-:W-:-:S02]  /*2b30*/  LOP3.LUT R5, R223, 0x38, R13, 0xf8, !PT ;  /* 0x00000038df057812 */ /* 0x000fc400078ef80d */
[----:B------:R-:W-:Y:S01]  /*2b40*/  SHF.R.S32.HI R6, RZ, 0x6, R4 ;  /* 0x00000006ff067819 */ /* 0x000fe20000011404 */
[----:B------:R-:W-:Y:S01]  /*2b50*/  IMAD.SHL.U32 R115, R115, 0x2, RZ ;  /* 0x0000000273737824 */ /* 0x000fe200078e00ff */
[----:B------:R-:W-:Y:S02]  /*2b60*/  SHF.R.S32.HI R4, RZ, 0x1f, R11 ;  /* 0x0000001fff047819 */ /* 0x000fe4000001140b */
[----:B------:R-:W-:Y:S01]  /*2b70*/  LOP3.LUT R7, R5, R15, RZ, 0x3c, !PT ;  /* 0x0000000f05077212 */ /* 0x000fe200078e3cff */
[----:B------:R-:W-:Y:S01]  /*2b80*/  IMAD R136, R6, 0x1400, R226 ;  /* 0x0000140006887824 */ /* 0x000fe200078e02e2 */
[----:B------:R-:W-:Y:S01]  /*2b90*/  LOP3.LUT R8, R222, 0x38, R13, 0xf8, !PT ;  /* 0x00000038de087812 */ /* 0x000fe200078ef80d */
[----:B------:R-:W-:Y:S01]  /*2ba0*/  IMAD R138, R6, 0x1400, R227 ;  /* 0x00001400068a7824 */ /* 0x000fe200078e02e3 */
[-C--:B------:R-:W-:Y:S01]  /*2bb0*/  LEA.HI R5, R4, R11.reuse, RZ, 0x6 ;  /* 0x0000000b04057211 */ /* 0x080fe200078f30ff */
[----:B------:R-:W-:Y:S01]  /*2bc0*/  IMAD.IADD R136, R136, 0x1, R7 ;  /* 0x0000000188887824 */ /* 0x000fe200078e0207 */
[----:B------:R-:W-:Y:S01]  /*2bd0*/  LEA.HI R11, R4, R11, RZ, 0x3 ;  /* 0x0000000b040b7211 */ /* 0x000fe200078f18ff */
[----:B------:R-:W-:Y:S01]  /*2be0*/  IMAD R132, R6, 0x1400, R225 ;  /* 0x0000140006847824 */ /* 0x000fe200078e02e1 */
[----:B------:R-:W-:-:S02]  /*2bf0*/  LOP3.LUT R4, R13, 0x38, RZ, 0xc0, !PT ;  /* 0x000000380d047812 */ /* 0x000fc400078ec0ff */
[----:B------:R-:W-:Y:S02]  /*2c00*/  LOP3.LUT R9, R8, R14, RZ, 0x3c, !PT ;  /* 0x0000000e08097212 */ /* 0x000fe400078e3cff */
[----:B------:R-:W-:Y:S02]  /*2c10*/  SHF.R.S32.HI R8, RZ, 0x6, R5 ;  /* 0x00000006ff087819 */ /* 0x000fe40000011405 */
[----:B------:R-:W-:Y:S01]  /*2c20*/  LOP3.LUT R5, R4, 0x1c0, R20, 0xf8, !PT ;  /* 0x000001c004057812 */ /* 0x000fe200078ef814 */
[----:B------:R-:W-:Y:S01]  /*2c30*/  IMAD.IADD R132, R132, 0x1, R9 ;  /* 0x0000000184847824 */ /* 0x000fe200078e0209 */
[----:B------:R-:W-:Y:S01]  /*2c40*/  LOP3.LUT R7, R11, 0x38, RZ, 0xc0, !PT ;  /* 0x000000380b077812 */ /* 0x000fe200078ec0ff */
[C---:B------:R-:W-:Y:S01]  /*2c50*/  IMAD R137, R8.reuse, 0x1400, R227 ;  /* 0x0000140008897824 */ /* 0x040fe200078e02e3 */
[-C--:B------:R-:W-:Y:S01]  /*2c60*/  LOP3.LUT R5, R5, R228.reuse, RZ, 0x3c, !PT ;  /* 0x000000e405057212 */ /* 0x080fe200078e3cff */
[C---:B------:R-:W-:Y:S01]  /*2c70*/  IMAD R133, R8.reuse, 0x1400, R226 ;  /* 0x0000140008857824 */ /* 0x040fe200078e02e2 */
[----:B------:R-:W-:Y:S01]  /*2c80*/  LOP3.LUT R7, R7, 0x1c0, R20, 0xf8, !PT ;  /* 0x000001c007077812 */ /* 0x000fe200078ef814 */
[----:B------:R-:W-:Y:S01]  /*2c90*/  IMAD R131, R8, 0x1400, R225 ;  /* 0x0000140008837824 */ /* 0x000fe200078e02e1 */
[----:B------:R-:W-:Y:S01]  /*2ca0*/  LOP3.LUT R9, R223, 0x38, R11, 0xf8, !PT ;  /* 0x00000038df097812 */ /* 0x000fe200078ef80b */
[----:B------:R-:W-:Y:S01]  /*2cb0*/  IMAD.IADD R138, R138, 0x1, R5 ;  /* 0x000000018a8a7824 */ /* 0x000fe200078e0205 */
[----:B------:R-:W-:Y:S01]  /*2cc0*/  LOP3.LUT R4, R7, R228, RZ, 0x3c, !PT ;  /* 0x000000e407047212 */ /* 0x000fe200078e3cff */
[----:B------:R-:W-:Y:S01]  /*2cd0*/  IMAD R7, R105, 0x50, RZ ;  /* 0x0000005069077824 */ /* 0x000fe200078e02ff */
[----:B------:R-:W-:Y:S01]  /*2ce0*/  SHF.R.S32.HI R5, RZ, 0x1f, R152 ;  /* 0x0000001fff057819 */ /* 0x000fe20000011498 */
[----:B------:R-:W-:Y:S01]  /*2cf0*/  VIADD R8, R212, 0x40 ;  /* 0x00000040d4087836 */ /* 0x000fe20000000000 */
[----:B------:R-:W-:Y:S01]  /*2d00*/  LOP3.LUT R10, R222, 0x38, R11, 0xf8, !PT ;  /* 0x00000038de0a7812 */ /* 0x000fe200078ef80b */
[----:B------:R-:W-:Y:S01]  /*2d10*/  IMAD.IADD R137, R137, 0x1, R4 ;  /* 0x0000000189897824 */ /* 0x000fe200078e0204 */
[----:B------:R-:W-:Y:S01]  /*2d20*/  LOP3.LUT R6, R9, R15, RZ, 0x3c, !PT ;  /* 0x0000000f09067212 */ /* 0x000fe200078e3cff */
[C---:B------:R-:W-:Y:S01]  /*2d30*/  IMAD R4, R5.reuse, R104, RZ ;  /* 0x0000006805047224 */ /* 0x040fe200078e02ff */
[----:B------:R-:W-:Y:S01]  /*2d40*/  LOP3.LUT R10, R10, R14, RZ, 0x3c, !PT ;  /* 0x0000000e0a0a7212 */ /* 0x000fe200078e3cff */
[----:B------:R-:W-:Y:S01]  /*2d50*/  IMAD R5, R5, R110, RZ ;  /* 0x0000006e05057224 */ /* 0x000fe200078e02ff */
[----:B------:R-:W-:Y:S01]  /*2d60*/  SHF.R.S32.HI R14, RZ, 0x3, R13 ;  /* 0x00000003ff0e7819 */ /* 0x000fe2000001140d */
[----:B------:R-:W-:Y:S01]  /*2d70*/  IMAD R21, R152, R105, R4 ;  /* 0x0000006998157224 */ /* 0x000fe200078e0204 */
[----:B------:R-:W-:Y:S01]  /*2d80*/  SHF.R.S32.HI R12, RZ, 0x3, R11 ;  /* 0x00000003ff0c7819 */ /* 0x000fe2000001140b */
[----:B------:R-:W-:Y:S01]  /*2d90*/  VIADD R9, R212, 0x20 ;  /* 0x00000020d4097836 */ /* 0x000fe20000000000 */
[----:B------:R-:W-:Y:S01]  /*2da0*/  LOP3.LUT R13, R13, 0xfffffff8, RZ, 0xc0, !PT ;  /* 0xfffffff80d0d7812 */ /* 0x000fe200078ec0ff */
[----:B------:R-:W-:Y:S01]  /*2db0*/  IMAD.WIDE.U32 R104, R104, 0x50, RZ ;  /* 0x0000005068687825 */ /* 0x000fe200078e00ff */
[----:B------:R-:W-:-:S02]  /*2dc0*/  LOP3.LUT R11, R11, 0xfffffff8, RZ, 0xc0, !PT ;  /* 0xfffffff80b0b7812 */ /* 0x000fc400078ec0ff */
[----:B------:R-:W-:Y:S01]  /*2dd0*/  SHF.R.S32.HI R141, RZ, 0x1f, R9 ;  /* 0x0000001fff8d7819 */ /* 0x000fe20000011409 */
[----:B------:R-:W-:Y:S01]  /*2de0*/  IMAD R5, R152, R111, R5 ;  /* 0x0000006f98057224 */ /* 0x000fe200078e0205 */
[----:B------:R-:W-:Y:S01]  /*2df0*/  SHF.R.S32.HI R139, RZ, 0x1f, R8 ;  /* 0x0000001fff8b7819 */ /* 0x000fe20000011408 */
[----:B------:R-:W-:Y:S01]  /*2e00*/  IMAD.WIDE.U32 R110, R110, 0x50, RZ ;  /* 0x000000506e6e7825 */ /* 0x000fe200078e00ff */
[C---:B------:R-:W-:Y:S02]  /*2e10*/  LOP3.LUT R9, R3.reuse, 0x4, RZ, 0xc0, !PT ;  /* 0x0000000403097812 */ /* 0x040fe400078ec0ff */
[----:B------:R-:W-:Y:S01]  /*2e20*/  LOP3.LUT R8, R3, 0x8, RZ, 0xc0, !PT ;  /* 0x0000000803087812 */ /* 0x000fe200078ec0ff */
[----:B------:R-:W-:Y:S01]  /*2e30*/  IMAD.IADD R133, R133, 0x1, R6 ;  /* 0x0000000185857824 */ /* 0x000fe200078e0206 */
[----:B------:R-:W-:Y:S01]  /*2e40*/  SHF.R.S32.HI R6, RZ, 0x1f, R11 ;  /* 0x0000001fff067819 */ /* 0x000fe2000001140b */
[----:B------:R-:W-:Y:S01]  /*2e50*/  IMAD.IADD R131, R131, 0x1, R10 ;  /* 0x0000000183837824 */ /* 0x000fe200078e020a */
[----:B------:R-:W-:Y:S01]  /*2e60*/  LOP3.LUT R10, R3, 0x2, RZ, 0xc0, !PT ;  /* 0x00000002030a7812 */ /* 0x000fe200078ec0ff */
[----:B------:R-:W-:Y:S01]  /*2e70*/  IMAD.IADD R120, R105, 0x1, R7 ;  /* 0x0000000169787824 */ /* 0x000fe200078e0207 */
[----:B------:R-:W-:Y:S01]  /*2e80*/  SHF.R.S32.HI R7, RZ, 0x1f, R13 ;  /* 0x0000001fff077819 */ /* 0x000fe2000001140d */
[----:B------:R-:W-:-:S02]  /*2e90*/  IMAD.IADD R25, R101, 0x1, R21 ;  /* 0x0000000165197824 */ /* 0x000fc400078e0215 */
[----:B------:R-:W-:Y:S02]  /*2ea0*/  IMAD.IADD R20, R107, 0x1, R5 ;  /* 0x000000016b147824 */ /* 0x000fe400078e0205 */
[----:B------:R-:W-:Y:S02]  /*2eb0*/  IMAD.IADD R15, R5, 0x1, R109 ;  /* 0x00000001050f7824 */ /* 0x000fe400078e026d */
[----:B------:R-:W-:Y:S02]  /*2ec0*/  IMAD.IADD R121, R111, 0x1, R121 ;  /* 0x000000016f797824 */ /* 0x000fe400078e0279 */
[----:B------:R-:W-:Y:S02]  /*2ed0*/  IMAD.IADD R21, R21, 0x1, R103 ;  /* 0x0000000115157824 */ /* 0x000fe400078e0267 */
[----:B------:R-:W-:-:S07]  /*2ee0*/  IMAD.IADD R5, R95, 0x1, R0 ;  /* 0x000000015f057824 */ /* 0x000fce00078e0200 */
.L_x_2748:
[----:B------:R-:W2:Y:S01]  /*2ef0*/  LDL.LU R40, [R1+0x10] ;  /* 0x0000100001287983 */ /* 0x000ea20000300800 */
[----:B------:R-:W-:Y:S01]  /*2f00*/  VIADD R24, R24, 0xffffffff ;  /* 0xffffffff18187836 */ /* 0x000fe20000000000 */
[----:B------:R-:W0:Y:S01]  /*2f10*/  LDC.64 R116, c[0x0][0x2e8] ;  /* 0x0000ba00ff747b82 */ /* 0x000e220000000a00 */
[----:B------:R-:W-:Y:S05]  /*2f20*/  YIELD ;  /* 0x0000000000007946 */ /* 0x000fea0003800000 */
[----:B-1----:R-:W-:Y:S01]  /*2f30*/  SHF.R.S32.HI R37, RZ, 0x1f, R24 ;  /* 0x0000001fff257819 */ /* 0x002fe20000011418 */
[-C--:B------:R-:W-:Y:S01]  /*2f40*/  IMAD R0, R119, R24.reuse, RZ ;  /* 0x0000001877007224 */ /* 0x080fe200078e02ff */
[----:B------:R-:W1:Y:S01]  /*2f50*/  LDC R122, c[0x0][0x3f4] ;  /* 0x0000fd00ff7a7b82 */ /* 0x000e620000000800 */
[----:B------:R-:W-:Y:S01]  /*2f60*/  IMAD.WIDE.U32 R124, R98, R24, RZ ;  /* 0x00000018627c7225 */ /* 0x000fe200078e00ff */
[----:B------:R-:W-:Y:S03]  /*2f70*/  BSSY B0, `(.L_x_2641) ;  /* 0x00007fc000007945 */ /* 0x000fe60003800000 */
[----:B------:R-:W-:Y:S01]  /*2f80*/  IMAD R3, R37, R98, R0 ;  /* 0x0000006225037224 */ /* 0x000fe200078e0200 */
[----:B------:R-:W-:-:S02]  /*2f90*/  IADD3 R0, P3, P4, R93, R124, R130 ;  /* 0x0000007c5d007210 */ /* 0x000fc40007c7e082 */
[-C--:B------:R-:W-:Y:S01]  /*2fa0*/  IADD3 R38, P2, R93, R124.reuse, RZ ;  /* 0x0000007c5d267210 */ /* 0x080fe20007f5e0ff */
[----:B------:R-:W-:Y:S01]  /*2fb0*/  IMAD.IADD R88, R125, 0x1, R3 ;  /* 0x000000017d587824 */ /* 0x000fe200078e0203 */
[----:B------:R-:W-:-:S03]  /*2fc0*/  IADD3 R4, P5, P6, R93, R124, R128 ;  /* 0x0000007c5d047210 */ /* 0x000fc60007ebe080 */
[----:B------:R-:W-:Y:S01]  /*2fd0*/  IMAD.X R39, R88, 0x1, R35, P2 ;  /* 0x0000000158277824 */ /* 0x000fe200010e0623 */
[C---:B------:R-:W-:Y:S02]  /*2fe0*/  IADD3.X R3, R35.reuse, R88, R129, P3, P4 ;  /* 0x0000005823037210 */ /* 0x040fe40001fe8481 */
[----:B------:R-:W-:Y:S02]  /*2ff0*/  ISETP.GT.AND P3, PT, R24, R118, PT ;  /* 0x000000761800720c */ /* 0x000fe40003f64270 */
[C---:B0-----:R-:W-:Y:S02]  /*3000*/  LEA R48, P2, R0.reuse, R116, 0x1 ;  /* 0x0000007400307211 */ /* 0x041fe400078408ff */
[----:B------:R-:W-:Y:S02]  /*3010*/  IADD3.X R36, R35, R88, R123, P5, P6 ;  /* 0x0000005823247210 */ /* 0x000fe40002fec47b */
[----:B------:R-:W-:Y:S01]  /*3020*/  LEA.HI.X R49, R0, R117, R3, 0x1, P2 ;  /* 0x0000007500317211 */ /* 0x000fe200010f0c03 */
[----:B------:R-:W-:Y:S01]  /*3030*/  IMAD R3, R17, 0x5000, R236 ;  /* 0x0000500011037824 */ /* 0x000fe200078e02ec */
[----:B-1----:R-:W-:-:S02]  /*3040*/  ISETP.GE.AND P2, PT, R122, 0x1, PT ;  /* 0x000000017a00780c */ /* 0x002fc40003f46270 */
[-C--:B------:R-:W-:Y:S02]  /*3050*/  LEA R50, P5, R4, R116.reuse, 0x1 ;  /* 0x0000007404327211 */ /* 0x080fe400078a08ff */
[----:B------:R-:W-:Y:S02]  /*3060*/  LEA R60, P6, R38, R116, 0x1 ;  /* 0x00000074263c7211 */ /* 0x000fe400078c08ff */
[-C--:B------:R-:W-:Y:S01]  /*3070*/  LEA.HI.X R51, R4, R117.reuse, R36, 0x1, P5 ;  /* 0x0000007504337211 */ /* 0x080fe200028f0c24 */
[----:B------:R-:W-:Y:S01]  /*3080*/  IMAD R4, R3, 0x2, R16 ;  /* 0x0000000203047824 */ /* 0x000fe200078e0210 */
        /* <DEDUP_REMOVED lines=8> */
[----:B------:R-:W-:Y:S02]  /*3110*/  IMAD R0, R121, R24, RZ ;  /* 0x0000001879007224 */ /* 0x000fe400078e02ff */
[C---:B------:R-:W-:Y:S02]  /*3120*/  IMAD R39, R37.reuse, R104, R39 ;  /* 0x0000006825277224 */ /* 0x040fe400078e0227 */
        /* <DEDUP_REMOVED lines=27> */
[----:B0-----:R-:W-:Y:S01]  /*32e0*/  IMAD.X R40, R114, 0x1, R20, P4 ;  /* 0x0000000172287824 */ /* 0x001fe200020e0614 */
        /* <DEDUP_REMOVED lines=23> */
.L_x_2645:
[----:B------:R-:W-:Y:S05]  /*3460*/  BSYNC B1 ;  /* 0x0000000000017941 */ /* 0x000fea0003800000 */
.L_x_2644:
[----:B-1---5:R-:W-:Y:S01]  /*3470*/  IMAD.MOV.U32 R38, RZ, RZ, R78 ;  /* 0x000000ffff267224 */ /* 0x022fe200078e004e */
[----:B------:R-:W-:Y:S01]  /*3480*/  BSSY B1, `(.L_x_2646) ;  /* 0x0000042000017945 */ /* 0x000fe20003800000 */
[----:B------:R-:W-:Y:S01]  /*3490*/  IMAD.MOV.U32 R37, RZ, RZ, R79 ;  /* 0x000000ffff257224 */ /* 0x000fe200078e004f */
[----:B------:R-:W-:Y:S01]  /*34a0*/  CS2R R66, SRZ ;  /* 0x0000000000427805 */ /* 0x000fe2000001ff00 */
[----:B0-----:R-:W-:Y:S01]  /*34b0*/  VIADD R40, R212, 0x20 ;  /* 0x00000020d4287836 */ /* 0x001fe20000000000 */
[----:B------:R-:W-:Y:S01]  /*34c0*/  CS2R R70, SRZ ;  /* 0x0000000000467805 */ /* 0x000fe2000001ff00 */
[----:B------:R-:W-:Y:S01]  /*34d0*/  IMAD.MOV.U32 R36, RZ, RZ, R82 ;  /* 0x000000ffff247224 */ /* 0x000fe200078e0052 */
[----:B------:R-:W-:Y:S01]  /*34e0*/  PRMT R160, R37, 0x5410, R38 ;  /* 0x0000541025a07816 */ /* 0x000fe20000000026 */
[----:B------:R-:W-:Y:S01]  /*34f0*/  IMAD.MOV.U32 R37, RZ, RZ, R83 ;  /* 0x000000ffff257224 */ /* 0x000fe200078e0053 */
[----:B------:R-:W-:Y:S01]  /*3500*/  ISETP.GE.AND P4, PT, R40, R3, PT ;  /* 0x000000032800720c */ /* 0x000fe20003f86270 */
        /* <DEDUP_REMOVED lines=23> */
[----:B------:R-:W-:-:S02]  /*3680*/  PRMT R165, R165, 0x5410, R39 ;  /* 0x00005410a5a57816 */ /* 0x000fc40000000027 */
[----:B------:R-:W-:Y:S01]  /*3690*/  CS2R R76, SRZ ;  /* 0x00000000004c7805 */ /* 0x000fe2000001ff00 */
        /* <DEDUP_REMOVED lines=10> */
[----:B------:R-:W-:Y:S02]  /*3740*/  LEA R38, P2, R36, UR4, 0x1 ;  /* 0x0000000424267c11 */ /* 0x000fe4000f8408ff */
[----:B------:R-:W-:Y:S02]  /*3750*/  ISETP.GE.AND P5, PT, R22, R122, PT ;  /* 0x0000007a1600720c */ /* 0x000fe40003fa6270 */
[----:B------:R-:W-:Y:S02]  /*3760*/  LEA.HI.X R39, R36, UR5, R39, 0x1, P2 ;  /* 0x0000000524277c11 */ /* 0x000fe400090f0c27 */
[----:B------:R-:W-:-:S04]  /*3770*/  LEA R36, P2, R37, UR6, 0x1 ;  /* 0x0000000625247c11 */ /* 0x000fc8000f8408ff */
[----:B------:R-:W-:Y:S02]  /*3780*/  LEA.HI.X R37, R37, UR7, R42, 0x1, P2 ;  /* 0x0000000725257c11 */ /* 0x000fe400090f0c2a */
[-C--:B------:R-:W-:Y:S02]  /*3790*/  ISETP.GE.AND P2, PT, R215, R122.reuse, PT ;  /* 0x0000007ad700720c */ /* 0x080fe40003f46270 */
[----:B------:R-:W-:Y:S02]  /*37a0*/  CS2R R70, SRZ ;  /* 0x0000000000467805 */ /* 0x000fe4000001ff00 */
[----:B------:R-:W-:Y:S01]  /*37b0*/  CS2R R72, SRZ ;  /* 0x0000000000487805 */ /* 0x000fe2000001ff00 */
        /* <DEDUP_REMOVED lines=8> */
[----:B------:R-:W-:-:S02]  /*3840*/  CS2R R68, SRZ ;  /* 0x0000000000447805 */ /* 0x000fc4000001ff00 */
[----:B------:R-:W-:Y:S01]  /*3850*/  CS2R R64, SRZ ;  /* 0x0000000000407805 */ /* 0x000fe2000001ff00 */
[----:B------:R0:W5:Y:S04]  /*3860*/  @!P5 LDG.E.64 R66, desc[UR8][R38.64+0x80] ;  /* 0x000080082642d981 */ /* 0x000168000c1e1b00 */
[----:B------:R0:W5:Y:S04]  /*3870*/  @!P5 LDG.E.64 R68, desc[UR8][R36.64+0x80] ;  /* 0x000080082444d981 */ /* 0x000168000c1e1b00 */
[----:B------:R0:W5:Y:S04]  /*3880*/  @!P2 LDG.E.64 R62, desc[UR8][R38.64+0xc0] ;  /* 0x0000c008263ea981 */ /* 0x000168000c1e1b00 */
[----:B------:R0:W5:Y:S02]  /*3890*/  @!P2 LDG.E.64 R64, desc[UR8][R36.64+0xc0] ;  /* 0x0000c0082440a981 */ /* 0x000164000c1e1b00 */
.L_x_2647:
[----:B------:R-:W-:Y:S05]  /*38a0*/  BSYNC B1 ;  /* 0x0000000000017941 */ /* 0x000fea0003800000 */
.L_x_2646:
[----:B0----5:R-:W-:Y:S01]  /*38b0*/  IMAD.MOV.U32 R37, RZ, RZ, R62 ;  /* 0x000000ffff257224 */ /* 0x021fe200078e003e */
[----:B------:R-:W-:Y:S01]  /*38c0*/  BSSY B1, `(.L_x_2648) ;  /* 0x0000046000017945 */ /* 0x000fe20003800000 */
[----:B------:R-:W-:Y:S01]  /*38d0*/  IMAD.MOV.U32 R36, RZ, RZ, R63 ;  /* 0x000000ffff247224 */ /* 0x000fe200078e003f */
[----:B------:R-:W-:Y:S01]  /*38e0*/  PRMT R164, R40, 0x7610, R164 ;  /* 0x0000761028a47816 */ /* 0x000fe200000000a4 */
[----:B------:R-:W-:Y:S01]  /*38f0*/  VIADD R42, R212, 0x40 ;  /* 0x00000040d42a7836 */ /* 0x000fe20000000000 */
[----:B------:R-:W-:Y:S01]  /*3900*/  PRMT R166, R166, 0x5410, R41 ;  /* 0x00005410a6a67816 */ /* 0x000fe20000000029 */
        /* <DEDUP_REMOVED lines=21> */
[----:B------:R-:W-:Y:S02]  /*3a60*/  CS2R R40, SRZ ;  /* 0x0000000000287805 */ /* 0x000fe4000001ff00 */
[----:B------:R-:W-:Y:S02]  /*3a70*/  CS2R R46, SRZ ;  /* 0x00000000002e7805 */ /* 0x000fe4000001ff00 */
[----:B------:R-:W-:Y:S01]  /*3a80*/  PRMT R149, R37, 0x5410, R36 ;  /* 0x0000541025957816 */ /* 0x000fe20000000024 */
[----:B------:R-:W-:Y:S01]  /*3a90*/  IMAD.MOV.U32 R37, RZ, RZ, R72 ;  /* 0x000000ffff257224 */ /* 0x000fe200078e0048 */
[----:B------:R-:W-:Y:S01]  /*3aa0*/  CS2R R52, SRZ ;  /* 0x0000000000347805 */ /* 0x000fe2000001ff00 */
[----:B------:R-:W-:Y:S01]  /*3ab0*/  IMAD.MOV.U32 R36, RZ, RZ, R73 ;  /* 0x000000ffff247224 */ /* 0x000fe200078e0049 */
[----:B------:R-:W-:-:S02]  /*3ac0*/  CS2R R58, SRZ ;  /* 0x00000000003a7805 */ /* 0x000fc4000001ff00 */
[----:B------:R-:W-:Y:S01]  /*3ad0*/  PRMT R154, R154, 0x5410, R37 ;  /* 0x000054109a9a7816 */ /* 0x000fe20000000025 */
[----:B------:R-:W-:Y:S01]  /*3ae0*/  IMAD.MOV.U32 R37, RZ, RZ, R76 ;  /* 0x000000ffff257224 */ /* 0x000fe200078e004c */
        /* <DEDUP_REMOVED lines=35> */
.L_x_2649:
[----:B------:R-:W-:Y:S05]  /*3d20*/  BSYNC B1 ;  /* 0x0000000000017941 */ /* 0x000fea0003800000 */
.L_x_2648:
[----:B------:R-:W2:Y:S01]  /*3d30*/  LDL R0, [R1+0x5c] ;  /* 0x00005c0001007983 */ /* 0x000ea20000100800 */
[----:B0----5:R-:W-:Y:S01]  /*3d40*/  IMAD.MOV.U32 R36, RZ, RZ, R42 ;  /* 0x000000ffff247224 */ /* 0x021fe200078e002a */
        /* <DEDUP_REMOVED lines=31> */
.L_x_2650:
[----:B------:R-:W-:Y:S01]  /*3f40*/  IMAD R0, R17, 0x8, R16 ;  /* 0x0000000811007824 */ /* 0x000fe200078e0210 */
[----:B------:R-:W-:Y:S01]  /*3f50*/  SHF.L.U32 R114, R219, 0x1f, RZ ;  /* 0x0000001fdb727819 */ /* 0x000fe200000006ff */
[----:B------:R-:W-:Y:S03]  /*3f60*/  BSSY B1, `(.L_x_2651) ;  /* 0x0000003000017945 */ /* 0x000fe60003800000 */
[----:B------:R-:W0:Y:S02]  /*3f70*/  SYNCS.PHASECHK.TRANS64.TRYWAIT P6, [R0+URZ+0x38890], R114 ;  /* 0x03889072000075a7 */ /* 0x000e2400080c017f */
[----:B0-----:R-:W-:Y:S05]  /*3f80*/  @!P6 BRA `(.L_x_2652) ;  /* 0x000002fc00a0e947 */ /* 0x001fea0003800000 */
.L_x_3079:
[----:B------:R-:W-:Y:S05]  /*3f90*/  BSYNC B1 ;  /* 0x0000000000017941 */ /* 0x000fea0003800000 */
.L_x_2651:
        /* <DEDUP_REMOVED lines=54> */
.L_x_2658:
[----:B------:R-:W-:Y:S05]  /*4300*/  BSYNC B3 ;  /* 0x0000000000037941 */ /* 0x000fea0003800000 */
.L_x_2657:
[----:B------:R-:W-:Y:S02]  /*4310*/  ULDC.64 UR4, c[0x0][0x208] ;  /* 0x0000820000047ab9 */ /* 0x000fe40000000a00 */
[----:B--2---:R1:W-:Y:S03]  /*4320*/  STG.E.128 desc[UR4][R60.64], R36 ;  /* 0x000000243c007986 */ /* 0x0043e6000c101d04 */
.L_x_2656:
[----:B------:R-:W-:Y:S05]  /*4330*/  BSYNC B2 ;  /* 0x0000000000027941 */ /* 0x000fea0003800000 */
.L_x_2655:
[----:B------:R-:W-:Y:S01]  /*4340*/  ISETP.NE.AND P3, PT, R10, RZ, PT ;  /* 0x000000ff0a00720c */ /* 0x000fe20003f65270 */
[----:B------:R-:W-:-:S12]  /*4350*/  BSSY B2, `(.L_x_2659) ;  /* 0x0000036000027945 */ /* 0x000fd80003800000 */
[----:B------:R-:W-:Y:S05]  /*4360*/  @!P3 BRA `(.L_x_2660) ;  /* 0x0000000000d0b947 */ /* 0x000fea0003800000 */
[----:B-1----:R1:W2:Y:S01]  /*4370*/  LDS.128 R36, [R4+0x26c00] ;  /* 0x026c000004247984 */ /* 0x0022a20000000c00 */
[----:B------:R-:W-:Y:S01]  /*4380*/  ISETP.GE.AND P3, PT, R215, R122, PT ;  /* 0x0000007ad700720c */ /* 0x000fe20003f66270 */
[----:B------:R-:W-:-:S12]  /*4390*/  BSSY B3, `(.L_x_2661) ;  /* 0x000002f000037945 */ /* 0x000fd80003800000 */
[----:B-1----:R-:W-:Y:S05]  /*43a0*/  @P3 BRA `(.L_x_2662) ;  /* 0x0000000000b43947 */ /* 0x002fea0003800000 */
[----:B------:R-:W-:Y:S02]  /*43b0*/  SHF.R.U64 R85, R116, 0x10, R117 ;  /* 0x0000001074557819 */ /* 0x000fe40000001275 */
[----:B------:R-:W-:Y:S02]  /*43c0*/  SHF.R.U64 R84, R90, 0x10, R91 ;  /* 0x000000105a547819 */ /* 0x000fe4000000125b */
[C---:B------:R-:W-:Y:S02]  /*43d0*/  PRMT R85, R163.reuse, 0x5410, R85 ;  /* 0x00005410a3557816 */ /* 0x040fe40000000055 */
[----:B------:R-:W-:Y:S02]  /*43e0*/  PRMT R84, R163, 0x5432, R84 ;  /* 0x00005432a3547816 */ /* 0x000fe40000000054 */
[----:B------:R-:W-:Y:S02]  /*43f0*/  SHF.R.U32.HI R90, RZ, 0x10, R117 ;  /* 0x00000010ff5a7819 */ /* 0x000fe40000011675 */
[----:B--2---:R-:W-:-:S02]  /*4400*/  LOP3.LUT R116, R37, 0xffff0000, RZ, 0xc0, !PT ;  /* 0xffff000025747812 */ /* 0x004fc400078ec0ff */
[----:B------:R-:W-:Y:S02]  /*4410*/  LOP3.LUT R87, R85, 0xffff0000, RZ, 0xc0, !PT ;  /* 0xffff000055577812 */ /* 0x000fe400078ec0ff */
[C---:B------:R-:W-:Y:S01]  /*4420*/  LOP3.LUT R117, R84.reuse, 0xffff0000, RZ, 0xc0, !PT ;  /* 0xffff000054757812 */ /* 0x040fe200078ec0ff */
[----:B------:R-:W-:Y:S01]  /*4430*/  IMAD.U32 R84, R84, 0x10000, RZ ;  /* 0x0001000054547824 */ /* 0x000fe200078e00ff */
[----:B------:R-:W-:Y:S01]  /*4440*/  SHF.R.U32.HI R86, RZ, 0x10, R91 ;  /* 0x00000010ff567819 */ /* 0x000fe2000001165b */
[----:B------:R-:W-:Y:S02]  /*4450*/  IMAD.U32 R91, R37, 0x10000, RZ ;  /* 0x00010000255b7824 */ /* 0x000fe400078e00ff */
[C---:B------:R-:W-:Y:S01]  /*4460*/  FMUL.FTZ R37, R116.reuse, R87 ;  /* 0x0000005774257220 */ /* 0x040fe20000410000 */
        /* <DEDUP_REMOVED lines=31> */
[----:B------:R-:W-:-:S05]  /*4660*/  F2FP.BF16.F32.PACK_AB R85, R85, R116 ;  /* 0x000000745555723e */ /* 0x000fca00000010ff */
[----:B------:R-:W-:-:S07]  /*4670*/  IMAD.MOV.U32 R36, RZ, RZ, R85 ;  /* 0x000000ffff247224 */ /* 0x000fce00078e0055 */
.L_x_2662:
[----:B------:R-:W-:Y:S05]  /*4680*/  BSYNC B3 ;  /* 0x0000000000037941 */ /* 0x000fea0003800000 */
.L_x_2661:
[----:B------:R-:W-:Y:S02]  /*4690*/  ULDC.64 UR4, c[0x0][0x208] ;  /* 0x0000820000047ab9 */ /* 0x000fe40000000a00 */
[----:B--2---:R2:W-:Y:S03]  /*46a0*/  STG.E.128 desc[UR4][R60.64+0x80], R36 ;  /* 0x000080243c007986 */ /* 0x0045e6000c101d04 */
.L_x_2660:
[----:B------:R-:W-:Y:S05]  /*46b0*/  BSYNC B2 ;  /* 0x0000000000027941 */ /* 0x000fea0003800000 */
.L_x_2659:
[----:B------:R-:W-:Y:S01]  /*46c0*/  ISETP.NE.AND P3, PT, R9, RZ, PT ;  /* 0x000000ff0900720c */ /* 0x000fe20003f65270 */
[----:B------:R-:W-:-:S12]  /*46d0*/  BSSY B2, `(.L_x_2663) ;  /* 0x0000038000027945 */ /* 0x000fd80003800000 */
[----:B------:R-:W-:Y:S05]  /*46e0*/  @!P3 BRA `(.L_x_2664) ;  /* 0x0000000000d8b947 */ /* 0x000fea0003800000 */
[----:B-12---:R1:W2:Y:S01]  /*46f0*/  LDS.128 R36, [R4+0x29400] ;  /* 0x0294000004247984 */ /* 0x0062a20000000c00 */
[----:B------:R-:W-:Y:S01]  /*4700*/  ISETP.GE.AND P3, PT, R214, R122, PT ;  /* 0x0000007ad600720c */ /* 0x000fe20003f66270 */
[----:B------:R-:W-:-:S12]  /*4710*/  BSSY B3, `(.L_x_2665) ;  /* 0x0000031000037945 */ /* 0x000fd80003800000 */
[----:B-1----:R-:W-:Y:S05]  /*4720*/  @P3 BRA `(.L_x_2666) ;  /* 0x0000000000bc3947 */ /* 0x002fea0003800000 */
[----:B------:R-:W-:Y:S01]  /*4730*/  SHF.R.U64 R85, R88, 0x10, R89 ;  /* 0x0000001058557819 */ /* 0x000fe20000001259 */
[----:B--2---:R-:W-:Y:S01]  /*4740*/  IMAD.U32 R87, R37, 0x10000, RZ ;  /* 0x0001000025577824 */ /* 0x004fe200078e00ff */
[----:B------:R-:W-:Y:S02]  /*4750*/  SHF.R.U64 R82, R82, 0x10, R83 ;  /* 0x0000001052527819 */ /* 0x000fe40000001253 */
[----:B------:R-:W-:Y:S02]  /*4760*/  PRMT R85, R162, 0x5410, R85 ;  /* 0x00005410a2557816 */ /* 0x000fe40000000055 */
        /* <DEDUP_REMOVED lines=43> */
.L_x_2666:
[----:B------:R-:W-:Y:S05]  /*4a20*/  BSYNC B3 ;  /* 0x0000000000037941 */ /* 0x000fea0003800000 */
.L_x_2665:
[----:B------:R-:W-:Y:S02]  /*4a30*/  ULDC.64 UR4, c[0x0][0x208] ;  /* 0x0000820000047ab9 */ /* 0x000fe40000000a00 */
[----:B--2---:R3:W-:Y:S03]  /*4a40*/  STG.E.128 desc[UR4][R60.64+0x100], R36 ;  /* 0x000100243c007986 */ /* 0x0047e6000c101d04 */
.L_x_2664:
[----:B------:R-:W-:Y:S05]  /*4a50*/  BSYNC B2 ;  /* 0x0000000000027941 */ /* 0x000fea0003800000 */
.L_x_2663:
[----:B------:R-:W-:-:S13]  /*4a60*/  ISETP.NE.AND P3, PT, R8, RZ, PT ;  /* 0x000000ff0800720c */ /* 0x000fda0003f65270 */
[----:B------:R-:W-:Y:S05]  /*4a70*/  @!P3 BRA `(.L_x_2654) ;  /* 0x0000000000d8b947 */ /* 0x000fea0003800000 */
[----:B-123--:R1:W2:Y:S01]  /*4a80*/  LDS.128 R36, [R4+0x2bc00] ;  /* 0x02bc000004247984 */ /* 0x00e2a20000000c00 */
[----:B------:R-:W-:Y:S01]  /*4a90*/  ISETP.GE.AND P3, PT, R217, R122, PT ;  /* 0x0000007ad900720c */ /* 0x000fe20003f66270 */
[----:B------:R-:W-:-:S12]  /*4aa0*/  BSSY B2, `(.L_x_2667) ;  /* 0x0000031000027945 */ /* 0x000fd80003800000 */
[----:B-1----:R-:W-:Y:S05]  /*4ab0*/  @P3 BRA `(.L_x_2668) ;  /* 0x0000000000bc3947 */ /* 0x002fea0003800000 */
        /* <DEDUP_REMOVED lines=47> */
.L_x_2668:
[----:B------:R-:W-:Y:S05]  /*4db0*/  BSYNC B2 ;  /* 0x0000000000027941 */ /* 0x000fea0003800000 */
.L_x_2667:
[----:B------:R-:W-:Y:S02]  /*4dc0*/  ULDC.64 UR4, c[0x0][0x208] ;  /* 0x0000820000047ab9 */ /* 0x000fe40000000a00 */
[----:B--2---:R4:W-:Y:S03]  /*4dd0*/  STG.E.128 desc[UR4][R60.64+0x180], R36 ;  /* 0x000180243c007986 */ /* 0x0049e6000c101d04 */
.L_x_2654:
[----:B------:R-:W-:Y:S05]  /*4de0*/  BSYNC B1 ;  /* 0x0000000000017941 */ /* 0x000fea0003800000 */
.L_x_2653:
[----:B------:R-:W-:Y:S04]  /*4df0*/  BSSY B1, `(.L_x_2669) ;  /* 0x00000e8000017945 */ /* 0x000fe80003800000 */
        /* <DEDUP_REMOVED lines=55> */
.L_x_2674:
[----:B------:R-:W-:Y:S05]  /*5170*/  BSYNC B3 ;  /* 0x0000000000037941 */ /* 0x000fea0003800000 */
.L_x_2673:
[----:B------:R-:W-:Y:S02]  /*5180*/  ULDC.64 UR4, c[0x0][0x208] ;  /* 0x0000820000047ab9 */ /* 0x000fe40000000a00 */
[----:B--2---:R1:W-:Y:S03]  /*5190*/  STG.E.128 desc[UR4][R50.64], R36 ;  /* 0x0000002432007986 */ /* 0x0043e6000c101d04 */
.L_x_2672:
[----:B------:R-:W-:Y:S05]  /*51a0*/  BSYNC B2 ;  /* 0x0000000000027941 */ /* 0x000fea0003800000 */
.L_x_2671:
        /* <DEDUP_REMOVED lines=54> */
.L_x_2678:
[----:B------:R-:W-:Y:S05]  /*5510*/  BSYNC B3 ;  /* 0x0000000000037941 */ /* 0x000fea0003800000 */
.L_x_2677:
[----:B------:R-:W-:Y:S02]  /*5520*/  ULDC.64 UR4, c[0x0][0x208] ;  /* 0x0000820000047ab9 */ /* 0x000fe40000000a00 */
[----:B--2---:R1:W-:Y:S03]  /*5530*/  STG.E.128 desc[UR4][R50.64+0x80], R36 ;  /* 0x0000802432007986 */ /* 0x0043e6000c101d04 */
.L_x_2676:
[----:B------:R-:W-:Y:S05]  /*5540*/  BSYNC B2 ;  /* 0x0000000000027941 */ /* 0x000fea0003800000 */
.L_x_2675:
        /* <DEDUP_REMOVED lines=54> */
.L_x_2682:
[----:B------:R-:W-:Y:S05]  /*58b0*/  BSYNC B3 ;  /* 0x0000000000037941 */ /* 0x000fea0003800000 */
.L_x_2681:
[----:B------:R-:W-:Y:S02]  /*58c0*/  ULDC.64 UR4, c[0x0][0x208] ;  /* 0x0000820000047ab9 */ /* 0x000fe40000000a00 */
[----:B--2---:R1:W-:Y:S03]  /*58d0*/  STG.E.128 desc[UR4][R50.64+0x100], R36 ;  /* 0x0001002432007986 */ /* 0x0043e6000c101d04 */
.L_x_2680:
[----:B------:R-:W-:Y:S05]  /*58e0*/  BSYNC B2 ;  /* 0x0000000000027941 */ /* 0x000fea0003800000 */
.L_x_2679:
[----:B------:R-:W-:-:S13]  /*58f0*/  ISETP.NE.AND P3, PT, R8, RZ, PT ;  /* 0x000000ff0800720c */ /* 0x000fda0003f65270 */
        /* <DEDUP_REMOVED lines=52> */
.L_x_2684:
[----:B------:R-:W-:Y:S05]  /*5c40*/  BSYNC B2 ;  /* 0x0000000000027941 */ /* 0x000fea0003800000 */
.L_x_2683:
[----:B------:R-:W-:Y:S02]  /*5c50*/  ULDC.64 UR4, c[0x0][0x208] ;  /* 0x0000820000047ab9 */ /* 0x000fe40000000a00 */
[----:B--2---:R1:W-:Y:S03]  /*5c60*/  STG.E.128 desc[UR4][R50.64+0x180], R36 ;  /* 0x0001802432007986 */ /* 0x0043e6000c101d04 */
.L_x_2670:
[----:B------:R-:W-:Y:S05]  /*5c70*/  BSYNC B1 ;  /* 0x0000000000017941 */ /* 0x000fea0003800000 */
.L_x_2669:
        /* <DEDUP_REMOVED lines=55> */
.L_x_2689:
[----:B------:R-:W-:Y:S05]  /*5ff0*/  BSYNC B2 ;  /* 0x0000000000027941 */ /* 0x000fea0003800000 */
.L_x_2688:
[----:B------:R-:W-:Y:S02]  /*6000*/  ULDC.64 UR4, c[0x0][0x208] ;  /* 0x0000820000047ab9 */ /* 0x000fe40000000a00 */
[----:B--2---:R1:W-:Y:S03]  /*6010*/  STG.E.128 desc[UR4][R48.64], R36 ;  /* 0x0000002430007986 */ /* 0x0043e6000c101d04 */
.L_x_2687:
[----:B------:R-:W-:Y:S05]  /*6020*/  BSYNC B1 ;  /* 0x0000000000017941 */ /* 0x000fea0003800000 */
.L_x_2686:
        /* <DEDUP_REMOVED lines=12> */
[C---:B--2---:R-:W-:Y:S01]  /*60f0*/  LOP3.LUT R56, R37.reuse, 0xffff0000, RZ, 0xc0, !PT ;  /* 0xffff000025387812 */ /* 0x044fe200078ec0ff */
[----:B------:R-:W-:Y:S01]  /*6100*/  IMAD.U32 R37, R37, 0x10000, RZ ;  /* 0x0001000025257824 */ /* 0x000fe200078e00ff */
[C---:B------:R-:W-:Y:S01]  /*6110*/  LOP3.LUT R51, R153.reuse, 0xffff0000, RZ, 0xc0, !PT ;  /* 0xffff000099337812 */ /* 0x040fe200078ec0ff */
[----:B------:R-:W-:Y:S01]  /*6120*/  IMAD.U32 R153, R153, 0x10000, RZ ;  /* 0x0001000099997824 */ /* 0x000fe200078e00ff */
[C---:B------:R-:W-:Y:S01]  /*6130*/  LOP3.LUT R53, R50.reuse, 0xffff0000, RZ, 0xc0, !PT ;  /* 0xffff000032357812 */ /* 0x040fe200078ec0ff */
[----:B------:R-:W-:Y:S01]  /*6140*/  IMAD.U32 R50, R50, 0x10000, RZ ;  /* 0x0001000032327824 */ /* 0x000fe200078e00ff */
[----:B------:R-:W-:Y:S01]  /*6150*/  SHF.R.U32.HI R54, RZ, 0x10, R55 ;  /* 0x00000010ff367819 */ /* 0x000fe20000011637 */
        /* <DEDUP_REMOVED lines=35> */
.L_x_2693:
[----:B------:R-:W-:Y:S05]  /*6390*/  BSYNC B2 ;  /* 0x0000000000027941 */ /* 0x000fea0003800000 */
.L_x_2692:
[----:B------:R-:W-:Y:S02]  /*63a0*/  ULDC.64 UR4, c[0x0][0x208] ;  /* 0x0000820000047ab9 */ /* 0x000fe40000000a00 */
[----:B--2---:R1:W-:Y:S03]  /*63b0*/  STG.E.128 desc[UR4][R48.64+0x80], R36 ;  /* 0x0000802430007986 */ /* 0x0043e6000c101d04 */
.L_x_2691:
[----:B------:R-:W-:Y:S05]  /*63c0*/  BSYNC B1 ;  /* 0x0000000000017941 */ /* 0x000fea0003800000 */
.L_x_2690:
        /* <DEDUP_REMOVED lines=12> */
[C---:B------:R-:W-:Y:S02]  /*6490*/  LOP3.LUT R44, R37.reuse, 0xffff0000, RZ, 0xc0, !PT ;  /* 0xffff0000252c7812 */ /* 0x040fe400078ec0ff */
[C---:B------:R-:W-:Y:S01]  /*64a0*/  LOP3.LUT R51, R50.reuse, 0xffff0000, RZ, 0xc0, !PT ;  /* 0xffff000032337812 */ /* 0x040fe200078ec0ff */
[----:B------:R-:W-:Y:S01]  /*64b0*/  IMAD.U32 R50, R50, 0x10000, RZ ;  /* 0x0001000032327824 */ /* 0x000fe200078e00ff */
[C---:B------:R-:W-:Y:S01]  /*64c0*/  LOP3.LUT R52, R46.reuse, 0xffff0000, RZ, 0xc0, !PT ;  /* 0xffff00002e347812 */ /* 0x040fe200078ec0ff */
[----:B------:R-:W-:Y:S01]  /*64d0*/  IMAD.U32 R46, R46, 0x10000, RZ ;  /* 0x000100002e2e7824 */ /* 0x000fe200078e00ff */
[----:B------:R-:W-:Y:S01]  /*64e0*/  SHF.R.U32.HI R53, RZ, 0x10, R47 ;  /* 0x00000010ff357819 */ /* 0x000fe2000001162f */
[----:B------:R-:W-:Y:S01]  /*64f0*/  IMAD.U32 R47, R37, 0x10000, RZ ;  /* 0x00010000252f7824 */ /* 0x000fe200078e00ff */
[----:B------:R-:W-:Y:S01]  /*6500*/  SHF.R.U32.HI R45, RZ, 0x10, R45 ;  /* 0x00000010ff2d7819 */ /* 0x000fe2000001162d */
[C---:B------:R-:W-:Y:S01]  /*6510*/  FMUL.FTZ R37, R44.reuse, R51 ;  /* 0x000000332c257220 */ /* 0x040fe20000410000 */
[----:B------:R-:W-:Y:S01]  /*6520*/  FMUL.FTZ R44, R44, R52 ;  /* 0x000000342c2c7220 */ /* 0x000fe20000410000 */
[----:B------:R-:W-:-:S02]  /*6530*/  PRMT R53, R145, 0x5432, R53 ;  /* 0x0000543291357816 */ /* 0x000fc40000000035 */
[----:B------:R-:W-:Y:S01]  /*6540*/  PRMT R45, R142, 0x5432, R45 ;  /* 0x000054328e2d7816 */ /* 0x000fe2000000002d */
[C---:B------:R-:W-:Y:S01]  /*6550*/  FFMA.FTZ R37, R47.reuse, R52, -R37 ;  /* 0x000000342f257223 */ /* 0x040fe20000010825 */
[----:B------:R-:W-:Y:S01]  /*6560*/  FFMA.FTZ R47, R47, R51, R44 ;  /* 0x000000332f2f7223 */ /* 0x000fe2000001002c */
[C---:B------:R-:W-:Y:S01]  /*6570*/  LOP3.LUT R44, R38.reuse, 0xffff0000, RZ, 0xc0, !PT ;  /* 0xffff0000262c7812 */ /* 0x040fe200078ec0ff */
[C---:B------:R-:W-:Y:S01]  /*6580*/  IMAD.U32 R52, R53.reuse, 0x10000, RZ ;  /* 0x0001000035347824 */ /* 0x040fe200078e00ff */
[----:B------:R-:W-:Y:S01]  /*6590*/  LOP3.LUT R53, R53, 0xffff0000, RZ, 0xc0, !PT ;  /* 0xffff000035357812 */ /* 0x000fe200078ec0ff */
[C---:B------:R-:W-:Y:S01]  /*65a0*/  IMAD.U32 R54, R45.reuse, 0x10000, RZ ;  /* 0x000100002d367824 */ /* 0x040fe200078e00ff */
[----:B------:R-:W-:Y:S01]  /*65b0*/  LOP3.LUT R45, R45, 0xffff0000, RZ, 0xc0, !PT ;  /* 0xffff00002d2d7812 */ /* 0x000fe200078ec0ff */
[----:B------:R-:W-:Y:S02]  /*65c0*/  IMAD.U32 R51, R38, 0x10000, RZ ;  /* 0x0001000026337824 */ /* 0x000fe400078e00ff */
[C---:B------:R-:W-:Y:S01]  /*65d0*/  FMUL.FTZ R55, R44.reuse, R52 ;  /* 0x000000342c377220 */ /* 0x040fe20000410000 */
[----:B------:R-:W-:Y:S01]  /*65e0*/  LOP3.LUT R38, R39, 0xffff0000, RZ, 0xc0, !PT ;  /* 0xffff000027267812 */ /* 0x000fe200078ec0ff */
[-C--:B------:R-:W-:Y:S01]  /*65f0*/  FMUL.FTZ R44, R44, R54.reuse ;  /* 0x000000362c2c7220 */ /* 0x080fe20000410000 */
[----:B------:R-:W-:Y:S01]  /*6600*/  LOP3.LUT R36, R36, 0xffff0000, RZ, 0xc0, !PT ;  /* 0xffff000024247812 */ /* 0x000fe200078ec0ff */
[----:B------:R-:W-:Y:S01]  /*6610*/  FFMA.FTZ R55, R51, R54, -R55 ;  /* 0x0000003633377223 */ /* 0x000fe20000010837 */
[----:B------:R-:W-:-:S02]  /*6620*/  IMAD.U32 R39, R39, 0x10000, RZ ;  /* 0x0001000027277824 */ /* 0x000fc400078e00ff */
[----:B------:R-:W-:Y:S01]  /*6630*/  FFMA.FTZ R44, R51, R52, R44 ;  /* 0x00000034332c7223 */ /* 0x000fe2000001002c */
[C---:B------:R-:W-:Y:S01]  /*6640*/  FMUL.FTZ R51, R38.reuse, R53 ;  /* 0x0000003526337220 */ /* 0x040fe20000410000 */
[-C--:B------:R-:W-:Y:S01]  /*6650*/  FMUL.FTZ R52, R38, R45.reuse ;  /* 0x0000002d26347220 */ /* 0x080fe20000410000 */
[C---:B------:R-:W-:Y:S01]  /*6660*/  FMUL.FTZ R38, R36.reuse, R50 ;  /* 0x0000003224267220 */ /* 0x040fe20000410000 */
[-C--:B------:R-:W-:Y:S01]  /*6670*/  FMUL.FTZ R36, R36, R46.reuse ;  /* 0x0000002e24247220 */ /* 0x080fe20000410000 */
[C---:B------:R-:W-:Y:S01]  /*6680*/  FFMA.FTZ R51, R39.reuse, R45, -R51 ;  /* 0x0000002d27337223 */ /* 0x040fe20000010833 */
[----:B------:R-:W-:Y:S01]  /*6690*/  FFMA.FTZ R52, R39, R53, R52 ;  /* 0x0000003527347223 */ /* 0x000fe20000010034 */
[C---:B------:R-:W-:Y:S01]  /*66a0*/  FFMA.FTZ R38, R56.reuse, R46, -R38 ;  /* 0x0000002e38267223 */ /* 0x040fe20000010826 */
[----:B------:R-:W-:Y:S01]  /*66b0*/  FFMA.FTZ R36, R56, R50, R36 ;  /* 0x0000003238247223 */ /* 0x000fe20000010024 */
[----:B------:R-:W-:Y:S02]  /*66c0*/  F2FP.BF16.F32.PACK_AB R44, R44, R55 ;  /* 0x000000372c2c723e */ /* 0x000fe400000010ff */
[----:B------:R-:W-:-:S02]  /*66d0*/  F2FP.BF16.F32.PACK_AB R51, R52, R51 ;  /* 0x000000333433723e */ /* 0x000fc400000010ff */
[----:B------:R-:W-:Y:S01]  /*66e0*/  F2FP.BF16.F32.PACK_AB R36, R36, R38 ;  /* 0x000000262424723e */ /* 0x000fe200000010ff */
[----:B------:R-:W-:Y:S01]  /*66f0*/  IMAD.MOV.U32 R38, RZ, RZ, R44 ;  /* 0x000000ffff267224 */ /* 0x000fe200078e002c */
[----:B------:R-:W-:Y:S01]  /*6700*/  F2FP.BF16.F32.PACK_AB R37, R47, R37 ;  /* 0x000000252f25723e */ /* 0x000fe200000010ff */
[----:B------:R-:W-:-:S07]  /*6710*/  IMAD.MOV.U32 R39, RZ, RZ, R51 ;  /* 0x000000ffff277224 */ /* 0x000fce00078e0033 */
.L_x_2697:
[----:B------:R-:W-:Y:S05]  /*6720*/  BSYNC B2 ;  /* 0x0000000000027941 */ /* 0x000fea0003800000 */
.L_x_2696:
[----:B------:R-:W-:Y:S02]  /*6730*/  ULDC.64 UR4, c[0x0][0x208] ;  /* 0x0000820000047ab9 */ /* 0x000fe40000000a00 */
[----:B--2---:R1:W-:Y:S03]  /*6740*/  STG.E.128 desc[UR4][R48.64+0x100], R36 ;  /* 0x0001002430007986 */ /* 0x0043e6000c101d04 */
.L_x_2695:
[----:B------:R-:W-:Y:S05]  /*6750*/  BSYNC B1 ;  /* 0x0000000000017941 */ /* 0x000fea0003800000 */
.L_x_2694:
[----:B------:R-:W-:-:S13]  /*6760*/  ISETP.NE.AND P3, PT, R8, RZ, PT ;  /* 0x000000ff0800720c */ /* 0x000fda0003f65270 */
[----:B------:R-:W-:Y:S05]  /*6770*/  @!P3 BRA `(.L_x_2685) ;  /* 0x0000004400ecb947 */ /* 0x000fea0003800000 */
[----:B-1234-:R1:W2:Y:S01]  /*6780*/  LDS.128 R36, [R4+0x2dc00] ;  /* 0x02dc000004247984 */ /* 0x01e2a20000000c00 */
[----:B------:R-:W-:Y:S01]  /*6790*/  ISETP.GE.AND P3, PT, R217, R122, PT ;  /* 0x0000007ad900720c */ /* 0x000fe20003f66270 */
[----:B------:R-:W-:-:S12]  /*67a0*/  BSSY B1, `(.L_x_2698) ;  /* 0x000002f000017945 */ /* 0x000fd80003800000 */
[----:B-1----:R-:W-:Y:S05]  /*67b0*/  @P3 BRA `(.L_x_2699) ;  /* 0x0000000000b43947 */ /* 0x002fea0003800000 */
[--C-:B------:R-:W-:Y:S01]  /*67c0*/  SHF.R.U64 R40, R40, 0x10, R41.reuse ;  /* 0x0000001028287819 */ /* 0x100fe20000001229 */
[----:B--2---:R-:W-:Y:S01]  /*67d0*/  IMAD.U32 R44, R38, 0x10000, RZ ;  /* 0x00010000262c7824 */ /* 0x004fe200078e00ff */
[----:B------:R-:W-:Y:S01]  /*67e0*/  SHF.R.U32.HI R45, RZ, 0x10, R41 ;  /* 0x00000010ff2d7819 */ /* 0x000fe20000011629 */
[----:B------:R-:W-:Y:S01]  /*67f0*/  IMAD.U32 R47, R36, 0x10000, RZ ;  /* 0x00010000242f7824 */ /* 0x000fe200078e00ff */
[--C-:B------:R-:W-:Y:S02]  /*6800*/  SHF.R.U64 R42, R42, 0x10, R43.reuse ;  /* 0x000000102a2a7819 */ /* 0x100fe4000000122b */
[----:B------:R-:W-:Y:S02]  /*6810*/  SHF.R.U32.HI R43, RZ, 0x10, R43 ;  /* 0x00000010ff2b7819 */ /* 0x000fe4000001162b */
[C---:B------:R-:W-:Y:S02]  /*6820*/  PRMT R40, R140.reuse, 0x5410, R40 ;  /* 0x000054108c287816 */ /* 0x040fe40000000028 */
[----:B------:R-:W-:Y:S01]  /*6830*/  PRMT R140, R140, 0x5432, R45 ;  /* 0x000054328c8c7816 */ /* 0x000fe2000000002d */
[----:B------:R-:W-:Y:S01]  /*6840*/  IMAD.U32 R45, R37, 0x10000, RZ ;  /* 0x00010000252d7824 */ /* 0x000fe200078e00ff */
[----:B------:R-:W-:-:S02]  /*6850*/  PRMT R42, R135, 0x5410, R42 ;  /* 0x00005410872a7816 */ /* 0x000fc4000000002a */
[----:B------:R-:W-:Y:S01]  /*6860*/  LOP3.LUT R53, R37, 0xffff0000, RZ, 0xc0, !PT ;  /* 0xffff000025357812 */ /* 0x000fe200078ec0ff */
[----:B------:R-:W-:Y:S01]  /*6870*/  IMAD.U32 R50, R140, 0x10000, RZ ;  /* 0x000100008c327824 */ /* 0x000fe200078e00ff */
[----:B------:R-:W-:Y:S02]  /*6880*/  PRMT R43, R135, 0x5432, R43 ;  /* 0x00005432872b7816 */ /* 0x000fe4000000002b */
[C---:B------:R-:W-:Y:S01]  /*6890*/  LOP3.LUT R37, R40.reuse, 0xffff0000, RZ, 0xc0, !PT ;  /* 0xffff000028257812 */ /* 0x040fe200078ec0ff */
[----:B------:R-:W-:Y:S01]  /*68a0*/  IMAD.U32 R40, R40, 0x10000, RZ ;  /* 0x0001000028287824 */ /* 0x000fe200078e00ff */
[----:B------:R-:W-:Y:S01]  /*68b0*/  LOP3.LUT R38, R38, 0xffff0000, RZ, 0xc0, !PT ;  /* 0xffff000026267812 */ /* 0x000fe200078ec0ff */
[----:B------:R-:W-:Y:S01]  /*68c0*/  IMAD.U32 R51, R43, 0x10000, RZ ;  /* 0x000100002b337824 */ /* 0x000fe200078e00ff */
[----:B------:R-:W-:Y:S01]  /*68d0*/  LOP3.LUT R46, R42, 0xffff0000, RZ, 0xc0, !PT ;  /* 0xffff00002a2e7812 */ /* 0x000fe200078ec0ff */
[----:B------:R-:W-:Y:S01]  /*68e0*/  FMUL.FTZ R52, R53, R37 ;  /* 0x0000002535347220 */ /* 0x000fe20000410000 */
[----:B------:R-:W-:Y:S01]  /*68f0*/  LOP3.LUT R41, R39, 0xffff0000, RZ, 0xc0, !PT ;  /* 0xffff000027297812 */ /* 0x000fe200078ec0ff */
[C---:B------:R-:W-:Y:S01]  /*6900*/  FMUL.FTZ R54, R38.reuse, R50 ;  /* 0x0000003226367220 */ /* 0x040fe20000410000 */
[----:B------:R-:W-:Y:S01]  /*6910*/  FMUL.FTZ R38, R38, R51 ;  /* 0x0000003326267220 */ /* 0x000fe20000410000 */
[-C--:B------:R-:W-:Y:S01]  /*6920*/  FMUL.FTZ R53, R53, R46.reuse ;  /* 0x0000002e35357220 */ /* 0x080fe20000410000 */
[----:B------:R-:W-:Y:S01]  /*6930*/  FFMA.FTZ R52, R45, R46, -R52 ;  /* 0x0000002e2d347223 */ /* 0x000fe20000010834 */
[----:B------:R-:W-:Y:S01]  /*6940*/  LOP3.LUT R140, R140, 0xffff0000, RZ, 0xc0, !PT ;  /* 0xffff00008c8c7812 */ /* 0x000fe200078ec0ff */
[----:B------:R-:W-:Y:S01]  /*6950*/  IMAD.U32 R42, R42, 0x10000, RZ ;  /* 0x000100002a2a7824 */ /* 0x000fe200078e00ff */
[----:B------:R-:W-:Y:S01]  /*6960*/  LOP3.LUT R46, R43, 0xffff0000, RZ, 0xc0, !PT ;  /* 0xffff00002b2e7812 */ /* 0x000fe200078ec0ff */
[----:B------:R-:W-:Y:S01]  /*6970*/  FFMA.FTZ R53, R45, R37, R53 ;  /* 0x000000252d357223 */ /* 0x000fe20000010035 */
[----:B------:R-:W-:Y:S01]  /*6980*/  LOP3.LUT R36, R36, 0xffff0000, RZ, 0xc0, !PT ;  /* 0xffff000024247812 */ /* 0x000fe200078ec0ff */
[----:B------:R-:W-:Y:S01]  /*6990*/  FFMA.FTZ R37, R44, R50, R38 ;  /* 0x000000322c257223 */ /* 0x000fe20000010026 */
[----:B------:R-:W-:Y:S01]  /*69a0*/  FMUL.FTZ R38, R41, R140 ;  /* 0x0000008c29267220 */ /* 0x000fe20000410000 */
[----:B------:R-:W-:-:S02]  /*69b0*/  IMAD.U32 R39, R39, 0x10000, RZ ;  /* 0x0001000027277824 */ /* 0x000fc400078e00ff */
[----:B------:R-:W-:Y:S01]  /*69c0*/  FMUL.FTZ R41, R41, R46 ;  /* 0x0000002e29297220 */ /* 0x000fe20000410000 */
        /* <DEDUP_REMOVED lines=11> */
[----:B------:R-:W-:-:S07]  /*6a80*/  F2FP.BF16.F32.PACK_AB R36, R43, R44 ;  /* 0x0000002c2b24723e */ /* 0x000fce00000010ff */
.L_x_2699:
[----:B------:R-:W-:Y:S05]  /*6a90*/  BSYNC B1 ;  /* 0x0000000000017941 */ /* 0x000fea0003800000 */
.L_x_2698:
[----:B------:R-:W-:Y:S02]  /*6aa0*/  ULDC.64 UR4, c[0x0][0x208] ;  /* 0x0000820000047ab9 */ /* 0x000fe40000000a00 */
[----:B--2---:R1:W-:Y:S01]  /*6ab0*/  STG.E.128 desc[UR4][R48.64+0x180], R36 ;  /* 0x0001802430007986 */ /* 0x0043e2000c101d04 */
[----:B------:R-:W-:Y:S05]  /*6ac0*/  BRA `(.L_x_2685) ;  /* 0x0000004400187947 */ /* 0x000fea0003800000 */
.L_x_2643:
[----:B------:R-:W-:Y:S01]  /*6ad0*/  ISETP.GE.AND P4, PT, R212, R3, PT ;  /* 0x00000003d400720c */ /* 0x000fe20003f86270 */
[----:B------:R-:W-:Y:S01]  /*6ae0*/  BSSY B1, `(.L_x_2700) ;  /* 0x0000024000017945 */ /* 0x000fe20003800000 */
[----:B------:R-:W-:Y:S02]  /*6af0*/  CS2R R54, SRZ ;  /* 0x0000000000367805 */ /* 0x000fe4000001ff00 */
[----:B------:R-:W-:Y:S02]  /*6b00*/  CS2R R38, SRZ ;  /* 0x0000000000267805 */ /* 0x000fe4000001ff00 */
[----:B------:R-:W-:Y:S02]  /*6b10*/  CS2R R36, SRZ ;  /* 0x0000000000247805 */ /* 0x000fe4000001ff00 */
[----:B------:R-:W-:Y:S02]  /*6b20*/  CS2R R42, SRZ ;  /* 0x00000000002a7805 */ /* 0x000fe4000001ff00 */
[----:B0-----:R-:W-:-:S02]  /*6b30*/  CS2R R40, SRZ ;  /* 0x0000000000287805 */ /* 0x001fc4000001ff00 */
[----:B------:R-:W-:Y:S02]  /*6b40*/  CS2R R46, SRZ ;  /* 0x00000000002e7805 */ /* 0x000fe4000001ff00 */
[----:B------:R-:W-:Y:S02]  /*6b50*/  CS2R R44, SRZ ;  /* 0x00000000002c7805 */ /* 0x000fe4000001ff00 */
[----:B------:R-:W-:Y:S02]  /*6b60*/  CS2R R50, SRZ ;  /* 0x0000000000327805 */ /* 0x000fe4000001ff00 */
[----:B------:R-:W-:Y:S01]  /*6b70*/  CS2R R48, SRZ ;  /* 0x0000000000307805 */ /* 0x000fe2000001ff00 */
[----:B------:R-:W-:Y:S06]  /*6b80*/  @P4 BRA `(.L_x_2701) ;  /* 0x0000000000644947 */ /* 0x000fec0003800000 */
[----:B------:R-:W-:Y:S01]  /*6b90*/  IADD3 R36, P2, R102, R86, RZ ;  /* 0x0000005666247210 */ /* 0x000fe20007f5e0ff */
[----:B------:R-:W-:Y:S01]  /*6ba0*/  ULDC.64 UR4, c[0x0][0x3e8] ;  /* 0x0000fa0000047ab9 */ /* 0x000fe20000000a00 */
[-C--:B------:R-:W-:Y:S02]  /*6bb0*/  ISETP.GE.AND P3, PT, R18, R122.reuse, PT ;  /* 0x0000007a1200720c */ /* 0x080fe40003f66270 */
[----:B------:R-:W-:Y:S02]  /*6bc0*/  CS2R R42, SRZ ;  /* 0x00000000002a7805 */ /* 0x000fe4000001ff00 */
[----:B------:R-:W-:Y:S01]  /*6bd0*/  LEA R44, P5, R36, UR4, 0x1 ;  /* 0x00000004242c7c11 */ /* 0x000fe2000f8a08ff */
[----:B------:R-:W-:Y:S01]  /*6be0*/  IMAD.X R37, R0, 0x1, R21, P2 ;  /* 0x0000000100257824 */ /* 0x000fe200010e0615 */
[----:B------:R-:W-:Y:S02]  /*6bf0*/  ISETP.GE.AND P2, PT, R213, R122, PT ;  /* 0x0000007ad500720c */ /* 0x000fe40003f46270 */
[----:B------:R-:W-:-:S02]  /*6c00*/  CS2R R40, SRZ ;  /* 0x0000000000287805 */ /* 0x000fc4000001ff00 */
[----:B------:R-:W-:Y:S01]  /*6c10*/  CS2R R38, SRZ ;  /* 0x0000000000267805 */ /* 0x000fe2000001ff00 */
[----:B------:R-:W-:Y:S01]  /*6c20*/  ULDC.64 UR6, c[0x0][0x208] ;  /* 0x0000820000067ab9 */ /* 0x000fe20000000a00 */
[----:B------:R-:W-:Y:S01]  /*6c30*/  LEA.HI.X R45, R36, UR5, R37, 0x1, P5 ;  /* 0x00000005242d7c11 */ /* 0x000fe2000a8f0c25 */
[----:B------:R-:W-:Y:S01]  /*6c40*/  ULDC.64 UR4, c[0x0][0x400] ;  /* 0x0001000000047ab9 */ /* 0x000fe20000000a00 */
[----:B------:R-:W-:Y:S02]  /*6c50*/  IADD3 R46, P5, R108, R84, RZ ;  /* 0x000000546c2e7210 */ /* 0x000fe40007fbe0ff */
[----:B------:R-:W-:Y:S02]  /*6c60*/  CS2R R36, SRZ ;  /* 0x0000000000247805 */ /* 0x000fe4000001ff00 */
[----:B------:R-:W-:Y:S01]  /*6c70*/  CS2R R50, SRZ ;  /* 0x0000000000327805 */ /* 0x000fe2000001ff00 */
[----:B------:R-:W5:Y:S01]  /*6c80*/  @!P3 LDG.E.128 R40, desc[UR6][R44.64] ;  /* 0x000000062c28b981 */ /* 0x000f62000c1e1d00 */
[----:B------:R-:W-:Y:S01]  /*6c90*/  IMAD.X R47, R114, 0x1, R15, P5 ;  /* 0x00000001722f7824 */ /* 0x000fe200028e060f */
[----:B------:R-:W-:-:S02]  /*6ca0*/  LEA R52, P5, R46, UR4, 0x1 ;  /* 0x000000042e347c11 */ /* 0x000fc4000f8a08ff */
[----:B------:R0:W5:Y:S01]  /*6cb0*/  @!P2 LDG.E.128 R36, desc[UR6][R44.64+0x80] ;  /* 0x000080062c24a981 */ /* 0x000162000c1e1d00 */
[----:B------:R-:W-:Y:S02]  /*6cc0*/  CS2R R48, SRZ ;  /* 0x0000000000307805 */ /* 0x000fe4000001ff00 */
[----:B------:R-:W-:Y:S02]  /*6cd0*/  LEA.HI.X R53, R46, UR5, R47, 0x1, P5 ;  /* 0x000000052e357c11 */ /* 0x000fe4000a8f0c2f */
[----:B------:R-:W-:-:S03]  /*6ce0*/  CS2R R46, SRZ ;  /* 0x00000000002e7805 */ /* 0x000fc6000001ff00 */
[----:B------:R1:W5:Y:S01]  /*6cf0*/  @!P3 LDG.E.128 R48, desc[UR6][R52.64] ;  /* 0x000000063430b981 */ /* 0x000362000c1e1d00 */
[----:B0-----:R-:W-:-:S06]  /*6d00*/  CS2R R44, SRZ ;  /* 0x00000000002c7805 */ /* 0x001fcc000001ff00 */
[----:B------:R1:W5:Y:S02]  /*6d10*/  @!P2 LDG.E.128 R44, desc[UR6][R52.64+0x80] ;  /* 0x00008006342ca981 */ /* 0x000364000c1e1d00 */
.L_x_2701:
[----:B------:R-:W-:Y:S05]  /*6d20*/  BSYNC B1 ;  /* 0x0000000000017941 */ /* 0x000fea0003800000 */
.L_x_2700:
[----:B------:R-:W2:Y:S01]  /*6d30*/  LDL.LU R60, [R1+0x10] ;  /* 0x00001000013c7983 */ /* 0x000ea20000300800 */
[----:B-1---5:R-:W-:Y:S01]  /*6d40*/  IMAD.MOV.U32 R53, RZ, RZ, R38 ;  /* 0x000000ffff357224 */ /* 0x022fe200078e0026 */
[----:B------:R-:W-:Y:S01]  /*6d50*/  BSSY B1, `(.L_x_2702) ;  /* 0x0000040000017945 */ /* 0x000fe20003800000 */
[----:B------:R-:W-:Y:S01]  /*6d60*/  IMAD.MOV.U32 R52, RZ, RZ, R39 ;  /* 0x000000ffff347224 */ /* 0x000fe200078e0027 */
[----:B------:R-:W-:Y:S01]  /*6d70*/  CS2R R62, SRZ ;  /* 0x00000000003e7805 */ /* 0x000fe2000001ff00 */
[----:B------:R-:W-:Y:S01]  /*6d80*/  VIADD R58, R212, 0x20 ;  /* 0x00000020d43a7836 */ /* 0x000fe20000000000 */
        /* <DEDUP_REMOVED lines=25> */
[----:B------:R-:W-:Y:S02]  /*6f20*/  PRMT R171, R56, 0x5410, R57 ;  /* 0x0000541038ab7816 */ /* 0x000fe40000000039 */
[----:B------:R-:W-:Y:S02]  /*6f30*/  CS2R R56, SRZ ;  /* 0x0000000000387805 */ /* 0x000fe4000001ff00 */
[----:B------:R-:W-:Y:S02]  /*6f40*/  PRMT R151, R52, 0x7610, R151 ;  /* 0x0000761034977816 */ /* 0x000fe40000000097 */
[----:B------:R-:W-:Y:S01]  /*6f50*/  CS2R R52, SRZ ;  /* 0x0000000000347805 */ /* 0x000fe2000001ff00 */
[----:B------:R-:W-:Y:S01]  /*6f60*/  IMAD.MOV.U32 R71, RZ, RZ, R49 ;  /* 0x000000ffff477224 */ /* 0x000fe200078e0031 */
        /* <DEDUP_REMOVED lines=11> */
[----:B------:R-:W-:Y:S01]  /*7020*/  LEA R60, P2, R52, UR4, 0x1 ;  /* 0x00000004343c7c11 */ /* 0x000fe2000f8408ff */
[----:B------:R-:W-:-:S03]  /*7030*/  ULDC.64 UR6, c[0x0][0x208] ;  /* 0x0000820000067ab9 */ /* 0x000fc60000000a00 */
[----:B------:R-:W-:Y:S01]  /*7040*/  LEA.HI.X R61, R52, UR5, R53, 0x1, P2 ;  /* 0x00000005343d7c11 */ /* 0x000fe200090f0c35 */
[----:B------:R-:W-:Y:S01]  /*7050*/  ULDC.64 UR4, c[0x0][0x400] ;  /* 0x0001000000047ab9 */ /* 0x000fe20000000a00 */
[----:B------:R-:W-:-:S04]  /*7060*/  IADD3 R52, P2, P3, R108, R84, R28 ;  /* 0x000000546c347210 */ /* 0x000fc80007b5e01c */
[----:B------:R-:W-:Y:S02]  /*7070*/  IADD3.X R53, R15, R114, R30, P2, P3 ;  /* 0x000000720f357210 */ /* 0x000fe400017e641e */
[C---:B------:R-:W-:Y:S02]  /*7080*/  LEA R68, P2, R52.reuse, UR4, 0x1 ;  /* 0x0000000434447c11 */ /* 0x040fe4000f8408ff */
[-C--:B------:R-:W-:Y:S02]  /*7090*/  ISETP.GE.AND P3, PT, R213, R122.reuse, PT ;  /* 0x0000007ad500720c */ /* 0x080fe40003f66270 */
[----:B------:R-:W-:Y:S02]  /*70a0*/  LEA.HI.X R69, R52, UR5, R53, 0x1, P2 ;  /* 0x0000000534457c11 */ /* 0x000fe400090f0c35 */
[----:B------:R-:W-:Y:S02]  /*70b0*/  CS2R R52, SRZ ;  /* 0x0000000000347805 */ /* 0x000fe4000001ff00 */
[----:B------:R-:W-:-:S02]  /*70c0*/  ISETP.GE.AND P2, PT, R18, R122, PT ;  /* 0x0000007a1200720c */ /* 0x000fc40003f46270 */
[----:B------:R-:W-:Y:S02]  /*70d0*/  CS2R R66, SRZ ;  /* 0x0000000000427805 */ /* 0x000fe4000001ff00 */
[----:B------:R-:W-:Y:S02]  /*70e0*/  CS2R R64, SRZ ;  /* 0x0000000000407805 */ /* 0x000fe4000001ff00 */
[----:B------:R-:W-:Y:S01]  /*70f0*/  CS2R R62, SRZ ;  /* 0x00000000003e7805 */ /* 0x000fe2000001ff00 */
[----:B------:R-:W5:Y:S06]  /*7100*/  @!P3 LDG.E.128 R52, desc[UR6][R60.64+0x80] ;  /* 0x000080063c34b981 */ /* 0x000f6c000c1e1d00 */
[----:B------:R0:W5:Y:S04]  /*7110*/  @!P2 LDG.E.128 R56, desc[UR6][R60.64] ;  /* 0x000000063c38a981 */ /* 0x000168000c1e1d00 */
[----:B------:R1:W5:Y:S01]  /*7120*/  @!P2 LDG.E.128 R64, desc[UR6][R68.64] ;  /* 0x000000064440a981 */ /* 0x000362000c1e1d00 */
[----:B0-----:R-:W-:-:S06]  /*7130*/  CS2R R60, SRZ ;  /* 0x00000000003c7805 */ /* 0x001fcc000001ff00 */
[----:B------:R1:W5:Y:S02]  /*7140*/  @!P3 LDG.E.128 R60, desc[UR6][R68.64+0x80] ;  /* 0x00008006443cb981 */ /* 0x000364000c1e1d00 */
.L_x_2703:
[----:B------:R-:W-:Y:S05]  /*7150*/  BSYNC B1 ;  /* 0x0000000000017941 */ /* 0x000fea0003800000 */
.L_x_2702:
[----:B-1---5:R-:W-:Y:S01]  /*7160*/  IMAD.MOV.U32 R69, RZ, RZ, R54 ;  /* 0x000000ffff457224 */ /* 0x022fe200078e0036 */
[----:B------:R-:W-:Y:S01]  /*7170*/  PRMT R150, R150, 0x5410, R70 ;  /* 0x0000541096967816 */ /* 0x000fe20000000046 */
[----:B------:R-:W-:Y:S01]  /*7180*/  IMAD.MOV.U32 R68, RZ, RZ, R55 ;  /* 0x000000ffff447224 */ /* 0x000fe200078e0037 */
[----:B------:R-:W-:Y:S01]  /*7190*/  PRMT R151, R151, 0x5410, R71 ;  /* 0x0000541097977816 */ /* 0x000fe20000000047 */
[----:B------:R-:W-:Y:S01]  /*71a0*/  VIADD R72, R212, 0x40 ;  /* 0x00000040d4487836 */ /* 0x000fe20000000000 */
[----:B------:R-:W-:Y:S01]  /*71b0*/  BSSY B1, `(.L_x_2704) ;  /* 0x0000036000017945 */ /* 0x000fe20003800000 */
[----:B------:R-:W-:Y:S01]  /*71c0*/  IMAD.MOV.U32 R71, RZ, RZ, R52 ;  /* 0x000000ffff477224 */ /* 0x000fe200078e0034 */
[----:B------:R-:W-:Y:S01]  /*71d0*/  PRMT R161, R69, 0x5410, R68 ;  /* 0x0000541045a17816 */ /* 0x000fe20000000044 */
[----:B------:R-:W-:Y:S01]  /*71e0*/  IMAD.MOV.U32 R69, RZ, RZ, R58 ;  /* 0x000000ffff457224 */ /* 0x000fe200078e003a */
[----:B------:R-:W-:Y:S01]  /*71f0*/  ISETP.GE.AND P3, PT, R72, R3, PT ;  /* 0x000000034800720c */ /* 0x000fe20003f66270 */
[----:B------:R-:W-:Y:S01]  /*7200*/  IMAD.MOV.U32 R68, RZ, RZ, R59 ;  /* 0x000000ffff447224 */ /* 0x000fe200078e003b */
[----:B------:R-:W-:Y:S01]  /*7210*/  CS2R R74, SRZ ;  /* 0x00000000004a7805 */ /* 0x000fe2000001ff00 */
[----:B------:R-:W-:Y:S01]  /*7220*/  IMAD.MOV.U32 R70, RZ, RZ, R53 ;  /* 0x000000ffff467224 */ /* 0x000fe200078e0035 */
[----:B------:R-:W-:-:S02]  /*7230*/  CS2R R72, SRZ ;  /* 0x0000000000487805 */ /* 0x000fc4000001ff00 */
[----:B------:R-:W-:Y:S02]  /*7240*/  CS2R R78, SRZ ;  /* 0x00000000004e7805 */ /* 0x000fe4000001ff00 */
[----:B------:R-:W-:Y:S01]  /*7250*/  PRMT R165, R69, 0x5410, R68 ;  /* 0x0000541045a57816 */ /* 0x000fe20000000044 */
[----:B------:R-:W-:Y:S01]  /*7260*/  IMAD.MOV.U32 R69, RZ, RZ, R62 ;  /* 0x000000ffff457224 */ /* 0x000fe200078e003e */
[----:B------:R-:W-:Y:S01]  /*7270*/  PRMT R162, R71, 0x5410, R70 ;  /* 0x0000541047a27816 */ /* 0x000fe20000000046 */
[----:B------:R-:W-:Y:S01]  /*7280*/  IMAD.MOV.U32 R68, RZ, RZ, R63 ;  /* 0x000000ffff447224 */ /* 0x000fe200078e003f */
[----:B------:R-:W-:Y:S01]  /*7290*/  CS2R R76, SRZ ;  /* 0x00000000004c7805 */ /* 0x000fe2000001ff00 */
        /* <DEDUP_REMOVED lines=39> */
.L_x_2705:
[----:B------:R-:W-:Y:S05]  /*7510*/  BSYNC B1 ;  /* 0x0000000000017941 */ /* 0x000fea0003800000 */
.L_x_2704:
        /* <DEDUP_REMOVED lines=33> */
.L_x_2706:
[----:B------:R-:W-:Y:S01]  /*7730*/  IMAD R0, R17, 0x8, R16 ;  /* 0x0000000811007824 */ /* 0x000fe200078e0210 */
[----:B------:R-:W-:Y:S01]  /*7740*/  SHF.L.U32 R114, R219, 0x1f, RZ ;  /* 0x0000001fdb727819 */ /* 0x000fe200000006ff */
[----:B------:R-:W0:Y:S01]  /*7750*/  LDC R140, c[0x0][0x2f4] ;  /* 0x0000bd00ff8c7b82 */ /* 0x000e220000000800 */
[----:B------:R-:W-:Y:S01]  /*7760*/  BSSY B1, `(.L_x_2707) ;  /* 0x0000004000017945 */ /* 0x000fe20003800000 */
[----:B------:R-:W-:Y:S01]  /*7770*/  IMAD.MOV.U32 R125, RZ, RZ, R88 ;  /* 0x000000ffff7d7224 */ /* 0x000fe200078e0058 */
[----:B------:R-:W1:Y:S02]  /*7780*/  SYNCS.PHASECHK.TRANS64.TRYWAIT P5, [R0+URZ+0x38890], R114 ;  /* 0x03889072000075a7 */ /* 0x000e6400080a017f */
[----:B-1----:R-:W-:Y:S05]  /*7790*/  @!P5 BRA `(.L_x_2708) ;  /* 0x000002c400b0d947 */ /* 0x002fea0003800000 */
.L_x_3080:
[----:B------:R-:W-:Y:S05]  /*77a0*/  BSYNC B1 ;  /* 0x0000000000017941 */ /* 0x000fea0003800000 */
.L_x_2707:
        /* <DEDUP_REMOVED lines=37> */
[----:B------:R-:W-:Y:S02]  /*7a00*/  SHF.R.U64 R41, R42, 0x10, R43 ;  /* 0x000000102a297819 */ /* 0x000fe4000000122b */
[--C-:B------:R-:W-:Y:S02]  /*7a10*/  SHF.R.U64 R42, R48, 0x10, R49.reuse ;  /* 0x00000010302a7819 */ /* 0x100fe40000001231 */
[----:B------:R-:W-:Y:S02]  /*7a20*/  SHF.R.U32.HI R48, RZ, 0x10, R49 ;  /* 0x00000010ff307819 */ /* 0x000fe40000011631 */
[----:B------:R-:W-:-:S02]  /*7a30*/  PRMT R40, R147, 0x5432, R40 ;  /* 0x0000543293287816 */ /* 0x000fc40000000028 */
[----:B------:R-:W-:Y:S02]  /*7a40*/  SHF.R.U32.HI R147, RZ, 0x10, R43 ;  /* 0x00000010ff937819 */ /* 0x000fe4000001162b */
[--C-:B------:R-:W-:Y:S02]  /*7a50*/  SHF.R.U64 R43, R50, 0x10, R51.reuse ;  /* 0x00000010322b7819 */ /* 0x100fe40000001233 */
[----:B------:R-:W-:Y:S02]  /*7a60*/  SHF.R.U32.HI R49, RZ, 0x10, R51 ;  /* 0x00000010ff317819 */ /* 0x000fe40000011633 */
[----:B------:R-:W-:Y:S02]  /*7a70*/  PRMT R51, R151, 0x5432, R48 ;  /* 0x0000543297337816 */ /* 0x000fe40000000030 */
[----:B------:R-:W-:Y:S02]  /*7a80*/  PRMT R148, R149, 0x5432, R148 ;  /* 0x0000543295947816 */ /* 0x000fe40000000094 */
[C---:B------:R-:W-:Y:S01]  /*7a90*/  PRMT R50, R150.reuse, 0x5410, R147 ;  /* 0x0000541096327816 */ /* 0x040fe20000000093 */
[----:B------:R-:W-:Y:S01]  /*7aa0*/  IMAD.U32 R48, R51, 0x10000, RZ ;  /* 0x0001000033307824 */ /* 0x000fe200078e00ff */
[----:B------:R-:W-:Y:S01]  /*7ab0*/  PRMT R42, R150, 0x5432, R42 ;  /* 0x00005432962a7816 */ /* 0x000fe2000000002a */
[----:B0-----:R-:W-:Y:S01]  /*7ac0*/  IMAD.U32 R150, R89, 0x10000, RZ ;  /* 0x0001000059967824 */ /* 0x001fe200078e00ff */
[----:B------:R-:W-:Y:S01]  /*7ad0*/  PRMT R43, R151, 0x5410, R43 ;  /* 0x00005410972b7816 */ /* 0x000fe2000000002b */
[----:B------:R-:W-:Y:S01]  /*7ae0*/  IMAD.U32 R151, R148, 0x10000, RZ ;  /* 0x0001000094977824 */ /* 0x000fe200078e00ff */
[----:B------:R-:W-:Y:S01]  /*7af0*/  PRMT R147, R174, 0x5410, R49 ;  /* 0x00005410ae937816 */ /* 0x000fe20000000031 */
[----:B------:R-:W-:Y:S01]  /*7b00*/  FMUL.FTZ R49, R150, R48 ;  /* 0x0000003096317220 */ /* 0x000fe20000410000 */
[----:B------:R-:W-:Y:S01]  /*7b10*/  PRMT R41, R149, 0x5410, R41 ;  /* 0x0000541095297816 */ /* 0x000fe20000000029 */
[----:B--2---:R-:W-:-:S02]  /*7b20*/  IMAD.U32 R149, R85, 0x10000, RZ ;  /* 0x0001000055957824 */ /* 0x004fc400078e00ff */
[-C--:B------:R-:W-:Y:S01]  /*7b30*/  FMUL.FTZ R150, R150, R151.reuse ;  /* 0x0000009796967220 */ /* 0x080fe20000410000 */
[----:B------:R-:W-:Y:S01]  /*7b40*/  LOP3.LUT R89, R89, 0xffff0000, RZ, 0xc0, !PT ;  /* 0xffff000059597812 */ /* 0x000fe200078ec0ff */
[C---:B------:R-:W-:Y:S02]  /*7b50*/  FFMA.FTZ R49, R149.reuse, R151, -R49 ;  /* 0x0000009795317223 */ /* 0x040fe40000010831 */
[----:B------:R-:W-:Y:S01]  /*7b60*/  FFMA.FTZ R48, R149, R48, R150 ;  /* 0x0000003095307223 */ /* 0x000fe20000010096 */
[----:B------:R-:W-:Y:S01]  /*7b70*/  LOP3.LUT R149, R51, 0xffff0000, RZ, 0xc0, !PT ;  /* 0xffff000033957812 */ /* 0x000fe200078ec0ff */
[----:B------:R-:W-:Y:S01]  /*7b80*/  IMAD.U32 R150, R91, 0x10000, RZ ;  /* 0x000100005b967824 */ /* 0x000fe200078e00ff */
[----:B------:R-:W-:Y:S01]  /*7b90*/  LOP3.LUT R148, R148, 0xffff0000, RZ, 0xc0, !PT ;  /* 0xffff000094947812 */ /* 0x000fe200078ec0ff */
[----:B------:R-:W-:Y:S01]  /*7ba0*/  IMAD.U32 R151, R50, 0x10000, RZ ;  /* 0x0001000032977824 */ /* 0x000fe200078e00ff */
[----:B------:R-:W-:Y:S01]  /*7bb0*/  LOP3.LUT R85, R85, 0xffff0000, RZ, 0xc0, !PT ;  /* 0xffff000055557812 */ /* 0x000fe200078ec0ff */
[----:B------:R-:W-:Y:S01]  /*7bc0*/  FMUL.FTZ R51, R89, R149 ;  /* 0x0000009559337220 */ /* 0x000fe20000410000 */
[----:B------:R-:W-:Y:S01]  /*7bd0*/  LOP3.LUT R91, R91, 0xffff0000, RZ, 0xc0, !PT ;  /* 0xffff00005b5b7812 */ /* 0x000fe200078ec0ff */
[----:B------:R-:W-:-:S02]  /*7be0*/  FMUL.FTZ R89, R89, R148 ;  /* 0x0000009459597220 */ /* 0x000fc40000410000 */
[----:B------:R-:W-:Y:S01]  /*7bf0*/  FFMA.FTZ R51, R85, R148, -R51 ;  /* 0x0000009455337223 */ /* 0x000fe20000010833 */
[----:B------:R-:W-:Y:S02]  /*7c00*/  IMAD.U32 R148, R147, 0x10000, RZ ;  /* 0x0001000093947824 */ /* 0x000fe400078e00ff */
[----:B------:R-:W-:Y:S01]  /*7c10*/  FFMA.FTZ R85, R85, R149, R89 ;  /* 0x0000009555557223 */ /* 0x000fe20000010059 */
[----:B------:R-:W-:Y:S01]  /*7c20*/  IMAD.U32 R149, R87, 0x10000, RZ ;  /* 0x0001000057957824 */ /* 0x000fe200078e00ff */
[----:B------:R-:W-:Y:S01]  /*7c30*/  LOP3.LUT R147, R147, 0xffff0000, RZ, 0xc0, !PT ;  /* 0xffff000093937812 */ /* 0x000fe200078ec0ff */
[CC--:B------:R-:W-:Y:S01]  /*7c40*/  FMUL.FTZ R89, R150.reuse, R148.reuse ;  /* 0x0000009496597220 */ /* 0x0c0fe20000410000 */
[-C--:B------:R-:W-:Y:S01]  /*7c50*/  FMUL.FTZ R150, R150, R151.reuse ;  /* 0x0000009796967220 */ /* 0x080fe20000410000 */
[----:B------:R-:W-:Y:S02]  /*7c60*/  LOP3.LUT R87, R87, 0xffff0000, RZ, 0xc0, !PT ;  /* 0xffff000057577812 */ /* 0x000fe400078ec0ff */
[C---:B------:R-:W-:Y:S01]  /*7c70*/  FFMA.FTZ R89, R149.reuse, R151, -R89 ;  /* 0x0000009795597223 */ /* 0x040fe20000010859 */
[----:B------:R-:W-:Y:S01]  /*7c80*/  FFMA.FTZ R148, R149, R148, R150 ;  /* 0x0000009495947223 */ /* 0x000fe20000010096 */
[----:B------:R-:W-:Y:S01]  /*7c90*/  LOP3.LUT R149, R50, 0xffff0000, RZ, 0xc0, !PT ;  /* 0xffff000032957812 */ /* 0x000fe200078ec0ff */
[----:B------:R-:W-:Y:S01]  /*7ca0*/  FMUL.FTZ R50, R91, R147 ;  /* 0x000000935b327220 */ /* 0x000fe20000410000 */
[----:B------:R-:W-:Y:S01]  /*7cb0*/  F2FP.BF16.F32.PACK_AB R48, R85, R48 ;  /* 0x000000305530723e */ /* 0x000fe200000010ff */
[C---:B------:R-:W-:Y:S01]  /*7cc0*/  IMAD.U32 R85, R42.reuse, 0x10000, RZ ;  /* 0x000100002a557824 */ /* 0x040fe200078e00ff */
[----:B------:R-:W-:Y:S01]  /*7cd0*/  F2FP.BF16.F32.PACK_AB R49, R51, R49 ;  /* 0x000000313331723e */ /* 0x000fe200000010ff */
[-C--:B------:R-:W-:Y:S01]  /*7ce0*/  FFMA.FTZ R50, R87, R149.reuse, -R50 ;  /* 0x0000009557327223 */ /* 0x080fe20000010832 */
[----:B------:R-:W-:Y:S01]  /*7cf0*/  FMUL.FTZ R91, R91, R149 ;  /* 0x000000955b5b7220 */ /* 0x000fe20000410000 */
[----:B------:R-:W-:-:S03]  /*7d00*/  LOP3.LUT R42, R42, 0xffff0000, RZ, 0xc0, !PT ;  /* 0xffff00002a2a7812 */ /* 0x000fc600078ec0ff */
[----:B------:R-:W-:Y:S01]  /*7d10*/  FFMA.FTZ R87, R87, R147, R91 ;  /* 0x0000009357577223 */ /* 0x000fe2000001005b */
[----:B------:R-:W-:Y:S01]  /*7d20*/  F2FP.BF16.F32.PACK_AB R50, R50, R89 ;  /* 0x000000593232723e */ /* 0x000fe200000010ff */
[----:B------:R-:W-:Y:S02]  /*7d30*/  IMAD.U32 R89, R88, 0x10000, RZ ;  /* 0x0001000058597824 */ /* 0x000fe400078e00ff */
[----:B------:R-:W-:Y:S01]  /*7d40*/  IMAD.U32 R91, R40, 0x10000, RZ ;  /* 0x00010000285b7824 */ /* 0x000fe200078e00ff */
[----:B------:R-:W-:Y:S01]  /*7d50*/  F2FP.BF16.F32.PACK_AB R148, R87, R148 ;  /* 0x000000945794723e */ /* 0x000fe200000010ff */
        /* <DEDUP_REMOVED lines=18> */
[C---:B------:R-:W-:Y:S02]  /*7e80*/  IMAD.U32 R88, R86.reuse, 0x10000, RZ ;  /* 0x0001000056587824 */ /* 0x040fe400078e00ff */
[-C--:B------:R-:W-:Y:S01]  /*7e90*/  FMUL.FTZ R91, R91, R87.reuse ;  /* 0x000000575b5b7220 */ /* 0x080fe20000410000 */
[----:B------:R-:W-:Y:S01]  /*7ea0*/  LOP3.LUT R86, R86, 0xffff0000, RZ, 0xc0, !PT ;  /* 0xffff000056567812 */ /* 0x000fe200078ec0ff */
[----:B------:R-:W-:-:S02]  /*7eb0*/  FFMA.FTZ R89, R88, R87, -R89 ;  /* 0x0000005758597223 */ /* 0x000fc40000010859 */
[----:B------:R-:W-:Y:S01]  /*7ec0*/  FFMA.FTZ R91, R88, R84, R91 ;  /* 0x00000054585b7223 */ /* 0x000fe2000001005b */
[----:B------:R-:W-:Y:S02]  /*7ed0*/  LOP3.LUT R84, R90, 0xffff0000, RZ, 0xc0, !PT ;  /* 0xffff00005a547812 */ /* 0x000fe400078ec0ff */
[----:B------:R-:W-:Y:S02]  /*7ee0*/  F2FP.BF16.F32.PACK_AB R40, R40, R51 ;  /* 0x000000332828723e */ /* 0x000fe400000010ff */
[----:B------:R-:W-:Y:S01]  /*7ef0*/  F2FP.BF16.F32.PACK_AB R42, R42, R85 ;  /* 0x000000552a2a723e */ /* 0x000fe200000010ff */
[C---:B------:R-:W-:Y:S01]  /*7f00*/  FMUL.FTZ R87, R84.reuse, R43 ;  /* 0x0000002b54577220 */ /* 0x040fe20000410000 */
[-C--:B------:R-:W-:Y:S01]  /*7f10*/  FMUL.FTZ R84, R84, R41.reuse ;  /* 0x0000002954547220 */ /* 0x080fe20000410000 */
[----:B------:R-:W-:Y:S02]  /*7f20*/  IMAD.MOV.U32 R85, RZ, RZ, R49 ;  /* 0x000000ffff557224 */ /* 0x000fe400078e0031 */
[C---:B------:R-:W-:Y:S01]  /*7f30*/  FFMA.FTZ R87, R86.reuse, R41, -R87 ;  /* 0x0000002956577223 */ /* 0x040fe20000010857 */
[----:B------:R-:W-:Y:S01]  /*7f40*/  FFMA.FTZ R84, R86, R43, R84 ;  /* 0x0000002b56547223 */ /* 0x000fe20000010054 */
[----:B------:R-:W-:-:S03]  /*7f50*/  IMAD.MOV.U32 R88, RZ, RZ, R42 ;  /* 0x000000ffff587224 */ /* 0x000fc600078e002a */
[----:B------:R-:W-:Y:S01]  /*7f60*/  F2FP.BF16.F32.PACK_AB R87, R87, R89 ;  /* 0x000000595757723e */ /* 0x000fe200000010ff */
[----:B------:R-:W-:Y:S01]  /*7f70*/  IMAD.MOV.U32 R89, RZ, RZ, R48 ;  /* 0x000000ffff597224 */ /* 0x000fe200078e0030 */
[----:B------:R-:W-:Y:S01]  /*7f80*/  F2FP.BF16.F32.PACK_AB R91, R84, R91 ;  /* 0x0000005b545b723e */ /* 0x000fe200000010ff */
[----:B------:R-:W-:Y:S02]  /*7f90*/  IMAD.MOV.U32 R84, RZ, RZ, R40 ;  /* 0x000000ffff547224 */ /* 0x000fe400078e0028 */
[----:B------:R-:W-:Y:S02]  /*7fa0*/  IMAD.MOV.U32 R86, RZ, RZ, R87 ;  /* 0x000000ffff567224 */ /* 0x000fe400078e0057 */
[----:B------:R-:W-:Y:S02]  /*7fb0*/  IMAD.MOV.U32 R90, RZ, RZ, R91 ;  /* 0x000000ffff5a7224 */ /* 0x000fe400078e005b */
[----:B------:R-:W-:Y:S02]  /*7fc0*/  IMAD.MOV.U32 R87, RZ, RZ, R50 ;  /* 0x000000ffff577224 */ /* 0x000fe400078e0032 */
[----:B------:R-:W-:-:S07]  /*7fd0*/  IMAD.MOV.U32 R91, RZ, RZ, R148 ;  /* 0x000000ffff5b7224 */ /* 0x000fce00078e0094 */
.L_x_2714:
[----:B------:R-:W-:Y:S05]  /*7fe0*/  BSYNC B3 ;  /* 0x0000000000037941 */ /* 0x000fea0003800000 */
.L_x_2713:
        /* <DEDUP_REMOVED lines=10> */
[----:B--2---:R2:W-:Y:S01]  /*8090*/  STG.E.128 desc[UR4][R40.64], R84 ;  /* 0x0000005428007986 */ /* 0x0045e2000c101d04 */
[----:B------:R-:W-:-:S05]  /*80a0*/  @!P4 LEA.HI.X R43, R146, R117, R43, 0x1, P5 ;  /* 0x00000075922bc211 */ /* 0x000fca00028f0c2b */
[----:B0-----:R2:W-:Y:S04]  /*80b0*/  @!P4 STG.E.128 desc[UR4][R42.64], R88 ;  /* 0x000000582a00c986 */ /* 0x0015e8000c101d04 */
.L_x_2712:
[----:B------:R-:W-:Y:S05]  /*80c0*/  BSYNC B2 ;  /* 0x0000000000027941 */ /* 0x000fea0003800000 */
.L_x_2711:
[----:B------:R-:W-:-:S13]  /*80d0*/  ISETP.NE.AND P4, PT, R10, RZ, PT ;  /* 0x000000ff0a00720c */ /* 0x000fda0003f85270 */
[----:B------:R-:W-:Y:S05]  /*80e0*/  @!P4 BRA `(.L_x_2710) ;  /* 0x000000080004c947 */ /* 0x000fea0003800000 */
[----:B--2---:R-:W-:Y:S01]  /*80f0*/  SEL R40, R115, R142, !P1 ;  /* 0x0000008e73287207 */ /* 0x004fe20004800000 */
        /* <DEDUP_REMOVED lines=114> */
.L_x_2716:
[----:B------:R-:W-:Y:S05]  /*8820*/  BSYNC B2 ;  /* 0x0000000000027941 */ /* 0x000fea0003800000 */
.L_x_2715:
        /* <DEDUP_REMOVED lines=13> */
.L_x_2710:
[----:B------:R-:W-:Y:S05]  /*8900*/  BSYNC B1 ;  /* 0x0000000000017941 */ /* 0x000fea0003800000 */
.L_x_2709:
[----:B---3--:R-:W3:Y:S01]  /*8910*/  LDL R36, [R1+0x10] ;  /* 0x0000100001247983 */ /* 0x008ee20000100800 */
[----:B------:R-:W-:Y:S01]  /*8920*/  BSSY B1, `(.L_x_2717) ;  /* 0x000010e000017945 */ /* 0x000fe20003800000 */
[----:B---3--:R-:W-:-:S13]  /*8930*/  LOP3.LUT P4, RZ, R36, 0x1, RZ, 0xc0, !PT ;  /* 0x0000000124ff7812 */ /* 0x008fda000788c0ff */
[----:B------:R-:W-:Y:S05]  /*8940*/  @P4 BRA `(.L_x_2718) ;  /* 0x00000010002c4947 */ /* 0x000fea0003800000 */
[----:B------:R-:W-:Y:S01]  /*8950*/  ISETP.NE.AND P4, PT, R26, RZ, PT ;  /* 0x000000ff1a00720c */ /* 0x000fe20003f85270 */
[----:B------:R-:W-:Y:S01]  /*8960*/  VIADD R36, R212, 0x20 ;  /* 0x00000020d4247836 */ /* 0x000fe20000000000 */
[----:B------:R-:W-:Y:S01]  /*8970*/  BSSY B2, `(.L_x_2719) ;  /* 0x0000086000027945 */ /* 0x000fe20003800000 */
[-C--:B--2---:R-:W-:Y:S02]  /*8980*/  IMAD R48, R141, R126.reuse, RZ ;  /* 0x0000007e8d307224 */ /* 0x084fe400078e02ff */
        /* <DEDUP_REMOVED lines=26> */
[--C-:B------:R-:W-:Y:S01]  /*8b30*/  SHF.R.U64 R50, R64, 0x10, R65.reuse ;  /* 0x0000001040327819 */ /* 0x100fe20000001241 */
[----:B0-----:R-:W-:Y:S01]  /*8b40*/  IMAD.U32 R84, R41, 0x10000, RZ ;  /* 0x0001000029547824 */ /* 0x001fe200078e00ff */
[----:B------:R-:W-:Y:S01]  /*8b50*/  SHF.R.U32.HI R64, RZ, 0x10, R65 ;  /* 0x00000010ff407819 */ /* 0x000fe20000011641 */
[----:B--2---:R-:W-:Y:S01]  /*8b60*/  IMAD.U32 R65, R37, 0x10000, RZ ;  /* 0x0001000025417824 */ /* 0x004fe200078e00ff */
        /* <DEDUP_REMOVED lines=68> */
[CC--:B------:R-:W-:Y:S01]  /*8fb0*/  FMUL.FTZ R57, R59.reuse, R47.reuse ;  /* 0x0000002f3b397220 */ /* 0x0c0fe20000410000 */
        /* <DEDUP_REMOVED lines=8> */
[C---:B------:R-:W-:Y:S01]  /*9040*/  FMUL.FTZ R42, R40.reuse, R51 ;  /* 0x00000033282a7220 */ /* 0x040fe20000410000 */
[-C--:B------:R-:W-:Y:S01]  /*9050*/  FMUL.FTZ R40, R40, R49.reuse ;  /* 0x0000003128287220 */ /* 0x080fe20000410000 */
        /* <DEDUP_REMOVED lines=9> */
.L_x_2722:
[----:B------:R-:W-:Y:S05]  /*90f0*/  BSYNC B3 ;  /* 0x0000000000037941 */ /* 0x000fea0003800000 */
.L_x_2721:
        /* <DEDUP_REMOVED lines=13> */
.L_x_2720:
[----:B------:R-:W-:Y:S05]  /*91d0*/  BSYNC B2 ;  /* 0x0000000000027941 */ /* 0x000fea0003800000 */
.L_x_2719:
[----:B------:R-:W-:-:S13]  /*91e0*/  ISETP.NE.AND P4, PT, R10, RZ, PT ;  /* 0x000000ff0a00720c */ /* 0x000fda0003f85270 */
[----:B------:R-:W-:Y:S05]  /*91f0*/  @!P4 BRA `(.L_x_2718) ;  /* 0x000000080000c947 */ /* 0x000fea0003800000 */
[----:B0-----:R-:W-:Y:S01]  /*9200*/  SEL R36, R115, R142, !P1 ;  /* 0x0000008e73247207 */ /* 0x001fe20004800000 */
        /* <DEDUP_REMOVED lines=70> */
[C---:B------:R-:W-:Y:S01]  /*9670*/  IMAD.U32 R53, R50.reuse, 0x10000, RZ ;  /* 0x0001000032357824 */ /* 0x040fe200078e00ff */
        /* <DEDUP_REMOVED lines=42> */
.L_x_2724:
[----:B------:R-:W-:Y:S05]  /*9920*/  BSYNC B2 ;  /* 0x0000000000027941 */ /* 0x000fea0003800000 */
.L_x_2723:
        /* <DEDUP_REMOVED lines=13> */
.L_x_2718:
[----:B------:R-:W-:Y:S05]  /*9a00*/  BSYNC B1 ;  /* 0x0000000000017941 */ /* 0x000fea0003800000 */
.L_x_2717:
[----:B0--3--:R-:W-:Y:S02]  /*9a10*/  VIADD R37, R212, 0x40 ;  /* 0x00000040d4257836 */ /* 0x009fe40000000000 */
        /* <DEDUP_REMOVED lines=36> */
[----:B------:R-:W-:Y:S02]  /*9c60*/  SHF.R.U32.HI R72, RZ, 0x10, R73 ;  /* 0x00000010ff487819 */ /* 0x000fe40000011649 */
[----:B------:R-:W-:Y:S02]  /*9c70*/  PRMT R80, R160, 0x5432, R80 ;  /* 0x00005432a0507816 */ /* 0x000fe40000000050 */
[----:B------:R-:W-:-:S02]  /*9c80*/  PRMT R72, R158, 0x5432, R72 ;  /* 0x000054329e487816 */ /* 0x000fc40000000048 */
[--C-:B------:R-:W-:Y:S01]  /*9c90*/  SHF.R.U64 R49, R82, 0x10, R83.reuse ;  /* 0x0000001052317819 */ /* 0x100fe20000001253 */
[----:B------:R-:W-:Y:S01]  /*9ca0*/  IMAD.U32 R53, R80, 0x10000, RZ ;  /* 0x0001000050357824 */ /* 0x000fe200078e00ff */
[----:B------:R-:W-:Y:S01]  /*9cb0*/  SHF.R.U32.HI R82, RZ, 0x10, R83 ;  /* 0x00000010ff527819 */ /* 0x000fe20000011653 */
[----:B------:R-:W-:Y:S01]  /*9cc0*/  IMAD.U32 R50, R72, 0x10000, RZ ;  /* 0x0001000048327824 */ /* 0x000fe200078e00ff */
[----:B------:R-:W-:Y:S01]  /*9cd0*/  LOP3.LUT R80, R80, 0xffff0000, RZ, 0xc0, !PT ;  /* 0xffff000050507812 */ /* 0x000fe200078ec0ff */
[----:B------:R-:W-:Y:S01]  /*9ce0*/  FMUL.FTZ R51, R54, R53 ;  /* 0x0000003536337220 */ /* 0x000fe20000410000 */
[----:B------:R-:W-:Y:S02]  /*9cf0*/  LOP3.LUT R41, R41, 0xffff0000, RZ, 0xc0, !PT ;  /* 0xffff000029297812 */ /* 0x000fe400078ec0ff */
[----:B------:R-:W-:Y:S01]  /*9d00*/  SHF.R.U64 R45, R74, 0x10, R75 ;  /* 0x000000104a2d7819 */ /* 0x000fe2000000124b */
[-C--:B------:R-:W-:Y:S01]  /*9d10*/  FFMA.FTZ R51, R52, R50.reuse, -R51 ;  /* 0x0000003234337223 */ /* 0x080fe20000010833 */
[----:B------:R-:W-:Y:S01]  /*9d20*/  FMUL.FTZ R50, R54, R50 ;  /* 0x0000003236327220 */ /* 0x000fe20000410000 */
[----:B------:R-:W-:-:S02]  /*9d30*/  LOP3.LUT R72, R72, 0xffff0000, RZ, 0xc0, !PT ;  /* 0xffff000048487812 */ /* 0x000fc400078ec0ff */
[----:B------:R-:W-:Y:S01]  /*9d40*/  SHF.R.U32.HI R74, RZ, 0x10, R75 ;  /* 0x00000010ff4a7819 */ /* 0x000fe2000001164b */
[----:B------:R-:W-:Y:S01]  /*9d50*/  FFMA.FTZ R50, R52, R53, R50 ;  /* 0x0000003534327223 */ /* 0x000fe20000010032 */
[----:B------:R-:W-:Y:S01]  /*9d60*/  PRMT R82, R159, 0x5432, R82 ;  /* 0x000054329f527816 */ /* 0x000fe20000000052 */
[----:B------:R-:W-:Y:S01]  /*9d70*/  IMAD.U32 R53, R39, 0x10000, RZ ;  /* 0x0001000027357824 */ /* 0x000fe200078e00ff */
        /* <DEDUP_REMOVED lines=8> */
[----:B------:R-:W-:-:S02]  /*9e00*/  IMAD.U32 R52, R74, 0x10000, RZ ;  /* 0x000100004a347824 */ /* 0x000fc400078e00ff */
[----:B------:R-:W-:Y:S01]  /*9e10*/  FMUL.FTZ R56, R55, R54 ;  /* 0x0000003637387220 */ /* 0x000fe20000410000 */
[----:B------:R-:W-:Y:S02]  /*9e20*/  LOP3.LUT R43, R43, 0xffff0000, RZ, 0xc0, !PT ;  /* 0xffff00002b2b7812 */ /* 0x000fe400078ec0ff */
[----:B------:R-:W-:Y:S01]  /*9e30*/  LOP3.LUT R74, R74, 0xffff0000, RZ, 0xc0, !PT ;  /* 0xffff00004a4a7812 */ /* 0x000fe200078ec0ff */
[-C--:B------:R-:W-:Y:S01]  /*9e40*/  FFMA.FTZ R56, R53, R52.reuse, -R56 ;  /* 0x0000003435387223 */ /* 0x080fe20000010838 */
[----:B------:R-:W-:Y:S01]  /*9e50*/  FMUL.FTZ R52, R55, R52 ;  /* 0x0000003437347220 */ /* 0x000fe20000410000 */
[----:B------:R-:W-:Y:S02]  /*9e60*/  LOP3.LUT R39, R39, 0xffff0000, RZ, 0xc0, !PT ;  /* 0xffff000027277812 */ /* 0x000fe400078ec0ff */
[----:B------:R-:W-:Y:S01]  /*9e70*/  PRMT R48, R160, 0x5410, R48 ;  /* 0x00005410a0307816 */ /* 0x000fe20000000030 */
[----:B------:R-:W-:Y:S01]  /*9e80*/  FFMA.FTZ R53, R53, R54, R52 ;  /* 0x0000003635357223 */ /* 0x000fe20000010034 */
[C---:B------:R-:W-:Y:S01]  /*9e90*/  FMUL.FTZ R52, R43.reuse, R82 ;  /* 0x000000522b347220 */ /* 0x040fe20000410000 */
[----:B------:R-:W-:Y:S01]  /*9ea0*/  FMUL.FTZ R43, R43, R74 ;  /* 0x0000004a2b2b7220 */ /* 0x000fe20000410000 */
[----:B------:R-:W-:-:S02]  /*9eb0*/  PRMT R44, R158, 0x5410, R44 ;  /* 0x000054109e2c7816 */ /* 0x000fc4000000002c */
[----:B------:R-:W-:Y:S01]  /*9ec0*/  F2FP.BF16.F32.PACK_AB R37, R37, R51 ;  /* 0x000000332525723e */ /* 0x000fe200000010ff */
[----:B------:R-:W-:Y:S01]  /*9ed0*/  FFMA.FTZ R43, R39, R82, R43 ;  /* 0x00000052272b7223 */ /* 0x000fe2000001002b */
[----:B------:R-:W-:Y:S01]  /*9ee0*/  F2FP.BF16.F32.PACK_AB R41, R41, R50 ;  /* 0x000000322929723e */ /* 0x000fe200000010ff */
[----:B------:R-:W-:Y:S02]  /*9ef0*/  IMAD.U32 R51, R40, 0x10000, RZ ;  /* 0x0001000028337824 */ /* 0x000fe400078e00ff */
[----:B------:R-:W-:Y:S01]  /*9f00*/  FFMA.FTZ R52, R39, R74, -R52 ;  /* 0x0000004a27347223 */ /* 0x000fe20000010834 */
        /* <DEDUP_REMOVED lines=43> */
.L_x_2728:
[----:B------:R-:W-:Y:S05]  /*a1c0*/  BSYNC B2 ;  /* 0x0000000000027941 */ /* 0x000fea0003800000 */
.L_x_2727:
[----:B------:R-:W-:Y:S01]  /*a1d0*/  IADD3 R45, P3, P4, R96, R124, R13 ;  /* 0x0000007c602d7210 */ /* 0x000fe20007c7e00d */
[----:B------:R-:W-:-:S03]  /*a1e0*/  ULDC.64 UR4, c[0x0][0x208] ;  /* 0x0000820000047ab9 */ /* 0x000fc60000000a00 */
[----:B------:R-:W-:Y:S02]  /*a1f0*/  IADD3.X R48, R92, R46, R7, P3, P4 ;  /* 0x0000002e5c307210 */ /* 0x000fe40001fe8407 */
[----:B------:R-:W-:-:S04]  /*a200*/  LEA R44, P3, R45, R116, 0x1 ;  /* 0x000000742d2c7211 */ /* 0x000fc800078608ff */
[----:B------:R-:W-:Y:S02]  /*a210*/  LEA.HI.X R45, R45, R117, R48, 0x1, P3 ;  /* 0x000000752d2d7211 */ /* 0x000fe400018f0c30 */
[----:B------:R-:W-:-:S03]  /*a220*/  ISETP.GE.AND P3, PT, R47, R140, PT ;  /* 0x0000008c2f00720c */ /* 0x000fc60003f66270 */
[----:B--2---:R2:W-:Y:S10]  /*a230*/  STG.E.128 desc[UR4][R44.64], R36 ;  /* 0x000000242c007986 */ /* 0x0045f4000c101d04 */
[----:B--2---:R-:W-:-:S02]  /*a240*/  @!P3 SHF.R.S32.HI R37, RZ, 0x1f, R47 ;  /* 0x0000001fff25b819 */ /* 0x004fc4000001142f */
[----:B------:R-:W-:-:S04]  /*a250*/  @!P3 IADD3 R47, P4, P5, R96, R124, R47 ;  /* 0x0000007c602fb210 */ /* 0x000fc80007d9e02f */
[----:B------:R-:W-:Y:S02]  /*a260*/  @!P3 IADD3.X R37, R92, R46, R37, P4, P5 ;  /* 0x0000002e5c25b210 */ /* 0x000fe400027ea425 */
[----:B------:R-:W-:-:S04]  /*a270*/  @!P3 LEA R36, P4, R47, R116, 0x1 ;  /* 0x000000742f24b211 */ /* 0x000fc800078808ff */
[----:B------:R-:W-:-:S05]  /*a280*/  @!P3 LEA.HI.X R37, R47, R117, R37, 0x1, P4 ;  /* 0x000000752f25b211 */ /* 0x000fca00020f0c25 */
[----:B0-----:R0:W-:Y:S04]  /*a290*/  @!P3 STG.E.128 desc[UR4][R36.64], R40 ;  /* 0x000000282400b986 */ /* 0x0011e8000c101d04 */
.L_x_2726:
[----:B------:R-:W-:Y:S05]  /*a2a0*/  BSYNC B1 ;  /* 0x0000000000017941 */ /* 0x000fea0003800000 */
.L_x_2725:
[----:B------:R-:W-:-:S13]  /*a2b0*/  ISETP.NE.AND P3, PT, R10, RZ, PT ;  /* 0x000000ff0a00720c */ /* 0x000fda0003f65270 */
[----:B------:R-:W-:Y:S05]  /*a2c0*/  @!P3 BRA `(.L_x_2685) ;  /* 0x0000000c0018b947 */ /* 0x000fea0003800000 */
[----:B------:R-:W-:Y:S01]  /*a2d0*/  SEL R142, R115, R142, !P1 ;  /* 0x0000008e738e7207 */ /* 0x000fe20004800000 */
[----:B------:R-:W-:Y:S01]  /*a2e0*/  BSSY B1, `(.L_x_2729) ;  /* 0x0000073000017945 */ /* 0x000fe20003800000 */
[----:B------:R-:W-:Y:S02]  /*a2f0*/  SHF.R.U32.HI R38, RZ, 0x3, R222 ;  /* 0x00000003ff267819 */ /* 0x000fe400000116de */
[----:B0-----:R-:W-:Y:S02]  /*a300*/  SHF.R.S32.HI R36, RZ, 0x1f, R142 ;  /* 0x0000001fff247819 */ /* 0x001fe4000001148e */
        /* <DEDUP_REMOVED lines=10> */
[----:B------:R-:W-:Y:S02]  /*a3b0*/  IMAD.IADD R37, R37, 0x1, R36 ;  /* 0x0000000125257824 */ /* 0x000fe400078e0224 */
[C---:B------:R-:W-:Y:S02]  /*a3c0*/  IMAD R36, R17.reuse, 0x5000, R131 ;  /* 0x0000500011247824 */ /* 0x040fe400078e0283 */
        /* <DEDUP_REMOVED lines=19> */
[C---:B------:R-:W-:Y:S01]  /*a500*/  FMUL.FTZ R52, R51.reuse, R49 ;  /* 0x0000003133347220 */ /* 0x040fe20000410000 */
[----:B------:R-:W-:Y:S01]  /*a510*/  SHF.R.U64 R76, R76, 0x10, R77 ;  /* 0x000000104c4c7819 */ /* 0x000fe2000000124d */
[-C--:B------:R-:W-:Y:S01]  /*a520*/  FMUL.FTZ R51, R51, R45.reuse ;  /* 0x0000002d33337220 */ /* 0x080fe20000410000 */
[----:B------:R-:W-:Y:S01]  /*a530*/  SHF.R.U64 R68, R68, 0x10, R69 ;  /* 0x0000001044447819 */ /* 0x000fe20000001245 */
[----:B------:R-:W-:Y:S01]  /*a540*/  FFMA.FTZ R45, R44, R45, -R52 ;  /* 0x0000002d2c2d7223 */ /* 0x000fe20000010834 */
[----:B------:R-:W-:Y:S01]  /*a550*/  PRMT R76, R156, 0x5410, R76 ;  /* 0x000054109c4c7816 */ /* 0x000fe2000000004c */
[----:B------:R-:W-:Y:S01]  /*a560*/  FFMA.FTZ R44, R44, R49, R51 ;  /* 0x000000312c2c7223 */ /* 0x000fe20000010033 */
[----:B------:R-:W-:-:S02]  /*a570*/  LOP3.LUT R49, R41, 0xffff0000, RZ, 0xc0, !PT ;  /* 0xffff000029317812 */ /* 0x000fc400078ec0ff */
[----:B------:R-:W-:Y:S02]  /*a580*/  PRMT R68, R154, 0x5410, R68 ;  /* 0x000054109a447816 */ /* 0x000fe40000000044 */
[----:B------:R-:W-:Y:S01]  /*a590*/  SHF.R.U64 R78, R78, 0x10, R79 ;  /* 0x000000104e4e7819 */ /* 0x000fe2000000124f */
[C---:B------:R-:W-:Y:S01]  /*a5a0*/  FMUL.FTZ R41, R49.reuse, R48 ;  /* 0x0000003031297220 */ /* 0x040fe20000410000 */
[-C--:B------:R-:W-:Y:S01]  /*a5b0*/  FMUL.FTZ R49, R49, R50.reuse ;  /* 0x0000003231317220 */ /* 0x080fe20000410000 */
[----:B------:R-:W-:Y:S02]  /*a5c0*/  SHF.R.U64 R70, R70, 0x10, R71 ;  /* 0x0000001046467819 */ /* 0x000fe40000001247 */
[C---:B------:R-:W-:Y:S01]  /*a5d0*/  FFMA.FTZ R41, R37.reuse, R50, -R41 ;  /* 0x0000003225297223 */ /* 0x040fe20000010829 */
[----:B------:R-:W-:Y:S01]  /*a5e0*/  FFMA.FTZ R37, R37, R48, R49 ;  /* 0x0000003025257223 */ /* 0x000fe20000010031 */
[----:B------:R-:W-:Y:S01]  /*a5f0*/  SHF.R.U32.HI R49, RZ, 0x10, R79 ;  /* 0x00000010ff317819 */ /* 0x000fe2000001164f */
[----:B------:R-:W-:Y:S01]  /*a600*/  IMAD.U32 R50, R39, 0x10000, RZ ;  /* 0x0001000027327824 */ /* 0x000fe200078e00ff */
[----:B------:R-:W-:-:S02]  /*a610*/  SHF.R.U32.HI R48, RZ, 0x10, R71 ;  /* 0x00000010ff307819 */ /* 0x000fc40000011647 */
[----:B------:R-:W-:Y:S02]  /*a620*/  PRMT R49, R155, 0x5432, R49 ;  /* 0x000054329b317816 */ /* 0x000fe40000000031 */
[----:B------:R-:W-:Y:S02]  /*a630*/  PRMT R48, R153, 0x5432, R48 ;  /* 0x0000543299307816 */ /* 0x000fe40000000030 */
[----:B------:R-:W-:Y:S01]  /*a640*/  LOP3.LUT R39, R39, 0xffff0000, RZ, 0xc0, !PT ;  /* 0xffff000027277812 */ /* 0x000fe200078ec0ff */
[C---:B------:R-:W-:Y:S01]  /*a650*/  IMAD.U32 R51, R49.reuse, 0x10000, RZ ;  /* 0x0001000031337824 */ /* 0x040fe200078e00ff */
[----:B------:R-:W-:Y:S01]  /*a660*/  LOP3.LUT R49, R49, 0xffff0000, RZ, 0xc0, !PT ;  /* 0xffff000031317812 */ /* 0x000fe200078ec0ff */
[C---:B------:R-:W-:Y:S01]  /*a670*/  IMAD.U32 R52, R48.reuse, 0x10000, RZ ;  /* 0x0001000030347824 */ /* 0x040fe200078e00ff */
[----:B------:R-:W-:Y:S01]  /*a680*/  LOP3.LUT R48, R48, 0xffff0000, RZ, 0xc0, !PT ;  /* 0xffff000030307812 */ /* 0x000fe200078ec0ff */
[C---:B------:R-:W-:Y:S01]  /*a690*/  FMUL.FTZ R53, R54.reuse, R51 ;  /* 0x0000003336357220 */ /* 0x040fe20000410000 */
[----:B------:R-:W-:Y:S01]  /*a6a0*/  PRMT R78, R155, 0x5410, R78 ;  /* 0x000054109b4e7816 */ /* 0x000fe2000000004e */
[-C--:B------:R-:W-:Y:S01]  /*a6b0*/  FMUL.FTZ R54, R54, R52.reuse ;  /* 0x0000003436367220 */ /* 0x080fe20000410000 */
[----:B------:R-:W-:Y:S01]  /*a6c0*/  PRMT R70, R153, 0x5410, R70 ;  /* 0x0000541099467816 */ /* 0x000fe20000000046 */
[----:B------:R-:W-:Y:S01]  /*a6d0*/  FFMA.FTZ R53, R50, R52, -R53 ;  /* 0x0000003432357223 */ /* 0x000fe20000010835 */
[----:B------:R-:W-:-:S02]  /*a6e0*/  IMAD.U32 R52, R40, 0x10000, RZ ;  /* 0x0001000028347824 */ /* 0x000fc400078e00ff */
[----:B------:R-:W-:Y:S01]  /*a6f0*/  FFMA.FTZ R54, R50, R51, R54 ;  /* 0x0000003332367223 */ /* 0x000fe20000010036 */
[----:B------:R-:W-:Y:S02]  /*a700*/  LOP3.LUT R50, R43, 0xffff0000, RZ, 0xc0, !PT ;  /* 0xffff00002b327812 */ /* 0x000fe400078ec0ff */
[----:B------:R-:W-:Y:S02]  /*a710*/  LOP3.LUT R40, R40, 0xffff0000, RZ, 0xc0, !PT ;  /* 0xffff000028287812 */ /* 0x000fe400078ec0ff */
[----:B------:R-:W-:Y:S01]  /*a720*/  LOP3.LUT R42, R42, 0xffff0000, RZ, 0xc0, !PT ;  /* 0xffff00002a2a7812 */ /* 0x000fe200078ec0ff */
[C---:B------:R-:W-:Y:S01]  /*a730*/  FMUL.FTZ R43, R50.reuse, R49 ;  /* 0x00000031322b7220 */ /* 0x040fe20000410000 */
[-C--:B------:R-:W-:Y:S01]  /*a740*/  FMUL.FTZ R50, R50, R48.reuse ;  /* 0x0000003032327220 */ /* 0x080fe20000410000 */
[----:B------:R-:W-:Y:S02]  /*a750*/  F2FP.BF16.F32.PACK_AB R41, R41, R45 ;  /* 0x0000002d2929723e */ /* 0x000fe400000010ff */
[C---:B------:R-:W-:Y:S01]  /*a760*/  FFMA.FTZ R43, R39.reuse, R48, -R43 ;  /* 0x00000030272b7223 */ /* 0x040fe2000001082b */
[----:B------:R-:W-:Y:S01]  /*a770*/  FFMA.FTZ R50, R39, R49, R50 ;  /* 0x0000003127327223 */ /* 0x000fe20000010032 */
[C---:B------:R-:W-:Y:S01]  /*a780*/  IMAD.U32 R48, R76.reuse, 0x10000, RZ ;  /* 0x000100004c307824 */ /* 0x040fe200078e00ff */
[----:B------:R-:W-:Y:S01]  /*a790*/  LOP3.LUT R76, R76, 0xffff0000, RZ, 0xc0, !PT ;  /* 0xffff00004c4c7812 */ /* 0x000fe200078ec0ff */
[C---:B------:R-:W-:Y:S01]  /*a7a0*/  IMAD.U32 R49, R68.reuse, 0x10000, RZ ;  /* 0x0001000044317824 */ /* 0x040fe200078e00ff */
[----:B------:R-:W-:Y:S01]  /*a7b0*/  LOP3.LUT R68, R68, 0xffff0000, RZ, 0xc0, !PT ;  /* 0xffff000044447812 */ /* 0x000fe200078ec0ff */
[----:B------:R-:W-:Y:S01]  /*a7c0*/  FMUL.FTZ R51, R52, R48 ;  /* 0x0000003034337220 */ /* 0x000fe20000410000 */
[----:B------:R-:W-:-:S02]  /*a7d0*/  IMAD.U32 R39, R36, 0x10000, RZ ;  /* 0x0001000024277824 */ /* 0x000fc400078e00ff */
[-C--:B------:R-:W-:Y:S01]  /*a7e0*/  FMUL.FTZ R52, R52, R49.reuse ;  /* 0x0000003134347220 */ /* 0x080fe20000410000 */
[----:B------:R-:W-:Y:S01]  /*a7f0*/  LOP3.LUT R36, R36, 0xffff0000, RZ, 0xc0, !PT ;  /* 0xffff000024247812 */ /* 0x000fe200078ec0ff */
[C---:B------:R-:W-:Y:S02]  /*a800*/  FFMA.FTZ R51, R39.reuse, R49, -R51 ;  /* 0x0000003127337223 */ /* 0x040fe40000010833 */
        /* <DEDUP_REMOVED lines=16> */
[-C--:B------:R-:W-:Y:S01]  /*a910*/  FMUL.FTZ R42, R42, R70.reuse ;  /* 0x000000462a2a7220 */ /* 0x080fe20000410000 */
[----:B------:R-:W-:Y:S02]  /*a920*/  F2FP.BF16.F32.PACK_AB R39, R39, R51 ;  /* 0x000000332727723e */ /* 0x000fe400000010ff */
[C---:B------:R-:W-:Y:S01]  /*a930*/  FFMA.FTZ R36, R38.reuse, R70, -R36 ;  /* 0x0000004626247223 */ /* 0x040fe20000010824 */
[----:B------:R-:W-:Y:S01]  /*a940*/  F2FP.BF16.F32.PACK_AB R43, R43, R53 ;  /* 0x000000352b2b723e */ /* 0x000fe200000010ff */
[----:B------:R-:W-:Y:S01]  /*a950*/  FFMA.FTZ R42, R38, R78, R42 ;  /* 0x0000004e262a7223 */ /* 0x000fe2000001002a */
[----:B------:R-:W-:Y:S01]  /*a960*/  F2FP.BF16.F32.PACK_AB R44, R37, R44 ;  /* 0x0000002c252c723e */ /* 0x000fe200000010ff */
[----:B------:R-:W-:Y:S01]  /*a970*/  IMAD.MOV.U32 R37, RZ, RZ, R41 ;  /* 0x000000ffff257224 */ /* 0x000fe200078e0029 */
[----:B------:R-:W-:-:S02]  /*a980*/  F2FP.BF16.F32.PACK_AB R50, R50, R54 ;  /* 0x000000363232723e */ /* 0x000fc400000010ff */
[----:B------:R-:W-:Y:S01]  /*a990*/  F2FP.BF16.F32.PACK_AB R55, R36, R55 ;  /* 0x000000372437723e */ /* 0x000fe200000010ff */
[----:B------:R-:W-:Y:S01]  /*a9a0*/  IMAD.MOV.U32 R36, RZ, RZ, R39 ;  /* 0x000000ffff247224 */ /* 0x000fe200078e0027 */
[----:B------:R-:W-:Y:S01]  /*a9b0*/  F2FP.BF16.F32.PACK_AB R40, R40, R52 ;  /* 0x000000342828723e */ /* 0x000fe200000010ff */
[----:B------:R-:W-:Y:S01]  /*a9c0*/  IMAD.MOV.U32 R39, RZ, RZ, R43 ;  /* 0x000000ffff277224 */ /* 0x000fe200078e002b */
[----:B------:R-:W-:Y:S01]  /*a9d0*/  F2FP.BF16.F32.PACK_AB R42, R42, R56 ;  /* 0x000000382a2a723e */ /* 0x000fe200000010ff */
[----:B------:R-:W-:Y:S02]  /*a9e0*/  IMAD.MOV.U32 R41, RZ, RZ, R44 ;  /* 0x000000ffff297224 */ /* 0x000fe400078e002c */
[----:B------:R-:W-:Y:S02]  /*a9f0*/  IMAD.MOV.U32 R38, RZ, RZ, R55 ;  /* 0x000000ffff267224 */ /* 0x000fe400078e0037 */
[----:B------:R-:W-:-:S07]  /*aa00*/  IMAD.MOV.U32 R43, RZ, RZ, R50 ;  /* 0x000000ffff2b7224 */ /* 0x000fce00078e0032 */
.L_x_2730:
[----:B------:R-:W-:Y:S05]  /*aa10*/  BSYNC B1 ;  /* 0x0000000000017941 */ /* 0x000fea0003800000 */
.L_x_2729:
[----:B------:R-:W-:Y:S01]  /*aa20*/  IADD3 R45, P3, P4, R96, R124, R11 ;  /* 0x0000007c602d7210 */ /* 0x000fe20007c7e00b */
[----:B------:R-:W-:-:S03]  /*aa30*/  ULDC.64 UR4, c[0x0][0x208] ;  /* 0x0000820000047ab9 */ /* 0x000fc60000000a00 */
[----:B------:R-:W-:Y:S02]  /*aa40*/  IADD3.X R48, R92, R46, R6, P3, P4 ;  /* 0x0000002e5c307210 */ /* 0x000fe40001fe8406 */
[----:B------:R-:W-:-:S04]  /*aa50*/  LEA R44, P3, R45, R116, 0x1 ;  /* 0x000000742d2c7211 */ /* 0x000fc800078608ff */
[----:B------:R-:W-:Y:S02]  /*aa60*/  LEA.HI.X R45, R45, R117, R48, 0x1, P3 ;  /* 0x000000752d2d7211 */ /* 0x000fe400018f0c30 */
[----:B------:R-:W-:-:S03]  /*aa70*/  ISETP.GE.AND P3, PT, R47, R140, PT ;  /* 0x0000008c2f00720c */ /* 0x000fc60003f66270 */
        /* <DEDUP_REMOVED lines=10> */
.L_x_2642:
[----:B------:R-:W2:Y:S02]  /*ab20*/  LDL R36, [R1+0x5c] ;  /* 0x00005c0001247983 */ /* 0x000ea40000100800 */
[----:B--2---:R-:W-:-:S13]  /*ab30*/  R2UR UR4, R36 ;  /* 0x00000000240472ca */ /* 0x004fda00000e0000 */
[----:B------:R-:W-:-:S06]  /*ab40*/  UISETP.NE.AND UP0, UPT, UR4, 0x3, UPT ;  /* 0x000000030400788c */ /* 0x000fcc000bf05270 */
[----:B------:R-:W-:-:S13]  /*ab50*/  PLOP3.LUT P2, PT, PT, PT, UP0, 0x80, 0x0 ;  /* 0x000000000000781c */ /* 0x000fda0003f4f008 */
[----:B------:R-:W-:Y:S05]  /*ab60*/  @!P2 BRA `(.L_x_2731) ;  /* 0x000000000004a947 */ /* 0x000fea0003800000 */
[----:B------:R-:W-:Y:S01]  /*ab70*/  BPT.TRAP 0x1 ;  /* 0x000000040000795c */ /* 0x000fe20000300000 */
.L_x_2731:
        /* <DEDUP_REMOVED lines=8> */
.L_x_3081:
[----:B------:R-:W-:Y:S05]  /*ac00*/  BSYNC B1 ;  /* 0x0000000000017941 */ /* 0x000fea0003800000 */
.L_x_2732:
[----:B------:R-:W-:Y:S04]  /*ac10*/  BSSY B1, `(.L_x_2734) ;  /* 0x000000f000017945 */ /* 0x000fe80003800000 */
[----:B------:R-:W-:Y:S05]  /*ac20*/  @P4 BRA `(.L_x_2735) ;  /* 0x0000000000344947 */ /* 0x000fea0003800000 */
[----:B------:R-:W-:Y:S01]  /*ac30*/  ISETP.NE.AND P5, PT, R26, RZ, PT ;  /* 0x000000ff1a00720c */ /* 0x000fe20003fa5270 */
[----:B------:R-:W-:Y:S01]  /*ac40*/  ULDC.64 UR4, c[0x0][0x208] ;  /* 0x0000820000047ab9 */ /* 0x000fe20000000a00 */
[----:B------:R-:W-:Y:S02]  /*ac50*/  ISETP.NE.AND P4, PT, R10, RZ, PT ;  /* 0x000000ff0a00720c */ /* 0x000fe40003f85270 */
[----:B------:R-:W-:-:S09]  /*ac60*/  ISETP.NE.AND P3, PT, R9, RZ, PT ;  /* 0x000000ff0900720c */ /* 0x000fd20003f65270 */
[----:B------:R-:W2:Y:S04]  /*ac70*/  @P5 LDS.128 R36, [R4+0x24400] ;  /* 0x0244000004245984 */ /* 0x000ea80000000c00 */
[----:B0-----:R-:W0:Y:S04]  /*ac80*/  @P3 LDS.128 R40, [R4+0x29400] ;  /* 0x0294000004283984 */ /* 0x001e280000000c00 */
[----:B--2---:R-:W-:Y:S01]  /*ac90*/  @P5 STG.E.128 desc[UR4][R60.64], R36 ;  /* 0x000000243c005986 */ /* 0x004fe2000c101d04 */
[----:B------:R-:W-:-:S03]  /*aca0*/  ISETP.NE.AND P5, PT, R8, RZ, PT ;  /* 0x000000ff0800720c */ /* 0x000fc60003fa5270 */
[----:B------:R-:W2:Y:S04]  /*acb0*/  @P4 LDS.128 R36, [R4+0x26c00] ;  /* 0x026c000004244984 */ /* 0x000ea80000000c00 */
[----:B0-----:R-:W-:Y:S06]  /*acc0*/  @P3 STG.E.128 desc[UR4][R60.64+0x100], R40 ;  /* 0x000100283c003986 */ /* 0x001fec000c101d04 */
[----:B------:R-:W0:Y:S04]  /*acd0*/  @P5 LDS.128 R44, [R4+0x2bc00] ;  /* 0x02bc0000042c5984 */ /* 0x000e280000000c00 */
[----:B--2---:R2:W-:Y:S04]  /*ace0*/  @P4 STG.E.128 desc[UR4][R60.64+0x80], R36 ;  /* 0x000080243c004986 */ /* 0x0045e8000c101d04 */
[----:B0-----:R2:W-:Y:S02]  /*acf0*/  @P5 STG.E.128 desc[UR4][R60.64+0x180], R44 ;  /* 0x0001802c3c005986 */ /* 0x0015e4000c101d04 */
.L_x_2735:
[----:B------:R-:W-:Y:S05]  /*ad00*/  BSYNC B1 ;  /* 0x0000000000017941 */ /* 0x000fea0003800000 */
.L_x_2734:
[----:B--2---:R-:W-:Y:S01]  /*ad10*/  VIADD R36, R212, 0x20 ;  /* 0x00000020d4247836 */ /* 0x004fe20000000000 */
[----:B------:R-:W-:Y:S04]  /*ad20*/  BSSY B1, `(.L_x_2736) ;  /* 0x0000010000017945 */ /* 0x000fe80003800000 */
[----:B------:R-:W-:-:S13]  /*ad30*/  ISETP.GE.AND P3, PT, R36, R3, PT ;  /* 0x000000032400720c */ /* 0x000fda0003f66270 */
        /* <DEDUP_REMOVED lines=14> */
.L_x_2737:
[----:B------:R-:W-:Y:S05]  /*ae20*/  BSYNC B1 ;  /* 0x0000000000017941 */ /* 0x000fea0003800000 */
.L_x_2736:
[----:B--2---:R-:W-:-:S05]  /*ae30*/  VIADD R36, R212, 0x40 ;  /* 0x00000040d4247836 */ /* 0x004fca0000000000 */
        /* <DEDUP_REMOVED lines=15> */
.L_x_2685:
[----:B------:R-:W-:Y:S05]  /*af30*/  BSYNC B0 ;  /* 0x0000000000007941 */ /* 0x000fea0003800000 */
.L_x_2641:
[----:B01234-:R-:W0:Y:S01]  /*af40*/  S2R R36, SR_TID.X ;  /* 0x0000000000247919 */ /* 0x01fe220000002100 */
[----:B------:R-:W-:Y:S01]  /*af50*/  @!PT LDS RZ, [RZ] ;  /* 0x00000000fffff984 */ /* 0x000fe20000000800 */
[----:B------:R-:W-:Y:S01]  /*af60*/  @!PT LDS RZ, [RZ] ;  /* 0x00000000fffff984 */ /* 0x000fe20000000800 */
[----:B------:R-:W-:Y:S01]  /*af70*/  @!PT LDS RZ, [RZ] ;  /* 0x00000000fffff984 */ /* 0x000fe20000000800 */
[----:B------:R-:W-:Y:S01]  /*af80*/  @!PT LDS RZ, [RZ] ;  /* 0x00000000fffff984 */ /* 0x000fe20000000800 */
[----:B------:R1:W-:Y:S06]  /*af90*/  MEMBAR.ALL.CTA ;  /* 0x0000000000007992 */ /* 0x0003ec0000008000 */
[----:B-1----:R-:W1:Y:S01]  /*afa0*/  FENCE.VIEW.ASYNC.S ;  /* 0x00000000000073c6 */ /* 0x002e620000000000 */
[----:B------:R-:W-:Y:S05]  /*afb0*/  WARPSYNC.ALL ;  /* 0x0000000000007948 */ /* 0x000fea0003800000 */
[----:B------:R-:W-:Y:S01]  /*afc0*/  BSSY B0, `(.L_x_2738) ;  /* 0x0000009000007945 */ /* 0x000fe20003800000 */
[----:B0-----:R-:W-:Y:S01]  /*afd0*/  LOP3.LUT R36, R36, 0x7f, RZ, 0xc0, !PT ;  /* 0x0000007f24247812 */ /* 0x001fe200078ec0ff */
[----:B-1----:R0:W-:Y:S03]  /*afe0*/  BAR.SYNC.DEFER_BLOCKING R169, 0x80 ;  /* 0x000200a90000751d */ /* 0x0021e60000010000 */
[----:B------:R-:W-:-:S13]  /*aff0*/  ISETP.NE.AND P3, PT, R36, RZ, PT ;  /* 0x000000ff2400720c */ /* 0x000fda0003f65270 */
[----:B------:R-:W-:-:S05]  /*b000*/  @!P3 VIADD R36, R0, 0x388a0 ;  /* 0x000388a00024b836 */ /* 0x000fca0000000000 */
[----:B------:R-:W-:-:S04]  /*b010*/  @!P3 PRMT R36, RZ, 0x654, R36 ;  /* 0x00000654ff24b816 */ /* 0x000fc80000000024 */
[----:B------:R0:W-:Y:S01]  /*b020*/  @!P3 SYNCS.ARRIVE.TRANS64.RED.A1T0 RZ, [R36+URZ], RZ ;  /* 0x000000ff24ffb9a7 */ /* 0x0001e2000810043f */
[----:B------:R-:W-:Y:S05]  /*b030*/  @!P2 BRA `(.L_x_2739) ;  /* 0x000000000004a947 */ /* 0x000fea0003800000 */
[----:B------:R-:W-:Y:S01]  /*b040*/  BPT.TRAP 0x1 ;  /* 0x000000040000795c */ /* 0x000fe20000300000 */
.L_x_2739:
[----:B------:R-:W-:Y:S05]  /*b050*/  BSYNC B0 ;  /* 0x0000000000007941 */ /* 0x000fea0003800000 */
.L_x_2738:
[----:B------:R-:W1:Y:S01]  /*b060*/  SYNCS.PHASECHK.TRANS64.TRYWAIT P2, [R0+URZ+0x388b0], R114 ;  /* 0x0388b072000075a7 */ /* 0x000e62000804017f */
[----:B------:R-:W-:Y:S01]  /*b070*/  ULDC.64 UR4, c[0x0][0x318] ;  /* 0x0000c60000047ab9 */ /* 0x000fe20000000a00 */
[----:B------:R-:W-:Y:S01]  /*b080*/  ULDC.64 UR60, c[0x0][0x328] ;  /* 0x0000ca00003c7ab9 */ /* 0x000fe20000000a00 */
[----:B0-----:R-:W-:Y:S01]  /*b090*/  IMAD.U32 R36, RZ, RZ, UR5 ;  /* 0x00000005ff247e24 */ /* 0x001fe2000f8e00ff */
[----:B------:R-:W-:Y:S01]  /*b0a0*/  BSSY B0, `(.L_x_2740) ;  /* 0x0000007000007945 */ /* 0x000fe20003800000 */
[----:B------:R-:W-:Y:S01]  /*b0b0*/  IMAD.U32 R37, RZ, RZ, UR4 ;  /* 0x00000004ff257e24 */ /* 0x000fe2000f8e00ff */
[----:B------:R-:W-:Y:S01]  /*b0c0*/  ISETP.GE.AND P4, PT, R212, R3, PT ;  /* 0x00000003d400720c */ /* 0x000fe20003f86270 */
[----:B------:R-:W-:Y:S01]  /*b0d0*/  IMAD.WIDE R48, R24, 0x50, R112 ;  /* 0x0000005018307825 */ /* 0x000fe200078e0270 */
[----:B------:R0:W-:Y:S04]  /*b0e0*/  STL [R1+0x14], R36 ;  /* 0x0000142401007387 */ /* 0x0001e80000100800 */
[----:B------:R0:W-:Y:S02]  /*b0f0*/  STL [R1+0x58], R37 ;  /* 0x0000582501007387 */ /* 0x0001e40000100800 */
[----:B01----:R-:W-:Y:S05]  /*b100*/  @!P2 BRA `(.L_x_2741) ;  /* 0x0000028c007ca947 */ /* 0x003fea0003800000 */
.L_x_3082:
[----:B------:R-:W-:Y:S05]  /*b110*/  BSYNC B0 ;  /* 0x0000000000007941 */ /* 0x000fea0003800000 */
.L_x_2740:
[----:B------:R-:W-:Y:S04]  /*b120*/  BSSY B0, `(.L_x_2742) ;  /* 0x000001c000007945 */ /* 0x000fe80003800000 */
[----:B------:R-:W-:Y:S05]  /*b130*/  @P4 BRA `(.L_x_2743) ;  /* 0x0000000000684947 */ /* 0x000fea0003800000 */
[----:B------:R-:W2:Y:S01]  /*b140*/  LDL R37, [R1+0x58] ;  /* 0x0000580001257983 */ /* 0x000ea20000100800 */
[----:B------:R-:W-:-:S03]  /*b150*/  ULDC UR6, c[0x0][0x2f4] ;  /* 0x0000bd0000067ab9 */ /* 0x000fc60000000800 */
[----:B------:R-:W3:Y:S01]  /*b160*/  LDL R36, [R1+0x14] ;  /* 0x0000140001247983 */ /* 0x000ee20000100800 */
[----:B------:R-:W-:Y:S01]  /*b170*/  ISETP.GE.AND P5, PT, R18, UR6, PT ;  /* 0x0000000612007c0c */ /* 0x000fe2000bfa6270 */
[----:B------:R-:W-:Y:S01]  /*b180*/  IMAD R43, R49, UR60, RZ ;  /* 0x0000003c312b7c24 */ /* 0x000fe2000f8e02ff */
[----:B------:R-:W-:Y:S01]  /*b190*/  ISETP.GE.AND P4, PT, R213, UR6, PT ;  /* 0x00000006d5007c0c */ /* 0x000fe2000bf86270 */
[----:B------:R-:W-:Y:S02]  /*b1a0*/  IMAD.MOV.U32 R40, RZ, RZ, R94 ;  /* 0x000000ffff287224 */ /* 0x000fe400078e005e */
[----:B------:R-:W-:Y:S02]  /*b1b0*/  IMAD.MOV.U32 R41, RZ, RZ, R5 ;  /* 0x000000ffff297224 */ /* 0x000fe400078e0005 */
[C---:B------:R-:W-:Y:S02]  /*b1c0*/  IMAD R43, R48.reuse, UR61, R43 ;  /* 0x0000003d302b7c24 */ /* 0x040fe4000f8e022b */
[----:B------:R-:W-:-:S04]  /*b1d0*/  IMAD.WIDE.U32 R40, R48, UR60, R40 ;  /* 0x0000003c30287c25 */ /* 0x000fc8000f8e0028 */
[----:B------:R-:W-:Y:S01]  /*b1e0*/  IMAD.IADD R41, R41, 0x1, R43 ;  /* 0x0000000129297824 */ /* 0x000fe200078e022b */
[----:B--2---:R-:W-:Y:S02]  /*b1f0*/  R2UR UR4, R37 ;  /* 0x00000000250472ca */ /* 0x004fe400000e0000 */
[----:B---3--:R-:W-:Y:S02]  /*b200*/  R2UR UR7, R36 ;  /* 0x00000000240772ca */ /* 0x008fe400000e0000 */
[----:B------:R-:W1:Y:S09]  /*b210*/  @!P5 LDS.128 R36, [R4+0x400] ;  /* 0x000400000424d984 */ /* 0x000e720000000c00 */
[----:B------:R-:W-:Y:S01]  /*b220*/  LEA R50, P2, R40, UR4, 0x1 ;  /* 0x0000000428327c11 */ /* 0x000fe2000f8408ff */
[----:B------:R-:W-:-:S03]  /*b230*/  ULDC.64 UR4, c[0x0][0x208] ;  /* 0x0000820000047ab9 */ /* 0x000fc60000000a00 */
[----:B------:R-:W-:Y:S02]  /*b240*/  LEA.HI.X R51, R40, UR7, R41, 0x1, P2 ;  /* 0x0000000728337c11 */ /* 0x000fe400090f0c29 */
[----:B------:R-:W-:-:S13]  /*b250*/  ISETP.GE.AND P2, PT, R220, UR6, PT ;  /* 0x00000006dc007c0c */ /* 0x000fda000bf46270 */
[----:B------:R-:W2:Y:S04]  /*b260*/  @!P2 LDS.128 R40, [R4+0x5400] ;  /* 0x005400000428a984 */ /* 0x000ea80000000c00 */
[----:B-1----:R-:W-:Y:S01]  /*b270*/  @!P5 STG.E.128 desc[UR4][R50.64], R36 ;  /* 0x000000243200d986 */ /* 0x002fe2000c101d04 */
[----:B------:R-:W-:-:S03]  /*b280*/  ISETP.GE.AND P5, PT, R221, UR6, PT ;  /* 0x00000006dd007c0c */ /* 0x000fc6000bfa6270 */
[----:B------:R-:W1:Y:S10]  /*b290*/  @!P4 LDS.128 R36, [R4+0x2c00] ;  /* 0x002c00000424c984 */ /* 0x000e740000000c00 */
[----:B------:R-:W3:Y:S04]  /*b2a0*/  @!P5 LDS.128 R44, [R4+0x7c00] ;  /* 0x007c0000042cd984 */ /* 0x000ee80000000c00 */
[----:B--2---:R2:W-:Y:S04]  /*b2b0*/  @!P2 STG.E.128 desc[UR4][R50.64+0x100], R40 ;  /* 0x000100283200a986 */ /* 0x0045e8000c101d04 */
[----:B-1----:R2:W-:Y:S04]  /*b2c0*/  @!P4 STG.E.128 desc[UR4][R50.64+0x80], R36 ;  /* 0x000080243200c986 */ /* 0x0025e8000c101d04 */
[----:B---3--:R2:W-:Y:S02]  /*b2d0*/  @!P5 STG.E.128 desc[UR4][R50.64+0x180], R44 ;  /* 0x0001802c3200d986 */ /* 0x0085e4000c101d04 */
.L_x_2743:
[----:B------:R-:W-:Y:S05]  /*b2e0*/  BSYNC B0 ;  /* 0x0000000000007941 */ /* 0x000fea0003800000 */
.L_x_2742:
[----:B--2---:R-:W2:Y:S04]  /*b2f0*/  LDL R38, [R1+0x58] ;  /* 0x0000580001267983 */ /* 0x004ea80000100800 */
[----:B------:R-:W3:Y:S01]  /*b300*/  LDL R37, [R1+0x14] ;  /* 0x0000140001257983 */ /* 0x000ee20000100800 */
[----:B------:R-:W-:Y:S01]  /*b310*/  VIADD R36, R212, 0x20 ;  /* 0x00000020d4247836 */ /* 0x000fe20000000000 */
[----:B------:R-:W-:Y:S04]  /*b320*/  BSSY B0, `(.L_x_2744) ;  /* 0x000001f000007945 */ /* 0x000fe80003800000 */
[----:B------:R-:W-:Y:S01]  /*b330*/  ISETP.GE.AND P2, PT, R36, R3, PT ;  /* 0x000000032400720c */ /* 0x000fe20003f46270 */
[----:B--2---:R-:W-:-:S02]  /*b340*/  IMAD.MOV.U32 R53, RZ, RZ, R38 ;  /* 0x000000ffff357224 */ /* 0x004fc400078e0026 */
[----:B---3--:R-:W-:-:S10]  /*b350*/  IMAD.MOV.U32 R52, RZ, RZ, R37 ;  /* 0x000000ffff347224 */ /* 0x008fd400078e0025 */
[----:B------:R-:W-:Y:S05]  /*b360*/  @P2 BRA `(.L_x_2745) ;  /* 0x0000000000682947 */ /* 0x000fea0003800000 */
[----:B------:R-:W-:Y:S01]  /*b370*/  ULDC UR6, c[0x0][0x2f4] ;  /* 0x0000bd0000067ab9 */ /* 0x000fe20000000800 */
[----:B------:R-:W-:Y:S01]  /*b380*/  IADD3 R43, P4, R48, 0x20, RZ ;  /* 0x00000020302b7810 */ /* 0x000fe20007f9e0ff */
[----:B------:R-:W-:Y:S01]  /*b390*/  IMAD.MOV.U32 R41, RZ, RZ, R5 ;  /* 0x000000ffff297224 */ /* 0x000fe200078e0005 */
[----:B------:R-:W-:Y:S02]  /*b3a0*/  ISETP.GE.AND P2, PT, R18, UR6, PT ;  /* 0x0000000612007c0c */ /* 0x000fe4000bf46270 */
[----:B------:R-:W-:Y:S01]  /*b3b0*/  R2UR UR4, R53 ;  /* 0x00000000350472ca */ /* 0x000fe200000e0000 */
[----:B------:R-:W-:Y:S01]  /*b3c0*/  IMAD.X R40, RZ, RZ, R49, P4 ;  /* 0x000000ffff287224 */ /* 0x000fe200020e0631 */
[----:B------:R-:W-:Y:S02]  /*b3d0*/  R2UR UR7, R52 ;  /* 0x00000000340772ca */ /* 0x000fe400000e0000 */
[----:B------:R-:W-:Y:S01]  /*b3e0*/  ISETP.GE.AND P5, PT, R213, UR6, PT ;  /* 0x00000006d5007c0c */ /* 0x000fe2000bfa6270 */
[----:B------:R-:W-:-:S02]  /*b3f0*/  IMAD R42, R40, UR60, RZ ;  /* 0x0000003c282a7c24 */ /* 0x000fc4000f8e02ff */
[----:B------:R-:W-:-:S04]  /*b400*/  IMAD.MOV.U32 R40, RZ, RZ, R94 ;  /* 0x000000ffff287224 */ /* 0x000fc800078e005e */
[----:B------:R-:W1:Y:S01]  /*b410*/  @!P2 LDS.128 R36, [R4+0x1400] ;  /* 0x001400000424a984 */ /* 0x000e620000000c00 */
[----:B------:R-:W-:-:S04]  /*b420*/  IMAD.WIDE.U32 R40, R43, UR60, R40 ;  /* 0x0000003c2b287c25 */ /* 0x000fc8000f8e0028 */
[----:B------:R-:W-:Y:S01]  /*b430*/  IMAD R43, R43, UR61, R42 ;  /* 0x0000003d2b2b7c24 */ /* 0x000fe2000f8e022a */
[----:B------:R-:W-:Y:S01]  /*b440*/  LEA R50, P4, R40, UR4, 0x1 ;  /* 0x0000000428327c11 */ /* 0x000fe2000f8808ff */
[----:B------:R-:W-:Y:S02]  /*b450*/  ULDC.64 UR4, c[0x0][0x208] ;  /* 0x0000820000047ab9 */ /* 0x000fe40000000a00 */
[----:B------:R-:W-:-:S05]  /*b460*/  IMAD.IADD R41, R41, 0x1, R43 ;  /* 0x0000000129297824 */ /* 0x000fca00078e022b */
        /* <DEDUP_REMOVED lines=10> */
.L_x_2745:
[----:B------:R-:W-:Y:S05]  /*b510*/  BSYNC B0 ;  /* 0x0000000000007941 */ /* 0x000fea0003800000 */
.L_x_2744:
[----:B--2---:R-:W-:Y:S01]  /*b520*/  VIADD R36, R212, 0x40 ;  /* 0x00000040d4247836 */ /* 0x004fe20000000000 */
[----:B------:R-:W-:Y:S04]  /*b530*/  BSSY B0, `(.L_x_2746) ;  /* 0x000001d000007945 */ /* 0x000fe80003800000 */
[----:B------:R-:W-:-:S13]  /*b540*/  ISETP.GE.AND P2, PT, R36, R3, PT ;  /* 0x000000032400720c */ /* 0x000fda0003f46270 */
[----:B------:R-:W-:Y:S05]  /*b550*/  @P2 BRA `(.L_x_2747) ;  /* 0x0000000000682947 */ /* 0x000fea0003800000 */
[----:B------:R-:W-:Y:S01]  /*b560*/  ULDC UR6, c[0x0][0x2f4] ;  /* 0x0000bd0000067ab9 */ /* 0x000fe20000000800 */
[----:B------:R-:W-:Y:S01]  /*b570*/  IADD3 R3, P4, R48, 0x40, RZ ;  /* 0x0000004030037810 */ /* 0x000fe20007f9e0ff */
[----:B------:R-:W-:Y:S01]  /*b580*/  IMAD.MOV.U32 R40, RZ, RZ, R94 ;  /* 0x000000ffff287224 */ /* 0x000fe200078e005e */
[----:B------:R-:W-:Y:S01]  /*b590*/  ISETP.GE.AND P2, PT, R18, UR6, PT ;  /* 0x0000000612007c0c */ /* 0x000fe2000bf46270 */
[----:B------:R-:W-:Y:S01]  /*b5a0*/  IMAD.MOV.U32 R41, RZ, RZ, R5 ;  /* 0x000000ffff297224 */ /* 0x000fe200078e0005 */
[----:B------:R-:W-:Y:S01]  /*b5b0*/  R2UR UR4, R53 ;  /* 0x00000000350472ca */ /* 0x000fe200000e0000 */
[----:B------:R-:W-:Y:S01]  /*b5c0*/  IMAD.X R48, RZ, RZ, R49, P4 ;  /* 0x000000ffff307224 */ /* 0x000fe200020e0631 */
[----:B------:R-:W-:Y:S01]  /*b5d0*/  R2UR UR7, R52 ;  /* 0x00000000340772ca */ /* 0x000fe200000e0000 */
[----:B------:R-:W-:Y:S01]  /*b5e0*/  IMAD.WIDE.U32 R40, R3, UR60, R40 ;  /* 0x0000003c03287c25 */ /* 0x000fe2000f8e0028 */
[----:B------:R-:W-:-:S03]  /*b5f0*/  ISETP.GE.AND P5, PT, R213, UR6, PT ;  /* 0x00000006d5007c0c */ /* 0x000fc6000bfa6270 */
[----:B------:R-:W-:-:S04]  /*b600*/  IMAD R48, R48, UR60, RZ ;  /* 0x0000003c30307c24 */ /* 0x000fc8000f8e02ff */
[----:B------:R-:W1:Y:S01]  /*b610*/  @!P2 LDS.128 R36, [R4+0x2400] ;  /* 0x002400000424a984 */ /* 0x000e620000000c00 */
[----:B------:R-:W-:Y:S01]  /*b620*/  IMAD R3, R3, UR61, R48 ;  /* 0x0000003d03037c24 */ /* 0x000fe2000f8e0230 */
[----:B------:R-:W-:Y:S01]  /*b630*/  LEA R48, P4, R40, UR4, 0x1 ;  /* 0x0000000428307c11 */ /* 0x000fe2000f8808ff */
[----:B------:R-:W-:Y:S02]  /*b640*/  ULDC.64 UR4, c[0x0][0x208] ;  /* 0x0000820000047ab9 */ /* 0x000fe40000000a00 */
[----:B------:R-:W-:-:S05]  /*b650*/  IMAD.IADD R3, R41, 0x1, R3 ;  /* 0x0000000129037824 */ /* 0x000fca00078e0203 */
[----:B------:R-:W-:Y:S02]  /*b660*/  LEA.HI.X R49, R40, UR7, R3, 0x1, P4 ;  /* 0x0000000728317c11 */ /* 0x000fe4000a0f0c03 */
[----:B------:R-:W-:Y:S01]  /*b670*/  ISETP.GE.AND P4, PT, R220, UR6, PT ;  /* 0x00000006dc007c0c */ /* 0x000fe2000bf86270 */
[----:B------:R-:W2:Y:S04]  /*b680*/  @!P5 LDS.128 R40, [R4+0x4c00] ;  /* 0x004c00000428d984 */ /* 0x000ea80000000c00 */
[----:B-1----:R-:W-:Y:S01]  /*b690*/  @!P2 STG.E.128 desc[UR4][R48.64], R36 ;  /* 0x000000243000a986 */ /* 0x002fe2000c101d04 */
[----:B------:R-:W-:-:S07]  /*b6a0*/  ISETP.GE.AND P2, PT, R221, UR6, PT ;  /* 0x00000006dd007c0c */ /* 0x000fce000bf46270 */
[----:B------:R-:W1:Y:S04]  /*b6b0*/  @!P4 LDS.128 R36, [R4+0x7400] ;  /* 0x007400000424c984 */ /* 0x000e680000000c00 */
[----:B--2---:R-:W-:Y:S04]  /*b6c0*/  @!P5 STG.E.128 desc[UR4][R48.64+0x80], R40 ;  /* 0x000080283000d986 */ /* 0x004fe8000c101d04 */
[----:B------:R-:W2:Y:S04]  /*b6d0*/  @!P2 LDS.128 R44, [R4+0x9c00] ;  /* 0x009c0000042ca984 */ /* 0x000ea80000000c00 */
[----:B-1----:R1:W-:Y:S04]  /*b6e0*/  @!P4 STG.E.128 desc[UR4][R48.64+0x100], R36 ;  /* 0x000100243000c986 */ /* 0x0023e8000c101d04 */
[----:B--2---:R1:W-:Y:S02]  /*b6f0*/  @!P2 STG.E.128 desc[UR4][R48.64+0x180], R44 ;  /* 0x0001802c3000a986 */ /* 0x0043e4000c101d04 */
.L_x_2747:
[----:B------:R-:W-:Y:S05]  /*b700*/  BSYNC B0 ;  /* 0x0000000000007941 */ /* 0x000fea0003800000 */
.L_x_2746:
[----:B------:R-:W2:Y:S01]  /*b710*/  LDL R3, [R1+0x10] ;  /* 0x0000100001037983 */ /* 0x000ea20000100800 */
[----:B0-----:R-:W-:Y:S01]  /*b720*/  @!P3 VIADD R0, R0, 0x388c0 ;  /* 0x000388c00000b836 */ /* 0x001fe20000000000 */
[----:B------:R-:W-:Y:S01]  /*b730*/  PLOP3.LUT P2, PT, PT, PT, PT, 0x8, 0x0 ;  /* 0x000000000000781c */ /* 0x000fe20003f4e170 */
[----:B------:R-:W-:Y:S01]  /*b740*/  VIADD R17, R17, 0x1 ;  /* 0x0000000111117836 */ /* 0x000fe20000000000 */
[----:B------:R-:W-:Y:S01]  /*b750*/  @!PT LDS RZ, [RZ] ;  /* 0x00000000fffff984 */ /* 0x000fe20000000800 */
[----:B------:R-:W-:Y:S01]  /*b760*/  @!PT LDS RZ, [RZ] ;  /* 0x00000000fffff984 */ /* 0x000fe20000000800 */
[----:B------:R-:W-:Y:S01]  /*b770*/  @!PT LDS RZ, [RZ] ;  /* 0x00000000fffff984 */ /* 0x000fe20000000800 */
[----:B------:R-:W-:Y:S01]  /*b780*/  @!PT LDS RZ, [RZ] ;  /* 0x00000000fffff984 */ /* 0x000fe20000000800 */
[----:B------:R0:W-:Y:S06]  /*b790*/  MEMBAR.ALL.CTA ;  /* 0x0000000000007992 */ /* 0x0001ec0000008000 */
[----:B0-----:R-:W0:Y:S01]  /*b7a0*/  FENCE.VIEW.ASYNC.S ;  /* 0x00000000000073c6 */ /* 0x001e220000000000 */
[----:B------:R-:W-:Y:S01]  /*b7b0*/  @!P3 PRMT R0, RZ, 0x654, R0 ;  /* 0x00000654ff00b816 */ /* 0x000fe20000000000 */
[----:B0-----:R0:W-:Y:S06]  /*b7c0*/  BAR.SYNC.DEFER_BLOCKING R169, 0x80 ;  /* 0x000200a90000751d */ /* 0x0011ec0000010000 */
[----:B------:R3:W-:Y:S01]  /*b7d0*/  @!P3 SYNCS.ARRIVE.TRANS64.RED.A1T0 RZ, [R0+URZ], RZ ;  /* 0x000000ff00ffb9a7 */ /* 0x0007e2000810043f */
[----:B------:R-:W-:-:S04]  /*b7e0*/  ISETP.NE.AND P3, PT, R17, 0x2, PT ;  /* 0x000000021100780c */ /* 0x000fc80003f65270 */
[----:B------:R-:W-:Y:S02]  /*b7f0*/  SEL R17, R17, RZ, P3 ;  /* 0x000000ff11117207 */ /* 0x000fe40001800000 */
[----:B---3--:R-:W-:-:S04]  /*b800*/  SEL R0, RZ, 0x1, P3 ;  /* 0x00000001ff007807 */ /* 0x008fc80001800000 */
[----:B------:R-:W-:Y:S02]  /*b810*/  LOP3.LUT R219, R219, R0, RZ, 0x3c, !PT ;  /* 0x00000000dbdb7212 */ /* 0x000fe400078e3cff */
[----:B--2---:R-:W-:-:S13]  /*b820*/  LOP3.LUT P4, RZ, R3, 0x2, RZ, 0xc0, !PT ;  /* 0x0000000203ff7812 */ /* 0x004fda000788c0ff */
[----:B0-----:R-:W-:Y:S05]  /*b830*/  @P4 BRA `(.L_x_2748) ;  /* 0xffffff7400ac4947 */ /* 0x001fea000383ffff */
.L_x_2636:
[----:B------:R-:W0:Y:S01]  /*b840*/  LDC R0, c[0x0][0x448] ;  /* 0x00011200ff007b82 */ /* 0x000e220000000800 */
[----:B------:R-:W-:Y:S01]  /*b850*/  BSSY B0, `(.L_x_2749) ;  /* 0x0000011000007945 */ /* 0x000fe20003800000 */
[----:B0-----:R-:W-:Y:S01]  /*b860*/  ISETP.NE.AND P0, PT, R0, 0x1, PT ;  /* 0x000000010000780c */ /* 0x001fe20003f05270 */
[----:B------:R-:W-:-:S12]  /*b870*/  VIADD R0, R231, 0x7f ;  /* 0x0000007fe7007836 */ /* 0x000fd80000000000 */
[----:B------:R-:W0:Y:S08]  /*b880*/  @P0 LDC R3, c[0x0][0x44c] ;  /* 0x00011300ff030b82 */ /* 0x000e300000000800 */
[----:B------:R-:W2:Y:S01]  /*b890*/  @P0 LDC R2, c[0x0][0x450] ;  /* 0x00011400ff020b82 */ /* 0x000ea20000000800 */
[----:B0-----:R-:W-:-:S05]  /*b8a0*/  @P0 IMAD.HI.U32 R3, R0, R3, RZ ;  /* 0x0000000300030227 */ /* 0x001fca00078e00ff */
[----:B--2---:R-:W-:Y:S01]  /*b8b0*/  @P0 SHF.R.U32.HI R0, RZ, R2, R3 ;  /* 0x00000002ff000219 */ /* 0x004fe20000011603 */
[----:B------:R-:W-:-:S04]  /*b8c0*/  IMAD.MOV.U32 R2, RZ, RZ, RZ ;  /* 0x000000ffff027224 */ /* 0x000fc800078e00ff */
[----:B------:R-:W-:-:S04]  /*b8d0*/  IMAD.IADD R0, R143, 0x1, R0 ;  /* 0x000000018f007824 */ /* 0x000fc800078e0200 */
[----:B------:R-:W-:-:S05]  /*b8e0*/  IMAD.HI R0, R0, 0x66666667, RZ ;  /* 0x6666666700007827 */ /* 0x000fca00078e02ff */
[----:B------:R-:W-:-:S04]  /*b8f0*/  SHF.R.U32.HI R3, RZ, 0x1f, R0 ;  /* 0x0000001fff037819 */ /* 0x000fc80000011600 */
[----:B------:R-:W-:-:S04]  /*b900*/  LEA.HI.SX32 R3, R0, R3, 0x1b ;  /* 0x0000000300037211 */ /* 0x000fc800078fdaff */
[----:B------:R-:W-:-:S04]  /*b910*/  VIMNMX R144, R144, R3, PT ;  /* 0x0000000390907248 */ /* 0x000fc80003fe0100 */
[----:B------:R-:W-:Y:S01]  /*b920*/  ISETP.GE.AND P0, PT, R144, 0x1, PT ;  /* 0x000000019000780c */ /* 0x000fe20003f06270 */
[----:B------:R-:W-:-:S12]  /*b930*/  @P2 BRA `(.L_x_2750) ;  /* 0x0000000000082947 */ /* 0x000fd80003800000 */
[----:B------:R-:W0:Y:S02]  /*b940*/  FENCE.VIEW.ASYNC.G ;  /* 0x00000000000073c6 */ /* 0x000e240000000100 */
[----:B0-----:R-:W-:Y:S06]  /*b950*/  BAR.ARV 0xc, 0x180 ;  /* 0x0306000000007b1d */ /* 0x001fec0000002000 */
.L_x_2750:
[----:B------:R-:W-:Y:S05]  /*b960*/  BSYNC B0 ;  /* 0x0000000000007941 */ /* 0x000fea0003800000 */
.L_x_2749:
[----:B------:R-:W-:Y:S04]  /*b970*/  BSSY B0, `(.L_x_2751) ;  /* 0x0000021000007945 */ /* 0x000fe80003800000 */
        /* <DEDUP_REMOVED lines=14> */
[----:B------:R0:W2:Y:S01]  /*ba60*/  F2I.FTZ.U32.TRUNC.NTZ R3, R2 ;  /* 0x0000000200037305 */ /* 0x0000a2000021f000 */
[----:B------:R-:W-:Y:S01]  /*ba70*/  ISETP.GE.AND P2, PT, R0, RZ, PT ;  /* 0x000000ff0000720c */ /* 0x000fe20003f46270 */
[----:B0-----:R-:W-:Y:S02]  /*ba80*/  IMAD.MOV.U32 R2, RZ, RZ, RZ ;  /* 0x000000ffff027224 */ /* 0x001fe400078e00ff */
        /* <DEDUP_REMOVED lines=15> */
.L_x_2752:
[----:B------:R-:W-:Y:S05]  /*bb80*/  BSYNC B0 ;  /* 0x0000000000007941 */ /* 0x000fea0003800000 */
.L_x_2751:
[----:B------:R-:W2:Y:S01]  /*bb90*/  LDL R0, [R1+0x88] ;  /* 0x0000880001007983 */ /* 0x000ea20000100800 */
[----:B------:R-:W-:Y:S01]  /*bba0*/  PLOP3.LUT P0, PT, PT, PT, PT, 0x80, 0x0 ;  /* 0x000000000000781c */ /* 0x000fe20003f0f070 */
[----:B------:R-:W-:Y:S01]  /*bbb0*/  IMAD.MOV.U32 R153, RZ, RZ, RZ ;  /* 0x000000ffff997224 */ /* 0x000fe200078e00ff */
[----:B------:R-:W-:Y:S01]  /*bbc0*/  CS2R R150, SRZ ;  /* 0x0000000000967805 */ /* 0x000fe2000001ff00 */
[----:B------:R-:W-:Y:S01]  /*bbd0*/  IMAD.MOV.U32 R154, RZ, RZ, RZ ;  /* 0x000000ffff9a7224 */ /* 0x000fe200078e00ff */
        /* <DEDUP_REMOVED lines=49> */
[----:B-1----:R-:W-:Y:S02]  /*bef0*/  CS2R R48, SRZ ;  /* 0x0000000000307805 */ /* 0x002fe4000001ff00 */
        /* <DEDUP_REMOVED lines=17> */
[----:B------:R-:W2:Y:S02]  /*c010*/  LDL R0, [R1+0x90] ;  /* 0x0000900001007983 */ /* 0x000ea40000100800 */
[----:B--2---:R-:W-:Y:S02]  /*c020*/  R2UR UR4, R0 ;  /* 0x00000000000472ca */ /* 0x004fe400000e0000 */
[----:B------:R-:W0:Y:S11]  /*c030*/  S2R R0, SR_TID.X ;  /* 0x0000000000007919 */ /* 0x000e360000002100 */
[----:B------:R-:W-:-:S06]  /*c040*/  ULOP3.LUT UP0, URZ, UR4, 0x9f, URZ, 0xc0, !UPT ;  /* 0x0000009f043f7892 */ /* 0x000fcc000f80c03f */
[----:B------:R-:W-:Y:S01]  /*c050*/  PLOP3.LUT P0, PT, PT, PT, UP0, 0x80, 0x0 ;  /* 0x000000000000781c */ /* 0x000fe20003f0f008 */
[----:B0-----:R-:W-:-:S05]  /*c060*/  VIADD R0, R0, 0xffffff80 ;  /* 0xffffff8000007836 */ /* 0x001fca0000000000 */
[----:B------:R-:W-:-:S04]  /*c070*/  SHF.R.S32.HI R3, RZ, 0x1f, R0 ;  /* 0x0000001fff037819 */ /* 0x000fc80000011400 */
[----:B------:R-:W-:-:S04]  /*c080*/  LEA.HI R3, R3, R0, RZ, 0x7 ;  /* 0x0000000003037211 */ /* 0x000fc800078f38ff */
[----:B------:R-:W-:-:S06]  /*c090*/  SHF.R.S32.HI R0, RZ, 0x7, R3 ;  /* 0x00000007ff007819 */ /* 0x000fcc0000011403 */
[----:B------:R-:W0:Y:S02]  /*c0a0*/  SHFL.IDX PT, R0, R0, RZ, 0x1f ;  /* 0x00001fff00007589 */ /* 0x000e2400000e0000 */
        /* <DEDUP_REMOVED lines=23> */
.L_x_2754:
        /* <DEDUP_REMOVED lines=13> */
.L_x_2758:
[----:B-1----:R1:W2:Y:S02]  /*c2f0*/  SYNCS.PHASECHK.TRANS64.TRYWAIT P0, [R16+URZ+0x38800], R3 ;  /* 0x03880003100075a7 */ /* 0x0022a4000800017f */
[----:B--2---:R-:W-:Y:S05]  /*c300*/  @!P0 NANOSLEEP.SYNCS 0x989680 ;  /* 0x009896800000895d */ /* 0x004fea0003900000 */
[----:B------:R-:W2:Y:S02]  /*c310*/  @!P0 SYNCS.PHASECHK.TRANS64 P0, [R16+URZ+0x38800], R3 ;  /* 0x03880003100085a7 */ /* 0x000ea4000800007f */
[----:B--2---:R-:W-:Y:S05]  /*c320*/  @!P0 BRA `(.L_x_2758) ;  /* 0xfffffffc00f08947 */ /* 0x004fea000383ffff */
.L_x_2757:
[----:B------:R-:W-:Y:S05]  /*c330*/  BSYNC B0 ;  /* 0x0000000000007941 */ /* 0x000fea0003800000 */
.L_x_2756:
[----:B------:R-:W-:Y:S05]  /*c340*/  BRA `(.L_x_2759) ;  /* 0x0000009c00687947 */ /* 0x000fea0003800000 */
.L_x_2755:
[----:B------:R-:W2:Y:S01]  /*c350*/  LDL R0, [R1+0x90] ;  /* 0x0000900001007983 */ /* 0x000ea20000100800 */
[----:B------:R-:W-:Y:S01]  /*c360*/  ULDC.64 UR6, c[0x0][0x408] ;  /* 0x0001020000067ab9 */ /* 0x000fe20000000a00 */
[----:B--2---:R-:W-:Y:S02]  /*c370*/  R2UR UR4, R0 ;  /* 0x00000000000472ca */ /* 0x004fe400000e0000 */
[----:B-----5:R-:W-:-:S05]  /*c380*/  SHF.R.S32.HI R0, RZ, 0x1f, R152 ;  /* 0x0000001fff007819 */ /* 0x020fca0000011498 */
[----:B------:R-:W-:-:S04]  /*c390*/  IMAD R5, R0, UR6, RZ ;  /* 0x0000000600057c24 */ /* 0x000fc8000f8e02ff */
[----:B------:R-:W-:Y:S02]  /*c3a0*/  IMAD R5, R152, UR7, R5 ;  /* 0x0000000798057c24 */ /* 0x000fe4000f8e0205 */
[----:B------:R-:W-:-:S03]  /*c3b0*/  ULOP3.LUT UP0, URZ, UR4, 0x3ff, URZ, 0xc0, !UPT ;  /* 0x000003ff043f7892 */ /* 0x000fc6000f80c03f */
[----:B------:R-:W-:Y:S02]  /*c3c0*/  ULDC.64 UR4, c[0x0][0x3f8] ;  /* 0x0000fe0000047ab9 */ /* 0x000fe40000000a00 */
[----:B------:R-:W-:Y:S01]  /*c3d0*/  IMAD R3, R0, UR4, RZ ;  /* 0x0000000400037c24 */ /* 0x000fe2000f8e02ff */
[----:B------:R-:W-:Y:S01]  /*c3e0*/  PLOP3.LUT P0, PT, PT, PT, UP0, 0x80, 0x0 ;  /* 0x000000000000781c */ /* 0x000fe20003f0f008 */
[----:B------:R-:W-:-:S04]  /*c3f0*/  IMAD.WIDE.U32 R24, R152, UR4, RZ ;  /* 0x0000000498187c25 */ /* 0x000fc8000f8e00ff */
        /* <DEDUP_REMOVED lines=21> */
.L_x_2760:
[----:B------:R-:W2:Y:S01]  /*c550*/  LDL R20, [R1+0x60] ;  /* 0x0000600001147983 */ /* 0x000ea20000100800 */
[----:B------:R-:W-:Y:S01]  /*c560*/  ULDC.U8 UR4, c[0x0][0x410] ;  /* 0x0001040000047ab9 */ /* 0x000fe20000000000 */
[----:B------:R-:W-:Y:S01]  /*c570*/  IMAD.IADD R0, R212, 0x1, R231 ;  /* 0x00000001d4007824 */ /* 0x000fe200078e02e7 */
[----:B------:R-:W-:Y:S01]  /*c580*/  ISETP.NE.AND P0, PT, RZ, UR4, PT ;  /* 0x00000004ff007c0c */ /* 0x000fe2000bf05270 */
[----:B------:R-:W-:Y:S02]  /*c590*/  BSSY B0, `(.L_x_2761) ;  /* 0x00009ad000007945 */ /* 0x000fe40003800000 */
[----:B--2---:R-:W-:-:S10]  /*c5a0*/  IMAD R3, R20, 0x20, R0 ;  /* 0x0000002014037824 */ /* 0x004fd400078e0200 */
[----:B------:R-:W-:Y:S05]  /*c5b0*/  @!P0 BRA `(.L_x_2762) ;  /* 0x0000004c001c8947 */ /* 0x000fea0003800000 */
        /* <DEDUP_REMOVED lines=33> */
.L_x_3088:
        /* <DEDUP_REMOVED lines=23> */
[C---:B------:R-:W-:Y:S01]  /*c940*/  @!P3 IMAD.SHL.U32 R21, R22.reuse, 0x2, RZ ;  /* 0x000000021615b824 */ /* 0x040fe200078e00ff */
[----:B------:R-:W-:-:S03]  /*c950*/  @!P3 SHF.L.U64.HI R4, R22, 0x1, R23 ;  /* 0x000000011604b819 */ /* 0x000fc60000010217 */
[----:B------:R-:W-:Y:S01]  /*c960*/  @!P2 IMAD.SHL.U32 R13, R215, 0x2, RZ ;  /* 0x00000002d70da824 */ /* 0x000fe200078e00ff */
[-C--:B--2---:R-:W-:Y:S02]  /*c970*/  @!P3 IADD3 R24, P5, R6, R21.reuse, RZ ;  /* 0x000000150618b210 */ /* 0x084fe40007fbe0ff */
[----:B----4-:R-:W-:Y:S02]  /*c980*/  @!P3 IADD3 R20, P4, R8, R21, RZ ;  /* 0x000000150814b210 */ /* 0x010fe40007f9e0ff */
[-C--:B------:R-:W-:Y:S01]  /*c990*/  @!P2 IADD3 R14, P6, R6, R13.reuse, RZ ;  /* 0x0000000d060ea210 */ /* 0x080fe20007fde0ff */
[--C-:B-1----:R-:W-:Y:S01]  /*c9a0*/  @!P3 IMAD.X R25, R7, 0x1, R4.reuse, P5 ;  /* 0x000000010719b824 */ /* 0x102fe200028e0604 */
[----:B------:R-:W-:Y:S01]  /*c9b0*/  @!P2 IADD3 R12, P5, R8, R13, RZ ;  /* 0x0000000d080ca210 */ /* 0x000fe20007fbe0ff */
[----:B---3--:R-:W-:Y:S01]  /*c9c0*/  @!P3 IMAD.X R21, R9, 0x1, R4, P4 ;  /* 0x000000010915b824 */ /* 0x008fe200020e0604 */
[----:B------:R-:W-:Y:S02]  /*c9d0*/  CS2R R70, SRZ ;  /* 0x0000000000467805 */ /* 0x000fe4000001ff00 */
[----:B------:R-:W-:-:S02]  /*c9e0*/  CS2R R72, SRZ ;  /* 0x0000000000487805 */ /* 0x000fc4000001ff00 */
[----:B------:R-:W-:Y:S02]  /*c9f0*/  CS2R R66, SRZ ;  /* 0x0000000000427805 */ /* 0x000fe4000001ff00 */
[----:B------:R-:W-:Y:S02]  /*ca00*/  CS2R R68, SRZ ;  /* 0x0000000000447805 */ /* 0x000fe4000001ff00 */
[----:B------:R-:W-:Y:S02]  /*ca10*/  CS2R R62, SRZ ;  /* 0x00000000003e7805 */ /* 0x000fe4000001ff00 */
[----:B------:R-:W-:Y:S01]  /*ca20*/  CS2R R64, SRZ ;  /* 0x0000000000407805 */ /* 0x000fe2000001ff00 */
[----:B------:R1:W5:Y:S04]  /*ca30*/  @!P3 LD.E.64 R74, desc[UR6][R24.64] ;  /* 0x00000006184ab980 */ /* 0x000368000c101b00 */
[----:B------:R1:W5:Y:S01]  /*ca40*/  @!P3 LD.E.64 R76, desc[UR6][R20.64] ;  /* 0x00000006144cb980 */ /* 0x000362000c101b00 */
[----:B------:R-:W-:Y:S01]  /*ca50*/  @!P2 SHF.L.U64.HI R34, R215, 0x1, R11 ;  /* 0x00000001d722a819 */ /* 0x000fe2000001020b */
[C---:B------:R-:W-:Y:S01]  /*ca60*/  @!P1 IMAD.SHL.U32 R11, R214.reuse, 0x2, RZ ;  /* 0x00000002d60b9824 */ /* 0x040fe200078e00ff */
[----:B------:R-:W-:-:S03]  /*ca70*/  @!P1 SHF.L.U64.HI R28, R214, 0x1, R10 ;  /* 0x00000001d61c9819 */ /* 0x000fc6000001020a */
[--C-:B------:R-:W-:Y:S01]  /*ca80*/  @!P2 IMAD.X R15, R7, 0x1, R34.reuse, P6 ;  /* 0x00000001070fa824 */ /* 0x100fe200030e0622 */
[-C--:B------:R-:W-:Y:S01]  /*ca90*/  @!P1 IADD3 R10, P4, R6, R11.reuse, RZ ;  /* 0x0000000b060a9210 */ /* 0x080fe20007f9e0ff */
[----:B------:R-:W-:Y:S01]  /*caa0*/  @!P2 IMAD.X R13, R9, 0x1, R34, P5 ;  /* 0x00000001090da824 */ /* 0x000fe200028e0622 */
[C---:B------:R-:W-:Y:S01]  /*cab0*/  @!P0 SHF.L.U64.HI R26, R217.reuse, 0x1, R5 ;  /* 0x00000001d91a8819 */ /* 0x040fe20000010205 */
[----:B------:R-:W-:Y:S01]  /*cac0*/  @!P0 IMAD.SHL.U32 R5, R217, 0x2, RZ ;  /* 0x00000002d9058824 */ /* 0x000fe200078e00ff */
[----:B------:R-:W-:Y:S01]  /*cad0*/  @!P1 IADD3 R4, P6, R8, R11, RZ ;  /* 0x0000000b08049210 */ /* 0x000fe20007fde0ff */
[--C-:B------:R-:W-:Y:S01]  /*cae0*/  @!P1 IMAD.X R11, R7, 0x1, R28.reuse, P4 ;  /* 0x00000001070b9824 */ /* 0x100fe200020e061c */
[----:B------:R1:W5:Y:S02]  /*caf0*/  @!P2 LD.E.64 R70, desc[UR6][R14.64] ;  /* 0x000000060e46a980 */ /* 0x000364000c101b00 */
[-C--:B------:R-:W-:Y:S02]  /*cb00*/  @!P0 IADD3 R6, P5, R6, R5.reuse, RZ ;  /* 0x0000000506068210 */ /* 0x080fe40007fbe0ff */
[----:B------:R-:W-:Y:S01]  /*cb10*/  @!P0 IADD3 R8, P4, R8, R5, RZ ;  /* 0x0000000508088210 */ /* 0x000fe20007f9e0ff */
[----:B------:R-:W-:Y:S01]  /*cb20*/  @!P1 IMAD.X R5, R9, 0x1, R28, P6 ;  /* 0x0000000109059824 */ /* 0x000fe200030e061c */
[----:B------:R1:W5:Y:S01]  /*cb30*/  @!P2 LD.E.64 R72, desc[UR6][R12.64] ;  /* 0x000000060c48a980 */ /* 0x000362000c101b00 */
[----:B------:R-:W-:-:S02]  /*cb40*/  @!P0 IMAD.X R7, R7, 0x1, R26, P5 ;  /* 0x0000000107078824 */ /* 0x000fc400028e061a */
[----:B------:R-:W-:Y:S01]  /*cb50*/  @!P0 IMAD.X R9, R9, 0x1, R26, P4 ;  /* 0x0000000109098824 */ /* 0x000fe200020e061a */
[----:B------:R1:W5:Y:S04]  /*cb60*/  @!P1 LD.E.64 R66, desc[UR6][R10.64] ;  /* 0x000000060a429980 */ /* 0x000368000c101b00 */
[----:B------:R1:W5:Y:S04]  /*cb70*/  @!P1 LD.E.64 R68, desc[UR6][R4.64] ;  /* 0x0000000604449980 */ /* 0x000368000c101b00 */
[----:B------:R1:W5:Y:S04]  /*cb80*/  @!P0 LD.E.64 R62, desc[UR6][R6.64] ;  /* 0x00000006063e8980 */ /* 0x000368000c101b00 */
[----:B------:R1:W5:Y:S02]  /*cb90*/  @!P0 LD.E.64 R64, desc[UR6][R8.64] ;  /* 0x0000000608408980 */ /* 0x000364000c101b00 */
.L_x_2765:
[----:B------:R-:W-:Y:S05]  /*cba0*/  BSYNC B1 ;  /* 0x0000000000017941 */ /* 0x000fea0003800000 */
.L_x_2764:
[----:B-1---5:R-:W-:Y:S01]  /*cbb0*/  IMAD.MOV.U32 R4, RZ, RZ, R62 ;  /* 0x000000ffff047224 */ /* 0x022fe200078e003e */
[----:B------:R-:W-:Y:S01]  /*cbc0*/  UMOV UR4, 0xffffffff ;  /* 0xffffffff00047882 */ /* 0x000fe20000000000 */
[----:B------:R-:W-:Y:S01]  /*cbd0*/  IMAD.MOV.U32 R5, RZ, RZ, R63 ;  /* 0x000000ffff057224 */ /* 0x000fe200078e003f */
[----:B------:R-:W-:Y:S01]  /*cbe0*/  CS2R R46, SRZ ;  /* 0x00000000002e7805 */ /* 0x000fe2000001ff00 */
[----:B--2---:R-:W-:Y:S02]  /*cbf0*/  IMAD.MOV.U32 R6, RZ, RZ, R66 ;  /* 0x000000ffff067224 */ /* 0x004fe400078e0042 */
        /* <DEDUP_REMOVED lines=22> */
[----:B------:R-:W-:Y:S02]  /*cd60*/  PRMT R113, R113, 0x5410, R5 ;  /* 0x0000541071717816 */ /* 0x000fe40000000005 */
[----:B------:R-:W-:-:S02]  /*cd70*/  PRMT R114, R114, 0x5410, R6 ;  /* 0x0000541072727816 */ /* 0x000fc40000000006 */
[----:B------:R-:W-:Y:S01]  /*cd80*/  PRMT R95, R7, 0x7610, R95 ;  /* 0x00007610075f7816 */ /* 0x000fe2000000005f */
[----:B------:R-:W-:Y:S06]  /*cd90*/  BRA.DIV UR4, `(.L_x_2766) ;  /* 0x0000027204e07947 */ /* 0x000fec000b800000 */
[----:B------:R1:W2:Y:S04]  /*cda0*/  SHFL.IDX PT, R7, R33, 0x1, 0x181f ;  /* 0x00381f0021077f89 */ /* 0x0002a800000e0000 */
[----:B------:R1:W0:Y:S04]  /*cdb0*/  SHFL.IDX PT, R6, R32, 0x1, 0x181f ;  /* 0x00381f0020067f89 */ /* 0x00022800000e0000 */
[----:B---3--:R1:W3:Y:S04]  /*cdc0*/  SHFL.IDX PT, R9, R31, 0x1, 0x181f ;  /* 0x00381f001f097f89 */ /* 0x0082e800000e0000 */
[----:B----4-:R1:W4:Y:S02]  /*cdd0*/  SHFL.IDX PT, R8, R30, 0x1, 0x181f ;  /* 0x00381f001e087f89 */ /* 0x01032400000e0000 */
.L_x_3094:
        /* <DEDUP_REMOVED lines=19> */
[C---:B------:R-:W-:Y:S01]  /*cf10*/  @!P3 IMAD.SHL.U32 R21, R22.reuse, 0x2, RZ ;  /* 0x000000021615b824 */ /* 0x040fe200078e00ff */
[----:B------:R-:W-:Y:S01]  /*cf20*/  @!P3 SHF.L.U64.HI R4, R22, 0x1, R23 ;  /* 0x000000011604b819 */ /* 0x000fe20000010217 */
[----:B------:R-:W-:-:S03]  /*cf30*/  @!P2 IMAD.SHL.U32 R13, R215, 0x2, RZ ;  /* 0x00000002d70da824 */ /* 0x000fc600078e00ff */
[-C--:B0-----:R-:W-:Y:S02]  /*cf40*/  @!P3 IADD3 R24, P5, R6, R21.reuse, RZ ;  /* 0x000000150618b210 */ /* 0x081fe40007fbe0ff */
[----:B----4-:R-:W-:Y:S02]  /*cf50*/  @!P3 IADD3 R20, P4, R8, R21, RZ ;  /* 0x000000150814b210 */ /* 0x010fe40007f9e0ff */
[-C--:B------:R-:W-:Y:S01]  /*cf60*/  @!P2 IADD3 R14, P6, R6, R13.reuse, RZ ;  /* 0x0000000d060ea210 */ /* 0x080fe20007fde0ff */
[--C-:B--2---:R-:W-:Y:S01]  /*cf70*/  @!P3 IMAD.X R25, R7, 0x1, R4.reuse, P5 ;  /* 0x000000010719b824 */ /* 0x104fe200028e0604 */
[----:B------:R-:W-:Y:S01]  /*cf80*/  @!P2 IADD3 R12, P5, R8, R13, RZ ;  /* 0x0000000d080ca210 */ /* 0x000fe20007fbe0ff */
[----:B---3--:R-:W-:Y:S02]  /*cf90*/  @!P3 IMAD.X R21, R9, 0x1, R4, P4 ;  /* 0x000000010915b824 */ /* 0x008fe400020e0604 */
[----:B------:R-:W-:Y:S01]  /*cfa0*/  @!P0 IMAD.SHL.U32 R27, R217, 0x2, RZ ;  /* 0x00000002d91b8824 */ /* 0x000fe200078e00ff */
[----:B------:R-:W-:-:S02]  /*cfb0*/  CS2R R58, SRZ ;  /* 0x00000000003a7805 */ /* 0x000fc4000001ff00 */
[----:B------:R-:W-:Y:S02]  /*cfc0*/  CS2R R60, SRZ ;  /* 0x00000000003c7805 */ /* 0x000fe4000001ff00 */
[----:B------:R-:W-:Y:S02]  /*cfd0*/  CS2R R54, SRZ ;  /* 0x0000000000367805 */ /* 0x000fe4000001ff00 */
[----:B------:R-:W-:Y:S02]  /*cfe0*/  CS2R R56, SRZ ;  /* 0x0000000000387805 */ /* 0x000fe4000001ff00 */
[----:B------:R-:W-:Y:S02]  /*cff0*/  CS2R R50, SRZ ;  /* 0x0000000000327805 */ /* 0x000fe4000001ff00 */
[----:B------:R-:W-:Y:S02]  /*d000*/  CS2R R52, SRZ ;  /* 0x0000000000347805 */ /* 0x000fe4000001ff00 */
[----:B------:R-:W-:-:S02]  /*d010*/  CS2R R46, SRZ ;  /* 0x00000000002e7805 */ /* 0x000fc4000001ff00 */
[----:B------:R-:W-:Y:S01]  /*d020*/  CS2R R48, SRZ ;  /* 0x0000000000307805 */ /* 0x000fe2000001ff00 */
[----:B------:R-:W-:Y:S02]  /*d030*/  ULDC.64 UR6, c[0x0][0x208] ;  /* 0x0000820000067ab9 */ /* 0x000fe40000000a00 */
[----:B------:R0:W5:Y:S04]  /*d040*/  @!P3 LD.E.64 R58, desc[UR6][R24.64] ;  /* 0x00000006183ab980 */ /* 0x000168000c101b00 */
[----:B------:R0:W5:Y:S01]  /*d050*/  @!P3 LD.E.64 R60, desc[UR6][R20.64] ;  /* 0x00000006143cb980 */ /* 0x000162000c101b00 */
[C---:B------:R-:W-:Y:S01]  /*d060*/  @!P1 SHF.L.U64.HI R28, R214.reuse, 0x1, R5 ;  /* 0x00000001d61c9819 */ /* 0x040fe20000010205 */
[----:B------:R-:W-:Y:S01]  /*d070*/  @!P1 IMAD.SHL.U32 R5, R214, 0x2, RZ ;  /* 0x00000002d6059824 */ /* 0x000fe200078e00ff */
[----:B------:R-:W-:-:S02]  /*d080*/  @!P2 SHF.L.U64.HI R26, R215, 0x1, R11 ;  /* 0x00000001d71aa819 */ /* 0x000fc4000001020b */
[----:B------:R-:W-:Y:S02]  /*d090*/  @!P0 SHF.L.U64.HI R34, R217, 0x1, R10 ;  /* 0x00000001d9228819 */ /* 0x000fe4000001020a */
[-C--:B------:R-:W-:Y:S01]  /*d0a0*/  @!P1 IADD3 R10, P4, R6, R5.reuse, RZ ;  /* 0x00000005060a9210 */ /* 0x080fe20007f9e0ff */
[--C-:B------:R-:W-:Y:S01]  /*d0b0*/  @!P2 IMAD.X R15, R7, 0x1, R26.reuse, P6 ;  /* 0x00000001070fa824 */ /* 0x100fe200030e061a */
[----:B------:R-:W-:Y:S01]  /*d0c0*/  @!P1 IADD3 R4, P6, R8, R5, RZ ;  /* 0x0000000508049210 */ /* 0x000fe20007fde0ff */
[----:B------:R-:W-:Y:S01]  /*d0d0*/  @!P2 IMAD.X R13, R9, 0x1, R26, P5 ;  /* 0x00000001090da824 */ /* 0x000fe200028e061a */
[-C--:B------:R-:W-:Y:S01]  /*d0e0*/  @!P0 IADD3 R6, P5, R6, R27.reuse, RZ ;  /* 0x0000001b06068210 */ /* 0x080fe20007fbe0ff */
[--C-:B------:R-:W-:Y:S01]  /*d0f0*/  @!P1 IMAD.X R11, R7, 0x1, R28.reuse, P4 ;  /* 0x00000001070b9824 */ /* 0x100fe200020e061c */
        /* <DEDUP_REMOVED lines=8> */
[----:B------:R0:W5:Y:S04]  /*d180*/  @!P0 LD.E.64 R46, desc[UR6][R6.64] ;  /* 0x00000006062e8980 */ /* 0x000168000c101b00 */
[----:B------:R0:W5:Y:S02]  /*d190*/  @!P0 LD.E.64 R48, desc[UR6][R8.64] ;  /* 0x0000000608308980 */ /* 0x000164000c101b00 */
.L_x_2768:
[----:B------:R-:W-:Y:S05]  /*d1a0*/  BSYNC B1 ;  /* 0x0000000000017941 */ /* 0x000fea0003800000 */
.L_x_2767:
[----:B0----5:R-:W-:Y:S01]  /*d1b0*/  IMAD.MOV.U32 R4, RZ, RZ, R46 ;  /* 0x000000ffff047224 */ /* 0x021fe200078e002e */
[----:B------:R-:W-:Y:S01]  /*d1c0*/  UMOV UR4, 0xffffffff ;  /* 0xffffffff00047882 */ /* 0x000fe20000000000 */
[----:B------:R-:W-:Y:S02]  /*d1d0*/  IMAD.MOV.U32 R5, RZ, RZ, R47 ;  /* 0x000000ffff057224 */ /* 0x000fe400078e002f */
[----:B------:R-:W-:Y:S02]  /*d1e0*/  IMAD.MOV.U32 R6, RZ, RZ, R50 ;  /* 0x000000ffff067224 */ /* 0x000fe400078e0032 */
[----:B--2---:R-:W-:Y:S01]  /*d1f0*/  IMAD.MOV.U32 R7, RZ, RZ, R51 ;  /* 0x000000ffff077224 */ /* 0x004fe200078e0033 */
        /* <DEDUP_REMOVED lines=22> */
[----:B------:R0:W0:Y:S04]  /*d360*/  SHFL.IDX PT, R6, R32, 0x2, 0x181f ;  /* 0x00581f0020067f89 */ /* 0x00002800000e0000 */
[----:B---3--:R3:W0:Y:S04]  /*d370*/  SHFL.IDX PT, R9, R31, 0x2, 0x181f ;  /* 0x00581f001f097f89 */ /* 0x00862800000e0000 */
[----:B----4-:R3:W4:Y:S02]  /*d380*/  SHFL.IDX PT, R8, R30, 0x2, 0x181f ;  /* 0x00581f001e087f89 */ /* 0x01072400000e0000 */
.L_x_3100:
        /* <DEDUP_REMOVED lines=26> */
[-C--:B0-----:R-:W-:Y:S02]  /*d530*/  @!P3 IADD3 R24, P5, R6, R21.reuse, RZ ;  /* 0x000000150618b210 */ /* 0x081fe40007fbe0ff */
[----:B----4-:R-:W-:Y:S02]  /*d540*/  @!P3 IADD3 R20, P4, R8, R21, RZ ;  /* 0x000000150814b210 */ /* 0x010fe40007f9e0ff */
[-C--:B------:R-:W-:Y:S01]  /*d550*/  @!P2 IADD3 R14, P6, R6, R13.reuse, RZ ;  /* 0x0000000d060ea210 */ /* 0x080fe20007fde0ff */
[--C-:B--2---:R-:W-:Y:S01]  /*d560*/  @!P3 IMAD.X R25, R7, 0x1, R4.reuse, P5 ;  /* 0x000000010719b824 */ /* 0x104fe200028e0604 */
[----:B------:R-:W-:Y:S01]  /*d570*/  @!P2 IADD3 R12, P5, R8, R13, RZ ;  /* 0x0000000d080ca210 */ /* 0x000fe20007fbe0ff */
[----:B------:R-:W-:Y:S01]  /*d580*/  @!P3 IMAD.X R21, R9, 0x1, R4, P4 ;  /* 0x000000010915b824 */ /* 0x000fe200020e0604 */
[----:B------:R-:W-:Y:S02]  /*d590*/  CS2R R38, SRZ ;  /* 0x0000000000267805 */ /* 0x000fe4000001ff00 */
[----:B------:R-:W-:-:S02]  /*d5a0*/  CS2R R40, SRZ ;  /* 0x0000000000287805 */ /* 0x000fc4000001ff00 */
[----:B------:R-:W-:Y:S01]  /*d5b0*/  CS2R R36, SRZ ;  /* 0x0000000000247805 */ /* 0x000fe2000001ff00 */
[----:B------:R0:W5:Y:S04]  /*d5c0*/  @!P3 LD.E.64 R42, desc[UR6][R24.64] ;  /* 0x00000006182ab980 */ /* 0x000168000c101b00 */
[----:B------:R0:W5:Y:S01]  /*d5d0*/  @!P3 LD.E.64 R44, desc[UR6][R20.64] ;  /* 0x00000006142cb980 */ /* 0x000162000c101b00 */
[----:B---3--:R-:W-:Y:S01]  /*d5e0*/  @!P2 SHF.L.U64.HI R34, R215, 0x1, R11 ;  /* 0x00000001d722a819 */ /* 0x008fe2000001020b */
        /* <DEDUP_REMOVED lines=9> */
[----:B------:R-:W-:Y:S01]  /*d680*/  CS2R R34, SRZ ;  /* 0x0000000000227805 */ /* 0x000fe2000001ff00 */
[----:B------:R0:W5:Y:S01]  /*d690*/  @!P2 LD.E.64 R38, desc[UR6][R14.64] ;  /* 0x000000060e26a980 */ /* 0x000162000c101b00 */
[-C--:B------:R-:W-:Y:S02]  /*d6a0*/  @!P0 IADD3 R6, P5, R6, R5.reuse, RZ ;  /* 0x0000000506068210 */ /* 0x080fe40007fbe0ff */
[----:B------:R-:W-:Y:S01]  /*d6b0*/  @!P0 IADD3 R8, P4, R8, R5, RZ ;  /* 0x0000000508088210 */ /* 0x000fe20007f9e0ff */
[----:B------:R-:W-:Y:S01]  /*d6c0*/  @!P1 IMAD.X R5, R9, 0x1, R26, P6 ;  /* 0x0000000109059824 */ /* 0x000fe200030e061a */
[----:B------:R-:W-:Y:S01]  /*d6d0*/  CS2R R26, SRZ ;  /* 0x00000000001a7805 */ /* 0x000fe2000001ff00 */
[--C-:B------:R-:W-:Y:S01]  /*d6e0*/  @!P0 IMAD.X R7, R7, 0x1, R28.reuse, P5 ;  /* 0x0000000107078824 */ /* 0x100fe200028e061c */
[----:B------:R0:W5:Y:S01]  /*d6f0*/  @!P2 LD.E.64 R40, desc[UR6][R12.64] ;  /* 0x000000060c28a980 */ /* 0x000162000c101b00 */
[----:B------:R-:W-:Y:S01]  /*d700*/  @!P0 IMAD.X R9, R9, 0x1, R28, P4 ;  /* 0x0000000109098824 */ /* 0x000fe200020e061c */
[----:B------:R-:W-:-:S02]  /*d710*/  CS2R R28, SRZ ;  /* 0x00000000001c7805 */ /* 0x000fc4000001ff00 */
[----:B------:R0:W5:Y:S04]  /*d720*/  @!P1 LD.E.64 R34, desc[UR6][R10.64] ;  /* 0x000000060a229980 */ /* 0x000168000c101b00 */
[----:B------:R0:W5:Y:S04]  /*d730*/  @!P1 LD.E.64 R36, desc[UR6][R4.64] ;  /* 0x0000000604249980 */ /* 0x000168000c101b00 */
[----:B------:R0:W5:Y:S04]  /*d740*/  @!P0 LD.E.64 R28, desc[UR6][R6.64] ;  /* 0x00000006061c8980 */ /* 0x000168000c101b00 */
[----:B------:R0:W5:Y:S02]  /*d750*/  @!P0 LD.E.64 R26, desc[UR6][R8.64] ;  /* 0x00000006081a8980 */ /* 0x000164000c101b00 */
.L_x_2771:
[----:B------:R-:W-:Y:S05]  /*d760*/  BSYNC B1 ;  /* 0x0000000000017941 */ /* 0x000fea0003800000 */
.L_x_2770:
[----:B0----5:R-:W-:Y:S01]  /*d770*/  IMAD.MOV.U32 R5, RZ, RZ, R34 ;  /* 0x000000ffff057224 */ /* 0x021fe200078e0022 */
[----:B------:R-:W-:Y:S01]  /*d780*/  UMOV UR4, 0xffffffff ;  /* 0xffffffff00047882 */ /* 0x000fe20000000000 */
[----:B------:R-:W-:Y:S02]  /*d790*/  IMAD.MOV.U32 R4, RZ, RZ, R35 ;  /* 0x000000ffff047224 */ /* 0x000fe400078e0023 */
[----:B--2---:R-:W-:Y:S02]  /*d7a0*/  IMAD.MOV.U32 R7, RZ, RZ, R28 ;  /* 0x000000ffff077224 */ /* 0x004fe400078e001c */
        /* <DEDUP_REMOVED lines=20> */
[----:B------:R-:W-:Y:S02]  /*d8f0*/  CS2R R4, SRZ ;  /* 0x0000000000047805 */ /* 0x000fe4000001ff00 */
[----:B------:R-:W-:Y:S01]  /*d900*/  PRMT R93, R7, 0x5410, R6 ;  /* 0x00005410075d7816 */ /* 0x000fe20000000006 */
[----:B------:R-:W-:Y:S06]  /*d910*/  BRA.DIV UR4, `(.L_x_2772) ;  /* 0x0000026a04e87947 */ /* 0x000fec000b800000 */
[----:B------:R0:W2:Y:S04]  /*d920*/  SHFL.IDX PT, R9, R33, 0x3, 0x181f ;  /* 0x00781f0021097f89 */ /* 0x0000a800000e0000 */
[----:B----4-:R0:W4:Y:S04]  /*d930*/  SHFL.IDX PT, R8, R32, 0x3, 0x181f ;  /* 0x00781f0020087f89 */ /* 0x01012800000e0000 */
[----:B------:R0:W0:Y:S04]  /*d940*/  SHFL.IDX PT, R78, R31, 0x3, 0x181f ;  /* 0x00781f001f4e7f89 */ /* 0x00002800000e0000 */
[----:B------:R0:W0:Y:S02]  /*d950*/  SHFL.IDX PT, R10, R30, 0x3, 0x181f ;  /* 0x00781f001e0a7f89 */ /* 0x00002400000e0000 */
.L_x_3106:
[----:B------:R-:W5:Y:S01]  /*d960*/  LDL R11, [R1+0x78] ;  /* 0x00007800010b7983 */ /* 0x000f620000100800 */
[----:B------:R-:W-:Y:S01]  /*d970*/  VIADD R7, R0, 0x60 ;  /* 0x0000006000077836 */ /* 0x000fe20000000000 */
[----:B------:R-:W-:Y:S01]  /*d980*/  BSSY B1, `(.L_x_2773) ;  /* 0x000003f000017945 */ /* 0x000fe20003800000 */
[----:B------:R-:W-:Y:S02]  /*d990*/  CS2R R12, SRZ ;  /* 0x00000000000c7805 */ /* 0x000fe4000001ff00 */
[----:B------:R-:W-:Y:S02]  /*d9a0*/  CS2R R20, SRZ ;  /* 0x0000000000147805 */ /* 0x000fe4000001ff00 */
[----:B01-3--:R-:W-:Y:S02]  /*d9b0*/  CS2R R30, SRZ ;  /* 0x00000000001e7805 */ /* 0x00bfe4000001ff00 */
[----:B------:R-:W-:Y:S02]  /*d9c0*/  ISETP.GE.AND P0, PT, R7, R3, PT ;  /* 0x000000030700720c */ /* 0x000fe40003f06270 */
[----:B------:R-:W-:-:S02]  /*d9d0*/  CS2R R14, SRZ ;  /* 0x00000000000e7805 */ /* 0x000fc4000001ff00 */
[----:B------:R-:W-:Y:S02]  /*d9e0*/  CS2R R24, SRZ ;  /* 0x0000000000187805 */ /* 0x000fe4000001ff00 */
[----:B------:R-:W-:Y:S02]  /*d9f0*/  CS2R R32, SRZ ;  /* 0x0000000000207805 */ /* 0x000fe4000001ff00 */
[----:B-----5:R-:W-:-:S04]  /*da00*/  LEA.HI R6, R11, R11, RZ, 0x1 ;  /* 0x0000000b0b067211 */ /* 0x020fc800078f08ff */
[----:B------:R-:W-:Y:S02]  /*da10*/  LOP3.LUT R0, R6, 0xfffffffe, RZ, 0xc0, !PT ;  /* 0xfffffffe06007812 */ /* 0x000fe400078ec0ff */
[----:B------:R-:W-:-:S03]  /*da20*/  CS2R R6, SRZ ;  /* 0x0000000000067805 */ /* 0x000fc6000001ff00 */
[----:B------:R-:W-:-:S05]  /*da30*/  IMAD.IADD R0, R11, 0x1, -R0 ;  /* 0x000000010b007824 */ /* 0x000fca00078e0a00 */
[----:B------:R-:W-:Y:S01]  /*da40*/  SHF.L.U32 R0, R0, 0x1f, RZ ;  /* 0x0000001f00007819 */ /* 0x000fe200000006ff */
[----:B------:R-:W-:Y:S06]  /*da50*/  @P0 BRA `(.L_x_2774) ;  /* 0x0000000000c40947 */ /* 0x000fec0003800000 */
[----:B------:R-:W3:Y:S01]  /*da60*/  LDL R82, [R1+0x9c] ;  /* 0x00009c0001527983 */ /* 0x000ee20000100800 */
[----:B------:R-:W-:-:S03]  /*da70*/  ULDC UR4, c[0x0][0x3f4] ;  /* 0x0000fd0000047ab9 */ /* 0x000fc60000000800 */
[----:B------:R-:W3:Y:S04]  /*da80*/  LDL R79, [R1+0x98] ;  /* 0x00009800014f7983 */ /* 0x000ee80000100800 */
[----:B------:R-:W3:Y:S01]  /*da90*/  LDL R11, [R1+0x94] ;  /* 0x00009400010b7983 */ /* 0x000ee20000100800 */
[----:B------:R-:W-:Y:S02]  /*daa0*/  ISETP.GE.AND P3, PT, R22, UR4, PT ;  /* 0x0000000416007c0c */ /* 0x000fe4000bf66270 */
[----:B------:R-:W-:Y:S02]  /*dab0*/  CS2R R32, SRZ ;  /* 0x0000000000207805 */ /* 0x000fe4000001ff00 */
[----:B------:R-:W-:Y:S01]  /*dac0*/  ISETP.GE.AND P2, PT, R215, UR4, PT ;  /* 0x00000004d7007c0c */ /* 0x000fe2000bf46270 */
[----:B------:R-:W-:Y:S01]  /*dad0*/  ULDC.64 UR6, c[0x0][0x208] ;  /* 0x0000820000067ab9 */ /* 0x000fe20000000a00 */
[----:B------:R-:W-:-:S02]  /*dae0*/  ISETP.GE.AND P1, PT, R214, UR4, PT ;  /* 0x00000004d6007c0c */ /* 0x000fc4000bf26270 */
[----:B------:R-:W-:-:S05]  /*daf0*/  ISETP.GE.AND P0, PT, R217, UR4, PT ;  /* 0x00000004d9007c0c */ /* 0x000fca000bf06270 */
[C---:B------:R-:W-:Y:S01]  /*db00*/  @!P3 IMAD.SHL.U32 R24, R22.reuse, 0x2, RZ ;  /* 0x000000021618b824 */ /* 0x040fe200078e00ff */
[----:B------:R-:W-:-:S03]  /*db10*/  @!P3 SHF.L.U64.HI R4, R22, 0x1, R23 ;  /* 0x000000011604b819 */ /* 0x000fc60000010217 */
[----:B------:R-:W-:Y:S02]  /*db20*/  @!P2 IMAD.SHL.U32 R14, R215, 0x2, RZ ;  /* 0x00000002d70ea824 */ /* 0x000fe400078e00ff */
[----:B------:R-:W-:Y:S01]  /*db30*/  @!P1 IMAD.SHL.U32 R6, R214, 0x2, RZ ;  /* 0x00000002d6069824 */ /* 0x000fe200078e00ff */
[-C--:B----4-:R-:W-:Y:S01]  /*db40*/  @!P3 IADD3 R20, P5, R8, R24.reuse, RZ ;  /* 0x000000180814b210 */ /* 0x090fe20007fbe0ff */
[----:B------:R-:W-:Y:S01]  /*db50*/  @!P0 IMAD.SHL.U32 R30, R217, 0x2, RZ ;  /* 0x00000002d91e8824 */ /* 0x000fe200078e00ff */
[----:B------:R-:W-:Y:S02]  /*db60*/  @!P3 IADD3 R24, P4, R10, R24, RZ ;  /* 0x000000180a18b210 */ /* 0x000fe40007f9e0ff */
[-C--:B------:R-:W-:Y:S01]  /*db70*/  @!P2 IADD3 R12, P6, R8, R14.reuse, RZ ;  /* 0x0000000e080ca210 */ /* 0x080fe20007fde0ff */
[--C-:B--2---:R-:W-:Y:S01]  /*db80*/  @!P3 IMAD.X R21, R9, 0x1, R4.reuse, P5 ;  /* 0x000000010915b824 */ /* 0x104fe200028e0604 */
[----:B------:R-:W-:Y:S01]  /*db90*/  @!P2 IADD3 R14, P5, R10, R14, RZ ;  /* 0x0000000e0a0ea210 */ /* 0x000fe20007fbe0ff */
[----:B------:R-:W-:Y:S01]  /*dba0*/  @!P3 IMAD.X R25, R78, 0x1, R4, P4 ;  /* 0x000000014e19b824 */ /* 0x000fe200020e0604 */
[----:B------:R-:W-:-:S04]  /*dbb0*/  @!P1 IADD3 R4, P4, R8, R6, RZ ;  /* 0x0000000608049210 */ /* 0x000fc80007f9e0ff */
[----:B------:R0:W5:Y:S02]  /*dbc0*/  @!P3 LD.E.64 R32, desc[UR6][R24.64] ;  /* 0x000000061820b980 */ /* 0x000164000c101b00 */
[----:B0-----:R-:W-:Y:S02]  /*dbd0*/  CS2R R24, SRZ ;  /* 0x0000000000187805 */ /* 0x001fe4000001ff00 */
[----:B---3--:R-:W-:Y:S02]  /*dbe0*/  @!P2 SHF.L.U64.HI R5, R215, 0x1, R82 ;  /* 0x00000001d705a819 */ /* 0x008fe40000010252 */
[----:B------:R-:W-:-:S03]  /*dbf0*/  @!P1 SHF.L.U64.HI R7, R214, 0x1, R79 ;  /* 0x00000001d6079819 */ /* 0x000fc6000001024f */
[C-C-:B------:R-:W-:Y:S01]  /*dc00*/  @!P2 IMAD.X R13, R9.reuse, 0x1, R5.reuse, P6 ;  /* 0x00000001090da824 */ /* 0x140fe200030e0605 */
[----:B------:R-:W-:Y:S01]  /*dc10*/  @!P1 IADD3 R6, P6, R10, R6, RZ ;  /* 0x000000060a069210 */ /* 0x000fe20007fde0ff */
[----:B------:R-:W-:Y:S01]  /*dc20*/  @!P2 IMAD.X R15, R78, 0x1, R5, P5 ;  /* 0x000000014e0fa824 */ /* 0x000fe200028e0605 */
[-C--:B------:R-:W-:Y:S01]  /*dc30*/  @!P0 IADD3 R8, P5, R8, R30.reuse, RZ ;  /* 0x0000001e08088210 */ /* 0x080fe20007fbe0ff */
[--C-:B------:R-:W-:Y:S01]  /*dc40*/  @!P1 IMAD.X R5, R9, 0x1, R7.reuse, P4 ;  /* 0x0000000109059824 */ /* 0x100fe200020e0607 */
[----:B------:R-:W-:Y:S02]  /*dc50*/  @!P0 IADD3 R10, P4, R10, R30, RZ ;  /* 0x0000001e0a0a8210 */ /* 0x000fe40007f9e0ff */
[----:B------:R-:W-:Y:S01]  /*dc60*/  CS2R R30, SRZ ;  /* 0x00000000001e7805 */ /* 0x000fe2000001ff00 */
[----:B------:R-:W5:Y:S01]  /*dc70*/  @!P2 LD.E.64 R24, desc[UR6][R14.64] ;  /* 0x000000060e18a980 */ /* 0x000f62000c101b00 */
[----:B------:R-:W-:Y:S01]  /*dc80*/  @!P1 IMAD.X R7, R78, 0x1, R7, P6 ;  /* 0x000000014e079824 */ /* 0x000fe200030e0607 */
[----:B------:R-:W-:-:S03]  /*dc90*/  @!P0 SHF.L.U64.HI R11, R217, 0x1, R11 ;  /* 0x00000001d90b8819 */ /* 0x000fc6000001020b */
[----:B------:R0:W5:Y:S02]  /*dca0*/  @!P3 LD.E.64 R30, desc[UR6][R20.64] ;  /* 0x00000006141eb980 */ /* 0x000164000c101b00 */
[--C-:B------:R-:W-:Y:S02]  /*dcb0*/  @!P0 IMAD.X R9, R9, 0x1, R11.reuse, P5 ;  /* 0x0000000109098824 */ /* 0x100fe400028e060b */
[----:B------:R-:W-:Y:S01]  /*dcc0*/  @!P0 IMAD.X R11, R78, 0x1, R11, P4 ;  /* 0x000000014e0b8824 */ /* 0x000fe200020e060b */
[----:B0-----:R-:W-:Y:S02]  /*dcd0*/  CS2R R20, SRZ ;  /* 0x0000000000147805 */ /* 0x001fe4000001ff00 */
[----:B------:R-:W-:-:S04]  /*dce0*/  CS2R R14, SRZ ;  /* 0x00000000000e7805 */ /* 0x000fc8000001ff00 */
[----:B------:R0:W5:Y:S04]  /*dcf0*/  @!P2 LD.E.64 R20, desc[UR6][R12.64] ;  /* 0x000000060c14a980 */ /* 0x000168000c101b00 */
[----:B------:R1:W5:Y:S01]  /*dd00*/  @!P1 LD.E.64 R14, desc[UR6][R6.64] ;  /* 0x00000006060e9980 */ /* 0x000362000c101b00 */
[----:B0-----:R-:W-:Y:S02]  /*dd10*/  CS2R R12, SRZ ;  /* 0x00000000000c7805 */ /* 0x001fe4000001ff00 */
[----:B-1----:R-:W-:-:S04]  /*dd20*/  CS2R R6, SRZ ;  /* 0x0000000000067805 */ /* 0x002fc8000001ff00 */
[----:B------:R0:W5:Y:S04]  /*dd30*/  @!P1 LD.E.64 R12, desc[UR6][R4.64] ;  /* 0x00000006040c9980 */ /* 0x000168000c101b00 */
[----:B------:R1:W5:Y:S01]  /*dd40*/  @!P0 LD.E.64 R6, desc[UR6][R10.64] ;  /* 0x000000060a068980 */ /* 0x000362000c101b00 */
[----:B0-----:R-:W-:-:S06]  /*dd50*/  CS2R R4, SRZ ;  /* 0x0000000000047805 */ /* 0x001fcc000001ff00 */
[----:B------:R1:W5:Y:S02]  /*dd60*/  @!P0 LD.E.64 R4, desc[UR6][R8.64] ;  /* 0x0000000608048980 */ /* 0x000364000c101b00 */
.L_x_2774:
[----:B------:R-:W-:Y:S05]  /*dd70*/  BSYNC B1 ;  /* 0x0000000000017941 */ /* 0x000fea0003800000 */
.L_x_2773:
[----:B------:R-:W0:Y:S01]  /*dd80*/  SYNCS.PHASECHK.TRANS64.TRYWAIT P0, [R16+URZ+0x38800], R0 ;  /* 0x03880000100075a7 */ /* 0x000e22000800017f */
[----:B-12--5:R-:W-:Y:S01]  /*dd90*/  IMAD.MOV.U32 R9, RZ, RZ, R4 ;  /* 0x000000ffff097224 */ /* 0x026fe200078e0004 */
[----:B------:R-:W-:Y:S01]  /*dda0*/  BSSY B1, `(.L_x_2775) ;  /* 0x000000d000017945 */ /* 0x000fe20003800000 */
[----:B----4-:R-:W-:Y:S02]  /*ddb0*/  IMAD.MOV.U32 R8, RZ, RZ, R5 ;  /* 0x000000ffff087224 */ /* 0x010fe400078e0005 */
[----:B------:R-:W-:Y:S02]  /*ddc0*/  IMAD.MOV.U32 R11, RZ, RZ, R12 ;  /* 0x000000ffff0b7224 */ /* 0x000fe400078e000c */
[----:B------:R-:W-:Y:S01]  /*ddd0*/  IMAD.MOV.U32 R10, RZ, RZ, R13 ;  /* 0x000000ffff0a7224 */ /* 0x000fe200078e000d */
[----:B------:R-:W-:Y:S01]  /*dde0*/  PRMT R78, R9, 0x5410, R8 ;  /* 0x00005410094e7816 */ /* 0x000fe20000000008 */
[----:B------:R-:W-:Y:S02]  /*ddf0*/  IMAD.MOV.U32 R9, RZ, RZ, R20 ;  /* 0x000000ffff097224 */ /* 0x000fe400078e0014 */
[----:B------:R-:W-:Y:S01]  /*de00*/  IMAD.MOV.U32 R8, RZ, RZ, R21 ;  /* 0x000000ffff087224 */ /* 0x000fe200078e0015 */
[----:B------:R-:W-:-:S04]  /*de10*/  PRMT R82, R11, 0x5410, R10 ;  /* 0x000054100b527816 */ /* 0x000fc8000000000a */
[----:B------:R-:W-:Y:S01]  /*de20*/  PRMT R87, R9, 0x5410, R8 ;  /* 0x0000541009577816 */ /* 0x000fe20000000008 */
[----:B------:R-:W-:Y:S02]  /*de30*/  IMAD.MOV.U32 R9, RZ, RZ, R30 ;  /* 0x000000ffff097224 */ /* 0x000fe400078e001e */
[----:B------:R-:W-:-:S05]  /*de40*/  IMAD.MOV.U32 R8, RZ, RZ, R31 ;  /* 0x000000ffff087224 */ /* 0x000fca00078e001f */
[----:B------:R-:W-:Y:S01]  /*de50*/  PRMT R98, R8, 0x5410, R9 ;  /* 0x0000541008627816 */ /* 0x000fe20000000009 */
[----:B0-----:R-:W-:Y:S06]  /*de60*/  @!P0 BRA `(.L_x_2776) ;  /* 0x0000026800088947 */ /* 0x001fec0003800000 */
.L_x_3107:
[----:B------:R-:W-:Y:S05]  /*de70*/  BSYNC B1 ;  /* 0x0000000000017941 */ /* 0x000fea0003800000 */
.L_x_2775:
[----:B------:R-:W-:Y:S01]  /*de80*/  IMAD.MOV.U32 R8, RZ, RZ, R6 ;  /* 0x000000ffff087224 */ /* 0x000fe200078e0006 */
[----:B------:R-:W-:Y:S01]  /*de90*/  BSSY B1, `(.L_x_2777) ;  /* 0x00000d6000017945 */ /* 0x000fe20003800000 */
[----:B0-----:R-:W-:-:S05]  /*dea0*/  IMAD.MOV.U32 R0, RZ, RZ, R7 ;  /* 0x000000ffff007224 */ /* 0x001fca00078e0007 */
[----:B------:R-:W-:Y:S01]  /*deb0*/  PRMT R79, R8, 0x5410, R0 ;  /* 0x00005410084f7816 */ /* 0x000fe20000000000 */
[----:B------:R-:W-:Y:S02]  /*dec0*/  IMAD.MOV.U32 R8, RZ, RZ, R14 ;  /* 0x000000ffff087224 */ /* 0x000fe400078e000e */
[----:B------:R-:W-:-:S05]  /*ded0*/  IMAD.MOV.U32 R0, RZ, RZ, R15 ;  /* 0x000000ffff007224 */ /* 0x000fca00078e000f */
[----:B------:R-:W-:Y:S01]  /*dee0*/  PRMT R83, R8, 0x5410, R0 ;  /* 0x0000541008537816 */ /* 0x000fe20000000000 */
[----:B------:R-:W-:Y:S01]  /*def0*/  IMAD.MOV.U32 R8, RZ, RZ, R24 ;  /* 0x000000ffff087224 */ /* 0x000fe200078e0018 */
[----:B------:R-:W-:Y:S01]  /*df00*/  VIADDMNMX R0, R3, -R231, 0x80, PT ;  /* 0x0000008003007446 */ /* 0x000fe200038009e7 */
[----:B------:R-:W-:-:S03]  /*df10*/  IMAD.MOV.U32 R3, RZ, RZ, R25 ;  /* 0x000000ffff037224 */ /* 0x000fc600078e0019 */
[----:B------:R-:W-:Y:S02]  /*df20*/  ISETP.GE.AND P0, PT, R212, R0, PT ;  /* 0x00000000d400720c */ /* 0x000fe40003f06270 */
[----:B------:R-:W-:Y:S01]  /*df30*/  PRMT R94, R8, 0x5410, R3 ;  /* 0x00005410085e7816 */ /* 0x000fe20000000003 */
[----:B------:R-:W-:Y:S02]  /*df40*/  IMAD.MOV.U32 R8, RZ, RZ, R32 ;  /* 0x000000ffff087224 */ /* 0x000fe400078e0020 */
[----:B------:R-:W-:-:S05]  /*df50*/  IMAD.MOV.U32 R3, RZ, RZ, R33 ;  /* 0x000000ffff037224 */ /* 0x000fca00078e0021 */
[----:B------:R-:W-:-:S03]  /*df60*/  PRMT R103, R8, 0x5410, R3 ;  /* 0x0000541008677816 */ /* 0x000fc60000000003 */
[----:B------:R-:W-:Y:S05]  /*df70*/  @P0 BRA `(.L_x_2778) ;  /* 0x0000000c001c0947 */ /* 0x000fea0003800000 */
[----:B------:R-:W0:Y:S01]  /*df80*/  LDC R3, c[0x0][0x3f4] ;  /* 0x0000fd00ff037b82 */ /* 0x000e220000000800 */
[----:B------:R-:W-:Y:S01]  /*df90*/  BSSY B2, `(.L_x_2779) ;  /* 0x0000034000027945 */ /* 0x000fe20003800000 */
[-C--:B0-----:R-:W-:Y:S02]  /*dfa0*/  ISETP.GE.AND P0, PT, R22, R3.reuse, PT ;  /* 0x000000031600720c */ /* 0x081fe40003f06270 */
[-C--:B------:R-:W-:Y:S02]  /*dfb0*/  ISETP.GE.AND P1, PT, R215, R3.reuse, PT ;  /* 0x00000003d700720c */ /* 0x080fe40003f26270 */
[-C--:B------:R-:W-:Y:S02]  /*dfc0*/  ISETP.GE.AND P2, PT, R214, R3.reuse, PT ;  /* 0x00000003d600720c */ /* 0x080fe40003f46270 */
[----:B------:R-:W-:-:S07]  /*dfd0*/  ISETP.GE.AND P3, PT, R217, R3, PT ;  /* 0x00000003d900720c */ /* 0x000fce0003f66270 */
[----:B------:R-:W-:Y:S06]  /*dfe0*/  @P0 BRA `(.L_x_2780) ;  /* 0x0000000000b80947 */ /* 0x000fec0003800000 */
[----:B------:R-:W0:Y:S01]  /*dff0*/  LDS.128 R8, [R230] ;  /* 0x00000000e6087984 */ /* 0x000e220000000c00 */
[----:B------:R-:W-:Y:S02]  /*e000*/  SHF.R.U32.HI R88, RZ, 0x10, R75 ;  /* 0x00000010ff587819 */ /* 0x000fe4000001164b */
[----:B------:R-:W-:Y:S02]  /*e010*/  SHF.R.U32.HI R89, RZ, 0x10, R77 ;  /* 0x00000010ff597819 */ /* 0x000fe4000001164d */
[C---:B------:R-:W-:Y:S02]  /*e020*/  PRMT R88, R95.reuse, 0x5432, R88 ;  /* 0x000054325f587816 */ /* 0x040fe40000000058 */
[----:B------:R-:W-:Y:S02]  /*e030*/  PRMT R89, R95, 0x5410, R89 ;  /* 0x000054105f597816 */ /* 0x000fe40000000059 */
[----:B------:R-:W-:Y:S01]  /*e040*/  SHF.R.U64 R75, R74, 0x10, R75 ;  /* 0x000000104a4b7819 */ /* 0x000fe2000000124b */
[----:B------:R-:W-:Y:S01]  /*e050*/  IMAD.U32 R96, R88, 0x10000, RZ ;  /* 0x0001000058607824 */ /* 0x000fe200078e00ff */
[----:B------:R-:W-:Y:S01]  /*e060*/  SHF.R.U64 R76, R76, 0x10, R77 ;  /* 0x000000104c4c7819 */ /* 0x000fe2000000124d */
[C---:B------:R-:W-:Y:S01]  /*e070*/  IMAD.U32 R3, R89.reuse, 0x10000, RZ ;  /* 0x0001000059037824 */ /* 0x040fe200078e00ff */
[----:B------:R-:W-:-:S02]  /*e080*/  LOP3.LUT R74, R89, 0xffff0000, RZ, 0xc0, !PT ;  /* 0xffff0000594a7812 */ /* 0x000fc400078ec0ff */
[----:B------:R-:W-:Y:S02]  /*e090*/  LOP3.LUT R88, R88, 0xffff0000, RZ, 0xc0, !PT ;  /* 0xffff000058587812 */ /* 0x000fe400078ec0ff */
[C---:B------:R-:W-:Y:S02]  /*e0a0*/  PRMT R76, R114.reuse, 0x5432, R76 ;  /* 0x00005432724c7816 */ /* 0x040fe4000000004c */
[----:B------:R-:W-:Y:S02]  /*e0b0*/  PRMT R75, R114, 0x5410, R75 ;  /* 0x00005410724b7816 */ /* 0x000fe4000000004b */
[C---:B0-----:R-:W-:Y:S01]  /*e0c0*/  LOP3.LUT R97, R10.reuse, 0xffff0000, RZ, 0xc0, !PT ;  /* 0xffff00000a617812 */ /* 0x041fe200078ec0ff */
[----:B------:R-:W-:Y:S01]  /*e0d0*/  IMAD.U32 R95, R10, 0x10000, RZ ;  /* 0x000100000a5f7824 */ /* 0x000fe200078e00ff */
[C---:B------:R-:W-:Y:S01]  /*e0e0*/  LOP3.LUT R77, R11.reuse, 0xffff0000, RZ, 0xc0, !PT ;  /* 0xffff00000b4d7812 */ /* 0x040fe200078ec0ff */
[----:B------:R-:W-:Y:S02]  /*e0f0*/  IMAD.U32 R89, R11, 0x10000, RZ ;  /* 0x000100000b597824 */ /* 0x000fe400078e00ff */
[CC--:B------:R-:W-:Y:S01]  /*e100*/  FMUL.FTZ R10, R97.reuse, R3.reuse ;  /* 0x00000003610a7220 */ /* 0x0c0fe20000410000 */
[----:B------:R-:W-:Y:S01]  /*e110*/  FMUL.FTZ R97, R97, R96 ;  /* 0x0000006061617220 */ /* 0x000fe20000410000 */
[C---:B------:R-:W-:Y:S01]  /*e120*/  FMUL.FTZ R11, R77.reuse, R74 ;  /* 0x0000004a4d0b7220 */ /* 0x040fe20000410000 */
[----:B------:R-:W-:Y:S01]  /*e130*/  FMUL.FTZ R77, R77, R88 ;  /* 0x000000584d4d7220 */ /* 0x000fe20000410000 */
[C---:B------:R-:W-:Y:S01]  /*e140*/  FFMA.FTZ R10, R95.reuse, R96, -R10 ;  /* 0x000000605f0a7223 */ /* 0x040fe2000001080a */
[----:B------:R-:W-:Y:S01]  /*e150*/  FFMA.FTZ R3, R95, R3, R97 ;  /* 0x000000035f037223 */ /* 0x000fe20000010061 */
[----:B------:R-:W-:Y:S01]  /*e160*/  LOP3.LUT R95, R8, 0xffff0000, RZ, 0xc0, !PT ;  /* 0xffff0000085f7812 */ /* 0x000fe200078ec0ff */
[C---:B------:R-:W-:Y:S01]  /*e170*/  FFMA.FTZ R74, R89.reuse, R74, R77 ;  /* 0x0000004a594a7223 */ /* 0x040fe2000001004d */
[----:B------:R-:W-:Y:S01]  /*e180*/  FFMA.FTZ R11, R89, R88, -R11 ;  /* 0x00000058590b7223 */ /* 0x000fe2000001080b */
[C---:B------:R-:W-:Y:S01]  /*e190*/  IMAD.U32 R77, R76.reuse, 0x10000, RZ ;  /* 0x000100004c4d7824 */ /* 0x040fe200078e00ff */
[----:B------:R-:W-:Y:S01]  /*e1a0*/  LOP3.LUT R76, R76, 0xffff0000, RZ, 0xc0, !PT ;  /* 0xffff00004c4c7812 */ /* 0x000fe200078ec0ff */
[C---:B------:R-:W-:Y:S01]  /*e1b0*/  IMAD.U32 R88, R75.reuse, 0x10000, RZ ;  /* 0x000100004b587824 */ /* 0x040fe200078e00ff */
[----:B------:R-:W-:Y:S01]  /*e1c0*/  LOP3.LUT R75, R75, 0xffff0000, RZ, 0xc0, !PT ;  /* 0xffff00004b4b7812 */ /* 0x000fe200078ec0ff */
[----:B------:R-:W-:-:S02]  /*e1d0*/  IMAD.U32 R8, R8, 0x10000, RZ ;  /* 0x0001000008087824 */ /* 0x000fc400078e00ff */
[CC--:B------:R-:W-:Y:S01]  /*e1e0*/  FMUL.FTZ R89, R95.reuse, R77.reuse ;  /* 0x0000004d5f597220 */ /* 0x0c0fe20000410000 */
        /* <DEDUP_REMOVED lines=14> */
.L_x_2780:
[----:B------:R-:W-:Y:S05]  /*e2d0*/  BSYNC B2 ;  /* 0x0000000000027941 */ /* 0x000fea0003800000 */
.L_x_2779:
[----:B------:R-:W-:Y:S04]  /*e2e0*/  BSSY B2, `(.L_x_2781) ;  /* 0x0000030000027945 */ /* 0x000fe80003800000 */
[----:B------:R-:W-:Y:S05]  /*e2f0*/  @P1 BRA `(.L_x_2782) ;  /* 0x0000000000b81947 */ /* 0x000fea0003800000 */
[----:B0-----:R-:W0:Y:S01]  /*e300*/  LDS.128 R8, [R230+0x4000] ;  /* 0x00400000e6087984 */ /* 0x001e220000000c00 */
[----:B------:R-:W-:Y:S02]  /*e310*/  SHF.R.U32.HI R3, RZ, 0x10, R71 ;  /* 0x00000010ff037819 */ /* 0x000fe40000011647 */
[----:B------:R-:W-:Y:S02]  /*e320*/  SHF.R.U32.HI R74, RZ, 0x10, R73 ;  /* 0x00000010ff4a7819 */ /* 0x000fe40000011649 */
[C---:B------:R-:W-:Y:S02]  /*e330*/  PRMT R3, R113.reuse, 0x5410, R3 ;  /* 0x0000541071037816 */ /* 0x040fe40000000003 */
[----:B------:R-:W-:Y:S02]  /*e340*/  PRMT R74, R113, 0x5432, R74 ;  /* 0x00005432714a7816 */ /* 0x000fe4000000004a */
[----:B------:R-:W-:Y:S01]  /*e350*/  SHF.R.U64 R70, R70, 0x10, R71 ;  /* 0x0000001046467819 */ /* 0x000fe20000001247 */
[C---:B------:R-:W-:Y:S01]  /*e360*/  IMAD.U32 R76, R3.reuse, 0x10000, RZ ;  /* 0x00010000034c7824 */ /* 0x040fe200078e00ff */
[----:B------:R-:W-:Y:S01]  /*e370*/  SHF.R.U64 R71, R72, 0x10, R73 ;  /* 0x0000001048477819 */ /* 0x000fe20000001249 */
[----:B------:R-:W-:Y:S01]  /*e380*/  IMAD.U32 R75, R74, 0x10000, RZ ;  /* 0x000100004a4b7824 */ /* 0x000fe200078e00ff */
        /* <DEDUP_REMOVED lines=36> */
[----:B------:R1:W-:Y:S02]  /*e5d0*/  STS.128 [R230+0x4000], R8 ;  /* 0x00400008e6007388 */ /* 0x0003e40000000c00 */
.L_x_2782:
[----:B------:R-:W-:Y:S05]  /*e5e0*/  BSYNC B2 ;  /* 0x0000000000027941 */ /* 0x000fea0003800000 */
.L_x_2781:
[----:B------:R-:W-:Y:S04]  /*e5f0*/  BSSY B2, `(.L_x_2783) ;  /* 0x0000030000027945 */ /* 0x000fe80003800000 */
[----:B------:R-:W-:Y:S05]  /*e600*/  @P2 BRA `(.L_x_2784) ;  /* 0x0000000000b82947 */ /* 0x000fea0003800000 */
[----:B01----:R-:W0:Y:S01]  /*e610*/  LDS.128 R8, [R230+0x8000] ;  /* 0x00800000e6087984 */ /* 0x003e220000000c00 */
[----:B------:R-:W-:Y:S02]  /*e620*/  SHF.R.U64 R3, R66, 0x10, R67 ;  /* 0x0000001042037819 */ /* 0x000fe40000001243 */
[----:B------:R-:W-:Y:S02]  /*e630*/  SHF.R.U32.HI R66, RZ, 0x10, R69 ;  /* 0x00000010ff427819 */ /* 0x000fe40000011645 */
[----:B------:R-:W-:Y:S02]  /*e640*/  SHF.R.U32.HI R70, RZ, 0x10, R67 ;  /* 0x00000010ff467819 */ /* 0x000fe40000011643 */
[----:B------:R-:W-:Y:S02]  /*e650*/  PRMT R66, R110, 0x5410, R66 ;  /* 0x000054106e427816 */ /* 0x000fe40000000042 */
[----:B------:R-:W-:Y:S02]  /*e660*/  SHF.R.U64 R67, R68, 0x10, R69 ;  /* 0x0000001044437819 */ /* 0x000fe40000001245 */
[C---:B------:R-:W-:Y:S01]  /*e670*/  PRMT R70, R111.reuse, 0x5410, R70 ;  /* 0x000054106f467816 */ /* 0x040fe20000000046 */
[----:B------:R-:W-:Y:S01]  /*e680*/  IMAD.U32 R71, R66, 0x10000, RZ ;  /* 0x0001000042477824 */ /* 0x000fe200078e00ff */
[----:B------:R-:W-:-:S02]  /*e690*/  PRMT R69, R111, 0x5432, R3 ;  /* 0x000054326f457816 */ /* 0x000fc40000000003 */
[----:B------:R-:W-:Y:S01]  /*e6a0*/  LOP3.LUT R66, R66, 0xffff0000, RZ, 0xc0, !PT ;  /* 0xffff000042427812 */ /* 0x000fe200078ec0ff */
[----:B------:R-:W-:Y:S01]  /*e6b0*/  IMAD.U32 R74, R70, 0x10000, RZ ;  /* 0x00010000464a7824 */ /* 0x000fe200078e00ff */
[----:B------:R-:W-:Y:S02]  /*e6c0*/  PRMT R67, R110, 0x5432, R67 ;  /* 0x000054326e437816 */ /* 0x000fe40000000043 */
[----:B------:R-:W-:Y:S02]  /*e6d0*/  LOP3.LUT R70, R70, 0xffff0000, RZ, 0xc0, !PT ;  /* 0xffff000046467812 */ /* 0x000fe400078ec0ff */
[C---:B0-----:R-:W-:Y:S01]  /*e6e0*/  LOP3.LUT R68, R10.reuse, 0xffff0000, RZ, 0xc0, !PT ;  /* 0xffff00000a447812 */ /* 0x041fe200078ec0ff */
[----:B------:R-:W-:Y:S02]  /*e6f0*/  IMAD.U32 R3, R10, 0x10000, RZ ;  /* 0x000100000a037824 */ /* 0x000fe400078e00ff */
[C---:B------:R-:W-:Y:S01]  /*e700*/  IMAD.U32 R10, R11.reuse, 0x10000, RZ ;  /* 0x000100000b0a7824 */ /* 0x040fe200078e00ff */
[----:B------:R-:W-:Y:S01]  /*e710*/  LOP3.LUT R11, R11, 0xffff0000, RZ, 0xc0, !PT ;  /* 0xffff00000b0b7812 */ /* 0x000fe200078ec0ff */
[CC--:B------:R-:W-:Y:S01]  /*e720*/  FMUL.FTZ R75, R68.reuse, R71.reuse ;  /* 0x00000047444b7220 */ /* 0x0c0fe20000410000 */
[-C--:B------:R-:W-:Y:S01]  /*e730*/  FMUL.FTZ R68, R68, R74.reuse ;  /* 0x0000004a44447220 */ /* 0x080fe20000410000 */
[C---:B------:R-:W-:Y:S01]  /*e740*/  IMAD.U32 R73, R8.reuse, 0x10000, RZ ;  /* 0x0001000008497824 */ /* 0x040fe200078e00ff */
[----:B------:R-:W-:Y:S01]  /*e750*/  LOP3.LUT R8, R8, 0xffff0000, RZ, 0xc0, !PT ;  /* 0xffff000008087812 */ /* 0x000fe200078ec0ff */
[----:B------:R-:W-:Y:S01]  /*e760*/  FFMA.FTZ R75, R3, R74, -R75 ;  /* 0x0000004a034b7223 */ /* 0x000fe2000001084b */
[----:B------:R-:W-:Y:S01]  /*e770*/  FMUL.FTZ R74, R11, R66 ;  /* 0x000000420b4a7220 */ /* 0x000fe20000410000 */
[----:B------:R-:W-:Y:S01]  /*e780*/  FFMA.FTZ R68, R3, R71, R68 ;  /* 0x0000004703447223 */ /* 0x000fe20000010044 */
[----:B------:R-:W-:-:S02]  /*e790*/  IMAD.U32 R72, R9, 0x10000, RZ ;  /* 0x0001000009487824 */ /* 0x000fc400078e00ff */
[-C--:B------:R-:W-:Y:S01]  /*e7a0*/  FMUL.FTZ R11, R11, R70.reuse ;  /* 0x000000460b0b7220 */ /* 0x080fe20000410000 */
[C---:B------:R-:W-:Y:S01]  /*e7b0*/  FFMA.FTZ R74, R10.reuse, R70, -R74 ;  /* 0x000000460a4a7223 */ /* 0x040fe2000001084a */
[----:B------:R-:W-:Y:S01]  /*e7c0*/  IMAD.U32 R3, R67, 0x10000, RZ ;  /* 0x0001000043037824 */ /* 0x000fe200078e00ff */
[----:B------:R-:W-:Y:S01]  /*e7d0*/  LOP3.LUT R9, R9, 0xffff0000, RZ, 0xc0, !PT ;  /* 0xffff000009097812 */ /* 0x000fe200078ec0ff */
[----:B------:R-:W-:Y:S01]  /*e7e0*/  IMAD.U32 R70, R69, 0x10000, RZ ;  /* 0x0001000045467824 */ /* 0x000fe200078e00ff */
[----:B------:R-:W-:Y:S01]  /*e7f0*/  LOP3.LUT R67, R67, 0xffff0000, RZ, 0xc0, !PT ;  /* 0xffff000043437812 */ /* 0x000fe200078ec0ff */
[----:B------:R-:W-:Y:S01]  /*e800*/  FFMA.FTZ R11, R10, R66, R11 ;  /* 0x000000420a0b7223 */ /* 0x000fe2000001000b */
[----:B------:R-:W-:Y:S01]  /*e810*/  LOP3.LUT R69, R69, 0xffff0000, RZ, 0xc0, !PT ;  /* 0xffff000045457812 */ /* 0x000fe200078ec0ff */
[C---:B------:R-:W-:Y:S01]  /*e820*/  FMUL.FTZ R10, R8.reuse, R3 ;  /* 0x00000003080a7220 */ /* 0x040fe20000410000 */
[----:B------:R-:W-:Y:S01]  /*e830*/  FMUL.FTZ R66, R8, R70 ;  /* 0x0000004608427220 */ /* 0x000fe20000410000 */
[----:B------:R-:W-:Y:S01]  /*e840*/  FMUL.FTZ R8, R9, R67 ;  /* 0x0000004309087220 */ /* 0x000fe20000410000 */
[----:B------:R-:W-:Y:S01]  /*e850*/  F2FP.BF16.F32.PACK_AB R11, R11, R74 ;  /* 0x0000004a0b0b723e */ /* 0x000fe200000010ff */
[----:B------:R-:W-:Y:S01]  /*e860*/  FMUL.FTZ R9, R9, R69 ;  /* 0x0000004509097220 */ /* 0x000fe20000410000 */
[C---:B------:R-:W-:Y:S01]  /*e870*/  FFMA.FTZ R70, R73.reuse, R70, -R10 ;  /* 0x0000004649467223 */ /* 0x040fe2000001080a */
[----:B------:R-:W-:Y:S01]  /*e880*/  FFMA.FTZ R66, R73, R3, R66 ;  /* 0x0000000349427223 */ /* 0x000fe20000010042 */
[C---:B------:R-:W-:Y:S01]  /*e890*/  FFMA.FTZ R69, R72.reuse, R69, -R8 ;  /* 0x0000004548457223 */ /* 0x040fe20000010808 */
[----:B------:R-:W-:Y:S01]  /*e8a0*/  FFMA.FTZ R9, R72, R67, R9 ;  /* 0x0000004348097223 */ /* 0x000fe20000010009 */
[----:B------:R-:W-:-:S02]  /*e8b0*/  F2FP.BF16.F32.PACK_AB R10, R68, R75 ;  /* 0x0000004b440a723e */ /* 0x000fc400000010ff */
[----:B------:R-:W-:Y:S02]  /*e8c0*/  F2FP.BF16.F32.PACK_AB R8, R66, R70 ;  /* 0x000000464208723e */ /* 0x000fe400000010ff */
[----:B------:R-:W-:-:S05]  /*e8d0*/  F2FP.BF16.F32.PACK_AB R9, R9, R69 ;  /* 0x000000450909723e */ /* 0x000fca00000010ff */
[----:B------:R2:W-:Y:S02]  /*e8e0*/  STS.128 [R230+0x8000], R8 ;  /* 0x00800008e6007388 */ /* 0x0005e40000000c00 */
.L_x_2784:
[----:B------:R-:W-:Y:S05]  /*e8f0*/  BSYNC B2 ;  /* 0x0000000000027941 */ /* 0x000fea0003800000 */
.L_x_2783:
[----:B------:R-:W-:Y:S05]  /*e900*/  @P3 BRA `(.L_x_2778) ;  /* 0x0000000000b83947 */ /* 0x000fea0003800000 */
[----:B012---:R-:W0:Y:S01]  /*e910*/  LDS.128 R8, [R230+0xc000] ;  /* 0x00c00000e6087984 */ /* 0x007e220000000c00 */
        /* <DEDUP_REMOVED lines=8> */
[----:B------:R-:W-:Y:S01]  /*e9a0*/  IMAD.U32 R70, R64, 0x10000, RZ ;  /* 0x0001000040467824 */ /* 0x000fe200078e00ff */
[----:B------:R-:W-:Y:S02]  /*e9b0*/  PRMT R63, R108, 0x5432, R63 ;  /* 0x000054326c3f7816 */ /* 0x000fe4000000003f */
[----:B------:R-:W-:Y:S02]  /*e9c0*/  LOP3.LUT R64, R64, 0xffff0000, RZ, 0xc0, !PT ;  /* 0xffff000040407812 */ /* 0x000fe400078ec0ff */
[----:B0-----:R-:W-:Y:S01]  /*e9d0*/  LOP3.LUT R66, R10, 0xffff0000, RZ, 0xc0, !PT ;  /* 0xffff00000a427812 */ /* 0x001fe200078ec0ff */
        /* <DEDUP_REMOVED lines=33> */
.L_x_2778:
[----:B------:R-:W-:Y:S05]  /*ebf0*/  BSYNC B1 ;  /* 0x0000000000017941 */ /* 0x000fea0003800000 */
.L_x_2777:
[----:B------:R-:W-:Y:S01]  /*ec00*/  VIADD R3, R212, 0x20 ;  /* 0x00000020d4037836 */ /* 0x000fe20000000000 */
[----:B------:R-:W-:Y:S04]  /*ec10*/  BSSY B1, `(.L_x_2785) ;  /* 0x00000ca000017945 */ /* 0x000fe80003800000 */
[----:B------:R-:W-:-:S13]  /*ec20*/  ISETP.GE.AND P0, PT, R3, R0, PT ;  /* 0x000000000300720c */ /* 0x000fda0003f06270 */
[----:B------:R-:W-:Y:S05]  /*ec30*/  @P0 BRA `(.L_x_2786) ;  /* 0x0000000c001c0947 */ /* 0x000fea0003800000 */
[----:B------:R-:W4:Y:S01]  /*ec40*/  LDC R3, c[0x0][0x3f4] ;  /* 0x0000fd00ff037b82 */ /* 0x000f220000000800 */
[----:B------:R-:W-:Y:S01]  /*ec50*/  BSSY B2, `(.L_x_2787) ;  /* 0x0000034000027945 */ /* 0x000fe20003800000 */
[-C--:B----4-:R-:W-:Y:S02]  /*ec60*/  ISETP.GE.AND P0, PT, R22, R3.reuse, PT ;  /* 0x000000031600720c */ /* 0x090fe40003f06270 */
[-C--:B------:R-:W-:Y:S02]  /*ec70*/  ISETP.GE.AND P1, PT, R215, R3.reuse, PT ;  /* 0x00000003d700720c */ /* 0x080fe40003f26270 */
[-C--:B------:R-:W-:Y:S02]  /*ec80*/  ISETP.GE.AND P2, PT, R214, R3.reuse, PT ;  /* 0x00000003d600720c */ /* 0x080fe40003f46270 */
[----:B------:R-:W-:-:S07]  /*ec90*/  ISETP.GE.AND P3, PT, R217, R3, PT ;  /* 0x00000003d900720c */ /* 0x000fce0003f66270 */
[----:B------:R-:W-:Y:S06]  /*eca0*/  @P0 BRA `(.L_x_2788) ;  /* 0x0000000000b80947 */ /* 0x000fec0003800000 */
[----:B0123--:R-:W0:Y:S01]  /*ecb0*/  LDS.128 R8, [R230+0x1000] ;  /* 0x00100000e6087984 */ /* 0x00fe220000000c00 */
        /* <DEDUP_REMOVED lines=9> */
[----:B------:R-:W-:Y:S02]  /*ed50*/  LOP3.LUT R107, R107, 0xffff0000, RZ, 0xc0, !PT ;  /* 0xffff00006b6b7812 */ /* 0x000fe400078ec0ff */
[----:B0-----:R-:W-:Y:S01]  /*ed60*/  LOP3.LUT R60, R10, 0xffff0000, RZ, 0xc0, !PT ;  /* 0xffff00000a3c7812 */ /* 0x001fe200078ec0ff */
[C---:B------:R-:W-:Y:S01]  /*ed70*/  IMAD.U32 R63, R8.reuse, 0x10000, RZ ;  /* 0x00010000083f7824 */ /* 0x040fe200078e00ff */
[----:B------:R-:W-:Y:S01]  /*ed80*/  LOP3.LUT R61, R8, 0xffff0000, RZ, 0xc0, !PT ;  /* 0xffff0000083d7812 */ /* 0x000fe200078ec0ff */
[----:B------:R-:W-:Y:S02]  /*ed90*/  IMAD.U32 R59, R10, 0x10000, RZ ;  /* 0x000100000a3b7824 */ /* 0x000fe400078e00ff */
        /* <DEDUP_REMOVED lines=8> */
[-C--:B------:R-:W-:Y:S01]  /*ee20*/  FMUL.FTZ R66, R11, R107.reuse ;  /* 0x0000006b0b427220 */ /* 0x080fe20000410000 */
[C---:B------:R-:W-:Y:S01]  /*ee30*/  FFMA.FTZ R65, R59.reuse, R8, -R65 ;  /* 0x000000083b417223 */ /* 0x040fe20000010841 */
[----:B------:R-:W-:Y:S01]  /*ee40*/  FFMA.FTZ R60, R59, R64, R60 ;  /* 0x000000403b3c7223 */ /* 0x000fe2000001003c */
[-C--:B------:R-:W-:Y:S01]  /*ee50*/  FMUL.FTZ R11, R11, R106.reuse ;  /* 0x0000006a0b0b7220 */ /* 0x080fe20000410000 */
[C---:B------:R-:W-:Y:S01]  /*ee60*/  IMAD.U32 R8, R58.reuse, 0x10000, RZ ;  /* 0x000100003a087824 */ /* 0x040fe200078e00ff */
[----:B------:R-:W-:Y:S01]  /*ee70*/  LOP3.LUT R58, R58, 0xffff0000, RZ, 0xc0, !PT ;  /* 0xffff00003a3a7812 */ /* 0x000fe200078ec0ff */
[C---:B------:R-:W-:Y:S01]  /*ee80*/  IMAD.U32 R59, R3.reuse, 0x10000, RZ ;  /* 0x00010000033b7824 */ /* 0x040fe200078e00ff */
[----:B------:R-:W-:Y:S01]  /*ee90*/  LOP3.LUT R3, R3, 0xffff0000, RZ, 0xc0, !PT ;  /* 0xffff000003037812 */ /* 0x000fe200078ec0ff */
[C---:B------:R-:W-:Y:S01]  /*eea0*/  FFMA.FTZ R66, R10.reuse, R106, -R66 ;  /* 0x0000006a0a427223 */ /* 0x040fe20000010842 */
        /* <DEDUP_REMOVED lines=14> */
.L_x_2788:
[----:B------:R-:W-:Y:S05]  /*ef90*/  BSYNC B2 ;  /* 0x0000000000027941 */ /* 0x000fea0003800000 */
.L_x_2787:
[----:B------:R-:W-:Y:S04]  /*efa0*/  BSSY B2, `(.L_x_2789) ;  /* 0x0000030000027945 */ /* 0x000fe80003800000 */
[----:B------:R-:W-:Y:S05]  /*efb0*/  @P1 BRA `(.L_x_2790) ;  /* 0x0000000000b81947 */ /* 0x000fea0003800000 */
[----:B01234-:R-:W0:Y:S01]  /*efc0*/  LDS.128 R8, [R230+0x5000] ;  /* 0x00500000e6087984 */ /* 0x01fe220000000c00 */
        /* <DEDUP_REMOVED lines=45> */
.L_x_2790:
[----:B------:R-:W-:Y:S05]  /*f2a0*/  BSYNC B2 ;  /* 0x0000000000027941 */ /* 0x000fea0003800000 */
.L_x_2789:
        /* <DEDUP_REMOVED lines=22> */
[----:B------:R-:W-:Y:S01]  /*f410*/  FMUL.FTZ R52, R52, R8 ;  /* 0x0000000834347220 */ /* 0x000fe20000410000 */
[C---:B------:R-:W-:Y:S01]  /*f420*/  IMAD.U32 R54, R9.reuse, 0x10000, RZ ;  /* 0x0001000009367824 */ /* 0x040fe200078e00ff */
[----:B------:R-:W-:Y:S01]  /*f430*/  LOP3.LUT R9, R9, 0xffff0000, RZ, 0xc0, !PT ;  /* 0xffff000009097812 */ /* 0x000fe200078ec0ff */
        /* <DEDUP_REMOVED lines=23> */
.L_x_2792:
[----:B------:R-:W-:Y:S05]  /*f5b0*/  BSYNC B2 ;  /* 0x0000000000027941 */ /* 0x000fea0003800000 */
.L_x_2791:
[----:B------:R-:W-:Y:S05]  /*f5c0*/  @P3 BRA `(.L_x_2786) ;  /* 0x0000000000b83947 */ /* 0x000fea0003800000 */
[----:B01234-:R-:W0:Y:S01]  /*f5d0*/  LDS.128 R8, [R230+0xd000] ;  /* 0x00d00000e6087984 */ /* 0x01fe220000000c00 */
[--C-:B------:R-:W-:Y:S02]  /*f5e0*/  SHF.R.U64 R50, R46, 0x10, R47.reuse ;  /* 0x000000102e327819 */ /* 0x100fe4000000122f */
[----:B------:R-:W-:Y:S02]  /*f5f0*/  SHF.R.U32.HI R46, RZ, 0x10, R47 ;  /* 0x00000010ff2e7819 */ /* 0x000fe4000001162f */
[--C-:B------:R-:W-:Y:S02]  /*f600*/  SHF.R.U64 R47, R48, 0x10, R49.reuse ;  /* 0x00000010302f7819 */ /* 0x100fe40000001231 */
[----:B------:R-:W-:Y:S02]  /*f610*/  SHF.R.U32.HI R49, RZ, 0x10, R49 ;  /* 0x00000010ff317819 */ /* 0x000fe40000011631 */
[C---:B------:R-:W-:Y:S02]  /*f620*/  PRMT R3, R91.reuse, 0x5432, R50 ;  /* 0x000054325b037816 */ /* 0x040fe40000000032 */
[----:B------:R-:W-:-:S02]  /*f630*/  PRMT R91, R91, 0x5410, R46 ;  /* 0x000054105b5b7816 */ /* 0x000fc4000000002e */
[C---:B------:R-:W-:Y:S02]  /*f640*/  PRMT R46, R90.reuse, 0x5432, R47 ;  /* 0x000054325a2e7816 */ /* 0x040fe4000000002f */
[----:B------:R-:W-:Y:S01]  /*f650*/  PRMT R90, R90, 0x5410, R49 ;  /* 0x000054105a5a7816 */ /* 0x000fe20000000031 */
[C---:B------:R-:W-:Y:S01]  /*f660*/  IMAD.U32 R48, R91.reuse, 0x10000, RZ ;  /* 0x000100005b307824 */ /* 0x040fe200078e00ff */
[----:B------:R-:W-:Y:S02]  /*f670*/  LOP3.LUT R53, R91, 0xffff0000, RZ, 0xc0, !PT ;  /* 0xffff00005b357812 */ /* 0x000fe400078ec0ff */
        /* <DEDUP_REMOVED lines=35> */
.L_x_2786:
[----:B------:R-:W-:Y:S05]  /*f8b0*/  BSYNC B1 ;  /* 0x0000000000017941 */ /* 0x000fea0003800000 */
.L_x_2785:
[----:B------:R-:W-:Y:S01]  /*f8c0*/  VIADD R3, R212, 0x40 ;  /* 0x00000040d4037836 */ /* 0x000fe20000000000 */
[----:B------:R-:W-:Y:S04]  /*f8d0*/  BSSY B1, `(.L_x_2793) ;  /* 0x00000ca000017945 */ /* 0x000fe80003800000 */
[----:B------:R-:W-:-:S13]  /*f8e0*/  ISETP.GE.AND P0, PT, R3, R0, PT ;  /* 0x000000000300720c */ /* 0x000fda0003f06270 */
[----:B------:R-:W-:Y:S05]  /*f8f0*/  @P0 BRA `(.L_x_2794) ;  /* 0x0000000c001c0947 */ /* 0x000fea0003800000 */
[----:B------:R-:W5:Y:S01]  /*f900*/  LDC R3, c[0x0][0x3f4] ;  /* 0x0000fd00ff037b82 */ /* 0x000f620000000800 */
[----:B------:R-:W-:Y:S01]  /*f910*/  BSSY B2, `(.L_x_2795) ;  /* 0x0000034000027945 */ /* 0x000fe20003800000 */
[-C--:B-----5:R-:W-:Y:S02]  /*f920*/  ISETP.GE.AND P0, PT, R22, R3.reuse, PT ;  /* 0x000000031600720c */ /* 0x0a0fe40003f06270 */
[-C--:B------:R-:W-:Y:S02]  /*f930*/  ISETP.GE.AND P1, PT, R215, R3.reuse, PT ;  /* 0x00000003d700720c */ /* 0x080fe40003f26270 */
[-C--:B------:R-:W-:Y:S02]  /*f940*/  ISETP.GE.AND P2, PT, R214, R3.reuse, PT ;  /* 0x00000003d600720c */ /* 0x080fe40003f46270 */
[----:B------:R-:W-:-:S07]  /*f950*/  ISETP.GE.AND P3, PT, R217, R3, PT ;  /* 0x00000003d900720c */ /* 0x000fce0003f66270 */
[----:B------:R-:W-:Y:S06]  /*f960*/  @P0 BRA `(.L_x_2796) ;  /* 0x0000000000b80947 */ /* 0x000fec0003800000 */
[----:B01234-:R-:W0:Y:S01]  /*f970*/  LDS.128 R8, [R230+0x2000] ;  /* 0x00200000e6087984 */ /* 0x01fe220000000c00 */
        /* <DEDUP_REMOVED lines=45> */
.L_x_2796:
[----:B------:R-:W-:Y:S05]  /*fc50*/  BSYNC B2 ;  /* 0x0000000000027941 */ /* 0x000fea0003800000 */
.L_x_2795:
        /* <DEDUP_REMOVED lines=48> */
.L_x_2798:
[----:B------:R-:W-:Y:S05]  /*ff60*/  BSYNC B2 ;  /* 0x0000000000027941 */ /* 0x000fea0003800000 */
.L_x_2797:
[----:B------:R-:W-:Y:S04]  /*ff70*/  BSSY B2, `(.L_x_2799) ;  /* 0x0000030000027945 */ /* 0x000fe80003800000 */
[----:B------:R-:W-:Y:S05]  /*ff80*/  @P2 BRA `(.L_x_2800) ;  /* 0x0000000000b82947 */ /* 0x000fea0003800000 */
        /* <DEDUP_REMOVED lines=46> */
.L_x_2800:
[----:B------:R-:W-:Y:S05]  /*10270*/  BSYNC B2 ;  /* 0x0000000000027941 */ /* 0x000fea0003800000 */
.L_x_2799:
        /* <DEDUP_REMOVED lines=47> */
.L_x_2794:
[----:B------:R-:W-:Y:S05]  /*10570*/  BSYNC B1 ;  /* 0x0000000000017941 */ /* 0x000fea0003800000 */
.L_x_2793:
[----:B------:R-:W-:-:S05]  /*10580*/  VIADD R3, R212, 0x60 ;  /* 0x00000060d4037836 */ /* 0x000fca0000000000 */
        /* <DEDUP_REMOVED lines=19> */
[----:B------:R-:W-:Y:S02]  /*106c0*/  IMAD.U32 R31, R103, 0x10000, RZ ;  /* 0x00010000671f7824 */ /* 0x000fe400078e00ff */
        /* <DEDUP_REMOVED lines=35> */
.L_x_2803:
[----:B------:R-:W-:Y:S05]  /*10900*/  BSYNC B1 ;  /* 0x0000000000017941 */ /* 0x000fea0003800000 */
.L_x_2802:
        /* <DEDUP_REMOVED lines=48> */
.L_x_2805:
[----:B------:R-:W-:Y:S05]  /*10c10*/  BSYNC B1 ;  /* 0x0000000000017941 */ /* 0x000fea0003800000 */
.L_x_2804:
        /* <DEDUP_REMOVED lines=48> */
.L_x_2807:
[----:B------:R-:W-:Y:S05]  /*10f20*/  BSYNC B1 ;  /* 0x0000000000017941 */ /* 0x000fea0003800000 */
.L_x_2806:
        /* <DEDUP_REMOVED lines=48> */
.L_x_2762:
        /* <DEDUP_REMOVED lines=32> */
.L_x_3113:
        /* <DEDUP_REMOVED lines=41> */
.L_x_2810:
[----:B------:R-:W-:Y:S05]  /*116c0*/  BSYNC B1 ;  /* 0x0000000000017941 */ /* 0x000fea0003800000 */
.L_x_2809:
[----:B-1---5:R-:W-:Y:S01]  /*116d0*/  IMAD.MOV.U32 R4, RZ, RZ, R70 ;  /* 0x000000ffff047224 */ /* 0x022fe200078e0046 */
[----:B------:R-:W-:Y:S01]  /*116e0*/  UMOV UR4, 0xffffffff ;  /* 0xffffffff00047882 */ /* 0x000fe20000000000 */
[----:B------:R-:W-:Y:S01]  /*116f0*/  IMAD.MOV.U32 R5, RZ, RZ, R71 ;  /* 0x000000ffff057224 */ /* 0x000fe200078e0047 */
[----:B------:R-:W-:Y:S01]  /*11700*/  CS2R R54, SRZ ;  /* 0x0000000000367805 */ /* 0x000fe2000001ff00 */
[----:B------:R-:W-:Y:S01]  /*11710*/  IMAD.MOV.U32 R6, RZ, RZ, R68 ;  /* 0x000000ffff067224 */ /* 0x000fe200078e0044 */
[----:B------:R-:W-:Y:S01]  /*11720*/  PRMT R117, R4, 0x7610, R117 ;  /* 0x0000761004757816 */ /* 0x000fe20000000075 */
[----:B---3--:R-:W-:Y:S01]  /*11730*/  IMAD.MOV.U32 R7, RZ, RZ, R69 ;  /* 0x000000ffff077224 */ /* 0x008fe200078e0045 */
        /* <DEDUP_REMOVED lines=31> */
.L_x_3119:
        /* <DEDUP_REMOVED lines=11> */
[----:B------:R-:W2:Y:S01]  /*119e0*/  LDL R4, [R1+0x64] ;  /* 0x0000640001047983 */ /* 0x000ea20000100800 */
        /* <DEDUP_REMOVED lines=21> */
[----:B0-----:R-:W-:Y:S02]  /*11b40*/  IMAD.MOV.U32 R9, RZ, RZ, R7 ;  /* 0x000000ffff097224 */ /* 0x001fe400078e0007 */
[----:B------:R-:W-:Y:S02]  /*11b50*/  @!P2 IMAD.X R5, R5, 0x1, R12, P0 ;  /* 0x000000010505a824 */ /* 0x000fe400000e060c */
[----:B------:R-:W-:-:S03]  /*11b60*/  @!P3 IMAD.WIDE R8, R13, 0x2, R8 ;  /* 0x000000020d08b825 */ /* 0x000fc600078e0208 */
[----:B------:R2:W5:Y:S01]  /*11b70*/  @!P2 LD.E.128 R44, desc[UR6][R4.64] ;  /* 0x00000006042ca980 */ /* 0x000562000c101d00 */
[----:B------:R-:W-:-:S03]  /*11b80*/  @!P2 IMAD.X R7, R7, 0x1, R12, P1 ;  /* 0x000000010707a824 */ /* 0x000fc600008e060c */
[----:B------:R2:W5:Y:S04]  /*11b90*/  @!P3 LD.E.128 R52, desc[UR6][R8.64] ;  /* 0x000000060834b980 */ /* 0x000568000c101d00 */
[----:B------:R2:W5:Y:S02]  /*11ba0*/  @!P2 LD.E.128 R48, desc[UR6][R6.64] ;  /* 0x000000060630a980 */ /* 0x000564000c101d00 */
.L_x_2813:
[----:B------:R-:W-:Y:S05]  /*11bb0*/  BSYNC B1 ;  /* 0x0000000000017941 */ /* 0x000fea0003800000 */
.L_x_2812:
        /* <DEDUP_REMOVED lines=29> */
[----:B------:R0:W0:Y:S02]  /*11d90*/  SHFL.IDX PT, R12, R20, 0x2, 0x181f ;  /* 0x00581f00140c7f89 */ /* 0x00002400000e0000 */
.L_x_3125:
        /* <DEDUP_REMOVED lines=14> */
[----:B---3--:R-:W-:Y:S01]  /*11e80*/  IMAD.MOV.U32 R8, RZ, RZ, R4 ;  /* 0x000000ffff087224 */ /* 0x008fe200078e0004 */
[----:B------:R-:W-:Y:S01]  /*11e90*/  ISETP.GE.AND P2, PT, R18, UR4, PT ;  /* 0x0000000412007c0c */ /* 0x000fe2000bf46270 */
[----:B--2---:R-:W-:Y:S01]  /*11ea0*/  IMAD.MOV.U32 R9, RZ, RZ, R5 ;  /* 0x000000ffff097224 */ /* 0x004fe200078e0005 */
[----:B------:R-:W-:Y:S02]  /*11eb0*/  ISETP.GE.AND P3, PT, R213, UR4, PT ;  /* 0x00000004d5007c0c */ /* 0x000fe4000bf66270 */
[----:B------:R-:W-:Y:S02]  /*11ec0*/  CS2R R24, SRZ ;  /* 0x0000000000187805 */ /* 0x000fe4000001ff00 */
[----:B------:R-:W-:Y:S01]  /*11ed0*/  CS2R R26, SRZ ;  /* 0x00000000001a7805 */ /* 0x000fe2000001ff00 */
[----:B------:R-:W-:-:S06]  /*11ee0*/  ULDC.64 UR6, c[0x0][0x208] ;  /* 0x0000820000067ab9 */ /* 0x000fcc0000000a00 */
[C---:B------:R-:W-:Y:S01]  /*11ef0*/  @!P2 IMAD.SHL.U32 R11, R18.reuse, 0x2, RZ ;  /* 0x00000002120ba824 */ /* 0x040fe200078e00ff */
[----:B----4-:R-:W-:-:S04]  /*11f00*/  @!P2 SHF.L.U64.HI R14, R18, 0x1, R19 ;  /* 0x00000001120ea819 */ /* 0x010fc80000010213 */
[----:B------:R-:W-:Y:S02]  /*11f10*/  @!P2 IADD3 R4, P0, R4, R11, RZ ;  /* 0x0000000b0404a210 */ /* 0x000fe40007f1e0ff */
        /* <DEDUP_REMOVED lines=8> */
[----:B------:R-:W-:Y:S01]  /*11fa0*/  @!P3 IMAD.SHL.U32 R13, R6, 0x8, RZ ;  /* 0x00000008060db824 */ /* 0x000fe200078e00ff */
        /* <DEDUP_REMOVED lines=9> */
.L_x_2816:
[----:B------:R-:W-:Y:S05]  /*12040*/  BSYNC B1 ;  /* 0x0000000000017941 */ /* 0x000fea0003800000 */
.L_x_2815:
[----:B--2--5:R-:W-:Y:S01]  /*12050*/  IMAD.MOV.U32 R5, RZ, RZ, R34 ;  /* 0x000000ffff057224 */ /* 0x024fe200078e0022 */
[----:B------:R-:W-:Y:S01]  /*12060*/  UMOV UR4, 0xffffffff ;  /* 0xffffffff00047882 */ /* 0x000fe20000000000 */
[----:B---3--:R-:W-:Y:S02]  /*12070*/  IMAD.MOV.U32 R4, RZ, RZ, R35 ;  /* 0x000000ffff047224 */ /* 0x008fe400078e0023 */
[----:B0-----:R-:W-:Y:S02]  /*12080*/  IMAD.MOV.U32 R7, RZ, RZ, R36 ;  /* 0x000000ffff077224 */ /* 0x001fe400078e0024 */
        /* <DEDUP_REMOVED lines=24> */
[----:B-1----:R-:W1:Y:S04]  /*12210*/  SHFL.IDX PT, R21, R21, 0x3, 0x181f ;  /* 0x00781f0015157f89 */ /* 0x002e6800000e0000 */
[----:B------:R-:W3:Y:S04]  /*12220*/  SHFL.IDX PT, R3, R3, 0x3, 0x181f ;  /* 0x00781f0003037f89 */ /* 0x000ee800000e0000 */
[----:B------:R0:W0:Y:S02]  /*12230*/  SHFL.IDX PT, R79, R20, 0x3, 0x181f ;  /* 0x00781f00144f7f89 */ /* 0x00002400000e0000 */
.L_x_3131:
[----:B------:R-:W5:Y:S01]  /*12240*/  LDL R12, [R1+0x78] ;  /* 0x00007800010c7983 */ /* 0x000f620000100800 */
[----:B------:R-:W-:Y:S01]  /*12250*/  VIADD R9, R0, 0x60 ;  /* 0x0000006000097836 */ /* 0x000fe20000000000 */
[----:B------:R-:W-:Y:S01]  /*12260*/  BSSY B1, `(.L_x_2818) ;  /* 0x000002c000017945 */ /* 0x000fe20003800000 */
[----:B------:R-:W-:Y:S02]  /*12270*/  CS2R R6, SRZ ;  /* 0x0000000000067805 */ /* 0x000fe4000001ff00 */
[----:B------:R-:W-:Y:S02]  /*12280*/  CS2R R10, SRZ ;  /* 0x00000000000a7805 */ /* 0x000fe4000001ff00 */
[----:B----4-:R-:W-:Y:S02]  /*12290*/  CS2R R14, SRZ ;  /* 0x00000000000e7805 */ /* 0x010fe4000001ff00 */
[----:B------:R-:W-:Y:S02]  /*122a0*/  ISETP.GE.AND P0, PT, R9, R78, PT ;  /* 0x0000004e0900720c */ /* 0x000fe40003f06270 */
[----:B0-----:R-:W-:-:S02]  /*122b0*/  CS2R R72, SRZ ;  /* 0x0000000000487805 */ /* 0x001fc4000001ff00 */
[----:B------:R-:W-:Y:S02]  /*122c0*/  CS2R R74, SRZ ;  /* 0x00000000004a7805 */ /* 0x000fe4000001ff00 */
[----:B-----5:R-:W-:-:S04]  /*122d0*/  LEA.HI R8, R12, R12, RZ, 0x1 ;  /* 0x0000000c0c087211 */ /* 0x020fc800078f08ff */
[----:B------:R-:W-:Y:S02]  /*122e0*/  LOP3.LUT R0, R8, 0xfffffffe, RZ, 0xc0, !PT ;  /* 0xfffffffe08007812 */ /* 0x000fe400078ec0ff */
[----:B------:R-:W-:-:S03]  /*122f0*/  CS2R R8, SRZ ;  /* 0x0000000000087805 */ /* 0x000fc6000001ff00 */
[----:B------:R-:W-:Y:S01]  /*12300*/  IMAD.IADD R0, R12, 0x1, -R0 ;  /* 0x000000010c007824 */ /* 0x000fe200078e0a00 */
[----:B------:R-:W-:-:S04]  /*12310*/  CS2R R12, SRZ ;  /* 0x00000000000c7805 */ /* 0x000fc8000001ff00 */
[----:B------:R-:W-:Y:S01]  /*12320*/  SHF.L.U32 R0, R0, 0x1f, RZ ;  /* 0x0000001f00007819 */ /* 0x000fe200000006ff */
[----:B------:R-:W-:Y:S06]  /*12330*/  @P0 BRA `(.L_x_2819) ;  /* 0x0000000000780947 */ /* 0x000fec0003800000 */
[----:B------:R-:W4:Y:S01]  /*12340*/  LDL R20, [R1+0x64] ;  /* 0x0000640001147983 */ /* 0x000f220000100800 */
[----:B------:R-:W-:Y:S01]  /*12350*/  ULDC UR4, c[0x0][0x3f4] ;  /* 0x0000fd0000047ab9 */ /* 0x000fe20000000800 */
[----:B-1----:R-:W-:Y:S01]  /*12360*/  IMAD.MOV.U32 R4, RZ, RZ, R21 ;  /* 0x000000ffff047224 */ /* 0x002fe200078e0015 */
[----:B------:R-:W-:Y:S01]  /*12370*/  ISETP.GE.AND P2, PT, R18, UR4, PT ;  /* 0x0000000412007c0c */ /* 0x000fe2000bf46270 */
[----:B--2---:R-:W-:Y:S01]  /*12380*/  IMAD.MOV.U32 R5, RZ, RZ, R77 ;  /* 0x000000ffff057224 */ /* 0x004fe200078e004d */
[----:B------:R-:W-:Y:S01]  /*12390*/  ISETP.GE.AND P3, PT, R213, UR4, PT ;  /* 0x00000004d5007c0c */ /* 0x000fe2000bf66270 */
[----:B------:R-:W-:Y:S01]  /*123a0*/  IMAD.MOV.U32 R6, RZ, RZ, R79 ;  /* 0x000000ffff067224 */ /* 0x000fe200078e004f */
[----:B------:R-:W-:Y:S01]  /*123b0*/  CS2R R72, SRZ ;  /* 0x0000000000487805 */ /* 0x000fe2000001ff00 */
[----:B---3--:R-:W-:Y:S01]  /*123c0*/  IMAD.MOV.U32 R7, RZ, RZ, R3 ;  /* 0x000000ffff077224 */ /* 0x008fe200078e0003 */
[----:B------:R-:W-:Y:S02]  /*123d0*/  CS2R R74, SRZ ;  /* 0x00000000004a7805 */ /* 0x000fe4000001ff00 */
[----:B------:R-:W-:Y:S01]  /*123e0*/  CS2R R10, SRZ ;  /* 0x00000000000a7805 */ /* 0x000fe2000001ff00 */
[----:B------:R-:W-:-:S04]  /*123f0*/  ULDC.64 UR6, c[0x0][0x208] ;  /* 0x0000820000067ab9 */ /* 0x000fc80000000a00 */
[C---:B------:R-:W-:Y:S01]  /*12400*/  @!P2 IMAD.SHL.U32 R76, R18.reuse, 0x2, RZ ;  /* 0x00000002124ca824 */ /* 0x040fe200078e00ff */
[----:B------:R-:W-:Y:S02]  /*12410*/  @!P2 SHF.L.U64.HI R12, R18, 0x1, R19 ;  /* 0x00000001120ca819 */ /* 0x000fe40000010213 */
[----:B------:R-:W-:Y:S01]  /*12420*/  CS2R R14, SRZ ;  /* 0x00000000000e7805 */ /* 0x000fe2000001ff00 */
[----:B----4-:R-:W-:Y:S01]  /*12430*/  @!P3 IMAD.SHL.U32 R8, R20, 0x8, RZ ;  /* 0x000000081408b824 */ /* 0x010fe200078e00ff */
[-C--:B------:R-:W-:Y:S02]  /*12440*/  @!P2 IADD3 R20, P0, R21, R76.reuse, RZ ;  /* 0x0000004c1514a210 */ /* 0x080fe40007f1e0ff */
[----:B------:R-:W-:Y:S01]  /*12450*/  @!P2 IADD3 R76, P1, R79, R76, RZ ;  /* 0x0000004c4f4ca210 */ /* 0x000fe20007f3e0ff */
[----:B------:R-:W-:-:S04]  /*12460*/  @!P3 IMAD.WIDE R4, R8, 0x2, R4 ;  /* 0x000000020804b825 */ /* 0x000fc800078e0204 */
[----:B------:R-:W-:Y:S01]  /*12470*/  @!P3 IMAD.WIDE R6, R8, 0x2, R6 ;  /* 0x000000020806b825 */ /* 0x000fe200078e0206 */
[----:B------:R-:W-:Y:S01]  /*12480*/  CS2R R8, SRZ ;  /* 0x0000000000087805 */ /* 0x000fe2000001ff00 */
[----:B------:R0:W5:Y:S02]  /*12490*/  @!P3 LD.E.128 R72, desc[UR6][R4.64] ;  /* 0x000000060448b980 */ /* 0x000164000c101d00 */
[--C-:B------:R-:W-:Y:S02]  /*124a0*/  @!P2 IMAD.X R21, R77, 0x1, R12.reuse, P0 ;  /* 0x000000014d15a824 */ /* 0x100fe400000e060c */
[----:B------:R-:W-:Y:S01]  /*124b0*/  @!P2 IMAD.X R77, R3, 0x1, R12, P1 ;  /* 0x00000001034da824 */ /* 0x000fe200008e060c */
[----:B------:R1:W5:Y:S01]  /*124c0*/  @!P3 LD.E.128 R8, desc[UR6][R6.64] ;  /* 0x000000060608b980 */ /* 0x000362000c101d00 */
[----:B------:R-:W-:Y:S02]  /*124d0*/  CS2R R12, SRZ ;  /* 0x00000000000c7805 */ /* 0x000fe4000001ff00 */
[----:B0-----:R-:W-:-:S04]  /*124e0*/  CS2R R4, SRZ ;  /* 0x0000000000047805 */ /* 0x001fc8000001ff00 */
[----:B------:R0:W5:Y:S01]  /*124f0*/  @!P2 LD.E.128 R12, desc[UR6][R20.64] ;  /* 0x00000006140ca980 */ /* 0x000162000c101d00 */
[----:B-1----:R-:W-:-:S06]  /*12500*/  CS2R R6, SRZ ;  /* 0x0000000000067805 */ /* 0x002fcc000001ff00 */
[----:B------:R0:W5:Y:S02]  /*12510*/  @!P2 LD.E.128 R4, desc[UR6][R76.64] ;  /* 0x000000064c04a980 */ /* 0x000164000c101d00 */
.L_x_2819:
[----:B------:R-:W-:Y:S05]  /*12520*/  BSYNC B1 ;  /* 0x0000000000017941 */ /* 0x000fea0003800000 */
.L_x_2818:
[----:B------:R-:W4:Y:S01]  /*12530*/  SYNCS.PHASECHK.TRANS64.TRYWAIT P0, [R16+URZ+0x38800], R0 ;  /* 0x03880000100075a7 */ /* 0x000f22000800017f */
[----:B0----5:R-:W-:Y:S01]  /*12540*/  IMAD.MOV.U32 R20, RZ, RZ, R4 ;  /* 0x000000ffff147224 */ /* 0x021fe200078e0004 */
[----:B------:R-:W-:Y:S01]  /*12550*/  BSSY B1, `(.L_x_2820) ;  /* 0x000000d000017945 */ /* 0x000fe20003800000 */
[----:B---3--:R-:W-:Y:S02]  /*12560*/  IMAD.MOV.U32 R3, RZ, RZ, R5 ;  /* 0x000000ffff037224 */ /* 0x008fe400078e0005 */
[----:B------:R-:W-:Y:S02]  /*12570*/  IMAD.MOV.U32 R76, RZ, RZ, R6 ;  /* 0x000000ffff4c7224 */ /* 0x000fe400078e0006 */
[----:B-1----:R-:W-:Y:S01]  /*12580*/  IMAD.MOV.U32 R21, RZ, RZ, R7 ;  /* 0x000000ffff157224 */ /* 0x002fe200078e0007 */
        /* <DEDUP_REMOVED lines=8> */
[----:B----4-:R-:W-:Y:S06]  /*12610*/  @!P0 BRA `(.L_x_2821) ;  /* 0x0000022400f88947 */ /* 0x010fec0003800000 */
.L_x_3132:
[----:B------:R-:W-:Y:S05]  /*12620*/  BSYNC B1 ;  /* 0x0000000000017941 */ /* 0x000fea0003800000 */
.L_x_2820:
[----:B------:R-:W-:Y:S01]  /*12630*/  IMAD.MOV.U32 R3, RZ, RZ, R12 ;  /* 0x000000ffff037224 */ /* 0x000fe200078e000c */
[----:B------:R-:W-:Y:S01]  /*12640*/  BSSY B1, `(.L_x_2822) ;  /* 0x00000e8000017945 */ /* 0x000fe20003800000 */
[----:B0-----:R-:W-:Y:S02]  /*12650*/  IMAD.MOV.U32 R0, RZ, RZ, R13 ;  /* 0x000000ffff007224 */ /* 0x001fe400078e000d */
[----:B------:R-:W-:-:S03]  /*12660*/  IMAD.MOV.U32 R20, RZ, RZ, R72 ;  /* 0x000000ffff147224 */ /* 0x000fc600078e0048 */
[----:B------:R-:W-:Y:S01]  /*12670*/  PRMT R99, R3, 0x5410, R0 ;  /* 0x0000541003637816 */ /* 0x000fe20000000000 */
[----:B------:R-:W-:Y:S02]  /*12680*/  IMAD.MOV.U32 R3, RZ, RZ, R14 ;  /* 0x000000ffff037224 */ /* 0x000fe400078e000e */
[----:B------:R-:W-:-:S05]  /*12690*/  IMAD.MOV.U32 R0, RZ, RZ, R15 ;  /* 0x000000ffff007224 */ /* 0x000fca00078e000f */
[----:B------:R-:W-:Y:S01]  /*126a0*/  PRMT R100, R3, 0x5410, R0 ;  /* 0x0000541003647816 */ /* 0x000fe20000000000 */
[----:B------:R-:W-:Y:S01]  /*126b0*/  IMAD.MOV.U32 R3, RZ, RZ, R73 ;  /* 0x000000ffff037224 */ /* 0x000fe200078e0049 */
[----:B------:R-:W-:-:S04]  /*126c0*/  VIADDMNMX R0, R78, -R231, 0x80, PT ;  /* 0x000000804e007446 */ /* 0x000fc800038009e7 */
        /* <DEDUP_REMOVED lines=8> */
[----:B------:R-:W-:Y:S01]  /*12750*/  IMAD.SHL.U32 R123, R212, 0x40, RZ ;  /* 0x00000040d47b7824 */ /* 0x000fe200078e00ff */
[----:B0-----:R-:W-:-:S13]  /*12760*/  ISETP.GE.AND P0, PT, R18, R3, PT ;  /* 0x000000031200720c */ /* 0x001fda0003f06270 */
[----:B------:R-:W-:Y:S05]  /*12770*/  @P0 BRA `(.L_x_2825) ;  /* 0x0000000400a00947 */ /* 0x000fea0003800000 */
[----:B------:R-:W3:Y:S01]  /*12780*/  LDL R76, [R1+0x60] ;  /* 0x00006000014c7983 */ /* 0x000ee20000100800 */
[----:B------:R-:W-:Y:S02]  /*12790*/  SHF.R.U64 R101, R64, 0x10, R65 ;  /* 0x0000001040657819 */ /* 0x000fe40000001241 */
[----:B------:R-:W-:Y:S01]  /*127a0*/  SHF.R.U64 R96, R60, 0x10, R61 ;  /* 0x000000103c607819 */ /* 0x000fe2000000123d */
[----:B------:R-:W0:Y:S01]  /*127b0*/  LDS.128 R80, [R230] ;  /* 0x00000000e6507984 */ /* 0x000e220000000c00 */
[----:B------:R-:W-:Y:S02]  /*127c0*/  PRMT R101, R89, 0x5410, R101 ;  /* 0x0000541059657816 */ /* 0x000fe40000000065 */
[----:B------:R-:W-:Y:S02]  /*127d0*/  SHF.R.U32.HI R94, RZ, 0x10, R65 ;  /* 0x00000010ff5e7819 */ /* 0x000fe40000011641 */
[----:B------:R-:W-:Y:S02]  /*127e0*/  PRMT R96, R104, 0x5432, R96 ;  /* 0x0000543268607816 */ /* 0x000fe40000000060 */
[----:B------:R-:W-:Y:S01]  /*127f0*/  SHF.R.U32.HI R95, RZ, 0x10, R61 ;  /* 0x00000010ff5f7819 */ /* 0x000fe2000001163d */
[----:B------:R-:W-:Y:S01]  /*12800*/  IMAD.U32 R61, R101, 0x10000, RZ ;  /* 0x00010000653d7824 */ /* 0x000fe200078e00ff */
[----:B------:R-:W-:-:S02]  /*12810*/  SHF.R.U64 R60, R62, 0x10, R63 ;  /* 0x000000103e3c7819 */ /* 0x000fc4000000123f */
[----:B------:R-:W-:Y:S02]  /*12820*/  SHF.R.U32.HI R88, RZ, 0x10, R63 ;  /* 0x00000010ff587819 */ /* 0x000fe4000001163f */
[----:B------:R-:W-:Y:S01]  /*12830*/  PRMT R94, R89, 0x5432, R94 ;  /* 0x00005432595e7816 */ /* 0x000fe2000000005e */
[----:B------:R-:W-:Y:S01]  /*12840*/  IMAD.U32 R89, R96, 0x10000, RZ ;  /* 0x0001000060597824 */ /* 0x000fe200078e00ff */
[--C-:B------:R-:W-:Y:S02]  /*12850*/  SHF.R.U64 R66, R66, 0x10, R67.reuse ;  /* 0x0000001042427819 */ /* 0x100fe40000001243 */
[----:B------:R-:W-:Y:S01]  /*12860*/  SHF.R.U32.HI R62, RZ, 0x10, R67 ;  /* 0x00000010ff3e7819 */ /* 0x000fe20000011643 */
[----:B------:R-:W-:Y:S01]  /*12870*/  IMAD.U32 R67, R94, 0x10000, RZ ;  /* 0x000100005e437824 */ /* 0x000fe200078e00ff */
[C---:B------:R-:W-:Y:S02]  /*12880*/  PRMT R95, R102.reuse, 0x5410, R95 ;  /* 0x00005410665f7816 */ /* 0x040fe4000000005f */
[----:B------:R-:W-:-:S02]  /*12890*/  PRMT R66, R102, 0x5432, R66 ;  /* 0x0000543266427816 */ /* 0x000fc40000000042 */
[----:B------:R-:W-:Y:S02]  /*128a0*/  PRMT R62, R103, 0x5432, R62 ;  /* 0x00005432673e7816 */ /* 0x000fe4000000003e */
[----:B------:R-:W-:Y:S02]  /*128b0*/  PRMT R88, R122, 0x5432, R88 ;  /* 0x000054327a587816 */ /* 0x000fe40000000058 */
[----:B------:R-:W-:Y:S02]  /*128c0*/  LOP3.LUT R101, R101, 0xffff0000, RZ, 0xc0, !PT ;  /* 0xffff000065657812 */ /* 0x000fe400078ec0ff */
[----:B------:R-:W-:Y:S01]  /*128d0*/  LOP3.LUT R96, R96, 0xffff0000, RZ, 0xc0, !PT ;  /* 0xffff000060607812 */ /* 0x000fe200078ec0ff */
[----:B------:R-:W-:Y:S01]  /*128e0*/  IMAD.U32 R104, R88, 0x10000, RZ ;  /* 0x0001000058687824 */ /* 0x000fe200078e00ff */
[----:B------:R-:W-:Y:S01]  /*128f0*/  PRMT R60, R121, 0x5432, R60 ;  /* 0x00005432793c7816 */ /* 0x000fe2000000003c */
[C---:B0-----:R-:W-:Y:S01]  /*12900*/  IMAD.U32 R64, R80.reuse, 0x10000, RZ ;  /* 0x0001000050407824 */ /* 0x041fe200078e00ff */
[----:B------:R-:W-:-:S02]  /*12910*/  LOP3.LUT R80, R80, 0xffff0000, RZ, 0xc0, !PT ;  /* 0xffff000050507812 */ /* 0x000fc400078ec0ff */
[----:B---3--:R-:W-:-:S04]  /*12920*/  LEA.HI R20, R3, R76, RZ, 0x1d ;  /* 0x0000004c03147211 */ /* 0x008fc800078fe8ff */
[----:B------:R-:W-:Y:S01]  /*12930*/  SHF.R.S32.HI R76, RZ, 0x1f, R20 ;  /* 0x0000001fff4c7819 */ /* 0x000fe20000011414 */
[----:B--2---:R-:W-:-:S03]  /*12940*/  IMAD.SHL.U32 R77, R20, 0x8, RZ ;  /* 0x00000008144d7824 */ /* 0x004fc600078e00ff */
[----:B------:R-:W-:Y:S02]  /*12950*/  LEA.HI R76, R76, R20, RZ, 0x3 ;  /* 0x000000144c4c7211 */ /* 0x000fe400078f18ff */
[----:B------:R-:W-:-:S03]  /*12960*/  LOP3.LUT R20, R77, 0x38, RZ, 0xc0, !PT ;  /* 0x000000384d147812 */ /* 0x000fc600078ec0ff */
[----:B------:R-:W-:Y:S01]  /*12970*/  IMAD.SHL.U32 R76, R76, 0x400, RZ ;  /* 0x000004004c4c7824 */ /* 0x000fe200078e00ff */
[----:B------:R-:W-:-:S04]  /*12980*/  LOP3.LUT R20, R20, 0x1c0, R123, 0xf8, !PT ;  /* 0x000001c014147812 */ /* 0x000fc800078ef87b */
[----:B------:R-:W-:Y:S02]  /*12990*/  LOP3.LUT R20, R20, R228, RZ, 0x3c, !PT ;  /* 0x000000e414147212 */ /* 0x000fe400078e3cff */
[----:B------:R-:W-:-:S04]  /*129a0*/  LOP3.LUT R76, R76, 0x7fffe000, RZ, 0xc0, !PT ;  /* 0x7fffe0004c4c7812 */ /* 0x000fc800078ec0ff */
[----:B------:R-:W-:-:S05]  /*129b0*/  IADD3 R20, R20, R76, R227 ;  /* 0x0000004c14147210 */ /* 0x000fca0007ffe0e3 */
[----:B------:R-:W-:-:S05]  /*129c0*/  IMAD R20, R20, 0x2, R16 ;  /* 0x0000000214147824 */ /* 0x000fca00078e0210 */
[----:B------:R-:W0:Y:S02]  /*129d0*/  LDS.128 R76, [R20+0x14400] ;  /* 0x01440000144c7984 */ /* 0x000e240000000c00 */
[----:B0-----:R-:W-:Y:S02]  /*129e0*/  IMAD.U32 R63, R76, 0x10000, RZ ;  /* 0x000100004c3f7824 */ /* 0x001fe400078e00ff */
        /* <DEDUP_REMOVED lines=10> */
[----:B------:R-:W-:Y:S01]  /*12a90*/  IMAD.U32 R63, R95, 0x10000, RZ ;  /* 0x000100005f3f7824 */ /* 0x000fe200078e00ff */
[----:B------:R-:W-:-:S03]  /*12aa0*/  LOP3.LUT R81, R81, 0xffff0000, RZ, 0xc0, !PT ;  /* 0xffff000051517812 */ /* 0x000fc600078ec0ff */
[-C--:B------:R-:W-:Y:S01]  /*12ab0*/  FFMA.FTZ R61, R65, R63.reuse, -R61 ;  /* 0x0000003f413d7223 */ /* 0x080fe2000001083d */
[----:B------:R-:W-:Y:S01]  /*12ac0*/  FMUL.FTZ R63, R102, R63 ;  /* 0x0000003f663f7220 */ /* 0x000fe20000410000 */
[C---:B------:R-:W-:Y:S01]  /*12ad0*/  IMAD.U32 R102, R83.reuse, 0x10000, RZ ;  /* 0x0001000053667824 */ /* 0x040fe200078e00ff */
[----:B------:R-:W-:Y:S02]  /*12ae0*/  LOP3.LUT R83, R83, 0xffff0000, RZ, 0xc0, !PT ;  /* 0xffff000053537812 */ /* 0x000fe400078ec0ff */
[----:B------:R-:W-:Y:S01]  /*12af0*/  FFMA.FTZ R65, R65, R67, R63 ;  /* 0x0000004341417223 */ /* 0x000fe2000001003f */
[C---:B------:R-:W-:Y:S01]  /*12b00*/  IMAD.U32 R67, R62.reuse, 0x10000, RZ ;  /* 0x000100003e437824 */ /* 0x040fe200078e00ff */
[----:B------:R-:W-:-:S03]  /*12b10*/  LOP3.LUT R62, R62, 0xffff0000, RZ, 0xc0, !PT ;  /* 0xffff00003e3e7812 */ /* 0x000fc600078ec0ff */
[C---:B------:R-:W-:Y:S01]  /*12b20*/  FMUL.FTZ R63, R103.reuse, R67 ;  /* 0x00000043673f7220 */ /* 0x040fe20000410000 */
[----:B------:R-:W-:-:S03]  /*12b30*/  FMUL.FTZ R103, R103, R104 ;  /* 0x0000006867677220 */ /* 0x000fc60000410000 */
[C---:B------:R-:W-:Y:S01]  /*12b40*/  FFMA.FTZ R63, R102.reuse, R104, -R63 ;  /* 0x00000068663f7223 */ /* 0x040fe2000001083f */
[----:B------:R-:W-:Y:S01]  /*12b50*/  FFMA.FTZ R67, R102, R67, R103 ;  /* 0x0000004366437223 */ /* 0x000fe20000010067 */
[----:B------:R-:W-:-:S05]  /*12b60*/  LOP3.LUT R102, R76, 0xffff0000, RZ, 0xc0, !PT ;  /* 0xffff00004c667812 */ /* 0x000fca00078ec0ff */
[----:B------:R-:W-:-:S04]  /*12b70*/  FMUL.FTZ R76, R102, R101 ;  /* 0x00000065664c7220 */ /* 0x000fc80000410000 */
[-C--:B------:R-:W-:Y:S01]  /*12b80*/  FFMA.FTZ R76, R80, R96.reuse, -R76 ;  /* 0x00000060504c7223 */ /* 0x080fe2000001084c */
[----:B------:R-:W-:Y:S01]  /*12b90*/  FMUL.FTZ R96, R102, R96 ;  /* 0x0000006066607220 */ /* 0x000fe20000410000 */
[----:B------:R-:W-:-:S03]  /*12ba0*/  IMAD.U32 R102, R78, 0x10000, RZ ;  /* 0x000100004e667824 */ /* 0x000fc600078e00ff */
[----:B------:R-:W-:Y:S01]  /*12bb0*/  FFMA.FTZ R80, R80, R101, R96 ;  /* 0x0000006550507223 */ /* 0x000fe20000010060 */
[----:B------:R-:W-:Y:S01]  /*12bc0*/  LOP3.LUT R96, R94, 0xffff0000, RZ, 0xc0, !PT ;  /* 0xffff00005e607812 */ /* 0x000fe200078ec0ff */
[C---:B------:R-:W-:Y:S01]  /*12bd0*/  IMAD.U32 R101, R66.reuse, 0x10000, RZ ;  /* 0x0001000042657824 */ /* 0x040fe200078e00ff */
[----:B------:R-:W-:Y:S02]  /*12be0*/  LOP3.LUT R94, R95, 0xffff0000, RZ, 0xc0, !PT ;  /* 0xffff00005f5e7812 */ /* 0x000fe400078ec0ff */
[----:B------:R-:W-:Y:S01]  /*12bf0*/  LOP3.LUT R66, R66, 0xffff0000, RZ, 0xc0, !PT ;  /* 0xffff000042427812 */ /* 0x000fe200078ec0ff */
[C---:B------:R-:W-:Y:S01]  /*12c00*/  FMUL.FTZ R95, R77.reuse, R96 ;  /* 0x000000604d5f7220 */ /* 0x040fe20000410000 */
[----:B------:R-:W-:Y:S01]  /*12c10*/  F2FP.BF16.F32.PACK_AB R64, R80, R64 ;  /* 0x000000405040723e */ /* 0x000fe200000010ff */
[-C--:B------:R-:W-:Y:S02]  /*12c20*/  FMUL.FTZ R77, R77, R94.reuse ;  /* 0x0000005e4d4d7220 */ /* 0x080fe40000410000 */
[----:B------:R-:W-:-:S02]  /*12c30*/  FFMA.FTZ R94, R81, R94, -R95 ;  /* 0x0000005e515e7223 */ /* 0x000fc4000001085f */
[----:B------:R-:W-:Y:S01]  /*12c40*/  FFMA.FTZ R95, R81, R96, R77 ;  /* 0x00000060515f7223 */ /* 0x000fe2000001004d */
[----:B------:R-:W-:Y:S02]  /*12c50*/  IMAD.U32 R96, R82, 0x10000, RZ ;  /* 0x0001000052607824 */ /* 0x000fe400078e00ff */
[----:B------:R-:W-:Y:S01]  /*12c60*/  FMUL.FTZ R81, R102, R101 ;  /* 0x0000006566517220 */ /* 0x000fe20000410000 */
[C---:B------:R-:W-:Y:S01]  /*12c70*/  IMAD.U32 R77, R60.reuse, 0x10000, RZ ;  /* 0x000100003c4d7824 */ /* 0x040fe200078e00ff */
[----:B------:R-:W-:Y:S02]  /*12c80*/  LOP3.LUT R60, R60, 0xffff0000, RZ, 0xc0, !PT ;  /* 0xffff00003c3c7812 */ /* 0x000fe400078ec0ff */
[----:B------:R-:W-:Y:S01]  /*12c90*/  LOP3.LUT R82, R82, 0xffff0000, RZ, 0xc0, !PT ;  /* 0xffff000052527812 */ /* 0x000fe200078ec0ff */
[-C--:B------:R-:W-:Y:S01]  /*12ca0*/  FFMA.FTZ R81, R96, R77.reuse, -R81 ;  /* 0x0000004d60517223 */ /* 0x080fe20000010851 */
[----:B------:R-:W-:Y:S01]  /*12cb0*/  FMUL.FTZ R77, R102, R77 ;  /* 0x0000004d664d7220 */ /* 0x000fe20000410000 */
[----:B------:R-:W-:-:S02]  /*12cc0*/  F2FP.BF16.F32.PACK_AB R61, R94, R61 ;  /* 0x0000003d5e3d723e */ /* 0x000fc400000010ff */
[----:B------:R-:W-:Y:S01]  /*12cd0*/  F2FP.BF16.F32.PACK_AB R65, R95, R65 ;  /* 0x000000415f41723e */ /* 0x000fe200000010ff */
[----:B------:R-:W-:Y:S01]  /*12ce0*/  FFMA.FTZ R77, R96, R101, R77 ;  /* 0x00000065604d7223 */ /* 0x000fe2000001004d */
[----:B------:R-:W-:-:S05]  /*12cf0*/  LOP3.LUT R96, R78, 0xffff0000, RZ, 0xc0, !PT ;  /* 0xffff00004e607812 */ /* 0x000fca00078ec0ff */
[----:B------:R-:W-:-:S04]  /*12d00*/  FMUL.FTZ R78, R96, R66 ;  /* 0x00000042604e7220 */ /* 0x000fc80000410000 */
[-C--:B------:R-:W-:Y:S01]  /*12d10*/  FFMA.FTZ R78, R82, R60.reuse, -R78 ;  /* 0x0000003c524e7223 */ /* 0x080fe2000001084e */
[----:B------:R-:W-:-:S04]  /*12d20*/  FMUL.FTZ R60, R96, R60 ;  /* 0x0000003c603c7220 */ /* 0x000fc80000410000 */
[----:B------:R-:W-:Y:S01]  /*12d30*/  FFMA.FTZ R66, R82, R66, R60 ;  /* 0x0000004252427223 */ /* 0x000fe2000001003c */
[----:B------:R-:W-:Y:S01]  /*12d40*/  LOP3.LUT R82, R88, 0xffff0000, RZ, 0xc0, !PT ;  /* 0xffff000058527812 */ /* 0x000fe200078ec0ff */
[----:B------:R-:W-:-:S03]  /*12d50*/  FMUL.FTZ R60, R79, R62 ;  /* 0x0000003e4f3c7220 */ /* 0x000fc60000410000 */
[----:B------:R-:W-:Y:S01]  /*12d60*/  F2FP.BF16.F32.PACK_AB R66, R66, R77 ;  /* 0x0000004d4242723e */ /* 0x000fe200000010ff */
[-C--:B------:R-:W-:Y:S01]  /*12d70*/  FMUL.FTZ R79, R79, R82.reuse ;  /* 0x000000524f4f7220 */ /* 0x080fe20000410000 */
[C---:B------:R-:W-:Y:S01]  /*12d80*/  FFMA.FTZ R82, R83.reuse, R82, -R60 ;  /* 0x0000005253527223 */ /* 0x040fe2000001083c */
[----:B------:R-:W-:Y:S02]  /*12d90*/  F2FP.BF16.F32.PACK_AB R60, R76, R89 ;  /* 0x000000594c3c723e */ /* 0x000fe400000010ff */
[----:B------:R-:W-:Y:S01]  /*12da0*/  FFMA.FTZ R79, R83, R62, R79 ;  /* 0x0000003e534f7223 */ /* 0x000fe2000001004f */
[----:B------:R-:W-:Y:S02]  /*12db0*/  F2FP.BF16.F32.PACK_AB R62, R78, R81 ;  /* 0x000000514e3e723e */ /* 0x000fe400000010ff */
[----:B------:R-:W-:Y:S02]  /*12dc0*/  F2FP.BF16.F32.PACK_AB R63, R82, R63 ;  /* 0x0000003f523f723e */ /* 0x000fe400000010ff */
[----:B------:R-:W-:-:S03]  /*12dd0*/  F2FP.BF16.F32.PACK_AB R67, R79, R67 ;  /* 0x000000434f43723e */ /* 0x000fc600000010ff */
[----:B------:R0:W-:Y:S04]  /*12de0*/  STS.128 [R230], R60 ;  /* 0x0000003ce6007388 */ /* 0x0001e80000000c00 */
[----:B------:R0:W-:Y:S02]  /*12df0*/  STS.128 [R20+0x14400], R64 ;  /* 0x0144004014007388 */ /* 0x0001e40000000c00 */
.L_x_2825:
[----:B------:R-:W-:Y:S05]  /*12e00*/  BSYNC B2 ;  /* 0x0000000000027941 */ /* 0x000fea0003800000 */
.L_x_2824:
[----:B------:R-:W-:-:S13]  /*12e10*/  ISETP.GE.AND P0, PT, R213, R3, PT ;  /* 0x00000003d500720c */ /* 0x000fda0003f06270 */
[----:B------:R-:W-:Y:S05]  /*12e20*/  @P0 BRA `(.L_x_2823) ;  /* 0x0000000400a40947 */ /* 0x000fea0003800000 */
[----:B0-----:R-:W3:Y:S04]  /*12e30*/  LDL R20, [R1+0x64] ;  /* 0x0000640001147983 */ /* 0x001ee80000100800 */
[----:B------:R-:W4:Y:S01]  /*12e40*/  LDL R94, [R1+0xb4] ;  /* 0x0000b400015e7983 */ /* 0x000f220000100800 */
[----:B------:R-:W-:Y:S02]  /*12e50*/  SHF.R.U64 R78, R68, 0x10, R69 ;  /* 0x00000010444e7819 */ /* 0x000fe40000001245 */
[----:B------:R-:W-:Y:S02]  /*12e60*/  SHF.R.U64 R79, R56, 0x10, R57 ;  /* 0x00000010384f7819 */ /* 0x000fe40000001239 */
[C---:B------:R-:W-:Y:S02]  /*12e70*/  PRMT R78, R120.reuse, 0x5410, R78 ;  /* 0x00005410784e7816 */ /* 0x040fe4000000004e */
[----:B------:R-:W-:-:S02]  /*12e80*/  PRMT R79, R120, 0x5432, R79 ;  /* 0x00005432784f7816 */ /* 0x000fc4000000004f */
[----:B------:R-:W-:Y:S02]  /*12e90*/  SHF.R.U32.HI R82, RZ, 0x10, R57 ;  /* 0x00000010ff527819 */ /* 0x000fe40000011639 */
[----:B------:R-:W-:Y:S01]  /*12ea0*/  SHF.R.U32.HI R56, RZ, 0x10, R69 ;  /* 0x00000010ff387819 */ /* 0x000fe20000011645 */
[----:B------:R-:W-:Y:S01]  /*12eb0*/  IMAD.U32 R81, R79, 0x10000, RZ ;  /* 0x000100004f517824 */ /* 0x000fe200078e00ff */
[C---:B------:R-:W-:Y:S02]  /*12ec0*/  PRMT R82, R119.reuse, 0x5432, R82 ;  /* 0x0000543277527816 */ /* 0x040fe40000000052 */
[----:B------:R-:W-:Y:S02]  /*12ed0*/  PRMT R56, R119, 0x5410, R56 ;  /* 0x0000541077387816 */ /* 0x000fe40000000038 */
[--C-:B------:R-:W-:Y:S02]  /*12ee0*/  SHF.R.U32.HI R80, RZ, 0x10, R71.reuse ;  /* 0x00000010ff507819 */ /* 0x100fe40000011647 */
[----:B------:R-:W-:-:S02]  /*12ef0*/  SHF.R.U64 R70, R70, 0x10, R71 ;  /* 0x0000001046467819 */ /* 0x000fc40000001247 */
[----:B------:R-:W-:Y:S02]  /*12f00*/  LOP3.LUT R79, R79, 0xffff0000, RZ, 0xc0, !PT ;  /* 0xffff00004f4f7812 */ /* 0x000fe400078ec0ff */
[----:B------:R-:W-:Y:S02]  /*12f10*/  SHF.R.U64 R58, R58, 0x10, R59 ;  /* 0x000000103a3a7819 */ /* 0x000fe4000000123b */
[C---:B------:R-:W-:Y:S02]  /*12f20*/  PRMT R70, R117.reuse, 0x5410, R70 ;  /* 0x0000541075467816 */ /* 0x040fe40000000046 */
[----:B------:R-:W-:Y:S02]  /*12f30*/  PRMT R58, R117, 0x5432, R58 ;  /* 0x00005432753a7816 */ /* 0x000fe4000000003a */
[----:B------:R-:W-:-:S05]  /*12f40*/  PRMT R80, R118, 0x5410, R80 ;  /* 0x0000541076507816 */ /* 0x000fca0000000050 */
[C---:B------:R-:W-:Y:S01]  /*12f50*/  IMAD.U32 R83, R80.reuse, 0x10000, RZ ;  /* 0x0001000050537824 */ /* 0x040fe200078e00ff */
[----:B------:R-:W-:Y:S02]  /*12f60*/  LOP3.LUT R80, R80, 0xffff0000, RZ, 0xc0, !PT ;  /* 0xffff000050507812 */ /* 0x000fe400078ec0ff */
[----:B---3--:R-:W-:-:S04]  /*12f70*/  LEA.HI R20, R3, R20, RZ, 0x1d ;  /* 0x0000001403147211 */ /* 0x008fc800078fe8ff */
[----:B------:R-:W-:Y:S01]  /*12f80*/  SHF.R.S32.HI R3, RZ, 0x1f, R20 ;  /* 0x0000001fff037819 */ /* 0x000fe20000011414 */
[----:B------:R-:W-:Y:S01]  /*12f90*/  IMAD.SHL.U32 R60, R20, 0x8, RZ ;  /* 0x00000008143c7824 */ /* 0x000fe200078e00ff */
[----:B----4-:R-:W0:Y:S02]  /*12fa0*/  LDS.128 R64, [R94] ;  /* 0x000000005e407984 */ /* 0x010e240000000c00 */
[----:B------:R-:W-:Y:S01]  /*12fb0*/  LEA.HI R3, R3, R20, RZ, 0x3 ;  /* 0x0000001403037211 */ /* 0x000fe200078f18ff */
[----:B------:R-:W-:Y:S01]  /*12fc0*/  IMAD.U32 R20, R78, 0x10000, RZ ;  /* 0x000100004e147824 */ /* 0x000fe200078e00ff */
[----:B------:R-:W-:Y:S02]  /*12fd0*/  LOP3.LUT R60, R60, 0x38, RZ, 0xc0, !PT ;  /* 0x000000383c3c7812 */ /* 0x000fe400078ec0ff */
[----:B------:R-:W-:Y:S01]  /*12fe0*/  LOP3.LUT R78, R78, 0xffff0000, RZ, 0xc0, !PT ;  /* 0xffff00004e4e7812 */ /* 0x000fe200078ec0ff */
[----:B------:R-:W-:Y:S01]  /*12ff0*/  IMAD.SHL.U32 R3, R3, 0x400, RZ ;  /* 0x0000040003037824 */ /* 0x000fe200078e00ff */
[----:B------:R-:W-:-:S04]  /*13000*/  LOP3.LUT R60, R60, 0x1c0, R123, 0xf8, !PT ;  /* 0x000001c03c3c7812 */ /* 0x000fc800078ef87b */
[----:B------:R-:W-:Y:S02]  /*13010*/  LOP3.LUT R60, R60, R228, RZ, 0x3c, !PT ;  /* 0x000000e43c3c7212 */ /* 0x000fe400078e3cff */
[----:B------:R-:W-:-:S04]  /*13020*/  LOP3.LUT R3, R3, 0x7fffe000, RZ, 0xc0, !PT ;  /* 0x7fffe00003037812 */ /* 0x000fc800078ec0ff */
[----:B------:R-:W-:-:S05]  /*13030*/  IADD3 R3, R60, R3, R227 ;  /* 0x000000033c037210 */ /* 0x000fca0007ffe0e3 */
[----:B------:R-:W-:-:S05]  /*13040*/  IMAD R3, R3, 0x2, R16 ;  /* 0x0000000203037824 */ /* 0x000fca00078e0210 */
[----:B------:R-:W1:Y:S01]  /*13050*/  LDS.128 R60, [R3+0x14400] ;  /* 0x01440000033c7984 */ /* 0x000e620000000c00 */
[----:B0-----:R-:W-:Y:S02]  /*13060*/  IMAD.U32 R76, R64, 0x10000, RZ ;  /* 0x00010000404c7824 */ /* 0x001fe400078e00ff */
[----:B------:R-:W-:Y:S02]  /*13070*/  IMAD.U32 R69, R65, 0x10000, RZ ;  /* 0x0001000041457824 */ /* 0x000fe400078e00ff */
[C---:B-1----:R-:W-:Y:S01]  /*13080*/  IMAD.U32 R57, R60.reuse, 0x10000, RZ ;  /* 0x000100003c397824 */ /* 0x042fe200078e00ff */
[----:B------:R-:W-:Y:S01]  /*13090*/  LOP3.LUT R71, R60, 0xffff0000, RZ, 0xc0, !PT ;  /* 0xffff00003c477812 */ /* 0x000fe200078ec0ff */
[C---:B------:R-:W-:Y:S01]  /*130a0*/  IMAD.U32 R88, R63.reuse, 0x10000, RZ ;  /* 0x000100003f587824 */ /* 0x040fe200078e00ff */
[----:B------:R-:W-:Y:S01]  /*130b0*/  LOP3.LUT R63, R63, 0xffff0000, RZ, 0xc0, !PT ;  /* 0xffff00003f3f7812 */ /* 0x000fe200078ec0ff */
[C---:B------:R-:W-:Y:S01]  /*130c0*/  FMUL.FTZ R68, R57.reuse, R20 ;  /* 0x0000001439447220 */ /* 0x040fe20000410000 */
[----:B------:R-:W-:Y:S01]  /*130d0*/  FMUL.FTZ R57, R57, R81 ;  /* 0x0000005139397220 */ /* 0x000fe20000410000 */
[C---:B------:R-:W-:Y:S01]  /*130e0*/  FMUL.FTZ R60, R71.reuse, R78 ;  /* 0x0000004e473c7220 */ /* 0x040fe20000410000 */
[----:B------:R-:W-:Y:S01]  /*130f0*/  FMUL.FTZ R71, R71, R79 ;  /* 0x0000004f47477220 */ /* 0x000fe20000410000 */
        /* <DEDUP_REMOVED lines=8> */
[----:B--2---:R-:W-:Y:S01]  /*13180*/  FMUL.FTZ R77, R68, R20 ;  /* 0x00000014444d7220 */ /* 0x004fe20000410000 */
[----:B------:R-:W-:Y:S01]  /*13190*/  FMUL.FTZ R89, R88, R83 ;  /* 0x0000005358597220 */ /* 0x000fe20000410000 */
[----:B------:R-:W-:-:S02]  /*131a0*/  FMUL.FTZ R68, R68, R57 ;  /* 0x0000003944447220 */ /* 0x000fc40000410000 */
[C---:B------:R-:W-:Y:S01]  /*131b0*/  FFMA.FTZ R57, R69.reuse, R57, -R77 ;  /* 0x0000003945397223 */ /* 0x040fe2000001084d */
[----:B------:R-:W-:Y:S01]  /*131c0*/  SHF.R.U32.HI R77, RZ, 0x10, R59 ;  /* 0x00000010ff4d7819 */ /* 0x000fe2000001163b */
[----:B------:R-:W-:Y:S01]  /*131d0*/  FFMA.FTZ R69, R69, R20, R68 ;  /* 0x0000001445457223 */ /* 0x000fe20000010044 */
[----:B------:R-:W-:Y:S01]  /*131e0*/  LOP3.LUT R59, R64, 0xffff0000, RZ, 0xc0, !PT ;  /* 0xffff0000403b7812 */ /* 0x000fe200078ec0ff */
[----:B------:R-:W-:Y:S01]  /*131f0*/  IMAD.U32 R20, R67, 0x10000, RZ ;  /* 0x0001000043147824 */ /* 0x000fe200078e00ff */
[----:B------:R-:W-:Y:S01]  /*13200*/  LOP3.LUT R64, R65, 0xffff0000, RZ, 0xc0, !PT ;  /* 0xffff000041407812 */ /* 0x000fe200078ec0ff */
[C---:B------:R-:W-:Y:S01]  /*13210*/  FMUL.FTZ R65, R61.reuse, R56 ;  /* 0x000000383d417220 */ /* 0x040fe20000410000 */
[----:B------:R-:W-:Y:S01]  /*13220*/  FMUL.FTZ R61, R61, R82 ;  /* 0x000000523d3d7220 */ /* 0x000fe20000410000 */
[----:B------:R-:W-:Y:S01]  /*13230*/  FFMA.FTZ R71, R59, R78, R71 ;  /* 0x0000004e3b477223 */ /* 0x000fe20000010047 */
[----:B------:R-:W-:Y:S02]  /*13240*/  IMAD.U32 R78, R62, 0x10000, RZ ;  /* 0x000100003e4e7824 */ /* 0x000fe400078e00ff */
[C---:B------:R-:W-:Y:S01]  /*13250*/  FFMA.FTZ R65, R64.reuse, R82, -R65 ;  /* 0x0000005240417223 */ /* 0x040fe20000010841 */
[----:B------:R-:W-:Y:S01]  /*13260*/  FFMA.FTZ R61, R64, R56, R61 ;  /* 0x00000038403d7223 */ /* 0x000fe2000001003d */
[----:B------:R-:W-:-:S02]  /*13270*/  IMAD.U32 R56, R70, 0x10000, RZ ;  /* 0x0001000046387824 */ /* 0x000fc400078e00ff */
[----:B------:R-:W-:Y:S01]  /*13280*/  FFMA.FTZ R60, R59, R79, -R60 ;  /* 0x0000004f3b3c7223 */ /* 0x000fe2000001083c */
[----:B------:R-:W-:Y:S01]  /*13290*/  IMAD.U32 R64, R58, 0x10000, RZ ;  /* 0x000100003a407824 */ /* 0x000fe200078e00ff */
[----:B------:R-:W-:Y:S01]  /*132a0*/  PRMT R77, R118, 0x5432, R77 ;  /* 0x00005432764d7816 */ /* 0x000fe2000000004d */
[----:B------:R-:W-:Y:S02]  /*132b0*/  IMAD.U32 R59, R66, 0x10000, RZ ;  /* 0x00010000423b7824 */ /* 0x000fe400078e00ff */
[C---:B------:R-:W-:Y:S01]  /*132c0*/  FMUL.FTZ R79, R78.reuse, R56 ;  /* 0x000000384e4f7220 */ /* 0x040fe20000410000 */
[-C--:B------:R-:W-:Y:S01]  /*132d0*/  FMUL.FTZ R78, R78, R64.reuse ;  /* 0x000000404e4e7220 */ /* 0x080fe20000410000 */
[----:B------:R-:W-:Y:S01]  /*132e0*/  LOP3.LUT R70, R70, 0xffff0000, RZ, 0xc0, !PT ;  /* 0xffff000046467812 */ /* 0x000fe200078ec0ff */
[----:B------:R-:W-:Y:S01]  /*132f0*/  IMAD.U32 R68, R77, 0x10000, RZ ;  /* 0x000100004d447824 */ /* 0x000fe200078e00ff */
[----:B------:R-:W-:Y:S01]  /*13300*/  LOP3.LUT R62, R62, 0xffff0000, RZ, 0xc0, !PT ;  /* 0xffff00003e3e7812 */ /* 0x000fe200078ec0ff */
[C---:B------:R-:W-:Y:S01]  /*13310*/  FFMA.FTZ R64, R59.reuse, R64, -R79 ;  /* 0x000000403b407223 */ /* 0x040fe2000001084f */
[----:B------:R-:W-:Y:S01]  /*13320*/  FFMA.FTZ R59, R59, R56, R78 ;  /* 0x000000383b3b7223 */ /* 0x000fe2000001004e */
[----:B------:R-:W-:Y:S01]  /*13330*/  LOP3.LUT R56, R66, 0xffff0000, RZ, 0xc0, !PT ;  /* 0xffff000042387812 */ /* 0x000fe200078ec0ff */
[-C--:B------:R-:W-:Y:S01]  /*13340*/  FMUL.FTZ R88, R88, R68.reuse ;  /* 0x0000004458587220 */ /* 0x080fe20000410000 */
[----:B------:R-:W-:Y:S01]  /*13350*/  LOP3.LUT R58, R58, 0xffff0000, RZ, 0xc0, !PT ;  /* 0xffff00003a3a7812 */ /* 0x000fe200078ec0ff */
[----:B------:R-:W-:Y:S01]  /*13360*/  FFMA.FTZ R68, R20, R68, -R89 ;  /* 0x0000004414447223 */ /* 0x000fe20000010859 */
[----:B------:R-:W-:Y:S01]  /*13370*/  LOP3.LUT R66, R67, 0xffff0000, RZ, 0xc0, !PT ;  /* 0xffff000043427812 */ /* 0x000fe200078ec0ff */
[C---:B------:R-:W-:Y:S01]  /*13380*/  FMUL.FTZ R67, R62.reuse, R70 ;  /* 0x000000463e437220 */ /* 0x040fe20000410000 */
[----:B------:R-:W-:Y:S01]  /*13390*/  LOP3.LUT R77, R77, 0xffff0000, RZ, 0xc0, !PT ;  /* 0xffff00004d4d7812 */ /* 0x000fe200078ec0ff */
[-C--:B------:R-:W-:Y:S01]  /*133a0*/  FMUL.FTZ R62, R62, R58.reuse ;  /* 0x0000003a3e3e7220 */ /* 0x080fe20000410000 */
[----:B------:R-:W-:Y:S01]  /*133b0*/  FFMA.FTZ R20, R20, R83, R88 ;  /* 0x0000005314147223 */ /* 0x000fe20000010058 */
[C---:B------:R-:W-:Y:S01]  /*133c0*/  FFMA.FTZ R58, R56.reuse, R58, -R67 ;  /* 0x0000003a383a7223 */ /* 0x040fe20000010843 */
[C---:B------:R-:W-:Y:S01]  /*133d0*/  FMUL.FTZ R67, R63.reuse, R80 ;  /* 0x000000503f437220 */ /* 0x040fe20000410000 */
[----:B------:R-:W-:Y:S01]  /*133e0*/  FMUL.FTZ R63, R63, R77 ;  /* 0x0000004d3f3f7220 */ /* 0x000fe20000410000 */
[----:B------:R-:W-:Y:S01]  /*133f0*/  FFMA.FTZ R62, R56, R70, R62 ;  /* 0x00000046383e7223 */ /* 0x000fe2000001003e */
[----:B------:R-:W-:Y:S01]  /*13400*/  F2FP.BF16.F32.PACK_AB R56, R60, R81 ;  /* 0x000000513c38723e */ /* 0x000fe200000010ff */
        /* <DEDUP_REMOVED lines=11> */
.L_x_2823:
[----:B------:R-:W-:Y:S05]  /*134c0*/  BSYNC B1 ;  /* 0x0000000000017941 */ /* 0x000fea0003800000 */
.L_x_2822:
[----:B-1----:R-:W-:Y:S01]  /*134d0*/  VIADD R3, R212, 0x20 ;  /* 0x00000020d4037836 */ /* 0x002fe20000000000 */
[----:B------:R-:W-:Y:S04]  /*134e0*/  BSSY B1, `(.L_x_2826) ;  /* 0x00000db000017945 */ /* 0x000fe80003800000 */
[----:B------:R-:W-:-:S13]  /*134f0*/  ISETP.GE.AND P0, PT, R3, R0, PT ;  /* 0x000000000300720c */ /* 0x000fda0003f06270 */
[----:B------:R-:W-:Y:S05]  /*13500*/  @P0 BRA `(.L_x_2827) ;  /* 0x0000000c00600947 */ /* 0x000fea0003800000 */
[----:B------:R-:W1:Y:S01]  /*13510*/  LDC R3, c[0x0][0x3f4] ;  /* 0x0000fd00ff037b82 */ /* 0x000e620000000800 */
[----:B------:R-:W-:Y:S01]  /*13520*/  BSSY B2, `(.L_x_2828) ;  /* 0x000006d000027945 */ /* 0x000fe20003800000 */
[----:B------:R-:W-:Y:S02]  /*13530*/  SHF.R.U32.HI R82, RZ, 0x3, R223 ;  /* 0x00000003ff527819 */ /* 0x000fe400000116df */
[-C--:B-1----:R-:W-:Y:S02]  /*13540*/  ISETP.GE.AND P0, PT, R18, R3.reuse, PT ;  /* 0x000000031200720c */ /* 0x082fe40003f06270 */
[----:B------:R-:W-:-:S11]  /*13550*/  ISETP.GE.AND P1, PT, R213, R3, PT ;  /* 0x00000003d500720c */ /* 0x000fd60003f26270 */
[----:B------:R-:W-:Y:S05]  /*13560*/  @P0 BRA `(.L_x_2829) ;  /* 0x0000000400a00947 */ /* 0x000fea0003800000 */
[----:B0-----:R-:W3:Y:S04]  /*13570*/  LDL R20, [R1+0x60] ;  /* 0x0000600001147983 */ /* 0x001ee80000100800 */
[----:B------:R-:W4:Y:S01]  /*13580*/  LDL R83, [R1+0xb0] ;  /* 0x0000b00001537983 */ /* 0x000f220000100800 */
[--C-:B------:R-:W-:Y:S02]  /*13590*/  SHF.R.U64 R44, R44, 0x10, R45.reuse ;  /* 0x000000102c2c7819 */ /* 0x100fe4000000122d */
[----:B------:R-:W-:Y:S02]  /*135a0*/  SHF.R.U32.HI R64, RZ, 0x10, R45 ;  /* 0x00000010ff407819 */ /* 0x000fe4000001162d */
[----:B------:R-:W-:Y:S02]  /*135b0*/  SHF.R.U64 R45, R46, 0x10, R47 ;  /* 0x000000102e2d7819 */ /* 0x000fe4000000122f */
[----:B------:R-:W-:-:S02]  /*135c0*/  SHF.R.U64 R46, R48, 0x10, R49 ;  /* 0x00000010302e7819 */ /* 0x000fc40000001231 */
[----:B------:R-:W-:Y:S02]  /*135d0*/  PRMT R44, R115, 0x5410, R44 ;  /* 0x00005410732c7816 */ /* 0x000fe4000000002c */
[----:B------:R-:W-:Y:S02]  /*135e0*/  PRMT R46, R114, 0x5410, R46 ;  /* 0x00005410722e7816 */ /* 0x000fe4000000002e */
[----:B------:R-:W-:Y:S01]  /*135f0*/  SHF.R.U32.HI R49, RZ, 0x10, R49 ;  /* 0x00000010ff317819 */ /* 0x000fe20000011631 */
[----:B------:R-:W-:Y:S01]  /*13600*/  IMAD.U32 R78, R44, 0x10000, RZ ;  /* 0x000100002c4e7824 */ /* 0x000fe200078e00ff */
[--C-:B------:R-:W-:Y:S01]  /*13610*/  SHF.R.U64 R48, R50, 0x10, R51.reuse ;  /* 0x0000001032307819 */ /* 0x100fe20000001233 */
[----:B--2---:R-:W-:Y:S01]  /*13620*/  IMAD.U32 R77, R46, 0x10000, RZ ;  /* 0x000100002e4d7824 */ /* 0x004fe200078e00ff */
[----:B------:R-:W-:Y:S02]  /*13630*/  SHF.R.U32.HI R50, RZ, 0x10, R51 ;  /* 0x00000010ff327819 */ /* 0x000fe40000011633 */
[----:B------:R-:W-:-:S02]  /*13640*/  SHF.R.U32.HI R47, RZ, 0x10, R47 ;  /* 0x00000010ff2f7819 */ /* 0x000fc4000001162f */
[----:B------:R-:W-:Y:S02]  /*13650*/  PRMT R49, R114, 0x5432, R49 ;  /* 0x0000543272317816 */ /* 0x000fe40000000031 */
[----:B------:R-:W-:Y:S02]  /*13660*/  PRMT R64, R115, 0x5432, R64 ;  /* 0x0000543273407816 */ /* 0x000fe40000000040 */
[----:B------:R-:W-:Y:S01]  /*13670*/  PRMT R50, R113, 0x5432, R50 ;  /* 0x0000543271327816 */ /* 0x000fe20000000032 */
[----:B------:R-:W-:Y:S01]  /*13680*/  IMAD.U32 R79, R49, 0x10000, RZ ;  /* 0x00010000314f7824 */ /* 0x000fe200078e00ff */
[----:B------:R-:W-:Y:S01]  /*13690*/  PRMT R47, R116, 0x5432, R47 ;  /* 0x00005432742f7816 */ /* 0x000fe2000000002f */
[----:B------:R-:W-:Y:S01]  /*136a0*/  IMAD.U32 R81, R64, 0x10000, RZ ;  /* 0x0001000040517824 */ /* 0x000fe200078e00ff */
[----:B------:R-:W-:Y:S01]  /*136b0*/  LOP3.LUT R46, R46, 0xffff0000, RZ, 0xc0, !PT ;  /* 0xffff00002e2e7812 */ /* 0x000fe200078ec0ff */
[----:B------:R-:W-:Y:S01]  /*136c0*/  IMAD.U32 R80, R50, 0x10000, RZ ;  /* 0x0001000032507824 */ /* 0x000fe200078e00ff */
[----:B------:R-:W-:-:S02]  /*136d0*/  LOP3.LUT R44, R44, 0xffff0000, RZ, 0xc0, !PT ;  /* 0xffff00002c2c7812 */ /* 0x000fc400078ec0ff */
[----:B------:R-:W-:Y:S02]  /*136e0*/  PRMT R48, R113, 0x5410, R48 ;  /* 0x0000541071307816 */ /* 0x000fe40000000030 */
[----:B------:R-:W-:Y:S02]  /*136f0*/  PRMT R45, R116, 0x5410, R45 ;  /* 0x00005410742d7816 */ /* 0x000fe4000000002d */
[----:B------:R-:W-:Y:S02]  /*13700*/  LOP3.LUT R49, R49, 0xffff0000, RZ, 0xc0, !PT ;  /* 0xffff000031317812 */ /* 0x000fe400078ec0ff */
[----:B------:R-:W-:Y:S02]  /*13710*/  LOP3.LUT R64, R64, 0xffff0000, RZ, 0xc0, !PT ;  /* 0xffff000040407812 */ /* 0x000fe400078ec0ff */
[----:B---3--:R-:W-:-:S04]  /*13720*/  LEA.HI R20, R3, R20, RZ, 0x1d ;  /* 0x0000001403147211 */ /* 0x008fc800078fe8ff */
        /* <DEDUP_REMOVED lines=8> */
[----:B----4-:R-:W0:Y:S03]  /*137b0*/  LDS.128 R56, [R83] ;  /* 0x0000000053387984 */ /* 0x010e260000000c00 */
        /* <DEDUP_REMOVED lines=16> */
[CC--:B------:R-:W-:Y:S01]  /*138c0*/  FMUL.FTZ R62, R70.reuse, R77.reuse ;  /* 0x0000004d463e7220 */ /* 0x0c0fe20000410000 */
[-C--:B------:R-:W-:Y:S01]  /*138d0*/  FMUL.FTZ R70, R70, R78.reuse ;  /* 0x0000004e46467220 */ /* 0x080fe20000410000 */
[C---:B------:R-:W-:Y:S01]  /*138e0*/  IMAD.U32 R76, R63.reuse, 0x10000, RZ ;  /* 0x000100003f4c7824 */ /* 0x040fe200078e00ff */
[----:B------:R-:W-:Y:S01]  /*138f0*/  LOP3.LUT R63, R63, 0xffff0000, RZ, 0xc0, !PT ;  /* 0xffff00003f3f7812 */ /* 0x000fe200078ec0ff */
[C---:B------:R-:W-:Y:S01]  /*13900*/  FFMA.FTZ R78, R51.reuse, R78, -R62 ;  /* 0x0000004e334e7223 */ /* 0x040fe2000001083e */
[----:B------:R-:W-:Y:S01]  /*13910*/  FFMA.FTZ R70, R51, R77, R70 ;  /* 0x0000004d33467223 */ /* 0x000fe20000010046 */
[----:B------:R-:W-:-:S02]  /*13920*/  IMAD.U32 R51, R47, 0x10000, RZ ;  /* 0x000100002f337824 */ /* 0x000fc400078e00ff */
[C---:B------:R-:W-:Y:S01]  /*13930*/  FMUL.FTZ R62, R69.reuse, R79 ;  /* 0x0000004f453e7220 */ /* 0x040fe20000410000 */
[----:B------:R-:W-:Y:S01]  /*13940*/  FMUL.FTZ R69, R69, R81 ;  /* 0x0000005145457220 */ /* 0x000fe20000410000 */
[C---:B------:R-:W-:Y:S01]  /*13950*/  FMUL.FTZ R77, R76.reuse, R80 ;  /* 0x000000504c4d7220 */ /* 0x040fe20000410000 */
[----:B------:R-:W-:Y:S01]  /*13960*/  FMUL.FTZ R76, R76, R51 ;  /* 0x000000334c4c7220 */ /* 0x000fe20000410000 */
[C---:B------:R-:W-:Y:S01]  /*13970*/  FFMA.FTZ R62, R65.reuse, R81, -R62 ;  /* 0x00000051413e7223 */ /* 0x040fe2000001083e */
[----:B------:R-:W-:Y:S01]  /*13980*/  FFMA.FTZ R69, R65, R79, R69 ;  /* 0x0000004f41457223 */ /* 0x000fe20000010045 */
[----:B------:R-:W-:Y:S01]  /*13990*/  FFMA.FTZ R77, R68, R51, -R77 ;  /* 0x00000033444d7223 */ /* 0x000fe2000001084d */
[----:B------:R-:W-:Y:S01]  /*139a0*/  FMUL.FTZ R65, R58, R46 ;  /* 0x0000002e3a417220 */ /* 0x000fe20000410000 */
[----:B------:R-:W-:Y:S01]  /*139b0*/  FFMA.FTZ R51, R68, R80, R76 ;  /* 0x0000005044337223 */ /* 0x000fe2000001004c */
[----:B------:R-:W-:Y:S01]  /*139c0*/  FMUL.FTZ R58, R58, R44 ;  /* 0x0000002c3a3a7220 */ /* 0x000fe20000410000 */
[----:B------:R-:W-:-:S02]  /*139d0*/  IMAD.U32 R68, R48, 0x10000, RZ ;  /* 0x0001000030447824 */ /* 0x000fc400078e00ff */
[C---:B------:R-:W-:Y:S01]  /*139e0*/  FFMA.FTZ R44, R56.reuse, R44, -R65 ;  /* 0x0000002c382c7223 */ /* 0x040fe20000010841 */
[----:B------:R-:W-:Y:S02]  /*139f0*/  IMAD.U32 R76, R45, 0x10000, RZ ;  /* 0x000100002d4c7824 */ /* 0x000fe400078e00ff */
[----:B------:R-:W-:Y:S01]  /*13a00*/  FFMA.FTZ R58, R56, R46, R58 ;  /* 0x0000002e383a7223 */ /* 0x000fe2000001003a */
[----:B------:R-:W-:Y:S01]  /*13a10*/  FMUL.FTZ R46, R61, R68 ;  /* 0x000000443d2e7220 */ /* 0x000fe20000410000 */
[----:B------:R-:W-:Y:S01]  /*13a20*/  FMUL.FTZ R65, R71, R49 ;  /* 0x0000003147417220 */ /* 0x000fe20000410000 */
[----:B------:R-:W-:Y:S01]  /*13a30*/  FMUL.FTZ R61, R61, R76 ;  /* 0x0000004c3d3d7220 */ /* 0x000fe20000410000 */
[----:B------:R-:W-:Y:S01]  /*13a40*/  LOP3.LUT R48, R48, 0xffff0000, RZ, 0xc0, !PT ;  /* 0xffff000030307812 */ /* 0x000fe200078ec0ff */
[-C--:B------:R-:W-:Y:S01]  /*13a50*/  FMUL.FTZ R71, R71, R64.reuse ;  /* 0x0000004047477220 */ /* 0x080fe20000410000 */
[----:B------:R-:W-:Y:S01]  /*13a60*/  LOP3.LUT R56, R50, 0xffff0000, RZ, 0xc0, !PT ;  /* 0xffff000032387812 */ /* 0x000fe200078ec0ff */
[----:B------:R-:W-:Y:S01]  /*13a70*/  FFMA.FTZ R65, R67, R64, -R65 ;  /* 0x0000004043417223 */ /* 0x000fe20000010841 */
[----:B------:R-:W-:Y:S01]  /*13a80*/  LOP3.LUT R45, R45, 0xffff0000, RZ, 0xc0, !PT ;  /* 0xffff00002d2d7812 */ /* 0x000fe200078ec0ff */
[C---:B------:R-:W-:Y:S01]  /*13a90*/  FFMA.FTZ R50, R66.reuse, R68, R61 ;  /* 0x0000004442327223 */ /* 0x040fe2000001003d */
[----:B------:R-:W-:Y:S01]  /*13aa0*/  LOP3.LUT R47, R47, 0xffff0000, RZ, 0xc0, !PT ;  /* 0xffff00002f2f7812 */ /* 0x000fe200078ec0ff */
[----:B------:R-:W-:Y:S01]  /*13ab0*/  FFMA.FTZ R46, R66, R76, -R46 ;  /* 0x0000004c422e7223 */ /* 0x000fe2000001082e */
[C---:B------:R-:W-:Y:S01]  /*13ac0*/  FMUL.FTZ R64, R60.reuse, R48 ;  /* 0x000000303c407220 */ /* 0x040fe20000410000 */
[C---:B------:R-:W-:Y:S01]  /*13ad0*/  FMUL.FTZ R61, R63.reuse, R56 ;  /* 0x000000383f3d7220 */ /* 0x040fe20000410000 */
[----:B------:R-:W-:Y:S01]  /*13ae0*/  FMUL.FTZ R66, R60, R45 ;  /* 0x0000002d3c427220 */ /* 0x000fe20000410000 */
[----:B------:R-:W-:Y:S01]  /*13af0*/  FMUL.FTZ R63, R63, R47 ;  /* 0x0000002f3f3f7220 */ /* 0x000fe20000410000 */
        /* <DEDUP_REMOVED lines=15> */
.L_x_2829:
[----:B------:R-:W-:Y:S05]  /*13bf0*/  BSYNC B2 ;  /* 0x0000000000027941 */ /* 0x000fea0003800000 */
.L_x_2828:
[----:B------:R-:W-:Y:S05]  /*13c00*/  @P1 BRA `(.L_x_2827) ;  /* 0x0000000400a01947 */ /* 0x000fea0003800000 */
[----:B01----:R-:W3:Y:S04]  /*13c10*/  LDL R20, [R1+0x64] ;  /* 0x0000640001147983 */ /* 0x003ee80000100800 */
[----:B------:R-:W4:Y:S01]  /*13c20*/  LDL R69, [R1+0xac] ;  /* 0x0000ac0001457983 */ /* 0x000f220000100800 */
[----:B---3--:R-:W-:-:S04]  /*13c30*/  LEA.HI R3, R3, R20, RZ, 0x1d ;  /* 0x0000001403037211 */ /* 0x008fc800078fe8ff */
[----:B------:R-:W-:Y:S01]  /*13c40*/  SHF.R.S32.HI R44, RZ, 0x1f, R3 ;  /* 0x0000001fff2c7819 */ /* 0x000fe20000011403 */
[----:B------:R-:W-:-:S03]  /*13c50*/  IMAD.SHL.U32 R20, R3, 0x8, RZ ;  /* 0x0000000803147824 */ /* 0x000fc600078e00ff */
[----:B------:R-:W-:Y:S02]  /*13c60*/  LEA.HI R44, R44, R3, RZ, 0x3 ;  /* 0x000000032c2c7211 */ /* 0x000fe400078f18ff */
[----:B------:R-:W-:Y:S02]  /*13c70*/  LOP3.LUT R3, R223, 0x38, R20, 0xf8, !PT ;  /* 0x00000038df037812 */ /* 0x000fe400078ef814 */
[----:B------:R-:W-:Y:S01]  /*13c80*/  SHF.R.U64 R20, R40, 0x10, R41 ;  /* 0x0000001028147819 */ /* 0x000fe20000001229 */
[----:B------:R-:W-:Y:S01]  /*13c90*/  IMAD.SHL.U32 R44, R44, 0x400, RZ ;  /* 0x000004002c2c7824 */ /* 0x000fe200078e00ff */
[----:B------:R-:W-:Y:S02]  /*13ca0*/  LOP3.LUT R3, R3, R82, RZ, 0x3c, !PT ;  /* 0x0000005203037212 */ /* 0x000fe400078e3cff */
[----:B------:R-:W-:Y:S02]  /*13cb0*/  SHF.R.U64 R40, R42, 0x10, R43 ;  /* 0x000000102a287819 */ /* 0x000fe4000000122b */
[----:B------:R-:W-:-:S02]  /*13cc0*/  LOP3.LUT R44, R44, 0x7fffe000, RZ, 0xc0, !PT ;  /* 0x7fffe0002c2c7812 */ /* 0x000fc400078ec0ff */
[----:B------:R-:W-:Y:S02]  /*13cd0*/  SHF.R.U64 R42, R52, 0x10, R53 ;  /* 0x00000010342a7819 */ /* 0x000fe40000001235 */
[----:B------:R-:W-:Y:S02]  /*13ce0*/  IADD3 R3, R3, R44, R226 ;  /* 0x0000002c03037210 */ /* 0x000fe40007ffe0e2 */
[----:B----4-:R-:W0:Y:S01]  /*13cf0*/  LDS.128 R44, [R69] ;  /* 0x00000000452c7984 */ /* 0x010e220000000c00 */
[----:B------:R-:W-:Y:S02]  /*13d00*/  PRMT R42, R110, 0x5410, R42 ;  /* 0x000054106e2a7816 */ /* 0x000fe4000000002a */
[----:B------:R-:W-:Y:S01]  /*13d10*/  IMAD R3, R3, 0x2, R16 ;  /* 0x0000000203037824 */ /* 0x000fe200078e0210 */
[----:B------:R-:W-:Y:S02]  /*13d20*/  PRMT R20, R111, 0x5410, R20 ;  /* 0x000054106f147816 */ /* 0x000fe40000000014 */
[--C-:B------:R-:W-:Y:S01]  /*13d30*/  SHF.R.U64 R52, R54, 0x10, R55.reuse ;  /* 0x0000001036347819 */ /* 0x100fe20000001237 */
[----:B------:R-:W-:Y:S01]  /*13d40*/  IMAD.U32 R64, R42, 0x10000, RZ ;  /* 0x000100002a407824 */ /* 0x000fe200078e00ff */
[----:B------:R-:W1:Y:S01]  /*13d50*/  LDS.128 R48, [R3+0x14400] ;  /* 0x0144000003307984 */ /* 0x000e620000000c00 */
[----:B------:R-:W-:Y:S01]  /*13d60*/  SHF.R.U32.HI R54, RZ, 0x10, R55 ;  /* 0x00000010ff367819 */ /* 0x000fe20000011637 */
[----:B------:R-:W-:Y:S01]  /*13d70*/  IMAD.U32 R65, R20, 0x10000, RZ ;  /* 0x0001000014417824 */ /* 0x000fe200078e00ff */
[----:B------:R-:W-:-:S02]  /*13d80*/  SHF.R.U32.HI R53, RZ, 0x10, R53 ;  /* 0x00000010ff357819 */ /* 0x000fc40000011635 */
[----:B------:R-:W-:Y:S02]  /*13d90*/  SHF.R.U32.HI R41, RZ, 0x10, R41 ;  /* 0x00000010ff297819 */ /* 0x000fe40000011629 */
[----:B------:R-:W-:Y:S02]  /*13da0*/  SHF.R.U32.HI R43, RZ, 0x10, R43 ;  /* 0x00000010ff2b7819 */ /* 0x000fe4000001162b */
        /* <DEDUP_REMOVED lines=36> */
[C---:B------:R-:W-:Y:S01]  /*13ff0*/  FMUL.FTZ R50, R60.reuse, R66 ;  /* 0x000000423c327220 */ /* 0x040fe20000410000 */
[----:B------:R-:W-:Y:S01]  /*14000*/  FMUL.FTZ R60, R60, R68 ;  /* 0x000000443c3c7220 */ /* 0x000fe20000410000 */
[-C--:B------:R-:W-:Y:S01]  /*14010*/  FMUL.FTZ R63, R63, R55.reuse ;  /* 0x000000373f3f7220 */ /* 0x080fe20000410000 */
[C---:B------:R-:W-:Y:S01]  /*14020*/  FFMA.FTZ R64, R59.reuse, R55, -R64 ;  /* 0x000000373b407223 */ /* 0x040fe20000010840 */
[----:B------:R-:W-:Y:S01]  /*14030*/  FMUL.FTZ R55, R46, R42 ;  /* 0x0000002a2e377220 */ /* 0x000fe20000410000 */
[C---:B------:R-:W-:Y:S01]  /*14040*/  FFMA.FTZ R50, R56.reuse, R68, -R50 ;  /* 0x0000004438327223 */ /* 0x040fe20000010832 */
[----:B------:R-:W-:Y:S01]  /*14050*/  FFMA.FTZ R60, R56, R66, R60 ;  /* 0x00000042383c7223 */ /* 0x000fe2000001003c */
[----:B------:R-:W-:Y:S01]  /*14060*/  FMUL.FTZ R46, R46, R20 ;  /* 0x000000142e2e7220 */ /* 0x000fe20000410000 */
[----:B------:R-:W-:Y:S01]  /*14070*/  FFMA.FTZ R63, R59, R67, R63 ;  /* 0x000000433b3f7223 */ /* 0x000fe2000001003f */
[----:B------:R-:W-:-:S02]  /*14080*/  IMAD.U32 R56, R52, 0x10000, RZ ;  /* 0x0001000034387824 */ /* 0x000fc400078e00ff */
[----:B------:R-:W-:Y:S01]  /*14090*/  FFMA.FTZ R55, R44, R20, -R55 ;  /* 0x000000142c377223 */ /* 0x000fe20000010837 */
[----:B------:R-:W-:Y:S02]  /*140a0*/  IMAD.U32 R59, R40, 0x10000, RZ ;  /* 0x00010000283b7824 */ /* 0x000fe400078e00ff */
[----:B------:R-:W-:Y:S01]  /*140b0*/  FFMA.FTZ R44, R44, R42, R46 ;  /* 0x0000002a2c2c7223 */ /* 0x000fe2000001002e */
[CC--:B------:R-:W-:Y:S01]  /*140c0*/  FMUL.FTZ R42, R49.reuse, R56.reuse ;  /* 0x00000038312a7220 */ /* 0x0c0fe20000410000 */
[----:B------:R-:W-:Y:S01]  /*140d0*/  FMUL.FTZ R20, R62, R53 ;  /* 0x000000353e147220 */ /* 0x000fe20000410000 */
[----:B------:R-:W-:Y:S01]  /*140e0*/  FMUL.FTZ R49, R49, R59 ;  /* 0x0000003b31317220 */ /* 0x000fe20000410000 */
[----:B------:R-:W-:Y:S01]  /*140f0*/  LOP3.LUT R52, R52, 0xffff0000, RZ, 0xc0, !PT ;  /* 0xffff000034347812 */ /* 0x000fe200078ec0ff */
[-C--:B------:R-:W-:Y:S01]  /*14100*/  FMUL.FTZ R62, R62, R41.reuse ;  /* 0x000000293e3e7220 */ /* 0x080fe20000410000 */
        /* <DEDUP_REMOVED lines=8> */
[----:B------:R-:W-:Y:S01]  /*14190*/  FFMA.FTZ R42, R57, R59, -R42 ;  /* 0x0000003b392a7223 */ /* 0x000fe2000001082a */
        /* <DEDUP_REMOVED lines=15> */
.L_x_2827:
[----:B------:R-:W-:Y:S05]  /*14290*/  BSYNC B1 ;  /* 0x0000000000017941 */ /* 0x000fea0003800000 */
.L_x_2826:
[----:B---3--:R-:W-:Y:S01]  /*142a0*/  VIADD R3, R212, 0x40 ;  /* 0x00000040d4037836 */ /* 0x008fe20000000000 */
[----:B------:R-:W-:Y:S04]  /*142b0*/  BSSY B1, `(.L_x_2830) ;  /* 0x00000e5000017945 */ /* 0x000fe80003800000 */
[----:B------:R-:W-:-:S13]  /*142c0*/  ISETP.GE.AND P0, PT, R3, R0, PT ;  /* 0x000000000300720c */ /* 0x000fda0003f06270 */
[----:B------:R-:W-:Y:S05]  /*142d0*/  @P0 BRA `(.L_x_2831) ;  /* 0x0000000c00880947 */ /* 0x000fea0003800000 */
[----:B------:R-:W3:Y:S01]  /*142e0*/  LDC R3, c[0x0][0x3f4] ;  /* 0x0000fd00ff037b82 */ /* 0x000ee20000000800 */
[----:B------:R-:W-:Y:S01]  /*142f0*/  BSSY B2, `(.L_x_2832) ;  /* 0x000006d000027945 */ /* 0x000fe20003800000 */
[----:B0-----:R-:W-:Y:S02]  /*14300*/  SHF.R.U32.HI R61, RZ, 0x3, R222 ;  /* 0x00000003ff3d7819 */ /* 0x001fe400000116de */
[-C--:B---3--:R-:W-:Y:S02]  /*14310*/  ISETP.GE.AND P0, PT, R18, R3.reuse, PT ;  /* 0x000000031200720c */ /* 0x088fe40003f06270 */
[----:B------:R-:W-:-:S11]  /*14320*/  ISETP.GE.AND P1, PT, R213, R3, PT ;  /* 0x00000003d500720c */ /* 0x000fd60003f26270 */
[----:B------:R-:W-:Y:S05]  /*14330*/  @P0 BRA `(.L_x_2833) ;  /* 0x0000000400a00947 */ /* 0x000fea0003800000 */
[----:B-1----:R-:W3:Y:S04]  /*14340*/  LDL R20, [R1+0x60] ;  /* 0x0000600001147983 */ /* 0x002ee80000100800 */
[----:B------:R-:W4:Y:S01]  /*14350*/  LDL R62, [R1+0xa8] ;  /* 0x0000a800013e7983 */ /* 0x000f220000100800 */
[--C-:B------:R-:W-:Y:S02]  /*14360*/  SHF.R.U64 R28, R28, 0x10, R29.reuse ;  /* 0x000000101c1c7819 */ /* 0x100fe4000000121d */
[----:B------:R-:W-:Y:S02]  /*14370*/  SHF.R.U32.HI R48, RZ, 0x10, R29 ;  /* 0x00000010ff307819 */ /* 0x000fe4000001161d */
[--C-:B------:R-:W-:Y:S02]  /*14380*/  SHF.R.U64 R29, R30, 0x10, R31.reuse ;  /* 0x000000101e1d7819 */ /* 0x100fe4000000121f */
[----:B------:R-:W-:-:S02]  /*14390*/  SHF.R.U32.HI R49, RZ, 0x10, R31 ;  /* 0x00000010ff317819 */ /* 0x000fc4000001161f */
[--C-:B------:R-:W-:Y:S02]  /*143a0*/  SHF.R.U64 R31, R32, 0x10, R33.reuse ;  /* 0x00000010201f7819 */ /* 0x100fe40000001221 */
[----:B------:R-:W-:Y:S02]  /*143b0*/  SHF.R.U32.HI R33, RZ, 0x10, R33 ;  /* 0x00000010ff217819 */ /* 0x000fe40000011621 */
[----:B------:R-:W-:Y:S02]  /*143c0*/  PRMT R31, R106, 0x5410, R31 ;  /* 0x000054106a1f7816 */ /* 0x000fe4000000001f */
[----:B------:R-:W-:Y:S02]  /*143d0*/  PRMT R28, R107, 0x5410, R28 ;  /* 0x000054106b1c7816 */ /* 0x000fe4000000001c */
[----:B------:R-:W-:Y:S01]  /*143e0*/  SHF.R.U64 R30, R34, 0x10, R35 ;  /* 0x00000010221e7819 */ /* 0x000fe20000001223 */
[----:B------:R-:W-:Y:S01]  /*143f0*/  IMAD.U32 R57, R31, 0x10000, RZ ;  /* 0x000100001f397824 */ /* 0x000fe200078e00ff */
[----:B------:R-:W-:Y:S01]  /*14400*/  PRMT R106, R106, 0x5432, R33 ;  /* 0x000054326a6a7816 */ /* 0x000fe20000000021 */
[----:B------:R-:W-:Y:S01]  /*14410*/  IMAD.U32 R53, R28, 0x10000, RZ ;  /* 0x000100001c357824 */ /* 0x000fe200078e00ff */
[----:B------:R-:W-:-:S02]  /*14420*/  SHF.R.U32.HI R34, RZ, 0x10, R35 ;  /* 0x00000010ff227819 */ /* 0x000fc40000011623 */
[----:B------:R-:W-:Y:S01]  /*14430*/  PRMT R29, R108, 0x5410, R29 ;  /* 0x000054106c1d7816 */ /* 0x000fe2000000001d */
[----:B------:R-:W-:Y:S01]  /*14440*/  IMAD.U32 R54, R106, 0x10000, RZ ;  /* 0x000100006a367824 */ /* 0x000fe200078e00ff */
[----:B------:R-:W-:Y:S02]  /*14450*/  PRMT R108, R108, 0x5432, R49 ;  /* 0x000054326c6c7816 */ /* 0x000fe40000000031 */
[----:B------:R-:W-:Y:S02]  /*14460*/  PRMT R107, R107, 0x5432, R48 ;  /* 0x000054326b6b7816 */ /* 0x000fe40000000030 */
[C---:B------:R-:W-:Y:S02]  /*14470*/  PRMT R30, R105.reuse, 0x5410, R30 ;  /* 0x00005410691e7816 */ /* 0x040fe4000000001e */
[----:B------:R-:W-:-:S05]  /*14480*/  PRMT R105, R105, 0x5432, R34 ;  /* 0x0000543269697816 */ /* 0x000fca0000000022 */
[C---:B------:R-:W-:Y:S01]  /*14490*/  IMAD.U32 R55, R105.reuse, 0x10000, RZ ;  /* 0x0001000069377824 */ /* 0x040fe200078e00ff */
        /* <DEDUP_REMOVED lines=13> */
[----:B0-----:R-:W-:Y:S01]  /*14570*/  IMAD.U32 R49, R40, 0x10000, RZ ;  /* 0x0001000028317824 */ /* 0x001fe200078e00ff */
[----:B------:R-:W-:Y:S01]  /*14580*/  LOP3.LUT R33, R42, 0xffff0000, RZ, 0xc0, !PT ;  /* 0xffff00002a217812 */ /* 0x000fe200078ec0ff */
[C---:B------:R-:W-:Y:S01]  /*14590*/  IMAD.U32 R35, R41.reuse, 0x10000, RZ ;  /* 0x0001000029237824 */ /* 0x040fe200078e00ff */
[----:B------:R-:W-:Y:S01]  /*145a0*/  LOP3.LUT R32, R40, 0xffff0000, RZ, 0xc0, !PT ;  /* 0xffff000028207812 */ /* 0x000fe200078ec0ff */
[----:B------:R-:W-:Y:S01]  /*145b0*/  IMAD.U32 R34, R42, 0x10000, RZ ;  /* 0x000100002a227824 */ /* 0x000fe200078e00ff */
        /* <DEDUP_REMOVED lines=12> */
[----:B------:R-:W-:Y:S02]  /*14680*/  IMAD.U32 R56, R107, 0x10000, RZ ;  /* 0x000100006b387824 */ /* 0x000fe400078e00ff */
[----:B------:R-:W-:Y:S01]  /*14690*/  FFMA.FTZ R49, R49, R57, R58 ;  /* 0x0000003931317223 */ /* 0x000fe2000001003a */
[C---:B------:R-:W-:Y:S01]  /*146a0*/  IMAD.U32 R45, R46.reuse, 0x10000, RZ ;  /* 0x000100002e2d7824 */ /* 0x040fe200078e00ff */
[----:B------:R-:W-:Y:S01]  /*146b0*/  LOP3.LUT R44, R46, 0xffff0000, RZ, 0xc0, !PT ;  /* 0xffff00002e2c7812 */ /* 0x000fe200078ec0ff */
[----:B------:R-:W-:Y:S01]  /*146c0*/  IMAD.U32 R57, R108, 0x10000, RZ ;  /* 0x000100006c397824 */ /* 0x000fe200078e00ff */
[----:B------:R-:W-:Y:S01]  /*146d0*/  LOP3.LUT R46, R47, 0xffff0000, RZ, 0xc0, !PT ;  /* 0xffff00002f2e7812 */ /* 0x000fe200078ec0ff */
[-C--:B------:R-:W-:Y:S01]  /*146e0*/  FMUL.FTZ R58, R51, R56.reuse ;  /* 0x00000038333a7220 */ /* 0x080fe20000410000 */
[----:B------:R-:W-:Y:S01]  /*146f0*/  FFMA.FTZ R47, R35, R56, -R60 ;  /* 0x00000038232f7223 */ /* 0x000fe2000001083c */
[C---:B------:R-:W-:Y:S01]  /*14700*/  FMUL.FTZ R56, R52.reuse, R55 ;  /* 0x0000003734387220 */ /* 0x040fe20000410000 */
[----:B------:R-:W-:Y:S01]  /*14710*/  LOP3.LUT R53, R31, 0xffff0000, RZ, 0xc0, !PT ;  /* 0xffff00001f357812 */ /* 0x000fe200078ec0ff */
[-C--:B------:R-:W-:Y:S01]  /*14720*/  FMUL.FTZ R52, R52, R57.reuse ;  /* 0x0000003934347220 */ /* 0x080fe20000410000 */
[----:B------:R-:W-:Y:S01]  /*14730*/  FFMA.FTZ R51, R35, R54, R58 ;  /* 0x0000003623337223 */ /* 0x000fe2000001003a */
[C---:B------:R-:W-:Y:S01]  /*14740*/  FFMA.FTZ R31, R41.reuse, R57, -R56 ;  /* 0x00000039291f7223 */ /* 0x040fe20000010838 */
[----:B------:R-:W-:Y:S01]  /*14750*/  LOP3.LUT R57, R28, 0xffff0000, RZ, 0xc0, !PT ;  /* 0xffff00001c397812 */ /* 0x000fe200078ec0ff */
[----:B------:R-:W-:Y:S01]  /*14760*/  FFMA.FTZ R35, R41, R55, R52 ;  /* 0x0000003729237223 */ /* 0x000fe20000010034 */
[----:B------:R-:W-:Y:S01]  /*14770*/  FMUL.FTZ R41, R42, R53 ;  /* 0x000000352a297220 */ /* 0x000fe20000410000 */
[----:B------:R-:W-:Y:S01]  /*14780*/  LOP3.LUT R55, R106, 0xffff0000, RZ, 0xc0, !PT ;  /* 0xffff00006a377812 */ /* 0x000fe200078ec0ff */
[----:B------:R-:W-:Y:S01]  /*14790*/  IMAD.U32 R28, R30, 0x10000, RZ ;  /* 0x000100001e1c7824 */ /* 0x000fe200078e00ff */
[----:B------:R-:W-:Y:S01]  /*147a0*/  LOP3.LUT R107, R107, 0xffff0000, RZ, 0xc0, !PT ;  /* 0xffff00006b6b7812 */ /* 0x000fe200078ec0ff */
[-C--:B------:R-:W-:Y:S01]  /*147b0*/  FMUL.FTZ R59, R42, R57.reuse ;  /* 0x000000392a3b7220 */ /* 0x080fe20000410000 */
[----:B------:R-:W-:Y:S01]  /*147c0*/  FFMA.FTZ R41, R32, R57, -R41 ;  /* 0x0000003920297223 */ /* 0x000fe20000010829 */
[----:B------:R-:W-:Y:S01]  /*147d0*/  FMUL.FTZ R57, R48, R55 ;  /* 0x0000003730397220 */ /* 0x000fe20000410000 */
[----:B------:R-:W-:-:S02]  /*147e0*/  IMAD.U32 R52, R29, 0x10000, RZ ;  /* 0x000100001d347824 */ /* 0x000fc400078e00ff */
[----:B------:R-:W-:Y:S01]  /*147f0*/  FMUL.FTZ R48, R48, R107 ;  /* 0x0000006b30307220 */ /* 0x000fe20000410000 */
[----:B------:R-:W-:Y:S01]  /*14800*/  FFMA.FTZ R32, R32, R53, R59 ;  /* 0x0000003520207223 */ /* 0x000fe2000001003b */
[C---:B------:R-:W-:Y:S01]  /*14810*/  FFMA.FTZ R42, R40.reuse, R107, -R57 ;  /* 0x0000006b282a7223 */ /* 0x040fe20000010839 */
[C---:B------:R-:W-:Y:S01]  /*14820*/  FMUL.FTZ R53, R45.reuse, R28 ;  /* 0x0000001c2d357220 */ /* 0x040fe20000410000 */
[----:B------:R-:W-:Y:S01]  /*14830*/  FFMA.FTZ R40, R40, R55, R48 ;  /* 0x0000003728287223 */ /* 0x000fe20000010030 */
[-C--:B------:R-:W-:Y:S01]  /*14840*/  FMUL.FTZ R55, R45, R52.reuse ;  /* 0x000000342d377220 */ /* 0x080fe20000410000 */
[----:B------:R-:W-:Y:S01]  /*14850*/  LOP3.LUT R30, R30, 0xffff0000, RZ, 0xc0, !PT ;  /* 0xffff00001e1e7812 */ /* 0x000fe200078ec0ff */
[C---:B------:R-:W-:Y:S01]  /*14860*/  FFMA.FTZ R45, R34.reuse, R52, -R53 ;  /* 0x00000034222d7223 */ /* 0x040fe20000010835 */
[----:B------:R-:W-:Y:S01]  /*14870*/  LOP3.LUT R29, R29, 0xffff0000, RZ, 0xc0, !PT ;  /* 0xffff00001d1d7812 */ /* 0x000fe200078ec0ff */
[----:B------:R-:W-:Y:S01]  /*14880*/  FFMA.FTZ R34, R34, R28, R55 ;  /* 0x0000001c22227223 */ /* 0x000fe20000010037 */
[----:B------:R-:W-:Y:S01]  /*14890*/  LOP3.LUT R108, R108, 0xffff0000, RZ, 0xc0, !PT ;  /* 0xffff00006c6c7812 */ /* 0x000fe200078ec0ff */
[----:B------:R-:W-:Y:S01]  /*148a0*/  FMUL.FTZ R28, R44, R30 ;  /* 0x0000001e2c1c7220 */ /* 0x000fe20000410000 */
[----:B------:R-:W-:Y:S01]  /*148b0*/  FMUL.FTZ R48, R46, R105 ;  /* 0x000000692e307220 */ /* 0x000fe20000410000 */
[----:B------:R-:W-:Y:S01]  /*148c0*/  FMUL.FTZ R53, R44, R29 ;  /* 0x0000001d2c357220 */ /* 0x000fe20000410000 */
[----:B------:R-:W-:Y:S01]  /*148d0*/  F2FP.BF16.F32.PACK_AB R32, R32, R49 ;  /* 0x000000312020723e */ /* 0x000fe200000010ff */
[-C--:B------:R-:W-:Y:S01]  /*148e0*/  FMUL.FTZ R46, R46, R108.reuse ;  /* 0x0000006c2e2e7220 */ /* 0x080fe20000410000 */
        /* <DEDUP_REMOVED lines=13> */
.L_x_2833:
[----:B------:R-:W-:Y:S05]  /*149c0*/  BSYNC B2 ;  /* 0x0000000000027941 */ /* 0x000fea0003800000 */
.L_x_2832:
[----:B------:R-:W-:Y:S05]  /*149d0*/  @P1 BRA `(.L_x_2831) ;  /* 0x0000000400c81947 */ /* 0x000fea0003800000 */
[----:B01----:R-:W3:Y:S04]  /*149e0*/  LDL R20, [R1+0x90] ;  /* 0x0000900001147983 */ /* 0x003ee80000100800 */
[----:B------:R-:W4:Y:S01]  /*149f0*/  LDL R28, [R1+0x64] ;  /* 0x00006400011c7983 */ /* 0x000f220000100800 */
[--C-:B------:R-:W-:Y:S02]  /*14a00*/  SHF.R.U64 R43, R24, 0x10, R25.reuse ;  /* 0x00000010182b7819 */ /* 0x100fe40000001219 */
[----:B------:R-:W-:Y:S02]  /*14a10*/  SHF.R.U32.HI R41, RZ, 0x10, R25 ;  /* 0x00000010ff297819 */ /* 0x000fe40000011619 */
[--C-:B------:R-:W-:Y:S02]  /*14a20*/  SHF.R.U64 R25, R36, 0x10, R37.reuse ;  /* 0x0000001024197819 */ /* 0x100fe40000001225 */
[----:B------:R-:W-:-:S02]  /*14a30*/  SHF.R.U32.HI R37, RZ, 0x10, R37 ;  /* 0x00000010ff257819 */ /* 0x000fc40000011625 */
[----:B------:R-:W-:Y:S02]  /*14a40*/  SHF.R.U64 R36, R38, 0x10, R39 ;  /* 0x0000001026247819 */ /* 0x000fe40000001227 */
[----:B------:R-:W-:Y:S02]  /*14a50*/  SHF.R.U64 R24, R26, 0x10, R27 ;  /* 0x000000101a187819 */ /* 0x000fe4000000121b */
[----:B------:R-:W-:Y:S02]  /*14a60*/  SHF.R.U32.HI R38, RZ, 0x10, R39 ;  /* 0x00000010ff267819 */ /* 0x000fe40000011627 */
[----:B------:R-:W-:Y:S02]  /*14a70*/  SHF.R.U32.HI R26, RZ, 0x10, R27 ;  /* 0x00000010ff1a7819 */ /* 0x000fe4000001161b */
[----:B------:R-:W-:Y:S02]  /*14a80*/  PRMT R39, R90, 0x5410, R25 ;  /* 0x000054105a277816 */ /* 0x000fe40000000019 */
[----:B------:R-:W-:-:S02]  /*14a90*/  PRMT R27, R92, 0x5410, R43 ;  /* 0x000054105c1b7816 */ /* 0x000fc4000000002b */
[----:B------:R-:W-:Y:S01]  /*14aa0*/  PRMT R90, R90, 0x5432, R37 ;  /* 0x000054325a5a7816 */ /* 0x000fe20000000025 */
[----:B------:R-:W-:Y:S01]  /*14ab0*/  IMAD.U32 R49, R39, 0x10000, RZ ;  /* 0x0001000027317824 */ /* 0x000fe200078e00ff */
[----:B------:R-:W-:Y:S01]  /*14ac0*/  PRMT R24, R93, 0x5410, R24 ;  /* 0x000054105d187816 */ /* 0x000fe20000000018 */
[----:B------:R-:W-:Y:S01]  /*14ad0*/  IMAD.U32 R47, R27, 0x10000, RZ ;  /* 0x000100001b2f7824 */ /* 0x000fe200078e00ff */
[----:B------:R-:W-:Y:S01]  /*14ae0*/  PRMT R93, R93, 0x5432, R26 ;  /* 0x000054325d5d7816 */ /* 0x000fe2000000001a */
[----:B------:R-:W-:Y:S01]  /*14af0*/  IMAD.U32 R48, R90, 0x10000, RZ ;  /* 0x000100005a307824 */ /* 0x000fe200078e00ff */
[----:B------:R-:W-:Y:S02]  /*14b00*/  PRMT R92, R92, 0x5432, R41 ;  /* 0x000054325c5c7816 */ /* 0x000fe40000000029 */
[C---:B------:R-:W-:Y:S02]  /*14b10*/  PRMT R36, R91.reuse, 0x5410, R36 ;  /* 0x000054105b247816 */ /* 0x040fe40000000024 */
[----:B------:R-:W-:Y:S01]  /*14b20*/  PRMT R91, R91, 0x5432, R38 ;  /* 0x000054325b5b7816 */ /* 0x000fe20000000026 */
[----:B------:R-:W-:Y:S01]  /*14b30*/  IMAD.U32 R46, R93, 0x10000, RZ ;  /* 0x000100005d2e7824 */ /* 0x000fe200078e00ff */
[----:B------:R-:W-:-:S02]  /*14b40*/  LOP3.LUT R27, R27, 0xffff0000, RZ, 0xc0, !PT ;  /* 0xffff00001b1b7812 */ /* 0x000fc400078ec0ff */
[----:B------:R-:W-:Y:S02]  /*14b50*/  LOP3.LUT R90, R90, 0xffff0000, RZ, 0xc0, !PT ;  /* 0xffff00005a5a7812 */ /* 0x000fe400078ec0ff */
[----:B------:R-:W-:Y:S02]  /*14b60*/  LOP3.LUT R93, R93, 0xffff0000, RZ, 0xc0, !PT ;  /* 0xffff00005d5d7812 */ /* 0x000fe400078ec0ff */
[----:B---3--:R-:W-:Y:S02]  /*14b70*/  R2UR UR4, R20 ;  /* 0x00000000140472ca */ /* 0x008fe400000e0000 */
[----:B------:R-:W-:Y:S02]  /*14b80*/  SHF.R.S32.HI R20, RZ, 0x1f, R213 ;  /* 0x0000001fff147819 */ /* 0x000fe400000114d5 */
[----:B----4-:R-:W-:Y:S02]  /*14b90*/  LEA.HI R3, R3, R28, RZ, 0x1d ;  /* 0x0000001c03037211 */ /* 0x010fe400078fe8ff */
[----:B------:R-:W-:-:S02]  /*14ba0*/  LEA.HI R28, R20, R213, RZ, 0x6 ;  /* 0x000000d5141c7211 */ /* 0x000fc400078f30ff */
[----:B------:R-:W-:Y:S02]  /*14bb0*/  LEA.HI R29, R20, R213, RZ, 0x3 ;  /* 0x000000d5141d7211 */ /* 0x000fe400078f18ff */
[----:B------:R-:W-:Y:S01]  /*14bc0*/  SHF.R.S32.HI R20, RZ, 0x1f, R3 ;  /* 0x0000001fff147819 */ /* 0x000fe20000011403 */
[----:B------:R-:W-:-:S03]  /*14bd0*/  IMAD.SHL.U32 R28, R28, 0x80, RZ ;  /* 0x000000801c1c7824 */ /* 0x000fc600078e00ff */
[----:B------:R-:W-:Y:S01]  /*14be0*/  LEA.HI R20, R20, R3, RZ, 0x3 ;  /* 0x0000000314147211 */ /* 0x000fe200078f18ff */
[----:B------:R-:W-:Y:S01]  /*14bf0*/  IMAD.SHL.U32 R3, R3, 0x8, RZ ;  /* 0x0000000803037824 */ /* 0x000fe200078e00ff */
[----:B------:R-:W-:-:S03]  /*14c00*/  LOP3.LUT R30, R28, 0xffffe000, RZ, 0xc0, !PT ;  /* 0xffffe0001c1e7812 */ /* 0x000fc600078ec0ff */
[----:B------:R-:W-:Y:S01]  /*14c10*/  IMAD.SHL.U32 R28, R20, 0x400, RZ ;  /* 0x00000400141c7824 */ /* 0x000fe200078e00ff */
[C---:B------:R-:W-:Y:S02]  /*14c20*/  LOP3.LUT R3, R222.reuse, 0x38, R3, 0xf8, !PT ;  /* 0x00000038de037812 */ /* 0x040fe400078ef803 */
[----:B------:R-:W-:Y:S02]  /*14c30*/  LOP3.LUT R29, R222, 0x38, R29, 0xf8, !PT ;  /* 0x00000038de1d7812 */ /* 0x000fe400078ef81d */
[-C--:B------:R-:W-:Y:S02]  /*14c40*/  LOP3.LUT R20, R3, R61.reuse, RZ, 0x3c, !PT ;  /* 0x0000003d03147212 */ /* 0x080fe400078e3cff */
[----:B------:R-:W-:Y:S02]  /*14c50*/  LOP3.LUT R28, R28, 0x7fffe000, RZ, 0xc0, !PT ;  /* 0x7fffe0001c1c7812 */ /* 0x000fe400078ec0ff */
[----:B------:R-:W-:Y:S02]  /*14c60*/  LOP3.LUT R29, R29, R61, RZ, 0x3c, !PT ;  /* 0x0000003d1d1d7212 */ /* 0x000fe400078e3cff */
[----:B------:R-:W-:-:S02]  /*14c70*/  IADD3 R33, R20, R28, R225 ;  /* 0x0000001c14217210 */ /* 0x000fc40007ffe0e1 */
[----:B------:R-:W-:-:S03]  /*14c80*/  IADD3 R29, R29, R30, R225 ;  /* 0x0000001e1d1d7210 */ /* 0x000fc60007ffe0e1 */
[----:B------:R-:W-:Y:S01]  /*14c90*/  IMAD R20, R33, 0x2, R16 ;  /* 0x0000000221147824 */ /* 0x000fe200078e0210 */
[----:B------:R-:W-:-:S04]  /*14ca0*/  LEA R3, R29, UR4, 0x1 ;  /* 0x000000041d037c11 */ /* 0x000fc8000f8e08ff */
[----:B------:R-:W0:Y:S04]  /*14cb0*/  LDS.128 R32, [R20+0x14400] ;  /* 0x0144000014207984 */ /* 0x000e280000000c00 */
[----:B------:R-:W1:Y:S01]  /*14cc0*/  LDS.128 R28, [R3] ;  /* 0x00000000031c7984 */ /* 0x000e620000000c00 */
[----:B0-----:R-:W-:Y:S02]  /*14cd0*/  IMAD.U32 R42, R32, 0x10000, RZ ;  /* 0x00010000202a7824 */ /* 0x001fe400078e00ff */
[----:B------:R-:W-:Y:S02]  /*14ce0*/  IMAD.U32 R44, R33, 0x10000, RZ ;  /* 0x00010000212c7824 */ /* 0x000fe400078e00ff */
        /* <DEDUP_REMOVED lines=8> */
[----:B------:R-:W-:-:S02]  /*14d70*/  IMAD.U32 R38, R28, 0x10000, RZ ;  /* 0x000100001c267824 */ /* 0x000fc400078e00ff */
[C---:B------:R-:W-:Y:S01]  /*14d80*/  FMUL.FTZ R51, R42.reuse, R49 ;  /* 0x000000312a337220 */ /* 0x040fe20000410000 */
[C---:B------:R-:W-:Y:S01]  /*14d90*/  IMAD.U32 R45, R35.reuse, 0x10000, RZ ;  /* 0x00010000232d7824 */ /* 0x040fe200078e00ff */
[----:B------:R-:W-:Y:S01]  /*14da0*/  LOP3.LUT R34, R35, 0xffff0000, RZ, 0xc0, !PT ;  /* 0xffff000023227812 */ /* 0x000fe200078ec0ff */
[-C--:B------:R-:W-:Y:S01]  /*14db0*/  FMUL.FTZ R35, R42, R47.reuse ;  /* 0x0000002f2a237220 */ /* 0x080fe20000410000 */
[----:B------:R-:W-:Y:S02]  /*14dc0*/  IMAD.U32 R42, R92, 0x10000, RZ ;  /* 0x000100005c2a7824 */ /* 0x000fe400078e00ff */
[----:B------:R-:W-:Y:S01]  /*14dd0*/  FMUL.FTZ R50, R44, R48 ;  /* 0x000000302c327220 */ /* 0x000fe20000410000 */
[----:B------:R-:W-:Y:S01]  /*14de0*/  LOP3.LUT R43, R32, 0xffff0000, RZ, 0xc0, !PT ;  /* 0xffff0000202b7812 */ /* 0x000fe200078ec0ff */
[C---:B------:R-:W-:Y:S01]  /*14df0*/  FFMA.FTZ R32, R38.reuse, R47, -R51 ;  /* 0x0000002f26207223 */ /* 0x040fe20000010833 */
[----:B------:R-:W-:Y:S02]  /*14e00*/  IMAD.U32 R47, R91, 0x10000, RZ ;  /* 0x000100005b2f7824 */ /* 0x000fe400078e00ff */
[----:B------:R-:W-:Y:S01]  /*14e10*/  FFMA.FTZ R35, R38, R49, R35 ;  /* 0x0000003126237223 */ /* 0x000fe20000010023 */
[-C--:B------:R-:W-:Y:S01]  /*14e20*/  FMUL.FTZ R44, R44, R42.reuse ;  /* 0x0000002a2c2c7220 */ /* 0x080fe20000410000 */
[----:B------:R-:W-:Y:S01]  /*14e30*/  FFMA.FTZ R38, R41, R42, -R50 ;  /* 0x0000002a29267223 */ /* 0x000fe20000010832 */
[----:B------:R-:W-:Y:S01]  /*14e40*/  LOP3.LUT R42, R39, 0xffff0000, RZ, 0xc0, !PT ;  /* 0xffff0000272a7812 */ /* 0x000fe200078ec0ff */
[C---:B------:R-:W-:Y:S01]  /*14e50*/  FMUL.FTZ R49, R45.reuse, R47 ;  /* 0x0000002f2d317220 */ /* 0x040fe20000410000 */
[----:B------:R-:W-:Y:S01]  /*14e60*/  FMUL.FTZ R50, R45, R46 ;  /* 0x0000002e2d327220 */ /* 0x000fe20000410000 */
[----:B------:R-:W-:-:S02]  /*14e70*/  LOP3.LUT R28, R28, 0xffff0000, RZ, 0xc0, !PT ;  /* 0xffff00001c1c7812 */ /* 0x000fc400078ec0ff */
[C---:B------:R-:W-:Y:S01]  /*14e80*/  FMUL.FTZ R45, R43.reuse, R42 ;  /* 0x0000002a2b2d7220 */ /* 0x040fe20000410000 */
[C---:B------:R-:W-:Y:S01]  /*14e90*/  FFMA.FTZ R39, R40.reuse, R46, -R49 ;  /* 0x0000002e28277223 */ /* 0x040fe20000010831 */
[----:B------:R-:W-:Y:S01]  /*14ea0*/  FFMA.FTZ R40, R40, R47, R50 ;  /* 0x0000002f28287223 */ /* 0x000fe20000010032 */
[-C--:B------:R-:W-:Y:S01]  /*14eb0*/  FMUL.FTZ R47, R43, R27.reuse ;  /* 0x0000001b2b2f7220 */ /* 0x080fe20000410000 */
[----:B------:R-:W-:Y:S01]  /*14ec0*/  FFMA.FTZ R45, R28, R27, -R45 ;  /* 0x0000001b1c2d7223 */ /* 0x000fe2000001082d */
[----:B------:R-:W-:Y:S02]  /*14ed0*/  IMAD.U32 R43, R36, 0x10000, RZ ;  /* 0x00010000242b7824 */ /* 0x000fe400078e00ff */
[----:B------:R-:W-:Y:S02]  /*14ee0*/  IMAD.U32 R27, R24, 0x10000, RZ ;  /* 0x00010000181b7824 */ /* 0x000fe400078e00ff */
[----:B------:R-:W-:Y:S01]  /*14ef0*/  FFMA.FTZ R28, R28, R42, R47 ;  /* 0x0000002a1c1c7223 */ /* 0x000fe2000001002f */
[C---:B------:R-:W-:Y:S01]  /*14f00*/  FMUL.FTZ R47, R31.reuse, R43 ;  /* 0x0000002b1f2f7220 */ /* 0x040fe20000410000 */
[----:B------:R-:W-:Y:S01]  /*14f10*/  LOP3.LUT R36, R36, 0xffff0000, RZ, 0xc0, !PT ;  /* 0xffff000024247812 */ /* 0x000fe200078ec0ff */
[----:B------:R-:W-:Y:S01]  /*14f20*/  FMUL.FTZ R31, R31, R27 ;  /* 0x0000001b1f1f7220 */ /* 0x000fe20000410000 */
[----:B------:R-:W-:-:S02]  /*14f30*/  LOP3.LUT R33, R33, 0xffff0000, RZ, 0xc0, !PT ;  /* 0xffff000021217812 */ /* 0x000fc400078ec0ff */
[----:B------:R-:W-:Y:S02]  /*14f40*/  LOP3.LUT R24, R24, 0xffff0000, RZ, 0xc0, !PT ;  /* 0xffff000018187812 */ /* 0x000fe400078ec0ff */
[----:B------:R-:W-:Y:S02]  /*14f50*/  LOP3.LUT R91, R91, 0xffff0000, RZ, 0xc0, !PT ;  /* 0xffff00005b5b7812 */ /* 0x000fe400078ec0ff */
[----:B------:R-:W-:Y:S01]  /*14f60*/  LOP3.LUT R92, R92, 0xffff0000, RZ, 0xc0, !PT ;  /* 0xffff00005c5c7812 */ /* 0x000fe200078ec0ff */
[C---:B------:R-:W-:Y:S01]  /*14f70*/  FFMA.FTZ R47, R26.reuse, R27, -R47 ;  /* 0x0000001b1a2f7223 */ /* 0x040fe2000001082f */
[----:B------:R-:W-:Y:S01]  /*14f80*/  FFMA.FTZ R31, R26, R43, R31 ;  /* 0x0000002b1a1f7223 */ /* 0x000fe2000001001f */
[----:B------:R-:W-:Y:S01]  /*14f90*/  FFMA.FTZ R41, R41, R48, R44 ;  /* 0x0000003029297223 */ /* 0x000fe2000001002c */
[----:B------:R-:W-:Y:S01]  /*14fa0*/  FMUL.FTZ R26, R29, R36 ;  /* 0x000000241d1a7220 */ /* 0x000fe20000410000 */
[----:B------:R-:W-:Y:S01]  /*14fb0*/  FMUL.FTZ R44, R33, R90 ;  /* 0x0000005a212c7220 */ /* 0x000fe20000410000 */
[----:B------:R-:W-:Y:S01]  /*14fc0*/  FMUL.FTZ R29, R29, R24 ;  /* 0x000000181d1d7220 */ /* 0x000fe20000410000 */
[C---:B------:R-:W-:Y:S01]  /*14fd0*/  FMUL.FTZ R27, R34.reuse, R91 ;  /* 0x0000005b221b7220 */ /* 0x040fe20000410000 */
[-C--:B------:R-:W-:Y:S01]  /*14fe0*/  FMUL.FTZ R49, R33, R92.reuse ;  /* 0x0000005c21317220 */ /* 0x080fe20000410000 */
[-C--:B------:R-:W-:Y:S01]  /*14ff0*/  FMUL.FTZ R42, R34, R93.reuse ;  /* 0x0000005d222a7220 */ /* 0x080fe20000410000 */
[----:B------:R-:W-:Y:S01]  /*15000*/  FFMA.FTZ R33, R37, R92, -R44 ;  /* 0x0000005c25217223 */ /* 0x000fe2000001082c */
[C---:B------:R-:W-:Y:S01]  /*15010*/  FFMA.FTZ R26, R25.reuse, R24, -R26 ;  /* 0x00000018191a7223 */ /* 0x040fe2000001081a */
[----:B------:R-:W-:Y:S01]  /*15020*/  FFMA.FTZ R36, R25, R36, R29 ;  /* 0x0000002419247223 */ /* 0x000fe2000001001d */
        /* <DEDUP_REMOVED lines=10> */
[----:B------:R-:W-:Y:S01]  /*150d0*/  F2FP.BF16.F32.PACK_AB R31, R91, R40 ;  /* 0x000000285b1f723e */ /* 0x000fe200000010ff */
[----:B------:R3:W-:Y:S04]  /*150e0*/  STS.128 [R3], R24 ;  /* 0x0000001803007388 */ /* 0x0007e80000000c00 */
[----:B------:R3:W-:Y:S02]  /*150f0*/  STS.128 [R20+0x14400], R28 ;  /* 0x0144001c14007388 */ /* 0x0007e40000000c00 */
.L_x_2831:
[----:B------:R-:W-:Y:S05]  /*15100*/  BSYNC B1 ;  /* 0x0000000000017941 */ /* 0x000fea0003800000 */
.L_x_2830:
[----:B---3--:R-:W-:-:S05]  /*15110*/  VIADD R3, R212, 0x60 ;  /* 0x00000060d4037836 */ /* 0x008fca0000000000 */
[----:B------:R-:W-:-:S13]  /*15120*/  ISETP.GE.AND P0, PT, R3, R0, PT ;  /* 0x000000000300720c */ /* 0x000fda0003f06270 */
[----:B------:R-:W-:Y:S05]  /*15130*/  @P0 BRA `(.L_x_2801) ;  /* 0x0000000c00c80947 */ /* 0x000fea0003800000 */
[----:B------:R3:W5:Y:S01]  /*15140*/  LDL R43, [R1+0x90] ;  /* 0x00009000012b7983 */ /* 0x0007620000100800 */
[----:B------:R-:W4:Y:S01]  /*15150*/  LDC R0, c[0x0][0x3f4] ;  /* 0x0000fd00ff007b82 */ /* 0x000f220000000800 */
[----:B------:R-:W-:Y:S01]  /*15160*/  BSSY B1, `(.L_x_2834) ;  /* 0x0000076000017945 */ /* 0x000fe20003800000 */
[-C--:B----4-:R-:W-:Y:S02]  /*15170*/  ISETP.GE.AND P0, PT, R18, R0.reuse, PT ;  /* 0x000000001200720c */ /* 0x090fe40003f06270 */
[----:B------:R-:W-:-:S11]  /*15180*/  ISETP.GE.AND P1, PT, R213, R0, PT ;  /* 0x00000000d500720c */ /* 0x000fd60003f26270 */
[----:B---3--:R-:W-:Y:S05]  /*15190*/  @P0 BRA `(.L_x_2835) ;  /* 0x0000000400c80947 */ /* 0x008fea0003800000 */
[----:B01----:R-:W3:Y:S01]  /*151a0*/  LDL R20, [R1+0x60] ;  /* 0x0000600001147983 */ /* 0x003ee20000100800 */
[----:B------:R-:W-:Y:S01]  /*151b0*/  SHF.R.S32.HI R26, RZ, 0x1f, R3 ;  /* 0x0000001fff1a7819 */ /* 0x000fe20000011403 */
[----:B------:R-:W-:Y:S01]  /*151c0*/  IMAD.SHL.U32 R24, R3, 0x40, RZ ;  /* 0x0000004003187824 */ /* 0x000fe200078e00ff */
[----:B-----5:R-:W-:Y:S02]  /*151d0*/  R2UR UR4, R43 ;  /* 0x000000002b0472ca */ /* 0x020fe400000e0000 */
[----:B------:R-:W-:Y:S02]  /*151e0*/  LEA.HI R26, R26, R3, RZ, 0x3 ;  /* 0x000000031a1a7211 */ /* 0x000fe400078f18ff */
[----:B------:R-:W-:Y:S02]  /*151f0*/  LOP3.LUT R27, R24, 0x1c0, RZ, 0xc0, !PT ;  /* 0x000001c0181b7812 */ /* 0x000fe400078ec0ff */
[----:B------:R-:W-:Y:S01]  /*15200*/  SHF.R.U64 R36, R12, 0x10, R13 ;  /* 0x000000100c247819 */ /* 0x000fe2000000120d */
[----:B------:R-:W-:Y:S01]  /*15210*/  IMAD.SHL.U32 R26, R26, 0x40, RZ ;  /* 0x000000401a1a7824 */ /* 0x000fe200078e00ff */
[----:B------:R-:W-:-:S02]  /*15220*/  SHF.R.U32.HI R29, RZ, 0x3, R27 ;  /* 0x00000003ff1d7819 */ /* 0x000fc4000001161b */
[----:B------:R-:W-:Y:S02]  /*15230*/  LOP3.LUT R24, R27, 0x38, R18, 0xf8, !PT ;  /* 0x000000381b187812 */ /* 0x000fe400078ef812 */
[----:B------:R-:W-:Y:S02]  /*15240*/  LOP3.LUT R26, R26, 0xfffffe00, RZ, 0xc0, !PT ;  /* 0xfffffe001a1a7812 */ /* 0x000fe400078ec0ff */
[----:B------:R-:W-:Y:S02]  /*15250*/  SHF.R.U64 R38, R4, 0x10, R5 ;  /* 0x0000001004267819 */ /* 0x000fe40000001205 */
[----:B------:R-:W-:Y:S02]  /*15260*/  SHF.R.U32.HI R34, RZ, 0x10, R13 ;  /* 0x00000010ff227819 */ /* 0x000fe4000001160d */
[----:B------:R-:W-:Y:S02]  /*15270*/  SHF.R.U64 R13, R6, 0x10, R7 ;  /* 0x00000010060d7819 */ /* 0x000fe40000001207 */
[----:B------:R-:W-:-:S02]  /*15280*/  PRMT R36, R99, 0x5410, R36 ;  /* 0x0000541063247816 */ /* 0x000fc40000000024 */
[----:B------:R-:W-:Y:S02]  /*15290*/  PRMT R38, R97, 0x5410, R38 ;  /* 0x0000541061267816 */ /* 0x000fe40000000026 */
[----:B------:R-:W-:Y:S01]  /*152a0*/  SHF.R.U32.HI R12, RZ, 0x10, R5 ;  /* 0x00000010ff0c7819 */ /* 0x000fe20000011605 */
[----:B------:R-:W-:Y:S01]  /*152b0*/  IMAD.U32 R37, R36, 0x10000, RZ ;  /* 0x0001000024257824 */ /* 0x000fe200078e00ff */
[----:B------:R-:W-:Y:S01]  /*152c0*/  SHF.R.U32.HI R5, RZ, 0x10, R7 ;  /* 0x00000010ff057819 */ /* 0x000fe20000011607 */
[----:B------:R-:W-:Y:S01]  /*152d0*/  IMAD.U32 R39, R38, 0x10000, RZ ;  /* 0x0001000026277824 */ /* 0x000fe200078e00ff */
[----:B------:R-:W-:Y:S02]  /*152e0*/  SHF.R.U64 R33, R14, 0x10, R15 ;  /* 0x000000100e217819 */ /* 0x000fe4000000120f */
[----:B------:R-:W-:Y:S02]  /*152f0*/  PRMT R7, R98, 0x5410, R13 ;  /* 0x0000541062077816 */ /* 0x000fe4000000000d */
[----:B------:R-:W-:-:S02]  /*15300*/  PRMT R99, R99, 0x5432, R34 ;  /* 0x0000543263637816 */ /* 0x000fc40000000022 */
[----:B------:R-:W-:Y:S02]  /*15310*/  PRMT R97, R97, 0x5432, R12 ;  /* 0x0000543261617816 */ /* 0x000fe4000000000c */
[----:B------:R-:W-:Y:S02]  /*15320*/  PRMT R98, R98, 0x5432, R5 ;  /* 0x0000543262627816 */ /* 0x000fe40000000005 */
[----:B------:R-:W-:Y:S02]  /*15330*/  PRMT R4, R100, 0x5410, R33 ;  /* 0x0000541064047816 */ /* 0x000fe40000000021 */
[----:B------:R-:W-:Y:S02]  /*15340*/  SHF.R.U32.HI R15, RZ, 0x10, R15 ;  /* 0x00000010ff0f7819 */ /* 0x000fe4000001160f */
[----:B------:R-:W-:Y:S02]  /*15350*/  LOP3.LUT R38, R38, 0xffff0000, RZ, 0xc0, !PT ;  /* 0xffff000026267812 */ /* 0x000fe400078ec0ff */
[----:B------:R-:W-:-:S02]  /*15360*/  PRMT R100, R100, 0x5432, R15 ;  /* 0x0000543264647816 */ /* 0x000fc4000000000f */
[----:B------:R-:W-:Y:S02]  /*15370*/  LOP3.LUT R36, R36, 0xffff0000, RZ, 0xc0, !PT ;  /* 0xffff000024247812 */ /* 0x000fe400078ec0ff */
[----:B---3--:R-:W-:-:S04]  /*15380*/  LEA.HI R20, R0, R20, RZ, 0x1d ;  /* 0x0000001400147211 */ /* 0x008fc800078fe8ff */
[----:B------:R-:W-:-:S04]  /*15390*/  SHF.R.S32.HI R25, RZ, 0x1f, R20 ;  /* 0x0000001fff197819 */ /* 0x000fc80000011414 */
[----:B------:R-:W-:Y:S01]  /*153a0*/  LEA.HI R25, R25, R20, RZ, 0x3 ;  /* 0x0000001419197211 */ /* 0x000fe200078f18ff */
[----:B------:R-:W-:-:S04]  /*153b0*/  IMAD.SHL.U32 R20, R20, 0x8, RZ ;  /* 0x0000000814147824 */ /* 0x000fc800078e00ff */
[----:B------:R-:W-:Y:S01]  /*153c0*/  IMAD.SHL.U32 R25, R25, 0x400, RZ ;  /* 0x0000040019197824 */ /* 0x000fe200078e00ff */
[----:B------:R-:W-:Y:S02]  /*153d0*/  LOP3.LUT R20, R27, 0x38, R20, 0xf8, !PT ;  /* 0x000000381b147812 */ /* 0x000fe400078ef814 */
[----:B------:R-:W-:Y:S02]  /*153e0*/  LOP3.LUT R27, R26, R24, R29, 0xf6, !PT ;  /* 0x000000181a1b7212 */ /* 0x000fe400078ef61d */
[----:B------:R-:W-:Y:S02]  /*153f0*/  LOP3.LUT R24, R20, R29, RZ, 0x3c, !PT ;  /* 0x0000001d14187212 */ /* 0x000fe400078e3cff */
[----:B------:R-:W-:Y:S02]  /*15400*/  LOP3.LUT R25, R25, 0x7fffe000, RZ, 0xc0, !PT ;  /* 0x7fffe00019197812 */ /* 0x000fe400078ec0ff */
[----:B------:R-:W-:Y:S02]  /*15410*/  LEA R20, R27, UR4, 0x1 ;  /* 0x000000041b147c11 */ /* 0x000fe4000f8e08ff */
[----:B------:R-:W-:-:S03]  /*15420*/  IADD3 R29, R24, R25, R26 ;  /* 0x00000019181d7210 */ /* 0x000fc60007ffe01a */
        /* <DEDUP_REMOVED lines=9> */
[----:B------:R-:W-:Y:S01]  /*154c0*/  IMAD.U32 R24, R25, 0x10000, RZ ;  /* 0x0001000019187824 */ /* 0x000fe200078e00ff */
[----:B-1----:R-:W-:Y:S01]  /*154d0*/  LOP3.LUT R12, R30, 0xffff0000, RZ, 0xc0, !PT ;  /* 0xffff00001e0c7812 */ /* 0x002fe200078ec0ff */
[C---:B------:R-:W-:Y:S01]  /*154e0*/  IMAD.U32 R13, R28.reuse, 0x10000, RZ ;  /* 0x000100001c0d7824 */ /* 0x040fe200078e00ff */
[----:B------:R-:W-:Y:S01]  /*154f0*/  LOP3.LUT R27, R28, 0xffff0000, RZ, 0xc0, !PT ;  /* 0xffff00001c1b7812 */ /* 0x000fe200078ec0ff */
[----:B------:R-:W-:Y:S01]  /*15500*/  IMAD.U32 R34, R30, 0x10000, RZ ;  /* 0x000100001e227824 */ /* 0x000fe200078e00ff */
[C---:B------:R-:W-:Y:S01]  /*15510*/  LOP3.LUT R30, R31.reuse, 0xffff0000, RZ, 0xc0, !PT ;  /* 0xffff00001f1e7812 */ /* 0x040fe200078ec0ff */
[----:B------:R-:W-:-:S02]  /*15520*/  IMAD.U32 R35, R31, 0x10000, RZ ;  /* 0x000100001f237824 */ /* 0x000fc400078e00ff */
[C---:B------:R-:W-:Y:S01]  /*15530*/  FMUL.FTZ R41, R13.reuse, R39 ;  /* 0x000000270d297220 */ /* 0x040fe20000410000 */
[-C--:B------:R-:W-:Y:S01]  /*15540*/  FMUL.FTZ R31, R13, R37.reuse ;  /* 0x000000250d1f7220 */ /* 0x080fe20000410000 */
[----:B------:R-:W-:Y:S02]  /*15550*/  IMAD.U32 R28, R29, 0x10000, RZ ;  /* 0x000100001d1c7824 */ /* 0x000fe400078e00ff */
[----:B------:R-:W-:Y:S01]  /*15560*/  FMUL.FTZ R40, R27, R38 ;  /* 0x000000261b287220 */ /* 0x000fe20000410000 */
[C---:B------:R-:W-:Y:S01]  /*15570*/  FFMA.FTZ R13, R14.reuse, R37, -R41 ;  /* 0x000000250e0d7223 */ /* 0x040fe20000010829 */
[----:B------:R-:W-:Y:S01]  /*15580*/  FFMA.FTZ R39, R14, R39, R31 ;  /* 0x000000270e277223 */ /* 0x000fe2000001001f */
[----:B------:R-:W-:Y:S02]  /*15590*/  IMAD.U32 R37, R97, 0x10000, RZ ;  /* 0x0001000061257824 */ /* 0x000fe400078e00ff */
[----:B------:R-:W-:Y:S01]  /*155a0*/  FMUL.FTZ R14, R27, R36 ;  /* 0x000000241b0e7220 */ /* 0x000fe20000410000 */
[----:B------:R-:W-:-:S02]  /*155b0*/  IMAD.U32 R31, R99, 0x10000, RZ ;  /* 0x00010000631f7824 */ /* 0x000fc400078e00ff */
[----:B------:R-:W-:Y:S01]  /*155c0*/  FFMA.FTZ R40, R15, R36, -R40 ;  /* 0x000000240f287223 */ /* 0x000fe20000010828 */
[----:B------:R-:W-:Y:S01]  /*155d0*/  FMUL.FTZ R27, R28, R37 ;  /* 0x000000251c1b7220 */ /* 0x000fe20000410000 */
[----:B------:R-:W-:Y:S02]  /*155e0*/  IMAD.U32 R36, R98, 0x10000, RZ ;  /* 0x0001000062247824 */ /* 0x000fe400078e00ff */
[-C--:B------:R-:W-:Y:S01]  /*155f0*/  FMUL.FTZ R42, R28, R31.reuse ;  /* 0x0000001f1c2a7220 */ /* 0x080fe20000410000 */
[----:B------:R-:W-:Y:S02]  /*15600*/  IMAD.U32 R28, R100, 0x10000, RZ ;  /* 0x00010000641c7824 */ /* 0x000fe400078e00ff */
[C---:B------:R-:W-:Y:S01]  /*15610*/  FFMA.FTZ R31, R24.reuse, R31, -R27 ;  /* 0x0000001f181f7223 */ /* 0x040fe2000001081b */
[----:B------:R-:W-:Y:S01]  /*15620*/  LOP3.LUT R29, R29, 0xffff0000, RZ, 0xc0, !PT ;  /* 0xffff00001d1d7812 */ /* 0x000fe200078ec0ff */
[----:B------:R-:W-:Y:S01]  /*15630*/  FFMA.FTZ R42, R24, R37, R42 ;  /* 0x00000025182a7223 */ /* 0x000fe2000001002a */
[----:B------:R-:W-:Y:S01]  /*15640*/  FFMA.FTZ R38, R15, R38, R14 ;  /* 0x000000260f267223 */ /* 0x000fe2000001000e */
[----:B------:R-:W-:Y:S01]  /*15650*/  FMUL.FTZ R44, R35, R36 ;  /* 0x00000024232c7220 */ /* 0x000fe20000410000 */
[----:B------:R-:W-:Y:S01]  /*15660*/  LOP3.LUT R24, R97, 0xffff0000, RZ, 0xc0, !PT ;  /* 0xffff000061187812 */ /* 0x000fe200078ec0ff */
[----:B------:R-:W-:Y:S01]  /*15670*/  FMUL.FTZ R46, R35, R28 ;  /* 0x0000001c232e7220 */ /* 0x000fe20000410000 */
[----:B------:R-:W-:Y:S01]  /*15680*/  LOP3.LUT R14, R99, 0xffff0000, RZ, 0xc0, !PT ;  /* 0xffff0000630e7812 */ /* 0x000fe200078ec0ff */
[----:B------:R-:W-:-:S02]  /*15690*/  IMAD.U32 R27, R7, 0x10000, RZ ;  /* 0x00010000071b7824 */ /* 0x000fc400078e00ff */
[----:B------:R-:W-:Y:S01]  /*156a0*/  FFMA.FTZ R44, R33, R28, -R44 ;  /* 0x0000001c212c7223 */ /* 0x000fe2000001082c */
[----:B------:R-:W-:Y:S01]  /*156b0*/  LOP3.LUT R25, R25, 0xffff0000, RZ, 0xc0, !PT ;  /* 0xffff000019197812 */ /* 0x000fe200078ec0ff */
[C---:B------:R-:W-:Y:S01]  /*156c0*/  FMUL.FTZ R28, R29.reuse, R24 ;  /* 0x000000181d1c7220 */ /* 0x040fe20000410000 */
[----:B------:R-:W-:Y:S01]  /*156d0*/  FMUL.FTZ R29, R29, R14 ;  /* 0x0000000e1d1d7220 */ /* 0x000fe20000410000 */
[----:B------:R-:W-:Y:S01]  /*156e0*/  FFMA.FTZ R46, R33, R36, R46 ;  /* 0x00000024212e7223 */ /* 0x000fe2000001002e */
[----:B------:R-:W-:Y:S02]  /*156f0*/  IMAD.U32 R15, R4, 0x10000, RZ ;  /* 0x00010000040f7824 */ /* 0x000fe400078e00ff */
[C---:B------:R-:W-:Y:S01]  /*15700*/  FMUL.FTZ R33, R34.reuse, R27 ;  /* 0x0000001b22217220 */ /* 0x040fe20000410000 */
[C---:B------:R-:W-:Y:S01]  /*15710*/  FFMA.FTZ R28, R25.reuse, R14, -R28 ;  /* 0x0000000e191c7223 */ /* 0x040fe2000001081c */
[----:B------:R-:W-:Y:S01]  /*15720*/  FFMA.FTZ R29, R25, R24, R29 ;  /* 0x00000018191d7223 */ /* 0x000fe2000001001d */
[-C--:B------:R-:W-:Y:S01]  /*15730*/  FMUL.FTZ R25, R34, R15.reuse ;  /* 0x0000000f22197220 */ /* 0x080fe20000410000 */
[----:B------:R-:W-:Y:S01]  /*15740*/  FFMA.FTZ R33, R6, R15, -R33 ;  /* 0x0000000f06217223 */ /* 0x000fe20000010821 */
        /* <DEDUP_REMOVED lines=8> */
[C---:B------:R-:W-:Y:S01]  /*157d0*/  FFMA.FTZ R6, R5.reuse, R4, -R6 ;  /* 0x0000000405067223 */ /* 0x040fe20000010806 */
        /* <DEDUP_REMOVED lines=14> */
.L_x_2835:
[----:B------:R-:W-:Y:S05]  /*158c0*/  BSYNC B1 ;  /* 0x0000000000017941 */ /* 0x000fea0003800000 */
.L_x_2834:
[----:B------:R-:W-:Y:S05]  /*158d0*/  @P1 BRA `(.L_x_2801) ;  /* 0x0000000400e01947 */ /* 0x000fea0003800000 */
[----:B---3--:R-:W3:Y:S01]  /*158e0*/  LDL R7, [R1+0x64] ;  /* 0x0000640001077983 */ /* 0x008ee20000100800 */
[----:B------:R-:W-:Y:S01]  /*158f0*/  SHF.R.S32.HI R4, RZ, 0x1f, R3 ;  /* 0x0000001fff047819 */ /* 0x000fe20000011403 */
[----:B------:R-:W-:Y:S01]  /*15900*/  IMAD.SHL.U32 R5, R3, 0x40, RZ ;  /* 0x0000004003057824 */ /* 0x000fe200078e00ff */
[----:B------:R-:W-:Y:S02]  /*15910*/  SHF.R.S32.HI R6, RZ, 0x1f, R213 ;  /* 0x0000001fff067819 */ /* 0x000fe400000114d5 */
[----:B------:R-:W-:Y:S02]  /*15920*/  LEA.HI R4, R4, R3, RZ, 0x3 ;  /* 0x0000000304047211 */ /* 0x000fe400078f18ff */
[----:B-----5:R-:W-:Y:S02]  /*15930*/  R2UR UR4, R43 ;  /* 0x000000002b0472ca */ /* 0x020fe400000e0000 */
[----:B------:R-:W-:Y:S01]  /*15940*/  SHF.R.U64 R8, R8, 0x10, R9 ;  /* 0x0000001008087819 */ /* 0x000fe20000001209 */
[----:B------:R-:W-:Y:S01]  /*15950*/  IMAD.SHL.U32 R4, R4, 0x40, RZ ;  /* 0x0000004004047824 */ /* 0x000fe200078e00ff */
[----:B------:R-:W-:-:S02]  /*15960*/  SHF.R.U64 R25, R72, 0x10, R73 ;  /* 0x0000001048197819 */ /* 0x000fc40000001249 */
[----:B0-----:R-:W-:Y:S02]  /*15970*/  PRMT R29, R21, 0x5410, R8 ;  /* 0x00005410151d7816 */ /* 0x001fe40000000008 */
[----:B------:R-:W-:Y:S02]  /*15980*/  PRMT R26, R86, 0x5410, R25 ;  /* 0x00005410561a7816 */ /* 0x000fe40000000019 */
[----:B------:R-:W-:Y:S01]  /*15990*/  SHF.R.U32.HI R30, RZ, 0x10, R9 ;  /* 0x00000010ff1e7819 */ /* 0x000fe20000011609 */
[----:B------:R-:W-:Y:S01]  /*159a0*/  IMAD.U32 R31, R29, 0x10000, RZ ;  /* 0x000100001d1f7824 */ /* 0x000fe200078e00ff */
[----:B------:R-:W-:Y:S01]  /*159b0*/  SHF.R.U32.HI R73, RZ, 0x10, R73 ;  /* 0x00000010ff497819 */ /* 0x000fe20000011649 */
[----:B------:R-:W-:Y:S01]  /*159c0*/  IMAD.U32 R27, R26, 0x10000, RZ ;  /* 0x000100001a1b7824 */ /* 0x000fe200078e00ff */
[----:B------:R-:W-:Y:S02]  /*159d0*/  SHF.R.U64 R32, R10, 0x10, R11 ;  /* 0x000000100a207819 */ /* 0x000fe4000000120b */
[----:B------:R-:W-:-:S02]  /*159e0*/  PRMT R30, R21, 0x5432, R30 ;  /* 0x00005432151e7816 */ /* 0x000fc4000000001e */
[----:B------:R-:W-:Y:S02]  /*159f0*/  SHF.R.U32.HI R10, RZ, 0x10, R11 ;  /* 0x00000010ff0a7819 */ /* 0x000fe4000001160b */
[----:B------:R-:W-:Y:S02]  /*15a00*/  PRMT R86, R86, 0x5432, R73 ;  /* 0x0000543256567816 */ /* 0x000fe40000000049 */
[--C-:B------:R-:W-:Y:S02]  /*15a10*/  SHF.R.U64 R28, R74, 0x10, R75.reuse ;  /* 0x000000104a1c7819 */ /* 0x100fe4000000124b */
[----:B------:R-:W-:Y:S02]  /*15a20*/  PRMT R32, R85, 0x5410, R32 ;  /* 0x0000541055207816 */ /* 0x000fe40000000020 */
[----:B------:R-:W-:Y:S02]  /*15a30*/  LOP3.LUT R29, R29, 0xffff0000, RZ, 0xc0, !PT ;  /* 0xffff00001d1d7812 */ /* 0x000fe400078ec0ff */
[----:B------:R-:W-:-:S02]  /*15a40*/  SHF.R.U32.HI R74, RZ, 0x10, R75 ;  /* 0x00000010ff4a7819 */ /* 0x000fc4000001164b */
[----:B------:R-:W-:Y:S02]  /*15a50*/  PRMT R85, R85, 0x5432, R10 ;  /* 0x0000543255557816 */ /* 0x000fe4000000000a */
[C---:B------:R-:W-:Y:S02]  /*15a60*/  PRMT R28, R87.reuse, 0x5410, R28 ;  /* 0x00005410571c7816 */ /* 0x040fe4000000001c */
[----:B------:R-:W-:Y:S02]  /*15a70*/  PRMT R87, R87, 0x5432, R74 ;  /* 0x0000543257577816 */ /* 0x000fe4000000004a */
[----:B---3--:R-:W-:Y:S02]  /*15a80*/  LEA.HI R0, R0, R7, RZ, 0x1d ;  /* 0x0000000700007211 */ /* 0x008fe400078fe8ff */
[----:B------:R-:W-:Y:S02]  /*15a90*/  LOP3.LUT R7, R5, 0x1c0, RZ, 0xc0, !PT ;  /* 0x000001c005077812 */ /* 0x000fe400078ec0ff */
[----:B------:R-:W-:-:S02]  /*15aa0*/  SHF.R.S32.HI R3, RZ, 0x1f, R0 ;  /* 0x0000001fff037819 */ /* 0x000fc40000011400 */
[-C--:B------:R-:W-:Y:S02]  /*15ab0*/  LEA.HI R5, R6, R213.reuse, RZ, 0x6 ;  /* 0x000000d506057211 */ /* 0x080fe400078f30ff */
[----:B------:R-:W-:Y:S01]  /*15ac0*/  LEA.HI R3, R3, R0, RZ, 0x3 ;  /* 0x0000000003037211 */ /* 0x000fe200078f18ff */
[----:B------:R-:W-:Y:S01]  /*15ad0*/  IMAD.SHL.U32 R0, R0, 0x8, RZ ;  /* 0x0000000800007824 */ /* 0x000fe200078e00ff */
[----:B------:R-:W-:Y:S01]  /*15ae0*/  SHF.R.U32.HI R13, RZ, 0x3, R7 ;  /* 0x00000003ff0d7819 */ /* 0x000fe20000011607 */
[----:B------:R-:W-:Y:S01]  /*15af0*/  IMAD.SHL.U32 R12, R5, 0x80, RZ ;  /* 0x00000080050c7824 */ /* 0x000fe200078e00ff */
[----:B------:R-:W-:Y:S01]  /*15b00*/  LOP3.LUT R5, R4, 0xfffffe00, RZ, 0xc0, !PT ;  /* 0xfffffe0004057812 */ /* 0x000fe200078ec0ff */
[----:B------:R-:W-:Y:S01]  /*15b10*/  IMAD.SHL.U32 R4, R3, 0x400, RZ ;  /* 0x0000040003047824 */ /* 0x000fe200078e00ff */
[----:B------:R-:W-:Y:S02]  /*15b20*/  LOP3.LUT R0, R7, 0x38, R0, 0xf8, !PT ;  /* 0x0000003807007812 */ /* 0x000fe400078ef800 */
[----:B------:R-:W-:-:S02]  /*15b30*/  LEA.HI R6, R6, R213, RZ, 0x3 ;  /* 0x000000d506067211 */ /* 0x000fc400078f18ff */
[-C--:B------:R-:W-:Y:S02]  /*15b40*/  LOP3.LUT R3, R0, R13.reuse, RZ, 0x3c, !PT ;  /* 0x0000000d00037212 */ /* 0x080fe400078e3cff */
[----:B------:R-:W-:Y:S02]  /*15b50*/  LOP3.LUT R4, R4, 0x7fffe000, RZ, 0xc0, !PT ;  /* 0x7fffe00004047812 */ /* 0x000fe400078ec0ff */
[----:B------:R-:W-:Y:S02]  /*15b60*/  LOP3.LUT R6, R7, 0x38, R6, 0xf8, !PT ;  /* 0x0000003807067812 */ /* 0x000fe400078ef806 */
[----:B------:R-:W-:Y:S02]  /*15b70*/  IADD3 R3, R3, R4, R5 ;  /* 0x0000000403037210 */ /* 0x000fe40007ffe005 */
[----:B------:R-:W-:Y:S02]  /*15b80*/  LOP3.LUT R12, R12, 0xffffe000, RZ, 0xc0, !PT ;  /* 0xffffe0000c0c7812 */ /* 0x000fe400078ec0ff */
[----:B------:R-:W-:Y:S01]  /*15b90*/  LOP3.LUT R6, R6, R13, RZ, 0x3c, !PT ;  /* 0x0000000d06067212 */ /* 0x000fe200078e3cff */
[----:B------:R-:W-:-:S03]  /*15ba0*/  IMAD R3, R3, 0x2, R16 ;  /* 0x0000000203037824 */ /* 0x000fc600078e0210 */
[----:B------:R-:W-:Y:S02]  /*15bb0*/  IADD3 R6, R6, R12, R5 ;  /* 0x0000000c06067210 */ /* 0x000fe40007ffe005 */
[----:B------:R-:W1:Y:S02]  /*15bc0*/  LDS.128 R12, [R3+0x14400] ;  /* 0x01440000030c7984 */ /* 0x000e640000000c00 */
[----:B------:R-:W-:-:S05]  /*15bd0*/  LEA R0, R6, UR4, 0x1 ;  /* 0x0000000406007c11 */ /* 0x000fca000f8e08ff */
[----:B------:R-:W0:Y:S01]  /*15be0*/  LDS.128 R4, [R0] ;  /* 0x0000000000047984 */ /* 0x000e220000000c00 */
[C---:B-1----:R-:W-:Y:S01]  /*15bf0*/  IMAD.U32 R20, R12.reuse, 0x10000, RZ ;  /* 0x000100000c147824 */ /* 0x042fe200078e00ff */
[----:B------:R-:W-:Y:S01]  /*15c00*/  LOP3.LUT R12, R12, 0xffff0000, RZ, 0xc0, !PT ;  /* 0xffff00000c0c7812 */ /* 0x000fe200078ec0ff */
[C---:B------:R-:W-:Y:S01]  /*15c10*/  IMAD.U32 R21, R13.reuse, 0x10000, RZ ;  /* 0x000100000d157824 */ /* 0x040fe200078e00ff */
[----:B------:R-:W-:Y:S01]  /*15c20*/  LOP3.LUT R13, R13, 0xffff0000, RZ, 0xc0, !PT ;  /* 0xffff00000d0d7812 */ /* 0x000fe200078ec0ff */
[C---:B------:R-:W-:Y:S01]  /*15c30*/  FMUL.FTZ R33, R20.reuse, R31 ;  /* 0x0000001f14217220 */ /* 0x040fe20000410000 */
[----:B------:R-:W-:Y:S01]  /*15c40*/  FMUL.FTZ R35, R20, R27 ;  /* 0x0000001b14237220 */ /* 0x000fe20000410000 */
[----:B------:R-:W-:Y:S02]  /*15c50*/  IMAD.U32 R20, R30, 0x10000, RZ ;  /* 0x000100001e147824 */ /* 0x000fe400078e00ff */
[----:B------:R-:W-:Y:S01]  /*15c60*/  FMUL.FTZ R37, R12, R29 ;  /* 0x0000001d0c257220 */ /* 0x000fe20000410000 */
[C---:B0-----:R-:W-:Y:S01]  /*15c70*/  IMAD.U32 R8, R4.reuse, 0x10000, RZ ;  /* 0x0001000004087824 */ /* 0x041fe200078e00ff */
[----:B------:R-:W-:Y:S01]  /*15c80*/  LOP3.LUT R4, R4, 0xffff0000, RZ, 0xc0, !PT ;  /* 0xffff000004047812 */ /* 0x000fe200078ec0ff */
[----:B------:R-:W-:-:S02]  /*15c90*/  IMAD.U32 R9, R5, 0x10000, RZ ;  /* 0x0001000005097824 */ /* 0x000fc400078e00ff */
[----:B------:R-:W-:Y:S01]  /*15ca0*/  FMUL.FTZ R36, R21, R20 ;  /* 0x0000001415247220 */ /* 0x000fe20000410000 */
[----:B------:R-:W-:Y:S01]  /*15cb0*/  FFMA.FTZ R33, R8, R27, -R33 ;  /* 0x0000001b08217223 */ /* 0x000fe20000010821 */
[----:B------:R-:W-:Y:S01]  /*15cc0*/  LOP3.LUT R27, R26, 0xffff0000, RZ, 0xc0, !PT ;  /* 0xffff00001a1b7812 */ /* 0x000fe200078ec0ff */
[----:B------:R-:W-:Y:S01]  /*15cd0*/  FFMA.FTZ R35, R8, R31, R35 ;  /* 0x0000001f08237223 */ /* 0x000fe20000010023 */
[----:B------:R-:W-:Y:S01]  /*15ce0*/  IMAD.U32 R8, R86, 0x10000, RZ ;  /* 0x0001000056087824 */ /* 0x000fe200078e00ff */
[----:B------:R-:W-:Y:S01]  /*15cf0*/  LOP3.LUT R30, R30, 0xffff0000, RZ, 0xc0, !PT ;  /* 0xffff00001e1e7812 */ /* 0x000fe200078ec0ff */
[----:B------:R-:W-:Y:S02]  /*15d00*/  IMAD.U32 R25, R15, 0x10000, RZ ;  /* 0x000100000f197824 */ /* 0x000fe400078e00ff */
[-C--:B------:R-:W-:Y:S01]  /*15d10*/  FMUL.FTZ R31, R12, R27.reuse ;  /* 0x0000001b0c1f7220 */ /* 0x080fe20000410000 */
[----:B------:R-:W-:Y:S02]  /*15d20*/  IMAD.U32 R12, R85, 0x10000, RZ ;  /* 0x00010000550c7824 */ /* 0x000fe400078e00ff */
[-C--:B------:R-:W-:Y:S01]  /*15d30*/  FMUL.FTZ R21, R21, R8.reuse ;  /* 0x0000000815157220 */ /* 0x080fe20000410000 */
[C---:B------:R-:W-:Y:S01]  /*15d40*/  FFMA.FTZ R26, R4.reuse, R27, -R37 ;  /* 0x0000001b041a7223 */ /* 0x040fe20000010825 */
[----:B------:R-:W-:Y:S01]  /*15d50*/  FFMA.FTZ R34, R4, R29, R31 ;  /* 0x0000001d04227223 */ /* 0x000fe2000001001f */
[----:B------:R-:W-:Y:S01]  /*15d60*/  FFMA.FTZ R36, R9, R8, -R36 ;  /* 0x0000000809247223 */ /* 0x000fe20000010824 */
[----:B------:R-:W-:-:S02]  /*15d70*/  IMAD.U32 R11, R7, 0x10000, RZ ;  /* 0x00010000070b7824 */ /* 0x000fc400078e00ff */
[----:B------:R-:W-:Y:S01]  /*15d80*/  FFMA.FTZ R20, R9, R20, R21 ;  /* 0x0000001409147223 */ /* 0x000fe20000010015 */
[----:B------:R-:W-:Y:S02]  /*15d90*/  IMAD.U32 R4, R87, 0x10000, RZ ;  /* 0x0001000057047824 */ /* 0x000fe400078e00ff */
[C---:B------:R-:W-:Y:S01]  /*15da0*/  FMUL.FTZ R8, R25.reuse, R12 ;  /* 0x0000000c19087220 */ /* 0x040fe20000410000 */
[----:B------:R-:W-:Y:S01]  /*15db0*/  IMAD.U32 R24, R14, 0x10000, RZ ;  /* 0x000100000e187824 */ /* 0x000fe200078e00ff */
[----:B------:R-:W-:Y:S01]  /*15dc0*/  LOP3.LUT R86, R86, 0xffff0000, RZ, 0xc0, !PT ;  /* 0xffff000056567812 */ /* 0x000fe200078ec0ff */
[----:B------:R-:W-:Y:S02]  /*15dd0*/  IMAD.U32 R21, R32, 0x10000, RZ ;  /* 0x0001000020157824 */ /* 0x000fe400078e00ff */
[-C--:B------:R-:W-:Y:S01]  /*15de0*/  FMUL.FTZ R38, R25, R4.reuse ;  /* 0x0000000419267220 */ /* 0x080fe20000410000 */
[----:B------:R-:W-:Y:S01]  /*15df0*/  FFMA.FTZ R29, R11, R4, -R8 ;  /* 0x000000040b1d7223 */ /* 0x000fe20000010808 */
[----:B------:R-:W-:Y:S01]  /*15e00*/  LOP3.LUT R5, R5, 0xffff0000, RZ, 0xc0, !PT ;  /* 0xffff000005057812 */ /* 0x000fe200078ec0ff */
[----:B------:R-:W-:-:S02]  /*15e10*/  IMAD.U32 R10, R6, 0x10000, RZ ;  /* 0x00010000060a7824 */ /* 0x000fc400078e00ff */
[C---:B------:R-:W-:Y:S01]  /*15e20*/  FMUL.FTZ R4, R13.reuse, R30 ;  /* 0x0000001e0d047220 */ /* 0x040fe20000410000 */
[----:B------:R-:W-:Y:S02]  /*15e30*/  IMAD.U32 R9, R28, 0x10000, RZ ;  /* 0x000100001c097824 */ /* 0x000fe400078e00ff */
[C---:B------:R-:W-:Y:S01]  /*15e40*/  FMUL.FTZ R25, R24.reuse, R21 ;  /* 0x0000001518197220 */ /* 0x040fe20000410000 */
[----:B------:R-:W-:Y:S01]  /*15e50*/  FMUL.FTZ R13, R13, R86 ;  /* 0x000000560d0d7220 */ /* 0x000fe20000410000 */
[----:B------:R-:W-:Y:S01]  /*15e60*/  FFMA.FTZ R38, R11, R12, R38 ;  /* 0x0000000c0b267223 */ /* 0x000fe20000010026 */
[-C--:B------:R-:W-:Y:S01]  /*15e70*/  FMUL.FTZ R27, R24, R9.reuse ;  /* 0x00000009181b7220 */ /* 0x080fe20000410000 */
[----:B------:R-:W-:Y:S01]  /*15e80*/  FFMA.FTZ R25, R10, R9, -R25 ;  /* 0x000000090a197223 */ /* 0x000fe20000010819 */
[----:B------:R-:W-:Y:S01]  /*15e90*/  LOP3.LUT R14, R14, 0xffff0000, RZ, 0xc0, !PT ;  /* 0xffff00000e0e7812 */ /* 0x000fe200078ec0ff */
[----:B------:R-:W-:Y:S01]  /*15ea0*/  FFMA.FTZ R11, R5, R86, -R4 ;  /* 0x00000056050b7223 */ /* 0x000fe20000010804 */
[----:B------:R-:W-:Y:S01]  /*15eb0*/  LOP3.LUT R15, R15, 0xffff0000, RZ, 0xc0, !PT ;  /* 0xffff00000f0f7812 */ /* 0x000fe200078ec0ff */
[----:B------:R-:W-:Y:S01]  /*15ec0*/  FFMA.FTZ R13, R5, R30, R13 ;  /* 0x0000001e050d7223 */ /* 0x000fe2000001000d */
[----:B------:R-:W-:Y:S01]  /*15ed0*/  LOP3.LUT R9, R32, 0xffff0000, RZ, 0xc0, !PT ;  /* 0xffff000020097812 */ /* 0x000fe200078ec0ff */
[----:B------:R-:W-:Y:S01]  /*15ee0*/  FFMA.FTZ R10, R10, R21, R27 ;  /* 0x000000150a0a7223 */ /* 0x000fe2000001001b */
[----:B------:R-:W-:-:S02]  /*15ef0*/  LOP3.LUT R8, R85, 0xffff0000, RZ, 0xc0, !PT ;  /* 0xffff000055087812 */ /* 0x000fc400078ec0ff */
[----:B------:R-:W-:Y:S01]  /*15f00*/  LOP3.LUT R5, R28, 0xffff0000, RZ, 0xc0, !PT ;  /* 0xffff00001c057812 */ /* 0x000fe200078ec0ff */
[----:B------:R-:W-:Y:S01]  /*15f10*/  FMUL.FTZ R21, R14, R9 ;  /* 0x000000090e157220 */ /* 0x000fe20000410000 */
[----:B------:R-:W-:Y:S01]  /*15f20*/  LOP3.LUT R4, R87, 0xffff0000, RZ, 0xc0, !PT ;  /* 0xffff000057047812 */ /* 0x000fe200078ec0ff */
[----:B------:R-:W-:Y:S01]  /*15f30*/  FMUL.FTZ R24, R15, R8 ;  /* 0x000000080f187220 */ /* 0x000fe20000410000 */
[----:B------:R-:W-:Y:S01]  /*15f40*/  LOP3.LUT R6, R6, 0xffff0000, RZ, 0xc0, !PT ;  /* 0xffff000006067812 */ /* 0x000fe200078ec0ff */
[-C--:B------:R-:W-:Y:S01]  /*15f50*/  FMUL.FTZ R14, R14, R5.reuse ;  /* 0x000000050e0e7220 */ /* 0x080fe20000410000 */
[----:B------:R-:W-:Y:S01]  /*15f60*/  LOP3.LUT R7, R7, 0xffff0000, RZ, 0xc0, !PT ;  /* 0xffff000007077812 */ /* 0x000fe200078ec0ff */
[-C--:B------:R-:W-:Y:S02]  /*15f70*/  FMUL.FTZ R27, R15, R4.reuse ;  /* 0x000000040f1b7220 */ /* 0x080fe40000410000 */
        /* <DEDUP_REMOVED lines=14> */
.L_x_2801:
[----:B------:R-:W-:Y:S05]  /*16060*/  BSYNC B0 ;  /* 0x0000000000007941 */ /* 0x000fea0003800000 */
.L_x_2761:
        /* <DEDUP_REMOVED lines=8> */
.L_x_2759:
[----:B----4-:R-:W4:Y:S02]  /*160f0*/  LDL R0, [R1+0x5c] ;  /* 0x00005c0001007983 */ /* 0x010f240000100800 */
[----:B----4-:R-:W-:-:S13]  /*16100*/  R2UR UR4, R0 ;  /* 0x00000000000472ca */ /* 0x010fda00000e0000 */
[----:B------:R-:W-:-:S05]  /*16110*/  IMAD.U32 R0, RZ, RZ, UR4 ;  /* 0x00000004ff007e24 */ /* 0x000fca000f8e00ff */
[----:B------:R-:W-:-:S13]  /*16120*/  ISETP.NE.AND P0, PT, R0, 0x3, PT ;  /* 0x000000030000780c */ /* 0x000fda0003f05270 */
[----:B------:R-:W-:Y:S05]  /*16130*/  @!P0 BRA `(.L_x_2836) ;  /* 0x0000000000048947 */ /* 0x000fea0003800000 */
[----:B------:R-:W-:Y:S01]  /*16140*/  BPT.TRAP 0x1 ;  /* 0x000000040000795c */ /* 0x000fe20000300000 */
.L_x_2836:
[----:B------:R-:W-:Y:S01]  /*16150*/  IMAD R0, R216, 0x8, R16 ;  /* 0x00000008d8007824 */ /* 0x000fe200078e0210 */
[----:B01----:R-:W-:-:S04]  /*16160*/  SHF.L.U32 R3, R218, 0x1f, RZ ;  /* 0x0000001fda037819 */ /* 0x003fc800000006ff */
[----:B------:R0:W1:Y:S01]  /*16170*/  SYNCS.PHASECHK.TRANS64.TRYWAIT P2, [R0+URZ+0x38830], R3 ;  /* 0x03883003000075a7 */ /* 0x000062000804017f */
[----:B------:R-:W-:Y:S05]  /*16180*/  @!P0 BRA `(.L_x_2837) ;  /* 0x0000000000048947 */ /* 0x000fea0003800000 */
[----:B------:R-:W-:Y:S01]  /*16190*/  BPT.TRAP 0x1 ;  /* 0x000000040000795c */ /* 0x000fe20000300000 */
.L_x_2837:
[----:B---3--:R-:W3:Y:S02]  /*161a0*/  S2R R4, SR_TID.X ;  /* 0x0000000000047919 */ /* 0x008ee40000002100 */
[----:B---3--:R-:W-:-:S04]  /*161b0*/  LOP3.LUT R4, R4, 0x7f, RZ, 0xc0, !PT ;  /* 0x0000007f04047812 */ /* 0x008fc800078ec0ff */
[----:B------:R-:W-:Y:S01]  /*161c0*/  ISETP.NE.AND P1, PT, R4, RZ, PT ;  /* 0x000000ff0400720c */ /* 0x000fe20003f25270 */
[----:B-1----:R-:W-:-:S12]  /*161d0*/  @P2 BRA `(.L_x_2838) ;  /* 0x0000000000082947 */ /* 0x002fd80003800000 */
[----:B------:R-:W1:Y:S02]  /*161e0*/  SYNCS.PHASECHK.TRANS64.TRYWAIT P2, [R0+URZ+0x38830], R3 ;  /* 0x03883003000075a7 */ /* 0x000e64000804017f */
[----:B-1----:R-:W-:Y:S05]  /*161f0*/  @!P2 BRA `(.L_x_2839) ;  /* 0x000001ec0014a947 */ /* 0x002fea0003800000 */
.L_x_2838:
[----:B------:R-:W-:Y:S05]  /*16200*/  WARPSYNC.ALL ;  /* 0x0000000000007948 */ /* 0x000fea0003800000 */
[----:B01----:R-:W-:Y:S01]  /*16210*/  VIADD R3, R16, 0x24400 ;  /* 0x0002440010037836 */ /* 0x003fe20000000000 */
[----:B------:R-:W-:Y:S01]  /*16220*/  R2UR UR12, R84 ;  /* 0x00000000540c72ca */ /* 0x000fe200000e0000 */
[----:B------:R-:W-:Y:S01]  /*16230*/  IMAD.MOV.U32 R5, RZ, RZ, 0x40000040 ;  /* 0x40000040ff057424 */ /* 0x000fe200078e00ff */
[----:B------:R-:W-:Y:S01]  /*16240*/  WARPGROUP.ARRIVE ;  /* 0x00000000000079c5 */ /* 0x000fe20000000000 */
[----:B------:R-:W-:Y:S01]  /*16250*/  UMOV UR9, 0x40000040 ;  /* 0x4000004000097882 */ /* 0x000fe20000000000 */
[----:B------:R-:W-:Y:S01]  /*16260*/  SHF.R.U32.HI R3, RZ, 0x4, R3 ;  /* 0x00000004ff037819 */ /* 0x000fe20000011603 */
[----:B------:R-:W-:Y:S01]  /*16270*/  IMAD.MOV.U32 R7, RZ, RZ, 0x40000040 ;  /* 0x40000040ff077424 */ /* 0x000fe200078e00ff */
[----:B------:R-:W-:Y:S01]  /*16280*/  R2UR UR11, R5 ;  /* 0x00000000050b72ca */ /* 0x000fe200000e0000 */
[----:B------:R-:W-:Y:S01]  /*16290*/  UMOV UR5, UR9 ;  /* 0x0000000900057c82 */ /* 0x000fe20008000000 */
[----:B------:R-:W-:Y:S01]  /*162a0*/  LOP3.LUT R3, R3, 0x3fff, RZ, 0xc0, !PT ;  /* 0x00003fff03037812 */ /* 0x000fe200078ec0ff */
[----:B--2---:R-:W-:Y:S01]  /*162b0*/  IMAD.MOV.U32 R9, RZ, RZ, 0x40000040 ;  /* 0x40000040ff097424 */ /* 0x004fe200078e00ff */
[----:B------:R-:W-:Y:S01]  /*162c0*/  R2UR UR7, R7 ;  /* 0x00000000070772ca */ /* 0x000fe200000e0000 */
[----:B------:R-:W-:Y:S01]  /*162d0*/  IMAD.MOV.U32 R7, RZ, RZ, 0x40000040 ;  /* 0x40000040ff077424 */ /* 0x000fe200078e00ff */
[----:B------:R-:W-:Y:S01]  /*162e0*/  LOP3.LUT R20, R3, 0x10000, RZ, 0xfc, !PT ;  /* 0x0001000003147812 */ /* 0x000fe200078efcff */
[----:B------:R-:W-:Y:S01]  /*162f0*/  ULOP3.LUT UR12, UR12, 0x10000, URZ, 0xfc, !UPT ;  /* 0x000100000c0c7892 */ /* 0x000fe2000f8efc3f */
[----:B------:R-:W-:Y:S01]  /*16300*/  IMAD.U32 R11, RZ, RZ, UR9 ;  /* 0x00000009ff0b7e24 */ /* 0x000fe2000f8e00ff */
[----:B------:R-:W-:Y:S01]  /*16310*/  UMOV UR17, 0x40000040 ;  /* 0x4000004000117882 */ /* 0x000fe20000000000 */
[----:B------:R-:W-:Y:S01]  /*16320*/  UMOV UR57, 0x40000040 ;  /* 0x4000004000397882 */ /* 0x000fe20000000000 */
[----:B------:R-:W-:Y:S01]  /*16330*/  IMAD R4, R216, 0xa00, R20 ;  /* 0x00000a00d8047824 */ /* 0x000fe200078e0214 */
[----:B------:R-:W-:Y:S01]  /*16340*/  UIADD3 UR56, UR12, 0x804, URZ ;  /* 0x000008040c387890 */ /* 0x000fe2000fffe03f */
[----:B------:R-:W0:Y:S01]  /*16350*/  LDC R3, c[0x0][0x448] ;  /* 0x00011200ff037b82 */ /* 0x000e220000000800 */
[----:B------:R-:W-:Y:S01]  /*16360*/  UMOV UR8, UR12 ;  /* 0x0000000c00087c82 */ /* 0x000fe20008000000 */
[C---:B------:R-:W-:Y:S01]  /*16370*/  VIADD R6, R4.reuse, 0x80 ;  /* 0x0000008004067836 */ /* 0x040fe20000000000 */
[C---:B------:R-:W-:Y:S01]  /*16380*/  R2UR UR10, R4.reuse ;  /* 0x00000000040a72ca */ /* 0x040fe200000e0000 */
[----:B------:R-:W-:Y:S01]  /*16390*/  UMOV UR4, UR8 ;  /* 0x0000000800047c82 */ /* 0x000fe20008000000 */
[----:B------:R-:W-:Y:S01]  /*163a0*/  VIADD R8, R4, 0x180 ;  /* 0x0000018004087836 */ /* 0x000fe20000000000 */
[----:B------:R-:W-:Y:S01]  /*163b0*/  UIADD3 UR52, UR12, 0x806, URZ ;  /* 0x000008060c347890 */ /* 0x000fe2000fffe03f */
[----:B------:R-:W-:Y:S01]  /*163c0*/  R2UR UR6, R6 ;  /* 0x00000000060672ca */ /* 0x000fe200000e0000 */
[----:B------:R-:W-:Y:S01]  /*163d0*/  VIADD R6, R4, 0x100 ;  /* 0x0000010004067836 */ /* 0x000fe20000000000 */
[----:B------:R-:W-:Y:S01]  /*163e0*/  UMOV UR53, 0x40000040 ;  /* 0x4000004000357882 */ /* 0x000fe20000000000 */
[----:B------:R-:W-:Y:S01]  /*163f0*/  IMAD.U32 R10, RZ, RZ, UR8 ;  /* 0x00000008ff0a7e24 */ /* 0x000fe2000f8e00ff */
[----:B------:R-:W-:Y:S01]  /*16400*/  UIADD3 UR48, UR12, 0xc00, URZ ;  /* 0x00000c000c307890 */ /* 0x000fe2000fffe03f */
[----:B------:R-:W-:Y:S01]  /*16410*/  @!P1 VIADD R0, R0, 0x38840 ;  /* 0x0003884000009836 */ /* 0x000fe20000000000 */
[----:B------:R-:W-:Y:S01]  /*16420*/  UMOV UR49, 0x40000040 ;  /* 0x4000004000317882 */ /* 0x000fe20000000000 */
[----:B------:R-:W-:Y:S01]  /*16430*/  UIADD3 UR44, UR12, 0xc02, URZ ;  /* 0x00000c020c2c7890 */ /* 0x000fe2000fffe03f */
[----:B------:R1:W-:Y:S01]  /*16440*/  STL.64 [R1+0x50], R10 ;  /* 0x0000500a01007387 */ /* 0x0003e20000100a00 */
[----:B------:R-:W-:Y:S01]  /*16450*/  HGMMA.64x16x16.F32.BF16 R56, gdesc[UR8], RZ, !UPT, gsb0 ;  /* 0x00200000083879f0 */ /* 0x000fe2000c0018ff */
[----:B------:R-:W-:Y:S01]  /*16460*/  UMOV UR45, 0x40000040 ;  /* 0x40000040002d7882 */ /* 0x000fe20000000000 */
[----:B------:R-:W-:Y:S01]  /*16470*/  UIADD3 UR40, UR12, 0xc04, URZ ;  /* 0x00000c040c287890 */ /* 0x000fe2000fffe03f */
[----:B------:R-:W-:Y:S01]  /*16480*/  @!P1 PRMT R0, RZ, 0x654, R0 ;  /* 0x00000654ff009816 */ /* 0x000fe20000000000 */
[----:B------:R-:W-:Y:S01]  /*16490*/  UMOV UR41, 0x40000040 ;  /* 0x4000004000297882 */ /* 0x000fe20000000000 */
[----:B------:R-:W-:Y:S01]  /*164a0*/  UIADD3 UR36, UR12, 0xc06, URZ ;  /* 0x00000c060c247890 */ /* 0x000fe2000fffe03f */
[----:B------:R-:W-:Y:S01]  /*164b0*/  BSSY B0, `(.L_x_2840) ;  /* 0x0000939000007945 */ /* 0x000fe20003800000 */
[----:B------:R-:W-:Y:S01]  /*164c0*/  UMOV UR37, 0x40000040 ;  /* 0x4000004000257882 */ /* 0x000fe20000000000 */
[----:B0-----:R-:W-:Y:S01]  /*164d0*/  ISETP.NE.AND P2, PT, R3, 0x1, PT ;  /* 0x000000010300780c */ /* 0x001fe20003f45270 */
[----:B------:R-:W-:Y:S01]  /*164e0*/  IMAD.IADD R3, R235, 0x1, R231 ;  /* 0x00000001eb037824 */ /* 0x000fe200078e02e7 */
[----:B------:R-:W-:Y:S01]  /*164f0*/  CS2R R150, SRZ ;  /* 0x0000000000967805 */ /* 0x000fe2000001ff00 */
[----:B-1----:R-:W-:Y:S01]  /*16500*/  IMAD.U32 R11, RZ, RZ, UR17 ;  /* 0x00000011ff0b7e24 */ /* 0x002fe2000f8e00ff */
        /* <DEDUP_REMOVED lines=46> */
[----:B-----5:R-:W-:-:S06]  /*167f0*/  WARPGROUP.ARRIVE ;  /* 0x00000000000079c5 */ /* 0x020fcc0000000000 */
        /* <DEDUP_REMOVED lines=419> */
[----:B------:R0:W-:Y:S02]  /*18230*/  STL.64 [R1], R10 ;  /* 0x0000000a01007387 */ /* 0x0001e40000100a00 */
[----:B0-----:R-:W0:Y:S01]  /*18240*/  @P2 LDC R10, c[0x0][0x44c] ;  /* 0x00011300ff0a2b82 */ /* 0x001e220000000800 */
[----:B------:R-:W-:Y:S02]  /*18250*/  WARPGROUP.DEPBAR.LE gsb0, 0x0 ;  /* 0x00008000000079c5 */ /* 0x000fe40000010000 */
[----:B------:R-:W-:Y:S01]  /*18260*/  WARPGROUP.ARRIVE ;  /* 0x00000000000079c5 */ /* 0x000fe20000000000 */
[----:B0-----:R-:W-:-:S05]  /*18270*/  @P2 IMAD.HI.U32 R5, R3, R10, RZ ;  /* 0x0000000a03052227 */ /* 0x001fca00078e00ff */
        /* <DEDUP_REMOVED lines=13> */
[----:B------:R-:W-:Y:S03]  /*18350*/  HGMMA.64x16x16.F32.BF16 R56, gdesc[UR16], R56, gsb0 ;  /* 0x00200000103879f0 */ /* 0x000fe60008001838 */
        /* <DEDUP_REMOVED lines=201> */
[----:B------:R-:W0:Y:S02]  /*18ff0*/  @P2 LDC R8, c[0x0][0x450] ;  /* 0x00011400ff082b82 */ /* 0x000e240000000800 */
[----:B0-----:R-:W-:Y:S01]  /*19000*/  @P2 SHF.R.U32.HI R3, RZ, R8, R5 ;  /* 0x00000008ff032219 */ /* 0x001fe20000011605 */
[----:B------:R-:W-:-:S04]  /*19010*/  IMAD R5, R2, -0x50, RZ ;  /* 0xffffffb002057824 */ /* 0x000fc800078e02ff */
[----:B------:R-:W0:Y:S01]  /*19020*/  SHFL.IDX PT, R8, R3, 0x1, 0x1c1f ;  /* 0x003c1f0003087f89 */ /* 0x000e2200000e0000 */
[----:B------:R-:W-:-:S04]  /*19030*/  IADD3 R5, -R234, 0x51, R5 ;  /* 0x00000051ea057810 */ /* 0x000fc80007ffe105 */
[----:B------:R-:W-:Y:S01]  /*19040*/  IADD3 R66, -R232, R5, R233 ;  /* 0x00000005e8427210 */ /* 0x000fe20007ffe1e9 */
        /* <DEDUP_REMOVED lines=46> */
[----:B------:R-:W-:Y:S01]  /*19330*/  ULDC UR38, c[0x0][0x988] ;  /* 0x0002620000267ab9 */ /* 0x000fe20000000800 */
[----:B------:R-:W-:Y:S01]  /*19340*/  ULDC UR39, c[0x0][0x988] ;  /* 0x0002620000277ab9 */ /* 0x000fe20000000800 */
[----:B------:R-:W-:Y:S02]  /*19350*/  WARPGROUP.DEPBAR.LE gsb0, 0x0 ;  /* 0x00008000000079c5 */ /* 0x000fe40000010000 */
[----:B------:R-:W-:-:S06]  /*19360*/  WARPGROUP.ARRIVE ;  /* 0x00000000000079c5 */ /* 0x000fcc0000000000 */
[----:B------:R-:W-:Y:S01]  /*19370*/  HGMMA.64x16x16.F32.BF16 R48, gdesc[UR4], R48, gsb0 ;  /* 0x00200000043079f0 */ /* 0x000fe20008001830 */
[----:B------:R-:W-:Y:S01]  /*19380*/  R2UR UR6, R6 ;  /* 0x00000000060672ca */ /* 0x000fe200000e0000 */
[----:B------:R-:W-:Y:S01]  /*19390*/  UMOV UR4, UR36 ;  /* 0x0000002400047c82 */ /* 0x000fe20008000000 */
[----:B------:R-:W-:Y:S01]  /*193a0*/  R2UR UR7, R7 ;  /* 0x00000000070772ca */ /* 0x000fe200000e0000 */
[----:B------:R-:W-:Y:S01]  /*193b0*/  UMOV UR5, UR37 ;  /* 0x0000002500057c82 */ /* 0x000fe20008000000 */
[C---:B------:R-:W-:Y:S02]  /*193c0*/  VIADD R6, R4.reuse, 0x906 ;  /* 0x0000090604067836 */ /* 0x040fe40000000000 */
[----:B------:R-:W-:Y:S02]  /*193d0*/  IMAD.MOV.U32 R7, RZ, RZ, 0x40000040 ;  /* 0x40000040ff077424 */ /* 0x000fe400078e00ff */
[----:B------:R-:W-:Y:S01]  /*193e0*/  VIADD R4, R4, 0x986 ;  /* 0x0000098604047836 */ /* 0x000fe20000000000 */
[----:B------:R-:W-:-:S02]  /*193f0*/  WARPGROUP.DEPBAR.LE gsb0, 0x0 ;  /* 0x00008000000079c5 */ /* 0x000fc40000010000 */
[----:B------:R-:W-:-:S06]  /*19400*/  WARPGROUP.ARRIVE ;  /* 0x00000000000079c5 */ /* 0x000fcc0000000000 */
[----:B------:R-:W-:Y:S01]  /*19410*/  HGMMA.64x16x16.F32.BF16 R40, gdesc[UR4], R40, gsb0 ;  /* 0x00200000042879f0 */ /* 0x000fe20008001828 */
[----:B------:R-:W-:Y:S01]  /*19420*/  R2UR UR6, R6 ;  /* 0x00000000060672ca */ /* 0x000fe200000e0000 */
[----:B------:R-:W-:Y:S01]  /*19430*/  UMOV UR4, UR36 ;  /* 0x0000002400047c82 */ /* 0x000fe20008000000 */
[----:B------:R-:W-:Y:S01]  /*19440*/  R2UR UR7, R7 ;  /* 0x00000000070772ca */ /* 0x000fe200000e0000 */
[----:B------:R-:W-:Y:S01]  /*19450*/  UMOV UR5, UR37 ;  /* 0x0000002500057c82 */ /* 0x000fe20008000000 */
[----:B------:R-:W-:-:S05]  /*19460*/  IMAD R7, R2, -0x50, R233 ;  /* 0xffffffb002077824 */ /* 0x000fca00078e02e9 */
[----:B------:R-:W-:-:S04]  /*19470*/  IADD3 R7, -R234, 0x50, R7 ;  /* 0x00000050ea077810 */ /* 0x000fc80007ffe107 */
[----:B0-----:R-:W-:-:S04]  /*19480*/  VIADDMNMX R6, R8, R66, R7, PT ;  /* 0x0000004208067246 */ /* 0x001fc80003800107 */
[C---:B------:R-:W-:Y:S02]  /*19490*/  ISETP.GT.AND P3, PT, R6.reuse, RZ, PT ;  /* 0x000000ff0600720c */ /* 0x040fe40003f64270 */
[C---:B------:R-:W-:Y:S02]  /*194a0*/  ISETP.GT.AND P4, PT, R6.reuse, 0x1, PT ;  /* 0x000000010600780c */ /* 0x040fe40003f84270 */
[----:B------:R-:W-:Y:S02]  /*194b0*/  ISETP.GT.AND P5, PT, R6, 0x8, PT ;  /* 0x000000080600780c */ /* 0x000fe40003fa4270 */
[----:B------:R-:W-:Y:S02]  /*194c0*/  FSEL R74, R59, -INF , P4 ;  /* 0xff8000003b4a7808 */ /* 0x000fe40002000000 */
[----:B------:R-:W-:Y:S02]  /*194d0*/  FSEL R70, R62, -INF , P5 ;  /* 0xff8000003e467808 */ /* 0x000fe40002800000 */
[----:B------:R-:W-:-:S04]  /*194e0*/  ISETP.GT.AND P4, PT, R6, 0x10, PT ;  /* 0x000000100600780c */ /* 0x000fc80003f84270 */
[----:B------:R-:W-:Y:S02]  /*194f0*/  FSEL R64, R50, -INF , P4 ;  /* 0xff80000032407808 */ /* 0x000fe40002000000 */
[----:B------:R-:W-:-:S04]  /*19500*/  ISETP.GT.AND P4, PT, R6, 0x18, PT ;  /* 0x000000180600780c */ /* 0x000fc80003f84270 */
[----:B------:R-:W-:Y:S02]  /*19510*/  FSEL R54, R54, -INF , P4 ;  /* 0xff80000036367808 */ /* 0x000fe40002000000 */
[----:B------:R-:W-:Y:S01]  /*19520*/  ISETP.GT.AND P4, PT, R6, 0x20, PT ;  /* 0x000000200600780c */ /* 0x000fe20003f84270 */
[----:B------:R-:W-:Y:S02]  /*19530*/  WARPGROUP.DEPBAR.LE gsb0, 0x0 ;  /* 0x00008000000079c5 */ /* 0x000fe40000010000 */
[----:B------:R-:W-:Y:S01]  /*19540*/  WARPGROUP.ARRIVE ;  /* 0x00000000000079c5 */ /* 0x000fe20000000000 */
[----:B------:R-:W-:Y:S02]  /*19550*/  FSEL R42, R42, -INF , P4 ;  /* 0xff8000002a2a7808 */ /* 0x000fe40002000000 */
[----:B------:R-:W-:-:S03]  /*19560*/  ISETP.GT.AND P4, PT, R6, 0x28, PT ;  /* 0x000000280600780c */ /* 0x000fc60003f84270 */
[----:B------:R-:W-:Y:S01]  /*19570*/  HGMMA.64x16x16.F32.BF16 R32, gdesc[UR4], R32, gsb0 ;  /* 0x00200000042079f0 */ /* 0x000fe20008001820 */
[----:B------:R-:W-:Y:S01]  /*19580*/  R2UR UR6, R4 ;  /* 0x00000000040672ca */ /* 0x000fe200000e0000 */
[----:B------:R-:W-:Y:S01]  /*19590*/  UMOV UR4, UR36 ;  /* 0x0000002400047c82 */ /* 0x000fe20008000000 */
[----:B------:R-:W-:Y:S01]  /*195a0*/  R2UR UR7, R5 ;  /* 0x00000000050772ca */ /* 0x000fe200000e0000 */
[----:B------:R-:W-:Y:S01]  /*195b0*/  UMOV UR5, UR37 ;  /* 0x0000002500057c82 */ /* 0x000fe20008000000 */
[----:B------:R-:W-:Y:S02]  /*195c0*/  FSEL R5, R58, -INF , P3 ;  /* 0xff8000003a057808 */ /* 0x000fe40001800000 */
        /* <DEDUP_REMOVED lines=17> */
[----:B------:R-:W-:Y:S02]  /*196e0*/  FSEL R46, R46, -INF , P4 ;  /* 0xff8000002e2e7808 */ /* 0x000fe40002000000 */
[----:B------:R-:W-:Y:S02]  /*196f0*/  FMNMX.FTZ R9, R50, R9, !PT ;  /* 0x0000000932097209 */ /* 0x000fe40007810000 */
[----:B------:R-:W-:Y:S02]  /*19700*/  ISETP.GT.AND P4, PT, R6, 0x30, PT ;  /* 0x000000300600780c */ /* 0x000fe40003f84270 */
[----:B------:R-:W-:-:S02]  /*19710*/  FSEL R14, R47, -INF , P3 ;  /* 0xff8000002f0e7808 */ /* 0x000fc40001800000 */
[----:B------:R-:W-:Y:S02]  /*19720*/  FMNMX.FTZ R9, R46, R9, !PT ;  /* 0x000000092e097209 */ /* 0x000fe40007810000 */
[----:B------:R-:W-:Y:S01]  /*19730*/  ISETP.GT.AND P3, PT, R6, 0x31, PT ;  /* 0x000000310600780c */ /* 0x000fe20003f64270 */
[----:B------:R-:W-:Y:S02]  /*19740*/  WARPGROUP.DEPBAR.LE gsb0, 0x0 ;  /* 0x00008000000079c5 */ /* 0x000fe40000010000 */
[----:B------:R-:W-:Y:S01]  /*19750*/  WARPGROUP.ARRIVE ;  /* 0x00000000000079c5 */ /* 0x000fe20000000000 */
[----:B------:R-:W-:Y:S02]  /*19760*/  FSEL R34, R34, -INF , P4 ;  /* 0xff80000022227808 */ /* 0x000fe40002000000 */
[----:B------:R-:W-:Y:S02]  /*19770*/  FMNMX.FTZ R9, R14, R9, !PT ;  /* 0x000000090e097209 */ /* 0x000fe40007810000 */
[----:B------:R-:W-:Y:S01]  /*19780*/  ISETP.GT.AND P4, PT, R6, 0x38, PT ;  /* 0x000000380600780c */ /* 0x000fe20003f84270 */
[----:B------:R-:W-:Y:S01]  /*19790*/  HGMMA.64x16x16.F32.BF16 R24, gdesc[UR4], R24, gsb0 ;  /* 0x00200000041879f0 */ /* 0x000fe20008001818 */
[----:B------:R-:W-:Y:S01]  /*197a0*/  FSEL R8, R35, -INF , P3 ;  /* 0xff80000023087808 */ /* 0x000fe20001800000 */
[----:B------:R-:W-:Y:S01]  /*197b0*/  ULDC UR4, c[0x0][0x988] ;  /* 0x0002620000047ab9 */ /* 0x000fe20000000800 */
        /* <DEDUP_REMOVED lines=10> */
[----:B------:R-:W-:Y:S01]  /*19860*/  FSEL R26, R26, -INF , P4 ;  /* 0xff8000001a1a7808 */ /* 0x000fe20002000000 */
[----:B------:R0:W-:Y:S01]  /*19870*/  @!P1 SYNCS.ARRIVE.TRANS64.RED.A1T0 RZ, [R0+URZ], RZ ;  /* 0x000000ff00ff99a7 */ /* 0x0001e2000810043f */
[----:B------:R-:W-:Y:S02]  /*19880*/  ISETP.GT.AND P4, PT, R6, 0x48, PT ;  /* 0x000000480600780c */ /* 0x000fe40003f84270 */
[----:B------:R-:W-:Y:S02]  /*19890*/  FSEL R10, R27, -INF , P3 ;  /* 0xff8000001b0a7808 */ /* 0x000fe40001800000 */
[----:B------:R-:W-:-:S02]  /*198a0*/  FMNMX.FTZ R9, R26, R9, !PT ;  /* 0x000000091a097209 */ /* 0x000fc40007810000 */
[----:B------:R-:W-:Y:S02]  /*198b0*/  ISETP.GT.AND P3, PT, R6, 0x49, PT ;  /* 0x000000490600780c */ /* 0x000fe40003f64270 */
[----:B------:R-:W-:Y:S02]  /*198c0*/  FSEL R30, R30, -INF , P4 ;  /* 0xff8000001e1e7808 */ /* 0x000fe40002000000 */
[----:B------:R-:W-:Y:S02]  /*198d0*/  FMNMX.FTZ R9, R10, R9, !PT ;  /* 0x000000090a097209 */ /* 0x000fe40007810000 */
[----:B------:R-:W-:Y:S01]  /*198e0*/  FSEL R6, R31, -INF , P3 ;  /* 0xff8000001f067808 */ /* 0x000fe20001800000 */
[----:B------:R-:W-:Y:S01]  /*198f0*/  IMAD.MOV.U32 R31, RZ, RZ, R231 ;  /* 0x000000ffff1f7224 */ /* 0x000fe200078e00e7 */
[----:B------:R-:W-:-:S04]  /*19900*/  FMNMX.FTZ R9, R30, R9, !PT ;  /* 0x000000091e097209 */ /* 0x000fc80007810000 */
[----:B------:R-:W-:Y:S02]  /*19910*/  FMNMX.FTZ R4, R6, R9, !PT ;  /* 0x0000000906047209 */ /* 0x000fe40007810000 */
[----:B------:R-:W1:Y:S04]  /*19920*/  SHFL.IDX PT, R9, R3, RZ, 0x1c1f ;  /* 0x001c1fff03097589 */ /* 0x000e6800000e0000 */
[----:B------:R-:W2:Y:S01]  /*19930*/  SHFL.BFLY PT, R11, R4, 0x2, 0x1f ;  /* 0x0c401f00040b7f89 */ /* 0x000ea200000e0000 */
[----:B-1----:R-:W-:Y:S02]  /*19940*/  VIADDMNMX R9, R9, R66, R7, PT ;  /* 0x0000004209097246 */ /* 0x002fe40003800107 */
[----:B--2---:R-:W-:Y:S02]  /*19950*/  FMNMX.FTZ R11, R4, R11, !PT ;  /* 0x0000000b040b7209 */ /* 0x004fe40007810000 */
[----:B------:R-:W-:-:S02]  /*19960*/  ISETP.GT.AND P3, PT, R9, RZ, PT ;  /* 0x000000ff0900720c */ /* 0x000fc40003f64270 */
[C---:B------:R-:W-:Y:S01]  /*19970*/  ISETP.GT.AND P4, PT, R9.reuse, 0x1, PT ;  /* 0x000000010900780c */ /* 0x040fe20003f84270 */
[----:B------:R-:W1:Y:S01]  /*19980*/  SHFL.BFLY PT, R72, R11, 0x1, 0x1f ;  /* 0x0c201f000b487f89 */ /* 0x000e6200000e0000 */
[----:B------:R-:W-:Y:S02]  /*19990*/  ISETP.GT.AND P5, PT, R9, 0x8, PT ;  /* 0x000000080900780c */ /* 0x000fe40003fa4270 */
[----:B------:R-:W-:Y:S02]  /*199a0*/  FSEL R56, R56, -INF , P3 ;  /* 0xff80000038387808 */ /* 0x000fe40001800000 */
[----:B------:R-:W-:Y:S02]  /*199b0*/  FSEL R57, R57, -INF , P4 ;  /* 0xff80000039397808 */ /* 0x000fe40002000000 */
[----:B------:R-:W-:Y:S02]  /*199c0*/  ISETP.GT.AND P6, PT, R9, 0x9, PT ;  /* 0x000000090900780c */ /* 0x000fe40003fc4270 */
[----:B------:R-:W-:-:S02]  /*199d0*/  FSEL R60, R60, -INF , P5 ;  /* 0xff8000003c3c7808 */ /* 0x000fc40002800000 */
[----:B------:R-:W-:Y:S02]  /*199e0*/  FMNMX.FTZ R3, R56, R57, !PT ;  /* 0x0000003938037209 */ /* 0x000fe40007810000 */
[----:B------:R-:W-:Y:S02]  /*199f0*/  FSEL R66, R61, -INF , P6 ;  /* 0xff8000003d427808 */ /* 0x000fe40003000000 */
[C---:B------:R-:W-:Y:S02]  /*19a00*/  ISETP.GT.AND P3, PT, R9.reuse, 0x10, PT ;  /* 0x000000100900780c */ /* 0x040fe40003f64270 */
[----:B------:R-:W-:Y:S01]  /*19a10*/  FMNMX.FTZ R7, R60, R3, !PT ;  /* 0x000000033c077209 */ /* 0x000fe20007810000 */
[----:B------:R-:W-:Y:S01]  /*19a20*/  IMAD.U32 R3, RZ, RZ, UR4 ;  /* 0x00000004ff037e24 */ /* 0x000fe2000f8e00ff */
[----:B------:R-:W-:Y:S02]  /*19a30*/  ISETP.GT.AND P4, PT, R9, 0x11, PT ;  /* 0x000000110900780c */ /* 0x000fe40003f84270 */
[----:B------:R-:W-:-:S02]  /*19a40*/  FSEL R48, R48, -INF , P3 ;  /* 0xff80000030307808 */ /* 0x000fc40001800000 */
[----:B------:R-:W-:Y:S02]  /*19a50*/  FMNMX.FTZ R7, R66, R7, !PT ;  /* 0x0000000742077209 */ /* 0x000fe40007810000 */
[----:B-1----:R-:W-:Y:S02]  /*19a60*/  FMNMX.FTZ R4, R11, R72, !PT ;  /* 0x000000480b047209 */ /* 0x002fe40007810000 */
[----:B------:R-:W-:Y:S02]  /*19a70*/  ISETP.GT.AND P5, PT, R9, 0x18, PT ;  /* 0x000000180900780c */ /* 0x000fe40003fa4270 */
[----:B------:R-:W-:Y:S01]  /*19a80*/  FSEL R72, R49, -INF , P4 ;  /* 0xff80000031487808 */ /* 0x000fe20002000000 */
[----:B------:R-:W-:Y:S01]  /*19a90*/  FMUL.FTZ R13, R4, R3 ;  /* 0x00000003040d7220 */ /* 0x000fe20000410000 */
        /* <DEDUP_REMOVED lines=10> */
[----:B------:R-:W-:Y:S02]  /*19b40*/  FSETP.NEU.FTZ.AND P6, PT, R4, -INF , PT ;  /* 0xff8000000400780b */ /* 0x000fe40003fdd000 */
[----:B------:R-:W-:Y:S02]  /*19b50*/  ISETP.GT.AND P4, PT, R9, 0x28, PT ;  /* 0x000000280900780c */ /* 0x000fe40003f84270 */
[----:B------:R-:W-:Y:S02]  /*19b60*/  FSEL R80, R41, -INF , P3 ;  /* 0xff80000029507808 */ /* 0x000fe40001800000 */
[----:B------:R-:W-:-:S02]  /*19b70*/  FMNMX.FTZ R11, R78, R11, !PT ;  /* 0x0000000b4e0b7209 */ /* 0x000fc40007810000 */
[----:B------:R-:W-:Y:S02]  /*19b80*/  FSEL R7, R13, RZ, P6 ;  /* 0x000000ff0d077208 */ /* 0x000fe40003000000 */
[----:B------:R-:W-:Y:S02]  /*19b90*/  ISETP.GT.AND P3, PT, R9, 0x29, PT ;  /* 0x000000290900780c */ /* 0x000fe40003f64270 */
[----:B------:R-:W-:Y:S01]  /*19ba0*/  FSEL R44, R44, -INF , P4 ;  /* 0xff8000002c2c7808 */ /* 0x000fe20002000000 */
[--C-:B------:R-:W-:Y:S01]  /*19bb0*/  FFMA.FTZ R40, R74, R3, -R7.reuse ;  /* 0x000000034a287223 */ /* 0x100fe20000010807 */
[----:B------:R-:W-:Y:S01]  /*19bc0*/  FMNMX.FTZ R11, R80, R11, !PT ;  /* 0x0000000b500b7209 */ /* 0x000fe20007810000 */
[-CC-:B------:R-:W-:Y:S01]  /*19bd0*/  FFMA.FTZ R211, R70, R3.reuse, -R7.reuse ;  /* 0x0000000346d37223 */ /* 0x180fe20000010807 */
[----:B------:R-:W-:Y:S01]  /*19be0*/  FSEL R74, R45, -INF , P3 ;  /* 0xff8000002d4a7808 */ /* 0x000fe20001800000 */
[-CC-:B------:R-:W-:Y:S01]  /*19bf0*/  FFMA.FTZ R205, R64, R3.reuse, -R7.reuse ;  /* 0x0000000340cd7223 */ /* 0x180fe20000010807 */
[C---:B------:R-:W-:Y:S01]  /*19c00*/  ISETP.GT.AND P3, PT, R9.reuse, 0x30, PT ;  /* 0x000000300900780c */ /* 0x040fe20003f64270 */
        /* <DEDUP_REMOVED lines=8> */
[--C-:B------:R-:W-:Y:S01]  /*19c90*/  FFMA.FTZ R195, R30, R3, -R7.reuse ;  /* 0x000000031ec37223 */ /* 0x100fe20000010807 */
[----:B------:R-:W-:Y:S01]  /*19ca0*/  ISETP.GT.AND P3, PT, R9, 0x38, PT ;  /* 0x000000380900780c */ /* 0x000fe20003f64270 */
[----:B------:R-:W1:Y:S01]  /*19cb0*/  @P2 LDC R30, c[0x0][0x44c] ;  /* 0x00011300ff1e2b82 */ /* 0x000e620000000800 */
[----:B------:R-:W-:Y:S01]  /*19cc0*/  FSEL R70, R33, -INF , P4 ;  /* 0xff80000021467808 */ /* 0x000fe20002000000 */
[----:B------:R-:W-:Y:S01]  /*19cd0*/  MUFU.EX2 R209, R209 ;  /* 0x000000d100d17308 */ /* 0x000fe20000000800 */
[----:B------:R-:W-:Y:S01]  /*19ce0*/  FMNMX.FTZ R11, R82, R11, !PT ;  /* 0x0000000b520b7209 */ /* 0x000fe20007810000 */
[-CC-:B------:R-:W-:Y:S01]  /*19cf0*/  FFMA.FTZ R197, R34, R3.reuse, -R7.reuse ;  /* 0x0000000322c57223 */ /* 0x180fe20000010807 */
[----:B------:R-:W-:Y:S01]  /*19d00*/  ISETP.GT.AND P4, PT, R9, 0x39, PT ;  /* 0x000000390900780c */ /* 0x000fe20003f84270 */
[--C-:B------:R-:W-:Y:S01]  /*19d10*/  FFMA.FTZ R201, R42, R3, -R7.reuse ;  /* 0x000000032ac97223 */ /* 0x100fe20000010807 */
[----:B------:R-:W-:Y:S01]  /*19d20*/  FSEL R36, R36, -INF , P3 ;  /* 0xff80000024247808 */ /* 0x000fe20001800000 */
[----:B------:R-:W2:Y:S01]  /*19d30*/  @P2 LDC R34, c[0x0][0x450] ;  /* 0x00011400ff222b82 */ /* 0x000ea20000000800 */
[----:B------:R-:W-:Y:S01]  /*19d40*/  FMNMX.FTZ R11, R70, R11, !PT ;  /* 0x0000000b460b7209 */ /* 0x000fe20007810000 */
[----:B------:R-:W3:Y:S01]  /*19d50*/  MUFU.EX2 R40, R40 ;  /* 0x0000002800287308 */ /* 0x000ee20000000800 */
[----:B------:R-:W-:Y:S01]  /*19d60*/  FSEL R68, R37, -INF , P4 ;  /* 0xff80000025447808 */ /* 0x000fe20002000000 */
[-CC-:B------:R-:W-:Y:S01]  /*19d70*/  FFMA.FTZ R42, R50, R3.reuse, -R7.reuse ;  /* 0x00000003322a7223 */ /* 0x180fe20000010807 */
[C---:B------:R-:W-:Y:S01]  /*19d80*/  ISETP.GT.AND P3, PT, R9.reuse, 0x40, PT ;  /* 0x000000400900780c */ /* 0x040fe20003f64270 */
[--C-:B------:R-:W-:Y:S01]  /*19d90*/  FFMA.FTZ R203, R46, R3, -R7.reuse ;  /* 0x000000032ecb7223 */ /* 0x100fe20000010807 */
[----:B------:R-:W-:Y:S01]  /*19da0*/  FMNMX.FTZ R11, R36, R11, !PT ;  /* 0x0000000b240b7209 */ /* 0x000fe20007810000 */
[-CC-:B------:R-:W-:Y:S01]  /*19db0*/  FFMA.FTZ R14, R14, R3.reuse, -R7.reuse ;  /* 0x000000030e0e7223 */ /* 0x180fe20000010807 */
[C---:B------:R-:W-:Y:S01]  /*19dc0*/  ISETP.GT.AND P4, PT, R9.reuse, 0x41, PT ;  /* 0x000000410900780c */ /* 0x040fe20003f84270 */
        /* <DEDUP_REMOVED lines=12> */
[----:B------:R-:W4:Y:S01]  /*19e90*/  MUFU.EX2 R211, R211 ;  /* 0x000000d300d37308 */ /* 0x000f220000000800 */
[----:B------:R-:W-:Y:S01]  /*19ea0*/  FSEL R84, R28, -INF , P3 ;  /* 0xff8000001c547808 */ /* 0x000fe20001800000 */
[----:B------:R-:W-:Y:S01]  /*19eb0*/  FFMA.FTZ R28, R62, R3, -R7 ;  /* 0x000000033e1c7223 */ /* 0x000fe20000010807 */
[----:B------:R-:W-:Y:S01]  /*19ec0*/  FMNMX.FTZ R11, R64, R11, !PT ;  /* 0x0000000b400b7209 */ /* 0x000fe20007810000 */
[----:B---3--:R-:W-:Y:S01]  /*19ed0*/  FADD.FTZ R26, R209, R40 ;  /* 0x00000028d11a7221 */ /* 0x008fe20000010000 */
[----:B------:R-:W-:Y:S01]  /*19ee0*/  FSEL R62, R29, -INF , P4 ;  /* 0xff8000001d3e7808 */ /* 0x000fe20002000000 */
[----:B-1----:R-:W-:Y:S01]  /*19ef0*/  @P2 IMAD.HI.U32 R29, R231, R30, RZ ;  /* 0x0000001ee71d2227 */ /* 0x002fe200078e00ff */
[----:B------:R-:W-:Y:S01]  /*19f00*/  FMNMX.FTZ R11, R84, R11, !PT ;  /* 0x0000000b540b7209 */ /* 0x000fe20007810000 */
[----:B------:R-:W1:Y:S01]  /*19f10*/  MUFU.EX2 R32, R32 ;  /* 0x0000002000207308 */ /* 0x000e620000000800 */
[----:B------:R-:W-:-:S02]  /*19f20*/  F2FP.BF16.F32.PACK_AB R209, R40, R209 ;  /* 0x000000d128d1723e */ /* 0x000fc400000010ff */
[----:B------:R-:W-:Y:S02]  /*19f30*/  CS2R R50, SRZ ;  /* 0x0000000000327805 */ /* 0x000fe4000001ff00 */
[----:B------:R-:W-:Y:S02]  /*19f40*/  FMNMX.FTZ R11, R62, R11, !PT ;  /* 0x0000000b3e0b7209 */ /* 0x000fe40007810000 */
[----:B------:R-:W-:Y:S02]  /*19f50*/  CS2R R46, SRZ ;  /* 0x00000000002e7805 */ /* 0x000fe4000001ff00 */
[----:B--2---:R-:W-:Y:S02]  /*19f60*/  @P2 SHF.R.U32.HI R31, RZ, R34, R29 ;  /* 0x00000022ff1f2219 */ /* 0x004fe4000001161d */
[----:B------:R-:W-:Y:S02]  /*19f70*/  CS2R R40, SRZ ;  /* 0x0000000000287805 */ /* 0x000fe4000001ff00 */
[----:B------:R-:W-:Y:S01]  /*19f80*/  CS2R R38, SRZ ;  /* 0x0000000000267805 */ /* 0x000fe2000001ff00 */
[----:B------:R-:W2:Y:S01]  /*19f90*/  SHFL.BFLY PT, R58, R11, 0x2, 0x1f ;  /* 0x0c401f000b3a7f89 */ /* 0x000ea200000e0000 */
[----:B------:R-:W3:Y:S01]  /*19fa0*/  MUFU.EX2 R205, R205 ;  /* 0x000000cd00cd7308 */ /* 0x000ee20000000800 */
[----:B----4-:R-:W-:Y:S01]  /*19fb0*/  FADD.FTZ R27, R211, R26 ;  /* 0x0000001ad31b7221 */ /* 0x010fe20000010000 */
[----:B------:R-:W-:-:S05]  /*19fc0*/  IADD3 R33, R31, R233, -R232 ;  /* 0x000000e91f217210 */ /* 0x000fca0007ffe8e8 */
[----:B------:R-:W-:Y:S01]  /*19fd0*/  IMAD.HI R224, R33, 0x66666667, RZ ;  /* 0x6666666721e07827 */ /* 0x000fe200078e02ff */
[----:B------:R-:W4:Y:S03]  /*19fe0*/  MUFU.EX2 R28, R28 ;  /* 0x0000001c001c7308 */ /* 0x000f260000000800 */
[C---:B-1----:R-:W-:Y:S01]  /*19ff0*/  FADD.FTZ R26, R32.reuse, R27 ;  /* 0x0000001b201a7221 */ /* 0x042fe20000010000 */
[----:B------:R-:W-:-:S04]  /*1a000*/  F2FP.BF16.F32.PACK_AB R211, R32, R211 ;  /* 0x000000d320d3723e */ /* 0x000fc800000010ff */
[----:B------:R-:W1:Y:S01]  /*1a010*/  MUFU.EX2 R207, R207 ;  /* 0x000000cf00cf7308 */ /* 0x000e620000000800 */
[----:B---3--:R-:W-:Y:S01]  /*1a020*/  FADD.FTZ R27, R205, R26 ;  /* 0x0000001acd1b7221 */ /* 0x008fe20000010000 */
[----:B--2---:R-:W-:-:S06]  /*1a030*/  FMNMX.FTZ R58, R11, R58, !PT ;  /* 0x0000003a0b3a7209 */ /* 0x004fcc0007810000 */
[----:B------:R-:W2:Y:S01]  /*1a040*/  MUFU.EX2 R54, R54 ;  /* 0x0000003600367308 */ /* 0x000ea20000000800 */
[C---:B----4-:R-:W-:Y:S01]  /*1a050*/  FADD.FTZ R30, R28.reuse, R27 ;  /* 0x0000001b1c1e7221 */ /* 0x050fe20000010000 */
[----:B------:R-:W-:Y:S01]  /*1a060*/  F2FP.BF16.F32.PACK_AB R205, R28, R205 ;  /* 0x000000cd1ccd723e */ /* 0x000fe200000010ff */
[----:B------:R-:W3:Y:S05]  /*1a070*/  SHFL.BFLY PT, R5, R58, 0x1, 0x1f ;  /* 0x0c201f003a057f89 */ /* 0x000eea00000e0000 */
[----:B------:R-:W-:Y:S01]  /*1a080*/  MUFU.EX2 R201, R201 ;  /* 0x000000c900c97308 */ /* 0x000fe20000000800 */
[----:B-1----:R-:W-:-:S07]  /*1a090*/  FADD.FTZ R31, R207, R30 ;  /* 0x0000001ecf1f7221 */ /* 0x002fce0000010000 */
[----:B------:R-:W-:Y:S01]  /*1a0a0*/  MUFU.EX2 R42, R42 ;  /* 0x0000002a002a7308 */ /* 0x000fe20000000800 */
[----:B--2---:R-:W-:-:S07]  /*1a0b0*/  F2FP.BF16.F32.PACK_AB R207, R54, R207 ;  /* 0x000000cf36cf723e */ /* 0x004fce00000010ff */
[----:B------:R-:W-:Y:S01]  /*1a0c0*/  MUFU.EX2 R203, R203 ;  /* 0x000000cb00cb7308 */ /* 0x000fe20000000800 */
[----:B---3--:R-:W-:Y:S02]  /*1a0d0*/  FMNMX.FTZ R5, R58, R5, !PT ;  /* 0x000000053a057209 */ /* 0x008fe40007810000 */
[----:B------:R-:W-:Y:S02]  /*1a0e0*/  CS2R R58, SRZ ;  /* 0x00000000003a7805 */ /* 0x000fe4000001ff00 */
        /* <DEDUP_REMOVED lines=21> */
[-CC-:B------:R-:W-:Y:S01]  /*1a240*/  FFMA.FTZ R198, R36, R3.reuse, -R15.reuse ;  /* 0x0000000324c67223 */ /* 0x180fe2000001080f */
[-CC-:B------:R-:W-:Y:S01]  /*1a250*/  FFMA.FTZ R24, R24, R3.reuse, -R15.reuse ;  /* 0x0000000318187223 */ /* 0x180fe2000001080f */
[-CC-:B------:R-:W-:Y:S01]  /*1a260*/  FFMA.FTZ R64, R64, R3.reuse, -R15.reuse ;  /* 0x0000000340407223 */ /* 0x180fe2000001080f */
[-CC-:B------:R-:W-:Y:S01]  /*1a270*/  FFMA.FTZ R84, R84, R3.reuse, -R15.reuse ;  /* 0x0000000354547223 */ /* 0x180fe2000001080f */
[----:B------:R-:W-:Y:S01]  /*1a280*/  FFMA.FTZ R62, R62, R3, -R15 ;  /* 0x000000033e3e7223 */ /* 0x000fe2000001080f */
[----:B------:R-:W-:-:S02]  /*1a290*/  CS2R R82, SRZ ;  /* 0x0000000000527805 */ /* 0x000fc4000001ff00 */
[----:B------:R-:W-:Y:S01]  /*1a2a0*/  CS2R R80, SRZ ;  /* 0x0000000000507805 */ /* 0x000fe2000001ff00 */
[----:B------:R-:W2:Y:S01]  /*1a2b0*/  MUFU.EX2 R210, R210 ;  /* 0x000000d200d27308 */ /* 0x000ea20000000800 */
[----:B------:R-:W-:Y:S02]  /*1a2c0*/  CS2R R78, SRZ ;  /* 0x00000000004e7805 */ /* 0x000fe4000001ff00 */
[----:B------:R-:W-:Y:S02]  /*1a2d0*/  CS2R R76, SRZ ;  /* 0x00000000004c7805 */ /* 0x000fe4000001ff00 */
[----:B------:R-:W-:Y:S02]  /*1a2e0*/  CS2R R74, SRZ ;  /* 0x00000000004a7805 */ /* 0x000fe4000001ff00 */
[----:B------:R-:W-:Y:S02]  /*1a2f0*/  CS2R R72, SRZ ;  /* 0x0000000000487805 */ /* 0x000fe4000001ff00 */
[----:B------:R-:W-:-:S02]  /*1a300*/  CS2R R70, SRZ ;  /* 0x0000000000467805 */ /* 0x000fc4000001ff00 */
[----:B------:R-:W-:Y:S02]  /*1a310*/  CS2R R66, SRZ ;  /* 0x0000000000427805 */ /* 0x000fe4000001ff00 */
[----:B------:R-:W-:Y:S01]  /*1a320*/  CS2R R60, SRZ ;  /* 0x00000000003c7805 */ /* 0x000fe2000001ff00 */
[----:B------:R-:W3:Y:S01]  /*1a330*/  MUFU.EX2 R9, R9 ;  /* 0x0000000900097308 */ /* 0x000ee20000000800 */
[----:B-1----:R-:W-:Y:S01]  /*1a340*/  FADD.FTZ R29, R208, R7 ;  /* 0x00000007d01d7221 */ /* 0x002fe20000010000 */
[----:B------:R-:W-:Y:S02]  /*1a350*/  F2FP.BF16.F32.PACK_AB R208, R7, R208 ;  /* 0x000000d007d0723e */ /* 0x000fe400000010ff */
[----:B------:R-:W-:Y:S02]  /*1a360*/  CS2R R56, SRZ ;  /* 0x0000000000387805 */ /* 0x000fe4000001ff00 */
[----:B------:R-:W-:Y:S02]  /*1a370*/  CS2R R52, SRZ ;  /* 0x0000000000347805 */ /* 0x000fe4000001ff00 */
[----:B------:R-:W-:-:S02]  /*1a380*/  CS2R R48, SRZ ;  /* 0x0000000000307805 */ /* 0x000fc4000001ff00 */
[----:B------:R-:W-:Y:S02]  /*1a390*/  CS2R R44, SRZ ;  /* 0x00000000002c7805 */ /* 0x000fe4000001ff00 */
[----:B------:R-:W-:Y:S01]  /*1a3a0*/  CS2R R36, SRZ ;  /* 0x0000000000247805 */ /* 0x000fe2000001ff00 */
[----:B------:R-:W0:Y:S01]  /*1a3b0*/  MUFU.EX2 R204, R204 ;  /* 0x000000cc00cc7308 */ /* 0x000e220000000800 */
[----:B--2---:R-:W-:-:S07]  /*1a3c0*/  FADD.FTZ R26, R210, R29 ;  /* 0x0000001dd21a7221 */ /* 0x004fce0000010000 */
[----:B------:R-:W1:Y:S01]  /*1a3d0*/  MUFU.EX2 R11, R11 ;  /* 0x0000000b000b7308 */ /* 0x000e620000000800 */
[C---:B---3--:R-:W-:Y:S01]  /*1a3e0*/  FADD.FTZ R29, R9.reuse, R26 ;  /* 0x0000001a091d7221 */ /* 0x048fe20000010000 */
[----:B------:R-:W-:Y:S01]  /*1a3f0*/  FADD.FTZ R26, R54, R31 ;  /* 0x0000001f361a7221 */ /* 0x000fe20000010000 */
[----:B------:R-:W-:Y:S02]  /*1a400*/  F2FP.BF16.F32.PACK_AB R210, R9, R210 ;  /* 0x000000d209d2723e */ /* 0x000fe400000010ff */
[----:B------:R-:W-:Y:S01]  /*1a410*/  CS2R R54, SRZ ;  /* 0x0000000000367805 */ /* 0x000fe2000001ff00 */
[----:B------:R-:W-:Y:S01]  /*1a420*/  FADD.FTZ R33, R201, R26 ;  /* 0x0000001ac9217221 */ /* 0x000fe20000010000 */
[----:B------:R-:W-:Y:S01]  /*1a430*/  F2FP.BF16.F32.PACK_AB R201, R42, R201 ;  /* 0x000000c92ac9723e */ /* 0x000fe200000010ff */
[----:B------:R-:W2:Y:S01]  /*1a440*/  MUFU.EX2 R206, R206 ;  /* 0x000000ce00ce7308 */ /* 0x000ea20000000800 */
[----:B0-----:R-:W-:Y:S01]  /*1a450*/  FADD.FTZ R0, R204, R29 ;  /* 0x0000001dcc007221 */ /* 0x001fe20000010000 */
[----:B------:R-:W-:Y:S01]  /*1a460*/  FADD.FTZ R26, R42, R33 ;  /* 0x000000212a1a7221 */ /* 0x000fe20000010000 */
[----:B------:R-:W-:Y:S01]  /*1a470*/  FFMA.FTZ R29, R68, R3, -R15 ;  /* 0x00000003441d7223 */ /* 0x000fe2000001080f */
[----:B------:R-:W-:-:S02]  /*1a480*/  CS2R R68, SRZ ;  /* 0x0000000000447805 */ /* 0x000fc4000001ff00 */
[----:B------:R-:W-:Y:S01]  /*1a490*/  CS2R R42, SRZ ;  /* 0x00000000002a7805 */ /* 0x000fe2000001ff00 */
[----:B------:R-:W-:Y:S01]  /*1a4a0*/  FADD.FTZ R33, R203, R26 ;  /* 0x0000001acb217221 */ /* 0x000fe20000010000 */
[C---:B------:R-:W-:Y:S01]  /*1a4b0*/  F2FP.BF16.F32.PACK_AB R203, R14.reuse, R203 ;  /* 0x000000cb0ecb723e */ /* 0x040fe200000010ff */
[----:B------:R-:W0:Y:S01]  /*1a4c0*/  MUFU.EX2 R13, R13 ;  /* 0x0000000d000d7308 */ /* 0x000e220000000800 */
[C---:B-1----:R-:W-:Y:S01]  /*1a4d0*/  FADD.FTZ R31, R11.reuse, R0 ;  /* 0x000000000b1f7221 */ /* 0x042fe20000010000 */
[----:B------:R-:W-:Y:S01]  /*1a4e0*/  FADD.FTZ R26, R14, R33 ;  /* 0x000000210e1a7221 */ /* 0x000fe20000010000 */
[----:B------:R-:W-:Y:S02]  /*1a4f0*/  SHF.R.U32.HI R33, RZ, 0x1f, R224 ;  /* 0x0000001fff217819 */ /* 0x000fe400000116e0 */
[----:B------:R-:W-:Y:S02]  /*1a500*/  F2FP.BF16.F32.PACK_AB R204, R11, R204 ;  /* 0x000000cc0bcc723e */ /* 0x000fe400000010ff */
[----:B------:R-:W-:Y:S01]  /*1a510*/  LEA.HI.SX32 R224, R224, R33, 0x1b ;  /* 0x00000021e0e07211 */ /* 0x000fe200078fdaff */
[----:B------:R-:W1:Y:S01]  /*1a520*/  MUFU.EX2 R200, R200 ;  /* 0x000000c800c87308 */ /* 0x000e620000000800 */
[----:B--2---:R-:W-:-:S02]  /*1a530*/  FADD.FTZ R0, R206, R31 ;  /* 0x0000001fce007221 */ /* 0x004fc40000010000 */
[----:B------:R-:W-:-:S05]  /*1a540*/  VIMNMX R224, R229, R224, !PT ;  /* 0x000000e0e5e07248 */ /* 0x000fca0007fe0100 */
[----:B------:R-:W2:Y:S01]  /*1a550*/  MUFU.EX2 R21, R21 ;  /* 0x0000001500157308 */ /* 0x000ea20000000800 */
[C---:B0-----:R-:W-:Y:S01]  /*1a560*/  FADD.FTZ R31, R13.reuse, R0 ;  /* 0x000000000d1f7221 */ /* 0x041fe20000010000 */
[----:B------:R-:W-:-:S06]  /*1a570*/  F2FP.BF16.F32.PACK_AB R206, R13, R206 ;  /* 0x000000ce0dce723e */ /* 0x000fcc00000010ff */
[----:B------:R-:W0:Y:S01]  /*1a580*/  MUFU.EX2 R202, R202 ;  /* 0x000000ca00ca7308 */ /* 0x000e220000000800 */
[----:B-1----:R-:W-:Y:S01]  /*1a590*/  FADD.FTZ R0, R200, R31 ;  /* 0x0000001fc8007221 */ /* 0x002fe20000010000 */
[----:B------:R-:W-:-:S06]  /*1a5a0*/  FADD.FTZ R31, R197, R26 ;  /* 0x0000001ac51f7221 */ /* 0x000fcc0000010000 */
[----:B------:R-:W1:Y:S01]  /*1a5b0*/  MUFU.EX2 R8, R8 ;  /* 0x0000000800087308 */ /* 0x000e620000000800 */
[C---:B--2---:R-:W-:Y:S01]  /*1a5c0*/  FADD.FTZ R15, R21.reuse, R0 ;  /* 0x00000000150f7221 */ /* 0x044fe20000010000 */
[----:B------:R-:W-:-:S06]  /*1a5d0*/  F2FP.BF16.F32.PACK_AB R200, R21, R200 ;  /* 0x000000c815c8723e */ /* 0x000fcc00000010ff */
[----:B------:R-:W2:Y:S01]  /*1a5e0*/  MUFU.EX2 R25, R25 ;  /* 0x0000001900197308 */ /* 0x000ea20000000800 */
[----:B0-----:R-:W-:-:S07]  /*1a5f0*/  FADD.FTZ R0, R202, R15 ;  /* 0x0000000fca007221 */ /* 0x001fce0000010000 */
[----:B------:R-:W0:Y:S01]  /*1a600*/  MUFU.EX2 R199, R199 ;  /* 0x000000c700c77308 */ /* 0x000e220000000800 */
[C---:B-1----:R-:W-:Y:S01]  /*1a610*/  FADD.FTZ R26, R8.reuse, R31 ;  /* 0x0000001f081a7221 */ /* 0x042fe20000010000 */
[----:B------:R-:W-:Y:S01]  /*1a620*/  F2FP.BF16.F32.PACK_AB R197, R8, R197 ;  /* 0x000000c508c5723e */ /* 0x000fe200000010ff */
[----:B------:R-:W-:Y:S02]  /*1a630*/  VIADD R8, R2, 0xfffffffe ;  /* 0xfffffffe02087836 */ /* 0x000fe40000000000 */
[----:B------:R-:W-:-:S03]  /*1a640*/  IMAD.MOV.U32 R2, RZ, RZ, 0x3f800000 ;  /* 0x3f800000ff027424 */ /* 0x000fc600078e00ff */
[----:B------:R-:W1:Y:S01]  /*1a650*/  MUFU.EX2 R196, R196 ;  /* 0x000000c400c47308 */ /* 0x000e620000000800 */
[C---:B--2---:R-:W-:Y:S01]  /*1a660*/  FADD.FTZ R31, R25.reuse, R0 ;  /* 0x00000000191f7221 */ /* 0x044fe20000010000 */
[----:B------:R-:W-:Y:S02]  /*1a670*/  ISETP.GE.AND P3, PT, R8, R224, PT ;  /* 0x000000e00800720c */ /* 0x000fe40003f66270 */
[----:B------:R-:W-:-:S04]  /*1a680*/  F2FP.BF16.F32.PACK_AB R202, R25, R202 ;  /* 0x000000ca19ca723e */ /* 0x000fc800000010ff */
        /* <DEDUP_REMOVED lines=11> */
[----:B-1----:R-:W-:Y:S01]  /*1a740*/  FADD.FTZ R33, R193, R26 ;  /* 0x0000001ac1217221 */ /* 0x002fe20000010000 */
[----:B------:R-:W-:-:S06]  /*1a750*/  CS2R R26, SRZ ;  /* 0x00000000001a7805 */ /* 0x000fcc000001ff00 */
[----:B------:R-:W1:Y:S01]  /*1a760*/  MUFU.EX2 R29, R29 ;  /* 0x0000001d001d7308 */ /* 0x000e620000000800 */
[----:B--2---:R-:W-:-:S07]  /*1a770*/  FADD.FTZ R0, R198, R31 ;  /* 0x0000001fc6007221 */ /* 0x004fce0000010000 */
[----:B------:R-:W2:Y:S01]  /*1a780*/  MUFU.EX2 R24, R24 ;  /* 0x0000001800187308 */ /* 0x000ea20000000800 */
[C---:B0-----:R-:W-:Y:S01]  /*1a790*/  FADD.FTZ R14, R10.reuse, R33 ;  /* 0x000000210a0e7221 */ /* 0x041fe20000010000 */
[----:B------:R-:W-:-:S06]  /*1a7a0*/  F2FP.BF16.F32.PACK_AB R193, R10, R193 ;  /* 0x000000c10ac1723e */ /* 0x000fcc00000010ff */
[----:B------:R0:W3:Y:S01]  /*1a7b0*/  MUFU.EX2 R15, R64 ;  /* 0x00000040000f7308 */ /* 0x0000e20000000800 */
[C---:B-1----:R-:W-:Y:S01]  /*1a7c0*/  FADD.FTZ R33, R29.reuse, R0 ;  /* 0x000000001d217221 */ /* 0x042fe20000010000 */
[----:B------:R-:W-:Y:S02]  /*1a7d0*/  F2FP.BF16.F32.PACK_AB R198, R29, R198 ;  /* 0x000000c61dc6723e */ /* 0x000fe400000010ff */
[----:B------:R-:W-:-:S04]  /*1a7e0*/  CS2R R28, SRZ ;  /* 0x00000000001c7805 */ /* 0x000fc8000001ff00 */
[----:B------:R-:W1:Y:S01]  /*1a7f0*/  MUFU.EX2 R195, R195 ;  /* 0x000000c300c37308 */ /* 0x000e620000000800 */
[----:B--2---:R-:W-:Y:S01]  /*1a800*/  FADD.FTZ R0, R24, R33 ;  /* 0x0000002118007221 */ /* 0x004fe20000010000 */
[----:B0-----:R-:W-:Y:S02]  /*1a810*/  CS2R R64, SRZ ;  /* 0x0000000000407805 */ /* 0x001fe4000001ff00 */
[----:B------:R-:W-:-:S04]  /*1a820*/  CS2R R32, SRZ ;  /* 0x0000000000207805 */ /* 0x000fc8000001ff00 */
[----:B------:R-:W0:Y:S01]  /*1a830*/  MUFU.EX2 R84, R84 ;  /* 0x0000005400547308 */ /* 0x000e220000000800 */
[C---:B---3--:R-:W-:Y:S01]  /*1a840*/  FADD.FTZ R7, R15.reuse, R0 ;  /* 0x000000000f077221 */ /* 0x048fe20000010000 */
[----:B------:R-:W-:Y:S02]  /*1a850*/  F2FP.BF16.F32.PACK_AB R192, R15, R24 ;  /* 0x000000180fc0723e */ /* 0x000fe400000010ff */
[----:B------:R-:W-:-:S04]  /*1a860*/  CS2R R24, SRZ ;  /* 0x0000000000187805 */ /* 0x000fc8000001ff00 */
[----:B------:R-:W2:Y:S01]  /*1a870*/  MUFU.EX2 R6, R6 ;  /* 0x0000000600067308 */ /* 0x000ea20000000800 */
[----:B-1----:R-:W-:-:S07]  /*1a880*/  FADD.FTZ R35, R195, R14 ;  /* 0x0000000ec3237221 */ /* 0x002fce0000010000 */
[----:B------:R1:W3:Y:S01]  /*1a890*/  MUFU.EX2 R31, R62 ;  /* 0x0000003e001f7308 */ /* 0x0002e20000000800 */
[----:B0-----:R-:W-:Y:S01]  /*1a8a0*/  FADD.FTZ R0, R84, R7 ;  /* 0x0000000754007221 */ /* 0x001fe20000010000 */
[C---:B--2---:R-:W-:Y:S01]  /*1a8b0*/  FADD.FTZ R12, R6.reuse, R35 ;  /* 0x00000023060c7221 */ /* 0x044fe20000010000 */
[----:B------:R-:W-:Y:S02]  /*1a8c0*/  F2FP.BF16.F32.PACK_AB R195, R6, R195 ;  /* 0x000000c306c3723e */ /* 0x000fe400000010ff */
[----:B-1----:R-:W-:Y:S02]  /*1a8d0*/  CS2R R62, SRZ ;  /* 0x00000000003e7805 */ /* 0x002fe4000001ff00 */
[----:B------:R-:W-:Y:S01]  /*1a8e0*/  CS2R R34, SRZ ;  /* 0x0000000000227805 */ /* 0x000fe2000001ff00 */
[C---:B---3--:R-:W-:Y:S01]  /*1a8f0*/  FADD.FTZ R13, R31.reuse, R0 ;  /* 0x000000001f0d7221 */ /* 0x048fe20000010000 */
[----:B------:R-:W-:Y:S01]  /*1a900*/  F2FP.BF16.F32.PACK_AB R194, R31, R84 ;  /* 0x000000541fc2723e */ /* 0x000fe200000010ff */
[----:B------:R-:W-:Y:S01]  /*1a910*/  IMAD.MOV.U32 R0, RZ, RZ, 0x3f800000 ;  /* 0x3f800000ff007424 */ /* 0x000fe200078e00ff */
[----:B------:R-:W-:-:S02]  /*1a920*/  CS2R R84, SRZ ;  /* 0x0000000000547805 */ /* 0x000fc4000001ff00 */
[----:B------:R-:W-:Y:S01]  /*1a930*/  CS2R R30, SRZ ;  /* 0x00000000001e7805 */ /* 0x000fe2000001ff00 */
[----:B------:R-:W-:Y:S06]  /*1a940*/  @!P3 BRA `(.L_x_2841) ;  /* 0x0000004c00bcb947 */ /* 0x000fec0003800000 */
[----:B------:R-:W-:Y:S01]  /*1a950*/  BSSY B1, `(.L_x_2841) ;  /* 0x00004ee000017945 */ /* 0x000fe20003800000 */
[----:B------:R-:W-:Y:S02]  /*1a960*/  IMAD.MOV.U32 R6, RZ, RZ, R4 ;  /* 0x000000ffff067224 */ /* 0x000fe400078e0004 */
[----:B------:R-:W-:Y:S02]  /*1a970*/  IMAD.MOV.U32 R7, RZ, RZ, R5 ;  /* 0x000000ffff077224 */ /* 0x000fe400078e0005 */
[----:B------:R-:W-:Y:S02]  /*1a980*/  IMAD.MOV.U32 R9, RZ, RZ, R218 ;  /* 0x000000ffff097224 */ /* 0x000fe400078e00da */
[----:B------:R-:W-:Y:S02]  /*1a990*/  IMAD.MOV.U32 R10, RZ, RZ, R216 ;  /* 0x000000ffff0a7224 */ /* 0x000fe400078e00d8 */
[----:B------:R-:W-:Y:S02]  /*1a9a0*/  IMAD.MOV.U32 R2, RZ, RZ, 0x3f800000 ;  /* 0x3f800000ff027424 */ /* 0x000fe400078e00ff */
[----:B------:R-:W-:-:S07]  /*1a9b0*/  IMAD.MOV.U32 R151, RZ, RZ, RZ ;  /* 0x000000ffff977224 */ /* 0x000fce00078e00ff */
.L_x_2852:
        /* <DEDUP_REMOVED lines=8> */
.L_x_2842:
[----:B------:R-:W-:Y:S01]  /*1aa40*/  IMAD R11, R3, 0x8, R16 ;  /* 0x00000008030b7824 */ /* 0x000fe200078e0210 */
[----:B------:R-:W-:-:S04]  /*1aa50*/  SHF.L.U32 R4, R218, 0x1f, RZ ;  /* 0x0000001fda047819 */ /* 0x000fc800000006ff */
[----:B------:R0:W1:Y:S01]  /*1aa60*/  SYNCS.PHASECHK.TRANS64.TRYWAIT P3, [R11+URZ+0x38830], R4 ;  /* 0x038830040b0075a7 */ /* 0x000062000806017f */
[----:B------:R-:W-:Y:S05]  /*1aa70*/  @!P0 BRA `(.L_x_2843) ;  /* 0x0000000000048947 */ /* 0x000fea0003800000 */
[----:B------:R-:W-:Y:S01]  /*1aa80*/  BPT.TRAP 0x1 ;  /* 0x000000040000795c */ /* 0x000fe20000300000 */
.L_x_2843:
[----:B------:R-:W-:Y:S01]  /*1aa90*/  IMAD R3, R216, 0xa00, R20 ;  /* 0x00000a00d8037824 */ /* 0x000fe200078e0214 */
[----:B------:R-:W-:Y:S03]  /*1aaa0*/  BSSY B2, `(.L_x_2844) ;  /* 0x0000006000027945 */ /* 0x000fe60003800000 */
[C---:B------:R-:W-:Y:S02]  /*1aab0*/  VIADD R15, R3.reuse, 0x80 ;  /* 0x00000080030f7836 */ /* 0x040fe40000000000 */
[----:B------:R-:W-:Y:S01]  /*1aac0*/  VIADD R152, R3, 0x100 ;  /* 0x0000010003987836 */ /* 0x000fe20000000000 */
[----:B-1----:R-:W-:Y:S06]  /*1aad0*/  @P3 BRA `(.L_x_2845) ;  /* 0x0000000000083947 */ /* 0x002fec0003800000 */
[----:B------:R-:W1:Y:S02]  /*1aae0*/  SYNCS.PHASECHK.TRANS64.TRYWAIT P3, [R11+URZ+0x38830], R4 ;  /* 0x038830040b0075a7 */ /* 0x000e64000806017f */
[----:B-1----:R-:W-:Y:S05]  /*1aaf0*/  @!P3 BRA `(.L_x_2846) ;  /* 0x000001a000e8b947 */ /* 0x002fea0003800000 */
.L_x_2845:
[----:B------:R-:W-:Y:S05]  /*1ab00*/  BSYNC B2 ;  /* 0x0000000000027941 */ /* 0x000fea0003800000 */
.L_x_2844:
[----:B------:R-:W2:Y:S04]  /*1ab10*/  LDL.64 R154, [R1+0x48] ;  /* 0x00004800019a7983 */ /* 0x000ea80000100a00 */
[----:B------:R-:W3:Y:S01]  /*1ab20*/  LDL.64 R156, [R1+0x50] ;  /* 0x00005000019c7983 */ /* 0x000ee20000100a00 */
[----:B01----:R-:W-:Y:S02]  /*1ab30*/  IMAD.MOV.U32 R4, RZ, RZ, R3 ;  /* 0x000000ffff047224 */ /* 0x003fe400078e0003 */
[----:B------:R-:W-:-:S03]  /*1ab40*/  IMAD.MOV.U32 R5, RZ, RZ, 0x40000040 ;  /* 0x40000040ff057424 */ /* 0x000fc600078e00ff */
[----:B------:R-:W-:Y:S02]  /*1ab50*/  R2UR UR6, R4 ;  /* 0x00000000040672ca */ /* 0x000fe400000e0000 */
[C---:B------:R-:W-:Y:S01]  /*1ab60*/  R2UR UR7, R5.reuse ;  /* 0x00000000050772ca */ /* 0x040fe200000e0000 */
[----:B------:R-:W-:Y:S01]  /*1ab70*/  WARPGROUP.ARRIVE ;  /* 0x00000000000079c5 */ /* 0x000fe20000000000 */
[----:B------:R-:W-:Y:S01]  /*1ab80*/  IMAD.MOV.U32 R4, RZ, RZ, R15 ;  /* 0x000000ffff047224 */ /* 0x000fe200078e000f */
[----:B------:R-:W-:-:S04]  /*1ab90*/  R2UR UR23, R5 ;  /* 0x00000000051772ca */ /* 0x000fc800000e0000 */
[----:B------:R-:W-:Y:S01]  /*1aba0*/  R2UR UR22, R4 ;  /* 0x00000000041672ca */ /* 0x000fe200000e0000 */
[----:B------:R-:W-:Y:S01]  /*1abb0*/  IMAD.MOV.U32 R153, RZ, RZ, 0x40000040 ;  /* 0x40000040ff997424 */ /* 0x000fe200078e00ff */
[----:B------:R-:W-:-:S04]  /*1abc0*/  R2UR UR26, R152 ;  /* 0x00000000981a72ca */ /* 0x000fc800000e0000 */
[----:B------:R-:W-:Y:S01]  /*1abd0*/  R2UR UR27, R153 ;  /* 0x00000000991b72ca */ /* 0x000fe200000e0000 */
[----:B------:R-:W-:Y:S02]  /*1abe0*/  VIADD R14, R3, 0x180 ;  /* 0x00000180030e7836 */ /* 0x000fe40000000000 */
[----:B------:R-:W-:-:S03]  /*1abf0*/  IMAD.MOV.U32 R15, RZ, RZ, 0x40000040 ;  /* 0x40000040ff0f7424 */ /* 0x000fc600078e00ff */
[----:B------:R-:W-:Y:S02]  /*1ac00*/  R2UR UR10, R14 ;  /* 0x000000000e0a72ca */ /* 0x000fe400000e0000 */
        /* <DEDUP_REMOVED lines=56> */
[----:B------:R-:W-:Y:S01]  /*1af90*/  VIADD R4, R3, 0x182 ;  /* 0x0000018203047836 */ /* 0x000fe20000000000 */
[----:B------:R-:W-:Y:S01]  /*1afa0*/  UMOV UR24, UR28 ;  /* 0x0000001c00187c82 */ /* 0x000fe20008000000 */
[----:B------:R-:W-:Y:S01]  /*1afb0*/  IMAD.MOV.U32 R5, RZ, RZ, 0x40000040 ;  /* 0x40000040ff057424 */ /* 0x000fe200078e00ff */
[----:B------:R-:W-:Y:S01]  /*1afc0*/  UMOV UR25, UR29 ;  /* 0x0000001d00197c82 */ /* 0x000fe20008000000 */
[----:B------:R-:W-:Y:S01]  /*1afd0*/  UMOV UR8, UR28 ;  /* 0x0000001c00087c82 */ /* 0x000fe20008000000 */
[----:B------:R-:W-:-:S02]  /*1afe0*/  WARPGROUP.DEPBAR.LE gsb0, 0x0 ;  /* 0x00008000000079c5 */ /* 0x000fc40000010000 */
[----:B------:R-:W-:Y:S01]  /*1aff0*/  WARPGROUP.ARRIVE ;  /* 0x00000000000079c5 */ /* 0x000fe20000000000 */
[----:B------:R-:W-:Y:S01]  /*1b000*/  UMOV UR9, UR29 ;  /* 0x0000001d00097c82 */ /* 0x000fe20008000000 */
[----:B------:R-:W2:Y:S04]  /*1b010*/  LDL.64 R14, [R1+0x38] ;  /* 0x00003800010e7983 */ /* 0x000ea80000100a00 */
[----:B------:R-:W-:Y:S01]  /*1b020*/  HGMMA.64x16x16.F32.BF16 R168, gdesc[UR20], R168, gsb0 ;  /* 0x0020000014a879f0 */ /* 0x000fe200080018a8 */
[----:B------:R-:W-:Y:S02]  /*1b030*/  R2UR UR26, R4 ;  /* 0x00000000041a72ca */ /* 0x000fe400000e0000 */
[----:B------:R-:W-:Y:S01]  /*1b040*/  R2UR UR27, R5 ;  /* 0x00000000051b72ca */ /* 0x000fe200000e0000 */
[----:B------:R-:W-:Y:S01]  /*1b050*/  VIADD R4, R3, 0x202 ;  /* 0x0000020203047836 */ /* 0x000fe20000000000 */
[----:B------:R-:W-:-:S02]  /*1b060*/  WARPGROUP.DEPBAR.LE gsb0, 0x0 ;  /* 0x00008000000079c5 */ /* 0x000fc40000010000 */
        /* <DEDUP_REMOVED lines=50> */
[----:B--2---:R-:W-:Y:S02]  /*1b390*/  R2UR UR28, R14 ;  /* 0x000000000e1c72ca */ /* 0x004fe400000e0000 */
[----:B------:R-:W-:Y:S02]  /*1b3a0*/  R2UR UR29, R15 ;  /* 0x000000000f1d72ca */ /* 0x000fe400000e0000 */
[----:B------:R-:W2:Y:S01]  /*1b3b0*/  LDL.64 R14, [R1+0x30] ;  /* 0x00003000010e7983 */ /* 0x000ea20000100a00 */
[----:B------:R-:W-:-:S02]  /*1b3c0*/  WARPGROUP.DEPBAR.LE gsb0, 0x0 ;  /* 0x00008000000079c5 */ /* 0x000fc40000010000 */
        /* <DEDUP_REMOVED lines=143> */
[----:B--2---:R-:W-:Y:S02]  /*1bcc0*/  R2UR UR30, R14 ;  /* 0x000000000e1e72ca */ /* 0x004fe400000e0000 */
[----:B------:R-:W-:Y:S02]  /*1bcd0*/  R2UR UR31, R15 ;  /* 0x000000000f1f72ca */ /* 0x000fe400000e0000 */
[----:B------:R-:W2:Y:S01]  /*1bce0*/  LDL.64 R14, [R1+0x18] ;  /* 0x00001800010e7983 */ /* 0x000ea20000100a00 */
[----:B------:R-:W-:Y:S02]  /*1bcf0*/  VIADD R4, R3, 0x284 ;  /* 0x0000028403047836 */ /* 0x000fe40000000000 */
[----:B------:R-:W-:-:S03]  /*1bd00*/  IMAD.MOV.U32 R5, RZ, RZ, 0x40000040 ;  /* 0x40000040ff057424 */ /* 0x000fc600078e00ff */
[----:B------:R-:W-:Y:S02]  /*1bd10*/  R2UR UR14, R4 ;  /* 0x00000000040e72ca */ /* 0x000fe400000e0000 */
[----:B------:R-:W-:Y:S01]  /*1bd20*/  R2UR UR15, R5 ;  /* 0x00000000050f72ca */ /* 0x000fe200000e0000 */
[----:B------:R-:W-:Y:S02]  /*1bd30*/  UMOV UR12, UR30 ;  /* 0x0000001e000c7c82 */ /* 0x000fe40008000000 */
[----:B------:R-:W-:Y:S01]  /*1bd40*/  UMOV UR13, UR31 ;  /* 0x0000001f000d7c82 */ /* 0x000fe20008000000 */
[----:B------:R-:W-:Y:S02]  /*1bd50*/  WARPGROUP.DEPBAR.LE gsb0, 0x0 ;  /* 0x00008000000079c5 */ /* 0x000fe40000010000 */
        /* <DEDUP_REMOVED lines=90> */
[----:B------:R-:W2:Y:S01]  /*1c300*/  LDL.64 R14, [R1] ;  /* 0x00000000010e7983 */ /* 0x000ea20000100a00 */
[----:B------:R-:W-:Y:S02]  /*1c310*/  R2UR UR26, R4 ;  /* 0x00000000041a72ca */ /* 0x000fe400000e0000 */
[----:B------:R-:W-:-:S06]  /*1c320*/  R2UR UR27, R5 ;  /* 0x00000000051b72ca */ /* 0x000fcc00000e0000 */
        /* <DEDUP_REMOVED lines=44> */
[----:B------:R-:W-:Y:S02]  /*1c5f0*/  R2UR UR7, R5 ;  /* 0x00000000050772ca */ /* 0x000fe400000e0000 */
[----:B--2---:R-:W-:Y:S02]  /*1c600*/  R2UR UR28, R14 ;  /* 0x000000000e1c72ca */ /* 0x004fe400000e0000 */
[----:B------:R-:W-:-:S11]  /*1c610*/  R2UR UR29, R15 ;  /* 0x000000000f1d72ca */ /* 0x000fd600000e0000 */
        /* <DEDUP_REMOVED lines=442> */
.L_x_2847:
[----:B------:R-:W-:Y:S01]  /*1e1c0*/  SHF.L.U32 R0, R9, 0x1f, RZ ;  /* 0x0000001f09007819 */ /* 0x000fe200000006ff */
[----:B------:R-:W-:-:S04]  /*1e1d0*/  IMAD R9, R10, 0x8, R16 ;  /* 0x000000080a097824 */ /* 0x000fc800078e0210 */
[----:B------:R0:W1:Y:S01]  /*1e1e0*/  SYNCS.PHASECHK.TRANS64.TRYWAIT P3, [R9+URZ+0x38850], R0 ;  /* 0x03885000090075a7 */ /* 0x000062000806017f */
[----:B------:R-:W-:Y:S05]  /*1e1f0*/  @!P0 BRA `(.L_x_2848) ;  /* 0x0000000000048947 */ /* 0x000fea0003800000 */
[----:B------:R-:W-:Y:S01]  /*1e200*/  BPT.TRAP 0x1 ;  /* 0x000000040000795c */ /* 0x000fe20000300000 */
.L_x_2848:
[----:B------:R-:W-:Y:S04]  /*1e210*/  BSSY B2, `(.L_x_2849) ;  /* 0x0000004000027945 */ /* 0x000fe80003800000 */
[----:B-1----:R-:W-:Y:S05]  /*1e220*/  @P3 BRA `(.L_x_2850) ;  /* 0x0000000000083947 */ /* 0x002fea0003800000 */
[----:B------:R-:W1:Y:S02]  /*1e230*/  SYNCS.PHASECHK.TRANS64.TRYWAIT P3, [R9+URZ+0x38850], R0 ;  /* 0x03885000090075a7 */ /* 0x000e64000806017f */
[----:B-1----:R-:W-:Y:S05]  /*1e240*/  @!P3 BRA `(.L_x_2851) ;  /* 0x0000016c0028b947 */ /* 0x002fea0003800000 */
.L_x_2850:
[----:B------:R-:W-:Y:S05]  /*1e250*/  BSYNC B2 ;  /* 0x0000000000027941 */ /* 0x000fea0003800000 */
.L_x_2849:
[----:B01----:R-:W-:Y:S01]  /*1e260*/  VIADD R0, R16, 0x400 ;  /* 0x0000040010007836 */ /* 0x003fe20000000000 */
[----:B------:R-:W-:Y:S01]  /*1e270*/  WARPGROUP.ARRIVE ;  /* 0x00000000000079c5 */ /* 0x000fe20000000000 */
[----:B------:R-:W-:Y:S02]  /*1e280*/  IMAD.MOV.U32 R3, RZ, RZ, 0x40000040 ;  /* 0x40000040ff037424 */ /* 0x000fe400078e00ff */
[----:B------:R-:W-:Y:S01]  /*1e290*/  IMAD.MOV.U32 R5, RZ, RZ, 0x40000040 ;  /* 0x40000040ff057424 */ /* 0x000fe200078e00ff */
[----:B------:R-:W-:Y:S01]  /*1e2a0*/  SHF.R.U32.HI R0, RZ, 0x4, R0 ;  /* 0x00000004ff007819 */ /* 0x000fe20000011600 */
[----:B------:R-:W-:Y:S01]  /*1e2b0*/  @!P1 VIADD R9, R9, 0x38860 ;  /* 0x0003886009099836 */ /* 0x000fe20000000000 */
[----:B------:R-:W-:Y:S01]  /*1e2c0*/  R2UR UR7, R3 ;  /* 0x00000000030772ca */ /* 0x000fe200000e0000 */
[----:B------:R-:W-:Y:S01]  /*1e2d0*/  IMAD.IADD R3, R235, 0x1, R231 ;  /* 0x00000001eb037824 */ /* 0x000fe200078e02e7 */
[----:B------:R-:W-:Y:S02]  /*1e2e0*/  LOP3.LUT R0, R0, 0x3fff, RZ, 0xc0, !PT ;  /* 0x00003fff00007812 */ /* 0x000fe400078ec0ff */
[----:B------:R-:W-:-:S02]  /*1e2f0*/  @!P1 PRMT R9, RZ, 0x654, R9 ;  /* 0x00000654ff099816 */ /* 0x000fc40000000009 */
[----:B------:R-:W-:-:S05]  /*1e300*/  LOP3.LUT R0, R0, 0x2800000, RZ, 0xfc, !PT ;  /* 0x0280000000007812 */ /* 0x000fca00078efcff */
[----:B------:R-:W-:Y:S02]  /*1e310*/  IMAD R2, R10, 0xa00, R0 ;  /* 0x00000a000a027824 */ /* 0x000fe400078e0200 */
[----:B------:R-:W0:Y:S02]  /*1e320*/  @P2 LDC R0, c[0x0][0x450] ;  /* 0x00011400ff002b82 */ /* 0x000e240000000800 */
[C---:B------:R-:W-:Y:S01]  /*1e330*/  VIADD R4, R2.reuse, 0x80 ;  /* 0x0000008002047836 */ /* 0x040fe20000000000 */
[----:B------:R-:W-:-:S13]  /*1e340*/  R2UR UR6, R2 ;  /* 0x00000000020672ca */ /* 0x000fda00000e0000 */
        /* <DEDUP_REMOVED lines=20> */
[----:B------:R-:W1:Y:S02]  /*1e490*/  @P2 LDC R4, c[0x0][0x44c] ;  /* 0x00011300ff042b82 */ /* 0x000e640000000800 */
[----:B-1----:R-:W-:-:S05]  /*1e4a0*/  @P2 IMAD.HI.U32 R4, R3, R4, RZ ;  /* 0x0000000403042227 */ /* 0x002fca00078e00ff */
[----:B0-----:R-:W-:Y:S01]  /*1e4b0*/  @P2 SHF.R.U32.HI R3, RZ, R0, R4 ;  /* 0x00000000ff032219 */ /* 0x001fe20000011604 */
[----:B------:R-:W-:-:S04]  /*1e4c0*/  IMAD R0, R8, -0x50, RZ ;  /* 0xffffffb008007824 */ /* 0x000fc800078e02ff */
[----:B------:R-:W0:Y:S01]  /*1e4d0*/  SHFL.IDX PT, R4, R3, RZ, 0x1c1f ;  /* 0x001c1fff03047589 */ /* 0x000e2200000e0000 */
[----:B------:R-:W-:-:S04]  /*1e4e0*/  IADD3 R0, -R234, 0x1, R0 ;  /* 0x00000001ea007810 */ /* 0x000fc80007ffe100 */
[----:B------:R-:W-:-:S05]  /*1e4f0*/  IADD3 R0, -R232, R0, R233 ;  /* 0x00000000e8007210 */ /* 0x000fca0007ffe1e9 */
[----:B0-----:R-:W-:-:S05]  /*1e500*/  IMAD.IADD R4, R0, 0x1, R4 ;  /* 0x0000000100047824 */ /* 0x001fca00078e0204 */
[C---:B------:R-:W-:Y:S02]  /*1e510*/  ISETP.GT.AND P3, PT, R4.reuse, RZ, PT ;  /* 0x000000ff0400720c */ /* 0x040fe40003f64270 */
[----:B------:R-:W-:Y:S02]  /*1e520*/  ISETP.GT.AND P4, PT, R4, 0x1, PT ;  /* 0x000000010400780c */ /* 0x000fe40003f84270 */
[----:B------:R-:W-:Y:S02]  /*1e530*/  FSEL R184, R184, -INF , P3 ;  /* 0xff800000b8b87808 */ /* 0x000fe40001800000 */
        /* <DEDUP_REMOVED lines=53> */
[----:B------:R0:W1:Y:S01]  /*1e890*/  SHFL.IDX PT, R4, R3, 0x1, 0x1c1f ;  /* 0x003c1f0003047f89 */ /* 0x00006200000e0000 */
[----:B------:R-:W-:Y:S02]  /*1e8a0*/  FMNMX.FTZ R5, R153, R5, !PT ;  /* 0x0000000599057209 */ /* 0x000fe40007810000 */
[----:B------:R-:W-:Y:S02]  /*1e8b0*/  FSEL R157, R157, -INF , P5 ;  /* 0xff8000009d9d7808 */ /* 0x000fe40002800000 */
[----:B------:R-:W-:Y:S01]  /*1e8c0*/  FMNMX.FTZ R5, R156, R5, !PT ;  /* 0x000000059c057209 */ /* 0x000fe20007810000 */
[----:B0-----:R-:W-:-:S03]  /*1e8d0*/  IMAD.MOV.U32 R3, RZ, RZ, 0x40000040 ;  /* 0x40000040ff037424 */ /* 0x001fc600078e00ff */
[----:B------:R-:W-:-:S05]  /*1e8e0*/  FMNMX.FTZ R5, R157, R5, !PT ;  /* 0x000000059d057209 */ /* 0x000fca0007810000 */
[----:B------:R-:W0:Y:S01]  /*1e8f0*/  SHFL.BFLY PT, R10, R5, 0x2, 0x1f ;  /* 0x0c401f00050a7f89 */ /* 0x000e2200000e0000 */
[----:B-1----:R-:W-:-:S05]  /*1e900*/  IMAD.IADD R0, R0, 0x1, R4 ;  /* 0x0000000100007824 */ /* 0x002fca00078e0204 */
[C---:B------:R-:W-:Y:S02]  /*1e910*/  ISETP.GT.AND P3, PT, R0.reuse, RZ, PT ;  /* 0x000000ff0000720c */ /* 0x040fe40003f64270 */
[C---:B------:R-:W-:Y:S02]  /*1e920*/  ISETP.GT.AND P4, PT, R0.reuse, 0x1, PT ;  /* 0x000000010000780c */ /* 0x040fe40003f84270 */
[C---:B------:R-:W-:Y:S02]  /*1e930*/  ISETP.GT.AND P5, PT, R0.reuse, 0x8, PT ;  /* 0x000000080000780c */ /* 0x040fe40003fa4270 */
[----:B------:R-:W-:Y:S02]  /*1e940*/  ISETP.GT.AND P6, PT, R0, 0x9, PT ;  /* 0x000000090000780c */ /* 0x000fe40003fc4270 */
[----:B------:R-:W-:Y:S02]  /*1e950*/  FSEL R186, R186, -INF , P3 ;  /* 0xff800000baba7808 */ /* 0x000fe40001800000 */
[----:B0-----:R-:W-:-:S02]  /*1e960*/  FMNMX.FTZ R5, R5, R10, !PT ;  /* 0x0000000a05057209 */ /* 0x001fc40007810000 */
[----:B------:R-:W-:Y:S02]  /*1e970*/  FSEL R187, R187, -INF , P4 ;  /* 0xff800000bbbb7808 */ /* 0x000fe40002000000 */
[----:B------:R-:W-:Y:S02]  /*1e980*/  FSEL R190, R190, -INF , P5 ;  /* 0xff800000bebe7808 */ /* 0x000fe40002800000 */
[----:B------:R-:W-:Y:S02]  /*1e990*/  FSEL R191, R191, -INF , P6 ;  /* 0xff800000bfbf7808 */ /* 0x000fe40003000000 */
[C---:B------:R-:W-:Y:S02]  /*1e9a0*/  ISETP.GT.AND P3, PT, R0.reuse, 0x10, PT ;  /* 0x000000100000780c */ /* 0x040fe40003f64270 */
[C---:B------:R-:W-:Y:S02]  /*1e9b0*/  ISETP.GT.AND P4, PT, R0.reuse, 0x11, PT ;  /* 0x000000110000780c */ /* 0x040fe40003f84270 */
[----:B------:R-:W-:-:S02]  /*1e9c0*/  ISETP.GT.AND P5, PT, R0, 0x18, PT ;  /* 0x000000180000780c */ /* 0x000fc40003fa4270 */
[----:B------:R-:W-:Y:S02]  /*1e9d0*/  ISETP.GT.AND P6, PT, R0, 0x19, PT ;  /* 0x000000190000780c */ /* 0x000fe40003fc4270 */
[----:B------:R-:W-:Y:S02]  /*1e9e0*/  FSEL R178, R178, -INF , P3 ;  /* 0xff800000b2b27808 */ /* 0x000fe40001800000 */
[----:B------:R-:W-:Y:S02]  /*1e9f0*/  FSEL R179, R179, -INF , P4 ;  /* 0xff800000b3b37808 */ /* 0x000fe40002000000 */
[----:B------:R-:W-:Y:S02]  /*1ea00*/  FSEL R182, R182, -INF , P5 ;  /* 0xff800000b6b67808 */ /* 0x000fe40002800000 */
[----:B------:R-:W-:Y:S02]  /*1ea10*/  FSEL R183, R183, -INF , P6 ;  /* 0xff800000b7b77808 */ /* 0x000fe40003000000 */
[----:B------:R-:W-:-:S02]  /*1ea20*/  ISETP.GT.AND P3, PT, R0, 0x20, PT ;  /* 0x000000200000780c */ /* 0x000fc40003f64270 */
[C---:B------:R-:W-:Y:S02]  /*1ea30*/  ISETP.GT.AND P4, PT, R0.reuse, 0x21, PT ;  /* 0x000000210000780c */ /* 0x040fe40003f84270 */
[C---:B------:R-:W-:Y:S02]  /*1ea40*/  ISETP.GT.AND P5, PT, R0.reuse, 0x28, PT ;  /* 0x000000280000780c */ /* 0x040fe40003fa4270 */
[----:B------:R-:W-:Y:S02]  /*1ea50*/  ISETP.GT.AND P6, PT, R0, 0x29, PT ;  /* 0x000000290000780c */ /* 0x000fe40003fc4270 */
[----:B------:R-:W-:Y:S02]  /*1ea60*/  FSEL R170, R170, -INF , P3 ;  /* 0xff800000aaaa7808 */ /* 0x000fe40001800000 */
[----:B------:R-:W-:Y:S02]  /*1ea70*/  FSEL R171, R171, -INF , P4 ;  /* 0xff800000abab7808 */ /* 0x000fe40002000000 */
[----:B------:R-:W-:-:S02]  /*1ea80*/  FSEL R174, R174, -INF , P5 ;  /* 0xff800000aeae7808 */ /* 0x000fc40002800000 */
[----:B------:R-:W-:Y:S02]  /*1ea90*/  FSEL R175, R175, -INF , P6 ;  /* 0xff800000afaf7808 */ /* 0x000fe40003000000 */
[C---:B------:R-:W-:Y:S02]  /*1eaa0*/  ISETP.GT.AND P3, PT, R0.reuse, 0x30, PT ;  /* 0x000000300000780c */ /* 0x040fe40003f64270 */
[C---:B------:R-:W-:Y:S02]  /*1eab0*/  ISETP.GT.AND P4, PT, R0.reuse, 0x31, PT ;  /* 0x000000310000780c */ /* 0x040fe40003f84270 */
[C---:B------:R-:W-:Y:S02]  /*1eac0*/  ISETP.GT.AND P5, PT, R0.reuse, 0x38, PT ;  /* 0x000000380000780c */ /* 0x040fe40003fa4270 */
[----:B------:R-:W-:Y:S02]  /*1ead0*/  ISETP.GT.AND P6, PT, R0, 0x39, PT ;  /* 0x000000390000780c */ /* 0x000fe40003fc4270 */
[----:B------:R-:W-:-:S02]  /*1eae0*/  FSEL R162, R162, -INF , P3 ;  /* 0xff800000a2a27808 */ /* 0x000fc40001800000 */
[----:B------:R-:W-:Y:S02]  /*1eaf0*/  FSEL R163, R163, -INF , P4 ;  /* 0xff800000a3a37808 */ /* 0x000fe40002000000 */
[----:B------:R-:W-:Y:S01]  /*1eb00*/  FSEL R166, R166, -INF , P5 ;  /* 0xff800000a6a67808 */ /* 0x000fe20002800000 */
[----:B------:R-:W-:Y:S02]  /*1eb10*/  WARPGROUP.DEPBAR.LE gsb0, 0x0 ;  /* 0x00008000000079c5 */ /* 0x000fe40000010000 */
[----:B------:R-:W-:Y:S01]  /*1eb20*/  WARPGROUP.ARRIVE ;  /* 0x00000000000079c5 */ /* 0x000fe20000000000 */
[----:B------:R-:W-:Y:S02]  /*1eb30*/  FSEL R167, R167, -INF , P6 ;  /* 0xff800000a7a77808 */ /* 0x000fe40003000000 */
[C---:B------:R-:W-:Y:S02]  /*1eb40*/  ISETP.GT.AND P6, PT, R0.reuse, 0x40, PT ;  /* 0x000000400000780c */ /* 0x040fe40003fc4270 */
[----:B------:R-:W-:Y:S01]  /*1eb50*/  ISETP.GT.AND P3, PT, R0, 0x41, PT ;  /* 0x000000410000780c */ /* 0x000fe20003f64270 */
[----:B------:R-:W-:Y:S01]  /*1eb60*/  HGMMA.64x256x16.F32.BF16 R24, R196, gdesc[UR4].tnspB, R24, gsb0 ;  /* 0x43e00004c4187df0 */ /* 0x000fe20008001818 */
[----:B------:R-:W-:-:S02]  /*1eb70*/  R2UR UR6, R2 ;  /* 0x00000000020672ca */ /* 0x000fc400000e0000 */
[----:B------:R-:W-:Y:S01]  /*1eb80*/  R2UR UR7, R3 ;  /* 0x00000000030772ca */ /* 0x000fe200000e0000 */
[----:B------:R-:W0:Y:S01]  /*1eb90*/  SHFL.BFLY PT, R2, R5, 0x1, 0x1f ;  /* 0x0c201f0005027f89 */ /* 0x000e2200000e0000 */
[C---:B------:R-:W-:Y:S01]  /*1eba0*/  ISETP.GT.AND P4, PT, R0.reuse, 0x48, PT ;  /* 0x000000480000780c */ /* 0x040fe20003f84270 */
[----:B------:R-:W-:Y:S01]  /*1ebb0*/  IMAD.U32 R3, RZ, RZ, UR39 ;  /* 0x00000027ff037e24 */ /* 0x000fe2000f8e00ff */
[----:B------:R-:W-:Y:S02]  /*1ebc0*/  ISETP.GT.AND P5, PT, R0, 0x49, PT ;  /* 0x000000490000780c */ /* 0x000fe40003fa4270 */
[----:B------:R-:W-:Y:S02]  /*1ebd0*/  FMNMX.FTZ R0, R186, R6, !PT ;  /* 0x00000006ba007209 */ /* 0x000fe40007810000 */
[----:B------:R-:W-:Y:S02]  /*1ebe0*/  FSEL R154, R154, -INF , P6 ;  /* 0xff8000009a9a7808 */ /* 0x000fe40003000000 */
[----:B0-----:R-:W-:-:S02]  /*1ebf0*/  FMNMX.FTZ R5, R5, R2, !PT ;  /* 0x0000000205057209 */ /* 0x001fc40007810000 */
[----:B------:R-:W-:Y:S02]  /*1ec00*/  FMNMX.FTZ R2, R187, R0, !PT ;  /* 0x00000000bb027209 */ /* 0x000fe40007810000 */
[C---:B------:R-:W-:Y:S01]  /*1ec10*/  FSETP.NEU.FTZ.AND P6, PT, R5.reuse, -INF , PT ;  /* 0xff8000000500780b */ /* 0x040fe20003fdd000 */
[----:B------:R-:W-:Y:S01]  /*1ec20*/  FMUL.FTZ R0, R5, R3 ;  /* 0x0000000305007220 */ /* 0x000fe20000410000 */
[----:B------:R-:W-:-:S04]  /*1ec30*/  FMNMX.FTZ R2, R190, R2, !PT ;  /* 0x00000002be027209 */ /* 0x000fc80007810000 */
[----:B------:R-:W-:Y:S02]  /*1ec40*/  FMNMX.FTZ R2, R191, R2, !PT ;  /* 0x00000002bf027209 */ /* 0x000fe40007810000 */
[----:B------:R-:W-:Y:S02]  /*1ec50*/  FSEL R0, R0, RZ, P6 ;  /* 0x000000ff00007208 */ /* 0x000fe40003000000 */
[----:B------:R-:W-:-:S03]  /*1ec60*/  FMNMX.FTZ R2, R178, R2, !PT ;  /* 0x00000002b2027209 */ /* 0x000fc60007810000 */
[-CC-:B------:R-:W-:Y:S01]  /*1ec70*/  FFMA.FTZ R10, R177, R3.reuse, -R0.reuse ;  /* 0x00000003b10a7223 */ /* 0x180fe20000010800 */
[----:B------:R-:W-:Y:S01]  /*1ec80*/  FMNMX.FTZ R2, R179, R2, !PT ;  /* 0x00000002b3027209 */ /* 0x000fe20007810000 */
[-CC-:B------:R-:W-:Y:S01]  /*1ec90*/  FFMA.FTZ R206, R180, R3.reuse, -R0.reuse ;  /* 0x00000003b4ce7223 */ /* 0x180fe20000010800 */
[----:B------:R-:W-:Y:S01]  /*1eca0*/  FSEL R177, R155, -INF , P3 ;  /* 0xff8000009bb17808 */ /* 0x000fe20001800000 */
        /* <DEDUP_REMOVED lines=11> */
[-CC-:B------:R-:W-:Y:S01]  /*1ed60*/  FFMA.FTZ R200, R168, R3.reuse, -R0.reuse ;  /* 0x00000003a8c87223 */ /* 0x180fe20000010800 */
[-CC-:B------:R-:W-:Y:S01]  /*1ed70*/  FFMA.FTZ R159, R169, R3.reuse, -R0.reuse ;  /* 0x00000003a99f7223 */ /* 0x180fe20000010800 */
[----:B------:R-:W-:Y:S01]  /*1ed80*/  FMNMX.FTZ R2, R171, R2, !PT ;  /* 0x00000002ab027209 */ /* 0x000fe20007810000 */
[-CC-:B------:R-:W-:Y:S01]  /*1ed90*/  FFMA.FTZ R202, R172, R3.reuse, -R0.reuse ;  /* 0x00000003acca7223 */ /* 0x180fe20000010800 */
[-CC-:B------:R-:W-:Y:S01]  /*1eda0*/  FFMA.FTZ R21, R173, R3.reuse, -R0.reuse ;  /* 0x00000003ad157223 */ /* 0x180fe20000010800 */
[-CC-:B------:R-:W-:Y:S01]  /*1edb0*/  FFMA.FTZ R155, R161, R3.reuse, -R0.reuse ;  /* 0x00000003a19b7223 */ /* 0x180fe20000010800 */
[----:B------:R-:W-:Y:S01]  /*1edc0*/  FMNMX.FTZ R2, R174, R2, !PT ;  /* 0x00000002ae027209 */ /* 0x000fe20007810000 */
[----:B------:R-:W-:Y:S01]  /*1edd0*/  FFMA.FTZ R158, R165, R3, -R0 ;  /* 0x00000003a59e7223 */ /* 0x000fe20000010800 */
[----:B------:R-:W-:Y:S02]  /*1ede0*/  MUFU.EX2 R208, R208 ;  /* 0x000000d000d07308 */ /* 0x000fe40000000800 */
[----:B------:R-:W-:-:S04]  /*1edf0*/  FMNMX.FTZ R2, R175, R2, !PT ;  /* 0x00000002af027209 */ /* 0x000fc80007810000 */
[----:B------:R-:W-:Y:S02]  /*1ee00*/  FMNMX.FTZ R2, R162, R2, !PT ;  /* 0x00000002a2027209 */ /* 0x000fe40007810000 */
        /* <DEDUP_REMOVED lines=10> */
[----:B------:R-:W-:-:S05]  /*1eeb0*/  FMNMX.FTZ R2, R184, R2, !PT ;  /* 0x00000002b8027209 */ /* 0x000fca0007810000 */
[----:B------:R-:W0:Y:S01]  /*1eec0*/  SHFL.BFLY PT, R4, R2, 0x2, 0x1f ;  /* 0x0c401f0002047f89 */ /* 0x000e2200000e0000 */
        /* <DEDUP_REMOVED lines=10> */
[----:B------:R-:W-:-:S03]  /*1ef70*/  FSETP.NEU.FTZ.AND P3, PT, R4, -INF , PT ;  /* 0xff8000000400780b */ /* 0x000fc60003f7d000 */
[----:B------:R-:W-:Y:S01]  /*1ef80*/  MUFU.EX2 R155, R155 ;  /* 0x0000009b009b7308 */ /* 0x000fe20000000800 */
[----:B------:R-:W-:-:S05]  /*1ef90*/  FSEL R2, R4, RZ, P3 ;  /* 0x000000ff04027208 */ /* 0x000fca0001800000 */
[----:B------:R-:W-:Y:S02]  /*1efa0*/  FADD.FTZ R2, -R2, R6 ;  /* 0x0000000602027221 */ /* 0x000fe40000010100 */
[----:B------:R-:W-:Y:S02]  /*1efb0*/  MUFU.EX2 R158, R158 ;  /* 0x0000009e009e7308 */ /* 0x000fe40000000800 */
[----:B------:R-:W-:-:S06]  /*1efc0*/  FMUL.FTZ R2, R2, R3 ;  /* 0x0000000302027220 */ /* 0x000fcc0000410000 */
[----:B------:R-:W-:Y:S01]  /*1efd0*/  MUFU.EX2 R2, R2 ;  /* 0x0000000200027308 */ /* 0x000fe20000000800 */
[----:B------:R-:W-:Y:S02]  /*1efe0*/  WARPGROUP.DEPBAR.LE gsb0, 0x0 ;  /* 0x00008000000079c5 */ /* 0x000fe40000010000 */
[----:B------:R-:W-:Y:S01]  /*1eff0*/  WARPGROUP.ARRIVE ;  /* 0x00000000000079c5 */ /* 0x000fe20000000000 */
[-CC-:B------:R-:W-:Y:S01]  /*1f000*/  FFMA.FTZ R196, R160, R3.reuse, -R0.reuse ;  /* 0x00000003a0c47223 */ /* 0x180fe20000010800 */
[----:B------:R-:W-:-:S04]  /*1f010*/  FFMA.FTZ R198, R164, R3, -R0 ;  /* 0x00000003a4c67223 */ /* 0x000fc80000010800 */
[----:B------:R-:W-:Y:S01]  /*1f020*/  HGMMA.64x256x16.F32.BF16 R24, R192, gdesc[UR4].tnspB, R24, gsb0 ;  /* 0x43e00004c0187df0 */ /* 0x000fe20008001818 */
[----:B------:R-:W-:Y:S08]  /*1f030*/  MUFU.EX2 R196, R196 ;  /* 0x000000c400c47308 */ /* 0x000ff00000000800 */
[----:B------:R-:W-:Y:S01]  /*1f040*/  MUFU.EX2 R198, R198 ;  /* 0x000000c600c67308 */ /* 0x000fe20000000800 */
[----:B------:R-:W-:-:S02]  /*1f050*/  WARPGROUP.DEPBAR.LE gsb0, 0x0 ;  /* 0x00008000000079c5 */ /* 0x000fc40000010000 */
[-CC-:B------:R-:W-:Y:S01]  /*1f060*/  FFMA.FTZ R192, R152, R3.reuse, -R0.reuse ;  /* 0x0000000398c07223 */ /* 0x180fe20000010800 */
[-CC-:B------:R-:W-:Y:S01]  /*1f070*/  FFMA.FTZ R152, R153, R3.reuse, -R0.reuse ;  /* 0x0000000399987223 */ /* 0x180fe20000010800 */
[-CC-:B------:R-:W-:Y:S01]  /*1f080*/  FFMA.FTZ R194, R156, R3.reuse, -R0.reuse ;  /* 0x000000039cc27223 */ /* 0x180fe20000010800 */
[-C--:B------:R-:W-:Y:S01]  /*1f090*/  FFMA.FTZ R153, R157, R3.reuse, -R0 ;  /* 0x000000039d997223 */ /* 0x080fe20000010800 */
[----:B------:R-:W-:Y:S02]  /*1f0a0*/  @!P1 VIADD R0, R11, 0x38840 ;  /* 0x000388400b009836 */ /* 0x000fe40000000000 */
[----:B------:R-:W-:Y:S01]  /*1f0b0*/  FMUL.FTZ R157, R4, R3 ;  /* 0x00000003049d7220 */ /* 0x000fe20000410000 */
[----:B------:R-:W-:Y:S02]  /*1f0c0*/  MUFU.EX2 R192, R192 ;  /* 0x000000c000c07308 */ /* 0x000fe40000000800 */
[----:B------:R-:W-:Y:S02]  /*1f0d0*/  @!P1 PRMT R0, RZ, 0x654, R0 ;  /* 0x00000654ff009816 */ /* 0x000fe40000000000 */
[----:B------:R-:W-:-:S02]  /*1f0e0*/  FSEL R157, R157, RZ, P3 ;  /* 0x000000ff9d9d7208 */ /* 0x000fc40001800000 */
[----:B------:R0:W-:Y:S02]  /*1f0f0*/  @!P1 SYNCS.ARRIVE.TRANS64.RED.A1T0 RZ, [R0+URZ], RZ ;  /* 0x000000ff00ff99a7 */ /* 0x0001e4000810043f */
[----:B------:R-:W-:Y:S01]  /*1f100*/  MUFU.EX2 R152, R152 ;  /* 0x0000009800987308 */ /* 0x000fe20000000800 */
[----:B------:R-:W-:Y:S01]  /*1f110*/  ISETP.GT.AND P3, PT, R8, R224, PT ;  /* 0x000000e00800720c */ /* 0x000fe20003f64270 */
[-CC-:B------:R-:W-:Y:S01]  /*1f120*/  FFMA.FTZ R209, R186, R3.reuse, -R157.reuse ;  /* 0x00000003bad17223 */ /* 0x180fe2000001089d */
[-CC-:B------:R-:W-:Y:S01]  /*1f130*/  FFMA.FTZ R156, R187, R3.reuse, -R157.reuse ;  /* 0x00000003bb9c7223 */ /* 0x180fe2000001089d */
[-CC-:B------:R-:W-:Y:S01]  /*1f140*/  FFMA.FTZ R211, R190, R3.reuse, -R157.reuse ;  /* 0x00000003bed37223 */ /* 0x180fe2000001089d */
[-CC-:B------:R-:W-:Y:S01]  /*1f150*/  FFMA.FTZ R161, R191, R3.reuse, -R157.reuse ;  /* 0x00000003bfa17223 */ /* 0x180fe2000001089d */
[-CC-:B------:R-:W-:Y:S01]  /*1f160*/  FFMA.FTZ R205, R178, R3.reuse, -R157.reuse ;  /* 0x00000003b2cd7223 */ /* 0x180fe2000001089d */
[----:B0-----:R-:W-:Y:S01]  /*1f170*/  FSEL R0, R5, RZ, P6 ;  /* 0x000000ff05007208 */ /* 0x001fe20003000000 */
[----:B------:R-:W0:Y:S01]  /*1f180*/  MUFU.EX2 R209, R209 ;  /* 0x000000d100d17308 */ /* 0x000e220000000800 */
[-CC-:B------:R-:W-:Y:S01]  /*1f190*/  FFMA.FTZ R160, R179, R3.reuse, -R157.reuse ;  /* 0x00000003b3a07223 */ /* 0x180fe2000001089d */
[-CC-:B------:R-:W-:Y:S01]  /*1f1a0*/  FFMA.FTZ R207, R182, R3.reuse, -R157.reuse ;  /* 0x00000003b6cf7223 */ /* 0x180fe2000001089d */
[-C--:B------:R-:W-:Y:S01]  /*1f1b0*/  FFMA.FTZ R183, R183, R3.reuse, -R157 ;  /* 0x00000003b7b77223 */ /* 0x080fe2000001089d */
[----:B------:R-:W-:Y:S01]  /*1f1c0*/  FADD.FTZ R0, -R0, R7 ;  /* 0x0000000700007221 */ /* 0x000fe20000010100 */
[-CC-:B------:R-:W-:Y:S01]  /*1f1d0*/  FFMA.FTZ R201, R170, R3.reuse, -R157.reuse ;  /* 0x00000003aac97223 */ /* 0x180fe2000001089d */
[-CC-:B------:R-:W-:Y:S01]  /*1f1e0*/  FFMA.FTZ R197, R162, R3.reuse, -R157.reuse ;  /* 0x00000003a2c57223 */ /* 0x180fe2000001089d */
[-CC-:B------:R-:W-:Y:S01]  /*1f1f0*/  FFMA.FTZ R171, R171, R3.reuse, -R157.reuse ;  /* 0x00000003abab7223 */ /* 0x180fe2000001089d */
[-C--:B------:R-:W-:Y:S01]  /*1f200*/  FMUL.FTZ R0, R0, R3.reuse ;  /* 0x0000000300007220 */ /* 0x080fe20000410000 */
[----:B------:R-:W1:Y:S01]  /*1f210*/  MUFU.EX2 R156, R156 ;  /* 0x0000009c009c7308 */ /* 0x000e620000000800 */
[-CC-:B------:R-:W-:Y:S01]  /*1f220*/  FFMA.FTZ R203, R174, R3.reuse, -R157.reuse ;  /* 0x00000003aecb7223 */ /* 0x180fe2000001089d */
[-CC-:B------:R-:W-:Y:S01]  /*1f230*/  FFMA.FTZ R6, R175, R3.reuse, -R157.reuse ;  /* 0x00000003af067223 */ /* 0x180fe2000001089d */
[----:B------:R2:W-:Y:S01]  /*1f240*/  @!P1 SYNCS.ARRIVE.TRANS64.RED.A1T0 RZ, [R9+URZ], RZ ;  /* 0x000000ff09ff99a7 */ /* 0x0005e2000810043f */
[-CC-:B------:R-:W-:Y:S01]  /*1f250*/  FFMA.FTZ R199, R166, R3.reuse, -R157.reuse ;  /* 0x00000003a6c77223 */ /* 0x180fe2000001089d */
[-CC-:B------:R-:W-:Y:S01]  /*1f260*/  FFMA.FTZ R167, R167, R3.reuse, -R157.reuse ;  /* 0x00000003a7a77223 */ /* 0x180fe2000001089d */
[-CC-:B------:R-:W-:Y:S01]  /*1f270*/  FFMA.FTZ R154, R154, R3.reuse, -R157.reuse ;  /* 0x000000039a9a7223 */ /* 0x180fe2000001089d */
[-C--:B------:R-:W-:Y:S01]  /*1f280*/  FFMA.FTZ R177, R177, R3.reuse, -R157 ;  /* 0x00000003b1b17223 */ /* 0x080fe2000001089d */
[----:B------:R-:W3:Y:S01]  /*1f290*/  MUFU.EX2 R0, R0 ;  /* 0x0000000000007308 */ /* 0x000ee20000000800 */
[----:B0-----:R-:W-:Y:S01]  /*1f2a0*/  FFMA.FTZ R12, R2, R12, R209 ;  /* 0x0000000c020c7223 */ /* 0x001fe200000100d1 */
[-CC-:B------:R-:W-:Y:S01]  /*1f2b0*/  FFMA.FTZ R180, R180, R3.reuse, -R157.reuse ;  /* 0x00000003b4b47223 */ /* 0x180fe2000001089d */
[-CC-:B--2---:R-:W-:Y:S01]  /*1f2c0*/  FFMA.FTZ R9, R163, R3.reuse, -R157.reuse ;  /* 0x00000003a3097223 */ /* 0x184fe2000001089d */
[----:B------:R-:W-:Y:S01]  /*1f2d0*/  FFMA.FTZ R157, R184, R3, -R157 ;  /* 0x00000003b89d7223 */ /* 0x000fe2000001089d */
[----:B------:R-:W-:-:S03]  /*1f2e0*/  VIADD R8, R8, 0xffffffff ;  /* 0xffffffff08087836 */ /* 0x000fc60000000000 */
[----:B------:R-:W0:Y:S01]  /*1f2f0*/  MUFU.EX2 R211, R211 ;  /* 0x000000d300d37308 */ /* 0x000e220000000800 */
[C---:B-1----:R-:W-:Y:S01]  /*1f300*/  FADD.FTZ R12, R156.reuse, R12 ;  /* 0x0000000c9c0c7221 */ /* 0x042fe20000010000 */
[----:B------:R-:W-:-:S06]  /*1f310*/  F2FP.BF16.F32.PACK_AB R209, R156, R209 ;  /* 0x000000d19cd1723e */ /* 0x000fcc00000010ff */
[----:B------:R-:W1:Y:S01]  /*1f320*/  MUFU.EX2 R161, R161 ;  /* 0x000000a100a17308 */ /* 0x000e620000000800 */
[----:B---3--:R-:W-:Y:S01]  /*1f330*/  FFMA.FTZ R13, R0, R13, R208 ;  /* 0x0000000d000d7223 */ /* 0x008fe200000100d0 */
[----:B------:R-:W-:-:S03]  /*1f340*/  F2FP.BF16.F32.PACK_AB R208, R14, R208 ;  /* 0x000000d00ed0723e */ /* 0x000fc600000010ff */
[----:B------:R-:W-:-:S03]  /*1f350*/  FADD.FTZ R13, R14, R13 ;  /* 0x0000000d0e0d7221 */ /* 0x000fc60000010000 */
[----:B------:R-:W2:Y:S01]  /*1f360*/  MUFU.EX2 R205, R205 ;  /* 0x000000cd00cd7308 */ /* 0x000ea20000000800 */
[----:B------:R-:W-:Y:S01]  /*1f370*/  FADD.FTZ R13, R210, R13 ;  /* 0x0000000dd20d7221 */ /* 0x000fe20000010000 */
[----:B0-----:R-:W-:Y:S01]  /*1f380*/  FADD.FTZ R12, R211, R12 ;  /* 0x0000000cd30c7221 */ /* 0x001fe20000010000 */
[C---:B------:R-:W-:Y:S02]  /*1f390*/  F2FP.BF16.F32.PACK_AB R210, R15.reuse, R210 ;  /* 0x000000d20fd2723e */ /* 0x040fe400000010ff */
[----:B------:R-:W-:-:S03]  /*1f3a0*/  FADD.FTZ R13, R15, R13 ;  /* 0x0000000d0f0d7221 */ /* 0x000fc60000010000 */
[----:B------:R-:W0:Y:S01]  /*1f3b0*/  MUFU.EX2 R160, R160 ;  /* 0x000000a000a07308 */ /* 0x000e220000000800 */
[C---:B-1----:R-:W-:Y:S01]  /*1f3c0*/  FADD.FTZ R12, R161.reuse, R12 ;  /* 0x0000000ca10c7221 */ /* 0x042fe20000010000 */
[----:B------:R-:W-:Y:S01]  /*1f3d0*/  FADD.FTZ R162, R204, R13 ;  /* 0x0000000dcca27221 */ /* 0x000fe20000010000 */
[----:B------:R-:W-:Y:S02]  /*1f3e0*/  F2FP.BF16.F32.PACK_AB R204, R10, R204 ;  /* 0x000000cc0acc723e */ /* 0x000fe400000010ff */
[----:B------:R-:W-:-:S03]  /*1f3f0*/  F2FP.BF16.F32.PACK_AB R211, R161, R211 ;  /* 0x000000d3a1d3723e */ /* 0x000fc600000010ff */
[----:B------:R-:W1:Y:S01]  /*1f400*/  MUFU.EX2 R207, R207 ;  /* 0x000000cf00cf7308 */ /* 0x000e620000000800 */
[----:B--2---:R-:W-:Y:S01]  /*1f410*/  FADD.FTZ R13, R205, R12 ;  /* 0x0000000ccd0d7221 */ /* 0x004fe20000010000 */
[----:B------:R-:W-:Y:S01]  /*1f420*/  FADD.FTZ R12, R10, R162 ;  /* 0x000000a20a0c7221 */ /* 0x000fe20000010000 */
[----:B------:R-:W-:-:S03]  /*1f430*/  IMAD.MOV.U32 R10, RZ, RZ, R216 ;  /* 0x000000ffff0a7224 */ /* 0x000fc600078e00d8 */
[----:B------:R-:W-:Y:S01]  /*1f440*/  FADD.FTZ R12, R206, R12 ;  /* 0x0000000cce0c7221 */ /* 0x000fe20000010000 */
[----:B------:R-:W-:Y:S01]  /*1f450*/  F2FP.BF16.F32.PACK_AB R206, R176, R206 ;  /* 0x000000ceb0ce723e */ /* 0x000fe200000010ff */
[----:B------:R-:W2:Y:S01]  /*1f460*/  MUFU.EX2 R11, R183 ;  /* 0x000000b7000b7308 */ /* 0x000ea20000000800 */
[----:B0-----:R-:W-:Y:S01]  /*1f470*/  FADD.FTZ R13, R160, R13 ;  /* 0x0000000da00d7221 */ /* 0x001fe20000010000 */
[----:B------:R-:W-:Y:S01]  /*1f480*/  FADD.FTZ R14, R176, R12 ;  /* 0x0000000cb00e7221 */ /* 0x000fe20000010000 */
[----:B------:R-:W-:-:S03]  /*1f490*/  F2FP.BF16.F32.PACK_AB R205, R160, R205 ;  /* 0x000000cda0cd723e */ /* 0x000fc600000010ff */
[----:B------:R-:W-:Y:S01]  /*1f4a0*/  FADD.FTZ R14, R200, R14 ;  /* 0x0000000ec80e7221 */ /* 0x000fe20000010000 */
[----:B------:R-:W-:Y:S01]  /*1f4b0*/  F2FP.BF16.F32.PACK_AB R200, R159, R200 ;  /* 0x000000c89fc8723e */ /* 0x000fe200000010ff */
[----:B------:R-:W0:Y:S01]  /*1f4c0*/  MUFU.EX2 R201, R201 ;  /* 0x000000c900c97308 */ /* 0x000e220000000800 */
        /* <DEDUP_REMOVED lines=11> */
[----:B0-----:R-:W-:Y:S01]  /*1f580*/  FADD.FTZ R13, R201, R13 ;  /* 0x0000000dc90d7221 */ /* 0x001fe20000010000 */
[----:B------:R-:W-:-:S04]  /*1f590*/  FADD.FTZ R14, R155, R14 ;  /* 0x0000000e9b0e7221 */ /* 0x000fc80000010000 */
[----:B------:R-:W-:Y:S01]  /*1f5a0*/  FADD.FTZ R14, R198, R14 ;  /* 0x0000000ec60e7221 */ /* 0x000fe20000010000 */
[C---:B------:R-:W-:Y:S01]  /*1f5b0*/  F2FP.BF16.F32.PACK_AB R198, R158.reuse, R198 ;  /* 0x000000c69ec6723e */ /* 0x040fe200000010ff */
[----:B------:R-:W0:Y:S01]  /*1f5c0*/  MUFU.EX2 R6, R6 ;  /* 0x0000000600067308 */ /* 0x000e220000000800 */
[C---:B-1----:R-:W-:Y:S01]  /*1f5d0*/  FADD.FTZ R13, R7.reuse, R13 ;  /* 0x0000000d070d7221 */ /* 0x042fe20000010000 */
[----:B------:R-:W-:Y:S01]  /*1f5e0*/  FADD.FTZ R14, R158, R14 ;  /* 0x0000000e9e0e7221 */ /* 0x000fe20000010000 */
[----:B------:R-:W-:Y:S01]  /*1f5f0*/  F2FP.BF16.F32.PACK_AB R201, R7, R201 ;  /* 0x000000c907c9723e */ /* 0x000fe200000010ff */
[----:B------:R-:W-:Y:S02]  /*1f600*/  IMAD.MOV.U32 R7, RZ, RZ, R5 ;  /* 0x000000ffff077224 */ /* 0x000fe400078e0005 */
[----:B------:R-:W-:Y:S01]  /*1f610*/  FADD.FTZ R14, R192, R14 ;  /* 0x0000000ec00e7221 */ /* 0x000fe20000010000 */
[C---:B------:R-:W-:Y:S01]  /*1f620*/  F2FP.BF16.F32.PACK_AB R192, R152.reuse, R192 ;  /* 0x000000c098c0723e */ /* 0x040fe200000010ff */
[----:B------:R-:W1:Y:S01]  /*1f630*/  MUFU.EX2 R197, R197 ;  /* 0x000000c500c57308 */ /* 0x000e620000000800 */
[----:B--2---:R-:W-:Y:S01]  /*1f640*/  FADD.FTZ R13, R203, R13 ;  /* 0x0000000dcb0d7221 */ /* 0x004fe20000010000 */
[----:B------:R-:W-:-:S06]  /*1f650*/  FADD.FTZ R14, R152, R14 ;  /* 0x0000000e980e7221 */ /* 0x000fcc0000010000 */
        /* <DEDUP_REMOVED lines=8> */
[----:B------:R-:W-:Y:S01]  /*1f6e0*/  F2FP.BF16.F32.PACK_AB R197, R9, R197 ;  /* 0x000000c509c5723e */ /* 0x000fe200000010ff */
[----:B------:R-:W-:-:S05]  /*1f6f0*/  IMAD.MOV.U32 R9, RZ, RZ, R218 ;  /* 0x000000ffff097224 */ /* 0x000fca00078e00da */
        /* <DEDUP_REMOVED lines=18> */
[----:B------:R-:W-:Y:S06]  /*1f820*/  @P3 BRA `(.L_x_2852) ;  /* 0xffffffb000643947 */ /* 0x000fec000383ffff */
[----:B------:R-:W-:Y:S05]  /*1f830*/  BSYNC B1 ;  /* 0x0000000000017941 */ /* 0x000fea0003800000 */
.L_x_2841:
[----:B------:R-:W-:Y:S05]  /*1f840*/  BSYNC B0 ;  /* 0x0000000000007941 */ /* 0x000fea0003800000 */
.L_x_2840:
[----:B------:R-:W-:Y:S01]  /*1f850*/  ISETP.GE.AND P2, PT, R8, R229, PT ;  /* 0x000000e50800720c */ /* 0x000fe20003f46270 */
[----:B------:R-:W-:-:S12]  /*1f860*/  BSSY B0, `(.L_x_2853) ;  /* 0x000048b000007945 */ /* 0x000fd80003800000 */
[----:B------:R-:W-:Y:S05]  /*1f870*/  @!P2 BRA `(.L_x_2854) ;  /* 0x000000480024a947 */ /* 0x000fea0003800000 */
[----:B------:R-:W-:Y:S02]  /*1f880*/  IMAD.MOV.U32 R6, RZ, RZ, R4 ;  /* 0x000000ffff067224 */ /* 0x000fe400078e0004 */
[----:B------:R-:W-:Y:S02]  /*1f890*/  IMAD.MOV.U32 R7, RZ, RZ, R5 ;  /* 0x000000ffff077224 */ /* 0x000fe400078e0005 */
[----:B------:R-:W-:Y:S02]  /*1f8a0*/  IMAD.MOV.U32 R9, RZ, RZ, R218 ;  /* 0x000000ffff097224 */ /* 0x000fe400078e00da */
[----:B------:R-:W-:-:S07]  /*1f8b0*/  IMAD.MOV.U32 R10, RZ, RZ, R216 ;  /* 0x000000ffff0a7224 */ /* 0x000fce00078e00d8 */
.L_x_2865:
        /* <DEDUP_REMOVED lines=8> */
.L_x_2855:
[----:B------:R-:W-:Y:S01]  /*1f940*/  IMAD R4, R216, 0x8, R16 ;  /* 0x00000008d8047824 */ /* 0x000fe200078e0210 */
[----:B------:R-:W-:-:S04]  /*1f950*/  SHF.L.U32 R5, R218, 0x1f, RZ ;  /* 0x0000001fda057819 */ /* 0x000fc800000006ff */
[----:B------:R0:W1:Y:S01]  /*1f960*/  SYNCS.PHASECHK.TRANS64.TRYWAIT P2, [R4+URZ+0x38830], R5 ;  /* 0x03883005040075a7 */ /* 0x000062000804017f */
[----:B------:R-:W-:Y:S05]  /*1f970*/  @!P0 BRA `(.L_x_2856) ;  /* 0x0000000000048947 */ /* 0x000fea0003800000 */
[----:B------:R-:W-:Y:S01]  /*1f980*/  BPT.TRAP 0x1 ;  /* 0x000000040000795c */ /* 0x000fe20000300000 */
.L_x_2856:
[----:B------:R-:W-:Y:S01]  /*1f990*/  IMAD R3, R216, 0xa00, R20 ;  /* 0x00000a00d8037824 */ /* 0x000fe200078e0214 */
[----:B------:R-:W-:Y:S03]  /*1f9a0*/  BSSY B1, `(.L_x_2857) ;  /* 0x0000006000017945 */ /* 0x000fe60003800000 */
[C---:B------:R-:W-:Y:S02]  /*1f9b0*/  VIADD R15, R3.reuse, 0x80 ;  /* 0x00000080030f7836 */ /* 0x040fe40000000000 */
[----:B------:R-:W-:Y:S01]  /*1f9c0*/  VIADD R152, R3, 0x100 ;  /* 0x0000010003987836 */ /* 0x000fe20000000000 */
[----:B-1----:R-:W-:Y:S06]  /*1f9d0*/  @P2 BRA `(.L_x_2858) ;  /* 0x0000000000082947 */ /* 0x002fec0003800000 */
[----:B------:R-:W1:Y:S02]  /*1f9e0*/  SYNCS.PHASECHK.TRANS64.TRYWAIT P2, [R4+URZ+0x38830], R5 ;  /* 0x03883005040075a7 */ /* 0x000e64000804017f */
[----:B-1----:R-:W-:Y:S05]  /*1f9f0*/  @!P2 BRA `(.L_x_2859) ;  /* 0x000001540050a947 */ /* 0x002fea0003800000 */
.L_x_2858:
[----:B------:R-:W-:Y:S05]  /*1fa00*/  BSYNC B1 ;  /* 0x0000000000017941 */ /* 0x000fea0003800000 */
.L_x_2857:
[----:B------:R-:W2:Y:S04]  /*1fa10*/  LDL.64 R154, [R1+0x48] ;  /* 0x00004800019a7983 */ /* 0x000ea80000100a00 */
[----:B------:R-:W3:Y:S01]  /*1fa20*/  LDL.64 R156, [R1+0x50] ;  /* 0x00005000019c7983 */ /* 0x000ee20000100a00 */
[----:B01----:R-:W-:Y:S02]  /*1fa30*/  IMAD.MOV.U32 R4, RZ, RZ, R3 ;  /* 0x000000ffff047224 */ /* 0x003fe400078e0003 */
[----:B------:R-:W-:Y:S01]  /*1fa40*/  IMAD.MOV.U32 R5, RZ, RZ, 0x40000040 ;  /* 0x40000040ff057424 */ /* 0x000fe200078e00ff */
[----:B------:R-:W4:Y:S02]  /*1fa50*/  LDL.64 R232, [R1+0x38] ;  /* 0x0000380001e87983 */ /* 0x000f240000100a00 */
[----:B------:R-:W-:-:S02]  /*1fa60*/  R2UR UR6, R4 ;  /* 0x00000000040672ca */ /* 0x000fc400000e0000 */
        /* <DEDUP_REMOVED lines=73> */
[----:B------:R-:W-:Y:S01]  /*1ff00*/  UMOV UR8, UR28 ;  /* 0x0000001c00087c82 */ /* 0x000fe20008000000 */
[----:B------:R-:W-:Y:S01]  /*1ff10*/  UMOV UR9, UR29 ;  /* 0x0000001d00097c82 */ /* 0x000fe20008000000 */
[----:B------:R-:W-:Y:S01]  /*1ff20*/  UMOV UR12, UR30 ;  /* 0x0000001e000c7c82 */ /* 0x000fe20008000000 */
[----:B------:R-:W-:Y:S01]  /*1ff30*/  UMOV UR13, UR31 ;  /* 0x0000001f000d7c82 */ /* 0x000fe20008000000 */
[----:B------:R-:W-:Y:S01]  /*1ff40*/  UMOV UR16, UR30 ;  /* 0x0000001e00107c82 */ /* 0x000fe20008000000 */
[----:B------:R-:W-:Y:S01]  /*1ff50*/  HGMMA.64x16x16.F32.BF16 R168, gdesc[UR20], R168, gsb0 ;  /* 0x0020000014a879f0 */ /* 0x000fe200080018a8 */
[----:B------:R-:W-:Y:S01]  /*1ff60*/  R2UR UR26, R4 ;  /* 0x00000000041a72ca */ /* 0x000fe200000e0000 */
[----:B------:R-:W-:Y:S01]  /*1ff70*/  UMOV UR17, UR31 ;  /* 0x0000001f00117c82 */ /* 0x000fe20008000000 */
[----:B------:R-:W-:Y:S01]  /*1ff80*/  R2UR UR27, R5 ;  /* 0x00000000051b72ca */ /* 0x000fe200000e0000 */
[----:B------:R-:W-:Y:S01]  /*1ff90*/  VIADD R4, R3, 0x202 ;  /* 0x0000020203047836 */ /* 0x000fe20000000000 */
[----:B------:R-:W-:Y:S01]  /*1ffa0*/  UMOV UR4, UR30 ;  /* 0x0000001e00047c82 */ /* 0x000fe20008000000 */
[----:B------:R-:W-:Y:S01]  /*1ffb0*/  UMOV UR5, UR31 ;  /* 0x0000001f00057c82 */ /* 0x000fe20008000000 */
[----:B------:R-:W2:Y:S01]  /*1ffc0*/  LDL.64 R14, [R1+0x28] ;  /* 0x00002800010e7983 */ /* 0x000ea20000100a00 */
[----:B------:R-:W-:-:S02]  /*1ffd0*/  WARPGROUP.DEPBAR.LE gsb0, 0x0 ;  /* 0x00008000000079c5 */ /* 0x000fc40000010000 */
[----:B------:R-:W-:-:S06]  /*1ffe0*/  WARPGROUP.ARRIVE ;  /* 0x00000000000079c5 */ /* 0x000fcc0000000000 */
        /* <DEDUP_REMOVED lines=46> */
[----:B----4-:R-:W-:Y:S02]  /*202d0*/  R2UR UR28, R232 ;  /* 0x00000000e81c72ca */ /* 0x010fe400000e0000 */
[----:B------:R-:W-:Y:S02]  /*202e0*/  R2UR UR29, R233 ;  /* 0x00000000e91d72ca */ /* 0x000fe400000e0000 */
[----:B------:R-:W3:Y:S01]  /*202f0*/  LDL.64 R232, [R1+0x30] ;  /* 0x0000300001e87983 */ /* 0x000ee20000100a00 */
        /* <DEDUP_REMOVED lines=732> */
.L_x_2860:
[----:B------:R-:W-:Y:S01]  /*230c0*/  SHF.L.U32 R0, R9, 0x1f, RZ ;  /* 0x0000001f09007819 */ /* 0x000fe200000006ff */
[----:B------:R-:W-:-:S04]  /*230d0*/  IMAD R9, R10, 0x8, R16 ;  /* 0x000000080a097824 */ /* 0x000fc800078e0210 */
[----:B------:R0:W1:Y:S01]  /*230e0*/  SYNCS.PHASECHK.TRANS64.TRYWAIT P2, [R9+URZ+0x38850], R0 ;  /* 0x03885000090075a7 */ /* 0x000062000804017f */
[----:B------:R-:W-:Y:S05]  /*230f0*/  @!P0 BRA `(.L_x_2861) ;  /* 0x0000000000048947 */ /* 0x000fea0003800000 */
[----:B------:R-:W-:Y:S01]  /*23100*/  BPT.TRAP 0x1 ;  /* 0x000000040000795c */ /* 0x000fe20000300000 */
.L_x_2861:
[----:B------:R-:W-:Y:S04]  /*23110*/  BSSY B1, `(.L_x_2862) ;  /* 0x0000004000017945 */ /* 0x000fe80003800000 */
[----:B-1----:R-:W-:Y:S05]  /*23120*/  @P2 BRA `(.L_x_2863) ;  /* 0x0000000000082947 */ /* 0x002fea0003800000 */
[----:B------:R-:W1:Y:S02]  /*23130*/  SYNCS.PHASECHK.TRANS64.TRYWAIT P2, [R9+URZ+0x38850], R0 ;  /* 0x03885000090075a7 */ /* 0x000e64000804017f */
[----:B-1----:R-:W-:Y:S05]  /*23140*/  @!P2 BRA `(.L_x_2864) ;  /* 0x0000011c0090a947 */ /* 0x002fea0003800000 */
.L_x_2863:
[----:B------:R-:W-:Y:S05]  /*23150*/  BSYNC B1 ;  /* 0x0000000000017941 */ /* 0x000fea0003800000 */
.L_x_2862:
[----:B01----:R-:W-:Y:S01]  /*23160*/  VIADD R0, R16, 0x400 ;  /* 0x0000040010007836 */ /* 0x003fe20000000000 */
[----:B------:R-:W-:Y:S01]  /*23170*/  WARPGROUP.ARRIVE ;  /* 0x00000000000079c5 */ /* 0x000fe20000000000 */
[----:B------:R-:W-:Y:S01]  /*23180*/  IMAD.MOV.U32 R3, RZ, RZ, 0x40000040 ;  /* 0x40000040ff037424 */ /* 0x000fe200078e00ff */
[----:B------:R-:W-:Y:S01]  /*23190*/  ISETP.GT.AND P2, PT, R8, R229, PT ;  /* 0x000000e50800720c */ /* 0x000fe20003f44270 */
[----:B------:R-:W-:Y:S01]  /*231a0*/  IMAD.MOV.U32 R5, RZ, RZ, 0x40000040 ;  /* 0x40000040ff057424 */ /* 0x000fe200078e00ff */
[----:B------:R-:W-:Y:S01]  /*231b0*/  SHF.R.U32.HI R0, RZ, 0x4, R0 ;  /* 0x00000004ff007819 */ /* 0x000fe20000011600 */
[----:B------:R-:W-:Y:S01]  /*231c0*/  @!P1 IMAD R11, R11, 0x8, R16 ;  /* 0x000000080b0b9824 */ /* 0x000fe200078e0210 */
[----:B------:R-:W-:Y:S01]  /*231d0*/  R2UR UR7, R3 ;  /* 0x00000000030772ca */ /* 0x000fe200000e0000 */
[----:B------:R-:W-:Y:S01]  /*231e0*/  IMAD.MOV.U32 R3, RZ, RZ, 0x40000040 ;  /* 0x40000040ff037424 */ /* 0x000fe200078e00ff */
[----:B------:R-:W-:Y:S01]  /*231f0*/  LOP3.LUT R0, R0, 0x3fff, RZ, 0xc0, !PT ;  /* 0x00003fff00007812 */ /* 0x000fe200078ec0ff */
[----:B------:R-:W-:-:S02]  /*23200*/  @!P1 VIADD R9, R9, 0x38860 ;  /* 0x0003886009099836 */ /* 0x000fc40000000000 */
[----:B------:R-:W-:Y:S01]  /*23210*/  VIADD R8, R8, 0xffffffff ;  /* 0xffffffff08087836 */ /* 0x000fe20000000000 */
        /* <DEDUP_REMOVED lines=71> */
[----:B------:R-:W-:Y:S01]  /*23690*/  FADD.FTZ R2, -R5, R7 ;  /* 0x0000000705027221 */ /* 0x000fe20000010100 */
[----:B------:R-:W-:Y:S01]  /*236a0*/  R2UR UR7, R3 ;  /* 0x00000000030772ca */ /* 0x000fe200000e0000 */
[----:B------:R-:W-:-:S04]  /*236b0*/  IMAD.U32 R3, RZ, RZ, UR38 ;  /* 0x00000026ff037e24 */ /* 0x000fc8000f8e00ff */
[----:B------:R-:W-:-:S04]  /*236c0*/  FMUL.FTZ R2, R2, R3 ;  /* 0x0000000302027220 */ /* 0x000fc80000410000 */
[----:B------:R0:W-:Y:S02]  /*236d0*/  MUFU.EX2 R0, R2 ;  /* 0x0000000200007308 */ /* 0x0001e40000000800 */
[----:B0-----:R-:W-:-:S04]  /*236e0*/  FMUL.FTZ R2, R5, R3 ;  /* 0x0000000305027220 */ /* 0x001fc80000410000 */
[-CC-:B------:R-:W-:Y:S01]  /*236f0*/  FFMA.FTZ R200, R168, R3.reuse, -R2.reuse ;  /* 0x00000003a8c87223 */ /* 0x180fe20000010802 */
[-CC-:B------:R-:W-:Y:S01]  /*23700*/  FFMA.FTZ R208, R184, R3.reuse, -R2.reuse ;  /* 0x00000003b8d07223 */ /* 0x180fe20000010802 */
[----:B------:R-:W0:Y:S01]  /*23710*/  SHFL.BFLY PT, R168, R4, 0x2, 0x1f ;  /* 0x0c401f0004a87f89 */ /* 0x000e2200000e0000 */
        /* <DEDUP_REMOVED lines=10> */
[----:B------:R-:W1:Y:S08]  /*237c0*/  MUFU.EX2 R208, R208 ;  /* 0x000000d000d07308 */ /* 0x000e700000000800 */
[----:B------:R-:W2:Y:S01]  /*237d0*/  MUFU.EX2 R7, R7 ;  /* 0x0000000700077308 */ /* 0x000ea20000000800 */
[----:B0-----:R-:W-:-:S07]  /*237e0*/  FMNMX.FTZ R4, R4, R168, !PT ;  /* 0x000000a804047209 */ /* 0x001fce0007810000 */
[----:B------:R-:W0:Y:S01]  /*237f0*/  MUFU.EX2 R210, R210 ;  /* 0x000000d200d27308 */ /* 0x000e220000000800 */
[----:B-1----:R-:W-:Y:S01]  /*23800*/  FFMA.FTZ R13, R0, R13, R208 ;  /* 0x0000000d000d7223 */ /* 0x002fe200000100d0 */
[----:B------:R-:W1:Y:S06]  /*23810*/  SHFL.BFLY PT, R168, R4, 0x1, 0x1f ;  /* 0x0c201f0004a87f89 */ /* 0x000e6c00000e0000 */
[----:B------:R-:W3:Y:S01]  /*23820*/  MUFU.EX2 R184, R184 ;  /* 0x000000b800b87308 */ /* 0x000ee20000000800 */
[C---:B--2---:R-:W-:Y:S01]  /*23830*/  FADD.FTZ R13, R7.reuse, R13 ;  /* 0x0000000d070d7221 */ /* 0x044fe20000010000 */
[----:B------:R-:W-:-:S06]  /*23840*/  F2FP.BF16.F32.PACK_AB R208, R7, R208 ;  /* 0x000000d007d0723e */ /* 0x000fcc00000010ff */
[----:B------:R-:W-:Y:S08]  /*23850*/  MUFU.EX2 R204, R204 ;  /* 0x000000cc00cc7308 */ /* 0x000ff00000000800 */
[----:B------:R-:W-:Y:S01]  /*23860*/  MUFU.EX2 R10, R10 ;  /* 0x0000000a000a7308 */ /* 0x000fe20000000800 */
[----:B-1----:R-:W-:-:S07]  /*23870*/  FMNMX.FTZ R4, R4, R168, !PT ;  /* 0x000000a804047209 */ /* 0x002fce0007810000 */
        /* <DEDUP_REMOVED lines=12> */
[----:B------:R-:W-:Y:S01]  /*23940*/  @!P1 VIADD R165, R11, 0x38840 ;  /* 0x000388400ba59836 */ /* 0x000fe20000000000 */
[----:B------:R-:W-:Y:S01]  /*23950*/  HGMMA.64x256x16.F32.BF16 R24, R192, gdesc[UR4].tnspB, R24, gsb0 ;  /* 0x43e00004c0187df0 */ /* 0x000fe20008001818 */
[----:B------:R-:W-:Y:S03]  /*23960*/  MUFU.EX2 R196, R196 ;  /* 0x000000c400c47308 */ /* 0x000fe60000000800 */
[----:B------:R-:W-:-:S05]  /*23970*/  @!P1 PRMT R165, RZ, 0x654, R165 ;  /* 0x00000654ffa59816 */ /* 0x000fca00000000a5 */
[----:B------:R-:W-:Y:S08]  /*23980*/  MUFU.EX2 R160, R160 ;  /* 0x000000a000a07308 */ /* 0x000ff00000000800 */
[----:B------:R-:W-:Y:S08]  /*23990*/  MUFU.EX2 R198, R198 ;  /* 0x000000c600c67308 */ /* 0x000ff00000000800 */
[----:B------:R-:W-:Y:S01]  /*239a0*/  MUFU.EX2 R161, R161 ;  /* 0x000000a100a17308 */ /* 0x000fe20000000800 */
[----:B------:R-:W-:-:S02]  /*239b0*/  WARPGROUP.DEPBAR.LE gsb0, 0x0 ;  /* 0x00008000000079c5 */ /* 0x000fc40000010000 */
[-CC-:B------:R-:W-:Y:S01]  /*239c0*/  FFMA.FTZ R192, R152, R3.reuse, -R2.reuse ;  /* 0x0000000398c07223 */ /* 0x180fe20000010802 */
[-CC-:B------:R-:W-:Y:S01]  /*239d0*/  FFMA.FTZ R152, R153, R3.reuse, -R2.reuse ;  /* 0x0000000399987223 */ /* 0x180fe20000010802 */
[-C--:B------:R-:W-:Y:S01]  /*239e0*/  FFMA.FTZ R194, R156, R3.reuse, -R2 ;  /* 0x000000039cc27223 */ /* 0x080fe20000010802 */
[C---:B------:R-:W-:Y:S01]  /*239f0*/  FADD.FTZ R153, -R4.reuse, R6 ;  /* 0x0000000604997221 */ /* 0x040fe20000010100 */
[-C--:B------:R-:W-:Y:S01]  /*23a00*/  FMUL.FTZ R156, R4, R3.reuse ;  /* 0x00000003049c7220 */ /* 0x080fe20000410000 */
[-C--:B------:R-:W-:Y:S01]  /*23a10*/  FFMA.FTZ R2, R157, R3.reuse, -R2 ;  /* 0x000000039d027223 */ /* 0x080fe20000010802 */
[----:B------:R1:W-:Y:S01]  /*23a20*/  @!P1 SYNCS.ARRIVE.TRANS64.RED.A1T0 RZ, [R165+URZ], RZ ;  /* 0x000000ffa5ff99a7 */ /* 0x0003e2000810043f */
[-C--:B------:R-:W-:Y:S01]  /*23a30*/  FMUL.FTZ R153, R153, R3.reuse ;  /* 0x0000000399997220 */ /* 0x080fe20000410000 */
        /* <DEDUP_REMOVED lines=17> */
[----:B------:R-:W4:Y:S01]  /*23b50*/  MUFU.EX2 R209, R209 ;  /* 0x000000d100d17308 */ /* 0x000f220000000800 */
[-CC-:B--2---:R-:W-:Y:S01]  /*23b60*/  FFMA.FTZ R153, R187, R3.reuse, -R156.reuse ;  /* 0x00000003bb997223 */ /* 0x184fe2000001089c */
[-CC-:B------:R-:W-:Y:S01]  /*23b70*/  FFMA.FTZ R162, R154, R3.reuse, -R156.reuse ;  /* 0x000000039aa27223 */ /* 0x180fe2000001089c */
[-CC-:B------:R-:W-:Y:S01]  /*23b80*/  FFMA.FTZ R155, R155, R3.reuse, -R156.reuse ;  /* 0x000000039b9b7223 */ /* 0x180fe2000001089c */
[-CC-:B------:R-:W-:Y:S01]  /*23b90*/  FFMA.FTZ R158, R158, R3.reuse, -R156.reuse ;  /* 0x000000039e9e7223 */ /* 0x180fe2000001089c */
[----:B------:R-:W-:Y:S01]  /*23ba0*/  FFMA.FTZ R156, R159, R3, -R156 ;  /* 0x000000039f9c7223 */ /* 0x000fe2000001089c */
[----:B0-----:R-:W-:Y:S01]  /*23bb0*/  FADD.FTZ R159, R210, R13 ;  /* 0x0000000dd29f7221 */ /* 0x001fe20000010000 */
[----:B-1----:R-:W-:Y:S01]  /*23bc0*/  @!P1 PRMT R165, RZ, 0x654, R9 ;  /* 0x00000654ffa59816 */ /* 0x002fe20000000009 */
[----:B------:R-:W0:Y:S01]  /*23bd0*/  MUFU.EX2 R153, R153 ;  /* 0x0000009900997308 */ /* 0x000e220000000800 */
[C---:B---3--:R-:W-:Y:S01]  /*23be0*/  F2FP.BF16.F32.PACK_AB R210, R184.reuse, R210 ;  /* 0x000000d2b8d2723e */ /* 0x048fe200000010ff */
[----:B------:R-:W-:Y:S01]  /*23bf0*/  FADD.FTZ R159, R184, R159 ;  /* 0x0000009fb89f7221 */ /* 0x000fe20000010000 */
[----:B------:R1:W-:Y:S05]  /*23c00*/  @!P1 SYNCS.ARRIVE.TRANS64.RED.A1T0 RZ, [R165+URZ], RZ ;  /* 0x000000ffa5ff99a7 */ /* 0x0003ea000810043f */
[----:B------:R-:W2:Y:S01]  /*23c10*/  MUFU.EX2 R211, R211 ;  /* 0x000000d300d37308 */ /* 0x000ea20000000800 */
[----:B----4-:R-:W-:-:S07]  /*23c20*/  FFMA.FTZ R12, R2, R12, R209 ;  /* 0x0000000c020c7223 */ /* 0x010fce00000100d1 */
[----:B------:R-:W3:Y:S01]  /*23c30*/  MUFU.EX2 R164, R164 ;  /* 0x000000a400a47308 */ /* 0x000ee20000000800 */
[C---:B0-----:R-:W-:Y:S01]  /*23c40*/  FADD.FTZ R12, R153.reuse, R12 ;  /* 0x0000000c990c7221 */ /* 0x041fe20000010000 */
[----:B------:R-:W-:-:S06]  /*23c50*/  F2FP.BF16.F32.PACK_AB R209, R153, R209 ;  /* 0x000000d199d1723e */ /* 0x000fcc00000010ff */
[----:B------:R-:W0:Y:S01]  /*23c60*/  MUFU.EX2 R205, R205 ;  /* 0x000000cd00cd7308 */ /* 0x000e220000000800 */
[----:B--2---:R-:W-:-:S07]  /*23c70*/  FADD.FTZ R13, R211, R12 ;  /* 0x0000000cd30d7221 */ /* 0x004fce0000010000 */
[----:B------:R-:W2:Y:S01]  /*23c80*/  MUFU.EX2 R157, R157 ;  /* 0x0000009d009d7308 */ /* 0x000ea20000000800 */
[C---:B---3--:R-:W-:Y:S01]  /*23c90*/  FADD.FTZ R13, R164.reuse, R13 ;  /* 0x0000000da40d7221 */ /* 0x048fe20000010000 */
[----:B------:R-:W-:-:S06]  /*23ca0*/  F2FP.BF16.F32.PACK_AB R211, R164, R211 ;  /* 0x000000d3a4d3723e */ /* 0x000fcc00000010ff */
[----:B------:R-:W3:Y:S08]  /*23cb0*/  MUFU.EX2 R207, R207 ;  /* 0x000000cf00cf7308 */ /* 0x000ef00000000800 */
[----:B------:R-:W4:Y:S08]  /*23cc0*/  MUFU.EX2 R11, R183 ;  /* 0x000000b7000b7308 */ /* 0x000f300000000800 */
[----:B------:R5:W-:Y:S08]  /*23cd0*/  MUFU.EX2 R12, R163 ;  /* 0x000000a3000c7308 */ /* 0x000bf00000000800 */
[----:B------:R-:W1:Y:S01]  /*23ce0*/  MUFU.EX2 R201, R201 ;  /* 0x000000c900c97308 */ /* 0x000e620000000800 */
[----:B-----5:R-:W-:Y:S01]  /*23cf0*/  FADD.FTZ R163, R204, R159 ;  /* 0x0000009fcca37221 */ /* 0x020fe20000010000 */
[----:B0-----:R-:W-:Y:S01]  /*23d00*/  FADD.FTZ R159, R205, R13 ;  /* 0x0000000dcd9f7221 */ /* 0x001fe20000010000 */
[----:B------:R-:W-:-:S02]  /*23d10*/  F2FP.BF16.F32.PACK_AB R204, R10, R204 ;  /* 0x000000cc0acc723e */ /* 0x000fc400000010ff */
[----:B------:R-:W-:Y:S01]  /*23d20*/  FADD.FTZ R13, R10, R163 ;  /* 0x000000a30a0d7221 */ /* 0x000fe20000010000 */
[C---:B--2---:R-:W-:Y:S01]  /*23d30*/  FADD.FTZ R159, R157.reuse, R159 ;  /* 0x0000009f9d9f7221 */ /* 0x044fe20000010000 */
[----:B------:R-:W-:Y:S01]  /*23d40*/  F2FP.BF16.F32.PACK_AB R205, R157, R205 ;  /* 0x000000cd9dcd723e */ /* 0x000fe200000010ff */
[----:B------:R-:W0:Y:S01]  /*23d50*/  MUFU.EX2 R9, R171 ;  /* 0x000000ab00097308 */ /* 0x000e220000000800 */
[----:B------:R-:W-:Y:S01]  /*23d60*/  FADD.FTZ R13, R206, R13 ;  /* 0x0000000dce0d7221 */ /* 0x000fe20000010000 */
[----:B---3--:R-:W-:Y:S01]  /*23d70*/  FADD.FTZ R159, R207, R159 ;  /* 0x0000009fcf9f7221 */ /* 0x008fe20000010000 */
[C---:B------:R-:W-:Y:S01]  /*23d80*/  F2FP.BF16.F32.PACK_AB R206, R14.reuse, R206 ;  /* 0x000000ce0ece723e */ /* 0x040fe200000010ff */
[----:B------:R-:W-:Y:S02]  /*23d90*/  IMAD.MOV.U32 R10, RZ, RZ, R216 ;  /* 0x000000ffff0a7224 */ /* 0x000fe400078e00d8 */
[----:B------:R-:W-:Y:S01]  /*23da0*/  FADD.FTZ R13, R14, R13 ;  /* 0x0000000d0e0d7221 */ /* 0x000fe20000010000 */
[C---:B----4-:R-:W-:Y:S01]  /*23db0*/  FADD.FTZ R159, R11.reuse, R159 ;  /* 0x0000009f0b9f7221 */ /* 0x050fe20000010000 */
[----:B------:R-:W-:Y:S01]  /*23dc0*/  F2FP.BF16.F32.PACK_AB R207, R11, R207 ;  /* 0x000000cf0bcf723e */ /* 0x000fe200000010ff */
[----:B------:R-:W2:Y:S01]  /*23dd0*/  MUFU.EX2 R203, R203 ;  /* 0x000000cb00cb7308 */ /* 0x000ea20000000800 */
[----:B------:R-:W-:Y:S01]  /*23de0*/  FADD.FTZ R13, R200, R13 ;  /* 0x0000000dc80d7221 */ /* 0x000fe20000010000 */
[----:B-1----:R-:W-:Y:S01]  /*23df0*/  FADD.FTZ R159, R201, R159 ;  /* 0x0000009fc99f7221 */ /* 0x002fe20000010000 */
[----:B------:R-:W-:-:S02]  /*23e00*/  F2FP.BF16.F32.PACK_AB R200, R15, R200 ;  /* 0x000000c80fc8723e */ /* 0x000fc400000010ff */
[----:B------:R-:W-:-:S03]  /*23e10*/  FADD.FTZ R13, R15, R13 ;  /* 0x0000000d0f0d7221 */ /* 0x000fc60000010000 */
[----:B------:R-:W1:Y:S01]  /*23e20*/  MUFU.EX2 R154, R175 ;  /* 0x000000af009a7308 */ /* 0x000e620000000800 */
[C---:B0-----:R-:W-:Y:S01]  /*23e30*/  FADD.FTZ R159, R9.reuse, R159 ;  /* 0x0000009f099f7221 */ /* 0x041fe20000010000 */
[----:B------:R-:W-:Y:S01]  /*23e40*/  FADD.FTZ R13, R202, R13 ;  /* 0x0000000dca0d7221 */ /* 0x000fe20000010000 */
[----:B------:R-:W-:Y:S01]  /*23e50*/  F2FP.BF16.F32.PACK_AB R201, R9, R201 ;  /* 0x000000c909c9723e */ /* 0x000fe200000010ff */
[----:B------:R-:W-:Y:S01]  /*23e60*/  IMAD.MOV.U32 R9, RZ, RZ, R218 ;  /* 0x000000ffff097224 */ /* 0x000fe200078e00da */
[C---:B------:R-:W-:Y:S01]  /*23e70*/  F2FP.BF16.F32.PACK_AB R202, R21.reuse, R202 ;  /* 0x000000ca15ca723e */ /* 0x040fe200000010ff */
[----:B------:R-:W-:Y:S02]  /*23e80*/  FADD.FTZ R13, R21, R13 ;  /* 0x0000000d150d7221 */ /* 0x000fe40000010000 */
[----:B------:R-:W0:Y:S01]  /*23e90*/  MUFU.EX2 R197, R197 ;  /* 0x000000c500c57308 */ /* 0x000e220000000800 */
[----:B--2---:R-:W-:Y:S01]  /*23ea0*/  FADD.FTZ R159, R203, R159 ;  /* 0x0000009fcb9f7221 */ /* 0x004fe20000010000 */
[----:B------:R-:W-:Y:S01]  /*23eb0*/  FADD.FTZ R13, R196, R13 ;  /* 0x0000000dc40d7221 */ /* 0x000fe20000010000 */
[----:B------:R-:W-:-:S03]  /*23ec0*/  F2FP.BF16.F32.PACK_AB R196, R160, R196 ;  /* 0x000000c4a0c4723e */ /* 0x000fc600000010ff */
[----:B------:R-:W-:Y:S02]  /*23ed0*/  FADD.FTZ R13, R160, R13 ;  /* 0x0000000da00d7221 */ /* 0x000fe40000010000 */
[----:B------:R-:W2:Y:S01]  /*23ee0*/  MUFU.EX2 R199, R199 ;  /* 0x000000c700c77308 */ /* 0x000ea20000000800 */
[----:B-1----:R-:W-:Y:S01]  /*23ef0*/  FADD.FTZ R159, R154, R159 ;  /* 0x0000009f9a9f7221 */ /* 0x002fe20000010000 */
[----:B------:R-:W-:Y:S01]  /*23f00*/  FADD.FTZ R13, R198, R13 ;  /* 0x0000000dc60d7221 */ /* 0x000fe20000010000 */
[----:B------:R-:W-:Y:S02]  /*23f10*/  F2FP.BF16.F32.PACK_AB R203, R154, R203 ;  /* 0x000000cb9acb723e */ /* 0x000fe400000010ff */
[C---:B------:R-:W-:Y:S01]  /*23f20*/  F2FP.BF16.F32.PACK_AB R198, R161.reuse, R198 ;  /* 0x000000c6a1c6723e */ /* 0x040fe200000010ff */
[----:B------:R-:W-:Y:S02]  /*23f30*/  FADD.FTZ R13, R161, R13 ;  /* 0x0000000da10d7221 */ /* 0x000fe40000010000 */
[----:B------:R-:W1:Y:S01]  /*23f40*/  MUFU.EX2 R7, R167 ;  /* 0x000000a700077308 */ /* 0x000e620000000800 */
[----:B0-----:R-:W-:Y:S01]  /*23f50*/  FADD.FTZ R159, R197, R159 ;  /* 0x0000009fc59f7221 */ /* 0x001fe20000010000 */
[----:B------:R-:W-:-:S03]  /*23f60*/  F2FP.BF16.F32.PACK_AB R197, R12, R197 ;  /* 0x000000c50cc5723e */ /* 0x000fc600000010ff */
[----:B------:R-:W-:-:S03]  /*23f70*/  FADD.FTZ R159, R12, R159 ;  /* 0x0000009f0c9f7221 */ /* 0x000fc60000010000 */
[----:B------:R-:W0:Y:S01]  /*23f80*/  MUFU.EX2 R192, R192 ;  /* 0x000000c000c07308 */ /* 0x000e220000000800 */
[----:B--2---:R-:W-:-:S07]  /*23f90*/  FADD.FTZ R159, R199, R159 ;  /* 0x0000009fc79f7221 */ /* 0x004fce0000010000 */
[----:B------:R-:W2:Y:S01]  /*23fa0*/  MUFU.EX2 R162, R162 ;  /* 0x000000a200a27308 */ /* 0x000ea20000000800 */
[C---:B-1----:R-:W-:Y:S01]  /*23fb0*/  FADD.FTZ R159, R7.reuse, R159 ;  /* 0x0000009f079f7221 */ /* 0x042fe20000010000 */
[----:B------:R-:W-:Y:S01]  /*23fc0*/  F2FP.BF16.F32.PACK_AB R199, R7, R199 ;  /* 0x000000c707c7723e */ /* 0x000fe200000010ff */
[----:B------:R-:W-:-:S05]  /*23fd0*/  IMAD.MOV.U32 R7, RZ, RZ, R5 ;  /* 0x000000ffff077224 */ /* 0x000fca00078e0005 */
        /* <DEDUP_REMOVED lines=11> */
[----:B--2---:R-:W-:Y:S01]  /*24090*/  FADD.FTZ R13, R194, R13 ;  /* 0x0000000dc20d7221 */ /* 0x004fe20000010000 */
[----:B------:R-:W-:-:S03]  /*240a0*/  F2FP.BF16.F32.PACK_AB R194, R6, R194 ;  /* 0x000000c206c2723e */ /* 0x000fc600000010ff */
[----:B------:R-:W-:Y:S01]  /*240b0*/  FADD.FTZ R13, R6, R13 ;  /* 0x0000000d060d7221 */ /* 0x000fe20000010000 */
[----:B------:R-:W-:Y:S02]  /*240c0*/  IMAD.MOV.U32 R6, RZ, RZ, R4 ;  /* 0x000000ffff067224 */ /* 0x000fe400078e0004 */
[----:B-1----:R-:W-:-:S04]  /*240d0*/  FADD.FTZ R159, R158, R159 ;  /* 0x0000009f9e9f7221 */ /* 0x002fc80000010000 */
[C---:B0-----:R-:W-:Y:S01]  /*240e0*/  FADD.FTZ R12, R156.reuse, R159 ;  /* 0x0000009f9c0c7221 */ /* 0x041fe20000010000 */
[----:B------:R-:W-:Y:S01]  /*240f0*/  F2FP.BF16.F32.PACK_AB R195, R156, R158 ;  /* 0x0000009e9cc3723e */ /* 0x000fe200000010ff */
[----:B------:R-:W-:Y:S06]  /*24100*/  @P2 BRA `(.L_x_2865) ;  /* 0xffffffb400ec2947 */ /* 0x000fec000383ffff */
.L_x_2854:
[----:B------:R-:W-:Y:S05]  /*24110*/  BSYNC B0 ;  /* 0x0000000000007941 */ /* 0x000fea0003800000 */
.L_x_2853:
        /* <DEDUP_REMOVED lines=131> */
.L_x_2866:
[----:B------:R-:W-:Y:S01]  /*24950*/  IMAD R10, R216, 0x8, R16 ;  /* 0x00000008d80a7824 */ /* 0x000fe200078e0210 */
[----:B------:R-:W-:-:S04]  /*24960*/  SHF.L.U32 R0, R218, 0x1f, RZ ;  /* 0x0000001fda007819 */ /* 0x000fc800000006ff */
[----:B------:R0:W1:Y:S01]  /*24970*/  SYNCS.PHASECHK.TRANS64.TRYWAIT P2, [R10+URZ+0x38850], R0 ;  /* 0x038850000a0075a7 */ /* 0x000062000804017f */
[----:B------:R-:W-:Y:S05]  /*24980*/  @!P0 BRA `(.L_x_2867) ;  /* 0x0000000000048947 */ /* 0x000fea0003800000 */
[----:B------:R-:W-:Y:S01]  /*24990*/  BPT.TRAP 0x1 ;  /* 0x000000040000795c */ /* 0x000fe20000300000 */
.L_x_2867:
[----:B------:R-:W-:Y:S04]  /*249a0*/  BSSY B0, `(.L_x_2868) ;  /* 0x0000004000007945 */ /* 0x000fe80003800000 */
[----:B-1----:R-:W-:Y:S05]  /*249b0*/  @P2 BRA `(.L_x_2869) ;  /* 0x0000000000082947 */ /* 0x002fea0003800000 */
[----:B------:R-:W1:Y:S02]  /*249c0*/  SYNCS.PHASECHK.TRANS64.TRYWAIT P0, [R10+URZ+0x38850], R0 ;  /* 0x038850000a0075a7 */ /* 0x000e64000800017f */
[----:B-1----:R-:W-:Y:S05]  /*249d0*/  @!P0 BRA `(.L_x_2870) ;  /* 0x0000010400808947 */ /* 0x002fea0003800000 */
.L_x_2869:
[----:B------:R-:W-:Y:S05]  /*249e0*/  BSYNC B0 ;  /* 0x0000000000007941 */ /* 0x000fea0003800000 */
.L_x_2868:
[----:B------:R-:W-:Y:S01]  /*249f0*/  VIADD R16, R16, 0x400 ;  /* 0x0000040010107836 */ /* 0x000fe20000000000 */
[----:B------:R-:W2:Y:S01]  /*24a00*/  LDL.LU R11, [R1+0x78] ;  /* 0x00007800010b7983 */ /* 0x000ea20000300800 */
[----:B------:R-:W-:Y:S01]  /*24a10*/  IMAD.MOV.U32 R7, RZ, RZ, 0x40000040 ;  /* 0x40000040ff077424 */ /* 0x000fe200078e00ff */
[----:B------:R-:W-:Y:S01]  /*24a20*/  WARPGROUP.ARRIVE ;  /* 0x00000000000079c5 */ /* 0x000fe20000000000 */
[----:B------:R-:W-:Y:S01]  /*24a30*/  IMAD.MOV.U32 R9, RZ, RZ, 0x40000040 ;  /* 0x40000040ff097424 */ /* 0x000fe200078e00ff */
[----:B------:R-:W-:Y:S01]  /*24a40*/  SHF.R.U32.HI R16, RZ, 0x4, R16 ;  /* 0x00000004ff107819 */ /* 0x000fe20000011610 */
[----:B01----:R-:W0:Y:S01]  /*24a50*/  SHFL.BFLY PT, R0, R13, 0x2, 0x1f ;  /* 0x0c401f000d007f89 */ /* 0x003e2200000e0000 */
        /* <DEDUP_REMOVED lines=13> */
[----:B------:R-:W-:Y:S01]  /*24b30*/  SEL R216, R216, RZ, P2 ;  /* 0x000000ffd8d87207 */ /* 0x000fe20001000000 */
[----:B0-----:R-:W-:-:S05]  /*24b40*/  FADD.FTZ R0, R0, R13 ;  /* 0x0000000d00007221 */ /* 0x001fca0000010000 */
[----:B------:R-:W0:Y:S01]  /*24b50*/  SHFL.BFLY PT, R2, R0, 0x1, 0x1f ;  /* 0x0c201f0000027f89 */ /* 0x000e2200000e0000 */
[----:B------:R-:W-:Y:S01]  /*24b60*/  HGMMA.64x256x16.F32.BF16 R24, R208, gdesc[UR4].tnspB, R24, gsb0 ;  /* 0x43e00004d0187df0 */ /* 0x000fe20008001818 */
[----:B------:R-:W-:Y:S01]  /*24b70*/  R2UR UR6, R8 ;  /* 0x00000000080672ca */ /* 0x000fe200000e0000 */
[----:B------:R-:W-:Y:S01]  /*24b80*/  VIADD R8, R6, 0x100 ;  /* 0x0000010006087836 */ /* 0x000fe20000000000 */
[----:B------:R-:W-:Y:S01]  /*24b90*/  R2UR UR7, R9 ;  /* 0x00000000090772ca */ /* 0x000fe200000e0000 */
[----:B------:R-:W-:Y:S02]  /*24ba0*/  IMAD.MOV.U32 R9, RZ, RZ, 0x40000040 ;  /* 0x40000040ff097424 */ /* 0x000fe400078e00ff */
[----:B0-----:R-:W-:-:S05]  /*24bb0*/  FADD.FTZ R0, R0, R2 ;  /* 0x0000000200007221 */ /* 0x001fca0000010000 */
[----:B------:R-:W-:-:S13]  /*24bc0*/  FSETP.NE.FTZ.AND P0, PT, R0, RZ, PT ;  /* 0x000000ff0000720b */ /* 0x000fda0003f15000 */
[----:B------:R-:W0:Y:S02]  /*24bd0*/  @P0 MUFU.LG2 R2, R0 ;  /* 0x0000000000020308 */ /* 0x000e240000000c00 */
[----:B0-----:R-:W-:Y:S01]  /*24be0*/  @P0 FMUL.FTZ R2, R2, 0.69314718246459960938 ;  /* 0x3f31721802020820 */ /* 0x001fe20000410000 */
[----:B--2---:R-:W-:Y:S01]  /*24bf0*/  VIADD R11, R11, 0x1 ;  /* 0x000000010b0b7836 */ /* 0x004fe20000000000 */
[----:B------:R-:W-:Y:S02]  /*24c00*/  WARPGROUP.DEPBAR.LE gsb0, 0x0 ;  /* 0x00008000000079c5 */ /* 0x000fe40000010000 */
[----:B------:R-:W-:Y:S02]  /*24c10*/  WARPGROUP.ARRIVE ;  /* 0x00000000000079c5 */ /* 0x000fe40000000000 */
[----:B------:R-:W-:Y:S04]  /*24c20*/  STL [R1+0x78], R11 ;  /* 0x0000780b01007387 */ /* 0x000fe80000100800 */
[----:B------:R-:W-:Y:S01]  /*24c30*/  HGMMA.64x256x16.F32.BF16 R24, R204, gdesc[UR4].tnspB, R24, gsb0 ;  /* 0x43e00004cc187df0 */ /* 0x000fe20008001818 */
[----:B------:R-:W-:Y:S01]  /*24c40*/  R2UR UR6, R8 ;  /* 0x00000000080672ca */ /* 0x000fe200000e0000 */
[----:B------:R-:W-:Y:S01]  /*24c50*/  VIADD R8, R6, 0x180 ;  /* 0x0000018006087836 */ /* 0x000fe20000000000 */
[----:B------:R-:W-:Y:S01]  /*24c60*/  R2UR UR7, R9 ;  /* 0x00000000090772ca */ /* 0x000fe200000e0000 */
[----:B------:R-:W-:-:S02]  /*24c70*/  IMAD.MOV.U32 R9, RZ, RZ, 0x40000040 ;  /* 0x40000040ff097424 */ /* 0x000fc400078e00ff */
        /* <DEDUP_REMOVED lines=14> */
[----:B0-----:R-:W-:-:S05]  /*24d60*/  FADD.FTZ R6, R6, R12 ;  /* 0x0000000c06067221 */ /* 0x001fca0000010000 */
[----:B------:R-:W0:Y:S02]  /*24d70*/  SHFL.BFLY PT, R7, R6, 0x1, 0x1f ;  /* 0x0c201f0006077f89 */ /* 0x000e2400000e0000 */
[----:B0-----:R-:W-:Y:S01]  /*24d80*/  FADD.FTZ R6, R6, R7 ;  /* 0x0000000706067221 */ /* 0x001fe20000010000 */
[----:B------:R-:W-:-:S04]  /*24d90*/  @P0 FMUL.FTZ R7, R3, 0.69314718246459960938 ;  /* 0x3f31721803070820 */ /* 0x000fc80000410000 */
[----:B------:R-:W-:Y:S01]  /*24da0*/  FSETP.NE.FTZ.AND P3, PT, R6, RZ, PT ;  /* 0x000000ff0600720b */ /* 0x000fe20003f75000 */
[----:B------:R-:W-:Y:S01]  /*24db0*/  @P0 FFMA.FTZ R154, R7, R5, R2 ;  /* 0x00000005079a0223 */ /* 0x000fe20000010002 */
[----:B------:R-:W-:-:S06]  /*24dc0*/  IMAD.MOV.U32 R2, RZ, RZ, RZ ;  /* 0x000000ffff027224 */ /* 0x000fcc00078e00ff */
[----:B------:R0:W-:Y:S01]  /*24dd0*/  @P0 MUFU.RCP R2, R0 ;  /* 0x0000000000020308 */ /* 0x0001e20000001000 */
[----:B------:R-:W-:-:S07]  /*24de0*/  PLOP3.LUT P0, PT, PT, PT, PT, 0x8, 0x0 ;  /* 0x000000000000781c */ /* 0x000fce0003f0e170 */
[----:B------:R-:W1:Y:S01]  /*24df0*/  @P3 MUFU.LG2 R5, R6 ;  /* 0x0000000600053308 */ /* 0x000e620000000c00 */
[----:B0-----:R-:W-:-:S07]  /*24e00*/  IMAD.MOV.U32 R0, RZ, RZ, RZ ;  /* 0x000000ffff007224 */ /* 0x001fce00078e00ff */
[----:B------:R0:W2:Y:S02]  /*24e10*/  @P3 MUFU.RCP R0, R6 ;  /* 0x0000000600003308 */ /* 0x0000a40000001000 */
[----:B0-----:R-:W-:Y:S01]  /*24e20*/  @P3 FMUL.FTZ R6, R3, 0.69314718246459960938 ;  /* 0x3f31721803063820 */ /* 0x001fe20000410000 */
[----:B------:R-:W-:Y:S01]  /*24e30*/  SEL R3, RZ, 0x1, P2 ;  /* 0x00000001ff037807 */ /* 0x000fe20001000000 */
[----:B-1----:R-:W-:-:S03]  /*24e40*/  @P3 FMUL.FTZ R5, R5, 0.69314718246459960938 ;  /* 0x3f31721805053820 */ /* 0x002fc60000410000 */
[----:B------:R-:W-:Y:S01]  /*24e50*/  LOP3.LUT R218, R218, R3, RZ, 0x3c, !PT ;  /* 0x00000003dada7212 */ /* 0x000fe200078e3cff */
[----:B------:R-:W-:Y:S01]  /*24e60*/  @P3 FFMA.FTZ R153, R6, R4, R5 ;  /* 0x0000000406993223 */ /* 0x000fe20000010005 */
[----:B------:R-:W-:Y:S02]  /*24e70*/  WARPGROUP.DEPBAR.LE gsb0, 0x0 ;  /* 0x00008000000079c5 */ /* 0x000fe40000010000 */
[----:B------:R-:W-:-:S06]  /*24e80*/  WARPGROUP.ARRIVE ;  /* 0x00000000000079c5 */ /* 0x000fcc0000000000 */
[----:B------:R-:W-:Y:S03]  /*24e90*/  HGMMA.64x256x16.F32.BF16 R24, R192, gdesc[UR4].tnspB, R24, gsb0 ;  /* 0x43e00004c0187df0 */ /* 0x000fe60008001818 */
[----:B------:R-:W-:Y:S02]  /*24ea0*/  WARPGROUP.DEPBAR.LE gsb0, 0x0 ;  /* 0x00008000000079c5 */ /* 0x000fe40000010000 */
[----:B------:R0:W-:Y:S01]  /*24eb0*/  @!P1 SYNCS.ARRIVE.TRANS64.RED.A1T0 RZ, [R10+URZ], RZ ;  /* 0x000000ff0aff99a7 */ /* 0x0001e2000810043f */
        /* <DEDUP_REMOVED lines=128> */
.L_x_2753:
        /* <DEDUP_REMOVED lines=18> */
[----:B------:R-:W4:Y:S01]  /*257e0*/  LDL.LU R155, [R1+0x74] ;  /* 0x00007400019b7983 */ /* 0x000f220000300800 */
[----:B------:R-:W-:-:S02]  /*257f0*/  F2FP.BF16.F32.PACK_AB R14, R37, R36 ;  /* 0x00000024250e723e */ /* 0x000fc400000010ff */
[----:B------:R-:W-:Y:S01]  /*25800*/  F2FP.BF16.F32.PACK_AB R15, R39, R38 ;  /* 0x00000026270f723e */ /* 0x000fe200000010ff */
[----:B-----5:R-:W4:Y:S01]  /*25810*/  LDL.LU R152, [R1+0x68] ;  /* 0x0000680001987983 */ /* 0x020f220000300800 */
[----:B------:R-:W-:Y:S02]  /*25820*/  MOV R2, R16 ;  /* 0x0000001000027202 */ /* 0x000fe40000000f00 */
[----:B---3--:R-:W-:Y:S01]  /*25830*/  MOV R3, R0 ;  /* 0x0000000000037202 */ /* 0x008fe20000000f00 */
[----:B------:R-:W-:Y:S02]  /*25840*/  BAR.SYNC.DEFER_BLOCKING 0x1, 0x100 ;  /* 0x0044000000007b1d */ /* 0x000fe40000010000 */
[----:B--2---:R-:W-:-:S03]  /*25850*/  IMAD.WIDE R20, R8, 0x2, R2 ;  /* 0x0000000208147825 */ /* 0x004fc600078e0202 */
        /* <DEDUP_REMOVED lines=159> */
[----:B-1----:R-:W-:Y:S01]  /*26250*/  LOP3.LUT R4, R0, 0x380, RZ, 0xc0, !PT ;  /* 0x0000038000047812 */ /* 0x002fe200078ec0ff */
[----:B------:R-:W-:Y:S01]  /*26260*/  IMAD.X R21, RZ, RZ, R21, P0 ;  /* 0x000000ffff157224 */ /* 0x000fe200000e0615 */
[----:B----4-:R-:W-:Y:S02]  /*26270*/  IADD3 R10, P0, R156, UR6, RZ ;  /* 0x000000069c0a7c10 */ /* 0x010fe4000ff1e0ff */
[----:B------:R-:W-:Y:S02]  /*26280*/  SHF.R.U64 R4, R4, 0x3, RZ ;  /* 0x0000000304047819 */ /* 0x000fe400000012ff */
[----:B------:R-:W-:Y:S02]  /*26290*/  IADD3.X R11, R155, UR7, RZ, P0, !PT ;  /* 0x000000079b0b7c10 */ /* 0x000fe400087fe4ff */
[----:B------:R-:W-:Y:S02]  /*262a0*/  ISETP.NE.U32.AND P0, PT, RZ, UR4, PT ;  /* 0x00000004ff007c0c */ /* 0x000fe4000bf05070 */
[----:B------:R-:W-:-:S02]  /*262b0*/  LOP3.LUT R20, R4, R0, RZ, 0x3c, !PT ;  /* 0x0000000004147212 */ /* 0x000fc400078e3cff */
[----:B------:R-:W-:Y:S02]  /*262c0*/  ISETP.NE.AND.EX P0, PT, RZ, UR5, PT, P0 ;  /* 0x00000005ff007c0c */ /* 0x000fe4000bf05300 */
[----:B------:R-:W-:Y:S02]  /*262d0*/  MOV R20, R20 ;  /* 0x0000001400147202 */ /* 0x000fe40000000f00 */
[----:B------:R-:W-:Y:S02]  /*262e0*/  F2FP.BF16.F32.PACK_AB R12, R145, R144 ;  /* 0x00000090910c723e */ /* 0x000fe400000010ff */
[----:B------:R-:W-:Y:S02]  /*262f0*/  F2FP.BF16.F32.PACK_AB R13, R147, R146 ;  /* 0x00000092930d723e */ /* 0x000fe400000010ff */
[----:B------:R-:W-:Y:S02]  /*26300*/  F2FP.BF16.F32.PACK_AB R14, R149, R148 ;  /* 0x00000094950e723e */ /* 0x000fe400000010ff */
[----:B------:R-:W-:-:S05]  /*26310*/  F2FP.BF16.F32.PACK_AB R15, R151, R150 ;  /* 0x00000096970f723e */ /* 0x000fca00000010ff */
[----:B------:R1:W-:Y:S01]  /*26320*/  STSM.16.M88.4 [R20], R12 ;  /* 0x0000000c14007844 */ /* 0x0003e20000000200 */
[----:B------:R-:W-:Y:S01]  /*26330*/  IMAD.MOV.U32 R21, RZ, RZ, 0x9b8 ;  /* 0x000009b8ff157424 */ /* 0x000fe200078e00ff */
[----:B------:R-:W-:Y:S01]  /*26340*/  BAR.SYNC.DEFER_BLOCKING 0x1, 0x100 ;  /* 0x0044000000007b1d */ /* 0x000fe20000010000 */
[----:B-1----:R-:W-:-:S05]  /*26350*/  @P0 IADD3 R12, P2, R156, UR4, RZ ;  /* 0x000000049c0c0c10 */ /* 0x002fca000ff5e0ff */
[----:B------:R-:W-:Y:S01]  /*26360*/  ULDC UR4, c[0x0][0xa88] ;  /* 0x0002a20000047ab9 */ /* 0x000fe20000000800 */
[----:B------:R-:W-:Y:S01]  /*26370*/  @P0 IADD3.X R13, R155, UR5, RZ, P2, !PT ;  /* 0x000000059b0d0c10 */ /* 0x000fe200097fe4ff */
[----:B------:R-:W-:Y:S01]  /*26380*/  IMAD.U32 R0, RZ, RZ, UR4 ;  /* 0x00000004ff007e24 */ /* 0x000fe2000f8e00ff */
[----:B------:R-:W-:Y:S01]  /*26390*/  ISETP.NE.AND P2, PT, R152, RZ, PT ;  /* 0x000000ff9800720c */ /* 0x000fe20003f45270 */
[----:B------:R-:W-:-:S03]  /*263a0*/  ULDC UR4, c[0x0][0xad4] ;  /* 0x0002b50000047ab9 */ /* 0x000fc60000000800 */
[----:B------:R-:W-:-:S04]  /*263b0*/  SEL R4, R152, UR4, P2 ;  /* 0x0000000498047c07 */ /* 0x000fc80009000000 */
[----:B------:R-:W-:Y:S01]  /*263c0*/  ISETP.GT.AND P2, PT, R4, 0x1, PT ;  /* 0x000000010400780c */ /* 0x000fe20003f44270 */
[----:B------:R-:W-:Y:S02]  /*263d0*/  ULDC.64 UR8, c[0x0][0x208] ;  /* 0x0000820000087ab9 */ /* 0x000fe40000000a00 */
[----:B------:R1:W5:Y:S01]  /*263e0*/  @P0 LDG.E R0, desc[UR8][R12.64] ;  /* 0x000000080c000981 */ /* 0x000362000c1e1900 */
[----:B------:R-:W-:-:S04]  /*263f0*/  SEL R21, R21, 0x978, P2 ;  /* 0x0000097815157807 */ /* 0x000fc80001000000 */
[----:B------:R2:W3:Y:S08]  /*26400*/  LDC.64 R14, c[0x0][R21+0x220] ;  /* 0x00008800150e7b82 */ /* 0x0004f00000000a00 */
[----:B-1----:R2:W1:Y:S01]  /*26410*/  LDC.64 R12, c[0x0][R21+0x218] ;  /* 0x00008600150c7b82 */ /* 0x0024620000000a00 */
[----:B------:R-:W-:-:S04]  /*26420*/  ISETP.NE.U32.AND P1, PT, RZ, UR6, PT ;  /* 0x00000006ff007c0c */ /* 0x000fc8000bf25070 */
[----:B------:R-:W-:Y:S01]  /*26430*/  ISETP.NE.AND.EX P1, PT, RZ, UR7, PT, P1 ;  /* 0x00000007ff007c0c */ /* 0x000fe2000bf25310 */
[----:B------:R-:W-:-:S12]  /*26440*/  IMAD.MOV.U32 R9, RZ, RZ, RZ ;  /* 0x000000ffff097224 */ /* 0x000fd800078e00ff */
[----:B------:R2:W5:Y:S01]  /*26450*/  @P1 LDG.E R9, desc[UR8][R10.64] ;  /* 0x000000080a091981 */ /* 0x000562000c1e1900 */
[----:B------:R-:W-:Y:S05]  /*26460*/  @P0 BRA `(.L_x_2873) ;  /* 0x0000000000140947 */ /* 0x000fea0003800000 */
[----:B------:R-:W-:Y:S05]  /*26470*/  @!P1 BRA `(.L_x_2873) ;  /* 0x0000000000109947 */ /* 0x000fea0003800000 */
[----:B------:R-:W-:Y:S02]  /*26480*/  ULDC.64 UR4, c[0x0][0x208] ;  /* 0x0000820000047ab9 */ /* 0x000fe40000000a00 */
[----:B-----5:R-:W4:Y:S04]  /*26490*/  LDG.E R0, desc[UR4][R10.64] ;  /* 0x000000040a007981 */ /* 0x020f28000c1e1900 */
[----:B--2---:R-:W4:Y:S02]  /*264a0*/  LDG.E R10, desc[UR4][R10.64+0x4] ;  /* 0x000004040a0a7981 */ /* 0x004f24000c1e1900 */
[----:B----4-:R-:W-:-:S07]  /*264b0*/  IMAD.IADD R0, R10, 0x1, -R0 ;  /* 0x000000010a007824 */ /* 0x010fce00078e0a00 */
.L_x_2873:
[----:B------:R-:W4:Y:S01]  /*264c0*/  LDL.LU R8, [R1+0x6c] ;  /* 0x00006c0001087983 */ /* 0x000f220000300800 */
[----:B------:R-:W0:Y:S03]  /*264d0*/  LDC R157, c[0x0][0xbe8] ;  /* 0x0002fa00ff9d7b82 */ /* 0x000e260000000800 */
[----:B------:R-:W3:Y:S04]  /*264e0*/  LDL.LU R4, [R1+0x8c] ;  /* 0x00008c0001047983 */ /* 0x000ee80000300800 */
[----:B------:R-:W3:Y:S01]  /*264f0*/  LDL R158, [R1+0x88] ;  /* 0x00008800019e7983 */ /* 0x000ee20000100800 */
[----:B--2---:R-:W2:Y:S01]  /*26500*/  LDC.64 R10, c[0x0][R21+0x228] ;  /* 0x00008a00150a7b82 */ /* 0x004ea20000000a00 */
[----:B------:R-:W-:-:S02]  /*26510*/  ISETP.NE.U32.AND P0, PT, RZ, UR6, PT ;  /* 0x00000006ff007c0c */ /* 0x000fc4000bf05070 */
[----:B------:R-:W2:Y:S02]  /*26520*/  LDL R160, [R1+0xb8] ;  /* 0x0000b80001a07983 */ /* 0x000ea40000100800 */
[----:B------:R-:W-:Y:S02]  /*26530*/  ISETP.NE.AND.EX P0, PT, RZ, UR7, PT, P0 ;  /* 0x00000007ff007c0c */ /* 0x000fe4000bf05300 */
[----:B------:R-:W2:Y:S01]  /*26540*/  LDL R159, [R1+0xa4] ;  /* 0x0000a400019f7983 */ /* 0x000ea20000100800 */
[----:B0-----:R-:W-:Y:S01]  /*26550*/  ISETP.NE.AND P1, PT, R157, 0x1, PT ;  /* 0x000000019d00780c */ /* 0x001fe20003f25270 */
[-C--:B-1----:R-:W-:Y:S02]  /*26560*/  IMAD R20, R13, R237.reuse, RZ ;  /* 0x000000ed0d147224 */ /* 0x082fe400078e02ff */
[----:B------:R-:W-:-:S10]  /*26570*/  IMAD.WIDE.U32 R12, R12, R237, RZ ;  /* 0x000000ed0c0c7225 */ /* 0x000fd400078e00ff */
[----:B------:R-:W0:Y:S08]  /*26580*/  @P1 LDC R155, c[0x0][0xbec] ;  /* 0x0002fb00ff9b1b82 */ /* 0x000e300000000800 */
[----:B------:R-:W1:Y:S01]  /*26590*/  @P1 LDC R156, c[0x0][0xbf0] ;  /* 0x0002fc00ff9c1b82 */ /* 0x000e620000000800 */
[----:B------:R-:W-:Y:S02]  /*265a0*/  IMAD.IADD R20, R13, 0x1, R20 ;  /* 0x000000010d147824 */ /* 0x000fe400078e0214 */
[----:B-----5:R-:W-:Y:S01]  /*265b0*/  IMAD R0, R0, R157, RZ ;  /* 0x0000009d00007224 */ /* 0x020fe200078e02ff */
[----:B------:R-:W-:Y:S01]  /*265c0*/  ULDC.64 UR4, c[0x0][0x208] ;  /* 0x0000820000047ab9 */ /* 0x000fe20000000a00 */
[----:B----4-:R-:W-:-:S02]  /*265d0*/  SEL R8, R8, RZ, !P0 ;  /* 0x000000ff08087207 */ /* 0x010fc40004000000 */
[----:B---3--:R-:W-:-:S03]  /*265e0*/  SEL R4, R4, RZ, !P0 ;  /* 0x000000ff04047207 */ /* 0x008fc60004000000 */
[----:B------:R-:W-:-:S04]  /*265f0*/  IMAD R15, R15, R8, RZ ;  /* 0x000000080f0f7224 */ /* 0x000fc800078e02ff */
[C---:B------:R-:W-:Y:S02]  /*26600*/  IMAD R4, R14.reuse, R4, R15 ;  /* 0x000000040e047224 */ /* 0x040fe400078e020f */
[----:B------:R-:W-:-:S04]  /*26610*/  IMAD.WIDE.U32 R14, R14, R8, RZ ;  /* 0x000000080e0e7225 */ /* 0x000fc800078e00ff */
[----:B------:R-:W-:Y:S01]  /*26620*/  IMAD.IADD R15, R15, 0x1, R4 ;  /* 0x000000010f0f7824 */ /* 0x000fe200078e0204 */
[--C-:B------:R-:W-:Y:S02]  /*26630*/  IADD3 R14, P0, P3, R14, R12, R9.reuse ;  /* 0x0000000c0e0e7210 */ /* 0x100fe40007b1e009 */
[----:B------:R-:W-:Y:S02]  /*26640*/  SHF.R.S32.HI R4, RZ, 0x1f, R9 ;  /* 0x0000001fff047819 */ /* 0x000fe40000011409 */
[----:B------:R-:W-:Y:S02]  /*26650*/  SEL R12, R158, RZ, P2 ;  /* 0x000000ff9e0c7207 */ /* 0x000fe40001000000 */
[----:B------:R-:W-:Y:S01]  /*26660*/  IADD3.X R15, R15, R20, R4, P0, P3 ;  /* 0x000000140f0f7210 */ /* 0x000fe200007e6404 */
[----:B------:R-:W-:Y:S02]  /*26670*/  IMAD.IADD R20, R235, 0x1, R231 ;  /* 0x00000001eb147824 */ /* 0x000fe400078e02e7 */
[----:B--2---:R-:W-:-:S02]  /*26680*/  IMAD R152, R11, R12, RZ ;  /* 0x0000000c0b987224 */ /* 0x004fc400078e02ff */
[----:B------:R-:W-:-:S04]  /*26690*/  IMAD.WIDE.U32 R12, R10, R12, RZ ;  /* 0x0000000c0a0c7225 */ /* 0x000fc800078e00ff */
[----:B0-----:R-:W-:-:S04]  /*266a0*/  @P1 IMAD.HI.U32 R10, R20, R155, RZ ;  /* 0x0000009b140a1227 */ /* 0x001fc800078e00ff */
[----:B------:R-:W-:Y:S01]  /*266b0*/  IMAD.MOV.U32 R155, RZ, RZ, R20 ;  /* 0x000000ffff9b7224 */ /* 0x000fe200078e0014 */
[----:B-1----:R-:W-:Y:S02]  /*266c0*/  @P1 SHF.R.U32.HI R155, RZ, R156, R10 ;  /* 0x0000009cff9b1219 */ /* 0x002fe4000001160a */
[----:B------:R0:W1:Y:S03]  /*266d0*/  LDC.64 R10, c[0x0][R21+0x210] ;  /* 0x00008400150a7b82 */ /* 0x0000660000000a00 */
[----:B0-----:R-:W-:-:S04]  /*266e0*/  IMAD.MOV R21, RZ, RZ, -R155 ;  /* 0x000000ffff157224 */ /* 0x001fc800078e0a9b */
[----:B------:R-:W-:Y:S01]  /*266f0*/  IMAD R21, R157, R21, R20 ;  /* 0x000000159d157224 */ /* 0x000fe200078e0214 */
[----:B------:R-:W-:Y:S01]  /*26700*/  IADD3 R12, P0, P3, R155, R14, R12 ;  /* 0x0000000e9b0c7210 */ /* 0x000fe20007b1e00c */
[----:B------:R-:W-:Y:S01]  /*26710*/  IMAD.IADD R152, R13, 0x1, R152 ;  /* 0x000000010d987824 */ /* 0x000fe200078e0298 */
[----:B------:R-:W-:Y:S02]  /*26720*/  SHF.R.S32.HI R13, RZ, 0x1f, R155 ;  /* 0x0000001fff0d7819 */ /* 0x000fe4000001149b */
[----:B------:R-:W-:Y:S02]  /*26730*/  SHF.R.S32.HI R14, RZ, 0x1f, R21 ;  /* 0x0000001fff0e7819 */ /* 0x000fe40000011415 */
[----:B------:R-:W-:Y:S01]  /*26740*/  IADD3.X R13, R13, R15, R152, P0, P3 ;  /* 0x0000000f0d0d7210 */ /* 0x000fe200007e6498 */
[----:B-1----:R-:W-:-:S04]  /*26750*/  IMAD R11, R11, R21, RZ ;  /* 0x000000150b0b7224 */ /* 0x002fc800078e02ff */
[C---:B------:R-:W-:Y:S02]  /*26760*/  IMAD R11, R10.reuse, R14, R11 ;  /* 0x0000000e0a0b7224 */ /* 0x040fe400078e020b */
[----:B------:R-:W0:Y:S01]  /*26770*/  LDC.64 R14, c[0x0][0xba8] ;  /* 0x0002ea00ff0e7b82 */ /* 0x000e220000000a00 */
[----:B------:R-:W-:-:S07]  /*26780*/  IMAD.WIDE.U32 R12, R10, R21, R12 ;  /* 0x000000150a0c7225 */ /* 0x000fce00078e000c */
[----:B0-----:R-:W0:Y:S08]  /*26790*/  @!P2 LDC R14, c[0x0][0xb50] ;  /* 0x0002d400ff0eab82 */ /* 0x001e300000000800 */
[----:B------:R-:W1:Y:S01]  /*267a0*/  @!P2 LDC R15, c[0x0][0xb54] ;  /* 0x0002d500ff0fab82 */ /* 0x000e620000000800 */
[----:B------:R-:W-:Y:S01]  /*267b0*/  IMAD.IADD R11, R13, 0x1, R11 ;  /* 0x000000010d0b7824 */ /* 0x000fe200078e020b */
[----:B0-----:R-:W-:-:S04]  /*267c0*/  LEA R14, P0, R12, R14, 0x2 ;  /* 0x0000000e0c0e7211 */ /* 0x001fc800078010ff */
[----:B-1----:R-:W-:Y:S01]  /*267d0*/  LEA.HI.X R15, R12, R15, R11, 0x2, P0 ;  /* 0x0000000f0c0f7211 */ /* 0x002fe200000f140b */
[----:B------:R-:W-:Y:S04]  /*267e0*/  SHFL.IDX PT, R10, R14, RZ, 0x1c1f ;  /* 0x001c1fff0e0a7589 */ /* 0x000fe800000e0000 */
[----:B------:R-:W0:Y:S04]  /*267f0*/  SHFL.IDX PT, R11, R15, RZ, 0x1c1f ;  /* 0x001c1fff0f0b7589 */ /* 0x000e2800000e0000 */
[----:B------:R-:W-:Y:S04]  /*26800*/  SHFL.IDX PT, R12, R14, 0x1, 0x1c1f ;  /* 0x003c1f000e0c7f89 */ /* 0x000fe800000e0000 */
[----:B------:R1:W2:Y:S01]  /*26810*/  SHFL.IDX PT, R13, R15, 0x1, 0x1c1f ;  /* 0x003c1f000f0d7f89 */ /* 0x0002a200000e0000 */
[----:B------:R-:W-:Y:S01]  /*26820*/  LOP3.LUT P0, RZ, R159, 0x3, RZ, 0xc0, !PT ;  /* 0x000000039fff7812 */ /* 0x000fe2000780c0ff */
[----:B-1----:R-:W-:-:S04]  /*26830*/  IMAD.IADD R15, R160, 0x1, R231 ;  /* 0x00000001a00f7824 */ /* 0x002fc800078e02e7 */
[C---:B------:R-:W-:Y:S01]  /*26840*/  VIADD R14, R15.reuse, 0x8 ;  /* 0x000000080f0e7836 */ /* 0x040fe20000000000 */
[----:B------:R-:W-:-:S04]  /*26850*/  ISETP.GE.OR P3, PT, R15, R0, P0 ;  /* 0x000000000f00720c */ /* 0x000fc80000766670 */
[----:B------:R-:W-:-:S09]  /*26860*/  ISETP.GE.OR P0, PT, R14, R0, P0 ;  /* 0x000000000e00720c */ /* 0x000fd20000706670 */
[----:B0-----:R0:W-:Y:S04]  /*26870*/  @!P3 ST.E desc[UR4][R10.64], R154 ;  /* 0x0000009a0a00b985 */ /* 0x0011e8000c101904 */
[----:B--2---:R0:W-:Y:S01]  /*26880*/  @!P0 ST.E desc[UR4][R12.64], R153 ;  /* 0x000000990c008985 */ /* 0x0041e2000c101904 */
[----:B------:R-:W-:Y:S05]  /*26890*/  @P2 BRA `(.L_x_2874) ;  /* 0x0000000c00f02947 */ /* 0x000fea0003800000 */
[----:B------:R-:W0:Y:S01]  /*268a0*/  LDL R159, [R1+0x60] ;  /* 0x00006000019f7983 */ /* 0x000e220000100800 */
[----:B------:R-:W-:Y:S01]  /*268b0*/  IMAD.SHL.U32 R160, R212, 0x40, RZ ;  /* 0x00000040d4a07824 */ /* 0x000fe200078e00ff */
[----:B------:R-:W1:Y:S02]  /*268c0*/  @P1 LDC R21, c[0x0][0xbec] ;  /* 0x0002fb00ff151b82 */ /* 0x000e640000000800 */
[----:B------:R2:W5:Y:S04]  /*268d0*/  LDL R89, [R1+0xa0] ;  /* 0x0000a00001597983 */ /* 0x0005680000100800 */
[----:B------:R2:W5:Y:S01]  /*268e0*/  LDL R88, [R1+0x7c] ;  /* 0x00007c0001587983 */ /* 0x0005620000100800 */
[----:B------:R-:W-:Y:S01]  /*268f0*/  ULDC.64 UR4, c[0x0][0x208] ;  /* 0x0000820000047ab9 */ /* 0x000fe20000000a00 */
[----:B------:R-:W3:Y:S02]  /*26900*/  @P1 LDC R85, c[0x0][0xbf0] ;  /* 0x0002fc00ff551b82 */ /* 0x000ee40000000800 */
[----:B------:R2:W5:Y:S04]  /*26910*/  LDL R87, [R1+0x84] ;  /* 0x0000840001577983 */ /* 0x0005680000100800 */
[----:B------:R2:W5:Y:S01]  /*26920*/  LDL R86, [R1+0x80] ;  /* 0x0000800001567983 */ /* 0x0005620000100800 */
[----:B------:R-:W-:Y:S01]  /*26930*/  BSSY B1, `(.L_x_2875) ;  /* 0x00000aa000017945 */ /* 0x000fe20003800000 */
[----:B0-----:R-:W-:-:S04]  /*26940*/  IMAD R11, R159, 0x8, R160 ;  /* 0x000000089f0b7824 */ /* 0x001fc800078e02a0 */
        /* <DEDUP_REMOVED lines=57> */
[C---:B------:R-:W-:Y:S02]  /*26ce0*/  LOP3.LUT R13, R2.reuse, 0x380, RZ, 0xc0, !PT ;  /* 0x00000380020d7812 */ /* 0x040fe400078ec0ff */
[----:B------:R-:W-:Y:S01]  /*26cf0*/  IADD3 R11, P2, R2, 0xf000, RZ ;  /* 0x0000f000020b7810 */ /* 0x000fe20007f5e0ff */
        /* <DEDUP_REMOVED lines=8> */
[----:B------:R-:W-:Y:S02]  /*26d80*/  SHF.R.U64 R13, R13, 0x3, RZ ;  /* 0x000000030d0d7819 */ /* 0x000fe400000012ff */
[----:B------:R-:W-:-:S02]  /*26d90*/  LOP3.LUT R10, R11, 0x380, RZ, 0xc0, !PT ;  /* 0x000003800b0a7812 */ /* 0x000fc400078ec0ff */
[----:B------:R-:W-:Y:S02]  /*26da0*/  SHF.R.U64 R60, R60, 0x3, RZ ;  /* 0x000000033c3c7819 */ /* 0x000fe400000012ff */
[----:B------:R-:W-:Y:S02]  /*26db0*/  SHF.R.U64 R64, R64, 0x3, RZ ;  /* 0x0000000340407819 */ /* 0x000fe400000012ff */
[----:B------:R-:W-:Y:S02]  /*26dc0*/  SHF.R.U64 R68, R68, 0x3, RZ ;  /* 0x0000000344447819 */ /* 0x000fe400000012ff */
[----:B------:R-:W-:Y:S02]  /*26dd0*/  SHF.R.U64 R72, R72, 0x3, RZ ;  /* 0x0000000348487819 */ /* 0x000fe400000012ff */
[----:B------:R-:W-:Y:S02]  /*26de0*/  SHF.R.U64 R76, R76, 0x3, RZ ;  /* 0x000000034c4c7819 */ /* 0x000fe400000012ff */
[----:B------:R-:W-:-:S02]  /*26df0*/  LOP3.LUT R12, R13, R2, RZ, 0x3c, !PT ;  /* 0x000000020d0c7212 */ /* 0x000fc400078e3cff */
        /* <DEDUP_REMOVED lines=35> */
[----:B------:R-:W-:Y:S01]  /*27030*/  IMAD.WIDE.U32 R2, R237, UR4, R2 ;  /* 0x00000004ed027c25 */ /* 0x000fe2000f8e0002 */
[----:B------:R-:W-:-:S03]  /*27040*/  SHF.R.S32.HI R11, RZ, 0x1f, R8 ;  /* 0x0000001fff0b7819 */ /* 0x000fc60000011408 */
[----:B-1----:R-:W-:-:S04]  /*27050*/  @P1 IMAD.HI.U32 R4, R10, R21, RZ ;  /* 0x000000150a041227 */ /* 0x002fc800078e00ff */
        /* <DEDUP_REMOVED lines=10> */
[----:B------:R-:W-:Y:S02]  /*27100*/  IMAD R4, R4, UR4, RZ ;  /* 0x0000000404047c24 */ /* 0x000fe4000f8e02ff */
[----:B------:R-:W-:Y:S02]  /*27110*/  IMAD R157, R157, R8, R10 ;  /* 0x000000089d9d7224 */ /* 0x000fe400078e020a */
[----:B------:R-:W-:Y:S02]  /*27120*/  IMAD.IADD R3, R3, 0x1, R11 ;  /* 0x0000000103037824 */ /* 0x000fe400078e020b */
[C---:B------:R-:W-:Y:S01]  /*27130*/  IMAD R11, R9.reuse, UR5, R4 ;  /* 0x00000005090b7c24 */ /* 0x040fe2000f8e0204 */
[----:B------:R-:W-:Y:S01]  /*27140*/  SHF.R.S32.HI R4, RZ, 0x1f, R157 ;  /* 0x0000001fff047819 */ /* 0x000fe2000001149d */
[----:B------:R-:W-:Y:S01]  /*27150*/  IMAD.WIDE.U32 R2, R9, UR4, R2 ;  /* 0x0000000409027c25 */ /* 0x000fe2000f8e0002 */
[----:B------:R-:W-:-:S03]  /*27160*/  ULDC.64 UR4, c[0x0][0xad8] ;  /* 0x0002b60000047ab9 */ /* 0x000fc60000000a00 */
[----:B------:R-:W-:Y:S02]  /*27170*/  IMAD.IADD R3, R3, 0x1, R11 ;  /* 0x0000000103037824 */ /* 0x000fe400078e020b */
[----:B------:R-:W-:Y:S02]  /*27180*/  IMAD R4, R4, UR4, RZ ;  /* 0x0000000404047c24 */ /* 0x000fe4000f8e02ff */
[----:B------:R-:W-:Y:S02]  /*27190*/  IMAD.IADD R231, R212, 0x1, R231 ;  /* 0x00000001d4e77824 */ /* 0x000fe400078e02e7 */
[C---:B------:R-:W-:Y:S02]  /*271a0*/  IMAD R11, R157.reuse, UR5, R4 ;  /* 0x000000059d0b7c24 */ /* 0x040fe4000f8e0204 */
[----:B------:R-:W-:Y:S01]  /*271b0*/  IMAD.WIDE.U32 R2, R157, UR4, R2 ;  /* 0x000000049d027c25 */ /* 0x000fe2000f8e0002 */
[----:B------:R-:W-:Y:S01]  /*271c0*/  ISETP.GE.AND P2, PT, R231, R0, PT ;  /* 0x00000000e700720c */ /* 0x000fe20003f46270 */
[----:B------:R-:W-:-:S02]  /*271d0*/  ULDC.64 UR4, c[0x0][0xa80] ;  /* 0x0002a00000047ab9 */ /* 0x000fc40000000a00 */
[----:B------:R-:W-:Y:S01]  /*271e0*/  IMAD.IADD R3, R3, 0x1, R11 ;  /* 0x0000000103037824 */ /* 0x000fe200078e020b */
[----:B------:R-:W-:Y:S01]  /*271f0*/  LEA R4, P3, R2, UR4, 0x1 ;  /* 0x0000000402047c11 */ /* 0x000fe2000f8608ff */
[----:B------:R-:W-:Y:S02]  /*27200*/  VIADD R8, R16, 0x38820 ;  /* 0x0003882010087836 */ /* 0x000fe40000000000 */
[----:B------:R-:W-:Y:S01]  /*27210*/  VIADD R9, R231, 0x20 ;  /* 0x00000020e7097836 */ /* 0x000fe20000000000 */
[----:B------:R-:W-:Y:S02]  /*27220*/  LEA.HI.X R84, R2, UR5, R3, 0x1, P3 ;  /* 0x0000000502547c11 */ /* 0x000fe400098f0c03 */
[----:B------:R-:W-:Y:S02]  /*27230*/  PRMT R8, RZ, 0x654, R8 ;  /* 0x00000654ff087816 */ /* 0x000fe40000000008 */
[-C--:B------:R-:W-:Y:S01]  /*27240*/  ISETP.GE.AND P1, PT, R9, R0.reuse, PT ;  /* 0x000000000900720c */ /* 0x080fe20003f26270 */
[----:B------:R-:W-:Y:S01]  /*27250*/  VIADD R9, R231, 0x40 ;  /* 0x00000040e7097836 */ /* 0x000fe20000000000 */
[----:B0-----:R2:W-:Y:S01]  /*27260*/  SYNCS.ARRIVE.TRANS64.RED.A1T0 RZ, [R8+URZ], RZ ;  /* 0x000000ff08ff79a7 */ /* 0x0015e2000810043f */
[----:B------:R2:W0:Y:S04]  /*27270*/  SHFL.IDX PT, R85, R4, RZ, 0x181f ;  /* 0x00181fff04557589 */ /* 0x00042800000e0000 */
[----:B------:R2:W1:Y:S01]  /*27280*/  SHFL.IDX PT, R21, R84, RZ, 0x181f ;  /* 0x00181fff54157589 */ /* 0x00046200000e0000 */
        /* <DEDUP_REMOVED lines=8> */
[----:B0-----:R-:W-:-:S04]  /*27310*/  @!P5 LEA R2, P6, R18, R85, 0x1 ;  /* 0x000000551202d211 */ /* 0x001fc800078c08ff */
[----:B-1----:R-:W-:Y:S02]  /*27320*/  @!P5 LEA.HI.X R3, R18, R21, R19, 0x1, P6 ;  /* 0x000000151203d211 */ /* 0x002fe400030f0c13 */
[----:B--2--5:R-:W-:-:S03]  /*27330*/  @!P4 LEA R8, P6, R88, R85, 0x1 ;  /* 0x000000555808c211 */ /* 0x024fc600078c08ff */
        /* <DEDUP_REMOVED lines=9> */
.L_x_2876:
[----:B------:R-:W-:Y:S05]  /*273d0*/  BSYNC B1 ;  /* 0x0000000000017941 */ /* 0x000fea0003800000 */
.L_x_2875:
[----:B---3-5:R3:W4:Y:S01]  /*273e0*/  SHFL.IDX PT, R13, R84, 0x1, 0x181f ;  /* 0x00381f00540d7f89 */ /* 0x02872200000e0000 */
        /* <DEDUP_REMOVED lines=10> */
[----:B--2---:R-:W-:Y:S02]  /*27490*/  @!P3 LEA R8, P5, R88, R11, 0x1 ;  /* 0x0000000b5808b211 */ /* 0x004fe400078a08ff */
        /* <DEDUP_REMOVED lines=10> */
.L_x_2878:
[----:B------:R-:W-:Y:S05]  /*27540*/  BSYNC B1 ;  /* 0x0000000000017941 */ /* 0x000fea0003800000 */
.L_x_2877:
        /* <DEDUP_REMOVED lines=11> */
[-C--:B--2---:R-:W-:Y:S02]  /*27600*/  @!P2 LEA R8, P5, R88, R9.reuse, 0x1 ;  /* 0x000000095808a211 */ /* 0x084fe400078a08ff */
        /* <DEDUP_REMOVED lines=10> */
.L_x_2880:
[----:B------:R-:W-:Y:S05]  /*276b0*/  BSYNC B1 ;  /* 0x0000000000017941 */ /* 0x000fea0003800000 */
.L_x_2879:
        /* <DEDUP_REMOVED lines=11> */
[----:B--2---:R-:W-:Y:S02]  /*27770*/  @!P4 LEA R8, P1, R88, R15, 0x1 ;  /* 0x0000000f5808c211 */ /* 0x004fe400078208ff */
[----:B----4-:R-:W-:Y:S02]  /*27780*/  @!P3 LEA.HI.X R3, R18, R13, R19, 0x1, P0 ;  /* 0x0000000d1203b211 */ /* 0x010fe400000f0c13 */
        /* <DEDUP_REMOVED lines=13> */
.L_x_2874:
[----:B------:R-:W1:Y:S01]  /*27860*/  @P1 LDC R3, c[0x0][0xbec] ;  /* 0x0002fb00ff031b82 */ /* 0x000e620000000800 */
[----:B------:R-:W-:Y:S01]  /*27870*/  ULDC.64 UR4, c[0x0][0xb08] ;  /* 0x0002c20000047ab9 */ /* 0x000fe20000000a00 */
[----:B0-----:R-:W-:Y:S01]  /*27880*/  IMAD.MOV.U32 R10, RZ, RZ, R20 ;  /* 0x000000ffff0a7224 */ /* 0x001fe200078e0014 */
[----:B------:R-:W-:Y:S01]  /*27890*/  BSSY B1, `(.L_x_2882) ;  /* 0x000010a000017945 */ /* 0x000fe20003800000 */
[----:B------:R-:W-:Y:S02]  /*278a0*/  IMAD R4, R4, UR4, RZ ;  /* 0x0000000404047c24 */ /* 0x000fe4000f8e02ff */
        /* <DEDUP_REMOVED lines=20> */
[C---:B------:R-:W-:Y:S01]  /*279f0*/  VIADD R173, R234.reuse, 0xa8 ;  /* 0x000000a8eaad7836 */ /* 0x040fe20000000000 */
        /* <DEDUP_REMOVED lines=8> */
[----:B------:R-:W-:-:S03]  /*27a80*/  IMAD.WIDE.U32 R2, R237, UR4, R2 ;  /* 0x00000004ed027c25 */ /* 0x000fc6000f8e0002 */
        /* <DEDUP_REMOVED lines=9> */
[----:B------:R-:W-:Y:S01]  /*27b20*/  SHF.R.S32.HI R8, RZ, 0x1f, R10 ;  /* 0x0000001fff087819 */ /* 0x000fe2000001140a */
        /* <DEDUP_REMOVED lines=21> */
[----:B------:R-:W-:Y:S01]  /*27c80*/  LEA R4, P0, R2, UR4, 0x2 ;  /* 0x0000000402047c11 */ /* 0x000fe2000f8010ff */
[----:B------:R-:W-:Y:S02]  /*27c90*/  IMAD.IADD R9, R3, 0x1, R9 ;  /* 0x0000000103097824 */ /* 0x000fe400078e0209 */
[C---:B------:R-:W-:Y:S01]  /*27ca0*/  VIADD R183, R234.reuse, 0x80 ;  /* 0x00000080eab77836 */ /* 0x040fe20000000000 */
[----:B------:R-:W-:Y:S01]  /*27cb0*/  SHF.R.S32.HI R181, RZ, 0x1f, R181 ;  /* 0x0000001fffb57819 */ /* 0x000fe200000114b5 */
[----:B------:R-:W-:Y:S01]  /*27cc0*/  VIADD R185, R234, 0x78 ;  /* 0x00000078eab97836 */ /* 0x000fe20000000000 */
[----:B------:R-:W-:Y:S01]  /*27cd0*/  LEA.HI.X R20, R2, UR5, R9, 0x2, P0 ;  /* 0x0000000502147c11 */ /* 0x000fe200080f1409 */
[----:B------:R-:W-:Y:S01]  /*27ce0*/  VIADD R2, R16, 0x38820 ;  /* 0x0003882010027836 */ /* 0x000fe20000000000 */
[----:B------:R-:W-:Y:S01]  /*27cf0*/  ISETP.GE.AND P0, PT, R15, R0, PT ;  /* 0x000000000f00720c */ /* 0x000fe20003f06270 */
[C---:B------:R-:W-:Y:S01]  /*27d00*/  VIADD R187, R234.reuse, 0x70 ;  /* 0x00000070eabb7836 */ /* 0x040fe20000000000 */
[----:B------:R-:W-:Y:S01]  /*27d10*/  SHF.R.S32.HI R183, RZ, 0x1f, R183 ;  /* 0x0000001fffb77819 */ /* 0x000fe200000114b7 */
[C---:B------:R-:W-:Y:S01]  /*27d20*/  VIADD R189, R234.reuse, 0x68 ;  /* 0x00000068eabd7836 */ /* 0x040fe20000000000 */
[----:B------:R-:W-:Y:S01]  /*27d30*/  PRMT R2, RZ, 0x654, R2 ;  /* 0x00000654ff027816 */ /* 0x000fe20000000002 */
[C---:B------:R-:W-:Y:S01]  /*27d40*/  VIADD R191, R234.reuse, 0x60 ;  /* 0x00000060eabf7836 */ /* 0x040fe20000000000 */
[----:B------:R0:W1:Y:S01]  /*27d50*/  SHFL.IDX PT, R3, R20, RZ, 0x1c1f ;  /* 0x001c1fff14037589 */ /* 0x00006200000e0000 */
        /* <DEDUP_REMOVED lines=9> */
[----:B--2---:R0:W2:Y:S01]  /*27df0*/  SHFL.IDX PT, R2, R4, RZ, 0x1c1f ;  /* 0x001c1fff04027589 */ /* 0x0040a200000e0000 */
        /* <DEDUP_REMOVED lines=56> */
[----:B------:R-:W-:-:S05]  /*28180*/  @!P0 IMAD.WIDE R8, R234, 0x4, R2 ;  /* 0x00000004ea088825 */ /* 0x000fca00078e0202 */
        /* <DEDUP_REMOVED lines=73> */
[-C--:B--2---:R-:W-:Y:S01]  /*28620*/  @!P5 LEA R12, P6, R176, R2.reuse, 0x2 ;  /* 0x00000002b00cd211 */ /* 0x084fe200078c10ff */
[----:B------:R1:W-:Y:S01]  /*28630*/  @!P4 ST.E.64 desc[UR6][R10.64], R96 ;  /* 0x000000600a00c985 */ /* 0x0003e2000c101b06 */
[----:B------:R-:W-:Y:S02]  /*28640*/  ISETP.GE.AND P4, PT, R166, UR4, PT ;  /* 0x00000004a6007c0c */ /* 0x000fe4000bf86270 */
[----:B------:R-:W-:Y:S02]  /*28650*/  @!P5 LEA.HI.X R13, R176, R3, R177, 0x2, P6 ;  /* 0x00000003b00dd211 */ /* 0x000fe400030f14b1 */
[----:B0-----:R-:W-:-:S03]  /*28660*/  @!P2 LEA R8, P6, R174, R2, 0x2 ;  /* 0x00000002ae08a211 */ /* 0x001fc600078c10ff */
[----:B------:R0:W-:Y:S01]  /*28670*/  @!P5 ST.E.64 desc[UR6][R12.64], R100 ;  /* 0x000000640c00d985 */ /* 0x0001e2000c101b06 */
[----:B------:R-:W-:Y:S02]  /*28680*/  ISETP.GE.AND P5, PT, R168, UR4, PT ;  /* 0x00000004a8007c0c */ /* 0x000fe4000bfa6270 */
        /* <DEDUP_REMOVED lines=28> */
[----:B------:R-:W-:-:S03]  /*28850*/  @!P1 LEA.HI.X R11, R160, R3, R161, 0x2, P6 ;  /* 0x00000003a00b9211 */ /* 0x000fc600030f14a1 */
[CC--:B0-----:R-:W-:Y:S02]  /*28860*/  @!P3 LEA R12, P6, R156.reuse, R2.reuse, 0x2 ;  /* 0x000000029c0cb211 */ /* 0x0c1fe400078c10ff */
[----:B------:R0:W-:Y:S02]  /*28870*/  @!P1 ST.E.64 desc[UR6][R10.64], R132 ;  /* 0x000000840a009985 */ /* 0x0001e4000c101b06 */
[----:B------:R-:W-:Y:S02]  /*28880*/  @!P3 LEA.HI.X R13, R156, R3, R157, 0x2, P6 ;  /* 0x000000039c0db211 */ /* 0x000fe400030f149d */
[----:B-1----:R-:W-:-:S04]  /*28890*/  @!P4 LEA R8, P0, R158, R2, 0x2 ;  /* 0x000000029e08c211 */ /* 0x002fc800078010ff */
[----:B------:R-:W-:Y:S02]  /*288a0*/  @!P4 LEA.HI.X R9, R158, R3, R159, 0x2, P0 ;  /* 0x000000039e09c211 */ /* 0x000fe400000f149f */
[----:B0-----:R-:W-:-:S03]  /*288b0*/  @!P2 LEA R10, P1, R154, R2, 0x2 ;  /* 0x000000029a0aa211 */ /* 0x001fc600078210ff */
[----:B------:R0:W-:Y:S01]  /*288c0*/  @!P4 ST.E.64 desc[UR6][R8.64], R136 ;  /* 0x000000880800c985 */ /* 0x0001e2000c101b06 */
[----:B------:R-:W-:Y:S02]  /*288d0*/  @!P5 LEA R2, P0, R152, R2, 0x2 ;  /* 0x000000029802d211 */ /* 0x000fe400078010ff */
[-C--:B------:R-:W-:Y:S01]  /*288e0*/  @!P2 LEA.HI.X R11, R154, R3.reuse, R155, 0x2, P1 ;  /* 0x000000039a0ba211 */ /* 0x080fe200008f149b */
[----:B------:R0:W-:Y:S01]  /*288f0*/  @!P3 ST.E.64 desc[UR6][R12.64], R140 ;  /* 0x0000008c0c00b985 */ /* 0x0001e2000c101b06 */
[----:B------:R-:W-:-:S03]  /*28900*/  @!P5 LEA.HI.X R3, R152, R3, R153, 0x2, P0 ;  /* 0x000000039803d211 */ /* 0x000fc600000f1499 */
[----:B------:R0:W-:Y:S04]  /*28910*/  @!P2 ST.E.64 desc[UR6][R10.64], R144 ;  /* 0x000000900a00a985 */ /* 0x0001e8000c101b06 */
[----:B------:R0:W-:Y:S02]  /*28920*/  @!P5 ST.E.64 desc[UR6][R2.64], R148 ;  /* 0x000000940200d985 */ /* 0x0001e4000c101b06 */
.L_x_2883:
[----:B------:R-:W-:Y:S05]  /*28930*/  BSYNC B1 ;  /* 0x0000000000017941 */ /* 0x000fea0003800000 */
.L_x_2882:
[----:B------:R-:W-:Y:S01]  /*28940*/  ISETP.GE.AND P0, PT, R14, R0, PT ;  /* 0x000000000e00720c */ /* 0x000fe20003f06270 */
[----:B------:R1:W2:Y:S04]  /*28950*/  SHFL.IDX PT, R21, R20, 0x1, 0x1c1f ;  /* 0x003c1f0014157f89 */ /* 0x0002a800000e0000 */
[----:B------:R1:W3:Y:S08]  /*28960*/  SHFL.IDX PT, R20, R4, 0x1, 0x1c1f ;  /* 0x003c1f0004147f89 */ /* 0x0002f000000e0000 */
[----:B-1----:R-:W-:Y:S05]  /*28970*/  @P0 BRA `(.L_x_2881) ;  /* 0x0000001400b40947 */ /* 0x002fea0003800000 */
[----:B------:R-:W-:Y:S01]  /*28980*/  ULDC UR4, c[0x0][0xac8] ;  /* 0x0002b20000047ab9 */ /* 0x000fe20000000800 */
[----:B------:R-:W-:Y:S01]  /*28990*/  ULDC.64 UR6, c[0x0][0x208] ;  /* 0x0000820000067ab9 */ /* 0x000fe20000000a00 */
[----:B------:R-:W-:Y:S02]  /*289a0*/  ISETP.GE.AND P3, PT, R234, UR4, PT ;  /* 0x00000004ea007c0c */ /* 0x000fe4000bf66270 */
[----:B------:R-:W-:Y:S02]  /*289b0*/  ISETP.GE.AND P2, PT, R224, UR4, PT ;  /* 0x00000004e0007c0c */ /* 0x000fe4000bf46270 */
[----:B------:R-:W-:Y:S02]  /*289c0*/  ISETP.GE.AND P1, PT, R210, UR4, PT ;  /* 0x00000004d2007c0c */ /* 0x000fe4000bf26270 */
[----:B------:R-:W-:Y:S02]  /*289d0*/  ISETP.GE.AND P0, PT, R208, UR4, PT ;  /* 0x00000004d0007c0c */ /* 0x000fe4000bf06270 */
[----:B------:R-:W-:-:S05]  /*289e0*/  ISETP.GE.AND P4, PT, R204, UR4, PT ;  /* 0x00000004cc007c0c */ /* 0x000fca000bf86270 */
[----:B0-23--:R-:W-:-:S04]  /*289f0*/  @!P3 IMAD.WIDE R2, R234, 0x4, R20 ;  /* 0x00000004ea02b825 */ /* 0x00dfc800078e0214 */
        /* <DEDUP_REMOVED lines=17> */
[-C--:B------:R-:W-:Y:S01]  /*28b10*/  @!P4 LEA.HI.X R9, R204, R21.reuse, R205, 0x2, P2 ;  /* 0x00000015cc09c211 */ /* 0x080fe200010f14cd */
[----:B------:R0:W-:Y:S01]  /*28b20*/  @!P3 ST.E.64 desc[UR6][R2.64], R42 ;  /* 0x0000002a0200b985 */ /* 0x0001e2000c101b06 */
[----:B------:R-:W-:Y:S02]  /*28b30*/  ISETP.GE.AND P2, PT, R196, UR4, PT ;  /* 0x00000004c4007c0c */ /* 0x000fe4000bf46270 */
[----:B--2---:R-:W-:Y:S01]  /*28b40*/  @!P5 LEA R10, P6, R202, R20, 0x2 ;  /* 0x00000014ca0ad211 */ /* 0x004fe200078c10ff */
[----:B------:R1:W-:Y:S01]  /*28b50*/  @!P4 ST.E.64 desc[UR6][R8.64], R46 ;  /* 0x0000002e0800c985 */ /* 0x0003e2000c101b06 */
[----:B------:R-:W-:Y:S02]  /*28b60*/  ISETP.GE.AND P3, PT, R194, UR4, PT ;  /* 0x00000004c2007c0c */ /* 0x000fe4000bf66270 */
[----:B------:R-:W-:-:S02]  /*28b70*/  @!P5 LEA.HI.X R11, R202, R21, R203, 0x2, P6 ;  /* 0x00000015ca0bd211 */ /* 0x000fc400030f14cb */
        /* <DEDUP_REMOVED lines=95> */
[----:B-1----:R-:W-:Y:S01]  /*29170*/  LEA R2, P0, R152, R20, 0x2 ;  /* 0x0000001498027211 */ /* 0x002fe200078010ff */
[----:B------:R-:W-:-:S03]  /*29180*/  ULDC.64 UR4, c[0x0][0x208] ;  /* 0x0000820000047ab9 */ /* 0x000fc60000000a00 */
[----:B------:R-:W-:-:S05]  /*29190*/  LEA.HI.X R3, R152, R21, R153, 0x2, P0 ;  /* 0x0000001598037211 */ /* 0x000fca00000f1499 */
[----:B------:R4:W-:Y:S01]  /*291a0*/  ST.E.64 desc[UR4][R2.64], R150 ;  /* 0x0000009602007985 */ /* 0x0009e2000c101b04 */
[----:B------:R-:W-:Y:S05]  /*291b0*/  BRA `(.L_x_2881) ;  /* 0x0000000c00a47947 */ /* 0x000fea0003800000 */
.L_x_2872:
[----:B-1----:R-:W2:Y:S01]  /*291c0*/  LDL.LU R4, [R1+0x70] ;  /* 0x0000700001047983 */ /* 0x002ea20000300800 */
[----:B------:R-:W-:Y:S01]  /*291d0*/  ULDC.64 UR6, c[0x0][0xc08] ;  /* 0x0003020000067ab9 */ /* 0x000fe20000000a00 */
[----:B------:R-:W-:Y:S02]  /*291e0*/  ULDC.64 UR4, c[0x0][0xc00] ;  /* 0x0003000000047ab9 */ /* 0x000fe40000000a00 */
[----:B------:R-:W3:Y:S04]  /*291f0*/  LDL.LU R0, [R1+0x74] ;  /* 0x0000740001007983 */ /* 0x000ee80000300800 */
[----:B------:R-:W4:Y:S01]  /*29200*/  LDL R11, [R1+0x68] ;  /* 0x00006800010b7983 */ /* 0x000f220000100800 */
[----:B------:R-:W-:Y:S01]  /*29210*/  ISETP.NE.U32.AND P1, PT, RZ, UR6, PT ;  /* 0x00000006ff007c0c */ /* 0x000fe2000bf25070 */
[----:B------:R-:W-:Y:S01]  /*29220*/  IMAD.MOV.U32 R25, RZ, RZ, RZ ;  /* 0x000000ffff197224 */ /* 0x000fe200078e00ff */
[----:B------:R-:W-:Y:S01]  /*29230*/  ISETP.NE.U32.AND P0, PT, RZ, UR4, PT ;  /* 0x00000004ff007c0c */ /* 0x000fe2000bf05070 */
[----:B------:R-:W-:Y:S01]  /*29240*/  ULDC.64 UR8, c[0x0][0x208] ;  /* 0x0000820000087ab9 */ /* 0x000fe20000000a00 */
[----:B------:R-:W-:-:S02]  /*29250*/  ISETP.NE.AND.EX P1, PT, RZ, UR7, PT, P1 ;  /* 0x00000007ff007c0c */ /* 0x000fc4000bf25310 */
[----:B------:R-:W-:Y:S02]  /*29260*/  ISETP.NE.AND.EX P0, PT, RZ, UR5, PT, P0 ;  /* 0x00000005ff007c0c */ /* 0x000fe4000bf05300 */
[----:B--2---:R-:W-:-:S04]  /*29270*/  IADD3 R2, P2, R4, UR4, RZ ;  /* 0x0000000404027c10 */ /* 0x004fc8000ff5e0ff */
[----:B---3--:R-:W-:-:S05]  /*29280*/  IADD3.X R3, R0, UR5, RZ, P2, !PT ;  /* 0x0000000500037c10 */ /* 0x008fca00097fe4ff */
[----:B------:R-:W-:Y:S02]  /*29290*/  @P1 IADD3 R8, P2, R4, UR6, RZ ;  /* 0x0000000604081c10 */ /* 0x000fe4000ff5e0ff */
[----:B------:R-:W1:Y:S02]  /*292a0*/  S2R R4, SR_TID.X ;  /* 0x0000000000047919 */ /* 0x000e640000002100 */
[----:B------:R-:W-:Y:S02]  /*292b0*/  @P1 IADD3.X R9, R0, UR7, RZ, P2, !PT ;  /* 0x0000000700091c10 */ /* 0x000fe400097fe4ff */
[----:B----4-:R-:W-:Y:S01]  /*292c0*/  ISETP.NE.AND P2, PT, R11, RZ, PT ;  /* 0x000000ff0b00720c */ /* 0x010fe20003f45270 */
[----:B------:R-:W-:Y:S01]  /*292d0*/  ULDC UR4, c[0x0][0xa88] ;  /* 0x0002a20000047ab9 */ /* 0x000fe20000000800 */
[----:B------:R2:W5:Y:S01]  /*292e0*/  @P0 LDG.E R25, desc[UR8][R2.64] ;  /* 0x0000000802190981 */ /* 0x000562000c1e1900 */
[----:B------:R-:W-:-:S06]  /*292f0*/  IMAD.U32 R0, RZ, RZ, UR4 ;  /* 0x00000004ff007e24 */ /* 0x000fcc000f8e00ff */
[----:B------:R2:W5:Y:S04]  /*29300*/  @P1 LDG.E R0, desc[UR8][R8.64] ;  /* 0x0000000808001981 */ /* 0x000568000c1e1900 */
[----:B------:R-:W3:Y:S01]  /*29310*/  @!P2 LDC R11, c[0x0][0xad4] ;  /* 0x0002b500ff0bab82 */ /* 0x000ee20000000800 */
[----:B-1----:R-:W-:-:S05]  /*29320*/  VIADD R10, R4, 0xffffff80 ;  /* 0xffffff80040a7836 */ /* 0x002fca0000000000 */
[----:B------:R-:W-:Y:S01]  /*29330*/  ISETP.GT.AND P3, PT, R10, 0x7f, PT ;  /* 0x0000007f0a00780c */ /* 0x000fe20003f64270 */
[----:B---3--:R2:W-:Y:S01]  /*29340*/  @!P2 STL [R1+0x68], R11 ;  /* 0x0000680b0100a387 */ /* 0x0085e20000100800 */
[----:B------:R-:W-:Y:S01]  /*29350*/  ISETP.GT.AND P2, PT, R11, 0x1, PT ;  /* 0x000000010b00780c */ /* 0x000fe20003f44270 */
[----:B------:R-:W-:-:S12]  /*29360*/  @P1 BRA `(.L_x_2884) ;  /* 0x0000000000141947 */ /* 0x000fd80003800000 */
[----:B------:R-:W-:Y:S05]  /*29370*/  @!P0 BRA `(.L_x_2884) ;  /* 0x0000000000108947 */ /* 0x000fea0003800000 */
[----:B------:R-:W-:Y:S02]  /*29380*/  ULDC.64 UR4, c[0x0][0x208] ;  /* 0x0000820000047ab9 */ /* 0x000fe40000000a00 */
[----:B--2---:R-:W2:Y:S04]  /*29390*/  LDG.E R9, desc[UR4][R2.64] ;  /* 0x0000000402097981 */ /* 0x004ea8000c1e1900 */
[----:B-----5:R-:W2:Y:S02]  /*293a0*/  LDG.E R0, desc[UR4][R2.64+0x4] ;  /* 0x0000040402007981 */ /* 0x020ea4000c1e1900 */
[----:B--2---:R-:W-:-:S07]  /*293b0*/  IMAD.IADD R0, R0, 0x1, -R9 ;  /* 0x0000000100007824 */ /* 0x004fce00078e0a09 */
.L_x_2884:
[----:B--2---:R-:W2:Y:S04]  /*293c0*/  LDL.LU R3, [R1+0x6c] ;  /* 0x00006c0001037983 */ /* 0x004ea80000300800 */
[----:B------:R-:W3:Y:S01]  /*293d0*/  LDL.LU R2, [R1+0x8c] ;  /* 0x00008c0001027983 */ /* 0x000ee20000300800 */
[----:B------:R-:W-:Y:S01]  /*293e0*/  BSSY B1, `(.L_x_2885) ;  /* 0x0000037000017945 */ /* 0x000fe20003800000 */
[----:B-----5:R-:W-:Y:S02]  /*293f0*/  SHF.R.S32.HI R26, RZ, 0x1f, R25 ;  /* 0x0000001fff1a7819 */ /* 0x020fe40000011419 */
[----:B--2---:R-:W-:Y:S02]  /*29400*/  SEL R33, R3, RZ, !P0 ;  /* 0x000000ff03217207 */ /* 0x004fe40004000000 */
[----:B---3--:R-:W-:Y:S01]  /*29410*/  SEL R28, R2, RZ, !P0 ;  /* 0x000000ff021c7207 */ /* 0x008fe20004000000 */
[----:B------:R-:W-:Y:S06]  /*29420*/  @P3 BRA `(.L_x_2886) ;  /* 0x0000000000c83947 */ /* 0x000fec0003800000 */
[----:B------:R-:W1:Y:S01]  /*29430*/  LDC R37, c[0x0][0xbe8] ;  /* 0x0002fa00ff257b82 */ /* 0x000e620000000800 */
[----:B------:R-:W-:Y:S01]  /*29440*/  IADD3 R35, R231, -0x80, R4 ;  /* 0xffffff80e7237810 */ /* 0x000fe20007ffe004 */
[----:B-1----:R-:W-:-:S05]  /*29450*/  IMAD R2, R0, R37, RZ ;  /* 0x0000002500027224 */ /* 0x002fca00078e02ff */
[----:B------:R-:W-:-:S13]  /*29460*/  ISETP.GE.AND P0, PT, R35, R2, PT ;  /* 0x000000022300720c */ /* 0x000fda0003f06270 */
[----:B------:R-:W-:Y:S05]  /*29470*/  @P0 BRA `(.L_x_2886) ;  /* 0x0000000000b40947 */ /* 0x000fea0003800000 */
[----:B------:R-:W2:Y:S01]  /*29480*/  LDL.LU R30, [R1+0x88] ;  /* 0x00008800011e7983 */ /* 0x000ea20000300800 */
[----:B------:R-:W-:Y:S01]  /*29490*/  IMAD.MOV.U32 R24, RZ, RZ, 0x9b8 ;  /* 0x000009b8ff187424 */ /* 0x000fe200078e00ff */
[----:B------:R-:W-:Y:S01]  /*294a0*/  ISETP.GT.AND P0, PT, R11, 0x1, PT ;  /* 0x000000010b00780c */ /* 0x000fe20003f04270 */
[----:B------:R-:W1:Y:S01]  /*294b0*/  LDC.64 R12, c[0x0][0xba8] ;  /* 0x0002ea00ff0c7b82 */ /* 0x000e620000000a00 */
[----:B------:R-:W-:Y:S01]  /*294c0*/  ISETP.NE.AND P1, PT, R37, 0x1, PT ;  /* 0x000000012500780c */ /* 0x000fe20003f25270 */
[----:B------:R-:W-:Y:S01]  /*294d0*/  IMAD.MOV.U32 R27, RZ, RZ, R35 ;  /* 0x000000ffff1b7224 */ /* 0x000fe200078e0023 */
[----:B------:R-:W-:Y:S01]  /*294e0*/  SEL R24, R24, 0x978, P0 ;  /* 0x0000097818187807 */ /* 0x000fe20000000000 */
[----:B------:R-:W-:-:S04]  /*294f0*/  ULDC.64 UR4, c[0x0][0x208] ;  /* 0x0000820000047ab9 */ /* 0x000fc80000000a00 */
[----:B------:R-:W3:Y:S08]  /*29500*/  LDC.64 R2, c[0x0][R24+0x220] ;  /* 0x0000880018027b82 */ /* 0x000ef00000000a00 */
[----:B------:R-:W4:Y:S08]  /*29510*/  LDC.64 R14, c[0x0][R24+0x218] ;  /* 0x00008600180e7b82 */ /* 0x000f300000000a00 */
[----:B------:R-:W5:Y:S08]  /*29520*/  LDC.64 R8, c[0x0][R24+0x228] ;  /* 0x00008a0018087b82 */ /* 0x000f700000000a00 */
[----:B------:R-:W0:Y:S08]  /*29530*/  @P1 LDC R4, c[0x0][0xbec] ;  /* 0x0002fb00ff041b82 */ /* 0x000e300000000800 */
[----:B------:R-:W5:Y:S08]  /*29540*/  LDC.64 R10, c[0x0][R24+0x210] ;  /* 0x00008400180a7b82 */ /* 0x000f700000000a00 */
[----:B------:R-:W5:Y:S01]  /*29550*/  @P1 LDC R31, c[0x0][0xbf0] ;  /* 0x0002fc00ff1f1b82 */ /* 0x000f620000000800 */
[----:B0-----:R-:W-:-:S07]  /*29560*/  @P1 IMAD.HI.U32 R4, R35, R4, RZ ;  /* 0x0000000423041227 */ /* 0x001fce00078e00ff */
[----:B-1----:R-:W0:Y:S01]  /*29570*/  @!P0 LDC R12, c[0x0][0xb50] ;  /* 0x0002d400ff0c8b82 */ /* 0x002e220000000800 */
[-C--:B---3--:R-:W-:Y:S02]  /*29580*/  IMAD R3, R3, R33.reuse, RZ ;  /* 0x0000002103037224 */ /* 0x088fe400078e02ff */
[----:B------:R-:W-:-:S05]  /*29590*/  IMAD.WIDE.U32 R20, R2, R33, RZ ;  /* 0x0000002102147225 */ /* 0x000fca00078e00ff */
[----:B------:R-:W1:Y:S01]  /*295a0*/  @!P0 LDC R13, c[0x0][0xb54] ;  /* 0x0002d500ff0d8b82 */ /* 0x000e620000000800 */
[-C--:B----4-:R-:W-:Y:S02]  /*295b0*/  IMAD R29, R15, R237.reuse, RZ ;  /* 0x000000ed0f1d7224 */ /* 0x090fe400078e02ff */
[----:B------:R-:W-:Y:S01]  /*295c0*/  IMAD.WIDE.U32 R14, R14, R237, RZ ;  /* 0x000000ed0e0e7225 */ /* 0x000fe200078e00ff */
[----:B-----5:R-:W-:-:S03]  /*295d0*/  @P1 SHF.R.U32.HI R27, RZ, R31, R4 ;  /* 0x0000001fff1b1219 */ /* 0x020fc60000011604 */
        /* <DEDUP_REMOVED lines=23> */
.L_x_2886:
[----:B------:R-:W-:Y:S05]  /*29750*/  BSYNC B1 ;  /* 0x0000000000017941 */ /* 0x000fea0003800000 */
.L_x_2885:
[----:B------:R-:W-:Y:S05]  /*29760*/  @P2 BRA `(.L_x_2881) ;  /* 0x0000000800382947 */ /* 0x000fea0003800000 */
[----:B------:R-:W2:Y:S01]  /*29770*/  LDL R4, [R1+0x60] ;  /* 0x0000600001047983 */ /* 0x000ea20000100800 */
[----:B------:R-:W-:Y:S01]  /*29780*/  ULDC.64 UR4, c[0x0][0xaa0] ;  /* 0x0002a80000047ab9 */ /* 0x000fe20000000a00 */
[----:B------:R-:W3:Y:S01]  /*29790*/  LDC R15, c[0x0][0xbe8] ;  /* 0x0002fa00ff0f7b82 */ /* 0x000ee20000000800 */
[----:B------:R-:W-:Y:S01]  /*297a0*/  IMAD R2, R26, UR4, RZ ;  /* 0x000000041a027c24 */ /* 0x000fe2000f8e02ff */
[----:B------:R4:W5:Y:S01]  /*297b0*/  LDL R24, [R1+0x84] ;  /* 0x0000840001187983 */ /* 0x0009620000100800 */
[----:B------:R-:W-:Y:S02]  /*297c0*/  ULDC.64 UR6, c[0x0][0xaf0] ;  /* 0x0002bc0000067ab9 */ /* 0x000fe40000000a00 */
[C---:B------:R-:W-:Y:S01]  /*297d0*/  IMAD R9, R25.reuse, UR5, R2 ;  /* 0x0000000519097c24 */ /* 0x040fe2000f8e0202 */
[----:B------:R4:W5:Y:S01]  /*297e0*/  LDL R20, [R1+0x80] ;  /* 0x0000800001147983 */ /* 0x0009620000100800 */
[----:B-1----:R-:W-:Y:S01]  /*297f0*/  IMAD.WIDE.U32 R2, R25, UR4, RZ ;  /* 0x0000000419027c25 */ /* 0x002fe2000f8e00ff */
[----:B------:R-:W-:-:S02]  /*29800*/  ULDC.64 UR4, c[0x0][0xae8] ;  /* 0x0002ba0000047ab9 */ /* 0x000fc40000000a00 */
[----:B------:R4:W5:Y:S01]  /*29810*/  LDL R25, [R1+0x64] ;  /* 0x0000640001197983 */ /* 0x0009620000100800 */
[----:B---3--:R-:W-:-:S13]  /*29820*/  ISETP.NE.AND P0, PT, R15, 0x1, PT ;  /* 0x000000010f00780c */ /* 0x008fda0003f05270 */
[----:B------:R-:W1:Y:S08]  /*29830*/  @P0 LDC R8, c[0x0][0xbec] ;  /* 0x0002fb00ff080b82 */ /* 0x000e700000000800 */
[----:B------:R-:W3:Y:S01]  /*29840*/  @P0 LDC R11, c[0x0][0xbf0] ;  /* 0x0002fc00ff0b0b82 */ /* 0x000ee20000000800 */
[----:B------:R-:W-:Y:S02]  /*29850*/  IMAD.IADD R3, R3, 0x1, R9 ;  /* 0x0000000103037824 */ /* 0x000fe400078e0209 */
[----:B------:R-:W-:-:S04]  /*29860*/  IMAD.WIDE.U32 R2, R237, UR4, R2 ;  /* 0x00000004ed027c25 */ /* 0x000fc8000f8e0002 */
[----:B------:R-:W-:Y:S01]  /*29870*/  IMAD R3, R237, UR5, R3 ;  /* 0x00000005ed037c24 */ /* 0x000fe2000f8e0203 */
[----:B------:R-:W-:Y:S01]  /*29880*/  ULDC.64 UR4, c[0x0][0xae0] ;  /* 0x0002b80000047ab9 */ /* 0x000fe20000000a00 */
[----:B------:R-:W-:Y:S01]  /*29890*/  IMAD.WIDE.U32 R2, R33, UR6, R2 ;  /* 0x0000000621027c25 */ /* 0x000fe2000f8e0002 */
[----:B------:R-:W-:Y:S03]  /*298a0*/  BSSY B1, `(.L_x_2887) ;  /* 0x0000035000017945 */ /* 0x000fe60003800000 */
[----:B--2---:R-:W-:-:S04]  /*298b0*/  IMAD R4, R4, 0x20, R212 ;  /* 0x0000002004047824 */ /* 0x004fc800078e02d4 */
[----:B------:R-:W-:-:S04]  /*298c0*/  IMAD.IADD R13, R231, 0x1, R4 ;  /* 0x00000001e70d7824 */ /* 0x000fc800078e0204 */
[----:B-1----:R-:W-:-:S04]  /*298d0*/  @P0 IMAD.HI.U32 R4, R13, R8, RZ ;  /* 0x000000080d040227 */ /* 0x002fc800078e00ff */
[----:B------:R-:W-:Y:S01]  /*298e0*/  IMAD.MOV.U32 R9, RZ, RZ, R13 ;  /* 0x000000ffff097224 */ /* 0x000fe200078e000d */
[----:B---3--:R-:W-:Y:S01]  /*298f0*/  @P0 SHF.R.U32.HI R9, RZ, R11, R4 ;  /* 0x0000000bff090219 */ /* 0x008fe20000011604 */
[----:B------:R-:W-:-:S03]  /*29900*/  IMAD R8, R28, UR6, RZ ;  /* 0x000000061c087c24 */ /* 0x000fc6000f8e02ff */
[--C-:B------:R-:W-:Y:S01]  /*29910*/  SHF.R.S32.HI R4, RZ, 0x1f, R9.reuse ;  /* 0x0000001fff047819 */ /* 0x100fe20000011409 */
[----:B------:R-:W-:Y:S02]  /*29920*/  IMAD R11, R33, UR7, R8 ;  /* 0x00000007210b7c24 */ /* 0x000fe4000f8e0208 */
        /* <DEDUP_REMOVED lines=10> */
[----:B------:R-:W-:Y:S02]  /*299d0*/  IMAD.IADD R231, R212, 0x1, R231 ;  /* 0x00000001d4e77824 */ /* 0x000fe400078e02e7 */
[----:B------:R-:W-:-:S02]  /*299e0*/  IMAD R15, R0, R15, RZ ;  /* 0x0000000f000f7224 */ /* 0x000fc400078e02ff */
[C---:B------:R-:W-:Y:S02]  /*299f0*/  IMAD R9, R11.reuse, UR5, R4 ;  /* 0x000000050b097c24 */ /* 0x040fe4000f8e0204 */
[----:B------:R-:W-:Y:S01]  /*29a00*/  IMAD.WIDE.U32 R2, R11, UR4, R2 ;  /* 0x000000040b027c25 */ /* 0x000fe2000f8e0002 */
[----:B------:R-:W-:Y:S01]  /*29a10*/  ISETP.GE.AND P2, PT, R231, R15, PT ;  /* 0x0000000fe700720c */ /* 0x000fe20003f46270 */
[----:B------:R-:W-:Y:S02]  /*29a20*/  ULDC.64 UR4, c[0x0][0xa80] ;  /* 0x0002a00000047ab9 */ /* 0x000fe40000000a00 */
[----:B------:R-:W-:Y:S01]  /*29a30*/  IMAD.IADD R3, R3, 0x1, R9 ;  /* 0x0000000103037824 */ /* 0x000fe200078e0209 */
[----:B------:R-:W-:Y:S01]  /*29a40*/  LEA R4, P3, R2, UR4, 0x1 ;  /* 0x0000000402047c11 */ /* 0x000fe2000f8608ff */
[----:B------:R-:W-:-:S03]  /*29a50*/  VIADD R0, R231, 0x20 ;  /* 0x00000020e7007836 */ /* 0x000fc60000000000 */
[----:B------:R-:W-:Y:S02]  /*29a60*/  LEA.HI.X R14, R2, UR5, R3, 0x1, P3 ;  /* 0x00000005020e7c11 */ /* 0x000fe400098f0c03 */
[-C--:B------:R-:W-:Y:S01]  /*29a70*/  ISETP.GE.AND P1, PT, R0, R15.reuse, PT ;  /* 0x0000000f0000720c */ /* 0x080fe20003f26270 */
[----:B------:R-:W-:Y:S01]  /*29a80*/  VIADD R0, R231, 0x40 ;  /* 0x00000040e7007836 */ /* 0x000fe20000000000 */
[----:B------:R4:W1:Y:S04]  /*29a90*/  SHFL.IDX PT, R12, R4, RZ, 0x181f ;  /* 0x00181fff040c7589 */ /* 0x00086800000e0000 */
[----:B------:R4:W2:Y:S01]  /*29aa0*/  SHFL.IDX PT, R13, R14, RZ, 0x181f ;  /* 0x00181fff0e0d7589 */ /* 0x0008a200000e0000 */
        /* <DEDUP_REMOVED lines=10> */
[CC--:B------:R-:W-:Y:S01]  /*29b50*/  @!P3 LEA R8, P6, R220.reuse, R12.reuse, 0x1 ;  /* 0x0000000cdc08b211 */ /* 0x0c0fe200078c08ff */
[----:B-----5:R-:W-:Y:S02]  /*29b60*/  @!P4 IMAD.SHL.U32 R21, R25, 0x8, RZ ;  /* 0x000000081915c824 */ /* 0x020fe400078e00ff */
        /* <DEDUP_REMOVED lines=8> */
.L_x_2888:
[----:B------:R-:W-:Y:S05]  /*29bf0*/  BSYNC B1 ;  /* 0x0000000000017941 */ /* 0x000fea0003800000 */
.L_x_2887:
        /* <DEDUP_REMOVED lines=13> */
[----:B------:R-:W-:Y:S01]  /*29cd0*/  @!P1 LEA R2, P6, R221, R12, 0x1 ;  /* 0x0000000cdd029211 */ /* 0x000fe200078c08ff */
[----:B-----5:R-:W-:Y:S01]  /*29ce0*/  @!P3 IMAD.SHL.U32 R21, R25, 0x8, RZ ;  /* 0x000000081915b824 */ /* 0x020fe200078e00ff */
[-C--:B------:R-:W-:Y:S01]  /*29cf0*/  @!P2 LEA.HI.X R9, R220, R13.reuse, R24, 0x1, P5 ;  /* 0x0000000ddc09a211 */ /* 0x080fe200028f0c18 */
[----:B------:R1:W-:Y:S01]  /*29d00*/  @!P4 ST.E.128 desc[UR6][R10.64], RZ ;  /* 0x000000ff0a00c985 */ /* 0x0003e2000c101d06 */
[----:B------:R-:W-:Y:S01]  /*29d10*/  @!P1 LEA.HI.X R3, R221, R13, R20, 0x1, P6 ;  /* 0x0000000ddd039211 */ /* 0x000fe200030f0c14 */
[----:B------:R-:W-:-:S05]  /*29d20*/  @!P3 IMAD.WIDE R12, R21, 0x2, R12 ;  /* 0x00000002150cb825 */ /* 0x000fca00078e020c */
[----:B------:R1:W-:Y:S04]  /*29d30*/  @!P3 ST.E.128 desc[UR6][R12.64], RZ ;  /* 0x000000ff0c00b985 */ /* 0x0003e8000c101d06 */
[----:B------:R1:W-:Y:S04]  /*29d40*/  @!P2 ST.E.128 desc[UR6][R8.64], RZ ;  /* 0x000000ff0800a985 */ /* 0x0003e8000c101d06 */
[----:B------:R1:W-:Y:S02]  /*29d50*/  @!P1 ST.E.128 desc[UR6][R2.64], RZ ;  /* 0x000000ff02009985 */ /* 0x0003e4000c101d06 */
.L_x_2890:
[----:B------:R-:W-:Y:S05]  /*29d60*/  BSYNC B1 ;  /* 0x0000000000017941 */ /* 0x000fea0003800000 */
.L_x_2889:
[----:B-1-3--:R1:W3:Y:S01]  /*29d70*/  SHFL.IDX PT, R13, R14, 0x2, 0x181f ;  /* 0x00581f000e0d7f89 */ /* 0x00a2e200000e0000 */
        /* <DEDUP_REMOVED lines=12> */
[----:B-----5:R-:W-:Y:S01]  /*29e40*/  @!P4 IMAD.SHL.U32 R21, R25, 0x8, RZ ;  /* 0x000000081915c824 */ /* 0x020fe200078e00ff */
[-C--:B---3--:R-:W-:Y:S02]  /*29e50*/  @!P3 LEA.HI.X R11, R18, R13.reuse, R19, 0x1, P0 ;  /* 0x0000000d120bb211 */ /* 0x088fe400000f0c13 */
[-C--:B------:R-:W-:Y:S02]  /*29e60*/  @!P5 LEA.HI.X R9, R220, R13.reuse, R24, 0x1, P1 ;  /* 0x0000000ddc09d211 */ /* 0x080fe400008f0c18 */
[----:B------:R-:W-:Y:S01]  /*29e70*/  @!P6 LEA.HI.X R3, R221, R13, R20, 0x1, P2 ;  /* 0x0000000ddd03e211 */ /* 0x000fe200010f0c14 */
[----:B------:R-:W-:Y:S01]  /*29e80*/  @!P4 IMAD.WIDE R12, R21, 0x2, R12 ;  /* 0x00000002150cc825 */ /* 0x000fe200078e020c */
[----:B------:R0:W-:Y:S04]  /*29e90*/  @!P3 ST.E.128 desc[UR6][R10.64], RZ ;  /* 0x000000ff0a00b985 */ /* 0x0001e8000c101d06 */
[----:B------:R0:W-:Y:S04]  /*29ea0*/  @!P4 ST.E.128 desc[UR6][R12.64], RZ ;  /* 0x000000ff0c00c985 */ /* 0x0001e8000c101d06 */
[----:B------:R0:W-:Y:S04]  /*29eb0*/  @!P5 ST.E.128 desc[UR6][R8.64], RZ ;  /* 0x000000ff0800d985 */ /* 0x0001e8000c101d06 */
[----:B------:R0:W-:Y:S02]  /*29ec0*/  @!P6 ST.E.128 desc[UR6][R2.64], RZ ;  /* 0x000000ff0200e985 */ /* 0x0001e4000c101d06 */
.L_x_2892:
[----:B------:R-:W-:Y:S05]  /*29ed0*/  BSYNC B1 ;  /* 0x0000000000017941 */ /* 0x000fea0003800000 */
.L_x_2891:
[----:B------:R-:W-:Y:S01]  /*29ee0*/  VIADD R0, R231, 0x60 ;  /* 0x00000060e7007836 */ /* 0x000fe20000000000 */
[----:B0--3--:R0:W3:Y:S04]  /*29ef0*/  SHFL.IDX PT, R13, R14, 0x3, 0x181f ;  /* 0x00781f000e0d7f89 */ /* 0x0090e800000e0000 */
[----:B------:R-:W-:Y:S01]  /*29f00*/  ISETP.GE.AND P0, PT, R0, R15, PT ;  /* 0x0000000f0000720c */ /* 0x000fe20003f06270 */
[----:B------:R0:W0:-:S12]  /*29f10*/  SHFL.IDX PT, R12, R4, 0x3, 0x181f ;  /* 0x00781f00040c7f89 */ /* 0x00001800000e0000 */
        /* <DEDUP_REMOVED lines=19> */
.L_x_2881:
[----:B------:R-:W-:Y:S05]  /*2a050*/  BSYNC B0 ;  /* 0x0000000000007941 */ /* 0x000fea0003800000 */
.L_x_2871:
[----:B------:R-:W-:Y:S02]  /*2a060*/  ULDC UR4, c[0x0][0xc3c] ;  /* 0x00030f0000047ab9 */ /* 0x000fe40000000800 */
[----:B------:R-:W-:-:S13]  /*2a070*/  ISETP.GE.AND P0, PT, R7, UR4, PT ;  /* 0x0000000407007c0c */ /* 0x000fda000bf06270 */
[----:B------:R-:W-:Y:S05]  /*2a080*/  @!P0 BRA `(.L_x_2893) ;  /* 0xfffffd7400c48947 */ /* 0x000fea000383ffff */
[----:B------:R-:W-:Y:S05]  /*2a090*/  BRA `(.L_x_2630) ;  /* 0x0000009c00547947 */ /* 0x000fea0003800000 */
.L_x_2628:
        /* <DEDUP_REMOVED lines=20> */
.L_x_2894:
        /* <DEDUP_REMOVED lines=44> */
.L_x_2898:
        /* <DEDUP_REMOVED lines=40> */
.L_x_2896:
        /* <DEDUP_REMOVED lines=12> */
.L_x_2899:
        /* <DEDUP_REMOVED lines=63> */
.L_x_2900:
        /* <DEDUP_REMOVED lines=62> */
.L_x_2901:
[----:B01----:R-:W-:-:S05]  /*2afb0*/  LOP3.LUT R3, RZ, R2, RZ, 0x33, !PT ;  /* 0x00000002ff037212 */ /* 0x003fca00078e33ff */
[----:B------:R-:W-:-:S05]  /*2afc0*/  IMAD.IADD R2, R4, 0x1, R3 ;  /* 0x0000000104027824 */ /* 0x000fca00078e0203 */
[----:B------:R1:W-:Y:S01]  /*2afd0*/  STL [R1+0x4], R2 ;  /* 0x0000040201007387 */ /* 0x0003e20000100800 */
[----:B------:R-:W-:Y:S05]  /*2afe0*/  BRA `(.L_x_2902) ;  /* 0x0000000000107947 */ /* 0x000fea0003800000 */
.L_x_2897:
[----:B------:R-:W-:Y:S01]  /*2aff0*/  IMAD.U32 R2, RZ, RZ, UR6 ;  /* 0x00000006ff027e24 */ /* 0x000fe2000f8e00ff */
[----:B------:R0:W-:Y:S04]  /*2b000*/  STL [R1+0x4], RZ ;  /* 0x000004ff01007387 */ /* 0x0001e80000100800 */
[----:B------:R0:W-:Y:S04]  /*2b010*/  STL [R1+0x8], RZ ;  /* 0x000008ff01007387 */ /* 0x0001e80000100800 */
[----:B------:R0:W-:Y:S02]  /*2b020*/  STL [R1], R2 ;  /* 0x0000000201007387 */ /* 0x0001e40000100800 */
.L_x_2902:
        /* <DEDUP_REMOVED lines=10> */
.L_x_2895:
        /* <DEDUP_REMOVED lines=8> */
[----:B--2---:R-:W2:Y:S04]  /*2b150*/  LDL R0, [R1+0xc0] ;  /* 0x0000c00001007983 */ /* 0x004ea80000100800 */
[----:B------:R-:W3:Y:S01]  /*2b160*/  LDL.LU R4, [R1+0x10] ;  /* 0x0000100001047983 */ /* 0x000ee20000300800 */
[----:B------:R-:W-:Y:S01]  /*2b170*/  LOP3.LUT R5, R6, 0x7f, RZ, 0xc0, !PT ;  /* 0x0000007f06057812 */ /* 0x000fe200078ec0ff */
[----:B------:R-:W4:Y:S01]  /*2b180*/  S2UR UR5, SR_CgaCtaId ;  /* 0x00000000000579c3 */ /* 0x000f220000008800 */
[----:B------:R-:W-:Y:S01]  /*2b190*/  UMOV UR4, 0x400 ;  /* 0x0000040000047882 */ /* 0x000fe20000000000 */
[----:B------:R-:W-:Y:S01]  /*2b1a0*/  BSSY B8, `(.L_x_2903) ;  /* 0x000088a000087945 */ /* 0x000fe20003800000 */
[C---:B------:R-:W-:Y:S01]  /*2b1b0*/  ISETP.NE.AND P1, PT, R5.reuse, RZ, PT ;  /* 0x000000ff0500720c */ /* 0x040fe20003f25270 */
[----:B01----:R-:W-:Y:S01]  /*2b1c0*/  IMAD.SHL.U32 R2, R5, 0x8, RZ ;  /* 0x0000000805027824 */ /* 0x003fe200078e00ff */
[----:B------:R-:W-:Y:S01]  /*2b1d0*/  ULDC.64 UR36, c[0x0][0x198] ;  /* 0x0000660000247ab9 */ /* 0x000fe20000000a00 */
[----:B------:R-:W-:Y:S01]  /*2b1e0*/  IMAD.MOV.U32 R19, RZ, RZ, RZ ;  /* 0x000000ffff137224 */ /* 0x000fe200078e00ff */
[----:B------:R-:W-:Y:S01]  /*2b1f0*/  ULDC UR39, c[0x0][0xc] ;  /* 0x0000030000277ab9 */ /* 0x000fe20000000800 */
[----:B----4-:R-:W-:-:S06]  /*2b200*/  ULEA UR4, UR5, UR4, 0x18 ;  /* 0x0000000405047291 */ /* 0x010fcc000f8ec03f */
[----:B------:R-:W-:Y:S01]  /*2b210*/  IMAD.U32 R18, RZ, RZ, UR4 ;  /* 0x00000004ff127e24 */ /* 0x000fe2000f8e00ff */
[----:B--2---:R-:W-:Y:S01]  /*2b220*/  R2UR UR6, R0 ;  /* 0x00000000000672ca */ /* 0x004fe200000e0000 */
[----:B------:R-:W-:Y:S01]  /*2b230*/  IMAD.SHL.U32 R0, R6, 0x8, RZ ;  /* 0x0000000806007824 */ /* 0x000fe200078e00ff */
[----:B---3--:R-:W-:-:S04]  /*2b240*/  LOP3.LUT R4, R4, 0xfffffffd, RZ, 0xc0, !PT ;  /* 0xfffffffd04047812 */ /* 0x008fc800078ec0ff */
[----:B------:R-:W-:Y:S02]  /*2b250*/  LOP3.LUT R3, R0, 0x1f8, RZ, 0xc0, !PT ;  /* 0x000001f800037812 */ /* 0x000fe400078ec0ff */
[----:B------:R-:W-:Y:S02]  /*2b260*/  @P1 LOP3.LUT R4, R4, 0x2, RZ, 0xfc, !PT ;  /* 0x0000000204041812 */ /* 0x000fe400078efcff */
[----:B------:R-:W-:Y:S02]  /*2b270*/  LOP3.LUT R3, R3, 0x38, R6, 0x78, !PT ;  /* 0x0000003803037812 */ /* 0x000fe400078e7806 */
[----:B------:R-:W-:Y:S01]  /*2b280*/  LOP3.LUT R4, R4, 0xfffffffe, RZ, 0xc0, !PT ;  /* 0xfffffffe04047812 */ /* 0x000fe200078ec0ff */
[----:B------:R-:W-:Y:S01]  /*2b290*/  ULOP3.LUT UR38, UR6, 0x2, URZ, 0xfc, !UPT ;  /* 0x0000000206267892 */ /* 0x000fe2000f8efc3f */
[----:B------:R-:W-:Y:S02]  /*2b2a0*/  LOP3.LUT R3, R3, 0x200, R2, 0xf8, !PT ;  /* 0x0000020003037812 */ /* 0x000fe400078ef802 */
[C---:B------:R-:W-:Y:S01]  /*2b2b0*/  LOP3.LUT P0, R2, R6.reuse, 0x1f, RZ, 0xc0, !PT ;  /* 0x0000001f06027812 */ /* 0x040fe2000780c0ff */
[----:B------:R-:W-:Y:S01]  /*2b2c0*/  IMAD.SHL.U32 R6, R6, 0x10, RZ ;  /* 0x0000001006067824 */ /* 0x000fe200078e00ff */
[----:B------:R-:W-:-:S03]  /*2b2d0*/  LOP3.LUT R0, R0, 0x38, RZ, 0xc0, !PT ;  /* 0x0000003800007812 */ /* 0x000fc600078ec0ff */
[----:B------:R0:W-:Y:S08]  /*2b2e0*/  STL [R1+0x30], R2 ;  /* 0x0000300201007387 */ /* 0x0001f00000100800 */
[----:B------:R-:W-:Y:S02]  /*2b2f0*/  @P0 LOP3.LUT R4, R4, 0x1, RZ, 0xfc, !PT ;  /* 0x0000000104040812 */ /* 0x000fe400078efcff */
[----:B------:R-:W-:-:S02]  /*2b300*/  ISETP.NE.OR P0, PT, R5, RZ, !P0 ;  /* 0x000000ff0500720c */ /* 0x000fc40004705670 */
[----:B0-----:R-:W-:Y:S02]  /*2b310*/  SHF.R.U32.HI R2, RZ, 0x3, R5 ;  /* 0x00000003ff027819 */ /* 0x001fe40000011605 */
[----:B------:R-:W-:Y:S02]  /*2b320*/  LOP3.LUT R4, R4, 0xfffffff7, RZ, 0xc0, !PT ;  /* 0xfffffff704047812 */ /* 0x000fe400078ec0ff */
[----:B------:R-:W-:Y:S01]  /*2b330*/  LOP3.LUT R5, R2, 0x70, R6, 0xf8, !PT ;  /* 0x0000007002057812 */ /* 0x000fe200078ef806 */
[----:B------:R-:W-:Y:S01]  /*2b340*/  IMAD R2, R3, 0x2, R18 ;  /* 0x0000000203027824 */ /* 0x000fe200078e0212 */
[----:B------:R-:W-:-:S04]  /*2b350*/  LOP3.LUT R3, R0, 0x40, RZ, 0xfc, !PT ;  /* 0x0000004000037812 */ /* 0x000fc800078efcff */
[----:B------:R0:W-:Y:S01]  /*2b360*/  STL [R1+0x2c], R2 ;  /* 0x00002c0201007387 */ /* 0x0001e20000100800 */
[----:B------:R-:W-:-:S03]  /*2b370*/  @P0 LOP3.LUT R4, R4, 0x8, RZ, 0xfc, !PT ;  /* 0x0000000804040812 */ /* 0x000fc600078efcff */
        /* <DEDUP_REMOVED lines=9> */
.L_x_3068:
[----:B------:R-:W2:Y:S01]  /*2b410*/  LDL R0, [R1+0xc] ;  /* 0x00000c0001007983 */ /* 0x000ea20000100800 */
[----:B------:R-:W2:Y:S01]  /*2b420*/  LDC.64 R2, c[0x0][0xc88] ;  /* 0x00032200ff027b82 */ /* 0x000ea20000000a00 */
[----:B------:R-:W-:Y:S01]  /*2b430*/  ULDC.64 UR4, c[0x0][0x208] ;  /* 0x0000820000047ab9 */ /* 0x000fe20000000a00 */
[----:B--2---:R-:W-:-:S05]  /*2b440*/  IMAD.WIDE R2, R0, 0x4, R2 ;  /* 0x0000000400027825 */ /* 0x004fca00078e0202 */
[----:B01----:R-:W2:Y:S01]  /*2b450*/  LDG.E R4, desc[UR4][R2.64] ;  /* 0x0000000402047981 */ /* 0x003ea2000c1e1900 */
        /* <DEDUP_REMOVED lines=12> */
[----:B--2---:R-:W-:Y:S01]  /*2b520*/  SHF.R.S32.HI R5, RZ, 0x1f, R4 ;  /* 0x0000001fff057819 */ /* 0x004fe20000011404 */
[----:B------:R-:W-:-:S07]  /*2b530*/  IMAD.SHL.U32 R15, R4, 0x4, RZ ;  /* 0x00000004040f7824 */ /* 0x000fce00078e00ff */
[C---:B------:R-:W-:Y:S01]  /*2b540*/  @P0 LEA R2, P1, R4.reuse, UR4, 0x2 ;  /* 0x0000000404020c11 */ /* 0x040fe2000f8210ff */
[----:B------:R0:W-:Y:S01]  /*2b550*/  STL [R1+0x38], R4 ;  /* 0x0000380401007387 */ /* 0x0001e20000100800 */
[C-C-:B------:R-:W-:Y:S02]  /*2b560*/  SHF.L.U64.HI R14, R4.reuse, 0x2, R5.reuse ;  /* 0x00000002040e7819 */ /* 0x140fe40000010205 */
[----:B------:R-:W-:Y:S01]  /*2b570*/  @P0 LEA.HI.X R3, R4, UR5, R5, 0x2, P1 ;  /* 0x0000000504030c11 */ /* 0x000fe200088f1405 */
[----:B------:R-:W-:Y:S01]  /*2b580*/  ULDC.64 UR4, c[0x0][0xa00] ;  /* 0x0002800000047ab9 */ /* 0x000fe20000000a00 */
[C---:B------:R-:W-:Y:S01]  /*2b590*/  @P3 IADD3 R8, P1, R15.reuse, UR10, RZ ;  /* 0x0000000a0f083c10 */ /* 0x040fe2000ff3e0ff */
        /* <DEDUP_REMOVED lines=12> */
[----:B--2---:R-:W-:-:S04]  /*2b660*/  IADD3 R2, P0, R15, UR4, RZ ;  /* 0x000000040f027c10 */ /* 0x004fc8000ff1e0ff */
[----:B------:R-:W-:Y:S01]  /*2b670*/  IADD3.X R3, R14, UR5, RZ, P0, !PT ;  /* 0x000000050e037c10 */ /* 0x000fe200087fe4ff */
[----:B------:R-:W-:Y:S01]  /*2b680*/  ULDC UR4, c[0x0][0x288] ;  /* 0x0000a20000047ab9 */ /* 0x000fe20000000800 */
[----:B0-----:R-:W-:-:S03]  /*2b690*/  IADD3 R4, P0, R15, UR8, RZ ;  /* 0x000000080f047c10 */ /* 0x001fc6000ff1e0ff */
[----:B------:R0:W5:Y:S01]  /*2b6a0*/  @P2 LDG.E R11, desc[UR12][R6.64] ;  /* 0x0000000c060b2981 */ /* 0x000162000c1e1900 */
[----:B-1----:R-:W-:Y:S02]  /*2b6b0*/  IADD3.X R5, R14, UR9, RZ, P0, !PT ;  /* 0x000000090e057c10 */ /* 0x002fe400087fe4ff */
[----:B------:R-:W-:Y:S01]  /*2b6c0*/  ISETP.NE.U32.AND P0, PT, RZ, UR8, PT ;  /* 0x00000008ff007c0c */ /* 0x000fe2000bf05070 */
[----:B------:R-:W2:Y:S03]  /*2b6d0*/  @P1 LDG.E R12, desc[UR12][R2.64] ;  /* 0x0000000c020c1981 */ /* 0x000ea6000c1e1900 */
[----:B------:R-:W-:-:S13]  /*2b6e0*/  ISETP.NE.AND.EX P0, PT, RZ, UR9, PT, P0 ;  /* 0x00000009ff007c0c */ /* 0x000fda000bf05300 */
[----:B------:R0:W5:Y:S04]  /*2b6f0*/  @P0 LDG.E R10, desc[UR12][R4.64] ;  /* 0x0000000c040a0981 */ /* 0x000168000c1e1900 */
[----:B--2---:R1:W-:Y:S02]  /*2b700*/  STL [R1+0x4c], R12 ;  /* 0x00004c0c01007387 */ /* 0x0043e40000100800 */
[----:B-1----:R-:W-:Y:S01]  /*2b710*/  IMAD.U32 R12, RZ, RZ, UR4 ;  /* 0x00000004ff0c7e24 */ /* 0x002fe2000f8e00ff */
        /* <DEDUP_REMOVED lines=12> */
[----:B------:R-:W-:Y:S01]  /*2b7e0*/  IMAD.U32 R8, RZ, RZ, UR4 ;  /* 0x00000004ff087e24 */ /* 0x000fe2000f8e00ff */
[----:B0-----:R-:W-:Y:S06]  /*2b7f0*/  @P3 BRA `(.L_x_2904) ;  /* 0x0000000000183947 */ /* 0x001fec0003800000 */
[----:B------:R-:W-:Y:S05]  /*2b800*/  @!P1 BRA `(.L_x_2904) ;  /* 0x0000000000149947 */ /* 0x000fea0003800000 */
[----:B------:R-:W-:Y:S02]  /*2b810*/  ULDC.64 UR4, c[0x0][0x208] ;  /* 0x0000820000047ab9 */ /* 0x000fe40000000a00 */
[----:B------:R-:W2:Y:S04]  /*2b820*/  LDG.E R12, desc[UR4][R2.64] ;  /* 0x00000004020c7981 */ /* 0x000ea8000c1e1900 */
[----:B------:R-:W2:Y:S02]  /*2b830*/  LDG.E R2, desc[UR4][R2.64+0x4] ;  /* 0x0000040402027981 */ /* 0x000ea4000c1e1900 */
[----:B--2--5:R-:W-:-:S05]  /*2b840*/  IMAD.IADD R13, R2, 0x1, -R12 ;  /* 0x00000001020d7824 */ /* 0x024fca00078e0a0c */
[----:B------:R0:W-:Y:S02]  /*2b850*/  STL [R1+0x50], R13 ;  /* 0x0000500d01007387 */ /* 0x0001e40000100800 */
.L_x_2904:
[----:B------:R-:W2:Y:S01]  /*2b860*/  LDL.LU R3, [R1+0x8] ;  /* 0x0000080001037983 */ /* 0x000ea20000300800 */
[----:B------:R-:W-:Y:S02]  /*2b870*/  ULDC.64 UR4, c[0x0][0xa20] ;  /* 0x0002880000047ab9 */ /* 0x000fe40000000a00 */
[----:B------:R-:W-:Y:S01]  /*2b880*/  ISETP.NE.U32.AND P1, PT, RZ, UR4, PT ;  /* 0x00000004ff007c0c */ /* 0x000fe2000bf25070 */
[----:B------:R-:W3:Y:S03]  /*2b890*/  LDL R12, [R1+0x38] ;  /* 0x00003800010c7983 */ /* 0x000ee60000100800 */
[----:B------:R-:W-:Y:S02]  /*2b8a0*/  ISETP.NE.AND.EX P1, PT, RZ, UR5, PT, P1 ;  /* 0x00000005ff007c0c */ /* 0x000fe4000bf25310 */
[C---:B--2---:R-:W-:Y:S02]  /*2b8b0*/  LOP3.LUT R17, R3.reuse, 0xff000000, RZ, 0xc0, !PT ;  /* 0xff00000003117812 */ /* 0x044fe400078ec0ff */
[----:B------:R-:W-:-:S02]  /*2b8c0*/  LOP3.LUT R2, R3, 0xff0000, RZ, 0xc0, !PT ;  /* 0x00ff000003027812 */ /* 0x000fc400078ec0ff */
[----:B------:R-:W-:Y:S02]  /*2b8d0*/  SHF.R.U32.HI R17, RZ, 0x8, R17 ;  /* 0x00000008ff117819 */ /* 0x000fe40000011611 */
[----:B------:R-:W-:Y:S02]  /*2b8e0*/  LOP3.LUT R16, R3, 0xffff, RZ, 0xc0, !PT ;  /* 0x0000ffff03107812 */ /* 0x000fe400078ec0ff */
[----:B------:R-:W-:Y:S01]  /*2b8f0*/  LEA.HI R17, R2, R17, RZ, 0x10 ;  /* 0x0000001102117211 */ /* 0x000fe200078f80ff */
[----:B-----5:R-:W-:-:S05]  /*2b900*/  IMAD.IADD R2, R11, 0x1, R0 ;  /* 0x000000010b027824 */ /* 0x020fca00078e0200 */
[----:B------:R1:W-:Y:S04]  /*2b910*/  STL [R1+0x1c], R2 ;  /* 0x00001c0201007387 */ /* 0x0003e80000100800 */
[----:B---3--:R1:W-:Y:S01]  /*2b920*/  STL [R1+0x14], R12 ;  /* 0x0000140c01007387 */ /* 0x0083e20000100800 */
[----:B------:R-:W-:Y:S05]  /*2b930*/  @!P1 BRA `(.L_x_2905) ;  /* 0x0000000000149947 */ /* 0x000fea0003800000 */
[----:B-1----:R-:W-:Y:S01]  /*2b940*/  IADD3 R2, P1, R15, UR4, RZ ;  /* 0x000000040f027c10 */ /* 0x002fe2000ff3e0ff */
[----:B------:R-:W-:-:S03]  /*2b950*/  ULDC.64 UR6, c[0x0][0x208] ;  /* 0x0000820000067ab9 */ /* 0x000fc60000000a00 */
[----:B------:R-:W-:-:S05]  /*2b960*/  IADD3.X R3, R14, UR5, RZ, P1, !PT ;  /* 0x000000050e037c10 */ /* 0x000fca0008ffe4ff */
[----:B------:R2:W5:Y:S01]  /*2b970*/  LDG.E R8, desc[UR6][R2.64] ;  /* 0x0000000602087981 */ /* 0x000562000c1e1900 */
[----:B------:R-:W-:Y:S05]  /*2b980*/  BRA `(.L_x_2906) ;  /* 0x0000000000147947 */ /* 0x000fea0003800000 */
.L_x_2905:
[----:B------:R-:W-:Y:S05]  /*2b990*/  @!P2 BRA `(.L_x_2906) ;  /* 0x000000000010a947 */ /* 0x000fea0003800000 */
[----:B------:R-:W-:Y:S02]  /*2b9a0*/  ULDC.64 UR4, c[0x0][0x208] ;  /* 0x0000820000047ab9 */ /* 0x000fe40000000a00 */
[----:B------:R-:W2:Y:S04]  /*2b9b0*/  LDG.E R8, desc[UR4][R6.64] ;  /* 0x0000000406087981 */ /* 0x000ea8000c1e1900 */
[----:B------:R-:W2:Y:S02]  /*2b9c0*/  LDG.E R6, desc[UR4][R6.64+0x4] ;  /* 0x0000040406067981 */ /* 0x000ea4000c1e1900 */
[----:B--2---:R-:W-:-:S07]  /*2b9d0*/  IMAD.IADD R8, R6, 0x1, -R8 ;  /* 0x0000000106087824 */ /* 0x004fce00078e0a08 */
.L_x_2906:
[----:B------:R-:W-:Y:S01]  /*2b9e0*/  ULDC.64 UR4, c[0x0][0x208] ;  /* 0x0000820000047ab9 */ /* 0x000fe20000000a00 */
[----:B------:R-:W3:Y:S01]  /*2b9f0*/  LDL R6, [R1+0x4] ;  /* 0x0000040001067983 */ /* 0x000ee20000100800 */
[----:B--2---:R-:W2:Y:S03]  /*2ba00*/  LDC R3, c[0x0][0x448] ;  /* 0x00011200ff037b82 */ /* 0x004ea60000000800 */
[----:B-1----:R-:W4:Y:S04]  /*2ba10*/  @P0 LDG.E R2, desc[UR4][R4.64] ;  /* 0x0000000404020981 */ /* 0x002f28000c1e1900 */
[----:B------:R1:W4:Y:S01]  /*2ba20*/  @P0 LDG.E R4, desc[UR4][R4.64+0x4] ;  /* 0x0000040404040981 */ /* 0x000322000c1e1900 */
[----:B-----5:R-:W-:Y:S01]  /*2ba30*/  IMAD.IADD R7, R8, 0x1, -R0 ;  /* 0x0000000108077824 */ /* 0x020fe200078e0a00 */
[----:B------:R-:W-:Y:S01]  /*2ba40*/  LOP3.LUT R11, R17, 0xff, RZ, 0xc0, !PT ;  /* 0x000000ff110b7812 */ /* 0x000fe200078ec0ff */
[----:B------:R-:W-:Y:S01]  /*2ba50*/  BSSY B0, `(.L_x_2907) ;  /* 0x0000036000007945 */ /* 0x000fe20003800000 */
[----:B------:R-:W-:-:S03]  /*2ba60*/  SHF.R.U32.HI R17, RZ, 0x10, R17 ;  /* 0x00000010ff117819 */ /* 0x000fc60000011611 */
[----:B------:R0:W-:Y:S01]  /*2ba70*/  STL [R1+0x60], R11 ;  /* 0x0000600b01007387 */ /* 0x0001e20000100800 */
[----:B--2---:R-:W-:-:S13]  /*2ba80*/  ISETP.NE.AND P1, PT, R3, 0x1, PT ;  /* 0x000000010300780c */ /* 0x004fda0003f25270 */
[----:B------:R-:W2:Y:S08]  /*2ba90*/  @P1 LDC R3, c[0x0][0x44c] ;  /* 0x00011300ff031b82 */ /* 0x000eb00000000800 */
[----:B-1----:R-:W1:Y:S01]  /*2baa0*/  @P1 LDC R5, c[0x0][0x450] ;  /* 0x00011400ff051b82 */ /* 0x002e620000000800 */
[----:B----4-:R-:W-:Y:S02]  /*2bab0*/  @P0 IMAD.IADD R9, R4, 0x1, -R2 ;  /* 0x0000000104090824 */ /* 0x010fe400078e0a02 */
[----:B---3--:R-:W-:-:S04]  /*2bac0*/  IMAD.SHL.U32 R2, R6, 0x80, RZ ;  /* 0x0000008006027824 */ /* 0x008fc800078e00ff */
[----:B------:R-:W-:-:S04]  /*2bad0*/  VIADD R2, R2, 0x7f ;  /* 0x0000007f02027836 */ /* 0x000fc80000000000 */
[----:B--2---:R-:W-:-:S05]  /*2bae0*/  @P1 IMAD.HI.U32 R0, R2, R3, RZ ;  /* 0x0000000302001227 */ /* 0x004fca00078e00ff */
[----:B-1----:R-:W-:Y:S01]  /*2baf0*/  @P1 SHF.R.U32.HI R2, RZ, R5, R0 ;  /* 0x00000005ff021219 */ /* 0x002fe20000011600 */
[----:B------:R-:W-:-:S04]  /*2bb00*/  IMAD.IADD R0, R7, 0x1, R9 ;  /* 0x0000000107007824 */ /* 0x000fc800078e0209 */
        /* <DEDUP_REMOVED lines=16> */
[----:B------:R-:W-:Y:S02]  /*2bc10*/  IABS R3, R2 ;  /* 0x0000000200037213 */ /* 0x000fe40000000000 */
[----:B------:R-:W-:Y:S02]  /*2bc20*/  IADD3 R0, R2, -0x1, R6 ;  /* 0xffffffff02007810 */ /* 0x000fe40007ffe006 */
[----:B------:R-:W0:Y:S08]  /*2bc30*/  I2F.RP R4, R3 ;  /* 0x0000000300047306 */ /* 0x000e300000209400 */
[----:B0-----:R-:W0:Y:S02]  /*2bc40*/  MUFU.RCP R4, R4 ;  /* 0x0000000400047308 */ /* 0x001e240000001000 */
[----:B0-----:R-:W-:-:S06]  /*2bc50*/  VIADD R4, R4, 0xffffffe ;  /* 0x0ffffffe04047836 */ /* 0x001fcc0000000000 */
[----:B------:R0:W1:Y:S02]  /*2bc60*/  F2I.FTZ.U32.TRUNC.NTZ R5, R4 ;  /* 0x0000000400057305 */ /* 0x000064000021f000 */
[----:B0-----:R-:W-:-:S04]  /*2bc70*/  LOP3.LUT R4, R0, R2, RZ, 0x3c, !PT ;  /* 0x0000000200047212 */ /* 0x001fc800078e3cff */
[----:B------:R-:W-:Y:S01]  /*2bc80*/  ISETP.GE.AND P1, PT, R4, RZ, PT ;  /* 0x000000ff0400720c */ /* 0x000fe20003f26270 */
[----:B-1----:R-:W-:-:S04]  /*2bc90*/  IMAD.MOV R4, RZ, RZ, -R5 ;  /* 0x000000ffff047224 */ /* 0x002fc800078e0a05 */
[----:B------:R-:W-:Y:S02]  /*2bca0*/  IMAD R8, R4, R3, RZ ;  /* 0x0000000304087224 */ /* 0x000fe400078e02ff */
[----:B------:R-:W-:-:S04]  /*2bcb0*/  IMAD.MOV.U32 R4, RZ, RZ, RZ ;  /* 0x000000ffff047224 */ /* 0x000fc800078e00ff */
[----:B------:R-:W-:Y:S01]  /*2bcc0*/  IMAD.HI.U32 R8, R5, R8, R4 ;  /* 0x0000000805087227 */ /* 0x000fe200078e0004 */
[----:B------:R-:W-:Y:S02]  /*2bcd0*/  IABS R4, R0 ;  /* 0x0000000000047213 */ /* 0x000fe40000000000 */
[----:B------:R-:W-:-:S05]  /*2bce0*/  IABS R0, R2 ;  /* 0x0000000200007213 */ /* 0x000fca0000000000 */
        /* <DEDUP_REMOVED lines=12> */
.L_x_2908:
[----:B------:R-:W-:Y:S05]  /*2bdb0*/  BSYNC B0 ;  /* 0x0000000000007941 */ /* 0x000fea0003800000 */
.L_x_2907:
[----:B------:R-:W-:Y:S01]  /*2bdc0*/  IMAD R2, R11, R0, RZ ;  /* 0x000000000b027224 */ /* 0x000fe200078e02ff */
[----:B------:R-:W-:Y:S01]  /*2bdd0*/  BSSY B0, `(.L_x_2909) ;  /* 0x000019b000007945 */ /* 0x000fe20003800000 */
[----:B------:R-:W-:-:S03]  /*2bde0*/  PLOP3.LUT P5, PT, PT, PT, PT, 0x80, 0x0 ;  /* 0x000000000000781c */ /* 0x000fc60003faf070 */
[----:B------:R-:W-:-:S05]  /*2bdf0*/  VIADDMNMX R0, R2, R0, R6, PT ;  /* 0x0000000002007246 */ /* 0x000fca0003800106 */
[--C-:B------:R-:W-:Y:S02]  /*2be00*/  IMAD R3, R0, 0x50, -R7.reuse ;  /* 0x0000005000037824 */ /* 0x100fe400078e0a07 */
[----:B------:R-:W-:-:S03]  /*2be10*/  IMAD R0, R2, 0x50, -R7 ;  /* 0x0000005002007824 */ /* 0x000fc600078e0a07 */
[----:B------:R-:W-:Y:S02]  /*2be20*/  VIMNMX R9, R3, R9, PT ;  /* 0x0000000903097248 */ /* 0x000fe40003fe0100 */
[----:B------:R-:W-:-:S04]  /*2be30*/  VIMNMX R0, RZ, R0, !PT ;  /* 0x00000000ff007248 */ /* 0x000fc80007fe0100 */
[----:B------:R-:W-:Y:S01]  /*2be40*/  ISETP.GT.AND P1, PT, R9, R0, PT ;  /* 0x000000000900720c */ /* 0x000fe20003f24270 */
[----:B------:R-:W-:-:S12]  /*2be50*/  IMAD.WIDE.U32 R2, R0, -0x33333333, RZ ;  /* 0xcccccccd00027825 */ /* 0x000fd800078e00ff */
        /* <DEDUP_REMOVED lines=15> */
.L_x_3135:
[----:B-1----:R-:W-:Y:S02]  /*2bf50*/  ISETP.NE.AND P0, PT, R14, RZ, PT ;  /* 0x000000ff0e00720c */ /* 0x002fe40003f05270 */
[----:B------:R-:W-:-:S11]  /*2bf60*/  PLOP3.LUT P2, PT, PT, PT, PT, 0x8, 0x0 ;  /* 0x000000000000781c */ /* 0x000fd60003f4e170 */
[----:B------:R-:W-:Y:S05]  /*2bf70*/  @P0 BRA `(.L_x_2912) ;  /* 0x00000000000c0947 */ /* 0x000fea0003800000 */
[----:B------:R-:W-:-:S03]  /*2bf80*/  UMOV UR4, 0xffffffff ;  /* 0xffffffff00047882 */ /* 0x000fc60000000000 */
[----:B------:R-:W-:Y:S05]  /*2bf90*/  BRA.DIV UR4, `(.L_x_2913) ;  /* 0x0000009204587947 */ /* 0x000fea000b800000 */
[----:B------:R-:W-:-:S13]  /*2bfa0*/  ELECT P2, URZ, PT ;  /* 0x00000000003f782f */ /* 0x000fda0003840000 */
.L_x_2912:
        /* <DEDUP_REMOVED lines=9> */
.L_x_3138:
[----:B------:R-:W-:Y:S05]  /*2c040*/  BSYNC B1 ;  /* 0x0000000000017941 */ /* 0x000fea0003800000 */
.L_x_2914:
        /* <DEDUP_REMOVED lines=12> */
.L_x_3139:
[----:B------:R-:W-:Y:S05]  /*2c110*/  BSYNC B2 ;  /* 0x0000000000027941 */ /* 0x000fea0003800000 */
.L_x_2918:
        /* <DEDUP_REMOVED lines=8> */
.L_x_2921:
[----:B------:R-:W-:Y:S05]  /*2c1a0*/  BSYNC B2 ;  /* 0x0000000000027941 */ /* 0x000fea0003800000 */
.L_x_2920:
[----:B0-2---:R-:W2:Y:S01]  /*2c1b0*/  LDL R2, [R1+0x20] ;  /* 0x0000200001027983 */ /* 0x005ea20000100800 */
[----:B------:R-:W-:Y:S01]  /*2c1c0*/  IMAD.MOV.U32 R3, RZ, RZ, RZ ;  /* 0x000000ffff037224 */ /* 0x000fe200078e00ff */
[----:B------:R-:W-:Y:S01]  /*2c1d0*/  UIADD3 UR4, UP0, UR36, 0x570, URZ ;  /* 0x0000057024047890 */ /* 0x000fe2000ff1e03f */
[----:B------:R-:W-:Y:S01]  /*2c1e0*/  PLOP3.LUT P0, PT, PT, PT, PT, 0x80, 0x0 ;  /* 0x000000000000781c */ /* 0x000fe20003f0f070 */
[----:B------:R-:W-:Y:S01]  /*2c1f0*/  UMOV UR6, 0x0 ;  /* 0x0000000000067882 */ /* 0x000fe20000000000 */
[----:B------:R-:W-:Y:S01]  /*2c200*/  UMOV UR7, 0x12f00000 ;  /* 0x12f0000000077882 */ /* 0x000fe20000000000 */
[----:B------:R-:W-:Y:S01]  /*2c210*/  R2UR UR10, R3 ;  /* 0x00000000030a72ca */ /* 0x000fe200000e0000 */
[----:B------:R-:W-:Y:S01]  /*2c220*/  IMAD R3, R7, 0x50, R10 ;  /* 0x0000005007037824 */ /* 0x000fe200078e020a */
[----:B------:R-:W-:-:S03]  /*2c230*/  UIADD3.X UR5, URZ, UR37, URZ, UP0, !UPT ;  /* 0x000000253f057290 */ /* 0x000fc600087fe43f */
[----:B------:R-:W-:Y:S02]  /*2c240*/  VIADD R3, R3, 0xffffffb0 ;  /* 0xffffffb003037836 */ /* 0x000fe40000000000 */
[----:B--2---:R-:W-:Y:S02]  /*2c250*/  IMAD R5, R2, 0xa000, R18 ;  /* 0x0000a00002057824 */ /* 0x004fe400078e0212 */
[----:B------:R-:W-:Y:S02]  /*2c260*/  VIADD R2, R6, 0x38890 ;  /* 0x0003889006027836 */ /* 0x000fe40000000000 */
[----:B------:R-:W-:-:S07]  /*2c270*/  VIADD R4, R5, 0x24400 ;  /* 0x0002440005047836 */ /* 0x000fce0000000000 */
.L_x_2922:
        /* <DEDUP_REMOVED lines=16> */
.L_x_2923:
        /* <DEDUP_REMOVED lines=16> */
.L_x_2924:
        /* <DEDUP_REMOVED lines=16> */
.L_x_2925:
        /* <DEDUP_REMOVED lines=13> */
.L_x_3140:
[----:B------:R-:W-:Y:S05]  /*2c650*/  BSYNC B2 ;  /* 0x0000000000027941 */ /* 0x000fea0003800000 */
.L_x_2926:
        /* <DEDUP_REMOVED lines=10> */
.L_x_2929:
[----:B------:R-:W-:Y:S05]  /*2c700*/  BSYNC B2 ;  /* 0x0000000000027941 */ /* 0x000fea0003800000 */
.L_x_2928:
[----:B------:R-:W-:Y:S01]  /*2c710*/  R2UR UR6, R12 ;  /* 0x000000000c0672ca */ /* 0x000fe200000e0000 */
[----:B--2---:R-:W-:Y:S01]  /*2c720*/  IMAD.MOV.U32 R2, RZ, RZ, RZ ;  /* 0x000000ffff027224 */ /* 0x004fe200078e00ff */
[----:B------:R-:W-:Y:S01]  /*2c730*/  R2UR UR7, R13 ;  /* 0x000000000d0772ca */ /* 0x000fe200000e0000 */
[----:B------:R-:W-:Y:S01]  /*2c740*/  UIADD3 UR4, UP0, UR36, 0x670, URZ ;  /* 0x0000067024047890 */ /* 0x000fe2000ff1e03f */
[----:B------:R-:W-:Y:S01]  /*2c750*/  PLOP3.LUT P0, PT, PT, PT, PT, 0x80, 0x0 ;  /* 0x000000000000781c */ /* 0x000fe20003f0f070 */
[----:B------:R-:W-:Y:S01]  /*2c760*/  VIADD R4, R5, 0x400 ;  /* 0x0000040005047836 */ /* 0x000fe20000000000 */
[----:B------:R-:W-:Y:S01]  /*2c770*/  R2UR UR10, R2 ;  /* 0x00000000020a72ca */ /* 0x000fe200000e0000 */
[----:B------:R-:W-:Y:S01]  /*2c780*/  VIADD R2, R6, 0x388b0 ;  /* 0x000388b006027836 */ /* 0x000fe20000000000 */
[----:B------:R-:W-:-:S13]  /*2c790*/  UIADD3.X UR5, URZ, UR37, URZ, UP0, !UPT ;  /* 0x000000253f057290 */ /* 0x000fda00087fe43f */
.L_x_2930:
        /* <DEDUP_REMOVED lines=15> */
.L_x_2931:
        /* <DEDUP_REMOVED lines=15> */
.L_x_2932:
        /* <DEDUP_REMOVED lines=15> */
.L_x_2933:
        /* <DEDUP_REMOVED lines=10> */
.L_x_2917:
[----:B------:R-:W-:Y:S05]  /*2cb10*/  BSYNC B1 ;  /* 0x0000000000017941 */ /* 0x000fea0003800000 */
.L_x_2916:
        /* <DEDUP_REMOVED lines=13> */
.L_x_2952:
[----:B------:R-:W-:Y:S05]  /*2cbf0*/  YIELD ;  /* 0x0000000000007946 */ /* 0x000fea0003800000 */
[----:B------:R-:W-:Y:S04]  /*2cc00*/  BSSY B1, `(.L_x_2934) ;  /* 0x00000ab000017945 */ /* 0x000fe80003800000 */
[----:B-1----:R-:W-:Y:S05]  /*2cc10*/  @!P2 BRA `(.L_x_2935) ;  /* 0x0000000800a4a947 */ /* 0x002fea0003800000 */
[----:B0-----:R-:W2:Y:S04]  /*2cc20*/  LDL R4, [R1+0x20] ;  /* 0x0000200001047983 */ /* 0x001ea80000100800 */
[----:B------:R-:W3:Y:S01]  /*2cc30*/  LDL R3, [R1+0x24] ;  /* 0x0000240001037983 */ /* 0x000ee20000100800 */
[----:B------:R-:W-:Y:S01]  /*2cc40*/  BSSY B2, `(.L_x_2936) ;  /* 0x0000008000027945 */ /* 0x000fe20003800000 */
[----:B------:R-:W0:Y:S02]  /*2cc50*/  S2R R2, SR_TID.X ;  /* 0x0000000000027919 */ /* 0x000e240000002100 */
[----:B0-----:R-:W-:-:S04]  /*2cc60*/  LOP3.LUT R2, R2, 0x7f, RZ, 0xc0, !PT ;  /* 0x0000007f02027812 */ /* 0x001fc800078ec0ff */
[----:B------:R-:W-:Y:S01]  /*2cc70*/  ISETP.NE.AND P1, PT, R2, RZ, PT ;  /* 0x000000ff0200720c */ /* 0x000fe20003f25270 */
[----:B--2---:R-:W-:Y:S01]  /*2cc80*/  IMAD R6, R4, 0x8, R18 ;  /* 0x0000000804067824 */ /* 0x004fe200078e0212 */
[----:B---3--:R-:W-:-:S04]  /*2cc90*/  SHF.L.U32 R5, R3, 0x1f, RZ ;  /* 0x0000001f03057819 */ /* 0x008fc800000006ff */
[----:B------:R-:W0:Y:S02]  /*2cca0*/  SYNCS.PHASECHK.TRANS64.TRYWAIT P0, [R6+URZ+0x388a0], R5 ;  /* 0x0388a005060075a7 */ /* 0x000e24000800017f */
[----:B0-----:R-:W-:Y:S05]  /*2ccb0*/  @!P0 BRA `(.L_x_2937) ;  /* 0x0000008400708947 */ /* 0x001fea0003800000 */
.L_x_3141:
[----:B------:R-:W-:Y:S05]  /*2ccc0*/  BSYNC B2 ;  /* 0x0000000000027941 */ /* 0x000fea0003800000 */
.L_x_2936:
[----:B------:R-:W-:Y:S04]  /*2ccd0*/  BSSY B2, `(.L_x_2938) ;  /* 0x0000008000027945 */ /* 0x000fe80003800000 */
[----:B------:R-:W-:Y:S05]  /*2cce0*/  @P1 BRA `(.L_x_2939) ;  /* 0x0000000000181947 */ /* 0x000fea0003800000 */
[----:B------:R-:W2:Y:S02]  /*2ccf0*/  LDL R2, [R1+0x10] ;  /* 0x0000100001027983 */ /* 0x000ea40000100800 */
[----:B--2---:R-:W-:Y:S01]  /*2cd00*/  LOP3.LUT P0, RZ, R2, 0x1, RZ, 0xc0, !PT ;  /* 0x0000000102ff7812 */ /* 0x004fe2000780c0ff */
[----:B------:R-:W-:-:S04]  /*2cd10*/  IMAD.MOV.U32 R2, RZ, RZ, 0xa000 ;  /* 0x0000a000ff027424 */ /* 0x000fc800078e00ff */
[----:B------:R1:W-:Y:S08]  /*2cd20*/  SYNCS.ARRIVE.TRANS64 RZ, [R6+URZ+0x38890], R2 ;  /* 0x0388900206ff79a7 */ /* 0x0003f0000800003f */
[----:B------:R-:W-:Y:S05]  /*2cd30*/  @!P0 BRA `(.L_x_2939) ;  /* 0x0000000000048947 */ /* 0x000fea0003800000 */
[----:B------:R-:W-:Y:S01]  /*2cd40*/  BPT.TRAP 0x1 ;  /* 0x000000040000795c */ /* 0x000fe20000300000 */
.L_x_2939:
[----:B------:R-:W-:Y:S05]  /*2cd50*/  BSYNC B2 ;  /* 0x0000000000027941 */ /* 0x000fea0003800000 */
.L_x_2938:
        /* <DEDUP_REMOVED lines=12> */
.L_x_2940:
        /* <DEDUP_REMOVED lines=16> */
.L_x_2941:
        /* <DEDUP_REMOVED lines=16> */
.L_x_2942:
        /* <DEDUP_REMOVED lines=16> */
.L_x_2943:
        /* <DEDUP_REMOVED lines=13> */
.L_x_3142:
[----:B------:R-:W-:Y:S05]  /*2d1f0*/  BSYNC B2 ;  /* 0x0000000000027941 */ /* 0x000fea0003800000 */
.L_x_2944:
        /* <DEDUP_REMOVED lines=10> */
.L_x_2947:
[----:B------:R-:W-:Y:S05]  /*2d2a0*/  BSYNC B2 ;  /* 0x0000000000027941 */ /* 0x000fea0003800000 */
.L_x_2946:
        /* <DEDUP_REMOVED lines=8> */
.L_x_2948:
        /* <DEDUP_REMOVED lines=16> */
.L_x_2949:
        /* <DEDUP_REMOVED lines=15> */
.L_x_2950:
        /* <DEDUP_REMOVED lines=15> */
.L_x_2951:
        /* <DEDUP_REMOVED lines=10> */
.L_x_2935:
[----:B------:R-:W-:Y:S05]  /*2d6b0*/  BSYNC B1 ;  /* 0x0000000000017941 */ /* 0x000fea0003800000 */
.L_x_2934:
        /* <DEDUP_REMOVED lines=12> */
.L_x_2910:
[----:B------:R-:W-:Y:S05]  /*2d780*/  BSYNC B0 ;  /* 0x0000000000007941 */ /* 0x000fea0003800000 */
.L_x_2909:
[----:B0-----:R-:W2:Y:S01]  /*2d790*/  LDL R4, [R1+0x4] ;  /* 0x0000040001047983 */ /* 0x001ea20000100800 */
[----:B------:R-:W0:Y:S01]  /*2d7a0*/  LDC R0, c[0x0][0x448] ;  /* 0x00011200ff007b82 */ /* 0x000e220000000800 */
[----:B------:R-:W-:Y:S01]  /*2d7b0*/  ISETP.NE.AND P1, PT, R17, RZ, PT ;  /* 0x000000ff1100720c */ /* 0x000fe20003f25270 */
[----:B------:R-:W-:Y:S05]  /*2d7c0*/  @!P5 WARPSYNC.ALL ;  /* 0x000000000000d948 */ /* 0x000fea0003800000 */
[----:B------:R-:W-:Y:S07]  /*2d7d0*/  BSSY B0, `(.L_x_2953) ;  /* 0x000002d000007945 */ /* 0x000fee0003800000 */
[----:B------:R-:W3:Y:S08]  /*2d7e0*/  @!P1 LDC R17, c[0x0][0x9f0] ;  /* 0x00027c00ff119b82 */ /* 0x000ef00000000800 */
[----:B------:R-:W-:Y:S01]  /*2d7f0*/  @!P5 BAR.SYNC.DEFER_BLOCKING 0xc, 0x180 ;  /* 0x030600000000db1d */ /* 0x000fe20000010000 */
[----:B0-----:R-:W-:-:S13]  /*2d800*/  ISETP.NE.AND P0, PT, R0, 0x1, PT ;  /* 0x000000010000780c */ /* 0x001fda0003f05270 */
[----:B-1----:R-:W0:Y:S08]  /*2d810*/  @P0 LDC R2, c[0x0][0x44c] ;  /* 0x00011300ff020b82 */ /* 0x002e300000000800 */
[----:B------:R-:W1:Y:S01]  /*2d820*/  @P0 LDC R3, c[0x0][0x450] ;  /* 0x00011400ff030b82 */ /* 0x000e620000000800 */
[----:B--2---:R-:W-:-:S05]  /*2d830*/  LEA R0, R4, 0x7f, 0x7 ;  /* 0x0000007f04007811 */ /* 0x004fca00078e38ff */
[----:B0-----:R-:W-:-:S05]  /*2d840*/  @P0 IMAD.HI.U32 R2, R0, R2, RZ ;  /* 0x0000000200020227 */ /* 0x001fca00078e00ff */
[----:B-1----:R-:W-:-:S05]  /*2d850*/  @P0 SHF.R.U32.HI R0, RZ, R3, R2 ;  /* 0x00000003ff000219 */ /* 0x002fca0000011602 */
[----:B------:R-:W-:-:S04]  /*2d860*/  IMAD.IADD R0, R21, 0x1, R0 ;  /* 0x0000000115007824 */ /* 0x000fc800078e0200 */
[----:B------:R-:W-:-:S05]  /*2d870*/  IMAD.HI R0, R0, 0x66666667, RZ ;  /* 0x6666666700007827 */ /* 0x000fca00078e02ff */
[----:B------:R-:W-:-:S04]  /*2d880*/  SHF.R.U32.HI R2, RZ, 0x1f, R0 ;  /* 0x0000001fff027819 */ /* 0x000fc80000011600 */
[----:B------:R-:W-:-:S04]  /*2d890*/  LEA.HI.SX32 R0, R0, R2, 0x1b ;  /* 0x0000000200007211 */ /* 0x000fc800078fdaff */
[----:B------:R-:W-:-:S04]  /*2d8a0*/  VIMNMX R7, R20, R0, PT ;  /* 0x0000000014077248 */ /* 0x000fc80003fe0100 */
[----:B------:R-:W-:Y:S01]  /*2d8b0*/  ISETP.GE.AND P0, PT, R7, 0x1, PT ;  /* 0x000000010700780c */ /* 0x000fe20003f06270 */
[----:B------:R0:W-:Y:S04]  /*2d8c0*/  STL [R1+0x40], R7 ;  /* 0x0000400701007387 */ /* 0x0001e80000100800 */
[----:B------:R0:W-:Y:S08]  /*2d8d0*/  STL [R1+0x44], RZ ;  /* 0x000044ff01007387 */ /* 0x0001f00000100800 */
[----:B0--3--:R-:W-:Y:S05]  /*2d8e0*/  @!P0 BRA `(.L_x_2954) ;  /* 0x00000000006c8947 */ /* 0x009fea0003800000 */
        /* <DEDUP_REMOVED lines=27> */
.L_x_2954:
[----:B------:R-:W-:Y:S05]  /*2daa0*/  BSYNC B0 ;  /* 0x0000000000007941 */ /* 0x000fea0003800000 */
.L_x_2953:
[----:B------:R-:W2:Y:S04]  /*2dab0*/  LDL R0, [R1+0x44] ;  /* 0x0000440001007983 */ /* 0x000ea80000100800 */
[----:B0-----:R-:W2:Y:S01]  /*2dac0*/  LDL R2, [R1+0x60] ;  /* 0x0000600001027983 */ /* 0x001ea20000100800 */
[----:B------:R-:W-:Y:S01]  /*2dad0*/  BSSY B7, `(.L_x_2955) ;  /* 0x00004d5000077945 */ /* 0x000fe20003800000 */
[----:B--2---:R-:W-:-:S05]  /*2dae0*/  IMAD R2, R2, R0, RZ ;  /* 0x0000000002027224 */ /* 0x004fca00078e02ff */
[----:B------:R-:W-:Y:S01]  /*2daf0*/  VIADDMNMX R0, R2, R0, R7, PT ;  /* 0x0000000002007246 */ /* 0x000fe20003800107 */
        /* <DEDUP_REMOVED lines=23> */
.L_x_2956:
        /* <DEDUP_REMOVED lines=20> */
.L_x_2959:
[----:B------:R-:W-:Y:S05]  /*2ddb0*/  BSYNC B6 ;  /* 0x0000000000067941 */ /* 0x000fea0003800000 */
.L_x_2958:
        /* <DEDUP_REMOVED lines=20> */
.L_x_2962:
        /* <DEDUP_REMOVED lines=15> */
.L_x_2961:
[----:B------:R-:W-:Y:S05]  /*2dff0*/  BSYNC B6 ;  /* 0x0000000000067941 */ /* 0x000fea0003800000 */
.L_x_2960:
        /* <DEDUP_REMOVED lines=26> */
.L_x_3145:
        /* <DEDUP_REMOVED lines=11> */
.L_x_3148:
        /* <DEDUP_REMOVED lines=25> */
.L_x_2966:
[----:B-1----:R-:W2:Y:S01]  /*2e3e0*/  LDL R2, [R1+0x18] ;  /* 0x0000180001027983 */ /* 0x002ea20000100800 */
[----:B0-----:R-:W-:Y:S01]  /*2e3f0*/  IMAD R0, R19, 0x8, R18 ;  /* 0x0000000813007824 */ /* 0x001fe200078e0212 */
[----:B--2---:R-:W-:-:S04]  /*2e400*/  SHF.L.U32 R2, R2, 0x1f, RZ ;  /* 0x0000001f02027819 */ /* 0x004fc800000006ff */
[----:B------:R-:W0:Y:S02]  /*2e410*/  SYNCS.PHASECHK.TRANS64.TRYWAIT P0, [R0+URZ+0x38840], R2 ;  /* 0x03884002000075a7 */ /* 0x000e24000800017f */
[----:B0-----:R-:W-:Y:S05]  /*2e420*/  @!P0 BRA `(.L_x_2967) ;  /* 0x0000007000108947 */ /* 0x001fea0003800000 */
.L_x_3149:
        /* <DEDUP_REMOVED lines=10> */
.L_x_2968:
        /* <DEDUP_REMOVED lines=38> */
.L_x_2964:
        /* <DEDUP_REMOVED lines=40> */
.L_x_2970:
[----:B------:R-:W-:Y:S05]  /*2e9b0*/  BSYNC B6 ;  /* 0x0000000000067941 */ /* 0x000fea0003800000 */
.L_x_2969:
[----:B0-----:R-:W2:Y:S01]  /*2e9c0*/  LDL.LU R0, [R1+0x4c] ;  /* 0x00004c0001007983 */ /* 0x001ea20000300800 */
[----:B------:R-:W-:Y:S01]  /*2e9d0*/  ULDC.64 UR4, c[0x0][0x2d8] ;  /* 0x0000b60000047ab9 */ /* 0x000fe20000000a00 */
[----:B------:R-:W0:Y:S02]  /*2e9e0*/  LDC R7, c[0x0][0x448] ;  /* 0x00011200ff077b82 */ /* 0x000e240000000800 */
[----:B------:R-:W3:Y:S04]  /*2e9f0*/  LDL.LU R4, [R1+0x3c] ;  /* 0x00003c0001047983 */ /* 0x000ee80000300800 */
[----:B------:R-:W3:Y:S04]  /*2ea00*/  LDL.LU.64 R2, [R1+0x58] ;  /* 0x0000580001027983 */ /* 0x000ee80000300a00 */
[----:B------:R-:W4:Y:S04]  /*2ea10*/  LDL.LU R5, [R1+0x38] ;  /* 0x0000380001057983 */ /* 0x000f280000300800 */
[----:B------:R-:W5:Y:S01]  /*2ea20*/  LDL R10, [R1+0x4] ;  /* 0x00000400010a7983 */ /* 0x000f620000100800 */
[----:B------:R-:W1:Y:S01]  /*2ea30*/  S2R R9, SR_TID.X ;  /* 0x0000000000097919 */ /* 0x000e620000002100 */
[----:B------:R-:W1:Y:S01]  /*2ea40*/  S2R R8, SR_TID.X ;  /* 0x0000000000087919 */ /* 0x000e620000002100 */
[----:B0-----:R-:W-:-:S13]  /*2ea50*/  ISETP.NE.AND P0, PT, R7, 0x1, PT ;  /* 0x000000010700780c */ /* 0x001fda0003f05270 */
[----:B------:R-:W0:Y:S01]  /*2ea60*/  @P0 LDC R6, c[0x0][0x450] ;  /* 0x00011400ff060b82 */ /* 0x000e220000000800 */
[----:B-1----:R-:W-:Y:S02]  /*2ea70*/  IMAD.SHL.U32 R9, R9, 0x8, RZ ;  /* 0x0000000809097824 */ /* 0x002fe400078e00ff */
[----:B------:R-:W-:-:S03]  /*2ea80*/  IMAD.SHL.U32 R8, R8, 0x8, RZ ;  /* 0x0000000808087824 */ /* 0x000fc600078e00ff */
[----:B------:R-:W-:-:S04]  /*2ea90*/  LOP3.LUT R9, R9, 0x38, RZ, 0xc0, !PT ;  /* 0x0000003809097812 */ /* 0x000fc800078ec0ff */
[C---:B------:R-:W-:Y:S02]  /*2eaa0*/  LOP3.LUT R12, R9.reuse, 0x40, RZ, 0xfc, !PT ;  /* 0x00000040090c7812 */ /* 0x040fe400078efcff */
[C---:B------:R-:W-:Y:S02]  /*2eab0*/  LOP3.LUT R11, R9.reuse, 0x80, RZ, 0xfc, !PT ;  /* 0x00000080090b7812 */ /* 0x040fe400078efcff */
[----:B------:R-:W-:Y:S02]  /*2eac0*/  LOP3.LUT R8, R8, 0x38, RZ, 0xc0, !PT ;  /* 0x0000003808087812 */ /* 0x000fe400078ec0ff */
[----:B------:R-:W-:Y:S01]  /*2ead0*/  LOP3.LUT R9, R9, 0xc0, RZ, 0xfc, !PT ;  /* 0x000000c009097812 */ /* 0x000fe200078efcff */
[----:B---3--:R-:W-:Y:S02]  /*2eae0*/  IMAD.MOV.U32 R3, RZ, RZ, R4 ;  /* 0x000000ffff037224 */ /* 0x008fe400078e0004 */
[----:B------:R-:W1:Y:S01]  /*2eaf0*/  S2R R4, SR_TID.X ;  /* 0x0000000000047919 */ /* 0x000e620000002100 */
[----:B------:R-:W-:-:S04]  /*2eb00*/  IMAD.WIDE.U32 R2, R16, UR4, R2 ;  /* 0x0000000410027c25 */ /* 0x000fc8000f8e0002 */
[----:B------:R-:W-:Y:S01]  /*2eb10*/  IMAD R3, R16, UR5, R3 ;  /* 0x0000000510037c24 */ /* 0x000fe2000f8e0203 */
[----:B------:R-:W-:Y:S02]  /*2eb20*/  ULDC.64 UR4, c[0x0][0x2e0] ;  /* 0x0000b80000047ab9 */ /* 0x000fe40000000a00 */
[----:B--2---:R-:W-:Y:S02]  /*2eb30*/  IMAD R0, R0, UR4, RZ ;  /* 0x0000000400007c24 */ /* 0x004fe4000f8e02ff */
[----:B----4-:R-:W-:-:S04]  /*2eb40*/  IMAD.WIDE.U32 R2, R5, UR4, R2 ;  /* 0x0000000405027c25 */ /* 0x010fc8000f8e0002 */
        /* <DEDUP_REMOVED lines=9> */
[----:B-----5:R-:W-:-:S04]  /*2ebe0*/  IMAD R4, R10, 0x80, R4 ;  /* 0x000000800a047824 */ /* 0x020fc800078e0204 */
        /* <DEDUP_REMOVED lines=17> */
[----:B------:R-:W-:Y:S01]  /*2ed00*/  LEA R4, P0, R2, UR4, 0x1 ;  /* 0x0000000402047c11 */ /* 0x000fe2000f8008ff */
        /* <DEDUP_REMOVED lines=12> */
[----:B------:R-:W-:-:S05]  /*2edd0*/  SHF.R.U32.HI R11, RZ, 0x3, R11 ;  /* 0x00000003ff0b7819 */ /* 0x000fca000001160b */
[----:B------:R-:W-:Y:S01]  /*2ede0*/  IMAD R0, R10, 0x80, R11 ;  /* 0x000000800a007824 */ /* 0x000fe200078e020b */
[----:B------:R-:W-:Y:S01]  /*2edf0*/  ULDC.64 UR4, c[0x0][0x208] ;  /* 0x0000820000047ab9 */ /* 0x000fe20000000a00 */
[----:B------:R-:W-:Y:S01]  /*2ee00*/  SHFL.IDX PT, R5, R4, 0x1, 0x181f ;  /* 0x00381f0004057f89 */ /* 0x000fe200000e0000 */
[----:B--2---:R-:W-:-:S03]  /*2ee10*/  IMAD R2, R6, R7, RZ ;  /* 0x0000000706027224 */ /* 0x004fc600078e02ff */
[----:B------:R-:W0:Y:S04]  /*2ee20*/  SHFL.IDX PT, R7, R4, RZ, 0x181f ;  /* 0x00181fff04077589 */ /* 0x000e2800000e0000 */
[----:B------:R-:W1:Y:S01]  /*2ee30*/  SHFL.IDX PT, R6, R3, RZ, 0x181f ;  /* 0x00181fff03067589 */ /* 0x000e6200000e0000 */
        /* <DEDUP_REMOVED lines=83> */
.L_x_3166:
        /* <DEDUP_REMOVED lines=15> */
.L_x_2973:
[----:B------:R-:W-:Y:S05]  /*2f460*/  BSYNC B0 ;  /* 0x0000000000007941 */ /* 0x000fea0003800000 */
.L_x_2972:
[----:B------:R-:W-:Y:S01]  /*2f470*/  NOP ;  /* 0x0000000000007918 */ /* 0x000fe20000000000 */
[----:B------:R-:W-:-:S13]  /*2f480*/  PLOP3.LUT P0, PT, PT, PT, PT, 0x80, 0x0 ;  /* 0x000000000000781c */ /* 0x000fda0003f0f070 */
.L_x_2974:
        /* <DEDUP_REMOVED lines=18> */
.L_x_3167:
[----:B------:R-:W-:Y:S05]  /*2f5b0*/  BSYNC B0 ;  /* 0x0000000000007941 */ /* 0x000fea0003800000 */
.L_x_2975:
        /* <DEDUP_REMOVED lines=55> */
.L_x_2983:
[----:B------:R-:W-:Y:S01]  /*2f930*/  IMAD R3, R8, 0x8, R18 ;  /* 0x0000000808037824 */ /* 0x000fe200078e0212 */
[----:B------:R-:W-:Y:S01]  /*2f940*/  SHF.L.U32 R2, R10, 0x1f, RZ ;  /* 0x0000001f0a027819 */ /* 0x000fe200000006ff */
[----:B------:R-:W-:Y:S03]  /*2f950*/  BSSY B3, `(.L_x_2984) ;  /* 0x0000003000037945 */ /* 0x000fe60003800000 */
[----:B------:R-:W1:Y:S02]  /*2f960*/  SYNCS.PHASECHK.TRANS64.TRYWAIT P0, [R3+URZ+0x38840], R2 ;  /* 0x03884002030075a7 */ /* 0x000e64000800017f */
[----:B-1----:R-:W-:Y:S05]  /*2f970*/  @!P0 BRA `(.L_x_2985) ;  /* 0x0000006400f48947 */ /* 0x002fea0003800000 */
.L_x_3168:
[----:B------:R-:W-:Y:S05]  /*2f980*/  BSYNC B3 ;  /* 0x0000000000037941 */ /* 0x000fea0003800000 */
.L_x_2984:
        /* <DEDUP_REMOVED lines=11> */
.L_x_2987:
[----:B------:R-:W-:Y:S05]  /*2fa40*/  BSYNC B3 ;  /* 0x0000000000037941 */ /* 0x000fea0003800000 */
.L_x_2986:
        /* <DEDUP_REMOVED lines=12> */
.L_x_2988:
        /* <DEDUP_REMOVED lines=16> */
.L_x_2989:
        /* <DEDUP_REMOVED lines=16> */
.L_x_2990:
        /* <DEDUP_REMOVED lines=16> */
.L_x_2991:
        /* <DEDUP_REMOVED lines=16> */
.L_x_3169:
[----:B------:R-:W-:Y:S05]  /*2ff10*/  BSYNC B3 ;  /* 0x0000000000037941 */ /* 0x000fea0003800000 */
.L_x_2992:
        /* <DEDUP_REMOVED lines=10> */
.L_x_2994:
[----:B------:R-:W2:Y:S01]  /*2ffc0*/  LDL R3, [R1+0x10] ;  /* 0x0000100001037983 */ /* 0x000ea20000100800 */
[----:B------:R-:W-:Y:S01]  /*2ffd0*/  BSSY B3, `(.L_x_2995) ;  /* 0x0000004000037945 */ /* 0x000fe20003800000 */
[----:B--2---:R-:W-:-:S13]  /*2ffe0*/  LOP3.LUT P0, RZ, R3, 0x8, RZ, 0xc0, !PT ;  /* 0x0000000803ff7812 */ /* 0x004fda000780c0ff */
[----:B------:R-:W-:Y:S05]  /*2fff0*/  @P0 BRA `(.L_x_2996) ;  /* 0x0000000000040947 */ /* 0x000fea0003800000 */
[----:B------:R-:W-:Y:S01]  /*30000*/  BPT.TRAP 0x1 ;  /* 0x000000040000795c */ /* 0x000fe20000300000 */
.L_x_2996:
[----:B------:R-:W-:Y:S05]  /*30010*/  BSYNC B3 ;  /* 0x0000000000037941 */ /* 0x000fea0003800000 */
.L_x_2995:
        /* <DEDUP_REMOVED lines=12> */
.L_x_2997:
        /* <DEDUP_REMOVED lines=15> */
.L_x_2998:
        /* <DEDUP_REMOVED lines=15> */
.L_x_2999:
        /* <DEDUP_REMOVED lines=15> */
.L_x_3000:
        /* <DEDUP_REMOVED lines=12> */
.L_x_2982:
[----:B------:R-:W-:Y:S05]  /*30470*/  BSYNC B1 ;  /* 0x0000000000017941 */ /* 0x000fea0003800000 */
.L_x_2981:
[----:B0-----:R-:W2:Y:S01]  /*30480*/  LDL.LU R0, [R1+0x48] ;  /* 0x0000480001007983 */ /* 0x001ea20000300800 */
[----:B------:R-:W-:-:S03]  /*30490*/  IMAD.MOV.U32 R19, RZ, RZ, R8 ;  /* 0x000000ffff137224 */ /* 0x000fc600078e0008 */
[----:B------:R0:W-:Y:S02]  /*304a0*/  STL [R1+0x18], R10 ;  /* 0x0000180a01007387 */ /* 0x0001e40000100800 */
[----:B0-2---:R-:W-:-:S07]  /*304b0*/  VIADD R0, R0, 0xfffffffd ;  /* 0xfffffffd00007836 */ /* 0x005fce0000000000 */
.L_x_2980:
[----:B------:R-:W-:Y:S05]  /*304c0*/  BSYNC B2 ;  /* 0x0000000000027941 */ /* 0x000fea0003800000 */
.L_x_2979:
[----:B------:R-:W-:Y:S01]  /*304d0*/  VIADD R9, R9, 0xfffffffe ;  /* 0xfffffffe09097836 */ /* 0x000fe20000000000 */
[----:B------:R-:W-:-:S04]  /*304e0*/  LOP3.LUT R7, RZ, R7, RZ, 0x33, !PT ;  /* 0x00000007ff077212 */ /* 0x000fc800078e33ff */
[----:B------:R-:W-:-:S13]  /*304f0*/  ISETP.NE.AND P0, PT, R9, R7, PT ;  /* 0x000000070900720c */ /* 0x000fda0003f05270 */
[----:B------:R-:W-:Y:S05]  /*30500*/  @!P0 BRA `(.L_x_2978) ;  /* 0x0000001800d88947 */ /* 0x000fea0003800000 */
[----:B------:R-:W-:-:S07]  /*30510*/  IMAD.MOV.U32 R9, RZ, RZ, R17 ;  /* 0x000000ffff097224 */ /* 0x000fce00078e0011 */
.L_x_3041:
        /* <DEDUP_REMOVED lines=36> */
.L_x_3003:
[----:B------:R-:W-:Y:S01]  /*30760*/  IMAD R3, R4, 0x8, R18 ;  /* 0x0000000804037824 */ /* 0x000fe200078e0212 */
[----:B------:R-:W-:Y:S01]  /*30770*/  SHF.L.U32 R2, R5, 0x1f, RZ ;  /* 0x0000001f05027819 */ /* 0x000fe200000006ff */
[----:B------:R-:W-:Y:S03]  /*30780*/  BSSY B2, `(.L_x_3004) ;  /* 0x0000003000027945 */ /* 0x000fe60003800000 */
[----:B------:R-:W1:Y:S02]  /*30790*/  SYNCS.PHASECHK.TRANS64.TRYWAIT P0, [R3+URZ+0x38840], R2 ;  /* 0x03884002030075a7 */ /* 0x000e64000800017f */
[----:B-1----:R-:W-:Y:S05]  /*307a0*/  @!P0 BRA `(.L_x_3005) ;  /* 0x0000005800908947 */ /* 0x002fea0003800000 */
.L_x_3170:
[----:B------:R-:W-:Y:S05]  /*307b0*/  BSYNC B2 ;  /* 0x0000000000027941 */ /* 0x000fea0003800000 */
.L_x_3004:
        /* <DEDUP_REMOVED lines=11> */
.L_x_3007:
[----:B------:R-:W-:Y:S05]  /*30870*/  BSYNC B2 ;  /* 0x0000000000027941 */ /* 0x000fea0003800000 */
.L_x_3006:
        /* <DEDUP_REMOVED lines=12> */
.L_x_3008:
        /* <DEDUP_REMOVED lines=16> */
.L_x_3009:
        /* <DEDUP_REMOVED lines=16> */
.L_x_3010:
        /* <DEDUP_REMOVED lines=16> */
.L_x_3011:
        /* <DEDUP_REMOVED lines=16> */
.L_x_3171:
[----:B------:R-:W-:Y:S05]  /*30d40*/  BSYNC B2 ;  /* 0x0000000000027941 */ /* 0x000fea0003800000 */
.L_x_3012:
        /* <DEDUP_REMOVED lines=10> */
.L_x_3014:
[----:B------:R-:W2:Y:S01]  /*30df0*/  LDL R3, [R1+0x10] ;  /* 0x0000100001037983 */ /* 0x000ea20000100800 */
[----:B------:R-:W-:Y:S01]  /*30e00*/  BSSY B2, `(.L_x_3015) ;  /* 0x0000004000027945 */ /* 0x000fe20003800000 */
[----:B--2---:R-:W-:-:S13]  /*30e10*/  LOP3.LUT P0, RZ, R3, 0x8, RZ, 0xc0, !PT ;  /* 0x0000000803ff7812 */ /* 0x004fda000780c0ff */
[----:B------:R-:W-:Y:S05]  /*30e20*/  @P0 BRA `(.L_x_3016) ;  /* 0x0000000000040947 */ /* 0x000fea0003800000 */
[----:B------:R-:W-:Y:S01]  /*30e30*/  BPT.TRAP 0x1 ;  /* 0x000000040000795c */ /* 0x000fe20000300000 */
.L_x_3016:
[----:B------:R-:W-:Y:S05]  /*30e40*/  BSYNC B2 ;  /* 0x0000000000027941 */ /* 0x000fea0003800000 */
.L_x_3015:
        /* <DEDUP_REMOVED lines=12> */
.L_x_3017:
        /* <DEDUP_REMOVED lines=15> */
.L_x_3018:
        /* <DEDUP_REMOVED lines=15> */
.L_x_3019:
        /* <DEDUP_REMOVED lines=15> */
.L_x_3020:
        /* <DEDUP_REMOVED lines=12> */
.L_x_3002:
[----:B------:R-:W-:Y:S05]  /*312a0*/  BSYNC B1 ;  /* 0x0000000000017941 */ /* 0x000fea0003800000 */
.L_x_3001:
        /* <DEDUP_REMOVED lines=36> */
.L_x_3023:
[----:B------:R-:W-:Y:S01]  /*314f0*/  IMAD R3, R19, 0x8, R18 ;  /* 0x0000000813037824 */ /* 0x000fe200078e0212 */
[----:B------:R-:W-:Y:S01]  /*31500*/  SHF.L.U32 R2, R10, 0x1f, RZ ;  /* 0x0000001f0a027819 */ /* 0x000fe200000006ff */
[----:B------:R-:W-:Y:S03]  /*31510*/  BSSY B2, `(.L_x_3024) ;  /* 0x0000003000027945 */ /* 0x000fe60003800000 */
[----:B------:R-:W2:Y:S02]  /*31520*/  SYNCS.PHASECHK.TRANS64.TRYWAIT P0, [R3+URZ+0x38840], R2 ;  /* 0x03884002030075a7 */ /* 0x000ea4000800017f */
[----:B--2---:R-:W-:Y:S05]  /*31530*/  @!P0 BRA `(.L_x_3025) ;  /* 0x0000004c00548947 */ /* 0x004fea0003800000 */
.L_x_3172:
[----:B------:R-:W-:Y:S05]  /*31540*/  BSYNC B2 ;  /* 0x0000000000027941 */ /* 0x000fea0003800000 */
.L_x_3024:
        /* <DEDUP_REMOVED lines=11> */
.L_x_3027:
[----:B------:R-:W-:Y:S05]  /*31600*/  BSYNC B2 ;  /* 0x0000000000027941 */ /* 0x000fea0003800000 */
.L_x_3026:
        /* <DEDUP_REMOVED lines=12> */
.L_x_3028:
        /* <DEDUP_REMOVED lines=16> */
.L_x_3029:
        /* <DEDUP_REMOVED lines=16> */
.L_x_3030:
        /* <DEDUP_REMOVED lines=16> */
.L_x_3031:
        /* <DEDUP_REMOVED lines=15> */
.L_x_3173:
[----:B------:R-:W-:Y:S05]  /*31ac0*/  BSYNC B2 ;  /* 0x0000000000027941 */ /* 0x000fea0003800000 */
.L_x_3032:
        /* <DEDUP_REMOVED lines=10> */
.L_x_3034:
[----:B------:R-:W2:Y:S01]  /*31b70*/  LDL R3, [R1+0x10] ;  /* 0x0000100001037983 */ /* 0x000ea20000100800 */
[----:B------:R-:W-:Y:S01]  /*31b80*/  BSSY B2, `(.L_x_3035) ;  /* 0x0000004000027945 */ /* 0x000fe20003800000 */
[----:B--2---:R-:W-:-:S13]  /*31b90*/  LOP3.LUT P0, RZ, R3, 0x8, RZ, 0xc0, !PT ;  /* 0x0000000803ff7812 */ /* 0x004fda000780c0ff */
[----:B------:R-:W-:Y:S05]  /*31ba0*/  @P0 BRA `(.L_x_3036) ;  /* 0x0000000000040947 */ /* 0x000fea0003800000 */
[----:B------:R-:W-:Y:S01]  /*31bb0*/  BPT.TRAP 0x1 ;  /* 0x000000040000795c */ /* 0x000fe20000300000 */
.L_x_3036:
[----:B------:R-:W-:Y:S05]  /*31bc0*/  BSYNC B2 ;  /* 0x0000000000027941 */ /* 0x000fea0003800000 */
.L_x_3035:
        /* <DEDUP_REMOVED lines=12> */
.L_x_3037:
        /* <DEDUP_REMOVED lines=15> */
.L_x_3038:
        /* <DEDUP_REMOVED lines=15> */
.L_x_3039:
        /* <DEDUP_REMOVED lines=15> */
.L_x_3040:
        /* <DEDUP_REMOVED lines=12> */
.L_x_3022:
[----:B------:R-:W-:Y:S05]  /*32020*/  BSYNC B1 ;  /* 0x0000000000017941 */ /* 0x000fea0003800000 */
.L_x_3021:
[----:B------:R-:W2:Y:S01]  /*32030*/  LDL R2, [R1+0x34] ;  /* 0x0000340001027983 */ /* 0x000ea20000100800 */
[----:B------:R-:W-:Y:S01]  /*32040*/  VIADD R0, R0, 0xfffffffe ;  /* 0xfffffffe00007836 */ /* 0x000fe20000000000 */
[----:B--2---:R-:W-:-:S13]  /*32050*/  ISETP.GT.AND P0, PT, R6, R2, PT ;  /* 0x000000020600720c */ /* 0x004fda0003f04270 */
[----:B------:R-:W-:Y:S05]  /*32060*/  @P0 BRA `(.L_x_3041) ;  /* 0xffffffe4002c0947 */ /* 0x000fea000383ffff */
.L_x_2978:
[----:B------:R-:W-:Y:S05]  /*32070*/  BSYNC B0 ;  /* 0x0000000000007941 */ /* 0x000fea0003800000 */
.L_x_2977:
        /* <DEDUP_REMOVED lines=19> */
.L_x_3043:
[----:B------:R-:W-:Y:S05]  /*321b0*/  BSYNC B0 ;  /* 0x0000000000007941 */ /* 0x000fea0003800000 */
.L_x_3042:
        /* <DEDUP_REMOVED lines=10> */
.L_x_3174:
[----:B------:R-:W-:Y:S05]  /*32260*/  BSYNC B1 ;  /* 0x0000000000017941 */ /* 0x000fea0003800000 */
.L_x_3046:
        /* <DEDUP_REMOVED lines=10> */
.L_x_3048:
[----:B------:R-:W2:Y:S01]  /*32310*/  LDL R2, [R1+0x10] ;  /* 0x0000100001027983 */ /* 0x000ea20000100800 */
[----:B------:R-:W-:Y:S01]  /*32320*/  BSSY B1, `(.L_x_3049) ;  /* 0x0000004000017945 */ /* 0x000fe20003800000 */
[----:B--2---:R-:W-:-:S13]  /*32330*/  LOP3.LUT P0, RZ, R2, 0x8, RZ, 0xc0, !PT ;  /* 0x0000000802ff7812 */ /* 0x004fda000780c0ff */
[----:B------:R-:W-:Y:S05]  /*32340*/  @P0 BRA `(.L_x_3050) ;  /* 0x0000000000040947 */ /* 0x000fea0003800000 */
[----:B------:R-:W-:Y:S01]  /*32350*/  BPT.TRAP 0x1 ;  /* 0x000000040000795c */ /* 0x000fe20000300000 */
.L_x_3050:
[----:B------:R-:W-:Y:S05]  /*32360*/  BSYNC B1 ;  /* 0x0000000000017941 */ /* 0x000fea0003800000 */
.L_x_3049:
        /* <DEDUP_REMOVED lines=12> */
.L_x_3051:
        /* <DEDUP_REMOVED lines=15> */
.L_x_3052:
        /* <DEDUP_REMOVED lines=15> */
.L_x_3053:
        /* <DEDUP_REMOVED lines=15> */
.L_x_3054:
        /* <DEDUP_REMOVED lines=10> */
.L_x_3045:
[----:B------:R-:W-:Y:S05]  /*327a0*/  BSYNC B0 ;  /* 0x0000000000007941 */ /* 0x000fea0003800000 */
.L_x_3044:
[----:B------:R-:W2:Y:S01]  /*327b0*/  LDL.LU R4, [R1+0x18] ;  /* 0x0000180001047983 */ /* 0x000ea20000300800 */
[----:B------:R-:W-:-:S05]  /*327c0*/  VIADD R19, R19, 0x1 ;  /* 0x0000000113137836 */ /* 0x000fca0000000000 */
[----:B------:R-:W-:-:S04]  /*327d0*/  ISETP.NE.AND P0, PT, R19, 0x2, PT ;  /* 0x000000021300780c */ /* 0x000fc80003f05270 */
[----:B------:R-:W-:Y:S02]  /*327e0*/  SEL R0, RZ, 0x1, P0 ;  /* 0x00000001ff007807 */ /* 0x000fe40000000000 */
[----:B------:R-:W-:Y:S02]  /*327f0*/  SEL R19, R19, RZ, P0 ;  /* 0x000000ff13137207 */ /* 0x000fe40000000000 */
[----:B--2---:R-:W-:-:S05]  /*32800*/  LOP3.LUT R4, R4, R0, RZ, 0x3c, !PT ;  /* 0x0000000004047212 */ /* 0x004fca00078e3cff */
[----:B------:R2:W-:Y:S02]  /*32810*/  STL [R1+0x18], R4 ;  /* 0x0000180401007387 */ /* 0x0005e40000100800 */
.L_x_2957:
[----:B------:R-:W-:Y:S05]  /*32820*/  BSYNC B7 ;  /* 0x0000000000077941 */ /* 0x000fea0003800000 */
.L_x_2955:
[----:B0-----:R-:W3:Y:S02]  /*32830*/  LDL R10, [R1+0x10] ;  /* 0x00001000010a7983 */ /* 0x001ee40000100800 */
[----:B---3--:R-:W-:-:S13]  /*32840*/  LOP3.LUT P0, RZ, R10, 0x10, RZ, 0xc0, !PT ;  /* 0x000000100aff7812 */ /* 0x008fda000780c0ff */
[----:B------:R-:W-:Y:S05]  /*32850*/  @!P0 BRA `(.L_x_3055) ;  /* 0x00000000002c8947 */ /* 0x000fea0003800000 */
[----:B------:R-:W-:Y:S05]  /*32860*/  WARPSYNC.ALL ;  /* 0x0000000000007948 */ /* 0x000fea0003800000 */
[----:B------:R-:W0:Y:S08]  /*32870*/  S2UR UR5, SR_CgaCtaId ;  /* 0x00000000000579c3 */ /* 0x000e300000008800 */
[----:B------:R-:W-:Y:S06]  /*32880*/  BAR.SYNC.DEFER_BLOCKING 0x5, 0x180 ;  /* 0x0146000000007b1d */ /* 0x000fec0000010000 */
[----:B------:R-:W-:-:S02]  /*32890*/  UMOV UR4, 0x400 ;  /* 0x0000040000047882 */ /* 0x000fc40000000000 */
[----:B0-----:R-:W-:-:S06]  /*328a0*/  ULEA UR4, UR5, UR4, 0x18 ;  /* 0x0000000405047291 */ /* 0x001fcc000f8ec03f */
[----:B------:R-:W-:-:S05]  /*328b0*/  IMAD.U32 R18, RZ, RZ, UR4 ;  /* 0x00000004ff127e24 */ /* 0x000fca000f8e00ff */
[----:B-12---:R-:W0:Y:S04]  /*328c0*/  LDS.128 R4, [R18+0x388d0] ;  /* 0x0388d00012047984 */ /* 0x006e280000000c00 */
[----:B0-----:R0:W-:Y:S04]  /*328d0*/  STL.64 [R1], R4 ;  /* 0x0000000401007387 */ /* 0x0011e80000100a00 */
[----:B------:R0:W-:Y:S01]  /*328e0*/  STL.64 [R1+0x8], R6 ;  /* 0x0000080601007387 */ /* 0x0001e20000100a00 */
[----:B------:R-:W-:Y:S06]  /*328f0*/  BAR.ARV 0x4, 0x180 ;  /* 0x0106000000007b1d */ /* 0x000fec0000002000 */
[----:B------:R-:W-:Y:S05]  /*32900*/  BRA `(.L_x_3056) ;  /* 0x00000010003c7947 */ /* 0x000fea0003800000 */
.L_x_3055:
[----:B------:R-:W3:Y:S01]  /*32910*/  LDL R16, [R1+0x30] ;  /* 0x0000300001107983 */ /* 0x000ee20000100800 */
[----:B------:R-:W-:Y:S01]  /*32920*/  UMOV UR4, 0xffffffff ;  /* 0xffffffff00047882 */ /* 0x000fe20000000000 */
[----:B---3--:R-:W-:Y:S02]  /*32930*/  ISETP.NE.AND P5, PT, R16, 0x1f, PT ;  /* 0x0000001f1000780c */ /* 0x008fe40003fa5270 */
[----:B------:R-:W-:Y:S11]  /*32940*/  BRA.DIV UR4, `(.L_x_3057) ;  /* 0x0000003a048c7947 */ /* 0x000ff6000b800000 */
[----:B------:R-:W3:Y:S01]  /*32950*/  LDL R3, [R1+0xc] ;  /* 0x00000c0001037983 */ /* 0x000ee20000100800 */
[----:B------:R-:W-:-:S03]  /*32960*/  ULDC UR4, c[0x0][0xc3c] ;  /* 0x00030f0000047ab9 */ /* 0x000fc60000000800 */
[----:B------:R-:W4:Y:S01]  /*32970*/  LDL.LU R2, [R1] ;  /* 0x0000000001027983 */ /* 0x000f220000300800 */
[----:B------:R-:W-:Y:S01]  /*32980*/  LOP3.LUT P4, RZ, R10, 0x1, RZ, 0xc0, !PT ;  /* 0x000000010aff7812 */ /* 0x000fe2000788c0ff */
[----:B------:R-:W-:Y:S01]  /*32990*/  ULDC.64 UR6, c[0x0][0x208] ;  /* 0x0000820000067ab9 */ /* 0x000fe20000000a00 */
[----:B---3--:R-:W-:Y:S02]  /*329a0*/  IMAD.IADD R0, R3, 0x1, R16 ;  /* 0x0000000103007824 */ /* 0x008fe400078e0210 */
[----:B----4-:R-:W-:-:S03]  /*329b0*/  IMAD.MOV.U32 R10, RZ, RZ, R2 ;  /* 0x000000ffff0a7224 */ /* 0x010fc600078e0002 */
        /* <DEDUP_REMOVED lines=12> */
[----:B------:R-:W-:-:S03]  /*32a80*/  ISETP.GE.U32.AND P3, PT, R16, 0x10, PT ;  /* 0x000000101000780c */ /* 0x000fc60003f66070 */
[----:B------:R-:W-:Y:S01]  /*32a90*/  SHFL.IDX PT, R0, R10, 0x1, 0x1f ;  /* 0x00201f000a007f89 */ /* 0x000fe200000e0000 */
[----:B---3--:R-:W-:Y:S02]  /*32aa0*/  @!P0 IMAD.MOV.U32 R4, RZ, RZ, R8 ;  /* 0x000000ffff048224 */ /* 0x008fe400078e0008 */
[----:B------:R-:W-:Y:S02]  /*32ab0*/  IMAD.MOV.U32 R8, RZ, RZ, RZ ;  /* 0x000000ffff087224 */ /* 0x000fe400078e00ff */
        /* <DEDUP_REMOVED lines=19> */
.L_x_3184:
[----:B------:R-:W-:Y:S02]  /*32bf0*/  ULDC UR4, c[0x0][0xc38] ;  /* 0x00030e0000047ab9 */ /* 0x000fe40000000800 */
[----:B------:R-:W-:-:S04]  /*32c00*/  IMAD.U32 R2, RZ, RZ, UR4 ;  /* 0x00000004ff027e24 */ /* 0x000fc8000f8e00ff */
[----:B-1----:R-:W-:-:S04]  /*32c10*/  IMAD R9, R9, R2, RZ ;  /* 0x0000000209097224 */ /* 0x002fc800078e02ff */
[----:B------:R-:W-:-:S05]  /*32c20*/  IMAD.IADD R0, R0, 0x1, R9 ;  /* 0x0000000100007824 */ /* 0x000fca00078e0209 */
[----:B------:R-:W-:-:S13]  /*32c30*/  ISETP.GT.AND P4, PT, R0, R5, PT ;  /* 0x000000050000720c */ /* 0x000fda0003f84270 */
[----:B------:R-:W-:Y:S05]  /*32c40*/  @P4 BRA `(.L_x_3058) ;  /* 0x0000000000b44947 */ /* 0x000fea0003800000 */
.L_x_3061:
        /* <DEDUP_REMOVED lines=39> */
.L_x_3192:
[----:B------:R-:W-:Y:S02]  /*32ec0*/  ULDC UR4, c[0x0][0xc38] ;  /* 0x00030e0000047ab9 */ /* 0x000fe40000000800 */
[----:B------:R-:W-:-:S04]  /*32ed0*/  IMAD.U32 R2, RZ, RZ, UR4 ;  /* 0x00000004ff027e24 */ /* 0x000fc8000f8e00ff */
[----:B-1----:R-:W-:-:S04]  /*32ee0*/  IMAD R9, R9, R2, RZ ;  /* 0x0000000209097224 */ /* 0x002fc800078e02ff */
[----:B------:R-:W-:-:S05]  /*32ef0*/  IMAD.IADD R0, R9, 0x1, R0 ;  /* 0x0000000109007824 */ /* 0x000fca00078e0200 */
[----:B------:R-:W-:-:S13]  /*32f00*/  ISETP.GT.AND P4, PT, R0, R5, PT ;  /* 0x000000050000720c */ /* 0x000fda0003f84270 */
[----:B------:R-:W-:Y:S05]  /*32f10*/  @!P4 BRA `(.L_x_3061) ;  /* 0xfffffffc004cc947 */ /* 0x000fea000383ffff */
.L_x_3058:
        /* <DEDUP_REMOVED lines=12> */
.L_x_3197:
[----:B------:R-:W-:-:S13]  /*32fe0*/  ISETP.NE.AND P0, PT, R0, RZ, PT ;  /* 0x000000ff0000720c */ /* 0x000fda0003f05270 */
[----:B------:R-:W-:Y:S05]  /*32ff0*/  @!P0 BRA `(.L_x_3063) ;  /* 0x0000000000148947 */ /* 0x000fea0003800000 */
[----:B------:R-:W-:Y:S01]  /*33000*/  UMOV UR4, 0xffffffff ;  /* 0xffffffff00047882 */ /* 0x000fe20000000000 */
[----:B-1----:R-:W-:Y:S02]  /*33010*/  VIADD R3, R3, 0xffffffff ;  /* 0xffffffff03037836 */ /* 0x002fe40000000000 */
[----:B------:R-:W-:Y:S05]  /*33020*/  BRA.DIV UR4, `(.L_x_3064) ;  /* 0x0000003e04807947 */ /* 0x000fea000b800000 */
[----:B------:R1:W2:Y:S02]  /*33030*/  SHFL.IDX PT, R3, R7, R3, 0x1f ;  /* 0x00001f0307037589 */ /* 0x0002a400000e0000 */
.L_x_3200:
[----:B--2---:R-:W-:-:S07]  /*33040*/  IMAD.MOV.U32 R8, RZ, RZ, R3 ;  /* 0x000000ffff087224 */ /* 0x004fce00078e0003 */
.L_x_3063:
[----:B------:R-:W-:Y:S01]  /*33050*/  ISETP.NE.AND P0, PT, R6, 0x1, PT ;  /* 0x000000010600780c */ /* 0x000fe20003f05270 */
[----:B------:R-:W-:-:S05]  /*33060*/  IMAD R0, R8, R2, R9 ;  /* 0x0000000208007224 */ /* 0x000fca00078e0209 */
[----:B------:R2:W-:Y:S02]  /*33070*/  STL [R1], R0 ;  /* 0x0000000001007387 */ /* 0x0005e40000100800 */
[----:B--2---:R-:W-:-:S05]  /*33080*/  IMAD.IADD R0, R5, 0x1, -R0 ;  /* 0x0000000105007824 */ /* 0x004fca00078e0a00 */
[----:B------:R-:W-:Y:S05]  /*33090*/  @!P0 BRA `(.L_x_3065) ;  /* 0x0000000000e48947 */ /* 0x000fea0003800000 */
[----:B------:R-:W-:-:S04]  /*330a0*/  IABS R5, R4 ;  /* 0x0000000400057213 */ /* 0x000fc80000000000 */
[----:B------:R-:W2:Y:S08]  /*330b0*/  I2F.RP R2, R5 ;  /* 0x0000000500027306 */ /* 0x000eb00000209400 */
[----:B--2---:R-:W2:Y:S02]  /*330c0*/  MUFU.RCP R2, R2 ;  /* 0x0000000200027308 */ /* 0x004ea40000001000 */
[----:B--2---:R-:W-:-:S06]  /*330d0*/  VIADD R2, R2, 0xffffffe ;  /* 0x0ffffffe02027836 */ /* 0x004fcc0000000000 */
        /* <DEDUP_REMOVED lines=53> */
.L_x_3065:
[----:B-1----:R-:W2:Y:S01]  /*33430*/  LDL R3, [R1+0xc] ;  /* 0x00000c0001037983 */ /* 0x002ea20000100800 */
        /* <DEDUP_REMOVED lines=63> */
.L_x_3066:
[----:B------:R-:W-:-:S05]  /*33830*/  LOP3.LUT R0, RZ, R0, RZ, 0x33, !PT ;  /* 0x00000000ff007212 */ /* 0x000fca00078e33ff */
[----:B------:R-:W-:-:S05]  /*33840*/  IMAD.IADD R0, R4, 0x1, R0 ;  /* 0x0000000104007824 */ /* 0x000fca00078e0200 */
[----:B------:R2:W-:Y:S01]  /*33850*/  STL [R1+0x4], R0 ;  /* 0x0000040001007387 */ /* 0x0005e20000100800 */
[----:B------:R-:W-:Y:S05]  /*33860*/  BRA `(.L_x_3067) ;  /* 0x0000000000287947 */ /* 0x000fea0003800000 */
.L_x_3059:
        /* <DEDUP_REMOVED lines=10> */
.L_x_3067:
[----:B--23--:R-:W2:Y:S04]  /*33910*/  LDL R0, [R1+0x30] ;  /* 0x0000300001007983 */ /* 0x00cea80000100800 */
[----:B01----:R-:W3:Y:S04]  /*33920*/  LDL R2, [R1+0xc] ;  /* 0x00000c0001027983 */ /* 0x003ee80000100800 */
[----:B------:R-:W4:Y:S04]  /*33930*/  LDL R3, [R1+0x8] ;  /* 0x0000080001037983 */ /* 0x000f280000100800 */
[----:B------:R-:W5:Y:S04]  /*33940*/  LDL R4, [R1] ;  /* 0x0000000001047983 */ /* 0x000f680000100800 */
[----:B------:R-:W5:Y:S01]  /*33950*/  LDL R5, [R1+0x4] ;  /* 0x0000040001057983 */ /* 0x000f620000100800 */
[----:B------:R-:W-:Y:S05]  /*33960*/  WARPSYNC.ALL ;  /* 0x0000000000007948 */ /* 0x000fea0003800000 */
[----:B------:R-:W-:Y:S01]  /*33970*/  BAR.SYNC.DEFER_BLOCKING 0x4, 0x180 ;  /* 0x0106000000007b1d */ /* 0x000fe20000010000 */
[----:B--2---:R-:W-:-:S13]  /*33980*/  ISETP.NE.AND P0, PT, R0, RZ, PT ;  /* 0x000000ff0000720c */ /* 0x004fda0003f05270 */
[----:B------:R-:W0:Y:S01]  /*33990*/  @!P0 S2R R0, SR_CgaCtaId ;  /* 0x0000000000008919 */ /* 0x000e220000008800 */
[----:B---3--:R-:W-:Y:S01]  /*339a0*/  IMAD.MOV.U32 R7, RZ, RZ, R2 ;  /* 0x000000ffff077224 */ /* 0x008fe200078e0002 */
[----:B------:R-:W-:Y:S01]  /*339b0*/  @!P0 MOV R2, 0x400 ;  /* 0x0000040000028802 */ /* 0x000fe20000000f00 */
[----:B----4-:R-:W-:-:S03]  /*339c0*/  IMAD.MOV.U32 R6, RZ, RZ, R3 ;  /* 0x000000ffff067224 */ /* 0x010fc600078e0003 */
[----:B0-----:R-:W-:-:S05]  /*339d0*/  @!P0 LEA R18, R0, R2, 0x18 ;  /* 0x0000000200128211 */ /* 0x001fca00078ec0ff */
[----:B-----5:R1:W-:Y:S01]  /*339e0*/  @!P0 STS.128 [R18+0x388d0], R4 ;  /* 0x0388d00412008388 */ /* 0x0203e20000000c00 */
[----:B------:R-:W-:Y:S06]  /*339f0*/  BAR.ARV 0x5, 0x180 ;  /* 0x0146000000007b1d */ /* 0x000fec0000002000 */
.L_x_3056:
[----:B------:R-:W2:Y:S01]  /*33a00*/  LDL R0, [R1+0xc] ;  /* 0x00000c0001007983 */ /* 0x000ea20000100800 */
[----:B------:R-:W-:Y:S02]  /*33a10*/  ULDC UR4, c[0x0][0xc3c] ;  /* 0x00030f0000047ab9 */ /* 0x000fe40000000800 */
[----:B--2---:R-:W-:-:S13]  /*33a20*/  ISETP.GE.AND P0, PT, R0, UR4, PT ;  /* 0x0000000400007c0c */ /* 0x004fda000bf06270 */
[----:B------:R-:W-:Y:S05]  /*33a30*/  @!P0 BRA `(.L_x_3068) ;  /* 0xffffff7800748947 */ /* 0x000fea000383ffff */
[----:B------:R-:W-:Y:S05]  /*33a40*/  BSYNC B8 ;  /* 0x0000000000087941 */ /* 0x000fea0003800000 */
.L_x_2903:
        /* <DEDUP_REMOVED lines=12> */
.L_x_3201:
[----:B------:R-:W-:Y:S05]  /*33b10*/  BSYNC B0 ;  /* 0x0000000000007941 */ /* 0x000fea0003800000 */
.L_x_3069:
[----:B------:R-:W-:-:S03]  /*33b20*/  UMOV UR4, 0xffffffff ;  /* 0xffffffff00047882 */ /* 0x000fc60000000000 */
[----:B------:R-:W-:Y:S05]  /*33b30*/  BRA.DIV UR4, `(.L_x_3071) ;  /* 0x0000003204fc7947 */ /* 0x000fea000b800000 */
[----:B------:R-:W1:Y:S02]  /*33b40*/  S2R R2, SR_TID.X ;  /* 0x0000000000027919 */ /* 0x000e640000002100 */
[----:B-1----:R-:W-:-:S04]  /*33b50*/  SHF.R.U32.HI R2, RZ, 0x5, R2 ;  /* 0x00000005ff027819 */ /* 0x002fc80000011602 */
[----:B------:R-:W-:-:S05]  /*33b60*/  LOP3.LUT R2, R2, 0x3, RZ, 0xc0, !PT ;  /* 0x0000000302027812 */ /* 0x000fca00078ec0ff */
[----:B------:R1:W2:Y:S02]  /*33b70*/  SHFL.IDX PT, R14, R2, RZ, 0x1f ;  /* 0x00001fff020e7589 */ /* 0x0002a400000e0000 */
.L_x_3204:
[----:B--2---:R-:W-:-:S13]  /*33b80*/  ISETP.NE.AND P0, PT, R14, RZ, PT ;  /* 0x000000ff0e00720c */ /* 0x004fda0003f05270 */
[----:B------:R-:W-:Y:S05]  /*33b90*/  @P0 BRA `(.L_x_2630) ;  /* 0x0000000000940947 */ /* 0x000fea0003800000 */
[----:B------:R-:W-:-:S03]  /*33ba0*/  UMOV UR4, 0xffffffff ;  /* 0xffffffff00047882 */ /* 0x000fc60000000000 */
[----:B------:R-:W-:Y:S05]  /*33bb0*/  BRA.DIV UR4, `(.L_x_3072) ;  /* 0x0000003604107947 */ /* 0x000fea000b800000 */
[----:B------:R-:W-:-:S13]  /*33bc0*/  ELECT P6, URZ, PT ;  /* 0x00000000003f782f */ /* 0x000fda00038c0000 */
.L_x_3207:
        /* <DEDUP_REMOVED lines=8> */
.L_x_3073:
        /* <DEDUP_REMOVED lines=13> */
.L_x_3208:
[----:B------:R-:W1:Y:S02]  /*33d20*/  SYNCS.PHASECHK.TRANS64.TRYWAIT P0, [R7+URZ], R2 ;  /* 0x00000002070075a7 */ /* 0x000e64000800017f */
[----:B-1----:R-:W-:Y:S05]  /*33d30*/  @!P0 BRA `(.L_x_3075) ;  /* 0x0000003000e48947 */ /* 0x002fea0003800000 */
.L_x_3209:
[----:B------:R-:W-:Y:S05]  /*33d40*/  @!P2 BRA `(.L_x_3076) ;  /* 0x000000000004a947 */ /* 0x000fea0003800000 */
[----:B------:R-:W-:Y:S01]  /*33d50*/  BPT.TRAP 0x1 ;  /* 0x000000040000795c */ /* 0x000fe20000300000 */
.L_x_3076:
[----:B------:R-:W-:-:S04]  /*33d60*/  VIADD R0, R0, 0x38860 ;  /* 0x0003886000007836 */ /* 0x000fc80000000000 */
[----:B------:R-:W-:-:S04]  /*33d70*/  IMAD R4, R19, 0x8, R0 ;  /* 0x0000000813047824 */ /* 0x000fc800078e0200 */
[----:B------:R-:W2:Y:S02]  /*33d80*/  SYNCS.PHASECHK.TRANS64.TRYWAIT P0, [R4+URZ], R5 ;  /* 0x00000005040075a7 */ /* 0x000ea4000800017f */
[----:B--2---:R-:W-:Y:S05]  /*33d90*/  @!P0 BRA `(.L_x_3077) ;  /* 0x0000003000e08947 */ /* 0x004fea0003800000 */
.L_x_3210:
[----:B------:R-:W-:-:S07]  /*33da0*/  IMAD R3, R3, 0x8, R0 ;  /* 0x0000000803037824 */ /* 0x000fce00078e0200 */
.L_x_3078:
[----:B---3--:R3:W4:Y:S02]  /*33db0*/  SYNCS.PHASECHK.TRANS64.TRYWAIT P0, [R3+URZ], R2 ;  /* 0x00000002030075a7 */ /* 0x008724000800017f */
[----:B----4-:R-:W-:Y:S05]  /*33dc0*/  @!P0 NANOSLEEP.SYNCS 0x989680 ;  /* 0x009896800000895d */ /* 0x010fea0003900000 */
[----:B------:R-:W4:Y:S02]  /*33dd0*/  @!P0 SYNCS.PHASECHK.TRANS64 P0, [R3+URZ], R2 ;  /* 0x00000002030085a7 */ /* 0x000f24000800007f */
[----:B----4-:R-:W-:Y:S05]  /*33de0*/  @!P0 BRA `(.L_x_3078) ;  /* 0xfffffffc00f08947 */ /* 0x010fea000383ffff */
.L_x_2630:
[----:B------:R-:W-:Y:S05]  /*33df0*/  BSYNC B9 ;  /* 0x0000000000097941 */ /* 0x000fea0003800000 */
.L_x_2627:
[----:B------:R-:W-:Y:S05]  /*33e00*/  EXIT ;  /* 0x000000000000794d */ /* 0x000fea0003800000 */
.L_x_2652:
[----:B0-----:R0:W1:Y:S02]  /*33e10*/  SYNCS.PHASECHK.TRANS64.TRYWAIT P6, [R0+URZ+0x38890], R114 ;  /* 0x03889072000075a7 */ /* 0x00106400080c017f */
[----:B-1----:R-:W-:Y:S05]  /*33e20*/  @!P6 NANOSLEEP.SYNCS 0x989680 ;  /* 0x009896800000e95d */ /* 0x002fea0003900000 */
[----:B------:R-:W1:Y:S02]  /*33e30*/  @!P6 SYNCS.PHASECHK.TRANS64 P6, [R0+URZ+0x38890], R114 ;  /* 0x038890720000e5a7 */ /* 0x000e6400080c007f */
[----:B-1----:R-:W-:Y:S05]  /*33e40*/  @!P6 BRA `(.L_x_2652) ;  /* 0xfffffffc00f0e947 */ /* 0x002fea000383ffff */
[----:B------:R-:W-:Y:S05]  /*33e50*/  BRA `(.L_x_3079) ;  /* 0xfffffd00004c7947 */ /* 0x000fea000383ffff */
.L_x_2708:
[----:B-1----:R1:W2:Y:S02]  /*33e60*/  SYNCS.PHASECHK.TRANS64.TRYWAIT P5, [R0+URZ+0x38890], R114 ;  /* 0x03889072000075a7 */ /* 0x0022a400080a017f */
[----:B--2---:R-:W-:Y:S05]  /*33e70*/  @!P5 NANOSLEEP.SYNCS 0x989680 ;  /* 0x009896800000d95d */ /* 0x004fea0003900000 */
[----:B------:R-:W2:Y:S02]  /*33e80*/  @!P5 SYNCS.PHASECHK.TRANS64 P5, [R0+URZ+0x38890], R114 ;  /* 0x038890720000d5a7 */ /* 0x000ea400080a007f */
[----:B--2---:R-:W-:Y:S05]  /*33e90*/  @!P5 BRA `(.L_x_2708) ;  /* 0xfffffffc00f0d947 */ /* 0x004fea000383ffff */
[----:B------:R-:W-:Y:S05]  /*33ea0*/  BRA `(.L_x_3080) ;  /* 0xfffffd38003c7947 */ /* 0x000fea000383ffff */
.L_x_2733:
[----:B-1----:R1:W2:Y:S02]  /*33eb0*/  SYNCS.PHASECHK.TRANS64.TRYWAIT P3, [R0+URZ+0x38890], R114 ;  /* 0x03889072000075a7 */ /* 0x0022a4000806017f */
[----:B--2---:R-:W-:Y:S05]  /*33ec0*/  @!P3 NANOSLEEP.SYNCS 0x989680 ;  /* 0x009896800000b95d */ /* 0x004fea0003900000 */
[----:B------:R-:W2:Y:S02]  /*33ed0*/  @!P3 SYNCS.PHASECHK.TRANS64 P3, [R0+URZ+0x38890], R114 ;  /* 0x038890720000b5a7 */ /* 0x000ea4000806007f */
[----:B--2---:R-:W-:Y:S05]  /*33ee0*/  @!P3 BRA `(.L_x_2733) ;  /* 0xfffffffc00f0b947 */ /* 0x004fea000383ffff */
[----:B------:R-:W-:Y:S05]  /*33ef0*/  BRA `(.L_x_3081) ;  /* 0xfffffd6c00407947 */ /* 0x000fea000383ffff */
.L_x_2741:
[----:B0-----:R0:W1:Y:S02]  /*33f00*/  SYNCS.PHASECHK.TRANS64.TRYWAIT P2, [R0+URZ+0x388b0], R114 ;  /* 0x0388b072000075a7 */ /* 0x001064000804017f */
[----:B-1----:R-:W-:Y:S05]  /*33f10*/  @!P2 NANOSLEEP.SYNCS 0x989680 ;  /* 0x009896800000a95d */ /* 0x002fea0003900000 */
[----:B------:R-:W1:Y:S02]  /*33f20*/  @!P2 SYNCS.PHASECHK.TRANS64 P2, [R0+URZ+0x388b0], R114 ;  /* 0x0388b0720000a5a7 */ /* 0x000e64000804007f */
[----:B-1----:R-:W-:Y:S05]  /*33f30*/  @!P2 BRA `(.L_x_2741) ;  /* 0xfffffffc00f0a947 */ /* 0x002fea000383ffff */
[----:B------:R-:W-:Y:S05]  /*33f40*/  BRA `(.L_x_3082) ;  /* 0xfffffd7000707947 */ /* 0x000fea000383ffff */
.L_x_2763:
        /* <DEDUP_REMOVED lines=8> */
.L_x_3084:
[----:B------:R-:W-:Y:S05]  /*33fd0*/  BSYNC B1 ;  /* 0x0000000000017941 */ /* 0x000fea0003800000 */
.L_x_3083:
        /* <DEDUP_REMOVED lines=8> */
.L_x_3085:
[----:B------:R-:W-:Y:S02]  /*34060*/  IMAD.MOV.U32 R13, RZ, RZ, R31 ;  /* 0x000000ffff0d7224 */ /* 0x000fe400078e001f */
[----:B------:R-:W-:-:S07]  /*34070*/  IMAD.MOV.U32 R6, RZ, RZ, R14 ;  /* 0x000000ffff067224 */ /* 0x000fce00078e000e */
[----:B------:R-:W-:Y:S05]  /*34080*/  WARPSYNC.COLLECTIVE R15, `(.L_x_3086) ;  /* 0x000000000f087348 */ /* 0x000fea0003c00000 */
[----:B------:R0:W1:Y:S02]  /*34090*/  SHFL.IDX P6, R14, R13, R12, R11 ;  /* 0x0000000c0d0e7389 */ /* 0x00006400000c000b */
[----:B01----:R-:W-:Y:S01]  /*340a0*/  ENDCOLLECTIVE ;  /* 0x000000000000791b */ /* 0x003fe20003800000 */
.L_x_3086:
[----:B------:R-:W-:Y:S02]  /*340b0*/  IMAD.MOV.U32 R13, RZ, RZ, R30 ;  /* 0x000000ffff0d7224 */ /* 0x000fe400078e001e */
[----:B------:R-:W-:-:S07]  /*340c0*/  IMAD.MOV.U32 R9, RZ, RZ, R14 ;  /* 0x000000ffff097224 */ /* 0x000fce00078e000e */
[----:B------:R-:W-:Y:S05]  /*340d0*/  WARPSYNC.COLLECTIVE R15, `(.L_x_3087) ;  /* 0x000000000f087348 */ /* 0x000fea0003c00000 */
[----:B------:R0:W1:Y:S02]  /*340e0*/  SHFL.IDX P6, R14, R13, R12, R11 ;  /* 0x0000000c0d0e7389 */ /* 0x00006400000c000b */
[----:B01----:R-:W-:Y:S01]  /*340f0*/  ENDCOLLECTIVE ;  /* 0x000000000000791b */ /* 0x003fe20003800000 */
.L_x_3087:
[----:B------:R-:W-:Y:S01]  /*34100*/  IMAD.MOV.U32 R8, RZ, RZ, R14 ;  /* 0x000000ffff087224 */ /* 0x000fe200078e000e */
[----:B------:R-:W-:Y:S06]  /*34110*/  BRA `(.L_x_3088) ;  /* 0xfffffd8400ac7947 */ /* 0x000fec000383ffff */
.L_x_2766:
[----:B------:R-:W-:Y:S01]  /*34120*/  BSSY B1, `(.L_x_3089) ;  /* 0x0000008000017945 */ /* 0x000fe20003800000 */
[----:B------:R-:W-:Y:S02]  /*34130*/  IMAD.MOV.U32 R13, RZ, RZ, R33 ;  /* 0x000000ffff0d7224 */ /* 0x000fe400078e0021 */
[----:B------:R-:W-:Y:S02]  /*34140*/  IMAD.MOV.U32 R12, RZ, RZ, 0x1 ;  /* 0x00000001ff0c7424 */ /* 0x000fe400078e00ff */
[----:B------:R-:W-:Y:S02]  /*34150*/  IMAD.MOV.U32 R11, RZ, RZ, 0x181f ;  /* 0x0000181fff0b7424 */ /* 0x000fe400078e00ff */
[----:B------:R-:W-:-:S07]  /*34160*/  IMAD.MOV.U32 R15, RZ, RZ, -0x1 ;  /* 0xffffffffff0f7424 */ /* 0x000fce00078e00ff */
[----:B0--34-:R-:W-:Y:S05]  /*34170*/  WARPSYNC.COLLECTIVE R15, `(.L_x_3090) ;  /* 0x000000000f087348 */ /* 0x019fea0003c00000 */
[----:B------:R1:W2:Y:S02]  /*34180*/  SHFL.IDX P6, R14, R13, R12, R11 ;  /* 0x0000000c0d0e7389 */ /* 0x0002a400000c000b */
[----:B01234-:R-:W-:Y:S01]  /*34190*/  ENDCOLLECTIVE ;  /* 0x000000000000791b */ /* 0x01ffe20003800000 */
.L_x_3090:
[----:B------:R-:W-:Y:S05]  /*341a0*/  BSYNC B1 ;  /* 0x0000000000017941 */ /* 0x000fea0003800000 */
.L_x_3089:
        /* <DEDUP_REMOVED lines=8> */
.L_x_3091:
[----:B------:R-:W-:Y:S02]  /*34230*/  IMAD.MOV.U32 R13, RZ, RZ, R31 ;  /* 0x000000ffff0d7224 */ /* 0x000fe400078e001f */
[----:B------:R-:W-:-:S07]  /*34240*/  IMAD.MOV.U32 R6, RZ, RZ, R14 ;  /* 0x000000ffff067224 */ /* 0x000fce00078e000e */
[----:B------:R-:W-:Y:S05]  /*34250*/  WARPSYNC.COLLECTIVE R15, `(.L_x_3092) ;  /* 0x000000000f087348 */ /* 0x000fea0003c00000 */
[----:B------:R0:W1:Y:S02]  /*34260*/  SHFL.IDX P6, R14, R13, R12, R11 ;  /* 0x0000000c0d0e7389 */ /* 0x00006400000c000b */
[----:B01----:R-:W-:Y:S01]  /*34270*/  ENDCOLLECTIVE ;  /* 0x000000000000791b */ /* 0x003fe20003800000 */
.L_x_3092:
[----:B------:R-:W-:Y:S02]  /*34280*/  IMAD.MOV.U32 R13, RZ, RZ, R30 ;  /* 0x000000ffff0d7224 */ /* 0x000fe400078e001e */
[----:B------:R-:W-:-:S07]  /*34290*/  IMAD.MOV.U32 R9, RZ, RZ, R14 ;  /* 0x000000ffff097224 */ /* 0x000fce00078e000e */
[----:B------:R-:W-:Y:S05]  /*342a0*/  WARPSYNC.COLLECTIVE R15, `(.L_x_3093) ;  /* 0x000000000f087348 */ /* 0x000fea0003c00000 */
[----:B------:R0:W1:Y:S02]  /*342b0*/  SHFL.IDX P6, R14, R13, R12, R11 ;  /* 0x0000000c0d0e7389 */ /* 0x00006400000c000b */
[----:B01----:R-:W-:Y:S01]  /*342c0*/  ENDCOLLECTIVE ;  /* 0x000000000000791b */ /* 0x003fe20003800000 */
.L_x_3093:
[----:B------:R-:W-:Y:S01]  /*342d0*/  IMAD.MOV.U32 R8, RZ, RZ, R14 ;  /* 0x000000ffff087224 */ /* 0x000fe200078e000e */
[----:B------:R-:W-:Y:S06]  /*342e0*/  BRA `(.L_x_3094) ;  /* 0xfffffd8800bc7947 */ /* 0x000fec000383ffff */
.L_x_2769:
        /* <DEDUP_REMOVED lines=8> */
.L_x_3096:
[----:B------:R-:W-:Y:S05]  /*34370*/  BSYNC B1 ;  /* 0x0000000000017941 */ /* 0x000fea0003800000 */
.L_x_3095:
        /* <DEDUP_REMOVED lines=8> */
.L_x_3097:
[----:B------:R-:W-:Y:S02]  /*34400*/  IMAD.MOV.U32 R13, RZ, RZ, R31 ;  /* 0x000000ffff0d7224 */ /* 0x000fe400078e001f */
[----:B------:R-:W-:-:S07]  /*34410*/  IMAD.MOV.U32 R6, RZ, RZ, R14 ;  /* 0x000000ffff067224 */ /* 0x000fce00078e000e */
[----:B------:R-:W-:Y:S05]  /*34420*/  WARPSYNC.COLLECTIVE R15, `(.L_x_3098) ;  /* 0x000000000f087348 */ /* 0x000fea0003c00000 */
[----:B------:R0:W1:Y:S02]  /*34430*/  SHFL.IDX P6, R14, R13, R12, R11 ;  /* 0x0000000c0d0e7389 */ /* 0x00006400000c000b */
[----:B01----:R-:W-:Y:S01]  /*34440*/  ENDCOLLECTIVE ;  /* 0x000000000000791b */ /* 0x003fe20003800000 */
.L_x_3098:
[----:B------:R-:W-:Y:S02]  /*34450*/  IMAD.MOV.U32 R13, RZ, RZ, R30 ;  /* 0x000000ffff0d7224 */ /* 0x000fe400078e001e */
[----:B------:R-:W-:-:S07]  /*34460*/  IMAD.MOV.U32 R9, RZ, RZ, R14 ;  /* 0x000000ffff097224 */ /* 0x000fce00078e000e */
[----:B------:R-:W-:Y:S05]  /*34470*/  WARPSYNC.COLLECTIVE R15, `(.L_x_3099) ;  /* 0x000000000f087348 */ /* 0x000fea0003c00000 */
[----:B------:R0:W1:Y:S02]  /*34480*/  SHFL.IDX P6, R14, R13, R12, R11 ;  /* 0x0000000c0d0e7389 */ /* 0x00006400000c000b */
[----:B01----:R-:W-:Y:S01]  /*34490*/  ENDCOLLECTIVE ;  /* 0x000000000000791b */ /* 0x003fe20003800000 */
.L_x_3099:
[----:B------:R-:W-:Y:S01]  /*344a0*/  IMAD.MOV.U32 R8, RZ, RZ, R14 ;  /* 0x000000ffff087224 */ /* 0x000fe200078e000e */
[----:B------:R-:W-:Y:S06]  /*344b0*/  BRA `(.L_x_3100) ;  /* 0xfffffd8c00b47947 */ /* 0x000fec000383ffff */
.L_x_2772:
        /* <DEDUP_REMOVED lines=8> */
.L_x_3102:
[----:B------:R-:W-:Y:S05]  /*34540*/  BSYNC B1 ;  /* 0x0000000000017941 */ /* 0x000fea0003800000 */
.L_x_3101:
        /* <DEDUP_REMOVED lines=8> */
.L_x_3103:
[----:B------:R-:W-:Y:S02]  /*345d0*/  IMAD.MOV.U32 R13, RZ, RZ, R31 ;  /* 0x000000ffff0d7224 */ /* 0x000fe400078e001f */
[----:B------:R-:W-:-:S07]  /*345e0*/  IMAD.MOV.U32 R8, RZ, RZ, R14 ;  /* 0x000000ffff087224 */ /* 0x000fce00078e000e */
[----:B------:R-:W-:Y:S05]  /*345f0*/  WARPSYNC.COLLECTIVE R15, `(.L_x_3104) ;  /* 0x000000000f087348 */ /* 0x000fea0003c00000 */
[----:B------:R0:W1:Y:S02]  /*34600*/  SHFL.IDX P6, R14, R13, R12, R11 ;  /* 0x0000000c0d0e7389 */ /* 0x00006400000c000b */
[----:B01----:R-:W-:Y:S01]  /*34610*/  ENDCOLLECTIVE ;  /* 0x000000000000791b */ /* 0x003fe20003800000 */
.L_x_3104:
[----:B------:R-:W-:Y:S02]  /*34620*/  IMAD.MOV.U32 R13, RZ, RZ, R30 ;  /* 0x000000ffff0d7224 */ /* 0x000fe400078e001e */
[----:B------:R-:W-:-:S07]  /*34630*/  IMAD.MOV.U32 R78, RZ, RZ, R14 ;  /* 0x000000ffff4e7224 */ /* 0x000fce00078e000e */
[----:B------:R-:W-:Y:S05]  /*34640*/  WARPSYNC.COLLECTIVE R15, `(.L_x_3105) ;  /* 0x000000000f087348 */ /* 0x000fea0003c00000 */
[----:B------:R0:W1:Y:S02]  /*34650*/  SHFL.IDX P6, R14, R13, R12, R11 ;  /* 0x0000000c0d0e7389 */ /* 0x00006400000c000b */
[----:B01----:R-:W-:Y:S01]  /*34660*/  ENDCOLLECTIVE ;  /* 0x000000000000791b */ /* 0x003fe20003800000 */
.L_x_3105:
[----:B------:R-:W-:Y:S01]  /*34670*/  IMAD.MOV.U32 R10, RZ, RZ, R14 ;  /* 0x000000ffff0a7224 */ /* 0x000fe200078e000e */
[----:B------:R-:W-:Y:S06]  /*34680*/  BRA `(.L_x_3106) ;  /* 0xfffffd9000b47947 */ /* 0x000fec000383ffff */
.L_x_2776:
[----:B0-----:R0:W1:Y:S02]  /*34690*/  SYNCS.PHASECHK.TRANS64.TRYWAIT P0, [R16+URZ+0x38800], R0 ;  /* 0x03880000100075a7 */ /* 0x001064000800017f */
[----:B-1----:R-:W-:Y:S05]  /*346a0*/  @!P0 NANOSLEEP.SYNCS 0x989680 ;  /* 0x009896800000895d */ /* 0x002fea0003900000 */
[----:B------:R-:W1:Y:S02]  /*346b0*/  @!P0 SYNCS.PHASECHK.TRANS64 P0, [R16+URZ+0x38800], R0 ;  /* 0x03880000100085a7 */ /* 0x000e64000800007f */
[----:B-1----:R-:W-:Y:S05]  /*346c0*/  @!P0 BRA `(.L_x_2776) ;  /* 0xfffffffc00f08947 */ /* 0x002fea000383ffff */
[----:B------:R-:W-:Y:S05]  /*346d0*/  BRA `(.L_x_3107) ;  /* 0xfffffd9400e47947 */ /* 0x000fea000383ffff */
.L_x_2808:
        /* <DEDUP_REMOVED lines=8> */
.L_x_3109:
[----:B------:R-:W-:Y:S05]  /*34760*/  BSYNC B1 ;  /* 0x0000000000017941 */ /* 0x000fea0003800000 */
.L_x_3108:
        /* <DEDUP_REMOVED lines=8> */
.L_x_3110:
[----:B------:R-:W-:Y:S02]  /*347f0*/  IMAD.MOV.U32 R13, RZ, RZ, R3 ;  /* 0x000000ffff0d7224 */ /* 0x000fe400078e0003 */
[----:B------:R-:W-:-:S07]  /*34800*/  IMAD.MOV.U32 R8, RZ, RZ, R14 ;  /* 0x000000ffff087224 */ /* 0x000fce00078e000e */
[----:B------:R-:W-:Y:S05]  /*34810*/  WARPSYNC.COLLECTIVE R15, `(.L_x_3111) ;  /* 0x000000000f087348 */ /* 0x000fea0003c00000 */
[----:B------:R0:W1:Y:S02]  /*34820*/  SHFL.IDX P6, R14, R13, R12, R11 ;  /* 0x0000000c0d0e7389 */ /* 0x00006400000c000b */
[----:B01----:R-:W-:Y:S01]  /*34830*/  ENDCOLLECTIVE ;  /* 0x000000000000791b */ /* 0x003fe20003800000 */
.L_x_3111:
[----:B------:R-:W-:Y:S02]  /*34840*/  IMAD.MOV.U32 R13, RZ, RZ, R20 ;  /* 0x000000ffff0d7224 */ /* 0x000fe400078e0014 */
[----:B------:R-:W-:-:S07]  /*34850*/  IMAD.MOV.U32 R7, RZ, RZ, R14 ;  /* 0x000000ffff077224 */ /* 0x000fce00078e000e */
[----:B------:R-:W-:Y:S05]  /*34860*/  WARPSYNC.COLLECTIVE R15, `(.L_x_3112) ;  /* 0x000000000f087348 */ /* 0x000fea0003c00000 */
[----:B------:R0:W1:Y:S02]  /*34870*/  SHFL.IDX P6, R14, R13, R12, R11 ;  /* 0x0000000c0d0e7389 */ /* 0x00006400000c000b */
[----:B01----:R-:W-:Y:S01]  /*34880*/  ENDCOLLECTIVE ;  /* 0x000000000000791b */ /* 0x003fe20003800000 */
.L_x_3112:
[----:B------:R-:W-:Y:S05]  /*34890*/  BRA `(.L_x_3113) ;  /* 0xfffffdc800e47947 */ /* 0x000fea000383ffff */
.L_x_2811:
        /* <DEDUP_REMOVED lines=8> */
.L_x_3115:
[----:B------:R-:W-:Y:S05]  /*34920*/  BSYNC B1 ;  /* 0x0000000000017941 */ /* 0x000fea0003800000 */
.L_x_3114:
        /* <DEDUP_REMOVED lines=8> */
.L_x_3116:
[----:B------:R-:W-:Y:S02]  /*349b0*/  IMAD.MOV.U32 R13, RZ, RZ, R3 ;  /* 0x000000ffff0d7224 */ /* 0x000fe400078e0003 */
[----:B------:R-:W-:-:S07]  /*349c0*/  IMAD.MOV.U32 R8, RZ, RZ, R14 ;  /* 0x000000ffff087224 */ /* 0x000fce00078e000e */
[----:B------:R-:W-:Y:S05]  /*349d0*/  WARPSYNC.COLLECTIVE R15, `(.L_x_3117) ;  /* 0x000000000f087348 */ /* 0x000fea0003c00000 */
[----:B------:R0:W1:Y:S02]  /*349e0*/  SHFL.IDX P6, R14, R13, R12, R11 ;  /* 0x0000000c0d0e7389 */ /* 0x00006400000c000b */
[----:B01----:R-:W-:Y:S01]  /*349f0*/  ENDCOLLECTIVE ;  /* 0x000000000000791b */ /* 0x003fe20003800000 */
.L_x_3117:
[----:B------:R-:W-:Y:S02]  /*34a00*/  IMAD.MOV.U32 R13, RZ, RZ, R20 ;  /* 0x000000ffff0d7224 */ /* 0x000fe400078e0014 */
[----:B------:R-:W-:-:S07]  /*34a10*/  IMAD.MOV.U32 R7, RZ, RZ, R14 ;  /* 0x000000ffff077224 */ /* 0x000fce00078e000e */
[----:B------:R-:W-:Y:S05]  /*34a20*/  WARPSYNC.COLLECTIVE R15, `(.L_x_3118) ;  /* 0x000000000f087348 */ /* 0x000fea0003c00000 */
[----:B------:R0:W1:Y:S02]  /*34a30*/  SHFL.IDX P6, R14, R13, R12, R11 ;  /* 0x0000000c0d0e7389 */ /* 0x00006400000c000b */
[----:B01----:R-:W-:Y:S01]  /*34a40*/  ENDCOLLECTIVE ;  /* 0x000000000000791b */ /* 0x003fe20003800000 */
.L_x_3118:
[----:B------:R-:W-:Y:S05]  /*34a50*/  BRA `(.L_x_3119) ;  /* 0xfffffdcc00b47947 */ /* 0x000fea000383ffff */
.L_x_2814:
        /* <DEDUP_REMOVED lines=8> */
.L_x_3121:
[----:B------:R-:W-:Y:S05]  /*34ae0*/  BSYNC B1 ;  /* 0x0000000000017941 */ /* 0x000fea0003800000 */
.L_x_3120:
        /* <DEDUP_REMOVED lines=8> */
.L_x_3122:
[----:B------:R-:W-:Y:S02]  /*34b70*/  IMAD.MOV.U32 R13, RZ, RZ, R3 ;  /* 0x000000ffff0d7224 */ /* 0x000fe400078e0003 */
[----:B------:R-:W-:-:S07]  /*34b80*/  IMAD.MOV.U32 R4, RZ, RZ, R14 ;  /* 0x000000ffff047224 */ /* 0x000fce00078e000e */
[----:B------:R-:W-:Y:S05]  /*34b90*/  WARPSYNC.COLLECTIVE R15, `(.L_x_3123) ;  /* 0x000000000f087348 */ /* 0x000fea0003c00000 */
[----:B------:R0:W1:Y:S02]  /*34ba0*/  SHFL.IDX P6, R14, R13, R12, R11 ;  /* 0x0000000c0d0e7389 */ /* 0x00006400000c000b */
[----:B01----:R-:W-:Y:S01]  /*34bb0*/  ENDCOLLECTIVE ;  /* 0x000000000000791b */ /* 0x003fe20003800000 */
.L_x_3123:
[----:B------:R-:W-:Y:S02]  /*34bc0*/  IMAD.MOV.U32 R13, RZ, RZ, R20 ;  /* 0x000000ffff0d7224 */ /* 0x000fe400078e0014 */
[----:B------:R-:W-:-:S07]  /*34bd0*/  IMAD.MOV.U32 R7, RZ, RZ, R14 ;  /* 0x000000ffff077224 */ /* 0x000fce00078e000e */
[----:B------:R-:W-:Y:S05]  /*34be0*/  WARPSYNC.COLLECTIVE R15, `(.L_x_3124) ;  /* 0x000000000f087348 */ /* 0x000fea0003c00000 */
[----:B------:R0:W1:Y:S02]  /*34bf0*/  SHFL.IDX P6, R14, R13, R12, R11 ;  /* 0x0000000c0d0e7389 */ /* 0x00006400000c000b */
[----:B01----:R-:W-:Y:S01]  /*34c00*/  ENDCOLLECTIVE ;  /* 0x000000000000791b */ /* 0x003fe20003800000 */
.L_x_3124:
[----:B------:R-:W-:Y:S01]  /*34c10*/  IMAD.MOV.U32 R12, RZ, RZ, R14 ;  /* 0x000000ffff0c7224 */ /* 0x000fe200078e000e */
[----:B------:R-:W-:Y:S06]  /*34c20*/  BRA `(.L_x_3125) ;  /* 0xfffffdd0005c7947 */ /* 0x000fec000383ffff */
.L_x_2817:
        /* <DEDUP_REMOVED lines=8> */
.L_x_3127:
[----:B------:R-:W-:Y:S05]  /*34cb0*/  BSYNC B1 ;  /* 0x0000000000017941 */ /* 0x000fea0003800000 */
.L_x_3126:
        /* <DEDUP_REMOVED lines=8> */
.L_x_3128:
[----:B------:R-:W-:Y:S02]  /*34d40*/  IMAD.MOV.U32 R13, RZ, RZ, R3 ;  /* 0x000000ffff0d7224 */ /* 0x000fe400078e0003 */
[----:B------:R-:W-:-:S07]  /*34d50*/  IMAD.MOV.U32 R21, RZ, RZ, R14 ;  /* 0x000000ffff157224 */ /* 0x000fce00078e000e */
[----:B------:R-:W-:Y:S05]  /*34d60*/  WARPSYNC.COLLECTIVE R15, `(.L_x_3129) ;  /* 0x000000000f087348 */ /* 0x000fea0003c00000 */
[----:B------:R0:W1:Y:S02]  /*34d70*/  SHFL.IDX P6, R14, R13, R12, R11 ;  /* 0x0000000c0d0e7389 */ /* 0x00006400000c000b */
[----:B01----:R-:W-:Y:S01]  /*34d80*/  ENDCOLLECTIVE ;  /* 0x000000000000791b */ /* 0x003fe20003800000 */
.L_x_3129:
[----:B------:R-:W-:Y:S02]  /*34d90*/  IMAD.MOV.U32 R13, RZ, RZ, R20 ;  /* 0x000000ffff0d7224 */ /* 0x000fe400078e0014 */
[----:B------:R-:W-:-:S07]  /*34da0*/  IMAD.MOV.U32 R3, RZ, RZ, R14 ;  /* 0x000000ffff037224 */ /* 0x000fce00078e000e */
[----:B------:R-:W-:Y:S05]  /*34db0*/  WARPSYNC.COLLECTIVE R15, `(.L_x_3130) ;  /* 0x000000000f087348 */ /* 0x000fea0003c00000 */
[----:B------:R0:W1:Y:S02]  /*34dc0*/  SHFL.IDX P6, R14, R13, R12, R11 ;  /* 0x0000000c0d0e7389 */ /* 0x00006400000c000b */
[----:B01----:R-:W-:Y:S01]  /*34dd0*/  ENDCOLLECTIVE ;  /* 0x000000000000791b */ /* 0x003fe20003800000 */
.L_x_3130:
[----:B------:R-:W-:Y:S01]  /*34de0*/  IMAD.MOV.U32 R79, RZ, RZ, R14 ;  /* 0x000000ffff4f7224 */ /* 0x000fe200078e000e */
[----:B------:R-:W-:Y:S06]  /*34df0*/  BRA `(.L_x_3131) ;  /* 0xfffffdd400107947 */ /* 0x000fec000383ffff */
.L_x_2821:
[----:B0-----:R0:W1:Y:S02]  /*34e00*/  SYNCS.PHASECHK.TRANS64.TRYWAIT P0, [R16+URZ+0x38800], R0 ;  /* 0x03880000100075a7 */ /* 0x001064000800017f */
[----:B-1----:R-:W-:Y:S05]  /*34e10*/  @!P0 NANOSLEEP.SYNCS 0x989680 ;  /* 0x009896800000895d */ /* 0x002fea0003900000 */
[----:B------:R-:W1:Y:S02]  /*34e20*/  @!P0 SYNCS.PHASECHK.TRANS64 P0, [R16+URZ+0x38800], R0 ;  /* 0x03880000100085a7 */ /* 0x000e64000800007f */
[----:B-1----:R-:W-:Y:S05]  /*34e30*/  @!P0 BRA `(.L_x_2821) ;  /* 0xfffffffc00f08947 */ /* 0x002fea000383ffff */
[----:B------:R-:W-:Y:S05]  /*34e40*/  BRA `(.L_x_3132) ;  /* 0xfffffdd400f47947 */ /* 0x000fea000383ffff */
.L_x_2839:
[----:B-1----:R1:W3:Y:S02]  /*34e50*/  SYNCS.PHASECHK.TRANS64.TRYWAIT P2, [R0+URZ+0x38830], R3 ;  /* 0x03883003000075a7 */ /* 0x0022e4000804017f */
[----:B---3--:R-:W-:Y:S05]  /*34e60*/  @!P2 NANOSLEEP.SYNCS 0x989680 ;  /* 0x009896800000a95d */ /* 0x008fea0003900000 */
[----:B------:R-:W3:Y:S02]  /*34e70*/  @!P2 SYNCS.PHASECHK.TRANS64 P2, [R0+URZ+0x38830], R3 ;  /* 0x038830030000a5a7 */ /* 0x000ee4000804007f */
[----:B---3--:R-:W-:Y:S05]  /*34e80*/  @!P2 BRA `(.L_x_2839) ;  /* 0xfffffffc00f0a947 */ /* 0x008fea000383ffff */
[----:B------:R-:W-:Y:S05]  /*34e90*/  BRA `(.L_x_2838) ;  /* 0xfffffe1000d87947 */ /* 0x000fea000383ffff */
.L_x_2846:
[----:B-1----:R1:W2:Y:S02]  /*34ea0*/  SYNCS.PHASECHK.TRANS64.TRYWAIT P3, [R11+URZ+0x38830], R4 ;  /* 0x038830040b0075a7 */ /* 0x0022a4000806017f */
[----:B--2---:R-:W-:Y:S05]  /*34eb0*/  @!P3 NANOSLEEP.SYNCS 0x989680 ;  /* 0x009896800000b95d */ /* 0x004fea0003900000 */
[----:B------:R-:W2:Y:S02]  /*34ec0*/  @!P3 SYNCS.PHASECHK.TRANS64 P3, [R11+URZ+0x38830], R4 ;  /* 0x038830040b00b5a7 */ /* 0x000ea4000806007f */
[----:B--2---:R-:W-:Y:S05]  /*34ed0*/  @!P3 BRA `(.L_x_2846) ;  /* 0xfffffffc00f0b947 */ /* 0x004fea000383ffff */
[----:B------:R-:W-:Y:S05]  /*34ee0*/  BRA `(.L_x_2845) ;  /* 0xfffffe5c00047947 */ /* 0x000fea000383ffff */
.L_x_2851:
[----:B-1----:R1:W2:Y:S02]  /*34ef0*/  SYNCS.PHASECHK.TRANS64.TRYWAIT P3, [R9+URZ+0x38850], R0 ;  /* 0x03885000090075a7 */ /* 0x0022a4000806017f */
[----:B--2---:R-:W-:Y:S05]  /*34f00*/  @!P3 NANOSLEEP.SYNCS 0x989680 ;  /* 0x009896800000b95d */ /* 0x004fea0003900000 */
[----:B------:R-:W2:Y:S02]  /*34f10*/  @!P3 SYNCS.PHASECHK.TRANS64 P3, [R9+URZ+0x38850], R0 ;  /* 0x038850000900b5a7 */ /* 0x000ea4000806007f */
[----:B--2---:R-:W-:Y:S05]  /*34f20*/  @!P3 BRA `(.L_x_2851) ;  /* 0xfffffffc00f0b947 */ /* 0x004fea000383ffff */
[----:B------:R-:W-:Y:S05]  /*34f30*/  BRA `(.L_x_2850) ;  /* 0xfffffe9000c47947 */ /* 0x000fea000383ffff */
.L_x_2859:
[----:B-1----:R1:W2:Y:S02]  /*34f40*/  SYNCS.PHASECHK.TRANS64.TRYWAIT P2, [R4+URZ+0x38830], R5 ;  /* 0x03883005040075a7 */ /* 0x0022a4000804017f */
[----:B--2---:R-:W-:Y:S05]  /*34f50*/  @!P2 NANOSLEEP.SYNCS 0x989680 ;  /* 0x009896800000a95d */ /* 0x004fea0003900000 */
[----:B------:R-:W2:Y:S02]  /*34f60*/  @!P2 SYNCS.PHASECHK.TRANS64 P2, [R4+URZ+0x38830], R5 ;  /* 0x038830050400a5a7 */ /* 0x000ea4000804007f */
[----:B--2---:R-:W-:Y:S05]  /*34f70*/  @!P2 BRA `(.L_x_2859) ;  /* 0xfffffffc00f0a947 */ /* 0x004fea000383ffff */
[----:B------:R-:W-:Y:S05]  /*34f80*/  BRA `(.L_x_2858) ;  /* 0xfffffea8009c7947 */ /* 0x000fea000383ffff */
.L_x_2864:
[----:B-1----:R1:W2:Y:S02]  /*34f90*/  SYNCS.PHASECHK.TRANS64.TRYWAIT P2, [R9+URZ+0x38850], R0 ;  /* 0x03885000090075a7 */ /* 0x0022a4000804017f */
[----:B--2---:R-:W-:Y:S05]  /*34fa0*/  @!P2 NANOSLEEP.SYNCS 0x989680 ;  /* 0x009896800000a95d */ /* 0x004fea0003900000 */
[----:B------:R-:W2:Y:S02]  /*34fb0*/  @!P2 SYNCS.PHASECHK.TRANS64 P2, [R9+URZ+0x38850], R0 ;  /* 0x038850000900a5a7 */ /* 0x000ea4000804007f */
[----:B--2---:R-:W-:Y:S05]  /*34fc0*/  @!P2 BRA `(.L_x_2864) ;  /* 0xfffffffc00f0a947 */ /* 0x004fea000383ffff */
[----:B------:R-:W-:Y:S05]  /*34fd0*/  BRA `(.L_x_2863) ;  /* 0xfffffee0005c7947 */ /* 0x000fea000383ffff */
.L_x_2870:
[----:B-1----:R1:W2:Y:S02]  /*34fe0*/  SYNCS.PHASECHK.TRANS64.TRYWAIT P0, [R10+URZ+0x38850], R0 ;  /* 0x038850000a0075a7 */ /* 0x0022a4000800017f */
[----:B--2---:R-:W-:Y:S05]  /*34ff0*/  @!P0 NANOSLEEP.SYNCS 0x989680 ;  /* 0x009896800000895d */ /* 0x004fea0003900000 */
[----:B------:R-:W2:Y:S02]  /*35000*/  @!P0 SYNCS.PHASECHK.TRANS64 P0, [R10+URZ+0x38850], R0 ;  /* 0x038850000a0085a7 */ /* 0x000ea4000800007f */
[----:B--2---:R-:W-:Y:S05]  /*35010*/  @!P0 BRA `(.L_x_2870) ;  /* 0xfffffffc00f08947 */ /* 0x004fea000383ffff */
[----:B------:R-:W-:Y:S05]  /*35020*/  BRA `(.L_x_2869) ;  /* 0xfffffef8006c7947 */ /* 0x000fea000383ffff */
.L_x_2911:
        /* <DEDUP_REMOVED lines=11> */
.L_x_3134:
[----:B------:R-:W-:Y:S05]  /*350e0*/  BSYNC B1 ;  /* 0x0000000000017941 */ /* 0x000fea0003800000 */
.L_x_3133:
[----:B------:R-:W-:Y:S05]  /*350f0*/  BRA `(.L_x_3135) ;  /* 0xffffff6c00947947 */ /* 0x000fea000383ffff */
.L_x_2913:
[----:B------:R-:W-:Y:S01]  /*35100*/  BSSY B1, `(.L_x_3136) ;  /* 0x0000006000017945 */ /* 0x000fe20003800000 */
[----:B------:R-:W-:-:S07]  /*35110*/  IMAD.MOV.U32 R15, RZ, RZ, -0x1 ;  /* 0xffffffffff0f7424 */ /* 0x000fce00078e00ff */
[----:B0-----:R-:W-:Y:S05]  /*35120*/  WARPSYNC.COLLECTIVE R15, `(.L_x_3137) ;  /* 0x000000000f0c7348 */ /* 0x001fea0003c00000 */
[----:B------:R-:W-:Y:S02]  /*35130*/  ELECT P6, UR62, PT ;  /* 0x00000000003e782f */ /* 0x000fe400038c0000 */
[----:B------:R-:W-:Y:S01]  /*35140*/  MOV R14, UR62 ;  /* 0x0000003e000e7c02 */ /* 0x000fe20008000f00 */
[----:B0-----:R-:W-:Y:S10]  /*35150*/  ENDCOLLECTIVE ;  /* 0x000000000000791b */ /* 0x001ff40003800000 */
.L_x_3137:
[----:B------:R-:W-:Y:S05]  /*35160*/  BSYNC B1 ;  /* 0x0000000000017941 */ /* 0x000fea0003800000 */
.L_x_3136:
[----:B------:R-:W-:Y:S01]  /*35170*/  PLOP3.LUT P2, PT, P6, PT, PT, 0x80, 0x0 ;  /* 0x000000000000781c */ /* 0x000fe2000374f070 */
[----:B------:R-:W-:-:S12]  /*35180*/  BRA `(.L_x_2912) ;  /* 0xffffff6c00887947 */ /* 0x000fd8000383ffff */
.L_x_2915:
[----:B0-----:R0:W1:Y:S02]  /*35190*/  SYNCS.PHASECHK.TRANS64.TRYWAIT P0, [R18+URZ+0x38820], R2 ;  /* 0x03882002120075a7 */ /* 0x001064000800017f */
[----:B-1----:R-:W-:Y:S05]  /*351a0*/  @!P0 NANOSLEEP.SYNCS 0x989680 ;  /* 0x009896800000895d */ /* 0x002fea0003900000 */
[----:B------:R-:W1:Y:S02]  /*351b0*/  @!P0 SYNCS.PHASECHK.TRANS64 P0, [R18+URZ+0x38820], R2 ;  /* 0x03882002120085a7 */ /* 0x000e64000800007f */
[----:B-1----:R-:W-:Y:S05]  /*351c0*/  @!P0 BRA `(.L_x_2915) ;  /* 0xfffffffc00f08947 */ /* 0x002fea000383ffff */
[----:B------:R-:W-:Y:S05]  /*351d0*/  BRA `(.L_x_3138) ;  /* 0xffffff6c00987947 */ /* 0x000fea000383ffff */
.L_x_2919:
[----:B-1----:R1:W2:Y:S02]  /*351e0*/  SYNCS.PHASECHK.TRANS64.TRYWAIT P0, [R6+URZ+0x388a0], R8 ;  /* 0x0388a008060075a7 */ /* 0x0022a4000800017f */
[----:B--2---:R-:W-:Y:S05]  /*351f0*/  @!P0 NANOSLEEP.SYNCS 0x989680 ;  /* 0x009896800000895d */ /* 0x004fea0003900000 */
[----:B------:R-:W2:Y:S02]  /*35200*/  @!P0 SYNCS.PHASECHK.TRANS64 P0, [R6+URZ+0x388a0], R8 ;  /* 0x0388a008060085a7 */ /* 0x000ea4000800007f */
[----:B--2---:R-:W-:Y:S05]  /*35210*/  @!P0 BRA `(.L_x_2919) ;  /* 0xfffffffc00f08947 */ /* 0x004fea000383ffff */
[----:B------:R-:W-:Y:S05]  /*35220*/  BRA `(.L_x_3139) ;  /* 0xffffff6c00b87947 */ /* 0x000fea000383ffff */
.L_x_2927:
[----:B0-----:R0:W2:Y:S02]  /*35230*/  SYNCS.PHASECHK.TRANS64.TRYWAIT P0, [R6+URZ+0x388c0], R8 ;  /* 0x0388c008060075a7 */ /* 0x0010a4000800017f */
[----:B--2---:R-:W-:Y:S05]  /*35240*/  @!P0 NANOSLEEP.SYNCS 0x989680 ;  /* 0x009896800000895d */ /* 0x004fea0003900000 */
[----:B------:R-:W2:Y:S02]  /*35250*/  @!P0 SYNCS.PHASECHK.TRANS64 P0, [R6+URZ+0x388c0], R8 ;  /* 0x0388c008060085a7 */ /* 0x000ea4000800007f */
[----:B--2---:R-:W-:Y:S05]  /*35260*/  @!P0 BRA `(.L_x_2927) ;  /* 0xfffffffc00f08947 */ /* 0x004fea000383ffff */
[----:B------:R-:W-:Y:S05]  /*35270*/  BRA `(.L_x_3140) ;  /* 0xffffff7000f47947 */ /* 0x000fea000383ffff */
.L_x_2937:
[----:B0-----:R0:W1:Y:S02]  /*35280*/  SYNCS.PHASECHK.TRANS64.TRYWAIT P0, [R6+URZ+0x388a0], R5 ;  /* 0x0388a005060075a7 */ /* 0x001064000800017f */
[----:B-1----:R-:W-:Y:S05]  /*35290*/  @!P0 NANOSLEEP.SYNCS 0x989680 ;  /* 0x009896800000895d */ /* 0x002fea0003900000 */
[----:B------:R-:W1:Y:S02]  /*352a0*/  @!P0 SYNCS.PHASECHK.TRANS64 P0, [R6+URZ+0x388a0], R5 ;  /* 0x0388a005060085a7 */ /* 0x000e64000800007f */
[----:B-1----:R-:W-:Y:S05]  /*352b0*/  @!P0 BRA `(.L_x_2937) ;  /* 0xfffffffc00f08947 */ /* 0x002fea000383ffff */
[----:B------:R-:W-:Y:S05]  /*352c0*/  BRA `(.L_x_3141) ;  /* 0xffffff78007c7947 */ /* 0x000fea000383ffff */
.L_x_2945:
[----:B-1----:R1:W2:Y:S02]  /*352d0*/  SYNCS.PHASECHK.TRANS64.TRYWAIT P0, [R6+URZ+0x388c0], R5 ;  /* 0x0388c005060075a7 */ /* 0x0022a4000800017f */
[----:B--2---:R-:W-:Y:S05]  /*352e0*/  @!P0 NANOSLEEP.SYNCS 0x989680 ;  /* 0x009896800000895d */ /* 0x004fea0003900000 */
[----:B------:R-:W2:Y:S02]  /*352f0*/  @!P0 SYNCS.PHASECHK.TRANS64 P0, [R6+URZ+0x388c0], R5 ;  /* 0x0388c005060085a7 */ /* 0x000ea4000800007f */
[----:B--2---:R-:W-:Y:S05]  /*35300*/  @!P0 BRA `(.L_x_2945) ;  /* 0xfffffffc00f08947 */ /* 0x004fea000383ffff */
[----:B------:R-:W-:Y:S05]  /*35310*/  BRA `(.L_x_3142) ;  /* 0xffffff7c00b47947 */ /* 0x000fea000383ffff */
.L_x_2963:
        /* <DEDUP_REMOVED lines=11> */
.L_x_3144:
[----:B------:R-:W-:Y:S05]  /*353d0*/  BSYNC B0 ;  /* 0x0000000000007941 */ /* 0x000fea0003800000 */
.L_x_3143:
[----:B------:R-:W-:Y:S05]  /*353e0*/  BRA `(.L_x_3145) ;  /* 0xffffff8c006c7947 */ /* 0x000fea000383ffff */
.L_x_2965:
[----:B------:R-:W-:Y:S01]  /*353f0*/  BSSY B0, `(.L_x_3146) ;  /* 0x0000006000007945 */ /* 0x000fe20003800000 */
[----:B------:R-:W-:-:S07]  /*35400*/  IMAD.MOV.U32 R15, RZ, RZ, -0x1 ;  /* 0xffffffffff0f7424 */ /* 0x000fce00078e00ff */
[----:B0-----:R-:W-:Y:S05]  /*35410*/  WARPSYNC.COLLECTIVE R15, `(.L_x_3147) ;  /* 0x000000000f0c7348 */ /* 0x001fea0003c00000 */
[----:B------:R-:W-:Y:S02]  /*35420*/  ELECT P6, UR62, PT ;  /* 0x00000000003e782f */ /* 0x000fe400038c0000 */
[----:B------:R-:W-:Y:S01]  /*35430*/  MOV R14, UR62 ;  /* 0x0000003e000e7c02 */ /* 0x000fe20008000f00 */
[----:B0-----:R-:W-:Y:S10]  /*35440*/  ENDCOLLECTIVE ;  /* 0x000000000000791b */ /* 0x001ff40003800000 */
.L_x_3147:
[----:B------:R-:W-:Y:S05]  /*35450*/  BSYNC B0 ;  /* 0x0000000000007941 */ /* 0x000fea0003800000 */
.L_x_3146:
[----:B------:R-:W-:Y:S05]  /*35460*/  BRA `(.L_x_3148) ;  /* 0xffffff8c00787947 */ /* 0x000fea000383ffff */
.L_x_2967:
[----:B0-----:R0:W1:Y:S02]  /*35470*/  SYNCS.PHASECHK.TRANS64.TRYWAIT P0, [R0+URZ+0x38840], R2 ;  /* 0x03884002000075a7 */ /* 0x001064000800017f */
[----:B-1----:R-:W-:Y:S05]  /*35480*/  @!P0 NANOSLEEP.SYNCS 0x989680 ;  /* 0x009896800000895d */ /* 0x002fea0003900000 */
[----:B------:R-:W1:Y:S02]  /*35490*/  @!P0 SYNCS.PHASECHK.TRANS64 P0, [R0+URZ+0x38840], R2 ;  /* 0x03884002000085a7 */ /* 0x000e64000800007f */
[----:B-1----:R-:W-:Y:S05]  /*354a0*/  @!P0 BRA `(.L_x_2967) ;  /* 0xfffffffc00f08947 */ /* 0x002fea000383ffff */
[----:B------:R-:W-:Y:S05]  /*354b0*/  BRA `(.L_x_3149) ;  /* 0xffffff8c00dc7947 */ /* 0x000fea000383ffff */
.L_x_2971:
        /* <DEDUP_REMOVED lines=9> */
.L_x_3150:
[----:B------:R-:W-:Y:S02]  /*35550*/  IMAD.MOV.U32 R13, RZ, RZ, R4 ;  /* 0x000000ffff0d7224 */ /* 0x000fe400078e0004 */
[----:B------:R-:W-:-:S07]  /*35560*/  IMAD.MOV.U32 R6, RZ, RZ, R14 ;  /* 0x000000ffff067224 */ /* 0x000fce00078e000e */
[----:B------:R-:W-:Y:S05]  /*35570*/  WARPSYNC.COLLECTIVE R15, `(.L_x_3151) ;  /* 0x000000000f087348 */ /* 0x000fea0003c00000 */
[----:B------:R0:W1:Y:S02]  /*35580*/  SHFL.IDX P6, R14, R13, R12, R11 ;  /* 0x0000000c0d0e7389 */ /* 0x00006400000c000b */
[----:B01----:R-:W-:Y:S01]  /*35590*/  ENDCOLLECTIVE ;  /* 0x000000000000791b */ /* 0x003fe20003800000 */
.L_x_3151:
[----:B------:R-:W-:-:S04]  /*355a0*/  LOP3.LUT R5, R5, 0x7f, RZ, 0xc0, !PT ;  /* 0x0000007f05057812 */ /* 0x000fc800078ec0ff */
[----:B------:R-:W-:Y:S01]  /*355b0*/  SHF.R.U32.HI R0, RZ, 0x3, R5 ;  /* 0x00000003ff007819 */ /* 0x000fe20000011605 */
[----:B------:R-:W-:Y:S02]  /*355c0*/  IMAD R2, R9, R7, RZ ;  /* 0x0000000709027224 */ /* 0x000fe400078e02ff */
[----:B------:R-:W2:Y:S02]  /*355d0*/  LDL R9, [R1+0x2c] ;  /* 0x00002c0001097983 */ /* 0x000ea40000100800 */
[----:B------:R-:W-:Y:S01]  /*355e0*/  IMAD R0, R10, 0x80, R0 ;  /* 0x000000800a007824 */ /* 0x000fe200078e0200 */
        /* <DEDUP_REMOVED lines=22> */
.L_x_3152:
[----:B------:R-:W-:Y:S02]  /*35750*/  IMAD.MOV.U32 R13, RZ, RZ, R4 ;  /* 0x000000ffff0d7224 */ /* 0x000fe400078e0004 */
[----:B------:R-:W-:-:S07]  /*35760*/  IMAD.MOV.U32 R7, RZ, RZ, R14 ;  /* 0x000000ffff077224 */ /* 0x000fce00078e000e */
[----:B------:R-:W-:Y:S05]  /*35770*/  WARPSYNC.COLLECTIVE R15, `(.L_x_3153) ;  /* 0x000000000f087348 */ /* 0x000fea0003c00000 */
[----:B------:R0:W1:Y:S02]  /*35780*/  SHFL.IDX P6, R14, R13, R12, R11 ;  /* 0x0000000c0d0e7389 */ /* 0x00006400000c000b */
[----:B01----:R-:W-:Y:S01]  /*35790*/  ENDCOLLECTIVE ;  /* 0x000000000000791b */ /* 0x003fe20003800000 */
.L_x_3153:
        /* <DEDUP_REMOVED lines=20> */
.L_x_3154:
[----:B------:R-:W-:Y:S02]  /*358e0*/  IMAD.MOV.U32 R13, RZ, RZ, R4 ;  /* 0x000000ffff0d7224 */ /* 0x000fe400078e0004 */
[----:B------:R-:W-:-:S07]  /*358f0*/  IMAD.MOV.U32 R7, RZ, RZ, R14 ;  /* 0x000000ffff077224 */ /* 0x000fce00078e000e */
[----:B------:R-:W-:Y:S05]  /*35900*/  WARPSYNC.COLLECTIVE R15, `(.L_x_3155) ;  /* 0x000000000f087348 */ /* 0x000fea0003c00000 */
[----:B------:R0:W1:Y:S02]  /*35910*/  SHFL.IDX P6, R14, R13, R12, R11 ;  /* 0x0000000c0d0e7389 */ /* 0x00006400000c000b */
[----:B01----:R-:W-:Y:S01]  /*35920*/  ENDCOLLECTIVE ;  /* 0x000000000000791b */ /* 0x003fe20003800000 */
.L_x_3155:
        /* <DEDUP_REMOVED lines=20> */
.L_x_3156:
[----:B------:R-:W-:Y:S02]  /*35a70*/  IMAD.MOV.U32 R13, RZ, RZ, R4 ;  /* 0x000000ffff0d7224 */ /* 0x000fe400078e0004 */
[----:B------:R-:W-:-:S07]  /*35a80*/  IMAD.MOV.U32 R7, RZ, RZ, R14 ;  /* 0x000000ffff077224 */ /* 0x000fce00078e000e */
[----:B------:R-:W-:Y:S05]  /*35a90*/  WARPSYNC.COLLECTIVE R15, `(.L_x_3157) ;  /* 0x000000000f087348 */ /* 0x000fea0003c00000 */
[----:B------:R0:W1:Y:S02]  /*35aa0*/  SHFL.IDX P6, R14, R13, R12, R11 ;  /* 0x0000000c0d0e7389 */ /* 0x00006400000c000b */
[----:B01----:R-:W-:Y:S01]  /*35ab0*/  ENDCOLLECTIVE ;  /* 0x000000000000791b */ /* 0x003fe20003800000 */
.L_x_3157:
        /* <DEDUP_REMOVED lines=20> */
.L_x_3158:
[----:B------:R-:W-:Y:S02]  /*35c00*/  IMAD.MOV.U32 R13, RZ, RZ, R4 ;  /* 0x000000ffff0d7224 */ /* 0x000fe400078e0004 */
[----:B------:R-:W-:-:S07]  /*35c10*/  IMAD.MOV.U32 R7, RZ, RZ, R14 ;  /* 0x000000ffff077224 */ /* 0x000fce00078e000e */
[----:B------:R-:W-:Y:S05]  /*35c20*/  WARPSYNC.COLLECTIVE R15, `(.L_x_3159) ;  /* 0x000000000f087348 */ /* 0x000fea0003c00000 */
[----:B------:R0:W1:Y:S02]  /*35c30*/  SHFL.IDX P6, R14, R13, R12, R11 ;  /* 0x0000000c0d0e7389 */ /* 0x00006400000c000b */
[----:B01----:R-:W-:Y:S01]  /*35c40*/  ENDCOLLECTIVE ;  /* 0x000000000000791b */ /* 0x003fe20003800000 */
.L_x_3159:
        /* <DEDUP_REMOVED lines=20> */
.L_x_3160:
[----:B------:R-:W-:Y:S02]  /*35d90*/  IMAD.MOV.U32 R13, RZ, RZ, R4 ;  /* 0x000000ffff0d7224 */ /* 0x000fe400078e0004 */
[----:B------:R-:W-:-:S07]  /*35da0*/  IMAD.MOV.U32 R7, RZ, RZ, R14 ;  /* 0x000000ffff077224 */ /* 0x000fce00078e000e */
[----:B------:R-:W-:Y:S05]  /*35db0*/  WARPSYNC.COLLECTIVE R15, `(.L_x_3161) ;  /* 0x000000000f087348 */ /* 0x000fea0003c00000 */
[----:B------:R0:W1:Y:S02]  /*35dc0*/  SHFL.IDX P6, R14, R13, R12, R11 ;  /* 0x0000000c0d0e7389 */ /* 0x00006400000c000b */
[----:B01----:R-:W-:Y:S01]  /*35dd0*/  ENDCOLLECTIVE ;  /* 0x000000000000791b */ /* 0x003fe20003800000 */
.L_x_3161:
        /* <DEDUP_REMOVED lines=20> */
.L_x_3162:
[----:B------:R-:W-:Y:S02]  /*35f20*/  IMAD.MOV.U32 R13, RZ, RZ, R4 ;  /* 0x000000ffff0d7224 */ /* 0x000fe400078e0004 */
[----:B------:R-:W-:-:S07]  /*35f30*/  IMAD.MOV.U32 R7, RZ, RZ, R14 ;  /* 0x000000ffff077224 */ /* 0x000fce00078e000e */
[----:B------:R-:W-:Y:S05]  /*35f40*/  WARPSYNC.COLLECTIVE R15, `(.L_x_3163) ;  /* 0x000000000f087348 */ /* 0x000fea0003c00000 */
[----:B------:R0:W1:Y:S02]  /*35f50*/  SHFL.IDX P6, R14, R13, R12, R11 ;  /* 0x0000000c0d0e7389 */ /* 0x00006400000c000b */
[----:B01----:R-:W-:Y:S01]  /*35f60*/  ENDCOLLECTIVE ;  /* 0x000000000000791b */ /* 0x003fe20003800000 */
.L_x_3163:
        /* <DEDUP_REMOVED lines=18> */
.L_x_3164:
[----:B------:R-:W-:Y:S02]  /*36090*/  IMAD.MOV.U32 R13, RZ, RZ, R4 ;  /* 0x000000ffff0d7224 */ /* 0x000fe400078e0004 */
[----:B------:R-:W-:-:S07]  /*360a0*/  IMAD.MOV.U32 R5, RZ, RZ, R14 ;  /* 0x000000ffff057224 */ /* 0x000fce00078e000e */
[----:B------:R-:W-:Y:S05]  /*360b0*/  WARPSYNC.COLLECTIVE R15, `(.L_x_3165) ;  /* 0x000000000f087348 */ /* 0x000fea0003c00000 */
[----:B------:R0:W1:Y:S02]  /*360c0*/  SHFL.IDX P6, R14, R13, R12, R11 ;  /* 0x0000000c0d0e7389 */ /* 0x00006400000c000b */
[----:B01----:R-:W-:Y:S01]  /*360d0*/  ENDCOLLECTIVE ;  /* 0x000000000000791b */ /* 0x003fe20003800000 */
.L_x_3165:
[----:B------:R-:W-:Y:S01]  /*360e0*/  IMAD.MOV.U32 R3, RZ, RZ, R14 ;  /* 0x000000ffff037224 */ /* 0x000fe200078e000e */
[----:B------:R-:W-:Y:S06]  /*360f0*/  BRA `(.L_x_3166) ;  /* 0xffffff90009c7947 */ /* 0x000fec000383ffff */
.L_x_2976:
[----:B---3--:R3:W4:Y:S02]  /*36100*/  SYNCS.PHASECHK.TRANS64.TRYWAIT P0, [R18+URZ+0x38820], R0 ;  /* 0x03882000120075a7 */ /* 0x008724000800017f */
[----:B----4-:R-:W-:Y:S05]  /*36110*/  @!P0 NANOSLEEP.SYNCS 0x989680 ;  /* 0x009896800000895d */ /* 0x010fea0003900000 */
[----:B------:R-:W4:Y:S02]  /*36120*/  @!P0 SYNCS.PHASECHK.TRANS64 P0, [R18+URZ+0x38820], R0 ;  /* 0x03882000120085a7 */ /* 0x000f24000800007f */
[----:B----4-:R-:W-:Y:S05]  /*36130*/  @!P0 BRA `(.L_x_2976) ;  /* 0xfffffffc00f08947 */ /* 0x010fea000383ffff */
[----:B------:R-:W-:Y:S05]  /*36140*/  BRA `(.L_x_3167) ;  /* 0xffffff9400187947 */ /* 0x000fea000383ffff */
.L_x_2985:
[----:B-1----:R1:W2:Y:S02]  /*36150*/  SYNCS.PHASECHK.TRANS64.TRYWAIT P0, [R3+URZ+0x38840], R2 ;  /* 0x03884002030075a7 */ /* 0x0022a4000800017f */
[----:B--2---:R-:W-:Y:S05]  /*36160*/  @!P0 NANOSLEEP.SYNCS 0x989680 ;  /* 0x009896800000895d */ /* 0x004fea0003900000 */
[----:B------:R-:W2:Y:S02]  /*36170*/  @!P0 SYNCS.PHASECHK.TRANS64 P0, [R3+URZ+0x38840], R2 ;  /* 0x03884002030085a7 */ /* 0x000ea4000800007f */
[----:B--2---:R-:W-:Y:S05]  /*36180*/  @!P0 BRA `(.L_x_2985) ;  /* 0xfffffffc00f08947 */ /* 0x004fea000383ffff */
[----:B------:R-:W-:Y:S05]  /*36190*/  BRA `(.L_x_3168) ;  /* 0xffffff9400f87947 */ /* 0x000fea000383ffff */
.L_x_2993:
[----:B0-----:R0:W1:Y:S02]  /*361a0*/  SYNCS.PHASECHK.TRANS64.TRYWAIT P0, [R2+URZ+0x38860], R3 ;  /* 0x03886003020075a7 */ /* 0x001064000800017f */
[----:B-1----:R-:W-:Y:S05]  /*361b0*/  @!P0 NANOSLEEP.SYNCS 0x989680 ;  /* 0x009896800000895d */ /* 0x002fea0003900000 */
[----:B------:R-:W1:Y:S02]  /*361c0*/  @!P0 SYNCS.PHASECHK.TRANS64 P0, [R2+URZ+0x38860], R3 ;  /* 0x03886003020085a7 */ /* 0x000e64000800007f */
[----:B-1----:R-:W-:Y:S05]  /*361d0*/  @!P0 BRA `(.L_x_2993) ;  /* 0xfffffffc00f08947 */ /* 0x002fea000383ffff */
[----:B------:R-:W-:Y:S05]  /*361e0*/  BRA `(.L_x_3169) ;  /* 0xffffff9c00487947 */ /* 0x000fea000383ffff */
.L_x_3005:
[----:B-1----:R1:W2:Y:S02]  /*361f0*/  SYNCS.PHASECHK.TRANS64.TRYWAIT P0, [R3+URZ+0x38840], R2 ;  /* 0x03884002030075a7 */ /* 0x0022a4000800017f */
[----:B--2---:R-:W-:Y:S05]  /*36200*/  @!P0 NANOSLEEP.SYNCS 0x989680 ;  /* 0x009896800000895d */ /* 0x004fea0003900000 */
[----:B------:R-:W2:Y:S02]  /*36210*/  @!P0 SYNCS.PHASECHK.TRANS64 P0, [R3+URZ+0x38840], R2 ;  /* 0x03884002030085a7 */ /* 0x000ea4000800007f */
[----:B--2---:R-:W-:Y:S05]  /*36220*/  @!P0 BRA `(.L_x_3005) ;  /* 0xfffffffc00f08947 */ /* 0x004fea000383ffff */
[----:B------:R-:W-:Y:S05]  /*36230*/  BRA `(.L_x_3170) ;  /* 0xffffffa4005c7947 */ /* 0x000fea000383ffff */
.L_x_3013:
[----:B0-----:R0:W1:Y:S02]  /*36240*/  SYNCS.PHASECHK.TRANS64.TRYWAIT P0, [R2+URZ+0x38860], R3 ;  /* 0x03886003020075a7 */ /* 0x001064000800017f */
[----:B-1----:R-:W-:Y:S05]  /*36250*/  @!P0 NANOSLEEP.SYNCS 0x989680 ;  /* 0x009896800000895d */ /* 0x002fea0003900000 */
[----:B------:R-:W1:Y:S02]  /*36260*/  @!P0 SYNCS.PHASECHK.TRANS64 P0, [R2+URZ+0x38860], R3 ;  /* 0x03886003020085a7 */ /* 0x000e64000800007f */
[----:B-1----:R-:W-:Y:S05]  /*36270*/  @!P0 BRA `(.L_x_3013) ;  /* 0xfffffffc00f08947 */ /* 0x002fea000383ffff */
[----:B------:R-:W-:Y:S05]  /*36280*/  BRA `(.L_x_3171) ;  /* 0xffffffa800ac7947 */ /* 0x000fea000383ffff */
.L_x_3025:
[----:B--2---:R2:W3:Y:S02]  /*36290*/  SYNCS.PHASECHK.TRANS64.TRYWAIT P0, [R3+URZ+0x38840], R2 ;  /* 0x03884002030075a7 */ /* 0x0044e4000800017f */
[----:B---3--:R-:W-:Y:S05]  /*362a0*/  @!P0 NANOSLEEP.SYNCS 0x989680 ;  /* 0x009896800000895d */ /* 0x008fea0003900000 */
[----:B------:R-:W3:Y:S02]  /*362b0*/  @!P0 SYNCS.PHASECHK.TRANS64 P0, [R3+URZ+0x38840], R2 ;  /* 0x03884002030085a7 */ /* 0x000ee4000800007f */
[----:B---3--:R-:W-:Y:S05]  /*362c0*/  @!P0 BRA `(.L_x_3025) ;  /* 0xfffffffc00f08947 */ /* 0x008fea000383ffff */
[----:B------:R-:W-:Y:S05]  /*362d0*/  BRA `(.L_x_3172) ;  /* 0xffffffb000987947 */ /* 0x000fea000383ffff */
.L_x_3033:
[----:B0-----:R0:W1:Y:S02]  /*362e0*/  SYNCS.PHASECHK.TRANS64.TRYWAIT P0, [R2+URZ+0x38860], R5 ;  /* 0x03886005020075a7 */ /* 0x001064000800017f */
[----:B-1----:R-:W-:Y:S05]  /*362f0*/  @!P0 NANOSLEEP.SYNCS 0x989680 ;  /* 0x009896800000895d */ /* 0x002fea0003900000 */
[----:B------:R-:W1:Y:S02]  /*36300*/  @!P0 SYNCS.PHASECHK.TRANS64 P0, [R2+URZ+0x38860], R5 ;  /* 0x03886005020085a7 */ /* 0x000e64000800007f */
[----:B-1----:R-:W-:Y:S05]  /*36310*/  @!P0 BRA `(.L_x_3033) ;  /* 0xfffffffc00f08947 */ /* 0x002fea000383ffff */
[----:B------:R-:W-:Y:S05]  /*36320*/  BRA `(.L_x_3173) ;  /* 0xffffffb400e47947 */ /* 0x000fea000383ffff */
.L_x_3047:
[----:B--2---:R2:W3:Y:S02]  /*36330*/  SYNCS.PHASECHK.TRANS64.TRYWAIT P0, [R0+URZ+0x38860], R2 ;  /* 0x03886002000075a7 */ /* 0x0044e4000800017f */
[----:B---3--:R-:W-:Y:S05]  /*36340*/  @!P0 NANOSLEEP.SYNCS 0x989680 ;  /* 0x009896800000895d */ /* 0x008fea0003900000 */
[----:B------:R-:W3:Y:S02]  /*36350*/  @!P0 SYNCS.PHASECHK.TRANS64 P0, [R0+URZ+0x38860], R2 ;  /* 0x03886002000085a7 */ /* 0x000ee4000800007f */
[----:B---3--:R-:W-:Y:S05]  /*36360*/  @!P0 BRA `(.L_x_3047) ;  /* 0xfffffffc00f08947 */ /* 0x008fea000383ffff */
[----:B------:R-:W-:Y:S05]  /*36370*/  BRA `(.L_x_3174) ;  /* 0xffffffbc00b87947 */ /* 0x000fea000383ffff */
.L_x_3057:
[----:B------:R-:W3:Y:S01]  /*36380*/  LDL R0, [R1] ;  /* 0x0000000001007983 */ /* 0x000ee20000100800 */
        /* <DEDUP_REMOVED lines=8> */
.L_x_3176:
[----:B------:R-:W-:Y:S05]  /*36410*/  BSYNC B0 ;  /* 0x0000000000007941 */ /* 0x000fea0003800000 */
.L_x_3175:
        /* <DEDUP_REMOVED lines=10> */
.L_x_3177:
        /* <DEDUP_REMOVED lines=25> */
.L_x_3178:
        /* <DEDUP_REMOVED lines=9> */
.L_x_3179:
        /* <DEDUP_REMOVED lines=8> */
.L_x_3180:
        /* <DEDUP_REMOVED lines=8> */
.L_x_3181:
        /* <DEDUP_REMOVED lines=8> */
.L_x_3182:
        /* <DEDUP_REMOVED lines=9> */
.L_x_3183:
[----:B------:R-:W-:Y:S01]  /*368f0*/  IMAD.MOV.U32 R9, RZ, RZ, R14 ;  /* 0x000000ffff097224 */ /* 0x000fe200078e000e */
[----:B------:R-:W-:Y:S06]  /*36900*/  BRA `(.L_x_3184) ;  /* 0xffffffc000b87947 */ /* 0x000fec000383ffff */
.L_x_3060:
        /* <DEDUP_REMOVED lines=8> */
.L_x_3186:
[----:B------:R-:W-:Y:S05]  /*36990*/  BSYNC B0 ;  /* 0x0000000000007941 */ /* 0x000fea0003800000 */
.L_x_3185:
        /* <DEDUP_REMOVED lines=12> */
.L_x_3187:
        /* <DEDUP_REMOVED lines=8> */
.L_x_3188:
        /* <DEDUP_REMOVED lines=8> */
.L_x_3189:
        /* <DEDUP_REMOVED lines=8> */
.L_x_3190:
        /* <DEDUP_REMOVED lines=9> */
.L_x_3191:
[----:B------:R-:W-:Y:S01]  /*36c70*/  IMAD.MOV.U32 R9, RZ, RZ, R14 ;  /* 0x000000ffff097224 */ /* 0x000fe200078e000e */
[----:B------:R-:W-:Y:S06]  /*36c80*/  BRA `(.L_x_3192) ;  /* 0xffffffc0008c7947 */ /* 0x000fec000383ffff */
.L_x_3062:
[----:B------:R-:W-:Y:S01]  /*36c90*/  BSSY B0, `(.L_x_3193) ;  /* 0x0000006000007945 */ /* 0x000fe20003800000 */
[----:B------:R-:W-:Y:S01]  /*36ca0*/  PLOP3.LUT P6, PT, P6, PT, PT, 0x8, 0x0 ;  /* 0x000000000000781c */ /* 0x000fe200037ce170 */
[----:B------:R-:W-:-:S12]  /*36cb0*/  IMAD.MOV.U32 R15, RZ, RZ, -0x1 ;  /* 0xffffffffff0f7424 */ /* 0x000fd800078e00ff */
[----:B0-----:R-:W-:Y:S05]  /*36cc0*/  WARPSYNC.COLLECTIVE R15, `(.L_x_3194) ;  /* 0x000000000f087348 */ /* 0x001fea0003c00000 */
[----:B------:R-:W-:Y:S01]  /*36cd0*/  VOTE.ANY R14, PT, P6 ;  /* 0x00000000000e7806 */ /* 0x000fe200030e0100 */
[----:B0-----:R-:W-:Y:S06]  /*36ce0*/  ENDCOLLECTIVE ;  /* 0x000000000000791b */ /* 0x001fec0003800000 */
.L_x_3194:
[----:B------:R-:W-:Y:S05]  /*36cf0*/  BSYNC B0 ;  /* 0x0000000000007941 */ /* 0x000fea0003800000 */
.L_x_3193:
        /* <DEDUP_REMOVED lines=10> */
.L_x_3195:
[----:B------:R-:W-:Y:S02]  /*36da0*/  IMAD.MOV.U32 R13, RZ, RZ, R6 ;  /* 0x000000ffff0d7224 */ /* 0x000fe400078e0006 */
[----:B------:R-:W-:-:S07]  /*36db0*/  IMAD.MOV.U32 R4, RZ, RZ, R14 ;  /* 0x000000ffff047224 */ /* 0x000fce00078e000e */
[----:B------:R-:W-:Y:S05]  /*36dc0*/  WARPSYNC.COLLECTIVE R15, `(.L_x_3196) ;  /* 0x000000000f087348 */ /* 0x000fea0003c00000 */
[----:B------:R0:W1:Y:S02]  /*36dd0*/  SHFL.IDX P6, R14, R13, R12, R11 ;  /* 0x0000000c0d0e7389 */ /* 0x00006400000c000b */
[----:B01----:R-:W-:Y:S01]  /*36de0*/  ENDCOLLECTIVE ;  /* 0x000000000000791b */ /* 0x003fe20003800000 */
.L_x_3196:
[----:B------:R-:W-:Y:S02]  /*36df0*/  IMAD.MOV.U32 R6, RZ, RZ, R14 ;  /* 0x000000ffff067224 */ /* 0x000fe400078e000e */
[----:B------:R-:W-:-:S05]  /*36e00*/  IMAD.IADD R10, R3, 0x1, R10 ;  /* 0x00000001030a7824 */ /* 0x000fca00078e020a */
[----:B------:R0:W-:Y:S01]  /*36e10*/  STL [R1+0xc], R10 ;  /* 0x00000c0a01007387 */ /* 0x0001e20000100800 */
[----:B------:R-:W-:Y:S05]  /*36e20*/  BRA `(.L_x_3197) ;  /* 0xffffffc0006c7947 */ /* 0x000fea000383ffff */
.L_x_3064:
[----:B------:R-:W-:Y:S01]  /*36e30*/  BSSY B0, `(.L_x_3198) ;  /* 0x0000008000007945 */ /* 0x000fe20003800000 */
[----:B------:R-:W-:Y:S02]  /*36e40*/  IMAD.MOV.U32 R13, RZ, RZ, R7 ;  /* 0x000000ffff0d7224 */ /* 0x000fe400078e0007 */
[----:B------:R-:W-:Y:S02]  /*36e50*/  IMAD.MOV.U32 R12, RZ, RZ, R3 ;  /* 0x000000ffff0c7224 */ /* 0x000fe400078e0003 */
[----:B------:R-:W-:Y:S02]  /*36e60*/  IMAD.MOV.U32 R11, RZ, RZ, 0x1f ;  /* 0x0000001fff0b7424 */ /* 0x000fe400078e00ff */
[----:B------:R-:W-:-:S07]  /*36e70*/  IMAD.MOV.U32 R15, RZ, RZ, -0x1 ;  /* 0xffffffffff0f7424 */ /* 0x000fce00078e00ff */
[----:B0-----:R-:W-:Y:S05]  /*36e80*/  WARPSYNC.COLLECTIVE R15, `(.L_x_3199) ;  /* 0x000000000f087348 */ /* 0x001fea0003c00000 */
[----:B------:R1:W2:Y:S02]  /*36e90*/  SHFL.IDX P6, R14, R13, R12, R11 ;  /* 0x0000000c0d0e7389 */ /* 0x0002a400000c000b */
[----:B012---:R-:W-:Y:S01]  /*36ea0*/  ENDCOLLECTIVE ;  /* 0x000000000000791b */ /* 0x007fe20003800000 */
.L_x_3199:
[----:B------:R-:W-:Y:S05]  /*36eb0*/  BSYNC B0 ;  /* 0x0000000000007941 */ /* 0x000fea0003800000 */
.L_x_3198:
[----:B------:R-:W-:Y:S01]  /*36ec0*/  IMAD.MOV.U32 R3, RZ, RZ, R14 ;  /* 0x000000ffff037224 */ /* 0x000fe200078e000e */
[----:B------:R-:W-:Y:S06]  /*36ed0*/  BRA `(.L_x_3200) ;  /* 0xffffffc000587947 */ /* 0x000fec000383ffff */
.L_x_3070:
[----:B0-----:R0:W1:Y:S02]  /*36ee0*/  SYNCS.PHASECHK.TRANS64.TRYWAIT P0, [R0+URZ+0x38820], R3 ;  /* 0x03882003000075a7 */ /* 0x001064000800017f */
[----:B-1----:R-:W-:Y:S05]  /*36ef0*/  @!P0 NANOSLEEP.SYNCS 0x989680 ;  /* 0x009896800000895d */ /* 0x002fea0003900000 */
[----:B------:R-:W1:Y:S02]  /*36f00*/  @!P0 SYNCS.PHASECHK.TRANS64 P0, [R0+URZ+0x38820], R3 ;  /* 0x03882003000085a7 */ /* 0x000e64000800007f */
[----:B-1----:R-:W-:Y:S05]  /*36f10*/  @!P0 BRA `(.L_x_3070) ;  /* 0xfffffffc00f08947 */ /* 0x002fea000383ffff */
[----:B------:R-:W-:Y:S05]  /*36f20*/  BRA `(.L_x_3201) ;  /* 0xffffffc800f87947 */ /* 0x000fea000383ffff */
.L_x_3071:
        /* <DEDUP_REMOVED lines=11> */
.L_x_3203:
[----:B------:R-:W-:Y:S05]  /*36fe0*/  BSYNC B0 ;  /* 0x0000000000007941 */ /* 0x000fea0003800000 */
.L_x_3202:
[----:B------:R-:W-:Y:S05]  /*36ff0*/  BRA `(.L_x_3204) ;  /* 0xffffffc800e07947 */ /* 0x000fea000383ffff */
.L_x_3072:
[----:B------:R-:W-:Y:S01]  /*37000*/  BSSY B0, `(.L_x_3205) ;  /* 0x0000006000007945 */ /* 0x000fe20003800000 */
[----:B------:R-:W-:-:S07]  /*37010*/  IMAD.MOV.U32 R15, RZ, RZ, -0x1 ;  /* 0xffffffffff0f7424 */ /* 0x000fce00078e00ff */
[----:B01----:R-:W-:Y:S05]  /*37020*/  WARPSYNC.COLLECTIVE R15, `(.L_x_3206) ;  /* 0x000000000f0c7348 */ /* 0x003fea0003c00000 */
[----:B------:R-:W-:Y:S02]  /*37030*/  ELECT P6, UR62, PT ;  /* 0x00000000003e782f */ /* 0x000fe400038c0000 */
[----:B------:R-:W-:Y:S01]  /*37040*/  MOV R14, UR62 ;  /* 0x0000003e000e7c02 */ /* 0x000fe20008000f00 */
[----:B01----:R-:W-:Y:S10]  /*37050*/  ENDCOLLECTIVE ;  /* 0x000000000000791b */ /* 0x003ff40003800000 */
.L_x_3206:
[----:B------:R-:W-:Y:S05]  /*37060*/  BSYNC B0 ;  /* 0x0000000000007941 */ /* 0x000fea0003800000 */
.L_x_3205:
[----:B------:R-:W-:Y:S05]  /*37070*/  BRA `(.L_x_3207) ;  /* 0xffffffc800d47947 */ /* 0x000fea000383ffff */
.L_x_3074:
[----:B0-----:R0:W1:Y:S02]  /*37080*/  SYNCS.PHASECHK.TRANS64.TRYWAIT P0, [R6+URZ], R5 ;  /* 0x00000005060075a7 */ /* 0x001064000800017f */
[----:B-1----:R-:W-:Y:S05]  /*37090*/  @!P0 NANOSLEEP.SYNCS 0x989680 ;  /* 0x009896800000895d */ /* 0x002fea0003900000 */
[----:B------:R-:W1:Y:S02]  /*370a0*/  @!P0 SYNCS.PHASECHK.TRANS64 P0, [R6+URZ], R5 ;  /* 0x00000005060085a7 */ /* 0x000e64000800007f */
[----:B-1----:R-:W-:Y:S05]  /*370b0*/  @!P0 BRA `(.L_x_3074) ;  /* 0xfffffffc00f08947 */ /* 0x002fea000383ffff */
[----:B------:R-:W-:Y:S05]  /*370c0*/  BRA `(.L_x_3208) ;  /* 0xffffffcc00147947 */ /* 0x000fea000383ffff */
.L_x_3075:
[----:B-1----:R1:W2:Y:S02]  /*370d0*/  SYNCS.PHASECHK.TRANS64.TRYWAIT P0, [R7+URZ], R2 ;  /* 0x00000002070075a7 */ /* 0x0022a4000800017f */
[----:B--2---:R-:W-:Y:S05]  /*370e0*/  @!P0 NANOSLEEP.SYNCS 0x989680 ;  /* 0x009896800000895d */ /* 0x004fea0003900000 */
[----:B------:R-:W2:Y:S02]  /*370f0*/  @!P0 SYNCS.PHASECHK.TRANS64 P0, [R7+URZ], R2 ;  /* 0x00000002070085a7 */ /* 0x000ea4000800007f */
[----:B--2---:R-:W-:Y:S05]  /*37100*/  @!P0 BRA `(.L_x_3075) ;  /* 0xfffffffc00f08947 */ /* 0x004fea000383ffff */
[----:B------:R-:W-:Y:S05]  /*37110*/  BRA `(.L_x_3209) ;  /* 0xffffffcc00087947 */ /* 0x000fea000383ffff */
.L_x_3077:
[----:B--2---:R2:W3:Y:S02]  /*37120*/  SYNCS.PHASECHK.TRANS64.TRYWAIT P0, [R4+URZ], R5 ;  /* 0x00000005040075a7 */ /* 0x0044e4000800017f */
[----:B---3--:R-:W-:Y:S05]  /*37130*/  @!P0 NANOSLEEP.SYNCS 0x989680 ;  /* 0x009896800000895d */ /* 0x008fea0003900000 */
[----:B------:R-:W3:Y:S02]  /*37140*/  @!P0 SYNCS.PHASECHK.TRANS64 P0, [R4+URZ], R5 ;  /* 0x00000005040085a7 */ /* 0x000ee4000800007f */
[----:B---3--:R-:W-:Y:S05]  /*37150*/  @!P0 BRA `(.L_x_3077) ;  /* 0xfffffffc00f08947 */ /* 0x008fea000383ffff */
[----:B------:R-:W-:Y:S05]  /*37160*/  BRA `(.L_x_3210) ;  /* 0xffffffcc000c7947 */ /* 0x000fea000383ffff */
.L_x_3211:
        /* <DEDUP_REMOVED lines=9> */
.L_x_14847:


//--------------------- .text._ZN7cutlass13device_kernelIN5flash11enable_sm90INS1_16FlashAttnFwdSm90INS1_25CollectiveMainloopFwdSm90ILi2EN4cute5tupleIJNS5_1CILi1EEES8_S8_EEENS6_IJNS7_ILi128EEENS7_ILi112EEENS7_ILi192EEEEEELi192ENS_10bfloat16_tEfNS_4arch4Sm90ELb0ELb0ELb0ELb0ELb0ELb0ELb0ELb1ELb1ELb1ELb1ELb0EEENS1_21CollectiveEpilogueFwdINS6_IJSA_SC_SB_EEES9_SE_SG_Li256ELb0ELb1ELb1ELb0EEENS1_19SingleTileSchedulerILb0ELb1ELb1ELi128EEEEEEEEEvNT_6ParamsE --------------------------
	.section	.text._ZN7cutlass13device_kernelIN5flash11enable_sm90INS1_16FlashAttnFwdSm90INS1_25CollectiveMainloopFwdSm90ILi2EN4cute5tupleIJNS5_1CILi1EEES8_S8_EEENS6_IJNS7_ILi128EEENS7_ILi112EEENS7_ILi192EEEEEELi192ENS_10bfloat16_tEfNS_4arch4Sm90ELb0ELb0ELb0ELb0ELb0ELb0ELb0ELb1ELb1ELb1ELb1ELb0EEENS1_21CollectiveEpilogueFwdINS6_IJSA_SC_SB_EEES9_SE_SG_Li256ELb0ELb1ELb1ELb0EEENS1_19SingleTileSchedulerILb0ELb1ELb1ELi128EEEEEEEEEvNT_6ParamsE,"ax",@progbits
	.align	128
.text._ZN7cutlass13device_kernelIN5flash11enable_sm90INS1_16FlashAttnFwdSm90INS1_25CollectiveMainloopFwdSm90ILi2EN4cute5tupleIJNS5_1CILi1EEES8_S8_EEENS6_IJNS7_ILi128EEENS7_ILi112EEENS7_ILi192EEEEEELi192ENS_10bfloat16_tEfNS_4arch4Sm90ELb0ELb0ELb0ELb0ELb0ELb0ELb0ELb1ELb1ELb1ELb1ELb0EEENS1_21CollectiveEpilogueFwdINS6_IJSA_SC_SB_EEES9_SE_SG_Li256ELb0ELb1ELb1ELb0EEENS1_19SingleTileSchedulerILb0ELb1ELb1ELi128EEEEEEEEEvNT_6ParamsE:
        .type           _ZN7cutlass13device_kernelIN5flash11enable_sm90INS1_16FlashAttnFwdSm90INS1_25CollectiveMainloopFwdSm90ILi2EN4cute5tupleIJNS5_1CILi1EEES8_S8_EEENS6_IJNS7_ILi128EEENS7_ILi112EEENS7_ILi192EEEEEELi192ENS_10bfloat16_tEfNS_4arch4Sm90ELb0ELb0ELb0ELb0ELb0ELb0ELb0ELb1ELb1ELb1ELb1ELb0EEENS1_21CollectiveEpilogueFwdINS6_IJSA_SC_SB_EEES9_SE_SG_Li256ELb0ELb1ELb1ELb0EEENS1_19SingleTileSchedulerILb0ELb1ELb1ELi128EEEEEEEEEvNT_6ParamsE,@function
        .size           _ZN7cutlass13device_kernelIN5flash11enable_sm90INS1_16FlashAttnFwdSm90INS1_25CollectiveMainloopFwdSm90ILi2EN4cute5tupleIJNS5_1CILi1EEES8_S8_EEENS6_IJNS7_ILi128EEENS7_ILi112EEENS7_ILi192EEEEEELi192ENS_10bfloat16_tEfNS_4arch4Sm90ELb0ELb0ELb0ELb0ELb0ELb0ELb0ELb1ELb1ELb1ELb1ELb0EEENS1_21CollectiveEpilogueFwdINS6_IJSA_SC_SB_EEES9_SE_SG_Li256ELb0ELb1ELb1ELb0EEENS1_19SingleTileSchedulerILb0ELb1ELb1ELi128EEEEEEEEEvNT_6ParamsE,(.L_x_14848 - _ZN7cutlass13device_kernelIN5flash11enable_sm90INS1_16FlashAttnFwdSm90INS1_25CollectiveMainloopFwdSm90ILi2EN4cute5tupleIJNS5_1CILi1EEES8_S8_EEENS6_IJNS7_ILi128EEENS7_ILi112EEENS7_ILi192EEEEEELi192ENS_10bfloat16_tEfNS_4arch4Sm90ELb0ELb0ELb0ELb0ELb0ELb0ELb0ELb1ELb1ELb1ELb1ELb0EEENS1_21CollectiveEpilogueFwdINS6_IJSA_SC_SB_EEES9_SE_SG_Li256ELb0ELb1ELb1ELb0EEENS1_19SingleTileSchedulerILb0ELb1ELb1ELi128EEEEEEEEEvNT_6ParamsE)
        .other          _ZN7cutlass13device_kernelIN5flash11enable_sm90INS1_16FlashAttnFwdSm90INS1_25CollectiveMainloopFwdSm90ILi2EN4cute5tupleIJNS5_1CILi1EEES8_S8_EEENS6_IJNS7_ILi128EEENS7_ILi112EEENS7_ILi192EEEEEELi192ENS_10bfloat16_tEfNS_4arch4Sm90ELb0ELb0ELb0ELb0ELb0ELb0ELb0ELb1ELb1ELb1ELb1ELb0EEENS1_21CollectiveEpilogueFwdINS6_IJSA_SC_SB_EEES9_SE_SG_Li256ELb0ELb1ELb1ELb0EEENS1_19SingleTileSchedulerILb0ELb1ELb1ELi128EEEEEEEEEvNT_6ParamsE,@"STO_CUDA_ENTRY STV_DEFAULT"
_ZN7cutlass13device_kernelIN5flash11enable_sm90INS1_16FlashAttnFwdSm90INS1_25CollectiveMainloopFwdSm90ILi2EN4cute5tupleIJNS5_1CILi1EEES8_S8_EEENS6_IJNS7_ILi128EEENS7_ILi112EEENS7_ILi192EEEEEELi192ENS_10bfloat16_tEfNS_4arch4Sm90ELb0ELb0ELb0ELb0ELb0ELb0ELb0ELb1ELb1ELb1ELb1ELb0EEENS1_21CollectiveEpilogueFwdINS6_IJSA_SC_SB_EEES9_SE_SG_Li256ELb0ELb1ELb1ELb0EEENS1_19SingleTileSchedulerILb0ELb1ELb1ELi128EEEEEEEEEvNT_6ParamsE:
        /* <DEDUP_REMOVED lines=18> */
.L_x_3213:
[----:B------:R-:W-:Y:S05]  /*0120*/  BSYNC B0 ;  /* 0x0000000000007941 */ /* 0x000fea0003800000 */
.L_x_3212:
        /* <DEDUP_REMOVED lines=41> */
.L_x_3214:
        /* <DEDUP_REMOVED lines=22> */
.L_x_3215:
        /* <DEDUP_REMOVED lines=18> */
.L_x_3216:
        /* <DEDUP_REMOVED lines=22> */
.L_x_3217:
        /* <DEDUP_REMOVED lines=22> */
.L_x_3218:
        /* <DEDUP_REMOVED lines=9> */
.L_x_3221:
        /* <DEDUP_REMOVED lines=14> */
[----:B--2---:R-:W-:Y:S01]  /*0a70*/  ISETP.LE.AND P0, PT, RZ, UR8, PT ;  /* 0x00000008ff007c0c */ /* 0x004fe2000bf03270 */
[----:B------:R-:W-:Y:S02]  /*0a80*/  UIADD3 UR4, -UR10, URZ, URZ ;  /* 0x0000003f0a047290 */ /* 0x000fe4000fffe13f */
[----:B------:R-:W-:-:S02]  /*0a90*/  IMAD.U32 R18, RZ, RZ, UR10 ;  /* 0x0000000aff127e24 */ /* 0x000fc4000f8e00ff */
[----:B------:R-:W-:-:S08]  /*0aa0*/  UIMAD UR7, UR7, UR4, UR6 ;  /* 0x00000004070772a4 */ /* 0x000fd0000f8e0206 */
[----:B------:R-:W-:Y:S05]  /*0ab0*/  @!P0 BRA `(.L_x_3222) ;  /* 0x0000010800448947 */ /* 0x000fea0003800000 */
[----:B------:R-:W-:Y:S01]  /*0ac0*/  ULDC.64 UR4, c[0x0][0x418] ;  /* 0x0001060000047ab9 */ /* 0x000fe20000000a00 */
[----:B------:R-:W-:Y:S01]  /*0ad0*/  ULDC UR39, c[0x0][0x424] ;  /* 0x0001090000277ab9 */ /* 0x000fe20000000800 */
[----:B------:R-:W-:Y:S02]  /*0ae0*/  UISETP.NE.U32.AND UP0, UPT, UR4, URZ, UPT ;  /* 0x0000003f0400728c */ /* 0x000fe4000bf05070 */
[----:B------:R-:W-:Y:S02]  /*0af0*/  ULOP3.LUT UR9, UR7, 0xffff, URZ, 0xc0, !UPT ;  /* 0x0000ffff07097892 */ /* 0x000fe4000f8ec03f */
[----:B------:R-:W-:Y:S01]  /*0b00*/  UISETP.NE.AND.EX UP0, UPT, UR5, URZ, UPT, UP0 ;  /* 0x0000003f0500728c */ /* 0x000fe2000bf05300 */
[----:B------:R-:W-:-:S03]  /*0b10*/  ULDC UR4, c[0x0][0x2f0] ;  /* 0x0000bc0000047ab9 */ /* 0x000fc60000000800 */
[----:B------:R-:W-:-:S04]  /*0b20*/  USEL UR39, UR39, 0x1, UP0 ;  /* 0x0000000127277887 */ /* 0x000fc80008000000 */
[----:B------:R-:W-:-:S03]  /*0b30*/  UIMAD UR39, UR39, UR4, URZ ;  /* 0x00000004272772a4 */ /* 0x000fc6000f8e023f */
[----:B------:R-:W-:Y:S01]  /*0b40*/  UMOV UR4, URZ ;  /* 0x0000003f00047c82 */ /* 0x000fe20008000000 */
[----:B------:R-:W-:Y:S02]  /*0b50*/  UISETP.GE.AND UP0, UPT, UR39, 0x1, UPT ;  /* 0x000000012700788c */ /* 0x000fe4000bf06270 */
[----:B------:R-:W-:-:S04]  /*0b60*/  UIADD3 UR5, UR39, 0x6f, URZ ;  /* 0x0000006f27057890 */ /* 0x000fc8000fffe03f */
[----:B------:R-:W-:Y:S01]  /*0b70*/  PLOP3.LUT P0, PT, PT, PT, UP0, 0x80, 0x0 ;  /* 0x000000000000781c */ /* 0x000fe20003f0f008 */
[----:B------:R-:W-:-:S04]  /*0b80*/  UIMAD.WIDE UR4, UR5, -0x6db6db6d, UR4 ;  /* 0x92492493050478a5 */ /* 0x000fc8000f8e0204 */
[----:B------:R-:W-:-:S03]  /*0b90*/  USHF.R.U32.HI UR6, URZ, 0x1f, UR5 ;  /* 0x0000001f3f067899 */ /* 0x000fc60008011605 */
[----:B------:R-:W-:Y:S01]  /*0ba0*/  UMOV UR4, URZ ;  /* 0x0000003f00047c82 */ /* 0x000fe20008000000 */
[----:B------:R-:W-:-:S04]  /*0bb0*/  ULEA.HI.SX32 UR6, UR5, UR6, 0x1a ;  /* 0x0000000605067291 */ /* 0x000fc8000f8fd23f */
[----:B------:R-:W-:Y:S08]  /*0bc0*/  @!P0 BRA `(.L_x_3223) ;  /* 0x0000000000908947 */ /* 0x000ff00003800000 */
[----:B------:R-:W-:Y:S01]  /*0bd0*/  USHF.R.U32.HI UR7, URZ, 0x10, UR7 ;  /* 0x000000103f077899 */ /* 0x000fe20008011607 */
[----:B------:R-:W-:-:S03]  /*0be0*/  UMOV UR4, URZ ;  /* 0x0000003f00047c82 */ /* 0x000fc60008000000 */
[----:B------:R-:W-:-:S11]  /*0bf0*/  UISETP.NE.AND UP0, UPT, UR7, URZ, UPT ;  /* 0x0000003f0700728c */ /* 0x000fd6000bf05270 */
[----:B------:R-:W-:Y:S02]  /*0c00*/  @!UP0 ULDC UR7, c[0x0][0x9f0] ;  /* 0x00027c0000078ab9 */ /* 0x000fe40000000800 */
[----:B------:R-:W-:Y:S01]  /*0c10*/  IMAD.U32 R3, RZ, RZ, UR7 ;  /* 0x00000007ff037e24 */ /* 0x000fe2000f8e00ff */
[----:B------:R-:W-:-:S04]  /*0c20*/  UIADD3 UR8, UR6, -0x1, UR7 ;  /* 0xffffffff06087890 */ /* 0x000fc8000fffe007 */
[-C--:B------:R-:W-:Y:S02]  /*0c30*/  IABS R0, R3.reuse ;  /* 0x0000000300007213 */ /* 0x080fe40000000000 */
[----:B------:R-:W-:Y:S01]  /*0c40*/  IMAD.U32 R4, RZ, RZ, UR8 ;  /* 0x00000008ff047e24 */ /* 0x000fe2000f8e00ff */
[----:B------:R-:W-:Y:S01]  /*0c50*/  IABS R5, R3 ;  /* 0x0000000300057213 */ /* 0x000fe20000000000 */
[----:B------:R-:W-:Y:S01]  /*0c60*/  ULOP3.LUT UR8, UR8, UR7, URZ, 0x3c, !UPT ;  /* 0x0000000708087292 */ /* 0x000fe2000f8e3c3f */
[----:B------:R-:W-:Y:S02]  /*0c70*/  R2UR UR12, R0 ;  /* 0x00000000000c72ca */ /* 0x000fe400000e0000 */
[----:B------:R-:W-:-:S05]  /*0c80*/  IABS R4, R4 ;  /* 0x0000000400047213 */ /* 0x000fca0000000000 */
[----:B------:R-:W-:-:S05]  /*0c90*/  IMAD.MOV.U32 R3, RZ, RZ, R4 ;  /* 0x000000ffff037224 */ /* 0x000fca00078e0004 */
[----:B------:R-:W-:Y:S01]  /*0ca0*/  R2UR UR11, R3 ;  /* 0x00000000030b72ca */ /* 0x000fe200000e0000 */
[----:B------:R-:W1:Y:S08]  /*0cb0*/  I2F.RP R0, UR12 ;  /* 0x0000000c00007d06 */ /* 0x000e700008209400 */
[----:B-1----:R-:W0:Y:S02]  /*0cc0*/  MUFU.RCP R0, R0 ;  /* 0x0000000000007308 */ /* 0x002e240000001000 */
[----:B0-----:R-:W-:Y:S01]  /*0cd0*/  VIADD R2, R0, 0xffffffe ;  /* 0x0ffffffe00027836 */ /* 0x001fe20000000000 */
[----:B------:R-:W-:-:S05]  /*0ce0*/  IADD3 R0, RZ, -R5, RZ ;  /* 0x80000005ff007210 */ /* 0x000fca0007ffe0ff */
        /* <DEDUP_REMOVED lines=18> */
.L_x_3223:
[----:B------:R-:W-:Y:S01]  /*0e10*/  UIMAD UR5, UR9, UR4, URZ ;  /* 0x00000004090572a4 */ /* 0x000fe2000f8e023f */
[----:B------:R-:W-:Y:S01]  /*0e20*/  IMAD.U32 R0, RZ, RZ, UR6 ;  /* 0x00000006ff007e24 */ /* 0x000fe2000f8e00ff */
[----:B0-----:R-:W0:Y:S01]  /*0e30*/  S2R R2, SR_TID.X ;  /* 0x0000000000027919 */ /* 0x001e220000002100 */
[----:B------:R-:W-:Y:S01]  /*0e40*/  IMAD.U32 R3, RZ, RZ, UR4 ;  /* 0x00000004ff037e24 */ /* 0x000fe2000f8e00ff */
[----:B------:R-:W-:Y:S01]  /*0e50*/  PLOP3.LUT P0, PT, PT, PT, PT, 0x80, 0x0 ;  /* 0x000000000000781c */ /* 0x000fe20003f0f070 */
[----:B------:R-:W-:Y:S01]  /*0e60*/  IMAD.MOV.U32 R4, RZ, RZ, RZ ;  /* 0x000000ffff047224 */ /* 0x000fe200078e00ff */
[----:B------:R-:W-:Y:S01]  /*0e70*/  CS2R R118, SRZ ;  /* 0x0000000000767805 */ /* 0x000fe2000001ff00 */
[----:B------:R-:W-:Y:S01]  /*0e80*/  IMAD.U32 R17, RZ, RZ, UR5 ;  /* 0x00000005ff117e24 */ /* 0x000fe2000f8e00ff */
[----:B------:R-:W-:Y:S02]  /*0e90*/  VIADDMNMX R0, R3, UR5, R0, PT ;  /* 0x0000000503007c46 */ /* 0x000fe4000b800100 */
[----:B------:R-:W-:-:S02]  /*0ea0*/  CS2R R116, SRZ ;  /* 0x0000000000747805 */ /* 0x000fc4000001ff00 */
[----:B------:R-:W-:Y:S02]  /*0eb0*/  CS2R R114, SRZ ;  /* 0x0000000000727805 */ /* 0x000fe4000001ff00 */
[----:B------:R-:W-:Y:S02]  /*0ec0*/  CS2R R112, SRZ ;  /* 0x0000000000707805 */ /* 0x000fe4000001ff00 */
[----:B------:R-:W-:Y:S02]  /*0ed0*/  R2UR UR38, R0 ;  /* 0x00000000002672ca */ /* 0x000fe400000e0000 */
        /* <DEDUP_REMOVED lines=12> */
[----:B------:R-:W-:Y:S01]  /*0fa0*/  UISETP.GT.AND UP0, UPT, UR38, UR5, UPT ;  /* 0x000000052600728c */ /* 0x000fe2000bf04270 */
[----:B------:R-:W-:Y:S02]  /*0fb0*/  CS2R R86, SRZ ;  /* 0x0000000000567805 */ /* 0x000fe4000001ff00 */
[----:B------:R-:W-:Y:S02]  /*0fc0*/  CS2R R84, SRZ ;  /* 0x0000000000547805 */ /* 0x000fe4000001ff00 */
[----:B------:R-:W-:-:S02]  /*0fd0*/  CS2R R82, SRZ ;  /* 0x0000000000527805 */ /* 0x000fc4000001ff00 */
[----:B------:R-:W-:Y:S02]  /*0fe0*/  CS2R R80, SRZ ;  /* 0x0000000000507805 */ /* 0x000fe4000001ff00 */
[----:B------:R-:W-:Y:S02]  /*0ff0*/  CS2R R78, SRZ ;  /* 0x00000000004e7805 */ /* 0x000fe4000001ff00 */
[----:B------:R-:W-:Y:S02]  /*1000*/  PLOP3.LUT P1, PT, PT, PT, UP0, 0x80, 0x0 ;  /* 0x000000000000781c */ /* 0x000fe40003f2f008 */
        /* <DEDUP_REMOVED lines=57> */
[----:B------:R-:W-:Y:S01]  /*13a0*/  MOV R13, RZ ;  /* 0x000000ff000d7202 */ /* 0x000fe20000000f00 */
[----:B------:R-:W-:Y:S02]  /*13b0*/  IMAD.U32 R6, RZ, RZ, UR4 ;  /* 0x00000004ff067e24 */ /* 0x000fe4000f8e00ff */
[----:B------:R-:W-:-:S02]  /*13c0*/  IMAD.U32 R7, RZ, RZ, UR5 ;  /* 0x00000005ff077e24 */ /* 0x000fc4000f8e00ff */
[----:B------:R-:W-:Y:S02]  /*13d0*/  IMAD.U32 R11, RZ, RZ, UR7 ;  /* 0x00000007ff0b7e24 */ /* 0x000fe4000f8e00ff */
[----:B------:R-:W-:Y:S02]  /*13e0*/  IMAD.MOV.U32 R8, RZ, RZ, 0x70 ;  /* 0x00000070ff087424 */ /* 0x000fe400078e00ff */
[----:B0-----:R-:W-:-:S07]  /*13f0*/  IMAD.MOV.U32 R12, RZ, RZ, 0x1 ;  /* 0x00000001ff0c7424 */ /* 0x001fce00078e00ff */
[----:B------:R-:W-:-:S07]  /*1400*/  LEPC R20, `(.L_x_3225) ;  /* 0x000000001014794e */ /* 0x000fce0000000000 */
[----:B-1----:R-:W-:Y:S05]  /*1410*/  CALL.ABS.NOINC R2 ;  /* 0x0000000002007343 */ /* 0x002fea0003c00000 */
.L_x_3225:
[----:B------:R-:W-:Y:S02]  /*1420*/  R2UR UR4, R16 ;  /* 0x00000000100472ca */ /* 0x000fe400000e0000 */
[----:B------:R-:W-:-:S11]  /*1430*/  SHF.L.U32 R0, RZ, 0x1f, RZ ;  /* 0x0000001fff007819 */ /* 0x000fd600000006ff */
[----:B------:R-:W0:Y:S02]  /*1440*/  SYNCS.PHASECHK.TRANS64.TRYWAIT P0, [UR4+0x36800], R0 ;  /* 0x03680000ff0075a7 */ /* 0x000e240008000144 */
[----:B0-----:R-:W-:Y:S05]  /*1450*/  @!P0 BRA `(.L_x_3226) ;  /* 0x000000fc00e48947 */ /* 0x001fea0003800000 */
.L_x_3337:
[----:B------:R-:W2:Y:S02]  /*1460*/  LDL R2, [R1+0x8] ;  /* 0x0000080001027983 */ /* 0x000ea40000100800 */
[----:B--2---:R-:W-:-:S13]  /*1470*/  R2UR UR4, R2 ;  /* 0x00000000020472ca */ /* 0x004fda00000e0000 */
[----:B------:R-:W-:-:S06]  /*1480*/  ULOP3.LUT UR4, UR4, 0x1, URZ, 0xfc, !UPT ;  /* 0x0000000104047892 */ /* 0x000fcc000f8efc3f */
[----:B------:R-:W-:-:S05]  /*1490*/  IMAD.U32 R2, RZ, RZ, UR4 ;  /* 0x00000004ff027e24 */ /* 0x000fca000f8e00ff */
[----:B------:R-:W-:-:S13]  /*14a0*/  ISETP.NE.AND P0, PT, R2, 0x3, PT ;  /* 0x000000030200780c */ /* 0x000fda0003f05270 */
[----:B------:R-:W-:Y:S05]  /*14b0*/  @!P0 BRA `(.L_x_3227) ;  /* 0x0000000000048947 */ /* 0x000fea0003800000 */
[----:B------:R-:W-:Y:S01]  /*14c0*/  BPT.TRAP 0x1 ;  /* 0x000000040000795c */ /* 0x000fe20000300000 */
.L_x_3227:
[----:B------:R-:W-:-:S13]  /*14d0*/  R2UR UR4, R16 ;  /* 0x00000000100472ca */ /* 0x000fda00000e0000 */
[----:B------:R1:W2:Y:S01]  /*14e0*/  SYNCS.PHASECHK.TRANS64.TRYWAIT P2, [UR4+0x36830], R0 ;  /* 0x03683000ff0075a7 */ /* 0x0002a20008040144 */
[----:B------:R-:W-:Y:S05]  /*14f0*/  @!P0 BRA `(.L_x_3228) ;  /* 0x0000000000048947 */ /* 0x000fea0003800000 */
[----:B------:R-:W-:Y:S01]  /*1500*/  BPT.TRAP 0x1 ;  /* 0x000000040000795c */ /* 0x000fe20000300000 */
.L_x_3228:
        /* <DEDUP_REMOVED lines=8> */
.L_x_3229:
        /* <DEDUP_REMOVED lines=18> */
[----:B------:R-:W-:Y:S01]  /*16b0*/  UIADD3 UR4, UR42, 0x21400, URZ ;  /* 0x000214002a047890 */ /* 0x000fe2000fffe03f */
[C---:B------:R-:W-:Y:S01]  /*16c0*/  R2UR UR16, R4.reuse ;  /* 0x00000000041072ca */ /* 0x040fe200000e0000 */
[----:B------:R-:W-:Y:S01]  /*16d0*/  UMOV UR7, 0x40000040 ;  /* 0x4000004000077882 */ /* 0x000fe20000000000 */
[C---:B------:R-:W-:Y:S01]  /*16e0*/  R2UR UR17, R5.reuse ;  /* 0x00000000051172ca */ /* 0x040fe200000e0000 */
[----:B------:R-:W-:Y:S01]  /*16f0*/  USHF.R.U32.HI UR4, URZ, 0x4, UR4 ;  /* 0x000000043f047899 */ /* 0x000fe20008011604 */
[----:B------:R-:W-:Y:S01]  /*1700*/  R2UR UR20, R4 ;  /* 0x00000000041472ca */ /* 0x000fe200000e0000 */
[----:B------:R-:W-:Y:S01]  /*1710*/  UMOV UR29, 0x40000040 ;  /* 0x40000040001d7882 */ /* 0x000fe20000000000 */
[C---:B------:R-:W-:Y:S01]  /*1720*/  R2UR UR21, R5.reuse ;  /* 0x00000000051572ca */ /* 0x040fe200000e0000 */
[----:B------:R-:W-:Y:S01]  /*1730*/  ULOP3.LUT UR4, UR4, 0x3fff, URZ, 0xc0, !UPT ;  /* 0x00003fff04047892 */ /* 0x000fe2000f8ec03f */
[----:B------:R-:W-:Y:S01]  /*1740*/  R2UR UR5, R5 ;  /* 0x00000000050572ca */ /* 0x000fe200000e0000 */
[----:B------:R-:W-:Y:S01]  /*1750*/  UMOV UR31, 0x40000040 ;  /* 0x40000040001f7882 */ /* 0x000fe20000000000 */
[----:B------:R-:W-:Y:S01]  /*1760*/  UMOV UR33, 0x40000040 ;  /* 0x4000004000217882 */ /* 0x000fe20000000000 */
[----:B------:R-:W-:Y:S01]  /*1770*/  ULOP3.LUT UR61, UR4, 0x10000, URZ, 0xfc, !UPT ;  /* 0x00010000043d7892 */ /* 0x000fe2000f8efc3f */
[----:B------:R-:W-:Y:S01]  /*1780*/  LOP3.LUT R22, R22, 0xffffff80, RZ, 0xc0, !PT ;  /* 0xffffff8016167812 */ /* 0x000fe200078ec0ff */
[----:B------:R-:W-:Y:S01]  /*1790*/  UMOV UR35, 0x40000040 ;  /* 0x4000004000237882 */ /* 0x000fe20000000000 */
[----:B------:R-:W-:Y:S01]  /*17a0*/  UMOV UR37, 0x40000040 ;  /* 0x4000004000257882 */ /* 0x000fe20000000000 */
[----:B------:R-:W-:Y:S01]  /*17b0*/  UIADD3 UR4, UR61, 0x80, URZ ;  /* 0x000000803d047890 */ /* 0x000fe2000fffe03f */
[----:B01----:R-:W-:Y:S01]  /*17c0*/  IMAD.MOV.U32 R0, RZ, RZ, -0x2 ;  /* 0xfffffffeff007424 */ /* 0x003fe200078e00ff */
[----:B------:R-:W-:Y:S01]  /*17d0*/  UIADD3 UR14, UR61, 0x180, URZ ;  /* 0x000001803d0e7890 */ /* 0x000fe2000fffe03f */
[----:B------:R-:W-:Y:S01]  /*17e0*/  IMAD.IADD R22, R19, 0x1, -R22 ;  /* 0x0000000113167824 */ /* 0x000fe200078e0a16 */
[----:B------:R-:W-:Y:S01]  /*17f0*/  UMOV UR10, UR61 ;  /* 0x0000003d000a7c82 */ /* 0x000fe20008000000 */
[----:B------:R-:W-:Y:S01]  /*1800*/  UIADD3 UR18, UR61, 0x200, URZ ;  /* 0x000002003d127890 */ /* 0x000fe2000fffe03f */
[----:B------:R-:W-:Y:S01]  /*1810*/  HGMMA.64x16x16.F32.BF16 R72, gdesc[UR8], RZ, !UPT, gsb0 ;  /* 0x00200000084879f0 */ /* 0x000fe2000c0018ff */
[C---:B------:R-:W-:Y:S01]  /*1820*/  R2UR UR8, R4.reuse ;  /* 0x00000000040872ca */ /* 0x040fe200000e0000 */
[----:B------:R-:W-:Y:S01]  /*1830*/  UMOV UR10, UR4 ;  /* 0x00000004000a7c82 */ /* 0x000fe20008000000 */
[----:B------:R-:W-:Y:S01]  /*1840*/  R2UR UR9, R5 ;  /* 0x00000000050972ca */ /* 0x000fe200000e0000 */
[----:B------:R-:W-:Y:S01]  /*1850*/  UMOV UR11, 0x40000040 ;  /* 0x40000040000b7882 */ /* 0x000fe20000000000 */
[----:B------:R-:W-:Y:S01]  /*1860*/  UIADD3 UR4, UR61, 0x100, URZ ;  /* 0x000001003d047890 */ /* 0x000fe2000fffe03f */
[----:B------:R-:W-:Y:S01]  /*1870*/  SHF.R.S32.HI R3, RZ, 0x1f, R22 ;  /* 0x0000001fff037819 */ /* 0x000fe20000011416 */
[----:B------:R-:W-:Y:S01]  /*1880*/  UIADD3 UR22, UR61, 0x280, URZ ;  /* 0x000002803d167890 */ /* 0x000fe2000fffe03f */
[----:B------:R-:W-:Y:S01]  /*1890*/  IMAD.U32 R2, RZ, RZ, UR38 ;  /* 0x00000026ff027e24 */ /* 0x000fe2000f8e00ff */
[----:B------:R-:W-:Y:S01]  /*18a0*/  UIADD3 UR6, UR61, 0x300, URZ ;  /* 0x000003003d067890 */ /* 0x000fe2000fffe03f */
[----:B------:R-:W-:Y:S01]  /*18b0*/  LEA.HI R3, R3, R22, RZ, 0x2 ;  /* 0x0000001603037211 */ /* 0x000fe200078f10ff */
[----:B------:R-:W-:Y:S01]  /*18c0*/  UIADD3 UR30, UR61, 0x380, URZ ;  /* 0x000003803d1e7890 */ /* 0x000fe2000fffe03f */
[----:B------:R-:W-:Y:S01]  /*18d0*/  P2R R80, PR, RZ, 0x2 ;  /* 0x00000002ff507803 */ /* 0x000fe20000000000 */
[----:B------:R-:W-:Y:S01]  /*18e0*/  UMOV UR26, UR4 ;  /* 0x00000004001a7c82 */ /* 0x000fe20008000000 */
[----:B------:R-:W-:Y:S01]  /*18f0*/  R2UR UR4, R4 ;  /* 0x00000000040472ca */ /* 0x000fe200000e0000 */
[----:B------:R-:W-:Y:S01]  /*1900*/  UIADD3 UR34, UR61, 0x382, URZ ;  /* 0x000003823d227890 */ /* 0x000fe2000fffe03f */
[----:B------:R-:W-:Y:S01]  /*1910*/  LOP3.LUT R3, R3, 0x7ffffffc, RZ, 0xc0, !PT ;  /* 0x7ffffffc03037812 */ /* 0x000fe200078ec0ff */
[----:B------:R-:W-:Y:S01]  /*1920*/  UMOV UR41, 0x40000040 ;  /* 0x4000004000297882 */ /* 0x000fe20000000000 */
[----:B------:R-:W-:Y:S01]  /*1930*/  UMOV UR45, 0x40000040 ;  /* 0x40000040002d7882 */ /* 0x000fe20000000000 */
[----:B------:R-:W-:Y:S01]  /*1940*/  UMOV UR49, 0x40000040 ;  /* 0x4000004000317882 */ /* 0x000fe20000000000 */
[----:B------:R-:W-:Y:S01]  /*1950*/  UMOV UR53, 0x40000040 ;  /* 0x4000004000357882 */ /* 0x000fe20000000000 */
[----:B------:R-:W-:Y:S01]  /*1960*/  UMOV UR57, 0x40000040 ;  /* 0x4000004000397882 */ /* 0x000fe20000000000 */
[----:B------:R-:W-:Y:S01]  /*1970*/  IADD3 R3, R22, -R3, RZ ;  /* 0x8000000316037210 */ /* 0x000fe20007ffe0ff */
[----:B------:R-:W-:Y:S01]  /*1980*/  UIADD3 UR38, UR38, -0x2, URZ ;  /* 0xfffffffe26267890 */ /* 0x000fe2000fffe03f */
[----:B------:R-:W-:Y:S01]  /*1990*/  P2R R82, PR, RZ, 0x1 ;  /* 0x00000001ff527803 */ /* 0x000fe20000000000 */
[--C-:B------:R-:W-:Y:S01]  /*19a0*/  IMAD.MOV.U32 R117, RZ, RZ, R119.reuse ;  /* 0x000000ffff757224 */ /* 0x100fe200078e0077 */
[-C--:B------:R-:W-:Y:S01]  /*19b0*/  MOV R118, R119.reuse ;  /* 0x0000007700767202 */ /* 0x080fe20000000f00 */
[----:B------:R-:W-:Y:S01]  /*19c0*/  IMAD R3, R3, R0, 0x70 ;  /* 0x0000007003037424 */ /* 0x000fe200078e0200 */
[-C--:B------:R-:W-:Y:S01]  /*19d0*/  MOV R110, R119.reuse ;  /* 0x00000077006e7202 */ /* 0x080fe20000000f00 */
[--C-:B------:R-:W-:Y:S01]  /*19e0*/  IMAD.MOV.U32 R116, RZ, RZ, R119.reuse ;  /* 0x000000ffff747224 */ /* 0x100fe200078e0077 */
[-C--:B------:R-:W-:Y:S01]  /*19f0*/  MOV R102, R119.reuse ;  /* 0x0000007700667202 */ /* 0x080fe20000000f00 */
[----:B------:R-:W-:Y:S01]  /*1a00*/  VIADD R3, R3, UR39 ;  /* 0x0000002703037c36 */ /* 0x000fe20008000000 */
[-C--:B------:R-:W-:Y:S01]  /*1a10*/  MOV R94, R119.reuse ;  /* 0x00000077005e7202 */ /* 0x080fe20000000f00 */
[----:B------:R-:W-:Y:S01]  /*1a20*/  IMAD.MOV.U32 R114, RZ, RZ, R119 ;  /* 0x000000ffff727224 */ /* 0x000fe200078e0077 */
[----:B------:R-:W-:Y:S01]  /*1a30*/  MOV R86, R119 ;  /* 0x0000007700567202 */ /* 0x000fe20000000f00 */
[----:B------:R-:W-:-:S02]  /*1a40*/  IMAD R2, R2, -0x70, R3 ;  /* 0xffffff9002027824 */ /* 0x000fc400078e0203 */
[--C-:B------:R-:W-:Y:S02]  /*1a50*/  IMAD.MOV.U32 R112, RZ, RZ, R119.reuse ;  /* 0x000000ffff707224 */ /* 0x100fe400078e0077 */
[--C-:B------:R-:W-:Y:S01]  /*1a60*/  IMAD.MOV.U32 R108, RZ, RZ, R119.reuse ;  /* 0x000000ffff6c7224 */ /* 0x100fe200078e0077 */
[C---:B------:R-:W-:Y:S01]  /*1a70*/  ISETP.GT.AND P2, PT, R2.reuse, RZ, PT ;  /* 0x000000ff0200720c */ /* 0x040fe20003f44270 */
[--C-:B------:R-:W-:Y:S01]  /*1a80*/  IMAD.MOV.U32 R106, RZ, RZ, R119.reuse ;  /* 0x000000ffff6a7224 */ /* 0x100fe200078e0077 */
[C---:B------:R-:W-:Y:S01]  /*1a90*/  ISETP.GT.AND P3, PT, R2.reuse, 0x1, PT ;  /* 0x000000010200780c */ /* 0x040fe20003f64270 */
[--C-:B------:R-:W-:Y:S01]  /*1aa0*/  IMAD.MOV.U32 R104, RZ, RZ, R119.reuse ;  /* 0x000000ffff687224 */ /* 0x100fe200078e0077 */
[C---:B------:R-:W-:Y:S01]  /*1ab0*/  ISETP.GT.AND P4, PT, R2.reuse, 0x8, PT ;  /* 0x000000080200780c */ /* 0x040fe20003f84270 */
[--C-:B------:R-:W-:Y:S01]  /*1ac0*/  IMAD.MOV.U32 R100, RZ, RZ, R119.reuse ;  /* 0x000000ffff647224 */ /* 0x100fe200078e0077 */
[C---:B------:R-:W-:Y:S01]  /*1ad0*/  ISETP.GT.AND P5, PT, R2.reuse, 0x9, PT ;  /* 0x000000090200780c */ /* 0x040fe20003fa4270 */
[--C-:B------:R-:W-:Y:S01]  /*1ae0*/  IMAD.MOV.U32 R98, RZ, RZ, R119.reuse ;  /* 0x000000ffff627224 */ /* 0x100fe200078e0077 */
[C---:B------:R-:W-:Y:S01]  /*1af0*/  ISETP.GT.AND P6, PT, R2.reuse, 0x21, PT ;  /* 0x000000210200780c */ /* 0x040fe20003fc4270 */
[--C-:B------:R-:W-:Y:S01]  /*1b00*/  IMAD.MOV.U32 R96, RZ, RZ, R119.reuse ;  /* 0x000000ffff607224 */ /* 0x100fe200078e0077 */
[----:B------:R-:W-:Y:S01]  /*1b10*/  ISETP.GT.AND P1, PT, R2, 0x49, PT ;  /* 0x000000490200780c */ /* 0x000fe20003f24270 */
[----:B------:R-:W-:Y:S01]  /*1b20*/  IMAD.MOV.U32 R92, RZ, RZ, R119 ;  /* 0x000000ffff5c7224 */ /* 0x000fe200078e0077 */
[----:B------:R-:W-:-:S02]  /*1b30*/  WARPGROUP.DEPBAR.LE gsb0, 0x0 ;  /* 0x00008000000079c5 */ /* 0x000fc40000010000 */
[----:B------:R-:W-:Y:S01]  /*1b40*/  WARPGROUP.ARRIVE ;  /* 0x00000000000079c5 */ /* 0x000fe20000000000 */
[----:B------:R-:W-:Y:S01]  /*1b50*/  ISETP.GT.AND P0, PT, R2, 0x50, PT ;  /* 0x000000500200780c */ /* 0x000fe20003f04270 */
[--C-:B------:R-:W-:Y:S02]  /*1b60*/  IMAD.MOV.U32 R90, RZ, RZ, R119.reuse ;  /* 0x000000ffff5a7224 */ /* 0x100fe400078e0077 */
[--C-:B------:R-:W-:Y:S02]  /*1b70*/  IMAD.MOV.U32 R88, RZ, RZ, R119.reuse ;  /* 0x000000ffff587224 */ /* 0x100fe400078e0077 */
[----:B------:R-:W-:Y:S01]  /*1b80*/  HGMMA.64x16x16.F32.BF16 R64, gdesc[UR8], RZ, !UPT, gsb0 ;  /* 0x00200000084079f0 */ /* 0x000fe2000c0018ff */
[----:B------:R-:W-:Y:S01]  /*1b90*/  R2UR UR8, R4 ;  /* 0x00000000040872ca */ /* 0x000fe200000e0000 */
[----:B------:R-:W-:Y:S01]  /*1ba0*/  UIADD3 UR9, UR61, 0x504, URZ ;  /* 0x000005043d097890 */ /* 0x000fe2000fffe03f */
[----:B------:R-:W-:Y:S01]  /*1bb0*/  IMAD.MOV.U32 R84, RZ, RZ, R119 ;  /* 0x000000ffff547224 */ /* 0x000fe200078e0077 */
[----:B------:R-:W-:Y:S01]  /*1bc0*/  UIADD3 UR10, UR61, 0x584, URZ ;  /* 0x000005843d0a7890 */ /* 0x000fe2000fffe03f */
[----:B------:R-:W-:-:S09]  /*1bd0*/  UMOV UR11, 0x40000040 ;  /* 0x40000040000b7882 */ /* 0x000fd20000000000 */
[----:B------:R-:W-:Y:S02]  /*1be0*/  UIADD3 UR28, UR8, 0x400, URZ ;  /* 0x00000400081c7890 */ /* 0x000fe4000fffe03f */
[----:B------:R-:W-:Y:S02]  /*1bf0*/  UIADD3 UR32, UR8, 0x402, URZ ;  /* 0x0000040208207890 */ /* 0x000fe4000fffe03f */
[----:B------:R-:W-:Y:S02]  /*1c00*/  UIADD3 UR36, UR8, 0x404, URZ ;  /* 0x0000040408247890 */ /* 0x000fe4000fffe03f */
[----:B------:R-:W-:Y:S02]  /*1c10*/  UIADD3 UR40, UR8, 0x406, URZ ;  /* 0x0000040608287890 */ /* 0x000fe4000fffe03f */
[----:B------:R-:W-:Y:S02]  /*1c20*/  UIADD3 UR44, UR8, 0x800, URZ ;  /* 0x00000800082c7890 */ /* 0x000fe4000fffe03f */
[----:B------:R-:W-:-:S02]  /*1c30*/  UIADD3 UR48, UR8, 0x802, URZ ;  /* 0x0000080208307890 */ /* 0x000fc4000fffe03f */
[----:B------:R-:W-:Y:S02]  /*1c40*/  UIADD3 UR52, UR8, 0x804, URZ ;  /* 0x0000080408347890 */ /* 0x000fe4000fffe03f */
[----:B------:R-:W-:Y:S01]  /*1c50*/  UIADD3 UR56, UR8, 0x806, URZ ;  /* 0x0000080608387890 */ /* 0x000fe2000fffe03f */
        /* <DEDUP_REMOVED lines=9> */
[----:B------:R-:W-:Y:S03]  /*1cf0*/  HGMMA.64x16x16.F32.BF16 R48, gdesc[UR12], RZ, !UPT, gsb0 ;  /* 0x002000000c3079f0 */ /* 0x000fe6000c0018ff */
        /* <DEDUP_REMOVED lines=14> */
[----:B------:R-:W-:Y:S01]  /*1de0*/  UIADD3 UR8, UR61, 0x884, URZ ;  /* 0x000008843d087890 */ /* 0x000fe2000fffe03f */
        /* <DEDUP_REMOVED lines=482> */
[----:B------:R-:W-:Y:S01]  /*3c10*/  IMAD.MOV.U32 R72, RZ, RZ, R119 ;  /* 0x000000ffff487224 */ /* 0x000fe200078e0077 */
[----:B------:R-:W-:Y:S02]  /*3c20*/  FSEL R79, R79, -INF , P5 ;  /* 0xff8000004f4f7808 */ /* 0x000fe40002800000 */
[----:B------:R-:W-:-:S02]  /*3c30*/  ISETP.GT.AND P2, PT, R2, 0x10, PT ;  /* 0x000000100200780c */ /* 0x000fc40003f44270 */
[----:B------:R-:W-:Y:S02]  /*3c40*/  FMNMX.FTZ R0, R19, R0, !PT ;  /* 0x0000000013007209 */ /* 0x000fe40007810000 */
[----:B------:R-:W-:Y:S02]  /*3c50*/  FSEL R73, R73, -INF , P3 ;  /* 0xff80000049497808 */ /* 0x000fe40001800000 */
[----:B------:R-:W-:Y:S02]  /*3c60*/  ISETP.GT.AND P3, PT, R2, 0x11, PT ;  /* 0x000000110200780c */ /* 0x000fe40003f64270 */
[----:B------:R-:W-:Y:S02]  /*3c70*/  FMNMX.FTZ R0, R79, R0, !PT ;  /* 0x000000004f007209 */ /* 0x000fe40007810000 */
[----:B------:R-:W-:Y:S01]  /*3c80*/  FSEL R9, R76, -INF , P4 ;  /* 0xff8000004c097808 */ /* 0x000fe20002000000 */
[----:B------:R-:W-:Y:S01]  /*3c90*/  IMAD.MOV.U32 R76, RZ, RZ, R119 ;  /* 0x000000ffff4c7224 */ /* 0x000fe200078e0077 */
[----:B------:R-:W-:-:S02]  /*3ca0*/  ISETP.GT.AND P4, PT, R2, 0x18, PT ;  /* 0x000000180200780c */ /* 0x000fc40003f84270 */
[----:B------:R-:W-:Y:S02]  /*3cb0*/  FSEL R77, R77, -INF , P5 ;  /* 0xff8000004d4d7808 */ /* 0x000fe40002800000 */
[----:B------:R-:W-:Y:S02]  /*3cc0*/  ISETP.GT.AND P5, PT, R2, 0x19, PT ;  /* 0x000000190200780c */ /* 0x000fe40003fa4270 */
[----:B------:R-:W-:Y:S01]  /*3cd0*/  MOV R78, R119 ;  /* 0x00000077004e7202 */ /* 0x000fe20000000f00 */
[----:B------:R-:W-:Y:S02]  /*3ce0*/  WARPGROUP.DEPBAR.LE gsb0, 0x0 ;  /* 0x00008000000079c5 */ /* 0x000fe40000010000 */
[----:B------:R-:W-:Y:S01]  /*3cf0*/  WARPGROUP.ARRIVE ;  /* 0x00000000000079c5 */ /* 0x000fe20000000000 */
[----:B------:R-:W-:Y:S01]  /*3d00*/  FSEL R21, R66, -INF , P2 ;  /* 0xff80000042157808 */ /* 0x000fe20001000000 */
[----:B------:R-:W-:Y:S01]  /*3d10*/  IMAD.MOV.U32 R66, RZ, RZ, R119 ;  /* 0x000000ffff427224 */ /* 0x000fe200078e0077 */
[----:B------:R-:W-:-:S02]  /*3d20*/  FSEL R67, R67, -INF , P3 ;  /* 0xff80000043437808 */ /* 0x000fc40001800000 */
[----:B------:R-:W-:Y:S01]  /*3d30*/  FMNMX.FTZ R0, R21, R0, !PT ;  /* 0x0000000015007209 */ /* 0x000fe20007810000 */
[----:B------:R-:W-:Y:S01]  /*3d40*/  HGMMA.64x16x16.F32.BF16 R56, gdesc[UR4], R56, gsb0 ;  /* 0x00200000043879f0 */ /* 0x000fe20008001838 */
[----:B------:R-:W-:Y:S01]  /*3d50*/  UIADD3 UR6, UR61, 0x886, URZ ;  /* 0x000008863d067890 */ /* 0x000fe2000fffe03f */
[----:B------:R-:W-:Y:S01]  /*3d60*/  FSEL R23, R70, -INF , P4 ;  /* 0xff80000046177808 */ /* 0x000fe20002000000 */
[----:B------:R-:W-:Y:S01]  /*3d70*/  UMOV UR4, UR56 ;  /* 0x0000003800047c82 */ /* 0x000fe20008000000 */
[----:B------:R-:W-:Y:S01]  /*3d80*/  UMOV UR5, UR57 ;  /* 0x0000003900057c82 */ /* 0x000fe20008000000 */
[----:B------:R-:W-:Y:S01]  /*3d90*/  UMOV UR7, 0x40000040 ;  /* 0x4000004000077882 */ /* 0x000fe20000000000 */
[----:B------:R-:W-:Y:S02]  /*3da0*/  FMNMX.FTZ R0, R67, R0, !PT ;  /* 0x0000000043007209 */ /* 0x000fe40007810000 */
[----:B------:R-:W-:Y:S01]  /*3db0*/  FSEL R13, R64, -INF , P2 ;  /* 0xff800000400d7808 */ /* 0x000fe20001000000 */
[----:B------:R-:W-:Y:S01]  /*3dc0*/  IMAD.MOV.U32 R64, RZ, RZ, R119 ;  /* 0x000000ffff407224 */ /* 0x000fe200078e0077 */
[----:B------:R-:W-:-:S02]  /*3dd0*/  FSEL R71, R71, -INF , P5 ;  /* 0xff80000047477808 */ /* 0x000fc40002800000 */
[C---:B------:R-:W-:Y:S02]  /*3de0*/  ISETP.GT.AND P2, PT, R2.reuse, 0x20, PT ;  /* 0x000000200200780c */ /* 0x040fe40003f44270 */
[----:B------:R-:W-:Y:S02]  /*3df0*/  FMNMX.FTZ R0, R23, R0, !PT ;  /* 0x0000000017007209 */ /* 0x000fe40007810000 */
[----:B------:R-:W-:Y:S02]  /*3e00*/  FSEL R69, R69, -INF , P5 ;  /* 0xff80000045457808 */ /* 0x000fe40002800000 */
[----:B------:R-:W-:Y:S02]  /*3e10*/  FMNMX.FTZ R0, R71, R0, !PT ;  /* 0x0000000047007209 */ /* 0x000fe40007810000 */
[----:B------:R-:W-:Y:S02]  /*3e20*/  ISETP.GT.AND P5, PT, R2, 0x28, PT ;  /* 0x000000280200780c */ /* 0x000fe40003fa4270 */
        /* <DEDUP_REMOVED lines=19> */
[----:B------:R-:W-:Y:S02]  /*3f60*/  FSEL R63, R63, -INF , P4 ;  /* 0xff8000003f3f7808 */ /* 0x000fe40002000000 */
[----:B------:R-:W-:-:S02]  /*3f70*/  FMNMX.FTZ R0, R85, R0, !PT ;  /* 0x0000000055007209 */ /* 0x000fc40007810000 */
[----:B------:R-:W-:Y:S01]  /*3f80*/  FSEL R59, R56, -INF , P2 ;  /* 0xff800000383b7808 */ /* 0x000fe20001000000 */
[----:B------:R-:W-:Y:S01]  /*3f90*/  IMAD.MOV.U32 R56, RZ, RZ, R119 ;  /* 0x000000ffff387224 */ /* 0x000fe200078e0077 */
[C---:B------:R-:W-:Y:S02]  /*3fa0*/  ISETP.GT.AND P2, PT, R2.reuse, 0x31, PT ;  /* 0x000000310200780c */ /* 0x040fe40003f44270 */
[----:B------:R-:W-:Y:S02]  /*3fb0*/  FMNMX.FTZ R0, R63, R0, !PT ;  /* 0x000000003f007209 */ /* 0x000fe40007810000 */
[----:B------:R-:W-:Y:S02]  /*3fc0*/  FSEL R57, R57, -INF , P6 ;  /* 0xff80000039397808 */ /* 0x000fe40003000000 */
[----:B------:R-:W-:Y:S02]  /*3fd0*/  ISETP.GT.AND P6, PT, R2, 0x38, PT ;  /* 0x000000380200780c */ /* 0x000fe40003fc4270 */
[----:B------:R-:W-:-:S02]  /*3fe0*/  FSEL R61, R61, -INF , P4 ;  /* 0xff8000003d3d7808 */ /* 0x000fc40002000000 */
[----:B------:R-:W-:Y:S02]  /*3ff0*/  ISETP.GT.AND P4, PT, R2, 0x40, PT ;  /* 0x000000400200780c */ /* 0x000fe40003f84270 */
[----:B------:R-:W-:Y:S01]  /*4000*/  MOV R62, R119 ;  /* 0x00000077003e7202 */ /* 0x000fe20000000f00 */
[----:B------:R-:W-:Y:S02]  /*4010*/  WARPGROUP.DEPBAR.LE gsb0, 0x0 ;  /* 0x00008000000079c5 */ /* 0x000fe40000010000 */
[----:B------:R-:W-:Y:S01]  /*4020*/  WARPGROUP.ARRIVE ;  /* 0x00000000000079c5 */ /* 0x000fe20000000000 */
[----:B------:R-:W-:Y:S01]  /*4030*/  FSEL R87, R50, -INF , P3 ;  /* 0xff80000032577808 */ /* 0x000fe20001800000 */
[--C-:B------:R-:W-:Y:S01]  /*4040*/  IMAD.MOV.U32 R50, RZ, RZ, R119.reuse ;  /* 0x000000ffff327224 */ /* 0x100fe200078e0077 */
[----:B------:R-:W-:Y:S02]  /*4050*/  FSEL R89, R51, -INF , P2 ;  /* 0xff80000033597808 */ /* 0x000fe40001000000 */
[----:B------:R-:W-:Y:S01]  /*4060*/  FMNMX.FTZ R0, R87, R0, !PT ;  /* 0x0000000057007209 */ /* 0x000fe20007810000 */
[----:B------:R-:W-:Y:S01]  /*4070*/  HGMMA.64x16x16.F32.BF16 R40, gdesc[UR8], R40, gsb0 ;  /* 0x00200000082879f0 */ /* 0x000fe20008001828 */
[----:B------:R-:W-:Y:S01]  /*4080*/  FSEL R51, R60, -INF , P5 ;  /* 0xff8000003c337808 */ /* 0x000fe20002800000 */
[----:B------:R-:W-:Y:S01]  /*4090*/  IMAD.MOV.U32 R60, RZ, RZ, R119 ;  /* 0x000000ffff3c7224 */ /* 0x000fe200078e0077 */
[----:B------:R-:W-:-:S02]  /*40a0*/  ISETP.GT.AND P5, PT, R2, 0x39, PT ;  /* 0x000000390200780c */ /* 0x000fc40003fa4270 */
[----:B------:R-:W-:Y:S02]  /*40b0*/  FSEL R91, R54, -INF , P6 ;  /* 0xff800000365b7808 */ /* 0x000fe40003000000 */
[----:B------:R-:W-:Y:S02]  /*40c0*/  FMNMX.FTZ R0, R89, R0, !PT ;  /* 0x0000000059007209 */ /* 0x000fe40007810000 */
[----:B------:R-:W-:Y:S02]  /*40d0*/  FSEL R93, R55, -INF , P5 ;  /* 0xff800000375d7808 */ /* 0x000fe40002800000 */
[----:B------:R-:W-:Y:S02]  /*40e0*/  FMNMX.FTZ R0, R91, R0, !PT ;  /* 0x000000005b007209 */ /* 0x000fe40007810000 */
[----:B------:R-:W-:Y:S01]  /*40f0*/  FSEL R55, R48, -INF , P3 ;  /* 0xff80000030377808 */ /* 0x000fe20001800000 */
[----:B------:R-:W-:Y:S01]  /*4100*/  IMAD.MOV.U32 R48, RZ, RZ, R119 ;  /* 0x000000ffff307224 */ /* 0x000fe200078e0077 */
[----:B------:R-:W-:-:S02]  /*4110*/  ISETP.GT.AND P3, PT, R2, 0x41, PT ;  /* 0x000000410200780c */ /* 0x000fc40003f64270 */
[----:B------:R-:W-:Y:S02]  /*4120*/  FMNMX.FTZ R0, R93, R0, !PT ;  /* 0x000000005d007209 */ /* 0x000fe40007810000 */
[----:B------:R-:W-:Y:S02]  /*4130*/  FSEL R49, R49, -INF , P2 ;  /* 0xff80000031317808 */ /* 0x000fe40001000000 */
[C---:B------:R-:W-:Y:S02]  /*4140*/  ISETP.GT.AND P2, PT, R2.reuse, 0x48, PT ;  /* 0x000000480200780c */ /* 0x040fe40003f44270 */
        /* <DEDUP_REMOVED lines=14> */
[----:B------:R-:W-:-:S02]  /*4230*/  FMNMX.FTZ R0, R97, R0, !PT ;  /* 0x0000000061007209 */ /* 0x000fc40007810000 */
[----:B------:R-:W-:Y:S02]  /*4240*/  FSEL R101, R47, -INF , P1 ;  /* 0xff8000002f657808 */ /* 0x000fe40000800000 */
[----:B------:R-:W-:Y:S02]  /*4250*/  FMNMX.FTZ R0, R99, R0, !PT ;  /* 0x0000000063007209 */ /* 0x000fe40007810000 */
[C---:B------:R-:W-:Y:S02]  /*4260*/  ISETP.GT.AND P1, PT, R2.reuse, 0x51, PT ;  /* 0x000000510200780c */ /* 0x040fe40003f24270 */
[----:B------:R-:W-:Y:S02]  /*4270*/  FMNMX.FTZ R0, R101, R0, !PT ;  /* 0x0000000065007209 */ /* 0x000fe40007810000 */
[----:B------:R-:W-:Y:S02]  /*4280*/  FSEL R41, R41, -INF , P3 ;  /* 0xff80000029297808 */ /* 0x000fe40001800000 */
[----:B------:R-:W-:-:S02]  /*4290*/  ISETP.GT.AND P3, PT, R2, 0x60, PT ;  /* 0x000000600200780c */ /* 0x000fc40003f64270 */
[----:B------:R-:W-:Y:S02]  /*42a0*/  FSEL R47, R40, -INF , P4 ;  /* 0xff800000282f7808 */ /* 0x000fe40002000000 */
[----:B------:R-:W-:Y:S02]  /*42b0*/  ISETP.GT.AND P4, PT, R2, 0x61, PT ;  /* 0x000000610200780c */ /* 0x000fe40003f84270 */
[----:B------:R-:W-:Y:S01]  /*42c0*/  FSEL R43, R52, -INF , P6 ;  /* 0xff800000342b7808 */ /* 0x000fe20003000000 */
[----:B------:R-:W-:Y:S01]  /*42d0*/  IMAD.MOV.U32 R52, RZ, RZ, R119 ;  /* 0x000000ffff347224 */ /* 0x000fe200078e0077 */
[----:B------:R-:W-:Y:S02]  /*42e0*/  ISETP.GT.AND P6, PT, R2, 0x69, PT ;  /* 0x000000690200780c */ /* 0x000fe40003fc4270 */
[----:B------:R-:W-:Y:S02]  /*42f0*/  P2R R22, PR, RZ, 0x2 ;  /* 0x00000002ff167803 */ /* 0x000fe40000000000 */
[----:B------:R-:W-:Y:S01]  /*4300*/  MOV R46, R119 ;  /* 0x00000077002e7202 */ /* 0x000fe20000000f00 */
[----:B------:R-:W-:-:S02]  /*4310*/  WARPGROUP.DEPBAR.LE gsb0, 0x0 ;  /* 0x00008000000079c5 */ /* 0x000fc40000010000 */
[----:B------:R-:W-:Y:S01]  /*4320*/  WARPGROUP.ARRIVE ;  /* 0x00000000000079c5 */ /* 0x000fe20000000000 */
[----:B------:R-:W-:Y:S02]  /*4330*/  FSEL R103, R34, -INF , P0 ;  /* 0xff80000022677808 */ /* 0x000fe40000000000 */
[----:B------:R-:W-:Y:S02]  /*4340*/  ISETP.GT.AND P0, PT, R2, 0x58, PT ;  /* 0x000000580200780c */ /* 0x000fe40003f04270 */
[----:B------:R-:W-:Y:S01]  /*4350*/  FSEL R105, R35, -INF , P1 ;  /* 0xff80000023697808 */ /* 0x000fe20000800000 */
[----:B------:R-:W-:Y:S01]  /*4360*/  HGMMA.64x16x16.F32.BF16 R24, gdesc[UR4], R24, gsb0 ;  /* 0x00200000041879f0 */ /* 0x000fe20008001818 */
[----:B------:R-:W-:Y:S01]  /*4370*/  FMNMX.FTZ R0, R103, R0, !PT ;  /* 0x0000000067007209 */ /* 0x000fe20007810000 */
[----:B------:R-:W-:Y:S01]  /*4380*/  ULDC UR4, c[0x0][0x988] ;  /* 0x0002620000047ab9 */ /* 0x000fe20000000800 */
[----:B------:R-:W-:Y:S02]  /*4390*/  FSEL R35, R44, -INF , P2 ;  /* 0xff8000002c237808 */ /* 0x000fe40001000000 */
[----:B------:R-:W-:-:S02]  /*43a0*/  ISETP.GT.AND P2, PT, R2, 0x59, PT ;  /* 0x000000590200780c */ /* 0x000fc40003f44270 */
[----:B------:R-:W-:Y:S02]  /*43b0*/  FSEL R107, R38, -INF , P0 ;  /* 0xff800000266b7808 */ /* 0x000fe40000000000 */
[----:B------:R-:W-:Y:S02]  /*43c0*/  FMNMX.FTZ R0, R105, R0, !PT ;  /* 0x0000000069007209 */ /* 0x000fe40007810000 */
[----:B------:R-:W-:Y:S02]  /*43d0*/  FSEL R39, R39, -INF , P2 ;  /* 0xff80000027277808 */ /* 0x000fe40001000000 */
[----:B------:R-:W-:Y:S02]  /*43e0*/  FMNMX.FTZ R0, R107, R0, !PT ;  /* 0x000000006b007209 */ /* 0x000fe40007810000 */
[----:B------:R-:W-:Y:S02]  /*43f0*/  P2R R20, PR, RZ, 0x1 ;  /* 0x00000001ff147803 */ /* 0x000fe40000000000 */
[----:B------:R-:W-:-:S02]  /*4400*/  FMNMX.FTZ R0, R39, R0, !PT ;  /* 0x0000000027007209 */ /* 0x000fc40007810000 */
[C---:B------:R-:W-:Y:S02]  /*4410*/  ISETP.GT.AND P0, PT, R2.reuse, 0x49, PT ;  /* 0x000000490200780c */ /* 0x040fe40003f04270 */
[----:B------:R-:W-:Y:S02]  /*4420*/  ISETP.GT.AND P1, PT, R2, 0x50, PT ;  /* 0x000000500200780c */ /* 0x000fe40003f24270 */
[----:B------:R-:W-:Y:S02]  /*4430*/  FSEL R45, R45, -INF , P0 ;  /* 0xff8000002d2d7808 */ /* 0x000fe40000000000 */
[----:B------:R-:W-:Y:S02]  /*4440*/  P2R R14, PR, RZ, 0x4 ;  /* 0x00000004ff0e7803 */ /* 0x000fe40000000000 */
[----:B------:R-:W-:Y:S01]  /*4450*/  ISETP.NE.AND P0, PT, R20, RZ, PT ;  /* 0x000000ff1400720c */ /* 0x000fe20003f05270 */
[----:B------:R-:W-:Y:S02]  /*4460*/  WARPGROUP.DEPBAR.LE gsb0, 0x0 ;  /* 0x00008000000079c5 */ /* 0x000fe40000010000 */
[----:B------:R-:W-:-:S02]  /*4470*/  FSEL R109, R26, -INF , P3 ;  /* 0xff8000001a6d7808 */ /* 0x000fc40001800000 */
[----:B------:R-:W-:Y:S02]  /*4480*/  FSEL R111, R27, -INF , P4 ;  /* 0xff8000001b6f7808 */ /* 0x000fe40002000000 */
[----:B------:R-:W-:Y:S02]  /*4490*/  FMNMX.FTZ R0, R109, R0, !PT ;  /* 0x000000006d007209 */ /* 0x000fe40007810000 */
[----:B------:R-:W-:Y:S02]  /*44a0*/  FSEL R113, R30, -INF , P5 ;  /* 0xff8000001e717808 */ /* 0x000fe40002800000 */
[----:B------:R-:W-:Y:S02]  /*44b0*/  FMNMX.FTZ R0, R111, R0, !PT ;  /* 0x000000006f007209 */ /* 0x000fe40007810000 */
[----:B------:R-:W-:Y:S02]  /*44c0*/  FSEL R115, R31, -INF , P6 ;  /* 0xff8000001f737808 */ /* 0x000fe40003000000 */
[----:B------:R-:W-:-:S02]  /*44d0*/  FMNMX.FTZ R0, R113, R0, !PT ;  /* 0x0000000071007209 */ /* 0x000fc40007810000 */
[----:B------:R-:W-:Y:S02]  /*44e0*/  FSEL R27, R32, -INF , P1 ;  /* 0xff800000201b7808 */ /* 0x000fe40000800000 */
[----:B------:R-:W-:Y:S01]  /*44f0*/  FMNMX.FTZ R6, R115, R0, !PT ;  /* 0x0000000073067209 */ /* 0x000fe20007810000 */
[----:B------:R-:W-:Y:S01]  /*4500*/  IMAD.U32 R0, RZ, RZ, UR4 ;  /* 0x00000004ff007e24 */ /* 0x000fe2000f8e00ff */
[----:B------:R-:W-:Y:S02]  /*4510*/  ISETP.NE.AND P1, PT, R22, RZ, PT ;  /* 0x000000ff1600720c */ /* 0x000fe40003f25270 */
[----:B------:R-:W-:Y:S01]  /*4520*/  FSEL R31, R36, -INF , P0 ;  /* 0xff800000241f7808 */ /* 0x000fe20000000000 */
[----:B------:R-:W0:Y:S01]  /*4530*/  SHFL.BFLY PT, R3, R6, 0x2, 0x1f ;  /* 0x0c401f0006037f89 */ /* 0x000e2200000e0000 */
[----:B------:R-:W-:Y:S02]  /*4540*/  FSEL R33, R33, -INF , P1 ;  /* 0xff80000021217808 */ /* 0x000fe40000800000 */
[----:B------:R-:W-:-:S02]  /*4550*/  FSEL R25, R25, -INF , P4 ;  /* 0xff80000019197808 */ /* 0x000fc40002000000 */
[----:B------:R-:W-:Y:S02]  /*4560*/  FSEL R29, R29, -INF , P6 ;  /* 0xff8000001d1d7808 */ /* 0x000fe40003000000 */
[----:B------:R-:W-:Y:S01]  /*4570*/  ISETP.NE.AND P1, PT, R80, RZ, PT ;  /* 0x000000ff5000720c */ /* 0x000fe20003f25270 */
[--C-:B------:R-:W-:Y:S01]  /*4580*/  IMAD.MOV.U32 R80, RZ, RZ, R119.reuse ;  /* 0x000000ffff507224 */ /* 0x100fe200078e0077 */
[----:B------:R-:W-:Y:S02]  /*4590*/  R2UR UR4, R17 ;  /* 0x00000000110472ca */ /* 0x000fe400000e0000 */
[----:B------:R-:W-:Y:S01]  /*45a0*/  ISETP.NE.AND P0, PT, R82, RZ, PT ;  /* 0x000000ff5200720c */ /* 0x000fe20003f05270 */
[----:B------:R-:W-:-:S10]  /*45b0*/  IMAD.MOV.U32 R82, RZ, RZ, R119 ;  /* 0x000000ffff527224 */ /* 0x000fd400078e0077 */
[----:B------:R-:W-:Y:S01]  /*45c0*/  UISETP.GE.AND UP0, UPT, UR38, UR4, UPT ;  /* 0x000000042600728c */ /* 0x000fe2000bf06270 */
[----:B0-----:R-:W-:Y:S02]  /*45d0*/  FMNMX.FTZ R10, R6, R3, !PT ;  /* 0x00000003060a7209 */ /* 0x001fe40007810000 */
[----:B------:R-:W-:Y:S01]  /*45e0*/  UMOV UR4, URZ ;  /* 0x0000003f00047c82 */ /* 0x000fe20008000000 */
[----:B------:R-:W-:Y:S02]  /*45f0*/  FMNMX.FTZ R6, R7, R73, !PT ;  /* 0x0000004907067209 */ /* 0x000fe40007810000 */
[----:B------:R-:W0:Y:S02]  /*4600*/  SHFL.BFLY PT, R3, R10, 0x1, 0x1f ;  /* 0x0c201f000a037f89 */ /* 0x000e2400000e0000 */
[----:B------:R-:W-:-:S04]  /*4610*/  FMNMX.FTZ R6, R9, R6, !PT ;  /* 0x0000000609067209 */ /* 0x000fc80007810000 */
[----:B------:R-:W-:-:S04]  /*4620*/  FMNMX.FTZ R6, R77, R6, !PT ;  /* 0x000000064d067209 */ /* 0x000fc80007810000 */
[----:B------:R-:W-:-:S04]  /*4630*/  FMNMX.FTZ R6, R13, R6, !PT ;  /* 0x000000060d067209 */ /* 0x000fc80007810000 */
[----:B------:R-:W-:-:S04]  /*4640*/  FMNMX.FTZ R6, R65, R6, !PT ;  /* 0x0000000641067209 */ /* 0x000fc80007810000 */
[----:B------:R-:W-:-:S04]  /*4650*/  FMNMX.FTZ R6, R11, R6, !PT ;  /* 0x000000060b067209 */ /* 0x000fc80007810000 */
[----:B------:R-:W-:Y:S02]  /*4660*/  FMNMX.FTZ R6, R69, R6, !PT ;  /* 0x0000000645067209 */ /* 0x000fe40007810000 */
[----:B0-----:R-:W-:Y:S02]  /*4670*/  FMNMX.FTZ R3, R10, R3, !PT ;  /* 0x000000030a037209 */ /* 0x001fe40007810000 */
[----:B------:R-:W-:Y:S02]  /*4680*/  FMNMX.FTZ R6, R59, R6, !PT ;  /* 0x000000063b067209 */ /* 0x000fe40007810000 */
[C---:B------:R-:W-:Y:S01]  /*4690*/  FSETP.NEU.FTZ.AND P2, PT, R3.reuse, -INF , PT ;  /* 0xff8000000300780b */ /* 0x040fe20003f5d000 */
[----:B------:R-:W-:Y:S01]  /*46a0*/  FMUL.FTZ R12, R3, R0 ;  /* 0x00000000030c7220 */ /* 0x000fe20000410000 */
[----:B------:R-:W-:-:S04]  /*46b0*/  FMNMX.FTZ R6, R57, R6, !PT ;  /* 0x0000000639067209 */ /* 0x000fc80007810000 */
[----:B------:R-:W-:Y:S02]  /*46c0*/  FMNMX.FTZ R6, R51, R6, !PT ;  /* 0x0000000633067209 */ /* 0x000fe40007810000 */
[----:B------:R-:W-:Y:S02]  /*46d0*/  FSEL R12, R12, RZ, P2 ;  /* 0x000000ff0c0c7208 */ /* 0x000fe40001000000 */
[----:B------:R-:W-:Y:S02]  /*46e0*/  FMNMX.FTZ R6, R61, R6, !PT ;  /* 0x000000063d067209 */ /* 0x000fe40007810000 */
[----:B------:R-:W-:Y:S01]  /*46f0*/  ISETP.NE.AND P2, PT, R14, RZ, PT ;  /* 0x000000ff0e00720c */ /* 0x000fe20003f45270 */
[--C-:B------:R-:W-:Y:S01]  /*4700*/  FFMA.FTZ R201, R15, R0, -R12.reuse ;  /* 0x000000000fc97223 */ /* 0x100fe2000001080c */
[----:B------:R-:W-:Y:S01]  /*4710*/  FMNMX.FTZ R6, R55, R6, !PT ;  /* 0x0000000637067209 */ /* 0x000fe20007810000 */
[-CC-:B------:R-:W-:Y:S01]  /*4720*/  FFMA.FTZ R203, R19, R0.reuse, -R12.reuse ;  /* 0x0000000013cb7223 */ /* 0x180fe2000001080c */
[----:B------:R-:W-:Y:S01]  /*4730*/  FSEL R37, R37, -INF , P2 ;  /* 0xff80000025257808 */ /* 0x000fe20001000000 */
[--C-:B------:R-:W-:Y:S01]  /*4740*/  FFMA.FTZ R21, R21, R0, -R12.reuse ;  /* 0x0000000015157223 */ /* 0x100fe2000001080c */
[----:B------:R-:W-:Y:S01]  /*4750*/  FMNMX.FTZ R6, R49, R6, !PT ;  /* 0x0000000631067209 */ /* 0x000fe20007810000 */
[--C-:B------:R-:W-:Y:S01]  /*4760*/  FFMA.FTZ R2, R75, R0, -R12.reuse ;  /* 0x000000004b027223 */ /* 0x100fe2000001080c */
[----:B------:R-:W-:Y:S01]  /*4770*/  FSEL R15, R24, -INF , P3 ;  /* 0xff800000180f7808 */ /* 0x000fe20001800000 */
[----:B------:R-:W-:Y:S01]  /*4780*/  MUFU.EX2 R197, R21 ;  /* 0x0000001500c57308 */ /* 0x000fe20000000800 */
[----:B------:R-:W-:Y:S01]  /*4790*/  FMNMX.FTZ R6, R43, R6, !PT ;  /* 0x000000062b067209 */ /* 0x000fe20007810000 */
[-CC-:B------:R-:W-:Y:S01]  /*47a0*/  FFMA.FTZ R79, R79, R0.reuse, -R12.reuse ;  /* 0x000000004f4f7223 */ /* 0x180fe2000001080c */
[----:B------:R-:W-:Y:S01]  /*47b0*/  FSEL R19, R28, -INF , P5 ;  /* 0xff8000001c137808 */ /* 0x000fe20002800000 */
[--C-:B------:R-:W-:Y:S01]  /*47c0*/  FFMA.FTZ R67, R67, R0, -R12.reuse ;  /* 0x0000000043437223 */ /* 0x100fe2000001080c */
[----:B------:R-:W-:Y:S01]  /*47d0*/  FMNMX.FTZ R6, R53, R6, !PT ;  /* 0x0000000635067209 */ /* 0x000fe20007810000 */
[-CC-:B------:R-:W-:Y:S01]  /*47e0*/  FFMA.FTZ R23, R23, R0.reuse, -R12.reuse ;  /* 0x0000000017177223 */ /* 0x180fe2000001080c */
[--C-:B------:R-:W-:Y:S01]  /*47f0*/  FFMA.FTZ R71, R71, R0, -R12.reuse ;  /* 0x0000000047477223 */ /* 0x100fe2000001080c */
[----:B------:R-:W-:Y:S01]  /*4800*/  MUFU.EX2 R201, R201 ;  /* 0x000000c900c97308 */ /* 0x000fe20000000800 */
[----:B------:R-:W-:Y:S01]  /*4810*/  FMNMX.FTZ R6, R47, R6, !PT ;  /* 0x000000062f067209 */ /* 0x000fe20007810000 */
[-CC-:B------:R-:W-:Y:S01]  /*4820*/  FFMA.FTZ R81, R81, R0.reuse, -R12.reuse ;  /* 0x0000000051517223 */ /* 0x180fe2000001080c */
[-CC-:B------:R-:W-:Y:S01]  /*4830*/  FFMA.FTZ R83, R83, R0.reuse, -R12.reuse ;  /* 0x0000000053537223 */ /* 0x180fe2000001080c */
[--C-:B------:R-:W-:Y:S01]  /*4840*/  FFMA.FTZ R85, R85, R0, -R12.reuse ;  /* 0x0000000055557223 */ /* 0x100fe2000001080c */
[----:B------:R-:W-:Y:S01]  /*4850*/  FMNMX.FTZ R6, R41, R6, !PT ;  /* 0x0000000629067209 */ /* 0x000fe20007810000 */
[-CC-:B------:R-:W-:Y:S01]  /*4860*/  FFMA.FTZ R63, R63, R0.reuse, -R12.reuse ;  /* 0x000000003f3f7223 */ /* 0x180fe2000001080c */
[--C-:B------:R-:W-:Y:S01]  /*4870*/  FFMA.FTZ R39, R39, R0, -R12.reuse ;  /* 0x0000000027277223 */ /* 0x100fe2000001080c */
[----:B------:R-:W0:Y:S01]  /*4880*/  MUFU.EX2 R2, R2 ;  /* 0x0000000200027308 */ /* 0x000e220000000800 */
        /* <DEDUP_REMOVED lines=14> */
[----:B------:R-:W-:Y:S01]  /*4970*/  FFMA.FTZ R105, R105, R0, -R12 ;  /* 0x0000000069697223 */ /* 0x000fe2000001080c */
[----:B------:R1:W-:Y:S01]  /*4980*/  MUFU.EX2 R14, R79 ;  /* 0x0000004f000e7308 */ /* 0x0003e20000000800 */
[----:B------:R-:W-:Y:S01]  /*4990*/  FMNMX.FTZ R6, R31, R6, !PT ;  /* 0x000000061f067209 */ /* 0x000fe20007810000 */
[----:B0-----:R-:W-:Y:S01]  /*49a0*/  FADD.FTZ R42, R201, R2 ;  /* 0x00000002c92a7221 */ /* 0x001fe20000010000 */
[----:B------:R-:W-:Y:S01]  /*49b0*/  F2FP.BF16.F32.PACK_AB R201, R2, R201 ;  /* 0x000000c902c9723e */ /* 0x000fe200000010ff */
[--C-:B------:R-:W-:Y:S01]  /*49c0*/  FFMA.FTZ R107, R107, R0, -R12.reuse ;  /* 0x000000006b6b7223 */ /* 0x100fe2000001080c */
[----:B------:R-:W-:Y:S01]  /*49d0*/  FMNMX.FTZ R6, R37, R6, !PT ;  /* 0x0000000625067209 */ /* 0x000fe20007810000 */
[-CC-:B------:R-:W-:Y:S01]  /*49e0*/  FFMA.FTZ R109, R109, R0.reuse, -R12.reuse ;  /* 0x000000006d6d7223 */ /* 0x180fe2000001080c */
[--C-:B------:R-:W-:Y:S01]  /*49f0*/  FFMA.FTZ R111, R111, R0, -R12.reuse ;  /* 0x000000006f6f7223 */ /* 0x100fe2000001080c */
[----:B------:R0:W-:Y:S01]  /*4a00*/  MUFU.EX2 R20, R67 ;  /* 0x0000004300147308 */ /* 0x0001e20000000800 */
[----:B------:R-:W-:Y:S01]  /*4a10*/  FMNMX.FTZ R6, R15, R6, !PT ;  /* 0x000000060f067209 */ /* 0x000fe20007810000 */
[-CC-:B------:R-:W-:Y:S01]  /*4a20*/  FFMA.FTZ R113, R113, R0.reuse, -R12.reuse ;  /* 0x0000000071717223 */ /* 0x180fe2000001080c */
[----:B------:R-:W-:Y:S01]  /*4a30*/  FFMA.FTZ R12, R115, R0, -R12 ;  /* 0x00000000730c7223 */ /* 0x000fe2000001080c */
[--C-:B------:R-:W-:Y:S01]  /*4a40*/  IMAD.MOV.U32 R115, RZ, RZ, R119.reuse ;  /* 0x000000ffff737224 */ /* 0x100fe200078e0077 */
[----:B------:R-:W-:Y:S01]  /*4a50*/  FMNMX.FTZ R6, R25, R6, !PT ;  /* 0x0000000619067209 */ /* 0x000fe20007810000 */
[----:B-1----:R-:W-:-:S02]  /*4a60*/  IMAD.MOV.U32 R79, RZ, RZ, R119 ;  /* 0x000000ffff4f7224 */ /* 0x002fc400078e0077 */
[----:B------:R-:W-:Y:S01]  /*4a70*/  MUFU.EX2 R23, R23 ;  /* 0x0000001700177308 */ /* 0x000fe20000000800 */
[----:B------:R-:W-:Y:S01]  /*4a80*/  FMNMX.FTZ R6, R19, R6, !PT ;  /* 0x0000000613067209 */ /* 0x000fe20007810000 */
[--C-:B------:R-:W-:Y:S02]  /*4a90*/  IMAD.MOV.U32 R75, RZ, RZ, R119.reuse ;  /* 0x000000ffff4b7224 */ /* 0x100fe400078e0077 */
[----:B0-----:R-:W-:Y:S01]  /*4aa0*/  IMAD.MOV.U32 R67, RZ, RZ, R119 ;  /* 0x000000ffff437224 */ /* 0x001fe200078e0077 */
[----:B------:R-:W-:-:S03]  /*4ab0*/  FMNMX.FTZ R6, R29, R6, !PT ;  /* 0x000000061d067209 */ /* 0x000fc60007810000 */
[----:B------:R0:W1:Y:S02]  /*4ac0*/  MUFU.EX2 R22, R71 ;  /* 0x0000004700167308 */ /* 0x0000640000000800 */
[----:B------:R-:W2:Y:S06]  /*4ad0*/  SHFL.BFLY PT, R21, R6, 0x2, 0x1f ;  /* 0x0c401f0006157f89 */ /* 0x000eac00000e0000 */
[----:B------:R-:W-:Y:S01]  /*4ae0*/  MUFU.EX2 R81, R81 ;  /* 0x0000005100517308 */ /* 0x000fe20000000800 */
[----:B0-----:R-:W-:-:S07]  /*4af0*/  IMAD.MOV.U32 R71, RZ, RZ, R119 ;  /* 0x000000ffff477224 */ /* 0x001fce00078e0077 */
[----:B------:R0:W3:Y:S01]  /*4b00*/  MUFU.EX2 R26, R83 ;  /* 0x00000053001a7308 */ /* 0x0000e20000000800 */
[----:B-1----:R-:W-:-:S07]  /*4b10*/  F2FP.BF16.F32.PACK_AB R199, R22, R23 ;  /* 0x0000001716c7723e */ /* 0x002fce00000010ff */
[----:B------:R-:W-:Y:S01]  /*4b20*/  MUFU.EX2 R85, R85 ;  /* 0x0000005500557308 */ /* 0x000fe20000000800 */
[----:B0-----:R-:W-:Y:S01]  /*4b30*/  IMAD.MOV.U32 R83, RZ, RZ, R119 ;  /* 0x000000ffff537224 */ /* 0x001fe200078e0077 */
[----:B--2---:R-:W-:-:S05]  /*4b40*/  FMNMX.FTZ R21, R6, R21, !PT ;  /* 0x0000001506157209 */ /* 0x004fca0007810000 */
[----:B------:R-:W0:Y:S01]  /*4b50*/  SHFL.BFLY PT, R6, R21, 0x1, 0x1f ;  /* 0x0c201f0015067f89 */ /* 0x000e2200000e0000 */
[----:B------:R1:W2:Y:S01]  /*4b60*/  MUFU.EX2 R30, R63 ;  /* 0x0000003f001e7308 */ /* 0x0002a20000000800 */
[----:B---3--:R-:W-:-:S07]  /*4b70*/  F2FP.BF16.F32.PACK_AB R193, R26, R81 ;  /* 0x000000511ac1723e */ /* 0x008fce00000010ff */
[----:B------:R3:W-:Y:S01]  /*4b80*/  MUFU.EX2 R38, R39 ;  /* 0x0000002700267308 */ /* 0x0007e20000000800 */
[----:B-1----:R-:W-:-:S07]  /*4b90*/  IMAD.MOV.U32 R63, RZ, RZ, R119 ;  /* 0x000000ffff3f7224 */ /* 0x002fce00078e0077 */
[----:B------:R-:W-:Y:S01]  /*4ba0*/  MUFU.EX2 R87, R87 ;  /* 0x0000005700577308 */ /* 0x000fe20000000800 */
[----:B---3--:R-:W-:Y:S01]  /*4bb0*/  IMAD.U32 R39, RZ, RZ, UR42 ;  /* 0x0000002aff277e24 */ /* 0x008fe2000f8e00ff */
[----:B--2---:R-:W-:Y:S02]  /*4bc0*/  F2FP.BF16.F32.PACK_AB R195, R30, R85 ;  /* 0x000000551ec3723e */ /* 0x004fe400000010ff */
[----:B0-----:R-:W-:-:S04]  /*4bd0*/  FMNMX.FTZ R6, R21, R6, !PT ;  /* 0x0000000615067209 */ /* 0x001fc80007810000 */
[----:B------:R0:W-:Y:S01]  /*4be0*/  MUFU.EX2 R24, R89 ;  /* 0x0000005900187308 */ /* 0x0001e20000000800 */
[C---:B------:R-:W-:Y:S01]  /*4bf0*/  FSETP.NEU.FTZ.AND P2, PT, R6.reuse, -INF , PT ;  /* 0xff8000000600780b */ /* 0x040fe20003f5d000 */
[----:B------:R-:W-:-:S06]  /*4c00*/  FMUL.FTZ R10, R6, R0 ;  /* 0x00000000060a7220 */ /* 0x000fcc0000410000 */
[----:B------:R-:W-:Y:S01]  /*4c10*/  MUFU.EX2 R91, R91 ;  /* 0x0000005b005b7308 */ /* 0x000fe20000000800 */
[----:B------:R-:W-:Y:S01]  /*4c20*/  FSEL R10, R10, RZ, P2 ;  /* 0x000000ff0a0a7208 */ /* 0x000fe20001000000 */
[----:B0-----:R-:W-:Y:S01]  /*4c30*/  IMAD.MOV.U32 R89, RZ, RZ, R119 ;  /* 0x000000ffff597224 */ /* 0x001fe200078e0077 */
[----:B------:R-:W-:-:S03]  /*4c40*/  PLOP3.LUT P2, PT, PT, PT, UP0, 0x80, 0x0 ;  /* 0x000000000000781c */ /* 0x000fc60003f4f008 */
        /* <DEDUP_REMOVED lines=12> */
[-C--:B------:R-:W-:Y:S01]  /*4d10*/  FFMA.FTZ R61, R61, R0.reuse, -R10 ;  /* 0x000000003d3d7223 */ /* 0x080fe2000001080a */
[----:B------:R-:W1:Y:S01]  /*4d20*/  MUFU.EX2 R73, R73 ;  /* 0x0000004900497308 */ /* 0x000e620000000800 */
[----:B0-----:R-:W-:Y:S01]  /*4d30*/  FADD.FTZ R7, R203, R42 ;  /* 0x0000002acb077221 */ /* 0x001fe20000010000 */
[-CC-:B------:R-:W-:Y:S01]  /*4d40*/  FFMA.FTZ R55, R55, R0.reuse, -R10.reuse ;  /* 0x0000000037377223 */ /* 0x180fe2000001080a */
[-CC-:B------:R-:W-:Y:S01]  /*4d50*/  FFMA.FTZ R49, R49, R0.reuse, -R10.reuse ;  /* 0x0000000031317223 */ /* 0x180fe2000001080a */
[-CC-:B------:R-:W-:Y:S01]  /*4d60*/  FFMA.FTZ R43, R43, R0.reuse, -R10.reuse ;  /* 0x000000002b2b7223 */ /* 0x180fe2000001080a */
[----:B------:R-:W-:Y:S01]  /*4d70*/  FADD.FTZ R42, R14, R7 ;  /* 0x000000070e2a7221 */ /* 0x000fe20000010000 */
[-CC-:B------:R-:W-:Y:S01]  /*4d80*/  FFMA.FTZ R53, R53, R0.reuse, -R10.reuse ;  /* 0x0000000035357223 */ /* 0x180fe2000001080a */
[-C--:B------:R-:W-:Y:S01]  /*4d90*/  FFMA.FTZ R47, R47, R0.reuse, -R10 ;  /* 0x000000002f2f7223 */ /* 0x080fe2000001080a */
[----:B------:R-:W0:Y:S01]  /*4da0*/  MUFU.EX2 R9, R9 ;  /* 0x0000000900097308 */ /* 0x000e220000000800 */
[----:B------:R-:W-:Y:S01]  /*4db0*/  FADD.FTZ R7, R197, R42 ;  /* 0x0000002ac5077221 */ /* 0x000fe20000010000 */
[-CC-:B------:R-:W-:Y:S01]  /*4dc0*/  FFMA.FTZ R41, R41, R0.reuse, -R10.reuse ;  /* 0x0000000029297223 */ /* 0x180fe2000001080a */
[-CC-:B------:R-:W-:Y:S01]  /*4dd0*/  FFMA.FTZ R35, R35, R0.reuse, -R10.reuse ;  /* 0x0000000023237223 */ /* 0x180fe2000001080a */
[-CC-:B------:R-:W-:Y:S01]  /*4de0*/  FFMA.FTZ R45, R45, R0.reuse, -R10.reuse ;  /* 0x000000002d2d7223 */ /* 0x180fe2000001080a */
[----:B------:R-:W-:Y:S01]  /*4df0*/  FADD.FTZ R44, R20, R7 ;  /* 0x00000007142c7221 */ /* 0x000fe20000010000 */
[-CC-:B------:R-:W-:Y:S01]  /*4e00*/  FFMA.FTZ R27, R27, R0.reuse, -R10.reuse ;  /* 0x000000001b1b7223 */ /* 0x180fe2000001080a */
[-C--:B------:R-:W-:Y:S01]  /*4e10*/  FFMA.FTZ R33, R33, R0.reuse, -R10 ;  /* 0x0000000021217223 */ /* 0x080fe2000001080a */
[----:B------:R-:W2:Y:S01]  /*4e20*/  MUFU.EX2 R202, R77 ;  /* 0x0000004d00ca7308 */ /* 0x000ea20000000800 */
[----:B-1----:R-:W-:Y:S01]  /*4e30*/  FADD.FTZ R42, R200, R73 ;  /* 0x00000049c82a7221 */ /* 0x002fe20000010000 */
[----:B------:R-:W-:Y:S01]  /*4e40*/  FADD.FTZ R21, R23, R44 ;  /* 0x0000002c17157221 */ /* 0x000fe20000010000 */
[-CC-:B------:R-:W-:Y:S01]  /*4e50*/  FFMA.FTZ R31, R31, R0.reuse, -R10.reuse ;  /* 0x000000001f1f7223 */ /* 0x180fe2000001080a */
[-CC-:B------:R-:W-:Y:S01]  /*4e60*/  FFMA.FTZ R37, R37, R0.reuse, -R10.reuse ;  /* 0x0000000025257223 */ /* 0x180fe2000001080a */
[-CC-:B------:R-:W-:Y:S01]  /*4e70*/  FFMA.FTZ R15, R15, R0.reuse, -R10.reuse ;  /* 0x000000000f0f7223 */ /* 0x180fe2000001080a */
[----:B------:R-:W-:Y:S01]  /*4e80*/  FADD.FTZ R44, R22, R21 ;  /* 0x00000015162c7221 */ /* 0x000fe20000010000 */
[-C--:B------:R-:W-:Y:S01]  /*4e90*/  FFMA.FTZ R25, R25, R0.reuse, -R10 ;  /* 0x0000000019197223 */ /* 0x080fe2000001080a */
[----:B------:R-:W1:Y:S01]  /*4ea0*/  MUFU.EX2 R13, R13 ;  /* 0x0000000d000d7308 */ /* 0x000e620000000800 */
[----:B0-----:R-:W-:Y:S01]  /*4eb0*/  FADD.FTZ R7, R9, R42 ;  /* 0x0000002a09077221 */ /* 0x001fe20000010000 */
[----:B------:R-:W-:Y:S01]  /*4ec0*/  FADD.FTZ R21, R81, R44 ;  /* 0x0000002c51157221 */ /* 0x000fe20000010000 */
[-CC-:B------:R-:W-:Y:S01]  /*4ed0*/  FFMA.FTZ R19, R19, R0.reuse, -R10.reuse ;  /* 0x0000000013137223 */ /* 0x180fe2000001080a */
[----:B------:R-:W-:Y:S01]  /*4ee0*/  FFMA.FTZ R29, R29, R0, -R10 ;  /* 0x000000001d1d7223 */ /* 0x000fe2000001080a */
[----:B------:R-:W-:Y:S01]  /*4ef0*/  F2FP.BF16.F32.PACK_AB R189, R24, R87 ;  /* 0x0000005718bd723e */ /* 0x000fe200000010ff */
[----:B------:R-:W-:Y:S01]  /*4f00*/  FADD.FTZ R44, R26, R21 ;  /* 0x000000151a2c7221 */ /* 0x000fe20000010000 */
[----:B------:R-:W-:Y:S01]  /*4f10*/  F2FP.BF16.F32.PACK_AB R200, R73, R200 ;  /* 0x000000c849c8723e */ /* 0x000fe200000010ff */
[----:B------:R0:W3:Y:S01]  /*4f20*/  MUFU.EX2 R196, R65 ;  /* 0x0000004100c47308 */ /* 0x0000e20000000800 */
[C---:B--2---:R-:W-:Y:S01]  /*4f30*/  FADD.FTZ R42, R202.reuse, R7 ;  /* 0x00000007ca2a7221 */ /* 0x044fe20000010000 */
[----:B------:R-:W-:Y:S01]  /*4f40*/  F2FP.BF16.F32.PACK_AB R202, R202, R9 ;  /* 0x00000009caca723e */ /* 0x000fe200000010ff */
[----:B------:R-:W-:Y:S01]  /*4f50*/  IMAD.MOV.U32 R9, RZ, RZ, 0x3f800000 ;  /* 0x3f800000ff097424 */ /* 0x000fe200078e00ff */
[----:B------:R-:W-:Y:S01]  /*4f60*/  F2FP.BF16.F32.PACK_AB R203, R14, R203 ;  /* 0x000000cb0ecb723e */ /* 0x000fe200000010ff */
[--C-:B------:R-:W-:Y:S01]  /*4f70*/  IMAD.MOV.U32 R81, RZ, RZ, R119.reuse ;  /* 0x000000ffff517224 */ /* 0x100fe200078e0077 */
[----:B------:R-:W-:Y:S01]  /*4f80*/  F2FP.BF16.F32.PACK_AB R197, R20, R197 ;  /* 0x000000c514c5723e */ /* 0x000fe200000010ff */
[--C-:B------:R-:W-:Y:S01]  /*4f90*/  IMAD.MOV.U32 R77, RZ, RZ, R119.reuse ;  /* 0x000000ffff4d7224 */ /* 0x100fe200078e0077 */
[----:B------:R-:W2:Y:S01]  /*4fa0*/  MUFU.EX2 R11, R11 ;  /* 0x0000000b000b7308 */ /* 0x000ea20000000800 */
[----:B-1----:R-:W-:Y:S01]  /*4fb0*/  FADD.FTZ R7, R13, R42 ;  /* 0x0000002a0d077221 */ /* 0x002fe20000010000 */
[----:B------:R-:W-:-:S02]  /*4fc0*/  IMAD.MOV.U32 R73, RZ, RZ, R119 ;  /* 0x000000ffff497224 */ /* 0x000fc400078e0077 */
[--C-:B0-----:R-:W-:Y:S02]  /*4fd0*/  IMAD.MOV.U32 R65, RZ, RZ, R119.reuse ;  /* 0x000000ffff417224 */ /* 0x101fe400078e0077 */
[----:B------:R-:W-:Y:S02]  /*4fe0*/  IMAD.MOV.U32 R26, RZ, RZ, R119 ;  /* 0x000000ffff1a7224 */ /* 0x000fe400078e0077 */
[----:B------:R0:W1:Y:S01]  /*4ff0*/  MUFU.EX2 R198, R69 ;  /* 0x0000004500c67308 */ /* 0x0000620000000800 */
[C---:B---3--:R-:W-:Y:S01]  /*5000*/  FADD.FTZ R42, R196.reuse, R7 ;  /* 0x00000007c42a7221 */ /* 0x048fe20000010000 */
[----:B------:R-:W-:Y:S01]  /*5010*/  FADD.FTZ R7, R85, R44 ;  /* 0x0000002c55077221 */ /* 0x000fe20000010000 */
[----:B------:R-:W-:Y:S01]  /*5020*/  F2FP.BF16.F32.PACK_AB R196, R196, R13 ;  /* 0x0000000dc4c4723e */ /* 0x000fe200000010ff */
[----:B------:R-:W-:Y:S02]  /*5030*/  IMAD.MOV.U32 R85, RZ, RZ, R119 ;  /* 0x000000ffff557224 */ /* 0x000fe400078e0077 */
[----:B------:R-:W-:Y:S01]  /*5040*/  FADD.FTZ R44, R30, R7 ;  /* 0x000000071e2c7221 */ /* 0x000fe20000010000 */
[----:B------:R-:W-:Y:S01]  /*5050*/  @!P1 VIADD R7, R39, 0x36840 ;  /* 0x0003684027079836 */ /* 0x000fe20000000000 */
[----:B------:R-:W3:Y:S01]  /*5060*/  MUFU.EX2 R59, R59 ;  /* 0x0000003b003b7308 */ /* 0x000ee20000000800 */
[----:B--2---:R-:W-:Y:S01]  /*5070*/  FADD.FTZ R21, R11, R42 ;  /* 0x0000002a0b157221 */ /* 0x004fe20000010000 */
[----:B------:R-:W-:Y:S01]  /*5080*/  FADD.FTZ R39, R87, R44 ;  /* 0x0000002c57277221 */ /* 0x000fe20000010000 */
[----:B------:R-:W-:Y:S01]  /*5090*/  IMAD.MOV.U32 R87, RZ, RZ, R119 ;  /* 0x000000ffff577224 */ /* 0x000fe200078e0077 */
[----:B------:R-:W-:Y:S01]  /*50a0*/  @!P1 PRMT R7, RZ, 0x654, R7 ;  /* 0x00000654ff079816 */ /* 0x000fe20000000007 */
[----:B0-----:R-:W-:-:S02]  /*50b0*/  IMAD.MOV.U32 R69, RZ, RZ, R119 ;  /* 0x000000ffff457224 */ /* 0x001fc400078e0077 */
[----:B------:R-:W-:Y:S01]  /*50c0*/  FADD.FTZ R44, R24, R39 ;  /* 0x00000027182c7221 */ /* 0x000fe20000010000 */
[----:B------:R-:W-:Y:S01]  /*50d0*/  IMAD.MOV.U32 R39, RZ, RZ, R119 ;  /* 0x000000ffff277224 */ /* 0x000fe200078e0077 */
[----:B------:R0:W2:Y:S01]  /*50e0*/  MUFU.EX2 R192, R57 ;  /* 0x0000003900c07308 */ /* 0x0000a20000000800 */
[C---:B-1----:R-:W-:Y:S01]  /*50f0*/  FADD.FTZ R42, R198.reuse, R21 ;  /* 0x00000015c62a7221 */ /* 0x042fe20000010000 */
[----:B------:R1:W-:Y:S01]  /*5100*/  @!P1 SYNCS.ARRIVE.TRANS64.RED.A1T0 RZ, [R7+URZ], RZ ;  /* 0x000000ff07ff99a7 */ /* 0x0003e2000810043f */
[----:B------:R-:W-:Y:S01]  /*5110*/  F2FP.BF16.F32.PACK_AB R198, R198, R11 ;  /* 0x0000000bc6c6723e */ /* 0x000fe200000010ff */
[----:B------:R-:W-:Y:S01]  /*5120*/  IMAD.MOV.U32 R24, RZ, RZ, R119 ;  /* 0x000000ffff187224 */ /* 0x000fe200078e0077 */
[----:B------:R-:W-:-:S03]  /*5130*/  MOV R30, R119 ;  /* 0x00000077001e7202 */ /* 0x000fc60000000f00 */
[----:B------:R-:W1:Y:S01]  /*5140*/  MUFU.EX2 R51, R51 ;  /* 0x0000003300337308 */ /* 0x000e620000000800 */
[----:B---3--:R-:W-:Y:S01]  /*5150*/  FADD.FTZ R21, R59, R42 ;  /* 0x0000002a3b157221 */ /* 0x008fe20000010000 */
[----:B0-----:R-:W-:-:S06]  /*5160*/  IMAD.MOV.U32 R57, RZ, RZ, R119 ;  /* 0x000000ffff397224 */ /* 0x001fcc00078e0077 */
[----:B------:R0:W3:Y:S01]  /*5170*/  MUFU.EX2 R194, R61 ;  /* 0x0000003d00c27308 */ /* 0x0000e20000000800 */
[C---:B--2---:R-:W-:Y:S01]  /*5180*/  FADD.FTZ R42, R192.reuse, R21 ;  /* 0x00000015c02a7221 */ /* 0x044fe20000010000 */
[----:B------:R-:W-:Y:S01]  /*5190*/  FADD.FTZ R21, R91, R44 ;  /* 0x0000002c5b157221 */ /* 0x000fe20000010000 */
[----:B------:R-:W-:Y:S01]  /*51a0*/  F2FP.BF16.F32.PACK_AB R192, R192, R59 ;  /* 0x0000003bc0c0723e */ /* 0x000fe200000010ff */
[----:B------:R-:W-:-:S04]  /*51b0*/  IMAD.MOV.U32 R59, RZ, RZ, R119 ;  /* 0x000000ffff3b7224 */ /* 0x000fc800078e0077 */
[----:B------:R-:W2:Y:S01]  /*51c0*/  MUFU.EX2 R55, R55 ;  /* 0x0000003700377308 */ /* 0x000ea20000000800 */
[----:B-1----:R-:W-:Y:S01]  /*51d0*/  FADD.FTZ R7, R51, R42 ;  /* 0x0000002a33077221 */ /* 0x002fe20000010000 */
[----:B0-----:R-:W-:-:S06]  /*51e0*/  IMAD.MOV.U32 R61, RZ, RZ, R119 ;  /* 0x000000ffff3d7224 */ /* 0x001fcc00078e0077 */
[----:B------:R0:W1:Y:S01]  /*51f0*/  MUFU.EX2 R188, R49 ;  /* 0x0000003100bc7308 */ /* 0x0000620000000800 */
[C---:B---3--:R-:W-:Y:S01]  /*5200*/  FADD.FTZ R42, R194.reuse, R7 ;  /* 0x00000007c22a7221 */ /* 0x048fe20000010000 */
[----:B------:R-:W-:Y:S01]  /*5210*/  F2FP.BF16.F32.PACK_AB R194, R194, R51 ;  /* 0x00000033c2c2723e */ /* 0x000fe200000010ff */
[----:B------:R-:W-:-:S05]  /*5220*/  IMAD.MOV.U32 R51, RZ, RZ, R119 ;  /* 0x000000ffff337224 */ /* 0x000fca00078e0077 */
[----:B------:R-:W3:Y:S01]  /*5230*/  MUFU.EX2 R43, R43 ;  /* 0x0000002b002b7308 */ /* 0x000ee20000000800 */
[----:B--2---:R-:W-:Y:S01]  /*5240*/  FADD.FTZ R7, R55, R42 ;  /* 0x0000002a37077221 */ /* 0x004fe20000010000 */
[----:B0-----:R-:W-:-:S06]  /*5250*/  IMAD.MOV.U32 R49, RZ, RZ, R119 ;  /* 0x000000ffff317224 */ /* 0x001fcc00078e0077 */
[----:B------:R0:W2:Y:S01]  /*5260*/  MUFU.EX2 R190, R53 ;  /* 0x0000003500be7308 */ /* 0x0000a20000000800 */
[C---:B-1----:R-:W-:Y:S01]  /*5270*/  FADD.FTZ R42, R188.reuse, R7 ;  /* 0x00000007bc2a7221 */ /* 0x042fe20000010000 */
[----:B------:R-:W-:Y:S01]  /*5280*/  F2FP.BF16.F32.PACK_AB R188, R188, R55 ;  /* 0x00000037bcbc723e */ /* 0x000fe200000010ff */
[----:B------:R-:W-:-:S05]  /*5290*/  IMAD.MOV.U32 R55, RZ, RZ, R119 ;  /* 0x000000ffff377224 */ /* 0x000fca00078e0077 */
[----:B------:R1:W4:Y:S01]  /*52a0*/  MUFU.EX2 R28, R93 ;  /* 0x0000005d001c7308 */ /* 0x0003220000000800 */
[----:B---3--:R-:W-:Y:S01]  /*52b0*/  FADD.FTZ R7, R43, R42 ;  /* 0x0000002a2b077221 */ /* 0x008fe20000010000 */
[--C-:B0-----:R-:W-:Y:S02]  /*52c0*/  IMAD.MOV.U32 R53, RZ, RZ, R119.reuse ;  /* 0x000000ffff357224 */ /* 0x101fe400078e0077 */
[----:B------:R-:W-:-:S04]  /*52d0*/  IMAD.MOV.U32 R42, RZ, RZ, R119 ;  /* 0x000000ffff2a7224 */ /* 0x000fc800078e0077 */
[----:B------:R-:W0:Y:S01]  /*52e0*/  MUFU.EX2 R47, R47 ;  /* 0x0000002f002f7308 */ /* 0x000e220000000800 */
[C---:B--2---:R-:W-:Y:S01]  /*52f0*/  FADD.FTZ R2, R190.reuse, R7 ;  /* 0x00000007be027221 */ /* 0x044fe20000010000 */
[----:B------:R-:W-:Y:S01]  /*5300*/  F2FP.BF16.F32.PACK_AB R190, R190, R43 ;  /* 0x0000002bbebe723e */ /* 0x000fe200000010ff */
[--C-:B-1----:R-:W-:Y:S02]  /*5310*/  IMAD.MOV.U32 R93, RZ, RZ, R119.reuse ;  /* 0x000000ffff5d7224 */ /* 0x102fe400078e0077 */
[----:B------:R-:W-:-:S03]  /*5320*/  IMAD.MOV.U32 R43, RZ, RZ, R119 ;  /* 0x000000ffff2b7224 */ /* 0x000fc600078e0077 */
[----:B------:R-:W1:Y:S01]  /*5330*/  MUFU.EX2 R95, R95 ;  /* 0x0000005f005f7308 */ /* 0x000e620000000800 */
[C---:B----4-:R-:W-:Y:S01]  /*5340*/  FADD.FTZ R44, R28.reuse, R21 ;  /* 0x000000151c2c7221 */ /* 0x050fe20000010000 */
[----:B------:R-:W-:Y:S01]  /*5350*/  F2FP.BF16.F32.PACK_AB R191, R28, R91 ;  /* 0x0000005b1cbf723e */ /* 0x000fe200000010ff */
[--C-:B------:R-:W-:Y:S02]  /*5360*/  IMAD.MOV.U32 R91, RZ, RZ, R119.reuse ;  /* 0x000000ffff5b7224 */ /* 0x100fe400078e0077 */
[----:B------:R-:W-:-:S03]  /*5370*/  IMAD.MOV.U32 R28, RZ, RZ, R119 ;  /* 0x000000ffff1c7224 */ /* 0x000fc600078e0077 */
[----:B------:R2:W3:Y:S01]  /*5380*/  MUFU.EX2 R184, R41 ;  /* 0x0000002900b87308 */ /* 0x0004e20000000800 */
[----:B0-----:R-:W-:-:S07]  /*5390*/  FADD.FTZ R7, R47, R2 ;  /* 0x000000022f077221 */ /* 0x001fce0000010000 */
[----:B------:R0:W4:Y:S01]  /*53a0*/  MUFU.EX2 R32, R97 ;  /* 0x0000006100207308 */ /* 0x0001220000000800 */
[----:B-1----:R-:W-:Y:S01]  /*53b0*/  FADD.FTZ R21, R95, R44 ;  /* 0x0000002c5f157221 */ /* 0x002fe20000010000 */
[----:B--2---:R-:W-:-:S06]  /*53c0*/  IMAD.MOV.U32 R41, RZ, RZ, R119 ;  /* 0x000000ffff297224 */ /* 0x004fcc00078e0077 */
[----:B------:R-:W1:Y:S01]  /*53d0*/  MUFU.EX2 R35, R35 ;  /* 0x0000002300237308 */ /* 0x000e620000000800 */
[C---:B---3--:R-:W-:Y:S01]  /*53e0*/  FADD.FTZ R2, R184.reuse, R7 ;  /* 0x00000007b8027221 */ /* 0x048fe20000010000 */
[----:B------:R-:W-:Y:S01]  /*53f0*/  F2FP.BF16.F32.PACK_AB R184, R184, R47 ;  /* 0x0000002fb8b8723e */ /* 0x000fe200000010ff */
[--C-:B0-----:R-:W-:Y:S02]  /*5400*/  IMAD.MOV.U32 R97, RZ, RZ, R119.reuse ;  /* 0x000000ffff617224 */ /* 0x101fe400078e0077 */
[----:B------:R-:W-:-:S03]  /*5410*/  IMAD.MOV.U32 R47, RZ, RZ, R119 ;  /* 0x000000ffff2f7224 */ /* 0x000fc600078e0077 */
[----:B------:R-:W0:Y:S01]  /*5420*/  MUFU.EX2 R99, R99 ;  /* 0x0000006300637308 */ /* 0x000e220000000800 */
[C---:B----4-:R-:W-:Y:S01]  /*5430*/  FADD.FTZ R44, R32.reuse, R21 ;  /* 0x00000015202c7221 */ /* 0x050fe20000010000 */
[----:B------:R-:W-:Y:S01]  /*5440*/  F2FP.BF16.F32.PACK_AB R185, R32, R95 ;  /* 0x0000005f20b9723e */ /* 0x000fe200000010ff */
[--C-:B------:R-:W-:Y:S02]  /*5450*/  IMAD.MOV.U32 R95, RZ, RZ, R119.reuse ;  /* 0x000000ffff5f7224 */ /* 0x100fe400078e0077 */
[----:B------:R-:W-:-:S03]  /*5460*/  IMAD.MOV.U32 R32, RZ, RZ, R119 ;  /* 0x000000ffff207224 */ /* 0x000fc600078e0077 */
[----:B------:R2:W3:Y:S01]  /*5470*/  MUFU.EX2 R186, R45 ;  /* 0x0000002d00ba7308 */ /* 0x0004e20000000800 */
[----:B-1----:R-:W-:-:S07]  /*5480*/  FADD.FTZ R7, R35, R2 ;  /* 0x0000000223077221 */ /* 0x002fce0000010000 */
[----:B------:R1:W4:Y:S01]  /*5490*/  MUFU.EX2 R34, R101 ;  /* 0x0000006500227308 */ /* 0x0003220000000800 */
[----:B0-----:R-:W-:Y:S01]  /*54a0*/  FADD.FTZ R21, R99, R44 ;  /* 0x0000002c63157221 */ /* 0x001fe20000010000 */
[--C-:B--2---:R-:W-:Y:S02]  /*54b0*/  IMAD.MOV.U32 R45, RZ, RZ, R119.reuse ;  /* 0x000000ffff2d7224 */ /* 0x104fe400078e0077 */
[----:B------:R-:W-:-:S04]  /*54c0*/  IMAD.MOV.U32 R44, RZ, RZ, R119 ;  /* 0x000000ffff2c7224 */ /* 0x000fc800078e0077 */
[----:B------:R-:W0:Y:S01]  /*54d0*/  MUFU.EX2 R27, R27 ;  /* 0x0000001b001b7308 */ /* 0x000e220000000800 */
[C---:B---3--:R-:W-:Y:S01]  /*54e0*/  FADD.FTZ R2, R186.reuse, R7 ;  /* 0x00000007ba027221 */ /* 0x048fe20000010000 */
        /* <DEDUP_REMOVED lines=25> */
[----:B------:R-:W1:Y:S01]  /*5680*/  MUFU.EX2 R15, R15 ;  /* 0x0000000f000f7308 */ /* 0x000e620000000800 */
[----:B0-----:R-:W-:Y:S01]  /*5690*/  FADD.FTZ R21, R107, R10 ;  /* 0x0000000a6b157221 */ /* 0x001fe20000010000 */
[C---:B------:R-:W-:Y:S01]  /*56a0*/  F2FP.BF16.F32.PACK_AB R183, R38.reuse, R107 ;  /* 0x0000006b26b7723e */ /* 0x040fe200000010ff */
[----:B------:R-:W-:Y:S02]  /*56b0*/  IMAD.MOV.U32 R107, RZ, RZ, R119 ;  /* 0x000000ffff6b7224 */ /* 0x000fe400078e0077 */
[----:B------:R-:W-:Y:S01]  /*56c0*/  FADD.FTZ R10, R38, R21 ;  /* 0x00000015260a7221 */ /* 0x000fe20000010000 */
[----:B------:R-:W-:Y:S01]  /*56d0*/  MOV R38, R119 ;  /* 0x0000007700267202 */ /* 0x000fe20000000f00 */
[----:B--2---:R-:W-:Y:S01]  /*56e0*/  IMAD.MOV.U32 R37, RZ, RZ, R119 ;  /* 0x000000ffff257224 */ /* 0x004fe200078e0077 */
[----:B------:R-:W0:Y:S01]  /*56f0*/  MUFU.EX2 R109, R109 ;  /* 0x0000006d006d7308 */ /* 0x000e220000000800 */
[C---:B---3--:R-:W-:Y:S01]  /*5700*/  FADD.FTZ R2, R182.reuse, R7 ;  /* 0x00000007b6027221 */ /* 0x048fe20000010000 */
[----:B------:R-:W-:Y:S01]  /*5710*/  F2FP.BF16.F32.PACK_AB R182, R182, R31 ;  /* 0x0000001fb6b6723e */ /* 0x000fe200000010ff */
[----:B------:R-:W-:-:S05]  /*5720*/  IMAD.MOV.U32 R31, RZ, RZ, R119 ;  /* 0x000000ffff1f7224 */ /* 0x000fca00078e0077 */
[----:B------:R2:W3:Y:S01]  /*5730*/  MUFU.EX2 R176, R25 ;  /* 0x0000001900b07308 */ /* 0x0004e20000000800 */
[----:B-1----:R-:W-:-:S07]  /*5740*/  FADD.FTZ R7, R15, R2 ;  /* 0x000000020f077221 */ /* 0x002fce0000010000 */
[----:B------:R1:W4:Y:S01]  /*5750*/  MUFU.EX2 R40, R111 ;  /* 0x0000006f00287308 */ /* 0x0003220000000800 */
[----:B0-----:R-:W-:Y:S01]  /*5760*/  FADD.FTZ R21, R109, R10 ;  /* 0x0000000a6d157221 */ /* 0x001fe20000010000 */
[----:B--2---:R-:W-:-:S06]  /*5770*/  IMAD.MOV.U32 R25, RZ, RZ, R119 ;  /* 0x000000ffff197224 */ /* 0x004fcc00078e0077 */
[----:B------:R-:W0:Y:S01]  /*5780*/  MUFU.EX2 R19, R19 ;  /* 0x0000001300137308 */ /* 0x000e220000000800 */
[C---:B---3--:R-:W-:Y:S01]  /*5790*/  FADD.FTZ R2, R176.reuse, R7 ;  /* 0x00000007b0027221 */ /* 0x048fe20000010000 */
[----:B------:R-:W-:Y:S01]  /*57a0*/  IMAD.U32 R7, RZ, RZ, UR4 ;  /* 0x00000004ff077e24 */ /* 0x000fe2000f8e00ff */
[----:B------:R-:W-:Y:S01]  /*57b0*/  F2FP.BF16.F32.PACK_AB R176, R176, R15 ;  /* 0x0000000fb0b0723e */ /* 0x000fe200000010ff */
[----:B-1----:R-:W-:-:S04]  /*57c0*/  IMAD.MOV.U32 R111, RZ, RZ, R119 ;  /* 0x000000ffff6f7224 */ /* 0x002fc800078e0077 */
[----:B------:R-:W1:Y:S01]  /*57d0*/  MUFU.EX2 R113, R113 ;  /* 0x0000007100717308 */ /* 0x000e620000000800 */
[C---:B----4-:R-:W-:Y:S01]  /*57e0*/  FADD.FTZ R10, R40.reuse, R21 ;  /* 0x00000015280a7221 */ /* 0x050fe20000010000 */
[----:B------:R-:W-:Y:S01]  /*57f0*/  F2FP.BF16.F32.PACK_AB R177, R40, R109 ;  /* 0x0000006d28b1723e */ /* 0x000fe200000010ff */
[--C-:B------:R-:W-:Y:S02]  /*5800*/  IMAD.MOV.U32 R109, RZ, RZ, R119.reuse ;  /* 0x000000ffff6d7224 */ /* 0x100fe400078e0077 */
[----:B------:R-:W-:-:S03]  /*5810*/  IMAD.MOV.U32 R40, RZ, RZ, R119 ;  /* 0x000000ffff287224 */ /* 0x000fc600078e0077 */
[----:B------:R-:W2:Y:S01]  /*5820*/  MUFU.EX2 R12, R12 ;  /* 0x0000000c000c7308 */ /* 0x000ea20000000800 */
[----:B0-----:R-:W-:Y:S01]  /*5830*/  FADD.FTZ R11, R19, R2 ;  /* 0x00000002130b7221 */ /* 0x001fe20000010000 */
[----:B------:R-:W-:-:S06]  /*5840*/  IMAD.MOV.U32 R2, RZ, RZ, 0x3f800000 ;  /* 0x3f800000ff027424 */ /* 0x000fcc00078e00ff */
[----:B------:R0:W3:Y:S01]  /*5850*/  MUFU.EX2 R178, R29 ;  /* 0x0000001d00b27308 */ /* 0x0000e20000000800 */
[----:B-1----:R-:W-:Y:S01]  /*5860*/  FADD.FTZ R21, R113, R10 ;  /* 0x0000000a71157221 */ /* 0x002fe20000010000 */
[----:B--2---:R-:W-:-:S03]  /*5870*/  F2FP.BF16.F32.PACK_AB R179, R12, R113 ;  /* 0x000000710cb3723e */ /* 0x004fc600000010ff */
[----:B------:R-:W-:Y:S01]  /*5880*/  FADD.FTZ R10, R12, R21 ;  /* 0x000000150c0a7221 */ /* 0x000fe20000010000 */
[--C-:B------:R-:W-:Y:S02]  /*5890*/  IMAD.MOV.U32 R113, RZ, RZ, R119.reuse ;  /* 0x000000ffff717224 */ /* 0x100fe400078e0077 */
[----:B0-----:R-:W-:Y:S02]  /*58a0*/  IMAD.MOV.U32 R29, RZ, RZ, R119 ;  /* 0x000000ffff1d7224 */ /* 0x001fe400078e0077 */
[C---:B---3--:R-:W-:Y:S01]  /*58b0*/  FADD.FTZ R11, R178.reuse, R11 ;  /* 0x0000000bb20b7221 */ /* 0x048fe20000010000 */
[----:B------:R-:W-:Y:S01]  /*58c0*/  F2FP.BF16.F32.PACK_AB R178, R178, R19 ;  /* 0x00000013b2b2723e */ /* 0x000fe200000010ff */
[----:B------:R-:W-:Y:S06]  /*58d0*/  @!P2 BRA `(.L_x_3231) ;  /* 0x00000048000ca947 */ /* 0x000fec0003800000 */
[----:B------:R-:W-:Y:S01]  /*58e0*/  UMOV UR5, URZ ;  /* 0x0000003f00057c82 */ /* 0x000fe20008000000 */
[----:B------:R-:W-:Y:S01]  /*58f0*/  UMOV UR4, URZ ;  /* 0x0000003f00047c82 */ /* 0x000fe20008000000 */
[----:B------:R-:W-:Y:S01]  /*5900*/  MOV R204, UR38 ;  /* 0x0000002600cc7c02 */ /* 0x000fe20008000f00 */
        /* <DEDUP_REMOVED lines=51> */
[----:B------:R-:W-:Y:S02]  /*5c40*/  IMAD.U32 R15, RZ, RZ, UR4 ;  /* 0x00000004ff0f7e24 */ /* 0x000fe4000f8e00ff */
[----:B------:R-:W-:-:S07]  /*5c50*/  IMAD.U32 R14, RZ, RZ, UR5 ;  /* 0x00000005ff0e7e24 */ /* 0x000fce000f8e00ff */
.L_x_3240:
[----:B------:R-:W-:Y:S02]  /*5c60*/  R2UR UR4, R15 ;  /* 0x000000000f0472ca */ /* 0x000fe400000e0000 */
[----:B------:R-:W-:-:S11]  /*5c70*/  R2UR UR6, R14 ;  /* 0x000000000e0672ca */ /* 0x000fd600000e0000 */
[----:B------:R-:W-:-:S04]  /*5c80*/  UIADD3 UR4, UR4, 0x1, URZ ;  /* 0x0000000104047890 */ /* 0x000fc8000fffe03f */
[----:B------:R-:W-:-:S04]  /*5c90*/  UISETP.NE.AND UP0, UPT, UR4, 0x2, UPT ;  /* 0x000000020400788c */ /* 0x000fc8000bf05270 */
[----:B------:R-:W-:Y:S02]  /*5ca0*/  USEL UR5, URZ, 0x1, UP0 ;  /* 0x000000013f057887 */ /* 0x000fe40008000000 */
[----:B------:R-:W-:Y:S02]  /*5cb0*/  USEL UR4, UR4, URZ, UP0 ;  /* 0x0000003f04047287 */ /* 0x000fe40008000000 */
[----:B------:R-:W-:-:S04]  /*5cc0*/  ULOP3.LUT UR5, UR6, UR5, URZ, 0x3c, !UPT ;  /* 0x0000000506057292 */ /* 0x000fc8000f8e3c3f */
[----:B------:R-:W-:Y:S02]  /*5cd0*/  IMAD.U32 R8, RZ, RZ, UR4 ;  /* 0x00000004ff087e24 */ /* 0x000fe4000f8e00ff */
[----:B------:R-:W-:Y:S01]  /*5ce0*/  IMAD.U32 R7, RZ, RZ, UR5 ;  /* 0x00000005ff077e24 */ /* 0x000fe2000f8e00ff */
[----:B------:R-:W-:Y:S06]  /*5cf0*/  @!P0 BRA `(.L_x_3232) ;  /* 0x0000000000048947 */ /* 0x000fec0003800000 */
[----:B------:R-:W-:Y:S01]  /*5d00*/  BPT.TRAP 0x1 ;  /* 0x000000040000795c */ /* 0x000fe20000300000 */
.L_x_3232:
[----:B------:R-:W-:Y:S02]  /*5d10*/  R2UR UR6, R16 ;  /* 0x00000000100672ca */ /* 0x000fe400000e0000 */
[----:B------:R-:W-:-:S11]  /*5d20*/  R2UR UR5, R7 ;  /* 0x00000000070572ca */ /* 0x000fd600000e0000 */
[----:B------:R-:W-:Y:S02]  /*5d30*/  ULEA UR4, UR4, UR6, 0x3 ;  /* 0x0000000604047291 */ /* 0x000fe4000f8e183f */
[----:B------:R-:W-:-:S04]  /*5d40*/  MOV R0, UR5 ;  /* 0x0000000500007c02 */ /* 0x000fc80008000f00 */
[----:B------:R-:W-:Y:S01]  /*5d50*/  SHF.L.U32 R0, R0, 0x1f, RZ ;  /* 0x0000001f00007819 */ /* 0x000fe200000006ff */
[----:B------:R-:W-:-:S03]  /*5d60*/  IMAD.U32 R6, RZ, RZ, UR4 ;  /* 0x00000004ff067e24 */ /* 0x000fc6000f8e00ff */
[----:B------:R0:W1:Y:S01]  /*5d70*/  SYNCS.PHASECHK.TRANS64.TRYWAIT P2, [UR4+0x36830], R0 ;  /* 0x03683000ff0075a7 */ /* 0x0000620008040144 */
[----:B------:R-:W-:Y:S05]  /*5d80*/  @!P0 BRA `(.L_x_3233) ;  /* 0x0000000000048947 */ /* 0x000fea0003800000 */
[----:B------:R-:W-:Y:S01]  /*5d90*/  BPT.TRAP 0x1 ;  /* 0x000000040000795c */ /* 0x000fe20000300000 */
.L_x_3233:
[----:B-1----:R-:W-:Y:S05]  /*5da0*/  @P2 BRA `(.L_x_3234) ;  /* 0x00000000000c2947 */ /* 0x002fea0003800000 */
[----:B------:R-:W-:-:S13]  /*5db0*/  R2UR UR4, R6 ;  /* 0x00000000060472ca */ /* 0x000fda00000e0000 */
[----:B------:R-:W1:Y:S02]  /*5dc0*/  SYNCS.PHASECHK.TRANS64.TRYWAIT P2, [UR4+0x36830], R0 ;  /* 0x03683000ff0075a7 */ /* 0x000e640008040144 */
[----:B-1----:R-:W-:Y:S05]  /*5dd0*/  @!P2 BRA `(.L_x_3235) ;  /* 0x000000b400bca947 */ /* 0x002fea0003800000 */
.L_x_3234:
        /* <DEDUP_REMOVED lines=13> */
[----:B------:R-:W-:Y:S01]  /*5eb0*/  UIMAD UR60, UR60, 0xa80, UR61 ;  /* 0x00000a803c3c78a4 */ /* 0x000fe2000f8e023d */
[----:B01----:R-:W-:Y:S01]  /*5ec0*/  MOV R0, UR57 ;  /* 0x0000003900007c02 */ /* 0x003fe20008000f00 */
[----:B------:R-:W-:Y:S01]  /*5ed0*/  UMOV UR23, 0x40000040 ;  /* 0x4000004000177882 */ /* 0x000fe20000000000 */
[----:B------:R-:W-:Y:S01]  /*5ee0*/  MOV R3, UR56 ;  /* 0x0000003800037c02 */ /* 0x000fe20008000f00 */
[----:B------:R-:W-:Y:S01]  /*5ef0*/  UIADD3 UR10, UR60, 0x80, URZ ;  /* 0x000000803c0a7890 */ /* 0x000fe2000fffe03f */
[C---:B------:R-:W-:Y:S01]  /*5f00*/  R2UR UR56, R4.reuse ;  /* 0x00000000043872ca */ /* 0x040fe200000e0000 */
[----:B------:R-:W-:Y:S01]  /*5f10*/  UIADD3 UR14, UR60, 0x100, URZ ;  /* 0x000001003c0e7890 */ /* 0x000fe2000fffe03f */
[C---:B------:R-:W-:Y:S01]  /*5f20*/  R2UR UR57, R5.reuse ;  /* 0x00000000053972ca */ /* 0x040fe200000e0000 */
[----:B------:R-:W-:Y:S01]  /*5f30*/  UMOV UR6, UR60 ;  /* 0x0000003c00067c82 */ /* 0x000fe20008000000 */
[----:B------:R-:W-:Y:S01]  /*5f40*/  UIADD3 UR18, UR60, 0x2, URZ ;  /* 0x000000023c127890 */ /* 0x000fe2000fffe03f */
[----:B------:R-:W-:Y:S01]  /*5f50*/  HGMMA.64x16x16.F32.BF16 R168, gdesc[UR4], RZ, !UPT, gsb0 ;  /* 0x0020000004a879f0 */ /* 0x000fe2000c0018ff */
[----:B------:R-:W-:Y:S01]  /*5f60*/  UIADD3 UR6, UR60, 0x180, URZ ;  /* 0x000001803c067890 */ /* 0x000fe2000fffe03f */
        /* <DEDUP_REMOVED lines=59> */
[----:B------:R-:W-:Y:S01]  /*6320*/  R2UR UR8, R4 ;  /* 0x00000000040872ca */ /* 0x000fe200000e0000 */
[----:B------:R-:W-:Y:S01]  /*6330*/  UMOV UR11, 0x40000040 ;  /* 0x40000040000b7882 */ /* 0x000fe20000000000 */
[----:B------:R-:W-:Y:S01]  /*6340*/  R2UR UR9, R5 ;  /* 0x00000000050972ca */ /* 0x000fe200000e0000 */
[-C--:B------:R-:W-:Y:S01]  /*6350*/  FMUL.FTZ R92, R92, R9.reuse ;  /* 0x000000095c5c7220 */ /* 0x080fe20000410000 */
[-C--:B------:R-:W-:Y:S01]  /*6360*/  FMUL.FTZ R93, R93, R9.reuse ;  /* 0x000000095d5d7220 */ /* 0x080fe20000410000 */
[-C--:B------:R-:W-:Y:S01]  /*6370*/  FMUL.FTZ R96, R96, R9.reuse ;  /* 0x0000000960607220 */ /* 0x080fe20000410000 */
        /* <DEDUP_REMOVED lines=78> */
[----:B------:R-:W-:Y:S02]  /*6860*/  UIADD3 UR4, UR60, 0x300, URZ ;  /* 0x000003003c047890 */ /* 0x000fe4000fffe03f */
[----:B------:R-:W-:Y:S01]  /*6870*/  UIADD3 UR6, UR60, 0x82, URZ ;  /* 0x000000823c067890 */ /* 0x000fe2000fffe03f */
[----:B------:R-:W-:Y:S01]  /*6880*/  UMOV UR5, UR17 ;  /* 0x0000001100057c82 */ /* 0x000fe20008000000 */
[----:B------:R-:W-:-:S03]  /*6890*/  UMOV UR7, 0x40000040 ;  /* 0x4000004000077882 */ /* 0x000fc60000000000 */
[----:B------:R-:W-:Y:S01]  /*68a0*/  UMOV UR14, UR4 ;  /* 0x00000004000e7c82 */ /* 0x000fe20008000000 */
[----:B------:R-:W-:Y:S01]  /*68b0*/  UMOV UR4, UR16 ;  /* 0x0000001000047c82 */ /* 0x000fe20008000000 */
[----:B------:R-:W-:Y:S02]  /*68c0*/  WARPGROUP.DEPBAR.LE gsb0, 0x0 ;  /* 0x00008000000079c5 */ /* 0x000fe40000010000 */
[----:B------:R-:W-:-:S06]  /*68d0*/  WARPGROUP.ARRIVE ;  /* 0x00000000000079c5 */ /* 0x000fcc0000000000 */
[----:B------:R-:W-:Y:S01]  /*68e0*/  HGMMA.64x16x16.F32.BF16 R128, gdesc[UR8], RZ, !UPT, gsb0 ;  /* 0x00200000088079f0 */ /* 0x000fe2000c0018ff */
[----:B------:R-:W-:Y:S02]  /*68f0*/  UIADD3 UR8, UR60, 0x102, URZ ;  /* 0x000001023c087890 */ /* 0x000fe4000fffe03f */
[----:B------:R-:W-:Y:S01]  /*6900*/  UIADD3 UR9, UR60, 0x182, URZ ;  /* 0x000001823c097890 */ /* 0x000fe2000fffe03f */
[----:B------:R-:W-:Y:S02]  /*6910*/  WARPGROUP.DEPBAR.LE gsb0, 0x0 ;  /* 0x00008000000079c5 */ /* 0x000fe40000010000 */
[----:B------:R-:W-:-:S06]  /*6920*/  WARPGROUP.ARRIVE ;  /* 0x00000000000079c5 */ /* 0x000fcc0000000000 */
[----:B------:R-:W-:Y:S03]  /*6930*/  HGMMA.64x16x16.F32.BF16 R120, gdesc[UR12], RZ, !UPT, gsb0 ;  /* 0x002000000c7879f0 */ /* 0x000fe6000c0018ff */
        /* <DEDUP_REMOVED lines=547> */
.L_x_3236:
[----:B------:R-:W-:Y:S02]  /*8b70*/  R2UR UR6, R16 ;  /* 0x00000000100672ca */ /* 0x000fe400000e0000 */
        /* <DEDUP_REMOVED lines=8> */
.L_x_3237:
[----:B-1----:R-:W-:Y:S05]  /*8c00*/  @P2 BRA `(.L_x_3238) ;  /* 0x0000000000082947 */ /* 0x002fea0003800000 */
[----:B------:R-:W1:Y:S02]  /*8c10*/  SYNCS.PHASECHK.TRANS64.TRYWAIT P2, [UR5+0x36850], R0 ;  /* 0x03685000ff0075a7 */ /* 0x000e640008040145 */
[----:B-1----:R-:W-:Y:S05]  /*8c20*/  @!P2 BRA `(.L_x_3239) ;  /* 0x000000880044a947 */ /* 0x002fea0003800000 */
.L_x_3238:
[----:B------:R-:W-:Y:S01]  /*8c30*/  R2UR UR4, R16 ;  /* 0x00000000100472ca */ /* 0x000fe200000e0000 */
[----:B------:R-:W-:Y:S01]  /*8c40*/  WARPGROUP.ARRIVE ;  /* 0x00000000000079c5 */ /* 0x000fe20000000000 */
[----:B------:R-:W-:Y:S01]  /*8c50*/  R2UR UR6, R15 ;  /* 0x000000000f0672ca */ /* 0x000fe200000e0000 */
[----:B------:R-:W-:Y:S01]  /*8c60*/  UMOV UR7, 0x40000040 ;  /* 0x4000004000077882 */ /* 0x000fe20000000000 */
[----:B01----:R-:W-:Y:S02]  /*8c70*/  FMNMX.FTZ R0, R168, R13, !PT ;  /* 0x0000000da8007209 */ /* 0x003fe40007810000 */
[----:B------:R-:W-:Y:S02]  /*8c80*/  R2UR UR8, R6 ;  /* 0x00000000060872ca */ /* 0x000fe400000e0000 */
[----:B------:R-:W-:Y:S02]  /*8c90*/  FMNMX.FTZ R3, R169, R0, !PT ;  /* 0x00000000a9037209 */ /* 0x000fe40007810000 */
[----:B------:R-:W-:-:S02]  /*8ca0*/  R2UR UR9, R17 ;  /* 0x00000000110972ca */ /* 0x000fc400000e0000 */
        /* <DEDUP_REMOVED lines=13> */
[----:B------:R-:W-:Y:S01]  /*8d80*/  HGMMA.64x192x16.F32.BF16 R24, R200, gdesc[UR4].tnspB, R24, gsb0 ;  /* 0x42e00004c8187df0 */ /* 0x000fe20008001818 */
        /* <DEDUP_REMOVED lines=21> */
[----:B------:R-:W0:Y:S03]  /*8ee0*/  LDC R0, c[0x0][0x988] ;  /* 0x00026200ff007b82 */ /* 0x000e260000000800 */
[----:B------:R-:W1:Y:S02]  /*8ef0*/  SHFL.BFLY PT, R3, R2, 0x2, 0x1f ;  /* 0x0c401f0002037f89 */ /* 0x000e6400000e0000 */
[----:B-1----:R-:W-:Y:S02]  /*8f00*/  FMNMX.FTZ R3, R2, R3, !PT ;  /* 0x0000000302037209 */ /* 0x002fe40007810000 */
[----:B------:R-:W-:-:S03]  /*8f10*/  FMNMX.FTZ R2, R170, R12, !PT ;  /* 0x0000000caa027209 */ /* 0x000fc60007810000 */
[----:B------:R-:W1:Y:S02]  /*8f20*/  SHFL.BFLY PT, R6, R3, 0x1, 0x1f ;  /* 0x0c201f0003067f89 */ /* 0x000e6400000e0000 */
[----:B-1----:R-:W-:Y:S02]  /*8f30*/  FMNMX.FTZ R6, R3, R6, !PT ;  /* 0x0000000603067209 */ /* 0x002fe40007810000 */
[----:B------:R-:W-:-:S03]  /*8f40*/  FMNMX.FTZ R3, R171, R2, !PT ;  /* 0x00000002ab037209 */ /* 0x000fc60007810000 */
[----:B------:R-:W-:Y:S01]  /*8f50*/  FADD.FTZ R9, -R6, R13 ;  /* 0x0000000d06097221 */ /* 0x000fe20000010100 */
[----:B------:R-:W-:-:S03]  /*8f60*/  FMNMX.FTZ R2, R174, R3, !PT ;  /* 0x00000003ae027209 */ /* 0x000fc60007810000 */
[----:B0-----:R-:W-:Y:S01]  /*8f70*/  FMUL.FTZ R9, R9, R0 ;  /* 0x0000000009097220 */ /* 0x001fe20000410000 */
[----:B------:R-:W-:-:S04]  /*8f80*/  FMNMX.FTZ R3, R175, R2, !PT ;  /* 0x00000002af037209 */ /* 0x000fc80007810000 */
[----:B------:R-:W-:Y:S01]  /*8f90*/  FMNMX.FTZ R2, R162, R3, !PT ;  /* 0x00000003a2027209 */ /* 0x000fe20007810000 */
[----:B------:R-:W-:Y:S03]  /*8fa0*/  MUFU.EX2 R9, R9 ;  /* 0x0000000900097308 */ /* 0x000fe60000000800 */
        /* <DEDUP_REMOVED lines=15> */
[----:B------:R-:W-:Y:S01]  /*90a0*/  WARPGROUP.ARRIVE ;  /* 0x00000000000079c5 */ /* 0x000fe20000000000 */
[----:B------:R-:W-:-:S04]  /*90b0*/  FMNMX.FTZ R3, R143, R2, !PT ;  /* 0x000000028f037209 */ /* 0x000fc80007810000 */
        /* <DEDUP_REMOVED lines=14> */
[----:B0-----:R-:W-:Y:S01]  /*91a0*/  FMNMX.FTZ R3, R20, R3, !PT ;  /* 0x0000000314037209 */ /* 0x001fe20007810000 */
[----:B------:R-:W-:Y:S02]  /*91b0*/  WARPGROUP.DEPBAR.LE gsb0, 0x0 ;  /* 0x00008000000079c5 */ /* 0x000fe40000010000 */
[----:B------:R-:W-:-:S06]  /*91c0*/  WARPGROUP.ARRIVE ;  /* 0x00000000000079c5 */ /* 0x000fcc0000000000 */
[----:B------:R-:W-:Y:S01]  /*91d0*/  HGMMA.64x192x16.F32.BF16 R24, R192, gdesc[UR4].tnspB, R24, gsb0 ;  /* 0x42e00004c0187df0 */ /* 0x000fe20008001818 */
[----:B------:R-:W-:Y:S01]  /*91e0*/  UIADD3 UR6, UR4, 0x180, URZ ;  /* 0x0000018004067890 */ /* 0x000fe2000fffe03f */
[----:B------:R-:W-:Y:S01]  /*91f0*/  UMOV UR7, 0x40000040 ;  /* 0x4000004000077882 */ /* 0x000fe20000000000 */
[----:B------:R-:W-:Y:S02]  /*9200*/  WARPGROUP.DEPBAR.LE gsb0, 0x0 ;  /* 0x00008000000079c5 */ /* 0x000fe40000010000 */
[----:B------:R-:W-:-:S15]  /*9210*/  WARPGROUP.ARRIVE ;  /* 0x00000000000079c5 */ /* 0x000fde0000000000 */
[----:B------:R-:W-:Y:S01]  /*9220*/  HGMMA.64x192x16.F32.BF16 R24, R188, gdesc[UR4].tnspB, R24, gsb0 ;  /* 0x42e00004bc187df0 */ /* 0x000fe20008001818 */
[----:B------:R-:W-:Y:S01]  /*9230*/  UIADD3 UR6, UR4, 0x200, URZ ;  /* 0x0000020004067890 */ /* 0x000fe2000fffe03f */
[----:B------:R-:W-:Y:S01]  /*9240*/  UMOV UR7, 0x40000040 ;  /* 0x4000004000077882 */ /* 0x000fe20000000000 */
[----:B------:R-:W-:Y:S02]  /*9250*/  WARPGROUP.DEPBAR.LE gsb0, 0x0 ;  /* 0x00008000000079c5 */ /* 0x000fe40000010000 */
[----:B------:R-:W-:Y:S01]  /*9260*/  WARPGROUP.ARRIVE ;  /* 0x00000000000079c5 */ /* 0x000fe20000000000 */
[----:B------:R-:W-:-:S04]  /*9270*/  FMUL.FTZ R189, R6, R0 ;  /* 0x0000000006bd7220 */ /* 0x000fc80000410000 */
[----:B------:R-:W-:-:S10]  /*9280*/  FFMA.FTZ R23, R153, R0, -R189 ;  /* 0x0000000099177223 */ /* 0x000fd400000108bd */
[----:B------:R-:W-:Y:S01]  /*9290*/  HGMMA.64x192x16.F32.BF16 R24, R184, gdesc[UR4].tnspB, R24, gsb0 ;  /* 0x42e00004b8187df0 */ /* 0x000fe20008001818 */
[----:B------:R-:W-:Y:S01]  /*92a0*/  UIADD3 UR6, UR4, 0x280, URZ ;  /* 0x0000028004067890 */ /* 0x000fe2000fffe03f */
[-CC-:B------:R-:W-:Y:S01]  /*92b0*/  FFMA.FTZ R153, R157, R0.reuse, -R189.reuse ;  /* 0x000000009d997223 */ /* 0x180fe200000108bd */
[----:B------:R-:W-:Y:S01]  /*92c0*/  UMOV UR7, 0x40000040 ;  /* 0x4000004000077882 */ /* 0x000fe20000000000 */
[----:B------:R-:W-:Y:S01]  /*92d0*/  UIADD3 UR4, UR4, 0x300, URZ ;  /* 0x0000030004047890 */ /* 0x000fe2000fffe03f */
[----:B------:R-:W-:Y:S01]  /*92e0*/  FADD.FTZ R157, -R3, R12 ;  /* 0x0000000c039d7221 */ /* 0x000fe20000010100 */
[-CC-:B------:R-:W-:Y:S01]  /*92f0*/  FFMA.FTZ R200, R168, R0.reuse, -R189.reuse ;  /* 0x00000000a8c87223 */ /* 0x180fe200000108bd */
[-CC-:B------:R-:W-:Y:S01]  /*9300*/  FFMA.FTZ R13, R169, R0.reuse, -R189.reuse ;  /* 0x00000000a90d7223 */ /* 0x180fe200000108bd */
[-CC-:B------:R-:W-:Y:S01]  /*9310*/  FFMA.FTZ R202, R172, R0.reuse, -R189.reuse ;  /* 0x00000000acca7223 */ /* 0x180fe200000108bd */
[-C--:B------:R-:W-:Y:S01]  /*9320*/  FMUL.FTZ R2, R157, R0.reuse ;  /* 0x000000009d027220 */ /* 0x080fe20000410000 */
[-C--:B------:R-:W-:Y:S01]  /*9330*/  FMUL.FTZ R157, R3, R0.reuse ;  /* 0x00000000039d7220 */ /* 0x080fe20000410000 */
[-CC-:B------:R-:W-:Y:S01]  /*9340*/  FFMA.FTZ R15, R173, R0.reuse, -R189.reuse ;  /* 0x00000000ad0f7223 */ /* 0x180fe200000108bd */
[----:B------:R-:W-:Y:S01]  /*9350*/  MUFU.EX2 R200, R200 ;  /* 0x000000c800c87308 */ /* 0x000fe20000000800 */
[-C--:B------:R-:W-:Y:S01]  /*9360*/  FFMA.FTZ R196, R160, R0.reuse, -R189 ;  /* 0x00000000a0c47223 */ /* 0x080fe200000108bd */
[-CC-:B------:R-:W-:Y:S01]  /*9370*/  FFMA.FTZ R201, R170, R0.reuse, -R157.reuse ;  /* 0x00000000aac97223 */ /* 0x180fe2000001089d */
[-CC-:B------:R-:W-:Y:S01]  /*9380*/  FFMA.FTZ R12, R171, R0.reuse, -R157.reuse ;  /* 0x00000000ab0c7223 */ /* 0x180fe2000001089d */
[-CC-:B------:R-:W-:Y:S01]  /*9390*/  FFMA.FTZ R203, R174, R0.reuse, -R157.reuse ;  /* 0x00000000aecb7223 */ /* 0x180fe2000001089d */
[-C--:B------:R-:W-:Y:S01]  /*93a0*/  FFMA.FTZ R22, R175, R0.reuse, -R157 ;  /* 0x00000000af167223 */ /* 0x080fe2000001089d */
[-C--:B------:R-:W-:Y:S01]  /*93b0*/  FFMA.FTZ R188, R144, R0.reuse, -R189 ;  /* 0x0000000090bc7223 */ /* 0x080fe200000108bd */
[-C--:B------:R-:W-:Y:S01]  /*93c0*/  FFMA.FTZ R197, R162, R0.reuse, -R157 ;  /* 0x00000000a2c57223 */ /* 0x080fe2000001089d */
[----:B------:R-:W-:Y:S01]  /*93d0*/  MUFU.EX2 R2, R2 ;  /* 0x0000000200027308 */ /* 0x000fe20000000800 */
[-CC-:B------:R-:W-:Y:S01]  /*93e0*/  FFMA.FTZ R19, R161, R0.reuse, -R189.reuse ;  /* 0x00000000a1137223 */ /* 0x180fe200000108bd */
[-C--:B------:R-:W-:Y:S01]  /*93f0*/  FFMA.FTZ R14, R120, R0.reuse, -R189 ;  /* 0x00000000780e7223 */ /* 0x080fe200000108bd */
[-C--:B------:R-:W-:Y:S01]  /*9400*/  FFMA.FTZ R120, R163, R0.reuse, -R157 ;  /* 0x00000000a3787223 */ /* 0x080fe2000001089d */
[-CC-:B------:R-:W-:Y:S01]  /*9410*/  FFMA.FTZ R198, R164, R0.reuse, -R189.reuse ;  /* 0x00000000a4c67223 */ /* 0x180fe200000108bd */
[-C--:B------:R-:W-:Y:S01]  /*9420*/  FFMA.FTZ R124, R124, R0.reuse, -R189 ;  /* 0x000000007c7c7223 */ /* 0x080fe200000108bd */
[-C--:B------:R-:W-:Y:S01]  /*9430*/  FFMA.FTZ R199, R166, R0.reuse, -R157 ;  /* 0x00000000a6c77223 */ /* 0x080fe2000001089d */
[-CC-:B------:R-:W-:Y:S01]  /*9440*/  FFMA.FTZ R21, R165, R0.reuse, -R189.reuse ;  /* 0x00000000a5157223 */ /* 0x180fe200000108bd */
[----:B------:R-:W-:Y:S01]  /*9450*/  MUFU.EX2 R201, R201 ;  /* 0x000000c900c97308 */ /* 0x000fe20000000800 */
[-C--:B------:R-:W-:Y:S01]  /*9460*/  FFMA.FTZ R192, R152, R0.reuse, -R189 ;  /* 0x0000000098c07223 */ /* 0x080fe200000108bd */
[-C--:B------:R-:W-:Y:S01]  /*9470*/  FFMA.FTZ R193, R154, R0.reuse, -R157 ;  /* 0x000000009ac17223 */ /* 0x080fe2000001089d */
[-C--:B------:R-:W-:Y:S01]  /*9480*/  FFMA.FTZ R194, R156, R0.reuse, -R189 ;  /* 0x000000009cc27223 */ /* 0x080fe200000108bd */
[-CC-:B------:R-:W-:Y:S01]  /*9490*/  FFMA.FTZ R195, R158, R0.reuse, -R157.reuse ;  /* 0x000000009ec37223 */ /* 0x180fe2000001089d */
[-C--:B------:R-:W-:Y:S01]  /*94a0*/  FFMA.FTZ R139, R139, R0.reuse, -R157 ;  /* 0x000000008b8b7223 */ /* 0x080fe2000001089d */
        /* <DEDUP_REMOVED lines=9> */
[-C--:B------:R-:W-:Y:S01]  /*9540*/  FFMA.FTZ R125, R125, R0.reuse, -R189 ;  /* 0x000000007d7d7223 */ /* 0x080fe200000108bd */
        /* <DEDUP_REMOVED lines=13> */
[----:B------:R-:W-:-:S03]  /*9620*/  FFMA.FTZ R127, R127, R0, -R157 ;  /* 0x000000007f7f7223 */ /* 0x000fc6000001089d */
[----:B------:R-:W-:Y:S08]  /*9630*/  MUFU.EX2 R203, R203 ;  /* 0x000000cb00cb7308 */ /* 0x000ff00000000800 */
[----:B------:R-:W-:Y:S08]  /*9640*/  MUFU.EX2 R15, R15 ;  /* 0x0000000f000f7308 */ /* 0x000ff00000000800 */
[----:B------:R-:W-:Y:S08]  /*9650*/  MUFU.EX2 R22, R22 ;  /* 0x0000001600167308 */ /* 0x000ff00000000800 */
[----:B------:R-:W-:Y:S08]  /*9660*/  MUFU.EX2 R196, R196 ;  /* 0x000000c400c47308 */ /* 0x000ff00000000800 */
[----:B------:R-:W-:Y:S08]  /*9670*/  MUFU.EX2 R197, R197 ;  /* 0x000000c500c57308 */ /* 0x000ff00000000800 */
[----:B------:R-:W-:Y:S08]  /*9680*/  MUFU.EX2 R19, R19 ;  /* 0x0000001300137308 */ /* 0x000ff00000000800 */
[----:B------:R-:W-:Y:S08]  /*9690*/  MUFU.EX2 R120, R120 ;  /* 0x0000007800787308 */ /* 0x000ff00000000800 */
[----:B------:R0:W-:Y:S08]  /*96a0*/  MUFU.EX2 R20, R124 ;  /* 0x0000007c00147308 */ /* 0x0001f00000000800 */
[----:B------:R-:W-:Y:S01]  /*96b0*/  MUFU.EX2 R198, R198 ;  /* 0x000000c600c67308 */ /* 0x000fe20000000800 */
[----:B0-----:R-:W-:-:S07]  /*96c0*/  FFMA.FTZ R124, R167, R0, -R157 ;  /* 0x00000000a77c7223 */ /* 0x001fce000001089d */
        /* <DEDUP_REMOVED lines=13> */
[----:B------:R-:W-:Y:S02]  /*97a0*/  IMAD.U32 R140, RZ, RZ, UR8 ;  /* 0x00000008ff8c7e24 */ /* 0x000fe4000f8e00ff */
[-C--:B------:R-:W-:Y:S01]  /*97b0*/  FFMA.FTZ R184, R136, R0.reuse, -R189 ;  /* 0x0000000088b87223 */ /* 0x080fe200000108bd */
[-CC-:B------:R-:W-:Y:S01]  /*97c0*/  FFMA.FTZ R136, R147, R0.reuse, -R157.reuse ;  /* 0x0000000093887223 */ /* 0x180fe2000001089d */
[----:B------:R-:W-:Y:S01]  /*97d0*/  FFMA.FTZ R185, R138, R0, -R157 ;  /* 0x000000008ab97223 */ /* 0x000fe2000001089d */
[----:B------:R-:W-:Y:S01]  /*97e0*/  HGMMA.64x192x16.F32.BF16 R24, R180, gdesc[UR4].tnspB, R24, gsb0 ;  /* 0x42e00004b4187df0 */ /* 0x000fe20008001818 */
[----:B------:R-:W-:Y:S01]  /*97f0*/  UMOV UR6, UR4 ;  /* 0x0000000400067c82 */ /* 0x000fe20008000000 */
[----:B------:R-:W-:Y:S01]  /*9800*/  UMOV UR7, 0x40000040 ;  /* 0x4000004000077882 */ /* 0x000fe20000000000 */
[----:B------:R-:W-:Y:S01]  /*9810*/  @!P1 VIADD R140, R140, 0x36840 ;  /* 0x000368408c8c9836 */ /* 0x000fe20000000000 */
[----:B------:R-:W-:Y:S01]  /*9820*/  MUFU.EX2 R145, R145 ;  /* 0x0000009100917308 */ /* 0x000fe20000000800 */
[----:B------:R-:W-:-:S03]  /*9830*/  R2UR UR8, R204 ;  /* 0x00000000cc0872ca */ /* 0x000fc600000e0000 */
[----:B------:R-:W-:-:S04]  /*9840*/  @!P1 PRMT R144, RZ, 0x654, R140 ;  /* 0x00000654ff909816 */ /* 0x000fc8000000008c */
[----:B------:R-:W-:Y:S06]  /*9850*/  MUFU.EX2 R136, R136 ;  /* 0x0000008800887308 */ /* 0x000fec0000000800 */
[----:B------:R-:W-:Y:S02]  /*9860*/  UISETP.GT.AND UP0, UPT, UR8, UR9, UPT ;  /* 0x000000090800728c */ /* 0x000fe4000bf04270 */
[----:B------:R-:W-:Y:S01]  /*9870*/  MUFU.EX2 R190, R190 ;  /* 0x000000be00be7308 */ /* 0x000fe20000000800 */
[----:B------:R-:W-:-:S03]  /*9880*/  UIADD3 UR4, UR8, -0x1, URZ ;  /* 0xffffffff08047890 */ /* 0x000fc6000fffe03f */
[----:B------:R-:W-:-:S03]  /*9890*/  PLOP3.LUT P2, PT, PT, PT, UP0, 0x80, 0x0 ;  /* 0x000000000000781c */ /* 0x000fc60003f4f008 */
[----:B------:R-:W-:Y:S01]  /*98a0*/  IMAD.U32 R204, RZ, RZ, UR4 ;  /* 0x00000004ffcc7e24 */ /* 0x000fe2000f8e00ff */
        /* <DEDUP_REMOVED lines=18> */
[----:B------:R-:W-:Y:S01]  /*99d0*/  MUFU.EX2 R127, R127 ;  /* 0x0000007f007f7308 */ /* 0x000fe20000000800 */
[----:B------:R-:W-:-:S02]  /*99e0*/  WARPGROUP.DEPBAR.LE gsb0, 0x0 ;  /* 0x00008000000079c5 */ /* 0x000fc40000010000 */
[----:B------:R-:W-:Y:S01]  /*99f0*/  WARPGROUP.ARRIVE ;  /* 0x00000000000079c5 */ /* 0x000fe20000000000 */
[-C--:B------:R-:W-:Y:S01]  /*9a00*/  FFMA.FTZ R180, R128, R0.reuse, -R189 ;  /* 0x0000000080b47223 */ /* 0x080fe200000108bd */
[-C--:B------:R-:W-:Y:S01]  /*9a10*/  FFMA.FTZ R128, R155, R0.reuse, -R157 ;  /* 0x000000009b807223 */ /* 0x080fe2000001089d */
[-C--:B------:R-:W-:Y:S01]  /*9a20*/  FFMA.FTZ R182, R132, R0.reuse, -R189 ;  /* 0x0000000084b67223 */ /* 0x080fe200000108bd */
[-CC-:B------:R-:W-:Y:S01]  /*9a30*/  FFMA.FTZ R132, R159, R0.reuse, -R157.reuse ;  /* 0x000000009f847223 */ /* 0x180fe2000001089d */
[----:B------:R-:W-:Y:S01]  /*9a40*/  FFMA.FTZ R189, R146, R0, -R157 ;  /* 0x0000000092bd7223 */ /* 0x000fe2000001089d */
[----:B------:R-:W-:Y:S01]  /*9a50*/  HGMMA.64x192x16.F32.BF16 R24, R176, gdesc[UR4].tnspB, R24, gsb0 ;  /* 0x42e00004b0187df0 */ /* 0x000fe20008001818 */
[----:B------:R-:W-:Y:S01]  /*9a60*/  MUFU.EX2 R180, R180 ;  /* 0x000000b400b47308 */ /* 0x000fe20000000800 */
[----:B------:R-:W-:Y:S01]  /*9a70*/  IMAD.U32 R146, RZ, RZ, UR5 ;  /* 0x00000005ff927e24 */ /* 0x000fe2000f8e00ff */
[----:B------:R-:W-:-:S03]  /*9a80*/  R2UR UR5, R8 ;  /* 0x00000000080572ca */ /* 0x000fc600000e0000 */
[----:B------:R-:W-:-:S03]  /*9a90*/  @!P1 VIADD R146, R146, 0x36860 ;  /* 0x0003686092929836 */ /* 0x000fc60000000000 */
[----:B------:R-:W2:Y:S02]  /*9aa0*/  MUFU.EX2 R128, R128 ;  /* 0x0000008000807308 */ /* 0x000ea40000000800 */
[----:B------:R-:W-:-:S06]  /*9ab0*/  @!P1 PRMT R146, RZ, 0x654, R146 ;  /* 0x00000654ff929816 */ /* 0x000fcc0000000092 */
[----:B------:R-:W3:Y:S08]  /*9ac0*/  MUFU.EX2 R132, R132 ;  /* 0x0000008400847308 */ /* 0x000ef00000000800 */
[----:B------:R-:W4:Y:S08]  /*9ad0*/  MUFU.EX2 R189, R189 ;  /* 0x000000bd00bd7308 */ /* 0x000f300000000800 */
[----:B------:R-:W-:Y:S08]  /*9ae0*/  MUFU.EX2 R181, R130 ;  /* 0x0000008200b57308 */ /* 0x000ff00000000800 */
[----:B------:R-:W-:Y:S08]  /*9af0*/  MUFU.EX2 R182, R182 ;  /* 0x000000b600b67308 */ /* 0x000ff00000000800 */
[----:B------:R-:W-:Y:S01]  /*9b00*/  MUFU.EX2 R183, R134 ;  /* 0x0000008600b77308 */ /* 0x000fe20000000800 */
[----:B------:R-:W-:-:S02]  /*9b10*/  WARPGROUP.DEPBAR.LE gsb0, 0x0 ;  /* 0x00008000000079c5 */ /* 0x000fc40000010000 */
[----:B------:R5:W-:Y:S05]  /*9b20*/  @!P1 SYNCS.ARRIVE.TRANS64.RED.A1T0 RZ, [R144+URZ], RZ ;  /* 0x000000ff90ff99a7 */ /* 0x000bea000810043f */
[----:B------:R-:W-:Y:S01]  /*9b30*/  MUFU.EX2 R177, R122 ;  /* 0x0000007a00b17308 */ /* 0x000fe20000000800 */
[----:B0-----:R-:W-:Y:S02]  /*9b40*/  F2FP.BF16.F32.PACK_AB R176, R121, R14 ;  /* 0x0000000e79b0723e */ /* 0x001fe400000010ff */
[----:B-1----:R-:W-:Y:S01]  /*9b50*/  F2FP.BF16.F32.PACK_AB R178, R125, R20 ;  /* 0x000000147db2723e */ /* 0x002fe200000010ff */
[----:B-----5:R-:W-:Y:S01]  /*9b60*/  FFMA.FTZ R144, R9, R11, R200 ;  /* 0x0000000b09907223 */ /* 0x020fe200000100c8 */
[----:B------:R-:W-:Y:S01]  /*9b70*/  FFMA.FTZ R11, R2, R10, R201 ;  /* 0x0000000a020b7223 */ /* 0x000fe200000100c9 */
[----:B------:R-:W-:-:S02]  /*9b80*/  F2FP.BF16.F32.PACK_AB R200, R13, R200 ;  /* 0x000000c80dc8723e */ /* 0x000fc400000010ff */
[----:B------:R-:W-:Y:S01]  /*9b90*/  MUFU.EX2 R179, R126 ;  /* 0x0000007e00b37308 */ /* 0x000fe20000000800 */
[----:B------:R-:W-:Y:S01]  /*9ba0*/  FADD.FTZ R147, R13, R144 ;  /* 0x000000900d937221 */ /* 0x000fe20000010000 */
[C---:B------:R-:W-:Y:S01]  /*9bb0*/  FADD.FTZ R10, R12.reuse, R11 ;  /* 0x0000000b0c0a7221 */ /* 0x040fe20000010000 */
[----:B------:R-:W-:Y:S01]  /*9bc0*/  F2FP.BF16.F32.PACK_AB R201, R12, R201 ;  /* 0x000000c90cc9723e */ /* 0x000fe200000010ff */
[----:B------:R0:W-:Y:S01]  /*9bd0*/  @!P1 SYNCS.ARRIVE.TRANS64.RED.A1T0 RZ, [R146+URZ], RZ ;  /* 0x000000ff92ff99a7 */ /* 0x0001e2000810043f */
[----:B------:R-:W-:Y:S01]  /*9be0*/  FADD.FTZ R138, R202, R147 ;  /* 0x00000093ca8a7221 */ /* 0x000fe20000010000 */
[----:B------:R-:W-:Y:S01]  /*9bf0*/  FADD.FTZ R11, R203, R10 ;  /* 0x0000000acb0b7221 */ /* 0x000fe20000010000 */
[C---:B------:R-:W-:Y:S01]  /*9c00*/  F2FP.BF16.F32.PACK_AB R202, R15.reuse, R202 ;  /* 0x000000ca0fca723e */ /* 0x040fe200000010ff */
[----:B------:R1:W5:Y:S01]  /*9c10*/  MUFU.EX2 R144, R139 ;  /* 0x0000008b00907308 */ /* 0x0003620000000800 */
[----:B------:R-:W-:Y:S01]  /*9c20*/  FADD.FTZ R147, R15, R138 ;  /* 0x0000008a0f937221 */ /* 0x000fe20000010000 */
[----:B------:R-:W-:Y:S01]  /*9c30*/  FADD.FTZ R10, R22, R11 ;  /* 0x0000000b160a7221 */ /* 0x000fe20000010000 */
[----:B------:R-:W-:Y:S01]  /*9c40*/  IMAD.U32 R15, RZ, RZ, UR5 ;  /* 0x00000005ff0f7e24 */ /* 0x000fe2000f8e00ff */
[----:B------:R-:W-:Y:S01]  /*9c50*/  R2UR UR5, R7 ;  /* 0x00000000070572ca */ /* 0x000fe200000e0000 */
[----:B------:R-:W-:Y:S01]  /*9c60*/  FADD.FTZ R138, R196, R147 ;  /* 0x00000093c48a7221 */ /* 0x000fe20000010000 */
[----:B------:R-:W-:Y:S01]  /*9c70*/  FADD.FTZ R11, R197, R10 ;  /* 0x0000000ac50b7221 */ /* 0x000fe20000010000 */
[----:B------:R-:W-:-:S02]  /*9c80*/  F2FP.BF16.F32.PACK_AB R196, R19, R196 ;  /* 0x000000c413c4723e */ /* 0x000fc400000010ff */
[----:B------:R-:W-:Y:S01]  /*9c90*/  FADD.FTZ R147, R19, R138 ;  /* 0x0000008a13937221 */ /* 0x000fe20000010000 */
[----:B------:R-:W-:Y:S01]  /*9ca0*/  FADD.FTZ R10, R120, R11 ;  /* 0x0000000b780a7221 */ /* 0x000fe20000010000 */
[----:B------:R-:W-:Y:S02]  /*9cb0*/  F2FP.BF16.F32.PACK_AB R203, R22, R203 ;  /* 0x000000cb16cb723e */ /* 0x000fe400000010ff */
[----:B------:R-:W-:Y:S01]  /*9cc0*/  FADD.FTZ R138, R198, R147 ;  /* 0x00000093c68a7221 */ /* 0x000fe20000010000 */
[----:B------:R-:W-:Y:S01]  /*9cd0*/  FADD.FTZ R11, R199, R10 ;  /* 0x0000000ac70b7221 */ /* 0x000fe20000010000 */
[----:B------:R-:W-:Y:S02]  /*9ce0*/  F2FP.BF16.F32.PACK_AB R197, R120, R197 ;  /* 0x000000c578c5723e */ /* 0x000fe400000010ff */
[C---:B-1----:R-:W-:Y:S01]  /*9cf0*/  FADD.FTZ R139, R21.reuse, R138 ;  /* 0x0000008a158b7221 */ /* 0x042fe20000010000 */
[----:B------:R-:W-:Y:S01]  /*9d00*/  FADD.FTZ R10, R124, R11 ;  /* 0x0000000b7c0a7221 */ /* 0x000fe20000010000 */
[----:B------:R-:W-:-:S02]  /*9d10*/  F2FP.BF16.F32.PACK_AB R198, R21, R198 ;  /* 0x000000c615c6723e */ /* 0x000fc400000010ff */
[----:B------:R-:W-:Y:S01]  /*9d20*/  FADD.FTZ R138, R192, R139 ;  /* 0x0000008bc08a7221 */ /* 0x000fe20000010000 */
[----:B------:R-:W-:Y:S01]  /*9d30*/  FADD.FTZ R11, R193, R10 ;  /* 0x0000000ac10b7221 */ /* 0x000fe20000010000 */
[----:B------:R-:W-:Y:S02]  /*9d40*/  F2FP.BF16.F32.PACK_AB R199, R124, R199 ;  /* 0x000000c77cc7723e */ /* 0x000fe400000010ff */
[C---:B------:R-:W-:Y:S01]  /*9d50*/  FADD.FTZ R139, R23.reuse, R138 ;  /* 0x0000008a178b7221 */ /* 0x040fe20000010000 */
[----:B--2---:R-:W-:Y:S01]  /*9d60*/  FADD.FTZ R10, R128, R11 ;  /* 0x0000000b800a7221 */ /* 0x004fe20000010000 */
[----:B------:R-:W-:Y:S02]  /*9d70*/  F2FP.BF16.F32.PACK_AB R192, R23, R192 ;  /* 0x000000c017c0723e */ /* 0x000fe400000010ff */
[----:B------:R-:W-:Y:S01]  /*9d80*/  FADD.FTZ R138, R194, R139 ;  /* 0x0000008bc28a7221 */ /* 0x000fe20000010000 */
[----:B------:R-:W-:Y:S01]  /*9d90*/  FADD.FTZ R11, R195, R10 ;  /* 0x0000000ac30b7221 */ /* 0x000fe20000010000 */
[----:B------:R-:W-:-:S02]  /*9da0*/  F2FP.BF16.F32.PACK_AB R193, R128, R193 ;  /* 0x000000c180c1723e */ /* 0x000fc400000010ff */
[C---:B------:R-:W-:Y:S01]  /*9db0*/  FADD.FTZ R13, R153.reuse, R138 ;  /* 0x0000008a990d7221 */ /* 0x040fe20000010000 */
[----:B---3--:R-:W-:Y:S01]  /*9dc0*/  FADD.FTZ R10, R132, R11 ;  /* 0x0000000b840a7221 */ /* 0x008fe20000010000 */
[----:B------:R-:W-:Y:S02]  /*9dd0*/  F2FP.BF16.F32.PACK_AB R194, R153, R194 ;  /* 0x000000c299c2723e */ /* 0x000fe400000010ff */
[----:B------:R-:W-:Y:S01]  /*9de0*/  FADD.FTZ R12, R188, R13 ;  /* 0x0000000dbc0c7221 */ /* 0x000fe20000010000 */
[----:B----4-:R-:W-:Y:S01]  /*9df0*/  FADD.FTZ R11, R189, R10 ;  /* 0x0000000abd0b7221 */ /* 0x010fe20000010000 */
[----:B------:R-:W-:Y:S02]  /*9e00*/  F2FP.BF16.F32.PACK_AB R195, R132, R195 ;  /* 0x000000c384c3723e */ /* 0x000fe400000010ff */
[C---:B------:R-:W-:Y:S01]  /*9e10*/  FADD.FTZ R13, R145.reuse, R12 ;  /* 0x0000000c910d7221 */ /* 0x040fe20000010000 */
[----:B------:R-:W-:Y:S01]  /*9e20*/  FADD.FTZ R10, R136, R11 ;  /* 0x0000000b880a7221 */ /* 0x000fe20000010000 */
[----:B------:R-:W-:-:S02]  /*9e30*/  F2FP.BF16.F32.PACK_AB R188, R145, R188 ;  /* 0x000000bc91bc723e */ /* 0x000fc400000010ff */
[----:B------:R-:W-:Y:S01]  /*9e40*/  FADD.FTZ R12, R190, R13 ;  /* 0x0000000dbe0c7221 */ /* 0x000fe20000010000 */
[----:B------:R-:W-:Y:S01]  /*9e50*/  FADD.FTZ R11, R191, R10 ;  /* 0x0000000abf0b7221 */ /* 0x000fe20000010000 */
[----:B------:R-:W-:Y:S02]  /*9e60*/  F2FP.BF16.F32.PACK_AB R189, R136, R189 ;  /* 0x000000bd88bd723e */ /* 0x000fe400000010ff */
[C---:B------:R-:W-:Y:S01]  /*9e70*/  FADD.FTZ R13, R149.reuse, R12 ;  /* 0x0000000c950d7221 */ /* 0x040fe20000010000 */
[----:B------:R-:W-:Y:S01]  /*9e80*/  FADD.FTZ R10, R140, R11 ;  /* 0x0000000b8c0a7221 */ /* 0x000fe20000010000 */
[----:B------:R-:W-:Y:S02]  /*9e90*/  F2FP.BF16.F32.PACK_AB R190, R149, R190 ;  /* 0x000000be95be723e */ /* 0x000fe400000010ff */
[----:B------:R-:W-:Y:S01]  /*9ea0*/  FADD.FTZ R12, R184, R13 ;  /* 0x0000000db80c7221 */ /* 0x000fe20000010000 */
[----:B------:R-:W-:Y:S01]  /*9eb0*/  FADD.FTZ R10, R185, R10 ;  /* 0x0000000ab90a7221 */ /* 0x000fe20000010000 */
[----:B------:R-:W-:Y:S01]  /*9ec0*/  F2FP.BF16.F32.PACK_AB R191, R140, R191 ;  /* 0x000000bf8cbf723e */ /* 0x000fe200000010ff */
[----:B------:R-:W-:-:S02]  /*9ed0*/  IMAD.MOV.U32 R13, RZ, RZ, R6 ;  /* 0x000000ffff0d7224 */ /* 0x000fc400078e0006 */
[C---:B------:R-:W-:Y:S01]  /*9ee0*/  FADD.FTZ R11, R137.reuse, R12 ;  /* 0x0000000c890b7221 */ /* 0x040fe20000010000 */
[----:B-----5:R-:W-:Y:S01]  /*9ef0*/  FADD.FTZ R10, R144, R10 ;  /* 0x0000000a900a7221 */ /* 0x020fe20000010000 */
[----:B------:R-:W-:Y:S02]  /*9f00*/  F2FP.BF16.F32.PACK_AB R184, R137, R184 ;  /* 0x000000b889b8723e */ /* 0x000fe400000010ff */
[----:B------:R-:W-:Y:S01]  /*9f10*/  FADD.FTZ R12, R186, R11 ;  /* 0x0000000bba0c7221 */ /* 0x000fe20000010000 */
[----:B------:R-:W-:Y:S01]  /*9f20*/  FADD.FTZ R10, R187, R10 ;  /* 0x0000000abb0a7221 */ /* 0x000fe20000010000 */
[----:B------:R-:W-:Y:S02]  /*9f30*/  F2FP.BF16.F32.PACK_AB R185, R144, R185 ;  /* 0x000000b990b9723e */ /* 0x000fe400000010ff */
        /* <DEDUP_REMOVED lines=17> */
[----:B------:R-:W-:Y:S01]  /*a050*/  IMAD.U32 R14, RZ, RZ, UR5 ;  /* 0x00000005ff0e7e24 */ /* 0x000fe2000f8e00ff */
[----:B------:R-:W-:Y:S01]  /*a060*/  F2FP.BF16.F32.PACK_AB R183, R135, R183 ;  /* 0x000000b787b7723e */ /* 0x000fe200000010ff */
[----:B------:R-:W-:Y:S01]  /*a070*/  FADD.FTZ R11, R121, R12 ;  /* 0x0000000c790b7221 */ /* 0x000fe20000010000 */
[C---:B------:R-:W-:Y:S01]  /*a080*/  FADD.FTZ R10, R123.reuse, R10 ;  /* 0x0000000a7b0a7221 */ /* 0x040fe20000010000 */
[----:B------:R-:W-:-:S02]  /*a090*/  F2FP.BF16.F32.PACK_AB R177, R123, R177 ;  /* 0x000000b17bb1723e */ /* 0x000fc400000010ff */
[----:B------:R-:W-:Y:S01]  /*a0a0*/  FADD.FTZ R12, R20, R11 ;  /* 0x0000000b140c7221 */ /* 0x000fe20000010000 */
[----:B------:R-:W-:Y:S01]  /*a0b0*/  FADD.FTZ R10, R179, R10 ;  /* 0x0000000ab30a7221 */ /* 0x000fe20000010000 */
[----:B------:R-:W-:Y:S02]  /*a0c0*/  F2FP.BF16.F32.PACK_AB R179, R127, R179 ;  /* 0x000000b37fb3723e */ /* 0x000fe400000010ff */
[----:B------:R-:W-:Y:S01]  /*a0d0*/  FADD.FTZ R11, R125, R12 ;  /* 0x0000000c7d0b7221 */ /* 0x000fe20000010000 */
[----:B------:R-:W-:Y:S01]  /*a0e0*/  FADD.FTZ R10, R127, R10 ;  /* 0x0000000a7f0a7221 */ /* 0x000fe20000010000 */
[----:B------:R-:W-:Y:S01]  /*a0f0*/  MOV R12, R3 ;  /* 0x00000003000c7202 */ /* 0x000fe20000000f00 */
[----:B0-----:R-:W-:Y:S06]  /*a100*/  @P2 BRA `(.L_x_3240) ;  /* 0xffffffb800d42947 */ /* 0x001fec000383ffff */
.L_x_3231:
        /* <DEDUP_REMOVED lines=99> */
.L_x_3241:
[----:B------:R-:W-:Y:S02]  /*a740*/  R2UR UR5, R7 ;  /* 0x00000000070572ca */ /* 0x000fe400000e0000 */
[----:B------:R-:W-:-:S11]  /*a750*/  R2UR UR4, R16 ;  /* 0x00000000100472ca */ /* 0x000fd600000e0000 */
[----:B------:R-:W-:Y:S02]  /*a760*/  IMAD.U32 R2, RZ, RZ, UR5 ;  /* 0x00000005ff027e24 */ /* 0x000fe4000f8e00ff */
[----:B------:R-:W-:-:S03]  /*a770*/  LEA R9, R8, UR4, 0x3 ;  /* 0x0000000408097c11 */ /* 0x000fc6000f8e18ff */
[----:B------:R-:W-:-:S04]  /*a780*/  SHF.L.U32 R2, R2, 0x1f, RZ ;  /* 0x0000001f02027819 */ /* 0x000fc800000006ff */
[----:B------:R0:W1:Y:S01]  /*a790*/  SYNCS.PHASECHK.TRANS64.TRYWAIT P2, [R9+URZ+0x36850], R2 ;  /* 0x03685002090075a7 */ /* 0x000062000804017f */
[----:B------:R-:W-:Y:S05]  /*a7a0*/  @!P0 BRA `(.L_x_3242) ;  /* 0x0000000000048947 */ /* 0x000fea0003800000 */
[----:B------:R-:W-:Y:S01]  /*a7b0*/  BPT.TRAP 0x1 ;  /* 0x000000040000795c */ /* 0x000fe20000300000 */
.L_x_3242:
[----:B-1----:R-:W-:Y:S05]  /*a7c0*/  @P2 BRA `(.L_x_3243) ;  /* 0x0000000000082947 */ /* 0x002fea0003800000 */
[----:B------:R-:W1:Y:S02]  /*a7d0*/  SYNCS.PHASECHK.TRANS64.TRYWAIT P0, [R9+URZ+0x36850], R2 ;  /* 0x03685002090075a7 */ /* 0x000e64000800017f */
[----:B-1----:R-:W-:Y:S05]  /*a7e0*/  @!P0 BRA `(.L_x_3244) ;  /* 0x0000006c006c8947 */ /* 0x002fea0003800000 */
.L_x_3243:
[----:B------:R-:W-:Y:S01]  /*a7f0*/  R2UR UR4, R16 ;  /* 0x00000000100472ca */ /* 0x000fe200000e0000 */
[----:B------:R-:W-:Y:S01]  /*a800*/  WARPGROUP.ARRIVE ;  /* 0x00000000000079c5 */ /* 0x000fe20000000000 */
[----:B------:R-:W-:Y:S01]  /*a810*/  R2UR UR5, R8 ;  /* 0x00000000080572ca */ /* 0x000fe200000e0000 */
[----:B------:R-:W-:Y:S01]  /*a820*/  UMOV UR7, 0x40000040 ;  /* 0x4000004000077882 */ /* 0x000fe20000000000 */
[----:B01----:R-:W0:Y:S04]  /*a830*/  SHFL.BFLY PT, R2, R11, 0x2, 0x1f ;  /* 0x0c401f000b027f89 */ /* 0x003e2800000e0000 */
[----:B------:R-:W1:Y:S05]  /*a840*/  SHFL.BFLY PT, R5, R10, 0x2, 0x1f ;  /* 0x0c401f000a057f89 */ /* 0x000e6a00000e0000 */
[----:B------:R-:W-:-:S04]  /*a850*/  UIADD3 UR4, UR4, 0x400, URZ ;  /* 0x0000040004047890 */ /* 0x000fc8000fffe03f */
[----:B------:R-:W-:-:S04]  /*a860*/  USHF.R.U32.HI UR4, URZ, 0x4, UR4 ;  /* 0x000000043f047899 */ /* 0x000fc80008011604 */
[----:B------:R-:W-:-:S04]  /*a870*/  ULOP3.LUT UR4, UR4, 0x3fff, URZ, 0xc0, !UPT ;  /* 0x00003fff04047892 */ /* 0x000fc8000f8ec03f */
[----:B------:R-:W-:Y:S01]  /*a880*/  ULOP3.LUT UR4, UR4, 0x3800000, URZ, 0xfc, !UPT ;  /* 0x0380000004047892 */ /* 0x000fe2000f8efc3f */
[----:B0-----:R-:W-:-:S03]  /*a890*/  FADD.FTZ R2, R2, R11 ;  /* 0x0000000b02027221 */ /* 0x001fc60000010000 */
[----:B------:R-:W-:Y:S01]  /*a8a0*/  UIMAD UR4, UR5, 0xa80, UR4 ;  /* 0x00000a80050478a4 */ /* 0x000fe2000f8e0204 */
[----:B-1----:R-:W-:Y:S01]  /*a8b0*/  FADD.FTZ R7, R5, R10 ;  /* 0x0000000a05077221 */ /* 0x002fe20000010000 */
[----:B------:R-:W-:Y:S01]  /*a8c0*/  @!P1 VIADD R10, R9, 0x36860 ;  /* 0x00036860090a9836 */ /* 0x000fe20000000000 */
[----:B------:R-:W0:Y:S01]  /*a8d0*/  SHFL.BFLY PT, R5, R2, 0x1, 0x1f ;  /* 0x0c201f0002057f89 */ /* 0x000e2200000e0000 */
[----:B------:R-:W-:-:S03]  /*a8e0*/  MOV R9, RZ ;  /* 0x000000ff00097202 */ /* 0x000fc60000000f00 */
[----:B------:R-:W-:Y:S02]  /*a8f0*/  UMOV UR6, UR4 ;  /* 0x0000000400067c82 */ /* 0x000fe40008000000 */
[----:B------:R-:W-:Y:S01]  /*a900*/  HGMMA.64x192x16.F32.BF16 R24, R200, gdesc[UR4].tnspB, R24, gsb0 ;  /* 0x42e00004c8187df0 */ /* 0x000fe20008001818 */
[----:B------:R-:W-:Y:S01]  /*a910*/  UIADD3 UR6, UR4, 0x80, URZ ;  /* 0x0000008004067890 */ /* 0x000fe2000fffe03f */
[----:B------:R-:W1:Y:S01]  /*a920*/  SHFL.BFLY PT, R4, R7, 0x1, 0x1f ;  /* 0x0c201f0007047f89 */ /* 0x000e6200000e0000 */
[----:B------:R-:W-:Y:S01]  /*a930*/  UMOV UR7, 0x40000040 ;  /* 0x4000004000077882 */ /* 0x000fe20000000000 */
[----:B------:R-:W-:Y:S01]  /*a940*/  @!P1 PRMT R10, RZ, 0x654, R10 ;  /* 0x00000654ff0a9816 */ /* 0x000fe2000000000a */
[----:B0-----:R-:W-:Y:S01]  /*a950*/  FADD.FTZ R12, R2, R5 ;  /* 0x00000005020c7221 */ /* 0x001fe20000010000 */
[----:B------:R-:W-:Y:S02]  /*a960*/  IMAD.MOV.U32 R5, RZ, RZ, RZ ;  /* 0x000000ffff057224 */ /* 0x000fe400078e00ff */
[----:B------:R-:W-:-:S02]  /*a970*/  IMAD.MOV.U32 R2, RZ, RZ, -0x800000 ;  /* 0xff800000ff027424 */ /* 0x000fc400078e00ff */
[----:B------:R-:W-:Y:S01]  /*a980*/  FSETP.NE.FTZ.AND P0, PT, R12, RZ, PT ;  /* 0x000000ff0c00720b */ /* 0x000fe20003f15000 */
[----:B-1----:R-:W-:Y:S01]  /*a990*/  FADD.FTZ R13, R7, R4 ;  /* 0x00000004070d7221 */ /* 0x002fe20000010000 */
[----:B------:R-:W-:-:S04]  /*a9a0*/  IMAD.MOV.U32 R4, RZ, RZ, -0x800000 ;  /* 0xff800000ff047424 */ /* 0x000fc800078e00ff */
[----:B------:R-:W-:-:S07]  /*a9b0*/  FSETP.NE.FTZ.AND P2, PT, R13, RZ, PT ;  /* 0x000000ff0d00720b */ /* 0x000fce0003f55000 */
[----:B------:R-:W0:Y:S01]  /*a9c0*/  @P0 MUFU.LG2 R8, R12 ;  /* 0x0000000c00080308 */ /* 0x000e220000000c00 */
[----:B------:R-:W-:-:S05]  /*a9d0*/  @P0 FMUL.FTZ R7, R0, 0.69314718246459960938 ;  /* 0x3f31721800070820 */ /* 0x000fca0000410000 */
[----:B------:R-:W-:Y:S02]  /*a9e0*/  @P2 FMUL.FTZ R15, R0, 0.69314718246459960938 ;  /* 0x3f317218000f2820 */ /* 0x000fe40000410000 */
        /* <DEDUP_REMOVED lines=28> */
[----:B------:R-:W-:Y:S01]  /*abb0*/  UIADD3 UR4, UR4, 0x300, URZ ;  /* 0x0000030004047890 */ /* 0x000fe2000fffe03f */
[----:B------:R-:W-:Y:S02]  /*abc0*/  WARPGROUP.DEPBAR.LE gsb0, 0x0 ;  /* 0x00008000000079c5 */ /* 0x000fe40000010000 */
[----:B------:R-:W-:-:S14]  /*abd0*/  WARPGROUP.ARRIVE ;  /* 0x00000000000079c5 */ /* 0x000fdc0000000000 */
[----:B------:R-:W-:Y:S01]  /*abe0*/  HGMMA.64x192x16.F32.BF16 R24, R180, gdesc[UR4].tnspB, R24, gsb0 ;  /* 0x42e00004b4187df0 */ /* 0x000fe20008001818 */
[----:B------:R-:W-:Y:S01]  /*abf0*/  UMOV UR6, UR4 ;  /* 0x0000000400067c82 */ /* 0x000fe20008000000 */
[----:B------:R-:W-:Y:S01]  /*ac00*/  UMOV UR7, 0x40000040 ;  /* 0x4000004000077882 */ /* 0x000fe20000000000 */
[----:B------:R-:W-:Y:S02]  /*ac10*/  WARPGROUP.DEPBAR.LE gsb0, 0x0 ;  /* 0x00008000000079c5 */ /* 0x000fe40000010000 */
[----:B------:R-:W-:-:S15]  /*ac20*/  WARPGROUP.ARRIVE ;  /* 0x00000000000079c5 */ /* 0x000fde0000000000 */
[----:B------:R-:W-:Y:S03]  /*ac30*/  HGMMA.64x192x16.F32.BF16 R24, R176, gdesc[UR4].tnspB, R24, gsb0 ;  /* 0x42e00004b0187df0 */ /* 0x000fe60008001818 */
        /* <DEDUP_REMOVED lines=98> */
.L_x_3224:
[----:B------:R-:W-:Y:S05]  /*b260*/  @P0 BRA `(.L_x_3245) ;  /* 0x0000001800e00947 */ /* 0x000fea0003800000 */
[----:B------:R-:W0:Y:S01]  /*b270*/  S2R R0, SR_TID.X ;  /* 0x0000000000007919 */ /* 0x000e220000002100 */
[----:B------:R-:W1:Y:S01]  /*b280*/  LDC R17, c[0x0][0xbe8] ;  /* 0x0002fa00ff117b82 */ /* 0x000e620000000800 */
[----:B------:R-:W-:Y:S01]  /*b290*/  R2UR UR13, R18 ;  /* 0x00000000120d72ca */ /* 0x000fe200000e0000 */
[----:B------:R-:W-:Y:S01]  /*b2a0*/  ULDC.64 UR8, c[0x0][0xbd0] ;  /* 0x0002f40000087ab9 */ /* 0x000fe20000000a00 */
[----:B------:R-:W2:Y:S01]  /*b2b0*/  S2R R12, SR_CTAID.X ;  /* 0x00000000000c7919 */ /* 0x000ea20000002500 */
[----:B------:R-:W-:Y:S01]  /*b2c0*/  ULDC.64 UR14, c[0x0][0x208] ;  /* 0x00008200000e7ab9 */ /* 0x000fe20000000a00 */
[----:B------:R-:W-:Y:S03]  /*b2d0*/  BSSY B0, `(.L_x_3246) ;  /* 0x000011b000007945 */ /* 0x000fe60003800000 */
[----:B------:R-:W3:Y:S06]  /*b2e0*/  S2UR UR12, SR_CTAID.Z ;  /* 0x00000000000c79c3 */ /* 0x000eec0000002700 */
[----:B------:R-:W-:-:S02]  /*b2f0*/  USHF.R.S32.HI UR7, URZ, 0x1f, UR13 ;  /* 0x0000001f3f077899 */ /* 0x000fc4000801140d */
[----:B------:R-:W-:Y:S01]  /*b300*/  IMAD R15, RZ, RZ, -UR13 ;  /* 0x8000000dff0f7e24 */ /* 0x000fe2000f8e02ff */
[----:B------:R-:W4:Y:S01]  /*b310*/  S2UR UR11, SR_CTAID.Y ;  /* 0x00000000000b79c3 */ /* 0x000f220000002600 */
[----:B------:R-:W-:Y:S02]  /*b320*/  UIMAD.WIDE.U32 UR4, UR13, UR8, URZ ;  /* 0x000000080d0472a5 */ /* 0x000fe4000f8e003f */
[----:B------:R-:W-:-:S04]  /*b330*/  UIMAD UR6, UR7, UR8, URZ ;  /* 0x00000008070672a4 */ /* 0x000fc8000f8e023f */
[----:B------:R-:W-:Y:S01]  /*b340*/  UIMAD UR6, UR13, UR9, UR6 ;  /* 0x000000090d0672a4 */ /* 0x000fe2000f8e0206 */
[----:B------:R-:W-:Y:S01]  /*b350*/  BAR.SYNC.DEFER_BLOCKING 0x1, 0x100 ;  /* 0x0044000000007b1d */ /* 0x000fe20000010000 */
[----:B-1----:R-:W-:Y:S02]  /*b360*/  ISETP.NE.AND P0, PT, R17, 0x1, PT ;  /* 0x000000011100780c */ /* 0x002fe40003f05270 */
[----:B------:R-:W-:-:S05]  /*b370*/  UIADD3 UR6, UR5, UR6, URZ ;  /* 0x0000000605067290 */ /* 0x000fca000fffe03f */
[----:B------:R-:W4:Y:S01]  /*b380*/  LDC R16, c[0x0][0xc50] ;  /* 0x00031400ff107b82 */ /* 0x000f220000000800 */
[----:B0-----:R-:W-:Y:S01]  /*b390*/  VIADD R8, R0, 0xffffff80 ;  /* 0xffffff8000087836 */ /* 0x001fe20000000000 */
[----:B---3--:R-:W-:Y:S01]  /*b3a0*/  USHF.R.S32.HI UR10, URZ, 0x1f, UR12 ;  /* 0x0000001f3f0a7899 */ /* 0x008fe2000801140c */
[----:B------:R-:W-:-:S03]  /*b3b0*/  ULDC.64 UR8, c[0x0][0xb38] ;  /* 0x0002ce0000087ab9 */ /* 0x000fc60000000a00 */
[----:B------:R-:W-:Y:S01]  /*b3c0*/  SHF.R.S32.HI R5, RZ, 0x1f, R8 ;  /* 0x0000001fff057819 */ /* 0x000fe20000011408 */
[----:B------:R-:W-:Y:S01]  /*b3d0*/  UIMAD UR7, UR7, UR8, URZ ;  /* 0x00000008070772a4 */ /* 0x000fe2000f8e023f */
[----:B------:R-:W0:Y:S02]  /*b3e0*/  LDC.64 R20, c[0x0][0xb40] ;  /* 0x0002d000ff147b82 */ /* 0x000e240000000a00 */
[CC--:B------:R-:W-:Y:S02]  /*b3f0*/  LEA.HI R0, R5.reuse, R8.reuse, RZ, 0x7 ;  /* 0x0000000805007211 */ /* 0x0c0fe400078f38ff */
[----:B------:R-:W-:Y:S02]  /*b400*/  LEA.HI R5, R5, R8, RZ, 0x2 ;  /* 0x0000000805057211 */ /* 0x000fe400078f10ff */
[----:B------:R-:W-:Y:S02]  /*b410*/  LOP3.LUT R3, R0, 0xffffff80, RZ, 0xc0, !PT ;  /* 0xffffff8000037812 */ /* 0x000fe400078ec0ff */
[----:B------:R-:W-:Y:S01]  /*b420*/  SHF.R.S32.HI R7, RZ, 0x7, R0 ;  /* 0x00000007ff077819 */ /* 0x000fe20000011400 */
[----:B------:R-:W1:Y:S01]  /*b430*/  @P0 LDC R13, c[0x0][0xbf0] ;  /* 0x0002fc00ff0d0b82 */ /* 0x000e620000000800 */
[----:B------:R-:W-:Y:S01]  /*b440*/  LOP3.LUT R5, R5, 0xfffffffc, RZ, 0xc0, !PT ;  /* 0xfffffffc05057812 */ /* 0x000fe200078ec0ff */
[----:B------:R-:W-:Y:S01]  /*b450*/  IMAD.IADD R23, R8, 0x1, -R3 ;  /* 0x0000000108177824 */ /* 0x000fe200078e0a03 */
[----:B------:R-:W-:-:S03]  /*b460*/  LEA.HI R0, R0, R7, RZ, 0x1 ;  /* 0x0000000700007211 */ /* 0x000fc600078f08ff */
[----:B------:R-:W-:Y:S01]  /*b470*/  IMAD.IADD R5, R8, 0x1, -R5 ;  /* 0x0000000108057824 */ /* 0x000fe200078e0a05 */
[----:B------:R-:W-:Y:S01]  /*b480*/  SHF.R.S32.HI R10, RZ, 0x1f, R23 ;  /* 0x0000001fff0a7819 */ /* 0x000fe20000011417 */
[----:B------:R-:W3:Y:S01]  /*b490*/  @P0 LDC R121, c[0x0][0xbec] ;  /* 0x0002fb00ff790b82 */ /* 0x000ee20000000800 */
[----:B------:R-:W-:Y:S01]  /*b4a0*/  LOP3.LUT R0, R0, 0x3fffffe, RZ, 0xc0, !PT ;  /* 0x03fffffe00007812 */ /* 0x000fe200078ec0ff */
[----:B----4-:R-:W-:Y:S01]  /*b4b0*/  IMAD R19, R16, R15, UR11 ;  /* 0x0000000b10137e24 */ /* 0x010fe2000f8e020f */
[----:B------:R-:W-:-:S03]  /*b4c0*/  LEA.HI R120, R10, R23, RZ, 0x2 ;  /* 0x000000170a787211 */ /* 0x000fc600078f10ff */
[----:B------:R-:W-:Y:S01]  /*b4d0*/  IMAD.IADD R0, R7, 0x1, -R0 ;  /* 0x0000000107007824 */ /* 0x000fe200078e0a00 */
[--C-:B------:R-:W-:Y:S01]  /*b4e0*/  SHF.R.S32.HI R3, RZ, 0x2, R120.reuse ;  /* 0x00000002ff037819 */ /* 0x100fe20000011478 */
[----:B------:R-:W4:Y:S01]  /*b4f0*/  @P0 LDC R22, c[0x0][0xbf0] ;  /* 0x0002fc00ff160b82 */ /* 0x000f220000000800 */
[----:B------:R-:W-:Y:S01]  /*b500*/  SHF.R.S32.HI R6, RZ, 0x1f, R120 ;  /* 0x0000001fff067819 */ /* 0x000fe20000011478 */
[----:B0-----:R-:W-:Y:S01]  /*b510*/  IMAD R14, R20, UR10, RZ ;  /* 0x0000000a140e7c24 */ /* 0x001fe2000f8e02ff */
[----:B------:R-:W-:Y:S02]  /*b520*/  LEA.HI R7, R5, R5, RZ, 0x1 ;  /* 0x0000000505077211 */ /* 0x000fe400078f08ff */
[----:B------:R-:W-:Y:S02]  /*b530*/  LEA.HI R6, R6, R3, RZ, 0x3 ;  /* 0x0000000306067211 */ /* 0x000fe400078f18ff */
[----:B------:R-:W-:Y:S01]  /*b540*/  LOP3.LUT R8, R7, 0x1ffffffe, RZ, 0xc0, !PT ;  /* 0x1ffffffe07087812 */ /* 0x000fe200078ec0ff */
[----:B------:R-:W-:Y:S01]  /*b550*/  IMAD.U32 R7, RZ, RZ, UR5 ;  /* 0x00000005ff077e24 */ /* 0x000fe2000f8e00ff */
[----:B------:R-:W-:Y:S01]  /*b560*/  LOP3.LUT R6, R6, 0xfffffff8, RZ, 0xc0, !PT ;  /* 0xfffffff806067812 */ /* 0x000fe200078ec0ff */
[----:B------:R-:W-:Y:S01]  /*b570*/  IMAD.U32 R7, RZ, RZ, UR6 ;  /* 0x00000006ff077e24 */ /* 0x000fe2000f8e00ff */
[----:B------:R-:W-:Y:S01]  /*b580*/  UIMAD UR6, UR13, UR9, UR7 ;  /* 0x000000090d0672a4 */ /* 0x000fe2000f8e0207 */
[----:B------:R-:W-:Y:S01]  /*b590*/  IMAD.IADD R8, R5, 0x1, -R8 ;  /* 0x0000000105087824 */ /* 0x000fe200078e0a08 */
[----:B------:R-:W-:Y:S01]  /*b5a0*/  LOP3.LUT R120, R120, 0x7ffffffc, RZ, 0xc0, !PT ;  /* 0x7ffffffc78787812 */ /* 0x000fe200078ec0ff */
[----:B------:R-:W-:Y:S01]  /*b5b0*/  IMAD.IADD R6, R3, 0x1, -R6 ;  /* 0x0000000103067824 */ /* 0x000fe200078e0a06 */
[----:B------:R-:W-:Y:S01]  /*b5c0*/  LEA.HI R3, R10, R23, RZ, 0x5 ;  /* 0x000000170a037211 */ /* 0x000fe200078f28ff */
[----:B------:R-:W0:Y:S02]  /*b5d0*/  @P0 LDC R5, c[0x0][0xbec] ;  /* 0x0002fb00ff050b82 */ /* 0x000e240000000800 */
[----:B------:R-:W-:Y:S01]  /*b5e0*/  IMAD.IADD R120, R23, 0x1, -R120 ;  /* 0x0000000117787824 */ /* 0x000fe200078e0a78 */
[----:B------:R-:W-:-:S04]  /*b5f0*/  SHF.R.S32.HI R3, RZ, 0x5, R3 ;  /* 0x00000005ff037819 */ /* 0x000fc80000011403 */
[----:B------:R-:W-:Y:S01]  /*b600*/  LEA R3, R3, R6, 0x4 ;  /* 0x0000000603037211 */ /* 0x000fe200078e20ff */
[----:B------:R-:W5:Y:S01]  /*b610*/  LDC.64 R10, c[0x0][0xbd8] ;  /* 0x0002f600ff0a7b82 */ /* 0x000f620000000a00 */
[----:B------:R-:W-:Y:S01]  /*b620*/  IMAD.U32 R6, RZ, RZ, UR4 ;  /* 0x00000004ff067e24 */ /* 0x000fe2000f8e00ff */
[----:B------:R-:W-:Y:S02]  /*b630*/  UIMAD.WIDE.U32 UR4, UR13, UR8, URZ ;  /* 0x000000080d0472a5 */ /* 0x000fe4000f8e003f */
[----:B------:R-:W-:Y:S01]  /*b640*/  IMAD R3, R0, 0x40, R3 ;  /* 0x0000004000037824 */ /* 0x000fe200078e0203 */
[----:B------:R-:W-:Y:S01]  /*b650*/  ULDC.64 UR8, c[0x0][0xb28] ;  /* 0x0002ca0000087ab9 */ /* 0x000fe20000000a00 */
[----:B------:R-:W-:Y:S02]  /*b660*/  UIADD3 UR6, UR5, UR6, URZ ;  /* 0x0000000605067290 */ /* 0x000fe4000fffe03f */
[----:B------:R-:W-:Y:S01]  /*b670*/  IMAD R8, R8, 0x8, R3 ;  /* 0x0000000808087824 */ /* 0x000fe200078e0203 */
[----:B--2---:R-:W-:Y:S01]  /*b680*/  LEA R3, R12, R3, 0x7 ;  /* 0x000000030c037211 */ /* 0x004fe200078e38ff */
[----:B------:R-:W-:-:S02]  /*b690*/  IMAD.U32 R9, RZ, RZ, UR5 ;  /* 0x00000005ff097e24 */ /* 0x000fc4000f8e00ff */
[----:B------:R-:W-:Y:S01]  /*b6a0*/  IMAD.U32 R9, RZ, RZ, UR6 ;  /* 0x00000006ff097e24 */ /* 0x000fe2000f8e00ff */
[----:B------:R-:W-:Y:S01]  /*b6b0*/  ULDC.64 UR6, c[0x0][0xb48] ;  /* 0x0002d20000067ab9 */ /* 0x000fe20000000a00 */
[C---:B-----5:R-:W-:Y:S02]  /*b6c0*/  IMAD R0, R10.reuse, UR10, RZ ;  /* 0x0000000a0a007c24 */ /* 0x060fe4000f8e02ff */
[----:B------:R-:W-:-:S04]  /*b6d0*/  IMAD.WIDE.U32 R6, R10, UR12, R6 ;  /* 0x0000000c0a067c25 */ /* 0x000fc8000f8e0006 */
[----:B------:R-:W-:Y:S02]  /*b6e0*/  IMAD R11, R11, UR12, R0 ;  /* 0x0000000c0b0b7c24 */ /* 0x000fe4000f8e0200 */
[----:B------:R-:W-:Y:S01]  /*b6f0*/  IMAD R0, R12, 0x80, R8 ;  /* 0x000000800c007824 */ /* 0x000fe200078e0208 */
[----:B------:R-:W-:Y:S01]  /*b700*/  MOV R8, UR4 ;  /* 0x0000000400087c02 */ /* 0x000fe20008000f00 */
[----:B------:R-:W-:Y:S01]  /*b710*/  IMAD.IADD R7, R7, 0x1, R11 ;  /* 0x0000000107077824 */ /* 0x000fe200078e020b */
[----:B------:R-:W-:Y:S01]  /*b720*/  ULDC.64 UR4, c[0x0][0xbe0] ;  /* 0x0002f80000047ab9 */ /* 0x000fe20000000a00 */
[----:B0-----:R-:W-:-:S04]  /*b730*/  @P0 IMAD.HI.U32 R10, R0, R5, RZ ;  /* 0x00000005000a0227 */ /* 0x001fc800078e00ff */
[----:B------:R-:W-:Y:S01]  /*b740*/  IMAD.MOV.U32 R5, RZ, RZ, R0 ;  /* 0x000000ffff057224 */ /* 0x000fe200078e0000 */
[----:B-1----:R-:W-:Y:S01]  /*b750*/  @P0 SHF.R.U32.HI R5, RZ, R13, R10 ;  /* 0x0000000dff050219 */ /* 0x002fe2000001160a */
[----:B------:R-:W-:Y:S01]  /*b760*/  IMAD R13, R21, UR12, R14 ;  /* 0x0000000c150d7c24 */ /* 0x000fe2000f8e020e */
[----:B------:R-:W-:Y:S01]  /*b770*/  SHF.R.S32.HI R14, RZ, 0x1f, R19 ;  /* 0x0000001fff0e7819 */ /* 0x000fe20000011413 */
[----:B------:R-:W-:-:S04]  /*b780*/  IMAD.WIDE.U32 R8, R20, UR12, R8 ;  /* 0x0000000c14087c25 */ /* 0x000fc8000f8e0008 */
[----:B---3--:R-:W-:Y:S01]  /*b790*/  @P0 IMAD.HI.U32 R121, R0, R121, RZ ;  /* 0x0000007900790227 */ /* 0x008fe200078e00ff */
[----:B------:R-:W-:-:S03]  /*b7a0*/  IADD3 R9, R9, R13, RZ ;  /* 0x0000000d09097210 */ /* 0x000fc60007ffe0ff */
[----:B------:R-:W-:Y:S02]  /*b7b0*/  IMAD R13, R14, UR6, RZ ;  /* 0x000000060e0d7c24 */ /* 0x000fe4000f8e02ff */
[----:B------:R-:W-:-:S04]  /*b7c0*/  IMAD.WIDE.U32 R6, R19, UR4, R6 ;  /* 0x0000000413067c25 */ /* 0x000fc8000f8e0006 */
[----:B------:R-:W-:Y:S01]  /*b7d0*/  IMAD.MOV.U32 R11, RZ, RZ, R0 ;  /* 0x000000ffff0b7224 */ /* 0x000fe200078e0000 */
[----:B----4-:R-:W-:Y:S01]  /*b7e0*/  @P0 SHF.R.U32.HI R11, RZ, R22, R121 ;  /* 0x00000016ff0b0219 */ /* 0x010fe20000011679 */
[----:B------:R-:W-:Y:S01]  /*b7f0*/  IMAD R10, R14, UR4, RZ ;  /* 0x000000040e0a7c24 */ /* 0x000fe2000f8e02ff */
[----:B------:R-:W-:Y:S01]  /*b800*/  IADD3 R6, P0, R5, R6, RZ ;  /* 0x0000000605067210 */ /* 0x000fe20007f1e0ff */
[C---:B------:R-:W-:Y:S01]  /*b810*/  IMAD R15, R19.reuse, UR7, R13 ;  /* 0x00000007130f7c24 */ /* 0x040fe2000f8e020d */
[--C-:B------:R-:W-:Y:S01]  /*b820*/  SHF.R.S32.HI R13, RZ, 0x1f, R5.reuse ;  /* 0x0000001fff0d7819 */ /* 0x100fe20000011405 */
[----:B------:R-:W-:Y:S02]  /*b830*/  IMAD.MOV R5, RZ, RZ, -R5 ;  /* 0x000000ffff057224 */ /* 0x000fe400078e0a05 */
[----:B------:R-:W-:Y:S01]  /*b840*/  IMAD R14, R19, UR5, R10 ;  /* 0x00000005130e7c24 */ /* 0x000fe2000f8e020a */
[--C-:B------:R-:W-:Y:S01]  /*b850*/  SHF.R.S32.HI R10, RZ, 0x1f, R11.reuse ;  /* 0x0000001fff0a7819 */ /* 0x100fe2000001140b */
[----:B------:R-:W-:Y:S01]  /*b860*/  IMAD.MOV R16, RZ, RZ, -R11 ;  /* 0x000000ffff107224 */ /* 0x000fe200078e0a0b */
[----:B------:R-:W-:Y:S01]  /*b870*/  ULDC.64 UR4, c[0x0][0xb30] ;  /* 0x0002cc0000047ab9 */ /* 0x000fe20000000a00 */
[----:B------:R-:W-:Y:S01]  /*b880*/  IMAD R5, R17, R5, R0 ;  /* 0x0000000511057224 */ /* 0x000fe200078e0200 */
[----:B------:R-:W-:Y:S01]  /*b890*/  IADD3.X R7, R13, R7, R14, P0, !PT ;  /* 0x000000070d077210 */ /* 0x000fe200007fe40e */
[----:B------:R-:W-:Y:S01]  /*b8a0*/  IMAD.WIDE.U32 R8, R19, UR6, R8 ;  /* 0x0000000613087c25 */ /* 0x000fe2000f8e0008 */
[----:B------:R-:W-:-:S03]  /*b8b0*/  ULDC.64 UR6, c[0x0][0xbc8] ;  /* 0x0002f20000067ab9 */ /* 0x000fc60000000a00 */
[----:B------:R-:W-:Y:S02]  /*b8c0*/  IMAD R10, R10, UR4, RZ ;  /* 0x000000040a0a7c24 */ /* 0x000fe4000f8e02ff */
[----:B------:R-:W-:Y:S01]  /*b8d0*/  IMAD R13, R17, R16, R0 ;  /* 0x00000010110d7224 */ /* 0x000fe200078e0200 */
[----:B------:R-:W-:Y:S01]  /*b8e0*/  SHF.R.S32.HI R0, RZ, 0x1f, R5 ;  /* 0x0000001fff007819 */ /* 0x000fe20000011405 */
[----:B------:R-:W-:Y:S02]  /*b8f0*/  IMAD.IADD R9, R9, 0x1, R15 ;  /* 0x0000000109097824 */ /* 0x000fe400078e020f */
[C---:B------:R-:W-:Y:S01]  /*b900*/  IMAD R15, R11.reuse, UR5, R10 ;  /* 0x000000050b0f7c24 */ /* 0x040fe2000f8e020a */
[----:B------:R-:W-:Y:S01]  /*b910*/  SHF.R.S32.HI R10, RZ, 0x1f, R13 ;  /* 0x0000001fff0a7819 */ /* 0x000fe2000001140d */
[----:B------:R-:W-:Y:S01]  /*b920*/  IMAD.WIDE.U32 R8, R11, UR4, R8 ;  /* 0x000000040b087c25 */ /* 0x000fe2000f8e0008 */
[----:B------:R-:W0:Y:S01]  /*b930*/  S2UR UR5, SR_CgaCtaId ;  /* 0x00000000000579c3 */ /* 0x000e220000008800 */
[----:B------:R-:W-:-:S02]  /*b940*/  UMOV UR4, 0x400 ;  /* 0x0000040000047882 */ /* 0x000fc40000000000 */
[----:B------:R-:W-:Y:S02]  /*b950*/  IMAD R0, R0, UR6, RZ ;  /* 0x0000000600007c24 */ /* 0x000fe4000f8e02ff */
[----:B------:R-:W-:Y:S02]  /*b960*/  IMAD.IADD R9, R9, 0x1, R15 ;  /* 0x0000000109097824 */ /* 0x000fe400078e020f */
[----:B------:R-:W-:Y:S02]  /*b970*/  IMAD R10, R10, UR8, RZ ;  /* 0x000000080a0a7c24 */ /* 0x000fe4000f8e02ff */
[C---:B------:R-:W-:Y:S02]  /*b980*/  IMAD R11, R5.reuse, UR7, R0 ;  /* 0x00000007050b7c24 */ /* 0x040fe4000f8e0200 */
[----:B------:R-:W-:Y:S01]  /*b990*/  IMAD.WIDE.U32 R6, R5, UR6, R6 ;  /* 0x0000000605067c25 */ /* 0x000fe2000f8e0006 */
[----:B------:R-:W-:-:S03]  /*b9a0*/  ULDC.64 UR6, c[0x0][0xba8] ;  /* 0x0002ea0000067ab9 */ /* 0x000fc60000000a00 */
[C---:B------:R-:W-:Y:S02]  /*b9b0*/  IMAD R5, R13.reuse, UR9, R10 ;  /* 0x000000090d057c24 */ /* 0x040fe4000f8e020a */
[----:B------:R-:W-:Y:S01]  /*b9c0*/  IMAD.WIDE.U32 R8, R13, UR8, R8 ;  /* 0x000000080d087c25 */ /* 0x000fe2000f8e0008 */
[----:B------:R-:W-:Y:S01]  /*b9d0*/  LEA R13, P0, R6, UR6, 0x2 ;  /* 0x00000006060d7c11 */ /* 0x000fe2000f8010ff */
[----:B------:R-:W-:Y:S01]  /*b9e0*/  ULDC.64 UR8, c[0x0][0xb00] ;  /* 0x0002c00000087ab9 */ /* 0x000fe20000000a00 */
[----:B------:R-:W-:Y:S01]  /*b9f0*/  ULDC UR6, c[0x0][0xa88] ;  /* 0x0002a20000067ab9 */ /* 0x000fe20000000800 */
[----:B------:R-:W-:Y:S01]  /*ba00*/  IMAD.IADD R7, R7, 0x1, R11 ;  /* 0x0000000107077824 */ /* 0x000fe200078e020b */
[----:B------:R-:W-:Y:S01]  /*ba10*/  LEA R0, P1, R8, UR8, 0x2 ;  /* 0x0000000808007c11 */ /* 0x000fe2000f8210ff */
[----:B------:R-:W-:Y:S01]  /*ba20*/  IMAD.IADD R5, R9, 0x1, R5 ;  /* 0x0000000109057824 */ /* 0x000fe200078e0205 */
[----:B------:R-:W-:Y:S01]  /*ba30*/  SHFL.IDX PT, R10, R13, 0x1, 0x1c1f ;  /* 0x003c1f000d0a7f89 */ /* 0x000fe200000e0000 */
[----:B0-----:R-:W-:Y:S01]  /*ba40*/  ULEA UR4, UR5, UR4, 0x18 ;  /* 0x0000000405047291 */ /* 0x001fe2000f8ec03f */
[----:B------:R-:W-:Y:S01]  /*ba50*/  LEA.HI.X R14, R6, UR7, R7, 0x2, P0 ;  /* 0x00000007060e7c11 */ /* 0x000fe200080f1407 */
[----:B------:R-:W-:Y:S01]  /*ba60*/  IMAD R22, R17, UR6, RZ ;  /* 0x0000000611167c24 */ /* 0x000fe2000f8e02ff */
[----:B------:R-:W-:Y:S01]  /*ba70*/  LEA.HI.X R5, R8, UR9, R5, 0x2, P1 ;  /* 0x0000000908057c11 */ /* 0x000fe200088f1405 */
[----:B------:R-:W-:Y:S01]  /*ba80*/  VIADD R19, R3, 0x8 ;  /* 0x0000000803137836 */ /* 0x000fe20000000000 */
[----:B------:R-:W-:Y:S01]  /*ba90*/  SHFL.IDX PT, R8, R13, RZ, 0x1c1f ;  /* 0x001c1fff0d087589 */ /* 0x000fe200000e0000 */
[----:B------:R-:W-:Y:S01]  /*baa0*/  LOP3.LUT P0, RZ, R23, 0x3, RZ, 0xc0, !PT ;  /* 0x0000000317ff7812 */ /* 0x000fe2000780c0ff */
[----:B------:R-:W-:Y:S01]  /*bab0*/  UIADD3 UR4, UR4, 0x36820, URZ ;  /* 0x0003682004047890 */ /* 0x000fe2000fffe03f */
[CC--:B------:R-:W-:Y:S01]  /*bac0*/  ISETP.GE.AND P2, PT, R3.reuse, R22.reuse, PT ;  /* 0x000000160300720c */ /* 0x0c0fe20003f46270 */
[----:B------:R-:W0:Y:S01]  /*bad0*/  SHFL.IDX PT, R9, R14, RZ, 0x1c1f ;  /* 0x001c1fff0e097589 */ /* 0x000e2200000e0000 */
[-C--:B------:R-:W-:Y:S01]  /*bae0*/  ISETP.GE.OR P1, PT, R3, R22.reuse, P0 ;  /* 0x000000160300720c */ /* 0x080fe20000726670 */
[----:B------:R-:W-:Y:S01]  /*baf0*/  UPRMT UR4, URZ, 0x654, UR4 ;  /* 0x000006543f047896 */ /* 0x000fe20008000004 */
[----:B------:R-:W-:Y:S01]  /*bb00*/  ISETP.GE.OR P0, PT, R19, R22, P0 ;  /* 0x000000161300720c */ /* 0x000fe20000706670 */
[----:B------:R-:W1:Y:S01]  /*bb10*/  SHFL.IDX PT, R11, R14, 0x1, 0x1c1f ;  /* 0x003c1f000e0b7f89 */ /* 0x000e6200000e0000 */
[----:B------:R-:W-:-:S03]  /*bb20*/  IMAD.SHL.U32 R3, R120, 0x2, RZ ;  /* 0x0000000278037824 */ /* 0x000fc600078e00ff */
[----:B------:R2:W3:Y:S03]  /*bb30*/  SHFL.IDX PT, R6, R0, RZ, 0x1c1f ;  /* 0x001c1fff00067589 */ /* 0x0004e600000e0000 */
[----:B------:R-:W-:Y:S01]  /*bb40*/  SYNCS.ARRIVE.TRANS64.RED.A1T0 RZ, [UR4], RZ ;  /* 0x000000ffffff79a7 */ /* 0x000fe20008100404 */
[----:B------:R2:W4:Y:S04]  /*bb50*/  SHFL.IDX PT, R7, R5, RZ, 0x1c1f ;  /* 0x001c1fff05077589 */ /* 0x00052800000e0000 */
        /* <DEDUP_REMOVED lines=12> */
[C---:B------:R-:W-:Y:S01]  /*bc20*/  IADD3 R15, R3.reuse, 0x20, RZ ;  /* 0x00000020030f7810 */ /* 0x040fe20007ffe0ff */
[C---:B------:R-:W-:Y:S01]  /*bc30*/  VIADD R17, R3.reuse, 0x40 ;  /* 0x0000004003117836 */ /* 0x040fe20000000000 */
[----:B------:R-:W-:Y:S01]  /*bc40*/  ISETP.GE.AND P5, PT, R14, UR4, PT ;  /* 0x000000040e007c0c */ /* 0x000fe2000bfa6270 */
[----:B------:R-:W-:Y:S01]  /*bc50*/  VIADD R20, R3, 0x48 ;  /* 0x0000004803147836 */ /* 0x000fe20000000000 */
[----:B------:R-:W-:-:S02]  /*bc60*/  ISETP.GE.AND P6, PT, R15, UR4, PT ;  /* 0x000000040f007c0c */ /* 0x000fc4000bfc6270 */
[----:B------:R-:W-:Y:S01]  /*bc70*/  ISETP.GE.AND P3, PT, R16, UR4, PT ;  /* 0x0000000410007c0c */ /* 0x000fe2000bf66270 */
[C-C-:B---34-:R-:W-:Y:S02]  /*bc80*/  @!P0 IMAD.WIDE R8, R3.reuse, 0x4, R6.reuse ;  /* 0x0000000403088825 */ /* 0x158fe400078e0206 */
[----:B------:R-:W-:Y:S02]  /*bc90*/  @!P1 LEA.HI R2, R2, R2, RZ, 0x1 ;  /* 0x0000000202029211 */ /* 0x000fe400078f08ff */
        /* <DEDUP_REMOVED lines=9> */
[----:B------:R-:W-:Y:S01]  /*bd30*/  ISETP.GE.AND P4, PT, R4, UR4, PT ;  /* 0x0000000404007c0c */ /* 0x000fe2000bf86270 */
[----:B------:R-:W-:Y:S01]  /*bd40*/  @!P2 IMAD.WIDE R12, R13, 0x4, R6 ;  /* 0x000000040d0ca825 */ /* 0x000fe200078e0206 */
[----:B------:R1:W-:Y:S01]  /*bd50*/  @!P1 ST.E.64 desc[UR6][R10.64], R28 ;  /* 0x0000001c0a009985 */ /* 0x0003e2000c101b06 */
[----:B------:R-:W-:Y:S02]  /*bd60*/  ISETP.GE.AND P1, PT, R20, UR4, PT ;  /* 0x0000000414007c0c */ /* 0x000fe4000bf26270 */
[----:B------:R-:W-:Y:S01]  /*bd70*/  @!P6 LEA.HI R15, R15, R15, RZ, 0x1 ;  /* 0x0000000f0f0fe211 */ /* 0x000fe200078f08ff */
[----:B------:R2:W-:Y:S01]  /*bd80*/  @!P2 ST.E.64 desc[UR6][R12.64], R32 ;  /* 0x000000200c00a985 */ /* 0x0005e2000c101b06 */
[----:B------:R-:W-:Y:S01]  /*bd90*/  ISETP.GE.AND P2, PT, R17, UR4, PT ;  /* 0x0000000411007c0c */ /* 0x000fe2000bf46270 */
[----:B0-----:R-:W-:Y:S01]  /*bda0*/  VIADD R24, R3, 0x50 ;  /* 0x0000005003187836 */ /* 0x001fe20000000000 */
[----:B------:R-:W-:Y:S02]  /*bdb0*/  @!P5 LOP3.LUT R9, R14, 0xfffffffe, RZ, 0xc0, !PT ;  /* 0xfffffffe0e09d812 */ /* 0x000fe400078ec0ff */
[----:B------:R-:W-:-:S02]  /*bdc0*/  @!P0 LEA.HI R2, R2, R2, RZ, 0x1 ;  /* 0x0000000202028211 */ /* 0x000fc400078f08ff */
[----:B------:R-:W-:Y:S01]  /*bdd0*/  @!P4 LEA.HI R4, R4, R4, RZ, 0x1 ;  /* 0x000000040404c211 */ /* 0x000fe200078f08ff */
[--C-:B------:R-:W-:Y:S01]  /*bde0*/  @!P5 IMAD.WIDE R8, R9, 0x4, R6.reuse ;  /* 0x000000040908d825 */ /* 0x100fe200078e0206 */
[----:B------:R-:W-:Y:S02]  /*bdf0*/  @!P3 LEA.HI R16, R16, R16, RZ, 0x1 ;  /* 0x000000101010b211 */ /* 0x000fe400078f08ff */
[----:B-1----:R-:W-:Y:S02]  /*be00*/  @!P6 LOP3.LUT R11, R15, 0xfffffffe, RZ, 0xc0, !PT ;  /* 0xfffffffe0f0be812 */ /* 0x002fe400078ec0ff */
[----:B------:R-:W-:Y:S01]  /*be10*/  @!P1 LEA.HI R20, R20, R20, RZ, 0x1 ;  /* 0x0000001414149211 */ /* 0x000fe200078f08ff */
[----:B------:R0:W-:Y:S01]  /*be20*/  @!P5 ST.E.64 desc[UR6][R8.64], R36 ;  /* 0x000000240800d985 */ /* 0x0001e2000c101b06 */
[----:B--2---:R-:W-:Y:S01]  /*be30*/  @!P2 LEA.HI R12, R17, R17, RZ, 0x1 ;  /* 0x00000011110ca211 */ /* 0x004fe200078f08ff */
[----:B------:R-:W-:Y:S01]  /*be40*/  @!P6 IMAD.WIDE R10, R11, 0x4, R6 ;  /* 0x000000040b0ae825 */ /* 0x000fe200078e0206 */
[----:B------:R-:W-:-:S02]  /*be50*/  @!P0 LOP3.LUT R13, R2, 0xfffffffe, RZ, 0xc0, !PT ;  /* 0xfffffffe020d8812 */ /* 0x000fc400078ec0ff */
[----:B------:R-:W-:Y:S01]  /*be60*/  @!P4 LOP3.LUT R15, R4, 0xfffffffe, RZ, 0xc0, !PT ;  /* 0xfffffffe040fc812 */ /* 0x000fe200078ec0ff */
[C---:B------:R-:W-:Y:S01]  /*be70*/  VIADD R2, R3.reuse, 0x60 ;  /* 0x0000006003027836 */ /* 0x040fe20000000000 */
[----:B------:R-:W-:Y:S01]  /*be80*/  @!P3 LOP3.LUT R17, R16, 0xfffffffe, RZ, 0xc0, !PT ;  /* 0xfffffffe1011b812 */ /* 0x000fe200078ec0ff */
[----:B------:R1:W-:Y:S01]  /*be90*/  @!P6 ST.E.64 desc[UR6][R10.64], R40 ;  /* 0x000000280a00e985 */ /* 0x0003e2000c101b06 */
[----:B------:R-:W-:Y:S01]  /*bea0*/  @!P2 LOP3.LUT R21, R12, 0xfffffffe, RZ, 0xc0, !PT ;  /* 0xfffffffe0c15a812 */ /* 0x000fe200078ec0ff */
[C---:B------:R-:W-:Y:S01]  /*beb0*/  VIADD R4, R3.reuse, 0x68 ;  /* 0x0000006803047836 */ /* 0x040fe20000000000 */
        /* <DEDUP_REMOVED lines=18> */
[----:B------:R-:W-:Y:S01]  /*bfe0*/  VIADD R23, R3, 0x80 ;  /* 0x0000008003177836 */ /* 0x000fe20000000000 */
[----:B------:R-:W-:-:S02]  /*bff0*/  ISETP.GE.AND P2, PT, R20, UR4, PT ;  /* 0x0000000414007c0c */ /* 0x000fc4000bf46270 */
[----:B------:R4:W-:Y:S01]  /*c000*/  @!P1 ST.E.64 desc[UR6][R16.64], R60 ;  /* 0x0000003c10009985 */ /* 0x0009e2000c101b06 */
[----:B------:R-:W-:Y:S02]  /*c010*/  ISETP.GE.AND P1, PT, R4, UR4, PT ;  /* 0x0000000404007c0c */ /* 0x000fe4000bf26270 */
[----:B------:R-:W-:Y:S02]  /*c020*/  ISETP.GE.AND P3, PT, R21, UR4, PT ;  /* 0x0000000415007c0c */ /* 0x000fe4000bf66270 */
[----:B------:R-:W-:Y:S02]  /*c030*/  ISETP.GE.AND P4, PT, R23, UR4, PT ;  /* 0x0000000417007c0c */ /* 0x000fe4000bf86270 */
[----:B0-----:R-:W-:Y:S02]  /*c040*/  @!P5 LOP3.LUT R9, R24, 0xfffffffe, RZ, 0xc0, !PT ;  /* 0xfffffffe1809d812 */ /* 0x001fe400078ec0ff */
[----:B------:R-:W-:Y:S02]  /*c050*/  @!P0 LEA.HI R2, R2, R2, RZ, 0x1 ;  /* 0x0000000202028211 */ /* 0x000fe400078f08ff */
[----:B-1----:R-:W-:Y:S01]  /*c060*/  @!P6 LOP3.LUT R11, R25, 0xfffffffe, RZ, 0xc0, !PT ;  /* 0xfffffffe190be812 */ /* 0x002fe200078ec0ff */
[----:B------:R-:W-:Y:S01]  /*c070*/  @!P5 IMAD.WIDE R8, R9, 0x4, R6 ;  /* 0x000000040908d825 */ /* 0x000fe200078e0206 */
[----:B--2---:R-:W-:-:S02]  /*c080*/  @!P0 LOP3.LUT R13, R2, 0xfffffffe, RZ, 0xc0, !PT ;  /* 0xfffffffe020d8812 */ /* 0x004fc400078ec0ff */
[----:B------:R-:W-:Y:S01]  /*c090*/  @!P1 LEA.HI R4, R4, R4, RZ, 0x1 ;  /* 0x0000000404049211 */ /* 0x000fe200078f08ff */
[--C-:B------:R-:W-:Y:S01]  /*c0a0*/  @!P6 IMAD.WIDE R10, R11, 0x4, R6.reuse ;  /* 0x000000040b0ae825 */ /* 0x100fe200078e0206 */
[----:B------:R-:W-:Y:S01]  /*c0b0*/  @!P2 LEA.HI R20, R20, R20, RZ, 0x1 ;  /* 0x000000141414a211 */ /* 0x000fe200078f08ff */
[----:B------:R0:W-:Y:S01]  /*c0c0*/  @!P5 ST.E.64 desc[UR6][R8.64], R64 ;  /* 0x000000400800d985 */ /* 0x0001e2000c101b06 */
[----:B---3--:R-:W-:Y:S01]  /*c0d0*/  @!P1 LOP3.LUT R15, R4, 0xfffffffe, RZ, 0xc0, !PT ;  /* 0xfffffffe040f9812 */ /* 0x008fe200078ec0ff */
[----:B------:R-:W-:Y:S01]  /*c0e0*/  @!P0 IMAD.WIDE R12, R13, 0x4, R6 ;  /* 0x000000040d0c8825 */ /* 0x000fe200078e0206 */
[----:B------:R-:W-:Y:S01]  /*c0f0*/  @!P3 LEA.HI R21, R21, R21, RZ, 0x1 ;  /* 0x000000151515b211 */ /* 0x000fe200078f08ff */
[----:B------:R1:W-:Y:S01]  /*c100*/  @!P6 ST.E.64 desc[UR6][R10.64], R68 ;  /* 0x000000440a00e985 */ /* 0x0003e2000c101b06 */
[----:B------:R-:W-:Y:S01]  /*c110*/  @!P4 LEA.HI R23, R23, R23, RZ, 0x1 ;  /* 0x000000171717c211 */ /* 0x000fe200078f08ff */
[----:B------:R-:W-:Y:S01]  /*c120*/  VIADD R2, R3, 0x88 ;  /* 0x0000008803027836 */ /* 0x000fe20000000000 */
[----:B----4-:R-:W-:Y:S01]  /*c130*/  @!P2 LOP3.LUT R17, R20, 0xfffffffe, RZ, 0xc0, !PT ;  /* 0xfffffffe1411a812 */ /* 0x010fe200078ec0ff */
[----:B------:R2:W-:Y:S01]  /*c140*/  @!P0 ST.E.64 desc[UR6][R12.64], R72 ;  /* 0x000000480c008985 */ /* 0x0005e2000c101b06 */
[----:B------:R-:W-:Y:S01]  /*c150*/  @!P3 LOP3.LUT R21, R21, 0xfffffffe, RZ, 0xc0, !PT ;  /* 0xfffffffe1515b812 */ /* 0x000fe200078ec0ff */
[----:B------:R-:W-:Y:S01]  /*c160*/  VIADD R20, R3, 0x98 ;  /* 0x0000009803147836 */ /* 0x000fe20000000000 */
[----:B------:R-:W-:-:S02]  /*c170*/  @!P4 LOP3.LUT R23, R23, 0xfffffffe, RZ, 0xc0, !PT ;  /* 0xfffffffe1717c812 */ /* 0x000fc400078ec0ff */
[----:B------:R-:W-:Y:S01]  /*c180*/  IADD3 R4, R3, 0x90, RZ ;  /* 0x0000009003047810 */ /* 0x000fe20007ffe0ff */
        /* <DEDUP_REMOVED lines=11> */
[C---:B------:R-:W-:Y:S01]  /*c240*/  VIADD R21, R3.reuse, 0xa0 ;  /* 0x000000a003157836 */ /* 0x040fe20000000000 */
[----:B------:R4:W-:Y:S01]  /*c250*/  @!P4 ST.E.64 desc[UR6][R16.64], R88 ;  /* 0x000000581000c985 */ /* 0x0009e2000c101b06 */
[C---:B--2---:R-:W-:Y:S01]  /*c260*/  VIADD R12, R3.reuse, 0xa8 ;  /* 0x000000a8030c7836 */ /* 0x044fe20000000000 */
[----:B------:R-:W-:Y:S01]  /*c270*/  @!P1 LEA.HI R4, R4, R4, RZ, 0x1 ;  /* 0x0000000404049211 */ /* 0x000fe200078f08ff */
[----:B0-----:R-:W-:Y:S01]  /*c280*/  VIADD R9, R3, 0xb8 ;  /* 0x000000b803097836 */ /* 0x001fe20000000000 */
[----:B------:R-:W-:Y:S01]  /*c290*/  ISETP.GE.AND P3, PT, R21, UR4, PT ;  /* 0x0000000415007c0c */ /* 0x000fe2000bf66270 */
[----:B------:R-:W-:Y:S01]  /*c2a0*/  VIADD R13, R3, 0xb0 ;  /* 0x000000b0030d7836 */ /* 0x000fe20000000000 */
[----:B------:R-:W-:Y:S02]  /*c2b0*/  ISETP.GE.AND P4, PT, R12, UR4, PT ;  /* 0x000000040c007c0c */ /* 0x000fe4000bf86270 */
[----:B------:R-:W-:Y:S02]  /*c2c0*/  ISETP.GE.AND P6, PT, R9, UR4, PT ;  /* 0x0000000409007c0c */ /* 0x000fe4000bfc6270 */
[----:B------:R-:W-:-:S02]  /*c2d0*/  ISETP.GE.AND P5, PT, R13, UR4, PT ;  /* 0x000000040d007c0c */ /* 0x000fc4000bfa6270 */
        /* <DEDUP_REMOVED lines=9> */
[----:B----4-:R-:W-:Y:S01]  /*c370*/  @!P4 LOP3.LUT R17, R12, 0xfffffffe, RZ, 0xc0, !PT ;  /* 0xfffffffe0c11c812 */ /* 0x010fe200078ec0ff */
        /* <DEDUP_REMOVED lines=16> */
.L_x_3247:
[----:B------:R-:W-:Y:S05]  /*c480*/  BSYNC B0 ;  /* 0x0000000000007941 */ /* 0x000fea0003800000 */
.L_x_3246:
[----:B------:R-:W-:Y:S01]  /*c490*/  ISETP.GE.AND P0, PT, R19, R22, PT ;  /* 0x000000161300720c */ /* 0x000fe20003f06270 */
[----:B0---4-:R4:W0:Y:S04]  /*c4a0*/  SHFL.IDX PT, R7, R5, 0x1, 0x1c1f ;  /* 0x003c1f0005077f89 */ /* 0x01182800000e0000 */
[----:B---3--:R4:W1:Y:S08]  /*c4b0*/  SHFL.IDX PT, R6, R0, 0x1, 0x1c1f ;  /* 0x003c1f0000067f89 */ /* 0x00887000000e0000 */
[----:B----4-:R-:W-:Y:S05]  /*c4c0*/  @P0 BRA `(.L_x_3222) ;  /* 0x0000004c00c00947 */ /* 0x010fea0003800000 */
[C---:B--2---:R-:W-:Y:S01]  /*c4d0*/  VIADD R0, R3.reuse, 0x8 ;  /* 0x0000000803007836 */ /* 0x044fe20000000000 */
[----:B------:R-:W-:Y:S01]  /*c4e0*/  ULDC UR4, c[0x0][0xac8] ;  /* 0x0002b20000047ab9 */ /* 0x000fe20000000800 */
[C---:B------:R-:W-:Y:S01]  /*c4f0*/  IADD3 R2, R3.reuse, 0x10, RZ ;  /* 0x0000001003027810 */ /* 0x040fe20007ffe0ff */
        /* <DEDUP_REMOVED lines=8> */
[C---:B------:R-:W-:Y:S01]  /*c580*/  VIADD R13, R3.reuse, 0x38 ;  /* 0x00000038030d7836 */ /* 0x040fe20000000000 */
[C---:B------:R-:W-:Y:S01]  /*c590*/  IADD3 R16, R3.reuse, 0x48, RZ ;  /* 0x0000004803107810 */ /* 0x040fe20007ffe0ff */
[C---:B------:R-:W-:Y:S01]  /*c5a0*/  VIADD R14, R3.reuse, 0x40 ;  /* 0x00000040030e7836 */ /* 0x040fe20000000000 */
[----:B------:R-:W-:Y:S01]  /*c5b0*/  ISETP.GE.AND P4, PT, R12, UR4, PT ;  /* 0x000000040c007c0c */ /* 0x000fe2000bf86270 */
[----:B------:R-:W-:Y:S01]  /*c5c0*/  VIADD R20, R3, 0x50 ;  /* 0x0000005003147836 */ /* 0x000fe20000000000 */
[----:B------:R-:W-:Y:S01]  /*c5d0*/  ISETP.GE.AND P5, PT, R13, UR4, PT ;  /* 0x000000040d007c0c */ /* 0x000fe2000bfa6270 */
[----:B01----:R-:W-:Y:S01]  /*c5e0*/  @!P2 IMAD.WIDE R4, R3, 0x4, R6 ;  /* 0x000000040304a825 */ /* 0x003fe200078e0206 */
[----:B------:R-:W-:-:S02]  /*c5f0*/  ISETP.GE.AND P6, PT, R14, UR4, PT ;  /* 0x000000040e007c0c */ /* 0x000fc4000bfc6270 */
[----:B------:R-:W-:Y:S01]  /*c600*/  @!P3 LEA.HI R0, R0, R0, RZ, 0x1 ;  /* 0x000000000000b211 */ /* 0x000fe200078f08ff */
[C---:B------:R-:W-:Y:S01]  /*c610*/  VIADD R21, R3.reuse, 0x78 ;  /* 0x0000007803157836 */ /* 0x040fe20000000000 */
[----:B------:R0:W-:Y:S01]  /*c620*/  @!P2 ST.E.64 desc[UR6][R4.64], R26 ;  /* 0x0000001a0400a985 */ /* 0x0001e2000c101b06 */
[----:B------:R-:W-:Y:S02]  /*c630*/  @!P0 LEA.HI R2, R2, R2, RZ, 0x1 ;  /* 0x0000000202028211 */ /* 0x000fe400078f08ff */
[----:B------:R-:W-:Y:S01]  /*c640*/  @!P3 LOP3.LUT R9, R0, 0xfffffffe, RZ, 0xc0, !PT ;  /* 0xfffffffe0009b812 */ /* 0x000fe200078ec0ff */
[----:B------:R-:W-:Y:S01]  /*c650*/  VIADD R0, R3, 0x20 ;  /* 0x0000002003007836 */ /* 0x000fe20000000000 */
[----:B------:R-:W-:Y:S02]  /*c660*/  @!P1 LEA.HI R10, R10, R10, RZ, 0x1 ;  /* 0x0000000a0a0a9211 */ /* 0x000fe400078f08ff */
[----:B------:R-:W-:Y:S01]  /*c670*/  @!P4 LEA.HI R12, R12, R12, RZ, 0x1 ;  /* 0x0000000c0c0cc211 */ /* 0x000fe200078f08ff */
[----:B------:R-:W-:Y:S01]  /*c680*/  @!P3 IMAD.WIDE R8, R9, 0x4, R6 ;  /* 0x000000040908b825 */ /* 0x000fe200078e0206 */
[----:B------:R-:W-:-:S02]  /*c690*/  ISETP.GE.AND P2, PT, R0, UR4, PT ;  /* 0x0000000400007c0c */ /* 0x000fc4000bf46270 */
[----:B------:R-:W-:Y:S02]  /*c6a0*/  @!P6 LEA.HI R14, R14, R14, RZ, 0x1 ;  /* 0x0000000e0e0ee211 */ /* 0x000fe400078f08ff */
[----:B------:R1:W-:Y:S01]  /*c6b0*/  @!P3 ST.E.64 desc[UR6][R8.64], R30 ;  /* 0x0000001e0800b985 */ /* 0x0003e2000c101b06 */
[----:B------:R-:W-:Y:S02]  /*c6c0*/  ISETP.GE.AND P3, PT, R11, UR4, PT ;  /* 0x000000040b007c0c */ /* 0x000fe4000bf66270 */
[----:B0-----:R-:W-:Y:S02]  /*c6d0*/  @!P0 LOP3.LUT R5, R2, 0xfffffffe, RZ, 0xc0, !PT ;  /* 0xfffffffe02058812 */ /* 0x001fe400078ec0ff */
[----:B------:R-:W-:Y:S02]  /*c6e0*/  @!P4 LOP3.LUT R15, R12, 0xfffffffe, RZ, 0xc0, !PT ;  /* 0xfffffffe0c0fc812 */ /* 0x000fe400078ec0ff */
[----:B------:R-:W-:Y:S01]  /*c6f0*/  @!P6 LOP3.LUT R19, R14, 0xfffffffe, RZ, 0xc0, !PT ;  /* 0xfffffffe0e13e812 */ /* 0x000fe200078ec0ff */
[----:B------:R-:W-:Y:S01]  /*c700*/  @!P0 IMAD.WIDE R4, R5, 0x4, R6 ;  /* 0x0000000405048825 */ /* 0x000fe200078e0206 */
[----:B------:R-:W-:-:S04]  /*c710*/  @!P2 LEA.HI R0, R0, R0, RZ, 0x1 ;  /* 0x000000000000a211 */ /* 0x000fc800078f08ff */
[----:B------:R0:W-:Y:S01]  /*c720*/  @!P0 ST.E.64 desc[UR6][R4.64], R34 ;  /* 0x0000002204008985 */ /* 0x0001e2000c101b06 */
[----:B-1----:R-:W-:Y:S02]  /*c730*/  @!P1 LOP3.LUT R9, R10, 0xfffffffe, RZ, 0xc0, !PT ;  /* 0xfffffffe0a099812 */ /* 0x002fe400078ec0ff */
[----:B------:R-:W-:Y:S02]  /*c740*/  @!P3 LEA.HI R2, R11, R11, RZ, 0x1 ;  /* 0x0000000b0b02b211 */ /* 0x000fe400078f08ff */
[----:B------:R-:W-:Y:S01]  /*c750*/  @!P5 LEA.HI R10, R13, R13, RZ, 0x1 ;  /* 0x0000000d0d0ad211 */ /* 0x000fe200078f08ff */
[--C-:B------:R-:W-:Y:S01]  /*c760*/  @!P1 IMAD.WIDE R8, R9, 0x4, R6.reuse ;  /* 0x0000000409089825 */ /* 0x100fe200078e0206 */
[----:B------:R-:W-:Y:S02]  /*c770*/  @!P2 LOP3.LUT R11, R0, 0xfffffffe, RZ, 0xc0, !PT ;  /* 0xfffffffe000ba812 */ /* 0x000fe400078ec0ff */
[----:B------:R-:W-:Y:S01]  /*c780*/  @!P3 LOP3.LUT R13, R2, 0xfffffffe, RZ, 0xc0, !PT ;  /* 0xfffffffe020db812 */ /* 0x000fe200078ec0ff */
[----:B------:R-:W-:Y:S01]  /*c790*/  VIADD R0, R3, 0x58 ;  /* 0x0000005803007836 */ /* 0x000fe20000000000 */
[----:B------:R-:W-:Y:S01]  /*c7a0*/  @!P5 LOP3.LUT R17, R10, 0xfffffffe, RZ, 0xc0, !PT ;  /* 0xfffffffe0a11d812 */ /* 0x000fe200078ec0ff */
[----:B------:R1:W-:Y:S01]  /*c7b0*/  @!P1 ST.E.64 desc[UR6][R8.64], R38 ;  /* 0x0000002608009985 */ /* 0x0003e2000c101b06 */
[----:B------:R-:W-:Y:S01]  /*c7c0*/  ISETP.GE.AND P1, PT, R16, UR4, PT ;  /* 0x0000000410007c0c */ /* 0x000fe2000bf26270 */
[----:B0-----:R-:W-:Y:S01]  /*c7d0*/  @!P2 IMAD.WIDE R4, R11, 0x4, R6 ;  /* 0x000000040b04a825 */ /* 0x001fe200078e0206 */
[----:B------:R-:W-:-:S03]  /*c7e0*/  ISETP.GE.AND P0, PT, R20, UR4, PT ;  /* 0x0000000414007c0c */ /* 0x000fc6000bf06270 */
[--C-:B------:R-:W-:Y:S01]  /*c7f0*/  @!P4 IMAD.WIDE R10, R15, 0x4, R6.reuse ;  /* 0x000000040f0ac825 */ /* 0x100fe200078e0206 */
[----:B------:R0:W-:Y:S01]  /*c800*/  @!P2 ST.E.64 desc[UR6][R4.64], R42 ;  /* 0x0000002a0400a985 */ /* 0x0001e2000c101b06 */
[----:B------:R-:W-:Y:S02]  /*c810*/  ISETP.GE.AND P2, PT, R0, UR4, PT ;  /* 0x0000000400007c0c */ /* 0x000fe4000bf46270 */
[----:B------:R-:W-:-:S04]  /*c820*/  @!P6 IMAD.WIDE R14, R19, 0x4, R6 ;  /* 0x00000004130ee825 */ /* 0x000fc800078e0206 */
[--C-:B-1----:R-:W-:Y:S01]  /*c830*/  @!P3 IMAD.WIDE R8, R13, 0x4, R6.reuse ;  /* 0x000000040d08b825 */ /* 0x102fe200078e0206 */
[----:B------:R-:W-:Y:S02]  /*c840*/  @!P1 LEA.HI R16, R16, R16, RZ, 0x1 ;  /* 0x0000001010109211 */ /* 0x000fe400078f08ff */
[----:B------:R-:W-:Y:S01]  /*c850*/  @!P0 LEA.HI R20, R20, R20, RZ, 0x1 ;  /* 0x0000001414148211 */ /* 0x000fe200078f08ff */
[----:B------:R-:W-:Y:S01]  /*c860*/  @!P5 IMAD.WIDE R12, R17, 0x4, R6 ;  /* 0x00000004110cd825 */ /* 0x000fe200078e0206 */
[----:B------:R1:W-:Y:S01]  /*c870*/  @!P3 ST.E.64 desc[UR6][R8.64], R46 ;  /* 0x0000002e0800b985 */ /* 0x0003e2000c101b06 */
[----:B------:R-:W-:Y:S02]  /*c880*/  ISETP.GE.AND P3, PT, R21, UR4, PT ;  /* 0x0000000415007c0c */ /* 0x000fe4000bf66270 */
[C---:B------:R-:W-:Y:S01]  /*c890*/  VIADD R2, R3.reuse, 0x60 ;  /* 0x0000006003027836 */ /* 0x040fe20000000000 */
[----:B------:R2:W-:Y:S01]  /*c8a0*/  @!P4 ST.E.64 desc[UR6][R10.64], R50 ;  /* 0x000000320a00c985 */ /* 0x0005e2000c101b06 */
[C---:B------:R-:W-:Y:S01]  /*c8b0*/  VIADD R17, R3.reuse, 0x68 ;  /* 0x0000006803117836 */ /* 0x040fe20000000000 */
[----:B0-----:R-:W-:Y:S01]  /*c8c0*/  @!P1 LOP3.LUT R5, R16, 0xfffffffe, RZ, 0xc0, !PT ;  /* 0xfffffffe10059812 */ /* 0x001fe200078ec0ff */
[----:B------:R-:W-:Y:S01]  /*c8d0*/  VIADD R19, R3, 0x70 ;  /* 0x0000007003137836 */ /* 0x000fe20000000000 */
[----:B------:R0:W-:Y:S01]  /*c8e0*/  @!P5 ST.E.64 desc[UR6][R12.64], R54 ;  /* 0x000000360c00d985 */ /* 0x0001e2000c101b06 */
[----:B------:R-:W-:-:S02]  /*c8f0*/  @!P2 LEA.HI R0, R0, R0, RZ, 0x1 ;  /* 0x000000000000a211 */ /* 0x000fc400078f08ff */
[----:B------:R-:W-:Y:S01]  /*c900*/  ISETP.GE.AND P5, PT, R17, UR4, PT ;  /* 0x0000000411007c0c */ /* 0x000fe2000bfa6270 */
[----:B------:R-:W-:Y:S01]  /*c910*/  @!P6 ST.E.64 desc[UR6][R14.64], R58 ;  /* 0x0000003a0e00e985 */ /* 0x000fe2000c101b06 */
[----:B------:R-:W-:Y:S01]  /*c920*/  ISETP.GE.AND P6, PT, R2, UR4, PT ;  /* 0x0000000402007c0c */ /* 0x000fe2000bfc6270 */
[--C-:B------:R-:W-:Y:S01]  /*c930*/  @!P1 IMAD.WIDE R4, R5, 0x4, R6.reuse ;  /* 0x0000000405049825 */ /* 0x100fe200078e0206 */
[----:B------:R-:W-:Y:S02]  /*c940*/  ISETP.GE.AND P4, PT, R19, UR4, PT ;  /* 0x0000000413007c0c */ /* 0x000fe4000bf86270 */
[----:B-1----:R-:W-:Y:S01]  /*c950*/  @!P0 LOP3.LUT R9, R20, 0xfffffffe, RZ, 0xc0, !PT ;  /* 0xfffffffe14098812 */ /* 0x002fe200078ec0ff */
[----:B------:R-:W-:Y:S01]  /*c960*/  VIADD R20, R3, 0x88 ;  /* 0x0000008803147836 */ /* 0x000fe20000000000 */
[----:B------:R-:W-:Y:S01]  /*c970*/  @!P3 LEA.HI R21, R21, R21, RZ, 0x1 ;  /* 0x000000151515b211 */ /* 0x000fe200078f08ff */
[----:B------:R1:W-:Y:S01]  /*c980*/  @!P1 ST.E.64 desc[UR6][R4.64], R62 ;  /* 0x0000003e04009985 */ /* 0x0003e2000c101b06 */
[----:B--2---:R-:W-:Y:S01]  /*c990*/  @!P2 LOP3.LUT R11, R0, 0xfffffffe, RZ, 0xc0, !PT ;  /* 0xfffffffe000ba812 */ /* 0x004fe200078ec0ff */
[----:B------:R-:W-:Y:S01]  /*c9a0*/  @!P0 IMAD.WIDE R8, R9, 0x4, R6 ;  /* 0x0000000409088825 */ /* 0x000fe200078e0206 */
[----:B------:R-:W-:-:S02]  /*c9b0*/  IADD3 R16, R3, 0x80, RZ ;  /* 0x0000008003107810 */ /* 0x000fc40007ffe0ff */
[----:B------:R-:W-:Y:S01]  /*c9c0*/  @!P5 LEA.HI R17, R17, R17, RZ, 0x1 ;  /* 0x000000111111d211 */ /* 0x000fe200078f08ff */
[----:B------:R-:W-:Y:S01]  /*c9d0*/  VIADD R0, R3, 0x90 ;  /* 0x0000009003007836 */ /* 0x000fe20000000000 */
[----:B------:R-:W-:Y:S01]  /*c9e0*/  @!P6 LEA.HI R2, R2, R2, RZ, 0x1 ;  /* 0x000000020202e211 */ /* 0x000fe200078f08ff */
[----:B------:R2:W-:Y:S01]  /*c9f0*/  @!P0 ST.E.64 desc[UR6][R8.64], R66 ;  /* 0x0000004208008985 */ /* 0x0005e2000c101b06 */
[----:B------:R-:W-:Y:S02]  /*ca00*/  @!P4 LEA.HI R19, R19, R19, RZ, 0x1 ;  /* 0x000000131313c211 */ /* 0x000fe400078f08ff */
[----:B0-----:R-:W-:Y:S01]  /*ca10*/  @!P6 LOP3.LUT R13, R2, 0xfffffffe, RZ, 0xc0, !PT ;  /* 0xfffffffe020de812 */ /* 0x001fe200078ec0ff */
[----:B------:R-:W-:Y:S01]  /*ca20*/  VIADD R2, R3, 0x98 ;  /* 0x0000009803027836 */ /* 0x000fe20000000000 */
[----:B------:R-:W-:Y:S01]  /*ca30*/  @!P5 LOP3.LUT R17, R17, 0xfffffffe, RZ, 0xc0, !PT ;  /* 0xfffffffe1111d812 */ /* 0x000fe200078ec0ff */
[----:B-1----:R-:W-:Y:S01]  /*ca40*/  @!P2 IMAD.WIDE R4, R11, 0x4, R6 ;  /* 0x000000040b04a825 */ /* 0x002fe200078e0206 */
[----:B------:R-:W-:-:S02]  /*ca50*/  @!P4 LOP3.LUT R19, R19, 0xfffffffe, RZ, 0xc0, !PT ;  /* 0xfffffffe1313c812 */ /* 0x000fc400078ec0ff */
[----:B------:R-:W-:Y:S01]  /*ca60*/  @!P3 LOP3.LUT R15, R21, 0xfffffffe, RZ, 0xc0, !PT ;  /* 0xfffffffe150fb812 */ /* 0x000fe200078ec0ff */
[--C-:B------:R-:W-:Y:S01]  /*ca70*/  @!P5 IMAD.WIDE R10, R17, 0x4, R6.reuse ;  /* 0x00000004110ad825 */ /* 0x100fe200078e0206 */
[----:B------:R-:W-:Y:S01]  /*ca80*/  ISETP.GE.AND P0, PT, R16, UR4, PT ;  /* 0x0000000410007c0c */ /* 0x000fe2000bf06270 */
[----:B------:R0:W-:Y:S01]  /*ca90*/  @!P2 ST.E.64 desc[UR6][R4.64], R70 ;  /* 0x000000460400a985 */ /* 0x0001e2000c101b06 */
[----:B------:R-:W-:Y:S01]  /*caa0*/  ISETP.GE.AND P1, PT, R20, UR4, PT ;  /* 0x0000000414007c0c */ /* 0x000fe2000bf26270 */
[----:B--2---:R-:W-:Y:S01]  /*cab0*/  @!P6 IMAD.WIDE R8, R13, 0x4, R6 ;  /* 0x000000040d08e825 */ /* 0x004fe200078e0206 */
[----:B------:R-:W-:-:S03]  /*cac0*/  ISETP.GE.AND P2, PT, R0, UR4, PT ;  /* 0x0000000400007c0c */ /* 0x000fc6000bf46270 */
[--C-:B------:R-:W-:Y:S01]  /*cad0*/  @!P4 IMAD.WIDE R12, R19, 0x4, R6.reuse ;  /* 0x00000004130cc825 */ /* 0x100fe200078e0206 */
[----:B------:R1:W-:Y:S03]  /*cae0*/  @!P6 ST.E.64 desc[UR6][R8.64], R74 ;  /* 0x0000004a0800e985 */ /* 0x0003e6000c101b06 */
[----:B------:R-:W-:Y:S01]  /*caf0*/  @!P3 IMAD.WIDE R14, R15, 0x4, R6 ;  /* 0x000000040f0eb825 */ /* 0x000fe200078e0206 */
[----:B------:R2:W-:Y:S01]  /*cb00*/  @!P5 ST.E.64 desc[UR6][R10.64], R78 ;  /* 0x0000004e0a00d985 */ /* 0x0005e2000c101b06 */
[----:B------:R-:W-:Y:S02]  /*cb10*/  @!P0 LEA.HI R16, R16, R16, RZ, 0x1 ;  /* 0x0000001010108211 */ /* 0x000fe400078f08ff */
[C---:B------:R-:W-:Y:S01]  /*cb20*/  VIADD R17, R3.reuse, 0xa0 ;  /* 0x000000a003117836 */ /* 0x040fe20000000000 */
[----:B------:R3:W-:Y:S01]  /*cb30*/  @!P4 ST.E.64 desc[UR6][R12.64], R82 ;  /* 0x000000520c00c985 */ /* 0x0007e2000c101b06 */
[C---:B------:R-:W-:Y:S01]  /*cb40*/  VIADD R19, R3.reuse, 0xa8 ;  /* 0x000000a803137836 */ /* 0x040fe20000000000 */
[----:B------:R-:W-:Y:S01]  /*cb50*/  @!P1 LEA.HI R20, R20, R20, RZ, 0x1 ;  /* 0x0000001414149211 */ /* 0x000fe200078f08ff */
[----:B------:R-:W-:Y:S01]  /*cb60*/  VIADD R21, R3, 0xb0 ;  /* 0x000000b003157836 */ /* 0x000fe20000000000 */
[----:B------:R-:W-:Y:S01]  /*cb70*/  @!P3 ST.E.64 desc[UR6][R14.64], R86 ;  /* 0x000000560e00b985 */ /* 0x000fe2000c101b06 */
[----:B------:R-:W-:-:S02]  /*cb80*/  ISETP.GE.AND P3, PT, R2, UR4, PT ;  /* 0x0000000402007c0c */ /* 0x000fc4000bf66270 */
[----:B------:R-:W-:Y:S02]  /*cb90*/  ISETP.GE.AND P4, PT, R17, UR4, PT ;  /* 0x0000000411007c0c */ /* 0x000fe4000bf86270 */
[----:B------:R-:W-:Y:S02]  /*cba0*/  ISETP.GE.AND P5, PT, R19, UR4, PT ;  /* 0x0000000413007c0c */ /* 0x000fe4000bfa6270 */
[----:B------:R-:W-:Y:S02]  /*cbb0*/  ISETP.GE.AND P6, PT, R21, UR4, PT ;  /* 0x0000000415007c0c */ /* 0x000fe4000bfc6270 */
[----:B0-----:R-:W-:Y:S02]  /*cbc0*/  @!P0 LOP3.LUT R5, R16, 0xfffffffe, RZ, 0xc0, !PT ;  /* 0xfffffffe10058812 */ /* 0x001fe400078ec0ff */
[----:B-1----:R-:W-:Y:S02]  /*cbd0*/  @!P1 LOP3.LUT R9, R20, 0xfffffffe, RZ, 0xc0, !PT ;  /* 0xfffffffe14099812 */ /* 0x002fe400078ec0ff */
[----:B------:R-:W-:Y:S01]  /*cbe0*/  @!P2 LEA.HI R0, R0, R0, RZ, 0x1 ;  /* 0x000000000000a211 */ /* 0x000fe200078f08ff */
[----:B------:R-:W-:Y:S01]  /*cbf0*/  @!P0 IMAD.WIDE R4, R5, 0x4, R6 ;  /* 0x0000000405048825 */ /* 0x000fe200078e0206 */
[----:B------:R-:W-:-:S02]  /*cc00*/  @!P3 LEA.HI R2, R2, R2, RZ, 0x1 ;  /* 0x000000020202b211 */ /* 0x000fc400078f08ff */
[----:B------:R-:W-:Y:S01]  /*cc10*/  @!P4 LEA.HI R17, R17, R17, RZ, 0x1 ;  /* 0x000000111111c211 */ /* 0x000fe200078f08ff */
[----:B------:R-:W-:Y:S01]  /*cc20*/  @!P1 IMAD.WIDE R8, R9, 0x4, R6 ;  /* 0x0000000409089825 */ /* 0x000fe200078e0206 */
[----:B------:R-:W-:Y:S01]  /*cc30*/  IADD3 R3, R3, 0xb8, RZ ;  /* 0x000000b803037810 */ /* 0x000fe20007ffe0ff */
[----:B------:R0:W-:Y:S01]  /*cc40*/  @!P0 ST.E.64 desc[UR6][R4.64], R90 ;  /* 0x0000005a04008985 */ /* 0x0001e2000c101b06 */
[----:B------:R-:W-:Y:S02]  /*cc50*/  @!P5 LEA.HI R19, R19, R19, RZ, 0x1 ;  /* 0x000000131313d211 */ /* 0x000fe400078f08ff */
[----:B------:R-:W-:Y:S01]  /*cc60*/  @!P6 LEA.HI R21, R21, R21, RZ, 0x1 ;  /* 0x000000151515e211 */ /* 0x000fe200078f08ff */
[----:B------:R1:W-:Y:S01]  /*cc70*/  @!P1 ST.E.64 desc[UR6][R8.64], R94 ;  /* 0x0000005e08009985 */ /* 0x0003e2000c101b06 */
[----:B--2---:R-:W-:Y:S02]  /*cc80*/  @!P2 LOP3.LUT R11, R0, 0xfffffffe, RZ, 0xc0, !PT ;  /* 0xfffffffe000ba812 */ /* 0x004fe400078ec0ff */
[----:B---3--:R-:W-:-:S02]  /*cc90*/  @!P3 LOP3.LUT R13, R2, 0xfffffffe, RZ, 0xc0, !PT ;  /* 0xfffffffe020db812 */ /* 0x008fc400078ec0ff */
[----:B------:R-:W-:Y:S02]  /*cca0*/  @!P4 LOP3.LUT R17, R17, 0xfffffffe, RZ, 0xc0, !PT ;  /* 0xfffffffe1111c812 */ /* 0x000fe400078ec0ff */
[----:B------:R-:W-:Y:S02]  /*ccb0*/  ISETP.GE.AND P0, PT, R3, UR4, PT ;  /* 0x0000000403007c0c */ /* 0x000fe4000bf06270 */
[----:B------:R-:W-:Y:S01]  /*ccc0*/  @!P5 LOP3.LUT R19, R19, 0xfffffffe, RZ, 0xc0, !PT ;  /* 0xfffffffe1313d812 */ /* 0x000fe200078ec0ff */
[----:B0-----:R-:W-:Y:S01]  /*ccd0*/  @!P2 IMAD.WIDE R4, R11, 0x4, R6 ;  /* 0x000000040b04a825 */ /* 0x001fe200078e0206 */
[----:B------:R-:W-:-:S03]  /*cce0*/  @!P6 LOP3.LUT R15, R21, 0xfffffffe, RZ, 0xc0, !PT ;  /* 0xfffffffe150fe812 */ /* 0x000fc600078ec0ff */
[--C-:B-1----:R-:W-:Y:S01]  /*ccf0*/  @!P3 IMAD.WIDE R8, R13, 0x4, R6.reuse ;  /* 0x000000040d08b825 */ /* 0x102fe200078e0206 */
[----:B------:R4:W-:Y:S03]  /*cd00*/  @!P2 ST.E.64 desc[UR6][R4.64], R98 ;  /* 0x000000620400a985 */ /* 0x0009e6000c101b06 */
        /* <DEDUP_REMOVED lines=14> */
.L_x_3245:
        /* <DEDUP_REMOVED lines=14> */
[----:B------:R-:W-:Y:S01]  /*ced0*/  R2UR UR11, R18 ;  /* 0x00000000120b72ca */ /* 0x000fe200000e0000 */
[----:B------:R-:W-:Y:S01]  /*cee0*/  ULDC.64 UR8, c[0x0][0xbd0] ;  /* 0x0002f40000087ab9 */ /* 0x000fe20000000a00 */
[----:B------:R-:W-:Y:S01]  /*cef0*/  IMAD.MOV.U32 R5, RZ, RZ, R0 ;  /* 0x000000ffff057224 */ /* 0x000fe200078e0000 */
[----:B------:R-:W-:-:S04]  /*cf00*/  ULDC.64 UR12, c[0x0][0x208] ;  /* 0x00008200000c7ab9 */ /* 0x000fc80000000a00 */
[----:B------:R-:W1:Y:S06]  /*cf10*/  LDC.64 R10, c[0x0][0xbd8] ;  /* 0x0002f600ff0a7b82 */ /* 0x000e6c0000000a00 */
[----:B------:R-:W-:Y:S02]  /*cf20*/  USHF.R.S32.HI UR6, URZ, 0x1f, UR11 ;  /* 0x0000001f3f067899 */ /* 0x000fe4000801140b */
[----:B------:R-:W2:Y:S01]  /*cf30*/  @P0 LDC R7, c[0x0][0xbec] ;  /* 0x0002fb00ff070b82 */ /* 0x000ea20000000800 */
[----:B------:R-:W-:Y:S02]  /*cf40*/  UIMAD.WIDE.U32 UR4, UR11, UR8, URZ ;  /* 0x000000080b0472a5 */ /* 0x000fe4000f8e003f */
[----:B------:R-:W-:-:S04]  /*cf50*/  UIMAD UR6, UR6, UR8, URZ ;  /* 0x00000008060672a4 */ /* 0x000fc8000f8e023f */
[----:B------:R-:W-:Y:S01]  /*cf60*/  UIMAD UR6, UR11, UR9, UR6 ;  /* 0x000000090b0672a4 */ /* 0x000fe2000f8e0206 */
[----:B------:R-:W3:Y:S01]  /*cf70*/  @P0 LDC R9, c[0x0][0xbf0] ;  /* 0x0002fc00ff090b82 */ /* 0x000ee20000000800 */
[----:B0-----:R-:W-:Y:S01]  /*cf80*/  USHF.R.S32.HI UR8, URZ, 0x1f, UR7 ;  /* 0x0000001f3f087899 */ /* 0x001fe20008011407 */
[----:B------:R-:W-:Y:S01]  /*cf90*/  IMAD.U32 R3, RZ, RZ, UR5 ;  /* 0x00000005ff037e24 */ /* 0x000fe2000f8e00ff */
[----:B------:R-:W-:Y:S01]  /*cfa0*/  UIADD3 UR6, UR5, UR6, URZ ;  /* 0x0000000605067290 */ /* 0x000fe2000fffe03f */
[----:B------:R-:W-:Y:S02]  /*cfb0*/  IMAD.U32 R2, RZ, RZ, UR4 ;  /* 0x00000004ff027e24 */ /* 0x000fe4000f8e00ff */
[----:B------:R-:W-:Y:S02]  /*cfc0*/  ULDC.64 UR4, c[0x0][0xbe0] ;  /* 0x0002f80000047ab9 */ /* 0x000fe40000000a00 */
[----:B------:R-:W0:Y:S01]  /*cfd0*/  S2UR UR10, SR_CTAID.Y ;  /* 0x00000000000a79c3 */ /* 0x000e220000002600 */
[----:B------:R-:W-:Y:S01]  /*cfe0*/  MOV R3, UR6 ;  /* 0x0000000600037c02 */ /* 0x000fe20008000f00 */
[----:B-1----:R-:W-:-:S04]  /*cff0*/  IMAD R12, R10, UR8, RZ ;  /* 0x000000080a0c7c24 */ /* 0x002fc8000f8e02ff */
[----:B------:R-:W-:Y:S02]  /*d000*/  IMAD R11, R11, UR7, R12 ;  /* 0x000000070b0b7c24 */ /* 0x000fe4000f8e020c */
[----:B------:R-:W0:Y:S01]  /*d010*/  LDC R8, c[0x0][0xc50] ;  /* 0x00031400ff087b82 */ /* 0x000e220000000800 */
[----:B--2---:R-:W-:-:S04]  /*d020*/  @P0 IMAD.HI.U32 R4, R0, R7, RZ ;  /* 0x0000000700040227 */ /* 0x004fc800078e00ff */
[----:B------:R-:W-:Y:S02]  /*d030*/  IMAD R7, RZ, RZ, -UR11 ;  /* 0x8000000bff077e24 */ /* 0x000fe4000f8e02ff */
[----:B------:R-:W-:Y:S01]  /*d040*/  IMAD.WIDE.U32 R2, R10, UR7, R2 ;  /* 0x000000070a027c25 */ /* 0x000fe2000f8e0002 */
[----:B---3--:R-:W-:-:S03]  /*d050*/  @P0 SHF.R.U32.HI R5, RZ, R9, R4 ;  /* 0x00000009ff050219 */ /* 0x008fc60000011604 */
[----:B------:R-:W-:Y:S02]  /*d060*/  IMAD.IADD R3, R11, 0x1, R3 ;  /* 0x000000010b037824 */ /* 0x000fe400078e0203 */
[----:B0-----:R-:W-:Y:S02]  /*d070*/  IMAD R9, R8, R7, UR10 ;  /* 0x0000000a08097e24 */ /* 0x001fe4000f8e0207 */
[----:B------:R-:W-:Y:S02]  /*d080*/  IMAD.MOV R7, RZ, RZ, -R5 ;  /* 0x000000ffff077224 */ /* 0x000fe400078e0a05 */
[----:B------:R-:W-:Y:S01]  /*d090*/  IMAD.WIDE.U32 R2, R9, UR4, R2 ;  /* 0x0000000409027c25 */ /* 0x000fe2000f8e0002 */
[----:B------:R-:W-:-:S03]  /*d0a0*/  SHF.R.S32.HI R4, RZ, 0x1f, R9 ;  /* 0x0000001fff047819 */ /* 0x000fc60000011409 */
[----:B------:R-:W-:Y:S01]  /*d0b0*/  IMAD R7, R6, R7, R0 ;  /* 0x0000000706077224 */ /* 0x000fe200078e0200 */
[----:B------:R-:W-:Y:S01]  /*d0c0*/  IADD3 R2, P0, R5, R2, RZ ;  /* 0x0000000205027210 */ /* 0x000fe20007f1e0ff */
[----:B------:R-:W-:-:S03]  /*d0d0*/  IMAD R4, R4, UR4, RZ ;  /* 0x0000000404047c24 */ /* 0x000fc6000f8e02ff */
[----:B------:R-:W-:Y:S01]  /*d0e0*/  SHF.R.S32.HI R0, RZ, 0x1f, R7 ;  /* 0x0000001fff007819 */ /* 0x000fe20000011407 */
[----:B------:R-:W-:Y:S01]  /*d0f0*/  IMAD R4, R9, UR5, R4 ;  /* 0x0000000509047c24 */ /* 0x000fe2000f8e0204 */
[----:B------:R-:W-:Y:S01]  /*d100*/  SHF.R.S32.HI R9, RZ, 0x1f, R5 ;  /* 0x0000001fff097819 */ /* 0x000fe20000011405 */
[----:B------:R-:W-:Y:S02]  /*d110*/  ULDC.64 UR4, c[0x0][0xbc8] ;  /* 0x0002f20000047ab9 */ /* 0x000fe40000000a00 */
[----:B------:R-:W-:Y:S01]  /*d120*/  IMAD R0, R0, UR4, RZ ;  /* 0x0000000400007c24 */ /* 0x000fe2000f8e02ff */
[----:B------:R-:W-:-:S03]  /*d130*/  IADD3.X R3, R9, R3, R4, P0, !PT ;  /* 0x0000000309037210 */ /* 0x000fc600007fe404 */
        /* <DEDUP_REMOVED lines=9> */
.L_x_3220:
        /* <DEDUP_REMOVED lines=18> */
.L_x_3248:
[----:B------:R-:W-:Y:S01]  /*d2f0*/  ULDC UR7, c[0x0][0xc50] ;  /* 0x0003140000077ab9 */ /* 0x000fe20000000800 */
[----:B------:R-:W-:Y:S01]  /*d300*/  UMOV UR36, UR6 ;  /* 0x0000000600247c82 */ /* 0x000fe20008000000 */
[----:B------:R-:W-:-:S11]  /*d310*/  UISETP.NE.AND UP0, UPT, UR7, 0x1, UPT ;  /* 0x000000010700788c */ /* 0x000fd6000bf05270 */
[----:B------:R-:W-:Y:S01]  /*d320*/  @UP0 ULDC UR4, c[0x0][0xc54] ;  /* 0x0003150000040ab9 */ /* 0x000fe20000000800 */
[----:B------:R-:W-:Y:S01]  /*d330*/  @UP0 ULDC UR8, c[0x0][0xc58] ;  /* 0x0003160000080ab9 */ /* 0x000fe20000000800 */
[----:B------:R-:W-:-:S04]  /*d340*/  UIMAD.WIDE.U32 UR4, UR6, UR4, URZ ;  /* 0x00000004060472a5 */ /* 0x000fc8000f8e003f */
[----:B------:R-:W-:-:S12]  /*d350*/  @UP0 USHF.R.U32.HI UR36, URZ, UR8, UR5 ;  /* 0x000000083f240299 */ /* 0x000fd80008011605 */
.L_x_3249:
[----:B------:R-:W-:Y:S01]  /*d360*/  ISETP.GE.AND P0, PT, R19, RZ, PT ;  /* 0x000000ff1300720c */ /* 0x000fe20003f06270 */
[----:B------:R-:W-:Y:S01]  /*d370*/  UIADD3 UR4, -UR36, URZ, URZ ;  /* 0x0000003f24047290 */ /* 0x000fe2000fffe13f */
[----:B------:R-:W-:Y:S01]  /*d380*/  IMAD.MOV.U32 R10, RZ, RZ, 0x1 ;  /* 0x00000001ff0a7424 */ /* 0x000fe200078e00ff */
[----:B------:R-:W-:Y:S01]  /*d390*/  MOV R0, RZ ;  /* 0x000000ff00007202 */ /* 0x000fe20000000f00 */
[----:B------:R-:W-:Y:S01]  /*d3a0*/  IMAD.MOV.U32 R3, RZ, RZ, 0x1 ;  /* 0x00000001ff037424 */ /* 0x000fe200078e00ff */
[----:B------:R-:W-:-:S08]  /*d3b0*/  UIMAD UR6, UR7, UR4, UR6 ;  /* 0x00000004070672a4 */ /* 0x000fd0000f8e0206 */
[----:B------:R-:W-:Y:S05]  /*d3c0*/  @!P0 BRA `(.L_x_3250) ;  /* 0x0000003c00388947 */ /* 0x000fea0003800000 */
[----:B------:R-:W-:Y:S01]  /*d3d0*/  ULDC.64 UR4, c[0x0][0x418] ;  /* 0x0001060000047ab9 */ /* 0x000fe20000000a00 */
[----:B------:R-:W-:Y:S02]  /*d3e0*/  ULOP3.LUT UR42, UR6, 0xffff, URZ, 0xc0, !UPT ;  /* 0x0000ffff062a7892 */ /* 0x000fe4000f8ec03f */
[----:B------:R-:W-:Y:S01]  /*d3f0*/  UISETP.NE.U32.AND UP0, UPT, UR4, URZ, UPT ;  /* 0x0000003f0400728c */ /* 0x000fe2000bf05070 */
[----:B------:R-:W-:Y:S02]  /*d400*/  UMOV UR41, URZ ;  /* 0x0000003f00297c82 */ /* 0x000fe40008000000 */
[----:B------:R-:W-:Y:S01]  /*d410*/  ULDC UR4, c[0x0][0x424] ;  /* 0x0001090000047ab9 */ /* 0x000fe20000000800 */
[----:B------:R-:W-:-:S03]  /*d420*/  UISETP.NE.AND.EX UP0, UPT, UR5, URZ, UPT, UP0 ;  /* 0x0000003f0500728c */ /* 0x000fc6000bf05300 */
[----:B------:R-:W-:Y:S01]  /*d430*/  ULDC UR5, c[0x0][0x2f0] ;  /* 0x0000bc0000057ab9 */ /* 0x000fe20000000800 */
[----:B------:R-:W-:-:S04]  /*d440*/  USEL UR4, UR4, 0x1, UP0 ;  /* 0x0000000104047887 */ /* 0x000fc80008000000 */
[----:B------:R-:W-:-:S04]  /*d450*/  UIMAD UR4, UR4, UR5, URZ ;  /* 0x00000005040472a4 */ /* 0x000fc8000f8e023f */
[----:B------:R-:W-:Y:S02]  /*d460*/  UISETP.GE.AND UP0, UPT, UR4, 0x1, UPT ;  /* 0x000000010400788c */ /* 0x000fe4000bf06270 */
[----:B------:R-:W-:-:S03]  /*d470*/  UIADD3 UR5, UR4, 0x6f, URZ ;  /* 0x0000006f04057890 */ /* 0x000fc6000fffe03f */
[----:B------:R-:W-:Y:S01]  /*d480*/  UMOV UR4, URZ ;  /* 0x0000003f00047c82 */ /* 0x000fe20008000000 */
[----:B------:R-:W-:Y:S01]  /*d490*/  PLOP3.LUT P0, PT, PT, PT, UP0, 0x80, 0x0 ;  /* 0x000000000000781c */ /* 0x000fe20003f0f008 */
[----:B------:R-:W-:-:S04]  /*d4a0*/  UIMAD.WIDE UR4, UR5, -0x6db6db6d, UR4 ;  /* 0x92492493050478a5 */ /* 0x000fc8000f8e0204 */
[----:B------:R-:W-:-:S04]  /*d4b0*/  USHF.R.U32.HI UR39, URZ, 0x1f, UR5 ;  /* 0x0000001f3f277899 */ /* 0x000fc80008011605 */
        /* <DEDUP_REMOVED lines=9> */
[----:B------:R-:W-:Y:S01]  /*d550*/  IABS R4, R3 ;  /* 0x0000000300047213 */ /* 0x000fe20000000000 */
[----:B------:R-:W-:Y:S01]  /*d560*/  IMAD.U32 R3, RZ, RZ, UR7 ;  /* 0x00000007ff037e24 */ /* 0x000fe2000f8e00ff */
[----:B------:R-:W-:Y:S01]  /*d570*/  R2UR UR11, R0 ;  /* 0x00000000000b72ca */ /* 0x000fe200000e0000 */
[----:B------:R-:W-:Y:S02]  /*d580*/  ULOP3.LUT UR7, UR7, UR6, URZ, 0x3c, !UPT ;  /* 0x0000000607077292 */ /* 0x000fe4000f8e3c3f */
[----:B------:R-:W-:-:S10]  /*d590*/  IMAD.MOV R4, RZ, RZ, -R4 ;  /* 0x000000ffff047224 */ /* 0x000fd400078e0a04 */
[----:B------:R-:W0:Y:S08]  /*d5a0*/  I2F.RP R0, UR11 ;  /* 0x0000000b00007d06 */ /* 0x000e300008209400 */
[----:B0-----:R-:W0:Y:S02]  /*d5b0*/  MUFU.RCP R0, R0 ;  /* 0x0000000000007308 */ /* 0x001e240000001000 */
[----:B0-----:R-:W-:Y:S01]  /*d5c0*/  VIADD R2, R0, 0xffffffe ;  /* 0x0ffffffe00027836 */ /* 0x001fe20000000000 */
[----:B------:R-:W-:Y:S01]  /*d5d0*/  IABS R0, R3 ;  /* 0x0000000300007213 */ /* 0x000fe20000000000 */
[----:B------:R-:W-:-:S03]  /*d5e0*/  IMAD.MOV.U32 R3, RZ, RZ, R4 ;  /* 0x000000ffff037224 */ /* 0x000fc600078e0004 */
[----:B------:R-:W-:Y:S01]  /*d5f0*/  R2UR UR9, R0 ;  /* 0x00000000000972ca */ /* 0x000fe200000e0000 */
[----:B------:R-:W0:Y:S01]  /*d600*/  F2I.FTZ.U32.TRUNC.NTZ R2, R2 ;  /* 0x0000000200027305 */ /* 0x000e22000021f000 */
[----:B------:R-:W-:Y:S02]  /*d610*/  R2UR UR10, R3 ;  /* 0x00000000030a72ca */ /* 0x000fe400000e0000 */
        /* <DEDUP_REMOVED lines=16> */
.L_x_3251:
[----:B------:R-:W-:Y:S01]  /*d720*/  UIMAD UR40, UR42, UR41, URZ ;  /* 0x000000292a2872a4 */ /* 0x000fe2000f8e023f */
[----:B------:R-:W-:-:S05]  /*d730*/  MOV R0, UR39 ;  /* 0x0000002700007c02 */ /* 0x000fca0008000f00 */
        /* <DEDUP_REMOVED lines=30> */
.L_x_3252:
        /* <DEDUP_REMOVED lines=10> */
[----:B------:R-:W-:Y:S01]  /*d9c0*/  MOV R5, UR7 ;  /* 0x0000000700057c02 */ /* 0x000fe20008000f00 */
        /* <DEDUP_REMOVED lines=9> */
.L_x_3254:
[----:B------:R0:W1:Y:S01]  /*da60*/  LDC.64 R2, c[0x4][R16] ;  /* 0x0100000010027b82 */ /* 0x0000620000000a00 */
[----:B------:R-:W-:Y:S01]  /*da70*/  ULDC.64 UR6, c[0x4][0x1b8] ;  /* 0x01006e0000067ab9 */ /* 0x000fe20000000a00 */
[----:B------:R-:W-:Y:S01]  /*da80*/  ULDC.64 UR8, c[0x4][0x1c0] ;  /* 0x0100700000087ab9 */ /* 0x000fe20000000a00 */
[----:B------:R-:W-:Y:S01]  /*da90*/  ULDC.64 UR4, c[0x4][0xe0] ;  /* 0x0100380000047ab9 */ /* 0x000fe20000000a00 */
[----:B------:R-:W-:Y:S01]  /*daa0*/  IMAD.U32 R4, RZ, RZ, UR6 ;  /* 0x00000006ff047e24 */ /* 0x000fe2000f8e00ff */
[----:B------:R-:W-:Y:S01]  /*dab0*/  MOV R8, 0x70 ;  /* 0x0000007000087802 */ /* 0x000fe20000000f00 */
[----:B------:R-:W-:Y:S02]  /*dac0*/  IMAD.U32 R5, RZ, RZ, UR7 ;  /* 0x00000007ff057e24 */ /* 0x000fe4000f8e00ff */
        /* <DEDUP_REMOVED lines=8> */
.L_x_3253:
[----:B------:R-:W0:Y:S01]  /*db50*/  LDC.64 R2, c[0x0][0x9f8] ;  /* 0x00027e00ff027b82 */ /* 0x000e220000000a00 */
[----:B------:R-:W-:-:S07]  /*db60*/  ULDC.64 UR4, c[0x0][0x208] ;  /* 0x0000820000047ab9 */ /* 0x000fce0000000a00 */
[----:B------:R-:W1:Y:S01]  /*db70*/  LDC.64 R4, c[0x0][0x418] ;  /* 0x00010600ff047b82 */ /* 0x000e620000000a00 */
[----:B0-----:R-:W-:-:S04]  /*db80*/  ISETP.NE.U32.AND P0, PT, R2, RZ, PT ;  /* 0x000000ff0200720c */ /* 0x001fc80003f05070 */
[----:B------:R-:W-:-:S13]  /*db90*/  ISETP.NE.AND.EX P0, PT, R3, RZ, PT, P0 ;  /* 0x000000ff0300720c */ /* 0x000fda0003f05300 */
[----:B------:R-:W0:Y:S02]  /*dba0*/  @P0 LDC.64 R2, c[0x0][0x9f8] ;  /* 0x00027e00ff020b82 */ /* 0x000e240000000a00 */
[----:B0-----:R-:W-:-:S05]  /*dbb0*/  @P0 IMAD.WIDE R2, R19, 0x4, R2 ;  /* 0x0000000413020825 */ /* 0x001fca00078e0202 */
[----:B------:R-:W2:Y:S01]  /*dbc0*/  @P0 LDG.E R19, desc[UR4][R2.64] ;  /* 0x0000000402130981 */ /* 0x000ea2000c1e1900 */
[----:B-1----:R-:W-:Y:S01]  /*dbd0*/  ISETP.NE.U32.AND P0, PT, R4, RZ, PT ;  /* 0x000000ff0400720c */ /* 0x002fe20003f05070 */
[----:B------:R-:W-:Y:S01]  /*dbe0*/  UMOV UR4, 0xffffffff ;  /* 0xffffffff00047882 */ /* 0x000fe20000000000 */
[----:B------:R-:W-:Y:S01]  /*dbf0*/  LOP3.LUT R17, R17, 0xfffffffe, RZ, 0xc0, !PT ;  /* 0xfffffffe11117812 */ /* 0x000fe200078ec0ff */
[----:B------:R-:W0:Y:S01]  /*dc00*/  S2R R0, SR_TID.X ;  /* 0x0000000000007919 */ /* 0x000e220000002100 */
[----:B------:R-:W-:Y:S01]  /*dc10*/  ISETP.NE.AND.EX P1, PT, R5, RZ, PT, P0 ;  /* 0x000000ff0500720c */ /* 0x000fe20003f25300 */
[----:B------:R-:W-:-:S12]  /*dc20*/  VIADD R18, R18, 0xffffffff ;  /* 0xffffffff12127836 */ /* 0x000fd80000000000 */
[----:B------:R-:W-:Y:S02]  /*dc30*/  @P1 LOP3.LUT R17, R17, 0x1, RZ, 0xfc, !PT ;  /* 0x0000000111111812 */ /* 0x000fe400078efcff */
[----:B0-----:R-:W-:-:S04]  /*dc40*/  SHF.R.U32.HI R0, RZ, 0x5, R0 ;  /* 0x00000005ff007819 */ /* 0x001fc80000011600 */
[----:B------:R-:W-:Y:S02]  /*dc50*/  LOP3.LUT R0, R0, 0x3, RZ, 0xc0, !PT ;  /* 0x0000000300007812 */ /* 0x000fe400078ec0ff */
[----:B--2---:R-:W-:Y:S02]  /*dc60*/  SHF.R.S32.HI R7, RZ, 0x1f, R19 ;  /* 0x0000001fff077819 */ /* 0x004fe40000011413 */
[----:B------:R-:W-:-:S03]  /*dc70*/  SEL R16, R19, RZ, !P1 ;  /* 0x000000ff13107207 */ /* 0x000fc60004800000 */
[----:B------:R0:W-:Y:S01]  /*dc80*/  STL [R1], R7 ;  /* 0x0000000701007387 */ /* 0x0001e20000100800 */
[----:B------:R-:W-:Y:S05]  /*dc90*/  BRA.DIV UR4, `(.L_x_3255) ;  /* 0x0000003a04547947 */ /* 0x000fea000b800000 */
[----:B------:R1:W2:Y:S02]  /*dca0*/  SHFL.IDX PT, R14, R0, RZ, 0x1f ;  /* 0x00001fff000e7589 */ /* 0x0002a400000e0000 */
.L_x_3339:
[----:B--2---:R-:W-:Y:S02]  /*dcb0*/  ISETP.NE.AND P0, PT, R14, RZ, PT ;  /* 0x000000ff0e00720c */ /* 0x004fe40003f05270 */
[----:B------:R-:W-:Y:S02]  /*dcc0*/  PLOP3.LUT P2, PT, PT, PT, PT, 0x8, 0x0 ;  /* 0x000000000000781c */ /* 0x000fe40003f4e170 */
[----:B------:R-:W-:-:S11]  /*dcd0*/  LOP3.LUT R17, R17, 0xfffffffd, RZ, 0xc0, !PT ;  /* 0xfffffffd11117812 */ /* 0x000fd600078ec0ff */
[----:B------:R-:W-:Y:S01]  /*dce0*/  @P2 LOP3.LUT R17, R17, 0x2, RZ, 0xfc, !PT ;  /* 0x0000000211112812 */ /* 0x000fe200078efcff */
[----:B------:R-:W-:Y:S06]  /*dcf0*/  @P0 BRA `(.L_x_3256) ;  /* 0x0000000400180947 */ /* 0x000fec0003800000 */
[----:B------:R-:W-:-:S03]  /*dd00*/  UMOV UR4, 0xffffffff ;  /* 0xffffffff00047882 */ /* 0x000fc60000000000 */
[----:B------:R-:W-:Y:S05]  /*dd10*/  BRA.DIV UR4, `(.L_x_3257) ;  /* 0x0000003a04547947 */ /* 0x000fea000b800000 */
[----:B------:R-:W-:-:S13]  /*dd20*/  ELECT P6, URZ, PT ;  /* 0x00000000003f782f */ /* 0x000fda00038c0000 */
.L_x_3342:
[----:B------:R-:W-:Y:S05]  /*dd30*/  @!P6 BRA `(.L_x_3256) ;  /* 0x000000040008e947 */ /* 0x000fea0003800000 */
[----:B------:R-:W-:Y:S01]  /*dd40*/  IMAD.MOV.U32 R16, RZ, RZ, R19 ;  /* 0x000000ffff107224 */ /* 0x000fe200078e0013 */
[----:B------:R-:W-:Y:S06]  /*dd50*/  @!P1 BRA `(.L_x_3258) ;  /* 0x00000000004c9947 */ /* 0x000fec0003800000 */
[----:B------:R-:W2:Y:S01]  /*dd60*/  LDC R6, c[0x0][0x43c] ;  /* 0x00010f00ff067b82 */ /* 0x000ea20000000800 */
[----:B-1----:R-:W-:Y:S01]  /*dd70*/  IMAD.MOV.U32 R0, RZ, RZ, R18 ;  /* 0x000000ffff007224 */ /* 0x002fe200078e0012 */
[----:B------:R-:W-:Y:S01]  /*dd80*/  ULDC.64 UR4, c[0x0][0x428] ;  /* 0x00010a0000047ab9 */ /* 0x000fe20000000a00 */
[----:B------:R-:W-:Y:S01]  /*dd90*/  ULDC.64 UR6, c[0x0][0x208] ;  /* 0x0000820000067ab9 */ /* 0x000fe20000000a00 */
[----:B------:R-:W-:-:S04]  /*dda0*/  IMAD R8, R7, UR4, RZ ;  /* 0x0000000407087c24 */ /* 0x000fc8000f8e02ff */
[----:B0-----:R-:W-:Y:S01]  /*ddb0*/  IMAD R7, R19, UR5, R8 ;  /* 0x0000000513077c24 */ /* 0x001fe2000f8e0208 */
[----:B--2---:R-:W-:-:S13]  /*ddc0*/  ISETP.NE.AND P0, PT, R6, 0x1, PT ;  /* 0x000000010600780c */ /* 0x004fda0003f05270 */
[----:B------:R-:W0:Y:S02]  /*ddd0*/  @P0 LDC.64 R2, c[0x0][0x440] ;  /* 0x00011000ff020b82 */ /* 0x000e240000000a00 */
[----:B0-----:R-:W-:-:S05]  /*dde0*/  @P0 IMAD.HI.U32 R2, R18, R2, RZ ;  /* 0x0000000212020227 */ /* 0x001fca00078e00ff */
[----:B------:R-:W-:-:S04]  /*ddf0*/  @P0 SHF.R.U32.HI R0, RZ, R3, R2 ;  /* 0x00000003ff000219 */ /* 0x000fc80000011602 */
[--C-:B------:R-:W-:Y:S01]  /*de00*/  SHF.R.S32.HI R3, RZ, 0x1f, R0.reuse ;  /* 0x0000001fff037819 */ /* 0x100fe20000011400 */
[----:B------:R-:W-:-:S04]  /*de10*/  IMAD.MOV.U32 R2, RZ, RZ, R0 ;  /* 0x000000ffff027224 */ /* 0x000fc800078e0000 */
[----:B------:R-:W-:-:S03]  /*de20*/  IMAD.WIDE.U32 R2, R19, UR4, R2 ;  /* 0x0000000413027c25 */ /* 0x000fc6000f8e0002 */
[----:B------:R-:W-:Y:S02]  /*de30*/  LEA R4, P0, R2, R4, 0x2 ;  /* 0x0000000402047211 */ /* 0x000fe400078010ff */
[----:B------:R-:W-:-:S04]  /*de40*/  IADD3 R3, R3, R7, RZ ;  /* 0x0000000703037210 */ /* 0x000fc80007ffe0ff */
[----:B------:R-:W-:-:S05]  /*de50*/  LEA.HI.X R5, R2, R5, R3, 0x2, P0 ;  /* 0x0000000502057211 */ /* 0x000fca00000f1403 */
[----:B------:R2:W5:Y:S01]  /*de60*/  LDG.E R16, desc[UR6][R4.64] ;  /* 0x0000000604107981 */ /* 0x000562000c1e1900 */
[----:B------:R-:W-:-:S04]  /*de70*/  IMAD.MOV R3, RZ, RZ, -R0 ;  /* 0x000000ffff037224 */ /* 0x000fc800078e0a00 */
[----:B------:R-:W-:-:S07]  /*de80*/  IMAD R18, R6, R3, R18 ;  /* 0x0000000306127224 */ /* 0x000fce00078e0212 */
.L_x_3258:
[----:B-1----:R-:W-:Y:S01]  /*de90*/  IMAD.MOV.U32 R0, RZ, RZ, 0x1 ;  /* 0x00000001ff007424 */ /* 0x002fe200078e00ff */
[----:B------:R-:W1:Y:S04]  /*dea0*/  S2R R9, SR_TID.X ;  /* 0x0000000000097919 */ /* 0x000e680000002100 */
[----:B------:R-:W-:-:S04]  /*deb0*/  SHF.L.U32 R0, R0, 0x1f, RZ ;  /* 0x0000001f00007819 */ /* 0x000fc800000006ff */
[----:B------:R-:W3:Y:S01]  /*dec0*/  SYNCS.PHASECHK.TRANS64.TRYWAIT P0, [UR38+0x36840], R0 ;  /* 0x03684000ff0075a7 */ /* 0x000ee20008000166 */
[----:B-1----:R-:W-:-:S04]  /*ded0*/  LOP3.LUT R2, R9, 0x7f, RZ, 0xc0, !PT ;  /* 0x0000007f09027812 */ /* 0x002fc800078ec0ff */
[----:B------:R-:W-:Y:S01]  /*dee0*/  ISETP.NE.AND P1, PT, R2, RZ, PT ;  /* 0x000000ff0200720c */ /* 0x000fe20003f25270 */
[----:B---3--:R-:W-:-:S12]  /*def0*/  @!P0 BRA `(.L_x_3259) ;  /* 0x0000003400fc8947 */ /* 0x008fd80003800000 */
.L_x_3343:
[----:B------:R-:W-:Y:S05]  /*df00*/  @P1 BRA `(.L_x_3260) ;  /* 0x0000000000181947 */ /* 0x000fea0003800000 */
[----:B------:R-:W3:Y:S01]  /*df10*/  S2R R2, SR_TID.X ;  /* 0x0000000000027919 */ /* 0x000ee20000002100 */
[----:B-1----:R-:W-:-:S04]  /*df20*/  IMAD.MOV.U32 R0, RZ, RZ, 0xa800 ;  /* 0x0000a800ff007424 */ /* 0x002fc800078e00ff */
[----:B------:R4:W-:Y:S01]  /*df30*/  SYNCS.ARRIVE.TRANS64 RZ, [UR38+0x36830], R0 ;  /* 0x03683000ffff79a7 */ /* 0x0009e20008000026 */
[----:B---3--:R-:W-:-:S13]  /*df40*/  LOP3.LUT P0, RZ, R2, 0x1f, RZ, 0xc0, !PT ;  /* 0x0000001f02ff7812 */ /* 0x008fda000780c0ff */
[----:B----4-:R-:W-:Y:S05]  /*df50*/  @!P0 BRA `(.L_x_3260) ;  /* 0x0000000000048947 */ /* 0x010fea0003800000 */
[----:B------:R-:W-:Y:S01]  /*df60*/  BPT.TRAP 0x1 ;  /* 0x000000040000795c */ /* 0x000fe20000300000 */
.L_x_3260:
[----:B------:R-:W-:Y:S01]  /*df70*/  R2UR UR11, R18 ;  /* 0x00000000120b72ca */ /* 0x000fe200000e0000 */
[----:B------:R-:W-:Y:S01]  /*df80*/  ULDC.64 UR4, c[0x0][0x198] ;  /* 0x0000660000047ab9 */ /* 0x000fe20000000a00 */
[----:B-----5:R-:W-:Y:S01]  /*df90*/  R2UR UR13, R16 ;  /* 0x00000000100d72ca */ /* 0x020fe200000e0000 */
[----:B------:R-:W-:Y:S01]  /*dfa0*/  UIADD3 UR4, UP0, UR4, 0x370, URZ ;  /* 0x0000037004047890 */ /* 0x000fe2000ff1e03f */
[----:B------:R-:W-:Y:S01]  /*dfb0*/  PLOP3.LUT P0, PT, PT, PT, PT, 0x80, 0x0 ;  /* 0x000000000000781c */ /* 0x000fe20003f0f070 */
[----:B------:R-:W-:Y:S01]  /*dfc0*/  UIADD3 UR8, UR38, 0x21400, URZ ;  /* 0x0002140026087890 */ /* 0x000fe2000fffe03f */
[----:B------:R-:W-:Y:S01]  /*dfd0*/  LOP3.LUT R17, R17, 0xfffffffd, RZ, 0xc0, !PT ;  /* 0xfffffffd11117812 */ /* 0x000fe200078ec0ff */
[----:B------:R-:W-:Y:S02]  /*dfe0*/  UIADD3 UR9, UR38, 0x36830, URZ ;  /* 0x0003683026097890 */ /* 0x000fe4000fffe03f */
[----:B------:R-:W-:Y:S02]  /*dff0*/  UIADD3.X UR5, URZ, UR5, URZ, UP0, !UPT ;  /* 0x000000053f057290 */ /* 0x000fe400087fe43f */
[----:B------:R-:W-:-:S02]  /*e000*/  UIADD3 UR24, UR38, 0x24c00, URZ ;  /* 0x00024c0026187890 */ /* 0x000fc4000fffe03f */
[----:B------:R-:W-:Y:S02]  /*e010*/  UIMAD UR11, UR11, 0x70, URZ ;  /* 0x000000700b0b78a4 */ /* 0x000fe4000f8e023f */
        /* <DEDUP_REMOVED lines=15> */
[----:B------:R-:W-:Y:S01]  /*e110*/  UMOV UR19, UR11 ;  /* 0x0000000b00137c82 */ /* 0x000fe20008000000 */
[----:B------:R-:W-:Y:S01]  /*e120*/  @P0 LOP3.LUT R17, R17, 0x2, RZ, 0xfc, !PT ;  /* 0x0000000211110812 */ /* 0x000fe200078efcff */
[----:B------:R3:W-:Y:S01]  /*e130*/  UTMALDG.4D [UR24], [UR4], desc[UR6] ;  /* 0x00000618040075b4 */ /* 0x0007e20008019000 */
[----:B------:R3:W-:Y:S02]  /*e140*/  UTMALDG.4D [UR16], [UR4], desc[UR6] ;  /* 0x00000610040075b4 */ /* 0x0007e40008019000 */
[----:B---3--:R-:W-:-:S03]  /*e150*/  NOP ;  /* 0x0000000000007918 */ /* 0x008fc60000000000 */
.L_x_3256:
        /* <DEDUP_REMOVED lines=10> */
[----:B--2---:R-:W-:Y:S01]  /*e200*/  IMAD.U32 R4, RZ, RZ, UR6 ;  /* 0x00000006ff047e24 */ /* 0x004fe2000f8e00ff */
[----:B0-----:R-:W-:Y:S01]  /*e210*/  MOV R7, UR9 ;  /* 0x0000000900077c02 */ /* 0x001fe20008000f00 */
[----:B-1----:R-:W0:Y:S01]  /*e220*/  LDC.64 R2, c[0x4][R2] ;  /* 0x0100000002027b82 */ /* 0x002e220000000a00 */
        /* <DEDUP_REMOVED lines=9> */
.L_x_3261:
[----:B------:R-:W3:Y:S01]  /*e2c0*/  LDC R6, c[0x0][0x448] ;  /* 0x00011200ff067b82 */ /* 0x000ee20000000800 */
[----:B------:R-:W4:Y:S01]  /*e2d0*/  S2R R14, SR_TID.X ;  /* 0x00000000000e7919 */ /* 0x000f220000002100 */
[----:B------:R-:W-:Y:S01]  /*e2e0*/  USHF.R.S32.HI UR6, URZ, 0x1f, UR36 ;  /* 0x0000001f3f067899 */ /* 0x000fe20008011424 */
[----:B------:R-:W-:Y:S01]  /*e2f0*/  ULDC.64 UR8, c[0x0][0x2d8] ;  /* 0x0000b60000087ab9 */ /* 0x000fe20000000a00 */
[----:B------:R-:W5:Y:S02]  /*e300*/  S2R R15, SR_CTAID.Z ;  /* 0x00000000000f7919 */ /* 0x000f640000002700 */
[----:B------:R-:W-:Y:S02]  /*e310*/  UIMAD UR6, UR6, UR8, URZ ;  /* 0x00000008060672a4 */ /* 0x000fe4000f8e023f */
[----:B-1----:R-:W1:Y:S01]  /*e320*/  LDC.64 R2, c[0x0][0x2e0] ;  /* 0x0000b800ff027b82 */ /* 0x002e620000000a00 */
[----:B------:R-:W0:Y:S01]  /*e330*/  S2R R12, SR_CTAID.X ;  /* 0x00000000000c7919 */ /* 0x000e220000002500 */
[----:B------:R-:W-:-:S02]  /*e340*/  UIMAD.WIDE.U32 UR4, UR36, UR8, URZ ;  /* 0x00000008240472a5 */ /* 0x000fc4000f8e003f */
[----:B------:R-:W-:-:S04]  /*e350*/  UIMAD UR6, UR36, UR9, UR6 ;  /* 0x00000009240672a4 */ /* 0x000fc8000f8e0206 */
[----:B------:R-:W-:Y:S01]  /*e360*/  UIADD3 UR5, UR5, UR6, URZ ;  /* 0x0000000605057290 */ /* 0x000fe2000fffe03f */
[----:B---3--:R-:W-:Y:S02]  /*e370*/  ISETP.NE.AND P0, PT, R6, 0x1, PT ;  /* 0x000000010600780c */ /* 0x008fe40003f05270 */
[C---:B----4-:R-:W-:Y:S01]  /*e380*/  LOP3.LUT R13, R14.reuse, 0x7f, RZ, 0xc0, !PT ;  /* 0x0000007f0e0d7812 */ /* 0x050fe200078ec0ff */
[----:B--2---:R-:W-:-:S10]  /*e390*/  IMAD.SHL.U32 R5, R14, 0x10, RZ ;  /* 0x000000100e057824 */ /* 0x004fd400078e00ff */
[----:B------:R-:W2:Y:S01]  /*e3a0*/  @P0 LDC R9, c[0x0][0x44c] ;  /* 0x00011300ff090b82 */ /* 0x000ea20000000800 */
[----:B------:R-:W-:Y:S02]  /*e3b0*/  SHF.R.U32.HI R8, RZ, 0x3, R13 ;  /* 0x00000003ff087819 */ /* 0x000fe4000001160d */
[----:B-----5:R-:W-:Y:S02]  /*e3c0*/  SHF.R.S32.HI R11, RZ, 0x1f, R15 ;  /* 0x0000001fff0b7819 */ /* 0x020fe4000001140f */
[----:B------:R-:W-:-:S03]  /*e3d0*/  LOP3.LUT R0, R8, 0x70, R5, 0xf8, !PT ;  /* 0x0000007008007812 */ /* 0x000fc600078ef805 */
[----:B0-----:R-:W0:Y:S01]  /*e3e0*/  @P0 LDC R7, c[0x0][0x450] ;  /* 0x00011400ff070b82 */ /* 0x001e220000000800 */
[----:B------:R-:W-:Y:S01]  /*e3f0*/  LEA R0, R12, R0, 0x7 ;  /* 0x000000000c007211 */ /* 0x000fe200078e38ff */
[----:B-1----:R-:W-:-:S04]  /*e400*/  IMAD R4, R11, R2, RZ ;  /* 0x000000020b047224 */ /* 0x002fc800078e02ff */
[C---:B------:R-:W-:Y:S02]  /*e410*/  IMAD R5, R15.reuse, R3, R4 ;  /* 0x000000030f057224 */ /* 0x040fe400078e0204 */
[----:B------:R-:W-:Y:S02]  /*e420*/  IMAD.MOV.U32 R4, RZ, RZ, R0 ;  /* 0x000000ffff047224 */ /* 0x000fe400078e0000 */
[----:B------:R-:W-:Y:S01]  /*e430*/  IMAD.WIDE.U32 R2, R15, R2, UR4 ;  /* 0x000000040f027e25 */ /* 0x000fe2000f8e0002 */
[----:B------:R-:W-:-:S03]  /*e440*/  ULDC.64 UR4, c[0x0][0x2d0] ;  /* 0x0000b40000047ab9 */ /* 0x000fc60000000a00 */
[----:B------:R-:W-:Y:S02]  /*e450*/  IMAD.IADD R3, R3, 0x1, R5 ;  /* 0x0000000103037824 */ /* 0x000fe400078e0205 */
[----:B--2---:R-:W-:Y:S01]  /*e460*/  @P0 IMAD.HI.U32 R10, R0, R9, RZ ;  /* 0x00000009000a0227 */ /* 0x004fe200078e00ff */
[----:B------:R-:W-:-:S04]  /*e470*/  SHF.L.U32 R9, R13, 0x3, RZ ;  /* 0x000000030d097819 */ /* 0x000fc800000006ff */
[----:B0-----:R-:W-:-:S04]  /*e480*/  @P0 SHF.R.U32.HI R4, RZ, R7, R10 ;  /* 0x00000007ff040219 */ /* 0x001fc8000001160a */
        /* <DEDUP_REMOVED lines=8> */
[----:B------:R-:W-:-:S04]  /*e510*/  IMAD.IADD R3, R3, 0x1, R5 ;  /* 0x0000000103037824 */ /* 0x000fc800078e0205 */
        /* <DEDUP_REMOVED lines=26> */
[----:B------:R-:W-:Y:S01]  /*e6c0*/  SHFL.IDX PT, R4, R7, 0x1, 0x181f ;  /* 0x00381f0007047f89 */ /* 0x000fe200000e0000 */
[----:B0-----:R-:W-:-:S03]  /*e6d0*/  IMAD R8, R2, 0x80, R8 ;  /* 0x0000008002087824 */ /* 0x001fc600078e0208 */
[----:B------:R-:W0:Y:S01]  /*e6e0*/  SHFL.IDX PT, R2, R7, RZ, 0x181f ;  /* 0x00181fff07027589 */ /* 0x000e2200000e0000 */
[C---:B------:R-:W-:Y:S01]  /*e6f0*/  VIADD R5, R8.reuse, 0x10 ;  /* 0x0000001008057836 */ /* 0x040fe20000000000 */
[----:B------:R-:W-:-:S13]  /*e700*/  ISETP.GE.AND P3, PT, R8, R6, PT ;  /* 0x000000060800720c */ /* 0x000fda0003f66270 */
[----:B------:R-:W-:Y:S01]  /*e710*/  @!P3 LEA R21, R9, UR38, 0x1 ;  /* 0x000000260915bc11 */ /* 0x000fe2000f8e08ff */
[----:B0-----:R-:W-:Y:S02]  /*e720*/  IMAD.MOV.U32 R3, RZ, RZ, R2 ;  /* 0x000000ffff037224 */ /* 0x001fe400078e0002 */
[----:B------:R-:W-:Y:S02]  /*e730*/  IMAD.MOV.U32 R2, RZ, RZ, R14 ;  /* 0x000000ffff027224 */ /* 0x000fe400078e000e */
[----:B------:R-:W0:Y:S02]  /*e740*/  SHFL.IDX PT, R14, R0, 0x1, 0x181f ;  /* 0x00381f00000e7f89 */ /* 0x000e2400000e0000 */
[----:B------:R-:W-:-:S05]  /*e750*/  @!P3 IMAD.WIDE.U32 R2, R10, 0x2, R2 ;  /* 0x000000020a02b825 */ /* 0x000fca00078e0002 */
[----:B------:R-:W-:Y:S04]  /*e760*/  @!P3 LDGSTS.E.BYPASS.LTC128B.128 [R21+0x15400], desc[UR6][R2.64], !P2 ;  /* 0x154000000215bfae */ /* 0x000fe8000d101d46 */
[----:B------:R-:W-:Y:S04]  /*e770*/  @!P3 LDGSTS.E.BYPASS.LTC128B.128 [R21+0x19400], desc[UR6][R2.64+0x80], !P0 ;  /* 0x194000800215bfae */ /* 0x000fe8000c101d46 */
[----:B------:R1:W-:Y:S01]  /*e780*/  @!P3 LDGSTS.E.BYPASS.LTC128B.128 [R21+0x1d400], desc[UR6][R2.64+0x100], !P1 ;  /* 0x1d4001000215bfae */ /* 0x0003e2000c901d46 */
[----:B------:R-:W-:Y:S01]  /*e790*/  ISETP.GE.AND P3, PT, R5, R6, PT ;  /* 0x000000060500720c */ /* 0x000fe20003f66270 */
[----:B------:R-:W-:-:S02]  /*e7a0*/  IMAD.MOV.U32 R5, RZ, RZ, R4 ;  /* 0x000000ffff057224 */ /* 0x000fc400078e0004 */
[----:B0-----:R-:W-:Y:S02]  /*e7b0*/  IMAD.MOV.U32 R4, RZ, RZ, R14 ;  /* 0x000000ffff047224 */ /* 0x001fe400078e000e */
[----:B------:R-:W-:Y:S01]  /*e7c0*/  SHFL.IDX PT, R14, R0, 0x2, 0x181f ;  /* 0x00581f00000e7f89 */ /* 0x000fe200000e0000 */
[----:B-1----:R-:W-:-:S07]  /*e7d0*/  IADD3 R3, R8, 0x20, RZ ;  /* 0x0000002008037810 */ /* 0x002fce0007ffe0ff */
[----:B------:R-:W-:Y:S01]  /*e7e0*/  @!P3 IMAD.WIDE.U32 R4, R10, 0x2, R4 ;  /* 0x000000020a04b825 */ /* 0x000fe200078e0004 */
[----:B------:R-:W0:Y:S01]  /*e7f0*/  SHFL.IDX PT, R2, R7, 0x2, 0x181f ;  /* 0x00581f0007027f89 */ /* 0x000e2200000e0000 */
[----:B------:R-:W-:-:S05]  /*e800*/  @!P3 LEA R20, R9, UR38, 0x1 ;  /* 0x000000260914bc11 */ /* 0x000fca000f8e08ff */
[----:B------:R-:W-:Y:S04]  /*e810*/  @!P3 LDGSTS.E.BYPASS.LTC128B.128 [R20+0x15c00], desc[UR6][R4.64], !P2 ;  /* 0x15c000000414bfae */ /* 0x000fe8000d101d46 */
[----:B------:R-:W-:Y:S04]  /*e820*/  @!P3 LDGSTS.E.BYPASS.LTC128B.128 [R20+0x19c00], desc[UR6][R4.64+0x80], !P0 ;  /* 0x19c000800414bfae */ /* 0x000fe8000c101d46 */
[----:B------:R1:W-:Y:S01]  /*e830*/  @!P3 LDGSTS.E.BYPASS.LTC128B.128 [R20+0x1dc00], desc[UR6][R4.64+0x100], !P1 ;  /* 0x1dc001000414bfae */ /* 0x0003e2000c901d46 */
[----:B------:R-:W-:Y:S01]  /*e840*/  ISETP.GE.AND P3, PT, R3, R6, PT ;  /* 0x000000060300720c */ /* 0x000fe20003f66270 */
[----:B0-----:R-:W-:-:S02]  /*e850*/  IMAD.MOV.U32 R3, RZ, RZ, R2 ;  /* 0x000000ffff037224 */ /* 0x001fc400078e0002 */
[----:B------:R-:W-:Y:S01]  /*e860*/  IMAD.MOV.U32 R2, RZ, RZ, R14 ;  /* 0x000000ffff027224 */ /* 0x000fe200078e000e */
[----:B-1----:R-:W0:Y:S09]  /*e870*/  SHFL.IDX PT, R4, R7, 0x3, 0x181f ;  /* 0x00781f0007047f89 */ /* 0x002e3200000e0000 */
[----:B------:R-:W-:Y:S01]  /*e880*/  @!P3 LEA R21, R9, UR38, 0x1 ;  /* 0x000000260915bc11 */ /* 0x000fe2000f8e08ff */
[----:B------:R-:W-:Y:S01]  /*e890*/  VIADD R5, R8, 0x30 ;  /* 0x0000003008057836 */ /* 0x000fe20000000000 */
[----:B------:R-:W1:Y:S01]  /*e8a0*/  SHFL.IDX PT, R14, R0, 0x3, 0x181f ;  /* 0x00781f00000e7f89 */ /* 0x000e6200000e0000 */
[----:B------:R-:W-:-:S05]  /*e8b0*/  @!P3 IMAD.WIDE.U32 R2, R10, 0x2, R2 ;  /* 0x000000020a02b825 */ /* 0x000fca00078e0002 */
[----:B------:R-:W-:Y:S04]  /*e8c0*/  @!P3 LDGSTS.E.BYPASS.LTC128B.128 [R21+0x16400], desc[UR6][R2.64], !P2 ;  /* 0x164000000215bfae */ /* 0x000fe8000d101d46 */
[----:B------:R-:W-:Y:S04]  /*e8d0*/  @!P3 LDGSTS.E.BYPASS.LTC128B.128 [R21+0x1a400], desc[UR6][R2.64+0x80], !P0 ;  /* 0x1a4000800215bfae */ /* 0x000fe8000c101d46 */
[----:B------:R2:W-:Y:S01]  /*e8e0*/  @!P3 LDGSTS.E.BYPASS.LTC128B.128 [R21+0x1e400], desc[UR6][R2.64+0x100], !P1 ;  /* 0x1e4001000215bfae */ /* 0x0005e2000c901d46 */
[----:B------:R-:W-:Y:S01]  /*e8f0*/  ISETP.GE.AND P3, PT, R5, R6, PT ;  /* 0x000000060500720c */ /* 0x000fe20003f66270 */
[----:B0-----:R-:W-:-:S02]  /*e900*/  IMAD.MOV.U32 R5, RZ, RZ, R4 ;  /* 0x000000ffff057224 */ /* 0x001fc400078e0004 */
[----:B-1----:R-:W-:Y:S01]  /*e910*/  IMAD.MOV.U32 R4, RZ, RZ, R14 ;  /* 0x000000ffff047224 */ /* 0x002fe200078e000e */
[----:B--2---:R-:W0:Y:S01]  /*e920*/  SHFL.IDX PT, R2, R7, 0x4, 0x181f ;  /* 0x00981f0007027f89 */ /* 0x004e2200000e0000 */
[----:B------:R-:W-:-:S08]  /*e930*/  VIADD R3, R8, 0x40 ;  /* 0x0000004008037836 */ /* 0x000fd00000000000 */
[----:B------:R-:W-:Y:S01]  /*e940*/  @!P3 LEA R20, R9, UR38, 0x1 ;  /* 0x000000260914bc11 */ /* 0x000fe2000f8e08ff */
[----:B------:R-:W-:Y:S01]  /*e950*/  @!P3 IMAD.WIDE.U32 R4, R10, 0x2, R4 ;  /* 0x000000020a04b825 */ /* 0x000fe200078e0004 */
[----:B------:R-:W1:Y:S04]  /*e960*/  SHFL.IDX PT, R14, R0, 0x4, 0x181f ;  /* 0x00981f00000e7f89 */ /* 0x000e6800000e0000 */
[----:B------:R-:W-:Y:S04]  /*e970*/  @!P3 LDGSTS.E.BYPASS.LTC128B.128 [R20+0x16c00], desc[UR6][R4.64], !P2 ;  /* 0x16c000000414bfae */ /* 0x000fe8000d101d46 */
[----:B------:R-:W-:Y:S04]  /*e980*/  @!P3 LDGSTS.E.BYPASS.LTC128B.128 [R20+0x1ac00], desc[UR6][R4.64+0x80], !P0 ;  /* 0x1ac000800414bfae */ /* 0x000fe8000c101d46 */
[----:B------:R2:W-:Y:S01]  /*e990*/  @!P3 LDGSTS.E.BYPASS.LTC128B.128 [R20+0x1ec00], desc[UR6][R4.64+0x100], !P1 ;  /* 0x1ec001000414bfae */ /* 0x0005e2000c901d46 */
[----:B------:R-:W-:-:S02]  /*e9a0*/  ISETP.GE.AND P3, PT, R3, R6, PT ;  /* 0x000000060300720c */ /* 0x000fc40003f66270 */
[----:B0-----:R-:W-:Y:S01]  /*e9b0*/  MOV R3, R2 ;  /* 0x0000000200037202 */ /* 0x001fe20000000f00 */
[----:B-1----:R-:W-:Y:S01]  /*e9c0*/  IMAD.MOV.U32 R2, RZ, RZ, R14 ;  /* 0x000000ffff027224 */ /* 0x002fe200078e000e */
[----:B--2---:R-:W0:Y:S09]  /*e9d0*/  SHFL.IDX PT, R4, R7, 0x5, 0x181f ;  /* 0x00b81f0007047f89 */ /* 0x004e3200000e0000 */
        /* <DEDUP_REMOVED lines=13> */
[C---:B------:R-:W-:Y:S01]  /*eab0*/  @!P3 IMAD.WIDE.U32 R4, R10.reuse, 0x2, R4 ;  /* 0x000000020a04b825 */ /* 0x040fe200078e0004 */
[----:B------:R-:W1:Y:S04]  /*eac0*/  SHFL.IDX PT, R14, R0, 0x6, 0x181f ;  /* 0x00d81f00000e7f89 */ /* 0x000e6800000e0000 */
[----:B------:R-:W-:Y:S04]  /*ead0*/  @!P3 LDGSTS.E.BYPASS.LTC128B.128 [R20+0x17c00], desc[UR6][R4.64], !P2 ;  /* 0x17c000000414bfae */ /* 0x000fe8000d101d46 */
[----:B------:R-:W-:Y:S04]  /*eae0*/  @!P3 LDGSTS.E.BYPASS.LTC128B.128 [R20+0x1bc00], desc[UR6][R4.64+0x80], !P0 ;  /* 0x1bc000800414bfae */ /* 0x000fe8000c101d46 */
[----:B------:R2:W-:Y:S01]  /*eaf0*/  @!P3 LDGSTS.E.BYPASS.LTC128B.128 [R20+0x1fc00], desc[UR6][R4.64+0x100], !P1 ;  /* 0x1fc001000414bfae */ /* 0x0005e2000c901d46 */
[----:B------:R-:W-:Y:S01]  /*eb00*/  ISETP.GE.AND P3, PT, R3, R6, PT ;  /* 0x000000060300720c */ /* 0x000fe20003f66270 */
[----:B0-----:R-:W-:Y:S01]  /*eb10*/  IMAD.MOV.U32 R3, RZ, RZ, R2 ;  /* 0x000000ffff037224 */ /* 0x001fe200078e0002 */
[----:B-1----:R-:W-:Y:S01]  /*eb20*/  MOV R2, R14 ;  /* 0x0000000e00027202 */ /* 0x002fe20000000f00 */
[----:B--2---:R0:W1:Y:S10]  /*eb30*/  SHFL.IDX PT, R4, R7, 0x7, 0x181f ;  /* 0x00f81f0007047f89 */ /* 0x00407400000e0000 */
[----:B------:R-:W-:Y:S01]  /*eb40*/  @!P3 LEA R21, R9, UR38, 0x1 ;  /* 0x000000260915bc11 */ /* 0x000fe2000f8e08ff */
[----:B------:R-:W-:Y:S01]  /*eb50*/  @!P3 IMAD.WIDE.U32 R2, R10, 0x2, R2 ;  /* 0x000000020a02b825 */ /* 0x000fe200078e0002 */
[----:B------:R0:W2:Y:S04]  /*eb60*/  SHFL.IDX PT, R14, R0, 0x7, 0x181f ;  /* 0x00f81f00000e7f89 */ /* 0x0000a800000e0000 */
[----:B------:R0:W-:Y:S04]  /*eb70*/  @!P3 LDGSTS.E.BYPASS.LTC128B.128 [R21+0x18400], desc[UR6][R2.64], !P2 ;  /* 0x184000000215bfae */ /* 0x0001e8000d101d46 */
[----:B------:R0:W-:Y:S04]  /*eb80*/  @!P3 LDGSTS.E.BYPASS.LTC128B.128 [R21+0x1c400], desc[UR6][R2.64+0x80], !P0 ;  /* 0x1c4000800215bfae */ /* 0x0001e8000c101d46 */
[----:B------:R0:W-:Y:S02]  /*eb90*/  @!P3 LDGSTS.E.BYPASS.LTC128B.128 [R21+0x20400], desc[UR6][R2.64+0x100], !P1 ;  /* 0x204001000215bfae */ /* 0x0001e4000c901d46 */
.L_x_3360:
[----:B0-----:R-:W-:Y:S01]  /*eba0*/  VIADD R3, R8, 0x70 ;  /* 0x0000007008037836 */ /* 0x001fe20000000000 */
[----:B------:R-:W-:Y:S01]  /*ebb0*/  BSSY B0, `(.L_x_3263) ;  /* 0x000000e000007945 */ /* 0x000fe20003800000 */
[----:B--2---:R-:W-:-:S03]  /*ebc0*/  IMAD.MOV.U32 R2, RZ, RZ, R14 ;  /* 0x000000ffff027224 */ /* 0x004fc600078e000e */
[----:B------:R-:W-:Y:S01]  /*ebd0*/  ISETP.GE.AND P3, PT, R3, R6, PT ;  /* 0x000000060300720c */ /* 0x000fe20003f66270 */
[----:B-1----:R-:W-:-:S12]  /*ebe0*/  IMAD.MOV.U32 R3, RZ, RZ, R4 ;  /* 0x000000ffff037224 */ /* 0x002fd800078e0004 */
        /* <DEDUP_REMOVED lines=9> */
[----:B------:R0:W-:Y:S02]  /*ec80*/  LDGSTS.E.BYPASS.LTC128B.128 [R9+0x20c00], desc[UR4][R10.64+0x100], !P1 ;  /* 0x20c001000a097fae */ /* 0x0001e4000c901d44 */
.L_x_3264:
[----:B------:R-:W-:Y:S05]  /*ec90*/  BSYNC B0 ;  /* 0x0000000000007941 */ /* 0x000fea0003800000 */
.L_x_3263:
        /* <DEDUP_REMOVED lines=12> */
.L_x_3361:
[----:B0-----:R-:W-:Y:S01]  /*ed60*/  IMAD.MOV.U32 R10, RZ, RZ, 0x1 ;  /* 0x00000001ff0a7424 */ /* 0x001fe200078e00ff */
[----:B-1----:R-:W-:Y:S01]  /*ed70*/  MOV R0, RZ ;  /* 0x000000ff00007202 */ /* 0x002fe20000000f00 */
[----:B------:R-:W-:Y:S06]  /*ed80*/  @!P1 BRA `(.L_x_3266) ;  /* 0x0000001c009c9947 */ /* 0x000fec0003800000 */
[----:B------:R-:W-:Y:S01]  /*ed90*/  UIADD3 UR4, UR42, 0x1, URZ ;  /* 0x000000012a047890 */ /* 0x000fe2000fffe03f */
[----:B------:R-:W-:Y:S01]  /*eda0*/  LOP3.LUT R2, RZ, UR40, RZ, 0x33, !PT ;  /* 0x00000028ff027c12 */ /* 0x000fe2000f8e33ff */
[----:B------:R-:W0:Y:S01]  /*edb0*/  S2R R4, SR_TID.X ;  /* 0x0000000000047919 */ /* 0x000e220000002100 */
[----:B------:R-:W-:Y:S01]  /*edc0*/  IMAD.MOV.U32 R10, RZ, RZ, 0x1 ;  /* 0x00000001ff0a7424 */ /* 0x000fe200078e00ff */
[----:B------:R-:W-:-:S04]  /*edd0*/  UIMAD UR4, UR4, UR41, URZ ;  /* 0x00000029040472a4 */ /* 0x000fc8000f8e023f */
[----:B------:R-:W-:-:S04]  /*ede0*/  UISETP.LT.AND UP0, UPT, UR39, UR4, UPT ;  /* 0x000000042700728c */ /* 0x000fc8000bf01270 */
[----:B------:R-:W-:-:S06]  /*edf0*/  USEL UR4, UR39, UR4, UP0 ;  /* 0x0000000427047287 */ /* 0x000fcc0008000000 */
[----:B------:R-:W-:-:S05]  /*ee00*/  IMAD R3, RZ, RZ, -UR4 ;  /* 0x80000004ff037e24 */ /* 0x000fca000f8e02ff */
[----:B------:R-:W-:-:S04]  /*ee10*/  VIADDMNMX R2, R3, 0x1, R2, !PT ;  /* 0x0000000103027846 */ /* 0x000fc80007800102 */
[----:B------:R-:W-:Y:S02]  /*ee20*/  R2UR UR5, R2 ;  /* 0x00000000020572ca */ /* 0x000fe400000e0000 */
[----:B------:R-:W-:Y:S02]  /*ee30*/  LOP3.LUT R2, RZ, UR4, RZ, 0x33, !PT ;  /* 0x00000004ff027c12 */ /* 0x000fe4000f8e33ff */
[----:B0-----:R-:W-:Y:S01]  /*ee40*/  LOP3.LUT R9, R4, 0x1f, RZ, 0xc0, !PT ;  /* 0x0000001f04097812 */ /* 0x001fe200078ec0ff */
[----:B------:R-:W-:-:S08]  /*ee50*/  IMAD.MOV.U32 R4, RZ, RZ, R16 ;  /* 0x000000ffff047224 */ /* 0x000fd000078e0010 */
[----:B------:R-:W-:Y:S02]  /*ee60*/  UIADD3 UR6, UR5, -0x2, URZ ;  /* 0xfffffffe05067890 */ /* 0x000fe4000fffe03f */
[----:B------:R-:W-:-:S04]  /*ee70*/  UIADD3 UR5, UR4, UR5, URZ ;  /* 0x0000000504057290 */ /* 0x000fc8000fffe03f */
[----:B------:R-:W-:Y:S02]  /*ee80*/  ISETP.NE.AND P0, PT, R2, UR6, PT ;  /* 0x0000000602007c0c */ /* 0x000fe4000bf05270 */
[----:B------:R-:W-:-:S05]  /*ee90*/  IMAD.U32 R11, RZ, RZ, UR5 ;  /* 0x00000005ff0b7e24 */ /* 0x000fca000f8e00ff */
[----:B------:R-:W-:-:S06]  /*eea0*/  LOP3.LUT R11, R11, 0x1, RZ, 0xc0, !PT ;  /* 0x000000010b0b7812 */ /* 0x000fcc00078ec0ff */
[----:B------:R-:W-:Y:S05]  /*eeb0*/  @!P0 BRA `(.L_x_3267) ;  /* 0x0000001000ec8947 */ /* 0x000fea0003800000 */
[----:B------:R-:W-:Y:S01]  /*eec0*/  R2UR UR4, R11 ;  /* 0x000000000b0472ca */ /* 0x000fe200000e0000 */
[----:B------:R-:W-:Y:S01]  /*eed0*/  BSSY B0, `(.L_x_3267) ;  /* 0x0000139000007945 */ /* 0x000fe20003800000 */
[----:B------:R-:W-:Y:S02]  /*eee0*/  IMAD.MOV.U32 R7, RZ, RZ, 0x1 ;  /* 0x00000001ff077424 */ /* 0x000fe400078e00ff */
[----:B------:R-:W-:-:S09]  /*eef0*/  IMAD.MOV.U32 R4, RZ, RZ, R16 ;  /* 0x000000ffff047224 */ /* 0x000fd200078e0010 */
[----:B------:R-:W-:-:S06]  /*ef00*/  UIADD3 UR4, UR5, -UR4, URZ ;  /* 0x8000000405047290 */ /* 0x000fcc000fffe03f */
[----:B------:R-:W-:-:S07]  /*ef10*/  MOV R8, UR4 ;  /* 0x0000000400087c02 */ /* 0x000fce0008000f00 */
.L_x_3302:
[----:B------:R-:W-:Y:S01]  /*ef20*/  LOP3.LUT P0, RZ, R17, 0x2, RZ, 0xc0, !PT ;  /* 0x0000000211ff7812 */ /* 0x000fe2000780c0ff */
[----:B------:R-:W-:Y:S01]  /*ef30*/  VIADD R8, R8, 0xfffffffe ;  /* 0xfffffffe08087836 */ /* 0x000fe20000000000 */
[----:B------:R-:W-:Y:S04]  /*ef40*/  BSSY B1, `(.L_x_3268) ;  /* 0x0000096000017945 */ /* 0x000fe80003800000 */
[----:B------:R-:W-:-:S07]  /*ef50*/  ISETP.NE.AND P1, PT, R8, RZ, PT ;  /* 0x000000ff0800720c */ /* 0x000fce0003f25270 */
[----:B------:R-:W-:Y:S06]  /*ef60*/  @!P0 BRA `(.L_x_3269) ;  /* 0x00000008004c8947 */ /* 0x000fec0003800000 */
[----:B------:R-:W-:Y:S01]  /*ef70*/  LOP3.LUT P0, RZ, R17, 0x1, RZ, 0xc0, !PT ;  /* 0x0000000111ff7812 */ /* 0x000fe2000780c0ff */
[----:B------:R-:W-:-:S12]  /*ef80*/  IMAD.MOV.U32 R10, RZ, RZ, R6 ;  /* 0x000000ffff0a7224 */ /* 0x000fd800078e0006 */
[----:B------:R-:W-:Y:S05]  /*ef90*/  @!P0 BRA `(.L_x_3270) ;  /* 0x0000000000508947 */ /* 0x000fea0003800000 */
[----:B------:R-:W2:Y:S01]  /*efa0*/  LDL R5, [R1] ;  /* 0x0000000001057983 */ /* 0x000ea20000100800 */
[----:B------:R-:W0:Y:S01]  /*efb0*/  LDC R10, c[0x0][0x43c] ;  /* 0x00010f00ff0a7b82 */ /* 0x000e220000000800 */
[----:B------:R-:W-:Y:S01]  /*efc0*/  ULDC.64 UR4, c[0x0][0x428] ;  /* 0x00010a0000047ab9 */ /* 0x000fe20000000a00 */
[----:B------:R-:W-:Y:S01]  /*efd0*/  ULDC.64 UR6, c[0x0][0x208] ;  /* 0x0000820000067ab9 */ /* 0x000fe20000000a00 */
[----:B0-----:R-:W-:-:S13]  /*efe0*/  ISETP.NE.AND P0, PT, R10, 0x1, PT ;  /* 0x000000010a00780c */ /* 0x001fda0003f05270 */
[----:B------:R-:W0:Y:S02]  /*eff0*/  @P0 LDC.64 R2, c[0x0][0x440] ;  /* 0x00011000ff020b82 */ /* 0x000e240000000a00 */
[----:B0-----:R-:W-:-:S04]  /*f000*/  @P0 IMAD.HI.U32 R4, R6, R2, RZ ;  /* 0x0000000206040227 */ /* 0x001fc800078e00ff */
[----:B------:R-:W-:Y:S01]  /*f010*/  IMAD.MOV.U32 R2, RZ, RZ, R6 ;  /* 0x000000ffff027224 */ /* 0x000fe200078e0006 */
[----:B------:R-:W-:-:S04]  /*f020*/  @P0 SHF.R.U32.HI R2, RZ, R3, R4 ;  /* 0x00000003ff020219 */ /* 0x000fc80000011604 */
[--C-:B------:R-:W-:Y:S01]  /*f030*/  SHF.R.S32.HI R3, RZ, 0x1f, R2.reuse ;  /* 0x0000001fff037819 */ /* 0x100fe20000011402 */
[----:B--2---:R-:W-:Y:S02]  /*f040*/  IMAD R4, R5, UR4, RZ ;  /* 0x0000000405047c24 */ /* 0x004fe4000f8e02ff */
[----:B------:R-:W-:Y:S02]  /*f050*/  IMAD.MOV R5, RZ, RZ, -R2 ;  /* 0x000000ffff057224 */ /* 0x000fe400078e0a02 */
[C---:B------:R-:W-:Y:S02]  /*f060*/  IMAD R4, R19.reuse, UR5, R4 ;  /* 0x0000000513047c24 */ /* 0x040fe4000f8e0204 */
[----:B------:R-:W-:Y:S01]  /*f070*/  IMAD.WIDE.U32 R2, R19, UR4, R2 ;  /* 0x0000000413027c25 */ /* 0x000fe2000f8e0002 */
[----:B------:R-:W-:-:S03]  /*f080*/  ULDC.64 UR4, c[0x0][0x418] ;  /* 0x0001060000047ab9 */ /* 0x000fc60000000a00 */
[----:B------:R-:W-:Y:S01]  /*f090*/  IMAD.IADD R3, R4, 0x1, R3 ;  /* 0x0000000104037824 */ /* 0x000fe200078e0203 */
[----:B------:R-:W-:Y:S01]  /*f0a0*/  LEA R4, P0, R2, UR4, 0x2 ;  /* 0x0000000402047c11 */ /* 0x000fe2000f8010ff */
[----:B------:R-:W-:-:S03]  /*f0b0*/  IMAD R10, R10, R5, R6 ;  /* 0x000000050a0a7224 */ /* 0x000fc600078e0206 */
[----:B------:R-:W-:-:S05]  /*f0c0*/  LEA.HI.X R5, R2, UR5, R3, 0x2, P0 ;  /* 0x0000000502057c11 */ /* 0x000fca00080f1403 */
[----:B------:R0:W5:Y:S04]  /*f0d0*/  LDG.E R4, desc[UR6][R4.64] ;  /* 0x0000000604047981 */ /* 0x000168000c1e1900 */
.L_x_3270:
[----:B------:R-:W1:Y:S01]  /*f0e0*/  S2R R2, SR_TID.X ;  /* 0x0000000000027919 */ /* 0x000e620000002100 */
[----:B------:R-:W-:Y:S01]  /*f0f0*/  BSSY B2, `(.L_x_3271) ;  /* 0x0000006000027945 */ /* 0x000fe20003800000 */
[----:B-1----:R-:W-:Y:S02]  /*f100*/  LOP3.LUT R3, R2, 0x7f, RZ, 0xc0, !PT ;  /* 0x0000007f02037812 */ /* 0x002fe400078ec0ff */
[----:B------:R-:W-:Y:S02]  /*f110*/  SHF.L.U32 R2, R7, 0x1f, RZ ;  /* 0x0000001f07027819 */ /* 0x000fe400000006ff */
[----:B------:R-:W-:Y:S02]  /*f120*/  ISETP.NE.AND P2, PT, R3, RZ, PT ;  /* 0x000000ff0300720c */ /* 0x000fe40003f45270 */
[----:B------:R-:W1:Y:S02]  /*f130*/  SYNCS.PHASECHK.TRANS64.TRYWAIT P0, [UR38+0x36848], R2 ;  /* 0x03684802ff0075a7 */ /* 0x000e640008000166 */
[----:B-1----:R-:W-:Y:S09]  /*f140*/  @!P0 BRA `(.L_x_3272) ;  /* 0x0000003000588947 */ /* 0x002ff20003800000 */
.L_x_3362:
[----:B------:R-:W-:Y:S05]  /*f150*/  BSYNC B2 ;  /* 0x0000000000027941 */ /* 0x000fea0003800000 */
.L_x_3271:
[----:B------:R-:W-:Y:S04]  /*f160*/  BSSY B2, `(.L_x_3273) ;  /* 0x0000007000027945 */ /* 0x000fe80003800000 */
[----:B------:R-:W-:Y:S05]  /*f170*/  @P2 BRA `(.L_x_3274) ;  /* 0x0000000000142947 */ /* 0x000fea0003800000 */
[----:B------:R-:W-:Y:S01]  /*f180*/  ISETP.NE.AND P0, PT, R9, RZ, PT ;  /* 0x000000ff0900720c */ /* 0x000fe20003f05270 */
[----:B-1----:R-:W-:-:S04]  /*f190*/  IMAD.MOV.U32 R3, RZ, RZ, 0xa800 ;  /* 0x0000a800ff037424 */ /* 0x002fc800078e00ff */
[----:B------:R2:W-:Y:S08]  /*f1a0*/  SYNCS.ARRIVE.TRANS64 RZ, [UR38+0x36838], R3 ;  /* 0x03683803ffff79a7 */ /* 0x0005f00008000026 */
[----:B--2---:R-:W-:Y:S05]  /*f1b0*/  @!P0 BRA `(.L_x_3274) ;  /* 0x0000000000048947 */ /* 0x004fea0003800000 */
[----:B------:R-:W-:Y:S01]  /*f1c0*/  BPT.TRAP 0x1 ;  /* 0x000000040000795c */ /* 0x000fe20000300000 */
.L_x_3274:
[----:B------:R-:W-:Y:S05]  /*f1d0*/  BSYNC B2 ;  /* 0x0000000000027941 */ /* 0x000fea0003800000 */
.L_x_3273:
        /* <DEDUP_REMOVED lines=11> */
.L_x_3275:
[----:B------:R-:W-:-:S13]  /*f290*/  @P0 ELECT P3, URZ, PT ;  /* 0x00000000003f082f */ /* 0x000fda0003860000 */
[----:B-----5:R-:W-:Y:S02]  /*f2a0*/  @P3 R2UR UR37, R4 ;  /* 0x00000000042532ca */ /* 0x020fe400000e0000 */
        /* <DEDUP_REMOVED lines=11> */
.L_x_3276:
        /* <DEDUP_REMOVED lines=15> */
.L_x_3277:
        /* <DEDUP_REMOVED lines=12> */
.L_x_3363:
[----:B------:R-:W-:Y:S05]  /*f510*/  BSYNC B2 ;  /* 0x0000000000027941 */ /* 0x000fea0003800000 */
.L_x_3278:
        /* <DEDUP_REMOVED lines=9> */
.L_x_3281:
[----:B------:R-:W-:Y:S05]  /*f5b0*/  BSYNC B2 ;  /* 0x0000000000027941 */ /* 0x000fea0003800000 */
.L_x_3280:
        /* <DEDUP_REMOVED lines=10> */
.L_x_3282:
        /* <DEDUP_REMOVED lines=13> */
.L_x_3283:
        /* <DEDUP_REMOVED lines=13> */
.L_x_3284:
        /* <DEDUP_REMOVED lines=10> */
.L_x_3269:
[----:B------:R-:W-:Y:S05]  /*f8a0*/  BSYNC B1 ;  /* 0x0000000000017941 */ /* 0x000fea0003800000 */
.L_x_3268:
[----:B------:R-:W-:Y:S01]  /*f8b0*/  LOP3.LUT P0, RZ, R17, 0x2, RZ, 0xc0, !PT ;  /* 0x0000000211ff7812 */ /* 0x000fe2000780c0ff */
[----:B------:R-:W-:Y:S01]  /*f8c0*/  BSSY B1, `(.L_x_3285) ;  /* 0x0000096000017945 */ /* 0x000fe20003800000 */
[----:B------:R-:W-:-:S11]  /*f8d0*/  LOP3.LUT R10, R7, 0x1, RZ, 0x3c, !PT ;  /* 0x00000001070a7812 */ /* 0x000fd600078e3cff */
[----:B------:R-:W-:Y:S05]  /*f8e0*/  @!P0 BRA `(.L_x_3286) ;  /* 0x00000008004c8947 */ /* 0x000fea0003800000 */
[----:B------:R-:W-:Y:S01]  /*f8f0*/  LOP3.LUT P0, RZ, R17, 0x1, RZ, 0xc0, !PT ;  /* 0x0000000111ff7812 */ /* 0x000fe2000780c0ff */
[----:B------:R-:W-:-:S12]  /*f900*/  VIADD R12, R6, 0xffffffff ;  /* 0xffffffff060c7836 */ /* 0x000fd80000000000 */
        /* <DEDUP_REMOVED lines=12> */
[----:B------:R-:W-:-:S03]  /*f9d0*/  SHF.R.S32.HI R3, RZ, 0x1f, R2 ;  /* 0x0000001fff037819 */ /* 0x000fc60000011402 */
[----:B------:R-:W-:-:S04]  /*f9e0*/  IMAD.WIDE.U32 R2, R19, UR4, R2 ;  /* 0x0000000413027c25 */ /* 0x000fc8000f8e0002 */
[----:B--2---:R-:W-:-:S04]  /*f9f0*/  IMAD R4, R13, UR4, RZ ;  /* 0x000000040d047c24 */ /* 0x004fc8000f8e02ff */
[----:B------:R-:W-:Y:S01]  /*fa00*/  IMAD R4, R19, UR5, R4 ;  /* 0x0000000513047c24 */ /* 0x000fe2000f8e0204 */
[----:B------:R-:W-:-:S03]  /*fa10*/  ULDC.64 UR4, c[0x0][0x418] ;  /* 0x0001060000047ab9 */ /* 0x000fc60000000a00 */
[----:B------:R-:W-:Y:S01]  /*fa20*/  IMAD.IADD R3, R4, 0x1, R3 ;  /* 0x0000000104037824 */ /* 0x000fe200078e0203 */
[----:B------:R-:W-:-:S04]  /*fa30*/  LEA R4, P0, R2, UR4, 0x2 ;  /* 0x0000000402047c11 */ /* 0x000fc8000f8010ff */
[----:B------:R-:W-:-:S05]  /*fa40*/  LEA.HI.X R5, R2, UR5, R3, 0x2, P0 ;  /* 0x0000000502057c11 */ /* 0x000fca00080f1403 */
[----:B------:R0:W5:Y:S04]  /*fa50*/  LDG.E R4, desc[UR6][R4.64] ;  /* 0x0000000604047981 */ /* 0x000168000c1e1900 */
.L_x_3287:
[----:B------:R-:W1:Y:S01]  /*fa60*/  S2R R2, SR_TID.X ;  /* 0x0000000000027919 */ /* 0x000e620000002100 */
[----:B------:R-:W-:Y:S01]  /*fa70*/  BSSY B2, `(.L_x_3288) ;  /* 0x0000006000027945 */ /* 0x000fe20003800000 */
[----:B-1----:R-:W-:Y:S02]  /*fa80*/  LOP3.LUT R3, R2, 0x7f, RZ, 0xc0, !PT ;  /* 0x0000007f02037812 */ /* 0x002fe400078ec0ff */
[----:B------:R-:W-:Y:S02]  /*fa90*/  SHF.L.U32 R2, R10, 0x1f, RZ ;  /* 0x0000001f0a027819 */ /* 0x000fe400000006ff */
[----:B------:R-:W-:Y:S02]  /*faa0*/  ISETP.NE.AND P2, PT, R3, RZ, PT ;  /* 0x000000ff0300720c */ /* 0x000fe40003f45270 */
[----:B------:R-:W1:Y:S02]  /*fab0*/  SYNCS.PHASECHK.TRANS64.TRYWAIT P0, [UR38+0x36840], R2 ;  /* 0x03684002ff0075a7 */ /* 0x000e640008000166 */
[----:B-1----:R-:W-:Y:S09]  /*fac0*/  @!P0 BRA `(.L_x_3289) ;  /* 0x0000002800288947 */ /* 0x002ff20003800000 */
.L_x_3364:
[----:B------:R-:W-:Y:S05]  /*fad0*/  BSYNC B2 ;  /* 0x0000000000027941 */ /* 0x000fea0003800000 */
.L_x_3288:
[----:B------:R-:W-:Y:S04]  /*fae0*/  BSSY B2, `(.L_x_3290) ;  /* 0x0000007000027945 */ /* 0x000fe80003800000 */
[----:B------:R-:W-:Y:S05]  /*faf0*/  @P2 BRA `(.L_x_3291) ;  /* 0x0000000000142947 */ /* 0x000fea0003800000 */
[----:B------:R-:W-:Y:S01]  /*fb00*/  ISETP.NE.AND P0, PT, R9, RZ, PT ;  /* 0x000000ff0900720c */ /* 0x000fe20003f05270 */
[----:B-1----:R-:W-:-:S04]  /*fb10*/  IMAD.MOV.U32 R2, RZ, RZ, 0xa800 ;  /* 0x0000a800ff027424 */ /* 0x002fc800078e00ff */
[----:B------:R2:W-:Y:S08]  /*fb20*/  SYNCS.ARRIVE.TRANS64 RZ, [UR38+0x36830], R2 ;  /* 0x03683002ffff79a7 */ /* 0x0005f00008000026 */
[----:B--2---:R-:W-:Y:S05]  /*fb30*/  @!P0 BRA `(.L_x_3291) ;  /* 0x0000000000048947 */ /* 0x004fea0003800000 */
[----:B------:R-:W-:Y:S01]  /*fb40*/  BPT.TRAP 0x1 ;  /* 0x000000040000795c */ /* 0x000fe20000300000 */
.L_x_3291:
[----:B------:R-:W-:Y:S05]  /*fb50*/  BSYNC B2 ;  /* 0x0000000000027941 */ /* 0x000fea0003800000 */
.L_x_3290:
        /* <DEDUP_REMOVED lines=11> */
.L_x_3292:
        /* <DEDUP_REMOVED lines=14> */
.L_x_3293:
        /* <DEDUP_REMOVED lines=14> */
.L_x_3294:
        /* <DEDUP_REMOVED lines=12> */
.L_x_3365:
[----:B------:R-:W-:Y:S05]  /*fe90*/  BSYNC B2 ;  /* 0x0000000000027941 */ /* 0x000fea0003800000 */
.L_x_3295:
        /* <DEDUP_REMOVED lines=9> */
.L_x_3298:
[----:B------:R-:W-:Y:S05]  /*ff30*/  BSYNC B2 ;  /* 0x0000000000027941 */ /* 0x000fea0003800000 */
.L_x_3297:
        /* <DEDUP_REMOVED lines=10> */
.L_x_3299:
        /* <DEDUP_REMOVED lines=13> */
.L_x_3300:
        /* <DEDUP_REMOVED lines=13> */
.L_x_3301:
        /* <DEDUP_REMOVED lines=10> */
.L_x_3286:
[----:B------:R-:W-:Y:S05]  /*10220*/  BSYNC B1 ;  /* 0x0000000000017941 */ /* 0x000fea0003800000 */
.L_x_3285:
[----:B------:R-:W-:Y:S01]  /*10230*/  IADD3 R6, R6, -0x2, RZ ;  /* 0xfffffffe06067810 */ /* 0x000fe20007ffe0ff */
[----:B------:R-:W-:Y:S01]  /*10240*/  IMAD.MOV.U32 R7, RZ, RZ, R10 ;  /* 0x000000ffff077224 */ /* 0x000fe200078e000a */
[----:B------:R-:W-:Y:S06]  /*10250*/  @P1 BRA `(.L_x_3302) ;  /* 0xffffffec00301947 */ /* 0x000fec000383ffff */
[----:B------:R-:W-:Y:S05]  /*10260*/  BSYNC B0 ;  /* 0x0000000000007941 */ /* 0x000fea0003800000 */
.L_x_3267:
[----:B------:R-:W-:Y:S01]  /*10270*/  ISETP.NE.AND P0, PT, R11, RZ, PT ;  /* 0x000000ff0b00720c */ /* 0x000fe20003f05270 */
[----:B------:R-:W-:-:S12]  /*10280*/  BSSY B0, `(.L_x_3266) ;  /* 0x0000097000007945 */ /* 0x000fd80003800000 */
[----:B------:R-:W-:Y:S05]  /*10290*/  @!P0 BRA `(.L_x_3303) ;  /* 0x0000000800548947 */ /* 0x000fea0003800000 */
[----:B------:R-:W-:Y:S01]  /*102a0*/  LOP3.LUT P1, RZ, R17, 0x2, RZ, 0xc0, !PT ;  /* 0x0000000211ff7812 */ /* 0x000fe2000782c0ff */
[----:B------:R-:W-:-:S12]  /*102b0*/  IMAD.MOV.U32 R0, RZ, RZ, 0x1 ;  /* 0x00000001ff007424 */ /* 0x000fd800078e00ff */
[----:B------:R-:W-:Y:S05]  /*102c0*/  @!P1 BRA `(.L_x_3303) ;  /* 0x0000000800489947 */ /* 0x000fea0003800000 */
[----:B------:R-:W-:-:S13]  /*102d0*/  LOP3.LUT P1, RZ, R17, 0x1, RZ, 0xc0, !PT ;  /* 0x0000000111ff7812 */ /* 0x000fda000782c0ff */
[----:B------:R-:W-:Y:S05]  /*102e0*/  @!P1 BRA `(.L_x_3304) ;  /* 0x0000000000549947 */ /* 0x000fea0003800000 */
[----:B------:R-:W2:Y:S01]  /*102f0*/  LDL.LU R5, [R1] ;  /* 0x0000000001057983 */ /* 0x000ea20000300800 */
[----:B------:R-:W0:Y:S01]  /*10300*/  LDC R8, c[0x0][0x43c] ;  /* 0x00010f00ff087b82 */ /* 0x000e220000000800 */
[----:B------:R-:W-:Y:S01]  /*10310*/  IMAD.MOV.U32 R7, RZ, RZ, R6 ;  /* 0x000000ffff077224 */ /* 0x000fe200078e0006 */
[----:B------:R-:W-:Y:S01]  /*10320*/  ULDC.64 UR4, c[0x0][0x428] ;  /* 0x00010a0000047ab9 */ /* 0x000fe20000000a00 */
[----:B------:R-:W-:Y:S01]  /*10330*/  ULDC.64 UR6, c[0x0][0x208] ;  /* 0x0000820000067ab9 */ /* 0x000fe20000000a00 */
[----:B0-----:R-:W-:-:S13]  /*10340*/  ISETP.NE.AND P0, PT, R8, 0x1, PT ;  /* 0x000000010800780c */ /* 0x001fda0003f05270 */
[----:B------:R-:W0:Y:S02]  /*10350*/  @P0 LDC.64 R2, c[0x0][0x440] ;  /* 0x00011000ff020b82 */ /* 0x000e240000000a00 */
[----:B0-----:R-:W-:-:S05]  /*10360*/  @P0 IMAD.HI.U32 R2, R6, R2, RZ ;  /* 0x0000000206020227 */ /* 0x001fca00078e00ff */
[----:B------:R-:W-:-:S04]  /*10370*/  @P0 SHF.R.U32.HI R7, RZ, R3, R2 ;  /* 0x00000003ff070219 */ /* 0x000fc80000011602 */
[----:B------:R-:W-:Y:S01]  /*10380*/  SHF.R.S32.HI R3, RZ, 0x1f, R7 ;  /* 0x0000001fff037819 */ /* 0x000fe20000011407 */
[----:B--2---:R-:W-:-:S04]  /*10390*/  IMAD R2, R5, UR4, RZ ;  /* 0x0000000405027c24 */ /* 0x004fc8000f8e02ff */
[----:B------:R-:W-:Y:S02]  /*103a0*/  IMAD R5, R19, UR5, R2 ;  /* 0x0000000513057c24 */ /* 0x000fe4000f8e0202 */
        /* <DEDUP_REMOVED lines=9> */
.L_x_3304:
[----:B------:R-:W1:Y:S01]  /*10440*/  S2R R2, SR_TID.X ;  /* 0x0000000000027919 */ /* 0x000e620000002100 */
[----:B------:R-:W-:Y:S01]  /*10450*/  BSSY B1, `(.L_x_3305) ;  /* 0x0000006000017945 */ /* 0x000fe20003800000 */
[----:B-1----:R-:W-:Y:S02]  /*10460*/  LOP3.LUT R3, R2, 0x7f, RZ, 0xc0, !PT ;  /* 0x0000007f02037812 */ /* 0x002fe400078ec0ff */
[----:B------:R-:W-:Y:S02]  /*10470*/  SHF.L.U32 R2, R10, 0x1f, RZ ;  /* 0x0000001f0a027819 */ /* 0x000fe400000006ff */
[----:B------:R-:W-:Y:S02]  /*10480*/  ISETP.NE.AND P1, PT, R3, RZ, PT ;  /* 0x000000ff0300720c */ /* 0x000fe40003f25270 */
[----:B------:R-:W1:Y:S02]  /*10490*/  SYNCS.PHASECHK.TRANS64.TRYWAIT P0, [UR38+0x36848], R2 ;  /* 0x03684802ff0075a7 */ /* 0x000e640008000166 */
[----:B-1----:R-:W-:Y:S09]  /*104a0*/  @!P0 BRA `(.L_x_3306) ;  /* 0x0000001c00e08947 */ /* 0x002ff20003800000 */
.L_x_3366:
[----:B------:R-:W-:Y:S05]  /*104b0*/  BSYNC B1 ;  /* 0x0000000000017941 */ /* 0x000fea0003800000 */
.L_x_3305:
[----:B------:R-:W-:Y:S04]  /*104c0*/  BSSY B1, `(.L_x_3307) ;  /* 0x0000007000017945 */ /* 0x000fe80003800000 */
[----:B------:R-:W-:Y:S05]  /*104d0*/  @P1 BRA `(.L_x_3308) ;  /* 0x0000000000141947 */ /* 0x000fea0003800000 */
[----:B------:R-:W-:Y:S02]  /*104e0*/  ISETP.NE.AND P0, PT, R9, RZ, PT ;  /* 0x000000ff0900720c */ /* 0x000fe40003f05270 */
[----:B-1----:R-:W-:-:S04]  /*104f0*/  MOV R3, 0xa800 ;  /* 0x0000a80000037802 */ /* 0x002fc80000000f00 */
[----:B------:R2:W-:Y:S07]  /*10500*/  SYNCS.ARRIVE.TRANS64 RZ, [UR38+0x36838], R3 ;  /* 0x03683803ffff79a7 */ /* 0x0005ee0008000026 */
[----:B------:R-:W-:Y:S05]  /*10510*/  @!P0 BRA `(.L_x_3308) ;  /* 0x0000000000048947 */ /* 0x000fea0003800000 */
[----:B------:R-:W-:Y:S01]  /*10520*/  BPT.TRAP 0x1 ;  /* 0x000000040000795c */ /* 0x000fe20000300000 */
.L_x_3308:
[----:B------:R-:W-:Y:S05]  /*10530*/  BSYNC B1 ;  /* 0x0000000000017941 */ /* 0x000fea0003800000 */
.L_x_3307:
        /* <DEDUP_REMOVED lines=11> */
.L_x_3309:
        /* <DEDUP_REMOVED lines=14> */
.L_x_3310:
        /* <DEDUP_REMOVED lines=14> */
.L_x_3311:
        /* <DEDUP_REMOVED lines=11> */
.L_x_3367:
[----:B------:R-:W-:Y:S05]  /*10860*/  BSYNC B1 ;  /* 0x0000000000017941 */ /* 0x000fea0003800000 */
.L_x_3312:
        /* <DEDUP_REMOVED lines=9> */
.L_x_3315:
[----:B------:R-:W-:Y:S05]  /*10900*/  BSYNC B1 ;  /* 0x0000000000017941 */ /* 0x000fea0003800000 */
.L_x_3314:
        /* <DEDUP_REMOVED lines=10> */
.L_x_3316:
        /* <DEDUP_REMOVED lines=13> */
.L_x_3317:
        /* <DEDUP_REMOVED lines=13> */
.L_x_3318:
        /* <DEDUP_REMOVED lines=10> */
.L_x_3303:
[----:B------:R-:W-:Y:S05]  /*10bf0*/  BSYNC B0 ;  /* 0x0000000000007941 */ /* 0x000fea0003800000 */
.L_x_3266:
[----:B------:R-:W-:Y:S01]  /*10c00*/  LOP3.LUT P0, RZ, R17, 0x2, RZ, 0xc0, !PT ;  /* 0x0000000211ff7812 */ /* 0x000fe2000780c0ff */
[----:B------:R-:W-:-:S12]  /*10c10*/  BSSY B0, `(.L_x_3319) ;  /* 0x0000043000007945 */ /* 0x000fd80003800000 */
[----:B------:R-:W-:Y:S05]  /*10c20*/  @!P0 BRA `(.L_x_3320) ;  /* 0x0000000400048947 */ /* 0x000fea0003800000 */
[----:B------:R-:W0:Y:S01]  /*10c30*/  S2R R2, SR_TID.X ;  /* 0x0000000000027919 */ /* 0x000e220000002100 */
[----:B------:R-:W-:Y:S01]  /*10c40*/  LEA R3, R0, UR38, 0x3 ;  /* 0x0000002600037c11 */ /* 0x000fe2000f8e18ff */
[----:B------:R-:W-:Y:S01]  /*10c50*/  BSSY B1, `(.L_x_3321) ;  /* 0x0000006000017945 */ /* 0x000fe20003800000 */
[----:B0-----:R-:W-:Y:S02]  /*10c60*/  LOP3.LUT R4, R2, 0x7f, RZ, 0xc0, !PT ;  /* 0x0000007f02047812 */ /* 0x001fe400078ec0ff */
[----:B------:R-:W-:Y:S02]  /*10c70*/  SHF.L.U32 R2, R10, 0x1f, RZ ;  /* 0x0000001f0a027819 */ /* 0x000fe400000006ff */
[----:B------:R-:W-:Y:S02]  /*10c80*/  ISETP.NE.AND P1, PT, R4, RZ, PT ;  /* 0x000000ff0400720c */ /* 0x000fe40003f25270 */
[----:B------:R-:W0:Y:S02]  /*10c90*/  SYNCS.PHASECHK.TRANS64.TRYWAIT P0, [R3+URZ+0x36860], R2 ;  /* 0x03686002030075a7 */ /* 0x000e24000800017f */
[----:B0-----:R-:W-:Y:S09]  /*10ca0*/  @!P0 BRA `(.L_x_3322) ;  /* 0x0000001800108947 */ /* 0x001ff20003800000 */
.L_x_3368:
[----:B------:R-:W-:Y:S05]  /*10cb0*/  BSYNC B1 ;  /* 0x0000000000017941 */ /* 0x000fea0003800000 */
.L_x_3321:
        /* <DEDUP_REMOVED lines=8> */
.L_x_3324:
[----:B------:R-:W-:Y:S05]  /*10d40*/  BSYNC B1 ;  /* 0x0000000000017941 */ /* 0x000fea0003800000 */
.L_x_3323:
        /* <DEDUP_REMOVED lines=13> */
.L_x_3325:
        /* <DEDUP_REMOVED lines=13> */
.L_x_3326:
        /* <DEDUP_REMOVED lines=13> */
.L_x_3327:
        /* <DEDUP_REMOVED lines=8> */
.L_x_3320:
[----:B------:R-:W-:Y:S05]  /*11040*/  BSYNC B0 ;  /* 0x0000000000007941 */ /* 0x000fea0003800000 */
.L_x_3319:
[----:B------:R-:W-:-:S05]  /*11050*/  VIADD R0, R0, 0x1 ;  /* 0x0000000100007836 */ /* 0x000fca0000000000 */
[----:B------:R-:W-:-:S04]  /*11060*/  ISETP.NE.AND P0, PT, R0, 0x2, PT ;  /* 0x000000020000780c */ /* 0x000fc80003f05270 */
[----:B0-----:R-:W-:Y:S02]  /*11070*/  SEL R3, RZ, 0x1, P0 ;  /* 0x00000001ff037807 */ /* 0x001fe40000000000 */
[----:B------:R-:W-:Y:S02]  /*11080*/  SEL R0, R0, RZ, P0 ;  /* 0x000000ff00007207 */ /* 0x000fe40000000000 */
[----:B------:R-:W-:Y:S01]  /*11090*/  LOP3.LUT R10, R10, R3, RZ, 0x3c, !PT ;  /* 0x000000030a0a7212 */ /* 0x000fe200078e3cff */
[----:B------:R-:W-:-:S07]  /*110a0*/  IMAD.MOV.U32 R3, RZ, RZ, RZ ;  /* 0x000000ffff037224 */ /* 0x000fce00078e00ff */
.L_x_3250:
[----:B------:R-:W0:Y:S01]  /*110b0*/  S2R R5, SR_CgaCtaId ;  /* 0x0000000000057919 */ /* 0x000e220000008800 */
[----:B------:R-:W-:Y:S02]  /*110c0*/  MOV R2, 0x400 ;  /* 0x0000040000027802 */ /* 0x000fe40000000f00 */
[----:B------:R-:W-:Y:S02]  /*110d0*/  SHF.L.U32 R3, R3, 0x1f, RZ ;  /* 0x0000001f03037819 */ /* 0x000fe400000006ff */
[----:B0-----:R-:W-:-:S04]  /*110e0*/  LEA R2, R5, R2, 0x18 ;  /* 0x0000000205027211 */ /* 0x001fc800078ec0ff */
[----:B------:R-:W0:Y:S02]  /*110f0*/  SYNCS.PHASECHK.TRANS64.TRYWAIT P0, [R2+URZ+0x36820], R3 ;  /* 0x03682003020075a7 */ /* 0x000e24000800017f */
[----:B0-----:R-:W-:Y:S05]  /*11100*/  @!P0 BRA `(.L_x_3328) ;  /* 0x00000014000c8947 */ /* 0x001fea0003800000 */
.L_x_3369:
[----:B------:R-:W-:-:S03]  /*11110*/  UMOV UR4, 0xffffffff ;  /* 0xffffffff00047882 */ /* 0x000fc60000000000 */
[----:B------:R-:W-:Y:S05]  /*11120*/  BRA.DIV UR4, `(.L_x_3329) ;  /* 0x0000001604187947 */ /* 0x000fea000b800000 */
[----:B0-----:R-:W0:Y:S02]  /*11130*/  S2R R3, SR_TID.X ;  /* 0x0000000000037919 */ /* 0x001e240000002100 */
[----:B0-----:R-:W-:-:S04]  /*11140*/  SHF.R.U32.HI R3, RZ, 0x5, R3 ;  /* 0x00000005ff037819 */ /* 0x001fc80000011603 */
[----:B------:R-:W-:-:S05]  /*11150*/  LOP3.LUT R3, R3, 0x3, RZ, 0xc0, !PT ;  /* 0x0000000303037812 */ /* 0x000fca00078ec0ff */
[----:B------:R0:W1:Y:S02]  /*11160*/  SHFL.IDX PT, R14, R3, RZ, 0x1f ;  /* 0x00001fff030e7589 */ /* 0x00006400000e0000 */
.L_x_3372:
[----:B-1----:R-:W-:-:S13]  /*11170*/  ISETP.NE.AND P0, PT, R14, RZ, PT ;  /* 0x000000ff0e00720c */ /* 0x002fda0003f05270 */
[----:B------:R-:W-:Y:S05]  /*11180*/  @P0 BRA `(.L_x_3222) ;  /* 0x0000000000900947 */ /* 0x000fea0003800000 */
[----:B------:R-:W-:-:S03]  /*11190*/  UMOV UR4, 0xffffffff ;  /* 0xffffffff00047882 */ /* 0x000fc60000000000 */
[----:B------:R-:W-:Y:S05]  /*111a0*/  BRA.DIV UR4, `(.L_x_3330) ;  /* 0x00000016042c7947 */ /* 0x000fea000b800000 */
[----:B------:R-:W-:-:S13]  /*111b0*/  ELECT P6, URZ, PT ;  /* 0x00000000003f782f */ /* 0x000fda00038c0000 */
.L_x_3375:
        /* <DEDUP_REMOVED lines=8> */
.L_x_3331:
[----:B------:R-:W-:Y:S01]  /*11240*/  VIADD R9, R2, 0x36840 ;  /* 0x0003684002097836 */ /* 0x000fe20000000000 */
[----:B------:R-:W-:Y:S01]  /*11250*/  SHF.L.U32 R4, R10, 0x1f, RZ ;  /* 0x0000001f0a047819 */ /* 0x000fe200000006ff */
[----:B------:R-:W-:-:S03]  /*11260*/  VIADD R3, R0, 0x1 ;  /* 0x0000000100037836 */ /* 0x000fc60000000000 */
[----:B------:R-:W-:Y:S02]  /*11270*/  LEA R7, R0, R9, 0x3 ;  /* 0x0000000900077211 */ /* 0x000fe400078e18ff */
[C---:B------:R-:W-:Y:S02]  /*11280*/  ISETP.NE.AND P1, PT, R3.reuse, 0x2, PT ;  /* 0x000000020300780c */ /* 0x040fe40003f25270 */
[----:B------:R-:W0:Y:S02]  /*11290*/  SYNCS.PHASECHK.TRANS64.TRYWAIT P0, [R7+URZ], R4 ;  /* 0x00000004070075a7 */ /* 0x000e24000800017f */
[----:B------:R-:W-:Y:S02]  /*112a0*/  SEL R5, RZ, 0x1, P1 ;  /* 0x00000001ff057807 */ /* 0x000fe40000800000 */
[----:B------:R-:W-:Y:S02]  /*112b0*/  SEL R6, R3, RZ, P1 ;  /* 0x000000ff03067207 */ /* 0x000fe40000800000 */
[----:B------:R-:W-:-:S03]  /*112c0*/  LOP3.LUT R5, R10, R5, RZ, 0x3c, !PT ;  /* 0x000000050a057212 */ /* 0x000fc600078e3cff */
[----:B------:R-:W-:Y:S01]  /*112d0*/  IMAD R8, R6, 0x8, R9 ;  /* 0x0000000806087824 */ /* 0x000fe200078e0209 */
[----:B------:R-:W-:Y:S01]  /*112e0*/  SHF.L.U32 R5, R5, 0x1f, RZ ;  /* 0x0000001f05057819 */ /* 0x000fe200000006ff */
[----:B0-----:R-:W-:Y:S06]  /*112f0*/  @!P0 BRA `(.L_x_3332) ;  /* 0x0000001000f88947 */ /* 0x001fec0003800000 */
.L_x_3376:
[----:B------:R-:W1:Y:S02]  /*11300*/  SYNCS.PHASECHK.TRANS64.TRYWAIT P0, [R8+URZ], R5 ;  /* 0x00000005080075a7 */ /* 0x000e64000800017f */
[----:B-1----:R-:W-:Y:S05]  /*11310*/  @!P0 BRA `(.L_x_3333) ;  /* 0x0000001400048947 */ /* 0x002fea0003800000 */
.L_x_3377:
[----:B------:R-:W-:Y:S05]  /*11320*/  @!P2 BRA `(.L_x_3334) ;  /* 0x000000000004a947 */ /* 0x000fea0003800000 */
[----:B------:R-:W-:Y:S01]  /*11330*/  BPT.TRAP 0x1 ;  /* 0x000000040000795c */ /* 0x000fe20000300000 */
.L_x_3334:
[----:B------:R-:W-:-:S04]  /*11340*/  VIADD R3, R2, 0x36860 ;  /* 0x0003686002037836 */ /* 0x000fc80000000000 */
[----:B0-----:R-:W-:-:S04]  /*11350*/  IMAD R7, R0, 0x8, R3 ;  /* 0x0000000800077824 */ /* 0x001fc800078e0203 */
[----:B------:R-:W0:Y:S02]  /*11360*/  SYNCS.PHASECHK.TRANS64.TRYWAIT P0, [R7+URZ], R4 ;  /* 0x00000004070075a7 */ /* 0x000e24000800017f */
[----:B0-----:R-:W-:Y:S05]  /*11370*/  @!P0 BRA `(.L_x_3335) ;  /* 0x0000001400008947 */ /* 0x001fea0003800000 */
.L_x_3378:
[----:B------:R-:W-:-:S07]  /*11380*/  IMAD R6, R6, 0x8, R3 ;  /* 0x0000000806067824 */ /* 0x000fce00078e0203 */
.L_x_3336:
[----:B--2---:R2:W3:Y:S02]  /*11390*/  SYNCS.PHASECHK.TRANS64.TRYWAIT P0, [R6+URZ], R5 ;  /* 0x00000005060075a7 */ /* 0x0044e4000800017f */
[----:B---3--:R-:W-:Y:S05]  /*113a0*/  @!P0 NANOSLEEP.SYNCS 0x989680 ;  /* 0x009896800000895d */ /* 0x008fea0003900000 */
[----:B------:R-:W3:Y:S02]  /*113b0*/  @!P0 SYNCS.PHASECHK.TRANS64 P0, [R6+URZ], R5 ;  /* 0x00000005060085a7 */ /* 0x000ee4000800007f */
[----:B---3--:R-:W-:Y:S05]  /*113c0*/  @!P0 BRA `(.L_x_3336) ;  /* 0xfffffffc00f08947 */ /* 0x008fea000383ffff */
.L_x_3222:
[----:B------:R-:W-:Y:S05]  /*113d0*/  BSYNC B6 ;  /* 0x0000000000067941 */ /* 0x000fea0003800000 */
.L_x_3219:
[----:B------:R-:W-:Y:S05]  /*113e0*/  EXIT ;  /* 0x000000000000794d */ /* 0x000fea0003800000 */
.L_x_3226:
[----:B------:R-:W-:-:S13]  /*113f0*/  R2UR UR4, R16 ;  /* 0x00000000100472ca */ /* 0x000fda00000e0000 */
[----:B0-----:R-:W-:-:S04]  /*11400*/  IMAD.U32 R3, RZ, RZ, UR4 ;  /* 0x00000004ff037e24 */ /* 0x001fc8000f8e00ff */
[----:B------:R0:W1:Y:S03]  /*11410*/  SYNCS.PHASECHK.TRANS64.TRYWAIT P0, [R3+URZ+0x36800], R0 ;  /* 0x03680000030075a7 */ /* 0x000066000800017f */
[----:B-1----:R-:W-:Y:S05]  /*11420*/  @!P0 NANOSLEEP.SYNCS 0x989680 ;  /* 0x009896800000895d */ /* 0x002fea0003900000 */
[----:B------:R-:W1:Y:S02]  /*11430*/  @!P0 SYNCS.PHASECHK.TRANS64 P0, [R3+URZ+0x36800], R0 ;  /* 0x03680000030085a7 */ /* 0x000e64000800007f */
[----:B-1----:R-:W-:Y:S05]  /*11440*/  @!P0 BRA `(.L_x_3226) ;  /* 0xfffffffc00e88947 */ /* 0x002fea000383ffff */
[----:B------:R-:W-:Y:S05]  /*11450*/  BRA `(.L_x_3337) ;  /* 0xffffff0000007947 */ /* 0x000fea000383ffff */
.L_x_3230:
[----:B------:R-:W-:-:S13]  /*11460*/  R2UR UR4, R16 ;  /* 0x00000000100472ca */ /* 0x000fda00000e0000 */
[----:B0-----:R-:W-:-:S04]  /*11470*/  MOV R3, UR4 ;  /* 0x0000000400037c02 */ /* 0x001fc80008000f00 */
[----:B------:R0:W2:Y:S03]  /*11480*/  SYNCS.PHASECHK.TRANS64.TRYWAIT P2, [R3+URZ+0x36830], R0 ;  /* 0x03683000030075a7 */ /* 0x0000a6000804017f */
[----:B--2---:R-:W-:Y:S05]  /*11490*/  @!P2 NANOSLEEP.SYNCS 0x989680 ;  /* 0x009896800000a95d */ /* 0x004fea0003900000 */
[----:B------:R-:W2:Y:S02]  /*114a0*/  @!P2 SYNCS.PHASECHK.TRANS64 P2, [R3+URZ+0x36830], R0 ;  /* 0x036830000300a5a7 */ /* 0x000ea4000804007f */
[----:B--2---:R-:W-:Y:S05]  /*114b0*/  @!P2 BRA `(.L_x_3230) ;  /* 0xfffffffc00e8a947 */ /* 0x004fea000383ffff */
[----:B------:R-:W-:Y:S05]  /*114c0*/  BRA `(.L_x_3229) ;  /* 0xffffff0000307947 */ /* 0x000fea000383ffff */
.L_x_3235:
[----:B------:R-:W-:-:S13]  /*114d0*/  R2UR UR4, R6 ;  /* 0x00000000060472ca */ /* 0x000fda00000e0000 */
[----:B-1----:R-:W-:-:S04]  /*114e0*/  IMAD.U32 R3, RZ, RZ, UR4 ;  /* 0x00000004ff037e24 */ /* 0x002fc8000f8e00ff */
[----:B------:R1:W2:Y:S03]  /*114f0*/  SYNCS.PHASECHK.TRANS64.TRYWAIT P2, [R3+URZ+0x36830], R0 ;  /* 0x03683000030075a7 */ /* 0x0002a6000804017f */
[----:B--2---:R-:W-:Y:S05]  /*11500*/  @!P2 NANOSLEEP.SYNCS 0x989680 ;  /* 0x009896800000a95d */ /* 0x004fea0003900000 */
[----:B------:R-:W2:Y:S02]  /*11510*/  @!P2 SYNCS.PHASECHK.TRANS64 P2, [R3+URZ+0x36830], R0 ;  /* 0x036830000300a5a7 */ /* 0x000ea4000804007f */
[----:B--2---:R-:W-:Y:S05]  /*11520*/  @!P2 BRA `(.L_x_3235) ;  /* 0xfffffffc00e8a947 */ /* 0x004fea000383ffff */
[----:B------:R-:W-:Y:S05]  /*11530*/  BRA `(.L_x_3234) ;  /* 0xffffff4800287947 */ /* 0x000fea000383ffff */
.L_x_3239:
[----:B-1----:R-:W-:-:S04]  /*11540*/  IMAD.U32 R3, RZ, RZ, UR5 ;  /* 0x00000005ff037e24 */ /* 0x002fc8000f8e00ff */
[----:B------:R1:W2:Y:S03]  /*11550*/  SYNCS.PHASECHK.TRANS64.TRYWAIT P2, [R3+URZ+0x36850], R0 ;  /* 0x03685000030075a7 */ /* 0x0002a6000804017f */
[----:B--2---:R-:W-:Y:S05]  /*11560*/  @!P2 NANOSLEEP.SYNCS 0x989680 ;  /* 0x009896800000a95d */ /* 0x004fea0003900000 */
[----:B------:R-:W2:Y:S02]  /*11570*/  @!P2 SYNCS.PHASECHK.TRANS64 P2, [R3+URZ+0x36850], R0 ;  /* 0x036850000300a5a7 */ /* 0x000ea4000804007f */
[----:B--2---:R-:W-:Y:S05]  /*11580*/  @!P2 BRA `(.L_x_3239) ;  /* 0xfffffffc00eca947 */ /* 0x004fea000383ffff */
[----:B------:R-:W-:Y:S05]  /*11590*/  BRA `(.L_x_3238) ;  /* 0xffffff7400a47947 */ /* 0x000fea000383ffff */
.L_x_3244:
[----:B-1----:R1:W2:Y:S02]  /*115a0*/  SYNCS.PHASECHK.TRANS64.TRYWAIT P0, [R9+URZ+0x36850], R2 ;  /* 0x03685002090075a7 */ /* 0x0022a4000800017f */
[----:B--2---:R-:W-:Y:S05]  /*115b0*/  @!P0 NANOSLEEP.SYNCS 0x989680 ;  /* 0x009896800000895d */ /* 0x004fea0003900000 */
[----:B------:R-:W2:Y:S02]  /*115c0*/  @!P0 SYNCS.PHASECHK.TRANS64 P0, [R9+URZ+0x36850], R2 ;  /* 0x03685002090085a7 */ /* 0x000ea4000800007f */
[----:B--2---:R-:W-:Y:S05]  /*115d0*/  @!P0 BRA `(.L_x_3244) ;  /* 0xfffffffc00f08947 */ /* 0x004fea000383ffff */
[----:B------:R-:W-:Y:S05]  /*115e0*/  BRA `(.L_x_3243) ;  /* 0xffffff9000807947 */ /* 0x000fea000383ffff */
.L_x_3255:
[----:B------:R-:W-:Y:S02]  /*115f0*/  IMAD.MOV.U32 R13, RZ, RZ, R0 ;  /* 0x000000ffff0d7224 */ /* 0x000fe400078e0000 */
[----:B------:R-:W-:Y:S02]  /*11600*/  IMAD.MOV.U32 R12, RZ, RZ, RZ ;  /* 0x000000ffff0c7224 */ /* 0x000fe400078e00ff */
[----:B------:R-:W-:Y:S02]  /*11610*/  IMAD.MOV.U32 R11, RZ, RZ, 0x1f ;  /* 0x0000001fff0b7424 */ /* 0x000fe400078e00ff */
[----:B------:R-:W-:-:S07]  /*11620*/  IMAD.MOV.U32 R15, RZ, RZ, -0x1 ;  /* 0xffffffffff0f7424 */ /* 0x000fce00078e00ff */
[----:B0-----:R-:W-:Y:S05]  /*11630*/  WARPSYNC.COLLECTIVE R15, `(.L_x_3338) ;  /* 0x000000000f087348 */ /* 0x001fea0003c00000 */
[----:B------:R1:W2:Y:S02]  /*11640*/  SHFL.IDX P6, R14, R13, R12, R11 ;  /* 0x0000000c0d0e7389 */ /* 0x0002a400000c000b */
[----:B012---:R-:W-:Y:S01]  /*11650*/  ENDCOLLECTIVE ;  /* 0x000000000000791b */ /* 0x007fe20003800000 */
.L_x_3338:
[----:B------:R-:W-:Y:S05]  /*11660*/  BRA `(.L_x_3339) ;  /* 0xffffffc400907947 */ /* 0x000fea000383ffff */
.L_x_3257:
[----:B------:R-:W-:Y:S01]  /*11670*/  BSSY B0, `(.L_x_3340) ;  /* 0x0000006000007945 */ /* 0x000fe20003800000 */
[----:B------:R-:W-:-:S07]  /*11680*/  MOV R15, 0xffffffff ;  /* 0xffffffff000f7802 */ /* 0x000fce0000000f00 */
[----:B01----:R-:W-:Y:S05]  /*11690*/  WARPSYNC.COLLECTIVE R15, `(.L_x_3341) ;  /* 0x000000000f0c7348 */ /* 0x003fea0003c00000 */
[----:B------:R-:W-:Y:S02]  /*116a0*/  ELECT P6, UR62, PT ;  /* 0x00000000003e782f */ /* 0x000fe400038c0000 */
[----:B------:R-:W-:Y:S01]  /*116b0*/  MOV R14, UR62 ;  /* 0x0000003e000e7c02 */ /* 0x000fe20008000f00 */
[----:B01----:R-:W-:Y:S10]  /*116c0*/  ENDCOLLECTIVE ;  /* 0x000000000000791b */ /* 0x003ff40003800000 */
.L_x_3341:
[----:B------:R-:W-:Y:S05]  /*116d0*/  BSYNC B0 ;  /* 0x0000000000007941 */ /* 0x000fea0003800000 */
.L_x_3340:
[----:B------:R-:W-:Y:S05]  /*116e0*/  BRA `(.L_x_3342) ;  /* 0xffffffc400907947 */ /* 0x000fea000383ffff */
.L_x_3259:
[----:B-1----:R-:W-:-:S04]  /*116f0*/  IMAD.U32 R3, RZ, RZ, UR38 ;  /* 0x00000026ff037e24 */ /* 0x002fc8000f8e00ff */
[----:B------:R1:W3:Y:S03]  /*11700*/  SYNCS.PHASECHK.TRANS64.TRYWAIT P0, [R3+URZ+0x36840], R0 ;  /* 0x03684000030075a7 */ /* 0x0002e6000800017f */
[----:B---3--:R-:W-:Y:S05]  /*11710*/  @!P0 NANOSLEEP.SYNCS 0x989680 ;  /* 0x009896800000895d */ /* 0x008fea0003900000 */
[----:B------:R-:W3:Y:S02]  /*11720*/  @!P0 SYNCS.PHASECHK.TRANS64 P0, [R3+URZ+0x36840], R0 ;  /* 0x03684000030085a7 */ /* 0x000ee4000800007f */
[----:B---3--:R-:W-:Y:S05]  /*11730*/  @!P0 BRA `(.L_x_3259) ;  /* 0xfffffffc00ec8947 */ /* 0x008fea000383ffff */
[----:B------:R-:W-:Y:S05]  /*11740*/  BRA `(.L_x_3343) ;  /* 0xffffffc400ec7947 */ /* 0x000fea000383ffff */
.L_x_3262:
[----:B------:R-:W-:Y:S02]  /*11750*/  IMAD R8, R12, 0x80, R8 ;  /* 0x000000800c087824 */ /* 0x000fe400078e0208 */
[----:B------:R-:W-:Y:S02]  /*11760*/  IMAD.MOV.U32 R13, RZ, RZ, R7 ;  /* 0x000000ffff0d7224 */ /* 0x000fe400078e0007 */
[----:B------:R-:W-:Y:S02]  /*11770*/  IMAD.MOV.U32 R12, RZ, RZ, RZ ;  /* 0x000000ffff0c7224 */ /* 0x000fe400078e00ff */
[----:B------:R-:W-:Y:S02]  /*11780*/  IMAD.MOV.U32 R11, RZ, RZ, 0x181f ;  /* 0x0000181fff0b7424 */ /* 0x000fe400078e00ff */
[----:B------:R-:W-:Y:S02]  /*11790*/  IMAD.MOV.U32 R15, RZ, RZ, -0x1 ;  /* 0xffffffffff0f7424 */ /* 0x000fe400078e00ff */
[----:B------:R-:W-:-:S07]  /*117a0*/  VIADD R5, R8, 0x10 ;  /* 0x0000001008057836 */ /* 0x000fce0000000000 */
[----:B------:R-:W-:Y:S05]  /*117b0*/  WARPSYNC.COLLECTIVE R15, `(.L_x_3344) ;  /* 0x000000000f087348 */ /* 0x000fea0003c00000 */
[----:B------:R0:W1:Y:S02]  /*117c0*/  SHFL.IDX P6, R14, R13, R12, R11 ;  /* 0x0000000c0d0e7389 */ /* 0x00006400000c000b */
[----:B01----:R-:W-:Y:S01]  /*117d0*/  ENDCOLLECTIVE ;  /* 0x000000000000791b */ /* 0x003fe20003800000 */
.L_x_3344:
[----:B------:R-:W-:Y:S01]  /*117e0*/  IMAD.MOV.U32 R13, RZ, RZ, R0 ;  /* 0x000000ffff0d7224 */ /* 0x000fe200078e0000 */
[----:B------:R-:W-:-:S07]  /*117f0*/  MOV R2, R14 ;  /* 0x0000000e00027202 */ /* 0x000fce0000000f00 */
[----:B------:R-:W-:Y:S05]  /*11800*/  WARPSYNC.COLLECTIVE R15, `(.L_x_3345) ;  /* 0x000000000f087348 */ /* 0x000fea0003c00000 */
[----:B------:R0:W1:Y:S02]  /*11810*/  SHFL.IDX P6, R14, R13, R12, R11 ;  /* 0x0000000c0d0e7389 */ /* 0x00006400000c000b */
[----:B01----:R-:W-:Y:S01]  /*11820*/  ENDCOLLECTIVE ;  /* 0x000000000000791b */ /* 0x003fe20003800000 */
.L_x_3345:
[----:B------:R-:W-:Y:S01]  /*11830*/  ULDC UR4, c[0x0][0x288] ;  /* 0x0000a20000047ab9 */ /* 0x000fe20000000800 */
[----:B------:R-:W-:Y:S01]  /*11840*/  ULDC.64 UR6, c[0x0][0x208] ;  /* 0x0000820000067ab9 */ /* 0x000fe20000000a00 */
[----:B------:R-:W-:Y:S02]  /*11850*/  IMAD R6, R6, UR4, RZ ;  /* 0x0000000406067c24 */ /* 0x000fe4000f8e02ff */
[----:B------:R-:W-:-:S03]  /*11860*/  IMAD.MOV.U32 R3, RZ, RZ, R2 ;  /* 0x000000ffff037224 */ /* 0x000fc600078e0002 */
[----:B------:R-:W-:Y:S01]  /*11870*/  ISETP.GE.AND P3, PT, R8, R6, PT ;  /* 0x000000060800720c */ /* 0x000fe20003f66270 */
[----:B------:R-:W-:Y:S02]  /*11880*/  IMAD.MOV.U32 R13, RZ, RZ, R7 ;  /* 0x000000ffff0d7224 */ /* 0x000fe400078e0007 */
[----:B------:R-:W-:-:S10]  /*11890*/  IMAD.MOV.U32 R12, RZ, RZ, 0x1 ;  /* 0x00000001ff0c7424 */ /* 0x000fd400078e00ff */
[----:B------:R-:W-:Y:S01]  /*118a0*/  @!P3 LEA R21, R9, UR38, 0x1 ;  /* 0x000000260915bc11 */ /* 0x000fe2000f8e08ff */
[----:B------:R-:W-:-:S04]  /*118b0*/  IMAD.MOV.U32 R2, RZ, RZ, R14 ;  /* 0x000000ffff027224 */ /* 0x000fc800078e000e */
[----:B------:R-:W-:-:S05]  /*118c0*/  @!P3 IMAD.WIDE.U32 R2, R10, 0x2, R2 ;  /* 0x000000020a02b825 */ /* 0x000fca00078e0002 */
[----:B------:R-:W-:Y:S01]  /*118d0*/  @!PT LDS RZ, [RZ] ;  /* 0x00000000fffff984 */ /* 0x000fe20000000800 */
[----:B------:R-:W-:Y:S01]  /*118e0*/  @!PT LDS RZ, [RZ] ;  /* 0x00000000fffff984 */ /* 0x000fe20000000800 */
[----:B------:R-:W-:Y:S01]  /*118f0*/  @!PT LDS RZ, [RZ] ;  /* 0x00000000fffff984 */ /* 0x000fe20000000800 */
[----:B------:R0:W-:Y:S04]  /*11900*/  @!P3 LDGSTS.E.BYPASS.LTC128B.128 [R21+0x15400], desc[UR6][R2.64], !P2 ;  /* 0x154000000215bfae */ /* 0x0001e8000d101d46 */
[----:B------:R0:W-:Y:S04]  /*11910*/  @!P3 LDGSTS.E.BYPASS.LTC128B.128 [R21+0x19400], desc[UR6][R2.64+0x80], !P0 ;  /* 0x194000800215bfae */ /* 0x0001e8000c101d46 */
[----:B------:R0:W-:Y:S01]  /*11920*/  @!P3 LDGSTS.E.BYPASS.LTC128B.128 [R21+0x1d400], desc[UR6][R2.64+0x100], !P1 ;  /* 0x1d4001000215bfae */ /* 0x0001e2000c901d46 */
[----:B------:R-:W-:-:S13]  /*11930*/  ISETP.GE.AND P3, PT, R5, R6, PT ;  /* 0x000000060500720c */ /* 0x000fda0003f66270 */
[----:B0-----:R-:W-:Y:S05]  /*11940*/  WARPSYNC.COLLECTIVE R15, `(.L_x_3346) ;  /* 0x000000000f087348 */ /* 0x001fea0003c00000 */
[----:B------:R1:W2:Y:S02]  /*11950*/  SHFL.IDX P6, R14, R13, R12, R11 ;  /* 0x0000000c0d0e7389 */ /* 0x0002a400000c000b */
[----:B012---:R-:W-:Y:S01]  /*11960*/  ENDCOLLECTIVE ;  /* 0x000000000000791b */ /* 0x007fe20003800000 */
.L_x_3346:
[----:B------:R-:W-:Y:S01]  /*11970*/  VIADD R3, R8, 0x20 ;  /* 0x0000002008037836 */ /* 0x000fe20000000000 */
[----:B------:R-:W-:Y:S01]  /*11980*/  @!P3 LEA R20, R9, UR38, 0x1 ;  /* 0x000000260914bc11 */ /* 0x000fe2000f8e08ff */
[----:B------:R-:W-:Y:S01]  /*11990*/  IMAD.MOV.U32 R13, RZ, RZ, R0 ;  /* 0x000000ffff0d7224 */ /* 0x000fe200078e0000 */
[----:B------:R-:W-:-:S07]  /*119a0*/  MOV R4, R14 ;  /* 0x0000000e00047202 */ /* 0x000fce0000000f00 */
[----:B------:R-:W-:Y:S05]  /*119b0*/  WARPSYNC.COLLECTIVE R15, `(.L_x_3347) ;  /* 0x000000000f087348 */ /* 0x000fea0003c00000 */
[----:B------:R0:W1:Y:S02]  /*119c0*/  SHFL.IDX P6, R14, R13, R12, R11 ;  /* 0x0000000c0d0e7389 */ /* 0x00006400000c000b */
[----:B01----:R-:W-:Y:S01]  /*119d0*/  ENDCOLLECTIVE ;  /* 0x000000000000791b */ /* 0x003fe20003800000 */
.L_x_3347:
[----:B------:R-:W-:Y:S01]  /*119e0*/  ULDC.64 UR4, c[0x0][0x208] ;  /* 0x0000820000047ab9 */ /* 0x000fe20000000a00 */
[----:B------:R-:W-:Y:S02]  /*119f0*/  IMAD.MOV.U32 R5, RZ, RZ, R4 ;  /* 0x000000ffff057224 */ /* 0x000fe400078e0004 */
        /* <DEDUP_REMOVED lines=14> */
.L_x_3348:
[----:B------:R-:W-:Y:S01]  /*11ae0*/  VIADD R5, R8, 0x30 ;  /* 0x0000003008057836 */ /* 0x000fe20000000000 */
[----:B------:R-:W-:Y:S01]  /*11af0*/  @!P3 LEA R21, R9, UR38, 0x1 ;  /* 0x000000260915bc11 */ /* 0x000fe2000f8e08ff */
[----:B------:R-:W-:Y:S01]  /*11b00*/  IMAD.MOV.U32 R13, RZ, RZ, R0 ;  /* 0x000000ffff0d7224 */ /* 0x000fe200078e0000 */
[----:B------:R-:W-:-:S07]  /*11b10*/  MOV R2, R14 ;  /* 0x0000000e00027202 */ /* 0x000fce0000000f00 */
[----:B------:R-:W-:Y:S05]  /*11b20*/  WARPSYNC.COLLECTIVE R15, `(.L_x_3349) ;  /* 0x000000000f087348 */ /* 0x000fea0003c00000 */
[----:B------:R0:W1:Y:S02]  /*11b30*/  SHFL.IDX P6, R14, R13, R12, R11 ;  /* 0x0000000c0d0e7389 */ /* 0x00006400000c000b */
[----:B01----:R-:W-:Y:S01]  /*11b40*/  ENDCOLLECTIVE ;  /* 0x000000000000791b */ /* 0x003fe20003800000 */
.L_x_3349:
        /* <DEDUP_REMOVED lines=16> */
.L_x_3350:
[----:B------:R-:W-:Y:S01]  /*11c50*/  VIADD R3, R8, 0x40 ;  /* 0x0000004008037836 */ /* 0x000fe20000000000 */
[----:B------:R-:W-:Y:S01]  /*11c60*/  @!P3 LEA R20, R9, UR38, 0x1 ;  /* 0x000000260914bc11 */ /* 0x000fe2000f8e08ff */
[----:B------:R-:W-:Y:S01]  /*11c70*/  IMAD.MOV.U32 R13, RZ, RZ, R0 ;  /* 0x000000ffff0d7224 */ /* 0x000fe200078e0000 */
[----:B------:R-:W-:-:S07]  /*11c80*/  MOV R4, R14 ;  /* 0x0000000e00047202 */ /* 0x000fce0000000f00 */
[----:B------:R-:W-:Y:S05]  /*11c90*/  WARPSYNC.COLLECTIVE R15, `(.L_x_3351) ;  /* 0x000000000f087348 */ /* 0x000fea0003c00000 */
[----:B------:R0:W1:Y:S02]  /*11ca0*/  SHFL.IDX P6, R14, R13, R12, R11 ;  /* 0x0000000c0d0e7389 */ /* 0x00006400000c000b */
[----:B01----:R-:W-:Y:S01]  /*11cb0*/  ENDCOLLECTIVE ;  /* 0x000000000000791b */ /* 0x003fe20003800000 */
.L_x_3351:
        /* <DEDUP_REMOVED lines=16> */
.L_x_3352:
[----:B------:R-:W-:Y:S01]  /*11dc0*/  VIADD R5, R8, 0x50 ;  /* 0x0000005008057836 */ /* 0x000fe20000000000 */
[----:B------:R-:W-:Y:S01]  /*11dd0*/  @!P3 LEA R21, R9, UR38, 0x1 ;  /* 0x000000260915bc11 */ /* 0x000fe2000f8e08ff */
[----:B------:R-:W-:Y:S01]  /*11de0*/  IMAD.MOV.U32 R13, RZ, RZ, R0 ;  /* 0x000000ffff0d7224 */ /* 0x000fe200078e0000 */
[----:B------:R-:W-:-:S07]  /*11df0*/  MOV R2, R14 ;  /* 0x0000000e00027202 */ /* 0x000fce0000000f00 */
[----:B------:R-:W-:Y:S05]  /*11e00*/  WARPSYNC.COLLECTIVE R15, `(.L_x_3353) ;  /* 0x000000000f087348 */ /* 0x000fea0003c00000 */
[----:B------:R0:W1:Y:S02]  /*11e10*/  SHFL.IDX P6, R14, R13, R12, R11 ;  /* 0x0000000c0d0e7389 */ /* 0x00006400000c000b */
[----:B01----:R-:W-:Y:S01]  /*11e20*/  ENDCOLLECTIVE ;  /* 0x000000000000791b */ /* 0x003fe20003800000 */
.L_x_3353:
        /* <DEDUP_REMOVED lines=16> */
.L_x_3354:
[----:B------:R-:W-:Y:S01]  /*11f30*/  VIADD R3, R8, 0x60 ;  /* 0x0000006008037836 */ /* 0x000fe20000000000 */
[----:B------:R-:W-:Y:S01]  /*11f40*/  @!P3 LEA R20, R9, UR38, 0x1 ;  /* 0x000000260914bc11 */ /* 0x000fe2000f8e08ff */
[----:B------:R-:W-:Y:S01]  /*11f50*/  IMAD.MOV.U32 R13, RZ, RZ, R0 ;  /* 0x000000ffff0d7224 */ /* 0x000fe200078e0000 */
[----:B------:R-:W-:-:S07]  /*11f60*/  MOV R4, R14 ;  /* 0x0000000e00047202 */ /* 0x000fce0000000f00 */
[----:B------:R-:W-:Y:S05]  /*11f70*/  WARPSYNC.COLLECTIVE R15, `(.L_x_3355) ;  /* 0x000000000f087348 */ /* 0x000fea0003c00000 */
[----:B------:R0:W1:Y:S02]  /*11f80*/  SHFL.IDX P6, R14, R13, R12, R11 ;  /* 0x0000000c0d0e7389 */ /* 0x00006400000c000b */
[----:B01----:R-:W-:Y:S01]  /*11f90*/  ENDCOLLECTIVE ;  /* 0x000000000000791b */ /* 0x003fe20003800000 */
.L_x_3355:
        /* <DEDUP_REMOVED lines=16> */
.L_x_3356:
[----:B------:R-:W-:Y:S01]  /*120a0*/  @!P3 LEA R21, R9, UR38, 0x1 ;  /* 0x000000260915bc11 */ /* 0x000fe2000f8e08ff */
[----:B------:R-:W-:Y:S01]  /*120b0*/  IMAD.MOV.U32 R13, RZ, RZ, R0 ;  /* 0x000000ffff0d7224 */ /* 0x000fe200078e0000 */
[----:B------:R-:W-:-:S07]  /*120c0*/  MOV R2, R14 ;  /* 0x0000000e00027202 */ /* 0x000fce0000000f00 */
[----:B------:R-:W-:Y:S05]  /*120d0*/  WARPSYNC.COLLECTIVE R15, `(.L_x_3357) ;  /* 0x000000000f087348 */ /* 0x000fea0003c00000 */
[----:B------:R0:W1:Y:S02]  /*120e0*/  SHFL.IDX P6, R14, R13, R12, R11 ;  /* 0x0000000c0d0e7389 */ /* 0x00006400000c000b */
[----:B01----:R-:W-:Y:S01]  /*120f0*/  ENDCOLLECTIVE ;  /* 0x000000000000791b */ /* 0x003fe20003800000 */
.L_x_3357:
        /* <DEDUP_REMOVED lines=11> */
[----:B------:R0:W-:Y:S02]  /*121b0*/  @!P3 LDGSTS.E.BYPASS.LTC128B.128 [R21+0x20400], desc[UR4][R2.64+0x100], !P1 ;  /* 0x204001000215bfae */ /* 0x0001e4000c901d44 */
[----:B0-----:R-:W-:Y:S05]  /*121c0*/  WARPSYNC.COLLECTIVE R15, `(.L_x_3358) ;  /* 0x000000000f087348 */ /* 0x001fea0003c00000 */
[----:B------:R1:W2:Y:S02]  /*121d0*/  SHFL.IDX P6, R14, R13, R12, R11 ;  /* 0x0000000c0d0e7389 */ /* 0x0002a400000c000b */
[----:B012---:R-:W-:Y:S01]  /*121e0*/  ENDCOLLECTIVE ;  /* 0x000000000000791b */ /* 0x007fe20003800000 */
.L_x_3358:
[----:B------:R-:W-:Y:S01]  /*121f0*/  MOV R13, R0 ;  /* 0x00000000000d7202 */ /* 0x000fe20000000f00 */
[----:B------:R-:W-:-:S07]  /*12200*/  IMAD.MOV.U32 R4, RZ, RZ, R14 ;  /* 0x000000ffff047224 */ /* 0x000fce00078e000e */
[----:B------:R-:W-:Y:S05]  /*12210*/  WARPSYNC.COLLECTIVE R15, `(.L_x_3359) ;  /* 0x000000000f087348 */ /* 0x000fea0003c00000 */
[----:B------:R0:W1:Y:S02]  /*12220*/  SHFL.IDX P6, R14, R13, R12, R11 ;  /* 0x0000000c0d0e7389 */ /* 0x00006400000c000b */
[----:B01----:R-:W-:Y:S01]  /*12230*/  ENDCOLLECTIVE ;  /* 0x000000000000791b */ /* 0x003fe20003800000 */
.L_x_3359:
[----:B------:R-:W-:Y:S05]  /*12240*/  BRA `(.L_x_3360) ;  /* 0xffffffc800547947 */ /* 0x000fea000383ffff */
.L_x_3265:
[----:B-1----:R-:W-:-:S04]  /*12250*/  IMAD.U32 R3, RZ, RZ, UR38 ;  /* 0x00000026ff037e24 */ /* 0x002fc8000f8e00ff */
[----:B------:R1:W2:Y:S03]  /*12260*/  SYNCS.PHASECHK.TRANS64.TRYWAIT P0, [R3+URZ+0x36820], R0 ;  /* 0x03682000030075a7 */ /* 0x0002a6000800017f */
[----:B--2---:R-:W-:Y:S05]  /*12270*/  @!P0 NANOSLEEP.SYNCS 0x989680 ;  /* 0x009896800000895d */ /* 0x004fea0003900000 */
[----:B------:R-:W2:Y:S02]  /*12280*/  @!P0 SYNCS.PHASECHK.TRANS64 P0, [R3+URZ+0x36820], R0 ;  /* 0x03682000030085a7 */ /* 0x000ea4000800007f */
[----:B--2---:R-:W-:Y:S05]  /*12290*/  @!P0 BRA `(.L_x_3265) ;  /* 0xfffffffc00ec8947 */ /* 0x004fea000383ffff */
[----:B------:R-:W-:Y:S05]  /*122a0*/  BRA `(.L_x_3361) ;  /* 0xffffffc800ac7947 */ /* 0x000fea000383ffff */
.L_x_3272:
[----:B-1----:R-:W-:-:S04]  /*122b0*/  IMAD.U32 R3, RZ, RZ, UR38 ;  /* 0x00000026ff037e24 */ /* 0x002fc8000f8e00ff */
[----:B------:R1:W2:Y:S03]  /*122c0*/  SYNCS.PHASECHK.TRANS64.TRYWAIT P0, [R3+URZ+0x36848], R2 ;  /* 0x03684802030075a7 */ /* 0x0002a6000800017f */
[----:B--2---:R-:W-:Y:S05]  /*122d0*/  @!P0 NANOSLEEP.SYNCS 0x989680 ;  /* 0x009896800000895d */ /* 0x004fea0003900000 */
[----:B------:R-:W2:Y:S02]  /*122e0*/  @!P0 SYNCS.PHASECHK.TRANS64 P0, [R3+URZ+0x36848], R2 ;  /* 0x03684802030085a7 */ /* 0x000ea4000800007f */
[----:B--2---:R-:W-:Y:S05]  /*122f0*/  @!P0 BRA `(.L_x_3272) ;  /* 0xfffffffc00ec8947 */ /* 0x004fea000383ffff */
[----:B------:R-:W-:Y:S05]  /*12300*/  BRA `(.L_x_3362) ;  /* 0xffffffcc00907947 */ /* 0x000fea000383ffff */
.L_x_3279:
[----:B0-----:R-:W-:-:S04]  /*12310*/  IMAD.U32 R3, RZ, RZ, UR38 ;  /* 0x00000026ff037e24 */ /* 0x001fc8000f8e00ff */
[----:B------:R0:W1:Y:S03]  /*12320*/  SYNCS.PHASECHK.TRANS64.TRYWAIT P0, [R3+URZ+0x36860], R2 ;  /* 0x03686002030075a7 */ /* 0x000066000800017f */
[----:B-1----:R-:W-:Y:S05]  /*12330*/  @!P0 NANOSLEEP.SYNCS 0x989680 ;  /* 0x009896800000895d */ /* 0x002fea0003900000 */
[----:B------:R-:W1:Y:S02]  /*12340*/  @!P0 SYNCS.PHASECHK.TRANS64 P0, [R3+URZ+0x36860], R2 ;  /* 0x03686002030085a7 */ /* 0x000e64000800007f */
[----:B-1----:R-:W-:Y:S05]  /*12350*/  @!P0 BRA `(.L_x_3279) ;  /* 0xfffffffc00ec8947 */ /* 0x002fea000383ffff */
[----:B------:R-:W-:Y:S05]  /*12360*/  BRA `(.L_x_3363) ;  /* 0xffffffd000687947 */ /* 0x000fea000383ffff */
.L_x_3289:
[----:B-1----:R-:W-:-:S04]  /*12370*/  IMAD.U32 R3, RZ, RZ, UR38 ;  /* 0x00000026ff037e24 */ /* 0x002fc8000f8e00ff */
[----:B------:R1:W2:Y:S03]  /*12380*/  SYNCS.PHASECHK.TRANS64.TRYWAIT P0, [R3+URZ+0x36840], R2 ;  /* 0x03684002030075a7 */ /* 0x0002a6000800017f */
[----:B--2---:R-:W-:Y:S05]  /*12390*/  @!P0 NANOSLEEP.SYNCS 0x989680 ;  /* 0x009896800000895d */ /* 0x004fea0003900000 */
[----:B------:R-:W2:Y:S02]  /*123a0*/  @!P0 SYNCS.PHASECHK.TRANS64 P0, [R3+URZ+0x36840], R2 ;  /* 0x03684002030085a7 */ /* 0x000ea4000800007f */
[----:B--2---:R-:W-:Y:S05]  /*123b0*/  @!P0 BRA `(.L_x_3289) ;  /* 0xfffffffc00ec8947 */ /* 0x004fea000383ffff */
[----:B------:R-:W-:Y:S05]  /*123c0*/  BRA `(.L_x_3364) ;  /* 0xffffffd400c07947 */ /* 0x000fea000383ffff */
.L_x_3296:
[----:B0-----:R-:W-:-:S04]  /*123d0*/  IMAD.U32 R3, RZ, RZ, UR38 ;  /* 0x00000026ff037e24 */ /* 0x001fc8000f8e00ff */
[----:B------:R0:W1:Y:S03]  /*123e0*/  SYNCS.PHASECHK.TRANS64.TRYWAIT P0, [R3+URZ+0x36868], R2 ;  /* 0x03686802030075a7 */ /* 0x000066000800017f */
[----:B-1----:R-:W-:Y:S05]  /*123f0*/  @!P0 NANOSLEEP.SYNCS 0x989680 ;  /* 0x009896800000895d */ /* 0x002fea0003900000 */
[----:B------:R-:W1:Y:S02]  /*12400*/  @!P0 SYNCS.PHASECHK.TRANS64 P0, [R3+URZ+0x36868], R2 ;  /* 0x03686802030085a7 */ /* 0x000e64000800007f */
[----:B-1----:R-:W-:Y:S05]  /*12410*/  @!P0 BRA `(.L_x_3296) ;  /* 0xfffffffc00ec8947 */ /* 0x002fea000383ffff */
[----:B------:R-:W-:Y:S05]  /*12420*/  BRA `(.L_x_3365) ;  /* 0xffffffd800987947 */ /* 0x000fea000383ffff */
.L_x_3306:
[----:B-1----:R-:W-:-:S04]  /*12430*/  IMAD.U32 R3, RZ, RZ, UR38 ;  /* 0x00000026ff037e24 */ /* 0x002fc8000f8e00ff */
[----:B------:R1:W2:Y:S03]  /*12440*/  SYNCS.PHASECHK.TRANS64.TRYWAIT P0, [R3+URZ+0x36848], R2 ;  /* 0x03684802030075a7 */ /* 0x0002a6000800017f */
[----:B--2---:R-:W-:Y:S05]  /*12450*/  @!P0 NANOSLEEP.SYNCS 0x989680 ;  /* 0x009896800000895d */ /* 0x004fea0003900000 */
[----:B------:R-:W2:Y:S02]  /*12460*/  @!P0 SYNCS.PHASECHK.TRANS64 P0, [R3+URZ+0x36848], R2 ;  /* 0x03684802030085a7 */ /* 0x000ea4000800007f */
[----:B--2---:R-:W-:Y:S05]  /*12470*/  @!P0 BRA `(.L_x_3306) ;  /* 0xfffffffc00ec8947 */ /* 0x004fea000383ffff */
[----:B------:R-:W-:Y:S05]  /*12480*/  BRA `(.L_x_3366) ;  /* 0xffffffe000087947 */ /* 0x000fea000383ffff */
.L_x_3313:
[----:B0-----:R-:W-:-:S04]  /*12490*/  MOV R3, UR38 ;  /* 0x0000002600037c02 */ /* 0x001fc80008000f00 */
[----:B------:R0:W1:Y:S03]  /*124a0*/  SYNCS.PHASECHK.TRANS64.TRYWAIT P0, [R3+URZ+0x36860], R2 ;  /* 0x03686002030075a7 */ /* 0x000066000800017f */
[----:B-1----:R-:W-:Y:S05]  /*124b0*/  @!P0 NANOSLEEP.SYNCS 0x989680 ;  /* 0x009896800000895d */ /* 0x002fea0003900000 */
[----:B------:R-:W1:Y:S02]  /*124c0*/  @!P0 SYNCS.PHASECHK.TRANS64 P0, [R3+URZ+0x36860], R2 ;  /* 0x03686002030085a7 */ /* 0x000e64000800007f */
[----:B-1----:R-:W-:Y:S05]  /*124d0*/  @!P0 BRA `(.L_x_3313) ;  /* 0xfffffffc00ec8947 */ /* 0x002fea000383ffff */
[----:B------:R-:W-:Y:S05]  /*124e0*/  BRA `(.L_x_3367) ;  /* 0xffffffe000dc7947 */ /* 0x000fea000383ffff */
.L_x_3322:
[----:B0-----:R0:W1:Y:S02]  /*124f0*/  SYNCS.PHASECHK.TRANS64.TRYWAIT P0, [R3+URZ+0x36860], R2 ;  /* 0x03686002030075a7 */ /* 0x001064000800017f */
[----:B-1----:R-:W-:Y:S05]  /*12500*/  @!P0 NANOSLEEP.SYNCS 0x989680 ;  /* 0x009896800000895d */ /* 0x002fea0003900000 */
[----:B------:R-:W1:Y:S02]  /*12510*/  @!P0 SYNCS.PHASECHK.TRANS64 P0, [R3+URZ+0x36860], R2 ;  /* 0x03686002030085a7 */ /* 0x000e64000800007f */
[----:B-1----:R-:W-:Y:S05]  /*12520*/  @!P0 BRA `(.L_x_3322) ;  /* 0xfffffffc00f08947 */ /* 0x002fea000383ffff */
[----:B------:R-:W-:Y:S05]  /*12530*/  BRA `(.L_x_3368) ;  /* 0xffffffe400dc7947 */ /* 0x000fea000383ffff */
.L_x_3328:
[----:B0-----:R0:W1:Y:S02]  /*12540*/  SYNCS.PHASECHK.TRANS64.TRYWAIT P0, [R2+URZ+0x36820], R3 ;  /* 0x03682003020075a7 */ /* 0x001064000800017f */
[----:B-1----:R-:W-:Y:S05]  /*12550*/  @!P0 NANOSLEEP.SYNCS 0x989680 ;  /* 0x009896800000895d */ /* 0x002fea0003900000 */
[----:B------:R-:W1:Y:S02]  /*12560*/  @!P0 SYNCS.PHASECHK.TRANS64 P0, [R2+URZ+0x36820], R3 ;  /* 0x03682003020085a7 */ /* 0x000e64000800007f */
[----:B-1----:R-:W-:Y:S05]  /*12570*/  @!P0 BRA `(.L_x_3328) ;  /* 0xfffffffc00f08947 */ /* 0x002fea000383ffff */
[----:B------:R-:W-:Y:S05]  /*12580*/  BRA `(.L_x_3369) ;  /* 0xffffffe800e07947 */ /* 0x000fea000383ffff */
.L_x_3329:
        /* <DEDUP_REMOVED lines=11> */
.L_x_3371:
[----:B------:R-:W-:Y:S05]  /*12640*/  BSYNC B0 ;  /* 0x0000000000007941 */ /* 0x000fea0003800000 */
.L_x_3370:
[----:B------:R-:W-:Y:S05]  /*12650*/  BRA `(.L_x_3372) ;  /* 0xffffffe800c47947 */ /* 0x000fea000383ffff */
.L_x_3330:
[----:B------:R-:W-:Y:S01]  /*12660*/  BSSY B0, `(.L_x_3373) ;  /* 0x0000006000007945 */ /* 0x000fe20003800000 */
[----:B------:R-:W-:-:S07]  /*12670*/  IMAD.MOV.U32 R15, RZ, RZ, -0x1 ;  /* 0xffffffffff0f7424 */ /* 0x000fce00078e00ff */
[----:B0-----:R-:W-:Y:S05]  /*12680*/  WARPSYNC.COLLECTIVE R15, `(.L_x_3374) ;  /* 0x000000000f0c7348 */ /* 0x001fea0003c00000 */
[----:B------:R-:W-:Y:S02]  /*12690*/  ELECT P6, UR62, PT ;  /* 0x00000000003e782f */ /* 0x000fe400038c0000 */
[----:B------:R-:W-:Y:S01]  /*126a0*/  MOV R14, UR62 ;  /* 0x0000003e000e7c02 */ /* 0x000fe20008000f00 */
[----:B0-----:R-:W-:Y:S10]  /*126b0*/  ENDCOLLECTIVE ;  /* 0x000000000000791b */ /* 0x001ff40003800000 */
.L_x_3374:
[----:B------:R-:W-:Y:S05]  /*126c0*/  BSYNC B0 ;  /* 0x0000000000007941 */ /* 0x000fea0003800000 */
.L_x_3373:
[----:B------:R-:W-:Y:S05]  /*126d0*/  BRA `(.L_x_3375) ;  /* 0xffffffe800b87947 */ /* 0x000fea000383ffff */
.L_x_3332:
[----:B0-----:R0:W1:Y:S02]  /*126e0*/  SYNCS.PHASECHK.TRANS64.TRYWAIT P0, [R7+URZ], R4 ;  /* 0x00000004070075a7 */ /* 0x001064000800017f */
[----:B-1----:R-:W-:Y:S05]  /*126f0*/  @!P0 NANOSLEEP.SYNCS 0x989680 ;  /* 0x009896800000895d */ /* 0x002fea0003900000 */
[----:B------:R-:W1:Y:S02]  /*12700*/  @!P0 SYNCS.PHASECHK.TRANS64 P0, [R7+URZ], R4 ;  /* 0x00000004070085a7 */ /* 0x000e64000800007f */
[----:B-1----:R-:W-:Y:S05]  /*12710*/  @!P0 BRA `(.L_x_3332) ;  /* 0xfffffffc00f08947 */ /* 0x002fea000383ffff */
[----:B------:R-:W-:Y:S05]  /*12720*/  BRA `(.L_x_3376) ;  /* 0xffffffe800f47947 */ /* 0x000fea000383ffff */
.L_x_3333:
[----:B-1----:R1:W2:Y:S02]  /*12730*/  SYNCS.PHASECHK.TRANS64.TRYWAIT P0, [R8+URZ], R5 ;  /* 0x00000005080075a7 */ /* 0x0022a4000800017f */
[----:B--2---:R-:W-:Y:S05]  /*12740*/  @!P0 NANOSLEEP.SYNCS 0x989680 ;  /* 0x009896800000895d */ /* 0x004fea0003900000 */
[----:B------:R-:W2:Y:S02]  /*12750*/  @!P0 SYNCS.PHASECHK.TRANS64 P0, [R8+URZ], R5 ;  /* 0x00000005080085a7 */ /* 0x000ea4000800007f */
[----:B--2---:R-:W-:Y:S05]  /*12760*/  @!P0 BRA `(.L_x_3333) ;  /* 0xfffffffc00f08947 */ /* 0x004fea000383ffff */
[----:B------:R-:W-:Y:S05]  /*12770*/  BRA `(.L_x_3377) ;  /* 0xffffffe800e87947 */ /* 0x000fea000383ffff */
.L_x_3335:
[----:B0-----:R0:W2:Y:S02]  /*12780*/  SYNCS.PHASECHK.TRANS64.TRYWAIT P0, [R7+URZ], R4 ;  /* 0x00000004070075a7 */ /* 0x0010a4000800017f */
[----:B--2---:R-:W-:Y:S05]  /*12790*/  @!P0 NANOSLEEP.SYNCS 0x989680 ;  /* 0x009896800000895d */ /* 0x004fea0003900000 */
[----:B------:R-:W2:Y:S02]  /*127a0*/  @!P0 SYNCS.PHASECHK.TRANS64 P0, [R7+URZ], R4 ;  /* 0x00000004070085a7 */ /* 0x000ea4000800007f */
[----:B--2---:R-:W-:Y:S05]  /*127b0*/  @!P0 BRA `(.L_x_3335) ;  /* 0xfffffffc00f08947 */ /* 0x004fea000383ffff */
[----:B------:R-:W-:Y:S05]  /*127c0*/  BRA `(.L_x_3378) ;  /* 0xffffffe800ec7947 */ /* 0x000fea000383ffff */
.L_x_3379:
        /* <DEDUP_REMOVED lines=11> */
.L_x_14848:


//--------------------- .text._ZN7cutlass13device_kernelIN5flash11enable_sm90INS1_16FlashAttnFwdSm90INS1_25CollectiveMainloopFwdSm90ILi2EN4cute5tupleIJNS5_1CILi1EEES8_S8_EEENS6_IJNS7_ILi128EEENS7_ILi112EEENS7_ILi192EEEEEELi192ENS_10bfloat16_tEfNS_4arch4Sm90ELb0ELb0ELb0ELb1ELb0ELb0ELb0ELb1ELb1ELb1ELb1ELb0EEENS1_21CollectiveEpilogueFwdINS6_IJSA_SC_SB_EEES9_SE_SG_Li256ELb1ELb1ELb1ELb0EEENS1_36VarlenDynamicPersistentTileSchedulerILi128ELi112ELi256ELi128ELb1ELb1ELb1ELb0ELb1ELb1EEEEEEEEEvNT_6ParamsE --------------------------
	.section	.text._ZN7cutlass13device_kernelIN5flash11enable_sm90INS1_16FlashAttnFwdSm90INS1_25CollectiveMainloopFwdSm90ILi2EN4cute5tupleIJNS5_1CILi1EEES8_S8_EEENS6_IJNS7_ILi128EEENS7_ILi112EEENS7_ILi192EEEEEELi192ENS_10bfloat16_tEfNS_4arch4Sm90ELb0ELb0ELb0ELb1ELb0ELb0ELb0ELb1ELb1ELb1ELb1ELb0EEENS1_21CollectiveEpilogueFwdINS6_IJSA_SC_SB_EEES9_SE_SG_Li256ELb1ELb1ELb1ELb0EEENS1_36VarlenDynamicPersistentTileSchedulerILi128ELi112ELi256ELi128ELb1ELb1ELb1ELb0ELb1ELb1EEEEEEEEEvNT_6ParamsE,"ax",@progbits
	.align	128
.text._ZN7cutlass13device_kernelIN5flash11enable_sm90INS1_16FlashAttnFwdSm90INS1_25CollectiveMainloopFwdSm90ILi2EN4cute5tupleIJNS5_1CILi1EEES8_S8_EEENS6_IJNS7_ILi128EEENS7_ILi112EEENS7_ILi192EEEEEELi192ENS_10bfloat16_tEfNS_4arch4Sm90ELb0ELb0ELb0ELb1ELb0ELb0ELb0ELb1ELb1ELb1ELb1ELb0EEENS1_21CollectiveEpilogueFwdINS6_IJSA_SC_SB_EEES9_SE_SG_Li256ELb1ELb1ELb1ELb0EEENS1_36VarlenDynamicPersistentTileSchedulerILi128ELi112ELi256ELi128ELb1ELb1ELb1ELb0ELb1ELb1EEEEEEEEEvNT_6ParamsE:
        .type           _ZN7cutlass13device_kernelIN5flash11enable_sm90INS1_16FlashAttnFwdSm90INS1_25CollectiveMainloopFwdSm90ILi2EN4cute5tupleIJNS5_1CILi1EEES8_S8_EEENS6_IJNS7_ILi128EEENS7_ILi112EEENS7_ILi192EEEEEELi192ENS_10bfloat16_tEfNS_4arch4Sm90ELb0ELb0ELb0ELb1ELb0ELb0ELb0ELb1ELb1ELb1ELb1ELb0EEENS1_21CollectiveEpilogueFwdINS6_IJSA_SC_SB_EEES9_SE_SG_Li256ELb1ELb1ELb1ELb0EEENS1_36VarlenDynamicPersistentTileSchedulerILi128ELi112ELi256ELi128ELb1ELb1ELb1ELb0ELb1ELb1EEEEEEEEEvNT_6ParamsE,@function
        .size           _ZN7cutlass13device_kernelIN5flash11enable_sm90INS1_16FlashAttnFwdSm90INS1_25CollectiveMainloopFwdSm90ILi2EN4cute5tupleIJNS5_1CILi1EEES8_S8_EEENS6_IJNS7_ILi128EEENS7_ILi112EEENS7_ILi192EEEEEELi192ENS_10bfloat16_tEfNS_4arch4Sm90ELb0ELb0ELb0ELb1ELb0ELb0ELb0ELb1ELb1ELb1ELb1ELb0EEENS1_21CollectiveEpilogueFwdINS6_IJSA_SC_SB_EEES9_SE_SG_Li256ELb1ELb1ELb1ELb0EEENS1_36VarlenDynamicPersistentTileSchedulerILi128ELi112ELi256ELi128ELb1ELb1ELb1ELb0ELb1ELb1EEEEEEEEEvNT_6ParamsE,(.L_x_14849 - _ZN7cutlass13device_kernelIN5flash11enable_sm90INS1_16FlashAttnFwdSm90INS1_25CollectiveMainloopFwdSm90ILi2EN4cute5tupleIJNS5_1CILi1EEES8_S8_EEENS6_IJNS7_ILi128EEENS7_ILi112EEENS7_ILi192EEEEEELi192ENS_10bfloat16_tEfNS_4arch4Sm90ELb0ELb0ELb0ELb1ELb0ELb0ELb0ELb1ELb1ELb1ELb1ELb0EEENS1_21CollectiveEpilogueFwdINS6_IJSA_SC_SB_EEES9_SE_SG_Li256ELb1ELb1ELb1ELb0EEENS1_36VarlenDynamicPersistentTileSchedulerILi128ELi112ELi256ELi128ELb1ELb1ELb1ELb0ELb1ELb1EEEEEEEEEvNT_6ParamsE)
        .other          _ZN7cutlass13device_kernelIN5flash11enable_sm90INS1_16FlashAttnFwdSm90INS1_25CollectiveMainloopFwdSm90ILi2EN4cute5tupleIJNS5_1CILi1EEES8_S8_EEENS6_IJNS7_ILi128EEENS7_ILi112EEENS7_ILi192EEEEEELi192ENS_10bfloat16_tEfNS_4arch4Sm90ELb0ELb0ELb0ELb1ELb0ELb0ELb0ELb1ELb1ELb1ELb1ELb0EEENS1_21CollectiveEpilogueFwdINS6_IJSA_SC_SB_EEES9_SE_SG_Li256ELb1ELb1ELb1ELb0EEENS1_36VarlenDynamicPersistentTileSchedulerILi128ELi112ELi256ELi128ELb1ELb1ELb1ELb0ELb1ELb1EEEEEEEEEvNT_6ParamsE,@"STO_CUDA_ENTRY STV_DEFAULT"
_ZN7cutlass13device_kernelIN5flash11enable_sm90INS1_16FlashAttnFwdSm90INS1_25CollectiveMainloopFwdSm90ILi2EN4cute5tupleIJNS5_1CILi1EEES8_S8_EEENS6_IJNS7_ILi128EEENS7_ILi112EEENS7_ILi192EEEEEELi192ENS_10bfloat16_tEfNS_4arch4Sm90ELb0ELb0ELb0ELb1ELb0ELb0ELb0ELb1ELb1ELb1ELb1ELb0EEENS1_21CollectiveEpilogueFwdINS6_IJSA_SC_SB_EEES9_SE_SG_Li256ELb1ELb1ELb1ELb0EEENS1_36VarlenDynamicPersistentTileSchedulerILi128ELi112ELi256ELi128ELb1ELb1ELb1ELb0ELb1ELb1EEEEEEEEEvNT_6ParamsE:
        /* <DEDUP_REMOVED lines=18> */
.L_x_3381:
[----:B------:R-:W-:Y:S05]  /*0120*/  BSYNC B0 ;  /* 0x0000000000007941 */ /* 0x000fea0003800000 */
.L_x_3380:
        /* <DEDUP_REMOVED lines=41> */
.L_x_3382:
        /* <DEDUP_REMOVED lines=22> */
.L_x_3383:
        /* <DEDUP_REMOVED lines=18> */
.L_x_3384:
        /* <DEDUP_REMOVED lines=22> */
.L_x_3385:
        /* <DEDUP_REMOVED lines=22> */
.L_x_3386:
        /* <DEDUP_REMOVED lines=8> */
.L_x_3388:
        /* <DEDUP_REMOVED lines=14> */
[----:B0-----:R-:W2:Y:S01]  /*0a60*/  LDL R2, [R1+0x64] ;  /* 0x0000640001027983 */ /* 0x001ea20000100800 */
[----:B------:R-:W-:Y:S01]  /*0a70*/  R2UR UR5, R9 ;  /* 0x00000000090572ca */ /* 0x000fe200000e0000 */
[----:B------:R-:W-:Y:S01]  /*0a80*/  IMAD.MOV.U32 R232, RZ, RZ, RZ ;  /* 0x000000ffffe87224 */ /* 0x000fe200078e00ff */
[----:B------:R-:W-:Y:S01]  /*0a90*/  R2UR UR6, R10 ;  /* 0x000000000a0672ca */ /* 0x000fe200000e0000 */
[----:B------:R-:W0:Y:S01]  /*0aa0*/  S2R R0, SR_TID.X ;  /* 0x0000000000007919 */ /* 0x000e220000002100 */
[----:B------:R-:W-:Y:S02]  /*0ab0*/  R2UR UR7, R11 ;  /* 0x000000000b0772ca */ /* 0x000fe400000e0000 */
[----:B------:R-:W-:Y:S01]  /*0ac0*/  CS2R R16, SRZ ;  /* 0x0000000000107805 */ /* 0x000fe2000001ff00 */
[----:B0-----:R-:W-:-:S05]  /*0ad0*/  VIADD R12, R0, 0xffffff80 ;  /* 0xffffff80000c7836 */ /* 0x001fca0000000000 */
[----:B------:R-:W-:-:S04]  /*0ae0*/  SHF.R.S32.HI R0, RZ, 0x1f, R12 ;  /* 0x0000001fff007819 */ /* 0x000fc8000001140c */
[CC--:B------:R-:W-:Y:S02]  /*0af0*/  LEA.HI R4, R0.reuse, R12.reuse, RZ, 0x5 ;  /* 0x0000000c00047211 */ /* 0x0c0fe400078f28ff */
[CC--:B------:R-:W-:Y:S02]  /*0b00*/  LEA.HI R3, R0.reuse, R12.reuse, RZ, 0x4 ;  /* 0x0000000c00037211 */ /* 0x0c0fe400078f20ff */
[----:B------:R-:W-:Y:S01]  /*0b10*/  LEA.HI R11, R0, R12, RZ, 0x2 ;  /* 0x0000000c000b7211 */ /* 0x000fe200078f10ff */
[----:B------:R-:W-:Y:S01]  /*0b20*/  IMAD.SHL.U32 R5, R4, 0x20, RZ ;  /* 0x0000002004057824 */ /* 0x000fe200078e00ff */
[----:B------:R-:W-:Y:S02]  /*0b30*/  LOP3.LUT R4, R3, 0x3fffff0, RZ, 0xc0, !PT ;  /* 0x03fffff003047812 */ /* 0x000fe400078ec0ff */
[----:B------:R-:W-:Y:S02]  /*0b40*/  LOP3.LUT R11, R11, 0xfffffffc, RZ, 0xc0, !PT ;  /* 0xfffffffc0b0b7812 */ /* 0x000fe400078ec0ff */
[----:B------:R-:W-:Y:S01]  /*0b50*/  LOP3.LUT R5, R5, 0xfffffc00, RZ, 0xc0, !PT ;  /* 0xfffffc0005057812 */ /* 0x000fe200078ec0ff */
[----:B------:R-:W-:-:S02]  /*0b60*/  IMAD.IADD R4, R12, 0x1, -R4 ;  /* 0x000000010c047824 */ /* 0x000fc400078e0a04 */
[----:B------:R-:W-:Y:S01]  /*0b70*/  IMAD.IADD R11, R12, 0x1, -R11 ;  /* 0x000000010c0b7824 */ /* 0x000fe200078e0a0b */
[----:B--2---:R-:W-:Y:S02]  /*0b80*/  R2UR UR4, R2 ;  /* 0x00000000020472ca */ /* 0x004fe400000e0000 */
[CC--:B------:R-:W-:Y:S02]  /*0b90*/  LEA.HI R2, R0.reuse, R12.reuse, RZ, 0x7 ;  /* 0x0000000c00027211 */ /* 0x0c0fe400078f38ff */
[----:B------:R-:W-:Y:S02]  /*0ba0*/  LEA.HI R0, R0, R12, RZ, 0x3 ;  /* 0x0000000c00007211 */ /* 0x000fe400078f18ff */
[----:B------:R-:W-:Y:S02]  /*0bb0*/  LOP3.LUT R234, R2, 0xffffff80, RZ, 0xc0, !PT ;  /* 0xffffff8002ea7812 */ /* 0x000fe400078ec0ff */
[----:B------:R-:W-:Y:S02]  /*0bc0*/  SHF.R.S32.HI R13, RZ, 0x7, R2 ;  /* 0x00000007ff0d7819 */ /* 0x000fe40000011402 */
[----:B------:R-:W-:Y:S01]  /*0bd0*/  LOP3.LUT R19, R0, 0xfffffff8, RZ, 0xc0, !PT ;  /* 0xfffffff800137812 */ /* 0x000fe200078ec0ff */
[----:B------:R-:W-:Y:S01]  /*0be0*/  IMAD.IADD R234, R12, 0x1, -R234 ;  /* 0x000000010cea7824 */ /* 0x000fe200078e0aea */
[----:B------:R-:W-:Y:S01]  /*0bf0*/  LEA.HI R2, R2, R13, RZ, 0x1 ;  /* 0x0000000d02027211 */ /* 0x000fe200078f08ff */
[----:B------:R-:W-:Y:S01]  /*0c00*/  ULOP3.LUT UR4, UR4, 0x1, URZ, 0xfc, !UPT ;  /* 0x0000000104047892 */ /* 0x000fe2000f8efc3f */
[----:B------:R-:W-:Y:S01]  /*0c10*/  SHF.R.S32.HI R230, RZ, 0x3, R0 ;  /* 0x00000003ffe67819 */ /* 0x000fe20000011400 */
[----:B------:R-:W-:Y:S01]  /*0c20*/  IMAD.IADD R19, R12, 0x1, -R19 ;  /* 0x000000010c137824 */ /* 0x000fe200078e0a13 */
[----:B------:R-:W-:-:S02]  /*0c30*/  SHF.R.S32.HI R7, RZ, 0x1f, R234 ;  /* 0x0000001fff077819 */ /* 0x000fc400000114ea */
[----:B------:R-:W-:Y:S02]  /*0c40*/  LOP3.LUT R2, R2, 0x3fffffe, RZ, 0xc0, !PT ;  /* 0x03fffffe02027812 */ /* 0x000fe400078ec0ff */
[CC--:B------:R-:W-:Y:S02]  /*0c50*/  LEA.HI R8, R7.reuse, R234.reuse, RZ, 0x2 ;  /* 0x000000ea07087211 */ /* 0x0c0fe400078f10ff */
[----:B------:R-:W-:Y:S01]  /*0c60*/  LEA.HI R7, R7, R234, RZ, 0x5 ;  /* 0x000000ea07077211 */ /* 0x000fe200078f28ff */
[----:B------:R-:W-:Y:S01]  /*0c70*/  IMAD.IADD R2, R13, 0x1, -R2 ;  /* 0x000000010d027824 */ /* 0x000fe200078e0a02 */
[--C-:B------:R-:W-:Y:S02]  /*0c80*/  SHF.R.S32.HI R9, RZ, 0x2, R8.reuse ;  /* 0x00000002ff097819 */ /* 0x100fe40000011408 */
[----:B------:R-:W-:Y:S02]  /*0c90*/  SHF.R.S32.HI R6, RZ, 0x1f, R8 ;  /* 0x0000001fff067819 */ /* 0x000fe40000011408 */
[----:B------:R-:W-:-:S02]  /*0ca0*/  SHF.R.S32.HI R7, RZ, 0x5, R7 ;  /* 0x00000005ff077819 */ /* 0x000fc40000011407 */
[----:B------:R-:W-:-:S04]  /*0cb0*/  LEA.HI R6, R6, R9, RZ, 0x3 ;  /* 0x0000000906067211 */ /* 0x000fc800078f18ff */
[----:B------:R-:W-:Y:S01]  /*0cc0*/  LOP3.LUT R10, R6, 0xfffffff8, RZ, 0xc0, !PT ;  /* 0xfffffff8060a7812 */ /* 0x000fe200078ec0ff */
[----:B------:R-:W-:Y:S01]  /*0cd0*/  IMAD R6, R4, 0x40, R5 ;  /* 0x0000004004067824 */ /* 0x000fe200078e0205 */
[----:B------:R-:W-:Y:S02]  /*0ce0*/  SHF.R.S32.HI R4, RZ, 0x4, R3 ;  /* 0x00000004ff047819 */ /* 0x000fe40000011403 */
[----:B------:R-:W-:Y:S01]  /*0cf0*/  LEA.HI R5, R11, R11, RZ, 0x1 ;  /* 0x0000000b0b057211 */ /* 0x000fe200078f08ff */
[----:B------:R-:W-:Y:S01]  /*0d00*/  IMAD.IADD R10, R9, 0x1, -R10 ;  /* 0x00000001090a7824 */ /* 0x000fe200078e0a0a */
[----:B------:R-:W-:-:S03]  /*0d10*/  LEA.HI R3, R3, R4, RZ, 0x1 ;  /* 0x0000000403037211 */ /* 0x000fc600078f08ff */
[----:B------:R-:W-:Y:S01]  /*0d20*/  IMAD R7, R7, 0x10, R10 ;  /* 0x0000001007077824 */ /* 0x000fe200078e020a */
[----:B------:R-:W-:-:S03]  /*0d30*/  LOP3.LUT R3, R3, 0x1ffffffe, RZ, 0xc0, !PT ;  /* 0x1ffffffe03037812 */ /* 0x000fc600078ec0ff */
[----:B------:R-:W-:Y:S02]  /*0d40*/  IMAD R2, R2, 0x40, R7 ;  /* 0x0000004002027824 */ /* 0x000fe400078e0207 */
[----:B------:R-:W-:Y:S01]  /*0d50*/  IMAD.IADD R3, R4, 0x1, -R3 ;  /* 0x0000000104037824 */ /* 0x000fe200078e0a03 */
[----:B------:R-:W-:-:S03]  /*0d60*/  LOP3.LUT R4, R5, 0x1ffffffe, RZ, 0xc0, !PT ;  /* 0x1ffffffe05047812 */ /* 0x000fc600078ec0ff */
[----:B------:R-:W-:Y:S01]  /*0d70*/  IMAD R5, R3, 0x8, R6 ;  /* 0x0000000803057824 */ /* 0x000fe200078e0206 */
[----:B------:R-:W-:Y:S01]  /*0d80*/  LOP3.LUT R3, R8, 0x7ffffffc, RZ, 0xc0, !PT ;  /* 0x7ffffffc08037812 */ /* 0x000fe200078ec0ff */
[----:B------:R-:W-:-:S03]  /*0d90*/  IMAD.IADD R4, R11, 0x1, -R4 ;  /* 0x000000010b047824 */ /* 0x000fc600078e0a04 */
[----:B------:R0:W-:Y:S01]  /*0da0*/  STL [R1+0x5c], R5 ;  /* 0x00005c0501007387 */ /* 0x0001e20000100800 */
[----:B------:R-:W-:-:S03]  /*0db0*/  IMAD.IADD R3, R234, 0x1, -R3 ;  /* 0x00000001ea037824 */ /* 0x000fc600078e0a03 */
[----:B------:R-:W-:Y:S01]  /*0dc0*/  STL [R1+0x54], R2 ;  /* 0x0000540201007387 */ /* 0x000fe20000100800 */
[----:B------:R-:W-:-:S04]  /*0dd0*/  IMAD.SHL.U32 R204, R3, 0x2, RZ ;  /* 0x0000000203cc7824 */ /* 0x000fc800078e00ff */
[C---:B------:R-:W-:Y:S02]  /*0de0*/  VIADD R226, R204.reuse, 0x10 ;  /* 0x00000010cce27836 */ /* 0x040fe40000000000 */
[C---:B------:R-:W-:Y:S02]  /*0df0*/  VIADD R223, R204.reuse, 0x28 ;  /* 0x00000028ccdf7836 */ /* 0x040fe40000000000 */
        /* <DEDUP_REMOVED lines=12> */
[----:B------:R-:W-:Y:S01]  /*0ec0*/  VIADD R227, R204, 0x8 ;  /* 0x00000008cce37836 */ /* 0x000fe20000000000 */
[----:B------:R-:W-:Y:S01]  /*0ed0*/  SHF.R.S32.HI R0, RZ, 0x1f, R208 ;  /* 0x0000001fff007819 */ /* 0x000fe200000114d0 */
[----:B------:R-:W-:Y:S01]  /*0ee0*/  IMAD R0, R4, 0x8, R2 ;  /* 0x0000000804007824 */ /* 0x000fe200078e0202 */
[----:B------:R0:W-:Y:S01]  /*0ef0*/  STL [R1+0x60], R5 ;  /* 0x0000600501007387 */ /* 0x0001e20000100800 */
[C---:B------:R-:W-:Y:S01]  /*0f00*/  VIADD R225, R204.reuse, 0x18 ;  /* 0x00000018cce17836 */ /* 0x040fe20000000000 */
[----:B------:R-:W-:Y:S01]  /*0f10*/  SHF.R.S32.HI R3, RZ, 0x1f, R227 ;  /* 0x0000001fff037819 */ /* 0x000fe200000114e3 */
[C---:B------:R-:W-:Y:S01]  /*0f20*/  VIADD R224, R204.reuse, 0x20 ;  /* 0x00000020cce07836 */ /* 0x040fe20000000000 */
[----:B------:R1:W-:Y:S01]  /*0f30*/  STL [R1+0x58], R0 ;  /* 0x0000580001007387 */ /* 0x0003e20000100800 */
[----:B------:R-:W-:-:S02]  /*0f40*/  VIADD R222, R204, 0x30 ;  /* 0x00000030ccde7836 */ /* 0x000fc40000000000 */
[C---:B------:R-:W-:Y:S01]  /*0f50*/  VIADD R221, R204.reuse, 0x38 ;  /* 0x00000038ccdd7836 */ /* 0x040fe20000000000 */
[----:B------:R-:W-:Y:S01]  /*0f60*/  SHF.R.S32.HI R3, RZ, 0x1f, R224 ;  /* 0x0000001fff037819 */ /* 0x000fe200000114e0 */
        /* <DEDUP_REMOVED lines=24> */
[----:B-1----:R-:W-:-:S07]  /*10f0*/  SHF.R.S32.HI R235, RZ, 0x1f, R205 ;  /* 0x0000001fffeb7819 */ /* 0x002fce00000114cd */
.L_x_3435:
[----:B------:R-:W-:Y:S01]  /*1100*/  ULDC.64 UR8, c[0x0][0xc88] ;  /* 0x0003220000087ab9 */ /* 0x000fe20000000a00 */
[----:B------:R-:W-:Y:S01]  /*1110*/  ULDC.64 UR12, c[0x0][0x208] ;  /* 0x00008200000c7ab9 */ /* 0x000fe20000000a00 */
[----:B------:R-:W-:Y:S01]  /*1120*/  UIMAD.WIDE UR8, UR7, 0x4, UR8 ;  /* 0x00000004070878a5 */ /* 0x000fe2000f8e0208 */
[----:B------:R-:W-:-:S05]  /*1130*/  ULDC.64 UR10, c[0x0][0xa20] ;  /* 0x00028800000a7ab9 */ /* 0x000fca0000000a00 */
[----:B0-2-4-:R-:W-:Y:S02]  /*1140*/  IMAD.U32 R2, RZ, RZ, UR8 ;  /* 0x00000008ff027e24 */ /* 0x015fe4000f8e00ff */
        /* <DEDUP_REMOVED lines=10> */
[----:B------:R-:W-:Y:S01]  /*11f0*/  USHF.R.S32.HI UR14, URZ, 0x1f, UR4 ;  /* 0x0000001f3f0e7899 */ /* 0x000fe20008011404 */
[----:B------:R-:W-:Y:S01]  /*1200*/  IMAD.U32 R229, RZ, RZ, UR5 ;  /* 0x00000005ffe57e24 */ /* 0x000fe2000f8e00ff */
[----:B------:R-:W-:Y:S02]  /*1210*/  @UP0 ULEA UR8, UP2, UR4, UR8, 0x2 ;  /* 0x0000000804080291 */ /* 0x000fe4000f84103f */
[----:B------:R-:W-:Y:S02]  /*1220*/  IMAD.U32 R231, RZ, RZ, UR4 ;  /* 0x00000004ffe77e24 */ /* 0x000fe4000f8e00ff */
[----:B------:R-:W-:Y:S02]  /*1230*/  @UP0 ULEA.HI.X UR9, UR4, UR9, UR14, 0x2, UP2 ;  /* 0x0000000904090291 */ /* 0x000fe400090f140e */
[----:B------:R-:W-:Y:S01]  /*1240*/  IMAD.U32 R233, RZ, RZ, UR14 ;  /* 0x0000000effe97e24 */ /* 0x000fe2000f8e00ff */
[----:B------:R-:W-:Y:S01]  /*1250*/  @UP1 ULEA UR10, UP0, UR4, UR10, 0x2 ;  /* 0x0000000a040a1291 */ /* 0x000fe2000f80103f */
[----:B------:R-:W-:-:S03]  /*1260*/  IMAD.U32 R2, RZ, RZ, UR8 ;  /* 0x00000008ff027e24 */ /* 0x000fc6000f8e00ff */
[----:B------:R-:W-:Y:S01]  /*1270*/  @UP1 ULEA.HI.X UR11, UR4, UR11, UR14, 0x2, UP0 ;  /* 0x0000000b040b1291 */ /* 0x000fe200080f140e */
[----:B------:R-:W-:Y:S01]  /*1280*/  IMAD.U32 R3, RZ, RZ, UR9 ;  /* 0x00000009ff037e24 */ /* 0x000fe2000f8e00ff */
[----:B------:R-:W-:Y:S01]  /*1290*/  ULDC.64 UR8, c[0x0][0x418] ;  /* 0x0001060000087ab9 */ /* 0x000fe20000000a00 */
[----:B-1----:R-:W-:Y:S01]  /*12a0*/  IMAD.U32 R4, RZ, RZ, UR10 ;  /* 0x0000000aff047e24 */ /* 0x002fe2000f8e00ff */
[----:B------:R-:W-:Y:S02]  /*12b0*/  ULOP3.LUT UR5, UR6, 0xffff, URZ, 0xc0, !UPT ;  /* 0x0000ffff06057892 */ /* 0x000fe4000f8ec03f */
[----:B---3--:R-:W-:Y:S01]  /*12c0*/  IMAD.U32 R5, RZ, RZ, UR11 ;  /* 0x0000000bff057e24 */ /* 0x008fe2000f8e00ff */
[----:B------:R-:W2:Y:S01]  /*12d0*/  @P0 LDG.E R2, desc[UR12][R2.64] ;  /* 0x0000000c02020981 */ /* 0x000ea2000c1e1900 */
[----:B------:R-:W-:-:S03]  /*12e0*/  ULDC UR4, c[0x0][0x424] ;  /* 0x0001090000047ab9 */ /* 0x000fc60000000800 */
[----:B------:R-:W3:Y:S01]  /*12f0*/  @P1 LDG.E R4, desc[UR12][R4.64] ;  /* 0x0000000c04041981 */ /* 0x000ee2000c1e1900 */
[----:B------:R-:W-:Y:S01]  /*1300*/  UISETP.NE.U32.AND UP0, UPT, UR8, URZ, UPT ;  /* 0x0000003f0800728c */ /* 0x000fe2000bf05070 */
[----:B------:R-:W-:Y:S01]  /*1310*/  IMAD.U32 R228, RZ, RZ, UR5 ;  /* 0x00000005ffe47e24 */ /* 0x000fe2000f8e00ff */
[----:B------:R-:W-:Y:S01]  /*1320*/  ULDC UR5, c[0x0][0x2f0] ;  /* 0x0000bc0000057ab9 */ /* 0x000fe20000000800 */
[----:B------:R-:W-:Y:S01]  /*1330*/  UMOV UR50, URZ ;  /* 0x0000003f00327c82 */ /* 0x000fe20008000000 */
[----:B------:R-:W-:Y:S02]  /*1340*/  UISETP.NE.AND.EX UP0, UPT, UR9, URZ, UPT, UP0 ;  /* 0x0000003f0900728c */ /* 0x000fe4000bf05300 */
[----:B------:R-:W-:Y:S02]  /*1350*/  ULOP3.LUT UR7, UR6, 0xff0000, URZ, 0xc0, !UPT ;  /* 0x00ff000006077892 */ /* 0x000fe4000f8ec03f */
[----:B------:R-:W-:Y:S02]  /*1360*/  USEL UR4, UR4, 0x1, UP0 ;  /* 0x0000000104047887 */ /* 0x000fe40008000000 */
[----:B------:R-:W-:-:S02]  /*1370*/  ULOP3.LUT UR6, UR6, 0xff000000, URZ, 0xc0, !UPT ;  /* 0xff00000006067892 */ /* 0x000fc4000f8ec03f */
[----:B------:R-:W-:Y:S01]  /*1380*/  UIMAD UR4, UR4, UR5, URZ ;  /* 0x00000005040472a4 */ /* 0x000fe2000f8e023f */
[----:B--2---:R-:W-:-:S06]  /*1390*/  @P0 R2UR UR50, R2 ;  /* 0x00000000023202ca */ /* 0x004fcc00000e0000 */
[----:B---3--:R-:W-:Y:S01]  /*13a0*/  @P1 R2UR UR4, R4 ;  /* 0x00000000040412ca */ /* 0x008fe200000e0000 */
[----:B-----5:R-:W-:-:S14]  /*13b0*/  @P1 BRA `(.L_x_3389) ;  /* 0x00000000003c1947 */ /* 0x020fdc0003800000 */
        /* <DEDUP_REMOVED lines=15> */
.L_x_3389:
[----:B------:R-:W-:Y:S02]  /*14b0*/  UIADD3 UR50, -UR50, UR4, URZ ;  /* 0x0000000432327290 */ /* 0x000fe4000fffe13f */
[----:B------:R-:W-:Y:S02]  /*14c0*/  USHF.R.U32.HI UR6, URZ, 0x8, UR6 ;  /* 0x000000083f067899 */ /* 0x000fe40008011606 */
[----:B------:R-:W-:Y:S02]  /*14d0*/  UISETP.GE.AND UP0, UPT, UR50, 0x1, UPT ;  /* 0x000000013200788c */ /* 0x000fe4000bf06270 */
[----:B------:R-:W-:Y:S02]  /*14e0*/  UIADD3 UR5, UR50, 0x6f, URZ ;  /* 0x0000006f32057890 */ /* 0x000fe4000fffe03f */
[----:B------:R-:W-:Y:S02]  /*14f0*/  ULEA.HI UR7, UR7, UR6, URZ, 0x10 ;  /* 0x0000000607077291 */ /* 0x000fe4000f8f803f */
[----:B------:R-:W-:Y:S01]  /*1500*/  PLOP3.LUT P0, PT, PT, PT, UP0, 0x80, 0x0 ;  /* 0x000000000000781c */ /* 0x000fe20003f0f008 */
[----:B------:R-:W-:Y:S01]  /*1510*/  UMOV UR4, URZ ;  /* 0x0000003f00047c82 */ /* 0x000fe20008000000 */
[----:B------:R-:W-:-:S02]  /*1520*/  ULOP3.LUT UR8, UR7, 0xff, URZ, 0xc0, !UPT ;  /* 0x000000ff07087892 */ /* 0x000fc4000f8ec03f */
[----:B------:R-:W-:Y:S02]  /*1530*/  UIMAD.WIDE UR4, UR5, -0x6db6db6d, UR4 ;  /* 0x92492493050478a5 */ /* 0x000fe4000f8e0204 */
[----:B------:R-:W-:Y:S02]  /*1540*/  USHF.R.U32.HI UR7, URZ, 0x10, UR7 ;  /* 0x000000103f077899 */ /* 0x000fe40008011607 */
[----:B------:R-:W-:Y:S01]  /*1550*/  USHF.R.U32.HI UR6, URZ, 0x1f, UR5 ;  /* 0x0000001f3f067899 */ /* 0x000fe20008011605 */
[----:B------:R-:W-:Y:S02]  /*1560*/  IMAD.U32 R23, RZ, RZ, UR8 ;  /* 0x00000008ff177e24 */ /* 0x000fe4000f8e00ff */
        /* <DEDUP_REMOVED lines=41> */
.L_x_3390:
        /* <DEDUP_REMOVED lines=21> */
[----:B------:R-:W-:Y:S02]  /*1950*/  CS2R R92, SRZ ;  /* 0x00000000005c7805 */ /* 0x000fe4000001ff00 */
[----:B------:R-:W-:-:S02]  /*1960*/  CS2R R124, SRZ ;  /* 0x00000000007c7805 */ /* 0x000fc4000001ff00 */
[----:B------:R-:W-:Y:S01]  /*1970*/  R2UR UR51, R0 ;  /* 0x00000000003372ca */ /* 0x000fe200000e0000 */
[----:B------:R-:W-:Y:S01]  /*1980*/  IMAD.MOV.U32 R0, RZ, RZ, RZ ;  /* 0x000000ffff007224 */ /* 0x000fe200078e00ff */
        /* <DEDUP_REMOVED lines=46> */
[----:B------:R-:W-:-:S05]  /*1c70*/  SHF.R.S32.HI R5, RZ, 0x7, R5 ;  /* 0x00000007ff057819 */ /* 0x000fca0000011405 */
        /* <DEDUP_REMOVED lines=25> */
.L_x_3392:
[----:B------:R-:W2:Y:S01]  /*1e10*/  LDL R2, [R1+0x60] ;  /* 0x0000600001027983 */ /* 0x000ea20000100800 */
[----:B------:R-:W0:Y:S01]  /*1e20*/  S2UR UR5, SR_CgaCtaId ;  /* 0x00000000000579c3 */ /* 0x000e220000008800 */
[----:B------:R-:W-:Y:S01]  /*1e30*/  LEA.HI R0, R232, R232, RZ, 0x1 ;  /* 0x000000e8e8007211 */ /* 0x000fe200078f08ff */
[----:B------:R-:W-:Y:S01]  /*1e40*/  UMOV UR4, 0x400 ;  /* 0x0000040000047882 */ /* 0x000fe20000000000 */
[----:B------:R-:W-:Y:S02]  /*1e50*/  BSSY B0, `(.L_x_3393) ;  /* 0x000000b000007945 */ /* 0x000fe40003800000 */
[----:B------:R-:W-:-:S05]  /*1e60*/  LOP3.LUT R3, R0, 0xfffffffe, RZ, 0xc0, !PT ;  /* 0xfffffffe00037812 */ /* 0x000fca00078ec0ff */
[----:B------:R-:W-:-:S05]  /*1e70*/  IMAD.IADD R3, R232, 0x1, -R3 ;  /* 0x00000001e8037824 */ /* 0x000fca00078e0a03 */
[----:B------:R-:W-:Y:S01]  /*1e80*/  SHF.L.U32 R3, R3, 0x1f, RZ ;  /* 0x0000001f03037819 */ /* 0x000fe200000006ff */
[----:B0-----:R-:W-:-:S06]  /*1e90*/  ULEA UR4, UR5, UR4, 0x18 ;  /* 0x0000000405047291 */ /* 0x001fcc000f8ec03f */
[----:B------:R-:W-:-:S04]  /*1ea0*/  IMAD.U32 R4, RZ, RZ, UR4 ;  /* 0x00000004ff047e24 */ /* 0x000fc8000f8e00ff */
[----:B------:R-:W0:Y:S01]  /*1eb0*/  SYNCS.PHASECHK.TRANS64.TRYWAIT P1, [R4+URZ+0x36800], R3 ;  /* 0x03680003040075a7 */ /* 0x000e22000802017f */
[----:B--2---:R-:W-:-:S13]  /*1ec0*/  R2UR UR6, R2 ;  /* 0x00000000020672ca */ /* 0x004fda00000e0000 */
[----:B------:R-:W-:-:S05]  /*1ed0*/  IMAD.U32 R0, RZ, RZ, UR6 ;  /* 0x00000006ff007e24 */ /* 0x000fca000f8e00ff */
[----:B------:R-:W-:Y:S01]  /*1ee0*/  ISETP.NE.AND P0, PT, R0, 0x3, PT ;  /* 0x000000030000780c */ /* 0x000fe20003f05270 */
[----:B0-----:R-:W-:-:S12]  /*1ef0*/  @!P1 BRA `(.L_x_3394) ;  /* 0x0000013c00c49947 */ /* 0x001fd80003800000 */
.L_x_3562:
[----:B------:R-:W-:Y:S05]  /*1f00*/  BSYNC B0 ;  /* 0x0000000000007941 */ /* 0x000fea0003800000 */
.L_x_3393:
[----:B------:R-:W-:Y:S05]  /*1f10*/  @!P0 BRA `(.L_x_3395) ;  /* 0x0000000000048947 */ /* 0x000fea0003800000 */
[----:B------:R-:W-:Y:S01]  /*1f20*/  BPT.TRAP 0x1 ;  /* 0x000000040000795c */ /* 0x000fe20000300000 */
.L_x_3395:
[----:B------:R-:W-:Y:S01]  /*1f30*/  IMAD R0, R16, 0x8, R4 ;  /* 0x0000000810007824 */ /* 0x000fe200078e0204 */
[----:B0-----:R-:W-:-:S04]  /*1f40*/  SHF.L.U32 R3, R17, 0x1f, RZ ;  /* 0x0000001f11037819 */ /* 0x001fc800000006ff */
[----:B------:R0:W1:Y:S01]  /*1f50*/  SYNCS.PHASECHK.TRANS64.TRYWAIT P2, [R0+URZ+0x36830], R3 ;  /* 0x03683003000075a7 */ /* 0x000062000804017f */
[----:B------:R-:W-:Y:S05]  /*1f60*/  @!P0 BRA `(.L_x_3396) ;  /* 0x0000000000048947 */ /* 0x000fea0003800000 */
[----:B------:R-:W-:Y:S01]  /*1f70*/  BPT.TRAP 0x1 ;  /* 0x000000040000795c */ /* 0x000fe20000300000 */
.L_x_3396:
[----:B------:R-:W2:Y:S01]  /*1f80*/  S2R R2, SR_TID.X ;  /* 0x0000000000027919 */ /* 0x000ea20000002100 */
[----:B------:R-:W-:Y:S01]  /*1f90*/  IMAD.MOV.U32 R119, RZ, RZ, RZ ;  /* 0x000000ffff777224 */ /* 0x000fe200078e00ff */
[----:B--2---:R-:W-:Y:S01]  /*1fa0*/  LOP3.LUT P1, RZ, R2, 0x7f, RZ, 0xc0, !PT ;  /* 0x0000007f02ff7812 */ /* 0x004fe2000782c0ff */
[----:B-1----:R-:W-:-:S12]  /*1fb0*/  @P2 BRA `(.L_x_3397) ;  /* 0x0000000000082947 */ /* 0x002fd80003800000 */
[----:B------:R-:W1:Y:S02]  /*1fc0*/  SYNCS.PHASECHK.TRANS64.TRYWAIT P2, [R0+URZ+0x36830], R3 ;  /* 0x03683003000075a7 */ /* 0x000e64000804017f */
[----:B-1----:R-:W-:Y:S05]  /*1fd0*/  @!P2 BRA `(.L_x_3398) ;  /* 0x0000013c00a0a947 */ /* 0x002fea0003800000 */
.L_x_3397:
        /* <DEDUP_REMOVED lines=8> */
[----:B------:R-:W-:Y:S01]  /*2060*/  UMOV UR9, UR53 ;  /* 0x0000003500097c82 */ /* 0x000fe20008000000 */
[----:B------:R-:W-:Y:S01]  /*2070*/  UMOV UR52, UR49 ;  /* 0x0000003100347c82 */ /* 0x000fe20008000000 */
[----:B------:R-:W-:Y:S01]  /*2080*/  UMOV UR11, 0x40000040 ;  /* 0x40000040000b7882 */ /* 0x000fe20000000000 */
[----:B------:R-:W-:Y:S01]  /*2090*/  UMOV UR8, UR52 ;  /* 0x0000003400087c82 */ /* 0x000fe20008000000 */
[----:B------:R-:W-:Y:S01]  /*20a0*/  UMOV UR12, UR52 ;  /* 0x00000034000c7c82 */ /* 0x000fe20008000000 */
[----:B------:R-:W-:Y:S01]  /*20b0*/  UMOV UR13, UR53 ;  /* 0x00000035000d7c82 */ /* 0x000fe20008000000 */
[----:B------:R-:W-:Y:S01]  /*20c0*/  UIADD3 UR4, UR4, 0x21400, URZ ;  /* 0x0002140004047890 */ /* 0x000fe2000fffe03f */
[----:B------:R-:W-:Y:S01]  /*20d0*/  MOV R2, UR53 ;  /* 0x0000003500027c02 */ /* 0x000fe20008000f00 */
[----:B------:R-:W-:Y:S01]  /*20e0*/  UMOV UR15, 0x40000040 ;  /* 0x40000040000f7882 */ /* 0x000fe20000000000 */
[----:B------:R-:W-:Y:S01]  /*20f0*/  UMOV UR16, UR52 ;  /* 0x0000003400107c82 */ /* 0x000fe20008000000 */
[----:B------:R-:W-:Y:S01]  /*2100*/  USHF.R.U32.HI UR4, URZ, 0x4, UR4 ;  /* 0x000000043f047899 */ /* 0x000fe20008011604 */
[----:B01----:R-:W-:Y:S01]  /*2110*/  MOV R3, UR52 ;  /* 0x0000003400037c02 */ /* 0x003fe20008000f00 */
[----:B------:R-:W-:Y:S01]  /*2120*/  UMOV UR17, UR53 ;  /* 0x0000003500117c82 */ /* 0x000fe20008000000 */
[----:B------:R-:W-:Y:S01]  /*2130*/  UMOV UR19, 0x40000040 ;  /* 0x4000004000137882 */ /* 0x000fe20000000000 */
[----:B------:R-:W-:Y:S01]  /*2140*/  ULOP3.LUT UR4, UR4, 0x3fff, URZ, 0xc0, !UPT ;  /* 0x00003fff04047892 */ /* 0x000fe2000f8ec03f */
[----:B------:R-:W-:Y:S01]  /*2150*/  IMAD.U32 R5, RZ, RZ, UR51 ;  /* 0x00000033ff057e24 */ /* 0x000fe2000f8e00ff */
[----:B------:R-:W-:Y:S01]  /*2160*/  UIADD3 UR20, UR49, 0x2, URZ ;  /* 0x0000000231147890 */ /* 0x000fe2000fffe03f */
[----:B------:R-:W-:Y:S01]  /*2170*/  P2R R15, PR, RZ, 0x2 ;  /* 0x00000002ff0f7803 */ /* 0x000fe20000000000 */
[----:B------:R-:W-:Y:S01]  /*2180*/  ULOP3.LUT UR5, UR4, 0x10000, URZ, 0xfc, !UPT ;  /* 0x0001000004057892 */ /* 0x000fe2000f8efc3f */
[----:B------:R-:W-:Y:S01]  /*2190*/  P2R R21, PR, RZ, 0x1 ;  /* 0x00000001ff157803 */ /* 0x000fe20000000000 */
[----:B------:R-:W-:Y:S01]  /*21a0*/  UMOV UR23, 0x40000040 ;  /* 0x4000004000177882 */ /* 0x000fe20000000000 */
[----:B------:R-:W-:Y:S01]  /*21b0*/  UMOV UR4, UR52 ;  /* 0x0000003400047c82 */ /* 0x000fe20008000000 */
[----:B------:R-:W-:Y:S01]  /*21c0*/  UIMAD UR48, UR48, 0xa80, UR5 ;  /* 0x00000a80303078a4 */ /* 0x000fe2000f8e0205 */
[--C-:B------:R-:W-:Y:S01]  /*21d0*/  IMAD.MOV.U32 R118, RZ, RZ, R119.reuse ;  /* 0x000000ffff767224 */ /* 0x100fe200078e0077 */
[----:B------:R-:W-:Y:S01]  /*21e0*/  UMOV UR27, 0x40000040 ;  /* 0x40000040001b7882 */ /* 0x000fe20000000000 */
[----:B------:R-:W-:Y:S01]  /*21f0*/  IMAD.U32 R8, RZ, RZ, UR5 ;  /* 0x00000005ff087e24 */ /* 0x000fe2000f8e00ff */
[----:B------:R-:W-:Y:S01]  /*2200*/  UIADD3 UR6, UR48, 0x80, URZ ;  /* 0x0000008030067890 */ /* 0x000fe2000fffe03f */
[--C-:B------:R-:W-:Y:S01]  /*2210*/  IMAD.MOV.U32 R117, RZ, RZ, R119.reuse ;  /* 0x000000ffff757224 */ /* 0x100fe200078e0077 */
[----:B------:R-:W-:Y:S01]  /*2220*/  UMOV UR5, UR53 ;  /* 0x0000003500057c82 */ /* 0x000fe20008000000 */
[----:B------:R-:W-:Y:S01]  /*2230*/  UMOV UR54, UR48 ;  /* 0x0000003000367c82 */ /* 0x000fe20008000000 */
[----:B------:R-:W-:Y:S01]  /*2240*/  UIADD3 UR10, UR48, 0x180, URZ ;  /* 0x00000180300a7890 */ /* 0x000fe2000fffe03f */
[----:B------:R-:W-:Y:S01]  /*2250*/  HGMMA.64x16x16.F32.BF16 R72, gdesc[UR52], RZ, !UPT, gsb0 ;  /* 0x00200000344879f0 */ /* 0x000fe2000c0018ff */
[----:B------:R-:W-:Y:S01]  /*2260*/  UIADD3 UR14, UR48, 0x200, URZ ;  /* 0x00000200300e7890 */ /* 0x000fe2000fffe03f */
[--C-:B------:R-:W-:Y:S01]  /*2270*/  IMAD.MOV.U32 R116, RZ, RZ, R119.reuse ;  /* 0x000000ffff747224 */ /* 0x100fe200078e0077 */
        /* <DEDUP_REMOVED lines=8> */
[----:B------:R-:W-:Y:S01]  /*2300*/  UMOV UR31, 0x40000040 ;  /* 0x40000040001f7882 */ /* 0x000fe20000000000 */
        /* <DEDUP_REMOVED lines=28> */
[--C-:B------:R-:W-:Y:S01]  /*24d0*/  IMAD.MOV.U32 R95, RZ, RZ, R119.reuse ;  /* 0x000000ffff5f7224 */ /* 0x100fe200078e0077 */
[----:B------:R-:W-:Y:S02]  /*24e0*/  WARPGROUP.DEPBAR.LE gsb0, 0x0 ;  /* 0x00008000000079c5 */ /* 0x000fe40000010000 */
[----:B------:R-:W-:Y:S01]  /*24f0*/  WARPGROUP.ARRIVE ;  /* 0x00000000000079c5 */ /* 0x000fe20000000000 */
[----:B------:R-:W-:-:S02]  /*2500*/  IMAD.MOV.U32 R94, RZ, RZ, R119 ;  /* 0x000000ffff5e7224 */ /* 0x000fc400078e0077 */
[--C-:B------:R-:W-:Y:S02]  /*2510*/  IMAD.MOV.U32 R93, RZ, RZ, R119.reuse ;  /* 0x000000ffff5d7224 */ /* 0x100fe400078e0077 */
        /* <DEDUP_REMOVED lines=27> */
[----:B------:R-:W-:Y:S02]  /*26d0*/  UIADD3 UR8, UR48, 0x2, URZ ;  /* 0x0000000230087890 */ /* 0x000fe4000fffe03f */
[----:B------:R-:W-:Y:S01]  /*26e0*/  UIADD3 UR10, UR48, 0x182, URZ ;  /* 0x00000182300a7890 */ /* 0x000fe2000fffe03f */
[----:B------:R-:W-:Y:S01]  /*26f0*/  UMOV UR11, 0x40000040 ;  /* 0x40000040000b7882 */ /* 0x000fe20000000000 */
[----:B------:R-:W-:Y:S02]  /*2700*/  WARPGROUP.DEPBAR.LE gsb0, 0x0 ;  /* 0x00008000000079c5 */ /* 0x000fe40000010000 */
[----:B------:R-:W-:-:S06]  /*2710*/  WARPGROUP.ARRIVE ;  /* 0x00000000000079c5 */ /* 0x000fcc0000000000 */
[----:B------:R-:W-:Y:S01]  /*2720*/  HGMMA.64x16x16.F32.BF16 R40, gdesc[UR12], RZ, !UPT, gsb0 ;  /* 0x002000000c2879f0 */ /* 0x000fe2000c0018ff */
        /* <DEDUP_REMOVED lines=10> */
[----:B------:R-:W-:Y:S01]  /*27d0*/  UMOV UR4, UR20 ;  /* 0x0000001400047c82 */ /* 0x000fe20008000000 */
[----:B------:R-:W-:Y:S01]  /*27e0*/  UMOV UR5, 0x40000040 ;  /* 0x4000004000057882 */ /* 0x000fe20000000000 */
[----:B------:R-:W-:Y:S01]  /*27f0*/  UMOV UR6, UR8 ;  /* 0x0000000800067c82 */ /* 0x000fe20008000000 */
[----:B------:R-:W-:Y:S01]  /*2800*/  UMOV UR7, 0x40000040 ;  /* 0x4000004000077882 */ /* 0x000fe20000000000 */
[----:B------:R-:W-:Y:S01]  /*2810*/  UMOV UR8, UR4 ;  /* 0x0000000400087c82 */ /* 0x000fe20008000000 */
[----:B------:R-:W-:Y:S01]  /*2820*/  UMOV UR9, UR5 ;  /* 0x0000000500097c82 */ /* 0x000fe20008000000 */
[----:B------:R-:W-:Y:S01]  /*2830*/  UMOV UR12, UR4 ;  /* 0x00000004000c7c82 */ /* 0x000fe20008000000 */
[----:B------:R-:W-:Y:S01]  /*2840*/  UMOV UR13, UR5 ;  /* 0x00000005000d7c82 */ /* 0x000fe20008000000 */
[----:B------:R-:W-:Y:S01]  /*2850*/  UMOV UR16, UR4 ;  /* 0x0000000400107c82 */ /* 0x000fe20008000000 */
[----:B------:R-:W-:Y:S01]  /*2860*/  UMOV UR17, UR5 ;  /* 0x0000000500117c82 */ /* 0x000fe20008000000 */
        /* <DEDUP_REMOVED lines=21> */
[----:B------:R-:W-:Y:S01]  /*29c0*/  UMOV UR9, 0x40000040 ;  /* 0x4000004000097882 */ /* 0x000fe20000000000 */
[----:B------:R-:W-:Y:S01]  /*29d0*/  UMOV UR11, 0x40000040 ;  /* 0x40000040000b7882 */ /* 0x000fe20000000000 */
[----:B------:R-:W-:Y:S01]  /*29e0*/  UMOV UR20, UR8 ;  /* 0x0000000800147c82 */ /* 0x000fe20008000000 */
        /* <DEDUP_REMOVED lines=19> */
[----:B------:R-:W-:-:S07]  /*2b20*/  UIADD3 UR7, UR48, 0x804, URZ ;  /* 0x0000080430077890 */ /* 0x000fce000fffe03f */
[----:B------:R-:W-:Y:S01]  /*2b30*/  UMOV UR54, UR7 ;  /* 0x0000000700367c82 */ /* 0x000fe20008000000 */
[----:B------:R-:W-:-:S13]  /*2b40*/  R2UR UR7, R18 ;  /* 0x00000000120772ca */ /* 0x000fda00000e0000 */
        /* <DEDUP_REMOVED lines=85> */
[----:B------:R-:W-:Y:S02]  /*30a0*/  ULDC UR14, c[0x0][0x988] ;  /* 0x00026200000e7ab9 */ /* 0x000fe40000000800 */
        /* <DEDUP_REMOVED lines=265> */
[----:B------:R-:W-:Y:S01]  /*4140*/  R2UR UR52, R3 ;  /* 0x00000000033472ca */ /* 0x000fe200000e0000 */
[----:B------:R-:W-:Y:S01]  /*4150*/  IMAD.U32 R3, RZ, RZ, UR50 ;  /* 0x00000032ff037e24 */ /* 0x000fe2000f8e00ff */
[----:B------:R-:W-:-:S04]  /*4160*/  R2UR UR53, R2 ;  /* 0x00000000023572ca */ /* 0x000fc800000e0000 */
[----:B------:R-:W-:-:S05]  /*4170*/  IADD3 R2, R3, 0x70, -R204 ;  /* 0x0000007003027810 */ /* 0x000fca0007ffe8cc */
[----:B------:R-:W-:-:S05]  /*4180*/  IMAD R2, R5, -0x70, R2 ;  /* 0xffffff9005027824 */ /* 0x000fca00078e0202 */
[C---:B------:R-:W-:Y:S02]  /*4190*/  ISETP.GT.AND P2, PT, R2.reuse, RZ, PT ;  /* 0x000000ff0200720c */ /* 0x040fe40003f44270 */
[C---:B------:R-:W-:Y:S02]  /*41a0*/  ISETP.GT.AND P3, PT, R2.reuse, 0x1, PT ;  /* 0x000000010200780c */ /* 0x040fe40003f64270 */
[C---:B------:R-:W-:Y:S02]  /*41b0*/  ISETP.GT.AND P4, PT, R2.reuse, 0x8, PT ;  /* 0x000000080200780c */ /* 0x040fe40003f84270 */
[C---:B------:R-:W-:Y:S02]  /*41c0*/  ISETP.GT.AND P5, PT, R2.reuse, 0x9, PT ;  /* 0x000000090200780c */ /* 0x040fe40003fa4270 */
[C---:B------:R-:W-:Y:S02]  /*41d0*/  ISETP.GT.AND P6, PT, R2.reuse, 0x21, PT ;  /* 0x000000210200780c */ /* 0x040fe40003fc4270 */
[----:B------:R-:W-:-:S02]  /*41e0*/  ISETP.GT.AND P1, PT, R2, 0x49, PT ;  /* 0x000000490200780c */ /* 0x000fc40003f24270 */
[----:B------:R-:W-:Y:S01]  /*41f0*/  ISETP.GT.AND P0, PT, R2, 0x50, PT ;  /* 0x000000500200780c */ /* 0x000fe20003f04270 */
        /* <DEDUP_REMOVED lines=12> */
[----:B------:R-:W-:Y:S01]  /*42c0*/  UIADD3 UR6, UR48, 0x986, URZ ;  /* 0x0000098630067890 */ /* 0x000fe2000fffe03f */
[----:B------:R-:W-:Y:S02]  /*42d0*/  WARPGROUP.DEPBAR.LE gsb0, 0x0 ;  /* 0x00008000000079c5 */ /* 0x000fe40000010000 */
[----:B------:R-:W-:-:S06]  /*42e0*/  WARPGROUP.ARRIVE ;  /* 0x00000000000079c5 */ /* 0x000fcc0000000000 */
[----:B------:R-:W-:Y:S03]  /*42f0*/  HGMMA.64x16x16.F32.BF16 R32, gdesc[UR56], R32, gsb0 ;  /* 0x00200000382079f0 */ /* 0x000fe60008001820 */
        /* <DEDUP_REMOVED lines=9> */
[----:B------:R-:W-:Y:S01]  /*4390*/  WARPGROUP.ARRIVE ;  /* 0x00000000000079c5 */ /* 0x000fe20000000000 */
[----:B------:R-:W-:Y:S02]  /*43a0*/  FSEL R72, R72, -INF , P2 ;  /* 0xff80000048487808 */ /* 0x000fe40001000000 */
[----:B------:R-:W-:Y:S02]  /*43b0*/  FSEL R73, R73, -INF , P3 ;  /* 0xff80000049497808 */ /* 0x000fe40001800000 */
[----:B------:R-:W-:Y:S01]  /*43c0*/  FSEL R76, R76, -INF , P4 ;  /* 0xff8000004c4c7808 */ /* 0x000fe20002000000 */
[----:B------:R-:W-:Y:S01]  /*43d0*/  HGMMA.64x16x16.F32.BF16 R64, gdesc[UR44], R64, gsb0 ;  /* 0x002000002c4079f0 */ /* 0x000fe20008001840 */
[----:B------:R-:W-:Y:S01]  /*43e0*/  UIADD3 UR46, UR48, 0x806, URZ ;  /* 0x00000806302e7890 */ /* 0x000fe2000fffe03f */
[----:B------:R-:W-:Y:S01]  /*43f0*/  FMNMX.FTZ R3, R72, R73, !PT ;  /* 0x0000004948037209 */ /* 0x000fe20007810000 */
[----:B------:R-:W-:Y:S01]  /*4400*/  UMOV UR47, 0x40000040 ;  /* 0x40000040002f7882 */ /* 0x000fe20000000000 */
[----:B------:R-:W-:-:S02]  /*4410*/  FSEL R74, R74, -INF , P2 ;  /* 0xff8000004a4a7808 */ /* 0x000fc40001000000 */
[----:B------:R-:W-:Y:S02]  /*4420*/  FSEL R77, R77, -INF , P5 ;  /* 0xff8000004d4d7808 */ /* 0x000fe40002800000 */
[----:B------:R-:W-:Y:S02]  /*4430*/  ISETP.GT.AND P2, PT, R2, 0x10, PT ;  /* 0x000000100200780c */ /* 0x000fe40003f44270 */
[----:B------:R-:W-:Y:S02]  /*4440*/  FMNMX.FTZ R6, R76, R3, !PT ;  /* 0x000000034c067209 */ /* 0x000fe40007810000 */
[----:B------:R-:W-:Y:S02]  /*4450*/  FSEL R75, R75, -INF , P3 ;  /* 0xff8000004b4b7808 */ /* 0x000fe40001800000 */
[----:B------:R-:W-:Y:S02]  /*4460*/  ISETP.GT.AND P3, PT, R2, 0x11, PT ;  /* 0x000000110200780c */ /* 0x000fe40003f64270 */
[----:B------:R-:W-:-:S02]  /*4470*/  FMNMX.FTZ R3, R77, R6, !PT ;  /* 0x000000064d037209 */ /* 0x000fc40007810000 */
[----:B------:R-:W-:Y:S02]  /*4480*/  FSEL R78, R78, -INF , P4 ;  /* 0xff8000004e4e7808 */ /* 0x000fe40002000000 */
[C---:B------:R-:W-:Y:S02]  /*4490*/  ISETP.GT.AND P4, PT, R2.reuse, 0x18, PT ;  /* 0x000000180200780c */ /* 0x040fe40003f84270 */
[----:B------:R-:W-:Y:S02]  /*44a0*/  FSEL R79, R79, -INF , P5 ;  /* 0xff8000004f4f7808 */ /* 0x000fe40002800000 */
[----:B------:R-:W-:Y:S01]  /*44b0*/  ISETP.GT.AND P5, PT, R2, 0x19, PT ;  /* 0x000000190200780c */ /* 0x000fe20003fa4270 */
[----:B------:R-:W-:Y:S02]  /*44c0*/  WARPGROUP.DEPBAR.LE gsb0, 0x0 ;  /* 0x00008000000079c5 */ /* 0x000fe40000010000 */
[----:B------:R-:W-:Y:S01]  /*44d0*/  WARPGROUP.ARRIVE ;  /* 0x00000000000079c5 */ /* 0x000fe20000000000 */
[----:B------:R-:W-:-:S02]  /*44e0*/  FSEL R64, R64, -INF , P2 ;  /* 0xff80000040407808 */ /* 0x000fc40001000000 */
[----:B------:R-:W-:Y:S02]  /*44f0*/  FSEL R65, R65, -INF , P3 ;  /* 0xff80000041417808 */ /* 0x000fe40001800000 */
[----:B------:R-:W-:Y:S01]  /*4500*/  FMNMX.FTZ R6, R64, R3, !PT ;  /* 0x0000000340067209 */ /* 0x000fe20007810000 */
[----:B------:R-:W-:Y:S01]  /*4510*/  HGMMA.64x16x16.F32.BF16 R56, gdesc[UR44], R56, gsb0 ;  /* 0x002000002c3879f0 */ /* 0x000fe20008001838 */
[----:B------:R-:W-:Y:S01]  /*4520*/  UIADD3 UR46, UR48, 0x886, URZ ;  /* 0x00000886302e7890 */ /* 0x000fe2000fffe03f */
[----:B------:R-:W-:Y:S01]  /*4530*/  FSEL R68, R68, -INF , P4 ;  /* 0xff80000044447808 */ /* 0x000fe20002000000 */
[----:B------:R-:W-:Y:S01]  /*4540*/  UMOV UR47, 0x40000040 ;  /* 0x40000040002f7882 */ /* 0x000fe20000000000 */
[----:B------:R-:W-:Y:S02]  /*4550*/  FMNMX.FTZ R3, R65, R6, !PT ;  /* 0x0000000641037209 */ /* 0x000fe40007810000 */
[----:B------:R-:W-:Y:S02]  /*4560*/  FSEL R66, R66, -INF , P2 ;  /* 0xff80000042427808 */ /* 0x000fe40001000000 */
[----:B------:R-:W-:-:S02]  /*4570*/  FSEL R69, R69, -INF , P5 ;  /* 0xff80000045457808 */ /* 0x000fc40002800000 */
[----:B------:R-:W-:Y:S02]  /*4580*/  ISETP.GT.AND P2, PT, R2, 0x20, PT ;  /* 0x000000200200780c */ /* 0x000fe40003f44270 */
[----:B------:R-:W-:Y:S02]  /*4590*/  FMNMX.FTZ R6, R68, R3, !PT ;  /* 0x0000000344067209 */ /* 0x000fe40007810000 */
[----:B------:R-:W-:Y:S02]  /*45a0*/  FSEL R71, R71, -INF , P5 ;  /* 0xff80000047477808 */ /* 0x000fe40002800000 */
[----:B------:R-:W-:Y:S02]  /*45b0*/  FMNMX.FTZ R3, R69, R6, !PT ;  /* 0x0000000645037209 */ /* 0x000fe40007810000 */
[----:B------:R-:W-:Y:S02]  /*45c0*/  ISETP.GT.AND P5, PT, R2, 0x28, PT ;  /* 0x000000280200780c */ /* 0x000fe40003fa4270 */
[----:B------:R-:W-:-:S02]  /*45d0*/  FSEL R70, R70, -INF , P4 ;  /* 0xff80000046467808 */ /* 0x000fc40002000000 */
[C---:B------:R-:W-:Y:S02]  /*45e0*/  ISETP.GT.AND P4, PT, R2.reuse, 0x29, PT ;  /* 0x000000290200780c */ /* 0x040fe40003f84270 */
[----:B------:R-:W-:Y:S02]  /*45f0*/  FSEL R67, R67, -INF , P3 ;  /* 0xff80000043437808 */ /* 0x000fe40001800000 */
[----:B------:R-:W-:Y:S01]  /*4600*/  ISETP.GT.AND P3, PT, R2, 0x30, PT ;  /* 0x000000300200780c */ /* 0x000fe20003f64270 */
[----:B------:R-:W-:Y:S02]  /*4610*/  WARPGROUP.DEPBAR.LE gsb0, 0x0 ;  /* 0x00008000000079c5 */ /* 0x000fe40000010000 */
[----:B------:R-:W-:Y:S01]  /*4620*/  WARPGROUP.ARRIVE ;  /* 0x00000000000079c5 */ /* 0x000fe20000000000 */
[----:B------:R-:W-:Y:S02]  /*4630*/  FSEL R56, R56, -INF , P2 ;  /* 0xff80000038387808 */ /* 0x000fe40001000000 */
[----:B------:R-:W-:-:S02]  /*4640*/  FSEL R57, R57, -INF , P6 ;  /* 0xff80000039397808 */ /* 0x000fc40003000000 */
[----:B------:R-:W-:Y:S01]  /*4650*/  FMNMX.FTZ R6, R56, R3, !PT ;  /* 0x0000000338067209 */ /* 0x000fe20007810000 */
[----:B------:R-:W-:Y:S01]  /*4660*/  HGMMA.64x16x16.F32.BF16 R48, gdesc[UR44], R48, gsb0 ;  /* 0x002000002c3079f0 */ /* 0x000fe20008001830 */
[----:B------:R-:W-:Y:S01]  /*4670*/  UIADD3 UR46, UR48, 0x906, URZ ;  /* 0x00000906302e7890 */ /* 0x000fe2000fffe03f */
[----:B------:R-:W-:Y:S01]  /*4680*/  FSEL R60, R60, -INF , P5 ;  /* 0xff8000003c3c7808 */ /* 0x000fe20002800000 */
[----:B------:R-:W-:Y:S01]  /*4690*/  UMOV UR47, 0x40000040 ;  /* 0x40000040002f7882 */ /* 0x000fe20000000000 */
[----:B------:R-:W-:Y:S02]  /*46a0*/  FMNMX.FTZ R3, R57, R6, !PT ;  /* 0x0000000639037209 */ /* 0x000fe40007810000 */
[----:B------:R-:W-:Y:S02]  /*46b0*/  FSEL R61, R61, -INF , P4 ;  /* 0xff8000003d3d7808 */ /* 0x000fe40002000000 */
[----:B------:R-:W-:Y:S02]  /*46c0*/  FMNMX.FTZ R6, R60, R3, !PT ;  /* 0x000000033c067209 */ /* 0x000fe40007810000 */
[----:B------:R-:W-:-:S02]  /*46d0*/  FSEL R58, R58, -INF , P2 ;  /* 0xff8000003a3a7808 */ /* 0x000fc40001000000 */
[C---:B------:R-:W-:Y:S02]  /*46e0*/  ISETP.GT.AND P2, PT, R2.reuse, 0x31, PT ;  /* 0x000000310200780c */ /* 0x040fe40003f44270 */
[----:B------:R-:W-:Y:S02]  /*46f0*/  FMNMX.FTZ R3, R61, R6, !PT ;  /* 0x000000063d037209 */ /* 0x000fe40007810000 */
        /* <DEDUP_REMOVED lines=10> */
[----:B------:R-:W-:Y:S01]  /*47a0*/  FMNMX.FTZ R6, R48, R3, !PT ;  /* 0x0000000330067209 */ /* 0x000fe20007810000 */
[----:B------:R-:W-:Y:S01]  /*47b0*/  HGMMA.64x16x16.F32.BF16 R40, gdesc[UR44], R40, gsb0 ;  /* 0x002000002c2879f0 */ /* 0x000fe20008001828 */
[----:B------:R-:W-:Y:S01]  /*47c0*/  UMOV UR46, UR6 ;  /* 0x00000006002e7c82 */ /* 0x000fe20008000000 */
[----:B------:R-:W-:Y:S01]  /*47d0*/  UMOV UR47, 0x40000040 ;  /* 0x40000040002f7882 */ /* 0x000fe20000000000 */
        /* <DEDUP_REMOVED lines=8> */
[C---:B------:R-:W-:Y:S02]  /*4860*/  ISETP.GT.AND P2, PT, R2.reuse, 0x48, PT ;  /* 0x000000480200780c */ /* 0x040fe40003f44270 */
[----:B------:R-:W-:Y:S02]  /*4870*/  FSEL R55, R55, -INF , P5 ;  /* 0xff80000037377808 */ /* 0x000fe40002800000 */
[----:B------:R-:W-:Y:S02]  /*4880*/  ISETP.GT.AND P5, PT, R2, 0x68, PT ;  /* 0x000000680200780c */ /* 0x000fe40003fa4270 */
[----:B------:R-:W-:Y:S02]  /*4890*/  FSEL R54, R54, -INF , P6 ;  /* 0xff80000036367808 */ /* 0x000fe40003000000 */
[----:B------:R-:W-:Y:S01]  /*48a0*/  ISETP.GT.AND P6, PT, R2, 0x69, PT ;  /* 0x000000690200780c */ /* 0x000fe20003fc4270 */
        /* <DEDUP_REMOVED lines=8> */
[----:B------:R-:W-:Y:S01]  /*4930*/  UMOV UR47, 0x40000040 ;  /* 0x40000040002f7882 */ /* 0x000fe20000000000 */
[----:B------:R-:W-:-:S02]  /*4940*/  FMNMX.FTZ R3, R41, R6, !PT ;  /* 0x0000000629037209 */ /* 0x000fc40007810000 */
[----:B------:R-:W-:Y:S02]  /*4950*/  FSEL R45, R45, -INF , P1 ;  /* 0xff8000002d2d7808 */ /* 0x000fe40000800000 */
[----:B------:R-:W-:Y:S02]  /*4960*/  FMNMX.FTZ R6, R44, R3, !PT ;  /* 0x000000032c067209 */ /* 0x000fe40007810000 */
[----:B------:R-:W-:Y:S02]  /*4970*/  ISETP.GT.AND P1, PT, R2, 0x51, PT ;  /* 0x000000510200780c */ /* 0x000fe40003f24270 */
[----:B------:R-:W-:Y:S02]  /*4980*/  FMNMX.FTZ R3, R45, R6, !PT ;  /* 0x000000062d037209 */ /* 0x000fe40007810000 */
[----:B------:R-:W-:Y:S02]  /*4990*/  FSEL R46, R46, -INF , P2 ;  /* 0xff8000002e2e7808 */ /* 0x000fe40001000000 */
[----:B------:R-:W-:-:S02]  /*49a0*/  ISETP.GT.AND P2, PT, R2, 0x59, PT ;  /* 0x000000590200780c */ /* 0x000fc40003f44270 */
[----:B------:R-:W-:Y:S02]  /*49b0*/  FSEL R43, R43, -INF , P3 ;  /* 0xff8000002b2b7808 */ /* 0x000fe40001800000 */
[----:B------:R-:W-:Y:S02]  /*49c0*/  ISETP.GT.AND P3, PT, R2, 0x60, PT ;  /* 0x000000600200780c */ /* 0x000fe40003f64270 */
[----:B------:R-:W-:Y:S02]  /*49d0*/  FSEL R42, R42, -INF , P4 ;  /* 0xff8000002a2a7808 */ /* 0x000fe40002000000 */
[----:B------:R-:W-:Y:S02]  /*49e0*/  ISETP.GT.AND P4, PT, R2, 0x61, PT ;  /* 0x000000610200780c */ /* 0x000fe40003f84270 */
[----:B------:R-:W-:Y:S02]  /*49f0*/  P2R R9, PR, RZ, 0x4 ;  /* 0x00000004ff097803 */ /* 0x000fe40000000000 */
[----:B------:R-:W-:Y:S01]  /*4a00*/  P2R R13, PR, RZ, 0x2 ;  /* 0x00000002ff0d7803 */ /* 0x000fe20000000000 */
[----:B------:R-:W-:-:S02]  /*4a10*/  WARPGROUP.DEPBAR.LE gsb0, 0x0 ;  /* 0x00008000000079c5 */ /* 0x000fc40000010000 */
[----:B------:R-:W-:Y:S01]  /*4a20*/  WARPGROUP.ARRIVE ;  /* 0x00000000000079c5 */ /* 0x000fe20000000000 */
[----:B------:R-:W-:Y:S02]  /*4a30*/  FSEL R32, R32, -INF , P0 ;  /* 0xff80000020207808 */ /* 0x000fe40000000000 */
[----:B------:R-:W-:Y:S02]  /*4a40*/  ISETP.GT.AND P0, PT, R2, 0x58, PT ;  /* 0x000000580200780c */ /* 0x000fe40003f04270 */
[----:B------:R-:W-:Y:S01]  /*4a50*/  FSEL R10, R33, -INF , P1 ;  /* 0xff800000210a7808 */ /* 0x000fe20000800000 */
[----:B------:R-:W-:Y:S01]  /*4a60*/  HGMMA.64x16x16.F32.BF16 R24, gdesc[UR44], R24, gsb0 ;  /* 0x002000002c1879f0 */ /* 0x000fe20008001818 */
[----:B------:R-:W-:Y:S02]  /*4a70*/  FMNMX.FTZ R3, R32, R3, !PT ;  /* 0x0000000320037209 */ /* 0x000fe40007810000 */
[----:B------:R-:W-:Y:S02]  /*4a80*/  FSEL R36, R36, -INF , P0 ;  /* 0xff80000024247808 */ /* 0x000fe40000000000 */
[----:B------:R-:W-:-:S02]  /*4a90*/  FMNMX.FTZ R3, R10, R3, !PT ;  /* 0x000000030a037209 */ /* 0x000fc40007810000 */
[----:B------:R-:W-:Y:S02]  /*4aa0*/  FSEL R12, R37, -INF , P2 ;  /* 0xff800000250c7808 */ /* 0x000fe40001000000 */
[----:B------:R-:W-:Y:S02]  /*4ab0*/  FMNMX.FTZ R3, R36, R3, !PT ;  /* 0x0000000324037209 */ /* 0x000fe40007810000 */
[----:B------:R-:W-:Y:S02]  /*4ac0*/  P2R R11, PR, RZ, 0x1 ;  /* 0x00000001ff0b7803 */ /* 0x000fe40000000000 */
[----:B------:R-:W-:Y:S02]  /*4ad0*/  FMNMX.FTZ R3, R12, R3, !PT ;  /* 0x000000030c037209 */ /* 0x000fe40007810000 */
[C---:B------:R-:W-:Y:S02]  /*4ae0*/  ISETP.GT.AND P0, PT, R2.reuse, 0x49, PT ;  /* 0x000000490200780c */ /* 0x040fe40003f04270 */
[----:B------:R-:W-:-:S02]  /*4af0*/  ISETP.GT.AND P1, PT, R2, 0x50, PT ;  /* 0x000000500200780c */ /* 0x000fc40003f24270 */
[----:B------:R-:W-:Y:S02]  /*4b00*/  FSEL R47, R47, -INF , P0 ;  /* 0xff8000002f2f7808 */ /* 0x000fe40000000000 */
[----:B------:R-:W-:Y:S02]  /*4b10*/  ISETP.NE.AND P0, PT, R11, RZ, PT ;  /* 0x000000ff0b00720c */ /* 0x000fe40003f05270 */
[----:B------:R-:W-:Y:S02]  /*4b20*/  FSEL R34, R34, -INF , P1 ;  /* 0xff80000022227808 */ /* 0x000fe40000800000 */
[----:B------:R-:W-:Y:S02]  /*4b30*/  ISETP.NE.AND P1, PT, R13, RZ, PT ;  /* 0x000000ff0d00720c */ /* 0x000fe40003f25270 */
[----:B------:R-:W-:Y:S02]  /*4b40*/  FSEL R38, R38, -INF , P0 ;  /* 0xff80000026267808 */ /* 0x000fe40000000000 */
[----:B------:R-:W-:-:S02]  /*4b50*/  FSEL R35, R35, -INF , P1 ;  /* 0xff80000023237808 */ /* 0x000fc40000800000 */
[----:B------:R-:W-:Y:S02]  /*4b60*/  ISETP.NE.AND P1, PT, R15, RZ, PT ;  /* 0x000000ff0f00720c */ /* 0x000fe40003f25270 */
[----:B------:R-:W-:-:S11]  /*4b70*/  ISETP.NE.AND P0, PT, R21, RZ, PT ;  /* 0x000000ff1500720c */ /* 0x000fd60003f05270 */
[----:B------:R-:W-:-:S05]  /*4b80*/  @!P1 VIADD R0, R0, 0x36840 ;  /* 0x0003684000009836 */ /* 0x000fca0000000000 */
[----:B------:R-:W-:Y:S01]  /*4b90*/  @!P1 PRMT R0, RZ, 0x654, R0 ;  /* 0x00000654ff009816 */ /* 0x000fe20000000000 */
[----:B------:R-:W-:Y:S02]  /*4ba0*/  WARPGROUP.DEPBAR.LE gsb0, 0x0 ;  /* 0x00008000000079c5 */ /* 0x000fe40000010000 */
[----:B------:R-:W-:Y:S01]  /*4bb0*/  FSEL R24, R24, -INF , P3 ;  /* 0xff80000018187808 */ /* 0x000fe20001800000 */
[----:B------:R0:W-:Y:S01]  /*4bc0*/  @!P1 SYNCS.ARRIVE.TRANS64.RED.A1T0 RZ, [R0+URZ], RZ ;  /* 0x000000ff00ff99a7 */ /* 0x0001e2000810043f */
[----:B------:R-:W-:Y:S02]  /*4bd0*/  FSEL R14, R25, -INF , P4 ;  /* 0xff800000190e7808 */ /* 0x000fe40002000000 */
[----:B------:R-:W-:Y:S02]  /*4be0*/  FMNMX.FTZ R3, R24, R3, !PT ;  /* 0x0000000318037209 */ /* 0x000fe40007810000 */
[----:B------:R-:W-:Y:S02]  /*4bf0*/  FSEL R28, R28, -INF , P5 ;  /* 0xff8000001c1c7808 */ /* 0x000fe40002800000 */
[----:B------:R-:W-:-:S02]  /*4c00*/  FMNMX.FTZ R3, R14, R3, !PT ;  /* 0x000000030e037209 */ /* 0x000fc40007810000 */
[----:B------:R-:W-:Y:S02]  /*4c10*/  FSEL R6, R29, -INF , P6 ;  /* 0xff8000001d067808 */ /* 0x000fe40003000000 */
[----:B------:R-:W-:Y:S02]  /*4c20*/  FMNMX.FTZ R3, R28, R3, !PT ;  /* 0x000000031c037209 */ /* 0x000fe40007810000 */
[----:B------:R-:W-:Y:S02]  /*4c30*/  FSEL R26, R26, -INF , P3 ;  /* 0xff8000001a1a7808 */ /* 0x000fe40001800000 */
[----:B------:R-:W-:Y:S02]  /*4c40*/  FMNMX.FTZ R5, R6, R3, !PT ;  /* 0x0000000306057209 */ /* 0x000fe40007810000 */
[----:B------:R-:W-:Y:S02]  /*4c50*/  FSEL R27, R27, -INF , P4 ;  /* 0xff8000001b1b7808 */ /* 0x000fe40002000000 */
[----:B------:R-:W-:Y:S01]  /*4c60*/  FSEL R30, R30, -INF , P5 ;  /* 0xff8000001e1e7808 */ /* 0x000fe20002800000 */
[----:B------:R-:W1:Y:S01]  /*4c70*/  SHFL.BFLY PT, R20, R5, 0x2, 0x1f ;  /* 0x0c401f0005147f89 */ /* 0x000e6200000e0000 */
[----:B------:R-:W-:-:S02]  /*4c80*/  FSEL R31, R31, -INF , P6 ;  /* 0xff8000001f1f7808 */ /* 0x000fc40003000000 */
[----:B-1----:R-:W-:-:S05]  /*4c90*/  FMNMX.FTZ R20, R5, R20, !PT ;  /* 0x0000001405147209 */ /* 0x002fca0007810000 */
        /* <DEDUP_REMOVED lines=20> */
[----:B------:R-:W-:Y:S01]  /*4de0*/  FMNMX.FTZ R9, R67, R2, !PT ;  /* 0x0000000243097209 */ /* 0x000fe20007810000 */
[--C-:B------:R-:W-:Y:S01]  /*4df0*/  FFMA.FTZ R41, R12, UR14, -R81.reuse ;  /* 0x0000000e0c297c23 */ /* 0x100fe20008010851 */
[--C-:B------:R-:W-:Y:S01]  /*4e00*/  FFMA.FTZ R178, R28, UR14, -R81.reuse ;  /* 0x0000000e1cb27c23 */ /* 0x100fe20008010851 */
[----:B------:R-:W1:Y:S01]  /*4e10*/  MUFU.EX2 R5, R5 ;  /* 0x0000000500057308 */ /* 0x000e620000000800 */
[----:B------:R-:W-:Y:S01]  /*4e20*/  FMNMX.FTZ R2, R70, R9, !PT ;  /* 0x0000000946027209 */ /* 0x000fe20007810000 */
[--C-:B------:R-:W-:Y:S01]  /*4e30*/  FFMA.FTZ R14, R14, UR14, -R81.reuse ;  /* 0x0000000e0e0e7c23 */ /* 0x100fe20008010851 */
[--C-:B------:R-:W-:Y:S01]  /*4e40*/  FFMA.FTZ R180, R32, UR14, -R81.reuse ;  /* 0x0000000e20b47c23 */ /* 0x100fe20008010851 */
[--C-:B------:R-:W-:Y:S01]  /*4e50*/  FFMA.FTZ R192, R56, UR14, -R81.reuse ;  /* 0x0000000e38c07c23 */ /* 0x100fe20008010851 */
[----:B------:R-:W-:Y:S01]  /*4e60*/  FMNMX.FTZ R9, R71, R2, !PT ;  /* 0x0000000247097209 */ /* 0x000fe20007810000 */
[--C-:B------:R-:W-:Y:S01]  /*4e70*/  FFMA.FTZ R176, R24, UR14, -R81.reuse ;  /* 0x0000000e18b07c23 */ /* 0x100fe20008010851 */
[--C-:B------:R-:W-:Y:S01]  /*4e80*/  FFMA.FTZ R194, R60, UR14, -R81.reuse ;  /* 0x0000000e3cc27c23 */ /* 0x100fe20008010851 */
[----:B------:R-:W2:Y:S01]  /*4e90*/  MUFU.EX2 R202, R202 ;  /* 0x000000ca00ca7308 */ /* 0x000ea20000000800 */
[----:B------:R-:W-:Y:S01]  /*4ea0*/  FMNMX.FTZ R2, R58, R9, !PT ;  /* 0x000000093a027209 */ /* 0x000fe20007810000 */
[--C-:B------:R-:W-:Y:S01]  /*4eb0*/  FFMA.FTZ R9, R65, UR14, -R81.reuse ;  /* 0x0000000e41097c23 */ /* 0x100fe20008010851 */
[--C-:B------:R-:W-:Y:S01]  /*4ec0*/  FFMA.FTZ R188, R48, UR14, -R81.reuse ;  /* 0x0000000e30bc7c23 */ /* 0x100fe20008010851 */
[--C-:B------:R-:W-:Y:S01]  /*4ed0*/  FFMA.FTZ R190, R52, UR14, -R81.reuse ;  /* 0x0000000e34be7c23 */ /* 0x100fe20008010851 */
[----:B------:R-:W-:Y:S01]  /*4ee0*/  FMNMX.FTZ R11, R59, R2, !PT ;  /* 0x000000023b0b7209 */ /* 0x000fe20007810000 */
[--C-:B------:R-:W-:Y:S01]  /*4ef0*/  FFMA.FTZ R184, R40, UR14, -R81.reuse ;  /* 0x0000000e28b87c23 */ /* 0x100fe20008010851 */
[--C-:B------:R-:W-:Y:S01]  /*4f00*/  FFMA.FTZ R186, R44, UR14, -R81.reuse ;  /* 0x0000000e2cba7c23 */ /* 0x100fe20008010851 */
[----:B------:R-:W3:Y:S01]  /*4f10*/  MUFU.EX2 R7, R7 ;  /* 0x0000000700077308 */ /* 0x000ee20000000800 */
[----:B------:R-:W-:Y:S01]  /*4f20*/  FMNMX.FTZ R2, R62, R11, !PT ;  /* 0x0000000b3e027209 */ /* 0x000fe20007810000 */
[----:B------:R-:W-:Y:S01]  /*4f30*/  FFMA.FTZ R182, R36, UR14, -R81 ;  /* 0x0000000e24b67c23 */ /* 0x000fe20008010851 */
[----:B------:R-:W-:-:S02]  /*4f40*/  IMAD.MOV.U32 R77, RZ, RZ, R119 ;  /* 0x000000ffff4d7224 */ /* 0x000fc400078e0077 */
[----:B------:R-:W-:Y:S01]  /*4f50*/  FMNMX.FTZ R11, R63, R2, !PT ;  /* 0x000000023f0b7209 */ /* 0x000fe20007810000 */
[----:B------:R-:W-:Y:S02]  /*4f60*/  IMAD.MOV.U32 R76, RZ, RZ, R119 ;  /* 0x000000ffff4c7224 */ /* 0x000fe400078e0077 */
[----:B------:R-:W4:Y:S01]  /*4f70*/  MUFU.EX2 R196, R196 ;  /* 0x000000c400c47308 */ /* 0x000f220000000800 */
[----:B------:R-:W-:Y:S01]  /*4f80*/  FMNMX.FTZ R2, R50, R11, !PT ;  /* 0x0000000b32027209 */ /* 0x000fe20007810000 */
[----:B------:R-:W-:Y:S01]  /*4f90*/  FFMA.FTZ R11, R69, UR14, -R81 ;  /* 0x0000000e450b7c23 */ /* 0x000fe20008010851 */
[--C-:B------:R-:W-:Y:S02]  /*4fa0*/  IMAD.MOV.U32 R73, RZ, RZ, R119.reuse ;  /* 0x000000ffff497224 */ /* 0x100fe400078e0077 */
[----:B------:R-:W-:Y:S01]  /*4fb0*/  FMNMX.FTZ R13, R51, R2, !PT ;  /* 0x00000002330d7209 */ /* 0x000fe20007810000 */
[--C-:B------:R-:W-:Y:S02]  /*4fc0*/  IMAD.MOV.U32 R72, RZ, RZ, R119.reuse ;  /* 0x000000ffff487224 */ /* 0x100fe400078e0077 */
[----:B------:R-:W5:Y:S01]  /*4fd0*/  MUFU.EX2 R9, R9 ;  /* 0x0000000900097308 */ /* 0x000f620000000800 */
[----:B------:R-:W-:Y:S01]  /*4fe0*/  FMNMX.FTZ R2, R54, R13, !PT ;  /* 0x0000000d36027209 */ /* 0x000fe20007810000 */
[----:B------:R-:W-:-:S02]  /*4ff0*/  IMAD.MOV.U32 R69, RZ, RZ, R119 ;  /* 0x000000ffff457224 */ /* 0x000fc400078e0077 */
[--C-:B------:R-:W-:Y:S01]  /*5000*/  IMAD.MOV.U32 R68, RZ, RZ, R119.reuse ;  /* 0x000000ffff447224 */ /* 0x100fe200078e0077 */
[----:B------:R-:W-:Y:S01]  /*5010*/  FMNMX.FTZ R13, R55, R2, !PT ;  /* 0x00000002370d7209 */ /* 0x000fe20007810000 */
[----:B------:R-:W-:Y:S02]  /*5020*/  IMAD.MOV.U32 R65, RZ, RZ, R119 ;  /* 0x000000ffff417224 */ /* 0x000fe400078e0077 */
[----:B------:R-:W0:Y:S01]  /*5030*/  MUFU.EX2 R198, R198 ;  /* 0x000000c600c67308 */ /* 0x000e220000000800 */
[----:B------:R-:W-:Y:S01]  /*5040*/  FMNMX.FTZ R2, R42, R13, !PT ;  /* 0x0000000d2a027209 */ /* 0x000fe20007810000 */
[----:B------:R-:W-:Y:S01]  /*5050*/  FFMA.FTZ R13, R57, UR14, -R81 ;  /* 0x0000000e390d7c23 */ /* 0x000fe20008010851 */
[--C-:B------:R-:W-:Y:S02]  /*5060*/  IMAD.MOV.U32 R64, RZ, RZ, R119.reuse ;  /* 0x000000ffff407224 */ /* 0x100fe400078e0077 */
[----:B------:R-:W-:Y:S01]  /*5070*/  FMNMX.FTZ R15, R43, R2, !PT ;  /* 0x000000022b0f7209 */ /* 0x000fe20007810000 */
[----:B------:R-:W-:-:S02]  /*5080*/  IMAD.MOV.U32 R60, RZ, RZ, R119 ;  /* 0x000000ffff3c7224 */ /* 0x000fc400078e0077 */
[----:B------:R-:W0:Y:S01]  /*5090*/  MUFU.EX2 R11, R11 ;  /* 0x0000000b000b7308 */ /* 0x000e220000000800 */
[----:B------:R-:W-:Y:S01]  /*50a0*/  FMNMX.FTZ R2, R46, R15, !PT ;  /* 0x0000000f2e027209 */ /* 0x000fe20007810000 */
[--C-:B------:R-:W-:Y:S02]  /*50b0*/  IMAD.MOV.U32 R56, RZ, RZ, R119.reuse ;  /* 0x000000ffff387224 */ /* 0x100fe400078e0077 */
[--C-:B------:R-:W-:Y:S01]  /*50c0*/  IMAD.MOV.U32 R52, RZ, RZ, R119.reuse ;  /* 0x000000ffff347224 */ /* 0x100fe200078e0077 */
[----:B------:R-:W-:Y:S01]  /*50d0*/  FMNMX.FTZ R15, R47, R2, !PT ;  /* 0x000000022f0f7209 */ /* 0x000fe20007810000 */
[----:B------:R-:W-:Y:S02]  /*50e0*/  IMAD.MOV.U32 R48, RZ, RZ, R119 ;  /* 0x000000ffff307224 */ /* 0x000fe400078e0077 */
[----:B------:R-:W0:Y:S01]  /*50f0*/  MUFU.EX2 R192, R192 ;  /* 0x000000c000c07308 */ /* 0x000e220000000800 */
[----:B------:R-:W-:Y:S01]  /*5100*/  FMNMX.FTZ R2, R34, R15, !PT ;  /* 0x0000000f22027209 */ /* 0x000fe20007810000 */
[----:B------:R-:W-:Y:S01]  /*5110*/  FFMA.FTZ R15, R61, UR14, -R81 ;  /* 0x0000000e3d0f7c23 */ /* 0x000fe20008010851 */
[----:B------:R-:W-:-:S02]  /*5120*/  IMAD.MOV.U32 R61, RZ, RZ, R119 ;  /* 0x000000ffff3d7224 */ /* 0x000fc400078e0077 */
[----:B------:R-:W-:Y:S01]  /*5130*/  FMNMX.FTZ R21, R35, R2, !PT ;  /* 0x0000000223157209 */ /* 0x000fe20007810000 */
[--C-:B------:R-:W-:Y:S02]  /*5140*/  IMAD.MOV.U32 R44, RZ, RZ, R119.reuse ;  /* 0x000000ffff2c7224 */ /* 0x100fe400078e0077 */
[----:B------:R-:W0:Y:S01]  /*5150*/  MUFU.EX2 R13, R13 ;  /* 0x0000000d000d7308 */ /* 0x000e220000000800 */
[----:B------:R-:W-:Y:S01]  /*5160*/  FMNMX.FTZ R2, R38, R21, !PT ;  /* 0x0000001526027209 */ /* 0x000fe20007810000 */
[--C-:B------:R-:W-:Y:S02]  /*5170*/  IMAD.MOV.U32 R40, RZ, RZ, R119.reuse ;  /* 0x000000ffff287224 */ /* 0x100fe400078e0077 */
[----:B------:R-:W-:Y:S01]  /*5180*/  IMAD.MOV.U32 R36, RZ, RZ, R119 ;  /* 0x000000ffff247224 */ /* 0x000fe200078e0077 */
[----:B------:R-:W-:-:S03]  /*5190*/  FMNMX.FTZ R21, R39, R2, !PT ;  /* 0x0000000227157209 */ /* 0x000fc60007810000 */
[----:B------:R-:W0:Y:S01]  /*51a0*/  MUFU.EX2 R194, R194 ;  /* 0x000000c200c27308 */ /* 0x000e220000000800 */
[----:B------:R-:W-:Y:S01]  /*51b0*/  FMNMX.FTZ R2, R26, R21, !PT ;  /* 0x000000151a027209 */ /* 0x000fe20007810000 */
[--C-:B------:R-:W-:Y:S01]  /*51c0*/  FFMA.FTZ R21, R49, UR14, -R81.reuse ;  /* 0x0000000e31157c23 */ /* 0x100fe20008010851 */
[----:B------:R-:W-:Y:S02]  /*51d0*/  FFMA.FTZ R49, R6, UR14, -R81 ;  /* 0x0000000e06317c23 */ /* 0x000fe40008010851 */
[----:B------:R-:W-:-:S03]  /*51e0*/  FMNMX.FTZ R25, R27, R2, !PT ;  /* 0x000000021b197209 */ /* 0x000fc60007810000 */
[----:B------:R-:W0:Y:S01]  /*51f0*/  MUFU.EX2 R15, R15 ;  /* 0x0000000f000f7308 */ /* 0x000e220000000800 */
[----:B------:R-:W-:Y:S01]  /*5200*/  FMNMX.FTZ R2, R30, R25, !PT ;  /* 0x000000191e027209 */ /* 0x000fe20007810000 */
[----:B------:R-:W-:Y:S01]  /*5210*/  FFMA.FTZ R25, R53, UR14, -R81 ;  /* 0x0000000e35197c23 */ /* 0x000fe20008010851 */
[----:B-1----:R-:W-:Y:S01]  /*5220*/  FADD.FTZ R53, R200, R5 ;  /* 0x00000005c8357221 */ /* 0x002fe20000010000 */
[----:B------:R-:W-:Y:S02]  /*5230*/  F2FP.BF16.F32.PACK_AB R200, R5, R200 ;  /* 0x000000c805c8723e */ /* 0x000fe400000010ff */
[----:B------:R-:W-:Y:S01]  /*5240*/  FMNMX.FTZ R2, R31, R2, !PT ;  /* 0x000000021f027209 */ /* 0x000fe20007810000 */
[----:B--2---:R-:W-:Y:S01]  /*5250*/  FADD.FTZ R28, R202, R53 ;  /* 0x00000035ca1c7221 */ /* 0x004fe20000010000 */
[----:B------:R-:W1:Y:S01]  /*5260*/  MUFU.EX2 R188, R188 ;  /* 0x000000bc00bc7308 */ /* 0x000e620000000800 */
[C---:B---3--:R-:W-:Y:S02]  /*5270*/  F2FP.BF16.F32.PACK_AB R202, R7.reuse, R202 ;  /* 0x000000ca07ca723e */ /* 0x048fe400000010ff */
[----:B------:R-:W2:Y:S01]  /*5280*/  SHFL.BFLY PT, R37, R2, 0x2, 0x1f ;  /* 0x0c401f0002257f89 */ /* 0x000ea200000e0000 */
[----:B------:R-:W-:-:S04]  /*5290*/  FADD.FTZ R53, R7, R28 ;  /* 0x0000001c07357221 */ /* 0x000fc80000010000 */
[----:B----4-:R-:W-:Y:S01]  /*52a0*/  FADD.FTZ R28, R196, R53 ;  /* 0x00000035c41c7221 */ /* 0x010fe20000010000 */
[----:B------:R-:W3:Y:S01]  /*52b0*/  MUFU.EX2 R21, R21 ;  /* 0x0000001500157308 */ /* 0x000ee20000000800 */
[C---:B-----5:R-:W-:Y:S02]  /*52c0*/  F2FP.BF16.F32.PACK_AB R196, R9.reuse, R196 ;  /* 0x000000c409c4723e */ /* 0x060fe400000010ff */
[----:B------:R-:W-:-:S04]  /*52d0*/  FADD.FTZ R53, R9, R28 ;  /* 0x0000001c09357221 */ /* 0x000fc80000010000 */
[----:B0-----:R-:W-:Y:S01]  /*52e0*/  FADD.FTZ R32, R198, R53 ;  /* 0x00000035c6207221 */ /* 0x001fe20000010000 */
[----:B------:R-:W-:Y:S01]  /*52f0*/  MUFU.EX2 R190, R190 ;  /* 0x000000be00be7308 */ /* 0x000fe20000000800 */
[C---:B------:R-:W-:Y:S02]  /*5300*/  F2FP.BF16.F32.PACK_AB R198, R11.reuse, R198 ;  /* 0x000000c60bc6723e */ /* 0x040fe400000010ff */
[----:B------:R-:W-:-:S04]  /*5310*/  FADD.FTZ R57, R11, R32 ;  /* 0x000000200b397221 */ /* 0x000fc80000010000 */
[----:B------:R-:W-:Y:S01]  /*5320*/  FADD.FTZ R32, R192, R57 ;  /* 0x00000039c0207221 */ /* 0x000fe20000010000 */
[----:B------:R-:W-:Y:S01]  /*5330*/  MUFU.EX2 R25, R25 ;  /* 0x0000001900197308 */ /* 0x000fe20000000800 */
[C---:B------:R-:W-:Y:S02]  /*5340*/  F2FP.BF16.F32.PACK_AB R192, R13.reuse, R192 ;  /* 0x000000c00dc0723e */ /* 0x040fe400000010ff */
[----:B--2---:R-:W-:Y:S01]  /*5350*/  FMNMX.FTZ R20, R2, R37, !PT ;  /* 0x0000002502147209 */ /* 0x004fe20007810000 */
[----:B------:R-:W-:Y:S01]  /*5360*/  FFMA.FTZ R37, R10, UR14, -R81 ;  /* 0x0000000e0a257c23 */ /* 0x000fe20008010851 */
[----:B------:R-:W-:Y:S01]  /*5370*/  FADD.FTZ R57, R13, R32 ;  /* 0x000000200d397221 */ /* 0x000fe20000010000 */
[----:B------:R-:W-:Y:S02]  /*5380*/  IMAD.MOV.U32 R81, RZ, RZ, R119 ;  /* 0x000000ffff517224 */ /* 0x000fe400078e0077 */
[----:B------:R-:W0:Y:S01]  /*5390*/  SHFL.BFLY PT, R45, R20, 0x1, 0x1f ;  /* 0x0c201f00142d7f89 */ /* 0x000e2200000e0000 */
[----:B------:R-:W-:Y:S01]  /*53a0*/  FADD.FTZ R32, R194, R57 ;  /* 0x00000039c2207221 */ /* 0x000fe20000010000 */
[----:B------:R-:W-:Y:S01]  /*53b0*/  MUFU.EX2 R184, R184 ;  /* 0x000000b800b87308 */ /* 0x000fe20000000800 */
[----:B------:R-:W-:-:S02]  /*53c0*/  F2FP.BF16.F32.PACK_AB R194, R15, R194 ;  /* 0x000000c20fc2723e */ /* 0x000fc400000010ff */
[----:B------:R-:W-:-:S04]  /*53d0*/  FADD.FTZ R57, R15, R32 ;  /* 0x000000200f397221 */ /* 0x000fc80000010000 */
[----:B-1----:R-:W-:Y:S01]  /*53e0*/  FADD.FTZ R32, R188, R57 ;  /* 0x00000039bc207221 */ /* 0x002fe20000010000 */
[----:B------:R-:W-:Y:S01]  /*53f0*/  MUFU.EX2 R29, R29 ;  /* 0x0000001d001d7308 */ /* 0x000fe20000000800 */
[C---:B---3--:R-:W-:Y:S02]  /*5400*/  F2FP.BF16.F32.PACK_AB R188, R21.reuse, R188 ;  /* 0x000000bc15bc723e */ /* 0x048fe400000010ff */
[----:B------:R-:W-:Y:S01]  /*5410*/  FADD.FTZ R57, R21, R32 ;  /* 0x0000002015397221 */ /* 0x000fe20000010000 */
[----:B------:R-:W-:-:S04]  /*5420*/  IMAD.MOV.U32 R32, RZ, RZ, R119 ;  /* 0x000000ffff207224 */ /* 0x000fc800078e0077 */
[----:B------:R-:W-:Y:S01]  /*5430*/  MUFU.EX2 R186, R186 ;  /* 0x000000ba00ba7308 */ /* 0x000fe20000000800 */
[----:B0-----:R-:W-:-:S07]  /*5440*/  FMNMX.FTZ R2, R20, R45, !PT ;  /* 0x0000002d14027209 */ /* 0x001fce0007810000 */
[----:B------:R0:W-:Y:S01]  /*5450*/  MUFU.EX2 R45, R14 ;  /* 0x0000000e002d7308 */ /* 0x0001e20000000800 */
[C---:B------:R-:W-:Y:S01]  /*5460*/  FSETP.NEU.FTZ.AND P2, PT, R2.reuse, -INF , PT ;  /* 0xff8000000200780b */ /* 0x040fe20003f5d000 */
[----:B------:R-:W-:-:S05]  /*5470*/  FMUL.FTZ R10, R2, UR14 ;  /* 0x0000000e020a7c20 */ /* 0x000fca0008410000 */
[----:B------:R-:W-:Y:S01]  /*5480*/  FSEL R6, R10, RZ, P2 ;  /* 0x000000ff0a067208 */ /* 0x000fe20001000000 */
[----:B------:R-:W-:Y:S01]  /*5490*/  MUFU.EX2 R33, R33 ;  /* 0x0000002100217308 */ /* 0x000fe20000000800 */
[----:B------:R-:W-:-:S03]  /*54a0*/  PLOP3.LUT P2, PT, PT, PT, UP0, 0x80, 0x0 ;  /* 0x000000000000781c */ /* 0x000fc60003f4f008 */
[--C-:B------:R-:W-:Y:S01]  /*54b0*/  FFMA.FTZ R201, R74, UR14, -R6.reuse ;  /* 0x0000000e4ac97c23 */ /* 0x100fe20008010806 */
[--C-:B------:R-:W-:Y:S01]  /*54c0*/  FFMA.FTZ R10, R75, UR14, -R6.reuse ;  /* 0x0000000e4b0a7c23 */ /* 0x100fe20008010806 */
[--C-:B------:R-:W-:Y:S01]  /*54d0*/  FFMA.FTZ R203, R78, UR14, -R6.reuse ;  /* 0x0000000e4ecb7c23 */ /* 0x100fe20008010806 */
[--C-:B------:R-:W-:Y:S01]  /*54e0*/  FFMA.FTZ R12, R79, UR14, -R6.reuse ;  /* 0x0000000e4f0c7c23 */ /* 0x100fe20008010806 */
[--C-:B------:R-:W-:Y:S01]  /*54f0*/  FFMA.FTZ R197, R66, UR14, -R6.reuse ;  /* 0x0000000e42c57c23 */ /* 0x100fe20008010806 */
[--C-:B0-----:R-:W-:Y:S01]  /*5500*/  FFMA.FTZ R14, R67, UR14, -R6.reuse ;  /* 0x0000000e430e7c23 */ /* 0x101fe20008010806 */
[----:B------:R-:W-:Y:S01]  /*5510*/  MUFU.EX2 R201, R201 ;  /* 0x000000c900c97308 */ /* 0x000fe20000000800 */
[--C-:B------:R-:W-:Y:S01]  /*5520*/  FFMA.FTZ R199, R70, UR14, -R6.reuse ;  /* 0x0000000e46c77c23 */ /* 0x100fe20008010806 */
        /* <DEDUP_REMOVED lines=23> */
[----:B0-----:R-:W-:Y:S01]  /*56a0*/  FADD.FTZ R28, R201, R10 ;  /* 0x0000000ac91c7221 */ /* 0x001fe20000010000 */
[----:B------:R-:W-:Y:S01]  /*56b0*/  FFMA.FTZ R31, R31, UR14, -R6 ;  /* 0x0000000e1f1f7c23 */ /* 0x000fe20008010806 */
[----:B------:R-:W-:Y:S01]  /*56c0*/  F2FP.BF16.F32.PACK_AB R201, R10, R201 ;  /* 0x000000c90ac9723e */ /* 0x000fe200000010ff */
[----:B------:R-:W-:-:S02]  /*56d0*/  IMAD.MOV.U32 R79, RZ, RZ, R119 ;  /* 0x000000ffff4f7224 */ /* 0x000fc400078e0077 */
[--C-:B------:R-:W-:Y:S02]  /*56e0*/  IMAD.MOV.U32 R78, RZ, RZ, R119.reuse ;  /* 0x000000ffff4e7224 */ /* 0x100fe400078e0077 */
[----:B------:R-:W0:Y:S01]  /*56f0*/  MUFU.EX2 R197, R197 ;  /* 0x000000c500c57308 */ /* 0x000e220000000800 */
[----:B-1----:R-:W-:Y:S01]  /*5700*/  FADD.FTZ R53, R203, R28 ;  /* 0x0000001ccb357221 */ /* 0x002fe20000010000 */
[--C-:B------:R-:W-:Y:S02]  /*5710*/  IMAD.MOV.U32 R75, RZ, RZ, R119.reuse ;  /* 0x000000ffff4b7224 */ /* 0x100fe400078e0077 */
[--C-:B------:R-:W-:Y:S02]  /*5720*/  IMAD.MOV.U32 R74, RZ, RZ, R119.reuse ;  /* 0x000000ffff4a7224 */ /* 0x100fe400078e0077 */
[----:B------:R-:W-:Y:S02]  /*5730*/  IMAD.MOV.U32 R71, RZ, RZ, R119 ;  /* 0x000000ffff477224 */ /* 0x000fe400078e0077 */
[----:B------:R-:W1:Y:S01]  /*5740*/  MUFU.EX2 R14, R14 ;  /* 0x0000000e000e7308 */ /* 0x000e620000000800 */
[C---:B--2---:R-:W-:Y:S01]  /*5750*/  FADD.FTZ R28, R12.reuse, R53 ;  /* 0x000000350c1c7221 */ /* 0x044fe20000010000 */
[----:B------:R-:W-:Y:S01]  /*5760*/  F2FP.BF16.F32.PACK_AB R203, R12, R203 ;  /* 0x000000cb0ccb723e */ /* 0x000fe200000010ff */
[----:B------:R-:W-:-:S02]  /*5770*/  IMAD.MOV.U32 R70, RZ, RZ, R119 ;  /* 0x000000ffff467224 */ /* 0x000fc400078e0077 */
[--C-:B------:R-:W-:Y:S02]  /*5780*/  IMAD.MOV.U32 R67, RZ, RZ, R119.reuse ;  /* 0x000000ffff437224 */ /* 0x100fe400078e0077 */
[--C-:B------:R-:W-:Y:S01]  /*5790*/  IMAD.MOV.U32 R66, RZ, RZ, R119.reuse ;  /* 0x000000ffff427224 */ /* 0x100fe200078e0077 */
[----:B------:R-:W2:Y:S01]  /*57a0*/  MUFU.EX2 R199, R199 ;  /* 0x000000c700c77308 */ /* 0x000ea20000000800 */
[----:B0-----:R-:W-:Y:S01]  /*57b0*/  FADD.FTZ R53, R197, R28 ;  /* 0x0000001cc5357221 */ /* 0x001fe20000010000 */
[--C-:B------:R-:W-:Y:S02]  /*57c0*/  IMAD.MOV.U32 R59, RZ, RZ, R119.reuse ;  /* 0x000000ffff3b7224 */ /* 0x100fe400078e0077 */
[----:B------:R-:W-:-:S04]  /*57d0*/  IMAD.MOV.U32 R58, RZ, RZ, R119 ;  /* 0x000000ffff3a7224 */ /* 0x000fc800078e0077 */
        /* <DEDUP_REMOVED lines=9> */
[----:B-1----:R-:W-:Y:S01]  /*5870*/  FADD.FTZ R53, R193, R28 ;  /* 0x0000001cc1357221 */ /* 0x002fe20000010000 */
[----:B------:R-:W-:Y:S01]  /*5880*/  FADD.FTZ R28, R190, R57 ;  /* 0x00000039be1c7221 */ /* 0x000fe20000010000 */
[----:B------:R-:W-:-:S03]  /*5890*/  F2FP.BF16.F32.PACK_AB R190, R25, R190 ;  /* 0x000000be19be723e */ /* 0x000fc600000010ff */
[----:B------:R-:W-:Y:S01]  /*58a0*/  FADD.FTZ R57, R25, R28 ;  /* 0x0000001c19397221 */ /* 0x000fe20000010000 */
[----:B------:R-:W-:Y:S01]  /*58b0*/  IMAD.MOV.U32 R25, RZ, RZ, R119 ;  /* 0x000000ffff197224 */ /* 0x000fe200078e0077 */
[----:B------:R-:W1:Y:S01]  /*58c0*/  MUFU.EX2 R63, R63 ;  /* 0x0000003f003f7308 */ /* 0x000e620000000800 */
[----:B--2---:R-:W-:Y:S01]  /*58d0*/  FADD.FTZ R53, R24, R53 ;  /* 0x0000003518357221 */ /* 0x004fe20000010000 */
[----:B------:R-:W-:Y:S01]  /*58e0*/  FADD.FTZ R28, R184, R57 ;  /* 0x00000039b81c7221 */ /* 0x000fe20000010000 */
[C---:B------:R-:W-:Y:S02]  /*58f0*/  F2FP.BF16.F32.PACK_AB R184, R29.reuse, R184 ;  /* 0x000000b81db8723e */ /* 0x040fe400000010ff */
[----:B------:R-:W-:Y:S01]  /*5900*/  F2FP.BF16.F32.PACK_AB R193, R24, R193 ;  /* 0x000000c118c1723e */ /* 0x000fe200000010ff */
[----:B------:R-:W-:Y:S01]  /*5910*/  FADD.FTZ R57, R29, R28 ;  /* 0x0000001c1d397221 */ /* 0x000fe20000010000 */
[----:B------:R-:W-:Y:S01]  /*5920*/  IMAD.MOV.U32 R29, RZ, RZ, R119 ;  /* 0x000000ffff1d7224 */ /* 0x000fe200078e0077 */
[----:B------:R-:W2:Y:S01]  /*5930*/  MUFU.EX2 R50, R50 ;  /* 0x0000003200327308 */ /* 0x000ea20000000800 */
[----:B0-----:R-:W-:Y:S01]  /*5940*/  FADD.FTZ R0, R62, R53 ;  /* 0x000000353e007221 */ /* 0x001fe20000010000 */
[----:B------:R-:W-:Y:S01]  /*5950*/  FADD.FTZ R28, R186, R57 ;  /* 0x00000039ba1c7221 */ /* 0x000fe20000010000 */
[----:B------:R-:W-:Y:S01]  /*5960*/  F2FP.BF16.F32.PACK_AB R186, R33, R186 ;  /* 0x000000ba21ba723e */ /* 0x000fe200000010ff */
[----:B------:R-:W-:-:S02]  /*5970*/  IMAD.MOV.U32 R57, RZ, RZ, R119 ;  /* 0x000000ffff397224 */ /* 0x000fc400078e0077 */
[--C-:B------:R-:W-:Y:S02]  /*5980*/  IMAD.MOV.U32 R24, RZ, RZ, R119.reuse ;  /* 0x000000ffff187224 */ /* 0x100fe400078e0077 */
[----:B------:R-:W0:Y:S01]  /*5990*/  MUFU.EX2 R51, R51 ;  /* 0x0000003300337308 */ /* 0x000e220000000800 */
[C---:B-1----:R-:W-:Y:S01]  /*59a0*/  FADD.FTZ R53, R63.reuse, R0 ;  /* 0x000000003f357221 */ /* 0x042fe20000010000 */
[----:B------:R-:W-:Y:S01]  /*59b0*/  F2FP.BF16.F32.PACK_AB R195, R63, R62 ;  /* 0x0000003e3fc3723e */ /* 0x000fe200000010ff */
[--C-:B------:R-:W-:Y:S02]  /*59c0*/  IMAD.MOV.U32 R63, RZ, RZ, R119.reuse ;  /* 0x000000ffff3f7224 */ /* 0x100fe400078e0077 */
[----:B------:R-:W-:-:S03]  /*59d0*/  IMAD.MOV.U32 R62, RZ, RZ, R119 ;  /* 0x000000ffff3e7224 */ /* 0x000fc600078e0077 */
        /* <DEDUP_REMOVED lines=8> */
[----:B-1----:R-:W-:Y:S01]  /*5a60*/  FADD.FTZ R0, R54, R53 ;  /* 0x0000003536007221 */ /* 0x002fe20000010000 */
[----:B------:R-:W-:Y:S01]  /*5a70*/  FADD.FTZ R53, R33, R28 ;  /* 0x0000001c21357221 */ /* 0x000fe20000010000 */
[--C-:B------:R-:W-:Y:S02]  /*5a80*/  IMAD.MOV.U32 R33, RZ, RZ, R119.reuse ;  /* 0x000000ffff217224 */ /* 0x100fe400078e0077 */
[----:B------:R-:W-:-:S03]  /*5a90*/  IMAD.MOV.U32 R28, RZ, RZ, R119 ;  /* 0x000000ffff1c7224 */ /* 0x000fc600078e0077 */
        /* <DEDUP_REMOVED lines=21> */
[----:B------:R-:W-:-:S06]  /*5bf0*/  IMAD.MOV.U32 R53, RZ, RZ, R119 ;  /* 0x000000ffff357224 */ /* 0x000fcc00078e0077 */
[----:B------:R-:W1:Y:S01]  /*5c00*/  MUFU.EX2 R35, R35 ;  /* 0x0000002300237308 */ /* 0x000e620000000800 */
[----:B--2---:R-:W-:-:S07]  /*5c10*/  FADD.FTZ R0, R34, R5 ;  /* 0x0000000522007221 */ /* 0x004fce0000010000 */
[----:B------:R-:W2:Y:S01]  /*5c20*/  MUFU.EX2 R182, R182 ;  /* 0x000000b600b67308 */ /* 0x000ea20000000800 */
[C---:B0-----:R-:W-:Y:S01]  /*5c30*/  FADD.FTZ R7, R37.reuse, R6 ;  /* 0x0000000625077221 */ /* 0x041fe20000010000 */
[----:B------:R-:W-:Y:S01]  /*5c40*/  F2FP.BF16.F32.PACK_AB R180, R37, R180 ;  /* 0x000000b425b4723e */ /* 0x000fe200000010ff */
[----:B------:R-:W-:-:S05]  /*5c50*/  IMAD.MOV.U32 R37, RZ, RZ, R119 ;  /* 0x000000ffff257224 */ /* 0x000fca00078e0077 */
        /* <DEDUP_REMOVED lines=15> */
[----:B------:R-:W-:Y:S01]  /*5d50*/  F2FP.BF16.F32.PACK_AB R183, R39, R38 ;  /* 0x0000002627b7723e */ /* 0x000fe200000010ff */
[--C-:B------:R-:W-:Y:S02]  /*5d60*/  IMAD.MOV.U32 R39, RZ, RZ, R119.reuse ;  /* 0x000000ffff277224 */ /* 0x100fe400078e0077 */
[----:B------:R-:W-:-:S03]  /*5d70*/  IMAD.MOV.U32 R38, RZ, RZ, R119 ;  /* 0x000000ffff267224 */ /* 0x000fc600078e0077 */
[----:B------:R-:W2:Y:S01]  /*5d80*/  MUFU.EX2 R27, R27 ;  /* 0x0000001b001b7308 */ /* 0x000ea20000000800 */
[----:B0-----:R-:W-:Y:S01]  /*5d90*/  FADD.FTZ R6, R176, R7 ;  /* 0x00000007b0067221 */ /* 0x001fe20000010000 */
[----:B------:R-:W-:-:S03]  /*5da0*/  F2FP.BF16.F32.PACK_AB R176, R45, R176 ;  /* 0x000000b02db0723e */ /* 0x000fc600000010ff */
[----:B------:R-:W-:Y:S01]  /*5db0*/  FADD.FTZ R7, R45, R6 ;  /* 0x000000062d077221 */ /* 0x000fe20000010000 */
[----:B------:R-:W-:Y:S02]  /*5dc0*/  IMAD.MOV.U32 R45, RZ, RZ, R119 ;  /* 0x000000ffff2d7224 */ /* 0x000fe400078e0077 */
        /* <DEDUP_REMOVED lines=8> */
[----:B0-----:R-:W-:Y:S01]  /*5e50*/  FADD.FTZ R6, R178, R7 ;  /* 0x00000007b2067221 */ /* 0x001fe20000010000 */
[----:B------:R-:W-:-:S06]  /*5e60*/  IMAD.MOV.U32 R7, RZ, RZ, 0x3f800000 ;  /* 0x3f800000ff077424 */ /* 0x000fcc00078e00ff */
[----:B------:R-:W0:Y:S01]  /*5e70*/  MUFU.EX2 R31, R31 ;  /* 0x0000001f001f7308 */ /* 0x000e220000000800 */
[----:B-1----:R-:W-:Y:S01]  /*5e80*/  FADD.FTZ R0, R30, R5 ;  /* 0x000000051e007221 */ /* 0x002fe20000010000 */
[C---:B--2---:R-:W-:Y:S01]  /*5e90*/  FADD.FTZ R6, R49.reuse, R6 ;  /* 0x0000000631067221 */ /* 0x044fe20000010000 */
[----:B------:R-:W-:Y:S01]  /*5ea0*/  F2FP.BF16.F32.PACK_AB R178, R49, R178 ;  /* 0x000000b231b2723e */ /* 0x000fe200000010ff */
[--C-:B------:R-:W-:Y:S02]  /*5eb0*/  IMAD.MOV.U32 R49, RZ, RZ, R119.reuse ;  /* 0x000000ffff317224 */ /* 0x100fe400078e0077 */
[C---:B0-----:R-:W-:Y:S01]  /*5ec0*/  FADD.FTZ R5, R31.reuse, R0 ;  /* 0x000000001f057221 */ /* 0x041fe20000010000 */
[----:B------:R-:W-:Y:S01]  /*5ed0*/  F2FP.BF16.F32.PACK_AB R179, R31, R30 ;  /* 0x0000001e1fb3723e */ /* 0x000fe200000010ff */
[----:B------:R-:W-:Y:S02]  /*5ee0*/  IMAD.MOV.U32 R0, RZ, RZ, 0x3f800000 ;  /* 0x3f800000ff007424 */ /* 0x000fe400078e00ff */
[----:B------:R-:W-:-:S02]  /*5ef0*/  IMAD.MOV.U32 R31, RZ, RZ, R119 ;  /* 0x000000ffff1f7224 */ /* 0x000fc400078e0077 */
        /* <DEDUP_REMOVED lines=54> */
[----:B------:R-:W-:-:S07]  /*6260*/  CS2R R24, SRZ ;  /* 0x0000000000187805 */ /* 0x000fce000001ff00 */
.L_x_3408:
        /* <DEDUP_REMOVED lines=8> */
.L_x_3400:
        /* <DEDUP_REMOVED lines=10> */
.L_x_3401:
[----:B-1----:R-:W-:Y:S05]  /*6390*/  @P2 BRA `(.L_x_3402) ;  /* 0x0000000000082947 */ /* 0x002fea0003800000 */
[----:B------:R-:W1:Y:S02]  /*63a0*/  SYNCS.PHASECHK.TRANS64.TRYWAIT P2, [UR60+0x36830], R2 ;  /* 0x03683002ff0075a7 */ /* 0x000e64000804017c */
[----:B-1----:R-:W-:Y:S05]  /*63b0*/  @!P2 BRA `(.L_x_3403) ;  /* 0x000000f800bca947 */ /* 0x002fea0003800000 */
.L_x_3402:
[----:B------:R-:W-:Y:S01]  /*63c0*/  R2UR UR10, R8 ;  /* 0x00000000080a72ca */ /* 0x000fe200000e0000 */
[----:B------:R-:W-:Y:S01]  /*63d0*/  WARPGROUP.ARRIVE ;  /* 0x00000000000079c5 */ /* 0x000fe20000000000 */
[----:B------:R-:W-:Y:S01]  /*63e0*/  R2UR UR7, R16 ;  /* 0x00000000100772ca */ /* 0x000fe200000e0000 */
[----:B------:R-:W-:Y:S01]  /*63f0*/  UMOV UR39, 0x40000040 ;  /* 0x4000004000277882 */ /* 0x000fe20000000000 */
[----:B------:R-:W-:Y:S01]  /*6400*/  MOV R12, UR37 ;  /* 0x00000025000c7c02 */ /* 0x000fe20008000f00 */
[----:B------:R-:W-:Y:S01]  /*6410*/  UMOV UR37, UR53 ;  /* 0x0000003500257c82 */ /* 0x000fe20008000000 */
[----:B------:R-:W-:Y:S01]  /*6420*/  MOV R13, UR36 ;  /* 0x00000024000d7c02 */ /* 0x000fe20008000f00 */
[----:B------:R-:W-:Y:S01]  /*6430*/  UMOV UR36, UR52 ;  /* 0x0000003400247c82 */ /* 0x000fe20008000000 */
[----:B------:R-:W-:Y:S01]  /*6440*/  MOV R14, UR41 ;  /* 0x00000029000e7c02 */ /* 0x000fe20008000f00 */
[----:B------:R-:W-:Y:S01]  /*6450*/  UMOV UR41, UR53 ;  /* 0x0000003500297c82 */ /* 0x000fe20008000000 */
[----:B------:R-:W-:Y:S01]  /*6460*/  MOV R15, UR40 ;  /* 0x00000028000f7c02 */ /* 0x000fe20008000f00 */
[----:B------:R-:W-:Y:S01]  /*6470*/  UMOV UR40, UR52 ;  /* 0x0000003400287c82 */ /* 0x000fe20008000000 */
[----:B------:R-:W-:Y:S01]  /*6480*/  UMOV UR43, 0x40000040 ;  /* 0x40000040002b7882 */ /* 0x000fe20000000000 */
[----:B------:R-:W-:Y:S01]  /*6490*/  UMOV UR48, UR52 ;  /* 0x0000003400307c82 */ /* 0x000fe20008000000 */
[----:B------:R-:W-:Y:S01]  /*64a0*/  UMOV UR49, UR53 ;  /* 0x0000003500317c82 */ /* 0x000fe20008000000 */
[----:B------:R-:W-:Y:S01]  /*64b0*/  UIMAD UR7, UR7, 0xa80, UR10 ;  /* 0x00000a80070778a4 */ /* 0x000fe2000f8e020a */
[----:B01----:R-:W-:Y:S01]  /*64c0*/  MOV R2, UR45 ;  /* 0x0000002d00027c02 */ /* 0x003fe20008000f00 */
[----:B------:R-:W-:Y:S01]  /*64d0*/  UMOV UR51, 0x40000040 ;  /* 0x4000004000337882 */ /* 0x000fe20000000000 */
[----:B------:R-:W-:Y:S01]  /*64e0*/  MOV R3, UR44 ;  /* 0x0000002c00037c02 */ /* 0x000fe20008000f00 */
[----:B------:R-:W-:Y:S01]  /*64f0*/  UIADD3 UR11, UR7, 0x80, URZ ;  /* 0x00000080070b7890 */ /* 0x000fe2000fffe03f */
[-C--:B------:R-:W-:Y:S01]  /*6500*/  FMUL.FTZ R24, R24, R7.reuse ;  /* 0x0000000718187220 */ /* 0x080fe20000410000 */
[----:B------:R-:W-:Y:S01]  /*6510*/  UIADD3 UR50, UR7, 0x100, URZ ;  /* 0x0000010007327890 */ /* 0x000fe2000fffe03f */
[-C--:B------:R-:W-:Y:S01]  /*6520*/  FMUL.FTZ R25, R25, R7.reuse ;  /* 0x0000000719197220 */ /* 0x080fe20000410000 */
[----:B------:R-:W-:Y:S01]  /*6530*/  UMOV UR38, UR7 ;  /* 0x0000000700267c82 */ /* 0x000fe20008000000 */
[----:B------:R-:W-:Y:S01]  /*6540*/  UIADD3 UR10, UR7, 0x180, URZ ;  /* 0x00000180070a7890 */ /* 0x000fe2000fffe03f */
[----:B------:R-:W-:Y:S01]  /*6550*/  HGMMA.64x16x16.F32.BF16 R168, gdesc[UR36], RZ, !UPT, gsb0 ;  /* 0x0020000024a879f0 */ /* 0x000fe2000c0018ff */
[----:B------:R-:W-:Y:S01]  /*6560*/  UMOV UR42, UR11 ;  /* 0x0000000b002a7c82 */ /* 0x000fe20008000000 */
[----:B------:R-:W-:Y:S01]  /*6570*/  UMOV UR44, UR52 ;  /* 0x00000034002c7c82 */ /* 0x000fe20008000000 */
[----:B------:R-:W-:Y:S01]  /*6580*/  UMOV UR45, UR53 ;  /* 0x00000035002d7c82 */ /* 0x000fe20008000000 */
[----:B------:R-:W-:Y:S01]  /*6590*/  UMOV UR47, 0x40000040 ;  /* 0x40000040002f7882 */ /* 0x000fe20000000000 */
[----:B------:R-:W-:Y:S01]  /*65a0*/  UIADD3 UR54, UR7, 0x200, URZ ;  /* 0x0000020007367890 */ /* 0x000fe2000fffe03f */
[----:B------:R-:W-:Y:S01]  /*65b0*/  R2UR UR37, R12 ;  /* 0x000000000c2572ca */ /* 0x000fe200000e0000 */
[----:B------:R-:W-:Y:S01]  /*65c0*/  UMOV UR46, UR10 ;  /* 0x0000000a002e7c82 */ /* 0x000fe20008000000 */
[----:B------:R-:W-:Y:S01]  /*65d0*/  UMOV UR55, 0x40000040 ;  /* 0x4000004000377882 */ /* 0x000fe20000000000 */
[----:B------:R-:W-:Y:S01]  /*65e0*/  UIADD3 UR58, UR7, 0x280, URZ ;  /* 0x00000280073a7890 */ /* 0x000fe2000fffe03f */
[----:B------:R-:W-:Y:S01]  /*65f0*/  R2UR UR36, R13 ;  /* 0x000000000d2472ca */ /* 0x000fe200000e0000 */
        /* <DEDUP_REMOVED lines=136> */
[----:B------:R-:W-:Y:S03]  /*6e80*/  HGMMA.64x16x16.F32.BF16 R136, gdesc[UR52], RZ, !UPT, gsb0 ;  /* 0x00200000348879f0 */ /* 0x000fe6000c0018ff */
[----:B------:R-:W-:Y:S02]  /*6e90*/  WARPGROUP.DEPBAR.LE gsb0, 0x0 ;  /* 0x00008000000079c5 */ /* 0x000fe40000010000 */
[----:B------:R-:W-:-:S06]  /*6ea0*/  WARPGROUP.ARRIVE ;  /* 0x00000000000079c5 */ /* 0x000fcc0000000000 */
[----:B------:R-:W-:Y:S03]  /*6eb0*/  HGMMA.64x16x16.F32.BF16 R128, gdesc[UR56], RZ, !UPT, gsb0 ;  /* 0x00200000388079f0 */ /* 0x000fe6000c0018ff */
        /* <DEDUP_REMOVED lines=434> */
[----:B------:R-:W-:Y:S01]  /*89e0*/  UMOV UR47, 0x40000040 ;  /* 0x40000040002f7882 */ /* 0x000fe20000000000 */
        /* <DEDUP_REMOVED lines=16> */
.L_x_3404:
[----:B------:R-:W-:Y:S02]  /*8af0*/  R2UR UR10, R4 ;  /* 0x00000000040a72ca */ /* 0x000fe400000e0000 */
[----:B------:R-:W-:-:S11]  /*8b00*/  SHF.L.U32 R0, R11, 0x1f, RZ ;  /* 0x0000001f0b007819 */ /* 0x000fd600000006ff */
[----:B------:R-:W-:-:S09]  /*8b10*/  ULEA UR10, UR6, UR10, 0x3 ;  /* 0x0000000a060a7291 */ /* 0x000fd2000f8e183f */
[----:B------:R0:W1:Y:S01]  /*8b20*/  SYNCS.PHASECHK.TRANS64.TRYWAIT P2, [UR10+0x36850], R0 ;  /* 0x03685000ff0075a7 */ /* 0x000062000804014a */
[----:B------:R-:W-:Y:S05]  /*8b30*/  @!P0 BRA `(.L_x_3405) ;  /* 0x0000000000048947 */ /* 0x000fea0003800000 */
[----:B------:R-:W-:Y:S01]  /*8b40*/  BPT.TRAP 0x1 ;  /* 0x000000040000795c */ /* 0x000fe20000300000 */
.L_x_3405:
[----:B-1----:R-:W-:Y:S05]  /*8b50*/  @P2 BRA `(.L_x_3406) ;  /* 0x0000000000082947 */ /* 0x002fea0003800000 */
[----:B------:R-:W1:Y:S02]  /*8b60*/  SYNCS.PHASECHK.TRANS64.TRYWAIT P2, [UR10+0x36850], R0 ;  /* 0x03685000ff0075a7 */ /* 0x000e64000804014a */
[----:B-1----:R-:W-:Y:S05]  /*8b70*/  @!P2 BRA `(.L_x_3407) ;  /* 0x000000d000e4a947 */ /* 0x002fea0003800000 */
.L_x_3406:
[----:B------:R-:W-:Y:S01]  /*8b80*/  R2UR UR7, R4 ;  /* 0x00000000040772ca */ /* 0x000fe200000e0000 */
[----:B------:R-:W-:Y:S01]  /*8b90*/  WARPGROUP.ARRIVE ;  /* 0x00000000000079c5 */ /* 0x000fe20000000000 */
[----:B01----:R-:W-:Y:S01]  /*8ba0*/  FMNMX.FTZ R0, R168, R10, !PT ;  /* 0x0000000aa8007209 */ /* 0x003fe20007810000 */
[----:B------:R-:W-:Y:S01]  /*8bb0*/  ULDC UR14, c[0x0][0x988] ;  /* 0x00026200000e7ab9 */ /* 0x000fe20000000800 */
[----:B------:R-:W-:Y:S01]  /*8bc0*/  R2UR UR15, R18 ;  /* 0x00000000120f72ca */ /* 0x000fe200000e0000 */
[----:B------:R-:W-:Y:S01]  /*8bd0*/  VOTEU.ALL UP0, P1 ;  /* 0x00000000003f7886 */ /* 0x000fe20000800000 */
[----:B------:R-:W-:-:S04]  /*8be0*/  FMNMX.FTZ R3, R169, R0, !PT ;  /* 0x00000000a9037209 */ /* 0x000fc80007810000 */
[----:B------:R-:W-:Y:S01]  /*8bf0*/  FMNMX.FTZ R0, R172, R3, !PT ;  /* 0x00000003ac007209 */ /* 0x000fe20007810000 */
[----:B------:R-:W-:Y:S02]  /*8c00*/  @!UP0 UIADD3 UR60, UR60, 0x36840, URZ ;  /* 0x000368403c3c8890 */ /* 0x000fe4000fffe03f */
[----:B------:R-:W-:Y:S01]  /*8c10*/  UIADD3 UR7, UR7, 0x400, URZ ;  /* 0x0000040007077890 */ /* 0x000fe2000fffe03f */
[----:B------:R-:W-:Y:S01]  /*8c20*/  FMNMX.FTZ R3, R173, R0, !PT ;  /* 0x00000000ad037209 */ /* 0x000fe20007810000 */
[----:B------:R-:W-:Y:S02]  /*8c30*/  @!UP0 UIADD3 UR10, UR10, 0x36860, URZ ;  /* 0x000368600a0a8890 */ /* 0x000fe4000fffe03f */
[----:B------:R-:W-:Y:S01]  /*8c40*/  USHF.R.U32.HI UR7, URZ, 0x4, UR7 ;  /* 0x000000043f077899 */ /* 0x000fe20008011607 */
[----:B------:R-:W-:Y:S01]  /*8c50*/  FMNMX.FTZ R0, R160, R3, !PT ;  /* 0x00000003a0007209 */ /* 0x000fe20007810000 */
[----:B------:R-:W-:Y:S02]  /*8c60*/  @!UP0 UPRMT UR60, URZ, 0x654, UR60 ;  /* 0x000006543f3c8896 */ /* 0x000fe4000800003c */
[----:B------:R-:W-:Y:S01]  /*8c70*/  ULOP3.LUT UR7, UR7, 0x3fff, URZ, 0xc0, !UPT ;  /* 0x00003fff07077892 */ /* 0x000fe2000f8ec03f */
[----:B------:R-:W-:Y:S01]  /*8c80*/  FMNMX.FTZ R3, R161, R0, !PT ;  /* 0x00000000a1037209 */ /* 0x000fe20007810000 */
[----:B------:R-:W-:-:S02]  /*8c90*/  @!UP0 UPRMT UR10, URZ, 0x654, UR10 ;  /* 0x000006543f0a8896 */ /* 0x000fc4000800000a */
[----:B------:R-:W-:Y:S01]  /*8ca0*/  ULOP3.LUT UR7, UR7, 0x3800000, URZ, 0xfc, !UPT ;  /* 0x0380000007077892 */ /* 0x000fe2000f8efc3f */
[----:B------:R-:W-:Y:S01]  /*8cb0*/  FMNMX.FTZ R0, R164, R3, !PT ;  /* 0x00000003a4007209 */ /* 0x000fe20007810000 */
[----:B------:R-:W-:Y:S02]  /*8cc0*/  UISETP.GT.AND UP0, UPT, UR61, UR15, UPT ;  /* 0x0000000f3d00728c */ /* 0x000fe4000bf04270 */
[----:B------:R-:W-:Y:S01]  /*8cd0*/  UIMAD UR11, UR6, 0xa80, UR7 ;  /* 0x00000a80060b78a4 */ /* 0x000fe2000f8e0207 */
[----:B------:R-:W-:Y:S01]  /*8ce0*/  FMNMX.FTZ R3, R165, R0, !PT ;  /* 0x00000000a5037209 */ /* 0x000fe20007810000 */
[----:B------:R-:W-:Y:S01]  /*8cf0*/  UIADD3 UR61, UR61, -0x1, URZ ;  /* 0xffffffff3d3d7890 */ /* 0x000fe2000fffe03f */
[----:B------:R-:W-:Y:S02]  /*8d00*/  UMOV UR7, 0x40000040 ;  /* 0x4000004000077882 */ /* 0x000fe40000000000 */
[----:B------:R-:W-:Y:S02]  /*8d10*/  FMNMX.FTZ R0, R152, R3, !PT ;  /* 0x0000000398007209 */ /* 0x000fe40007810000 */
[----:B------:R-:W-:Y:S01]  /*8d20*/  UMOV UR6, UR11 ;  /* 0x0000000b00067c82 */ /* 0x000fe20008000000 */
[----:B------:R-:W-:Y:S01]  /*8d30*/  PLOP3.LUT P2, PT, PT, PT, UP0, 0x80, 0x0 ;  /* 0x000000000000781c */ /* 0x000fe20003f4f008 */
[----:B------:R-:W-:Y:S01]  /*8d40*/  HGMMA.64x192x16.F32.BF16 R24, R200, gdesc[UR4].tnspB, R24, gsb0 ;  /* 0x42e00004c8187df0 */ /* 0x000fe20008001818 */
        /* <DEDUP_REMOVED lines=24> */
[----:B------:R-:W0:Y:S02]  /*8ed0*/  SHFL.BFLY PT, R0, R11, 0x1, 0x1f ;  /* 0x0c201f000b007f89 */ /* 0x000e2400000e0000 */
[----:B0-----:R-:W-:Y:S02]  /*8ee0*/  FMNMX.FTZ R3, R11, R0, !PT ;  /* 0x000000000b037209 */ /* 0x001fe40007810000 */
[----:B------:R-:W-:-:S03]  /*8ef0*/  FMNMX.FTZ R11, R171, R2, !PT ;  /* 0x00000002ab0b7209 */ /* 0x000fc60007810000 */
[----:B------:R-:W-:Y:S01]  /*8f00*/  FADD.FTZ R0, -R3, R10 ;  /* 0x0000000a03007221 */ /* 0x000fe20000010100 */
[----:B------:R-:W-:-:S03]  /*8f10*/  FMNMX.FTZ R2, R174, R11, !PT ;  /* 0x0000000bae027209 */ /* 0x000fc60007810000 */
[----:B------:R-:W-:Y:S01]  /*8f20*/  FMUL.FTZ R7, R0, UR14 ;  /* 0x0000000e00077c20 */ /* 0x000fe20008410000 */
[----:B------:R-:W-:Y:S01]  /*8f30*/  FMNMX.FTZ R11, R175, R2, !PT ;  /* 0x00000002af0b7209 */ /* 0x000fe20007810000 */
[----:B------:R-:W-:-:S03]  /*8f40*/  FMUL.FTZ R0, R3, UR14 ;  /* 0x0000000e03007c20 */ /* 0x000fc60008410000 */
[----:B------:R-:W-:Y:S01]  /*8f50*/  FMNMX.FTZ R2, R162, R11, !PT ;  /* 0x0000000ba2027209 */ /* 0x000fe20007810000 */
[--C-:B------:R-:W-:Y:S01]  /*8f60*/  FFMA.FTZ R21, R169, UR14, -R0.reuse ;  /* 0x0000000ea9157c23 */ /* 0x100fe20008010800 */
[--C-:B------:R-:W-:Y:S01]  /*8f70*/  FFMA.FTZ R12, R157, UR14, -R0.reuse ;  /* 0x0000000e9d0c7c23 */ /* 0x100fe20008010800 */
[--C-:B------:R-:W-:Y:S01]  /*8f80*/  FFMA.FTZ R14, R145, UR14, -R0.reuse ;  /* 0x0000000e910e7c23 */ /* 0x100fe20008010800 */
[----:B------:R-:W-:Y:S01]  /*8f90*/  FMNMX.FTZ R11, R163, R2, !PT ;  /* 0x00000002a30b7209 */ /* 0x000fe20007810000 */
[--C-:B------:R-:W-:Y:S01]  /*8fa0*/  FFMA.FTZ R20, R141, UR14, -R0.reuse ;  /* 0x0000000e8d147c23 */ /* 0x100fe20008010800 */
[--C-:B------:R-:W-:Y:S01]  /*8fb0*/  FFMA.FTZ R129, R129, UR14, -R0.reuse ;  /* 0x0000000e81817c23 */ /* 0x100fe20008010800 */
[----:B------:R-:W-:Y:S01]  /*8fc0*/  MUFU.EX2 R7, R7 ;  /* 0x0000000700077308 */ /* 0x000fe20000000800 */
[----:B------:R-:W-:Y:S01]  /*8fd0*/  FMNMX.FTZ R2, R166, R11, !PT ;  /* 0x0000000ba6027209 */ /* 0x000fe20007810000 */
[----:B------:R-:W-:-:S03]  /*8fe0*/  FFMA.FTZ R11, R161, UR14, -R0 ;  /* 0x0000000ea10b7c23 */ /* 0x000fc60008010800 */
[----:B------:R-:W-:-:S03]  /*8ff0*/  FMNMX.FTZ R13, R167, R2, !PT ;  /* 0x00000002a70d7209 */ /* 0x000fc60007810000 */
[----:B------:R-:W-:Y:S01]  /*9000*/  MUFU.EX2 R21, R21 ;  /* 0x0000001500157308 */ /* 0x000fe20000000800 */
[----:B------:R-:W-:-:S04]  /*9010*/  FMNMX.FTZ R2, R154, R13, !PT ;  /* 0x0000000d9a027209 */ /* 0x000fc80007810000 */
[----:B------:R-:W-:-:S03]  /*9020*/  FMNMX.FTZ R13, R155, R2, !PT ;  /* 0x000000029b0d7209 */ /* 0x000fc60007810000 */
        /* <DEDUP_REMOVED lines=14> */
[----:B------:R-:W-:Y:S01]  /*9110*/  FMNMX.FTZ R2, R142, R15, !PT ;  /* 0x0000000f8e027209 */ /* 0x000fe20007810000 */
[----:B------:R-:W-:Y:S02]  /*9120*/  WARPGROUP.DEPBAR.LE gsb0, 0x0 ;  /* 0x00008000000079c5 */ /* 0x000fe40000010000 */
[----:B------:R-:W-:Y:S01]  /*9130*/  WARPGROUP.ARRIVE ;  /* 0x00000000000079c5 */ /* 0x000fe20000000000 */
[----:B------:R-:W-:Y:S01]  /*9140*/  FMNMX.FTZ R15, R143, R2, !PT ;  /* 0x000000028f0f7209 */ /* 0x000fe20007810000 */
[--C-:B------:R-:W-:Y:S01]  /*9150*/  FFMA.FTZ R200, R168, UR14, -R0.reuse ;  /* 0x0000000ea8c87c23 */ /* 0x100fe20008010800 */
[--C-:B------:R-:W-:Y:S01]  /*9160*/  FFMA.FTZ R202, R172, UR14, -R0.reuse ;  /* 0x0000000eacca7c23 */ /* 0x100fe20008010800 */
[----:B------:R-:W-:Y:S01]  /*9170*/  FFMA.FTZ R168, R173, UR14, -R0 ;  /* 0x0000000eada87c23 */ /* 0x000fe20008010800 */
[----:B------:R-:W-:Y:S01]  /*9180*/  FMNMX.FTZ R2, R130, R15, !PT ;  /* 0x0000000f82027209 */ /* 0x000fe20007810000 */
[----:B------:R-:W-:Y:S01]  /*9190*/  HGMMA.64x192x16.F32.BF16 R24, R196, gdesc[UR4].tnspB, R24, gsb0 ;  /* 0x42e00004c4187df0 */ /* 0x000fe20008001818 */
[----:B------:R-:W-:Y:S01]  /*91a0*/  UIADD3 UR6, UR11, 0x100, URZ ;  /* 0x000001000b067890 */ /* 0x000fe2000fffe03f */
[----:B------:R-:W0:Y:S01]  /*91b0*/  MUFU.EX2 R200, R200 ;  /* 0x000000c800c87308 */ /* 0x000e220000000800 */
[----:B------:R-:W-:Y:S01]  /*91c0*/  UMOV UR7, 0x40000040 ;  /* 0x4000004000077882 */ /* 0x000fe20000000000 */
[----:B------:R-:W-:-:S04]  /*91d0*/  FMNMX.FTZ R15, R131, R2, !PT ;  /* 0x00000002830f7209 */ /* 0x000fc80007810000 */
[----:B------:R-:W-:Y:S02]  /*91e0*/  FMNMX.FTZ R2, R134, R15, !PT ;  /* 0x0000000f86027209 */ /* 0x000fe40007810000 */
[----:B------:R-:W-:Y:S02]  /*91f0*/  MUFU.EX2 R202, R202 ;  /* 0x000000ca00ca7308 */ /* 0x000fe40000000800 */
[----:B------:R-:W-:-:S04]  /*9200*/  FMNMX.FTZ R15, R135, R2, !PT ;  /* 0x00000002870f7209 */ /* 0x000fc80007810000 */
[----:B------:R-:W-:Y:S02]  /*9210*/  FMNMX.FTZ R2, R122, R15, !PT ;  /* 0x0000000f7a027209 */ /* 0x000fe40007810000 */
[----:B------:R-:W-:Y:S02]  /*9220*/  MUFU.EX2 R168, R168 ;  /* 0x000000a800a87308 */ /* 0x000fe40000000800 */
[----:B------:R-:W-:-:S04]  /*9230*/  FMNMX.FTZ R15, R123, R2, !PT ;  /* 0x000000027b0f7209 */ /* 0x000fc80007810000 */
[----:B------:R-:W-:Y:S01]  /*9240*/  FMNMX.FTZ R2, R126, R15, !PT ;  /* 0x0000000f7e027209 */ /* 0x000fe20007810000 */
[----:B------:R-:W-:Y:S01]  /*9250*/  FFMA.FTZ R15, R137, UR14, -R0 ;  /* 0x0000000e890f7c23 */ /* 0x000fe20008010800 */
[----:B------:R-:W-:Y:S02]  /*9260*/  MUFU.EX2 R129, R129 ;  /* 0x0000008100817308 */ /* 0x000fe40000000800 */
[----:B------:R-:W-:-:S05]  /*9270*/  FMNMX.FTZ R2, R127, R2, !PT ;  /* 0x000000027f027209 */ /* 0x000fca0007810000 */
[----:B------:R-:W1:Y:S01]  /*9280*/  SHFL.BFLY PT, R10, R2, 0x2, 0x1f ;  /* 0x0c401f00020a7f89 */ /* 0x000e6200000e0000 */
[----:B------:R-:W-:Y:S01]  /*9290*/  MUFU.EX2 R15, R15 ;  /* 0x0000000f000f7308 */ /* 0x000fe20000000800 */
[----:B-1----:R-:W-:Y:S01]  /*92a0*/  FMNMX.FTZ R2, R2, R10, !PT ;  /* 0x0000000a02027209 */ /* 0x002fe20007810000 */
[--C-:B------:R-:W-:Y:S01]  /*92b0*/  FFMA.FTZ R10, R120, UR14, -R0.reuse ;  /* 0x0000000e780a7c23 */ /* 0x100fe20008010800 */
[--C-:B------:R-:W-:Y:S01]  /*92c0*/  FFMA.FTZ R120, R121, UR14, -R0.reuse ;  /* 0x0000000e79787c23 */ /* 0x100fe20008010800 */
[----:B------:R-:W-:-:S04]  /*92d0*/  FFMA.FTZ R121, R124, UR14, -R0 ;  /* 0x0000000e7c797c23 */ /* 0x000fc80008010800 */
[----:B------:R-:W-:Y:S08]  /*92e0*/  MUFU.EX2 R10, R10 ;  /* 0x0000000a000a7308 */ /* 0x000ff00000000800 */
[----:B------:R-:W-:Y:S08]  /*92f0*/  MUFU.EX2 R120, R120 ;  /* 0x0000007800787308 */ /* 0x000ff00000000800 */
[----:B------:R-:W-:Y:S01]  /*9300*/  MUFU.EX2 R121, R121 ;  /* 0x0000007900797308 */ /* 0x000fe20000000800 */
[----:B------:R-:W-:-:S02]  /*9310*/  WARPGROUP.DEPBAR.LE gsb0, 0x0 ;  /* 0x00008000000079c5 */ /* 0x000fc40000010000 */
[----:B------:R-:W-:Y:S01]  /*9320*/  WARPGROUP.ARRIVE ;  /* 0x00000000000079c5 */ /* 0x000fe20000000000 */
[--C-:B------:R-:W-:Y:S01]  /*9330*/  FFMA.FTZ R196, R160, UR14, -R0.reuse ;  /* 0x0000000ea0c47c23 */ /* 0x100fe20008010800 */
[----:B------:R-:W-:-:S04]  /*9340*/  FFMA.FTZ R198, R164, UR14, -R0 ;  /* 0x0000000ea4c67c23 */ /* 0x000fc80008010800 */
[----:B------:R-:W-:Y:S01]  /*9350*/  HGMMA.64x192x16.F32.BF16 R24, R192, gdesc[UR4].tnspB, R24, gsb0 ;  /* 0x42e00004c0187df0 */ /* 0x000fe20008001818 */
[----:B------:R-:W-:Y:S01]  /*9360*/  UIADD3 UR6, UR11, 0x180, URZ ;  /* 0x000001800b067890 */ /* 0x000fe2000fffe03f */
[----:B------:R-:W-:Y:S01]  /*9370*/  MUFU.EX2 R196, R196 ;  /* 0x000000c400c47308 */ /* 0x000fe20000000800 */
[----:B------:R-:W-:-:S07]  /*9380*/  UMOV UR7, 0x40000040 ;  /* 0x4000004000077882 */ /* 0x000fce0000000000 */
[----:B------:R-:W-:Y:S01]  /*9390*/  MUFU.EX2 R198, R198 ;  /* 0x000000c600c67308 */ /* 0x000fe20000000800 */
[----:B------:R-:W-:Y:S02]  /*93a0*/  WARPGROUP.DEPBAR.LE gsb0, 0x0 ;  /* 0x00008000000079c5 */ /* 0x000fe40000010000 */
[----:B------:R-:W-:Y:S01]  /*93b0*/  WARPGROUP.ARRIVE ;  /* 0x00000000000079c5 */ /* 0x000fe20000000000 */
[--C-:B------:R-:W-:Y:S01]  /*93c0*/  FFMA.FTZ R192, R152, UR14, -R0.reuse ;  /* 0x0000000e98c07c23 */ /* 0x100fe20008010800 */
[--C-:B------:R-:W-:Y:S01]  /*93d0*/  FFMA.FTZ R152, R153, UR14, -R0.reuse ;  /* 0x0000000e99987c23 */ /* 0x100fe20008010800 */
[----:B------:R-:W-:-:S04]  /*93e0*/  FFMA.FTZ R194, R156, UR14, -R0 ;  /* 0x0000000e9cc27c23 */ /* 0x000fc80008010800 */
[----:B------:R-:W-:Y:S01]  /*93f0*/  HGMMA.64x192x16.F32.BF16 R24, R188, gdesc[UR4].tnspB, R24, gsb0 ;  /* 0x42e00004bc187df0 */ /* 0x000fe20008001818 */
[----:B------:R-:W-:Y:S01]  /*9400*/  UIADD3 UR6, UR11, 0x200, URZ ;  /* 0x000002000b067890 */ /* 0x000fe2000fffe03f */
[----:B------:R-:W-:Y:S01]  /*9410*/  MUFU.EX2 R192, R192 ;  /* 0x000000c000c07308 */ /* 0x000fe20000000800 */
[----:B------:R-:W-:-:S07]  /*9420*/  UMOV UR7, 0x40000040 ;  /* 0x4000004000077882 */ /* 0x000fce0000000000 */
[----:B------:R-:W-:Y:S08]  /*9430*/  MUFU.EX2 R152, R152 ;  /* 0x0000009800987308 */ /* 0x000ff00000000800 */
[----:B------:R-:W-:Y:S01]  /*9440*/  MUFU.EX2 R194, R194 ;  /* 0x000000c200c27308 */ /* 0x000fe20000000800 */
[----:B------:R-:W-:Y:S02]  /*9450*/  WARPGROUP.DEPBAR.LE gsb0, 0x0 ;  /* 0x00008000000079c5 */ /* 0x000fe40000010000 */
[----:B------:R-:W-:Y:S01]  /*9460*/  WARPGROUP.ARRIVE ;  /* 0x00000000000079c5 */ /* 0x000fe20000000000 */
[--C-:B------:R-:W-:Y:S01]  /*9470*/  FFMA.FTZ R188, R144, UR14, -R0.reuse ;  /* 0x0000000e90bc7c23 */ /* 0x100fe20008010800 */
[--C-:B------:R-:W-:Y:S01]  /*9480*/  FFMA.FTZ R190, R148, UR14, -R0.reuse ;  /* 0x0000000e94be7c23 */ /* 0x100fe20008010800 */
[----:B------:R-:W-:-:S03]  /*9490*/  FFMA.FTZ R144, R149, UR14, -R0 ;  /* 0x0000000e95907c23 */ /* 0x000fc60008010800 */
        /* <DEDUP_REMOVED lines=9> */
[----:B------:R-:W-:Y:S01]  /*9530*/  FFMA.FTZ R186, R140, UR14, -R0 ;  /* 0x0000000e8cba7c23 */ /* 0x000fe20008010800 */
[----:B------:R-:W1:Y:S03]  /*9540*/  SHFL.BFLY PT, R136, R2, 0x1, 0x1f ;  /* 0x0c201f0002887f89 */ /* 0x000e6600000e0000 */
[----:B------:R-:W-:Y:S01]  /*9550*/  HGMMA.64x192x16.F32.BF16 R24, R180, gdesc[UR4].tnspB, R24, gsb0 ;  /* 0x42e00004b4187df0 */ /* 0x000fe20008001818 */
[----:B------:R-:W-:Y:S01]  /*9560*/  UIADD3 UR6, UR11, 0x300, URZ ;  /* 0x000003000b067890 */ /* 0x000fe2000fffe03f */
[----:B------:R-:W-:Y:S01]  /*9570*/  MUFU.EX2 R184, R184 ;  /* 0x000000b800b87308 */ /* 0x000fe20000000800 */
[----:B------:R-:W-:-:S07]  /*9580*/  UMOV UR7, 0x40000040 ;  /* 0x4000004000077882 */ /* 0x000fce0000000000 */
[----:B------:R-:W-:Y:S01]  /*9590*/  MUFU.EX2 R186, R186 ;  /* 0x000000ba00ba7308 */ /* 0x000fe20000000800 */
[----:B-1----:R-:W-:-:S05]  /*95a0*/  FMNMX.FTZ R2, R2, R136, !PT ;  /* 0x0000008802027209 */ /* 0x002fca0007810000 */
[----:B------:R-:W-:-:S04]  /*95b0*/  FMUL.FTZ R124, R2, UR14 ;  /* 0x0000000e027c7c20 */ /* 0x000fc80008410000 */
[--C-:B------:R-:W-:Y:S01]  /*95c0*/  FFMA.FTZ R201, R170, UR14, -R124.reuse ;  /* 0x0000000eaac97c23 */ /* 0x100fe2000801087c */
[--C-:B------:R-:W-:Y:S01]  /*95d0*/  FFMA.FTZ R203, R174, UR14, -R124.reuse ;  /* 0x0000000eaecb7c23 */ /* 0x100fe2000801087c */
[--C-:B------:R-:W-:Y:S01]  /*95e0*/  FFMA.FTZ R175, R175, UR14, -R124.reuse ;  /* 0x0000000eafaf7c23 */ /* 0x100fe2000801087c */
[--C-:B------:R-:W-:Y:S01]  /*95f0*/  FFMA.FTZ R197, R162, UR14, -R124.reuse ;  /* 0x0000000ea2c57c23 */ /* 0x100fe2000801087c */
[--C-:B------:R-:W-:Y:S01]  /*9600*/  FFMA.FTZ R189, R146, UR14, -R124.reuse ;  /* 0x0000000e92bd7c23 */ /* 0x100fe2000801087c */
[----:B------:R-:W-:Y:S01]  /*9610*/  FFMA.FTZ R187, R142, UR14, -R124 ;  /* 0x0000000e8ebb7c23 */ /* 0x000fe2000801087c */
[----:B------:R-:W-:Y:S01]  /*9620*/  MUFU.EX2 R201, R201 ;  /* 0x000000c900c97308 */ /* 0x000fe20000000800 */
[----:B0-----:R-:W-:Y:S01]  /*9630*/  FFMA.FTZ R146, R7, R6, R200 ;  /* 0x0000000607927223 */ /* 0x001fe200000100c8 */
        /* <DEDUP_REMOVED lines=8> */
[----:B------:R-:W-:Y:S01]  /*96c0*/  F2FP.BF16.F32.PACK_AB R200, R21, R200 ;  /* 0x000000c815c8723e */ /* 0x000fe200000010ff */
[--C-:B------:R-:W-:Y:S01]  /*96d0*/  FFMA.FTZ R141, R147, UR14, -R124.reuse ;  /* 0x0000000e938d7c23 */ /* 0x100fe2000801087c */
[--C-:B------:R-:W-:Y:S01]  /*96e0*/  FFMA.FTZ R191, R150, UR14, -R124.reuse ;  /* 0x0000000e96bf7c23 */ /* 0x100fe2000801087c */
[--C-:B------:R-:W-:Y:S01]  /*96f0*/  FFMA.FTZ R151, R151, UR14, -R124.reuse ;  /* 0x0000000e97977c23 */ /* 0x100fe2000801087c */
[--C-:B------:R-:W-:Y:S01]  /*9700*/  FFMA.FTZ R185, R138, UR14, -R124.reuse ;  /* 0x0000000e8ab97c23 */ /* 0x100fe2000801087c */
        /* <DEDUP_REMOVED lines=34> */
[----:B------:R-:W-:Y:S01]  /*9930*/  FADD.FTZ R0, -R2, R9 ;  /* 0x0000000902007221 */ /* 0x000fe20000010100 */
[----:B------:R-:W-:Y:S01]  /*9940*/  HGMMA.64x192x16.F32.BF16 R24, R176, gdesc[UR4].tnspB, R24, gsb0 ;  /* 0x42e00004b0187df0 */ /* 0x000fe20008001818 */
[--C-:B------:R-:W-:Y:S01]  /*9950*/  FFMA.FTZ R125, R171, UR14, -R124.reuse ;  /* 0x0000000eab7d7c23 */ /* 0x100fe2000801087c */
[----:B------:R-:W-:Y:S01]  /*9960*/  MUFU.EX2 R9, R132 ;  /* 0x0000008400097308 */ /* 0x000fe20000000800 */
[----:B------:R-:W-:Y:S01]  /*9970*/  FMUL.FTZ R0, R0, UR14 ;  /* 0x0000000e00007c20 */ /* 0x000fe20008410000 */
[--C-:B------:R-:W-:Y:S01]  /*9980*/  FFMA.FTZ R133, R163, UR14, -R124.reuse ;  /* 0x0000000ea3857c23 */ /* 0x100fe2000801087c */
[----:B------:R-:W-:Y:S01]  /*9990*/  FFMA.FTZ R124, R127, UR14, -R124 ;  /* 0x0000000e7f7c7c23 */ /* 0x000fe2000801087c */
[----:B------:R-:W-:-:S02]  /*99a0*/  R2UR UR6, R16 ;  /* 0x00000000100672ca */ /* 0x000fc400000e0000 */
[----:B0-----:R-:W-:Y:S02]  /*99b0*/  F2FP.BF16.F32.PACK_AB R181, R131, R130 ;  /* 0x0000008283b5723e */ /* 0x001fe400000010ff */
[----:B------:R-:W0:Y:S01]  /*99c0*/  MUFU.EX2 R0, R0 ;  /* 0x0000000000007308 */ /* 0x000e220000000800 */
[----:B-1----:R-:W-:-:S07]  /*99d0*/  F2FP.BF16.F32.PACK_AB R183, R135, R134 ;  /* 0x0000008687b7723e */ /* 0x002fce00000010ff */
[----:B------:R-:W1:Y:S08]  /*99e0*/  MUFU.EX2 R125, R125 ;  /* 0x0000007d007d7308 */ /* 0x000e700000000800 */
[----:B------:R-:W2:Y:S01]  /*99f0*/  MUFU.EX2 R132, R175 ;  /* 0x000000af00847308 */ /* 0x000ea20000000800 */
[----:B0-----:R-:W-:Y:S01]  /*9a00*/  FFMA.FTZ R142, R0, R5, R201 ;  /* 0x00000005008e7223 */ /* 0x001fe200000100c9 */
[----:B------:R-:W-:-:S04]  /*9a10*/  FADD.FTZ R5, R21, R146 ;  /* 0x0000009215057221 */ /* 0x000fc80000010000 */
[----:B------:R-:W-:Y:S01]  /*9a20*/  FADD.FTZ R5, R202, R5 ;  /* 0x00000005ca057221 */ /* 0x000fe20000010000 */
[C---:B------:R-:W-:Y:S01]  /*9a30*/  F2FP.BF16.F32.PACK_AB R202, R168.reuse, R202 ;  /* 0x000000caa8ca723e */ /* 0x040fe200000010ff */
[----:B------:R-:W0:Y:S01]  /*9a40*/  MUFU.EX2 R133, R133 ;  /* 0x0000008500857308 */ /* 0x000e220000000800 */
[C---:B-1----:R-:W-:Y:S01]  /*9a50*/  FADD.FTZ R142, R125.reuse, R142 ;  /* 0x0000008e7d8e7221 */ /* 0x042fe20000010000 */
[----:B------:R-:W-:Y:S01]  /*9a60*/  FADD.FTZ R145, R168, R5 ;  /* 0x00000005a8917221 */ /* 0x000fe20000010000 */
[----:B------:R-:W-:Y:S02]  /*9a70*/  F2FP.BF16.F32.PACK_AB R201, R125, R201 ;  /* 0x000000c97dc9723e */ /* 0x000fe400000010ff */
[----:B------:R-:W-:Y:S01]  /*9a80*/  FADD.FTZ R143, R203, R142 ;  /* 0x0000008ecb8f7221 */ /* 0x000fe20000010000 */
[----:B------:R-:W-:Y:S01]  /*9a90*/  FADD.FTZ R146, R196, R145 ;  /* 0x00000091c4927221 */ /* 0x000fe20000010000 */
[C---:B------:R-:W-:Y:S01]  /*9aa0*/  F2FP.BF16.F32.PACK_AB R196, R11.reuse, R196 ;  /* 0x000000c40bc4723e */ /* 0x040fe200000010ff */
[----:B------:R-:W1:Y:S01]  /*9ab0*/  MUFU.EX2 R5, R139 ;  /* 0x0000008b00057308 */ /* 0x000e620000000800 */
[C---:B--2---:R-:W-:Y:S01]  /*9ac0*/  FADD.FTZ R142, R132.reuse, R143 ;  /* 0x0000008f848e7221 */ /* 0x044fe20000010000 */
[----:B------:R-:W-:Y:S01]  /*9ad0*/  FADD.FTZ R143, R11, R146 ;  /* 0x000000920b8f7221 */ /* 0x000fe20000010000 */
[----:B------:R-:W-:-:S02]  /*9ae0*/  F2FP.BF16.F32.PACK_AB R203, R132, R203 ;  /* 0x000000cb84cb723e */ /* 0x000fc400000010ff */
[----:B------:R-:W-:Y:S01]  /*9af0*/  FADD.FTZ R142, R197, R142 ;  /* 0x0000008ec58e7221 */ /* 0x000fe20000010000 */
[----:B------:R-:W-:Y:S01]  /*9b00*/  FADD.FTZ R146, R198, R143 ;  /* 0x0000008fc6927221 */ /* 0x000fe20000010000 */
[----:B------:R-:W-:Y:S01]  /*9b10*/  F2FP.BF16.F32.PACK_AB R198, R13, R198 ;  /* 0x000000c60dc6723e */ /* 0x000fe200000010ff */
[----:B------:R-:W2:Y:S01]  /*9b20*/  MUFU.EX2 R180, R180 ;  /* 0x000000b400b47308 */ /* 0x000ea20000000800 */
[----:B0-----:R-:W-:Y:S01]  /*9b30*/  FADD.FTZ R142, R133, R142 ;  /* 0x0000008e858e7221 */ /* 0x001fe20000010000 */
[----:B------:R-:W-:Y:S01]  /*9b40*/  FADD.FTZ R127, R13, R146 ;  /* 0x000000920d7f7221 */ /* 0x000fe20000010000 */
[----:B------:R-:W-:Y:S02]  /*9b50*/  F2FP.BF16.F32.PACK_AB R197, R133, R197 ;  /* 0x000000c585c5723e */ /* 0x000fe400000010ff */
[----:B------:R-:W-:Y:S01]  /*9b60*/  FADD.FTZ R21, R199, R142 ;  /* 0x0000008ec7157221 */ /* 0x000fe20000010000 */
[----:B------:R-:W-:Y:S01]  /*9b70*/  FADD.FTZ R127, R192, R127 ;  /* 0x0000007fc07f7221 */ /* 0x000fe20000010000 */
[C---:B------:R-:W-:Y:S01]  /*9b80*/  F2FP.BF16.F32.PACK_AB R199, R136.reuse, R199 ;  /* 0x000000c788c7723e */ /* 0x040fe200000010ff */
[----:B------:R-:W0:Y:S01]  /*9b90*/  MUFU.EX2 R182, R182 ;  /* 0x000000b600b67308 */ /* 0x000e220000000800 */
[----:B------:R-:W-:Y:S01]  /*9ba0*/  FADD.FTZ R142, R136, R21 ;  /* 0x00000015888e7221 */ /* 0x000fe20000010000 */
[C---:B------:R-:W-:Y:S01]  /*9bb0*/  FADD.FTZ R127, R152.reuse, R127 ;  /* 0x0000007f987f7221 */ /* 0x040fe20000010000 */
[----:B------:R-:W-:-:S02]  /*9bc0*/  F2FP.BF16.F32.PACK_AB R192, R152, R192 ;  /* 0x000000c098c0723e */ /* 0x000fc400000010ff */
[----:B------:R-:W-:Y:S01]  /*9bd0*/  FADD.FTZ R142, R193, R142 ;  /* 0x0000008ec18e7221 */ /* 0x000fe20000010000 */
[----:B------:R-:W-:Y:S01]  /*9be0*/  FADD.FTZ R127, R194, R127 ;  /* 0x0000007fc27f7221 */ /* 0x000fe20000010000 */
[C---:B------:R-:W-:Y:S01]  /*9bf0*/  F2FP.BF16.F32.PACK_AB R194, R12.reuse, R194 ;  /* 0x000000c20cc2723e */ /* 0x040fe200000010ff */
[----:B------:R-:W3:Y:S01]  /*9c00*/  MUFU.EX2 R128, R128 ;  /* 0x0000008000807308 */ /* 0x000ee20000000800 */
[C---:B------:R-:W-:Y:S01]  /*9c10*/  FADD.FTZ R142, R137.reuse, R142 ;  /* 0x0000008e898e7221 */ /* 0x040fe20000010000 */
[----:B------:R-:W-:Y:S01]  /*9c20*/  FADD.FTZ R127, R12, R127 ;  /* 0x0000007f0c7f7221 */ /* 0x000fe20000010000 */
[----:B------:R-:W-:Y:S02]  /*9c30*/  F2FP.BF16.F32.PACK_AB R193, R137, R193 ;  /* 0x000000c189c1723e */ /* 0x000fe400000010ff */
[----:B------:R-:W-:Y:S01]  /*9c40*/  FADD.FTZ R11, R195, R142 ;  /* 0x0000008ec30b7221 */ /* 0x000fe20000010000 */
[----:B------:R-:W-:Y:S01]  /*9c50*/  FADD.FTZ R127, R188, R127 ;  /* 0x0000007fbc7f7221 */ /* 0x000fe20000010000 */
[----:B------:R-:W-:Y:S01]  /*9c60*/  F2FP.BF16.F32.PACK_AB R188, R14, R188 ;  /* 0x000000bc0ebc723e */ /* 0x000fe200000010ff */
[----:B------:R-:W4:Y:S01]  /*9c70*/  MUFU.EX2 R126, R126 ;  /* 0x0000007e007e7308 */ /* 0x000f220000000800 */
[----:B------:R-:W-:Y:S01]  /*9c80*/  FADD.FTZ R132, R140, R11 ;  /* 0x0000000b8c847221 */ /* 0x000fe20000010000 */
[----:B------:R-:W-:Y:S01]  /*9c90*/  FADD.FTZ R127, R14, R127 ;  /* 0x0000007f0e7f7221 */ /* 0x000fe20000010000 */
[----:B------:R-:W-:-:S02]  /*9ca0*/  F2FP.BF16.F32.PACK_AB R195, R140, R195 ;  /* 0x000000c38cc3723e */ /* 0x000fc400000010ff */
[----:B------:R-:W-:Y:S01]  /*9cb0*/  FADD.FTZ R132, R189, R132 ;  /* 0x00000084bd847221 */ /* 0x000fe20000010000 */
[----:B------:R-:W-:Y:S01]  /*9cc0*/  FADD.FTZ R127, R190, R127 ;  /* 0x0000007fbe7f7221 */ /* 0x000fe20000010000 */
[C---:B------:R-:W-:Y:S01]  /*9cd0*/  F2FP.BF16.F32.PACK_AB R189, R141.reuse, R189 ;  /* 0x000000bd8dbd723e */ /* 0x040fe200000010ff */
[----:B------:R-:W5:Y:S01]  /*9ce0*/  MUFU.EX2 R124, R124 ;  /* 0x0000007c007c7308 */ /* 0x000f620000000800 */
[----:B------:R-:W-:Y:S01]  /*9cf0*/  FADD.FTZ R132, R141, R132 ;  /* 0x000000848d847221 */ /* 0x000fe20000010000 */
[C---:B------:R-:W-:Y:S01]  /*9d00*/  FADD.FTZ R127, R144.reuse, R127 ;  /* 0x0000007f907f7221 */ /* 0x040fe20000010000 */
[----:B------:R-:W-:Y:S02]  /*9d10*/  F2FP.BF16.F32.PACK_AB R190, R144, R190 ;  /* 0x000000be90be723e */ /* 0x000fe400000010ff */
[----:B------:R-:W-:Y:S01]  /*9d20*/  FADD.FTZ R11, R191, R132 ;  /* 0x00000084bf0b7221 */ /* 0x000fe20000010000 */
[----:B------:R-:W-:Y:S01]  /*9d30*/  FADD.FTZ R14, R184, R127 ;  /* 0x0000007fb80e7221 */ /* 0x000fe20000010000 */
[----:B------:R-:W-:-:S02]  /*9d40*/  F2FP.BF16.F32.PACK_AB R191, R138, R191 ;  /* 0x000000bf8abf723e */ /* 0x000fc400000010ff */
[----:B------:R-:W-:Y:S01]  /*9d50*/  FADD.FTZ R12, R138, R11 ;  /* 0x0000000b8a0c7221 */ /* 0x000fe20000010000 */
[C---:B------:R-:W-:Y:S01]  /*9d60*/  FADD.FTZ R11, R15.reuse, R14 ;  /* 0x0000000e0f0b7221 */ /* 0x040fe20000010000 */
[----:B------:R-:W-:Y:S02]  /*9d70*/  F2FP.BF16.F32.PACK_AB R184, R15, R184 ;  /* 0x000000b80fb8723e */ /* 0x000fe400000010ff */
[----:B------:R-:W-:Y:S01]  /*9d80*/  FADD.FTZ R12, R185, R12 ;  /* 0x0000000cb90c7221 */ /* 0x000fe20000010000 */
[C---:B-1----:R-:W-:Y:S01]  /*9d90*/  F2FP.BF16.F32.PACK_AB R185, R5.reuse, R185 ;  /* 0x000000b905b9723e */ /* 0x042fe200000010ff */
[----:B------:R-:W-:Y:S01]  /*9da0*/  FADD.FTZ R11, R186, R11 ;  /* 0x0000000bba0b7221 */ /* 0x000fe20000010000 */
[C---:B------:R-:W-:Y:S01]  /*9db0*/  F2FP.BF16.F32.PACK_AB R186, R20.reuse, R186 ;  /* 0x000000ba14ba723e */ /* 0x040fe200000010ff */
[----:B------:R-:W-:Y:S02]  /*9dc0*/  FADD.FTZ R12, R5, R12 ;  /* 0x0000000c050c7221 */ /* 0x000fe40000010000 */
[----:B------:R-:W-:-:S02]  /*9dd0*/  FADD.FTZ R11, R20, R11 ;  /* 0x0000000b140b7221 */ /* 0x000fc40000010000 */
[----:B------:R-:W-:Y:S01]  /*9de0*/  FADD.FTZ R5, R187, R12 ;  /* 0x0000000cbb057221 */ /* 0x000fe20000010000 */
[----:B------:R-:W-:Y:S01]  /*9df0*/  F2FP.BF16.F32.PACK_AB R187, R6, R187 ;  /* 0x000000bb06bb723e */ /* 0x000fe200000010ff */
[----:B--2---:R-:W-:Y:S01]  /*9e00*/  FADD.FTZ R12, R180, R11 ;  /* 0x0000000bb40c7221 */ /* 0x004fe20000010000 */
[----:B------:R-:W-:Y:S01]  /*9e10*/  F2FP.BF16.F32.PACK_AB R180, R129, R180 ;  /* 0x000000b481b4723e */ /* 0x000fe200000010ff */
[----:B------:R-:W-:-:S04]  /*9e20*/  FADD.FTZ R5, R6, R5 ;  /* 0x0000000506057221 */ /* 0x000fc80000010000 */
[----:B------:R-:W-:Y:S01]  /*9e30*/  FADD.FTZ R6, R130, R5 ;  /* 0x0000000582067221 */ /* 0x000fe20000010000 */
[----:B------:R-:W-:-:S03]  /*9e40*/  FADD.FTZ R5, R129, R12 ;  /* 0x0000000c81057221 */ /* 0x000fc60000010000 */
[----:B------:R-:W-:Y:S01]  /*9e50*/  FADD.FTZ R11, R131, R6 ;  /* 0x00000006830b7221 */ /* 0x000fe20000010000 */
[----:B0-----:R-:W-:Y:S01]  /*9e60*/  FADD.FTZ R5, R182, R5 ;  /* 0x00000005b6057221 */ /* 0x001fe20000010000 */
[----:B---3--:R-:W-:Y:S02]  /*9e70*/  F2FP.BF16.F32.PACK_AB R182, R128, R182 ;  /* 0x000000b680b6723e */ /* 0x008fe400000010ff */
[----:B------:R-:W-:Y:S01]  /*9e80*/  FADD.FTZ R6, R134, R11 ;  /* 0x0000000b86067221 */ /* 0x000fe20000010000 */
[----:B------:R-:W-:-:S03]  /*9e90*/  FADD.FTZ R5, R128, R5 ;  /* 0x0000000580057221 */ /* 0x000fc60000010000 */
[----:B------:R-:W-:Y:S01]  /*9ea0*/  FADD.FTZ R11, R135, R6 ;  /* 0x00000006870b7221 */ /* 0x000fe20000010000 */
[----:B------:R-:W-:-:S03]  /*9eb0*/  FADD.FTZ R5, R10, R5 ;  /* 0x000000050a057221 */ /* 0x000fc60000010000 */
[----:B------:R-:W-:Y:S01]  /*9ec0*/  FADD.FTZ R11, R122, R11 ;  /* 0x0000000b7a0b7221 */ /* 0x000fe20000010000 */
[----:B------:R-:W-:-:S03]  /*9ed0*/  FADD.FTZ R6, R120, R5 ;  /* 0x0000000578067221 */ /* 0x000fc60000010000 */
[----:B------:R-:W-:Y:S01]  /*9ee0*/  FADD.FTZ R11, R123, R11 ;  /* 0x0000000b7b0b7221 */ /* 0x000fe20000010000 */
[----:B------:R-:W-:-:S03]  /*9ef0*/  FADD.FTZ R6, R121, R6 ;  /* 0x0000000679067221 */ /* 0x000fc60000010000 */
[----:B----4-:R-:W-:Y:S01]  /*9f00*/  FADD.FTZ R11, R126, R11 ;  /* 0x0000000b7e0b7221 */ /* 0x010fe20000010000 */
[----:B------:R-:W-:-:S03]  /*9f10*/  FADD.FTZ R6, R9, R6 ;  /* 0x0000000609067221 */ /* 0x000fc60000010000 */
[----:B-----5:R-:W-:Y:S01]  /*9f20*/  FADD.FTZ R5, R124, R11 ;  /* 0x0000000b7c057221 */ /* 0x020fe20000010000 */
[----:B------:R-:W-:Y:S01]  /*9f30*/  IMAD.MOV.U32 R11, RZ, RZ, R17 ;  /* 0x000000ffff0b7224 */ /* 0x000fe200078e0011 */
[----:B------:R-:W-:Y:S02]  /*9f40*/  WARPGROUP.DEPBAR.LE gsb0, 0x0 ;  /* 0x00008000000079c5 */ /* 0x000fe40000010000 */
[----:B------:R-:W-:Y:S01]  /*9f50*/  @!P1 SYNCS.ARRIVE.TRANS64.RED.A1T0 RZ, [UR60], RZ ;  /* 0x000000ffffff99a7 */ /* 0x000fe2000810043c */
[----:B------:R-:W-:Y:S01]  /*9f60*/  F2FP.BF16.F32.PACK_AB R176, R120, R10 ;  /* 0x0000000a78b0723e */ /* 0x000fe200000010ff */
[----:B------:R-:W-:Y:S01]  /*9f70*/  IMAD.MOV.U32 R10, RZ, RZ, R3 ;  /* 0x000000ffff0a7224 */ /* 0x000fe200078e0003 */
[----:B------:R-:W-:Y:S01]  /*9f80*/  F2FP.BF16.F32.PACK_AB R178, R9, R121 ;  /* 0x0000007909b2723e */ /* 0x000fe200000010ff */
[----:B------:R-:W-:Y:S01]  /*9f90*/  IMAD.MOV.U32 R9, RZ, RZ, R2 ;  /* 0x000000ffff097224 */ /* 0x000fe200078e0002 */
[----:B------:R-:W-:Y:S02]  /*9fa0*/  F2FP.BF16.F32.PACK_AB R177, R123, R122 ;  /* 0x0000007a7bb1723e */ /* 0x000fe400000010ff */
[----:B------:R-:W-:Y:S01]  /*9fb0*/  F2FP.BF16.F32.PACK_AB R179, R124, R126 ;  /* 0x0000007e7cb3723e */ /* 0x000fe200000010ff */
[----:B------:R-:W-:Y:S01]  /*9fc0*/  @!P1 SYNCS.ARRIVE.TRANS64.RED.A1T0 RZ, [UR10], RZ ;  /* 0x000000ffffff99a7 */ /* 0x000fe2000810040a */
[----:B------:R-:W-:Y:S05]  /*9fd0*/  @P2 BRA `(.L_x_3408) ;  /* 0xffffffc000a42947 */ /* 0x000fea000383ffff */
.L_x_3399:
        /* <DEDUP_REMOVED lines=99> */
.L_x_3409:
[----:B------:R-:W-:Y:S01]  /*a610*/  IMAD R13, R16, 0x8, R4 ;  /* 0x00000008100d7824 */ /* 0x000fe200078e0204 */
[----:B------:R-:W-:-:S04]  /*a620*/  SHF.L.U32 R0, R17, 0x1f, RZ ;  /* 0x0000001f11007819 */ /* 0x000fc800000006ff */
[----:B------:R0:W1:Y:S01]  /*a630*/  SYNCS.PHASECHK.TRANS64.TRYWAIT P2, [R13+URZ+0x36850], R0 ;  /* 0x036850000d0075a7 */ /* 0x000062000804017f */
[----:B------:R-:W-:Y:S05]  /*a640*/  @!P0 BRA `(.L_x_3410) ;  /* 0x0000000000048947 */ /* 0x000fea0003800000 */
[----:B------:R-:W-:Y:S01]  /*a650*/  BPT.TRAP 0x1 ;  /* 0x000000040000795c */ /* 0x000fe20000300000 */
.L_x_3410:
[----:B-1----:R-:W-:Y:S05]  /*a660*/  @P2 BRA `(.L_x_3411) ;  /* 0x0000000000082947 */ /* 0x002fea0003800000 */
[----:B------:R-:W1:Y:S02]  /*a670*/  SYNCS.PHASECHK.TRANS64.TRYWAIT P0, [R13+URZ+0x36850], R0 ;  /* 0x036850000d0075a7 */ /* 0x000e64000800017f */
[----:B-1----:R-:W-:Y:S05]  /*a680*/  @!P0 BRA `(.L_x_3412) ;  /* 0x000000b800388947 */ /* 0x002fea0003800000 */
.L_x_3411:
[----:B------:R-:W-:Y:S05]  /*a690*/  WARPSYNC.ALL ;  /* 0x0000000000007948 */ /* 0x000fea0003800000 */
[----:B------:R-:W-:Y:S01]  /*a6a0*/  VIADD R4, R4, 0x400 ;  /* 0x0000040004047836 */ /* 0x000fe20000000000 */
[----:B------:R-:W-:Y:S01]  /*a6b0*/  WARPGROUP.ARRIVE ;  /* 0x00000000000079c5 */ /* 0x000fe20000000000 */
[----:B------:R-:W-:Y:S01]  /*a6c0*/  IMAD.MOV.U32 R11, RZ, RZ, 0x40000040 ;  /* 0x40000040ff0b7424 */ /* 0x000fe200078e00ff */
[----:B------:R-:W2:Y:S01]  /*a6d0*/  SHFL.BFLY PT, R7, R6, 0x2, 0x1f ;  /* 0x0c401f0006077f89 */ /* 0x000ea200000e0000 */
[----:B------:R-:W-:Y:S01]  /*a6e0*/  IMAD.U32 R18, RZ, RZ, UR14 ;  /* 0x0000000eff127e24 */ /* 0x000fe2000f8e00ff */
[----:B------:R-:W-:Y:S01]  /*a6f0*/  SHF.R.U32.HI R4, RZ, 0x4, R4 ;  /* 0x00000004ff047819 */ /* 0x000fe20000011604 */
[----:B------:R-:W-:Y:S01]  /*a700*/  VIADD R232, R232, 0x1 ;  /* 0x00000001e8e87836 */ /* 0x000fe20000000000 */
[----:B01----:R-:W0:Y:S02]  /*a710*/  SHFL.BFLY PT, R0, R5, 0x2, 0x1f ;  /* 0x0c401f0005007f89 */ /* 0x003e2400000e0000 */
[----:B------:R-:W-:-:S04]  /*a720*/  LOP3.LUT R4, R4, 0x3fff, RZ, 0xc0, !PT ;  /* 0x00003fff04047812 */ /* 0x000fc800078ec0ff */
[----:B------:R-:W-:-:S05]  /*a730*/  LOP3.LUT R9, R4, 0x3800000, RZ, 0xfc, !PT ;  /* 0x0380000004097812 */ /* 0x000fca00078efcff */
[----:B------:R-:W-:Y:S02]  /*a740*/  IMAD R8, R16, 0xa80, R9 ;  /* 0x00000a8010087824 */ /* 0x000fe400078e0209 */
[----:B------:R-:W-:Y:S02]  /*a750*/  IMAD.MOV.U32 R9, RZ, RZ, 0x40000040 ;  /* 0x40000040ff097424 */ /* 0x000fe400078e00ff */
[C---:B------:R-:W-:Y:S01]  /*a760*/  VIADD R10, R8.reuse, 0x80 ;  /* 0x00000080080a7836 */ /* 0x040fe20000000000 */
[----:B------:R-:W-:Y:S01]  /*a770*/  R2UR UR6, R8 ;  /* 0x00000000080672ca */ /* 0x000fe200000e0000 */
[----:B------:R-:W-:Y:S01]  /*a780*/  VIADD R16, R16, 0x1 ;  /* 0x0000000110107836 */ /* 0x000fe20000000000 */
[----:B------:R-:W-:Y:S01]  /*a790*/  R2UR UR7, R9 ;  /* 0x00000000090772ca */ /* 0x000fe200000e0000 */
[----:B------:R-:W-:Y:S02]  /*a7a0*/  IMAD.MOV.U32 R9, RZ, RZ, 0x40000040 ;  /* 0x40000040ff097424 */ /* 0x000fe400078e00ff */
[----:B--2---:R-:W-:Y:S01]  /*a7b0*/  FADD.FTZ R7, R7, R6 ;  /* 0x0000000607077221 */ /* 0x004fe20000010000 */
[----:B------:R-:W-:Y:S01]  /*a7c0*/  IMAD.U32 R6, RZ, RZ, UR14 ;  /* 0x0000000eff067e24 */ /* 0x000fe2000f8e00ff */
[----:B------:R-:W-:Y:S01]  /*a7d0*/  ISETP.NE.AND P2, PT, R16, 0x2, PT ;  /* 0x000000021000780c */ /* 0x000fe20003f45270 */
[----:B0-----:R-:W-:Y:S01]  /*a7e0*/  FADD.FTZ R4, R0, R5 ;  /* 0x0000000500047221 */ /* 0x001fe20000010000 */
[----:B------:R-:W-:Y:S01]  /*a7f0*/  IMAD.MOV.U32 R5, RZ, RZ, RZ ;  /* 0x000000ffff057224 */ /* 0x000fe200078e00ff */
[----:B------:R-:W0:Y:S01]  /*a800*/  SHFL.BFLY PT, R0, R7, 0x1, 0x1f ;  /* 0x0c201f0007007f89 */ /* 0x000e2200000e0000 */
[----:B------:R-:W-:-:S04]  /*a810*/  SEL R16, R16, RZ, P2 ;  /* 0x000000ff10107207 */ /* 0x000fc80001000000 */
[----:B------:R-:W-:Y:S01]  /*a820*/  HGMMA.64x192x16.F32.BF16 R24, R200, gdesc[UR4].tnspB, R24, gsb0 ;  /* 0x42e00004c8187df0 */ /* 0x000fe20008001818 */
[----:B------:R-:W-:Y:S01]  /*a830*/  R2UR UR6, R10 ;  /* 0x000000000a0672ca */ /* 0x000fe200000e0000 */
[----:B------:R-:W-:Y:S01]  /*a840*/  VIADD R10, R8, 0x100 ;  /* 0x00000100080a7836 */ /* 0x000fe20000000000 */
[----:B------:R-:W-:Y:S01]  /*a850*/  R2UR UR7, R11 ;  /* 0x000000000b0772ca */ /* 0x000fe200000e0000 */
[----:B------:R-:W-:Y:S02]  /*a860*/  IMAD.MOV.U32 R11, RZ, RZ, 0x40000040 ;  /* 0x40000040ff0b7424 */ /* 0x000fe400078e00ff */
[----:B0-----:R-:W-:Y:S01]  /*a870*/  FADD.FTZ R12, R7, R0 ;  /* 0x00000000070c7221 */ /* 0x001fe20000010000 */
[----:B------:R-:W-:-:S04]  /*a880*/  SEL R0, RZ, 0x1, P2 ;  /* 0x00000001ff007807 */ /* 0x000fc80001000000 */
[----:B------:R-:W-:Y:S02]  /*a890*/  FSETP.NE.FTZ.AND P0, PT, R12, RZ, PT ;  /* 0x000000ff0c00720b */ /* 0x000fe40003f15000 */
[----:B------:R-:W-:Y:S01]  /*a8a0*/  LOP3.LUT R17, R17, R0, RZ, 0x3c, !PT ;  /* 0x0000000011117212 */ /* 0x000fe200078e3cff */
[----:B------:R-:W-:-:S10]  /*a8b0*/  IMAD.MOV.U32 R0, RZ, RZ, -0x800000 ;  /* 0xff800000ff007424 */ /* 0x000fd400078e00ff */
[----:B------:R-:W-:Y:S01]  /*a8c0*/  @P0 FMUL.FTZ R6, R6, 0.69314718246459960938 ;  /* 0x3f31721806060820 */ /* 0x000fe20000410000 */
[----:B------:R-:W-:Y:S02]  /*a8d0*/  WARPGROUP.DEPBAR.LE gsb0, 0x0 ;  /* 0x00008000000079c5 */ /* 0x000fe40000010000 */
[----:B------:R-:W-:-:S06]  /*a8e0*/  WARPGROUP.ARRIVE ;  /* 0x00000000000079c5 */ /* 0x000fcc0000000000 */
[----:B------:R-:W-:Y:S01]  /*a8f0*/  HGMMA.64x192x16.F32.BF16 R24, R196, gdesc[UR4].tnspB, R24, gsb0 ;  /* 0x42e00004c4187df0 */ /* 0x000fe20008001818 */
[----:B------:R-:W-:Y:S01]  /*a900*/  R2UR UR6, R10 ;  /* 0x000000000a0672ca */ /* 0x000fe200000e0000 */
[----:B------:R-:W-:Y:S01]  /*a910*/  VIADD R10, R8, 0x180 ;  /* 0x00000180080a7836 */ /* 0x000fe20000000000 */
[----:B------:R-:W-:Y:S01]  /*a920*/  R2UR UR7, R11 ;  /* 0x000000000b0772ca */ /* 0x000fe200000e0000 */
[----:B------:R-:W-:Y:S01]  /*a930*/  IMAD.MOV.U32 R11, RZ, RZ, 0x40000040 ;  /* 0x40000040ff0b7424 */ /* 0x000fe200078e00ff */
[----:B------:R-:W-:Y:S02]  /*a940*/  WARPGROUP.DEPBAR.LE gsb0, 0x0 ;  /* 0x00008000000079c5 */ /* 0x000fe40000010000 */
[----:B------:R-:W-:-:S13]  /*a950*/  WARPGROUP.ARRIVE ;  /* 0x00000000000079c5 */ /* 0x000fda0000000000 */
        /* <DEDUP_REMOVED lines=9> */
[C---:B------:R-:W-:Y:S01]  /*a9f0*/  VIADD R10, R8.reuse, 0x280 ;  /* 0x00000280080a7836 */ /* 0x040fe20000000000 */
[----:B------:R-:W-:Y:S01]  /*aa00*/  R2UR UR7, R11 ;  /* 0x000000000b0772ca */ /* 0x000fe200000e0000 */
[----:B------:R-:W-:Y:S02]  /*aa10*/  IMAD.MOV.U32 R11, RZ, RZ, 0x40000040 ;  /* 0x40000040ff0b7424 */ /* 0x000fe400078e00ff */
[----:B------:R-:W-:Y:S01]  /*aa20*/  VIADD R8, R8, 0x300 ;  /* 0x0000030008087836 */ /* 0x000fe20000000000 */
[----:B------:R-:W-:Y:S02]  /*aa30*/  WARPGROUP.DEPBAR.LE gsb0, 0x0 ;  /* 0x00008000000079c5 */ /* 0x000fe40000010000 */
[----:B------:R-:W-:-:S11]  /*aa40*/  WARPGROUP.ARRIVE ;  /* 0x00000000000079c5 */ /* 0x000fd60000000000 */
[----:B------:R-:W-:Y:S01]  /*aa50*/  HGMMA.64x192x16.F32.BF16 R24, R184, gdesc[UR4].tnspB, R24, gsb0 ;  /* 0x42e00004b8187df0 */ /* 0x000fe20008001818 */
[----:B------:R-:W-:Y:S02]  /*aa60*/  R2UR UR6, R10 ;  /* 0x000000000a0672ca */ /* 0x000fe400000e0000 */
[----:B------:R-:W-:Y:S01]  /*aa70*/  R2UR UR7, R11 ;  /* 0x000000000b0772ca */ /* 0x000fe200000e0000 */
[----:B------:R-:W-:-:S05]  /*aa80*/  @!P1 VIADD R11, R13, 0x36860 ;  /* 0x000368600d0b9836 */ /* 0x000fca0000000000 */
[----:B------:R-:W-:Y:S01]  /*aa90*/  @!P1 PRMT R11, RZ, 0x654, R11 ;  /* 0x00000654ff0b9816 */ /* 0x000fe2000000000b */
[----:B------:R-:W-:Y:S02]  /*aaa0*/  WARPGROUP.DEPBAR.LE gsb0, 0x0 ;  /* 0x00008000000079c5 */ /* 0x000fe40000010000 */
[----:B------:R-:W-:-:S08]  /*aab0*/  WARPGROUP.ARRIVE ;  /* 0x00000000000079c5 */ /* 0x000fd00000000000 */
[----:B------:R-:W-:Y:S01]  /*aac0*/  HGMMA.64x192x16.F32.BF16 R24, R180, gdesc[UR4].tnspB, R24, gsb0 ;  /* 0x42e00004b4187df0 */ /* 0x000fe20008001818 */
[----:B------:R-:W-:Y:S01]  /*aad0*/  R2UR UR6, R8 ;  /* 0x00000000080672ca */ /* 0x000fe200000e0000 */
[----:B------:R-:W-:Y:S01]  /*aae0*/  IMAD.MOV.U32 R8, RZ, RZ, RZ ;  /* 0x000000ffff087224 */ /* 0x000fe200078e00ff */
[----:B------:R-:W-:Y:S02]  /*aaf0*/  R2UR UR7, R9 ;  /* 0x00000000090772ca */ /* 0x000fe400000e0000 */
[----:B------:R-:W0:Y:S03]  /*ab00*/  SHFL.BFLY PT, R9, R4, 0x1, 0x1f ;  /* 0x0c201f0004097f89 */ /* 0x000e2600000e0000 */
[----:B------:R-:W-:Y:S01]  /*ab10*/  @P0 MUFU.RCP R8, R12 ;  /* 0x0000000c00080308 */ /* 0x000fe20000001000 */
[----:B0-----:R-:W-:Y:S01]  /*ab20*/  FADD.FTZ R14, R4, R9 ;  /* 0x00000009040e7221 */ /* 0x001fe20000010000 */
[----:B------:R-:W-:-:S06]  /*ab30*/  IMAD.MOV.U32 R4, RZ, RZ, -0x800000 ;  /* 0xff800000ff047424 */ /* 0x000fcc00078e00ff */
[----:B------:R-:W0:Y:S01]  /*ab40*/  @P0 MUFU.LG2 R9, R12 ;  /* 0x0000000c00090308 */ /* 0x000e220000000c00 */
[----:B------:R-:W-:-:S13]  /*ab50*/  FSETP.NE.FTZ.AND P3, PT, R14, RZ, PT ;  /* 0x000000ff0e00720b */ /* 0x000fda0003f75000 */
[----:B------:R-:W1:Y:S01]  /*ab60*/  @P3 MUFU.LG2 R10, R14 ;  /* 0x0000000e000a3308 */ /* 0x000e620000000c00 */
[----:B------:R-:W-:Y:S01]  /*ab70*/  @P3 FMUL.FTZ R18, R18, 0.69314718246459960938 ;  /* 0x3f31721812123820 */ /* 0x000fe20000410000 */
[----:B0-----:R-:W-:-:S04]  /*ab80*/  @P0 FMUL.FTZ R9, R9, 0.69314718246459960938 ;  /* 0x3f31721809090820 */ /* 0x001fc80000410000 */
[----:B------:R-:W-:Y:S01]  /*ab90*/  @P0 FFMA.FTZ R0, R6, R3, R9 ;  /* 0x0000000306000223 */ /* 0x000fe20000010009 */
[----:B------:R-:W-:Y:S01]  /*aba0*/  PLOP3.LUT P0, PT, PT, PT, PT, 0x8, 0x0 ;  /* 0x000000000000781c */ /* 0x000fe20003f0e170 */
[----:B------:R-:W0:Y:S01]  /*abb0*/  @P3 MUFU.RCP R5, R14 ;  /* 0x0000000e00053308 */ /* 0x000e220000001000 */
[----:B-1----:R-:W-:-:S04]  /*abc0*/  @P3 FMUL.FTZ R7, R10, 0.69314718246459960938 ;  /* 0x3f3172180a073820 */ /* 0x002fc80000410000 */
[----:B------:R-:W-:Y:S01]  /*abd0*/  @P3 FFMA.FTZ R4, R18, R2, R7 ;  /* 0x0000000212043223 */ /* 0x000fe20000010007 */
[----:B------:R-:W-:Y:S02]  /*abe0*/  WARPGROUP.DEPBAR.LE gsb0, 0x0 ;  /* 0x00008000000079c5 */ /* 0x000fe40000010000 */
[----:B------:R-:W-:-:S06]  /*abf0*/  WARPGROUP.ARRIVE ;  /* 0x00000000000079c5 */ /* 0x000fcc0000000000 */
[----:B------:R-:W-:Y:S03]  /*ac00*/  HGMMA.64x192x16.F32.BF16 R24, R176, gdesc[UR4].tnspB, R24, gsb0 ;  /* 0x42e00004b0187df0 */ /* 0x000fe60008001818 */
        /* <DEDUP_REMOVED lines=98> */
.L_x_3391:
        /* <DEDUP_REMOVED lines=16> */
[----:B------:R-:W-:Y:S01]  /*b330*/  R2UR UR18, R231 ;  /* 0x00000000e71272ca */ /* 0x000fe200000e0000 */
[----:B------:R-:W3:Y:S01]  /*b340*/  LDL R138, [R1+0x58] ;  /* 0x00005800018a7983 */ /* 0x000ee20000100800 */
[----:B------:R-:W-:Y:S02]  /*b350*/  R2UR UR17, R233 ;  /* 0x00000000e91172ca */ /* 0x000fe400000e0000 */
[----:B------:R-:W-:Y:S02]  /*b360*/  R2UR UR20, R229 ;  /* 0x00000000e51472ca */ /* 0x000fe400000e0000 */
[----:B------:R-:W-:-:S02]  /*b370*/  R2UR UR19, R23 ;  /* 0x00000000171372ca */ /* 0x000fc400000e0000 */
[----:B------:R-:W-:Y:S01]  /*b380*/  R2UR UR23, R228 ;  /* 0x00000000e41772ca */ /* 0x000fe200000e0000 */
[----:B------:R-:W-:Y:S01]  /*b390*/  UMOV UR10, UR8 ;  /* 0x00000008000a7c82 */ /* 0x000fe20008000000 */
[----:B0-----:R-:W-:-:S03]  /*b3a0*/  UMOV UR11, UR4 ;  /* 0x00000004000b7c82 */ /* 0x001fc60008000000 */
[----:B------:R-:W-:Y:S02]  /*b3b0*/  USHF.L.U32 UR4, UR18, 0x2, URZ ;  /* 0x0000000212047899 */ /* 0x000fe4000800063f */
[----:B------:R-:W-:Y:S02]  /*b3c0*/  USHF.L.U64.HI UR16, UR18, 0x2, UR17 ;  /* 0x0000000212107899 */ /* 0x000fe40008010211 */
[----:B------:R-:W-:-:S04]  /*b3d0*/  UIADD3 UR9, UP0, UR4, UR14, URZ ;  /* 0x0000000e04097290 */ /* 0x000fc8000ff1e03f */
[----:B------:R-:W-:Y:S01]  /*b3e0*/  UIADD3.X UR12, UR16, UR15, URZ, UP0, !UPT ;  /* 0x0000000f100c7290 */ /* 0x000fe200087fe43f */
[----:B------:R-:W-:Y:S01]  /*b3f0*/  ULDC.64 UR24, c[0x0][0x208] ;  /* 0x0000820000187ab9 */ /* 0x000fe20000000a00 */
[----:B------:R-:W-:Y:S01]  /*b400*/  BAR.SYNC.DEFER_BLOCKING 0x1, 0x100 ;  /* 0x0044000000007b1d */ /* 0x000fe20000010000 */
[----:B--2---:R-:W-:-:S03]  /*b410*/  IMAD.WIDE R8, R5, R8, UR10 ;  /* 0x0000000a05087e25 */ /* 0x004fc6000f8e0208 */
[C---:B------:R-:W-:Y:S02]  /*b420*/  LOP3.LUT R5, R8.reuse, 0x380, RZ, 0xc0, !PT ;  /* 0x0000038008057812 */ /* 0x040fe400078ec0ff */
[C---:B------:R-:W-:Y:S02]  /*b430*/  IADD3 R10, P2, R8.reuse, 0x20, RZ ;  /* 0x00000020080a7810 */ /* 0x040fe40007f5e0ff */
[C---:B------:R-:W-:Y:S02]  /*b440*/  IADD3 R12, P1, R8.reuse, 0x40, RZ ;  /* 0x00000040080c7810 */ /* 0x040fe40007f3e0ff */
[C---:B------:R-:W-:Y:S02]  /*b450*/  IADD3 R133, P6, R8.reuse, 0x60, RZ ;  /* 0x0000006008857810 */ /* 0x040fe40007fde0ff */
[C---:B------:R-:W-:Y:S02]  /*b460*/  IADD3 R135, P5, R8.reuse, 0x4000, RZ ;  /* 0x0000400008877810 */ /* 0x040fe40007fbe0ff */
[----:B------:R-:W-:Y:S01]  /*b470*/  SHF.R.U64 R5, R5, 0x3, RZ ;  /* 0x0000000305057819 */ /* 0x000fe200000012ff */
[--C-:B------:R-:W-:Y:S01]  /*b480*/  IMAD.X R15, RZ, RZ, R9.reuse, P2 ;  /* 0x000000ffff0f7224 */ /* 0x100fe200010e0609 */
[C---:B------:R-:W-:Y:S01]  /*b490*/  IADD3 R86, P0, R8.reuse, 0x4020, RZ ;  /* 0x0000402008567810 */ /* 0x040fe20007f1e0ff */
[--C-:B------:R-:W-:Y:S01]  /*b4a0*/  IMAD.X R81, RZ, RZ, R9.reuse, P1 ;  /* 0x000000ffff517224 */ /* 0x100fe200008e0609 */
[C---:B------:R-:W-:Y:S01]  /*b4b0*/  IADD3 R137, P4, R8.reuse, 0x4040, RZ ;  /* 0x0000404008897810 */ /* 0x040fe20007f9e0ff */
[--C-:B------:R-:W-:Y:S01]  /*b4c0*/  IMAD.X R83, RZ, RZ, R9.reuse, P6 ;  /* 0x000000ffff537224 */ /* 0x100fe200030e0609 */
[C---:B------:R-:W-:Y:S01]  /*b4d0*/  IADD3 R90, P3, R8.reuse, 0x4060, RZ ;  /* 0x00004060085a7810 */ /* 0x040fe20007f7e0ff */
[----:B------:R-:W-:Y:S01]  /*b4e0*/  IMAD.X R85, RZ, RZ, R9, P5 ;  /* 0x000000ffff557224 */ /* 0x000fe200028e0609 */
[----:B------:R-:W-:-:S02]  /*b4f0*/  IADD3 R139, P2, R8, 0x8000, RZ ;  /* 0x00008000088b7810 */ /* 0x000fc40007f5e0ff */
[C---:B------:R-:W-:Y:S02]  /*b500*/  IADD3 R128, P1, R8.reuse, 0x8020, RZ ;  /* 0x0000802008807810 */ /* 0x040fe40007f3e0ff */
[C---:B------:R-:W-:Y:S02]  /*b510*/  IADD3 R141, P6, R8.reuse, 0x8040, RZ ;  /* 0x00008040088d7810 */ /* 0x040fe40007fde0ff */
[----:B------:R-:W-:Y:S02]  /*b520*/  IADD3 R143, P5, R8, 0x8060, RZ ;  /* 0x00008060088f7810 */ /* 0x000fe40007fbe0ff */
[----:B------:R-:W-:Y:S02]  /*b530*/  LOP3.LUT R11, R12, 0x380, RZ, 0xc0, !PT ;  /* 0x000003800c0b7812 */ /* 0x000fe400078ec0ff */
[----:B------:R-:W-:Y:S02]  /*b540*/  LOP3.LUT R8, R5, R8, RZ, 0x3c, !PT ;  /* 0x0000000805087212 */ /* 0x000fe400078e3cff */
[----:B------:R-:W-:-:S02]  /*b550*/  LOP3.LUT R5, R10, 0x380, RZ, 0xc0, !PT ;  /* 0x000003800a057812 */ /* 0x000fc400078ec0ff */
[----:B------:R-:W-:Y:S02]  /*b560*/  SHF.R.U64 R11, R11, 0x3, RZ ;  /* 0x000000030b0b7819 */ /* 0x000fe400000012ff */
[----:B------:R-:W-:Y:S02]  /*b570*/  SHF.R.U64 R5, R5, 0x3, RZ ;  /* 0x0000000305057819 */ /* 0x000fe400000012ff */
[----:B------:R-:W-:Y:S02]  /*b580*/  LOP3.LUT R80, R11, R12, RZ, 0x3c, !PT ;  /* 0x0000000c0b507212 */ /* 0x000fe400078e3cff */
[----:B------:R-:W-:Y:S02]  /*b590*/  LOP3.LUT R12, R139, 0x380, RZ, 0xc0, !PT ;  /* 0x000003808b0c7812 */ /* 0x000fe400078ec0ff */
[----:B------:R-:W-:Y:S02]  /*b5a0*/  LOP3.LUT R22, R135, 0x380, RZ, 0xc0, !PT ;  /* 0x0000038087167812 */ /* 0x000fe400078ec0ff */
[----:B------:R-:W-:-:S02]  /*b5b0*/  LOP3.LUT R14, R5, R10, RZ, 0x3c, !PT ;  /* 0x0000000a050e7212 */ /* 0x000fc400078e3cff */
[----:B------:R-:W-:Y:S02]  /*b5c0*/  LOP3.LUT R5, R86, 0x380, RZ, 0xc0, !PT ;  /* 0x0000038056057812 */ /* 0x000fe400078ec0ff */
[----:B------:R-:W-:Y:S02]  /*b5d0*/  SHF.R.U64 R12, R12, 0x3, RZ ;  /* 0x000000030c0c7819 */ /* 0x000fe400000012ff */
[----:B------:R-:W-:Y:S02]  /*b5e0*/  LOP3.LUT R18, R133, 0x380, RZ, 0xc0, !PT ;  /* 0x0000038085127812 */ /* 0x000fe400078ec0ff */
[----:B------:R-:W-:Y:S02]  /*b5f0*/  SHF.R.U64 R22, R22, 0x3, RZ ;  /* 0x0000000316167819 */ /* 0x000fe400000012ff */
[----:B------:R-:W-:Y:S02]  /*b600*/  SHF.R.U64 R5, R5, 0x3, RZ ;  /* 0x0000000305057819 */ /* 0x000fe400000012ff */
[----:B------:R-:W-:-:S02]  /*b610*/  LOP3.LUT R10, R137, 0x380, RZ, 0xc0, !PT ;  /* 0x00000380890a7812 */ /* 0x000fc400078ec0ff */
[----:B------:R-:W-:Y:S02]  /*b620*/  LOP3.LUT R11, R90, 0x380, RZ, 0xc0, !PT ;  /* 0x000003805a0b7812 */ /* 0x000fe400078ec0ff */
[----:B------:R-:W-:Y:S02]  /*b630*/  LOP3.LUT R126, R12, R139, RZ, 0x3c, !PT ;  /* 0x0000008b0c7e7212 */ /* 0x000fe400078e3cff */
[----:B------:R-:W-:Y:S02]  /*b640*/  SHF.R.U64 R18, R18, 0x3, RZ ;  /* 0x0000000312127819 */ /* 0x000fe400000012ff */
[----:B------:R-:W-:Y:S02]  /*b650*/  LOP3.LUT R84, R22, R135, RZ, 0x3c, !PT ;  /* 0x0000008716547212 */ /* 0x000fe400078e3cff */
[----:B------:R-:W-:Y:S02]  /*b660*/  LOP3.LUT R12, R141, 0x380, RZ, 0xc0, !PT ;  /* 0x000003808d0c7812 */ /* 0x000fe400078ec0ff */
[----:B------:R-:W-:-:S02]  /*b670*/  LOP3.LUT R86, R5, R86, RZ, 0x3c, !PT ;  /* 0x0000005605567212 */ /* 0x000fc400078e3cff */
[----:B------:R-:W-:Y:S02]  /*b680*/  LOP3.LUT R22, R143, 0x380, RZ, 0xc0, !PT ;  /* 0x000003808f167812 */ /* 0x000fe400078ec0ff */
[----:B------:R-:W-:Y:S02]  /*b690*/  SHF.R.U64 R10, R10, 0x3, RZ ;  /* 0x000000030a0a7819 */ /* 0x000fe400000012ff */
[----:B------:R-:W-:Y:S02]  /*b6a0*/  SHF.R.U64 R11, R11, 0x3, RZ ;  /* 0x000000030b0b7819 */ /* 0x000fe400000012ff */
[----:B------:R-:W-:Y:S01]  /*b6b0*/  LOP3.LUT R5, R128, 0x380, RZ, 0xc0, !PT ;  /* 0x0000038080057812 */ /* 0x000fe200078ec0ff */
[--C-:B------:R-:W-:Y:S01]  /*b6c0*/  IMAD.X R87, RZ, RZ, R9.reuse, P0 ;  /* 0x000000ffff577224 */ /* 0x100fe200000e0609 */
[----:B------:R-:W-:Y:S02]  /*b6d0*/  LOP3.LUT R82, R18, R133, RZ, 0x3c, !PT ;  /* 0x0000008512527212 */ /* 0x000fe400078e3cff */
[----:B------:R-:W-:Y:S01]  /*b6e0*/  SHF.R.U64 R12, R12, 0x3, RZ ;  /* 0x000000030c0c7819 */ /* 0x000fe200000012ff */
[--C-:B------:R-:W-:Y:S01]  /*b6f0*/  IMAD.X R89, RZ, RZ, R9.reuse, P4 ;  /* 0x000000ffff597224 */ /* 0x100fe200020e0609 */
[----:B------:R-:W-:Y:S01]  /*b700*/  SHF.R.U64 R22, R22, 0x3, RZ ;  /* 0x0000000316167819 */ /* 0x000fe200000012ff */
[--C-:B------:R-:W-:Y:S01]  /*b710*/  IMAD.X R91, RZ, RZ, R9.reuse, P3 ;  /* 0x000000ffff5b7224 */ /* 0x100fe200018e0609 */
[----:B------:R-:W-:Y:S01]  /*b720*/  LOP3.LUT R88, R10, R137, RZ, 0x3c, !PT ;  /* 0x000000890a587212 */ /* 0x000fe200078e3cff */
[--C-:B------:R-:W-:Y:S01]  /*b730*/  IMAD.X R127, RZ, RZ, R9.reuse, P2 ;  /* 0x000000ffff7f7224 */ /* 0x100fe200010e0609 */
[----:B------:R-:W-:Y:S01]  /*b740*/  LOP3.LUT R90, R11, R90, RZ, 0x3c, !PT ;  /* 0x0000005a0b5a7212 */ /* 0x000fe200078e3cff */
[--C-:B------:R-:W-:Y:S01]  /*b750*/  IMAD.X R129, RZ, RZ, R9.reuse, P1 ;  /* 0x000000ffff817224 */ /* 0x100fe200008e0609 */
[----:B------:R-:W-:Y:S01]  /*b760*/  MOV R18, R8 ;  /* 0x0000000800127202 */ /* 0x000fe20000000f00 */
[--C-:B------:R-:W-:Y:S01]  /*b770*/  IMAD.X R131, RZ, RZ, R9.reuse, P6 ;  /* 0x000000ffff837224 */ /* 0x100fe200030e0609 */
[----:B------:R-:W-:Y:S01]  /*b780*/  SHF.R.U64 R5, R5, 0x3, RZ ;  /* 0x0000000305057819 */ /* 0x000fe200000012ff */
[----:B------:R-:W-:Y:S01]  /*b790*/  IMAD.X R13, RZ, RZ, R9, P5 ;  /* 0x000000ffff0d7224 */ /* 0x000fe200028e0609 */
[----:B------:R-:W-:-:S02]  /*b7a0*/  F2FP.BF16.F32.PACK_AB R8, R25, R24 ;  /* 0x000000181908723e */ /* 0x000fc400000010ff */
[----:B------:R-:W-:Y:S02]  /*b7b0*/  F2FP.BF16.F32.PACK_AB R9, R27, R26 ;  /* 0x0000001a1b09723e */ /* 0x000fe400000010ff */
[----:B------:R-:W-:Y:S02]  /*b7c0*/  F2FP.BF16.F32.PACK_AB R10, R29, R28 ;  /* 0x0000001c1d0a723e */ /* 0x000fe400000010ff */
[----:B------:R-:W-:Y:S02]  /*b7d0*/  F2FP.BF16.F32.PACK_AB R11, R31, R30 ;  /* 0x0000001e1f0b723e */ /* 0x000fe400000010ff */
[----:B------:R-:W-:Y:S02]  /*b7e0*/  LOP3.LUT R130, R12, R141, RZ, 0x3c, !PT ;  /* 0x0000008d0c827212 */ /* 0x000fe400078e3cff */
[----:B------:R-:W-:Y:S02]  /*b7f0*/  MOV R135, R80 ;  /* 0x0000005000877202 */ /* 0x000fe40000000f00 */
[----:B------:R-:W-:-:S02]  /*b800*/  MOV R134, R82 ;  /* 0x0000005200867202 */ /* 0x000fc40000000f00 */
[----:B------:R-:W-:Y:S02]  /*b810*/  LOP3.LUT R12, R22, R143, RZ, 0x3c, !PT ;  /* 0x0000008f160c7212 */ /* 0x000fe400078e3cff */
[----:B------:R-:W-:Y:S02]  /*b820*/  MOV R136, R14 ;  /* 0x0000000e00887202 */ /* 0x000fe40000000f00 */
[----:B------:R-:W-:Y:S02]  /*b830*/  F2FP.BF16.F32.PACK_AB R80, R33, R32 ;  /* 0x000000202150723e */ /* 0x000fe400000010ff */
[----:B------:R-:W-:Y:S02]  /*b840*/  F2FP.BF16.F32.PACK_AB R81, R35, R34 ;  /* 0x000000222351723e */ /* 0x000fe400000010ff */
[----:B------:R-:W-:Y:S02]  /*b850*/  F2FP.BF16.F32.PACK_AB R82, R37, R36 ;  /* 0x000000242552723e */ /* 0x000fe400000010ff */
[----:B------:R-:W-:-:S02]  /*b860*/  F2FP.BF16.F32.PACK_AB R83, R39, R38 ;  /* 0x000000262753723e */ /* 0x000fc400000010ff */
[----:B------:R-:W-:Y:S02]  /*b870*/  LOP3.LUT R128, R5, R128, RZ, 0x3c, !PT ;  /* 0x0000008005807212 */ /* 0x000fe400078e3cff */
[----:B------:R-:W-:Y:S02]  /*b880*/  MOV R133, R84 ;  /* 0x0000005400857202 */ /* 0x000fe40000000f00 */
[----:B------:R-:W-:Y:S01]  /*b890*/  MOV R132, R86 ;  /* 0x0000005600847202 */ /* 0x000fe20000000f00 */
[----:B------:R0:W-:Y:S01]  /*b8a0*/  STSM.16.M88.4 [R18], R8 ;  /* 0x0000000812007844 */ /* 0x0001e20000000200 */
[----:B------:R-:W-:Y:S02]  /*b8b0*/  MOV R22, R88 ;  /* 0x0000005800167202 */ /* 0x000fe40000000f00 */
[----:B------:R-:W-:Y:S02]  /*b8c0*/  MOV R5, R90 ;  /* 0x0000005a00057202 */ /* 0x000fe40000000f00 */
        /* <DEDUP_REMOVED lines=8> */
[----:B------:R1:W-:Y:S01]  /*b950*/  STSM.16.M88.4 [R136], R80 ;  /* 0x0000005088007844 */ /* 0x0003e20000000200 */
[----:B0-----:R-:W-:Y:S02]  /*b960*/  MOV R18, R12 ;  /* 0x0000000c00127202 */ /* 0x001fe40000000f00 */
[----:B------:R-:W-:Y:S02]  /*b970*/  F2FP.BF16.F32.PACK_AB R8, R57, R56 ;  /* 0x000000383908723e */ /* 0x000fe400000010ff */
[----:B------:R-:W-:Y:S02]  /*b980*/  F2FP.BF16.F32.PACK_AB R9, R59, R58 ;  /* 0x0000003a3b09723e */ /* 0x000fe400000010ff */
[----:B------:R-:W-:Y:S02]  /*b990*/  F2FP.BF16.F32.PACK_AB R10, R61, R60 ;  /* 0x0000003c3d0a723e */ /* 0x000fe400000010ff */
[----:B------:R-:W-:-:S02]  /*b9a0*/  F2FP.BF16.F32.PACK_AB R11, R63, R62 ;  /* 0x0000003e3f0b723e */ /* 0x000fc400000010ff */
[----:B------:R-:W-:Y:S02]  /*b9b0*/  F2FP.BF16.F32.PACK_AB R12, R65, R64 ;  /* 0x00000040410c723e */ /* 0x000fe400000010ff */
        /* <DEDUP_REMOVED lines=9> */
[----:B------:R-:W-:Y:S02]  /*ba50*/  MOV R126, R126 ;  /* 0x0000007e007e7202 */ /* 0x000fe40000000f00 */
[----:B------:R-:W-:Y:S01]  /*ba60*/  MOV R128, R128 ;  /* 0x0000008000807202 */ /* 0x000fe20000000f00 */
[----:B------:R2:W-:Y:S01]  /*ba70*/  STSM.16.M88.4 [R133], R8 ;  /* 0x0000000885007844 */ /* 0x0005e20000000200 */
[----:B------:R-:W-:Y:S02]  /*ba80*/  MOV R130, R130 ;  /* 0x0000008200827202 */ /* 0x000fe40000000f00 */
[----:B0-----:R-:W-:-:S02]  /*ba90*/  F2FP.BF16.F32.PACK_AB R84, R3, R2 ;  /* 0x000000020354723e */ /* 0x001fc400000010ff */
[----:B------:R-:W-:Y:S02]  /*baa0*/  F2FP.BF16.F32.PACK_AB R85, R121, R120 ;  /* 0x000000787955723e */ /* 0x000fe400000010ff */
[----:B------:R-:W-:Y:S02]  /*bab0*/  F2FP.BF16.F32.PACK_AB R86, R7, R6 ;  /* 0x000000060756723e */ /* 0x000fe400000010ff */
[----:B------:R-:W-:Y:S01]  /*bac0*/  F2FP.BF16.F32.PACK_AB R87, R123, R122 ;  /* 0x0000007a7b57723e */ /* 0x000fe200000010ff */
[----:B------:R0:W-:Y:S01]  /*bad0*/  STSM.16.M88.4 [R132], R12 ;  /* 0x0000000c84007844 */ /* 0x0001e20000000200 */
[----:B-1----:R-:W-:Y:S02]  /*bae0*/  F2FP.BF16.F32.PACK_AB R88, R21, R20 ;  /* 0x000000141558723e */ /* 0x002fe400000010ff */
[----:B------:R-:W-:Y:S02]  /*baf0*/  F2FP.BF16.F32.PACK_AB R89, R125, R124 ;  /* 0x0000007c7d59723e */ /* 0x000fe400000010ff */
[----:B------:R-:W-:-:S02]  /*bb00*/  F2FP.BF16.F32.PACK_AB R90, R93, R92 ;  /* 0x0000005c5d5a723e */ /* 0x000fc400000010ff */
[----:B------:R-:W-:Y:S01]  /*bb10*/  F2FP.BF16.F32.PACK_AB R91, R95, R94 ;  /* 0x0000005e5f5b723e */ /* 0x000fe200000010ff */
[----:B------:R1:W-:Y:S01]  /*bb20*/  STSM.16.M88.4 [R22], R80 ;  /* 0x0000005016007844 */ /* 0x0003e20000000200 */
[----:B--2---:R-:W-:Y:S02]  /*bb30*/  F2FP.BF16.F32.PACK_AB R8, R97, R96 ;  /* 0x000000606108723e */ /* 0x004fe400000010ff */
[----:B------:R-:W-:Y:S02]  /*bb40*/  F2FP.BF16.F32.PACK_AB R9, R99, R98 ;  /* 0x000000626309723e */ /* 0x000fe400000010ff */
[----:B------:R-:W-:Y:S02]  /*bb50*/  F2FP.BF16.F32.PACK_AB R10, R101, R100 ;  /* 0x00000064650a723e */ /* 0x000fe400000010ff */
[----:B------:R-:W-:Y:S02]  /*bb60*/  F2FP.BF16.F32.PACK_AB R11, R103, R102 ;  /* 0x00000066670b723e */ /* 0x000fe400000010ff */
        /* <DEDUP_REMOVED lines=9> */
[----:B------:R-:W-:Y:S04]  /*bc00*/  STSM.16.M88.4 [R126], R88 ;  /* 0x000000587e007844 */ /* 0x000fe80000000200 */
[----:B------:R-:W-:Y:S04]  /*bc10*/  STSM.16.M88.4 [R128], R8 ;  /* 0x0000000880007844 */ /* 0x000fe80000000200 */
[----:B------:R-:W-:Y:S04]  /*bc20*/  STSM.16.M88.4 [R130], R12 ;  /* 0x0000000c82007844 */ /* 0x000fe80000000200 */
[----:B------:R1:W-:Y:S01]  /*bc30*/  STSM.16.M88.4 [R18], R80 ;  /* 0x0000005012007844 */ /* 0x0003e20000000200 */
[----:B------:R-:W-:Y:S01]  /*bc40*/  BAR.SYNC.DEFER_BLOCKING 0x1, 0x100 ;  /* 0x0044000000007b1d */ /* 0x000fe20000010000 */
[----:B------:R-:W-:-:S04]  /*bc50*/  ISETP.NE.U32.AND P0, PT, RZ, UR14, PT ;  /* 0x0000000eff007c0c */ /* 0x000fc8000bf05070 */
[----:B------:R-:W-:Y:S01]  /*bc60*/  ISETP.NE.AND.EX P0, PT, RZ, UR15, PT, P0 ;  /* 0x0000000fff007c0c */ /* 0x000fe2000bf05300 */
[----:B0-----:R-:W-:Y:S02]  /*bc70*/  IMAD.U32 R84, RZ, RZ, UR9 ;  /* 0x00000009ff547e24 */ /* 0x001fe4000f8e00ff */
[----:B------:R-:W-:Y:S01]  /*bc80*/  IMAD.U32 R85, RZ, RZ, UR12 ;  /* 0x0000000cff557e24 */ /* 0x000fe2000f8e00ff */
[----:B------:R-:W-:Y:S01]  /*bc90*/  ULDC.64 UR12, c[0x0][0xc08] ;  /* 0x00030200000c7ab9 */ /* 0x000fe20000000a00 */
[----:B-1----:R-:W0:Y:S08]  /*bca0*/  LDC R18, c[0x0][0xbe8] ;  /* 0x0002fa00ff127b82 */ /* 0x002e300000000800 */
[----:B------:R-:W2:Y:S01]  /*bcb0*/  @P0 LDG.E R22, desc[UR24][R84.64] ;  /* 0x0000001854160981 */ /* 0x000ea2000c1e1900 */
[----:B------:R-:W-:-:S04]  /*bcc0*/  UISETP.NE.U32.AND UP0, UPT, UR12, URZ, UPT ;  /* 0x0000003f0c00728c */ /* 0x000fc8000bf05070 */
[----:B------:R-:W-:Y:S01]  /*bcd0*/  UISETP.NE.AND.EX UP0, UPT, UR13, URZ, UPT, UP0 ;  /* 0x0000003f0d00728c */ /* 0x000fe2000bf05300 */
[----:B0-----:R-:W-:-:S10]  /*bce0*/  ISETP.NE.AND P1, PT, R18, 0x1, PT ;  /* 0x000000011200780c */ /* 0x001fd40003f25270 */
[----:B------:R-:W-:Y:S01]  /*bcf0*/  @UP0 UIADD3 UR12, UP1, UR4, UR12, URZ ;  /* 0x0000000c040c0290 */ /* 0x000fe2000ff3e03f */
[----:B------:R-:W-:Y:S02]  /*bd00*/  PLOP3.LUT P4, PT, PT, PT, UP0, 0x80, 0x0 ;  /* 0x000000000000781c */ /* 0x000fe40003f8f008 */
[----:B------:R-:W-:Y:S01]  /*bd10*/  ULDC UR4, c[0x0][0xa88] ;  /* 0x0002a20000047ab9 */ /* 0x000fe20000000800 */
[----:B------:R-:W-:Y:S01]  /*bd20*/  @UP0 UIADD3.X UR13, UR16, UR13, URZ, UP1, !UPT ;  /* 0x0000000d100d0290 */ /* 0x000fe20008ffe43f */
[----:B------:R-:W-:Y:S01]  /*bd30*/  IMAD.U32 R5, RZ, RZ, UR4 ;  /* 0x00000004ff057e24 */ /* 0x000fe2000f8e00ff */
[----:B------:R-:W-:Y:S01]  /*bd40*/  UISETP.NE.AND UP0, UPT, UR21, URZ, UPT ;  /* 0x0000003f1500728c */ /* 0x000fe2000bf05270 */
[----:B------:R-:W-:Y:S01]  /*bd50*/  ULDC UR4, c[0x0][0xad4] ;  /* 0x0002b50000047ab9 */ /* 0x000fe20000000800 */
[----:B------:R-:W0:Y:S02]  /*bd60*/  @P1 LDC R10, c[0x0][0xbec] ;  /* 0x0002fb00ff0a1b82 */ /* 0x000e240000000800 */
[----:B------:R-:W-:Y:S01]  /*bd70*/  USEL UR4, UR21, UR4, UP0 ;  /* 0x0000000415047287 */ /* 0x000fe20008000000 */
[----:B------:R-:W-:-:S03]  /*bd80*/  UMOV UR22, 0x9b8 ;  /* 0x000009b800167882 */ /* 0x000fc60000000000 */
[----:B------:R-:W-:Y:S02]  /*bd90*/  UISETP.GT.AND UP1, UPT, UR4, 0x1, UPT ;  /* 0x000000010400788c */ /* 0x000fe4000bf24270 */
[----:B------:R-:W1:Y:S02]  /*bda0*/  @P1 LDC R13, c[0x0][0xbf0] ;  /* 0x0002fc00ff0d1b82 */ /* 0x000e640000000800 */
[----:B------:R-:W-:Y:S02]  /*bdb0*/  USEL UR22, UR22, 0x978, UP1 ;  /* 0x0000097816167887 */ /* 0x000fe40008800000 */
[----:B------:R-:W-:Y:S01]  /*bdc0*/  UISETP.NE.U32.AND UP0, UPT, UR14, URZ, UPT ;  /* 0x0000003f0e00728c */ /* 0x000fe2000bf05070 */
[----:B------:R-:W-:Y:S01]  /*bdd0*/  IMAD.U32 R15, RZ, RZ, UR20 ;  /* 0x00000014ff0f7e24 */ /* 0x000fe2000f8e00ff */
[----:B------:R-:W-:Y:S01]  /*bde0*/  UMOV UR4, URZ ;  /* 0x0000003f00047c82 */ /* 0x000fe20008000000 */
[----:B------:R-:W-:Y:S01]  /*bdf0*/  IMAD.U32 R8, RZ, RZ, UR12 ;  /* 0x0000000cff087e24 */ /* 0x000fe2000f8e00ff */
[----:B------:R-:W-:Y:S01]  /*be00*/  UISETP.NE.AND.EX UP0, UPT, UR15, URZ, UPT, UP0 ;  /* 0x0000003f0f00728c */ /* 0x000fe2000bf05300 */
[----:B------:R-:W-:-:S02]  /*be10*/  IMAD.U32 R9, RZ, RZ, UR13 ;  /* 0x0000000dff097e24 */ /* 0x000fc4000f8e00ff */
[----:B---3--:R-:W-:Y:S01]  /*be20*/  IMAD R15, R15, 0x80, R138 ;  /* 0x000000800f0f7824 */ /* 0x008fe200078e028a */
[----:B------:R-:W-:Y:S02]  /*be30*/  USEL UR9, UR18, URZ, !UP0 ;  /* 0x0000003f12097287 */ /* 0x000fe4000c000000 */
[----:B------:R0:W5:Y:S01]  /*be40*/  @P4 LDG.E R5, desc[UR24][R8.64] ;  /* 0x0000001808054981 */ /* 0x000162000c1e1900 */
[----:B------:R-:W-:Y:S01]  /*be50*/  USEL UR20, UR19, URZ, UP1 ;  /* 0x0000003f13147287 */ /* 0x000fe20008800000 */
[----:B------:R-:W-:Y:S01]  /*be60*/  ULDC.64 UR12, c[0x0][UR22+0x218] ;  /* 0x00008600160c7abb */ /* 0x000fe20008000a00 */
[----:B------:R-:W-:Y:S01]  /*be70*/  ULDC.64 UR14, c[0x0][UR22+0x220] ;  /* 0x00008800160e7abb */ /* 0x000fe20008000a00 */
[----:B------:R-:W-:Y:S02]  /*be80*/  USEL UR21, UR17, URZ, !UP0 ;  /* 0x0000003f11157287 */ /* 0x000fe4000c000000 */
[----:B------:R-:W-:Y:S01]  /*be90*/  UIMAD.WIDE.U32 UR18, UR12, UR23, URZ ;  /* 0x000000170c1272a5 */ /* 0x000fe2000f8e003f */
[----:B------:R-:W-:Y:S01]  /*bea0*/  ULDC.64 UR16, c[0x0][UR22+0x228] ;  /* 0x00008a0016107abb */ /* 0x000fe20008000a00 */
[----:B0-----:R-:W-:Y:S01]  /*beb0*/  @P1 IMAD.HI.U32 R8, R15, R10, RZ ;  /* 0x0000000a0f081227 */ /* 0x001fe200078e00ff */
[----:B------:R-:W-:-:S02]  /*bec0*/  UIMAD UR15, UR15, UR9, URZ ;  /* 0x000000090f0f72a4 */ /* 0x000fc4000f8e023f */
[----:B------:R-:W-:Y:S01]  /*bed0*/  UIMAD UR23, UR13, UR23, URZ ;  /* 0x000000170d1772a4 */ /* 0x000fe2000f8e023f */
[----:B------:R-:W-:Y:S01]  /*bee0*/  IMAD.MOV.U32 R11, RZ, RZ, R15 ;  /* 0x000000ffff0b7224 */ /* 0x000fe200078e000f */
[----:B------:R-:W-:Y:S02]  /*bef0*/  UIMAD.WIDE.U32 UR12, UR14, UR9, URZ ;  /* 0x000000090e0c72a5 */ /* 0x000fe4000f8e003f */
[----:B------:R-:W-:Y:S01]  /*bf00*/  UIMAD.WIDE.U32 UR24, UR16, UR20, URZ ;  /* 0x00000014101872a5 */ /* 0x000fe2000f8e003f */
[----:B-1----:R-:W-:Y:S01]  /*bf10*/  @P1 SHF.R.U32.HI R11, RZ, R13, R8 ;  /* 0x0000000dff0b1219 */ /* 0x002fe20000011608 */
[----:B------:R-:W-:Y:S02]  /*bf20*/  UIMAD UR16, UR17, UR20, URZ ;  /* 0x00000014111072a4 */ /* 0x000fe4000f8e023f */
[----:B------:R-:W-:Y:S02]  /*bf30*/  UIMAD UR15, UR14, UR21, UR15 ;  /* 0x000000150e0f72a4 */ /* 0x000fe4000f8e020f */
[----:B------:R-:W-:Y:S01]  /*bf40*/  UIADD3 UR23, UR19, UR23, URZ ;  /* 0x0000001713177290 */ /* 0x000fe2000fffe03f */
[----:B------:R-:W-:Y:S01]  /*bf50*/  IMAD.MOV R13, RZ, RZ, -R11 ;  /* 0x000000ffff0d7224 */ /* 0x000fe200078e0a0b */
[----:B------:R-:W-:Y:S01]  /*bf60*/  UIADD3 UR14, UR13, UR15, URZ ;  /* 0x0000000f0d0e7290 */ /* 0x000fe2000fffe03f */
[----:B------:R-:W-:-:S02]  /*bf70*/  IMAD.U32 R8, RZ, RZ, UR24 ;  /* 0x00000018ff087e24 */ /* 0x000fc4000f8e00ff */
[----:B------:R-:W-:Y:S01]  /*bf80*/  IMAD.U32 R9, RZ, RZ, UR25 ;  /* 0x00000019ff097e24 */ /* 0x000fe2000f8e00ff */
[----:B------:R-:W-:Y:S01]  /*bf90*/  SHF.R.S32.HI R9, RZ, 0x1f, R11 ;  /* 0x0000001fff097819 */ /* 0x000fe2000001140b */
[----:B------:R-:W-:-:S05]  /*bfa0*/  IMAD R13, R18, R13, R15 ;  /* 0x0000000d120d7224 */ /* 0x000fca00078e020f */
[----:B------:R-:W-:Y:S02]  /*bfb0*/  SHF.R.S32.HI R10, RZ, 0x1f, R13 ;  /* 0x0000001fff0a7819 */ /* 0x000fe4000001140d */
[----:B--2---:R-:W-:-:S13]  /*bfc0*/  @P0 R2UR UR4, R22 ;  /* 0x00000000160402ca */ /* 0x004fda00000e0000 */
[----:B------:R-:W-:Y:S02]  /*bfd0*/  UIADD3 UR18, UP0, UP2, UR12, UR18, UR4 ;  /* 0x000000120c127290 */ /* 0x000fe4000fa1e004 */
[----:B------:R-:W-:Y:S02]  /*bfe0*/  UIADD3 UR12, UR25, UR16, URZ ;  /* 0x00000010190c7290 */ /* 0x000fe4000fffe03f */
[----:B------:R-:W-:Y:S02]  /*bff0*/  USHF.R.S32.HI UR16, URZ, 0x1f, UR4 ;  /* 0x0000001f3f107899 */ /* 0x000fe40008011404 */
[----:B------:R-:W-:Y:S02]  /*c000*/  IADD3 R8, P2, P3, R11, UR18, R8 ;  /* 0x000000120b087c10 */ /* 0x000fe4000fb5e008 */
[----:B------:R-:W-:Y:S01]  /*c010*/  UIADD3.X UR14, UR14, UR23, UR16, UP0, UP2 ;  /* 0x000000170e0e7290 */ /* 0x000fe200087e4410 */
[----:B------:R-:W-:Y:S01]  /*c020*/  IMAD.U32 R12, RZ, RZ, UR12 ;  /* 0x0000000cff0c7e24 */ /* 0x000fe2000f8e00ff */
[----:B------:R-:W-:-:S02]  /*c030*/  ULDC.64 UR12, c[0x0][UR22+0x210] ;  /* 0x00008400160c7abb */ /* 0x000fc40008000a00 */
[----:B------:R-:W-:Y:S02]  /*c040*/  IMAD R11, R13, UR13, RZ ;  /* 0x0000000d0d0b7c24 */ /* 0x000fe4000f8e02ff */
        /* <DEDUP_REMOVED lines=9> */
[----:B------:R-:W-:Y:S08]  /*c0e0*/  @P4 BRA `(.L_x_3415) ;  /* 0x0000000000144947 */ /* 0x000ff00003800000 */
[----:B------:R-:W-:Y:S05]  /*c0f0*/  @!P0 BRA `(.L_x_3415) ;  /* 0x0000000000108947 */ /* 0x000fea0003800000 */
[----:B------:R-:W-:Y:S02]  /*c100*/  ULDC.64 UR12, c[0x0][0x208] ;  /* 0x00008200000c7ab9 */ /* 0x000fe40000000a00 */
[----:B------:R-:W2:Y:S04]  /*c110*/  LDG.E R8, desc[UR12][R84.64] ;  /* 0x0000000c54087981 */ /* 0x000ea8000c1e1900 */
[----:B-----5:R-:W2:Y:S02]  /*c120*/  LDG.E R5, desc[UR12][R84.64+0x4] ;  /* 0x0000040c54057981 */ /* 0x020ea4000c1e1900 */
[----:B--2---:R-:W-:-:S07]  /*c130*/  IMAD.IADD R5, R5, 0x1, -R8 ;  /* 0x0000000105057824 */ /* 0x004fce00078e0a08 */
.L_x_3415:
[----:B------:R-:W2:Y:S01]  /*c140*/  LDL R13, [R1+0x54] ;  /* 0x00005400010d7983 */ /* 0x000ea20000100800 */
[----:B------:R-:W-:Y:S01]  /*c150*/  R2UR UR12, R229 ;  /* 0x00000000e50c72ca */ /* 0x000fe200000e0000 */
[----:B-----5:R-:W-:Y:S01]  /*c160*/  IMAD R80, R5, R18, RZ ;  /* 0x0000001205507224 */ /* 0x020fe200078e02ff */
[----:B------:R-:W-:Y:S01]  /*c170*/  LOP3.LUT P0, RZ, R234, 0x3, RZ, 0xc0, !PT ;  /* 0x00000003eaff7812 */ /* 0x000fe2000780c0ff */
[----:B------:R-:W-:Y:S04]  /*c180*/  SHFL.IDX PT, R8, R12, RZ, 0x1c1f ;  /* 0x001c1fff0c087589 */ /* 0x000fe800000e0000 */
[----:B------:R-:W0:Y:S04]  /*c190*/  SHFL.IDX PT, R9, R14, RZ, 0x1c1f ;  /* 0x001c1fff0e097589 */ /* 0x000e2800000e0000 */
[----:B------:R-:W-:Y:S02]  /*c1a0*/  SHFL.IDX PT, R10, R12, 0x1, 0x1c1f ;  /* 0x003c1f000c0a7f89 */ /* 0x000fe400000e0000 */
[----:B------:R-:W-:Y:S01]  /*c1b0*/  IMAD.U32 R81, RZ, RZ, UR12 ;  /* 0x0000000cff517e24 */ /* 0x000fe2000f8e00ff */
[----:B------:R-:W-:Y:S01]  /*c1c0*/  ULDC.64 UR12, c[0x0][0x208] ;  /* 0x00008200000c7ab9 */ /* 0x000fe20000000a00 */
[----:B------:R-:W1:Y:S02]  /*c1d0*/  SHFL.IDX PT, R11, R14, 0x1, 0x1c1f ;  /* 0x003c1f000e0b7f89 */ /* 0x000e6400000e0000 */
[----:B--2---:R-:W-:-:S04]  /*c1e0*/  IMAD R81, R81, 0x80, R13 ;  /* 0x0000008051517824 */ /* 0x004fc800078e020d */
[C---:B------:R-:W-:Y:S01]  /*c1f0*/  VIADD R13, R81.reuse, 0x8 ;  /* 0x00000008510d7836 */ /* 0x040fe20000000000 */
[----:B------:R-:W-:-:S04]  /*c200*/  ISETP.GE.OR P2, PT, R81, R80, P0 ;  /* 0x000000505100720c */ /* 0x000fc80000746670 */
[----:B------:R-:W-:-:S09]  /*c210*/  ISETP.GE.OR P0, PT, R13, R80, P0 ;  /* 0x000000500d00720c */ /* 0x000fd20000706670 */
[----:B0-----:R0:W-:Y:S04]  /*c220*/  @!P2 ST.E desc[UR12][R8.64], R0 ;  /* 0x000000000800a985 */ /* 0x0011e8000c10190c */
[----:B-1----:R0:W-:Y:S01]  /*c230*/  @!P0 ST.E desc[UR12][R10.64], R4 ;  /* 0x000000040a008985 */ /* 0x0021e2000c10190c */
[----:B------:R-:W-:-:S13]  /*c240*/  PLOP3.LUT P0, PT, PT, PT, UP1, 0x80, 0x0 ;  /* 0x000000000000781c */ /* 0x000fda0003f0f018 */
[----:B0-----:R-:W-:Y:S05]  /*c250*/  @P0 BRA `(.L_x_3416) ;  /* 0x0000000c006c0947 */ /* 0x001fea0003800000 */
[----:B------:R-:W-:Y:S01]  /*c260*/  IMAD.SHL.U32 R3, R19, 0x8, RZ ;  /* 0x0000000813037824 */ /* 0x000fe200078e00ff */
[----:B------:R-:W0:Y:S01]  /*c270*/  @P1 LDC R57, c[0x0][0xbec] ;  /* 0x0002fb00ff391b82 */ /* 0x000e220000000800 */
[----:B------:R-:W-:Y:S01]  /*c280*/  IMAD.MOV.U32 R5, RZ, RZ, 0x2 ;  /* 0x00000002ff057424 */ /* 0x000fe200078e00ff */
[----:B------:R-:W-:Y:S01]  /*c290*/  R2UR UR17, R229 ;  /* 0x00000000e51172ca */ /* 0x000fe200000e0000 */
[----:B------:R-:W-:Y:S01]  /*c2a0*/  IMAD R4, R230, 0x40, R3 ;  /* 0x00000040e6047824 */ /* 0x000fe200078e0203 */
[----:B------:R-:W-:Y:S01]  /*c2b0*/  ULDC.64 UR12, c[0x0][0x208] ;  /* 0x00008200000c7ab9 */ /* 0x000fe20000000a00 */
[----:B------:R-:W-:Y:S01]  /*c2c0*/  ULDC.64 UR14, c[0x0][0xaa0] ;  /* 0x0002a800000e7ab9 */ /* 0x000fe20000000a00 */
[----:B------:R-:W-:Y:S01]  /*c2d0*/  R2UR UR18, R228 ;  /* 0x00000000e41272ca */ /* 0x000fe200000e0000 */
[----:B------:R-:W-:Y:S01]  /*c2e0*/  IMAD.WIDE R4, R4, R5, UR10 ;  /* 0x0000000a04047e25 */ /* 0x000fe2000f8e0205 */
[----:B------:R-:W1:Y:S02]  /*c2f0*/  @P1 LDC R61, c[0x0][0xbf0] ;  /* 0x0002fc00ff3d1b82 */ /* 0x000e640000000800 */
[----:B------:R-:W-:-:S02]  /*c300*/  IADD3 R9, P4, R4, 0x1000, RZ ;  /* 0x0000100004097810 */ /* 0x000fc40007f9e0ff */
[C---:B------:R-:W-:Y:S02]  /*c310*/  IADD3 R13, P3, R4.reuse, 0x2000, RZ ;  /* 0x00002000040d7810 */ /* 0x040fe40007f7e0ff */
[C---:B------:R-:W-:Y:S02]  /*c320*/  IADD3 R21, P6, R4.reuse, 0x3000, RZ ;  /* 0x0000300004157810 */ /* 0x040fe40007fde0ff */
[C---:B------:R-:W-:Y:S02]  /*c330*/  IADD3 R25, P5, R4.reuse, 0x4000, RZ ;  /* 0x0000400004197810 */ /* 0x040fe40007fbe0ff */
[----:B------:R-:W-:Y:S02]  /*c340*/  IADD3 R29, P2, R4, 0x5000, RZ ;  /* 0x00005000041d7810 */ /* 0x000fe40007f5e0ff */
[----:B------:R-:W-:Y:S02]  /*c350*/  LOP3.LUT R8, R9, 0x380, RZ, 0xc0, !PT ;  /* 0x0000038009087812 */ /* 0x000fe400078ec0ff */
[----:B------:R-:W-:-:S02]  /*c360*/  LOP3.LUT R12, R13, 0x380, RZ, 0xc0, !PT ;  /* 0x000003800d0c7812 */ /* 0x000fc400078ec0ff */
[----:B------:R-:W-:Y:S02]  /*c370*/  LOP3.LUT R20, R21, 0x380, RZ, 0xc0, !PT ;  /* 0x0000038015147812 */ /* 0x000fe400078ec0ff */
[----:B------:R-:W-:Y:S02]  /*c380*/  LOP3.LUT R24, R25, 0x380, RZ, 0xc0, !PT ;  /* 0x0000038019187812 */ /* 0x000fe400078ec0ff */
[----:B------:R-:W-:Y:S02]  /*c390*/  LOP3.LUT R28, R29, 0x380, RZ, 0xc0, !PT ;  /* 0x000003801d1c7812 */ /* 0x000fe400078ec0ff */
[----:B------:R-:W-:Y:S02]  /*c3a0*/  SHF.R.U64 R8, R8, 0x3, RZ ;  /* 0x0000000308087819 */ /* 0x000fe400000012ff */
[----:B------:R-:W-:Y:S02]  /*c3b0*/  SHF.R.U64 R12, R12, 0x3, RZ ;  /* 0x000000030c0c7819 */ /* 0x000fe400000012ff */
[----:B------:R-:W-:-:S02]  /*c3c0*/  SHF.R.U64 R20, R20, 0x3, RZ ;  /* 0x0000000314147819 */ /* 0x000fc400000012ff */
        /* <DEDUP_REMOVED lines=51> */
[----:B------:R-:W5:Y:S04]  /*c700*/  LD.E.128 R4, desc[UR12][R4.64] ;  /* 0x0000000c04047980 */ /* 0x000f68000c101d00 */
[----:B------:R-:W5:Y:S04]  /*c710*/  LD.E.128 R36, desc[UR12][R36.64] ;  /* 0x0000000c24247980 */ /* 0x000f68000c101d00 */
[----:B------:R-:W5:Y:S04]  /*c720*/  LD.E.128 R40, desc[UR12][R40.64] ;  /* 0x0000000c28287980 */ /* 0x000f68000c101d00 */
[----:B------:R-:W5:Y:S04]  /*c730*/  LD.E.128 R44, desc[UR12][R44.64] ;  /* 0x0000000c2c2c7980 */ /* 0x000f68000c101d00 */
[----:B------:R-:W5:Y:S04]  /*c740*/  LD.E.128 R48, desc[UR12][R48.64] ;  /* 0x0000000c30307980 */ /* 0x000f68000c101d00 */
[----:B------:R-:W5:Y:S01]  /*c750*/  LD.E.128 R52, desc[UR12][R52.64] ;  /* 0x0000000c34347980 */ /* 0x000f62000c101d00 */
[----:B------:R-:W-:-:S02]  /*c760*/  UIMAD UR12, UR16, UR14, URZ ;  /* 0x0000000e100c72a4 */ /* 0x000fc4000f8e023f */
[----:B------:R-:W-:Y:S01]  /*c770*/  UIMAD.WIDE.U32 UR10, UR4, UR14, URZ ;  /* 0x0000000e040a72a5 */ /* 0x000fe2000f8e003f */
[----:B------:R-:W-:Y:S01]  /*c780*/  IMAD R0, R19, 0x20, R230 ;  /* 0x0000002013007824 */ /* 0x000fe200078e02e6 */
[----:B------:R-:W-:Y:S01]  /*c790*/  UIMAD UR12, UR4, UR15, UR12 ;  /* 0x0000000f040c72a4 */ /* 0x000fe2000f8e020c */
[----:B------:R-:W-:Y:S01]  /*c7a0*/  IMAD.U32 R59, RZ, RZ, UR17 ;  /* 0x00000011ff3b7e24 */ /* 0x000fe2000f8e00ff */
[----:B------:R-:W-:Y:S01]  /*c7b0*/  USHF.R.S32.HI UR4, URZ, 0x1f, UR9 ;  /* 0x0000001f3f047899 */ /* 0x000fe20008011409 */
[----:B------:R-:W-:Y:S01]  /*c7c0*/  @!PT LDS RZ, [RZ] ;  /* 0x00000000fffff984 */ /* 0x000fe20000000800 */
[----:B------:R-:W-:Y:S01]  /*c7d0*/  @!PT LDS RZ, [RZ] ;  /* 0x00000000fffff984 */ /* 0x000fe20000000800 */
[----:B------:R-:W-:Y:S01]  /*c7e0*/  @!PT LDS RZ, [RZ] ;  /* 0x00000000fffff984 */ /* 0x000fe20000000800 */
[----:B------:R-:W-:Y:S01]  /*c7f0*/  @!PT LDS RZ, [RZ] ;  /* 0x00000000fffff984 */ /* 0x000fe20000000800 */
[----:B------:R2:W-:Y:S06]  /*c800*/  MEMBAR.ALL.CTA ;  /* 0x0000000000007992 */ /* 0x0005ec0000008000 */
[----:B--2---:R-:W2:Y:S01]  /*c810*/  FENCE.VIEW.ASYNC.S ;  /* 0x00000000000073c6 */ /* 0x004ea20000000000 */
[----:B------:R-:W-:Y:S01]  /*c820*/  UIADD3 UR11, UR11, UR12, URZ ;  /* 0x0000000c0b0b7290 */ /* 0x000fe2000fffe03f */
[----:B------:R-:W-:Y:S01]  /*c830*/  IMAD R2, R59, 0x80, R0 ;  /* 0x000000803b027824 */ /* 0x000fe200078e0200 */
[----:B------:R-:W-:Y:S01]  /*c840*/  ULDC.64 UR14, c[0x0][0xaf0] ;  /* 0x0002bc00000e7ab9 */ /* 0x000fe20000000a00 */
[----:B------:R-:W-:-:S02]  /*c850*/  ULDC.64 UR12, c[0x0][0xae8] ;  /* 0x0002ba00000c7ab9 */ /* 0x000fc40000000a00 */
[----:B------:R-:W-:Y:S01]  /*c860*/  UIMAD.WIDE.U32 UR10, UR18, UR12, UR10 ;  /* 0x0000000c120a72a5 */ /* 0x000fe2000f8e000a */
[----:B0-----:R-:W-:Y:S01]  /*c870*/  @P1 IMAD.HI.U32 R0, R2, R57, RZ ;  /* 0x0000003902001227 */ /* 0x001fe200078e00ff */
[----:B------:R-:W-:Y:S02]  /*c880*/  UIMAD UR4, UR4, UR14, URZ ;  /* 0x0000000e040472a4 */ /* 0x000fe4000f8e023f */
[----:B------:R-:W-:Y:S01]  /*c890*/  UIMAD UR11, UR18, UR13, UR11 ;  /* 0x0000000d120b72a4 */ /* 0x000fe2000f8e020b */
[----:B------:R-:W-:Y:S01]  /*c8a0*/  IMAD.MOV.U32 R59, RZ, RZ, R2 ;  /* 0x000000ffff3b7224 */ /* 0x000fe200078e0002 */
[----:B-1----:R-:W-:Y:S01]  /*c8b0*/  @P1 SHF.R.U32.HI R59, RZ, R61, R0 ;  /* 0x0000003dff3b1219 */ /* 0x002fe20000011600 */
[----:B------:R-:W-:Y:S02]  /*c8c0*/  UIMAD UR4, UR9, UR15, UR4 ;  /* 0x0000000f090472a4 */ /* 0x000fe4000f8e0204 */
[----:B------:R-:W-:Y:S01]  /*c8d0*/  UIMAD.WIDE.U32 UR10, UR9, UR14, UR10 ;  /* 0x0000000e090a72a5 */ /* 0x000fe2000f8e000a */
[--C-:B------:R-:W-:Y:S01]  /*c8e0*/  SHF.R.S32.HI R0, RZ, 0x1f, R59.reuse ;  /* 0x0000001fff007819 */ /* 0x100fe2000001143b */
[----:B------:R-:W-:Y:S01]  /*c8f0*/  IMAD.MOV R61, RZ, RZ, -R59 ;  /* 0x000000ffff3d7224 */ /* 0x000fe200078e0a3b */
[----:B------:R-:W-:Y:S01]  /*c900*/  ULDC.64 UR12, c[0x0][0xae0] ;  /* 0x0002b800000c7ab9 */ /* 0x000fe20000000a00 */
[----:B------:R-:W-:-:S02]  /*c910*/  UIADD3 UR4, UR11, UR4, URZ ;  /* 0x000000040b047290 */ /* 0x000fc4000fffe03f */
[----:B------:R-:W-:Y:S02]  /*c920*/  IMAD R0, R0, UR12, RZ ;  /* 0x0000000c00007c24 */ /* 0x000fe4000f8e02ff */
[----:B------:R-:W-:Y:S02]  /*c930*/  IMAD R61, R18, R61, R2 ;  /* 0x0000003d123d7224 */ /* 0x000fe400078e0202 */
[----:B------:R-:W-:Y:S02]  /*c940*/  IMAD.U32 R57, RZ, RZ, UR11 ;  /* 0x0000000bff397e24 */ /* 0x000fe4000f8e00ff */
[----:B------:R-:W-:Y:S01]  /*c950*/  IMAD.U32 R56, RZ, RZ, UR10 ;  /* 0x0000000aff387e24 */ /* 0x000fe2000f8e00ff */
[----:B------:R-:W-:Y:S01]  /*c960*/  ULDC.64 UR10, c[0x0][0xad8] ;  /* 0x0002b600000a7ab9 */ /* 0x000fe20000000a00 */
[----:B------:R-:W-:Y:S02]  /*c970*/  IMAD.U32 R57, RZ, RZ, UR4 ;  /* 0x00000004ff397e24 */ /* 0x000fe4000f8e00ff */
[C---:B------:R-:W-:Y:S01]  /*c980*/  IMAD R63, R59.reuse, UR13, R0 ;  /* 0x0000000d3b3f7c24 */ /* 0x040fe2000f8e0200 */
[----:B------:R-:W-:Y:S01]  /*c990*/  SHF.R.S32.HI R0, RZ, 0x1f, R61 ;  /* 0x0000001fff007819 */ /* 0x000fe2000001143d */
[----:B------:R-:W-:-:S04]  /*c9a0*/  IMAD.WIDE.U32 R56, R59, UR12, R56 ;  /* 0x0000000c3b387c25 */ /* 0x000fc8000f8e0038 */
[----:B------:R-:W-:Y:S02]  /*c9b0*/  IMAD.U32 R65, RZ, RZ, UR17 ;  /* 0x00000011ff417e24 */ /* 0x000fe4000f8e00ff */
[----:B------:R-:W-:Y:S02]  /*c9c0*/  IMAD.IADD R57, R57, 0x1, R63 ;  /* 0x0000000139397824 */ /* 0x000fe400078e023f */
[----:B------:R-:W-:Y:S02]  /*c9d0*/  IMAD R0, R0, UR10, RZ ;  /* 0x0000000a00007c24 */ /* 0x000fe4000f8e02ff */
[----:B------:R-:W-:Y:S01]  /*c9e0*/  IMAD R65, R65, 0x80, R230 ;  /* 0x0000008041417824 */ /* 0x000fe200078e02e6 */
[----:B------:R-:W-:Y:S01]  /*c9f0*/  UIADD3 UR8, UR8, 0x36820, URZ ;  /* 0x0003682008087890 */ /* 0x000fe2000fffe03f */
[C---:B------:R-:W-:Y:S02]  /*ca00*/  IMAD R63, R61.reuse, UR11, R0 ;  /* 0x0000000b3d3f7c24 */ /* 0x040fe4000f8e0200 */
[----:B------:R-:W-:Y:S01]  /*ca10*/  IMAD.WIDE.U32 R56, R61, UR10, R56 ;  /* 0x0000000a3d387c25 */ /* 0x000fe2000f8e0038 */
[----:B------:R-:W-:Y:S01]  /*ca20*/  ISETP.GE.AND P2, PT, R65, R80, PT ;  /* 0x000000504100720c */ /* 0x000fe20003f46270 */
[----:B------:R-:W-:Y:S01]  /*ca30*/  ULDC.64 UR10, c[0x0][0xa80] ;  /* 0x0002a000000a7ab9 */ /* 0x000fe20000000a00 */
[----:B------:R-:W-:Y:S01]  /*ca40*/  UPRMT UR8, URZ, 0x654, UR8 ;  /* 0x000006543f087896 */ /* 0x000fe20008000008 */
[----:B------:R-:W-:Y:S01]  /*ca50*/  IMAD.IADD R57, R57, 0x1, R63 ;  /* 0x0000000139397824 */ /* 0x000fe200078e023f */
[----:B------:R-:W-:Y:S01]  /*ca60*/  LEA R0, P3, R56, UR10, 0x1 ;  /* 0x0000000a38007c11 */ /* 0x000fe2000f8608ff */
[----:B------:R-:W-:-:S03]  /*ca70*/  VIADD R59, R65, 0x20 ;  /* 0x00000020413b7836 */ /* 0x000fc60000000000 */
[----:B------:R-:W-:Y:S01]  /*ca80*/  LEA.HI.X R2, R56, UR11, R57, 0x1, P3 ;  /* 0x0000000b38027c11 */ /* 0x000fe200098f0c39 */
[----:B------:R-:W-:Y:S02]  /*ca90*/  VIADD R61, R65, 0x40 ;  /* 0x00000040413d7836 */ /* 0x000fe40000000000 */
[C---:B------:R-:W-:Y:S01]  /*caa0*/  VIADD R63, R3.reuse, 0x40 ;  /* 0x00000040033f7836 */ /* 0x040fe20000000000 */
[----:B--2---:R-:W-:Y:S01]  /*cab0*/  SYNCS.ARRIVE.TRANS64.RED.A1T0 RZ, [UR8], RZ ;  /* 0x000000ffffff79a7 */ /* 0x004fe20008100408 */
[----:B------:R-:W-:Y:S01]  /*cac0*/  VIADD R67, R3, 0x80 ;  /* 0x0000008003437836 */ /* 0x000fe20000000000 */
[----:B------:R0:W1:Y:S01]  /*cad0*/  SHFL.IDX PT, R60, R0, RZ, 0x181f ;  /* 0x00181fff003c7589 */ /* 0x00006200000e0000 */
[----:B------:R-:W-:Y:S03]  /*cae0*/  BSSY B1, `(.L_x_3417) ;  /* 0x0000016000017945 */ /* 0x000fe60003800000 */
[----:B------:R0:W2:Y:S01]  /*caf0*/  SHFL.IDX PT, R18, R2, RZ, 0x181f ;  /* 0x00181fff02127589 */ /* 0x0000a200000e0000 */
[----:B------:R-:W-:-:S02]  /*cb00*/  ISETP.GE.AND P0, PT, R59, R80, PT ;  /* 0x000000503b00720c */ /* 0x000fc40003f06270 */
[----:B------:R-:W-:Y:S02]  /*cb10*/  ISETP.GE.AND P1, PT, R61, R80, PT ;  /* 0x000000503d00720c */ /* 0x000fe40003f26270 */
        /* <DEDUP_REMOVED lines=8> */
[----:B------:R-:W-:-:S09]  /*cba0*/  ISETP.GE.AND P2, PT, R67, UR4, PT ;  /* 0x0000000443007c0c */ /* 0x000fd2000bf46270 */
[-C--:B-1----:R-:W-:Y:S02]  /*cbb0*/  @!P4 LEA R56, P6, R3, R60.reuse, 0x1 ;  /* 0x0000003c0338c211 */ /* 0x082fe400078c08ff */
[----:B------:R-:W-:Y:S02]  /*cbc0*/  @!P3 LEA R58, P5, R63, R60, 0x1 ;  /* 0x0000003c3f3ab211 */ /* 0x000fe400078a08ff */
[----:B--2---:R-:W-:Y:S02]  /*cbd0*/  @!P4 LEA.HI.X R57, R3, R18, R62, 0x1, P6 ;  /* 0x000000120339c211 */ /* 0x004fe400030f0c3e */
[----:B------:R-:W-:Y:S02]  /*cbe0*/  @!P2 LEA R60, P6, R67, R60, 0x1 ;  /* 0x0000003c433ca211 */ /* 0x000fe400078c08ff */
[-C--:B------:R-:W-:Y:S01]  /*cbf0*/  @!P3 LEA.HI.X R59, R63, R18.reuse, R64, 0x1, P5 ;  /* 0x000000123f3bb211 */ /* 0x080fe200028f0c40 */
[----:B-----5:R0:W-:Y:S01]  /*cc00*/  @!P4 ST.E.128 desc[UR8][R56.64], R4 ;  /* 0x000000043800c985 */ /* 0x0201e2000c101d08 */
[----:B------:R-:W-:-:S03]  /*cc10*/  @!P2 LEA.HI.X R61, R67, R18, R66, 0x1, P6 ;  /* 0x00000012433da211 */ /* 0x000fc600030f0c42 */
[----:B------:R0:W-:Y:S04]  /*cc20*/  @!P3 ST.E.128 desc[UR8][R58.64], R24 ;  /* 0x000000183a00b985 */ /* 0x0001e8000c101d08 */
[----:B------:R0:W-:Y:S02]  /*cc30*/  @!P2 ST.E.128 desc[UR8][R60.64], R40 ;  /* 0x000000283c00a985 */ /* 0x0001e4000c101d08 */
.L_x_3418:
[----:B------:R-:W-:Y:S05]  /*cc40*/  BSYNC B1 ;  /* 0x0000000000017941 */ /* 0x000fea0003800000 */
.L_x_3417:
[----:B--2---:R2:W3:Y:S01]  /*cc50*/  SHFL.IDX PT, R18, R2, 0x1, 0x181f ;  /* 0x00381f0002127f89 */ /* 0x0044e200000e0000 */
[----:B------:R-:W-:Y:S03]  /*cc60*/  BSSY B1, `(.L_x_3419) ;  /* 0x0000011000017945 */ /* 0x000fe60003800000 */
[----:B0----5:R2:W0:Y:S01]  /*cc70*/  SHFL.IDX PT, R24, R0, 0x1, 0x181f ;  /* 0x00381f0000187f89 */ /* 0x02142200000e0000 */
[----:B------:R-:W-:Y:S05]  /*cc80*/  @P0 BRA `(.L_x_3420) ;  /* 0x0000000000380947 */ /* 0x000fea0003800000 */
[----:B------:R-:W-:Y:S01]  /*cc90*/  ULDC UR4, c[0x0][0xac8] ;  /* 0x0002b20000047ab9 */ /* 0x000fe20000000800 */
[----:B------:R-:W-:Y:S01]  /*cca0*/  ULDC.64 UR8, c[0x0][0x208] ;  /* 0x0000820000087ab9 */ /* 0x000fe20000000a00 */
[----:B------:R-:W-:Y:S02]  /*ccb0*/  ISETP.GE.AND P4, PT, R3, UR4, PT ;  /* 0x0000000403007c0c */ /* 0x000fe4000bf86270 */
[----:B------:R-:W-:Y:S02]  /*ccc0*/  ISETP.GE.AND P5, PT, R63, UR4, PT ;  /* 0x000000043f007c0c */ /* 0x000fe4000bfa6270 */
[----:B------:R-:W-:-:S09]  /*ccd0*/  ISETP.GE.AND P6, PT, R67, UR4, PT ;  /* 0x0000000443007c0c */ /* 0x000fd2000bfc6270 */
[-C--:B0-----:R-:W-:Y:S02]  /*cce0*/  @!P4 LEA R4, P0, R3, R24.reuse, 0x1 ;  /* 0x000000180304c211 */ /* 0x081fe400078008ff */
[-C--:B------:R-:W-:Y:S02]  /*ccf0*/  @!P5 LEA R6, P2, R63, R24.reuse, 0x1 ;  /* 0x000000183f06d211 */ /* 0x080fe400078408ff */
[----:B------:R-:W-:Y:S02]  /*cd00*/  @!P6 LEA R24, P3, R67, R24, 0x1 ;  /* 0x000000184318e211 */ /* 0x000fe400078608ff */
[-C--:B---3--:R-:W-:Y:S02]  /*cd10*/  @!P4 LEA.HI.X R5, R3, R18.reuse, R62, 0x1, P0 ;  /* 0x000000120305c211 */ /* 0x088fe400000f0c3e */
[-C--:B------:R-:W-:Y:S02]  /*cd20*/  @!P5 LEA.HI.X R7, R63, R18.reuse, R64, 0x1, P2 ;  /* 0x000000123f07d211 */ /* 0x080fe400010f0c40 */
[----:B------:R-:W-:Y:S01]  /*cd30*/  @!P6 LEA.HI.X R25, R67, R18, R66, 0x1, P3 ;  /* 0x000000124319e211 */ /* 0x000fe200018f0c42 */
[----:B------:R4:W-:Y:S04]  /*cd40*/  @!P4 ST.E.128 desc[UR8][R4.64], R8 ;  /* 0x000000080400c985 */ /* 0x0009e8000c101d08 */
[----:B------:R4:W-:Y:S04]  /*cd50*/  @!P5 ST.E.128 desc[UR8][R6.64], R28 ;  /* 0x0000001c0600d985 */ /* 0x0009e8000c101d08 */
[----:B------:R4:W-:Y:S02]  /*cd60*/  @!P6 ST.E.128 desc[UR8][R24.64], R44 ;  /* 0x0000002c1800e985 */ /* 0x0009e4000c101d08 */
.L_x_3420:
[----:B------:R-:W-:Y:S05]  /*cd70*/  BSYNC B1 ;  /* 0x0000000000017941 */ /* 0x000fea0003800000 */
.L_x_3419:
[----:B----4-:R4:W0:Y:S01]  /*cd80*/  SHFL.IDX PT, R10, R2, 0x2, 0x181f ;  /* 0x00581f00020a7f89 */ /* 0x01082200000e0000 */
[----:B------:R-:W-:Y:S03]  /*cd90*/  BSSY B1, `(.L_x_3421) ;  /* 0x0000011000017945 */ /* 0x000fe60003800000 */
[----:B------:R4:W0:Y:S01]  /*cda0*/  SHFL.IDX PT, R8, R0, 0x2, 0x181f ;  /* 0x00581f0000087f89 */ /* 0x00082200000e0000 */
        /* <DEDUP_REMOVED lines=9> */
[-C--:B------:R-:W-:Y:S02]  /*ce40*/  @!P3 LEA.HI.X R5, R3, R10.reuse, R62, 0x1, P0 ;  /* 0x0000000a0305b211 */ /* 0x080fe400000f0c3e */
[-C--:B------:R-:W-:Y:S02]  /*ce50*/  @!P4 LEA.HI.X R7, R63, R10.reuse, R64, 0x1, P1 ;  /* 0x0000000a3f07c211 */ /* 0x080fe400008f0c40 */
[----:B------:R-:W-:Y:S01]  /*ce60*/  @!P5 LEA.HI.X R9, R67, R10, R66, 0x1, P2 ;  /* 0x0000000a4309d211 */ /* 0x000fe200010f0c42 */
[----:B------:R0:W-:Y:S04]  /*ce70*/  @!P3 ST.E.128 desc[UR8][R4.64], R12 ;  /* 0x0000000c0400b985 */ /* 0x0001e8000c101d08 */
[----:B------:R0:W-:Y:S04]  /*ce80*/  @!P4 ST.E.128 desc[UR8][R6.64], R32 ;  /* 0x000000200600c985 */ /* 0x0001e8000c101d08 */
[----:B------:R0:W-:Y:S02]  /*ce90*/  @!P5 ST.E.128 desc[UR8][R8.64], R48 ;  /* 0x000000300800d985 */ /* 0x0001e4000c101d08 */
.L_x_3422:
[----:B------:R-:W-:Y:S05]  /*cea0*/  BSYNC B1 ;  /* 0x0000000000017941 */ /* 0x000fea0003800000 */
.L_x_3421:
[----:B0-----:R-:W-:Y:S01]  /*ceb0*/  VIADD R5, R65, 0x60 ;  /* 0x0000006041057836 */ /* 0x001fe20000000000 */
[----:B------:R0:W0:Y:S04]  /*cec0*/  SHFL.IDX PT, R6, R2, 0x3, 0x181f ;  /* 0x00781f0002067f89 */ /* 0x00002800000e0000 */
[----:B------:R-:W-:Y:S01]  /*ced0*/  ISETP.GE.AND P0, PT, R5, R80, PT ;  /* 0x000000500500720c */ /* 0x000fe20003f06270 */
[----:B--2-4-:R-:W2:-:S12]  /*cee0*/  SHFL.IDX PT, R0, R0, 0x3, 0x181f ;  /* 0x00781f0000007f89 */ /* 0x014e9800000e0000 */
[----:B------:R-:W-:Y:S05]  /*cef0*/  @P0 BRA `(.L_x_3423) ;  /* 0x00000020005c0947 */ /* 0x000fea0003800000 */
[----:B------:R-:W-:Y:S01]  /*cf00*/  ULDC UR4, c[0x0][0xac8] ;  /* 0x0002b20000047ab9 */ /* 0x000fe20000000800 */
[----:B------:R-:W-:Y:S01]  /*cf10*/  ULDC.64 UR8, c[0x0][0x208] ;  /* 0x0000820000087ab9 */ /* 0x000fe20000000a00 */
[----:B------:R-:W-:Y:S02]  /*cf20*/  ISETP.GE.AND P2, PT, R3, UR4, PT ;  /* 0x0000000403007c0c */ /* 0x000fe4000bf46270 */
[----:B------:R-:W-:-:S11]  /*cf30*/  ISETP.GE.AND P3, PT, R63, UR4, PT ;  /* 0x000000043f007c0c */ /* 0x000fd6000bf66270 */
[-C--:B0-2---:R-:W-:Y:S02]  /*cf40*/  @!P2 LEA R2, P0, R3, R0.reuse, 0x1 ;  /* 0x000000000302a211 */ /* 0x085fe400078008ff */
[----:B------:R-:W-:Y:S02]  /*cf50*/  @!P3 LEA R4, P1, R63, R0, 0x1 ;  /* 0x000000003f04b211 */ /* 0x000fe400078208ff */
[-C--:B------:R-:W-:Y:S02]  /*cf60*/  @!P2 LEA.HI.X R3, R3, R6.reuse, R62, 0x1, P0 ;  /* 0x000000060303a211 */ /* 0x080fe400000f0c3e */
[----:B------:R-:W-:Y:S02]  /*cf70*/  ISETP.GE.AND P0, PT, R67, UR4, PT ;  /* 0x0000000443007c0c */ /* 0x000fe4000bf06270 */
[----:B------:R-:W-:Y:S01]  /*cf80*/  @!P3 LEA.HI.X R5, R63, R6, R64, 0x1, P1 ;  /* 0x000000063f05b211 */ /* 0x000fe200008f0c40 */
[----:B------:R0:W-:Y:S04]  /*cf90*/  @!P2 ST.E.128 desc[UR8][R2.64], R20 ;  /* 0x000000140200a985 */ /* 0x0001e8000c101d08 */
[----:B------:R0:W-:Y:S06]  /*cfa0*/  @!P3 ST.E.128 desc[UR8][R4.64], R36 ;  /* 0x000000240400b985 */ /* 0x0001ec000c101d08 */
[----:B------:R-:W-:Y:S05]  /*cfb0*/  @P0 BRA `(.L_x_3423) ;  /* 0x00000020002c0947 */ /* 0x000fea0003800000 */
[----:B0-----:R-:W-:Y:S01]  /*cfc0*/  LEA R2, P0, R67, R0, 0x1 ;  /* 0x0000000043027211 */ /* 0x001fe200078008ff */
[----:B------:R-:W-:-:S03]  /*cfd0*/  ULDC.64 UR8, c[0x0][0x208] ;  /* 0x0000820000087ab9 */ /* 0x000fc60000000a00 */
[----:B------:R-:W-:-:S05]  /*cfe0*/  LEA.HI.X R3, R67, R6, R66, 0x1, P0 ;  /* 0x0000000643037211 */ /* 0x000fca00000f0c42 */
[----:B------:R0:W-:Y:S01]  /*cff0*/  ST.E.128 desc[UR8][R2.64], R52 ;  /* 0x0000003402007985 */ /* 0x0001e2000c101d08 */
[----:B------:R-:W-:Y:S05]  /*d000*/  BRA `(.L_x_3423) ;  /* 0x0000002000187947 */ /* 0x000fea0003800000 */
.L_x_3416:
[----:B------:R-:W-:Y:S01]  /*d010*/  ULDC.64 UR14, c[0x0][0xb08] ;  /* 0x0002c200000e7ab9 */ /* 0x000fe20000000a00 */
[----:B------:R-:W-:Y:S01]  /*d020*/  R2UR UR18, R228 ;  /* 0x00000000e41272ca */ /* 0x000fe200000e0000 */
[----:B------:R-:W-:Y:S01]  /*d030*/  UIMAD UR12, UR16, UR14, URZ ;  /* 0x0000000e100c72a4 */ /* 0x000fe2000f8e023f */
[----:B------:R-:W0:Y:S01]  /*d040*/  @P1 LDC R0, c[0x0][0xbec] ;  /* 0x0002fb00ff001b82 */ /* 0x000e220000000800 */
[----:B------:R-:W-:Y:S01]  /*d050*/  UIMAD.WIDE.U32 UR10, UR4, UR14, URZ ;  /* 0x0000000e040a72a5 */ /* 0x000fe2000f8e003f */
[----:B------:R-:W-:Y:S01]  /*d060*/  R2UR UR17, R23 ;  /* 0x00000000171172ca */ /* 0x000fe200000e0000 */
[----:B------:R-:W-:Y:S01]  /*d070*/  UIMAD UR12, UR4, UR15, UR12 ;  /* 0x0000000f040c72a4 */ /* 0x000fe2000f8e020c */
[----:B------:R-:W-:Y:S01]  /*d080*/  IMAD.MOV.U32 R9, RZ, RZ, R15 ;  /* 0x000000ffff097224 */ /* 0x000fe200078e000f */
[----:B------:R-:W-:Y:S01]  /*d090*/  USHF.R.S32.HI UR4, URZ, 0x1f, UR9 ;  /* 0x0000001f3f047899 */ /* 0x000fe20008011409 */
[----:B------:R-:W-:Y:S01]  /*d0a0*/  ISETP.GE.AND P0, PT, R81, R80, PT ;  /* 0x000000505100720c */ /* 0x000fe20003f06270 */
[----:B------:R-:W-:Y:S01]  /*d0b0*/  UIADD3 UR11, UR11, UR12, URZ ;  /* 0x0000000c0b0b7290 */ /* 0x000fe2000fffe03f */
[----:B------:R-:W1:Y:S01]  /*d0c0*/  @P1 LDC R5, c[0x0][0xbf0] ;  /* 0x0002fc00ff051b82 */ /* 0x000e620000000800 */
[----:B------:R-:W-:Y:S01]  /*d0d0*/  UIADD3 UR8, UR8, 0x36820, URZ ;  /* 0x0003682008087890 */ /* 0x000fe2000fffe03f */
[----:B------:R-:W-:Y:S01]  /*d0e0*/  BSSY B1, `(.L_x_3424) ;  /* 0x000009c000017945 */ /* 0x000fe20003800000 */
[----:B------:R-:W-:Y:S01]  /*d0f0*/  ULDC.64 UR12, c[0x0][0xb38] ;  /* 0x0002ce00000c7ab9 */ /* 0x000fe20000000a00 */
[----:B------:R-:W-:Y:S01]  /*d100*/  SHF.R.S32.HI R86, RZ, 0x1f, R208 ;  /* 0x0000001fff567819 */ /* 0x000fe200000114d0 */
[----:B------:R-:W-:Y:S01]  /*d110*/  UIMAD.WIDE.U32 UR10, UR18, UR12, UR10 ;  /* 0x0000000c120a72a5 */ /* 0x000fe2000f8e000a */
[----:B------:R-:W-:Y:S01]  /*d120*/  SHF.R.S32.HI R87, RZ, 0x1f, R209 ;  /* 0x0000001fff577819 */ /* 0x000fe200000114d1 */
[----:B------:R-:W-:Y:S01]  /*d130*/  UPRMT UR8, URZ, 0x654, UR8 ;  /* 0x000006543f087896 */ /* 0x000fe20008000008 */
[----:B------:R-:W-:Y:S01]  /*d140*/  SHF.R.S32.HI R88, RZ, 0x1f, R210 ;  /* 0x0000001fff587819 */ /* 0x000fe200000114d2 */
[----:B------:R-:W-:Y:S01]  /*d150*/  UIMAD UR11, UR18, UR13, UR11 ;  /* 0x0000000d120b72a4 */ /* 0x000fe2000f8e020b */
[----:B------:R-:W-:-:S02]  /*d160*/  SHF.R.S32.HI R89, RZ, 0x1f, R211 ;  /* 0x0000001fff597819 */ /* 0x000fc400000114d3 */
[----:B------:R-:W-:Y:S01]  /*d170*/  ULDC.64 UR12, c[0x0][0xb40] ;  /* 0x0002d000000c7ab9 */ /* 0x000fe20000000a00 */
[----:B------:R-:W-:Y:S01]  /*d180*/  SHF.R.S32.HI R90, RZ, 0x1f, R212 ;  /* 0x0000001fff5a7819 */ /* 0x000fe200000114d4 */
[----:B------:R-:W-:Y:S01]  /*d190*/  UIMAD UR4, UR4, UR12, URZ ;  /* 0x0000000c040472a4 */ /* 0x000fe2000f8e023f */
[----:B------:R-:W-:Y:S01]  /*d1a0*/  SHF.R.S32.HI R91, RZ, 0x1f, R213 ;  /* 0x0000001fff5b7819 */ /* 0x000fe200000114d5 */
[----:B------:R-:W-:Y:S01]  /*d1b0*/  UIMAD.WIDE.U32 UR10, UR9, UR12, UR10 ;  /* 0x0000000c090a72a5 */ /* 0x000fe2000f8e000a */
[----:B0-----:R-:W-:Y:S01]  /*d1c0*/  @P1 IMAD.HI.U32 R0, R15, R0, RZ ;  /* 0x000000000f001227 */ /* 0x001fe200078e00ff */
[----:B------:R-:W-:Y:S01]  /*d1d0*/  UIMAD UR4, UR9, UR13, UR4 ;  /* 0x0000000d090472a4 */ /* 0x000fe2000f8e0204 */
[----:B------:R-:W-:Y:S01]  /*d1e0*/  SYNCS.ARRIVE.TRANS64.RED.A1T0 RZ, [UR8], RZ ;  /* 0x000000ffffff79a7 */ /* 0x000fe20008100408 */
[----:B------:R-:W-:Y:S01]  /*d1f0*/  SHF.R.S32.HI R126, RZ, 0x1f, R214 ;  /* 0x0000001fff7e7819 */ /* 0x000fe200000114d6 */
[----:B------:R-:W-:Y:S01]  /*d200*/  ULDC.64 UR12, c[0x0][0xb48] ;  /* 0x0002d200000c7ab9 */ /* 0x000fe20000000a00 */
[----:B------:R-:W-:Y:S01]  /*d210*/  UIADD3 UR11, UR11, UR4, URZ ;  /* 0x000000040b0b7290 */ /* 0x000fe2000fffe03f */
[----:B------:R-:W-:-:S02]  /*d220*/  SHF.R.S32.HI R127, RZ, 0x1f, R215 ;  /* 0x0000001fff7f7819 */ /* 0x000fc400000114d7 */
[----:B-1----:R-:W-:Y:S01]  /*d230*/  @P1 SHF.R.U32.HI R9, RZ, R5, R0 ;  /* 0x00000005ff091219 */ /* 0x002fe20000011600 */
[----:B------:R-:W-:Y:S01]  /*d240*/  UIMAD.WIDE.U32 UR10, UR17, UR12, UR10 ;  /* 0x0000000c110a72a5 */ /* 0x000fe2000f8e000a */
[----:B------:R-:W-:Y:S02]  /*d250*/  SHF.R.S32.HI R128, RZ, 0x1f, R216 ;  /* 0x0000001fff807819 */ /* 0x000fe400000114d8 */
[--C-:B------:R-:W-:Y:S01]  /*d260*/  SHF.R.S32.HI R0, RZ, 0x1f, R9.reuse ;  /* 0x0000001fff007819 */ /* 0x100fe20000011409 */
[----:B------:R-:W-:Y:S01]  /*d270*/  IMAD.MOV R11, RZ, RZ, -R9 ;  /* 0x000000ffff0b7224 */ /* 0x000fe200078e0a09 */
[----:B------:R-:W-:Y:S02]  /*d280*/  UIMAD UR4, UR17, UR13, UR11 ;  /* 0x0000000d110472a4 */ /* 0x000fe4000f8e020b */
[----:B------:R-:W-:Y:S01]  /*d290*/  IMAD.U32 R5, RZ, RZ, UR11 ;  /* 0x0000000bff057e24 */ /* 0x000fe2000f8e00ff */
[----:B------:R-:W-:Y:S01]  /*d2a0*/  SHF.R.S32.HI R129, RZ, 0x1f, R217 ;  /* 0x0000001fff817819 */ /* 0x000fe200000114d9 */
[----:B------:R-:W-:Y:S01]  /*d2b0*/  ULDC.64 UR12, c[0x0][0xb30] ;  /* 0x0002cc00000c7ab9 */ /* 0x000fe20000000a00 */
[----:B------:R-:W-:Y:S01]  /*d2c0*/  IMAD R11, R18, R11, R15 ;  /* 0x0000000b120b7224 */ /* 0x000fe200078e020f */
[----:B------:R-:W-:Y:S01]  /*d2d0*/  SHF.R.S32.HI R130, RZ, 0x1f, R218 ;  /* 0x0000001fff827819 */ /* 0x000fe200000114da */
        /* <DEDUP_REMOVED lines=23> */
[----:B------:R-:W-:Y:S02]  /*d450*/  LEA.HI.X R12, R4, UR11, R5, 0x2, P1 ;  /* 0x0000000b040c7c11 */ /* 0x000fe400088f1405 */
[----:B------:R0:W1:Y:S04]  /*d460*/  SHFL.IDX PT, R4, R0, RZ, 0x1c1f ;  /* 0x001c1fff00047589 */ /* 0x00006800000e0000 */
[----:B------:R0:W2:Y:S01]  /*d470*/  SHFL.IDX PT, R5, R12, RZ, 0x1c1f ;  /* 0x001c1fff0c057589 */ /* 0x0000a200000e0000 */
[----:B------:R-:W-:Y:S05]  /*d480*/  @P0 BRA `(.L_x_3425) ;  /* 0x0000000400840947 */ /* 0x000fea0003800000 */
[----:B------:R-:W-:Y:S01]  /*d490*/  ULDC UR4, c[0x0][0xac8] ;  /* 0x0002b20000047ab9 */ /* 0x000fe20000000800 */
[----:B------:R-:W-:Y:S01]  /*d4a0*/  ULDC.64 UR8, c[0x0][0x208] ;  /* 0x0000820000087ab9 */ /* 0x000fe20000000a00 */
[----:B------:R-:W-:Y:S02]  /*d4b0*/  ISETP.GE.AND P1, PT, R227, UR4, PT ;  /* 0x00000004e3007c0c */ /* 0x000fe4000bf26270 */
[----:B------:R-:W-:Y:S02]  /*d4c0*/  ISETP.GE.AND P0, PT, R226, UR4, PT ;  /* 0x00000004e2007c0c */ /* 0x000fe4000bf06270 */
[----:B------:R-:W-:Y:S02]  /*d4d0*/  ISETP.GE.AND P2, PT, R204, UR4, PT ;  /* 0x00000004cc007c0c */ /* 0x000fe4000bf46270 */
[----:B------:R-:W-:Y:S02]  /*d4e0*/  ISETP.GE.AND P3, PT, R225, UR4, PT ;  /* 0x00000004e1007c0c */ /* 0x000fe4000bf66270 */
[----:B------:R-:W-:-:S05]  /*d4f0*/  ISETP.GE.AND P4, PT, R224, UR4, PT ;  /* 0x00000004e0007c0c */ /* 0x000fca000bf86270 */
[CC--:B-1----:R-:W-:Y:S02]  /*d500*/  @!P1 LEA R10, P5, R227.reuse, R4.reuse, 0x2 ;  /* 0x00000004e30a9211 */ /* 0x0c2fe400078a10ff */
[-C--:B------:R-:W-:Y:S02]  /*d510*/  @!P0 LEA R14, P6, R226, R4.reuse, 0x2 ;  /* 0x00000004e20e8211 */ /* 0x080fe400078c10ff */
[----:B--2---:R-:W-:Y:S01]  /*d520*/  @!P2 IMAD.WIDE R8, R204, 0x4, R4 ;  /* 0x00000004cc08a825 */ /* 0x004fe200078e0204 */
[-C--:B------:R-:W-:Y:S02]  /*d530*/  @!P1 LEA.HI.X R11, R227, R5.reuse, R139, 0x2, P5 ;  /* 0x00000005e30b9211 */ /* 0x080fe400028f148b */
[----:B------:R-:W-:Y:S02]  /*d540*/  @!P0 LEA.HI.X R15, R226, R5, R138, 0x2, P6 ;  /* 0x00000005e20f8211 */ /* 0x000fe400030f148a */
[----:B------:R-:W-:Y:S01]  /*d550*/  ISETP.GE.AND P5, PT, R223, UR4, PT ;  /* 0x00000004df007c0c */ /* 0x000fe2000bfa6270 */
[----:B------:R1:W-:Y:S01]  /*d560*/  @!P2 ST.E.64 desc[UR8][R8.64], R24 ;  /* 0x000000180800a985 */ /* 0x0003e2000c101b08 */
[----:B------:R-:W-:-:S02]  /*d570*/  @!P3 LEA R22, P6, R225, R4, 0x2 ;  /* 0x00000004e116b211 */ /* 0x000fc400078c10ff */
[----:B------:R-:W-:Y:S01]  /*d580*/  @!P4 LEA R82, P2, R224, R4, 0x2 ;  /* 0x00000004e052c211 */ /* 0x000fe200078410ff */
[----:B------:R2:W-:Y:S01]  /*d590*/  @!P1 ST.E.64 desc[UR8][R10.64], R28 ;  /* 0x0000001c0a009985 */ /* 0x0005e2000c101b08 */
[-C--:B------:R-:W-:Y:S02]  /*d5a0*/  @!P3 LEA.HI.X R23, R225, R5.reuse, R137, 0x2, P6 ;  /* 0x00000005e117b211 */ /* 0x080fe400030f1489 */
[----:B------:R-:W-:Y:S01]  /*d5b0*/  ISETP.GE.AND P1, PT, R221, UR4, PT ;  /* 0x00000004dd007c0c */ /* 0x000fe2000bf26270 */
[----:B------:R3:W-:Y:S01]  /*d5c0*/  @!P0 ST.E.64 desc[UR8][R14.64], R32 ;  /* 0x000000200e008985 */ /* 0x0007e2000c101b08 */
[----:B------:R-:W-:Y:S02]  /*d5d0*/  ISETP.GE.AND P0, PT, R222, UR4, PT ;  /* 0x00000004de007c0c */ /* 0x000fe4000bf06270 */
[----:B------:R-:W-:Y:S01]  /*d5e0*/  @!P4 LEA.HI.X R83, R224, R5, R136, 0x2, P2 ;  /* 0x00000005e053c211 */ /* 0x000fe200010f1488 */
[----:B------:R4:W-:Y:S01]  /*d5f0*/  @!P3 ST.E.64 desc[UR8][R22.64], R36 ;  /* 0x000000241600b985 */ /* 0x0009e2000c101b08 */
[----:B------:R-:W-:-:S02]  /*d600*/  ISETP.GE.AND P2, PT, R220, UR4, PT ;  /* 0x00000004dc007c0c */ /* 0x000fc4000bf46270 */
[----:B------:R-:W-:Y:S01]  /*d610*/  @!P5 LEA R84, P6, R223, R4, 0x2 ;  /* 0x00000004df54d211 */ /* 0x000fe200078c10ff */
[----:B------:R-:W-:Y:S01]  /*d620*/  @!P4 ST.E.64 desc[UR8][R82.64], R40 ;  /* 0x000000285200c985 */ /* 0x000fe2000c101b08 */
[----:B------:R-:W-:Y:S02]  /*d630*/  ISETP.GE.AND P3, PT, R219, UR4, PT ;  /* 0x00000004db007c0c */ /* 0x000fe4000bf66270 */
[----:B------:R-:W-:-:S03]  /*d640*/  @!P5 LEA.HI.X R85, R223, R5, R135, 0x2, P6 ;  /* 0x00000005df55d211 */ /* 0x000fc600030f1487 */
[CC--:B-1----:R-:W-:Y:S02]  /*d650*/  @!P0 LEA R8, P4, R222.reuse, R4.reuse, 0x2 ;  /* 0x00000004de088211 */ /* 0x0c2fe400078810ff */
[----:B------:R-:W-:Y:S01]  /*d660*/  @!P5 ST.E.64 desc[UR8][R84.64], R44 ;  /* 0x0000002c5400d985 */ /* 0x000fe2000c101b08 */
[CC--:B--2---:R-:W-:Y:S02]  /*d670*/  @!P1 LEA R10, P5, R221.reuse, R4.reuse, 0x2 ;  /* 0x00000004dd0a9211 */ /* 0x0c4fe400078a10ff */
[-C--:B------:R-:W-:Y:S02]  /*d680*/  @!P0 LEA.HI.X R9, R222, R5.reuse, R134, 0x2, P4 ;  /* 0x00000005de098211 */ /* 0x080fe400020f1486 */
[----:B------:R-:W-:Y:S02]  /*d690*/  ISETP.GE.AND P4, PT, R218, UR4, PT ;  /* 0x00000004da007c0c */ /* 0x000fe4000bf86270 */
[----:B---3--:R-:W-:Y:S01]  /*d6a0*/  @!P2 LEA R14, P6, R220, R4, 0x2 ;  /* 0x00000004dc0ea211 */ /* 0x008fe200078c10ff */
[----:B------:R-:W-:Y:S01]  /*d6b0*/  @!P0 ST.E.64 desc[UR8][R8.64], R48 ;  /* 0x0000003008008985 */ /* 0x000fe2000c101b08 */
[----:B------:R-:W-:-:S02]  /*d6c0*/  @!P1 LEA.HI.X R11, R221, R5, R133, 0x2, P5 ;  /* 0x00000005dd0b9211 */ /* 0x000fc400028f1485 */
[----:B------:R-:W-:Y:S02]  /*d6d0*/  ISETP.GE.AND P5, PT, R217, UR4, PT ;  /* 0x00000004d9007c0c */ /* 0x000fe4000bfa6270 */
[----:B------:R-:W-:Y:S01]  /*d6e0*/  @!P2 LEA.HI.X R15, R220, R5, R132, 0x2, P6 ;  /* 0x00000005dc0fa211 */ /* 0x000fe200030f1484 */
[----:B------:R1:W-:Y:S01]  /*d6f0*/  @!P1 ST.E.64 desc[UR8][R10.64], R52 ;  /* 0x000000340a009985 */ /* 0x0003e2000c101b08 */
[-C--:B----4-:R-:W-:Y:S02]  /*d700*/  @!P3 LEA R22, P6, R219, R4.reuse, 0x2 ;  /* 0x00000004db16b211 */ /* 0x090fe400078c10ff */
[----:B------:R-:W-:Y:S01]  /*d710*/  ISETP.GE.AND P1, PT, R215, UR4, PT ;  /* 0x00000004d7007c0c */ /* 0x000fe2000bf26270 */
[----:B------:R2:W-:Y:S01]  /*d720*/  @!P2 ST.E.64 desc[UR8][R14.64], R56 ;  /* 0x000000380e00a985 */ /* 0x0005e2000c101b08 */
[----:B------:R-:W-:Y:S02]  /*d730*/  ISETP.GE.AND P2, PT, R216, UR4, PT ;  /* 0x00000004d8007c0c */ /* 0x000fe4000bf46270 */
[----:B------:R-:W-:-:S02]  /*d740*/  @!P4 LEA R24, P0, R218, R4, 0x2 ;  /* 0x00000004da18c211 */ /* 0x000fc400078010ff */
[-C--:B------:R-:W-:Y:S02]  /*d750*/  @!P3 LEA.HI.X R23, R219, R5.reuse, R131, 0x2, P6 ;  /* 0x00000005db17b211 */ /* 0x080fe400030f1483 */
[-C--:B------:R-:W-:Y:S02]  /*d760*/  @!P4 LEA.HI.X R25, R218, R5.reuse, R130, 0x2, P0 ;  /* 0x00000005da19c211 */ /* 0x080fe400000f1482 */
[----:B------:R-:W-:Y:S01]  /*d770*/  ISETP.GE.AND P0, PT, R214, UR4, PT ;  /* 0x00000004d6007c0c */ /* 0x000fe2000bf06270 */
[----:B------:R-:W-:Y:S01]  /*d780*/  @!P3 ST.E.64 desc[UR8][R22.64], R60 ;  /* 0x0000003c1600b985 */ /* 0x000fe2000c101b08 */
[-C--:B------:R-:W-:Y:S02]  /*d790*/  @!P5 LEA R28, P6, R217, R4.reuse, 0x2 ;  /* 0x00000004d91cd211 */ /* 0x080fe400078c10ff */
[----:B-1----:R-:W-:Y:S01]  /*d7a0*/  @!P1 LEA R10, P3, R215, R4, 0x2 ;  /* 0x00000004d70a9211 */ /* 0x002fe200078610ff */
[----:B------:R1:W-:Y:S01]  /*d7b0*/  @!P4 ST.E.64 desc[UR8][R24.64], R64 ;  /* 0x000000401800c985 */ /* 0x0003e2000c101b08 */
[----:B------:R-:W-:-:S02]  /*d7c0*/  @!P5 LEA.HI.X R29, R217, R5, R129, 0x2, P6 ;  /* 0x00000005d91dd211 */ /* 0x000fc400030f1481 */
[-C--:B------:R-:W-:Y:S02]  /*d7d0*/  @!P2 LEA R8, P6, R216, R4.reuse, 0x2 ;  /* 0x00000004d808a211 */ /* 0x080fe400078c10ff */
[----:B------:R-:W-:Y:S01]  /*d7e0*/  ISETP.GE.AND P4, PT, R212, UR4, PT ;  /* 0x00000004d4007c0c */ /* 0x000fe2000bf86270 */
[----:B------:R3:W-:Y:S01]  /*d7f0*/  @!P5 ST.E.64 desc[UR8][R28.64], R68 ;  /* 0x000000441c00d985 */ /* 0x0007e2000c101b08 */
[----:B------:R-:W-:Y:S02]  /*d800*/  ISETP.GE.AND P5, PT, R213, UR4, PT ;  /* 0x00000004d5007c0c */ /* 0x000fe4000bfa6270 */
[-C--:B------:R-:W-:Y:S02]  /*d810*/  @!P2 LEA.HI.X R9, R216, R5.reuse, R128, 0x2, P6 ;  /* 0x00000005d809a211 */ /* 0x080fe400030f1480 */
[----:B--2---:R-:W-:Y:S02]  /*d820*/  @!P0 LEA R14, P6, R214, R4, 0x2 ;  /* 0x00000004d60e8211 */ /* 0x004fe400078c10ff */
[----:B------:R-:W-:Y:S01]  /*d830*/  @!P1 LEA.HI.X R11, R215, R5, R127, 0x2, P3 ;  /* 0x00000005d70b9211 */ /* 0x000fe200018f147f */
[----:B------:R-:W-:Y:S01]  /*d840*/  @!P2 ST.E.64 desc[UR8][R8.64], R72 ;  /* 0x000000480800a985 */ /* 0x000fe2000c101b08 */
[----:B------:R-:W-:-:S02]  /*d850*/  ISETP.GE.AND P3, PT, R211, UR4, PT ;  /* 0x00000004d3007c0c */ /* 0x000fc4000bf66270 */
[-C--:B------:R-:W-:Y:S01]  /*d860*/  @!P0 LEA.HI.X R15, R214, R5.reuse, R126, 0x2, P6 ;  /* 0x00000005d60f8211 */ /* 0x080fe200030f147e */
[----:B------:R-:W-:Y:S01]  /*d870*/  @!P1 ST.E.64 desc[UR8][R10.64], R76 ;  /* 0x0000004c0a009985 */ /* 0x000fe2000c101b08 */
[-C--:B-1----:R-:W-:Y:S02]  /*d880*/  @!P4 LEA R24, P2, R212, R4.reuse, 0x2 ;  /* 0x00000004d418c211 */ /* 0x082fe400078410ff */
[C---:B------:R-:W-:Y:S01]  /*d890*/  @!P5 LEA R22, P1, R213.reuse, R4, 0x2 ;  /* 0x00000004d516d211 */ /* 0x040fe200078210ff */
[----:B------:R1:W-:Y:S01]  /*d8a0*/  @!P0 ST.E.64 desc[UR8][R14.64], R2 ;  /* 0x000000020e008985 */ /* 0x0003e2000c101b08 */
[----:B------:R-:W-:Y:S02]  /*d8b0*/  ISETP.GE.AND P0, PT, R210, UR4, PT ;  /* 0x00000004d2007c0c */ /* 0x000fe4000bf06270 */
[----:B------:R-:W-:Y:S02]  /*d8c0*/  @!P5 LEA.HI.X R23, R213, R5, R91, 0x2, P1 ;  /* 0x00000005d517d211 */ /* 0x000fe400008f145b */
[----:B------:R-:W-:-:S02]  /*d8d0*/  ISETP.GE.AND P1, PT, R209, UR4, PT ;  /* 0x00000004d1007c0c */ /* 0x000fc4000bf26270 */
[CC--:B---3--:R-:W-:Y:S01]  /*d8e0*/  @!P3 LEA R28, P6, R211.reuse, R4.reuse, 0x2 ;  /* 0x00000004d31cb211 */ /* 0x0c8fe200078c10ff */
[----:B------:R2:W-:Y:S01]  /*d8f0*/  @!P5 ST.E.64 desc[UR8][R22.64], R6 ;  /* 0x000000061600d985 */ /* 0x0005e2000c101b08 */
[-C--:B------:R-:W-:Y:S02]  /*d900*/  @!P4 LEA.HI.X R25, R212, R5.reuse, R90, 0x2, P2 ;  /* 0x00000005d419c211 */ /* 0x080fe400010f145a */
[----:B------:R-:W-:Y:S02]  /*d910*/  @!P3 LEA.HI.X R29, R211, R5, R89, 0x2, P6 ;  /* 0x00000005d31db211 */ /* 0x000fe400030f1459 */
[----:B------:R-:W-:Y:S01]  /*d920*/  ISETP.GE.AND P2, PT, R206, UR4, PT ;  /* 0x00000004ce007c0c */ /* 0x000fe2000bf46270 */
[----:B------:R3:W-:Y:S01]  /*d930*/  @!P4 ST.E.64 desc[UR8][R24.64], R20 ;  /* 0x000000141800c985 */ /* 0x0007e2000c101b08 */
[----:B------:R-:W-:Y:S02]  /*d940*/  ISETP.GE.AND P4, PT, R208, UR4, PT ;  /* 0x00000004d0007c0c */ /* 0x000fe4000bf86270 */
[----:B-1----:R-:W-:Y:S01]  /*d950*/  @!P0 LEA R2, P5, R210, R4, 0x2 ;  /* 0x00000004d2028211 */ /* 0x002fe200078a10ff */
[----:B------:R3:W-:Y:S01]  /*d960*/  @!P3 ST.E.64 desc[UR8][R28.64], R92 ;  /* 0x0000005c1c00b985 */ /* 0x0007e2000c101b08 */
[----:B------:R-:W-:-:S02]  /*d970*/  ISETP.GE.AND P3, PT, R207, UR4, PT ;  /* 0x00000004cf007c0c */ /* 0x000fc4000bf66270 */
[-C--:B------:R-:W-:Y:S02]  /*d980*/  @!P0 LEA.HI.X R3, R210, R5.reuse, R88, 0x2, P5 ;  /* 0x00000005d2038211 */ /* 0x080fe400028f1458 */
[----:B------:R-:W-:Y:S02]  /*d990*/  ISETP.GE.AND P5, PT, R205, UR4, PT ;  /* 0x00000004cd007c0c */ /* 0x000fe4000bfa6270 */
[CC--:B------:R-:W-:Y:S01]  /*d9a0*/  @!P1 LEA R8, P6, R209.reuse, R4.reuse, 0x2 ;  /* 0x00000004d1089211 */ /* 0x0c0fe200078c10ff */
[----:B------:R3:W-:Y:S02]  /*d9b0*/  @!P0 ST.E.64 desc[UR8][R2.64], R96 ;  /* 0x0000006002008985 */ /* 0x0007e4000c101b08 */
[-C--:B--2---:R-:W-:Y:S02]  /*d9c0*/  @!P4 LEA R6, P0, R208, R4.reuse, 0x2 ;  /* 0x00000004d006c211 */ /* 0x084fe400078010ff */
[----:B------:R-:W-:Y:S02]  /*d9d0*/  @!P1 LEA.HI.X R9, R209, R5, R87, 0x2, P6 ;  /* 0x00000005d1099211 */ /* 0x000fe400030f1457 */
[----:B------:R-:W-:-:S02]  /*d9e0*/  @!P3 LEA R10, P6, R207, R4, 0x2 ;  /* 0x00000004cf0ab211 */ /* 0x000fc400078c10ff */
[-C--:B------:R-:W-:Y:S01]  /*d9f0*/  @!P4 LEA.HI.X R7, R208, R5.reuse, R86, 0x2, P0 ;  /* 0x00000005d007c211 */ /* 0x080fe200000f1456 */
[----:B------:R3:W-:Y:S01]  /*da00*/  @!P1 ST.E.64 desc[UR8][R8.64], R100 ;  /* 0x0000006408009985 */ /* 0x0007e2000c101b08 */
[CC--:B------:R-:W-:Y:S02]  /*da10*/  @!P2 LEA R14, P1, R206.reuse, R4.reuse, 0x2 ;  /* 0x00000004ce0ea211 */ /* 0x0c0fe400078210ff */
[----:B------:R-:W-:Y:S01]  /*da20*/  @!P5 LEA R4, P0, R205, R4, 0x2 ;  /* 0x00000004cd04d211 */ /* 0x000fe200078010ff */
[----:B------:R3:W-:Y:S01]  /*da30*/  @!P4 ST.E.64 desc[UR8][R6.64], R104 ;  /* 0x000000680600c985 */ /* 0x0007e2000c101b08 */
[-C--:B------:R-:W-:Y:S02]  /*da40*/  @!P3 LEA.HI.X R11, R207, R5.reuse, R237, 0x2, P6 ;  /* 0x00000005cf0bb211 */ /* 0x080fe400030f14ed */
[-C--:B------:R-:W-:Y:S02]  /*da50*/  @!P2 LEA.HI.X R15, R206, R5.reuse, R236, 0x2, P1 ;  /* 0x00000005ce0fa211 */ /* 0x080fe400008f14ec */
[----:B------:R-:W-:Y:S01]  /*da60*/  @!P5 LEA.HI.X R5, R205, R5, R235, 0x2, P0 ;  /* 0x00000005cd05d211 */ /* 0x000fe200000f14eb */
[----:B------:R3:W-:Y:S04]  /*da70*/  @!P3 ST.E.64 desc[UR8][R10.64], R108 ;  /* 0x0000006c0a00b985 */ /* 0x0007e8000c101b08 */
[----:B------:R3:W-:Y:S04]  /*da80*/  @!P2 ST.E.64 desc[UR8][R14.64], R112 ;  /* 0x000000700e00a985 */ /* 0x0007e8000c101b08 */
[----:B------:R3:W-:Y:S02]  /*da90*/  @!P5 ST.E.64 desc[UR8][R4.64], R116 ;  /* 0x000000740400d985 */ /* 0x0007e4000c101b08 */
.L_x_3425:
[----:B------:R-:W-:Y:S05]  /*daa0*/  BSYNC B1 ;  /* 0x0000000000017941 */ /* 0x000fea0003800000 */
.L_x_3424:
[----:B------:R-:W-:Y:S01]  /*dab0*/  ISETP.GE.AND P0, PT, R13, R80, PT ;  /* 0x000000500d00720c */ /* 0x000fe20003f06270 */
[----:B--23--:R2:W3:Y:S04]  /*dac0*/  SHFL.IDX PT, R5, R12, 0x1, 0x1c1f ;  /* 0x003c1f000c057f89 */ /* 0x00c4e800000e0000 */
[----:B-1----:R2:W1:Y:S08]  /*dad0*/  SHFL.IDX PT, R4, R0, 0x1, 0x1c1f ;  /* 0x003c1f0000047f89 */ /* 0x00247000000e0000 */
[----:B--2---:R-:W-:Y:S05]  /*dae0*/  @P0 BRA `(.L_x_3423) ;  /* 0x0000001400600947 */ /* 0x004fea0003800000 */
        /* <DEDUP_REMOVED lines=8> */
[----:B---3--:R-:W-:Y:S02]  /*db70*/  @!P1 IMAD.WIDE R2, R204, 0x4, R4 ;  /* 0x00000004cc029825 */ /* 0x008fe400078e0204 */
[----:B------:R-:W-:Y:S02]  /*db80*/  @!P2 LEA.HI.X R7, R227, R5, R139, 0x2, P0 ;  /* 0x00000005e307a211 */ /* 0x000fe400000f148b */
[----:B------:R-:W-:Y:S01]  /*db90*/  ISETP.GE.AND P0, PT, R223, UR4, PT ;  /* 0x00000004df007c0c */ /* 0x000fe2000bf06270 */
[----:B------:R1:W-:Y:S01]  /*dba0*/  @!P1 ST.E.64 desc[UR8][R2.64], R26 ;  /* 0x0000001a02009985 */ /* 0x0003e2000c101b08 */
[-C--:B------:R-:W-:Y:S02]  /*dbb0*/  @!P5 LEA R8, P6, R226, R4.reuse, 0x2 ;  /* 0x00000004e208d211 */ /* 0x080fe400078c10ff */
[----:B------:R-:W-:Y:S01]  /*dbc0*/  ISETP.GE.AND P1, PT, R222, UR4, PT ;  /* 0x00000004de007c0c */ /* 0x000fe2000bf26270 */
[----:B------:R2:W-:Y:S01]  /*dbd0*/  @!P2 ST.E.64 desc[UR8][R6.64], R30 ;  /* 0x0000001e0600a985 */ /* 0x0005e2000c101b08 */
[----:B------:R-:W-:-:S02]  /*dbe0*/  @!P4 LEA R10, P2, R225, R4, 0x2 ;  /* 0x00000004e10ac211 */ /* 0x000fc400078410ff */
[-C--:B------:R-:W-:Y:S02]  /*dbf0*/  @!P5 LEA.HI.X R9, R226, R5.reuse, R138, 0x2, P6 ;  /* 0x00000005e209d211 */ /* 0x080fe400030f148a */
[----:B------:R-:W-:Y:S02]  /*dc00*/  @!P4 LEA.HI.X R11, R225, R5, R137, 0x2, P2 ;  /* 0x00000005e10bc211 */ /* 0x000fe400010f1489 */
[----:B------:R-:W-:Y:S01]  /*dc10*/  ISETP.GE.AND P2, PT, R221, UR4, PT ;  /* 0x00000004dd007c0c */ /* 0x000fe2000bf46270 */
[----:B------:R-:W-:Y:S01]  /*dc20*/  @!P5 ST.E.64 desc[UR8][R8.64], R34 ;  /* 0x000000220800d985 */ /* 0x000fe2000c101b08 */
[----:B0-----:R-:W-:-:S03]  /*dc30*/  @!P3 LEA R12, P6, R224, R4, 0x2 ;  /* 0x00000004e00cb211 */ /* 0x001fc600078c10ff */
[----:B------:R0:W-:Y:S01]  /*dc40*/  @!P4 ST.E.64 desc[UR8][R10.64], R38 ;  /* 0x000000260a00c985 */ /* 0x0001e2000c101b08 */
[CC--:B-1----:R-:W-:Y:S02]  /*dc50*/  @!P0 LEA R2, P4, R223.reuse, R4.reuse, 0x2 ;  /* 0x00000004df028211 */ /* 0x0c2fe400078810ff */
[-C--:B------:R-:W-:Y:S02]  /*dc60*/  @!P3 LEA.HI.X R13, R224, R5.reuse, R136, 0x2, P6 ;  /* 0x00000005e00db211 */ /* 0x080fe400030f1488 */
[----:B------:R-:W-:Y:S02]  /*dc70*/  @!P0 LEA.HI.X R3, R223, R5, R135, 0x2, P4 ;  /* 0x00000005df038211 */ /* 0x000fe400020f1487 */
[----:B------:R-:W-:Y:S01]  /*dc80*/  ISETP.GE.AND P4, PT, R219, UR4, PT ;  /* 0x00000004db007c0c */ /* 0x000fe2000bf86270 */
[----:B------:R1:W-:Y:S01]  /*dc90*/  @!P3 ST.E.64 desc[UR8][R12.64], R42 ;  /* 0x0000002a0c00b985 */ /* 0x0003e2000c101b08 */
[----:B------:R-:W-:Y:S02]  /*dca0*/  ISETP.GE.AND P3, PT, R220, UR4, PT ;  /* 0x00000004dc007c0c */ /* 0x000fe4000bf66270 */
[-C--:B--2---:R-:W-:Y:S01]  /*dcb0*/  @!P1 LEA R6, P5, R222, R4.reuse, 0x2 ;  /* 0x00000004de069211 */ /* 0x084fe200078a10ff */
[----:B------:R2:W-:Y:S01]  /*dcc0*/  @!P0 ST.E.64 desc[UR8][R2.64], R46 ;  /* 0x0000002e02008985 */ /* 0x0005e2000c101b08 */
[----:B------:R-:W-:-:S02]  /*dcd0*/  @!P2 LEA R14, P6, R221, R4, 0x2 ;  /* 0x00000004dd0ea211 */ /* 0x000fc400078c10ff */
[-C--:B------:R-:W-:Y:S02]  /*dce0*/  @!P1 LEA.HI.X R7, R222, R5.reuse, R134, 0x2, P5 ;  /* 0x00000005de079211 */ /* 0x080fe400028f1486 */
[----:B------:R-:W-:Y:S02]  /*dcf0*/  ISETP.GE.AND P5, PT, R218, UR4, PT ;  /* 0x00000004da007c0c */ /* 0x000fe4000bfa6270 */
[----:B------:R-:W-:Y:S01]  /*dd00*/  @!P2 LEA.HI.X R15, R221, R5, R133, 0x2, P6 ;  /* 0x00000005dd0fa211 */ /* 0x000fe200030f1485 */
[----:B------:R3:W-:Y:S01]  /*dd10*/  @!P1 ST.E.64 desc[UR8][R6.64], R50 ;  /* 0x0000003206009985 */ /* 0x0007e2000c101b08 */
[-C--:B0-----:R-:W-:Y:S02]  /*dd20*/  @!P4 LEA R10, P0, R219, R4.reuse, 0x2 ;  /* 0x00000004db0ac211 */ /* 0x081fe400078010ff */
[----:B------:R-:W-:Y:S01]  /*dd30*/  @!P3 LEA R8, P6, R220, R4, 0x2 ;  /* 0x00000004dc08b211 */ /* 0x000fe200078c10ff */
[----:B------:R0:W-:Y:S01]  /*dd40*/  @!P2 ST.E.64 desc[UR8][R14.64], R54 ;  /* 0x000000360e00a985 */ /* 0x0001e2000c101b08 */
[----:B------:R-:W-:-:S02]  /*dd50*/  ISETP.GE.AND P2, PT, R217, UR4, PT ;  /* 0x00000004d9007c0c */ /* 0x000fc4000bf46270 */
[----:B------:R-:W-:Y:S02]  /*dd60*/  ISETP.GE.AND P1, PT, R216, UR4, PT ;  /* 0x00000004d8007c0c */ /* 0x000fe4000bf26270 */
[-C--:B------:R-:W-:Y:S02]  /*dd70*/  @!P4 LEA.HI.X R11, R219, R5.reuse, R131, 0x2, P0 ;  /* 0x00000005db0bc211 */ /* 0x080fe400000f1483 */
[----:B------:R-:W-:Y:S02]  /*dd80*/  ISETP.GE.AND P0, PT, R215, UR4, PT ;  /* 0x00000004d7007c0c */ /* 0x000fe4000bf06270 */
[----:B------:R-:W-:Y:S02]  /*dd90*/  @!P3 LEA.HI.X R9, R220, R5, R132, 0x2, P6 ;  /* 0x00000005dc09b211 */ /* 0x000fe400030f1484 */
[----:B-1----:R-:W-:-:S03]  /*dda0*/  @!P5 LEA R12, P6, R218, R4, 0x2 ;  /* 0x00000004da0cd211 */ /* 0x002fc600078c10ff */
[----:B------:R1:W-:Y:S01]  /*ddb0*/  @!P3 ST.E.64 desc[UR8][R8.64], R58 ;  /* 0x0000003a0800b985 */ /* 0x0003e2000c101b08 */
[-C--:B------:R-:W-:Y:S02]  /*ddc0*/  @!P5 LEA.HI.X R13, R218, R5.reuse, R130, 0x2, P6 ;  /* 0x00000005da0dd211 */ /* 0x080fe400030f1482 */
[CC--:B--2---:R-:W-:Y:S01]  /*ddd0*/  @!P2 LEA R2, P6, R217.reuse, R4.reuse, 0x2 ;  /* 0x00000004d902a211 */ /* 0x0c4fe200078c10ff */
[----:B------:R2:W-:Y:S01]  /*dde0*/  @!P4 ST.E.64 desc[UR8][R10.64], R62 ;  /* 0x0000003e0a00c985 */ /* 0x0005e2000c101b08 */
[-C--:B---3--:R-:W-:Y:S02]  /*ddf0*/  @!P1 LEA R6, P3, R216, R4.reuse, 0x2 ;  /* 0x00000004d8069211 */ /* 0x088fe400078610ff */
[----:B------:R-:W-:Y:S01]  /*de00*/  @!P2 LEA.HI.X R3, R217, R5, R129, 0x2, P6 ;  /* 0x00000005d903a211 */ /* 0x000fe200030f1481 */
[----:B------:R3:W-:Y:S01]  /*de10*/  @!P5 ST.E.64 desc[UR8][R12.64], R66 ;  /* 0x000000420c00d985 */ /* 0x0007e2000c101b08 */
[----:B------:R-:W-:Y:S02]  /*de20*/  ISETP.GE.AND P5, PT, R214, UR4, PT ;  /* 0x00000004d6007c0c */ /* 0x000fe4000bfa6270 */
[----:B------:R-:W-:Y:S01]  /*de30*/  ISETP.GE.AND P4, PT, R213, UR4, PT ;  /* 0x00000004d5007c0c */ /* 0x000fe2000bf86270 */
[----:B------:R4:W-:Y:S01]  /*de40*/  @!P2 ST.E.64 desc[UR8][R2.64], R70 ;  /* 0x000000460200a985 */ /* 0x0009e2000c101b08 */
[----:B0-----:R-:W-:-:S02]  /*de50*/  @!P0 LEA R14, P6, R215, R4, 0x2 ;  /* 0x00000004d70e8211 */ /* 0x001fc400078c10ff */
[-C--:B------:R-:W-:Y:S02]  /*de60*/  @!P1 LEA.HI.X R7, R216, R5.reuse, R128, 0x2, P3 ;  /* 0x00000005d8079211 */ /* 0x080fe400018f1480 */
[----:B------:R-:W-:Y:S02]  /*de70*/  @!P0 LEA.HI.X R15, R215, R5, R127, 0x2, P6 ;  /* 0x00000005d70f8211 */ /* 0x000fe400030f147f */
[----:B------:R-:W-:Y:S01]  /*de80*/  ISETP.GE.AND P3, PT, R212, UR4, PT ;  /* 0x00000004d4007c0c */ /* 0x000fe2000bf66270 */
[----:B------:R0:W-:Y:S02]  /*de90*/  @!P1 ST.E.64 desc[UR8][R6.64], R74 ;  /* 0x0000004a06009985 */ /* 0x0001e4000c101b08 */
[----:B-1----:R-:W-:Y:S02]  /*dea0*/  @!P5 LEA R8, P1, R214, R4, 0x2 ;  /* 0x00000004d608d211 */ /* 0x002fe400078210ff */
[----:B------:R-:W-:Y:S01]  /*deb0*/  @!P0 ST.E.64 desc[UR8][R14.64], R78 ;  /* 0x0000004e0e008985 */ /* 0x000fe2000c101b08 */
[----:B------:R-:W-:-:S02]  /*dec0*/  ISETP.GE.AND P0, PT, R211, UR4, PT ;  /* 0x00000004d3007c0c */ /* 0x000fc4000bf06270 */
[CC--:B--2---:R-:W-:Y:S02]  /*ded0*/  @!P4 LEA R10, P2, R213.reuse, R4.reuse, 0x2 ;  /* 0x00000004d50ac211 */ /* 0x0c4fe400078410ff */
[-C--:B------:R-:W-:Y:S02]  /*dee0*/  @!P5 LEA.HI.X R9, R214, R5.reuse, R126, 0x2, P1 ;  /* 0x00000005d609d211 */ /* 0x080fe400008f147e */
[-C--:B------:R-:W-:Y:S02]  /*def0*/  @!P4 LEA.HI.X R11, R213, R5.reuse, R91, 0x2, P2 ;  /* 0x00000005d50bc211 */ /* 0x080fe400010f145b */
[----:B---3--:R-:W-:Y:S01]  /*df00*/  @!P3 LEA R12, P6, R212, R4, 0x2 ;  /* 0x00000004d40cb211 */ /* 0x008fe200078c10ff */
[----:B------:R1:W-:Y:S01]  /*df10*/  @!P5 ST.E.64 desc[UR8][R8.64], R120 ;  /* 0x000000780800d985 */ /* 0x0003e2000c101b08 */
[----:B------:R-:W-:Y:S02]  /*df20*/  ISETP.GE.AND P1, PT, R210, UR4, PT ;  /* 0x00000004d2007c0c */ /* 0x000fe4000bf26270 */
[----:B------:R-:W-:Y:S01]  /*df30*/  @!P3 LEA.HI.X R13, R212, R5, R90, 0x2, P6 ;  /* 0x00000005d40db211 */ /* 0x000fe200030f145a */
[----:B------:R2:W-:Y:S01]  /*df40*/  @!P4 ST.E.64 desc[UR8][R10.64], R122 ;  /* 0x0000007a0a00c985 */ /* 0x0005e2000c101b08 */
[----:B------:R-:W-:-:S02]  /*df50*/  ISETP.GE.AND P4, PT, R209, UR4, PT ;  /* 0x00000004d1007c0c */ /* 0x000fc4000bf86270 */
[CC--:B----4-:R-:W-:Y:S01]  /*df60*/  @!P0 LEA R2, P5, R211.reuse, R4.reuse, 0x2 ;  /* 0x00000004d3028211 */ /* 0x0d0fe200078a10ff */
[----:B------:R3:W-:Y:S01]  /*df70*/  @!P3 ST.E.64 desc[UR8][R12.64], R124 ;  /* 0x0000007c0c00b985 */ /* 0x0007e2000c101b08 */
[----:B------:R-:W-:Y:S02]  /*df80*/  ISETP.GE.AND P3, PT, R208, UR4, PT ;  /* 0x00000004d0007c0c */ /* 0x000fe4000bf66270 */
[----:B------:R-:W-:Y:S02]  /*df90*/  @!P0 LEA.HI.X R3, R211, R5, R89, 0x2, P5 ;  /* 0x00000005d3038211 */ /* 0x000fe400028f1459 */
[----:B------:R-:W-:Y:S02]  /*dfa0*/  ISETP.GE.AND P5, PT, R206, UR4, PT ;  /* 0x00000004ce007c0c */ /* 0x000fe4000bfa6270 */
[----:B------:R-:W-:Y:S01]  /*dfb0*/  ISETP.GE.AND P2, PT, R207, UR4, PT ;  /* 0x00000004cf007c0c */ /* 0x000fe2000bf46270 */
[----:B------:R4:W-:Y:S01]  /*dfc0*/  @!P0 ST.E.64 desc[UR8][R2.64], R94 ;  /* 0x0000005e02008985 */ /* 0x0009e2000c101b08 */
[----:B0-----:R-:W-:-:S02]  /*dfd0*/  @!P1 LEA R6, P6, R210, R4, 0x2 ;  /* 0x00000004d2069211 */ /* 0x001fc400078c10ff */
[CC--:B-1----:R-:W-:Y:S02]  /*dfe0*/  @!P4 LEA R8, P0, R209.reuse, R4.reuse, 0x2 ;  /* 0x00000004d108c211 */ /* 0x0c2fe400078010ff */
[-C--:B------:R-:W-:Y:S02]  /*dff0*/  @!P1 LEA.HI.X R7, R210, R5.reuse, R88, 0x2, P6 ;  /* 0x00000005d2079211 */ /* 0x080fe400030f1458 */
[-C--:B------:R-:W-:Y:S02]  /*e000*/  @!P4 LEA.HI.X R9, R209, R5.reuse, R87, 0x2, P0 ;  /* 0x00000005d109c211 */ /* 0x080fe400000f1457 */
[-C--:B--2---:R-:W-:Y:S01]  /*e010*/  @!P3 LEA R10, P6, R208, R4.reuse, 0x2 ;  /* 0x00000004d00ab211 */ /* 0x084fe200078c10ff */
[----:B------:R4:W-:Y:S01]  /*e020*/  @!P1 ST.E.64 desc[UR8][R6.64], R98 ;  /* 0x0000006206009985 */ /* 0x0009e2000c101b08 */
[CC--:B------:R-:W-:Y:S02]  /*e030*/  @!P5 LEA R14, P0, R206.reuse, R4.reuse, 0x2 ;  /* 0x00000004ce0ed211 */ /* 0x0c0fe400078010ff */
[----:B---3--:R-:W-:Y:S01]  /*e040*/  @!P2 LEA R12, P1, R207, R4, 0x2 ;  /* 0x00000004cf0ca211 */ /* 0x008fe200078210ff */
[----:B------:R4:W-:Y:S01]  /*e050*/  @!P4 ST.E.64 desc[UR8][R8.64], R102 ;  /* 0x000000660800c985 */ /* 0x0009e2000c101b08 */
[----:B------:R-:W-:-:S02]  /*e060*/  @!P5 LEA.HI.X R15, R206, R5, R236, 0x2, P0 ;  /* 0x00000005ce0fd211 */ /* 0x000fc400000f14ec */
[----:B------:R-:W-:Y:S02]  /*e070*/  ISETP.GE.AND P0, PT, R205, UR4, PT ;  /* 0x00000004cd007c0c */ /* 0x000fe4000bf06270 */
[-C--:B------:R-:W-:Y:S02]  /*e080*/  @!P3 LEA.HI.X R11, R208, R5.reuse, R86, 0x2, P6 ;  /* 0x00000005d00bb211 */ /* 0x080fe400030f1456 */
[----:B------:R-:W-:-:S03]  /*e090*/  @!P2 LEA.HI.X R13, R207, R5, R237, 0x2, P1 ;  /* 0x00000005cf0da211 */ /* 0x000fc600008f14ed */
[----:B------:R4:W-:Y:S04]  /*e0a0*/  @!P3 ST.E.64 desc[UR8][R10.64], R106 ;  /* 0x0000006a0a00b985 */ /* 0x0009e8000c101b08 */
[----:B------:R4:W-:Y:S04]  /*e0b0*/  @!P2 ST.E.64 desc[UR8][R12.64], R110 ;  /* 0x0000006e0c00a985 */ /* 0x0009e8000c101b08 */
[----:B------:R4:W-:Y:S01]  /*e0c0*/  @!P5 ST.E.64 desc[UR8][R14.64], R114 ;  /* 0x000000720e00d985 */ /* 0x0009e2000c101b08 */
[----:B------:R-:W-:Y:S05]  /*e0d0*/  @P0 BRA `(.L_x_3423) ;  /* 0x0000000c00e40947 */ /* 0x000fea0003800000 */
[----:B----4-:R-:W-:Y:S01]  /*e0e0*/  LEA R2, P0, R205, R4, 0x2 ;  /* 0x00000004cd027211 */ /* 0x010fe200078010ff */
[----:B------:R-:W-:-:S03]  /*e0f0*/  ULDC.64 UR8, c[0x0][0x208] ;  /* 0x0000820000087ab9 */ /* 0x000fc60000000a00 */
[----:B------:R-:W-:-:S05]  /*e100*/  LEA.HI.X R3, R205, R5, R235, 0x2, P0 ;  /* 0x00000005cd037211 */ /* 0x000fca00000f14eb */
[----:B------:R2:W-:Y:S01]  /*e110*/  ST.E.64 desc[UR8][R2.64], R118 ;  /* 0x0000007602007985 */ /* 0x0005e2000c101b08 */
[----:B------:R-:W-:Y:S05]  /*e120*/  BRA `(.L_x_3423) ;  /* 0x0000000c00d07947 */ /* 0x000fea0003800000 */
.L_x_3414:
[----:B------:R-:W-:Y:S01]  /*e130*/  ULDC.64 UR8, c[0x0][0xc00] ;  /* 0x0003000000087ab9 */ /* 0x000fe20000000a00 */
[----:B------:R-:W-:Y:S01]  /*e140*/  R2UR UR4, R231 ;  /* 0x00000000e70472ca */ /* 0x000fe200000e0000 */
[----:B------:R-:W-:Y:S01]  /*e150*/  UISETP.NE.U32.AND UP0, UPT, UR8, URZ, UPT ;  /* 0x0000003f0800728c */ /* 0x000fe2000bf05070 */
[----:B------:R-:W-:Y:S01]  /*e160*/  R2UR UR11, R233 ;  /* 0x00000000e90b72ca */ /* 0x000fe200000e0000 */
        /* <DEDUP_REMOVED lines=9> */
[----:B------:R-:W2:Y:S01]  /*e200*/  @P1 LDG.E R6, desc[UR12][R2.64] ;  /* 0x0000000c02061981 */ /* 0x000ea2000c1e1900 */
[----:B------:R-:W-:Y:S01]  /*e210*/  UISETP.NE.U32.AND UP1, UPT, UR8, URZ, UPT ;  /* 0x0000003f0800728c */ /* 0x000fe2000bf25070 */
[----:B------:R-:W0:Y:S03]  /*e220*/  S2R R7, SR_TID.X ;  /* 0x0000000000077919 */ /* 0x000e260000002100 */
        /* <DEDUP_REMOVED lines=9> */
[----:B------:R-:W-:-:S05]  /*e2c0*/  IMAD.U32 R5, RZ, RZ, UR9 ;  /* 0x00000009ff057e24 */ /* 0x000fca000f8e00ff */
[----:B------:R1:W5:Y:S01]  /*e2d0*/  @P2 LDG.E R0, desc[UR12][R4.64] ;  /* 0x0000000c04002981 */ /* 0x000362000c1e1900 */
[----:B0-----:R-:W-:-:S04]  /*e2e0*/  VIADD R7, R7, 0xffffff80 ;  /* 0xffffff8007077836 */ /* 0x001fc80000000000 */
[----:B------:R-:W-:Y:S02]  /*e2f0*/  @!UP1 ULDC UR10, c[0x0][0xad4] ;  /* 0x0002b500000a9ab9 */ /* 0x000fe40000000800 */
[----:B------:R-:W-:Y:S01]  /*e300*/  IMAD.U32 R22, RZ, RZ, UR10 ;  /* 0x0000000aff167e24 */ /* 0x000fe2000f8e00ff */
[----:B------:R-:W-:Y:S02]  /*e310*/  ISETP.GT.AND P0, PT, R7, 0x7f, PT ;  /* 0x0000007f0700780c */ /* 0x000fe40003f04270 */
[----:B--2---:R-:W-:-:S13]  /*e320*/  @P1 R2UR UR4, R6 ;  /* 0x00000000060412ca */ /* 0x004fda00000e0000 */
[----:B------:R-:W-:Y:S01]  /*e330*/  USHF.R.S32.HI UR21, URZ, 0x1f, UR4 ;  /* 0x0000001f3f157899 */ /* 0x000fe20008011404 */
[----:B-1----:R-:W-:Y:S11]  /*e340*/  @P2 BRA `(.L_x_3426) ;  /* 0x0000000000142947 */ /* 0x002ff60003800000 */
[----:B------:R-:W-:Y:S05]  /*e350*/  @!P1 BRA `(.L_x_3426) ;  /* 0x0000000000109947 */ /* 0x000fea0003800000 */
[----:B------:R-:W-:Y:S02]  /*e360*/  ULDC.64 UR8, c[0x0][0x208] ;  /* 0x0000820000087ab9 */ /* 0x000fe40000000a00 */
[----:B------:R-:W2:Y:S04]  /*e370*/  LDG.E R5, desc[UR8][R2.64] ;  /* 0x0000000802057981 */ /* 0x000ea8000c1e1900 */
[----:B-----5:R-:W2:Y:S02]  /*e380*/  LDG.E R0, desc[UR8][R2.64+0x4] ;  /* 0x0000040802007981 */ /* 0x020ea4000c1e1900 */
[----:B--2---:R-:W-:-:S07]  /*e390*/  IMAD.IADD R0, R0, 0x1, -R5 ;  /* 0x0000000100007824 */ /* 0x004fce00078e0a05 */
.L_x_3426:
[----:B------:R-:W-:Y:S01]  /*e3a0*/  R2UR UR8, R231 ;  /* 0x00000000e70872ca */ /* 0x000fe200000e0000 */
[----:B------:R-:W-:Y:S01]  /*e3b0*/  BSSY B1, `(.L_x_3427) ;  /* 0x0000040000017945 */ /* 0x000fe20003800000 */
[----:B------:R-:W-:-:S11]  /*e3c0*/  R2UR UR9, R233 ;  /* 0x00000000e90972ca */ /* 0x000fd600000e0000 */
[----:B------:R-:W-:Y:S02]  /*e3d0*/  USEL UR8, UR8, URZ, !UP0 ;  /* 0x0000003f08087287 */ /* 0x000fe4000c000000 */
[----:B------:R-:W-:Y:S01]  /*e3e0*/  USEL UR9, UR9, URZ, !UP0 ;  /* 0x0000003f09097287 */ /* 0x000fe2000c000000 */
[----:B------:R-:W-:Y:S11]  /*e3f0*/  @P0 BRA `(.L_x_3428) ;  /* 0x0000000000ec0947 */ /* 0x000ff60003800000 */
[----:B------:R-:W0:Y:S01]  /*e400*/  S2R R3, SR_TID.X ;  /* 0x0000000000037919 */ /* 0x000e220000002100 */
[----:B------:R-:W1:Y:S01]  /*e410*/  LDC R9, c[0x0][0xbe8] ;  /* 0x0002fa00ff097b82 */ /* 0x000e620000000800 */
[----:B------:R-:W-:-:S13]  /*e420*/  R2UR UR10, R229 ;  /* 0x00000000e50a72ca */ /* 0x000fda00000e0000 */
[----:B------:R-:W-:-:S04]  /*e430*/  IMAD.U32 R2, RZ, RZ, UR10 ;  /* 0x0000000aff027e24 */ /* 0x000fc8000f8e00ff */
[----:B0-----:R-:W-:Y:S02]  /*e440*/  IMAD R2, R2, 0x80, R3 ;  /* 0x0000008002027824 */ /* 0x001fe400078e0203 */
[----:B-1---5:R-:W-:Y:S02]  /*e450*/  IMAD R3, R0, R9, RZ ;  /* 0x0000000900037224 */ /* 0x022fe400078e02ff */
        /* <DEDUP_REMOVED lines=53> */
.L_x_3428:
[----:B------:R-:W-:Y:S05]  /*e7b0*/  BSYNC B1 ;  /* 0x0000000000017941 */ /* 0x000fea0003800000 */
.L_x_3427:
[----:B------:R-:W-:-:S13]  /*e7c0*/  R2UR UR10, R22 ;  /* 0x00000000160a72ca */ /* 0x000fda00000e0000 */
[----:B------:R-:W-:-:S06]  /*e7d0*/  UISETP.GT.AND UP0, UPT, UR10, 0x1, UPT ;  /* 0x000000010a00788c */ /* 0x000fcc000bf04270 */
[----:B------:R-:W-:-:S13]  /*e7e0*/  PLOP3.LUT P0, PT, PT, PT, UP0, 0x80, 0x0 ;  /* 0x000000000000781c */ /* 0x000fda0003f0f008 */
[----:B------:R-:W-:Y:S05]  /*e7f0*/  @P0 BRA `(.L_x_3423) ;  /* 0x00000008001c0947 */ /* 0x000fea0003800000 */
[----:B------:R-:W1:Y:S01]  /*e800*/  LDC R11, c[0x0][0xbe8] ;  /* 0x0002fa00ff0b7b82 */ /* 0x000e620000000800 */
[----:B------:R-:W-:Y:S01]  /*e810*/  ULDC.64 UR14, c[0x0][0xaa0] ;  /* 0x0002a800000e7ab9 */ /* 0x000fe20000000a00 */
[----:B------:R-:W-:Y:S01]  /*e820*/  R2UR UR16, R229 ;  /* 0x00000000e51072ca */ /* 0x000fe200000e0000 */
[----:B------:R-:W-:Y:S01]  /*e830*/  UIMAD UR12, UR21, UR14, URZ ;  /* 0x0000000e150c72a4 */ /* 0x000fe2000f8e023f */
[----:B------:R-:W-:Y:S01]  /*e840*/  R2UR UR17, R228 ;  /* 0x00000000e41172ca */ /* 0x000fe200000e0000 */
[----:B------:R-:W-:Y:S01]  /*e850*/  UIMAD.WIDE.U32 UR10, UR4, UR14, URZ ;  /* 0x0000000e040a72a5 */ /* 0x000fe2000f8e003f */
[----:B------:R-:W-:Y:S01]  /*e860*/  IMAD R2, R19, 0x20, R230 ;  /* 0x0000002013027824 */ /* 0x000fe200078e02e6 */
[----:B------:R-:W-:Y:S01]  /*e870*/  UIMAD UR12, UR4, UR15, UR12 ;  /* 0x0000000f040c72a4 */ /* 0x000fe2000f8e020c */
[----:B------:R-:W-:Y:S03]  /*e880*/  BSSY B1, `(.L_x_3429) ;  /* 0x0000045000017945 */ /* 0x000fe60003800000 */
[----:B------:R-:W-:-:S03]  /*e890*/  UIADD3 UR11, UR11, UR12, URZ ;  /* 0x0000000c0b0b7290 */ /* 0x000fc6000fffe03f */
[----:B------:R-:W-:Y:S01]  /*e8a0*/  ULDC.64 UR12, c[0x0][0xae8] ;  /* 0x0002ba00000c7ab9 */ /* 0x000fe20000000a00 */
[----:B0-----:R-:W-:Y:S02]  /*e8b0*/  IMAD.U32 R5, RZ, RZ, UR16 ;  /* 0x00000010ff057e24 */ /* 0x001fe4000f8e00ff */
[----:B------:R-:W-:Y:S02]  /*e8c0*/  UIMAD.WIDE.U32 UR10, UR17, UR12, UR10 ;  /* 0x0000000c110a72a5 */ /* 0x000fe4000f8e000a */
[----:B------:R-:W-:Y:S02]  /*e8d0*/  IMAD R6, R5, 0x80, R2 ;  /* 0x0000008005067824 */ /* 0x000fe400078e0202 */
[----:B------:R-:W-:Y:S02]  /*e8e0*/  UIMAD UR11, UR17, UR13, UR11 ;  /* 0x0000000d110b72a4 */ /* 0x000fe4000f8e020b */
[----:B------:R-:W-:Y:S01]  /*e8f0*/  IMAD.MOV.U32 R5, RZ, RZ, R6 ;  /* 0x000000ffff057224 */ /* 0x000fe200078e0006 */
[----:B-1----:R-:W-:Y:S01]  /*e900*/  ISETP.NE.AND P0, PT, R11, 0x1, PT ;  /* 0x000000010b00780c */ /* 0x002fe20003f05270 */
[----:B------:R-:W-:-:S02]  /*e910*/  ULDC.64 UR12, c[0x0][0xaf0] ;  /* 0x0002bc00000c7ab9 */ /* 0x000fc40000000a00 */
[----:B------:R-:W-:-:S04]  /*e920*/  UIMAD UR9, UR9, UR12, URZ ;  /* 0x0000000c090972a4 */ /* 0x000fc8000f8e023f */
[----:B------:R-:W-:Y:S02]  /*e930*/  UIMAD UR4, UR8, UR13, UR9 ;  /* 0x0000000d080472a4 */ /* 0x000fe4000f8e0209 */
[----:B------:R-:W-:-:S03]  /*e940*/  UIMAD.WIDE.U32 UR8, UR8, UR12, UR10 ;  /* 0x0000000c080872a5 */ /* 0x000fc6000f8e000a */
[----:B------:R-:W-:Y:S01]  /*e950*/  ULDC.64 UR10, c[0x0][0xae0] ;  /* 0x0002b800000a7ab9 */ /* 0x000fe20000000a00 */
[----:B------:R-:W0:Y:S01]  /*e960*/  @P0 LDC R3, c[0x0][0xbec] ;  /* 0x0002fb00ff030b82 */ /* 0x000e220000000800 */
[----:B------:R-:W-:-:S07]  /*e970*/  UIADD3 UR4, UR9, UR4, URZ ;  /* 0x0000000409047290 */ /* 0x000fce000fffe03f */
[----:B------:R-:W1:Y:S01]  /*e980*/  @P0 LDC R7, c[0x0][0xbf0] ;  /* 0x0002fc00ff070b82 */ /* 0x000e620000000800 */
[----:B0-----:R-:W-:-:S04]  /*e990*/  @P0 IMAD.HI.U32 R2, R6, R3, RZ ;  /* 0x0000000306020227 */ /* 0x001fc800078e00ff */
[----:B------:R-:W-:Y:S02]  /*e9a0*/  IMAD.U32 R3, RZ, RZ, UR9 ;  /* 0x00000009ff037e24 */ /* 0x000fe4000f8e00ff */
[----:B------:R-:W-:Y:S01]  /*e9b0*/  IMAD.U32 R3, RZ, RZ, UR4 ;  /* 0x00000004ff037e24 */ /* 0x000fe2000f8e00ff */
[----:B-1----:R-:W-:-:S04]  /*e9c0*/  @P0 SHF.R.U32.HI R5, RZ, R7, R2 ;  /* 0x00000007ff050219 */ /* 0x002fc80000011602 */
[--C-:B------:R-:W-:Y:S01]  /*e9d0*/  SHF.R.S32.HI R2, RZ, 0x1f, R5.reuse ;  /* 0x0000001fff027819 */ /* 0x100fe20000011405 */
[----:B------:R-:W-:-:S04]  /*e9e0*/  IMAD.MOV R7, RZ, RZ, -R5 ;  /* 0x000000ffff077224 */ /* 0x000fc800078e0a05 */
[----:B------:R-:W-:Y:S02]  /*e9f0*/  IMAD R4, R2, UR10, RZ ;  /* 0x0000000a02047c24 */ /* 0x000fe4000f8e02ff */
[----:B------:R-:W-:Y:S01]  /*ea00*/  IMAD.U32 R2, RZ, RZ, UR8 ;  /* 0x00000008ff027e24 */ /* 0x000fe2000f8e00ff */
[----:B------:R-:W-:Y:S01]  /*ea10*/  ULDC.64 UR8, c[0x0][0xad8] ;  /* 0x0002b60000087ab9 */ /* 0x000fe20000000a00 */
[----:B------:R-:W-:Y:S02]  /*ea20*/  IMAD R7, R11, R7, R6 ;  /* 0x000000070b077224 */ /* 0x000fe400078e0206 */
[C---:B------:R-:W-:Y:S02]  /*ea30*/  IMAD R9, R5.reuse, UR11, R4 ;  /* 0x0000000b05097c24 */ /* 0x040fe4000f8e0204 */
[----:B------:R-:W-:Y:S01]  /*ea40*/  IMAD.WIDE.U32 R2, R5, UR10, R2 ;  /* 0x0000000a05027c25 */ /* 0x000fe2000f8e0002 */
[----:B------:R-:W-:-:S03]  /*ea50*/  SHF.R.S32.HI R4, RZ, 0x1f, R7 ;  /* 0x0000001fff047819 */ /* 0x000fc60000011407 */
[----:B------:R-:W-:Y:S02]  /*ea60*/  IMAD.U32 R5, RZ, RZ, UR16 ;  /* 0x00000010ff057e24 */ /* 0x000fe4000f8e00ff */
[----:B------:R-:W-:Y:S02]  /*ea70*/  IMAD.IADD R3, R3, 0x1, R9 ;  /* 0x0000000103037824 */ /* 0x000fe400078e0209 */
[----:B------:R-:W-:Y:S02]  /*ea80*/  IMAD R8, R5, 0x80, R230 ;  /* 0x0000008005087824 */ /* 0x000fe400078e02e6 */
[----:B------:R-:W-:Y:S02]  /*ea90*/  IMAD R6, R4, UR8, RZ ;  /* 0x0000000804067c24 */ /* 0x000fe4000f8e02ff */
[----:B-----5:R-:W-:Y:S02]  /*eaa0*/  IMAD R11, R0, R11, RZ ;  /* 0x0000000b000b7224 */ /* 0x020fe400078e02ff */
[----:B------:R-:W-:-:S02]  /*eab0*/  VIADD R4, R8, 0x40 ;  /* 0x0000004008047836 */ /* 0x000fc40000000000 */
[C---:B------:R-:W-:Y:S01]  /*eac0*/  IMAD R5, R7.reuse, UR9, R6 ;  /* 0x0000000907057c24 */ /* 0x040fe2000f8e0206 */
[-C--:B------:R-:W-:Y:S01]  /*ead0*/  ISETP.GE.AND P2, PT, R8, R11.reuse, PT ;  /* 0x0000000b0800720c */ /* 0x080fe20003f46270 */
[----:B------:R-:W-:Y:S01]  /*eae0*/  IMAD.WIDE.U32 R2, R7, UR8, R2 ;  /* 0x0000000807027c25 */ /* 0x000fe2000f8e0002 */
[----:B------:R-:W-:Y:S01]  /*eaf0*/  ULDC.64 UR8, c[0x0][0xa80] ;  /* 0x0002a00000087ab9 */ /* 0x000fe20000000a00 */
[----:B------:R-:W-:Y:S02]  /*eb00*/  ISETP.GE.AND P1, PT, R4, R11, PT ;  /* 0x0000000b0400720c */ /* 0x000fe40003f26270 */
[----:B------:R-:W-:Y:S01]  /*eb10*/  IMAD.IADD R3, R3, 0x1, R5 ;  /* 0x0000000103037824 */ /* 0x000fe200078e0205 */
[----:B------:R-:W-:Y:S01]  /*eb20*/  LEA R4, P3, R2, UR8, 0x1 ;  /* 0x0000000802047c11 */ /* 0x000fe2000f8608ff */
[----:B------:R-:W-:Y:S02]  /*eb30*/  VIADD R0, R8, 0x20 ;  /* 0x0000002008007836 */ /* 0x000fe40000000000 */
[----:B------:R-:W-:Y:S01]  /*eb40*/  IMAD.SHL.U32 R7, R19, 0x8, RZ ;  /* 0x0000000813077824 */ /* 0x000fe200078e00ff */
[----:B------:R-:W-:-:S02]  /*eb50*/  LEA.HI.X R5, R2, UR9, R3, 0x1, P3 ;  /* 0x0000000902057c11 */ /* 0x000fc400098f0c03 */
[----:B------:R-:W-:Y:S01]  /*eb60*/  ISETP.GE.AND P0, PT, R0, R11, PT ;  /* 0x0000000b0000720c */ /* 0x000fe20003f06270 */
[C---:B------:R-:W-:Y:S01]  /*eb70*/  VIADD R9, R7.reuse, 0x80 ;  /* 0x0000008007097836 */ /* 0x040fe20000000000 */
[----:B------:R0:W1:Y:S01]  /*eb80*/  SHFL.IDX PT, R2, R4, RZ, 0x181f ;  /* 0x00181fff04027589 */ /* 0x00006200000e0000 */
[----:B------:R-:W-:Y:S01]  /*eb90*/  VIADD R13, R7, 0x40 ;  /* 0x00000040070d7836 */ /* 0x000fe20000000000 */
[----:B------:R-:W-:Y:S02]  /*eba0*/  SHF.R.S32.HI R12, RZ, 0x1f, R7 ;  /* 0x0000001fff0c7819 */ /* 0x000fe40000011407 */
[----:B------:R0:W2:Y:S01]  /*ebb0*/  SHFL.IDX PT, R0, R5, RZ, 0x181f ;  /* 0x00181fff05007589 */ /* 0x0000a200000e0000 */
[----:B------:R-:W-:Y:S02]  /*ebc0*/  SHF.R.S32.HI R6, RZ, 0x1f, R9 ;  /* 0x0000001fff067819 */ /* 0x000fe40000011409 */
[----:B------:R-:W-:Y:S01]  /*ebd0*/  SHF.R.S32.HI R10, RZ, 0x1f, R13 ;  /* 0x0000001fff0a7819 */ /* 0x000fe2000001140d */
[----:B------:R-:W-:Y:S06]  /*ebe0*/  @P2 BRA `(.L_x_3430) ;  /* 0x0000000000382947 */ /* 0x000fec0003800000 */
        /* <DEDUP_REMOVED lines=10> */
[----:B------:R3:W-:Y:S01]  /*ec90*/  @!P4 ST.E.128 desc[UR8][R14.64], RZ ;  /* 0x000000ff0e00c985 */ /* 0x0007e2000c101d08 */
[----:B------:R-:W-:-:S03]  /*eca0*/  @!P2 LEA.HI.X R3, R9, R0, R6, 0x1, P6 ;  /* 0x000000000903a211 */ /* 0x000fc600030f0c06 */
[----:B------:R3:W-:Y:S04]  /*ecb0*/  @!P3 ST.E.128 desc[UR8][R20.64], RZ ;  /* 0x000000ff1400b985 */ /* 0x0007e8000c101d08 */
[----:B------:R3:W-:Y:S02]  /*ecc0*/  @!P2 ST.E.128 desc[UR8][R2.64], RZ ;  /* 0x000000ff0200a985 */ /* 0x0007e4000c101d08 */
.L_x_3430:
[----:B------:R-:W-:Y:S05]  /*ecd0*/  BSYNC B1 ;  /* 0x0000000000017941 */ /* 0x000fea0003800000 */
.L_x_3429:
        /* <DEDUP_REMOVED lines=8> */
[----:B------:R-:W-:-:S09]  /*ed60*/  ISETP.GE.AND P6, PT, R9, UR4, PT ;  /* 0x0000000409007c0c */ /* 0x000fd2000bfc6270 */
[-C--:B-1----:R-:W-:Y:S02]  /*ed70*/  @!P4 LEA R14, P0, R7, R2.reuse, 0x1 ;  /* 0x00000002070ec211 */ /* 0x082fe400078008ff */
[-C--:B------:R-:W-:Y:S02]  /*ed80*/  @!P5 LEA R20, P2, R13, R2.reuse, 0x1 ;  /* 0x000000020d14d211 */ /* 0x080fe400078408ff */
[----:B------:R-:W-:Y:S02]  /*ed90*/  @!P6 LEA R2, P3, R9, R2, 0x1 ;  /* 0x000000020902e211 */ /* 0x000fe400078608ff */
[-C--:B----4-:R-:W-:Y:S02]  /*eda0*/  @!P4 LEA.HI.X R15, R7, R0.reuse, R12, 0x1, P0 ;  /* 0x00000000070fc211 */ /* 0x090fe400000f0c0c */
[-C--:B------:R-:W-:Y:S02]  /*edb0*/  @!P5 LEA.HI.X R21, R13, R0.reuse, R10, 0x1, P2 ;  /* 0x000000000d15d211 */ /* 0x080fe400010f0c0a */
[----:B------:R-:W-:Y:S01]  /*edc0*/  @!P6 LEA.HI.X R3, R9, R0, R6, 0x1, P3 ;  /* 0x000000000903e211 */ /* 0x000fe200018f0c06 */
[----:B------:R3:W-:Y:S04]  /*edd0*/  @!P4 ST.E.128 desc[UR8][R14.64], RZ ;  /* 0x000000ff0e00c985 */ /* 0x0007e8000c101d08 */
[----:B------:R3:W-:Y:S04]  /*ede0*/  @!P5 ST.E.128 desc[UR8][R20.64], RZ ;  /* 0x000000ff1400d985 */ /* 0x0007e8000c101d08 */
[----:B------:R3:W-:Y:S02]  /*edf0*/  @!P6 ST.E.128 desc[UR8][R2.64], RZ ;  /* 0x000000ff0200e985 */ /* 0x0007e4000c101d08 */
.L_x_3432:
[----:B------:R-:W-:Y:S05]  /*ee00*/  BSYNC B1 ;  /* 0x0000000000017941 */ /* 0x000fea0003800000 */
.L_x_3431:
        /* <DEDUP_REMOVED lines=12> */
[-C--:B0-----:R-:W-:Y:S02]  /*eed0*/  @!P3 LEA.HI.X R15, R7, R0.reuse, R12, 0x1, P0 ;  /* 0x00000000070fb211 */ /* 0x081fe400000f0c0c */
[-C--:B------:R-:W-:Y:S02]  /*eee0*/  @!P4 LEA.HI.X R21, R13, R0.reuse, R10, 0x1, P1 ;  /* 0x000000000d15c211 */ /* 0x080fe400008f0c0a */
[----:B------:R-:W-:Y:S01]  /*eef0*/  @!P5 LEA.HI.X R3, R9, R0, R6, 0x1, P2 ;  /* 0x000000000903d211 */ /* 0x000fe200010f0c06 */
[----:B------:R3:W-:Y:S04]  /*ef00*/  @!P3 ST.E.128 desc[UR8][R14.64], RZ ;  /* 0x000000ff0e00b985 */ /* 0x0007e8000c101d08 */
[----:B------:R3:W-:Y:S04]  /*ef10*/  @!P4 ST.E.128 desc[UR8][R20.64], RZ ;  /* 0x000000ff1400c985 */ /* 0x0007e8000c101d08 */
[----:B------:R3:W-:Y:S02]  /*ef20*/  @!P5 ST.E.128 desc[UR8][R2.64], RZ ;  /* 0x000000ff0200d985 */ /* 0x0007e4000c101d08 */
.L_x_3434:
[----:B------:R-:W-:Y:S05]  /*ef30*/  BSYNC B1 ;  /* 0x0000000000017941 */ /* 0x000fea0003800000 */
.L_x_3433:
        /* <DEDUP_REMOVED lines=9> */
[----:B------:R-:W-:-:S09]  /*efd0*/  ISETP.GE.AND P5, PT, R9, UR4, PT ;  /* 0x0000000409007c0c */ /* 0x000fd2000bfa6270 */
[-C--:B--2---:R-:W-:Y:S02]  /*efe0*/  @!P3 LEA R14, P0, R7, R2.reuse, 0x1 ;  /* 0x00000002070eb211 */ /* 0x084fe400078008ff */
        /* <DEDUP_REMOVED lines=8> */
.L_x_3423:
[----:B------:R-:W-:Y:S05]  /*f070*/  BSYNC B0 ;  /* 0x0000000000007941 */ /* 0x000fea0003800000 */
.L_x_3413:
[----:B------:R-:W-:Y:S02]  /*f080*/  ULDC UR4, c[0x0][0xc3c] ;  /* 0x00030f0000047ab9 */ /* 0x000fe40000000800 */
[----:B------:R-:W-:-:S06]  /*f090*/  UISETP.GE.AND UP0, UPT, UR7, UR4, UPT ;  /* 0x000000040700728c */ /* 0x000fcc000bf06270 */
[----:B------:R-:W-:-:S13]  /*f0a0*/  PLOP3.LUT P0, PT, PT, PT, UP0, 0x80, 0x0 ;  /* 0x000000000000781c */ /* 0x000fda0003f0f008 */
[----:B------:R-:W-:Y:S05]  /*f0b0*/  @!P0 BRA `(.L_x_3435) ;  /* 0xffffff2000108947 */ /* 0x000fea000383ffff */
[----:B------:R-:W-:Y:S05]  /*f0c0*/  EXIT ;  /* 0x000000000000794d */ /* 0x000fea0003800000 */
.L_x_3387:
        /* <DEDUP_REMOVED lines=20> */
.L_x_3436:
[----:B------:R-:W1:Y:S01]  /*f210*/  S2R R0, SR_TID.X ;  /* 0x0000000000007919 */ /* 0x000e620000002100 */
[----:B------:R-:W-:Y:S01]  /*f220*/  ULDC UR4, c[0x0][0xc3c] ;  /* 0x00030f0000047ab9 */ /* 0x000fe20000000800 */
[----:B------:R-:W-:Y:S01]  /*f230*/  ULDC.64 UR6, c[0x0][0x208] ;  /* 0x0000820000067ab9 */ /* 0x000fe20000000a00 */
[----:B------:R-:W-:Y:S01]  /*f240*/  IMAD.MOV.U32 R9, RZ, RZ, RZ ;  /* 0x000000ffff097224 */ /* 0x000fe200078e00ff */
[----:B------:R-:W-:Y:S01]  /*f250*/  ULDC UR5, c[0x0][0xc38] ;  /* 0x00030e0000057ab9 */ /* 0x000fe20000000800 */
[----:B-1----:R-:W-:-:S04]  /*f260*/  LOP3.LUT R0, R0, 0x1f, RZ, 0xc0, !PT ;  /* 0x0000001f00007812 */ /* 0x002fc800078ec0ff */
[----:B------:R-:W-:-:S04]  /*f270*/  ISETP.NE.AND P0, PT, R0, 0x1f, PT ;  /* 0x0000001f0000780c */ /* 0x000fc80003f05270 */
        /* <DEDUP_REMOVED lines=38> */
.L_x_3440:
        /* <DEDUP_REMOVED lines=13> */
[----:B0-----:R-:W-:-:S05]  /*f5b0*/  @!P6 IMAD.WIDE R2, R9, 0x4, R2 ;  /* 0x000000040902e825 */ /* 0x001fca00078e0202 */
[----:B------:R1:W2:Y:S02]  /*f5c0*/  @!P6 LDG.E R6, desc[UR8][R2.64] ;  /* 0x000000080206e981 */ /* 0x0002a4000c1e1900 */
[----:B-1----:R-:W-:-:S04]  /*f5d0*/  @!P6 IMAD.WIDE R2, R9, 0x4, R4 ;  /* 0x000000040902e825 */ /* 0x002fc800078e0204 */
[----:B------:R-:W-:-:S06]  /*f5e0*/  IMAD.MOV.U32 R9, RZ, RZ, RZ ;  /* 0x000000ffff097224 */ /* 0x000fcc00078e00ff */
        /* <DEDUP_REMOVED lines=22> */
.L_x_3438:
        /* <DEDUP_REMOVED lines=20> */
.L_x_3441:
[----:B-1----:R-:W-:Y:S01]  /*f890*/  IMAD R11, R12, UR5, R11 ;  /* 0x000000050c0b7c24 */ /* 0x002fe2000f8e020b */
[----:B------:R-:W1:Y:S01]  /*f8a0*/  MUFU.RCP R10, R10 ;  /* 0x0000000a000a7308 */ /* 0x000e620000001000 */
[----:B0-----:R-:W-:Y:S02]  /*f8b0*/  IMAD R9, R15, R4, RZ ;  /* 0x000000040f097224 */ /* 0x001fe400078e02ff */
[----:B------:R-:W-:Y:S01]  /*f8c0*/  IMAD.MOV.U32 R2, RZ, RZ, RZ ;  /* 0x000000ffff027224 */ /* 0x000fe200078e00ff */
[----:B------:R0:W-:Y:S03]  /*f8d0*/  STL [R1], R11 ;  /* 0x0000000b01007387 */ /* 0x0001e60000100800 */
[----:B------:R-:W-:Y:S01]  /*f8e0*/  IMAD.HI.U32 R2, R3, R9, R2 ;  /* 0x0000000903027227 */ /* 0x000fe200078e0002 */
[----:B------:R-:W-:Y:S02]  /*f8f0*/  IADD3 R9, -R11, UR6, RZ ;  /* 0x000000060b097c10 */ /* 0x000fe4000fffe1ff */
[----:B------:R-:W-:-:S02]  /*f900*/  IABS R3, R6 ;  /* 0x0000000600037213 */ /* 0x000fc40000000000 */
[----:B------:R-:W-:-:S03]  /*f910*/  IABS R13, R9 ;  /* 0x00000009000d7213 */ /* 0x000fc60000000000 */
[----:B------:R-:W-:Y:S02]  /*f920*/  IMAD.MOV R12, RZ, RZ, -R3 ;  /* 0x000000ffff0c7224 */ /* 0x000fe400078e0a03 */
[----:B0-----:R-:W-:-:S04]  /*f930*/  IMAD.HI.U32 R11, R2, R13, RZ ;  /* 0x0000000d020b7227 */ /* 0x001fc800078e00ff */
[----:B-1----:R-:W-:Y:S02]  /*f940*/  VIADD R3, R10, 0xffffffe ;  /* 0x0ffffffe0a037836 */ /* 0x002fe40000000000 */
[----:B------:R-:W-:-:S04]  /*f950*/  IMAD R13, R11, R12, R13 ;  /* 0x0000000c0b0d7224 */ /* 0x000fc800078e020d */
[----:B------:R-:W0:Y:S01]  /*f960*/  F2I.FTZ.U32.TRUNC.NTZ R3, R3 ;  /* 0x0000000300037305 */ /* 0x000e22000021f000 */
[----:B------:R-:W-:-:S13]  /*f970*/  ISETP.GT.U32.AND P1, PT, R4, R13, PT ;  /* 0x0000000d0400720c */ /* 0x000fda0003f24070 */
[----:B------:R-:W-:Y:S02]  /*f980*/  @!P1 IMAD.IADD R13, R13, 0x1, -R4 ;  /* 0x000000010d0d9824 */ /* 0x000fe400078e0a04 */
[----:B0-----:R-:W-:Y:S02]  /*f990*/  IMAD.MOV R2, RZ, RZ, -R3 ;  /* 0x000000ffff027224 */ /* 0x001fe400078e0a03 */
[----:B------:R-:W-:Y:S01]  /*f9a0*/  @!P1 VIADD R11, R11, 0x1 ;  /* 0x000000010b0b9836 */ /* 0x000fe20000000000 */
[----:B------:R-:W-:Y:S01]  /*f9b0*/  ISETP.GE.U32.AND P0, PT, R13, R4, PT ;  /* 0x000000040d00720c */ /* 0x000fe20003f06070 */
[----:B------:R-:W-:Y:S01]  /*f9c0*/  IMAD R13, R2, R7, RZ ;  /* 0x00000007020d7224 */ /* 0x000fe200078e02ff */
[----:B------:R-:W-:Y:S01]  /*f9d0*/  ISETP.NE.AND P1, PT, R6, RZ, PT ;  /* 0x000000ff0600720c */ /* 0x000fe20003f25270 */
[----:B------:R-:W-:-:S04]  /*f9e0*/  IMAD.MOV.U32 R2, RZ, RZ, RZ ;  /* 0x000000ffff027224 */ /* 0x000fc800078e00ff */
[----:B------:R-:W-:Y:S01]  /*f9f0*/  IMAD.HI.U32 R4, R3, R13, R2 ;  /* 0x0000000d03047227 */ /* 0x000fe200078e0002 */
[----:B------:R-:W-:-:S04]  /*fa00*/  LOP3.LUT R2, R9, R6, RZ, 0x3c, !PT ;  /* 0x0000000609027212 */ /* 0x000fc800078e3cff */
[----:B------:R-:W-:Y:S01]  /*fa10*/  ISETP.GE.AND P2, PT, R2, RZ, PT ;  /* 0x000000ff0200720c */ /* 0x000fe20003f46270 */
[----:B------:R-:W-:Y:S01]  /*fa20*/  @P0 VIADD R11, R11, 0x1 ;  /* 0x000000010b0b0836 */ /* 0x000fe20000000000 */
[----:B------:R-:W-:-:S05]  /*fa30*/  IABS R2, R8 ;  /* 0x0000000800027213 */ /* 0x000fca0000000000 */
[----:B------:R-:W-:-:S06]  /*fa40*/  IMAD.MOV R2, RZ, RZ, -R2 ;  /* 0x000000ffff027224 */ /* 0x000fcc00078e0a02 */
[----:B------:R-:W-:Y:S01]  /*fa50*/  @!P2 IMAD.MOV R11, RZ, RZ, -R11 ;  /* 0x000000ffff0ba224 */ /* 0x000fe200078e0a0b */
[----:B------:R-:W-:-:S04]  /*fa60*/  @!P1 LOP3.LUT R11, RZ, R6, RZ, 0x33, !PT ;  /* 0x00000006ff0b9212 */ /* 0x000fc800078e33ff */
[-C--:B------:R-:W-:Y:S01]  /*fa70*/  IABS R3, R11.reuse ;  /* 0x0000000b00037213 */ /* 0x080fe20000000000 */
[----:B------:R-:W-:-:S04]  /*fa80*/  IMAD R6, R6, R11, RZ ;  /* 0x0000000b06067224 */ /* 0x000fc800078e02ff */
[----:B------:R-:W-:-:S04]  /*fa90*/  IMAD.HI.U32 R4, R4, R3, RZ ;  /* 0x0000000304047227 */ /* 0x000fc800078e00ff */
[----:B------:R-:W-:Y:S02]  /*faa0*/  IMAD R2, R4, R2, R3 ;  /* 0x0000000204027224 */ /* 0x000fe400078e0203 */
[----:B------:R-:W-:-:S03]  /*fab0*/  IMAD.IADD R6, R9, 0x1, -R6 ;  /* 0x0000000109067824 */ /* 0x000fc600078e0a06 */
[----:B------:R-:W-:Y:S02]  /*fac0*/  ISETP.GT.U32.AND P1, PT, R7, R2, PT ;  /* 0x000000020700720c */ /* 0x000fe40003f24070 */
[----:B------:R1:W-:Y:S11]  /*fad0*/  STL [R1+0x4], R6 ;  /* 0x0000040601007387 */ /* 0x0003f60000100800 */
[----:B------:R-:W-:-:S02]  /*fae0*/  @!P1 IMAD.IADD R2, R2, 0x1, -R7 ;  /* 0x0000000102029824 */ /* 0x000fc400078e0a07 */
        /* <DEDUP_REMOVED lines=11> */
[----:B------:R-:W-:Y:S02]  /*fba0*/  VIADD R2, R5, UR4 ;  /* 0x0000000405027c36 */ /* 0x000fe40008000000 */
[----:B------:R-:W-:-:S03]  /*fbb0*/  IMAD R3, R11, 0x10000, R4 ;  /* 0x000100000b037824 */ /* 0x000fc600078e0204 */
[----:B------:R1:W-:Y:S04]  /*fbc0*/  STL [R1+0xc], R2 ;  /* 0x00000c0201007387 */ /* 0x0003e80000100800 */
[----:B------:R1:W-:Y:S01]  /*fbd0*/  STL [R1+0x8], R3 ;  /* 0x0000080301007387 */ /* 0x0003e20000100800 */
[----:B------:R-:W-:Y:S05]  /*fbe0*/  BRA `(.L_x_3442) ;  /* 0x0000000000107947 */ /* 0x000fea0003800000 */
.L_x_3439:
[----:B------:R-:W-:Y:S01]  /*fbf0*/  IMAD.U32 R2, RZ, RZ, UR6 ;  /* 0x00000006ff027e24 */ /* 0x000fe2000f8e00ff */
[----:B------:R0:W-:Y:S04]  /*fc00*/  STL [R1+0x4], RZ ;  /* 0x000004ff01007387 */ /* 0x0001e80000100800 */
[----:B------:R0:W-:Y:S04]  /*fc10*/  STL [R1+0x8], RZ ;  /* 0x000008ff01007387 */ /* 0x0001e80000100800 */
[----:B------:R0:W-:Y:S02]  /*fc20*/  STL [R1], R2 ;  /* 0x0000000201007387 */ /* 0x0001e40000100800 */
.L_x_3442:
[----:B------:R-:W2:Y:S04]  /*fc30*/  LDL R4, [R1] ;  /* 0x0000000001047983 */ /* 0x000ea80000100800 */
[----:B------:R-:W2:Y:S04]  /*fc40*/  LDL R5, [R1+0x4] ;  /* 0x0000040001057983 */ /* 0x000ea80000100800 */
[----:B-1----:R-:W2:Y:S04]  /*fc50*/  LDL R6, [R1+0x8] ;  /* 0x0000080001067983 */ /* 0x002ea80000100800 */
[----:B------:R-:W2:Y:S01]  /*fc60*/  LDL R7, [R1+0xc] ;  /* 0x00000c0001077983 */ /* 0x000ea20000100800 */
[----:B------:R-:W-:-:S13]  /*fc70*/  ISETP.NE.AND P0, PT, R0, RZ, PT ;  /* 0x000000ff0000720c */ /* 0x000fda0003f05270 */
[----:B------:R-:W1:Y:S01]  /*fc80*/  @!P0 S2R R3, SR_CgaCtaId ;  /* 0x0000000000038919 */ /* 0x000e620000008800 */
[----:B------:R-:W-:-:S04]  /*fc90*/  @!P0 MOV R0, 0x400 ;  /* 0x0000040000008802 */ /* 0x000fc80000000f00 */
[----:B-1----:R-:W-:-:S05]  /*fca0*/  @!P0 LEA R0, R3, R0, 0x18 ;  /* 0x0000000003008211 */ /* 0x002fca00078ec0ff */
[----:B--2---:R1:W-:Y:S01]  /*fcb0*/  @!P0 STS.128 [R0+0x368d0], R4 ;  /* 0x0368d00400008388 */ /* 0x0043e20000000c00 */
[----:B------:R-:W-:Y:S06]  /*fcc0*/  BAR.ARV 0x5, 0x180 ;  /* 0x0146000000007b1d */ /* 0x000fec0000002000 */
.L_x_3437:
[----:B-1----:R-:W3:Y:S01]  /*fcd0*/  LDL R0, [R1+0xc] ;  /* 0x00000c0001007983 */ /* 0x002ee20000100800 */
[----:B------:R-:W-:Y:S01]  /*fce0*/  ULDC UR4, c[0x0][0xc3c] ;  /* 0x00030f0000047ab9 */ /* 0x000fe20000000800 */
[----:B------:R-:W-:Y:S02]  /*fcf0*/  IMAD.MOV.U32 R19, RZ, RZ, RZ ;  /* 0x000000ffff137224 */ /* 0x000fe400078e00ff */
[----:B------:R1:W-:Y:S01]  /*fd00*/  STL [R1+0x48], RZ ;  /* 0x000048ff01007387 */ /* 0x0003e20000100800 */
[----:B---3--:R-:W-:Y:S01]  /*fd10*/  ISETP.GE.AND P0, PT, R0, UR4, PT ;  /* 0x0000000400007c0c */ /* 0x008fe2000bf06270 */
[----:B------:R-:W-:-:S05]  /*fd20*/  IMAD.MOV.U32 R0, RZ, RZ, 0x1 ;  /* 0x00000001ff007424 */ /* 0x000fca00078e00ff */
[----:B------:R1:W-:Y:S07]  /*fd30*/  STL [R1+0x14], R0 ;  /* 0x0000140001007387 */ /* 0x0003ee0000100800 */
[----:B------:R-:W-:Y:S05]  /*fd40*/  @P0 BRA `(.L_x_3443) ;  /* 0x0000005c003c0947 */ /* 0x000fea0003800000 */
[----:B--2---:R-:W2:Y:S01]  /*fd50*/  S2R R5, SR_TID.X ;  /* 0x0000000000057919 */ /* 0x004ea20000002100 */
[----:B------:R-:W3:Y:S01]  /*fd60*/  S2UR UR5, SR_CgaCtaId ;  /* 0x00000000000579c3 */ /* 0x000ee20000008800 */
[----:B------:R-:W-:Y:S01]  /*fd70*/  UMOV UR4, 0x400 ;  /* 0x0000040000047882 */ /* 0x000fe20000000000 */
[----:B------:R-:W-:Y:S01]  /*fd80*/  BSSY B8, `(.L_x_3443) ;  /* 0x00005cb000087945 */ /* 0x000fe20003800000 */
[----:B------:R-:W-:Y:S01]  /*fd90*/  IMAD.MOV.U32 R19, RZ, RZ, RZ ;  /* 0x000000ffff137224 */ /* 0x000fe200078e00ff */
[----:B------:R-:W-:Y:S01]  /*fda0*/  ULDC UR38, c[0x0][0xc] ;  /* 0x0000030000267ab9 */ /* 0x000fe20000000800 */
[----:B------:R-:W-:Y:S01]  /*fdb0*/  ULDC.64 UR36, c[0x0][0x198] ;  /* 0x0000660000247ab9 */ /* 0x000fe20000000a00 */
[----:B---3--:R-:W-:-:S06]  /*fdc0*/  ULEA UR4, UR5, UR4, 0x18 ;  /* 0x0000000405047291 */ /* 0x008fcc000f8ec03f */
[----:B------:R-:W-:Y:S01]  /*fdd0*/  IMAD.U32 R18, RZ, RZ, UR4 ;  /* 0x00000004ff127e24 */ /* 0x000fe2000f8e00ff */
[C---:B--2---:R-:W-:Y:S01]  /*fde0*/  LOP3.LUT R4, R5.reuse, 0x7f, RZ, 0xc0, !PT ;  /* 0x0000007f05047812 */ /* 0x044fe200078ec0ff */
[----:B-1----:R-:W-:-:S05]  /*fdf0*/  IMAD.SHL.U32 R0, R5, 0x8, RZ ;  /* 0x0000000805007824 */ /* 0x002fca00078e00ff */
[C---:B0-----:R-:W-:Y:S02]  /*fe00*/  LOP3.LUT R2, R0.reuse, 0x1f8, RZ, 0xc0, !PT ;  /* 0x000001f800027812 */ /* 0x041fe400078ec0ff */
[----:B------:R-:W-:Y:S02]  /*fe10*/  LOP3.LUT R0, R0, 0x38, RZ, 0xc0, !PT ;  /* 0x0000003800007812 */ /* 0x000fe400078ec0ff */
[----:B------:R-:W-:Y:S01]  /*fe20*/  LOP3.LUT R3, R2, 0x38, R5, 0x78, !PT ;  /* 0x0000003802037812 */ /* 0x000fe200078e7805 */
[----:B------:R-:W-:Y:S01]  /*fe30*/  IMAD.SHL.U32 R2, R4, 0x8, RZ ;  /* 0x0000000804027824 */ /* 0x000fe200078e00ff */
[----:B------:R-:W-:-:S04]  /*fe40*/  SHF.R.U32.HI R4, RZ, 0x3, R4 ;  /* 0x00000003ff047819 */ /* 0x000fc80000011604 */
[----:B------:R-:W-:Y:S01]  /*fe50*/  LOP3.LUT R3, R3, 0x200, R2, 0xf8, !PT ;  /* 0x0000020003037812 */ /* 0x000fe200078ef802 */
[----:B------:R-:W-:-:S04]  /*fe60*/  IMAD.SHL.U32 R2, R5, 0x10, RZ ;  /* 0x0000001005027824 */ /* 0x000fc800078e00ff */
[----:B------:R-:W-:Y:S01]  /*fe70*/  IMAD R3, R3, 0x2, R18 ;  /* 0x0000000203037824 */ /* 0x000fe200078e0212 */
[----:B------:R-:W-:Y:S01]  /*fe80*/  LOP3.LUT R4, R4, 0x70, R2, 0xf8, !PT ;  /* 0x0000007004047812 */ /* 0x000fe200078ef802 */
[----:B------:R-:W-:-:S03]  /*fe90*/  IMAD.MOV.U32 R2, RZ, RZ, 0x1 ;  /* 0x00000001ff027424 */ /* 0x000fc600078e00ff */
[----:B------:R-:W-:Y:S04]  /*fea0*/  STL [R1+0x24], R3 ;  /* 0x0000240301007387 */ /* 0x000fe80000100800 */
[----:B------:R0:W-:Y:S04]  /*feb0*/  STL [R1+0x14], R2 ;  /* 0x0000140201007387 */ /* 0x0001e80000100800 */
[----:B------:R1:W-:Y:S01]  /*fec0*/  STL [R1+0x48], RZ ;  /* 0x000048ff01007387 */ /* 0x0003e20000100800 */
[C---:B0-----:R-:W-:Y:S02]  /*fed0*/  LOP3.LUT R2, R0.reuse, 0x40, RZ, 0xfc, !PT ;  /* 0x0000004000027812 */ /* 0x041fe400078efcff */
[----:B-1----:R-:W-:-:S07]  /*fee0*/  LOP3.LUT R0, R0, 0x80, RZ, 0xfc, !PT ;  /* 0x0000008000007812 */ /* 0x002fce00078efcff */
.L_x_3549:
        /* <DEDUP_REMOVED lines=59> */
.L_x_3444:
[----:B------:R-:W0:Y:S01]  /*102a0*/  LDL.LU R3, [R1+0x8] ;  /* 0x0000080001037983 */ /* 0x000e220000300800 */
[----:B------:R-:W-:Y:S02]  /*102b0*/  ULDC.64 UR4, c[0x0][0xa20] ;  /* 0x0002880000047ab9 */ /* 0x000fe40000000a00 */
[----:B------:R-:W-:-:S04]  /*102c0*/  ISETP.NE.U32.AND P1, PT, RZ, UR4, PT ;  /* 0x00000004ff007c0c */ /* 0x000fc8000bf25070 */
[----:B------:R-:W-:Y:S02]  /*102d0*/  ISETP.NE.AND.EX P1, PT, RZ, UR5, PT, P1 ;  /* 0x00000005ff007c0c */ /* 0x000fe4000bf25310 */
[C---:B0-----:R-:W-:Y:S02]  /*102e0*/  LOP3.LUT R9, R3.reuse, 0xff000000, RZ, 0xc0, !PT ;  /* 0xff00000003097812 */ /* 0x041fe400078ec0ff */
[C---:B-1----:R-:W-:Y:S02]  /*102f0*/  LOP3.LUT R2, R3.reuse, 0xff0000, RZ, 0xc0, !PT ;  /* 0x00ff000003027812 */ /* 0x042fe400078ec0ff */
        /* <DEDUP_REMOVED lines=10> */
[----:B------:R-:W-:-:S05]  /*103a0*/  IADD3.X R7, R10, UR5, RZ, P0, !PT ;  /* 0x000000050a077c10 */ /* 0x000fca00087fe4ff */
[----:B------:R1:W5:Y:S01]  /*103b0*/  LDG.E R6, desc[UR6][R6.64] ;  /* 0x0000000606067981 */ /* 0x000362000c1e1900 */
[----:B------:R-:W-:Y:S05]  /*103c0*/  BRA `(.L_x_3446) ;  /* 0x0000000000147947 */ /* 0x000fea0003800000 */
.L_x_3445:
[----:B------:R-:W-:Y:S05]  /*103d0*/  @!P0 BRA `(.L_x_3446) ;  /* 0x0000000000108947 */ /* 0x000fea0003800000 */
[----:B------:R-:W-:Y:S02]  /*103e0*/  ULDC.64 UR4, c[0x0][0x208] ;  /* 0x0000820000047ab9 */ /* 0x000fe40000000a00 */
[----:B------:R-:W2:Y:S04]  /*103f0*/  LDG.E R6, desc[UR4][R4.64] ;  /* 0x0000000404067981 */ /* 0x000ea8000c1e1900 */
[----:B------:R-:W2:Y:S02]  /*10400*/  LDG.E R4, desc[UR4][R4.64+0x4] ;  /* 0x0000040404047981 */ /* 0x000ea4000c1e1900 */
[----:B--2---:R-:W-:-:S07]  /*10410*/  IMAD.IADD R6, R4, 0x1, -R6 ;  /* 0x0000000104067824 */ /* 0x004fce00078e0a06 */
.L_x_3446:
[----:B-----5:R-:W-:Y:S01]  /*10420*/  IMAD.IADD R6, R6, 0x1, -R0 ;  /* 0x0000000106067824 */ /* 0x020fe200078e0a00 */
[----:B------:R-:W-:Y:S01]  /*10430*/  LOP3.LUT R10, R9, 0xff, RZ, 0xc0, !PT ;  /* 0x000000ff090a7812 */ /* 0x000fe200078ec0ff */
[----:B0-----:R-:W-:Y:S01]  /*10440*/  IMAD.MOV.U32 R2, RZ, RZ, RZ ;  /* 0x000000ffff027224 */ /* 0x001fe200078e00ff */
[----:B------:R-:W-:Y:S01]  /*10450*/  BSSY B0, `(.L_x_3447) ;  /* 0x000002b000007945 */ /* 0x000fe20003800000 */
[C---:B------:R-:W-:Y:S01]  /*10460*/  VIADD R3, R6.reuse, 0x6f ;  /* 0x0000006f06037836 */ /* 0x040fe20000000000 */
[----:B------:R-:W-:Y:S01]  /*10470*/  ISETP.GE.AND P0, PT, R6, 0x1, PT ;  /* 0x000000010600780c */ /* 0x000fe20003f06270 */
[----:B------:R-:W-:Y:S02]  /*10480*/  IMAD.MOV.U32 R4, RZ, RZ, RZ ;  /* 0x000000ffff047224 */ /* 0x000fe400078e00ff */
[----:B------:R-:W-:-:S03]  /*10490*/  IMAD.HI R2, R3, -0x6db6db6d, R2 ;  /* 0x9249249303027827 */ /* 0x000fc600078e0202 */
[----:B------:R0:W-:Y:S01]  /*104a0*/  STL [R1+0x34], R4 ;  /* 0x0000340401007387 */ /* 0x0001e20000100800 */
[----:B------:R-:W-:Y:S01]  /*104b0*/  IMAD.MOV.U32 R11, RZ, RZ, R4 ;  /* 0x000000ffff0b7224 */ /* 0x000fe200078e0004 */
[----:B------:R-:W-:-:S04]  /*104c0*/  SHF.R.U32.HI R0, RZ, 0x1f, R2 ;  /* 0x0000001fff007819 */ /* 0x000fc80000011602 */
[----:B------:R-:W-:-:S05]  /*104d0*/  LEA.HI.SX32 R8, R2, R0, 0x1a ;  /* 0x0000000002087211 */ /* 0x000fca00078fd2ff */
[----:B------:R0:W-:Y:S04]  /*104e0*/  STL [R1+0x40], R8 ;  /* 0x0000400801007387 */ /* 0x0001e80000100800 */
[----:B------:R0:W-:Y:S01]  /*104f0*/  STL [R1+0x58], R10 ;  /* 0x0000580a01007387 */ /* 0x0001e20000100800 */
[----:B------:R-:W-:Y:S05]  /*10500*/  @!P0 BRA `(.L_x_3448) ;  /* 0x00000000007c8947 */ /* 0x000fea0003800000 */
[----:B------:R-:W-:-:S04]  /*10510*/  SHF.R.U32.HI R0, RZ, 0x10, R9 ;  /* 0x00000010ff007819 */ /* 0x000fc80000011609 */
        /* <DEDUP_REMOVED lines=10> */
[----:B-1----:R-:W-:Y:S01]  /*105c0*/  IMAD.HI.U32 R7, R3, R5, R2 ;  /* 0x0000000503077227 */ /* 0x002fe200078e0002 */
        /* <DEDUP_REMOVED lines=19> */
.L_x_3448:
[----:B------:R-:W-:Y:S05]  /*10700*/  BSYNC B0 ;  /* 0x0000000000007941 */ /* 0x000fea0003800000 */
.L_x_3447:
[----:B------:R-:W-:Y:S01]  /*10710*/  IMAD.MOV.U32 R0, RZ, RZ, R11 ;  /* 0x000000ffff007224 */ /* 0x000fe200078e000b */
[----:B------:R-:W-:Y:S03]  /*10720*/  BSSY B7, `(.L_x_3449) ;  /* 0x0000455000077945 */ /* 0x000fe60003800000 */
[----:B------:R-:W-:-:S05]  /*10730*/  IMAD R2, R10, R0, RZ ;  /* 0x000000000a027224 */ /* 0x000fca00078e02ff */
        /* <DEDUP_REMOVED lines=11> */
[----:B------:R-:W4:Y:S01]  /*107f0*/  LDC.64 R2, c[0x0][0xc60] ;  /* 0x00031800ff027b82 */ /* 0x000f220000000a00 */
[----:B------:R-:W3:Y:S01]  /*10800*/  FLO.U32 R0, UR4 ;  /* 0x0000000400007d00 */ /* 0x000ee200080e0000 */
[----:B------:R-:W-:Y:S01]  /*10810*/  ULDC.64 UR6, c[0x0][0x208] ;  /* 0x0000820000067ab9 */ /* 0x000fe20000000a00 */
[----:B---3--:R-:W-:-:S06]  /*10820*/  ISETP.EQ.U32.AND P0, PT, R0, R5, PT ;  /* 0x000000050000720c */ /* 0x008fcc0003f02070 */
[----:B------:R-:W4:Y:S07]  /*10830*/  POPC R5, UR4 ;  /* 0x0000000400057d09 */ /* 0x000f2e0008000000 */
[----:B----4-:R-:W3:Y:S01]  /*10840*/  @P0 ATOMG.E.ADD.STRONG.GPU PT, R3, desc[UR6][R2.64], R5 ;  /* 0x00000005020309a8 */ /* 0x010ee200081ee1c6 */
[----:B0-----:R-:W0:Y:S02]  /*10850*/  S2R R4, SR_LTMASK ;  /* 0x0000000000047919 */ /* 0x001e240000003900 */
[----:B0-----:R-:W-:-:S04]  /*10860*/  LOP3.LUT R4, R4, UR4, RZ, 0xc0, !PT ;  /* 0x0000000404047c12 */ /* 0x001fc8000f8ec0ff */
[----:B-1----:R-:W0:Y:S01]  /*10870*/  POPC R7, R4 ;  /* 0x0000000400077309 */ /* 0x002e220000000000 */
[----:B---3--:R-:W0:Y:S02]  /*10880*/  SHFL.IDX PT, R0, R3, R0, 0x1f ;  /* 0x00001f0003007589 */ /* 0x008e2400000e0000 */
[----:B0-----:R-:W-:-:S05]  /*10890*/  IADD3 R0, R0, UR38, R7 ;  /* 0x0000002600007c10 */ /* 0x001fca000fffe007 */
[----:B------:R3:W-:Y:S01]  /*108a0*/  STL [R1], R0 ;  /* 0x0000000001007387 */ /* 0x0007e20000100800 */
[----:B------:R-:W-:Y:S05]  /*108b0*/  BRA `(.L_x_3451) ;  /* 0x0000004000ec7947 */ /* 0x000fea0003800000 */
.L_x_3450:
        /* <DEDUP_REMOVED lines=8> */
[----:B0-----:R-:W-:Y:S02]  /*10940*/  IMAD.U32 R4, RZ, RZ, UR6 ;  /* 0x00000006ff047e24 */ /* 0x001fe4000f8e00ff */
[----:B------:R-:W0:Y:S01]  /*10950*/  LDC.64 R2, c[0x4][R2] ;  /* 0x0100000002027b82 */ /* 0x000e220000000a00 */
[----:B------:R-:W-:Y:S02]  /*10960*/  IMAD.U32 R5, RZ, RZ, UR7 ;  /* 0x00000007ff057e24 */ /* 0x000fe4000f8e00ff */
[----:B------:R-:W-:Y:S02]  /*10970*/  IMAD.U32 R6, RZ, RZ, UR8 ;  /* 0x00000008ff067e24 */ /* 0x000fe4000f8e00ff */
[----:B-1----:R-:W-:-:S02]  /*10980*/  IMAD.U32 R7, RZ, RZ, UR9 ;  /* 0x00000009ff077e24 */ /* 0x002fc4000f8e00ff */
[----:B------:R-:W-:Y:S02]  /*10990*/  IMAD.U32 R10, RZ, RZ, UR4 ;  /* 0x00000004ff0a7e24 */ /* 0x000fe4000f8e00ff */
[----:B--2---:R-:W-:Y:S02]  /*109a0*/  IMAD.U32 R11, RZ, RZ, UR5 ;  /* 0x00000005ff0b7e24 */ /* 0x004fe4000f8e00ff */
[----:B------:R-:W-:Y:S02]  /*109b0*/  IMAD.MOV.U32 R8, RZ, RZ, 0x70 ;  /* 0x00000070ff087424 */ /* 0x000fe400078e00ff */
[----:B------:R-:W-:Y:S02]  /*109c0*/  IMAD.MOV.U32 R12, RZ, RZ, 0x1 ;  /* 0x00000001ff0c7424 */ /* 0x000fe400078e00ff */
[----:B------:R-:W-:-:S07]  /*109d0*/  IMAD.MOV.U32 R13, RZ, RZ, RZ ;  /* 0x000000ffff0d7224 */ /* 0x000fce00078e00ff */
[----:B------:R-:W-:-:S07]  /*109e0*/  LEPC R20, `(.L_x_3453) ;  /* 0x000000001014794e */ /* 0x000fce0000000000 */
[----:B0-----:R-:W-:Y:S05]  /*109f0*/  CALL.ABS.NOINC R2 ;  /* 0x0000000002007343 */ /* 0x001fea0003c00000 */
.L_x_3453:
[----:B------:R-:W-:Y:S05]  /*10a00*/  BSYNC B6 ;  /* 0x0000000000067941 */ /* 0x000fea0003800000 */
.L_x_3452:
        /* <DEDUP_REMOVED lines=9> */
[----:B0-----:R-:W-:Y:S02]  /*10aa0*/  IMAD.U32 R4, RZ, RZ, UR6 ;  /* 0x00000006ff047e24 */ /* 0x001fe4000f8e00ff */
[----:B------:R-:W-:Y:S02]  /*10ab0*/  IMAD.U32 R5, RZ, RZ, UR7 ;  /* 0x00000007ff057e24 */ /* 0x000fe4000f8e00ff */
[----:B------:R-:W-:Y:S02]  /*10ac0*/  IMAD.U32 R6, RZ, RZ, UR8 ;  /* 0x00000008ff067e24 */ /* 0x000fe4000f8e00ff */
[----:B-1----:R-:W-:-:S02]  /*10ad0*/  IMAD.U32 R7, RZ, RZ, UR9 ;  /* 0x00000009ff077e24 */ /* 0x002fc4000f8e00ff */
[----:B------:R-:W-:Y:S02]  /*10ae0*/  IMAD.U32 R10, RZ, RZ, UR4 ;  /* 0x00000004ff0a7e24 */ /* 0x000fe4000f8e00ff */
[----:B--2---:R-:W-:Y:S02]  /*10af0*/  IMAD.U32 R11, RZ, RZ, UR5 ;  /* 0x00000005ff0b7e24 */ /* 0x004fe4000f8e00ff */
[----:B------:R-:W-:Y:S02]  /*10b00*/  IMAD.MOV.U32 R8, RZ, RZ, 0x70 ;  /* 0x00000070ff087424 */ /* 0x000fe400078e00ff */
[----:B------:R-:W-:Y:S02]  /*10b10*/  IMAD.MOV.U32 R12, RZ, RZ, 0x1 ;  /* 0x00000001ff0c7424 */ /* 0x000fe400078e00ff */
[----:B---3--:R-:W-:-:S07]  /*10b20*/  IMAD.MOV.U32 R13, RZ, RZ, RZ ;  /* 0x000000ffff0d7224 */ /* 0x008fce00078e00ff */
[----:B------:R-:W-:-:S07]  /*10b30*/  LEPC R20, `(.L_x_3456) ;  /* 0x000000001014794e */ /* 0x000fce0000000000 */
[----:B----4-:R-:W-:Y:S05]  /*10b40*/  CALL.ABS.NOINC R2 ;  /* 0x0000000002007343 */ /* 0x010fea0003c00000 */
.L_x_3456:
        /* <DEDUP_REMOVED lines=16> */
.L_x_3455:
[----:B------:R-:W-:Y:S05]  /*10c50*/  BSYNC B6 ;  /* 0x0000000000067941 */ /* 0x000fea0003800000 */
.L_x_3454:
[----:B0-----:R-:W3:Y:S01]  /*10c60*/  LDL.LU R4, [R1+0x20] ;  /* 0x0000200001047983 */ /* 0x001ee20000300800 */
[----:B------:R-:W-:-:S03]  /*10c70*/  ULDC.64 UR4, c[0x0][0x9f8] ;  /* 0x00027e0000047ab9 */ /* 0x000fc60000000a00 */
[----:B-1----:R-:W4:Y:S01]  /*10c80*/  LDL R7, [R1+0x10] ;  /* 0x0000100001077983 */ /* 0x002f220000100800 */
[----:B------:R-:W-:Y:S01]  /*10c90*/  ISETP.NE.U32.AND P0, PT, RZ, UR4, PT ;  /* 0x00000004ff007c0c */ /* 0x000fe2000bf05070 */
[----:B------:R-:W-:Y:S02]  /*10ca0*/  ULDC.64 UR6, c[0x0][0x208] ;  /* 0x0000820000067ab9 */ /* 0x000fe40000000a00 */
[----:B------:R-:W5:Y:S01]  /*10cb0*/  LDL R0, [R1+0x38] ;  /* 0x0000380001007983 */ /* 0x000f620000100800 */
[----:B------:R-:W-:-:S13]  /*10cc0*/  ISETP.NE.AND.EX P0, PT, RZ, UR5, PT, P0 ;  /* 0x00000005ff007c0c */ /* 0x000fda000bf05300 */
[----:B------:R-:W-:-:S04]  /*10cd0*/  @P0 IADD3 R2, P1, R17, UR4, RZ ;  /* 0x0000000411020c10 */ /* 0x000fc8000ff3e0ff */
[----:B---3--:R-:W-:Y:S01]  /*10ce0*/  @P0 IADD3.X R3, R4, UR5, RZ, P1, !PT ;  /* 0x0000000504030c10 */ /* 0x008fe20008ffe4ff */
[----:B------:R-:W-:-:S04]  /*10cf0*/  ULDC.64 UR4, c[0x0][0xa08] ;  /* 0x0002820000047ab9 */ /* 0x000fc80000000a00 */
[----:B----4-:R0:W3:Y:S02]  /*10d00*/  @P0 LDG.E R7, desc[UR6][R2.64] ;  /* 0x0000000602070981 */ /* 0x0100e4000c1e1900 */
[----:B0-----:R-:W0:Y:S01]  /*10d10*/  LDC.64 R2, c[0x0][0x418] ;  /* 0x00010600ff027b82 */ /* 0x001e220000000a00 */
[----:B-----5:R-:W-:Y:S01]  /*10d20*/  VIADD R0, R0, 0xffffffff ;  /* 0xffffffff00007836 */ /* 0x020fe20000000000 */
[----:B---3--:R-:W-:Y:S01]  /*10d30*/  SHF.R.S32.HI R8, RZ, 0x1f, R7 ;  /* 0x0000001fff087819 */ /* 0x008fe20000011407 */
        /* <DEDUP_REMOVED lines=11> */
.L_x_3565:
[----:B0-----:R-:W3:Y:S01]  /*10df0*/  LDL.LU R4, [R1+0x1c] ;  /* 0x00001c0001047983 */ /* 0x001ee20000300800 */
[----:B------:R-:W-:Y:S02]  /*10e00*/  PLOP3.LUT P1, PT, PT, PT, PT, 0x8, 0x0 ;  /* 0x000000000000781c */ /* 0x000fe40003f2e170 */
[----:B-1----:R-:W-:Y:S01]  /*10e10*/  ISETP.NE.AND P0, PT, R14, RZ, PT ;  /* 0x000000ff0e00720c */ /* 0x002fe20003f05270 */
[----:B------:R0:W-:Y:S01]  /*10e20*/  STL [R1+0x8], R0 ;  /* 0x0000080001007387 */ /* 0x0001e20000100800 */
[----:B---3--:R-:W-:-:S09]  /*10e30*/  LOP3.LUT R4, R4, 0xfffffffe, RZ, 0xc0, !PT ;  /* 0xfffffffe04047812 */ /* 0x008fd200078ec0ff */
[----:B------:R-:W-:-:S05]  /*10e40*/  @P1 LOP3.LUT R4, R4, 0x1, RZ, 0xfc, !PT ;  /* 0x0000000104041812 */ /* 0x000fca00078efcff */
[----:B------:R0:W-:Y:S01]  /*10e50*/  STL [R1+0x1c], R4 ;  /* 0x00001c0401007387 */ /* 0x0001e20000100800 */
[----:B------:R-:W-:Y:S05]  /*10e60*/  @P0 BRA `(.L_x_3458) ;  /* 0x00000004003c0947 */ /* 0x000fea0003800000 */
[----:B------:R-:W-:-:S03]  /*10e70*/  UMOV UR4, 0xffffffff ;  /* 0xffffffff00047882 */ /* 0x000fc60000000000 */
[----:B------:R-:W-:Y:S05]  /*10e80*/  BRA.DIV UR4, `(.L_x_3459) ;  /* 0x0000005204807947 */ /* 0x000fea000b800000 */
[----:B------:R-:W-:-:S13]  /*10e90*/  ELECT P6, URZ, PT ;  /* 0x00000000003f782f */ /* 0x000fda00038c0000 */
.L_x_3568:
        /* <DEDUP_REMOVED lines=25> */
.L_x_3460:
[----:B-1----:R-:W3:Y:S01]  /*11030*/  LDL R2, [R1+0x14] ;  /* 0x0000140001027983 */ /* 0x002ee20000100800 */
[----:B0-----:R-:W-:Y:S01]  /*11040*/  IMAD R0, R19, 0x8, R18 ;  /* 0x0000000813007824 */ /* 0x001fe200078e0212 */
[----:B---3--:R-:W-:-:S04]  /*11050*/  SHF.L.U32 R2, R2, 0x1f, RZ ;  /* 0x0000001f02027819 */ /* 0x008fc800000006ff */
[----:B------:R-:W0:Y:S02]  /*11060*/  SYNCS.PHASECHK.TRANS64.TRYWAIT P0, [R0+URZ+0x36840], R2 ;  /* 0x03684002000075a7 */ /* 0x000e24000800017f */
[----:B0-----:R-:W-:Y:S05]  /*11070*/  @!P0 BRA `(.L_x_3461) ;  /* 0x0000005000248947 */ /* 0x001fea0003800000 */
.L_x_3569:
        /* <DEDUP_REMOVED lines=11> */
.L_x_3462:
[----:B------:R-:W3:Y:S04]  /*11130*/  LDL R4, [R1+0x8] ;  /* 0x0000080001047983 */ /* 0x000ee80000100800 */
[----:B------:R-:W4:Y:S04]  /*11140*/  LDL R3, [R1+0x18] ;  /* 0x0000180001037983 */ /* 0x000f280000100800 */
[----:B0-----:R-:W2:Y:S01]  /*11150*/  LDL.LU R2, [R1+0x1c] ;  /* 0x00001c0001027983 */ /* 0x001ea20000300800 */
        /* <DEDUP_REMOVED lines=10> */
[----:B------:R-:W-:-:S03]  /*11200*/  UMOV UR16, 0x40 ;  /* 0x0000004000107882 */ /* 0x000fc60000000000 */
[----:B------:R-:W-:-:S07]  /*11210*/  UIADD3 UR9, UR9, 0x36830, URZ ;  /* 0x0003683009097890 */ /* 0x000fce000fffe03f */
[----:B------:R-:W-:Y:S02]  /*11220*/  UIADD3 UR14, UR8, 0x21400, URZ ;  /* 0x00021400080e7890 */ /* 0x000fe4000fffe03f */
[----:B------:R-:W-:Y:S02]  /*11230*/  UIADD3 UR15, UR8, 0x24c00, URZ ;  /* 0x00024c00080f7890 */ /* 0x000fe4000fffe03f */
[----:B------:R-:W-:-:S03]  /*11240*/  UIADD3 UR17, UR8, 0x28400, URZ ;  /* 0x0002840008117890 */ /* 0x000fc6000fffe03f */
[----:B------:R-:W-:Y:S01]  /*11250*/  UMOV UR8, UR14 ;  /* 0x0000000e00087c82 */ /* 0x000fe20008000000 */
[----:B------:R-:W-:Y:S01]  /*11260*/  UMOV UR14, 0x80 ;  /* 0x00000080000e7882 */ /* 0x000fe20000000000 */
[----:B---3--:R-:W-:Y:S02]  /*11270*/  R2UR UR11, R4 ;  /* 0x00000000040b72ca */ /* 0x008fe400000e0000 */
[----:B----4-:R-:W-:Y:S02]  /*11280*/  R2UR UR5, R3 ;  /* 0x00000000030572ca */ /* 0x010fe400000e0000 */
[----:B--2---:R-:W-:-:S04]  /*11290*/  LOP3.LUT R2, R2, 0xfffffffe, RZ, 0xc0, !PT ;  /* 0xfffffffe02027812 */ /* 0x004fc800078ec0ff */
[----:B------:R-:W-:-:S07]  /*112a0*/  @P0 LOP3.LUT R2, R2, 0x1, RZ, 0xfc, !PT ;  /* 0x0000000102020812 */ /* 0x000fce00078efcff */
[----:B------:R-:W-:Y:S01]  /*112b0*/  UIMAD UR11, UR11, 0x70, UR5 ;  /* 0x000000700b0b78a4 */ /* 0x000fe2000f8e0205 */
[----:B------:R1:W-:Y:S01]  /*112c0*/  STL [R1+0x1c], R2 ;  /* 0x00001c0201007387 */ /* 0x0003e20000100800 */
[----:B------:R-:W-:-:S09]  /*112d0*/  UIADD3.X UR5, URZ, UR37, URZ, UP0, !UPT ;  /* 0x000000253f057290 */ /* 0x000fd200087fe43f */
[----:B------:R0:W-:Y:S02]  /*112e0*/  UTMALDG.4D [UR8], [UR4], desc[UR6] ;  /* 0x00000608040075b4 */ /* 0x0001e40008019000 */
[----:B0-----:R-:W-:Y:S01]  /*112f0*/  UMOV UR8, UR15 ;  /* 0x0000000f00087c82 */ /* 0x001fe20008000000 */
[----:B------:R-:W-:Y:S02]  /*11300*/  UMOV UR10, UR16 ;  /* 0x00000010000a7c82 */ /* 0x000fe40008000000 */
[----:B------:R0:W-:Y:S02]  /*11310*/  UTMALDG.4D [UR8], [UR4], desc[UR6] ;  /* 0x00000608040075b4 */ /* 0x0001e40008019000 */
[----:B0-----:R-:W-:Y:S01]  /*11320*/  UMOV UR8, UR17 ;  /* 0x0000001100087c82 */ /* 0x001fe20008000000 */
[----:B------:R-:W-:Y:S02]  /*11330*/  UMOV UR10, UR14 ;  /* 0x0000000e000a7c82 */ /* 0x000fe40008000000 */
[----:B------:R1:W-:Y:S02]  /*11340*/  UTMALDG.4D [UR8], [UR4], desc[UR6] ;  /* 0x00000608040075b4 */ /* 0x0003e40008019000 */
[----:B-1----:R-:W-:Y:S01]  /*11350*/  NOP ;  /* 0x0000000000007918 */ /* 0x002fe20000000000 */
.L_x_3458:
[----:B------:R-:W3:Y:S04]  /*11360*/  LDL.LU R3, [R1+0x30] ;  /* 0x0000300001037983 */ /* 0x000ee80000300800 */
[----:B------:R-:W4:Y:S04]  /*11370*/  LDL.LU R5, [R1+0x2c] ;  /* 0x00002c0001057983 */ /* 0x000f280000300800 */
[----:B0-----:R-:W5:Y:S01]  /*11380*/  LDL.LU R4, [R1+0x3c] ;  /* 0x00003c0001047983 */ /* 0x001f620000300800 */
        /* <DEDUP_REMOVED lines=9> */
[----:B---3--:R-:W-:Y:S02]  /*11420*/  SHF.R.S32.HI R0, RZ, 0x1f, R3 ;  /* 0x0000001fff007819 */ /* 0x008fe40000011403 */
[----:B----4-:R-:W-:-:S03]  /*11430*/  SEL R5, R5, RZ, !P0 ;  /* 0x000000ff05057207 */ /* 0x010fc60004000000 */
[----:B------:R-:W-:Y:S01]  /*11440*/  IMAD R0, R0, UR4, RZ ;  /* 0x0000000400007c24 */ /* 0x000fe2000f8e02ff */
[----:B-----5:R-:W-:-:S03]  /*11450*/  SEL R4, R4, RZ, !P0 ;  /* 0x000000ff04047207 */ /* 0x020fc60004000000 */
        /* <DEDUP_REMOVED lines=18> */
[----:B--2---:R-:W-:Y:S02]  /*11580*/  IMAD.U32 R11, RZ, RZ, UR5 ;  /* 0x00000005ff0b7e24 */ /* 0x004fe4000f8e00ff */
[----:B------:R-:W-:Y:S02]  /*11590*/  IMAD.MOV.U32 R8, RZ, RZ, 0x70 ;  /* 0x00000070ff087424 */ /* 0x000fe400078e00ff */
[----:B------:R-:W-:Y:S02]  /*115a0*/  IMAD.MOV.U32 R12, RZ, RZ, 0x1 ;  /* 0x00000001ff0c7424 */ /* 0x000fe400078e00ff */
[----:B------:R-:W-:-:S07]  /*115b0*/  IMAD.MOV.U32 R13, RZ, RZ, RZ ;  /* 0x000000ffff0d7224 */ /* 0x000fce00078e00ff */
[----:B------:R-:W-:-:S07]  /*115c0*/  LEPC R20, `(.L_x_3464) ;  /* 0x000000001014794e */ /* 0x000fce0000000000 */
[----:B0-----:R-:W-:Y:S05]  /*115d0*/  CALL.ABS.NOINC R2 ;  /* 0x0000000002007343 */ /* 0x001fea0003c00000 */
.L_x_3464:
[----:B------:R-:W-:Y:S05]  /*115e0*/  BSYNC B6 ;  /* 0x0000000000067941 */ /* 0x000fea0003800000 */
.L_x_3463:
[----:B0-----:R-:W3:Y:S01]  /*115f0*/  LDL.LU R0, [R1+0x3c] ;  /* 0x00003c0001007983 */ /* 0x001ee20000300800 */
[----:B------:R-:W0:Y:S01]  /*11600*/  LDC R8, c[0x0][0x448] ;  /* 0x00011200ff087b82 */ /* 0x000e220000000800 */
[----:B------:R-:W-:Y:S01]  /*11610*/  ULDC.64 UR4, c[0x0][0x2d8] ;  /* 0x0000b60000047ab9 */ /* 0x000fe20000000a00 */
[----:B------:R-:W-:Y:S01]  /*11620*/  ULDC.64 UR6, c[0x0][0x280] ;  /* 0x0000a00000067ab9 */ /* 0x000fe20000000a00 */
[----:B------:R-:W4:Y:S04]  /*11630*/  LDL.LU R4, [R1+0x30] ;  /* 0x0000300001047983 */ /* 0x000f280000300800 */
[----:B------:R-:W4:Y:S04]  /*11640*/  LDL.LU.64 R2, [R1+0x50] ;  /* 0x0000500001027983 */ /* 0x000f280000300a00 */
[----:B------:R-:W3:Y:S04]  /*11650*/  LDL.LU R6, [R1+0x2c] ;  /* 0x00002c0001067983 */ /* 0x000ee80000300800 */
[----:B------:R-:W3:Y:S01]  /*11660*/  LDL.LU R5, [R1+0x4] ;  /* 0x0000040001057983 */ /* 0x000ee20000300800 */
[----:B0-----:R-:W-:Y:S01]  /*11670*/  ISETP.NE.AND P0, PT, R8, 0x1, PT ;  /* 0x000000010800780c */ /* 0x001fe20003f05270 */
[----:B------:R-:W2:-:S12]  /*11680*/  S2R R9, SR_TID.X ;  /* 0x0000000000097919 */ /* 0x000e980000002100 */
[----:B------:R-:W0:Y:S01]  /*11690*/  @P0 LDC R7, c[0x0][0x450] ;  /* 0x00011400ff070b82 */ /* 0x000e220000000800 */
[----:B--2---:R-:W-:-:S05]  /*116a0*/  IMAD.SHL.U32 R11, R9, 0x8, RZ ;  /* 0x00000008090b7824 */ /* 0x004fca00078e00ff */
[----:B------:R-:W-:-:S04]  /*116b0*/  LOP3.LUT R11, R11, 0x38, RZ, 0xc0, !PT ;  /* 0x000000380b0b7812 */ /* 0x000fc800078ec0ff */
        /* <DEDUP_REMOVED lines=9> */
[----:B------:R-:W-:Y:S01]  /*11750*/  ULDC.64 UR4, c[0x0][0x2d0] ;  /* 0x0000b40000047ab9 */ /* 0x000fe20000000a00 */
[C---:B-1----:R-:W-:Y:S01]  /*11760*/  LOP3.LUT R6, R4.reuse, 0x7f, RZ, 0xc0, !PT ;  /* 0x0000007f04067812 */ /* 0x042fe200078ec0ff */
[----:B------:R-:W-:-:S03]  /*11770*/  IMAD.SHL.U32 R4, R4, 0x10, RZ ;  /* 0x0000001004047824 */ /* 0x000fc600078e00ff */
[----:B------:R-:W-:-:S04]  /*11780*/  SHF.R.U32.HI R6, RZ, 0x3, R6 ;  /* 0x00000003ff067819 */ /* 0x000fc80000011606 */
[----:B------:R-:W-:Y:S02]  /*11790*/  LOP3.LUT R4, R6, 0x70, R4, 0xf8, !PT ;  /* 0x0000007006047812 */ /* 0x000fe400078ef804 */
[----:B------:R-:W1:Y:S01]  /*117a0*/  @P0 LDC R6, c[0x0][0x44c] ;  /* 0x00011300ff060b82 */ /* 0x000e620000000800 */
[----:B------:R-:W-:Y:S02]  /*117b0*/  IMAD.SHL.U32 R5, R5, 0x80, RZ ;  /* 0x0000008005057824 */ /* 0x000fe400078e00ff */
[----:B------:R-:W-:-:S03]  /*117c0*/  IMAD.IADD R3, R3, 0x1, R0 ;  /* 0x0000000103037824 */ /* 0x000fc600078e0200 */
[----:B------:R-:W-:-:S05]  /*117d0*/  LOP3.LUT R0, R4, R5, RZ, 0xfc, !PT ;  /* 0x0000000504007212 */ /* 0x000fca00078efcff */
        /* <DEDUP_REMOVED lines=15> */
[----:B------:R-:W-:Y:S02]  /*118d0*/  ISETP.GE.AND P1, PT, R10, UR4, PT ;  /* 0x000000040a007c0c */ /* 0x000fe4000bf26270 */
[----:B------:R0:W5:Y:S01]  /*118e0*/  LDL R10, [R1+0x24] ;  /* 0x00002400010a7983 */ /* 0x0001620000100800 */
[----:B------:R-:W-:Y:S01]  /*118f0*/  IMAD R0, R0, UR5, R4 ;  /* 0x0000000500007c24 */ /* 0x000fe2000f8e0204 */
[----:B------:R-:W-:Y:S02]  /*11900*/  LOP3.LUT R9, R11, 0x80, RZ, 0xfc, !PT ;  /* 0x000000800b097812 */ /* 0x000fe400078efcff */
[----:B------:R-:W-:Y:S01]  /*11910*/  LEA R4, P3, R2, UR6, 0x1 ;  /* 0x0000000602047c11 */ /* 0x000fe2000f8608ff */
[----:B------:R-:W-:Y:S01]  /*11920*/  IMAD.IADD R0, R3, 0x1, R0 ;  /* 0x0000000103007824 */ /* 0x000fe200078e0200 */
        /* <DEDUP_REMOVED lines=8> */
[----:B------:R-:W-:-:S05]  /*119b0*/  SHF.R.U32.HI R6, RZ, 0x3, R6 ;  /* 0x00000003ff067819 */ /* 0x000fca0000011606 */
[----:B------:R-:W-:Y:S02]  /*119c0*/  IMAD.IADD R0, R6, 0x1, R5 ;  /* 0x0000000106007824 */ /* 0x000fe400078e0205 */
[----:B------:R-:W0:Y:S02]  /*119d0*/  S2R R6, SR_TID.X ;  /* 0x0000000000067919 */ /* 0x000e240000002100 */
[----:B------:R-:W-:Y:S01]  /*119e0*/  VIADD R5, R0, 0x10 ;  /* 0x0000001000057836 */ /* 0x000fe20000000000 */
[----:B------:R-:W-:Y:S01]  /*119f0*/  SHFL.IDX PT, R9, R3, 0x1, 0x181f ;  /* 0x00381f0003097f89 */ /* 0x000fe200000e0000 */
[----:B0-----:R-:W-:-:S03]  /*11a00*/  IMAD.SHL.U32 R11, R6, 0x8, RZ ;  /* 0x00000008060b7824 */ /* 0x001fc600078e00ff */
[----:B------:R-:W-:Y:S02]  /*11a10*/  SHFL.IDX PT, R6, R3, RZ, 0x181f ;  /* 0x00181fff03067589 */ /* 0x000fe400000e0000 */
[----:B------:R-:W-:Y:S01]  /*11a20*/  LOP3.LUT R11, R11, 0x38, RZ, 0xc0, !PT ;  /* 0x000000380b0b7812 */ /* 0x000fe200078ec0ff */
[----:B------:R-:W-:Y:S01]  /*11a30*/  ULDC.64 UR4, c[0x0][0x208] ;  /* 0x0000820000047ab9 */ /* 0x000fe20000000a00 */
[----:B--2---:R-:W-:Y:S02]  /*11a40*/  IMAD R2, R7, R8, RZ ;  /* 0x0000000807027224 */ /* 0x004fe400078e02ff */
[----:B------:R-:W0:Y:S03]  /*11a50*/  SHFL.IDX PT, R7, R4, RZ, 0x181f ;  /* 0x00181fff04077589 */ /* 0x000e2600000e0000 */
[-C--:B------:R-:W-:Y:S02]  /*11a60*/  ISETP.GE.AND P4, PT, R0, R2.reuse, PT ;  /* 0x000000020000720c */ /* 0x080fe40003f86270 */
[----:B------:R-:W-:-:S02]  /*11a70*/  ISETP.GE.AND P3, PT, R5, R2, PT ;  /* 0x000000020500720c */ /* 0x000fc40003f66270 */
[----:B------:R-:W1:Y:S09]  /*11a80*/  SHFL.IDX PT, R5, R4, 0x1, 0x181f ;  /* 0x00381f0004057f89 */ /* 0x000e7200000e0000 */
[----:B0-----:R-:W-:-:S05]  /*11a90*/  @!P4 LEA R7, P5, R11, R7, 0x1 ;  /* 0x000000070b07c211 */ /* 0x001fca00078a08ff */
[----:B------:R-:W-:-:S05]  /*11aa0*/  @!P4 IMAD.X R6, RZ, RZ, R6, P5 ;  /* 0x000000ffff06c224 */ /* 0x000fca00028e0606 */
[----:B------:R-:W-:-:S04]  /*11ab0*/  @!P4 LOP3.LUT R7, R7, R6, RZ, 0x3c, !PT ;  /* 0x000000060707c212 */ /* 0x000fc800078e3cff */
[----:B------:R-:W-:Y:S02]  /*11ac0*/  @!P4 LOP3.LUT R6, R7, R6, RZ, 0x3c, !PT ;  /* 0x000000060706c212 */ /* 0x000fe400078e3cff */
[----:B-1----:R-:W-:Y:S02]  /*11ad0*/  @!P3 LEA R8, P5, R11, R5, 0x1 ;  /* 0x000000050b08b211 */ /* 0x002fe400078a08ff */
[----:B------:R-:W-:-:S03]  /*11ae0*/  @!P4 LOP3.LUT R7, R7, R6, RZ, 0x3c, !PT ;  /* 0x000000060707c212 */ /* 0x000fc600078e3cff */
[----:B------:R-:W-:Y:S02]  /*11af0*/  @!P3 IMAD.X R5, RZ, RZ, R9, P5 ;  /* 0x000000ffff05b224 */ /* 0x000fe400028e0609 */
[----:B-----5:R-:W-:Y:S04]  /*11b00*/  @!P4 LDGSTS.E.BYPASS.LTC128B.128 [R10+0x15400], desc[UR4][R6.64], !P2 ;  /* 0x15400000060acfae */ /* 0x020fe8000d101d44 */
[----:B------:R-:W-:Y:S04]  /*11b10*/  @!P4 LDGSTS.E.BYPASS.LTC128B.128 [R10+0x19400], desc[UR4][R6.64+0x80], !P1 ;  /* 0x19400080060acfae */ /* 0x000fe8000c901d44 */
[----:B------:R0:W-:Y:S02]  /*11b20*/  @!P4 LDGSTS.E.BYPASS.LTC128B.128 [R10+0x1d400], desc[UR4][R6.64+0x100], !P0 ;  /* 0x1d400100060acfae */ /* 0x0001e4000c101d44 */
[----:B0-----:R-:W-:-:S02]  /*11b30*/  @!P3 IMAD.MOV.U32 R6, RZ, RZ, R8 ;  /* 0x000000ffff06b224 */ /* 0x001fc400078e0008 */
[----:B------:R-:W-:Y:S02]  /*11b40*/  @!P3 IMAD.MOV.U32 R7, RZ, RZ, R5 ;  /* 0x000000ffff07b224 */ /* 0x000fe400078e0005 */
[----:B------:R-:W-:-:S03]  /*11b50*/  VIADD R5, R0, 0x20 ;  /* 0x0000002000057836 */ /* 0x000fc60000000000 */
        /* <DEDUP_REMOVED lines=10> */
[----:B------:R-:W-:-:S03]  /*11c00*/  VIADD R5, R0, 0x30 ;  /* 0x0000003000057836 */ /* 0x000fc60000000000 */
        /* <DEDUP_REMOVED lines=33> */
[----:B------:R-:W-:Y:S02]  /*11e20*/  @!P3 LDGSTS.E.BYPASS.LTC128B.128 [R10+0x17c00], desc[UR4][R6.64], !P2 ;  /* 0x17c00000060abfae */ /* 0x000fe4000d101d44 */
[----:B------:R-:W-:Y:S02]  /*11e30*/  ISETP.GE.AND P4, PT, R5, R2, PT ;  /* 0x000000020500720c */ /* 0x000fe40003f86270 */
[----:B------:R-:W0:Y:S04]  /*11e40*/  SHFL.IDX PT, R5, R4, 0x6, 0x181f ;  /* 0x00d81f0004057f89 */ /* 0x000e2800000e0000 */
[----:B------:R-:W-:Y:S04]  /*11e50*/  @!P3 LDGSTS.E.BYPASS.LTC128B.128 [R10+0x1bc00], desc[UR4][R6.64+0x80], !P1 ;  /* 0x1bc00080060abfae */ /* 0x000fe8000c901d44 */
[----:B------:R1:W-:Y:S04]  /*11e60*/  @!P3 LDGSTS.E.BYPASS.LTC128B.128 [R10+0x1fc00], desc[UR4][R6.64+0x100], !P0 ;  /* 0x1fc00100060abfae */ /* 0x0003e8000c101d44 */
[----:B-1----:R-:W1:Y:S01]  /*11e70*/  SHFL.IDX PT, R6, R3, 0x6, 0x181f ;  /* 0x00d81f0003067f89 */ /* 0x002e6200000e0000 */
        /* <DEDUP_REMOVED lines=8> */
[----:B------:R0:W2:Y:S02]  /*11f00*/  SHFL.IDX PT, R3, R4, 0x7, 0x181f ;  /* 0x00f81f0004037f89 */ /* 0x0000a400000e0000 */
.L_x_3586:
[----:B------:R-:W-:Y:S01]  /*11f10*/  VIADD R0, R0, 0x70 ;  /* 0x0000007000007836 */ /* 0x000fe20000000000 */
[----:B------:R-:W-:Y:S04]  /*11f20*/  BSSY B0, `(.L_x_3466) ;  /* 0x000000f000007945 */ /* 0x000fe80003800000 */
[----:B------:R-:W-:-:S13]  /*11f30*/  ISETP.GE.AND P3, PT, R0, R2, PT ;  /* 0x000000020000720c */ /* 0x000fda0003f66270 */
[----:B------:R-:W-:Y:S05]  /*11f40*/  @P3 BRA `(.L_x_3467) ;  /* 0x0000000000303947 */ /* 0x000fea0003800000 */
[----:B0-----:R-:W0:Y:S01]  /*11f50*/  S2R R4, SR_TID.X ;  /* 0x0000000000047919 */ /* 0x001e220000002100 */
[----:B------:R-:W-:Y:S01]  /*11f60*/  ULDC.64 UR4, c[0x0][0x208] ;  /* 0x0000820000047ab9 */ /* 0x000fe20000000a00 */
[----:B0-----:R-:W-:-:S05]  /*11f70*/  IMAD.SHL.U32 R4, R4, 0x8, RZ ;  /* 0x0000000804047824 */ /* 0x001fca00078e00ff */
[----:B------:R-:W-:-:S04]  /*11f80*/  LOP3.LUT R4, R4, 0x38, RZ, 0xc0, !PT ;  /* 0x0000003804047812 */ /* 0x000fc800078ec0ff */
[----:B--2---:R-:W-:-:S05]  /*11f90*/  LEA R2, P3, R4, R3, 0x1 ;  /* 0x0000000304027211 */ /* 0x004fca00078608ff */
[----:B-1----:R-:W-:-:S05]  /*11fa0*/  IMAD.X R3, RZ, RZ, R5, P3 ;  /* 0x000000ffff037224 */ /* 0x002fca00018e0605 */
[----:B------:R-:W-:Y:S01]  /*11fb0*/  @!PT LDS RZ, [RZ] ;  /* 0x00000000fffff984 */ /* 0x000fe20000000800 */
[----:B------:R-:W-:Y:S01]  /*11fc0*/  @!PT LDS RZ, [RZ] ;  /* 0x00000000fffff984 */ /* 0x000fe20000000800 */
[----:B------:R-:W-:Y:S01]  /*11fd0*/  @!PT LDS RZ, [RZ] ;  /* 0x00000000fffff984 */ /* 0x000fe20000000800 */
[----:B------:R3:W-:Y:S04]  /*11fe0*/  LDGSTS.E.BYPASS.LTC128B.128 [R10+0x18c00], desc[UR4][R2.64], !P2 ;  /* 0x18c00000020a7fae */ /* 0x0007e8000d101d44 */
[----:B------:R3:W-:Y:S04]  /*11ff0*/  LDGSTS.E.BYPASS.LTC128B.128 [R10+0x1cc00], desc[UR4][R2.64+0x80], !P1 ;  /* 0x1cc00080020a7fae */ /* 0x0007e8000c901d44 */
[----:B------:R3:W-:Y:S02]  /*12000*/  LDGSTS.E.BYPASS.LTC128B.128 [R10+0x20c00], desc[UR4][R2.64+0x100], !P0 ;  /* 0x20c00100020a7fae */ /* 0x0007e4000c101d44 */
.L_x_3467:
[----:B------:R-:W-:Y:S05]  /*12010*/  BSYNC B0 ;  /* 0x0000000000007941 */ /* 0x000fea0003800000 */
.L_x_3466:
[----:B------:R-:W-:Y:S01]  /*12020*/  NOP ;  /* 0x0000000000007918 */ /* 0x000fe20000000000 */
[----:B------:R-:W-:Y:S01]  /*12030*/  PLOP3.LUT P0, PT, PT, PT, PT, 0x80, 0x0 ;  /* 0x000000000000781c */ /* 0x000fe20003f0f070 */
[----:B0-----:R-:W-:-:S12]  /*12040*/  VIADD R6, R18, 0x36800 ;  /* 0x0003680012067836 */ /* 0x001fd80000000000 */
.L_x_3468:
        /* <DEDUP_REMOVED lines=18> */
.L_x_3587:
[----:B------:R-:W-:Y:S05]  /*12170*/  BSYNC B0 ;  /* 0x0000000000007941 */ /* 0x000fea0003800000 */
.L_x_3469:
        /* <DEDUP_REMOVED lines=55> */
.L_x_3477:
[----:B------:R-:W-:Y:S01]  /*124f0*/  IMAD R3, R9, 0x8, R18 ;  /* 0x0000000809037824 */ /* 0x000fe200078e0212 */
[----:B------:R-:W-:Y:S01]  /*12500*/  SHF.L.U32 R2, R13, 0x1f, RZ ;  /* 0x0000001f0d027819 */ /* 0x000fe200000006ff */
[----:B------:R-:W-:Y:S03]  /*12510*/  BSSY B3, `(.L_x_3478) ;  /* 0x0000003000037945 */ /* 0x000fe60003800000 */
[----:B------:R-:W1:Y:S02]  /*12520*/  SYNCS.PHASECHK.TRANS64.TRYWAIT P0, [R3+URZ+0x36840], R2 ;  /* 0x03684002030075a7 */ /* 0x000e64000800017f */
[----:B-1----:R-:W-:Y:S05]  /*12530*/  @!P0 BRA `(.L_x_3479) ;  /* 0x0000004800248947 */ /* 0x002fea0003800000 */
.L_x_3588:
[----:B------:R-:W-:Y:S05]  /*12540*/  BSYNC B3 ;  /* 0x0000000000037941 */ /* 0x000fea0003800000 */
.L_x_3478:
[----:B------:R-:W2:Y:S01]  /*12550*/  S2R R7, SR_TID.X ;  /* 0x0000000000077919 */ /* 0x000ea20000002100 */
[----:B------:R-:W-:Y:S01]  /*12560*/  BSSY B3, `(.L_x_3480) ;  /* 0x000000b000037945 */ /* 0x000fe20003800000 */
[----:B--2---:R-:W-:-:S04]  /*12570*/  LOP3.LUT R7, R7, 0x7f, RZ, 0xc0, !PT ;  /* 0x0000007f07077812 */ /* 0x004fc800078ec0ff */
[----:B------:R-:W-:-:S13]  /*12580*/  ISETP.NE.AND P1, PT, R7, RZ, PT ;  /* 0x000000ff0700720c */ /* 0x000fda0003f25270 */
[----:B------:R-:W-:Y:S05]  /*12590*/  @P1 BRA `(.L_x_3481) ;  /* 0x00000000001c1947 */ /* 0x000fea0003800000 */
[----:B------:R-:W2:Y:S01]  /*125a0*/  S2R R7, SR_TID.X ;  /* 0x0000000000077919 */ /* 0x000ea20000002100 */
[----:B-1----:R-:W-:-:S04]  /*125b0*/  IMAD.MOV.U32 R2, RZ, RZ, 0xa800 ;  /* 0x0000a800ff027424 */ /* 0x002fc800078e00ff */
[----:B------:R3:W-:Y:S01]  /*125c0*/  SYNCS.ARRIVE.TRANS64 RZ, [R3+URZ+0x36830], R2 ;  /* 0x0368300203ff79a7 */ /* 0x0007e2000800003f */
[----:B--2---:R-:W-:-:S04]  /*125d0*/  LOP3.LUT R7, R7, 0x1f, RZ, 0xc0, !PT ;  /* 0x0000001f07077812 */ /* 0x004fc800078ec0ff */
[----:B------:R-:W-:-:S13]  /*125e0*/  ISETP.NE.AND P0, PT, R7, RZ, PT ;  /* 0x000000ff0700720c */ /* 0x000fda0003f05270 */
[----:B---3--:R-:W-:Y:S05]  /*125f0*/  @!P0 BRA `(.L_x_3481) ;  /* 0x0000000000048947 */ /* 0x008fea0003800000 */
[----:B------:R-:W-:Y:S01]  /*12600*/  BPT.TRAP 0x1 ;  /* 0x000000040000795c */ /* 0x000fe20000300000 */
.L_x_3481:
[----:B------:R-:W-:Y:S05]  /*12610*/  BSYNC B3 ;  /* 0x0000000000037941 */ /* 0x000fea0003800000 */
.L_x_3480:
        /* <DEDUP_REMOVED lines=12> */
.L_x_3482:
        /* <DEDUP_REMOVED lines=16> */
.L_x_3483:
        /* <DEDUP_REMOVED lines=16> */
.L_x_3484:
        /* <DEDUP_REMOVED lines=10> */
[----:B------:R-:W2:Y:S01]  /*12980*/  LDL.LU R7, [R1+0x14] ;  /* 0x0000140001077983 */ /* 0x000ea20000300800 */
[----:B------:R-:W-:Y:S01]  /*12990*/  IMAD R3, R19, 0x8, R6 ;  /* 0x0000000813037824 */ /* 0x000fe200078e0206 */
[----:B------:R-:W-:Y:S01]  /*129a0*/  BSSY B3, `(.L_x_3485) ;  /* 0x0000004000037945 */ /* 0x000fe20003800000 */
[----:B--2---:R-:W-:-:S04]  /*129b0*/  SHF.L.U32 R2, R7, 0x1f, RZ ;  /* 0x0000001f07027819 */ /* 0x004fc800000006ff */
[----:B------:R-:W1:Y:S02]  /*129c0*/  SYNCS.PHASECHK.TRANS64.TRYWAIT P0, [R3+URZ+0x60], R2 ;  /* 0x00006002030075a7 */ /* 0x000e64000800017f */
[----:B-1----:R-:W-:Y:S05]  /*129d0*/  @!P0 BRA `(.L_x_3486) ;  /* 0x0000004400108947 */ /* 0x002fea0003800000 */
.L_x_3589:
[----:B------:R-:W-:Y:S05]  /*129e0*/  BSYNC B3 ;  /* 0x0000000000037941 */ /* 0x000fea0003800000 */
.L_x_3485:
[----:B------:R-:W-:Y:S01]  /*129f0*/  BSSY B3, `(.L_x_3487) ;  /* 0x000000c000037945 */ /* 0x000fe20003800000 */
[----:B0-----:R-:W-:Y:S02]  /*12a00*/  IMAD.MOV.U32 R10, RZ, RZ, 0x0 ;  /* 0x00000000ff0a7424 */ /* 0x001fe400078e00ff */
[----:B------:R-:W-:Y:S01]  /*12a10*/  IMAD.MOV.U32 R11, RZ, RZ, 0x14f00000 ;  /* 0x14f00000ff0b7424 */ /* 0x000fe200078e00ff */
[----:B------:R-:W-:Y:S06]  /*12a20*/  @P1 BRA `(.L_x_3488) ;  /* 0x0000000000201947 */ /* 0x000fec0003800000 */
[----:B------:R-:W0:Y:S01]  /*12a30*/  S2R R7, SR_TID.X ;  /* 0x0000000000077919 */ /* 0x000e220000002100 */
[----:B-1----:R-:W-:Y:S02]  /*12a40*/  IMAD R2, R19, 0x8, R18 ;  /* 0x0000000813027824 */ /* 0x002fe400078e0212 */
[----:B------:R-:W-:-:S04]  /*12a50*/  IMAD.MOV.U32 R3, RZ, RZ, 0xa800 ;  /* 0x0000a800ff037424 */ /* 0x000fc800078e00ff */
[----:B------:R2:W-:Y:S01]  /*12a60*/  SYNCS.ARRIVE.TRANS64 RZ, [R2+URZ+0x36850], R3 ;  /* 0x0368500302ff79a7 */ /* 0x0005e2000800003f */
[----:B0-----:R-:W-:-:S04]  /*12a70*/  LOP3.LUT R7, R7, 0x1f, RZ, 0xc0, !PT ;  /* 0x0000001f07077812 */ /* 0x001fc800078ec0ff */
[----:B------:R-:W-:-:S13]  /*12a80*/  ISETP.NE.AND P0, PT, R7, RZ, PT ;  /* 0x000000ff0700720c */ /* 0x000fda0003f05270 */
[----:B--2---:R-:W-:Y:S05]  /*12a90*/  @!P0 BRA `(.L_x_3488) ;  /* 0x0000000000048947 */ /* 0x004fea0003800000 */
[----:B------:R-:W-:Y:S01]  /*12aa0*/  BPT.TRAP 0x1 ;  /* 0x000000040000795c */ /* 0x000fe20000300000 */
.L_x_3488:
[----:B------:R-:W-:Y:S05]  /*12ab0*/  BSYNC B3 ;  /* 0x0000000000037941 */ /* 0x000fea0003800000 */
.L_x_3487:
[----:B------:R-:W2:Y:S04]  /*12ac0*/  LDL R8, [R1+0x18] ;  /* 0x0000180001087983 */ /* 0x000ea80000100800 */
[----:B------:R-:W2:Y:S01]  /*12ad0*/  LDL.LU R7, [R1+0x8] ;  /* 0x0000080001077983 */ /* 0x000ea20000300800 */
[----:B------:R-:W-:Y:S01]  /*12ae0*/  R2UR UR10, R14 ;  /* 0x000000000e0a72ca */ /* 0x000fe200000e0000 */
[C-C-:B-1----:R-:W-:Y:S01]  /*12af0*/  IMAD R3, R19.reuse, 0x8, R18.reuse ;  /* 0x0000000813037824 */ /* 0x142fe200078e0212 */
        /* <DEDUP_REMOVED lines=9> */
.L_x_3489:
        /* <DEDUP_REMOVED lines=15> */
.L_x_3490:
        /* <DEDUP_REMOVED lines=15> */
.L_x_3491:
        /* <DEDUP_REMOVED lines=12> */
.L_x_3476:
[----:B------:R-:W-:Y:S05]  /*12e30*/  BSYNC B1 ;  /* 0x0000000000017941 */ /* 0x000fea0003800000 */
.L_x_3475:
[----:B0-----:R-:W2:Y:S01]  /*12e40*/  LDL.LU R0, [R1+0x38] ;  /* 0x0000380001007983 */ /* 0x001ea20000300800 */
[----:B------:R-:W-:-:S03]  /*12e50*/  IMAD.MOV.U32 R19, RZ, RZ, R9 ;  /* 0x000000ffff137224 */ /* 0x000fc600078e0009 */
[----:B------:R0:W-:Y:S02]  /*12e60*/  STL [R1+0x14], R13 ;  /* 0x0000140d01007387 */ /* 0x0001e40000100800 */
[----:B0-2---:R-:W-:-:S07]  /*12e70*/  VIADD R0, R0, 0xfffffffd ;  /* 0xfffffffd00007836 */ /* 0x005fce0000000000 */
.L_x_3474:
[----:B------:R-:W-:Y:S05]  /*12e80*/  BSYNC B2 ;  /* 0x0000000000027941 */ /* 0x000fea0003800000 */
.L_x_3473:
[----:B------:R-:W-:Y:S01]  /*12e90*/  VIADD R12, R12, 0xfffffffe ;  /* 0xfffffffe0c0c7836 */ /* 0x000fe20000000000 */
[----:B------:R-:W-:-:S04]  /*12ea0*/  LOP3.LUT R4, RZ, R4, RZ, 0x33, !PT ;  /* 0x00000004ff047212 */ /* 0x000fc800078e33ff */
[----:B------:R-:W-:-:S13]  /*12eb0*/  ISETP.NE.AND P0, PT, R12, R4, PT ;  /* 0x000000040c00720c */ /* 0x000fda0003f05270 */
[----:B------:R-:W-:Y:S05]  /*12ec0*/  @!P0 BRA `(.L_x_3472) ;  /* 0x0000001400cc8947 */ /* 0x000fea0003800000 */
[----:B------:R-:W-:-:S07]  /*12ed0*/  IMAD.MOV.U32 R9, RZ, RZ, R17 ;  /* 0x000000ffff097224 */ /* 0x000fce00078e0011 */
.L_x_3526:
        /* <DEDUP_REMOVED lines=36> */
.L_x_3494:
[----:B------:R-:W-:Y:S01]  /*13120*/  IMAD R3, R4, 0x8, R18 ;  /* 0x0000000804037824 */ /* 0x000fe200078e0212 */
[----:B------:R-:W-:Y:S01]  /*13130*/  SHF.L.U32 R2, R5, 0x1f, RZ ;  /* 0x0000001f05027819 */ /* 0x000fe200000006ff */
[----:B------:R-:W-:Y:S03]  /*13140*/  BSSY B2, `(.L_x_3495) ;  /* 0x0000003000027945 */ /* 0x000fe60003800000 */
[----:B------:R-:W1:Y:S02]  /*13150*/  SYNCS.PHASECHK.TRANS64.TRYWAIT P0, [R3+URZ+0x36840], R2 ;  /* 0x03684002030075a7 */ /* 0x000e64000800017f */
[----:B-1----:R-:W-:Y:S05]  /*13160*/  @!P0 BRA `(.L_x_3496) ;  /* 0x0000003c00408947 */ /* 0x002fea0003800000 */
.L_x_3590:
[----:B------:R-:W-:Y:S05]  /*13170*/  BSYNC B2 ;  /* 0x0000000000027941 */ /* 0x000fea0003800000 */
.L_x_3495:
        /* <DEDUP_REMOVED lines=12> */
.L_x_3498:
[----:B------:R-:W-:Y:S05]  /*13240*/  BSYNC B2 ;  /* 0x0000000000027941 */ /* 0x000fea0003800000 */
.L_x_3497:
        /* <DEDUP_REMOVED lines=12> */
.L_x_3499:
        /* <DEDUP_REMOVED lines=16> */
.L_x_3500:
        /* <DEDUP_REMOVED lines=16> */
.L_x_3501:
        /* <DEDUP_REMOVED lines=16> */
.L_x_3591:
[----:B------:R-:W-:Y:S05]  /*13610*/  BSYNC B2 ;  /* 0x0000000000027941 */ /* 0x000fea0003800000 */
.L_x_3502:
        /* <DEDUP_REMOVED lines=11> */
.L_x_3505:
[----:B------:R-:W-:Y:S05]  /*136d0*/  BSYNC B2 ;  /* 0x0000000000027941 */ /* 0x000fea0003800000 */
.L_x_3504:
        /* <DEDUP_REMOVED lines=12> */
.L_x_3506:
        /* <DEDUP_REMOVED lines=15> */
.L_x_3507:
        /* <DEDUP_REMOVED lines=15> */
.L_x_3508:
        /* <DEDUP_REMOVED lines=12> */
.L_x_3493:
[----:B------:R-:W-:Y:S05]  /*13a40*/  BSYNC B1 ;  /* 0x0000000000017941 */ /* 0x000fea0003800000 */
.L_x_3492:
        /* <DEDUP_REMOVED lines=36> */
.L_x_3511:
[----:B------:R-:W-:Y:S01]  /*13c90*/  IMAD R2, R19, 0x8, R18 ;  /* 0x0000000813027824 */ /* 0x000fe200078e0212 */
[----:B------:R-:W-:Y:S01]  /*13ca0*/  SHF.L.U32 R3, R12, 0x1f, RZ ;  /* 0x0000001f0c037819 */ /* 0x000fe200000006ff */
[----:B------:R-:W-:Y:S03]  /*13cb0*/  BSSY B2, `(.L_x_3512) ;  /* 0x0000003000027945 */ /* 0x000fe60003800000 */
[----:B------:R-:W2:Y:S02]  /*13cc0*/  SYNCS.PHASECHK.TRANS64.TRYWAIT P0, [R2+URZ+0x36840], R3 ;  /* 0x03684003020075a7 */ /* 0x000ea4000800017f */
[----:B--2---:R-:W-:Y:S05]  /*13cd0*/  @!P0 BRA `(.L_x_3513) ;  /* 0x00000030008c8947 */ /* 0x004fea0003800000 */
.L_x_3592:
[----:B------:R-:W-:Y:S05]  /*13ce0*/  BSYNC B2 ;  /* 0x0000000000027941 */ /* 0x000fea0003800000 */
.L_x_3512:
        /* <DEDUP_REMOVED lines=12> */
.L_x_3515:
[----:B------:R-:W-:Y:S05]  /*13db0*/  BSYNC B2 ;  /* 0x0000000000027941 */ /* 0x000fea0003800000 */
.L_x_3514:
        /* <DEDUP_REMOVED lines=13> */
.L_x_3516:
        /* <DEDUP_REMOVED lines=16> */
.L_x_3517:
        /* <DEDUP_REMOVED lines=16> */
.L_x_3518:
        /* <DEDUP_REMOVED lines=15> */
.L_x_3593:
[----:B------:R-:W-:Y:S05]  /*14180*/  BSYNC B2 ;  /* 0x0000000000027941 */ /* 0x000fea0003800000 */
.L_x_3519:
[----:B------:R-:W-:Y:S01]  /*14190*/  BSSY B2, `(.L_x_3521) ;  /* 0x000000b000027945 */ /* 0x000fe20003800000 */
[----:B------:R-:W-:Y:S02]  /*141a0*/  IMAD.MOV.U32 R10, RZ, RZ, 0x0 ;  /* 0x00000000ff0a7424 */ /* 0x000fe400078e00ff */
[----:B------:R-:W-:Y:S01]  /*141b0*/  IMAD.MOV.U32 R11, RZ, RZ, 0x14f00000 ;  /* 0x14f00000ff0b7424 */ /* 0x000fe200078e00ff */
[----:B------:R-:W-:Y:S06]  /*141c0*/  @P1 BRA `(.L_x_3522) ;  /* 0x00000000001c1947 */ /* 0x000fec0003800000 */
[----:B------:R-:W1:Y:S02]  /*141d0*/  S2R R3, SR_TID.X ;  /* 0x0000000000037919 */ /* 0x000e640000002100 */
[----:B-1----:R-:W-:Y:S01]  /*141e0*/  LOP3.LUT R15, R3, 0x1f, RZ, 0xc0, !PT ;  /* 0x0000001f030f7812 */ /* 0x002fe200078ec0ff */
[----:B------:R-:W-:-:S03]  /*141f0*/  IMAD.MOV.U32 R3, RZ, RZ, 0xa800 ;  /* 0x0000a800ff037424 */ /* 0x000fc600078e00ff */
[----:B------:R-:W-:Y:S01]  /*14200*/  ISETP.NE.AND P0, PT, R15, RZ, PT ;  /* 0x000000ff0f00720c */ /* 0x000fe20003f05270 */
[----:B------:R1:W-:-:S12]  /*14210*/  SYNCS.ARRIVE.TRANS64 RZ, [R2+URZ+0x50], R3 ;  /* 0x0000500302ff79a7 */ /* 0x0003d8000800003f */
[----:B-1----:R-:W-:Y:S05]  /*14220*/  @!P0 BRA `(.L_x_3522) ;  /* 0x0000000000048947 */ /* 0x002fea0003800000 */
[----:B------:R-:W-:Y:S01]  /*14230*/  BPT.TRAP 0x1 ;  /* 0x000000040000795c */ /* 0x000fe20000300000 */
.L_x_3522:
[----:B------:R-:W-:Y:S05]  /*14240*/  BSYNC B2 ;  /* 0x0000000000027941 */ /* 0x000fea0003800000 */
.L_x_3521:
        /* <DEDUP_REMOVED lines=12> */
.L_x_3523:
        /* <DEDUP_REMOVED lines=15> */
.L_x_3524:
        /* <DEDUP_REMOVED lines=15> */
.L_x_3525:
        /* <DEDUP_REMOVED lines=12> */
.L_x_3510:
[----:B------:R-:W-:Y:S05]  /*145b0*/  BSYNC B1 ;  /* 0x0000000000017941 */ /* 0x000fea0003800000 */
.L_x_3509:
[----:B------:R-:W2:Y:S01]  /*145c0*/  LDL R2, [R1+0x28] ;  /* 0x0000280001027983 */ /* 0x000ea20000100800 */
[----:B------:R-:W-:Y:S01]  /*145d0*/  VIADD R0, R0, 0xfffffffe ;  /* 0xfffffffe00007836 */ /* 0x000fe20000000000 */
[----:B--2---:R-:W-:-:S13]  /*145e0*/  ISETP.GT.AND P0, PT, R7, R2, PT ;  /* 0x000000020700720c */ /* 0x004fda0003f04270 */
[----:B------:R-:W-:Y:S05]  /*145f0*/  @P0 BRA `(.L_x_3526) ;  /* 0xffffffe800380947 */ /* 0x000fea000383ffff */
.L_x_3472:
[----:B------:R-:W-:Y:S05]  /*14600*/  BSYNC B0 ;  /* 0x0000000000007941 */ /* 0x000fea0003800000 */
.L_x_3471:
        /* <DEDUP_REMOVED lines=19> */
.L_x_3528:
[----:B------:R-:W-:Y:S05]  /*14740*/  BSYNC B0 ;  /* 0x0000000000007941 */ /* 0x000fea0003800000 */
.L_x_3527:
        /* <DEDUP_REMOVED lines=11> */
.L_x_3594:
[----:B------:R-:W-:Y:S05]  /*14800*/  BSYNC B1 ;  /* 0x0000000000017941 */ /* 0x000fea0003800000 */
.L_x_3531:
        /* <DEDUP_REMOVED lines=9> */
.L_x_3534:
[----:B------:R-:W-:Y:S05]  /*148a0*/  BSYNC B1 ;  /* 0x0000000000017941 */ /* 0x000fea0003800000 */
.L_x_3533:
        /* <DEDUP_REMOVED lines=12> */
.L_x_3535:
        /* <DEDUP_REMOVED lines=15> */
.L_x_3536:
        /* <DEDUP_REMOVED lines=15> */
.L_x_3537:
        /* <DEDUP_REMOVED lines=10> */
.L_x_3530:
[----:B------:R-:W-:Y:S05]  /*14bf0*/  BSYNC B0 ;  /* 0x0000000000007941 */ /* 0x000fea0003800000 */
.L_x_3529:
[----:B------:R-:W2:Y:S01]  /*14c00*/  LDL.LU R4, [R1+0x14] ;  /* 0x0000140001047983 */ /* 0x000ea20000300800 */
[----:B------:R-:W-:-:S05]  /*14c10*/  VIADD R19, R19, 0x1 ;  /* 0x0000000113137836 */ /* 0x000fca0000000000 */
[----:B------:R-:W-:-:S04]  /*14c20*/  ISETP.NE.AND P0, PT, R19, 0x2, PT ;  /* 0x000000021300780c */ /* 0x000fc80003f05270 */
[----:B------:R-:W-:Y:S02]  /*14c30*/  SEL R0, RZ, 0x1, P0 ;  /* 0x00000001ff007807 */ /* 0x000fe40000000000 */
[----:B------:R-:W-:Y:S02]  /*14c40*/  SEL R19, R19, RZ, P0 ;  /* 0x000000ff13137207 */ /* 0x000fe40000000000 */
[----:B--2---:R-:W-:-:S05]  /*14c50*/  LOP3.LUT R4, R4, R0, RZ, 0x3c, !PT ;  /* 0x0000000004047212 */ /* 0x004fca00078e3cff */
[----:B------:R2:W-:Y:S02]  /*14c60*/  STL [R1+0x14], R4 ;  /* 0x0000140401007387 */ /* 0x0005e40000100800 */
.L_x_3451:
[----:B------:R-:W-:Y:S05]  /*14c70*/  BSYNC B7 ;  /* 0x0000000000077941 */ /* 0x000fea0003800000 */
.L_x_3449:
        /* <DEDUP_REMOVED lines=14> */
.L_x_3538:
[----:B------:R-:W3:Y:S01]  /*14d60*/  S2R R0, SR_TID.X ;  /* 0x0000000000007919 */ /* 0x000ee20000002100 */
[----:B------:R-:W-:Y:S01]  /*14d70*/  UMOV UR4, 0xffffffff ;  /* 0xffffffff00047882 */ /* 0x000fe20000000000 */
[----:B---3--:R-:W-:-:S04]  /*14d80*/  LOP3.LUT R16, R0, 0x1f, RZ, 0xc0, !PT ;  /* 0x0000001f00107812 */ /* 0x008fc800078ec0ff */
[----:B------:R-:W-:Y:S01]  /*14d90*/  ISETP.NE.AND P0, PT, R16, 0x1f, PT ;  /* 0x0000001f1000780c */ /* 0x000fe20003f05270 */
[----:B------:R-:W-:-:S12]  /*14da0*/  BRA.DIV UR4, `(.L_x_3540) ;  /* 0x0000002204947947 */ /* 0x000fd8000b800000 */
[----:B------:R-:W3:Y:S01]  /*14db0*/  LDL.LU R3, [R1] ;  /* 0x0000000001037983 */ /* 0x000ee20000300800 */
[----:B------:R-:W-:-:S03]  /*14dc0*/  ULDC UR4, c[0x0][0xc3c] ;  /* 0x00030f0000047ab9 */ /* 0x000fc60000000800 */
[----:B0-2---:R-:W2:Y:S01]  /*14dd0*/  LDL R4, [R1+0xc] ;  /* 0x00000c0001047983 */ /* 0x005ea20000100800 */
[----:B------:R-:W-:Y:S01]  /*14de0*/  ULDC.64 UR6, c[0x0][0x208] ;  /* 0x0000820000067ab9 */ /* 0x000fe20000000a00 */
[----:B---3--:R-:W-:Y:S02]  /*14df0*/  IMAD.MOV.U32 R10, RZ, RZ, R3 ;  /* 0x000000ffff0a7224 */ /* 0x008fe400078e0003 */
[----:B--2---:R-:W-:-:S05]  /*14e00*/  IMAD.IADD R0, R4, 0x1, R16 ;  /* 0x0000000104007824 */ /* 0x004fca00078e0210 */
[----:B------:R-:W-:-:S13]  /*14e10*/  ISETP.GE.OR P1, PT, R0, UR4, !P0 ;  /* 0x0000000400007c0c */ /* 0x000fda000c726670 */
[----:B------:R-:W0:Y:S08]  /*14e20*/  @!P1 LDC.64 R2, c[0x0][0xc80] ;  /* 0x00032000ff029b82 */ /* 0x000e300000000a00 */
[----:B-1----:R-:W1:Y:S01]  /*14e30*/  @!P1 LDC.64 R4, c[0x0][0xc78] ;  /* 0x00031e00ff049b82 */ /* 0x002e620000000a00 */
        /* <DEDUP_REMOVED lines=32> */
.L_x_3604:
[----:B------:R-:W-:Y:S02]  /*15040*/  ULDC UR4, c[0x0][0xc38] ;  /* 0x00030e0000047ab9 */ /* 0x000fe40000000800 */
[----:B------:R-:W-:-:S04]  /*15050*/  IMAD.U32 R3, RZ, RZ, UR4 ;  /* 0x00000004ff037e24 */ /* 0x000fc8000f8e00ff */
[----:B-1----:R-:W-:-:S04]  /*15060*/  IMAD R9, R9, R3, RZ ;  /* 0x0000000309097224 */ /* 0x002fc800078e02ff */
[----:B------:R-:W-:-:S05]  /*15070*/  IMAD.IADD R4, R8, 0x1, R9 ;  /* 0x0000000108047824 */ /* 0x000fca00078e0209 */
[----:B------:R-:W-:-:S13]  /*15080*/  ISETP.GT.AND P6, PT, R4, R0, PT ;  /* 0x000000000400720c */ /* 0x000fda0003fc4270 */
[----:B------:R-:W-:Y:S05]  /*15090*/  @P6 BRA `(.L_x_3541) ;  /* 0x0000000000b06947 */ /* 0x000fea0003800000 */
.L_x_3544:
        /* <DEDUP_REMOVED lines=38> */
.L_x_3612:
[----:B------:R-:W-:Y:S02]  /*15300*/  ULDC UR4, c[0x0][0xc38] ;  /* 0x00030e0000047ab9 */ /* 0x000fe40000000800 */
[----:B------:R-:W-:-:S04]  /*15310*/  IMAD.U32 R3, RZ, RZ, UR4 ;  /* 0x00000004ff037e24 */ /* 0x000fc8000f8e00ff */
[----:B-1----:R-:W-:-:S04]  /*15320*/  IMAD R9, R9, R3, RZ ;  /* 0x0000000309097224 */ /* 0x002fc800078e02ff */
[----:B------:R-:W-:-:S05]  /*15330*/  IMAD.IADD R4, R9, 0x1, R4 ;  /* 0x0000000109047824 */ /* 0x000fca00078e0204 */
[----:B------:R-:W-:-:S13]  /*15340*/  ISETP.GT.AND P6, PT, R4, R0, PT ;  /* 0x000000000400720c */ /* 0x000fda0003fc4270 */
[----:B------:R-:W-:Y:S05]  /*15350*/  @!P6 BRA `(.L_x_3544) ;  /* 0xfffffffc0050e947 */ /* 0x000fea000383ffff */
.L_x_3541:
        /* <DEDUP_REMOVED lines=9> */
.L_x_3617:
[----:B------:R-:W-:-:S13]  /*153f0*/  ISETP.NE.AND P0, PT, R8, RZ, PT ;  /* 0x000000ff0800720c */ /* 0x000fda0003f05270 */
[----:B------:R-:W-:Y:S05]  /*15400*/  @!P0 BRA `(.L_x_3546) ;  /* 0x0000000000148947 */ /* 0x000fea0003800000 */
[----:B------:R-:W-:Y:S01]  /*15410*/  UMOV UR4, 0xffffffff ;  /* 0xffffffff00047882 */ /* 0x000fe20000000000 */
[----:B------:R-:W-:Y:S02]  /*15420*/  VIADD R12, R4, 0xffffffff ;  /* 0xffffffff040c7836 */ /* 0x000fe40000000000 */
[----:B------:R-:W-:Y:S05]  /*15430*/  BRA.DIV UR4, `(.L_x_3547) ;  /* 0x0000002604847947 */ /* 0x000fea000b800000 */
[----:B0-----:R0:W4:Y:S02]  /*15440*/  SHFL.IDX PT, R2, R2, R12, 0x1f ;  /* 0x00001f0c02027589 */ /* 0x00112400000e0000 */
.L_x_3620:
[----:B----4-:R-:W-:-:S07]  /*15450*/  IMAD.MOV.U32 R6, RZ, RZ, R2 ;  /* 0x000000ffff067224 */ /* 0x010fce00078e0002 */
.L_x_3546:
[----:B------:R-:W4:Y:S01]  /*15460*/  LDL.LU R10, [R1+0xc] ;  /* 0x00000c00010a7983 */ /* 0x000f220000300800 */
[----:B------:R-:W-:Y:S01]  /*15470*/  IMAD R9, R6, R3, R9 ;  /* 0x0000000306097224 */ /* 0x000fe200078e0209 */
[----:B--2---:R-:W-:-:S03]  /*15480*/  IABS R6, R5 ;  /* 0x0000000500067213 */ /* 0x004fc60000000000 */
[----:B------:R-:W-:Y:S01]  /*15490*/  IMAD.IADD R0, R0, 0x1, -R9 ;  /* 0x0000000100007824 */ /* 0x000fe200078e0a09 */
[----:B0-----:R-:W0:Y:S01]  /*154a0*/  I2F.RP R2, R6 ;  /* 0x0000000600027306 */ /* 0x001e220000209400 */
[----:B------:R2:W-:Y:S02]  /*154b0*/  STL [R1], R9 ;  /* 0x0000000901007387 */ /* 0x0005e40000100800 */
[----:B--2---:R-:W-:-:S05]  /*154c0*/  IABS R9, R5 ;  /* 0x0000000500097213 */ /* 0x004fca0000000000 */
[----:B0-----:R-:W0:Y:S01]  /*154d0*/  MUFU.RCP R2, R2 ;  /* 0x0000000200027308 */ /* 0x001e220000001000 */
[----:B------:R-:W-:Y:S02]  /*154e0*/  IMAD.MOV R9, RZ, RZ, -R9 ;  /* 0x000000ffff097224 */ /* 0x000fe400078e0a09 */
[----:B0-----:R-:W-:-:S05]  /*154f0*/  VIADD R2, R2, 0xffffffe ;  /* 0x0ffffffe02027836 */ /* 0x001fca0000000000 */
[----:B------:R-:W0:Y:S02]  /*15500*/  F2I.FTZ.U32.TRUNC.NTZ R3, R2 ;  /* 0x0000000200037305 */ /* 0x000e24000021f000 */
[----:B0-----:R-:W-:-:S04]  /*15510*/  IMAD.MOV R2, RZ, RZ, -R3 ;  /* 0x000000ffff027224 */ /* 0x001fc800078e0a03 */
        /* <DEDUP_REMOVED lines=11> */
[----:B---3--:R-:W-:-:S04]  /*155d0*/  IABS R6, R7 ;  /* 0x0000000700067213 */ /* 0x008fc80000000000 */
        /* <DEDUP_REMOVED lines=33> */
[----:B-1----:R-:W-:Y:S02]  /*157f0*/  IMAD.IADD R4, R0, 0x1, -R5 ;  /* 0x0000000100047824 */ /* 0x002fe400078e0a05 */
[----:B------:R-:W-:-:S05]  /*15800*/  IMAD R0, R3, 0x10000, R2 ;  /* 0x0001000003007824 */ /* 0x000fca00078e0202 */
[----:B------:R0:W-:Y:S04]  /*15810*/  STL [R1+0x8], R0 ;  /* 0x0000080001007387 */ /* 0x0001e80000100800 */
[----:B------:R0:W-:Y:S04]  /*15820*/  STL [R1+0xc], R10 ;  /* 0x00000c0a01007387 */ /* 0x0001e80000100800 */
[----:B------:R0:W-:Y:S01]  /*15830*/  STL [R1+0x4], R4 ;  /* 0x0000040401007387 */ /* 0x0001e20000100800 */
[----:B------:R-:W-:Y:S05]  /*15840*/  BRA `(.L_x_3548) ;  /* 0x0000000000287947 */ /* 0x000fea0003800000 */
.L_x_3542:
        /* <DEDUP_REMOVED lines=10> */
.L_x_3548:
[----:B-1----:R-:W2:Y:S04]  /*158f0*/  LDL R3, [R1+0x8] ;  /* 0x0000080001037983 */ /* 0x002ea80000100800 */
[----:B------:R-:W3:Y:S04]  /*15900*/  LDL R2, [R1+0xc] ;  /* 0x00000c0001027983 */ /* 0x000ee80000100800 */
[----:B0-----:R-:W4:Y:S04]  /*15910*/  LDL R4, [R1] ;  /* 0x0000000001047983 */ /* 0x001f280000100800 */
[----:B------:R-:W4:Y:S01]  /*15920*/  LDL R5, [R1+0x4] ;  /* 0x0000040001057983 */ /* 0x000f220000100800 */
[----:B------:R-:W-:Y:S05]  /*15930*/  WARPSYNC.ALL ;  /* 0x0000000000007948 */ /* 0x000fea0003800000 */
[----:B------:R-:W0:Y:S02]  /*15940*/  S2R R0, SR_TID.X ;  /* 0x0000000000007919 */ /* 0x000e240000002100 */
[----:B0-----:R-:W-:Y:S01]  /*15950*/  LOP3.LUT R0, R0, 0x1f, RZ, 0xc0, !PT ;  /* 0x0000001f00007812 */ /* 0x001fe200078ec0ff */
[----:B------:R-:W-:Y:S03]  /*15960*/  BAR.SYNC.DEFER_BLOCKING 0x4, 0x180 ;  /* 0x0106000000007b1d */ /* 0x000fe60000010000 */
[----:B------:R-:W-:-:S13]  /*15970*/  ISETP.NE.AND P0, PT, R0, RZ, PT ;  /* 0x000000ff0000720c */ /* 0x000fda0003f05270 */
[----:B------:R-:W-:Y:S01]  /*15980*/  @!P0 MOV R0, 0x400 ;  /* 0x0000040000008802 */ /* 0x000fe20000000f00 */
[----:B--2---:R-:W-:Y:S02]  /*15990*/  IMAD.MOV.U32 R6, RZ, RZ, R3 ;  /* 0x000000ffff067224 */ /* 0x004fe400078e0003 */
[----:B------:R-:W0:Y:S01]  /*159a0*/  @!P0 S2R R3, SR_CgaCtaId ;  /* 0x0000000000038919 */ /* 0x000e220000008800 */
[----:B---3--:R-:W-:Y:S01]  /*159b0*/  IMAD.MOV.U32 R7, RZ, RZ, R2 ;  /* 0x000000ffff077224 */ /* 0x008fe200078e0002 */
[----:B0-----:R-:W-:-:S05]  /*159c0*/  @!P0 LEA R18, R3, R0, 0x18 ;  /* 0x0000000003128211 */ /* 0x001fca00078ec0ff */
[----:B----4-:R0:W-:Y:S01]  /*159d0*/  @!P0 STS.128 [R18+0x368d0], R4 ;  /* 0x0368d00412008388 */ /* 0x0101e20000000c00 */
[----:B------:R-:W-:Y:S06]  /*159e0*/  BAR.ARV 0x5, 0x180 ;  /* 0x0146000000007b1d */ /* 0x000fec0000002000 */
.L_x_3539:
[----:B------:R-:W2:Y:S01]  /*159f0*/  LDL R0, [R1+0xc] ;  /* 0x00000c0001007983 */ /* 0x000ea20000100800 */
[----:B------:R-:W-:Y:S02]  /*15a00*/  ULDC UR4, c[0x0][0xc3c] ;  /* 0x00030f0000047ab9 */ /* 0x000fe40000000800 */
[----:B--2---:R-:W-:-:S13]  /*15a10*/  ISETP.GE.AND P0, PT, R0, UR4, PT ;  /* 0x0000000400007c0c */ /* 0x004fda000bf06270 */
[----:B------:R-:W-:Y:S05]  /*15a20*/  @!P0 BRA `(.L_x_3549) ;  /* 0xffffffa400308947 */ /* 0x000fea000383ffff */
[----:B------:R-:W-:Y:S05]  /*15a30*/  BSYNC B8 ;  /* 0x0000000000087941 */ /* 0x000fea0003800000 */
.L_x_3443:
[----:B-1----:R-:W3:Y:S01]  /*15a40*/  LDL.LU R0, [R1+0x48] ;  /* 0x0000480001007983 */ /* 0x002ee20000300800 */
[----:B------:R-:W-:Y:S01]  /*15a50*/  BSSY B0, `(.L_x_3550) ;  /* 0x000000b000007945 */ /* 0x000fe20003800000 */
[----:B0-2---:R-:W0:Y:S01]  /*15a60*/  S2R R5, SR_CgaCtaId ;  /* 0x0000000000057919 */ /* 0x005e220000008800 */
        /* <DEDUP_REMOVED lines=9> */
.L_x_3621:
[----:B------:R-:W-:Y:S05]  /*15b00*/  BSYNC B0 ;  /* 0x0000000000007941 */ /* 0x000fea0003800000 */
.L_x_3550:
[----:B------:R-:W-:-:S03]  /*15b10*/  UMOV UR4, 0xffffffff ;  /* 0xffffffff00047882 */ /* 0x000fc60000000000 */
[----:B------:R-:W-:Y:S05]  /*15b20*/  BRA.DIV UR4, `(.L_x_3552) ;  /* 0x0000002204047947 */ /* 0x000fea000b800000 */
[----:B------:R-:W1:Y:S02]  /*15b30*/  S2R R2, SR_TID.X ;  /* 0x0000000000027919 */ /* 0x000e640000002100 */
[----:B-1----:R-:W-:-:S04]  /*15b40*/  SHF.R.U32.HI R2, RZ, 0x5, R2 ;  /* 0x00000005ff027819 */ /* 0x002fc80000011602 */
[----:B------:R-:W-:-:S05]  /*15b50*/  LOP3.LUT R2, R2, 0x3, RZ, 0xc0, !PT ;  /* 0x0000000302027812 */ /* 0x000fca00078ec0ff */
[----:B------:R1:W2:Y:S02]  /*15b60*/  SHFL.IDX PT, R14, R2, RZ, 0x1f ;  /* 0x00001fff020e7589 */ /* 0x0002a400000e0000 */
.L_x_3624:
[----:B--2---:R-:W-:Y:S01]  /*15b70*/  ISETP.NE.AND P0, PT, R14, RZ, PT ;  /* 0x000000ff0e00720c */ /* 0x004fe20003f05270 */
[----:B------:R-:W-:-:S12]  /*15b80*/  BSSY B0, `(.L_x_3553) ;  /* 0x0000027000007945 */ /* 0x000fd80003800000 */
[----:B------:R-:W-:Y:S05]  /*15b90*/  @P0 BRA `(.L_x_3554) ;  /* 0x0000000000940947 */ /* 0x000fea0003800000 */
[----:B------:R-:W-:-:S03]  /*15ba0*/  UMOV UR4, 0xffffffff ;  /* 0xffffffff00047882 */ /* 0x000fc60000000000 */
[----:B------:R-:W-:Y:S05]  /*15bb0*/  BRA.DIV UR4, `(.L_x_3555) ;  /* 0x0000002204147947 */ /* 0x000fea000b800000 */
[----:B------:R-:W-:-:S13]  /*15bc0*/  ELECT P6, URZ, PT ;  /* 0x00000000003f782f */ /* 0x000fda00038c0000 */
.L_x_3627:
        /* <DEDUP_REMOVED lines=8> */
.L_x_3556:
        /* <DEDUP_REMOVED lines=13> */
.L_x_3628:
[----:B------:R-:W1:Y:S02]  /*15d20*/  SYNCS.PHASECHK.TRANS64.TRYWAIT P0, [R7+URZ], R2 ;  /* 0x00000002070075a7 */ /* 0x000e64000800017f */
[----:B-1----:R-:W-:Y:S05]  /*15d30*/  @!P0 BRA `(.L_x_3558) ;  /* 0x0000001c00e88947 */ /* 0x002fea0003800000 */
.L_x_3629:
[----:B------:R-:W-:Y:S05]  /*15d40*/  @!P2 BRA `(.L_x_3559) ;  /* 0x000000000004a947 */ /* 0x000fea0003800000 */
[----:B------:R-:W-:Y:S01]  /*15d50*/  BPT.TRAP 0x1 ;  /* 0x000000040000795c */ /* 0x000fe20000300000 */
.L_x_3559:
[----:B------:R-:W-:-:S04]  /*15d60*/  VIADD R0, R0, 0x36860 ;  /* 0x0003686000007836 */ /* 0x000fc80000000000 */
[----:B------:R-:W-:-:S04]  /*15d70*/  IMAD R4, R19, 0x8, R0 ;  /* 0x0000000813047824 */ /* 0x000fc800078e0200 */
[----:B------:R-:W2:Y:S02]  /*15d80*/  SYNCS.PHASECHK.TRANS64.TRYWAIT P0, [R4+URZ], R5 ;  /* 0x00000005040075a7 */ /* 0x000ea4000800017f */
[----:B--2---:R-:W-:Y:S05]  /*15d90*/  @!P0 BRA `(.L_x_3560) ;  /* 0x0000001c00e48947 */ /* 0x004fea0003800000 */
.L_x_3630:
[----:B------:R-:W-:-:S07]  /*15da0*/  IMAD R3, R3, 0x8, R0 ;  /* 0x0000000803037824 */ /* 0x000fce00078e0200 */
.L_x_3561:
[----:B---3--:R3:W4:Y:S02]  /*15db0*/  SYNCS.PHASECHK.TRANS64.TRYWAIT P0, [R3+URZ], R2 ;  /* 0x00000002030075a7 */ /* 0x008724000800017f */
[----:B----4-:R-:W-:Y:S05]  /*15dc0*/  @!P0 NANOSLEEP.SYNCS 0x989680 ;  /* 0x009896800000895d */ /* 0x010fea0003900000 */
[----:B------:R-:W4:Y:S02]  /*15dd0*/  @!P0 SYNCS.PHASECHK.TRANS64 P0, [R3+URZ], R2 ;  /* 0x00000002030085a7 */ /* 0x000f24000800007f */
[----:B----4-:R-:W-:Y:S05]  /*15de0*/  @!P0 BRA `(.L_x_3561) ;  /* 0xfffffffc00f08947 */ /* 0x010fea000383ffff */
.L_x_3554:
[----:B------:R-:W-:Y:S05]  /*15df0*/  BSYNC B0 ;  /* 0x0000000000007941 */ /* 0x000fea0003800000 */
.L_x_3553:
[----:B------:R-:W-:Y:S05]  /*15e00*/  EXIT ;  /* 0x000000000000794d */ /* 0x000fea0003800000 */
.L_x_3394:
[----:B0-----:R0:W1:Y:S02]  /*15e10*/  SYNCS.PHASECHK.TRANS64.TRYWAIT P1, [R4+URZ+0x36800], R3 ;  /* 0x03680003040075a7 */ /* 0x001064000802017f */
[----:B-1----:R-:W-:Y:S05]  /*15e20*/  @!P1 NANOSLEEP.SYNCS 0x989680 ;  /* 0x009896800000995d */ /* 0x002fea0003900000 */
[----:B------:R-:W1:Y:S02]  /*15e30*/  @!P1 SYNCS.PHASECHK.TRANS64 P1, [R4+URZ+0x36800], R3 ;  /* 0x03680003040095a7 */ /* 0x000e64000802007f */
[----:B-1----:R-:W-:Y:S05]  /*15e40*/  @!P1 BRA `(.L_x_3394) ;  /* 0xfffffffc00f09947 */ /* 0x002fea000383ffff */
[----:B------:R-:W-:Y:S05]  /*15e50*/  BRA `(.L_x_3562) ;  /* 0xfffffec000287947 */ /* 0x000fea000383ffff */
.L_x_3398:
[----:B-1----:R1:W2:Y:S02]  /*15e60*/  SYNCS.PHASECHK.TRANS64.TRYWAIT P2, [R0+URZ+0x36830], R3 ;  /* 0x03683003000075a7 */ /* 0x0022a4000804017f */
[----:B--2---:R-:W-:Y:S05]  /*15e70*/  @!P2 NANOSLEEP.SYNCS 0x989680 ;  /* 0x009896800000a95d */ /* 0x004fea0003900000 */
[----:B------:R-:W2:Y:S02]  /*15e80*/  @!P2 SYNCS.PHASECHK.TRANS64 P2, [R0+URZ+0x36830], R3 ;  /* 0x036830030000a5a7 */ /* 0x000ea4000804007f */
[----:B--2---:R-:W-:Y:S05]  /*15e90*/  @!P2 BRA `(.L_x_3398) ;  /* 0xfffffffc00f0a947 */ /* 0x004fea000383ffff */
[----:B------:R-:W-:Y:S05]  /*15ea0*/  BRA `(.L_x_3397) ;  /* 0xfffffec0004c7947 */ /* 0x000fea000383ffff */
.L_x_3403:
[----:B-1----:R-:W-:-:S04]  /*15eb0*/  IMAD.U32 R3, RZ, RZ, UR60 ;  /* 0x0000003cff037e24 */ /* 0x002fc8000f8e00ff */
[----:B------:R1:W2:Y:S03]  /*15ec0*/  SYNCS.PHASECHK.TRANS64.TRYWAIT P2, [R3+URZ+0x36830], R2 ;  /* 0x03683002030075a7 */ /* 0x0002a6000804017f */
[----:B--2---:R-:W-:Y:S05]  /*15ed0*/  @!P2 NANOSLEEP.SYNCS 0x989680 ;  /* 0x009896800000a95d */ /* 0x004fea0003900000 */
[----:B------:R-:W2:Y:S02]  /*15ee0*/  @!P2 SYNCS.PHASECHK.TRANS64 P2, [R3+URZ+0x36830], R2 ;  /* 0x036830020300a5a7 */ /* 0x000ea4000804007f */
[----:B--2---:R-:W-:Y:S05]  /*15ef0*/  @!P2 BRA `(.L_x_3403) ;  /* 0xfffffffc00eca947 */ /* 0x004fea000383ffff */
[----:B------:R-:W-:Y:S05]  /*15f00*/  BRA `(.L_x_3402) ;  /* 0xffffff04002c7947 */ /* 0x000fea000383ffff */
.L_x_3407:
[----:B-1----:R-:W-:-:S04]  /*15f10*/  IMAD.U32 R2, RZ, RZ, UR10 ;  /* 0x0000000aff027e24 */ /* 0x002fc8000f8e00ff */
[----:B------:R1:W2:Y:S03]  /*15f20*/  SYNCS.PHASECHK.TRANS64.TRYWAIT P2, [R2+URZ+0x36850], R0 ;  /* 0x03685000020075a7 */ /* 0x0002a6000804017f */
[----:B--2---:R-:W-:Y:S05]  /*15f30*/  @!P2 NANOSLEEP.SYNCS 0x989680 ;  /* 0x009896800000a95d */ /* 0x004fea0003900000 */
[----:B------:R-:W2:Y:S02]  /*15f40*/  @!P2 SYNCS.PHASECHK.TRANS64 P2, [R2+URZ+0x36850], R0 ;  /* 0x036850000200a5a7 */ /* 0x000ea4000804007f */
[----:B--2---:R-:W-:Y:S05]  /*15f50*/  @!P2 BRA `(.L_x_3407) ;  /* 0xfffffffc00eca947 */ /* 0x004fea000383ffff */
[----:B------:R-:W-:Y:S05]  /*15f60*/  BRA `(.L_x_3406) ;  /* 0xffffff2c00047947 */ /* 0x000fea000383ffff */
.L_x_3412:
[----:B-1----:R1:W2:Y:S02]  /*15f70*/  SYNCS.PHASECHK.TRANS64.TRYWAIT P0, [R13+URZ+0x36850], R0 ;  /* 0x036850000d0075a7 */ /* 0x0022a4000800017f */
[----:B--2---:R-:W-:Y:S05]  /*15f80*/  @!P0 NANOSLEEP.SYNCS 0x989680 ;  /* 0x009896800000895d */ /* 0x004fea0003900000 */
[----:B------:R-:W2:Y:S02]  /*15f90*/  @!P0 SYNCS.PHASECHK.TRANS64 P0, [R13+URZ+0x36850], R0 ;  /* 0x036850000d0085a7 */ /* 0x000ea4000800007f */
[----:B--2---:R-:W-:Y:S05]  /*15fa0*/  @!P0 BRA `(.L_x_3412) ;  /* 0xfffffffc00f08947 */ /* 0x004fea000383ffff */
[----:B------:R-:W-:Y:S05]  /*15fb0*/  BRA `(.L_x_3411) ;  /* 0xffffff4400b47947 */ /* 0x000fea000383ffff */
.L_x_3457:
[----:B------:R-:W0:Y:S01]  /*15fc0*/  S2R R4, SR_TID.X ;  /* 0x0000000000047919 */ /* 0x000e220000002100 */
[----:B------:R-:W-:Y:S01]  /*15fd0*/  BSSY B0, `(.L_x_3563) ;  /* 0x000000a000007945 */ /* 0x000fe20003800000 */
[----:B------:R-:W-:Y:S02]  /*15fe0*/  IMAD.MOV.U32 R12, RZ, RZ, RZ ;  /* 0x000000ffff0c7224 */ /* 0x000fe400078e00ff */
[----:B--2---:R-:W-:Y:S02]  /*15ff0*/  IMAD.MOV.U32 R11, RZ, RZ, 0x1f ;  /* 0x0000001fff0b7424 */ /* 0x004fe400078e00ff */
[----:B------:R-:W-:Y:S01]  /*16000*/  IMAD.MOV.U32 R15, RZ, RZ, -0x1 ;  /* 0xffffffffff0f7424 */ /* 0x000fe200078e00ff */
[----:B0-----:R-:W-:-:S04]  /*16010*/  SHF.R.U32.HI R4, RZ, 0x5, R4 ;  /* 0x00000005ff047819 */ /* 0x001fc80000011604 */
[----:B------:R-:W-:-:S05]  /*16020*/  LOP3.LUT R4, R4, 0x3, RZ, 0xc0, !PT ;  /* 0x0000000304047812 */ /* 0x000fca00078ec0ff */
[----:B------:R-:W-:-:S07]  /*16030*/  IMAD.MOV.U32 R13, RZ, RZ, R4 ;  /* 0x000000ffff0d7224 */ /* 0x000fce00078e0004 */
[----:B------:R-:W-:Y:S05]  /*16040*/  WARPSYNC.COLLECTIVE R15, `(.L_x_3564) ;  /* 0x000000000f087348 */ /* 0x000fea0003c00000 */
[----:B------:R0:W1:Y:S02]  /*16050*/  SHFL.IDX P6, R14, R13, R12, R11 ;  /* 0x0000000c0d0e7389 */ /* 0x00006400000c000b */
[----:B01----:R-:W-:Y:S01]  /*16060*/  ENDCOLLECTIVE ;  /* 0x000000000000791b */ /* 0x003fe20003800000 */
.L_x_3564:
[----:B------:R-:W-:Y:S05]  /*16070*/  BSYNC B0 ;  /* 0x0000000000007941 */ /* 0x000fea0003800000 */
.L_x_3563:
[----:B------:R-:W-:Y:S05]  /*16080*/  BRA `(.L_x_3565) ;  /* 0xffffffac00587947 */ /* 0x000fea000383ffff */
.L_x_3459:
[----:B------:R-:W-:Y:S01]  /*16090*/  BSSY B0, `(.L_x_3566) ;  /* 0x0000006000007945 */ /* 0x000fe20003800000 */
[----:B------:R-:W-:-:S07]  /*160a0*/  IMAD.MOV.U32 R15, RZ, RZ, -0x1 ;  /* 0xffffffffff0f7424 */ /* 0x000fce00078e00ff */
[----:B0-2---:R-:W-:Y:S05]  /*160b0*/  WARPSYNC.COLLECTIVE R15, `(.L_x_3567) ;  /* 0x000000000f0c7348 */ /* 0x005fea0003c00000 */
[----:B------:R-:W-:Y:S02]  /*160c0*/  ELECT P6, UR62, PT ;  /* 0x00000000003e782f */ /* 0x000fe400038c0000 */
[----:B------:R-:W-:Y:S01]  /*160d0*/  MOV R14, UR62 ;  /* 0x0000003e000e7c02 */ /* 0x000fe20008000f00 */
[----:B0-2---:R-:W-:Y:S10]  /*160e0*/  ENDCOLLECTIVE ;  /* 0x000000000000791b */ /* 0x005ff40003800000 */
.L_x_3567:
[----:B------:R-:W-:Y:S05]  /*160f0*/  BSYNC B0 ;  /* 0x0000000000007941 */ /* 0x000fea0003800000 */
.L_x_3566:
[----:B------:R-:W-:Y:S05]  /*16100*/  BRA `(.L_x_3568) ;  /* 0xffffffac00647947 */ /* 0x000fea000383ffff */
.L_x_3461:
[----:B0-----:R0:W1:Y:S02]  /*16110*/  SYNCS.PHASECHK.TRANS64.TRYWAIT P0, [R0+URZ+0x36840], R2 ;  /* 0x03684002000075a7 */ /* 0x001064000800017f */
[----:B-1----:R-:W-:Y:S05]  /*16120*/  @!P0 NANOSLEEP.SYNCS 0x989680 ;  /* 0x009896800000895d */ /* 0x002fea0003900000 */
[----:B------:R-:W1:Y:S02]  /*16130*/  @!P0 SYNCS.PHASECHK.TRANS64 P0, [R0+URZ+0x36840], R2 ;  /* 0x03684002000085a7 */ /* 0x000e64000800007f */
[----:B-1----:R-:W-:Y:S05]  /*16140*/  @!P0 BRA `(.L_x_3461) ;  /* 0xfffffffc00f08947 */ /* 0x002fea000383ffff */
[----:B------:R-:W-:Y:S05]  /*16150*/  BRA `(.L_x_3569) ;  /* 0xffffffac00c87947 */ /* 0x000fea000383ffff */
.L_x_3465:
        /* <DEDUP_REMOVED lines=9> */
.L_x_3570:
[----:B------:R-:W-:Y:S02]  /*161f0*/  IMAD.MOV.U32 R13, RZ, RZ, R4 ;  /* 0x000000ffff0d7224 */ /* 0x000fe400078e0004 */
[----:B------:R-:W-:-:S07]  /*16200*/  IMAD.MOV.U32 R6, RZ, RZ, R14 ;  /* 0x000000ffff067224 */ /* 0x000fce00078e000e */
[----:B------:R-:W-:Y:S05]  /*16210*/  WARPSYNC.COLLECTIVE R15, `(.L_x_3571) ;  /* 0x000000000f087348 */ /* 0x000fea0003c00000 */
[----:B------:R0:W1:Y:S02]  /*16220*/  SHFL.IDX P6, R14, R13, R12, R11 ;  /* 0x0000000c0d0e7389 */ /* 0x00006400000c000b */
[----:B01----:R-:W-:Y:S01]  /*16230*/  ENDCOLLECTIVE ;  /* 0x000000000000791b */ /* 0x003fe20003800000 */
.L_x_3571:
[----:B------:R-:W-:Y:S01]  /*16240*/  ULDC.64 UR4, c[0x0][0x208] ;  /* 0x0000820000047ab9 */ /* 0x000fe20000000a00 */
[----:B------:R-:W-:Y:S02]  /*16250*/  IMAD.MOV.U32 R13, RZ, RZ, R3 ;  /* 0x000000ffff0d7224 */ /* 0x000fe400078e0003 */
[----:B------:R-:W-:Y:S02]  /*16260*/  IMAD.MOV.U32 R12, RZ, RZ, 0x1 ;  /* 0x00000001ff0c7424 */ /* 0x000fe400078e00ff */
[----:B------:R-:W-:Y:S02]  /*16270*/  IMAD.MOV.U32 R7, RZ, RZ, R14 ;  /* 0x000000ffff077224 */ /* 0x000fe400078e000e */
[----:B------:R-:W-:Y:S02]  /*16280*/  IMAD R2, R9, R8, RZ ;  /* 0x0000000809027224 */ /* 0x000fe400078e02ff */
[----:B------:R-:W0:Y:S01]  /*16290*/  S2R R9, SR_TID.X ;  /* 0x0000000000097919 */ /* 0x000e220000002100 */
[----:B------:R-:W-:-:S05]  /*162a0*/  IMAD.SHL.U32 R8, R0, 0x8, RZ ;  /* 0x0000000800087824 */ /* 0x000fca00078e00ff */
[----:B------:R-:W-:Y:S02]  /*162b0*/  LOP3.LUT R8, R8, 0x38, RZ, 0xc0, !PT ;  /* 0x0000003808087812 */ /* 0x000fe400078ec0ff */
[----:B0-----:R-:W-:-:S04]  /*162c0*/  LOP3.LUT R9, R9, 0x7f, RZ, 0xc0, !PT ;  /* 0x0000007f09097812 */ /* 0x001fc800078ec0ff */
[----:B------:R-:W-:-:S05]  /*162d0*/  SHF.R.U32.HI R9, RZ, 0x3, R9 ;  /* 0x00000003ff097819 */ /* 0x000fca0000011609 */
[----:B------:R-:W-:-:S04]  /*162e0*/  IMAD.IADD R0, R9, 0x1, R5 ;  /* 0x0000000109007824 */ /* 0x000fc800078e0205 */
[C---:B------:R-:W-:Y:S01]  /*162f0*/  VIADD R5, R0.reuse, 0x10 ;  /* 0x0000001000057836 */ /* 0x040fe20000000000 */
[----:B------:R-:W-:-:S13]  /*16300*/  ISETP.GE.AND P3, PT, R0, R2, PT ;  /* 0x000000020000720c */ /* 0x000fda0003f66270 */
        /* <DEDUP_REMOVED lines=15> */
.L_x_3572:
[----:B------:R-:W-:Y:S02]  /*16400*/  IMAD.MOV.U32 R13, RZ, RZ, R4 ;  /* 0x000000ffff0d7224 */ /* 0x000fe400078e0004 */
[----:B------:R-:W-:-:S07]  /*16410*/  IMAD.MOV.U32 R9, RZ, RZ, R14 ;  /* 0x000000ffff097224 */ /* 0x000fce00078e000e */
[----:B------:R-:W-:Y:S05]  /*16420*/  WARPSYNC.COLLECTIVE R15, `(.L_x_3573) ;  /* 0x000000000f087348 */ /* 0x000fea0003c00000 */
[----:B------:R0:W1:Y:S02]  /*16430*/  SHFL.IDX P6, R14, R13, R12, R11 ;  /* 0x0000000c0d0e7389 */ /* 0x00006400000c000b */
[----:B01----:R-:W-:Y:S01]  /*16440*/  ENDCOLLECTIVE ;  /* 0x000000000000791b */ /* 0x003fe20003800000 */
.L_x_3573:
[----:B------:R-:W-:Y:S01]  /*16450*/  ULDC.64 UR4, c[0x0][0x208] ;  /* 0x0000820000047ab9 */ /* 0x000fe20000000a00 */
[----:B------:R-:W-:Y:S02]  /*16460*/  IMAD.MOV.U32 R13, RZ, RZ, R3 ;  /* 0x000000ffff0d7224 */ /* 0x000fe400078e0003 */
[----:B------:R-:W-:Y:S02]  /*16470*/  IMAD.MOV.U32 R12, RZ, RZ, 0x2 ;  /* 0x00000002ff0c7424 */ /* 0x000fe400078e00ff */
[----:B------:R-:W-:-:S05]  /*16480*/  IMAD.MOV.U32 R5, RZ, RZ, R14 ;  /* 0x000000ffff057224 */ /* 0x000fca00078e000e */
[----:B------:R-:W-:-:S05]  /*16490*/  @!P3 LEA R8, P5, R8, R5, 0x1 ;  /* 0x000000050808b211 */ /* 0x000fca00078a08ff */
[----:B------:R-:W-:Y:S02]  /*164a0*/  @!P3 IMAD.X R5, RZ, RZ, R9, P5 ;  /* 0x000000ffff05b224 */ /* 0x000fe400028e0609 */
[----:B------:R-:W-:Y:S01]  /*164b0*/  @!P3 IMAD.MOV.U32 R6, RZ, RZ, R8 ;  /* 0x000000ffff06b224 */ /* 0x000fe200078e0008 */
[----:B------:R-:W0:Y:S01]  /*164c0*/  S2R R9, SR_TID.X ;  /* 0x0000000000097919 */ /* 0x000e220000002100 */
[----:B------:R-:W-:Y:S02]  /*164d0*/  @!P3 IMAD.MOV.U32 R7, RZ, RZ, R5 ;  /* 0x000000ffff07b224 */ /* 0x000fe400078e0005 */
[----:B------:R-:W-:-:S03]  /*164e0*/  VIADD R5, R0, 0x20 ;  /* 0x0000002000057836 */ /* 0x000fc60000000000 */
[----:B------:R-:W-:Y:S01]  /*164f0*/  @!PT LDS RZ, [RZ] ;  /* 0x00000000fffff984 */ /* 0x000fe20000000800 */
[----:B------:R-:W-:Y:S01]  /*16500*/  @!PT LDS RZ, [RZ] ;  /* 0x00000000fffff984 */ /* 0x000fe20000000800 */
[----:B------:R-:W-:Y:S01]  /*16510*/  @!PT LDS RZ, [RZ] ;  /* 0x00000000fffff984 */ /* 0x000fe20000000800 */
[----:B------:R1:W-:Y:S04]  /*16520*/  @!P3 LDGSTS.E.BYPASS.LTC128B.128 [R10+0x15c00], desc[UR4][R6.64], !P2 ;  /* 0x15c00000060abfae */ /* 0x0003e8000d101d44 */
[----:B------:R1:W-:Y:S04]  /*16530*/  @!P3 LDGSTS.E.BYPASS.LTC128B.128 [R10+0x19c00], desc[UR4][R6.64+0x80], !P1 ;  /* 0x19c00080060abfae */ /* 0x0003e8000c901d44 */
[----:B------:R1:W-:Y:S01]  /*16540*/  @!P3 LDGSTS.E.BYPASS.LTC128B.128 [R10+0x1dc00], desc[UR4][R6.64+0x100], !P0 ;  /* 0x1dc00100060abfae */ /* 0x0003e2000c101d44 */
[----:B------:R-:W-:-:S13]  /*16550*/  ISETP.GE.AND P3, PT, R5, R2, PT ;  /* 0x000000020500720c */ /* 0x000fda0003f66270 */
[----:B01----:R-:W-:Y:S05]  /*16560*/  WARPSYNC.COLLECTIVE R15, `(.L_x_3574) ;  /* 0x000000000f087348 */ /* 0x003fea0003c00000 */
[----:B------:R2:W3:Y:S02]  /*16570*/  SHFL.IDX P6, R14, R13, R12, R11 ;  /* 0x0000000c0d0e7389 */ /* 0x0004e400000c000b */
[----:B0123--:R-:W-:Y:S01]  /*16580*/  ENDCOLLECTIVE ;  /* 0x000000000000791b */ /* 0x00ffe20003800000 */
.L_x_3574:
[----:B------:R-:W-:Y:S02]  /*16590*/  IMAD.MOV.U32 R13, RZ, RZ, R4 ;  /* 0x000000ffff0d7224 */ /* 0x000fe400078e0004 */
[----:B------:R-:W-:-:S05]  /*165a0*/  IMAD.SHL.U32 R9, R9, 0x8, RZ ;  /* 0x0000000809097824 */ /* 0x000fca00078e00ff */
[----:B------:R-:W-:Y:S01]  /*165b0*/  LOP3.LUT R9, R9, 0x38, RZ, 0xc0, !PT ;  /* 0x0000003809097812 */ /* 0x000fe200078ec0ff */
[----:B------:R-:W-:-:S07]  /*165c0*/  IMAD.MOV.U32 R8, RZ, RZ, R14 ;  /* 0x000000ffff087224 */ /* 0x000fce00078e000e */
[----:B------:R-:W-:Y:S05]  /*165d0*/  WARPSYNC.COLLECTIVE R15, `(.L_x_3575) ;  /* 0x000000000f087348 */ /* 0x000fea0003c00000 */
[----:B------:R0:W1:Y:S02]  /*165e0*/  SHFL.IDX P6, R14, R13, R12, R11 ;  /* 0x0000000c0d0e7389 */ /* 0x00006400000c000b */
[----:B01----:R-:W-:Y:S01]  /*165f0*/  ENDCOLLECTIVE ;  /* 0x000000000000791b */ /* 0x003fe20003800000 */
.L_x_3575:
        /* <DEDUP_REMOVED lines=19> */
.L_x_3576:
[----:B------:R-:W-:Y:S02]  /*16730*/  IMAD.MOV.U32 R13, RZ, RZ, R4 ;  /* 0x000000ffff0d7224 */ /* 0x000fe400078e0004 */
[----:B------:R-:W-:-:S07]  /*16740*/  IMAD.MOV.U32 R6, RZ, RZ, R14 ;  /* 0x000000ffff067224 */ /* 0x000fce00078e000e */
[----:B------:R-:W-:Y:S05]  /*16750*/  WARPSYNC.COLLECTIVE R15, `(.L_x_3577) ;  /* 0x000000000f087348 */ /* 0x000fea0003c00000 */
[----:B------:R0:W1:Y:S02]  /*16760*/  SHFL.IDX P6, R14, R13, R12, R11 ;  /* 0x0000000c0d0e7389 */ /* 0x00006400000c000b */
[----:B01----:R-:W-:Y:S01]  /*16770*/  ENDCOLLECTIVE ;  /* 0x000000000000791b */ /* 0x003fe20003800000 */
.L_x_3577:
        /* <DEDUP_REMOVED lines=19> */
.L_x_3578:
[----:B------:R-:W-:Y:S02]  /*168b0*/  IMAD.MOV.U32 R13, RZ, RZ, R4 ;  /* 0x000000ffff0d7224 */ /* 0x000fe400078e0004 */
[----:B------:R-:W-:-:S07]  /*168c0*/  IMAD.MOV.U32 R6, RZ, RZ, R14 ;  /* 0x000000ffff067224 */ /* 0x000fce00078e000e */
[----:B------:R-:W-:Y:S05]  /*168d0*/  WARPSYNC.COLLECTIVE R15, `(.L_x_3579) ;  /* 0x000000000f087348 */ /* 0x000fea0003c00000 */
[----:B------:R0:W1:Y:S02]  /*168e0*/  SHFL.IDX P6, R14, R13, R12, R11 ;  /* 0x0000000c0d0e7389 */ /* 0x00006400000c000b */
[----:B01----:R-:W-:Y:S01]  /*168f0*/  ENDCOLLECTIVE ;  /* 0x000000000000791b */ /* 0x003fe20003800000 */
.L_x_3579:
        /* <DEDUP_REMOVED lines=19> */
.L_x_3580:
[----:B------:R-:W-:Y:S02]  /*16a30*/  IMAD.MOV.U32 R13, RZ, RZ, R4 ;  /* 0x000000ffff0d7224 */ /* 0x000fe400078e0004 */
[----:B------:R-:W-:-:S07]  /*16a40*/  IMAD.MOV.U32 R6, RZ, RZ, R14 ;  /* 0x000000ffff067224 */ /* 0x000fce00078e000e */
[----:B------:R-:W-:Y:S05]  /*16a50*/  WARPSYNC.COLLECTIVE R15, `(.L_x_3581) ;  /* 0x000000000f087348 */ /* 0x000fea0003c00000 */
[----:B------:R0:W1:Y:S02]  /*16a60*/  SHFL.IDX P6, R14, R13, R12, R11 ;  /* 0x0000000c0d0e7389 */ /* 0x00006400000c000b */
[----:B01----:R-:W-:Y:S01]  /*16a70*/  ENDCOLLECTIVE ;  /* 0x000000000000791b */ /* 0x003fe20003800000 */
.L_x_3581:
        /* <DEDUP_REMOVED lines=17> */
.L_x_3582:
[----:B------:R-:W-:-:S05]  /*16b90*/  VIADD R7, R0, 0x60 ;  /* 0x0000006000077836 */ /* 0x000fca0000000000 */
[----:B------:R-:W-:Y:S01]  /*16ba0*/  ISETP.GE.AND P4, PT, R7, R2, PT ;  /* 0x000000020700720c */ /* 0x000fe20003f86270 */
[----:B------:R-:W-:Y:S02]  /*16bb0*/  IMAD.MOV.U32 R13, RZ, RZ, R4 ;  /* 0x000000ffff0d7224 */ /* 0x000fe400078e0004 */
[----:B------:R-:W-:-:S10]  /*16bc0*/  IMAD.MOV.U32 R6, RZ, RZ, R14 ;  /* 0x000000ffff067224 */ /* 0x000fd400078e000e */
[----:B------:R-:W-:Y:S05]  /*16bd0*/  WARPSYNC.COLLECTIVE R15, `(.L_x_3583) ;  /* 0x000000000f087348 */ /* 0x000fea0003c00000 */
[----:B------:R0:W1:Y:S02]  /*16be0*/  SHFL.IDX P6, R14, R13, R12, R11 ;  /* 0x0000000c0d0e7389 */ /* 0x00006400000c000b */
[----:B01----:R-:W-:Y:S01]  /*16bf0*/  ENDCOLLECTIVE ;  /* 0x000000000000791b */ /* 0x003fe20003800000 */
.L_x_3583:
        /* <DEDUP_REMOVED lines=17> */
.L_x_3584:
[----:B------:R-:W-:Y:S02]  /*16d10*/  IMAD.MOV.U32 R13, RZ, RZ, R4 ;  /* 0x000000ffff0d7224 */ /* 0x000fe400078e0004 */
[----:B------:R-:W-:-:S07]  /*16d20*/  IMAD.MOV.U32 R5, RZ, RZ, R14 ;  /* 0x000000ffff057224 */ /* 0x000fce00078e000e */
[----:B------:R-:W-:Y:S05]  /*16d30*/  WARPSYNC.COLLECTIVE R15, `(.L_x_3585) ;  /* 0x000000000f087348 */ /* 0x000fea0003c00000 */
[----:B------:R0:W1:Y:S02]  /*16d40*/  SHFL.IDX P6, R14, R13, R12, R11 ;  /* 0x0000000c0d0e7389 */ /* 0x00006400000c000b */
[----:B01----:R-:W-:Y:S01]  /*16d50*/  ENDCOLLECTIVE ;  /* 0x000000000000791b */ /* 0x003fe20003800000 */
.L_x_3585:
[----:B------:R-:W-:Y:S01]  /*16d60*/  IMAD.MOV.U32 R3, RZ, RZ, R14 ;  /* 0x000000ffff037224 */ /* 0x000fe200078e000e */
[----:B------:R-:W-:Y:S06]  /*16d70*/  BRA `(.L_x_3586) ;  /* 0xffffffb000647947 */ /* 0x000fec000383ffff */
.L_x_3470:
[----:B0-----:R0:W3:Y:S02]  /*16d80*/  SYNCS.PHASECHK.TRANS64.TRYWAIT P0, [R18+URZ+0x36820], R0 ;  /* 0x03682000120075a7 */ /* 0x0010e4000800017f */
[----:B---3--:R-:W-:Y:S05]  /*16d90*/  @!P0 NANOSLEEP.SYNCS 0x989680 ;  /* 0x009896800000895d */ /* 0x008fea0003900000 */
[----:B------:R-:W3:Y:S02]  /*16da0*/  @!P0 SYNCS.PHASECHK.TRANS64 P0, [R18+URZ+0x36820], R0 ;  /* 0x03682000120085a7 */ /* 0x000ee4000800007f */
[----:B---3--:R-:W-:Y:S05]  /*16db0*/  @!P0 BRA `(.L_x_3470) ;  /* 0xfffffffc00f08947 */ /* 0x008fea000383ffff */
[----:B------:R-:W-:Y:S05]  /*16dc0*/  BRA `(.L_x_3587) ;  /* 0xffffffb000e87947 */ /* 0x000fea000383ffff */
.L_x_3479:
[----:B-1----:R1:W2:Y:S02]  /*16dd0*/  SYNCS.PHASECHK.TRANS64.TRYWAIT P0, [R3+URZ+0x36840], R2 ;  /* 0x03684002030075a7 */ /* 0x0022a4000800017f */
[----:B--2---:R-:W-:Y:S05]  /*16de0*/  @!P0 NANOSLEEP.SYNCS 0x989680 ;  /* 0x009896800000895d */ /* 0x004fea0003900000 */
[----:B------:R-:W2:Y:S02]  /*16df0*/  @!P0 SYNCS.PHASECHK.TRANS64 P0, [R3+URZ+0x36840], R2 ;  /* 0x03684002030085a7 */ /* 0x000ea4000800007f */
[----:B--2---:R-:W-:Y:S05]  /*16e00*/  @!P0 BRA `(.L_x_3479) ;  /* 0xfffffffc00f08947 */ /* 0x004fea000383ffff */
[----:B------:R-:W-:Y:S05]  /*16e10*/  BRA `(.L_x_3588) ;  /* 0xffffffb400c87947 */ /* 0x000fea000383ffff */
.L_x_3486:
[----:B-1----:R1:W2:Y:S02]  /*16e20*/  SYNCS.PHASECHK.TRANS64.TRYWAIT P0, [R3+URZ+0x60], R2 ;  /* 0x00006002030075a7 */ /* 0x0022a4000800017f */
[----:B--2---:R-:W-:Y:S05]  /*16e30*/  @!P0 NANOSLEEP.SYNCS 0x989680 ;  /* 0x009896800000895d */ /* 0x004fea0003900000 */
[----:B------:R-:W2:Y:S02]  /*16e40*/  @!P0 SYNCS.PHASECHK.TRANS64 P0, [R3+URZ+0x60], R2 ;  /* 0x00006002030085a7 */ /* 0x000ea4000800007f */
[----:B--2---:R-:W-:Y:S05]  /*16e50*/  @!P0 BRA `(.L_x_3486) ;  /* 0xfffffffc00f08947 */ /* 0x004fea000383ffff */
[----:B------:R-:W-:Y:S05]  /*16e60*/  BRA `(.L_x_3589) ;  /* 0xffffffb800dc7947 */ /* 0x000fea000383ffff */
.L_x_3496:
[----:B-1----:R1:W2:Y:S02]  /*16e70*/  SYNCS.PHASECHK.TRANS64.TRYWAIT P0, [R3+URZ+0x36840], R2 ;  /* 0x03684002030075a7 */ /* 0x0022a4000800017f */
[----:B--2---:R-:W-:Y:S05]  /*16e80*/  @!P0 NANOSLEEP.SYNCS 0x989680 ;  /* 0x009896800000895d */ /* 0x004fea0003900000 */
[----:B------:R-:W2:Y:S02]  /*16e90*/  @!P0 SYNCS.PHASECHK.TRANS64 P0, [R3+URZ+0x36840], R2 ;  /* 0x03684002030085a7 */ /* 0x000ea4000800007f */
[----:B--2---:R-:W-:Y:S05]  /*16ea0*/  @!P0 BRA `(.L_x_3496) ;  /* 0xfffffffc00f08947 */ /* 0x004fea000383ffff */
[----:B------:R-:W-:Y:S05]  /*16eb0*/  BRA `(.L_x_3590) ;  /* 0xffffffc000ac7947 */ /* 0x000fea000383ffff */
.L_x_3503:
[----:B0-----:R0:W1:Y:S02]  /*16ec0*/  SYNCS.PHASECHK.TRANS64.TRYWAIT P0, [R2+URZ+0x60], R3 ;  /* 0x00006003020075a7 */ /* 0x001064000800017f */
[----:B-1----:R-:W-:Y:S05]  /*16ed0*/  @!P0 NANOSLEEP.SYNCS 0x989680 ;  /* 0x009896800000895d */ /* 0x002fea0003900000 */
[----:B------:R-:W1:Y:S02]  /*16ee0*/  @!P0 SYNCS.PHASECHK.TRANS64 P0, [R2+URZ+0x60], R3 ;  /* 0x00006003020085a7 */ /* 0x000e64000800007f */
[----:B-1----:R-:W-:Y:S05]  /*16ef0*/  @!P0 BRA `(.L_x_3503) ;  /* 0xfffffffc00f08947 */ /* 0x002fea000383ffff */
[----:B------:R-:W-:Y:S05]  /*16f00*/  BRA `(.L_x_3591) ;  /* 0xffffffc400c07947 */ /* 0x000fea000383ffff */
.L_x_3513:
[----:B--2---:R2:W3:Y:S02]  /*16f10*/  SYNCS.PHASECHK.TRANS64.TRYWAIT P0, [R2+URZ+0x36840], R3 ;  /* 0x03684003020075a7 */ /* 0x0044e4000800017f */
[----:B---3--:R-:W-:Y:S05]  /*16f20*/  @!P0 NANOSLEEP.SYNCS 0x989680 ;  /* 0x009896800000895d */ /* 0x008fea0003900000 */
[----:B------:R-:W3:Y:S02]  /*16f30*/  @!P0 SYNCS.PHASECHK.TRANS64 P0, [R2+URZ+0x36840], R3 ;  /* 0x03684003020085a7 */ /* 0x000ee4000800007f */
[----:B---3--:R-:W-:Y:S05]  /*16f40*/  @!P0 BRA `(.L_x_3513) ;  /* 0xfffffffc00f08947 */ /* 0x008fea000383ffff */
[----:B------:R-:W-:Y:S05]  /*16f50*/  BRA `(.L_x_3592) ;  /* 0xffffffcc00607947 */ /* 0x000fea000383ffff */
.L_x_3520:
[----:B0-----:R0:W1:Y:S02]  /*16f60*/  SYNCS.PHASECHK.TRANS64.TRYWAIT P0, [R2+URZ+0x60], R5 ;  /* 0x00006005020075a7 */ /* 0x001064000800017f */
[----:B-1----:R-:W-:Y:S05]  /*16f70*/  @!P0 NANOSLEEP.SYNCS 0x989680 ;  /* 0x009896800000895d */ /* 0x002fea0003900000 */
[----:B------:R-:W1:Y:S02]  /*16f80*/  @!P0 SYNCS.PHASECHK.TRANS64 P0, [R2+URZ+0x60], R5 ;  /* 0x00006005020085a7 */ /* 0x000e64000800007f */
[----:B-1----:R-:W-:Y:S05]  /*16f90*/  @!P0 BRA `(.L_x_3520) ;  /* 0xfffffffc00f08947 */ /* 0x002fea000383ffff */
[----:B------:R-:W-:Y:S05]  /*16fa0*/  BRA `(.L_x_3593) ;  /* 0xffffffd000747947 */ /* 0x000fea000383ffff */
.L_x_3532:
[----:B--2---:R2:W3:Y:S02]  /*16fb0*/  SYNCS.PHASECHK.TRANS64.TRYWAIT P0, [R0+URZ+0x36860], R2 ;  /* 0x03686002000075a7 */ /* 0x0044e4000800017f */
[----:B---3--:R-:W-:Y:S05]  /*16fc0*/  @!P0 NANOSLEEP.SYNCS 0x989680 ;  /* 0x009896800000895d */ /* 0x008fea0003900000 */
[----:B------:R-:W3:Y:S02]  /*16fd0*/  @!P0 SYNCS.PHASECHK.TRANS64 P0, [R0+URZ+0x36860], R2 ;  /* 0x03686002000085a7 */ /* 0x000ee4000800007f */
[----:B---3--:R-:W-:Y:S05]  /*16fe0*/  @!P0 BRA `(.L_x_3532) ;  /* 0xfffffffc00f08947 */ /* 0x008fea000383ffff */
[----:B------:R-:W-:Y:S05]  /*16ff0*/  BRA `(.L_x_3594) ;  /* 0xffffffd800007947 */ /* 0x000fea000383ffff */
.L_x_3540:
[----:B------:R-:W3:Y:S01]  /*17000*/  LDL R3, [R1] ;  /* 0x0000000001037983 */ /* 0x000ee20000100800 */
[----:B------:R-:W-:Y:S01]  /*17010*/  BSSY B0, `(.L_x_3595) ;  /* 0x0000008000007945 */ /* 0x000fe20003800000 */
[----:B0-----:R-:W-:Y:S02]  /*17020*/  IMAD.MOV.U32 R12, RZ, RZ, RZ ;  /* 0x000000ffff0c7224 */ /* 0x001fe400078e00ff */
[----:B--2---:R-:W-:Y:S02]  /*17030*/  IMAD.MOV.U32 R11, RZ, RZ, 0x1f ;  /* 0x0000001fff0b7424 */ /* 0x004fe400078e00ff */
[----:B------:R-:W-:Y:S02]  /*17040*/  IMAD.MOV.U32 R15, RZ, RZ, -0x1 ;  /* 0xffffffffff0f7424 */ /* 0x000fe400078e00ff */
[----:B---3--:R-:W-:-:S07]  /*17050*/  IMAD.MOV.U32 R13, RZ, RZ, R3 ;  /* 0x000000ffff0d7224 */ /* 0x008fce00078e0003 */
[----:B-1----:R-:W-:Y:S05]  /*17060*/  WARPSYNC.COLLECTIVE R15, `(.L_x_3596) ;  /* 0x000000000f087348 */ /* 0x002fea0003c00000 */
[----:B------:R0:W2:Y:S02]  /*17070*/  SHFL.IDX P6, R14, R13, R12, R11 ;  /* 0x0000000c0d0e7389 */ /* 0x0000a400000c000b */
[----:B012---:R-:W-:Y:S01]  /*17080*/  ENDCOLLECTIVE ;  /* 0x000000000000791b */ /* 0x007fe20003800000 */
.L_x_3596:
[----:B------:R-:W-:Y:S05]  /*17090*/  BSYNC B0 ;  /* 0x0000000000007941 */ /* 0x000fea0003800000 */
.L_x_3595:
        /* <DEDUP_REMOVED lines=9> */
.L_x_3597:
        /* <DEDUP_REMOVED lines=26> */
.L_x_3598:
        /* <DEDUP_REMOVED lines=8> */
.L_x_3599:
        /* <DEDUP_REMOVED lines=8> */
.L_x_3600:
        /* <DEDUP_REMOVED lines=8> */
.L_x_3601:
        /* <DEDUP_REMOVED lines=8> */
.L_x_3602:
        /* <DEDUP_REMOVED lines=9> */
.L_x_3603:
[----:B------:R-:W-:Y:S01]  /*17560*/  IMAD.MOV.U32 R9, RZ, RZ, R14 ;  /* 0x000000ffff097224 */ /* 0x000fe200078e000e */
[----:B------:R-:W-:Y:S06]  /*17570*/  BRA `(.L_x_3604) ;  /* 0xffffffd800b07947 */ /* 0x000fec000383ffff */
.L_x_3543:
        /* <DEDUP_REMOVED lines=8> */
.L_x_3606:
[----:B------:R-:W-:Y:S05]  /*17600*/  BSYNC B0 ;  /* 0x0000000000007941 */ /* 0x000fea0003800000 */
.L_x_3605:
        /* <DEDUP_REMOVED lines=10> */
.L_x_3607:
        /* <DEDUP_REMOVED lines=8> */
.L_x_3608:
        /* <DEDUP_REMOVED lines=8> */
.L_x_3609:
        /* <DEDUP_REMOVED lines=8> */
.L_x_3610:
        /* <DEDUP_REMOVED lines=9> */
.L_x_3611:
[----:B------:R-:W-:Y:S01]  /*178c0*/  IMAD.MOV.U32 R9, RZ, RZ, R14 ;  /* 0x000000ffff097224 */ /* 0x000fe200078e000e */
[----:B------:R-:W-:Y:S06]  /*178d0*/  BRA `(.L_x_3612) ;  /* 0xffffffd800887947 */ /* 0x000fec000383ffff */
.L_x_3545:
[----:B------:R-:W-:Y:S01]  /*178e0*/  BSSY B0, `(.L_x_3613) ;  /* 0x0000006000007945 */ /* 0x000fe20003800000 */
[----:B------:R-:W-:Y:S01]  /*178f0*/  PLOP3.LUT P6, PT, P6, PT, PT, 0x8, 0x0 ;  /* 0x000000000000781c */ /* 0x000fe200037ce170 */
[----:B------:R-:W-:-:S12]  /*17900*/  IMAD.MOV.U32 R15, RZ, RZ, -0x1 ;  /* 0xffffffffff0f7424 */ /* 0x000fd800078e00ff */
[----:B0-----:R-:W-:Y:S05]  /*17910*/  WARPSYNC.COLLECTIVE R15, `(.L_x_3614) ;  /* 0x000000000f087348 */ /* 0x001fea0003c00000 */
[----:B------:R-:W-:Y:S01]  /*17920*/  VOTE.ANY R14, PT, P6 ;  /* 0x00000000000e7806 */ /* 0x000fe200030e0100 */
[----:B0-----:R-:W-:Y:S06]  /*17930*/  ENDCOLLECTIVE ;  /* 0x000000000000791b */ /* 0x001fec0003800000 */
.L_x_3614:
[----:B------:R-:W-:Y:S05]  /*17940*/  BSYNC B0 ;  /* 0x0000000000007941 */ /* 0x000fea0003800000 */
.L_x_3613:
        /* <DEDUP_REMOVED lines=9> */
.L_x_3615:
[----:B------:R-:W-:Y:S02]  /*179e0*/  IMAD.MOV.U32 R13, RZ, RZ, R7 ;  /* 0x000000ffff0d7224 */ /* 0x000fe400078e0007 */
[----:B------:R-:W-:-:S07]  /*179f0*/  IMAD.MOV.U32 R5, RZ, RZ, R14 ;  /* 0x000000ffff057224 */ /* 0x000fce00078e000e */
[----:B------:R-:W-:Y:S05]  /*17a00*/  WARPSYNC.COLLECTIVE R15, `(.L_x_3616) ;  /* 0x000000000f087348 */ /* 0x000fea0003c00000 */
[----:B------:R0:W1:Y:S02]  /*17a10*/  SHFL.IDX P6, R14, R13, R12, R11 ;  /* 0x0000000c0d0e7389 */ /* 0x00006400000c000b */
[----:B01----:R-:W-:Y:S01]  /*17a20*/  ENDCOLLECTIVE ;  /* 0x000000000000791b */ /* 0x003fe20003800000 */
.L_x_3616:
[----:B------:R-:W-:Y:S01]  /*17a30*/  IMAD.MOV.U32 R7, RZ, RZ, R14 ;  /* 0x000000ffff077224 */ /* 0x000fe200078e000e */
[----:B------:R-:W-:Y:S06]  /*17a40*/  BRA `(.L_x_3617) ;  /* 0xffffffd800687947 */ /* 0x000fec000383ffff */
.L_x_3547:
[----:B------:R-:W-:Y:S01]  /*17a50*/  BSSY B0, `(.L_x_3618) ;  /* 0x0000007000007945 */ /* 0x000fe20003800000 */
[----:B------:R-:W-:Y:S02]  /*17a60*/  IMAD.MOV.U32 R13, RZ, RZ, R2 ;  /* 0x000000ffff0d7224 */ /* 0x000fe400078e0002 */
[----:B------:R-:W-:Y:S02]  /*17a70*/  IMAD.MOV.U32 R11, RZ, RZ, 0x1f ;  /* 0x0000001fff0b7424 */ /* 0x000fe400078e00ff */
[----:B------:R-:W-:-:S07]  /*17a80*/  IMAD.MOV.U32 R15, RZ, RZ, -0x1 ;  /* 0xffffffffff0f7424 */ /* 0x000fce00078e00ff */
[----:B0123--:R-:W-:Y:S05]  /*17a90*/  WARPSYNC.COLLECTIVE R15, `(.L_x_3619) ;  /* 0x000000000f087348 */ /* 0x00ffea0003c00000 */
[----:B------:R4:W0:Y:S02]  /*17aa0*/  SHFL.IDX P6, R14, R13, R12, R11 ;  /* 0x0000000c0d0e7389 */ /* 0x00082400000c000b */
[----:B01234-:R-:W-:Y:S01]  /*17ab0*/  ENDCOLLECTIVE ;  /* 0x000000000000791b */ /* 0x01ffe20003800000 */
.L_x_3619:
[----:B------:R-:W-:Y:S05]  /*17ac0*/  BSYNC B0 ;  /* 0x0000000000007941 */ /* 0x000fea0003800000 */
.L_x_3618:
[----:B------:R-:W-:Y:S01]  /*17ad0*/  IMAD.MOV.U32 R2, RZ, RZ, R14 ;  /* 0x000000ffff027224 */ /* 0x000fe200078e000e */
[----:B------:R-:W-:Y:S06]  /*17ae0*/  BRA `(.L_x_3620) ;  /* 0xffffffd800587947 */ /* 0x000fec000383ffff */
.L_x_3551:
[----:B0-----:R0:W1:Y:S02]  /*17af0*/  SYNCS.PHASECHK.TRANS64.TRYWAIT P0, [R0+URZ+0x36820], R3 ;  /* 0x03682003000075a7 */ /* 0x001064000800017f */
[----:B-1----:R-:W-:Y:S05]  /*17b00*/  @!P0 NANOSLEEP.SYNCS 0x989680 ;  /* 0x009896800000895d */ /* 0x002fea0003900000 */
[----:B------:R-:W1:Y:S02]  /*17b10*/  @!P0 SYNCS.PHASECHK.TRANS64 P0, [R0+URZ+0x36820], R3 ;  /* 0x03682003000085a7 */ /* 0x000e64000800007f */
[----:B-1----:R-:W-:Y:S05]  /*17b20*/  @!P0 BRA `(.L_x_3551) ;  /* 0xfffffffc00f08947 */ /* 0x002fea000383ffff */
[----:B------:R-:W-:Y:S05]  /*17b30*/  BRA `(.L_x_3621) ;  /* 0xffffffdc00f07947 */ /* 0x000fea000383ffff */
.L_x_3552:
        /* <DEDUP_REMOVED lines=11> */
.L_x_3623:
[----:B------:R-:W-:Y:S05]  /*17bf0*/  BSYNC B0 ;  /* 0x0000000000007941 */ /* 0x000fea0003800000 */
.L_x_3622:
[----:B------:R-:W-:Y:S05]  /*17c00*/  BRA `(.L_x_3624) ;  /* 0xffffffdc00d87947 */ /* 0x000fea000383ffff */
.L_x_3555:
[----:B------:R-:W-:Y:S01]  /*17c10*/  BSSY B1, `(.L_x_3625) ;  /* 0x0000006000017945 */ /* 0x000fe20003800000 */
[----:B------:R-:W-:-:S07]  /*17c20*/  IMAD.MOV.U32 R15, RZ, RZ, -0x1 ;  /* 0xffffffffff0f7424 */ /* 0x000fce00078e00ff */
[----:B01----:R-:W-:Y:S05]  /*17c30*/  WARPSYNC.COLLECTIVE R15, `(.L_x_3626) ;  /* 0x000000000f0c7348 */ /* 0x003fea0003c00000 */
[----:B------:R-:W-:Y:S02]  /*17c40*/  ELECT P6, UR62, PT ;  /* 0x00000000003e782f */ /* 0x000fe400038c0000 */
[----:B------:R-:W-:Y:S01]  /*17c50*/  MOV R14, UR62 ;  /* 0x0000003e000e7c02 */ /* 0x000fe20008000f00 */
[----:B01----:R-:W-:Y:S10]  /*17c60*/  ENDCOLLECTIVE ;  /* 0x000000000000791b */ /* 0x003ff40003800000 */
.L_x_3626:
[----:B------:R-:W-:Y:S05]  /*17c70*/  BSYNC B1 ;  /* 0x0000000000017941 */ /* 0x000fea0003800000 */
.L_x_3625:
[----:B------:R-:W-:Y:S05]  /*17c80*/  BRA `(.L_x_3627) ;  /* 0xffffffdc00d07947 */ /* 0x000fea000383ffff */
.L_x_3557:
[----:B0-----:R0:W1:Y:S02]  /*17c90*/  SYNCS.PHASECHK.TRANS64.TRYWAIT P0, [R6+URZ], R5 ;  /* 0x00000005060075a7 */ /* 0x001064000800017f */
[----:B-1----:R-:W-:Y:S05]  /*17ca0*/  @!P0 NANOSLEEP.SYNCS 0x989680 ;  /* 0x009896800000895d */ /* 0x002fea0003900000 */
[----:B------:R-:W1:Y:S02]  /*17cb0*/  @!P0 SYNCS.PHASECHK.TRANS64 P0, [R6+URZ], R5 ;  /* 0x00000005060085a7 */ /* 0x000e64000800007f */
[----:B-1----:R-:W-:Y:S05]  /*17cc0*/  @!P0 BRA `(.L_x_3557) ;  /* 0xfffffffc00f08947 */ /* 0x002fea000383ffff */
[----:B------:R-:W-:Y:S05]  /*17cd0*/  BRA `(.L_x_3628) ;  /* 0xffffffe000107947 */ /* 0x000fea000383ffff */
.L_x_3558:
[----:B-1----:R1:W2:Y:S02]  /*17ce0*/  SYNCS.PHASECHK.TRANS64.TRYWAIT P0, [R7+URZ], R2 ;  /* 0x00000002070075a7 */ /* 0x0022a4000800017f */
[----:B--2---:R-:W-:Y:S05]  /*17cf0*/  @!P0 NANOSLEEP.SYNCS 0x989680 ;  /* 0x009896800000895d */ /* 0x004fea0003900000 */
[----:B------:R-:W2:Y:S02]  /*17d00*/  @!P0 SYNCS.PHASECHK.TRANS64 P0, [R7+URZ], R2 ;  /* 0x00000002070085a7 */ /* 0x000ea4000800007f */
[----:B--2---:R-:W-:Y:S05]  /*17d10*/  @!P0 BRA `(.L_x_3558) ;  /* 0xfffffffc00f08947 */ /* 0x004fea000383ffff */
[----:B------:R-:W-:Y:S05]  /*17d20*/  BRA `(.L_x_3629) ;  /* 0xffffffe000047947 */ /* 0x000fea000383ffff */
.L_x_3560:
[----:B--2---:R2:W3:Y:S02]  /*17d30*/  SYNCS.PHASECHK.TRANS64.TRYWAIT P0, [R4+URZ], R5 ;  /* 0x00000005040075a7 */ /* 0x0044e4000800017f */
[----:B---3--:R-:W-:Y:S05]  /*17d40*/  @!P0 NANOSLEEP.SYNCS 0x989680 ;  /* 0x009896800000895d */ /* 0x008fea0003900000 */
[----:B------:R-:W3:Y:S02]  /*17d50*/  @!P0 SYNCS.PHASECHK.TRANS64 P0, [R4+URZ], R5 ;  /* 0x00000005040085a7 */ /* 0x000ee4000800007f */
[----:B---3--:R-:W-:Y:S05]  /*17d60*/  @!P0 BRA `(.L_x_3560) ;  /* 0xfffffffc00f08947 */ /* 0x008fea000383ffff */
[----:B------:R-:W-:Y:S05]  /*17d70*/  BRA `(.L_x_3630) ;  /* 0xffffffe000087947 */ /* 0x000fea000383ffff */
.L_x_3631:
        /* <DEDUP_REMOVED lines=16> */
.L_x_14849:


//--------------------- .text._ZN7cutlass13device_kernelIN5flash11enable_sm90INS1_16FlashAttnFwdSm90INS1_25CollectiveMainloopFwdSm90ILi2EN4cute5tupleIJNS5_1CILi1EEES8_S8_EEENS6_IJNS7_ILi128EEENS7_ILi112EEENS7_ILi192EEEEEELi192ENS_10bfloat16_tEfNS_4arch4Sm90ELb0ELb0ELb0ELb1ELb0ELb1ELb0ELb1ELb1ELb1ELb1ELb0EEENS1_21CollectiveEpilogueFwdINS6_IJSA_SC_SB_EEES9_SE_SG_Li256ELb1ELb1ELb1ELb0EEENS1_36VarlenDynamicPersistentTileSchedulerILi128ELi112ELi256ELi128ELb1ELb1ELb1ELb0ELb1ELb1EEEEEEEEEvNT_6ParamsE --------------------------
	.section	.text._ZN7cutlass13device_kernelIN5flash11enable_sm90INS1_16FlashAttnFwdSm90INS1_25CollectiveMainloopFwdSm90ILi2EN4cute5tupleIJNS5_1CILi1EEES8_S8_EEENS6_IJNS7_ILi128EEENS7_ILi112EEENS7_ILi192EEEEEELi192ENS_10bfloat16_tEfNS_4arch4Sm90ELb0ELb0ELb0ELb1ELb0ELb1ELb0ELb1ELb1ELb1ELb1ELb0EEENS1_21CollectiveEpilogueFwdINS6_IJSA_SC_SB_EEES9_SE_SG_Li256ELb1ELb1ELb1ELb0EEENS1_36VarlenDynamicPersistentTileSchedulerILi128ELi112ELi256ELi128ELb1ELb1ELb1ELb0ELb1ELb1EEEEEEEEEvNT_6ParamsE,"ax",@progbits
	.align	128
.text._ZN7cutlass13device_kernelIN5flash11enable_sm90INS1_16FlashAttnFwdSm90INS1_25CollectiveMainloopFwdSm90ILi2EN4cute5tupleIJNS5_1CILi1EEES8_S8_EEENS6_IJNS7_ILi128EEENS7_ILi112EEENS7_ILi192EEEEEELi192ENS_10bfloat16_tEfNS_4arch4Sm90ELb0ELb0ELb0ELb1ELb0ELb1ELb0ELb1ELb1ELb1ELb1ELb0EEENS1_21CollectiveEpilogueFwdINS6_IJSA_SC_SB_EEES9_SE_SG_Li256ELb1ELb1ELb1ELb0EEENS1_36VarlenDynamicPersistentTileSchedulerILi128ELi112ELi256ELi128ELb1ELb1ELb1ELb0ELb1ELb1EEEEEEEEEvNT_6ParamsE:
        .type           _ZN7cutlass13device_kernelIN5flash11enable_sm90INS1_16FlashAttnFwdSm90INS1_25CollectiveMainloopFwdSm90ILi2EN4cute5tupleIJNS5_1CILi1EEES8_S8_EEENS6_IJNS7_ILi128EEENS7_ILi112EEENS7_ILi192EEEEEELi192ENS_10bfloat16_tEfNS_4arch4Sm90ELb0ELb0ELb0ELb1ELb0ELb1ELb0ELb1ELb1ELb1ELb1ELb0EEENS1_21CollectiveEpilogueFwdINS6_IJSA_SC_SB_EEES9_SE_SG_Li256ELb1ELb1ELb1ELb0EEENS1_36VarlenDynamicPersistentTileSchedulerILi128ELi112ELi256ELi128ELb1ELb1ELb1ELb0ELb1ELb1EEEEEEEEEvNT_6ParamsE,@function
        .size           _ZN7cutlass13device_kernelIN5flash11enable_sm90INS1_16FlashAttnFwdSm90INS1_25CollectiveMainloopFwdSm90ILi2EN4cute5tupleIJNS5_1CILi1EEES8_S8_EEENS6_IJNS7_ILi128EEENS7_ILi112EEENS7_ILi192EEEEEELi192ENS_10bfloat16_tEfNS_4arch4Sm90ELb0ELb0ELb0ELb1ELb0ELb1ELb0ELb1ELb1ELb1ELb1ELb0EEENS1_21CollectiveEpilogueFwdINS6_IJSA_SC_SB_EEES9_SE_SG_Li256ELb1ELb1ELb1ELb0EEENS1_36VarlenDynamicPersistentTileSchedulerILi128ELi112ELi256ELi128ELb1ELb1ELb1ELb0ELb1ELb1EEEEEEEEEvNT_6ParamsE,(.L_x_14850 - _ZN7cutlass13device_kernelIN5flash11enable_sm90INS1_16FlashAttnFwdSm90INS1_25CollectiveMainloopFwdSm90ILi2EN4cute5tupleIJNS5_1CILi1EEES8_S8_EEENS6_IJNS7_ILi128EEENS7_ILi112EEENS7_ILi192EEEEEELi192ENS_10bfloat16_tEfNS_4arch4Sm90ELb0ELb0ELb0ELb1ELb0ELb1ELb0ELb1ELb1ELb1ELb1ELb0EEENS1_21CollectiveEpilogueFwdINS6_IJSA_SC_SB_EEES9_SE_SG_Li256ELb1ELb1ELb1ELb0EEENS1_36VarlenDynamicPersistentTileSchedulerILi128ELi112ELi256ELi128ELb1ELb1ELb1ELb0ELb1ELb1EEEEEEEEEvNT_6ParamsE)
        .other          _ZN7cutlass13device_kernelIN5flash11enable_sm90INS1_16FlashAttnFwdSm90INS1_25CollectiveMainloopFwdSm90ILi2EN4cute5tupleIJNS5_1CILi1EEES8_S8_EEENS6_IJNS7_ILi128EEENS7_ILi112EEENS7_ILi192EEEEEELi192ENS_10bfloat16_tEfNS_4arch4Sm90ELb0ELb0ELb0ELb1ELb0ELb1ELb0ELb1ELb1ELb1ELb1ELb0EEENS1_21CollectiveEpilogueFwdINS6_IJSA_SC_SB_EEES9_SE_SG_Li256ELb1ELb1ELb1ELb0EEENS1_36VarlenDynamicPersistentTileSchedulerILi128ELi112ELi256ELi128ELb1ELb1ELb1ELb0ELb1ELb1EEEEEEEEEvNT_6ParamsE,@"STO_CUDA_ENTRY STV_DEFAULT"
_ZN7cutlass13device_kernelIN5flash11enable_sm90INS1_16FlashAttnFwdSm90INS1_25CollectiveMainloopFwdSm90ILi2EN4cute5tupleIJNS5_1CILi1EEES8_S8_EEENS6_IJNS7_ILi128EEENS7_ILi112EEENS7_ILi192EEEEEELi192ENS_10bfloat16_tEfNS_4arch4Sm90ELb0ELb0ELb0ELb1ELb0ELb1ELb0ELb1ELb1ELb1ELb1ELb0EEENS1_21CollectiveEpilogueFwdINS6_IJSA_SC_SB_EEES9_SE_SG_Li256ELb1ELb1ELb1ELb0EEENS1_36VarlenDynamicPersistentTileSchedulerILi128ELi112ELi256ELi128ELb1ELb1ELb1ELb0ELb1ELb1EEEEEEEEEvNT_6ParamsE:
        /* <DEDUP_REMOVED lines=23> */
.L_x_3633:
[----:B------:R-:W-:Y:S05]  /*0170*/  BSYNC B0 ;  /* 0x0000000000007941 */ /* 0x000fea0003800000 */
.L_x_3632:
        /* <DEDUP_REMOVED lines=40> */
.L_x_3634:
        /* <DEDUP_REMOVED lines=22> */
.L_x_3635:
        /* <DEDUP_REMOVED lines=18> */
.L_x_3636:
        /* <DEDUP_REMOVED lines=22> */
.L_x_3637:
        /* <DEDUP_REMOVED lines=22> */
.L_x_3638:
[----:B0-----:R-:W-:Y:S01]  /*0940*/  ISETP.NE.AND P0, PT, R2, RZ, PT ;  /* 0x000000ff0200720c */ /* 0x001fe20003f05270 */
[----:B------:R-:W-:Y:S01]  /*0950*/  IMAD.MOV.U32 R2, RZ, RZ, 0x1 ;  /* 0x00000001ff027424 */ /* 0x000fe200078e00ff */
[----:B------:R-:W-:Y:S01]  /*0960*/  NOP ;  /* 0x0000000000007918 */ /* 0x000fe20000000000 */
[----:B------:R-:W-:Y:S01]  /*0970*/  ULDC.64 UR60, c[0x0][0x208] ;  /* 0x00008200003c7ab9 */ /* 0x000fe20000000a00 */
[----:B------:R-:W-:Y:S02]  /*0980*/  BSSY B9, `(.L_x_3639) ;  /* 0x000281e000097945 */ /* 0x000fe40003800000 */
[----:B------:R-:W-:-:S05]  /*0990*/  SEL R2, R2, 0x2, !P0 ;  /* 0x0000000202027807 */ /* 0x000fca0004000000 */
[----:B------:R0:W-:Y:S01]  /*09a0*/  STL [R1+0x5c], R2 ;  /* 0x00005c0201007387 */ /* 0x0001e20000100800 */
[----:B-123--:R-:W-:Y:S06]  /*09b0*/  BAR.SYNC.DEFER_BLOCKING 0x0 ;  /* 0x0000000000007b1d */ /* 0x00efec0000010000 */
[----:B------:R-:W-:Y:S05]  /*09c0*/  @!P0 BRA `(.L_x_3640) ;  /* 0x000001f800c08947 */ /* 0x000fea0003800000 */
.L_x_3641:
        /* <DEDUP_REMOVED lines=15> */
[----:B------:R-:W2:Y:S01]  /*0ac0*/  LDL.LU R15, [R1+0x5c] ;  /* 0x00005c00010f7983 */ /* 0x000ea20000300800 */
[----:B------:R-:W-:Y:S02]  /*0ad0*/  VIADD R6, R6, 0xffffff80 ;  /* 0xffffff8006067836 */ /* 0x000fe40000000000 */
[----:B------:R-:W-:Y:S02]  /*0ae0*/  VIADD R229, R16, 0x15400 ;  /* 0x0001540010e57836 */ /* 0x000fe40000000000 */
[----:B------:R-:W-:Y:S01]  /*0af0*/  IMAD.MOV.U32 R227, RZ, RZ, RZ ;  /* 0x000000ffffe37224 */ /* 0x000fe200078e00ff */
[----:B------:R-:W-:Y:S01]  /*0b00*/  SHF.R.S32.HI R3, RZ, 0x1f, R6 ;  /* 0x0000001fff037819 */ /* 0x000fe20000011406 */
[----:B------:R-:W-:Y:S02]  /*0b10*/  IMAD.MOV.U32 R17, RZ, RZ, RZ ;  /* 0x000000ffff117224 */ /* 0x000fe400078e00ff */
[----:B------:R-:W-:Y:S01]  /*0b20*/  IMAD.MOV.U32 R205, RZ, RZ, RZ ;  /* 0x000000ffffcd7224 */ /* 0x000fe200078e00ff */
[CC--:B------:R-:W-:Y:S01]  /*0b30*/  LEA.HI R0, R3.reuse, R6.reuse, RZ, 0x7 ;  /* 0x0000000603007211 */ /* 0x0c0fe200078f38ff */
[----:B------:R-:W-:Y:S01]  /*0b40*/  IMAD.MOV.U32 R218, RZ, RZ, RZ ;  /* 0x000000ffffda7224 */ /* 0x000fe200078e00ff */
[----:B0-----:R-:W-:Y:S01]  /*0b50*/  LEA.HI R2, R3, R6, RZ, 0x4 ;  /* 0x0000000603027211 */ /* 0x001fe200078f20ff */
[----:B------:R-:W-:Y:S01]  /*0b60*/  IMAD.MOV.U32 R217, RZ, RZ, RZ ;  /* 0x000000ffffd97224 */ /* 0x000fe200078e00ff */
[----:B------:R-:W-:-:S02]  /*0b70*/  LOP3.LUT R5, R0, 0xffffff80, RZ, 0xc0, !PT ;  /* 0xffffff8000057812 */ /* 0x000fc400078ec0ff */
[----:B------:R-:W-:-:S03]  /*0b80*/  SHF.R.S32.HI R7, RZ, 0x4, R2 ;  /* 0x00000004ff077819 */ /* 0x000fc60000011402 */
[----:B------:R-:W-:Y:S01]  /*0b90*/  IMAD.IADD R14, R6, 0x1, -R5 ;  /* 0x00000001060e7824 */ /* 0x000fe200078e0a05 */
[----:B------:R-:W-:-:S04]  /*0ba0*/  LEA.HI R4, R2, R7, RZ, 0x1 ;  /* 0x0000000702047211 */ /* 0x000fc800078f08ff */
[----:B------:R-:W-:Y:S01]  /*0bb0*/  SHF.R.S32.HI R9, RZ, 0x1f, R14 ;  /* 0x0000001fff097819 */ /* 0x000fe2000001140e */
[----:B------:R-:W-:Y:S01]  /*0bc0*/  STL [R1+0x70], R14 ;  /* 0x0000700e01007387 */ /* 0x000fe20000100800 */
[----:B------:R-:W-:Y:S02]  /*0bd0*/  LOP3.LUT R4, R4, 0x1ffffffe, RZ, 0xc0, !PT ;  /* 0x1ffffffe04047812 */ /* 0x000fe400078ec0ff */
[CC--:B------:R-:W-:Y:S02]  /*0be0*/  LEA.HI R10, R9.reuse, R14.reuse, RZ, 0x2 ;  /* 0x0000000e090a7211 */ /* 0x0c0fe400078f10ff */
[----:B------:R-:W-:Y:S01]  /*0bf0*/  LEA.HI R9, R9, R14, RZ, 0x5 ;  /* 0x0000000e09097211 */ /* 0x000fe200078f28ff */
[----:B------:R-:W-:Y:S01]  /*0c00*/  IMAD.IADD R7, R7, 0x1, -R4 ;  /* 0x0000000107077824 */ /* 0x000fe200078e0a04 */
[--C-:B------:R-:W-:Y:S02]  /*0c10*/  SHF.R.S32.HI R8, RZ, 0x2, R10.reuse ;  /* 0x00000002ff087819 */ /* 0x100fe4000001140a */
[----:B------:R-:W-:-:S02]  /*0c20*/  SHF.R.S32.HI R5, RZ, 0x1f, R10 ;  /* 0x0000001fff057819 */ /* 0x000fc4000001140a */
[----:B------:R-:W-:Y:S02]  /*0c30*/  LEA.HI R4, R3, R6, RZ, 0x5 ;  /* 0x0000000603047211 */ /* 0x000fe400078f28ff */
[----:B------:R-:W-:Y:S02]  /*0c40*/  LEA.HI R5, R5, R8, RZ, 0x3 ;  /* 0x0000000805057211 */ /* 0x000fe400078f18ff */
[----:B------:R-:W-:Y:S02]  /*0c50*/  SHF.R.S32.HI R4, RZ, 0x5, R4 ;  /* 0x00000005ff047819 */ /* 0x000fe40000011404 */
[----:B------:R-:W-:Y:S02]  /*0c60*/  LOP3.LUT R11, R5, 0xfffffff8, RZ, 0xc0, !PT ;  /* 0xfffffff8050b7812 */ /* 0x000fe400078ec0ff */
[----:B------:R-:W-:Y:S01]  /*0c70*/  SHF.R.S32.HI R5, RZ, 0x7, R0 ;  /* 0x00000007ff057819 */ /* 0x000fe20000011400 */
[----:B------:R-:W-:Y:S01]  /*0c80*/  IMAD.SHL.U32 R215, R4, 0x200, RZ ;  /* 0x0000020004d77824 */ /* 0x000fe200078e00ff */
[----:B------:R-:W-:Y:S01]  /*0c90*/  SHF.R.S32.HI R9, RZ, 0x5, R9 ;  /* 0x00000005ff097819 */ /* 0x000fe20000011409 */
[----:B------:R-:W-:Y:S01]  /*0ca0*/  IMAD.IADD R12, R8, 0x1, -R11 ;  /* 0x00000001080c7824 */ /* 0x000fe200078e0a0b */
[----:B------:R-:W-:-:S02]  /*0cb0*/  LEA.HI R8, R0, R5, RZ, 0x1 ;  /* 0x0000000500087211 */ /* 0x000fc400078f08ff */
[----:B------:R-:W-:Y:S01]  /*0cc0*/  LEA.HI R0, R3, R6, RZ, 0x2 ;  /* 0x0000000603007211 */ /* 0x000fe200078f10ff */
[----:B------:R-:W-:Y:S01]  /*0cd0*/  IMAD R9, R9, 0x10, R12 ;  /* 0x0000001009097824 */ /* 0x000fe200078e020c */
[----:B------:R-:W-:Y:S02]  /*0ce0*/  LOP3.LUT R8, R8, 0x3fffffe, RZ, 0xc0, !PT ;  /* 0x03fffffe08087812 */ /* 0x000fe400078ec0ff */
[----:B------:R-:W-:Y:S02]  /*0cf0*/  LOP3.LUT R3, R2, 0x3fffff0, RZ, 0xc0, !PT ;  /* 0x03fffff002037812 */ /* 0x000fe400078ec0ff */
[----:B------:R-:W-:Y:S01]  /*0d00*/  SHF.R.S32.HI R204, RZ, 0x2, R0 ;  /* 0x00000002ffcc7819 */ /* 0x000fe20000011400 */
[----:B------:R-:W-:Y:S01]  /*0d10*/  IMAD.IADD R8, R5, 0x1, -R8 ;  /* 0x0000000105087824 */ /* 0x000fe200078e0a08 */
[----:B------:R-:W-:Y:S01]  /*0d20*/  LOP3.LUT R5, R0, 0xfffffffc, RZ, 0xc0, !PT ;  /* 0xfffffffc00057812 */ /* 0x000fe200078ec0ff */
[----:B------:R-:W-:Y:S01]  /*0d30*/  IMAD.IADD R3, R6, 0x1, -R3 ;  /* 0x0000000106037824 */ /* 0x000fe200078e0a03 */
[----:B------:R-:W-:Y:S01]  /*0d40*/  LOP3.LUT R10, R10, 0x7ffffffc, RZ, 0xc0, !PT ;  /* 0x7ffffffc0a0a7812 */ /* 0x000fe200078ec0ff */
[----:B------:R-:W-:-:S02]  /*0d50*/  IMAD R13, R8, 0x40, R9 ;  /* 0x00000040080d7824 */ /* 0x000fc400078e0209 */
[----:B------:R-:W-:Y:S02]  /*0d60*/  IMAD.IADD R5, R6, 0x1, -R5 ;  /* 0x0000000106057824 */ /* 0x000fe400078e0a05 */
[----:B------:R-:W-:Y:S01]  /*0d70*/  IMAD R2, R4, 0x10, R3 ;  /* 0x0000001004027824 */ /* 0x000fe200078e0203 */
[----:B------:R-:W-:Y:S01]  /*0d80*/  SHF.R.S32.HI R3, RZ, 0x1f, R0 ;  /* 0x0000001fff037819 */ /* 0x000fe20000011400 */
[----:B------:R-:W-:Y:S01]  /*0d90*/  STL [R1+0x74], R13 ;  /* 0x0000740d01007387 */ /* 0x000fe20000100800 */
[----:B------:R-:W-:Y:S01]  /*0da0*/  LEA.HI R0, R5, R5, RZ, 0x1 ;  /* 0x0000000505007211 */ /* 0x000fe200078f08ff */
[----:B------:R-:W-:Y:S01]  /*0db0*/  IMAD R2, R2, 0x8, R7 ;  /* 0x0000000802027824 */ /* 0x000fe200078e0207 */
[----:B------:R-:W-:Y:S01]  /*0dc0*/  LEA.HI R3, R3, R204, RZ, 0x3 ;  /* 0x000000cc03037211 */ /* 0x000fe200078f18ff */
[----:B------:R-:W-:Y:S01]  /*0dd0*/  VIADD R228, R204, 0x40 ;  /* 0x00000040cce47836 */ /* 0x000fe20000000000 */
[----:B------:R-:W-:Y:S01]  /*0de0*/  LOP3.LUT R0, R0, 0x1ffffffe, RZ, 0xc0, !PT ;  /* 0x1ffffffe00007812 */ /* 0x000fe200078ec0ff */
[----:B------:R-:W-:Y:S01]  /*0df0*/  IMAD.SHL.U32 R2, R2, 0x8, RZ ;  /* 0x0000000802027824 */ /* 0x000fe200078e00ff */
[----:B------:R-:W-:Y:S01]  /*0e00*/  LOP3.LUT R3, R3, 0xfffffff8, RZ, 0xc0, !PT ;  /* 0xfffffff803037812 */ /* 0x000fe200078ec0ff */
[----:B------:R-:W-:Y:S01]  /*0e10*/  IMAD.IADD R10, R14, 0x1, -R10 ;  /* 0x000000010e0a7824 */ /* 0x000fe200078e0a0a */
[----:B------:R-:W-:Y:S01]  /*0e20*/  SHF.R.S32.HI R7, RZ, 0x1f, R228 ;  /* 0x0000001fff077819 */ /* 0x000fe200000114e4 */
[----:B------:R-:W-:Y:S01]  /*0e30*/  IMAD.IADD R0, R5, 0x1, -R0 ;  /* 0x0000000105007824 */ /* 0x000fe200078e0a00 */
[----:B------:R0:W-:Y:S01]  /*0e40*/  STL [R1+0x7c], R2 ;  /* 0x00007c0201007387 */ /* 0x0001e20000100800 */
[----:B------:R-:W-:Y:S01]  /*0e50*/  IMAD.SHL.U32 R208, R228, 0x40, RZ ;  /* 0x00000040e4d07824 */ /* 0x000fe200078e00ff */
[----:B------:R-:W-:Y:S01]  /*0e60*/  LEA.HI R7, R7, R228, RZ, 0x3 ;  /* 0x000000e407077211 */ /* 0x000fe200078f18ff */
[----:B------:R-:W-:-:S02]  /*0e70*/  IMAD R0, R0, 0x8, R13 ;  /* 0x0000000800007824 */ /* 0x000fc400078e020d */
[----:B------:R-:W-:Y:S01]  /*0e80*/  IMAD.IADD R3, R204, 0x1, -R3 ;  /* 0x00000001cc037824 */ /* 0x000fe200078e0a03 */
[----:B------:R-:W-:Y:S01]  /*0e90*/  LOP3.LUT R208, R208, 0x1c0, RZ, 0xc0, !PT ;  /* 0x000001c0d0d07812 */ /* 0x000fe200078ec0ff */
[----:B------:R-:W-:Y:S01]  /*0ea0*/  IMAD.SHL.U32 R222, R10, 0x2, RZ ;  /* 0x000000020ade7824 */ /* 0x000fe200078e00ff */
[----:B------:R1:W-:Y:S01]  /*0eb0*/  STL [R1+0x78], R0 ;  /* 0x0000780001007387 */ /* 0x0003e20000100800 */
[----:B------:R-:W-:Y:S01]  /*0ec0*/  IMAD.SHL.U32 R3, R3, 0x40, RZ ;  /* 0x0000004003037824 */ /* 0x000fe200078e00ff */
[----:B------:R-:W-:Y:S01]  /*0ed0*/  SHF.R.U32.HI R4, RZ, 0x3, R208 ;  /* 0x00000003ff047819 */ /* 0x000fe200000116d0 */
[C---:B------:R-:W-:Y:S02]  /*0ee0*/  VIADD R24, R222.reuse, 0x8 ;  /* 0x00000008de187836 */ /* 0x040fe40000000000 */
[C---:B------:R-:W-:Y:S01]  /*0ef0*/  VIADD R11, R222.reuse, 0x38 ;  /* 0x00000038de0b7836 */ /* 0x040fe20000000000 */
[----:B------:R-:W-:Y:S01]  /*0f00*/  LOP3.LUT R213, R3, 0x1c0, RZ, 0xc0, !PT ;  /* 0x000001c003d57812 */ /* 0x000fe200078ec0ff */
[C---:B------:R-:W-:Y:S01]  /*0f10*/  VIADD R8, R222.reuse, 0x50 ;  /* 0x00000050de087836 */ /* 0x040fe20000000000 */
[----:B0-----:R-:W-:Y:S01]  /*0f20*/  SHF.R.S32.HI R2, RZ, 0x1f, R24 ;  /* 0x0000001fff027819 */ /* 0x001fe20000011418 */
[----:B------:R-:W-:Y:S01]  /*0f30*/  IMAD.SHL.U32 R7, R7, 0x40, RZ ;  /* 0x0000004007077824 */ /* 0x000fe200078e00ff */
[----:B------:R-:W-:Y:S01]  /*0f40*/  SHF.R.U32.HI R214, RZ, 0x3, R213 ;  /* 0x00000003ffd67819 */ /* 0x000fe200000116d5 */
[----:B------:R-:W-:-:S02]  /*0f50*/  VIADD R4, R222, 0x68 ;  /* 0x00000068de047836 */ /* 0x000fc40000000000 */
[C---:B------:R-:W-:Y:S01]  /*0f60*/  VIADD R20, R222.reuse, 0x18 ;  /* 0x00000018de147836 */ /* 0x040fe20000000000 */
[----:B------:R-:W-:Y:S01]  /*0f70*/  LOP3.LUT R216, R7, 0xfffffe00, RZ, 0xc0, !PT ;  /* 0xfffffe0007d87812 */ /* 0x000fe200078ec0ff */
[C---:B------:R-:W-:Y:S02]  /*0f80*/  VIADD R3, R222.reuse, 0x70 ;  /* 0x00000070de037836 */ /* 0x040fe40000000000 */
[C---:B------:R-:W-:Y:S01]  /*0f90*/  IMAD.SHL.U32 R18, R5.reuse, 0x8, RZ ;  /* 0x0000000805127824 */ /* 0x040fe200078e00ff */
[----:B------:R-:W-:Y:S01]  /*0fa0*/  SHF.R.S32.HI R7, RZ, 0x1f, R20 ;  /* 0x0000001fff077819 */ /* 0x000fe20000011414 */
[----:B------:R-:W-:Y:S02]  /*0fb0*/  IMAD.SHL.U32 R22, R5, 0x4, RZ ;  /* 0x0000000405167824 */ /* 0x000fe400078e00ff */
[C---:B------:R-:W-:Y:S02]  /*0fc0*/  VIADD R12, R222.reuse, 0x30 ;  /* 0x00000030de0c7836 */ /* 0x040fe40000000000 */
[----:B------:R-:W-:-:S02]  /*0fd0*/  VIADD R237, R222, 0x78 ;  /* 0x00000078deed7836 */ /* 0x000fc40000000000 */
[C---:B------:R-:W-:Y:S01]  /*0fe0*/  VIADD R236, R222.reuse, 0x80 ;  /* 0x00000080deec7836 */ /* 0x040fe20000000000 */
[----:B------:R-:W-:Y:S01]  /*0ff0*/  SHF.R.S32.HI R7, RZ, 0x1f, R12 ;  /* 0x0000001fff077819 */ /* 0x000fe2000001140c */
        /* <DEDUP_REMOVED lines=19> */
[----:B------:R-:W-:Y:S02]  /*1130*/  VIADD R211, R22, 0x50 ;  /* 0x0000005016d37836 */ /* 0x000fe40000000000 */
[C---:B------:R-:W-:Y:S01]  /*1140*/  VIADD R230, R222.reuse, 0xa0 ;  /* 0x000000a0dee67836 */ /* 0x040fe20000000000 */
[----:B--2---:R-:W-:Y:S01]  /*1150*/  LOP3.LUT R212, R15, 0x1, RZ, 0xfc, !PT ;  /* 0x000000010fd47812 */ /* 0x004fe200078efcff */
[----:B------:R-:W-:-:S05]  /*1160*/  VIADD R15, R222, 0x20 ;  /* 0x00000020de0f7836 */ /* 0x000fca0000000000 */
        /* <DEDUP_REMOVED lines=9> */
[----:B-1----:R-:W-:-:S07]  /*1200*/  SHF.R.S32.HI R2, RZ, 0x1f, R233 ;  /* 0x0000001fff027819 */ /* 0x002fce00000114e9 */
.L_x_3854:
[----:B0-----:R-:W0:Y:S01]  /*1210*/  LDC.64 R224, c[0x0][0xc88] ;  /* 0x00032200ffe07b82 */ /* 0x001e220000000a00 */
[----:B------:R-:W-:Y:S01]  /*1220*/  ULDC.64 UR4, c[0x0][0xa28] ;  /* 0x00028a0000047ab9 */ /* 0x000fe20000000a00 */
[----:B------:R-:W-:Y:S01]  /*1230*/  ULDC.64 UR8, c[0x0][0xa18] ;  /* 0x0002860000087ab9 */ /* 0x000fe20000000a00 */
[----:B------:R-:W-:Y:S01]  /*1240*/  ULDC.64 UR6, c[0x0][0xa08] ;  /* 0x0002820000067ab9 */ /* 0x000fe20000000a00 */
[----:B0-----:R-:W-:-:S06]  /*1250*/  IMAD.WIDE R224, R151, 0x4, R224 ;  /* 0x0000000497e07825 */ /* 0x001fcc00078e02e0 */
[----:B--2---:R-:W2:Y:S01]  /*1260*/  LDG.E R224, desc[UR60][R224.64] ;  /* 0x0000003ce0e07981 */ /* 0x004ea2000c1e1900 */
[----:B------:R-:W-:Y:S01]  /*1270*/  ISETP.NE.U32.AND P2, PT, RZ, UR4, PT ;  /* 0x00000004ff007c0c */ /* 0x000fe2000bf45070 */
[----:B----4-:R-:W-:Y:S01]  /*1280*/  IMAD.MOV.U32 R8, RZ, RZ, RZ ;  /* 0x000000ffff087224 */ /* 0x010fe200078e00ff */
[----:B------:R-:W-:Y:S01]  /*1290*/  ISETP.NE.U32.AND P1, PT, RZ, UR8, PT ;  /* 0x00000008ff007c0c */ /* 0x000fe2000bf25070 */
[----:B------:R-:W-:Y:S01]  /*12a0*/  IMAD.MOV.U32 R26, RZ, RZ, RZ ;  /* 0x000000ffff1a7224 */ /* 0x000fe200078e00ff */
[----:B------:R-:W-:Y:S02]  /*12b0*/  ISETP.NE.AND.EX P2, PT, RZ, UR5, PT, P2 ;  /* 0x00000005ff007c0c */ /* 0x000fe4000bf45320 */
[----:B------:R-:W-:Y:S02]  /*12c0*/  ISETP.NE.AND.EX P1, PT, RZ, UR9, PT, P1 ;  /* 0x00000009ff007c0c */ /* 0x000fe4000bf25310 */
[----:B------:R-:W-:-:S04]  /*12d0*/  ISETP.NE.U32.AND P0, PT, RZ, UR6, PT ;  /* 0x00000006ff007c0c */ /* 0x000fc8000bf05070 */
[----:B------:R-:W-:Y:S02]  /*12e0*/  ISETP.NE.AND.EX P0, PT, RZ, UR7, PT, P0 ;  /* 0x00000007ff007c0c */ /* 0x000fe4000bf05300 */
[----:B--2---:R-:W-:Y:S01]  /*12f0*/  SHF.R.S32.HI R0, RZ, 0x1f, R224 ;  /* 0x0000001fff007819 */ /* 0x004fe200000114e0 */
[C---:B------:R-:W-:Y:S02]  /*1300*/  IMAD.SHL.U32 R225, R224.reuse, 0x4, RZ ;  /* 0x00000004e0e17824 */ /* 0x040fe400078e00ff */
[C---:B------:R-:W-:Y:S02]  /*1310*/  @P2 LEA R2, P3, R224.reuse, UR4, 0x2 ;  /* 0x00000004e0022c11 */ /* 0x040fe4000f8610ff */
[C-C-:B------:R-:W-:Y:S01]  /*1320*/  SHF.L.U64.HI R226, R224.reuse, 0x2, R0.reuse ;  /* 0x00000002e0e27819 */ /* 0x140fe20000010200 */
[----:B------:R0:W-:Y:S01]  /*1330*/  STL [R1+0x6c], R0 ;  /* 0x00006c0001007387 */ /* 0x0001e20000100800 */
[----:B------:R-:W-:Y:S01]  /*1340*/  @P2 LEA.HI.X R3, R224, UR5, R0, 0x2, P3 ;  /* 0x00000005e0032c11 */ /* 0x000fe200098f1400 */
[----:B------:R-:W-:Y:S01]  /*1350*/  ULDC UR4, c[0x0][0x288] ;  /* 0x0000a20000047ab9 */ /* 0x000fe20000000800 */
[----:B------:R-:W-:-:S03]  /*1360*/  IADD3 R6, P4, R225, UR6, RZ ;  /* 0x00000006e1067c10 */ /* 0x000fc6000ff9e0ff */
[----:B------:R1:W5:Y:S01]  /*1370*/  @P2 LDG.E R8, desc[UR60][R2.64] ;  /* 0x0000003c02082981 */ /* 0x000362000c1e1900 */
[----:B---3--:R-:W-:Y:S01]  /*1380*/  @P1 IADD3 R4, P2, R225, UR8, RZ ;  /* 0x00000008e1041c10 */ /* 0x008fe2000ff5e0ff */
[----:B------:R-:W-:Y:S01]  /*1390*/  IMAD.U32 R154, RZ, RZ, UR4 ;  /* 0x00000004ff9a7e24 */ /* 0x000fe2000f8e00ff */
[C---:B------:R-:W-:Y:S01]  /*13a0*/  IADD3.X R7, R226.reuse, UR7, RZ, P4, !PT ;  /* 0x00000007e2077c10 */ /* 0x040fe2000a7fe4ff */
[----:B------:R-:W-:Y:S01]  /*13b0*/  ULDC.64 UR4, c[0x0][0x418] ;  /* 0x0001060000047ab9 */ /* 0x000fe20000000a00 */
[----:B------:R-:W-:-:S03]  /*13c0*/  @P1 IADD3.X R5, R226, UR9, RZ, P2, !PT ;  /* 0x00000009e2051c10 */ /* 0x000fc600097fe4ff */
[----:B------:R2:W5:Y:S01]  /*13d0*/  @P0 LDG.E R26, desc[UR60][R6.64] ;  /* 0x0000003c061a0981 */ /* 0x000562000c1e1900 */
[----:B------:R-:W-:Y:S01]  /*13e0*/  UISETP.NE.U32.AND UP0, UPT, UR4, URZ, UPT ;  /* 0x0000003f0400728c */ /* 0x000fe2000bf05070 */
[C---:B-1----:R-:W-:Y:S01]  /*13f0*/  LOP3.LUT R2, R150.reuse, 0xff000000, RZ, 0xc0, !PT ;  /* 0xff00000096027812 */ /* 0x042fe200078ec0ff */
[----:B------:R-:W-:Y:S01]  /*1400*/  ULDC.64 UR8, c[0x0][0xa20] ;  /* 0x0002880000087ab9 */ /* 0x000fe20000000a00 */
[----:B------:R2:W5:Y:S01]  /*1410*/  @P1 LDG.E R154, desc[UR60][R4.64] ;  /* 0x0000003c049a1981 */ /* 0x000562000c1e1900 */
[----:B------:R-:W-:Y:S01]  /*1420*/  UISETP.NE.AND.EX UP0, UPT, UR5, URZ, UPT, UP0 ;  /* 0x0000003f0500728c */ /* 0x000fe2000bf05300 */
[----:B------:R-:W-:Y:S01]  /*1430*/  ULDC UR4, c[0x0][0x424] ;  /* 0x0001090000047ab9 */ /* 0x000fe20000000800 */
[----:B------:R-:W-:Y:S02]  /*1440*/  ISETP.NE.U32.AND P2, PT, RZ, UR8, PT ;  /* 0x00000008ff007c0c */ /* 0x000fe4000bf45070 */
[----:B------:R-:W-:Y:S01]  /*1450*/  USEL UR4, UR4, 0x1, UP0 ;  /* 0x0000000104047887 */ /* 0x000fe20008000000 */
[----:B------:R-:W-:Y:S01]  /*1460*/  ULDC UR5, c[0x0][0x2f0] ;  /* 0x0000bc0000057ab9 */ /* 0x000fe20000000800 */
[----:B0-----:R-:W-:-:S02]  /*1470*/  LOP3.LUT R0, R150, 0xff0000, RZ, 0xc0, !PT ;  /* 0x00ff000096007812 */ /* 0x001fc400078ec0ff */
[----:B------:R-:W-:Y:S01]  /*1480*/  UIMAD UR4, UR4, UR5, URZ ;  /* 0x00000005040472a4 */ /* 0x000fe2000f8e023f */
[----:B------:R-:W-:Y:S02]  /*1490*/  SHF.R.U32.HI R3, RZ, 0x8, R2 ;  /* 0x00000008ff037819 */ /* 0x000fe40000011602 */
[----:B------:R-:W-:Y:S01]  /*14a0*/  ISETP.NE.AND.EX P2, PT, RZ, UR9, PT, P2 ;  /* 0x00000009ff007c0c */ /* 0x000fe2000bf45320 */
[----:B------:R-:W-:Y:S01]  /*14b0*/  ULDC UR5, c[0x0][0x348] ;  /* 0x0000d20000057ab9 */ /* 0x000fe20000000800 */
[----:B------:R-:W-:Y:S01]  /*14c0*/  LEA.HI R223, R0, R3, RZ, 0x10 ;  /* 0x0000000300df7211 */ /* 0x000fe200078f80ff */
[----:B------:R-:W-:Y:S01]  /*14d0*/  IMAD.MOV.U32 R231, RZ, RZ, R149 ;  /* 0x000000ffffe77224 */ /* 0x000fe200078e0095 */
[----:B------:R-:W-:Y:S01]  /*14e0*/  LOP3.LUT R221, R150, 0xffff, RZ, 0xc0, !PT ;  /* 0x0000ffff96dd7812 */ /* 0x000fe200078ec0ff */
[----:B--2---:R-:W-:Y:S08]  /*14f0*/  @P1 BRA `(.L_x_3643) ;  /* 0x0000000000241947 */ /* 0x004ff00003800000 */
[----:B------:R-:W-:Y:S02]  /*1500*/  ULDC.64 UR6, c[0x0][0xa00] ;  /* 0x0002800000067ab9 */ /* 0x000fe40000000a00 */
[----:B------:R-:W-:-:S04]  /*1510*/  ISETP.NE.U32.AND P1, PT, RZ, UR6, PT ;  /* 0x00000006ff007c0c */ /* 0x000fc8000bf25070 */
[----:B------:R-:W-:-:S13]  /*1520*/  ISETP.NE.AND.EX P1, PT, RZ, UR7, PT, P1 ;  /* 0x00000007ff007c0c */ /* 0x000fda000bf25310 */
[----:B------:R-:W-:Y:S05]  /*1530*/  @!P1 BRA `(.L_x_3643) ;  /* 0x0000000000149947 */ /* 0x000fea0003800000 */
[----:B------:R-:W0:Y:S02]  /*1540*/  LDC.64 R2, c[0x0][0xa00] ;  /* 0x00028000ff027b82 */ /* 0x000e240000000a00 */
[----:B0-----:R-:W-:-:S05]  /*1550*/  IMAD.WIDE R2, R224, 0x4, R2 ;  /* 0x00000004e0027825 */ /* 0x001fca00078e0202 */
[----:B-----5:R-:W2:Y:S04]  /*1560*/  LDG.E R154, desc[UR60][R2.64] ;  /* 0x0000003c029a7981 */ /* 0x020ea8000c1e1900 */
[----:B------:R-:W2:Y:S02]  /*1570*/  LDG.E R5, desc[UR60][R2.64+0x4] ;  /* 0x0000043c02057981 */ /* 0x000ea4000c1e1900 */
[----:B--2---:R-:W-:-:S07]  /*1580*/  IMAD.IADD R154, R5, 0x1, -R154 ;  /* 0x00000001059a7824 */ /* 0x004fce00078e0a9a */
.L_x_3643:
[----:B------:R-:W-:Y:S02]  /*1590*/  IMAD.U32 R2, RZ, RZ, UR5 ;  /* 0x00000005ff027e24 */ /* 0x000fe4000f8e00ff */
[----:B------:R-:W-:Y:S01]  /*15a0*/  IMAD.U32 R25, RZ, RZ, UR4 ;  /* 0x00000004ff197e24 */ /* 0x000fe2000f8e00ff */
[----:B------:R-:W-:Y:S06]  /*15b0*/  @!P2 BRA `(.L_x_3644) ;  /* 0x000000000010a947 */ /* 0x000fec0003800000 */
[----:B------:R-:W-:-:S04]  /*15c0*/  IADD3 R4, P0, R225, UR8, RZ ;  /* 0x00000008e1047c10 */ /* 0x000fc8000ff1e0ff */
[----:B------:R-:W-:-:S05]  /*15d0*/  IADD3.X R5, R226, UR9, RZ, P0, !PT ;  /* 0x00000009e2057c10 */ /* 0x000fca00087fe4ff */
[----:B------:R0:W5:Y:S01]  /*15e0*/  LDG.E R25, desc[UR60][R4.64] ;  /* 0x0000003c04197981 */ /* 0x000162000c1e1900 */
[----:B------:R-:W-:Y:S05]  /*15f0*/  BRA `(.L_x_3645) ;  /* 0x0000000000107947 */ /* 0x000fea0003800000 */
.L_x_3644:
[----:B------:R-:W-:Y:S05]  /*1600*/  @!P0 BRA `(.L_x_3645) ;  /* 0x00000000000c8947 */ /* 0x000fea0003800000 */
[----:B------:R-:W2:Y:S04]  /*1610*/  LDG.E R0, desc[UR60][R6.64] ;  /* 0x0000003c06007981 */ /* 0x000ea8000c1e1900 */
[----:B------:R-:W2:Y:S02]  /*1620*/  LDG.E R25, desc[UR60][R6.64+0x4] ;  /* 0x0000043c06197981 */ /* 0x000ea4000c1e1900 */
[----:B--2---:R-:W-:-:S07]  /*1630*/  IMAD.IADD R25, R25, 0x1, -R0 ;  /* 0x0000000119197824 */ /* 0x004fce00078e0a00 */
.L_x_3645:
[----:B------:R-:W-:Y:S01]  /*1640*/  ULDC.64 UR4, c[0x0][0xa10] ;  /* 0x0002840000047ab9 */ /* 0x000fe20000000a00 */
[----:B------:R-:W2:Y:S01]  /*1650*/  LDL.LU R27, [R1+0x10] ;  /* 0x00001000011b7983 */ /* 0x000ea20000300800 */
[----:B------:R-:W-:-:S04]  /*1660*/  ISETP.NE.U32.AND P0, PT, RZ, UR4, PT ;  /* 0x00000004ff007c0c */ /* 0x000fc8000bf05070 */
[----:B------:R-:W-:Y:S01]  /*1670*/  ISETP.NE.AND.EX P0, PT, RZ, UR5, PT, P0 ;  /* 0x00000005ff007c0c */ /* 0x000fe2000bf05300 */
[----:B------:R-:W-:-:S12]  /*1680*/  ULDC.64 UR4, c[0x0][0xa30] ;  /* 0x00028c0000047ab9 */ /* 0x000fd80000000a00 */
[----:B0-----:R-:W0:Y:S02]  /*1690*/  @P0 LDC.64 R4, c[0x0][0xa10] ;  /* 0x00028400ff040b82 */ /* 0x001e240000000a00 */
[----:B0-----:R-:W-:-:S05]  /*16a0*/  @P0 IMAD.WIDE R4, R224, 0x4, R4 ;  /* 0x00000004e0040825 */ /* 0x001fca00078e0204 */
[----:B------:R-:W3:Y:S04]  /*16b0*/  @P0 LDG.E R0, desc[UR60][R4.64] ;  /* 0x0000003c04000981 */ /* 0x000ee8000c1e1900 */
[----:B------:R0:W3:Y:S01]  /*16c0*/  @P0 LDG.E R3, desc[UR60][R4.64+0x4] ;  /* 0x0000043c04030981 */ /* 0x0000e2000c1e1900 */
[----:B------:R-:W-:Y:S01]  /*16d0*/  ISETP.NE.U32.AND P1, PT, RZ, UR4, PT ;  /* 0x00000004ff007c0c */ /* 0x000fe2000bf25070 */
[----:B-----5:R-:W-:-:S03]  /*16e0*/  IMAD.MOV.U32 R150, RZ, RZ, R25 ;  /* 0x000000ffff967224 */ /* 0x020fc600078e0019 */
[----:B------:R-:W-:-:S13]  /*16f0*/  ISETP.NE.AND.EX P1, PT, RZ, UR5, PT, P1 ;  /* 0x00000005ff007c0c */ /* 0x000fda000bf25310 */
[----:B------:R-:W-:-:S04]  /*1700*/  @P1 IADD3 R6, P2, R225, UR4, RZ ;  /* 0x00000004e1061c10 */ /* 0x000fc8000ff5e0ff */
[----:B------:R-:W-:-:S05]  /*1710*/  @P1 IADD3.X R7, R226, UR5, RZ, P2, !PT ;  /* 0x00000005e2071c10 */ /* 0x000fca00097fe4ff */
[----:B------:R1:W5:Y:S01]  /*1720*/  @P1 LDG.E R150, desc[UR60][R6.64] ;  /* 0x0000003c06961981 */ /* 0x000362000c1e1900 */
[----:B------:R-:W-:Y:S01]  /*1730*/  IMAD.IADD R9, R25, 0x1, -R8 ;  /* 0x0000000119097824 */ /* 0x000fe200078e0a08 */
[----:B------:R-:W-:Y:S01]  /*1740*/  BSSY B0, `(.L_x_3646) ;  /* 0x000002d000007945 */ /* 0x000fe20003800000 */
[----:B0-----:R-:W-:Y:S01]  /*1750*/  IMAD.MOV.U32 R4, RZ, RZ, RZ ;  /* 0x000000ffff047224 */ /* 0x001fe200078e00ff */
[----:B------:R-:W-:Y:S02]  /*1760*/  LOP3.LUT R232, R223, 0xff, RZ, 0xc0, !PT ;  /* 0x000000ffdfe87812 */ /* 0x000fe400078ec0ff */
[----:B------:R-:W-:Y:S02]  /*1770*/  SHF.R.U32.HI R223, RZ, 0x10, R223 ;  /* 0x00000010ffdf7819 */ /* 0x000fe400000116df */
[----:B--2---:R-:W-:Y:S01]  /*1780*/  LOP3.LUT R27, R27, 0xfffffff7, RZ, 0xc0, !PT ;  /* 0xfffffff71b1b7812 */ /* 0x004fe200078ec0ff */
[----:B---3--:R-:W-:Y:S02]  /*1790*/  @P0 IMAD.IADD R2, R3, 0x1, -R0 ;  /* 0x0000000103020824 */ /* 0x008fe400078e0a00 */
[----:B------:R-:W-:-:S02]  /*17a0*/  IMAD.MOV.U32 R0, RZ, RZ, RZ ;  /* 0x000000ffff007224 */ /* 0x000fc400078e00ff */
[----:B------:R-:W-:-:S04]  /*17b0*/  IMAD.IADD R155, R9, 0x1, R2 ;  /* 0x00000001099b7824 */ /* 0x000fc800078e0202 */
[C---:B------:R-:W-:Y:S01]  /*17c0*/  VIADD R5, R155.reuse, 0x6f ;  /* 0x0000006f9b057836 */ /* 0x040fe20000000000 */
[----:B------:R-:W-:-:S03]  /*17d0*/  ISETP.GE.AND P3, PT, R155, 0x1, PT ;  /* 0x000000019b00780c */ /* 0x000fc60003f66270 */
[----:B------:R-:W-:-:S05]  /*17e0*/  IMAD.HI R4, R5, -0x6db6db6d, R4 ;  /* 0x9249249305047827 */ /* 0x000fca00078e0204 */
        /* <DEDUP_REMOVED lines=8> */
[-C--:B-1----:R-:W-:Y:S02]  /*1870*/  IABS R6, R10.reuse ;  /* 0x0000000a00067213 */ /* 0x082fe40000000000 */
        /* <DEDUP_REMOVED lines=25> */
.L_x_3647:
[----:B------:R-:W-:Y:S05]  /*1a10*/  BSYNC B0 ;  /* 0x0000000000007941 */ /* 0x000fea0003800000 */
.L_x_3646:
[----:B------:R-:W-:Y:S01]  /*1a20*/  IMAD R3, R232, R0, RZ ;  /* 0x00000000e8037224 */ /* 0x000fe200078e02ff */
        /* <DEDUP_REMOVED lines=8> */
[----:B------:R-:W-:-:S04]  /*1ab0*/  IMAD.WIDE.U32 R132, R132, 0x24924925, RZ ;  /* 0x2492492584847825 */ /* 0x000fc800078e00ff */
[----:B------:R-:W-:-:S06]  /*1ac0*/  IMAD.MOV.U32 R24, RZ, RZ, R133 ;  /* 0x000000ffff187224 */ /* 0x000fcc00078e0085 */
[----:B------:R-:W-:Y:S02]  /*1ad0*/  @P0 VIADD R5, R4, 0x6f ;  /* 0x0000006f04050836 */ /* 0x000fe40000000000 */
[----:B------:R-:W-:-:S04]  /*1ae0*/  @P0 IMAD.MOV.U32 R4, RZ, RZ, RZ ;  /* 0x000000ffff040224 */ /* 0x000fc800078e00ff */
[----:B------:R-:W-:-:S05]  /*1af0*/  @P0 IMAD.HI R4, R5, -0x6db6db6d, R4 ;  /* 0x9249249305040827 */ /* 0x000fca00078e0204 */
        /* <DEDUP_REMOVED lines=11> */
[----:B------:R-:W-:Y:S01]  /*1bb0*/  IMAD.U32 R4, RZ, RZ, UR4 ;  /* 0x00000004ff047e24 */ /* 0x000fe2000f8e00ff */
[----:B------:R0:W2:Y:S01]  /*1bc0*/  LDC.64 R14, c[0x4][R0] ;  /* 0x01000000000e7b82 */ /* 0x0000a20000000a00 */
[----:B------:R-:W-:Y:S01]  /*1bd0*/  IMAD.U32 R5, RZ, RZ, UR5 ;  /* 0x00000005ff057e24 */ /* 0x000fe2000f8e00ff */
[----:B------:R-:W-:Y:S01]  /*1be0*/  ULDC.64 UR4, c[0x4][0x1c0] ;  /* 0x0100700000047ab9 */ /* 0x000fe20000000a00 */
[----:B------:R-:W-:Y:S02]  /*1bf0*/  IMAD.U32 R10, RZ, RZ, UR6 ;  /* 0x00000006ff0a7e24 */ /* 0x000fe4000f8e00ff */
[----:B-1----:R-:W-:Y:S02]  /*1c00*/  IMAD.U32 R6, RZ, RZ, UR4 ;  /* 0x00000004ff067e24 */ /* 0x002fe4000f8e00ff */
[----:B------:R-:W-:-:S02]  /*1c10*/  IMAD.U32 R7, RZ, RZ, UR5 ;  /* 0x00000005ff077e24 */ /* 0x000fc4000f8e00ff */
[----:B------:R-:W-:Y:S02]  /*1c20*/  IMAD.U32 R11, RZ, RZ, UR7 ;  /* 0x00000007ff0b7e24 */ /* 0x000fe4000f8e00ff */
[----:B------:R-:W-:Y:S02]  /*1c30*/  IMAD.MOV.U32 R8, RZ, RZ, 0x70 ;  /* 0x00000070ff087424 */ /* 0x000fe400078e00ff */
[----:B------:R-:W-:Y:S02]  /*1c40*/  IMAD.MOV.U32 R12, RZ, RZ, 0x1 ;  /* 0x00000001ff0c7424 */ /* 0x000fe400078e00ff */
[----:B0-----:R-:W-:-:S07]  /*1c50*/  IMAD.MOV.U32 R13, RZ, RZ, RZ ;  /* 0x000000ffff0d7224 */ /* 0x001fce00078e00ff */
[----:B------:R-:W-:-:S07]  /*1c60*/  LEPC R20, `(.L_x_3650) ;  /* 0x000000001014794e */ /* 0x000fce0000000000 */
[----:B--2--5:R-:W-:Y:S05]  /*1c70*/  CALL.ABS.NOINC R14 ;  /* 0x000000000e007343 */ /* 0x024fea0003c00000 */
.L_x_3650:
[----:B------:R-:W-:Y:S05]  /*1c80*/  BSYNC B6 ;  /* 0x0000000000067941 */ /* 0x000fea0003800000 */
.L_x_3649:
        /* <DEDUP_REMOVED lines=20> */
.L_x_3652:
[----:B------:R-:W-:Y:S05]  /*1dd0*/  BSYNC B6 ;  /* 0x0000000000067941 */ /* 0x000fea0003800000 */
.L_x_3651:
[----:B------:R-:W-:Y:S01]  /*1de0*/  ULDC.64 UR4, c[0x0][0x9f8] ;  /* 0x00027e0000047ab9 */ /* 0x000fe20000000a00 */
[----:B------:R-:W-:Y:S01]  /*1df0*/  IMAD.MOV.U32 R8, RZ, RZ, R224 ;  /* 0x000000ffff087224 */ /* 0x000fe200078e00e0 */
[----:B------:R-:W-:Y:S01]  /*1e00*/  ISETP.NE.U32.AND P0, PT, RZ, UR4, PT ;  /* 0x00000004ff007c0c */ /* 0x000fe2000bf05070 */
[----:B------:R-:W0:Y:S01]  /*1e10*/  S2R R5, SR_TID.X ;  /* 0x0000000000057919 */ /* 0x000e220000002100 */
[C---:B------:R-:W-:Y:S01]  /*1e20*/  VIADD R0, R18.reuse, 0x20 ;  /* 0x0000002012007836 */ /* 0x040fe20000000000 */
[----:B------:R-:W2:Y:S01]  /*1e30*/  LDC.64 R112, c[0x0][0x300] ;  /* 0x0000c000ff707b82 */ /* 0x000ea20000000a00 */
[----:B------:R-:W-:Y:S01]  /*1e40*/  ISETP.NE.AND.EX P0, PT, RZ, UR5, PT, P0 ;  /* 0x00000005ff007c0c */ /* 0x000fe2000bf05300 */
[----:B------:R-:W-:Y:S01]  /*1e50*/  ULDC UR6, c[0x0][0x2f4] ;  /* 0x0000bd0000067ab9 */ /* 0x000fe20000000800 */
[C---:B------:R-:W-:Y:S02]  /*1e60*/  VIADD R3, R18.reuse, 0x40 ;  /* 0x0000004012037836 */ /* 0x040fe40000000000 */
[----:B------:R-:W-:-:S02]  /*1e70*/  VIADD R4, R18, 0x60 ;  /* 0x0000006012047836 */ /* 0x000fc40000000000 */
[----:B------:R-:W-:Y:S01]  /*1e80*/  IMAD.IADD R123, R26, 0x1, R25 ;  /* 0x000000011a7b7824 */ /* 0x000fe200078e0219 */
[----:B------:R-:W-:Y:S01]  /*1e90*/  SHF.R.S32.HI R19, RZ, 0x1f, R18 ;  /* 0x0000001fff137819 */ /* 0x000fe20000011412 */
[----:B------:R-:W3:Y:S01]  /*1ea0*/  LDC.64 R106, c[0x0][0x3f8] ;  /* 0x0000fe00ff6a7b82 */ /* 0x000ee20000000a00 */
[----:B------:R-:W-:Y:S01]  /*1eb0*/  ULDC.64 UR8, c[0x0][0xa08] ;  /* 0x0002820000087ab9 */ /* 0x000fe20000000a00 */
[----:B------:R-:W-:-:S03]  /*1ec0*/  IMAD.MOV.U32 R20, RZ, RZ, R27 ;  /* 0x000000ffff147224 */ /* 0x000fc600078e001b */
[----:B-1----:R-:W-:-:S03]  /*1ed0*/  @P0 IADD3 R6, P1, R225, UR4, RZ ;  /* 0x00000004e1060c10 */ /* 0x002fc6000ff3e0ff */
[----:B------:R-:W1:Y:S01]  /*1ee0*/  LDC R15, c[0x0][0x3f4] ;  /* 0x0000fd00ff0f7b82 */ /* 0x000e620000000800 */
[----:B------:R-:W-:Y:S01]  /*1ef0*/  @P0 IADD3.X R7, R226, UR5, RZ, P1, !PT ;  /* 0x00000005e2070c10 */ /* 0x000fe20008ffe4ff */
[----:B------:R-:W-:-:S04]  /*1f00*/  ULDC.64 UR4, c[0x0][0x330] ;  /* 0x0000cc0000047ab9 */ /* 0x000fc80000000a00 */
[----:B------:R4:W2:Y:S01]  /*1f10*/  @P0 LDG.E R8, desc[UR60][R6.64] ;  /* 0x0000003c06080981 */ /* 0x0008a2000c1e1900 */
[----:B------:R-:W-:Y:S01]  /*1f20*/  ISETP.GE.AND P1, PT, R0, UR6, PT ;  /* 0x0000000600007c0c */ /* 0x000fe2000bf26270 */
[C---:B------:R-:W-:Y:S01]  /*1f30*/  IMAD.WIDE.U32 R114, R221.reuse, UR4, R18 ;  /* 0x00000004dd727c25 */ /* 0x040fe2000f8e0012 */
[----:B------:R-:W-:Y:S01]  /*1f40*/  ISETP.GE.AND P0, PT, R18, UR6, PT ;  /* 0x0000000612007c0c */ /* 0x000fe2000bf06270 */
[----:B------:R-:W1:Y:S01]  /*1f50*/  LDC.64 R100, c[0x0][0x408] ;  /* 0x00010200ff647b82 */ /* 0x000e620000000a00 */
[----:B------:R-:W-:Y:S01]  /*1f60*/  SEL R9, RZ, 0xffffffff, P1 ;  /* 0xffffffffff097807 */ /* 0x000fe20000800000 */
[----:B------:R-:W-:Y:S01]  /*1f70*/  IMAD R115, R221, UR5, R115 ;  /* 0x00000005dd737c24 */ /* 0x000fe2000f8e0273 */
[----:B------:R-:W-:Y:S01]  /*1f80*/  ISETP.GE.AND P1, PT, R4, UR6, PT ;  /* 0x0000000604007c0c */ /* 0x000fe2000bf26270 */
[----:B0-----:R-:W-:Y:S01]  /*1f90*/  VIADD R10, R5, 0xffffff80 ;  /* 0xffffff80050a7836 */ /* 0x001fe20000000000 */
[----:B------:R-:W-:Y:S01]  /*1fa0*/  SEL R5, RZ, 0x1, P0 ;  /* 0x00000001ff057807 */ /* 0x000fe20000000000 */
[----:B----4-:R-:W-:Y:S01]  /*1fb0*/  IMAD.SHL.U32 R6, R9, 0x2, RZ ;  /* 0x0000000209067824 */ /* 0x010fe200078e00ff */
[----:B------:R-:W-:Y:S01]  /*1fc0*/  ISETP.GE.AND P0, PT, R3, UR6, PT ;  /* 0x0000000603007c0c */ /* 0x000fe2000bf06270 */
[----:B------:R-:W-:Y:S01]  /*1fd0*/  ULDC.64 UR4, c[0x0][0x308] ;  /* 0x0000c20000047ab9 */ /* 0x000fe20000000a00 */
[----:B------:R-:W-:Y:S01]  /*1fe0*/  SEL R7, RZ, 0x8, P1 ;  /* 0x00000008ff077807 */ /* 0x000fe20000800000 */
[----:B---3--:R-:W-:Y:S01]  /*1ff0*/  IMAD.WIDE.U32 R108, R204, R106, R18 ;  /* 0x0000006acc6c7225 */ /* 0x008fe200078e0012 */
[----:B------:R-:W-:Y:S01]  /*2000*/  LOP3.LUT R5, R6, 0x2, R5, 0xe2, !PT ;  /* 0x0000000206057812 */ /* 0x000fe200078ee205 */
[----:B------:R-:W0:Y:S01]  /*2010*/  S2R R179, SR_TID.X ;  /* 0x0000000000b37919 */ /* 0x000e220000002100 */
[----:B------:R-:W-:Y:S01]  /*2020*/  SEL R6, RZ, 0x4, P0 ;  /* 0x00000004ff067807 */ /* 0x000fe20000000000 */
[----:B------:R-:W-:Y:S01]  /*2030*/  IMAD R31, R107, 0x70, RZ ;  /* 0x000000706b1f7824 */ /* 0x000fe200078e02ff */
[----:B------:R-:W-:Y:S01]  /*2040*/  SHF.R.S32.HI R9, RZ, 0x1f, R10 ;  /* 0x0000001fff097819 */ /* 0x000fe2000001140a */
[----:B--2---:R-:W-:Y:S01]  /*2050*/  IMAD R135, R113, 0x70, RZ ;  /* 0x0000007071877824 */ /* 0x004fe200078e02ff */
[----:B------:R-:W-:Y:S01]  /*2060*/  SHF.R.S32.HI R14, RZ, 0x1f, R123 ;  /* 0x0000001fff0e7819 */ /* 0x000fe2000001147b */
[----:B------:R-:W-:Y:S01]  /*2070*/  IMAD.SHL.U32 R139, R112, 0x40, RZ ;  /* 0x00000040708b7824 */ /* 0x000fe200078e00ff */
[----:B------:R-:W-:Y:S01]  /*2080*/  LOP3.LUT R28, R7, R5, R6, 0xfe, !PT ;  /* 0x00000005071c7212 */ /* 0x000fe200078efe06 */
[----:B------:R-:W-:Y:S01]  /*2090*/  VIADD R5, R18, 0x80 ;  /* 0x0000008012057836 */ /* 0x000fe20000000000 */
[----:B------:R-:W-:Y:S01]  /*20a0*/  LEA.HI R9, R9, R10, RZ, 0x2 ;  /* 0x0000000a09097211 */ /* 0x000fe200078f10ff */
[-C--:B------:R-:W-:Y:S01]  /*20b0*/  IMAD R10, R14, R112.reuse, RZ ;  /* 0x000000700e0a7224 */ /* 0x080fe200078e02ff */
[----:B------:R-:W-:Y:S01]  /*20c0*/  SHF.R.S32.HI R151, RZ, 0x1f, R204 ;  /* 0x0000001fff977819 */ /* 0x000fe200000114cc */
[----:B------:R-:W-:Y:S01]  /*20d0*/  IMAD.WIDE.U32 R6, R123, R112, RZ ;  /* 0x000000707b067225 */ /* 0x000fe200078e00ff */
[----:B------:R-:W-:-:S02]  /*20e0*/  ISETP.GE.AND P0, PT, R5, UR6, PT ;  /* 0x0000000605007c0c */ /* 0x000fc4000bf06270 */
[----:B------:R-:W-:Y:S01]  /*20f0*/  SHF.R.S32.HI R13, RZ, 0x1f, R9 ;  /* 0x0000001fff0d7819 */ /* 0x000fe20000011409 */
[-C--:B------:R-:W-:Y:S01]  /*2100*/  IMAD R11, R123, R113.reuse, R10 ;  /* 0x000000717b0b7224 */ /* 0x080fe200078e020a */
[----:B------:R-:W-:Y:S01]  /*2110*/  SEL R9, RZ, 0x10, P0 ;  /* 0x00000010ff097807 */ /* 0x000fe20000000000 */
[----:B------:R-:W-:Y:S01]  /*2120*/  IMAD R10, R151, R112, RZ ;  /* 0x00000070970a7224 */ /* 0x000fe200078e02ff */
[----:B------:R-:W-:Y:S01]  /*2130*/  ISETP.NE.U32.AND P0, PT, RZ, UR8, PT ;  /* 0x00000008ff007c0c */ /* 0x000fe2000bf05070 */
[----:B------:R-:W-:Y:S01]  /*2140*/  IMAD.IADD R7, R7, 0x1, R11 ;  /* 0x0000000107077824 */ /* 0x000fe200078e020b */
[----:B------:R-:W-:Y:S01]  /*2150*/  LEA.HI R13, R13, R204, RZ, 0x3 ;  /* 0x000000cc0d0d7211 */ /* 0x000fe200078f18ff */
[----:B------:R-:W-:Y:S01]  /*2160*/  IMAD R10, R204, R113, R10 ;  /* 0x00000071cc0a7224 */ /* 0x000fe200078e020a */
[----:B------:R-:W-:Y:S01]  /*2170*/  ISETP.NE.AND.EX P0, PT, RZ, UR9, PT, P0 ;  /* 0x00000009ff007c0c */ /* 0x000fe2000bf05300 */
[----:B------:R-:W-:Y:S01]  /*2180*/  IMAD.WIDE.U32 R116, R221, UR4, R6 ;  /* 0x00000004dd747c25 */ /* 0x000fe2000f8e0006 */
[----:B------:R-:W-:-:S02]  /*2190*/  LOP3.LUT R13, R13, 0xfffffff8, RZ, 0xc0, !PT ;  /* 0xfffffff80d0d7812 */ /* 0x000fc400078ec0ff */
[----:B------:R-:W-:Y:S01]  /*21a0*/  LOP3.LUT R28, R28, R9, RZ, 0xfc, !PT ;  /* 0x000000091c1c7212 */ /* 0x000fe200078efcff */
[----:B------:R-:W-:Y:S01]  /*21b0*/  IMAD R117, R221, UR5, R117 ;  /* 0x00000005dd757c24 */ /* 0x000fe2000f8e0275 */
[----:B------:R-:W-:Y:S01]  /*21c0*/  ULDC.64 UR4, c[0x0][0x310] ;  /* 0x0000c40000047ab9 */ /* 0x000fe20000000a00 */
[----:B------:R-:W-:Y:S01]  /*21d0*/  IMAD.IADD R134, R204, 0x1, -R13 ;  /* 0x00000001cc867824 */ /* 0x000fe200078e0a0d */
[----:B-1----:R-:W-:Y:S01]  /*21e0*/  ISETP.GE.AND P2, PT, R3, R15, PT ;  /* 0x0000000f0300720c */ /* 0x002fe20003f46270 */
[----:B------:R-:W-:Y:S01]  /*21f0*/  IMAD R7, R151, R106, RZ ;  /* 0x0000006a97077224 */ /* 0x000fe200078e02ff */
[----:B------:R-:W-:Y:S01]  /*2200*/  LOP3.LUT R20, R20, 0xfffffffb, RZ, 0xc0, !PT ;  /* 0xfffffffb14147812 */ /* 0x000fe200078ec0ff */
[----:B------:R-:W-:Y:S01]  /*2210*/  IMAD.WIDE.U32 R102, R204, R100, R18 ;  /* 0x00000064cc667225 */ /* 0x000fe200078e0012 */
[----:B------:R-:W-:Y:S02]  /*2220*/  LOP3.LUT P1, RZ, R134, 0x4, RZ, 0xc0, !PT ;  /* 0x0000000486ff7812 */ /* 0x000fe4000782c0ff */
[----:B------:R-:W-:Y:S01]  /*2230*/  SHF.R.S32.HI R23, RZ, 0x1f, R22 ;  /* 0x0000001fff177819 */ /* 0x000fe20000011416 */
[C---:B------:R-:W-:Y:S01]  /*2240*/  IMAD R11, R204.reuse, R107, R7 ;  /* 0x0000006bcc0b7224 */ /* 0x040fe200078e0207 */
[----:B------:R-:W-:Y:S01]  /*2250*/  SHF.R.U32.HI R29, RZ, 0x3, R208 ;  /* 0x00000003ff1d7819 */ /* 0x000fe200000116d0 */
[----:B------:R-:W-:Y:S01]  /*2260*/  IMAD R137, R101, 0x70, RZ ;  /* 0x0000007065897824 */ /* 0x000fe200078e02ff */
[C---:B------:R-:W-:Y:S01]  /*2270*/  IADD3 R122, P3, R204.reuse, R123, RZ ;  /* 0x0000007bcc7a7210 */ /* 0x040fe20007f7e0ff */
[----:B------:R-:W-:Y:S01]  /*2280*/  IMAD.WIDE.U32 R110, R204, R106, R22 ;  /* 0x0000006acc6e7225 */ /* 0x000fe200078e0016 */
[----:B------:R-:W-:-:S02]  /*2290*/  SHF.L.U64.HI R138, R112, 0x6, R113 ;  /* 0x00000006708a7819 */ /* 0x000fc40000010271 */
[----:B------:R-:W-:Y:S01]  /*22a0*/  SHF.R.S32.HI R152, RZ, 0x1f, R228 ;  /* 0x0000001fff987819 */ /* 0x000fe200000114e4 */
[----:B------:R-:W-:Y:S01]  /*22b0*/  IMAD.IADD R111, R111, 0x1, R11 ;  /* 0x000000016f6f7824 */ /* 0x000fe200078e020b */
[----:B0-----:R-:W-:Y:S01]  /*22c0*/  LEA.HI R179, R179, 0x8, RZ, 0x19 ;  /* 0x00000008b3b37811 */ /* 0x001fe200078fc8ff */
[----:B------:R-:W-:Y:S01]  /*22d0*/  IMAD.IADD R109, R11, 0x1, R109 ;  /* 0x000000010b6d7824 */ /* 0x000fe200078e026d */
[----:B------:R-:W-:Y:S01]  /*22e0*/  @P1 LOP3.LUT R20, R20, 0x4, RZ, 0xfc, !PT ;  /* 0x0000000414141812 */ /* 0x000fe200078efcff */
[----:B------:R-:W-:Y:S01]  /*22f0*/  IMAD.WIDE.U32 R104, R204, R100, R22 ;  /* 0x00000064cc687225 */ /* 0x000fe200078e0016 */
[----:B------:R-:W-:Y:S02]  /*2300*/  ISETP.GE.AND P1, PT, R0, R15, PT ;  /* 0x0000000f0000720c */ /* 0x000fe40003f26270 */
[----:B------:R-:W-:Y:S01]  /*2310*/  LOP3.LUT R20, R20, 0xfffffffe, RZ, 0xc0, !PT ;  /* 0xfffffffe14147812 */ /* 0x000fe200078ec0ff */
[----:B-----5:R-:W-:Y:S01]  /*2320*/  IMAD.WIDE.U32 R110, R150, R106, R110 ;  /* 0x0000006a966e7225 */ /* 0x020fe200078e006e */
[----:B------:R-:W-:-:S02]  /*2330*/  SEL R11, R15, RZ, P1 ;  /* 0x000000ff0f0b7207 */ /* 0x000fc40000800000 */
[----:B------:R-:W-:Y:S01]  /*2340*/  @P2 LOP3.LUT R20, R20, 0x1, RZ, 0xfc, !PT ;  /* 0x0000000114142812 */ /* 0x000fe200078efcff */
[----:B------:R-:W-:-:S04]  /*2350*/  IMAD.WIDE.U32 R108, R150, R106, R108 ;  /* 0x0000006a966c7225 */ /* 0x000fc800078e006c */
[----:B------:R0:W-:Y:S01]  /*2360*/  STL [R1+0x10], R20 ;  /* 0x0000101401007387 */ /* 0x0001e20000100800 */
[----:B------:R-:W-:Y:S02]  /*2370*/  IMAD.IADD R11, R0, 0x1, R11 ;  /* 0x00000001000b7824 */ /* 0x000fe400078e020b */
[----:B------:R-:W-:Y:S02]  /*2380*/  IMAD.SHL.U32 R132, R15, 0x2, RZ ;  /* 0x000000020f847824 */ /* 0x000fe400078e00ff */
[----:B------:R-:W-:Y:S01]  /*2390*/  IMAD.X R123, R14, 0x1, R151, P3 ;  /* 0x000000010e7b7824 */ /* 0x000fe200018e0697 */
[----:B------:R-:W-:Y:S02]  /*23a0*/  SHF.R.S32.HI R6, RZ, 0x1f, R8 ;  /* 0x0000001fff067819 */ /* 0x000fe40000011408 */
[----:B------:R-:W-:Y:S02]  /*23b0*/  SEL R37, R8, RZ, !P0 ;  /* 0x000000ff08257207 */ /* 0x000fe40004000000 */
[----:B------:R-:W-:-:S03]  /*23c0*/  SEL R6, R6, RZ, !P0 ;  /* 0x000000ff06067207 */ /* 0x000fc60004000000 */
[----:B------:R-:W-:-:S04]  /*23d0*/  IMAD.WIDE.U32 R116, R37, UR4, R116 ;  /* 0x0000000425747c25 */ /* 0x000fc8000f8e0074 */
[----:B------:R-:W-:-:S04]  /*23e0*/  IMAD R8, R6, UR4, RZ ;  /* 0x0000000406087c24 */ /* 0x000fc8000f8e02ff */
[----:B------:R-:W-:Y:S01]  /*23f0*/  IMAD R13, R37, UR5, R8 ;  /* 0x00000005250d7c24 */ /* 0x000fe2000f8e0208 */
[----:B------:R-:W-:Y:S01]  /*2400*/  ULDC.64 UR4, c[0x0][0x338] ;  /* 0x0000ce0000047ab9 */ /* 0x000fe20000000a00 */
[----:B------:R-:W-:-:S04]  /*2410*/  IMAD.WIDE.U32 R8, R204, R112, R18 ;  /* 0x00000070cc087225 */ /* 0x000fc800078e0012 */
[----:B------:R-:W-:Y:S01]  /*2420*/  IMAD R12, R6, UR4, RZ ;  /* 0x00000004060c7c24 */ /* 0x000fe2000f8e02ff */
[----:B------:R-:W-:Y:S01]  /*2430*/  IADD3 R6, P0, R116, R8, RZ ;  /* 0x0000000874067210 */ /* 0x000fe20007f1e0ff */
[----:B------:R-:W-:Y:S02]  /*2440*/  IMAD.IADD R7, R117, 0x1, R13 ;  /* 0x0000000175077824 */ /* 0x000fe400078e020d */
[----:B------:R-:W-:-:S03]  /*2450*/  IMAD.WIDE.U32 R114, R37, UR4, R114 ;  /* 0x0000000425727c25 */ /* 0x000fc6000f8e0072 */
[----:B------:R-:W-:Y:S01]  /*2460*/  IADD3.X R8, R7, R9, R10, P0, !PT ;  /* 0x0000000907087210 */ /* 0x000fe200007fe40a */
[----:B------:R-:W-:Y:S01]  /*2470*/  IMAD R9, R151, R100, RZ ;  /* 0x0000006497097224 */ /* 0x000fe200078e02ff */
[----:B------:R-:W-:Y:S01]  /*2480*/  ISETP.GE.AND P0, PT, R18, R15, PT ;  /* 0x0000000f1200720c */ /* 0x000fe20003f06270 */
[----:B------:R-:W-:Y:S01]  /*2490*/  IMAD R37, R37, UR5, R12 ;  /* 0x0000000525257c24 */ /* 0x000fe2000f8e020c */
[C---:B------:R-:W-:Y:S01]  /*24a0*/  SEL R10, R15.reuse, RZ, P2 ;  /* 0x000000ff0f0a7207 */ /* 0x040fe20001000000 */
[----:B------:R-:W-:Y:S01]  /*24b0*/  IMAD R13, R204, R101, R9 ;  /* 0x00000065cc0d7224 */ /* 0x000fe200078e0209 */
[----:B------:R-:W-:Y:S01]  /*24c0*/  SEL R9, R15, RZ, P0 ;  /* 0x000000ff0f097207 */ /* 0x000fe20000000000 */
[----:B------:R-:W-:Y:S01]  /*24d0*/  IMAD.WIDE.U32 R112, R112, 0x70, RZ ;  /* 0x0000007070707825 */ /* 0x000fe200078e00ff */
[----:B------:R-:W-:-:S03]  /*24e0*/  SHF.R.S32.HI R12, RZ, 0x1f, R11 ;  /* 0x0000001fff0c7819 */ /* 0x000fc6000001140b */
[----:B------:R-:W-:Y:S01]  /*24f0*/  IMAD.IADD R9, R18, 0x1, R9 ;  /* 0x0000000112097824 */ /* 0x000fe200078e0209 */
[CC--:B------:R-:W-:Y:S01]  /*2500*/  LEA.HI R26, R12.reuse, R11.reuse, RZ, 0x3 ;  /* 0x0000000b0c1a7211 */ /* 0x0c0fe200078f18ff */
[----:B0-----:R-:W-:Y:S02]  /*2510*/  IMAD.IADD R20, R3, 0x1, R10 ;  /* 0x0000000103147824 */ /* 0x001fe400078e020a */
[----:B------:R-:W-:Y:S01]  /*2520*/  IMAD.IADD R105, R105, 0x1, R13 ;  /* 0x0000000169697824 */ /* 0x000fe200078e020d */
[----:B------:R-:W-:Y:S01]  /*2530*/  SHF.R.S32.HI R10, RZ, 0x1f, R9 ;  /* 0x0000001fff0a7819 */ /* 0x000fe20000011409 */
[----:B------:R-:W-:Y:S01]  /*2540*/  IMAD.IADD R103, R13, 0x1, R103 ;  /* 0x000000010d677824 */ /* 0x000fe200078e0267 */
[----:B------:R-:W-:Y:S01]  /*2550*/  LEA.HI R13, R12, R11, RZ, 0x6 ;  /* 0x0000000b0c0d7211 */ /* 0x000fe200078f30ff */
[-C--:B------:R-:W-:Y:S01]  /*2560*/  IMAD.WIDE.U32 R104, R150, R100.reuse, R104 ;  /* 0x0000006496687225 */ /* 0x080fe200078e0068 */
[CC--:B------:R-:W-:Y:S02]  /*2570*/  LEA.HI R25, R10.reuse, R9.reuse, RZ, 0x3 ;  /* 0x000000090a197211 */ /* 0x0c0fe400078f18ff */
[----:B------:R-:W-:Y:S01]  /*2580*/  LEA.HI R9, R10, R9, RZ, 0x6 ;  /* 0x000000090a097211 */ /* 0x000fe200078f30ff */
[----:B------:R-:W-:Y:S01]  /*2590*/  IMAD.WIDE.U32 R102, R150, R100, R102 ;  /* 0x0000006496667225 */ /* 0x000fe200078e0066 */
[----:B------:R-:W-:-:S02]  /*25a0*/  SHF.R.S32.HI R13, RZ, 0x6, R13 ;  /* 0x00000006ff0d7819 */ /* 0x000fc4000001140d */
[----:B------:R-:W-:Y:S01]  /*25b0*/  SHF.R.S32.HI R10, RZ, 0x6, R9 ;  /* 0x00000006ff0a7819 */ /* 0x000fe20000011409 */
[----:B------:R-:W-:Y:S01]  /*25c0*/  IMAD.IADD R135, R113, 0x1, R135 ;  /* 0x0000000171877824 */ /* 0x000fe200078e0287 */
[----:B------:R-:W-:Y:S01]  /*25d0*/  LOP3.LUT R9, R213, 0x38, R25, 0xf8, !PT ;  /* 0x00000038d5097812 */ /* 0x000fe200078ef819 */
[--C-:B------:R-:W-:Y:S01]  /*25e0*/  IMAD R146, R13, 0x1c00, R215.reuse ;  /* 0x00001c000d927824 */ /* 0x100fe200078e02d7 */
[----:B------:R-:W-:Y:S01]  /*25f0*/  LOP3.LUT R11, R213, 0x38, R26, 0xf8, !PT ;  /* 0x00000038d50b7812 */ /* 0x000fe200078ef81a */
[----:B------:R-:W-:Y:S01]  /*2600*/  IMAD R147, R10, 0x1c00, R215 ;  /* 0x00001c000a937824 */ /* 0x000fe200078e02d7 */
[----:B------:R-:W-:Y:S01]  /*2610*/  LOP3.LUT R12, R208, 0x38, R25, 0xf8, !PT ;  /* 0x00000038d00c7812 */ /* 0x000fe200078ef819 */
[--C-:B------:R-:W-:Y:S01]  /*2620*/  IMAD R145, R10, 0x1c00, R216.reuse ;  /* 0x00001c000a917824 */ /* 0x100fe200078e02d8 */
[-C--:B------:R-:W-:Y:S01]  /*2630*/  LOP3.LUT R10, R9, R214.reuse, RZ, 0x3c, !PT ;  /* 0x000000d6090a7212 */ /* 0x080fe200078e3cff */
[----:B------:R-:W-:Y:S01]  /*2640*/  IMAD R142, R13, 0x1c00, R216 ;  /* 0x00001c000d8e7824 */ /* 0x000fe200078e02d8 */
[----:B------:R-:W-:Y:S01]  /*2650*/  SHF.R.S32.HI R21, RZ, 0x1f, R20 ;  /* 0x0000001fff157819 */ /* 0x000fe20000011414 */
[----:B------:R-:W-:Y:S01]  /*2660*/  IMAD.SHL.U32 R13, R100, 0x40, RZ ;  /* 0x00000040640d7824 */ /* 0x000fe200078e00ff */
[----:B------:R-:W-:Y:S01]  /*2670*/  LOP3.LUT R11, R11, R214, RZ, 0x3c, !PT ;  /* 0x000000d60b0b7212 */ /* 0x000fe200078e3cff */
[----:B------:R-:W-:Y:S01]  /*2680*/  IMAD.IADD R147, R147, 0x1, R10 ;  /* 0x0000000193937824 */ /* 0x000fe200078e020a */
[----:B------:R-:W-:Y:S01]  /*2690*/  LOP3.LUT R12, R12, R29, RZ, 0x3c, !PT ;  /* 0x0000001d0c0c7212 */ /* 0x000fe200078e3cff */
[----:B------:R-:W-:Y:S01]  /*26a0*/  IMAD.IADD R37, R115, 0x1, R37 ;  /* 0x0000000173257824 */ /* 0x000fe200078e0225 */
[-C--:B------:R-:W-:Y:S01]  /*26b0*/  LEA.HI R27, R21, R20.reuse, RZ, 0x3 ;  /* 0x00000014151b7211 */ /* 0x080fe200078f18ff */
[----:B------:R-:W-:Y:S01]  /*26c0*/  IMAD.IADD R146, R146, 0x1, R11 ;  /* 0x0000000192927824 */ /* 0x000fe200078e020b */
[----:B------:R-:W-:Y:S01]  /*26d0*/  LOP3.LUT R10, R208, 0x38, R26, 0xf8, !PT ;  /* 0x00000038d00a7812 */ /* 0x000fe200078ef81a */
[----:B------:R-:W-:Y:S01]  /*26e0*/  IMAD.IADD R145, R145, 0x1, R12 ;  /* 0x0000000191917824 */ /* 0x000fe200078e020c */
[----:B------:R-:W-:-:S02]  /*26f0*/  LEA.HI R20, R21, R20, RZ, 0x6 ;  /* 0x0000001415147211 */ /* 0x000fc400078f30ff */
[-C--:B------:R-:W-:Y:S01]  /*2700*/  LOP3.LUT R11, R10, R29.reuse, RZ, 0x3c, !PT ;  /* 0x0000001d0a0b7212 */ /* 0x080fe200078e3cff */
[----:B------:R-:W-:Y:S01]  /*2710*/  IMAD.SHL.U32 R10, R106, 0x40, RZ ;  /* 0x000000406a0a7824 */ /* 0x000fe200078e00ff */
[----:B------:R-:W-:Y:S02]  /*2720*/  SHF.R.S32.HI R20, RZ, 0x6, R20 ;  /* 0x00000006ff147819 */ /* 0x000fe40000011414 */
[----:B------:R-:W-:Y:S01]  /*2730*/  LOP3.LUT R9, R213, 0x38, R27, 0xf8, !PT ;  /* 0x00000038d5097812 */ /* 0x000fe200078ef81b */
[----:B------:R-:W-:Y:S01]  /*2740*/  IMAD.IADD R142, R142, 0x1, R11 ;  /* 0x000000018e8e7824 */ /* 0x000fe200078e020b */
[----:B------:R-:W-:Y:S01]  /*2750*/  LOP3.LUT R12, R208, 0x38, R27, 0xf8, !PT ;  /* 0x00000038d00c7812 */ /* 0x000fe200078ef81b */
[C---:B------:R-:W-:Y:S01]  /*2760*/  IMAD R144, R20.reuse, 0x1c00, R215 ;  /* 0x00001c0014907824 */ /* 0x040fe200078e02d7 */
[----:B------:R-:W-:Y:S01]  /*2770*/  LOP3.LUT R9, R9, R214, RZ, 0x3c, !PT ;  /* 0x000000d609097212 */ /* 0x000fe200078e3cff */
[----:B------:R-:W-:Y:S01]  /*2780*/  IMAD R141, R20, 0x1c00, R216 ;  /* 0x00001c00148d7824 */ /* 0x000fe200078e02d8 */
[----:B------:R-:W-:-:S02]  /*2790*/  LOP3.LUT R12, R12, R29, RZ, 0x3c, !PT ;  /* 0x0000001d0c0c7212 */ /* 0x000fc400078e3cff */
[----:B------:R-:W-:Y:S01]  /*27a0*/  SHF.R.S32.HI R11, RZ, 0x1f, R150 ;  /* 0x0000001fff0b7819 */ /* 0x000fe20000011496 */
[----:B------:R-:W-:Y:S01]  /*27b0*/  IMAD.IADD R144, R144, 0x1, R9 ;  /* 0x0000000190907824 */ /* 0x000fe200078e0209 */
[----:B------:R-:W-:Y:S01]  /*27c0*/  LOP3.LUT R21, R213, 0x18, R18, 0xf8, !PT ;  /* 0x00000018d5157812 */ /* 0x000fe200078ef812 */
[----:B------:R-:W-:Y:S01]  /*27d0*/  IMAD.IADD R141, R141, 0x1, R12 ;  /* 0x000000018d8d7824 */ /* 0x000fe200078e020c */
[----:B------:R-:W-:Y:S01]  /*27e0*/  SHF.R.S32.HI R119, RZ, 0x3, R25 ;  /* 0x00000003ff777819 */ /* 0x000fe20000011419 */
[----:B------:R-:W-:Y:S01]  /*27f0*/  IMAD R9, R11, R106, RZ ;  /* 0x0000006a0b097224 */ /* 0x000fe200078e02ff */
[----:B------:R-:W-:Y:S01]  /*2800*/  LOP3.LUT R140, R21, R214, RZ, 0x3c, !PT ;  /* 0x000000d6158c7212 */ /* 0x000fe200078e3cff */
[----:B------:R-:W-:Y:S01]  /*2810*/  IMAD R12, R11, R100, RZ ;  /* 0x000000640b0c7224 */ /* 0x000fe200078e02ff */
[----:B------:R-:W-:Y:S01]  /*2820*/  SHF.R.S32.HI R118, RZ, 0x3, R26 ;  /* 0x00000003ff767819 */ /* 0x000fe2000001141a */
[----:B------:R-:W-:Y:S01]  /*2830*/  VIADD R11, R18, 0xa0 ;  /* 0x000000a0120b7836 */ /* 0x000fe20000000000 */
[----:B------:R-:W-:Y:S01]  /*2840*/  SHF.R.S32.HI R99, RZ, 0x3, R27 ;  /* 0x00000003ff637819 */ /* 0x000fe2000001141b */
[----:B------:R-:W-:Y:S01]  /*2850*/  IMAD R33, R150, R107, R9 ;  /* 0x0000006b96217224 */ /* 0x000fe200078e0209 */
[----:B------:R-:W-:Y:S01]  /*2860*/  SHF.L.U64.HI R9, R106, 0x6, R107 ;  /* 0x000000066a097819 */ /* 0x000fe2000001026b */
[----:B------:R-:W-:Y:S01]  /*2870*/  IMAD R35, R150, R101, R12 ;  /* 0x0000006596237224 */ /* 0x000fe200078e020c */
[----:B------:R-:W-:Y:S01]  /*2880*/  ISETP.GE.AND P2, PT, R11, UR6, PT ;  /* 0x000000060b007c0c */ /* 0x000fe2000bf46270 */
[----:B------:R-:W-:Y:S01]  /*2890*/  IMAD.WIDE.U32 R106, R106, 0x70, RZ ;  /* 0x000000706a6a7825 */ /* 0x000fe200078e00ff */
[----:B------:R-:W-:-:S02]  /*28a0*/  SHF.L.U64.HI R12, R100, 0x6, R101 ;  /* 0x00000006640c7819 */ /* 0x000fc40000010265 */
[----:B------:R-:W-:Y:S01]  /*28b0*/  SEL R29, RZ, 0x20, P2 ;  /* 0x00000020ff1d7807 */ /* 0x000fe20001000000 */
[----:B------:R-:W-:Y:S01]  /*28c0*/  IMAD.WIDE.U32 R100, R100, 0x70, RZ ;  /* 0x0000007064647825 */ /* 0x000fe200078e00ff */
[----:B------:R-:W-:Y:S02]  /*28d0*/  LOP3.LUT R25, R25, 0xfffffff8, RZ, 0xc0, !PT ;  /* 0xfffffff819197812 */ /* 0x000fe400078ec0ff */
[----:B------:R-:W-:Y:S01]  /*28e0*/  LOP3.LUT R36, R28, R29, RZ, 0xfc, !PT ;  /* 0x0000001d1c247212 */ /* 0x000fe200078efcff */
[----:B------:R-:W-:Y:S01]  /*28f0*/  IMAD.IADD R14, R111, 0x1, R33 ;  /* 0x000000016f0e7824 */ /* 0x000fe200078e0221 */
[----:B------:R-:W-:Y:S01]  /*2900*/  LOP3.LUT R26, R26, 0xfffffff8, RZ, 0xc0, !PT ;  /* 0xfffffff81a1a7812 */ /* 0x000fe200078ec0ff */
[----:B------:R-:W-:Y:S01]  /*2910*/  IMAD.IADD R15, R33, 0x1, R109 ;  /* 0x00000001210f7824 */ /* 0x000fe200078e026d */
[----:B------:R-:W-:Y:S01]  /*2920*/  LOP3.LUT R27, R27, 0xfffffff8, RZ, 0xc0, !PT ;  /* 0xfffffff81b1b7812 */ /* 0x000fe200078ec0ff */
[----:B------:R-:W-:Y:S01]  /*2930*/  IMAD.IADD R20, R105, 0x1, R35 ;  /* 0x0000000169147824 */ /* 0x000fe200078e0223 */
[C---:B------:R-:W-:Y:S01]  /*2940*/  LOP3.LUT R32, R36.reuse, 0x2, RZ, 0xc0, !PT ;  /* 0x0000000224207812 */ /* 0x040fe200078ec0ff */
[----:B------:R-:W-:Y:S01]  /*2950*/  IMAD.IADD R21, R35, 0x1, R103 ;  /* 0x0000000123157824 */ /* 0x000fe200078e0267 */
[C---:B------:R-:W-:Y:S01]  /*2960*/  LOP3.LUT R33, R36.reuse, 0x4, RZ, 0xc0, !PT ;  /* 0x0000000424217812 */ /* 0x040fe200078ec0ff */
[----:B------:R-:W-:Y:S01]  /*2970*/  IMAD.IADD R136, R107, 0x1, R31 ;  /* 0x000000016b887824 */ /* 0x000fe200078e021f */
[C---:B------:R-:W-:Y:S01]  /*2980*/  LOP3.LUT R34, R36.reuse, 0x8, RZ, 0xc0, !PT ;  /* 0x0000000824227812 */ /* 0x040fe200078ec0ff */
[----:B------:R-:W-:Y:S01]  /*2990*/  IMAD.IADD R140, R215, 0x1, R140 ;  /* 0x00000001d78c7824 */ /* 0x000fe200078e028c */
[----:B------:R-:W-:Y:S01]  /*29a0*/  LOP3.LUT R35, R36, 0x10, RZ, 0xc0, !PT ;  /* 0x0000001024237812 */ /* 0x000fe200078ec0ff */
[----:B------:R-:W-:Y:S01]  /*29b0*/  IMAD.IADD R137, R101, 0x1, R137 ;  /* 0x0000000165897824 */ /* 0x000fe200078e0289 */
[----:B------:R-:W-:-:S02]  /*29c0*/  LOP3.LUT R28, R28, 0x1, RZ, 0xc0, !PT ;  /* 0x000000011c1c7812 */ /* 0x000fc400078ec0ff */
[----:B------:R-:W-:Y:S02]  /*29d0*/  SHF.R.S32.HI R29, RZ, 0x1f, R25 ;  /* 0x0000001fff1d7819 */ /* 0x000fe40000011419 */
[----:B------:R-:W-:Y:S02]  /*29e0*/  SHF.R.S32.HI R30, RZ, 0x1f, R26 ;  /* 0x0000001fff1e7819 */ /* 0x000fe4000001141a */
[----:B------:R-:W-:Y:S02]  /*29f0*/  SHF.R.S32.HI R31, RZ, 0x1f, R27 ;  /* 0x0000001fff1f7819 */ /* 0x000fe4000001141b */
[----:B------:R-:W-:-:S07]  /*2a00*/  LOP3.LUT R36, R36, 0x20, RZ, 0xc0, !PT ;  /* 0x0000002024247812 */ /* 0x000fce00078ec0ff */
.L_x_3752:
[----:B--23--:R-:W2:Y:S01]  /*2a10*/  LDL.LU R43, [R1+0x10] ;  /* 0x00001000012b7983 */ /* 0x00cea20000300800 */
[----:B-----5:R-:W-:Y:S01]  /*2a20*/  VIADD R49, R24, 0xffffffff ;  /* 0xffffffff18317836 */ /* 0x020fe20000000000 */
[----:B0-----:R-:W0:Y:S01]  /*2a30*/  LDC.64 R124, c[0x0][0x2e8] ;  /* 0x0000ba00ff7c7b82 */ /* 0x001e220000000a00 */
[----:B------:R-:W-:Y:S01]  /*2a40*/  LOP3.LUT P4, RZ, R134, 0x4, RZ, 0xc0, !PT ;  /* 0x0000000486ff7812 */ /* 0x000fe2000788c0ff */
        /* <DEDUP_REMOVED lines=8> */
[----:B------:R-:W-:Y:S02]  /*2ad0*/  IMAD.IADD R92, R127, 0x1, R39 ;  /* 0x000000017f5c7824 */ /* 0x000fe400078e0227 */
[----:B------:R-:W-:-:S03]  /*2ae0*/  IMAD R39, R17, 0x5400, R140 ;  /* 0x0000540011277824 */ /* 0x000fc600078e028c */
[----:B------:R-:W-:Y:S02]  /*2af0*/  IADD3.X R38, R8, R92, R138, P2, P3 ;  /* 0x0000005c08267210 */ /* 0x000fe400017e648a */
[----:B------:R-:W-:-:S04]  /*2b00*/  IADD3 R40, P3, R6, R126, RZ ;  /* 0x0000007e06287210 */ /* 0x000fc80007f7e0ff */
[-C--:B0-----:R-:W-:Y:S01]  /*2b10*/  LEA R46, P2, R40, R124.reuse, 0x1 ;  /* 0x0000007c282e7211 */ /* 0x081fe200078408ff */
[----:B------:R-:W-:Y:S01]  /*2b20*/  IMAD.X R41, R92, 0x1, R8, P3 ;  /* 0x000000015c297824 */ /* 0x000fe200018e0608 */
[----:B------:R-:W-:-:S04]  /*2b30*/  LEA R44, P3, R24, R124, 0x1 ;  /* 0x0000007c182c7211 */ /* 0x000fc800078608ff */
[----:B------:R-:W-:Y:S01]  /*2b40*/  LEA.HI.X R45, R24, R125, R38, 0x1, P3 ;  /* 0x0000007d182d7211 */ /* 0x000fe200018f0c26 */
[----:B------:R-:W-:Y:S01]  /*2b50*/  IMAD R38, R39, 0x2, R120 ;  /* 0x0000000227267824 */ /* 0x000fe200078e0278 */
[----:B------:R-:W-:Y:S01]  /*2b60*/  ISETP.GT.AND P3, PT, R49, R133, PT ;  /* 0x000000853100720c */ /* 0x000fe20003f64270 */
[----:B------:R-:W-:Y:S01]  /*2b70*/  IMAD.MOV.U32 R24, RZ, RZ, R49 ;  /* 0x000000ffff187224 */ /* 0x000fe200078e0031 */
[----:B------:R-:W-:Y:S01]  /*2b80*/  LEA.HI.X R47, R40, R125, R41, 0x1, P2 ;  /* 0x0000007d282f7211 */ /* 0x000fe200010f0c29 */
[----:B------:R-:W-:Y:S01]  /*2b90*/  VIADD R41, R39, 0x20 ;  /* 0x0000002027297836 */ /* 0x000fe20000000000 */
[----:B-1----:R-:W-:Y:S01]  /*2ba0*/  ISETP.GE.AND P2, PT, R121, 0x1, PT ;  /* 0x000000017900780c */ /* 0x002fe20003f46270 */
[----:B------:R-:W-:-:S04]  /*2bb0*/  @P4 VIADD R41, R39, 0xffffffe0 ;  /* 0xffffffe027294836 */ /* 0x000fc80000000000 */
[----:B------:R-:W-:Y:S01]  /*2bc0*/  IMAD R39, R41, 0x2, R120 ;  /* 0x0000000229277824 */ /* 0x000fe200078e0278 */
        /* <DEDUP_REMOVED lines=8> */
[----:B------:R-:W-:Y:S02]  /*2c50*/  IMAD R96, R24, -0x70, R2 ;  /* 0xffffff9018607824 */ /* 0x000fe400078e0202 */
[C---:B------:R-:W-:Y:S02]  /*2c60*/  IMAD R41, R42.reuse, R106, R41 ;  /* 0x0000006a2a297224 */ /* 0x040fe400078e0229 */
[----:B------:R-:W-:Y:S01]  /*2c70*/  IMAD R43, R42, R100, R43 ;  /* 0x000000642a2b7224 */ /* 0x000fe200078e022b */
[----:B------:R-:W-:Y:S01]  /*2c80*/  VIMNMX R96, R96, 0x70, PT ;  /* 0x0000007060607848 */ /* 0x000fe20003fe0100 */
[----:B------:R-:W-:-:S04]  /*2c90*/  IMAD.WIDE.U32 R90, R106, R49, RZ ;  /* 0x000000316a5a7225 */ /* 0x000fc800078e00ff */
        /* <DEDUP_REMOVED lines=30> */
[----:B------:R-:W-:Y:S06]  /*2e80*/  @P3 BRA `(.L_x_3657) ;  /* 0x0000000000a03947 */ /* 0x000fec0003800000 */
[----:B------:R-:W-:Y:S01]  /*2e90*/  IADD3 R41, P2, R110, R90, RZ ;  /* 0x0000005a6e297210 */ /* 0x000fe20007f5e0ff */
[----:B------:R-:W-:Y:S01]  /*2ea0*/  ULDC.64 UR4, c[0x0][0x3e8] ;  /* 0x0000fa0000047ab9 */ /* 0x000fe20000000a00 */
[----:B------:R-:W-:Y:S02]  /*2eb0*/  CS2R R124, SRZ ;  /* 0x00000000007c7805 */ /* 0x000fe4000001ff00 */
[----:B------:R-:W-:Y:S01]  /*2ec0*/  CS2R R126, SRZ ;  /* 0x00000000007e7805 */ /* 0x000fe2000001ff00 */
[----:B------:R-:W-:Y:S01]  /*2ed0*/  IMAD.X R42, R97, 0x1, R14, P2 ;  /* 0x00000001612a7824 */ /* 0x000fe200010e060e */
[----:B------:R-:W-:-:S05]  /*2ee0*/  IADD3 R43, P2, R104, R88, RZ ;  /* 0x00000058682b7210 */ /* 0x000fca0007f5e0ff */
[----:B------:R-:W-:Y:S01]  /*2ef0*/  IMAD.X R72, R98, 0x1, R20, P2 ;  /* 0x0000000162487824 */ /* 0x000fe200010e0614 */
        /* <DEDUP_REMOVED lines=33> */
.L_x_3657:
[----:B------:R-:W-:Y:S05]  /*3110*/  BSYNC B1 ;  /* 0x0000000000017941 */ /* 0x000fea0003800000 */
.L_x_3656:
[----:B------:R-:W-:Y:S01]  /*3120*/  ISETP.GE.AND P4, PT, R228, R96, PT ;  /* 0x00000060e400720c */ /* 0x000fe20003f86270 */
[----:B------:R-:W-:Y:S01]  /*3130*/  BSSY B1, `(.L_x_3658) ;  /* 0x000002c000017945 */ /* 0x000fe20003800000 */
[----:B-----5:R-:W-:Y:S02]  /*3140*/  IMAD.MOV.U32 R129, RZ, RZ, R72 ;  /* 0x000000ffff817224 */ /* 0x020fe400078e0048 */
[----:B------:R-:W-:-:S09]  /*3150*/  IMAD.MOV.U32 R128, RZ, RZ, R73 ;  /* 0x000000ffff807224 */ /* 0x000fd200078e0049 */
[----:B------:R-:W-:Y:S05]  /*3160*/  @P4 BRA `(.L_x_3659) ;  /* 0x0000000000a04947 */ /* 0x000fea0003800000 */
[----:B------:R-:W-:Y:S01]  /*3170*/  IADD3 R90, P2, P5, R110, R90, R10 ;  /* 0x0000005a6e5a7210 */ /* 0x000fe20007d5e00a */
[----:B------:R-:W-:Y:S01]  /*3180*/  ULDC.64 UR4, c[0x0][0x3e8] ;  /* 0x0000fa0000047ab9 */ /* 0x000fe20000000a00 */
[----:B------:R-:W-:Y:S02]  /*3190*/  CS2R R68, SRZ ;  /* 0x0000000000447805 */ /* 0x000fe4000001ff00 */
[----:B------:R-:W-:Y:S02]  /*31a0*/  CS2R R70, SRZ ;  /* 0x0000000000467805 */ /* 0x000fe4000001ff00 */
[----:B------:R-:W-:Y:S02]  /*31b0*/  IADD3.X R97, R14, R97, R9, P2, P5 ;  /* 0x000000610e617210 */ /* 0x000fe400017ea409 */
[----:B------:R-:W-:-:S04]  /*31c0*/  IADD3 R88, P2, P5, R104, R88, R13 ;  /* 0x0000005868587210 */ /* 0x000fc80007d5e00d */
[----:B0-----:R-:W-:Y:S02]  /*31d0*/  IADD3.X R43, R20, R98, R12, P2, P5 ;  /* 0x00000062142b7210 */ /* 0x001fe400017ea40c */
        /* <DEDUP_REMOVED lines=33> */
.L_x_3659:
[----:B------:R-:W-:Y:S05]  /*33f0*/  BSYNC B1 ;  /* 0x0000000000017941 */ /* 0x000fea0003800000 */
.L_x_3658:
[----:B01----:R-:W-:Y:S01]  /*3400*/  IMAD.MOV.U32 R43, RZ, RZ, R76 ;  /* 0x000000ffff2b7224 */ /* 0x003fe200078e004c */
[----:B------:R-:W-:Y:S01]  /*3410*/  PRMT R162, R129, 0x5410, R128 ;  /* 0x0000541081a27816 */ /* 0x000fe20000000080 */
[----:B------:R-:W-:Y:S01]  /*3420*/  IMAD.MOV.U32 R40, RZ, RZ, R80 ;  /* 0x000000ffff287224 */ /* 0x000fe200078e0050 */
[----:B------:R-:W-:Y:S01]  /*3430*/  ISETP.NE.AND P2, PT, R212, 0x3, PT ;  /* 0x00000003d400780c */ /* 0x000fe20003f45270 */
        /* <DEDUP_REMOVED lines=38> */
[----:B------:R-:W-:Y:S01]  /*36a0*/  PRMT R91, R40, 0x7610, R91 ;  /* 0x00007610285b7816 */ /* 0x000fe2000000005b */
[----:B-----5:R-:W-:Y:S01]  /*36b0*/  IMAD.MOV.U32 R40, RZ, RZ, R49 ;  /* 0x000000ffff287224 */ /* 0x020fe200078e0031 */
        /* <DEDUP_REMOVED lines=38> */
.L_x_3660:
[----:B------:R-:W-:Y:S01]  /*3920*/  IMAD R97, R17, 0x8, R16 ;  /* 0x0000000811617824 */ /* 0x000fe200078e0210 */
[----:B------:R-:W-:Y:S01]  /*3930*/  SHF.L.U32 R98, R205, 0x1f, RZ ;  /* 0x0000001fcd627819 */ /* 0x000fe200000006ff */
[----:B------:R-:W-:Y:S03]  /*3940*/  BSSY B1, `(.L_x_3661) ;  /* 0x0000003000017945 */ /* 0x000fe60003800000 */
[----:B------:R-:W0:Y:S02]  /*3950*/  SYNCS.PHASECHK.TRANS64.TRYWAIT P5, [R97+URZ+0x36890], R98 ;  /* 0x03689062610075a7 */ /* 0x000e2400080a017f */
[----:B0-----:R-:W-:Y:S05]  /*3960*/  @!P5 BRA `(.L_x_3662) ;  /* 0x000002500084d947 */ /* 0x001fea0003800000 */
.L_x_4025:
[----:B------:R-:W-:Y:S05]  /*3970*/  BSYNC B1 ;  /* 0x0000000000017941 */ /* 0x000fea0003800000 */
.L_x_3661:
        /* <DEDUP_REMOVED lines=21> */
[----:B------:R-:W-:Y:S01]  /*3ad0*/  FMUL.FTZ R41, R126, R91 ;  /* 0x0000005b7e297220 */ /* 0x000fe20000410000 */
        /* <DEDUP_REMOVED lines=8> */
[----:B------:R-:W-:-:S02]  /*3b60*/  IMAD.U32 R130, R90, 0x10000, RZ ;  /* 0x000100005a827824 */ /* 0x000fc400078e00ff */
[----:B------:R-:W-:Y:S02]  /*3b70*/  IMAD.U32 R126, R42, 0x10000, RZ ;  /* 0x000100002a7e7824 */ /* 0x000fe400078e00ff */
[C---:B------:R-:W-:Y:S01]  /*3b80*/  FMUL.FTZ R42, R127.reuse, R125 ;  /* 0x0000007d7f2a7220 */ /* 0x040fe20000410000 */
[-C--:B------:R-:W-:Y:S01]  /*3b90*/  FMUL.FTZ R127, R127, R130.reuse ;  /* 0x000000827f7f7220 */ /* 0x080fe20000410000 */
[----:B------:R-:W-:Y:S02]  /*3ba0*/  F2FP.BF16.F32.PACK_AB R41, R91, R41 ;  /* 0x000000295b29723e */ /* 0x000fe400000010ff */
[C---:B------:R-:W-:Y:S01]  /*3bb0*/  FFMA.FTZ R42, R126.reuse, R130, -R42 ;  /* 0x000000827e2a7223 */ /* 0x040fe2000001082a */
[----:B------:R-:W-:Y:S01]  /*3bc0*/  FFMA.FTZ R125, R126, R125, R127 ;  /* 0x0000007d7e7d7223 */ /* 0x000fe2000001007f */
[C---:B------:R-:W-:Y:S01]  /*3bd0*/  LOP3.LUT R126, R43.reuse, 0xffff0000, RZ, 0xc0, !PT ;  /* 0xffff00002b7e7812 */ /* 0x040fe200078ec0ff */
[----:B------:R-:W-:Y:S01]  /*3be0*/  IMAD.U32 R43, R43, 0x10000, RZ ;  /* 0x000100002b2b7824 */ /* 0x000fe200078e00ff */
[----:B------:R-:W-:-:S02]  /*3bf0*/  LOP3.LUT R127, R90, 0xffff0000, RZ, 0xc0, !PT ;  /* 0xffff00005a7f7812 */ /* 0x000fc400078ec0ff */
[----:B------:R-:W-:Y:S01]  /*3c00*/  F2FP.BF16.F32.PACK_AB R42, R125, R42 ;  /* 0x0000002a7d2a723e */ /* 0x000fe200000010ff */
[CC--:B------:R-:W-:Y:S02]  /*3c10*/  FMUL.FTZ R90, R126.reuse, R124.reuse ;  /* 0x0000007c7e5a7220 */ /* 0x0c0fe40000410000 */
[-C--:B------:R-:W-:Y:S02]  /*3c20*/  FMUL.FTZ R126, R126, R127.reuse ;  /* 0x0000007f7e7e7220 */ /* 0x080fe40000410000 */
        /* <DEDUP_REMOVED lines=12> */
.L_x_3668:
[----:B------:R-:W-:Y:S05]  /*3cf0*/  BSYNC B3 ;  /* 0x0000000000037941 */ /* 0x000fea0003800000 */
.L_x_3667:
[----:B--2---:R1:W-:Y:S02]  /*3d00*/  STG.E.128 desc[UR60][R46.64], R40 ;  /* 0x000000282e007986 */ /* 0x0043e4000c101d3c */
.L_x_3666:
[----:B------:R-:W-:Y:S05]  /*3d10*/  BSYNC B2 ;  /* 0x0000000000027941 */ /* 0x000fea0003800000 */
.L_x_3665:
        /* <DEDUP_REMOVED lines=9> */
[----:B------:R-:W-:Y:S02]  /*3db0*/  PRMT R91, R172, 0x5410, R91 ;  /* 0x00005410ac5b7816 */ /* 0x000fe4000000005b */
[----:B------:R-:W-:Y:S02]  /*3dc0*/  SHF.R.U32.HI R89, RZ, 0x10, R95 ;  /* 0x00000010ff597819 */ /* 0x000fe4000001165f */
[----:B------:R-:W-:Y:S02]  /*3dd0*/  PRMT R88, R170, 0x5432, R88 ;  /* 0x00005432aa587816 */ /* 0x000fe40000000058 */
[----:B--2---:R-:W-:-:S02]  /*3de0*/  LOP3.LUT R95, R41, 0xffff0000, RZ, 0xc0, !PT ;  /* 0xffff0000295f7812 */ /* 0x004fc400078ec0ff */
[C---:B------:R-:W-:Y:S01]  /*3df0*/  LOP3.LUT R94, R91.reuse, 0xffff0000, RZ, 0xc0, !PT ;  /* 0xffff00005b5e7812 */ /* 0x040fe200078ec0ff */
[----:B------:R-:W-:Y:S01]  /*3e00*/  IMAD.U32 R91, R91, 0x10000, RZ ;  /* 0x000100005b5b7824 */ /* 0x000fe200078e00ff */
[----:B------:R-:W-:Y:S01]  /*3e10*/  SHF.R.U32.HI R92, RZ, 0x10, R93 ;  /* 0x00000010ff5c7819 */ /* 0x000fe2000001165d */
[----:B------:R-:W-:Y:S01]  /*3e20*/  IMAD.U32 R93, R41, 0x10000, RZ ;  /* 0x00010000295d7824 */ /* 0x000fe200078e00ff */
[C---:B------:R-:W-:Y:S01]  /*3e30*/  LOP3.LUT R41, R88.reuse, 0xffff0000, RZ, 0xc0, !PT ;  /* 0xffff000058297812 */ /* 0x040fe200078ec0ff */
[----:B------:R-:W-:Y:S01]  /*3e40*/  FMUL.FTZ R90, R95, R94 ;  /* 0x0000005e5f5a7220 */ /* 0x000fe20000410000 */
[----:B------:R-:W-:Y:S01]  /*3e50*/  PRMT R89, R173, 0x5410, R89 ;  /* 0x00005410ad597816 */ /* 0x000fe20000000059 */
[----:B------:R-:W-:Y:S01]  /*3e60*/  IMAD.U32 R88, R88, 0x10000, RZ ;  /* 0x0001000058587824 */ /* 0x000fe200078e00ff */
[----:B------:R-:W-:Y:S01]  /*3e70*/  PRMT R92, R171, 0x5432, R92 ;  /* 0x00005432ab5c7816 */ /* 0x000fe2000000005c */
[-C--:B------:R-:W-:Y:S01]  /*3e80*/  FFMA.FTZ R90, R93, R41.reuse, -R90 ;  /* 0x000000295d5a7223 */ /* 0x080fe2000001085a */
[----:B------:R-:W-:-:S03]  /*3e90*/  FMUL.FTZ R41, R95, R41 ;  /* 0x000000295f297220 */ /* 0x000fc60000410000 */
[----:B------:R-:W-:Y:S02]  /*3ea0*/  IMAD.U32 R95, R92, 0x10000, RZ ;  /* 0x000100005c5f7824 */ /* 0x000fe400078e00ff */
[----:B------:R-:W-:Y:S01]  /*3eb0*/  FFMA.FTZ R41, R93, R94, R41 ;  /* 0x0000005e5d297223 */ /* 0x000fe20000010029 */
[C---:B------:R-:W-:Y:S01]  /*3ec0*/  LOP3.LUT R94, R42.reuse, 0xffff0000, RZ, 0xc0, !PT ;  /* 0xffff00002a5e7812 */ /* 0x040fe200078ec0ff */
        /* <DEDUP_REMOVED lines=27> */
.L_x_3672:
[----:B------:R-:W-:Y:S05]  /*4080*/  BSYNC B3 ;  /* 0x0000000000037941 */ /* 0x000fea0003800000 */
.L_x_3671:
[----:B--2---:R2:W-:Y:S02]  /*4090*/  STG.E.128 desc[UR60][R46.64+0x40], R40 ;  /* 0x000040282e007986 */ /* 0x0045e4000c101d3c */
.L_x_3670:
[----:B------:R-:W-:Y:S05]  /*40a0*/  BSYNC B2 ;  /* 0x0000000000027941 */ /* 0x000fea0003800000 */
.L_x_3669:
        /* <DEDUP_REMOVED lines=15> */
[C---:B------:R-:W-:Y:S01]  /*41a0*/  LOP3.LUT R90, R87.reuse, 0xffff0000, RZ, 0xc0, !PT ;  /* 0xffff0000575a7812 */ /* 0x040fe200078ec0ff */
[----:B------:R-:W-:Y:S01]  /*41b0*/  IMAD.U32 R87, R87, 0x10000, RZ ;  /* 0x0001000057577824 */ /* 0x000fe200078e00ff */
[C---:B------:R-:W-:Y:S01]  /*41c0*/  LOP3.LUT R86, R84.reuse, 0xffff0000, RZ, 0xc0, !PT ;  /* 0xffff000054567812 */ /* 0x040fe200078ec0ff */
[----:B------:R-:W-:Y:S02]  /*41d0*/  IMAD.U32 R84, R84, 0x10000, RZ ;  /* 0x0001000054547824 */ /* 0x000fe400078e00ff */
[C---:B------:R-:W-:Y:S02]  /*41e0*/  FMUL.FTZ R91, R92.reuse, R90 ;  /* 0x0000005a5c5b7220 */ /* 0x040fe40000410000 */
[-C--:B------:R-:W-:Y:S01]  /*41f0*/  FMUL.FTZ R41, R92, R86.reuse ;  /* 0x000000565c297220 */ /* 0x080fe20000410000 */
[C---:B------:R-:W-:Y:S01]  /*4200*/  LOP3.LUT R92, R42.reuse, 0xffff0000, RZ, 0xc0, !PT ;  /* 0xffff00002a5c7812 */ /* 0x040fe200078ec0ff */
[----:B------:R-:W-:Y:S01]  /*4210*/  FFMA.FTZ R86, R85, R86, -R91 ;  /* 0x0000005655567223 */ /* 0x000fe2000001085b */
[----:B------:R-:W-:-:S02]  /*4220*/  IMAD.U32 R42, R42, 0x10000, RZ ;  /* 0x000100002a2a7824 */ /* 0x000fc400078e00ff */
[----:B------:R-:W-:Y:S01]  /*4230*/  FFMA.FTZ R85, R85, R90, R41 ;  /* 0x0000005a55557223 */ /* 0x000fe20000010029 */
[----:B------:R-:W-:Y:S02]  /*4240*/  PRMT R41, R169, 0x5432, R88 ;  /* 0x00005432a9297816 */ /* 0x000fe40000000058 */
[----:B------:R-:W-:Y:S02]  /*4250*/  PRMT R88, R171, 0x5410, R89 ;  /* 0x00005410ab587816 */ /* 0x000fe40000000059 */
[----:B------:R-:W-:Y:S01]  /*4260*/  F2FP.BF16.F32.PACK_AB R85, R85, R86 ;  /* 0x000000565555723e */ /* 0x000fe200000010ff */
[C---:B------:R-:W-:Y:S01]  /*4270*/  IMAD.U32 R90, R41.reuse, 0x10000, RZ ;  /* 0x00010000295a7824 */ /* 0x040fe200078e00ff */
[----:B------:R-:W-:Y:S01]  /*4280*/  LOP3.LUT R41, R41, 0xffff0000, RZ, 0xc0, !PT ;  /* 0xffff000029297812 */ /* 0x000fe200078ec0ff */
[C---:B------:R-:W-:Y:S01]  /*4290*/  IMAD.U32 R89, R88.reuse, 0x10000, RZ ;  /* 0x0001000058597824 */ /* 0x040fe200078e00ff */
[----:B------:R-:W-:-:S03]  /*42a0*/  LOP3.LUT R88, R88, 0xffff0000, RZ, 0xc0, !PT ;  /* 0xffff000058587812 */ /* 0x000fc600078ec0ff */
        /* <DEDUP_REMOVED lines=17> */
[----:B------:R-:W-:-:S05]  /*43c0*/  FFMA.FTZ R41, R40, R87, R41 ;  /* 0x0000005728297223 */ /* 0x000fca0000010029 */
[----:B------:R-:W-:Y:S01]  /*43d0*/  F2FP.BF16.F32.PACK_AB R41, R41, R43 ;  /* 0x0000002b2929723e */ /* 0x000fe200000010ff */
[----:B------:R-:W-:Y:S02]  /*43e0*/  IMAD.MOV.U32 R43, RZ, RZ, R42 ;  /* 0x000000ffff2b7224 */ /* 0x000fe400078e002a */
[----:B------:R-:W-:Y:S02]  /*43f0*/  IMAD.MOV.U32 R42, RZ, RZ, R91 ;  /* 0x000000ffff2a7224 */ /* 0x000fe400078e005b */
[----:B------:R-:W-:Y:S02]  /*4400*/  IMAD.MOV.U32 R40, RZ, RZ, R41 ;  /* 0x000000ffff287224 */ /* 0x000fe400078e0029 */
[----:B------:R-:W-:-:S07]  /*4410*/  IMAD.MOV.U32 R41, RZ, RZ, R85 ;  /* 0x000000ffff297224 */ /* 0x000fce00078e0055 */
.L_x_3676:
[----:B------:R-:W-:Y:S05]  /*4420*/  BSYNC B3 ;  /* 0x0000000000037941 */ /* 0x000fea0003800000 */
.L_x_3675:
[----:B--2---:R3:W-:Y:S02]  /*4430*/  STG.E.128 desc[UR60][R46.64+0x80], R40 ;  /* 0x000080282e007986 */ /* 0x0047e4000c101d3c */
.L_x_3674:
[----:B------:R-:W-:Y:S05]  /*4440*/  BSYNC B2 ;  /* 0x0000000000027941 */ /* 0x000fea0003800000 */
.L_x_3673:
[----:B------:R-:W-:Y:S01]  /*4450*/  ISETP.NE.AND P3, PT, R34, RZ, PT ;  /* 0x000000ff2200720c */ /* 0x000fe20003f65270 */
[----:B------:R-:W-:-:S12]  /*4460*/  BSSY B2, `(.L_x_3677) ;  /* 0x0000038000027945 */ /* 0x000fd80003800000 */
[----:B------:R-:W-:Y:S05]  /*4470*/  @!P3 BRA `(.L_x_3678) ;  /* 0x0000000000d8b947 */ /* 0x000fea0003800000 */
[----:B-123--:R1:W2:Y:S01]  /*4480*/  LDS.128 R40, [R39+0x24800] ;  /* 0x0248000027287984 */ /* 0x00e2a20000000c00 */
        /* <DEDUP_REMOVED lines=51> */
.L_x_3680:
[----:B------:R-:W-:Y:S05]  /*47c0*/  BSYNC B3 ;  /* 0x0000000000037941 */ /* 0x000fea0003800000 */
.L_x_3679:
[----:B--2---:R4:W-:Y:S02]  /*47d0*/  STG.E.128 desc[UR60][R46.64+0xc0], R40 ;  /* 0x0000c0282e007986 */ /* 0x0049e4000c101d3c */
.L_x_3678:
[----:B------:R-:W-:Y:S05]  /*47e0*/  BSYNC B2 ;  /* 0x0000000000027941 */ /* 0x000fea0003800000 */
.L_x_3677:
        /* <DEDUP_REMOVED lines=9> */
[C---:B------:R-:W-:Y:S02]  /*4880*/  PRMT R78, R166.reuse, 0x5432, R80 ;  /* 0x00005432a64e7816 */ /* 0x040fe40000000050 */
[----:B------:R-:W-:Y:S02]  /*4890*/  PRMT R76, R166, 0x5410, R76 ;  /* 0x00005410a64c7816 */ /* 0x000fe4000000004c */
[C---:B--2---:R-:W-:Y:S01]  /*48a0*/  LOP3.LUT R82, R41.reuse, 0xffff0000, RZ, 0xc0, !PT ;  /* 0xffff000029527812 */ /* 0x044fe200078ec0ff */
[----:B------:R-:W-:Y:S01]  /*48b0*/  IMAD.U32 R41, R41, 0x10000, RZ ;  /* 0x0001000029297824 */ /* 0x000fe200078e00ff */
[C---:B------:R-:W-:Y:S01]  /*48c0*/  LOP3.LUT R80, R76.reuse, 0xffff0000, RZ, 0xc0, !PT ;  /* 0xffff00004c507812 */ /* 0x040fe200078ec0ff */
[----:B------:R-:W-:Y:S01]  /*48d0*/  IMAD.U32 R76, R76, 0x10000, RZ ;  /* 0x000100004c4c7824 */ /* 0x000fe200078e00ff */
[C---:B------:R-:W-:Y:S01]  /*48e0*/  LOP3.LUT R81, R78.reuse, 0xffff0000, RZ, 0xc0, !PT ;  /* 0xffff00004e517812 */ /* 0x040fe200078ec0ff */
[----:B------:R-:W-:Y:S01]  /*48f0*/  IMAD.U32 R78, R78, 0x10000, RZ ;  /* 0x000100004e4e7824 */ /* 0x000fe200078e00ff */
[----:B------:R-:W-:Y:S01]  /*4900*/  SHF.R.U32.HI R79, RZ, 0x10, R79 ;  /* 0x00000010ff4f7819 */ /* 0x000fe2000001164f */
[CC--:B------:R-:W-:Y:S01]  /*4910*/  FMUL.FTZ R83, R82.reuse, R80.reuse ;  /* 0x0000005052537220 */ /* 0x0c0fe20000410000 */
[----:B------:R-:W-:Y:S01]  /*4920*/  SHF.R.U32.HI R77, RZ, 0x10, R77 ;  /* 0x00000010ff4d7819 */ /* 0x000fe2000001164d */
[-C--:B------:R-:W-:Y:S01]  /*4930*/  FMUL.FTZ R82, R82, R81.reuse ;  /* 0x0000005152527220 */ /* 0x080fe20000410000 */
[----:B------:R-:W-:Y:S01]  /*4940*/  PRMT R79, R165, 0x5432, R79 ;  /* 0x00005432a54f7816 */ /* 0x000fe2000000004f */
[----:B------:R-:W-:Y:S01]  /*4950*/  FFMA.FTZ R83, R41, R81, -R83 ;  /* 0x0000005129537223 */ /* 0x000fe20000010853 */
[----:B------:R-:W-:Y:S01]  /*4960*/  PRMT R77, R165, 0x5410, R77 ;  /* 0x00005410a54d7816 */ /* 0x000fe2000000004d */
[----:B------:R-:W-:Y:S01]  /*4970*/  FFMA.FTZ R82, R41, R80, R82 ;  /* 0x0000005029527223 */ /* 0x000fe20000010052 */
[C---:B------:R-:W-:Y:S01]  /*4980*/  IMAD.U32 R80, R42.reuse, 0x10000, RZ ;  /* 0x000100002a507824 */ /* 0x040fe200078e00ff */
        /* <DEDUP_REMOVED lines=8> */
[----:B------:R-:W-:-:S02]  /*4a10*/  IMAD.U32 R81, R43, 0x10000, RZ ;  /* 0x000100002b517824 */ /* 0x000fc400078e00ff */
[----:B------:R-:W-:Y:S01]  /*4a20*/  FFMA.FTZ R86, R80, R85, -R86 ;  /* 0x0000005550567223 */ /* 0x000fe20000010856 */
[C---:B------:R-:W-:Y:S01]  /*4a30*/  IMAD.U32 R43, R40.reuse, 0x10000, RZ ;  /* 0x00010000282b7824 */ /* 0x040fe200078e00ff */
[----:B------:R-:W-:Y:S01]  /*4a40*/  LOP3.LUT R40, R40, 0xffff0000, RZ, 0xc0, !PT ;  /* 0xffff000028287812 */ /* 0x000fe200078ec0ff */
[----:B------:R-:W-:Y:S01]  /*4a50*/  FFMA.FTZ R42, R80, R84, R42 ;  /* 0x00000054502a7223 */ /* 0x000fe2000001002a */
[C---:B------:R-:W-:Y:S01]  /*4a60*/  FMUL.FTZ R80, R41.reuse, R79 ;  /* 0x0000004f29507220 */ /* 0x040fe20000410000 */
[----:B------:R-:W-:Y:S01]  /*4a70*/  FMUL.FTZ R84, R41, R77 ;  /* 0x0000004d29547220 */ /* 0x000fe20000410000 */
[----:B------:R-:W-:Y:S01]  /*4a80*/  F2FP.BF16.F32.PACK_AB R82, R82, R83 ;  /* 0x000000535252723e */ /* 0x000fe200000010ff */
[C---:B------:R-:W-:Y:S01]  /*4a90*/  FMUL.FTZ R41, R40.reuse, R76 ;  /* 0x0000004c28297220 */ /* 0x040fe20000410000 */
[-C--:B------:R-:W-:Y:S01]  /*4aa0*/  FMUL.FTZ R40, R40, R78.reuse ;  /* 0x0000004e28287220 */ /* 0x080fe20000410000 */
        /* <DEDUP_REMOVED lines=9> */
.L_x_3684:
[----:B------:R-:W-:Y:S05]  /*4b40*/  BSYNC B3 ;  /* 0x0000000000037941 */ /* 0x000fea0003800000 */
.L_x_3683:
[----:B--2---:R1:W-:Y:S02]  /*4b50*/  STG.E.128 desc[UR60][R46.64+0x100], R40 ;  /* 0x000100282e007986 */ /* 0x0043e4000c101d3c */
.L_x_3682:
[----:B------:R-:W-:Y:S05]  /*4b60*/  BSYNC B2 ;  /* 0x0000000000027941 */ /* 0x000fea0003800000 */
.L_x_3681:
        /* <DEDUP_REMOVED lines=8> */
[----:B------:R-:W-:Y:S02]  /*4bf0*/  SHF.R.U32.HI R76, RZ, 0x10, R73 ;  /* 0x00000010ff4c7819 */ /* 0x000fe40000011649 */
[--C-:B------:R-:W-:Y:S02]  /*4c00*/  SHF.R.U64 R73, R74, 0x10, R75.reuse ;  /* 0x000000104a497819 */ /* 0x100fe4000000124b */
[----:B------:R-:W-:Y:S01]  /*4c10*/  SHF.R.U32.HI R77, RZ, 0x10, R75 ;  /* 0x00000010ff4d7819 */ /* 0x000fe2000001164b */
[----:B------:R-:W-:Y:S01]  /*4c20*/  IMAD.U32 R75, R42, 0x10000, RZ ;  /* 0x000100002a4b7824 */ /* 0x000fe200078e00ff */
[C---:B------:R-:W-:Y:S02]  /*4c30*/  PRMT R73, R163.reuse, 0x5410, R73 ;  /* 0x00005410a3497816 */ /* 0x040fe40000000049 */
        /* <DEDUP_REMOVED lines=14> */
[-C--:B------:R-:W-:Y:S01]  /*4d20*/  FMUL.FTZ R42, R42, R81.reuse ;  /* 0x000000512a2a7220 */ /* 0x080fe20000410000 */
[----:B------:R-:W-:Y:S01]  /*4d30*/  FMUL.FTZ R83, R83, R78 ;  /* 0x0000004e53537220 */ /* 0x000fe20000410000 */
[----:B------:R-:W-:Y:S01]  /*4d40*/  LOP3.LUT R163, R163, 0xffff0000, RZ, 0xc0, !PT ;  /* 0xffff0000a3a37812 */ /* 0x000fe200078ec0ff */
[----:B------:R-:W-:Y:S01]  /*4d50*/  FFMA.FTZ R84, R75, R81, -R84 ;  /* 0x000000514b547223 */ /* 0x000fe20000010854 */
[----:B------:R-:W-:Y:S01]  /*4d60*/  LOP3.LUT R76, R76, 0xffff0000, RZ, 0xc0, !PT ;  /* 0xffff00004c4c7812 */ /* 0x000fe200078ec0ff */
[----:B------:R-:W-:Y:S01]  /*4d70*/  FFMA.FTZ R83, R77, R41, R83 ;  /* 0x000000294d537223 */ /* 0x000fe20000010053 */
[----:B------:R-:W-:Y:S01]  /*4d80*/  FFMA.FTZ R42, R75, R80, R42 ;  /* 0x000000504b2a7223 */ /* 0x000fe2000001002a */
[----:B------:R-:W-:Y:S01]  /*4d90*/  IMAD.U32 R43, R43, 0x10000, RZ ;  /* 0x000100002b2b7824 */ /* 0x000fe200078e00ff */
[----:B------:R-:W-:Y:S01]  /*4da0*/  LOP3.LUT R40, R40, 0xffff0000, RZ, 0xc0, !PT ;  /* 0xffff000028287812 */ /* 0x000fe200078ec0ff */
[C---:B------:R-:W-:Y:S01]  /*4db0*/  FMUL.FTZ R41, R74.reuse, R163 ;  /* 0x000000a34a297220 */ /* 0x040fe20000410000 */
[----:B------:R-:W-:Y:S01]  /*4dc0*/  FMUL.FTZ R75, R74, R76 ;  /* 0x0000004c4a4b7220 */ /* 0x000fe20000410000 */
[----:B------:R-:W-:-:S02]  /*4dd0*/  IMAD.U32 R72, R72, 0x10000, RZ ;  /* 0x0001000048487824 */ /* 0x000fc400078e00ff */
[----:B------:R-:W-:Y:S01]  /*4de0*/  FFMA.FTZ R82, R77, R78, -R82 ;  /* 0x0000004e4d527223 */ /* 0x000fe20000010852 */
[C---:B------:R-:W-:Y:S01]  /*4df0*/  FFMA.FTZ R41, R43.reuse, R76, -R41 ;  /* 0x0000004c2b297223 */ /* 0x040fe20000010829 */
[----:B------:R-:W-:Y:S01]  /*4e00*/  FFMA.FTZ R75, R43, R163, R75 ;  /* 0x000000a32b4b7223 */ /* 0x000fe2000001004b */
[C---:B------:R-:W-:Y:S01]  /*4e10*/  FMUL.FTZ R74, R40.reuse, R73 ;  /* 0x00000049284a7220 */ /* 0x040fe20000410000 */
[----:B------:R-:W-:Y:S01]  /*4e20*/  FMUL.FTZ R40, R40, R72 ;  /* 0x0000004828287220 */ /* 0x000fe20000410000 */
[----:B------:R-:W-:Y:S02]  /*4e30*/  F2FP.BF16.F32.PACK_AB R82, R83, R82 ;  /* 0x000000525352723e */ /* 0x000fe400000010ff */
[----:B------:R-:W-:Y:S01]  /*4e40*/  F2FP.BF16.F32.PACK_AB R41, R75, R41 ;  /* 0x000000294b29723e */ /* 0x000fe200000010ff */
[C---:B------:R-:W-:Y:S01]  /*4e50*/  FFMA.FTZ R74, R79.reuse, R72, -R74 ;  /* 0x000000484f4a7223 */ /* 0x040fe2000001084a */
[----:B------:R-:W-:Y:S01]  /*4e60*/  FFMA.FTZ R40, R79, R73, R40 ;  /* 0x000000494f287223 */ /* 0x000fe20000010028 */
[----:B------:R-:W-:-:S02]  /*4e70*/  F2FP.BF16.F32.PACK_AB R42, R42, R84 ;  /* 0x000000542a2a723e */ /* 0x000fc400000010ff */
[----:B------:R-:W-:Y:S02]  /*4e80*/  IMAD.MOV.U32 R43, RZ, RZ, R41 ;  /* 0x000000ffff2b7224 */ /* 0x000fe400078e0029 */
[----:B------:R-:W-:Y:S01]  /*4e90*/  F2FP.BF16.F32.PACK_AB R40, R40, R74 ;  /* 0x0000004a2828723e */ /* 0x000fe200000010ff */
[----:B------:R-:W-:-:S07]  /*4ea0*/  IMAD.MOV.U32 R41, RZ, RZ, R82 ;  /* 0x000000ffff297224 */ /* 0x000fce00078e0052 */
.L_x_3686:
[----:B------:R-:W-:Y:S05]  /*4eb0*/  BSYNC B2 ;  /* 0x0000000000027941 */ /* 0x000fea0003800000 */
.L_x_3685:
[----:B--2---:R1:W-:Y:S02]  /*4ec0*/  STG.E.128 desc[UR60][R46.64+0x140], R40 ;  /* 0x000140282e007986 */ /* 0x0043e4000c101d3c */
.L_x_3664:
[----:B------:R-:W-:Y:S05]  /*4ed0*/  BSYNC B1 ;  /* 0x0000000000017941 */ /* 0x000fea0003800000 */
.L_x_3663:
        /* <DEDUP_REMOVED lines=42> */
[CC--:B------:R-:W-:Y:S01]  /*5180*/  FMUL.FTZ R69, R40.reuse, R47.reuse ;  /* 0x0000002f28457220 */ /* 0x0c0fe20000410000 */
        /* <DEDUP_REMOVED lines=10> */
.L_x_3691:
[----:B------:R-:W-:Y:S05]  /*5230*/  BSYNC B2 ;  /* 0x0000000000027941 */ /* 0x000fea0003800000 */
.L_x_3690:
[----:B--2---:R1:W-:Y:S02]  /*5240*/  STG.E.128 desc[UR60][R44.64], R40 ;  /* 0x000000282c007986 */ /* 0x0043e4000c101d3c */
.L_x_3689:
[----:B------:R-:W-:Y:S05]  /*5250*/  BSYNC B1 ;  /* 0x0000000000017941 */ /* 0x000fea0003800000 */
.L_x_3688:
        /* <DEDUP_REMOVED lines=53> */
.L_x_3695:
[----:B------:R-:W-:Y:S05]  /*55b0*/  BSYNC B2 ;  /* 0x0000000000027941 */ /* 0x000fea0003800000 */
.L_x_3694:
[----:B--2---:R1:W-:Y:S02]  /*55c0*/  STG.E.128 desc[UR60][R44.64+0x40], R40 ;  /* 0x000040282c007986 */ /* 0x0043e4000c101d3c */
.L_x_3693:
[----:B------:R-:W-:Y:S05]  /*55d0*/  BSYNC B1 ;  /* 0x0000000000017941 */ /* 0x000fea0003800000 */
.L_x_3692:
[----:B------:R-:W-:Y:S01]  /*55e0*/  ISETP.NE.AND P3, PT, R33, RZ, PT ;  /* 0x000000ff2100720c */ /* 0x000fe20003f65270 */
[----:B------:R-:W-:-:S12]  /*55f0*/  BSSY B1, `(.L_x_3696) ;  /* 0x0000035000017945 */ /* 0x000fd80003800000 */
        /* <DEDUP_REMOVED lines=24> */
[-C--:B------:R-:W-:Y:S01]  /*5780*/  FMUL.FTZ R67, R63, R64.reuse ;  /* 0x000000403f437220 */ /* 0x080fe20000410000 */
[----:B------:R-:W-:Y:S01]  /*5790*/  LOP3.LUT R63, R40, 0xffff0000, RZ, 0xc0, !PT ;  /* 0xffff0000283f7812 */ /* 0x000fe200078ec0ff */
[----:B------:R-:W-:Y:S01]  /*57a0*/  FFMA.FTZ R40, R65, R64, -R70 ;  /* 0x0000004041287223 */ /* 0x000fe20000010846 */
[----:B------:R-:W-:Y:S01]  /*57b0*/  FMUL.FTZ R69, R47, R61 ;  /* 0x0000003d2f457220 */ /* 0x000fe20000410000 */
[----:B------:R-:W-:Y:S01]  /*57c0*/  FFMA.FTZ R65, R65, R68, R67 ;  /* 0x0000004441417223 */ /* 0x000fe20000010043 */
[-C--:B------:R-:W-:Y:S01]  /*57d0*/  FMUL.FTZ R67, R47, R66.reuse ;  /* 0x000000422f437220 */ /* 0x080fe20000410000 */
[----:B------:R-:W-:Y:S01]  /*57e0*/  LOP3.LUT R158, R158, 0xffff0000, RZ, 0xc0, !PT ;  /* 0xffff00009e9e7812 */ /* 0x000fe200078ec0ff */
[----:B------:R-:W-:Y:S01]  /*57f0*/  IMAD.U32 R62, R62, 0x10000, RZ ;  /* 0x000100003e3e7824 */ /* 0x000fe200078e00ff */
[----:B------:R-:W-:Y:S01]  /*5800*/  LOP3.LUT R157, R157, 0xffff0000, RZ, 0xc0, !PT ;  /* 0xffff00009d9d7812 */ /* 0x000fe200078ec0ff */
[----:B------:R-:W-:Y:S01]  /*5810*/  FFMA.FTZ R47, R46, R66, -R69 ;  /* 0x000000422e2f7223 */ /* 0x000fe20000010845 */
[----:B------:R-:W-:-:S02]  /*5820*/  IMAD.U32 R60, R60, 0x10000, RZ ;  /* 0x000100003c3c7824 */ /* 0x000fc400078e00ff */
[----:B------:R-:W-:Y:S01]  /*5830*/  FFMA.FTZ R46, R46, R61, R67 ;  /* 0x0000003d2e2e7223 */ /* 0x000fe20000010043 */
        /* <DEDUP_REMOVED lines=14> */
.L_x_3699:
[----:B------:R-:W-:Y:S05]  /*5920*/  BSYNC B2 ;  /* 0x0000000000027941 */ /* 0x000fea0003800000 */
.L_x_3698:
[----:B--2---:R1:W-:Y:S02]  /*5930*/  STG.E.128 desc[UR60][R44.64+0x80], R40 ;  /* 0x000080282c007986 */ /* 0x0043e4000c101d3c */
.L_x_3697:
[----:B------:R-:W-:Y:S05]  /*5940*/  BSYNC B1 ;  /* 0x0000000000017941 */ /* 0x000fea0003800000 */
.L_x_3696:
        /* <DEDUP_REMOVED lines=10> */
[--C-:B------:R-:W-:Y:S01]  /*59f0*/  SHF.R.U64 R57, R58, 0x10, R59.reuse ;  /* 0x000000103a397819 */ /* 0x100fe2000000123b */
[----:B------:R-:W-:Y:S01]  /*5a00*/  IMAD.U32 R58, R41, 0x10000, RZ ;  /* 0x00010000293a7824 */ /* 0x000fe200078e00ff */
[----:B------:R-:W-:Y:S02]  /*5a10*/  SHF.R.U32.HI R59, RZ, 0x10, R59 ;  /* 0x00000010ff3b7819 */ /* 0x000fe4000001163b */
[----:B------:R-:W-:Y:S02]  /*5a20*/  PRMT R60, R156, 0x5410, R57 ;  /* 0x000054109c3c7816 */ /* 0x000fe40000000039 */
[----:B------:R-:W-:-:S02]  /*5a30*/  PRMT R47, R148, 0x5410, R47 ;  /* 0x00005410942f7816 */ /* 0x000fc4000000002f */
[----:B------:R-:W-:Y:S01]  /*5a40*/  LOP3.LUT R57, R41, 0xffff0000, RZ, 0xc0, !PT ;  /* 0xffff000029397812 */ /* 0x000fe200078ec0ff */
[----:B------:R-:W-:Y:S01]  /*5a50*/  IMAD.U32 R41, R40, 0x10000, RZ ;  /* 0x0001000028297824 */ /* 0x000fe200078e00ff */
[C---:B------:R-:W-:Y:S01]  /*5a60*/  LOP3.LUT R62, R60.reuse, 0xffff0000, RZ, 0xc0, !PT ;  /* 0xffff00003c3e7812 */ /* 0x040fe200078ec0ff */
[----:B------:R-:W-:Y:S01]  /*5a70*/  IMAD.U32 R60, R60, 0x10000, RZ ;  /* 0x000100003c3c7824 */ /* 0x000fe200078e00ff */
[----:B------:R-:W-:Y:S02]  /*5a80*/  PRMT R148, R148, 0x5432, R61 ;  /* 0x0000543294947816 */ /* 0x000fe4000000003d */
[----:B------:R-:W-:Y:S01]  /*5a90*/  PRMT R156, R156, 0x5432, R59 ;  /* 0x000054329c9c7816 */ /* 0x000fe2000000003b */
[----:B------:R-:W-:Y:S01]  /*5aa0*/  FMUL.FTZ R65, R57, R62 ;  /* 0x0000003e39417220 */ /* 0x000fe20000410000 */
[----:B------:R-:W-:Y:S01]  /*5ab0*/  LOP3.LUT R59, R47, 0xffff0000, RZ, 0xc0, !PT ;  /* 0xffff00002f3b7812 */ /* 0x000fe200078ec0ff */
[----:B------:R-:W-:Y:S01]  /*5ac0*/  IMAD.U32 R61, R148, 0x10000, RZ ;  /* 0x00010000943d7824 */ /* 0x000fe200078e00ff */
[----:B------:R-:W-:Y:S01]  /*5ad0*/  LOP3.LUT R56, R42, 0xffff0000, RZ, 0xc0, !PT ;  /* 0xffff00002a387812 */ /* 0x000fe200078ec0ff */
[----:B------:R-:W-:Y:S01]  /*5ae0*/  IMAD.U32 R63, R156, 0x10000, RZ ;  /* 0x000100009c3f7824 */ /* 0x000fe200078e00ff */
        /* <DEDUP_REMOVED lines=8> */
[----:B------:R-:W-:-:S02]  /*5b70*/  IMAD.U32 R56, R47, 0x10000, RZ ;  /* 0x000100002f387824 */ /* 0x000fc400078e00ff */
[----:B------:R-:W-:Y:S01]  /*5b80*/  FFMA.FTZ R67, R58, R62, R67 ;  /* 0x0000003e3a437223 */ /* 0x000fe20000010043 */
[C---:B------:R-:W-:Y:S01]  /*5b90*/  FMUL.FTZ R58, R42.reuse, R156 ;  /* 0x0000009c2a3a7220 */ /* 0x040fe20000410000 */
[----:B------:R-:W-:Y:S01]  /*5ba0*/  FMUL.FTZ R47, R42, R148 ;  /* 0x000000942a2f7220 */ /* 0x000fe20000410000 */
[C---:B------:R-:W-:Y:S01]  /*5bb0*/  FFMA.FTZ R69, R46.reuse, R61, -R69 ;  /* 0x0000003d2e457223 */ /* 0x040fe20000010845 */
[C---:B------:R-:W-:Y:S01]  /*5bc0*/  FMUL.FTZ R42, R57.reuse, R60 ;  /* 0x0000003c392a7220 */ /* 0x040fe20000410000 */
[----:B------:R-:W-:Y:S01]  /*5bd0*/  FFMA.FTZ R46, R46, R63, R59 ;  /* 0x0000003f2e2e7223 */ /* 0x000fe2000001003b */
[-C--:B------:R-:W-:Y:S01]  /*5be0*/  FMUL.FTZ R57, R57, R56.reuse ;  /* 0x0000003839397220 */ /* 0x080fe20000410000 */
[----:B------:R-:W-:Y:S02]  /*5bf0*/  IMAD.U32 R43, R43, 0x10000, RZ ;  /* 0x000100002b2b7824 */ /* 0x000fe400078e00ff */
[C---:B------:R-:W-:Y:S01]  /*5c00*/  FFMA.FTZ R42, R41.reuse, R56, -R42 ;  /* 0x00000038292a7223 */ /* 0x040fe2000001082a */
[----:B------:R-:W-:Y:S01]  /*5c10*/  FFMA.FTZ R57, R41, R60, R57 ;  /* 0x0000003c29397223 */ /* 0x000fe20000010039 */
[C---:B------:R-:W-:Y:S01]  /*5c20*/  FFMA.FTZ R58, R43.reuse, R148, -R58 ;  /* 0x000000942b3a7223 */ /* 0x040fe2000001083a */
[----:B------:R-:W-:Y:S01]  /*5c30*/  FFMA.FTZ R47, R43, R156, R47 ;  /* 0x0000009c2b2f7223 */ /* 0x000fe2000001002f */
[----:B------:R-:W-:-:S02]  /*5c40*/  F2FP.BF16.F32.PACK_AB R46, R46, R69 ;  /* 0x000000452e2e723e */ /* 0x000fc400000010ff */
[----:B------:R-:W-:Y:S02]  /*5c50*/  F2FP.BF16.F32.PACK_AB R41, R67, R40 ;  /* 0x000000284329723e */ /* 0x000fe400000010ff */
[----:B------:R-:W-:Y:S01]  /*5c60*/  F2FP.BF16.F32.PACK_AB R40, R57, R42 ;  /* 0x0000002a3928723e */ /* 0x000fe200000010ff */
[----:B------:R-:W-:Y:S01]  /*5c70*/  IMAD.MOV.U32 R42, RZ, RZ, R46 ;  /* 0x000000ffff2a7224 */ /* 0x000fe200078e002e */
[----:B------:R-:W-:-:S07]  /*5c80*/  F2FP.BF16.F32.PACK_AB R43, R47, R58 ;  /* 0x0000003a2f2b723e */ /* 0x000fce00000010ff */
.L_x_3703:
[----:B------:R-:W-:Y:S05]  /*5c90*/  BSYNC B2 ;  /* 0x0000000000027941 */ /* 0x000fea0003800000 */
.L_x_3702:
[----:B--2---:R1:W-:Y:S02]  /*5ca0*/  STG.E.128 desc[UR60][R44.64+0xc0], R40 ;  /* 0x0000c0282c007986 */ /* 0x0043e4000c101d3c */
.L_x_3701:
[----:B------:R-:W-:Y:S05]  /*5cb0*/  BSYNC B1 ;  /* 0x0000000000017941 */ /* 0x000fea0003800000 */
.L_x_3700:
        /* <DEDUP_REMOVED lines=8> */
[--C-:B------:R-:W-:Y:S01]  /*5d40*/  SHF.R.U64 R62, R52, 0x10, R53.reuse ;  /* 0x00000010343e7819 */ /* 0x100fe20000001235 */
[----:B--2---:R-:W-:Y:S01]  /*5d50*/  IMAD.U32 R52, R42, 0x10000, RZ ;  /* 0x000100002a347824 */ /* 0x004fe200078e00ff */
[----:B------:R-:W-:Y:S02]  /*5d60*/  SHF.R.U32.HI R60, RZ, 0x10, R53 ;  /* 0x00000010ff3c7819 */ /* 0x000fe40000011635 */
        /* <DEDUP_REMOVED lines=15> */
[C---:B------:R-:W-:Y:S01]  /*5e60*/  FMUL.FTZ R60, R47.reuse, R58 ;  /* 0x0000003a2f3c7220 */ /* 0x040fe20000410000 */
[----:B------:R-:W-:Y:S02]  /*5e70*/  IMAD.U32 R41, R40, 0x10000, RZ ;  /* 0x0001000028297824 */ /* 0x000fe400078e00ff */
[-C--:B------:R-:W-:Y:S01]  /*5e80*/  FMUL.FTZ R47, R47, R56.reuse ;  /* 0x000000382f2f7220 */ /* 0x080fe20000410000 */
[----:B------:R-:W-:Y:S01]  /*5e90*/  LOP3.LUT R143, R143, 0xffff0000, RZ, 0xc0, !PT ;  /* 0xffff00008f8f7812 */ /* 0x000fe200078ec0ff */
[----:B------:R-:W-:Y:S01]  /*5ea0*/  IMAD.U32 R54, R54, 0x10000, RZ ;  /* 0x0001000036367824 */ /* 0x000fe200078e00ff */
[----:B------:R-:W-:Y:S01]  /*5eb0*/  LOP3.LUT R131, R131, 0xffff0000, RZ, 0xc0, !PT ;  /* 0xffff000083837812 */ /* 0x000fe200078ec0ff */
[C---:B------:R-:W-:Y:S01]  /*5ec0*/  FFMA.FTZ R60, R43.reuse, R56, -R60 ;  /* 0x000000382b3c7223 */ /* 0x040fe2000001083c */
[----:B------:R-:W-:Y:S01]  /*5ed0*/  LOP3.LUT R40, R40, 0xffff0000, RZ, 0xc0, !PT ;  /* 0xffff000028287812 */ /* 0x000fe200078ec0ff */
[----:B------:R-:W-:Y:S01]  /*5ee0*/  FFMA.FTZ R47, R43, R58, R47 ;  /* 0x0000003a2b2f7223 */ /* 0x000fe2000001002f */
[C---:B------:R-:W-:Y:S01]  /*5ef0*/  FMUL.FTZ R43, R46.reuse, R143 ;  /* 0x0000008f2e2b7220 */ /* 0x040fe20000410000 */
[----:B------:R-:W-:Y:S01]  /*5f00*/  FMUL.FTZ R56, R46, R131 ;  /* 0x000000832e387220 */ /* 0x000fe20000410000 */
        /* <DEDUP_REMOVED lines=15> */
.L_x_3707:
[----:B------:R-:W-:Y:S05]  /*6000*/  BSYNC B2 ;  /* 0x0000000000027941 */ /* 0x000fea0003800000 */
.L_x_3706:
[----:B--2---:R1:W-:Y:S02]  /*6010*/  STG.E.128 desc[UR60][R44.64+0x100], R40 ;  /* 0x000100282c007986 */ /* 0x0043e4000c101d3c */
.L_x_3705:
[----:B------:R-:W-:Y:S05]  /*6020*/  BSYNC B1 ;  /* 0x0000000000017941 */ /* 0x000fea0003800000 */
.L_x_3704:
        /* <DEDUP_REMOVED lines=13> */
[----:B------:R-:W-:-:S02]  /*6100*/  PRMT R128, R128, 0x5410, R53 ;  /* 0x0000541080807816 */ /* 0x000fc40000000035 */
[C---:B------:R-:W-:Y:S02]  /*6110*/  PRMT R53, R129.reuse, 0x5410, R54 ;  /* 0x0000541081357816 */ /* 0x040fe40000000036 */
[----:B------:R-:W-:Y:S01]  /*6120*/  PRMT R129, R129, 0x5432, R52 ;  /* 0x0000543281817816 */ /* 0x000fe20000000034 */
[----:B------:R-:W-:Y:S01]  /*6130*/  IMAD.U32 R52, R128, 0x10000, RZ ;  /* 0x0001000080347824 */ /* 0x000fe200078e00ff */
[----:B------:R-:W-:Y:S02]  /*6140*/  LOP3.LUT R49, R43, 0xffff0000, RZ, 0xc0, !PT ;  /* 0xffff00002b317812 */ /* 0x000fe400078ec0ff */
[----:B------:R-:W-:Y:S01]  /*6150*/  LOP3.LUT R43, R41, 0xffff0000, RZ, 0xc0, !PT ;  /* 0xffff0000292b7812 */ /* 0x000fe200078ec0ff */
[----:B------:R-:W-:Y:S01]  /*6160*/  IMAD.U32 R55, R129, 0x10000, RZ ;  /* 0x0001000081377824 */ /* 0x000fe200078e00ff */
[C---:B------:R-:W-:Y:S01]  /*6170*/  LOP3.LUT R54, R53.reuse, 0xffff0000, RZ, 0xc0, !PT ;  /* 0xffff000035367812 */ /* 0x040fe200078ec0ff */
[----:B------:R-:W-:Y:S01]  /*6180*/  IMAD.U32 R53, R53, 0x10000, RZ ;  /* 0x0001000035357824 */ /* 0x000fe200078e00ff */
[C---:B------:R-:W-:Y:S01]  /*6190*/  LOP3.LUT R51, R50.reuse, 0xffff0000, RZ, 0xc0, !PT ;  /* 0xffff000032337812 */ /* 0x040fe200078ec0ff */
[----:B------:R-:W-:Y:S01]  /*61a0*/  IMAD.U32 R50, R50, 0x10000, RZ ;  /* 0x0001000032327824 */ /* 0x000fe200078e00ff */
[----:B------:R-:W-:Y:S01]  /*61b0*/  LOP3.LUT R47, R42, 0xffff0000, RZ, 0xc0, !PT ;  /* 0xffff00002a2f7812 */ /* 0x000fe200078ec0ff */
[----:B------:R-:W-:-:S02]  /*61c0*/  IMAD.U32 R42, R41, 0x10000, RZ ;  /* 0x00010000292a7824 */ /* 0x000fc400078e00ff */
[C---:B------:R-:W-:Y:S01]  /*61d0*/  FMUL.FTZ R57, R43.reuse, R54 ;  /* 0x000000362b397220 */ /* 0x040fe20000410000 */
[C---:B------:R-:W-:Y:S02]  /*61e0*/  IMAD.U32 R41, R40.reuse, 0x10000, RZ ;  /* 0x0001000028297824 */ /* 0x040fe400078e00ff */
[----:B------:R-:W-:Y:S01]  /*61f0*/  FMUL.FTZ R43, R43, R51 ;  /* 0x000000332b2b7220 */ /* 0x000fe20000410000 */
[----:B------:R-:W-:Y:S01]  /*6200*/  LOP3.LUT R40, R40, 0xffff0000, RZ, 0xc0, !PT ;  /* 0xffff000028287812 */ /* 0x000fe200078ec0ff */
[C---:B------:R-:W-:Y:S01]  /*6210*/  FMUL.FTZ R59, R47.reuse, R55 ;  /* 0x000000372f3b7220 */ /* 0x040fe20000410000 */
[----:B------:R-:W-:Y:S01]  /*6220*/  FMUL.FTZ R47, R47, R52 ;  /* 0x000000342f2f7220 */ /* 0x000fe20000410000 */
[----:B------:R-:W-:Y:S01]  /*6230*/  LOP3.LUT R129, R129, 0xffff0000, RZ, 0xc0, !PT ;  /* 0xffff000081817812 */ /* 0x000fe200078ec0ff */
[----:B------:R-:W-:Y:S01]  /*6240*/  FFMA.FTZ R57, R42, R51, -R57 ;  /* 0x000000332a397223 */ /* 0x000fe20000010839 */
[----:B------:R-:W-:Y:S01]  /*6250*/  LOP3.LUT R128, R128, 0xffff0000, RZ, 0xc0, !PT ;  /* 0xffff000080807812 */ /* 0x000fe200078ec0ff */
[----:B------:R-:W-:Y:S01]  /*6260*/  FFMA.FTZ R54, R42, R54, R43 ;  /* 0x000000362a367223 */ /* 0x000fe2000001002b */
[----:B------:R-:W-:Y:S01]  /*6270*/  FFMA.FTZ R59, R46, R52, -R59 ;  /* 0x000000342e3b7223 */ /* 0x000fe2000001083b */
[----:B------:R-:W-:Y:S01]  /*6280*/  FMUL.FTZ R42, R40, R53 ;  /* 0x00000035282a7220 */ /* 0x000fe20000410000 */
[----:B------:R-:W-:Y:S01]  /*6290*/  FFMA.FTZ R46, R46, R55, R47 ;  /* 0x000000372e2e7223 */ /* 0x000fe2000001002f */
        /* <DEDUP_REMOVED lines=11> */
[----:B------:R-:W-:Y:S01]  /*6350*/  F2FP.BF16.F32.PACK_AB R43, R52, R43 ;  /* 0x0000002b342b723e */ /* 0x000fe200000010ff */
[----:B------:R-:W-:-:S07]  /*6360*/  IMAD.MOV.U32 R42, RZ, RZ, R46 ;  /* 0x000000ffff2a7224 */ /* 0x000fce00078e002e */
.L_x_3709:
[----:B------:R-:W-:Y:S05]  /*6370*/  BSYNC B1 ;  /* 0x0000000000017941 */ /* 0x000fea0003800000 */
.L_x_3708:
[----:B--2---:R1:W-:Y:S01]  /*6380*/  STG.E.128 desc[UR60][R44.64+0x140], R40 ;  /* 0x000140282c007986 */ /* 0x0043e2000c101d3c */
[----:B------:R-:W-:Y:S05]  /*6390*/  BRA `(.L_x_3687) ;  /* 0x0000004000407947 */ /* 0x000fea0003800000 */
.L_x_3655:
        /* <DEDUP_REMOVED lines=22> */
[----:B------:R-:W-:Y:S06]  /*6500*/  @P4 BRA `(.L_x_3711) ;  /* 0x00000000007c4947 */ /* 0x000fec0003800000 */
[----:B------:R-:W-:Y:S01]  /*6510*/  IADD3 R42, P2, R108, R90, RZ ;  /* 0x0000005a6c2a7210 */ /* 0x000fe20007f5e0ff */
[----:B------:R-:W-:Y:S01]  /*6520*/  ULDC.64 UR4, c[0x0][0x3e8] ;  /* 0x0000fa0000047ab9 */ /* 0x000fe20000000a00 */
[----:B------:R-:W-:Y:S02]  /*6530*/  CS2R R50, SRZ ;  /* 0x0000000000327805 */ /* 0x000fe4000001ff00 */
[----:B------:R-:W-:Y:S02]  /*6540*/  CS2R R48, SRZ ;  /* 0x0000000000307805 */ /* 0x000fe4000001ff00 */
[----:B------:R-:W-:Y:S01]  /*6550*/  CS2R R78, SRZ ;  /* 0x00000000004e7805 */ /* 0x000fe2000001ff00 */
[----:B------:R-:W-:Y:S01]  /*6560*/  IMAD.X R43, R97, 0x1, R15, P2 ;  /* 0x00000001612b7824 */ /* 0x000fe200010e060f */
[----:B------:R-:W-:Y:S02]  /*6570*/  IADD3 R40, P2, R102, R88, RZ ;  /* 0x0000005866287210 */ /* 0x000fe40007f5e0ff */
[----:B------:R-:W-:-:S03]  /*6580*/  CS2R R76, SRZ ;  /* 0x00000000004c7805 */ /* 0x000fc6000001ff00 */
        /* <DEDUP_REMOVED lines=8> */
[----:B------:R-:W-:Y:S02]  /*6610*/  CS2R R44, SRZ ;  /* 0x00000000002c7805 */ /* 0x000fe4000001ff00 */
[----:B------:R-:W-:Y:S02]  /*6620*/  CS2R R58, SRZ ;  /* 0x00000000003a7805 */ /* 0x000fe4000001ff00 */
[----:B------:R-:W-:-:S05]  /*6630*/  CS2R R56, SRZ ;  /* 0x0000000000387805 */ /* 0x000fca000001ff00 */
[----:B------:R0:W5:Y:S04]  /*6640*/  @!P2 LDG.E.128 R48, desc[UR60][R80.64] ;  /* 0x0000003c5030a981 */ /* 0x000168000c1e1d00 */
[----:B------:R0:W5:Y:S01]  /*6650*/  @!P2 LDG.E.128 R76, desc[UR60][R82.64] ;  /* 0x0000003c524ca981 */ /* 0x000162000c1e1d00 */
[----:B------:R-:W-:Y:S02]  /*6660*/  ISETP.GE.AND P2, PT, R0, R121, PT ;  /* 0x000000790000720c */ /* 0x000fe40003f46270 */
[----:B------:R-:W-:Y:S02]  /*6670*/  CS2R R42, SRZ ;  /* 0x00000000002a7805 */ /* 0x000fe4000001ff00 */
[----:B------:R-:W-:Y:S02]  /*6680*/  CS2R R40, SRZ ;  /* 0x0000000000287805 */ /* 0x000fe4000001ff00 */
[----:B------:R-:W-:-:S02]  /*6690*/  CS2R R54, SRZ ;  /* 0x0000000000367805 */ /* 0x000fc4000001ff00 */
[----:B------:R-:W-:-:S05]  /*66a0*/  CS2R R52, SRZ ;  /* 0x0000000000347805 */ /* 0x000fca000001ff00 */
[----:B------:R0:W5:Y:S04]  /*66b0*/  @!P2 LDG.E.128 R44, desc[UR60][R80.64+0x40] ;  /* 0x0000403c502ca981 */ /* 0x000168000c1e1d00 */
[----:B------:R0:W5:Y:S01]  /*66c0*/  @!P2 LDG.E.128 R56, desc[UR60][R82.64+0x40] ;  /* 0x0000403c5238a981 */ /* 0x000162000c1e1d00 */
[----:B------:R-:W-:-:S13]  /*66d0*/  ISETP.GE.AND P2, PT, R3, R121, PT ;  /* 0x000000790300720c */ /* 0x000fda0003f46270 */
[----:B------:R0:W5:Y:S04]  /*66e0*/  @!P2 LDG.E.128 R40, desc[UR60][R80.64+0x80] ;  /* 0x0000803c5028a981 */ /* 0x000168000c1e1d00 */
[----:B------:R0:W5:Y:S02]  /*66f0*/  @!P2 LDG.E.128 R52, desc[UR60][R82.64+0x80] ;  /* 0x0000803c5234a981 */ /* 0x000164000c1e1d00 */
.L_x_3711:
[----:B------:R-:W-:Y:S05]  /*6700*/  BSYNC B1 ;  /* 0x0000000000017941 */ /* 0x000fea0003800000 */
.L_x_3710:
[----:B------:R-:W-:Y:S01]  /*6710*/  ISETP.GE.AND P3, PT, R228, R96, PT ;  /* 0x00000060e400720c */ /* 0x000fe20003f66270 */
[----:B------:R-:W-:Y:S01]  /*6720*/  BSSY B1, `(.L_x_3712) ;  /* 0x0000027000017945 */ /* 0x000fe20003800000 */
[----:B0-----:R-:W-:Y:S02]  /*6730*/  CS2R R82, SRZ ;  /* 0x0000000000527805 */ /* 0x001fe4000001ff00 */
[----:B------:R-:W-:Y:S02]  /*6740*/  CS2R R80, SRZ ;  /* 0x0000000000507805 */ /* 0x000fe4000001ff00 */
[----:B------:R-:W-:Y:S02]  /*6750*/  CS2R R86, SRZ ;  /* 0x0000000000567805 */ /* 0x000fe4000001ff00 */
[----:B------:R-:W-:Y:S01]  /*6760*/  CS2R R84, SRZ ;  /* 0x0000000000547805 */ /* 0x000fe2000001ff00 */
[----:B-----5:R-:W-:Y:S02]  /*6770*/  IMAD.MOV.U32 R94, RZ, RZ, R42 ;  /* 0x000000ffff5e7224 */ /* 0x020fe400078e002a */
[----:B------:R-:W-:-:S02]  /*6780*/  IMAD.MOV.U32 R93, RZ, RZ, R43 ;  /* 0x000000ffff5d7224 */ /* 0x000fc400078e002b */
[----:B------:R-:W-:Y:S05]  /*6790*/  @P3 BRA `(.L_x_3713) ;  /* 0x00000000007c3947 */ /* 0x000fea0003800000 */
[----:B------:R-:W-:Y:S01]  /*67a0*/  IADD3 R90, P2, P5, R108, R90, R10 ;  /* 0x0000005a6c5a7210 */ /* 0x000fe20007d5e00a */
[----:B------:R-:W-:Y:S01]  /*67b0*/  ULDC.64 UR4, c[0x0][0x3e8] ;  /* 0x0000fa0000047ab9 */ /* 0x000fe20000000a00 */
[----:B------:R-:W-:Y:S02]  /*67c0*/  CS2R R70, SRZ ;  /* 0x0000000000467805 */ /* 0x000fe4000001ff00 */
[----:B------:R-:W-:Y:S02]  /*67d0*/  CS2R R68, SRZ ;  /* 0x0000000000447805 */ /* 0x000fe4000001ff00 */
[----:B------:R-:W-:Y:S02]  /*67e0*/  IADD3.X R97, R15, R97, R9, P2, P5 ;  /* 0x000000610f617210 */ /* 0x000fe400017ea409 */
[----:B------:R-:W-:Y:S02]  /*67f0*/  CS2R R86, SRZ ;  /* 0x0000000000567805 */ /* 0x000fe4000001ff00 */
[----:B------:R-:W-:-:S02]  /*6800*/  IADD3 R60, P2, P5, R102, R88, R13 ;  /* 0x00000058663c7210 */ /* 0x000fc40007d5e00d */
[----:B------:R-:W-:Y:S02]  /*6810*/  CS2R R84, SRZ ;  /* 0x0000000000547805 */ /* 0x000fe4000001ff00 */
        /* <DEDUP_REMOVED lines=23> */
.L_x_3713:
[----:B------:R-:W-:Y:S05]  /*6990*/  BSYNC B1 ;  /* 0x0000000000017941 */ /* 0x000fea0003800000 */
.L_x_3712:
[----:B0-----:R-:W-:Y:S01]  /*69a0*/  IMAD.MOV.U32 R89, RZ, RZ, R40 ;  /* 0x000000ffff597224 */ /* 0x001fe200078e0028 */
[----:B------:R-:W-:Y:S01]  /*69b0*/  ISETP.NE.AND P2, PT, R212, 0x3, PT ;  /* 0x00000003d400780c */ /* 0x000fe20003f45270 */
[----:B------:R-:W-:Y:S01]  /*69c0*/  IMAD.MOV.U32 R88, RZ, RZ, R41 ;  /* 0x000000ffff587224 */ /* 0x000fe200078e0029 */
[----:B------:R-:W-:Y:S01]  /*69d0*/  PRMT R176, R94, 0x7610, R176 ;  /* 0x000076105eb07816 */ /* 0x000fe200000000b0 */
[----:B------:R-:W-:Y:S01]  /*69e0*/  IMAD.MOV.U32 R90, RZ, RZ, R44 ;  /* 0x000000ffff5a7224 */ /* 0x000fe200078e002c */
[----:B------:R-:W-:Y:S01]  /*69f0*/  PRMT R177, R93, 0x5410, R89 ;  /* 0x000054105db17816 */ /* 0x000fe20000000059 */
        /* <DEDUP_REMOVED lines=20> */
[----:B------:R-:W-:-:S04]  /*6b40*/  PRMT R176, R176, 0x5410, R90 ;  /* 0x00005410b0b07816 */ /* 0x000fc8000000005a */
[----:B------:R-:W-:Y:S01]  /*6b50*/  PRMT R181, R88, 0x5410, R89 ;  /* 0x0000541058b57816 */ /* 0x000fe20000000059 */
[----:B------:R-:W-:Y:S02]  /*6b60*/  IMAD.MOV.U32 R88, RZ, RZ, R56 ;  /* 0x000000ffff587224 */ /* 0x000fe400078e0038 */
        /* <DEDUP_REMOVED lines=49> */
.L_x_3714:
[----:B------:R-:W-:Y:S01]  /*6e80*/  IMAD R97, R17, 0x8, R16 ;  /* 0x0000000811617824 */ /* 0x000fe200078e0210 */
[----:B------:R-:W-:Y:S01]  /*6e90*/  SHF.L.U32 R98, R205, 0x1f, RZ ;  /* 0x0000001fcd627819 */ /* 0x000fe200000006ff */
[----:B------:R-:W0:Y:S01]  /*6ea0*/  LDC R143, c[0x0][0x2f4] ;  /* 0x0000bd00ff8f7b82 */ /* 0x000e220000000800 */
[----:B------:R-:W-:Y:S01]  /*6eb0*/  BSSY B1, `(.L_x_3715) ;  /* 0x0000004000017945 */ /* 0x000fe20003800000 */
[----:B------:R-:W-:Y:S01]  /*6ec0*/  IMAD.MOV.U32 R127, RZ, RZ, R92 ;  /* 0x000000ffff7f7224 */ /* 0x000fe200078e005c */
[----:B------:R-:W1:Y:S02]  /*6ed0*/  SYNCS.PHASECHK.TRANS64.TRYWAIT P5, [R97+URZ+0x36890], R98 ;  /* 0x03689062610075a7 */ /* 0x000e6400080a017f */
[----:B-1----:R-:W-:Y:S05]  /*6ee0*/  @!P5 BRA `(.L_x_3716) ;  /* 0x0000021c0038d947 */ /* 0x002fea0003800000 */
.L_x_4026:
[----:B------:R-:W-:Y:S05]  /*6ef0*/  BSYNC B1 ;  /* 0x0000000000017941 */ /* 0x000fea0003800000 */
.L_x_3715:
[----:B------:R-:W2:Y:S01]  /*6f00*/  LDC.64 R128, c[0x0][0x300] ;  /* 0x0000c000ff807b82 */ /* 0x000ea20000000a00 */
[----:B------:R-:W-:Y:S01]  /*6f10*/  BSSY B1, `(.L_x_3717) ;  /* 0x0000190000017945 */ /* 0x000fe20003800000 */
[----:B0-----:R-:W-:-:S03]  /*6f20*/  IMAD.IADD R148, R143, 0x1, -R132 ;  /* 0x000000018f947824 */ /* 0x001fc600078e0a84 */
[----:B------:R-:W-:Y:S05]  /*6f30*/  @P4 BRA `(.L_x_3718) ;  /* 0x0000001800344947 */ /* 0x000fea0003800000 */
[----:B------:R-:W-:Y:S01]  /*6f40*/  ISETP.NE.AND P4, PT, R28, RZ, PT ;  /* 0x000000ff1c00720c */ /* 0x000fe20003f85270 */
[-C--:B--2---:R-:W-:Y:S01]  /*6f50*/  IMAD R156, R151, R128.reuse, RZ ;  /* 0x00000080979c7224 */ /* 0x084fe200078e02ff */
[----:B------:R-:W-:Y:S01]  /*6f60*/  BSSY B2, `(.L_x_3719) ;  /* 0x0000084000027945 */ /* 0x000fe20003800000 */
[----:B------:R-:W-:-:S04]  /*6f70*/  IMAD.WIDE.U32 R130, R204, R128, R126 ;  /* 0x00000080cc827225 */ /* 0x000fc800078e007e */
[----:B------:R-:W-:-:S04]  /*6f80*/  IMAD R156, R204, R129, R156 ;  /* 0x00000081cc9c7224 */ /* 0x000fc800078e029c */
[----:B------:R-:W-:Y:S02]  /*6f90*/  IMAD.IADD R156, R156, 0x1, R131 ;  /* 0x000000019c9c7824 */ /* 0x000fe400078e0283 */
[----:B------:R-:W-:Y:S05]  /*6fa0*/  @!P4 BRA `(.L_x_3720) ;  /* 0x0000000400fcc947 */ /* 0x000fea0003800000 */
[----:B------:R-:W-:Y:S01]  /*6fb0*/  SEL R88, R132, R148, !P0 ;  /* 0x0000009484587207 */ /* 0x000fe20004000000 */
[----:B------:R-:W-:Y:S01]  /*6fc0*/  BSSY B3, `(.L_x_3721) ;  /* 0x0000071000037945 */ /* 0x000fe20003800000 */
[----:B------:R-:W-:Y:S02]  /*6fd0*/  ISETP.GE.AND P4, PT, R18, R121, PT ;  /* 0x000000791200720c */ /* 0x000fe40003f86270 */
[----:B------:R-:W-:-:S04]  /*6fe0*/  SHF.R.S32.HI R89, RZ, 0x1f, R88 ;  /* 0x0000001fff597819 */ /* 0x000fc80000011458 */
        /* <DEDUP_REMOVED lines=19> */
[----:B------:R-:W-:Y:S02]  /*7120*/  SHF.R.U32.HI R49, RZ, 0x10, R49 ;  /* 0x00000010ff317819 */ /* 0x000fe40000011631 */
[C---:B------:R-:W-:Y:S02]  /*7130*/  PRMT R48, R162.reuse, 0x5432, R48 ;  /* 0x00005432a2307816 */ /* 0x040fe40000000030 */
[----:B------:R-:W-:Y:S02]  /*7140*/  PRMT R49, R162, 0x5410, R49 ;  /* 0x00005410a2317816 */ /* 0x000fe40000000031 */
[----:B------:R-:W-:Y:S02]  /*7150*/  SHF.R.U64 R50, R50, 0x10, R51 ;  /* 0x0000001032327819 */ /* 0x000fe40000001233 */
[----:B------:R-:W-:-:S02]  /*7160*/  SHF.R.U32.HI R162, RZ, 0x10, R77 ;  /* 0x00000010ffa27819 */ /* 0x000fc4000001164d */
[----:B------:R-:W-:Y:S02]  /*7170*/  SHF.R.U64 R76, R76, 0x10, R77 ;  /* 0x000000104c4c7819 */ /* 0x000fe4000000124d */
[--C-:B------:R-:W-:Y:S02]  /*7180*/  SHF.R.U64 R77, R78, 0x10, R79.reuse ;  /* 0x000000104e4d7819 */ /* 0x100fe4000000124f */
[----:B------:R-:W-:Y:S02]  /*7190*/  PRMT R78, R163, 0x5432, R50 ;  /* 0x00005432a34e7816 */ /* 0x000fe40000000032 */
[----:B------:R-:W-:Y:S02]  /*71a0*/  SHF.R.U32.HI R79, RZ, 0x10, R79 ;  /* 0x00000010ff4f7819 */ /* 0x000fe4000001164f */
[----:B------:R-:W-:Y:S01]  /*71b0*/  PRMT R50, R169, 0x5432, R162 ;  /* 0x00005432a9327816 */ /* 0x000fe200000000a2 */
[----:B------:R-:W-:Y:S01]  /*71c0*/  IMAD.U32 R162, R49, 0x10000, RZ ;  /* 0x0001000031a27824 */ /* 0x000fe200078e00ff */
[----:B------:R-:W-:-:S02]  /*71d0*/  SHF.R.U32.HI R51, RZ, 0x10, R51 ;  /* 0x00000010ff337819 */ /* 0x000fc40000011633 */
[----:B------:R-:W-:Y:S01]  /*71e0*/  PRMT R79, R169, 0x5410, R79 ;  /* 0x00005410a94f7816 */ /* 0x000fe2000000004f */
[----:B------:R-:W-:Y:S01]  /*71f0*/  IMAD.U32 R169, R50, 0x10000, RZ ;  /* 0x0001000032a97824 */ /* 0x000fe200078e00ff */
[----:B------:R-:W-:Y:S02]  /*7200*/  PRMT R51, R163, 0x5410, R51 ;  /* 0x00005410a3337816 */ /* 0x000fe40000000033 */
[----:B------:R-:W-:Y:S01]  /*7210*/  PRMT R76, R168, 0x5432, R76 ;  /* 0x00005432a84c7816 */ /* 0x000fe2000000004c */
[-C--:B------:R-:W-:Y:S01]  /*7220*/  FMUL.FTZ R163, R170, R169.reuse ;  /* 0x000000a9aaa37220 */ /* 0x080fe20000410000 */
[----:B------:R-:W-:Y:S01]  /*7230*/  PRMT R77, R168, 0x5410, R77 ;  /* 0x00005410a84d7816 */ /* 0x000fe2000000004d */
[----:B--2---:R-:W-:Y:S01]  /*7240*/  IMAD.U32 R168, R89, 0x10000, RZ ;  /* 0x0001000059a87824 */ /* 0x004fe200078e00ff */
[----:B------:R-:W-:Y:S02]  /*7250*/  LOP3.LUT R50, R50, 0xffff0000, RZ, 0xc0, !PT ;  /* 0xffff000032327812 */ /* 0x000fe400078ec0ff */
[----:B------:R-:W-:Y:S01]  /*7260*/  LOP3.LUT R93, R93, 0xffff0000, RZ, 0xc0, !PT ;  /* 0xffff00005d5d7812 */ /* 0x000fe200078ec0ff */
[-C--:B------:R-:W-:Y:S01]  /*7270*/  FFMA.FTZ R163, R168, R162.reuse, -R163 ;  /* 0x000000a2a8a37223 */ /* 0x080fe200000108a3 */
[----:B------:R-:W-:Y:S01]  /*7280*/  FMUL.FTZ R162, R170, R162 ;  /* 0x000000a2aaa27220 */ /* 0x000fe20000410000 */
[----:B------:R-:W-:Y:S01]  /*7290*/  LOP3.LUT R89, R89, 0xffff0000, RZ, 0xc0, !PT ;  /* 0xffff000059597812 */ /* 0x000fe200078ec0ff */
[C---:B------:R-:W-:Y:S01]  /*72a0*/  IMAD.U32 R170, R95.reuse, 0x10000, RZ ;  /* 0x000100005faa7824 */ /* 0x040fe200078e00ff */
[----:B------:R-:W-:Y:S01]  /*72b0*/  LOP3.LUT R95, R95, 0xffff0000, RZ, 0xc0, !PT ;  /* 0xffff00005f5f7812 */ /* 0x000fe200078ec0ff */
[----:B------:R-:W-:Y:S01]  /*72c0*/  FFMA.FTZ R162, R168, R169, R162 ;  /* 0x000000a9a8a27223 */ /* 0x000fe200000100a2 */
[----:B------:R-:W-:Y:S01]  /*72d0*/  LOP3.LUT R168, R49, 0xffff0000, RZ, 0xc0, !PT ;  /* 0xffff000031a87812 */ /* 0x000fe200078ec0ff */
[----:B------:R-:W-:Y:S01]  /*72e0*/  FMUL.FTZ R49, R93, R50 ;  /* 0x000000325d317220 */ /* 0x000fe20000410000 */
[C---:B------:R-:W-:Y:S01]  /*72f0*/  IMAD.U32 R169, R79.reuse, 0x10000, RZ ;  /* 0x000100004fa97824 */ /* 0x040fe200078e00ff */
[----:B------:R-:W-:-:S02]  /*7300*/  LOP3.LUT R79, R79, 0xffff0000, RZ, 0xc0, !PT ;  /* 0xffff00004f4f7812 */ /* 0x000fc400078ec0ff */
[-C--:B------:R-:W-:Y:S01]  /*7310*/  FMUL.FTZ R93, R93, R168.reuse ;  /* 0x000000a85d5d7220 */ /* 0x080fe20000410000 */
[----:B------:R-:W-:Y:S01]  /*7320*/  FFMA.FTZ R49, R89, R168, -R49 ;  /* 0x000000a859317223 */ /* 0x000fe20000010831 */
[----:B------:R-:W-:Y:S02]  /*7330*/  IMAD.U32 R168, R91, 0x10000, RZ ;  /* 0x000100005ba87824 */ /* 0x000fe400078e00ff */
[----:B------:R-:W-:Y:S01]  /*7340*/  FFMA.FTZ R50, R89, R50, R93 ;  /* 0x0000003259327223 */ /* 0x000fe2000001005d */
[----:B------:R-:W-:Y:S02]  /*7350*/  IMAD.U32 R93, R51, 0x10000, RZ ;  /* 0x00010000335d7824 */ /* 0x000fe400078e00ff */
[----:B------:R-:W-:Y:S01]  /*7360*/  FMUL.FTZ R89, R170, R169 ;  /* 0x000000a9aa597220 */ /* 0x000fe20000410000 */
[----:B------:R-:W-:Y:S02]  /*7370*/  F2FP.BF16.F32.PACK_AB R49, R49, R163 ;  /* 0x000000a33131723e */ /* 0x000fe400000010ff */
[----:B------:R-:W-:Y:S01]  /*7380*/  F2FP.BF16.F32.PACK_AB R50, R50, R162 ;  /* 0x000000a23232723e */ /* 0x000fe200000010ff */
[-C--:B------:R-:W-:Y:S01]  /*7390*/  FFMA.FTZ R89, R168, R93.reuse, -R89 ;  /* 0x0000005da8597223 */ /* 0x080fe20000010859 */
[----:B------:R-:W-:-:S04]  /*73a0*/  FMUL.FTZ R93, R170, R93 ;  /* 0x0000005daa5d7220 */ /* 0x000fc80000410000 */
[----:B------:R-:W-:Y:S01]  /*73b0*/  FFMA.FTZ R93, R168, R169, R93 ;  /* 0x000000a9a85d7223 */ /* 0x000fe2000001005d */
[----:B------:R-:W-:Y:S02]  /*73c0*/  LOP3.LUT R168, R51, 0xffff0000, RZ, 0xc0, !PT ;  /* 0xffff000033a87812 */ /* 0x000fe400078ec0ff */
[----:B------:R-:W-:Y:S01]  /*73d0*/  LOP3.LUT R51, R91, 0xffff0000, RZ, 0xc0, !PT ;  /* 0xffff00005b337812 */ /* 0x000fe200078ec0ff */
[CC--:B------:R-:W-:Y:S02]  /*73e0*/  FMUL.FTZ R91, R95.reuse, R79.reuse ;  /* 0x0000004f5f5b7220 */ /* 0x0c0fe40000410000 */
[-C--:B------:R-:W-:Y:S02]  /*73f0*/  FMUL.FTZ R95, R95, R168.reuse ;  /* 0x000000a85f5f7220 */ /* 0x080fe40000410000 */
[C---:B------:R-:W-:Y:S02]  /*7400*/  FFMA.FTZ R91, R51.reuse, R168, -R91 ;  /* 0x000000a8335b7223 */ /* 0x040fe4000001085b */
[----:B------:R-:W-:Y:S01]  /*7410*/  FFMA.FTZ R95, R51, R79, R95 ;  /* 0x0000004f335f7223 */ /* 0x000fe2000001005f */
[C---:B------:R-:W-:Y:S01]  /*7420*/  IMAD.U32 R79, R76.reuse, 0x10000, RZ ;  /* 0x000100004c4f7824 */ /* 0x040fe200078e00ff */
[----:B------:R-:W-:Y:S01]  /*7430*/  LOP3.LUT R76, R76, 0xffff0000, RZ, 0xc0, !PT ;  /* 0xffff00004c4c7812 */ /* 0x000fe200078ec0ff */
[----:B------:R-:W-:Y:S01]  /*7440*/  IMAD.U32 R51, R88, 0x10000, RZ ;  /* 0x0001000058337824 */ /* 0x000fe200078e00ff */
[----:B------:R-:W-:Y:S01]  /*7450*/  F2FP.BF16.F32.PACK_AB R91, R91, R89 ;  /* 0x000000595b5b723e */ /* 0x000fe200000010ff */
[----:B------:R-:W-:Y:S01]  /*7460*/  IMAD.U32 R89, R92, 0x10000, RZ ;  /* 0x000100005c597824 */ /* 0x000fe200078e00ff */
[----:B------:R-:W-:Y:S01]  /*7470*/  F2FP.BF16.F32.PACK_AB R95, R95, R93 ;  /* 0x0000005d5f5f723e */ /* 0x000fe200000010ff */
[C---:B------:R-:W-:Y:S01]  /*7480*/  IMAD.U32 R93, R48.reuse, 0x10000, RZ ;  /* 0x00010000305d7824 */ /* 0x040fe200078e00ff */
[----:B------:R-:W-:Y:S01]  /*7490*/  LOP3.LUT R48, R48, 0xffff0000, RZ, 0xc0, !PT ;  /* 0xffff000030307812 */ /* 0x000fe200078ec0ff */
[----:B------:R-:W-:-:S02]  /*74a0*/  FMUL.FTZ R162, R89, R79 ;  /* 0x0000004f59a27220 */ /* 0x000fc40000410000 */
[-C--:B------:R-:W-:Y:S02]  /*74b0*/  FMUL.FTZ R89, R89, R93.reuse ;  /* 0x0000005d59597220 */ /* 0x080fe40000410000 */
        /* <DEDUP_REMOVED lines=17> */
[----:B------:R-:W-:-:S02]  /*75d0*/  FFMA.FTZ R92, R76, R88, -R92 ;  /* 0x000000584c5c7223 */ /* 0x000fc4000001085c */
[----:B------:R-:W-:Y:S01]  /*75e0*/  FFMA.FTZ R93, R76, R79, R93 ;  /* 0x0000004f4c5d7223 */ /* 0x000fe2000001005d */
[----:B------:R-:W-:Y:S02]  /*75f0*/  LOP3.LUT R76, R94, 0xffff0000, RZ, 0xc0, !PT ;  /* 0xffff00005e4c7812 */ /* 0x000fe400078ec0ff */
[----:B------:R-:W-:Y:S02]  /*7600*/  LOP3.LUT R79, R90, 0xffff0000, RZ, 0xc0, !PT ;  /* 0xffff00005a4f7812 */ /* 0x000fe400078ec0ff */
[----:B------:R-:W-:Y:S01]  /*7610*/  F2FP.BF16.F32.PACK_AB R51, R51, R89 ;  /* 0x000000593333723e */ /* 0x000fe200000010ff */
[CC--:B------:R-:W-:Y:S01]  /*7620*/  FMUL.FTZ R88, R76.reuse, R77.reuse ;  /* 0x0000004d4c587220 */ /* 0x0c0fe20000410000 */
[-C--:B------:R-:W-:Y:S01]  /*7630*/  FMUL.FTZ R76, R76, R78.reuse ;  /* 0x0000004e4c4c7220 */ /* 0x080fe20000410000 */
[----:B------:R-:W-:Y:S02]  /*7640*/  IMAD.MOV.U32 R89, RZ, RZ, R49 ;  /* 0x000000ffff597224 */ /* 0x000fe400078e0031 */
        /* <DEDUP_REMOVED lines=8> */
.L_x_3722:
[----:B------:R-:W-:Y:S05]  /*76d0*/  BSYNC B3 ;  /* 0x0000000000037941 */ /* 0x000fea0003800000 */
.L_x_3721:
[----:B------:R-:W-:-:S13]  /*76e0*/  ISETP.GE.AND P4, PT, R161, R143, PT ;  /* 0x0000008fa100720c */ /* 0x000fda0003f86270 */
        /* <DEDUP_REMOVED lines=11> */
.L_x_3720:
[----:B------:R-:W-:Y:S05]  /*77a0*/  BSYNC B2 ;  /* 0x0000000000027941 */ /* 0x000fea0003800000 */
.L_x_3719:
[----:B------:R-:W-:Y:S01]  /*77b0*/  ISETP.NE.AND P4, PT, R32, RZ, PT ;  /* 0x000000ff2000720c */ /* 0x000fe20003f85270 */
[----:B------:R-:W-:-:S12]  /*77c0*/  BSSY B2, `(.L_x_3723) ;  /* 0x0000080000027945 */ /* 0x000fd80003800000 */
[----:B------:R-:W-:Y:S05]  /*77d0*/  @!P4 BRA `(.L_x_3724) ;  /* 0x0000000400f8c947 */ /* 0x000fea0003800000 */
[----:B--2---:R-:W-:Y:S01]  /*77e0*/  SEL R48, R132, R148, !P1 ;  /* 0x0000009484307207 */ /* 0x004fe20004800000 */
        /* <DEDUP_REMOVED lines=112> */
.L_x_3726:
[----:B------:R-:W-:Y:S05]  /*7ef0*/  BSYNC B3 ;  /* 0x0000000000037941 */ /* 0x000fea0003800000 */
.L_x_3725:
        /* <DEDUP_REMOVED lines=12> */
.L_x_3724:
[----:B------:R-:W-:Y:S05]  /*7fc0*/  BSYNC B2 ;  /* 0x0000000000027941 */ /* 0x000fea0003800000 */
.L_x_3723:
[----:B------:R-:W-:-:S13]  /*7fd0*/  ISETP.NE.AND P4, PT, R33, RZ, PT ;  /* 0x000000ff2100720c */ /* 0x000fda0003f85270 */
[----:B------:R-:W-:Y:S05]  /*7fe0*/  @!P4 BRA `(.L_x_3718) ;  /* 0x000000080008c947 */ /* 0x000fea0003800000 */
[----:B---3--:R-:W3:Y:S01]  /*7ff0*/  LDL R44, [R1+0x10] ;  /* 0x00001000012c7983 */ /* 0x008ee20000100800 */
[----:B------:R-:W-:Y:S01]  /*8000*/  IADD3 R56, P4, P5, R116, R130, R27 ;  /* 0x0000008274387210 */ /* 0x000fe20007d9e01b */
[----:B------:R-:W-:Y:S03]  /*8010*/  BSSY B2, `(.L_x_3727) ;  /* 0x0000075000027945 */ /* 0x000fe60003800000 */
[----:B------:R-:W-:Y:S02]  /*8020*/  IADD3.X R57, R7, R156, R31, P4, P5 ;  /* 0x0000009c07397210 */ /* 0x000fe400027ea41f */
[----:B------:R-:W-:Y:S02]  /*8030*/  ISETP.GE.AND P4, PT, R3, R121, PT ;  /* 0x000000790300720c */ /* 0x000fe40003f86270 */
[----:B---3--:R-:W-:-:S04]  /*8040*/  LOP3.LUT P6, RZ, R44, 0x1, RZ, 0xc0, !PT ;  /* 0x000000012cff7812 */ /* 0x008fc800078cc0ff */
[----:B------:R-:W-:-:S04]  /*8050*/  SEL R44, R132, R148, !P6 ;  /* 0x00000094842c7207 */ /* 0x000fc80007000000 */
        /* <DEDUP_REMOVED lines=11> */
[C---:B--2---:R-:W-:Y:S02]  /*8110*/  IMAD R48, R17.reuse, 0x5400, R44 ;  /* 0x0000540011307824 */ /* 0x044fe400078e022c */
[----:B------:R-:W-:Y:S02]  /*8120*/  IMAD R44, R17, 0x5400, R144 ;  /* 0x00005400112c7824 */ /* 0x000fe400078e0290 */
[--C-:B------:R-:W-:Y:S02]  /*8130*/  IMAD R48, R48, 0x2, R16.reuse ;  /* 0x0000000230307824 */ /* 0x100fe400078e0210 */
[----:B------:R-:W-:-:S04]  /*8140*/  IMAD R44, R44, 0x2, R16 ;  /* 0x000000022c2c7824 */ /* 0x000fc800078e0210 */
[----:B------:R-:W0:Y:S04]  /*8150*/  LDS.128 R48, [R48+0x21400] ;  /* 0x0214000030307984 */ /* 0x000e280000000c00 */
[----:B------:R-:W2:Y:S01]  /*8160*/  LDS.128 R44, [R44+0x21400] ;  /* 0x021400002c2c7984 */ /* 0x000ea20000000c00 */
[----:B------:R-:W-:Y:S05]  /*8170*/  @P4 BRA `(.L_x_3728) ;  /* 0x0000000400784947 */ /* 0x000fea0003800000 */
[--C-:B------:R-:W-:Y:S01]  /*8180*/  SHF.R.U32.HI R59, RZ, 0x10, R41.reuse ;  /* 0x00000010ff3b7819 */ /* 0x100fe20000011629 */
[----:B0-----:R-:W-:Y:S01]  /*8190*/  IMAD.U32 R77, R49, 0x10000, RZ ;  /* 0x00010000314d7824 */ /* 0x001fe200078e00ff */
[----:B------:R-:W-:Y:S02]  /*81a0*/  SHF.R.U64 R40, R40, 0x10, R41 ;  /* 0x0000001028287819 */ /* 0x000fe40000001229 */
[----:B------:R-:W-:Y:S02]  /*81b0*/  SHF.R.U32.HI R76, RZ, 0x10, R53 ;  /* 0x00000010ff4c7819 */ /* 0x000fe40000011635 */
[--C-:B------:R-:W-:Y:S02]  /*81c0*/  SHF.R.U64 R41, R42, 0x10, R43.reuse ;  /* 0x000000102a297819 */ /* 0x100fe4000000122b */
[----:B------:R-:W-:Y:S02]  /*81d0*/  SHF.R.U32.HI R42, RZ, 0x10, R43 ;  /* 0x00000010ff2a7819 */ /* 0x000fe4000001162b */
[C---:B------:R-:W-:Y:S01]  /*81e0*/  PRMT R43, R178.reuse, 0x5432, R59 ;  /* 0x00005432b22b7816 */ /* 0x040fe2000000003b */
[----:B--2---:R-:W-:Y:S01]  /*81f0*/  IMAD.U32 R59, R45, 0x10000, RZ ;  /* 0x000100002d3b7824 */ /* 0x004fe200078e00ff */
[----:B------:R-:W-:-:S02]  /*8200*/  PRMT R178, R178, 0x5410, R76 ;  /* 0x00005410b2b27816 */ /* 0x000fc4000000004c */
[----:B------:R-:W-:Y:S01]  /*8210*/  LOP3.LUT R45, R45, 0xffff0000, RZ, 0xc0, !PT ;  /* 0xffff00002d2d7812 */ /* 0x000fe200078ec0ff */
[C---:B------:R-:W-:Y:S01]  /*8220*/  IMAD.U32 R78, R43.reuse, 0x10000, RZ ;  /* 0x000100002b4e7824 */ /* 0x040fe200078e00ff */
[----:B------:R-:W-:Y:S01]  /*8230*/  LOP3.LUT R43, R43, 0xffff0000, RZ, 0xc0, !PT ;  /* 0xffff00002b2b7812 */ /* 0x000fe200078ec0ff */
[C---:B------:R-:W-:Y:S01]  /*8240*/  IMAD.U32 R76, R178.reuse, 0x10000, RZ ;  /* 0x00010000b24c7824 */ /* 0x040fe200078e00ff */
[----:B------:R-:W-:Y:S02]  /*8250*/  LOP3.LUT R178, R178, 0xffff0000, RZ, 0xc0, !PT ;  /* 0xffff0000b2b27812 */ /* 0x000fe400078ec0ff */
[----:B------:R-:W-:Y:S01]  /*8260*/  PRMT R40, R177, 0x5432, R40 ;  /* 0x00005432b1287816 */ /* 0x000fe20000000028 */
[C---:B------:R-:W-:Y:S01]  /*8270*/  FMUL.FTZ R79, R77.reuse, R76 ;  /* 0x0000004c4d4f7220 */ /* 0x040fe20000410000 */
[-C--:B------:R-:W-:Y:S01]  /*8280*/  FMUL.FTZ R77, R77, R78.reuse ;  /* 0x0000004e4d4d7220 */ /* 0x080fe20000410000 */
[----:B------:R-:W-:Y:S02]  /*8290*/  PRMT R177, R177, 0x5410, R42 ;  /* 0x00005410b1b17816 */ /* 0x000fe4000000002a */
[C---:B------:R-:W-:Y:S01]  /*82a0*/  FFMA.FTZ R79, R59.reuse, R78, -R79 ;  /* 0x0000004e3b4f7223 */ /* 0x040fe2000001084f */
[----:B------:R-:W-:Y:S01]  /*82b0*/  FFMA.FTZ R77, R59, R76, R77 ;  /* 0x0000004c3b4d7223 */ /* 0x000fe2000001004d */
[----:B------:R-:W-:-:S02]  /*82c0*/  LOP3.LUT R59, R49, 0xffff0000, RZ, 0xc0, !PT ;  /* 0xffff0000313b7812 */ /* 0x000fc400078ec0ff */
[----:B------:R-:W-:Y:S02]  /*82d0*/  SHF.R.U32.HI R76, RZ, 0x10, R55 ;  /* 0x00000010ff4c7819 */ /* 0x000fe40000011637 */
[----:B------:R-:W-:Y:S01]  /*82e0*/  SHF.R.U64 R52, R52, 0x10, R53 ;  /* 0x0000001034347819 */ /* 0x000fe20000001235 */
[CC--:B------:R-:W-:Y:S01]  /*82f0*/  FMUL.FTZ R49, R59.reuse, R178.reuse ;  /* 0x000000b23b317220 */ /* 0x0c0fe20000410000 */
[-C--:B------:R-:W-:Y:S01]  /*8300*/  FMUL.FTZ R59, R59, R43.reuse ;  /* 0x0000002b3b3b7220 */ /* 0x080fe20000410000 */
[----:B------:R-:W-:Y:S01]  /*8310*/  PRMT R76, R176, 0x5432, R76 ;  /* 0x00005432b04c7816 */ /* 0x000fe2000000004c */
[----:B------:R-:W-:Y:S02]  /*8320*/  IMAD.U32 R53, R177, 0x10000, RZ ;  /* 0x00010000b1357824 */ /* 0x000fe400078e00ff */
[C---:B------:R-:W-:Y:S01]  /*8330*/  FFMA.FTZ R49, R45.reuse, R43, -R49 ;  /* 0x0000002b2d317223 */ /* 0x040fe20000010831 */
[----:B------:R-:W-:Y:S01]  /*8340*/  FFMA.FTZ R59, R45, R178, R59 ;  /* 0x000000b22d3b7223 */ /* 0x000fe2000001003b */
[----:B------:R-:W-:Y:S01]  /*8350*/  IMAD.U32 R45, R51, 0x10000, RZ ;  /* 0x00010000332d7824 */ /* 0x000fe200078e00ff */
[----:B------:R-:W-:Y:S01]  /*8360*/  PRMT R42, R175, 0x5432, R52 ;  /* 0x00005432af2a7816 */ /* 0x000fe20000000034 */
[C---:B------:R-:W-:Y:S01]  /*8370*/  IMAD.U32 R43, R76.reuse, 0x10000, RZ ;  /* 0x000100004c2b7824 */ /* 0x040fe200078e00ff */
[----:B------:R-:W-:Y:S01]  /*8380*/  LOP3.LUT R76, R76, 0xffff0000, RZ, 0xc0, !PT ;  /* 0xffff00004c4c7812 */ /* 0x000fe200078ec0ff */
[----:B------:R-:W-:Y:S01]  /*8390*/  IMAD.U32 R52, R47, 0x10000, RZ ;  /* 0x000100002f347824 */ /* 0x000fe200078e00ff */
[----:B------:R-:W-:Y:S01]  /*83a0*/  SHF.R.U64 R54, R54, 0x10, R55 ;  /* 0x0000001036367819 */ /* 0x000fe20000001237 */
[C---:B------:R-:W-:Y:S01]  /*83b0*/  FMUL.FTZ R78, R45.reuse, R43 ;  /* 0x0000002b2d4e7220 */ /* 0x040fe20000410000 */
[----:B------:R-:W-:Y:S01]  /*83c0*/  FMUL.FTZ R45, R45, R53 ;  /* 0x000000352d2d7220 */ /* 0x000fe20000410000 */
[----:B------:R-:W-:Y:S01]  /*83d0*/  PRMT R41, R176, 0x5410, R41 ;  /* 0x00005410b0297816 */ /* 0x000fe20000000029 */
[----:B------:R-:W-:-:S02]  /*83e0*/  IMAD.U32 R55, R50, 0x10000, RZ ;  /* 0x0001000032377824 */ /* 0x000fc400078e00ff */
[C---:B------:R-:W-:Y:S01]  /*83f0*/  FFMA.FTZ R53, R52.reuse, R53, -R78 ;  /* 0x0000003534357223 */ /* 0x040fe2000001084e */
[----:B------:R-:W-:Y:S01]  /*8400*/  FFMA.FTZ R52, R52, R43, R45 ;  /* 0x0000002b34347223 */ /* 0x000fe2000001002d */
[----:B------:R-:W-:Y:S02]  /*8410*/  LOP3.LUT R78, R51, 0xffff0000, RZ, 0xc0, !PT ;  /* 0xffff0000334e7812 */ /* 0x000fe400078ec0ff */
[----:B------:R-:W-:Y:S02]  /*8420*/  LOP3.LUT R45, R177, 0xffff0000, RZ, 0xc0, !PT ;  /* 0xffff0000b12d7812 */ /* 0x000fe400078ec0ff */
[----:B------:R-:W-:Y:S01]  /*8430*/  LOP3.LUT R43, R47, 0xffff0000, RZ, 0xc0, !PT ;  /* 0xffff00002f2b7812 */ /* 0x000fe200078ec0ff */
[C---:B------:R-:W-:Y:S01]  /*8440*/  FMUL.FTZ R51, R78.reuse, R76 ;  /* 0x0000004c4e337220 */ /* 0x040fe20000410000 */
[----:B------:R-:W-:Y:S01]  /*8450*/  PRMT R54, R175, 0x5410, R54 ;  /* 0x00005410af367816 */ /* 0x000fe20000000036 */
[----:B------:R-:W-:Y:S01]  /*8460*/  FMUL.FTZ R47, R78, R45 ;  /* 0x0000002d4e2f7220 */ /* 0x000fe20000410000 */
[----:B------:R-:W-:-:S02]  /*8470*/  IMAD.U32 R78, R40, 0x10000, RZ ;  /* 0x00010000284e7824 */ /* 0x000fc400078e00ff */
[C---:B------:R-:W-:Y:S01]  /*8480*/  FFMA.FTZ R45, R43.reuse, R45, -R51 ;  /* 0x0000002d2b2d7223 */ /* 0x040fe20000010833 */
[----:B------:R-:W-:Y:S02]  /*8490*/  IMAD.U32 R51, R42, 0x10000, RZ ;  /* 0x000100002a337824 */ /* 0x000fe400078e00ff */
[----:B------:R-:W-:Y:S01]  /*84a0*/  FFMA.FTZ R43, R43, R76, R47 ;  /* 0x0000004c2b2b7223 */ /* 0x000fe2000001002f */
[C---:B------:R-:W-:Y:S01]  /*84b0*/  IMAD.U32 R76, R48.reuse, 0x10000, RZ ;  /* 0x00010000304c7824 */ /* 0x040fe200078e00ff */
[----:B------:R-:W-:Y:S01]  /*84c0*/  LOP3.LUT R48, R48, 0xffff0000, RZ, 0xc0, !PT ;  /* 0xffff000030307812 */ /* 0x000fe200078ec0ff */
[----:B------:R-:W-:Y:S01]  /*84d0*/  IMAD.U32 R47, R44, 0x10000, RZ ;  /* 0x000100002c2f7824 */ /* 0x000fe200078e00ff */
[----:B------:R-:W-:Y:S01]  /*84e0*/  LOP3.LUT R42, R42, 0xffff0000, RZ, 0xc0, !PT ;  /* 0xffff00002a2a7812 */ /* 0x000fe200078ec0ff */
[C---:B------:R-:W-:Y:S01]  /*84f0*/  FMUL.FTZ R88, R76.reuse, R51 ;  /* 0x000000334c587220 */ /* 0x040fe20000410000 */
[----:B------:R-:W-:Y:S01]  /*8500*/  FMUL.FTZ R76, R76, R78 ;  /* 0x0000004e4c4c7220 */ /* 0x000fe20000410000 */
[----:B------:R-:W-:-:S02]  /*8510*/  LOP3.LUT R40, R40, 0xffff0000, RZ, 0xc0, !PT ;  /* 0xffff000028287812 */ /* 0x000fc400078ec0ff */
[C---:B------:R-:W-:Y:S01]  /*8520*/  FFMA.FTZ R88, R47.reuse, R78, -R88 ;  /* 0x0000004e2f587223 */ /* 0x040fe20000010858 */
[----:B------:R-:W-:Y:S01]  /*8530*/  FFMA.FTZ R76, R47, R51, R76 ;  /* 0x000000332f4c7223 */ /* 0x000fe2000001004c */
[----:B------:R-:W-:Y:S01]  /*8540*/  LOP3.LUT R44, R44, 0xffff0000, RZ, 0xc0, !PT ;  /* 0xffff00002c2c7812 */ /* 0x000fe200078ec0ff */
        /* <DEDUP_REMOVED lines=16> */
[----:B------:R-:W-:Y:S01]  /*8650*/  FMUL.FTZ R50, R50, R41 ;  /* 0x0000002932327220 */ /* 0x000fe20000410000 */
[----:B------:R-:W-:Y:S02]  /*8660*/  F2FP.BF16.F32.PACK_AB R49, R49, R79 ;  /* 0x0000004f3131723e */ /* 0x000fe400000010ff */
[C---:B------:R-:W-:Y:S01]  /*8670*/  FFMA.FTZ R40, R46.reuse, R41, -R40 ;  /* 0x000000292e287223 */ /* 0x040fe20000010828 */
[----:B------:R-:W-:Y:S01]  /*8680*/  F2FP.BF16.F32.PACK_AB R47, R47, R88 ;  /* 0x000000582f2f723e */ /* 0x000fe200000010ff */
        /* <DEDUP_REMOVED lines=13> */
.L_x_3728:
[----:B------:R-:W-:Y:S05]  /*8760*/  BSYNC B2 ;  /* 0x0000000000027941 */ /* 0x000fea0003800000 */
.L_x_3727:
[----:B------:R-:W-:-:S13]  /*8770*/  ISETP.GE.AND P4, PT, R58, R143, PT ;  /* 0x0000008f3a00720c */ /* 0x000fda0003f86270 */
[--C-:B------:R-:W-:Y:S02]  /*8780*/  @!P4 SHF.R.S32.HI R40, RZ, 0x1f, R58.reuse ;  /* 0x0000001fff28c819 */ /* 0x100fe4000001143a */
[----:B------:R-:W-:-:S04]  /*8790*/  @!P4 IADD3 R58, P5, P6, R116, R130, R58 ;  /* 0x00000082743ac210 */ /* 0x000fc80007ebe03a */
[----:B------:R-:W-:Y:S02]  /*87a0*/  @!P4 IADD3.X R156, R7, R156, R40, P5, P6 ;  /* 0x0000009c079cc210 */ /* 0x000fe40002fec428 */
[----:B------:R-:W-:-:S04]  /*87b0*/  LEA R40, P5, R56, R124, 0x1 ;  /* 0x0000007c38287211 */ /* 0x000fc800078a08ff */
[----:B------:R-:W-:Y:S02]  /*87c0*/  LEA.HI.X R41, R56, R125, R57, 0x1, P5 ;  /* 0x0000007d38297211 */ /* 0x000fe400028f0c39 */
[----:B------:R-:W-:-:S03]  /*87d0*/  @!P4 LEA R42, P5, R58, R124, 0x1 ;  /* 0x0000007c3a2ac211 */ /* 0x000fc600078a08ff */
[----:B--2---:R4:W-:Y:S01]  /*87e0*/  STG.E.128 desc[UR60][R40.64], R44 ;  /* 0x0000002c28007986 */ /* 0x0049e2000c101d3c */
[----:B------:R-:W-:-:S05]  /*87f0*/  @!P4 LEA.HI.X R43, R58, R125, R156, 0x1, P5 ;  /* 0x0000007d3a2bc211 */ /* 0x000fca00028f0c9c */
[----:B0-----:R4:W-:Y:S04]  /*8800*/  @!P4 STG.E.128 desc[UR60][R42.64], R48 ;  /* 0x000000302a00c986 */ /* 0x0019e8000c101d3c */
.L_x_3718:
[----:B------:R-:W-:Y:S05]  /*8810*/  BSYNC B1 ;  /* 0x0000000000017941 */ /* 0x000fea0003800000 */
.L_x_3717:
[-C--:B--2-4-:R-:W-:Y:S02]  /*8820*/  IMAD R40, R152, R128.reuse, RZ ;  /* 0x0000008098287224 */ /* 0x094fe400078e02ff */
        /* <DEDUP_REMOVED lines=11> */
[----:B---3--:R-:W-:Y:S02]  /*88e0*/  IADD3 R49, P3, P4, R116, R126, R25 ;  /* 0x0000007e74317210 */ /* 0x008fe40007c7e019 */
[----:B------:R-:W-:Y:S02]  /*88f0*/  LEA.HI R41, R41, R40, RZ, 0x4 ;  /* 0x0000002829297211 */ /* 0x000fe400078f20ff */
[----:B------:R-:W-:-:S02]  /*8900*/  IADD3.X R50, R7, R52, R29, P3, P4 ;  /* 0x0000003407327210 */ /* 0x000fc40001fe841d */
[----:B------:R-:W-:Y:S02]  /*8910*/  LEA.HI.SX32 R48, R41, R119, 0x1c ;  /* 0x0000007729307211 */ /* 0x000fe400078fe2ff */
[----:B------:R-:W-:Y:S02]  /*8920*/  ISETP.GE.AND P3, PT, R18, R121, PT ;  /* 0x000000791200720c */ /* 0x000fe40003f66270 */
        /* <DEDUP_REMOVED lines=16> */
[----:B0-----:R-:W-:Y:S01]  /*8a30*/  IMAD.U32 R58, R41, 0x10000, RZ ;  /* 0x00010000293a7824 */ /* 0x001fe200078e00ff */
[----:B------:R-:W-:Y:S01]  /*8a40*/  SHF.R.U32.HI R55, RZ, 0x10, R69 ;  /* 0x00000010ff377819 */ /* 0x000fe20000011645 */
[----:B------:R-:W-:Y:S01]  /*8a50*/  IMAD.U32 R57, R40, 0x10000, RZ ;  /* 0x0001000028397824 */ /* 0x000fe200078e00ff */
[----:B------:R-:W-:Y:S01]  /*8a60*/  PRMT R56, R174, 0x5432, R56 ;  /* 0x00005432ae387816 */ /* 0x000fe20000000038 */
[----:B--2---:R-:W-:Y:S01]  /*8a70*/  IMAD.U32 R77, R46, 0x10000, RZ ;  /* 0x000100002e4d7824 */ /* 0x004fe200078e00ff */
[----:B------:R-:W-:Y:S02]  /*8a80*/  PRMT R55, R172, 0x5432, R55 ;  /* 0x00005432ac377816 */ /* 0x000fe40000000037 */
[----:B------:R-:W-:Y:S01]  /*8a90*/  SHF.R.U64 R51, R68, 0x10, R69 ;  /* 0x0000001044337819 */ /* 0x000fe20000001245 */
[C---:B------:R-:W-:Y:S01]  /*8aa0*/  IMAD.U32 R69, R45.reuse, 0x10000, RZ ;  /* 0x000100002d457824 */ /* 0x040fe200078e00ff */
[----:B------:R-:W-:Y:S01]  /*8ab0*/  LOP3.LUT R45, R45, 0xffff0000, RZ, 0xc0, !PT ;  /* 0xffff00002d2d7812 */ /* 0x000fe200078ec0ff */
[C---:B------:R-:W-:Y:S01]  /*8ac0*/  IMAD.U32 R59, R56.reuse, 0x10000, RZ ;  /* 0x00010000383b7824 */ /* 0x040fe200078e00ff */
[----:B------:R-:W-:Y:S01]  /*8ad0*/  LOP3.LUT R56, R56, 0xffff0000, RZ, 0xc0, !PT ;  /* 0xffff000038387812 */ /* 0x000fe200078ec0ff */
[----:B------:R-:W-:Y:S01]  /*8ae0*/  IMAD.U32 R68, R55, 0x10000, RZ ;  /* 0x0001000037447824 */ /* 0x000fe200078e00ff */
[----:B------:R-:W-:-:S02]  /*8af0*/  SHF.R.U64 R54, R86, 0x10, R87 ;  /* 0x0000001056367819 */ /* 0x000fc40000001257 */
[----:B------:R-:W-:Y:S01]  /*8b00*/  LOP3.LUT R55, R55, 0xffff0000, RZ, 0xc0, !PT ;  /* 0xffff000037377812 */ /* 0x000fe200078ec0ff */
[----:B------:R-:W-:Y:S01]  /*8b10*/  FMUL.FTZ R78, R45, R56 ;  /* 0x000000382d4e7220 */ /* 0x000fe20000410000 */
[----:B------:R-:W-:Y:S01]  /*8b20*/  SHF.R.U64 R53, R70, 0x10, R71 ;  /* 0x0000001046357819 */ /* 0x000fe20000001247 */
[-C--:B------:R-:W-:Y:S01]  /*8b30*/  FMUL.FTZ R76, R69, R68.reuse ;  /* 0x00000044454c7220 */ /* 0x080fe20000410000 */
[----:B------:R-:W-:Y:S01]  /*8b40*/  SHF.R.U32.HI R86, RZ, 0x10, R87 ;  /* 0x00000010ff567819 */ /* 0x000fe20000011657 */
[----:B------:R-:W-:Y:S01]  /*8b50*/  FMUL.FTZ R45, R45, R55 ;  /* 0x000000372d2d7220 */ /* 0x000fe20000410000 */
[----:B------:R-:W-:Y:S01]  /*8b60*/  SHF.R.U32.HI R70, RZ, 0x10, R71 ;  /* 0x00000010ff467819 */ /* 0x000fe20000011647 */
[-C--:B------:R-:W-:Y:S01]  /*8b70*/  FMUL.FTZ R71, R69, R59.reuse ;  /* 0x0000003b45477220 */ /* 0x080fe20000410000 */
[----:B------:R-:W-:Y:S01]  /*8b80*/  LOP3.LUT R41, R41, 0xffff0000, RZ, 0xc0, !PT ;  /* 0xffff000029297812 */ /* 0x000fe200078ec0ff */
[C---:B------:R-:W-:Y:S01]  /*8b90*/  FFMA.FTZ R76, R58.reuse, R59, R76 ;  /* 0x0000003b3a4c7223 */ /* 0x040fe2000001004c */
[----:B------:R-:W-:Y:S01]  /*8ba0*/  PRMT R86, R173, 0x5432, R86 ;  /* 0x00005432ad567816 */ /* 0x000fe20000000056 */
[----:B------:R-:W-:Y:S01]  /*8bb0*/  FFMA.FTZ R71, R58, R68, -R71 ;  /* 0x000000443a477223 */ /* 0x000fe20000010847 */
[----:B------:R-:W-:Y:S01]  /*8bc0*/  PRMT R70, R171, 0x5432, R70 ;  /* 0x00005432ab467816 */ /* 0x000fe20000000046 */
[C---:B------:R-:W-:Y:S01]  /*8bd0*/  FFMA.FTZ R78, R41.reuse, R55, -R78 ;  /* 0x00000037294e7223 */ /* 0x040fe2000001084e */
[----:B------:R-:W-:Y:S01]  /*8be0*/  FFMA.FTZ R45, R41, R56, R45 ;  /* 0x00000038292d7223 */ /* 0x000fe2000001002d */
[C---:B------:R-:W-:Y:S01]  /*8bf0*/  IMAD.U32 R68, R47.reuse, 0x10000, RZ ;  /* 0x000100002f447824 */ /* 0x040fe200078e00ff */
[----:B------:R-:W-:Y:S01]  /*8c00*/  SHF.R.U64 R84, R84, 0x10, R85 ;  /* 0x0000001054547819 */ /* 0x000fe20000001255 */
[----:B------:R-:W-:Y:S01]  /*8c10*/  IMAD.U32 R41, R86, 0x10000, RZ ;  /* 0x0001000056297824 */ /* 0x000fe200078e00ff */
[----:B------:R-:W-:Y:S01]  /*8c20*/  LOP3.LUT R47, R47, 0xffff0000, RZ, 0xc0, !PT ;  /* 0xffff00002f2f7812 */ /* 0x000fe200078ec0ff */
[----:B------:R-:W-:Y:S01]  /*8c30*/  IMAD.U32 R55, R70, 0x10000, RZ ;  /* 0x0001000046377824 */ /* 0x000fe200078e00ff */
[----:B------:R-:W-:Y:S01]  /*8c40*/  LOP3.LUT R86, R86, 0xffff0000, RZ, 0xc0, !PT ;  /* 0xffff000056567812 */ /* 0x000fe200078ec0ff */
[----:B------:R-:W-:Y:S01]  /*8c50*/  FMUL.FTZ R56, R68, R41 ;  /* 0x0000002944387220 */ /* 0x000fe20000410000 */
[----:B------:R-:W-:-:S02]  /*8c60*/  IMAD.U32 R59, R43, 0x10000, RZ ;  /* 0x000100002b3b7824 */ /* 0x000fc400078e00ff */
[-C--:B------:R-:W-:Y:S01]  /*8c70*/  FMUL.FTZ R68, R68, R55.reuse ;  /* 0x0000003744447220 */ /* 0x080fe20000410000 */
[----:B------:R-:W-:Y:S01]  /*8c80*/  PRMT R84, R174, 0x5410, R84 ;  /* 0x00005410ae547816 */ /* 0x000fe20000000054 */
[----:B------:R-:W-:Y:S01]  /*8c90*/  IMAD.U32 R69, R44, 0x10000, RZ ;  /* 0x000100002c457824 */ /* 0x000fe200078e00ff */
[----:B------:R-:W-:Y:S01]  /*8ca0*/  LOP3.LUT R43, R43, 0xffff0000, RZ, 0xc0, !PT ;  /* 0xffff00002b2b7812 */ /* 0x000fe200078ec0ff */
[C---:B------:R-:W-:Y:S01]  /*8cb0*/  FFMA.FTZ R56, R59.reuse, R55, -R56 ;  /* 0x000000373b387223 */ /* 0x040fe20000010838 */
[----:B------:R-:W-:Y:S01]  /*8cc0*/  LOP3.LUT R70, R70, 0xffff0000, RZ, 0xc0, !PT ;  /* 0xffff000046467812 */ /* 0x000fe200078ec0ff */
[----:B------:R-:W-:Y:S01]  /*8cd0*/  FFMA.FTZ R68, R59, R41, R68 ;  /* 0x000000293b447223 */ /* 0x000fe20000010044 */
[----:B------:R-:W-:Y:S01]  /*8ce0*/  PRMT R51, R172, 0x5410, R51 ;  /* 0x00005410ac337816 */ /* 0x000fe20000000033 */
[C---:B------:R-:W-:Y:S01]  /*8cf0*/  FMUL.FTZ R59, R47.reuse, R86 ;  /* 0x000000562f3b7220 */ /* 0x040fe20000410000 */
[----:B------:R-:W-:Y:S02]  /*8d00*/  IMAD.U32 R55, R84, 0x10000, RZ ;  /* 0x0001000054377824 */ /* 0x000fe400078e00ff */
[-C--:B------:R-:W-:Y:S01]  /*8d10*/  FMUL.FTZ R47, R47, R70.reuse ;  /* 0x000000462f2f7220 */ /* 0x080fe20000410000 */
[----:B------:R-:W-:Y:S01]  /*8d20*/  LOP3.LUT R44, R44, 0xffff0000, RZ, 0xc0, !PT ;  /* 0xffff00002c2c7812 */ /* 0x000fe200078ec0ff */
[----:B------:R-:W-:Y:S01]  /*8d30*/  FFMA.FTZ R59, R43, R70, -R59 ;  /* 0x000000462b3b7223 */ /* 0x000fe2000001083b */
[C---:B------:R-:W-:Y:S01]  /*8d40*/  IMAD.U32 R41, R51.reuse, 0x10000, RZ ;  /* 0x0001000033297824 */ /* 0x040fe200078e00ff */
[----:B------:R-:W-:Y:S01]  /*8d50*/  LOP3.LUT R70, R51, 0xffff0000, RZ, 0xc0, !PT ;  /* 0xffff000033467812 */ /* 0x000fe200078ec0ff */
[----:B------:R-:W-:Y:S01]  /*8d60*/  FMUL.FTZ R51, R69, R55 ;  /* 0x0000003745337220 */ /* 0x000fe20000410000 */
[----:B------:R-:W-:Y:S01]  /*8d70*/  PRMT R54, R173, 0x5410, R54 ;  /* 0x00005410ad367816 */ /* 0x000fe20000000036 */
[-C--:B------:R-:W-:Y:S01]  /*8d80*/  FMUL.FTZ R69, R69, R41.reuse ;  /* 0x0000002945457220 */ /* 0x080fe20000410000 */
[----:B------:R-:W-:Y:S01]  /*8d90*/  LOP3.LUT R84, R84, 0xffff0000, RZ, 0xc0, !PT ;  /* 0xffff000054547812 */ /* 0x000fe200078ec0ff */
[----:B------:R-:W-:Y:S01]  /*8da0*/  FFMA.FTZ R47, R43, R86, R47 ;  /* 0x000000562b2f7223 */ /* 0x000fe2000001002f */
[----:B------:R-:W-:Y:S01]  /*8db0*/  PRMT R53, R171, 0x5410, R53 ;  /* 0x00005410ab357816 */ /* 0x000fe20000000035 */
[C---:B------:R-:W-:Y:S01]  /*8dc0*/  FFMA.FTZ R51, R57.reuse, R41, -R51 ;  /* 0x0000002939337223 */ /* 0x040fe20000010833 */
[----:B------:R-:W-:Y:S01]  /*8dd0*/  LOP3.LUT R40, R40, 0xffff0000, RZ, 0xc0, !PT ;  /* 0xffff000028287812 */ /* 0x000fe200078ec0ff */
[----:B------:R-:W-:Y:S01]  /*8de0*/  FMUL.FTZ R43, R44, R84 ;  /* 0x000000542c2b7220 */ /* 0x000fe20000410000 */
[----:B------:R-:W-:Y:S01]  /*8df0*/  IMAD.U32 R41, R54, 0x10000, RZ ;  /* 0x0001000036297824 */ /* 0x000fe200078e00ff */
[----:B------:R-:W-:Y:S01]  /*8e00*/  LOP3.LUT R46, R46, 0xffff0000, RZ, 0xc0, !PT ;  /* 0xffff00002e2e7812 */ /* 0x000fe200078ec0ff */
[----:B------:R-:W-:Y:S01]  /*8e10*/  FMUL.FTZ R44, R44, R70 ;  /* 0x000000462c2c7220 */ /* 0x000fe20000410000 */
[----:B------:R-:W-:Y:S01]  /*8e20*/  LOP3.LUT R54, R54, 0xffff0000, RZ, 0xc0, !PT ;  /* 0xffff000036367812 */ /* 0x000fe200078ec0ff */
[----:B------:R-:W-:Y:S01]  /*8e30*/  FFMA.FTZ R69, R57, R55, R69 ;  /* 0x0000003739457223 */ /* 0x000fe20000010045 */
[C---:B------:R-:W-:Y:S01]  /*8e40*/  IMAD.U32 R58, R42.reuse, 0x10000, RZ ;  /* 0x000100002a3a7824 */ /* 0x040fe200078e00ff */
[----:B------:R-:W-:Y:S01]  /*8e50*/  LOP3.LUT R42, R42, 0xffff0000, RZ, 0xc0, !PT ;  /* 0xffff00002a2a7812 */ /* 0x000fe200078ec0ff */
[----:B------:R-:W-:-:S02]  /*8e60*/  IMAD.U32 R55, R53, 0x10000, RZ ;  /* 0x0001000035377824 */ /* 0x000fc400078e00ff */
[C---:B------:R-:W-:Y:S01]  /*8e70*/  FFMA.FTZ R43, R40.reuse, R70, -R43 ;  /* 0x00000046282b7223 */ /* 0x040fe2000001082b */
[----:B------:R-:W-:Y:S01]  /*8e80*/  LOP3.LUT R53, R53, 0xffff0000, RZ, 0xc0, !PT ;  /* 0xffff000035357812 */ /* 0x000fe200078ec0ff */
[----:B------:R-:W-:Y:S01]  /*8e90*/  FFMA.FTZ R44, R40, R84, R44 ;  /* 0x00000054282c7223 */ /* 0x000fe2000001002c */
[C---:B------:R-:W-:Y:S01]  /*8ea0*/  FMUL.FTZ R40, R77.reuse, R41 ;  /* 0x000000294d287220 */ /* 0x040fe20000410000 */
[CC--:B------:R-:W-:Y:S01]  /*8eb0*/  FMUL.FTZ R57, R46.reuse, R54.reuse ;  /* 0x000000362e397220 */ /* 0x0c0fe20000410000 */
[----:B------:R-:W-:Y:S01]  /*8ec0*/  FMUL.FTZ R77, R77, R55 ;  /* 0x000000374d4d7220 */ /* 0x000fe20000410000 */
[----:B------:R-:W-:Y:S01]  /*8ed0*/  FMUL.FTZ R46, R46, R53 ;  /* 0x000000352e2e7220 */ /* 0x000fe20000410000 */
[----:B------:R-:W-:Y:S01]  /*8ee0*/  FFMA.FTZ R40, R58, R55, -R40 ;  /* 0x000000373a287223 */ /* 0x000fe20000010828 */
        /* <DEDUP_REMOVED lines=14> */
[----:B------:R-:W-:-:S07]  /*8fd0*/  F2FP.BF16.F32.PACK_AB R46, R46, R77 ;  /* 0x0000004d2e2e723e */ /* 0x000fce00000010ff */
.L_x_3732:
[----:B------:R-:W-:Y:S05]  /*8fe0*/  BSYNC B2 ;  /* 0x0000000000027941 */ /* 0x000fea0003800000 */
.L_x_3731:
[----:B------:R-:W-:-:S13]  /*8ff0*/  ISETP.GE.AND P3, PT, R48, R143, PT ;  /* 0x0000008f3000720c */ /* 0x000fda0003f66270 */
[--C-:B------:R-:W-:Y:S02]  /*9000*/  @!P3 SHF.R.S32.HI R53, RZ, 0x1f, R48.reuse ;  /* 0x0000001fff35b819 */ /* 0x100fe40000011430 */
[----:B------:R-:W-:-:S04]  /*9010*/  @!P3 IADD3 R51, P4, P5, R116, R126, R48 ;  /* 0x0000007e7433b210 */ /* 0x000fc80007d9e030 */
[----:B------:R-:W-:Y:S02]  /*9020*/  @!P3 IADD3.X R53, R7, R52, R53, P4, P5 ;  /* 0x000000340735b210 */ /* 0x000fe400027ea435 */
[----:B------:R-:W-:-:S04]  /*9030*/  LEA R48, P4, R49, R124, 0x1 ;  /* 0x0000007c31307211 */ /* 0x000fc800078808ff */
[----:B------:R-:W-:Y:S02]  /*9040*/  LEA.HI.X R49, R49, R125, R50, 0x1, P4 ;  /* 0x0000007d31317211 */ /* 0x000fe400020f0c32 */
[----:B------:R-:W-:-:S03]  /*9050*/  @!P3 LEA R50, P4, R51, R124, 0x1 ;  /* 0x0000007c3332b211 */ /* 0x000fc600078808ff */
[----:B0-----:R0:W-:Y:S01]  /*9060*/  STG.E.128 desc[UR60][R48.64], R40 ;  /* 0x0000002830007986 */ /* 0x0011e2000c101d3c */
[----:B------:R-:W-:-:S05]  /*9070*/  @!P3 LEA.HI.X R51, R51, R125, R53, 0x1, P4 ;  /* 0x0000007d3333b211 */ /* 0x000fca00020f0c35 */
[----:B--2---:R0:W-:Y:S04]  /*9080*/  @!P3 STG.E.128 desc[UR60][R50.64], R44 ;  /* 0x0000002c3200b986 */ /* 0x0041e8000c101d3c */
.L_x_3730:
[----:B------:R-:W-:Y:S05]  /*9090*/  BSYNC B1 ;  /* 0x0000000000017941 */ /* 0x000fea0003800000 */
.L_x_3729:
[----:B------:R-:W-:Y:S01]  /*90a0*/  ISETP.NE.AND P3, PT, R32, RZ, PT ;  /* 0x000000ff2000720c */ /* 0x000fe20003f65270 */
[----:B------:R-:W-:-:S12]  /*90b0*/  BSSY B1, `(.L_x_3733) ;  /* 0x0000083000017945 */ /* 0x000fd80003800000 */
[----:B------:R-:W-:Y:S05]  /*90c0*/  @!P3 BRA `(.L_x_3734) ;  /* 0x000000080004b947 */ /* 0x000fea0003800000 */
[----:B0-----:R-:W-:Y:S01]  /*90d0*/  SEL R40, R132, R148, !P1 ;  /* 0x0000009484287207 */ /* 0x001fe20004800000 */
        /* <DEDUP_REMOVED lines=8> */
[----:B------:R-:W-:Y:S01]  /*9160*/  SHF.R.S32.HI R40, RZ, 0x1f, R41 ;  /* 0x0000001fff287819 */ /* 0x000fe20000011429 */
[----:B------:R-:W-:-:S03]  /*9170*/  IMAD.SHL.U32 R48, R41, 0x8, RZ ;  /* 0x0000000829307824 */ /* 0x000fc600078e00ff */
[----:B------:R-:W-:-:S04]  /*9180*/  LEA.HI R40, R40, R41, RZ, 0x3 ;  /* 0x0000002928287211 */ /* 0x000fc800078f18ff */
        /* <DEDUP_REMOVED lines=13> */
[----:B--2---:R-:W-:Y:S01]  /*9260*/  IMAD.U32 R58, R45, 0x10000, RZ ;  /* 0x000100002d3a7824 */ /* 0x004fe200078e00ff */
[----:B------:R-:W-:Y:S01]  /*9270*/  SHF.R.U64 R51, R64, 0x10, R65 ;  /* 0x0000001040337819 */ /* 0x000fe20000001241 */
[----:B0-----:R-:W-:Y:S01]  /*9280*/  IMAD.U32 R56, R41, 0x10000, RZ ;  /* 0x0001000029387824 */ /* 0x001fe200078e00ff */
[----:B------:R-:W-:Y:S01]  /*9290*/  SHF.R.U32.HI R80, RZ, 0x10, R81 ;  /* 0x00000010ff507819 */ /* 0x000fe20000011651 */
[----:B------:R-:W-:Y:S01]  /*92a0*/  IMAD.U32 R68, R47, 0x10000, RZ ;  /* 0x000100002f447824 */ /* 0x000fe200078e00ff */
[----:B------:R-:W-:Y:S01]  /*92b0*/  SHF.R.U32.HI R64, RZ, 0x10, R65 ;  /* 0x00000010ff407819 */ /* 0x000fe20000011641 */
[----:B------:R-:W-:Y:S01]  /*92c0*/  IMAD.U32 R69, R46, 0x10000, RZ ;  /* 0x000100002e457824 */ /* 0x000fe200078e00ff */
[----:B------:R-:W-:Y:S01]  /*92d0*/  PRMT R80, R167, 0x5432, R80 ;  /* 0x00005432a7507816 */ /* 0x000fe20000000050 */
[----:B------:R-:W-:Y:S01]  /*92e0*/  IMAD.U32 R65, R42, 0x10000, RZ ;  /* 0x000100002a417824 */ /* 0x000fe200078e00ff */
[----:B------:R-:W-:-:S02]  /*92f0*/  PRMT R64, R165, 0x5432, R64 ;  /* 0x00005432a5407816 */ /* 0x000fc40000000040 */
[----:B------:R-:W-:Y:S01]  /*9300*/  SHF.R.U64 R55, R82, 0x10, R83 ;  /* 0x0000001052377819 */ /* 0x000fe20000001253 */
[----:B------:R-:W-:Y:S01]  /*9310*/  IMAD.U32 R70, R80, 0x10000, RZ ;  /* 0x0001000050467824 */ /* 0x000fe200078e00ff */
[----:B------:R-:W-:Y:S01]  /*9320*/  SHF.R.U64 R53, R66, 0x10, R67 ;  /* 0x0000001042357819 */ /* 0x000fe20000001243 */
[----:B------:R-:W-:Y:S01]  /*9330*/  IMAD.U32 R71, R64, 0x10000, RZ ;  /* 0x0001000040477824 */ /* 0x000fe200078e00ff */
[----:B------:R-:W-:Y:S02]  /*9340*/  SHF.R.U32.HI R82, RZ, 0x10, R83 ;  /* 0x00000010ff527819 */ /* 0x000fe40000011653 */
[----:B------:R-:W-:Y:S01]  /*9350*/  SHF.R.U32.HI R66, RZ, 0x10, R67 ;  /* 0x00000010ff427819 */ /* 0x000fe20000011643 */
[----:B------:R-:W-:Y:S01]  /*9360*/  IMAD.U32 R67, R43, 0x10000, RZ ;  /* 0x000100002b437824 */ /* 0x000fe200078e00ff */
[----:B------:R-:W-:Y:S01]  /*9370*/  LOP3.LUT R59, R45, 0xffff0000, RZ, 0xc0, !PT ;  /* 0xffff00002d3b7812 */ /* 0x000fe200078ec0ff */
[----:B------:R-:W-:Y:S01]  /*9380*/  IMAD.U32 R45, R44, 0x10000, RZ ;  /* 0x000100002c2d7824 */ /* 0x000fe200078e00ff */
[----:B------:R-:W-:Y:S01]  /*9390*/  PRMT R76, R166, 0x5410, R55 ;  /* 0x00005410a64c7816 */ /* 0x000fe20000000037 */
[----:B------:R-:W-:Y:S01]  /*93a0*/  FMUL.FTZ R55, R58, R70 ;  /* 0x000000463a377220 */ /* 0x000fe20000410000 */
[----:B------:R-:W-:Y:S01]  /*93b0*/  LOP3.LUT R80, R80, 0xffff0000, RZ, 0xc0, !PT ;  /* 0xffff000050507812 */ /* 0x000fe200078ec0ff */
[-C--:B------:R-:W-:Y:S01]  /*93c0*/  FMUL.FTZ R58, R58, R71.reuse ;  /* 0x000000473a3a7220 */ /* 0x080fe20000410000 */
[----:B------:R-:W-:Y:S01]  /*93d0*/  PRMT R82, R166, 0x5432, R82 ;  /* 0x00005432a6527816 */ /* 0x000fe20000000052 */
[----:B------:R-:W-:Y:S01]  /*93e0*/  FFMA.FTZ R55, R56, R71, -R55 ;  /* 0x0000004738377223 */ /* 0x000fe20000010837 */
[----:B------:R-:W-:Y:S01]  /*93f0*/  PRMT R66, R164, 0x5432, R66 ;  /* 0x00005432a4427816 */ /* 0x000fe20000000042 */
[----:B------:R-:W-:Y:S01]  /*9400*/  FMUL.FTZ R77, R59, R80 ;  /* 0x000000503b4d7220 */ /* 0x000fe20000410000 */
[----:B------:R-:W-:Y:S01]  /*9410*/  LOP3.LUT R57, R41, 0xffff0000, RZ, 0xc0, !PT ;  /* 0xffff000029397812 */ /* 0x000fe200078ec0ff */
[----:B------:R-:W-:Y:S01]  /*9420*/  IMAD.U32 R71, R82, 0x10000, RZ ;  /* 0x0001000052477824 */ /* 0x000fe200078e00ff */
[----:B------:R-:W-:Y:S01]  /*9430*/  LOP3.LUT R64, R64, 0xffff0000, RZ, 0xc0, !PT ;  /* 0xffff000040407812 */ /* 0x000fe200078ec0ff */
[----:B------:R-:W-:Y:S01]  /*9440*/  FFMA.FTZ R58, R56, R70, R58 ;  /* 0x00000046383a7223 */ /* 0x000fe2000001003a */
[----:B------:R-:W-:Y:S01]  /*9450*/  IMAD.U32 R56, R66, 0x10000, RZ ;  /* 0x0001000042387824 */ /* 0x000fe200078e00ff */
[----:B------:R-:W-:Y:S01]  /*9460*/  LOP3.LUT R47, R47, 0xffff0000, RZ, 0xc0, !PT ;  /* 0xffff00002f2f7812 */ /* 0x000fe200078ec0ff */
[----:B------:R-:W-:-:S02]  /*9470*/  IMAD.U32 R41, R40, 0x10000, RZ ;  /* 0x0001000028297824 */ /* 0x000fc400078e00ff */
[-C--:B------:R-:W-:Y:S01]  /*9480*/  FMUL.FTZ R59, R59, R64.reuse ;  /* 0x000000403b3b7220 */ /* 0x080fe20000410000 */
[----:B------:R-:W-:Y:S01]  /*9490*/  FFMA.FTZ R77, R57, R64, -R77 ;  /* 0x00000040394d7223 */ /* 0x000fe2000001084d */
[-C--:B------:R-:W-:Y:S01]  /*94a0*/  FMUL.FTZ R64, R68, R71.reuse ;  /* 0x0000004744407220 */ /* 0x080fe20000410000 */
[----:B------:R-:W-:Y:S01]  /*94b0*/  LOP3.LUT R82, R82, 0xffff0000, RZ, 0xc0, !PT ;  /* 0xffff000052527812 */ /* 0x000fe200078ec0ff */
[-C--:B------:R-:W-:Y:S01]  /*94c0*/  FMUL.FTZ R68, R68, R56.reuse ;  /* 0x0000003844447220 */ /* 0x080fe20000410000 */
[----:B------:R-:W-:Y:S01]  /*94d0*/  PRMT R54, R167, 0x5410, R54 ;  /* 0x00005410a7367816 */ /* 0x000fe20000000036 */
[----:B------:R-:W-:Y:S01]  /*94e0*/  FFMA.FTZ R64, R67, R56, -R64 ;  /* 0x0000003843407223 */ /* 0x000fe20000010840 */
[----:B------:R-:W-:Y:S01]  /*94f0*/  PRMT R51, R165, 0x5410, R51 ;  /* 0x00005410a5337816 */ /* 0x000fe20000000033 */
[----:B------:R-:W-:Y:S01]  /*9500*/  FFMA.FTZ R68, R67, R71, R68 ;  /* 0x0000004743447223 */ /* 0x000fe20000010044 */
[----:B------:R-:W-:Y:S01]  /*9510*/  LOP3.LUT R43, R43, 0xffff0000, RZ, 0xc0, !PT ;  /* 0xffff00002b2b7812 */ /* 0x000fe200078ec0ff */
[----:B------:R-:W-:Y:S01]  /*9520*/  FMUL.FTZ R67, R47, R82 ;  /* 0x000000522f437220 */ /* 0x000fe20000410000 */
[----:B------:R-:W-:Y:S01]  /*9530*/  LOP3.LUT R66, R66, 0xffff0000, RZ, 0xc0, !PT ;  /* 0xffff000042427812 */ /* 0x000fe200078ec0ff */
[----:B------:R-:W-:Y:S01]  /*9540*/  FFMA.FTZ R59, R57, R80, R59 ;  /* 0x00000050393b7223 */ /* 0x000fe2000001003b */
[----:B------:R-:W-:Y:S01]  /*9550*/  IMAD.U32 R57, R54, 0x10000, RZ ;  /* 0x0001000036397824 */ /* 0x000fe200078e00ff */
[----:B------:R-:W-:Y:S01]  /*9560*/  LOP3.LUT R44, R44, 0xffff0000, RZ, 0xc0, !PT ;  /* 0xffff00002c2c7812 */ /* 0x000fe200078ec0ff */
[----:B------:R-:W-:-:S02]  /*9570*/  IMAD.U32 R56, R51, 0x10000, RZ ;  /* 0x0001000033387824 */ /* 0x000fc400078e00ff */
[-C--:B------:R-:W-:Y:S01]  /*9580*/  FMUL.FTZ R47, R47, R66.reuse ;  /* 0x000000422f2f7220 */ /* 0x080fe20000410000 */
[----:B------:R-:W-:Y:S01]  /*9590*/  FFMA.FTZ R67, R43, R66, -R67 ;  /* 0x000000422b437223 */ /* 0x000fe20000010843 */
[----:B------:R-:W-:Y:S02]  /*95a0*/  LOP3.LUT R54, R54, 0xffff0000, RZ, 0xc0, !PT ;  /* 0xffff000036367812 */ /* 0x000fe400078ec0ff */
[----:B------:R-:W-:Y:S01]  /*95b0*/  LOP3.LUT R66, R51, 0xffff0000, RZ, 0xc0, !PT ;  /* 0xffff000033427812 */ /* 0x000fe200078ec0ff */
[CC--:B------:R-:W-:Y:S01]  /*95c0*/  FMUL.FTZ R51, R45.reuse, R57.reuse ;  /* 0x000000392d337220 */ /* 0x0c0fe20000410000 */
[----:B------:R-:W-:Y:S01]  /*95d0*/  FMUL.FTZ R45, R45, R56 ;  /* 0x000000382d2d7220 */ /* 0x000fe20000410000 */
[----:B------:R-:W-:Y:S01]  /*95e0*/  LOP3.LUT R40, R40, 0xffff0000, RZ, 0xc0, !PT ;  /* 0xffff000028287812 */ /* 0x000fe200078ec0ff */
[----:B------:R-:W-:Y:S01]  /*95f0*/  FFMA.FTZ R47, R43, R82, R47 ;  /* 0x000000522b2f7223 */ /* 0x000fe2000001002f */
[----:B------:R-:W-:Y:S01]  /*9600*/  PRMT R53, R164, 0x5410, R53 ;  /* 0x00005410a4357816 */ /* 0x000fe20000000035 */
[C---:B------:R-:W-:Y:S01]  /*9610*/  FMUL.FTZ R43, R44.reuse, R54 ;  /* 0x000000362c2b7220 */ /* 0x040fe20000410000 */
[C---:B------:R-:W-:Y:S01]  /*9620*/  FFMA.FTZ R51, R41.reuse, R56, -R51 ;  /* 0x0000003829337223 */ /* 0x040fe20000010833 */
[----:B------:R-:W-:Y:S01]  /*9630*/  FFMA.FTZ R45, R41, R57, R45 ;  /* 0x00000039292d7223 */ /* 0x000fe2000001002d */
[-C--:B------:R-:W-:Y:S01]  /*9640*/  FMUL.FTZ R41, R44, R66.reuse ;  /* 0x000000422c297220 */ /* 0x080fe20000410000 */
[----:B------:R-:W-:Y:S01]  /*9650*/  FFMA.FTZ R66, R40, R66, -R43 ;  /* 0x0000004228427223 */ /* 0x000fe2000001082b */
[----:B------:R-:W-:Y:S01]  /*9660*/  LOP3.LUT R46, R46, 0xffff0000, RZ, 0xc0, !PT ;  /* 0xffff00002e2e7812 */ /* 0x000fe200078ec0ff */
[C---:B------:R-:W-:Y:S01]  /*9670*/  IMAD.U32 R44, R53.reuse, 0x10000, RZ ;  /* 0x00010000352c7824 */ /* 0x040fe200078e00ff */
[C---:B------:R-:W-:Y:S01]  /*9680*/  LOP3.LUT R43, R76.reuse, 0xffff0000, RZ, 0xc0, !PT ;  /* 0xffff00004c2b7812 */ /* 0x040fe200078ec0ff */
[----:B------:R-:W-:Y:S01]  /*9690*/  IMAD.U32 R56, R76, 0x10000, RZ ;  /* 0x000100004c387824 */ /* 0x000fe200078e00ff */
[----:B------:R-:W-:Y:S01]  /*96a0*/  LOP3.LUT R53, R53, 0xffff0000, RZ, 0xc0, !PT ;  /* 0xffff000035357812 */ /* 0x000fe200078ec0ff */
[----:B------:R-:W-:Y:S01]  /*96b0*/  FFMA.FTZ R40, R40, R54, R41 ;  /* 0x0000003628287223 */ /* 0x000fe20000010029 */
[----:B------:R-:W-:Y:S01]  /*96c0*/  LOP3.LUT R42, R42, 0xffff0000, RZ, 0xc0, !PT ;  /* 0xffff00002a2a7812 */ /* 0x000fe200078ec0ff */
[C---:B------:R-:W-:Y:S01]  /*96d0*/  FMUL.FTZ R54, R69.reuse, R56 ;  /* 0x0000003845367220 */ /* 0x040fe20000410000 */
[C---:B------:R-:W-:Y:S01]  /*96e0*/  FMUL.FTZ R41, R46.reuse, R43 ;  /* 0x0000002b2e297220 */ /* 0x040fe20000410000 */
[-C--:B------:R-:W-:Y:S01]  /*96f0*/  FMUL.FTZ R69, R69, R44.reuse ;  /* 0x0000002c45457220 */ /* 0x080fe20000410000 */
[-C--:B------:R-:W-:Y:S01]  /*9700*/  FMUL.FTZ R46, R46, R53.reuse ;  /* 0x000000352e2e7220 */ /* 0x080fe20000410000 */
[----:B------:R-:W-:Y:S01]  /*9710*/  FFMA.FTZ R44, R65, R44, -R54 ;  /* 0x0000002c412c7223 */ /* 0x000fe20000010836 */
[C---:B------:R-:W-:Y:S01]  /*9720*/  FFMA.FTZ R41, R42.reuse, R53, -R41 ;  /* 0x000000352a297223 */ /* 0x040fe20000010829 */
[----:B------:R-:W-:Y:S01]  /*9730*/  F2FP.BF16.F32.PACK_AB R68, R47, R68 ;  /* 0x000000442f44723e */ /* 0x000fe200000010ff */
        /* <DEDUP_REMOVED lines=8> */
[----:B------:R-:W-:Y:S01]  /*97c0*/  IMAD.MOV.U32 R44, RZ, RZ, R47 ;  /* 0x000000ffff2c7224 */ /* 0x000fe200078e002f */
[----:B------:R-:W-:Y:S01]  /*97d0*/  F2FP.BF16.F32.PACK_AB R46, R43, R56 ;  /* 0x000000382b2e723e */ /* 0x000fe200000010ff */
[----:B------:R-:W-:-:S02]  /*97e0*/  IMAD.MOV.U32 R40, RZ, RZ, R54 ;  /* 0x000000ffff287224 */ /* 0x000fc400078e0036 */
[----:B------:R-:W-:Y:S02]  /*97f0*/  IMAD.MOV.U32 R41, RZ, RZ, R55 ;  /* 0x000000ffff297224 */ /* 0x000fe400078e0037 */
[----:B------:R-:W-:Y:S02]  /*9800*/  IMAD.MOV.U32 R45, RZ, RZ, R58 ;  /* 0x000000ffff2d7224 */ /* 0x000fe400078e003a */
[----:B------:R-:W-:Y:S02]  /*9810*/  IMAD.MOV.U32 R43, RZ, RZ, R64 ;  /* 0x000000ffff2b7224 */ /* 0x000fe400078e0040 */
[----:B------:R-:W-:-:S07]  /*9820*/  IMAD.MOV.U32 R47, RZ, RZ, R68 ;  /* 0x000000ffff2f7224 */ /* 0x000fce00078e0044 */
.L_x_3736:
[----:B------:R-:W-:Y:S05]  /*9830*/  BSYNC B2 ;  /* 0x0000000000027941 */ /* 0x000fea0003800000 */
.L_x_3735:
        /* <DEDUP_REMOVED lines=10> */
.L_x_3734:
[----:B------:R-:W-:Y:S05]  /*98e0*/  BSYNC B1 ;  /* 0x0000000000017941 */ /* 0x000fea0003800000 */
.L_x_3733:
[----:B------:R-:W-:-:S13]  /*98f0*/  ISETP.NE.AND P3, PT, R33, RZ, PT ;  /* 0x000000ff2100720c */ /* 0x000fda0003f65270 */
[----:B------:R-:W-:Y:S05]  /*9900*/  @!P3 BRA `(.L_x_3687) ;  /* 0x0000000800e4b947 */ /* 0x000fea0003800000 */
[----:B0---4-:R-:W2:Y:S01]  /*9910*/  LDL R40, [R1+0x10] ;  /* 0x0000100001287983 */ /* 0x011ea20000100800 */
[----:B------:R-:W-:Y:S01]  /*9920*/  SHF.R.U32.HI R42, RZ, 0x3, R208 ;  /* 0x00000003ff2a7819 */ /* 0x000fe200000116d0 */
[----:B------:R-:W-:Y:S01]  /*9930*/  BSSY B1, `(.L_x_3737) ;  /* 0x0000077000017945 */ /* 0x000fe20003800000 */
[----:B--2---:R-:W-:Y:S02]  /*9940*/  LOP3.LUT P5, RZ, R40, 0x1, RZ, 0xc0, !PT ;  /* 0x0000000128ff7812 */ /* 0x004fe400078ac0ff */
[----:B------:R-:W-:Y:S02]  /*9950*/  IADD3 R40, P3, P4, R116, R126, R27 ;  /* 0x0000007e74287210 */ /* 0x000fe40007c7e01b */
[----:B------:R-:W-:Y:S02]  /*9960*/  SEL R148, R132, R148, !P5 ;  /* 0x0000009484947207 */ /* 0x000fe40006800000 */
[----:B------:R-:W-:Y:S02]  /*9970*/  IADD3.X R41, R7, R52, R31, P3, P4 ;  /* 0x0000003407297210 */ /* 0x000fe40001fe841f */
[----:B---3--:R-:W-:-:S04]  /*9980*/  LEA R48, P3, R40, R124, 0x1 ;  /* 0x0000007c28307211 */ /* 0x008fc800078608ff */
[----:B------:R-:W-:Y:S02]  /*9990*/  LEA.HI.X R49, R40, R125, R41, 0x1, P3 ;  /* 0x0000007d28317211 */ /* 0x000fe400018f0c29 */
[----:B------:R-:W-:Y:S02]  /*99a0*/  SHF.R.S32.HI R41, RZ, 0x1f, R148 ;  /* 0x0000001fff297819 */ /* 0x000fe40000011494 */
[----:B------:R-:W-:Y:S02]  /*99b0*/  ISETP.GE.AND P3, PT, R3, R121, PT ;  /* 0x000000790300720c */ /* 0x000fe40003f66270 */
[----:B------:R-:W-:-:S04]  /*99c0*/  LEA.HI R148, R41, R148, RZ, 0x4 ;  /* 0x0000009429947211 */ /* 0x000fc800078f20ff */
[----:B------:R-:W-:-:S04]  /*99d0*/  LEA.HI.SX32 R148, R148, R99, 0x1c ;  /* 0x0000006394947211 */ /* 0x000fc800078fe2ff */
[----:B------:R-:W-:Y:S01]  /*99e0*/  SHF.R.S32.HI R41, RZ, 0x1f, R148 ;  /* 0x0000001fff297819 */ /* 0x000fe20000011494 */
[----:B------:R-:W-:-:S03]  /*99f0*/  IMAD.SHL.U32 R51, R148, 0x8, RZ ;  /* 0x0000000894337824 */ /* 0x000fc600078e00ff */
[----:B------:R-:W-:Y:S02]  /*9a00*/  LEA.HI R41, R41, R148, RZ, 0x3 ;  /* 0x0000009429297211 */ /* 0x000fe400078f18ff */
[----:B------:R-:W-:Y:S02]  /*9a10*/  LOP3.LUT R40, R208, 0x38, R51, 0xf8, !PT ;  /* 0x00000038d0287812 */ /* 0x000fe400078ef833 */
[----:B------:R-:W-:Y:S02]  /*9a20*/  SHF.R.S32.HI R41, RZ, 0x3, R41 ;  /* 0x00000003ff297819 */ /* 0x000fe40000011429 */
[----:B------:R-:W-:-:S03]  /*9a30*/  LOP3.LUT R40, R40, R42, RZ, 0x3c, !PT ;  /* 0x0000002a28287212 */ /* 0x000fc600078e3cff */
[----:B------:R-:W-:-:S04]  /*9a40*/  IMAD R41, R41, 0x1c00, R216 ;  /* 0x00001c0029297824 */ /* 0x000fc800078e02d8 */
        /* <DEDUP_REMOVED lines=9> */
[----:B--2---:R-:W-:Y:S01]  /*9ae0*/  IMAD.U32 R64, R45, 0x10000, RZ ;  /* 0x000100002d407824 */ /* 0x004fe200078e00ff */
[----:B------:R-:W-:Y:S01]  /*9af0*/  SHF.R.U32.HI R73, RZ, 0x10, R73 ;  /* 0x00000010ff497819 */ /* 0x000fe20000011649 */
[----:B------:R-:W-:Y:S01]  /*9b00*/  IMAD.U32 R65, R47, 0x10000, RZ ;  /* 0x000100002f417824 */ /* 0x000fe200078e00ff */
[--C-:B------:R-:W-:Y:S01]  /*9b10*/  SHF.R.U64 R53, R60, 0x10, R61.reuse ;  /* 0x000000103c357819 */ /* 0x100fe2000000123d */
[----:B0-----:R-:W-:Y:S01]  /*9b20*/  IMAD.U32 R60, R43, 0x10000, RZ ;  /* 0x000100002b3c7824 */ /* 0x001fe200078e00ff */
[----:B------:R-:W-:Y:S01]  /*9b30*/  SHF.R.U32.HI R61, RZ, 0x10, R61 ;  /* 0x00000010ff3d7819 */ /* 0x000fe2000001163d */
[----:B------:R-:W-:Y:S01]  /*9b40*/  IMAD.U32 R56, R41, 0x10000, RZ ;  /* 0x0001000029387824 */ /* 0x000fe200078e00ff */
[----:B------:R-:W-:Y:S01]  /*9b50*/  PRMT R73, R160, 0x5432, R73 ;  /* 0x00005432a0497816 */ /* 0x000fe20000000049 */
[----:B------:R-:W-:Y:S01]  /*9b60*/  IMAD.U32 R59, R42, 0x10000, RZ ;  /* 0x000100002a3b7824 */ /* 0x000fe200078e00ff */
[----:B------:R-:W-:-:S02]  /*9b70*/  SHF.R.U64 R54, R74, 0x10, R75 ;  /* 0x000000104a367819 */ /* 0x000fc4000000124b */
[----:B------:R-:W-:Y:S01]  /*9b80*/  SHF.R.U64 R50, R62, 0x10, R63 ;  /* 0x000000103e327819 */ /* 0x000fe2000000123f */
[----:B------:R-:W-:Y:S01]  /*9b90*/  IMAD.U32 R67, R73, 0x10000, RZ ;  /* 0x0001000049437824 */ /* 0x000fe200078e00ff */
[----:B------:R-:W-:Y:S02]  /*9ba0*/  SHF.R.U32.HI R74, RZ, 0x10, R75 ;  /* 0x00000010ff4a7819 */ /* 0x000fe4000001164b */
[----:B------:R-:W-:Y:S01]  /*9bb0*/  PRMT R61, R158, 0x5432, R61 ;  /* 0x000054329e3d7816 */ /* 0x000fe2000000003d */
[----:B------:R-:W-:Y:S01]  /*9bc0*/  FMUL.FTZ R69, R64, R67 ;  /* 0x0000004340457220 */ /* 0x000fe20000410000 */
[----:B------:R-:W-:Y:S02]  /*9bd0*/  SHF.R.U32.HI R62, RZ, 0x10, R63 ;  /* 0x00000010ff3e7819 */ /* 0x000fe4000001163f */
[----:B------:R-:W-:Y:S01]  /*9be0*/  LOP3.LUT R58, R45, 0xffff0000, RZ, 0xc0, !PT ;  /* 0xffff00002d3a7812 */ /* 0x000fe200078ec0ff */
[----:B------:R-:W-:Y:S01]  /*9bf0*/  IMAD.U32 R45, R44, 0x10000, RZ ;  /* 0x000100002c2d7824 */ /* 0x000fe200078e00ff */
[----:B------:R-:W-:-:S02]  /*9c00*/  LOP3.LUT R73, R73, 0xffff0000, RZ, 0xc0, !PT ;  /* 0xffff000049497812 */ /* 0x000fc400078ec0ff */
[----:B------:R-:W-:Y:S01]  /*9c10*/  PRMT R160, R160, 0x5410, R55 ;  /* 0x00005410a0a07816 */ /* 0x000fe20000000037 */
[----:B------:R-:W-:Y:S01]  /*9c20*/  IMAD.U32 R55, R61, 0x10000, RZ ;  /* 0x000100003d377824 */ /* 0x000fe200078e00ff */
[----:B------:R-:W-:Y:S01]  /*9c30*/  PRMT R74, R159, 0x5432, R74 ;  /* 0x000054329f4a7816 */ /* 0x000fe2000000004a */
[----:B------:R-:W-:Y:S01]  /*9c40*/  FMUL.FTZ R68, R58, R73 ;  /* 0x000000493a447220 */ /* 0x000fe20000410000 */
        /* <DEDUP_REMOVED lines=10> */
[C---:B------:R-:W-:Y:S01]  /*9cf0*/  FMUL.FTZ R61, R65.reuse, R66 ;  /* 0x00000042413d7220 */ /* 0x040fe20000410000 */
[----:B------:R-:W-:Y:S01]  /*9d00*/  PRMT R53, R158, 0x5410, R53 ;  /* 0x000054109e357816 */ /* 0x000fe20000000035 */
[-C--:B------:R-:W-:Y:S01]  /*9d10*/  FMUL.FTZ R65, R65, R64.reuse ;  /* 0x0000004041417220 */ /* 0x080fe20000410000 */
[----:B------:R-:W-:Y:S01]  /*9d20*/  LOP3.LUT R62, R62, 0xffff0000, RZ, 0xc0, !PT ;  /* 0xffff00003e3e7812 */ /* 0x000fe200078ec0ff */
[C---:B------:R-:W-:Y:S01]  /*9d30*/  FFMA.FTZ R61, R60.reuse, R64, -R61 ;  /* 0x000000403c3d7223 */ /* 0x040fe2000001083d */
[----:B------:R-:W-:Y:S01]  /*9d40*/  LOP3.LUT R43, R43, 0xffff0000, RZ, 0xc0, !PT ;  /* 0xffff00002b2b7812 */ /* 0x000fe200078ec0ff */
[----:B------:R-:W-:Y:S01]  /*9d50*/  FFMA.FTZ R60, R60, R66, R65 ;  /* 0x000000423c3c7223 */ /* 0x000fe20000010041 */
[----:B------:R-:W-:Y:S01]  /*9d60*/  FMUL.FTZ R68, R47, R74 ;  /* 0x0000004a2f447220 */ /* 0x000fe20000410000 */
[----:B------:R-:W-:-:S02]  /*9d70*/  IMAD.U32 R64, R53, 0x10000, RZ ;  /* 0x0001000035407824 */ /* 0x000fc400078e00ff */
[----:B------:R-:W-:Y:S01]  /*9d80*/  FFMA.FTZ R57, R57, R73, R70 ;  /* 0x0000004939397223 */ /* 0x000fe20000010046 */
[----:B------:R-:W-:Y:S02]  /*9d90*/  IMAD.U32 R66, R160, 0x10000, RZ ;  /* 0x00010000a0427824 */ /* 0x000fe400078e00ff */
[-C--:B------:R-:W-:Y:S01]  /*9da0*/  FMUL.FTZ R70, R47, R62.reuse ;  /* 0x0000003e2f467220 */ /* 0x080fe20000410000 */
[----:B------:R-:W-:Y:S01]  /*9db0*/  LOP3.LUT R44, R44, 0xffff0000, RZ, 0xc0, !PT ;  /* 0xffff00002c2c7812 */ /* 0x000fe200078ec0ff */
[----:B------:R-:W-:Y:S01]  /*9dc0*/  FFMA.FTZ R62, R43, R62, -R68 ;  /* 0x0000003e2b3e7223 */ /* 0x000fe20000010844 */
[----:B------:R-:W-:Y:S01]  /*9dd0*/  LOP3.LUT R47, R160, 0xffff0000, RZ, 0xc0, !PT ;  /* 0xffff0000a02f7812 */ /* 0x000fe200078ec0ff */
[----:B------:R-:W-:Y:S01]  /*9de0*/  IMAD.U32 R41, R40, 0x10000, RZ ;  /* 0x0001000028297824 */ /* 0x000fe200078e00ff */
[----:B------:R-:W-:Y:S01]  /*9df0*/  LOP3.LUT R53, R53, 0xffff0000, RZ, 0xc0, !PT ;  /* 0xffff000035357812 */ /* 0x000fe200078ec0ff */
[----:B------:R-:W-:Y:S01]  /*9e00*/  FMUL.FTZ R68, R45, R66 ;  /* 0x000000422d447220 */ /* 0x000fe20000410000 */
[----:B------:R-:W-:Y:S01]  /*9e10*/  PRMT R50, R157, 0x5410, R50 ;  /* 0x000054109d327816 */ /* 0x000fe20000000032 */
[-C--:B------:R-:W-:Y:S01]  /*9e20*/  FMUL.FTZ R65, R45, R64.reuse ;  /* 0x000000402d417220 */ /* 0x080fe20000410000 */
[----:B------:R-:W-:Y:S01]  /*9e30*/  PRMT R54, R159, 0x5410, R54 ;  /* 0x000054109f367816 */ /* 0x000fe20000000036 */
[----:B------:R-:W-:Y:S01]  /*9e40*/  FFMA.FTZ R55, R56, R55, -R69 ;  /* 0x0000003738377223 */ /* 0x000fe20000010845 */
[----:B------:R-:W-:Y:S01]  /*9e50*/  LOP3.LUT R40, R40, 0xffff0000, RZ, 0xc0, !PT ;  /* 0xffff000028287812 */ /* 0x000fe200078ec0ff */
[----:B------:R-:W-:Y:S01]  /*9e60*/  FFMA.FTZ R56, R56, R67, R71 ;  /* 0x0000004338387223 */ /* 0x000fe20000010047 */
[----:B------:R-:W-:Y:S01]  /*9e70*/  LOP3.LUT R63, R42, 0xffff0000, RZ, 0xc0, !PT ;  /* 0xffff00002a3f7812 */ /* 0x000fe200078ec0ff */
[C---:B------:R-:W-:Y:S01]  /*9e80*/  FMUL.FTZ R67, R44.reuse, R47 ;  /* 0x0000002f2c437220 */ /* 0x040fe20000410000 */
        /* <DEDUP_REMOVED lines=12> */
[-C--:B------:R-:W-:Y:S01]  /*9f50*/  FMUL.FTZ R47, R42, R41.reuse ;  /* 0x000000292a2f7220 */ /* 0x080fe20000410000 */
[----:B------:R-:W-:Y:S01]  /*9f60*/  FFMA.FTZ R43, R43, R74, R70 ;  /* 0x0000004a2b2b7223 */ /* 0x000fe20000010046 */
        /* <DEDUP_REMOVED lines=13> */
[----:B------:R-:W-:Y:S02]  /*a040*/  F2FP.BF16.F32.PACK_AB R44, R40, R65 ;  /* 0x00000041282c723e */ /* 0x000fe400000010ff */
[----:B------:R-:W-:Y:S01]  /*a050*/  F2FP.BF16.F32.PACK_AB R42, R41, R66 ;  /* 0x00000042292a723e */ /* 0x000fe200000010ff */
[----:B------:R-:W-:Y:S01]  /*a060*/  IMAD.MOV.U32 R40, RZ, RZ, R64 ;  /* 0x000000ffff287224 */ /* 0x000fe200078e0040 */
[----:B------:R-:W-:Y:S01]  /*a070*/  F2FP.BF16.F32.PACK_AB R46, R54, R47 ;  /* 0x0000002f362e723e */ /* 0x000fe200000010ff */
[----:B------:R-:W-:-:S02]  /*a080*/  IMAD.MOV.U32 R41, RZ, RZ, R55 ;  /* 0x000000ffff297224 */ /* 0x000fc400078e0037 */
[----:B------:R-:W-:-:S07]  /*a090*/  IMAD.MOV.U32 R47, RZ, RZ, R60 ;  /* 0x000000ffff2f7224 */ /* 0x000fce00078e003c */
.L_x_3738:
[----:B------:R-:W-:Y:S05]  /*a0a0*/  BSYNC B1 ;  /* 0x0000000000017941 */ /* 0x000fea0003800000 */
.L_x_3737:
[----:B0-----:R0:W-:Y:S01]  /*a0b0*/  STG.E.128 desc[UR60][R48.64], R40 ;  /* 0x0000002830007986 */ /* 0x0011e2000c101d3c */
[----:B------:R-:W-:-:S13]  /*a0c0*/  ISETP.GE.AND P3, PT, R51, R143, PT ;  /* 0x0000008f3300720c */ /* 0x000fda0003f66270 */
[----:B------:R-:W-:Y:S05]  /*a0d0*/  @P3 BRA `(.L_x_3687) ;  /* 0x0000000000f03947 */ /* 0x000fea0003800000 */
[--C-:B0-----:R-:W-:Y:S02]  /*a0e0*/  SHF.R.S32.HI R40, RZ, 0x1f, R51.reuse ;  /* 0x0000001fff287819 */ /* 0x101fe40000011433 */
[----:B------:R-:W-:-:S04]  /*a0f0*/  IADD3 R51, P3, P4, R116, R126, R51 ;  /* 0x0000007e74337210 */ /* 0x000fc80007c7e033 */
[----:B------:R-:W-:Y:S02]  /*a100*/  IADD3.X R52, R7, R52, R40, P3, P4 ;  /* 0x0000003407347210 */ /* 0x000fe40001fe8428 */
[----:B------:R-:W-:-:S04]  /*a110*/  LEA R124, P3, R51, R124, 0x1 ;  /* 0x0000007c337c7211 */ /* 0x000fc800078608ff */
[----:B------:R-:W-:-:S05]  /*a120*/  LEA.HI.X R125, R51, R125, R52, 0x1, P3 ;  /* 0x0000007d337d7211 */ /* 0x000fca00018f0c34 */
[----:B--2---:R0:W-:Y:S01]  /*a130*/  STG.E.128 desc[UR60][R124.64], R44 ;  /* 0x0000002c7c007986 */ /* 0x0041e2000c101d3c */
[----:B------:R-:W-:Y:S05]  /*a140*/  BRA `(.L_x_3687) ;  /* 0x0000000000d47947 */ /* 0x000fea0003800000 */
.L_x_3654:
[----:B------:R-:W-:-:S13]  /*a150*/  ISETP.NE.AND P2, PT, R212, 0x3, PT ;  /* 0x00000003d400780c */ /* 0x000fda0003f45270 */
[----:B------:R-:W-:Y:S05]  /*a160*/  @!P2 BRA `(.L_x_3739) ;  /* 0x000000000004a947 */ /* 0x000fea0003800000 */
[----:B------:R-:W-:Y:S01]  /*a170*/  BPT.TRAP 0x1 ;  /* 0x000000040000795c */ /* 0x000fe20000300000 */
.L_x_3739:
[----:B------:R-:W-:Y:S01]  /*a180*/  IMAD R97, R17, 0x8, R16 ;  /* 0x0000000811617824 */ /* 0x000fe200078e0210 */
[----:B------:R-:W-:Y:S01]  /*a190*/  SHF.L.U32 R98, R205, 0x1f, RZ ;  /* 0x0000001fcd627819 */ /* 0x000fe200000006ff */
[----:B------:R-:W-:Y:S01]  /*a1a0*/  IMAD R96, R24, -0x70, R2 ;  /* 0xffffff9018607824 */ /* 0x000fe200078e0202 */
[----:B------:R-:W-:Y:S02]  /*a1b0*/  BSSY B1, `(.L_x_3740) ;  /* 0x0000004000017945 */ /* 0x000fe40003800000 */
[----:B------:R-:W1:Y:S02]  /*a1c0*/  SYNCS.PHASECHK.TRANS64.TRYWAIT P3, [R97+URZ+0x36890], R98 ;  /* 0x03689062610075a7 */ /* 0x000e64000806017f */
[----:B------:R-:W-:Y:S01]  /*a1d0*/  VIMNMX R96, R96, 0x70, PT ;  /* 0x0000007060607848 */ /* 0x000fe20003fe0100 */
[----:B-1----:R-:W-:Y:S06]  /*a1e0*/  @!P3 BRA `(.L_x_3741) ;  /* 0x000001e8008cb947 */ /* 0x002fec0003800000 */
.L_x_4027:
[----:B------:R-:W-:Y:S05]  /*a1f0*/  BSYNC B1 ;  /* 0x0000000000017941 */ /* 0x000fea0003800000 */
.L_x_3740:
[----:B------:R-:W-:Y:S01]  /*a200*/  ISETP.GE.AND P3, PT, R204, R96, PT ;  /* 0x00000060cc00720c */ /* 0x000fe20003f66270 */
[----:B------:R-:W-:-:S12]  /*a210*/  BSSY B1, `(.L_x_3742) ;  /* 0x0000014000017945 */ /* 0x000fd80003800000 */
[----:B------:R-:W-:Y:S05]  /*a220*/  @P3 BRA `(.L_x_3743) ;  /* 0x0000000000483947 */ /* 0x000fea0003800000 */
[----:B------:R-:W-:-:S13]  /*a230*/  ISETP.NE.AND P3, PT, R28, RZ, PT ;  /* 0x000000ff1c00720c */ /* 0x000fda0003f65270 */
[----:B0-----:R-:W0:Y:S04]  /*a240*/  @P3 LDS.128 R40, [R38+0x21000] ;  /* 0x0210000026283984 */ /* 0x001e280000000c00 */
[----:B0-----:R-:W-:Y:S01]  /*a250*/  @P3 STG.E.128 desc[UR60][R46.64], R40 ;  /* 0x000000282e003986 */ /* 0x001fe2000c101d3c */
[----:B------:R-:W-:-:S13]  /*a260*/  ISETP.NE.AND P3, PT, R32, RZ, PT ;  /* 0x000000ff2000720c */ /* 0x000fda0003f65270 */
[----:B------:R-:W0:Y:S04]  /*a270*/  @P3 LDS.128 R40, [R39+0x21000] ;  /* 0x0210000027283984 */ /* 0x000e280000000c00 */
        /* <DEDUP_REMOVED lines=12> */
[----:B0-----:R2:W-:Y:S02]  /*a340*/  @P3 STG.E.128 desc[UR60][R46.64+0x140], R40 ;  /* 0x000140282e003986 */ /* 0x0015e4000c101d3c */
.L_x_3743:
[----:B------:R-:W-:Y:S05]  /*a350*/  BSYNC B1 ;  /* 0x0000000000017941 */ /* 0x000fea0003800000 */
.L_x_3742:
[----:B------:R-:W-:-:S13]  /*a360*/  ISETP.GE.AND P3, PT, R228, R96, PT ;  /* 0x00000060e400720c */ /* 0x000fda0003f66270 */
[----:B------:R-:W-:Y:S05]  /*a370*/  @P3 BRA `(.L_x_3687) ;  /* 0x0000000000483947 */ /* 0x000fea0003800000 */
[----:B------:R-:W-:-:S13]  /*a380*/  ISETP.NE.AND P3, PT, R28, RZ, PT ;  /* 0x000000ff1c00720c */ /* 0x000fda0003f65270 */
[----:B0-2---:R-:W0:Y:S04]  /*a390*/  @P3 LDS.128 R40, [R38+0x23000] ;  /* 0x0230000026283984 */ /* 0x005e280000000c00 */
        /* <DEDUP_REMOVED lines=16> */
.L_x_3687:
[----:B------:R-:W-:Y:S05]  /*a4a0*/  BSYNC B0 ;  /* 0x0000000000007941 */ /* 0x000fea0003800000 */
.L_x_3653:
        /* <DEDUP_REMOVED lines=17> */
.L_x_3745:
[----:B------:R-:W-:Y:S05]  /*a5c0*/  BSYNC B0 ;  /* 0x0000000000007941 */ /* 0x000fea0003800000 */
.L_x_3744:
[----:B------:R-:W1:Y:S01]  /*a5d0*/  SYNCS.PHASECHK.TRANS64.TRYWAIT P2, [R97+URZ+0x368b0], R98 ;  /* 0x0368b062610075a7 */ /* 0x000e62000804017f */
[----:B------:R-:W-:Y:S01]  /*a5e0*/  ULDC.64 UR6, c[0x0][0x328] ;  /* 0x0000ca0000067ab9 */ /* 0x000fe20000000a00 */
[----:B------:R-:W-:Y:S01]  /*a5f0*/  ULDC.64 UR4, c[0x0][0x318] ;  /* 0x0000c60000047ab9 */ /* 0x000fe20000000a00 */
[----:B------:R-:W-:Y:S01]  /*a600*/  IMAD.U32 R41, RZ, RZ, UR6 ;  /* 0x00000006ff297e24 */ /* 0x000fe2000f8e00ff */
[----:B------:R-:W-:Y:S01]  /*a610*/  BSSY B0, `(.L_x_3746) ;  /* 0x000000a000007945 */ /* 0x000fe20003800000 */
[----:B0-----:R-:W-:Y:S02]  /*a620*/  IMAD.U32 R40, RZ, RZ, UR7 ;  /* 0x00000007ff287e24 */ /* 0x001fe4000f8e00ff */
[----:B------:R-:W-:Y:S01]  /*a630*/  IMAD.WIDE R44, R24, 0x70, R122 ;  /* 0x00000070182c7825 */ /* 0x000fe200078e027a */
[----:B------:R0:W-:Y:S04]  /*a640*/  STL [R1+0x18], R41 ;  /* 0x0000182901007387 */ /* 0x0001e80000100800 */
[----:B------:R2:W-:Y:S01]  /*a650*/  STL [R1+0x14], R40 ;  /* 0x0000142801007387 */ /* 0x0005e20000100800 */
[----:B0-----:R-:W-:-:S02]  /*a660*/  IMAD.U32 R41, RZ, RZ, UR4 ;  /* 0x00000004ff297e24 */ /* 0x001fc4000f8e00ff */
[----:B--2---:R-:W-:-:S05]  /*a670*/  IMAD.U32 R40, RZ, RZ, UR5 ;  /* 0x00000005ff287e24 */ /* 0x004fca000f8e00ff */
[----:B------:R0:W-:Y:S04]  /*a680*/  STL [R1+0x8], R40 ;  /* 0x0000082801007387 */ /* 0x0001e80000100800 */
[----:B------:R0:W-:Y:S01]  /*a690*/  STL [R1+0xc], R41 ;  /* 0x00000c2901007387 */ /* 0x0001e20000100800 */
[----:B-1----:R-:W-:Y:S05]  /*a6a0*/  @!P2 BRA `(.L_x_3747) ;  /* 0x000001e40070a947 */ /* 0x002fea0003800000 */
.L_x_4028:
[----:B------:R-:W-:Y:S05]  /*a6b0*/  BSYNC B0 ;  /* 0x0000000000007941 */ /* 0x000fea0003800000 */
.L_x_3746:
[----:B------:R2:W5:Y:S04]  /*a6c0*/  LDL R51, [R1+0x18] ;  /* 0x0000180001337983 */ /* 0x0005680000100800 */
[----:B------:R2:W5:Y:S04]  /*a6d0*/  LDL R50, [R1+0x14] ;  /* 0x0000140001327983 */ /* 0x0005680000100800 */
[----:B------:R2:W5:Y:S04]  /*a6e0*/  LDL R49, [R1+0xc] ;  /* 0x00000c0001317983 */ /* 0x0005680000100800 */
[----:B------:R2:W5:Y:S01]  /*a6f0*/  LDL R48, [R1+0x8] ;  /* 0x0000080001307983 */ /* 0x0005620000100800 */
[----:B------:R-:W-:Y:S01]  /*a700*/  ISETP.GE.AND P2, PT, R204, R96, PT ;  /* 0x00000060cc00720c */ /* 0x000fe20003f46270 */
[----:B------:R-:W-:-:S12]  /*a710*/  BSSY B0, `(.L_x_3748) ;  /* 0x0000021000007945 */ /* 0x000fd80003800000 */
[----:B--2---:R-:W-:Y:S05]  /*a720*/  @P2 BRA `(.L_x_3749) ;  /* 0x00000000007c2947 */ /* 0x004fea0003800000 */
[----:B-----5:R-:W-:Y:S01]  /*a730*/  R2UR UR7, R51 ;  /* 0x00000000330772ca */ /* 0x020fe200000e0000 */
[----:B0-----:R-:W-:Y:S01]  /*a740*/  IMAD.MOV.U32 R40, RZ, RZ, R114 ;  /* 0x000000ffff287224 */ /* 0x001fe200078e0072 */
[----:B------:R-:W-:Y:S01]  /*a750*/  R2UR UR4, R50 ;  /* 0x00000000320472ca */ /* 0x000fe200000e0000 */
[----:B------:R-:W-:Y:S01]  /*a760*/  IMAD.MOV.U32 R41, RZ, RZ, R37 ;  /* 0x000000ffff297224 */ /* 0x000fe200078e0025 */
[----:B------:R-:W-:Y:S02]  /*a770*/  R2UR UR6, R49 ;  /* 0x00000000310672ca */ /* 0x000fe400000e0000 */
[----:B------:R-:W-:-:S07]  /*a780*/  R2UR UR5, R48 ;  /* 0x00000000300572ca */ /* 0x000fce00000e0000 */
[----:B------:R-:W-:Y:S02]  /*a790*/  IMAD R43, R45, UR7, RZ ;  /* 0x000000072d2b7c24 */ /* 0x000fe4000f8e02ff */
[----:B------:R-:W-:-:S04]  /*a7a0*/  IMAD.WIDE.U32 R40, R44, UR7, R40 ;  /* 0x000000072c287c25 */ /* 0x000fc8000f8e0028 */
[----:B------:R-:W-:Y:S01]  /*a7b0*/  IMAD R43, R44, UR4, R43 ;  /* 0x000000042c2b7c24 */ /* 0x000fe2000f8e022b */
[----:B------:R-:W-:Y:S01]  /*a7c0*/  LEA R46, P2, R40, UR6, 0x1 ;  /* 0x00000006282e7c11 */ /* 0x000fe2000f8408ff */
[----:B------:R-:W-:Y:S02]  /*a7d0*/  ULDC UR4, c[0x0][0x2f4] ;  /* 0x0000bd0000047ab9 */ /* 0x000fe40000000800 */
[----:B------:R-:W-:-:S05]  /*a7e0*/  IMAD.IADD R41, R41, 0x1, R43 ;  /* 0x0000000129297824 */ /* 0x000fca00078e022b */
[----:B------:R-:W-:Y:S02]  /*a7f0*/  LEA.HI.X R47, R40, UR5, R41, 0x1, P2 ;  /* 0x00000005282f7c11 */ /* 0x000fe400090f0c29 */
[----:B------:R-:W-:-:S13]  /*a800*/  ISETP.GE.AND P2, PT, R18, UR4, PT ;  /* 0x0000000412007c0c */ /* 0x000fda000bf46270 */
[----:B------:R-:W0:Y:S04]  /*a810*/  @!P2 LDS.128 R40, [R38] ;  /* 0x000000002628a984 */ /* 0x000e280000000c00 */
[----:B0-----:R-:W-:Y:S01]  /*a820*/  @!P2 STG.E.128 desc[UR60][R46.64], R40 ;  /* 0x000000282e00a986 */ /* 0x001fe2000c101d3c */
[----:B------:R-:W-:-:S13]  /*a830*/  ISETP.GE.AND P2, PT, R0, UR4, PT ;  /* 0x0000000400007c0c */ /* 0x000fda000bf46270 */
[----:B------:R-:W0:Y:S04]  /*a840*/  @!P2 LDS.128 R40, [R39] ;  /* 0x000000002728a984 */ /* 0x000e280000000c00 */
[----:B0-----:R-:W-:Y:S01]  /*a850*/  @!P2 STG.E.128 desc[UR60][R46.64+0x40], R40 ;  /* 0x000040282e00a986 */ /* 0x001fe2000c101d3c */
[----:B------:R-:W-:-:S13]  /*a860*/  ISETP.GE.AND P2, PT, R3, UR4, PT ;  /* 0x0000000403007c0c */ /* 0x000fda000bf46270 */
[----:B------:R-:W0:Y:S04]  /*a870*/  @!P2 LDS.128 R40, [R38+0x3800] ;  /* 0x003800002628a984 */ /* 0x000e280000000c00 */
        /* <DEDUP_REMOVED lines=9> */
[----:B0-----:R2:W-:Y:S02]  /*a910*/  @!P2 STG.E.128 desc[UR60][R46.64+0x140], R40 ;  /* 0x000140282e00a986 */ /* 0x0015e4000c101d3c */
.L_x_3749:
[----:B------:R-:W-:Y:S05]  /*a920*/  BSYNC B0 ;  /* 0x0000000000007941 */ /* 0x000fea0003800000 */
.L_x_3748:
[----:B------:R-:W-:Y:S01]  /*a930*/  ISETP.GE.AND P2, PT, R228, R96, PT ;  /* 0x00000060e400720c */ /* 0x000fe20003f46270 */
[----:B------:R-:W-:-:S12]  /*a940*/  BSSY B0, `(.L_x_3750) ;  /* 0x0000023000007945 */ /* 0x000fd80003800000 */
[----:B------:R-:W-:Y:S05]  /*a950*/  @P2 BRA `(.L_x_3751) ;  /* 0x0000000000842947 */ /* 0x000fea0003800000 */
[----:B-----5:R-:W-:Y:S01]  /*a960*/  R2UR UR7, R51 ;  /* 0x00000000330772ca */ /* 0x020fe200000e0000 */
[----:B0-2---:R-:W-:Y:S01]  /*a970*/  IMAD.MOV.U32 R40, RZ, RZ, R114 ;  /* 0x000000ffff287224 */ /* 0x005fe200078e0072 */
[----:B------:R-:W-:Y:S01]  /*a980*/  R2UR UR4, R50 ;  /* 0x00000000320472ca */ /* 0x000fe200000e0000 */
[----:B------:R-:W-:Y:S01]  /*a990*/  IMAD.MOV.U32 R41, RZ, RZ, R37 ;  /* 0x000000ffff297224 */ /* 0x000fe200078e0025 */
[----:B------:R-:W-:Y:S02]  /*a9a0*/  IADD3 R43, P2, R44, 0x40, RZ ;  /* 0x000000402c2b7810 */ /* 0x000fe40007f5e0ff */
[----:B------:R-:W-:Y:S02]  /*a9b0*/  R2UR UR6, R49 ;  /* 0x00000000310672ca */ /* 0x000fe400000e0000 */
[----:B------:R-:W-:Y:S01]  /*a9c0*/  R2UR UR5, R48 ;  /* 0x00000000300572ca */ /* 0x000fe200000e0000 */
[----:B------:R-:W-:-:S04]  /*a9d0*/  IMAD.X R44, RZ, RZ, R45, P2 ;  /* 0x000000ffff2c7224 */ /* 0x000fc800010e062d */
        /* <DEDUP_REMOVED lines=25> */
.L_x_3751:
[----:B------:R-:W-:Y:S05]  /*ab70*/  BSYNC B0 ;  /* 0x0000000000007941 */ /* 0x000fea0003800000 */
.L_x_3750:
[----:B------:R-:W4:Y:S01]  /*ab80*/  LDL R38, [R1+0x10] ;  /* 0x0000100001267983 */ /* 0x000f220000100800 */
[----:B------:R-:W-:Y:S02]  /*ab90*/  VIADD R17, R17, 0x1 ;  /* 0x0000000111117836 */ /* 0x000fe40000000000 */
[----:B-1----:R-:W-:Y:S01]  /*aba0*/  @!P3 VIADD R97, R97, 0x368c0 ;  /* 0x000368c06161b836 */ /* 0x002fe20000000000 */
[----:B------:R-:W-:Y:S01]  /*abb0*/  @!PT LDS RZ, [RZ] ;  /* 0x00000000fffff984 */ /* 0x000fe20000000800 */
[----:B------:R-:W-:Y:S01]  /*abc0*/  @!PT LDS RZ, [RZ] ;  /* 0x00000000fffff984 */ /* 0x000fe20000000800 */
[----:B------:R-:W-:Y:S01]  /*abd0*/  @!PT LDS RZ, [RZ] ;  /* 0x00000000fffff984 */ /* 0x000fe20000000800 */
[----:B------:R-:W-:Y:S01]  /*abe0*/  @!PT LDS RZ, [RZ] ;  /* 0x00000000fffff984 */ /* 0x000fe20000000800 */
[----:B------:R1:W-:Y:S06]  /*abf0*/  MEMBAR.ALL.CTA ;  /* 0x0000000000007992 */ /* 0x0003ec0000008000 */
[----:B-1----:R-:W1:Y:S02]  /*ac00*/  FENCE.VIEW.ASYNC.S ;  /* 0x00000000000073c6 */ /* 0x002e640000000000 */
[----:B-1----:R1:W-:Y:S01]  /*ac10*/  BAR.SYNC.DEFER_BLOCKING R179, 0x80 ;  /* 0x000200b30000751d */ /* 0x0023e20000010000 */
[----:B------:R-:W-:-:S02]  /*ac20*/  ISETP.NE.AND P2, PT, R17, 0x2, PT ;  /* 0x000000021100780c */ /* 0x000fc40003f45270 */
[----:B------:R-:W-:Y:S02]  /*ac30*/  @!P3 PRMT R97, RZ, 0x654, R97 ;  /* 0x00000654ff61b816 */ /* 0x000fe40000000061 */
[----:B------:R-:W-:Y:S02]  /*ac40*/  SEL R17, R17, RZ, P2 ;  /* 0x000000ff11117207 */ /* 0x000fe40001000000 */
[----:B------:R1:W-:Y:S01]  /*ac50*/  @!P3 SYNCS.ARRIVE.TRANS64.RED.A1T0 RZ, [R97+URZ], RZ ;  /* 0x000000ff61ffb9a7 */ /* 0x0003e2000810043f */
[----:B----4-:R-:W-:Y:S02]  /*ac60*/  LOP3.LUT P4, RZ, R38, 0x2, RZ, 0xc0, !PT ;  /* 0x0000000226ff7812 */ /* 0x010fe4000788c0ff */
[----:B------:R-:W-:Y:S02]  /*ac70*/  SEL R38, RZ, 0x1, P2 ;  /* 0x00000001ff267807 */ /* 0x000fe40001000000 */
[----:B------:R-:W-:Y:S02]  /*ac80*/  PLOP3.LUT P2, PT, PT, PT, PT, 0x8, 0x0 ;  /* 0x000000000000781c */ /* 0x000fe40003f4e170 */
[----:B------:R-:W-:-:S07]  /*ac90*/  LOP3.LUT R205, R205, R38, RZ, 0x3c, !PT ;  /* 0x00000026cdcd7212 */ /* 0x000fce00078e3cff */
[----:B-1----:R-:W-:Y:S05]  /*aca0*/  @P4 BRA `(.L_x_3752) ;  /* 0xffffff7c00584947 */ /* 0x002fea000383ffff */
.L_x_3648:
[----:B------:R-:W-:Y:S01]  /*acb0*/  BSSY B0, `(.L_x_3753) ;  /* 0x0000005000007945 */ /* 0x000fe20003800000 */
[----:B------:R-:W-:-:S03]  /*acc0*/  IMAD.MOV.U32 R0, RZ, RZ, RZ ;  /* 0x000000ffff007224 */ /* 0x000fc600078e00ff */
[----:B------:R-:W-:Y:S05]  /*acd0*/  @P2 BRA `(.L_x_3754) ;  /* 0x0000000000082947 */ /* 0x000fea0003800000 */
[----:B------:R-:W4:Y:S02]  /*ace0*/  FENCE.VIEW.ASYNC.G ;  /* 0x00000000000073c6 */ /* 0x000f240000000100 */
[----:B----4-:R-:W-:Y:S06]  /*acf0*/  BAR.ARV 0xc, 0x180 ;  /* 0x0306000000007b1d */ /* 0x010fec0000002000 */
.L_x_3754:
[----:B------:R-:W-:Y:S05]  /*ad00*/  BSYNC B0 ;  /* 0x0000000000007941 */ /* 0x000fea0003800000 */
.L_x_3753:
[----:B------:R-:W4:Y:S01]  /*ad10*/  LDL R2, [R1+0x10] ;  /* 0x0000100001027983 */ /* 0x000f220000100800 */
[----:B------:R-:W-:Y:S01]  /*ad20*/  BSSY B0, `(.L_x_3755) ;  /* 0x0000021000007945 */ /* 0x000fe20003800000 */
[----:B----4-:R-:W-:-:S13]  /*ad30*/  LOP3.LUT P0, RZ, R2, 0x8, RZ, 0xc0, !PT ;  /* 0x0000000802ff7812 */ /* 0x010fda000780c0ff */
[----:B------:R-:W-:Y:S05]  /*ad40*/  @!P0 BRA `(.L_x_3756) ;  /* 0x0000000000788947 */ /* 0x000fea0003800000 */
[----:B------:R-:W-:Y:S01]  /*ad50*/  ISETP.NE.AND P0, PT, R223, RZ, PT ;  /* 0x000000ffdf00720c */ /* 0x000fe20003f05270 */
[----:B------:R-:W-:-:S03]  /*ad60*/  ULDC UR4, c[0x0][0x9f0] ;  /* 0x00027c0000047ab9 */ /* 0x000fc60000000800 */
[----:B-1----:R-:W-:-:S04]  /*ad70*/  SEL R6, R223, UR4, P0 ;  /* 0x00000004df067c07 */ /* 0x002fc80008000000 */
[-C--:B------:R-:W-:Y:S02]  /*ad80*/  IABS R5, R6.reuse ;  /* 0x0000000600057213 */ /* 0x080fe40000000000 */
[----:B------:R-:W-:Y:S02]  /*ad90*/  IADD3 R0, R153, -0x1, R6 ;  /* 0xffffffff99007810 */ /* 0x000fe40007ffe006 */
[----:B------:R-:W1:Y:S01]  /*ada0*/  I2F.RP R4, R5 ;  /* 0x0000000500047306 */ /* 0x000e620000209400 */
[----:B------:R-:W-:-:S05]  /*adb0*/  IABS R9, R6 ;  /* 0x0000000600097213 */ /* 0x000fca0000000000 */
[----:B------:R-:W-:Y:S02]  /*adc0*/  IMAD.MOV R9, RZ, RZ, -R9 ;  /* 0x000000ffff097224 */ /* 0x000fe400078e0a09 */
[----:B-1----:R-:W1:Y:S02]  /*add0*/  MUFU.RCP R4, R4 ;  /* 0x0000000400047308 */ /* 0x002e640000001000 */
[----:B-1----:R-:W-:Y:S01]  /*ade0*/  VIADD R2, R4, 0xffffffe ;  /* 0x0ffffffe04027836 */ /* 0x002fe20000000000 */
[----:B------:R-:W-:Y:S02]  /*adf0*/  IABS R4, R0 ;  /* 0x0000000000047213 */ /* 0x000fe40000000000 */
[----:B------:R-:W-:-:S03]  /*ae00*/  LOP3.LUT R0, R0, R6, RZ, 0x3c, !PT ;  /* 0x0000000600007212 */ /* 0x000fc600078e3cff */
[----:B------:R1:W4:Y:S01]  /*ae10*/  F2I.FTZ.U32.TRUNC.NTZ R3, R2 ;  /* 0x0000000200037305 */ /* 0x000322000021f000 */
[----:B------:R-:W-:Y:S01]  /*ae20*/  ISETP.GE.AND P2, PT, R0, RZ, PT ;  /* 0x000000ff0000720c */ /* 0x000fe20003f46270 */
[----:B-1----:R-:W-:Y:S02]  /*ae30*/  IMAD.MOV.U32 R2, RZ, RZ, RZ ;  /* 0x000000ffff027224 */ /* 0x002fe400078e00ff */
[----:B----4-:R-:W-:-:S04]  /*ae40*/  IMAD.MOV R8, RZ, RZ, -R3 ;  /* 0x000000ffff087224 */ /* 0x010fc800078e0a03 */
        /* <DEDUP_REMOVED lines=14> */
.L_x_3756:
[----:B------:R-:W-:Y:S05]  /*af30*/  BSYNC B0 ;  /* 0x0000000000007941 */ /* 0x000fea0003800000 */
.L_x_3755:
[-C--:B------:R-:W-:Y:S01]  /*af40*/  IMAD R219, R232, R0.reuse, RZ ;  /* 0x00000000e8db7224 */ /* 0x080fe200078e02ff */
[----:B------:R-:W-:Y:S02]  /*af50*/  PLOP3.LUT P0, PT, PT, PT, PT, 0x80, 0x0 ;  /* 0x000000000000781c */ /* 0x000fe40003f0f070 */
[----:B------:R-:W-:Y:S02]  /*af60*/  CS2R R2, SRZ ;  /* 0x0000000000027805 */ /* 0x000fe4000001ff00 */
        /* <DEDUP_REMOVED lines=36> */
[----:B-----5:R-:W-:Y:S02]  /*b1b0*/  CS2R R50, SRZ ;  /* 0x0000000000327805 */ /* 0x020fe4000001ff00 */
[----:B------:R-:W-:Y:S02]  /*b1c0*/  CS2R R48, SRZ ;  /* 0x0000000000307805 */ /* 0x000fe4000001ff00 */
[----:B--2---:R-:W-:Y:S02]  /*b1d0*/  CS2R R46, SRZ ;  /* 0x00000000002e7805 */ /* 0x004fe4000001ff00 */
[----:B---3--:R-:W-:-:S02]  /*b1e0*/  CS2R R44, SRZ ;  /* 0x00000000002c7805 */ /* 0x008fc4000001ff00 */
[----:B------:R-:W-:Y:S02]  /*b1f0*/  CS2R R42, SRZ ;  /* 0x00000000002a7805 */ /* 0x000fe4000001ff00 */
[----:B0-----:R-:W-:Y:S02]  /*b200*/  CS2R R40, SRZ ;  /* 0x0000000000287805 */ /* 0x001fe4000001ff00 */
[----:B------:R-:W-:Y:S02]  /*b210*/  CS2R R38, SRZ ;  /* 0x0000000000267805 */ /* 0x000fe4000001ff00 */
[----:B------:R-:W-:Y:S02]  /*b220*/  CS2R R36, SRZ ;  /* 0x0000000000247805 */ /* 0x000fe4000001ff00 */
[----:B------:R-:W-:Y:S02]  /*b230*/  CS2R R34, SRZ ;  /* 0x0000000000227805 */ /* 0x000fe4000001ff00 */
[----:B------:R-:W-:-:S02]  /*b240*/  CS2R R32, SRZ ;  /* 0x0000000000207805 */ /* 0x000fc4000001ff00 */
[----:B------:R-:W-:Y:S02]  /*b250*/  CS2R R30, SRZ ;  /* 0x00000000001e7805 */ /* 0x000fe4000001ff00 */
[----:B------:R-:W-:Y:S02]  /*b260*/  CS2R R28, SRZ ;  /* 0x00000000001c7805 */ /* 0x000fe4000001ff00 */
[----:B-1----:R-:W-:Y:S02]  /*b270*/  CS2R R26, SRZ ;  /* 0x00000000001a7805 */ /* 0x002fe4000001ff00 */
[----:B------:R-:W-:Y:S01]  /*b280*/  CS2R R24, SRZ ;  /* 0x0000000000187805 */ /* 0x000fe2000001ff00 */
[----:B------:R-:W-:Y:S06]  /*b290*/  @!P1 BRA `(.L_x_3757) ;  /* 0x00000114005c9947 */ /* 0x000fec0003800000 */
[----:B------:R-:W0:Y:S01]  /*b2a0*/  S2R R37, SR_TID.X ;  /* 0x0000000000257919 */ /* 0x000e220000002100 */
[----:B------:R-:W-:Y:S01]  /*b2b0*/  LOP3.LUT P0, RZ, R229, 0x9f, RZ, 0xc0, !PT ;  /* 0x0000009fe5ff7812 */ /* 0x000fe2000780c0ff */
[----:B0-----:R-:W-:-:S05]  /*b2c0*/  VIADD R37, R37, 0xffffff80 ;  /* 0xffffff8025257836 */ /* 0x001fca0000000000 */
[----:B------:R-:W-:-:S04]  /*b2d0*/  SHF.R.S32.HI R36, RZ, 0x1f, R37 ;  /* 0x0000001fff247819 */ /* 0x000fc80000011425 */
[----:B------:R-:W-:-:S04]  /*b2e0*/  LEA.HI R0, R36, R37, RZ, 0x7 ;  /* 0x0000002524007211 */ /* 0x000fc800078f38ff */
[----:B------:R-:W-:-:S05]  /*b2f0*/  SHF.R.S32.HI R4, RZ, 0x7, R0 ;  /* 0x00000007ff047819 */ /* 0x000fca0000011400 */
[----:B------:R-:W0:Y:S02]  /*b300*/  SHFL.IDX PT, R0, R4, RZ, 0x1f ;  /* 0x00001fff04007589 */ /* 0x000e2400000e0000 */
[----:B0-----:R-:W-:-:S04]  /*b310*/  LEA.HI R2, R0, R0, RZ, 0x1 ;  /* 0x0000000000027211 */ /* 0x001fc800078f08ff */
[----:B------:R-:W-:-:S05]  /*b320*/  LOP3.LUT R3, R2, 0x1e, RZ, 0xc0, !PT ;  /* 0x0000001e02037812 */ /* 0x000fca00078ec0ff */
[----:B------:R-:W-:-:S04]  /*b330*/  IMAD.IADD R0, R0, 0x1, -R3 ;  /* 0x0000000100007824 */ /* 0x000fc800078e0a03 */
[----:B------:R-:W-:-:S05]  /*b340*/  IMAD R0, R0, 0x2000, R229 ;  /* 0x0000200000007824 */ /* 0x000fca00078e02e5 */
[----:B------:R-:W-:-:S04]  /*b350*/  SHF.R.U32.HI R0, RZ, 0x4, R0 ;  /* 0x00000004ff007819 */ /* 0x000fc80000011600 */
[----:B------:R-:W-:Y:S01]  /*b360*/  LOP3.LUT R2, R0, 0x3fff, RZ, 0xc0, !PT ;  /* 0x00003fff00027812 */ /* 0x000fe200078ec0ff */
[----:B------:R-:W-:Y:S06]  /*b370*/  @!P0 BRA `(.L_x_3758) ;  /* 0x0000000000408947 */ /* 0x000fec0003800000 */
        /* <DEDUP_REMOVED lines=16> */
.L_x_3758:
        /* <DEDUP_REMOVED lines=12> */
.L_x_3762:
[----:B-1----:R1:W2:Y:S02]  /*b540*/  SYNCS.PHASECHK.TRANS64.TRYWAIT P0, [R16+URZ+0x36800], R3 ;  /* 0x03680003100075a7 */ /* 0x0022a4000800017f */
[----:B--2---:R-:W-:Y:S05]  /*b550*/  @!P0 NANOSLEEP.SYNCS 0x989680 ;  /* 0x009896800000895d */ /* 0x004fea0003900000 */
[----:B------:R-:W2:Y:S02]  /*b560*/  @!P0 SYNCS.PHASECHK.TRANS64 P0, [R16+URZ+0x36800], R3 ;  /* 0x03680003100085a7 */ /* 0x000ea4000800007f */
[----:B--2---:R-:W-:Y:S05]  /*b570*/  @!P0 BRA `(.L_x_3762) ;  /* 0xfffffffc00f08947 */ /* 0x004fea000383ffff */
.L_x_3761:
[----:B------:R-:W-:Y:S05]  /*b580*/  BSYNC B0 ;  /* 0x0000000000007941 */ /* 0x000fea0003800000 */
.L_x_3760:
[----:B------:R-:W-:Y:S05]  /*b590*/  BRA `(.L_x_3763) ;  /* 0x0000005c00847947 */ /* 0x000fea0003800000 */
.L_x_3759:
[----:B------:R-:W-:Y:S01]  /*b5a0*/  SHF.R.S32.HI R0, RZ, 0x1f, R150 ;  /* 0x0000001fff007819 */ /* 0x000fe20000011496 */
[----:B------:R-:W-:Y:S01]  /*b5b0*/  ULDC.64 UR4, c[0x0][0x3f8] ;  /* 0x0000fe0000047ab9 */ /* 0x000fe20000000a00 */
[----:B------:R-:W-:Y:S01]  /*b5c0*/  ULDC.64 UR6, c[0x0][0x408] ;  /* 0x0001020000067ab9 */ /* 0x000fe20000000a00 */
[----:B------:R-:W-:Y:S01]  /*b5d0*/  LOP3.LUT P0, RZ, R229, 0x3ff, RZ, 0xc0, !PT ;  /* 0x000003ffe5ff7812 */ /* 0x000fe2000780c0ff */
[----:B------:R-:W-:-:S04]  /*b5e0*/  IMAD.WIDE.U32 R4, R150, UR4, RZ ;  /* 0x0000000496047c25 */ /* 0x000fc8000f8e00ff */
[C---:B------:R-:W-:Y:S02]  /*b5f0*/  IMAD R3, R0.reuse, UR4, RZ ;  /* 0x0000000400037c24 */ /* 0x040fe4000f8e02ff */
[----:B------:R-:W-:Y:S02]  /*b600*/  IMAD R7, R0, UR6, RZ ;  /* 0x0000000600077c24 */ /* 0x000fe4000f8e02ff */
[C---:B------:R-:W-:Y:S01]  /*b610*/  IMAD R3, R150.reuse, UR5, R3 ;  /* 0x0000000596037c24 */ /* 0x040fe2000f8e0203 */
[----:B------:R-:W-:Y:S01]  /*b620*/  ULDC.64 UR4, c[0x0][0x3e8] ;  /* 0x0000fa0000047ab9 */ /* 0x000fe20000000a00 */
[----:B------:R-:W-:Y:S01]  /*b630*/  IMAD R7, R150, UR7, R7 ;  /* 0x0000000796077c24 */ /* 0x000fe2000f8e0207 */
[----:B------:R-:W-:Y:S01]  /*b640*/  LEA R24, P1, R4, UR4, 0x1 ;  /* 0x0000000404187c11 */ /* 0x000fe2000f8208ff */
[----:B------:R-:W-:Y:S01]  /*b650*/  IMAD.WIDE.U32 R150, R150, UR6, RZ ;  /* 0x0000000696967c25 */ /* 0x000fe2000f8e00ff */
[----:B------:R-:W-:-:S03]  /*b660*/  ULDC.64 UR6, c[0x0][0x400] ;  /* 0x0001000000067ab9 */ /* 0x000fc60000000a00 */
[----:B------:R-:W-:Y:S01]  /*b670*/  IMAD.IADD R25, R3, 0x1, R5 ;  /* 0x0000000103197824 */ /* 0x000fe200078e0205 */
[----:B------:R-:W-:Y:S01]  /*b680*/  LEA R26, P2, R150, UR6, 0x1 ;  /* 0x00000006961a7c11 */ /* 0x000fe2000f8408ff */
[----:B------:R-:W-:-:S03]  /*b690*/  IMAD.IADD R27, R7, 0x1, R151 ;  /* 0x00000001071b7824 */ /* 0x000fc600078e0297 */
[----:B------:R-:W-:Y:S02]  /*b6a0*/  LEA.HI.X R25, R4, UR5, R25, 0x1, P1 ;  /* 0x0000000504197c11 */ /* 0x000fe400088f0c19 */
[----:B------:R-:W-:Y:S01]  /*b6b0*/  LEA.HI.X R27, R150, UR7, R27, 0x1, P2 ;  /* 0x00000007961b7c11 */ /* 0x000fe200090f0c1b */
        /* <DEDUP_REMOVED lines=17> */
.L_x_3764:
        /* <DEDUP_REMOVED lines=9> */
[----:B------:R0:W3:Y:S04]  /*b860*/  SHFL.IDX PT, R5, R27, RZ, 0x1c1f ;  /* 0x001c1fff1b057589 */ /* 0x0000e800000e0000 */
[----:B------:R0:W4:Y:S02]  /*b870*/  SHFL.IDX PT, R14, R26, RZ, 0x1c1f ;  /* 0x001c1fff1a0e7589 */ /* 0x00012400000e0000 */
.L_x_4034:
[----:B------:R-:W-:Y:S01]  /*b880*/  ULDC UR4, c[0x0][0x448] ;  /* 0x0001120000047ab9 */ /* 0x000fe20000000800 */
[----:B------:R-:W-:Y:S01]  /*b890*/  LEA.HI R36, R36, R37, RZ, 0x2 ;  /* 0x0000002524247211 */ /* 0x000fe200078f10ff */
[----:B------:R-:W-:Y:S01]  /*b8a0*/  IMAD R15, R154, UR4, RZ ;  /* 0x000000049a0f7c24 */ /* 0x000fe2000f8e02ff */
[----:B------:R-:W-:Y:S01]  /*b8b0*/  BSSY B1, `(.L_x_3768) ;  /* 0x000005c000017945 */ /* 0x000fe20003800000 */
[----:B------:R-:W-:Y:S02]  /*b8c0*/  CS2R R48, SRZ ;  /* 0x0000000000307805 */ /* 0x000fe4000001ff00 */
[----:B------:R-:W-:Y:S02]  /*b8d0*/  SHF.R.S32.HI R11, RZ, 0x1f, R36 ;  /* 0x0000001fff0b7819 */ /* 0x000fe40000011424 */
[----:B------:R-:W-:Y:S02]  /*b8e0*/  CS2R R50, SRZ ;  /* 0x0000000000327805 */ /* 0x000fe4000001ff00 */
[----:B------:R-:W-:Y:S01]  /*b8f0*/  ISETP.GE.AND P0, PT, R4, R15, PT ;  /* 0x0000000f0400720c */ /* 0x000fe20003f06270 */
[----:B------:R-:W-:Y:S01]  /*b900*/  IMAD R15, R149, -0x80, R15 ;  /* 0xffffff80950f7824 */ /* 0x000fe200078e020f */
[----:B------:R-:W-:-:S02]  /*b910*/  LEA.HI R4, R11, R204, RZ, 0x3 ;  /* 0x000000cc0b047211 */ /* 0x000fc400078f18ff */
[----:B------:R-:W-:Y:S02]  /*b920*/  CS2R R32, SRZ ;  /* 0x0000000000207805 */ /* 0x000fe4000001ff00 */
[----:B------:R-:W-:Y:S02]  /*b930*/  CS2R R6, SRZ ;  /* 0x0000000000067805 */ /* 0x000fe4000001ff00 */
[----:B------:R-:W-:Y:S02]  /*b940*/  CS2R R8, SRZ ;  /* 0x0000000000087805 */ /* 0x000fe4000001ff00 */
[----:B------:R-:W-:Y:S02]  /*b950*/  LOP3.LUT R21, R4, 0xfffffff8, RZ, 0xc0, !PT ;  /* 0xfffffff804157812 */ /* 0x000fe400078ec0ff */
[----:B------:R-:W-:Y:S02]  /*b960*/  CS2R R10, SRZ ;  /* 0x00000000000a7805 */ /* 0x000fe4000001ff00 */
[----:B------:R-:W-:-:S02]  /*b970*/  CS2R R42, SRZ ;  /* 0x00000000002a7805 */ /* 0x000fc4000001ff00 */
[----:B------:R-:W-:Y:S02]  /*b980*/  CS2R R46, SRZ ;  /* 0x00000000002e7805 */ /* 0x000fe4000001ff00 */
[----:B------:R-:W-:Y:S01]  /*b990*/  CS2R R44, SRZ ;  /* 0x00000000002c7805 */ /* 0x000fe2000001ff00 */
[----:B------:R-:W-:Y:S01]  /*b9a0*/  IMAD.IADD R52, R204, 0x1, -R21 ;  /* 0x00000001cc347824 */ /* 0x000fe200078e0a15 */
[----:B------:R-:W-:Y:S02]  /*b9b0*/  CS2R R28, SRZ ;  /* 0x00000000001c7805 */ /* 0x000fe4000001ff00 */
[----:B------:R-:W-:Y:S02]  /*b9c0*/  CS2R R12, SRZ ;  /* 0x00000000000c7805 */ /* 0x000fe4000001ff00 */
[----:B------:R-:W-:Y:S01]  /*b9d0*/  CS2R R20, SRZ ;  /* 0x0000000000147805 */ /* 0x000fe2000001ff00 */
[----:B------:R-:W-:Y:S06]  /*b9e0*/  @P0 BRA `(.L_x_3769) ;  /* 0x0000000400200947 */ /* 0x000fec0003800000 */
[----:B------:R-:W-:Y:S01]  /*b9f0*/  ULDC UR4, c[0x0][0x3f4] ;  /* 0x0000fd0000047ab9 */ /* 0x000fe20000000800 */
[C---:B------:R-:W-:Y:S01]  /*ba00*/  IMAD.SHL.U32 R43, R210.reuse, 0x2, RZ ;  /* 0x00000002d22b7824 */ /* 0x040fe200078e00ff */
[----:B------:R-:W-:Y:S01]  /*ba10*/  ISETP.GE.AND P3, PT, R210, UR4, PT ;  /* 0x00000004d2007c0c */ /* 0x000fe2000bf66270 */
[C---:B------:R-:W-:Y:S01]  /*ba20*/  IMAD.SHL.U32 R39, R207.reuse, 0x2, RZ ;  /* 0x00000002cf277824 */ /* 0x040fe200078e00ff */
[----:B------:R-:W-:Y:S01]  /*ba30*/  ISETP.GE.AND P2, PT, R207, UR4, PT ;  /* 0x00000004cf007c0c */ /* 0x000fe2000bf46270 */
[C---:B------:R-:W-:Y:S01]  /*ba40*/  IMAD.SHL.U32 R35, R209.reuse, 0x2, RZ ;  /* 0x00000002d1237824 */ /* 0x040fe200078e00ff */
[----:B------:R-:W-:Y:S01]  /*ba50*/  ISETP.GE.AND P1, PT, R209, UR4, PT ;  /* 0x00000004d1007c0c */ /* 0x000fe2000bf26270 */
[----:B0-----:R-:W-:Y:S01]  /*ba60*/  IMAD.SHL.U32 R25, R206, 0x2, RZ ;  /* 0x00000002ce197824 */ /* 0x001fe200078e00ff */
[----:B------:R-:W-:Y:S02]  /*ba70*/  SHF.R.S32.HI R7, RZ, 0x1f, R210 ;  /* 0x0000001fff077819 */ /* 0x000fe400000114d2 */
[----:B------:R-:W-:-:S02]  /*ba80*/  CS2R R20, SRZ ;  /* 0x0000000000147805 */ /* 0x000fc4000001ff00 */
[----:B------:R-:W-:Y:S02]  /*ba90*/  SHF.R.S32.HI R6, RZ, 0x1f, R207 ;  /* 0x0000001fff067819 */ /* 0x000fe400000114cf */
[----:B------:R-:W-:Y:S01]  /*baa0*/  SHF.L.U64.HI R4, R210, 0x1, R7 ;  /* 0x00000001d2047819 */ /* 0x000fe20000010207 */
[----:B------:R-:W-:Y:S01]  /*bab0*/  IMAD.SHL.U32 R7, R211, 0x2, RZ ;  /* 0x00000002d3077824 */ /* 0x000fe200078e00ff */
[----:B------:R-:W-:Y:S02]  /*bac0*/  ISETP.GE.AND P0, PT, R206, UR4, PT ;  /* 0x00000004ce007c0c */ /* 0x000fe4000bf06270 */
[C---:B--2---:R-:W-:Y:S02]  /*bad0*/  @!P3 IADD3 R46, P4, R0.reuse, R43, RZ ;  /* 0x0000002b002eb210 */ /* 0x044fe40007f9e0ff */
[----:B------:R-:W-:Y:S02]  /*bae0*/  SHF.L.U64.HI R6, R207, 0x1, R6 ;  /* 0x00000001cf067819 */ /* 0x000fe40000010206 */
[----:B------:R-:W-:Y:S01]  /*baf0*/  @!P2 IADD3 R40, P6, R0, R39, RZ ;  /* 0x000000270028a210 */ /* 0x000fe20007fde0ff */
[----:B-1----:R-:W-:Y:S01]  /*bb00*/  @!P3 IMAD.X R47, R3, 0x1, R4, P4 ;  /* 0x00000001032fb824 */ /* 0x002fe200020e0604 */
[----:B------:R-:W-:-:S02]  /*bb10*/  SHF.R.S32.HI R8, RZ, 0x1f, R209 ;  /* 0x0000001fff087819 */ /* 0x000fc400000114d1 */
[C---:B----4-:R-:W-:Y:S01]  /*bb20*/  @!P3 IADD3 R42, P5, R14.reuse, R43, RZ ;  /* 0x0000002b0e2ab210 */ /* 0x050fe20007fbe0ff */
[----:B------:R-:W-:Y:S01]  /*bb30*/  @!P2 IMAD.X R41, R3, 0x1, R6, P6 ;  /* 0x000000010329a824 */ /* 0x000fe200030e0606 */
[C---:B------:R-:W-:Y:S02]  /*bb40*/  @!P2 IADD3 R38, P4, R14.reuse, R39, RZ ;  /* 0x000000270e26a210 */ /* 0x040fe40007f9e0ff */
[----:B------:R-:W-:Y:S01]  /*bb50*/  SHF.L.U64.HI R8, R209, 0x1, R8 ;  /* 0x00000001d1087819 */ /* 0x000fe20000010208 */
[C---:B---3--:R-:W-:Y:S01]  /*bb60*/  @!P3 IMAD.X R43, R5.reuse, 0x1, R4, P5 ;  /* 0x00000001052bb824 */ /* 0x048fe200028e0604 */
[-C--:B------:R-:W-:Y:S01]  /*bb70*/  @!P1 IADD3 R34, P6, R14, R35.reuse, RZ ;  /* 0x000000230e229210 */ /* 0x080fe20007fde0ff */
[C---:B------:R-:W-:Y:S01]  /*bb80*/  @!P2 IMAD.X R39, R5.reuse, 0x1, R6, P4 ;  /* 0x000000010527a824 */ /* 0x040fe200020e0606 */
[----:B------:R-:W-:Y:S02]  /*bb90*/  SHF.R.S32.HI R9, RZ, 0x1f, R206 ;  /* 0x0000001fff097819 */ /* 0x000fe400000114ce */
[----:B------:R-:W-:Y:S01]  /*bba0*/  @!P1 IADD3 R36, P5, R0, R35, RZ ;  /* 0x0000002300249210 */ /* 0x000fe20007fbe0ff */
[----:B------:R-:W-:Y:S01]  /*bbb0*/  @!P1 IMAD.X R35, R5, 0x1, R8, P6 ;  /* 0x0000000105239824 */ /* 0x000fe200030e0608 */
[----:B------:R-:W-:-:S02]  /*bbc0*/  ISETP.GE.AND P4, PT, R211, UR4, PT ;  /* 0x00000004d3007c0c */ /* 0x000fc4000bf86270 */
[----:B------:R-:W-:Y:S01]  /*bbd0*/  SHF.L.U64.HI R10, R206, 0x1, R9 ;  /* 0x00000001ce0a7819 */ /* 0x000fe20000010209 */
[C---:B------:R-:W-:Y:S01]  /*bbe0*/  @!P1 IMAD.X R37, R3.reuse, 0x1, R8, P5 ;  /* 0x0000000103259824 */ /* 0x040fe200028e0608 */
[-C--:B------:R-:W-:Y:S02]  /*bbf0*/  @!P0 IADD3 R30, P6, R0, R25.reuse, RZ ;  /* 0x00000019001e8210 */ /* 0x080fe40007fde0ff */
[----:B------:R-:W-:Y:S02]  /*bc00*/  ISETP.GE.AND P5, PT, R22, UR4, PT ;  /* 0x0000000416007c0c */ /* 0x000fe4000bfa6270 */
[----:B------:R-:W-:Y:S01]  /*bc10*/  SHF.R.S32.HI R4, RZ, 0x1f, R211 ;  /* 0x0000001fff047819 */ /* 0x000fe200000114d3 */
[----:B------:R-:W-:Y:S01]  /*bc20*/  @!P0 IMAD.X R31, R3, 0x1, R10, P6 ;  /* 0x00000001031f8824 */ /* 0x000fe200030e060a */
[----:B------:R-:W-:Y:S02]  /*bc30*/  @!P0 IADD3 R24, P6, R14, R25, RZ ;  /* 0x000000190e188210 */ /* 0x000fe40007fde0ff */
[----:B------:R-:W-:-:S03]  /*bc40*/  SHF.L.U64.HI R8, R211, 0x1, R4 ;  /* 0x00000001d3087819 */ /* 0x000fc60000010204 */
[----:B------:R-:W-:Y:S01]  /*bc50*/  @!P0 IMAD.X R25, R5, 0x1, R10, P6 ;  /* 0x0000000105198824 */ /* 0x000fe200030e060a */
[-C--:B------:R-:W-:Y:S02]  /*bc60*/  @!P4 IADD3 R26, P6, R0, R7.reuse, RZ ;  /* 0x00000007001ac210 */ /* 0x080fe40007fde0ff */
[----:B------:R-:W-:Y:S01]  /*bc70*/  CS2R R10, SRZ ;  /* 0x00000000000a7805 */ /* 0x000fe2000001ff00 */
[----:B------:R-:W-:Y:S02]  /*bc80*/  @!P5 IMAD.MOV.U32 R48, RZ, RZ, R0 ;  /* 0x000000ffff30d224 */ /* 0x000fe400078e0000 */
[----:B------:R-:W-:Y:S01]  /*bc90*/  @!P4 IMAD.X R27, R3, 0x1, R8, P6 ;  /* 0x00000001031bc824 */ /* 0x000fe200030e0608 */
[----:B------:R-:W-:Y:S01]  /*bca0*/  @!P4 IADD3 R4, P6, R14, R7, RZ ;  /* 0x000000070e04c210 */ /* 0x000fe20007fde0ff */
[----:B------:R-:W-:Y:S02]  /*bcb0*/  @!P5 IMAD.MOV.U32 R49, RZ, RZ, R3 ;  /* 0x000000ffff31d224 */ /* 0x000fe400078e0003 */
[----:B------:R-:W-:-:S02]  /*bcc0*/  @!P5 IMAD.MOV.U32 R6, RZ, RZ, R14 ;  /* 0x000000ffff06d224 */ /* 0x000fc400078e000e */
[----:B------:R-:W-:Y:S01]  /*bcd0*/  @!P5 IMAD.MOV.U32 R7, RZ, RZ, R5 ;  /* 0x000000ffff07d224 */ /* 0x000fe200078e0005 */
[----:B------:R-:W-:Y:S01]  /*bce0*/  CS2R R12, SRZ ;  /* 0x00000000000c7805 */ /* 0x000fe2000001ff00 */
[----:B------:R-:W-:Y:S01]  /*bcf0*/  @!P4 IMAD.X R5, R5, 0x1, R8, P6 ;  /* 0x000000010505c824 */ /* 0x000fe200030e0608 */
[----:B------:R-:W-:Y:S01]  /*bd00*/  CS2R R8, SRZ ;  /* 0x0000000000087805 */ /* 0x000fe2000001ff00 */
[C---:B------:R-:W-:Y:S01]  /*bd10*/  @!P5 IMAD.WIDE R48, R22.reuse, 0x2, R48 ;  /* 0x000000021630d825 */ /* 0x040fe200078e0230 */
[----:B------:R-:W-:Y:S02]  /*bd20*/  CS2R R28, SRZ ;  /* 0x00000000001c7805 */ /* 0x000fe4000001ff00 */
[----:B------:R-:W-:Y:S01]  /*bd30*/  CS2R R32, SRZ ;  /* 0x0000000000207805 */ /* 0x000fe2000001ff00 */
[----:B------:R0:W5:Y:S01]  /*bd40*/  @!P3 LD.E.64 R12, desc[UR60][R42.64] ;  /* 0x0000003c2a0cb980 */ /* 0x000162000c101b00 */
[----:B------:R-:W-:Y:S01]  /*bd50*/  @!P5 IMAD.WIDE R50, R22, 0x2, R6 ;  /* 0x000000021632d825 */ /* 0x000fe200078e0206 */
[----:B------:R-:W-:-:S02]  /*bd60*/  CS2R R6, SRZ ;  /* 0x0000000000067805 */ /* 0x000fc4000001ff00 */
[----:B------:R-:W-:Y:S01]  /*bd70*/  CS2R R44, SRZ ;  /* 0x00000000002c7805 */ /* 0x000fe2000001ff00 */
[----:B------:R1:W5:Y:S04]  /*bd80*/  @!P5 LD.E.64 R10, desc[UR60][R48.64] ;  /* 0x0000003c300ad980 */ /* 0x000368000c101b00 */
[----:B------:R2:W5:Y:S01]  /*bd90*/  @!P5 LD.E.64 R20, desc[UR60][R50.64] ;  /* 0x0000003c3214d980 */ /* 0x000562000c101b00 */
[----:B0-----:R-:W-:-:S03]  /*bda0*/  CS2R R42, SRZ ;  /* 0x00000000002a7805 */ /* 0x001fc6000001ff00 */
[----:B------:R0:W5:Y:S01]  /*bdb0*/  @!P3 LD.E.64 R8, desc[UR60][R46.64] ;  /* 0x0000003c2e08b980 */ /* 0x000162000c101b00 */
[----:B-1----:R-:W-:-:S03]  /*bdc0*/  CS2R R48, SRZ ;  /* 0x0000000000307805 */ /* 0x002fc6000001ff00 */
[----:B------:R1:W5:Y:S01]  /*bdd0*/  @!P2 LD.E.64 R6, desc[UR60][R40.64] ;  /* 0x0000003c2806a980 */ /* 0x000362000c101b00 */
[----:B--2---:R-:W-:-:S03]  /*bde0*/  CS2R R50, SRZ ;  /* 0x0000000000327805 */ /* 0x004fc6000001ff00 */
[----:B------:R1:W5:Y:S01]  /*bdf0*/  @!P2 LD.E.64 R28, desc[UR60][R38.64] ;  /* 0x0000003c261ca980 */ /* 0x000362000c101b00 */
[----:B0-----:R-:W-:-:S03]  /*be00*/  CS2R R46, SRZ ;  /* 0x00000000002e7805 */ /* 0x001fc6000001ff00 */
[----:B------:R1:W5:Y:S04]  /*be10*/  @!P1 LD.E.64 R32, desc[UR60][R36.64] ;  /* 0x0000003c24209980 */ /* 0x000368000c101b00 */
[----:B------:R1:W5:Y:S04]  /*be20*/  @!P1 LD.E.64 R44, desc[UR60][R34.64] ;  /* 0x0000003c222c9980 */ /* 0x000368000c101b00 */
[----:B------:R1:W5:Y:S04]  /*be30*/  @!P0 LD.E.64 R50, desc[UR60][R30.64] ;  /* 0x0000003c1e328980 */ /* 0x000368000c101b00 */
[----:B------:R1:W5:Y:S04]  /*be40*/  @!P0 LD.E.64 R46, desc[UR60][R24.64] ;  /* 0x0000003c182e8980 */ /* 0x000368000c101b00 */
[----:B------:R1:W5:Y:S04]  /*be50*/  @!P4 LD.E.64 R48, desc[UR60][R26.64] ;  /* 0x0000003c1a30c980 */ /* 0x000368000c101b00 */
[----:B------:R1:W5:Y:S02]  /*be60*/  @!P4 LD.E.64 R42, desc[UR60][R4.64] ;  /* 0x0000003c042ac980 */ /* 0x000364000c101b00 */
.L_x_3769:
[----:B------:R-:W-:Y:S05]  /*be70*/  BSYNC B1 ;  /* 0x0000000000017941 */ /* 0x000fea0003800000 */
.L_x_3768:
[----:B--2---:R-:W-:Y:S01]  /*be80*/  LEA.HI R0, R227, R227, RZ, 0x1 ;  /* 0x000000e3e3007211 */ /* 0x004fe200078f08ff */
[----:B01---5:R-:W-:Y:S01]  /*be90*/  IMAD.MOV.U32 R26, RZ, RZ, R6 ;  /* 0x000000ffff1a7224 */ /* 0x023fe200078e0006 */
[----:B------:R-:W-:Y:S01]  /*bea0*/  LOP3.LUT R3, R213, 0x18, R18, 0xf8, !PT ;  /* 0x00000018d5037812 */ /* 0x000fe200078ef812 */
[----:B------:R-:W-:Y:S01]  /*beb0*/  IMAD.MOV.U32 R34, RZ, RZ, R10 ;  /* 0x000000ffff227224 */ /* 0x000fe200078e000a */
[----:B------:R-:W-:Y:S01]  /*bec0*/  LOP3.LUT R0, R0, 0xfffffffe, RZ, 0xc0, !PT ;  /* 0xfffffffe00007812 */ /* 0x000fe200078ec0ff */
[----:B------:R-:W-:Y:S01]  /*bed0*/  IMAD.MOV.U32 R35, RZ, RZ, R11 ;  /* 0x000000ffff237224 */ /* 0x000fe200078e000b */
[----:B------:R-:W-:Y:S01]  /*bee0*/  LOP3.LUT R4, R3, R214, RZ, 0x3c, !PT ;  /* 0x000000d603047212 */ /* 0x000fe200078e3cff */
[----:B------:R-:W-:Y:S01]  /*bef0*/  IMAD.MOV.U32 R30, RZ, RZ, R8 ;  /* 0x000000ffff1e7224 */ /* 0x000fe200078e0008 */
[----:B------:R-:W-:Y:S01]  /*bf00*/  LOP3.LUT P1, RZ, R52, 0x4, RZ, 0xc0, !PT ;  /* 0x0000000434ff7812 */ /* 0x000fe2000782c0ff */
[----:B------:R-:W-:Y:S01]  /*bf10*/  IMAD.IADD R0, R227, 0x1, -R0 ;  /* 0x00000001e3007824 */ /* 0x000fe200078e0a00 */
[----:B------:R-:W-:Y:S01]  /*bf20*/  SHF.R.U64 R65, R6, 0x10, R7 ;  /* 0x0000001006417819 */ /* 0x000fe20000001207 */
[----:B------:R-:W-:Y:S01]  /*bf30*/  IMAD.IADD R3, R215, 0x1, R4 ;  /* 0x00000001d7037824 */ /* 0x000fe200078e0204 */
[----:B------:R-:W-:Y:S01]  /*bf40*/  SHF.R.U64 R39, R50, 0x10, R51 ;  /* 0x0000001032277819 */ /* 0x000fe20000001233 */
[----:B------:R-:W-:Y:S01]  /*bf50*/  IMAD.MOV.U32 R6, RZ, RZ, R50 ;  /* 0x000000ffff067224 */ /* 0x000fe200078e0032 */
[----:B---3--:R-:W-:Y:S01]  /*bf60*/  SHF.L.U32 R5, R0, 0x1f, RZ ;  /* 0x0000001f00057819 */ /* 0x008fe200000006ff */
[----:B------:R-:W-:Y:S01]  /*bf70*/  IMAD R3, R3, 0x2, R16 ;  /* 0x0000000203037824 */ /* 0x000fe200078e0210 */
[----:B------:R-:W-:Y:S01]  /*bf80*/  SHF.R.U64 R69, R10, 0x10, R11 ;  /* 0x000000100a457819 */ /* 0x000fe2000000120b */
[----:B------:R-:W-:Y:S01]  /*bf90*/  IMAD.MOV.U32 R31, RZ, RZ, R9 ;  /* 0x000000ffff1f7224 */ /* 0x000fe200078e0009 */
[----:B------:R-:W0:Y:S01]  /*bfa0*/  SYNCS.PHASECHK.TRANS64.TRYWAIT P0, [R16+URZ+0x36800], R5 ;  /* 0x03680005100075a7 */ /* 0x000e22000800017f */
[----:B------:R-:W-:Y:S01]  /*bfb0*/  SHF.R.U32.HI R68, RZ, 0x10, R11 ;  /* 0x00000010ff447819 */ /* 0x000fe2000001160b */
[----:B------:R-:W-:Y:S01]  /*bfc0*/  IMAD.MOV.U32 R10, RZ, RZ, R32 ;  /* 0x000000ffff0a7224 */ /* 0x000fe200078e0020 */
[----:B------:R-:W-:Y:S01]  /*bfd0*/  SHF.R.U64 R67, R8, 0x10, R9 ;  /* 0x0000001008437819 */ /* 0x000fe20000001209 */
[----:B------:R-:W-:Y:S01]  /*bfe0*/  IMAD.MOV.U32 R27, RZ, RZ, R7 ;  /* 0x000000ffff1b7224 */ /* 0x000fe200078e0007 */
[----:B------:R-:W-:Y:S01]  /*bff0*/  SHF.R.U32.HI R66, RZ, 0x10, R9 ;  /* 0x00000010ff427819 */ /* 0x000fe20000011609 */
[--C-:B------:R-:W-:Y:S01]  /*c000*/  IMAD.MOV.U32 R11, RZ, RZ, R33.reuse ;  /* 0x000000ffff0b7224 */ /* 0x100fe200078e0021 */
[----:B------:R-:W-:Y:S01]  /*c010*/  SHF.R.U64 R63, R32, 0x10, R33 ;  /* 0x00000010203f7819 */ /* 0x000fe20000001221 */
[----:B------:R-:W-:Y:S01]  /*c020*/  IMAD.MOV.U32 R8, RZ, RZ, R48 ;  /* 0x000000ffff087224 */ /* 0x000fe200078e0030 */
[----:B------:R-:W-:Y:S01]  /*c030*/  SHF.R.U32.HI R64, RZ, 0x10, R7 ;  /* 0x00000010ff407819 */ /* 0x000fe20000011607 */
[----:B------:R-:W-:Y:S01]  /*c040*/  IMAD.MOV.U32 R9, RZ, RZ, R49 ;  /* 0x000000ffff097224 */ /* 0x000fe200078e0031 */
[----:B------:R-:W-:Y:S01]  /*c050*/  SHF.R.U32.HI R62, RZ, 0x10, R33 ;  /* 0x00000010ff3e7819 */ /* 0x000fe20000011621 */
[----:B------:R-:W-:Y:S01]  /*c060*/  IMAD.MOV.U32 R32, RZ, RZ, R12 ;  /* 0x000000ffff207224 */ /* 0x000fe200078e000c */
[----:B------:R-:W-:Y:S01]  /*c070*/  SHF.R.U64 R61, R48, 0x10, R49 ;  /* 0x00000010303d7819 */ /* 0x000fe20000001231 */
[----:B------:R-:W-:Y:S01]  /*c080*/  IMAD.MOV.U32 R7, RZ, RZ, R51 ;  /* 0x000000ffff077224 */ /* 0x000fe200078e0033 */
[----:B------:R-:W-:Y:S01]  /*c090*/  SHF.R.U32.HI R58, RZ, 0x10, R49 ;  /* 0x00000010ff3a7819 */ /* 0x000fe20000011631 */
[----:B------:R-:W-:Y:S01]  /*c0a0*/  IMAD.MOV.U32 R36, RZ, RZ, R20 ;  /* 0x000000ffff247224 */ /* 0x000fe200078e0014 */
[----:B------:R-:W-:Y:S01]  /*c0b0*/  SHF.R.U64 R57, R12, 0x10, R13 ;  /* 0x000000100c397819 */ /* 0x000fe2000000120d */
[----:B------:R-:W-:Y:S01]  /*c0c0*/  IMAD.MOV.U32 R37, RZ, RZ, R21 ;  /* 0x000000ffff257224 */ /* 0x000fe200078e0015 */
[----:B------:R-:W-:Y:S01]  /*c0d0*/  PRMT R12, R6, 0x5410, R39 ;  /* 0x00005410060c7816 */ /* 0x000fe20000000027 */
[----:B------:R-:W-:Y:S01]  /*c0e0*/  IMAD.MOV.U32 R33, RZ, RZ, R13 ;  /* 0x000000ffff217224 */ /* 0x000fe200078e000d */
[----:B------:R-:W-:Y:S01]  /*c0f0*/  SHF.R.U32.HI R60, RZ, 0x10, R51 ;  /* 0x00000010ff3c7819 */ /* 0x000fe20000011633 */
[----:B------:R-:W-:Y:S01]  /*c100*/  IMAD.MOV.U32 R48, RZ, RZ, R28 ;  /* 0x000000ffff307224 */ /* 0x000fe200078e001c */
[----:B------:R-:W-:Y:S01]  /*c110*/  SHF.R.U64 R59, R20, 0x10, R21 ;  /* 0x00000010143b7819 */ /* 0x000fe20000001215 */
[----:B------:R-:W-:Y:S01]  /*c120*/  IMAD.MOV.U32 R49, RZ, RZ, R29 ;  /* 0x000000ffff317224 */ /* 0x000fe200078e001d */
[----:B------:R-:W-:Y:S01]  /*c130*/  SHF.R.U32.HI R56, RZ, 0x10, R21 ;  /* 0x00000010ff387819 */ /* 0x000fe20000011615 */
[----:B------:R-:W-:Y:S01]  /*c140*/  IMAD.MOV.U32 R24, RZ, RZ, R44 ;  /* 0x000000ffff187224 */ /* 0x000fe200078e002c */
[----:B------:R-:W-:Y:S01]  /*c150*/  SHF.R.U32.HI R54, RZ, 0x10, R13 ;  /* 0x00000010ff367819 */ /* 0x000fe2000001160d */
[----:B------:R-:W-:Y:S01]  /*c160*/  IMAD.MOV.U32 R25, RZ, RZ, R45 ;  /* 0x000000ffff197224 */ /* 0x000fe200078e002d */
[--C-:B------:R-:W-:Y:S01]  /*c170*/  SHF.R.U64 R55, R28, 0x10, R29.reuse ;  /* 0x000000101c377819 */ /* 0x100fe2000000121d */
[C---:B------:R-:W-:Y:S01]  /*c180*/  VIADD R4, R3.reuse, 0x15400 ;  /* 0x0001540003047836 */ /* 0x040fe20000000000 */
[----:B------:R-:W-:Y:S01]  /*c190*/  SHF.R.U32.HI R52, RZ, 0x10, R29 ;  /* 0x00000010ff347819 */ /* 0x000fe2000001161d */
[----:B------:R-:W-:Y:S01]  /*c1a0*/  BSSY B1, `(.L_x_3770) ;  /* 0x0000023000017945 */ /* 0x000fe20003800000 */
[--C-:B------:R-:W-:Y:S01]  /*c1b0*/  SHF.R.U64 R53, R44, 0x10, R45.reuse ;  /* 0x000000102c357819 */ /* 0x100fe2000000122d */
[----:B------:R-:W-:Y:S01]  /*c1c0*/  VIADD R0, R3, 0x15440 ;  /* 0x0001544003007836 */ /* 0x000fe20000000000 */
[----:B------:R-:W-:Y:S01]  /*c1d0*/  SHF.R.U32.HI R50, RZ, 0x10, R45 ;  /* 0x00000010ff327819 */ /* 0x000fe2000001162d */
[--C-:B------:R-:W-:Y:S01]  /*c1e0*/  IMAD.MOV.U32 R40, RZ, RZ, R43.reuse ;  /* 0x000000ffff287224 */ /* 0x100fe200078e002b */
[----:B------:R-:W-:Y:S01]  /*c1f0*/  VIMNMX R39, R15, 0x80, PT ;  /* 0x000000800f277848 */ /* 0x000fe20003fe0100 */
[----:B------:R-:W-:Y:S01]  /*c200*/  @P1 VIADD R0, R4, 0xffffffc0 ;  /* 0xffffffc004001836 */ /* 0x000fe20000000000 */
[----:B------:R-:W-:Y:S01]  /*c210*/  SHF.R.U64 R45, R42, 0x10, R43 ;  /* 0x000000102a2d7819 */ /* 0x000fe2000000122b */
[----:B----4-:R-:W-:Y:S01]  /*c220*/  IMAD.MOV.U32 R14, RZ, RZ, R46 ;  /* 0x000000ffff0e7224 */ /* 0x010fe200078e002e */
[--C-:B------:R-:W-:Y:S01]  /*c230*/  SHF.R.U64 R51, R46, 0x10, R47.reuse ;  /* 0x000000102e337819 */ /* 0x100fe2000000122f */
[--C-:B------:R-:W-:Y:S01]  /*c240*/  IMAD.MOV.U32 R41, RZ, RZ, R47.reuse ;  /* 0x000000ffff297224 */ /* 0x100fe200078e002f */
[----:B------:R-:W-:Y:S01]  /*c250*/  SHF.R.U32.HI R44, RZ, 0x10, R47 ;  /* 0x00000010ff2c7819 */ /* 0x000fe2000001162f */
[----:B------:R-:W-:Y:S01]  /*c260*/  IMAD.MOV.U32 R38, RZ, RZ, R42 ;  /* 0x000000ffff267224 */ /* 0x000fe200078e002a */
[----:B------:R-:W-:-:S02]  /*c270*/  SHF.R.U32.HI R43, RZ, 0x10, R43 ;  /* 0x00000010ff2b7819 */ /* 0x000fc4000001162b */
[----:B------:R-:W-:Y:S02]  /*c280*/  PRMT R34, R34, 0x5410, R69 ;  /* 0x0000541022227816 */ /* 0x000fe40000000045 */
[----:B------:R-:W-:Y:S02]  /*c290*/  PRMT R35, R35, 0x5410, R68 ;  /* 0x0000541023237816 */ /* 0x000fe40000000044 */
[----:B------:R-:W-:Y:S02]  /*c2a0*/  PRMT R30, R30, 0x5410, R67 ;  /* 0x000054101e1e7816 */ /* 0x000fe40000000043 */
[----:B------:R-:W-:Y:S02]  /*c2b0*/  PRMT R31, R31, 0x5410, R66 ;  /* 0x000054101f1f7816 */ /* 0x000fe40000000042 */
[----:B------:R-:W-:Y:S02]  /*c2c0*/  PRMT R26, R26, 0x5410, R65 ;  /* 0x000054101a1a7816 */ /* 0x000fe40000000041 */
[----:B------:R-:W-:-:S02]  /*c2d0*/  PRMT R27, R27, 0x5410, R64 ;  /* 0x000054101b1b7816 */ /* 0x000fc40000000040 */
[----:B------:R-:W-:Y:S02]  /*c2e0*/  PRMT R20, R10, 0x5410, R63 ;  /* 0x000054100a147816 */ /* 0x000fe4000000003f */
[----:B------:R-:W-:Y:S02]  /*c2f0*/  PRMT R21, R11, 0x5410, R62 ;  /* 0x000054100b157816 */ /* 0x000fe4000000003e */
[----:B------:R-:W-:Y:S02]  /*c300*/  PRMT R13, R7, 0x5410, R60 ;  /* 0x00005410070d7816 */ /* 0x000fe4000000003c */
        /* <DEDUP_REMOVED lines=9> */
[----:B------:R-:W-:Y:S02]  /*c3a0*/  PRMT R24, R24, 0x5410, R53 ;  /* 0x0000541018187816 */ /* 0x000fe40000000035 */
[----:B------:R-:W-:Y:S01]  /*c3b0*/  PRMT R25, R25, 0x5410, R50 ;  /* 0x0000541019197816 */ /* 0x000fe20000000032 */
[----:B0-----:R-:W-:Y:S06]  /*c3c0*/  @!P0 BRA `(.L_x_3771) ;  /* 0x000001c800ac8947 */ /* 0x001fec0003800000 */
.L_x_4035:
[----:B------:R-:W-:Y:S05]  /*c3d0*/  BSYNC B1 ;  /* 0x0000000000017941 */ /* 0x000fea0003800000 */
.L_x_3770:
[----:B------:R-:W-:Y:S01]  /*c3e0*/  BSSY B1, `(.L_x_3772) ;  /* 0x0000101000017945 */ /* 0x000fe20003800000 */
[----:B------:R-:W-:Y:S02]  /*c3f0*/  PRMT R14, R14, 0x5410, R51 ;  /* 0x000054100e0e7816 */ /* 0x000fe40000000033 */
[----:B------:R-:W-:Y:S02]  /*c400*/  PRMT R15, R41, 0x5410, R44 ;  /* 0x00005410290f7816 */ /* 0x000fe4000000002c */
[----:B------:R-:W-:Y:S02]  /*c410*/  PRMT R10, R38, 0x5410, R45 ;  /* 0x00005410260a7816 */ /* 0x000fe4000000002d */
[----:B------:R-:W-:Y:S01]  /*c420*/  PRMT R11, R40, 0x5410, R43 ;  /* 0x00005410280b7816 */ /* 0x000fe2000000002b */
[----:B------:R-:W-:Y:S06]  /*c430*/  @P1 BRA `(.L_x_3773) ;  /* 0x0000000c00ec1947 */ /* 0x000fec0003800000 */
[----:B------:R-:W1:Y:S01]  /*c440*/  LDC R4, c[0x0][0x3f4] ;  /* 0x0000fd00ff047b82 */ /* 0x000e620000000800 */
[----:B------:R-:W-:Y:S01]  /*c450*/  BSSY B2, `(.L_x_3774) ;  /* 0x000002e000027945 */ /* 0x000fe20003800000 */
[-C--:B-1----:R-:W-:Y:S02]  /*c460*/  ISETP.GE.AND P0, PT, R22, R4.reuse, PT ;  /* 0x000000041600720c */ /* 0x082fe40003f06270 */
[-C--:B------:R-:W-:Y:S02]  /*c470*/  ISETP.GE.AND P1, PT, R210, R4.reuse, PT ;  /* 0x00000004d200720c */ /* 0x080fe40003f26270 */
[-C--:B------:R-:W-:Y:S02]  /*c480*/  ISETP.GE.AND P2, PT, R207, R4.reuse, PT ;  /* 0x00000004cf00720c */ /* 0x080fe40003f46270 */
[-C--:B------:R-:W-:Y:S02]  /*c490*/  ISETP.GE.AND P3, PT, R209, R4.reuse, PT ;  /* 0x00000004d100720c */ /* 0x080fe40003f66270 */
[----:B------:R-:W-:-:S02]  /*c4a0*/  ISETP.GE.AND P4, PT, R206, R4, PT ;  /* 0x00000004ce00720c */ /* 0x000fc40003f86270 */
[----:B------:R-:W-:-:S03]  /*c4b0*/  ISETP.GE.AND P5, PT, R211, R4, PT ;  /* 0x00000004d300720c */ /* 0x000fc60003fa6270 */
[----:B------:R-:W-:Y:S10]  /*c4c0*/  @P0 BRA `(.L_x_3775) ;  /* 0x0000000000980947 */ /* 0x000ff40003800000 */
[----:B0-----:R-:W0:Y:S01]  /*c4d0*/  LDS.128 R4, [R3+0x15400] ;  /* 0x0154000003047984 */ /* 0x001e220000000c00 */
[----:B------:R-:W-:Y:S01]  /*c4e0*/  IMAD.U32 R45, R36, 0x10000, RZ ;  /* 0x00010000242d7824 */ /* 0x000fe200078e00ff */
[C---:B------:R-:W-:Y:S01]  /*c4f0*/  LOP3.LUT R44, R34.reuse, 0xffff0000, RZ, 0xc0, !PT ;  /* 0xffff0000222c7812 */ /* 0x040fe200078ec0ff */
[----:B------:R-:W-:Y:S01]  /*c500*/  IMAD.U32 R43, R34, 0x10000, RZ ;  /* 0x00010000222b7824 */ /* 0x000fe200078e00ff */
        /* <DEDUP_REMOVED lines=10> */
[C---:B------:R-:W-:Y:S01]  /*c5b0*/  FMUL.FTZ R49, R5.reuse, R46 ;  /* 0x0000002e05317220 */ /* 0x040fe20000410000 */
[C---:B------:R-:W-:Y:S01]  /*c5c0*/  FFMA.FTZ R47, R38.reuse, R43, -R47 ;  /* 0x0000002b262f7223 */ /* 0x040fe2000001082f */
[----:B------:R-:W-:Y:S01]  /*c5d0*/  FFMA.FTZ R48, R38, R45, R4 ;  /* 0x0000002d26307223 */ /* 0x000fe20000010004 */
[-C--:B------:R-:W-:Y:S01]  /*c5e0*/  FMUL.FTZ R45, R5, R44.reuse ;  /* 0x0000002c052d7220 */ /* 0x080fe20000410000 */
        /* <DEDUP_REMOVED lines=20> */
.L_x_3775:
[----:B------:R-:W-:Y:S05]  /*c730*/  BSYNC B2 ;  /* 0x0000000000027941 */ /* 0x000fea0003800000 */
.L_x_3774:
[----:B------:R-:W-:Y:S04]  /*c740*/  BSSY B2, `(.L_x_3776) ;  /* 0x0000028000027945 */ /* 0x000fe80003800000 */
[----:B------:R-:W-:Y:S05]  /*c750*/  @P1 BRA `(.L_x_3777) ;  /* 0x0000000000981947 */ /* 0x000fea0003800000 */
[----:B01----:R-:W0:Y:S01]  /*c760*/  LDS.128 R4, [R0] ;  /* 0x0000000000047984 */ /* 0x003e220000000c00 */
        /* <DEDUP_REMOVED lines=37> */
.L_x_3777:
[----:B------:R-:W-:Y:S05]  /*c9c0*/  BSYNC B2 ;  /* 0x0000000000027941 */ /* 0x000fea0003800000 */
.L_x_3776:
[----:B------:R-:W-:Y:S04]  /*c9d0*/  BSSY B2, `(.L_x_3778) ;  /* 0x0000028000027945 */ /* 0x000fe80003800000 */
[----:B------:R-:W-:Y:S05]  /*c9e0*/  @P2 BRA `(.L_x_3779) ;  /* 0x0000000000982947 */ /* 0x000fea0003800000 */
[----:B012---:R-:W0:Y:S01]  /*c9f0*/  LDS.128 R4, [R3+0x19400] ;  /* 0x0194000003047984 */ /* 0x007e220000000c00 */
        /* <DEDUP_REMOVED lines=37> */
.L_x_3779:
[----:B------:R-:W-:Y:S05]  /*cc50*/  BSYNC B2 ;  /* 0x0000000000027941 */ /* 0x000fea0003800000 */
.L_x_3778:
[----:B------:R-:W-:Y:S04]  /*cc60*/  BSSY B2, `(.L_x_3780) ;  /* 0x0000028000027945 */ /* 0x000fe80003800000 */
[----:B------:R-:W-:Y:S05]  /*cc70*/  @P3 BRA `(.L_x_3781) ;  /* 0x0000000000983947 */ /* 0x000fea0003800000 */
[----:B0123--:R-:W0:Y:S01]  /*cc80*/  LDS.128 R4, [R0+0x4000] ;  /* 0x0040000000047984 */ /* 0x00fe220000000c00 */
        /* <DEDUP_REMOVED lines=37> */
.L_x_3781:
[----:B------:R-:W-:Y:S05]  /*cee0*/  BSYNC B2 ;  /* 0x0000000000027941 */ /* 0x000fea0003800000 */
.L_x_3780:
[----:B------:R-:W-:Y:S04]  /*cef0*/  BSSY B2, `(.L_x_3782) ;  /* 0x0000028000027945 */ /* 0x000fe80003800000 */
[----:B------:R-:W-:Y:S05]  /*cf00*/  @P4 BRA `(.L_x_3783) ;  /* 0x0000000000984947 */ /* 0x000fea0003800000 */
[----:B01234-:R-:W0:Y:S01]  /*cf10*/  LDS.128 R4, [R3+0x1d400] ;  /* 0x01d4000003047984 */ /* 0x01fe220000000c00 */
        /* <DEDUP_REMOVED lines=37> */
.L_x_3783:
[----:B------:R-:W-:Y:S05]  /*d170*/  BSYNC B2 ;  /* 0x0000000000027941 */ /* 0x000fea0003800000 */
.L_x_3782:
        /* <DEDUP_REMOVED lines=39> */
.L_x_3773:
[----:B------:R-:W-:Y:S05]  /*d3f0*/  BSYNC B1 ;  /* 0x0000000000017941 */ /* 0x000fea0003800000 */
.L_x_3772:
[----:B------:R-:W-:-:S13]  /*d400*/  ISETP.GE.AND P0, PT, R228, R39, PT ;  /* 0x00000027e400720c */ /* 0x000fda0003f06270 */
[----:B------:R-:W-:Y:S05]  /*d410*/  @P0 BRA `(.L_x_3784) ;  /* 0x0000003c00c00947 */ /* 0x000fea0003800000 */
[----:B01234-:R-:W0:Y:S01]  /*d420*/  LDC R4, c[0x0][0x3f4] ;  /* 0x0000fd00ff047b82 */ /* 0x01fe220000000800 */
[----:B------:R-:W-:Y:S01]  /*d430*/  BSSY B1, `(.L_x_3785) ;  /* 0x000002e000017945 */ /* 0x000fe20003800000 */
[-C--:B0-----:R-:W-:Y:S02]  /*d440*/  ISETP.GE.AND P0, PT, R22, R4.reuse, PT ;  /* 0x000000041600720c */ /* 0x081fe40003f06270 */
[-C--:B------:R-:W-:Y:S02]  /*d450*/  ISETP.GE.AND P1, PT, R210, R4.reuse, PT ;  /* 0x00000004d200720c */ /* 0x080fe40003f26270 */
[-C--:B------:R-:W-:Y:S02]  /*d460*/  ISETP.GE.AND P2, PT, R207, R4.reuse, PT ;  /* 0x00000004cf00720c */ /* 0x080fe40003f46270 */
[-C--:B------:R-:W-:Y:S02]  /*d470*/  ISETP.GE.AND P3, PT, R209, R4.reuse, PT ;  /* 0x00000004d100720c */ /* 0x080fe40003f66270 */
[----:B------:R-:W-:-:S02]  /*d480*/  ISETP.GE.AND P4, PT, R206, R4, PT ;  /* 0x00000004ce00720c */ /* 0x000fc40003f86270 */
[----:B------:R-:W-:-:S03]  /*d490*/  ISETP.GE.AND P5, PT, R211, R4, PT ;  /* 0x00000004d300720c */ /* 0x000fc60003fa6270 */
[----:B------:R-:W-:Y:S10]  /*d4a0*/  @P0 BRA `(.L_x_3786) ;  /* 0x0000000000980947 */ /* 0x000ff40003800000 */
[----:B------:R-:W0:Y:S01]  /*d4b0*/  LDS.128 R4, [R3+0x17400] ;  /* 0x0174000003047984 */ /* 0x000e220000000c00 */
        /* <DEDUP_REMOVED lines=37> */
.L_x_3786:
[----:B------:R-:W-:Y:S05]  /*d710*/  BSYNC B1 ;  /* 0x0000000000017941 */ /* 0x000fea0003800000 */
.L_x_3785:
        /* <DEDUP_REMOVED lines=40> */
.L_x_3788:
[----:B------:R-:W-:Y:S05]  /*d9a0*/  BSYNC B1 ;  /* 0x0000000000017941 */ /* 0x000fea0003800000 */
.L_x_3787:
        /* <DEDUP_REMOVED lines=40> */
.L_x_3790:
[----:B------:R-:W-:Y:S05]  /*dc30*/  BSYNC B1 ;  /* 0x0000000000017941 */ /* 0x000fea0003800000 */
.L_x_3789:
[----:B------:R-:W-:Y:S04]  /*dc40*/  BSSY B1, `(.L_x_3791) ;  /* 0x0000028000017945 */ /* 0x000fe80003800000 */
        /* <DEDUP_REMOVED lines=39> */
.L_x_3792:
[----:B------:R-:W-:Y:S05]  /*dec0*/  BSYNC B1 ;  /* 0x0000000000017941 */ /* 0x000fea0003800000 */
.L_x_3791:
[----:B------:R-:W-:Y:S04]  /*ded0*/  BSSY B1, `(.L_x_3793) ;  /* 0x0000028000017945 */ /* 0x000fe80003800000 */
[----:B------:R-:W-:Y:S05]  /*dee0*/  @P4 BRA `(.L_x_3794) ;  /* 0x0000000000984947 */ /* 0x000fea0003800000 */
[----:B0123--:R-:W0:Y:S01]  /*def0*/  LDS.128 R4, [R3+0x1f400] ;  /* 0x01f4000003047984 */ /* 0x00fe220000000c00 */
        /* <DEDUP_REMOVED lines=37> */
.L_x_3794:
[----:B------:R-:W-:Y:S05]  /*e150*/  BSYNC B1 ;  /* 0x0000000000017941 */ /* 0x000fea0003800000 */
.L_x_3793:
[----:B------:R-:W-:Y:S05]  /*e160*/  @P5 BRA `(.L_x_3784) ;  /* 0x00000030006c5947 */ /* 0x000fea0003800000 */
[----:B01234-:R-:W0:Y:S01]  /*e170*/  LDS.128 R4, [R0+0xa000] ;  /* 0x00a0000000047984 */ /* 0x01fe220000000c00 */
        /* <DEDUP_REMOVED lines=38> */
.L_x_3766:
[----:B------:R-:W-:-:S03]  /*e3e0*/  UMOV UR4, 0xffffffff ;  /* 0xffffffff00047882 */ /* 0x000fc60000000000 */
[----:B------:R-:W-:Y:S05]  /*e3f0*/  BRA.DIV UR4, `(.L_x_3795) ;  /* 0x000001aa04b47947 */ /* 0x000fea000b800000 */
[----:B------:R-:W0:Y:S04]  /*e400*/  SHFL.IDX PT, R3, R25, RZ, 0x1c1f ;  /* 0x001c1fff19037589 */ /* 0x000e2800000e0000 */
[----:B------:R-:W1:Y:S04]  /*e410*/  SHFL.IDX PT, R0, R24, RZ, 0x1c1f ;  /* 0x001c1fff18007589 */ /* 0x000e6800000e0000 */
[----:B------:R2:W3:Y:S04]  /*e420*/  SHFL.IDX PT, R5, R27, RZ, 0x1c1f ;  /* 0x001c1fff1b057589 */ /* 0x0004e800000e0000 */
[----:B------:R2:W4:Y:S01]  /*e430*/  SHFL.IDX PT, R14, R26, RZ, 0x1c1f ;  /* 0x001c1fff1a0e7589 */ /* 0x00052200000e0000 */
[----:B0-----:R-:W-:-:S02]  /*e440*/  IMAD.MOV.U32 R21, RZ, RZ, R3 ;  /* 0x000000ffff157224 */ /* 0x001fc400078e0003 */
[----:B-12---:R-:W-:-:S07]  /*e450*/  IMAD.MOV.U32 R20, RZ, RZ, R0 ;  /* 0x000000ffff147224 */ /* 0x006fce00078e0000 */
.L_x_4041:
[----:B------:R-:W-:Y:S01]  /*e460*/  ULDC UR4, c[0x0][0x448] ;  /* 0x0001120000047ab9 */ /* 0x000fe20000000800 */
[----:B------:R-:W-:Y:S01]  /*e470*/  BSSY B1, `(.L_x_3796) ;  /* 0x000003b000017945 */ /* 0x000fe20003800000 */
[----:B------:R-:W-:Y:S01]  /*e480*/  IMAD R46, R154, UR4, RZ ;  /* 0x000000049a2e7c24 */ /* 0x000fe2000f8e02ff */
[----:B------:R-:W-:Y:S01]  /*e490*/  CS2R R6, SRZ ;  /* 0x0000000000067805 */ /* 0x000fe2000001ff00 */
[----:B----4-:R-:W-:Y:S01]  /*e4a0*/  IMAD.MOV.U32 R38, RZ, RZ, R14 ;  /* 0x000000ffff267224 */ /* 0x010fe200078e000e */
[----:B------:R-:W-:Y:S01]  /*e4b0*/  CS2R R8, SRZ ;  /* 0x0000000000087805 */ /* 0x000fe2000001ff00 */
[----:B---3--:R-:W-:Y:S01]  /*e4c0*/  IMAD.MOV.U32 R39, RZ, RZ, R5 ;  /* 0x000000ffff277224 */ /* 0x008fe200078e0005 */
[----:B------:R-:W-:Y:S01]  /*e4d0*/  ISETP.GE.AND P0, PT, R4, R46, PT ;  /* 0x0000002e0400720c */ /* 0x000fe20003f06270 */
[----:B------:R-:W-:Y:S01]  /*e4e0*/  IMAD R46, R149, -0x80, R46 ;  /* 0xffffff80952e7824 */ /* 0x000fe200078e022e */
        /* <DEDUP_REMOVED lines=10> */
[----:B------:R-:W-:Y:S06]  /*e590*/  @P0 BRA `(.L_x_3797) ;  /* 0x0000000000a00947 */ /* 0x000fec0003800000 */
[C---:B------:R-:W-:Y:S01]  /*e5a0*/  VIADD R0, R18.reuse, 0x20 ;  /* 0x0000002012007836 */ /* 0x040fe20000000000 */
[----:B------:R-:W-:Y:S01]  /*e5b0*/  ULDC UR4, c[0x0][0x3f4] ;  /* 0x0000fd0000047ab9 */ /* 0x000fe20000000800 */
[C---:B------:R-:W-:Y:S01]  /*e5c0*/  VIADD R3, R18.reuse, 0x40 ;  /* 0x0000004012037836 */ /* 0x040fe20000000000 */
[----:B------:R-:W-:Y:S01]  /*e5d0*/  ISETP.GE.AND P0, PT, R18, UR4, PT ;  /* 0x0000000412007c0c */ /* 0x000fe2000bf06270 */
[----:B------:R-:W-:Y:S01]  /*e5e0*/  IMAD.IADD R4, R22, 0x1, R206 ;  /* 0x0000000116047824 */ /* 0x000fe200078e02ce */
[----:B------:R-:W-:Y:S01]  /*e5f0*/  ISETP.GE.AND P1, PT, R0, UR4, PT ;  /* 0x0000000400007c0c */ /* 0x000fe2000bf26270 */
[----:B------:R-:W-:Y:S01]  /*e600*/  IMAD.IADD R0, R22, 0x1, R207 ;  /* 0x0000000116007824 */ /* 0x000fe200078e02cf */
[----:B------:R-:W-:Y:S02]  /*e610*/  ISETP.GE.AND P2, PT, R3, UR4, PT ;  /* 0x0000000403007c0c */ /* 0x000fe4000bf46270 */
[----:B------:R-:W-:Y:S02]  /*e620*/  CS2R R24, SRZ ;  /* 0x0000000000187805 */ /* 0x000fe4000001ff00 */
[----:B------:R-:W-:-:S02]  /*e630*/  SHF.R.S32.HI R5, RZ, 0x1f, R4 ;  /* 0x0000001fff057819 */ /* 0x000fc40000011404 */
[----:B------:R-:W-:Y:S02]  /*e640*/  CS2R R26, SRZ ;  /* 0x00000000001a7805 */ /* 0x000fe4000001ff00 */
[----:B------:R-:W-:-:S04]  /*e650*/  SHF.R.S32.HI R3, RZ, 0x1f, R0 ;  /* 0x0000001fff037819 */ /* 0x000fc80000011400 */
[----:B------:R-:W-:Y:S01]  /*e660*/  LEA.HI R3, R3, R0, RZ, 0x3 ;  /* 0x0000000003037211 */ /* 0x000fe200078f18ff */
[----:B------:R-:W-:Y:S01]  /*e670*/  @!P0 IMAD.WIDE R12, R18, 0x2, R20 ;  /* 0x00000002120c8825 */ /* 0x000fe200078e0214 */
[----:B------:R-:W-:Y:S02]  /*e680*/  LEA.HI R0, R5, R4, RZ, 0x3 ;  /* 0x0000000405007211 */ /* 0x000fe400078f18ff */
[----:B------:R-:W-:Y:S02]  /*e690*/  SHF.R.S32.HI R3, RZ, 0x3, R3 ;  /* 0x00000003ff037819 */ /* 0x000fe40000011403 */
[----:B------:R-:W-:Y:S01]  /*e6a0*/  SHF.R.S32.HI R0, RZ, 0x3, R0 ;  /* 0x00000003ff007819 */ /* 0x000fe20000011400 */
[----:B------:R0:W5:Y:S01]  /*e6b0*/  @!P0 LD.E.128 R24, desc[UR60][R12.64] ;  /* 0x0000003c0c188980 */ /* 0x000162000c101d00 */
[----:B------:R-:W-:Y:S01]  /*e6c0*/  CS2R R4, SRZ ;  /* 0x0000000000047805 */ /* 0x000fe2000001ff00 */
[----:B------:R-:W-:Y:S01]  /*e6d0*/  @!P1 IMAD.SHL.U32 R3, R3, 0x8, RZ ;  /* 0x0000000803039824 */ /* 0x000fe200078e00ff */
[----:B------:R-:W-:Y:S01]  /*e6e0*/  CS2R R6, SRZ ;  /* 0x0000000000067805 */ /* 0x000fe2000001ff00 */
[----:B------:R-:W-:Y:S01]  /*e6f0*/  @!P2 IMAD.SHL.U32 R45, R0, 0x8, RZ ;  /* 0x00000008002da824 */ /* 0x000fe200078e00ff */
[----:B------:R-:W-:Y:S01]  /*e700*/  CS2R R28, SRZ ;  /* 0x00000000001c7805 */ /* 0x000fe2000001ff00 */
[----:B------:R-:W-:Y:S01]  /*e710*/  @!P1 IMAD.WIDE R40, R3, 0x2, R20 ;  /* 0x0000000203289825 */ /* 0x000fe200078e0214 */
[----:B------:R-:W-:-:S02]  /*e720*/  CS2R R30, SRZ ;  /* 0x00000000001e7805 */ /* 0x000fc4000001ff00 */
[----:B------:R-:W-:Y:S02]  /*e730*/  CS2R R8, SRZ ;  /* 0x0000000000087805 */ /* 0x000fe4000001ff00 */
[----:B------:R-:W-:Y:S01]  /*e740*/  CS2R R10, SRZ ;  /* 0x00000000000a7805 */ /* 0x000fe2000001ff00 */
[----:B------:R-:W-:Y:S01]  /*e750*/  @!P2 IMAD.WIDE R42, R45, 0x2, R20 ;  /* 0x000000022d2aa825 */ /* 0x000fe200078e0214 */
[----:B------:R-:W-:Y:S02]  /*e760*/  CS2R R32, SRZ ;  /* 0x0000000000207805 */ /* 0x000fe4000001ff00 */
[----:B------:R-:W-:Y:S02]  /*e770*/  CS2R R34, SRZ ;  /* 0x0000000000227805 */ /* 0x000fe4000001ff00 */
[----:B0-----:R-:W-:Y:S01]  /*e780*/  CS2R R12, SRZ ;  /* 0x00000000000c7805 */ /* 0x001fe2000001ff00 */
[--C-:B------:R-:W-:Y:S01]  /*e790*/  @!P1 IMAD.WIDE R20, R3, 0x2, R38.reuse ;  /* 0x0000000203149825 */ /* 0x100fe200078e0226 */
[----:B------:R-:W-:Y:S01]  /*e7a0*/  CS2R R14, SRZ ;  /* 0x00000000000e7805 */ /* 0x000fe2000001ff00 */
[----:B------:R0:W5:Y:S02]  /*e7b0*/  @!P1 LD.E.128 R28, desc[UR60][R40.64] ;  /* 0x0000003c281c9980 */ /* 0x000164000c101d00 */
[----:B------:R-:W-:-:S02]  /*e7c0*/  @!P2 IMAD.WIDE R44, R45, 0x2, R38 ;  /* 0x000000022d2ca825 */ /* 0x000fc400078e0226 */
[----:B------:R0:W5:Y:S02]  /*e7d0*/  @!P1 LD.E.128 R8, desc[UR60][R20.64] ;  /* 0x0000003c14089980 */ /* 0x000164000c101d00 */
[----:B------:R-:W-:Y:S02]  /*e7e0*/  @!P0 IMAD.WIDE R38, R18, 0x2, R38 ;  /* 0x0000000212268825 */ /* 0x000fe400078e0226 */
[----:B------:R0:W5:Y:S04]  /*e7f0*/  @!P2 LD.E.128 R32, desc[UR60][R42.64] ;  /* 0x0000003c2a20a980 */ /* 0x000168000c101d00 */
[----:B------:R0:W5:Y:S04]  /*e800*/  @!P0 LD.E.128 R4, desc[UR60][R38.64] ;  /* 0x0000003c26048980 */ /* 0x000168000c101d00 */
[----:B------:R0:W5:Y:S02]  /*e810*/  @!P2 LD.E.128 R12, desc[UR60][R44.64] ;  /* 0x0000003c2c0ca980 */ /* 0x000164000c101d00 */
.L_x_3797:
[----:B------:R-:W-:Y:S05]  /*e820*/  BSYNC B1 ;  /* 0x0000000000017941 */ /* 0x000fea0003800000 */
.L_x_3796:
[C---:B0-----:R-:W-:Y:S01]  /*e830*/  LEA.HI R20, R227.reuse, R227, RZ, 0x1 ;  /* 0x000000e3e3147211 */ /* 0x041fe200078f08ff */
[--C-:B-----5:R-:W-:Y:S01]  /*e840*/  IMAD.MOV.U32 R39, RZ, RZ, R5.reuse ;  /* 0x000000ffff277224 */ /* 0x120fe200078e0005 */
[----:B------:R-:W-:Y:S01]  /*e850*/  SHF.R.U64 R55, R4, 0x10, R5 ;  /* 0x0000001004377819 */ /* 0x000fe20000001205 */
[----:B------:R-:W-:Y:S01]  /*e860*/  IMAD.MOV.U32 R3, RZ, RZ, R25 ;  /* 0x000000ffff037224 */ /* 0x000fe200078e0019 */
[----:B------:R-:W-:Y:S01]  /*e870*/  LOP3.LUT R20, R20, 0xfffffffe, RZ, 0xc0, !PT ;  /* 0xfffffffe14147812 */ /* 0x000fe200078ec0ff */
[----:B------:R-:W-:Y:S01]  /*e880*/  IMAD.MOV.U32 R43, RZ, RZ, R31 ;  /* 0x000000ffff2b7224 */ /* 0x000fe200078e001f */
[----:B------:R-:W-:Y:S01]  /*e890*/  SHF.R.U32.HI R54, RZ, 0x10, R5 ;  /* 0x00000010ff367819 */ /* 0x000fe20000011605 */
[----:B------:R-:W-:Y:S01]  /*e8a0*/  IMAD.MOV.U32 R0, RZ, RZ, R24 ;  /* 0x000000ffff007224 */ /* 0x000fe200078e0018 */
[--C-:B------:R-:W-:Y:S01]  /*e8b0*/  SHF.R.U64 R67, R24, 0x10, R25.reuse ;  /* 0x0000001018437819 */ /* 0x100fe20000001219 */
[----:B------:R-:W-:Y:S01]  /*e8c0*/  IMAD.IADD R20, R227, 0x1, -R20 ;  /* 0x00000001e3147824 */ /* 0x000fe200078e0a14 */
[----:B------:R-:W-:Y:S01]  /*e8d0*/  SHF.R.U32.HI R66, RZ, 0x10, R25 ;  /* 0x00000010ff427819 */ /* 0x000fe20000011619 */
[--C-:B------:R-:W-:Y:S01]  /*e8e0*/  IMAD.MOV.U32 R25, RZ, RZ, R27.reuse ;  /* 0x000000ffff197224 */ /* 0x100fe200078e001b */
[----:B------:R-:W-:Y:S01]  /*e8f0*/  SHF.R.U64 R65, R26, 0x10, R27 ;  /* 0x000000101a417819 */ /* 0x000fe2000000121b */
[----:B------:R-:W-:Y:S01]  /*e900*/  IMAD.MOV.U32 R48, RZ, RZ, R35 ;  /* 0x000000ffff307224 */ /* 0x000fe200078e0023 */
[----:B------:R-:W-:Y:S01]  /*e910*/  SHF.L.U32 R5, R20, 0x1f, RZ ;  /* 0x0000001f14057819 */ /* 0x000fe200000006ff */
[----:B------:R-:W-:Y:S01]  /*e920*/  IMAD.MOV.U32 R24, RZ, RZ, R26 ;  /* 0x000000ffff187224 */ /* 0x000fe200078e001a */
[----:B------:R-:W-:Y:S01]  /*e930*/  SHF.R.U32.HI R64, RZ, 0x10, R27 ;  /* 0x00000010ff407819 */ /* 0x000fe2000001161b */
[--C-:B------:R-:W-:Y:S01]  /*e940*/  IMAD.MOV.U32 R27, RZ, RZ, R29.reuse ;  /* 0x000000ffff1b7224 */ /* 0x100fe200078e001d */
[----:B------:R-:W0:Y:S01]  /*e950*/  SYNCS.PHASECHK.TRANS64.TRYWAIT P0, [R16+URZ+0x36800], R5 ;  /* 0x03680005100075a7 */ /* 0x000e22000800017f */
[----:B------:R-:W-:Y:S01]  /*e960*/  SHF.R.U32.HI R62, RZ, 0x10, R29 ;  /* 0x00000010ff3e7819 */ /* 0x000fe2000001161d */
[----:B------:R-:W-:Y:S01]  /*e970*/  IMAD.MOV.U32 R26, RZ, RZ, R28 ;  /* 0x000000ffff1a7224 */ /* 0x000fe200078e001c */
[----:B------:R-:W-:Y:S01]  /*e980*/  SHF.R.U32.HI R60, RZ, 0x10, R31 ;  /* 0x00000010ff3c7819 */ /* 0x000fe2000001161f */
[----:B------:R-:W-:Y:S01]  /*e990*/  IMAD.MOV.U32 R42, RZ, RZ, R30 ;  /* 0x000000ffff2a7224 */ /* 0x000fe200078e001e */
[--C-:B------:R-:W-:Y:S01]  /*e9a0*/  SHF.R.U64 R56, R34, 0x10, R35.reuse ;  /* 0x0000001022387819 */ /* 0x100fe20000001223 */
[----:B------:R-:W-:Y:S01]  /*e9b0*/  IMAD.MOV.U32 R44, RZ, RZ, R32 ;  /* 0x000000ffff2c7224 */ /* 0x000fe200078e0020 */
[----:B------:R-:W-:Y:S01]  /*e9c0*/  SHF.R.U32.HI R57, RZ, 0x10, R35 ;  /* 0x00000010ff397819 */ /* 0x000fe20000011623 */
[----:B------:R-:W-:Y:S01]  /*e9d0*/  IMAD.MOV.U32 R45, RZ, RZ, R33 ;  /* 0x000000ffff2d7224 */ /* 0x000fe200078e0021 */
[----:B------:R-:W-:Y:S01]  /*e9e0*/  PRMT R35, R25, 0x5410, R64 ;  /* 0x0000541019237816 */ /* 0x000fe20000000040 */
[----:B------:R-:W-:Y:S01]  /*e9f0*/  IMAD.MOV.U32 R47, RZ, RZ, R34 ;  /* 0x000000ffff2f7224 */ /* 0x000fe200078e0022 */
[----:B------:R-:W-:Y:S01]  /*ea00*/  SHF.R.U64 R63, R28, 0x10, R29 ;  /* 0x000000101c3f7819 */ /* 0x000fe2000000121d */
[----:B------:R-:W-:Y:S01]  /*ea10*/  IMAD.MOV.U32 R38, RZ, RZ, R4 ;  /* 0x000000ffff267224 */ /* 0x000fe200078e0004 */
[----:B------:R-:W-:Y:S01]  /*ea20*/  SHF.R.U64 R61, R30, 0x10, R31 ;  /* 0x000000101e3d7819 */ /* 0x000fe2000000121f */
[----:B------:R-:W-:Y:S01]  /*ea30*/  IMAD.MOV.U32 R40, RZ, RZ, R6 ;  /* 0x000000ffff287224 */ /* 0x000fe200078e0006 */
[----:B------:R-:W-:Y:S01]  /*ea40*/  PRMT R25, R27, 0x5410, R62 ;  /* 0x000054101b197816 */ /* 0x000fe2000000003e */
[----:B------:R-:W-:Y:S01]  /*ea50*/  IMAD.MOV.U32 R41, RZ, RZ, R7 ;  /* 0x000000ffff297224 */ /* 0x000fe200078e0007 */
[----:B------:R-:W-:Y:S01]  /*ea60*/  SHF.R.U64 R49, R10, 0x10, R11 ;  /* 0x000000100a317819 */ /* 0x000fe2000000120b */
[----:B------:R-:W-:Y:S01]  /*ea70*/  IMAD.MOV.U32 R28, RZ, RZ, R8 ;  /* 0x000000ffff1c7224 */ /* 0x000fe200078e0008 */
[----:B------:R-:W-:Y:S01]  /*ea80*/  PRMT R27, R43, 0x5410, R60 ;  /* 0x000054102b1b7816 */ /* 0x000fe2000000003c */
[----:B------:R-:W-:Y:S01]  /*ea90*/  IMAD.MOV.U32 R29, RZ, RZ, R9 ;  /* 0x000000ffff1d7224 */ /* 0x000fe200078e0009 */
[--C-:B------:R-:W-:Y:S01]  /*eaa0*/  SHF.R.U64 R59, R32, 0x10, R33.reuse ;  /* 0x00000010203b7819 */ /* 0x100fe20000001221 */
[----:B------:R-:W-:Y:S01]  /*eab0*/  IMAD.MOV.U32 R30, RZ, RZ, R10 ;  /* 0x000000ffff1e7224 */ /* 0x000fe200078e000a */
[----:B------:R-:W-:Y:S01]  /*eac0*/  SHF.R.U32.HI R58, RZ, 0x10, R33 ;  /* 0x00000010ff3a7819 */ /* 0x000fe20000011621 */
[----:B------:R-:W-:Y:S01]  /*ead0*/  IMAD.MOV.U32 R31, RZ, RZ, R11 ;  /* 0x000000ffff1f7224 */ /* 0x000fe200078e000b */
[--C-:B------:R-:W-:Y:S01]  /*eae0*/  SHF.R.U64 R53, R6, 0x10, R7.reuse ;  /* 0x0000001006357819 */ /* 0x100fe20000001207 */
[----:B------:R-:W-:Y:S01]  /*eaf0*/  BSSY B1, `(.L_x_3798) ;  /* 0x0000021000017945 */ /* 0x000fe20003800000 */
        /* <DEDUP_REMOVED lines=8> */
[----:B------:R-:W-:-:S02]  /*eb80*/  VIMNMX R43, R46, 0x80, PT ;  /* 0x000000802e2b7848 */ /* 0x000fc40003fe0100 */
[----:B------:R-:W-:Y:S02]  /*eb90*/  PRMT R34, R24, 0x5410, R65 ;  /* 0x0000541018227816 */ /* 0x000fe40000000041 */
[--C-:B------:R-:W-:Y:S02]  /*eba0*/  SHF.R.U64 R11, R12, 0x10, R13.reuse ;  /* 0x000000100c0b7819 */ /* 0x100fe4000000120d */
[----:B------:R-:W-:Y:S02]  /*ebb0*/  SHF.R.U32.HI R9, RZ, 0x10, R13 ;  /* 0x00000010ff097819 */ /* 0x000fe4000001160d */
[----:B------:R-:W-:Y:S02]  /*ebc0*/  PRMT R32, R0, 0x5410, R67 ;  /* 0x0000541000207816 */ /* 0x000fe40000000043 */
[----:B------:R-:W-:Y:S02]  /*ebd0*/  PRMT R33, R3, 0x5410, R66 ;  /* 0x0000541003217816 */ /* 0x000fe40000000042 */
[----:B------:R-:W-:-:S02]  /*ebe0*/  PRMT R24, R26, 0x5410, R63 ;  /* 0x000054101a187816 */ /* 0x000fc4000000003f */
[--C-:B------:R-:W-:Y:S02]  /*ebf0*/  SHF.R.U64 R7, R14, 0x10, R15.reuse ;  /* 0x000000100e077819 */ /* 0x100fe4000000120f */
[----:B------:R-:W-:Y:S02]  /*ec00*/  SHF.R.U32.HI R8, RZ, 0x10, R15 ;  /* 0x00000010ff087819 */ /* 0x000fe4000001160f */
[----:B------:R-:W-:Y:S02]  /*ec10*/  PRMT R26, R42, 0x5410, R61 ;  /* 0x000054102a1a7816 */ /* 0x000fe4000000003d */
[----:B------:R-:W-:Y:S02]  /*ec20*/  PRMT R0, R44, 0x5410, R59 ;  /* 0x000054102c007816 */ /* 0x000fe4000000003b */
[----:B------:R-:W-:Y:S02]  /*ec30*/  PRMT R3, R45, 0x5410, R58 ;  /* 0x000054102d037816 */ /* 0x000fe4000000003a */
[----:B------:R-:W-:-:S02]  /*ec40*/  PRMT R12, R47, 0x5410, R56 ;  /* 0x000054102f0c7816 */ /* 0x000fc40000000038 */
[----:B------:R-:W-:Y:S02]  /*ec50*/  PRMT R13, R48, 0x5410, R57 ;  /* 0x00005410300d7816 */ /* 0x000fe40000000039 */
[----:B------:R-:W-:Y:S02]  /*ec60*/  PRMT R38, R38, 0x5410, R55 ;  /* 0x0000541026267816 */ /* 0x000fe40000000037 */
[----:B------:R-:W-:Y:S02]  /*ec70*/  ISETP.GE.AND P1, PT, R204, R43, PT ;  /* 0x0000002bcc00720c */ /* 0x000fe40003f26270 */
[----:B------:R-:W-:Y:S02]  /*ec80*/  PRMT R39, R39, 0x5410, R54 ;  /* 0x0000541027277816 */ /* 0x000fe40000000036 */
[----:B------:R-:W-:Y:S02]  /*ec90*/  PRMT R40, R40, 0x5410, R53 ;  /* 0x0000541028287816 */ /* 0x000fe40000000035 */
[----:B------:R-:W-:-:S02]  /*eca0*/  PRMT R41, R41, 0x5410, R52 ;  /* 0x0000541029297816 */ /* 0x000fc40000000034 */
[----:B------:R-:W-:Y:S02]  /*ecb0*/  PRMT R28, R28, 0x5410, R51 ;  /* 0x000054101c1c7816 */ /* 0x000fe40000000033 */
[----:B------:R-:W-:Y:S02]  /*ecc0*/  PRMT R29, R29, 0x5410, R50 ;  /* 0x000054101d1d7816 */ /* 0x000fe40000000032 */
[----:B------:R-:W-:Y:S02]  /*ecd0*/  PRMT R30, R30, 0x5410, R49 ;  /* 0x000054101e1e7816 */ /* 0x000fe40000000031 */
[----:B------:R-:W-:Y:S01]  /*ece0*/  PRMT R31, R31, 0x5410, R10 ;  /* 0x000054101f1f7816 */ /* 0x000fe2000000000a */
[----:B0-----:R-:W-:Y:S06]  /*ecf0*/  @!P0 BRA `(.L_x_3799) ;  /* 0x000001a000ec8947 */ /* 0x001fec0003800000 */
.L_x_4042:
[----:B------:R-:W-:Y:S05]  /*ed00*/  BSYNC B1 ;  /* 0x0000000000017941 */ /* 0x000fea0003800000 */
.L_x_3798:
[----:B------:R-:W-:Y:S01]  /*ed10*/  BSSY B1, `(.L_x_3800) ;  /* 0x0000132000017945 */ /* 0x000fe20003800000 */
[----:B------:R-:W-:Y:S02]  /*ed20*/  PRMT R14, R4, 0x5410, R11 ;  /* 0x00005410040e7816 */ /* 0x000fe4000000000b */
[----:B------:R-:W-:Y:S02]  /*ed30*/  PRMT R15, R6, 0x5410, R9 ;  /* 0x00005410060f7816 */ /* 0x000fe40000000009 */
[----:B------:R-:W-:Y:S02]  /*ed40*/  PRMT R20, R20, 0x5410, R7 ;  /* 0x0000541014147816 */ /* 0x000fe40000000007 */
[----:B------:R-:W-:Y:S01]  /*ed50*/  PRMT R21, R21, 0x5410, R8 ;  /* 0x0000541015157816 */ /* 0x000fe20000000008 */
[----:B------:R-:W-:Y:S06]  /*ed60*/  @P1 BRA `(.L_x_3801) ;  /* 0x0000001000b01947 */ /* 0x000fec0003800000 */
[----:B------:R-:W1:Y:S01]  /*ed70*/  LDC R45, c[0x0][0x3f4] ;  /* 0x0000fd00ff2d7b82 */ /* 0x000e620000000800 */
[C---:B------:R-:W-:Y:S01]  /*ed80*/  VIADD R4, R18.reuse, 0x20 ;  /* 0x0000002012047836 */ /* 0x040fe20000000000 */
[----:B------:R-:W-:Y:S01]  /*ed90*/  BSSY B2, `(.L_x_3802) ;  /* 0x0000063000027945 */ /* 0x000fe20003800000 */
[C---:B------:R-:W-:Y:S01]  /*eda0*/  VIADD R6, R18.reuse, 0x40 ;  /* 0x0000004012067836 */ /* 0x040fe20000000000 */
[-C--:B-1----:R-:W-:Y:S02]  /*edb0*/  ISETP.GE.AND P0, PT, R18, R45.reuse, PT ;  /* 0x0000002d1200720c */ /* 0x082fe40003f06270 */
[-C--:B------:R-:W-:Y:S02]  /*edc0*/  ISETP.GE.AND P1, PT, R4, R45.reuse, PT ;  /* 0x0000002d0400720c */ /* 0x080fe40003f26270 */
[----:B------:R-:W-:-:S09]  /*edd0*/  ISETP.GE.AND P2, PT, R6, R45, PT ;  /* 0x0000002d0600720c */ /* 0x000fd20003f46270 */
[----:B------:R-:W-:Y:S05]  /*ede0*/  @P0 BRA `(.L_x_3803) ;  /* 0x0000000400740947 */ /* 0x000fea0003800000 */
[----:B------:R-:W-:Y:S01]  /*edf0*/  LEA.HI R4, R36, R37, RZ, 0x2 ;  /* 0x0000002524047211 */ /* 0x000fe200078f10ff */
[----:B------:R-:W-:Y:S01]  /*ee00*/  IMAD.U32 R55, R38, 0x10000, RZ ;  /* 0x0001000026377824 */ /* 0x000fe200078e00ff */
[----:B0-----:R-:W-:Y:S01]  /*ee10*/  LOP3.LUT R5, R213, 0x38, R18, 0xf8, !PT ;  /* 0x00000038d5057812 */ /* 0x001fe200078ef812 */
[----:B------:R-:W-:Y:S01]  /*ee20*/  IMAD.U32 R53, R32, 0x10000, RZ ;  /* 0x0001000020357824 */ /* 0x000fe200078e00ff */
[----:B------:R-:W-:Y:S02]  /*ee30*/  LOP3.LUT R4, R4, 0xfffffffc, RZ, 0xc0, !PT ;  /* 0xfffffffc04047812 */ /* 0x000fe400078ec0ff */
[----:B------:R-:W-:-:S03]  /*ee40*/  LOP3.LUT R57, R38, 0xffff0000, RZ, 0xc0, !PT ;  /* 0xffff000026397812 */ /* 0x000fc600078ec0ff */
[----:B------:R-:W-:-:S05]  /*ee50*/  IMAD.IADD R4, R37, 0x1, -R4 ;  /* 0x0000000125047824 */ /* 0x000fca00078e0a04 */
[----:B------:R-:W-:Y:S02]  /*ee60*/  LEA.HI R6, R45, R4, RZ, 0x1d ;  /* 0x000000042d067211 */ /* 0x000fe400078fe8ff */
[----:B------:R-:W-:Y:S02]  /*ee70*/  LOP3.LUT R4, R5, R214, RZ, 0x3c, !PT ;  /* 0x000000d605047212 */ /* 0x000fe400078e3cff */
[----:B------:R-:W-:Y:S01]  /*ee80*/  SHF.R.S32.HI R7, RZ, 0x1f, R6 ;  /* 0x0000001fff077819 */ /* 0x000fe20000011406 */
[----:B------:R-:W-:Y:S02]  /*ee90*/  IMAD.SHL.U32 R8, R6, 0x8, RZ ;  /* 0x0000000806087824 */ /* 0x000fe400078e00ff */
[----:B------:R-:W-:Y:S01]  /*eea0*/  IMAD.IADD R5, R215, 0x1, R4 ;  /* 0x00000001d7057824 */ /* 0x000fe200078e0204 */
[----:B------:R-:W-:Y:S02]  /*eeb0*/  LEA.HI R6, R7, R6, RZ, 0x3 ;  /* 0x0000000607067211 */ /* 0x000fe400078f18ff */
[----:B------:R-:W-:Y:S01]  /*eec0*/  LOP3.LUT R7, R213, 0x38, R8, 0xf8, !PT ;  /* 0x00000038d5077812 */ /* 0x000fe200078ef808 */
[----:B------:R-:W-:-:S02]  /*eed0*/  IMAD R60, R5, 0x2, R16 ;  /* 0x00000002053c7824 */ /* 0x000fc400078e0210 */
[----:B------:R-:W-:Y:S01]  /*eee0*/  IMAD.SHL.U32 R6, R6, 0x400, RZ ;  /* 0x0000040006067824 */ /* 0x000fe200078e00ff */
[----:B------:R-:W-:-:S04]  /*eef0*/  LOP3.LUT R7, R7, R214, RZ, 0x3c, !PT ;  /* 0x000000d607077212 */ /* 0x000fc800078e3cff */
[----:B------:R-:W-:-:S04]  /*ef00*/  LOP3.LUT R6, R6, 0x7fffe000, RZ, 0xc0, !PT ;  /* 0x7fffe00006067812 */ /* 0x000fc800078ec0ff */
[----:B------:R-:W-:Y:S02]  /*ef10*/  IADD3 R9, R7, R6, R215 ;  /* 0x0000000607097210 */ /* 0x000fe40007ffe0d7 */
[----:B------:R-:W0:Y:S03]  /*ef20*/  LDS.128 R4, [R60+0x15400] ;  /* 0x015400003c047984 */ /* 0x000e260000000c00 */
        /* <DEDUP_REMOVED lines=30> */
[----:B------:R-:W-:Y:S01]  /*f110*/  FFMA.FTZ R56, R44, R42, -R53 ;  /* 0x0000002a2c387223 */ /* 0x000fe20000010835 */
[----:B------:R-:W-:Y:S02]  /*f120*/  IMAD.U32 R49, R34, 0x10000, RZ ;  /* 0x0001000022317824 */ /* 0x000fe400078e00ff */
        /* <DEDUP_REMOVED lines=12> */
[----:B------:R-:W-:Y:S01]  /*f1f0*/  FFMA.FTZ R67, R46, R55, R67 ;  /* 0x000000372e437223 */ /* 0x000fe20000010043 */
[C---:B------:R-:W-:Y:S01]  /*f200*/  FFMA.FTZ R46, R6.reuse, R57, R10 ;  /* 0x00000039062e7223 */ /* 0x040fe2000001000a */
[-C--:B------:R-:W-:Y:S01]  /*f210*/  FFMA.FTZ R48, R47, R4.reuse, -R8 ;  /* 0x000000042f307223 */ /* 0x080fe20000010808 */
[----:B------:R-:W-:Y:S01]  /*f220*/  LOP3.LUT R11, R11, 0xffff0000, RZ, 0xc0, !PT ;  /* 0xffff00000b0b7812 */ /* 0x000fe200078ec0ff */
[----:B------:R-:W-:Y:S01]  /*f230*/  FFMA.FTZ R44, R6, R53, -R49 ;  /* 0x00000035062c7223 */ /* 0x000fe20000010831 */
        /* <DEDUP_REMOVED lines=20> */
[----:B------:R1:W-:Y:S01]  /*f380*/  STS.128 [R60+0x15400], R4 ;  /* 0x015400043c007388 */ /* 0x0003e20000000c00 */
[----:B------:R-:W-:Y:S02]  /*f390*/  F2FP.BF16.F32.PACK_AB R9, R42, R63 ;  /* 0x0000003f2a09723e */ /* 0x000fe400000010ff */
[----:B------:R-:W-:-:S05]  /*f3a0*/  F2FP.BF16.F32.PACK_AB R11, R49, R50 ;  /* 0x00000032310b723e */ /* 0x000fca00000010ff */
[----:B------:R1:W-:Y:S02]  /*f3b0*/  STS.128 [R62+0x15400], R8 ;  /* 0x015400083e007388 */ /* 0x0003e40000000c00 */
.L_x_3803:
[----:B------:R-:W-:Y:S05]  /*f3c0*/  BSYNC B2 ;  /* 0x0000000000027941 */ /* 0x000fea0003800000 */
.L_x_3802:
[----:B------:R-:W-:Y:S04]  /*f3d0*/  BSSY B2, `(.L_x_3804) ;  /* 0x0000063000027945 */ /* 0x000fe80003800000 */
[----:B------:R-:W-:Y:S05]  /*f3e0*/  @P1 BRA `(.L_x_3805) ;  /* 0x0000000400841947 */ /* 0x000fea0003800000 */
[----:B-1----:R-:W-:Y:S01]  /*f3f0*/  IMAD.IADD R4, R22, 0x1, R207 ;  /* 0x0000000116047824 */ /* 0x002fe200078e02cf */
[C---:B------:R-:W-:Y:S01]  /*f400*/  LOP3.LUT R55, R28.reuse, 0xffff0000, RZ, 0xc0, !PT ;  /* 0xffff00001c377812 */ /* 0x040fe200078ec0ff */
[----:B------:R-:W-:Y:S02]  /*f410*/  IMAD.U32 R54, R28, 0x10000, RZ ;  /* 0x000100001c367824 */ /* 0x000fe400078e00ff */
[----:B------:R-:W-:Y:S01]  /*f420*/  IMAD.U32 R53, R24, 0x10000, RZ ;  /* 0x0001000018357824 */ /* 0x000fe200078e00ff */
[----:B0-----:R-:W-:Y:S01]  /*f430*/  SHF.R.S32.HI R5, RZ, 0x1f, R4 ;  /* 0x0000001fff057819 */ /* 0x001fe20000011404 */
[----:B------:R-:W-:-:S03]  /*f440*/  IMAD.U32 R56, R30, 0x10000, RZ ;  /* 0x000100001e387824 */ /* 0x000fc600078e00ff */
[CC--:B------:R-:W-:Y:S02]  /*f450*/  LEA.HI R6, R5.reuse, R4.reuse, RZ, 0x3 ;  /* 0x0000000405067211 */ /* 0x0c0fe400078f18ff */
[----:B------:R-:W-:Y:S02]  /*f460*/  LEA.HI R5, R5, R4, RZ, 0x6 ;  /* 0x0000000405057211 */ /* 0x000fe400078f30ff */
[--C-:B------:R-:W-:Y:S02]  /*f470*/  SHF.R.S32.HI R8, RZ, 0x3, R6.reuse ;  /* 0x00000003ff087819 */ /* 0x100fe40000011406 */
[----:B------:R-:W-:Y:S02]  /*f480*/  LOP3.LUT R7, R213, 0x38, R6, 0xf8, !PT ;  /* 0x00000038d5077812 */ /* 0x000fe400078ef806 */
[----:B------:R-:W-:Y:S01]  /*f490*/  LEA.HI R4, R45, R8, RZ, 0x1d ;  /* 0x000000082d047211 */ /* 0x000fe200078fe8ff */
[----:B------:R-:W-:Y:S01]  /*f4a0*/  IMAD.SHL.U32 R8, R5, 0x80, RZ ;  /* 0x0000008005087824 */ /* 0x000fe200078e00ff */
[----:B------:R-:W-:-:S02]  /*f4b0*/  LOP3.LUT R7, R7, R214, RZ, 0x3c, !PT ;  /* 0x000000d607077212 */ /* 0x000fc400078e3cff */
[----:B------:R-:W-:Y:S01]  /*f4c0*/  SHF.R.S32.HI R5, RZ, 0x1f, R4 ;  /* 0x0000001fff057819 */ /* 0x000fe20000011404 */
[----:B------:R-:W-:Y:S01]  /*f4d0*/  IMAD.SHL.U32 R6, R4, 0x8, RZ ;  /* 0x0000000804067824 */ /* 0x000fe200078e00ff */
[----:B------:R-:W-:Y:S02]  /*f4e0*/  LOP3.LUT R8, R8, 0xffffe000, RZ, 0xc0, !PT ;  /* 0xffffe00008087812 */ /* 0x000fe400078ec0ff */
[----:B------:R-:W-:Y:S02]  /*f4f0*/  LEA.HI R4, R5, R4, RZ, 0x3 ;  /* 0x0000000405047211 */ /* 0x000fe400078f18ff */
[----:B------:R-:W-:Y:S02]  /*f500*/  LOP3.LUT R5, R213, 0x38, R6, 0xf8, !PT ;  /* 0x00000038d5057812 */ /* 0x000fe400078ef806 */
[----:B------:R-:W-:Y:S01]  /*f510*/  IADD3 R8, R7, R8, R215 ;  /* 0x0000000807087210 */ /* 0x000fe20007ffe0d7 */
[----:B------:R-:W-:Y:S01]  /*f520*/  IMAD.SHL.U32 R4, R4, 0x400, RZ ;  /* 0x0000040004047824 */ /* 0x000fe200078e00ff */
[----:B------:R-:W-:-:S03]  /*f530*/  LOP3.LUT R5, R5, R214, RZ, 0x3c, !PT ;  /* 0x000000d605057212 */ /* 0x000fc600078e3cff */
[----:B------:R-:W-:Y:S01]  /*f540*/  IMAD R62, R8, 0x2, R229 ;  /* 0x00000002083e7824 */ /* 0x000fe200078e02e5 */
[----:B------:R-:W-:-:S04]  /*f550*/  LOP3.LUT R4, R4, 0x7fffe000, RZ, 0xc0, !PT ;  /* 0x7fffe00004047812 */ /* 0x000fc800078ec0ff */
[----:B------:R-:W-:Y:S02]  /*f560*/  IADD3 R9, R5, R4, R215 ;  /* 0x0000000405097210 */ /* 0x000fe40007ffe0d7 */
[----:B------:R-:W0:Y:S03]  /*f570*/  LDS.128 R4, [R62] ;  /* 0x000000003e047984 */ /* 0x000e260000000c00 */
        /* <DEDUP_REMOVED lines=16> */
[----:B------:R-:W-:Y:S01]  /*f680*/  LOP3.LUT R49, R24, 0xffff0000, RZ, 0xc0, !PT ;  /* 0xffff000018317812 */ /* 0x000fe200078ec0ff */
[----:B------:R-:W-:-:S02]  /*f690*/  IMAD.U32 R50, R9, 0x10000, RZ ;  /* 0x0001000009327824 */ /* 0x000fc400078e00ff */
[C---:B------:R-:W-:Y:S01]  /*f6a0*/  FFMA.FTZ R57, R44.reuse, R53, -R57 ;  /* 0x000000352c397223 */ /* 0x040fe20000010839 */
[----:B------:R-:W-:Y:S01]  /*f6b0*/  FFMA.FTZ R59, R44, R54, R59 ;  /* 0x000000362c3b7223 */ /* 0x000fe2000001003b */
[----:B------:R-:W-:Y:S01]  /*f6c0*/  FMUL.FTZ R53, R8, R55 ;  /* 0x0000003708357220 */ /* 0x000fe20000410000 */
[----:B------:R-:W-:Y:S02]  /*f6d0*/  IMAD.U32 R44, R26, 0x10000, RZ ;  /* 0x000100001a2c7824 */ /* 0x000fe400078e00ff */
[-C--:B------:R-:W-:Y:S01]  /*f6e0*/  FMUL.FTZ R61, R8, R49.reuse ;  /* 0x00000031083d7220 */ /* 0x080fe20000410000 */
[C---:B------:R-:W-:Y:S01]  /*f6f0*/  FMUL.FTZ R8, R51.reuse, R56 ;  /* 0x0000003833087220 */ /* 0x040fe20000410000 */
[----:B------:R-:W-:Y:S01]  /*f700*/  FFMA.FTZ R54, R4, R49, -R53 ;  /* 0x0000003104367223 */ /* 0x000fe20000010835 */
[----:B------:R-:W-:Y:S01]  /*f710*/  FMUL.FTZ R51, R51, R44 ;  /* 0x0000002c33337220 */ /* 0x000fe20000410000 */
[----:B------:R-:W-:Y:S01]  /*f720*/  LOP3.LUT R53, R30, 0xffff0000, RZ, 0xc0, !PT ;  /* 0xffff00001e357812 */ /* 0x000fe200078ec0ff */
[----:B------:R-:W-:Y:S01]  /*f730*/  FFMA.FTZ R58, R4, R55, R61 ;  /* 0x00000037043a7223 */ /* 0x000fe2000001003d */
[----:B------:R-:W-:Y:S01]  /*f740*/  LOP3.LUT R49, R26, 0xffff0000, RZ, 0xc0, !PT ;  /* 0xffff00001a317812 */ /* 0x000fe200078ec0ff */
[C---:B------:R-:W-:Y:S01]  /*f750*/  FFMA.FTZ R56, R47.reuse, R56, R51 ;  /* 0x000000382f387223 */ /* 0x040fe20000010033 */
[----:B------:R-:W-:Y:S01]  /*f760*/  FFMA.FTZ R60, R47, R44, -R8 ;  /* 0x0000002c2f3c7223 */ /* 0x000fe20000010808 */
[----:B------:R-:W-:-:S02]  /*f770*/  IMAD.U32 R51, R29, 0x10000, RZ ;  /* 0x000100001d337824 */ /* 0x000fc400078e00ff */
[C---:B------:R-:W-:Y:S01]  /*f780*/  FMUL.FTZ R55, R10.reuse, R53 ;  /* 0x000000350a377220 */ /* 0x040fe20000410000 */
[----:B------:R-:W-:Y:S02]  /*f790*/  IMAD.U32 R47, R25, 0x10000, RZ ;  /* 0x00010000192f7824 */ /* 0x000fe400078e00ff */
[----:B------:R-:W-:Y:S01]  /*f7a0*/  FMUL.FTZ R65, R10, R49 ;  /* 0x000000310a417220 */ /* 0x000fe20000410000 */
[----:B------:R-:W-:Y:S02]  /*f7b0*/  IMAD.U32 R52, R11, 0x10000, RZ ;  /* 0x000100000b347824 */ /* 0x000fe400078e00ff */
[----:B------:R-:W-:Y:S01]  /*f7c0*/  FMUL.FTZ R61, R50, R51 ;  /* 0x00000033323d7220 */ /* 0x000fe20000410000 */
[----:B------:R-:W-:Y:S01]  /*f7d0*/  LOP3.LUT R9, R9, 0xffff0000, RZ, 0xc0, !PT ;  /* 0xffff000009097812 */ /* 0x000fe200078ec0ff */
[----:B------:R-:W-:Y:S01]  /*f7e0*/  FFMA.FTZ R63, R6, R49, -R55 ;  /* 0x00000031063f7223 */ /* 0x000fe20000010837 */
[----:B------:R-:W-:Y:S01]  /*f7f0*/  LOP3.LUT R11, R11, 0xffff0000, RZ, 0xc0, !PT ;  /* 0xffff00000b0b7812 */ /* 0x000fe200078ec0ff */
[----:B------:R-:W-:Y:S01]  /*f800*/  FMUL.FTZ R50, R50, R47 ;  /* 0x0000002f32327220 */ /* 0x000fe20000410000 */
[----:B------:R-:W-:Y:S01]  /*f810*/  FFMA.FTZ R65, R6, R53, R65 ;  /* 0x0000003506417223 */ /* 0x000fe20000010041 */
[----:B------:R-:W-:Y:S01]  /*f820*/  LOP3.LUT R8, R29, 0xffff0000, RZ, 0xc0, !PT ;  /* 0xffff00001d087812 */ /* 0x000fe200078ec0ff */
[C---:B------:R-:W-:Y:S01]  /*f830*/  IMAD.U32 R55, R31.reuse, 0x10000, RZ ;  /* 0x000100001f377824 */ /* 0x040fe200078e00ff */
[----:B------:R-:W-:Y:S01]  /*f840*/  LOP3.LUT R10, R31, 0xffff0000, RZ, 0xc0, !PT ;  /* 0xffff00001f0a7812 */ /* 0x000fe200078ec0ff */
[----:B------:R-:W-:Y:S01]  /*f850*/  IMAD.U32 R49, R27, 0x10000, RZ ;  /* 0x000100001b317824 */ /* 0x000fe200078e00ff */
[----:B------:R-:W-:Y:S01]  /*f860*/  LOP3.LUT R4, R25, 0xffff0000, RZ, 0xc0, !PT ;  /* 0xffff000019047812 */ /* 0x000fe200078ec0ff */
[C---:B------:R-:W-:Y:S01]  /*f870*/  FFMA.FTZ R61, R46.reuse, R47, -R61 ;  /* 0x0000002f2e3d7223 */ /* 0x040fe2000001083d */
[----:B------:R-:W-:Y:S01]  /*f880*/  LOP3.LUT R6, R27, 0xffff0000, RZ, 0xc0, !PT ;  /* 0xffff00001b067812 */ /* 0x000fe200078ec0ff */
[----:B------:R-:W-:Y:S01]  /*f890*/  FFMA.FTZ R50, R46, R51, R50 ;  /* 0x000000332e327223 */ /* 0x000fe20000010032 */
[C---:B------:R-:W-:Y:S01]  /*f8a0*/  FMUL.FTZ R53, R52.reuse, R55 ;  /* 0x0000003734357220 */ /* 0x040fe20000410000 */
[-C--:B------:R-:W-:Y:S01]  /*f8b0*/  FMUL.FTZ R47, R52, R49.reuse ;  /* 0x00000031342f7220 */ /* 0x080fe20000410000 */
[----:B------:R-:W-:Y:S01]  /*f8c0*/  FMUL.FTZ R44, R9, R8 ;  /* 0x00000008092c7220 */ /* 0x000fe20000410000 */
[----:B------:R-:W-:Y:S01]  /*f8d0*/  FMUL.FTZ R46, R11, R10 ;  /* 0x0000000a0b2e7220 */ /* 0x000fe20000410000 */
[----:B------:R-:W-:Y:S01]  /*f8e0*/  FMUL.FTZ R9, R9, R4 ;  /* 0x0000000409097220 */ /* 0x000fe20000410000 */
[----:B------:R-:W-:Y:S01]  /*f8f0*/  FMUL.FTZ R11, R11, R6 ;  /* 0x000000060b0b7220 */ /* 0x000fe20000410000 */
[C---:B------:R-:W-:Y:S01]  /*f900*/  FFMA.FTZ R53, R48.reuse, R49, -R53 ;  /* 0x0000003130357223 */ /* 0x040fe20000010835 */
        /* <DEDUP_REMOVED lines=15> */
.L_x_3805:
[----:B------:R-:W-:Y:S05]  /*fa00*/  BSYNC B2 ;  /* 0x0000000000027941 */ /* 0x000fea0003800000 */
.L_x_3804:
[----:B------:R-:W-:Y:S05]  /*fa10*/  @P2 BRA `(.L_x_3801) ;  /* 0x0000000400842947 */ /* 0x000fea0003800000 */
[----:B-12---:R-:W-:Y:S01]  /*fa20*/  IMAD.IADD R4, R22, 0x1, R206 ;  /* 0x0000000116047824 */ /* 0x006fe200078e02ce */
[C---:B------:R-:W-:Y:S01]  /*fa30*/  LOP3.LUT R57, R14.reuse, 0xffff0000, RZ, 0xc0, !PT ;  /* 0xffff00000e397812 */ /* 0x040fe200078ec0ff */
[----:B------:R-:W-:Y:S02]  /*fa40*/  IMAD.U32 R55, R14, 0x10000, RZ ;  /* 0x000100000e377824 */ /* 0x000fe400078e00ff */
[----:B------:R-:W-:Y:S01]  /*fa50*/  IMAD.U32 R53, R0, 0x10000, RZ ;  /* 0x0001000000357824 */ /* 0x000fe200078e00ff */
[----:B0-----:R-:W-:-:S04]  /*fa60*/  SHF.R.S32.HI R5, RZ, 0x1f, R4 ;  /* 0x0000001fff057819 */ /* 0x001fc80000011404 */
[CC--:B------:R-:W-:Y:S02]  /*fa70*/  LEA.HI R6, R5.reuse, R4.reuse, RZ, 0x3 ;  /* 0x0000000405067211 */ /* 0x0c0fe400078f18ff */
[----:B------:R-:W-:Y:S02]  /*fa80*/  LEA.HI R4, R5, R4, RZ, 0x6 ;  /* 0x0000000405047211 */ /* 0x000fe400078f30ff */
[--C-:B------:R-:W-:Y:S02]  /*fa90*/  SHF.R.S32.HI R8, RZ, 0x3, R6.reuse ;  /* 0x00000003ff087819 */ /* 0x100fe40000011406 */
[----:B------:R-:W-:Y:S01]  /*faa0*/  LOP3.LUT R5, R213, 0x38, R6, 0xf8, !PT ;  /* 0x00000038d5057812 */ /* 0x000fe200078ef806 */
[----:B------:R-:W-:Y:S01]  /*fab0*/  IMAD.SHL.U32 R4, R4, 0x80, RZ ;  /* 0x0000008004047824 */ /* 0x000fe200078e00ff */
[----:B------:R-:W-:Y:S02]  /*fac0*/  LEA.HI R45, R45, R8, RZ, 0x1d ;  /* 0x000000082d2d7211 */ /* 0x000fe400078fe8ff */
[----:B------:R-:W-:-:S02]  /*fad0*/  LOP3.LUT R5, R5, R214, RZ, 0x3c, !PT ;  /* 0x000000d605057212 */ /* 0x000fc400078e3cff */
[----:B------:R-:W-:Y:S02]  /*fae0*/  SHF.R.S32.HI R6, RZ, 0x1f, R45 ;  /* 0x0000001fff067819 */ /* 0x000fe4000001142d */
[----:B------:R-:W-:Y:S01]  /*faf0*/  LOP3.LUT R8, R4, 0xffffe000, RZ, 0xc0, !PT ;  /* 0xffffe00004087812 */ /* 0x000fe200078ec0ff */
[----:B------:R-:W-:Y:S01]  /*fb00*/  IMAD.SHL.U32 R4, R45, 0x8, RZ ;  /* 0x000000082d047824 */ /* 0x000fe200078e00ff */
[----:B------:R-:W-:Y:S02]  /*fb10*/  LEA.HI R6, R6, R45, RZ, 0x3 ;  /* 0x0000002d06067211 */ /* 0x000fe400078f18ff */
[----:B------:R-:W-:Y:S02]  /*fb20*/  IADD3 R8, R5, R8, R215 ;  /* 0x0000000805087210 */ /* 0x000fe40007ffe0d7 */
[----:B------:R-:W-:Y:S01]  /*fb30*/  LOP3.LUT R5, R213, 0x38, R4, 0xf8, !PT ;  /* 0x00000038d5057812 */ /* 0x000fe200078ef804 */
[----:B------:R-:W-:Y:S02]  /*fb40*/  IMAD.SHL.U32 R6, R6, 0x400, RZ ;  /* 0x0000040006067824 */ /* 0x000fe400078e00ff */
[----:B------:R-:W-:Y:S01]  /*fb50*/  IMAD R60, R8, 0x2, R229 ;  /* 0x00000002083c7824 */ /* 0x000fe200078e02e5 */
[----:B------:R-:W-:-:S02]  /*fb60*/  LOP3.LUT R5, R5, R214, RZ, 0x3c, !PT ;  /* 0x000000d605057212 */ /* 0x000fc400078e3cff */
        /* <DEDUP_REMOVED lines=23> */
[----:B------:R-:W-:Y:S02]  /*fce0*/  IMAD.U32 R59, R20, 0x10000, RZ ;  /* 0x00010000143b7824 */ /* 0x000fe400078e00ff */
[----:B------:R-:W-:Y:S01]  /*fcf0*/  FFMA.FTZ R52, R44, R55, R61 ;  /* 0x000000372c347223 */ /* 0x000fe2000001003d */
[----:B------:R-:W-:Y:S01]  /*fd00*/  IMAD.U32 R55, R12, 0x10000, RZ ;  /* 0x000100000c377824 */ /* 0x000fe200078e00ff */
[----:B------:R-:W-:Y:S01]  /*fd10*/  LOP3.LUT R61, R20, 0xffff0000, RZ, 0xc0, !PT ;  /* 0xffff0000143d7812 */ /* 0x000fe200078ec0ff */
[-C--:B------:R-:W-:Y:S01]  /*fd20*/  FMUL.FTZ R65, R8, R53.reuse ;  /* 0x0000003508417220 */ /* 0x080fe20000410000 */
[----:B------:R-:W-:Y:S01]  /*fd30*/  FFMA.FTZ R63, R4, R53, -R63 ;  /* 0x00000035043f7223 */ /* 0x000fe2000001083f */
[C---:B------:R-:W-:Y:S01]  /*fd40*/  FMUL.FTZ R53, R50.reuse, R59 ;  /* 0x0000003b32357220 */ /* 0x040fe20000410000 */
[----:B------:R-:W-:Y:S01]  /*fd50*/  FMUL.FTZ R50, R50, R55 ;  /* 0x0000003732327220 */ /* 0x000fe20000410000 */
[----:B------:R-:W-:Y:S01]  /*fd60*/  FFMA.FTZ R65, R4, R57, R65 ;  /* 0x0000003904417223 */ /* 0x000fe20000010041 */
[----:B------:R-:W-:Y:S01]  /*fd70*/  FMUL.FTZ R57, R10, R61 ;  /* 0x0000003d0a397220 */ /* 0x000fe20000410000 */
[----:B------:R-:W-:Y:S01]  /*fd80*/  FFMA.FTZ R55, R46, R55, -R53 ;  /* 0x000000372e377223 */ /* 0x000fe20000010835 */
[----:B------:R-:W-:Y:S01]  /*fd90*/  LOP3.LUT R53, R12, 0xffff0000, RZ, 0xc0, !PT ;  /* 0xffff00000c357812 */ /* 0x000fe200078ec0ff */
[----:B------:R-:W-:-:S02]  /*fda0*/  IMAD.U32 R44, R15, 0x10000, RZ ;  /* 0x000100000f2c7824 */ /* 0x000fc400078e00ff */
[----:B------:R-:W-:Y:S01]  /*fdb0*/  FFMA.FTZ R59, R46, R59, R50 ;  /* 0x0000003b2e3b7223 */ /* 0x000fe20000010032 */
[----:B------:R-:W-:Y:S01]  /*fdc0*/  IMAD.U32 R51, R11, 0x10000, RZ ;  /* 0x000100000b337824 */ /* 0x000fe200078e00ff */
[----:B------:R-:W-:Y:S01]  /*fdd0*/  LOP3.LUT R9, R9, 0xffff0000, RZ, 0xc0, !PT ;  /* 0xffff000009097812 */ /* 0x000fe200078ec0ff */
[-C--:B------:R-:W-:Y:S01]  /*fde0*/  FMUL.FTZ R67, R10, R53.reuse ;  /* 0x000000350a437220 */ /* 0x080fe20000410000 */
[----:B------:R-:W-:Y:S02]  /*fdf0*/  IMAD.U32 R4, R3, 0x10000, RZ ;  /* 0x0001000003047824 */ /* 0x000fe400078e00ff */
[----:B------:R-:W-:Y:S01]  /*fe00*/  FFMA.FTZ R54, R6, R53, -R57 ;  /* 0x0000003506367223 */ /* 0x000fe20000010839 */
[----:B------:R-:W-:Y:S02]  /*fe10*/  IMAD.U32 R10, R21, 0x10000, RZ ;  /* 0x00010000150a7824 */ /* 0x000fe400078e00ff */
[----:B------:R-:W-:Y:S01]  /*fe20*/  FMUL.FTZ R46, R49, R44 ;  /* 0x0000002c312e7220 */ /* 0x000fe20000410000 */
[----:B------:R-:W-:-:S02]  /*fe30*/  IMAD.U32 R8, R13, 0x10000, RZ ;  /* 0x000100000d087824 */ /* 0x000fc400078e00ff */
[----:B------:R-:W-:Y:S01]  /*fe40*/  FFMA.FTZ R56, R6, R61, R67 ;  /* 0x0000003d06387223 */ /* 0x000fe20000010043 */
[----:B------:R-:W-:Y:S01]  /*fe50*/  FMUL.FTZ R49, R49, R4 ;  /* 0x0000000431317220 */ /* 0x000fe20000410000 */
[C---:B------:R-:W-:Y:S01]  /*fe60*/  FMUL.FTZ R6, R51.reuse, R10 ;  /* 0x0000000a33067220 */ /* 0x040fe20000410000 */
[----:B------:R-:W-:Y:S01]  /*fe70*/  FMUL.FTZ R50, R51, R8 ;  /* 0x0000000833327220 */ /* 0x000fe20000410000 */
[----:B------:R-:W-:Y:S01]  /*fe80*/  LOP3.LUT R11, R11, 0xffff0000, RZ, 0xc0, !PT ;  /* 0xffff00000b0b7812 */ /* 0x000fe200078ec0ff */
[----:B------:R-:W-:Y:S01]  /*fe90*/  FFMA.FTZ R49, R45, R44, R49 ;  /* 0x0000002c2d317223 */ /* 0x000fe20000010031 */
[----:B------:R-:W-:Y:S01]  /*fea0*/  FFMA.FTZ R51, R47, R8, -R6 ;  /* 0x000000082f337223 */ /* 0x000fe20000010806 */
[----:B------:R-:W-:Y:S01]  /*feb0*/  FFMA.FTZ R46, R45, R4, -R46 ;  /* 0x000000042d2e7223 */ /* 0x000fe2000001082e */
[----:B------:R-:W-:Y:S01]  /*fec0*/  LOP3.LUT R8, R15, 0xffff0000, RZ, 0xc0, !PT ;  /* 0xffff00000f087812 */ /* 0x000fe200078ec0ff */
[----:B------:R-:W-:Y:S01]  /*fed0*/  FFMA.FTZ R47, R47, R10, R50 ;  /* 0x0000000a2f2f7223 */ /* 0x000fe20000010032 */
[----:B------:R-:W-:-:S02]  /*fee0*/  LOP3.LUT R44, R21, 0xffff0000, RZ, 0xc0, !PT ;  /* 0xffff0000152c7812 */ /* 0x000fc400078ec0ff */
        /* <DEDUP_REMOVED lines=20> */
.L_x_3801:
[----:B------:R-:W-:Y:S05]  /*10030*/  BSYNC B1 ;  /* 0x0000000000017941 */ /* 0x000fea0003800000 */
.L_x_3800:
[----:B------:R-:W-:-:S13]  /*10040*/  ISETP.GE.AND P0, PT, R228, R43, PT ;  /* 0x0000002be400720c */ /* 0x000fda0003f06270 */
[----:B------:R-:W-:Y:S05]  /*10050*/  @P0 BRA `(.L_x_3784) ;  /* 0x0000001000b00947 */ /* 0x000fea0003800000 */
[----:B------:R-:W4:Y:S01]  /*10060*/  LDC R43, c[0x0][0x3f4] ;  /* 0x0000fd00ff2b7b82 */ /* 0x000f220000000800 */
[C---:B-123--:R-:W-:Y:S01]  /*10070*/  VIADD R4, R18.reuse, 0x20 ;  /* 0x0000002012047836 */ /* 0x04efe20000000000 */
[----:B------:R-:W-:Y:S01]  /*10080*/  BSSY B1, `(.L_x_3806) ;  /* 0x0000063000017945 */ /* 0x000fe20003800000 */
[C---:B------:R-:W-:Y:S01]  /*10090*/  VIADD R6, R18.reuse, 0x40 ;  /* 0x0000004012067836 */ /* 0x040fe20000000000 */
[----:B------:R-:W-:Y:S02]  /*100a0*/  SHF.R.U32.HI R58, RZ, 0x3, R208 ;  /* 0x00000003ff3a7819 */ /* 0x000fe400000116d0 */
[-C--:B----4-:R-:W-:Y:S02]  /*100b0*/  ISETP.GE.AND P0, PT, R18, R43.reuse, PT ;  /* 0x0000002b1200720c */ /* 0x090fe40003f06270 */
[-C--:B------:R-:W-:Y:S02]  /*100c0*/  ISETP.GE.AND P1, PT, R4, R43.reuse, PT ;  /* 0x0000002b0400720c */ /* 0x080fe40003f26270 */
[----:B------:R-:W-:-:S09]  /*100d0*/  ISETP.GE.AND P2, PT, R6, R43, PT ;  /* 0x0000002b0600720c */ /* 0x000fd20003f46270 */
[----:B------:R-:W-:Y:S05]  /*100e0*/  @P0 BRA `(.L_x_3807) ;  /* 0x0000000400700947 */ /* 0x000fea0003800000 */
[----:B------:R-:W-:Y:S01]  /*100f0*/  LEA.HI R36, R36, R37, RZ, 0x2 ;  /* 0x0000002524247211 */ /* 0x000fe200078f10ff */
[----:B------:R-:W-:Y:S01]  /*10100*/  IMAD.U32 R53, R38, 0x10000, RZ ;  /* 0x0001000026357824 */ /* 0x000fe200078e00ff */
[----:B------:R-:W-:Y:S01]  /*10110*/  LOP3.LUT R9, R208, 0x38, R18, 0xf8, !PT ;  /* 0x00000038d0097812 */ /* 0x000fe200078ef812 */
[----:B------:R-:W-:Y:S01]  /*10120*/  IMAD.U32 R51, R32, 0x10000, RZ ;  /* 0x0001000020337824 */ /* 0x000fe200078e00ff */
[----:B------:R-:W-:Y:S01]  /*10130*/  LOP3.LUT R36, R36, 0xfffffffc, RZ, 0xc0, !PT ;  /* 0xfffffffc24247812 */ /* 0x000fe200078ec0ff */
[----:B------:R-:W-:Y:S01]  /*10140*/  IMAD.U32 R54, R39, 0x10000, RZ ;  /* 0x0001000027367824 */ /* 0x000fe200078e00ff */
[----:B------:R-:W-:Y:S01]  /*10150*/  LOP3.LUT R6, R216, R9, R58, 0xf6, !PT ;  /* 0x00000009d8067212 */ /* 0x000fe200078ef63a */
[----:B------:R-:W-:Y:S01]  /*10160*/  IMAD.U32 R65, R41, 0x10000, RZ ;  /* 0x0001000029417824 */ /* 0x000fe200078e00ff */
[----:B------:R-:W-:Y:S01]  /*10170*/  LOP3.LUT R52, R38, 0xffff0000, RZ, 0xc0, !PT ;  /* 0xffff000026347812 */ /* 0x000fe200078ec0ff */
[----:B------:R-:W-:Y:S01]  /*10180*/  IMAD.IADD R4, R37, 0x1, -R36 ;  /* 0x0000000125047824 */ /* 0x000fe200078e0a24 */
[----:B------:R-:W-:Y:S01]  /*10190*/  LOP3.LUT R32, R32, 0xffff0000, RZ, 0xc0, !PT ;  /* 0xffff000020207812 */ /* 0x000fe200078ec0ff */
[----:B------:R-:W-:Y:S01]  /*101a0*/  IMAD R56, R6, 0x2, R229 ;  /* 0x0000000206387824 */ /* 0x000fe200078e02e5 */
[----:B------:R-:W-:Y:S01]  /*101b0*/  LOP3.LUT R39, R39, 0xffff0000, RZ, 0xc0, !PT ;  /* 0xffff000027277812 */ /* 0x000fe200078ec0ff */
[----:B------:R-:W-:Y:S01]  /*101c0*/  IMAD.U32 R38, R33, 0x10000, RZ ;  /* 0x0001000021267824 */ /* 0x000fe200078e00ff */
[----:B------:R-:W-:Y:S01]  /*101d0*/  LEA.HI R4, R43, R4, RZ, 0x1d ;  /* 0x000000042b047211 */ /* 0x000fe200078fe8ff */
[----:B------:R-:W-:Y:S01]  /*101e0*/  IMAD.U32 R63, R35, 0x10000, RZ ;  /* 0x00010000233f7824 */ /* 0x000fe200078e00ff */
[----:B------:R-:W-:-:S02]  /*101f0*/  LOP3.LUT R41, R41, 0xffff0000, RZ, 0xc0, !PT ;  /* 0xffff000029297812 */ /* 0x000fc400078ec0ff */
[----:B------:R-:W-:Y:S01]  /*10200*/  SHF.R.S32.HI R7, RZ, 0x1f, R4 ;  /* 0x0000001fff077819 */ /* 0x000fe20000011404 */
[----:B0-----:R-:W-:Y:S01]  /*10210*/  IMAD.SHL.U32 R5, R4, 0x8, RZ ;  /* 0x0000000804057824 */ /* 0x001fe200078e00ff */
[----:B------:R-:W-:Y:S02]  /*10220*/  LOP3.LUT R33, R33, 0xffff0000, RZ, 0xc0, !PT ;  /* 0xffff000021217812 */ /* 0x000fe400078ec0ff */
[----:B------:R-:W-:Y:S02]  /*10230*/  LEA.HI R7, R7, R4, RZ, 0x3 ;  /* 0x0000000407077211 */ /* 0x000fe400078f18ff */
[----:B------:R-:W-:Y:S02]  /*10240*/  LOP3.LUT R4, R208, 0x38, R5, 0xf8, !PT ;  /* 0x00000038d0047812 */ /* 0x000fe400078ef805 */
[----:B------:R-:W-:Y:S01]  /*10250*/  LOP3.LUT R35, R35, 0xffff0000, RZ, 0xc0, !PT ;  /* 0xffff000023237812 */ /* 0x000fe200078ec0ff */
[----:B------:R-:W-:Y:S01]  /*10260*/  IMAD.SHL.U32 R7, R7, 0x400, RZ ;  /* 0x0000040007077824 */ /* 0x000fe200078e00ff */
[----:B------:R-:W-:-:S04]  /*10270*/  LOP3.LUT R5, R4, R58, RZ, 0x3c, !PT ;  /* 0x0000003a04057212 */ /* 0x000fc800078e3cff */
        /* <DEDUP_REMOVED lines=19> */
[C---:B------:R-:W-:Y:S01]  /*103b0*/  IMAD.U32 R47, R9.reuse, 0x10000, RZ ;  /* 0x00010000092f7824 */ /* 0x040fe200078e00ff */
[----:B------:R-:W-:Y:S01]  /*103c0*/  LOP3.LUT R9, R9, 0xffff0000, RZ, 0xc0, !PT ;  /* 0xffff000009097812 */ /* 0x000fe200078ec0ff */
[-C--:B------:R-:W-:Y:S01]  /*103d0*/  FFMA.FTZ R50, R51, R37.reuse, -R50 ;  /* 0x0000002533327223 */ /* 0x080fe20000010832 */
[-C--:B------:R-:W-:Y:S01]  /*103e0*/  FMUL.FTZ R51, R52, R8.reuse ;  /* 0x0000000834337220 */ /* 0x080fe20000410000 */
[----:B------:R-:W-:Y:S01]  /*103f0*/  FFMA.FTZ R46, R53, R37, R46 ;  /* 0x00000025352e7223 */ /* 0x000fe2000001002e */
[----:B------:R-:W-:Y:S01]  /*10400*/  FMUL.FTZ R37, R32, R8 ;  /* 0x0000000820257220 */ /* 0x000fe20000410000 */
[----:B------:R-:W-:Y:S01]  /*10410*/  LOP3.LUT R8, R34, 0xffff0000, RZ, 0xc0, !PT ;  /* 0xffff000022087812 */ /* 0x000fe200078ec0ff */
[-C--:B------:R-:W-:Y:S01]  /*10420*/  FFMA.FTZ R51, R32, R4.reuse, -R51 ;  /* 0x0000000420337223 */ /* 0x080fe20000010833 */
[C---:B------:R-:W-:Y:S01]  /*10430*/  IMAD.U32 R32, R40.reuse, 0x10000, RZ ;  /* 0x0001000028207824 */ /* 0x040fe200078e00ff */
[----:B------:R-:W-:Y:S01]  /*10440*/  LOP3.LUT R40, R40, 0xffff0000, RZ, 0xc0, !PT ;  /* 0xffff000028287812 */ /* 0x000fe200078ec0ff */
[----:B------:R-:W-:Y:S01]  /*10450*/  FFMA.FTZ R37, R52, R4, R37 ;  /* 0x0000000434257223 */ /* 0x000fe20000010025 */
[----:B------:R-:W-:-:S02]  /*10460*/  IMAD.U32 R4, R34, 0x10000, RZ ;  /* 0x0001000022047824 */ /* 0x000fc400078e00ff */
[----:B------:R-:W-:Y:S01]  /*10470*/  FMUL.FTZ R55, R32, R48 ;  /* 0x0000003020377220 */ /* 0x000fe20000410000 */
[C---:B------:R-:W-:Y:S02]  /*10480*/  IMAD.U32 R49, R11.reuse, 0x10000, RZ ;  /* 0x000100000b317824 */ /* 0x040fe400078e00ff */
[-C--:B------:R-:W-:Y:S01]  /*10490*/  FMUL.FTZ R59, R40, R10.reuse ;  /* 0x0000000a283b7220 */ /* 0x080fe20000410000 */
[----:B------:R-:W-:Y:S01]  /*104a0*/  FMUL.FTZ R61, R8, R10 ;  /* 0x0000000a083d7220 */ /* 0x000fe20000410000 */
[----:B------:R-:W-:Y:S01]  /*104b0*/  FMUL.FTZ R53, R54, R47 ;  /* 0x0000002f36357220 */ /* 0x000fe20000410000 */
[C---:B------:R-:W-:Y:S01]  /*104c0*/  FMUL.FTZ R57, R4.reuse, R48 ;  /* 0x0000003004397220 */ /* 0x040fe20000410000 */
[----:B------:R-:W-:Y:S01]  /*104d0*/  FFMA.FTZ R55, R4, R44, -R55 ;  /* 0x0000002c04377223 */ /* 0x000fe20000010837 */
[----:B------:R-:W-:Y:S01]  /*104e0*/  LOP3.LUT R11, R11, 0xffff0000, RZ, 0xc0, !PT ;  /* 0xffff00000b0b7812 */ /* 0x000fe200078ec0ff */
[----:B------:R-:W-:Y:S01]  /*104f0*/  FMUL.FTZ R4, R65, R49 ;  /* 0x0000003141047220 */ /* 0x000fe20000410000 */
[-C--:B------:R-:W-:Y:S01]  /*10500*/  FFMA.FTZ R8, R8, R6.reuse, -R59 ;  /* 0x0000000608087223 */ /* 0x080fe2000001083b */
[----:B------:R-:W-:Y:S01]  /*10510*/  FFMA.FTZ R61, R40, R6, R61 ;  /* 0x00000006283d7223 */ /* 0x000fe2000001003d */
[C---:B------:R-:W-:Y:S01]  /*10520*/  FMUL.FTZ R47, R38.reuse, R47 ;  /* 0x0000002f262f7220 */ /* 0x040fe20000410000 */
[C---:B------:R-:W-:Y:S01]  /*10530*/  FMUL.FTZ R6, R63.reuse, R49 ;  /* 0x000000313f067220 */ /* 0x040fe20000410000 */
[-C--:B------:R-:W-:Y:S01]  /*10540*/  FFMA.FTZ R53, R38, R42.reuse, -R53 ;  /* 0x0000002a26357223 */ /* 0x080fe20000010835 */
[-C--:B------:R-:W-:Y:S01]  /*10550*/  FFMA.FTZ R38, R63, R45.reuse, -R4 ;  /* 0x0000002d3f267223 */ /* 0x080fe20000010804 */
        /* <DEDUP_REMOVED lines=21> */
.L_x_3807:
[----:B------:R-:W-:Y:S05]  /*106b0*/  BSYNC B1 ;  /* 0x0000000000017941 */ /* 0x000fea0003800000 */
.L_x_3806:
[----:B------:R-:W-:Y:S04]  /*106c0*/  BSSY B1, `(.L_x_3808) ;  /* 0x0000063000017945 */ /* 0x000fe80003800000 */
[----:B------:R-:W-:Y:S05]  /*106d0*/  @P1 BRA `(.L_x_3809) ;  /* 0x0000000400841947 */ /* 0x000fea0003800000 */
[----:B-1----:R-:W-:Y:S01]  /*106e0*/  IMAD.IADD R4, R22, 0x1, R207 ;  /* 0x0000000116047824 */ /* 0x002fe200078e02cf */
[C---:B------:R-:W-:Y:S01]  /*106f0*/  LOP3.LUT R44, R28.reuse, 0xffff0000, RZ, 0xc0, !PT ;  /* 0xffff00001c2c7812 */ /* 0x040fe200078ec0ff */
[----:B------:R-:W-:Y:S01]  /*10700*/  IMAD.U32 R45, R28, 0x10000, RZ ;  /* 0x000100001c2d7824 */ /* 0x000fe200078e00ff */
[----:B------:R-:W-:Y:S01]  /*10710*/  LOP3.LUT R46, R30, 0xffff0000, RZ, 0xc0, !PT ;  /* 0xffff00001e2e7812 */ /* 0x000fe200078ec0ff */
[----:B------:R-:W-:Y:S01]  /*10720*/  IMAD.U32 R41, R24, 0x10000, RZ ;  /* 0x0001000018297824 */ /* 0x000fe200078e00ff */
[----:B0-----:R-:W-:Y:S01]  /*10730*/  SHF.R.S32.HI R5, RZ, 0x1f, R4 ;  /* 0x0000001fff057819 */ /* 0x001fe20000011404 */
[----:B------:R-:W-:Y:S01]  /*10740*/  IMAD.U32 R47, R30, 0x10000, RZ ;  /* 0x000100001e2f7824 */ /* 0x000fe200078e00ff */
[----:B------:R-:W-:Y:S02]  /*10750*/  LOP3.LUT R24, R24, 0xffff0000, RZ, 0xc0, !PT ;  /* 0xffff000018187812 */ /* 0x000fe400078ec0ff */
[CC--:B------:R-:W-:Y:S02]  /*10760*/  LEA.HI R7, R5.reuse, R4.reuse, RZ, 0x3 ;  /* 0x0000000405077211 */ /* 0x0c0fe400078f18ff */
[----:B------:R-:W-:-:S02]  /*10770*/  LEA.HI R5, R5, R4, RZ, 0x6 ;  /* 0x0000000405057211 */ /* 0x000fc400078f30ff */
[----:B------:R-:W-:-:S03]  /*10780*/  SHF.R.S32.HI R6, RZ, 0x3, R7 ;  /* 0x00000003ff067819 */ /* 0x000fc60000011407 */
[----:B------:R-:W-:Y:S01]  /*10790*/  IMAD.SHL.U32 R5, R5, 0x80, RZ ;  /* 0x0000008005057824 */ /* 0x000fe200078e00ff */
[----:B------:R-:W-:Y:S02]  /*107a0*/  LEA.HI R4, R43, R6, RZ, 0x1d ;  /* 0x000000062b047211 */ /* 0x000fe400078fe8ff */
[----:B------:R-:W-:Y:S02]  /*107b0*/  LOP3.LUT R6, R208, 0x38, R7, 0xf8, !PT ;  /* 0x00000038d0067812 */ /* 0x000fe400078ef807 */
[----:B------:R-:W-:Y:S02]  /*107c0*/  SHF.R.S32.HI R7, RZ, 0x1f, R4 ;  /* 0x0000001fff077819 */ /* 0x000fe40000011404 */
[----:B------:R-:W-:Y:S01]  /*107d0*/  LOP3.LUT R9, R5, 0xffffe000, RZ, 0xc0, !PT ;  /* 0xffffe00005097812 */ /* 0x000fe200078ec0ff */
[----:B------:R-:W-:Y:S01]  /*107e0*/  IMAD.SHL.U32 R5, R4, 0x8, RZ ;  /* 0x0000000804057824 */ /* 0x000fe200078e00ff */
[----:B------:R-:W-:Y:S02]  /*107f0*/  LEA.HI R7, R7, R4, RZ, 0x3 ;  /* 0x0000000407077211 */ /* 0x000fe400078f18ff */
[----:B------:R-:W-:-:S02]  /*10800*/  LOP3.LUT R6, R6, R58, RZ, 0x3c, !PT ;  /* 0x0000003a06067212 */ /* 0x000fc400078e3cff */
[----:B------:R-:W-:Y:S01]  /*10810*/  LOP3.LUT R4, R208, 0x38, R5, 0xf8, !PT ;  /* 0x00000038d0047812 */ /* 0x000fe200078ef805 */
[----:B------:R-:W-:Y:S01]  /*10820*/  IMAD.SHL.U32 R7, R7, 0x400, RZ ;  /* 0x0000040007077824 */ /* 0x000fe200078e00ff */
[----:B------:R-:W-:Y:S02]  /*10830*/  IADD3 R6, R6, R9, R216 ;  /* 0x0000000906067210 */ /* 0x000fe40007ffe0d8 */
[----:B------:R-:W-:Y:S02]  /*10840*/  LOP3.LUT R5, R4, R58, RZ, 0x3c, !PT ;  /* 0x0000003a04057212 */ /* 0x000fe400078e3cff */
[----:B------:R-:W-:Y:S01]  /*10850*/  LOP3.LUT R7, R7, 0x7fffe000, RZ, 0xc0, !PT ;  /* 0x7fffe00007077812 */ /* 0x000fe200078ec0ff */
[----:B------:R-:W-:-:S03]  /*10860*/  IMAD R48, R6, 0x2, R229 ;  /* 0x0000000206307824 */ /* 0x000fc600078e02e5 */
        /* <DEDUP_REMOVED lines=21> */
[----:B------:R-:W-:Y:S02]  /*109c0*/  IMAD.U32 R41, R26, 0x10000, RZ ;  /* 0x000100001a297824 */ /* 0x000fe400078e00ff */
[----:B------:R-:W-:Y:S01]  /*109d0*/  FFMA.FTZ R28, R45, R33, R28 ;  /* 0x000000212d1c7223 */ /* 0x000fe2000001001c */
[C---:B------:R-:W-:Y:S01]  /*109e0*/  FMUL.FTZ R33, R24.reuse, R8 ;  /* 0x0000000818217220 */ /* 0x040fe20000410000 */
[----:B------:R-:W-:Y:S01]  /*109f0*/  FFMA.FTZ R37, R24, R4, -R37 ;  /* 0x0000000418257223 */ /* 0x000fe20000010825 */
[-C--:B------:R-:W-:Y:S01]  /*10a00*/  FMUL.FTZ R8, R47, R39.reuse ;  /* 0x000000272f087220 */ /* 0x080fe20000410000 */
[----:B------:R-:W-:Y:S01]  /*10a10*/  FMUL.FTZ R24, R41, R39 ;  /* 0x0000002729187220 */ /* 0x000fe20000410000 */
[----:B------:R-:W-:Y:S01]  /*10a20*/  LOP3.LUT R26, R26, 0xffff0000, RZ, 0xc0, !PT ;  /* 0xffff00001a1a7812 */ /* 0x000fe200078ec0ff */
[----:B------:R-:W-:Y:S02]  /*10a30*/  IMAD.U32 R40, R11, 0x10000, RZ ;  /* 0x000100000b287824 */ /* 0x000fe400078e00ff */
[-C--:B------:R-:W-:Y:S01]  /*10a40*/  FFMA.FTZ R30, R41, R35.reuse, -R8 ;  /* 0x00000023291e7223 */ /* 0x080fe20000010808 */
[----:B------:R-:W-:Y:S01]  /*10a50*/  FFMA.FTZ R41, R47, R35, R24 ;  /* 0x000000232f297223 */ /* 0x000fe20000010018 */
[-C--:B------:R-:W-:Y:S01]  /*10a60*/  FMUL.FTZ R35, R46, R10.reuse ;  /* 0x0000000a2e237220 */ /* 0x080fe20000410000 */
[----:B------:R-:W-:Y:S01]  /*10a70*/  FMUL.FTZ R47, R26, R10 ;  /* 0x0000000a1a2f7220 */ /* 0x000fe20000410000 */
[----:B------:R-:W-:-:S02]  /*10a80*/  IMAD.U32 R24, R29, 0x10000, RZ ;  /* 0x000100001d187824 */ /* 0x000fc400078e00ff */
[----:B------:R-:W-:Y:S01]  /*10a90*/  FFMA.FTZ R33, R44, R4, R33 ;  /* 0x000000042c217223 */ /* 0x000fe20000010021 */
[-C--:B------:R-:W-:Y:S01]  /*10aa0*/  FFMA.FTZ R45, R26, R6.reuse, -R35 ;  /* 0x000000061a2d7223 */ /* 0x080fe20000010823 */
[----:B------:R-:W-:Y:S02]  /*10ab0*/  IMAD.U32 R26, R31, 0x10000, RZ ;  /* 0x000100001f1a7824 */ /* 0x000fe400078e00ff */
[----:B------:R-:W-:Y:S01]  /*10ac0*/  FFMA.FTZ R10, R46, R6, R47 ;  /* 0x000000062e0a7223 */ /* 0x000fe2000001002f */
[----:B------:R-:W-:Y:S01]  /*10ad0*/  IMAD.U32 R8, R27, 0x10000, RZ ;  /* 0x000100001b087824 */ /* 0x000fe200078e00ff */
[----:B------:R-:W-:Y:S01]  /*10ae0*/  LOP3.LUT R9, R9, 0xffff0000, RZ, 0xc0, !PT ;  /* 0xffff000009097812 */ /* 0x000fe200078ec0ff */
[----:B------:R-:W-:Y:S01]  /*10af0*/  IMAD.U32 R4, R25, 0x10000, RZ ;  /* 0x0001000019047824 */ /* 0x000fe200078e00ff */
[----:B------:R-:W-:Y:S01]  /*10b00*/  LOP3.LUT R11, R11, 0xffff0000, RZ, 0xc0, !PT ;  /* 0xffff00000b0b7812 */ /* 0x000fe200078ec0ff */
[----:B------:R-:W-:Y:S01]  /*10b10*/  FMUL.FTZ R35, R24, R38 ;  /* 0x0000002618237220 */ /* 0x000fe20000410000 */
[-C--:B------:R-:W-:Y:S01]  /*10b20*/  FMUL.FTZ R47, R26, R40.reuse ;  /* 0x000000281a2f7220 */ /* 0x080fe20000410000 */
[----:B------:R-:W-:Y:S01]  /*10b30*/  LOP3.LUT R29, R29, 0xffff0000, RZ, 0xc0, !PT ;  /* 0xffff00001d1d7812 */ /* 0x000fe200078ec0ff */
[----:B------:R-:W-:Y:S01]  /*10b40*/  FMUL.FTZ R49, R8, R40 ;  /* 0x0000002808317220 */ /* 0x000fe20000410000 */
[----:B------:R-:W-:Y:S01]  /*10b50*/  LOP3.LUT R31, R31, 0xffff0000, RZ, 0xc0, !PT ;  /* 0xffff00001f1f7812 */ /* 0x000fe200078ec0ff */
[C---:B------:R-:W-:Y:S01]  /*10b60*/  FMUL.FTZ R39, R4.reuse, R38 ;  /* 0x0000002604277220 */ /* 0x040fe20000410000 */
[----:B------:R-:W-:Y:S01]  /*10b70*/  LOP3.LUT R25, R25, 0xffff0000, RZ, 0xc0, !PT ;  /* 0xffff000019197812 */ /* 0x000fe200078ec0ff */
[----:B------:R-:W-:Y:S01]  /*10b80*/  FFMA.FTZ R35, R4, R34, -R35 ;  /* 0x0000002204237223 */ /* 0x000fe20000010823 */
[----:B------:R-:W-:Y:S01]  /*10b90*/  LOP3.LUT R27, R27, 0xffff0000, RZ, 0xc0, !PT ;  /* 0xffff00001b1b7812 */ /* 0x000fe200078ec0ff */
[-C--:B------:R-:W-:Y:S01]  /*10ba0*/  FFMA.FTZ R47, R8, R36.reuse, -R47 ;  /* 0x00000024082f7223 */ /* 0x080fe2000001082f */
        /* <DEDUP_REMOVED lines=20> */
.L_x_3809:
[----:B------:R-:W-:Y:S05]  /*10cf0*/  BSYNC B1 ;  /* 0x0000000000017941 */ /* 0x000fea0003800000 */
.L_x_3808:
[----:B------:R-:W-:Y:S05]  /*10d00*/  @P2 BRA `(.L_x_3784) ;  /* 0x0000000400842947 */ /* 0x000fea0003800000 */
[----:B-12---:R-:W-:Y:S01]  /*10d10*/  IMAD.IADD R4, R22, 0x1, R206 ;  /* 0x0000000116047824 */ /* 0x006fe200078e02ce */
        /* <DEDUP_REMOVED lines=55> */
[----:B------:R-:W-:Y:S01]  /*11090*/  FMUL.FTZ R27, R38, R10 ;  /* 0x0000000a261b7220 */ /* 0x000fe20000410000 */
[----:B------:R-:W-:-:S02]  /*110a0*/  IMAD.U32 R8, R15, 0x10000, RZ ;  /* 0x000100000f087824 */ /* 0x000fc400078e00ff */
[C---:B------:R-:W-:Y:S01]  /*110b0*/  FMUL.FTZ R37, R12.reuse, R10 ;  /* 0x0000000a0c257220 */ /* 0x040fe20000410000 */
[----:B------:R-:W-:Y:S02]  /*110c0*/  IMAD.U32 R0, R3, 0x10000, RZ ;  /* 0x0001000003007824 */ /* 0x000fe400078e00ff */
[----:B------:R-:W-:Y:S01]  /*110d0*/  FFMA.FTZ R35, R12, R6, -R27 ;  /* 0x000000060c237223 */ /* 0x000fe2000001081b */
[----:B------:R-:W-:Y:S02]  /*110e0*/  IMAD.U32 R12, R21, 0x10000, RZ ;  /* 0x00010000150c7824 */ /* 0x000fe400078e00ff */
[----:B------:R-:W-:Y:S01]  /*110f0*/  FFMA.FTZ R25, R36, R4, R25 ;  /* 0x0000000424197223 */ /* 0x000fe20000010019 */
[----:B------:R-:W-:Y:S01]  /*11100*/  LOP3.LUT R9, R9, 0xffff0000, RZ, 0xc0, !PT ;  /* 0xffff000009097812 */ /* 0x000fe200078ec0ff */
[----:B------:R-:W-:Y:S01]  /*11110*/  IMAD.U32 R4, R13, 0x10000, RZ ;  /* 0x000100000d047824 */ /* 0x000fe200078e00ff */
[----:B------:R-:W-:Y:S01]  /*11120*/  LOP3.LUT R11, R11, 0xffff0000, RZ, 0xc0, !PT ;  /* 0xffff00000b0b7812 */ /* 0x000fe200078ec0ff */
[----:B------:R-:W-:Y:S01]  /*11130*/  FMUL.FTZ R27, R8, R30 ;  /* 0x0000001e081b7220 */ /* 0x000fe20000410000 */
[----:B------:R-:W-:Y:S01]  /*11140*/  FFMA.FTZ R10, R38, R6, R37 ;  /* 0x00000006260a7223 */ /* 0x000fe20000010025 */
[----:B------:R-:W-:Y:S01]  /*11150*/  LOP3.LUT R15, R15, 0xffff0000, RZ, 0xc0, !PT ;  /* 0xffff00000f0f7812 */ /* 0x000fe200078ec0ff */
[----:B------:R-:W-:Y:S01]  /*11160*/  FMUL.FTZ R31, R0, R30 ;  /* 0x0000001e001f7220 */ /* 0x000fe20000410000 */
[----:B------:R-:W-:Y:S01]  /*11170*/  LOP3.LUT R21, R21, 0xffff0000, RZ, 0xc0, !PT ;  /* 0xffff000015157812 */ /* 0x000fe200078ec0ff */
[----:B------:R-:W-:Y:S01]  /*11180*/  FMUL.FTZ R37, R12, R32 ;  /* 0x000000200c257220 */ /* 0x000fe20000410000 */
[----:B------:R-:W-:Y:S01]  /*11190*/  LOP3.LUT R3, R3, 0xffff0000, RZ, 0xc0, !PT ;  /* 0xffff000003037812 */ /* 0x000fe200078ec0ff */
[-C--:B------:R-:W-:Y:S01]  /*111a0*/  FFMA.FTZ R27, R0, R26.reuse, -R27 ;  /* 0x0000001a001b7223 */ /* 0x080fe2000001081b */
[----:B------:R-:W-:Y:S01]  /*111b0*/  LOP3.LUT R13, R13, 0xffff0000, RZ, 0xc0, !PT ;  /* 0xffff00000d0d7812 */ /* 0x000fe200078ec0ff */
[----:B------:R-:W-:Y:S01]  /*111c0*/  FFMA.FTZ R31, R8, R26, R31 ;  /* 0x0000001a081f7223 */ /* 0x000fe2000001001f */
[C---:B------:R-:W-:Y:S01]  /*111d0*/  FMUL.FTZ R39, R4.reuse, R32 ;  /* 0x0000002004277220 */ /* 0x040fe20000410000 */
[-C--:B------:R-:W-:Y:S01]  /*111e0*/  FFMA.FTZ R37, R4, R28.reuse, -R37 ;  /* 0x0000001c04257223 */ /* 0x080fe20000010825 */
        /* <DEDUP_REMOVED lines=19> */
.L_x_3784:
[----:B------:R-:W-:Y:S05]  /*11320*/  BSYNC B0 ;  /* 0x0000000000007941 */ /* 0x000fea0003800000 */
.L_x_3765:
[----:B------:R-:W-:Y:S01]  /*11330*/  @!PT LDS RZ, [RZ] ;  /* 0x00000000fffff984 */ /* 0x000fe20000000800 */
[----:B------:R-:W-:Y:S01]  /*11340*/  @!PT LDS RZ, [RZ] ;  /* 0x00000000fffff984 */ /* 0x000fe20000000800 */
[----:B------:R-:W-:Y:S01]  /*11350*/  @!PT LDS RZ, [RZ] ;  /* 0x00000000fffff984 */ /* 0x000fe20000000800 */
[----:B------:R-:W-:Y:S01]  /*11360*/  @!PT LDS RZ, [RZ] ;  /* 0x00000000fffff984 */ /* 0x000fe20000000800 */
[----:B------:R5:W-:Y:S06]  /*11370*/  MEMBAR.ALL.CTA ;  /* 0x0000000000007992 */ /* 0x000bec0000008000 */
[----:B-----5:R-:W5:Y:S01]  /*11380*/  FENCE.VIEW.ASYNC.S ;  /* 0x00000000000073c6 */ /* 0x020f620000000000 */
[----:B------:R-:W-:Y:S05]  /*11390*/  WARPSYNC.ALL ;  /* 0x0000000000007948 */ /* 0x000fea0003800000 */
[----:B-----5:R-:W-:Y:S06]  /*113a0*/  BAR.SYNC.DEFER_BLOCKING 0xd, 0x100 ;  /* 0x0344000000007b1d */ /* 0x020fec0000010000 */
.L_x_3763:
[----:B------:R-:W-:-:S13]  /*113b0*/  ISETP.NE.AND P0, PT, R212, 0x3, PT ;  /* 0x00000003d400780c */ /* 0x000fda0003f05270 */
[----:B------:R-:W-:Y:S05]  /*113c0*/  @!P0 BRA `(.L_x_3810) ;  /* 0x0000000000048947 */ /* 0x000fea0003800000 */
[----:B------:R-:W-:Y:S01]  /*113d0*/  BPT.TRAP 0x1 ;  /* 0x000000040000795c */ /* 0x000fe20000300000 */
.L_x_3810:
[----:B0123--:R-:W-:Y:S01]  /*113e0*/  IMAD R10, R217, 0x8, R16 ;  /* 0x00000008d90a7824 */ /* 0x00ffe200078e0210 */
[----:B----4-:R-:W-:-:S04]  /*113f0*/  SHF.L.U32 R3, R218, 0x1f, RZ ;  /* 0x0000001fda037819 */ /* 0x010fc800000006ff */
[----:B------:R0:W1:Y:S01]  /*11400*/  SYNCS.PHASECHK.TRANS64.TRYWAIT P2, [R10+URZ+0x36830], R3 ;  /* 0x036830030a0075a7 */ /* 0x000062000804017f */
[----:B------:R-:W-:Y:S05]  /*11410*/  @!P0 BRA `(.L_x_3811) ;  /* 0x0000000000048947 */ /* 0x000fea0003800000 */
[----:B------:R-:W-:Y:S01]  /*11420*/  BPT.TRAP 0x1 ;  /* 0x000000040000795c */ /* 0x000fe20000300000 */
.L_x_3811:
[----:B------:R-:W2:Y:S01]  /*11430*/  S2R R0, SR_TID.X ;  /* 0x0000000000007919 */ /* 0x000ea20000002100 */
[----:B------:R-:W-:Y:S01]  /*11440*/  IMAD.MOV.U32 R119, RZ, RZ, RZ ;  /* 0x000000ffff777224 */ /* 0x000fe200078e00ff */
[----:B--2---:R-:W-:-:S04]  /*11450*/  LOP3.LUT R0, R0, 0x7f, RZ, 0xc0, !PT ;  /* 0x0000007f00007812 */ /* 0x004fc800078ec0ff */
[----:B------:R-:W-:Y:S01]  /*11460*/  ISETP.NE.AND P1, PT, R0, RZ, PT ;  /* 0x000000ff0000720c */ /* 0x000fe20003f25270 */
[----:B-1----:R-:W-:-:S12]  /*11470*/  @P2 BRA `(.L_x_3812) ;  /* 0x0000000000082947 */ /* 0x002fd80003800000 */
[----:B------:R-:W1:Y:S02]  /*11480*/  SYNCS.PHASECHK.TRANS64.TRYWAIT P2, [R10+URZ+0x36830], R3 ;  /* 0x036830030a0075a7 */ /* 0x000e64000804017f */
[----:B-1----:R-:W-:Y:S05]  /*11490*/  @!P2 BRA `(.L_x_3813) ;  /* 0x0000017c0018a947 */ /* 0x002fea0003800000 */
.L_x_3812:
[----:B------:R-:W-:Y:S05]  /*114a0*/  WARPSYNC.ALL ;  /* 0x0000000000007948 */ /* 0x000fea0003800000 */
[----:B------:R-:W-:Y:S01]  /*114b0*/  VIADD R0, R16, 0x21400 ;  /* 0x0002140010007836 */ /* 0x000fe20000000000 */
[----:B------:R-:W-:Y:S01]  /*114c0*/  R2UR UR20, R2 ;  /* 0x00000000021472ca */ /* 0x000fe200000e0000 */
[----:B01----:R-:W-:Y:S01]  /*114d0*/  IMAD.MOV.U32 R3, RZ, RZ, 0x40000040 ;  /* 0x40000040ff037424 */ /* 0x003fe200078e00ff */
[----:B------:R-:W-:Y:S01]  /*114e0*/  WARPGROUP.ARRIVE ;  /* 0x00000000000079c5 */ /* 0x000fe20000000000 */
[----:B------:R-:W-:Y:S01]  /*114f0*/  UMOV UR5, 0x40000040 ;  /* 0x4000004000057882 */ /* 0x000fe20000000000 */
[----:B------:R-:W-:Y:S01]  /*11500*/  SHF.R.U32.HI R0, RZ, 0x4, R0 ;  /* 0x00000004ff007819 */ /* 0x000fe20000011600 */
[----:B------:R-:W-:Y:S01]  /*11510*/  IMAD.MOV.U32 R5, RZ, RZ, 0x40000040 ;  /* 0x40000040ff057424 */ /* 0x000fe200078e00ff */
[----:B------:R-:W-:Y:S01]  /*11520*/  R2UR UR7, R3 ;  /* 0x00000000030772ca */ /* 0x000fe200000e0000 */
[----:B------:R-:W-:Y:S01]  /*11530*/  UMOV UR23, UR5 ;  /* 0x0000000500177c82 */ /* 0x000fe20008000000 */
[----:B------:R-:W-:Y:S01]  /*11540*/  LOP3.LUT R0, R0, 0x3fff, RZ, 0xc0, !PT ;  /* 0x00003fff00007812 */ /* 0x000fe200078ec0ff */
[----:B------:R-:W-:Y:S01]  /*11550*/  IMAD.U32 R15, RZ, RZ, UR5 ;  /* 0x00000005ff0f7e24 */ /* 0x000fe2000f8e00ff */
[----:B------:R-:W-:Y:S01]  /*11560*/  UMOV UR9, UR23 ;  /* 0x0000001700097c82 */ /* 0x000fe20008000000 */
[----:B------:R-:W-:Y:S01]  /*11570*/  IMAD.MOV.U32 R7, RZ, RZ, 0x40000040 ;  /* 0x40000040ff077424 */ /* 0x000fe200078e00ff */
[----:B------:R-:W-:Y:S01]  /*11580*/  LOP3.LUT R220, R0, 0x10000, RZ, 0xfc, !PT ;  /* 0x0001000000dc7812 */ /* 0x000fe200078efcff */
[----:B------:R-:W-:Y:S01]  /*11590*/  ULOP3.LUT UR20, UR20, 0x10000, URZ, 0xfc, !UPT ;  /* 0x0001000014147892 */ /* 0x000fe2000f8efc3f */
[----:B------:R-:W-:Y:S01]  /*115a0*/  IMAD.MOV.U32 R9, RZ, RZ, 0x40000040 ;  /* 0x40000040ff097424 */ /* 0x000fe200078e00ff */
[----:B------:R-:W-:Y:S01]  /*115b0*/  UMOV UR13, UR23 ;  /* 0x00000017000d7c82 */ /* 0x000fe20008000000 */
[----:B------:R-:W-:Y:S01]  /*115c0*/  R2UR UR11, R7 ;  /* 0x00000000070b72ca */ /* 0x000fe200000e0000 */
[----:B------:R-:W-:Y:S01]  /*115d0*/  IMAD R2, R217, 0xa80, R220 ;  /* 0x00000a80d9027824 */ /* 0x000fe200078e02dc */
[----:B------:R-:W-:Y:S01]  /*115e0*/  UMOV UR17, UR23 ;  /* 0x0000001700117c82 */ /* 0x000fe20008000000 */
[----:B------:R-:W-:Y:S01]  /*115f0*/  R2UR UR19, R9 ;  /* 0x00000000091372ca */ /* 0x000fe200000e0000 */
[----:B------:R-:W-:Y:S01]  /*11600*/  UMOV UR4, UR20 ;  /* 0x0000001400047c82 */ /* 0x000fe20008000000 */
[C---:B------:R-:W-:Y:S01]  /*11610*/  VIADD R4, R2.reuse, 0x80 ;  /* 0x0000008002047836 */ /* 0x040fe20000000000 */
[C---:B------:R-:W-:Y:S01]  /*11620*/  R2UR UR6, R2.reuse ;  /* 0x00000000020672ca */ /* 0x040fe200000e0000 */
[----:B------:R-:W-:Y:S01]  /*11630*/  UMOV UR22, UR4 ;  /* 0x0000000400167c82 */ /* 0x000fe20008000000 */
[----:B------:R-:W-:Y:S01]  /*11640*/  IMAD.U32 R14, RZ, RZ, UR4 ;  /* 0x00000004ff0e7e24 */ /* 0x000fe2000f8e00ff */
[----:B------:R-:W-:Y:S01]  /*11650*/  UMOV UR8, UR22 ;  /* 0x0000001600087c82 */ /* 0x000fe20008000000 */
[C---:B------:R-:W-:Y:S01]  /*11660*/  VIADD R6, R2.reuse, 0x180 ;  /* 0x0000018002067836 */ /* 0x040fe20000000000 */
[----:B------:R-:W-:Y:S01]  /*11670*/  UMOV UR12, UR22 ;  /* 0x00000016000c7c82 */ /* 0x000fe20008000000 */
[----:B------:R-:W-:Y:S01]  /*11680*/  VIADD R8, R2, 0x280 ;  /* 0x0000028002087836 */ /* 0x000fe20000000000 */
[----:B------:R-:W-:Y:S01]  /*11690*/  UMOV UR16, UR22 ;  /* 0x0000001600107c82 */ /* 0x000fe20008000000 */
[----:B------:R-:W-:Y:S01]  /*116a0*/  IMAD.MOV.U32 R7, RZ, RZ, 0x40000040 ;  /* 0x40000040ff077424 */ /* 0x000fe200078e00ff */
[----:B------:R-:W-:Y:S01]  /*116b0*/  R2UR UR10, R6 ;  /* 0x00000000060a72ca */ /* 0x000fe200000e0000 */
[----:B------:R-:W-:Y:S01]  /*116c0*/  VIADD R6, R2, 0x2 ;  /* 0x0000000202067836 */ /* 0x000fe20000000000 */
[----:B------:R-:W-:Y:S01]  /*116d0*/  R2UR UR18, R8 ;  /* 0x00000000081272ca */ /* 0x000fe200000e0000 */
[----:B------:R-:W-:Y:S01]  /*116e0*/  UMOV UR25, 0x40000040 ;  /* 0x4000004000197882 */ /* 0x000fe20000000000 */
[----:B------:R-:W-:Y:S01]  /*116f0*/  HGMMA.64x16x16.F32.BF16 R72, gdesc[UR4], RZ, !UPT, gsb0 ;  /* 0x00200000044879f0 */ /* 0x000fe2000c0018ff */
[----:B------:R-:W-:Y:S01]  /*11700*/  R2UR UR6, R4 ;  /* 0x00000000040672ca */ /* 0x000fe200000e0000 */
[----:B------:R-:W-:Y:S01]  /*11710*/  UMOV UR4, UR22 ;  /* 0x0000001600047c82 */ /* 0x000fe20008000000 */
[----:B------:R-:W-:Y:S01]  /*11720*/  R2UR UR7, R5 ;  /* 0x00000000050772ca */ /* 0x000fe200000e0000 */
[----:B------:R-:W-:Y:S01]  /*11730*/  UMOV UR5, UR23 ;  /* 0x0000001700057c82 */ /* 0x000fe20008000000 */
[----:B------:R-:W-:Y:S01]  /*11740*/  VIADD R4, R2, 0x100 ;  /* 0x0000010002047836 */ /* 0x000fe20000000000 */
[----:B------:R-:W-:Y:S01]  /*11750*/  R2UR UR26, R6 ;  /* 0x00000000061a72ca */ /* 0x000fe200000e0000 */
[----:B------:R-:W-:Y:S01]  /*11760*/  IMAD.MOV.U32 R5, RZ, RZ, 0x40000040 ;  /* 0x40000040ff057424 */ /* 0x000fe200078e00ff */
[----:B------:R-:W-:Y:S01]  /*11770*/  R2UR UR27, R7 ;  /* 0x00000000071b72ca */ /* 0x000fe200000e0000 */
[C---:B------:R-:W-:Y:S01]  /*11780*/  VIADD R6, R2.reuse, 0x102 ;  /* 0x0000010202067836 */ /* 0x040fe20000000000 */
[----:B------:R0:W-:Y:S01]  /*11790*/  STL.64 [R1], R14 ;  /* 0x0000000e01007387 */ /* 0x0001e20000100a00 */
[----:B------:R-:W-:Y:S01]  /*117a0*/  IMAD.MOV.U32 R7, RZ, RZ, 0x40000040 ;  /* 0x40000040ff077424 */ /* 0x000fe200078e00ff */
[----:B------:R-:W-:Y:S01]  /*117b0*/  UIADD3 UR40, UR20, 0x804, URZ ;  /* 0x0000080414287890 */ /* 0x000fe2000fffe03f */
[----:B------:R-:W-:Y:S01]  /*117c0*/  VIADD R8, R2, 0x282 ;  /* 0x0000028202087836 */ /* 0x000fe20000000000 */
[----:B------:R-:W-:Y:S01]  /*117d0*/  UMOV UR41, 0x40000040 ;  /* 0x4000004000297882 */ /* 0x000fe20000000000 */
[----:B------:R-:W-:Y:S01]  /*117e0*/  IMAD.MOV.U32 R9, RZ, RZ, 0x40000040 ;  /* 0x40000040ff097424 */ /* 0x000fe200078e00ff */
[----:B------:R-:W-:Y:S01]  /*117f0*/  UIADD3 UR36, UR20, 0x806, URZ ;  /* 0x0000080614247890 */ /* 0x000fe2000fffe03f */
[----:B------:R-:W-:Y:S01]  /*11800*/  IMAD.MOV.U32 R3, RZ, RZ, 0x40000040 ;  /* 0x40000040ff037424 */ /* 0x000fe200078e00ff */
[----:B------:R-:W-:Y:S01]  /*11810*/  UMOV UR37, 0x40000040 ;  /* 0x4000004000257882 */ /* 0x000fe20000000000 */
[----:B------:R-:W-:Y:S01]  /*11820*/  P2R R12, PR, RZ, 0x2 ;  /* 0x00000002ff0c7803 */ /* 0x000fe20000000000 */
[----:B------:R-:W-:Y:S01]  /*11830*/  BSSY B0, `(.L_x_3814) ;  /* 0x00009d8000007945 */ /* 0x000fe20003800000 */
[----:B------:R-:W-:Y:S01]  /*11840*/  P2R R11, PR, RZ, 0x1 ;  /* 0x00000001ff0b7803 */ /* 0x000fe20000000000 */
[----:B0-----:R-:W-:-:S02]  /*11850*/  IMAD.U32 R15, RZ, RZ, UR25 ;  /* 0x00000019ff0f7e24 */ /* 0x001fc4000f8e00ff */
        /* <DEDUP_REMOVED lines=18> */
[----:B------:R-:W-:Y:S01]  /*11980*/  IMAD.MOV.U32 R86, RZ, RZ, R119 ;  /* 0x000000ffff567224 */ /* 0x000fe200078e0077 */
[----:B------:R-:W-:Y:S01]  /*11990*/  HGMMA.64x16x16.F32.BF16 R64, gdesc[UR4], RZ, !UPT, gsb0 ;  /* 0x00200000044079f0 */ /* 0x000fe2000c0018ff */
[----:B------:R-:W-:Y:S01]  /*119a0*/  R2UR UR6, R4 ;  /* 0x00000000040672ca */ /* 0x000fe200000e0000 */
[----:B------:R-:W-:Y:S01]  /*119b0*/  UMOV UR4, UR22 ;  /* 0x0000001600047c82 */ /* 0x000fe20008000000 */
[----:B------:R-:W-:Y:S01]  /*119c0*/  R2UR UR7, R5 ;  /* 0x00000000050772ca */ /* 0x000fe200000e0000 */
[----:B------:R-:W-:Y:S01]  /*119d0*/  UMOV UR5, UR23 ;  /* 0x0000001700057c82 */ /* 0x000fe20008000000 */
[----:B------:R-:W-:-:S02]  /*119e0*/  VIADD R4, R2, 0x200 ;  /* 0x0000020002047836 */ /* 0x000fc40000000000 */
[----:B------:R-:W-:Y:S02]  /*119f0*/  IMAD.MOV.U32 R5, RZ, RZ, 0x40000040 ;  /* 0x40000040ff057424 */ /* 0x000fe400078e00ff */
[--C-:B------:R-:W-:Y:S01]  /*11a00*/  IMAD.MOV.U32 R84, RZ, RZ, R119.reuse ;  /* 0x000000ffff547224 */ /* 0x100fe200078e0077 */
[----:B------:R-:W-:Y:S01]  /*11a10*/  R2UR UR14, R4 ;  /* 0x00000000040e72ca */ /* 0x000fe200000e0000 */
[----:B------:R-:W-:Y:S01]  /*11a20*/  VIADD R4, R2, 0x300 ;  /* 0x0000030002047836 */ /* 0x000fe20000000000 */
[----:B------:R-:W-:Y:S01]  /*11a30*/  R2UR UR15, R5 ;  /* 0x00000000050f72ca */ /* 0x000fe200000e0000 */
[----:B------:R-:W-:Y:S02]  /*11a40*/  IMAD.MOV.U32 R5, RZ, RZ, 0x40000040 ;  /* 0x40000040ff057424 */ /* 0x000fe400078e00ff */
[--C-:B------:R-:W-:Y:S02]  /*11a50*/  IMAD.MOV.U32 R82, RZ, RZ, R119.reuse ;  /* 0x000000ffff527224 */ /* 0x100fe400078e0077 */
[----:B------:R-:W-:Y:S01]  /*11a60*/  IMAD.MOV.U32 R80, RZ, RZ, R119 ;  /* 0x000000ffff507224 */ /* 0x000fe200078e0077 */
[----:B------:R-:W-:-:S02]  /*11a70*/  WARPGROUP.DEPBAR.LE gsb0, 0x0 ;  /* 0x00008000000079c5 */ /* 0x000fc40000010000 */
[----:B------:R-:W-:-:S06]  /*11a80*/  WARPGROUP.ARRIVE ;  /* 0x00000000000079c5 */ /* 0x000fcc0000000000 */
[----:B------:R-:W-:Y:S01]  /*11a90*/  HGMMA.64x16x16.F32.BF16 R56, gdesc[UR4], RZ, !UPT, gsb0 ;  /* 0x00200000043879f0 */ /* 0x000fe2000c0018ff */
[----:B------:R-:W-:Y:S01]  /*11aa0*/  R2UR UR6, R4 ;  /* 0x00000000040672ca */ /* 0x000fe200000e0000 */
[----:B------:R-:W-:Y:S01]  /*11ab0*/  UMOV UR4, UR22 ;  /* 0x0000001600047c82 */ /* 0x000fe20008000000 */
[----:B------:R-:W-:Y:S01]  /*11ac0*/  R2UR UR7, R5 ;  /* 0x00000000050772ca */ /* 0x000fe200000e0000 */
[----:B------:R-:W-:Y:S01]  /*11ad0*/  UMOV UR5, UR23 ;  /* 0x0000001700057c82 */ /* 0x000fe20008000000 */
[----:B------:R-:W-:Y:S01]  /*11ae0*/  VIADD R4, R2, 0x82 ;  /* 0x0000008202047836 */ /* 0x000fe20000000000 */
[----:B------:R-:W-:Y:S01]  /*11af0*/  UMOV UR23, UR25 ;  /* 0x0000001900177c82 */ /* 0x000fe20008000000 */
[----:B------:R-:W-:Y:S01]  /*11b00*/  IMAD.MOV.U32 R5, RZ, RZ, 0x40000040 ;  /* 0x40000040ff057424 */ /* 0x000fe200078e00ff */
[----:B------:R-:W-:Y:S02]  /*11b10*/  WARPGROUP.DEPBAR.LE gsb0, 0x0 ;  /* 0x00008000000079c5 */ /* 0x000fe40000010000 */
[----:B------:R-:W-:-:S06]  /*11b20*/  WARPGROUP.ARRIVE ;  /* 0x00000000000079c5 */ /* 0x000fcc0000000000 */
[----:B------:R-:W-:Y:S01]  /*11b30*/  HGMMA.64x16x16.F32.BF16 R48, gdesc[UR8], RZ, !UPT, gsb0 ;  /* 0x00200000083079f0 */ /* 0x000fe2000c0018ff */
[----:B------:R-:W-:Y:S01]  /*11b40*/  UIADD3 UR8, UR20, 0x2, URZ ;  /* 0x0000000214087890 */ /* 0x000fe2000fffe03f */
[----:B------:R-:W-:-:S06]  /*11b50*/  UMOV UR9, UR23 ;  /* 0x0000001700097c82 */ /* 0x000fcc0008000000 */
[----:B------:R-:W-:Y:S02]  /*11b60*/  UMOV UR24, UR8 ;  /* 0x0000000800187c82 */ /* 0x000fe40008000000 */
[----:B------:R-:W-:Y:S01]  /*11b70*/  UMOV UR22, UR24 ;  /* 0x0000001800167c82 */ /* 0x000fe20008000000 */
[----:B------:R-:W-:Y:S01]  /*11b80*/  IMAD.U32 R14, RZ, RZ, UR24 ;  /* 0x00000018ff0e7e24 */ /* 0x000fe2000f8e00ff */
[----:B------:R-:W-:-:S04]  /*11b90*/  UMOV UR8, UR22 ;  /* 0x0000001600087c82 */ /* 0x000fc80008000000 */
[----:B------:R0:W-:Y:S01]  /*11ba0*/  STL.64 [R1+0x60], R14 ;  /* 0x0000600e01007387 */ /* 0x0001e20000100a00 */
        /* <DEDUP_REMOVED lines=269> */
[----:B------:R-:W-:Y:S02]  /*12c80*/  UMOV UR17, UR23 ;  /* 0x0000001700117c82 */ /* 0x000fe40008000000 */
        /* <DEDUP_REMOVED lines=11> */
[----:B------:R-:W-:Y:S01]  /*12d40*/  R2UR UR18, R4 ;  /* 0x00000000041272ca */ /* 0x000fe200000e0000 */
[----:B------:R-:W-:Y:S01]  /*12d50*/  UMOV UR4, UR22 ;  /* 0x0000001600047c82 */ /* 0x000fe20008000000 */
[----:B------:R-:W-:Y:S01]  /*12d60*/  R2UR UR19, R5 ;  /* 0x00000000051372ca */ /* 0x000fe200000e0000 */
[----:B------:R-:W-:Y:S01]  /*12d70*/  UMOV UR16, UR22 ;  /* 0x0000001600107c82 */ /* 0x000fe20008000000 */
[----:B------:R-:W-:-:S02]  /*12d80*/  VIADD R4, R2, 0x682 ;  /* 0x0000068202047836 */ /* 0x000fc40000000000 */
[----:B------:R-:W-:Y:S02]  /*12d90*/  IMAD.MOV.U32 R5, RZ, RZ, 0x40000040 ;  /* 0x40000040ff057424 */ /* 0x000fe400078e00ff */
        /* <DEDUP_REMOVED lines=202> */
[----:B------:R-:W-:Y:S01]  /*13a40*/  UMOV UR4, UR22 ;  /* 0x0000001600047c82 */ /* 0x000fe20008000000 */
[----:B------:R-:W-:-:S03]  /*13a50*/  UMOV UR16, UR22 ;  /* 0x0000001600107c82 */ /* 0x000fc60008000000 */
        /* <DEDUP_REMOVED lines=213> */
[----:B------:R-:W-:Y:S01]  /*147b0*/  WARPGROUP.ARRIVE ;  /* 0x00000000000079c5 */ /* 0x000fe20000000000 */
[----:B------:R-:W-:Y:S01]  /*147c0*/  FSEL R81, R72, -INF , P2 ;  /* 0xff80000048517808 */ /* 0x000fe20001000000 */
[--C-:B------:R-:W-:Y:S01]  /*147d0*/  IMAD.MOV.U32 R72, RZ, RZ, R119.reuse ;  /* 0x000000ffff487224 */ /* 0x100fe200078e0077 */
[----:B------:R-:W-:Y:S02]  /*147e0*/  FSEL R6, R73, -INF , P3 ;  /* 0xff80000049067808 */ /* 0x000fe40001800000 */
[----:B------:R-:W-:Y:S01]  /*147f0*/  FSEL R73, R76, -INF , P4 ;  /* 0xff8000004c497808 */ /* 0x000fe20002000000 */
[----:B------:R-:W-:Y:S01]  /*14800*/  HGMMA.64x16x16.F32.BF16 R64, gdesc[UR4], R64, gsb0 ;  /* 0x00200000044079f0 */ /* 0x000fe20008001840 */
[----:B------:R-:W-:Y:S01]  /*14810*/  R2UR UR6, R4 ;  /* 0x00000000040672ca */ /* 0x000fe200000e0000 */
[----:B------:R-:W-:Y:S01]  /*14820*/  UMOV UR4, UR36 ;  /* 0x0000002400047c82 */ /* 0x000fe20008000000 */
[----:B------:R-:W-:Y:S01]  /*14830*/  R2UR UR7, R5 ;  /* 0x00000000050772ca */ /* 0x000fe200000e0000 */
[----:B------:R-:W-:Y:S01]  /*14840*/  UMOV UR5, UR37 ;  /* 0x0000002500057c82 */ /* 0x000fe20008000000 */
[----:B------:R-:W-:Y:S01]  /*14850*/  VIADD R4, R2, 0x886 ;  /* 0x0000088602047836 */ /* 0x000fe20000000000 */
[----:B------:R-:W-:Y:S01]  /*14860*/  FMNMX.FTZ R0, R81, R6, !PT ;  /* 0x0000000651007209 */ /* 0x000fe20007810000 */
[----:B------:R-:W-:Y:S01]  /*14870*/  IMAD.MOV.U32 R5, RZ, RZ, 0x40000040 ;  /* 0x40000040ff057424 */ /* 0x000fe200078e00ff */
[----:B------:R-:W-:Y:S01]  /*14880*/  FSEL R77, R77, -INF , P5 ;  /* 0xff8000004d4d7808 */ /* 0x000fe20002800000 */
[----:B------:R-:W-:Y:S01]  /*14890*/  IMAD.MOV.U32 R76, RZ, RZ, R119 ;  /* 0x000000ffff4c7224 */ /* 0x000fe200078e0077 */
[----:B------:R-:W-:-:S02]  /*148a0*/  FMNMX.FTZ R0, R73, R0, !PT ;  /* 0x0000000049007209 */ /* 0x000fc40007810000 */
[----:B------:R-:W-:Y:S02]  /*148b0*/  FSEL R75, R75, -INF , P3 ;  /* 0xff8000004b4b7808 */ /* 0x000fe40001800000 */
[----:B------:R-:W-:Y:S02]  /*148c0*/  ISETP.GT.AND P3, PT, R8, 0x11, PT ;  /* 0x000000110800780c */ /* 0x000fe40003f64270 */
[----:B------:R-:W-:Y:S02]  /*148d0*/  FMNMX.FTZ R0, R77, R0, !PT ;  /* 0x000000004d007209 */ /* 0x000fe40007810000 */
[----:B------:R-:W-:Y:S01]  /*148e0*/  FSEL R9, R78, -INF , P4 ;  /* 0xff8000004e097808 */ /* 0x000fe20002000000 */
[----:B------:R-:W-:Y:S01]  /*148f0*/  IMAD.MOV.U32 R78, RZ, RZ, R119 ;  /* 0x000000ffff4e7224 */ /* 0x000fe200078e0077 */
[----:B------:R-:W-:Y:S02]  /*14900*/  ISETP.GT.AND P4, PT, R8, 0x18, PT ;  /* 0x000000180800780c */ /* 0x000fe40003f84270 */
[----:B------:R-:W-:-:S02]  /*14910*/  FSEL R79, R79, -INF , P5 ;  /* 0xff8000004f4f7808 */ /* 0x000fc40002800000 */
[----:B------:R-:W-:Y:S02]  /*14920*/  ISETP.GT.AND P5, PT, R8, 0x19, PT ;  /* 0x000000190800780c */ /* 0x000fe40003fa4270 */
[----:B------:R-:W-:Y:S01]  /*14930*/  FSEL R7, R74, -INF , P2 ;  /* 0xff8000004a077808 */ /* 0x000fe20001000000 */
[--C-:B------:R-:W-:Y:S01]  /*14940*/  IMAD.MOV.U32 R74, RZ, RZ, R119.reuse ;  /* 0x000000ffff4a7224 */ /* 0x100fe200078e0077 */
[----:B------:R-:W-:Y:S01]  /*14950*/  ISETP.GT.AND P2, PT, R8, 0x20, PT ;  /* 0x000000200800780c */ /* 0x000fe20003f44270 */
[----:B------:R-:W-:Y:S02]  /*14960*/  WARPGROUP.DEPBAR.LE gsb0, 0x0 ;  /* 0x00008000000079c5 */ /* 0x000fe40000010000 */
[----:B------:R-:W-:Y:S01]  /*14970*/  WARPGROUP.ARRIVE ;  /* 0x00000000000079c5 */ /* 0x000fe20000000000 */
[----:B------:R-:W-:Y:S01]  /*14980*/  FSEL R89, R64, -INF , P6 ;  /* 0xff80000040597808 */ /* 0x000fe20003000000 */
[----:B------:R-:W-:Y:S01]  /*14990*/  IMAD.MOV.U32 R64, RZ, RZ, R119 ;  /* 0x000000ffff407224 */ /* 0x000fe200078e0077 */
[----:B------:R-:W-:-:S02]  /*149a0*/  FSEL R65, R65, -INF , P3 ;  /* 0xff80000041417808 */ /* 0x000fc40001800000 */
[----:B------:R-:W-:Y:S01]  /*149b0*/  FMNMX.FTZ R0, R89, R0, !PT ;  /* 0x0000000059007209 */ /* 0x000fe20007810000 */
[----:B------:R-:W-:Y:S01]  /*149c0*/  HGMMA.64x16x16.F32.BF16 R56, gdesc[UR4], R56, gsb0 ;  /* 0x00200000043879f0 */ /* 0x000fe20008001838 */
[----:B------:R-:W-:Y:S01]  /*149d0*/  R2UR UR6, R4 ;  /* 0x00000000040672ca */ /* 0x000fe200000e0000 */
[----:B------:R-:W-:Y:S01]  /*149e0*/  UMOV UR4, UR36 ;  /* 0x0000002400047c82 */ /* 0x000fe20008000000 */
[----:B------:R-:W-:Y:S01]  /*149f0*/  R2UR UR7, R5 ;  /* 0x00000000050772ca */ /* 0x000fe200000e0000 */
[----:B------:R-:W-:Y:S01]  /*14a00*/  UMOV UR5, UR37 ;  /* 0x0000002500057c82 */ /* 0x000fe20008000000 */
[----:B------:R-:W-:Y:S01]  /*14a10*/  VIADD R4, R2, 0x986 ;  /* 0x0000098602047836 */ /* 0x000fe20000000000 */
[----:B------:R-:W-:Y:S01]  /*14a20*/  FSEL R85, R68, -INF , P4 ;  /* 0xff80000044557808 */ /* 0x000fe20002000000 */
[----:B------:R-:W-:Y:S01]  /*14a30*/  IMAD.MOV.U32 R5, RZ, RZ, 0x40000040 ;  /* 0x40000040ff057424 */ /* 0x000fe200078e00ff */
[----:B------:R-:W-:Y:S01]  /*14a40*/  FMNMX.FTZ R0, R65, R0, !PT ;  /* 0x0000000041007209 */ /* 0x000fe20007810000 */
[----:B------:R-:W-:Y:S01]  /*14a50*/  VIADD R2, R2, 0xa06 ;  /* 0x00000a0602027836 */ /* 0x000fe20000000000 */
[----:B------:R-:W-:Y:S01]  /*14a60*/  R2UR UR10, R4 ;  /* 0x00000000040a72ca */ /* 0x000fe200000e0000 */
[----:B------:R-:W-:Y:S01]  /*14a70*/  IMAD.MOV.U32 R68, RZ, RZ, R119 ;  /* 0x000000ffff447224 */ /* 0x000fe200078e0077 */
[----:B------:R-:W-:-:S02]  /*14a80*/  R2UR UR11, R5 ;  /* 0x00000000050b72ca */ /* 0x000fc400000e0000 */
[----:B------:R-:W-:Y:S02]  /*14a90*/  FSEL R69, R69, -INF , P5 ;  /* 0xff80000045457808 */ /* 0x000fe40002800000 */
        /* <DEDUP_REMOVED lines=8> */
[----:B------:R-:W-:Y:S01]  /*14b20*/  ISETP.GT.AND P3, PT, R8, 0x30, PT ;  /* 0x000000300800780c */ /* 0x000fe20003f64270 */
[----:B------:R-:W-:Y:S02]  /*14b30*/  WARPGROUP.DEPBAR.LE gsb0, 0x0 ;  /* 0x00008000000079c5 */ /* 0x000fe40000010000 */
[----:B------:R-:W-:Y:S01]  /*14b40*/  WARPGROUP.ARRIVE ;  /* 0x00000000000079c5 */ /* 0x000fe20000000000 */
[----:B------:R-:W-:Y:S01]  /*14b50*/  FSEL R83, R56, -INF , P2 ;  /* 0xff80000038537808 */ /* 0x000fe20001000000 */
[--C-:B------:R-:W-:Y:S01]  /*14b60*/  IMAD.MOV.U32 R56, RZ, RZ, R119.reuse ;  /* 0x000000ffff387224 */ /* 0x100fe200078e0077 */
[----:B------:R-:W-:Y:S01]  /*14b70*/  FSEL R87, R60, -INF , P5 ;  /* 0xff8000003c577808 */ /* 0x000fe20002800000 */
[--C-:B------:R-:W-:Y:S01]  /*14b80*/  IMAD.MOV.U32 R60, RZ, RZ, R119.reuse ;  /* 0x000000ffff3c7224 */ /* 0x100fe200078e0077 */
[----:B------:R-:W-:Y:S01]  /*14b90*/  FMNMX.FTZ R0, R83, R0, !PT ;  /* 0x0000000053007209 */ /* 0x000fe20007810000 */
[----:B------:R-:W-:Y:S01]  /*14ba0*/  HGMMA.64x16x16.F32.BF16 R48, gdesc[UR4], R48, gsb0 ;  /* 0x00200000043079f0 */ /* 0x000fe20008001830 */
[----:B------:R-:W-:Y:S01]  /*14bb0*/  R2UR UR7, R3 ;  /* 0x00000000030772ca */ /* 0x000fe200000e0000 */
[----:B------:R-:W-:Y:S01]  /*14bc0*/  UMOV UR4, UR36 ;  /* 0x0000002400047c82 */ /* 0x000fe20008000000 */
[----:B------:R-:W-:Y:S01]  /*14bd0*/  R2UR UR6, R2 ;  /* 0x00000000020672ca */ /* 0x000fe200000e0000 */
[----:B------:R-:W-:Y:S01]  /*14be0*/  UMOV UR5, UR37 ;  /* 0x0000002500057c82 */ /* 0x000fe20008000000 */
[----:B------:R-:W-:Y:S01]  /*14bf0*/  FSEL R3, R66, -INF , P6 ;  /* 0xff80000042037808 */ /* 0x000fe20003000000 */
[----:B------:R-:W-:Y:S01]  /*14c00*/  IMAD.MOV.U32 R66, RZ, RZ, R119 ;  /* 0x000000ffff427224 */ /* 0x000fe200078e0077 */
[----:B------:R-:W-:-:S02]  /*14c10*/  ISETP.GT.AND P6, PT, R8, 0x21, PT ;  /* 0x000000210800780c */ /* 0x000fc40003fc4270 */
[----:B------:R-:W-:Y:S02]  /*14c20*/  FSEL R93, R61, -INF , P4 ;  /* 0xff8000003d5d7808 */ /* 0x000fe40002000000 */
[----:B------:R-:W-:Y:S02]  /*14c30*/  FSEL R57, R57, -INF , P6 ;  /* 0xff80000039397808 */ /* 0x000fe40003000000 */
[----:B0-----:R-:W-:Y:S01]  /*14c40*/  FSEL R15, R58, -INF , P2 ;  /* 0xff8000003a0f7808 */ /* 0x001fe20001000000 */
[----:B------:R-:W-:Y:S01]  /*14c50*/  IMAD.MOV.U32 R58, RZ, RZ, R119 ;  /* 0x000000ffff3a7224 */ /* 0x000fe200078e0077 */
[----:B------:R-:W-:Y:S02]  /*14c60*/  FMNMX.FTZ R0, R57, R0, !PT ;  /* 0x0000000039007209 */ /* 0x000fe40007810000 */
[----:B------:R-:W-:Y:S02]  /*14c70*/  ISETP.GT.AND P2, PT, R8, 0x31, PT ;  /* 0x000000310800780c */ /* 0x000fe40003f44270 */
[----:B------:R-:W-:-:S02]  /*14c80*/  FMNMX.FTZ R0, R87, R0, !PT ;  /* 0x0000000057007209 */ /* 0x000fc40007810000 */
[----:B------:R-:W-:Y:S02]  /*14c90*/  FSEL R59, R59, -INF , P6 ;  /* 0xff8000003b3b7808 */ /* 0x000fe40003000000 */
[----:B------:R-:W-:Y:S02]  /*14ca0*/  FMNMX.FTZ R0, R93, R0, !PT ;  /* 0x000000005d007209 */ /* 0x000fe40007810000 */
[----:B------:R-:W-:Y:S02]  /*14cb0*/  ISETP.GT.AND P6, PT, R8, 0x38, PT ;  /* 0x000000380800780c */ /* 0x000fe40003fc4270 */
        /* <DEDUP_REMOVED lines=14> */
[----:B------:R-:W-:-:S02]  /*14da0*/  FMNMX.FTZ R0, R61, R0, !PT ;  /* 0x000000003d007209 */ /* 0x000fc40007810000 */
[----:B------:R-:W-:Y:S02]  /*14db0*/  FSEL R53, R53, -INF , P5 ;  /* 0xff80000035357808 */ /* 0x000fe40002800000 */
[----:B------:R-:W-:Y:S02]  /*14dc0*/  FMNMX.FTZ R0, R95, R0, !PT ;  /* 0x000000005f007209 */ /* 0x000fe40007810000 */
[----:B------:R-:W-:Y:S01]  /*14dd0*/  FSEL R49, R50, -INF , P3 ;  /* 0xff80000032317808 */ /* 0x000fe20001800000 */
[----:B------:R-:W-:Y:S01]  /*14de0*/  IMAD.MOV.U32 R50, RZ, RZ, R119 ;  /* 0x000000ffff327224 */ /* 0x000fe200078e0077 */
[----:B------:R-:W-:Y:S02]  /*14df0*/  ISETP.GT.AND P3, PT, R8, 0x41, PT ;  /* 0x000000410800780c */ /* 0x000fe40003f64270 */
[----:B------:R-:W-:Y:S02]  /*14e00*/  FMNMX.FTZ R0, R53, R0, !PT ;  /* 0x0000000035007209 */ /* 0x000fe40007810000 */
        /* <DEDUP_REMOVED lines=10> */
[----:B------:R-:W-:Y:S01]  /*14eb0*/  FSEL R101, R44, -INF , P2 ;  /* 0xff8000002c657808 */ /* 0x000fe20001000000 */
[----:B------:R-:W-:Y:S01]  /*14ec0*/  IMAD.MOV.U32 R44, RZ, RZ, R119 ;  /* 0x000000ffff2c7224 */ /* 0x000fe200078e0077 */
[----:B------:R-:W-:Y:S02]  /*14ed0*/  FMNMX.FTZ R0, R99, R0, !PT ;  /* 0x0000000063007209 */ /* 0x000fe40007810000 */
[----:B------:R-:W-:Y:S02]  /*14ee0*/  FSEL R103, R45, -INF , P1 ;  /* 0xff8000002d677808 */ /* 0x000fe40000800000 */
[----:B------:R-:W-:Y:S02]  /*14ef0*/  FMNMX.FTZ R0, R101, R0, !PT ;  /* 0x0000000065007209 */ /* 0x000fe40007810000 */
[----:B------:R-:W-:-:S02]  /*14f00*/  ISETP.GT.AND P1, PT, R8, 0x51, PT ;  /* 0x000000510800780c */ /* 0x000fc40003f24270 */
[----:B------:R-:W-:Y:S02]  /*14f10*/  FMNMX.FTZ R0, R103, R0, !PT ;  /* 0x0000000067007209 */ /* 0x000fe40007810000 */
[----:B------:R-:W-:Y:S02]  /*14f20*/  FSEL R43, R43, -INF , P3 ;  /* 0xff8000002b2b7808 */ /* 0x000fe40001800000 */
[----:B------:R-:W-:Y:S02]  /*14f30*/  ISETP.GT.AND P3, PT, R8, 0x60, PT ;  /* 0x000000600800780c */ /* 0x000fe40003f64270 */
[----:B------:R-:W-:Y:S01]  /*14f40*/  FSEL R45, R42, -INF , P4 ;  /* 0xff8000002a2d7808 */ /* 0x000fe20002000000 */
[--C-:B------:R-:W-:Y:S01]  /*14f50*/  IMAD.MOV.U32 R42, RZ, RZ, R119.reuse ;  /* 0x000000ffff2a7224 */ /* 0x100fe200078e0077 */
[----:B------:R-:W-:Y:S02]  /*14f60*/  ISETP.GT.AND P4, PT, R8, 0x61, PT ;  /* 0x000000610800780c */ /* 0x000fe40003f84270 */
[----:B------:R-:W-:Y:S01]  /*14f70*/  FSEL R41, R54, -INF , P6 ;  /* 0xff80000036297808 */ /* 0x000fe20003000000 */
[----:B------:R-:W-:Y:S01]  /*14f80*/  IMAD.MOV.U32 R54, RZ, RZ, R119 ;  /* 0x000000ffff367224 */ /* 0x000fe200078e0077 */
[----:B------:R-:W-:-:S02]  /*14f90*/  ISETP.GT.AND P6, PT, R8, 0x69, PT ;  /* 0x000000690800780c */ /* 0x000fc40003fc4270 */
[----:B------:R-:W-:Y:S01]  /*14fa0*/  P2R R40, PR, RZ, 0x2 ;  /* 0x00000002ff287803 */ /* 0x000fe20000000000 */
        /* <DEDUP_REMOVED lines=8> */
[----:B------:R-:W-:Y:S01]  /*15030*/  FSEL R33, R46, -INF , P2 ;  /* 0xff8000002e217808 */ /* 0x000fe20001000000 */
[----:B------:R-:W-:Y:S01]  /*15040*/  IMAD.MOV.U32 R46, RZ, RZ, R119 ;  /* 0x000000ffff2e7224 */ /* 0x000fe200078e0077 */
        /* <DEDUP_REMOVED lines=23> */
[----:B------:R-:W-:Y:S01]  /*151c0*/  ISETP.NE.AND P1, PT, R40, RZ, PT ;  /* 0x000000ff2800720c */ /* 0x000fe20003f25270 */
[----:B------:R-:W-:Y:S01]  /*151d0*/  IMAD.MOV.U32 R40, RZ, RZ, R119 ;  /* 0x000000ffff287224 */ /* 0x000fe200078e0077 */
[----:B------:R-:W-:Y:S01]  /*151e0*/  FSEL R29, R38, -INF , P0 ;  /* 0xff800000261d7808 */ /* 0x000fe20000000000 */
[----:B------:R-:W0:Y:S01]  /*151f0*/  SHFL.BFLY PT, R5, R4, 0x2, 0x1f ;  /* 0x0c401f0004057f89 */ /* 0x000e2200000e0000 */
[----:B------:R-:W-:Y:S02]  /*15200*/  FSEL R35, R35, -INF , P1 ;  /* 0xff80000023237808 */ /* 0x000fe40000800000 */
[----:B------:R-:W-:-:S02]  /*15210*/  FSEL R27, R27, -INF , P4 ;  /* 0xff8000001b1b7808 */ /* 0x000fc40002000000 */
[----:B------:R-:W-:Y:S02]  /*15220*/  ISETP.NE.AND P0, PT, R11, RZ, PT ;  /* 0x000000ff0b00720c */ /* 0x000fe40003f05270 */
[----:B------:R-:W-:Y:S02]  /*15230*/  ISETP.NE.AND P1, PT, R12, RZ, PT ;  /* 0x000000ff0c00720c */ /* 0x000fe40003f25270 */
        /* <DEDUP_REMOVED lines=32> */
[----:B------:R-:W-:Y:S01]  /*15440*/  MUFU.EX2 R200, R200 ;  /* 0x000000c800c87308 */ /* 0x000fe20000000800 */
[----:B------:R-:W-:Y:S01]  /*15450*/  FSEL R61, R31, -INF , P6 ;  /* 0xff8000001f3d7808 */ /* 0x000fe20003000000 */
[--C-:B------:R-:W-:Y:S01]  /*15460*/  FFMA.FTZ R93, R93, R0, -R2.reuse ;  /* 0x000000005d5d7223 */ /* 0x100fe20000010802 */
[----:B------:R-:W-:Y:S01]  /*15470*/  FMNMX.FTZ R4, R45, R4, !PT ;  /* 0x000000042d047209 */ /* 0x000fe20007810000 */
[-CC-:B------:R-:W-:Y:S01]  /*15480*/  FFMA.FTZ R196, R89, R0.reuse, -R2.reuse ;  /* 0x0000000059c47223 */ /* 0x180fe20000010802 */
[-CC-:B------:R-:W-:Y:S01]  /*15490*/  FFMA.FTZ R198, R85, R0.reuse, -R2.reuse ;  /* 0x0000000055c67223 */ /* 0x180fe20000010802 */
[--C-:B------:R-:W-:Y:S01]  /*154a0*/  FFMA.FTZ R192, R83, R0, -R2.reuse ;  /* 0x0000000053c07223 */ /* 0x100fe20000010802 */
[----:B------:R-:W-:Y:S01]  /*154b0*/  FMNMX.FTZ R4, R43, R4, !PT ;  /* 0x000000042b047209 */ /* 0x000fe20007810000 */
[----:B------:R-:W-:Y:S01]  /*154c0*/  MUFU.EX2 R31, R6 ;  /* 0x00000006001f7308 */ /* 0x000fe20000000800 */
[-CC-:B------:R-:W-:Y:S01]  /*154d0*/  FFMA.FTZ R65, R65, R0.reuse, -R2.reuse ;  /* 0x0000000041417223 */ /* 0x180fe20000010802 */
[--C-:B------:R-:W-:Y:S01]  /*154e0*/  FFMA.FTZ R69, R69, R0, -R2.reuse ;  /* 0x0000000045457223 */ /* 0x100fe20000010802 */
[----:B------:R-:W-:Y:S01]  /*154f0*/  FMNMX.FTZ R4, R33, R4, !PT ;  /* 0x0000000421047209 */ /* 0x000fe20007810000 */
[-CC-:B------:R-:W-:Y:S01]  /*15500*/  FFMA.FTZ R57, R57, R0.reuse, -R2.reuse ;  /* 0x0000000039397223 */ /* 0x180fe20000010802 */
[-CC-:B------:R-:W-:Y:S01]  /*15510*/  FFMA.FTZ R190, R95, R0.reuse, -R2.reuse ;  /* 0x000000005fbe7223 */ /* 0x180fe20000010802 */
[--C-:B------:R-:W-:Y:S01]  /*15520*/  FFMA.FTZ R53, R53, R0, -R2.reuse ;  /* 0x0000000035357223 */ /* 0x100fe20000010802 */
[----:B------:R-:W-:Y:S01]  /*15530*/  FMNMX.FTZ R4, R47, R4, !PT ;  /* 0x000000042f047209 */ /* 0x000fe20007810000 */
[----:B------:R-:W0:Y:S01]  /*15540*/  MUFU.EX2 R11, R11 ;  /* 0x0000000b000b7308 */ /* 0x000e220000000800 */
[-CC-:B------:R-:W-:Y:S01]  /*15550*/  FFMA.FTZ R184, R97, R0.reuse, -R2.reuse ;  /* 0x0000000061b87223 */ /* 0x180fe20000010802 */
[--C-:B------:R-:W-:Y:S01]  /*15560*/  FFMA.FTZ R83, R99, R0, -R2.reuse ;  /* 0x0000000063537223 */ /* 0x100fe20000010802 */
[----:B------:R-:W-:Y:S01]  /*15570*/  FMNMX.FTZ R4, R25, R4, !PT ;  /* 0x0000000419047209 */ /* 0x000fe20007810000 */
[-CC-:B------:R-:W-:Y:S01]  /*15580*/  FFMA.FTZ R186, R101, R0.reuse, -R2.reuse ;  /* 0x0000000065ba7223 */ /* 0x180fe20000010802 */
[-CC-:B------:R-:W-:Y:S01]  /*15590*/  FFMA.FTZ R85, R103, R0.reuse, -R2.reuse ;  /* 0x0000000067557223 */ /* 0x180fe20000010802 */
[--C-:B------:R-:W-:Y:S01]  /*155a0*/  FFMA.FTZ R180, R105, R0, -R2.reuse ;  /* 0x0000000069b47223 */ /* 0x100fe20000010802 */
[----:B------:R-:W-:Y:S01]  /*155b0*/  FMNMX.FTZ R4, R35, R4, !PT ;  /* 0x0000000423047209 */ /* 0x000fe20007810000 */
[----:B------:R-:W1:Y:S01]  /*155c0*/  MUFU.EX2 R202, R202 ;  /* 0x000000ca00ca7308 */ /* 0x000e620000000800 */
[-CC-:B------:R-:W-:Y:S01]  /*155d0*/  FFMA.FTZ R182, R109, R0.reuse, -R2.reuse ;  /* 0x000000006db67223 */ /* 0x180fe20000010802 */
[--C-:B------:R-:W-:Y:S01]  /*155e0*/  FFMA.FTZ R89, R111, R0, -R2.reuse ;  /* 0x000000006f597223 */ /* 0x100fe20000010802 */
[----:B------:R-:W-:Y:S01]  /*155f0*/  FMNMX.FTZ R4, R29, R4, !PT ;  /* 0x000000041d047209 */ /* 0x000fe20007810000 */
[-CC-:B------:R-:W-:Y:S01]  /*15600*/  FFMA.FTZ R176, R113, R0.reuse, -R2.reuse ;  /* 0x0000000071b07223 */ /* 0x180fe20000010802 */
[-CC-:B------:R-:W-:Y:S01]  /*15610*/  FFMA.FTZ R117, R117, R0.reuse, -R2.reuse ;  /* 0x0000000075757223 */ /* 0x180fe20000010802 */
[----:B------:R-:W-:Y:S01]  /*15620*/  FFMA.FTZ R178, R115, R0, -R2 ;  /* 0x0000000073b27223 */ /* 0x000fe20000010802 */
[----:B------:R-:W-:Y:S01]  /*15630*/  FMNMX.FTZ R4, R73, R4, !PT ;  /* 0x0000000449047209 */ /* 0x000fe20007810000 */
[----:B------:R-:W2:Y:S01]  /*15640*/  MUFU.EX2 R37, R37 ;  /* 0x0000002500257308 */ /* 0x000ea20000000800 */
[----:B------:R-:W-:-:S02]  /*15650*/  IMAD.MOV.U32 R115, RZ, RZ, R119 ;  /* 0x000000ffff737224 */ /* 0x000fc400078e0077 */
[----:B------:R-:W-:Y:S01]  /*15660*/  FMNMX.FTZ R4, R77, R4, !PT ;  /* 0x000000044d047209 */ /* 0x000fe20007810000 */
[--C-:B------:R-:W-:Y:S02]  /*15670*/  IMAD.MOV.U32 R113, RZ, RZ, R119.reuse ;  /* 0x000000ffff717224 */ /* 0x100fe400078e0077 */
[--C-:B------:R-:W-:Y:S01]  /*15680*/  IMAD.MOV.U32 R111, RZ, RZ, R119.reuse ;  /* 0x000000ffff6f7224 */ /* 0x100fe200078e0077 */
[----:B------:R-:W-:Y:S01]  /*15690*/  FMNMX.FTZ R4, R27, R4, !PT ;  /* 0x000000041b047209 */ /* 0x000fe20007810000 */
[----:B------:R3:W-:Y:S01]  /*156a0*/  MUFU.EX2 R39, R93 ;  /* 0x0000005d00277308 */ /* 0x0007e20000000800 */
[--C-:B------:R-:W-:Y:S02]  /*156b0*/  IMAD.MOV.U32 R109, RZ, RZ, R119.reuse ;  /* 0x000000ffff6d7224 */ /* 0x100fe400078e0077 */
[----:B------:R-:W-:Y:S01]  /*156c0*/  FMNMX.FTZ R4, R81, R4, !PT ;  /* 0x0000000451047209 */ /* 0x000fe20007810000 */
[--C-:B------:R-:W-:Y:S02]  /*156d0*/  IMAD.MOV.U32 R105, RZ, RZ, R119.reuse ;  /* 0x000000ffff697224 */ /* 0x100fe400078e0077 */
[--C-:B------:R-:W-:Y:S01]  /*156e0*/  IMAD.MOV.U32 R103, RZ, RZ, R119.reuse ;  /* 0x000000ffff677224 */ /* 0x100fe200078e0077 */
[----:B------:R-:W-:Y:S01]  /*156f0*/  FMNMX.FTZ R4, R61, R4, !PT ;  /* 0x000000043d047209 */ /* 0x000fe20007810000 */
[----:B------:R-:W4:Y:S01]  /*15700*/  MUFU.EX2 R196, R196 ;  /* 0x000000c400c47308 */ /* 0x000f220000000800 */
[----:B---3--:R-:W-:Y:S01]  /*15710*/  FFMA.FTZ R93, R121, R0, -R2 ;  /* 0x00000000795d7223 */ /* 0x008fe20000010802 */
[----:B------:R-:W-:-:S02]  /*15720*/  IMAD.MOV.U32 R101, RZ, RZ, R119 ;  /* 0x000000ffff657224 */ /* 0x000fc400078e0077 */
[----:B------:R-:W3:Y:S01]  /*15730*/  SHFL.BFLY PT, R87, R4, 0x2, 0x1f ;  /* 0x0c401f0004577f89 */ /* 0x000ee200000e0000 */
[--C-:B------:R-:W-:Y:S02]  /*15740*/  IMAD.MOV.U32 R99, RZ, RZ, R119.reuse ;  /* 0x000000ffff637224 */ /* 0x100fe400078e0077 */
[--C-:B------:R-:W-:Y:S01]  /*15750*/  IMAD.MOV.U32 R97, RZ, RZ, R119.reuse ;  /* 0x000000ffff617224 */ /* 0x100fe200078e0077 */
[----:B------:R-:W5:Y:S01]  /*15760*/  MUFU.EX2 R65, R65 ;  /* 0x0000004100417308 */ /* 0x000f620000000800 */
[----:B------:R-:W-:-:S07]  /*15770*/  IMAD.MOV.U32 R95, RZ, RZ, R119 ;  /* 0x000000ffff5f7224 */ /* 0x000fce00078e0077 */
[----:B------:R-:W5:Y:S08]  /*15780*/  MUFU.EX2 R198, R198 ;  /* 0x000000c600c67308 */ /* 0x000f700000000800 */
[----:B------:R-:W5:Y:S01]  /*15790*/  MUFU.EX2 R69, R69 ;  /* 0x0000004500457308 */ /* 0x000f620000000800 */
[----:B---3--:R-:W-:Y:S01]  /*157a0*/  FMNMX.FTZ R6, R4, R87, !PT ;  /* 0x0000005704067209 */ /* 0x008fe20007810000 */
[----:B------:R-:W-:Y:S01]  /*157b0*/  FFMA.FTZ R87, R107, R0, -R2 ;  /* 0x000000006b577223 */ /* 0x000fe20000010802 */
[----:B------:R-:W-:-:S05]  /*157c0*/  IMAD.MOV.U32 R107, RZ, RZ, R119 ;  /* 0x000000ffff6b7224 */ /* 0x000fca00078e0077 */
[----:B------:R-:W-:Y:S01]  /*157d0*/  MUFU.EX2 R192, R192 ;  /* 0x000000c000c07308 */ /* 0x000fe20000000800 */
[----:B------:R-:W3:Y:S07]  /*157e0*/  SHFL.BFLY PT, R91, R6, 0x1, 0x1f ;  /* 0x0c201f00065b7f89 */ /* 0x000eee00000e0000 */
[----:B------:R-:W-:Y:S08]  /*157f0*/  MUFU.EX2 R57, R57 ;  /* 0x0000003900397308 */ /* 0x000ff00000000800 */
[----:B------:R-:W-:Y:S08]  /*15800*/  MUFU.EX2 R194, R194 ;  /* 0x000000c200c27308 */ /* 0x000ff00000000800 */
[----:B------:R-:W-:Y:S01]  /*15810*/  MUFU.EX2 R188, R188 ;  /* 0x000000bc00bc7308 */ /* 0x000fe20000000800 */
[----:B---3--:R-:W-:-:S04]  /*15820*/  FMNMX.FTZ R4, R6, R91, !PT ;  /* 0x0000005b06047209 */ /* 0x008fc80007810000 */
[C---:B------:R-:W-:Y:S01]  /*15830*/  FSETP.NEU.FTZ.AND P2, PT, R4.reuse, -INF , PT ;  /* 0xff8000000400780b */ /* 0x040fe20003f5d000 */
[----:B------:R-:W-:Y:S02]  /*15840*/  FMUL.FTZ R24, R4, R0 ;  /* 0x0000000004187220 */ /* 0x000fe40000410000 */
[----:B------:R-:W-:Y:S03]  /*15850*/  MUFU.EX2 R190, R190 ;  /* 0x000000be00be7308 */ /* 0x000fe60000000800 */
[----:B------:R-:W-:-:S05]  /*15860*/  FSEL R24, R24, RZ, P2 ;  /* 0x000000ff18187208 */ /* 0x000fca0001000000 */
        /* <DEDUP_REMOVED lines=8> */
[----:B-1----:R-:W-:Y:S01]  /*158f0*/  FADD.FTZ R30, R202, R3 ;  /* 0x00000003ca1e7221 */ /* 0x002fe20000010000 */
[-CC-:B------:R-:W-:Y:S01]  /*15900*/  FFMA.FTZ R199, R13, R0.reuse, -R24.reuse ;  /* 0x000000000dc77223 */ /* 0x180fe20000010818 */
[-CC-:B------:R-:W-:Y:S01]  /*15910*/  FFMA.FTZ R12, R71, R0.reuse, -R24.reuse ;  /* 0x00000000470c7223 */ /* 0x180fe20000010818 */
[-C--:B------:R-:W-:Y:S01]  /*15920*/  FFMA.FTZ R193, R15, R0.reuse, -R24 ;  /* 0x000000000fc17223 */ /* 0x080fe20000010818 */
[----:B--2---:R-:W-:Y:S01]  /*15930*/  FADD.FTZ R3, R37, R30 ;  /* 0x0000001e25037221 */ /* 0x004fe20000010000 */
[-CC-:B------:R-:W-:Y:S01]  /*15940*/  FFMA.FTZ R14, R59, R0.reuse, -R24.reuse ;  /* 0x000000003b0e7223 */ /* 0x180fe20000010818 */
[----:B------:R-:W0:Y:S01]  /*15950*/  MUFU.EX2 R2, R2 ;  /* 0x0000000200027308 */ /* 0x000e220000000800 */
[-CC-:B------:R-:W-:Y:S01]  /*15960*/  FFMA.FTZ R195, R21, R0.reuse, -R24.reuse ;  /* 0x0000000015c37223 */ /* 0x180fe20000010818 */
[----:B----4-:R-:W-:Y:S01]  /*15970*/  FADD.FTZ R30, R196, R3 ;  /* 0x00000003c41e7221 */ /* 0x010fe20000010000 */
[-CC-:B------:R-:W-:Y:S01]  /*15980*/  FFMA.FTZ R20, R63, R0.reuse, -R24.reuse ;  /* 0x000000003f147223 */ /* 0x180fe20000010818 */
[-CC-:B------:R-:W-:Y:S01]  /*15990*/  FFMA.FTZ R189, R49, R0.reuse, -R24.reuse ;  /* 0x0000000031bd7223 */ /* 0x180fe20000010818 */
[-C--:B------:R-:W-:Y:S01]  /*159a0*/  FFMA.FTZ R26, R51, R0.reuse, -R24 ;  /* 0x00000000331a7223 */ /* 0x080fe20000010818 */
[----:B-----5:R-:W-:Y:S01]  /*159b0*/  FADD.FTZ R3, R65, R30 ;  /* 0x0000001e41037221 */ /* 0x020fe20000010000 */
[-CC-:B------:R-:W-:Y:S01]  /*159c0*/  FFMA.FTZ R191, R41, R0.reuse, -R24.reuse ;  /* 0x0000000029bf7223 */ /* 0x180fe20000010818 */
[----:B------:R-:W1:Y:S01]  /*159d0*/  MUFU.EX2 R203, R203 ;  /* 0x000000cb00cb7308 */ /* 0x000e620000000800 */
[-CC-:B------:R-:W-:Y:S01]  /*159e0*/  FFMA.FTZ R28, R55, R0.reuse, -R24.reuse ;  /* 0x00000000371c7223 */ /* 0x180fe20000010818 */
[----:B------:R-:W-:Y:S01]  /*159f0*/  FADD.FTZ R34, R198, R3 ;  /* 0x00000003c6227221 */ /* 0x000fe20000010000 */
[-CC-:B------:R-:W-:Y:S01]  /*15a00*/  FFMA.FTZ R185, R45, R0.reuse, -R24.reuse ;  /* 0x000000002db97223 */ /* 0x180fe20000010818 */
[-CC-:B------:R-:W-:Y:S01]  /*15a10*/  FFMA.FTZ R30, R43, R0.reuse, -R24.reuse ;  /* 0x000000002b1e7223 */ /* 0x180fe20000010818 */
[-C--:B------:R-:W-:Y:S01]  /*15a20*/  FFMA.FTZ R187, R33, R0.reuse, -R24 ;  /* 0x0000000021bb7223 */ /* 0x080fe20000010818 */
[----:B------:R-:W-:Y:S01]  /*15a30*/  FADD.FTZ R7, R69, R34 ;  /* 0x0000002245077221 */ /* 0x000fe20000010000 */
[-C--:B------:R-:W-:Y:S01]  /*15a40*/  FFMA.FTZ R47, R47, R0.reuse, -R24 ;  /* 0x000000002f2f7223 */ /* 0x080fe20000010818 */
[----:B------:R-:W2:Y:S01]  /*15a50*/  MUFU.EX2 R6, R6 ;  /* 0x0000000600067308 */ /* 0x000ea20000000800 */
[----:B0-----:R-:W-:Y:S01]  /*15a60*/  FADD.FTZ R32, R201, R2 ;  /* 0x00000002c9207221 */ /* 0x001fe20000010000 */
[----:B------:R-:W-:Y:S01]  /*15a70*/  FADD.FTZ R34, R192, R7 ;  /* 0x00000007c0227221 */ /* 0x000fe20000010000 */
[-CC-:B------:R-:W-:Y:S01]  /*15a80*/  FFMA.FTZ R181, R25, R0.reuse, -R24.reuse ;  /* 0x0000000019b57223 */ /* 0x180fe20000010818 */
[-CC-:B------:R-:W-:Y:S01]  /*15a90*/  FFMA.FTZ R35, R35, R0.reuse, -R24.reuse ;  /* 0x0000000023237223 */ /* 0x180fe20000010818 */
[-C--:B------:R-:W-:Y:S01]  /*15aa0*/  FFMA.FTZ R29, R29, R0.reuse, -R24 ;  /* 0x000000001d1d7223 */ /* 0x080fe20000010818 */
[----:B------:R-:W-:Y:S01]  /*15ab0*/  FADD.FTZ R7, R57, R34 ;  /* 0x0000002239077221 */ /* 0x000fe20000010000 */
[-C--:B------:R-:W-:Y:S01]  /*15ac0*/  FFMA.FTZ R73, R73, R0.reuse, -R24 ;  /* 0x0000000049497223 */ /* 0x080fe20000010818 */
[----:B------:R-:W0:Y:S01]  /*15ad0*/  MUFU.EX2 R197, R197 ;  /* 0x000000c500c57308 */ /* 0x000e220000000800 */
[----:B-1----:R-:W-:Y:S01]  /*15ae0*/  FADD.FTZ R3, R203, R32 ;  /* 0x00000020cb037221 */ /* 0x002fe20000010000 */
[----:B------:R-:W-:Y:S01]  /*15af0*/  FADD.FTZ R34, R194, R7 ;  /* 0x00000007c2227221 */ /* 0x000fe20000010000 */
[-CC-:B------:R-:W-:Y:S01]  /*15b00*/  FFMA.FTZ R77, R77, R0.reuse, -R24.reuse ;  /* 0x000000004d4d7223 */ /* 0x180fe20000010818 */
[-CC-:B------:R-:W-:Y:S01]  /*15b10*/  FFMA.FTZ R27, R27, R0.reuse, -R24.reuse ;  /* 0x000000001b1b7223 */ /* 0x180fe20000010818 */
[-C--:B------:R-:W-:Y:S01]  /*15b20*/  FFMA.FTZ R81, R81, R0.reuse, -R24 ;  /* 0x0000000051517223 */ /* 0x080fe20000010818 */
[----:B------:R-:W-:Y:S01]  /*15b30*/  FADD.FTZ R9, R39, R34 ;  /* 0x0000002227097221 */ /* 0x000fe20000010000 */
[----:B------:R-:W-:Y:S01]  /*15b40*/  FFMA.FTZ R61, R61, R0, -R24 ;  /* 0x000000003d3d7223 */ /* 0x000fe20000010818 */
[----:B------:R-:W1:Y:S01]  /*15b50*/  MUFU.EX2 R8, R8 ;  /* 0x0000000800087308 */ /* 0x000e620000000800 */
[----:B--2---:R-:W-:Y:S01]  /*15b60*/  FADD.FTZ R32, R6, R3 ;  /* 0x0000000306207221 */ /* 0x004fe20000010000 */
[----:B------:R-:W-:Y:S01]  /*15b70*/  FADD.FTZ R34, R188, R9 ;  /* 0x00000009bc227221 */ /* 0x000fe20000010000 */
[----:B------:R-:W-:Y:S01]  /*15b80*/  F2FP.BF16.F32.PACK_AB R203, R6, R203 ;  /* 0x000000cb06cb723e */ /* 0x000fe200000010ff */
[----:B------:R-:W-:Y:S01]  /*15b90*/  IMAD.MOV.U32 R79, RZ, RZ, R119 ;  /* 0x000000ffff4f7224 */ /* 0x000fe200078e0077 */
[----:B------:R-:W-:Y:S01]  /*15ba0*/  F2FP.BF16.F32.PACK_AB R201, R2, R201 ;  /* 0x000000c902c9723e */ /* 0x000fe200000010ff */
[----:B------:R-:W-:Y:S01]  /*15bb0*/  FADD.FTZ R9, R31, R34 ;  /* 0x000000221f097221 */ /* 0x000fe20000010000 */
[----:B------:R-:W-:Y:S01]  /*15bc0*/  F2FP.BF16.F32.PACK_AB R202, R37, R202 ;  /* 0x000000ca25ca723e */ /* 0x000fe200000010ff */
[----:B------:R-:W2:Y:S01]  /*15bd0*/  MUFU.EX2 R199, R199 ;  /* 0x000000c700c77308 */ /* 0x000ea20000000800 */
[----:B0-----:R-:W-:Y:S01]  /*15be0*/  FADD.FTZ R3, R197, R32 ;  /* 0x00000020c5037221 */ /* 0x001fe20000010000 */
[----:B------:R-:W-:Y:S01]  /*15bf0*/  FADD.FTZ R34, R190, R9 ;  /* 0x00000009be227221 */ /* 0x000fe20000010000 */
[----:B------:R-:W-:Y:S01]  /*15c00*/  F2FP.BF16.F32.PACK_AB R196, R65, R196 ;  /* 0x000000c441c4723e */ /* 0x000fe200000010ff */
[--C-:B------:R-:W-:Y:S01]  /*15c10*/  IMAD.MOV.U32 R75, RZ, RZ, R119.reuse ;  /* 0x000000ffff4b7224 */ /* 0x100fe200078e0077 */
[----:B------:R-:W-:Y:S01]  /*15c20*/  F2FP.BF16.F32.PACK_AB R198, R69, R198 ;  /* 0x000000c645c6723e */ /* 0x000fe200000010ff */
[----:B------:R-:W-:Y:S01]  /*15c30*/  IMAD.MOV.U32 R71, RZ, RZ, R119 ;  /* 0x000000ffff477224 */ /* 0x000fe200078e0077 */
[----:B------:R-:W-:Y:S01]  /*15c40*/  F2FP.BF16.F32.PACK_AB R192, R57, R192 ;  /* 0x000000c039c0723e */ /* 0x000fe200000010ff */
[----:B------:R-:W0:Y:S01]  /*15c50*/  MUFU.EX2 R12, R12 ;  /* 0x0000000c000c7308 */ /* 0x000e220000000800 */
[----:B-1----:R-:W-:Y:S01]  /*15c60*/  FADD.FTZ R32, R8, R3 ;  /* 0x0000000308207221 */ /* 0x002fe20000010000 */
[----:B------:R-:W-:Y:S01]  /*15c70*/  @!P1 VIADD R3, R10, 0x36840 ;  /* 0x000368400a039836 */ /* 0x000fe20000000000 */
[----:B------:R-:W-:Y:S01]  /*15c80*/  F2FP.BF16.F32.PACK_AB R194, R39, R194 ;  /* 0x000000c227c2723e */ /* 0x000fe200000010ff */
[--C-:B------:R-:W-:Y:S01]  /*15c90*/  IMAD.MOV.U32 R69, RZ, RZ, R119.reuse ;  /* 0x000000ffff457224 */ /* 0x100fe200078e0077 */
[----:B------:R-:W-:Y:S01]  /*15ca0*/  F2FP.BF16.F32.PACK_AB R188, R31, R188 ;  /* 0x000000bc1fbc723e */ /* 0x000fe200000010ff */
[----:B------:R-:W-:Y:S01]  /*15cb0*/  IMAD.MOV.U32 R67, RZ, RZ, R119 ;  /* 0x000000ffff437224 */ /* 0x000fe200078e0077 */
[----:B------:R-:W-:Y:S01]  /*15cc0*/  @!P1 PRMT R3, RZ, 0x654, R3 ;  /* 0x00000654ff039816 */ /* 0x000fe20000000003 */
[----:B------:R-:W1:Y:S01]  /*15cd0*/  MUFU.EX2 R193, R193 ;  /* 0x000000c100c17308 */ /* 0x000e620000000800 */
[----:B--2---:R-:W-:Y:S01]  /*15ce0*/  FADD.FTZ R7, R199, R32 ;  /* 0x00000020c7077221 */ /* 0x004fe20000010000 */
[----:B------:R-:W-:Y:S01]  /*15cf0*/  F2FP.BF16.F32.PACK_AB R200, R11, R200 ;  /* 0x000000c80bc8723e */ /* 0x000fe200000010ff */
[----:B------:R2:W-:Y:S01]  /*15d00*/  @!P1 SYNCS.ARRIVE.TRANS64.RED.A1T0 RZ, [R3+URZ], RZ ;  /* 0x000000ff03ff99a7 */ /* 0x0005e2000810043f */
[----:B------:R-:W-:Y:S01]  /*15d10*/  F2FP.BF16.F32.PACK_AB R197, R8, R197 ;  /* 0x000000c508c5723e */ /* 0x000fe200000010ff */
[----:B------:R-:W-:-:S02]  /*15d20*/  IMAD.MOV.U32 R65, RZ, RZ, R119 ;  /* 0x000000ffff417224 */ /* 0x000fc400078e0077 */
[----:B------:R-:W-:Y:S01]  /*15d30*/  IMAD.MOV.U32 R63, RZ, RZ, R119 ;  /* 0x000000ffff3f7224 */ /* 0x000fe200078e0077 */
[----:B------:R-:W3:Y:S01]  /*15d40*/  MUFU.EX2 R14, R14 ;  /* 0x0000000e000e7308 */ /* 0x000ee20000000800 */
[C---:B0-----:R-:W-:Y:S01]  /*15d50*/  FADD.FTZ R32, R12.reuse, R7 ;  /* 0x000000070c207221 */ /* 0x041fe20000010000 */
[----:B------:R-:W-:Y:S01]  /*15d60*/  F2FP.BF16.F32.PACK_AB R199, R12, R199 ;  /* 0x000000c70cc7723e */ /* 0x000fe200000010ff */
[--C-:B------:R-:W-:Y:S02]  /*15d70*/  IMAD.MOV.U32 R59, RZ, RZ, R119.reuse ;  /* 0x000000ffff3b7224 */ /* 0x100fe400078e0077 */
[--C-:B------:R-:W-:Y:S02]  /*15d80*/  IMAD.MOV.U32 R57, RZ, RZ, R119.reuse ;  /* 0x000000ffff397224 */ /* 0x100fe400078e0077 */
[--C-:B------:R-:W-:Y:S01]  /*15d90*/  IMAD.MOV.U32 R55, RZ, RZ, R119.reuse ;  /* 0x000000ffff377224 */ /* 0x100fe200078e0077 */
[----:B------:R-:W2:Y:S01]  /*15da0*/  MUFU.EX2 R195, R195 ;  /* 0x000000c300c37308 */ /* 0x000ea20000000800 */
[----:B-1----:R-:W-:Y:S01]  /*15db0*/  FADD.FTZ R7, R193, R32 ;  /* 0x00000020c1077221 */ /* 0x002fe20000010000 */
[----:B------:R-:W-:-:S02]  /*15dc0*/  IMAD.MOV.U32 R51, RZ, RZ, R119 ;  /* 0x000000ffff337224 */ /* 0x000fc400078e0077 */
[--C-:B------:R-:W-:Y:S02]  /*15dd0*/  IMAD.MOV.U32 R49, RZ, RZ, R119.reuse ;  /* 0x000000ffff317224 */ /* 0x100fe400078e0077 */
[----:B------:R-:W-:Y:S02]  /*15de0*/  IMAD.MOV.U32 R45, RZ, RZ, R119 ;  /* 0x000000ffff2d7224 */ /* 0x000fe400078e0077 */
[----:B------:R-:W0:Y:S01]  /*15df0*/  MUFU.EX2 R53, R53 ;  /* 0x0000003500357308 */ /* 0x000e220000000800 */
[C---:B---3--:R-:W-:Y:S01]  /*15e00*/  FADD.FTZ R32, R14.reuse, R7 ;  /* 0x000000070e207221 */ /* 0x048fe20000010000 */
[----:B------:R-:W-:Y:S01]  /*15e10*/  F2FP.BF16.F32.PACK_AB R193, R14, R193 ;  /* 0x000000c10ec1723e */ /* 0x000fe200000010ff */
[--C-:B------:R-:W-:Y:S02]  /*15e20*/  IMAD.MOV.U32 R43, RZ, RZ, R119.reuse ;  /* 0x000000ffff2b7224 */ /* 0x100fe400078e0077 */
[--C-:B------:R-:W-:Y:S02]  /*15e30*/  IMAD.MOV.U32 R41, RZ, RZ, R119.reuse ;  /* 0x000000ffff297224 */ /* 0x100fe400078e0077 */
[--C-:B------:R-:W-:Y:S01]  /*15e40*/  IMAD.MOV.U32 R39, RZ, RZ, R119.reuse ;  /* 0x000000ffff277224 */ /* 0x100fe200078e0077 */
[----:B------:R-:W1:Y:S01]  /*15e50*/  MUFU.EX2 R20, R20 ;  /* 0x0000001400147308 */ /* 0x000e620000000800 */
[----:B--2---:R-:W-:Y:S01]  /*15e60*/  FADD.FTZ R3, R195, R32 ;  /* 0x00000020c3037221 */ /* 0x004fe20000010000 */
[----:B------:R-:W-:-:S02]  /*15e70*/  IMAD.MOV.U32 R37, RZ, RZ, R119 ;  /* 0x000000ffff257224 */ /* 0x000fc400078e0077 */
[--C-:B------:R-:W-:Y:S02]  /*15e80*/  IMAD.MOV.U32 R33, RZ, RZ, R119.reuse ;  /* 0x000000ffff217224 */ /* 0x100fe400078e0077 */
[--C-:B------:R-:W-:Y:S02]  /*15e90*/  IMAD.MOV.U32 R31, RZ, RZ, R119.reuse ;  /* 0x000000ffff1f7224 */ /* 0x100fe400078e0077 */
[----:B------:R-:W2:Y:S01]  /*15ea0*/  MUFU.EX2 R184, R184 ;  /* 0x000000b800b87308 */ /* 0x000ea20000000800 */
[C---:B0-----:R-:W-:Y:S01]  /*15eb0*/  FADD.FTZ R7, R53.reuse, R34 ;  /* 0x0000002235077221 */ /* 0x041fe20000010000 */
[----:B------:R-:W-:Y:S01]  /*15ec0*/  F2FP.BF16.F32.PACK_AB R190, R53, R190 ;  /* 0x000000be35be723e */ /* 0x000fe200000010ff */
[--C-:B------:R-:W-:Y:S02]  /*15ed0*/  IMAD.MOV.U32 R53, RZ, RZ, R119.reuse ;  /* 0x000000ffff357224 */ /* 0x100fe400078e0077 */
[----:B------:R-:W-:-:S03]  /*15ee0*/  IMAD.MOV.U32 R25, RZ, RZ, R119 ;  /* 0x000000ffff197224 */ /* 0x000fc600078e0077 */
        /* <DEDUP_REMOVED lines=14> */
[----:B------:R-:W-:-:S05]  /*15fd0*/  IMAD.MOV.U32 R26, RZ, RZ, R119 ;  /* 0x000000ffff1a7224 */ /* 0x000fca00078e0077 */
[----:B------:R-:W2:Y:S01]  /*15fe0*/  MUFU.EX2 R85, R85 ;  /* 0x0000005500557308 */ /* 0x000ea20000000800 */
[----:B0-----:R-:W-:-:S07]  /*15ff0*/  FADD.FTZ R36, R186, R7 ;  /* 0x00000007ba247221 */ /* 0x001fce0000010000 */
[----:B------:R-:W0:Y:S01]  /*16000*/  MUFU.EX2 R28, R28 ;  /* 0x0000001c001c7308 */ /* 0x000e220000000800 */
[----:B-1----:R-:W-:-:S07]  /*16010*/  FADD.FTZ R3, R191, R34 ;  /* 0x00000022bf037221 */ /* 0x002fce0000010000 */
[----:B------:R-:W1:Y:S01]  /*16020*/  MUFU.EX2 R180, R180 ;  /* 0x000000b400b47308 */ /* 0x000e620000000800 */
[C---:B--2---:R-:W-:Y:S01]  /*16030*/  FADD.FTZ R7, R85.reuse, R36 ;  /* 0x0000002455077221 */ /* 0x044fe20000010000 */
[----:B------:R-:W-:Y:S01]  /*16040*/  F2FP.BF16.F32.PACK_AB R186, R85, R186 ;  /* 0x000000ba55ba723e */ /* 0x000fe200000010ff */
[----:B------:R-:W-:-:S05]  /*16050*/  IMAD.MOV.U32 R85, RZ, RZ, R119 ;  /* 0x000000ffff557224 */ /* 0x000fca00078e0077 */
[----:B------:R-:W2:Y:S01]  /*16060*/  MUFU.EX2 R185, R185 ;  /* 0x000000b900b97308 */ /* 0x000ea20000000800 */
[C---:B0-----:R-:W-:Y:S01]  /*16070*/  FADD.FTZ R34, R28.reuse, R3 ;  /* 0x000000031c227221 */ /* 0x041fe20000010000 */
[----:B------:R-:W-:Y:S01]  /*16080*/  F2FP.BF16.F32.PACK_AB R191, R28, R191 ;  /* 0x000000bf1cbf723e */ /* 0x000fe200000010ff */
[----:B------:R-:W-:-:S05]  /*16090*/  IMAD.MOV.U32 R28, RZ, RZ, R119 ;  /* 0x000000ffff1c7224 */ /* 0x000fca00078e0077 */
[----:B------:R-:W0:Y:S01]  /*160a0*/  MUFU.EX2 R87, R87 ;  /* 0x0000005700577308 */ /* 0x000e220000000800 */
[----:B-1----:R-:W-:-:S07]  /*160b0*/  FADD.FTZ R36, R180, R7 ;  /* 0x00000007b4247221 */ /* 0x002fce0000010000 */
        /* <DEDUP_REMOVED lines=9> */
[----:B------:R-:W-:-:S05]  /*16150*/  IMAD.MOV.U32 R30, RZ, RZ, R119 ;  /* 0x000000ffff1e7224 */ /* 0x000fca00078e0077 */
[----:B------:R-:W1:Y:S01]  /*16160*/  MUFU.EX2 R89, R89 ;  /* 0x0000005900597308 */ /* 0x000e620000000800 */
[----:B--2---:R-:W-:-:S07]  /*16170*/  FADD.FTZ R36, R182, R7 ;  /* 0x00000007b6247221 */ /* 0x004fce0000010000 */
[----:B------:R2:W3:Y:S01]  /*16180*/  MUFU.EX2 R10, R47 ;  /* 0x0000002f000a7308 */ /* 0x0004e20000000800 */
[----:B0-----:R-:W-:-:S07]  /*16190*/  FADD.FTZ R3, R187, R34 ;  /* 0x00000022bb037221 */ /* 0x001fce0000010000 */
[----:B------:R-:W0:Y:S01]  /*161a0*/  MUFU.EX2 R181, R181 ;  /* 0x000000b500b57308 */ /* 0x000e220000000800 */
[C---:B-1----:R-:W-:Y:S01]  /*161b0*/  FADD.FTZ R7, R89.reuse, R36 ;  /* 0x0000002459077221 */ /* 0x042fe20000010000 */
[----:B------:R-:W-:Y:S01]  /*161c0*/  F2FP.BF16.F32.PACK_AB R182, R89, R182 ;  /* 0x000000b659b6723e */ /* 0x000fe200000010ff */
[--C-:B------:R-:W-:Y:S02]  /*161d0*/  IMAD.MOV.U32 R89, RZ, RZ, R119.reuse ;  /* 0x000000ffff597224 */ /* 0x100fe400078e0077 */
[----:B--2---:R-:W-:-:S03]  /*161e0*/  IMAD.MOV.U32 R47, RZ, RZ, R119 ;  /* 0x000000ffff2f7224 */ /* 0x004fc600078e0077 */
[----:B------:R1:W2:Y:S01]  /*161f0*/  MUFU.EX2 R32, R35 ;  /* 0x0000002300207308 */ /* 0x0002a20000000800 */
[C---:B---3--:R-:W-:Y:S01]  /*16200*/  FADD.FTZ R36, R10.reuse, R3 ;  /* 0x000000030a247221 */ /* 0x048fe20000010000 */
[----:B------:R-:W-:-:S06]  /*16210*/  F2FP.BF16.F32.PACK_AB R187, R10, R187 ;  /* 0x000000bb0abb723e */ /* 0x000fcc00000010ff */
[----:B------:R-:W3:Y:S01]  /*16220*/  MUFU.EX2 R29, R29 ;  /* 0x0000001d001d7308 */ /* 0x000ee20000000800 */
[----:B0-----:R-:W-:Y:S01]  /*16230*/  FADD.FTZ R3, R181, R36 ;  /* 0x00000024b5037221 */ /* 0x001fe20000010000 */
[----:B-1----:R-:W-:-:S06]  /*16240*/  IMAD.MOV.U32 R35, RZ, RZ, R119 ;  /* 0x000000ffff237224 */ /* 0x002fcc00078e0077 */
[----:B------:R0:W1:Y:S01]  /*16250*/  MUFU.EX2 R24, R73 ;  /* 0x0000004900187308 */ /* 0x0000620000000800 */
[C---:B--2---:R-:W-:Y:S01]  /*16260*/  FADD.FTZ R36, R32.reuse, R3 ;  /* 0x0000000320247221 */ /* 0x044fe20000010000 */
[----:B------:R-:W-:Y:S01]  /*16270*/  F2FP.BF16.F32.PACK_AB R181, R32, R181 ;  /* 0x000000b520b5723e */ /* 0x000fe200000010ff */
[----:B------:R-:W-:-:S05]  /*16280*/  IMAD.MOV.U32 R32, RZ, RZ, R119 ;  /* 0x000000ffff207224 */ /* 0x000fca00078e0077 */
[----:B------:R-:W2:Y:S01]  /*16290*/  MUFU.EX2 R77, R77 ;  /* 0x0000004d004d7308 */ /* 0x000ea20000000800 */
[----:B---3--:R-:W-:Y:S01]  /*162a0*/  FADD.FTZ R3, R29, R36 ;  /* 0x000000241d037221 */ /* 0x008fe20000010000 */
[----:B0-----:R-:W-:-:S06]  /*162b0*/  IMAD.MOV.U32 R73, RZ, RZ, R119 ;  /* 0x000000ffff497224 */ /* 0x001fcc00078e0077 */
[----:B------:R0:W3:Y:S01]  /*162c0*/  MUFU.EX2 R34, R27 ;  /* 0x0000001b00227308 */ /* 0x0000e20000000800 */
[C---:B-1----:R-:W-:Y:S01]  /*162d0*/  FADD.FTZ R36, R24.reuse, R3 ;  /* 0x0000000318247221 */ /* 0x042fe20000010000 */
[----:B------:R-:W-:Y:S01]  /*162e0*/  F2FP.BF16.F32.PACK_AB R183, R24, R29 ;  /* 0x0000001d18b7723e */ /* 0x000fe200000010ff */
[--C-:B------:R-:W-:Y:S02]  /*162f0*/  IMAD.MOV.U32 R29, RZ, RZ, R119.reuse ;  /* 0x000000ffff1d7224 */ /* 0x100fe400078e0077 */
[----:B------:R-:W-:-:S03]  /*16300*/  IMAD.MOV.U32 R24, RZ, RZ, R119 ;  /* 0x000000ffff187224 */ /* 0x000fc600078e0077 */
[----:B------:R-:W1:Y:S01]  /*16310*/  MUFU.EX2 R81, R81 ;  /* 0x0000005100517308 */ /* 0x000e620000000800 */
[----:B--2---:R-:W-:Y:S01]  /*16320*/  FADD.FTZ R3, R77, R36 ;  /* 0x000000244d037221 */ /* 0x004fe20000010000 */
[--C-:B------:R-:W-:Y:S02]  /*16330*/  IMAD.MOV.U32 R36, RZ, RZ, R119.reuse ;  /* 0x000000ffff247224 */ /* 0x100fe400078e0077 */
[----:B0-----:R-:W-:-:S04]  /*16340*/  IMAD.MOV.U32 R27, RZ, RZ, R119 ;  /* 0x000000ffff1b7224 */ /* 0x001fc800078e0077 */
[----:B------:R-:W0:Y:S01]  /*16350*/  MUFU.EX2 R176, R176 ;  /* 0x000000b000b07308 */ /* 0x000e220000000800 */
[C---:B---3--:R-:W-:Y:S01]  /*16360*/  FADD.FTZ R6, R34.reuse, R3 ;  /* 0x0000000322067221 */ /* 0x048fe20000010000 */
[----:B------:R-:W-:Y:S01]  /*16370*/  F2FP.BF16.F32.PACK_AB R177, R34, R77 ;  /* 0x0000004d22b1723e */ /* 0x000fe200000010ff */
[--C-:B------:R-:W-:Y:S02]  /*16380*/  IMAD.MOV.U32 R77, RZ, RZ, R119.reuse ;  /* 0x000000ffff4d7224 */ /* 0x100fe400078e0077 */
[----:B------:R-:W-:-:S03]  /*16390*/  IMAD.MOV.U32 R34, RZ, RZ, R119 ;  /* 0x000000ffff227224 */ /* 0x000fc600078e0077 */
[----:B------:R2:W3:Y:S01]  /*163a0*/  MUFU.EX2 R91, R117 ;  /* 0x00000075005b7308 */ /* 0x0004e20000000800 */
[----:B-1----:R-:W-:Y:S01]  /*163b0*/  FADD.FTZ R3, R81, R6 ;  /* 0x0000000651037221 */ /* 0x002fe20000010000 */
[----:B------:R-:W-:-:S05]  /*163c0*/  VIADD R6, R153, 0xfffffffe ;  /* 0xfffffffe99067836 */ /* 0x000fca0000000000 */
[----:B------:R-:W-:Y:S01]  /*163d0*/  ISETP.GE.AND P2, PT, R6, R219, PT ;  /* 0x000000db0600720c */ /* 0x000fe20003f46270 */
[----:B------:R-:W1:Y:S01]  /*163e0*/  MUFU.EX2 R178, R178 ;  /* 0x000000b200b27308 */ /* 0x000e620000000800 */
[----:B0-----:R-:W-:Y:S01]  /*163f0*/  FADD.FTZ R38, R176, R7 ;  /* 0x00000007b0267221 */ /* 0x001fe20000010000 */
[----:B--2---:R-:W-:-:S06]  /*16400*/  IMAD.MOV.U32 R117, RZ, RZ, R119 ;  /* 0x000000ffff757224 */ /* 0x004fcc00078e0077 */
[----:B------:R-:W0:Y:S01]  /*16410*/  MUFU.EX2 R93, R93 ;  /* 0x0000005d005d7308 */ /* 0x000e220000000800 */
[C---:B---3--:R-:W-:Y:S01]  /*16420*/  FADD.FTZ R7, R91.reuse, R38 ;  /* 0x000000265b077221 */ /* 0x048fe20000010000 */
[----:B------:R-:W-:Y:S01]  /*16430*/  F2FP.BF16.F32.PACK_AB R176, R91, R176 ;  /* 0x000000b05bb0723e */ /* 0x000fe200000010ff */
[----:B------:R-:W-:-:S05]  /*16440*/  IMAD.MOV.U32 R91, RZ, RZ, R119 ;  /* 0x000000ffff5b7224 */ /* 0x000fca00078e0077 */
[----:B------:R2:W3:Y:S01]  /*16450*/  MUFU.EX2 R2, R61 ;  /* 0x0000003d00027308 */ /* 0x0004e20000000800 */
[----:B-1----:R-:W-:-:S04]  /*16460*/  FADD.FTZ R38, R178, R7 ;  /* 0x00000007b2267221 */ /* 0x002fc80000010000 */
[C---:B0-----:R-:W-:Y:S01]  /*16470*/  FADD.FTZ R15, R93.reuse, R38 ;  /* 0x000000265d0f7221 */ /* 0x041fe20000010000 */
[----:B------:R-:W-:Y:S01]  /*16480*/  F2FP.BF16.F32.PACK_AB R178, R93, R178 ;  /* 0x000000b25db2723e */ /* 0x000fe200000010ff */
[--C-:B------:R-:W-:Y:S02]  /*16490*/  IMAD.MOV.U32 R93, RZ, RZ, R119.reuse ;  /* 0x000000ffff5d7224 */ /* 0x100fe400078e0077 */
[--C-:B--2---:R-:W-:Y:S02]  /*164a0*/  IMAD.MOV.U32 R61, RZ, RZ, R119.reuse ;  /* 0x000000ffff3d7224 */ /* 0x104fe400078e0077 */
[----:B------:R-:W-:Y:S02]  /*164b0*/  IMAD.MOV.U32 R38, RZ, RZ, R119 ;  /* 0x000000ffff267224 */ /* 0x000fe400078e0077 */
[C---:B---3--:R-:W-:Y:S01]  /*164c0*/  FADD.FTZ R14, R2.reuse, R3 ;  /* 0x00000003020e7221 */ /* 0x048fe20000010000 */
[----:B------:R-:W-:Y:S01]  /*164d0*/  F2FP.BF16.F32.PACK_AB R179, R2, R81 ;  /* 0x0000005102b3723e */ /* 0x000fe200000010ff */
[----:B------:R-:W-:-:S02]  /*164e0*/  IMAD.MOV.U32 R2, RZ, RZ, 0x3f800000 ;  /* 0x3f800000ff027424 */ /* 0x000fc400078e00ff */
[----:B------:R-:W-:Y:S02]  /*164f0*/  IMAD.MOV.U32 R3, RZ, RZ, 0x3f800000 ;  /* 0x3f800000ff037424 */ /* 0x000fe400078e00ff */
        /* <DEDUP_REMOVED lines=54> */
[----:B------:R-:W-:-:S07]  /*16860*/  CS2R R24, SRZ ;  /* 0x0000000000187805 */ /* 0x000fce000001ff00 */
.L_x_3826:
        /* <DEDUP_REMOVED lines=8> */
.L_x_3816:
[----:B------:R-:W-:Y:S01]  /*168f0*/  IMAD R11, R0, 0x8, R16 ;  /* 0x00000008000b7824 */ /* 0x000fe200078e0210 */
[----:B------:R-:W-:-:S04]  /*16900*/  SHF.L.U32 R4, R218, 0x1f, RZ ;  /* 0x0000001fda047819 */ /* 0x000fc800000006ff */
[----:B------:R0:W1:Y:S01]  /*16910*/  SYNCS.PHASECHK.TRANS64.TRYWAIT P2, [R11+URZ+0x36830], R4 ;  /* 0x036830040b0075a7 */ /* 0x000062000804017f */
[----:B------:R-:W-:Y:S05]  /*16920*/  @!P0 BRA `(.L_x_3817) ;  /* 0x0000000000048947 */ /* 0x000fea0003800000 */
[----:B------:R-:W-:Y:S01]  /*16930*/  BPT.TRAP 0x1 ;  /* 0x000000040000795c */ /* 0x000fe20000300000 */
.L_x_3817:
[----:B------:R-:W-:Y:S01]  /*16940*/  IMAD R0, R217, 0xa80, R220 ;  /* 0x00000a80d9007824 */ /* 0x000fe200078e02dc */
[----:B------:R-:W-:Y:S03]  /*16950*/  BSSY B1, `(.L_x_3818) ;  /* 0x0000006000017945 */ /* 0x000fe60003800000 */
[C---:B------:R-:W-:Y:S02]  /*16960*/  VIADD R12, R0.reuse, 0x80 ;  /* 0x00000080000c7836 */ /* 0x040fe40000000000 */
[----:B------:R-:W-:Y:S01]  /*16970*/  VIADD R20, R0, 0x100 ;  /* 0x0000010000147836 */ /* 0x000fe20000000000 */
[----:B-1----:R-:W-:Y:S06]  /*16980*/  @P2 BRA `(.L_x_3819) ;  /* 0x0000000000082947 */ /* 0x002fec0003800000 */
[----:B------:R-:W1:Y:S02]  /*16990*/  SYNCS.PHASECHK.TRANS64.TRYWAIT P2, [R11+URZ+0x36830], R4 ;  /* 0x036830040b0075a7 */ /* 0x000e64000804017f */
[----:B-1----:R-:W-:Y:S05]  /*169a0*/  @!P2 BRA `(.L_x_3820) ;  /* 0x0000012400e8a947 */ /* 0x002fea0003800000 */
.L_x_3819:
[----:B------:R-:W-:Y:S05]  /*169b0*/  BSYNC B1 ;  /* 0x0000000000017941 */ /* 0x000fea0003800000 */
.L_x_3818:
[----:B------:R-:W2:Y:S04]  /*169c0*/  LDL.64 R122, [R1] ;  /* 0x00000000017a7983 */ /* 0x000ea80000100a00 */
        /* <DEDUP_REMOVED lines=9> */
[----:B------:R-:W-:Y:S01]  /*16a60*/  IMAD.MOV.U32 R4, RZ, RZ, R20 ;  /* 0x000000ffff047224 */ /* 0x000fe200078e0014 */
[----:B------:R-:W-:-:S04]  /*16a70*/  R2UR UR59, R5 ;  /* 0x00000000053b72ca */ /* 0x000fc800000e0000 */
[----:B------:R-:W-:Y:S01]  /*16a80*/  R2UR UR58, R4 ;  /* 0x00000000043a72ca */ /* 0x000fe200000e0000 */
[----:B------:R-:W-:Y:S01]  /*16a90*/  VIADD R12, R0, 0x180 ;  /* 0x00000180000c7836 */ /* 0x000fe20000000000 */
[----:B------:R-:W-:-:S04]  /*16aa0*/  R2UR UR55, R13 ;  /* 0x000000000d3772ca */ /* 0x000fc800000e0000 */
[----:B------:R-:W-:Y:S01]  /*16ab0*/  R2UR UR54, R12 ;  /* 0x000000000c3672ca */ /* 0x000fe200000e0000 */
[----:B------:R-:W-:Y:S01]  /*16ac0*/  VIADD R4, R0, 0x200 ;  /* 0x0000020000047836 */ /* 0x000fe20000000000 */
[----:B------:R-:W-:-:S04]  /*16ad0*/  R2UR UR7, R5 ;  /* 0x00000000050772ca */ /* 0x000fc800000e0000 */
[----:B------:R-:W-:Y:S02]  /*16ae0*/  R2UR UR6, R4 ;  /* 0x00000000040672ca */ /* 0x000fe400000e0000 */
[----:B--2---:R-:W-:Y:S02]  /*16af0*/  R2UR UR16, R122 ;  /* 0x000000007a1072ca */ /* 0x004fe400000e0000 */
[----:B------:R-:W-:Y:S02]  /*16b00*/  R2UR UR17, R123 ;  /* 0x000000007b1172ca */ /* 0x000fe400000e0000 */
[----:B---3--:R-:W-:Y:S02]  /*16b10*/  R2UR UR42, R120 ;  /* 0x00000000782a72ca */ /* 0x008fe400000e0000 */
[----:B------:R-:W-:Y:S02]  /*16b20*/  R2UR UR43, R121 ;  /* 0x00000000792b72ca */ /* 0x000fe400000e0000 */
[----:B------:R-:W2:Y:S01]  /*16b30*/  LDL.64 R120, [R1+0x58] ;  /* 0x0000580001787983 */ /* 0x000ea20000100a00 */
[----:B------:R-:W-:Y:S01]  /*16b40*/  VIADD R20, R0, 0x280 ;  /* 0x0000028000147836 */ /* 0x000fe20000000000 */
[----:B------:R-:W-:Y:S01]  /*16b50*/  R2UR UR47, R13 ;  /* 0x000000000d2f72ca */ /* 0x000fe200000e0000 */
[----:B------:R-:W-:Y:S01]  /*16b60*/  IMAD.MOV.U32 R21, RZ, RZ, 0x40000040 ;  /* 0x40000040ff157424 */ /* 0x000fe200078e00ff */
[----:B------:R-:W-:Y:S01]  /*16b70*/  R2UR UR35, R5 ;  /* 0x00000000052372ca */ /* 0x000fe200000e0000 */
[----:B------:R-:W-:Y:S01]  /*16b80*/  UMOV UR12, UR16 ;  /* 0x00000010000c7c82 */ /* 0x000fe20008000000 */
[----:B------:R-:W-:Y:S01]  /*16b90*/  UMOV UR8, UR16 ;  /* 0x0000001000087c82 */ /* 0x000fe20008000000 */
[----:B------:R-:W-:Y:S01]  /*16ba0*/  UMOV UR13, UR17 ;  /* 0x00000011000d7c82 */ /* 0x000fe20008000000 */
[----:B------:R-:W-:Y:S01]  /*16bb0*/  UMOV UR9, UR17 ;  /* 0x0000001100097c82 */ /* 0x000fe20008000000 */
[----:B------:R-:W-:Y:S01]  /*16bc0*/  HGMMA.64x16x16.F32.BF16 R168, gdesc[UR12], RZ, !UPT, gsb0 ;  /* 0x002000000ca879f0 */ /* 0x000fe2000c0018ff */
[----:B------:R-:W-:Y:S01]  /*16bd0*/  UMOV UR56, UR16 ;  /* 0x0000001000387c82 */ /* 0x000fe20008000000 */
[----:B------:R-:W-:Y:S01]  /*16be0*/  UMOV UR57, UR17 ;  /* 0x0000001100397c82 */ /* 0x000fe20008000000 */
[----:B------:R-:W-:Y:S01]  /*16bf0*/  UMOV UR52, UR16 ;  /* 0x0000001000347c82 */ /* 0x000fe20008000000 */
[----:B------:R-:W-:Y:S01]  /*16c00*/  UMOV UR53, UR17 ;  /* 0x0000001100357c82 */ /* 0x000fe20008000000 */
[----:B------:R-:W-:Y:S01]  /*16c10*/  UMOV UR4, UR16 ;  /* 0x0000001000047c82 */ /* 0x000fe20008000000 */
[----:B------:R-:W-:Y:S01]  /*16c20*/  UMOV UR5, UR17 ;  /* 0x0000001100057c82 */ /* 0x000fe20008000000 */
[----:B------:R-:W-:Y:S01]  /*16c30*/  R2UR UR50, R20 ;  /* 0x00000000143272ca */ /* 0x000fe200000e0000 */
[----:B------:R-:W-:Y:S01]  /*16c40*/  UMOV UR48, UR16 ;  /* 0x0000001000307c82 */ /* 0x000fe20008000000 */
[----:B------:R-:W-:Y:S01]  /*16c50*/  R2UR UR51, R21 ;  /* 0x00000000153372ca */ /* 0x000fe200000e0000 */
[----:B------:R-:W-:Y:S01]  /*16c60*/  UMOV UR49, UR17 ;  /* 0x0000001100317c82 */ /* 0x000fe20008000000 */
[C---:B------:R-:W-:Y:S01]  /*16c70*/  VIADD R12, R0.reuse, 0x300 ;  /* 0x00000300000c7836 */ /* 0x040fe20000000000 */
[----:B------:R-:W-:Y:S01]  /*16c80*/  UMOV UR44, UR16 ;  /* 0x00000010002c7c82 */ /* 0x000fe20008000000 */
[----:B------:R-:W-:Y:S01]  /*16c90*/  UMOV UR45, UR17 ;  /* 0x00000011002d7c82 */ /* 0x000fe20008000000 */
[----:B------:R-:W-:Y:S01]  /*16ca0*/  VIADD R4, R0, 0x2 ;  /* 0x0000000200047836 */ /* 0x000fe20000000000 */
[----:B------:R-:W-:Y:S01]  /*16cb0*/  UMOV UR32, UR42 ;  /* 0x0000002a00207c82 */ /* 0x000fe20008000000 */
[----:B------:R-:W-:Y:S01]  /*16cc0*/  R2UR UR46, R12 ;  /* 0x000000000c2e72ca */ /* 0x000fe200000e0000 */
[----:B------:R-:W-:Y:S01]  /*16cd0*/  UMOV UR33, UR43 ;  /* 0x0000002b00217c82 */ /* 0x000fe20008000000 */
[----:B------:R-:W-:Y:S01]  /*16ce0*/  VIADD R12, R0, 0x82 ;  /* 0x00000082000c7836 */ /* 0x000fe20000000000 */
[----:B------:R-:W-:-:S02]  /*16cf0*/  R2UR UR34, R4 ;  /* 0x00000000042272ca */ /* 0x000fc400000e0000 */
[----:B------:R-:W-:Y:S01]  /*16d00*/  R2UR UR31, R13 ;  /* 0x000000000d1f72ca */ /* 0x000fe200000e0000 */
[----:B------:R-:W-:Y:S01]  /*16d10*/  UMOV UR28, UR42 ;  /* 0x0000002a001c7c82 */ /* 0x000fe20008000000 */
[----:B------:R-:W-:Y:S01]  /*16d20*/  R2UR UR30, R12 ;  /* 0x000000000c1e72ca */ /* 0x000fe200000e0000 */
[----:B------:R-:W-:Y:S01]  /*16d30*/  UMOV UR29, UR43 ;  /* 0x0000002b001d7c82 */ /* 0x000fe20008000000 */
[C---:B------:R-:W-:Y:S01]  /*16d40*/  VIADD R20, R0.reuse, 0x102 ;  /* 0x0000010200147836 */ /* 0x040fe20000000000 */
[----:B------:R-:W-:Y:S01]  /*16d50*/  R2UR UR27, R21 ;  /* 0x00000000151b72ca */ /* 0x000fe200000e0000 */
[----:B------:R-:W-:Y:S01]  /*16d60*/  UMOV UR24, UR42 ;  /* 0x0000002a00187c82 */ /* 0x000fe20008000000 */
[----:B------:R-:W-:Y:S01]  /*16d70*/  UMOV UR25, UR43 ;  /* 0x0000002b00197c82 */ /* 0x000fe20008000000 */
[----:B------:R-:W-:Y:S01]  /*16d80*/  VIADD R4, R0, 0x182 ;  /* 0x0000018200047836 */ /* 0x000fe20000000000 */
[----:B------:R-:W-:Y:S02]  /*16d90*/  R2UR UR26, R20 ;  /* 0x00000000141a72ca */ /* 0x000fe400000e0000 */
[----:B------:R-:W-:Y:S01]  /*16da0*/  R2UR UR23, R5 ;  /* 0x00000000051772ca */ /* 0x000fe200000e0000 */
[----:B------:R-:W-:Y:S01]  /*16db0*/  UMOV UR20, UR42 ;  /* 0x0000002a00147c82 */ /* 0x000fe20008000000 */
[----:B------:R-:W-:Y:S01]  /*16dc0*/  R2UR UR22, R4 ;  /* 0x00000000041672ca */ /* 0x000fe200000e0000 */
[----:B------:R-:W-:Y:S01]  /*16dd0*/  UMOV UR21, UR43 ;  /* 0x0000002b00157c82 */ /* 0x000fe20008000000 */
[----:B------:R-:W-:-:S02]  /*16de0*/  VIADD R12, R0, 0x202 ;  /* 0x00000202000c7836 */ /* 0x000fc40000000000 */
[----:B------:R-:W-:Y:S01]  /*16df0*/  IMAD.MOV.U32 R13, RZ, RZ, 0x40000040 ;  /* 0x40000040ff0d7424 */ /* 0x000fe200078e00ff */
[----:B------:R-:W-:Y:S02]  /*16e00*/  WARPGROUP.DEPBAR.LE gsb0, 0x0 ;  /* 0x00008000000079c5 */ /* 0x000fe40000010000 */
[----:B------:R-:W-:Y:S01]  /*16e10*/  WARPGROUP.ARRIVE ;  /* 0x00000000000079c5 */ /* 0x000fe20000000000 */
[----:B------:R-:W-:Y:S02]  /*16e20*/  R2UR UR18, R12 ;  /* 0x000000000c1272ca */ /* 0x000fe400000e0000 */
[----:B--2---:R-:W-:-:S03]  /*16e30*/  R2UR UR38, R120 ;  /* 0x00000000782672ca */ /* 0x004fc600000e0000 */
[----:B------:R-:W-:Y:S01]  /*16e40*/  HGMMA.64x16x16.F32.BF16 R160, gdesc[UR8], RZ, !UPT, gsb0 ;  /* 0x0020000008a079f0 */ /* 0x000fe2000c0018ff */
[----:B------:R-:W-:Y:S01]  /*16e50*/  R2UR UR39, R121 ;  /* 0x00000000792772ca */ /* 0x000fe200000e0000 */
[----:B------:R-:W-:Y:S01]  /*16e60*/  UMOV UR16, UR42 ;  /* 0x0000002a00107c82 */ /* 0x000fe20008000000 */
[----:B------:R-:W-:Y:S01]  /*16e70*/  R2UR UR19, R13 ;  /* 0x000000000d1372ca */ /* 0x000fe200000e0000 */
[----:B------:R-:W-:Y:S01]  /*16e80*/  UMOV UR17, UR43 ;  /* 0x0000002b00117c82 */ /* 0x000fe20008000000 */
[----:B------:R-:W-:Y:S02]  /*16e90*/  VIADD R4, R0, 0x282 ;  /* 0x0000028200047836 */ /* 0x000fe40000000000 */
[----:B------:R-:W-:Y:S01]  /*16ea0*/  IMAD.MOV.U32 R5, RZ, RZ, 0x40000040 ;  /* 0x40000040ff057424 */ /* 0x000fe200078e00ff */
[----:B------:R-:W-:Y:S01]  /*16eb0*/  UMOV UR12, UR42 ;  /* 0x0000002a000c7c82 */ /* 0x000fe20008000000 */
[----:B------:R-:W-:Y:S01]  /*16ec0*/  UMOV UR13, UR43 ;  /* 0x0000002b000d7c82 */ /* 0x000fe20008000000 */
[----:B------:R-:W-:Y:S01]  /*16ed0*/  R2UR UR14, R4 ;  /* 0x00000000040e72ca */ /* 0x000fe200000e0000 */
[----:B------:R-:W-:Y:S01]  /*16ee0*/  VIADD R12, R0, 0x302 ;  /* 0x00000302000c7836 */ /* 0x000fe20000000000 */
[----:B------:R-:W-:Y:S01]  /*16ef0*/  R2UR UR15, R5 ;  /* 0x00000000050f72ca */ /* 0x000fe200000e0000 */
[----:B------:R-:W-:Y:S01]  /*16f00*/  IMAD.MOV.U32 R13, RZ, RZ, 0x40000040 ;  /* 0x40000040ff0d7424 */ /* 0x000fe200078e00ff */
[----:B------:R-:W-:Y:S01]  /*16f10*/  UMOV UR8, UR42 ;  /* 0x0000002a00087c82 */ /* 0x000fe20008000000 */
[----:B------:R-:W-:Y:S01]  /*16f20*/  UMOV UR9, UR43 ;  /* 0x0000002b00097c82 */ /* 0x000fe20008000000 */
[----:B------:R-:W-:Y:S01]  /*16f30*/  R2UR UR10, R12 ;  /* 0x000000000c0a72ca */ /* 0x000fe200000e0000 */
[----:B------:R-:W-:Y:S01]  /*16f40*/  VIADD R4, R0, 0x4 ;  /* 0x0000000400047836 */ /* 0x000fe20000000000 */
[----:B------:R-:W-:Y:S01]  /*16f50*/  R2UR UR11, R13 ;  /* 0x000000000d0b72ca */ /* 0x000fe200000e0000 */
[----:B------:R-:W-:-:S02]  /*16f60*/  IMAD.MOV.U32 R5, RZ, RZ, 0x40000040 ;  /* 0x40000040ff057424 */ /* 0x000fc400078e00ff */
        /* <DEDUP_REMOVED lines=14> */
[----:B------:R-:W-:Y:S02]  /*17050*/  R2UR UR54, R12 ;  /* 0x000000000c3672ca */ /* 0x000fe400000e0000 */
[----:B------:R-:W-:Y:S01]  /*17060*/  R2UR UR55, R13 ;  /* 0x000000000d3772ca */ /* 0x000fe200000e0000 */
[----:B------:R-:W-:Y:S01]  /*17070*/  UMOV UR52, UR38 ;  /* 0x0000002600347c82 */ /* 0x000fe20008000000 */
[----:B------:R-:W-:Y:S01]  /*17080*/  UMOV UR53, UR39 ;  /* 0x0000002700357c82 */ /* 0x000fe20008000000 */
[----:B------:R-:W2:Y:S01]  /*17090*/  LDL.64 R12, [R1+0x50] ;  /* 0x00005000010c7983 */ /* 0x000ea20000100a00 */
        /* <DEDUP_REMOVED lines=16> */
[----:B------:R-:W-:Y:S01]  /*171a0*/  VIADD R4, R0, 0x204 ;  /* 0x0000020400047836 */ /* 0x000fe20000000000 */
        /* <DEDUP_REMOVED lines=33> */
[----:B------:R-:W-:Y:S02]  /*173c0*/  IMAD.MOV.U32 R5, RZ, RZ, 0x40000040 ;  /* 0x40000040ff057424 */ /* 0x000fe400078e00ff */
        /* <DEDUP_REMOVED lines=708> */
.L_x_3821:
[----:B------:R-:W-:Y:S01]  /*1a010*/  SHF.L.U32 R0, R9, 0x1f, RZ ;  /* 0x0000001f09007819 */ /* 0x000fe200000006ff */
[----:B------:R-:W-:-:S04]  /*1a020*/  IMAD R9, R10, 0x8, R16 ;  /* 0x000000080a097824 */ /* 0x000fc800078e0210 */
[----:B------:R0:W1:Y:S01]  /*1a030*/  SYNCS.PHASECHK.TRANS64.TRYWAIT P2, [R9+URZ+0x36850], R0 ;  /* 0x03685000090075a7 */ /* 0x000062000804017f */
[----:B------:R-:W-:Y:S05]  /*1a040*/  @!P0 BRA `(.L_x_3822) ;  /* 0x0000000000048947 */ /* 0x000fea0003800000 */
[----:B------:R-:W-:Y:S01]  /*1a050*/  BPT.TRAP 0x1 ;  /* 0x000000040000795c */ /* 0x000fe20000300000 */
.L_x_3822:
[----:B------:R-:W-:Y:S04]  /*1a060*/  BSSY B1, `(.L_x_3823) ;  /* 0x0000004000017945 */ /* 0x000fe80003800000 */
[----:B-1----:R-:W-:Y:S05]  /*1a070*/  @P2 BRA `(.L_x_3824) ;  /* 0x0000000000082947 */ /* 0x002fea0003800000 */
[----:B------:R-:W1:Y:S02]  /*1a080*/  SYNCS.PHASECHK.TRANS64.TRYWAIT P2, [R9+URZ+0x36850], R0 ;  /* 0x03685000090075a7 */ /* 0x000e64000804017f */
[----:B-1----:R-:W-:Y:S05]  /*1a090*/  @!P2 BRA `(.L_x_3825) ;  /* 0x000000f00040a947 */ /* 0x002fea0003800000 */
.L_x_3824:
[----:B------:R-:W-:Y:S05]  /*1a0a0*/  BSYNC B1 ;  /* 0x0000000000017941 */ /* 0x000fea0003800000 */
.L_x_3823:
[----:B01----:R-:W-:Y:S01]  /*1a0b0*/  VIADD R0, R16, 0x400 ;  /* 0x0000040010007836 */ /* 0x003fe20000000000 */
[----:B------:R-:W-:Y:S01]  /*1a0c0*/  WARPGROUP.ARRIVE ;  /* 0x00000000000079c5 */ /* 0x000fe20000000000 */
[----:B------:R-:W-:Y:S01]  /*1a0d0*/  IMAD.MOV.U32 R13, RZ, RZ, 0x40000040 ;  /* 0x40000040ff0d7424 */ /* 0x000fe200078e00ff */
[----:B------:R-:W-:Y:S01]  /*1a0e0*/  ULDC UR4, c[0x0][0x988] ;  /* 0x0002620000047ab9 */ /* 0x000fe20000000800 */
[----:B------:R-:W-:Y:S01]  /*1a0f0*/  IMAD.MOV.U32 R3, RZ, RZ, 0x40000040 ;  /* 0x40000040ff037424 */ /* 0x000fe200078e00ff */
[----:B------:R-:W-:Y:S01]  /*1a100*/  SHF.R.U32.HI R0, RZ, 0x4, R0 ;  /* 0x00000004ff007819 */ /* 0x000fe20000011600 */
[----:B------:R-:W-:Y:S01]  /*1a110*/  @!P1 VIADD R11, R11, 0x36840 ;  /* 0x000368400b0b9836 */ /* 0x000fe20000000000 */
[----:B------:R-:W-:Y:S01]  /*1a120*/  R2UR UR7, R13 ;  /* 0x000000000d0772ca */ /* 0x000fe200000e0000 */
[----:B------:R-:W-:Y:S01]  /*1a130*/  @!P1 VIADD R9, R9, 0x36860 ;  /* 0x0003686009099836 */ /* 0x000fe20000000000 */
[----:B------:R-:W-:Y:S02]  /*1a140*/  LOP3.LUT R0, R0, 0x3fff, RZ, 0xc0, !PT ;  /* 0x00003fff00007812 */ /* 0x000fe400078ec0ff */
[C---:B------:R-:W-:Y:S01]  /*1a150*/  ISETP.GT.AND P2, PT, R6.reuse, R219, PT ;  /* 0x000000db0600720c */ /* 0x040fe20003f44270 */
[----:B------:R-:W-:Y:S01]  /*1a160*/  VIADD R6, R6, 0xffffffff ;  /* 0xffffffff06067836 */ /* 0x000fe20000000000 */
[----:B------:R-:W-:-:S02]  /*1a170*/  LOP3.LUT R0, R0, 0x3800000, RZ, 0xfc, !PT ;  /* 0x0380000000007812 */ /* 0x000fc400078efcff */
        /* <DEDUP_REMOVED lines=8> */
[----:B------:R-:W-:Y:S01]  /*1a200*/  HGMMA.64x192x16.F32.BF16 R24, R200, gdesc[UR4].tnspB, R24, gsb0 ;  /* 0x42e00004c8187df0 */ /* 0x000fe20008001818 */
        /* <DEDUP_REMOVED lines=32> */
[----:B------:R-:W-:-:S04]  /*1a410*/  IMAD.U32 R0, RZ, RZ, UR4 ;  /* 0x00000004ff007e24 */ /* 0x000fc8000f8e00ff */
[----:B------:R-:W-:-:S04]  /*1a420*/  FMUL.FTZ R13, R5, R0 ;  /* 0x00000000050d7220 */ /* 0x000fc80000410000 */
[-CC-:B------:R-:W-:Y:S01]  /*1a430*/  FFMA.FTZ R20, R161, R0.reuse, -R13.reuse ;  /* 0x00000000a1147223 */ /* 0x180fe2000001080d */
[-CC-:B------:R-:W-:Y:S01]  /*1a440*/  FFMA.FTZ R21, R157, R0.reuse, -R13.reuse ;  /* 0x000000009d157223 */ /* 0x180fe2000001080d */
[----:B------:R-:W-:-:S04]  /*1a450*/  FFMA.FTZ R10, R149, R0, -R13 ;  /* 0x00000000950a7223 */ /* 0x000fc8000001080d */
        /* <DEDUP_REMOVED lines=8> */
[----:B------:R-:W-:Y:S02]  /*1a4e0*/  FFMA.FTZ R169, R173, R0, -R13 ;  /* 0x00000000ada97223 */ /* 0x000fe4000001080d */
[----:B------:R-:W-:Y:S01]  /*1a4f0*/  HGMMA.64x192x16.F32.BF16 R24, R196, gdesc[UR4].tnspB, R24, gsb0 ;  /* 0x42e00004c4187df0 */ /* 0x000fe20008001818 */
[----:B------:R-:W-:Y:S01]  /*1a500*/  R2UR UR6, R2 ;  /* 0x00000000020672ca */ /* 0x000fe200000e0000 */
[----:B------:R-:W-:Y:S01]  /*1a510*/  VIADD R2, R12, 0x180 ;  /* 0x000001800c027836 */ /* 0x000fe20000000000 */
[----:B------:R-:W-:Y:S01]  /*1a520*/  R2UR UR7, R3 ;  /* 0x00000000030772ca */ /* 0x000fe200000e0000 */
[----:B------:R-:W-:Y:S01]  /*1a530*/  IMAD.MOV.U32 R3, RZ, RZ, 0x40000040 ;  /* 0x40000040ff037424 */ /* 0x000fe200078e00ff */
        /* <DEDUP_REMOVED lines=8> */
[----:B------:R-:W-:-:S03]  /*1a5c0*/  FFMA.FTZ R160, R165, R0, -R13 ;  /* 0x00000000a5a07223 */ /* 0x000fc6000001080d */
[----:B------:R-:W-:Y:S01]  /*1a5d0*/  HGMMA.64x192x16.F32.BF16 R24, R192, gdesc[UR4].tnspB, R24, gsb0 ;  /* 0x42e00004c0187df0 */ /* 0x000fe20008001818 */
[----:B------:R-:W-:Y:S01]  /*1a5e0*/  R2UR UR6, R2 ;  /* 0x00000000020672ca */ /* 0x000fe200000e0000 */
[----:B------:R-:W-:Y:S01]  /*1a5f0*/  VIADD R2, R12, 0x200 ;  /* 0x000002000c027836 */ /* 0x000fe20000000000 */
[----:B------:R-:W-:Y:S01]  /*1a600*/  R2UR UR7, R3 ;  /* 0x00000000030772ca */ /* 0x000fe200000e0000 */
[----:B------:R-:W-:Y:S01]  /*1a610*/  IMAD.MOV.U32 R3, RZ, RZ, 0x40000040 ;  /* 0x40000040ff037424 */ /* 0x000fe200078e00ff */
        /* <DEDUP_REMOVED lines=10> */
[C---:B------:R-:W-:Y:S01]  /*1a6c0*/  VIADD R2, R12.reuse, 0x280 ;  /* 0x000002800c027836 */ /* 0x040fe20000000000 */
[----:B------:R-:W-:Y:S01]  /*1a6d0*/  R2UR UR7, R3 ;  /* 0x00000000030772ca */ /* 0x000fe200000e0000 */
[----:B------:R-:W-:Y:S01]  /*1a6e0*/  IMAD.MOV.U32 R3, RZ, RZ, 0x40000040 ;  /* 0x40000040ff037424 */ /* 0x000fe200078e00ff */
[----:B------:R-:W-:Y:S01]  /*1a6f0*/  MUFU.EX2 R192, R192 ;  /* 0x000000c000c07308 */ /* 0x000fe20000000800 */
[----:B------:R-:W-:-:S07]  /*1a700*/  VIADD R12, R12, 0x300 ;  /* 0x000003000c0c7836 */ /* 0x000fce0000000000 */
[----:B------:R-:W-:Y:S08]  /*1a710*/  MUFU.EX2 R152, R152 ;  /* 0x0000009800987308 */ /* 0x000ff00000000800 */
[----:B------:R-:W-:Y:S01]  /*1a720*/  MUFU.EX2 R194, R194 ;  /* 0x000000c200c27308 */ /* 0x000fe20000000800 */
[----:B------:R-:W-:Y:S02]  /*1a730*/  WARPGROUP.DEPBAR.LE gsb0, 0x0 ;  /* 0x00008000000079c5 */ /* 0x000fe40000010000 */
[----:B------:R-:W-:Y:S01]  /*1a740*/  WARPGROUP.ARRIVE ;  /* 0x00000000000079c5 */ /* 0x000fe20000000000 */
[-CC-:B------:R-:W-:Y:S01]  /*1a750*/  FFMA.FTZ R188, R144, R0.reuse, -R13.reuse ;  /* 0x0000000090bc7223 */ /* 0x180fe2000001080d */
[-CC-:B------:R-:W-:Y:S01]  /*1a760*/  FFMA.FTZ R144, R145, R0.reuse, -R13.reuse ;  /* 0x0000000091907223 */ /* 0x180fe2000001080d */
[----:B------:R-:W-:-:S03]  /*1a770*/  FFMA.FTZ R190, R148, R0, -R13 ;  /* 0x0000000094be7223 */ /* 0x000fc6000001080d */
[----:B------:R-:W-:Y:S01]  /*1a780*/  HGMMA.64x192x16.F32.BF16 R24, R184, gdesc[UR4].tnspB, R24, gsb0 ;  /* 0x42e00004b8187df0 */ /* 0x000fe20008001818 */
[----:B------:R-:W-:Y:S01]  /*1a790*/  R2UR UR6, R2 ;  /* 0x00000000020672ca */ /* 0x000fe200000e0000 */
[----:B------:R-:W-:Y:S01]  /*1a7a0*/  FADD.FTZ R2, -R5, R8 ;  /* 0x0000000805027221 */ /* 0x000fe20000010100 */
[----:B------:R-:W-:Y:S01]  /*1a7b0*/  R2UR UR7, R3 ;  /* 0x00000000030772ca */ /* 0x000fe200000e0000 */
[-CC-:B------:R-:W-:Y:S01]  /*1a7c0*/  FFMA.FTZ R8, R120, R0.reuse, -R13.reuse ;  /* 0x0000000078087223 */ /* 0x180fe2000001080d */
[-CC-:B------:R-:W-:Y:S01]  /*1a7d0*/  FFMA.FTZ R120, R121, R0.reuse, -R13.reuse ;  /* 0x0000000079787223 */ /* 0x180fe2000001080d */
[-C--:B------:R-:W-:Y:S01]  /*1a7e0*/  FMUL.FTZ R2, R2, R0.reuse ;  /* 0x0000000002027220 */ /* 0x080fe20000410000 */
[----:B------:R-:W-:Y:S01]  /*1a7f0*/  FFMA.FTZ R121, R124, R0, -R13 ;  /* 0x000000007c797223 */ /* 0x000fe2000001080d */
[----:B------:R-:W-:Y:S08]  /*1a800*/  MUFU.EX2 R188, R188 ;  /* 0x000000bc00bc7308 */ /* 0x000ff00000000800 */
[----:B------:R0:W1:Y:S08]  /*1a810*/  MUFU.EX2 R3, R2 ;  /* 0x0000000200037308 */ /* 0x0000700000000800 */
[----:B------:R-:W2:Y:S01]  /*1a820*/  MUFU.EX2 R144, R144 ;  /* 0x0000009000907308 */ /* 0x000ea20000000800 */
[----:B0-----:R-:W-:-:S04]  /*1a830*/  FMNMX.FTZ R2, R170, R7, !PT ;  /* 0x00000007aa027209 */ /* 0x001fc80007810000 */
[----:B------:R-:W-:-:S03]  /*1a840*/  FMNMX.FTZ R2, R171, R2, !PT ;  /* 0x00000002ab027209 */ /* 0x000fc60007810000 */
[----:B------:R-:W0:Y:S01]  /*1a850*/  MUFU.EX2 R190, R190 ;  /* 0x000000be00be7308 */ /* 0x000e220000000800 */
[----:B------:R-:W-:Y:S01]  /*1a860*/  FMNMX.FTZ R2, R174, R2, !PT ;  /* 0x00000002ae027209 */ /* 0x000fe20007810000 */
[----:B-1----:R-:W-:Y:S01]  /*1a870*/  FFMA.FTZ R15, R3, R15, R200 ;  /* 0x0000000f030f7223 */ /* 0x002fe200000100c8 */
[C---:B------:R-:W-:Y:S02]  /*1a880*/  F2FP.BF16.F32.PACK_AB R200, R168.reuse, R200 ;  /* 0x000000c8a8c8723e */ /* 0x040fe400000010ff */
[----:B------:R-:W-:Y:S01]  /*1a890*/  FMNMX.FTZ R2, R175, R2, !PT ;  /* 0x00000002af027209 */ /* 0x000fe20007810000 */
[----:B------:R-:W-:Y:S02]  /*1a8a0*/  FADD.FTZ R15, R168, R15 ;  /* 0x0000000fa80f7221 */ /* 0x000fe40000010000 */
[----:B------:R-:W-:Y:S01]  /*1a8b0*/  MUFU.EX2 R8, R8 ;  /* 0x0000000800087308 */ /* 0x000fe20000000800 */
[----:B------:R-:W-:Y:S01]  /*1a8c0*/  FMNMX.FTZ R2, R162, R2, !PT ;  /* 0x00000002a2027209 */ /* 0x000fe20007810000 */
[----:B------:R-:W-:Y:S01]  /*1a8d0*/  FADD.FTZ R15, R202, R15 ;  /* 0x0000000fca0f7221 */ /* 0x000fe20000010000 */
[----:B------:R-:W-:-:S02]  /*1a8e0*/  F2FP.BF16.F32.PACK_AB R202, R169, R202 ;  /* 0x000000caa9ca723e */ /* 0x000fc400000010ff */
[----:B------:R-:W-:Y:S01]  /*1a8f0*/  FMNMX.FTZ R2, R163, R2, !PT ;  /* 0x00000002a3027209 */ /* 0x000fe20007810000 */
[----:B------:R-:W-:Y:S02]  /*1a900*/  FADD.FTZ R15, R169, R15 ;  /* 0x0000000fa90f7221 */ /* 0x000fe40000010000 */
[----:B------:R-:W-:Y:S01]  /*1a910*/  MUFU.EX2 R120, R120 ;  /* 0x0000007800787308 */ /* 0x000fe20000000800 */
[----:B------:R-:W-:Y:S01]  /*1a920*/  FMNMX.FTZ R2, R166, R2, !PT ;  /* 0x00000002a6027209 */ /* 0x000fe20007810000 */
[----:B------:R-:W-:Y:S01]  /*1a930*/  FADD.FTZ R15, R196, R15 ;  /* 0x0000000fc40f7221 */ /* 0x000fe20000010000 */
        /* <DEDUP_REMOVED lines=8> */
[----:B------:R-:W-:-:S03]  /*1a9c0*/  FADD.FTZ R15, R160, R15 ;  /* 0x0000000fa00f7221 */ /* 0x000fc60000010000 */
[----:B------:R-:W-:Y:S01]  /*1a9d0*/  FMNMX.FTZ R2, R158, R2, !PT ;  /* 0x000000029e027209 */ /* 0x000fe20007810000 */
[----:B------:R-:W-:Y:S01]  /*1a9e0*/  FADD.FTZ R15, R192, R15 ;  /* 0x0000000fc00f7221 */ /* 0x000fe20000010000 */
[C---:B------:R-:W-:Y:S02]  /*1a9f0*/  F2FP.BF16.F32.PACK_AB R192, R152.reuse, R192 ;  /* 0x000000c098c0723e */ /* 0x040fe400000010ff */
[----:B------:R-:W-:Y:S01]  /*1aa00*/  FMNMX.FTZ R2, R159, R2, !PT ;  /* 0x000000029f027209 */ /* 0x000fe20007810000 */
[----:B------:R-:W-:-:S03]  /*1aa10*/  FADD.FTZ R15, R152, R15 ;  /* 0x0000000f980f7221 */ /* 0x000fc60000010000 */
[----:B------:R-:W-:Y:S01]  /*1aa20*/  FMNMX.FTZ R2, R146, R2, !PT ;  /* 0x0000000292027209 */ /* 0x000fe20007810000 */
[----:B------:R-:W-:Y:S01]  /*1aa30*/  FADD.FTZ R15, R194, R15 ;  /* 0x0000000fc20f7221 */ /* 0x000fe20000010000 */
[----:B------:R-:W-:Y:S02]  /*1aa40*/  F2FP.BF16.F32.PACK_AB R194, R21, R194 ;  /* 0x000000c215c2723e */ /* 0x000fe400000010ff */
[----:B------:R-:W-:Y:S01]  /*1aa50*/  FMNMX.FTZ R2, R147, R2, !PT ;  /* 0x0000000293027209 */ /* 0x000fe20007810000 */
[----:B------:R-:W-:-:S03]  /*1aa60*/  FADD.FTZ R15, R21, R15 ;  /* 0x0000000f150f7221 */ /* 0x000fc60000010000 */
[----:B------:R-:W-:Y:S01]  /*1aa70*/  FMNMX.FTZ R2, R150, R2, !PT ;  /* 0x0000000296027209 */ /* 0x000fe20007810000 */
[----:B------:R-:W-:Y:S01]  /*1aa80*/  FADD.FTZ R15, R188, R15 ;  /* 0x0000000fbc0f7221 */ /* 0x000fe20000010000 */
[C---:B--2---:R-:W-:Y:S02]  /*1aa90*/  F2FP.BF16.F32.PACK_AB R188, R144.reuse, R188 ;  /* 0x000000bc90bc723e */ /* 0x044fe400000010ff */
[----:B------:R-:W-:Y:S01]  /*1aaa0*/  FMNMX.FTZ R2, R151, R2, !PT ;  /* 0x0000000297027209 */ /* 0x000fe20007810000 */
[----:B------:R-:W-:-:S03]  /*1aab0*/  FADD.FTZ R15, R144, R15 ;  /* 0x0000000f900f7221 */ /* 0x000fc60000010000 */
[----:B------:R-:W-:Y:S01]  /*1aac0*/  FMNMX.FTZ R2, R138, R2, !PT ;  /* 0x000000028a027209 */ /* 0x000fe20007810000 */
[----:B0-----:R-:W-:Y:S01]  /*1aad0*/  FADD.FTZ R15, R190, R15 ;  /* 0x0000000fbe0f7221 */ /* 0x001fe20000010000 */
[C---:B------:R-:W-:Y:S02]  /*1aae0*/  F2FP.BF16.F32.PACK_AB R190, R10.reuse, R190 ;  /* 0x000000be0abe723e */ /* 0x040fe400000010ff */
[----:B------:R-:W-:Y:S01]  /*1aaf0*/  FMNMX.FTZ R2, R139, R2, !PT ;  /* 0x000000028b027209 */ /* 0x000fe20007810000 */
[----:B------:R-:W-:Y:S01]  /*1ab00*/  FADD.FTZ R15, R10, R15 ;  /* 0x0000000f0a0f7221 */ /* 0x000fe20000010000 */
[----:B------:R-:W-:Y:S02]  /*1ab10*/  IMAD.MOV.U32 R10, RZ, RZ, R217 ;  /* 0x000000ffff0a7224 */ /* 0x000fe400078e00d9 */
        /* <DEDUP_REMOVED lines=14> */
[----:B------:R-:W-:-:S04]  /*1ac00*/  FADD.FTZ R2, -R4, R7 ;  /* 0x0000000704027221 */ /* 0x000fc80000010100 */
[-C--:B------:R-:W-:Y:S01]  /*1ac10*/  FMUL.FTZ R2, R2, R0.reuse ;  /* 0x0000000002027220 */ /* 0x080fe20000410000 */
[----:B------:R-:W-:Y:S02]  /*1ac20*/  WARPGROUP.DEPBAR.LE gsb0, 0x0 ;  /* 0x00008000000079c5 */ /* 0x000fe40000010000 */
[----:B------:R-:W-:Y:S01]  /*1ac30*/  WARPGROUP.ARRIVE ;  /* 0x00000000000079c5 */ /* 0x000fe20000000000 */
[-CC-:B------:R-:W-:Y:S01]  /*1ac40*/  FFMA.FTZ R184, R136, R0.reuse, -R13.reuse ;  /* 0x0000000088b87223 */ /* 0x180fe2000001080d */
[-CC-:B------:R-:W-:Y:S01]  /*1ac50*/  FFMA.FTZ R136, R137, R0.reuse, -R13.reuse ;  /* 0x0000000089887223 */ /* 0x180fe2000001080d */
[-CC-:B------:R-:W-:Y:S01]  /*1ac60*/  FFMA.FTZ R186, R140, R0.reuse, -R13.reuse ;  /* 0x000000008cba7223 */ /* 0x180fe2000001080d */
[----:B------:R-:W-:Y:S01]  /*1ac70*/  FFMA.FTZ R137, R141, R0, -R13 ;  /* 0x000000008d897223 */ /* 0x000fe2000001080d */
[----:B------:R-:W-:Y:S01]  /*1ac80*/  MUFU.EX2 R2, R2 ;  /* 0x0000000200027308 */ /* 0x000fe20000000800 */
[----:B------:R-:W-:Y:S01]  /*1ac90*/  HGMMA.64x192x16.F32.BF16 R24, R180, gdesc[UR4].tnspB, R24, gsb0 ;  /* 0x42e00004b4187df0 */ /* 0x000fe20008001818 */
[----:B------:R-:W-:-:S06]  /*1aca0*/  R2UR UR6, R12 ;  /* 0x000000000c0672ca */ /* 0x000fcc00000e0000 */
[----:B------:R-:W0:Y:S08]  /*1acb0*/  MUFU.EX2 R184, R184 ;  /* 0x000000b800b87308 */ /* 0x000e300000000800 */
[----:B------:R-:W1:Y:S08]  /*1acc0*/  MUFU.EX2 R136, R136 ;  /* 0x0000008800887308 */ /* 0x000e700000000800 */
        /* <DEDUP_REMOVED lines=8> */
[----:B------:R-:W-:Y:S02]  /*1ad50*/  WARPGROUP.DEPBAR.LE gsb0, 0x0 ;  /* 0x00008000000079c5 */ /* 0x000fe40000010000 */
[-CC-:B------:R-:W-:Y:S01]  /*1ad60*/  FFMA.FTZ R180, R128, R0.reuse, -R13.reuse ;  /* 0x0000000080b47223 */ /* 0x180fe2000001080d */
[-CC-:B------:R-:W-:Y:S01]  /*1ad70*/  FFMA.FTZ R128, R129, R0.reuse, -R13.reuse ;  /* 0x0000000081807223 */ /* 0x180fe2000001080d */
[-CC-:B------:R-:W-:Y:S01]  /*1ad80*/  FFMA.FTZ R182, R132, R0.reuse, -R13.reuse ;  /* 0x0000000084b67223 */ /* 0x180fe2000001080d */
[-CC-:B------:R-:W-:Y:S01]  /*1ad90*/  FFMA.FTZ R129, R133, R0.reuse, -R13.reuse ;  /* 0x0000000085817223 */ /* 0x180fe2000001080d */
[-C--:B------:R-:W-:Y:S01]  /*1ada0*/  FFMA.FTZ R13, R125, R0.reuse, -R13 ;  /* 0x000000007d0d7223 */ /* 0x080fe2000001080d */
[----:B------:R-:W-:Y:S01]  /*1adb0*/  WARPGROUP.ARRIVE ;  /* 0x00000000000079c5 */ /* 0x000fe20000000000 */
[-C--:B------:R-:W-:Y:S01]  /*1adc0*/  FMUL.FTZ R125, R4, R0.reuse ;  /* 0x00000000047d7220 */ /* 0x080fe20000410000 */
[----:B------:R-:W-:Y:S03]  /*1add0*/  MUFU.EX2 R180, R180 ;  /* 0x000000b400b47308 */ /* 0x000fe60000000800 */
        /* <DEDUP_REMOVED lines=12> */
[----:B------:R-:W-:Y:S01]  /*1aea0*/  FFMA.FTZ R181, R130, R0, -R125 ;  /* 0x0000000082b57223 */ /* 0x000fe2000001087d */
[----:B------:R-:W1:Y:S01]  /*1aeb0*/  MUFU.EX2 R201, R201 ;  /* 0x000000c900c97308 */ /* 0x000e620000000800 */
[----:B0-----:R-:W-:-:S02]  /*1aec0*/  IMAD.MOV.U32 R13, RZ, RZ, 0x40000040 ;  /* 0x40000040ff0d7424 */ /* 0x001fc400078e00ff */
[-CC-:B------:R-:W-:Y:S01]  /*1aed0*/  FFMA.FTZ R140, R159, R0.reuse, -R125.reuse ;  /* 0x000000009f8c7223 */ /* 0x180fe2000001087d */
[-CC-:B------:R-:W-:Y:S01]  /*1aee0*/  FFMA.FTZ R189, R146, R0.reuse, -R125.reuse ;  /* 0x0000000092bd7223 */ /* 0x180fe2000001087d */
[-CC-:B------:R-:W-:Y:S01]  /*1aef0*/  FFMA.FTZ R12, R147, R0.reuse, -R125.reuse ;  /* 0x00000000930c7223 */ /* 0x180fe2000001087d */
[-CC-:B------:R-:W-:Y:S01]  /*1af00*/  FFMA.FTZ R191, R150, R0.reuse, -R125.reuse ;  /* 0x0000000096bf7223 */ /* 0x180fe2000001087d */
[----:B------:R-:W-:Y:S01]  /*1af10*/  R2UR UR7, R13 ;  /* 0x000000000d0772ca */ /* 0x000fe200000e0000 */
[-CC-:B------:R-:W-:Y:S01]  /*1af20*/  FFMA.FTZ R151, R151, R0.reuse, -R125.reuse ;  /* 0x0000000097977223 */ /* 0x180fe2000001087d */
[----:B------:R-:W0:Y:S01]  /*1af30*/  MUFU.EX2 R124, R124 ;  /* 0x0000007c007c7308 */ /* 0x000e220000000800 */
[-C--:B------:R-:W-:Y:S01]  /*1af40*/  FFMA.FTZ R185, R138, R0.reuse, -R125 ;  /* 0x000000008ab97223 */ /* 0x080fe2000001087d */
[----:B------:R-:W-:Y:S01]  /*1af50*/  @!P1 PRMT R13, RZ, 0x654, R11 ;  /* 0x00000654ff0d9816 */ /* 0x000fe2000000000b */
[-CC-:B------:R-:W-:Y:S01]  /*1af60*/  FFMA.FTZ R139, R139, R0.reuse, -R125.reuse ;  /* 0x000000008b8b7223 */ /* 0x180fe2000001087d */
[-CC-:B------:R-:W-:Y:S01]  /*1af70*/  FFMA.FTZ R187, R142, R0.reuse, -R125.reuse ;  /* 0x000000008ebb7223 */ /* 0x180fe2000001087d */
[-CC-:B------:R-:W-:Y:S01]  /*1af80*/  FFMA.FTZ R183, R134, R0.reuse, -R125.reuse ;  /* 0x0000000086b77223 */ /* 0x180fe2000001087d */
[-CC-:B------:R-:W-:Y:S01]  /*1af90*/  FFMA.FTZ R135, R135, R0.reuse, -R125.reuse ;  /* 0x0000000087877223 */ /* 0x180fe2000001087d */
[----:B------:R-:W-:Y:S01]  /*1afa0*/  FFMA.FTZ R122, R122, R0, -R125 ;  /* 0x000000007a7a7223 */ /* 0x000fe2000001087d */
[----:B------:R-:W2:Y:S01]  /*1afb0*/  MUFU.EX2 R203, R203 ;  /* 0x000000cb00cb7308 */ /* 0x000ea20000000800 */
[----:B-1----:R-:W-:Y:S01]  /*1afc0*/  FFMA.FTZ R14, R2, R14, R201 ;  /* 0x0000000e020e7223 */ /* 0x002fe200000100c9 */
[-C--:B------:R-:W-:Y:S01]  /*1afd0*/  FFMA.FTZ R123, R123, R0.reuse, -R125 ;  /* 0x000000007b7b7223 */ /* 0x080fe2000001087d */
[----:B------:R-:W-:Y:S01]  /*1afe0*/  HGMMA.64x192x16.F32.BF16 R24, R176, gdesc[UR4].tnspB, R24, gsb0 ;  /* 0x42e00004b0187df0 */ /* 0x000fe20008001818 */
[----:B------:R-:W-:Y:S01]  /*1aff0*/  FADD.FTZ R15, R180, R15 ;  /* 0x0000000fb40f7221 */ /* 0x000fe20000010000 */
[----:B------:R-:W-:-:S03]  /*1b000*/  FFMA.FTZ R126, R126, R0, -R125 ;  /* 0x000000007e7e7223 */ /* 0x000fc6000001087d */
        /* <DEDUP_REMOVED lines=11> */
[----:B--2---:R-:W-:Y:S01]  /*1b0c0*/  FADD.FTZ R130, R133, R14 ;  /* 0x0000000e85827221 */ /* 0x004fe20000010000 */
[----:B------:R-:W-:Y:S01]  /*1b0d0*/  FFMA.FTZ R14, R131, R0, -R125 ;  /* 0x00000000830e7223 */ /* 0x000fe2000001087d */
[----:B------:R-:W-:-:S05]  /*1b0e0*/  F2FP.BF16.F32.PACK_AB R197, R133, R197 ;  /* 0x000000c585c5723e */ /* 0x000fca00000010ff */
[----:B------:R-:W2:Y:S01]  /*1b0f0*/  MUFU.EX2 R193, R193 ;  /* 0x000000c100c17308 */ /* 0x000ea20000000800 */
[----:B-1----:R-:W-:-:S07]  /*1b100*/  FADD.FTZ R130, R199, R130 ;  /* 0x00000082c7827221 */ /* 0x002fce0000010000 */
        /* <DEDUP_REMOVED lines=19> */
[----:B--2---:R-:W-:-:S07]  /*1b240*/  FADD.FTZ R130, R191, R130 ;  /* 0x00000082bf827221 */ /* 0x004fce0000010000 */
[----:B------:R-:W-:Y:S01]  /*1b250*/  MUFU.EX2 R187, R187 ;  /* 0x000000bb00bb7308 */ /* 0x000fe20000000800 */
[C---:B-1----:R-:W-:Y:S01]  /*1b260*/  FADD.FTZ R130, R11.reuse, R130 ;  /* 0x000000820b827221 */ /* 0x042fe20000010000 */
[----:B------:R-:W-:-:S06]  /*1b270*/  F2FP.BF16.F32.PACK_AB R191, R11, R191 ;  /* 0x000000bf0bbf723e */ /* 0x000fcc00000010ff */
[----:B------:R-:W-:Y:S01]  /*1b280*/  MUFU.EX2 R181, R181 ;  /* 0x000000b500b57308 */ /* 0x000fe20000000800 */
[----:B0-----:R-:W-:-:S07]  /*1b290*/  FADD.FTZ R130, R185, R130 ;  /* 0x00000082b9827221 */ /* 0x001fce0000010000 */
[----:B------:R-:W0:Y:S08]  /*1b2a0*/  MUFU.EX2 R128, R128 ;  /* 0x0000008000807308 */ /* 0x000e300000000800 */
[----:B------:R-:W-:Y:S08]  /*1b2b0*/  MUFU.EX2 R14, R14 ;  /* 0x0000000e000e7308 */ /* 0x000ff00000000800 */
[----:B------:R-:W1:Y:S01]  /*1b2c0*/  MUFU.EX2 R182, R182 ;  /* 0x000000b600b67308 */ /* 0x000e620000000800 */
[C---:B0-----:R-:W-:Y:S01]  /*1b2d0*/  FADD.FTZ R15, R128.reuse, R15 ;  /* 0x0000000f800f7221 */ /* 0x041fe20000010000 */
[----:B------:R-:W-:-:S06]  /*1b2e0*/  F2FP.BF16.F32.PACK_AB R180, R128, R180 ;  /* 0x000000b480b4723e */ /* 0x000fcc00000010ff */
[----:B------:R-:W-:Y:S08]  /*1b2f0*/  MUFU.EX2 R183, R183 ;  /* 0x000000b700b77308 */ /* 0x000ff00000000800 */
[----:B------:R-:W0:Y:S01]  /*1b300*/  MUFU.EX2 R129, R129 ;  /* 0x0000008100817308 */ /* 0x000e220000000800 */
[----:B-1----:R-:W-:-:S07]  /*1b310*/  FADD.FTZ R15, R182, R15 ;  /* 0x0000000fb60f7221 */ /* 0x002fce0000010000 */
[----:B------:R-:W-:Y:S08]  /*1b320*/  MUFU.EX2 R135, R135 ;  /* 0x0000008700877308 */ /* 0x000ff00000000800 */
[----:B------:R-:W-:Y:S01]  /*1b330*/  MUFU.EX2 R122, R122 ;  /* 0x0000007a007a7308 */ /* 0x000fe20000000800 */
[C---:B0-----:R-:W-:Y:S01]  /*1b340*/  FADD.FTZ R15, R129.reuse, R15 ;  /* 0x0000000f810f7221 */ /* 0x041fe20000010000 */
[----:B------:R-:W-:-:S03]  /*1b350*/  F2FP.BF16.F32.PACK_AB R182, R129, R182 ;  /* 0x000000b681b6723e */ /* 0x000fc600000010ff */
[----:B------:R-:W-:-:S03]  /*1b360*/  FADD.FTZ R15, R8, R15 ;  /* 0x0000000f080f7221 */ /* 0x000fc60000010000 */
[----:B------:R-:W0:Y:S01]  /*1b370*/  MUFU.EX2 R123, R123 ;  /* 0x0000007b007b7308 */ /* 0x000e220000000800 */
[----:B------:R-:W-:-:S04]  /*1b380*/  FADD.FTZ R15, R120, R15 ;  /* 0x0000000f780f7221 */ /* 0x000fc80000010000 */
[----:B------:R-:W-:-:S03]  /*1b390*/  FADD.FTZ R15, R121, R15 ;  /* 0x0000000f790f7221 */ /* 0x000fc60000010000 */
[----:B------:R-:W-:Y:S01]  /*1b3a0*/  MUFU.EX2 R126, R126 ;  /* 0x0000007e007e7308 */ /* 0x000fe20000000800 */
[C---:B------:R-:W-:Y:S01]  /*1b3b0*/  FADD.FTZ R15, R7.reuse, R15 ;  /* 0x0000000f070f7221 */ /* 0x040fe20000010000 */
[----:B------:R-:W-:Y:S02]  /*1b3c0*/  WARPGROUP.DEPBAR.LE gsb0, 0x0 ;  /* 0x00008000000079c5 */ /* 0x000fe40000010000 */
[----:B------:R1:W-:Y:S01]  /*1b3d0*/  @!P1 SYNCS.ARRIVE.TRANS64.RED.A1T0 RZ, [R13+URZ], RZ ;  /* 0x000000ff0dff99a7 */ /* 0x0003e2000810043f */
[----:B------:R-:W-:Y:S01]  /*1b3e0*/  F2FP.BF16.F32.PACK_AB R176, R120, R8 ;  /* 0x0000000878b0723e */ /* 0x000fe200000010ff */
[----:B------:R-:W-:Y:S01]  /*1b3f0*/  IMAD.MOV.U32 R8, RZ, RZ, R5 ;  /* 0x000000ffff087224 */ /* 0x000fe200078e0005 */
[----:B------:R-:W-:Y:S01]  /*1b400*/  F2FP.BF16.F32.PACK_AB R178, R7, R121 ;  /* 0x0000007907b2723e */ /* 0x000fe200000010ff */
[----:B------:R-:W-:Y:S01]  /*1b410*/  IMAD.MOV.U32 R7, RZ, RZ, R4 ;  /* 0x000000ffff077224 */ /* 0x000fe200078e0004 */
[----:B0-----:R-:W-:Y:S01]  /*1b420*/  F2FP.BF16.F32.PACK_AB R177, R123, R122 ;  /* 0x0000007a7bb1723e */ /* 0x001fe200000010ff */
[----:B------:R0:W-:Y:S01]  /*1b430*/  @!P1 SYNCS.ARRIVE.TRANS64.RED.A1T0 RZ, [R9+URZ], RZ ;  /* 0x000000ff09ff99a7 */ /* 0x0001e2000810043f */
[-CC-:B-1----:R-:W-:Y:S01]  /*1b440*/  FFMA.FTZ R13, R143, R0.reuse, -R125.reuse ;  /* 0x000000008f0d7223 */ /* 0x182fe2000001087d */
[----:B------:R-:W-:-:S05]  /*1b450*/  FFMA.FTZ R125, R127, R0, -R125 ;  /* 0x000000007f7d7223 */ /* 0x000fca000001087d */
[----:B------:R-:W-:Y:S08]  /*1b460*/  MUFU.EX2 R13, R13 ;  /* 0x0000000d000d7308 */ /* 0x000ff00000000800 */
[----:B0-----:R-:W0:Y:S08]  /*1b470*/  MUFU.EX2 R9, R139 ;  /* 0x0000008b00097308 */ /* 0x001e300000000800 */
[----:B------:R-:W1:Y:S01]  /*1b480*/  MUFU.EX2 R125, R125 ;  /* 0x0000007d007d7308 */ /* 0x000e620000000800 */
[C---:B0-----:R-:W-:Y:S01]  /*1b490*/  FADD.FTZ R130, R9.reuse, R130 ;  /* 0x0000008209827221 */ /* 0x041fe20000010000 */
[----:B------:R-:W-:Y:S01]  /*1b4a0*/  F2FP.BF16.F32.PACK_AB R185, R9, R185 ;  /* 0x000000b909b9723e */ /* 0x000fe200000010ff */
[----:B------:R-:W-:-:S02]  /*1b4b0*/  IMAD.MOV.U32 R9, RZ, RZ, R218 ;  /* 0x000000ffff097224 */ /* 0x000fc400078e00da */
[----:B------:R-:W-:Y:S01]  /*1b4c0*/  FADD.FTZ R130, R187, R130 ;  /* 0x00000082bb827221 */ /* 0x000fe20000010000 */
[----:B------:R-:W-:-:S03]  /*1b4d0*/  F2FP.BF16.F32.PACK_AB R187, R13, R187 ;  /* 0x000000bb0dbb723e */ /* 0x000fc600000010ff */
[----:B------:R-:W-:Y:S01]  /*1b4e0*/  FADD.FTZ R130, R13, R130 ;  /* 0x000000820d827221 */ /* 0x000fe20000010000 */
[----:B-1----:R-:W-:-:S03]  /*1b4f0*/  F2FP.BF16.F32.PACK_AB R179, R125, R126 ;  /* 0x0000007e7db3723e */ /* 0x002fc600000010ff */
[----:B------:R-:W-:Y:S01]  /*1b500*/  FADD.FTZ R130, R181, R130 ;  /* 0x00000082b5827221 */ /* 0x000fe20000010000 */
[----:B------:R-:W-:-:S03]  /*1b510*/  F2FP.BF16.F32.PACK_AB R181, R14, R181 ;  /* 0x000000b50eb5723e */ /* 0x000fc600000010ff */
[----:B------:R-:W-:-:S04]  /*1b520*/  FADD.FTZ R130, R14, R130 ;  /* 0x000000820e827221 */ /* 0x000fc80000010000 */
[----:B------:R-:W-:Y:S01]  /*1b530*/  FADD.FTZ R130, R183, R130 ;  /* 0x00000082b7827221 */ /* 0x000fe20000010000 */
[----:B------:R-:W-:-:S03]  /*1b540*/  F2FP.BF16.F32.PACK_AB R183, R135, R183 ;  /* 0x000000b787b7723e */ /* 0x000fc600000010ff */
[----:B------:R-:W-:-:S04]  /*1b550*/  FADD.FTZ R130, R135, R130 ;  /* 0x0000008287827221 */ /* 0x000fc80000010000 */
[----:B------:R-:W-:-:S04]  /*1b560*/  FADD.FTZ R130, R122, R130 ;  /* 0x000000827a827221 */ /* 0x000fc80000010000 */
[----:B------:R-:W-:-:S04]  /*1b570*/  FADD.FTZ R130, R123, R130 ;  /* 0x000000827b827221 */ /* 0x000fc80000010000 */
[----:B------:R-:W-:-:S04]  /*1b580*/  FADD.FTZ R130, R126, R130 ;  /* 0x000000827e827221 */ /* 0x000fc80000010000 */
[----:B------:R-:W-:Y:S01]  /*1b590*/  FADD.FTZ R14, R125, R130 ;  /* 0x000000827d0e7221 */ /* 0x000fe20000010000 */
[----:B------:R-:W-:Y:S06]  /*1b5a0*/  @P2 BRA `(.L_x_3826) ;  /* 0xffffffb000b02947 */ /* 0x000fec000383ffff */
.L_x_3815:
[----:B------:R-:W-:Y:S05]  /*1b5b0*/  BSYNC B0 ;  /* 0x0000000000007941 */ /* 0x000fea0003800000 */
.L_x_3814:
        /* <DEDUP_REMOVED lines=99> */
.L_x_3827:
[----:B------:R-:W-:Y:S01]  /*1bbf0*/  IMAD R6, R217, 0x8, R16 ;  /* 0x00000008d9067824 */ /* 0x000fe200078e0210 */
[----:B------:R-:W-:-:S04]  /*1bc00*/  SHF.L.U32 R3, R218, 0x1f, RZ ;  /* 0x0000001fda037819 */ /* 0x000fc800000006ff */
[----:B------:R0:W1:Y:S01]  /*1bc10*/  SYNCS.PHASECHK.TRANS64.TRYWAIT P2, [R6+URZ+0x36850], R3 ;  /* 0x03685003060075a7 */ /* 0x000062000804017f */
[----:B------:R-:W-:Y:S05]  /*1bc20*/  @!P0 BRA `(.L_x_3828) ;  /* 0x0000000000048947 */ /* 0x000fea0003800000 */
[----:B------:R-:W-:Y:S01]  /*1bc30*/  BPT.TRAP 0x1 ;  /* 0x000000040000795c */ /* 0x000fe20000300000 */
.L_x_3828:
[----:B------:R-:W-:Y:S01]  /*1bc40*/  VIADD R16, R16, 0x400 ;  /* 0x0000040010107836 */ /* 0x000fe20000000000 */
[----:B------:R-:W-:Y:S04]  /*1bc50*/  BSSY B0, `(.L_x_3829) ;  /* 0x0000008000007945 */ /* 0x000fe80003800000 */
[----:B------:R-:W-:-:S04]  /*1bc60*/  SHF.R.U32.HI R16, RZ, 0x4, R16 ;  /* 0x00000004ff107819 */ /* 0x000fc80000011610 */
[----:B------:R-:W-:-:S04]  /*1bc70*/  LOP3.LUT R16, R16, 0x3fff, RZ, 0xc0, !PT ;  /* 0x00003fff10107812 */ /* 0x000fc800078ec0ff */
[----:B------:R-:W-:-:S05]  /*1bc80*/  LOP3.LUT R16, R16, 0x3800000, RZ, 0xfc, !PT ;  /* 0x0380000010107812 */ /* 0x000fca00078efcff */
[----:B------:R-:W-:Y:S01]  /*1bc90*/  IMAD R7, R217, 0xa80, R16 ;  /* 0x00000a80d9077824 */ /* 0x000fe200078e0210 */
[----:B-1----:R-:W-:Y:S06]  /*1bca0*/  @P2 BRA `(.L_x_3830) ;  /* 0x0000000000082947 */ /* 0x002fec0003800000 */
[----:B------:R-:W1:Y:S02]  /*1bcb0*/  SYNCS.PHASECHK.TRANS64.TRYWAIT P0, [R6+URZ+0x36850], R3 ;  /* 0x03685003060075a7 */ /* 0x000e64000800017f */
[----:B-1----:R-:W-:Y:S05]  /*1bcc0*/  @!P0 BRA `(.L_x_3831) ;  /* 0x000000d400488947 */ /* 0x002fea0003800000 */
.L_x_3830:
[----:B------:R-:W-:Y:S05]  /*1bcd0*/  BSYNC B0 ;  /* 0x0000000000007941 */ /* 0x000fea0003800000 */
.L_x_3829:
[----:B------:R-:W-:Y:S01]  /*1bce0*/  IMAD.MOV.U32 R2, RZ, RZ, R7 ;  /* 0x000000ffff027224 */ /* 0x000fe200078e0007 */
[----:B------:R-:W-:Y:S01]  /*1bcf0*/  WARPGROUP.ARRIVE ;  /* 0x00000000000079c5 */ /* 0x000fe20000000000 */
[----:B01----:R-:W-:Y:S02]  /*1bd00*/  IMAD.MOV.U32 R3, RZ, RZ, 0x40000040 ;  /* 0x40000040ff037424 */ /* 0x003fe400078e00ff */
[----:B------:R-:W-:Y:S01]  /*1bd10*/  @!P1 VIADD R12, R6, 0x36860 ;  /* 0x00036860060c9836 */ /* 0x000fe20000000000 */
[----:B------:R-:W-:Y:S01]  /*1bd20*/  R2UR UR6, R2 ;  /* 0x00000000020672ca */ /* 0x000fe200000e0000 */
[----:B------:R-:W-:Y:S01]  /*1bd30*/  VIADD R2, R7, 0x80 ;  /* 0x0000008007027836 */ /* 0x000fe20000000000 */
[----:B------:R-:W-:Y:S01]  /*1bd40*/  R2UR UR7, R3 ;  /* 0x00000000030772ca */ /* 0x000fe200000e0000 */
[----:B------:R-:W-:Y:S01]  /*1bd50*/  IMAD.MOV.U32 R3, RZ, RZ, 0x40000040 ;  /* 0x40000040ff037424 */ /* 0x000fe200078e00ff */
[----:B------:R-:W-:Y:S01]  /*1bd60*/  @!P1 PRMT R12, RZ, 0x654, R12 ;  /* 0x00000654ff0c9816 */ /* 0x000fe2000000000c */
[----:B------:R-:W-:-:S02]  /*1bd70*/  IMAD.MOV.U32 R6, RZ, RZ, RZ ;  /* 0x000000ffff067224 */ /* 0x000fc400078e00ff */
[----:B------:R-:W-:Y:S02]  /*1bd80*/  VIADD R217, R217, 0x1 ;  /* 0x00000001d9d97836 */ /* 0x000fe40000000000 */
[----:B------:R-:W-:-:S03]  /*1bd90*/  VIADD R227, R227, 0x1 ;  /* 0x00000001e3e37836 */ /* 0x000fc60000000000 */
[----:B------:R-:W-:-:S03]  /*1bda0*/  ISETP.NE.AND P2, PT, R217, 0x2, PT ;  /* 0x00000002d900780c */ /* 0x000fc60003f45270 */
[----:B------:R-:W-:Y:S01]  /*1bdb0*/  HGMMA.64x192x16.F32.BF16 R24, R200, gdesc[UR4].tnspB, R24, gsb0 ;  /* 0x42e00004c8187df0 */ /* 0x000fe20008001818 */
[----:B------:R-:W-:Y:S01]  /*1bdc0*/  R2UR UR6, R2 ;  /* 0x00000000020672ca */ /* 0x000fe200000e0000 */
[----:B------:R-:W-:Y:S01]  /*1bdd0*/  VIADD R2, R7, 0x100 ;  /* 0x0000010007027836 */ /* 0x000fe20000000000 */
[----:B------:R-:W-:Y:S01]  /*1bde0*/  R2UR UR7, R3 ;  /* 0x00000000030772ca */ /* 0x000fe200000e0000 */
[----:B------:R-:W-:Y:S01]  /*1bdf0*/  IMAD.MOV.U32 R3, RZ, RZ, 0x40000040 ;  /* 0x40000040ff037424 */ /* 0x000fe200078e00ff */
[----:B------:R-:W-:Y:S01]  /*1be00*/  SEL R217, R217, RZ, P2 ;  /* 0x000000ffd9d97207 */ /* 0x000fe20001000000 */
[----:B------:R-:W-:Y:S02]  /*1be10*/  WARPGROUP.DEPBAR.LE gsb0, 0x0 ;  /* 0x00008000000079c5 */ /* 0x000fe40000010000 */
[----:B------:R-:W-:-:S12]  /*1be20*/  WARPGROUP.ARRIVE ;  /* 0x00000000000079c5 */ /* 0x000fd80000000000 */
        /* <DEDUP_REMOVED lines=29> */
[----:B------:R-:W-:Y:S02]  /*1c000*/  R2UR UR6, R2 ;  /* 0x00000000020672ca */ /* 0x000fe400000e0000 */
[----:B------:R-:W-:Y:S01]  /*1c010*/  R2UR UR7, R3 ;  /* 0x00000000030772ca */ /* 0x000fe200000e0000 */
[----:B------:R-:W0:Y:S04]  /*1c020*/  SHFL.BFLY PT, R2, R15, 0x2, 0x1f ;  /* 0x0c401f000f027f89 */ /* 0x000e2800000e0000 */
[----:B------:R-:W1:Y:S01]  /*1c030*/  SHFL.BFLY PT, R3, R14, 0x2, 0x1f ;  /* 0x0c401f000e037f89 */ /* 0x000e6200000e0000 */
[----:B0-----:R-:W-:Y:S01]  /*1c040*/  FADD.FTZ R2, R2, R15 ;  /* 0x0000000f02027221 */ /* 0x001fe20000010000 */
[----:B-1----:R-:W-:-:S04]  /*1c050*/  FADD.FTZ R8, R3, R14 ;  /* 0x0000000e03087221 */ /* 0x002fc80000010000 */
[----:B------:R-:W0:Y:S04]  /*1c060*/  SHFL.BFLY PT, R3, R2, 0x1, 0x1f ;  /* 0x0c201f0002037f89 */ /* 0x000e2800000e0000 */
[----:B------:R-:W1:Y:S01]  /*1c070*/  SHFL.BFLY PT, R7, R8, 0x1, 0x1f ;  /* 0x0c201f0008077f89 */ /* 0x000e6200000e0000 */
[----:B0-----:R-:W-:Y:S01]  /*1c080*/  FADD.FTZ R13, R2, R3 ;  /* 0x00000003020d7221 */ /* 0x001fe20000010000 */
[----:B------:R-:W-:Y:S01]  /*1c090*/  SEL R3, RZ, 0x1, P2 ;  /* 0x00000001ff037807 */ /* 0x000fe20001000000 */
[----:B------:R-:W-:Y:S02]  /*1c0a0*/  IMAD.MOV.U32 R2, RZ, RZ, -0x800000 ;  /* 0xff800000ff027424 */ /* 0x000fe400078e00ff */
[----:B-1----:R-:W-:Y:S01]  /*1c0b0*/  FADD.FTZ R16, R8, R7 ;  /* 0x0000000708107221 */ /* 0x002fe20000010000 */
[----:B------:R-:W-:Y:S01]  /*1c0c0*/  FSETP.NE.FTZ.AND P0, PT, R13, RZ, PT ;  /* 0x000000ff0d00720b */ /* 0x000fe20003f15000 */
[----:B------:R-:W-:Y:S01]  /*1c0d0*/  IMAD.MOV.U32 R7, RZ, RZ, RZ ;  /* 0x000000ffff077224 */ /* 0x000fe200078e00ff */
[----:B------:R-:W-:Y:S01]  /*1c0e0*/  LOP3.LUT R218, R218, R3, RZ, 0x3c, !PT ;  /* 0x00000003dada7212 */ /* 0x000fe200078e3cff */
[----:B------:R-:W-:Y:S01]  /*1c0f0*/  IMAD.MOV.U32 R3, RZ, RZ, -0x800000 ;  /* 0xff800000ff037424 */ /* 0x000fe200078e00ff */
[----:B------:R-:W-:-:S09]  /*1c100*/  FSETP.NE.FTZ.AND P3, PT, R16, RZ, PT ;  /* 0x000000ff1000720b */ /* 0x000fd20003f75000 */
[----:B------:R-:W0:Y:S01]  /*1c110*/  @P0 MUFU.LG2 R9, R13 ;  /* 0x0000000d00090308 */ /* 0x000e220000000c00 */
[----:B------:R-:W-:-:S03]  /*1c120*/  @P0 FMUL.FTZ R8, R0, 0.69314718246459960938 ;  /* 0x3f31721800080820 */ /* 0x000fc60000410000 */
[----:B------:R-:W-:-:S04]  /*1c130*/  @P3 FMUL.FTZ R0, R0, 0.69314718246459960938 ;  /* 0x3f31721800003820 */ /* 0x000fc80000410000 */
        /* <DEDUP_REMOVED lines=109> */
.L_x_3757:
        /* <DEDUP_REMOVED lines=10> */
[----:B------:R-:W-:Y:S01]  /*1c8b0*/  ULDC.64 UR6, c[0x0][0xc00] ;  /* 0x0003000000067ab9 */ /* 0x000fe20000000a00 */
[----:B------:R-:W-:Y:S01]  /*1c8c0*/  ULDC.64 UR4, c[0x0][0xc08] ;  /* 0x0003020000047ab9 */ /* 0x000fe20000000a00 */
[----:B------:R-:W3:Y:S01]  /*1c8d0*/  S2R R5, SR_SWINHI ;  /* 0x0000000000057919 */ /* 0x000ee20000002f00 */
[----:B------:R-:W4:Y:S04]  /*1c8e0*/  LDL.LU R141, [R1+0x6c] ;  /* 0x00006c00018d7983 */ /* 0x000f280000300800 */
[----:B------:R-:W4:Y:S01]  /*1c8f0*/  LDL R140, [R1+0x78] ;  /* 0x00007800018c7983 */ /* 0x000f220000100800 */
[----:B------:R-:W-:Y:S02]  /*1c900*/  MOV R134, R16 ;  /* 0x0000001000867202 */ /* 0x000fe40000000f00 */
[----:B---3--:R-:W-:Y:S01]  /*1c910*/  MOV R135, R5 ;  /* 0x0000000500877202 */ /* 0x008fe20000000f00 */
[----:B------:R-:W-:Y:S02]  /*1c920*/  BAR.SYNC.DEFER_BLOCKING 0x1, 0x100 ;  /* 0x0044000000007b1d */ /* 0x000fe40000010000 */
[----:B--2---:R-:W-:-:S03]  /*1c930*/  IMAD.WIDE R4, R0, 0x2, R134 ;  /* 0x0000000200047825 */ /* 0x004fc600078e0286 */
        /* <DEDUP_REMOVED lines=8> */
[----:B------:R-:W-:Y:S02]  /*1c9c0*/  SHF.R.U64 R88, R88, 0x3, RZ ;  /* 0x0000000358587819 */ /* 0x000fe400000012ff */
[----:B------:R-:W-:Y:S01]  /*1c9d0*/  IADD3 R80, P4, R4, 0x4040, RZ ;  /* 0x0000404004507810 */ /* 0x000fe20007f9e0ff */
[----:B------:R-:W-:Y:S01]  /*1c9e0*/  IMAD.X R11, RZ, RZ, R5, P2 ;  /* 0x000000ffff0b7224 */ /* 0x000fe200010e0605 */
[----:B------:R-:W-:Y:S02]  /*1c9f0*/  SHF.R.U64 R78, R78, 0x3, RZ ;  /* 0x000000034e4e7819 */ /* 0x000fe400000012ff */
[----:B------:R-:W-:-:S02]  /*1ca00*/  IADD3 R82, P3, R4, 0x4060, RZ ;  /* 0x0000406004527810 */ /* 0x000fc40007f7e0ff */
[----:B------:R-:W-:Y:S02]  /*1ca10*/  SHF.R.U64 R86, R86, 0x3, RZ ;  /* 0x0000000356567819 */ /* 0x000fe400000012ff */
[----:B------:R-:W-:Y:S02]  /*1ca20*/  SHF.R.U64 R84, R84, 0x3, RZ ;  /* 0x0000000354547819 */ /* 0x000fe400000012ff */
[C---:B------:R-:W-:Y:S02]  /*1ca30*/  LOP3.LUT R9, R4.reuse, 0x380, RZ, 0xc0, !PT ;  /* 0x0000038004097812 */ /* 0x040fe400078ec0ff */
[C---:B------:R-:W-:Y:S02]  /*1ca40*/  IADD3 R6, P0, R4.reuse, 0x4020, RZ ;  /* 0x0000402004067810 */ /* 0x040fe40007f1e0ff */
[----:B------:R-:W-:Y:S02]  /*1ca50*/  IADD3 R7, P2, R4, 0x8000, RZ ;  /* 0x0000800004077810 */ /* 0x000fe40007f5e0ff */
[----:B------:R-:W-:-:S02]  /*1ca60*/  LOP3.LUT R12, R88, R12, RZ, 0x3c, !PT ;  /* 0x0000000c580c7212 */ /* 0x000fc400078e3cff */
[----:B------:R-:W-:Y:S02]  /*1ca70*/  LOP3.LUT R88, R80, 0x380, RZ, 0xc0, !PT ;  /* 0x0000038050587812 */ /* 0x000fe400078ec0ff */
[----:B------:R-:W-:Y:S02]  /*1ca80*/  LOP3.LUT R14, R78, R14, RZ, 0x3c, !PT ;  /* 0x0000000e4e0e7212 */ /* 0x000fe400078e3cff */
[----:B------:R-:W-:Y:S02]  /*1ca90*/  LOP3.LUT R10, R86, R10, RZ, 0x3c, !PT ;  /* 0x0000000a560a7212 */ /* 0x000fe400078e3cff */
[----:B------:R-:W-:Y:S02]  /*1caa0*/  LOP3.LUT R76, R84, R76, RZ, 0x3c, !PT ;  /* 0x0000004c544c7212 */ /* 0x000fe400078e3cff */
[----:B------:R-:W-:Y:S01]  /*1cab0*/  LOP3.LUT R78, R82, 0x380, RZ, 0xc0, !PT ;  /* 0x00000380524e7812 */ /* 0x000fe200078ec0ff */
[----:B------:R-:W-:Y:S01]  /*1cac0*/  IMAD.X R15, RZ, RZ, R5, P6 ;  /* 0x000000ffff0f7224 */ /* 0x000fe200030e0605 */
[----:B------:R-:W-:-:S02]  /*1cad0*/  SHF.R.U64 R9, R9, 0x3, RZ ;  /* 0x0000000309097819 */ /* 0x000fc400000012ff */
[----:B------:R-:W-:Y:S02]  /*1cae0*/  LOP3.LUT R86, R6, 0x380, RZ, 0xc0, !PT ;  /* 0x0000038006567812 */ /* 0x000fe400078ec0ff */
[----:B------:R-:W-:Y:S01]  /*1caf0*/  LOP3.LUT R84, R7, 0x380, RZ, 0xc0, !PT ;  /* 0x0000038007547812 */ /* 0x000fe200078ec0ff */
[--C-:B------:R-:W-:Y:S01]  /*1cb00*/  IMAD.X R13, RZ, RZ, R5.reuse, P1 ;  /* 0x000000ffff0d7224 */ /* 0x100fe200008e0605 */
[----:B------:R-:W-:Y:S01]  /*1cb10*/  SHF.R.U64 R88, R88, 0x3, RZ ;  /* 0x0000000358587819 */ /* 0x000fe200000012ff */
[----:B------:R-:W-:Y:S01]  /*1cb20*/  IMAD.X R77, RZ, RZ, R5, P5 ;  /* 0x000000ffff4d7224 */ /* 0x000fe200028e0605 */
[C---:B------:R-:W-:Y:S02]  /*1cb30*/  IADD3 R8, P6, R4.reuse, 0x8040, RZ ;  /* 0x0000804004087810 */ /* 0x040fe40007fde0ff */
[C---:B------:R-:W-:Y:S02]  /*1cb40*/  IADD3 R0, P1, R4.reuse, 0x8020, RZ ;  /* 0x0000802004007810 */ /* 0x040fe40007f3e0ff */
[----:B------:R-:W-:-:S02]  /*1cb50*/  IADD3 R90, P5, R4, 0x8060, RZ ;  /* 0x00008060045a7810 */ /* 0x000fc40007fbe0ff */
[----:B------:R-:W-:Y:S02]  /*1cb60*/  SHF.R.U64 R91, R78, 0x3, RZ ;  /* 0x000000034e5b7819 */ /* 0x000fe400000012ff */
[----:B------:R-:W-:Y:S02]  /*1cb70*/  LOP3.LUT R4, R9, R4, RZ, 0x3c, !PT ;  /* 0x0000000409047212 */ /* 0x000fe400078e3cff */
[----:B------:R-:W-:Y:S02]  /*1cb80*/  SHF.R.U64 R86, R86, 0x3, RZ ;  /* 0x0000000356567819 */ /* 0x000fe400000012ff */
[----:B------:R-:W-:Y:S02]  /*1cb90*/  SHF.R.U64 R84, R84, 0x3, RZ ;  /* 0x0000000354547819 */ /* 0x000fe400000012ff */
[----:B------:R-:W-:Y:S02]  /*1cba0*/  LOP3.LUT R80, R88, R80, RZ, 0x3c, !PT ;  /* 0x0000005058507212 */ /* 0x000fe400078e3cff */
[----:B------:R-:W-:Y:S01]  /*1cbb0*/  LOP3.LUT R88, R8, 0x380, RZ, 0xc0, !PT ;  /* 0x0000038008587812 */ /* 0x000fe200078ec0ff */
[--C-:B------:R-:W-:Y:S01]  /*1cbc0*/  IMAD.X R79, RZ, RZ, R5.reuse, P0 ;  /* 0x000000ffff4f7224 */ /* 0x100fe200000e0605 */
[----:B------:R-:W-:Y:S01]  /*1cbd0*/  LOP3.LUT R82, R91, R82, RZ, 0x3c, !PT ;  /* 0x000000525b527212 */ /* 0x000fe200078e3cff */
[--C-:B------:R-:W-:Y:S01]  /*1cbe0*/  IMAD.X R81, RZ, RZ, R5.reuse, P4 ;  /* 0x000000ffff517224 */ /* 0x100fe200020e0605 */
[----:B------:R-:W-:Y:S01]  /*1cbf0*/  LOP3.LUT R136, R90, 0x380, RZ, 0xc0, !PT ;  /* 0x000003805a887812 */ /* 0x000fe200078ec0ff */
[--C-:B------:R-:W-:Y:S01]  /*1cc00*/  IMAD.X R83, RZ, RZ, R5.reuse, P3 ;  /* 0x000000ffff537224 */ /* 0x100fe200018e0605 */
[----:B------:R-:W-:Y:S01]  /*1cc10*/  LOP3.LUT R78, R86, R6, RZ, 0x3c, !PT ;  /* 0x00000006564e7212 */ /* 0x000fe200078e3cff */
[--C-:B------:R-:W-:Y:S01]  /*1cc20*/  IMAD.X R85, RZ, RZ, R5.reuse, P2 ;  /* 0x000000ffff557224 */ /* 0x100fe200010e0605 */
[----:B------:R-:W-:Y:S01]  /*1cc30*/  LOP3.LUT R84, R84, R7, RZ, 0x3c, !PT ;  /* 0x0000000754547212 */ /* 0x000fe200078e3cff */
[--C-:B------:R-:W-:Y:S01]  /*1cc40*/  IMAD.X R87, RZ, RZ, R5.reuse, P1 ;  /* 0x000000ffff577224 */ /* 0x100fe200008e0605 */
[----:B------:R-:W-:Y:S01]  /*1cc50*/  MOV R91, R4 ;  /* 0x00000004005b7202 */ /* 0x000fe20000000f00 */
[--C-:B------:R-:W-:Y:S01]  /*1cc60*/  IMAD.X R89, RZ, RZ, R5.reuse, P6 ;  /* 0x000000ffff597224 */ /* 0x100fe200030e0605 */
[----:B------:R-:W-:Y:S01]  /*1cc70*/  F2FP.BF16.F32.PACK_AB R4, R25, R24 ;  /* 0x000000181904723e */ /* 0x000fe200000010ff */
[----:B------:R-:W-:Y:S01]  /*1cc80*/  IMAD.X R9, RZ, RZ, R5, P5 ;  /* 0x000000ffff097224 */ /* 0x000fe200028e0605 */
[----:B------:R-:W-:-:S02]  /*1cc90*/  F2FP.BF16.F32.PACK_AB R5, R27, R26 ;  /* 0x0000001a1b05723e */ /* 0x000fc400000010ff */
[----:B------:R-:W-:Y:S02]  /*1cca0*/  F2FP.BF16.F32.PACK_AB R6, R29, R28 ;  /* 0x0000001c1d06723e */ /* 0x000fe400000010ff */
[----:B------:R-:W-:Y:S02]  /*1ccb0*/  F2FP.BF16.F32.PACK_AB R7, R31, R30 ;  /* 0x0000001e1f07723e */ /* 0x000fe400000010ff */
[----:B------:R-:W-:Y:S02]  /*1ccc0*/  SHF.R.U64 R88, R88, 0x3, RZ ;  /* 0x0000000358587819 */ /* 0x000fe400000012ff */
[----:B------:R-:W-:Y:S01]  /*1ccd0*/  SHF.R.U64 R136, R136, 0x3, RZ ;  /* 0x0000000388887819 */ /* 0x000fe200000012ff */
[----:B------:R2:W-:Y:S01]  /*1cce0*/  STSM.16.M88.4 [R91], R4 ;  /* 0x000000045b007844 */ /* 0x0005e20000000200 */
[----:B------:R-:W-:Y:S02]  /*1ccf0*/  LOP3.LUT R88, R88, R8, RZ, 0x3c, !PT ;  /* 0x0000000858587212 */ /* 0x000fe400078e3cff */
[----:B------:R-:W-:-:S02]  /*1cd00*/  LOP3.LUT R8, R136, R90, RZ, 0x3c, !PT ;  /* 0x0000005a88087212 */ /* 0x000fc400078e3cff */
[----:B------:R-:W-:Y:S02]  /*1cd10*/  MOV R10, R10 ;  /* 0x0000000a000a7202 */ /* 0x000fe40000000f00 */
[----:B------:R-:W-:Y:S02]  /*1cd20*/  MOV R90, R76 ;  /* 0x0000004c005a7202 */ /* 0x000fe40000000f00 */
[----:B------:R-:W-:Y:S02]  /*1cd30*/  MOV R138, R80 ;  /* 0x00000050008a7202 */ /* 0x000fe40000000f00 */
[----:B------:R-:W-:Y:S02]  /*1cd40*/  MOV R139, R82 ;  /* 0x00000052008b7202 */ /* 0x000fe40000000f00 */
[----:B------:R-:W-:Y:S02]  /*1cd50*/  F2FP.BF16.F32.PACK_AB R76, R41, R40 ;  /* 0x00000028294c723e */ /* 0x000fe400000010ff */
[----:B--2---:R-:W-:-:S02]  /*1cd60*/  MOV R4, R12 ;  /* 0x0000000c00047202 */ /* 0x004fc40000000f00 */
[----:B------:R-:W-:Y:S02]  /*1cd70*/  MOV R5, R14 ;  /* 0x0000000e00057202 */ /* 0x000fe40000000f00 */
[----:B------:R-:W-:Y:S02]  /*1cd80*/  MOV R91, R78 ;  /* 0x0000004e005b7202 */ /* 0x000fe40000000f00 */
[----:B------:R-:W-:Y:S02]  /*1cd90*/  F2FP.BF16.F32.PACK_AB R12, R33, R32 ;  /* 0x00000020210c723e */ /* 0x000fe400000010ff */
[----:B------:R-:W-:Y:S02]  /*1cda0*/  F2FP.BF16.F32.PACK_AB R13, R35, R34 ;  /* 0x00000022230d723e */ /* 0x000fe400000010ff */
[----:B------:R-:W-:Y:S02]  /*1cdb0*/  F2FP.BF16.F32.PACK_AB R14, R37, R36 ;  /* 0x00000024250e723e */ /* 0x000fe400000010ff */
        /* <DEDUP_REMOVED lines=9> */
[----:B------:R-:W-:-:S03]  /*1ce50*/  LOP3.LUT R86, R0, 0x380, RZ, 0xc0, !PT ;  /* 0x0000038000567812 */ /* 0x000fc600078ec0ff */
[----:B------:R3:W-:Y:S01]  /*1ce60*/  STSM.16.M88.4 [R4], R76 ;  /* 0x0000004c04007844 */ /* 0x0007e20000000200 */
[----:B------:R-:W-:Y:S02]  /*1ce70*/  MOV R137, R8 ;  /* 0x0000000800897202 */ /* 0x000fe40000000f00 */
[----:B------:R-:W-:Y:S01]  /*1ce80*/  F2FP.BF16.F32.PACK_AB R6, R61, R60 ;  /* 0x0000003c3d06723e */ /* 0x000fe200000010ff */
[----:B------:R0:W-:Y:S01]  /*1ce90*/  STSM.16.M88.4 [R5], R80 ;  /* 0x0000005005007844 */ /* 0x0001e20000000200 */
[----:B------:R-:W-:Y:S02]  /*1cea0*/  F2FP.BF16.F32.PACK_AB R7, R63, R62 ;  /* 0x0000003e3f07723e */ /* 0x000fe400000010ff */
[----:B------:R-:W-:Y:S02]  /*1ceb0*/  SHF.R.U64 R86, R86, 0x3, RZ ;  /* 0x0000000356567819 */ /* 0x000fe400000012ff */
[----:B------:R-:W-:Y:S02]  /*1cec0*/  F2FP.BF16.F32.PACK_AB R8, R65, R64 ;  /* 0x000000404108723e */ /* 0x000fe400000010ff */
[----:B------:R-:W-:-:S02]  /*1ced0*/  F2FP.BF16.F32.PACK_AB R9, R67, R66 ;  /* 0x000000424309723e */ /* 0x000fc400000010ff */
[----:B--2---:R-:W-:Y:S02]  /*1cee0*/  F2FP.BF16.F32.PACK_AB R10, R69, R68 ;  /* 0x00000044450a723e */ /* 0x004fe400000010ff */
[----:B------:R-:W-:Y:S02]  /*1cef0*/  F2FP.BF16.F32.PACK_AB R11, R71, R70 ;  /* 0x00000046470b723e */ /* 0x000fe400000010ff */
[----:B---3--:R-:W-:Y:S02]  /*1cf00*/  F2FP.BF16.F32.PACK_AB R4, R57, R56 ;  /* 0x000000383904723e */ /* 0x008fe400000010ff */
[----:B0-----:R-:W-:Y:S02]  /*1cf10*/  F2FP.BF16.F32.PACK_AB R5, R59, R58 ;  /* 0x0000003a3b05723e */ /* 0x001fe400000010ff */
[----:B------:R-:W-:Y:S02]  /*1cf20*/  F2FP.BF16.F32.PACK_AB R12, R73, R72 ;  /* 0x00000048490c723e */ /* 0x000fe400000010ff */
[----:B------:R-:W-:-:S02]  /*1cf30*/  F2FP.BF16.F32.PACK_AB R13, R75, R74 ;  /* 0x0000004a4b0d723e */ /* 0x000fc400000010ff */
[----:B------:R-:W-:Y:S02]  /*1cf40*/  F2FP.BF16.F32.PACK_AB R14, R21, R20 ;  /* 0x00000014150e723e */ /* 0x000fe400000010ff */
[----:B------:R-:W-:Y:S02]  /*1cf50*/  F2FP.BF16.F32.PACK_AB R15, R127, R126 ;  /* 0x0000007e7f0f723e */ /* 0x000fe400000010ff */
[----:B------:R-:W-:Y:S02]  /*1cf60*/  F2FP.BF16.F32.PACK_AB R76, R121, R120 ;  /* 0x00000078794c723e */ /* 0x000fe400000010ff */
[----:B------:R-:W-:Y:S02]  /*1cf70*/  F2FP.BF16.F32.PACK_AB R77, R129, R128 ;  /* 0x00000080814d723e */ /* 0x000fe400000010ff */
[----:B------:R-:W-:Y:S02]  /*1cf80*/  F2FP.BF16.F32.PACK_AB R78, R123, R122 ;  /* 0x0000007a7b4e723e */ /* 0x000fe400000010ff */
[----:B------:R-:W-:Y:S01]  /*1cf90*/  F2FP.BF16.F32.PACK_AB R79, R131, R130 ;  /* 0x00000082834f723e */ /* 0x000fe200000010ff */
[----:B------:R-:W-:Y:S01]  /*1cfa0*/  STSM.16.M88.4 [R90], R4 ;  /* 0x000000045a007844 */ /* 0x000fe20000000200 */
[----:B------:R-:W-:-:S02]  /*1cfb0*/  MOV R84, R84 ;  /* 0x0000005400547202 */ /* 0x000fc40000000f00 */
[----:B------:R-:W-:Y:S02]  /*1cfc0*/  F2FP.BF16.F32.PACK_AB R80, R125, R124 ;  /* 0x0000007c7d50723e */ /* 0x000fe400000010ff */
[----:B------:R-:W-:Y:S02]  /*1cfd0*/  F2FP.BF16.F32.PACK_AB R81, R133, R132 ;  /* 0x000000848551723e */ /* 0x000fe400000010ff */
[----:B------:R-:W-:Y:S02]  /*1cfe0*/  F2FP.BF16.F32.PACK_AB R82, R93, R92 ;  /* 0x0000005c5d52723e */ /* 0x000fe400000010ff */
[----:B------:R-:W-:Y:S01]  /*1cff0*/  F2FP.BF16.F32.PACK_AB R83, R95, R94 ;  /* 0x0000005e5f53723e */ /* 0x000fe200000010ff */
[----:B------:R-:W-:Y:S01]  /*1d000*/  STSM.16.M88.4 [R91], R8 ;  /* 0x000000085b007844 */ /* 0x000fe20000000200 */
[----:B------:R-:W-:-:S03]  /*1d010*/  LOP3.LUT R86, R86, R0, RZ, 0x3c, !PT ;  /* 0x0000000056567212 */ /* 0x000fc600078e3cff */
[----:B------:R0:W-:Y:S01]  /*1d020*/  STSM.16.M88.4 [R138], R12 ;  /* 0x0000000c8a007844 */ /* 0x0001e20000000200 */
[----:B------:R-:W-:-:S03]  /*1d030*/  MOV R0, R86 ;  /* 0x0000005600007202 */ /* 0x000fc60000000f00 */
[----:B------:R-:W-:Y:S01]  /*1d040*/  STSM.16.M88.4 [R139], R76 ;  /* 0x0000004c8b007844 */ /* 0x000fe20000000200 */
[----:B------:R-:W-:Y:S02]  /*1d050*/  MOV R136, R88 ;  /* 0x0000005800887202 */ /* 0x000fe40000000f00 */
[----:B------:R-:W-:Y:S01]  /*1d060*/  F2FP.BF16.F32.PACK_AB R85, R99, R98 ;  /* 0x000000626355723e */ /* 0x000fe200000010ff */
[----:B------:R2:W-:Y:S01]  /*1d070*/  STSM.16.M88.4 [R84], R80 ;  /* 0x0000005054007844 */ /* 0x0005e20000000200 */
[----:B------:R-:W-:Y:S02]  /*1d080*/  F2FP.BF16.F32.PACK_AB R86, R101, R100 ;  /* 0x000000646556723e */ /* 0x000fe400000010ff */
[----:B------:R-:W-:Y:S02]  /*1d090*/  F2FP.BF16.F32.PACK_AB R87, R103, R102 ;  /* 0x000000666757723e */ /* 0x000fe400000010ff */
[----:B------:R-:W-:Y:S02]  /*1d0a0*/  F2FP.BF16.F32.PACK_AB R88, R105, R104 ;  /* 0x000000686958723e */ /* 0x000fe400000010ff */
[----:B------:R-:W-:Y:S01]  /*1d0b0*/  F2FP.BF16.F32.PACK_AB R89, R107, R106 ;  /* 0x0000006a6b59723e */ /* 0x000fe200000010ff */
[----:B0-----:R-:W0:Y:S01]  /*1d0c0*/  LDC.64 R14, c[0x0][0xba8] ;  /* 0x0002ea00ff0e7b82 */ /* 0x001e220000000a00 */
[----:B------:R-:W-:-:S02]  /*1d0d0*/  F2FP.BF16.F32.PACK_AB R90, R109, R108 ;  /* 0x0000006c6d5a723e */ /* 0x000fc400000010ff */
[----:B------:R-:W-:Y:S02]  /*1d0e0*/  F2FP.BF16.F32.PACK_AB R91, R111, R110 ;  /* 0x0000006e6f5b723e */ /* 0x000fe400000010ff */
[----:B------:R-:W-:Y:S02]  /*1d0f0*/  F2FP.BF16.F32.PACK_AB R4, R113, R112 ;  /* 0x000000707104723e */ /* 0x000fe400000010ff */
[----:B--2---:R-:W-:Y:S02]  /*1d100*/  F2FP.BF16.F32.PACK_AB R84, R97, R96 ;  /* 0x000000606154723e */ /* 0x004fe400000010ff */
[----:B------:R-:W-:Y:S02]  /*1d110*/  F2FP.BF16.F32.PACK_AB R5, R115, R114 ;  /* 0x000000727305723e */ /* 0x000fe400000010ff */
[----:B------:R-:W-:Y:S02]  /*1d120*/  F2FP.BF16.F32.PACK_AB R6, R117, R116 ;  /* 0x000000747506723e */ /* 0x000fe400000010ff */
[----:B------:R-:W-:Y:S01]  /*1d130*/  F2FP.BF16.F32.PACK_AB R7, R119, R118 ;  /* 0x000000767707723e */ /* 0x000fe200000010ff */
[----:B------:R2:W-:Y:S01]  /*1d140*/  STSM.16.M88.4 [R0], R84 ;  /* 0x0000005400007844 */ /* 0x0005e20000000200 */
[----:B------:R-:W-:-:S02]  /*1d150*/  ISETP.NE.U32.AND P0, PT, RZ, UR6, PT ;  /* 0x00000006ff007c0c */ /* 0x000fc4000bf05070 */
[----:B------:R-:W-:Y:S01]  /*1d160*/  IADD3 R8, P1, R225, UR6, RZ ;  /* 0x00000006e1087c10 */ /* 0x000fe2000ff3e0ff */
[----:B------:R-:W-:Y:S01]  /*1d170*/  STSM.16.M88.4 [R136], R88 ;  /* 0x0000005888007844 */ /* 0x000fe20000000200 */
[----:B------:R-:W-:Y:S01]  /*1d180*/  IMAD.MOV.U32 R76, RZ, RZ, 0x9b8 ;  /* 0x000009b8ff4c7424 */ /* 0x000fe200078e00ff */
[----:B------:R-:W3:Y:S02]  /*1d190*/  LDC R79, c[0x0][0xbe8] ;  /* 0x0002fa00ff4f7b82 */ /* 0x000ee40000000800 */
[----:B------:R1:W-:Y:S06]  /*1d1a0*/  STSM.16.M88.4 [R137], R4 ;  /* 0x0000000489007844 */ /* 0x0003ec0000000200 */
[----:B------:R-:W-:Y:S01]  /*1d1b0*/  BAR.SYNC.DEFER_BLOCKING 0x1, 0x100 ;  /* 0x0044000000007b1d */ /* 0x000fe20000010000 */
[----:B------:R-:W-:-:S02]  /*1d1c0*/  ISETP.NE.AND.EX P0, PT, RZ, UR7, PT, P0 ;  /* 0x00000007ff007c0c */ /* 0x000fc4000bf05300 */
[----:B------:R-:W-:Y:S01]  /*1d1d0*/  IADD3.X R9, R226, UR7, RZ, P1, !PT ;  /* 0x00000007e2097c10 */ /* 0x000fe20008ffe4ff */
[----:B--2---:R-:W-:-:S10]  /*1d1e0*/  IMAD.MOV.U32 R0, RZ, RZ, RZ ;  /* 0x000000ffff007224 */ /* 0x004fd400078e00ff */
[----:B------:R-:W2:Y:S01]  /*1d1f0*/  @P0 LDG.E R0, desc[UR60][R8.64] ;  /* 0x0000003c08000981 */ /* 0x000ea2000c1e1900 */
[----:B------:R-:W-:-:S04]  /*1d200*/  ISETP.NE.U32.AND P1, PT, RZ, UR4, PT ;  /* 0x00000004ff007c0c */ /* 0x000fc8000bf25070 */
[----:B------:R-:W-:-:S13]  /*1d210*/  ISETP.NE.AND.EX P1, PT, RZ, UR5, PT, P1 ;  /* 0x00000005ff007c0c */ /* 0x000fda000bf25310 */
[----:B-1----:R-:W-:Y:S01]  /*1d220*/  @P1 IADD3 R4, P2, R225, UR4, RZ ;  /* 0x00000004e1041c10 */ /* 0x002fe2000ff5e0ff */
[----:B------:R-:W-:-:S03]  /*1d230*/  ULDC UR4, c[0x0][0xa88] ;  /* 0x0002a20000047ab9 */ /* 0x000fc60000000800 */
[----:B------:R-:W-:Y:S01]  /*1d240*/  @P1 IADD3.X R5, R226, UR5, RZ, P2, !PT ;  /* 0x00000005e2051c10 */ /* 0x000fe200097fe4ff */
[----:B------:R-:W-:Y:S01]  /*1d250*/  IMAD.U32 R77, RZ, RZ, UR4 ;  /* 0x00000004ff4d7e24 */ /* 0x000fe2000f8e00ff */
[----:B------:R-:W-:Y:S01]  /*1d260*/  ISETP.NE.AND P2, PT, R223, RZ, PT ;  /* 0x000000ffdf00720c */ /* 0x000fe20003f45270 */
[----:B------:R-:W-:-:S03]  /*1d270*/  ULDC UR4, c[0x0][0xad4] ;  /* 0x0002b50000047ab9 */ /* 0x000fc60000000800 */
[----:B------:R-:W-:Y:S01]  /*1d280*/  SEL R223, R223, UR4, P2 ;  /* 0x00000004dfdf7c07 */ /* 0x000fe20009000000 */
[----:B------:R1:W5:Y:S03]  /*1d290*/  @P1 LDG.E R77, desc[UR60][R4.64] ;  /* 0x0000003c044d1981 */ /* 0x000366000c1e1900 */
[----:B------:R-:W-:-:S04]  /*1d2a0*/  ISETP.GT.AND P3, PT, R223, 0x1, PT ;  /* 0x00000001df00780c */ /* 0x000fc80003f64270 */
[----:B------:R-:W-:-:S04]  /*1d2b0*/  SEL R76, R76, 0x978, P3 ;  /* 0x000009784c4c7807 */ /* 0x000fc80001800000 */
[----:B------:R-:W0:Y:S08]  /*1d2c0*/  LDC.64 R6, c[0x0][R76+0x220] ;  /* 0x000088004c067b82 */ /* 0x000e300000000a00 */
[----:B------:R-:W0:Y:S01]  /*1d2d0*/  LDC.64 R10, c[0x0][R76+0x218] ;  /* 0x000086004c0a7b82 */ /* 0x000e220000000a00 */
[----:B---3--:R-:W-:-:S07]  /*1d2e0*/  ISETP.NE.AND P4, PT, R79, 0x1, PT ;  /* 0x000000014f00780c */ /* 0x008fce0003f85270 */
[----:B------:R-:W3:Y:S08]  /*1d2f0*/  LDC.64 R12, c[0x0][R76+0x228] ;  /* 0x00008a004c0c7b82 */ /* 0x000ef00000000a00 */
[----:B-1----:R1:W1:Y:S01]  /*1d300*/  LDC.64 R4, c[0x0][R76+0x210] ;  /* 0x000084004c047b82 */ /* 0x0022620000000a00 */
[----:B------:R-:W-:-:S07]  /*1d310*/  ISETP.NE.U32.AND P2, PT, RZ, UR6, PT ;  /* 0x00000006ff007c0c */ /* 0x000fce000bf45070 */
[----:B------:R-:W3:Y:S01]  /*1d320*/  @P4 LDC R87, c[0x0][0xbec] ;  /* 0x0002fb00ff574b82 */ /* 0x000ee20000000800 */
[----:B------:R-:W-:-:S07]  /*1d330*/  ISETP.NE.AND.EX P2, PT, RZ, UR7, PT, P2 ;  /* 0x00000007ff007c0c */ /* 0x000fce000bf45320 */
[----:B------:R-:W1:Y:S01]  /*1d340*/  @P4 LDC R80, c[0x0][0xbf0] ;  /* 0x0002fc00ff504b82 */ /* 0x000e620000000800 */
[----:B------:R-:W-:Y:S02]  /*1d350*/  SEL R224, R224, RZ, !P2 ;  /* 0x000000ffe0e07207 */ /* 0x000fe40005000000 */
[----:B----4-:R-:W-:Y:S01]  /*1d360*/  SEL R81, R141, RZ, !P2 ;  /* 0x000000ff8d517207 */ /* 0x010fe20005000000 */
[----:B------:R-:W-:Y:S02]  /*1d370*/  IMAD R78, R231, 0x80, R140 ;  /* 0x00000080e74e7824 */ /* 0x000fe400078e028c */
[----:B0-----:R-:W-:Y:S02]  /*1d380*/  IMAD R7, R7, R224, RZ ;  /* 0x000000e007077224 */ /* 0x001fe400078e02ff */
[----:B------:R-:W0:Y:S02]  /*1d390*/  @!P3 LDC R14, c[0x0][0xb50] ;  /* 0x0002d400ff0ebb82 */ /* 0x000e240000000800 */
[----:B------:R-:W-:-:S02]  /*1d3a0*/  IMAD R85, R6, R81, R7 ;  /* 0x0000005106557224 */ /* 0x000fc400078e0207 */
[----:B------:R-:W-:-:S04]  /*1d3b0*/  IMAD R83, R11, R221, RZ ;  /* 0x000000dd0b537224 */ /* 0x000fc800078e02ff */
[----:B------:R-:W4:Y:S01]  /*1d3c0*/  @!P3 LDC R15, c[0x0][0xb54] ;  /* 0x0002d500ff0fbb82 */ /* 0x000f220000000800 */
[----:B------:R-:W-:Y:S01]  /*1d3d0*/  IMAD.WIDE.U32 R10, R10, R221, RZ ;  /* 0x000000dd0a0a7225 */ /* 0x000fe200078e00ff */
[----:B------:R-:W-:-:S03]  /*1d3e0*/  SEL R81, R232, RZ, P3 ;  /* 0x000000ffe8517207 */ /* 0x000fc60001800000 */
[----:B------:R-:W-:-:S04]  /*1d3f0*/  IMAD.WIDE.U32 R6, R6, R224, RZ ;  /* 0x000000e006067225 */ /* 0x000fc800078e00ff */
[----:B------:R-:W-:Y:S02]  /*1d400*/  IMAD.IADD R89, R11, 0x1, R83 ;  /* 0x000000010b597824 */ /* 0x000fe400078e0253 */
[----:B---3--:R-:W-:-:S04]  /*1d410*/  @P4 IMAD.HI.U32 R11, R78, R87, RZ ;  /* 0x000000574e0b4227 */ /* 0x008fc800078e00ff */
[----:B------:R-:W-:Y:S02]  /*1d420*/  IMAD.IADD R85, R7, 0x1, R85 ;  /* 0x0000000107557824 */ /* 0x000fe400078e0255 */
[----:B------:R-:W-:Y:S01]  /*1d430*/  IMAD.MOV.U32 R7, RZ, RZ, R78 ;  /* 0x000000ffff077224 */ /* 0x000fe200078e004e */
[----:B-1----:R-:W-:Y:S01]  /*1d440*/  @P4 SHF.R.U32.HI R7, RZ, R80, R11 ;  /* 0x00000050ff074219 */ /* 0x002fe2000001160b */
[-C--:B------:R-:W-:Y:S02]  /*1d450*/  IMAD R83, R13, R81.reuse, RZ ;  /* 0x000000510d537224 */ /* 0x080fe400078e02ff */
[----:B------:R-:W-:-:S04]  /*1d460*/  IMAD.WIDE.U32 R12, R12, R81, RZ ;  /* 0x000000510c0c7225 */ /* 0x000fc800078e00ff */
[----:B------:R-:W-:Y:S01]  /*1d470*/  IMAD.IADD R83, R13, 0x1, R83 ;  /* 0x000000010d537824 */ /* 0x000fe200078e0253 */
[--C-:B--2---:R-:W-:Y:S02]  /*1d480*/  IADD3 R6, P2, P5, R6, R10, R0.reuse ;  /* 0x0000000a06067210 */ /* 0x104fe40007d5e000 */
[----:B------:R-:W-:Y:S01]  /*1d490*/  SHF.R.S32.HI R76, RZ, 0x1f, R0 ;  /* 0x0000001fff4c7819 */ /* 0x000fe20000011400 */
[----:B------:R-:W-:-:S03]  /*1d4a0*/  IMAD.MOV R10, RZ, RZ, -R7 ;  /* 0x000000ffff0a7224 */ /* 0x000fc600078e0a07 */
[----:B------:R-:W-:Y:S02]  /*1d4b0*/  IADD3.X R11, R85, R89, R76, P2, P5 ;  /* 0x00000059550b7210 */ /* 0x000fe400017ea44c */
[----:B------:R-:W-:Y:S02]  /*1d4c0*/  IADD3 R12, P2, P5, R7, R6, R12 ;  /* 0x00000006070c7210 */ /* 0x000fe40007d5e00c */
[----:B------:R-:W-:Y:S01]  /*1d4d0*/  SHF.R.S32.HI R6, RZ, 0x1f, R7 ;  /* 0x0000001fff067819 */ /* 0x000fe20000011407 */
[----:B------:R-:W-:-:S03]  /*1d4e0*/  IMAD R7, R79, R10, R78 ;  /* 0x0000000a4f077224 */ /* 0x000fc600078e024e */
[----:B------:R-:W-:Y:S01]  /*1d4f0*/  IADD3.X R13, R6, R11, R83, P2, P5 ;  /* 0x0000000b060d7210 */ /* 0x000fe200017ea453 */
[-C--:B------:R-:W-:Y:S01]  /*1d500*/  IMAD R5, R5, R7.reuse, RZ ;  /* 0x0000000705057224 */ /* 0x080fe200078e02ff */
[----:B------:R-:W-:Y:S01]  /*1d510*/  SHF.R.S32.HI R11, RZ, 0x1f, R7 ;  /* 0x0000001fff0b7819 */ /* 0x000fe20000011407 */
[----:B------:R-:W-:-:S04]  /*1d520*/  IMAD.WIDE.U32 R12, R4, R7, R12 ;  /* 0x00000007040c7225 */ /* 0x000fc800078e000c */
[----:B------:R-:W-:Y:S01]  /*1d530*/  IMAD R5, R4, R11, R5 ;  /* 0x0000000b04057224 */ /* 0x000fe200078e0205 */
[----:B0-----:R-:W-:-:S03]  /*1d540*/  LEA R14, P2, R12, R14, 0x2 ;  /* 0x0000000e0c0e7211 */ /* 0x001fc600078410ff */
[----:B------:R-:W-:-:S05]  /*1d550*/  IMAD.IADD R4, R13, 0x1, R5 ;  /* 0x000000010d047824 */ /* 0x000fca00078e0205 */
[----:B----4-:R-:W-:Y:S01]  /*1d560*/  LEA.HI.X R15, R12, R15, R4, 0x2, P2 ;  /* 0x0000000f0c0f7211 */ /* 0x010fe200010f1404 */
[----:B------:R-:W-:Y:S06]  /*1d570*/  @P1 BRA `(.L_x_3834) ;  /* 0x0000000000101947 */ /* 0x000fec0003800000 */
[----:B------:R-:W-:Y:S05]  /*1d580*/  @!P0 BRA `(.L_x_3834) ;  /* 0x00000000000c8947 */ /* 0x000fea0003800000 */
[----:B------:R-:W2:Y:S04]  /*1d590*/  LDG.E R4, desc[UR60][R8.64] ;  /* 0x0000003c08047981 */ /* 0x000ea8000c1e1900 */
[----:B-----5:R-:W2:Y:S02]  /*1d5a0*/  LDG.E R77, desc[UR60][R8.64+0x4] ;  /* 0x0000043c084d7981 */ /* 0x020ea4000c1e1900 */
[----:B--2---:R-:W-:-:S07]  /*1d5b0*/  IMAD.IADD R77, R77, 0x1, -R4 ;  /* 0x000000014d4d7824 */ /* 0x004fce00078e0a04 */
.L_x_3834:
[----:B------:R-:W2:Y:S04]  /*1d5c0*/  LDL R8, [R1+0x74] ;  /* 0x0000740001087983 */ /* 0x000ea80000100800 */
[----:B------:R-:W3:Y:S01]  /*1d5d0*/  LDL R9, [R1+0x70] ;  /* 0x0000700001097983 */ /* 0x000ee20000100800 */
[----:B-----5:R-:W-:-:S03]  /*1d5e0*/  IMAD R77, R77, R79, RZ ;  /* 0x0000004f4d4d7224 */ /* 0x020fc600078e02ff */
[----:B------:R-:W-:Y:S04]  /*1d5f0*/  SHFL.IDX PT, R4, R14, RZ, 0x1c1f ;  /* 0x001c1fff0e047589 */ /* 0x000fe800000e0000 */
[----:B------:R-:W0:Y:S04]  /*1d600*/  SHFL.IDX PT, R5, R15, RZ, 0x1c1f ;  /* 0x001c1fff0f057589 */ /* 0x000e2800000e0000 */
[----:B------:R-:W-:Y:S04]  /*1d610*/  SHFL.IDX PT, R6, R14, 0x1, 0x1c1f ;  /* 0x003c1f000e067f89 */ /* 0x000fe800000e0000 */
[----:B------:R-:W1:Y:S01]  /*1d620*/  SHFL.IDX PT, R7, R15, 0x1, 0x1c1f ;  /* 0x003c1f000f077f89 */ /* 0x000e6200000e0000 */
[----:B--2---:R-:W-:Y:S01]  /*1d630*/  IMAD R8, R231, 0x80, R8 ;  /* 0x00000080e7087824 */ /* 0x004fe200078e0208 */
[----:B---3--:R-:W-:-:S03]  /*1d640*/  LOP3.LUT P0, RZ, R9, 0x3, RZ, 0xc0, !PT ;  /* 0x0000000309ff7812 */ /* 0x008fc6000780c0ff */
[C---:B------:R-:W-:Y:S01]  /*1d650*/  VIADD R10, R8.reuse, 0x8 ;  /* 0x00000008080a7836 */ /* 0x040fe20000000000 */
[----:B------:R-:W-:-:S04]  /*1d660*/  ISETP.GE.OR P1, PT, R8, R77, P0 ;  /* 0x0000004d0800720c */ /* 0x000fc80000726670 */
[----:B------:R-:W-:-:S09]  /*1d670*/  ISETP.GE.OR P0, PT, R10, R77, P0 ;  /* 0x0000004d0a00720c */ /* 0x000fd20000706670 */
[----:B0-----:R0:W-:Y:S04]  /*1d680*/  @!P1 ST.E desc[UR60][R4.64], R3 ;  /* 0x0000000304009985 */ /* 0x0011e8000c10193c */
[----:B-1----:R0:W-:Y:S01]  /*1d690*/  @!P0 ST.E desc[UR60][R6.64], R2 ;  /* 0x0000000206008985 */ /* 0x0021e2000c10193c */
[----:B------:R-:W-:Y:S05]  /*1d6a0*/  @P3 BRA `(.L_x_3835) ;  /* 0x0000000c00503947 */ /* 0x000fea0003800000 */
[----:B0-----:R-:W0:Y:S01]  /*1d6b0*/  S2R R2, SR_TID.X ;  /* 0x0000000000027919 */ /* 0x001e220000002100 */
[----:B------:R-:W1:Y:S01]  /*1d6c0*/  @P4 LDC R65, c[0x0][0xbec] ;  /* 0x0002fb00ff414b82 */ /* 0x000e620000000800 */
[----:B------:R-:W-:-:S07]  /*1d6d0*/  ULDC.64 UR4, c[0x0][0xaa0] ;  /* 0x0002a80000047ab9 */ /* 0x000fce0000000a00 */
[----:B------:R-:W2:Y:S01]  /*1d6e0*/  @P4 LDC R67, c[0x0][0xbf0] ;  /* 0x0002fc00ff434b82 */ /* 0x000ea20000000800 */
[----:B0-----:R-:W-:-:S05]  /*1d6f0*/  VIADD R2, R2, 0xffffff80 ;  /* 0xffffff8002027836 */ /* 0x001fca0000000000 */
[----:B------:R-:W-:-:S04]  /*1d700*/  SHF.R.S32.HI R3, RZ, 0x1f, R2 ;  /* 0x0000001fff037819 */ /* 0x000fc80000011402 */
[----:B------:R-:W-:-:S04]  /*1d710*/  LEA.HI R3, R3, R2, RZ, 0x3 ;  /* 0x0000000203037211 */ /* 0x000fc800078f18ff */
[----:B------:R-:W-:Y:S02]  /*1d720*/  LOP3.LUT R5, R3, 0xfffffff8, RZ, 0xc0, !PT ;  /* 0xfffffff803057812 */ /* 0x000fe400078ec0ff */
[----:B------:R-:W-:-:S03]  /*1d730*/  SHF.R.S32.HI R21, RZ, 0x3, R3 ;  /* 0x00000003ff157819 */ /* 0x000fc60000011403 */
[----:B------:R-:W-:-:S04]  /*1d740*/  IMAD.IADD R60, R2, 0x1, -R5 ;  /* 0x00000001023c7824 */ /* 0x000fc800078e0a05 */
[----:B------:R-:W-:-:S04]  /*1d750*/  IMAD.SHL.U32 R20, R60, 0x8, RZ ;  /* 0x000000083c147824 */ /* 0x000fc800078e00ff */
[----:B------:R-:W-:-:S04]  /*1d760*/  IMAD R3, R21, 0x40, R20 ;  /* 0x0000004015037824 */ /* 0x000fc800078e0214 */
[----:B------:R-:W-:-:S03]  /*1d770*/  IMAD.WIDE R134, R3, 0x2, R134 ;  /* 0x0000000203867825 */ /* 0x000fc600078e0286 */
[C---:B------:R-:W-:Y:S02]  /*1d780*/  IADD3 R33, P1, R134.reuse, 0x5000, RZ ;  /* 0x0000500086217810 */ /* 0x040fe40007f3e0ff */
[C---:B------:R-:W-:Y:S02]  /*1d790*/  IADD3 R9, P3, R134.reuse, 0x1000, RZ ;  /* 0x0000100086097810 */ /* 0x040fe40007f7e0ff */
[----:B------:R-:W-:Y:S02]  /*1d7a0*/  LOP3.LUT R32, R33, 0x380, RZ, 0xc0, !PT ;  /* 0x0000038021207812 */ /* 0x000fe400078ec0ff */
[----:B------:R-:W-:Y:S02]  /*1d7b0*/  IADD3 R13, P2, R134, 0x2000, RZ ;  /* 0x00002000860d7810 */ /* 0x000fe40007f5e0ff */
[----:B------:R-:W-:Y:S02]  /*1d7c0*/  SHF.R.U64 R32, R32, 0x3, RZ ;  /* 0x0000000320207819 */ /* 0x000fe400000012ff */
[----:B------:R-:W-:-:S02]  /*1d7d0*/  IADD3 R25, P6, R134, 0x3000, RZ ;  /* 0x0000300086197810 */ /* 0x000fc40007fde0ff */
[----:B------:R-:W-:Y:S01]  /*1d7e0*/  LOP3.LUT R32, R32, R33, RZ, 0x3c, !PT ;  /* 0x0000002120207212 */ /* 0x000fe200078e3cff */
[--C-:B------:R-:W-:Y:S01]  /*1d7f0*/  IMAD.X R33, RZ, RZ, R135.reuse, P1 ;  /* 0x000000ffff217224 */ /* 0x100fe200008e0687 */
[C---:B------:R-:W-:Y:S02]  /*1d800*/  IADD3 R3, P1, R134.reuse, 0xb000, RZ ;  /* 0x0000b00086037810 */ /* 0x040fe40007f3e0ff */
[----:B------:R-:W-:Y:S02]  /*1d810*/  IADD3 R29, P5, R134, 0x4000, RZ ;  /* 0x00004000861d7810 */ /* 0x000fe40007fbe0ff */
[----:B------:R-:W-:Y:S01]  /*1d820*/  LOP3.LUT R2, R3, 0x380, RZ, 0xc0, !PT ;  /* 0x0000038003027812 */ /* 0x000fe200078ec0ff */
[----:B------:R-:W-:Y:S01]  /*1d830*/  IMAD.X R57, RZ, RZ, R135, P1 ;  /* 0x000000ffff397224 */ /* 0x000fe200008e0687 */
[----:B------:R-:W-:Y:S01]  /*1d840*/  LOP3.LUT R8, R9, 0x380, RZ, 0xc0, !PT ;  /* 0x0000038009087812 */ /* 0x000fe200078ec0ff */
[----:B------:R-:W5:Y:S01]  /*1d850*/  LD.E.128 R32, desc[UR60][R32.64] ;  /* 0x0000003c20207980 */ /* 0x000f62000c101d00 */
[----:B------:R-:W-:-:S02]  /*1d860*/  SHF.R.U64 R2, R2, 0x3, RZ ;  /* 0x0000000302027819 */ /* 0x000fc400000012ff */
[----:B------:R-:W-:Y:S02]  /*1d870*/  LOP3.LUT R12, R13, 0x380, RZ, 0xc0, !PT ;  /* 0x000003800d0c7812 */ /* 0x000fe400078ec0ff */
[----:B------:R-:W-:Y:S01]  /*1d880*/  LOP3.LUT R56, R2, R3, RZ, 0x3c, !PT ;  /* 0x0000000302387212 */ /* 0x000fe200078e3cff */
[----:B------:R-:W-:Y:S01]  /*1d890*/  IMAD R3, R76, UR4, RZ ;  /* 0x000000044c037c24 */ /* 0x000fe2000f8e02ff */
[----:B------:R-:W-:Y:S02]  /*1d8a0*/  LOP3.LUT R24, R25, 0x380, RZ, 0xc0, !PT ;  /* 0x0000038019187812 */ /* 0x000fe400078ec0ff */
[----:B------:R-:W-:Y:S01]  /*1d8b0*/  LOP3.LUT R28, R29, 0x380, RZ, 0xc0, !PT ;  /* 0x000003801d1c7812 */ /* 0x000fe200078ec0ff */
[----:B------:R-:W-:Y:S01]  /*1d8c0*/  IMAD R61, R0, UR5, R3 ;  /* 0x00000005003d7c24 */ /* 0x000fe2000f8e0203 */
[----:B------:R-:W-:Y:S01]  /*1d8d0*/  SHF.R.U64 R8, R8, 0x3, RZ ;  /* 0x0000000308087819 */ /* 0x000fe200000012ff */
[----:B------:R-:W-:Y:S01]  /*1d8e0*/  IMAD.WIDE.U32 R2, R0, UR4, RZ ;  /* 0x0000000400027c25 */ /* 0x000fe2000f8e00ff */
[----:B------:R-:W-:Y:S01]  /*1d8f0*/  ULDC.64 UR4, c[0x0][0xae8] ;  /* 0x0002ba0000047ab9 */ /* 0x000fe20000000a00 */
[----:B------:R-:W-:Y:S01]  /*1d900*/  SHF.R.U64 R12, R12, 0x3, RZ ;  /* 0x000000030c0c7819 */ /* 0x000fe200000012ff */
[----:B------:R-:W5:Y:S01]  /*1d910*/  LD.E.128 R56, desc[UR60][R56.64] ;  /* 0x0000003c38387980 */ /* 0x000f62000c101d00 */
[----:B------:R-:W-:Y:S01]  /*1d920*/  IMAD R0, R60, 0x20, R21 ;  /* 0x000000203c007824 */ /* 0x000fe200078e0215 */
[----:B------:R-:W-:Y:S01]  /*1d930*/  SHF.R.U64 R24, R24, 0x3, RZ ;  /* 0x0000000318187819 */ /* 0x000fe200000012ff */
[----:B------:R-:W-:Y:S01]  /*1d940*/  IMAD.IADD R3, R3, 0x1, R61 ;  /* 0x0000000103037824 */ /* 0x000fe200078e023d */
[----:B------:R-:W-:Y:S01]  /*1d950*/  SHF.R.U64 R28, R28, 0x3, RZ ;  /* 0x000000031c1c7819 */ /* 0x000fe200000012ff */
[----:B------:R-:W-:Y:S01]  /*1d960*/  IMAD R62, R231, 0x80, R0 ;  /* 0x00000080e73e7824 */ /* 0x000fe200078e0200 */
[----:B------:R-:W-:Y:S01]  /*1d970*/  SHF.R.S32.HI R63, RZ, 0x1f, R224 ;  /* 0x0000001fff3f7819 */ /* 0x000fe200000114e0 */
[----:B------:R-:W-:Y:S01]  /*1d980*/  IMAD.WIDE.U32 R2, R221, UR4, R2 ;  /* 0x00000004dd027c25 */ /* 0x000fe2000f8e0002 */
[----:B------:R-:W-:-:S02]  /*1d990*/  LOP3.LUT R8, R8, R9, RZ, 0x3c, !PT ;  /* 0x0000000908087212 */ /* 0x000fc400078e3cff */
[----:B------:R-:W-:Y:S01]  /*1d9a0*/  LOP3.LUT R12, R12, R13, RZ, 0x3c, !PT ;  /* 0x0000000d0c0c7212 */ /* 0x000fe200078e3cff */
[----:B-1----:R-:W-:Y:S01]  /*1d9b0*/  @P4 IMAD.HI.U32 R0, R62, R65, RZ ;  /* 0x000000413e004227 */ /* 0x002fe200078e00ff */
[----:B------:R-:W-:Y:S02]  /*1d9c0*/  LOP3.LUT R24, R24, R25, RZ, 0x3c, !PT ;  /* 0x0000001918187212 */ /* 0x000fe400078e3cff */
[----:B------:R-:W-:Y:S01]  /*1d9d0*/  LOP3.LUT R28, R28, R29, RZ, 0x3c, !PT ;  /* 0x0000001d1c1c7212 */ /* 0x000fe200078e3cff */
[----:B------:R-:W-:Y:S01]  /*1d9e0*/  IMAD R3, R221, UR5, R3 ;  /* 0x00000005dd037c24 */ /* 0x000fe2000f8e0203 */
[----:B------:R-:W-:Y:S01]  /*1d9f0*/  ULDC.64 UR4, c[0x0][0xaf0] ;  /* 0x0002bc0000047ab9 */ /* 0x000fe20000000a00 */
[----:B------:R-:W-:Y:S01]  /*1da00*/  IMAD.MOV.U32 R61, RZ, RZ, R62 ;  /* 0x000000ffff3d7224 */ /* 0x000fe200078e003e */
[----:B--2---:R-:W-:Y:S01]  /*1da10*/  @P4 SHF.R.U32.HI R61, RZ, R67, R0 ;  /* 0x00000043ff3d4219 */ /* 0x004fe20000011600 */
[--C-:B------:R-:W-:Y:S01]  /*1da20*/  IMAD.X R9, RZ, RZ, R135.reuse, P3 ;  /* 0x000000ffff097224 */ /* 0x100fe200018e0687 */
[C---:B------:R-:W-:Y:S01]  /*1da30*/  IADD3 R37, P0, R134.reuse, 0x6000, RZ ;  /* 0x0000600086257810 */ /* 0x040fe20007f1e0ff */
[--C-:B------:R-:W-:Y:S01]  /*1da40*/  IMAD.X R13, RZ, RZ, R135.reuse, P2 ;  /* 0x000000ffff0d7224 */ /* 0x100fe200010e0687 */
[C---:B------:R-:W-:Y:S01]  /*1da50*/  IADD3 R41, P3, R134.reuse, 0x7000, RZ ;  /* 0x0000700086297810 */ /* 0x040fe20007f7e0ff */
[--C-:B------:R-:W-:Y:S01]  /*1da60*/  IMAD.X R25, RZ, RZ, R135.reuse, P6 ;  /* 0x000000ffff197224 */ /* 0x100fe200030e0687 */
[C---:B------:R-:W-:Y:S01]  /*1da70*/  IADD3 R45, P2, R134.reuse, 0x8000, RZ ;  /* 0x00008000862d7810 */ /* 0x040fe20007f5e0ff */
[----:B------:R-:W-:Y:S01]  /*1da80*/  IMAD.X R29, RZ, RZ, R135, P5 ;  /* 0x000000ffff1d7224 */ /* 0x000fe200028e0687 */
[C---:B------:R-:W-:Y:S01]  /*1da90*/  IADD3 R49, P6, R134.reuse, 0x9000, RZ ;  /* 0x0000900086317810 */ /* 0x040fe20007fde0ff */
[----:B------:R-:W-:Y:S01]  /*1daa0*/  IMAD R63, R63, UR4, RZ ;  /* 0x000000043f3f7c24 */ /* 0x000fe2000f8e02ff */
[----:B------:R-:W-:Y:S01]  /*1dab0*/  IADD3 R53, P5, R134, 0xa000, RZ ;  /* 0x0000a00086357810 */ /* 0x000fe20007fbe0ff */
[C---:B------:R-:W-:Y:S01]  /*1dac0*/  IMAD.WIDE.U32 R2, R224.reuse, UR4, R2 ;  /* 0x00000004e0027c25 */ /* 0x040fe2000f8e0002 */
[----:B------:R-:W-:Y:S01]  /*1dad0*/  SHF.R.S32.HI R0, RZ, 0x1f, R61 ;  /* 0x0000001fff007819 */ /* 0x000fe2000001143d */
[----:B------:R-:W5:Y:S01]  /*1dae0*/  LD.E.128 R8, desc[UR60][R8.64] ;  /* 0x0000003c08087980 */ /* 0x000f62000c101d00 */
[----:B------:R-:W-:Y:S01]  /*1daf0*/  LOP3.LUT R36, R37, 0x380, RZ, 0xc0, !PT ;  /* 0x0000038025247812 */ /* 0x000fe200078ec0ff */
[----:B------:R-:W-:Y:S01]  /*1db00*/  IMAD R63, R224, UR5, R63 ;  /* 0x00000005e03f7c24 */ /* 0x000fe2000f8e023f */
[----:B------:R-:W-:Y:S01]  /*1db10*/  LOP3.LUT R40, R41, 0x380, RZ, 0xc0, !PT ;  /* 0x0000038029287812 */ /* 0x000fe200078ec0ff */
[----:B------:R-:W-:Y:S01]  /*1db20*/  IMAD.MOV R60, RZ, RZ, -R61 ;  /* 0x000000ffff3c7224 */ /* 0x000fe200078e0a3d */
[----:B------:R-:W-:Y:S01]  /*1db30*/  LOP3.LUT R44, R45, 0x380, RZ, 0xc0, !PT ;  /* 0x000003802d2c7812 */ /* 0x000fe200078ec0ff */
[----:B------:R-:W-:Y:S01]  /*1db40*/  ULDC.64 UR4, c[0x0][0xae0] ;  /* 0x0002b80000047ab9 */ /* 0x000fe20000000a00 */
[----:B------:R-:W-:Y:S01]  /*1db50*/  LOP3.LUT R48, R49, 0x380, RZ, 0xc0, !PT ;  /* 0x0000038031307812 */ /* 0x000fe200078ec0ff */
[----:B------:R-:W5:Y:S01]  /*1db60*/  LD.E.128 R12, desc[UR60][R12.64] ;  /* 0x0000003c0c0c7980 */ /* 0x000f62000c101d00 */
[----:B------:R-:W-:Y:S01]  /*1db70*/  LOP3.LUT R52, R53, 0x380, RZ, 0xc0, !PT ;  /* 0x0000038035347812 */ /* 0x000fe200078ec0ff */
[----:B------:R-:W-:Y:S01]  /*1db80*/  IMAD.IADD R3, R3, 0x1, R63 ;  /* 0x0000000103037824 */ /* 0x000fe200078e023f */
[----:B------:R-:W-:Y:S01]  /*1db90*/  LOP3.LUT R5, R134, 0x380, RZ, 0xc0, !PT ;  /* 0x0000038086057812 */ /* 0x000fe200078ec0ff */
[----:B------:R-:W-:Y:S01]  /*1dba0*/  IMAD R0, R0, UR4, RZ ;  /* 0x0000000400007c24 */ /* 0x000fe2000f8e02ff */
[----:B------:R-:W-:Y:S01]  /*1dbb0*/  SHF.R.U64 R36, R36, 0x3, RZ ;  /* 0x0000000324247819 */ /* 0x000fe200000012ff */
[----:B------:R-:W-:Y:S01]  /*1dbc0*/  IMAD R79, R79, R60, R62 ;  /* 0x0000003c4f4f7224 */ /* 0x000fe200078e023e */
[----:B------:R-:W-:Y:S01]  /*1dbd0*/  SHF.R.U64 R40, R40, 0x3, RZ ;  /* 0x0000000328287819 */ /* 0x000fe200000012ff */
[----:B------:R-:W5:Y:S01]  /*1dbe0*/  LD.E.128 R24, desc[UR60][R24.64] ;  /* 0x0000003c18187980 */ /* 0x000f62000c101d00 */
[----:B------:R-:W-:-:S02]  /*1dbf0*/  SHF.R.U64 R44, R44, 0x3, RZ ;  /* 0x000000032c2c7819 */ /* 0x000fc400000012ff */
[----:B------:R-:W-:Y:S01]  /*1dc00*/  SHF.R.U64 R48, R48, 0x3, RZ ;  /* 0x0000000330307819 */ /* 0x000fe200000012ff */
[----:B------:R-:W5:Y:S01]  /*1dc10*/  LD.E.128 R28, desc[UR60][R28.64] ;  /* 0x0000003c1c1c7980 */ /* 0x000f62000c101d00 */
[----:B------:R-:W-:Y:S01]  /*1dc20*/  SHF.R.U64 R52, R52, 0x3, RZ ;  /* 0x0000000334347819 */ /* 0x000fe200000012ff */
[----:B------:R-:W-:Y:S01]  /*1dc30*/  IMAD.WIDE.U32 R2, R61, UR4, R2 ;  /* 0x000000043d027c25 */ /* 0x000fe2000f8e0002 */
[----:B------:R-:W-:Y:S02]  /*1dc40*/  SHF.R.U64 R5, R5, 0x3, RZ ;  /* 0x0000000305057819 */ /* 0x000fe400000012ff */
[----:B------:R-:W-:Y:S01]  /*1dc50*/  LOP3.LUT R36, R36, R37, RZ, 0x3c, !PT ;  /* 0x0000002524247212 */ /* 0x000fe200078e3cff */
[----:B------:R-:W-:Y:S01]  /*1dc60*/  IMAD R61, R61, UR5, R0 ;  /* 0x000000053d3d7c24 */ /* 0x000fe2000f8e0200 */
        /* <DEDUP_REMOVED lines=8> */
[----:B------:R-:W-:Y:S01]  /*1dcf0*/  SHF.R.S32.HI R0, RZ, 0x1f, R79 ;  /* 0x0000001fff007819 */ /* 0x000fe2000001144f */
[----:B------:R-:W-:Y:S01]  /*1dd00*/  IMAD.X R53, RZ, RZ, R135, P5 ;  /* 0x000000ffff357224 */ /* 0x000fe200028e0687 */
[----:B------:R-:W-:Y:S01]  /*1dd10*/  LOP3.LUT R134, R5, R134, RZ, 0x3c, !PT ;  /* 0x0000008605867212 */ /* 0x000fe200078e3cff */
[----:B------:R-:W-:Y:S01]  /*1dd20*/  ULDC.64 UR4, c[0x0][0xad8] ;  /* 0x0002b60000047ab9 */ /* 0x000fe20000000a00 */
[----:B------:R-:W-:Y:S01]  /*1dd30*/  IMAD.IADD R3, R3, 0x1, R61 ;  /* 0x0000000103037824 */ /* 0x000fe200078e023d */
[----:B------:R-:W5:Y:S01]  /*1dd40*/  LD.E.128 R36, desc[UR60][R36.64] ;  /* 0x0000003c24247980 */ /* 0x000f62000c101d00 */
[----:B------:R-:W-:-:S03]  /*1dd50*/  IMAD R0, R0, UR4, RZ ;  /* 0x0000000400007c24 */ /* 0x000fc6000f8e02ff */
[----:B------:R0:W5:Y:S01]  /*1dd60*/  LD.E.128 R4, desc[UR60][R134.64] ;  /* 0x0000003c86047980 */ /* 0x000162000c101d00 */
[----:B------:R-:W-:-:S03]  /*1dd70*/  IMAD R66, R231, 0x80, R21 ;  /* 0x00000080e7427824 */ /* 0x000fc600078e0215 */
[----:B------:R-:W5:Y:S01]  /*1dd80*/  LD.E.128 R40, desc[UR60][R40.64] ;  /* 0x0000003c28287980 */ /* 0x000f62000c101d00 */
[----:B------:R-:W-:-:S03]  /*1dd90*/  IMAD R21, R79, UR5, R0 ;  /* 0x000000054f157c24 */ /* 0x000fc6000f8e0200 */
[----:B------:R-:W5:Y:S01]  /*1dda0*/  LD.E.128 R44, desc[UR60][R44.64] ;  /* 0x0000003c2c2c7980 */ /* 0x000f62000c101d00 */
[----:B------:R-:W-:Y:S01]  /*1ddb0*/  IMAD.WIDE.U32 R2, R79, UR4, R2 ;  /* 0x000000044f027c25 */ /* 0x000fe2000f8e0002 */
[----:B------:R-:W-:Y:S02]  /*1ddc0*/  ULDC.64 UR4, c[0x0][0xa80] ;  /* 0x0002a00000047ab9 */ /* 0x000fe40000000a00 */
[----:B------:R-:W5:Y:S04]  /*1ddd0*/  LD.E.128 R48, desc[UR60][R48.64] ;  /* 0x0000003c30307980 */ /* 0x000f68000c101d00 */
[----:B------:R-:W5:Y:S01]  /*1dde0*/  LD.E.128 R52, desc[UR60][R52.64] ;  /* 0x0000003c34347980 */ /* 0x000f62000c101d00 */
[----:B------:R-:W-:Y:S01]  /*1ddf0*/  @!PT LDS RZ, [RZ] ;  /* 0x00000000fffff984 */ /* 0x000fe20000000800 */
[----:B------:R-:W-:Y:S01]  /*1de00*/  @!PT LDS RZ, [RZ] ;  /* 0x00000000fffff984 */ /* 0x000fe20000000800 */
[----:B------:R-:W-:Y:S01]  /*1de10*/  @!PT LDS RZ, [RZ] ;  /* 0x00000000fffff984 */ /* 0x000fe20000000800 */
[----:B------:R-:W-:Y:S01]  /*1de20*/  @!PT LDS RZ, [RZ] ;  /* 0x00000000fffff984 */ /* 0x000fe20000000800 */
[----:B------:R1:W-:Y:S06]  /*1de30*/  MEMBAR.ALL.CTA ;  /* 0x0000000000007992 */ /* 0x0003ec0000008000 */
[----:B-1----:R-:W1:Y:S01]  /*1de40*/  FENCE.VIEW.ASYNC.S ;  /* 0x00000000000073c6 */ /* 0x002e620000000000 */
[----:B------:R-:W-:Y:S01]  /*1de50*/  IMAD.IADD R3, R3, 0x1, R21 ;  /* 0x0000000103037824 */ /* 0x000fe200078e0215 */
[----:B------:R-:W-:-:S04]  /*1de60*/  LEA R21, P2, R2, UR4, 0x1 ;  /* 0x0000000402157c11 */ /* 0x000fc8000f8408ff */
[----:B------:R-:W-:Y:S02]  /*1de70*/  LEA.HI.X R64, R2, UR5, R3, 0x1, P2 ;  /* 0x0000000502407c11 */ /* 0x000fe400090f0c03 */
[----:B------:R-:W-:Y:S01]  /*1de80*/  ISETP.GE.AND P2, PT, R66, R77, PT ;  /* 0x0000004d4200720c */ /* 0x000fe20003f46270 */
[----:B------:R-:W-:Y:S02]  /*1de90*/  VIADD R0, R16, 0x36820 ;  /* 0x0003682010007836 */ /* 0x000fe40000000000 */
[----:B------:R-:W-:-:S03]  /*1dea0*/  VIADD R60, R66, 0x20 ;  /* 0x00000020423c7836 */ /* 0x000fc60000000000 */
[----:B------:R-:W-:Y:S01]  /*1deb0*/  PRMT R0, RZ, 0x654, R0 ;  /* 0x00000654ff007816 */ /* 0x000fe20000000000 */
[----:B------:R-:W-:Y:S02]  /*1dec0*/  VIADD R62, R66, 0x40 ;  /* 0x00000040423e7836 */ /* 0x000fe40000000000 */
[C---:B------:R-:W-:Y:S02]  /*1ded0*/  VIADD R68, R20.reuse, 0x40 ;  /* 0x0000004014447836 */ /* 0x040fe40000000000 */
[----:B------:R-:W-:Y:S01]  /*1dee0*/  VIADD R70, R20, 0x80 ;  /* 0x0000008014467836 */ /* 0x000fe20000000000 */
[----:B-1----:R0:W1:Y:S01]  /*1def0*/  SHFL.IDX PT, R61, R21, RZ, 0x181f ;  /* 0x00181fff153d7589 */ /* 0x00206200000e0000 */
[----:B------:R-:W-:Y:S01]  /*1df00*/  BSSY B1, `(.L_x_3836) ;  /* 0x0000016000017945 */ /* 0x000fe20003800000 */
[----:B------:R0:W-:Y:S02]  /*1df10*/  SYNCS.ARRIVE.TRANS64.RED.A1T0 RZ, [R0+URZ], RZ ;  /* 0x000000ff00ff79a7 */ /* 0x0001e4000810043f */
[----:B------:R0:W2:Y:S01]  /*1df20*/  SHFL.IDX PT, R63, R64, RZ, 0x181f ;  /* 0x00181fff403f7589 */ /* 0x0000a200000e0000 */
[----:B------:R-:W-:-:S02]  /*1df30*/  ISETP.GE.AND P1, PT, R60, R77, PT ;  /* 0x0000004d3c00720c */ /* 0x000fc40003f26270 */
[----:B------:R-:W-:Y:S02]  /*1df40*/  ISETP.GE.AND P0, PT, R62, R77, PT ;  /* 0x0000004d3e00720c */ /* 0x000fe40003f06270 */
[----:B------:R-:W-:Y:S02]  /*1df50*/  SHF.R.S32.HI R65, RZ, 0x1f, R20 ;  /* 0x0000001fff417819 */ /* 0x000fe40000011414 */
[----:B------:R-:W-:Y:S02]  /*1df60*/  SHF.R.S32.HI R67, RZ, 0x1f, R68 ;  /* 0x0000001fff437819 */ /* 0x000fe40000011444 */
[----:B------:R-:W-:Y:S01]  /*1df70*/  SHF.R.S32.HI R69, RZ, 0x1f, R70 ;  /* 0x0000001fff457819 */ /* 0x000fe20000011446 */
[----:B0-----:R-:W-:Y:S06]  /*1df80*/  @P2 BRA `(.L_x_3837) ;  /* 0x0000000000342947 */ /* 0x001fec0003800000 */
[----:B------:R-:W-:Y:S02]  /*1df90*/  ULDC UR4, c[0x0][0xac8] ;  /* 0x0002b20000047ab9 */ /* 0x000fe40000000800 */
        /* <DEDUP_REMOVED lines=12> */
.L_x_3837:
[----:B------:R-:W-:Y:S05]  /*1e060*/  BSYNC B1 ;  /* 0x0000000000017941 */ /* 0x000fea0003800000 */
.L_x_3836:
[----:B0----5:R0:W3:Y:S01]  /*1e070*/  SHFL.IDX PT, R7, R64, 0x1, 0x181f ;  /* 0x00381f0040077f89 */ /* 0x0210e200000e0000 */
[----:B------:R-:W-:Y:S03]  /*1e080*/  BSSY B1, `(.L_x_3838) ;  /* 0x0000010000017945 */ /* 0x000fe60003800000 */
[----:B------:R0:W4:Y:S01]  /*1e090*/  SHFL.IDX PT, R3, R21, 0x1, 0x181f ;  /* 0x00381f0015037f89 */ /* 0x00012200000e0000 */
[----:B------:R-:W-:Y:S05]  /*1e0a0*/  @P1 BRA `(.L_x_3839) ;  /* 0x0000000000341947 */ /* 0x000fea0003800000 */
[----:B------:R-:W-:Y:S02]  /*1e0b0*/  ULDC UR4, c[0x0][0xac8] ;  /* 0x0002b20000047ab9 */ /* 0x000fe40000000800 */
[----:B------:R-:W-:Y:S02]  /*1e0c0*/  ISETP.GE.AND P4, PT, R20, UR4, PT ;  /* 0x0000000414007c0c */ /* 0x000fe4000bf86270 */
[----:B------:R-:W-:Y:S02]  /*1e0d0*/  ISETP.GE.AND P5, PT, R68, UR4, PT ;  /* 0x0000000444007c0c */ /* 0x000fe4000bfa6270 */
[----:B------:R-:W-:-:S09]  /*1e0e0*/  ISETP.GE.AND P6, PT, R70, UR4, PT ;  /* 0x0000000446007c0c */ /* 0x000fd2000bfc6270 */
[-C--:B----4-:R-:W-:Y:S02]  /*1e0f0*/  @!P4 LEA R2, P1, R20, R3.reuse, 0x1 ;  /* 0x000000031402c211 */ /* 0x090fe400078208ff */
        /* <DEDUP_REMOVED lines=8> */
.L_x_3839:
[----:B------:R-:W-:Y:S05]  /*1e180*/  BSYNC B1 ;  /* 0x0000000000017941 */ /* 0x000fea0003800000 */
.L_x_3838:
[----:B---3--:R3:W0:Y:S01]  /*1e190*/  SHFL.IDX PT, R7, R64, 0x2, 0x181f ;  /* 0x00581f0040077f89 */ /* 0x00862200000e0000 */
[----:B------:R-:W-:Y:S03]  /*1e1a0*/  BSSY B1, `(.L_x_3840) ;  /* 0x0000010000017945 */ /* 0x000fe60003800000 */
[----:B----4-:R3:W4:Y:S01]  /*1e1b0*/  SHFL.IDX PT, R3, R21, 0x2, 0x181f ;  /* 0x00581f0015037f89 */ /* 0x01072200000e0000 */
        /* <DEDUP_REMOVED lines=8> */
[-C--:B0-----:R-:W-:Y:S02]  /*1e240*/  @!P3 LEA.HI.X R3, R20, R7.reuse, R65, 0x1, P0 ;  /* 0x000000071403b211 */ /* 0x081fe400000f0c41 */
[-C--:B------:R-:W-:Y:S02]  /*1e250*/  @!P4 LEA.HI.X R5, R68, R7.reuse, R67, 0x1, P1 ;  /* 0x000000074405c211 */ /* 0x080fe400008f0c43 */
[----:B------:R-:W-:Y:S01]  /*1e260*/  @!P5 LEA.HI.X R7, R70, R7, R69, 0x1, P2 ;  /* 0x000000074607d211 */ /* 0x000fe200010f0c45 */
[----:B------:R0:W-:Y:S04]  /*1e270*/  @!P3 ST.E.128 desc[UR60][R2.64], R12 ;  /* 0x0000000c0200b985 */ /* 0x0001e8000c101d3c */
[----:B------:R0:W-:Y:S04]  /*1e280*/  @!P4 ST.E.128 desc[UR60][R4.64], R36 ;  /* 0x000000240400c985 */ /* 0x0001e8000c101d3c */
[----:B------:R0:W-:Y:S02]  /*1e290*/  @!P5 ST.E.128 desc[UR60][R6.64], R52 ;  /* 0x000000340600d985 */ /* 0x0001e4000c101d3c */
.L_x_3841:
[----:B------:R-:W-:Y:S05]  /*1e2a0*/  BSYNC B1 ;  /* 0x0000000000017941 */ /* 0x000fea0003800000 */
.L_x_3840:
[----:B------:R-:W-:Y:S01]  /*1e2b0*/  VIADD R0, R66, 0x60 ;  /* 0x0000006042007836 */ /* 0x000fe20000000000 */
[----:B0-----:R0:W0:Y:S04]  /*1e2c0*/  SHFL.IDX PT, R7, R64, 0x3, 0x181f ;  /* 0x00781f0040077f89 */ /* 0x00102800000e0000 */
[----:B------:R-:W-:Y:S01]  /*1e2d0*/  ISETP.GE.AND P0, PT, R0, R77, PT ;  /* 0x0000004d0000720c */ /* 0x000fe20003f06270 */
[----:B---3--:R-:W3:-:S12]  /*1e2e0*/  SHFL.IDX PT, R21, R21, 0x3, 0x181f ;  /* 0x00781f0015157f89 */ /* 0x008ed800000e0000 */
[----:B------:R-:W-:Y:S05]  /*1e2f0*/  @P0 BRA `(.L_x_3842) ;  /* 0x0000002000600947 */ /* 0x000fea0003800000 */
[----:B------:R-:W-:Y:S02]  /*1e300*/  ULDC UR4, c[0x0][0xac8] ;  /* 0x0002b20000047ab9 */ /* 0x000fe40000000800 */
[----:B------:R-:W-:Y:S02]  /*1e310*/  ISETP.GE.AND P2, PT, R20, UR4, PT ;  /* 0x0000000414007c0c */ /* 0x000fe4000bf46270 */
[----:B------:R-:W-:-:S11]  /*1e320*/  ISETP.GE.AND P3, PT, R68, UR4, PT ;  /* 0x0000000444007c0c */ /* 0x000fd6000bf66270 */
[-C--:B---3--:R-:W-:Y:S02]  /*1e330*/  @!P2 LEA R2, P0, R20, R21.reuse, 0x1 ;  /* 0x000000151402a211 */ /* 0x088fe400078008ff */
[----:B------:R-:W-:Y:S02]  /*1e340*/  @!P3 LEA R4, P1, R68, R21, 0x1 ;  /* 0x000000154404b211 */ /* 0x000fe400078208ff */
[-C--:B0---4-:R-:W-:Y:S02]  /*1e350*/  @!P2 LEA.HI.X R3, R20, R7.reuse, R65, 0x1, P0 ;  /* 0x000000071403a211 */ /* 0x091fe400000f0c41 */
[----:B------:R-:W-:Y:S02]  /*1e360*/  @!P3 LEA.HI.X R5, R68, R7, R67, 0x1, P1 ;  /* 0x000000074405b211 */ /* 0x000fe400008f0c43 */
[----:B------:R-:W-:Y:S01]  /*1e370*/  ISETP.GE.AND P0, PT, R70, UR4, PT ;  /* 0x0000000446007c0c */ /* 0x000fe2000bf06270 */
[----:B------:R0:W-:Y:S04]  /*1e380*/  @!P2 ST.E.128 desc[UR60][R2.64], R24 ;  /* 0x000000180200a985 */ /* 0x0001e8000c101d3c */
[----:B------:R0:W-:Y:S08]  /*1e390*/  @!P3 ST.E.128 desc[UR60][R4.64], R40 ;  /* 0x000000280400b985 */ /* 0x0001f0000c101d3c */
[----:B------:R-:W-:Y:S05]  /*1e3a0*/  @P0 BRA `(.L_x_3842) ;  /* 0x0000002000340947 */ /* 0x000fea0003800000 */
[----:B0-----:R-:W-:-:S04]  /*1e3b0*/  LEA R2, P0, R70, R21, 0x1 ;  /* 0x0000001546027211 */ /* 0x001fc800078008ff */
[----:B------:R-:W-:-:S05]  /*1e3c0*/  LEA.HI.X R3, R70, R7, R69, 0x1, P0 ;  /* 0x0000000746037211 */ /* 0x000fca00000f0c45 */
[----:B------:R0:W-:Y:S01]  /*1e3d0*/  ST.E.128 desc[UR60][R2.64], R56 ;  /* 0x0000003802007985 */ /* 0x0001e2000c101d3c */
[----:B------:R-:W-:Y:S05]  /*1e3e0*/  BRA `(.L_x_3842) ;  /* 0x0000002000247947 */ /* 0x000fea0003800000 */
.L_x_3835:
[----:B------:R-:W-:Y:S01]  /*1e3f0*/  ULDC.64 UR4, c[0x0][0xb08] ;  /* 0x0002c20000047ab9 */ /* 0x000fe20000000a00 */
[----:B------:R-:W1:Y:S01]  /*1e400*/  @P4 LDC R9, c[0x0][0xbec] ;  /* 0x0002fb00ff094b82 */ /* 0x000e620000000800 */
[----:B0-----:R-:W-:Y:S01]  /*1e410*/  IMAD R5, R76, UR4, RZ ;  /* 0x000000044c057c24 */ /* 0x001fe2000f8e02ff */
[----:B------:R-:W-:Y:S01]  /*1e420*/  ULDC.64 UR6, c[0x0][0xb30] ;  /* 0x0002cc0000067ab9 */ /* 0x000fe20000000a00 */
[----:B------:R-:W-:Y:S01]  /*1e430*/  IMAD.WIDE.U32 R2, R0, UR4, RZ ;  /* 0x0000000400027c25 */ /* 0x000fe2000f8e00ff */
[----:B------:R-:W-:Y:S01]  /*1e440*/  ISETP.GE.AND P0, PT, R8, R77, PT ;  /* 0x0000004d0800720c */ /* 0x000fe20003f06270 */
[----:B------:R-:W-:Y:S01]  /*1e450*/  BSSY B1, `(.L_x_3843) ;  /* 0x00000bf000017945 */ /* 0x000fe20003800000 */
[----:B------:R-:W-:Y:S01]  /*1e460*/  SHF.R.S32.HI R80, RZ, 0x1f, R233 ;  /* 0x0000001fff507819 */ /* 0x000fe200000114e9 */
[----:B------:R-:W-:Y:S01]  /*1e470*/  IMAD R5, R0, UR5, R5 ;  /* 0x0000000500057c24 */ /* 0x000fe2000f8e0205 */
[----:B------:R-:W-:Y:S01]  /*1e480*/  ULDC.64 UR4, c[0x0][0xb38] ;  /* 0x0002ce0000047ab9 */ /* 0x000fe20000000a00 */
[----:B------:R-:W0:Y:S01]  /*1e490*/  @P4 LDC R0, c[0x0][0xbf0] ;  /* 0x0002fc00ff004b82 */ /* 0x000e220000000800 */
[C---:B------:R-:W-:Y:S01]  /*1e4a0*/  VIADD R86, R222.reuse, 0x70 ;  /* 0x00000070de567836 */ /* 0x040fe20000000000 */
[----:B------:R-:W-:Y:S01]  /*1e4b0*/  SHF.R.S32.HI R81, RZ, 0x1f, R234 ;  /* 0x0000001fff517819 */ /* 0x000fe200000114ea */
        /* <DEDUP_REMOVED lines=9> */
[----:B------:R-:W-:Y:S01]  /*1e550*/  VIADD R90, R222, 0x60 ;  /* 0x00000060de5a7836 */ /* 0x000fe20000000000 */
[----:B------:R-:W-:Y:S01]  /*1e560*/  SHF.R.S32.HI R86, RZ, 0x1f, R86 ;  /* 0x0000001fff567819 */ /* 0x000fe20000011456 */
[----:B------:R-:W-:Y:S01]  /*1e570*/  IMAD R5, R5, UR4, RZ ;  /* 0x0000000405057c24 */ /* 0x000fe2000f8e02ff */
[----:B------:R-:W-:Y:S01]  /*1e580*/  SHF.R.S32.HI R88, RZ, 0x1f, R88 ;  /* 0x0000001fff587819 */ /* 0x000fe20000011458 */
[----:B-1----:R-:W-:Y:S01]  /*1e590*/  @P4 IMAD.HI.U32 R9, R78, R9, RZ ;  /* 0x000000094e094227 */ /* 0x002fe200078e00ff */
[----:B------:R-:W-:-:S03]  /*1e5a0*/  SHF.R.S32.HI R90, RZ, 0x1f, R90 ;  /* 0x0000001fff5a7819 */ /* 0x000fc6000001145a */
[C---:B------:R-:W-:Y:S02]  /*1e5b0*/  IMAD R7, R224.reuse, UR5, R5 ;  /* 0x00000005e0077c24 */ /* 0x040fe4000f8e0205 */
[----:B------:R-:W-:Y:S01]  /*1e5c0*/  IMAD.WIDE.U32 R2, R224, UR4, R2 ;  /* 0x00000004e0027c25 */ /* 0x000fe2000f8e0002 */
[----:B------:R-:W-:-:S03]  /*1e5d0*/  ULDC.64 UR4, c[0x0][0xb48] ;  /* 0x0002d20000047ab9 */ /* 0x000fc60000000a00 */
[----:B------:R-:W-:Y:S01]  /*1e5e0*/  IMAD.MOV.U32 R5, RZ, RZ, R78 ;  /* 0x000000ffff057224 */ /* 0x000fe200078e004e */
[----:B0-----:R-:W-:Y:S01]  /*1e5f0*/  @P4 SHF.R.U32.HI R5, RZ, R0, R9 ;  /* 0x00000000ff054219 */ /* 0x001fe20000011609 */
[----:B------:R-:W-:Y:S02]  /*1e600*/  IMAD.IADD R3, R3, 0x1, R7 ;  /* 0x0000000103037824 */ /* 0x000fe400078e0207 */
[----:B------:R-:W-:Y:S01]  /*1e610*/  VIADD R134, R222, 0x58 ;  /* 0x00000058de867836 */ /* 0x000fe20000000000 */
[--C-:B------:R-:W-:Y:S01]  /*1e620*/  SHF.R.S32.HI R0, RZ, 0x1f, R5.reuse ;  /* 0x0000001fff007819 */ /* 0x100fe20000011405 */
[----:B------:R-:W-:Y:S02]  /*1e630*/  IMAD.MOV R4, RZ, RZ, -R5 ;  /* 0x000000ffff047224 */ /* 0x000fe400078e0a05 */
[----:B------:R-:W-:Y:S01]  /*1e640*/  IMAD.WIDE.U32 R2, R232, UR4, R2 ;  /* 0x00000004e8027c25 */ /* 0x000fe2000f8e0002 */
[----:B------:R-:W-:-:S03]  /*1e650*/  SHF.R.S32.HI R134, RZ, 0x1f, R134 ;  /* 0x0000001fff867819 */ /* 0x000fc60000011486 */
[----:B------:R-:W-:Y:S02]  /*1e660*/  IMAD R79, R79, R4, R78 ;  /* 0x000000044f4f7224 */ /* 0x000fe400078e024e */
[----:B------:R-:W-:Y:S02]  /*1e670*/  IMAD R0, R0, UR6, RZ ;  /* 0x0000000600007c24 */ /* 0x000fe4000f8e02ff */
[----:B------:R-:W-:Y:S01]  /*1e680*/  IMAD R3, R232, UR5, R3 ;  /* 0x00000005e8037c24 */ /* 0x000fe2000f8e0203 */
[----:B------:R-:W-:Y:S01]  /*1e690*/  ULDC.64 UR4, c[0x0][0xb28] ;  /* 0x0002ca0000047ab9 */ /* 0x000fe20000000a00 */
[C---:B------:R-:W-:Y:S01]  /*1e6a0*/  IMAD R7, R5.reuse, UR7, R0 ;  /* 0x0000000705077c24 */ /* 0x040fe2000f8e0200 */
[----:B------:R-:W-:Y:S01]  /*1e6b0*/  SHF.R.S32.HI R0, RZ, 0x1f, R79 ;  /* 0x0000001fff007819 */ /* 0x000fe2000001144f */
[----:B------:R-:W-:-:S04]  /*1e6c0*/  IMAD.WIDE.U32 R2, R5, UR6, R2 ;  /* 0x0000000605027c25 */ /* 0x000fc8000f8e0002 */
[----:B------:R-:W-:Y:S02]  /*1e6d0*/  IMAD R0, R0, UR4, RZ ;  /* 0x0000000400007c24 */ /* 0x000fe4000f8e02ff */
[----:B------:R-:W-:Y:S02]  /*1e6e0*/  IMAD.IADD R3, R3, 0x1, R7 ;  /* 0x0000000103037824 */ /* 0x000fe400078e0207 */
[C---:B------:R-:W-:Y:S02]  /*1e6f0*/  IMAD R11, R79.reuse, UR5, R0 ;  /* 0x000000054f0b7c24 */ /* 0x040fe4000f8e0200 */
[----:B------:R-:W-:Y:S01]  /*1e700*/  IMAD.WIDE.U32 R2, R79, UR4, R2 ;  /* 0x000000044f027c25 */ /* 0x000fe2000f8e0002 */
[----:B------:R-:W-:-:S03]  /*1e710*/  ULDC.64 UR4, c[0x0][0xb00] ;  /* 0x0002c00000047ab9 */ /* 0x000fc60000000a00 */
[----:B------:R-:W-:Y:S01]  /*1e720*/  IMAD.IADD R11, R3, 0x1, R11 ;  /* 0x00000001030b7824 */ /* 0x000fe200078e020b */
[----:B------:R-:W-:Y:S01]  /*1e730*/  LEA R0, P1, R2, UR4, 0x2 ;  /* 0x0000000402007c11 */ /* 0x000fe2000f8210ff */
[----:B------:R-:W-:Y:S02]  /*1e740*/  VIADD R4, R16, 0x36820 ;  /* 0x0003682010047836 */ /* 0x000fe40000000000 */
[----:B------:R-:W-:Y:S01]  /*1e750*/  VIADD R136, R222, 0x50 ;  /* 0x00000050de887836 */ /* 0x000fe20000000000 */
[----:B------:R-:W-:Y:S01]  /*1e760*/  LEA.HI.X R11, R2, UR5, R11, 0x2, P1 ;  /* 0x00000005020b7c11 */ /* 0x000fe200088f140b */
[C---:B------:R-:W-:Y:S01]  /*1e770*/  VIADD R138, R222.reuse, 0x48 ;  /* 0x00000048de8a7836 */ /* 0x040fe20000000000 */
[----:B------:R-:W-:Y:S01]  /*1e780*/  PRMT R4, RZ, 0x654, R4 ;  /* 0x00000654ff047816 */ /* 0x000fe20000000004 */
[C---:B------:R-:W-:Y:S01]  /*1e790*/  VIADD R140, R222.reuse, 0x40 ;  /* 0x00000040de8c7836 */ /* 0x040fe20000000000 */
[----:B------:R0:W1:Y:S01]  /*1e7a0*/  SHFL.IDX PT, R2, R0, RZ, 0x1c1f ;  /* 0x001c1fff00027589 */ /* 0x00006200000e0000 */
[C---:B------:R-:W-:Y:S01]  /*1e7b0*/  VIADD R142, R222.reuse, 0x38 ;  /* 0x00000038de8e7836 */ /* 0x040fe20000000000 */
[----:B------:R0:W-:Y:S01]  /*1e7c0*/  SYNCS.ARRIVE.TRANS64.RED.A1T0 RZ, [R4+URZ], RZ ;  /* 0x000000ff04ff79a7 */ /* 0x0001e2000810043f */
[C---:B------:R-:W-:Y:S01]  /*1e7d0*/  VIADD R144, R222.reuse, 0x30 ;  /* 0x00000030de907836 */ /* 0x040fe20000000000 */
[----:B------:R0:W2:Y:S01]  /*1e7e0*/  SHFL.IDX PT, R3, R11, RZ, 0x1c1f ;  /* 0x001c1fff0b037589 */ /* 0x0000a200000e0000 */
        /* <DEDUP_REMOVED lines=28> */
[----:B------:R-:W-:Y:S01]  /*1e9b0*/  VIADD R156, R222, 0x8 ;  /* 0x00000008de9c7836 */ /* 0x000fe20000000000 */
[----:B012---:R-:W-:Y:S06]  /*1e9c0*/  @P0 BRA `(.L_x_3844) ;  /* 0x00000004009c0947 */ /* 0x007fec0003800000 */
[----:B------:R-:W-:Y:S02]  /*1e9d0*/  ULDC UR4, c[0x0][0xac8] ;  /* 0x0002b20000047ab9 */ /* 0x000fe40000000800 */
[----:B------:R-:W-:Y:S02]  /*1e9e0*/  ISETP.GE.AND P0, PT, R222, UR4, PT ;  /* 0x00000004de007c0c */ /* 0x000fe4000bf06270 */
[----:B------:R-:W-:Y:S02]  /*1e9f0*/  ISETP.GE.AND P5, PT, R156, UR4, PT ;  /* 0x000000049c007c0c */ /* 0x000fe4000bfa6270 */
[----:B------:R-:W-:Y:S02]  /*1ea00*/  ISETP.GE.AND P4, PT, R154, UR4, PT ;  /* 0x000000049a007c0c */ /* 0x000fe4000bf86270 */
[----:B------:R-:W-:-:S07]  /*1ea10*/  ISETP.GE.AND P3, PT, R152, UR4, PT ;  /* 0x0000000498007c0c */ /* 0x000fce000bf66270 */
[----:B------:R-:W-:-:S04]  /*1ea20*/  @!P0 IMAD.WIDE R4, R222, 0x4, R2 ;  /* 0x00000004de048825 */ /* 0x000fc800078e0202 */
[-C--:B------:R-:W-:Y:S01]  /*1ea30*/  @!P4 LEA R6, P2, R154, R2.reuse, 0x2 ;  /* 0x000000029a06c211 */ /* 0x080fe200078410ff */
[----:B------:R0:W-:Y:S01]  /*1ea40*/  @!P0 ST.E.64 desc[UR60][R4.64], R24 ;  /* 0x0000001804008985 */ /* 0x0001e2000c101b3c */
[----:B------:R-:W-:Y:S02]  /*1ea50*/  ISETP.GE.AND P0, PT, R147, UR4, PT ;  /* 0x0000000493007c0c */ /* 0x000fe4000bf06270 */
[----:B------:R-:W-:Y:S02]  /*1ea60*/  @!P3 LEA R8, P6, R152, R2, 0x2 ;  /* 0x000000029808b211 */ /* 0x000fe400078c10ff */
[-C--:B------:R-:W-:Y:S02]  /*1ea70*/  @!P4 LEA.HI.X R7, R154, R3.reuse, R155, 0x2, P2 ;  /* 0x000000039a07c211 */ /* 0x080fe400010f149b */
[----:B------:R-:W-:Y:S02]  /*1ea80*/  ISETP.GE.AND P2, PT, R143, UR4, PT ;  /* 0x000000048f007c0c */ /* 0x000fe4000bf46270 */
[----:B------:R-:W-:-:S02]  /*1ea90*/  @!P3 LEA.HI.X R9, R152, R3, R153, 0x2, P6 ;  /* 0x000000039809b211 */ /* 0x000fc400030f1499 */
[----:B0-----:R-:W-:Y:S01]  /*1eaa0*/  @!P5 LEA R4, P1, R156, R2, 0x2 ;  /* 0x000000029c04d211 */ /* 0x001fe200078210ff */
[----:B------:R-:W-:-:S03]  /*1eab0*/  VIADD R25, R222, 0xa8 ;  /* 0x000000a8de197836 */ /* 0x000fc60000000000 */
[----:B------:R-:W-:Y:S02]  /*1eac0*/  @!P5 LEA.HI.X R5, R156, R3, R157, 0x2, P1 ;  /* 0x000000039c05d211 */ /* 0x000fe400008f149d */
[----:B------:R-:W-:-:S03]  /*1ead0*/  ISETP.GE.AND P1, PT, R145, UR4, PT ;  /* 0x0000000491007c0c */ /* 0x000fc6000bf26270 */
[----:B------:R0:W-:Y:S04]  /*1eae0*/  @!P5 ST.E.64 desc[UR60][R4.64], R28 ;  /* 0x0000001c0400d985 */ /* 0x0001e8000c101b3c */
[----:B------:R1:W-:Y:S01]  /*1eaf0*/  @!P4 ST.E.64 desc[UR60][R6.64], R32 ;  /* 0x000000200600c985 */ /* 0x0003e2000c101b3c */
[----:B------:R-:W-:-:S03]  /*1eb00*/  ISETP.GE.AND P4, PT, R139, UR4, PT ;  /* 0x000000048b007c0c */ /* 0x000fc6000bf86270 */
[----:B------:R2:W-:Y:S01]  /*1eb10*/  @!P3 ST.E.64 desc[UR60][R8.64], R36 ;  /* 0x000000240800b985 */ /* 0x0005e2000c101b3c */
[----:B------:R-:W-:Y:S02]  /*1eb20*/  ISETP.GE.AND P3, PT, R141, UR4, PT ;  /* 0x000000048d007c0c */ /* 0x000fe4000bf66270 */
[-C--:B0-----:R-:W-:Y:S01]  /*1eb30*/  @!P0 LEA R4, P6, R147, R2.reuse, 0x2 ;  /* 0x0000000293048211 */ /* 0x081fe200078c10ff */
[C---:B------:R-:W-:Y:S01]  /*1eb40*/  VIADD R29, R222.reuse, 0xb8 ;  /* 0x000000b8de1d7836 */ /* 0x040fe20000000000 */
[-C--:B-1----:R-:W-:Y:S01]  /*1eb50*/  @!P1 LEA R6, P5, R145, R2.reuse, 0x2 ;  /* 0x0000000291069211 */ /* 0x082fe200078a10ff */
[----:B------:R-:W-:Y:S01]  /*1eb60*/  VIADD R33, R222, 0xb0 ;  /* 0x000000b0de217836 */ /* 0x000fe20000000000 */
        /* <DEDUP_REMOVED lines=35> */
[----:B-1----:R-:W-:Y:S02]  /*1eda0*/  @!P4 LEA R6, P2, R85, R2, 0x2 ;  /* 0x000000025506c211 */ /* 0x002fe400078410ff */
[-C--:B------:R-:W-:Y:S02]  /*1edb0*/  @!P5 LEA.HI.X R5, R87, R3.reuse, R88, 0x2, P6 ;  /* 0x000000035705d211 */ /* 0x080fe400030f1458 */
[----:B------:R-:W-:-:S03]  /*1edc0*/  @!P4 LEA.HI.X R7, R85, R3, R86, 0x2, P2 ;  /* 0x000000035507c211 */ /* 0x000fc600010f1456 */
        /* <DEDUP_REMOVED lines=8> */
[----:B------:R-:W-:Y:S02]  /*1ee50*/  SHF.R.S32.HI R21, RZ, 0x1f, R230 ;  /* 0x0000001fff157819 */ /* 0x000fe400000114e6 */
[C---:B-1----:R-:W-:Y:S02]  /*1ee60*/  @!P1 LEA R6, P5, R235.reuse, R2, 0x2 ;  /* 0x00000002eb069211 */ /* 0x042fe400078a10ff */
[-C--:B------:R-:W-:Y:S02]  /*1ee70*/  @!P0 LEA.HI.X R5, R236, R3.reuse, R83, 0x2, P2 ;  /* 0x00000003ec058211 */ /* 0x080fe400010f1453 */
[----:B------:R-:W-:-:S02]  /*1ee80*/  @!P1 LEA.HI.X R7, R235, R3, R82, 0x2, P5 ;  /* 0x00000003eb079211 */ /* 0x000fc400028f1452 */
[----:B------:R-:W-:Y:S01]  /*1ee90*/  ISETP.GE.AND P2, PT, R230, UR4, PT ;  /* 0x00000004e6007c0c */ /* 0x000fe2000bf46270 */
[----:B------:R0:W-:Y:S01]  /*1eea0*/  @!P0 ST.E.64 desc[UR60][R4.64], R124 ;  /* 0x0000007c04008985 */ /* 0x0001e2000c101b3c */
[CC--:B------:R-:W-:Y:S02]  /*1eeb0*/  @!P4 LEA R14, P5, R234.reuse, R2.reuse, 0x2 ;  /* 0x00000002ea0ec211 */ /* 0x0c0fe400078a10ff */
[----:B------:R-:W-:Y:S01]  /*1eec0*/  @!P3 LEA R12, P6, R233, R2, 0x2 ;  /* 0x00000002e90cb211 */ /* 0x000fe200078c10ff */
[----:B------:R1:W-:Y:S01]  /*1eed0*/  @!P1 ST.E.64 desc[UR60][R6.64], R92 ;  /* 0x0000005c06009985 */ /* 0x0003e2000c101b3c */
[----:B------:R-:W-:Y:S02]  /*1eee0*/  ISETP.GE.AND P1, PT, R25, UR4, PT ;  /* 0x0000000419007c0c */ /* 0x000fe4000bf26270 */
[----:B------:R-:W-:Y:S02]  /*1eef0*/  ISETP.GE.AND P0, PT, R33, UR4, PT ;  /* 0x0000000421007c0c */ /* 0x000fe4000bf06270 */
[----:B------:R-:W-:-:S02]  /*1ef00*/  @!P4 LEA.HI.X R15, R234, R3, R81, 0x2, P5 ;  /* 0x00000003ea0fc211 */ /* 0x000fc400028f1451 */
[-C--:B------:R-:W-:Y:S02]  /*1ef10*/  @!P3 LEA.HI.X R13, R233, R3.reuse, R80, 0x2, P6 ;  /* 0x00000003e90db211 */ /* 0x080fe400030f1450 */
[CC--:B--2---:R-:W-:Y:S01]  /*1ef20*/  @!P2 LEA R8, P5, R230.reuse, R2.reuse, 0x2 ;  /* 0x00000002e608a211 */ /* 0x0c4fe200078a10ff */
[----:B------:R2:W-:Y:S01]  /*1ef30*/  @!P4 ST.E.64 desc[UR60][R14.64], R96 ;  /* 0x000000600e00c985 */ /* 0x0005e2000c101b3c */
[----:B------:R-:W-:Y:S02]  /*1ef40*/  ISETP.GE.AND P6, PT, R29, UR4, PT ;  /* 0x000000041d007c0c */ /* 0x000fe4000bfc6270 */
[----:B------:R-:W-:Y:S01]  /*1ef50*/  @!P2 LEA.HI.X R9, R230, R3, R21, 0x2, P5 ;  /* 0x00000003e609a211 */ /* 0x000fe200028f1415 */
[----:B------:R2:W-:Y:S01]  /*1ef60*/  @!P3 ST.E.64 desc[UR60][R12.64], R100 ;  /* 0x000000640c00b985 */ /* 0x0005e2000c101b3c */
[----:B0-----:R-:W-:Y:S02]  /*1ef70*/  SHF.R.S32.HI R4, RZ, 0x1f, R25 ;  /* 0x0000001fff047819 */ /* 0x001fe40000011419 */
[----:B-1----:R-:W-:Y:S01]  /*1ef80*/  @!P1 LEA R6, P5, R25, R2, 0x2 ;  /* 0x0000000219069211 */ /* 0x002fe200078a10ff */
[----:B------:R2:W-:Y:S01]  /*1ef90*/  @!P2 ST.E.64 desc[UR60][R8.64], R104 ;  /* 0x000000680800a985 */ /* 0x0005e2000c101b3c */
[----:B------:R-:W-:-:S02]  /*1efa0*/  SHF.R.S32.HI R5, RZ, 0x1f, R33 ;  /* 0x0000001fff057819 */ /* 0x000fc40000011421 */
[-C--:B------:R-:W-:Y:S02]  /*1efb0*/  @!P1 LEA.HI.X R7, R25, R3.reuse, R4, 0x2, P5 ;  /* 0x0000000319079211 */ /* 0x080fe400028f1404 */
[CC--:B------:R-:W-:Y:S02]  /*1efc0*/  @!P0 LEA R4, P5, R33.reuse, R2.reuse, 0x2 ;  /* 0x0000000221048211 */ /* 0x0c0fe400078a10ff */
[----:B------:R-:W-:Y:S01]  /*1efd0*/  SHF.R.S32.HI R20, RZ, 0x1f, R29 ;  /* 0x0000001fff147819 */ /* 0x000fe2000001141d */
[----:B------:R2:W-:Y:S01]  /*1efe0*/  @!P1 ST.E.64 desc[UR60][R6.64], R108 ;  /* 0x0000006c06009985 */ /* 0x0005e2000c101b3c */
[----:B------:R-:W-:Y:S02]  /*1eff0*/  @!P0 LEA.HI.X R5, R33, R3, R5, 0x2, P5 ;  /* 0x0000000321058211 */ /* 0x000fe400028f1405 */
[----:B------:R-:W-:-:S03]  /*1f000*/  @!P6 LEA R2, P5, R29, R2, 0x2 ;  /* 0x000000021d02e211 */ /* 0x000fc600078a10ff */
[----:B------:R2:W-:Y:S01]  /*1f010*/  @!P0 ST.E.64 desc[UR60][R4.64], R112 ;  /* 0x0000007004008985 */ /* 0x0005e2000c101b3c */
[----:B------:R-:W-:-:S05]  /*1f020*/  @!P6 LEA.HI.X R3, R29, R3, R20, 0x2, P5 ;  /* 0x000000031d03e211 */ /* 0x000fca00028f1414 */
[----:B------:R2:W-:Y:S04]  /*1f030*/  @!P6 ST.E.64 desc[UR60][R2.64], R116 ;  /* 0x000000740200e985 */ /* 0x0005e8000c101b3c */
.L_x_3844:
[----:B------:R-:W-:Y:S05]  /*1f040*/  BSYNC B1 ;  /* 0x0000000000017941 */ /* 0x000fea0003800000 */
.L_x_3843:
[----:B------:R-:W-:Y:S01]  /*1f050*/  ISETP.GE.AND P0, PT, R10, R77, PT ;  /* 0x0000004d0a00720c */ /* 0x000fe20003f06270 */
[----:B--2---:R0:W1:Y:S04]  /*1f060*/  SHFL.IDX PT, R3, R11, 0x1, 0x1c1f ;  /* 0x003c1f000b037f89 */ /* 0x00406800000e0000 */
[----:B------:R0:W2:Y:S08]  /*1f070*/  SHFL.IDX PT, R2, R0, 0x1, 0x1c1f ;  /* 0x003c1f0000027f89 */ /* 0x0000b000000e0000 */
[----:B0-----:R-:W-:Y:S05]  /*1f080*/  @P0 BRA `(.L_x_3842) ;  /* 0x0000001000fc0947 */ /* 0x001fea0003800000 */
[----:B------:R-:W-:Y:S01]  /*1f090*/  ULDC UR4, c[0x0][0xac8] ;  /* 0x0002b20000047ab9 */ /* 0x000fe20000000800 */
[----:B------:R-:W-:Y:S01]  /*1f0a0*/  VIADD R21, R222, 0xa8 ;  /* 0x000000a8de157836 */ /* 0x000fe20000000000 */
[----:B------:R-:W-:Y:S01]  /*1f0b0*/  ISETP.GE.AND P4, PT, R156, UR4, PT ;  /* 0x000000049c007c0c */ /* 0x000fe2000bf86270 */
[----:B------:R-:W-:Y:S01]  /*1f0c0*/  VIADD R25, R222, 0xb0 ;  /* 0x000000b0de197836 */ /* 0x000fe20000000000 */
[----:B------:R-:W-:Y:S02]  /*1f0d0*/  ISETP.GE.AND P3, PT, R154, UR4, PT ;  /* 0x000000049a007c0c */ /* 0x000fe4000bf66270 */
[----:B------:R-:W-:Y:S02]  /*1f0e0*/  ISETP.GE.AND P5, PT, R222, UR4, PT ;  /* 0x00000004de007c0c */ /* 0x000fe4000bfa6270 */
[----:B------:R-:W-:Y:S02]  /*1f0f0*/  ISETP.GE.AND P1, PT, R147, UR4, PT ;  /* 0x0000000493007c0c */ /* 0x000fe4000bf26270 */
[----:B------:R-:W-:-:S02]  /*1f100*/  ISETP.GE.AND P0, PT, R152, UR4, PT ;  /* 0x0000000498007c0c */ /* 0x000fc4000bf06270 */
[----:B------:R-:W-:-:S03]  /*1f110*/  SHF.R.S32.HI R0, RZ, 0x1f, R21 ;  /* 0x0000001fff007819 */ /* 0x000fc60000011415 */
[-C--:B--2---:R-:W-:Y:S02]  /*1f120*/  @!P4 LEA R6, P2, R156, R2.reuse, 0x2 ;  /* 0x000000029c06c211 */ /* 0x084fe400078410ff */
[-C--:B------:R-:W-:Y:S02]  /*1f130*/  @!P3 LEA R8, P6, R154, R2.reuse, 0x2 ;  /* 0x000000029a08b211 */ /* 0x080fe400078c10ff */
[----:B-1----:R-:W-:Y:S01]  /*1f140*/  @!P5 IMAD.WIDE R4, R222, 0x4, R2 ;  /* 0x00000004de04d825 */ /* 0x002fe200078e0202 */
[-C--:B------:R-:W-:Y:S02]  /*1f150*/  @!P4 LEA.HI.X R7, R156, R3.reuse, R157, 0x2, P2 ;  /* 0x000000039c07c211 */ /* 0x080fe400010f149d */
[----:B------:R-:W-:Y:S02]  /*1f160*/  ISETP.GE.AND P2, PT, R145, UR4, PT ;  /* 0x0000000491007c0c */ /* 0x000fe4000bf46270 */
[----:B------:R-:W-:Y:S01]  /*1f170*/  @!P3 LEA.HI.X R9, R154, R3, R155, 0x2, P6 ;  /* 0x000000039a09b211 */ /* 0x000fe200030f149b */
[----:B------:R0:W-:Y:S01]  /*1f180*/  @!P5 ST.E.64 desc[UR60][R4.64], R26 ;  /* 0x0000001a0400d985 */ /* 0x0001e2000c101b3c */
[----:B------:R-:W-:-:S02]  /*1f190*/  @!P1 LEA R12, P5, R147, R2, 0x2 ;  /* 0x00000002930c9211 */ /* 0x000fc400078a10ff */
[C---:B------:R-:W-:Y:S01]  /*1f1a0*/  @!P0 LEA R10, P6, R152.reuse, R2, 0x2 ;  /* 0x00000002980a8211 */ /* 0x040fe200078c10ff */
[----:B------:R1:W-:Y:S01]  /*1f1b0*/  @!P4 ST.E.64 desc[UR60][R6.64], R30 ;  /* 0x0000001e0600c985 */ /* 0x0003e2000c101b3c */
[----:B------:R-:W-:Y:S02]  /*1f1c0*/  ISETP.GE.AND P4, PT, R141, UR4, PT ;  /* 0x000000048d007c0c */ /* 0x000fe4000bf86270 */
[-C--:B------:R-:W-:Y:S01]  /*1f1d0*/  @!P1 LEA.HI.X R13, R147, R3.reuse, R148, 0x2, P5 ;  /* 0x00000003930d9211 */ /* 0x080fe200028f1494 */
[----:B------:R2:W-:Y:S01]  /*1f1e0*/  @!P3 ST.E.64 desc[UR60][R8.64], R34 ;  /* 0x000000220800b985 */ /* 0x0005e2000c101b3c */
[----:B------:R-:W-:Y:S02]  /*1f1f0*/  ISETP.GE.AND P3, PT, R143, UR4, PT ;  /* 0x000000048f007c0c */ /* 0x000fe4000bf66270 */
[----:B------:R-:W-:Y:S02]  /*1f200*/  ISETP.GE.AND P5, PT, R139, UR4, PT ;  /* 0x000000048b007c0c */ /* 0x000fe4000bfa6270 */
[----:B------:R-:W-:-:S02]  /*1f210*/  @!P0 LEA.HI.X R11, R152, R3, R153, 0x2, P6 ;  /* 0x00000003980b8211 */ /* 0x000fc400030f1499 */
[----:B------:R-:W-:-:S03]  /*1f220*/  @!P2 LEA R14, P6, R145, R2, 0x2 ;  /* 0x00000002910ea211 */ /* 0x000fc600078c10ff */
[----:B------:R-:W-:Y:S01]  /*1f230*/  @!P0 ST.E.64 desc[UR60][R10.64], R38 ;  /* 0x000000260a008985 */ /* 0x000fe2000c101b3c */
[-C--:B------:R-:W-:Y:S02]  /*1f240*/  @!P2 LEA.HI.X R15, R145, R3.reuse, R146, 0x2, P6 ;  /* 0x00000003910fa211 */ /* 0x080fe400030f1492 */
[----:B------:R-:W-:Y:S01]  /*1f250*/  ISETP.GE.AND P0, PT, R137, UR4, PT ;  /* 0x0000000489007c0c */ /* 0x000fe2000bf06270 */
[----:B------:R3:W-:Y:S01]  /*1f260*/  @!P1 ST.E.64 desc[UR60][R12.64], R42 ;  /* 0x0000002a0c009985 */ /* 0x0007e2000c101b3c */
[-C--:B0-----:R-:W-:Y:S02]  /*1f270*/  @!P3 LEA R4, P6, R143, R2.reuse, 0x2 ;  /* 0x000000028f04b211 */ /* 0x081fe400078c10ff */
[----:B------:R-:W-:Y:S01]  /*1f280*/  ISETP.GE.AND P1, PT, R135, UR4, PT ;  /* 0x0000000487007c0c */ /* 0x000fe2000bf26270 */
[----:B------:R0:W-:Y:S01]  /*1f290*/  @!P2 ST.E.64 desc[UR60][R14.64], R46 ;  /* 0x0000002e0e00a985 */ /* 0x0001e2000c101b3c */
[----:B-1----:R-:W-:Y:S02]  /*1f2a0*/  @!P4 LEA R6, P2, R141, R2, 0x2 ;  /* 0x000000028d06c211 */ /* 0x002fe400078410ff */
[----:B------:R-:W-:-:S02]  /*1f2b0*/  @!P3 LEA.HI.X R5, R143, R3, R144, 0x2, P6 ;  /* 0x000000038f05b211 */ /* 0x000fc400030f1490 */
[-C--:B--2---:R-:W-:Y:S02]  /*1f2c0*/  @!P5 LEA R8, P6, R139, R2.reuse, 0x2 ;  /* 0x000000028b08d211 */ /* 0x084fe400078c10ff */
[-C--:B------:R-:W-:Y:S01]  /*1f2d0*/  @!P4 LEA.HI.X R7, R141, R3.reuse, R142, 0x2, P2 ;  /* 0x000000038d07c211 */ /* 0x080fe200010f148e */
[----:B------:R1:W-:Y:S01]  /*1f2e0*/  @!P3 ST.E.64 desc[UR60][R4.64], R50 ;  /* 0x000000320400b985 */ /* 0x0003e2000c101b3c */
[----:B------:R-:W-:Y:S02]  /*1f2f0*/  @!P5 LEA.HI.X R9, R139, R3, R140, 0x2, P6 ;  /* 0x000000038b09d211 */ /* 0x000fe400030f148c */
[----:B------:R-:W-:Y:S01]  /*1f300*/  ISETP.GE.AND P2, PT, R91, UR4, PT ;  /* 0x000000045b007c0c */ /* 0x000fe2000bf46270 */
[----:B------:R2:W-:Y:S01]  /*1f310*/  @!P4 ST.E.64 desc[UR60][R6.64], R54 ;  /* 0x000000360600c985 */ /* 0x0005e2000c101b3c */
[----:B------:R-:W-:Y:S02]  /*1f320*/  ISETP.GE.AND P3, PT, R89, UR4, PT ;  /* 0x0000000459007c0c */ /* 0x000fe4000bf66270 */
[-C--:B---3--:R-:W-:Y:S01]  /*1f330*/  @!P1 LEA R12, P4, R135, R2.reuse, 0x2 ;  /* 0x00000002870c9211 */ /* 0x088fe200078810ff */
[----:B------:R3:W-:Y:S01]  /*1f340*/  @!P5 ST.E.64 desc[UR60][R8.64], R58 ;  /* 0x0000003a0800d985 */ /* 0x0007e2000c101b3c */
[----:B------:R-:W-:-:S02]  /*1f350*/  @!P0 LEA R10, P5, R137, R2, 0x2 ;  /* 0x00000002890a8211 */ /* 0x000fc400078a10ff */
[-C--:B------:R-:W-:Y:S02]  /*1f360*/  @!P1 LEA.HI.X R13, R135, R3.reuse, R136, 0x2, P4 ;  /* 0x00000003870d9211 */ /* 0x080fe400020f1488 */
[-C--:B------:R-:W-:Y:S02]  /*1f370*/  @!P0 LEA.HI.X R11, R137, R3.reuse, R138, 0x2, P5 ;  /* 0x00000003890b8211 */ /* 0x080fe400028f148a */
[----:B------:R-:W-:Y:S02]  /*1f380*/  ISETP.GE.AND P5, PT, R87, UR4, PT ;  /* 0x0000000457007c0c */ /* 0x000fe4000bfa6270 */
[----:B0-----:R-:W-:Y:S01]  /*1f390*/  @!P2 LEA R14, P6, R91, R2, 0x2 ;  /* 0x000000025b0ea211 */ /* 0x001fe200078c10ff */
[----:B------:R0:W-:Y:S01]  /*1f3a0*/  @!P0 ST.E.64 desc[UR60][R10.64], R62 ;  /* 0x0000003e0a008985 */ /* 0x0001e2000c101b3c */
[----:B------:R-:W-:Y:S02]  /*1f3b0*/  ISETP.GE.AND P4, PT, R85, UR4, PT ;  /* 0x0000000455007c0c */ /* 0x000fe4000bf86270 */
[----:B------:R-:W-:Y:S01]  /*1f3c0*/  @!P2 LEA.HI.X R15, R91, R3, R134, 0x2, P6 ;  /* 0x000000035b0fa211 */ /* 0x000fe200030f1486 */
[----:B------:R4:W-:Y:S01]  /*1f3d0*/  @!P1 ST.E.64 desc[UR60][R12.64], R66 ;  /* 0x000000420c009985 */ /* 0x0009e2000c101b3c */
[----:B------:R-:W-:-:S02]  /*1f3e0*/  ISETP.GE.AND P1, PT, R237, UR4, PT ;  /* 0x00000004ed007c0c */ /* 0x000fc4000bf26270 */
[-C--:B-1----:R-:W-:Y:S01]  /*1f3f0*/  @!P3 LEA R4, P6, R89, R2.reuse, 0x2 ;  /* 0x000000025904b211 */ /* 0x082fe200078c10ff */
[----:B------:R1:W-:Y:S01]  /*1f400*/  @!P2 ST.E.64 desc[UR60][R14.64], R70 ;  /* 0x000000460e00a985 */ /* 0x0003e2000c101b3c */
[----:B------:R-:W-:Y:S02]  /*1f410*/  ISETP.GE.AND P2, PT, R236, UR4, PT ;  /* 0x00000004ec007c0c */ /* 0x000fe4000bf46270 */
[-C--:B--2---:R-:W-:Y:S02]  /*1f420*/  @!P5 LEA R6, P0, R87, R2.reuse, 0x2 ;  /* 0x000000025706d211 */ /* 0x084fe400078010ff */
[-C--:B------:R-:W-:Y:S02]  /*1f430*/  @!P3 LEA.HI.X R5, R89, R3.reuse, R90, 0x2, P6 ;  /* 0x000000035905b211 */ /* 0x080fe400030f145a */
[----:B------:R-:W-:Y:S02]  /*1f440*/  @!P5 LEA.HI.X R7, R87, R3, R88, 0x2, P0 ;  /* 0x000000035707d211 */ /* 0x000fe400000f1458 */
[----:B------:R-:W-:Y:S01]  /*1f450*/  ISETP.GE.AND P0, PT, R235, UR4, PT ;  /* 0x00000004eb007c0c */ /* 0x000fe2000bf06270 */
[----:B------:R2:W-:Y:S01]  /*1f460*/  @!P3 ST.E.64 desc[UR60][R4.64], R74 ;  /* 0x0000004a0400b985 */ /* 0x0005e2000c101b3c */
[----:B---3--:R-:W-:-:S02]  /*1f470*/  @!P4 LEA R8, P6, R85, R2, 0x2 ;  /* 0x000000025508c211 */ /* 0x008fc400078c10ff */
[-C--:B0-----:R-:W-:Y:S01]  /*1f480*/  @!P1 LEA R10, P3, R237, R2.reuse, 0x2 ;  /* 0x00000002ed0a9211 */ /* 0x081fe200078610ff */
[----:B------:R0:W-:Y:S01]  /*1f490*/  @!P5 ST.E.64 desc[UR60][R6.64], R126 ;  /* 0x0000007e0600d985 */ /* 0x0001e2000c101b3c */
[-C--:B------:R-:W-:Y:S02]  /*1f4a0*/  @!P4 LEA.HI.X R9, R85, R3.reuse, R86, 0x2, P6 ;  /* 0x000000035509c211 */ /* 0x080fe400030f1456 */
[----:B------:R-:W-:Y:S02]  /*1f4b0*/  @!P1 LEA.HI.X R11, R237, R3, R84, 0x2, P3 ;  /* 0x00000003ed0b9211 */ /* 0x000fe400018f1454 */
[-C--:B----4-:R-:W-:Y:S01]  /*1f4c0*/  @!P2 LEA R12, P6, R236, R2.reuse, 0x2 ;  /* 0x00000002ec0ca211 */ /* 0x090fe200078c10ff */
[----:B------:R3:W-:Y:S01]  /*1f4d0*/  @!P4 ST.E.64 desc[UR60][R8.64], R128 ;  /* 0x000000800800c985 */ /* 0x0007e2000c101b3c */
[----:B------:R-:W-:Y:S02]  /*1f4e0*/  ISETP.GE.AND P3, PT, R234, UR4, PT ;  /* 0x00000004ea007c0c */ /* 0x000fe4000bf66270 */
[----:B------:R-:W-:Y:S01]  /*1f4f0*/  ISETP.GE.AND P4, PT, R21, UR4, PT ;  /* 0x0000000415007c0c */ /* 0x000fe2000bf86270 */
[----:B------:R-:W-:Y:S01]  /*1f500*/  @!P1 ST.E.64 desc[UR60][R10.64], R130 ;  /* 0x000000820a009985 */ /* 0x000fe2000c101b3c */
[----:B-1----:R-:W-:-:S02]  /*1f510*/  @!P0 LEA R14, P5, R235, R2, 0x2 ;  /* 0x00000002eb0e8211 */ /* 0x002fc400078a10ff */
[-C--:B------:R-:W-:Y:S02]  /*1f520*/  @!P2 LEA.HI.X R13, R236, R3.reuse, R83, 0x2, P6 ;  /* 0x00000003ec0da211 */ /* 0x080fe400030f1453 */
[----:B------:R-:W-:Y:S02]  /*1f530*/  ISETP.GE.AND P1, PT, R233, UR4, PT ;  /* 0x00000004e9007c0c */ /* 0x000fe4000bf26270 */
[----:B------:R-:W-:Y:S01]  /*1f540*/  @!P0 LEA.HI.X R15, R235, R3, R82, 0x2, P5 ;  /* 0x00000003eb0f8211 */ /* 0x000fe200028f1452 */
[----:B------:R1:W-:Y:S01]  /*1f550*/  @!P2 ST.E.64 desc[UR60][R12.64], R132 ;  /* 0x000000840c00a985 */ /* 0x0003e2000c101b3c */
[----:B------:R-:W-:Y:S02]  /*1f560*/  ISETP.GE.AND P5, PT, R230, UR4, PT ;  /* 0x00000004e6007c0c */ /* 0x000fe4000bfa6270 */
[----:B------:R-:W-:Y:S01]  /*1f570*/  ISETP.GE.AND P2, PT, R25, UR4, PT ;  /* 0x0000000419007c0c */ /* 0x000fe2000bf46270 */
[----:B------:R4:W-:Y:S01]  /*1f580*/  @!P0 ST.E.64 desc[UR60][R14.64], R94 ;  /* 0x0000005e0e008985 */ /* 0x0009e2000c101b3c */
[----:B--2---:R-:W-:-:S02]  /*1f590*/  @!P3 LEA R4, P6, R234, R2, 0x2 ;  /* 0x00000002ea04b211 */ /* 0x004fc400078c10ff */
[-C--:B------:R-:W-:Y:S02]  /*1f5a0*/  @!P4 LEA R20, P0, R21, R2.reuse, 0x2 ;  /* 0x000000021514c211 */ /* 0x080fe400078010ff */
[-C--:B------:R-:W-:Y:S02]  /*1f5b0*/  @!P3 LEA.HI.X R5, R234, R3.reuse, R81, 0x2, P6 ;  /* 0x00000003ea05b211 */ /* 0x080fe400030f1451 */
[-C--:B0-----:R-:W-:Y:S02]  /*1f5c0*/  @!P1 LEA R6, P6, R233, R2.reuse, 0x2 ;  /* 0x00000002e9069211 */ /* 0x081fe400078c10ff */
[----:B------:R-:W-:Y:S01]  /*1f5d0*/  @!P4 LEA.HI.X R21, R21, R3, R0, 0x2, P0 ;  /* 0x000000031515c211 */ /* 0x000fe200000f1400 */
[----:B------:R4:W-:Y:S01]  /*1f5e0*/  @!P3 ST.E.64 desc[UR60][R4.64], R98 ;  /* 0x000000620400b985 */ /* 0x0009e2000c101b3c */
[----:B---3--:R-:W-:Y:S01]  /*1f5f0*/  SHF.R.S32.HI R9, RZ, 0x1f, R230 ;  /* 0x0000001fff097819 */ /* 0x008fe200000114e6 */
[----:B-1----:R-:W-:Y:S01]  /*1f600*/  VIADD R13, R222, 0xb8 ;  /* 0x000000b8de0d7836 */ /* 0x002fe20000000000 */
[----:B------:R-:W-:-:S02]  /*1f610*/  @!P5 LEA R8, P0, R230, R2, 0x2 ;  /* 0x00000002e608d211 */ /* 0x000fc400078010ff */
[-C--:B------:R-:W-:Y:S02]  /*1f620*/  @!P1 LEA.HI.X R7, R233, R3.reuse, R80, 0x2, P6 ;  /* 0x00000003e9079211 */ /* 0x080fe400030f1450 */
[----:B------:R-:W-:Y:S02]  /*1f630*/  SHF.R.S32.HI R0, RZ, 0x1f, R25 ;  /* 0x0000001fff007819 */ /* 0x000fe40000011419 */
[C---:B------:R-:W-:Y:S01]  /*1f640*/  @!P2 LEA R10, P6, R25.reuse, R2, 0x2 ;  /* 0x00000002190aa211 */ /* 0x040fe200078c10ff */
[----:B------:R4:W-:Y:S01]  /*1f650*/  @!P1 ST.E.64 desc[UR60][R6.64], R102 ;  /* 0x0000006606009985 */ /* 0x0009e2000c101b3c */
[-C--:B------:R-:W-:Y:S02]  /*1f660*/  @!P5 LEA.HI.X R9, R230, R3.reuse, R9, 0x2, P0 ;  /* 0x00000003e609d211 */ /* 0x080fe400000f1409 */
[----:B------:R-:W-:Y:S02]  /*1f670*/  @!P2 LEA.HI.X R11, R25, R3, R0, 0x2, P6 ;  /* 0x00000003190ba211 */ /* 0x000fe400030f1400 */
[----:B------:R-:W-:Y:S01]  /*1f680*/  ISETP.GE.AND P0, PT, R13, UR4, PT ;  /* 0x000000040d007c0c */ /* 0x000fe2000bf06270 */
[----:B------:R4:W-:Y:S04]  /*1f690*/  @!P5 ST.E.64 desc[UR60][R8.64], R106 ;  /* 0x0000006a0800d985 */ /* 0x0009e8000c101b3c */
[----:B------:R4:W-:Y:S04]  /*1f6a0*/  @!P4 ST.E.64 desc[UR60][R20.64], R110 ;  /* 0x0000006e1400c985 */ /* 0x0009e8000c101b3c */
[----:B------:R4:W-:Y:S04]  /*1f6b0*/  @!P2 ST.E.64 desc[UR60][R10.64], R114 ;  /* 0x000000720a00a985 */ /* 0x0009e8000c101b3c */
[----:B------:R-:W-:Y:S05]  /*1f6c0*/  @P0 BRA `(.L_x_3842) ;  /* 0x0000000c006c0947 */ /* 0x000fea0003800000 */
[----:B------:R-:W-:Y:S02]  /*1f6d0*/  LEA R2, P0, R13, R2, 0x2 ;  /* 0x000000020d027211 */ /* 0x000fe400078010ff */
[----:B------:R-:W-:-:S04]  /*1f6e0*/  SHF.R.S32.HI R0, RZ, 0x1f, R13 ;  /* 0x0000001fff007819 */ /* 0x000fc8000001140d */
[----:B------:R-:W-:-:S05]  /*1f6f0*/  LEA.HI.X R3, R13, R3, R0, 0x2, P0 ;  /* 0x000000030d037211 */ /* 0x000fca00000f1400 */
[----:B------:R0:W-:Y:S01]  /*1f700*/  ST.E.64 desc[UR60][R2.64], R118 ;  /* 0x0000007602007985 */ /* 0x0001e2000c101b3c */
[----:B------:R-:W-:Y:S05]  /*1f710*/  BRA `(.L_x_3842) ;  /* 0x0000000c00587947 */ /* 0x000fea0003800000 */
.L_x_3833:
[----:B------:R-:W-:Y:S01]  /*1f720*/  ULDC.64 UR6, c[0x0][0xc08] ;  /* 0x0003020000067ab9 */ /* 0x000fe20000000a00 */
[----:B------:R-:W-:Y:S01]  /*1f730*/  ULDC.64 UR4, c[0x0][0xc00] ;  /* 0x0003000000047ab9 */ /* 0x000fe20000000a00 */
[----:B------:R-:W-:Y:S01]  /*1f740*/  ISETP.NE.U32.AND P1, PT, RZ, UR6, PT ;  /* 0x00000006ff007c0c */ /* 0x000fe2000bf25070 */
[----:B------:R-:W-:Y:S01]  /*1f750*/  IMAD.MOV.U32 R15, RZ, RZ, RZ ;  /* 0x000000ffff0f7224 */ /* 0x000fe200078e00ff */
[----:B------:R-:W-:Y:S02]  /*1f760*/  ISETP.NE.U32.AND P0, PT, RZ, UR4, PT ;  /* 0x00000004ff007c0c */ /* 0x000fe4000bf05070 */
[----:B------:R-:W-:Y:S02]  /*1f770*/  ISETP.NE.AND.EX P1, PT, RZ, UR7, PT, P1 ;  /* 0x00000007ff007c0c */ /* 0x000fe4000bf25310 */
[----:B------:R-:W-:Y:S02]  /*1f780*/  IADD3 R2, P2, R225, UR4, RZ ;  /* 0x00000004e1027c10 */ /* 0x000fe4000ff5e0ff */
[----:B------:R-:W-:-:S02]  /*1f790*/  ISETP.NE.AND.EX P0, PT, RZ, UR5, PT, P0 ;  /* 0x00000005ff007c0c */ /* 0x000fc4000bf05300 */
[----:B------:R-:W-:Y:S01]  /*1f7a0*/  IADD3.X R3, R226, UR5, RZ, P2, !PT ;  /* 0x00000005e2037c10 */ /* 0x000fe200097fe4ff */
[----:B------:R-:W-:Y:S02]  /*1f7b0*/  ULDC UR4, c[0x0][0xa88] ;  /* 0x0002a20000047ab9 */ /* 0x000fe40000000800 */
[----:B------:R-:W-:-:S04]  /*1f7c0*/  IMAD.U32 R0, RZ, RZ, UR4 ;  /* 0x00000004ff007e24 */ /* 0x000fc8000f8e00ff */
[----:B------:R-:W-:-:S04]  /*1f7d0*/  @P1 IADD3 R4, P2, R225, UR6, RZ ;  /* 0x00000006e1041c10 */ /* 0x000fc8000ff5e0ff */
[----:B------:R-:W-:Y:S01]  /*1f7e0*/  @P1 IADD3.X R5, R226, UR7, RZ, P2, !PT ;  /* 0x00000007e2051c10 */ /* 0x000fe200097fe4ff */
[----:B------:R2:W5:Y:S04]  /*1f7f0*/  @P0 LDG.E R15, desc[UR60][R2.64] ;  /* 0x0000003c020f0981 */ /* 0x000568000c1e1900 */
[----:B------:R2:W5:Y:S01]  /*1f800*/  @P1 LDG.E R0, desc[UR60][R4.64] ;  /* 0x0000003c04001981 */ /* 0x000562000c1e1900 */
[----:B------:R-:W-:Y:S01]  /*1f810*/  ISETP.NE.AND P2, PT, R223, RZ, PT ;  /* 0x000000ffdf00720c */ /* 0x000fe20003f45270 */
[----:B------:R-:W3:-:S12]  /*1f820*/  S2R R6, SR_TID.X ;  /* 0x0000000000067919 */ /* 0x000ed80000002100 */
[----:B------:R-:W4:Y:S01]  /*1f830*/  @!P2 LDC R223, c[0x0][0xad4] ;  /* 0x0002b500ffdfab82 */ /* 0x000f220000000800 */
[----:B---3--:R-:W-:Y:S01]  /*1f840*/  VIADD R7, R6, 0xffffff80 ;  /* 0xffffff8006077836 */ /* 0x008fe20000000000 */
[----:B----4-:R-:W-:-:S04]  /*1f850*/  ISETP.GT.AND P2, PT, R223, 0x1, PT ;  /* 0x00000001df00780c */ /* 0x010fc80003f44270 */
[----:B------:R-:W-:Y:S01]  /*1f860*/  ISETP.GT.AND P3, PT, R7, 0x7f, PT ;  /* 0x0000007f0700780c */ /* 0x000fe20003f64270 */
[----:B--2---:R-:W-:-:S12]  /*1f870*/  @P1 BRA `(.L_x_3845) ;  /* 0x0000000000101947 */ /* 0x004fd80003800000 */
[----:B------:R-:W-:Y:S05]  /*1f880*/  @!P0 BRA `(.L_x_3845) ;  /* 0x00000000000c8947 */ /* 0x000fea0003800000 */
[----:B------:R-:W2:Y:S04]  /*1f890*/  LDG.E R5, desc[UR60][R2.64] ;  /* 0x0000003c02057981 */ /* 0x000ea8000c1e1900 */
[----:B-----5:R-:W2:Y:S02]  /*1f8a0*/  LDG.E R0, desc[UR60][R2.64+0x4] ;  /* 0x0000043c02007981 */ /* 0x020ea4000c1e1900 */
[----:B--2---:R-:W-:-:S07]  /*1f8b0*/  IMAD.IADD R0, R0, 0x1, -R5 ;  /* 0x0000000100007824 */ /* 0x004fce00078e0a05 */
.L_x_3845:
[----:B------:R-:W2:Y:S01]  /*1f8c0*/  LDL.LU R2, [R1+0x6c] ;  /* 0x00006c0001027983 */ /* 0x000ea20000300800 */
[----:B------:R-:W-:Y:S01]  /*1f8d0*/  BSSY B1, `(.L_x_3846) ;  /* 0x0000036000017945 */ /* 0x000fe20003800000 */
[----:B------:R-:W-:Y:S02]  /*1f8e0*/  SEL R29, R224, RZ, !P0 ;  /* 0x000000ffe01d7207 */ /* 0x000fe40004000000 */
[----:B-----5:R-:W-:Y:S02]  /*1f8f0*/  SHF.R.S32.HI R24, RZ, 0x1f, R15 ;  /* 0x0000001fff187819 */ /* 0x020fe4000001140f */
[----:B--2---:R-:W-:Y:S01]  /*1f900*/  SEL R26, R2, RZ, !P0 ;  /* 0x000000ff021a7207 */ /* 0x004fe20004000000 */
[----:B------:R-:W-:Y:S06]  /*1f910*/  @P3 BRA `(.L_x_3847) ;  /* 0x0000000000c43947 */ /* 0x000fec0003800000 */
[----:B------:R-:W2:Y:S01]  /*1f920*/  LDC R31, c[0x0][0xbe8] ;  /* 0x0002fa00ff1f7b82 */ /* 0x000ea20000000800 */
[----:B------:R-:W-:-:S04]  /*1f930*/  IMAD R2, R231, 0x80, R6 ;  /* 0x00000080e7027824 */ /* 0x000fc800078e0206 */
[----:B------:R-:W-:Y:S02]  /*1f940*/  VIADD R28, R2, 0xffffff80 ;  /* 0xffffff80021c7836 */ /* 0x000fe40000000000 */
[----:B--2---:R-:W-:-:S05]  /*1f950*/  IMAD R3, R0, R31, RZ ;  /* 0x0000001f00037224 */ /* 0x004fca00078e02ff */
[----:B------:R-:W-:-:S13]  /*1f960*/  ISETP.GE.AND P0, PT, R28, R3, PT ;  /* 0x000000031c00720c */ /* 0x000fda0003f06270 */
[----:B------:R-:W-:Y:S05]  /*1f970*/  @P0 BRA `(.L_x_3847) ;  /* 0x0000000000ac0947 */ /* 0x000fea0003800000 */
[----:B------:R-:W-:Y:S01]  /*1f980*/  IMAD.MOV.U32 R20, RZ, RZ, 0x9b8 ;  /* 0x000009b8ff147424 */ /* 0x000fe200078e00ff */
[----:B------:R-:W-:Y:S01]  /*1f990*/  ISETP.GT.AND P0, PT, R223, 0x1, PT ;  /* 0x00000001df00780c */ /* 0x000fe20003f04270 */
[----:B------:R-:W2:Y:S01]  /*1f9a0*/  LDC.64 R2, c[0x0][0xba8] ;  /* 0x0002ea00ff027b82 */ /* 0x000ea20000000a00 */
[----:B------:R-:W-:Y:S01]  /*1f9b0*/  ISETP.NE.AND P1, PT, R31, 0x1, PT ;  /* 0x000000011f00780c */ /* 0x000fe20003f25270 */
[----:B------:R-:W-:Y:S01]  /*1f9c0*/  IMAD.MOV.U32 R21, RZ, RZ, R28 ;  /* 0x000000ffff157224 */ /* 0x000fe200078e001c */
[----:B------:R-:W-:-:S05]  /*1f9d0*/  SEL R20, R20, 0x978, P0 ;  /* 0x0000097814147807 */ /* 0x000fca0000000000 */
[----:B------:R-:W3:Y:S08]  /*1f9e0*/  LDC.64 R8, c[0x0][R20+0x220] ;  /* 0x0000880014087b82 */ /* 0x000ef00000000a00 */
[----:B------:R-:W4:Y:S08]  /*1f9f0*/  LDC.64 R6, c[0x0][R20+0x218] ;  /* 0x0000860014067b82 */ /* 0x000f300000000a00 */
[----:B------:R-:W5:Y:S08]  /*1fa00*/  LDC.64 R10, c[0x0][R20+0x228] ;  /* 0x00008a00140a7b82 */ /* 0x000f700000000a00 */
[----:B------:R-:W0:Y:S08]  /*1fa10*/  @P1 LDC R13, c[0x0][0xbec] ;  /* 0x0002fb00ff0d1b82 */ /* 0x000e300000000800 */
[----:B------:R-:W1:Y:S08]  /*1fa20*/  LDC.64 R4, c[0x0][R20+0x210] ;  /* 0x0000840014047b82 */ /* 0x000e700000000a00 */
[----:B------:R-:W5:Y:S01]  /*1fa30*/  @P1 LDC R27, c[0x0][0xbf0] ;  /* 0x0002fc00ff1b1b82 */ /* 0x000f620000000800 */
[----:B0-----:R-:W-:-:S07]  /*1fa40*/  @P1 IMAD.HI.U32 R14, R28, R13, RZ ;  /* 0x0000000d1c0e1227 */ /* 0x001fce00078e00ff */
[----:B--2---:R-:W0:Y:S01]  /*1fa50*/  @!P0 LDC R2, c[0x0][0xb50] ;  /* 0x0002d400ff028b82 */ /* 0x004e220000000800 */
[-C--:B---3--:R-:W-:Y:S02]  /*1fa60*/  IMAD R9, R9, R29.reuse, RZ ;  /* 0x0000001d09097224 */ /* 0x088fe400078e02ff */
[----:B------:R-:W-:-:S05]  /*1fa70*/  IMAD.WIDE.U32 R12, R8, R29, RZ ;  /* 0x0000001d080c7225 */ /* 0x000fca00078e00ff */
[----:B------:R-:W2:Y:S01]  /*1fa80*/  @!P0 LDC R3, c[0x0][0xb54] ;  /* 0x0002d500ff038b82 */ /* 0x000ea20000000800 */
[-C--:B----4-:R-:W-:Y:S02]  /*1fa90*/  IMAD R25, R7, R221.reuse, RZ ;  /* 0x000000dd07197224 */ /* 0x090fe400078e02ff */
[----:B------:R-:W-:Y:S01]  /*1faa0*/  IMAD.WIDE.U32 R6, R6, R221, RZ ;  /* 0x000000dd06067225 */ /* 0x000fe200078e00ff */
[----:B-----5:R-:W-:-:S03]  /*1fab0*/  @P1 SHF.R.U32.HI R21, RZ, R27, R14 ;  /* 0x0000001bff151219 */ /* 0x020fc6000001160e */
[----:B------:R-:W-:Y:S01]  /*1fac0*/  IMAD R27, R8, R26, R9 ;  /* 0x0000001a081b7224 */ /* 0x000fe200078e0209 */
[----:B------:R-:W-:Y:S01]  /*1fad0*/  SEL R9, R232, RZ, P0 ;  /* 0x000000ffe8097207 */ /* 0x000fe20000000000 */
[----:B------:R-:W-:Y:S01]  /*1fae0*/  IMAD.IADD R25, R7, 0x1, R25 ;  /* 0x0000000107197824 */ /* 0x000fe200078e0219 */
[----:B------:R-:W-:Y:S01]  /*1faf0*/  IADD3 R8, P1, P3, R12, R6, R15 ;  /* 0x000000060c087210 */ /* 0x000fe20007b3e00f */
[----:B------:R-:W-:Y:S02]  /*1fb00*/  IMAD.IADD R27, R13, 0x1, R27 ;  /* 0x000000010d1b7824 */ /* 0x000fe400078e021b */
[----:B------:R-:W-:-:S03]  /*1fb10*/  IMAD.WIDE.U32 R6, R10, R9, RZ ;  /* 0x000000090a067225 */ /* 0x000fc600078e00ff */
[----:B------:R-:W-:Y:S01]  /*1fb20*/  IADD3.X R10, R27, R25, R24, P1, P3 ;  /* 0x000000191b0a7210 */ /* 0x000fe20000fe6418 */
[----:B------:R-:W-:Y:S01]  /*1fb30*/  IMAD R11, R11, R9, RZ ;  /* 0x000000090b0b7224 */ /* 0x000fe200078e02ff */
[----:B------:R-:W-:Y:S01]  /*1fb40*/  IADD3 R6, P0, P1, R21, R8, R6 ;  /* 0x0000000815067210 */ /* 0x000fe2000791e006 */
[--C-:B------:R-:W-:Y:S01]  /*1fb50*/  IMAD.MOV R12, RZ, RZ, -R21.reuse ;  /* 0x000000ffff0c7224 */ /* 0x100fe200078e0a15 */
[----:B------:R-:W-:Y:S01]  /*1fb60*/  SHF.R.S32.HI R21, RZ, 0x1f, R21 ;  /* 0x0000001fff157819 */ /* 0x000fe20000011415 */
[----:B------:R-:W-:Y:S02]  /*1fb70*/  IMAD.IADD R11, R7, 0x1, R11 ;  /* 0x00000001070b7824 */ /* 0x000fe400078e020b */
[----:B------:R-:W-:-:S03]  /*1fb80*/  IMAD R9, R31, R12, R28 ;  /* 0x0000000c1f097224 */ /* 0x000fc600078e021c */
[----:B------:R-:W-:Y:S01]  /*1fb90*/  IADD3.X R7, R21, R10, R11, P0, P1 ;  /* 0x0000000a15077210 */ /* 0x000fe200007e240b */
[----:B-1----:R-:W-:Y:S01]  /*1fba0*/  IMAD R5, R5, R9, RZ ;  /* 0x0000000905057224 */ /* 0x002fe200078e02ff */
[----:B------:R-:W-:-:S05]  /*1fbb0*/  SHF.R.S32.HI R11, RZ, 0x1f, R9 ;  /* 0x0000001fff0b7819 */ /* 0x000fca0000011409 */
[C---:B------:R-:W-:Y:S02]  /*1fbc0*/  IMAD R11, R4.reuse, R11, R5 ;  /* 0x0000000b040b7224 */ /* 0x040fe400078e0205 */
[----:B------:R-:W-:-:S04]  /*1fbd0*/  IMAD.WIDE.U32 R4, R4, R9, R6 ;  /* 0x0000000904047225 */ /* 0x000fc800078e0006 */
[----:B------:R-:W-:Y:S01]  /*1fbe0*/  IMAD.IADD R5, R5, 0x1, R11 ;  /* 0x0000000105057824 */ /* 0x000fe200078e020b */
[----:B0-----:R-:W-:-:S04]  /*1fbf0*/  LEA R2, P0, R4, R2, 0x2 ;  /* 0x0000000204027211 */ /* 0x001fc800078010ff */
[----:B--2---:R-:W-:Y:S01]  /*1fc00*/  LEA.HI.X R3, R4, R3, R5, 0x2, P0 ;  /* 0x0000000304037211 */ /* 0x004fe200000f1405 */
[----:B------:R-:W-:-:S05]  /*1fc10*/  IMAD.MOV.U32 R5, RZ, RZ, -0x800000 ;  /* 0xff800000ff057424 */ /* 0x000fca00078e00ff */
[----:B------:R2:W-:Y:S03]  /*1fc20*/  STG.E desc[UR60][R2.64], R5 ;  /* 0x0000000502007986 */ /* 0x0005e6000c10193c */
.L_x_3847:
[----:B------:R-:W-:Y:S05]  /*1fc30*/  BSYNC B1 ;  /* 0x0000000000017941 */ /* 0x000fea0003800000 */
.L_x_3846:
[----:B------:R-:W-:Y:S05]  /*1fc40*/  @P2 BRA `(.L_x_3842) ;  /* 0x00000008000c2947 */ /* 0x000fea0003800000 */
[----:B--2---:R-:W2:Y:S01]  /*1fc50*/  S2R R2, SR_TID.X ;  /* 0x0000000000027919 */ /* 0x004ea20000002100 */
[----:B------:R-:W3:Y:S01]  /*1fc60*/  LDC R9, c[0x0][0xbe8] ;  /* 0x0002fa00ff097b82 */ /* 0x000ee20000000800 */
[----:B------:R-:W-:Y:S01]  /*1fc70*/  ULDC.64 UR4, c[0x0][0xaa0] ;  /* 0x0002a80000047ab9 */ /* 0x000fe20000000a00 */
[----:B------:R-:W-:Y:S01]  /*1fc80*/  BSSY B1, `(.L_x_3848) ;  /* 0x0000049000017945 */ /* 0x000fe20003800000 */
[----:B---3--:R-:W-:Y:S01]  /*1fc90*/  ISETP.NE.AND P0, PT, R9, 0x1, PT ;  /* 0x000000010900780c */ /* 0x008fe20003f05270 */
[----:B--2---:R-:W-:Y:S02]  /*1fca0*/  VIADD R4, R2, 0xffffff80 ;  /* 0xffffff8002047836 */ /* 0x004fe40000000000 */
[----:B------:R-:W-:-:S03]  /*1fcb0*/  IMAD R2, R24, UR4, RZ ;  /* 0x0000000418027c24 */ /* 0x000fc6000f8e02ff */
[----:B------:R-:W-:-:S07]  /*1fcc0*/  SHF.R.S32.HI R3, RZ, 0x1f, R4 ;  /* 0x0000001fff037819 */ /* 0x000fce0000011404 */
[----:B------:R-:W2:Y:S01]  /*1fcd0*/  @P0 LDC R7, c[0x0][0xbec] ;  /* 0x0002fb00ff070b82 */ /* 0x000ea20000000800 */
[----:B------:R-:W-:Y:S01]  /*1fce0*/  IMAD R5, R15, UR5, R2 ;  /* 0x000000050f057c24 */ /* 0x000fe2000f8e0202 */
[----:B------:R-:W-:Y:S01]  /*1fcf0*/  LEA.HI R6, R3, R4, RZ, 0x3 ;  /* 0x0000000403067211 */ /* 0x000fe200078f18ff */
[----:B------:R-:W-:Y:S01]  /*1fd00*/  IMAD.WIDE.U32 R2, R15, UR4, RZ ;  /* 0x000000040f027c25 */ /* 0x000fe2000f8e00ff */
[----:B------:R-:W-:Y:S02]  /*1fd10*/  ULDC.64 UR4, c[0x0][0xae8] ;  /* 0x0002ba0000047ab9 */ /* 0x000fe40000000a00 */
[----:B------:R-:W-:Y:S02]  /*1fd20*/  LOP3.LUT R13, R6, 0xfffffff8, RZ, 0xc0, !PT ;  /* 0xfffffff8060d7812 */ /* 0x000fe400078ec0ff */
[----:B------:R-:W3:Y:S01]  /*1fd30*/  @P0 LDC R11, c[0x0][0xbf0] ;  /* 0x0002fc00ff0b0b82 */ /* 0x000ee20000000800 */
[----:B------:R-:W-:Y:S01]  /*1fd40*/  SHF.R.S32.HI R10, RZ, 0x3, R6 ;  /* 0x00000003ff0a7819 */ /* 0x000fe20000011406 */
[----:B------:R-:W-:-:S02]  /*1fd50*/  IMAD.IADD R3, R3, 0x1, R5 ;  /* 0x0000000103037824 */ /* 0x000fc400078e0205 */
[----:B------:R-:W-:Y:S02]  /*1fd60*/  IMAD.IADD R13, R4, 0x1, -R13 ;  /* 0x00000001040d7824 */ /* 0x000fe400078e0a0d */
[----:B------:R-:W-:-:S04]  /*1fd70*/  IMAD.WIDE.U32 R2, R221, UR4, R2 ;  /* 0x00000004dd027c25 */ /* 0x000fc8000f8e0002 */
[----:B------:R-:W-:Y:S02]  /*1fd80*/  IMAD R4, R13, 0x20, R10 ;  /* 0x000000200d047824 */ /* 0x000fe400078e020a */
[----:B------:R-:W-:Y:S01]  /*1fd90*/  IMAD R3, R221, UR5, R3 ;  /* 0x00000005dd037c24 */ /* 0x000fe2000f8e0203 */
[----:B------:R-:W-:Y:S01]  /*1fda0*/  ULDC.64 UR4, c[0x0][0xaf0] ;  /* 0x0002bc0000047ab9 */ /* 0x000fe20000000a00 */
[----:B------:R-:W-:Y:S02]  /*1fdb0*/  IMAD R8, R231, 0x80, R4 ;  /* 0x00000080e7087824 */ /* 0x000fe400078e0204 */
[----:B------:R-:W-:Y:S02]  /*1fdc0*/  IMAD R6, R26, UR4, RZ ;  /* 0x000000041a067c24 */ /* 0x000fe4000f8e02ff */
[----:B--2---:R-:W-:-:S04]  /*1fdd0*/  @P0 IMAD.HI.U32 R4, R8, R7, RZ ;  /* 0x0000000708040227 */ /* 0x004fc800078e00ff */
[----:B------:R-:W-:Y:S02]  /*1fde0*/  IMAD.MOV.U32 R5, RZ, RZ, R8 ;  /* 0x000000ffff057224 */ /* 0x000fe400078e0008 */
[C---:B------:R-:W-:Y:S01]  /*1fdf0*/  IMAD R7, R29.reuse, UR5, R6 ;  /* 0x000000051d077c24 */ /* 0x040fe2000f8e0206 */
[----:B---3--:R-:W-:Y:S01]  /*1fe00*/  @P0 SHF.R.U32.HI R5, RZ, R11, R4 ;  /* 0x0000000bff050219 */ /* 0x008fe20000011604 */
[----:B------:R-:W-:Y:S01]  /*1fe10*/  IMAD.WIDE.U32 R2, R29, UR4, R2 ;  /* 0x000000041d027c25 */ /* 0x000fe2000f8e0002 */
[----:B------:R-:W-:Y:S02]  /*1fe20*/  ULDC.64 UR4, c[0x0][0xae0] ;  /* 0x0002b80000047ab9 */ /* 0x000fe40000000a00 */
[----:B------:R-:W-:Y:S01]  /*1fe30*/  SHF.R.S32.HI R4, RZ, 0x1f, R5 ;  /* 0x0000001fff047819 */ /* 0x000fe20000011405 */
[----:B------:R-:W-:Y:S02]  /*1fe40*/  IMAD.IADD R3, R3, 0x1, R7 ;  /* 0x0000000103037824 */ /* 0x000fe400078e0207 */
[----:B------:R-:W-:-:S02]  /*1fe50*/  IMAD.MOV R7, RZ, RZ, -R5 ;  /* 0x000000ffff077224 */ /* 0x000fc400078e0a05 */
        /* <DEDUP_REMOVED lines=9> */
[----:B------:R-:W-:Y:S02]  /*1fef0*/  IMAD R9, R0, R9, RZ ;  /* 0x0000000900097224 */ /* 0x000fe400078e02ff */
        /* <DEDUP_REMOVED lines=13> */
[----:B------:R2:W3:Y:S01]  /*1ffd0*/  SHFL.IDX PT, R2, R4, RZ, 0x181f ;  /* 0x00181fff04027589 */ /* 0x0004e200000e0000 */
[----:B------:R-:W-:Y:S01]  /*1ffe0*/  VIADD R11, R13, 0x80 ;  /* 0x000000800d0b7836 */ /* 0x000fe20000000000 */
[----:B------:R-:W-:Y:S02]  /*1fff0*/  SHF.R.S32.HI R10, RZ, 0x1f, R13 ;  /* 0x0000001fff0a7819 */ /* 0x000fe4000001140d */
[----:B------:R2:W4:Y:S01]  /*20000*/  SHFL.IDX PT, R0, R5, RZ, 0x181f ;  /* 0x00181fff05007589 */ /* 0x00052200000e0000 */
[----:B------:R-:W-:Y:S02]  /*20010*/  SHF.R.S32.HI R6, RZ, 0x1f, R7 ;  /* 0x0000001fff067819 */ /* 0x000fe40000011407 */
[----:B------:R-:W-:Y:S01]  /*20020*/  SHF.R.S32.HI R12, RZ, 0x1f, R11 ;  /* 0x0000001fff0c7819 */ /* 0x000fe2000001140b */
[----:B------:R-:W-:Y:S06]  /*20030*/  @P2 BRA `(.L_x_3849) ;  /* 0x0000000000342947 */ /* 0x000fec0003800000 */
[----:B------:R-:W-:Y:S02]  /*20040*/  ULDC UR4, c[0x0][0xac8] ;  /* 0x0002b20000047ab9 */ /* 0x000fe40000000800 */
[----:B------:R-:W-:Y:S02]  /*20050*/  ISETP.GE.AND P4, PT, R13, UR4, PT ;  /* 0x000000040d007c0c */ /* 0x000fe4000bf86270 */
[----:B------:R-:W-:Y:S02]  /*20060*/  ISETP.GE.AND P3, PT, R7, UR4, PT ;  /* 0x0000000407007c0c */ /* 0x000fe4000bf66270 */
[----:B------:R-:W-:-:S09]  /*20070*/  ISETP.GE.AND P2, PT, R11, UR4, PT ;  /* 0x000000040b007c0c */ /* 0x000fd2000bf46270 */
[-C--:B---3--:R-:W-:Y:S02]  /*20080*/  @!P4 LEA R14, P6, R13, R2.reuse, 0x1 ;  /* 0x000000020d0ec211 */ /* 0x088fe400078c08ff */
[----:B------:R-:W-:Y:S02]  /*20090*/  @!P3 LEA R20, P5, R7, R2, 0x1 ;  /* 0x000000020714b211 */ /* 0x000fe400078a08ff */
[----:B----4-:R-:W-:Y:S02]  /*200a0*/  @!P4 LEA.HI.X R15, R13, R0, R10, 0x1, P6 ;  /* 0x000000000d0fc211 */ /* 0x010fe400030f0c0a */
[----:B------:R-:W-:Y:S02]  /*200b0*/  @!P2 LEA R2, P6, R11, R2, 0x1 ;  /* 0x000000020b02a211 */ /* 0x000fe400078c08ff */
[-C--:B------:R-:W-:Y:S01]  /*200c0*/  @!P3 LEA.HI.X R21, R7, R0.reuse, R6, 0x1, P5 ;  /* 0x000000000715b211 */ /* 0x080fe200028f0c06 */
[----:B------:R3:W-:Y:S01]  /*200d0*/  @!P4 ST.E.128 desc[UR60][R14.64], RZ ;  /* 0x000000ff0e00c985 */ /* 0x0007e2000c101d3c */
[----:B------:R-:W-:-:S03]  /*200e0*/  @!P2 LEA.HI.X R3, R11, R0, R12, 0x1, P6 ;  /* 0x000000000b03a211 */ /* 0x000fc600030f0c0c */
[----:B------:R3:W-:Y:S04]  /*200f0*/  @!P3 ST.E.128 desc[UR60][R20.64], RZ ;  /* 0x000000ff1400b985 */ /* 0x0007e8000c101d3c */
[----:B------:R3:W-:Y:S02]  /*20100*/  @!P2 ST.E.128 desc[UR60][R2.64], RZ ;  /* 0x000000ff0200a985 */ /* 0x0007e4000c101d3c */
.L_x_3849:
[----:B------:R-:W-:Y:S05]  /*20110*/  BSYNC B1 ;  /* 0x0000000000017941 */ /* 0x000fea0003800000 */
.L_x_3848:
[----:B----4-:R4:W0:Y:S01]  /*20120*/  SHFL.IDX PT, R0, R5, 0x1, 0x181f ;  /* 0x00381f0005007f89 */ /* 0x01082200000e0000 */
[----:B------:R-:W-:Y:S03]  /*20130*/  BSSY B1, `(.L_x_3850) ;  /* 0x0000010000017945 */ /* 0x000fe60003800000 */
[----:B---3--:R4:W3:Y:S01]  /*20140*/  SHFL.IDX PT, R2, R4, 0x1, 0x181f ;  /* 0x00381f0004027f89 */ /* 0x0088e200000e0000 */
[----:B------:R-:W-:Y:S05]  /*20150*/  @P0 BRA `(.L_x_3851) ;  /* 0x0000000000340947 */ /* 0x000fea0003800000 */
[----:B------:R-:W-:Y:S02]  /*20160*/  ULDC UR4, c[0x0][0xac8] ;  /* 0x0002b20000047ab9 */ /* 0x000fe40000000800 */
[----:B------:R-:W-:Y:S02]  /*20170*/  ISETP.GE.AND P4, PT, R13, UR4, PT ;  /* 0x000000040d007c0c */ /* 0x000fe4000bf86270 */
[----:B------:R-:W-:Y:S02]  /*20180*/  ISETP.GE.AND P5, PT, R7, UR4, PT ;  /* 0x0000000407007c0c */ /* 0x000fe4000bfa6270 */
[----:B------:R-:W-:-:S09]  /*20190*/  ISETP.GE.AND P6, PT, R11, UR4, PT ;  /* 0x000000040b007c0c */ /* 0x000fd2000bfc6270 */
[-C--:B---3--:R-:W-:Y:S02]  /*201a0*/  @!P4 LEA R14, P0, R13, R2.reuse, 0x1 ;  /* 0x000000020d0ec211 */ /* 0x088fe400078008ff */
        /* <DEDUP_REMOVED lines=8> */
.L_x_3851:
[----:B------:R-:W-:Y:S05]  /*20230*/  BSYNC B1 ;  /* 0x0000000000017941 */ /* 0x000fea0003800000 */
.L_x_3850:
[----:B0-----:R0:W0:Y:S01]  /*20240*/  SHFL.IDX PT, R0, R5, 0x2, 0x181f ;  /* 0x00581f0005007f89 */ /* 0x00102200000e0000 */
[----:B------:R-:W-:Y:S03]  /*20250*/  BSSY B1, `(.L_x_3852) ;  /* 0x0000010000017945 */ /* 0x000fe60003800000 */
[----:B---3--:R3:W0:Y:S01]  /*20260*/  SHFL.IDX PT, R2, R4, 0x2, 0x181f ;  /* 0x00581f0004027f89 */ /* 0x00862200000e0000 */
[----:B------:R-:W-:Y:S05]  /*20270*/  @P1 BRA `(.L_x_3853) ;  /* 0x0000000000341947 */ /* 0x000fea0003800000 */
[----:B------:R-:W-:Y:S02]  /*20280*/  ULDC UR4, c[0x0][0xac8] ;  /* 0x0002b20000047ab9 */ /* 0x000fe40000000800 */
        /* <DEDUP_REMOVED lines=9> */
[----:B------:R0:W-:Y:S04]  /*20320*/  @!P3 ST.E.128 desc[UR60][R14.64], RZ ;  /* 0x000000ff0e00b985 */ /* 0x0001e8000c101d3c */
[----:B------:R0:W-:Y:S04]  /*20330*/  @!P4 ST.E.128 desc[UR60][R20.64], RZ ;  /* 0x000000ff1400c985 */ /* 0x0001e8000c101d3c */
[----:B------:R0:W-:Y:S02]  /*20340*/  @!P5 ST.E.128 desc[UR60][R2.64], RZ ;  /* 0x000000ff0200d985 */ /* 0x0001e4000c101d3c */
.L_x_3853:
[----:B------:R-:W-:Y:S05]  /*20350*/  BSYNC B1 ;  /* 0x0000000000017941 */ /* 0x000fea0003800000 */
.L_x_3852:
[----:B0-----:R-:W-:Y:S01]  /*20360*/  VIADD R0, R8, 0x60 ;  /* 0x0000006008007836 */ /* 0x001fe20000000000 */
[----:B--2-4-:R-:W0:Y:S04]  /*20370*/  SHFL.IDX PT, R5, R5, 0x3, 0x181f ;  /* 0x00781f0005057f89 */ /* 0x014e2800000e0000 */
[----:B------:R-:W-:Y:S01]  /*20380*/  ISETP.GE.AND P0, PT, R0, R9, PT ;  /* 0x000000090000720c */ /* 0x000fe20003f06270 */
[----:B------:R2:W4:-:S12]  /*20390*/  SHFL.IDX PT, R2, R4, 0x3, 0x181f ;  /* 0x00781f0004027f89 */ /* 0x00051800000e0000 */
[----:B--2---:R-:W-:Y:S05]  /*203a0*/  @P0 BRA `(.L_x_3842) ;  /* 0x0000000000340947 */ /* 0x004fea0003800000 */
        /* <DEDUP_REMOVED lines=13> */
.L_x_3842:
[----:B------:R-:W-:Y:S05]  /*20480*/  BSYNC B0 ;  /* 0x0000000000007941 */ /* 0x000fea0003800000 */
.L_x_3832:
[----:B------:R-:W-:Y:S02]  /*20490*/  ULDC UR4, c[0x0][0xc3c] ;  /* 0x00030f0000047ab9 */ /* 0x000fe40000000800 */
[----:B-1----:R-:W-:-:S13]  /*204a0*/  ISETP.GE.AND P0, PT, R151, UR4, PT ;  /* 0x0000000497007c0c */ /* 0x002fda000bf06270 */
[----:B------:R-:W-:Y:S05]  /*204b0*/  @!P0 BRA `(.L_x_3854) ;  /* 0xfffffe0c00548947 */ /* 0x000fea000383ffff */
[----:B------:R-:W-:Y:S05]  /*204c0*/  BRA `(.L_x_3642) ;  /* 0x0000008400a47947 */ /* 0x000fea0003800000 */
.L_x_3640:
        /* <DEDUP_REMOVED lines=20> */
.L_x_3855:
[----:B------:R-:W-:Y:S01]  /*20610*/  LOP3.LUT R0, R6, 0x1f, RZ, 0xc0, !PT ;  /* 0x0000001f06007812 */ /* 0x000fe200078ec0ff */
[----:B------:R-:W-:Y:S01]  /*20620*/  ULDC UR4, c[0x0][0xc3c] ;  /* 0x00030f0000047ab9 */ /* 0x000fe20000000800 */
[----:B------:R-:W-:Y:S01]  /*20630*/  IMAD.MOV.U32 R10, RZ, RZ, RZ ;  /* 0x000000ffff0a7224 */ /* 0x000fe200078e00ff */
[----:B------:R-:W1:Y:S01]  /*20640*/  S2UR UR6, SR_CTAID.X ;  /* 0x00000000000679c3 */ /* 0x000e620000002500 */
[----:B------:R-:W-:Y:S01]  /*20650*/  ISETP.NE.AND P0, PT, R0, 0x1f, PT ;  /* 0x0000001f0000780c */ /* 0x000fe20003f05270 */
[----:B------:R-:W-:-:S03]  /*20660*/  ULDC UR5, c[0x0][0xc38] ;  /* 0x00030e0000057ab9 */ /* 0x000fc60000000800 */
[----:B------:R-:W-:-:S13]  /*20670*/  ISETP.GE.OR P1, PT, R0, UR4, !P0 ;  /* 0x0000000400007c0c */ /* 0x000fda000c726670 */
[----:B0-----:R-:W0:Y:S08]  /*20680*/  @!P1 LDC.64 R2, c[0x0][0xc80] ;  /* 0x00032000ff029b82 */ /* 0x001e300000000a00 */
[----:B------:R-:W2:Y:S01]  /*20690*/  @!P1 LDC.64 R4, c[0x0][0xc78] ;  /* 0x00031e00ff049b82 */ /* 0x000ea20000000a00 */
[----:B0-----:R-:W-:-:S05]  /*206a0*/  @!P1 IMAD.WIDE.U32 R2, R0, 0x4, R2 ;  /* 0x0000000400029825 */ /* 0x001fca00078e0002 */
[----:B------:R2:W3:Y:S02]  /*206b0*/  @!P1 LDG.E R7, desc[UR60][R2.64] ;  /* 0x0000003c02079981 */ /* 0x0004e4000c1e1900 */
[----:B--2---:R-:W-:-:S05]  /*206c0*/  @!P1 IMAD.WIDE.U32 R2, R0, 0x4, R4 ;  /* 0x0000000400029825 */ /* 0x004fca00078e0004 */
[----:B------:R-:W3:Y:S01]  /*206d0*/  @!P1 LDG.E R10, desc[UR60][R2.64] ;  /* 0x0000003c020a9981 */ /* 0x000ee2000c1e1900 */
[C---:B------:R-:W-:Y:S01]  /*206e0*/  ISETP.NE.AND P1, PT, R0.reuse, RZ, PT ;  /* 0x000000ff0000720c */ /* 0x040fe20003f25270 */
[----:B------:R-:W-:Y:S01]  /*206f0*/  UMOV UR4, URZ ;  /* 0x0000003f00047c82 */ /* 0x000fe20008000000 */
[C---:B------:R-:W-:Y:S02]  /*20700*/  ISETP.GE.U32.AND P2, PT, R0.reuse, 0x2, PT ;  /* 0x000000020000780c */ /* 0x040fe40003f46070 */
[C---:B------:R-:W-:Y:S02]  /*20710*/  ISETP.GE.U32.AND P3, PT, R0.reuse, 0x4, PT ;  /* 0x000000040000780c */ /* 0x040fe40003f66070 */
[C---:B------:R-:W-:Y:S02]  /*20720*/  ISETP.GE.U32.AND P4, PT, R0.reuse, 0x8, PT ;  /* 0x000000080000780c */ /* 0x040fe40003f86070 */
[----:B------:R-:W-:Y:S01]  /*20730*/  ISETP.GE.U32.AND P5, PT, R0, 0x10, PT ;  /* 0x000000100000780c */ /* 0x000fe20003fa6070 */
[----:B---3--:R-:W-:-:S05]  /*20740*/  IMAD R4, R7, R10, RZ ;  /* 0x0000000a07047224 */ /* 0x008fca00078e02ff */
        /* <DEDUP_REMOVED lines=17> */
[----:B------:R-:W-:Y:S01]  /*20860*/  IMAD.MOV.U32 R11, RZ, RZ, R8 ;  /* 0x000000ffff0b7224 */ /* 0x000fe200078e0008 */
[----:B-1----:R-:W-:-:S13]  /*20870*/  ISETP.GT.AND P6, PT, R8, UR6, PT ;  /* 0x0000000608007c0c */ /* 0x002fda000bfc4270 */
[----:B------:R-:W-:Y:S05]  /*20880*/  @P6 BRA `(.L_x_3857) ;  /* 0x0000000000a46947 */ /* 0x000fea0003800000 */
[----:B------:R-:W-:Y:S01]  /*20890*/  IMAD.MOV.U32 R8, RZ, RZ, R11 ;  /* 0x000000ffff087224 */ /* 0x000fe200078e000b */
[----:B------:R-:W-:Y:S01]  /*208a0*/  UMOV UR4, URZ ;  /* 0x0000003f00047c82 */ /* 0x000fe20008000000 */
[----:B------:R-:W-:-:S05]  /*208b0*/  ULDC UR5, c[0x0][0xc38] ;  /* 0x00030e0000057ab9 */ /* 0x000fca0000000800 */
.L_x_3859:
[----:B------:R-:W0:Y:S01]  /*208c0*/  LDC R2, c[0x0][0xc3c] ;  /* 0x00030f00ff027b82 */ /* 0x000e220000000800 */
[----:B------:R-:W-:Y:S01]  /*208d0*/  ULDC UR7, c[0x0][0xc3c] ;  /* 0x00030f0000077ab9 */ /* 0x000fe20000000800 */
[----:B------:R-:W-:Y:S01]  /*208e0*/  UIADD3 UR4, UR4, 0x1f, URZ ;  /* 0x0000001f04047890 */ /* 0x000fe2000fffe03f */
[----:B------:R-:W-:-:S05]  /*208f0*/  IMAD.U32 R3, RZ, RZ, UR7 ;  /* 0x00000007ff037e24 */ /* 0x000fca000f8e00ff */
[----:B------:R1:W-:Y:S01]  /*20900*/  STL [R1+0xc], R3 ;  /* 0x00000c0301007387 */ /* 0x0003e20000100800 */
[----:B0-----:R-:W-:-:S13]  /*20910*/  ISETP.LE.AND P6, PT, R2, UR4, PT ;  /* 0x0000000402007c0c */ /* 0x001fda000bfc3270 */
[----:B-1----:R-:W-:Y:S05]  /*20920*/  @P6 BRA `(.L_x_3858) ;  /* 0x0000000400a46947 */ /* 0x002fea0003800000 */
[----:B------:R-:W-:Y:S02]  /*20930*/  VIADD R9, R0, UR4 ;  /* 0x0000000400097c36 */ /* 0x000fe40008000000 */
        /* <DEDUP_REMOVED lines=30> */
.L_x_3857:
        /* <DEDUP_REMOVED lines=20> */
.L_x_3860:
        /* <DEDUP_REMOVED lines=54> */
.L_x_3858:
[----:B------:R-:W-:Y:S01]  /*20fc0*/  IMAD.U32 R2, RZ, RZ, UR6 ;  /* 0x00000006ff027e24 */ /* 0x000fe2000f8e00ff */
[----:B------:R0:W-:Y:S04]  /*20fd0*/  STL [R1+0x4], RZ ;  /* 0x000004ff01007387 */ /* 0x0001e80000100800 */
[----:B------:R0:W-:Y:S04]  /*20fe0*/  STL [R1+0x8], RZ ;  /* 0x000008ff01007387 */ /* 0x0001e80000100800 */
[----:B------:R0:W-:Y:S02]  /*20ff0*/  STL [R1], R2 ;  /* 0x0000000201007387 */ /* 0x0001e40000100800 */
.L_x_3861:
        /* <DEDUP_REMOVED lines=10> */
.L_x_3856:
        /* <DEDUP_REMOVED lines=8> */
[----:B------:R-:W3:Y:S04]  /*21120*/  LDL.LU R5, [R1+0x10] ;  /* 0x0000100001057983 */ /* 0x000ee80000300800 */
[----:B------:R-:W4:Y:S01]  /*21130*/  LDL R4, [R1+0x5c] ;  /* 0x00005c0001047983 */ /* 0x000f220000100800 */
[C---:B--2---:R-:W-:Y:S01]  /*21140*/  IMAD.SHL.U32 R0, R6.reuse, 0x8, RZ ;  /* 0x0000000806007824 */ /* 0x044fe200078e00ff */
[----:B------:R-:W-:Y:S01]  /*21150*/  LOP3.LUT R7, R6, 0x7f, RZ, 0xc0, !PT ;  /* 0x0000007f06077812 */ /* 0x000fe200078ec0ff */
[----:B------:R-:W2:Y:S01]  /*21160*/  S2UR UR5, SR_CgaCtaId ;  /* 0x00000000000579c3 */ /* 0x000ea20000008800 */
        /* <DEDUP_REMOVED lines=9> */
[----:B------:R-:W-:Y:S01]  /*21200*/  ULDC UR38, c[0x0][0xc] ;  /* 0x0000030000267ab9 */ /* 0x000fe20000000800 */
[----:B------:R-:W-:-:S02]  /*21210*/  LOP3.LUT R3, R3, 0x200, R2, 0xf8, !PT ;  /* 0x0000020003037812 */ /* 0x000fc400078ef802 */
[C---:B------:R-:W-:Y:S01]  /*21220*/  LOP3.LUT P0, R2, R6.reuse, 0x1f, RZ, 0xc0, !PT ;  /* 0x0000001f06027812 */ /* 0x040fe2000780c0ff */
[----:B------:R-:W-:-:S04]  /*21230*/  IMAD.SHL.U32 R6, R6, 0x10, RZ ;  /* 0x0000001006067824 */ /* 0x000fc800078e00ff */
[----:B------:R0:W-:Y:S01]  /*21240*/  STL [R1+0x2c], R2 ;  /* 0x00002c0201007387 */ /* 0x0001e20000100800 */
[----:B--2---:R-:W-:Y:S01]  /*21250*/  ULEA UR4, UR5, UR4, 0x18 ;  /* 0x0000000405047291 */ /* 0x004fe2000f8ec03f */
[----:B0-----:R-:W-:-:S05]  /*21260*/  SHF.R.U32.HI R2, RZ, 0x3, R7 ;  /* 0x00000003ff027819 */ /* 0x001fca0000011607 */
[----:B------:R-:W-:Y:S01]  /*21270*/  IMAD.U32 R18, RZ, RZ, UR4 ;  /* 0x00000004ff127e24 */ /* 0x000fe2000f8e00ff */
[----:B------:R-:W-:-:S03]  /*21280*/  LOP3.LUT R6, R2, 0x70, R6, 0xf8, !PT ;  /* 0x0000007002067812 */ /* 0x000fc600078ef806 */
[----:B------:R-:W-:-:S05]  /*21290*/  IMAD R2, R3, 0x2, R18 ;  /* 0x0000000203027824 */ /* 0x000fca00078e0212 */
[----:B------:R0:W-:Y:S02]  /*212a0*/  STL [R1+0x30], R2 ;  /* 0x0000300201007387 */ /* 0x0001e40000100800 */
[----:B0-----:R-:W-:Y:S01]  /*212b0*/  IMAD.MOV.U32 R2, RZ, RZ, 0x1 ;  /* 0x00000001ff027424 */ /* 0x001fe200078e00ff */
[----:B---3--:R-:W-:-:S04]  /*212c0*/  LOP3.LUT R5, R5, 0xfffffffd, RZ, 0xc0, !PT ;  /* 0xfffffffd05057812 */ /* 0x008fc800078ec0ff */
[----:B------:R-:W-:Y:S02]  /*212d0*/  @P1 LOP3.LUT R5, R5, 0x2, RZ, 0xfc, !PT ;  /* 0x0000000205051812 */ /* 0x000fe400078efcff */
[----:B----4-:R-:W-:Y:S02]  /*212e0*/  LOP3.LUT R3, R4, 0x2, RZ, 0xfc, !PT ;  /* 0x0000000204037812 */ /* 0x010fe400078efcff */
[----:B------:R-:W-:-:S04]  /*212f0*/  LOP3.LUT R5, R5, 0xfffffffe, RZ, 0xc0, !PT ;  /* 0xfffffffe05057812 */ /* 0x000fc800078ec0ff */
[----:B------:R-:W-:Y:S02]  /*21300*/  @P0 LOP3.LUT R5, R5, 0x1, RZ, 0xfc, !PT ;  /* 0x0000000105050812 */ /* 0x000fe400078efcff */
[----:B------:R-:W-:Y:S02]  /*21310*/  ISETP.NE.OR P0, PT, R7, RZ, !P0 ;  /* 0x000000ff0700720c */ /* 0x000fe40004705670 */
[----:B------:R-:W-:-:S11]  /*21320*/  LOP3.LUT R5, R5, 0xfffffff7, RZ, 0xc0, !PT ;  /* 0xfffffff705057812 */ /* 0x000fd600078ec0ff */
[----:B------:R-:W-:-:S05]  /*21330*/  @P0 LOP3.LUT R5, R5, 0x8, RZ, 0xfc, !PT ;  /* 0x0000000805050812 */ /* 0x000fca00078efcff */
[----:B------:R-:W-:Y:S04]  /*21340*/  STL [R1+0x10], R5 ;  /* 0x0000100501007387 */ /* 0x000fe80000100800 */
[----:B------:R0:W-:Y:S04]  /*21350*/  STL [R1+0x44], R3 ;  /* 0x0000440301007387 */ /* 0x0001e80000100800 */
[----:B------:R-:W-:Y:S04]  /*21360*/  STL [R1+0x68], RZ ;  /* 0x000068ff01007387 */ /* 0x000fe80000100800 */
[----:B------:R2:W-:Y:S01]  /*21370*/  STL [R1+0x24], R2 ;  /* 0x0000240201007387 */ /* 0x0005e20000100800 */
[----:B0-----:R-:W-:-:S03]  /*21380*/  IMAD.MOV.U32 R3, RZ, RZ, 0x1 ;  /* 0x00000001ff037424 */ /* 0x001fc600078e00ff */
[----:B------:R0:W-:Y:S04]  /*21390*/  STL [R1+0x20], RZ ;  /* 0x000020ff01007387 */ /* 0x0001e80000100800 */
[----:B------:R0:W-:Y:S01]  /*213a0*/  STL [R1+0x18], R3 ;  /* 0x0000180301007387 */ /* 0x0001e20000100800 */
[C---:B--2---:R-:W-:Y:S02]  /*213b0*/  LOP3.LUT R2, R0.reuse, 0x40, RZ, 0xfc, !PT ;  /* 0x0000004000027812 */ /* 0x044fe400078efcff */
[----:B------:R-:W-:-:S07]  /*213c0*/  LOP3.LUT R0, R0, 0x80, RZ, 0xfc, !PT ;  /* 0x0000008000007812 */ /* 0x000fce00078efcff */
.L_x_4014:
[----:B------:R-:W2:Y:S01]  /*213d0*/  LDL R0, [R1+0xc] ;  /* 0x00000c0001007983 */ /* 0x000ea20000100800 */
[----:B0-----:R-:W2:Y:S01]  /*213e0*/  LDC.64 R2, c[0x0][0xc88] ;  /* 0x00032200ff027b82 */ /* 0x001ea20000000a00 */
[----:B------:R-:W-:Y:S05]  /*213f0*/  YIELD ;  /* 0x0000000000007946 */ /* 0x000fea0003800000 */
[----:B------:R-:W-:Y:S01]  /*21400*/  ULDC.64 UR4, c[0x0][0xa28] ;  /* 0x00028a0000047ab9 */ /* 0x000fe20000000a00 */
[----:B------:R-:W-:Y:S01]  /*21410*/  ULDC.64 UR10, c[0x0][0xa18] ;  /* 0x00028600000a7ab9 */ /* 0x000fe20000000a00 */
[----:B------:R-:W-:Y:S01]  /*21420*/  ISETP.NE.U32.AND P0, PT, RZ, UR4, PT ;  /* 0x00000004ff007c0c */ /* 0x000fe2000bf05070 */
[----:B------:R-:W-:Y:S01]  /*21430*/  ULDC.64 UR6, c[0x0][0xa08] ;  /* 0x0002820000067ab9 */ /* 0x000fe20000000a00 */
[----:B--2---:R-:W-:Y:S01]  /*21440*/  IMAD.WIDE R2, R0, 0x4, R2 ;  /* 0x0000000400027825 */ /* 0x004fe200078e0202 */
[----:B------:R-:W-:-:S04]  /*21450*/  ULDC.64 UR8, c[0x0][0xa10] ;  /* 0x0002840000087ab9 */ /* 0x000fc80000000a00 */
[----:B------:R-:W2:Y:S01]  /*21460*/  LDG.E R15, desc[UR60][R2.64] ;  /* 0x0000003c020f7981 */ /* 0x000ea2000c1e1900 */
[----:B------:R-:W-:Y:S01]  /*21470*/  ISETP.NE.AND.EX P0, PT, RZ, UR5, PT, P0 ;  /* 0x00000005ff007c0c */ /* 0x000fe2000bf05300 */
[----:B------:R-:W-:Y:S01]  /*21480*/  IMAD.MOV.U32 R0, RZ, RZ, RZ ;  /* 0x000000ffff007224 */ /* 0x000fe200078e00ff */
[----:B------:R-:W-:-:S04]  /*21490*/  ISETP.NE.U32.AND P3, PT, RZ, UR10, PT ;  /* 0x0000000aff007c0c */ /* 0x000fc8000bf65070 */
[----:B------:R-:W-:Y:S01]  /*214a0*/  ISETP.NE.AND.EX P3, PT, RZ, UR11, PT, P3 ;  /* 0x0000000bff007c0c */ /* 0x000fe2000bf65330 */
[----:B------:R-:W-:Y:S01]  /*214b0*/  IMAD.MOV.U32 R12, RZ, RZ, RZ ;  /* 0x000000ffff0c7224 */ /* 0x000fe200078e00ff */
[----:B-12---:R-:W-:Y:S01]  /*214c0*/  SHF.R.S32.HI R4, RZ, 0x1f, R15 ;  /* 0x0000001fff047819 */ /* 0x006fe2000001140f */
[----:B------:R-:W-:-:S04]  /*214d0*/  IMAD.SHL.U32 R14, R15, 0x4, RZ ;  /* 0x000000040f0e7824 */ /* 0x000fc800078e00ff */
[C---:B------:R-:W-:Y:S01]  /*214e0*/  @P0 LEA R2, P1, R15.reuse, UR4, 0x2 ;  /* 0x000000040f020c11 */ /* 0x040fe2000f8210ff */
[----:B------:R-:W-:Y:S01]  /*214f0*/  STL [R1+0x38], R15 ;  /* 0x0000380f01007387 */ /* 0x000fe20000100800 */
[C-C-:B------:R-:W-:Y:S02]  /*21500*/  SHF.L.U64.HI R13, R15.reuse, 0x2, R4.reuse ;  /* 0x000000020f0d7819 */ /* 0x140fe40000010204 */
[----:B------:R-:W-:Y:S01]  /*21510*/  @P0 LEA.HI.X R3, R15, UR5, R4, 0x2, P1 ;  /* 0x000000050f030c11 */ /* 0x000fe200088f1404 */
[----:B------:R-:W-:Y:S01]  /*21520*/  ULDC.64 UR4, c[0x0][0xa00] ;  /* 0x0002800000047ab9 */ /* 0x000fe20000000a00 */
[C---:B-1----:R-:W-:Y:S01]  /*21530*/  @P3 IADD3 R8, P1, R14.reuse, UR10, RZ ;  /* 0x0000000a0e083c10 */ /* 0x042fe2000ff3e0ff */
        /* <DEDUP_REMOVED lines=38> */
[----:B0-----:R-:W2:Y:S04]  /*217a0*/  LDG.E R12, desc[UR60][R2.64] ;  /* 0x0000003c020c7981 */ /* 0x001ea8000c1e1900 */
[----:B------:R-:W2:Y:S02]  /*217b0*/  LDG.E R2, desc[UR60][R2.64+0x4] ;  /* 0x0000043c02027981 */ /* 0x000ea4000c1e1900 */
[----:B--2---:R-:W-:-:S05]  /*217c0*/  IMAD.IADD R2, R2, 0x1, -R12 ;  /* 0x0000000102027824 */ /* 0x004fca00078e0a0c */
[----:B------:R1:W-:Y:S02]  /*217d0*/  STL [R1+0x60], R2 ;  /* 0x0000600201007387 */ /* 0x0003e40000100800 */
.L_x_3863:
        /* <DEDUP_REMOVED lines=14> */
[----:B0-----:R-:W-:-:S04]  /*218c0*/  IADD3 R2, P1, R14, UR4, RZ ;  /* 0x000000040e027c10 */ /* 0x001fc8000ff3e0ff */
[----:B------:R-:W-:-:S05]  /*218d0*/  IADD3.X R3, R13, UR5, RZ, P1, !PT ;  /* 0x000000050d037c10 */ /* 0x000fca0008ffe4ff */
[----:B------:R0:W5:Y:S01]  /*218e0*/  LDG.E R8, desc[UR60][R2.64] ;  /* 0x0000003c02087981 */ /* 0x000162000c1e1900 */
[----:B------:R-:W-:Y:S05]  /*218f0*/  BRA `(.L_x_3865) ;  /* 0x0000000000107947 */ /* 0x000fea0003800000 */
.L_x_3864:
[----:B------:R-:W-:Y:S05]  /*21900*/  @!P2 BRA `(.L_x_3865) ;  /* 0x00000000000ca947 */ /* 0x000fea0003800000 */
[----:B------:R-:W2:Y:S04]  /*21910*/  LDG.E R8, desc[UR60][R6.64] ;  /* 0x0000003c06087981 */ /* 0x000ea8000c1e1900 */
[----:B------:R-:W2:Y:S02]  /*21920*/  LDG.E R6, desc[UR60][R6.64+0x4] ;  /* 0x0000043c06067981 */ /* 0x000ea4000c1e1900 */
[----:B--2---:R-:W-:-:S07]  /*21930*/  IMAD.IADD R8, R6, 0x1, -R8 ;  /* 0x0000000106087824 */ /* 0x004fce00078e0a08 */
.L_x_3865:
[----:B-----5:R-:W-:Y:S01]  /*21940*/  IMAD.IADD R6, R8, 0x1, -R0 ;  /* 0x0000000108067824 */ /* 0x020fe200078e0a00 */
[----:B------:R-:W2:Y:S04]  /*21950*/  LDL.LU R7, [R1+0x10] ;  /* 0x0000100001077983 */ /* 0x000ea80000300800 */
[----:B------:R-:W3:Y:S04]  /*21960*/  @P0 LDG.E R0, desc[UR60][R4.64] ;  /* 0x0000003c04000981 */ /* 0x000ee8000c1e1900 */
[----:B------:R-:W3:Y:S01]  /*21970*/  @P0 LDG.E R4, desc[UR60][R4.64+0x4] ;  /* 0x0000043c04040981 */ /* 0x000ee2000c1e1900 */
[----:B0-----:R-:W-:Y:S01]  /*21980*/  IMAD.MOV.U32 R2, RZ, RZ, RZ ;  /* 0x000000ffff027224 */ /* 0x001fe200078e00ff */
[----:B------:R-:W-:Y:S01]  /*21990*/  LOP3.LUT R13, R17, 0xff, RZ, 0xc0, !PT ;  /* 0x000000ff110d7812 */ /* 0x000fe200078ec0ff */
[----:B------:R-:W-:Y:S01]  /*219a0*/  BSSY B0, `(.L_x_3866) ;  /* 0x000002d000007945 */ /* 0x000fe20003800000 */
[----:B------:R-:W-:-:S02]  /*219b0*/  SHF.R.U32.HI R17, RZ, 0x10, R17 ;  /* 0x00000010ff117819 */ /* 0x000fc40000011611 */
[----:B--2---:R-:W-:Y:S01]  /*219c0*/  LOP3.LUT R7, R7, 0xfffffffb, RZ, 0xc0, !PT ;  /* 0xfffffffb07077812 */ /* 0x004fe200078ec0ff */
[----:B---3--:R-:W-:-:S04]  /*219d0*/  @P0 IMAD.IADD R9, R4, 0x1, -R0 ;  /* 0x0000000104090824 */ /* 0x008fc800078e0a00 */
[----:B------:R-:W-:-:S04]  /*219e0*/  IMAD.IADD R0, R6, 0x1, R9 ;  /* 0x0000000106007824 */ /* 0x000fc800078e0209 */
[C---:B------:R-:W-:Y:S01]  /*219f0*/  VIADD R3, R0.reuse, 0x6f ;  /* 0x0000006f00037836 */ /* 0x040fe20000000000 */
[----:B------:R-:W-:-:S03]  /*21a00*/  ISETP.GE.AND P1, PT, R0, 0x1, PT ;  /* 0x000000010000780c */ /* 0x000fc60003f26270 */
[----:B------:R-:W-:-:S05]  /*21a10*/  IMAD.HI R2, R3, -0x6db6db6d, R2 ;  /* 0x9249249303027827 */ /* 0x000fca00078e0202 */
[----:B------:R-:W-:-:S04]  /*21a20*/  SHF.R.U32.HI R0, RZ, 0x1f, R2 ;  /* 0x0000001fff007819 */ /* 0x000fc80000011602 */
[----:B------:R-:W-:Y:S01]  /*21a30*/  LEA.HI.SX32 R11, R2, R0, 0x1a ;  /* 0x00000000020b7211 */ /* 0x000fe200078fd2ff */
[----:B------:R-:W-:Y:S01]  /*21a40*/  IMAD.MOV.U32 R0, RZ, RZ, RZ ;  /* 0x000000ffff007224 */ /* 0x000fe200078e00ff */
[----:B------:R-:W-:-:S05]  /*21a50*/  @P1 LOP3.LUT R7, R7, 0x4, RZ, 0xfc, !PT ;  /* 0x0000000407071812 */ /* 0x000fca00078efcff */
[----:B------:R0:W-:Y:S04]  /*21a60*/  STL [R1+0x10], R7 ;  /* 0x0000100701007387 */ /* 0x0001e80000100800 */
[----:B------:R0:W-:Y:S04]  /*21a70*/  STL [R1+0x40], R11 ;  /* 0x0000400b01007387 */ /* 0x0001e80000100800 */
[----:B------:R0:W-:Y:S01]  /*21a80*/  STL [R1+0x64], R13 ;  /* 0x0000640d01007387 */ /* 0x0001e20000100800 */
[----:B------:R-:W-:Y:S05]  /*21a90*/  @!P1 BRA `(.L_x_3867) ;  /* 0x0000000000749947 */ /* 0x000fea0003800000 */
[----:B------:R-:W-:Y:S01]  /*21aa0*/  ISETP.NE.AND P1, PT, R17, RZ, PT ;  /* 0x000000ff1100720c */ /* 0x000fe20003f25270 */
[----:B------:R-:W-:-:S03]  /*21ab0*/  ULDC UR4, c[0x0][0x9f0] ;  /* 0x00027c0000047ab9 */ /* 0x000fc60000000800 */
[----:B------:R-:W-:-:S04]  /*21ac0*/  SEL R2, R17, UR4, P1 ;  /* 0x0000000411027c07 */ /* 0x000fc80008800000 */
[----:B------:R-:W-:-:S04]  /*21ad0*/  IABS R3, R2 ;  /* 0x0000000200037213 */ /* 0x000fc80000000000 */
[----:B------:R-:W1:Y:S08]  /*21ae0*/  I2F.RP R4, R3 ;  /* 0x0000000300047306 */ /* 0x000e700000209400 */
[----:B-1----:R-:W1:Y:S02]  /*21af0*/  MUFU.RCP R4, R4 ;  /* 0x0000000400047308 */ /* 0x002e640000001000 */
[----:B-1----:R-:W-:-:S06]  /*21b00*/  VIADD R4, R4, 0xffffffe ;  /* 0x0ffffffe04047836 */ /* 0x002fcc0000000000 */
[----:B------:R1:W2:Y:S02]  /*21b10*/  F2I.FTZ.U32.TRUNC.NTZ R5, R4 ;  /* 0x0000000400057305 */ /* 0x0002a4000021f000 */
[----:B-1----:R-:W-:Y:S02]  /*21b20*/  IMAD.MOV.U32 R4, RZ, RZ, RZ ;  /* 0x000000ffff047224 */ /* 0x002fe400078e00ff */
[----:B--2---:R-:W-:-:S04]  /*21b30*/  IMAD.MOV R0, RZ, RZ, -R5 ;  /* 0x000000ffff007224 */ /* 0x004fc800078e0a05 */
[----:B------:R-:W-:-:S04]  /*21b40*/  IMAD R0, R0, R3, RZ ;  /* 0x0000000300007224 */ /* 0x000fc800078e02ff */
[----:B------:R-:W-:Y:S01]  /*21b50*/  IMAD.HI.U32 R8, R5, R0, R4 ;  /* 0x0000000005087227 */ /* 0x000fe200078e0004 */
[----:B------:R-:W-:Y:S02]  /*21b60*/  IABS R0, R2 ;  /* 0x0000000200007213 */ /* 0x000fe40000000000 */
[----:B------:R-:W-:-:S03]  /*21b70*/  IADD3 R5, R2, -0x1, R11 ;  /* 0xffffffff02057810 */ /* 0x000fc60007ffe00b */
[----:B------:R-:W-:Y:S01]  /*21b80*/  IMAD.MOV R0, RZ, RZ, -R0 ;  /* 0x000000ffff007224 */ /* 0x000fe200078e0a00 */
[----:B------:R-:W-:Y:S02]  /*21b90*/  IABS R4, R5 ;  /* 0x0000000500047213 */ /* 0x000fe40000000000 */
[----:B------:R-:W-:Y:S01]  /*21ba0*/  LOP3.LUT R5, R5, R2, RZ, 0x3c, !PT ;  /* 0x0000000205057212 */ /* 0x000fe200078e3cff */
[----:B0-----:R-:W-:Y:S02]  /*21bb0*/  IMAD.MOV.U32 R7, RZ, RZ, R0 ;  /* 0x000000ffff077224 */ /* 0x001fe400078e0000 */
        /* <DEDUP_REMOVED lines=11> */
.L_x_3867:
[----:B------:R-:W-:Y:S05]  /*21c70*/  BSYNC B0 ;  /* 0x0000000000007941 */ /* 0x000fea0003800000 */
.L_x_3866:
[-C--:B------:R-:W-:Y:S01]  /*21c80*/  IMAD R2, R13, R0.reuse, RZ ;  /* 0x000000000d027224 */ /* 0x080fe200078e02ff */
[----:B------:R-:W-:Y:S01]  /*21c90*/  BSSY B0, `(.L_x_3868) ;  /* 0x000015d000007945 */ /* 0x000fe20003800000 */
[----:B------:R-:W-:Y:S02]  /*21ca0*/  PLOP3.LUT P5, PT, PT, PT, PT, 0x80, 0x0 ;  /* 0x000000000000781c */ /* 0x000fe40003faf070 */
[C---:B------:R-:W-:Y:S01]  /*21cb0*/  IMAD R3, R2.reuse, 0x70, -R6 ;  /* 0x0000007002037824 */ /* 0x040fe200078e0a06 */
[----:B------:R-:W-:-:S05]  /*21cc0*/  VIADDMNMX R0, R2, R0, R11, PT ;  /* 0x0000000002007246 */ /* 0x000fca000380010b */
[----:B------:R-:W-:Y:S01]  /*21cd0*/  IMAD R2, R0, 0x70, -R6 ;  /* 0x0000007000027824 */ /* 0x000fe200078e0a06 */
[----:B------:R-:W-:-:S04]  /*21ce0*/  VIMNMX R0, RZ, R3, !PT ;  /* 0x00000003ff007248 */ /* 0x000fc80007fe0100 */
[----:B------:R-:W-:Y:S02]  /*21cf0*/  VIMNMX R2, R2, R9, PT ;  /* 0x0000000902027248 */ /* 0x000fe40003fe0100 */
[----:B------:R-:W-:Y:S02]  /*21d00*/  SHF.R.U32.HI R4, RZ, 0x4, R0 ;  /* 0x00000004ff047819 */ /* 0x000fe40000011600 */
[----:B------:R-:W-:-:S03]  /*21d10*/  ISETP.GT.AND P1, PT, R2, R0, PT ;  /* 0x000000000200720c */ /* 0x000fc60003f24270 */
[----:B------:R-:W-:-:S04]  /*21d20*/  IMAD.WIDE.U32 R4, R4, 0x24924925, RZ ;  /* 0x2492492504047825 */ /* 0x000fc800078e00ff */
[----:B------:R-:W-:-:S04]  /*21d30*/  IMAD.MOV.U32 R9, RZ, RZ, R5 ;  /* 0x000000ffff097224 */ /* 0x000fc800078e0005 */
[----:B0-----:R-:W-:Y:S02]  /*21d40*/  IMAD.MOV.U32 R7, RZ, RZ, R9 ;  /* 0x000000ffff077224 */ /* 0x001fe400078e0009 */
[----:B------:R-:W-:Y:S02]  /*21d50*/  @P1 VIADD R3, R2, 0x6f ;  /* 0x0000006f02031836 */ /* 0x000fe40000000000 */
[----:B------:R-:W-:-:S04]  /*21d60*/  @P1 IMAD.MOV.U32 R2, RZ, RZ, RZ ;  /* 0x000000ffff021224 */ /* 0x000fc800078e00ff */
[----:B------:R-:W-:-:S05]  /*21d70*/  @P1 IMAD.HI R2, R3, -0x6db6db6d, R2 ;  /* 0x9249249303021827 */ /* 0x000fca00078e0202 */
        /* <DEDUP_REMOVED lines=11> */
.L_x_4045:
[----:B-1----:R-:W-:Y:S02]  /*21e30*/  ISETP.NE.AND P0, PT, R14, RZ, PT ;  /* 0x000000ff0e00720c */ /* 0x002fe40003f05270 */
[----:B------:R-:W-:-:S11]  /*21e40*/  PLOP3.LUT P2, PT, PT, PT, PT, 0x8, 0x0 ;  /* 0x000000000000781c */ /* 0x000fd60003f4e170 */
[----:B------:R-:W-:Y:S05]  /*21e50*/  @P0 BRA `(.L_x_3871) ;  /* 0x00000000000c0947 */ /* 0x000fea0003800000 */
[----:B------:R-:W-:-:S03]  /*21e60*/  UMOV UR4, 0xffffffff ;  /* 0xffffffff00047882 */ /* 0x000fc60000000000 */
[----:B------:R-:W-:Y:S05]  /*21e70*/  BRA.DIV UR4, `(.L_x_3872) ;  /* 0x0000007604247947 */ /* 0x000fea000b800000 */
[----:B------:R-:W-:-:S13]  /*21e80*/  ELECT P2, URZ, PT ;  /* 0x00000000003f782f */ /* 0x000fda0003840000 */
.L_x_3871:
        /* <DEDUP_REMOVED lines=9> */
.L_x_4048:
[----:B------:R-:W-:Y:S05]  /*21f20*/  BSYNC B1 ;  /* 0x0000000000017941 */ /* 0x000fea0003800000 */
.L_x_3873:
        /* <DEDUP_REMOVED lines=12> */
.L_x_4049:
[----:B------:R-:W-:Y:S05]  /*21ff0*/  BSYNC B2 ;  /* 0x0000000000027941 */ /* 0x000fea0003800000 */
.L_x_3877:
        /* <DEDUP_REMOVED lines=8> */
.L_x_3880:
[----:B------:R-:W-:Y:S05]  /*22080*/  BSYNC B2 ;  /* 0x0000000000027941 */ /* 0x000fea0003800000 */
.L_x_3879:
        /* <DEDUP_REMOVED lines=13> */
.L_x_3881:
        /* <DEDUP_REMOVED lines=16> */
.L_x_3882:
        /* <DEDUP_REMOVED lines=16> */
.L_x_3883:
        /* <DEDUP_REMOVED lines=13> */
.L_x_4050:
[----:B------:R-:W-:Y:S05]  /*22430*/  BSYNC B2 ;  /* 0x0000000000027941 */ /* 0x000fea0003800000 */
.L_x_3884:
        /* <DEDUP_REMOVED lines=10> */
.L_x_3887:
[----:B------:R-:W-:Y:S05]  /*224e0*/  BSYNC B2 ;  /* 0x0000000000027941 */ /* 0x000fea0003800000 */
.L_x_3886:
        /* <DEDUP_REMOVED lines=8> */
.L_x_3888:
        /* <DEDUP_REMOVED lines=15> */
.L_x_3889:
        /* <DEDUP_REMOVED lines=15> */
.L_x_3890:
        /* <DEDUP_REMOVED lines=10> */
.L_x_3876:
[----:B------:R-:W-:Y:S05]  /*227f0*/  BSYNC B1 ;  /* 0x0000000000017941 */ /* 0x000fea0003800000 */
.L_x_3875:
[----:B0-----:R-:W2:Y:S04]  /*22800*/  LDL.LU R2, [R1+0x20] ;  /* 0x0000200001027983 */ /* 0x001ea80000300800 */
        /* <DEDUP_REMOVED lines=12> */
.L_x_3907:
        /* <DEDUP_REMOVED lines=10> */
.L_x_4051:
[----:B------:R-:W-:Y:S05]  /*22970*/  BSYNC B2 ;  /* 0x0000000000027941 */ /* 0x000fea0003800000 */
.L_x_3893:
        /* <DEDUP_REMOVED lines=11> */
.L_x_3896:
[----:B------:R-:W-:Y:S05]  /*22a30*/  BSYNC B2 ;  /* 0x0000000000027941 */ /* 0x000fea0003800000 */
.L_x_3895:
        /* <DEDUP_REMOVED lines=12> */
.L_x_3897:
        /* <DEDUP_REMOVED lines=16> */
.L_x_3898:
        /* <DEDUP_REMOVED lines=16> */
.L_x_3899:
        /* <DEDUP_REMOVED lines=13> */
.L_x_4052:
[----:B------:R-:W-:Y:S05]  /*22dd0*/  BSYNC B2 ;  /* 0x0000000000027941 */ /* 0x000fea0003800000 */
.L_x_3900:
        /* <DEDUP_REMOVED lines=10> */
.L_x_3903:
[----:B------:R-:W-:Y:S05]  /*22e80*/  BSYNC B2 ;  /* 0x0000000000027941 */ /* 0x000fea0003800000 */
.L_x_3902:
        /* <DEDUP_REMOVED lines=8> */
.L_x_3904:
        /* <DEDUP_REMOVED lines=15> */
.L_x_3905:
        /* <DEDUP_REMOVED lines=15> */
.L_x_3906:
        /* <DEDUP_REMOVED lines=10> */
.L_x_3892:
[----:B------:R-:W-:Y:S05]  /*23190*/  BSYNC B1 ;  /* 0x0000000000017941 */ /* 0x000fea0003800000 */
.L_x_3891:
        /* <DEDUP_REMOVED lines=12> */
.L_x_3869:
[----:B------:R-:W-:Y:S05]  /*23260*/  BSYNC B0 ;  /* 0x0000000000007941 */ /* 0x000fea0003800000 */
.L_x_3868:
        /* <DEDUP_REMOVED lines=37> */
.L_x_3909:
[----:B------:R-:W-:Y:S05]  /*234c0*/  BSYNC B0 ;  /* 0x0000000000007941 */ /* 0x000fea0003800000 */
.L_x_3908:
        /* <DEDUP_REMOVED lines=16> */
[----:B------:R-:W0:Y:S08]  /*235d0*/  FLO.U32 R0, UR4 ;  /* 0x0000000400007d00 */ /* 0x000e3000080e0000 */
        /* <DEDUP_REMOVED lines=10> */
.L_x_3911:
        /* <DEDUP_REMOVED lines=20> */
.L_x_3914:
[----:B------:R-:W-:Y:S05]  /*237c0*/  BSYNC B6 ;  /* 0x0000000000067941 */ /* 0x000fea0003800000 */
.L_x_3913:
        /* <DEDUP_REMOVED lines=20> */
.L_x_3917:
        /* <DEDUP_REMOVED lines=15> */
.L_x_3916:
[----:B------:R-:W-:Y:S05]  /*23a00*/  BSYNC B6 ;  /* 0x0000000000067941 */ /* 0x000fea0003800000 */
.L_x_3915:
[----:B------:R-:W2:Y:S01]  /*23a10*/  LDL.LU R2, [R1+0x28] ;  /* 0x0000280001027983 */ /* 0x000ea20000300800 */
[----:B------:R-:W-:-:S03]  /*23a20*/  ULDC.64 UR4, c[0x0][0x9f8] ;  /* 0x00027e0000047ab9 */ /* 0x000fc60000000a00 */
[----:B------:R-:W3:Y:S04]  /*23a30*/  LDL.LU R0, [R1+0x3c] ;  /* 0x00003c0001007983 */ /* 0x000ee80000300800 */
[----:B------:R-:W4:Y:S01]  /*23a40*/  LDL R7, [R1+0x14] ;  /* 0x0000140001077983 */ /* 0x000f220000100800 */
[----:B------:R-:W-:-:S03]  /*23a50*/  ISETP.NE.U32.AND P0, PT, RZ, UR4, PT ;  /* 0x00000004ff007c0c */ /* 0x000fc6000bf05070 */
        /* <DEDUP_REMOVED lines=20> */
.L_x_4055:
        /* <DEDUP_REMOVED lines=11> */
.L_x_4058:
[----:B------:R-:W-:Y:S05]  /*23c50*/  @!P6 BRA `(.L_x_3919) ;  /* 0x000000040020e947 */ /* 0x000fea0003800000 */
[----:B------:R-:W-:-:S04]  /*23c60*/  ISETP.NE.U32.AND P0, PT, R2, RZ, PT ;  /* 0x000000ff0200720c */ /* 0x000fc80003f05070 */
[----:B------:R-:W-:-:S13]  /*23c70*/  ISETP.NE.AND.EX P0, PT, R3, RZ, PT, P0 ;  /* 0x000000ff0300720c */ /* 0x000fda0003f05300 */
[----:B------:R-:W-:Y:S05]  /*23c80*/  @!P0 BRA `(.L_x_3921) ;  /* 0x0000000000508947 */ /* 0x000fea0003800000 */
[----:B------:R-:W1:Y:S01]  /*23c90*/  LDC R6, c[0x0][0x43c] ;  /* 0x00010f00ff067b82 */ /* 0x000e620000000800 */
[----:B------:R-:W-:Y:S01]  /*23ca0*/  IMAD.MOV.U32 R9, RZ, RZ, R0 ;  /* 0x000000ffff097224 */ /* 0x000fe200078e0000 */
[----:B------:R-:W-:-:S03]  /*23cb0*/  ULDC.64 UR4, c[0x0][0x428] ;  /* 0x00010a0000047ab9 */ /* 0x000fc60000000a00 */
        /* <DEDUP_REMOVED lines=17> */
.L_x_3921:
[----:B-1----:R-:W2:Y:S01]  /*23dd0*/  LDL R2, [R1+0x18] ;  /* 0x0000180001027983 */ /* 0x002ea20000100800 */
[----:B0-----:R-:W-:Y:S01]  /*23de0*/  IMAD R0, R19, 0x8, R18 ;  /* 0x0000000813007824 */ /* 0x001fe200078e0212 */
[----:B--2---:R-:W-:-:S04]  /*23df0*/  SHF.L.U32 R2, R2, 0x1f, RZ ;  /* 0x0000001f02027819 */ /* 0x004fc800000006ff */
[----:B------:R-:W0:Y:S02]  /*23e00*/  SYNCS.PHASECHK.TRANS64.TRYWAIT P0, [R0+URZ+0x36840], R2 ;  /* 0x03684002000075a7 */ /* 0x000e24000800017f */
[----:B0-----:R-:W-:Y:S05]  /*23e10*/  @!P0 BRA `(.L_x_3922) ;  /* 0x0000005800188947 */ /* 0x001fea0003800000 */
.L_x_4059:
        /* <DEDUP_REMOVED lines=10> */
.L_x_3923:
        /* <DEDUP_REMOVED lines=18> */
[----:B------:R-:W-:-:S03]  /*23fe0*/  UIADD3 UR16, UR8, 0x28400, URZ ;  /* 0x0002840008107890 */ /* 0x000fc6000fffe03f */
[----:B------:R-:W-:Y:S01]  /*23ff0*/  UMOV UR8, UR14 ;  /* 0x0000000e00087c82 */ /* 0x000fe20008000000 */
[----:B------:R-:W-:Y:S01]  /*24000*/  UMOV UR14, 0x80 ;  /* 0x00000080000e7882 */ /* 0x000fe20000000000 */
[----:B------:R1:W-:Y:S01]  /*24010*/  STL [R1+0x10], R3 ;  /* 0x0000100301007387 */ /* 0x0003e20000100800 */
[----:B--2---:R-:W-:Y:S02]  /*24020*/  R2UR UR11, R4 ;  /* 0x00000000040b72ca */ /* 0x004fe400000e0000 */
[----:B---3--:R-:W-:-:S13]  /*24030*/  R2UR UR5, R2 ;  /* 0x00000000020572ca */ /* 0x008fda00000e0000 */
[----:B------:R-:W-:Y:S02]  /*24040*/  UIMAD UR11, UR11, 0x70, UR5 ;  /* 0x000000700b0b78a4 */ /* 0x000fe4000f8e0205 */
        /* <DEDUP_REMOVED lines=9> */
.L_x_3919:
        /* <DEDUP_REMOVED lines=40> */
.L_x_3925:
[----:B------:R-:W-:Y:S05]  /*24360*/  BSYNC B6 ;  /* 0x0000000000067941 */ /* 0x000fea0003800000 */
.L_x_3924:
        /* <DEDUP_REMOVED lines=24> */
[----:B------:R-:W-:Y:S02]  /*244f0*/  LOP3.LUT R11, R10, 0x40, RZ, 0xfc, !PT ;  /* 0x000000400a0b7812 */ /* 0x000fe400078efcff */
[----:B------:R-:W-:Y:S02]  /*24500*/  LOP3.LUT R9, R9, 0x38, RZ, 0xc0, !PT ;  /* 0x0000003809097812 */ /* 0x000fe400078ec0ff */
[----:B--2---:R-:W-:Y:S02]  /*24510*/  LOP3.LUT R4, R4, 0x7f, RZ, 0xc0, !PT ;  /* 0x0000007f04047812 */ /* 0x004fe400078ec0ff */
[----:B------:R-:W-:Y:S02]  /*24520*/  LOP3.LUT R10, R10, 0x80, RZ, 0xfc, !PT ;  /* 0x000000800a0a7812 */ /* 0x000fe400078efcff */
[----:B------:R-:W-:Y:S02]  /*24530*/  SHF.R.U32.HI R6, RZ, 0x3, R4 ;  /* 0x00000003ff067819 */ /* 0x000fe40000011604 */
[----:B------:R-:W1:Y:S02]  /*24540*/  S2R R4, SR_TID.X ;  /* 0x0000000000047919 */ /* 0x000e640000002100 */
        /* <DEDUP_REMOVED lines=36> */
[----:B------:R-:W-:-:S04]  /*24790*/  IMAD.IADD R0, R11, 0x1, R5 ;  /* 0x000000010b007824 */ /* 0x000fc800078e0205 */
        /* <DEDUP_REMOVED lines=10> */
[----:B---3--:R-:W-:Y:S04]  /*24840*/  @!P2 LDGSTS.E.BYPASS.LTC128B.128 [R10+0x15400], desc[UR60][R6.64], !P3 ;  /* 0x15400000060aafae */ /* 0x008fe8000d901d7c */
        /* <DEDUP_REMOVED lines=68> */
[----:B------:R0:W2:Y:S02]  /*24c90*/  SHFL.IDX PT, R3, R4, 0x7, 0x181f ;  /* 0x00f81f0004037f89 */ /* 0x0000a400000e0000 */
.L_x_4076:
[----:B------:R-:W-:Y:S01]  /*24ca0*/  VIADD R0, R0, 0x70 ;  /* 0x0000007000007836 */ /* 0x000fe20000000000 */
[----:B------:R-:W-:Y:S04]  /*24cb0*/  BSSY B0, `(.L_x_3927) ;  /* 0x000000c000007945 */ /* 0x000fe80003800000 */
[----:B------:R-:W-:-:S13]  /*24cc0*/  ISETP.GE.AND P2, PT, R0, R2, PT ;  /* 0x000000020000720c */ /* 0x000fda0003f46270 */
[----:B------:R-:W-:Y:S05]  /*24cd0*/  @P2 BRA `(.L_x_3928) ;  /* 0x0000000000242947 */ /* 0x000fea0003800000 */
[----:B0-----:R-:W4:Y:S01]  /*24ce0*/  LDL R4, [R1+0x30] ;  /* 0x0000300001047983 */ /* 0x001f220000100800 */
[----:B--2---:R-:W-:-:S05]  /*24cf0*/  LEA R2, P2, R9, R3, 0x1 ;  /* 0x0000000309027211 */ /* 0x004fca00078408ff */
[----:B-1----:R-:W-:-:S05]  /*24d00*/  IMAD.X R3, RZ, RZ, R5, P2 ;  /* 0x000000ffff037224 */ /* 0x002fca00010e0605 */
[----:B------:R-:W-:Y:S01]  /*24d10*/  @!PT LDS RZ, [RZ] ;  /* 0x00000000fffff984 */ /* 0x000fe20000000800 */
[----:B------:R-:W-:Y:S01]  /*24d20*/  @!PT LDS RZ, [RZ] ;  /* 0x00000000fffff984 */ /* 0x000fe20000000800 */
[----:B------:R-:W-:Y:S01]  /*24d30*/  @!PT LDS RZ, [RZ] ;  /* 0x00000000fffff984 */ /* 0x000fe20000000800 */
[----:B----4-:R4:W-:Y:S04]  /*24d40*/  LDGSTS.E.BYPASS.LTC128B.128 [R4+0x18c00], desc[UR60][R2.64], !P3 ;  /* 0x18c0000002047fae */ /* 0x0109e8000d901d7c */
[----:B------:R4:W-:Y:S04]  /*24d50*/  LDGSTS.E.BYPASS.LTC128B.128 [R4+0x1cc00], desc[UR60][R2.64+0x80], !P0 ;  /* 0x1cc0008002047fae */ /* 0x0009e8000c101d7c */
[----:B------:R4:W-:Y:S02]  /*24d60*/  LDGSTS.E.BYPASS.LTC128B.128 [R4+0x20c00], desc[UR60][R2.64+0x100], !P1 ;  /* 0x20c0010002047fae */ /* 0x0009e4000c901d7c */
.L_x_3928:
[----:B------:R-:W-:Y:S05]  /*24d70*/  BSYNC B0 ;  /* 0x0000000000007941 */ /* 0x000fea0003800000 */
.L_x_3927:
[----:B------:R-:W-:Y:S01]  /*24d80*/  NOP ;  /* 0x0000000000007918 */ /* 0x000fe20000000000 */
[----:B------:R-:W-:-:S13]  /*24d90*/  PLOP3.LUT P0, PT, PT, PT, PT, 0x80, 0x0 ;  /* 0x000000000000781c */ /* 0x000fda0003f0f070 */
.L_x_3929:
[----:B------:R-:W-:Y:S02]  /*24da0*/  PLOP3.LUT P1, PT, P1, P0, PT, 0xa2, 0x0 ;  /* 0x000000000000781c */ /* 0x000fe40000f21472 */
[----:B------:R-:W-:-:S08]  /*24db0*/  @P0 R2UR P1, UR4, R18 ;  /* 0x00000000120402ca */ /* 0x000fd00000020000 */
[----:B------:R-:W-:-:S05]  /*24dc0*/  @P0 PLOP3.LUT P0, PT, P1, PT, PT, 0x80, 0x0 ;  /* 0x000000000000081c */ /* 0x000fca0000f0f070 */
[----:B------:R-:W-:Y:S01]  /*24dd0*/  @!P1 SYNCS.ARRIVE.TRANS64.RED.A0T1 RZ, [UR4+0x36800], RZ ;  /* 0x036800ffffff99a7 */ /* 0x000fe20008200404 */
[----:B------:R-:W-:Y:S07]  /*24de0*/  @!P1 ARRIVES.LDGSTSBAR.64.TRANSCNT [UR4+0x36800] ;  /* 0x03680000ff0099b0 */ /* 0x000fee0008000a84 */
[----:B------:R-:W-:Y:S05]  /*24df0*/  @P0 BRA.U.ANY `(.L_x_3929) ;  /* 0xfffffffd00e80947 */ /* 0x000fea000393ffff */
[----:B----4-:R-:W4:Y:S02]  /*24e00*/  LDL.LU R2, [R1+0x68] ;  /* 0x0000680001027983 */ /* 0x010f240000300800 */
[----:B----4-:R-:W-:-:S05]  /*24e10*/  VIADD R2, R2, 0x1 ;  /* 0x0000000102027836 */ /* 0x010fca0000000000 */
        /* <DEDUP_REMOVED lines=8> */
[----:B------:R-:W5:Y:S03]  /*24ea0*/  SYNCS.PHASECHK.TRANS64.TRYWAIT P0, [R18+URZ+0x36820], R0 ;  /* 0x03682000120075a7 */ /* 0x000f66000800017f */
[----:B----45:R-:W-:Y:S05]  /*24eb0*/  @!P0 BRA `(.L_x_3931) ;  /* 0x0000005000e88947 */ /* 0x030fea0003800000 */
.L_x_4077:
[----:B------:R-:W-:Y:S05]  /*24ec0*/  BSYNC B0 ;  /* 0x0000000000007941 */ /* 0x000fea0003800000 */
.L_x_3930:
[----:B0-2---:R-:W4:Y:S04]  /*24ed0*/  LDL R3, [R1+0x4c] ;  /* 0x00004c0001037983 */ /* 0x005f280000100800 */
[----:B------:R-:W2:Y:S01]  /*24ee0*/  LDL R2, [R1+0x34] ;  /* 0x0000340001027983 */ /* 0x000ea20000100800 */
[----:B------:R-:W-:Y:S01]  /*24ef0*/  BSSY B0, `(.L_x_3932) ;  /* 0x0000249000007945 */ /* 0x000fe20003800000 */
[----:B----4-:R-:W-:-:S05]  /*24f00*/  VIADD R0, R3, 0xfffffffe ;  /* 0xfffffffe03007836 */ /* 0x010fca0000000000 */
[----:B--2---:R-:W-:-:S13]  /*24f10*/  ISETP.GE.AND P0, PT, R0, R2, PT ;  /* 0x000000020000720c */ /* 0x004fda0003f06270 */
[----:B------:R-:W-:Y:S05]  /*24f20*/  @!P0 BRA `(.L_x_3933) ;  /* 0x0000002400148947 */ /* 0x000fea0003800000 */
[----:B-1----:R-:W3:Y:S04]  /*24f30*/  LDL.LU R5, [R1+0x64] ;  /* 0x0000640001057983 */ /* 0x002ee80000300800 */
[----:B------:R-:W2:Y:S04]  /*24f40*/  LDL.LU R4, [R1+0x48] ;  /* 0x0000480001047983 */ /* 0x000ea80000300800 */
[----:B------:R-:W4:Y:S01]  /*24f50*/  LDL.LU R3, [R1+0x40] ;  /* 0x0000400001037983 */ /* 0x000f220000300800 */
[----:B------:R-:W-:Y:S01]  /*24f60*/  LOP3.LUT R2, RZ, R2, RZ, 0x33, !PT ;  /* 0x00000002ff027212 */ /* 0x000fe200078e33ff */
[----:B------:R-:W-:Y:S01]  /*24f70*/  BSSY B2, `(.L_x_3934) ;  /* 0x00000c6000027945 */ /* 0x000fe20003800000 */
[----:B---3--:R-:W-:-:S04]  /*24f80*/  VIADD R7, R5, 0x1 ;  /* 0x0000000105077836 */ /* 0x008fc80000000000 */
[----:B--2---:R-:W-:-:S05]  /*24f90*/  IMAD R7, R7, R4, RZ ;  /* 0x0000000407077224 */ /* 0x004fca00078e02ff */
        /* <DEDUP_REMOVED lines=41> */
.L_x_3938:
[----:B------:R-:W-:Y:S01]  /*25230*/  IMAD R3, R8, 0x8, R18 ;  /* 0x0000000808037824 */ /* 0x000fe200078e0212 */
[----:B------:R-:W-:Y:S01]  /*25240*/  SHF.L.U32 R2, R10, 0x1f, RZ ;  /* 0x0000001f0a027819 */ /* 0x000fe200000006ff */
[----:B------:R-:W-:Y:S03]  /*25250*/  BSSY B3, `(.L_x_3939) ;  /* 0x0000003000037945 */ /* 0x000fe60003800000 */
[----:B------:R-:W1:Y:S02]  /*25260*/  SYNCS.PHASECHK.TRANS64.TRYWAIT P0, [R3+URZ+0x36840], R2 ;  /* 0x03684002030075a7 */ /* 0x000e64000800017f */
[----:B-1----:R-:W-:Y:S05]  /*25270*/  @!P0 BRA `(.L_x_3940) ;  /* 0x00000050000c8947 */ /* 0x002fea0003800000 */
.L_x_4078:
[----:B------:R-:W-:Y:S05]  /*25280*/  BSYNC B3 ;  /* 0x0000000000037941 */ /* 0x000fea0003800000 */
.L_x_3939:
        /* <DEDUP_REMOVED lines=11> */
.L_x_3942:
[----:B------:R-:W-:Y:S05]  /*25340*/  BSYNC B3 ;  /* 0x0000000000037941 */ /* 0x000fea0003800000 */
.L_x_3941:
        /* <DEDUP_REMOVED lines=12> */
.L_x_3943:
        /* <DEDUP_REMOVED lines=16> */
.L_x_3944:
        /* <DEDUP_REMOVED lines=16> */
.L_x_3945:
        /* <DEDUP_REMOVED lines=16> */
.L_x_4079:
[----:B------:R-:W-:Y:S05]  /*25710*/  BSYNC B3 ;  /* 0x0000000000037941 */ /* 0x000fea0003800000 */
.L_x_3946:
[----:B------:R-:W2:Y:S01]  /*25720*/  LDL R5, [R1+0x44] ;  /* 0x0000440001057983 */ /* 0x000ea20000100800 */
[----:B------:R-:W1:Y:S02]  /*25730*/  S2R R6, SR_TID.X ;  /* 0x0000000000067919 */ /* 0x000e640000002100 */
[----:B-1----:R-:W-:-:S04]  /*25740*/  LOP3.LUT R6, R6, 0x7f, RZ, 0xc0, !PT ;  /* 0x0000007f06067812 */ /* 0x002fc800078ec0ff */
[----:B------:R-:W-:-:S13]  /*25750*/  ISETP.NE.AND P0, PT, R6, RZ, PT ;  /* 0x000000ff0600720c */ /* 0x000fda0003f05270 */
[----:B0-----:R-:W-:-:S04]  /*25760*/  @!P0 IMAD.MOV.U32 R3, RZ, RZ, 0xa800 ;  /* 0x0000a800ff038424 */ /* 0x001fc800078e00ff */
[----:B------:R2:W-:Y:S02]  /*25770*/  @!P0 SYNCS.ARRIVE.TRANS64 RZ, [R2+URZ+0x36850], R3 ;  /* 0x0368500302ff89a7 */ /* 0x0005e4000800003f */
[----:B--2---:R-:W-:-:S04]  /*25780*/  PRMT R3, R5, 0x9910, RZ ;  /* 0x0000991005037816 */ /* 0x004fc800000000ff */
[----:B------:R-:W-:-:S13]  /*25790*/  ISETP.NE.AND P0, PT, R3, 0x2, PT ;  /* 0x000000020300780c */ /* 0x000fda0003f05270 */
[----:B------:R-:W-:Y:S05]  /*257a0*/  @P0 BRA `(.L_x_3948) ;  /* 0x0000000000040947 */ /* 0x000fea0003800000 */
[----:B------:R-:W-:Y:S01]  /*257b0*/  BPT.TRAP 0x1 ;  /* 0x000000040000795c */ /* 0x000fe20000300000 */
.L_x_3948:
[----:B------:R-:W2:Y:S01]  /*257c0*/  LDL R3, [R1+0x10] ;  /* 0x0000100001037983 */ /* 0x000ea20000100800 */
[----:B------:R-:W-:Y:S01]  /*257d0*/  BSSY B3, `(.L_x_3949) ;  /* 0x0000004000037945 */ /* 0x000fe20003800000 */
[----:B--2---:R-:W-:-:S13]  /*257e0*/  LOP3.LUT P0, RZ, R3, 0x8, RZ, 0xc0, !PT ;  /* 0x0000000803ff7812 */ /* 0x004fda000780c0ff */
[----:B------:R-:W-:Y:S05]  /*257f0*/  @P0 BRA `(.L_x_3950) ;  /* 0x0000000000040947 */ /* 0x000fea0003800000 */
[----:B------:R-:W-:Y:S01]  /*25800*/  BPT.TRAP 0x1 ;  /* 0x000000040000795c */ /* 0x000fe20000300000 */
.L_x_3950:
[----:B------:R-:W-:Y:S05]  /*25810*/  BSYNC B3 ;  /* 0x0000000000037941 */ /* 0x000fea0003800000 */
.L_x_3949:
        /* <DEDUP_REMOVED lines=12> */
.L_x_3951:
        /* <DEDUP_REMOVED lines=15> */
.L_x_3952:
        /* <DEDUP_REMOVED lines=15> */
.L_x_3953:
        /* <DEDUP_REMOVED lines=12> */
.L_x_3937:
[----:B------:R-:W-:Y:S05]  /*25b80*/  BSYNC B1 ;  /* 0x0000000000017941 */ /* 0x000fea0003800000 */
.L_x_3936:
[----:B0-----:R-:W2:Y:S01]  /*25b90*/  LDL.LU R0, [R1+0x4c] ;  /* 0x00004c0001007983 */ /* 0x001ea20000300800 */
[----:B------:R-:W-:-:S03]  /*25ba0*/  IMAD.MOV.U32 R19, RZ, RZ, R8 ;  /* 0x000000ffff137224 */ /* 0x000fc600078e0008 */
[----:B------:R0:W-:Y:S02]  /*25bb0*/  STL [R1+0x18], R10 ;  /* 0x0000180a01007387 */ /* 0x0001e40000100800 */
[----:B0-2---:R-:W-:-:S07]  /*25bc0*/  VIADD R0, R0, 0xfffffffd ;  /* 0xfffffffd00007836 */ /* 0x005fce0000000000 */
.L_x_3935:
[----:B------:R-:W-:Y:S05]  /*25bd0*/  BSYNC B2 ;  /* 0x0000000000027941 */ /* 0x000fea0003800000 */
.L_x_3934:
[----:B------:R-:W-:Y:S01]  /*25be0*/  VIADD R9, R9, 0xfffffffe ;  /* 0xfffffffe09097836 */ /* 0x000fe20000000000 */
[----:B------:R-:W-:-:S04]  /*25bf0*/  LOP3.LUT R7, RZ, R7, RZ, 0x33, !PT ;  /* 0x00000007ff077212 */ /* 0x000fc800078e33ff */
[----:B------:R-:W-:-:S13]  /*25c00*/  ISETP.NE.AND P0, PT, R9, R7, PT ;  /* 0x000000070900720c */ /* 0x000fda0003f05270 */
[----:B------:R-:W-:Y:S05]  /*25c10*/  @!P0 BRA `(.L_x_3933) ;  /* 0x0000001400d88947 */ /* 0x000fea0003800000 */
[----:B------:R-:W-:-:S07]  /*25c20*/  IMAD.MOV.U32 R9, RZ, RZ, R17 ;  /* 0x000000ffff097224 */ /* 0x000fce00078e0011 */
.L_x_3990:
        /* <DEDUP_REMOVED lines=35> */
.L_x_3956:
[----:B------:R-:W-:Y:S01]  /*25e60*/  IMAD R3, R4, 0x8, R18 ;  /* 0x0000000804037824 */ /* 0x000fe200078e0212 */
[----:B------:R-:W-:Y:S01]  /*25e70*/  SHF.L.U32 R2, R5, 0x1f, RZ ;  /* 0x0000001f05027819 */ /* 0x000fe200000006ff */
[----:B------:R-:W-:Y:S03]  /*25e80*/  BSSY B2, `(.L_x_3957) ;  /* 0x0000003000027945 */ /* 0x000fe60003800000 */
[----:B------:R-:W1:Y:S02]  /*25e90*/  SYNCS.PHASECHK.TRANS64.TRYWAIT P0, [R3+URZ+0x36840], R2 ;  /* 0x03684002030075a7 */ /* 0x000e64000800017f */
[----:B-1----:R-:W-:Y:S05]  /*25ea0*/  @!P0 BRA `(.L_x_3958) ;  /* 0x0000004400288947 */ /* 0x002fea0003800000 */
.L_x_4080:
[----:B------:R-:W-:Y:S05]  /*25eb0*/  BSYNC B2 ;  /* 0x0000000000027941 */ /* 0x000fea0003800000 */
.L_x_3957:
        /* <DEDUP_REMOVED lines=11> */
.L_x_3960:
[----:B------:R-:W-:Y:S05]  /*25f70*/  BSYNC B2 ;  /* 0x0000000000027941 */ /* 0x000fea0003800000 */
.L_x_3959:
        /* <DEDUP_REMOVED lines=12> */
.L_x_3961:
        /* <DEDUP_REMOVED lines=16> */
.L_x_3962:
        /* <DEDUP_REMOVED lines=16> */
.L_x_3963:
        /* <DEDUP_REMOVED lines=16> */
.L_x_4081:
[----:B------:R-:W-:Y:S05]  /*26340*/  BSYNC B2 ;  /* 0x0000000000027941 */ /* 0x000fea0003800000 */
.L_x_3964:
        /* <DEDUP_REMOVED lines=10> */
.L_x_3966:
[----:B------:R-:W2:Y:S01]  /*263f0*/  LDL R3, [R1+0x10] ;  /* 0x0000100001037983 */ /* 0x000ea20000100800 */
[----:B------:R-:W-:Y:S01]  /*26400*/  BSSY B2, `(.L_x_3967) ;  /* 0x0000004000027945 */ /* 0x000fe20003800000 */
[----:B--2---:R-:W-:-:S13]  /*26410*/  LOP3.LUT P0, RZ, R3, 0x8, RZ, 0xc0, !PT ;  /* 0x0000000803ff7812 */ /* 0x004fda000780c0ff */
[----:B------:R-:W-:Y:S05]  /*26420*/  @P0 BRA `(.L_x_3968) ;  /* 0x0000000000040947 */ /* 0x000fea0003800000 */
[----:B------:R-:W-:Y:S01]  /*26430*/  BPT.TRAP 0x1 ;  /* 0x000000040000795c */ /* 0x000fe20000300000 */
.L_x_3968:
[----:B------:R-:W-:Y:S05]  /*26440*/  BSYNC B2 ;  /* 0x0000000000027941 */ /* 0x000fea0003800000 */
.L_x_3967:
        /* <DEDUP_REMOVED lines=12> */
.L_x_3969:
        /* <DEDUP_REMOVED lines=15> */
.L_x_3970:
        /* <DEDUP_REMOVED lines=15> */
.L_x_3971:
        /* <DEDUP_REMOVED lines=12> */
.L_x_3955:
[----:B------:R-:W-:Y:S05]  /*267b0*/  BSYNC B1 ;  /* 0x0000000000017941 */ /* 0x000fea0003800000 */
.L_x_3954:
        /* <DEDUP_REMOVED lines=35> */
.L_x_3974:
[----:B------:R-:W-:Y:S01]  /*269f0*/  IMAD R3, R19, 0x8, R18 ;  /* 0x0000000813037824 */ /* 0x000fe200078e0212 */
[----:B------:R-:W-:Y:S01]  /*26a00*/  SHF.L.U32 R2, R10, 0x1f, RZ ;  /* 0x0000001f0a027819 */ /* 0x000fe200000006ff */
[----:B------:R-:W-:Y:S03]  /*26a10*/  BSSY B2, `(.L_x_3975) ;  /* 0x0000003000027945 */ /* 0x000fe60003800000 */
[----:B------:R-:W2:Y:S02]  /*26a20*/  SYNCS.PHASECHK.TRANS64.TRYWAIT P0, [R3+URZ+0x36840], R2 ;  /* 0x03684002030075a7 */ /* 0x000ea4000800017f */
[----:B--2---:R-:W-:Y:S05]  /*26a30*/  @!P0 BRA `(.L_x_3976) ;  /* 0x00000038006c8947 */ /* 0x004fea0003800000 */
.L_x_4082:
[----:B------:R-:W-:Y:S05]  /*26a40*/  BSYNC B2 ;  /* 0x0000000000027941 */ /* 0x000fea0003800000 */
.L_x_3975:
        /* <DEDUP_REMOVED lines=11> */
.L_x_3978:
[----:B------:R-:W-:Y:S05]  /*26b00*/  BSYNC B2 ;  /* 0x0000000000027941 */ /* 0x000fea0003800000 */
.L_x_3977:
        /* <DEDUP_REMOVED lines=12> */
.L_x_3979:
        /* <DEDUP_REMOVED lines=16> */
.L_x_3980:
        /* <DEDUP_REMOVED lines=16> */
.L_x_3981:
        /* <DEDUP_REMOVED lines=15> */
.L_x_4083:
[----:B------:R-:W-:Y:S05]  /*26ec0*/  BSYNC B2 ;  /* 0x0000000000027941 */ /* 0x000fea0003800000 */
.L_x_3982:
[----:B------:R-:W2:Y:S01]  /*26ed0*/  LDL R8, [R1+0x44] ;  /* 0x0000440001087983 */ /* 0x000ea20000100800 */
[----:B------:R-:W1:Y:S02]  /*26ee0*/  S2R R3, SR_TID.X ;  /* 0x0000000000037919 */ /* 0x000e640000002100 */
[----:B-1----:R-:W-:-:S04]  /*26ef0*/  LOP3.LUT R3, R3, 0x7f, RZ, 0xc0, !PT ;  /* 0x0000007f03037812 */ /* 0x002fc800078ec0ff */
[----:B------:R-:W-:-:S13]  /*26f00*/  ISETP.NE.AND P0, PT, R3, RZ, PT ;  /* 0x000000ff0300720c */ /* 0x000fda0003f05270 */
[----:B------:R-:W-:-:S04]  /*26f10*/  @!P0 IMAD.MOV.U32 R3, RZ, RZ, 0xa800 ;  /* 0x0000a800ff038424 */ /* 0x000fc800078e00ff */
[----:B------:R2:W-:Y:S02]  /*26f20*/  @!P0 SYNCS.ARRIVE.TRANS64 RZ, [R2+URZ+0x36850], R3 ;  /* 0x0368500302ff89a7 */ /* 0x0005e4000800003f */
[----:B--2---:R-:W-:-:S04]  /*26f30*/  PRMT R3, R8, 0x9910, RZ ;  /* 0x0000991008037816 */ /* 0x004fc800000000ff */
[----:B------:R-:W-:-:S13]  /*26f40*/  ISETP.NE.AND P0, PT, R3, 0x2, PT ;  /* 0x000000020300780c */ /* 0x000fda0003f05270 */
[----:B------:R-:W-:Y:S05]  /*26f50*/  @P0 BRA `(.L_x_3984) ;  /* 0x0000000000040947 */ /* 0x000fea0003800000 */
[----:B------:R-:W-:Y:S01]  /*26f60*/  BPT.TRAP 0x1 ;  /* 0x000000040000795c */ /* 0x000fe20000300000 */
.L_x_3984:
[----:B------:R-:W2:Y:S01]  /*26f70*/  LDL R3, [R1+0x10] ;  /* 0x0000100001037983 */ /* 0x000ea20000100800 */
[----:B------:R-:W-:Y:S01]  /*26f80*/  BSSY B2, `(.L_x_3985) ;  /* 0x0000004000027945 */ /* 0x000fe20003800000 */
[----:B--2---:R-:W-:-:S13]  /*26f90*/  LOP3.LUT P0, RZ, R3, 0x8, RZ, 0xc0, !PT ;  /* 0x0000000803ff7812 */ /* 0x004fda000780c0ff */
[----:B------:R-:W-:Y:S05]  /*26fa0*/  @P0 BRA `(.L_x_3986) ;  /* 0x0000000000040947 */ /* 0x000fea0003800000 */
[----:B------:R-:W-:Y:S01]  /*26fb0*/  BPT.TRAP 0x1 ;  /* 0x000000040000795c */ /* 0x000fe20000300000 */
.L_x_3986:
[----:B------:R-:W-:Y:S05]  /*26fc0*/  BSYNC B2 ;  /* 0x0000000000027941 */ /* 0x000fea0003800000 */
.L_x_3985:
        /* <DEDUP_REMOVED lines=12> */
.L_x_3987:
        /* <DEDUP_REMOVED lines=15> */
.L_x_3988:
        /* <DEDUP_REMOVED lines=15> */
.L_x_3989:
        /* <DEDUP_REMOVED lines=12> */
.L_x_3973:
[----:B------:R-:W-:Y:S05]  /*27330*/  BSYNC B1 ;  /* 0x0000000000017941 */ /* 0x000fea0003800000 */
.L_x_3972:
[----:B------:R-:W2:Y:S01]  /*27340*/  LDL R2, [R1+0x34] ;  /* 0x0000340001027983 */ /* 0x000ea20000100800 */
[----:B------:R-:W-:Y:S01]  /*27350*/  VIADD R0, R0, 0xfffffffe ;  /* 0xfffffffe00007836 */ /* 0x000fe20000000000 */
[----:B--2---:R-:W-:-:S13]  /*27360*/  ISETP.GT.AND P0, PT, R6, R2, PT ;  /* 0x000000020600720c */ /* 0x004fda0003f04270 */
[----:B------:R-:W-:Y:S05]  /*27370*/  @P0 BRA `(.L_x_3990) ;  /* 0xffffffe8002c0947 */ /* 0x000fea000383ffff */
.L_x_3933:
[----:B------:R-:W-:Y:S05]  /*27380*/  BSYNC B0 ;  /* 0x0000000000007941 */ /* 0x000fea0003800000 */
.L_x_3932:
        /* <DEDUP_REMOVED lines=8> */
[----:B------:R-:W2:Y:S02]  /*27410*/  FLO.U32 R0, UR4 ;  /* 0x0000000400007d00 */ /* 0x000ea400080e0000 */
        /* <DEDUP_REMOVED lines=9> */
.L_x_3992:
[----:B------:R-:W-:Y:S05]  /*274b0*/  BSYNC B0 ;  /* 0x0000000000007941 */ /* 0x000fea0003800000 */
.L_x_3991:
        /* <DEDUP_REMOVED lines=10> */
.L_x_4084:
[----:B------:R-:W-:Y:S05]  /*27560*/  BSYNC B1 ;  /* 0x0000000000017941 */ /* 0x000fea0003800000 */
.L_x_3995:
[----:B------:R-:W4:Y:S01]  /*27570*/  LDL R3, [R1+0x44] ;  /* 0x0000440001037983 */ /* 0x000f220000100800 */
[----:B------:R-:W5:Y:S02]  /*27580*/  S2R R4, SR_TID.X ;  /* 0x0000000000047919 */ /* 0x000f640000002100 */
[----:B-----5:R-:W-:-:S04]  /*27590*/  LOP3.LUT R4, R4, 0x7f, RZ, 0xc0, !PT ;  /* 0x0000007f04047812 */ /* 0x020fc800078ec0ff */
[----:B------:R-:W-:-:S13]  /*275a0*/  ISETP.NE.AND P0, PT, R4, RZ, PT ;  /* 0x000000ff0400720c */ /* 0x000fda0003f05270 */
[----:B--2---:R-:W-:-:S04]  /*275b0*/  @!P0 IMAD.MOV.U32 R2, RZ, RZ, 0xa800 ;  /* 0x0000a800ff028424 */ /* 0x004fc800078e00ff */
[----:B------:R4:W-:Y:S02]  /*275c0*/  @!P0 SYNCS.ARRIVE.TRANS64 RZ, [R0+URZ+0x36850], R2 ;  /* 0x0368500200ff89a7 */ /* 0x0009e4000800003f */
[----:B----4-:R-:W-:-:S04]  /*275d0*/  PRMT R2, R3, 0x9910, RZ ;  /* 0x0000991003027816 */ /* 0x010fc800000000ff */
[----:B------:R-:W-:-:S13]  /*275e0*/  ISETP.NE.AND P0, PT, R2, 0x2, PT ;  /* 0x000000020200780c */ /* 0x000fda0003f05270 */
[----:B------:R-:W-:Y:S05]  /*275f0*/  @P0 BRA `(.L_x_3997) ;  /* 0x0000000000040947 */ /* 0x000fea0003800000 */
[----:B------:R-:W-:Y:S01]  /*27600*/  BPT.TRAP 0x1 ;  /* 0x000000040000795c */ /* 0x000fe20000300000 */
.L_x_3997:
[----:B------:R-:W2:Y:S01]  /*27610*/  LDL R2, [R1+0x10] ;  /* 0x0000100001027983 */ /* 0x000ea20000100800 */
[----:B------:R-:W-:Y:S01]  /*27620*/  BSSY B1, `(.L_x_3998) ;  /* 0x0000004000017945 */ /* 0x000fe20003800000 */
[----:B--2---:R-:W-:-:S13]  /*27630*/  LOP3.LUT P0, RZ, R2, 0x8, RZ, 0xc0, !PT ;  /* 0x0000000802ff7812 */ /* 0x004fda000780c0ff */
[----:B------:R-:W-:Y:S05]  /*27640*/  @P0 BRA `(.L_x_3999) ;  /* 0x0000000000040947 */ /* 0x000fea0003800000 */
[----:B------:R-:W-:Y:S01]  /*27650*/  BPT.TRAP 0x1 ;  /* 0x000000040000795c */ /* 0x000fe20000300000 */
.L_x_3999:
[----:B------:R-:W-:Y:S05]  /*27660*/  BSYNC B1 ;  /* 0x0000000000017941 */ /* 0x000fea0003800000 */
.L_x_3998:
        /* <DEDUP_REMOVED lines=12> */
.L_x_4000:
        /* <DEDUP_REMOVED lines=15> */
.L_x_4001:
        /* <DEDUP_REMOVED lines=15> */
.L_x_4002:
        /* <DEDUP_REMOVED lines=10> */
.L_x_3994:
[----:B------:R-:W-:Y:S05]  /*279b0*/  BSYNC B0 ;  /* 0x0000000000007941 */ /* 0x000fea0003800000 */
.L_x_3993:
[----:B------:R-:W2:Y:S01]  /*279c0*/  LDL.LU R4, [R1+0x18] ;  /* 0x0000180001047983 */ /* 0x000ea20000300800 */
[----:B------:R-:W-:-:S05]  /*279d0*/  VIADD R19, R19, 0x1 ;  /* 0x0000000113137836 */ /* 0x000fca0000000000 */
[----:B------:R-:W-:-:S04]  /*279e0*/  ISETP.NE.AND P0, PT, R19, 0x2, PT ;  /* 0x000000021300780c */ /* 0x000fc80003f05270 */
[----:B------:R-:W-:Y:S02]  /*279f0*/  SEL R0, RZ, 0x1, P0 ;  /* 0x00000001ff007807 */ /* 0x000fe40000000000 */
[----:B------:R-:W-:Y:S02]  /*27a00*/  SEL R19, R19, RZ, P0 ;  /* 0x000000ff13137207 */ /* 0x000fe40000000000 */
[----:B--2---:R-:W-:-:S05]  /*27a10*/  LOP3.LUT R4, R4, R0, RZ, 0x3c, !PT ;  /* 0x0000000004047212 */ /* 0x004fca00078e3cff */
[----:B------:R2:W-:Y:S02]  /*27a20*/  STL [R1+0x18], R4 ;  /* 0x0000180401007387 */ /* 0x0005e40000100800 */
.L_x_3912:
[----:B------:R-:W-:Y:S05]  /*27a30*/  BSYNC B7 ;  /* 0x0000000000077941 */ /* 0x000fea0003800000 */
.L_x_3910:
[----:B------:R-:W5:Y:S02]  /*27a40*/  LDL R9, [R1+0x10] ;  /* 0x0000100001097983 */ /* 0x000f640000100800 */
[----:B-----5:R-:W-:-:S13]  /*27a50*/  LOP3.LUT P0, RZ, R9, 0x10, RZ, 0xc0, !PT ;  /* 0x0000001009ff7812 */ /* 0x020fda000780c0ff */
[----:B------:R-:W-:Y:S05]  /*27a60*/  @!P0 BRA `(.L_x_4003) ;  /* 0x00000000002c8947 */ /* 0x000fea0003800000 */
[----:B------:R-:W-:Y:S05]  /*27a70*/  WARPSYNC.ALL ;  /* 0x0000000000007948 */ /* 0x000fea0003800000 */
[----:B------:R-:W5:Y:S08]  /*27a80*/  S2UR UR5, SR_CgaCtaId ;  /* 0x00000000000579c3 */ /* 0x000f700000008800 */
[----:B------:R-:W-:Y:S06]  /*27a90*/  BAR.SYNC.DEFER_BLOCKING 0x5, 0x180 ;  /* 0x0146000000007b1d */ /* 0x000fec0000010000 */
[----:B------:R-:W-:-:S02]  /*27aa0*/  UMOV UR4, 0x400 ;  /* 0x0000040000047882 */ /* 0x000fc40000000000 */
[----:B-----5:R-:W-:-:S06]  /*27ab0*/  ULEA UR4, UR5, UR4, 0x18 ;  /* 0x0000000405047291 */ /* 0x020fcc000f8ec03f */
[----:B------:R-:W-:-:S05]  /*27ac0*/  IMAD.U32 R18, RZ, RZ, UR4 ;  /* 0x00000004ff127e24 */ /* 0x000fca000f8e00ff */
[----:B-123--:R-:W1:Y:S04]  /*27ad0*/  LDS.128 R4, [R18+0x368d0] ;  /* 0x0368d00012047984 */ /* 0x00ee680000000c00 */
[----:B-1----:R1:W-:Y:S04]  /*27ae0*/  STL.64 [R1], R4 ;  /* 0x0000000401007387 */ /* 0x0023e80000100a00 */
[----:B------:R1:W-:Y:S01]  /*27af0*/  STL.64 [R1+0x8], R6 ;  /* 0x0000080601007387 */ /* 0x0003e20000100a00 */
[----:B------:R-:W-:Y:S06]  /*27b00*/  BAR.ARV 0x4, 0x180 ;  /* 0x0106000000007b1d */ /* 0x000fec0000002000 */
[----:B------:R-:W-:Y:S05]  /*27b10*/  BRA `(.L_x_4004) ;  /* 0x0000000c001c7947 */ /* 0x000fea0003800000 */
.L_x_4003:
[----:B------:R-:W5:Y:S01]  /*27b20*/  LDL R17, [R1+0x2c] ;  /* 0x00002c0001117983 */ /* 0x000f620000100800 */
[----:B------:R-:W-:Y:S01]  /*27b30*/  UMOV UR4, 0xffffffff ;  /* 0xffffffff00047882 */ /* 0x000fe20000000000 */
[----:B-----5:R-:W-:Y:S02]  /*27b40*/  ISETP.NE.AND P5, PT, R17, 0x1f, PT ;  /* 0x0000001f1100780c */ /* 0x020fe40003fa5270 */
[----:B------:R-:W-:Y:S11]  /*27b50*/  BRA.DIV UR4, `(.L_x_4005) ;  /* 0x0000002a04607947 */ /* 0x000ff6000b800000 */
[----:B------:R-:W4:Y:S01]  /*27b60*/  LDL R3, [R1+0xc] ;  /* 0x00000c0001037983 */ /* 0x000f220000100800 */
[----:B------:R-:W-:-:S03]  /*27b70*/  ULDC UR4, c[0x0][0xc3c] ;  /* 0x00030f0000047ab9 */ /* 0x000fc60000000800 */
[----:B------:R-:W5:Y:S01]  /*27b80*/  LDL.LU R2, [R1] ;  /* 0x0000000001027983 */ /* 0x000f620000300800 */
[----:B------:R-:W-:Y:S01]  /*27b90*/  LOP3.LUT P4, RZ, R9, 0x1, RZ, 0xc0, !PT ;  /* 0x0000000109ff7812 */ /* 0x000fe2000788c0ff */
[----:B----4-:R-:W-:Y:S02]  /*27ba0*/  IMAD.IADD R0, R3, 0x1, R17 ;  /* 0x0000000103007824 */ /* 0x010fe400078e0211 */
[----:B-----5:R-:W-:-:S03]  /*27bb0*/  IMAD.MOV.U32 R9, RZ, RZ, R2 ;  /* 0x000000ffff097224 */ /* 0x020fc600078e0002 */
[----:B------:R-:W-:-:S13]  /*27bc0*/  ISETP.GE.OR P0, PT, R0, UR4, !P5 ;  /* 0x0000000400007c0c */ /* 0x000fda000ef06670 */
[----:B------:R-:W4:Y:S08]  /*27bd0*/  @!P0 LDC.64 R2, c[0x0][0xc80] ;  /* 0x00032000ff028b82 */ /* 0x000f300000000a00 */
[----:B-1-3--:R-:W1:Y:S01]  /*27be0*/  @!P0 LDC.64 R6, c[0x0][0xc78] ;  /* 0x00031e00ff068b82 */ /* 0x00ae620000000a00 */
[----:B----4-:R-:W-:-:S05]  /*27bf0*/  @!P0 IMAD.WIDE R2, R0, 0x4, R2 ;  /* 0x0000000400028825 */ /* 0x010fca00078e0202 */
        /* <DEDUP_REMOVED lines=9> */
[----:B0-----:R-:W-:Y:S02]  /*27c90*/  IMAD.MOV.U32 R10, RZ, RZ, RZ ;  /* 0x000000ffff0a7224 */ /* 0x001fe400078e00ff */
        /* <DEDUP_REMOVED lines=21> */
.L_x_4094:
[----:B------:R-:W-:Y:S02]  /*27df0*/  ULDC UR4, c[0x0][0xc38] ;  /* 0x00030e0000047ab9 */ /* 0x000fe40000000800 */
[----:B------:R-:W-:-:S04]  /*27e00*/  IMAD.U32 R2, RZ, RZ, UR4 ;  /* 0x00000004ff027e24 */ /* 0x000fc8000f8e00ff */
[----:B-1----:R-:W-:-:S04]  /*27e10*/  IMAD R16, R16, R2, RZ ;  /* 0x0000000210107224 */ /* 0x002fc800078e02ff */
[----:B------:R-:W-:-:S05]  /*27e20*/  IMAD.IADD R0, R0, 0x1, R16 ;  /* 0x0000000100007824 */ /* 0x000fca00078e0210 */
[----:B------:R-:W-:-:S13]  /*27e30*/  ISETP.GT.AND P4, PT, R0, R5, PT ;  /* 0x000000050000720c */ /* 0x000fda0003f84270 */
[----:B------:R-:W-:Y:S05]  /*27e40*/  @P4 BRA `(.L_x_4006) ;  /* 0x0000000000b04947 */ /* 0x000fea0003800000 */
.L_x_4009:
[----:B------:R-:W2:Y:S01]  /*27e50*/  LDL.LU R3, [R1+0xc] ;  /* 0x00000c0001037983 */ /* 0x000ea20000300800 */
[----:B------:R-:W1:Y:S01]  /*27e60*/  LDC R2, c[0x0][0xc3c] ;  /* 0x00030f00ff027b82 */ /* 0x000e620000000800 */
[----:B--2---:R-:W-:-:S05]  /*27e70*/  VIADD R3, R3, 0x1f ;  /* 0x0000001f03037836 */ /* 0x004fca0000000000 */
[----:B-1----:R-:W-:-:S13]  /*27e80*/  ISETP.GE.AND P4, PT, R3, R2, PT ;  /* 0x000000020300720c */ /* 0x002fda0003f86270 */
[----:B------:R-:W-:Y:S05]  /*27e90*/  @P4 BRA `(.L_x_4007) ;  /* 0x0000000400d84947 */ /* 0x000fea0003800000 */
[----:B------:R-:W2:Y:S04]  /*27ea0*/  LDL R4, [R1+0x2c] ;  /* 0x00002c0001047983 */ /* 0x000ea80000100800 */
        /* <DEDUP_REMOVED lines=32> */
.L_x_4102:
[----:B------:R-:W-:Y:S02]  /*280b0*/  ULDC UR4, c[0x0][0xc38] ;  /* 0x00030e0000047ab9 */ /* 0x000fe40000000800 */
[----:B------:R-:W-:-:S04]  /*280c0*/  IMAD.U32 R2, RZ, RZ, UR4 ;  /* 0x00000004ff027e24 */ /* 0x000fc8000f8e00ff */
[----:B-1----:R-:W-:-:S04]  /*280d0*/  IMAD R16, R16, R2, RZ ;  /* 0x0000000210107224 */ /* 0x002fc800078e02ff */
[----:B------:R-:W-:-:S05]  /*280e0*/  IMAD.IADD R0, R16, 0x1, R0 ;  /* 0x0000000110007824 */ /* 0x000fca00078e0200 */
[----:B------:R-:W-:-:S13]  /*280f0*/  ISETP.GT.AND P4, PT, R0, R5, PT ;  /* 0x000000050000720c */ /* 0x000fda0003f84270 */
[----:B------:R-:W-:Y:S05]  /*28100*/  @!P4 BRA `(.L_x_4009) ;  /* 0xfffffffc0050c947 */ /* 0x000fea000383ffff */
.L_x_4006:
        /* <DEDUP_REMOVED lines=9> */
.L_x_4107:
[----:B------:R-:W-:-:S13]  /*281a0*/  ISETP.NE.AND P0, PT, R3, RZ, PT ;  /* 0x000000ff0300720c */ /* 0x000fda0003f05270 */
[----:B------:R-:W-:Y:S05]  /*281b0*/  @!P0 BRA `(.L_x_4011) ;  /* 0x0000000000148947 */ /* 0x000fea0003800000 */
[----:B------:R-:W-:Y:S01]  /*281c0*/  UMOV UR4, 0xffffffff ;  /* 0xffffffff00047882 */ /* 0x000fe20000000000 */
[----:B------:R-:W-:Y:S02]  /*281d0*/  VIADD R12, R0, 0xffffffff ;  /* 0xffffffff000c7836 */ /* 0x000fe40000000000 */
[----:B------:R-:W-:Y:S05]  /*281e0*/  BRA.DIV UR4, `(.L_x_4012) ;  /* 0x0000002e04547947 */ /* 0x000fea000b800000 */
[----:B0-----:R0:W4:Y:S02]  /*281f0*/  SHFL.IDX PT, R7, R7, R12, 0x1f ;  /* 0x00001f0c07077589 */ /* 0x00112400000e0000 */
.L_x_4110:
[----:B----4-:R-:W-:-:S07]  /*28200*/  IMAD.MOV.U32 R10, RZ, RZ, R7 ;  /* 0x000000ffff0a7224 */ /* 0x010fce00078e0007 */
.L_x_4011:
        /* <DEDUP_REMOVED lines=63> */
.L_x_4007:
        /* <DEDUP_REMOVED lines=10> */
.L_x_4013:
        /* <DEDUP_REMOVED lines=15> */
.L_x_4004:
[----:B----4-:R-:W2:Y:S01]  /*28790*/  LDL R0, [R1+0xc] ;  /* 0x00000c0001007983 */ /* 0x010ea20000100800 */
[----:B------:R-:W-:Y:S02]  /*287a0*/  ULDC UR4, c[0x0][0xc3c] ;  /* 0x00030f0000047ab9 */ /* 0x000fe40000000800 */
[----:B--2---:R-:W-:-:S13]  /*287b0*/  ISETP.GE.AND P0, PT, R0, UR4, PT ;  /* 0x0000000400007c0c */ /* 0x004fda000bf06270 */
[----:B------:R-:W-:Y:S05]  /*287c0*/  @!P0 BRA `(.L_x_4014) ;  /* 0xffffff8c00008947 */ /* 0x000fea000383ffff */
[----:B------:R-:W-:Y:S05]  /*287d0*/  BSYNC B8 ;  /* 0x0000000000087941 */ /* 0x000fea0003800000 */
.L_x_3862:
        /* <DEDUP_REMOVED lines=12> */
.L_x_4111:
[----:B------:R-:W-:Y:S05]  /*288a0*/  BSYNC B0 ;  /* 0x0000000000007941 */ /* 0x000fea0003800000 */
.L_x_4015:
[----:B------:R-:W-:-:S03]  /*288b0*/  UMOV UR4, 0xffffffff ;  /* 0xffffffff00047882 */ /* 0x000fc60000000000 */
[----:B------:R-:W-:Y:S05]  /*288c0*/  BRA.DIV UR4, `(.L_x_4017) ;  /* 0x0000002604d87947 */ /* 0x000fea000b800000 */
[----:B------:R-:W1:Y:S02]  /*288d0*/  S2R R2, SR_TID.X ;  /* 0x0000000000027919 */ /* 0x000e640000002100 */
[----:B-1----:R-:W-:-:S04]  /*288e0*/  SHF.R.U32.HI R2, RZ, 0x5, R2 ;  /* 0x00000005ff027819 */ /* 0x002fc80000011602 */
[----:B------:R-:W-:-:S05]  /*288f0*/  LOP3.LUT R2, R2, 0x3, RZ, 0xc0, !PT ;  /* 0x0000000302027812 */ /* 0x000fca00078ec0ff */
[----:B------:R1:W2:Y:S02]  /*28900*/  SHFL.IDX PT, R14, R2, RZ, 0x1f ;  /* 0x00001fff020e7589 */ /* 0x0002a400000e0000 */
.L_x_4114:
[----:B--2---:R-:W-:-:S13]  /*28910*/  ISETP.NE.AND P0, PT, R14, RZ, PT ;  /* 0x000000ff0e00720c */ /* 0x004fda0003f05270 */
[----:B------:R-:W-:Y:S05]  /*28920*/  @P0 BRA `(.L_x_3642) ;  /* 0x00000000008c0947 */ /* 0x000fea0003800000 */
[----:B------:R-:W-:-:S03]  /*28930*/  UMOV UR4, 0xffffffff ;  /* 0xffffffff00047882 */ /* 0x000fc60000000000 */
[----:B------:R-:W-:Y:S05]  /*28940*/  BRA.DIV UR4, `(.L_x_4018) ;  /* 0x0000002604ec7947 */ /* 0x000fea000b800000 */
[----:B------:R-:W-:-:S13]  /*28950*/  ELECT P6, URZ, PT ;  /* 0x00000000003f782f */ /* 0x000fda00038c0000 */
.L_x_4117:
[----:B------:R-:W-:Y:S05]  /*28960*/  @!P6 BRA `(.L_x_3642) ;  /* 0x00000000007ce947 */ /* 0x000fea0003800000 */
[----:B-1----:R-:W2:Y:S02]  /*28970*/  LDL.LU R2, [R1+0x5c] ;  /* 0x00005c0001027983 */ /* 0x002ea40000300800 */
[----:B--2---:R-:W-:-:S04]  /*28980*/  LOP3.LUT R2, R2, 0x2, RZ, 0xfc, !PT ;  /* 0x0000000202027812 */ /* 0x004fc800078efcff */
[----:B------:R-:W-:-:S13]  /*28990*/  ISETP.NE.AND P2, PT, R2, 0x3, PT ;  /* 0x000000030200780c */ /* 0x000fda0003f45270 */
[----:B------:R-:W-:Y:S05]  /*289a0*/  @!P2 BRA `(.L_x_4019) ;  /* 0x000000000004a947 */ /* 0x000fea0003800000 */
[----:B------:R-:W-:Y:S01]  /*289b0*/  BPT.TRAP 0x1 ;  /* 0x000000040000795c */ /* 0x000fe20000300000 */
.L_x_4019:
        /* <DEDUP_REMOVED lines=13> */
.L_x_4118:
[----:B------:R-:W1:Y:S02]  /*28a90*/  SYNCS.PHASECHK.TRANS64.TRYWAIT P0, [R7+URZ], R2 ;  /* 0x00000002070075a7 */ /* 0x000e64000800017f */
[----:B-1----:R-:W-:Y:S05]  /*28aa0*/  @!P0 BRA `(.L_x_4021) ;  /* 0x0000002400c88947 */ /* 0x002fea0003800000 */
.L_x_4119:
[----:B------:R-:W-:Y:S05]  /*28ab0*/  @!P2 BRA `(.L_x_4022) ;  /* 0x000000000004a947 */ /* 0x000fea0003800000 */
[----:B------:R-:W-:Y:S01]  /*28ac0*/  BPT.TRAP 0x1 ;  /* 0x000000040000795c */ /* 0x000fe20000300000 */
.L_x_4022:
[----:B------:R-:W-:-:S04]  /*28ad0*/  VIADD R0, R0, 0x36860 ;  /* 0x0003686000007836 */ /* 0x000fc80000000000 */
[----:B------:R-:W-:-:S04]  /*28ae0*/  IMAD R4, R19, 0x8, R0 ;  /* 0x0000000813047824 */ /* 0x000fc800078e0200 */
[----:B------:R-:W2:Y:S02]  /*28af0*/  SYNCS.PHASECHK.TRANS64.TRYWAIT P0, [R4+URZ], R5 ;  /* 0x00000005040075a7 */ /* 0x000ea4000800017f */
[----:B--2---:R-:W-:Y:S05]  /*28b00*/  @!P0 BRA `(.L_x_4023) ;  /* 0x0000002400c48947 */ /* 0x004fea0003800000 */
.L_x_4120:
[----:B------:R-:W-:-:S07]  /*28b10*/  IMAD R3, R3, 0x8, R0 ;  /* 0x0000000803037824 */ /* 0x000fce00078e0200 */
.L_x_4024:
[----:B---3--:R3:W4:Y:S02]  /*28b20*/  SYNCS.PHASECHK.TRANS64.TRYWAIT P0, [R3+URZ], R2 ;  /* 0x00000002030075a7 */ /* 0x008724000800017f */
[----:B----4-:R-:W-:Y:S05]  /*28b30*/  @!P0 NANOSLEEP.SYNCS 0x989680 ;  /* 0x009896800000895d */ /* 0x010fea0003900000 */
[----:B------:R-:W4:Y:S02]  /*28b40*/  @!P0 SYNCS.PHASECHK.TRANS64 P0, [R3+URZ], R2 ;  /* 0x00000002030085a7 */ /* 0x000f24000800007f */
[----:B----4-:R-:W-:Y:S05]  /*28b50*/  @!P0 BRA `(.L_x_4024) ;  /* 0xfffffffc00f08947 */ /* 0x010fea000383ffff */
.L_x_3642:
[----:B------:R-:W-:Y:S05]  /*28b60*/  BSYNC B9 ;  /* 0x0000000000097941 */ /* 0x000fea0003800000 */
.L_x_3639:
[----:B------:R-:W-:Y:S05]  /*28b70*/  EXIT ;  /* 0x000000000000794d */ /* 0x000fea0003800000 */
.L_x_3662:
[----:B0-----:R0:W1:Y:S02]  /*28b80*/  SYNCS.PHASECHK.TRANS64.TRYWAIT P5, [R97+URZ+0x36890], R98 ;  /* 0x03689062610075a7 */ /* 0x00106400080a017f */
[----:B-1----:R-:W-:Y:S05]  /*28b90*/  @!P5 NANOSLEEP.SYNCS 0x989680 ;  /* 0x009896800000d95d */ /* 0x002fea0003900000 */
[----:B------:R-:W1:Y:S02]  /*28ba0*/  @!P5 SYNCS.PHASECHK.TRANS64 P5, [R97+URZ+0x36890], R98 ;  /* 0x036890626100d5a7 */ /* 0x000e6400080a007f */
[----:B-1----:R-:W-:Y:S05]  /*28bb0*/  @!P5 BRA `(.L_x_3662) ;  /* 0xfffffffc00f0d947 */ /* 0x002fea000383ffff */
[----:B------:R-:W-:Y:S05]  /*28bc0*/  BRA `(.L_x_4025) ;  /* 0xfffffdac00687947 */ /* 0x000fea000383ffff */
.L_x_3716:
[----:B-1----:R1:W2:Y:S02]  /*28bd0*/  SYNCS.PHASECHK.TRANS64.TRYWAIT P5, [R97+URZ+0x36890], R98 ;  /* 0x03689062610075a7 */ /* 0x0022a400080a017f */
[----:B--2---:R-:W-:Y:S05]  /*28be0*/  @!P5 NANOSLEEP.SYNCS 0x989680 ;  /* 0x009896800000d95d */ /* 0x004fea0003900000 */
[----:B------:R-:W2:Y:S02]  /*28bf0*/  @!P5 SYNCS.PHASECHK.TRANS64 P5, [R97+URZ+0x36890], R98 ;  /* 0x036890626100d5a7 */ /* 0x000ea400080a007f */
[----:B--2---:R-:W-:Y:S05]  /*28c00*/  @!P5 BRA `(.L_x_3716) ;  /* 0xfffffffc00f0d947 */ /* 0x004fea000383ffff */
[----:B------:R-:W-:Y:S05]  /*28c10*/  BRA `(.L_x_4026) ;  /* 0xfffffde000b47947 */ /* 0x000fea000383ffff */
.L_x_3741:
[----:B-1----:R1:W2:Y:S02]  /*28c20*/  SYNCS.PHASECHK.TRANS64.TRYWAIT P3, [R97+URZ+0x36890], R98 ;  /* 0x03689062610075a7 */ /* 0x0022a4000806017f */
[----:B--2---:R-:W-:Y:S05]  /*28c30*/  @!P3 NANOSLEEP.SYNCS 0x989680 ;  /* 0x009896800000b95d */ /* 0x004fea0003900000 */
[----:B------:R-:W2:Y:S02]  /*28c40*/  @!P3 SYNCS.PHASECHK.TRANS64 P3, [R97+URZ+0x36890], R98 ;  /* 0x036890626100b5a7 */ /* 0x000ea4000806007f */
[----:B--2---:R-:W-:Y:S05]  /*28c50*/  @!P3 BRA `(.L_x_3741) ;  /* 0xfffffffc00f0b947 */ /* 0x004fea000383ffff */
[----:B------:R-:W-:Y:S05]  /*28c60*/  BRA `(.L_x_4027) ;  /* 0xfffffe1400607947 */ /* 0x000fea000383ffff */
.L_x_3747:
[----:B-1----:R1:W2:Y:S02]  /*28c70*/  SYNCS.PHASECHK.TRANS64.TRYWAIT P2, [R97+URZ+0x368b0], R98 ;  /* 0x0368b062610075a7 */ /* 0x0022a4000804017f */
[----:B--2---:R-:W-:Y:S05]  /*28c80*/  @!P2 NANOSLEEP.SYNCS 0x989680 ;  /* 0x009896800000a95d */ /* 0x004fea0003900000 */
[----:B------:R-:W2:Y:S02]  /*28c90*/  @!P2 SYNCS.PHASECHK.TRANS64 P2, [R97+URZ+0x368b0], R98 ;  /* 0x0368b0626100a5a7 */ /* 0x000ea4000804007f */
[----:B--2---:R-:W-:Y:S05]  /*28ca0*/  @!P2 BRA `(.L_x_3747) ;  /* 0xfffffffc00f0a947 */ /* 0x004fea000383ffff */
[----:B------:R-:W-:Y:S05]  /*28cb0*/  BRA `(.L_x_4028) ;  /* 0xfffffe18007c7947 */ /* 0x000fea000383ffff */
.L_x_3767:
        /* <DEDUP_REMOVED lines=8> */
.L_x_4030:
[----:B------:R-:W-:Y:S05]  /*28d40*/  BSYNC B1 ;  /* 0x0000000000017941 */ /* 0x000fea0003800000 */
.L_x_4029:
        /* <DEDUP_REMOVED lines=8> */
.L_x_4031:
[----:B------:R-:W-:Y:S02]  /*28dd0*/  IMAD.MOV.U32 R13, RZ, RZ, R27 ;  /* 0x000000ffff0d7224 */ /* 0x000fe400078e001b */
[----:B------:R-:W-:-:S07]  /*28de0*/  IMAD.MOV.U32 R0, RZ, RZ, R14 ;  /* 0x000000ffff007224 */ /* 0x000fce00078e000e */
[----:B------:R-:W-:Y:S05]  /*28df0*/  WARPSYNC.COLLECTIVE R15, `(.L_x_4032) ;  /* 0x000000000f087348 */ /* 0x000fea0003c00000 */
[----:B------:R0:W1:Y:S02]  /*28e00*/  SHFL.IDX P6, R14, R13, R12, R11 ;  /* 0x0000000c0d0e7389 */ /* 0x00006400000c000b */
[----:B01----:R-:W-:Y:S01]  /*28e10*/  ENDCOLLECTIVE ;  /* 0x000000000000791b */ /* 0x003fe20003800000 */
.L_x_4032:
[----:B------:R-:W-:Y:S02]  /*28e20*/  IMAD.MOV.U32 R13, RZ, RZ, R26 ;  /* 0x000000ffff0d7224 */ /* 0x000fe400078e001a */
[----:B------:R-:W-:-:S07]  /*28e30*/  IMAD.MOV.U32 R5, RZ, RZ, R14 ;  /* 0x000000ffff057224 */ /* 0x000fce00078e000e */
[----:B------:R-:W-:Y:S05]  /*28e40*/  WARPSYNC.COLLECTIVE R15, `(.L_x_4033) ;  /* 0x000000000f087348 */ /* 0x000fea0003c00000 */
[----:B------:R0:W1:Y:S02]  /*28e50*/  SHFL.IDX P6, R14, R13, R12, R11 ;  /* 0x0000000c0d0e7389 */ /* 0x00006400000c000b */
[----:B01----:R-:W-:Y:S01]  /*28e60*/  ENDCOLLECTIVE ;  /* 0x000000000000791b */ /* 0x003fe20003800000 */
.L_x_4033:
[----:B------:R-:W-:Y:S05]  /*28e70*/  BRA `(.L_x_4034) ;  /* 0xfffffe2800807947 */ /* 0x000fea000383ffff */
.L_x_3771:
[----:B0-----:R0:W1:Y:S02]  /*28e80*/  SYNCS.PHASECHK.TRANS64.TRYWAIT P0, [R16+URZ+0x36800], R5 ;  /* 0x03680005100075a7 */ /* 0x001064000800017f */
[----:B-1----:R-:W-:Y:S05]  /*28e90*/  @!P0 NANOSLEEP.SYNCS 0x989680 ;  /* 0x009896800000895d */ /* 0x002fea0003900000 */
[----:B------:R-:W1:Y:S02]  /*28ea0*/  @!P0 SYNCS.PHASECHK.TRANS64 P0, [R16+URZ+0x36800], R5 ;  /* 0x03680005100085a7 */ /* 0x000e64000800007f */
[----:B-1----:R-:W-:Y:S05]  /*28eb0*/  @!P0 BRA `(.L_x_3771) ;  /* 0xfffffffc00f08947 */ /* 0x002fea000383ffff */
[----:B------:R-:W-:Y:S05]  /*28ec0*/  BRA `(.L_x_4035) ;  /* 0xfffffe3400407947 */ /* 0x000fea000383ffff */
.L_x_3795:
        /* <DEDUP_REMOVED lines=8> */
.L_x_4037:
[----:B------:R-:W-:Y:S05]  /*28f50*/  BSYNC B1 ;  /* 0x0000000000017941 */ /* 0x000fea0003800000 */
.L_x_4036:
        /* <DEDUP_REMOVED lines=8> */
.L_x_4038:
[----:B------:R-:W-:Y:S02]  /*28fe0*/  IMAD.MOV.U32 R21, RZ, RZ, R3 ;  /* 0x000000ffff157224 */ /* 0x000fe400078e0003 */
[----:B------:R-:W-:Y:S02]  /*28ff0*/  IMAD.MOV.U32 R13, RZ, RZ, R27 ;  /* 0x000000ffff0d7224 */ /* 0x000fe400078e001b */
[----:B------:R-:W-:-:S07]  /*29000*/  IMAD.MOV.U32 R0, RZ, RZ, R14 ;  /* 0x000000ffff007224 */ /* 0x000fce00078e000e */
[----:B------:R-:W-:Y:S05]  /*29010*/  WARPSYNC.COLLECTIVE R15, `(.L_x_4039) ;  /* 0x000000000f087348 */ /* 0x000fea0003c00000 */
[----:B------:R0:W1:Y:S02]  /*29020*/  SHFL.IDX P6, R14, R13, R12, R11 ;  /* 0x0000000c0d0e7389 */ /* 0x00006400000c000b */
[----:B01----:R-:W-:Y:S01]  /*29030*/  ENDCOLLECTIVE ;  /* 0x000000000000791b */ /* 0x003fe20003800000 */
.L_x_4039:
[----:B------:R-:W-:Y:S02]  /*29040*/  IMAD.MOV.U32 R20, RZ, RZ, R0 ;  /* 0x000000ffff147224 */ /* 0x000fe400078e0000 */
[----:B------:R-:W-:Y:S02]  /*29050*/  IMAD.MOV.U32 R13, RZ, RZ, R26 ;  /* 0x000000ffff0d7224 */ /* 0x000fe400078e001a */
[----:B------:R-:W-:-:S07]  /*29060*/  IMAD.MOV.U32 R5, RZ, RZ, R14 ;  /* 0x000000ffff057224 */ /* 0x000fce00078e000e */
[----:B------:R-:W-:Y:S05]  /*29070*/  WARPSYNC.COLLECTIVE R15, `(.L_x_4040) ;  /* 0x000000000f087348 */ /* 0x000fea0003c00000 */
[----:B------:R0:W1:Y:S02]  /*29080*/  SHFL.IDX P6, R14, R13, R12, R11 ;  /* 0x0000000c0d0e7389 */ /* 0x00006400000c000b */
[----:B01----:R-:W-:Y:S01]  /*29090*/  ENDCOLLECTIVE ;  /* 0x000000000000791b */ /* 0x003fe20003800000 */
.L_x_4040:
[----:B------:R-:W-:Y:S05]  /*290a0*/  BRA `(.L_x_4041) ;  /* 0xfffffe5000ec7947 */ /* 0x000fea000383ffff */
.L_x_3799:
[----:B0-----:R0:W1:Y:S02]  /*290b0*/  SYNCS.PHASECHK.TRANS64.TRYWAIT P0, [R16+URZ+0x36800], R5 ;  /* 0x03680005100075a7 */ /* 0x001064000800017f */
[----:B-1----:R-:W-:Y:S05]  /*290c0*/  @!P0 NANOSLEEP.SYNCS 0x989680 ;  /* 0x009896800000895d */ /* 0x002fea0003900000 */
[----:B------:R-:W1:Y:S02]  /*290d0*/  @!P0 SYNCS.PHASECHK.TRANS64 P0, [R16+URZ+0x36800], R5 ;  /* 0x03680005100085a7 */ /* 0x000e64000800007f */
[----:B-1----:R-:W-:Y:S05]  /*290e0*/  @!P0 BRA `(.L_x_3799) ;  /* 0xfffffffc00f08947 */ /* 0x002fea000383ffff */
[----:B------:R-:W-:Y:S05]  /*290f0*/  BRA `(.L_x_4042) ;  /* 0xfffffe5c00007947 */ /* 0x000fea000383ffff */
.L_x_3813:
[----:B-1----:R1:W2:Y:S02]  /*29100*/  SYNCS.PHASECHK.TRANS64.TRYWAIT P2, [R10+URZ+0x36830], R3 ;  /* 0x036830030a0075a7 */ /* 0x0022a4000804017f */
[----:B--2---:R-:W-:Y:S05]  /*29110*/  @!P2 NANOSLEEP.SYNCS 0x989680 ;  /* 0x009896800000a95d */ /* 0x004fea0003900000 */
[----:B------:R-:W2:Y:S02]  /*29120*/  @!P2 SYNCS.PHASECHK.TRANS64 P2, [R10+URZ+0x36830], R3 ;  /* 0x036830030a00a5a7 */ /* 0x000ea4000804007f */
[----:B--2---:R-:W-:Y:S05]  /*29130*/  @!P2 BRA `(.L_x_3813) ;  /* 0xfffffffc00f0a947 */ /* 0x004fea000383ffff */
[----:B------:R-:W-:Y:S05]  /*29140*/  BRA `(.L_x_3812) ;  /* 0xfffffe8000d47947 */ /* 0x000fea000383ffff */
.L_x_3820:
[----:B-1----:R1:W2:Y:S02]  /*29150*/  SYNCS.PHASECHK.TRANS64.TRYWAIT P2, [R11+URZ+0x36830], R4 ;  /* 0x036830040b0075a7 */ /* 0x0022a4000804017f */
[----:B--2---:R-:W-:Y:S05]  /*29160*/  @!P2 NANOSLEEP.SYNCS 0x989680 ;  /* 0x009896800000a95d */ /* 0x004fea0003900000 */
[----:B------:R-:W2:Y:S02]  /*29170*/  @!P2 SYNCS.PHASECHK.TRANS64 P2, [R11+URZ+0x36830], R4 ;  /* 0x036830040b00a5a7 */ /* 0x000ea4000804007f */
[----:B--2---:R-:W-:Y:S05]  /*29180*/  @!P2 BRA `(.L_x_3820) ;  /* 0xfffffffc00f0a947 */ /* 0x004fea000383ffff */
[----:B------:R-:W-:Y:S05]  /*29190*/  BRA `(.L_x_3819) ;  /* 0xfffffed800047947 */ /* 0x000fea000383ffff */
.L_x_3825:
[----:B-1----:R1:W2:Y:S02]  /*291a0*/  SYNCS.PHASECHK.TRANS64.TRYWAIT P2, [R9+URZ+0x36850], R0 ;  /* 0x03685000090075a7 */ /* 0x0022a4000804017f */
[----:B--2---:R-:W-:Y:S05]  /*291b0*/  @!P2 NANOSLEEP.SYNCS 0x989680 ;  /* 0x009896800000a95d */ /* 0x004fea0003900000 */
[----:B------:R-:W2:Y:S02]  /*291c0*/  @!P2 SYNCS.PHASECHK.TRANS64 P2, [R9+URZ+0x36850], R0 ;  /* 0x036850000900a5a7 */ /* 0x000ea4000804007f */
[----:B--2---:R-:W-:Y:S05]  /*291d0*/  @!P2 BRA `(.L_x_3825) ;  /* 0xfffffffc00f0a947 */ /* 0x004fea000383ffff */
[----:B------:R-:W-:Y:S05]  /*291e0*/  BRA `(.L_x_3824) ;  /* 0xffffff0c00ac7947 */ /* 0x000fea000383ffff */
.L_x_3831:
[----:B-1----:R1:W2:Y:S02]  /*291f0*/  SYNCS.PHASECHK.TRANS64.TRYWAIT P0, [R6+URZ+0x36850], R3 ;  /* 0x03685003060075a7 */ /* 0x0022a4000800017f */
[----:B--2---:R-:W-:Y:S05]  /*29200*/  @!P0 NANOSLEEP.SYNCS 0x989680 ;  /* 0x009896800000895d */ /* 0x004fea0003900000 */
[----:B------:R-:W2:Y:S02]  /*29210*/  @!P0 SYNCS.PHASECHK.TRANS64 P0, [R6+URZ+0x36850], R3 ;  /* 0x03685003060085a7 */ /* 0x000ea4000800007f */
[----:B--2---:R-:W-:Y:S05]  /*29220*/  @!P0 BRA `(.L_x_3831) ;  /* 0xfffffffc00f08947 */ /* 0x004fea000383ffff */
[----:B------:R-:W-:Y:S05]  /*29230*/  BRA `(.L_x_3830) ;  /* 0xffffff2800a47947 */ /* 0x000fea000383ffff */
.L_x_3870:
        /* <DEDUP_REMOVED lines=11> */
.L_x_4044:
[----:B------:R-:W-:Y:S05]  /*292f0*/  BSYNC B1 ;  /* 0x0000000000017941 */ /* 0x000fea0003800000 */
.L_x_4043:
[----:B------:R-:W-:Y:S05]  /*29300*/  BRA `(.L_x_4045) ;  /* 0xffffff8800c87947 */ /* 0x000fea000383ffff */
.L_x_3872:
[----:B------:R-:W-:Y:S01]  /*29310*/  BSSY B1, `(.L_x_4046) ;  /* 0x0000006000017945 */ /* 0x000fe20003800000 */
[----:B------:R-:W-:-:S07]  /*29320*/  IMAD.MOV.U32 R15, RZ, RZ, -0x1 ;  /* 0xffffffffff0f7424 */ /* 0x000fce00078e00ff */
[----:B0-----:R-:W-:Y:S05]  /*29330*/  WARPSYNC.COLLECTIVE R15, `(.L_x_4047) ;  /* 0x000000000f0c7348 */ /* 0x001fea0003c00000 */
[----:B------:R-:W-:Y:S02]  /*29340*/  ELECT P6, UR62, PT ;  /* 0x00000000003e782f */ /* 0x000fe400038c0000 */
[----:B------:R-:W-:Y:S01]  /*29350*/  MOV R14, UR62 ;  /* 0x0000003e000e7c02 */ /* 0x000fe20008000f00 */
[----:B0-----:R-:W-:Y:S10]  /*29360*/  ENDCOLLECTIVE ;  /* 0x000000000000791b */ /* 0x001ff40003800000 */
.L_x_4047:
[----:B------:R-:W-:Y:S05]  /*29370*/  BSYNC B1 ;  /* 0x0000000000017941 */ /* 0x000fea0003800000 */
.L_x_4046:
[----:B------:R-:W-:Y:S01]  /*29380*/  PLOP3.LUT P2, PT, P6, PT, PT, 0x80, 0x0 ;  /* 0x000000000000781c */ /* 0x000fe2000374f070 */
[----:B------:R-:W-:-:S12]  /*29390*/  BRA `(.L_x_3871) ;  /* 0xffffff8800bc7947 */ /* 0x000fd8000383ffff */
.L_x_3874:
[----:B0-----:R0:W1:Y:S02]  /*293a0*/  SYNCS.PHASECHK.TRANS64.TRYWAIT P0, [R18+URZ+0x36820], R2 ;  /* 0x03682002120075a7 */ /* 0x001064000800017f */
[----:B-1----:R-:W-:Y:S05]  /*293b0*/  @!P0 NANOSLEEP.SYNCS 0x989680 ;  /* 0x009896800000895d */ /* 0x002fea0003900000 */
[----:B------:R-:W1:Y:S02]  /*293c0*/  @!P0 SYNCS.PHASECHK.TRANS64 P0, [R18+URZ+0x36820], R2 ;  /* 0x03682002120085a7 */ /* 0x000e64000800007f */
[----:B-1----:R-:W-:Y:S05]  /*293d0*/  @!P0 BRA `(.L_x_3874) ;  /* 0xfffffffc00f08947 */ /* 0x002fea000383ffff */
[----:B------:R-:W-:Y:S05]  /*293e0*/  BRA `(.L_x_4048) ;  /* 0xffffff8800cc7947 */ /* 0x000fea000383ffff */
.L_x_3878:
[----:B-1----:R1:W2:Y:S02]  /*293f0*/  SYNCS.PHASECHK.TRANS64.TRYWAIT P0, [R5+URZ+0x368a0], R8 ;  /* 0x0368a008050075a7 */ /* 0x0022a4000800017f */
[----:B--2---:R-:W-:Y:S05]  /*29400*/  @!P0 NANOSLEEP.SYNCS 0x989680 ;  /* 0x009896800000895d */ /* 0x004fea0003900000 */
[----:B------:R-:W2:Y:S02]  /*29410*/  @!P0 SYNCS.PHASECHK.TRANS64 P0, [R5+URZ+0x368a0], R8 ;  /* 0x0368a008050085a7 */ /* 0x000ea4000800007f */
[----:B--2---:R-:W-:Y:S05]  /*29420*/  @!P0 BRA `(.L_x_3878) ;  /* 0xfffffffc00f08947 */ /* 0x004fea000383ffff */
[----:B------:R-:W-:Y:S05]  /*29430*/  BRA `(.L_x_4049) ;  /* 0xffffff8800ec7947 */ /* 0x000fea000383ffff */
.L_x_3885:
[----:B0-----:R0:W2:Y:S02]  /*29440*/  SYNCS.PHASECHK.TRANS64.TRYWAIT P0, [R5+URZ+0x368c0], R8 ;  /* 0x0368c008050075a7 */ /* 0x0010a4000800017f */
[----:B--2---:R-:W-:Y:S05]  /*29450*/  @!P0 NANOSLEEP.SYNCS 0x989680 ;  /* 0x009896800000895d */ /* 0x004fea0003900000 */
[----:B------:R-:W2:Y:S02]  /*29460*/  @!P0 SYNCS.PHASECHK.TRANS64 P0, [R5+URZ+0x368c0], R8 ;  /* 0x0368c008050085a7 */ /* 0x000ea4000800007f */
[----:B--2---:R-:W-:Y:S05]  /*29470*/  @!P0 BRA `(.L_x_3885) ;  /* 0xfffffffc00f08947 */ /* 0x004fea000383ffff */
[----:B------:R-:W-:Y:S05]  /*29480*/  BRA `(.L_x_4050) ;  /* 0xffffff8c00e87947 */ /* 0x000fea000383ffff */
.L_x_3894:
[----:B0-----:R0:W1:Y:S02]  /*29490*/  SYNCS.PHASECHK.TRANS64.TRYWAIT P0, [R6+URZ+0x368a0], R5 ;  /* 0x0368a005060075a7 */ /* 0x001064000800017f */
[----:B-1----:R-:W-:Y:S05]  /*294a0*/  @!P0 NANOSLEEP.SYNCS 0x989680 ;  /* 0x009896800000895d */ /* 0x002fea0003900000 */
[----:B------:R-:W1:Y:S02]  /*294b0*/  @!P0 SYNCS.PHASECHK.TRANS64 P0, [R6+URZ+0x368a0], R5 ;  /* 0x0368a005060085a7 */ /* 0x000e64000800007f */
[----:B-1----:R-:W-:Y:S05]  /*294c0*/  @!P0 BRA `(.L_x_3894) ;  /* 0xfffffffc00f08947 */ /* 0x002fea000383ffff */
[----:B------:R-:W-:Y:S05]  /*294d0*/  BRA `(.L_x_4051) ;  /* 0xffffff9400247947 */ /* 0x000fea000383ffff */
.L_x_3901:
[----:B-1----:R1:W2:Y:S02]  /*294e0*/  SYNCS.PHASECHK.TRANS64.TRYWAIT P0, [R6+URZ+0x368c0], R5 ;  /* 0x0368c005060075a7 */ /* 0x0022a4000800017f */
[----:B--2---:R-:W-:Y:S05]  /*294f0*/  @!P0 NANOSLEEP.SYNCS 0x989680 ;  /* 0x009896800000895d */ /* 0x004fea0003900000 */
[----:B------:R-:W2:Y:S02]  /*29500*/  @!P0 SYNCS.PHASECHK.TRANS64 P0, [R6+URZ+0x368c0], R5 ;  /* 0x0368c005060085a7 */ /* 0x000ea4000800007f */
[----:B--2---:R-:W-:Y:S05]  /*29510*/  @!P0 BRA `(.L_x_3901) ;  /* 0xfffffffc00f08947 */ /* 0x004fea000383ffff */
[----:B------:R-:W-:Y:S05]  /*29520*/  BRA `(.L_x_4052) ;  /* 0xffffff9800287947 */ /* 0x000fea000383ffff */
.L_x_3918:
        /* <DEDUP_REMOVED lines=11> */
.L_x_4054:
[----:B------:R-:W-:Y:S05]  /*295e0*/  BSYNC B0 ;  /* 0x0000000000007941 */ /* 0x000fea0003800000 */
.L_x_4053:
[----:B------:R-:W-:Y:S05]  /*295f0*/  BRA `(.L_x_4055) ;  /* 0xffffffa400687947 */ /* 0x000fea000383ffff */
.L_x_3920:
[----:B------:R-:W-:Y:S01]  /*29600*/  BSSY B0, `(.L_x_4056) ;  /* 0x0000006000007945 */ /* 0x000fe20003800000 */
[----:B------:R-:W-:-:S07]  /*29610*/  IMAD.MOV.U32 R15, RZ, RZ, -0x1 ;  /* 0xffffffffff0f7424 */ /* 0x000fce00078e00ff */
[----:B0-----:R-:W-:Y:S05]  /*29620*/  WARPSYNC.COLLECTIVE R15, `(.L_x_4057) ;  /* 0x000000000f0c7348 */ /* 0x001fea0003c00000 */
[----:B------:R-:W-:Y:S02]  /*29630*/  ELECT P6, UR62, PT ;  /* 0x00000000003e782f */ /* 0x000fe400038c0000 */
[----:B------:R-:W-:Y:S01]  /*29640*/  MOV R14, UR62 ;  /* 0x0000003e000e7c02 */ /* 0x000fe20008000f00 */
[----:B0-----:R-:W-:Y:S10]  /*29650*/  ENDCOLLECTIVE ;  /* 0x000000000000791b */ /* 0x001ff40003800000 */
.L_x_4057:
[----:B------:R-:W-:Y:S05]  /*29660*/  BSYNC B0 ;  /* 0x0000000000007941 */ /* 0x000fea0003800000 */
.L_x_4056:
[----:B------:R-:W-:Y:S05]  /*29670*/  BRA `(.L_x_4058) ;  /* 0xffffffa400747947 */ /* 0x000fea000383ffff */
.L_x_3922:
[----:B0-----:R0:W1:Y:S02]  /*29680*/  SYNCS.PHASECHK.TRANS64.TRYWAIT P0, [R0+URZ+0x36840], R2 ;  /* 0x03684002000075a7 */ /* 0x001064000800017f */
[----:B-1----:R-:W-:Y:S05]  /*29690*/  @!P0 NANOSLEEP.SYNCS 0x989680 ;  /* 0x009896800000895d */ /* 0x002fea0003900000 */
[----:B------:R-:W1:Y:S02]  /*296a0*/  @!P0 SYNCS.PHASECHK.TRANS64 P0, [R0+URZ+0x36840], R2 ;  /* 0x03684002000085a7 */ /* 0x000e64000800007f */
[----:B-1----:R-:W-:Y:S05]  /*296b0*/  @!P0 BRA `(.L_x_3922) ;  /* 0xfffffffc00f08947 */ /* 0x002fea000383ffff */
[----:B------:R-:W-:Y:S05]  /*296c0*/  BRA `(.L_x_4059) ;  /* 0xffffffa400d47947 */ /* 0x000fea000383ffff */
.L_x_3926:
        /* <DEDUP_REMOVED lines=9> */
.L_x_4060:
[----:B------:R-:W-:Y:S02]  /*29760*/  IMAD.MOV.U32 R13, RZ, RZ, R4 ;  /* 0x000000ffff0d7224 */ /* 0x000fe400078e0004 */
[----:B------:R-:W-:-:S07]  /*29770*/  IMAD.MOV.U32 R6, RZ, RZ, R14 ;  /* 0x000000ffff067224 */ /* 0x000fce00078e000e */
[----:B------:R-:W-:Y:S05]  /*29780*/  WARPSYNC.COLLECTIVE R15, `(.L_x_4061) ;  /* 0x000000000f087348 */ /* 0x000fea0003c00000 */
[----:B------:R0:W1:Y:S02]  /*29790*/  SHFL.IDX P6, R14, R13, R12, R11 ;  /* 0x0000000c0d0e7389 */ /* 0x00006400000c000b */
[----:B01----:R-:W-:Y:S01]  /*297a0*/  ENDCOLLECTIVE ;  /* 0x000000000000791b */ /* 0x003fe20003800000 */
.L_x_4061:
[----:B------:R-:W-:-:S04]  /*297b0*/  LOP3.LUT R7, R7, 0x7f, RZ, 0xc0, !PT ;  /* 0x0000007f07077812 */ /* 0x000fc800078ec0ff */
[----:B------:R-:W-:Y:S01]  /*297c0*/  SHF.R.U32.HI R0, RZ, 0x3, R7 ;  /* 0x00000003ff007819 */ /* 0x000fe20000011607 */
[----:B------:R-:W-:Y:S02]  /*297d0*/  IMAD R2, R10, R8, RZ ;  /* 0x000000080a027224 */ /* 0x000fe400078e02ff */
[----:B------:R0:W5:Y:S02]  /*297e0*/  LDL R10, [R1+0x30] ;  /* 0x00003000010a7983 */ /* 0x0001640000100800 */
[----:B------:R-:W-:Y:S02]  /*297f0*/  IMAD.IADD R0, R0, 0x1, R5 ;  /* 0x0000000100007824 */ /* 0x000fe400078e0205 */
[----:B------:R-:W-:Y:S02]  /*29800*/  IMAD.MOV.U32 R7, RZ, RZ, R14 ;  /* 0x000000ffff077224 */ /* 0x000fe400078e000e */
[----:B------:R-:W-:Y:S01]  /*29810*/  IMAD.MOV.U32 R13, RZ, RZ, R3 ;  /* 0x000000ffff0d7224 */ /* 0x000fe200078e0003 */
[----:B------:R-:W-:Y:S01]  /*29820*/  ISETP.GE.AND P2, PT, R0, R2, PT ;  /* 0x000000020000720c */ /* 0x000fe20003f46270 */
[----:B------:R-:W-:-:S02]  /*29830*/  IMAD.MOV.U32 R12, RZ, RZ, 0x1 ;  /* 0x00000001ff0c7424 */ /* 0x000fc400078e00ff */
[----:B0-----:R-:W-:-:S10]  /*29840*/  VIADD R5, R0, 0x10 ;  /* 0x0000001000057836 */ /* 0x001fd40000000000 */
[----:B-----5:R-:W-:Y:S05]  /*29850*/  WARPSYNC.COLLECTIVE R15, `(.L_x_4062) ;  /* 0x000000000f087348 */ /* 0x020fea0003c00000 */
[----:B------:R0:W1:Y:S02]  /*29860*/  SHFL.IDX P6, R14, R13, R12, R11 ;  /* 0x0000000c0d0e7389 */ /* 0x00006400000c000b */
[----:B01---5:R-:W-:Y:S01]  /*29870*/  ENDCOLLECTIVE ;  /* 0x000000000000791b */ /* 0x023fe20003800000 */
.L_x_4062:
[----:B------:R-:W-:-:S05]  /*29880*/  @!P2 LEA R7, P4, R9, R7, 0x1 ;  /* 0x000000070907a211 */ /* 0x000fca00078808ff */
[----:B------:R-:W-:Y:S02]  /*29890*/  @!P2 IMAD.X R6, RZ, RZ, R6, P4 ;  /* 0x000000ffff06a224 */ /* 0x000fe400020e0606 */
[----:B------:R-:W-:-:S03]  /*298a0*/  IMAD.MOV.U32 R13, RZ, RZ, R4 ;  /* 0x000000ffff0d7224 */ /* 0x000fc600078e0004 */
[----:B------:R-:W-:-:S04]  /*298b0*/  @!P2 LOP3.LUT R7, R7, R6, RZ, 0x3c, !PT ;  /* 0x000000060707a212 */ /* 0x000fc800078e3cff */
[----:B------:R-:W-:-:S04]  /*298c0*/  @!P2 LOP3.LUT R6, R7, R6, RZ, 0x3c, !PT ;  /* 0x000000060706a212 */ /* 0x000fc800078e3cff */
[----:B------:R-:W-:-:S05]  /*298d0*/  @!P2 LOP3.LUT R7, R7, R6, RZ, 0x3c, !PT ;  /* 0x000000060707a212 */ /* 0x000fca00078e3cff */
[----:B------:R-:W-:Y:S01]  /*298e0*/  @!PT LDS RZ, [RZ] ;  /* 0x00000000fffff984 */ /* 0x000fe20000000800 */
[----:B------:R-:W-:Y:S01]  /*298f0*/  @!PT LDS RZ, [RZ] ;  /* 0x00000000fffff984 */ /* 0x000fe20000000800 */
[----:B------:R-:W-:Y:S01]  /*29900*/  @!PT LDS RZ, [RZ] ;  /* 0x00000000fffff984 */ /* 0x000fe20000000800 */
[----:B------:R-:W-:Y:S04]  /*29910*/  @!P2 LDGSTS.E.BYPASS.LTC128B.128 [R10+0x15400], desc[UR60][R6.64], !P3 ;  /* 0x15400000060aafae */ /* 0x000fe8000d901d7c */
[----:B------:R-:W-:Y:S04]  /*29920*/  @!P2 LDGSTS.E.BYPASS.LTC128B.128 [R10+0x19400], desc[UR60][R6.64+0x80], !P0 ;  /* 0x19400080060aafae */ /* 0x000fe8000c101d7c */
[----:B------:R0:W-:Y:S01]  /*29930*/  @!P2 LDGSTS.E.BYPASS.LTC128B.128 [R10+0x1d400], desc[UR60][R6.64+0x100], !P1 ;  /* 0x1d400100060aafae */ /* 0x0001e2000c901d7c */
[----:B------:R-:W-:Y:S01]  /*29940*/  ISETP.GE.AND P2, PT, R5, R2, PT ;  /* 0x000000020500720c */ /* 0x000fe20003f46270 */
[----:B0-----:R-:W-:-:S12]  /*29950*/  IMAD.MOV.U32 R6, RZ, RZ, R14 ;  /* 0x000000ffff067224 */ /* 0x001fd800078e000e */
[----:B------:R-:W-:Y:S05]  /*29960*/  WARPSYNC.COLLECTIVE R15, `(.L_x_4063) ;  /* 0x000000000f087348 */ /* 0x000fea0003c00000 */
[----:B------:R0:W1:Y:S02]  /*29970*/  SHFL.IDX P6, R14, R13, R12, R11 ;  /* 0x0000000c0d0e7389 */ /* 0x00006400000c000b */
[----:B01----:R-:W-:Y:S01]  /*29980*/  ENDCOLLECTIVE ;  /* 0x000000000000791b */ /* 0x003fe20003800000 */
.L_x_4063:
[----:B------:R-:W-:Y:S02]  /*29990*/  IMAD.MOV.U32 R13, RZ, RZ, R3 ;  /* 0x000000ffff0d7224 */ /* 0x000fe400078e0003 */
[----:B------:R-:W-:Y:S02]  /*299a0*/  IMAD.MOV.U32 R12, RZ, RZ, 0x2 ;  /* 0x00000002ff0c7424 */ /* 0x000fe400078e00ff */
[----:B------:R-:W-:-:S07]  /*299b0*/  IMAD.MOV.U32 R5, RZ, RZ, R14 ;  /* 0x000000ffff057224 */ /* 0x000fce00078e000e */
[----:B------:R-:W-:Y:S05]  /*299c0*/  WARPSYNC.COLLECTIVE R15, `(.L_x_4064) ;  /* 0x000000000f087348 */ /* 0x000fea0003c00000 */
[----:B------:R0:W1:Y:S02]  /*299d0*/  SHFL.IDX P6, R14, R13, R12, R11 ;  /* 0x0000000c0d0e7389 */ /* 0x00006400000c000b */
[----:B01----:R-:W-:Y:S01]  /*299e0*/  ENDCOLLECTIVE ;  /* 0x000000000000791b */ /* 0x003fe20003800000 */
.L_x_4064:
[----:B------:R-:W-:-:S05]  /*299f0*/  @!P2 LEA R5, P4, R9, R5, 0x1 ;  /* 0x000000050905a211 */ /* 0x000fca00078808ff */
[----:B------:R-:W-:-:S04]  /*29a00*/  @!P2 IMAD.X R6, RZ, RZ, R6, P4 ;  /* 0x000000ffff06a224 */ /* 0x000fc800020e0606 */
[----:B------:R-:W-:Y:S02]  /*29a10*/  @!P2 IMAD.MOV.U32 R7, RZ, RZ, R6 ;  /* 0x000000ffff07a224 */ /* 0x000fe400078e0006 */
[----:B------:R-:W-:Y:S02]  /*29a20*/  @!P2 IMAD.MOV.U32 R6, RZ, RZ, R5 ;  /* 0x000000ffff06a224 */ /* 0x000fe400078e0005 */
[----:B------:R-:W-:Y:S02]  /*29a30*/  IMAD.MOV.U32 R13, RZ, RZ, R4 ;  /* 0x000000ffff0d7224 */ /* 0x000fe400078e0004 */
[----:B------:R-:W-:Y:S01]  /*29a40*/  VIADD R5, R0, 0x20 ;  /* 0x0000002000057836 */ /* 0x000fe20000000000 */
        /* <DEDUP_REMOVED lines=11> */
.L_x_4065:
[----:B------:R-:W-:Y:S02]  /*29b00*/  IMAD.MOV.U32 R13, RZ, RZ, R3 ;  /* 0x000000ffff0d7224 */ /* 0x000fe400078e0003 */
[----:B------:R-:W-:Y:S02]  /*29b10*/  IMAD.MOV.U32 R12, RZ, RZ, 0x3 ;  /* 0x00000003ff0c7424 */ /* 0x000fe400078e00ff */
[----:B------:R-:W-:-:S07]  /*29b20*/  IMAD.MOV.U32 R5, RZ, RZ, R14 ;  /* 0x000000ffff057224 */ /* 0x000fce00078e000e */
[----:B------:R-:W-:Y:S05]  /*29b30*/  WARPSYNC.COLLECTIVE R15, `(.L_x_4066) ;  /* 0x000000000f087348 */ /* 0x000fea0003c00000 */
[----:B------:R0:W1:Y:S02]  /*29b40*/  SHFL.IDX P6, R14, R13, R12, R11 ;  /* 0x0000000c0d0e7389 */ /* 0x00006400000c000b */
[----:B01----:R-:W-:Y:S01]  /*29b50*/  ENDCOLLECTIVE ;  /* 0x000000000000791b */ /* 0x003fe20003800000 */
.L_x_4066:
        /* <DEDUP_REMOVED lines=17> */
.L_x_4067:
[----:B------:R-:W-:Y:S02]  /*29c70*/  IMAD.MOV.U32 R13, RZ, RZ, R3 ;  /* 0x000000ffff0d7224 */ /* 0x000fe400078e0003 */
[----:B------:R-:W-:Y:S02]  /*29c80*/  IMAD.MOV.U32 R12, RZ, RZ, 0x4 ;  /* 0x00000004ff0c7424 */ /* 0x000fe400078e00ff */
[----:B------:R-:W-:-:S07]  /*29c90*/  IMAD.MOV.U32 R5, RZ, RZ, R14 ;  /* 0x000000ffff057224 */ /* 0x000fce00078e000e */
[----:B------:R-:W-:Y:S05]  /*29ca0*/  WARPSYNC.COLLECTIVE R15, `(.L_x_4068) ;  /* 0x000000000f087348 */ /* 0x000fea0003c00000 */
[----:B------:R0:W1:Y:S02]  /*29cb0*/  SHFL.IDX P6, R14, R13, R12, R11 ;  /* 0x0000000c0d0e7389 */ /* 0x00006400000c000b */
[----:B01----:R-:W-:Y:S01]  /*29cc0*/  ENDCOLLECTIVE ;  /* 0x000000000000791b */ /* 0x003fe20003800000 */
.L_x_4068:
        /* <DEDUP_REMOVED lines=17> */
.L_x_4069:
[----:B------:R-:W-:Y:S02]  /*29de0*/  IMAD.MOV.U32 R13, RZ, RZ, R3 ;  /* 0x000000ffff0d7224 */ /* 0x000fe400078e0003 */
[----:B------:R-:W-:Y:S02]  /*29df0*/  IMAD.MOV.U32 R12, RZ, RZ, 0x5 ;  /* 0x00000005ff0c7424 */ /* 0x000fe400078e00ff */
[----:B------:R-:W-:-:S07]  /*29e00*/  IMAD.MOV.U32 R5, RZ, RZ, R14 ;  /* 0x000000ffff057224 */ /* 0x000fce00078e000e */
[----:B------:R-:W-:Y:S05]  /*29e10*/  WARPSYNC.COLLECTIVE R15, `(.L_x_4070) ;  /* 0x000000000f087348 */ /* 0x000fea0003c00000 */
[----:B------:R0:W1:Y:S02]  /*29e20*/  SHFL.IDX P6, R14, R13, R12, R11 ;  /* 0x0000000c0d0e7389 */ /* 0x00006400000c000b */
[----:B01----:R-:W-:Y:S01]  /*29e30*/  ENDCOLLECTIVE ;  /* 0x000000000000791b */ /* 0x003fe20003800000 */
.L_x_4070:
        /* <DEDUP_REMOVED lines=17> */
.L_x_4071:
[----:B------:R-:W-:Y:S02]  /*29f50*/  IMAD.MOV.U32 R13, RZ, RZ, R3 ;  /* 0x000000ffff0d7224 */ /* 0x000fe400078e0003 */
[----:B------:R-:W-:Y:S02]  /*29f60*/  IMAD.MOV.U32 R12, RZ, RZ, 0x6 ;  /* 0x00000006ff0c7424 */ /* 0x000fe400078e00ff */
[----:B------:R-:W-:-:S07]  /*29f70*/  IMAD.MOV.U32 R5, RZ, RZ, R14 ;  /* 0x000000ffff057224 */ /* 0x000fce00078e000e */
[----:B------:R-:W-:Y:S05]  /*29f80*/  WARPSYNC.COLLECTIVE R15, `(.L_x_4072) ;  /* 0x000000000f087348 */ /* 0x000fea0003c00000 */
[----:B------:R0:W1:Y:S02]  /*29f90*/  SHFL.IDX P6, R14, R13, R12, R11 ;  /* 0x0000000c0d0e7389 */ /* 0x00006400000c000b */
[----:B01----:R-:W-:Y:S01]  /*29fa0*/  ENDCOLLECTIVE ;  /* 0x000000000000791b */ /* 0x003fe20003800000 */
.L_x_4072:
        /* <DEDUP_REMOVED lines=17> */
.L_x_4073:
[----:B------:R-:W-:Y:S02]  /*2a0c0*/  IMAD.MOV.U32 R13, RZ, RZ, R3 ;  /* 0x000000ffff0d7224 */ /* 0x000fe400078e0003 */
[----:B------:R-:W-:Y:S02]  /*2a0d0*/  IMAD.MOV.U32 R12, RZ, RZ, 0x7 ;  /* 0x00000007ff0c7424 */ /* 0x000fe400078e00ff */
[----:B------:R-:W-:-:S07]  /*2a0e0*/  IMAD.MOV.U32 R5, RZ, RZ, R14 ;  /* 0x000000ffff057224 */ /* 0x000fce00078e000e */
[----:B------:R-:W-:Y:S05]  /*2a0f0*/  WARPSYNC.COLLECTIVE R15, `(.L_x_4074) ;  /* 0x000000000f087348 */ /* 0x000fea0003c00000 */
[----:B------:R0:W1:Y:S02]  /*2a100*/  SHFL.IDX P6, R14, R13, R12, R11 ;  /* 0x0000000c0d0e7389 */ /* 0x00006400000c000b */
[----:B01----:R-:W-:Y:S01]  /*2a110*/  ENDCOLLECTIVE ;  /* 0x000000000000791b */ /* 0x003fe20003800000 */
.L_x_4074:
[----:B------:R-:W-:-:S05]  /*2a120*/  @!P2 LEA R5, P4, R9, R5, 0x1 ;  /* 0x000000050905a211 */ /* 0x000fca00078808ff */
[----:B------:R-:W-:-:S04]  /*2a130*/  @!P2 IMAD.X R6, RZ, RZ, R6, P4 ;  /* 0x000000ffff06a224 */ /* 0x000fc800020e0606 */
[----:B------:R-:W-:Y:S02]  /*2a140*/  @!P2 IMAD.MOV.U32 R7, RZ, RZ, R6 ;  /* 0x000000ffff07a224 */ /* 0x000fe400078e0006 */
[----:B------:R-:W-:Y:S02]  /*2a150*/  IMAD.MOV.U32 R13, RZ, RZ, R4 ;  /* 0x000000ffff0d7224 */ /* 0x000fe400078e0004 */
[----:B------:R-:W-:-:S05]  /*2a160*/  @!P2 IMAD.MOV.U32 R6, RZ, RZ, R5 ;  /* 0x000000ffff06a224 */ /* 0x000fca00078e0005 */
[----:B------:R-:W-:Y:S01]  /*2a170*/  @!PT LDS RZ, [RZ] ;  /* 0x00000000fffff984 */ /* 0x000fe20000000800 */
[----:B------:R-:W-:Y:S01]  /*2a180*/  @!PT LDS RZ, [RZ] ;  /* 0x00000000fffff984 */ /* 0x000fe20000000800 */
[----:B------:R-:W-:Y:S01]  /*2a190*/  @!PT LDS RZ, [RZ] ;  /* 0x00000000fffff984 */ /* 0x000fe20000000800 */
[----:B------:R0:W-:Y:S01]  /*2a1a0*/  @!P2 LDGSTS.E.BYPASS.LTC128B.128 [R10+0x18400], desc[UR60][R6.64], !P3 ;  /* 0x18400000060aafae */ /* 0x0001e2000d901d7c */
[----:B------:R-:W-:-:S03]  /*2a1b0*/  IMAD.MOV.U32 R5, RZ, RZ, R14 ;  /* 0x000000ffff057224 */ /* 0x000fc600078e000e */
[----:B------:R0:W-:Y:S04]  /*2a1c0*/  @!P2 LDGSTS.E.BYPASS.LTC128B.128 [R10+0x1c400], desc[UR60][R6.64+0x80], !P0 ;  /* 0x1c400080060aafae */ /* 0x0001e8000c101d7c */
[----:B0-----:R-:W-:Y:S05]  /*2a1d0*/  WARPSYNC.COLLECTIVE R15, `(.L_x_4075) ;  /* 0x000000000f087348 */ /* 0x001fea0003c00000 */
[----:B------:R1:W2:Y:S02]  /*2a1e0*/  SHFL.IDX P6, R14, R13, R12, R11 ;  /* 0x0000000c0d0e7389 */ /* 0x0002a400000c000b */
[----:B012---:R-:W-:Y:S01]  /*2a1f0*/  ENDCOLLECTIVE ;  /* 0x000000000000791b */ /* 0x007fe20003800000 */
.L_x_4075:
[----:B------:R-:W-:Y:S01]  /*2a200*/  @!PT LDS RZ, [RZ] ;  /* 0x00000000fffff984 */ /* 0x000fe20000000800 */
[----:B------:R-:W-:Y:S01]  /*2a210*/  @!PT LDS RZ, [RZ] ;  /* 0x00000000fffff984 */ /* 0x000fe20000000800 */
[----:B------:R-:W-:Y:S01]  /*2a220*/  @!PT LDS RZ, [RZ] ;  /* 0x00000000fffff984 */ /* 0x000fe20000000800 */
[----:B------:R3:W-:Y:S01]  /*2a230*/  @!P2 LDGSTS.E.BYPASS.LTC128B.128 [R10+0x20400], desc[UR60][R6.64+0x100], !P1 ;  /* 0x20400100060aafae */ /* 0x0007e2000c901d7c */
[----:B------:R-:W-:Y:S01]  /*2a240*/  IMAD.MOV.U32 R3, RZ, RZ, R14 ;  /* 0x000000ffff037224 */ /* 0x000fe200078e000e */
[----:B------:R-:W-:Y:S06]  /*2a250*/  BRA `(.L_x_4076) ;  /* 0xffffffa800907947 */ /* 0x000fec000383ffff */
.L_x_3931:
[----:B----4-:R4:W0:Y:S02]  /*2a260*/  SYNCS.PHASECHK.TRANS64.TRYWAIT P0, [R18+URZ+0x36820], R0 ;  /* 0x03682000120075a7 */ /* 0x010824000800017f */
[----:B0-----:R-:W-:Y:S05]  /*2a270*/  @!P0 NANOSLEEP.SYNCS 0x989680 ;  /* 0x009896800000895d */ /* 0x001fea0003900000 */
[----:B------:R-:W0:Y:S02]  /*2a280*/  @!P0 SYNCS.PHASECHK.TRANS64 P0, [R18+URZ+0x36820], R0 ;  /* 0x03682000120085a7 */ /* 0x000e24000800007f */
[----:B0-----:R-:W-:Y:S05]  /*2a290*/  @!P0 BRA `(.L_x_3931) ;  /* 0xfffffffc00f08947 */ /* 0x001fea000383ffff */
[----:B------:R-:W-:Y:S05]  /*2a2a0*/  BRA `(.L_x_4077) ;  /* 0xffffffac00047947 */ /* 0x000fea000383ffff */
.L_x_3940:
[----:B-1----:R1:W2:Y:S02]  /*2a2b0*/  SYNCS.PHASECHK.TRANS64.TRYWAIT P0, [R3+URZ+0x36840], R2 ;  /* 0x03684002030075a7 */ /* 0x0022a4000800017f */
[----:B--2---:R-:W-:Y:S05]  /*2a2c0*/  @!P0 NANOSLEEP.SYNCS 0x989680 ;  /* 0x009896800000895d */ /* 0x004fea0003900000 */
[----:B------:R-:W2:Y:S02]  /*2a2d0*/  @!P0 SYNCS.PHASECHK.TRANS64 P0, [R3+URZ+0x36840], R2 ;  /* 0x03684002030085a7 */ /* 0x000ea4000800007f */
[----:B--2---:R-:W-:Y:S05]  /*2a2e0*/  @!P0 BRA `(.L_x_3940) ;  /* 0xfffffffc00f08947 */ /* 0x004fea000383ffff */
[----:B------:R-:W-:Y:S05]  /*2a2f0*/  BRA `(.L_x_4078) ;  /* 0xffffffac00e07947 */ /* 0x000fea000383ffff */
.L_x_3947:
[----:B0-----:R0:W1:Y:S02]  /*2a300*/  SYNCS.PHASECHK.TRANS64.TRYWAIT P0, [R2+URZ+0x36860], R3 ;  /* 0x03686003020075a7 */ /* 0x001064000800017f */
[----:B-1----:R-:W-:Y:S05]  /*2a310*/  @!P0 NANOSLEEP.SYNCS 0x989680 ;  /* 0x009896800000895d */ /* 0x002fea0003900000 */
[----:B------:R-:W1:Y:S02]  /*2a320*/  @!P0 SYNCS.PHASECHK.TRANS64 P0, [R2+URZ+0x36860], R3 ;  /* 0x03686003020085a7 */ /* 0x000e64000800007f */
[----:B-1----:R-:W-:Y:S05]  /*2a330*/  @!P0 BRA `(.L_x_3947) ;  /* 0xfffffffc00f08947 */ /* 0x002fea000383ffff */
[----:B------:R-:W-:Y:S05]  /*2a340*/  BRA `(.L_x_4079) ;  /* 0xffffffb000f07947 */ /* 0x000fea000383ffff */
.L_x_3958:
[----:B-1----:R1:W2:Y:S02]  /*2a350*/  SYNCS.PHASECHK.TRANS64.TRYWAIT P0, [R3+URZ+0x36840], R2 ;  /* 0x03684002030075a7 */ /* 0x0022a4000800017f */
[----:B--2---:R-:W-:Y:S05]  /*2a360*/  @!P0 NANOSLEEP.SYNCS 0x989680 ;  /* 0x009896800000895d */ /* 0x004fea0003900000 */
[----:B------:R-:W2:Y:S02]  /*2a370*/  @!P0 SYNCS.PHASECHK.TRANS64 P0, [R3+URZ+0x36840], R2 ;  /* 0x03684002030085a7 */ /* 0x000ea4000800007f */
[----:B--2---:R-:W-:Y:S05]  /*2a380*/  @!P0 BRA `(.L_x_3958) ;  /* 0xfffffffc00f08947 */ /* 0x004fea000383ffff */
[----:B------:R-:W-:Y:S05]  /*2a390*/  BRA `(.L_x_4080) ;  /* 0xffffffb800c47947 */ /* 0x000fea000383ffff */
.L_x_3965:
[----:B0-----:R0:W1:Y:S02]  /*2a3a0*/  SYNCS.PHASECHK.TRANS64.TRYWAIT P0, [R2+URZ+0x36860], R3 ;  /* 0x03686003020075a7 */ /* 0x001064000800017f */
[----:B-1----:R-:W-:Y:S05]  /*2a3b0*/  @!P0 NANOSLEEP.SYNCS 0x989680 ;  /* 0x009896800000895d */ /* 0x002fea0003900000 */
[----:B------:R-:W1:Y:S02]  /*2a3c0*/  @!P0 SYNCS.PHASECHK.TRANS64 P0, [R2+URZ+0x36860], R3 ;  /* 0x03686003020085a7 */ /* 0x000e64000800007f */
[----:B-1----:R-:W-:Y:S05]  /*2a3d0*/  @!P0 BRA `(.L_x_3965) ;  /* 0xfffffffc00f08947 */ /* 0x002fea000383ffff */
[----:B------:R-:W-:Y:S05]  /*2a3e0*/  BRA `(.L_x_4081) ;  /* 0xffffffbc00d47947 */ /* 0x000fea000383ffff */
.L_x_3976:
[----:B--2---:R2:W3:Y:S02]  /*2a3f0*/  SYNCS.PHASECHK.TRANS64.TRYWAIT P0, [R3+URZ+0x36840], R2 ;  /* 0x03684002030075a7 */ /* 0x0044e4000800017f */
[----:B---3--:R-:W-:Y:S05]  /*2a400*/  @!P0 NANOSLEEP.SYNCS 0x989680 ;  /* 0x009896800000895d */ /* 0x008fea0003900000 */
[----:B------:R-:W3:Y:S02]  /*2a410*/  @!P0 SYNCS.PHASECHK.TRANS64 P0, [R3+URZ+0x36840], R2 ;  /* 0x03684002030085a7 */ /* 0x000ee4000800007f */
[----:B---3--:R-:W-:Y:S05]  /*2a420*/  @!P0 BRA `(.L_x_3976) ;  /* 0xfffffffc00f08947 */ /* 0x008fea000383ffff */
[----:B------:R-:W-:Y:S05]  /*2a430*/  BRA `(.L_x_4082) ;  /* 0xffffffc400807947 */ /* 0x000fea000383ffff */
.L_x_3983:
[----:B0-----:R0:W1:Y:S02]  /*2a440*/  SYNCS.PHASECHK.TRANS64.TRYWAIT P0, [R2+URZ+0x36860], R5 ;  /* 0x03686005020075a7 */ /* 0x001064000800017f */
[----:B-1----:R-:W-:Y:S05]  /*2a450*/  @!P0 NANOSLEEP.SYNCS 0x989680 ;  /* 0x009896800000895d */ /* 0x002fea0003900000 */
[----:B------:R-:W1:Y:S02]  /*2a460*/  @!P0 SYNCS.PHASECHK.TRANS64 P0, [R2+URZ+0x36860], R5 ;  /* 0x03686005020085a7 */ /* 0x000e64000800007f */
[----:B-1----:R-:W-:Y:S05]  /*2a470*/  @!P0 BRA `(.L_x_3983) ;  /* 0xfffffffc00f08947 */ /* 0x002fea000383ffff */
[----:B------:R-:W-:Y:S05]  /*2a480*/  BRA `(.L_x_4083) ;  /* 0xffffffc8008c7947 */ /* 0x000fea000383ffff */
.L_x_3996:
[----:B--2---:R2:W4:Y:S02]  /*2a490*/  SYNCS.PHASECHK.TRANS64.TRYWAIT P0, [R0+URZ+0x36860], R2 ;  /* 0x03686002000075a7 */ /* 0x004524000800017f */
[----:B----4-:R-:W-:Y:S05]  /*2a4a0*/  @!P0 NANOSLEEP.SYNCS 0x989680 ;  /* 0x009896800000895d */ /* 0x010fea0003900000 */
[----:B------:R-:W4:Y:S02]  /*2a4b0*/  @!P0 SYNCS.PHASECHK.TRANS64 P0, [R0+URZ+0x36860], R2 ;  /* 0x03686002000085a7 */ /* 0x000f24000800007f */
[----:B----4-:R-:W-:Y:S05]  /*2a4c0*/  @!P0 BRA `(.L_x_3996) ;  /* 0xfffffffc00f08947 */ /* 0x010fea000383ffff */
[----:B------:R-:W-:Y:S05]  /*2a4d0*/  BRA `(.L_x_4084) ;  /* 0xffffffd000207947 */ /* 0x000fea000383ffff */
.L_x_4005:
[----:B----4-:R-:W4:Y:S01]  /*2a4e0*/  LDL R0, [R1] ;  /* 0x0000000001007983 */ /* 0x010f220000100800 */
[----:B------:R-:W-:Y:S01]  /*2a4f0*/  BSSY B0, `(.L_x_4085) ;  /* 0x0000008000007945 */ /* 0x000fe20003800000 */
[----:B------:R-:W-:Y:S02]  /*2a500*/  IMAD.MOV.U32 R12, RZ, RZ, RZ ;  /* 0x000000ffff0c7224 */ /* 0x000fe400078e00ff */
[----:B------:R-:W-:Y:S02]  /*2a510*/  IMAD.MOV.U32 R11, RZ, RZ, 0x1f ;  /* 0x0000001fff0b7424 */ /* 0x000fe400078e00ff */
[----:B------:R-:W-:Y:S02]  /*2a520*/  IMAD.MOV.U32 R15, RZ, RZ, -0x1 ;  /* 0xffffffffff0f7424 */ /* 0x000fe400078e00ff */
[----:B----4-:R-:W-:-:S07]  /*2a530*/  IMAD.MOV.U32 R13, RZ, RZ, R0 ;  /* 0x000000ffff0d7224 */ /* 0x010fce00078e0000 */
[----:B0123--:R-:W-:Y:S05]  /*2a540*/  WARPSYNC.COLLECTIVE R15, `(.L_x_4086) ;  /* 0x000000000f087348 */ /* 0x00ffea0003c00000 */
[----:B------:R4:W0:Y:S02]  /*2a550*/  SHFL.IDX P6, R14, R13, R12, R11 ;  /* 0x0000000c0d0e7389 */ /* 0x00082400000c000b */
[----:B01234-:R-:W-:Y:S01]  /*2a560*/  ENDCOLLECTIVE ;  /* 0x000000000000791b */ /* 0x01ffe20003800000 */
.L_x_4086:
[----:B------:R-:W-:Y:S05]  /*2a570*/  BSYNC B0 ;  /* 0x0000000000007941 */ /* 0x000fea0003800000 */
.L_x_4085:
        /* <DEDUP_REMOVED lines=10> */
.L_x_4087:
[----:B------:R-:W-:Y:S01]  /*2a620*/  ULDC UR4, c[0x0][0xc3c] ;  /* 0x00030f0000047ab9 */ /* 0x000fe20000000800 */
        /* <DEDUP_REMOVED lines=22> */
.L_x_4088:
        /* <DEDUP_REMOVED lines=9> */
.L_x_4089:
        /* <DEDUP_REMOVED lines=8> */
.L_x_4090:
        /* <DEDUP_REMOVED lines=8> */
.L_x_4091:
        /* <DEDUP_REMOVED lines=8> */
.L_x_4092:
        /* <DEDUP_REMOVED lines=9> */
.L_x_4093:
[----:B------:R-:W-:Y:S01]  /*2aa30*/  IMAD.MOV.U32 R16, RZ, RZ, R14 ;  /* 0x000000ffff107224 */ /* 0x000fe200078e000e */
[----:B------:R-:W-:Y:S06]  /*2aa40*/  BRA `(.L_x_4094) ;  /* 0xffffffd000e87947 */ /* 0x000fec000383ffff */
.L_x_4008:
        /* <DEDUP_REMOVED lines=8> */
.L_x_4096:
[----:B------:R-:W-:Y:S05]  /*2aad0*/  BSYNC B0 ;  /* 0x0000000000007941 */ /* 0x000fea0003800000 */
.L_x_4095:
        /* <DEDUP_REMOVED lines=12> */
.L_x_4097:
        /* <DEDUP_REMOVED lines=8> */
.L_x_4098:
        /* <DEDUP_REMOVED lines=8> */
.L_x_4099:
        /* <DEDUP_REMOVED lines=8> */
.L_x_4100:
        /* <DEDUP_REMOVED lines=9> */
.L_x_4101:
[----:B------:R-:W-:Y:S01]  /*2adb0*/  IMAD.MOV.U32 R16, RZ, RZ, R14 ;  /* 0x000000ffff107224 */ /* 0x000fe200078e000e */
[----:B------:R-:W-:Y:S06]  /*2adc0*/  BRA `(.L_x_4102) ;  /* 0xffffffd000b87947 */ /* 0x000fec000383ffff */
.L_x_4010:
[----:B------:R-:W-:Y:S01]  /*2add0*/  BSSY B0, `(.L_x_4103) ;  /* 0x0000006000007945 */ /* 0x000fe20003800000 */
[----:B------:R-:W-:Y:S01]  /*2ade0*/  PLOP3.LUT P6, PT, P6, PT, PT, 0x8, 0x0 ;  /* 0x000000000000781c */ /* 0x000fe200037ce170 */
[----:B------:R-:W-:-:S12]  /*2adf0*/  IMAD.MOV.U32 R15, RZ, RZ, -0x1 ;  /* 0xffffffffff0f7424 */ /* 0x000fd800078e00ff */
[----:B0-----:R-:W-:Y:S05]  /*2ae00*/  WARPSYNC.COLLECTIVE R15, `(.L_x_4104) ;  /* 0x000000000f087348 */ /* 0x001fea0003c00000 */
[----:B------:R-:W-:Y:S01]  /*2ae10*/  VOTE.ANY R14, PT, P6 ;  /* 0x00000000000e7806 */ /* 0x000fe200030e0100 */
[----:B0-----:R-:W-:Y:S06]  /*2ae20*/  ENDCOLLECTIVE ;  /* 0x000000000000791b */ /* 0x001fec0003800000 */
.L_x_4104:
[----:B------:R-:W-:Y:S05]  /*2ae30*/  BSYNC B0 ;  /* 0x0000000000007941 */ /* 0x000fea0003800000 */
.L_x_4103:
        /* <DEDUP_REMOVED lines=9> */
.L_x_4105:
[----:B------:R-:W-:Y:S02]  /*2aed0*/  IMAD.MOV.U32 R13, RZ, RZ, R6 ;  /* 0x000000ffff0d7224 */ /* 0x000fe400078e0006 */
[----:B------:R-:W-:-:S07]  /*2aee0*/  IMAD.MOV.U32 R4, RZ, RZ, R14 ;  /* 0x000000ffff047224 */ /* 0x000fce00078e000e */
[----:B------:R-:W-:Y:S05]  /*2aef0*/  WARPSYNC.COLLECTIVE R15, `(.L_x_4106) ;  /* 0x000000000f087348 */ /* 0x000fea0003c00000 */
[----:B------:R0:W1:Y:S02]  /*2af00*/  SHFL.IDX P6, R14, R13, R12, R11 ;  /* 0x0000000c0d0e7389 */ /* 0x00006400000c000b */
[----:B01----:R-:W-:Y:S01]  /*2af10*/  ENDCOLLECTIVE ;  /* 0x000000000000791b */ /* 0x003fe20003800000 */
.L_x_4106:
[----:B------:R-:W-:Y:S01]  /*2af20*/  IMAD.MOV.U32 R6, RZ, RZ, R14 ;  /* 0x000000ffff067224 */ /* 0x000fe200078e000e */
[----:B------:R-:W-:Y:S06]  /*2af30*/  BRA `(.L_x_4107) ;  /* 0xffffffd000987947 */ /* 0x000fec000383ffff */
.L_x_4012:
[----:B------:R-:W-:Y:S01]  /*2af40*/  BSSY B0, `(.L_x_4108) ;  /* 0x0000007000007945 */ /* 0x000fe20003800000 */
[----:B------:R-:W-:Y:S02]  /*2af50*/  IMAD.MOV.U32 R13, RZ, RZ, R7 ;  /* 0x000000ffff0d7224 */ /* 0x000fe400078e0007 */
[----:B------:R-:W-:Y:S02]  /*2af60*/  IMAD.MOV.U32 R11, RZ, RZ, 0x1f ;  /* 0x0000001fff0b7424 */ /* 0x000fe400078e00ff */
[----:B------:R-:W-:-:S07]  /*2af70*/  IMAD.MOV.U32 R15, RZ, RZ, -0x1 ;  /* 0xffffffffff0f7424 */ /* 0x000fce00078e00ff */
[----:B0123--:R-:W-:Y:S05]  /*2af80*/  WARPSYNC.COLLECTIVE R15, `(.L_x_4109) ;  /* 0x000000000f087348 */ /* 0x00ffea0003c00000 */
[----:B------:R4:W0:Y:S02]  /*2af90*/  SHFL.IDX P6, R14, R13, R12, R11 ;  /* 0x0000000c0d0e7389 */ /* 0x00082400000c000b */
[----:B01234-:R-:W-:Y:S01]  /*2afa0*/  ENDCOLLECTIVE ;  /* 0x000000000000791b */ /* 0x01ffe20003800000 */
.L_x_4109:
[----:B------:R-:W-:Y:S05]  /*2afb0*/  BSYNC B0 ;  /* 0x0000000000007941 */ /* 0x000fea0003800000 */
.L_x_4108:
[----:B------:R-:W-:Y:S01]  /*2afc0*/  IMAD.MOV.U32 R7, RZ, RZ, R14 ;  /* 0x000000ffff077224 */ /* 0x000fe200078e000e */
[----:B------:R-:W-:Y:S06]  /*2afd0*/  BRA `(.L_x_4110) ;  /* 0xffffffd000887947 */ /* 0x000fec000383ffff */
.L_x_4016:
[----:B0-----:R0:W1:Y:S02]  /*2afe0*/  SYNCS.PHASECHK.TRANS64.TRYWAIT P0, [R0+URZ+0x36820], R3 ;  /* 0x03682003000075a7 */ /* 0x001064000800017f */
[----:B-1----:R-:W-:Y:S05]  /*2aff0*/  @!P0 NANOSLEEP.SYNCS 0x989680 ;  /* 0x009896800000895d */ /* 0x002fea0003900000 */
[----:B------:R-:W1:Y:S02]  /*2b000*/  @!P0 SYNCS.PHASECHK.TRANS64 P0, [R0+URZ+0x36820], R3 ;  /* 0x03682003000085a7 */ /* 0x000e64000800007f */
[----:B-1----:R-:W-:Y:S05]  /*2b010*/  @!P0 BRA `(.L_x_4016) ;  /* 0xfffffffc00f08947 */ /* 0x002fea000383ffff */
[----:B------:R-:W-:Y:S05]  /*2b020*/  BRA `(.L_x_4111) ;  /* 0xffffffd8001c7947 */ /* 0x000fea000383ffff */
.L_x_4017:
        /* <DEDUP_REMOVED lines=11> */
.L_x_4113:
[----:B------:R-:W-:Y:S05]  /*2b0e0*/  BSYNC B0 ;  /* 0x0000000000007941 */ /* 0x000fea0003800000 */
.L_x_4112:
[----:B------:R-:W-:Y:S05]  /*2b0f0*/  BRA `(.L_x_4114) ;  /* 0xffffffd800047947 */ /* 0x000fea000383ffff */
.L_x_4018:
[----:B------:R-:W-:Y:S01]  /*2b100*/  BSSY B0, `(.L_x_4115) ;  /* 0x0000006000007945 */ /* 0x000fe20003800000 */
[----:B------:R-:W-:-:S07]  /*2b110*/  IMAD.MOV.U32 R15, RZ, RZ, -0x1 ;  /* 0xffffffffff0f7424 */ /* 0x000fce00078e00ff */
[----:B01----:R-:W-:Y:S05]  /*2b120*/  WARPSYNC.COLLECTIVE R15, `(.L_x_4116) ;  /* 0x000000000f0c7348 */ /* 0x003fea0003c00000 */
[----:B------:R-:W-:Y:S02]  /*2b130*/  ELECT P6, UR62, PT ;  /* 0x00000000003e782f */ /* 0x000fe400038c0000 */
[----:B------:R-:W-:Y:S01]  /*2b140*/  MOV R14, UR62 ;  /* 0x0000003e000e7c02 */ /* 0x000fe20008000f00 */
[----:B01----:R-:W-:Y:S10]  /*2b150*/  ENDCOLLECTIVE ;  /* 0x000000000000791b */ /* 0x003ff40003800000 */
.L_x_4116:
[----:B------:R-:W-:Y:S05]  /*2b160*/  BSYNC B0 ;  /* 0x0000000000007941 */ /* 0x000fea0003800000 */
.L_x_4115:
[----:B------:R-:W-:Y:S05]  /*2b170*/  BRA `(.L_x_4117) ;  /* 0xffffffd400f87947 */ /* 0x000fea000383ffff */
.L_x_4020:
[----:B0-----:R0:W1:Y:S02]  /*2b180*/  SYNCS.PHASECHK.TRANS64.TRYWAIT P0, [R6+URZ], R5 ;  /* 0x00000005060075a7 */ /* 0x001064000800017f */
[----:B-1----:R-:W-:Y:S05]  /*2b190*/  @!P0 NANOSLEEP.SYNCS 0x989680 ;  /* 0x009896800000895d */ /* 0x002fea0003900000 */
[----:B------:R-:W1:Y:S02]  /*2b1a0*/  @!P0 SYNCS.PHASECHK.TRANS64 P0, [R6+URZ], R5 ;  /* 0x00000005060085a7 */ /* 0x000e64000800007f */
[----:B-1----:R-:W-:Y:S05]  /*2b1b0*/  @!P0 BRA `(.L_x_4020) ;  /* 0xfffffffc00f08947 */ /* 0x002fea000383ffff */
[----:B------:R-:W-:Y:S05]  /*2b1c0*/  BRA `(.L_x_4118) ;  /* 0xffffffd800307947 */ /* 0x000fea000383ffff */
.L_x_4021:
[----:B-1----:R1:W2:Y:S02]  /*2b1d0*/  SYNCS.PHASECHK.TRANS64.TRYWAIT P0, [R7+URZ], R2 ;  /* 0x00000002070075a7 */ /* 0x0022a4000800017f */
[----:B--2---:R-:W-:Y:S05]  /*2b1e0*/  @!P0 NANOSLEEP.SYNCS 0x989680 ;  /* 0x009896800000895d */ /* 0x004fea0003900000 */
[----:B------:R-:W2:Y:S02]  /*2b1f0*/  @!P0 SYNCS.PHASECHK.TRANS64 P0, [R7+URZ], R2 ;  /* 0x00000002070085a7 */ /* 0x000ea4000800007f */
[----:B--2---:R-:W-:Y:S05]  /*2b200*/  @!P0 BRA `(.L_x_4021) ;  /* 0xfffffffc00f08947 */ /* 0x004fea000383ffff */
[----:B------:R-:W-:Y:S05]  /*2b210*/  BRA `(.L_x_4119) ;  /* 0xffffffd800247947 */ /* 0x000fea000383ffff */
.L_x_4023:
[----:B--2---:R2:W3:Y:S02]  /*2b220*/  SYNCS.PHASECHK.TRANS64.TRYWAIT P0, [R4+URZ], R5 ;  /* 0x00000005040075a7 */ /* 0x0044e4000800017f */
[----:B---3--:R-:W-:Y:S05]  /*2b230*/  @!P0 NANOSLEEP.SYNCS 0x989680 ;  /* 0x009896800000895d */ /* 0x008fea0003900000 */
[----:B------:R-:W3:Y:S02]  /*2b240*/  @!P0 SYNCS.PHASECHK.TRANS64 P0, [R4+URZ], R5 ;  /* 0x00000005040085a7 */ /* 0x000ee4000800007f */
[----:B---3--:R-:W-:Y:S05]  /*2b250*/  @!P0 BRA `(.L_x_4023) ;  /* 0xfffffffc00f08947 */ /* 0x008fea000383ffff */
[----:B------:R-:W-:Y:S05]  /*2b260*/  BRA `(.L_x_4120) ;  /* 0xffffffd800287947 */ /* 0x000fea000383ffff */
.L_x_4121:
        /* <DEDUP_REMOVED lines=9> */
.L_x_14850:


//--------------------- .text._ZN7cutlass13device_kernelIN5flash11enable_sm90INS1_16FlashAttnFwdSm90INS1_25CollectiveMainloopFwdSm90ILi2EN4cute5tupleIJNS5_1CILi1EEES8_S8_EEENS6_IJNS7_ILi128EEENS7_ILi96EEENS7_ILi192EEEEEELi192ENS_10bfloat16_tEfNS_4arch4Sm90ELb0ELb1ELb0ELb0ELb0ELb0ELb0ELb1ELb1ELb1ELb1ELb0EEENS1_21CollectiveEpilogueFwdINS6_IJSA_SC_SB_EEES9_SE_SG_Li256ELb0ELb1ELb1ELb0EEENS1_19SingleTileSchedulerILb0ELb1ELb1ELi128EEEEEEEEEvNT_6ParamsE --------------------------
	.section	.text._ZN7cutlass13device_kernelIN5flash11enable_sm90INS1_16FlashAttnFwdSm90INS1_25CollectiveMainloopFwdSm90ILi2EN4cute5tupleIJNS5_1CILi1EEES8_S8_EEENS6_IJNS7_ILi128EEENS7_ILi96EEENS7_ILi192EEEEEELi192ENS_10bfloat16_tEfNS_4arch4Sm90ELb0ELb1ELb0ELb0ELb0ELb0ELb0ELb1ELb1ELb1ELb1ELb0EEENS1_21CollectiveEpilogueFwdINS6_IJSA_SC_SB_EEES9_SE_SG_Li256ELb0ELb1ELb1ELb0EEENS1_19SingleTileSchedulerILb0ELb1ELb1ELi128EEEEEEEEEvNT_6ParamsE,"ax",@progbits
	.align	128
.text._ZN7cutlass13device_kernelIN5flash11enable_sm90INS1_16FlashAttnFwdSm90INS1_25CollectiveMainloopFwdSm90ILi2EN4cute5tupleIJNS5_1CILi1EEES8_S8_EEENS6_IJNS7_ILi128EEENS7_ILi96EEENS7_ILi192EEEEEELi192ENS_10bfloat16_tEfNS_4arch4Sm90ELb0ELb1ELb0ELb0ELb0ELb0ELb0ELb1ELb1ELb1ELb1ELb0EEENS1_21CollectiveEpilogueFwdINS6_IJSA_SC_SB_EEES9_SE_SG_Li256ELb0ELb1ELb1ELb0EEENS1_19SingleTileSchedulerILb0ELb1ELb1ELi128EEEEEEEEEvNT_6ParamsE:
        .type           _ZN7cutlass13device_kernelIN5flash11enable_sm90INS1_16FlashAttnFwdSm90INS1_25CollectiveMainloopFwdSm90ILi2EN4cute5tupleIJNS5_1CILi1EEES8_S8_EEENS6_IJNS7_ILi128EEENS7_ILi96EEENS7_ILi192EEEEEELi192ENS_10bfloat16_tEfNS_4arch4Sm90ELb0ELb1ELb0ELb0ELb0ELb0ELb0ELb1ELb1ELb1ELb1ELb0EEENS1_21CollectiveEpilogueFwdINS6_IJSA_SC_SB_EEES9_SE_SG_Li256ELb0ELb1ELb1ELb0EEENS1_19SingleTileSchedulerILb0ELb1ELb1ELi128EEEEEEEEEvNT_6ParamsE,@function
        .size           _ZN7cutlass13device_kernelIN5flash11enable_sm90INS1_16FlashAttnFwdSm90INS1_25CollectiveMainloopFwdSm90ILi2EN4cute5tupleIJNS5_1CILi1EEES8_S8_EEENS6_IJNS7_ILi128EEENS7_ILi96EEENS7_ILi192EEEEEELi192ENS_10bfloat16_tEfNS_4arch4Sm90ELb0ELb1ELb0ELb0ELb0ELb0ELb0ELb1ELb1ELb1ELb1ELb0EEENS1_21CollectiveEpilogueFwdINS6_IJSA_SC_SB_EEES9_SE_SG_Li256ELb0ELb1ELb1ELb0EEENS1_19SingleTileSchedulerILb0ELb1ELb1ELi128EEEEEEEEEvNT_6ParamsE,(.L_x_14851 - _ZN7cutlass13device_kernelIN5flash11enable_sm90INS1_16FlashAttnFwdSm90INS1_25CollectiveMainloopFwdSm90ILi2EN4cute5tupleIJNS5_1CILi1EEES8_S8_EEENS6_IJNS7_ILi128EEENS7_ILi96EEENS7_ILi192EEEEEELi192ENS_10bfloat16_tEfNS_4arch4Sm90ELb0ELb1ELb0ELb0ELb0ELb0ELb0ELb1ELb1ELb1ELb1ELb0EEENS1_21CollectiveEpilogueFwdINS6_IJSA_SC_SB_EEES9_SE_SG_Li256ELb0ELb1ELb1ELb0EEENS1_19SingleTileSchedulerILb0ELb1ELb1ELi128EEEEEEEEEvNT_6ParamsE)
        .other          _ZN7cutlass13device_kernelIN5flash11enable_sm90INS1_16FlashAttnFwdSm90INS1_25CollectiveMainloopFwdSm90ILi2EN4cute5tupleIJNS5_1CILi1EEES8_S8_EEENS6_IJNS7_ILi128EEENS7_ILi96EEENS7_ILi192EEEEEELi192ENS_10bfloat16_tEfNS_4arch4Sm90ELb0ELb1ELb0ELb0ELb0ELb0ELb0ELb1ELb1ELb1ELb1ELb0EEENS1_21CollectiveEpilogueFwdINS6_IJSA_SC_SB_EEES9_SE_SG_Li256ELb0ELb1ELb1ELb0EEENS1_19SingleTileSchedulerILb0ELb1ELb1ELi128EEEEEEEEEvNT_6ParamsE,@"STO_CUDA_ENTRY STV_DEFAULT"
_ZN7cutlass13device_kernelIN5flash11enable_sm90INS1_16FlashAttnFwdSm90INS1_25CollectiveMainloopFwdSm90ILi2EN4cute5tupleIJNS5_1CILi1EEES8_S8_EEENS6_IJNS7_ILi128EEENS7_ILi96EEENS7_ILi192EEEEEELi192ENS_10bfloat16_tEfNS_4arch4Sm90ELb0ELb1ELb0ELb0ELb0ELb0ELb0ELb1ELb1ELb1ELb1ELb0EEENS1_21CollectiveEpilogueFwdINS6_IJSA_SC_SB_EEES9_SE_SG_Li256ELb0ELb1ELb1ELb0EEENS1_19SingleTileSchedulerILb0ELb1ELb1ELi128EEEEEEEEEvNT_6ParamsE:
        /* <DEDUP_REMOVED lines=18> */
.L_x_4123:
[----:B------:R-:W-:Y:S05]  /*0120*/  BSYNC B0 ;  /* 0x0000000000007941 */ /* 0x000fea0003800000 */
.L_x_4122:
        /* <DEDUP_REMOVED lines=41> */
.L_x_4124:
        /* <DEDUP_REMOVED lines=22> */
.L_x_4125:
        /* <DEDUP_REMOVED lines=18> */
.L_x_4126:
        /* <DEDUP_REMOVED lines=22> */
.L_x_4127:
        /* <DEDUP_REMOVED lines=22> */
.L_x_4128:
        /* <DEDUP_REMOVED lines=9> */
.L_x_4131:
        /* <DEDUP_REMOVED lines=19> */
[----:B0-----:R-:W0:Y:S01]  /*0ac0*/  LDC.64 R2, c[0x0][0x418] ;  /* 0x00010600ff027b82 */ /* 0x001e220000000a00 */
[----:B------:R-:W-:Y:S01]  /*0ad0*/  ULDC UR4, c[0x0][0x448] ;  /* 0x0001120000047ab9 */ /* 0x000fe20000000800 */
[----:B------:R-:W1:Y:S01]  /*0ae0*/  S2R R0, SR_TID.X ;  /* 0x0000000000007919 */ /* 0x000e620000002100 */
[----:B------:R-:W-:-:S03]  /*0af0*/  UISETP.NE.AND UP0, UPT, UR4, 0x1, UPT ;  /* 0x000000010400788c */ /* 0x000fc6000bf05270 */
[----:B------:R-:W-:Y:S02]  /*0b00*/  ULDC.64 UR4, c[0x0][0x9e0] ;  /* 0x0002780000047ab9 */ /* 0x000fe40000000a00 */
[----:B------:R-:W2:Y:S01]  /*0b10*/  LDC R22, c[0x0][0x288] ;  /* 0x0000a200ff167b82 */ /* 0x000ea20000000800 */
[----:B------:R-:W-:-:S05]  /*0b20*/  UISETP.GE.AND UP1, UPT, UR5, 0x1, UPT ;  /* 0x000000010500788c */ /* 0x000fca000bf26270 */
[----:B------:R-:W-:Y:S01]  /*0b30*/  @UP0 ULDC UR9, c[0x0][0x44c] ;  /* 0x0001130000090ab9 */ /* 0x000fe20000000800 */
[----:B------:R-:W-:Y:S01]  /*0b40*/  @UP0 ULDC UR11, c[0x0][0x450] ;  /* 0x00011400000b0ab9 */ /* 0x000fe20000000800 */
[----:B------:R-:W3:Y:S01]  /*0b50*/  LDC R16, c[0x0][0x424] ;  /* 0x00010900ff107b82 */ /* 0x000ee20000000800 */
[----:B------:R-:W-:-:S07]  /*0b60*/  PLOP3.LUT P1, PT, PT, PT, UP1, 0x80, 0x0 ;  /* 0x000000000000781c */ /* 0x000fce0003f2f018 */
[----:B------:R-:W4:Y:S01]  /*0b70*/  LDC R5, c[0x0][0x2f0] ;  /* 0x0000bc00ff057b82 */ /* 0x000f220000000800 */
[----:B0-----:R-:W-:-:S04]  /*0b80*/  ISETP.NE.U32.AND P0, PT, R2, RZ, PT ;  /* 0x000000ff0200720c */ /* 0x001fc80003f05070 */
[----:B------:R-:W-:-:S03]  /*0b90*/  ISETP.NE.AND.EX P0, PT, R3, RZ, PT, P0 ;  /* 0x000000ff0300720c */ /* 0x000fc60003f05300 */
[----:B------:R-:W0:Y:S01]  /*0ba0*/  S2UR UR38, SR_CTAID.X ;  /* 0x00000000002679c3 */ /* 0x000e220000002500 */
[----:B--2---:R-:W-:Y:S01]  /*0bb0*/  IADD3 R3, -R22, 0x1, RZ ;  /* 0x0000000116037810 */ /* 0x004fe20007ffe1ff */
[----:B-1----:R-:W-:Y:S01]  /*0bc0*/  VIADD R120, R0, 0xffffff80 ;  /* 0xffffff8000787836 */ /* 0x002fe20000000000 */
[----:B---3--:R-:W-:-:S05]  /*0bd0*/  SEL R16, R16, 0x1, P0 ;  /* 0x0000000110107807 */ /* 0x008fca0000000000 */
[CC--:B----4-:R-:W-:Y:S02]  /*0be0*/  IMAD R3, R16.reuse, R5.reuse, R3 ;  /* 0x0000000510037224 */ /* 0x0d0fe400078e0203 */
[----:B------:R-:W-:-:S03]  /*0bf0*/  IMAD R18, R16, R5, RZ ;  /* 0x0000000510127224 */ /* 0x000fc600078e02ff */
[----:B------:R-:W-:Y:S01]  /*0c00*/  R2UR UR10, R3 ;  /* 0x00000000030a72ca */ /* 0x000fe200000e0000 */
[----:B0-----:R-:W-:-:S04]  /*0c10*/  USHF.L.U32 UR38, UR38, 0x7, URZ ;  /* 0x0000000726267899 */ /* 0x001fc8000800063f */
[----:B------:R-:W-:Y:S02]  /*0c20*/  @UP0 UIADD3 UR8, UR38, 0x7f, URZ ;  /* 0x0000007f26080890 */ /* 0x000fe4000fffe03f */
[----:B------:R-:W-:Y:S02]  /*0c30*/  UIADD3 UR7, UR38, 0x7f, URZ ;  /* 0x0000007f26077890 */ /* 0x000fe4000fffe03f */
[----:B------:R-:W-:-:S04]  /*0c40*/  UIMAD.WIDE.U32 UR8, UR8, UR9, URZ ;  /* 0x00000009080872a5 */ /* 0x000fc8000f8e003f */
[----:B------:R-:W-:-:S04]  /*0c50*/  @UP0 USHF.R.U32.HI UR7, URZ, UR11, UR9 ;  /* 0x0000000b3f070299 */ /* 0x000fc80008011609 */
[----:B------:R-:W-:-:S04]  /*0c60*/  UIADD3 UR7, UR10, UR7, URZ ;  /* 0x000000070a077290 */ /* 0x000fc8000fffe03f */
[----:B------:R-:W-:-:S06]  /*0c70*/  UIADD3 UR4, UR7, UR4, URZ ;  /* 0x0000000407047290 */ /* 0x000fcc000fffe03f */
[----:B------:R-:W-:Y:S01]  /*0c80*/  IMAD.U32 R0, RZ, RZ, UR4 ;  /* 0x00000004ff007e24 */ /* 0x000fe2000f8e00ff */
[----:B------:R-:W-:Y:S06]  /*0c90*/  @!P1 BRA `(.L_x_4133) ;  /* 0x0000000000409947 */ /* 0x000fec0003800000 */
        /* <DEDUP_REMOVED lines=10> */
.L_x_4134:
[----:B------:R-:W-:-:S11]  /*0d40*/  UISETP.NE.AND UP1, UPT, UR5, 0x1, UPT ;  /* 0x000000010500788c */ /* 0x000fd6000bf25270 */
[----:B------:R-:W-:Y:S02]  /*0d50*/  @UP1 ULDC.64 UR10, c[0x0][0x9e8] ;  /* 0x00027a00000a1ab9 */ /* 0x000fe40000000a00 */
[----:B------:R-:W-:-:S04]  /*0d60*/  UIMAD.WIDE.U32 UR8, UR4, UR10, URZ ;  /* 0x0000000a040872a5 */ /* 0x000fc8000f8e003f */
[----:B------:R-:W-:-:S12]  /*0d70*/  @UP1 USHF.R.U32.HI UR4, URZ, UR11, UR9 ;  /* 0x0000000b3f041299 */ /* 0x000fd80008011609 */
.L_x_4135:
[----:B------:R-:W-:-:S06]  /*0d80*/  UIMAD UR4, UR4, UR5, UR5 ;  /* 0x00000005040472a4 */ /* 0x000fcc000f8e0205 */
[----:B------:R-:W-:-:S07]  /*0d90*/  VIMNMX R0, R0, UR4, PT ;  /* 0x0000000400007c48 */ /* 0x000fce000bfe0100 */
.L_x_4133:
[-C--:B------:R-:W-:Y:S01]  /*0da0*/  IMAD R22, R16, R5.reuse, -R22 ;  /* 0x0000000510167224 */ /* 0x080fe200078e0a16 */
[----:B------:R-:W-:Y:S01]  /*0db0*/  @UP0 ULDC UR8, c[0x0][0x44c] ;  /* 0x0001130000080ab9 */ /* 0x000fe20000000800 */
[----:B------:R-:W-:Y:S01]  /*0dc0*/  VIADD R2, R0, 0x5f ;  /* 0x0000005f00027836 */ /* 0x000fe20000000000 */
[----:B------:R-:W-:Y:S01]  /*0dd0*/  UIMAD.WIDE.U32 UR8, UR38, UR8, URZ ;  /* 0x00000008260872a5 */ /* 0x000fe2000f8e003f */
[----:B------:R-:W-:Y:S01]  /*0de0*/  IMAD R0, R16, R5, 0x5f ;  /* 0x0000005f10007424 */ /* 0x000fe200078e0205 */
[----:B------:R-:W-:Y:S01]  /*0df0*/  R2UR UR7, R22 ;  /* 0x00000000160772ca */ /* 0x000fe200000e0000 */
[----:B------:R-:W-:Y:S01]  /*0e00*/  @UP0 ULDC UR10, c[0x0][0x450] ;  /* 0x00011400000a0ab9 */ /* 0x000fe20000000800 */
[----:B------:R-:W-:Y:S01]  /*0e10*/  IMAD.HI R2, R2, 0x2aaaaaab, RZ ;  /* 0x2aaaaaab02027827 */ /* 0x000fe200078e02ff */
[----:B------:R-:W-:Y:S01]  /*0e20*/  UMOV UR4, UR38 ;  /* 0x0000002600047c82 */ /* 0x000fe20008000000 */
[----:B------:R-:W-:Y:S02]  /*0e30*/  @UP0 USHF.R.U32.HI UR4, URZ, UR10, UR9 ;  /* 0x0000000a3f040299 */ /* 0x000fe40008011609 */
[----:B------:R-:W-:Y:S01]  /*0e40*/  IMAD.HI R0, R0, 0x2aaaaaab, RZ ;  /* 0x2aaaaaab00007827 */ /* 0x000fe200078e02ff */
[----:B------:R-:W-:-:S04]  /*0e50*/  SHF.R.U32.HI R5, RZ, 0x1f, R2 ;  /* 0x0000001fff057819 */ /* 0x000fc80000011602 */
[----:B------:R-:W-:Y:S02]  /*0e60*/  SHF.R.U32.HI R3, RZ, 0x1f, R0 ;  /* 0x0000001fff037819 */ /* 0x000fe40000011600 */
[----:B------:R-:W-:Y:S01]  /*0e70*/  UIADD3 UR4, UR7, UR4, URZ ;  /* 0x0000000407047290 */ /* 0x000fe2000fffe03f */
[----:B------:R-:W-:Y:S02]  /*0e80*/  LEA.HI.SX32 R2, R2, R5, 0x1c ;  /* 0x0000000502027211 */ /* 0x000fe400078fe2ff */
[----:B------:R-:W-:Y:S01]  /*0e90*/  ULDC UR7, c[0x0][0x9dc] ;  /* 0x0002770000077ab9 */ /* 0x000fe20000000800 */
[----:B------:R-:W-:Y:S01]  /*0ea0*/  LEA.HI.SX32 R3, R0, R3, 0x1c ;  /* 0x0000000300037211 */ /* 0x000fe200078fe2ff */
[----:B------:R-:W-:-:S03]  /*0eb0*/  UIADD3 UR7, UR4, -UR7, URZ ;  /* 0x8000000704077290 */ /* 0x000fc6000fffe03f */
[----:B------:R-:W-:Y:S01]  /*0ec0*/  VIMNMX R23, R3, R2, PT ;  /* 0x0000000203177248 */ /* 0x000fe20003fe0100 */
[----:B------:R-:W-:Y:S08]  /*0ed0*/  @!P1 BRA `(.L_x_4136) ;  /* 0x0000000000449947 */ /* 0x000ff00003800000 */
        /* <DEDUP_REMOVED lines=10> */
.L_x_4137:
[----:B------:R-:W-:-:S11]  /*0f80*/  UISETP.NE.AND UP0, UPT, UR5, 0x1, UPT ;  /* 0x000000010500788c */ /* 0x000fd6000bf05270 */
[----:B------:R-:W-:Y:S02]  /*0f90*/  @UP0 ULDC.64 UR10, c[0x0][0x9e8] ;  /* 0x00027a00000a0ab9 */ /* 0x000fe40000000a00 */
[----:B------:R-:W-:-:S04]  /*0fa0*/  UIMAD.WIDE.U32 UR8, UR4, UR10, URZ ;  /* 0x0000000a040872a5 */ /* 0x000fc8000f8e003f */
[----:B------:R-:W-:-:S12]  /*0fb0*/  @UP0 USHF.R.U32.HI UR4, URZ, UR11, UR9 ;  /* 0x0000000b3f040299 */ /* 0x000fd80008011609 */
.L_x_4138:
[----:B------:R-:W-:-:S04]  /*0fc0*/  UIMAD UR4, UR4, UR5, URZ ;  /* 0x00000005040472a4 */ /* 0x000fc8000f8e023f */
[----:B------:R-:W-:-:S04]  /*0fd0*/  UISETP.LT.AND UP0, UPT, UR7, UR4, UPT ;  /* 0x000000040700728c */ /* 0x000fc8000bf01270 */
[----:B------:R-:W-:-:S12]  /*0fe0*/  USEL UR7, UR7, UR4, !UP0 ;  /* 0x0000000407077287 */ /* 0x000fd8000c000000 */
.L_x_4136:
[----:B------:R-:W-:Y:S02]  /*0ff0*/  UIMAD.WIDE UR4, UR7, 0x2aaaaaab, URZ ;  /* 0x2aaaaaab070478a5 */ /* 0x000fe4000f8e023f */
[----:B------:R-:W-:Y:S02]  /*1000*/  USHF.R.U32.HI UR11, URZ, 0x10, UR6 ;  /* 0x000000103f0b7899 */ /* 0x000fe40008011606 */
[----:B------:R-:W-:Y:S02]  /*1010*/  USHF.R.U32.HI UR4, URZ, 0x1f, UR5 ;  /* 0x0000001f3f047899 */ /* 0x000fe40008011605 */
[----:B------:R-:W-:Y:S02]  /*1020*/  ULOP3.LUT UR7, UR6, 0xffff, URZ, 0xc0, !UPT ;  /* 0x0000ffff06077892 */ /* 0x000fe4000f8ec03f */
[----:B------:R-:W-:-:S04]  /*1030*/  ULEA.HI.SX32 UR4, UR5, UR4, 0x1c ;  /* 0x0000000405047291 */ /* 0x000fc8000f8fe23f */
[----:B------:R-:W-:-:S04]  /*1040*/  UISETP.LT.AND UP0, UPT, URZ, UR4, UPT ;  /* 0x000000043f00728c */ /* 0x000fc8000bf01270 */
[----:B------:R-:W-:Y:S02]  /*1050*/  USEL UR10, URZ, UR4, !UP0 ;  /* 0x000000043f0a7287 */ /* 0x000fe4000c000000 */
[----:B------:R-:W-:Y:S01]  /*1060*/  UISETP.NE.AND UP0, UPT, UR11, URZ, UPT ;  /* 0x0000003f0b00728c */ /* 0x000fe2000bf05270 */
[----:B------:R-:W-:-:S03]  /*1070*/  UMOV UR4, URZ ;  /* 0x0000003f00047c82 */ /* 0x000fc60008000000 */
[----:B------:R-:W-:-:S07]  /*1080*/  ISETP.GT.AND P0, PT, R23, UR10, PT ;  /* 0x0000000a17007c0c */ /* 0x000fce000bf04270 */
[----:B------:R-:W-:-:S06]  /*1090*/  @!UP0 ULDC UR11, c[0x0][0x9f0] ;  /* 0x00027c00000b8ab9 */ /* 0x000fcc0000000800 */
[----:B------:R-:W-:Y:S05]  /*10a0*/  @!P0 BRA `(.L_x_4139) ;  /* 0x00000000008c8947 */ /* 0x000fea0003800000 */
[----:B------:R-:W-:Y:S01]  /*10b0*/  IMAD.U32 R4, RZ, RZ, UR11 ;  /* 0x0000000bff047e24 */ /* 0x000fe2000f8e00ff */
[----:B------:R-:W-:-:S04]  /*10c0*/  UMOV UR4, URZ ;  /* 0x0000003f00047c82 */ /* 0x000fc80008000000 */
[----:B------:R-:W-:-:S04]  /*10d0*/  IABS R0, R4 ;  /* 0x0000000400007213 */ /* 0x000fc80000000000 */
[----:B------:R-:W-:Y:S02]  /*10e0*/  R2UR UR12, R0 ;  /* 0x00000000000c72ca */ /* 0x000fe400000e0000 */
[----:B------:R-:W-:Y:S02]  /*10f0*/  IADD3 R0, R4, -0x1, R23 ;  /* 0xffffffff04007810 */ /* 0x000fe40007ffe017 */
[----:B------:R-:W-:Y:S02]  /*1100*/  IABS R4, R4 ;  /* 0x0000000400047213 */ /* 0x000fe40000000000 */
[----:B------:R-:W-:-:S03]  /*1110*/  R2UR UR6, R0 ;  /* 0x00000000000672ca */ /* 0x000fc600000e0000 */
[----:B------:R-:W-:-:S04]  /*1120*/  IMAD.MOV R4, RZ, RZ, -R4 ;  /* 0x000000ffff047224 */ /* 0x000fc800078e0a04 */
[----:B------:R-:W0:Y:S06]  /*1130*/  I2F.RP R2, UR12 ;  /* 0x0000000c00027d06 */ /* 0x000e2c0008209400 */
[----:B------:R-:W-:-:S06]  /*1140*/  UIADD3 UR6, -UR10, UR6, URZ ;  /* 0x000000060a067290 */ /* 0x000fcc000fffe13f */
[----:B------:R-:W-:Y:S01]  /*1150*/  IMAD.U32 R0, RZ, RZ, UR6 ;  /* 0x00000006ff007e24 */ /* 0x000fe2000f8e00ff */
[----:B------:R-:W-:Y:S01]  /*1160*/  ULOP3.LUT UR6, UR6, UR11, URZ, 0x3c, !UPT ;  /* 0x0000000b06067292 */ /* 0x000fe2000f8e3c3f */
[----:B0-----:R-:W0:Y:S03]  /*1170*/  MUFU.RCP R2, R2 ;  /* 0x0000000200027308 */ /* 0x001e260000001000 */
[----:B------:R-:W-:-:S04]  /*1180*/  IABS R0, R0 ;  /* 0x0000000000007213 */ /* 0x000fc80000000000 */
[----:B------:R-:W-:Y:S01]  /*1190*/  R2UR UR9, R0 ;  /* 0x00000000000972ca */ /* 0x000fe200000e0000 */
[----:B------:R-:W-:Y:S02]  /*11a0*/  IMAD.MOV.U32 R0, RZ, RZ, R4 ;  /* 0x000000ffff007224 */ /* 0x000fe400078e0004 */
[----:B0-----:R-:W-:-:S06]  /*11b0*/  VIADD R3, R2, 0xffffffe ;  /* 0x0ffffffe02037836 */ /* 0x001fcc0000000000 */
        /* <DEDUP_REMOVED lines=18> */
.L_x_4139:
[----:B------:R-:W-:Y:S02]  /*12e0*/  UIMAD UR5, UR7, UR4, UR10 ;  /* 0x00000004070572a4 */ /* 0x000fe4000f8e020a */
[----:B------:R-:W-:Y:S01]  /*12f0*/  IMAD.U32 R0, RZ, RZ, UR4 ;  /* 0x00000004ff007e24 */ /* 0x000fe2000f8e00ff */
[----:B------:R-:W-:Y:S02]  /*1300*/  PLOP3.LUT P0, PT, PT, PT, PT, 0x80, 0x0 ;  /* 0x000000000000781c */ /* 0x000fe40003f0f070 */
[----:B------:R-:W-:Y:S02]  /*1310*/  CS2R R2, SRZ ;  /* 0x0000000000027805 */ /* 0x000fe4000001ff00 */
[----:B------:R-:W-:Y:S02]  /*1320*/  CS2R R118, SRZ ;  /* 0x0000000000767805 */ /* 0x000fe4000001ff00 */
[----:B------:R-:W-:Y:S02]  /*1330*/  CS2R R116, SRZ ;  /* 0x0000000000747805 */ /* 0x000fe4000001ff00 */
[----:B------:R-:W-:Y:S01]  /*1340*/  VIADDMNMX R23, R0, UR5, R23, PT ;  /* 0x0000000500177c46 */ /* 0x000fe2000b800117 */
[----:B------:R-:W-:Y:S01]  /*1350*/  IMAD.U32 R17, RZ, RZ, UR5 ;  /* 0x00000005ff117e24 */ /* 0x000fe2000f8e00ff */
[----:B------:R-:W-:-:S02]  /*1360*/  CS2R R114, SRZ ;  /* 0x0000000000727805 */ /* 0x000fc4000001ff00 */
[----:B------:R-:W-:Y:S02]  /*1370*/  CS2R R112, SRZ ;  /* 0x0000000000707805 */ /* 0x000fe4000001ff00 */
[----:B------:R-:W-:Y:S02]  /*1380*/  ISETP.GT.AND P1, PT, R23, UR5, PT ;  /* 0x0000000517007c0c */ /* 0x000fe4000bf24270 */
        /* <DEDUP_REMOVED lines=52> */
[----:B------:R-:W-:-:S04]  /*16d0*/  UIADD3 UR6, UR57, 0x12400, URZ ;  /* 0x0001240039067890 */ /* 0x000fc8000fffe03f */
        /* <DEDUP_REMOVED lines=26> */
.L_x_4141:
[----:B------:R-:W-:-:S04]  /*1880*/  SHF.L.U32 R0, RZ, 0x1f, RZ ;  /* 0x0000001fff007819 */ /* 0x000fc800000006ff */
[----:B------:R-:W0:Y:S02]  /*1890*/  SYNCS.PHASECHK.TRANS64.TRYWAIT P0, [UR57+0x30800], R0 ;  /* 0x03080000ff0075a7 */ /* 0x000e240008000179 */
[----:B0-----:R-:W-:Y:S05]  /*18a0*/  @!P0 BRA `(.L_x_4142) ;  /* 0x0000012400808947 */ /* 0x001fea0003800000 */
.L_x_4309:
[----:B------:R-:W2:Y:S02]  /*18b0*/  LDL R2, [R1+0x8] ;  /* 0x0000080001027983 */ /* 0x000ea40000100800 */
[----:B--2---:R-:W-:-:S13]  /*18c0*/  R2UR UR4, R2 ;  /* 0x00000000020472ca */ /* 0x004fda00000e0000 */
[----:B------:R-:W-:-:S06]  /*18d0*/  ULOP3.LUT UR4, UR4, 0x1, URZ, 0xfc, !UPT ;  /* 0x0000000104047892 */ /* 0x000fcc000f8efc3f */
[----:B------:R-:W-:-:S05]  /*18e0*/  IMAD.U32 R2, RZ, RZ, UR4 ;  /* 0x00000004ff027e24 */ /* 0x000fca000f8e00ff */
[----:B------:R-:W-:-:S13]  /*18f0*/  ISETP.NE.AND P0, PT, R2, 0x3, PT ;  /* 0x000000030200780c */ /* 0x000fda0003f05270 */
[----:B------:R-:W-:Y:S05]  /*1900*/  @!P0 BRA `(.L_x_4143) ;  /* 0x0000000000048947 */ /* 0x000fea0003800000 */
[----:B------:R-:W-:Y:S01]  /*1910*/  BPT.TRAP 0x1 ;  /* 0x000000040000795c */ /* 0x000fe20000300000 */
.L_x_4143:
[----:B------:R1:W2:Y:S01]  /*1920*/  SYNCS.PHASECHK.TRANS64.TRYWAIT P2, [UR57+0x30830], R0 ;  /* 0x03083000ff0075a7 */ /* 0x0002a20008040179 */
[----:B------:R-:W-:Y:S05]  /*1930*/  @!P0 BRA `(.L_x_4144) ;  /* 0x0000000000048947 */ /* 0x000fea0003800000 */
[----:B------:R-:W-:Y:S01]  /*1940*/  BPT.TRAP 0x1 ;  /* 0x000000040000795c */ /* 0x000fe20000300000 */
.L_x_4144:
[----:B------:R-:W3:Y:S01]  /*1950*/  S2R R2, SR_TID.X ;  /* 0x0000000000027919 */ /* 0x000ee20000002100 */
[----:B------:R-:W-:-:S05]  /*1960*/  IMAD.U32 R6, RZ, RZ, UR36 ;  /* 0x00000024ff067e24 */ /* 0x000fca000f8e00ff */
[----:B------:R-:W-:Y:S02]  /*1970*/  LOP3.LUT R6, R6, 0x10000, RZ, 0xfc, !PT ;  /* 0x0001000006067812 */ /* 0x000fe400078efcff */
[----:B---3--:R-:W-:-:S04]  /*1980*/  LOP3.LUT R2, R2, 0x7f, RZ, 0xc0, !PT ;  /* 0x0000007f02027812 */ /* 0x008fc800078ec0ff */
[----:B------:R-:W-:Y:S01]  /*1990*/  ISETP.NE.AND P1, PT, R2, RZ, PT ;  /* 0x000000ff0200720c */ /* 0x000fe20003f25270 */
[----:B--2---:R-:W-:-:S12]  /*19a0*/  @P2 BRA `(.L_x_4145) ;  /* 0x0000000000082947 */ /* 0x004fd80003800000 */
[----:B------:R-:W2:Y:S02]  /*19b0*/  SYNCS.PHASECHK.TRANS64.TRYWAIT P2, [UR57+0x30830], R0 ;  /* 0x03083000ff0075a7 */ /* 0x000ea40008040179 */
[----:B--2---:R-:W-:Y:S05]  /*19c0*/  @!P2 BRA `(.L_x_4146) ;  /* 0x000001240050a947 */ /* 0x004fea0003800000 */
.L_x_4145:
[----:B------:R-:W-:Y:S05]  /*19d0*/  WARPSYNC.ALL ;  /* 0x0000000000007948 */ /* 0x000fea0003800000 */
[----:B------:R-:W-:Y:S01]  /*19e0*/  IMAD.MOV.U32 R7, RZ, RZ, 0x40000040 ;  /* 0x40000040ff077424 */ /* 0x000fe200078e00ff */
[----:B------:R-:W-:Y:S01]  /*19f0*/  UIADD3 UR4, UR57, 0x1e400, URZ ;  /* 0x0001e40039047890 */ /* 0x000fe2000fffe03f */
[----:B------:R-:W-:Y:S01]  /*1a00*/  R2UR UR8, R6 ;  /* 0x00000000060872ca */ /* 0x000fe200000e0000 */
[----:B------:R-:W-:Y:S02]  /*1a10*/  WARPGROUP.ARRIVE ;  /* 0x00000000000079c5 */ /* 0x000fe40000000000 */
[----:B------:R-:W-:Y:S01]  /*1a20*/  R2UR UR9, R7 ;  /* 0x00000000070972ca */ /* 0x000fe200000e0000 */
[----:B------:R-:W-:Y:S01]  /*1a30*/  USHF.R.U32.HI UR4, URZ, 0x4, UR4 ;  /* 0x000000043f047899 */ /* 0x000fe20008011604 */
[----:B0-----:R-:W-:Y:S01]  /*1a40*/  LOP3.LUT R3, R72, 0xffffff80, RZ, 0xc0, !PT ;  /* 0xffffff8048037812 */ /* 0x001fe200078ec0ff */
[----:B------:R-:W-:Y:S01]  /*1a50*/  UMOV UR11, 0x40000040 ;  /* 0x40000040000b7882 */ /* 0x000fe20000000000 */
[----:B------:R-:W-:Y:S01]  /*1a60*/  UMOV UR7, 0x40000040 ;  /* 0x4000004000077882 */ /* 0x000fe20000000000 */
[----:B------:R-:W-:Y:S01]  /*1a70*/  ULOP3.LUT UR4, UR4, 0x3fff, URZ, 0xc0, !UPT ;  /* 0x00003fff04047892 */ /* 0x000fe2000f8ec03f */
[----:B------:R-:W-:Y:S01]  /*1a80*/  LEA.HI R73, R73, R120, RZ, 0x2 ;  /* 0x0000007849497211 */ /* 0x000fe200078f10ff */
[----:B------:R-:W-:Y:S01]  /*1a90*/  UMOV UR13, 0x40000040 ;  /* 0x40000040000d7882 */ /* 0x000fe20000000000 */
[----:B------:R-:W-:Y:S01]  /*1aa0*/  UMOV UR15, 0x40000040 ;  /* 0x40000040000f7882 */ /* 0x000fe20000000000 */
[----:B------:R-:W-:Y:S01]  /*1ab0*/  ULOP3.LUT UR59, UR4, 0x10000, URZ, 0xfc, !UPT ;  /* 0x00010000043b7892 */ /* 0x000fe2000f8efc3f */
[----:B------:R-:W-:Y:S01]  /*1ac0*/  IMAD.IADD R3, R120, 0x1, -R3 ;  /* 0x0000000178037824 */ /* 0x000fe200078e0a03 */
[----:B------:R-:W-:Y:S01]  /*1ad0*/  UMOV UR17, 0x40000040 ;  /* 0x4000004000117882 */ /* 0x000fe20000000000 */
[----:B------:R-:W-:Y:S01]  /*1ae0*/  UMOV UR19, 0x40000040 ;  /* 0x4000004000137882 */ /* 0x000fe20000000000 */
[----:B------:R-:W-:Y:S01]  /*1af0*/  UIADD3 UR6, UR59, 0x2, URZ ;  /* 0x000000023b067890 */ /* 0x000fe2000fffe03f */
[----:B------:R-:W-:Y:S01]  /*1b00*/  LOP3.LUT R73, R73, 0xfffffffc, RZ, 0xc0, !PT ;  /* 0xfffffffc49497812 */ /* 0x000fe200078ec0ff */
[----:B------:R-:W-:Y:S01]  /*1b10*/  UIADD3 UR14, UR59, 0x4, URZ ;  /* 0x000000043b0e7890 */ /* 0x000fe2000fffe03f */
[----:B-1----:R-:W-:Y:S01]  /*1b20*/  SHF.R.S32.HI R0, RZ, 0x1f, R3 ;  /* 0x0000001fff007819 */ /* 0x002fe20000011403 */
[----:B------:R-:W-:Y:S01]  /*1b30*/  UMOV UR10, UR59 ;  /* 0x0000003b000a7c82 */ /* 0x000fe20008000000 */
[----:B------:R-:W-:Y:S01]  /*1b40*/  UIADD3 UR18, UR59, 0x6, URZ ;  /* 0x000000063b127890 */ /* 0x000fe2000fffe03f */
[----:B------:R-:W-:Y:S01]  /*1b50*/  HGMMA.64x96x16.F32.BF16 R24, gdesc[UR8], RZ, !UPT, gsb0 ;  /* 0x01600000081879f0 */ /* 0x000fe2000c0018ff */
[----:B------:R-:W-:Y:S01]  /*1b60*/  R2UR UR10, R6 ;  /* 0x00000000060a72ca */ /* 0x000fe200000e0000 */
[----:B------:R-:W-:Y:S01]  /*1b70*/  UMOV UR9, 0x40000040 ;  /* 0x4000004000097882 */ /* 0x000fe20000000000 */
[----:B------:R-:W-:Y:S01]  /*1b80*/  UIADD3 UR22, UR59, 0x300, URZ ;  /* 0x000003003b167890 */ /* 0x000fe2000fffe03f */
[CC--:B------:R-:W-:Y:S01]  /*1b90*/  LEA.HI R2, R0.reuse, R3.reuse, RZ, 0x2 ;  /* 0x0000000300027211 */ /* 0x0c0fe200078f10ff */
[----:B------:R-:W-:Y:S01]  /*1ba0*/  UMOV UR5, UR9 ;  /* 0x0000000900057c82 */ /* 0x000fe20008000000 */
[----:B------:R-:W-:Y:S01]  /*1bb0*/  UMOV UR21, 0x40000040 ;  /* 0x4000004000157882 */ /* 0x000fe20000000000 */
[----:B------:R-:W-:Y:S01]  /*1bc0*/  UMOV UR23, 0x40000040 ;  /* 0x4000004000177882 */ /* 0x000fe20000000000 */
[----:B------:R-:W-:Y:S01]  /*1bd0*/  UIADD3 UR26, UR59, 0x302, URZ ;  /* 0x000003023b1a7890 */ /* 0x000fe2000fffe03f */
[----:B------:R-:W-:Y:S01]  /*1be0*/  LEA.HI R4, R0, R3, RZ, 0x5 ;  /* 0x0000000300047211 */ /* 0x000fe200078f28ff */
[----:B------:R-:W-:Y:S01]  /*1bf0*/  UMOV UR25, 0x40000040 ;  /* 0x4000004000197882 */ /* 0x000fe20000000000 */
[----:B------:R-:W-:Y:S01]  /*1c00*/  UMOV UR27, 0x40000040 ;  /* 0x40000040001b7882 */ /* 0x000fe20000000000 */
[----:B------:R-:W-:Y:S01]  /*1c10*/  UIADD3 UR30, UR59, 0x304, URZ ;  /* 0x000003043b1e7890 */ /* 0x000fe2000fffe03f */
[--C-:B------:R-:W-:Y:S01]  /*1c20*/  SHF.R.S32.HI R0, RZ, 0x2, R2.reuse ;  /* 0x00000002ff007819 */ /* 0x100fe20000011402 */
[----:B------:R-:W-:Y:S01]  /*1c30*/  UIADD3 UR8, UR10, 0x2, URZ ;  /* 0x000000020a087890 */ /* 0x000fe2000fffe03f */
[----:B------:R-:W-:Y:S01]  /*1c40*/  SHF.R.S32.HI R5, RZ, 0x1f, R2 ;  /* 0x0000001fff057819 */ /* 0x000fe20000011402 */
[----:B------:R-:W-:Y:S01]  /*1c50*/  UIADD3 UR12, UR10, 0x4, URZ ;  /* 0x000000040a0c7890 */ /* 0x000fe2000fffe03f */
[----:B------:R-:W-:Y:S01]  /*1c60*/  LEA.HI R8, R74, R74, RZ, 0x1 ;  /* 0x0000004a4a087211 */ /* 0x000fe200078f08ff */
[----:B------:R-:W-:Y:S01]  /*1c70*/  UIADD3 UR16, UR10, 0x6, URZ ;  /* 0x000000060a107890 */ /* 0x000fe2000fffe03f */
[----:B------:R-:W-:Y:S01]  /*1c80*/  IMAD.IADD R73, R120, 0x1, -R73 ;  /* 0x0000000178497824 */ /* 0x000fe200078e0a49 */
[----:B------:R-:W-:Y:S01]  /*1c90*/  UIADD3 UR20, UR10, 0x400, URZ ;  /* 0x000004000a147890 */ /* 0x000fe2000fffe03f */
[----:B------:R-:W-:Y:S01]  /*1ca0*/  SHF.R.S32.HI R4, RZ, 0x5, R4 ;  /* 0x00000005ff047819 */ /* 0x000fe20000011404 */
[----:B------:R-:W-:Y:S01]  /*1cb0*/  UMOV UR4, UR8 ;  /* 0x0000000800047c82 */ /* 0x000fe20008000000 */
[----:B------:R-:W-:Y:S01]  /*1cc0*/  UIADD3 UR24, UR10, 0x402, URZ ;  /* 0x000004020a187890 */ /* 0x000fe2000fffe03f */
[-C--:B------:R-:W-:Y:S01]  /*1cd0*/  LEA.HI R5, R5, R0.reuse, RZ, 0x3 ;  /* 0x0000000005057211 */ /* 0x080fe200078f18ff */
[----:B------:R-:W-:Y:S01]  /*1ce0*/  UIADD3 UR28, UR10, 0x404, URZ ;  /* 0x000004040a1c7890 */ /* 0x000fe2000fffe03f */
[----:B------:R-:W-:Y:S01]  /*1cf0*/  LOP3.LUT R9, R8, 0x3fffffe, RZ, 0xc0, !PT ;  /* 0x03fffffe08097812 */ /* 0x000fe200078ec0ff */
[----:B------:R-:W-:Y:S01]  /*1d00*/  UMOV UR29, 0x40000040 ;  /* 0x40000040001d7882 */ /* 0x000fe20000000000 */
[----:B------:R-:W-:Y:S01]  /*1d10*/  UMOV UR31, 0x40000040 ;  /* 0x40000040001f7882 */ /* 0x000fe20000000000 */
[----:B------:R-:W-:Y:S01]  /*1d20*/  UIADD3 UR32, UR10, 0x406, URZ ;  /* 0x000004060a207890 */ /* 0x000fe2000fffe03f */
[----:B------:R-:W-:Y:S01]  /*1d30*/  LEA R8, R4, UR38, 0x4 ;  /* 0x0000002604087c11 */ /* 0x000fe2000f8e20ff */
[----:B------:R-:W-:Y:S01]  /*1d40*/  UIADD3 UR34, UR59, 0x306, URZ ;  /* 0x000003063b227890 */ /* 0x000fe2000fffe03f */
[----:B------:R-:W-:Y:S01]  /*1d50*/  LOP3.LUT R5, R5, 0xfffffff8, RZ, 0xc0, !PT ;  /* 0xfffffff805057812 */ /* 0x000fe200078ec0ff */
[----:B------:R-:W-:Y:S01]  /*1d60*/  UMOV UR33, 0x40000040 ;  /* 0x4000004000217882 */ /* 0x000fe20000000000 */
[----:B------:R-:W-:Y:S01]  /*1d70*/  UMOV UR35, 0x40000040 ;  /* 0x4000004000237882 */ /* 0x000fe20000000000 */
[----:B------:R-:W-:Y:S01]  /*1d80*/  UIADD3 UR36, UR10, 0x800, URZ ;  /* 0x000008000a247890 */ /* 0x000fe2000fffe03f */
[C---:B------:R-:W-:Y:S01]  /*1d90*/  LEA.HI R4, R73.reuse, R73, RZ, 0x1 ;  /* 0x0000004949047211 */ /* 0x040fe200078f08ff */
[----:B------:R-:W-:Y:S01]  /*1da0*/  UMOV UR37, 0x40000040 ;  /* 0x4000004000257882 */ /* 0x000fe20000000000 */
[----:B------:R-:W-:Y:S01]  /*1db0*/  UIADD3 UR40, UR10, 0x802, URZ ;  /* 0x000008020a287890 */ /* 0x000fe2000fffe03f */
[----:B------:R-:W-:Y:S01]  /*1dc0*/  IADD3 R8, R8, R0, -R5 ;  /* 0x0000000008087210 */ /* 0x000fe20007ffe805 */
[----:B------:R-:W-:Y:S01]  /*1dd0*/  UMOV UR41, 0x40000040 ;  /* 0x4000004000297882 */ /* 0x000fe20000000000 */
[----:B------:R-:W-:Y:S01]  /*1de0*/  UIADD3 UR44, UR10, 0x804, URZ ;  /* 0x000008040a2c7890 */ /* 0x000fe2000fffe03f */
[----:B------:R-:W-:Y:S01]  /*1df0*/  LOP3.LUT R4, R4, 0x1ffffffe, RZ, 0xc0, !PT ;  /* 0x1ffffffe04047812 */ /* 0x000fe200078ec0ff */
[----:B------:R-:W-:Y:S01]  /*1e00*/  UMOV UR45, 0x40000040 ;  /* 0x40000040002d7882 */ /* 0x000fe20000000000 */
[----:B------:R-:W-:Y:S01]  /*1e10*/  UIADD3 UR48, UR10, 0x806, URZ ;  /* 0x000008060a307890 */ /* 0x000fe2000fffe03f */
[----:B------:R-:W-:Y:S01]  /*1e20*/  IMAD.IADD R9, R74, 0x1, -R9 ;  /* 0x000000014a097824 */ /* 0x000fe200078e0a09 */
[----:B------:R-:W-:Y:S01]  /*1e30*/  UMOV UR49, 0x40000040 ;  /* 0x4000004000317882 */ /* 0x000fe20000000000 */
[----:B------:R-:W-:Y:S01]  /*1e40*/  IMAD.IADD R4, R73, 0x1, -R4 ;  /* 0x0000000149047824 */ /* 0x000fe200078e0a04 */
[----:B------:R-:W-:Y:S01]  /*1e50*/  LOP3.LUT R2, R2, 0x7ffffffc, RZ, 0xc0, !PT ;  /* 0x7ffffffc02027812 */ /* 0x000fe200078ec0ff */
[----:B------:R-:W-:Y:S01]  /*1e60*/  IMAD R9, R9, 0x40, R8 ;  /* 0x0000004009097824 */ /* 0x000fe200078e0208 */
[----:B------:R-:W-:Y:S01]  /*1e70*/  ULDC UR10, c[0x0][0x288] ;  /* 0x0000a200000a7ab9 */ /* 0x000fe20000000800 */
[----:B------:R-:W-:-:S02]  /*1e80*/  IMAD.U32 R0, RZ, RZ, UR57 ;  /* 0x00000039ff007e24 */ /* 0x000fc4000f8e00ff */
[----:B------:R-:W-:Y:S02]  /*1e90*/  IMAD R10, R4, 0x8, R9 ;  /* 0x00000008040a7824 */ /* 0x000fe400078e0209 */
[----:B------:R-:W-:Y:S02]  /*1ea0*/  @!P1 VIADD R0, R0, 0x30840 ;  /* 0x0003084000009836 */ /* 0x000fe40000000000 */
[----:B------:R-:W-:Y:S02]  /*1eb0*/  IMAD.MOV.U32 R4, RZ, RZ, R10 ;  /* 0x000000ffff047224 */ /* 0x000fe400078e000a */
[----:B------:R-:W-:Y:S01]  /*1ec0*/  IMAD.MOV.U32 R8, RZ, RZ, -0x60 ;  /* 0xffffffa0ff087424 */ /* 0x000fe200078e00ff */
[----:B------:R-:W-:Y:S01]  /*1ed0*/  @!P1 PRMT R0, RZ, 0x654, R0 ;  /* 0x00000654ff009816 */ /* 0x000fe20000000000 */
[----:B------:R-:W-:Y:S02]  /*1ee0*/  IMAD.IADD R11, R3, 0x1, -R2 ;  /* 0x00000001030b7824 */ /* 0x000fe400078e0a02 */
[----:B------:R-:W-:-:S04]  /*1ef0*/  IMAD R2, R23, R8, 0x61 ;  /* 0x0000006117027424 */ /* 0x000fc800078e0208 */
[----:B------:R-:W-:Y:S02]  /*1f00*/  IMAD R3, R11, -0x2, R2 ;  /* 0xfffffffe0b037824 */ /* 0x000fe400078e0202 */
[----:B------:R-:W-:Y:S02]  /*1f10*/  VIADD R13, R2, 0xffffffff ;  /* 0xffffffff020d7836 */ /* 0x000fe40000000000 */
[----:B------:R-:W-:Y:S01]  /*1f20*/  VIADD R14, R3, 0xffffffff ;  /* 0xffffffff030e7836 */ /* 0x000fe20000000000 */
[----:B------:R-:W-:Y:S02]  /*1f30*/  WARPGROUP.DEPBAR.LE gsb0, 0x0 ;  /* 0x00008000000079c5 */ /* 0x000fe40000010000 */
[----:B------:R-:W-:-:S06]  /*1f40*/  WARPGROUP.ARRIVE ;  /* 0x00000000000079c5 */ /* 0x000fcc0000000000 */
[----:B------:R-:W-:Y:S01]  /*1f50*/  HGMMA.64x96x16.F32.BF16 R24, gdesc[UR4], R24, gsb0 ;  /* 0x01600000041879f0 */ /* 0x000fe20008001818 */
[----:B------:R-:W-:Y:S01]  /*1f60*/  UIADD3 UR6, UR59, 0x600, URZ ;  /* 0x000006003b067890 */ /* 0x000fe2000fffe03f */
[----:B------:R-:W-:Y:S01]  /*1f70*/  UMOV UR4, UR36 ;  /* 0x0000002400047c82 */ /* 0x000fe20008000000 */
[----:B------:R-:W-:Y:S01]  /*1f80*/  UMOV UR5, UR37 ;  /* 0x0000002500057c82 */ /* 0x000fe20008000000 */
[----:B------:R-:W-:Y:S01]  /*1f90*/  UMOV UR7, 0x40000040 ;  /* 0x4000004000077882 */ /* 0x000fe20000000000 */
[----:B------:R-:W-:Y:S02]  /*1fa0*/  WARPGROUP.DEPBAR.LE gsb0, 0x0 ;  /* 0x00008000000079c5 */ /* 0x000fe40000010000 */
[----:B------:R-:W-:-:S06]  /*1fb0*/  WARPGROUP.ARRIVE ;  /* 0x00000000000079c5 */ /* 0x000fcc0000000000 */
[----:B------:R-:W-:Y:S03]  /*1fc0*/  HGMMA.64x96x16.F32.BF16 R24, gdesc[UR12], R24, gsb0 ;  /* 0x016000000c1879f0 */ /* 0x000fe60008001818 */
        /* <DEDUP_REMOVED lines=39> */
[----:B------:R-:W-:Y:S01]  /*2240*/  ULDC UR4, c[0x0][0x448] ;  /* 0x0001120000047ab9 */ /* 0x000fe20000000800 */
[----:B------:R-:W-:Y:S01]  /*2250*/  ULDC UR6, c[0x0][0x9dc] ;  /* 0x0002770000067ab9 */ /* 0x000fe20000000800 */
[----:B------:R-:W-:Y:S02]  /*2260*/  UISETP.NE.AND UP0, UPT, UR4, 0x1, UPT ;  /* 0x000000010400788c */ /* 0x000fe4000bf05270 */
[----:B------:R-:W-:-:S04]  /*2270*/  ULOP3.LUT UR39, URZ, UR6, URZ, 0x33, !UPT ;  /* 0x000000063f277292 */ /* 0x000fc8000f8e333f */
[----:B------:R-:W-:Y:S02]  /*2280*/  PLOP3.LUT P2, PT, PT, PT, UP0, 0x80, 0x0 ;  /* 0x000000000000781c */ /* 0x000fe40003f4f008 */
[----:B------:R-:W-:Y:S01]  /*2290*/  PLOP3.LUT P3, PT, PT, PT, UP0, 0x80, 0x0 ;  /* 0x000000000000781c */ /* 0x000fe20003f6f008 */
[----:B------:R-:W-:Y:S02]  /*22a0*/  IMAD.U32 R12, RZ, RZ, UR39 ;  /* 0x00000027ff0c7e24 */ /* 0x000fe4000f8e00ff */
[----:B------:R-:W-:-:S08]  /*22b0*/  @UP0 ULDC UR4, c[0x0][0x44c] ;  /* 0x0001130000040ab9 */ /* 0x000fd00000000800 */
[----:B------:R-:W-:Y:S01]  /*22c0*/  @P2 IMAD.HI.U32 R5, R10, UR4, RZ ;  /* 0x000000040a052c27 */ /* 0x000fe2000f8e00ff */
[----:B------:R-:W-:-:S04]  /*22d0*/  @UP0 ULDC UR4, c[0x0][0x450] ;  /* 0x0001140000040ab9 */ /* 0x000fc80000000800 */
[----:B------:R-:W-:Y:S01]  /*22e0*/  @P3 SHF.R.U32.HI R4, RZ, UR4, R5 ;  /* 0x00000004ff043c19 */ /* 0x000fe20008011605 */
[----:B------:R-:W-:Y:S01]  /*22f0*/  ULDC.64 UR4, c[0x0][0x9e0] ;  /* 0x0002780000047ab9 */ /* 0x000fe20000000a00 */
[----:B------:R-:W-:Y:S01]  /*2300*/  IADD3 R5, R3, -UR10, R18 ;  /* 0x8000000a03057c10 */ /* 0x000fe2000fffe012 */
[----:B------:R-:W-:Y:S02]  /*2310*/  UISETP.GE.AND UP1, UPT, UR5, 0x1, UPT ;  /* 0x000000010500788c */ /* 0x000fe4000bf26270 */
[----:B------:R-:W0:Y:S02]  /*2320*/  SHFL.IDX PT, R15, R4, RZ, 0x1c1f ;  /* 0x001c1fff040f7589 */ /* 0x000e2400000e0000 */
[C---:B------:R-:W-:Y:S02]  /*2330*/  VIADD R9, R5.reuse, UR4 ;  /* 0x0000000405097c36 */ /* 0x040fe40008000000 */
[----:B------:R-:W-:Y:S01]  /*2340*/  PLOP3.LUT P2, PT, PT, PT, UP1, 0x40, 0x0 ;  /* 0x000000000000781c */ /* 0x000fe20003f4e818 */
[----:B------:R-:W-:-:S04]  /*2350*/  VIADD R5, R5, UR39 ;  /* 0x0000002705057c36 */ /* 0x000fc80008000000 */
[----:B0-----:R-:W-:Y:S01]  /*2360*/  IMAD.IADD R2, R5, 0x1, R15 ;  /* 0x0000000105027824 */ /* 0x001fe200078e020f */
[----:B------:R-:W-:Y:S02]  /*2370*/  WARPGROUP.DEPBAR.LE gsb0, 0x0 ;  /* 0x00008000000079c5 */ /* 0x000fe40000010000 */
[----:B------:R0:W-:Y:S02]  /*2380*/  @!P1 SYNCS.ARRIVE.TRANS64.RED.A1T0 RZ, [R0+URZ], RZ ;  /* 0x000000ff00ff99a7 */ /* 0x0001e4000810043f */
[----:B0-----:R-:W-:-:S04]  /*2390*/  IMAD R0, R23, -0x60, R18 ;  /* 0xffffffa017007824 */ /* 0x001fc800078e0212 */
[----:B------:R-:W-:-:S04]  /*23a0*/  VIADD R0, R0, 0x60 ;  /* 0x0000006000007836 */ /* 0x000fc80000000000 */
[----:B------:R-:W-:-:S05]  /*23b0*/  IMAD R8, R11, -0x2, R0 ;  /* 0xfffffffe0b087824 */ /* 0x000fca00078e0200 */
[----:B------:R-:W-:Y:S01]  /*23c0*/  VIADDMNMX R0, R15, R9, R8, PT ;  /* 0x000000090f007246 */ /* 0x000fe20003800108 */
[----:B------:R-:W-:Y:S06]  /*23d0*/  @P2 BRA `(.L_x_4147) ;  /* 0x0000000000542947 */ /* 0x000fec0003800000 */
[----:B------:R-:W-:Y:S01]  /*23e0*/  IADD3 R3, R18, -UR10, R15 ;  /* 0x8000000a12037c10 */ /* 0x000fe2000fffe00f */
[----:B------:R-:W-:Y:S03]  /*23f0*/  BSSY B0, `(.L_x_4148) ;  /* 0x0000010000007945 */ /* 0x000fe60003800000 */
        /* <DEDUP_REMOVED lines=10> */
.L_x_4149:
[----:B------:R-:W-:-:S06]  /*24a0*/  UISETP.NE.AND UP2, UPT, UR5, 0x1, UPT ;  /* 0x000000010500788c */ /* 0x000fcc000bf45270 */
[----:B------:R-:W-:-:S05]  /*24b0*/  PLOP3.LUT P2, PT, PT, PT, UP2, 0x80, 0x0 ;  /* 0x000000000000781c */ /* 0x000fca0003f4f028 */
[----:B------:R-:W-:-:S08]  /*24c0*/  @UP2 ULDC.64 UR6, c[0x0][0x9e8] ;  /* 0x00027a0000062ab9 */ /* 0x000fd00000000a00 */
[----:B------:R-:W-:-:S05]  /*24d0*/  @P2 IMAD.HI.U32 R15, R3, UR6, RZ ;  /* 0x00000006030f2c27 */ /* 0x000fca000f8e00ff */
[----:B------:R-:W-:-:S07]  /*24e0*/  @P2 SHF.R.U32.HI R3, RZ, UR7, R15 ;  /* 0x00000007ff032c19 */ /* 0x000fce000801160f */
.L_x_4150:
[----:B------:R-:W-:Y:S05]  /*24f0*/  BSYNC B0 ;  /* 0x0000000000007941 */ /* 0x000fea0003800000 */
.L_x_4148:
[----:B------:R-:W-:-:S05]  /*2500*/  IMAD R3, R3, UR5, R14 ;  /* 0x0000000503037c24 */ /* 0x000fca000f8e020e */
[----:B------:R-:W-:Y:S02]  /*2510*/  VIMNMX R2, R2, R3, !PT ;  /* 0x0000000302027248 */ /* 0x000fe40007fe0100 */
[----:B------:R-:W-:-:S07]  /*2520*/  VIADDMNMX R0, R3, UR5, R0, PT ;  /* 0x0000000503007c46 */ /* 0x000fce000b800100 */
.L_x_4147:
[C---:B------:R-:W-:Y:S02]  /*2530*/  ISETP.GE.AND P2, PT, R13.reuse, 0x2, PT ;  /* 0x000000020d00780c */ /* 0x040fe40003f46270 */
[C---:B------:R-:W-:Y:S02]  /*2540*/  ISETP.GE.AND P6, PT, R13.reuse, 0xa, PT ;  /* 0x0000000a0d00780c */ /* 0x040fe40003fc6270 */
[----:B------:R-:W-:Y:S02]  /*2550*/  ISETP.GT.AND P4, PT, R2, 0x1, !P2 ;  /* 0x000000010200780c */ /* 0x000fe40005784270 */
[----:B------:R-:W-:Y:S02]  /*2560*/  ISETP.GE.AND P3, PT, R13, 0x9, PT ;  /* 0x000000090d00780c */ /* 0x000fe40003f66270 */
[----:B------:R-:W-:Y:S02]  /*2570*/  ISETP.LT.OR P4, PT, R0, 0x2, P4 ;  /* 0x000000020000780c */ /* 0x000fe40002781670 */
[----:B------:R-:W-:-:S02]  /*2580*/  P2R R15, PR, RZ, 0x40 ;  /* 0x00000040ff0f7803 */ /* 0x000fc40000000000 */
[----:B------:R-:W-:Y:S02]  /*2590*/  FSEL R20, R25, -INF , !P4 ;  /* 0xff80000019147808 */ /* 0x000fe40006000000 */
[C---:B------:R-:W-:Y:S02]  /*25a0*/  ISETP.GT.AND P4, PT, R2.reuse, 0x9, !P6 ;  /* 0x000000090200780c */ /* 0x040fe40007784270 */
[----:B------:R-:W-:Y:S02]  /*25b0*/  ISETP.GT.AND P5, PT, R2, 0x8, !P3 ;  /* 0x000000080200780c */ /* 0x000fe40005fa4270 */
        /* <DEDUP_REMOVED lines=27> */
[C---:B------:R-:W-:Y:S02]  /*2770*/  ISETP.GE.AND P5, PT, R13.reuse, 0x22, PT ;  /* 0x000000220d00780c */ /* 0x040fe40003fa6270 */
        /* <DEDUP_REMOVED lines=77> */
[----:B------:R-:W-:Y:S02]  /*2c50*/  ISETP.LT.OR P6, PT, R0, 0x5a, P6 ;  /* 0x0000005a0000780c */ /* 0x000fe400037c1670 */
[----:B------:R-:W0:Y:S02]  /*2c60*/  SHFL.IDX PT, R0, R4, 0x1, 0x1c1f ;  /* 0x003c1f0004007f89 */ /* 0x000e2400000e0000 */
[----:B------:R-:W-:Y:S02]  /*2c70*/  FSEL R92, R69, -INF , !P6 ;  /* 0xff800000455c7808 */ /* 0x000fe40007000000 */
[----:B------:R-:W-:Y:S02]  /*2c80*/  PLOP3.LUT P6, PT, PT, PT, UP1, 0x40, 0x0 ;  /* 0x000000000000781c */ /* 0x000fe40003fce818 */
[----:B0-----:R-:W-:Y:S01]  /*2c90*/  VIADDMNMX R2, R0, R9, R8, PT ;  /* 0x0000000900027246 */ /* 0x001fe20003800108 */
[----:B------:R-:W-:-:S10]  /*2ca0*/  IMAD.IADD R3, R5, 0x1, R0 ;  /* 0x0000000105037824 */ /* 0x000fd400078e0200 */
[----:B------:R-:W-:Y:S05]  /*2cb0*/  @P6 BRA `(.L_x_4151) ;  /* 0x00000000005c6947 */ /* 0x000fea0003800000 */
        /* <DEDUP_REMOVED lines=13> */
.L_x_4153:
[----:B------:R-:W-:-:S06]  /*2d90*/  UISETP.NE.AND UP2, UPT, UR5, 0x1, UPT ;  /* 0x000000010500788c */ /* 0x000fcc000bf45270 */
[----:B------:R-:W-:-:S05]  /*2da0*/  PLOP3.LUT P6, PT, PT, PT, UP2, 0x80, 0x0 ;  /* 0x000000000000781c */ /* 0x000fca0003fcf028 */
[----:B------:R-:W-:-:S08]  /*2db0*/  @UP2 ULDC.64 UR6, c[0x0][0x9e8] ;  /* 0x00027a0000062ab9 */ /* 0x000fd00000000a00 */
[----:B------:R-:W-:Y:S01]  /*2dc0*/  @P6 IMAD.HI.U32 R4, R0, UR6, RZ ;  /* 0x0000000600046c27 */ /* 0x000fe2000f8e00ff */
[----:B------:R-:W-:-:S13]  /*2dd0*/  PLOP3.LUT P6, PT, PT, PT, UP2, 0x80, 0x0 ;  /* 0x000000000000781c */ /* 0x000fda0003fcf028 */
[----:B------:R-:W-:-:S07]  /*2de0*/  @P6 SHF.R.U32.HI R0, RZ, UR7, R4 ;  /* 0x00000007ff006c19 */ /* 0x000fce0008011604 */
.L_x_4154:
[----:B------:R-:W-:Y:S05]  /*2df0*/  BSYNC B0 ;  /* 0x0000000000007941 */ /* 0x000fea0003800000 */
.L_x_4152:
[----:B------:R-:W-:-:S05]  /*2e00*/  IMAD R0, R0, UR5, R14 ;  /* 0x0000000500007c24 */ /* 0x000fca000f8e020e */
[----:B------:R-:W-:Y:S02]  /*2e10*/  VIMNMX R3, R3, R0, !PT ;  /* 0x0000000003037248 */ /* 0x000fe40007fe0100 */
[----:B------:R-:W-:-:S07]  /*2e20*/  VIADDMNMX R2, R0, UR5, R2, PT ;  /* 0x0000000500027c46 */ /* 0x000fce000b800102 */
.L_x_4151:
[C---:B------:R-:W-:Y:S01]  /*2e30*/  ISETP.GT.AND P2, PT, R3.reuse, 0x1, !P2 ;  /* 0x000000010300780c */ /* 0x040fe20005744270 */
[----:B------:R-:W-:Y:S01]  /*2e40*/  ULDC UR6, c[0x0][0x988] ;  /* 0x0002620000067ab9 */ /* 0x000fe20000000800 */
[----:B------:R-:W-:Y:S01]  /*2e50*/  ISETP.GT.AND P3, PT, R3, 0x8, !P3 ;  /* 0x000000080300780c */ /* 0x000fe20005f64270 */
[----:B------:R-:W-:Y:S01]  /*2e60*/  @UP0 ULDC UR14, c[0x0][0x450] ;  /* 0x00011400000e0ab9 */ /* 0x000fe20000000800 */
[C---:B------:R-:W-:Y:S02]  /*2e70*/  ISETP.LT.OR P2, PT, R2.reuse, 0x2, P2 ;  /* 0x000000020200780c */ /* 0x040fe40001741670 */
[----:B------:R-:W-:Y:S02]  /*2e80*/  ISETP.LT.OR P3, PT, R2, 0x9, P3 ;  /* 0x000000090200780c */ /* 0x000fe40001f61670 */
[----:B------:R-:W-:Y:S02]  /*2e90*/  FSEL R27, R27, -INF , !P2 ;  /* 0xff8000001b1b7808 */ /* 0x000fe40005000000 */
[----:B------:R-:W-:-:S02]  /*2ea0*/  ISETP.NE.AND P2, PT, R15, RZ, PT ;  /* 0x000000ff0f00720c */ /* 0x000fc40003f45270 */
[----:B------:R-:W-:Y:S02]  /*2eb0*/  FSEL R13, R30, -INF , !P3 ;  /* 0xff8000001e0d7808 */ /* 0x000fe40005800000 */
[----:B------:R-:W-:Y:S02]  /*2ec0*/  ISETP.GT.AND P2, PT, R3, 0x9, !P2 ;  /* 0x000000090300780c */ /* 0x000fe40005744270 */
[----:B------:R-:W-:Y:S02]  /*2ed0*/  ISETP.NE.AND P3, PT, R33, RZ, PT ;  /* 0x000000ff2100720c */ /* 0x000fe40003f65270 */
[----:B------:R-:W-:Y:S02]  /*2ee0*/  ISETP.LT.OR P2, PT, R2, 0xa, P2 ;  /* 0x0000000a0200780c */ /* 0x000fe40001741670 */
[----:B------:R-:W-:Y:S02]  /*2ef0*/  ISETP.NE.AND P6, PT, R73, RZ, PT ;  /* 0x000000ff4900720c */ /* 0x000fe40003fc5270 */
        /* <DEDUP_REMOVED lines=15> */
[----:B------:R-:W-:Y:S02]  /*2ff0*/  ISETP.GT.AND P2, PT, R3, 0x18, !P3 ;  /* 0x000000180300780c */ /* 0x000fe40005f44270 */
[----:B------:R-:W-:Y:S02]  /*3000*/  FMNMX.FTZ R0, R76, R0, !PT ;  /* 0x000000004c007209 */ /* 0x000fe40007810000 */
[----:B------:R-:W-:Y:S02]  /*3010*/  ISETP.LT.OR P2, PT, R2, 0x19, P2 ;  /* 0x000000190200780c */ /* 0x000fe40001741670 */
[----:B------:R-:W-:-:S02]  /*3020*/  FMNMX.FTZ R0, R40, R0, !PT ;  /* 0x0000000028007209 */ /* 0x000fc40007810000 */
[----:B------:R-:W-:Y:S02]  /*3030*/  FSEL R21, R38, -INF , !P2 ;  /* 0xff80000026157808 */ /* 0x000fe40005000000 */
[----:B------:R-:W-:Y:S02]  /*3040*/  ISETP.GT.AND P2, PT, R3, 0x19, !P6 ;  /* 0x000000190300780c */ /* 0x000fe40007744270 */
[----:B------:R-:W-:Y:S02]  /*3050*/  ISETP.NE.AND P6, PT, R25, RZ, PT ;  /* 0x000000ff1900720c */ /* 0x000fe40003fc5270 */
        /* <DEDUP_REMOVED lines=17> */
[----:B------:R-:W-:Y:S02]  /*3170*/  ISETP.NE.AND P2, PT, R41, RZ, PT ;  /* 0x000000ff2900720c */ /* 0x000fe40003f45270 */
[----:B------:R-:W-:Y:S02]  /*3180*/  FMNMX.FTZ R0, R56, R0, !PT ;  /* 0x0000000038007209 */ /* 0x000fe40007810000 */
[----:B------:R-:W-:Y:S02]  /*3190*/  ISETP.GT.AND P2, PT, R3, 0x28, !P2 ;  /* 0x000000280300780c */ /* 0x000fe40005744270 */
[----:B------:R-:W-:-:S02]  /*31a0*/  FMNMX.FTZ R0, R86, R0, !PT ;  /* 0x0000000056007209 */ /* 0x000fc40007810000 */
[----:B------:R-:W-:Y:S02]  /*31b0*/  ISETP.LT.OR P2, PT, R2, 0x29, P2 ;  /* 0x000000290200780c */ /* 0x000fe40001741670 */
[----:B------:R-:W-:Y:S02]  /*31c0*/  FMNMX.FTZ R0, R60, R0, !PT ;  /* 0x000000003c007209 */ /* 0x000fe40007810000 */
        /* <DEDUP_REMOVED lines=11> */
[----:B------:R-:W-:Y:S01]  /*3280*/  FMNMX.FTZ R4, R92, R0, !PT ;  /* 0x000000005c047209 */ /* 0x000fe20007810000 */
[----:B------:R-:W-:Y:S01]  /*3290*/  IMAD.U32 R0, RZ, RZ, UR6 ;  /* 0x00000006ff007e24 */ /* 0x000fe2000f8e00ff */
[----:B------:R-:W-:Y:S01]  /*32a0*/  ISETP.LT.OR P2, PT, R2, 0x31, P2 ;  /* 0x000000310200780c */ /* 0x000fe20001741670 */
[----:B------:R-:W-:Y:S01]  /*32b0*/  @UP0 ULDC UR6, c[0x0][0x44c] ;  /* 0x0001130000060ab9 */ /* 0x000fe20000000800 */
[----:B------:R-:W-:Y:S01]  /*32c0*/  ISETP.NE.AND P3, PT, R83, RZ, PT ;  /* 0x000000ff5300720c */ /* 0x000fe20003f65270 */
[----:B------:R-:W0:Y:S01]  /*32d0*/  SHFL.BFLY PT, R5, R4, 0x2, 0x1f ;  /* 0x0c401f0004057f89 */ /* 0x000e2200000e0000 */
[----:B------:R-:W-:Y:S01]  /*32e0*/  FSEL R33, R50, -INF , !P2 ;  /* 0xff80000032217808 */ /* 0x000fe20005000000 */
[----:B------:R-:W-:Y:S01]  /*32f0*/  UIMAD.WIDE.U32 UR6, UR38, UR6, URZ ;  /* 0x00000006260672a5 */ /* 0x000fe2000f8e003f */
[----:B------:R-:W-:-:S02]  /*3300*/  ISETP.NE.AND P2, PT, R79, RZ, PT ;  /* 0x000000ff4f00720c */ /* 0x000fc40003f45270 */
[C---:B------:R-:W-:Y:S01]  /*3310*/  ISETP.GT.AND P4, PT, R3.reuse, 0x51, !P4 ;  /* 0x000000510300780c */ /* 0x040fe20006784270 */
[----:B------:R-:W-:Y:S01]  /*3320*/  @UP0 USHF.R.U32.HI UR38, URZ, UR14, UR7 ;  /* 0x0000000e3f260299 */ /* 0x000fe20008011607 */
[C---:B------:R-:W-:Y:S02]  /*3330*/  ISETP.GT.AND P2, PT, R3.reuse, 0x31, !P2 ;  /* 0x000000310300780c */ /* 0x040fe40005744270 */
[----:B------:R-:W-:Y:S02]  /*3340*/  ISETP.GT.AND P5, PT, R3, 0x58, !P5 ;  /* 0x000000580300780c */ /* 0x000fe40006fa4270 */
[C---:B------:R-:W-:Y:S02]  /*3350*/  ISETP.LT.OR P2, PT, R2.reuse, 0x32, P2 ;  /* 0x000000320200780c */ /* 0x040fe40001741670 */
[----:B------:R-:W-:Y:S02]  /*3360*/  ISETP.LT.OR P4, PT, R2, 0x52, P4 ;  /* 0x000000520200780c */ /* 0x000fe40002781670 */
[----:B------:R-:W-:-:S02]  /*3370*/  FSEL R51, R51, -INF , !P2 ;  /* 0xff80000033337808 */ /* 0x000fc40005000000 */
[----:B------:R-:W-:Y:S02]  /*3380*/  ISETP.NE.AND P2, PT, R49, RZ, PT ;  /* 0x000000ff3100720c */ /* 0x000fe40003f45270 */
[C---:B------:R-:W-:Y:S02]  /*3390*/  ISETP.LT.OR P5, PT, R2.reuse, 0x59, P5 ;  /* 0x000000590200780c */ /* 0x040fe40002fa1670 */
[----:B------:R-:W-:Y:S02]  /*33a0*/  ISETP.GT.AND P2, PT, R3, 0x38, !P2 ;  /* 0x000000380300780c */ /* 0x000fe40005744270 */
[----:B------:R-:W-:Y:S02]  /*33b0*/  FSEL R67, R67, -INF , !P4 ;  /* 0xff80000043437808 */ /* 0x000fe40006000000 */
[----:B------:R-:W-:Y:S02]  /*33c0*/  ISETP.LT.OR P2, PT, R2, 0x39, P2 ;  /* 0x000000390200780c */ /* 0x000fe40001741670 */
[----:B0-----:R-:W-:-:S02]  /*33d0*/  FMNMX.FTZ R8, R4, R5, !PT ;  /* 0x0000000504087209 */ /* 0x001fc40007810000 */
[----:B------:R-:W-:Y:S02]  /*33e0*/  FSEL R37, R54, -INF , !P2 ;  /* 0xff80000036257808 */ /* 0x000fe40005000000 */
[----:B------:R-:W-:Y:S01]  /*33f0*/  ISETP.NE.AND P2, PT, R81, RZ, PT ;  /* 0x000000ff5100720c */ /* 0x000fe20003f45270 */
[----:B------:R-:W0:Y:S01]  /*3400*/  SHFL.BFLY PT, R5, R8, 0x1, 0x1f ;  /* 0x0c201f0008057f89 */ /* 0x000e2200000e0000 */
[----:B------:R-:W-:Y:S02]  /*3410*/  FSEL R49, R70, -INF , !P5 ;  /* 0xff80000046317808 */ /* 0x000fe40006800000 */
[----:B------:R-:W-:Y:S02]  /*3420*/  ISETP.GT.AND P2, PT, R3, 0x39, !P2 ;  /* 0x000000390300780c */ /* 0x000fe40005744270 */
[----:B------:R-:W-:Y:S02]  /*3430*/  R2UR UR11, R22 ;  /* 0x00000000160b72ca */ /* 0x000fe400000e0000 */
[----:B------:R-:W-:-:S04]  /*3440*/  ISETP.LT.OR P2, PT, R2, 0x3a, P2 ;  /* 0x0000003a0200780c */ /* 0x000fc80001741670 */
[----:B------:R-:W-:Y:S02]  /*3450*/  FSEL R55, R55, -INF , !P2 ;  /* 0xff80000037377808 */ /* 0x000fe40005000000 */
[----:B------:R-:W-:-:S04]  /*3460*/  ISETP.NE.AND P2, PT, R53, RZ, PT ;  /* 0x000000ff3500720c */ /* 0x000fc80003f45270 */
[----:B------:R-:W-:Y:S01]  /*3470*/  ISETP.GT.AND P2, PT, R3, 0x40, !P2 ;  /* 0x000000400300780c */ /* 0x000fe20005744270 */
[----:B------:R-:W-:-:S03]  /*3480*/  UIADD3 UR38, UR11, UR38, URZ ;  /* 0x000000260b267290 */ /* 0x000fc6000fffe03f */
[----:B------:R-:W-:Y:S01]  /*3490*/  ISETP.LT.OR P2, PT, R2, 0x41, P2 ;  /* 0x000000410200780c */ /* 0x000fe20001741670 */
[----:B------:R-:W-:Y:S01]  /*34a0*/  UIADD3 UR4, UR38, UR4, URZ ;  /* 0x0000000426047290 */ /* 0x000fe2000fffe03f */
[----:B0-----:R-:W-:Y:S02]  /*34b0*/  FMNMX.FTZ R5, R8, R5, !PT ;  /* 0x0000000508057209 */ /* 0x001fe40007810000 */
[----:B------:R-:W-:Y:S02]  /*34c0*/  FSEL R41, R58, -INF , !P2 ;  /* 0xff8000003a297808 */ /* 0x000fe40005000000 */
[----:B------:R-:W-:Y:S01]  /*34d0*/  ISETP.GT.AND P2, PT, R3, 0x41, !P3 ;  /* 0x000000410300780c */ /* 0x000fe20005f44270 */
[----:B------:R-:W-:Y:S01]  /*34e0*/  FMUL.FTZ R14, R5, R0 ;  /* 0x00000000050e7220 */ /* 0x000fe20000410000 */
[----:B------:R-:W-:Y:S02]  /*34f0*/  ISETP.NE.AND P3, PT, R61, RZ, PT ;  /* 0x000000ff3d00720c */ /* 0x000fe40003f65270 */
[----:B------:R-:W-:-:S02]  /*3500*/  ISETP.LT.OR P2, PT, R2, 0x42, P2 ;  /* 0x000000420200780c */ /* 0x000fc40001741670 */
[----:B------:R-:W-:Y:S02]  /*3510*/  ISETP.GT.AND P3, PT, R3, 0x50, !P3 ;  /* 0x000000500300780c */ /* 0x000fe40005f64270 */
[----:B------:R-:W-:Y:S02]  /*3520*/  FSEL R59, R59, -INF , !P2 ;  /* 0xff8000003b3b7808 */ /* 0x000fe40005000000 */
[----:B------:R-:W-:Y:S02]  /*3530*/  ISETP.GT.AND P2, PT, R3, RZ, !P6 ;  /* 0x000000ff0300720c */ /* 0x000fe40007744270 */
[----:B------:R-:W-:Y:S02]  /*3540*/  ISETP.NE.AND P6, PT, R57, RZ, PT ;  /* 0x000000ff3900720c */ /* 0x000fe40003fc5270 */
[C---:B------:R-:W-:Y:S02]  /*3550*/  ISETP.LT.OR P2, PT, R2.reuse, 0x1, P2 ;  /* 0x000000010200780c */ /* 0x040fe40001741670 */
[----:B------:R-:W-:-:S02]  /*3560*/  ISETP.LT.OR P3, PT, R2, 0x51, P3 ;  /* 0x000000510200780c */ /* 0x000fc40001f61670 */
[----:B------:R-:W-:Y:S02]  /*3570*/  FSEL R9, R26, -INF , !P2 ;  /* 0xff8000001a097808 */ /* 0x000fe40005000000 */
[----:B------:R-:W-:Y:S02]  /*3580*/  FSETP.NEU.FTZ.AND P2, PT, R5, -INF , PT ;  /* 0xff8000000500780b */ /* 0x000fe40003f5d000 */
[----:B------:R-:W-:Y:S02]  /*3590*/  FMNMX.FTZ R4, R9, R27, !PT ;  /* 0x0000001b09047209 */ /* 0x000fe40007810000 */
[----:B------:R-:W-:Y:S02]  /*35a0*/  FSEL R57, R14, RZ, P2 ;  /* 0x000000ff0e397208 */ /* 0x000fe40001000000 */
[----:B------:R-:W-:Y:S02]  /*35b0*/  FMNMX.FTZ R4, R13, R4, !PT ;  /* 0x000000040d047209 */ /* 0x000fe40007810000 */
[----:B------:R-:W-:Y:S01]  /*35c0*/  ISETP.GT.AND P2, PT, R3, 0x48, !P6 ;  /* 0x000000480300780c */ /* 0x000fe20007744270 */
[--C-:B------:R-:W-:Y:S01]  /*35d0*/  FFMA.FTZ R30, R80, R0, -R57.reuse ;  /* 0x00000000501e7223 */ /* 0x100fe20000010839 */
[----:B------:R-:W-:Y:S01]  /*35e0*/  FMNMX.FTZ R4, R31, R4, !PT ;  /* 0x000000041f047209 */ /* 0x000fe20007810000 */
[-CC-:B------:R-:W-:Y:S01]  /*35f0*/  FFMA.FTZ R8, R24, R0.reuse, -R57.reuse ;  /* 0x0000000018087223 */ /* 0x180fe20000010839 */
[----:B------:R-:W-:Y:S01]  /*3600*/  ISETP.LT.OR P2, PT, R2, 0x49, P2 ;  /* 0x000000490200780c */ /* 0x000fe20001741670 */
[--C-:B------:R-:W-:Y:S01]  /*3610*/  FFMA.FTZ R14, R20, R0, -R57.reuse ;  /* 0x00000000140e7223 */ /* 0x100fe20000010839 */
[----:B------:R-:W-:Y:S01]  /*3620*/  FMNMX.FTZ R4, R15, R4, !PT ;  /* 0x000000040f047209 */ /* 0x000fe20007810000 */
[----:B------:R0:W-:Y:S01]  /*3630*/  MUFU.EX2 R77, R30 ;  /* 0x0000001e004d7308 */ /* 0x0001e20000000800 */
[----:B------:R-:W-:Y:S01]  /*3640*/  FSEL R45, R62, -INF , !P2 ;  /* 0xff8000003e2d7808 */ /* 0x000fe20005000000 */
[--C-:B------:R-:W-:Y:S01]  /*3650*/  FFMA.FTZ R20, R28, R0, -R57.reuse ;  /* 0x000000001c147223 */ /* 0x100fe20000010839 */
[----:B------:R-:W-:Y:S01]  /*3660*/  FMNMX.FTZ R4, R35, R4, !PT ;  /* 0x0000000423047209 */ /* 0x000fe20007810000 */
[-CC-:B------:R-:W-:Y:S01]  /*3670*/  FFMA.FTZ R24, R72, R0.reuse, -R57.reuse ;  /* 0x0000000048187223 */ /* 0x180fe20000010839 */
[----:B------:R-:W-:Y:S01]  /*3680*/  ISETP.NE.AND P2, PT, R85, RZ, PT ;  /* 0x000000ff5500720c */ /* 0x000fe20003f45270 */
[--C-:B------:R-:W-:Y:S01]  /*3690*/  FFMA.FTZ R26, R32, R0, -R57.reuse ;  /* 0x00000000201a7223 */ /* 0x100fe20000010839 */
[----:B------:R-:W-:Y:S01]  /*36a0*/  FMNMX.FTZ R4, R21, R4, !PT ;  /* 0x0000000415047209 */ /* 0x000fe20007810000 */
[----:B------:R-:W-:Y:S01]  /*36b0*/  MUFU.EX2 R8, R8 ;  /* 0x0000000800087308 */ /* 0x000fe20000000800 */
[----:B------:R-:W-:Y:S01]  /*36c0*/  ISETP.GT.AND P2, PT, R3, 0x49, !P2 ;  /* 0x000000490300780c */ /* 0x000fe20005744270 */
[--C-:B0-----:R-:W-:Y:S01]  /*36d0*/  FFMA.FTZ R30, R86, R0, -R57.reuse ;  /* 0x00000000561e7223 */ /* 0x101fe20000010839 */
[----:B------:R-:W-:Y:S01]  /*36e0*/  FMNMX.FTZ R4, R39, R4, !PT ;  /* 0x0000000427047209 */ /* 0x000fe20007810000 */
[-CC-:B------:R-:W-:Y:S01]  /*36f0*/  FFMA.FTZ R28, R36, R0.reuse, -R57.reuse ;  /* 0x00000000241c7223 */ /* 0x180fe20000010839 */
[----:B------:R-:W-:Y:S01]  /*3700*/  ISETP.LT.OR P2, PT, R2, 0x4a, P2 ;  /* 0x0000004a0200780c */ /* 0x000fe20001741670 */
[--C-:B------:R-:W-:Y:S01]  /*3710*/  FFMA.FTZ R42, R90, R0, -R57.reuse ;  /* 0x000000005a2a7223 */ /* 0x100fe20000010839 */
[----:B------:R-:W-:Y:S01]  /*3720*/  FMNMX.FTZ R4, R25, R4, !PT ;  /* 0x0000000419047209 */ /* 0x000fe20007810000 */
[----:B------:R0:W1:Y:S01]  /*3730*/  MUFU.EX2 R61, R14 ;  /* 0x0000000e003d7308 */ /* 0x0000620000000800 */
[----:B------:R-:W-:Y:S01]  /*3740*/  ISETP.NE.AND P6, PT, R65, RZ, PT ;  /* 0x000000ff4100720c */ /* 0x000fe20003fc5270 */
[--C-:B------:R-:W-:Y:S01]  /*3750*/  FFMA.FTZ R38, R56, R0, -R57.reuse ;  /* 0x0000000038267223 */ /* 0x100fe20000010839 */
[----:B------:R-:W-:Y:S01]  /*3760*/  FMNMX.FTZ R4, R43, R4, !PT ;  /* 0x000000042b047209 */ /* 0x000fe20007810000 */
[-CC-:B------:R-:W-:Y:S01]  /*3770*/  FFMA.FTZ R32, R48, R0.reuse, -R57.reuse ;  /* 0x0000000030207223 */ /* 0x180fe20000010839 */
[----:B------:R-:W-:Y:S01]  /*3780*/  FSEL R63, R63, -INF , !P2 ;  /* 0xff8000003f3f7808 */ /* 0x000fe20005000000 */
[--C-:B------:R-:W-:Y:S01]  /*3790*/  FFMA.FTZ R34, R52, R0, -R57.reuse ;  /* 0x0000000034227223 */ /* 0x100fe20000010839 */
[----:B------:R-:W-:Y:S01]  /*37a0*/  FMNMX.FTZ R4, R29, R4, !PT ;  /* 0x000000041d047209 */ /* 0x000fe20007810000 */
[----:B------:R-:W-:Y:S01]  /*37b0*/  MUFU.EX2 R83, R30 ;  /* 0x0000001e00537308 */ /* 0x000fe20000000800 */
[----:B------:R-:W-:Y:S01]  /*37c0*/  ISETP.GT.AND P6, PT, R3, 0x59, !P6 ;  /* 0x000000590300780c */ /* 0x000fe200077c4270 */
[--C-:B0-----:R-:W-:Y:S01]  /*37d0*/  FFMA.FTZ R14, R74, R0, -R57.reuse ;  /* 0x000000004a0e7223 */ /* 0x101fe20000010839 */
[----:B------:R-:W-:Y:S01]  /*37e0*/  FMNMX.FTZ R4, R47, R4, !PT ;  /* 0x000000042f047209 */ /* 0x000fe20007810000 */
[----:B------:R-:W-:Y:S01]  /*37f0*/  FFMA.FTZ R36, R84, R0, -R57 ;  /* 0x0000000054247223 */ /* 0x000fe20000010839 */
[----:B------:R-:W-:-:S02]  /*3800*/  FSEL R3, R66, -INF , !P3 ;  /* 0xff80000042037808 */ /* 0x000fc40005800000 */
[----:B------:R-:W-:Y:S01]  /*3810*/  FMNMX.FTZ R4, R33, R4, !PT ;  /* 0x0000000421047209 */ /* 0x000fe20007810000 */
[----:B------:R-:W-:Y:S01]  /*3820*/  MUFU.EX2 R20, R20 ;  /* 0x0000001400147308 */ /* 0x000fe20000000800 */
[----:B------:R-:W-:Y:S01]  /*3830*/  ISETP.LT.OR P6, PT, R2, 0x5a, P6 ;  /* 0x0000005a0200780c */ /* 0x000fe200037c1670 */
[--C-:B------:R-:W-:Y:S01]  /*3840*/  FFMA.FTZ R2, R44, R0, -R57.reuse ;  /* 0x000000002c027223 */ /* 0x100fe20000010839 */
[----:B------:R-:W-:Y:S01]  /*3850*/  FMNMX.FTZ R4, R51, R4, !PT ;  /* 0x0000000433047209 */ /* 0x000fe20007810000 */
[----:B------:R-:W-:Y:S01]  /*3860*/  FFMA.FTZ R44, R68, R0, -R57 ;  /* 0x00000000442c7223 */ /* 0x000fe20000010839 */
[----:B------:R-:W-:Y:S02]  /*3870*/  FSEL R71, R71, -INF , !P6 ;  /* 0xff80000047477808 */ /* 0x000fe40007000000 */
[----:B------:R-:W-:Y:S01]  /*3880*/  FMNMX.FTZ R4, R37, R4, !PT ;  /* 0x0000000425047209 */ /* 0x000fe20007810000 */
[----:B------:R0:W2:Y:S01]  /*3890*/  MUFU.EX2 R65, R24 ;  /* 0x0000001800417308 */ /* 0x0000a20000000800 */
[----:B-1----:R-:W-:-:S02]  /*38a0*/  F2FP.BF16.F32.PACK_AB R188, R61, R8 ;  /* 0x000000083dbc723e */ /* 0x002fc400000010ff */
[----:B------:R-:W-:-:S04]  /*38b0*/  FMNMX.FTZ R4, R55, R4, !PT ;  /* 0x0000000437047209 */ /* 0x000fc80007810000 */
[----:B------:R-:W-:Y:S01]  /*38c0*/  FMNMX.FTZ R4, R41, R4, !PT ;  /* 0x0000000429047209 */ /* 0x000fe20007810000 */
[----:B------:R-:W-:Y:S01]  /*38d0*/  MUFU.EX2 R26, R26 ;  /* 0x0000001a001a7308 */ /* 0x000fe20000000800 */
[----:B0-----:R-:W-:Y:S02]  /*38e0*/  FFMA.FTZ R24, R76, R0, -R57 ;  /* 0x000000004c187223 */ /* 0x001fe40000010839 */
[----:B------:R-:W-:-:S04]  /*38f0*/  FMNMX.FTZ R4, R59, R4, !PT ;  /* 0x000000043b047209 */ /* 0x000fc80007810000 */
[----:B------:R-:W-:Y:S01]  /*3900*/  FMNMX.FTZ R4, R45, R4, !PT ;  /* 0x000000042d047209 */ /* 0x000fe20007810000 */
[----:B------:R0:W1:Y:S01]  /*3910*/  MUFU.EX2 R69, R14 ;  /* 0x0000000e00457308 */ /* 0x0000620000000800 */
[----:B--2---:R-:W-:Y:S02]  /*3920*/  F2FP.BF16.F32.PACK_AB R190, R65, R20 ;  /* 0x0000001441be723e */ /* 0x004fe400000010ff */
[----:B------:R-:W-:-:S04]  /*3930*/  FMNMX.FTZ R4, R63, R4, !PT ;  /* 0x000000043f047209 */ /* 0x000fc80007810000 */
[----:B------:R-:W-:Y:S01]  /*3940*/  FMNMX.FTZ R4, R3, R4, !PT ;  /* 0x0000000403047209 */ /* 0x000fe20007810000 */
[----:B------:R-:W-:Y:S01]  /*3950*/  MUFU.EX2 R28, R28 ;  /* 0x0000001c001c7308 */ /* 0x000fe20000000800 */
[-CC-:B0-----:R-:W-:Y:S01]  /*3960*/  FFMA.FTZ R14, R40, R0.reuse, -R57.reuse ;  /* 0x00000000280e7223 */ /* 0x181fe20000010839 */
[----:B------:R-:W-:Y:S01]  /*3970*/  FFMA.FTZ R40, R88, R0, -R57 ;  /* 0x0000000058287223 */ /* 0x000fe20000010839 */
[----:B------:R-:W-:-:S04]  /*3980*/  FMNMX.FTZ R4, R67, R4, !PT ;  /* 0x0000000443047209 */ /* 0x000fc80007810000 */
[----:B------:R-:W-:Y:S01]  /*3990*/  FMNMX.FTZ R4, R49, R4, !PT ;  /* 0x0000000431047209 */ /* 0x000fe20007810000 */
[----:B------:R0:W2:Y:S01]  /*39a0*/  MUFU.EX2 R73, R24 ;  /* 0x0000001800497308 */ /* 0x0000a20000000800 */
[----:B-1----:R-:W-:Y:S02]  /*39b0*/  F2FP.BF16.F32.PACK_AB R184, R69, R26 ;  /* 0x0000001a45b8723e */ /* 0x002fe400000010ff */
[----:B------:R-:W-:-:S05]  /*39c0*/  FMNMX.FTZ R4, R71, R4, !PT ;  /* 0x0000000447047209 */ /* 0x000fca0007810000 */
[----:B------:R-:W1:Y:S01]  /*39d0*/  SHFL.BFLY PT, R53, R4, 0x2, 0x1f ;  /* 0x0c401f0004357f89 */ /* 0x000e6200000e0000 */
[----:B------:R-:W-:Y:S01]  /*39e0*/  MUFU.EX2 R85, R40 ;  /* 0x0000002800557308 */ /* 0x000fe20000000800 */
[----:B0-----:R-:W-:-:S07]  /*39f0*/  FFMA.FTZ R24, R78, R0, -R57 ;  /* 0x000000004e187223 */ /* 0x001fce0000010839 */
[----:B------:R-:W-:Y:S01]  /*3a00*/  MUFU.EX2 R14, R14 ;  /* 0x0000000e000e7308 */ /* 0x000fe20000000800 */
[----:B--2---:R-:W-:-:S07]  /*3a10*/  F2FP.BF16.F32.PACK_AB R186, R73, R28 ;  /* 0x0000001c49ba723e */ /* 0x004fce00000010ff */
[----:B------:R0:W2:Y:S01]  /*3a20*/  MUFU.EX2 R75, R24 ;  /* 0x00000018004b7308 */ /* 0x0000a20000000800 */
[----:B-1----:R-:W-:-:S07]  /*3a30*/  FMNMX.FTZ R53, R4, R53, !PT ;  /* 0x0000003504357209 */ /* 0x002fce0007810000 */
[----:B------:R-:W-:Y:S01]  /*3a40*/  MUFU.EX2 R87, R42 ;  /* 0x0000002a00577308 */ /* 0x000fe20000000800 */
[----:B0-----:R-:W-:Y:S01]  /*3a50*/  FFMA.FTZ R24, R82, R0, -R57 ;  /* 0x0000000052187223 */ /* 0x001fe20000010839 */
[----:B------:R-:W0:Y:S06]  /*3a60*/  SHFL.BFLY PT, R4, R53, 0x1, 0x1f ;  /* 0x0c201f0035047f89 */ /* 0x000e2c00000e0000 */
[----:B------:R-:W1:Y:S01]  /*3a70*/  MUFU.EX2 R2, R2 ;  /* 0x0000000200027308 */ /* 0x000e620000000800 */
[----:B--2---:R-:W-:-:S07]  /*3a80*/  F2FP.BF16.F32.PACK_AB R180, R75, R14 ;  /* 0x0000000e4bb4723e */ /* 0x004fce00000010ff */
[----:B------:R-:W-:Y:S08]  /*3a90*/  MUFU.EX2 R32, R32 ;  /* 0x0000002000207308 */ /* 0x000ff00000000800 */
[----:B------:R2:W3:Y:S01]  /*3aa0*/  MUFU.EX2 R79, R24 ;  /* 0x00000018004f7308 */ /* 0x0004e20000000800 */
[----:B-1----:R-:W-:Y:S02]  /*3ab0*/  F2FP.BF16.F32.PACK_AB R182, R77, R2 ;  /* 0x000000024db6723e */ /* 0x002fe400000010ff */
[----:B0-----:R-:W-:-:S04]  /*3ac0*/  FMNMX.FTZ R4, R53, R4, !PT ;  /* 0x0000000435047209 */ /* 0x001fc80007810000 */
[C---:B------:R-:W-:Y:S01]  /*3ad0*/  FSETP.NEU.FTZ.AND P2, PT, R4.reuse, -INF , PT ;  /* 0xff8000000400780b */ /* 0x040fe20003f5d000 */
[-C--:B------:R-:W-:Y:S01]  /*3ae0*/  FMUL.FTZ R30, R4, R0.reuse ;  /* 0x00000000041e7220 */ /* 0x080fe20000410000 */
[----:B------:R-:W-:Y:S01]  /*3af0*/  MUFU.EX2 R34, R34 ;  /* 0x0000002200227308 */ /* 0x000fe20000000800 */
[----:B--2---:R-:W-:-:S03]  /*3b00*/  FFMA.FTZ R24, R60, R0, -R57 ;  /* 0x000000003c187223 */ /* 0x004fc60000010839 */
[----:B------:R-:W-:Y:S02]  /*3b10*/  FSEL R30, R30, RZ, P2 ;  /* 0x000000ff1e1e7208 */ /* 0x000fe40001000000 */
[----:B------:R-:W-:Y:S02]  /*3b20*/  PLOP3.LUT P2, PT, PT, PT, UP1, 0x40, 0x0 ;  /* 0x000000000000781c */ /* 0x000fe40003f4e818 */
        /* <DEDUP_REMOVED lines=16> */
[----:B------:R-:W2:Y:S01]  /*3c30*/  MUFU.EX2 R40, R27 ;  /* 0x0000001b00287308 */ /* 0x000ea20000000800 */
[----:B-1----:R-:W-:Y:S01]  /*3c40*/  FADD.FTZ R9, R8, R61 ;  /* 0x0000003d08097221 */ /* 0x002fe20000010000 */
[-C--:B------:R-:W-:Y:S01]  /*3c50*/  FFMA.FTZ R36, R64, R0.reuse, -R57 ;  /* 0x0000000040247223 */ /* 0x080fe20000010839 */
[-CC-:B------:R-:W-:Y:S01]  /*3c60*/  FFMA.FTZ R37, R37, R0.reuse, -R30.reuse ;  /* 0x0000000025257223 */ /* 0x180fe2000001081e */
[-CC-:B------:R-:W-:Y:S01]  /*3c70*/  FFMA.FTZ R55, R55, R0.reuse, -R30.reuse ;  /* 0x0000000037377223 */ /* 0x180fe2000001081e */
[----:B------:R-:W-:Y:S01]  /*3c80*/  FADD.FTZ R54, R20, R9 ;  /* 0x0000000914367221 */ /* 0x000fe20000010000 */
[-CC-:B------:R-:W-:Y:S01]  /*3c90*/  FFMA.FTZ R41, R41, R0.reuse, -R30.reuse ;  /* 0x0000000029297223 */ /* 0x180fe2000001081e */
[-C--:B------:R-:W-:Y:S01]  /*3ca0*/  FFMA.FTZ R59, R59, R0.reuse, -R30 ;  /* 0x000000003b3b7223 */ /* 0x080fe2000001081e */
[----:B------:R-:W1:Y:S01]  /*3cb0*/  MUFU.EX2 R13, R13 ;  /* 0x0000000d000d7308 */ /* 0x000e620000000800 */
[----:B------:R-:W-:Y:S01]  /*3cc0*/  FADD.FTZ R9, R65, R54 ;  /* 0x0000003641097221 */ /* 0x000fe20000010000 */
[-CC-:B------:R-:W-:Y:S01]  /*3cd0*/  FFMA.FTZ R45, R45, R0.reuse, -R30.reuse ;  /* 0x000000002d2d7223 */ /* 0x180fe2000001081e */
[-CC-:B------:R-:W-:Y:S01]  /*3ce0*/  FFMA.FTZ R63, R63, R0.reuse, -R30.reuse ;  /* 0x000000003f3f7223 */ /* 0x180fe2000001081e */
[-CC-:B------:R-:W-:Y:S01]  /*3cf0*/  FFMA.FTZ R3, R3, R0.reuse, -R30.reuse ;  /* 0x0000000003037223 */ /* 0x180fe2000001081e */
[----:B------:R-:W-:Y:S01]  /*3d00*/  FADD.FTZ R54, R26, R9 ;  /* 0x000000091a367221 */ /* 0x000fe20000010000 */
[-CC-:B------:R-:W-:Y:S01]  /*3d10*/  FFMA.FTZ R67, R67, R0.reuse, -R30.reuse ;  /* 0x0000000043437223 */ /* 0x180fe2000001081e */
[-C--:B------:R-:W-:Y:S01]  /*3d20*/  FFMA.FTZ R49, R49, R0.reuse, -R30 ;  /* 0x0000000031317223 */ /* 0x080fe2000001081e */
[----:B------:R-:W4:Y:S01]  /*3d30*/  MUFU.EX2 R42, R31 ;  /* 0x0000001f002a7308 */ /* 0x000f220000000800 */
[----:B------:R-:W-:Y:S01]  /*3d40*/  FADD.FTZ R9, R69, R54 ;  /* 0x0000003645097221 */ /* 0x000fe20000010000 */
[-C--:B------:R-:W-:Y:S01]  /*3d50*/  FFMA.FTZ R30, R71, R0.reuse, -R30 ;  /* 0x00000000471e7223 */ /* 0x080fe2000001081e */
[----:B------:R-:W-:Y:S01]  /*3d60*/  FFMA.FTZ R57, R92, R0, -R57 ;  /* 0x000000005c397223 */ /* 0x000fe20000010839 */
[----:B---3--:R-:W-:Y:S01]  /*3d70*/  F2FP.BF16.F32.PACK_AB R176, R79, R32 ;  /* 0x000000204fb0723e */ /* 0x008fe200000010ff */
[----:B------:R-:W-:Y:S01]  /*3d80*/  FADD.FTZ R56, R28, R9 ;  /* 0x000000091c387221 */ /* 0x000fe20000010000 */
[----:B0-----:R-:W-:-:S02]  /*3d90*/  F2FP.BF16.F32.PACK_AB R178, R81, R34 ;  /* 0x0000002251b2723e */ /* 0x001fc400000010ff */
[----:B------:R-:W0:Y:S01]  /*3da0*/  MUFU.EX2 R15, R15 ;  /* 0x0000000f000f7308 */ /* 0x000e220000000800 */
[----:B------:R-:W-:Y:S01]  /*3db0*/  FADD.FTZ R9, R73, R56 ;  /* 0x0000003849097221 */ /* 0x000fe20000010000 */
[----:B--2---:R-:W-:Y:S01]  /*3dc0*/  FADD.FTZ R56, R189, R40 ;  /* 0x00000028bd387221 */ /* 0x004fe20000010000 */
[----:B------:R-:W-:Y:S02]  /*3dd0*/  F2FP.BF16.F32.PACK_AB R189, R40, R189 ;  /* 0x000000bd28bd723e */ /* 0x000fe400000010ff */
[----:B------:R-:W-:Y:S01]  /*3de0*/  FADD.FTZ R58, R14, R9 ;  /* 0x000000090e3a7221 */ /* 0x000fe20000010000 */
[----:B-1----:R-:W-:Y:S02]  /*3df0*/  FADD.FTZ R9, R13, R56 ;  /* 0x000000380d097221 */ /* 0x002fe40000010000 */
[----:B------:R-:W1:Y:S01]  /*3e00*/  MUFU.EX2 R46, R35 ;  /* 0x00000023002e7308 */ /* 0x000e620000000800 */
[----:B------:R-:W-:Y:S01]  /*3e10*/  FADD.FTZ R27, R75, R58 ;  /* 0x0000003a4b1b7221 */ /* 0x000fe20000010000 */
[C---:B----4-:R-:W-:Y:S01]  /*3e20*/  FADD.FTZ R56, R42.reuse, R9 ;  /* 0x000000092a387221 */ /* 0x050fe20000010000 */
[----:B------:R-:W-:-:S02]  /*3e30*/  F2FP.BF16.F32.PACK_AB R191, R42, R13 ;  /* 0x0000000d2abf723e */ /* 0x000fc400000010ff */
[----:B------:R-:W-:-:S03]  /*3e40*/  FADD.FTZ R58, R2, R27 ;  /* 0x0000001b023a7221 */ /* 0x000fc60000010000 */
[----:B------:R-:W2:Y:S01]  /*3e50*/  MUFU.EX2 R21, R21 ;  /* 0x0000001500157308 */ /* 0x000ea20000000800 */
[----:B0-----:R-:W-:Y:S01]  /*3e60*/  FADD.FTZ R9, R15, R56 ;  /* 0x000000380f097221 */ /* 0x001fe20000010000 */
[----:B------:R-:W-:-:S04]  /*3e70*/  FADD.FTZ R27, R77, R58 ;  /* 0x0000003a4d1b7221 */ /* 0x000fc80000010000 */
[----:B------:R-:W-:Y:S02]  /*3e80*/  FADD.FTZ R58, R32, R27 ;  /* 0x0000001b203a7221 */ /* 0x000fe40000010000 */
[----:B------:R-:W0:Y:S01]  /*3e90*/  MUFU.EX2 R48, R39 ;  /* 0x0000002700307308 */ /* 0x000e220000000800 */
[C---:B-1----:R-:W-:Y:S01]  /*3ea0*/  FADD.FTZ R56, R46.reuse, R9 ;  /* 0x000000092e387221 */ /* 0x042fe20000010000 */
[----:B------:R-:W-:Y:S01]  /*3eb0*/  FADD.FTZ R27, R79, R58 ;  /* 0x0000003a4f1b7221 */ /* 0x000fe20000010000 */
[----:B------:R-:W-:-:S03]  /*3ec0*/  F2FP.BF16.F32.PACK_AB R185, R46, R15 ;  /* 0x0000000f2eb9723e */ /* 0x000fc600000010ff */
[----:B------:R-:W-:Y:S02]  /*3ed0*/  FADD.FTZ R60, R34, R27 ;  /* 0x0000001b223c7221 */ /* 0x000fe40000010000 */
[----:B------:R-:W1:Y:S01]  /*3ee0*/  MUFU.EX2 R25, R25 ;  /* 0x0000001900197308 */ /* 0x000e620000000800 */
[----:B--2---:R-:W-:Y:S01]  /*3ef0*/  FADD.FTZ R9, R21, R56 ;  /* 0x0000003815097221 */ /* 0x004fe20000010000 */
[----:B------:R-:W-:-:S06]  /*3f00*/  FADD.FTZ R27, R81, R60 ;  /* 0x0000003c511b7221 */ /* 0x000fcc0000010000 */
        /* <DEDUP_REMOVED lines=53> */
[----:B-1----:R-:W-:-:S04]  /*4260*/  FADD.FTZ R13, R49, R14 ;  /* 0x0000000e310d7221 */ /* 0x002fc80000010000 */
[C---:B--2---:R-:W-:Y:S01]  /*4270*/  FADD.FTZ R8, R30.reuse, R13 ;  /* 0x0000000d1e087221 */ /* 0x044fe20000010000 */
[----:B------:R-:W-:Y:S01]  /*4280*/  F2FP.BF16.F32.PACK_AB R171, R30, R49 ;  /* 0x000000311eab723e */ /* 0x000fe200000010ff */
[----:B------:R-:W-:Y:S02]  /*4290*/  VIADD R13, R23, 0xfffffffe ;  /* 0xfffffffe170d7836 */ /* 0x000fe40000000000 */
        /* <DEDUP_REMOVED lines=13> */
.L_x_4156:
[----:B------:R-:W-:-:S11]  /*4370*/  UISETP.NE.AND UP2, UPT, UR5, 0x1, UPT ;  /* 0x000000010500788c */ /* 0x000fd6000bf45270 */
[----:B------:R-:W-:Y:S02]  /*4380*/  @UP2 ULDC.64 UR14, c[0x0][0x9e8] ;  /* 0x00027a00000e2ab9 */ /* 0x000fe40000000a00 */
[----:B------:R-:W-:-:S04]  /*4390*/  UIMAD.WIDE.U32 UR6, UR11, UR14, URZ ;  /* 0x0000000e0b0672a5 */ /* 0x000fc8000f8e003f */
[----:B------:R-:W-:-:S12]  /*43a0*/  @UP2 USHF.R.U32.HI UR11, URZ, UR15, UR7 ;  /* 0x0000000f3f0b2299 */ /* 0x000fd80008011607 */
.L_x_4157:
[----:B------:R-:W-:-:S04]  /*43b0*/  UIMAD UR5, UR11, UR5, UR5 ;  /* 0x000000050b0572a4 */ /* 0x000fc8000f8e0205 */
[----:B------:R-:W-:-:S04]  /*43c0*/  UISETP.LT.AND UP2, UPT, UR4, UR5, UPT ;  /* 0x000000050400728c */ /* 0x000fc8000bf41270 */
[----:B------:R-:W-:-:S12]  /*43d0*/  USEL UR4, UR4, UR5, UP2 ;  /* 0x0000000504047287 */ /* 0x000fd80009000000 */
.L_x_4155:
[----:B------:R-:W-:Y:S01]  /*43e0*/  R2UR UR6, R17 ;  /* 0x00000000110672ca */ /* 0x000fe200000e0000 */
[----:B------:R-:W-:Y:S01]  /*43f0*/  UIMAD.WIDE UR4, UR4, 0x2aaaaaab, URZ ;  /* 0x2aaaaaab040478a5 */ /* 0x000fe2000f8e023f */
[----:B------:R-:W-:Y:S01]  /*4400*/  IMAD.MOV.U32 R3, RZ, RZ, 0x3f800000 ;  /* 0x3f800000ff037424 */ /* 0x000fe200078e00ff */
[----:B------:R-:W-:Y:S01]  /*4410*/  CS2R R118, SRZ ;  /* 0x0000000000767805 */ /* 0x000fe2000001ff00 */
[----:B------:R-:W-:Y:S01]  /*4420*/  IMAD.MOV.U32 R2, RZ, RZ, 0x3f800000 ;  /* 0x3f800000ff027424 */ /* 0x000fe200078e00ff */
[----:B------:R-:W-:Y:S01]  /*4430*/  USHF.R.U32.HI UR4, URZ, 0x1f, UR5 ;  /* 0x0000001f3f047899 */ /* 0x000fe20008011605 */
[----:B------:R-:W-:Y:S02]  /*4440*/  CS2R R116, SRZ ;  /* 0x0000000000747805 */ /* 0x000fe4000001ff00 */
[----:B------:R-:W-:Y:S02]  /*4450*/  CS2R R114, SRZ ;  /* 0x0000000000727805 */ /* 0x000fe4000001ff00 */
[----:B------:R-:W-:Y:S01]  /*4460*/  CS2R R112, SRZ ;  /* 0x0000000000707805 */ /* 0x000fe2000001ff00 */
[----:B------:R-:W-:Y:S01]  /*4470*/  ULEA.HI.SX32 UR4, UR5, UR4, 0x1c ;  /* 0x0000000405047291 */ /* 0x000fe2000f8fe23f */
[----:B------:R-:W-:-:S02]  /*4480*/  CS2R R110, SRZ ;  /* 0x00000000006e7805 */ /* 0x000fc4000001ff00 */
[----:B------:R-:W-:Y:S01]  /*4490*/  CS2R R108, SRZ ;  /* 0x00000000006c7805 */ /* 0x000fe2000001ff00 */
[----:B------:R-:W-:Y:S01]  /*44a0*/  UMOV UR5, URZ ;  /* 0x0000003f00057c82 */ /* 0x000fe20008000000 */
[----:B------:R-:W-:Y:S01]  /*44b0*/  UISETP.LT.AND UP2, UPT, UR6, UR4, UPT ;  /* 0x000000040600728c */ /* 0x000fe2000bf41270 */
[----:B------:R-:W-:Y:S02]  /*44c0*/  CS2R R106, SRZ ;  /* 0x00000000006a7805 */ /* 0x000fe4000001ff00 */
[----:B------:R-:W-:Y:S02]  /*44d0*/  CS2R R104, SRZ ;  /* 0x0000000000687805 */ /* 0x000fe4000001ff00 */
[----:B------:R-:W-:Y:S01]  /*44e0*/  CS2R R102, SRZ ;  /* 0x0000000000667805 */ /* 0x000fe2000001ff00 */
[----:B------:R-:W-:Y:S01]  /*44f0*/  USEL UR56, UR6, UR4, !UP2 ;  /* 0x0000000406387287 */ /* 0x000fe2000d000000 */
[----:B------:R-:W-:Y:S02]  /*4500*/  CS2R R100, SRZ ;  /* 0x0000000000647805 */ /* 0x000fe4000001ff00 */
[----:B------:R-:W-:Y:S01]  /*4510*/  CS2R R98, SRZ ;  /* 0x0000000000627805 */ /* 0x000fe2000001ff00 */
[----:B------:R-:W-:Y:S01]  /*4520*/  UMOV UR4, URZ ;  /* 0x0000003f00047c82 */ /* 0x000fe20008000000 */
[----:B------:R-:W-:-:S02]  /*4530*/  CS2R R96, SRZ ;  /* 0x0000000000607805 */ /* 0x000fc4000001ff00 */
[----:B------:R-:W-:Y:S02]  /*4540*/  CS2R R94, SRZ ;  /* 0x00000000005e7805 */ /* 0x000fe4000001ff00 */
[----:B------:R-:W-:Y:S02]  /*4550*/  ISETP.GE.AND P2, PT, R13, UR56, PT ;  /* 0x000000380d007c0c */ /* 0x000fe4000bf46270 */
        /* <DEDUP_REMOVED lines=35> */
[----:B------:R-:W-:Y:S06]  /*4790*/  @!P2 BRA `(.L_x_4158) ;  /* 0x0000002c00f0a947 */ /* 0x000fec0003800000 */
[----:B------:R-:W-:Y:S01]  /*47a0*/  IMAD.MOV.U32 R3, RZ, RZ, 0x3f800000 ;  /* 0x3f800000ff037424 */ /* 0x000fe200078e00ff */
[----:B------:R-:W-:Y:S01]  /*47b0*/  UMOV UR6, URZ ;  /* 0x0000003f00067c82 */ /* 0x000fe20008000000 */
[----:B------:R-:W-:Y:S01]  /*47c0*/  IMAD.MOV.U32 R119, RZ, RZ, RZ ;  /* 0x000000ffff777224 */ /* 0x000fe200078e00ff */
[----:B------:R-:W-:Y:S01]  /*47d0*/  UMOV UR7, URZ ;  /* 0x0000003f00077c82 */ /* 0x000fe20008000000 */
[----:B------:R-:W-:Y:S01]  /*47e0*/  ULDC UR58, c[0x0][0x9e4] ;  /* 0x00027900003a7ab9 */ /* 0x000fe20000000800 */
[----:B------:R-:W-:-:S05]  /*47f0*/  ULDC UR60, c[0x0][0x2f0] ;  /* 0x0000bc00003c7ab9 */ /* 0x000fca0000000800 */
.L_x_4175:
[----:B------:R-:W-:-:S04]  /*4800*/  UIADD3 UR4, UR7, 0x1, URZ ;  /* 0x0000000107047890 */ /* 0x000fc8000fffe03f */
[----:B------:R-:W-:-:S04]  /*4810*/  UISETP.NE.AND UP2, UPT, UR4, 0x2, UPT ;  /* 0x000000020400788c */ /* 0x000fc8000bf45270 */
[----:B------:R-:W-:Y:S02]  /*4820*/  USEL UR5, URZ, 0x1, UP2 ;  /* 0x000000013f057887 */ /* 0x000fe40009000000 */
[----:B------:R-:W-:Y:S02]  /*4830*/  USEL UR4, UR4, URZ, UP2 ;  /* 0x0000003f04047287 */ /* 0x000fe40009000000 */
[----:B------:R-:W-:Y:S01]  /*4840*/  ULOP3.LUT UR5, UR6, UR5, URZ, 0x3c, !UPT ;  /* 0x0000000506057292 */ /* 0x000fe2000f8e3c3f */
[----:B------:R-:W-:Y:S11]  /*4850*/  @!P0 BRA `(.L_x_4159) ;  /* 0x0000000000048947 */ /* 0x000ff60003800000 */
[----:B------:R-:W-:Y:S01]  /*4860*/  BPT.TRAP 0x1 ;  /* 0x000000040000795c */ /* 0x000fe20000300000 */
.L_x_4159:
[----:B------:R-:W-:Y:S01]  /*4870*/  ULEA UR61, UR4, UR57, 0x3 ;  /* 0x00000039043d7291 */ /* 0x000fe2000f8e183f */
[----:B------:R-:W-:-:S05]  /*4880*/  IMAD.U32 R0, RZ, RZ, UR5 ;  /* 0x00000005ff007e24 */ /* 0x000fca000f8e00ff */
[----:B------:R-:W-:-:S04]  /*4890*/  SHF.L.U32 R0, R0, 0x1f, RZ ;  /* 0x0000001f00007819 */ /* 0x000fc800000006ff */
[----:B------:R0:W1:Y:S01]  /*48a0*/  SYNCS.PHASECHK.TRANS64.TRYWAIT P2, [UR61+0x30830], R0 ;  /* 0x03083000ff0075a7 */ /* 0x000062000804017d */
[----:B------:R-:W-:Y:S05]  /*48b0*/  @!P0 BRA `(.L_x_4160) ;  /* 0x0000000000048947 */ /* 0x000fea0003800000 */
[----:B------:R-:W-:Y:S01]  /*48c0*/  BPT.TRAP 0x1 ;  /* 0x000000040000795c */ /* 0x000fe20000300000 */
.L_x_4160:
[----:B-1----:R-:W-:Y:S05]  /*48d0*/  @P2 BRA `(.L_x_4161) ;  /* 0x0000000000082947 */ /* 0x002fea0003800000 */
[----:B------:R-:W1:Y:S02]  /*48e0*/  SYNCS.PHASECHK.TRANS64.TRYWAIT P2, [UR61+0x30830], R0 ;  /* 0x03083000ff0075a7 */ /* 0x000e64000804017d */
[----:B-1----:R-:W-:Y:S05]  /*48f0*/  @!P2 BRA `(.L_x_4162) ;  /* 0x000000f4009ca947 */ /* 0x002fea0003800000 */
.L_x_4161:
[----:B------:R-:W-:Y:S01]  /*4900*/  R2UR UR52, R6 ;  /* 0x00000000063472ca */ /* 0x000fe200000e0000 */
[----:B------:R-:W-:Y:S01]  /*4910*/  UIMAD UR50, UR4, 0x900, UR59 ;  /* 0x00000900043278a4 */ /* 0x000fe2000f8e023b */
[----:B------:R-:W-:Y:S01]  /*4920*/  R2UR UR53, R7 ;  /* 0x00000000073572ca */ /* 0x000fe200000e0000 */
[----:B------:R-:W-:Y:S01]  /*4930*/  WARPGROUP.ARRIVE ;  /* 0x00000000000079c5 */ /* 0x000fe20000000000 */
[----:B------:R-:W-:Y:S01]  /*4940*/  UMOV UR55, 0x40000040 ;  /* 0x4000004000377882 */ /* 0x000fe20000000000 */
[----:B------:R-:W-:Y:S01]  /*4950*/  UIADD3 UR10, UR50, 0x2, URZ ;  /* 0x00000002320a7890 */ /* 0x000fe2000fffe03f */
[-C--:B------:R-:W-:Y:S01]  /*4960*/  FMUL.FTZ R24, R24, R2.reuse ;  /* 0x0000000218187220 */ /* 0x080fe20000410000 */
[----:B------:R-:W-:Y:S01]  /*4970*/  UMOV UR11, 0x40000040 ;  /* 0x40000040000b7882 */ /* 0x000fe20000000000 */
[----:B------:R-:W-:Y:S01]  /*4980*/  UMOV UR54, UR50 ;  /* 0x0000003200367c82 */ /* 0x000fe20008000000 */
[----:B------:R-:W-:Y:S01]  /*4990*/  UIADD3 UR14, UR50, 0x4, URZ ;  /* 0x00000004320e7890 */ /* 0x000fe2000fffe03f */
[-C--:B------:R-:W-:Y:S01]  /*49a0*/  FMUL.FTZ R25, R25, R2.reuse ;  /* 0x0000000219197220 */ /* 0x080fe20000410000 */
[----:B------:R-:W-:Y:S01]  /*49b0*/  UMOV UR15, 0x40000040 ;  /* 0x40000040000f7882 */ /* 0x000fe20000000000 */
[----:B------:R-:W-:Y:S01]  /*49c0*/  UIADD3 UR18, UR50, 0x6, URZ ;  /* 0x0000000632127890 */ /* 0x000fe2000fffe03f */
[-C--:B------:R-:W-:Y:S01]  /*49d0*/  FMUL.FTZ R28, R28, R2.reuse ;  /* 0x000000021c1c7220 */ /* 0x080fe20000410000 */
[----:B------:R-:W-:Y:S01]  /*49e0*/  UMOV UR19, 0x40000040 ;  /* 0x4000004000137882 */ /* 0x000fe20000000000 */
[----:B------:R-:W-:Y:S01]  /*49f0*/  HGMMA.64x96x16.F32.BF16 R120, gdesc[UR52], RZ, !UPT, gsb0 ;  /* 0x01600000347879f0 */ /* 0x000fe2000c0018ff */
        /* <DEDUP_REMOVED lines=108> */
[----:B------:R-:W-:Y:S01]  /*50c0*/  HGMMA.64x96x16.F32.BF16 R120, gdesc[UR8], R120, gsb0 ;  /* 0x01600000087879f0 */ /* 0x000fe20008001878 */
[-C--:B------:R-:W-:Y:S01]  /*50d0*/  FMUL.FTZ R115, R115, R3.reuse ;  /* 0x0000000373737220 */ /* 0x080fe20000410000 */
[-C--:B------:R-:W-:Y:S01]  /*50e0*/  FMUL.FTZ R118, R118, R3.reuse ;  /* 0x0000000376767220 */ /* 0x080fe20000410000 */
[----:B------:R-:W-:Y:S01]  /*50f0*/  FMUL.FTZ R119, R119, R3 ;  /* 0x0000000377777220 */ /* 0x000fe20000410000 */
[----:B------:R-:W-:-:S02]  /*5100*/  WARPGROUP.DEPBAR.LE gsb0, 0x0 ;  /* 0x00008000000079c5 */ /* 0x000fc40000010000 */
        /* <DEDUP_REMOVED lines=30> */
[----:B------:R-:W-:Y:S05]  /*52f0*/  @!P0 BRA `(.L_x_4163) ;  /* 0x0000000000048947 */ /* 0x000fea0003800000 */
[----:B------:R-:W-:Y:S01]  /*5300*/  BPT.TRAP 0x1 ;  /* 0x000000040000795c */ /* 0x000fe20000300000 */
.L_x_4163:
[----:B------:R-:W-:Y:S01]  /*5310*/  ULEA UR11, UR7, UR57, 0x3 ;  /* 0x00000039070b7291 */ /* 0x000fe2000f8e183f */
[----:B01----:R-:W-:-:S05]  /*5320*/  IMAD.U32 R0, RZ, RZ, UR6 ;  /* 0x00000006ff007e24 */ /* 0x003fca000f8e00ff */
[----:B------:R-:W-:-:S04]  /*5330*/  SHF.L.U32 R0, R0, 0x1f, RZ ;  /* 0x0000001f00007819 */ /* 0x000fc800000006ff */
[----:B------:R0:W1:Y:S01]  /*5340*/  SYNCS.PHASECHK.TRANS64.TRYWAIT P2, [UR11+0x30850], R0 ;  /* 0x03085000ff0075a7 */ /* 0x000062000804014b */
[----:B------:R-:W-:Y:S05]  /*5350*/  @!P0 BRA `(.L_x_4164) ;  /* 0x0000000000048947 */ /* 0x000fea0003800000 */
[----:B------:R-:W-:Y:S01]  /*5360*/  BPT.TRAP 0x1 ;  /* 0x000000040000795c */ /* 0x000fe20000300000 */
.L_x_4164:
[----:B-1----:R-:W-:Y:S05]  /*5370*/  @P2 BRA `(.L_x_4165) ;  /* 0x0000000000082947 */ /* 0x002fea0003800000 */
[----:B------:R-:W1:Y:S02]  /*5380*/  SYNCS.PHASECHK.TRANS64.TRYWAIT P2, [UR11+0x30850], R0 ;  /* 0x03085000ff0075a7 */ /* 0x000e64000804014b */
[----:B-1----:R-:W-:Y:S05]  /*5390*/  @!P2 BRA `(.L_x_4166) ;  /* 0x000000ec000ca947 */ /* 0x002fea0003800000 */
.L_x_4165:
[----:B------:R-:W-:Y:S01]  /*53a0*/  UIADD3 UR6, UR57, 0x400, URZ ;  /* 0x0000040039067890 */ /* 0x000fe2000fffe03f */
[----:B------:R-:W-:Y:S01]  /*53b0*/  WARPGROUP.ARRIVE ;  /* 0x00000000000079c5 */ /* 0x000fe20000000000 */
[----:B------:R-:W-:Y:S01]  /*53c0*/  PLOP3.LUT P2, PT, PT, PT, UP0, 0x80, 0x0 ;  /* 0x000000000000781c */ /* 0x000fe20003f4f008 */
[----:B------:R-:W-:Y:S01]  /*53d0*/  IMAD.MOV.U32 R15, RZ, RZ, R10 ;  /* 0x000000ffff0f7224 */ /* 0x000fe200078e000a */
[----:B------:R-:W-:Y:S01]  /*53e0*/  USHF.R.U32.HI UR6, URZ, 0x4, UR6 ;  /* 0x000000043f067899 */ /* 0x000fe20008011606 */
[----:B------:R-:W-:Y:S01]  /*53f0*/  PLOP3.LUT P3, PT, PT, PT, UP0, 0x80, 0x0 ;  /* 0x000000000000781c */ /* 0x000fe20003f6f008 */
[----:B01----:R-:W-:Y:S01]  /*5400*/  IMAD.U32 R0, RZ, RZ, UR61 ;  /* 0x0000003dff007e24 */ /* 0x003fe2000f8e00ff */
[----:B------:R-:W-:Y:S01]  /*5410*/  R2UR UR14, R12 ;  /* 0x000000000c0e72ca */ /* 0x000fe200000e0000 */
[----:B------:R-:W-:Y:S02]  /*5420*/  ULOP3.LUT UR6, UR6, 0x3fff, URZ, 0xc0, !UPT ;  /* 0x00003fff06067892 */ /* 0x000fe4000f8ec03f */
[----:B------:R-:W-:Y:S01]  /*5430*/  @!P1 VIADD R0, R0, 0x30840 ;  /* 0x0003084000009836 */ /* 0x000fe20000000000 */
[----:B------:R-:W-:Y:S01]  /*5440*/  ULDC UR18, c[0x0][0x288] ;  /* 0x0000a20000127ab9 */ /* 0x000fe20000000800 */
[----:B------:R-:W-:Y:S01]  /*5450*/  ULOP3.LUT UR6, UR6, 0x3000000, URZ, 0xfc, !UPT ;  /* 0x0300000006067892 */ /* 0x000fe2000f8efc3f */
[----:B------:R-:W-:-:S02]  /*5460*/  ULDC UR15, c[0x0][0x9e0] ;  /* 0x00027800000f7ab9 */ /* 0x000fc40000000800 */
[----:B------:R-:W-:Y:S01]  /*5470*/  @!P1 PRMT R0, RZ, 0x654, R0 ;  /* 0x00000654ff009816 */ /* 0x000fe20000000000 */
[----:B------:R-:W-:-:S03]  /*5480*/  UIMAD UR10, UR7, 0x900, UR6 ;  /* 0x00000900070a78a4 */ /* 0x000fc6000f8e0206 */
[----:B------:R-:W-:-:S04]  /*5490*/  UMOV UR7, 0x40000040 ;  /* 0x4000004000077882 */ /* 0x000fc80000000000 */
[----:B------:R-:W-:Y:S02]  /*54a0*/  UMOV UR6, UR10 ;  /* 0x0000000a00067c82 */ /* 0x000fe40008000000 */
        /* <DEDUP_REMOVED lines=15> */
[----:B------:R-:W-:-:S14]  /*55a0*/  IMAD R180, R13, -0x60, RZ ;  /* 0xffffffa00db47824 */ /* 0x000fdc00078e02ff */
[----:B------:R-:W-:Y:S01]  /*55b0*/  HGMMA.64x192x16.F32.BF16 R24, R176, gdesc[UR4].tnspB, R24, gsb0 ;  /* 0x42e00004b0187df0 */ /* 0x000fe20008001818 */
[----:B------:R-:W-:Y:S01]  /*55c0*/  UIADD3 UR6, UR10, 0x200, URZ ;  /* 0x000002000a067890 */ /* 0x000fe2000fffe03f */
[----:B------:R-:W-:Y:S01]  /*55d0*/  UMOV UR7, 0x40000040 ;  /* 0x4000004000077882 */ /* 0x000fe20000000000 */
[----:B------:R-:W-:Y:S02]  /*55e0*/  WARPGROUP.DEPBAR.LE gsb0, 0x0 ;  /* 0x00008000000079c5 */ /* 0x000fe40000010000 */
[----:B------:R-:W-:-:S15]  /*55f0*/  WARPGROUP.ARRIVE ;  /* 0x00000000000079c5 */ /* 0x000fde0000000000 */
[----:B------:R-:W-:Y:S01]  /*5600*/  HGMMA.64x192x16.F32.BF16 R24, R172, gdesc[UR4].tnspB, R24, gsb0 ;  /* 0x42e00004ac187df0 */ /* 0x000fe20008001818 */
[----:B------:R-:W-:Y:S01]  /*5610*/  UIADD3 UR6, UR10, 0x280, URZ ;  /* 0x000002800a067890 */ /* 0x000fe2000fffe03f */
[----:B------:R-:W-:Y:S02]  /*5620*/  UMOV UR7, 0x40000040 ;  /* 0x4000004000077882 */ /* 0x000fe40000000000 */
[----:B------:R-:W-:Y:S01]  /*5630*/  UMOV UR10, UR18 ;  /* 0x00000012000a7c82 */ /* 0x000fe20008000000 */
[----:B------:R-:W-:Y:S02]  /*5640*/  WARPGROUP.DEPBAR.LE gsb0, 0x0 ;  /* 0x00008000000079c5 */ /* 0x000fe40000010000 */
[----:B------:R-:W-:-:S13]  /*5650*/  WARPGROUP.ARRIVE ;  /* 0x00000000000079c5 */ /* 0x000fda0000000000 */
[----:B------:R-:W-:Y:S01]  /*5660*/  HGMMA.64x192x16.F32.BF16 R24, R168, gdesc[UR4].tnspB, R24, gsb0 ;  /* 0x42e00004a8187df0 */ /* 0x000fe20008001818 */
[----:B------:R-:W-:Y:S02]  /*5670*/  @UP0 ULDC UR6, c[0x0][0x44c] ;  /* 0x0001130000060ab9 */ /* 0x000fe40000000800 */
[----:B------:R-:W-:Y:S01]  /*5680*/  @P2 IMAD.HI.U32 R2, R10, UR6, RZ ;  /* 0x000000060a022c27 */ /* 0x000fe2000f8e00ff */
[----:B------:R-:W-:Y:S01]  /*5690*/  @UP0 ULDC UR6, c[0x0][0x450] ;  /* 0x0001140000060ab9 */ /* 0x000fe20000000800 */
[----:B------:R-:W-:-:S03]  /*56a0*/  PLOP3.LUT P2, PT, PT, PT, UP1, 0x40, 0x0 ;  /* 0x000000000000781c */ /* 0x000fc60003f4e818 */
[----:B------:R-:W-:Y:S01]  /*56b0*/  @P3 SHF.R.U32.HI R15, RZ, UR6, R2 ;  /* 0x00000006ff0f3c19 */ /* 0x000fe20008011602 */
[----:B------:R-:W-:-:S04]  /*56c0*/  VIADD R2, R180, 0x1 ;  /* 0x00000001b4027836 */ /* 0x000fc80000000000 */
[----:B------:R-:W0:Y:S01]  /*56d0*/  SHFL.IDX PT, R21, R15, RZ, 0x1c1f ;  /* 0x001c1fff0f157589 */ /* 0x000e2200000e0000 */
[----:B------:R-:W-:Y:S01]  /*56e0*/  IMAD R3, R11, -0x2, R2 ;  /* 0xfffffffe0b037824 */ /* 0x000fe200078e0202 */
[----:B------:R-:W-:Y:S02]  /*56f0*/  WARPGROUP.DEPBAR.LE gsb0, 0x0 ;  /* 0x00008000000079c5 */ /* 0x000fe40000010000 */
[----:B------:R1:W-:Y:S01]  /*5700*/  @!P1 SYNCS.ARRIVE.TRANS64.RED.A1T0 RZ, [R0+URZ], RZ ;  /* 0x000000ff00ff99a7 */ /* 0x0003e2000810043f */
[----:B------:R-:W-:Y:S02]  /*5710*/  VIADD R168, R3, 0xffffffff ;  /* 0xffffffff03a87836 */ /* 0x000fe40000000000 */
[----:B-1----:R-:W-:-:S04]  /*5720*/  IMAD R0, R16, UR60, R3 ;  /* 0x0000003c10007c24 */ /* 0x002fc8000f8e0203 */
[----:B------:R-:W-:-:S04]  /*5730*/  VIADD R0, R0, -UR10 ;  /* 0x8000000a00007c36 */ /* 0x000fc80008000000 */
[C---:B------:R-:W-:Y:S02]  /*5740*/  VIADD R20, R0.reuse, UR15 ;  /* 0x0000000f00147c36 */ /* 0x040fe40008000000 */
[----:B------:R-:W-:Y:S02]  /*5750*/  VIADD R22, R0, UR14 ;  /* 0x0000000e00167c36 */ /* 0x000fe40008000000 */
[--C-:B0-----:R-:W-:Y:S02]  /*5760*/  IMAD.IADD R0, R20, 0x1, R21.reuse ;  /* 0x0000000114007824 */ /* 0x101fe400078e0215 */
[----:B------:R-:W-:Y:S01]  /*5770*/  IMAD.IADD R2, R22, 0x1, R21 ;  /* 0x0000000116027824 */ /* 0x000fe200078e0215 */
[----:B------:R-:W-:Y:S06]  /*5780*/  @P2 BRA `(.L_x_4167) ;  /* 0x0000000000582947 */ /* 0x000fec0003800000 */
[----:B------:R-:W-:Y:S01]  /*5790*/  IMAD R3, R16, UR60, R21 ;  /* 0x0000003c10037c24 */ /* 0x000fe2000f8e0215 */
[----:B------:R-:W-:Y:S03]  /*57a0*/  BSSY B0, `(.L_x_4168) ;  /* 0x0000011000007945 */ /* 0x000fe60003800000 */
[----:B------:R-:W-:-:S05]  /*57b0*/  VIADD R3, R3, -UR10 ;  /* 0x8000000a03037c36 */ /* 0x000fca0008000000 */
        /* <DEDUP_REMOVED lines=10> */
.L_x_4169:
[----:B------:R-:W-:-:S05]  /*5860*/  IMAD.U32 R21, RZ, RZ, UR58 ;  /* 0x0000003aff157e24 */ /* 0x000fca000f8e00ff */
[----:B------:R-:W-:-:S13]  /*5870*/  ISETP.NE.AND P2, PT, R21, 0x1, PT ;  /* 0x000000011500780c */ /* 0x000fda0003f45270 */
[----:B------:R-:W0:Y:S02]  /*5880*/  @P2 LDC.64 R170, c[0x0][0x9e8] ;  /* 0x00027a00ffaa2b82 */ /* 0x000e240000000a00 */
[----:B0-----:R-:W-:-:S05]  /*5890*/  @P2 IMAD.HI.U32 R14, R3, R170, RZ ;  /* 0x000000aa030e2227 */ /* 0x001fca00078e00ff */
[----:B------:R-:W-:-:S07]  /*58a0*/  @P2 SHF.R.U32.HI R3, RZ, R171, R14 ;  /* 0x000000abff032219 */ /* 0x000fce000001160e */
.L_x_4170:
[----:B------:R-:W-:Y:S05]  /*58b0*/  BSYNC B0 ;  /* 0x0000000000007941 */ /* 0x000fea0003800000 */
.L_x_4168:
[----:B------:R-:W-:-:S05]  /*58c0*/  IMAD R3, R3, R21, R168 ;  /* 0x0000001503037224 */ /* 0x000fca00078e02a8 */
[----:B------:R-:W-:Y:S02]  /*58d0*/  VIADDMNMX R0, R3, R21, R0, PT ;  /* 0x0000001503007246 */ /* 0x000fe40003800100 */
[----:B------:R-:W-:-:S07]  /*58e0*/  VIMNMX R2, R2, R3, !PT ;  /* 0x0000000302027248 */ /* 0x000fce0007fe0100 */
.L_x_4167:
[C---:B------:R-:W-:Y:S01]  /*58f0*/  ISETP.GE.AND P2, PT, R180.reuse, 0x2, PT ;  /* 0x00000002b400780c */ /* 0x040fe20003f46270 */
[----:B------:R-:W0:Y:S01]  /*5900*/  SHFL.IDX PT, R15, R15, 0x1, 0x1c1f ;  /* 0x003c1f000f0f7f89 */ /* 0x000e2200000e0000 */
[----:B------:R-:W-:Y:S02]  /*5910*/  ISETP.GE.AND P6, PT, R180, 0xa, PT ;  /* 0x0000000ab400780c */ /* 0x000fe40003fc6270 */
        /* <DEDUP_REMOVED lines=10> */
[----:B------:R-:W-:Y:S01]  /*59c0*/  ISETP.LT.OR P5, PT, R0, 0x9, P5 ;  /* 0x000000090000780c */ /* 0x000fe20002fa1670 */
[----:B0-----:R-:W-:Y:S01]  /*59d0*/  IMAD.IADD R14, R22, 0x1, R15 ;  /* 0x00000001160e7824 */ /* 0x001fe200078e020f */
        /* <DEDUP_REMOVED lines=101> */
[----:B------:R-:W-:-:S03]  /*6030*/  IMAD.IADD R2, R20, 0x1, R15 ;  /* 0x0000000114027824 */ /* 0x000fc600078e020f */
[----:B------:R-:W-:-:S04]  /*6040*/  ISETP.LT.OR P6, PT, R0, 0x5a, P6 ;  /* 0x0000005a0000780c */ /* 0x000fc800037c1670 */
[----:B------:R-:W-:Y:S02]  /*6050*/  FSEL R165, R165, -INF , !P6 ;  /* 0xff800000a5a57808 */ /* 0x000fe40007000000 */
[----:B------:R-:W-:-:S13]  /*6060*/  PLOP3.LUT P6, PT, PT, PT, UP1, 0x40, 0x0 ;  /* 0x000000000000781c */ /* 0x000fda0003fce818 */
[----:B------:R-:W-:Y:S05]  /*6070*/  @P6 BRA `(.L_x_4171) ;  /* 0x0000000000586947 */ /* 0x000fea0003800000 */
        /* <DEDUP_REMOVED lines=13> */
.L_x_4173:
[----:B------:R-:W-:-:S05]  /*6150*/  IMAD.U32 R0, RZ, RZ, UR58 ;  /* 0x0000003aff007e24 */ /* 0x000fca000f8e00ff */
[----:B------:R-:W-:-:S13]  /*6160*/  ISETP.NE.AND P6, PT, R0, 0x1, PT ;  /* 0x000000010000780c */ /* 0x000fda0003fc5270 */
[----:B------:R-:W0:Y:S02]  /*6170*/  @P6 LDC.64 R180, c[0x0][0x9e8] ;  /* 0x00027a00ffb46b82 */ /* 0x000e240000000a00 */
[----:B0-----:R-:W-:-:S05]  /*6180*/  @P6 IMAD.HI.U32 R180, R15, R180, RZ ;  /* 0x000000b40fb46227 */ /* 0x001fca00078e00ff */
[----:B------:R-:W-:-:S07]  /*6190*/  @P6 SHF.R.U32.HI R15, RZ, R181, R180 ;  /* 0x000000b5ff0f6219 */ /* 0x000fce00000116b4 */
.L_x_4174:
[----:B------:R-:W-:Y:S05]  /*61a0*/  BSYNC B0 ;  /* 0x0000000000007941 */ /* 0x000fea0003800000 */
.L_x_4172:
[----:B------:R-:W-:-:S05]  /*61b0*/  IMAD R15, R15, R0, R168 ;  /* 0x000000000f0f7224 */ /* 0x000fca00078e02a8 */
[----:B------:R-:W-:Y:S02]  /*61c0*/  VIADDMNMX R2, R15, R0, R2, PT ;  /* 0x000000000f027246 */ /* 0x000fe40003800102 */
[----:B------:R-:W-:-:S07]  /*61d0*/  VIMNMX R14, R14, R15, !PT ;  /* 0x0000000f0e0e7248 */ /* 0x000fce0007fe0100 */
.L_x_4171:
[C---:B------:R-:W-:Y:S01]  /*61e0*/  ISETP.GT.AND P2, PT, R14.reuse, 0x1, !P2 ;  /* 0x000000010e00780c */ /* 0x040fe20005744270 */
[----:B------:R-:W-:Y:S01]  /*61f0*/  UMOV UR6, UR5 ;  /* 0x0000000500067c82 */ /* 0x000fe20008000000 */
[----:B------:R-:W-:Y:S01]  /*6200*/  ISETP.GT.AND P3, PT, R14, 0x8, !P3 ;  /* 0x000000080e00780c */ /* 0x000fe20005f64270 */
[----:B------:R-:W-:Y:S01]  /*6210*/  UMOV UR7, UR4 ;  /* 0x0000000400077c82 */ /* 0x000fe20008000000 */
        /* <DEDUP_REMOVED lines=31> */
[----:B------:R-:W-:Y:S02]  /*6410*/  ISETP.GT.AND P2, PT, R14, 0x19, !P3 ;  /* 0x000000190e00780c */ /* 0x000fe40005f44270 */
[----:B------:R-:W-:Y:S02]  /*6420*/  ISETP.NE.AND P3, PT, R185, RZ, PT ;  /* 0x000000ffb900720c */ /* 0x000fe40003f65270 */
        /* <DEDUP_REMOVED lines=35> */
[----:B------:R-:W-:Y:S01]  /*6660*/  FSEL R127, R146, -INF , !P2 ;  /* 0xff800000927f7808 */ /* 0x000fe20005000000 */
[----:B------:R-:W0:Y:S01]  /*6670*/  LDC R0, c[0x0][0x988] ;  /* 0x00026200ff007b82 */ /* 0x000e220000000800 */
[----:B------:R-:W-:Y:S01]  /*6680*/  ISETP.NE.AND P2, PT, R144, RZ, PT ;  /* 0x000000ff9000720c */ /* 0x000fe20003f45270 */
[----:B------:R-:W1:Y:S01]  /*6690*/  SHFL.BFLY PT, R15, R22, 0x2, 0x1f ;  /* 0x0c401f00160f7f89 */ /* 0x000e6200000e0000 */
[----:B------:R-:W-:-:S02]  /*66a0*/  ISETP.NE.AND P6, PT, R156, RZ, PT ;  /* 0x000000ff9c00720c */ /* 0x000fc40003fc5270 */
[C---:B------:R-:W-:Y:S02]  /*66b0*/  ISETP.GT.AND P2, PT, R14.reuse, 0x31, !P2 ;  /* 0x000000310e00780c */ /* 0x040fe40005744270 */
[----:B------:R-:W-:Y:S02]  /*66c0*/  ISETP.GT.AND P4, PT, R14, 0x51, !P4 ;  /* 0x000000510e00780c */ /* 0x000fe40006784270 */
[----:B------:R-:W-:Y:S02]  /*66d0*/  ISETP.LT.OR P2, PT, R2, 0x32, P2 ;  /* 0x000000320200780c */ /* 0x000fe40001741670 */
[----:B------:R-:W-:Y:S02]  /*66e0*/  ISETP.GT.AND P5, PT, R14, 0x58, !P5 ;  /* 0x000000580e00780c */ /* 0x000fe40006fa4270 */
[----:B------:R-:W-:Y:S02]  /*66f0*/  FSEL R147, R147, -INF , !P2 ;  /* 0xff80000093937808 */ /* 0x000fe40005000000 */
[----:B------:R-:W-:-:S02]  /*6700*/  ISETP.NE.AND P2, PT, R188, RZ, PT ;  /* 0x000000ffbc00720c */ /* 0x000fc40003f45270 */
[----:B------:R-:W-:Y:S02]  /*6710*/  ISETP.LT.OR P4, PT, R2, 0x52, P4 ;  /* 0x000000520200780c */ /* 0x000fe40002781670 */
[----:B------:R-:W-:Y:S02]  /*6720*/  ISETP.GT.AND P2, PT, R14, 0x38, !P2 ;  /* 0x000000380e00780c */ /* 0x000fe40005744270 */
[C---:B------:R-:W-:Y:S02]  /*6730*/  ISETP.LT.OR P5, PT, R2.reuse, 0x59, P5 ;  /* 0x000000590200780c */ /* 0x040fe40002fa1670 */
[----:B------:R-:W-:Y:S02]  /*6740*/  ISETP.LT.OR P2, PT, R2, 0x39, P2 ;  /* 0x000000390200780c */ /* 0x000fe40001741670 */
[----:B------:R-:W-:Y:S02]  /*6750*/  FSEL R163, R163, -INF , !P4 ;  /* 0xff800000a3a37808 */ /* 0x000fe40006000000 */
[----:B------:R-:W-:-:S02]  /*6760*/  FSEL R123, R150, -INF , !P2 ;  /* 0xff800000967b7808 */ /* 0x000fc40005000000 */
[----:B------:R-:W-:Y:S02]  /*6770*/  ISETP.NE.AND P2, PT, R148, RZ, PT ;  /* 0x000000ff9400720c */ /* 0x000fe40003f45270 */
[----:B-1----:R-:W-:Y:S02]  /*6780*/  FMNMX.FTZ R120, R22, R15, !PT ;  /* 0x0000000f16787209 */ /* 0x002fe40007810000 */
[----:B------:R-:W-:-:S03]  /*6790*/  ISETP.GT.AND P2, PT, R14, 0x39, !P2 ;  /* 0x000000390e00780c */ /* 0x000fc60005744270 */
[----:B------:R-:W1:Y:S01]  /*67a0*/  SHFL.BFLY PT, R15, R120, 0x1, 0x1f ;  /* 0x0c201f00780f7f89 */ /* 0x000e6200000e0000 */
[----:B------:R-:W-:-:S04]  /*67b0*/  ISETP.LT.OR P2, PT, R2, 0x3a, P2 ;  /* 0x0000003a0200780c */ /* 0x000fc80001741670 */
[----:B------:R-:W-:Y:S02]  /*67c0*/  FSEL R151, R151, -INF , !P2 ;  /* 0xff80000097977808 */ /* 0x000fe40005000000 */
[----:B------:R-:W-:-:S04]  /*67d0*/  ISETP.NE.AND P2, PT, R190, RZ, PT ;  /* 0x000000ffbe00720c */ /* 0x000fc80003f45270 */
[----:B------:R-:W-:-:S04]  /*67e0*/  ISETP.GT.AND P2, PT, R14, 0x40, !P2 ;  /* 0x000000400e00780c */ /* 0x000fc80005744270 */
[----:B------:R-:W-:-:S04]  /*67f0*/  ISETP.LT.OR P2, PT, R2, 0x41, P2 ;  /* 0x000000410200780c */ /* 0x000fc80001741670 */
[----:B------:R-:W-:Y:S02]  /*6800*/  FSEL R143, R154, -INF , !P2 ;  /* 0xff8000009a8f7808 */ /* 0x000fe40005000000 */
[----:B------:R-:W-:Y:S02]  /*6810*/  ISETP.NE.AND P2, PT, R152, RZ, PT ;  /* 0x000000ff9800720c */ /* 0x000fe40003f45270 */
[----:B-1----:R-:W-:Y:S02]  /*6820*/  FMNMX.FTZ R15, R120, R15, !PT ;  /* 0x0000000f780f7209 */ /* 0x002fe40007810000 */
[----:B------:R-:W-:-:S03]  /*6830*/  ISETP.GT.AND P2, PT, R14, 0x41, !P2 ;  /* 0x000000410e00780c */ /* 0x000fc60005744270 */
[----:B0-----:R-:W-:Y:S01]  /*6840*/  FMUL.FTZ R20, R15, R0 ;  /* 0x000000000f147220 */ /* 0x001fe20000410000 */
[----:B------:R-:W-:-:S04]  /*6850*/  ISETP.LT.OR P2, PT, R2, 0x42, P2 ;  /* 0x000000420200780c */ /* 0x000fc80001741670 */
[----:B------:R-:W-:Y:S02]  /*6860*/  FSEL R155, R155, -INF , !P2 ;  /* 0xff8000009b9b7808 */ /* 0x000fe40005000000 */
[----:B------:R-:W-:Y:S02]  /*6870*/  ISETP.GT.AND P2, PT, R14, 0x48, !P3 ;  /* 0x000000480e00780c */ /* 0x000fe40005f44270 */
[----:B------:R-:W-:Y:S02]  /*6880*/  ISETP.NE.AND P3, PT, R124, RZ, PT ;  /* 0x000000ff7c00720c */ /* 0x000fe40003f65270 */
[----:B------:R-:W-:Y:S02]  /*6890*/  ISETP.LT.OR P2, PT, R2, 0x49, P2 ;  /* 0x000000490200780c */ /* 0x000fe40001741670 */
[----:B------:R-:W-:Y:S02]  /*68a0*/  ISETP.GT.AND P3, PT, R14, 0x50, !P3 ;  /* 0x000000500e00780c */ /* 0x000fe40005f64270 */
[----:B------:R-:W-:-:S02]  /*68b0*/  FSEL R199, R158, -INF , !P2 ;  /* 0xff8000009ec77808 */ /* 0x000fc40005000000 */
[----:B------:R-:W-:Y:S02]  /*68c0*/  ISETP.GT.AND P2, PT, R14, 0x49, !P6 ;  /* 0x000000490e00780c */ /* 0x000fe40007744270 */
[----:B------:R-:W-:Y:S02]  /*68d0*/  ISETP.NE.AND P6, PT, R132, RZ, PT ;  /* 0x000000ff8400720c */ /* 0x000fe40003fc5270 */
[C---:B------:R-:W-:Y:S02]  /*68e0*/  ISETP.LT.OR P2, PT, R2.reuse, 0x4a, P2 ;  /* 0x0000004a0200780c */ /* 0x040fe40001741670 */
[----:B------:R-:W-:Y:S02]  /*68f0*/  ISETP.LT.OR P3, PT, R2, 0x51, P3 ;  /* 0x000000510200780c */ /* 0x000fe40001f61670 */
[----:B------:R-:W-:Y:S02]  /*6900*/  FSEL R159, R159, -INF , !P2 ;  /* 0xff8000009f9f7808 */ /* 0x000fe40005000000 */
[----:B------:R-:W-:-:S02]  /*6910*/  ISETP.GT.AND P2, PT, R14, RZ, !P6 ;  /* 0x000000ff0e00720c */ /* 0x000fc40007744270 */
[----:B------:R-:W-:Y:S02]  /*6920*/  ISETP.NE.AND P6, PT, R128, RZ, PT ;  /* 0x000000ff8000720c */ /* 0x000fe40003fc5270 */
[----:B------:R-:W-:Y:S02]  /*6930*/  ISETP.LT.OR P2, PT, R2, 0x1, P2 ;  /* 0x000000010200780c */ /* 0x000fe40001741670 */
[----:B------:R-:W-:Y:S02]  /*6940*/  ISETP.GT.AND P6, PT, R14, 0x59, !P6 ;  /* 0x000000590e00780c */ /* 0x000fe400077c4270 */
[----:B------:R-:W-:Y:S02]  /*6950*/  FSEL R205, R122, -INF , !P2 ;  /* 0xff8000007acd7808 */ /* 0x000fe40005000000 */
[----:B------:R-:W-:Y:S02]  /*6960*/  FSETP.NEU.FTZ.AND P2, PT, R15, -INF , PT ;  /* 0xff8000000f00780b */ /* 0x000fe40003f5d000 */
[----:B------:R-:W-:-:S02]  /*6970*/  FMNMX.FTZ R22, R205, R4, !PT ;  /* 0x00000004cd167209 */ /* 0x000fc40007810000 */
[----:B------:R-:W-:Y:S02]  /*6980*/  FSEL R20, R20, RZ, P2 ;  /* 0x000000ff14147208 */ /* 0x000fe40001000000 */
[----:B------:R-:W-:Y:S02]  /*6990*/  FMNMX.FTZ R22, R195, R22, !PT ;  /* 0x00000016c3167209 */ /* 0x000fe40007810000 */
[----:B------:R-:W-:Y:S01]  /*69a0*/  ISETP.LT.OR P6, PT, R2, 0x5a, P6 ;  /* 0x0000005a0200780c */ /* 0x000fe200037c1670 */
[--C-:B------:R-:W-:Y:S01]  /*69b0*/  FFMA.FTZ R180, R173, R0, -R20.reuse ;  /* 0x00000000adb47223 */ /* 0x100fe20000010814 */
        /* <DEDUP_REMOVED lines=14> */
[----:B------:R-:W-:Y:S01]  /*6aa0*/  FSEL R14, R15, RZ, P2 ;  /* 0x000000ff0f0e7208 */ /* 0x000fe20001000000 */
[--C-:B------:R-:W-:Y:S01]  /*6ab0*/  FFMA.FTZ R190, R197, R0, -R20.reuse ;  /* 0x00000000c5be7223 */ /* 0x100fe20000010814 */
[----:B------:R-:W-:Y:S01]  /*6ac0*/  FMNMX.FTZ R22, R131, R22, !PT ;  /* 0x0000001683167209 */ /* 0x000fe20007810000 */
[----:B------:R-:W-:Y:S01]  /*6ad0*/  MUFU.EX2 R203, R203 ;  /* 0x000000cb00cb7308 */ /* 0x000fe20000000800 */
[--C-:B------:R-:W-:Y:S01]  /*6ae0*/  FFMA.FTZ R179, R179, R0, -R20.reuse ;  /* 0x00000000b3b37223 */ /* 0x100fe20000010814 */
[----:B------:R-:W-:Y:S01]  /*6af0*/  FADD.FTZ R3, -R14, R5 ;  /* 0x000000050e037221 */ /* 0x000fe20000010100 */
[----:B------:R-:W-:Y:S01]  /*6b00*/  FMNMX.FTZ R22, R189, R22, !PT ;  /* 0x00000016bd167209 */ /* 0x000fe20007810000 */
[-CC-:B------:R-:W-:Y:S01]  /*6b10*/  FFMA.FTZ R184, R177, R0.reuse, -R20.reuse ;  /* 0x00000000b1b87223 */ /* 0x180fe20000010814 */
[-CC-:B------:R-:W-:Y:S01]  /*6b20*/  FFMA.FTZ R171, R171, R0.reuse, -R20.reuse ;  /* 0x00000000abab7223 */ /* 0x180fe20000010814 */
[----:B------:R-:W-:Y:S01]  /*6b30*/  FMUL.FTZ R3, R3, R0 ;  /* 0x0000000003037220 */ /* 0x000fe20000410000 */
        /* <DEDUP_REMOVED lines=18> */
[----:B------:R-:W-:-:S02]  /*6c60*/  FFMA.FTZ R5, R165, R0, -R20 ;  /* 0x00000000a5057223 */ /* 0x000fc40000010814 */
[----:B------:R-:W-:-:S04]  /*6c70*/  FMNMX.FTZ R22, R147, R22, !PT ;  /* 0x0000001693167209 */ /* 0x000fc80007810000 */
        /* <DEDUP_REMOVED lines=14> */
[----:B------:R-:W-:-:S05]  /*6d60*/  FMNMX.FTZ R22, R167, R22, !PT ;  /* 0x00000016a7167209 */ /* 0x000fca0007810000 */
[----:B------:R-:W0:Y:S01]  /*6d70*/  SHFL.BFLY PT, R141, R22, 0x2, 0x1f ;  /* 0x0c401f00168d7f89 */ /* 0x000e2200000e0000 */
[----:B------:R-:W-:Y:S08]  /*6d80*/  MUFU.EX2 R137, R137 ;  /* 0x0000008900897308 */ /* 0x000ff00000000800 */
[----:B------:R-:W-:Y:S08]  /*6d90*/  MUFU.EX2 R182, R182 ;  /* 0x000000b600b67308 */ /* 0x000ff00000000800 */
[----:B------:R-:W-:Y:S01]  /*6da0*/  MUFU.EX2 R133, R133 ;  /* 0x0000008500857308 */ /* 0x000fe20000000800 */
[----:B0-----:R-:W-:Y:S01]  /*6db0*/  FMNMX.FTZ R21, R22, R141, !PT ;  /* 0x0000008d16157209 */ /* 0x001fe20007810000 */
[----:B------:R-:W-:-:S06]  /*6dc0*/  FFMA.FTZ R141, R153, R0, -R20 ;  /* 0x00000000998d7223 */ /* 0x000fcc0000010814 */
[----:B------:R-:W-:Y:S01]  /*6dd0*/  MUFU.EX2 R176, R176 ;  /* 0x000000b000b07308 */ /* 0x000fe20000000800 */
[----:B------:R-:W0:Y:S07]  /*6de0*/  SHFL.BFLY PT, R2, R21, 0x1, 0x1f ;  /* 0x0c201f0015027f89 */ /* 0x000e2e00000e0000 */
[----:B------:R-:W-:Y:S08]  /*6df0*/  MUFU.EX2 R23, R23 ;  /* 0x0000001700177308 */ /* 0x000ff00000000800 */
[----:B------:R-:W-:Y:S08]  /*6e00*/  MUFU.EX2 R178, R178 ;  /* 0x000000b200b27308 */ /* 0x000ff00000000800 */
[----:B------:R-:W-:Y:S01]  /*6e10*/  MUFU.EX2 R129, R129 ;  /* 0x0000008100817308 */ /* 0x000fe20000000800 */
[----:B0-----:R-:W-:-:S04]  /*6e20*/  FMNMX.FTZ R21, R21, R2, !PT ;  /* 0x0000000215157209 */ /* 0x001fc80007810000 */
[----:B------:R-:W-:-:S03]  /*6e30*/  FSETP.NEU.FTZ.AND P2, PT, R21, -INF , PT ;  /* 0xff8000001500780b */ /* 0x000fc60003f5d000 */
[----:B------:R0:W1:Y:S01]  /*6e40*/  MUFU.EX2 R2, R3 ;  /* 0x0000000300027308 */ /* 0x0000620000000800 */
[----:B------:R-:W-:-:S05]  /*6e50*/  FMUL.FTZ R124, R21, R0 ;  /* 0x00000000157c7220 */ /* 0x000fca0000410000 */
[----:B------:R-:W-:Y:S02]  /*6e60*/  FSEL R124, R124, RZ, P2 ;  /* 0x000000ff7c7c7208 */ /* 0x000fe40001000000 */
[----:B------:R-:W-:Y:S01]  /*6e70*/  MUFU.EX2 R172, R172 ;  /* 0x000000ac00ac7308 */ /* 0x000fe20000000800 */
[----:B0-----:R-:W-:Y:S02]  /*6e80*/  FSEL R3, R21, RZ, P2 ;  /* 0x000000ff15037208 */ /* 0x001fe40001000000 */
[-CC-:B------:R-:W-:Y:S01]  /*6e90*/  FFMA.FTZ R14, R205, R0.reuse, -R124.reuse ;  /* 0x00000000cd0e7223 */ /* 0x180fe2000001087c */
[-CC-:B------:R-:W-:Y:S01]  /*6ea0*/  FFMA.FTZ R121, R195, R0.reuse, -R124.reuse ;  /* 0x00000000c3797223 */ /* 0x180fe2000001087c */
[-C--:B------:R-:W-:Y:S01]  /*6eb0*/  FFMA.FTZ R20, R181, R0.reuse, -R124 ;  /* 0x00000000b5147223 */ /* 0x080fe2000001087c */
[----:B------:R-:W-:Y:S01]  /*6ec0*/  FADD.FTZ R3, -R3, R4 ;  /* 0x0000000403037221 */ /* 0x000fe20000010100 */
[-CC-:B------:R-:W-:Y:S01]  /*6ed0*/  FFMA.FTZ R149, R193, R0.reuse, -R124.reuse ;  /* 0x00000000c1957223 */ /* 0x180fe2000001087c */
[-CC-:B------:R-:W-:Y:S01]  /*6ee0*/  FFMA.FTZ R22, R183, R0.reuse, -R124.reuse ;  /* 0x00000000b7167223 */ /* 0x180fe2000001087c */
[----:B------:R-:W-:Y:S01]  /*6ef0*/  MUFU.EX2 R14, R14 ;  /* 0x0000000e000e7308 */ /* 0x000fe20000000800 */
[-C--:B------:R-:W-:Y:S01]  /*6f00*/  FMUL.FTZ R3, R3, R0.reuse ;  /* 0x0000000003037220 */ /* 0x080fe20000410000 */
[----:B-1----:R-:W-:Y:S01]  /*6f10*/  FFMA.FTZ R9, R2, R9, R203 ;  /* 0x0000000902097223 */ /* 0x002fe200000100cb */
[-CC-:B------:R-:W-:Y:S01]  /*6f20*/  FFMA.FTZ R153, R191, R0.reuse, -R124.reuse ;  /* 0x00000000bf997223 */ /* 0x180fe2000001087c */
[-CC-:B------:R-:W-:Y:S01]  /*6f30*/  FFMA.FTZ R120, R131, R0.reuse, -R124.reuse ;  /* 0x0000000083787223 */ /* 0x180fe2000001087c */
[-CC-:B------:R-:W-:Y:S01]  /*6f40*/  FFMA.FTZ R177, R127, R0.reuse, -R124.reuse ;  /* 0x000000007fb17223 */ /* 0x180fe2000001087c */
[----:B------:R-:W-:Y:S01]  /*6f50*/  FADD.FTZ R9, R188, R9 ;  /* 0x00000009bc097221 */ /* 0x000fe20000010000 */
[-CC-:B------:R-:W-:Y:S01]  /*6f60*/  FFMA.FTZ R131, R189, R0.reuse, -R124.reuse ;  /* 0x00000000bd837223 */ /* 0x180fe2000001087c */
[----:B------:R-:W0:Y:S01]  /*6f70*/  MUFU.EX2 R3, R3 ;  /* 0x0000000300037308 */ /* 0x000e220000000800 */
        /* <DEDUP_REMOVED lines=14> */
[----:B------:R-:W-:Y:S01]  /*7060*/  FFMA.FTZ R199, R199, R0, -R124 ;  /* 0x00000000c7c77223 */ /* 0x000fe2000001087c */
[----:B------:R-:W2:Y:S01]  /*7070*/  MUFU.EX2 R20, R20 ;  /* 0x0000001400147308 */ /* 0x000ea20000000800 */
[----:B0-----:R-:W-:Y:S01]  /*7080*/  FFMA.FTZ R128, R3, R8, R14 ;  /* 0x0000000803807223 */ /* 0x001fe2000001000e */
        /* <DEDUP_REMOVED lines=9> */
[----:B------:R-:W-:Y:S01]  /*7120*/  FFMA.FTZ R124, R167, R0, -R124 ;  /* 0x00000000a77c7223 */ /* 0x000fe2000001087c */
[----:B------:R-:W-:Y:S01]  /*7130*/  IMAD.U32 R127, RZ, RZ, UR11 ;  /* 0x0000000bff7f7e24 */ /* 0x000fe2000f8e00ff */
[C---:B------:R-:W-:Y:S01]  /*7140*/  ISETP.GT.AND P2, PT, R13.reuse, UR56, PT ;  /* 0x000000380d007c0c */ /* 0x040fe2000bf44270 */
[----:B------:R-:W-:Y:S01]  /*7150*/  VIADD R13, R13, 0xffffffff ;  /* 0xffffffff0d0d7836 */ /* 0x000fe20000000000 */
[----:B------:R-:W-:Y:S01]  /*7160*/  F2FP.BF16.F32.PACK_AB R190, R179, R190 ;  /* 0x000000beb3be723e */ /* 0x000fe200000010ff */
[----:B------:R-:W1:Y:S01]  /*7170*/  MUFU.EX2 R22, R22 ;  /* 0x0000001600167308 */ /* 0x000e620000000800 */
[----:B--2---:R-:W-:Y:S01]  /*7180*/  FADD.FTZ R128, R20, R9 ;  /* 0x0000000914807221 */ /* 0x004fe20000010000 */
[----:B------:R-:W-:Y:S01]  /*7190*/  @!P1 VIADD R127, R127, 0x30860 ;  /* 0x000308607f7f9836 */ /* 0x000fe20000000000 */
[----:B------:R-:W-:-:S02]  /*71a0*/  F2FP.BF16.F32.PACK_AB R184, R171, R184 ;  /* 0x000000b8abb8723e */ /* 0x000fc400000010ff */
[----:B------:R-:W-:Y:S02]  /*71b0*/  F2FP.BF16.F32.PACK_AB R186, R169, R186 ;  /* 0x000000baa9ba723e */ /* 0x000fe400000010ff */
[----:B------:R-:W-:Y:S01]  /*71c0*/  @!P1 PRMT R127, RZ, 0x654, R127 ;  /* 0x00000654ff7f9816 */ /* 0x000fe2000000007f */
[----:B------:R-:W2:Y:S01]  /*71d0*/  MUFU.EX2 R153, R153 ;  /* 0x0000009900997308 */ /* 0x000ea20000000800 */
[----:B0-----:R-:W-:Y:S01]  /*71e0*/  FADD.FTZ R9, R149, R128 ;  /* 0x0000008095097221 */ /* 0x001fe20000010000 */
[----:B------:R-:W-:Y:S01]  /*71f0*/  F2FP.BF16.F32.PACK_AB R188, R188, R203 ;  /* 0x000000cbbcbc723e */ /* 0x000fe200000010ff */
[----:B------:R0:W-:Y:S01]  /*7200*/  @!P1 SYNCS.ARRIVE.TRANS64.RED.A1T0 RZ, [R127+URZ], RZ ;  /* 0x000000ff7fff99a7 */ /* 0x0001e2000810043f */
[----:B------:R-:W-:Y:S02]  /*7210*/  F2FP.BF16.F32.PACK_AB R180, R137, R180 ;  /* 0x000000b489b4723e */ /* 0x000fe400000010ff */
[----:B------:R-:W-:Y:S02]  /*7220*/  F2FP.BF16.F32.PACK_AB R189, R121, R14 ;  /* 0x0000000e79bd723e */ /* 0x000fe400000010ff */
[----:B------:R-:W3:Y:S01]  /*7230*/  MUFU.EX2 R120, R120 ;  /* 0x0000007800787308 */ /* 0x000ee20000000800 */
[----:B-1----:R-:W-:Y:S01]  /*7240*/  FADD.FTZ R128, R22, R9 ;  /* 0x0000000916807221 */ /* 0x002fe20000010000 */
[----:B------:R-:W-:-:S06]  /*7250*/  F2FP.BF16.F32.PACK_AB R191, R149, R20 ;  /* 0x0000001495bf723e */ /* 0x000fcc00000010ff */
[----:B------:R-:W1:Y:S01]  /*7260*/  MUFU.EX2 R131, R131 ;  /* 0x0000008300837308 */ /* 0x000e620000000800 */
[----:B--2---:R-:W-:-:S07]  /*7270*/  FADD.FTZ R9, R153, R128 ;  /* 0x0000008099097221 */ /* 0x004fce0000010000 */
[----:B------:R-:W2:Y:S01]  /*7280*/  MUFU.EX2 R181, R181 ;  /* 0x000000b500b57308 */ /* 0x000ea20000000800 */
[----:B---3--:R-:W-:-:S07]  /*7290*/  FADD.FTZ R128, R120, R9 ;  /* 0x0000000978807221 */ /* 0x008fce0000010000 */
[----:B------:R3:W-:Y:S01]  /*72a0*/  MUFU.EX2 R8, R123 ;  /* 0x0000007b00087308 */ /* 0x0007e20000000800 */
[C---:B-1----:R-:W-:Y:S01]  /*72b0*/  FADD.FTZ R128, R131.reuse, R128 ;  /* 0x0000008083807221 */ /* 0x042fe20000010000 */
[----:B------:R-:W-:-:S06]  /*72c0*/  F2FP.BF16.F32.PACK_AB R187, R131, R120 ;  /* 0x0000007883bb723e */ /* 0x000fcc00000010ff */
[----:B------:R-:W1:Y:S01]  /*72d0*/  MUFU.EX2 R122, R122 ;  /* 0x0000007a007a7308 */ /* 0x000e620000000800 */
[----:B---3--:R-:W-:-:S04]  /*72e0*/  FADD.FTZ R123, R137, R130 ;  /* 0x00000082897b7221 */ /* 0x008fc80000010000 */
[----:B------:R-:W-:Y:S01]  /*72f0*/  FADD.FTZ R130, R182, R123 ;  /* 0x0000007bb6827221 */ /* 0x000fe20000010000 */
[C---:B------:R-:W-:Y:S02]  /*7300*/  F2FP.BF16.F32.PACK_AB R182, R133.reuse, R182 ;  /* 0x000000b685b6723e */ /* 0x040fe400000010ff */
[----:B------:R-:W3:Y:S01]  /*7310*/  MUFU.EX2 R183, R183 ;  /* 0x000000b700b77308 */ /* 0x000ee20000000800 */
[----:B------:R-:W-:-:S04]  /*7320*/  FADD.FTZ R9, R133, R130 ;  /* 0x0000008285097221 */ /* 0x000fc80000010000 */
[----:B------:R-:W-:Y:S01]  /*7330*/  FADD.FTZ R130, R176, R9 ;  /* 0x00000009b0827221 */ /* 0x000fe20000010000 */
[----:B--2---:R-:W-:Y:S01]  /*7340*/  FADD.FTZ R9, R181, R128 ;  /* 0x00000080b5097221 */ /* 0x004fe20000010000 */
[C---:B------:R-:W-:Y:S01]  /*7350*/  F2FP.BF16.F32.PACK_AB R176, R23.reuse, R176 ;  /* 0x000000b017b0723e */ /* 0x040fe200000010ff */
[----:B------:R2:W4:Y:S01]  /*7360*/  MUFU.EX2 R4, R185 ;  /* 0x000000b900047308 */ /* 0x0005220000000800 */
[----:B------:R-:W-:Y:S01]  /*7370*/  FADD.FTZ R123, R23, R130 ;  /* 0x00000082177b7221 */ /* 0x000fe20000010000 */
[C---:B-1----:R-:W-:Y:S01]  /*7380*/  FADD.FTZ R128, R122.reuse, R9 ;  /* 0x000000097a807221 */ /* 0x042fe20000010000 */
[----:B------:R-:W-:Y:S02]  /*7390*/  F2FP.BF16.F32.PACK_AB R181, R122, R181 ;  /* 0x000000b57ab5723e */ /* 0x000fe400000010ff */
[----:B------:R-:W-:Y:S01]  /*73a0*/  FADD.FTZ R130, R178, R123 ;  /* 0x0000007bb2827221 */ /* 0x000fe20000010000 */
[----:B------:R-:W-:Y:S02]  /*73b0*/  F2FP.BF16.F32.PACK_AB R178, R129, R178 ;  /* 0x000000b281b2723e */ /* 0x000fe400000010ff */
[----:B------:R-:W1:Y:S01]  /*73c0*/  MUFU.EX2 R177, R177 ;  /* 0x000000b100b17308 */ /* 0x000e620000000800 */
[----:B---3--:R-:W-:Y:S01]  /*73d0*/  FADD.FTZ R9, R183, R128 ;  /* 0x00000080b7097221 */ /* 0x008fe20000010000 */
[----:B------:R-:W-:Y:S01]  /*73e0*/  FADD.FTZ R123, R129, R130 ;  /* 0x00000082817b7221 */ /* 0x000fe20000010000 */
[----:B--2---:R-:W-:-:S03]  /*73f0*/  F2FP.BF16.F32.PACK_AB R185, R153, R22 ;  /* 0x0000001699b9723e */ /* 0x004fc600000010ff */
[----:B------:R-:W-:Y:S02]  /*7400*/  FADD.FTZ R130, R172, R123 ;  /* 0x0000007bac827221 */ /* 0x000fe40000010000 */
[----:B------:R-:W2:Y:S01]  /*7410*/  MUFU.EX2 R141, R141 ;  /* 0x0000008d008d7308 */ /* 0x000ea20000000800 */
[C---:B----4-:R-:W-:Y:S01]  /*7420*/  FADD.FTZ R128, R4.reuse, R9 ;  /* 0x0000000904807221 */ /* 0x050fe20000010000 */
        /* <DEDUP_REMOVED lines=8> */
[C---:B---3--:R-:W-:Y:S01]  /*74b0*/  FADD.FTZ R9, R126.reuse, R9 ;  /* 0x000000097e097221 */ /* 0x048fe20000010000 */
[----:B------:R-:W-:-:S03]  /*74c0*/  F2FP.BF16.F32.PACK_AB R177, R126, R177 ;  /* 0x000000b17eb1723e */ /* 0x000fc600000010ff */
[----:B------:R-:W-:-:S03]  /*74d0*/  FADD.FTZ R9, R8, R9 ;  /* 0x0000000908097221 */ /* 0x000fc60000010000 */
        /* <DEDUP_REMOVED lines=18> */
[----:B--2---:R-:W-:-:S07]  /*7600*/  FADD.FTZ R128, R170, R23 ;  /* 0x00000017aa807221 */ /* 0x004fce0000010000 */
[----:B------:R2:W4:Y:S01]  /*7610*/  MUFU.EX2 R130, R173 ;  /* 0x000000ad00827308 */ /* 0x0005220000000800 */
[----:B---3--:R-:W-:-:S07]  /*7620*/  FADD.FTZ R23, R134, R9 ;  /* 0x0000000986177221 */ /* 0x008fce0000010000 */
[----:B------:R-:W3:Y:S01]  /*7630*/  MUFU.EX2 R163, R163 ;  /* 0x000000a300a37308 */ /* 0x000ee20000000800 */
[----:B-1----:R-:W-:Y:S01]  /*7640*/  FADD.FTZ R23, R159, R23 ;  /* 0x000000179f177221 */ /* 0x002fe20000010000 */
[----:B--2---:R-:W-:-:S06]  /*7650*/  F2FP.BF16.F32.PACK_AB R173, R155, R132 ;  /* 0x000000849bad723e */ /* 0x004fcc00000010ff */
[----:B------:R1:W2:Y:S01]  /*7660*/  MUFU.EX2 R136, R175 ;  /* 0x000000af00887308 */ /* 0x0002a20000000800 */
[----:B----4-:R-:W-:-:S07]  /*7670*/  FADD.FTZ R23, R130, R23 ;  /* 0x0000001782177221 */ /* 0x010fce0000010000 */
[----:B------:R-:W4:Y:S01]  /*7680*/  MUFU.EX2 R5, R5 ;  /* 0x0000000500057308 */ /* 0x000f220000000800 */
[----:B---3--:R-:W-:Y:S01]  /*7690*/  FADD.FTZ R23, R163, R23 ;  /* 0x00000017a3177221 */ /* 0x008fe20000010000 */
[----:B-1----:R-:W-:Y:S02]  /*76a0*/  F2FP.BF16.F32.PACK_AB R175, R159, R134 ;  /* 0x000000869faf723e */ /* 0x002fe400000010ff */
[----:B------:R-:W-:-:S04]  /*76b0*/  F2FP.BF16.F32.PACK_AB R169, R163, R130 ;  /* 0x00000082a3a9723e */ /* 0x000fc800000010ff */
[----:B------:R-:W1:Y:S01]  /*76c0*/  MUFU.EX2 R124, R124 ;  /* 0x0000007c007c7308 */ /* 0x000e620000000800 */
[----:B--2---:R-:W-:Y:S01]  /*76d0*/  FADD.FTZ R23, R136, R23 ;  /* 0x0000001788177221 */ /* 0x004fe20000010000 */
[C---:B----4-:R-:W-:Y:S01]  /*76e0*/  FADD.FTZ R9, R5.reuse, R128 ;  /* 0x0000008005097221 */ /* 0x050fe20000010000 */
[----:B------:R-:W-:Y:S01]  /*76f0*/  F2FP.BF16.F32.PACK_AB R170, R5, R170 ;  /* 0x000000aa05aa723e */ /* 0x000fe200000010ff */
[----:B------:R-:W-:Y:S02]  /*7700*/  IMAD.MOV.U32 R5, RZ, RZ, R15 ;  /* 0x000000ffff057224 */ /* 0x000fe400078e000f */
[C---:B-1----:R-:W-:Y:S01]  /*7710*/  FADD.FTZ R8, R124.reuse, R23 ;  /* 0x000000177c087221 */ /* 0x042fe20000010000 */
[----:B------:R-:W-:Y:S01]  /*7720*/  F2FP.BF16.F32.PACK_AB R171, R124, R136 ;  /* 0x000000887cab723e */ /* 0x000fe200000010ff */
[----:B0-----:R-:W-:Y:S06]  /*7730*/  @P2 BRA `(.L_x_4175) ;  /* 0xffffffd000302947 */ /* 0x001fec000383ffff */
[----:B------:R-:W-:Y:S02]  /*7740*/  IMAD.MOV.U32 R4, RZ, RZ, R21 ;  /* 0x000000ffff047224 */ /* 0x000fe400078e0015 */
[----:B------:R-:W-:-:S07]  /*7750*/  IMAD.MOV.U32 R5, RZ, RZ, R15 ;  /* 0x000000ffff057224 */ /* 0x000fce00078e000f */
.L_x_4158:
[----:B------:R-:W0:Y:S01]  /*7760*/  LDC R15, c[0x0][0x2f0] ;  /* 0x0000bc00ff0f7b82 */ /* 0x000e220000000800 */
[----:B------:R-:W-:Y:S01]  /*7770*/  UIADD3 UR10, -UR10, 0x1, URZ ;  /* 0x000000010a0a7890 */ /* 0x000fe2000fffe13f */
[----:B------:R-:W-:Y:S01]  /*7780*/  ULDC UR7, c[0x0][0x448] ;  /* 0x0001120000077ab9 */ /* 0x000fe20000000800 */
[----:B------:R-:W-:Y:S01]  /*7790*/  ULDC UR14, c[0x0][0x9e4] ;  /* 0x00027900000e7ab9 */ /* 0x000fe20000000800 */
[----:B------:R-:W-:Y:S02]  /*77a0*/  UISETP.NE.AND UP0, UPT, UR7, 0x1, UPT ;  /* 0x000000010700788c */ /* 0x000fe4000bf05270 */
[----:B------:R-:W-:Y:S02]  /*77b0*/  UISETP.GE.AND UP1, UPT, UR14, 0x1, UPT ;  /* 0x000000010e00788c */ /* 0x000fe4000bf26270 */
[----:B------:R-:W1:Y:S04]  /*77c0*/  S2UR UR6, SR_CTAID.X ;  /* 0x00000000000679c3 */ /* 0x000e680000002500 */
[----:B------:R-:W-:-:S03]  /*77d0*/  PLOP3.LUT P2, PT, PT, PT, UP1, 0x40, 0x0 ;  /* 0x000000000000781c */ /* 0x000fc60003f4e818 */
[----:B------:R-:W-:Y:S01]  /*77e0*/  @UP0 ULDC UR15, c[0x0][0x450] ;  /* 0x00011400000f0ab9 */ /* 0x000fe20000000800 */
[----:B0-----:R-:W-:-:S05]  /*77f0*/  IMAD R15, R16, R15, UR10 ;  /* 0x0000000a100f7e24 */ /* 0x001fca000f8e020f */
[----:B------:R-:W-:Y:S01]  /*7800*/  R2UR UR11, R15 ;  /* 0x000000000f0b72ca */ /* 0x000fe200000e0000 */
[----:B-1----:R-:W-:-:S03]  /*7810*/  ULEA UR10, UR6, 0x7f, 0x7 ;  /* 0x0000007f060a7891 */ /* 0x002fc6000f8e383f */
[----:B------:R-:W-:Y:S02]  /*7820*/  @UP0 ULDC UR6, c[0x0][0x44c] ;  /* 0x0001130000060ab9 */ /* 0x000fe40000000800 */
[----:B------:R-:W-:-:S04]  /*7830*/  UIMAD.WIDE.U32 UR6, UR10, UR6, URZ ;  /* 0x000000060a0672a5 */ /* 0x000fc8000f8e003f */
[----:B------:R-:W-:-:S04]  /*7840*/  @UP0 USHF.R.U32.HI UR10, URZ, UR15, UR7 ;  /* 0x0000000f3f0a0299 */ /* 0x000fc80008011607 */
[----:B------:R-:W-:-:S03]  /*7850*/  UIADD3 UR10, UR11, UR10, URZ ;  /* 0x0000000a0b0a7290 */ /* 0x000fc6000fffe03f */
[----:B------:R-:W-:Y:S02]  /*7860*/  ULDC UR11, c[0x0][0x9dc] ;  /* 0x00027700000b7ab9 */ /* 0x000fe40000000800 */
[----:B------:R-:W-:Y:S01]  /*7870*/  UIADD3 UR11, UR10, -UR11, URZ ;  /* 0x8000000b0a0b7290 */ /* 0x000fe2000fffe03f */
[----:B------:R-:W-:Y:S11]  /*7880*/  @P2 BRA `(.L_x_4176) ;  /* 0x0000000000442947 */ /* 0x000ff60003800000 */
        /* <DEDUP_REMOVED lines=10> */
.L_x_4177:
[----:B------:R-:W-:-:S11]  /*7930*/  UISETP.NE.AND UP2, UPT, UR14, 0x1, UPT ;  /* 0x000000010e00788c */ /* 0x000fd6000bf45270 */
[----:B------:R-:W-:Y:S02]  /*7940*/  @UP2 ULDC.64 UR18, c[0x0][0x9e8] ;  /* 0x00027a0000122ab9 */ /* 0x000fe40000000a00 */
[----:B------:R-:W-:-:S04]  /*7950*/  UIMAD.WIDE.U32 UR6, UR10, UR18, URZ ;  /* 0x000000120a0672a5 */ /* 0x000fc8000f8e003f */
[----:B------:R-:W-:-:S12]  /*7960*/  @UP2 USHF.R.U32.HI UR10, URZ, UR19, UR7 ;  /* 0x000000133f0a2299 */ /* 0x000fd80008011607 */
.L_x_4178:
[----:B------:R-:W-:-:S04]  /*7970*/  UIMAD UR10, UR10, UR14, URZ ;  /* 0x0000000e0a0a72a4 */ /* 0x000fc8000f8e023f */
[----:B------:R-:W-:-:S04]  /*7980*/  UISETP.LT.AND UP2, UPT, UR11, UR10, UPT ;  /* 0x0000000a0b00728c */ /* 0x000fc8000bf41270 */
[----:B------:R-:W-:-:S12]  /*7990*/  USEL UR11, UR11, UR10, !UP2 ;  /* 0x0000000a0b0b7287 */ /* 0x000fd8000d000000 */
.L_x_4176:
[----:B------:R-:W-:Y:S01]  /*79a0*/  UIADD3 UR6, UR11, 0x5f, URZ ;  /* 0x0000005f0b067890 */ /* 0x000fe2000fffe03f */
[----:B------:R-:W-:-:S03]  /*79b0*/  R2UR UR10, R17 ;  /* 0x00000000110a72ca */ /* 0x000fc600000e0000 */
[----:B------:R-:W-:-:S04]  /*79c0*/  UIMAD.WIDE UR6, UR6, 0x2aaaaaab, URZ ;  /* 0x2aaaaaab060678a5 */ /* 0x000fc8000f8e023f */
[----:B------:R-:W-:-:S04]  /*79d0*/  USHF.R.U32.HI UR6, URZ, 0x1f, UR7 ;  /* 0x0000001f3f067899 */ /* 0x000fc80008011607 */
[----:B------:R-:W-:-:S04]  /*79e0*/  ULEA.HI.SX32 UR6, UR7, UR6, 0x1c ;  /* 0x0000000607067291 */ /* 0x000fc8000f8fe23f */
[----:B------:R-:W-:-:S04]  /*79f0*/  UISETP.LT.AND UP2, UPT, UR10, UR6, UPT ;  /* 0x000000060a00728c */ /* 0x000fc8000bf41270 */
[----:B------:R-:W-:-:S06]  /*7a00*/  USEL UR60, UR10, UR6, !UP2 ;  /* 0x000000060a3c7287 */ /* 0x000fcc000d000000 */
[----:B------:R-:W-:-:S13]  /*7a10*/  ISETP.GE.AND P2, PT, R13, UR60, PT ;  /* 0x0000003c0d007c0c */ /* 0x000fda000bf46270 */
[----:B------:R-:W-:Y:S05]  /*7a20*/  @!P2 BRA `(.L_x_4179) ;  /* 0x0000001c0070a947 */ /* 0x000fea0003800000 */
[----:B------:R-:W-:Y:S01]  /*7a30*/  IMAD.MOV.U32 R15, RZ, RZ, R4 ;  /* 0x000000ffff0f7224 */ /* 0x000fe200078e0004 */
[----:B------:R-:W-:Y:S01]  /*7a40*/  UMOV UR58, UR5 ;  /* 0x00000005003a7c82 */ /* 0x000fe20008000000 */
[----:B------:R-:W-:Y:S01]  /*7a50*/  IMAD.MOV.U32 R14, RZ, RZ, R5 ;  /* 0x000000ffff0e7224 */ /* 0x000fe200078e0005 */
[----:B------:R-:W-:-:S06]  /*7a60*/  UMOV UR7, UR4 ;  /* 0x0000000400077c82 */ /* 0x000fcc0008000000 */
.L_x_4188:
[----:B------:R-:W-:-:S04]  /*7a70*/  UIADD3 UR4, UR7, 0x1, URZ ;  /* 0x0000000107047890 */ /* 0x000fc8000fffe03f */
[----:B------:R-:W-:-:S04]  /*7a80*/  UISETP.NE.AND UP2, UPT, UR4, 0x2, UPT ;  /* 0x000000020400788c */ /* 0x000fc8000bf45270 */
[----:B------:R-:W-:Y:S02]  /*7a90*/  USEL UR5, URZ, 0x1, UP2 ;  /* 0x000000013f057887 */ /* 0x000fe40009000000 */
[----:B------:R-:W-:Y:S02]  /*7aa0*/  USEL UR4, UR4, URZ, UP2 ;  /* 0x0000003f04047287 */ /* 0x000fe40009000000 */
[----:B------:R-:W-:Y:S01]  /*7ab0*/  ULOP3.LUT UR5, UR58, UR5, URZ, 0x3c, !UPT ;  /* 0x000000053a057292 */ /* 0x000fe2000f8e3c3f */
[----:B------:R-:W-:Y:S11]  /*7ac0*/  @!P0 BRA `(.L_x_4180) ;  /* 0x0000000000048947 */ /* 0x000ff60003800000 */
[----:B------:R-:W-:Y:S01]  /*7ad0*/  BPT.TRAP 0x1 ;  /* 0x000000040000795c */ /* 0x000fe20000300000 */
.L_x_4180:
[----:B------:R-:W-:Y:S01]  /*7ae0*/  ULEA UR56, UR4, UR57, 0x3 ;  /* 0x0000003904387291 */ /* 0x000fe2000f8e183f */
[----:B------:R-:W-:-:S05]  /*7af0*/  IMAD.U32 R0, RZ, RZ, UR5 ;  /* 0x00000005ff007e24 */ /* 0x000fca000f8e00ff */
[----:B------:R-:W-:-:S04]  /*7b00*/  SHF.L.U32 R0, R0, 0x1f, RZ ;  /* 0x0000001f00007819 */ /* 0x000fc800000006ff */
[----:B------:R0:W1:Y:S01]  /*7b10*/  SYNCS.PHASECHK.TRANS64.TRYWAIT P2, [UR56+0x30830], R0 ;  /* 0x03083000ff0075a7 */ /* 0x0000620008040178 */
[----:B------:R-:W-:Y:S05]  /*7b20*/  @!P0 BRA `(.L_x_4181) ;  /* 0x0000000000048947 */ /* 0x000fea0003800000 */
[----:B------:R-:W-:Y:S01]  /*7b30*/  BPT.TRAP 0x1 ;  /* 0x000000040000795c */ /* 0x000fe20000300000 */
.L_x_4181:
[----:B-1----:R-:W-:Y:S05]  /*7b40*/  @P2 BRA `(.L_x_4182) ;  /* 0x0000000000082947 */ /* 0x002fea0003800000 */
[----:B------:R-:W1:Y:S02]  /*7b50*/  SYNCS.PHASECHK.TRANS64.TRYWAIT P2, [UR56+0x30830], R0 ;  /* 0x03083000ff0075a7 */ /* 0x000e640008040178 */
[----:B-1----:R-:W-:Y:S05]  /*7b60*/  @!P2 BRA `(.L_x_4183) ;  /* 0x000000c40030a947 */ /* 0x002fea0003800000 */
.L_x_4182:
        /* <DEDUP_REMOVED lines=161> */
.L_x_4184:
[----:B------:R-:W-:Y:S01]  /*8580*/  ULEA UR11, UR7, UR57, 0x3 ;  /* 0x00000039070b7291 */ /* 0x000fe2000f8e183f */
[----:B01----:R-:W-:-:S05]  /*8590*/  IMAD.U32 R0, RZ, RZ, UR58 ;  /* 0x0000003aff007e24 */ /* 0x003fca000f8e00ff */
[----:B------:R-:W-:-:S04]  /*85a0*/  SHF.L.U32 R0, R0, 0x1f, RZ ;  /* 0x0000001f00007819 */ /* 0x000fc800000006ff */
[----:B------:R0:W1:Y:S01]  /*85b0*/  SYNCS.PHASECHK.TRANS64.TRYWAIT P2, [UR11+0x30850], R0 ;  /* 0x03085000ff0075a7 */ /* 0x000062000804014b */
[----:B------:R-:W-:Y:S05]  /*85c0*/  @!P0 BRA `(.L_x_4185) ;  /* 0x0000000000048947 */ /* 0x000fea0003800000 */
[----:B------:R-:W-:Y:S01]  /*85d0*/  BPT.TRAP 0x1 ;  /* 0x000000040000795c */ /* 0x000fe20000300000 */
.L_x_4185:
[----:B-1----:R-:W-:Y:S05]  /*85e0*/  @P2 BRA `(.L_x_4186) ;  /* 0x0000000000082947 */ /* 0x002fea0003800000 */
[----:B------:R-:W1:Y:S02]  /*85f0*/  SYNCS.PHASECHK.TRANS64.TRYWAIT P2, [UR11+0x30850], R0 ;  /* 0x03085000ff0075a7 */ /* 0x000e64000804014b */
[----:B-1----:R-:W-:Y:S05]  /*8600*/  @!P2 BRA `(.L_x_4187) ;  /* 0x000000b800a0a947 */ /* 0x002fea0003800000 */
.L_x_4186:
[----:B------:R-:W-:Y:S01]  /*8610*/  UIADD3 UR6, UR57, 0x400, URZ ;  /* 0x0000040039067890 */ /* 0x000fe2000fffe03f */
[----:B------:R-:W-:Y:S01]  /*8620*/  WARPGROUP.ARRIVE ;  /* 0x00000000000079c5 */ /* 0x000fe20000000000 */
[----:B------:R-:W-:Y:S01]  /*8630*/  UMOV UR15, 0x40000040 ;  /* 0x40000040000f7882 */ /* 0x000fe20000000000 */
[----:B01----:R-:W-:Y:S01]  /*8640*/  FMNMX.FTZ R0, R120, R14, !PT ;  /* 0x0000000e78007209 */ /* 0x003fe20007810000 */
[----:B------:R-:W-:Y:S01]  /*8650*/  USHF.R.U32.HI UR6, URZ, 0x4, UR6 ;  /* 0x000000043f067899 */ /* 0x000fe20008011606 */
[----:B------:R-:W-:Y:S01]  /*8660*/  FMNMX.FTZ R4, R122, R15, !PT ;  /* 0x0000000f7a047209 */ /* 0x000fe20007810000 */
[----:B------:R-:W-:Y:S01]  /*8670*/  UMOV UR58, UR5 ;  /* 0x00000005003a7c82 */ /* 0x000fe20008000000 */
[----:B------:R-:W-:Y:S01]  /*8680*/  FMNMX.FTZ R3, R121, R0, !PT ;  /* 0x0000000079037209 */ /* 0x000fe20007810000 */
[----:B------:R-:W-:Y:S01]  /*8690*/  ULOP3.LUT UR6, UR6, 0x3fff, URZ, 0xc0, !UPT ;  /* 0x00003fff06067892 */ /* 0x000fe2000f8ec03f */
[----:B------:R-:W-:Y:S02]  /*86a0*/  FMNMX.FTZ R23, R123, R4, !PT ;  /* 0x000000047b177209 */ /* 0x000fe40007810000 */
[----:B------:R-:W-:Y:S01]  /*86b0*/  FMNMX.FTZ R0, R124, R3, !PT ;  /* 0x000000037c007209 */ /* 0x000fe20007810000 */
[----:B------:R-:W-:Y:S01]  /*86c0*/  ULOP3.LUT UR6, UR6, 0x3000000, URZ, 0xfc, !UPT ;  /* 0x0300000006067892 */ /* 0x000fe2000f8efc3f */
[----:B------:R-:W-:-:S02]  /*86d0*/  FMNMX.FTZ R4, R126, R23, !PT ;  /* 0x000000177e047209 */ /* 0x000fc40007810000 */
[----:B------:R-:W-:Y:S01]  /*86e0*/  FMNMX.FTZ R3, R125, R0, !PT ;  /* 0x000000007d037209 */ /* 0x000fe20007810000 */
[----:B------:R-:W-:Y:S01]  /*86f0*/  UIMAD UR6, UR7, 0x900, UR6 ;  /* 0x00000900070678a4 */ /* 0x000fe2000f8e0206 */
[----:B------:R-:W-:Y:S02]  /*8700*/  FMNMX.FTZ R23, R127, R4, !PT ;  /* 0x000000047f177209 */ /* 0x000fe40007810000 */
[----:B------:R-:W-:Y:S01]  /*8710*/  UMOV UR7, 0x40000040 ;  /* 0x4000004000077882 */ /* 0x000fe20000000000 */
[----:B------:R-:W-:Y:S01]  /*8720*/  UIADD3 UR10, UR6, 0x80, URZ ;  /* 0x00000080060a7890 */ /* 0x000fe2000fffe03f */
[----:B------:R-:W-:Y:S02]  /*8730*/  FMNMX.FTZ R0, R128, R3, !PT ;  /* 0x0000000380007209 */ /* 0x000fe40007810000 */
[----:B------:R-:W-:Y:S02]  /*8740*/  FMNMX.FTZ R4, R130, R23, !PT ;  /* 0x0000001782047209 */ /* 0x000fe40007810000 */
[----:B------:R-:W-:Y:S01]  /*8750*/  HGMMA.64x192x16.F32.BF16 R24, R188, gdesc[UR4].tnspB, R24, gsb0 ;  /* 0x42e00004bc187df0 */ /* 0x000fe20008001818 */
[----:B------:R-:W-:Y:S01]  /*8760*/  FMNMX.FTZ R3, R129, R0, !PT ;  /* 0x0000000081037209 */ /* 0x000fe20007810000 */
[----:B------:R-:W-:Y:S01]  /*8770*/  UMOV UR14, UR10 ;  /* 0x0000000a000e7c82 */ /* 0x000fe20008000000 */
[----:B------:R-:W-:Y:S01]  /*8780*/  UIADD3 UR10, UR6, 0x100, URZ ;  /* 0x00000100060a7890 */ /* 0x000fe2000fffe03f */
[----:B------:R-:W-:Y:S01]  /*8790*/  FMNMX.FTZ R23, R131, R4, !PT ;  /* 0x0000000483177209 */ /* 0x000fe20007810000 */
[----:B------:R-:W-:Y:S01]  /*87a0*/  UMOV UR7, 0x40000040 ;  /* 0x4000004000077882 */ /* 0x000fe20000000000 */
[----:B------:R-:W-:-:S02]  /*87b0*/  FMNMX.FTZ R0, R132, R3, !PT ;  /* 0x0000000384007209 */ /* 0x000fc40007810000 */
[----:B------:R-:W-:Y:S02]  /*87c0*/  FMNMX.FTZ R4, R134, R23, !PT ;  /* 0x0000001786047209 */ /* 0x000fe40007810000 */
[----:B------:R-:W-:Y:S02]  /*87d0*/  FMNMX.FTZ R3, R133, R0, !PT ;  /* 0x0000000085037209 */ /* 0x000fe40007810000 */
[C---:B------:R-:W-:Y:S01]  /*87e0*/  ISETP.GT.AND P2, PT, R13.reuse, UR60, PT ;  /* 0x0000003c0d007c0c */ /* 0x040fe2000bf44270 */
[----:B------:R-:W-:Y:S01]  /*87f0*/  VIADD R13, R13, 0xffffffff ;  /* 0xffffffff0d0d7836 */ /* 0x000fe20000000000 */
        /* <DEDUP_REMOVED lines=18> */
[----:B-1----:R-:W-:-:S05]  /*8920*/  FMNMX.FTZ R20, R2, R3, !PT ;  /* 0x0000000302147209 */ /* 0x002fca0007810000 */
[----:B------:R-:W1:Y:S02]  /*8930*/  SHFL.BFLY PT, R5, R20, 0x1, 0x1f ;  /* 0x0c201f0014057f89 */ /* 0x000e6400000e0000 */
[----:B-1----:R-:W-:-:S05]  /*8940*/  FMNMX.FTZ R5, R20, R5, !PT ;  /* 0x0000000514057209 */ /* 0x002fca0007810000 */
[----:B------:R-:W-:-:S04]  /*8950*/  FADD.FTZ R3, -R5, R14 ;  /* 0x0000000e05037221 */ /* 0x000fc80000010100 */
[-C--:B0-----:R-:W-:Y:S01]  /*8960*/  FMUL.FTZ R14, R3, R0.reuse ;  /* 0x00000000030e7220 */ /* 0x081fe20000410000 */
[----:B------:R-:W-:-:S03]  /*8970*/  FMUL.FTZ R3, R5, R0 ;  /* 0x0000000005037220 */ /* 0x000fc60000410000 */
[----:B------:R0:W-:Y:S01]  /*8980*/  MUFU.EX2 R2, R14 ;  /* 0x0000000e00027308 */ /* 0x0001e20000000800 */
[-CC-:B------:R-:W-:Y:S01]  /*8990*/  FFMA.FTZ R23, R125, R0.reuse, -R3.reuse ;  /* 0x000000007d177223 */ /* 0x180fe20000010803 */
[-CC-:B------:R-:W-:Y:S01]  /*89a0*/  FFMA.FTZ R21, R120, R0.reuse, -R3.reuse ;  /* 0x0000000078157223 */ /* 0x180fe20000010803 */
[-CC-:B------:R-:W-:Y:S01]  /*89b0*/  FFMA.FTZ R20, R164, R0.reuse, -R3.reuse ;  /* 0x00000000a4147223 */ /* 0x180fe20000010803 */
[----:B------:R-:W-:Y:S01]  /*89c0*/  FFMA.FTZ R165, R165, R0, -R3 ;  /* 0x00000000a5a57223 */ /* 0x000fe20000010803 */
[----:B------:R-:W-:-:S03]  /*89d0*/  IMAD.U32 R120, RZ, RZ, UR56 ;  /* 0x00000038ff787e24 */ /* 0x000fc6000f8e00ff */
[----:B------:R-:W1:Y:S01]  /*89e0*/  MUFU.EX2 R21, R21 ;  /* 0x0000001500157308 */ /* 0x000e620000000800 */
[----:B0-----:R-:W-:Y:S01]  /*89f0*/  FFMA.FTZ R14, R160, R0, -R3 ;  /* 0x00000000a00e7223 */ /* 0x001fe20000010803 */
[----:B------:R-:W-:-:S05]  /*8a00*/  @!P1 VIADD R120, R120, 0x30840 ;  /* 0x0003084078789836 */ /* 0x000fca0000000000 */
[----:B------:R-:W-:Y:S01]  /*8a10*/  @!P1 PRMT R120, RZ, 0x654, R120 ;  /* 0x00000654ff789816 */ /* 0x000fe20000000078 */
[----:B------:R-:W-:Y:S08]  /*8a20*/  MUFU.EX2 R23, R23 ;  /* 0x0000001700177308 */ /* 0x000ff00000000800 */
[----:B------:R-:W-:Y:S01]  /*8a30*/  MUFU.EX2 R14, R14 ;  /* 0x0000000e000e7308 */ /* 0x000fe20000000800 */
[----:B-1----:R-:W-:-:S07]  /*8a40*/  FFMA.FTZ R9, R2, R9, R21 ;  /* 0x0000000902097223 */ /* 0x002fce0000010015 */
[----:B------:R-:W-:Y:S01]  /*8a50*/  MUFU.EX2 R20, R20 ;  /* 0x0000001400147308 */ /* 0x000fe20000000800 */
[----:B------:R-:W-:Y:S02]  /*8a60*/  WARPGROUP.DEPBAR.LE gsb0, 0x0 ;  /* 0x00008000000079c5 */ /* 0x000fe40000010000 */
[----:B------:R-:W-:Y:S01]  /*8a70*/  WARPGROUP.ARRIVE ;  /* 0x00000000000079c5 */ /* 0x000fe20000000000 */
[--C-:B------:R-:W-:Y:S01]  /*8a80*/  FFMA.FTZ R188, R121, R0, -R3.reuse ;  /* 0x0000000079bc7223 */ /* 0x100fe20000010803 */
[----:B------:R-:W-:Y:S01]  /*8a90*/  FMNMX.FTZ R121, R135, R4, !PT ;  /* 0x0000000487797209 */ /* 0x000fe20007810000 */
[----:B------:R-:W-:-:S03]  /*8aa0*/  FFMA.FTZ R190, R124, R0, -R3 ;  /* 0x000000007cbe7223 */ /* 0x000fc60000010803 */
[----:B------:R-:W-:Y:S01]  /*8ab0*/  HGMMA.64x192x16.F32.BF16 R24, R184, gdesc[UR12].tnspB, R24, gsb0 ;  /* 0x42e0000cb8187df0 */ /* 0x000fe20008001818 */
[----:B------:R-:W-:Y:S01]  /*8ac0*/  UMOV UR14, UR10 ;  /* 0x0000000a000e7c82 */ /* 0x000fe20008000000 */
[----:B------:R-:W-:Y:S01]  /*8ad0*/  UMOV UR15, 0x40000040 ;  /* 0x40000040000f7882 */ /* 0x000fe20000000000 */
[----:B------:R-:W-:Y:S01]  /*8ae0*/  UIADD3 UR10, UR6, 0x180, URZ ;  /* 0x00000180060a7890 */ /* 0x000fe2000fffe03f */
[----:B------:R-:W-:Y:S01]  /*8af0*/  FMNMX.FTZ R4, R138, R121, !PT ;  /* 0x000000798a047209 */ /* 0x000fe20007810000 */
[----:B------:R-:W0:Y:S03]  /*8b00*/  MUFU.EX2 R188, R188 ;  /* 0x000000bc00bc7308 */ /* 0x000e260000000800 */
[----:B------:R-:W-:-:S04]  /*8b10*/  FMNMX.FTZ R121, R139, R4, !PT ;  /* 0x000000048b797209 */ /* 0x000fc80007810000 */
[----:B------:R-:W-:Y:S01]  /*8b20*/  FMNMX.FTZ R4, R142, R121, !PT ;  /* 0x000000798e047209 */ /* 0x000fe20007810000 */
[----:B------:R-:W-:Y:S01]  /*8b30*/  FFMA.FTZ R121, R129, R0, -R3 ;  /* 0x0000000081797223 */ /* 0x000fe20000010803 */
[----:B------:R-:W-:Y:S02]  /*8b40*/  MUFU.EX2 R190, R190 ;  /* 0x000000be00be7308 */ /* 0x000fe40000000800 */
[----:B------:R-:W-:-:S04]  /*8b50*/  FMNMX.FTZ R125, R143, R4, !PT ;  /* 0x000000048f7d7209 */ /* 0x000fc80007810000 */
[----:B------:R-:W-:Y:S02]  /*8b60*/  FMNMX.FTZ R4, R146, R125, !PT ;  /* 0x0000007d92047209 */ /* 0x000fe40007810000 */
[----:B------:R-:W-:Y:S01]  /*8b70*/  MUFU.EX2 R121, R121 ;  /* 0x0000007900797308 */ /* 0x000fe20000000800 */
[C---:B0-----:R-:W-:Y:S01]  /*8b80*/  FADD.FTZ R9, R188.reuse, R9 ;  /* 0x00000009bc097221 */ /* 0x041fe20000010000 */
[----:B------:R-:W-:Y:S02]  /*8b90*/  FMNMX.FTZ R125, R147, R4, !PT ;  /* 0x00000004937d7209 */ /* 0x000fe40007810000 */
[----:B------:R-:W-:Y:S02]  /*8ba0*/  F2FP.BF16.F32.PACK_AB R188, R188, R21 ;  /* 0x00000015bcbc723e */ /* 0x000fe400000010ff */
[----:B------:R-:W-:Y:S01]  /*8bb0*/  FMNMX.FTZ R4, R150, R125, !PT ;  /* 0x0000007d96047209 */ /* 0x000fe20007810000 */
[----:B------:R-:W-:-:S03]  /*8bc0*/  FFMA.FTZ R125, R133, R0, -R3 ;  /* 0x00000000857d7223 */ /* 0x000fc60000010803 */
[----:B------:R-:W-:-:S03]  /*8bd0*/  FMNMX.FTZ R129, R151, R4, !PT ;  /* 0x0000000497817209 */ /* 0x000fc60007810000 */
[----:B------:R-:W-:Y:S01]  /*8be0*/  MUFU.EX2 R125, R125 ;  /* 0x0000007d007d7308 */ /* 0x000fe20000000800 */
[----:B------:R-:W-:-:S04]  /*8bf0*/  FMNMX.FTZ R4, R154, R129, !PT ;  /* 0x000000819a047209 */ /* 0x000fc80007810000 */
[----:B------:R-:W-:-:S04]  /*8c00*/  FMNMX.FTZ R129, R155, R4, !PT ;  /* 0x000000049b817209 */ /* 0x000fc80007810000 */
[----:B------:R-:W-:Y:S01]  /*8c10*/  FMNMX.FTZ R4, R158, R129, !PT ;  /* 0x000000819e047209 */ /* 0x000fe20007810000 */
[-CC-:B------:R-:W-:Y:S01]  /*8c20*/  FFMA.FTZ R129, R137, R0.reuse, -R3.reuse ;  /* 0x0000000089817223 */ /* 0x180fe20000010803 */
[-CC-:B------:R-:W-:Y:S01]  /*8c30*/  FFMA.FTZ R137, R145, R0.reuse, -R3.reuse ;  /* 0x0000000091897223 */ /* 0x180fe20000010803 */
[--C-:B------:R-:W-:Y:S01]  /*8c40*/  FFMA.FTZ R145, R153, R0, -R3.reuse ;  /* 0x0000000099917223 */ /* 0x100fe20000010803 */
[----:B------:R-:W-:Y:S01]  /*8c50*/  FMNMX.FTZ R133, R159, R4, !PT ;  /* 0x000000049f857209 */ /* 0x000fe20007810000 */
[----:B------:R-:W-:Y:S02]  /*8c60*/  FFMA.FTZ R153, R161, R0, -R3 ;  /* 0x00000000a1997223 */ /* 0x000fe40000010803 */
[----:B------:R-:W-:Y:S01]  /*8c70*/  MUFU.EX2 R129, R129 ;  /* 0x0000008100817308 */ /* 0x000fe20000000800 */
[----:B------:R-:W-:-:S04]  /*8c80*/  FMNMX.FTZ R4, R162, R133, !PT ;  /* 0x00000085a2047209 */ /* 0x000fc80007810000 */
[----:B------:R-:W-:-:S03]  /*8c90*/  FMNMX.FTZ R133, R163, R4, !PT ;  /* 0x00000004a3857209 */ /* 0x000fc60007810000 */
[----:B------:R-:W-:Y:S01]  /*8ca0*/  MUFU.EX2 R137, R137 ;  /* 0x0000008900897308 */ /* 0x000fe20000000800 */
[----:B------:R-:W-:Y:S01]  /*8cb0*/  FMNMX.FTZ R4, R166, R133, !PT ;  /* 0x00000085a6047209 */ /* 0x000fe20007810000 */
[-CC-:B------:R-:W-:Y:S01]  /*8cc0*/  FFMA.FTZ R133, R141, R0.reuse, -R3.reuse ;  /* 0x000000008d857223 */ /* 0x180fe20000010803 */
[-CC-:B------:R-:W-:Y:S01]  /*8cd0*/  FFMA.FTZ R141, R149, R0.reuse, -R3.reuse ;  /* 0x00000000958d7223 */ /* 0x180fe20000010803 */
[----:B------:R-:W-:Y:S01]  /*8ce0*/  FFMA.FTZ R149, R157, R0, -R3 ;  /* 0x000000009d957223 */ /* 0x000fe20000010803 */
[----:B------:R-:W-:-:S03]  /*8cf0*/  FMNMX.FTZ R4, R167, R4, !PT ;  /* 0x00000004a7047209 */ /* 0x000fc60007810000 */
        /* <DEDUP_REMOVED lines=8> */
[----:B------:R-:W-:-:S04]  /*8d80*/  FFMA.FTZ R186, R132, R0, -R3 ;  /* 0x0000000084ba7223 */ /* 0x000fc80000010803 */
[----:B------:R-:W-:Y:S01]  /*8d90*/  HGMMA.64x192x16.F32.BF16 R24, R180, gdesc[UR12].tnspB, R24, gsb0 ;  /* 0x42e0000cb4187df0 */ /* 0x000fe20008001818 */
        /* <DEDUP_REMOVED lines=9> */
[----:B------:R-:W-:-:S04]  /*8e30*/  FFMA.FTZ R182, R140, R0, -R3 ;  /* 0x000000008cb67223 */ /* 0x000fc80000010803 */
[----:B------:R-:W-:Y:S01]  /*8e40*/  HGMMA.64x192x16.F32.BF16 R24, R176, gdesc[UR12].tnspB, R24, gsb0 ;  /* 0x42e0000cb0187df0 */ /* 0x000fe20008001818 */
[----:B------:R-:W-:Y:S01]  /*8e50*/  UMOV UR14, UR10 ;  /* 0x0000000a000e7c82 */ /* 0x000fe20008000000 */
[----:B------:R-:W-:Y:S01]  /*8e60*/  UMOV UR15, 0x40000040 ;  /* 0x40000040000f7882 */ /* 0x000fe20000000000 */
[----:B------:R-:W-:Y:S08]  /*8e70*/  MUFU.EX2 R180, R180 ;  /* 0x000000b400b47308 */ /* 0x000ff00000000800 */
[----:B------:R-:W-:Y:S01]  /*8e80*/  MUFU.EX2 R182, R182 ;  /* 0x000000b600b67308 */ /* 0x000fe20000000800 */
[----:B------:R-:W-:-:S02]  /*8e90*/  WARPGROUP.DEPBAR.LE gsb0, 0x0 ;  /* 0x00008000000079c5 */ /* 0x000fc40000010000 */
[----:B------:R-:W-:Y:S01]  /*8ea0*/  WARPGROUP.ARRIVE ;  /* 0x00000000000079c5 */ /* 0x000fe20000000000 */
[-CC-:B------:R-:W-:Y:S01]  /*8eb0*/  FFMA.FTZ R176, R144, R0.reuse, -R3.reuse ;  /* 0x0000000090b07223 */ /* 0x180fe20000010803 */
[----:B------:R-:W-:-:S04]  /*8ec0*/  FFMA.FTZ R178, R148, R0, -R3 ;  /* 0x0000000094b27223 */ /* 0x000fc80000010803 */
[----:B------:R-:W-:Y:S01]  /*8ed0*/  HGMMA.64x192x16.F32.BF16 R24, R172, gdesc[UR12].tnspB, R24, gsb0 ;  /* 0x42e0000cac187df0 */ /* 0x000fe20008001818 */
[----:B------:R-:W-:Y:S08]  /*8ee0*/  MUFU.EX2 R176, R176 ;  /* 0x000000b000b07308 */ /* 0x000ff00000000800 */
[----:B------:R-:W-:Y:S01]  /*8ef0*/  MUFU.EX2 R178, R178 ;  /* 0x000000b200b27308 */ /* 0x000fe20000000800 */
[----:B------:R-:W-:-:S02]  /*8f00*/  WARPGROUP.DEPBAR.LE gsb0, 0x0 ;  /* 0x00008000000079c5 */ /* 0x000fc40000010000 */
[----:B------:R-:W-:Y:S01]  /*8f10*/  WARPGROUP.ARRIVE ;  /* 0x00000000000079c5 */ /* 0x000fe20000000000 */
[----:B------:R-:W0:Y:S01]  /*8f20*/  SHFL.BFLY PT, R173, R4, 0x2, 0x1f ;  /* 0x0c401f0004ad7f89 */ /* 0x000e2200000e0000 */
[-CC-:B------:R-:W-:Y:S01]  /*8f30*/  FFMA.FTZ R172, R152, R0.reuse, -R3.reuse ;  /* 0x0000000098ac7223 */ /* 0x180fe20000010803 */
[----:B------:R-:W-:-:S05]  /*8f40*/  FFMA.FTZ R174, R156, R0, -R3 ;  /* 0x000000009cae7223 */ /* 0x000fca0000010803 */
[----:B------:R-:W-:Y:S01]  /*8f50*/  HGMMA.64x192x16.F32.BF16 R24, R168, gdesc[UR4].tnspB, R24, gsb0 ;  /* 0x42e00004a8187df0 */ /* 0x000fe20008001818 */
[----:B------:R-:W-:Y:S01]  /*8f60*/  UMOV UR7, UR4 ;  /* 0x0000000400077c82 */ /* 0x000fe20008000000 */
[----:B------:R-:W-:Y:S08]  /*8f70*/  MUFU.EX2 R172, R172 ;  /* 0x000000ac00ac7308 */ /* 0x000ff00000000800 */
[----:B------:R-:W-:Y:S01]  /*8f80*/  MUFU.EX2 R174, R174 ;  /* 0x000000ae00ae7308 */ /* 0x000fe20000000800 */
[----:B0-----:R-:W-:-:S05]  /*8f90*/  FMNMX.FTZ R173, R4, R173, !PT ;  /* 0x000000ad04ad7209 */ /* 0x001fca0007810000 */
[----:B------:R-:W0:Y:S02]  /*8fa0*/  SHFL.BFLY PT, R4, R173, 0x1, 0x1f ;  /* 0x0c201f00ad047f89 */ /* 0x000e2400000e0000 */
[----:B0-----:R-:W-:-:S05]  /*8fb0*/  FMNMX.FTZ R4, R173, R4, !PT ;  /* 0x00000004ad047209 */ /* 0x001fca0007810000 */
[C---:B------:R-:W-:Y:S01]  /*8fc0*/  FADD.FTZ R3, -R4.reuse, R15 ;  /* 0x0000000f04037221 */ /* 0x040fe20000010100 */
[-C--:B------:R-:W-:Y:S01]  /*8fd0*/  FMUL.FTZ R157, R4, R0.reuse ;  /* 0x00000000049d7220 */ /* 0x080fe20000410000 */
[----:B------:R-:W-:Y:S02]  /*8fe0*/  MUFU.EX2 R15, R165 ;  /* 0x000000a5000f7308 */ /* 0x000fe40000000800 */
[-C--:B------:R-:W-:Y:S01]  /*8ff0*/  FMUL.FTZ R3, R3, R0.reuse ;  /* 0x0000000003037220 */ /* 0x080fe20000410000 */
[-CC-:B------:R-:W-:Y:S01]  /*9000*/  FFMA.FTZ R22, R122, R0.reuse, -R157.reuse ;  /* 0x000000007a167223 */ /* 0x180fe2000001089d */
[-CC-:B------:R-:W-:Y:S01]  /*9010*/  FFMA.FTZ R123, R123, R0.reuse, -R157.reuse ;  /* 0x000000007b7b7223 */ /* 0x180fe2000001089d */
[-CC-:B------:R-:W-:Y:S01]  /*9020*/  FFMA.FTZ R126, R126, R0.reuse, -R157.reuse ;  /* 0x000000007e7e7223 */ /* 0x180fe2000001089d */
[-CC-:B------:R-:W-:Y:S01]  /*9030*/  FFMA.FTZ R127, R127, R0.reuse, -R157.reuse ;  /* 0x000000007f7f7223 */ /* 0x180fe2000001089d */
[----:B------:R-:W-:Y:S01]  /*9040*/  IMAD.U32 R122, RZ, RZ, UR11 ;  /* 0x0000000bff7a7e24 */ /* 0x000fe2000f8e00ff */
        /* <DEDUP_REMOVED lines=21> */
[-CC-:B------:R-:W-:Y:S01]  /*91a0*/  FFMA.FTZ R166, R166, R0.reuse, -R157.reuse ;  /* 0x00000000a6a67223 */ /* 0x180fe2000001089d */
[----:B------:R-:W-:-:S02]  /*91b0*/  FFMA.FTZ R157, R167, R0, -R157 ;  /* 0x00000000a79d7223 */ /* 0x000fc4000001089d */
        /* <DEDUP_REMOVED lines=36> */
[----:B--2---:R-:W-:Y:S01]  /*9400*/  FADD.FTZ R8, R179, R8 ;  /* 0x00000008b3087221 */ /* 0x004fe20000010000 */
[----:B------:R-:W-:Y:S02]  /*9410*/  WARPGROUP.DEPBAR.LE gsb0, 0x0 ;  /* 0x00008000000079c5 */ /* 0x000fe40000010000 */
[----:B------:R2:W-:Y:S04]  /*9420*/  @!P1 SYNCS.ARRIVE.TRANS64.RED.A1T0 RZ, [R120+URZ], RZ ;  /* 0x000000ff78ff99a7 */ /* 0x0005e8000810043f */
[----:B------:R-:W3:Y:S01]  /*9430*/  MUFU.EX2 R155, R155 ;  /* 0x0000009b009b7308 */ /* 0x000ee20000000800 */
[----:B0-----:R-:W-:Y:S01]  /*9440*/  FADD.FTZ R8, R151, R8 ;  /* 0x0000000897087221 */ /* 0x001fe20000010000 */
[----:B------:R-:W-:-:S02]  /*9450*/  F2FP.BF16.F32.PACK_AB R168, R153, R14 ;  /* 0x0000000e99a8723e */ /* 0x000fc400000010ff */
[----:B------:R-:W-:Y:S02]  /*9460*/  F2FP.BF16.F32.PACK_AB R170, R15, R20 ;  /* 0x000000140faa723e */ /* 0x000fe400000010ff */
[----:B------:R-:W-:Y:S01]  /*9470*/  F2FP.BF16.F32.PACK_AB R179, R151, R179 ;  /* 0x000000b397b3723e */ /* 0x000fe200000010ff */
[----:B--2---:R-:W-:Y:S01]  /*9480*/  @!P1 VIADD R120, R122, 0x30860 ;  /* 0x000308607a789836 */ /* 0x004fe20000000000 */
[----:B------:R-:W0:Y:S01]  /*9490*/  MUFU.EX2 R175, R158 ;  /* 0x0000009e00af7308 */ /* 0x000e220000000800 */
[----:B-1----:R-:W-:-:S03]  /*94a0*/  FADD.FTZ R8, R173, R8 ;  /* 0x00000008ad087221 */ /* 0x002fc60000010000 */
[----:B------:R-:W-:-:S04]  /*94b0*/  @!P1 PRMT R120, RZ, 0x654, R120 ;  /* 0x00000654ff789816 */ /* 0x000fc80000000078 */
[----:B------:R1:W-:Y:S01]  /*94c0*/  @!P1 SYNCS.ARRIVE.TRANS64.RED.A1T0 RZ, [R120+URZ], RZ ;  /* 0x000000ff78ff99a7 */ /* 0x0003e2000810043f */
[----:B------:R-:W2:Y:S01]  /*94d0*/  MUFU.EX2 R159, R159 ;  /* 0x0000009f009f7308 */ /* 0x000ea20000000800 */
[C---:B---3--:R-:W-:Y:S01]  /*94e0*/  FADD.FTZ R8, R155.reuse, R8 ;  /* 0x000000089b087221 */ /* 0x048fe20000010000 */
[----:B------:R-:W-:Y:S01]  /*94f0*/  F2FP.BF16.F32.PACK_AB R173, R155, R173 ;  /* 0x000000ad9bad723e */ /* 0x000fe200000010ff */
[----:B-1----:R-:W-:-:S05]  /*9500*/  FADD.FTZ R120, R190, R9 ;  /* 0x00000009be787221 */ /* 0x002fca0000010000 */
[----:B------:R-:W1:Y:S01]  /*9510*/  MUFU.EX2 R169, R162 ;  /* 0x000000a200a97308 */ /* 0x000e620000000800 */
[----:B0-----:R-:W-:Y:S01]  /*9520*/  FADD.FTZ R8, R175, R8 ;  /* 0x00000008af087221 */ /* 0x001fe20000010000 */
[C---:B------:R-:W-:Y:S01]  /*9530*/  F2FP.BF16.F32.PACK_AB R190, R23.reuse, R190 ;  /* 0x000000be17be723e */ /* 0x040fe200000010ff */
[----:B------:R-:W-:-:S04]  /*9540*/  FADD.FTZ R9, R23, R120 ;  /* 0x0000007817097221 */ /* 0x000fc80000010000 */
[----:B------:R-:W-:Y:S01]  /*9550*/  FADD.FTZ R120, R184, R9 ;  /* 0x00000009b8787221 */ /* 0x000fe20000010000 */
[----:B------:R-:W0:Y:S01]  /*9560*/  MUFU.EX2 R163, R163 ;  /* 0x000000a300a37308 */ /* 0x000e220000000800 */
[----:B--2---:R-:W-:Y:S01]  /*9570*/  FADD.FTZ R8, R159, R8 ;  /* 0x000000089f087221 */ /* 0x004fe20000010000 */
[C---:B------:R-:W-:Y:S01]  /*9580*/  F2FP.BF16.F32.PACK_AB R184, R121.reuse, R184 ;  /* 0x000000b879b8723e */ /* 0x040fe200000010ff */
[----:B------:R-:W-:Y:S01]  /*9590*/  FADD.FTZ R9, R121, R120 ;  /* 0x0000007879097221 */ /* 0x000fe20000010000 */
[----:B------:R-:W-:-:S03]  /*95a0*/  F2FP.BF16.F32.PACK_AB R175, R159, R175 ;  /* 0x000000af9faf723e */ /* 0x000fc600000010ff */
[----:B------:R-:W-:Y:S01]  /*95b0*/  FADD.FTZ R120, R186, R9 ;  /* 0x00000009ba787221 */ /* 0x000fe20000010000 */
[----:B------:R-:W2:Y:S01]  /*95c0*/  MUFU.EX2 R171, R166 ;  /* 0x000000a600ab7308 */ /* 0x000ea20000000800 */
[----:B-1----:R-:W-:Y:S01]  /*95d0*/  FADD.FTZ R8, R169, R8 ;  /* 0x00000008a9087221 */ /* 0x002fe20000010000 */
[C---:B------:R-:W-:Y:S01]  /*95e0*/  F2FP.BF16.F32.PACK_AB R186, R125.reuse, R186 ;  /* 0x000000ba7dba723e */ /* 0x040fe200000010ff */
[----:B------:R-:W-:-:S04]  /*95f0*/  FADD.FTZ R9, R125, R120 ;  /* 0x000000787d097221 */ /* 0x000fc80000010000 */
[----:B------:R-:W-:Y:S01]  /*9600*/  FADD.FTZ R120, R180, R9 ;  /* 0x00000009b4787221 */ /* 0x000fe20000010000 */
[----:B------:R-:W1:Y:S01]  /*9610*/  MUFU.EX2 R157, R157 ;  /* 0x0000009d009d7308 */ /* 0x000e620000000800 */
[----:B0-----:R-:W-:Y:S01]  /*9620*/  FADD.FTZ R8, R163, R8 ;  /* 0x00000008a3087221 */ /* 0x001fe20000010000 */
[C---:B------:R-:W-:Y:S01]  /*9630*/  F2FP.BF16.F32.PACK_AB R180, R129.reuse, R180 ;  /* 0x000000b481b4723e */ /* 0x040fe200000010ff */
[----:B------:R-:W-:Y:S01]  /*9640*/  FADD.FTZ R9, R129, R120 ;  /* 0x0000007881097221 */ /* 0x000fe20000010000 */
[----:B------:R-:W-:-:S03]  /*9650*/  F2FP.BF16.F32.PACK_AB R169, R163, R169 ;  /* 0x000000a9a3a9723e */ /* 0x000fc600000010ff */
[----:B------:R-:W-:Y:S01]  /*9660*/  FADD.FTZ R120, R182, R9 ;  /* 0x00000009b6787221 */ /* 0x000fe20000010000 */
[----:B------:R-:W-:Y:S01]  /*9670*/  F2FP.BF16.F32.PACK_AB R182, R133, R182 ;  /* 0x000000b685b6723e */ /* 0x000fe200000010ff */
[----:B--2---:R-:W-:Y:S02]  /*9680*/  FADD.FTZ R8, R171, R8 ;  /* 0x00000008ab087221 */ /* 0x004fe40000010000 */
[----:B------:R-:W-:-:S04]  /*9690*/  FADD.FTZ R9, R133, R120 ;  /* 0x0000007885097221 */ /* 0x000fc80000010000 */
[----:B------:R-:W-:Y:S01]  /*96a0*/  FADD.FTZ R22, R176, R9 ;  /* 0x00000009b0167221 */ /* 0x000fe20000010000 */
[----:B------:R-:W-:Y:S01]  /*96b0*/  F2FP.BF16.F32.PACK_AB R176, R137, R176 ;  /* 0x000000b089b0723e */ /* 0x000fe200000010ff */
[C---:B-1----:R-:W-:Y:S01]  /*96c0*/  FADD.FTZ R8, R157.reuse, R8 ;  /* 0x000000089d087221 */ /* 0x042fe20000010000 */
[----:B------:R-:W-:Y:S01]  /*96d0*/  F2FP.BF16.F32.PACK_AB R171, R157, R171 ;  /* 0x000000ab9dab723e */ /* 0x000fe200000010ff */
[----:B------:R-:W-:-:S04]  /*96e0*/  FADD.FTZ R9, R137, R22 ;  /* 0x0000001689097221 */ /* 0x000fc80000010000 */
[----:B------:R-:W-:Y:S01]  /*96f0*/  FADD.FTZ R22, R178, R9 ;  /* 0x00000009b2167221 */ /* 0x000fe20000010000 */
[----:B------:R-:W-:-:S03]  /*9700*/  F2FP.BF16.F32.PACK_AB R178, R141, R178 ;  /* 0x000000b28db2723e */ /* 0x000fc600000010ff */
[----:B------:R-:W-:-:S04]  /*9710*/  FADD.FTZ R9, R141, R22 ;  /* 0x000000168d097221 */ /* 0x000fc80000010000 */
        /* <DEDUP_REMOVED lines=10> */
[----:B------:R-:W-:Y:S02]  /*97c0*/  IMAD.MOV.U32 R15, RZ, RZ, R4 ;  /* 0x000000ffff0f7224 */ /* 0x000fe400078e0004 */
[----:B------:R-:W-:Y:S01]  /*97d0*/  IMAD.MOV.U32 R14, RZ, RZ, R5 ;  /* 0x000000ffff0e7224 */ /* 0x000fe200078e0005 */
[----:B------:R-:W-:Y:S06]  /*97e0*/  @P2 BRA `(.L_x_4188) ;  /* 0xffffffe000a02947 */ /* 0x000fec000383ffff */
.L_x_4179:
        /* <DEDUP_REMOVED lines=9> */
.L_x_4206:
[----:B------:R-:W-:-:S04]  /*9880*/  UIADD3 UR4, UR7, 0x1, URZ ;  /* 0x0000000107047890 */ /* 0x000fc8000fffe03f */
[----:B------:R-:W-:-:S04]  /*9890*/  UISETP.NE.AND UP2, UPT, UR4, 0x2, UPT ;  /* 0x000000020400788c */ /* 0x000fc8000bf45270 */
[----:B------:R-:W-:Y:S02]  /*98a0*/  USEL UR5, URZ, 0x1, UP2 ;  /* 0x000000013f057887 */ /* 0x000fe40009000000 */
[----:B------:R-:W-:Y:S02]  /*98b0*/  USEL UR4, UR4, URZ, UP2 ;  /* 0x0000003f04047287 */ /* 0x000fe40009000000 */
[----:B------:R-:W-:Y:S01]  /*98c0*/  ULOP3.LUT UR5, UR58, UR5, URZ, 0x3c, !UPT ;  /* 0x000000053a057292 */ /* 0x000fe2000f8e3c3f */
[----:B------:R-:W-:Y:S11]  /*98d0*/  @!P0 BRA `(.L_x_4190) ;  /* 0x0000000000048947 */ /* 0x000ff60003800000 */
[----:B------:R-:W-:Y:S01]  /*98e0*/  BPT.TRAP 0x1 ;  /* 0x000000040000795c */ /* 0x000fe20000300000 */
.L_x_4190:
[----:B------:R-:W-:Y:S01]  /*98f0*/  ULEA UR56, UR4, UR57, 0x3 ;  /* 0x0000003904387291 */ /* 0x000fe2000f8e183f */
[----:B------:R-:W-:-:S05]  /*9900*/  IMAD.U32 R0, RZ, RZ, UR5 ;  /* 0x00000005ff007e24 */ /* 0x000fca000f8e00ff */
[----:B------:R-:W-:-:S04]  /*9910*/  SHF.L.U32 R0, R0, 0x1f, RZ ;  /* 0x0000001f00007819 */ /* 0x000fc800000006ff */
[----:B------:R0:W1:Y:S01]  /*9920*/  SYNCS.PHASECHK.TRANS64.TRYWAIT P2, [UR56+0x30830], R0 ;  /* 0x03083000ff0075a7 */ /* 0x0000620008040178 */
[----:B------:R-:W-:Y:S05]  /*9930*/  @!P0 BRA `(.L_x_4191) ;  /* 0x0000000000048947 */ /* 0x000fea0003800000 */
[----:B------:R-:W-:Y:S01]  /*9940*/  BPT.TRAP 0x1 ;  /* 0x000000040000795c */ /* 0x000fe20000300000 */
.L_x_4191:
[----:B-1----:R-:W-:Y:S05]  /*9950*/  @P2 BRA `(.L_x_4192) ;  /* 0x0000000000082947 */ /* 0x002fea0003800000 */
[----:B------:R-:W1:Y:S02]  /*9960*/  SYNCS.PHASECHK.TRANS64.TRYWAIT P2, [UR56+0x30830], R0 ;  /* 0x03083000ff0075a7 */ /* 0x000e640008040178 */
[----:B-1----:R-:W-:Y:S05]  /*9970*/  @!P2 BRA `(.L_x_4193) ;  /* 0x000000a400dca947 */ /* 0x002fea0003800000 */
.L_x_4192:
        /* <DEDUP_REMOVED lines=161> */
.L_x_4194:
[----:B------:R-:W-:Y:S01]  /*a390*/  ULEA UR11, UR7, UR57, 0x3 ;  /* 0x00000039070b7291 */ /* 0x000fe2000f8e183f */
[----:B01----:R-:W-:-:S05]  /*a3a0*/  IMAD.U32 R0, RZ, RZ, UR58 ;  /* 0x0000003aff007e24 */ /* 0x003fca000f8e00ff */
[----:B------:R-:W-:-:S04]  /*a3b0*/  SHF.L.U32 R0, R0, 0x1f, RZ ;  /* 0x0000001f00007819 */ /* 0x000fc800000006ff */
[----:B------:R0:W1:Y:S01]  /*a3c0*/  SYNCS.PHASECHK.TRANS64.TRYWAIT P2, [UR11+0x30850], R0 ;  /* 0x03085000ff0075a7 */ /* 0x000062000804014b */
[----:B------:R-:W-:Y:S05]  /*a3d0*/  @!P0 BRA `(.L_x_4195) ;  /* 0x0000000000048947 */ /* 0x000fea0003800000 */
[----:B------:R-:W-:Y:S01]  /*a3e0*/  BPT.TRAP 0x1 ;  /* 0x000000040000795c */ /* 0x000fe20000300000 */
.L_x_4195:
[----:B-1----:R-:W-:Y:S05]  /*a3f0*/  @P2 BRA `(.L_x_4196) ;  /* 0x0000000000082947 */ /* 0x002fea0003800000 */
[----:B------:R-:W1:Y:S02]  /*a400*/  SYNCS.PHASECHK.TRANS64.TRYWAIT P2, [UR11+0x30850], R0 ;  /* 0x03085000ff0075a7 */ /* 0x000e64000804014b */
[----:B-1----:R-:W-:Y:S05]  /*a410*/  @!P2 BRA `(.L_x_4197) ;  /* 0x0000009c004ca947 */ /* 0x002fea0003800000 */
.L_x_4196:
        /* <DEDUP_REMOVED lines=8> */
[----:B------:R-:W-:Y:S01]  /*a4a0*/  ULOP3.LUT UR6, UR6, 0x3fff, URZ, 0xc0, !UPT ;  /* 0x00003fff06067892 */ /* 0x000fe2000f8ec03f */
[----:B------:R-:W-:Y:S01]  /*a4b0*/  IMAD R20, R13, -0x60, RZ ;  /* 0xffffffa00d147824 */ /* 0x000fe200078e02ff */
[----:B------:R-:W-:Y:S01]  /*a4c0*/  ULDC UR15, c[0x0][0x9e0] ;  /* 0x00027800000f7ab9 */ /* 0x000fe20000000800 */
[----:B------:R-:W-:Y:S01]  /*a4d0*/  @!P1 VIADD R0, R0, 0x30840 ;  /* 0x0003084000009836 */ /* 0x000fe20000000000 */
[----:B------:R-:W-:-:S04]  /*a4e0*/  ULOP3.LUT UR6, UR6, 0x3000000, URZ, 0xfc, !UPT ;  /* 0x0300000006067892 */ /* 0x000fc8000f8efc3f */
[----:B------:R-:W-:Y:S01]  /*a4f0*/  UIMAD UR10, UR7, 0x900, UR6 ;  /* 0x00000900070a78a4 */ /* 0x000fe2000f8e0206 */
[----:B------:R-:W-:Y:S02]  /*a500*/  @!P1 PRMT R0, RZ, 0x654, R0 ;  /* 0x00000654ff009816 */ /* 0x000fe40000000000 */
        /* <DEDUP_REMOVED lines=38> */
[C---:B------:R-:W-:Y:S01]  /*a770*/  VIADD R170, R3.reuse, 0xffffffff ;  /* 0xffffffff03aa7836 */ /* 0x040fe20000000000 */
[----:B-1----:R-:W-:-:S05]  /*a780*/  IADD3 R0, R3, -UR61, R18 ;  /* 0x8000003d03007c10 */ /* 0x002fca000fffe012 */
[C---:B------:R-:W-:Y:S02]  /*a790*/  VIADD R22, R0.reuse, UR15 ;  /* 0x0000000f00167c36 */ /* 0x040fe40008000000 */
[----:B------:R-:W-:Y:S02]  /*a7a0*/  VIADD R168, R0, UR14 ;  /* 0x0000000e00a87c36 */ /* 0x000fe40008000000 */
[--C-:B0-----:R-:W-:Y:S02]  /*a7b0*/  IMAD.IADD R0, R22, 0x1, R21.reuse ;  /* 0x0000000116007824 */ /* 0x101fe400078e0215 */
[----:B------:R-:W-:Y:S01]  /*a7c0*/  IMAD.IADD R2, R168, 0x1, R21 ;  /* 0x00000001a8027824 */ /* 0x000fe200078e0215 */
[----:B------:R-:W-:Y:S06]  /*a7d0*/  @P2 BRA `(.L_x_4198) ;  /* 0x00000000005c2947 */ /* 0x000fec0003800000 */
[----:B------:R-:W-:Y:S01]  /*a7e0*/  ULDC UR6, c[0x0][0x2f0] ;  /* 0x0000bc0000067ab9 */ /* 0x000fe20000000800 */
[----:B------:R-:W-:Y:S01]  /*a7f0*/  BSSY B0, `(.L_x_4199) ;  /* 0x0000012000007945 */ /* 0x000fe20003800000 */
[----:B------:R-:W-:-:S04]  /*a800*/  IMAD R3, R16, UR6, R21 ;  /* 0x0000000610037c24 */ /* 0x000fc8000f8e0215 */
        /* <DEDUP_REMOVED lines=11> */
.L_x_4200:
[----:B------:R-:W-:-:S05]  /*a8c0*/  IMAD.U32 R21, RZ, RZ, UR60 ;  /* 0x0000003cff157e24 */ /* 0x000fca000f8e00ff */
[----:B------:R-:W-:-:S13]  /*a8d0*/  ISETP.NE.AND P2, PT, R21, 0x1, PT ;  /* 0x000000011500780c */ /* 0x000fda0003f45270 */
[----:B------:R-:W0:Y:S02]  /*a8e0*/  @P2 LDC.64 R172, c[0x0][0x9e8] ;  /* 0x00027a00ffac2b82 */ /* 0x000e240000000a00 */
[----:B0-----:R-:W-:-:S05]  /*a8f0*/  @P2 IMAD.HI.U32 R4, R3, R172, RZ ;  /* 0x000000ac03042227 */ /* 0x001fca00078e00ff */
[----:B------:R-:W-:-:S07]  /*a900*/  @P2 SHF.R.U32.HI R3, RZ, R173, R4 ;  /* 0x000000adff032219 */ /* 0x000fce0000011604 */
.L_x_4201:
[----:B------:R-:W-:Y:S05]  /*a910*/  BSYNC B0 ;  /* 0x0000000000007941 */ /* 0x000fea0003800000 */
.L_x_4199:
[----:B------:R-:W-:-:S05]  /*a920*/  IMAD R3, R3, R21, R170 ;  /* 0x0000001503037224 */ /* 0x000fca00078e02aa */
[----:B------:R-:W-:Y:S02]  /*a930*/  VIADDMNMX R0, R3, R21, R0, PT ;  /* 0x0000001503007246 */ /* 0x000fe40003800100 */
[----:B------:R-:W-:-:S07]  /*a940*/  VIMNMX R2, R2, R3, !PT ;  /* 0x0000000302027248 */ /* 0x000fce0007fe0100 */
.L_x_4198:
        /* <DEDUP_REMOVED lines=135> */
.L_x_4204:
[----:B------:R-:W-:-:S05]  /*b1c0*/  IMAD.U32 R0, RZ, RZ, UR60 ;  /* 0x0000003cff007e24 */ /* 0x000fca000f8e00ff */
[----:B------:R-:W-:-:S13]  /*b1d0*/  ISETP.NE.AND P6, PT, R0, 0x1, PT ;  /* 0x000000010000780c */ /* 0x000fda0003fc5270 */
[----:B------:R-:W0:Y:S02]  /*b1e0*/  @P6 LDC.64 R180, c[0x0][0x9e8] ;  /* 0x00027a00ffb46b82 */ /* 0x000e240000000a00 */
[----:B0-----:R-:W-:-:S05]  /*b1f0*/  @P6 IMAD.HI.U32 R180, R5, R180, RZ ;  /* 0x000000b405b46227 */ /* 0x001fca00078e00ff */
[----:B------:R-:W-:-:S07]  /*b200*/  @P6 SHF.R.U32.HI R5, RZ, R181, R180 ;  /* 0x000000b5ff056219 */ /* 0x000fce00000116b4 */
.L_x_4205:
[----:B------:R-:W-:Y:S05]  /*b210*/  BSYNC B0 ;  /* 0x0000000000007941 */ /* 0x000fea0003800000 */
.L_x_4203:
[----:B------:R-:W-:-:S05]  /*b220*/  IMAD R5, R5, R0, R170 ;  /* 0x0000000005057224 */ /* 0x000fca00078e02aa */
[----:B------:R-:W-:Y:S02]  /*b230*/  VIADDMNMX R2, R5, R0, R2, PT ;  /* 0x0000000005027246 */ /* 0x000fe40003800102 */
[----:B------:R-:W-:-:S07]  /*b240*/  VIMNMX R4, R4, R5, !PT ;  /* 0x0000000504047248 */ /* 0x000fce0007fe0100 */
.L_x_4202:
        /* <DEDUP_REMOVED lines=91> */
[----:B------:R-:W-:Y:S02]  /*b800*/  ISETP.GT.AND P2, PT, R4, 0x39, !P2 ;  /* 0x000000390400780c */ /* 0x000fe40005744270 */
[----:B------:R-:W-:Y:S01]  /*b810*/  R2UR UR6, R17 ;  /* 0x00000000110672ca */ /* 0x000fe200000e0000 */
        /* <DEDUP_REMOVED lines=9> */
[----:B------:R-:W-:-:S04]  /*b8b0*/  ISETP.GT.AND P2, PT, R4, 0x41, !P2 ;  /* 0x000000410400780c */ /* 0x000fc80005744270 */
        /* <DEDUP_REMOVED lines=13> */
[----:B------:R-:W-:Y:S01]  /*b990*/  ISETP.NE.AND P6, PT, R20, RZ, PT ;  /* 0x000000ff1400720c */ /* 0x000fe20003fc5270 */
[C---:B0-----:R-:W-:Y:S01]  /*b9a0*/  FMUL.FTZ R20, R5.reuse, R0 ;  /* 0x0000000005147220 */ /* 0x041fe20000410000 */
        /* <DEDUP_REMOVED lines=26> */
[-CC-:B------:R-:W-:Y:S01]  /*bb50*/  FFMA.FTZ R190, R197, R0.reuse, -R20.reuse ;  /* 0x00000000c5be7223 */ /* 0x180fe20000010814 */
[--C-:B------:R-:W-:Y:S01]  /*bb60*/  FFMA.FTZ R179, R179, R0, -R20.reuse ;  /* 0x00000000b3b37223 */ /* 0x100fe20000010814 */
[----:B------:R-:W-:Y:S01]  /*bb70*/  FADD.FTZ R3, -R2, R15 ;  /* 0x0000000f02037221 */ /* 0x000fe20000010100 */
[----:B------:R-:W-:Y:S01]  /*bb80*/  FMNMX.FTZ R22, R189, R22, !PT ;  /* 0x00000016bd167209 */ /* 0x000fe20007810000 */
[----:B------:R-:W-:Y:S01]  /*bb90*/  MUFU.EX2 R203, R203 ;  /* 0x000000cb00cb7308 */ /* 0x000fe20000000800 */
[-CC-:B------:R-:W-:Y:S01]  /*bba0*/  FFMA.FTZ R178, R129, R0.reuse, -R20.reuse ;  /* 0x0000000081b27223 */ /* 0x180fe20000010814 */
[----:B------:R-:W-:Y:S01]  /*bbb0*/  FMUL.FTZ R3, R3, R0 ;  /* 0x0000000003037220 */ /* 0x000fe20000410000 */
        /* <DEDUP_REMOVED lines=17> */
[----:B------:R-:W-:-:S03]  /*bcd0*/  FFMA.FTZ R15, R165, R0, -R20 ;  /* 0x00000000a50f7223 */ /* 0x000fc60000010814 */
[----:B------:R-:W-:Y:S01]  /*bce0*/  FMNMX.FTZ R22, R147, R22, !PT ;  /* 0x0000001693167209 */ /* 0x000fe20007810000 */
[----:B------:R-:W2:Y:S01]  /*bcf0*/  MUFU.EX2 R190, R190 ;  /* 0x000000be00be7308 */ /* 0x000ea20000000800 */
[----:B0-----:R-:W-:Y:S02]  /*bd00*/  FFMA.FTZ R9, R2, R9, R203 ;  /* 0x0000000902097223 */ /* 0x001fe400000100cb */
[----:B------:R-:W-:-:S04]  /*bd10*/  FMNMX.FTZ R22, R123, R22, !PT ;  /* 0x000000167b167209 */ /* 0x000fc80007810000 */
[----:B------:R-:W-:Y:S01]  /*bd20*/  FMNMX.FTZ R22, R151, R22, !PT ;  /* 0x0000001697167209 */ /* 0x000fe20007810000 */
[----:B------:R-:W0:Y:S01]  /*bd30*/  MUFU.EX2 R179, R179 ;  /* 0x000000b300b37308 */ /* 0x000e220000000800 */
[C---:B-1----:R-:W-:Y:S01]  /*bd40*/  FADD.FTZ R9, R188.reuse, R9 ;  /* 0x00000009bc097221 */ /* 0x042fe20000010000 */
[----:B------:R-:W-:Y:S02]  /*bd50*/  F2FP.BF16.F32.PACK_AB R188, R188, R203 ;  /* 0x000000cbbcbc723e */ /* 0x000fe400000010ff */
[----:B------:R-:W-:-:S04]  /*bd60*/  FMNMX.FTZ R22, R143, R22, !PT ;  /* 0x000000168f167209 */ /* 0x000fc80007810000 */
[----:B------:R-:W-:Y:S01]  /*bd70*/  FMNMX.FTZ R22, R155, R22, !PT ;  /* 0x000000169b167209 */ /* 0x000fe20007810000 */
[----:B------:R-:W1:Y:S01]  /*bd80*/  MUFU.EX2 R184, R184 ;  /* 0x000000b800b87308 */ /* 0x000e620000000800 */
[----:B--2---:R-:W-:Y:S02]  /*bd90*/  FADD.FTZ R130, R190, R9 ;  /* 0x00000009be827221 */ /* 0x004fe40000010000 */
[----:B------:R-:W-:-:S04]  /*bda0*/  FMNMX.FTZ R22, R199, R22, !PT ;  /* 0x00000016c7167209 */ /* 0x000fc80007810000 */
[----:B------:R-:W-:Y:S01]  /*bdb0*/  FMNMX.FTZ R22, R159, R22, !PT ;  /* 0x000000169f167209 */ /* 0x000fe20007810000 */
[----:B------:R-:W2:Y:S01]  /*bdc0*/  MUFU.EX2 R169, R169 ;  /* 0x000000a900a97308 */ /* 0x000ea20000000800 */
[C---:B0-----:R-:W-:Y:S01]  /*bdd0*/  FADD.FTZ R9, R179.reuse, R130 ;  /* 0x00000082b3097221 */ /* 0x041fe20000010000 */
[----:B------:R-:W-:Y:S02]  /*bde0*/  F2FP.BF16.F32.PACK_AB R190, R179, R190 ;  /* 0x000000beb3be723e */ /* 0x000fe400000010ff */
[----:B------:R-:W-:-:S04]  /*bdf0*/  FMNMX.FTZ R22, R171, R22, !PT ;  /* 0x00000016ab167209 */ /* 0x000fc80007810000 */
[----:B------:R-:W-:Y:S01]  /*be00*/  FMNMX.FTZ R22, R163, R22, !PT ;  /* 0x00000016a3167209 */ /* 0x000fe20007810000 */
[----:B------:R-:W0:Y:S01]  /*be10*/  MUFU.EX2 R186, R186 ;  /* 0x000000ba00ba7308 */ /* 0x000e220000000800 */
[----:B-1----:R-:W-:Y:S02]  /*be20*/  FADD.FTZ R132, R184, R9 ;  /* 0x00000009b8847221 */ /* 0x002fe40000010000 */
[----:B------:R-:W-:-:S04]  /*be30*/  FMNMX.FTZ R22, R175, R22, !PT ;  /* 0x00000016af167209 */ /* 0x000fc80007810000 */
[----:B------:R-:W-:Y:S01]  /*be40*/  FMNMX.FTZ R22, R167, R22, !PT ;  /* 0x00000016a7167209 */ /* 0x000fe20007810000 */
[----:B------:R-:W1:Y:S01]  /*be50*/  MUFU.EX2 R173, R173 ;  /* 0x000000ad00ad7308 */ /* 0x000e620000000800 */
[----:B--2---:R-:W-:-:S03]  /*be60*/  F2FP.BF16.F32.PACK_AB R184, R169, R184 ;  /* 0x000000b8a9b8723e */ /* 0x004fc600000010ff */
[----:B------:R-:W2:Y:S04]  /*be70*/  SHFL.BFLY PT, R141, R22, 0x2, 0x1f ;  /* 0x0c401f00168d7f89 */ /* 0x000ea800000e0000 */
[----:B------:R-:W3:Y:S08]  /*be80*/  MUFU.EX2 R180, R180 ;  /* 0x000000b400b47308 */ /* 0x000ef00000000800 */
[----:B------:R-:W-:Y:S08]  /*be90*/  MUFU.EX2 R137, R137 ;  /* 0x0000008900897308 */ /* 0x000ff00000000800 */
[----:B------:R-:W-:Y:S01]  /*bea0*/  MUFU.EX2 R182, R182 ;  /* 0x000000b600b67308 */ /* 0x000fe20000000800 */
[----:B--2---:R-:W-:Y:S01]  /*beb0*/  FMNMX.FTZ R4, R22, R141, !PT ;  /* 0x0000008d16047209 */ /* 0x004fe20007810000 */
[----:B------:R-:W-:-:S06]  /*bec0*/  FFMA.FTZ R141, R157, R0, -R20 ;  /* 0x000000009d8d7223 */ /* 0x000fcc0000010814 */
[----:B------:R-:W-:Y:S01]  /*bed0*/  MUFU.EX2 R133, R133 ;  /* 0x0000008500857308 */ /* 0x000fe20000000800 */
[----:B------:R-:W2:Y:S07]  /*bee0*/  SHFL.BFLY PT, R145, R4, 0x1, 0x1f ;  /* 0x0c201f0004917f89 */ /* 0x000eae00000e0000 */
[----:B------:R-:W-:Y:S08]  /*bef0*/  MUFU.EX2 R176, R176 ;  /* 0x000000b000b07308 */ /* 0x000ff00000000800 */
[----:B------:R-:W-:Y:S08]  /*bf00*/  MUFU.EX2 R23, R23 ;  /* 0x0000001700177308 */ /* 0x000ff00000000800 */
[----:B------:R-:W-:Y:S01]  /*bf10*/  MUFU.EX2 R178, R178 ;  /* 0x000000b200b27308 */ /* 0x000fe20000000800 */
[----:B--2---:R-:W-:-:S04]  /*bf20*/  FMNMX.FTZ R4, R4, R145, !PT ;  /* 0x0000009104047209 */ /* 0x004fc80007810000 */
[C---:B------:R-:W-:Y:S01]  /*bf30*/  FSETP.NEU.FTZ.AND P2, PT, R4.reuse, -INF , PT ;  /* 0xff8000000400780b */ /* 0x040fe20003f5d000 */
[C---:B------:R-:W-:Y:S02]  /*bf40*/  FMUL.FTZ R126, R4.reuse, R0 ;  /* 0x00000000047e7220 */ /* 0x040fe40000410000 */
[----:B------:R-:W-:Y:S01]  /*bf50*/  MUFU.EX2 R129, R129 ;  /* 0x0000008100817308 */ /* 0x000fe20000000800 */
[----:B------:R-:W-:Y:S02]  /*bf60*/  FSEL R3, R4, RZ, P2 ;  /* 0x000000ff04037208 */ /* 0x000fe40001000000 */
[----:B------:R-:W-:Y:S02]  /*bf70*/  FSEL R126, R126, RZ, P2 ;  /* 0x000000ff7e7e7208 */ /* 0x000fe40001000000 */
[----:B------:R-:W-:Y:S01]  /*bf80*/  ISETP.GT.AND P2, PT, R13, UR6, PT ;  /* 0x000000060d007c0c */ /* 0x000fe2000bf44270 */
        /* <DEDUP_REMOVED lines=11> */
[-C--:B------:R-:W-:Y:S01]  /*c040*/  FFMA.FTZ R177, R127, R0.reuse, -R126 ;  /* 0x000000007fb17223 */ /* 0x080fe2000001087e */
[----:B------:R-:W-:Y:S01]  /*c050*/  FADD.FTZ R127, R169, R132 ;  /* 0x00000084a97f7221 */ /* 0x000fe20000010000 */
[-CC-:B------:R-:W-:Y:S01]  /*c060*/  FFMA.FTZ R131, R189, R0.reuse, -R126.reuse ;  /* 0x00000000bd837223 */ /* 0x180fe2000001087e */
[-CC-:B------:R-:W-:Y:S01]  /*c070*/  FFMA.FTZ R181, R135, R0.reuse, -R126.reuse ;  /* 0x0000000087b57223 */ /* 0x180fe2000001087e */
[-CC-:B------:R-:W-:Y:S01]  /*c080*/  FFMA.FTZ R124, R187, R0.reuse, -R126.reuse ;  /* 0x00000000bb7c7223 */ /* 0x180fe2000001087e */
[----:B------:R-:W2:Y:S01]  /*c090*/  MUFU.EX2 R3, R3 ;  /* 0x0000000300037308 */ /* 0x000ea20000000800 */
[----:B0-----:R-:W-:Y:S01]  /*c0a0*/  FADD.FTZ R132, R186, R127 ;  /* 0x0000007fba847221 */ /* 0x001fe20000010000 */
[-CC-:B------:R-:W-:Y:S01]  /*c0b0*/  FFMA.FTZ R123, R123, R0.reuse, -R126.reuse ;  /* 0x000000007b7b7223 */ /* 0x180fe2000001087e */
[-CC-:B------:R-:W-:Y:S01]  /*c0c0*/  FFMA.FTZ R183, R139, R0.reuse, -R126.reuse ;  /* 0x000000008bb77223 */ /* 0x180fe2000001087e */
[-C--:B------:R-:W-:Y:S01]  /*c0d0*/  FFMA.FTZ R185, R185, R0.reuse, -R126 ;  /* 0x00000000b9b97223 */ /* 0x080fe2000001087e */
[----:B-1----:R-:W-:Y:S01]  /*c0e0*/  FADD.FTZ R127, R173, R132 ;  /* 0x00000084ad7f7221 */ /* 0x002fe20000010000 */
[-CC-:B------:R-:W-:Y:S01]  /*c0f0*/  FFMA.FTZ R128, R147, R0.reuse, -R126.reuse ;  /* 0x0000000093807223 */ /* 0x180fe2000001087e */
[-CC-:B------:R-:W-:Y:S01]  /*c100*/  FFMA.FTZ R151, R151, R0.reuse, -R126.reuse ;  /* 0x0000000097977223 */ /* 0x180fe2000001087e */
[----:B------:R-:W0:Y:S01]  /*c110*/  MUFU.EX2 R121, R121 ;  /* 0x0000007900797308 */ /* 0x000e220000000800 */
[----:B---3--:R-:W-:Y:S01]  /*c120*/  FADD.FTZ R132, R180, R127 ;  /* 0x0000007fb4847221 */ /* 0x008fe20000010000 */
[-CC-:B------:R-:W-:Y:S01]  /*c130*/  FFMA.FTZ R143, R143, R0.reuse, -R126.reuse ;  /* 0x000000008f8f7223 */ /* 0x180fe2000001087e */
[-CC-:B------:R-:W-:Y:S01]  /*c140*/  FFMA.FTZ R155, R155, R0.reuse, -R126.reuse ;  /* 0x000000009b9b7223 */ /* 0x180fe2000001087e */
[-CC-:B------:R-:W-:Y:S01]  /*c150*/  FFMA.FTZ R199, R199, R0.reuse, -R126.reuse ;  /* 0x00000000c7c77223 */ /* 0x180fe2000001087e */
[-CC-:B------:R-:W-:Y:S01]  /*c160*/  FFMA.FTZ R159, R159, R0.reuse, -R126.reuse ;  /* 0x000000009f9f7223 */ /* 0x180fe2000001087e */
[-CC-:B------:R-:W-:Y:S01]  /*c170*/  FFMA.FTZ R171, R171, R0.reuse, -R126.reuse ;  /* 0x00000000abab7223 */ /* 0x180fe2000001087e */
[----:B------:R-:W-:Y:S01]  /*c180*/  FFMA.FTZ R163, R163, R0, -R126 ;  /* 0x00000000a3a37223 */ /* 0x000fe2000001087e */
[----:B------:R-:W1:Y:S01]  /*c190*/  MUFU.EX2 R22, R22 ;  /* 0x0000001600167308 */ /* 0x000e620000000800 */
[----:B--2---:R-:W-:Y:S01]  /*c1a0*/  FFMA.FTZ R130, R3, R8, R20 ;  /* 0x0000000803827223 */ /* 0x004fe20000010014 */
[-CC-:B------:R-:W-:Y:S01]  /*c1b0*/  FFMA.FTZ R175, R175, R0.reuse, -R126.reuse ;  /* 0x00000000afaf7223 */ /* 0x180fe2000001087e */
[----:B------:R-:W-:Y:S01]  /*c1c0*/  FFMA.FTZ R126, R167, R0, -R126 ;  /* 0x00000000a77e7223 */ /* 0x000fe2000001087e */
[----:B------:R-:W-:Y:S01]  /*c1d0*/  IMAD.U32 R127, RZ, RZ, UR11 ;  /* 0x0000000bff7f7e24 */ /* 0x000fe2000f8e00ff */
[----:B------:R-:W-:-:S02]  /*c1e0*/  F2FP.BF16.F32.PACK_AB R186, R173, R186 ;  /* 0x000000baadba723e */ /* 0x000fc400000010ff */
[----:B------:R-:W-:Y:S01]  /*c1f0*/  F2FP.BF16.F32.PACK_AB R180, R137, R180 ;  /* 0x000000b489b4723e */ /* 0x000fe200000010ff */
[----:B------:R-:W2:Y:S01]  /*c200*/  MUFU.EX2 R145, R145 ;  /* 0x0000009100917308 */ /* 0x000ea20000000800 */
[----:B0-----:R-:W-:Y:S01]  /*c210*/  FADD.FTZ R9, R121, R130 ;  /* 0x0000008279097221 */ /* 0x001fe20000010000 */
[----:B------:R-:W-:Y:S01]  /*c220*/  @!P1 VIADD R127, R127, 0x30860 ;  /* 0x000308607f7f9836 */ /* 0x000fe20000000000 */
[----:B------:R-:W-:-:S04]  /*c230*/  F2FP.BF16.F32.PACK_AB R189, R121, R20 ;  /* 0x0000001479bd723e */ /* 0x000fc800000010ff */
[----:B------:R-:W-:Y:S01]  /*c240*/  @!P1 PRMT R127, RZ, 0x654, R127 ;  /* 0x00000654ff7f9816 */ /* 0x000fe2000000007f */
[----:B------:R-:W0:Y:S01]  /*c250*/  MUFU.EX2 R120, R120 ;  /* 0x0000007800787308 */ /* 0x000e220000000800 */
[----:B-1----:R-:W-:Y:S02]  /*c260*/  FADD.FTZ R130, R22, R9 ;  /* 0x0000000916827221 */ /* 0x002fe40000010000 */
[----:B------:R1:W-:Y:S05]  /*c270*/  @!P1 SYNCS.ARRIVE.TRANS64.RED.A1T0 RZ, [R127+URZ], RZ ;  /* 0x000000ff7fff99a7 */ /* 0x0003ea000810043f */
[----:B------:R-:W3:Y:S01]  /*c280*/  MUFU.EX2 R149, R149 ;  /* 0x0000009500957308 */ /* 0x000ee20000000800 */
[C---:B--2---:R-:W-:Y:S01]  /*c290*/  FADD.FTZ R9, R145.reuse, R130 ;  /* 0x0000008291097221 */ /* 0x044fe20000010000 */
[----:B------:R-:W-:-:S06]  /*c2a0*/  F2FP.BF16.F32.PACK_AB R191, R145, R22 ;  /* 0x0000001691bf723e */ /* 0x000fcc00000010ff */
[----:B------:R-:W2:Y:S01]  /*c2b0*/  MUFU.EX2 R122, R122 ;  /* 0x0000007a007a7308 */ /* 0x000ea20000000800 */
[----:B0-----:R-:W-:-:S07]  /*c2c0*/  FADD.FTZ R130, R120, R9 ;  /* 0x0000000978827221 */ /* 0x001fce0000010000 */
[----:B------:R-:W0:Y:S01]  /*c2d0*/  MUFU.EX2 R131, R131 ;  /* 0x0000008300837308 */ /* 0x000e220000000800 */
[----:B---3--:R-:W-:-:S07]  /*c2e0*/  FADD.FTZ R9, R149, R130 ;  /* 0x0000008295097221 */ /* 0x008fce0000010000 */
[----:B------:R-:W3:Y:S01]  /*c2f0*/  MUFU.EX2 R181, R181 ;  /* 0x000000b500b57308 */ /* 0x000ee20000000800 */
[----:B--2---:R-:W-:-:S07]  /*c300*/  FADD.FTZ R130, R122, R9 ;  /* 0x000000097a827221 */ /* 0x004fce0000010000 */
[----:B------:R2:W-:Y:S01]  /*c310*/  MUFU.EX2 R8, R123 ;  /* 0x0000007b00087308 */ /* 0x0005e20000000800 */
[C---:B0-----:R-:W-:Y:S01]  /*c320*/  FADD.FTZ R130, R131.reuse, R130 ;  /* 0x0000008283827221 */ /* 0x041fe20000010000 */
[----:B------:R-:W-:-:S06]  /*c330*/  F2FP.BF16.F32.PACK_AB R187, R131, R122 ;  /* 0x0000007a83bb723e */ /* 0x000fcc00000010ff */
[----:B------:R-:W0:Y:S01]  /*c340*/  MUFU.EX2 R124, R124 ;  /* 0x0000007c007c7308 */ /* 0x000e220000000800 */
[----:B--2---:R-:W-:-:S04]  /*c350*/  FADD.FTZ R123, R137, R132 ;  /* 0x00000084897b7221 */ /* 0x004fc80000010000 */
[----:B------:R-:W-:Y:S01]  /*c360*/  FADD.FTZ R132, R182, R123 ;  /* 0x0000007bb6847221 */ /* 0x000fe20000010000 */
[C---:B------:R-:W-:Y:S02]  /*c370*/  F2FP.BF16.F32.PACK_AB R182, R133.reuse, R182 ;  /* 0x000000b685b6723e */ /* 0x040fe400000010ff */
[----:B------:R-:W2:Y:S01]  /*c380*/  MUFU.EX2 R183, R183 ;  /* 0x000000b700b77308 */ /* 0x000ea20000000800 */
[----:B------:R-:W-:-:S04]  /*c390*/  FADD.FTZ R9, R133, R132 ;  /* 0x0000008485097221 */ /* 0x000fc80000010000 */
[----:B------:R-:W-:Y:S01]  /*c3a0*/  FADD.FTZ R132, R176, R9 ;  /* 0x00000009b0847221 */ /* 0x000fe20000010000 */
[----:B---3--:R-:W-:Y:S01]  /*c3b0*/  FADD.FTZ R9, R181, R130 ;  /* 0x00000082b5097221 */ /* 0x008fe20000010000 */
[C---:B------:R-:W-:Y:S01]  /*c3c0*/  F2FP.BF16.F32.PACK_AB R176, R23.reuse, R176 ;  /* 0x000000b017b0723e */ /* 0x040fe200000010ff */
[----:B------:R3:W4:Y:S01]  /*c3d0*/  MUFU.EX2 R14, R185 ;  /* 0x000000b9000e7308 */ /* 0x0007220000000800 */
[----:B------:R-:W-:Y:S01]  /*c3e0*/  FADD.FTZ R123, R23, R132 ;  /* 0x00000084177b7221 */ /* 0x000fe20000010000 */
[C---:B0-----:R-:W-:Y:S01]  /*c3f0*/  FADD.FTZ R130, R124.reuse, R9 ;  /* 0x000000097c827221 */ /* 0x041fe20000010000 */
[----:B------:R-:W-:Y:S02]  /*c400*/  F2FP.BF16.F32.PACK_AB R181, R124, R181 ;  /* 0x000000b57cb5723e */ /* 0x000fe400000010ff */
[----:B------:R-:W-:Y:S01]  /*c410*/  FADD.FTZ R132, R178, R123 ;  /* 0x0000007bb2847221 */ /* 0x000fe20000010000 */
[----:B------:R-:W-:Y:S02]  /*c420*/  F2FP.BF16.F32.PACK_AB R178, R129, R178 ;  /* 0x000000b281b2723e */ /* 0x000fe400000010ff */
[----:B------:R-:W0:Y:S01]  /*c430*/  MUFU.EX2 R177, R177 ;  /* 0x000000b100b17308 */ /* 0x000e220000000800 */
[----:B--2---:R-:W-:Y:S01]  /*c440*/  FADD.FTZ R9, R183, R130 ;  /* 0x00000082b7097221 */ /* 0x004fe20000010000 */
[----:B------:R-:W-:Y:S01]  /*c450*/  FADD.FTZ R123, R129, R132 ;  /* 0x00000084817b7221 */ /* 0x000fe20000010000 */
[----:B---3--:R-:W-:-:S05]  /*c460*/  F2FP.BF16.F32.PACK_AB R185, R149, R120 ;  /* 0x0000007895b9723e */ /* 0x008fca00000010ff */
[----:B------:R-:W2:Y:S01]  /*c470*/  MUFU.EX2 R128, R128 ;  /* 0x0000008000807308 */ /* 0x000ea20000000800 */
[C---:B----4-:R-:W-:Y:S01]  /*c480*/  FADD.FTZ R130, R14.reuse, R9 ;  /* 0x000000090e827221 */ /* 0x050fe20000010000 */
[----:B------:R-:W-:Y:S01]  /*c490*/  F2FP.BF16.F32.PACK_AB R183, R14, R183 ;  /* 0x000000b70eb7723e */ /* 0x000fe200000010ff */
[----:B------:R-:W-:-:S05]  /*c4a0*/  IMAD.MOV.U32 R14, RZ, RZ, R4 ;  /* 0x000000ffff0e7224 */ /* 0x000fca00078e0004 */
[----:B------:R-:W3:Y:S01]  /*c4b0*/  MUFU.EX2 R172, R172 ;  /* 0x000000ac00ac7308 */ /* 0x000ee20000000800 */
[----:B0-----:R-:W-:-:S07]  /*c4c0*/  FADD.FTZ R9, R177, R130 ;  /* 0x00000082b1097221 */ /* 0x001fce0000010000 */
[----:B------:R-:W0:Y:S01]  /*c4d0*/  MUFU.EX2 R151, R151 ;  /* 0x0000009700977308 */ /* 0x000e220000000800 */
[C---:B--2---:R-:W-:Y:S01]  /*c4e0*/  FADD.FTZ R9, R128.reuse, R9 ;  /* 0x0000000980097221 */ /* 0x044fe20000010000 */
[----:B------:R-:W-:-:S03]  /*c4f0*/  F2FP.BF16.F32.PACK_AB R177, R128, R177 ;  /* 0x000000b180b1723e */ /* 0x000fc600000010ff */
[----:B------:R-:W-:-:S03]  /*c500*/  FADD.FTZ R9, R8, R9 ;  /* 0x0000000908097221 */ /* 0x000fc60000010000 */
[----:B------:R-:W2:Y:S01]  /*c510*/  MUFU.EX2 R21, R21 ;  /* 0x0000001500157308 */ /* 0x000ea20000000800 */
[----:B---3--:R-:W-:-:S07]  /*c520*/  FADD.FTZ R132, R172, R123 ;  /* 0x0000007bac847221 */ /* 0x008fce0000010000 */
[----:B------:R-:W3:Y:S01]  /*c530*/  MUFU.EX2 R134, R143 ;  /* 0x0000008f00867308 */ /* 0x000ee20000000800 */
[C---:B0-----:R-:W-:Y:S01]  /*c540*/  FADD.FTZ R9, R151.reuse, R9 ;  /* 0x0000000997097221 */ /* 0x041fe20000010000 */
[----:B------:R-:W-:-:S06]  /*c550*/  F2FP.BF16.F32.PACK_AB R179, R151, R8 ;  /* 0x0000000897b3723e */ /* 0x000fcc00000010ff */
        /* <DEDUP_REMOVED lines=9> */
[----:B--2---:R-:W-:-:S07]  /*c5f0*/  FADD.FTZ R130, R174, R123 ;  /* 0x0000007bae827221 */ /* 0x004fce0000010000 */
        /* <DEDUP_REMOVED lines=10> */
[----:B0-----:R-:W-:-:S07]  /*c6a0*/  FADD.FTZ R21, R132, R21 ;  /* 0x0000001584157221 */ /* 0x001fce0000010000 */
[----:B------:R-:W0:Y:S01]  /*c6b0*/  MUFU.EX2 R170, R170 ;  /* 0x000000aa00aa7308 */ /* 0x000e220000000800 */
[C---:B--2---:R-:W-:Y:S01]  /*c6c0*/  FADD.FTZ R23, R125.reuse, R130 ;  /* 0x000000827d177221 */ /* 0x044fe20000010000 */
[----:B------:R-:W-:-:S06]  /*c6d0*/  F2FP.BF16.F32.PACK_AB R168, R125, R168 ;  /* 0x000000a87da8723e */ /* 0x000fcc00000010ff */
[----:B------:R2:W4:Y:S01]  /*c6e0*/  MUFU.EX2 R138, R175 ;  /* 0x000000af008a7308 */ /* 0x0005220000000800 */
[C---:B---3--:R-:W-:Y:S01]  /*c6f0*/  FADD.FTZ R21, R163.reuse, R21 ;  /* 0x00000015a3157221 */ /* 0x048fe20000010000 */
[----:B------:R-:W-:-:S06]  /*c700*/  F2FP.BF16.F32.PACK_AB R169, R163, R132 ;  /* 0x00000084a3a9723e */ /* 0x000fcc00000010ff */
[----:B------:R-:W3:Y:S01]  /*c710*/  MUFU.EX2 R15, R15 ;  /* 0x0000000f000f7308 */ /* 0x000ee20000000800 */
[----:B0-----:R-:W-:Y:S01]  /*c720*/  FADD.FTZ R130, R170, R23 ;  /* 0x00000017aa827221 */ /* 0x001fe20000010000 */
[----:B--2---:R-:W-:-:S06]  /*c730*/  F2FP.BF16.F32.PACK_AB R175, R159, R136 ;  /* 0x000000889faf723e */ /* 0x004fcc00000010ff */
[----:B------:R-:W0:Y:S01]  /*c740*/  MUFU.EX2 R126, R126 ;  /* 0x0000007e007e7308 */ /* 0x000e220000000800 */
[----:B----4-:R-:W-:Y:S01]  /*c750*/  FADD.FTZ R21, R138, R21 ;  /* 0x000000158a157221 */ /* 0x010fe20000010000 */
[C---:B---3--:R-:W-:Y:S01]  /*c760*/  FADD.FTZ R9, R15.reuse, R130 ;  /* 0x000000820f097221 */ /* 0x048fe20000010000 */
[----:B------:R-:W-:Y:S01]  /*c770*/  F2FP.BF16.F32.PACK_AB R170, R15, R170 ;  /* 0x000000aa0faa723e */ /* 0x000fe200000010ff */
[----:B------:R-:W-:Y:S02]  /*c780*/  IMAD.MOV.U32 R15, RZ, RZ, R5 ;  /* 0x000000ffff0f7224 */ /* 0x000fe400078e0005 */
[C---:B0-----:R-:W-:Y:S01]  /*c790*/  FADD.FTZ R8, R126.reuse, R21 ;  /* 0x000000157e087221 */ /* 0x041fe20000010000 */
[----:B------:R-:W-:Y:S01]  /*c7a0*/  F2FP.BF16.F32.PACK_AB R171, R126, R138 ;  /* 0x0000008a7eab723e */ /* 0x000fe200000010ff */
[----:B-1----:R-:W-:Y:S06]  /*c7b0*/  @P2 BRA `(.L_x_4206) ;  /* 0xffffffd000302947 */ /* 0x002fec000383ffff */
.L_x_4189:
        /* <DEDUP_REMOVED lines=99> */
.L_x_4207:
[----:B------:R-:W-:Y:S01]  /*cdf0*/  ULEA UR7, UR4, UR57, 0x3 ;  /* 0x0000003904077291 */ /* 0x000fe2000f8e183f */
[----:B------:R-:W-:-:S05]  /*ce00*/  IMAD.U32 R2, RZ, RZ, UR5 ;  /* 0x00000005ff027e24 */ /* 0x000fca000f8e00ff */
[----:B------:R-:W-:-:S04]  /*ce10*/  SHF.L.U32 R2, R2, 0x1f, RZ ;  /* 0x0000001f02027819 */ /* 0x000fc800000006ff */
[----:B------:R0:W1:Y:S01]  /*ce20*/  SYNCS.PHASECHK.TRANS64.TRYWAIT P2, [UR7+0x30850], R2 ;  /* 0x03085002ff0075a7 */ /* 0x0000620008040147 */
[----:B------:R-:W-:Y:S05]  /*ce30*/  @!P0 BRA `(.L_x_4208) ;  /* 0x0000000000048947 */ /* 0x000fea0003800000 */
[----:B------:R-:W-:Y:S01]  /*ce40*/  BPT.TRAP 0x1 ;  /* 0x000000040000795c */ /* 0x000fe20000300000 */
.L_x_4208:
[----:B-1----:R-:W-:Y:S05]  /*ce50*/  @P2 BRA `(.L_x_4209) ;  /* 0x0000000000082947 */ /* 0x002fea0003800000 */
[----:B------:R-:W1:Y:S02]  /*ce60*/  SYNCS.PHASECHK.TRANS64.TRYWAIT P0, [UR7+0x30850], R2 ;  /* 0x03085002ff0075a7 */ /* 0x000e640008000147 */
[----:B-1----:R-:W-:Y:S05]  /*ce70*/  @!P0 BRA `(.L_x_4210) ;  /* 0x0000007000cc8947 */ /* 0x002fea0003800000 */
.L_x_4209:
[----:B------:R-:W-:Y:S01]  /*ce80*/  UIADD3 UR57, UR57, 0x400, URZ ;  /* 0x0000040039397890 */ /* 0x000fe2000fffe03f */
[----:B------:R-:W-:Y:S01]  /*ce90*/  WARPGROUP.ARRIVE ;  /* 0x00000000000079c5 */ /* 0x000fe20000000000 */
[----:B------:R-:W-:Y:S01]  /*cea0*/  UMOV UR11, 0x40000040 ;  /* 0x40000040000b7882 */ /* 0x000fe20000000000 */
[----:B01----:R-:W0:Y:S01]  /*ceb0*/  SHFL.BFLY PT, R2, R9, 0x2, 0x1f ;  /* 0x0c401f0009027f89 */ /* 0x003e2200000e0000 */
[----:B------:R-:W-:Y:S01]  /*cec0*/  USHF.R.U32.HI UR57, URZ, 0x4, UR57 ;  /* 0x000000043f397899 */ /* 0x000fe20008011639 */
[----:B------:R-:W-:Y:S02]  /*ced0*/  IMAD.U32 R12, RZ, RZ, UR7 ;  /* 0x00000007ff0c7e24 */ /* 0x000fe4000f8e00ff */
[----:B------:R-:W1:Y:S01]  /*cee0*/  SHFL.BFLY PT, R3, R8, 0x2, 0x1f ;  /* 0x0c401f0008037f89 */ /* 0x000e6200000e0000 */
[----:B------:R-:W-:Y:S01]  /*cef0*/  ULOP3.LUT UR57, UR57, 0x3fff, URZ, 0xc0, !UPT ;  /* 0x00003fff39397892 */ /* 0x000fe2000f8ec03f */
[----:B------:R-:W-:-:S03]  /*cf00*/  @!P1 VIADD R12, R12, 0x30860 ;  /* 0x000308600c0c9836 */ /* 0x000fc60000000000 */
[----:B------:R-:W-:Y:S02]  /*cf10*/  ULOP3.LUT UR57, UR57, 0x3000000, URZ, 0xfc, !UPT ;  /* 0x0300000039397892 */ /* 0x000fe4000f8efc3f */
[----:B------:R-:W-:Y:S02]  /*cf20*/  @!P1 PRMT R12, RZ, 0x654, R12 ;  /* 0x00000654ff0c9816 */ /* 0x000fe4000000000c */
[----:B------:R-:W-:-:S04]  /*cf30*/  UIMAD UR4, UR4, 0x900, UR57 ;  /* 0x00000900040478a4 */ /* 0x000fc8000f8e0239 */
[----:B------:R-:W-:-:S03]  /*cf40*/  UIADD3 UR6, UR4, 0x80, URZ ;  /* 0x0000008004067890 */ /* 0x000fc6000fffe03f */
[----:B------:R-:W-:Y:S02]  /*cf50*/  UMOV UR10, UR4 ;  /* 0x00000004000a7c82 */ /* 0x000fe40008000000 */
[----:B------:R-:W-:Y:S01]  /*cf60*/  HGMMA.64x192x16.F32.BF16 R24, R188, gdesc[UR8].tnspB, R24, gsb0 ;  /* 0x42e00008bc187df0 */ /* 0x000fe20008001818 */
[----:B------:R-:W-:Y:S01]  /*cf70*/  UMOV UR11, 0x40000040 ;  /* 0x40000040000b7882 */ /* 0x000fe20000000000 */
[----:B------:R-:W-:Y:S01]  /*cf80*/  UMOV UR10, UR6 ;  /* 0x00000006000a7c82 */ /* 0x000fe20008000000 */
[----:B------:R-:W-:Y:S01]  /*cf90*/  UIADD3 UR6, UR4, 0x100, URZ ;  /* 0x0000010004067890 */ /* 0x000fe2000fffe03f */
[----:B0-----:R-:W-:Y:S01]  /*cfa0*/  FADD.FTZ R2, R2, R9 ;  /* 0x0000000902027221 */ /* 0x001fe20000010000 */
[----:B-1----:R-:W-:Y:S01]  /*cfb0*/  FADD.FTZ R6, R3, R8 ;  /* 0x0000000803067221 */ /* 0x002fe20000010000 */
[----:B------:R-:W-:-:S03]  /*cfc0*/  IMAD.MOV.U32 R8, RZ, RZ, RZ ;  /* 0x000000ffff087224 */ /* 0x000fc600078e00ff */
[----:B------:R-:W0:Y:S04]  /*cfd0*/  SHFL.BFLY PT, R3, R2, 0x1, 0x1f ;  /* 0x0c201f0002037f89 */ /* 0x000e2800000e0000 */
[----:B------:R-:W1:Y:S01]  /*cfe0*/  SHFL.BFLY PT, R7, R6, 0x1, 0x1f ;  /* 0x0c201f0006077f89 */ /* 0x000e6200000e0000 */
[----:B0-----:R-:W-:Y:S01]  /*cff0*/  FADD.FTZ R13, R2, R3 ;  /* 0x00000003020d7221 */ /* 0x001fe20000010000 */
[----:B------:R-:W-:Y:S02]  /*d000*/  IMAD.MOV.U32 R3, RZ, RZ, -0x800000 ;  /* 0xff800000ff037424 */ /* 0x000fe400078e00ff */
[----:B------:R-:W-:Y:S02]  /*d010*/  IMAD.MOV.U32 R2, RZ, RZ, -0x800000 ;  /* 0xff800000ff027424 */ /* 0x000fe400078e00ff */
[----:B-1----:R-:W-:Y:S01]  /*d020*/  FADD.FTZ R14, R6, R7 ;  /* 0x00000007060e7221 */ /* 0x002fe20000010000 */
[----:B------:R-:W-:Y:S01]  /*d030*/  FSETP.NE.FTZ.AND P0, PT, R13, RZ, PT ;  /* 0x000000ff0d00720b */ /* 0x000fe20003f15000 */
[----:B------:R-:W-:-:S03]  /*d040*/  IMAD.MOV.U32 R7, RZ, RZ, RZ ;  /* 0x000000ffff077224 */ /* 0x000fc600078e00ff */
        /* <DEDUP_REMOVED lines=15> */
[----:B------:R-:W-:Y:S01]  /*d140*/  UMOV UR10, UR6 ;  /* 0x00000006000a7c82 */ /* 0x000fe20008000000 */
[----:B------:R-:W-:Y:S01]  /*d150*/  UMOV UR11, 0x40000040 ;  /* 0x40000040000b7882 */ /* 0x000fe20000000000 */
[----:B------:R-:W-:Y:S01]  /*d160*/  UIADD3 UR6, UR4, 0x180, URZ ;  /* 0x0000018004067890 */ /* 0x000fe2000fffe03f */
[----:B------:R-:W-:Y:S02]  /*d170*/  WARPGROUP.DEPBAR.LE gsb0, 0x0 ;  /* 0x00008000000079c5 */ /* 0x000fe40000010000 */
[----:B------:R-:W-:-:S14]  /*d180*/  WARPGROUP.ARRIVE ;  /* 0x00000000000079c5 */ /* 0x000fdc0000000000 */
[----:B------:R-:W-:Y:S01]  /*d190*/  HGMMA.64x192x16.F32.BF16 R24, R180, gdesc[UR8].tnspB, R24, gsb0 ;  /* 0x42e00008b4187df0 */ /* 0x000fe20008001818 */
[----:B------:R-:W-:Y:S01]  /*d1a0*/  UMOV UR10, UR6 ;  /* 0x00000006000a7c82 */ /* 0x000fe20008000000 */
[----:B------:R-:W-:Y:S01]  /*d1b0*/  UMOV UR11, 0x40000040 ;  /* 0x40000040000b7882 */ /* 0x000fe20000000000 */
[----:B------:R-:W-:Y:S02]  /*d1c0*/  UIADD3 UR6, UR4, 0x200, URZ ;  /* 0x0000020004067890 */ /* 0x000fe4000fffe03f */
[----:B------:R-:W-:Y:S01]  /*d1d0*/  UIADD3 UR4, UR4, 0x280, URZ ;  /* 0x0000028004047890 */ /* 0x000fe2000fffe03f */
[----:B------:R-:W-:Y:S02]  /*d1e0*/  WARPGROUP.DEPBAR.LE gsb0, 0x0 ;  /* 0x00008000000079c5 */ /* 0x000fe40000010000 */
[----:B------:R-:W-:-:S12]  /*d1f0*/  WARPGROUP.ARRIVE ;  /* 0x00000000000079c5 */ /* 0x000fd80000000000 */
[----:B------:R-:W-:Y:S01]  /*d200*/  HGMMA.64x192x16.F32.BF16 R24, R176, gdesc[UR8].tnspB, R24, gsb0 ;  /* 0x42e00008b0187df0 */ /* 0x000fe20008001818 */
[----:B------:R-:W-:Y:S01]  /*d210*/  UMOV UR10, UR6 ;  /* 0x00000006000a7c82 */ /* 0x000fe20008000000 */
[----:B------:R-:W-:Y:S01]  /*d220*/  UMOV UR11, 0x40000040 ;  /* 0x40000040000b7882 */ /* 0x000fe20000000000 */
[----:B------:R-:W-:Y:S02]  /*d230*/  WARPGROUP.DEPBAR.LE gsb0, 0x0 ;  /* 0x00008000000079c5 */ /* 0x000fe40000010000 */
[----:B------:R-:W-:-:S15]  /*d240*/  WARPGROUP.ARRIVE ;  /* 0x00000000000079c5 */ /* 0x000fde0000000000 */
        /* <DEDUP_REMOVED lines=104> */
.L_x_4140:
        /* <DEDUP_REMOVED lines=20> */
[----:B------:R-:W-:Y:S01]  /*da10*/  ULDC.64 UR8, c[0x0][0xb38] ;  /* 0x0002ce0000087ab9 */ /* 0x000fe20000000a00 */
[----:B---3--:R-:W-:Y:S02]  /*da20*/  USHF.R.S32.HI UR10, URZ, 0x1f, UR12 ;  /* 0x0000001f3f0a7899 */ /* 0x008fe4000801140c */
[----:B------:R-:W-:Y:S01]  /*da30*/  UIMAD UR7, UR7, UR8, URZ ;  /* 0x00000008070772a4 */ /* 0x000fe2000f8e023f */
[----:B------:R-:W-:Y:S02]  /*da40*/  SHF.R.S32.HI R5, RZ, 0x1f, R4 ;  /* 0x0000001fff057819 */ /* 0x000fe40000011404 */
[----:B------:R-:W0:Y:S02]  /*da50*/  LDC.64 R14, c[0x0][0xb40] ;  /* 0x0002d000ff0e7b82 */ /* 0x000e240000000a00 */
[----:B------:R-:W-:-:S02]  /*da60*/  LEA.HI R0, R5, R4, RZ, 0x7 ;  /* 0x0000000405007211 */ /* 0x000fc400078f38ff */
[----:B------:R-:W-:Y:S02]  /*da70*/  LEA.HI R5, R5, R4, RZ, 0x2 ;  /* 0x0000000405057211 */ /* 0x000fe400078f10ff */
[----:B------:R-:W-:Y:S02]  /*da80*/  LOP3.LUT R7, R0, 0xffffff80, RZ, 0xc0, !PT ;  /* 0xffffff8000077812 */ /* 0x000fe400078ec0ff */
[----:B------:R-:W-:Y:S01]  /*da90*/  LOP3.LUT R5, R5, 0xfffffffc, RZ, 0xc0, !PT ;  /* 0xfffffffc05057812 */ /* 0x000fe200078ec0ff */
[----:B------:R-:W1:Y:S02]  /*daa0*/  @P0 LDC R13, c[0x0][0xbf0] ;  /* 0x0002fc00ff0d0b82 */ /* 0x000e640000000800 */
[C---:B------:R-:W-:Y:S01]  /*dab0*/  IMAD.IADD R20, R4.reuse, 0x1, -R7 ;  /* 0x0000000104147824 */ /* 0x040fe200078e0a07 */
[----:B------:R-:W-:Y:S01]  /*dac0*/  SHF.R.S32.HI R7, RZ, 0x7, R0 ;  /* 0x00000007ff077819 */ /* 0x000fe20000011400 */
[----:B------:R-:W-:-:S03]  /*dad0*/  IMAD.IADD R5, R4, 0x1, -R5 ;  /* 0x0000000104057824 */ /* 0x000fc600078e0a05 */
[----:B------:R-:W-:Y:S01]  /*dae0*/  SHF.R.S32.HI R9, RZ, 0x1f, R20 ;  /* 0x0000001fff097819 */ /* 0x000fe20000011414 */
[----:B------:R-:W3:Y:S01]  /*daf0*/  @P0 LDC R123, c[0x0][0xbec] ;  /* 0x0002fb00ff7b0b82 */ /* 0x000ee20000000800 */
[----:B------:R-:W-:Y:S01]  /*db00*/  LEA.HI R0, R0, R7, RZ, 0x1 ;  /* 0x0000000700007211 */ /* 0x000fe200078f08ff */
[----:B----4-:R-:W-:Y:S01]  /*db10*/  IMAD R23, R23, R16, UR11 ;  /* 0x0000000b17177e24 */ /* 0x010fe2000f8e0210 */
[-C--:B------:R-:W-:Y:S02]  /*db20*/  LEA.HI R22, R9, R20.reuse, RZ, 0x2 ;  /* 0x0000001409167211 */ /* 0x080fe400078f10ff */
[----:B------:R-:W-:Y:S02]  /*db30*/  LOP3.LUT R0, R0, 0x3fffffe, RZ, 0xc0, !PT ;  /* 0x03fffffe00007812 */ /* 0x000fe400078ec0ff */
[--C-:B------:R-:W-:Y:S01]  /*db40*/  SHF.R.S32.HI R6, RZ, 0x2, R22.reuse ;  /* 0x00000002ff067819 */ /* 0x100fe20000011416 */
[----:B------:R-:W4:Y:S01]  /*db50*/  @P0 LDC R18, c[0x0][0xbf0] ;  /* 0x0002fc00ff120b82 */ /* 0x000f220000000800 */
[----:B------:R-:W-:Y:S01]  /*db60*/  SHF.R.S32.HI R11, RZ, 0x1f, R22 ;  /* 0x0000001fff0b7819 */ /* 0x000fe20000011416 */
[----:B------:R-:W-:Y:S01]  /*db70*/  IMAD.IADD R0, R7, 0x1, -R0 ;  /* 0x0000000107007824 */ /* 0x000fe200078e0a00 */
[----:B------:R-:W-:-:S02]  /*db80*/  LEA.HI R9, R9, R20, RZ, 0x5 ;  /* 0x0000001409097211 */ /* 0x000fc400078f28ff */
[----:B------:R-:W-:Y:S02]  /*db90*/  LEA.HI R11, R11, R6, RZ, 0x3 ;  /* 0x000000060b0b7211 */ /* 0x000fe400078f18ff */
[----:B------:R-:W-:Y:S02]  /*dba0*/  SHF.R.S32.HI R7, RZ, 0x5, R9 ;  /* 0x00000005ff077819 */ /* 0x000fe40000011409 */
[----:B------:R-:W-:Y:S01]  /*dbb0*/  LOP3.LUT R11, R11, 0xfffffff8, RZ, 0xc0, !PT ;  /* 0xfffffff80b0b7812 */ /* 0x000fe200078ec0ff */
[----:B------:R-:W5:Y:S04]  /*dbc0*/  @P0 LDC R9, c[0x0][0xbec] ;  /* 0x0002fb00ff090b82 */ /* 0x000f680000000800 */
[----:B------:R-:W-:Y:S01]  /*dbd0*/  IMAD.IADD R4, R6, 0x1, -R11 ;  /* 0x0000000106047824 */ /* 0x000fe200078e0a0b */
[----:B------:R-:W-:-:S03]  /*dbe0*/  LEA.HI R6, R5, R5, RZ, 0x1 ;  /* 0x0000000505067211 */ /* 0x000fc600078f08ff */
[----:B------:R-:W0:Y:S01]  /*dbf0*/  LDC.64 R10, c[0x0][0xbd8] ;  /* 0x0002f600ff0a7b82 */ /* 0x000e220000000a00 */
[----:B------:R-:W-:Y:S01]  /*dc00*/  LOP3.LUT R6, R6, 0x1ffffffe, RZ, 0xc0, !PT ;  /* 0x1ffffffe06067812 */ /* 0x000fe200078ec0ff */
[----:B------:R-:W-:Y:S02]  /*dc10*/  IMAD R7, R7, 0x10, R4 ;  /* 0x0000001007077824 */ /* 0x000fe400078e0204 */
[----:B------:R-:W-:Y:S02]  /*dc20*/  IMAD.U32 R4, RZ, RZ, UR4 ;  /* 0x00000004ff047e24 */ /* 0x000fe4000f8e00ff */
[----:B------:R-:W-:Y:S02]  /*dc30*/  IMAD.IADD R121, R5, 0x1, -R6 ;  /* 0x0000000105797824 */ /* 0x000fe400078e0a06 */
[----:B------:R-:W-:Y:S02]  /*dc40*/  IMAD R12, R0, 0x40, R7 ;  /* 0x00000040000c7824 */ /* 0x000fe400078e0207 */
[----:B------:R-:W-:Y:S01]  /*dc50*/  IMAD.U32 R5, RZ, RZ, UR5 ;  /* 0x00000005ff057e24 */ /* 0x000fe2000f8e00ff */
[----:B------:R-:W-:Y:S01]  /*dc60*/  UIMAD.WIDE.U32 UR4, UR13, UR8, URZ ;  /* 0x000000080d0472a5 */ /* 0x000fe2000f8e003f */
[----:B------:R-:W-:Y:S01]  /*dc70*/  IMAD.U32 R5, RZ, RZ, UR6 ;  /* 0x00000006ff057e24 */ /* 0x000fe2000f8e00ff */
[----:B------:R-:W-:Y:S01]  /*dc80*/  UIMAD UR6, UR13, UR9, UR7 ;  /* 0x000000090d0672a4 */ /* 0x000fe2000f8e0207 */
[----:B------:R-:W-:-:S02]  /*dc90*/  IMAD R0, R121, 0x8, R12 ;  /* 0x0000000879007824 */ /* 0x000fc400078e020c */
[----:B------:R-:W-:Y:S01]  /*dca0*/  ULDC.64 UR8, c[0x0][0xb28] ;  /* 0x0002ca0000087ab9 */ /* 0x000fe20000000a00 */
[----:B------:R-:W-:Y:S01]  /*dcb0*/  UIADD3 UR6, UR5, UR6, URZ ;  /* 0x0000000605067290 */ /* 0x000fe2000fffe03f */
[----:B--2---:R-:W-:Y:S02]  /*dcc0*/  IMAD R0, R17, 0x80, R0 ;  /* 0x0000008011007824 */ /* 0x004fe400078e0200 */
[----:B------:R-:W-:Y:S02]  /*dcd0*/  IMAD.U32 R7, RZ, RZ, UR5 ;  /* 0x00000005ff077e24 */ /* 0x000fe4000f8e00ff */
[----:B-----5:R-:W-:-:S04]  /*dce0*/  @P0 IMAD.HI.U32 R8, R0, R9, RZ ;  /* 0x0000000900080227 */ /* 0x020fc800078e00ff */
[C---:B0-----:R-:W-:Y:S02]  /*dcf0*/  IMAD R6, R10.reuse, UR10, RZ ;  /* 0x0000000a0a067c24 */ /* 0x041fe4000f8e02ff */
[----:B------:R-:W-:-:S04]  /*dd00*/  IMAD.WIDE.U32 R4, R10, UR12, R4 ;  /* 0x0000000c0a047c25 */ /* 0x000fc8000f8e0004 */
[----:B------:R-:W-:Y:S02]  /*dd10*/  IMAD R11, R11, UR12, R6 ;  /* 0x0000000c0b0b7c24 */ /* 0x000fe4000f8e0206 */
[C---:B------:R-:W-:Y:S02]  /*dd20*/  IMAD R10, R14.reuse, UR10, RZ ;  /* 0x0000000a0e0a7c24 */ /* 0x040fe4000f8e02ff */
[----:B------:R-:W-:Y:S01]  /*dd30*/  IMAD.U32 R6, RZ, RZ, UR4 ;  /* 0x00000004ff067e24 */ /* 0x000fe2000f8e00ff */
[----:B------:R-:W-:Y:S01]  /*dd40*/  ULDC.64 UR4, c[0x0][0xbe0] ;  /* 0x0002f80000047ab9 */ /* 0x000fe20000000a00 */
[----:B------:R-:W-:Y:S01]  /*dd50*/  IMAD.U32 R7, RZ, RZ, UR6 ;  /* 0x00000006ff077e24 */ /* 0x000fe2000f8e00ff */
[----:B------:R-:W-:Y:S01]  /*dd60*/  ULDC.64 UR6, c[0x0][0xb48] ;  /* 0x0002d20000067ab9 */ /* 0x000fe20000000a00 */
[----:B------:R-:W-:Y:S01]  /*dd70*/  IMAD.MOV.U32 R9, RZ, RZ, R0 ;  /* 0x000000ffff097224 */ /* 0x000fe200078e0000 */
[----:B-1----:R-:W-:Y:S01]  /*dd80*/  @P0 SHF.R.U32.HI R9, RZ, R13, R8 ;  /* 0x0000000dff090219 */ /* 0x002fe20000011608 */
[----:B------:R-:W-:Y:S01]  /*dd90*/  IMAD R13, R15, UR12, R10 ;  /* 0x0000000c0f0d7c24 */ /* 0x000fe2000f8e020a */
[----:B------:R-:W-:Y:S01]  /*dda0*/  SHF.R.S32.HI R10, RZ, 0x1f, R23 ;  /* 0x0000001fff0a7819 */ /* 0x000fe20000011417 */
[----:B------:R-:W-:-:S04]  /*ddb0*/  IMAD.WIDE.U32 R6, R14, UR12, R6 ;  /* 0x0000000c0e067c25 */ /* 0x000fc8000f8e0006 */
[----:B------:R-:W-:Y:S02]  /*ddc0*/  IMAD.IADD R5, R5, 0x1, R11 ;  /* 0x0000000105057824 */ /* 0x000fe400078e020b */
[----:B---3--:R-:W-:-:S04]  /*ddd0*/  @P0 IMAD.HI.U32 R123, R0, R123, RZ ;  /* 0x0000007b007b0227 */ /* 0x008fc800078e00ff */
[----:B------:R-:W-:Y:S02]  /*dde0*/  IMAD.IADD R7, R7, 0x1, R13 ;  /* 0x0000000107077824 */ /* 0x000fe400078e020d */
        /* <DEDUP_REMOVED lines=40> */
[----:B------:R-:W-:Y:S01]  /*e070*/  SHFL.IDX PT, R8, R13, RZ, 0x1c1f ;  /* 0x001c1fff0d087589 */ /* 0x000fe200000e0000 */
[----:B------:R-:W-:Y:S01]  /*e080*/  IMAD R12, R17, 0x80, R12 ;  /* 0x00000080110c7824 */ /* 0x000fe200078e020c */
[----:B------:R-:W-:Y:S01]  /*e090*/  LEA.HI.X R7, R4, UR7, R9, 0x2, P0 ;  /* 0x0000000704077c11 */ /* 0x000fe200080f1409 */
[----:B0-----:R-:W-:Y:S01]  /*e0a0*/  ULEA UR4, UR5, UR4, 0x18 ;  /* 0x0000000405047291 */ /* 0x001fe2000f8ec03f */
[----:B------:R-:W-:Y:S01]  /*e0b0*/  SHFL.IDX PT, R10, R13, 0x1, 0x1c1f ;  /* 0x003c1f000d0a7f89 */ /* 0x000fe200000e0000 */
[----:B------:R-:W-:Y:S01]  /*e0c0*/  IMAD R21, R21, UR6, RZ ;  /* 0x0000000615157c24 */ /* 0x000fe2000f8e02ff */
[----:B------:R-:W-:Y:S01]  /*e0d0*/  LOP3.LUT P0, RZ, R20, 0x3, RZ, 0xc0, !PT ;  /* 0x0000000314ff7812 */ /* 0x000fe2000780c0ff */
[----:B------:R-:W-:Y:S01]  /*e0e0*/  VIADD R18, R12, 0x8 ;  /* 0x000000080c127836 */ /* 0x000fe20000000000 */
[----:B------:R-:W0:Y:S01]  /*e0f0*/  SHFL.IDX PT, R9, R7, RZ, 0x1c1f ;  /* 0x001c1fff07097589 */ /* 0x000e2200000e0000 */
[----:B------:R-:W-:Y:S01]  /*e100*/  LEA.HI.X R6, R6, UR9, R5, 0x2, P1 ;  /* 0x0000000906067c11 */ /* 0x000fe200088f1405 */
[----:B------:R-:W-:Y:S01]  /*e110*/  UIADD3 UR4, UR4, 0x30820, URZ ;  /* 0x0003082004047890 */ /* 0x000fe2000fffe03f */
[-C--:B------:R-:W-:Y:S01]  /*e120*/  ISETP.GE.OR P1, PT, R12, R21.reuse, P0 ;  /* 0x000000150c00720c */ /* 0x080fe20000726670 */
        /* <DEDUP_REMOVED lines=14> */
[----:B------:R-:W-:Y:S01]  /*e210*/  ULDC UR4, c[0x0][0xac8] ;  /* 0x0002b20000047ab9 */ /* 0x000fe20000000800 */
[C---:B------:R-:W-:Y:S01]  /*e220*/  VIADD R3, R7.reuse, 0x10 ;  /* 0x0000001007037836 */ /* 0x040fe20000000000 */
[C---:B------:R-:W-:Y:S01]  /*e230*/  ISETP.GE.AND P0, PT, R7.reuse, UR4, PT ;  /* 0x0000000407007c0c */ /* 0x040fe2000bf06270 */
[C---:B------:R-:W-:Y:S01]  /*e240*/  VIADD R12, R7.reuse, 0x18 ;  /* 0x00000018070c7836 */ /* 0x040fe20000000000 */
[----:B------:R-:W-:Y:S01]  /*e250*/  ISETP.GE.AND P1, PT, R2, UR4, PT ;  /* 0x0000000402007c0c */ /* 0x000fe2000bf26270 */
[----:B------:R-:W-:Y:S01]  /*e260*/  VIADD R13, R7, 0x20 ;  /* 0x00000020070d7836 */ /* 0x000fe20000000000 */
[----:B------:R-:W-:Y:S01]  /*e270*/  ISETP.GE.AND P2, PT, R3, UR4, PT ;  /* 0x0000000403007c0c */ /* 0x000fe2000bf46270 */
[C---:B------:R-:W-:Y:S01]  /*e280*/  VIADD R14, R7.reuse, 0x28 ;  /* 0x00000028070e7836 */ /* 0x040fe20000000000 */
[----:B------:R-:W-:Y:S01]  /*e290*/  ISETP.GE.AND P5, PT, R12, UR4, PT ;  /* 0x000000040c007c0c */ /* 0x000fe2000bfa6270 */
[----:B------:R-:W-:Y:S01]  /*e2a0*/  VIADD R15, R7, 0x30 ;  /* 0x00000030070f7836 */ /* 0x000fe20000000000 */
[----:B------:R-:W-:Y:S01]  /*e2b0*/  ISETP.GE.AND P6, PT, R13, UR4, PT ;  /* 0x000000040d007c0c */ /* 0x000fe2000bfc6270 */
[----:B------:R-:W-:Y:S01]  /*e2c0*/  ULDC.64 UR6, c[0x0][0x208] ;  /* 0x0000820000067ab9 */ /* 0x000fe20000000a00 */
[----:B------:R-:W-:-:S02]  /*e2d0*/  VIADD R16, R7, 0x38 ;  /* 0x0000003807107836 */ /* 0x000fc40000000000 */
[----:B------:R-:W-:Y:S01]  /*e2e0*/  VIADD R17, R7, 0x40 ;  /* 0x0000004007117836 */ /* 0x000fe20000000000 */
[----:B------:R-:W-:Y:S01]  /*e2f0*/  ISETP.GE.AND P4, PT, R15, UR4, PT ;  /* 0x000000040f007c0c */ /* 0x000fe2000bf86270 */
[C---:B------:R-:W-:Y:S01]  /*e300*/  VIADD R20, R7.reuse, 0x48 ;  /* 0x0000004807147836 */ /* 0x040fe20000000000 */
[----:B------:R-:W-:Y:S01]  /*e310*/  @!P1 LEA.HI R2, R2, R2, RZ, 0x1 ;  /* 0x0000000202029211 */ /* 0x000fe200078f08ff */
[----:B------:R-:W-:Y:S01]  /*e320*/  VIADD R22, R7, 0x50 ;  /* 0x0000005007167836 */ /* 0x000fe20000000000 */
[----:B------:R-:W-:Y:S02]  /*e330*/  @!P2 LEA.HI R3, R3, R3, RZ, 0x1 ;  /* 0x000000030303a211 */ /* 0x000fe400078f08ff */
[----:B------:R-:W-:Y:S02]  /*e340*/  @!P1 LOP3.LUT R9, R2, 0xfffffffe, RZ, 0xc0, !PT ;  /* 0xfffffffe02099812 */ /* 0x000fe400078ec0ff */
[----:B------:R-:W-:Y:S01]  /*e350*/  @!P2 LOP3.LUT R11, R3, 0xfffffffe, RZ, 0xc0, !PT ;  /* 0xfffffffe030ba812 */ /* 0x000fe200078ec0ff */
[----:B-1--4-:R-:W-:Y:S01]  /*e360*/  @!P0 IMAD.WIDE R2, R7, 0x4, R4 ;  /* 0x0000000407028825 */ /* 0x012fe200078e0204 */
[----:B------:R-:W-:-:S02]  /*e370*/  ISETP.GE.AND P3, PT, R16, UR4, PT ;  /* 0x0000000410007c0c */ /* 0x000fc4000bf66270 */
[----:B------:R-:W-:Y:S01]  /*e380*/  @!P5 LEA.HI R12, R12, R12, RZ, 0x1 ;  /* 0x0000000c0c0cd211 */ /* 0x000fe200078f08ff */
[--C-:B------:R-:W-:Y:S01]  /*e390*/  @!P1 IMAD.WIDE R8, R9, 0x4, R4.reuse ;  /* 0x0000000409089825 */ /* 0x100fe200078e0204 */
[----:B------:R0:W-:Y:S01]  /*e3a0*/  @!P0 ST.E.64 desc[UR6][R2.64], R24 ;  /* 0x0000001802008985 */ /* 0x0001e2000c101b06 */
[----:B------:R-:W-:Y:S02]  /*e3b0*/  ISETP.GE.AND P0, PT, R14, UR4, PT ;  /* 0x000000040e007c0c */ /* 0x000fe4000bf06270 */
[----:B------:R-:W-:Y:S01]  /*e3c0*/  @!P2 IMAD.WIDE R10, R11, 0x4, R4 ;  /* 0x000000040b0aa825 */ /* 0x000fe200078e0204 */
[----:B------:R1:W-:Y:S01]  /*e3d0*/  @!P1 ST.E.64 desc[UR6][R8.64], R28 ;  /* 0x0000001c08009985 */ /* 0x0003e2000c101b06 */
[----:B------:R-:W-:Y:S02]  /*e3e0*/  ISETP.GE.AND P1, PT, R20, UR4, PT ;  /* 0x0000000414007c0c */ /* 0x000fe4000bf26270 */
[----:B------:R-:W-:Y:S01]  /*e3f0*/  @!P6 LEA.HI R13, R13, R13, RZ, 0x1 ;  /* 0x0000000d0d0de211 */ /* 0x000fe200078f08ff */
[----:B------:R2:W-:Y:S01]  /*e400*/  @!P2 ST.E.64 desc[UR6][R10.64], R32 ;  /* 0x000000200a00a985 */ /* 0x0005e2000c101b06 */
[----:B------:R-:W-:-:S02]  /*e410*/  ISETP.GE.AND P2, PT, R17, UR4, PT ;  /* 0x0000000411007c0c */ /* 0x000fc4000bf46270 */
[----:B------:R-:W-:Y:S02]  /*e420*/  @!P4 LEA.HI R15, R15, R15, RZ, 0x1 ;  /* 0x0000000f0f0fc211 */ /* 0x000fe400078f08ff */
[----:B------:R-:W-:Y:S01]  /*e430*/  @!P3 LEA.HI R16, R16, R16, RZ, 0x1 ;  /* 0x000000101010b211 */ /* 0x000fe200078f08ff */
        /* <DEDUP_REMOVED lines=9> */
[----:B--2---:R-:W-:Y:S01]  /*e4d0*/  @!P0 LOP3.LUT R11, R14, 0xfffffffe, RZ, 0xc0, !PT ;  /* 0xfffffffe0e0b8812 */ /* 0x004fe200078ec0ff */
[----:B------:R0:W-:Y:S01]  /*e4e0*/  @!P5 ST.E.64 desc[UR6][R2.64], R36 ;  /* 0x000000240200d985 */ /* 0x0001e2000c101b06 */
[----:B------:R-:W-:Y:S02]  /*e4f0*/  @!P4 LOP3.LUT R15, R15, 0xfffffffe, RZ, 0xc0, !PT ;  /* 0xfffffffe0f0fc812 */ /* 0x000fe400078ec0ff */
[----:B------:R-:W-:Y:S01]  /*e500*/  @!P3 LOP3.LUT R13, R16, 0xfffffffe, RZ, 0xc0, !PT ;  /* 0xfffffffe100db812 */ /* 0x000fe200078ec0ff */
[----:B------:R1:W-:Y:S01]  /*e510*/  @!P6 ST.E.64 desc[UR6][R8.64], R40 ;  /* 0x000000280800e985 */ /* 0x0003e2000c101b06 */
[----:B------:R-:W-:Y:S01]  /*e520*/  @!P2 LOP3.LUT R17, R17, 0xfffffffe, RZ, 0xc0, !PT ;  /* 0xfffffffe1111a812 */ /* 0x000fe200078ec0ff */
[C---:B------:R-:W-:Y:S01]  /*e530*/  VIADD R16, R7.reuse, 0x60 ;  /* 0x0000006007107836 */ /* 0x040fe20000000000 */
[----:B------:R-:W-:Y:S01]  /*e540*/  @!P1 LOP3.LUT R23, R20, 0xfffffffe, RZ, 0xc0, !PT ;  /* 0xfffffffe14179812 */ /* 0x000fe200078ec0ff */
[----:B------:R-:W-:Y:S01]  /*e550*/  VIADD R20, R7, 0x70 ;  /* 0x0000007007147836 */ /* 0x000fe20000000000 */
[----:B------:R-:W-:-:S02]  /*e560*/  ISETP.GE.AND P5, PT, R22, UR4, PT ;  /* 0x0000000416007c0c */ /* 0x000fc4000bfa6270 */
[----:B------:R-:W-:Y:S01]  /*e570*/  ISETP.GE.AND P6, PT, R24, UR4, PT ;  /* 0x0000000418007c0c */ /* 0x000fe2000bfc6270 */
[----:B0-----:R-:W-:-:S04]  /*e580*/  @!P0 IMAD.WIDE R2, R11, 0x4, R4 ;  /* 0x000000040b028825 */ /* 0x001fc800078e0204 */
        /* <DEDUP_REMOVED lines=12> */
[C---:B------:R-:W-:Y:S01]  /*e650*/  VIADD R17, R7.reuse, 0x68 ;  /* 0x0000006807117836 */ /* 0x040fe20000000000 */
[----:B------:R4:W-:Y:S01]  /*e660*/  @!P1 ST.E.64 desc[UR6][R14.64], R60 ;  /* 0x0000003c0e009985 */ /* 0x0009e2000c101b06 */
[----:B------:R-:W-:Y:S01]  /*e670*/  VIADD R23, R7, 0x78 ;  /* 0x0000007807177836 */ /* 0x000fe20000000000 */
[----:B------:R-:W-:Y:S02]  /*e680*/  @!P6 LEA.HI R24, R24, R24, RZ, 0x1 ;  /* 0x000000181818e211 */ /* 0x000fe400078f08ff */
[----:B------:R-:W-:Y:S02]  /*e690*/  ISETP.GE.AND P1, PT, R17, UR4, PT ;  /* 0x0000000411007c0c */ /* 0x000fe4000bf26270 */
[----:B------:R-:W-:-:S02]  /*e6a0*/  ISETP.GE.AND P3, PT, R23, UR4, PT ;  /* 0x0000000417007c0c */ /* 0x000fc4000bf66270 */
[----:B0-----:R-:W-:Y:S01]  /*e6b0*/  @!P5 LOP3.LUT R3, R22, 0xfffffffe, RZ, 0xc0, !PT ;  /* 0xfffffffe1603d812 */ /* 0x001fe200078ec0ff */
[----:B------:R-:W-:Y:S01]  /*e6c0*/  VIADD R22, R7, 0xa0 ;  /* 0x000000a007167836 */ /* 0x000fe20000000000 */
[----:B------:R-:W-:Y:S02]  /*e6d0*/  @!P0 LEA.HI R16, R16, R16, RZ, 0x1 ;  /* 0x0000001010108211 */ /* 0x000fe400078f08ff */
[----:B-1----:R-:W-:Y:S01]  /*e6e0*/  @!P6 LOP3.LUT R9, R24, 0xfffffffe, RZ, 0xc0, !PT ;  /* 0xfffffffe1809e812 */ /* 0x002fe200078ec0ff */
[--C-:B------:R-:W-:Y:S01]  /*e6f0*/  @!P5 IMAD.WIDE R2, R3, 0x4, R4.reuse ;  /* 0x000000040302d825 */ /* 0x100fe200078e0204 */
[----:B--2---:R-:W-:Y:S02]  /*e700*/  @!P0 LOP3.LUT R11, R16, 0xfffffffe, RZ, 0xc0, !PT ;  /* 0xfffffffe100b8812 */ /* 0x004fe400078ec0ff */
[----:B------:R-:W-:Y:S01]  /*e710*/  @!P2 LEA.HI R20, R20, R20, RZ, 0x1 ;  /* 0x000000141414a211 */ /* 0x000fe200078f08ff */
        /* <DEDUP_REMOVED lines=15> */
[----:B0-----:R-:W-:-:S04]  /*e810*/  @!P1 IMAD.WIDE R2, R17, 0x4, R4 ;  /* 0x0000000411029825 */ /* 0x001fc800078e0204 */
[--C-:B-1----:R-:W-:Y:S01]  /*e820*/  @!P2 IMAD.WIDE R8, R13, 0x4, R4.reuse ;  /* 0x000000040d08a825 */ /* 0x102fe200078e0204 */
[----:B------:R0:W-:Y:S03]  /*e830*/  @!P1 ST.E.64 desc[UR6][R2.64], R76 ;  /* 0x0000004c02009985 */ /* 0x0001e6000c101b06 */
[----:B------:R-:W-:Y:S01]  /*e840*/  VIADD R17, R7, 0x90 ;  /* 0x0000009007117836 */ /* 0x000fe20000000000 */
[----:B------:R1:W-:Y:S01]  /*e850*/  @!P2 ST.E.64 desc[UR6][R8.64], R80 ;  /* 0x000000500800a985 */ /* 0x0003e2000c101b06 */
[--C-:B------:R-:W-:Y:S01]  /*e860*/  @!P3 IMAD.WIDE R12, R23, 0x4, R4.reuse ;  /* 0x00000004170cb825 */ /* 0x100fe200078e0204 */
[----:B------:R-:W-:Y:S02]  /*e870*/  ISETP.GE.AND P2, PT, R20, UR4, PT ;  /* 0x0000000414007c0c */ /* 0x000fe4000bf46270 */
[----:B------:R-:W-:Y:S01]  /*e880*/  ISETP.GE.AND P1, PT, R17, UR4, PT ;  /* 0x0000000411007c0c */ /* 0x000fe2000bf26270 */
[----:B------:R-:W-:Y:S01]  /*e890*/  @!P4 IMAD.WIDE R14, R15, 0x4, R4 ;  /* 0x000000040f0ec825 */ /* 0x000fe200078e0204 */
[----:B------:R3:W-:Y:S01]  /*e8a0*/  @!P3 ST.E.64 desc[UR6][R12.64], R84 ;  /* 0x000000540c00b985 */ /* 0x0007e2000c101b06 */
[----:B------:R-:W-:-:S02]  /*e8b0*/  ISETP.GE.AND P3, PT, R22, UR4, PT ;  /* 0x0000000416007c0c */ /* 0x000fc4000bf66270 */
[C---:B--2---:R-:W-:Y:S01]  /*e8c0*/  VIADD R10, R7.reuse, 0xa8 ;  /* 0x000000a8070a7836 */ /* 0x044fe20000000000 */
[----:B------:R2:W-:Y:S01]  /*e8d0*/  @!P4 ST.E.64 desc[UR6][R14.64], R88 ;  /* 0x000000580e00c985 */ /* 0x0005e2000c101b06 */
[C---:B0-----:R-:W-:Y:S01]  /*e8e0*/  VIADD R3, R7.reuse, 0xb8 ;  /* 0x000000b807037836 */ /* 0x041fe20000000000 */
[----:B------:R-:W-:Y:S01]  /*e8f0*/  @!P0 LEA.HI R16, R16, R16, RZ, 0x1 ;  /* 0x0000001010108211 */ /* 0x000fe200078f08ff */
[----:B------:R-:W-:Y:S01]  /*e900*/  VIADD R11, R7, 0xb0 ;  /* 0x000000b0070b7836 */ /* 0x000fe20000000000 */
[----:B------:R-:W-:Y:S02]  /*e910*/  ISETP.GE.AND P4, PT, R10, UR4, PT ;  /* 0x000000040a007c0c */ /* 0x000fe4000bf86270 */
[----:B------:R-:W-:Y:S02]  /*e920*/  ISETP.GE.AND P6, PT, R3, UR4, PT ;  /* 0x0000000403007c0c */ /* 0x000fe4000bfc6270 */
[----:B------:R-:W-:Y:S02]  /*e930*/  ISETP.GE.AND P5, PT, R11, UR4, PT ;  /* 0x000000040b007c0c */ /* 0x000fe4000bfa6270 */
[----:B------:R-:W-:-:S02]  /*e940*/  @!P1 LEA.HI R17, R17, R17, RZ, 0x1 ;  /* 0x0000001111119211 */ /* 0x000fc400078f08ff */
[----:B------:R-:W-:Y:S02]  /*e950*/  @!P2 LEA.HI R20, R20, R20, RZ, 0x1 ;  /* 0x000000141414a211 */ /* 0x000fe400078f08ff */
[----:B------:R-:W-:Y:S02]  /*e960*/  @!P3 LEA.HI R22, R22, R22, RZ, 0x1 ;  /* 0x000000161616b211 */ /* 0x000fe400078f08ff */
[----:B-1----:R-:W-:Y:S02]  /*e970*/  @!P1 LOP3.LUT R9, R17, 0xfffffffe, RZ, 0xc0, !PT ;  /* 0xfffffffe11099812 */ /* 0x002fe400078ec0ff */
[----:B------:R-:W-:Y:S02]  /*e980*/  @!P4 LEA.HI R10, R10, R10, RZ, 0x1 ;  /* 0x0000000a0a0ac211 */ /* 0x000fe400078f08ff */
[----:B------:R-:W-:Y:S02]  /*e990*/  @!P6 LEA.HI R8, R3, R3, RZ, 0x1 ;  /* 0x000000030308e211 */ /* 0x000fe400078f08ff */
[----:B------:R-:W-:-:S02]  /*e9a0*/  @!P5 LEA.HI R2, R11, R11, RZ, 0x1 ;  /* 0x0000000b0b02d211 */ /* 0x000fc400078f08ff */
[----:B------:R-:W-:Y:S02]  /*e9b0*/  @!P0 LOP3.LUT R3, R16, 0xfffffffe, RZ, 0xc0, !PT ;  /* 0xfffffffe10038812 */ /* 0x000fe400078ec0ff */
[----:B------:R-:W-:Y:S02]  /*e9c0*/  @!P2 LOP3.LUT R11, R20, 0xfffffffe, RZ, 0xc0, !PT ;  /* 0xfffffffe140ba812 */ /* 0x000fe400078ec0ff */
[----:B---3--:R-:W-:Y:S02]  /*e9d0*/  @!P3 LOP3.LUT R13, R22, 0xfffffffe, RZ, 0xc0, !PT ;  /* 0xfffffffe160db812 */ /* 0x008fe400078ec0ff */
[----:B--2---:R-:W-:Y:S01]  /*e9e0*/  @!P4 LOP3.LUT R15, R10, 0xfffffffe, RZ, 0xc0, !PT ;  /* 0xfffffffe0a0fc812 */ /* 0x004fe200078ec0ff */
        /* <DEDUP_REMOVED lines=16> */
.L_x_4213:
[----:B------:R-:W-:Y:S05]  /*eaf0*/  BSYNC B0 ;  /* 0x0000000000007941 */ /* 0x000fea0003800000 */
.L_x_4212:
[----:B------:R-:W-:Y:S01]  /*eb00*/  ISETP.GE.AND P0, PT, R18, R21, PT ;  /* 0x000000151200720c */ /* 0x000fe20003f06270 */
[----:B0--3--:R2:W3:Y:S04]  /*eb10*/  SHFL.IDX PT, R3, R6, 0x1, 0x1c1f ;  /* 0x003c1f0006037f89 */ /* 0x0094e800000e0000 */
[----:B------:R2:W0:Y:S08]  /*eb20*/  SHFL.IDX PT, R2, R0, 0x1, 0x1c1f ;  /* 0x003c1f0000027f89 */ /* 0x00043000000e0000 */
[----:B--2---:R-:W-:Y:S05]  /*eb30*/  @P0 BRA `(.L_x_4132) ;  /* 0x0000005000d40947 */ /* 0x004fea0003800000 */
[C---:B------:R-:W-:Y:S01]  /*eb40*/  VIADD R0, R7.reuse, 0x8 ;  /* 0x0000000807007836 */ /* 0x040fe20000000000 */
        /* <DEDUP_REMOVED lines=9> */
[----:B------:R-:W-:-:S02]  /*ebe0*/  VIADD R12, R7, 0x30 ;  /* 0x00000030070c7836 */ /* 0x000fc40000000000 */
[C---:B------:R-:W-:Y:S02]  /*ebf0*/  VIADD R13, R7.reuse, 0x38 ;  /* 0x00000038070d7836 */ /* 0x040fe40000000000 */
[C---:B------:R-:W-:Y:S01]  /*ec00*/  VIADD R14, R7.reuse, 0x40 ;  /* 0x00000040070e7836 */ /* 0x040fe20000000000 */
[----:B------:R-:W-:Y:S01]  /*ec10*/  ISETP.GE.AND P4, PT, R12, UR4, PT ;  /* 0x000000040c007c0c */ /* 0x000fe2000bf86270 */
[--C-:B01-34-:R-:W-:Y:S01]  /*ec20*/  @!P2 IMAD.WIDE R4, R7, 0x4, R2.reuse ;  /* 0x000000040704a825 */ /* 0x11bfe200078e0202 */
[----:B------:R-:W-:Y:S02]  /*ec30*/  ISETP.GE.AND P5, PT, R13, UR4, PT ;  /* 0x000000040d007c0c */ /* 0x000fe4000bfa6270 */
[----:B------:R-:W-:Y:S01]  /*ec40*/  @!P3 LEA.HI R0, R0, R0, RZ, 0x1 ;  /* 0x000000000000b211 */ /* 0x000fe200078f08ff */
[C---:B------:R-:W-:Y:S01]  /*ec50*/  VIADD R16, R7.reuse, 0x48 ;  /* 0x0000004807107836 */ /* 0x040fe20000000000 */
[----:B------:R0:W-:Y:S01]  /*ec60*/  @!P2 ST.E.64 desc[UR6][R4.64], R26 ;  /* 0x0000001a0400a985 */ /* 0x0001e2000c101b06 */
[----:B------:R-:W-:Y:S01]  /*ec70*/  ISETP.GE.AND P6, PT, R14, UR4, PT ;  /* 0x000000040e007c0c */ /* 0x000fe2000bfc6270 */
[C---:B------:R-:W-:Y:S01]  /*ec80*/  VIADD R18, R7.reuse, 0x50 ;  /* 0x0000005007127836 */ /* 0x040fe20000000000 */
[----:B------:R-:W-:Y:S01]  /*ec90*/  @!P3 LOP3.LUT R9, R0, 0xfffffffe, RZ, 0xc0, !PT ;  /* 0xfffffffe0009b812 */ /* 0x000fe200078ec0ff */
[C---:B------:R-:W-:Y:S01]  /*eca0*/  VIADD R0, R7.reuse, 0x20 ;  /* 0x0000002007007836 */ /* 0x040fe20000000000 */
[----:B------:R-:W-:Y:S01]  /*ecb0*/  @!P0 LEA.HI R6, R6, R6, RZ, 0x1 ;  /* 0x0000000606068211 */ /* 0x000fe200078f08ff */
[----:B------:R-:W-:Y:S01]  /*ecc0*/  VIADD R20, R7, 0x70 ;  /* 0x0000007007147836 */ /* 0x000fe20000000000 */
[----:B------:R-:W-:Y:S01]  /*ecd0*/  @!P1 LEA.HI R10, R10, R10, RZ, 0x1 ;  /* 0x0000000a0a0a9211 */ /* 0x000fe200078f08ff */
[----:B------:R-:W-:Y:S01]  /*ece0*/  @!P3 IMAD.WIDE R8, R9, 0x4, R2 ;  /* 0x000000040908b825 */ /* 0x000fe200078e0202 */
[----:B------:R-:W-:-:S02]  /*ecf0*/  ISETP.GE.AND P2, PT, R0, UR4, PT ;  /* 0x0000000400007c0c */ /* 0x000fc4000bf46270 */
[----:B------:R-:W-:Y:S02]  /*ed00*/  @!P4 LEA.HI R12, R12, R12, RZ, 0x1 ;  /* 0x0000000c0c0cc211 */ /* 0x000fe400078f08ff */
[----:B------:R1:W-:Y:S01]  /*ed10*/  @!P3 ST.E.64 desc[UR6][R8.64], R30 ;  /* 0x0000001e0800b985 */ /* 0x0003e2000c101b06 */
[----:B------:R-:W-:Y:S02]  /*ed20*/  ISETP.GE.AND P3, PT, R11, UR4, PT ;  /* 0x000000040b007c0c */ /* 0x000fe4000bf66270 */
[----:B0-----:R-:W-:Y:S02]  /*ed30*/  @!P0 LOP3.LUT R5, R6, 0xfffffffe, RZ, 0xc0, !PT ;  /* 0xfffffffe06058812 */ /* 0x001fe400078ec0ff */
[----:B------:R-:W-:Y:S02]  /*ed40*/  @!P6 LEA.HI R14, R14, R14, RZ, 0x1 ;  /* 0x0000000e0e0ee211 */ /* 0x000fe400078f08ff */
[----:B------:R-:W-:Y:S01]  /*ed50*/  @!P4 LOP3.LUT R15, R12, 0xfffffffe, RZ, 0xc0, !PT ;  /* 0xfffffffe0c0fc812 */ /* 0x000fe200078ec0ff */
[----:B------:R-:W-:Y:S01]  /*ed60*/  @!P0 IMAD.WIDE R4, R5, 0x4, R2 ;  /* 0x0000000405048825 */ /* 0x000fe200078e0202 */
[----:B------:R-:W-:-:S02]  /*ed70*/  @!P2 LEA.HI R0, R0, R0, RZ, 0x1 ;  /* 0x000000000000a211 */ /* 0x000fc400078f08ff */
[----:B------:R-:W-:Y:S02]  /*ed80*/  @!P6 LOP3.LUT R21, R14, 0xfffffffe, RZ, 0xc0, !PT ;  /* 0xfffffffe0e15e812 */ /* 0x000fe400078ec0ff */
        /* <DEDUP_REMOVED lines=20> */
[--C-:B------:R-:W-:Y:S01]  /*eed0*/  @!P5 IMAD.WIDE R12, R17, 0x4, R2.reuse ;  /* 0x00000004110cd825 */ /* 0x100fe200078e0202 */
[----:B------:R1:W-:Y:S01]  /*eee0*/  @!P3 ST.E.64 desc[UR6][R8.64], R46 ;  /* 0x0000002e0800b985 */ /* 0x0003e2000c101b06 */
[----:B0-----:R-:W-:Y:S02]  /*eef0*/  @!P1 LOP3.LUT R5, R16, 0xfffffffe, RZ, 0xc0, !PT ;  /* 0xfffffffe10059812 */ /* 0x001fe400078ec0ff */
[C---:B------:R-:W-:Y:S01]  /*ef00*/  VIADD R6, R7.reuse, 0x60 ;  /* 0x0000006007067836 */ /* 0x040fe20000000000 */
[----:B------:R0:W-:Y:S01]  /*ef10*/  @!P4 ST.E.64 desc[UR6][R10.64], R50 ;  /* 0x000000320a00c985 */ /* 0x0001e2000c101b06 */
[C---:B------:R-:W-:Y:S01]  /*ef20*/  VIADD R17, R7.reuse, 0x68 ;  /* 0x0000006807117836 */ /* 0x040fe20000000000 */
[----:B------:R-:W-:Y:S01]  /*ef30*/  ISETP.GE.AND P4, PT, R20, UR4, PT ;  /* 0x0000000414007c0c */ /* 0x000fe2000bf86270 */
[----:B------:R-:W-:Y:S01]  /*ef40*/  VIADD R21, R7, 0x78 ;  /* 0x0000007807157836 */ /* 0x000fe20000000000 */
[----:B------:R-:W-:Y:S01]  /*ef50*/  @!P5 ST.E.64 desc[UR6][R12.64], R54 ;  /* 0x000000360c00d985 */ /* 0x000fe2000c101b06 */
[----:B------:R-:W-:Y:S01]  /*ef60*/  @!P2 LEA.HI R0, R0, R0, RZ, 0x1 ;  /* 0x000000000000a211 */ /* 0x000fe200078f08ff */
[----:B------:R-:W-:Y:S01]  /*ef70*/  @!P1 IMAD.WIDE R4, R5, 0x4, R2 ;  /* 0x0000000405049825 */ /* 0x000fe200078e0202 */
[----:B------:R-:W-:Y:S01]  /*ef80*/  ISETP.GE.AND P5, PT, R17, UR4, PT ;  /* 0x0000000411007c0c */ /* 0x000fe2000bfa6270 */
[----:B------:R-:W-:Y:S01]  /*ef90*/  @!P6 ST.E.64 desc[UR6][R14.64], R58 ;  /* 0x0000003a0e00e985 */ /* 0x000fe2000c101b06 */
[----:B------:R-:W-:Y:S01]  /*efa0*/  ISETP.GE.AND P6, PT, R6, UR4, PT ;  /* 0x0000000406007c0c */ /* 0x000fe2000bfc6270 */
[----:B------:R-:W-:Y:S01]  /*efb0*/  VIADD R16, R7, 0x80 ;  /* 0x0000008007107836 */ /* 0x000fe20000000000 */
[----:B------:R-:W-:Y:S01]  /*efc0*/  ISETP.GE.AND P3, PT, R21, UR4, PT ;  /* 0x0000000415007c0c */ /* 0x000fe2000bf66270 */
[----:B------:R2:W-:Y:S01]  /*efd0*/  @!P1 ST.E.64 desc[UR6][R4.64], R62 ;  /* 0x0000003e04009985 */ /* 0x0005e2000c101b06 */
[----:B-1----:R-:W-:Y:S01]  /*efe0*/  @!P0 LOP3.LUT R9, R18, 0xfffffffe, RZ, 0xc0, !PT ;  /* 0xfffffffe12098812 */ /* 0x002fe200078ec0ff */
[----:B------:R-:W-:Y:S01]  /*eff0*/  VIADD R18, R7, 0x88 ;  /* 0x0000008807127836 */ /* 0x000fe20000000000 */
[----:B------:R-:W-:-:S02]  /*f000*/  @!P4 LEA.HI R20, R20, R20, RZ, 0x1 ;  /* 0x000000141414c211 */ /* 0x000fc400078f08ff */
[----:B0-----:R-:W-:Y:S01]  /*f010*/  @!P2 LOP3.LUT R11, R0, 0xfffffffe, RZ, 0xc0, !PT ;  /* 0xfffffffe000ba812 */ /* 0x001fe200078ec0ff */
[--C-:B------:R-:W-:Y:S01]  /*f020*/  @!P0 IMAD.WIDE R8, R9, 0x4, R2.reuse ;  /* 0x0000000409088825 */ /* 0x100fe200078e0202 */
[----:B------:R-:W-:Y:S02]  /*f030*/  ISETP.GE.AND P1, PT, R18, UR4, PT ;  /* 0x0000000412007c0c */ /* 0x000fe4000bf26270 */
[----:B------:R-:W-:Y:S01]  /*f040*/  @!P5 LEA.HI R17, R17, R17, RZ, 0x1 ;  /* 0x000000111111d211 */ /* 0x000fe200078f08ff */
[----:B------:R-:W-:Y:S01]  /*f050*/  VIADD R0, R7, 0x90 ;  /* 0x0000009007007836 */ /* 0x000fe20000000000 */
[----:B------:R-:W-:Y:S01]  /*f060*/  @!P6 LEA.HI R6, R6, R6, RZ, 0x1 ;  /* 0x000000060606e211 */ /* 0x000fe200078f08ff */
[----:B------:R0:W-:Y:S01]  /*f070*/  @!P0 ST.E.64 desc[UR6][R8.64], R66 ;  /* 0x0000004208008985 */ /* 0x0001e2000c101b06 */
[----:B------:R-:W-:Y:S01]  /*f080*/  @!P3 LEA.HI R21, R21, R21, RZ, 0x1 ;  /* 0x000000151515b211 */ /* 0x000fe200078f08ff */
[----:B--2---:R-:W-:Y:S01]  /*f090*/  @!P2 IMAD.WIDE R4, R11, 0x4, R2 ;  /* 0x000000040b04a825 */ /* 0x004fe200078e0202 */
[----:B------:R-:W-:-:S02]  /*f0a0*/  @!P6 LOP3.LUT R13, R6, 0xfffffffe, RZ, 0xc0, !PT ;  /* 0xfffffffe060de812 */ /* 0x000fc400078ec0ff */
[----:B------:R-:W-:Y:S01]  /*f0b0*/  @!P5 LOP3.LUT R17, R17, 0xfffffffe, RZ, 0xc0, !PT ;  /* 0xfffffffe1111d812 */ /* 0x000fe200078ec0ff */
[----:B------:R-:W-:Y:S01]  /*f0c0*/  VIADD R6, R7, 0x98 ;  /* 0x0000009807067836 */ /* 0x000fe20000000000 */
[----:B------:R-:W-:Y:S01]  /*f0d0*/  @!P4 LOP3.LUT R15, R20, 0xfffffffe, RZ, 0xc0, !PT ;  /* 0xfffffffe140fc812 */ /* 0x000fe200078ec0ff */
[----:B------:R1:W-:Y:S01]  /*f0e0*/  @!P2 ST.E.64 desc[UR6][R4.64], R70 ;  /* 0x000000460400a985 */ /* 0x0003e2000c101b06 */
[----:B------:R-:W-:Y:S01]  /*f0f0*/  @!P3 LOP3.LUT R21, R21, 0xfffffffe, RZ, 0xc0, !PT ;  /* 0xfffffffe1515b812 */ /* 0x000fe200078ec0ff */
[--C-:B------:R-:W-:Y:S01]  /*f100*/  @!P5 IMAD.WIDE R10, R17, 0x4, R2.reuse ;  /* 0x00000004110ad825 */ /* 0x100fe200078e0202 */
[----:B------:R-:W-:Y:S02]  /*f110*/  ISETP.GE.AND P0, PT, R16, UR4, PT ;  /* 0x0000000410007c0c */ /* 0x000fe4000bf06270 */
[----:B------:R-:W-:Y:S01]  /*f120*/  ISETP.GE.AND P2, PT, R0, UR4, PT ;  /* 0x0000000400007c0c */ /* 0x000fe2000bf46270 */
[----:B0-----:R-:W-:Y:S01]  /*f130*/  @!P6 IMAD.WIDE R8, R13, 0x4, R2 ;  /* 0x000000040d08e825 */ /* 0x001fe200078e0202 */
[----:B------:R-:W-:-:S03]  /*f140*/  @!P1 LEA.HI R18, R18, R18, RZ, 0x1 ;  /* 0x0000001212129211 */ /* 0x000fc600078f08ff */
[--C-:B------:R-:W-:Y:S01]  /*f150*/  @!P4 IMAD.WIDE R12, R15, 0x4, R2.reuse ;  /* 0x000000040f0cc825 */ /* 0x100fe200078e0202 */
[----:B------:R0:W-:Y:S03]  /*f160*/  @!P6 ST.E.64 desc[UR6][R8.64], R74 ;  /* 0x0000004a0800e985 */ /* 0x0001e6000c101b06 */
[--C-:B------:R-:W-:Y:S01]  /*f170*/  @!P3 IMAD.WIDE R14, R21, 0x4, R2.reuse ;  /* 0x00000004150eb825 */ /* 0x100fe200078e0202 */
[----:B------:R2:W-:Y:S01]  /*f180*/  @!P5 ST.E.64 desc[UR6][R10.64], R78 ;  /* 0x0000004e0a00d985 */ /* 0x0005e2000c101b06 */
[----:B------:R-:W-:Y:S02]  /*f190*/  @!P0 LEA.HI R16, R16, R16, RZ, 0x1 ;  /* 0x0000001010108211 */ /* 0x000fe400078f08ff */
[C---:B------:R-:W-:Y:S01]  /*f1a0*/  VIADD R17, R7.reuse, 0xa0 ;  /* 0x000000a007117836 */ /* 0x040fe20000000000 */
[----:B------:R3:W-:Y:S01]  /*f1b0*/  @!P4 ST.E.64 desc[UR6][R12.64], R82 ;  /* 0x000000520c00c985 */ /* 0x0007e2000c101b06 */
[C---:B------:R-:W-:Y:S01]  /*f1c0*/  VIADD R20, R7.reuse, 0xa8 ;  /* 0x000000a807147836 */ /* 0x040fe20000000000 */
[----:B-1----:R-:W-:Y:S01]  /*f1d0*/  @!P0 LOP3.LUT R5, R16, 0xfffffffe, RZ, 0xc0, !PT ;  /* 0xfffffffe10058812 */ /* 0x002fe200078ec0ff */
[C---:B------:R-:W-:Y:S01]  /*f1e0*/  VIADD R21, R7.reuse, 0xb0 ;  /* 0x000000b007157836 */ /* 0x040fe20000000000 */
[----:B------:R-:W-:Y:S01]  /*f1f0*/  @!P3 ST.E.64 desc[UR6][R14.64], R86 ;  /* 0x000000560e00b985 */ /* 0x000fe2000c101b06 */
[----:B------:R-:W-:Y:S01]  /*f200*/  ISETP.GE.AND P3, PT, R6, UR4, PT ;  /* 0x0000000406007c0c */ /* 0x000fe2000bf66270 */
[----:B------:R-:W-:Y:S01]  /*f210*/  VIADD R7, R7, 0xb8 ;  /* 0x000000b807077836 */ /* 0x000fe20000000000 */
[----:B------:R-:W-:Y:S01]  /*f220*/  ISETP.GE.AND P4, PT, R17, UR4, PT ;  /* 0x0000000411007c0c */ /* 0x000fe2000bf86270 */
[----:B------:R-:W-:Y:S01]  /*f230*/  @!P0 IMAD.WIDE R4, R5, 0x4, R2 ;  /* 0x0000000405048825 */ /* 0x000fe200078e0202 */
[----:B------:R-:W-:-:S02]  /*f240*/  ISETP.GE.AND P5, PT, R20, UR4, PT ;  /* 0x0000000414007c0c */ /* 0x000fc4000bfa6270 */
[----:B------:R-:W-:Y:S02]  /*f250*/  ISETP.GE.AND P6, PT, R21, UR4, PT ;  /* 0x0000000415007c0c */ /* 0x000fe4000bfc6270 */
[----:B0-----:R-:W-:Y:S01]  /*f260*/  @!P1 LOP3.LUT R9, R18, 0xfffffffe, RZ, 0xc0, !PT ;  /* 0xfffffffe12099812 */ /* 0x001fe200078ec0ff */
[----:B------:R0:W-:Y:S01]  /*f270*/  @!P0 ST.E.64 desc[UR6][R4.64], R90 ;  /* 0x0000005a04008985 */ /* 0x0001e2000c101b06 */
[----:B------:R-:W-:Y:S02]  /*f280*/  @!P2 LEA.HI R0, R0, R0, RZ, 0x1 ;  /* 0x000000000000a211 */ /* 0x000fe400078f08ff */
[----:B------:R-:W-:Y:S01]  /*f290*/  ISETP.GE.AND P0, PT, R7, UR4, PT ;  /* 0x0000000407007c0c */ /* 0x000fe2000bf06270 */
[----:B------:R-:W-:Y:S01]  /*f2a0*/  @!P1 IMAD.WIDE R8, R9, 0x4, R2 ;  /* 0x0000000409089825 */ /* 0x000fe200078e0202 */
[----:B------:R-:W-:Y:S02]  /*f2b0*/  @!P3 LEA.HI R6, R6, R6, RZ, 0x1 ;  /* 0x000000060606b211 */ /* 0x000fe400078f08ff */
[----:B------:R-:W-:-:S02]  /*f2c0*/  @!P4 LEA.HI R17, R17, R17, RZ, 0x1 ;  /* 0x000000111111c211 */ /* 0x000fc400078f08ff */
[----:B------:R-:W-:Y:S01]  /*f2d0*/  @!P5 LEA.HI R20, R20, R20, RZ, 0x1 ;  /* 0x000000141414d211 */ /* 0x000fe200078f08ff */
[----:B------:R1:W-:Y:S01]  /*f2e0*/  @!P1 ST.E.64 desc[UR6][R8.64], R94 ;  /* 0x0000005e08009985 */ /* 0x0003e2000c101b06 */
[----:B------:R-:W-:Y:S02]  /*f2f0*/  @!P6 LEA.HI R21, R21, R21, RZ, 0x1 ;  /* 0x000000151515e211 */ /* 0x000fe400078f08ff */
[----:B--2---:R-:W-:Y:S02]  /*f300*/  @!P2 LOP3.LUT R11, R0, 0xfffffffe, RZ, 0xc0, !PT ;  /* 0xfffffffe000ba812 */ /* 0x004fe400078ec0ff */
[----:B---3--:R-:W-:Y:S02]  /*f310*/  @!P3 LOP3.LUT R13, R6, 0xfffffffe, RZ, 0xc0, !PT ;  /* 0xfffffffe060db812 */ /* 0x008fe400078ec0ff */
[----:B------:R-:W-:Y:S01]  /*f320*/  @!P4 LOP3.LUT R17, R17, 0xfffffffe, RZ, 0xc0, !PT ;  /* 0xfffffffe1111c812 */ /* 0x000fe200078ec0ff */
[----:B0-----:R-:W-:Y:S01]  /*f330*/  @!P2 IMAD.WIDE R4, R11, 0x4, R2 ;  /* 0x000000040b04a825 */ /* 0x001fe200078e0202 */
[----:B------:R-:W-:-:S02]  /*f340*/  @!P5 LOP3.LUT R15, R20, 0xfffffffe, RZ, 0xc0, !PT ;  /* 0xfffffffe140fd812 */ /* 0x000fc400078ec0ff */
[----:B------:R-:W-:Y:S01]  /*f350*/  @!P6 LOP3.LUT R21, R21, 0xfffffffe, RZ, 0xc0, !PT ;  /* 0xfffffffe1515e812 */ /* 0x000fe200078ec0ff */
[--C-:B------:R-:W-:Y:S01]  /*f360*/  @!P4 IMAD.WIDE R10, R17, 0x4, R2.reuse ;  /* 0x00000004110ac825 */ /* 0x100fe200078e0202 */
[----:B------:R2:W-:Y:S03]  /*f370*/  @!P2 ST.E.64 desc[UR6][R4.64], R98 ;  /* 0x000000620400a985 */ /* 0x0005e6000c101b06 */
        /* <DEDUP_REMOVED lines=14> */
.L_x_4211:
        /* <DEDUP_REMOVED lines=31> */
[----:B------:R-:W-:-:S02]  /*f650*/  IMAD.U32 R3, RZ, RZ, UR6 ;  /* 0x00000006ff037e24 */ /* 0x000fc4000f8e00ff */
[C---:B-1----:R-:W-:Y:S02]  /*f660*/  IMAD R12, R10.reuse, UR8, RZ ;  /* 0x000000080a0c7c24 */ /* 0x042fe4000f8e02ff */
[----:B------:R-:W-:-:S03]  /*f670*/  IMAD.WIDE.U32 R2, R10, UR7, R2 ;  /* 0x000000070a027c25 */ /* 0x000fc6000f8e0002 */
[----:B------:R-:W0:Y:S01]  /*f680*/  LDC R8, c[0x0][0xc50] ;  /* 0x00031400ff087b82 */ /* 0x000e220000000800 */
[----:B--2---:R-:W-:-:S04]  /*f690*/  @P0 IMAD.HI.U32 R4, R0, R7, RZ ;  /* 0x0000000700040227 */ /* 0x004fc800078e00ff */
[----:B------:R-:W-:Y:S02]  /*f6a0*/  IMAD R7, RZ, RZ, -UR11 ;  /* 0x8000000bff077e24 */ /* 0x000fe4000f8e02ff */
[----:B------:R-:W-:Y:S01]  /*f6b0*/  IMAD R11, R11, UR7, R12 ;  /* 0x000000070b0b7c24 */ /* 0x000fe2000f8e020c */
        /* <DEDUP_REMOVED lines=24> */
.L_x_4130:
        /* <DEDUP_REMOVED lines=18> */
.L_x_4214:
[----:B------:R-:W-:Y:S01]  /*f960*/  ULDC UR7, c[0x0][0xc50] ;  /* 0x0003140000077ab9 */ /* 0x000fe20000000800 */
[----:B------:R-:W-:Y:S01]  /*f970*/  UMOV UR36, UR6 ;  /* 0x0000000600247c82 */ /* 0x000fe20008000000 */
[----:B------:R-:W-:-:S11]  /*f980*/  UISETP.NE.AND UP0, UPT, UR7, 0x1, UPT ;  /* 0x000000010700788c */ /* 0x000fd6000bf05270 */
[----:B------:R-:W-:Y:S01]  /*f990*/  @UP0 ULDC UR4, c[0x0][0xc54] ;  /* 0x0003150000040ab9 */ /* 0x000fe20000000800 */
[----:B------:R-:W-:Y:S01]  /*f9a0*/  @UP0 ULDC UR8, c[0x0][0xc58] ;  /* 0x0003160000080ab9 */ /* 0x000fe20000000800 */
[----:B------:R-:W-:-:S04]  /*f9b0*/  UIMAD.WIDE.U32 UR4, UR6, UR4, URZ ;  /* 0x00000004060472a5 */ /* 0x000fc8000f8e003f */
[----:B------:R-:W-:-:S12]  /*f9c0*/  @UP0 USHF.R.U32.HI UR36, URZ, UR8, UR5 ;  /* 0x000000083f240299 */ /* 0x000fd80008011605 */
.L_x_4215:
        /* <DEDUP_REMOVED lines=8> */
[----:B------:R-:W-:Y:S01]  /*fa50*/  ULDC UR6, c[0x0][0x448] ;  /* 0x0001120000067ab9 */ /* 0x000fe20000000800 */
[----:B------:R-:W-:Y:S01]  /*fa60*/  ULDC.64 UR4, c[0x0][0x418] ;  /* 0x0001060000047ab9 */ /* 0x000fe20000000a00 */
[----:B------:R-:W-:Y:S02]  /*fa70*/  UISETP.NE.AND UP1, UPT, UR6, 0x1, UPT ;  /* 0x000000010600788c */ /* 0x000fe4000bf25270 */
[----:B------:R-:W-:Y:S01]  /*fa80*/  UISETP.NE.U32.AND UP0, UPT, UR4, URZ, UPT ;  /* 0x0000003f0400728c */ /* 0x000fe2000bf05070 */
[----:B------:R-:W-:Y:S02]  /*fa90*/  ULDC UR11, c[0x0][0x288] ;  /* 0x0000a200000b7ab9 */ /* 0x000fe40000000800 */
[----:B------:R-:W-:Y:S01]  /*faa0*/  ULDC UR4, c[0x0][0x424] ;  /* 0x0001090000047ab9 */ /* 0x000fe20000000800 */
[----:B------:R-:W-:Y:S01]  /*fab0*/  UISETP.NE.AND.EX UP0, UPT, UR5, URZ, UPT, UP0 ;  /* 0x0000003f0500728c */ /* 0x000fe2000bf05300 */
[----:B------:R-:W-:Y:S01]  /*fac0*/  ULDC UR12, c[0x0][0x2f0] ;  /* 0x0000bc00000c7ab9 */ /* 0x000fe20000000800 */
[----:B------:R-:W-:-:S02]  /*fad0*/  UIADD3 UR6, -UR11, 0x1, URZ ;  /* 0x000000010b067890 */ /* 0x000fc4000fffe13f */
[----:B------:R-:W-:Y:S01]  /*fae0*/  USEL UR10, UR4, 0x1, UP0 ;  /* 0x00000001040a7887 */ /* 0x000fe20008000000 */
[----:B------:R-:W-:Y:S02]  /*faf0*/  @UP1 ULDC UR13, c[0x0][0x450] ;  /* 0x00011400000d1ab9 */ /* 0x000fe40000000800 */
[----:B------:R-:W-:Y:S01]  /*fb00*/  @UP1 ULDC UR4, c[0x0][0x44c] ;  /* 0x0001130000041ab9 */ /* 0x000fe20000000800 */
[----:B------:R-:W-:Y:S02]  /*fb10*/  UIMAD UR7, UR10, UR12, 0x5f ;  /* 0x0000005f0a0774a4 */ /* 0x000fe4000f8e020c */
[----:B------:R-:W-:Y:S02]  /*fb20*/  UIMAD UR9, UR10, UR12, UR6 ;  /* 0x0000000c0a0972a4 */ /* 0x000fe4000f8e0206 */
[----:B------:R-:W-:Y:S02]  /*fb30*/  UIMAD.WIDE UR6, UR7, 0x2aaaaaab, URZ ;  /* 0x2aaaaaab070678a5 */ /* 0x000fe4000f8e023f */
[----:B0-----:R-:W-:-:S02]  /*fb40*/  USHF.L.U32 UR45, UR45, 0x7, URZ ;  /* 0x000000072d2d7899 */ /* 0x001fc4000800063f */
[----:B------:R-:W-:Y:S02]  /*fb50*/  USHF.R.U32.HI UR43, URZ, 0x1f, UR7 ;  /* 0x0000001f3f2b7899 */ /* 0x000fe40008011607 */
[----:B------:R-:W-:Y:S02]  /*fb60*/  UIADD3 UR8, UR45, 0x7f, URZ ;  /* 0x0000007f2d087890 */ /* 0x000fe4000fffe03f */
[----:B------:R-:W-:Y:S02]  /*fb70*/  ULEA.HI.SX32 UR43, UR7, UR43, 0x1c ;  /* 0x0000002b072b7291 */ /* 0x000fe4000f8fe23f */
[----:B------:R-:W-:-:S04]  /*fb80*/  UIMAD.WIDE.U32 UR4, UR8, UR4, URZ ;  /* 0x00000004080472a5 */ /* 0x000fc8000f8e003f */
[----:B------:R-:W-:-:S03]  /*fb90*/  @UP1 USHF.R.U32.HI UR8, URZ, UR13, UR5 ;  /* 0x0000000d3f081299 */ /* 0x000fc60008011605 */
[----:B------:R-:W-:Y:S01]  /*fba0*/  ULDC.64 UR4, c[0x0][0x9e0] ;  /* 0x0002780000047ab9 */ /* 0x000fe20000000a00 */
[----:B------:R-:W-:Y:S02]  /*fbb0*/  UIADD3 UR9, UR9, UR8, URZ ;  /* 0x0000000809097290 */ /* 0x000fe4000fffe03f */
[----:B------:R-:W-:Y:S02]  /*fbc0*/  UISETP.GE.AND UP0, UPT, UR5, 0x1, UPT ;  /* 0x000000010500788c */ /* 0x000fe4000bf06270 */
[----:B------:R-:W-:-:S04]  /*fbd0*/  UIADD3 UR4, UR9, UR4, URZ ;  /* 0x0000000409047290 */ /* 0x000fc8000fffe03f */
[----:B------:R-:W-:-:S13]  /*fbe0*/  PLOP3.LUT P1, PT, PT, PT, UP0, 0x80, 0x0 ;  /* 0x000000000000781c */ /* 0x000fda0003f2f008 */
[----:B------:R-:W-:Y:S05]  /*fbf0*/  @!P1 BRA `(.L_x_4217) ;  /* 0x0000000000449947 */ /* 0x000fea0003800000 */
        /* <DEDUP_REMOVED lines=10> */
.L_x_4218:
[----:B------:R-:W-:-:S11]  /*fca0*/  UISETP.NE.AND UP0, UPT, UR5, 0x1, UPT ;  /* 0x000000010500788c */ /* 0x000fd6000bf05270 */
[----:B------:R-:W-:Y:S02]  /*fcb0*/  @UP0 ULDC.64 UR14, c[0x0][0x9e8] ;  /* 0x00027a00000e0ab9 */ /* 0x000fe40000000a00 */
[----:B------:R-:W-:-:S04]  /*fcc0*/  UIMAD.WIDE.U32 UR6, UR8, UR14, URZ ;  /* 0x0000000e080672a5 */ /* 0x000fc8000f8e003f */
[----:B------:R-:W-:-:S12]  /*fcd0*/  @UP0 USHF.R.U32.HI UR8, URZ, UR15, UR7 ;  /* 0x0000000f3f080299 */ /* 0x000fd80008011607 */
.L_x_4219:
[----:B------:R-:W-:-:S04]  /*fce0*/  UIMAD UR8, UR8, UR5, UR5 ;  /* 0x00000005080872a4 */ /* 0x000fc8000f8e0205 */
[----:B------:R-:W-:-:S04]  /*fcf0*/  UISETP.LT.AND UP0, UPT, UR4, UR8, UPT ;  /* 0x000000080400728c */ /* 0x000fc8000bf01270 */
[----:B------:R-:W-:-:S12]  /*fd00*/  USEL UR4, UR4, UR8, UP0 ;  /* 0x0000000804047287 */ /* 0x000fd80008000000 */
.L_x_4217:
[----:B------:R-:W-:Y:S01]  /*fd10*/  UIADD3 UR6, UR4, 0x5f, URZ ;  /* 0x0000005f04067890 */ /* 0x000fe2000fffe03f */
[----:B------:R-:W-:Y:S01]  /*fd20*/  @UP1 ULDC UR8, c[0x0][0x44c] ;  /* 0x0001130000081ab9 */ /* 0x000fe20000000800 */
[----:B------:R-:W-:Y:S02]  /*fd30*/  @UP1 ULDC UR13, c[0x0][0x450] ;  /* 0x00011400000d1ab9 */ /* 0x000fe40000000800 */
[----:B------:R-:W-:Y:S02]  /*fd40*/  UIMAD.WIDE UR6, UR6, 0x2aaaaaab, URZ ;  /* 0x2aaaaaab060678a5 */ /* 0x000fe4000f8e023f */
[----:B------:R-:W-:Y:S02]  /*fd50*/  UIMAD.WIDE.U32 UR8, UR45, UR8, URZ ;  /* 0x000000082d0872a5 */ /* 0x000fe4000f8e003f */
[----:B------:R-:W-:Y:S01]  /*fd60*/  USHF.R.U32.HI UR42, URZ, 0x1f, UR7 ;  /* 0x0000001f3f2a7899 */ /* 0x000fe20008011607 */
[----:B------:R-:W-:Y:S01]  /*fd70*/  UMOV UR4, UR45 ;  /* 0x0000002d00047c82 */ /* 0x000fe20008000000 */
[----:B------:R-:W-:-:S02]  /*fd80*/  UIMAD UR10, UR10, UR12, -UR11 ;  /* 0x0000000c0a0a72a4 */ /* 0x000fc4000f8e0a0b */
[----:B------:R-:W-:Y:S02]  /*fd90*/  @UP1 USHF.R.U32.HI UR4, URZ, UR13, UR9 ;  /* 0x0000000d3f041299 */ /* 0x000fe40008011609 */
[----:B------:R-:W-:Y:S02]  /*fda0*/  ULEA.HI.SX32 UR42, UR7, UR42, 0x1c ;  /* 0x0000002a072a7291 */ /* 0x000fe4000f8fe23f */
[----:B------:R-:W-:Y:S02]  /*fdb0*/  UIADD3 UR4, UR10, UR4, URZ ;  /* 0x000000040a047290 */ /* 0x000fe4000fffe03f */
[----:B------:R-:W-:Y:S01]  /*fdc0*/  UISETP.LT.AND UP0, UPT, UR43, UR42, UPT ;  /* 0x0000002a2b00728c */ /* 0x000fe2000bf01270 */
[----:B------:R-:W-:Y:S02]  /*fdd0*/  ULDC UR8, c[0x0][0x9dc] ;  /* 0x0002770000087ab9 */ /* 0x000fe40000000800 */
[----:B------:R-:W-:Y:S02]  /*fde0*/  UIADD3 UR8, UR4, -UR8, URZ ;  /* 0x8000000804087290 */ /* 0x000fe4000fffe03f */
[----:B------:R-:W-:Y:S01]  /*fdf0*/  USEL UR12, UR43, UR42, UP0 ;  /* 0x0000002a2b0c7287 */ /* 0x000fe20008000000 */
        /* <DEDUP_REMOVED lines=11> */
.L_x_4221:
[----:B------:R-:W-:-:S11]  /*feb0*/  UISETP.NE.AND UP0, UPT, UR5, 0x1, UPT ;  /* 0x000000010500788c */ /* 0x000fd6000bf05270 */
[----:B------:R-:W-:Y:S02]  /*fec0*/  @UP0 ULDC.64 UR10, c[0x0][0x9e8] ;  /* 0x00027a00000a0ab9 */ /* 0x000fe40000000a00 */
[----:B------:R-:W-:-:S04]  /*fed0*/  UIMAD.WIDE.U32 UR6, UR4, UR10, URZ ;  /* 0x0000000a040672a5 */ /* 0x000fc8000f8e003f */
[----:B------:R-:W-:-:S12]  /*fee0*/  @UP0 USHF.R.U32.HI UR4, URZ, UR11, UR7 ;  /* 0x0000000b3f040299 */ /* 0x000fd80008011607 */
.L_x_4222:
[----:B------:R-:W-:-:S04]  /*fef0*/  UIMAD UR4, UR4, UR5, URZ ;  /* 0x00000005040472a4 */ /* 0x000fc8000f8e023f */
[----:B------:R-:W-:-:S04]  /*ff00*/  UISETP.LT.AND UP0, UPT, UR8, UR4, UPT ;  /* 0x000000040800728c */ /* 0x000fc8000bf01270 */
[----:B------:R-:W-:-:S12]  /*ff10*/  USEL UR8, UR8, UR4, !UP0 ;  /* 0x0000000408087287 */ /* 0x000fd8000c000000 */
.L_x_4220:
[----:B------:R-:W-:Y:S02]  /*ff20*/  UIMAD.WIDE UR4, UR8, 0x2aaaaaab, URZ ;  /* 0x2aaaaaab080478a5 */ /* 0x000fe4000f8e023f */
[----:B------:R-:W-:Y:S02]  /*ff30*/  USHF.R.U32.HI UR10, URZ, 0x10, UR44 ;  /* 0x000000103f0a7899 */ /* 0x000fe4000801162c */
[----:B------:R-:W-:Y:S02]  /*ff40*/  USHF.R.U32.HI UR4, URZ, 0x1f, UR5 ;  /* 0x0000001f3f047899 */ /* 0x000fe40008011605 */
[----:B------:R-:W-:Y:S02]  /*ff50*/  ULOP3.LUT UR44, UR44, 0xffff, URZ, 0xc0, !UPT ;  /* 0x0000ffff2c2c7892 */ /* 0x000fe4000f8ec03f */
[----:B------:R-:W-:Y:S01]  /*ff60*/  ULEA.HI.SX32 UR4, UR5, UR4, 0x1c ;  /* 0x0000000405047291 */ /* 0x000fe2000f8fe23f */
        /* <DEDUP_REMOVED lines=40> */
.L_x_4223:
        /* <DEDUP_REMOVED lines=33> */
.L_x_4224:
        /* <DEDUP_REMOVED lines=20> */
.L_x_4226:
        /* <DEDUP_REMOVED lines=15> */
.L_x_4225:
        /* <DEDUP_REMOVED lines=22> */
.L_x_4311:
        /* <DEDUP_REMOVED lines=8> */
.L_x_4314:
        /* <DEDUP_REMOVED lines=22> */
.L_x_4230:
[----:B-1----:R-:W-:Y:S01]  /*10970*/  IMAD.MOV.U32 R0, RZ, RZ, 0x1 ;  /* 0x00000001ff007424 */ /* 0x002fe200078e00ff */
[----:B------:R-:W1:Y:S04]  /*10980*/  S2R R9, SR_TID.X ;  /* 0x0000000000097919 */ /* 0x000e680000002100 */
[----:B------:R-:W-:-:S04]  /*10990*/  SHF.L.U32 R0, R0, 0x1f, RZ ;  /* 0x0000001f00007819 */ /* 0x000fc800000006ff */
[----:B------:R-:W3:Y:S01]  /*109a0*/  SYNCS.PHASECHK.TRANS64.TRYWAIT P0, [UR38+0x30840], R0 ;  /* 0x03084000ff0075a7 */ /* 0x000ee20008000166 */
[----:B-1----:R-:W-:-:S04]  /*109b0*/  LOP3.LUT R2, R9, 0x7f, RZ, 0xc0, !PT ;  /* 0x0000007f09027812 */ /* 0x002fc800078ec0ff */
[----:B------:R-:W-:Y:S01]  /*109c0*/  ISETP.NE.AND P1, PT, R2, RZ, PT ;  /* 0x000000ff0200720c */ /* 0x000fe20003f25270 */
[----:B---3--:R-:W-:-:S12]  /*109d0*/  @!P0 BRA `(.L_x_4231) ;  /* 0x00000038004c8947 */ /* 0x008fd80003800000 */
.L_x_4315:
[----:B------:R-:W-:Y:S05]  /*109e0*/  @P1 BRA `(.L_x_4232) ;  /* 0x0000000000181947 */ /* 0x000fea0003800000 */
[----:B------:R-:W3:Y:S01]  /*109f0*/  S2R R2, SR_TID.X ;  /* 0x0000000000027919 */ /* 0x000ee20000002100 */
[----:B-1----:R-:W-:-:S04]  /*10a00*/  IMAD.MOV.U32 R0, RZ, RZ, 0x9000 ;  /* 0x00009000ff007424 */ /* 0x002fc800078e00ff */
[----:B------:R4:W-:Y:S01]  /*10a10*/  SYNCS.ARRIVE.TRANS64 RZ, [UR38+0x30830], R0 ;  /* 0x03083000ffff79a7 */ /* 0x0009e20008000026 */
[----:B---3--:R-:W-:-:S13]  /*10a20*/  LOP3.LUT P0, RZ, R2, 0x1f, RZ, 0xc0, !PT ;  /* 0x0000001f02ff7812 */ /* 0x008fda000780c0ff */
[----:B----4-:R-:W-:Y:S05]  /*10a30*/  @!P0 BRA `(.L_x_4232) ;  /* 0x0000000000048947 */ /* 0x010fea0003800000 */
[----:B------:R-:W-:Y:S01]  /*10a40*/  BPT.TRAP 0x1 ;  /* 0x000000040000795c */ /* 0x000fe20000300000 */
.L_x_4232:
        /* <DEDUP_REMOVED lines=31> */
.L_x_4228:
        /* <DEDUP_REMOVED lines=10> */
[----:B--2---:R-:W-:Y:S02]  /*10ce0*/  IMAD.U32 R4, RZ, RZ, UR6 ;  /* 0x00000006ff047e24 */ /* 0x004fe4000f8e00ff */
[----:B-1----:R-:W1:Y:S01]  /*10cf0*/  LDC.64 R2, c[0x4][R2] ;  /* 0x0100000002027b82 */ /* 0x002e620000000a00 */
[----:B------:R-:W-:Y:S02]  /*10d00*/  IMAD.U32 R5, RZ, RZ, UR7 ;  /* 0x00000007ff057e24 */ /* 0x000fe4000f8e00ff */
[----:B------:R-:W-:Y:S02]  /*10d10*/  IMAD.U32 R6, RZ, RZ, UR8 ;  /* 0x00000008ff067e24 */ /* 0x000fe4000f8e00ff */
[----:B0-----:R-:W-:-:S02]  /*10d20*/  IMAD.U32 R7, RZ, RZ, UR9 ;  /* 0x00000009ff077e24 */ /* 0x001fc4000f8e00ff */
[----:B------:R-:W-:Y:S02]  /*10d30*/  IMAD.U32 R10, RZ, RZ, UR4 ;  /* 0x00000004ff0a7e24 */ /* 0x000fe4000f8e00ff */
[----:B------:R-:W-:Y:S02]  /*10d40*/  IMAD.U32 R11, RZ, RZ, UR5 ;  /* 0x00000005ff0b7e24 */ /* 0x000fe4000f8e00ff */
[----:B------:R-:W-:Y:S02]  /*10d50*/  IMAD.MOV.U32 R8, RZ, RZ, 0x70 ;  /* 0x00000070ff087424 */ /* 0x000fe400078e00ff */
[----:B------:R-:W-:Y:S02]  /*10d60*/  IMAD.MOV.U32 R12, RZ, RZ, 0x1 ;  /* 0x00000001ff0c7424 */ /* 0x000fe400078e00ff */
[----:B------:R-:W-:-:S07]  /*10d70*/  IMAD.MOV.U32 R13, RZ, RZ, RZ ;  /* 0x000000ffff0d7224 */ /* 0x000fce00078e00ff */
[----:B------:R-:W-:-:S07]  /*10d80*/  LEPC R20, `(.L_x_4233) ;  /* 0x000000001014794e */ /* 0x000fce0000000000 */
[----:B-1----:R-:W-:Y:S05]  /*10d90*/  CALL.ABS.NOINC R2 ;  /* 0x0000000002007343 */ /* 0x002fea0003c00000 */
.L_x_4233:
[----:B0-----:R-:W0:Y:S01]  /*10da0*/  LDC R7, c[0x0][0x448] ;  /* 0x00011200ff077b82 */ /* 0x001e220000000800 */
[----:B------:R-:W3:Y:S01]  /*10db0*/  S2R R13, SR_TID.X ;  /* 0x00000000000d7919 */ /* 0x000ee20000002100 */
[----:B------:R-:W-:Y:S01]  /*10dc0*/  USHF.R.S32.HI UR4, URZ, 0x1f, UR36 ;  /* 0x0000001f3f047899 */ /* 0x000fe20008011424 */
[----:B------:R-:W-:Y:S01]  /*10dd0*/  ULDC.64 UR8, c[0x0][0x2d8] ;  /* 0x0000b60000087ab9 */ /* 0x000fe20000000a00 */
[----:B------:R-:W4:Y:S02]  /*10de0*/  S2R R8, SR_CTAID.Z ;  /* 0x0000000000087919 */ /* 0x000f240000002700 */
[----:B------:R-:W-:Y:S02]  /*10df0*/  UIMAD UR6, UR4, UR8, URZ ;  /* 0x00000008040672a4 */ /* 0x000fe4000f8e023f */
[----:B------:R-:W-:Y:S02]  /*10e00*/  UIMAD.WIDE.U32 UR4, UR36, UR8, URZ ;  /* 0x00000008240472a5 */ /* 0x000fe4000f8e003f */
[----:B------:R-:W-:-:S04]  /*10e10*/  UIMAD UR6, UR36, UR9, UR6 ;  /* 0x00000009240672a4 */ /* 0x000fc8000f8e0206 */
[----:B------:R-:W-:Y:S01]  /*10e20*/  UIADD3 UR5, UR5, UR6, URZ ;  /* 0x0000000605057290 */ /* 0x000fe2000fffe03f */
[----:B0-----:R-:W-:Y:S02]  /*10e30*/  ISETP.NE.AND P0, PT, R7, 0x1, PT ;  /* 0x000000010700780c */ /* 0x001fe40003f05270 */
[C---:B---3--:R-:W-:Y:S01]  /*10e40*/  LOP3.LUT R12, R13.reuse, 0x7f, RZ, 0xc0, !PT ;  /* 0x0000007f0d0c7812 */ /* 0x048fe200078ec0ff */
[----:B-1----:R-:W-:-:S10]  /*10e50*/  IMAD.SHL.U32 R3, R13, 0x10, RZ ;  /* 0x000000100d037824 */ /* 0x002fd400078e00ff */
[----:B--2---:R-:W0:Y:S01]  /*10e60*/  @P0 LDC R5, c[0x0][0x44c] ;  /* 0x00011300ff050b82 */ /* 0x004e220000000800 */
[----:B------:R-:W-:-:S04]  /*10e70*/  SHF.R.U32.HI R6, RZ, 0x3, R12 ;  /* 0x00000003ff067819 */ /* 0x000fc8000001160c */
[----:B------:R-:W-:-:S03]  /*10e80*/  LOP3.LUT R0, R6, 0x70, R3, 0xf8, !PT ;  /* 0x0000007006007812 */ /* 0x000fc600078ef803 */
[----:B------:R-:W1:Y:S02]  /*10e90*/  @P0 LDC R4, c[0x0][0x450] ;  /* 0x00011400ff040b82 */ /* 0x000e640000000800 */
[----:B------:R-:W-:-:S04]  /*10ea0*/  VIADD R0, R0, UR45 ;  /* 0x0000002d00007c36 */ /* 0x000fc80008000000 */
[----:B------:R-:W-:Y:S02]  /*10eb0*/  IMAD.MOV.U32 R9, RZ, RZ, R0 ;  /* 0x000000ffff097224 */ /* 0x000fe400078e0000 */
[----:B------:R-:W2:Y:S01]  /*10ec0*/  LDC.64 R2, c[0x0][0x2e0] ;  /* 0x0000b800ff027b82 */ /* 0x000ea20000000a00 */
[----:B0-----:R-:W-:-:S05]  /*10ed0*/  @P0 IMAD.HI.U32 R5, R0, R5, RZ ;  /* 0x0000000500050227 */ /* 0x001fca00078e00ff */
[----:B-1----:R-:W-:Y:S02]  /*10ee0*/  @P0 SHF.R.U32.HI R9, RZ, R4, R5 ;  /* 0x00000004ff090219 */ /* 0x002fe40000011605 */
[----:B----4-:R-:W-:-:S05]  /*10ef0*/  SHF.R.S32.HI R5, RZ, 0x1f, R8 ;  /* 0x0000001fff057819 */ /* 0x010fca0000011408 */
        /* <DEDUP_REMOVED lines=20> */
[----:B------:R-:W-:Y:S01]  /*11040*/  ULDC UR4, c[0x0][0x2b8] ;  /* 0x0000ae0000047ab9 */ /* 0x000fe20000000800 */
[----:B------:R-:W-:-:S03]  /*11050*/  IMAD.SHL.U32 R9, R12, 0x8, RZ ;  /* 0x000000080c097824 */ /* 0x000fc600078e00ff */
        /* <DEDUP_REMOVED lines=21> */
[----:B------:R-:W2:Y:S02]  /*111b0*/  SHFL.IDX PT, R4, R8, 0x1, 0x181f ;  /* 0x00381f0008047f89 */ /* 0x000ea400000e0000 */
[----:B------:R-:W-:-:S13]  /*111c0*/  ISETP.GE.AND P3, PT, R6, R7, PT ;  /* 0x000000070600720c */ /* 0x000fda0003f66270 */
[----:B------:R-:W-:Y:S01]  /*111d0*/  @!P3 LEA R21, R9, UR38, 0x1 ;  /* 0x000000260915bc11 */ /* 0x000fe2000f8e08ff */
[----:B0-----:R-:W-:Y:S02]  /*111e0*/  IMAD.MOV.U32 R3, RZ, RZ, R2 ;  /* 0x000000ffff037224 */ /* 0x001fe400078e0002 */
[----:B-1----:R-:W-:Y:S02]  /*111f0*/  IMAD.MOV.U32 R2, RZ, RZ, R14 ;  /* 0x000000ffff027224 */ /* 0x002fe400078e000e */
[----:B------:R-:W0:Y:S02]  /*11200*/  SHFL.IDX PT, R14, R0, 0x1, 0x181f ;  /* 0x00381f00000e7f89 */ /* 0x000e2400000e0000 */
[----:B------:R-:W-:-:S04]  /*11210*/  @!P3 IMAD.WIDE.U32 R2, R10, 0x2, R2 ;  /* 0x000000020a02b825 */ /* 0x000fc800078e0002 */
[----:B--2---:R-:W-:Y:S01]  /*11220*/  IMAD.MOV.U32 R5, RZ, RZ, R4 ;  /* 0x000000ffff057224 */ /* 0x004fe200078e0004 */
[----:B------:R-:W-:Y:S04]  /*11230*/  @!P3 LDGSTS.E.BYPASS.LTC128B.128 [R21+0x12400], desc[UR6][R2.64], !P2 ;  /* 0x124000000215bfae */ /* 0x000fe8000d101d46 */
[----:B------:R-:W-:Y:S04]  /*11240*/  @!P3 LDGSTS.E.BYPASS.LTC128B.128 [R21+0x16400], desc[UR6][R2.64+0x80], !P0 ;  /* 0x164000800215bfae */ /* 0x000fe8000c101d46 */
[----:B------:R1:W-:Y:S01]  /*11250*/  @!P3 LDGSTS.E.BYPASS.LTC128B.128 [R21+0x1a400], desc[UR6][R2.64+0x100], !P1 ;  /* 0x1a4001000215bfae */ /* 0x0003e2000c901d46 */
[----:B------:R-:W-:Y:S01]  /*11260*/  ISETP.GE.AND P3, PT, R12, R7, PT ;  /* 0x000000070c00720c */ /* 0x000fe20003f66270 */
[----:B------:R-:W-:-:S02]  /*11270*/  VIADD R12, R6, 0x20 ;  /* 0x00000020060c7836 */ /* 0x000fc40000000000 */
[----:B0-----:R-:W-:Y:S02]  /*11280*/  IMAD.MOV.U32 R4, RZ, RZ, R14 ;  /* 0x000000ffff047224 */ /* 0x001fe400078e000e */
[----:B------:R-:W-:Y:S08]  /*11290*/  SHFL.IDX PT, R14, R0, 0x2, 0x181f ;  /* 0x00581f00000e7f89 */ /* 0x000ff000000e0000 */
[----:B------:R-:W-:Y:S01]  /*112a0*/  @!P3 IMAD.WIDE.U32 R4, R10, 0x2, R4 ;  /* 0x000000020a04b825 */ /* 0x000fe200078e0004 */
[----:B-1----:R-:W0:Y:S01]  /*112b0*/  SHFL.IDX PT, R2, R8, 0x2, 0x181f ;  /* 0x00581f0008027f89 */ /* 0x002e2200000e0000 */
[----:B------:R-:W-:-:S05]  /*112c0*/  @!P3 LEA R20, R9, UR38, 0x1 ;  /* 0x000000260914bc11 */ /* 0x000fca000f8e08ff */
[----:B------:R-:W-:Y:S04]  /*112d0*/  @!P3 LDGSTS.E.BYPASS.LTC128B.128 [R20+0x12c00], desc[UR6][R4.64], !P2 ;  /* 0x12c000000414bfae */ /* 0x000fe8000d101d46 */
[----:B------:R-:W-:Y:S04]  /*112e0*/  @!P3 LDGSTS.E.BYPASS.LTC128B.128 [R20+0x16c00], desc[UR6][R4.64+0x80], !P0 ;  /* 0x16c000800414bfae */ /* 0x000fe8000c101d46 */
[----:B------:R1:W-:Y:S01]  /*112f0*/  @!P3 LDGSTS.E.BYPASS.LTC128B.128 [R20+0x1ac00], desc[UR6][R4.64+0x100], !P1 ;  /* 0x1ac001000414bfae */ /* 0x0003e2000c901d46 */
[----:B------:R-:W-:Y:S01]  /*11300*/  ISETP.GE.AND P3, PT, R12, R7, PT ;  /* 0x000000070c00720c */ /* 0x000fe20003f66270 */
[----:B------:R-:W-:-:S02]  /*11310*/  VIADD R12, R6, 0x30 ;  /* 0x00000030060c7836 */ /* 0x000fc40000000000 */
[----:B0-----:R-:W-:Y:S02]  /*11320*/  IMAD.MOV.U32 R3, RZ, RZ, R2 ;  /* 0x000000ffff037224 */ /* 0x001fe400078e0002 */
[----:B------:R-:W-:Y:S01]  /*11330*/  IMAD.MOV.U32 R2, RZ, RZ, R14 ;  /* 0x000000ffff027224 */ /* 0x000fe200078e000e */
[----:B-1----:R-:W0:Y:S07]  /*11340*/  SHFL.IDX PT, R4, R8, 0x3, 0x181f ;  /* 0x00781f0008047f89 */ /* 0x002e2e00000e0000 */
[----:B------:R-:W-:Y:S01]  /*11350*/  @!P3 LEA R21, R9, UR38, 0x1 ;  /* 0x000000260915bc11 */ /* 0x000fe2000f8e08ff */
[----:B------:R-:W-:Y:S01]  /*11360*/  @!P3 IMAD.WIDE.U32 R2, R10, 0x2, R2 ;  /* 0x000000020a02b825 */ /* 0x000fe200078e0002 */
[----:B------:R-:W1:Y:S04]  /*11370*/  SHFL.IDX PT, R14, R0, 0x3, 0x181f ;  /* 0x00781f00000e7f89 */ /* 0x000e6800000e0000 */
[----:B------:R-:W-:Y:S04]  /*11380*/  @!P3 LDGSTS.E.BYPASS.LTC128B.128 [R21+0x13400], desc[UR6][R2.64], !P2 ;  /* 0x134000000215bfae */ /* 0x000fe8000d101d46 */
[----:B------:R-:W-:Y:S04]  /*11390*/  @!P3 LDGSTS.E.BYPASS.LTC128B.128 [R21+0x17400], desc[UR6][R2.64+0x80], !P0 ;  /* 0x174000800215bfae */ /* 0x000fe8000c101d46 */
[----:B------:R2:W-:Y:S01]  /*113a0*/  @!P3 LDGSTS.E.BYPASS.LTC128B.128 [R21+0x1b400], desc[UR6][R2.64+0x100], !P1 ;  /* 0x1b4001000215bfae */ /* 0x0005e2000c901d46 */
[----:B------:R-:W-:Y:S01]  /*113b0*/  ISETP.GE.AND P3, PT, R12, R7, PT ;  /* 0x000000070c00720c */ /* 0x000fe20003f66270 */
[----:B------:R-:W-:-:S02]  /*113c0*/  VIADD R12, R6, 0x40 ;  /* 0x00000040060c7836 */ /* 0x000fc40000000000 */
[----:B0-----:R-:W-:Y:S02]  /*113d0*/  IMAD.MOV.U32 R5, RZ, RZ, R4 ;  /* 0x000000ffff057224 */ /* 0x001fe400078e0004 */
[----:B-1----:R-:W-:Y:S01]  /*113e0*/  IMAD.MOV.U32 R4, RZ, RZ, R14 ;  /* 0x000000ffff047224 */ /* 0x002fe200078e000e */
[----:B--2---:R-:W0:Y:S07]  /*113f0*/  SHFL.IDX PT, R2, R8, 0x4, 0x181f ;  /* 0x00981f0008027f89 */ /* 0x004e2e00000e0000 */
        /* <DEDUP_REMOVED lines=29> */
[----:B0-----:R-:W-:-:S02]  /*115d0*/  IMAD.MOV.U32 R3, RZ, RZ, R2 ;  /* 0x000000ffff037224 */ /* 0x001fc400078e0002 */
[----:B-1----:R-:W-:Y:S01]  /*115e0*/  IMAD.MOV.U32 R2, RZ, RZ, R14 ;  /* 0x000000ffff027224 */ /* 0x002fe200078e000e */
[----:B--2---:R0:W1:Y:S09]  /*115f0*/  SHFL.IDX PT, R4, R8, 0x7, 0x181f ;  /* 0x00f81f0008047f89 */ /* 0x00407200000e0000 */
[----:B------:R-:W-:Y:S01]  /*11600*/  @!P3 LEA R21, R9, UR38, 0x1 ;  /* 0x000000260915bc11 */ /* 0x000fe2000f8e08ff */
[----:B------:R-:W-:Y:S01]  /*11610*/  @!P3 IMAD.WIDE.U32 R2, R10, 0x2, R2 ;  /* 0x000000020a02b825 */ /* 0x000fe200078e0002 */
[----:B------:R0:W2:Y:S04]  /*11620*/  SHFL.IDX PT, R14, R0, 0x7, 0x181f ;  /* 0x00f81f00000e7f89 */ /* 0x0000a800000e0000 */
[----:B------:R0:W-:Y:S04]  /*11630*/  @!P3 LDGSTS.E.BYPASS.LTC128B.128 [R21+0x15400], desc[UR6][R2.64], !P2 ;  /* 0x154000000215bfae */ /* 0x0001e8000d101d46 */
[----:B------:R0:W-:Y:S04]  /*11640*/  @!P3 LDGSTS.E.BYPASS.LTC128B.128 [R21+0x19400], desc[UR6][R2.64+0x80], !P0 ;  /* 0x194000800215bfae */ /* 0x0001e8000c101d46 */
[----:B------:R0:W-:Y:S02]  /*11650*/  @!P3 LDGSTS.E.BYPASS.LTC128B.128 [R21+0x1d400], desc[UR6][R2.64+0x100], !P1 ;  /* 0x1d4001000215bfae */ /* 0x0001e4000c901d46 */
.L_x_4332:
[----:B------:R-:W-:Y:S01]  /*11660*/  VIADD R6, R6, 0x70 ;  /* 0x0000007006067836 */ /* 0x000fe20000000000 */
[----:B------:R-:W-:Y:S01]  /*11670*/  BSSY B0, `(.L_x_4235) ;  /* 0x000000e000007945 */ /* 0x000fe20003800000 */
[----:B0-2---:R-:W-:Y:S02]  /*11680*/  IMAD.MOV.U32 R2, RZ, RZ, R14 ;  /* 0x000000ffff027224 */ /* 0x005fe400078e000e */
[----:B-1----:R-:W-:Y:S01]  /*11690*/  IMAD.MOV.U32 R3, RZ, RZ, R4 ;  /* 0x000000ffff037224 */ /* 0x002fe200078e0004 */
[----:B------:R-:W-:-:S13]  /*116a0*/  ISETP.GE.AND P3, PT, R6, R7, PT ;  /* 0x000000070600720c */ /* 0x000fda0003f66270 */
        /* <DEDUP_REMOVED lines=10> */
.L_x_4236:
[----:B------:R-:W-:Y:S05]  /*11750*/  BSYNC B0 ;  /* 0x0000000000007941 */ /* 0x000fea0003800000 */
.L_x_4235:
        /* <DEDUP_REMOVED lines=12> */
.L_x_4333:
[----:B0-----:R-:W-:Y:S02]  /*11820*/  IMAD.MOV.U32 R10, RZ, RZ, 0x1 ;  /* 0x00000001ff0a7424 */ /* 0x001fe400078e00ff */
[----:B-1----:R-:W-:Y:S01]  /*11830*/  IMAD.MOV.U32 R0, RZ, RZ, RZ ;  /* 0x000000ffff007224 */ /* 0x002fe200078e00ff */
[----:B------:R-:W-:Y:S06]  /*11840*/  @!P1 BRA `(.L_x_4238) ;  /* 0x0000001c009c9947 */ /* 0x000fec0003800000 */
[----:B------:R-:W-:Y:S01]  /*11850*/  UIADD3 UR4, UR44, 0x1, URZ ;  /* 0x000000012c047890 */ /* 0x000fe2000fffe03f */
[----:B------:R-:W0:Y:S01]  /*11860*/  S2R R4, SR_TID.X ;  /* 0x0000000000047919 */ /* 0x000e220000002100 */
[----:B------:R-:W-:Y:S01]  /*11870*/  ULOP3.LUT UR5, URZ, UR42, URZ, 0x33, !UPT ;  /* 0x0000002a3f057292 */ /* 0x000fe2000f8e333f */
[----:B------:R-:W-:Y:S01]  /*11880*/  IMAD.MOV.U32 R10, RZ, RZ, 0x1 ;  /* 0x00000001ff0a7424 */ /* 0x000fe200078e00ff */
[----:B------:R-:W-:-:S04]  /*11890*/  UIMAD UR4, UR4, UR41, URZ ;  /* 0x00000029040472a4 */ /* 0x000fc8000f8e023f */
[----:B------:R-:W-:Y:S01]  /*118a0*/  IMAD.U32 R3, RZ, RZ, UR5 ;  /* 0x00000005ff037e24 */ /* 0x000fe2000f8e00ff */
        /* <DEDUP_REMOVED lines=16> */
[----:B------:R-:W-:Y:S02]  /*119b0*/  IMAD.IADD R7, R2, 0x1, -R11 ;  /* 0x0000000102077824 */ /* 0x000fe400078e0a0b */
[----:B------:R-:W-:Y:S02]  /*119c0*/  IMAD.MOV.U32 R8, RZ, RZ, 0x1 ;  /* 0x00000001ff087424 */ /* 0x000fe400078e00ff */
[----:B------:R-:W-:-:S07]  /*119d0*/  IMAD.MOV.U32 R4, RZ, RZ, R16 ;  /* 0x000000ffff047224 */ /* 0x000fce00078e0010 */
.L_x_4274:
        /* <DEDUP_REMOVED lines=28> */
.L_x_4242:
[----:B------:R-:W1:Y:S01]  /*11ba0*/  S2R R2, SR_TID.X ;  /* 0x0000000000027919 */ /* 0x000e620000002100 */
[----:B------:R-:W-:Y:S01]  /*11bb0*/  BSSY B2, `(.L_x_4243) ;  /* 0x0000006000027945 */ /* 0x000fe20003800000 */
[----:B-1----:R-:W-:Y:S02]  /*11bc0*/  LOP3.LUT R3, R2, 0x7f, RZ, 0xc0, !PT ;  /* 0x0000007f02037812 */ /* 0x002fe400078ec0ff */
[----:B------:R-:W-:Y:S02]  /*11bd0*/  SHF.L.U32 R2, R8, 0x1f, RZ ;  /* 0x0000001f08027819 */ /* 0x000fe400000006ff */
[----:B------:R-:W-:Y:S02]  /*11be0*/  ISETP.NE.AND P2, PT, R3, RZ, PT ;  /* 0x000000ff0300720c */ /* 0x000fe40003f45270 */
[----:B------:R-:W1:Y:S02]  /*11bf0*/  SYNCS.PHASECHK.TRANS64.TRYWAIT P0, [UR38+0x30848], R2 ;  /* 0x03084802ff0075a7 */ /* 0x000e640008000166 */
[----:B-1----:R-:W-:Y:S09]  /*11c00*/  @!P0 BRA `(.L_x_4244) ;  /* 0x0000003000b08947 */ /* 0x002ff20003800000 */
.L_x_4334:
[----:B------:R-:W-:Y:S05]  /*11c10*/  BSYNC B2 ;  /* 0x0000000000027941 */ /* 0x000fea0003800000 */
.L_x_4243:
[----:B------:R-:W-:Y:S04]  /*11c20*/  BSSY B2, `(.L_x_4245) ;  /* 0x0000007000027945 */ /* 0x000fe80003800000 */
[----:B------:R-:W-:Y:S05]  /*11c30*/  @P2 BRA `(.L_x_4246) ;  /* 0x0000000000142947 */ /* 0x000fea0003800000 */
[----:B------:R-:W-:Y:S01]  /*11c40*/  ISETP.NE.AND P0, PT, R9, RZ, PT ;  /* 0x000000ff0900720c */ /* 0x000fe20003f05270 */
[----:B-1----:R-:W-:-:S04]  /*11c50*/  IMAD.MOV.U32 R3, RZ, RZ, 0x9000 ;  /* 0x00009000ff037424 */ /* 0x002fc800078e00ff */
[----:B------:R2:W-:Y:S08]  /*11c60*/  SYNCS.ARRIVE.TRANS64 RZ, [UR38+0x30838], R3 ;  /* 0x03083803ffff79a7 */ /* 0x0005f00008000026 */
[----:B--2---:R-:W-:Y:S05]  /*11c70*/  @!P0 BRA `(.L_x_4246) ;  /* 0x0000000000048947 */ /* 0x004fea0003800000 */
[----:B------:R-:W-:Y:S01]  /*11c80*/  BPT.TRAP 0x1 ;  /* 0x000000040000795c */ /* 0x000fe20000300000 */
.L_x_4246:
[----:B------:R-:W-:Y:S05]  /*11c90*/  BSYNC B2 ;  /* 0x0000000000027941 */ /* 0x000fea0003800000 */
.L_x_4245:
        /* <DEDUP_REMOVED lines=11> */
.L_x_4247:
        /* <DEDUP_REMOVED lines=13> */
.L_x_4248:
        /* <DEDUP_REMOVED lines=15> */
.L_x_4249:
        /* <DEDUP_REMOVED lines=12> */
.L_x_4335:
[----:B------:R-:W-:Y:S05]  /*11fd0*/  BSYNC B2 ;  /* 0x0000000000027941 */ /* 0x000fea0003800000 */
.L_x_4250:
        /* <DEDUP_REMOVED lines=9> */
.L_x_4253:
[----:B------:R-:W-:Y:S05]  /*12070*/  BSYNC B2 ;  /* 0x0000000000027941 */ /* 0x000fea0003800000 */
.L_x_4252:
        /* <DEDUP_REMOVED lines=10> */
.L_x_4254:
        /* <DEDUP_REMOVED lines=13> */
.L_x_4255:
        /* <DEDUP_REMOVED lines=13> */
.L_x_4256:
        /* <DEDUP_REMOVED lines=10> */
.L_x_4241:
[----:B------:R-:W-:Y:S05]  /*12360*/  BSYNC B1 ;  /* 0x0000000000017941 */ /* 0x000fea0003800000 */
.L_x_4240:
        /* <DEDUP_REMOVED lines=27> */
.L_x_4259:
[----:B------:R-:W1:Y:S01]  /*12520*/  S2R R2, SR_TID.X ;  /* 0x0000000000027919 */ /* 0x000e620000002100 */
[----:B------:R-:W-:Y:S01]  /*12530*/  BSSY B2, `(.L_x_4260) ;  /* 0x0000006000027945 */ /* 0x000fe20003800000 */
[----:B-1----:R-:W-:Y:S02]  /*12540*/  LOP3.LUT R3, R2, 0x7f, RZ, 0xc0, !PT ;  /* 0x0000007f02037812 */ /* 0x002fe400078ec0ff */
[----:B------:R-:W-:Y:S02]  /*12550*/  SHF.L.U32 R2, R10, 0x1f, RZ ;  /* 0x0000001f0a027819 */ /* 0x000fe400000006ff */
[----:B------:R-:W-:Y:S02]  /*12560*/  ISETP.NE.AND P2, PT, R3, RZ, PT ;  /* 0x000000ff0300720c */ /* 0x000fe40003f45270 */
[----:B------:R-:W1:Y:S02]  /*12570*/  SYNCS.PHASECHK.TRANS64.TRYWAIT P0, [UR38+0x30840], R2 ;  /* 0x03084002ff0075a7 */ /* 0x000e640008000166 */
[----:B-1----:R-:W-:Y:S09]  /*12580*/  @!P0 BRA `(.L_x_4261) ;  /* 0x0000002800808947 */ /* 0x002ff20003800000 */
.L_x_4336:
[----:B------:R-:W-:Y:S05]  /*12590*/  BSYNC B2 ;  /* 0x0000000000027941 */ /* 0x000fea0003800000 */
.L_x_4260:
[----:B------:R-:W-:Y:S04]  /*125a0*/  BSSY B2, `(.L_x_4262) ;  /* 0x0000007000027945 */ /* 0x000fe80003800000 */
[----:B------:R-:W-:Y:S05]  /*125b0*/  @P2 BRA `(.L_x_4263) ;  /* 0x0000000000142947 */ /* 0x000fea0003800000 */
[----:B------:R-:W-:Y:S01]  /*125c0*/  ISETP.NE.AND P0, PT, R9, RZ, PT ;  /* 0x000000ff0900720c */ /* 0x000fe20003f05270 */
[----:B-1----:R-:W-:-:S04]  /*125d0*/  IMAD.MOV.U32 R2, RZ, RZ, 0x9000 ;  /* 0x00009000ff027424 */ /* 0x002fc800078e00ff */
[----:B------:R2:W-:Y:S08]  /*125e0*/  SYNCS.ARRIVE.TRANS64 RZ, [UR38+0x30830], R2 ;  /* 0x03083002ffff79a7 */ /* 0x0005f00008000026 */
[----:B--2---:R-:W-:Y:S05]  /*125f0*/  @!P0 BRA `(.L_x_4263) ;  /* 0x0000000000048947 */ /* 0x004fea0003800000 */
[----:B------:R-:W-:Y:S01]  /*12600*/  BPT.TRAP 0x1 ;  /* 0x000000040000795c */ /* 0x000fe20000300000 */
.L_x_4263:
[----:B------:R-:W-:Y:S05]  /*12610*/  BSYNC B2 ;  /* 0x0000000000027941 */ /* 0x000fea0003800000 */
.L_x_4262:
        /* <DEDUP_REMOVED lines=11> */
.L_x_4264:
        /* <DEDUP_REMOVED lines=14> */
.L_x_4265:
        /* <DEDUP_REMOVED lines=14> */
.L_x_4266:
        /* <DEDUP_REMOVED lines=12> */
.L_x_4337:
[----:B------:R-:W-:Y:S05]  /*12950*/  BSYNC B2 ;  /* 0x0000000000027941 */ /* 0x000fea0003800000 */
.L_x_4267:
        /* <DEDUP_REMOVED lines=9> */
.L_x_4270:
[----:B------:R-:W-:Y:S05]  /*129f0*/  BSYNC B2 ;  /* 0x0000000000027941 */ /* 0x000fea0003800000 */
.L_x_4269:
        /* <DEDUP_REMOVED lines=10> */
.L_x_4271:
        /* <DEDUP_REMOVED lines=13> */
.L_x_4272:
        /* <DEDUP_REMOVED lines=13> */
.L_x_4273:
        /* <DEDUP_REMOVED lines=10> */
.L_x_4258:
[----:B------:R-:W-:Y:S05]  /*12ce0*/  BSYNC B1 ;  /* 0x0000000000017941 */ /* 0x000fea0003800000 */
.L_x_4257:
[----:B------:R-:W-:Y:S02]  /*12cf0*/  VIADD R6, R6, 0xfffffffe ;  /* 0xfffffffe06067836 */ /* 0x000fe40000000000 */
[----:B------:R-:W-:Y:S01]  /*12d00*/  IMAD.MOV.U32 R8, RZ, RZ, R10 ;  /* 0x000000ffff087224 */ /* 0x000fe200078e000a */
[----:B------:R-:W-:Y:S06]  /*12d10*/  @P1 BRA `(.L_x_4274) ;  /* 0xffffffec00301947 */ /* 0x000fec000383ffff */
[----:B------:R-:W-:Y:S05]  /*12d20*/  BSYNC B0 ;  /* 0x0000000000007941 */ /* 0x000fea0003800000 */
.L_x_4239:
        /* <DEDUP_REMOVED lines=29> */
.L_x_4276:
[----:B------:R-:W1:Y:S01]  /*12f00*/  S2R R2, SR_TID.X ;  /* 0x0000000000027919 */ /* 0x000e620000002100 */
[----:B------:R-:W-:Y:S01]  /*12f10*/  BSSY B1, `(.L_x_4277) ;  /* 0x0000006000017945 */ /* 0x000fe20003800000 */
[----:B-1----:R-:W-:Y:S02]  /*12f20*/  LOP3.LUT R3, R2, 0x7f, RZ, 0xc0, !PT ;  /* 0x0000007f02037812 */ /* 0x002fe400078ec0ff */
[----:B------:R-:W-:Y:S02]  /*12f30*/  SHF.L.U32 R2, R10, 0x1f, RZ ;  /* 0x0000001f0a027819 */ /* 0x000fe400000006ff */
[----:B------:R-:W-:Y:S02]  /*12f40*/  ISETP.NE.AND P1, PT, R3, RZ, PT ;  /* 0x000000ff0300720c */ /* 0x000fe40003f25270 */
[----:B------:R-:W1:Y:S02]  /*12f50*/  SYNCS.PHASECHK.TRANS64.TRYWAIT P0, [UR38+0x30848], R2 ;  /* 0x03084802ff0075a7 */ /* 0x000e640008000166 */
[----:B-1----:R-:W-:Y:S09]  /*12f60*/  @!P0 BRA `(.L_x_4278) ;  /* 0x0000002000388947 */ /* 0x002ff20003800000 */
.L_x_4338:
[----:B------:R-:W-:Y:S05]  /*12f70*/  BSYNC B1 ;  /* 0x0000000000017941 */ /* 0x000fea0003800000 */
.L_x_4277:
[----:B------:R-:W-:Y:S04]  /*12f80*/  BSSY B1, `(.L_x_4279) ;  /* 0x0000007000017945 */ /* 0x000fe80003800000 */
[----:B------:R-:W-:Y:S05]  /*12f90*/  @P1 BRA `(.L_x_4280) ;  /* 0x0000000000141947 */ /* 0x000fea0003800000 */
[----:B------:R-:W-:Y:S01]  /*12fa0*/  ISETP.NE.AND P0, PT, R9, RZ, PT ;  /* 0x000000ff0900720c */ /* 0x000fe20003f05270 */
[----:B-1----:R-:W-:-:S04]  /*12fb0*/  IMAD.MOV.U32 R3, RZ, RZ, 0x9000 ;  /* 0x00009000ff037424 */ /* 0x002fc800078e00ff */
[----:B------:R2:W-:Y:S08]  /*12fc0*/  SYNCS.ARRIVE.TRANS64 RZ, [UR38+0x30838], R3 ;  /* 0x03083803ffff79a7 */ /* 0x0005f00008000026 */
[----:B--2---:R-:W-:Y:S05]  /*12fd0*/  @!P0 BRA `(.L_x_4280) ;  /* 0x0000000000048947 */ /* 0x004fea0003800000 */
[----:B------:R-:W-:Y:S01]  /*12fe0*/  BPT.TRAP 0x1 ;  /* 0x000000040000795c */ /* 0x000fe20000300000 */
.L_x_4280:
[----:B------:R-:W-:Y:S05]  /*12ff0*/  BSYNC B1 ;  /* 0x0000000000017941 */ /* 0x000fea0003800000 */
.L_x_4279:
        /* <DEDUP_REMOVED lines=11> */
.L_x_4281:
        /* <DEDUP_REMOVED lines=14> */
.L_x_4282:
        /* <DEDUP_REMOVED lines=14> */
.L_x_4283:
        /* <DEDUP_REMOVED lines=11> */
.L_x_4339:
[----:B------:R-:W-:Y:S05]  /*13320*/  BSYNC B1 ;  /* 0x0000000000017941 */ /* 0x000fea0003800000 */
.L_x_4284:
        /* <DEDUP_REMOVED lines=9> */
.L_x_4287:
[----:B------:R-:W-:Y:S05]  /*133c0*/  BSYNC B1 ;  /* 0x0000000000017941 */ /* 0x000fea0003800000 */
.L_x_4286:
        /* <DEDUP_REMOVED lines=10> */
.L_x_4288:
        /* <DEDUP_REMOVED lines=13> */
.L_x_4289:
        /* <DEDUP_REMOVED lines=13> */
.L_x_4290:
        /* <DEDUP_REMOVED lines=10> */
.L_x_4275:
[----:B------:R-:W-:Y:S05]  /*136b0*/  BSYNC B0 ;  /* 0x0000000000007941 */ /* 0x000fea0003800000 */
.L_x_4238:
        /* <DEDUP_REMOVED lines=11> */
.L_x_4340:
[----:B------:R-:W-:Y:S05]  /*13770*/  BSYNC B1 ;  /* 0x0000000000017941 */ /* 0x000fea0003800000 */
.L_x_4293:
        /* <DEDUP_REMOVED lines=8> */
.L_x_4296:
[----:B------:R-:W-:Y:S05]  /*13800*/  BSYNC B1 ;  /* 0x0000000000017941 */ /* 0x000fea0003800000 */
.L_x_4295:
        /* <DEDUP_REMOVED lines=13> */
.L_x_4297:
        /* <DEDUP_REMOVED lines=13> */
.L_x_4298:
        /* <DEDUP_REMOVED lines=13> */
.L_x_4299:
        /* <DEDUP_REMOVED lines=8> */
.L_x_4292:
[----:B------:R-:W-:Y:S05]  /*13b00*/  BSYNC B0 ;  /* 0x0000000000007941 */ /* 0x000fea0003800000 */
.L_x_4291:
[----:B------:R-:W-:-:S05]  /*13b10*/  VIADD R0, R0, 0x1 ;  /* 0x0000000100007836 */ /* 0x000fca0000000000 */
[----:B------:R-:W-:-:S04]  /*13b20*/  ISETP.NE.AND P0, PT, R0, 0x2, PT ;  /* 0x000000020000780c */ /* 0x000fc80003f05270 */
[----:B0-----:R-:W-:Y:S02]  /*13b30*/  SEL R3, RZ, 0x1, P0 ;  /* 0x00000001ff037807 */ /* 0x001fe40000000000 */
[----:B------:R-:W-:Y:S02]  /*13b40*/  SEL R0, R0, RZ, P0 ;  /* 0x000000ff00007207 */ /* 0x000fe40000000000 */
[----:B------:R-:W-:Y:S01]  /*13b50*/  LOP3.LUT R10, R10, R3, RZ, 0x3c, !PT ;  /* 0x000000030a0a7212 */ /* 0x000fe200078e3cff */
[----:B------:R-:W-:-:S07]  /*13b60*/  IMAD.MOV.U32 R3, RZ, RZ, RZ ;  /* 0x000000ffff037224 */ /* 0x000fce00078e00ff */
.L_x_4216:
[----:B------:R-:W0:Y:S01]  /*13b70*/  S2R R5, SR_CgaCtaId ;  /* 0x0000000000057919 */ /* 0x000e220000008800 */
[----:B------:R-:W-:Y:S02]  /*13b80*/  MOV R2, 0x400 ;  /* 0x0000040000027802 */ /* 0x000fe40000000f00 */
[----:B------:R-:W-:Y:S02]  /*13b90*/  SHF.L.U32 R3, R3, 0x1f, RZ ;  /* 0x0000001f03037819 */ /* 0x000fe400000006ff */
[----:B0-----:R-:W-:-:S04]  /*13ba0*/  LEA R2, R5, R2, 0x18 ;  /* 0x0000000205027211 */ /* 0x001fc800078ec0ff */
[----:B------:R-:W0:Y:S02]  /*13bb0*/  SYNCS.PHASECHK.TRANS64.TRYWAIT P0, [R2+URZ+0x30820], R3 ;  /* 0x03082003020075a7 */ /* 0x000e24000800017f */
[----:B0-----:R-:W-:Y:S05]  /*13bc0*/  @!P0 BRA `(.L_x_4300) ;  /* 0x0000001400648947 */ /* 0x001fea0003800000 */
.L_x_4341:
[----:B------:R-:W-:-:S03]  /*13bd0*/  UMOV UR4, 0xffffffff ;  /* 0xffffffff00047882 */ /* 0x000fc60000000000 */
[----:B------:R-:W-:Y:S05]  /*13be0*/  BRA.DIV UR4, `(.L_x_4301) ;  /* 0x0000001604707947 */ /* 0x000fea000b800000 */
[----:B0-----:R-:W0:Y:S02]  /*13bf0*/  S2R R3, SR_TID.X ;  /* 0x0000000000037919 */ /* 0x001e240000002100 */
[----:B0-----:R-:W-:-:S04]  /*13c00*/  SHF.R.U32.HI R3, RZ, 0x5, R3 ;  /* 0x00000005ff037819 */ /* 0x001fc80000011603 */
[----:B------:R-:W-:-:S05]  /*13c10*/  LOP3.LUT R3, R3, 0x3, RZ, 0xc0, !PT ;  /* 0x0000000303037812 */ /* 0x000fca00078ec0ff */
[----:B------:R0:W1:Y:S02]  /*13c20*/  SHFL.IDX PT, R14, R3, RZ, 0x1f ;  /* 0x00001fff030e7589 */ /* 0x00006400000e0000 */
.L_x_4344:
[----:B-1----:R-:W-:-:S13]  /*13c30*/  ISETP.NE.AND P0, PT, R14, RZ, PT ;  /* 0x000000ff0e00720c */ /* 0x002fda0003f05270 */
[----:B------:R-:W-:Y:S05]  /*13c40*/  @P0 BRA `(.L_x_4132) ;  /* 0x0000000000900947 */ /* 0x000fea0003800000 */
[----:B------:R-:W-:-:S03]  /*13c50*/  UMOV UR4, 0xffffffff ;  /* 0xffffffff00047882 */ /* 0x000fc60000000000 */
[----:B------:R-:W-:Y:S05]  /*13c60*/  BRA.DIV UR4, `(.L_x_4302) ;  /* 0x0000001604847947 */ /* 0x000fea000b800000 */
[----:B------:R-:W-:-:S13]  /*13c70*/  ELECT P6, URZ, PT ;  /* 0x00000000003f782f */ /* 0x000fda00038c0000 */
.L_x_4347:
        /* <DEDUP_REMOVED lines=8> */
.L_x_4303:
        /* <DEDUP_REMOVED lines=12> */
.L_x_4348:
[----:B------:R-:W1:Y:S02]  /*13dc0*/  SYNCS.PHASECHK.TRANS64.TRYWAIT P0, [R8+URZ], R5 ;  /* 0x00000005080075a7 */ /* 0x000e64000800017f */
[----:B-1----:R-:W-:Y:S05]  /*13dd0*/  @!P0 BRA `(.L_x_4305) ;  /* 0x00000014005c8947 */ /* 0x002fea0003800000 */
.L_x_4349:
[----:B------:R-:W-:Y:S05]  /*13de0*/  @!P2 BRA `(.L_x_4306) ;  /* 0x000000000004a947 */ /* 0x000fea0003800000 */
[----:B------:R-:W-:Y:S01]  /*13df0*/  BPT.TRAP 0x1 ;  /* 0x000000040000795c */ /* 0x000fe20000300000 */
.L_x_4306:
[----:B------:R-:W-:-:S04]  /*13e00*/  VIADD R3, R2, 0x30860 ;  /* 0x0003086002037836 */ /* 0x000fc80000000000 */
[----:B0-----:R-:W-:-:S04]  /*13e10*/  IMAD R7, R0, 0x8, R3 ;  /* 0x0000000800077824 */ /* 0x001fc800078e0203 */
[----:B------:R-:W0:Y:S02]  /*13e20*/  SYNCS.PHASECHK.TRANS64.TRYWAIT P0, [R7+URZ], R4 ;  /* 0x00000004070075a7 */ /* 0x000e24000800017f */
[----:B0-----:R-:W-:Y:S05]  /*13e30*/  @!P0 BRA `(.L_x_4307) ;  /* 0x0000001400588947 */ /* 0x001fea0003800000 */
.L_x_4350:
[----:B------:R-:W-:-:S07]  /*13e40*/  IMAD R6, R6, 0x8, R3 ;  /* 0x0000000806067824 */ /* 0x000fce00078e0203 */
.L_x_4308:
[----:B--2---:R2:W3:Y:S02]  /*13e50*/  SYNCS.PHASECHK.TRANS64.TRYWAIT P0, [R6+URZ], R5 ;  /* 0x00000005060075a7 */ /* 0x0044e4000800017f */
[----:B---3--:R-:W-:Y:S05]  /*13e60*/  @!P0 NANOSLEEP.SYNCS 0x989680 ;  /* 0x009896800000895d */ /* 0x008fea0003900000 */
[----:B------:R-:W3:Y:S02]  /*13e70*/  @!P0 SYNCS.PHASECHK.TRANS64 P0, [R6+URZ], R5 ;  /* 0x00000005060085a7 */ /* 0x000ee4000800007f */
[----:B---3--:R-:W-:Y:S05]  /*13e80*/  @!P0 BRA `(.L_x_4308) ;  /* 0xfffffffc00f08947 */ /* 0x008fea000383ffff */
.L_x_4132:
[----:B------:R-:W-:Y:S05]  /*13e90*/  BSYNC B6 ;  /* 0x0000000000067941 */ /* 0x000fea0003800000 */
.L_x_4129:
[----:B------:R-:W-:Y:S05]  /*13ea0*/  EXIT ;  /* 0x000000000000794d */ /* 0x000fea0003800000 */
.L_x_4142:
[----:B0-----:R-:W-:-:S04]  /*13eb0*/  IMAD.U32 R3, RZ, RZ, UR57 ;  /* 0x00000039ff037e24 */ /* 0x001fc8000f8e00ff */
[----:B------:R0:W1:Y:S03]  /*13ec0*/  SYNCS.PHASECHK.TRANS64.TRYWAIT P0, [R3+URZ+0x30800], R0 ;  /* 0x03080000030075a7 */ /* 0x000066000800017f */
[----:B-1----:R-:W-:Y:S05]  /*13ed0*/  @!P0 NANOSLEEP.SYNCS 0x989680 ;  /* 0x009896800000895d */ /* 0x002fea0003900000 */
[----:B------:R-:W1:Y:S02]  /*13ee0*/  @!P0 SYNCS.PHASECHK.TRANS64 P0, [R3+URZ+0x30800], R0 ;  /* 0x03080000030085a7 */ /* 0x000e64000800007f */
[----:B-1----:R-:W-:Y:S05]  /*13ef0*/  @!P0 BRA `(.L_x_4142) ;  /* 0xfffffffc00ec8947 */ /* 0x002fea000383ffff */
[----:B------:R-:W-:Y:S05]  /*13f00*/  BRA `(.L_x_4309) ;  /* 0xfffffed800687947 */ /* 0x000fea000383ffff */
.L_x_4146:
[----:B0-----:R-:W-:-:S04]  /*13f10*/  IMAD.U32 R3, RZ, RZ, UR57 ;  /* 0x00000039ff037e24 */ /* 0x001fc8000f8e00ff */
[----:B------:R0:W2:Y:S03]  /*13f20*/  SYNCS.PHASECHK.TRANS64.TRYWAIT P2, [R3+URZ+0x30830], R0 ;  /* 0x03083000030075a7 */ /* 0x0000a6000804017f */
[----:B--2---:R-:W-:Y:S05]  /*13f30*/  @!P2 NANOSLEEP.SYNCS 0x989680 ;  /* 0x009896800000a95d */ /* 0x004fea0003900000 */
[----:B------:R-:W2:Y:S02]  /*13f40*/  @!P2 SYNCS.PHASECHK.TRANS64 P2, [R3+URZ+0x30830], R0 ;  /* 0x030830000300a5a7 */ /* 0x000ea4000804007f */
[----:B--2---:R-:W-:Y:S05]  /*13f50*/  @!P2 BRA `(.L_x_4146) ;  /* 0xfffffffc00eca947 */ /* 0x004fea000383ffff */
[----:B------:R-:W-:Y:S05]  /*13f60*/  BRA `(.L_x_4145) ;  /* 0xfffffed800987947 */ /* 0x000fea000383ffff */
.L_x_4162:
[----:B-1----:R-:W-:-:S04]  /*13f70*/  IMAD.U32 R15, RZ, RZ, UR61 ;  /* 0x0000003dff0f7e24 */ /* 0x002fc8000f8e00ff */
[----:B------:R1:W2:Y:S03]  /*13f80*/  SYNCS.PHASECHK.TRANS64.TRYWAIT P2, [R15+URZ+0x30830], R0 ;  /* 0x030830000f0075a7 */ /* 0x0002a6000804017f */
[----:B--2---:R-:W-:Y:S05]  /*13f90*/  @!P2 NANOSLEEP.SYNCS 0x989680 ;  /* 0x009896800000a95d */ /* 0x004fea0003900000 */
[----:B------:R-:W2:Y:S02]  /*13fa0*/  @!P2 SYNCS.PHASECHK.TRANS64 P2, [R15+URZ+0x30830], R0 ;  /* 0x030830000f00a5a7 */ /* 0x000ea4000804007f */
[----:B--2---:R-:W-:Y:S05]  /*13fb0*/  @!P2 BRA `(.L_x_4162) ;  /* 0xfffffffc00eca947 */ /* 0x004fea000383ffff */
[----:B------:R-:W-:Y:S05]  /*13fc0*/  BRA `(.L_x_4161) ;  /* 0xffffff08004c7947 */ /* 0x000fea000383ffff */
.L_x_4166:
[----:B-1----:R-:W-:-:S04]  /*13fd0*/  IMAD.U32 R3, RZ, RZ, UR11 ;  /* 0x0000000bff037e24 */ /* 0x002fc8000f8e00ff */
[----:B------:R1:W2:Y:S03]  /*13fe0*/  SYNCS.PHASECHK.TRANS64.TRYWAIT P2, [R3+URZ+0x30850], R0 ;  /* 0x03085000030075a7 */ /* 0x0002a6000804017f */
[----:B--2---:R-:W-:Y:S05]  /*13ff0*/  @!P2 NANOSLEEP.SYNCS 0x989680 ;  /* 0x009896800000a95d */ /* 0x004fea0003900000 */
[----:B------:R-:W2:Y:S02]  /*14000*/  @!P2 SYNCS.PHASECHK.TRANS64 P2, [R3+URZ+0x30850], R0 ;  /* 0x030850000300a5a7 */ /* 0x000ea4000804007f */
[----:B--2---:R-:W-:Y:S05]  /*14010*/  @!P2 BRA `(.L_x_4166) ;  /* 0xfffffffc00eca947 */ /* 0x004fea000383ffff */
[----:B------:R-:W-:Y:S05]  /*14020*/  BRA `(.L_x_4165) ;  /* 0xffffff1000dc7947 */ /* 0x000fea000383ffff */
.L_x_4183:
[----:B-1----:R-:W-:-:S04]  /*14030*/  IMAD.U32 R5, RZ, RZ, UR56 ;  /* 0x00000038ff057e24 */ /* 0x002fc8000f8e00ff */
[----:B------:R1:W2:Y:S03]  /*14040*/  SYNCS.PHASECHK.TRANS64.TRYWAIT P2, [R5+URZ+0x30830], R0 ;  /* 0x03083000050075a7 */ /* 0x0002a6000804017f */
[----:B--2---:R-:W-:Y:S05]  /*14050*/  @!P2 NANOSLEEP.SYNCS 0x989680 ;  /* 0x009896800000a95d */ /* 0x004fea0003900000 */
[----:B------:R-:W2:Y:S02]  /*14060*/  @!P2 SYNCS.PHASECHK.TRANS64 P2, [R5+URZ+0x30830], R0 ;  /* 0x030830000500a5a7 */ /* 0x000ea4000804007f */
[----:B--2---:R-:W-:Y:S05]  /*14070*/  @!P2 BRA `(.L_x_4183) ;  /* 0xfffffffc00eca947 */ /* 0x004fea000383ffff */
[----:B------:R-:W-:Y:S05]  /*14080*/  BRA `(.L_x_4182) ;  /* 0xffffff3800b87947 */ /* 0x000fea000383ffff */
.L_x_4187:
[----:B-1----:R-:W-:-:S04]  /*14090*/  IMAD.U32 R3, RZ, RZ, UR11 ;  /* 0x0000000bff037e24 */ /* 0x002fc8000f8e00ff */
[----:B------:R1:W2:Y:S03]  /*140a0*/  SYNCS.PHASECHK.TRANS64.TRYWAIT P2, [R3+URZ+0x30850], R0 ;  /* 0x03085000030075a7 */ /* 0x0002a6000804017f */
[----:B--2---:R-:W-:Y:S05]  /*140b0*/  @!P2 NANOSLEEP.SYNCS 0x989680 ;  /* 0x009896800000a95d */ /* 0x004fea0003900000 */
[----:B------:R-:W2:Y:S02]  /*140c0*/  @!P2 SYNCS.PHASECHK.TRANS64 P2, [R3+URZ+0x30850], R0 ;  /* 0x030850000300a5a7 */ /* 0x000ea4000804007f */
[----:B--2---:R-:W-:Y:S05]  /*140d0*/  @!P2 BRA `(.L_x_4187) ;  /* 0xfffffffc00eca947 */ /* 0x004fea000383ffff */
[----:B------:R-:W-:Y:S05]  /*140e0*/  BRA `(.L_x_4186) ;  /* 0xffffff4400487947 */ /* 0x000fea000383ffff */
.L_x_4193:
[----:B-1----:R-:W-:-:S04]  /*140f0*/  IMAD.U32 R5, RZ, RZ, UR56 ;  /* 0x00000038ff057e24 */ /* 0x002fc8000f8e00ff */
[----:B------:R1:W2:Y:S03]  /*14100*/  SYNCS.PHASECHK.TRANS64.TRYWAIT P2, [R5+URZ+0x30830], R0 ;  /* 0x03083000050075a7 */ /* 0x0002a6000804017f */
[----:B--2---:R-:W-:Y:S05]  /*14110*/  @!P2 NANOSLEEP.SYNCS 0x989680 ;  /* 0x009896800000a95d */ /* 0x004fea0003900000 */
[----:B------:R-:W2:Y:S02]  /*14120*/  @!P2 SYNCS.PHASECHK.TRANS64 P2, [R5+URZ+0x30830], R0 ;  /* 0x030830000500a5a7 */ /* 0x000ea4000804007f */
[----:B--2---:R-:W-:Y:S05]  /*14130*/  @!P2 BRA `(.L_x_4193) ;  /* 0xfffffffc00eca947 */ /* 0x004fea000383ffff */
[----:B------:R-:W-:Y:S05]  /*14140*/  BRA `(.L_x_4192) ;  /* 0xffffff58000c7947 */ /* 0x000fea000383ffff */
.L_x_4197:
[----:B-1----:R-:W-:-:S04]  /*14150*/  IMAD.U32 R3, RZ, RZ, UR11 ;  /* 0x0000000bff037e24 */ /* 0x002fc8000f8e00ff */
[----:B------:R1:W2:Y:S03]  /*14160*/  SYNCS.PHASECHK.TRANS64.TRYWAIT P2, [R3+URZ+0x30850], R0 ;  /* 0x03085000030075a7 */ /* 0x0002a6000804017f */
[----:B--2---:R-:W-:Y:S05]  /*14170*/  @!P2 NANOSLEEP.SYNCS 0x989680 ;  /* 0x009896800000a95d */ /* 0x004fea0003900000 */
[----:B------:R-:W2:Y:S02]  /*14180*/  @!P2 SYNCS.PHASECHK.TRANS64 P2, [R3+URZ+0x30850], R0 ;  /* 0x030850000300a5a7 */ /* 0x000ea4000804007f */
[----:B--2---:R-:W-:Y:S05]  /*14190*/  @!P2 BRA `(.L_x_4197) ;  /* 0xfffffffc00eca947 */ /* 0x004fea000383ffff */
[----:B------:R-:W-:Y:S05]  /*141a0*/  BRA `(.L_x_4196) ;  /* 0xffffff60009c7947 */ /* 0x000fea000383ffff */
.L_x_4210:
[----:B-1----:R-:W-:-:S04]  /*141b0*/  IMAD.U32 R3, RZ, RZ, UR7 ;  /* 0x00000007ff037e24 */ /* 0x002fc8000f8e00ff */
[----:B------:R1:W2:Y:S03]  /*141c0*/  SYNCS.PHASECHK.TRANS64.TRYWAIT P0, [R3+URZ+0x30850], R2 ;  /* 0x03085002030075a7 */ /* 0x0002a6000800017f */
[----:B--2---:R-:W-:Y:S05]  /*141d0*/  @!P0 NANOSLEEP.SYNCS 0x989680 ;  /* 0x009896800000895d */ /* 0x004fea0003900000 */
[----:B------:R-:W2:Y:S02]  /*141e0*/  @!P0 SYNCS.PHASECHK.TRANS64 P0, [R3+URZ+0x30850], R2 ;  /* 0x03085002030085a7 */ /* 0x000ea4000800007f */
[----:B--2---:R-:W-:Y:S05]  /*141f0*/  @!P0 BRA `(.L_x_4210) ;  /* 0xfffffffc00ec8947 */ /* 0x004fea000383ffff */
[----:B------:R-:W-:Y:S05]  /*14200*/  BRA `(.L_x_4209) ;  /* 0xffffff8c001c7947 */ /* 0x000fea000383ffff */
.L_x_4227:
[----:B------:R-:W-:Y:S02]  /*14210*/  IMAD.MOV.U32 R13, RZ, RZ, R0 ;  /* 0x000000ffff0d7224 */ /* 0x000fe400078e0000 */
[----:B------:R-:W-:Y:S02]  /*14220*/  IMAD.MOV.U32 R12, RZ, RZ, RZ ;  /* 0x000000ffff0c7224 */ /* 0x000fe400078e00ff */
[----:B------:R-:W-:Y:S02]  /*14230*/  IMAD.MOV.U32 R11, RZ, RZ, 0x1f ;  /* 0x0000001fff0b7424 */ /* 0x000fe400078e00ff */
[----:B------:R-:W-:-:S07]  /*14240*/  IMAD.MOV.U32 R15, RZ, RZ, -0x1 ;  /* 0xffffffffff0f7424 */ /* 0x000fce00078e00ff */
[----:B0-----:R-:W-:Y:S05]  /*14250*/  WARPSYNC.COLLECTIVE R15, `(.L_x_4310) ;  /* 0x000000000f087348 */ /* 0x001fea0003c00000 */
[----:B------:R1:W2:Y:S02]  /*14260*/  SHFL.IDX P6, R14, R13, R12, R11 ;  /* 0x0000000c0d0e7389 */ /* 0x0002a400000c000b */
[----:B012---:R-:W-:Y:S01]  /*14270*/  ENDCOLLECTIVE ;  /* 0x000000000000791b */ /* 0x007fe20003800000 */
.L_x_4310:
[----:B------:R-:W-:Y:S05]  /*14280*/  BRA `(.L_x_4311) ;  /* 0xffffffc400407947 */ /* 0x000fea000383ffff */
.L_x_4229:
[----:B------:R-:W-:Y:S01]  /*14290*/  BSSY B0, `(.L_x_4312) ;  /* 0x0000006000007945 */ /* 0x000fe20003800000 */
[----:B------:R-:W-:-:S07]  /*142a0*/  IMAD.MOV.U32 R15, RZ, RZ, -0x1 ;  /* 0xffffffffff0f7424 */ /* 0x000fce00078e00ff */
[----:B01----:R-:W-:Y:S05]  /*142b0*/  WARPSYNC.COLLECTIVE R15, `(.L_x_4313) ;  /* 0x000000000f0c7348 */ /* 0x003fea0003c00000 */
[----:B------:R-:W-:Y:S02]  /*142c0*/  ELECT P6, UR62, PT ;  /* 0x00000000003e782f */ /* 0x000fe400038c0000 */
[----:B------:R-:W-:Y:S01]  /*142d0*/  MOV R14, UR62 ;  /* 0x0000003e000e7c02 */ /* 0x000fe20008000f00 */
[----:B01----:R-:W-:Y:S10]  /*142e0*/  ENDCOLLECTIVE ;  /* 0x000000000000791b */ /* 0x003ff40003800000 */
.L_x_4313:
[----:B------:R-:W-:Y:S05]  /*142f0*/  BSYNC B0 ;  /* 0x0000000000007941 */ /* 0x000fea0003800000 */
.L_x_4312:
[----:B------:R-:W-:Y:S05]  /*14300*/  BRA `(.L_x_4314) ;  /* 0xffffffc400407947 */ /* 0x000fea000383ffff */
.L_x_4231:
[----:B-1----:R-:W-:-:S04]  /*14310*/  IMAD.U32 R3, RZ, RZ, UR38 ;  /* 0x00000026ff037e24 */ /* 0x002fc8000f8e00ff */
[----:B------:R1:W3:Y:S03]  /*14320*/  SYNCS.PHASECHK.TRANS64.TRYWAIT P0, [R3+URZ+0x30840], R0 ;  /* 0x03084000030075a7 */ /* 0x0002e6000800017f */
[----:B---3--:R-:W-:Y:S05]  /*14330*/  @!P0 NANOSLEEP.SYNCS 0x989680 ;  /* 0x009896800000895d */ /* 0x008fea0003900000 */
[----:B------:R-:W3:Y:S02]  /*14340*/  @!P0 SYNCS.PHASECHK.TRANS64 P0, [R3+URZ+0x30840], R0 ;  /* 0x03084000030085a7 */ /* 0x000ee4000800007f */
[----:B---3--:R-:W-:Y:S05]  /*14350*/  @!P0 BRA `(.L_x_4231) ;  /* 0xfffffffc00ec8947 */ /* 0x008fea000383ffff */
[----:B------:R-:W-:Y:S05]  /*14360*/  BRA `(.L_x_4315) ;  /* 0xffffffc4009c7947 */ /* 0x000fea000383ffff */
.L_x_4234:
        /* <DEDUP_REMOVED lines=8> */
.L_x_4316:
[----:B------:R-:W-:Y:S02]  /*143f0*/  VIADD R4, R6, 0x10 ;  /* 0x0000001006047836 */ /* 0x000fe40000000000 */
[----:B------:R-:W-:Y:S02]  /*14400*/  IMAD.MOV.U32 R13, RZ, RZ, R0 ;  /* 0x000000ffff0d7224 */ /* 0x000fe400078e0000 */
[----:B------:R-:W-:-:S07]  /*14410*/  IMAD.MOV.U32 R2, RZ, RZ, R14 ;  /* 0x000000ffff027224 */ /* 0x000fce00078e000e */
[----:B------:R-:W-:Y:S05]  /*14420*/  WARPSYNC.COLLECTIVE R15, `(.L_x_4317) ;  /* 0x000000000f087348 */ /* 0x000fea0003c00000 */
[----:B------:R0:W1:Y:S02]  /*14430*/  SHFL.IDX P6, R14, R13, R12, R11 ;  /* 0x0000000c0d0e7389 */ /* 0x00006400000c000b */
[----:B01----:R-:W-:Y:S01]  /*14440*/  ENDCOLLECTIVE ;  /* 0x000000000000791b */ /* 0x003fe20003800000 */
.L_x_4317:
[----:B------:R-:W-:Y:S01]  /*14450*/  ULDC UR4, c[0x0][0x288] ;  /* 0x0000a20000047ab9 */ /* 0x000fe20000000800 */
[----:B------:R-:W-:Y:S01]  /*14460*/  IMAD.MOV.U32 R3, RZ, RZ, R2 ;  /* 0x000000ffff037224 */ /* 0x000fe200078e0002 */
[----:B------:R-:W-:Y:S01]  /*14470*/  ULDC.64 UR6, c[0x0][0x208] ;  /* 0x0000820000067ab9 */ /* 0x000fe20000000a00 */
[----:B------:R-:W-:-:S05]  /*14480*/  IMAD R7, R7, UR4, RZ ;  /* 0x0000000407077c24 */ /* 0x000fca000f8e02ff */
        /* <DEDUP_REMOVED lines=16> */
.L_x_4318:
[----:B------:R-:W-:Y:S01]  /*14590*/  VIADD R2, R6, 0x20 ;  /* 0x0000002006027836 */ /* 0x000fe20000000000 */
[----:B------:R-:W-:Y:S01]  /*145a0*/  @!P3 LEA R20, R9, UR38, 0x1 ;  /* 0x000000260914bc11 */ /* 0x000fe2000f8e08ff */
[----:B------:R-:W-:Y:S02]  /*145b0*/  IMAD.MOV.U32 R13, RZ, RZ, R0 ;  /* 0x000000ffff0d7224 */ /* 0x000fe400078e0000 */
[----:B------:R-:W-:-:S07]  /*145c0*/  IMAD.MOV.U32 R4, RZ, RZ, R14 ;  /* 0x000000ffff047224 */ /* 0x000fce00078e000e */
[----:B------:R-:W-:Y:S05]  /*145d0*/  WARPSYNC.COLLECTIVE R15, `(.L_x_4319) ;  /* 0x000000000f087348 */ /* 0x000fea0003c00000 */
[----:B------:R0:W1:Y:S02]  /*145e0*/  SHFL.IDX P6, R14, R13, R12, R11 ;  /* 0x0000000c0d0e7389 */ /* 0x00006400000c000b */
[----:B01----:R-:W-:Y:S01]  /*145f0*/  ENDCOLLECTIVE ;  /* 0x000000000000791b */ /* 0x003fe20003800000 */
.L_x_4319:
        /* <DEDUP_REMOVED lines=16> */
.L_x_4320:
[----:B------:R-:W-:Y:S01]  /*14700*/  VIADD R4, R6, 0x30 ;  /* 0x0000003006047836 */ /* 0x000fe20000000000 */
[----:B------:R-:W-:Y:S01]  /*14710*/  @!P3 LEA R21, R9, UR38, 0x1 ;  /* 0x000000260915bc11 */ /* 0x000fe2000f8e08ff */
[----:B------:R-:W-:Y:S02]  /*14720*/  IMAD.MOV.U32 R13, RZ, RZ, R0 ;  /* 0x000000ffff0d7224 */ /* 0x000fe400078e0000 */
[----:B------:R-:W-:-:S07]  /*14730*/  IMAD.MOV.U32 R2, RZ, RZ, R14 ;  /* 0x000000ffff027224 */ /* 0x000fce00078e000e */
[----:B------:R-:W-:Y:S05]  /*14740*/  WARPSYNC.COLLECTIVE R15, `(.L_x_4321) ;  /* 0x000000000f087348 */ /* 0x000fea0003c00000 */
[----:B------:R0:W1:Y:S02]  /*14750*/  SHFL.IDX P6, R14, R13, R12, R11 ;  /* 0x0000000c0d0e7389 */ /* 0x00006400000c000b */
[----:B01----:R-:W-:Y:S01]  /*14760*/  ENDCOLLECTIVE ;  /* 0x000000000000791b */ /* 0x003fe20003800000 */
.L_x_4321:
        /* <DEDUP_REMOVED lines=16> */
.L_x_4322:
[----:B------:R-:W-:Y:S01]  /*14870*/  VIADD R2, R6, 0x40 ;  /* 0x0000004006027836 */ /* 0x000fe20000000000 */
[----:B------:R-:W-:Y:S01]  /*14880*/  @!P3 LEA R20, R9, UR38, 0x1 ;  /* 0x000000260914bc11 */ /* 0x000fe2000f8e08ff */
[----:B------:R-:W-:Y:S02]  /*14890*/  IMAD.MOV.U32 R13, RZ, RZ, R0 ;  /* 0x000000ffff0d7224 */ /* 0x000fe400078e0000 */
[----:B------:R-:W-:-:S07]  /*148a0*/  IMAD.MOV.U32 R4, RZ, RZ, R14 ;  /* 0x000000ffff047224 */ /* 0x000fce00078e000e */
[----:B------:R-:W-:Y:S05]  /*148b0*/  WARPSYNC.COLLECTIVE R15, `(.L_x_4323) ;  /* 0x000000000f087348 */ /* 0x000fea0003c00000 */
[----:B------:R0:W1:Y:S02]  /*148c0*/  SHFL.IDX P6, R14, R13, R12, R11 ;  /* 0x0000000c0d0e7389 */ /* 0x00006400000c000b */
[----:B01----:R-:W-:Y:S01]  /*148d0*/  ENDCOLLECTIVE ;  /* 0x000000000000791b */ /* 0x003fe20003800000 */
.L_x_4323:
        /* <DEDUP_REMOVED lines=16> */
.L_x_4324:
[----:B------:R-:W-:Y:S01]  /*149e0*/  VIADD R4, R6, 0x50 ;  /* 0x0000005006047836 */ /* 0x000fe20000000000 */
[----:B------:R-:W-:Y:S01]  /*149f0*/  @!P3 LEA R21, R9, UR38, 0x1 ;  /* 0x000000260915bc11 */ /* 0x000fe2000f8e08ff */
[----:B------:R-:W-:Y:S02]  /*14a00*/  IMAD.MOV.U32 R13, RZ, RZ, R0 ;  /* 0x000000ffff0d7224 */ /* 0x000fe400078e0000 */
[----:B------:R-:W-:-:S07]  /*14a10*/  IMAD.MOV.U32 R2, RZ, RZ, R14 ;  /* 0x000000ffff027224 */ /* 0x000fce00078e000e */
[----:B------:R-:W-:Y:S05]  /*14a20*/  WARPSYNC.COLLECTIVE R15, `(.L_x_4325) ;  /* 0x000000000f087348 */ /* 0x000fea0003c00000 */
[----:B------:R0:W1:Y:S02]  /*14a30*/  SHFL.IDX P6, R14, R13, R12, R11 ;  /* 0x0000000c0d0e7389 */ /* 0x00006400000c000b */
[----:B01----:R-:W-:Y:S01]  /*14a40*/  ENDCOLLECTIVE ;  /* 0x000000000000791b */ /* 0x003fe20003800000 */
.L_x_4325:
        /* <DEDUP_REMOVED lines=16> */
.L_x_4326:
[----:B------:R-:W-:Y:S01]  /*14b50*/  VIADD R2, R6, 0x60 ;  /* 0x0000006006027836 */ /* 0x000fe20000000000 */
[----:B------:R-:W-:Y:S01]  /*14b60*/  @!P3 LEA R20, R9, UR38, 0x1 ;  /* 0x000000260914bc11 */ /* 0x000fe2000f8e08ff */
[----:B------:R-:W-:Y:S02]  /*14b70*/  IMAD.MOV.U32 R13, RZ, RZ, R0 ;  /* 0x000000ffff0d7224 */ /* 0x000fe400078e0000 */
[----:B------:R-:W-:-:S07]  /*14b80*/  IMAD.MOV.U32 R4, RZ, RZ, R14 ;  /* 0x000000ffff047224 */ /* 0x000fce00078e000e */
[----:B------:R-:W-:Y:S05]  /*14b90*/  WARPSYNC.COLLECTIVE R15, `(.L_x_4327) ;  /* 0x000000000f087348 */ /* 0x000fea0003c00000 */
[----:B------:R0:W1:Y:S02]  /*14ba0*/  SHFL.IDX P6, R14, R13, R12, R11 ;  /* 0x0000000c0d0e7389 */ /* 0x00006400000c000b */
[----:B01----:R-:W-:Y:S01]  /*14bb0*/  ENDCOLLECTIVE ;  /* 0x000000000000791b */ /* 0x003fe20003800000 */
.L_x_4327:
        /* <DEDUP_REMOVED lines=16> */
.L_x_4328:
[----:B------:R-:W-:Y:S01]  /*14cc0*/  @!P3 LEA R21, R9, UR38, 0x1 ;  /* 0x000000260915bc11 */ /* 0x000fe2000f8e08ff */
[----:B------:R-:W-:Y:S02]  /*14cd0*/  IMAD.MOV.U32 R13, RZ, RZ, R0 ;  /* 0x000000ffff0d7224 */ /* 0x000fe400078e0000 */
[----:B------:R-:W-:-:S07]  /*14ce0*/  IMAD.MOV.U32 R2, RZ, RZ, R14 ;  /* 0x000000ffff027224 */ /* 0x000fce00078e000e */
[----:B------:R-:W-:Y:S05]  /*14cf0*/  WARPSYNC.COLLECTIVE R15, `(.L_x_4329) ;  /* 0x000000000f087348 */ /* 0x000fea0003c00000 */
[----:B------:R0:W1:Y:S02]  /*14d00*/  SHFL.IDX P6, R14, R13, R12, R11 ;  /* 0x0000000c0d0e7389 */ /* 0x00006400000c000b */
[----:B01----:R-:W-:Y:S01]  /*14d10*/  ENDCOLLECTIVE ;  /* 0x000000000000791b */ /* 0x003fe20003800000 */
.L_x_4329:
        /* <DEDUP_REMOVED lines=15> */
.L_x_4330:
[----:B------:R-:W-:Y:S02]  /*14e10*/  IMAD.MOV.U32 R13, RZ, RZ, R0 ;  /* 0x000000ffff0d7224 */ /* 0x000fe400078e0000 */
[----:B------:R-:W-:-:S07]  /*14e20*/  IMAD.MOV.U32 R4, RZ, RZ, R14 ;  /* 0x000000ffff047224 */ /* 0x000fce00078e000e */
[----:B------:R-:W-:Y:S05]  /*14e30*/  WARPSYNC.COLLECTIVE R15, `(.L_x_4331) ;  /* 0x000000000f087348 */ /* 0x000fea0003c00000 */
[----:B------:R0:W1:Y:S02]  /*14e40*/  SHFL.IDX P6, R14, R13, R12, R11 ;  /* 0x0000000c0d0e7389 */ /* 0x00006400000c000b */
[----:B01----:R-:W-:Y:S01]  /*14e50*/  ENDCOLLECTIVE ;  /* 0x000000000000791b */ /* 0x003fe20003800000 */
.L_x_4331:
[----:B------:R-:W-:Y:S05]  /*14e60*/  BRA `(.L_x_4332) ;  /* 0xffffffc400fc7947 */ /* 0x000fea000383ffff */
.L_x_4237:
[----:B-1----:R-:W-:-:S04]  /*14e70*/  IMAD.U32 R3, RZ, RZ, UR38 ;  /* 0x00000026ff037e24 */ /* 0x002fc8000f8e00ff */
[----:B------:R1:W2:Y:S03]  /*14e80*/  SYNCS.PHASECHK.TRANS64.TRYWAIT P0, [R3+URZ+0x30820], R0 ;  /* 0x03082000030075a7 */ /* 0x0002a6000800017f */
[----:B--2---:R-:W-:Y:S05]  /*14e90*/  @!P0 NANOSLEEP.SYNCS 0x989680 ;  /* 0x009896800000895d */ /* 0x004fea0003900000 */
[----:B------:R-:W2:Y:S02]  /*14ea0*/  @!P0 SYNCS.PHASECHK.TRANS64 P0, [R3+URZ+0x30820], R0 ;  /* 0x03082000030085a7 */ /* 0x000ea4000800007f */
[----:B--2---:R-:W-:Y:S05]  /*14eb0*/  @!P0 BRA `(.L_x_4237) ;  /* 0xfffffffc00ec8947 */ /* 0x004fea000383ffff */
[----:B------:R-:W-:Y:S05]  /*14ec0*/  BRA `(.L_x_4333) ;  /* 0xffffffc800547947 */ /* 0x000fea000383ffff */
.L_x_4244:
[----:B-1----:R-:W-:-:S04]  /*14ed0*/  IMAD.U32 R3, RZ, RZ, UR38 ;  /* 0x00000026ff037e24 */ /* 0x002fc8000f8e00ff */
[----:B------:R1:W2:Y:S03]  /*14ee0*/  SYNCS.PHASECHK.TRANS64.TRYWAIT P0, [R3+URZ+0x30848], R2 ;  /* 0x03084802030075a7 */ /* 0x0002a6000800017f */
[----:B--2---:R-:W-:Y:S05]  /*14ef0*/  @!P0 NANOSLEEP.SYNCS 0x989680 ;  /* 0x009896800000895d */ /* 0x004fea0003900000 */
[----:B------:R-:W2:Y:S02]  /*14f00*/  @!P0 SYNCS.PHASECHK.TRANS64 P0, [R3+URZ+0x30848], R2 ;  /* 0x03084802030085a7 */ /* 0x000ea4000800007f */
[----:B--2---:R-:W-:Y:S05]  /*14f10*/  @!P0 BRA `(.L_x_4244) ;  /* 0xfffffffc00ec8947 */ /* 0x004fea000383ffff */
[----:B------:R-:W-:Y:S05]  /*14f20*/  BRA `(.L_x_4334) ;  /* 0xffffffcc00387947 */ /* 0x000fea000383ffff */
.L_x_4251:
[----:B0-----:R-:W-:-:S04]  /*14f30*/  IMAD.U32 R3, RZ, RZ, UR38 ;  /* 0x00000026ff037e24 */ /* 0x001fc8000f8e00ff */
[----:B------:R0:W1:Y:S03]  /*14f40*/  SYNCS.PHASECHK.TRANS64.TRYWAIT P0, [R3+URZ+0x30860], R2 ;  /* 0x03086002030075a7 */ /* 0x000066000800017f */
[----:B-1----:R-:W-:Y:S05]  /*14f50*/  @!P0 NANOSLEEP.SYNCS 0x989680 ;  /* 0x009896800000895d */ /* 0x002fea0003900000 */
[----:B------:R-:W1:Y:S02]  /*14f60*/  @!P0 SYNCS.PHASECHK.TRANS64 P0, [R3+URZ+0x30860], R2 ;  /* 0x03086002030085a7 */ /* 0x000e64000800007f */
[----:B-1----:R-:W-:Y:S05]  /*14f70*/  @!P0 BRA `(.L_x_4251) ;  /* 0xfffffffc00ec8947 */ /* 0x002fea000383ffff */
[----:B------:R-:W-:Y:S05]  /*14f80*/  BRA `(.L_x_4335) ;  /* 0xffffffd000107947 */ /* 0x000fea000383ffff */
.L_x_4261:
[----:B-1----:R-:W-:-:S04]  /*14f90*/  IMAD.U32 R3, RZ, RZ, UR38 ;  /* 0x00000026ff037e24 */ /* 0x002fc8000f8e00ff */
[----:B------:R1:W2:Y:S03]  /*14fa0*/  SYNCS.PHASECHK.TRANS64.TRYWAIT P0, [R3+URZ+0x30840], R2 ;  /* 0x03084002030075a7 */ /* 0x0002a6000800017f */
[----:B--2---:R-:W-:Y:S05]  /*14fb0*/  @!P0 NANOSLEEP.SYNCS 0x989680 ;  /* 0x009896800000895d */ /* 0x004fea0003900000 */
[----:B------:R-:W2:Y:S02]  /*14fc0*/  @!P0 SYNCS.PHASECHK.TRANS64 P0, [R3+URZ+0x30840], R2 ;  /* 0x03084002030085a7 */ /* 0x000ea4000800007f */
[----:B--2---:R-:W-:Y:S05]  /*14fd0*/  @!P0 BRA `(.L_x_4261) ;  /* 0xfffffffc00ec8947 */ /* 0x004fea000383ffff */
[----:B------:R-:W-:Y:S05]  /*14fe0*/  BRA `(.L_x_4336) ;  /* 0xffffffd400687947 */ /* 0x000fea000383ffff */
.L_x_4268:
[----:B0-----:R-:W-:-:S04]  /*14ff0*/  IMAD.U32 R3, RZ, RZ, UR38 ;  /* 0x00000026ff037e24 */ /* 0x001fc8000f8e00ff */
[----:B------:R0:W1:Y:S03]  /*15000*/  SYNCS.PHASECHK.TRANS64.TRYWAIT P0, [R3+URZ+0x30868], R2 ;  /* 0x03086802030075a7 */ /* 0x000066000800017f */
[----:B-1----:R-:W-:Y:S05]  /*15010*/  @!P0 NANOSLEEP.SYNCS 0x989680 ;  /* 0x009896800000895d */ /* 0x002fea0003900000 */
[----:B------:R-:W1:Y:S02]  /*15020*/  @!P0 SYNCS.PHASECHK.TRANS64 P0, [R3+URZ+0x30868], R2 ;  /* 0x03086802030085a7 */ /* 0x000e64000800007f */
[----:B-1----:R-:W-:Y:S05]  /*15030*/  @!P0 BRA `(.L_x_4268) ;  /* 0xfffffffc00ec8947 */ /* 0x002fea000383ffff */
[----:B------:R-:W-:Y:S05]  /*15040*/  BRA `(.L_x_4337) ;  /* 0xffffffd800407947 */ /* 0x000fea000383ffff */
.L_x_4278:
[----:B-1----:R-:W-:-:S04]  /*15050*/  IMAD.U32 R3, RZ, RZ, UR38 ;  /* 0x00000026ff037e24 */ /* 0x002fc8000f8e00ff */
[----:B------:R1:W2:Y:S03]  /*15060*/  SYNCS.PHASECHK.TRANS64.TRYWAIT P0, [R3+URZ+0x30848], R2 ;  /* 0x03084802030075a7 */ /* 0x0002a6000800017f */
[----:B--2---:R-:W-:Y:S05]  /*15070*/  @!P0 NANOSLEEP.SYNCS 0x989680 ;  /* 0x009896800000895d */ /* 0x004fea0003900000 */
[----:B------:R-:W2:Y:S02]  /*15080*/  @!P0 SYNCS.PHASECHK.TRANS64 P0, [R3+URZ+0x30848], R2 ;  /* 0x03084802030085a7 */ /* 0x000ea4000800007f */
[----:B--2---:R-:W-:Y:S05]  /*15090*/  @!P0 BRA `(.L_x_4278) ;  /* 0xfffffffc00ec8947 */ /* 0x004fea000383ffff */
[----:B------:R-:W-:Y:S05]  /*150a0*/  BRA `(.L_x_4338) ;  /* 0xffffffdc00b07947 */ /* 0x000fea000383ffff */
.L_x_4285:
[----:B0-----:R-:W-:-:S04]  /*150b0*/  IMAD.U32 R3, RZ, RZ, UR38 ;  /* 0x00000026ff037e24 */ /* 0x001fc8000f8e00ff */
[----:B------:R0:W1:Y:S03]  /*150c0*/  SYNCS.PHASECHK.TRANS64.TRYWAIT P0, [R3+URZ+0x30860], R2 ;  /* 0x03086002030075a7 */ /* 0x000066000800017f */
[----:B-1----:R-:W-:Y:S05]  /*150d0*/  @!P0 NANOSLEEP.SYNCS 0x989680 ;  /* 0x009896800000895d */ /* 0x002fea0003900000 */
[----:B------:R-:W1:Y:S02]  /*150e0*/  @!P0 SYNCS.PHASECHK.TRANS64 P0, [R3+URZ+0x30860], R2 ;  /* 0x03086002030085a7 */ /* 0x000e64000800007f */
[----:B-1----:R-:W-:Y:S05]  /*150f0*/  @!P0 BRA `(.L_x_4285) ;  /* 0xfffffffc00ec8947 */ /* 0x002fea000383ffff */
[----:B------:R-:W-:Y:S05]  /*15100*/  BRA `(.L_x_4339) ;  /* 0xffffffe000847947 */ /* 0x000fea000383ffff */
.L_x_4294:
[----:B0-----:R0:W1:Y:S02]  /*15110*/  SYNCS.PHASECHK.TRANS64.TRYWAIT P0, [R3+URZ+0x30860], R2 ;  /* 0x03086002030075a7 */ /* 0x001064000800017f */
[----:B-1----:R-:W-:Y:S05]  /*15120*/  @!P0 NANOSLEEP.SYNCS 0x989680 ;  /* 0x009896800000895d */ /* 0x002fea0003900000 */
[----:B------:R-:W1:Y:S02]  /*15130*/  @!P0 SYNCS.PHASECHK.TRANS64 P0, [R3+URZ+0x30860], R2 ;  /* 0x03086002030085a7 */ /* 0x000e64000800007f */
[----:B-1----:R-:W-:Y:S05]  /*15140*/  @!P0 BRA `(.L_x_4294) ;  /* 0xfffffffc00f08947 */ /* 0x002fea000383ffff */
[----:B------:R-:W-:Y:S05]  /*15150*/  BRA `(.L_x_4340) ;  /* 0xffffffe400847947 */ /* 0x000fea000383ffff */
.L_x_4300:
[----:B0-----:R0:W1:Y:S02]  /*15160*/  SYNCS.PHASECHK.TRANS64.TRYWAIT P0, [R2+URZ+0x30820], R3 ;  /* 0x03082003020075a7 */ /* 0x001064000800017f */
[----:B-1----:R-:W-:Y:S05]  /*15170*/  @!P0 NANOSLEEP.SYNCS 0x989680 ;  /* 0x009896800000895d */ /* 0x002fea0003900000 */
[----:B------:R-:W1:Y:S02]  /*15180*/  @!P0 SYNCS.PHASECHK.TRANS64 P0, [R2+URZ+0x30820], R3 ;  /* 0x03082003020085a7 */ /* 0x000e64000800007f */
[----:B-1----:R-:W-:Y:S05]  /*15190*/  @!P0 BRA `(.L_x_4300) ;  /* 0xfffffffc00f08947 */ /* 0x002fea000383ffff */
[----:B------:R-:W-:Y:S05]  /*151a0*/  BRA `(.L_x_4341) ;  /* 0xffffffe800887947 */ /* 0x000fea000383ffff */
.L_x_4301:
        /* <DEDUP_REMOVED lines=11> */
.L_x_4343:
[----:B------:R-:W-:Y:S05]  /*15260*/  BSYNC B0 ;  /* 0x0000000000007941 */ /* 0x000fea0003800000 */
.L_x_4342:
[----:B------:R-:W-:Y:S05]  /*15270*/  BRA `(.L_x_4344) ;  /* 0xffffffe8006c7947 */ /* 0x000fea000383ffff */
.L_x_4302:
[----:B------:R-:W-:Y:S01]  /*15280*/  BSSY B0, `(.L_x_4345) ;  /* 0x0000006000007945 */ /* 0x000fe20003800000 */
[----:B------:R-:W-:-:S07]  /*15290*/  IMAD.MOV.U32 R15, RZ, RZ, -0x1 ;  /* 0xffffffffff0f7424 */ /* 0x000fce00078e00ff */
[----:B0-----:R-:W-:Y:S05]  /*152a0*/  WARPSYNC.COLLECTIVE R15, `(.L_x_4346) ;  /* 0x000000000f0c7348 */ /* 0x001fea0003c00000 */
[----:B------:R-:W-:Y:S02]  /*152b0*/  ELECT P6, UR62, PT ;  /* 0x00000000003e782f */ /* 0x000fe400038c0000 */
[----:B------:R-:W-:Y:S01]  /*152c0*/  MOV R14, UR62 ;  /* 0x0000003e000e7c02 */ /* 0x000fe20008000f00 */
[----:B0-----:R-:W-:Y:S10]  /*152d0*/  ENDCOLLECTIVE ;  /* 0x000000000000791b */ /* 0x001ff40003800000 */
.L_x_4346:
[----:B------:R-:W-:Y:S05]  /*152e0*/  BSYNC B0 ;  /* 0x0000000000007941 */ /* 0x000fea0003800000 */
.L_x_4345:
[----:B------:R-:W-:Y:S05]  /*152f0*/  BRA `(.L_x_4347) ;  /* 0xffffffe800607947 */ /* 0x000fea000383ffff */
.L_x_4304:
[----:B0-----:R0:W1:Y:S02]  /*15300*/  SYNCS.PHASECHK.TRANS64.TRYWAIT P0, [R7+URZ], R4 ;  /* 0x00000004070075a7 */ /* 0x001064000800017f */
[----:B-1----:R-:W-:Y:S05]  /*15310*/  @!P0 NANOSLEEP.SYNCS 0x989680 ;  /* 0x009896800000895d */ /* 0x002fea0003900000 */
[----:B------:R-:W1:Y:S02]  /*15320*/  @!P0 SYNCS.PHASECHK.TRANS64 P0, [R7+URZ], R4 ;  /* 0x00000004070085a7 */ /* 0x000e64000800007f */
[----:B-1----:R-:W-:Y:S05]  /*15330*/  @!P0 BRA `(.L_x_4304) ;  /* 0xfffffffc00f08947 */ /* 0x002fea000383ffff */
[----:B------:R-:W-:Y:S05]  /*15340*/  BRA `(.L_x_4348) ;  /* 0xffffffe8009c7947 */ /* 0x000fea000383ffff */
.L_x_4305:
[----:B-1----:R1:W2:Y:S02]  /*15350*/  SYNCS.PHASECHK.TRANS64.TRYWAIT P0, [R8+URZ], R5 ;  /* 0x00000005080075a7 */ /* 0x0022a4000800017f */
[----:B--2---:R-:W-:Y:S05]  /*15360*/  @!P0 NANOSLEEP.SYNCS 0x989680 ;  /* 0x009896800000895d */ /* 0x004fea0003900000 */
[----:B------:R-:W2:Y:S02]  /*15370*/  @!P0 SYNCS.PHASECHK.TRANS64 P0, [R8+URZ], R5 ;  /* 0x00000005080085a7 */ /* 0x000ea4000800007f */
[----:B--2---:R-:W-:Y:S05]  /*15380*/  @!P0 BRA `(.L_x_4305) ;  /* 0xfffffffc00f08947 */ /* 0x004fea000383ffff */
[----:B------:R-:W-:Y:S05]  /*15390*/  BRA `(.L_x_4349) ;  /* 0xffffffe800907947 */ /* 0x000fea000383ffff */
.L_x_4307:
[----:B0-----:R0:W2:Y:S02]  /*153a0*/  SYNCS.PHASECHK.TRANS64.TRYWAIT P0, [R7+URZ], R4 ;  /* 0x00000004070075a7 */ /* 0x0010a4000800017f */
[----:B--2---:R-:W-:Y:S05]  /*153b0*/  @!P0 NANOSLEEP.SYNCS 0x989680 ;  /* 0x009896800000895d */ /* 0x004fea0003900000 */
[----:B------:R-:W2:Y:S02]  /*153c0*/  @!P0 SYNCS.PHASECHK.TRANS64 P0, [R7+URZ], R4 ;  /* 0x00000004070085a7 */ /* 0x000ea4000800007f */
[----:B--2---:R-:W-:Y:S05]  /*153d0*/  @!P0 BRA `(.L_x_4307) ;  /* 0xfffffffc00f08947 */ /* 0x004fea000383ffff */
[----:B------:R-:W-:Y:S05]  /*153e0*/  BRA `(.L_x_4350) ;  /* 0xffffffe800947947 */ /* 0x000fea000383ffff */
.L_x_4351:
        /* <DEDUP_REMOVED lines=9> */
.L_x_14851:


//--------------------- .text._ZN7cutlass13device_kernelIN5flash11enable_sm90INS1_16FlashAttnFwdSm90INS1_25CollectiveMainloopFwdSm90ILi2EN4cute5tupleIJNS5_1CILi1EEES8_S8_EEENS6_IJNS7_ILi128EEENS7_ILi96EEENS7_ILi192EEEEEELi192ENS_10bfloat16_tEfNS_4arch4Sm90ELb0ELb1ELb0ELb1ELb0ELb0ELb0ELb1ELb1ELb1ELb1ELb0EEENS1_21CollectiveEpilogueFwdINS6_IJSA_SC_SB_EEES9_SE_SG_Li256ELb1ELb1ELb1ELb0EEENS1_36VarlenDynamicPersistentTileSchedulerILi128ELi96ELi256ELi128ELb1ELb1ELb1ELb1ELb0ELb1EEEEEEEEEvNT_6ParamsE --------------------------
	.section	.text._ZN7cutlass13device_kernelIN5flash11enable_sm90INS1_16FlashAttnFwdSm90INS1_25CollectiveMainloopFwdSm90ILi2EN4cute5tupleIJNS5_1CILi1EEES8_S8_EEENS6_IJNS7_ILi128EEENS7_ILi96EEENS7_ILi192EEEEEELi192ENS_10bfloat16_tEfNS_4arch4Sm90ELb0ELb1ELb0ELb1ELb0ELb0ELb0ELb1ELb1ELb1ELb1ELb0EEENS1_21CollectiveEpilogueFwdINS6_IJSA_SC_SB_EEES9_SE_SG_Li256ELb1ELb1ELb1ELb0EEENS1_36VarlenDynamicPersistentTileSchedulerILi128ELi96ELi256ELi128ELb1ELb1ELb1ELb1ELb0ELb1EEEEEEEEEvNT_6ParamsE,"ax",@progbits
	.align	128
.text._ZN7cutlass13device_kernelIN5flash11enable_sm90INS1_16FlashAttnFwdSm90INS1_25CollectiveMainloopFwdSm90ILi2EN4cute5tupleIJNS5_1CILi1EEES8_S8_EEENS6_IJNS7_ILi128EEENS7_ILi96EEENS7_ILi192EEEEEELi192ENS_10bfloat16_tEfNS_4arch4Sm90ELb0ELb1ELb0ELb1ELb0ELb0ELb0ELb1ELb1ELb1ELb1ELb0EEENS1_21CollectiveEpilogueFwdINS6_IJSA_SC_SB_EEES9_SE_SG_Li256ELb1ELb1ELb1ELb0EEENS1_36VarlenDynamicPersistentTileSchedulerILi128ELi96ELi256ELi128ELb1ELb1ELb1ELb1ELb0ELb1EEEEEEEEEvNT_6ParamsE:
        .type           _ZN7cutlass13device_kernelIN5flash11enable_sm90INS1_16FlashAttnFwdSm90INS1_25CollectiveMainloopFwdSm90ILi2EN4cute5tupleIJNS5_1CILi1EEES8_S8_EEENS6_IJNS7_ILi128EEENS7_ILi96EEENS7_ILi192EEEEEELi192ENS_10bfloat16_tEfNS_4arch4Sm90ELb0ELb1ELb0ELb1ELb0ELb0ELb0ELb1ELb1ELb1ELb1ELb0EEENS1_21CollectiveEpilogueFwdINS6_IJSA_SC_SB_EEES9_SE_SG_Li256ELb1ELb1ELb1ELb0EEENS1_36VarlenDynamicPersistentTileSchedulerILi128ELi96ELi256ELi128ELb1ELb1ELb1ELb1ELb0ELb1EEEEEEEEEvNT_6ParamsE,@function
        .size           _ZN7cutlass13device_kernelIN5flash11enable_sm90INS1_16FlashAttnFwdSm90INS1_25CollectiveMainloopFwdSm90ILi2EN4cute5tupleIJNS5_1CILi1EEES8_S8_EEENS6_IJNS7_ILi128EEENS7_ILi96EEENS7_ILi192EEEEEELi192ENS_10bfloat16_tEfNS_4arch4Sm90ELb0ELb1ELb0ELb1ELb0ELb0ELb0ELb1ELb1ELb1ELb1ELb0EEENS1_21CollectiveEpilogueFwdINS6_IJSA_SC_SB_EEES9_SE_SG_Li256ELb1ELb1ELb1ELb0EEENS1_36VarlenDynamicPersistentTileSchedulerILi128ELi96ELi256ELi128ELb1ELb1ELb1ELb1ELb0ELb1EEEEEEEEEvNT_6ParamsE,(.L_x_14852 - _ZN7cutlass13device_kernelIN5flash11enable_sm90INS1_16FlashAttnFwdSm90INS1_25CollectiveMainloopFwdSm90ILi2EN4cute5tupleIJNS5_1CILi1EEES8_S8_EEENS6_IJNS7_ILi128EEENS7_ILi96EEENS7_ILi192EEEEEELi192ENS_10bfloat16_tEfNS_4arch4Sm90ELb0ELb1ELb0ELb1ELb0ELb0ELb0ELb1ELb1ELb1ELb1ELb0EEENS1_21CollectiveEpilogueFwdINS6_IJSA_SC_SB_EEES9_SE_SG_Li256ELb1ELb1ELb1ELb0EEENS1_36VarlenDynamicPersistentTileSchedulerILi128ELi96ELi256ELi128ELb1ELb1ELb1ELb1ELb0ELb1EEEEEEEEEvNT_6ParamsE)
        .other          _ZN7cutlass13device_kernelIN5flash11enable_sm90INS1_16FlashAttnFwdSm90INS1_25CollectiveMainloopFwdSm90ILi2EN4cute5tupleIJNS5_1CILi1EEES8_S8_EEENS6_IJNS7_ILi128EEENS7_ILi96EEENS7_ILi192EEEEEELi192ENS_10bfloat16_tEfNS_4arch4Sm90ELb0ELb1ELb0ELb1ELb0ELb0ELb0ELb1ELb1ELb1ELb1ELb0EEENS1_21CollectiveEpilogueFwdINS6_IJSA_SC_SB_EEES9_SE_SG_Li256ELb1ELb1ELb1ELb0EEENS1_36VarlenDynamicPersistentTileSchedulerILi128ELi96ELi256ELi128ELb1ELb1ELb1ELb1ELb0ELb1EEEEEEEEEvNT_6ParamsE,@"STO_CUDA_ENTRY STV_DEFAULT"
_ZN7cutlass13device_kernelIN5flash11enable_sm90INS1_16FlashAttnFwdSm90INS1_25CollectiveMainloopFwdSm90ILi2EN4cute5tupleIJNS5_1CILi1EEES8_S8_EEENS6_IJNS7_ILi128EEENS7_ILi96EEENS7_ILi192EEEEEELi192ENS_10bfloat16_tEfNS_4arch4Sm90ELb0ELb1ELb0ELb1ELb0ELb0ELb0ELb1ELb1ELb1ELb1ELb0EEENS1_21CollectiveEpilogueFwdINS6_IJSA_SC_SB_EEES9_SE_SG_Li256ELb1ELb1ELb1ELb0EEENS1_36VarlenDynamicPersistentTileSchedulerILi128ELi96ELi256ELi128ELb1ELb1ELb1ELb1ELb0ELb1EEEEEEEEEvNT_6ParamsE:
        /* <DEDUP_REMOVED lines=18> */
.L_x_4353:
[----:B------:R-:W-:Y:S05]  /*0120*/  BSYNC B0 ;  /* 0x0000000000007941 */ /* 0x000fea0003800000 */
.L_x_4352:
        /* <DEDUP_REMOVED lines=41> */
.L_x_4354:
        /* <DEDUP_REMOVED lines=22> */
.L_x_4355:
        /* <DEDUP_REMOVED lines=18> */
.L_x_4356:
        /* <DEDUP_REMOVED lines=22> */
.L_x_4357:
        /* <DEDUP_REMOVED lines=22> */
.L_x_4358:
        /* <DEDUP_REMOVED lines=8> */
.L_x_4360:
        /* <DEDUP_REMOVED lines=20> */
[----:B------:R-:W-:Y:S02]  /*0ac0*/  R2UR UR6, R11 ;  /* 0x000000000b0672ca */ /* 0x000fe400000e0000 */
[----:B--2---:R-:W-:Y:S02]  /*0ad0*/  R2UR UR4, R0 ;  /* 0x00000000000472ca */ /* 0x004fe400000e0000 */
[----:B------:R-:W-:-:S04]  /*0ae0*/  SHF.R.S32.HI R0, RZ, 0x1f, R12 ;  /* 0x0000001fff007819 */ /* 0x000fc8000001140c */
[CC--:B0-----:R-:W-:Y:S02]  /*0af0*/  LEA.HI R2, R0.reuse, R12.reuse, RZ, 0x7 ;  /* 0x0000000c00027211 */ /* 0x0c1fe400078f38ff */
[-C--:B------:R-:W-:Y:S02]  /*0b00*/  LEA.HI R4, R0, R12.reuse, RZ, 0x5 ;  /* 0x0000000c00047211 */ /* 0x080fe400078f28ff */
[----:B------:R-:W-:Y:S02]  /*0b10*/  LOP3.LUT R223, R2, 0xffffff80, RZ, 0xc0, !PT ;  /* 0xffffff8002df7812 */ /* 0x000fe400078ec0ff */
[----:B------:R-:W-:Y:S01]  /*0b20*/  LEA.HI R3, R0, R12, RZ, 0x4 ;  /* 0x0000000c00037211 */ /* 0x000fe200078f20ff */
[----:B------:R-:W-:Y:S01]  /*0b30*/  IMAD.SHL.U32 R5, R4, 0x20, RZ ;  /* 0x0000002004057824 */ /* 0x000fe200078e00ff */
[----:B------:R-:W-:Y:S01]  /*0b40*/  SHF.R.S32.HI R11, RZ, 0x7, R2 ;  /* 0x00000007ff0b7819 */ /* 0x000fe20000011402 */
[----:B------:R-:W-:Y:S01]  /*0b50*/  IMAD.IADD R223, R12, 0x1, -R223 ;  /* 0x000000010cdf7824 */ /* 0x000fe200078e0adf */
[----:B------:R-:W-:Y:S01]  /*0b60*/  LOP3.LUT R4, R3, 0x3fffff0, RZ, 0xc0, !PT ;  /* 0x03fffff003047812 */ /* 0x000fe200078ec0ff */
[----:B------:R-:W-:Y:S01]  /*0b70*/  ULOP3.LUT UR4, UR4, 0x1, URZ, 0xfc, !UPT ;  /* 0x0000000104047892 */ /* 0x000fe2000f8efc3f */
[----:B------:R-:W-:-:S02]  /*0b80*/  SHF.R.S32.HI R6, RZ, 0x4, R3 ;  /* 0x00000004ff067819 */ /* 0x000fc40000011403 */
[----:B------:R-:W-:Y:S01]  /*0b90*/  SHF.R.S32.HI R8, RZ, 0x1f, R223 ;  /* 0x0000001fff087819 */ /* 0x000fe200000114df */
[----:B------:R-:W-:Y:S01]  /*0ba0*/  IMAD.IADD R4, R12, 0x1, -R4 ;  /* 0x000000010c047824 */ /* 0x000fe200078e0a04 */
[----:B------:R-:W-:Y:S02]  /*0bb0*/  LOP3.LUT R5, R5, 0xfffffc00, RZ, 0xc0, !PT ;  /* 0xfffffc0005057812 */ /* 0x000fe400078ec0ff */
[----:B------:R-:W-:Y:S02]  /*0bc0*/  LEA.HI R7, R8, R223, RZ, 0x2 ;  /* 0x000000df08077211 */ /* 0x000fe400078f10ff */
[----:B------:R-:W-:Y:S01]  /*0bd0*/  LEA.HI R3, R3, R6, RZ, 0x1 ;  /* 0x0000000603037211 */ /* 0x000fe200078f08ff */
[----:B------:R-:W-:Y:S01]  /*0be0*/  IMAD R4, R4, 0x40, R5 ;  /* 0x0000004004047824 */ /* 0x000fe200078e0205 */
[--C-:B------:R-:W-:Y:S02]  /*0bf0*/  SHF.R.S32.HI R9, RZ, 0x2, R7.reuse ;  /* 0x00000002ff097819 */ /* 0x100fe40000011407 */
[----:B------:R-:W-:-:S02]  /*0c00*/  SHF.R.S32.HI R10, RZ, 0x1f, R7 ;  /* 0x0000001fff0a7819 */ /* 0x000fc40000011407 */
[----:B------:R-:W-:Y:S02]  /*0c10*/  LOP3.LUT R3, R3, 0x1ffffffe, RZ, 0xc0, !PT ;  /* 0x1ffffffe03037812 */ /* 0x000fe400078ec0ff */
[----:B------:R-:W-:Y:S02]  /*0c20*/  LEA.HI R5, R0, R12, RZ, 0x2 ;  /* 0x0000000c00057211 */ /* 0x000fe400078f10ff */
[----:B------:R-:W-:Y:S01]  /*0c30*/  LEA.HI R10, R10, R9, RZ, 0x3 ;  /* 0x000000090a0a7211 */ /* 0x000fe200078f18ff */
[----:B------:R-:W-:Y:S01]  /*0c40*/  IMAD.IADD R3, R6, 0x1, -R3 ;  /* 0x0000000106037824 */ /* 0x000fe200078e0a03 */
[----:B------:R-:W-:Y:S02]  /*0c50*/  LOP3.LUT R5, R5, 0xfffffffc, RZ, 0xc0, !PT ;  /* 0xfffffffc05057812 */ /* 0x000fe400078ec0ff */
[----:B------:R-:W-:Y:S01]  /*0c60*/  LOP3.LUT R10, R10, 0xfffffff8, RZ, 0xc0, !PT ;  /* 0xfffffff80a0a7812 */ /* 0x000fe200078ec0ff */
[----:B------:R-:W-:Y:S01]  /*0c70*/  IMAD R3, R3, 0x8, R4 ;  /* 0x0000000803037824 */ /* 0x000fe200078e0204 */
[----:B------:R-:W-:Y:S01]  /*0c80*/  LEA.HI R8, R8, R223, RZ, 0x5 ;  /* 0x000000df08087211 */ /* 0x000fe200078f28ff */
[----:B------:R-:W-:Y:S01]  /*0c90*/  IMAD.IADD R5, R12, 0x1, -R5 ;  /* 0x000000010c057824 */ /* 0x000fe200078e0a05 */
[----:B------:R-:W-:Y:S01]  /*0ca0*/  LEA.HI R2, R2, R11, RZ, 0x1 ;  /* 0x0000000b02027211 */ /* 0x000fe200078f08ff */
[----:B------:R-:W-:Y:S01]  /*0cb0*/  IMAD.IADD R9, R9, 0x1, -R10 ;  /* 0x0000000109097824 */ /* 0x000fe200078e0a0a */
[----:B------:R-:W-:Y:S01]  /*0cc0*/  LOP3.LUT R6, R7, 0x7ffffffc, RZ, 0xc0, !PT ;  /* 0x7ffffffc07067812 */ /* 0x000fe200078ec0ff */
[----:B------:R0:W-:Y:S01]  /*0cd0*/  STL [R1+0x2c], R3 ;  /* 0x00002c0301007387 */ /* 0x0001e20000100800 */
[----:B------:R-:W-:-:S02]  /*0ce0*/  SHF.R.S32.HI R8, RZ, 0x5, R8 ;  /* 0x00000005ff087819 */ /* 0x000fc40000011408 */
[----:B------:R-:W-:Y:S01]  /*0cf0*/  LOP3.LUT R2, R2, 0x3fffffe, RZ, 0xc0, !PT ;  /* 0x03fffffe02027812 */ /* 0x000fe200078ec0ff */
[----:B------:R-:W-:Y:S01]  /*0d00*/  IMAD.IADD R6, R223, 0x1, -R6 ;  /* 0x00000001df067824 */ /* 0x000fe200078e0a06 */
[----:B------:R-:W-:Y:S01]  /*0d10*/  LEA.HI R0, R0, R12, RZ, 0x3 ;  /* 0x0000000c00007211 */ /* 0x000fe200078f18ff */
[----:B------:R-:W-:Y:S02]  /*0d20*/  IMAD R9, R8, 0x10, R9 ;  /* 0x0000001008097824 */ /* 0x000fe400078e0209 */
[----:B------:R-:W-:Y:S01]  /*0d30*/  IMAD.IADD R2, R11, 0x1, -R2 ;  /* 0x000000010b027824 */ /* 0x000fe200078e0a02 */
[----:B------:R-:W-:Y:S01]  /*0d40*/  LOP3.LUT R193, R0, 0xfffffff8, RZ, 0xc0, !PT ;  /* 0xfffffff800c17812 */ /* 0x000fe200078ec0ff */
[----:B------:R-:W-:Y:S01]  /*0d50*/  IMAD.SHL.U32 R19, R6, 0x2, RZ ;  /* 0x0000000206137824 */ /* 0x000fe200078e00ff */
[----:B0-----:R-:W-:Y:S01]  /*0d60*/  LEA.HI R3, R5, R5, RZ, 0x1 ;  /* 0x0000000505037211 */ /* 0x001fe200078f08ff */
[----:B------:R-:W-:Y:S01]  /*0d70*/  IMAD R2, R2, 0x40, R9 ;  /* 0x0000004002027824 */ /* 0x000fe200078e0209 */
[----:B------:R-:W-:Y:S01]  /*0d80*/  SHF.R.S32.HI R220, RZ, 0x3, R0 ;  /* 0x00000003ffdc7819 */ /* 0x000fe20000011400 */
[----:B------:R-:W-:Y:S01]  /*0d90*/  IMAD.IADD R193, R12, 0x1, -R193 ;  /* 0x000000010cc17824 */ /* 0x000fe200078e0ac1 */
[----:B------:R-:W-:Y:S01]  /*0da0*/  LOP3.LUT R4, R3, 0x1ffffffe, RZ, 0xc0, !PT ;  /* 0x1ffffffe03047812 */ /* 0x000fe200078ec0ff */
[----:B------:R-:W-:Y:S01]  /*0db0*/  IMAD.U32 R3, RZ, RZ, UR4 ;  /* 0x00000004ff037e24 */ /* 0x000fe2000f8e00ff */
[----:B------:R-:W-:Y:S01]  /*0dc0*/  STL [R1+0x28], R2 ;  /* 0x0000280201007387 */ /* 0x000fe20000100800 */
[C---:B------:R-:W-:Y:S01]  /*0dd0*/  VIADD R219, R19.reuse, 0x8 ;  /* 0x0000000813db7836 */ /* 0x040fe20000000000 */
[----:B------:R-:W-:Y:S01]  /*0de0*/  UMOV UR4, URZ ;  /* 0x0000003f00047c82 */ /* 0x000fe20008000000 */
[C---:B------:R-:W-:Y:S01]  /*0df0*/  VIADD R218, R19.reuse, 0x10 ;  /* 0x0000001013da7836 */ /* 0x040fe20000000000 */
[----:B------:R0:W-:Y:S01]  /*0e00*/  STL [R1+0x30], R3 ;  /* 0x0000300301007387 */ /* 0x0001e20000100800 */
[----:B------:R-:W-:-:S02]  /*0e10*/  VIADD R217, R19, 0x18 ;  /* 0x0000001813d97836 */ /* 0x000fc40000000000 */
[C---:B------:R-:W-:Y:S02]  /*0e20*/  VIADD R216, R19.reuse, 0x20 ;  /* 0x0000002013d87836 */ /* 0x040fe40000000000 */
[C---:B------:R-:W-:Y:S01]  /*0e30*/  VIADD R215, R19.reuse, 0x28 ;  /* 0x0000002813d77836 */ /* 0x040fe20000000000 */
[----:B------:R-:W-:Y:S01]  /*0e40*/  SHF.R.S32.HI R0, RZ, 0x1f, R217 ;  /* 0x0000001fff007819 */ /* 0x000fe200000114d9 */
[C---:B------:R-:W-:Y:S02]  /*0e50*/  VIADD R214, R19.reuse, 0x30 ;  /* 0x0000003013d67836 */ /* 0x040fe40000000000 */
        /* <DEDUP_REMOVED lines=34> */
[----:B------:R-:W-:Y:S01]  /*1080*/  IMAD.IADD R4, R5, 0x1, -R4 ;  /* 0x0000000105047824 */ /* 0x000fe200078e0a04 */
[----:B------:R-:W-:Y:S01]  /*1090*/  SHF.R.S32.HI R5, RZ, 0x1f, R219 ;  /* 0x0000001fff057819 */ /* 0x000fe200000114db */
[----:B------:R-:W-:Y:S01]  /*10a0*/  IMAD.SHL.U32 R22, R193, 0x8, RZ ;  /* 0x00000008c1167824 */ /* 0x000fe200078e00ff */
[----:B------:R-:W-:Y:S01]  /*10b0*/  SHF.R.S32.HI R5, RZ, 0x1f, R216 ;  /* 0x0000001fff057819 */ /* 0x000fe200000114d8 */
[----:B------:R-:W-:Y:S01]  /*10c0*/  IMAD.U32 R222, RZ, RZ, UR4 ;  /* 0x00000004ffde7e24 */ /* 0x000fe2000f8e00ff */
[----:B------:R-:W-:Y:S01]  /*10d0*/  SHF.R.S32.HI R5, RZ, 0x1f, R213 ;  /* 0x0000001fff057819 */ /* 0x000fe200000114d5 */
[----:B------:R-:W-:Y:S01]  /*10e0*/  VIADD R192, R22, 0x80 ;  /* 0x0000008016c07836 */ /* 0x000fe20000000000 */
[----:B------:R-:W-:Y:S01]  /*10f0*/  SHF.R.S32.HI R225, RZ, 0x1f, R198 ;  /* 0x0000001fffe17819 */ /* 0x000fe200000114c6 */
[----:B------:R-:W-:Y:S01]  /*1100*/  IMAD R23, R4, 0x8, R2 ;  /* 0x0000000804177824 */ /* 0x000fe200078e0202 */
[----:B------:R-:W-:-:S07]  /*1110*/  SHF.R.S32.HI R224, RZ, 0x1f, R197 ;  /* 0x0000001fffe07819 */ /* 0x000fce00000114c5 */
.L_x_4464:
[----:B------:R-:W-:Y:S01]  /*1120*/  ULDC.64 UR8, c[0x0][0xa28] ;  /* 0x00028a0000087ab9 */ /* 0x000fe20000000a00 */
[----:B0---4-:R-:W0:Y:S01]  /*1130*/  LDC.64 R8, c[0x0][0x418] ;  /* 0x00010600ff087b82 */ /* 0x011e220000000a00 */
[----:B------:R-:W-:Y:S01]  /*1140*/  UISETP.NE.U32.AND UP0, UPT, UR8, URZ, UPT ;  /* 0x0000003f0800728c */ /* 0x000fe2000bf05070 */
[----:B-1-3--:R-:W-:Y:S01]  /*1150*/  IMAD.MOV.U32 R7, RZ, RZ, RZ ;  /* 0x000000ffff077224 */ /* 0x00afe200078e00ff */
[----:B------:R-:W-:Y:S02]  /*1160*/  ULDC.64 UR12, c[0x0][0x208] ;  /* 0x00008200000c7ab9 */ /* 0x000fe40000000a00 */
[----:B------:R-:W-:-:S03]  /*1170*/  UISETP.NE.AND.EX UP0, UPT, UR9, URZ, UPT, UP0 ;  /* 0x0000003f0900728c */ /* 0x000fc6000bf05300 */
[----:B------:R-:W-:Y:S01]  /*1180*/  ULDC.64 UR8, c[0x0][0xa18] ;  /* 0x0002860000087ab9 */ /* 0x000fe20000000a00 */
[----:B------:R-:W1:Y:S01]  /*1190*/  LDC R17, c[0x0][0x288] ;  /* 0x0000a200ff117b82 */ /* 0x000e620000000800 */
[----:B------:R-:W-:Y:S01]  /*11a0*/  UISETP.NE.U32.AND UP1, UPT, UR8, URZ, UPT ;  /* 0x0000003f0800728c */ /* 0x000fe2000bf25070 */
[----:B------:R-:W-:-:S03]  /*11b0*/  PLOP3.LUT P0, PT, PT, PT, UP0, 0x80, 0x0 ;  /* 0x000000000000781c */ /* 0x000fc60003f0f008 */
[----:B------:R-:W-:-:S03]  /*11c0*/  UISETP.NE.AND.EX UP1, UPT, UR9, URZ, UPT, UP1 ;  /* 0x0000003f0900728c */ /* 0x000fc6000bf25310 */
[----:B------:R-:W-:Y:S01]  /*11d0*/  @UP0 ULDC.64 UR8, c[0x0][0xa28] ;  /* 0x00028a0000080ab9 */ /* 0x000fe20000000a00 */
[----:B--2---:R-:W2:Y:S01]  /*11e0*/  LDC R0, c[0x0][0x424] ;  /* 0x00010900ff007b82 */ /* 0x004ea20000000800 */
[----:B------:R-:W-:Y:S01]  /*11f0*/  @UP0 UIMAD.WIDE UR8, UR6, 0x4, UR8 ;  /* 0x00000004060808a5 */ /* 0x000fe2000f8e0208 */
[----:B------:R-:W-:-:S05]  /*1200*/  PLOP3.LUT P2, PT, PT, PT, UP1, 0x80, 0x0 ;  /* 0x000000000000781c */ /* 0x000fca0003f4f018 */
[----:B------:R-:W-:Y:S01]  /*1210*/  @UP1 ULDC.64 UR10, c[0x0][0xa18] ;  /* 0x00028600000a1ab9 */ /* 0x000fe20000000a00 */
[----:B------:R-:W-:Y:S01]  /*1220*/  IMAD.U32 R2, RZ, RZ, UR8 ;  /* 0x00000008ff027e24 */ /* 0x000fe2000f8e00ff */
[----:B------:R-:W3:Y:S01]  /*1230*/  LDC R11, c[0x0][0x2f0] ;  /* 0x0000bc00ff0b7b82 */ /* 0x000ee20000000800 */
[----:B------:R-:W-:Y:S01]  /*1240*/  IMAD.U32 R3, RZ, RZ, UR9 ;  /* 0x00000009ff037e24 */ /* 0x000fe2000f8e00ff */
[----:B------:R-:W-:Y:S02]  /*1250*/  @UP1 UIMAD.WIDE UR8, UR6, 0x4, UR10 ;  /* 0x00000004060818a5 */ /* 0x000fe4000f8e020a */
[----:B------:R-:W-:Y:S02]  /*1260*/  ULOP3.LUT UR4, UR7, 0xff000000, URZ, 0xc0, !UPT ;  /* 0xff00000007047892 */ /* 0x000fe4000f8ec03f */
[----:B------:R4:W5:Y:S01]  /*1270*/  @P0 LDG.E R7, desc[UR12][R2.64] ;  /* 0x0000000c02070981 */ /* 0x000962000c1e1900 */
[----:B------:R-:W-:Y:S01]  /*1280*/  ULDC.64 UR10, c[0x0][0xa20] ;  /* 0x00028800000a7ab9 */ /* 0x000fe20000000a00 */
[----:B------:R-:W-:Y:S01]  /*1290*/  IMAD.U32 R4, RZ, RZ, UR8 ;  /* 0x00000008ff047e24 */ /* 0x000fe2000f8e00ff */
[----:B------:R-:W-:Y:S01]  /*12a0*/  ULOP3.LUT UR8, UR7, 0xff0000, URZ, 0xc0, !UPT ;  /* 0x00ff000007087892 */ /* 0x000fe2000f8ec03f */
[----:B------:R-:W-:Y:S01]  /*12b0*/  IMAD.U32 R5, RZ, RZ, UR9 ;  /* 0x00000009ff057e24 */ /* 0x000fe2000f8e00ff */
[----:B------:R-:W-:Y:S01]  /*12c0*/  USHF.R.U32.HI UR4, URZ, 0x8, UR4 ;  /* 0x000000083f047899 */ /* 0x000fe20008011604 */
[----:B0-----:R-:W-:-:S03]  /*12d0*/  ISETP.NE.U32.AND P0, PT, R8, RZ, PT ;  /* 0x000000ff0800720c */ /* 0x001fc60003f05070 */
[----:B------:R-:W-:Y:S01]  /*12e0*/  ULEA.HI UR8, UR8, UR4, URZ, 0x10 ;  /* 0x0000000408087291 */ /* 0x000fe2000f8f803f */
[----:B------:R-:W-:Y:S01]  /*12f0*/  ISETP.NE.U32.AND P1, PT, RZ, UR10, PT ;  /* 0x0000000aff007c0c */ /* 0x000fe2000bf25070 */
[----:B------:R-:W-:Y:S01]  /*1300*/  ULOP3.LUT UR4, UR7, 0xffff, URZ, 0xc0, !UPT ;  /* 0x0000ffff07047892 */ /* 0x000fe2000f8ec03f */
[----:B------:R-:W-:Y:S01]  /*1310*/  ISETP.NE.AND.EX P0, PT, R9, RZ, PT, P0 ;  /* 0x000000ff0900720c */ /* 0x000fe20003f05300 */
[----:B-1----:R4:W5:Y:S01]  /*1320*/  @P2 LDG.E R17, desc[UR12][R4.64] ;  /* 0x0000000c04112981 */ /* 0x002962000c1e1900 */
[----:B------:R-:W-:Y:S02]  /*1330*/  ISETP.NE.AND.EX P1, PT, RZ, UR11, PT, P1 ;  /* 0x0000000bff007c0c */ /* 0x000fe4000bf25310 */
[----:B--2---:R-:W-:Y:S01]  /*1340*/  SEL R0, R0, 0x1, P0 ;  /* 0x0000000100007807 */ /* 0x004fe20000000000 */
[----:B------:R-:W-:Y:S01]  /*1350*/  IMAD.U32 R196, RZ, RZ, UR4 ;  /* 0x00000004ffc47e24 */ /* 0x000fe2000f8e00ff */
[----:B----4-:R-:W-:Y:S09]  /*1360*/  @P2 BRA `(.L_x_4361) ;  /* 0x0000000000302947 */ /* 0x010ff20003800000 */
        /* <DEDUP_REMOVED lines=9> */
[----:B-----5:R-:W2:Y:S04]  /*1400*/  LDG.E R17, desc[UR12][R2.64] ;  /* 0x0000000c02117981 */ /* 0x020ea8000c1e1900 */
[----:B------:R-:W2:Y:S02]  /*1410*/  LDG.E R4, desc[UR12][R2.64+0x4] ;  /* 0x0000040c02047981 */ /* 0x000ea4000c1e1900 */
[----:B--2---:R-:W-:-:S07]  /*1420*/  IMAD.IADD R17, R4, 0x1, -R17 ;  /* 0x0000000104117824 */ /* 0x004fce00078e0a11 */
.L_x_4361:
[----:B---3--:R-:W-:Y:S02]  /*1430*/  IMAD R16, R0, R11, RZ ;  /* 0x0000000b00107224 */ /* 0x008fe400078e02ff */
[----:B------:R-:W-:Y:S01]  /*1440*/  IMAD.U32 R221, RZ, RZ, UR6 ;  /* 0x00000006ffdd7e24 */ /* 0x000fe2000f8e00ff */
[----:B------:R-:W-:Y:S06]  /*1450*/  @!P1 BRA `(.L_x_4362) ;  /* 0x00000000001c9947 */ /* 0x000fec0003800000 */
[----:B------:R-:W-:Y:S01]  /*1460*/  ULDC.64 UR10, c[0x0][0xa20] ;  /* 0x00028800000a7ab9 */ /* 0x000fe20000000a00 */
[----:B------:R-:W-:Y:S01]  /*1470*/  ULDC.64 UR12, c[0x0][0x208] ;  /* 0x00008200000c7ab9 */ /* 0x000fe20000000a00 */
[----:B------:R-:W-:-:S06]  /*1480*/  UIMAD.WIDE UR6, UR6, 0x4, UR10 ;  /* 0x00000004060678a5 */ /* 0x000fcc000f8e020a */
[----:B------:R-:W-:Y:S02]  /*1490*/  IMAD.U32 R2, RZ, RZ, UR6 ;  /* 0x00000006ff027e24 */ /* 0x000fe4000f8e00ff */
[----:B------:R-:W-:-:S05]  /*14a0*/  IMAD.U32 R3, RZ, RZ, UR7 ;  /* 0x00000007ff037e24 */ /* 0x000fca000f8e00ff */
[----:B------:R0:W5:Y:S01]  /*14b0*/  LDG.E R16, desc[UR12][R2.64] ;  /* 0x0000000c02107981 */ /* 0x000162000c1e1900 */
[----:B------:R-:W-:Y:S05]  /*14c0*/  BRA `(.L_x_4363) ;  /* 0x0000000000307947 */ /* 0x000fea0003800000 */
.L_x_4362:
        /* <DEDUP_REMOVED lines=10> */
[----:B------:R-:W2:Y:S02]  /*1570*/  LDG.E R5, desc[UR12][R2.64+0x4] ;  /* 0x0000040c02057981 */ /* 0x000ea4000c1e1900 */
[----:B--2---:R-:W-:-:S07]  /*1580*/  IMAD.IADD R16, R5, 0x1, -R16 ;  /* 0x0000000105107824 */ /* 0x004fce00078e0a10 */
.L_x_4363:
[----:B------:R-:W-:Y:S01]  /*1590*/  ULDC UR4, c[0x0][0x448] ;  /* 0x0001120000047ab9 */ /* 0x000fe20000000800 */
[----:B-----5:R-:W-:Y:S01]  /*15a0*/  IMAD.IADD R16, R16, 0x1, -R7 ;  /* 0x0000000110107824 */ /* 0x020fe200078e0a07 */
[----:B------:R-:W-:Y:S02]  /*15b0*/  UISETP.NE.AND UP0, UPT, UR4, 0x1, UPT ;  /* 0x000000010400788c */ /* 0x000fe4000bf05270 */
[----:B------:R-:W-:Y:S02]  /*15c0*/  USHF.L.U32 UR39, UR5, 0x7, URZ ;  /* 0x0000000705277899 */ /* 0x000fe4000800063f */
[----:B------:R-:W-:Y:S01]  /*15d0*/  IADD3 R0, R16, 0x1, -R17 ;  /* 0x0000000110007810 */ /* 0x000fe20007ffe811 */
[----:B------:R-:W-:Y:S01]  /*15e0*/  ULDC.64 UR4, c[0x0][0x9e0] ;  /* 0x0002780000047ab9 */ /* 0x000fe20000000a00 */
[----:B------:R-:W-:Y:S02]  /*15f0*/  UIADD3 UR9, UR39, 0x7f, URZ ;  /* 0x0000007f27097890 */ /* 0x000fe4000fffe03f */
[----:B------:R-:W-:Y:S01]  /*1600*/  R2UR UR10, R0 ;  /* 0x00000000000a72ca */ /* 0x000fe200000e0000 */
[----:B------:R-:W-:-:S02]  /*1610*/  UISETP.GE.AND UP1, UPT, UR5, 0x1, UPT ;  /* 0x000000010500788c */ /* 0x000fc4000bf26270 */
[----:B------:R-:W-:Y:S01]  /*1620*/  @UP0 ULDC UR6, c[0x0][0x44c] ;  /* 0x0001130000060ab9 */ /* 0x000fe20000000800 */
[----:B------:R-:W-:Y:S01]  /*1630*/  @UP0 ULDC UR11, c[0x0][0x450] ;  /* 0x00011400000b0ab9 */ /* 0x000fe20000000800 */
[----:B------:R-:W-:Y:S02]  /*1640*/  UIMAD.WIDE.U32 UR6, UR9, UR6, URZ ;  /* 0x00000006090672a5 */ /* 0x000fe4000f8e003f */
[----:B------:R-:W-:Y:S02]  /*1650*/  PLOP3.LUT P1, PT, PT, PT, UP1, 0x80, 0x0 ;  /* 0x000000000000781c */ /* 0x000fe40003f2f018 */
        /* <DEDUP_REMOVED lines=15> */
.L_x_4365:
[----:B------:R-:W-:-:S11]  /*1750*/  UISETP.NE.AND UP1, UPT, UR5, 0x1, UPT ;  /* 0x000000010500788c */ /* 0x000fd6000bf25270 */
[----:B------:R-:W-:Y:S02]  /*1760*/  @UP1 ULDC.64 UR10, c[0x0][0x9e8] ;  /* 0x00027a00000a1ab9 */ /* 0x000fe40000000a00 */
[----:B------:R-:W-:-:S04]  /*1770*/  UIMAD.WIDE.U32 UR6, UR4, UR10, URZ ;  /* 0x0000000a040672a5 */ /* 0x000fc8000f8e003f */
[----:B------:R-:W-:-:S12]  /*1780*/  @UP1 USHF.R.U32.HI UR4, URZ, UR11, UR7 ;  /* 0x0000000b3f041299 */ /* 0x000fd80008011607 */
.L_x_4366:
[----:B------:R-:W-:-:S06]  /*1790*/  UIMAD UR4, UR4, UR5, UR5 ;  /* 0x00000005040472a4 */ /* 0x000fcc000f8e0205 */
[----:B------:R-:W-:-:S07]  /*17a0*/  VIMNMX R0, R0, UR4, PT ;  /* 0x0000000400007c48 */ /* 0x000fce000bfe0100 */
.L_x_4364:
[----:B------:R-:W-:Y:S01]  /*17b0*/  IMAD.IADD R77, R16, 0x1, -R17 ;  /* 0x00000001104d7824 */ /* 0x000fe200078e0a11 */
[----:B------:R-:W-:Y:S01]  /*17c0*/  @UP0 ULDC UR6, c[0x0][0x44c] ;  /* 0x0001130000060ab9 */ /* 0x000fe20000000800 */
[----:B0-----:R-:W-:Y:S01]  /*17d0*/  VIADD R2, R0, 0x5f ;  /* 0x0000005f00027836 */ /* 0x001fe20000000000 */
[----:B------:R-:W-:Y:S01]  /*17e0*/  UIMAD.WIDE.U32 UR6, UR39, UR6, URZ ;  /* 0x00000006270672a5 */ /* 0x000fe2000f8e003f */
[----:B------:R-:W-:Y:S01]  /*17f0*/  VIADD R0, R16, 0x5f ;  /* 0x0000005f10007836 */ /* 0x000fe20000000000 */
        /* <DEDUP_REMOVED lines=25> */
.L_x_4368:
[----:B------:R-:W-:-:S11]  /*1990*/  UISETP.NE.AND UP0, UPT, UR5, 0x1, UPT ;  /* 0x000000010500788c */ /* 0x000fd6000bf05270 */
[----:B------:R-:W-:Y:S02]  /*19a0*/  @UP0 ULDC.64 UR10, c[0x0][0x9e8] ;  /* 0x00027a00000a0ab9 */ /* 0x000fe40000000a00 */
[----:B------:R-:W-:-:S04]  /*19b0*/  UIMAD.WIDE.U32 UR6, UR4, UR10, URZ ;  /* 0x0000000a040672a5 */ /* 0x000fc8000f8e003f */
[----:B------:R-:W-:-:S12]  /*19c0*/  @UP0 USHF.R.U32.HI UR4, URZ, UR11, UR7 ;  /* 0x0000000b3f040299 */ /* 0x000fd80008011607 */
.L_x_4369:
[----:B------:R-:W-:-:S04]  /*19d0*/  UIMAD UR4, UR4, UR5, URZ ;  /* 0x00000005040472a4 */ /* 0x000fc8000f8e023f */
[----:B------:R-:W-:-:S04]  /*19e0*/  UISETP.LT.AND UP0, UPT, UR9, UR4, UPT ;  /* 0x000000040900728c */ /* 0x000fc8000bf01270 */
[----:B------:R-:W-:-:S12]  /*19f0*/  USEL UR9, UR9, UR4, !UP0 ;  /* 0x0000000409097287 */ /* 0x000fd8000c000000 */
.L_x_4367:
[----:B------:R-:W-:Y:S02]  /*1a00*/  UIMAD.WIDE UR4, UR9, 0x2aaaaaab, URZ ;  /* 0x2aaaaaab090478a5 */ /* 0x000fe4000f8e023f */
[----:B------:R-:W-:Y:S02]  /*1a10*/  ULOP3.LUT UR6, UR8, 0xff, URZ, 0xc0, !UPT ;  /* 0x000000ff08067892 */ /* 0x000fe4000f8ec03f */
[----:B------:R-:W-:-:S04]  /*1a20*/  USHF.R.U32.HI UR4, URZ, 0x1f, UR5 ;  /* 0x0000001f3f047899 */ /* 0x000fc80008011605 */
[----:B------:R-:W-:Y:S01]  /*1a30*/  ULEA.HI.SX32 UR4, UR5, UR4, 0x1c ;  /* 0x0000000405047291 */ /* 0x000fe2000f8fe23f */
[----:B------:R-:W-:Y:S01]  /*1a40*/  IMAD.U32 R195, RZ, RZ, UR6 ;  /* 0x00000006ffc37e24 */ /* 0x000fe2000f8e00ff */
[----:B------:R-:W-:Y:S02]  /*1a50*/  USHF.R.U32.HI UR5, URZ, 0x10, UR8 ;  /* 0x000000103f057899 */ /* 0x000fe40008011608 */
[----:B------:R-:W-:-:S04]  /*1a60*/  UISETP.LT.AND UP0, UPT, URZ, UR4, UPT ;  /* 0x000000043f00728c */ /* 0x000fc8000bf01270 */
[----:B------:R-:W-:Y:S01]  /*1a70*/  USEL UR61, URZ, UR4, !UP0 ;  /* 0x000000043f3d7287 */ /* 0x000fe2000c000000 */
[----:B------:R-:W-:Y:S02]  /*1a80*/  IMAD.U32 R194, RZ, RZ, UR5 ;  /* 0x00000005ffc27e24 */ /* 0x000fe4000f8e00ff */
[----:B------:R-:W-:-:S03]  /*1a90*/  UMOV UR4, URZ ;  /* 0x0000003f00047c82 */ /* 0x000fc60008000000 */
[----:B------:R-:W-:-:S13]  /*1aa0*/  ISETP.GT.AND P0, PT, R76, UR61, PT ;  /* 0x0000003d4c007c0c */ /* 0x000fda000bf04270 */
[----:B------:R-:W-:Y:S05]  /*1ab0*/  @!P0 BRA `(.L_x_4370) ;  /* 0x00000000009c8947 */ /* 0x000fea0003800000 */
[----:B------:R-:W-:Y:S01]  /*1ac0*/  R2UR UR5, R194 ;  /* 0x00000000c20572ca */ /* 0x000fe200000e0000 */
[----:B------:R-:W-:-:S12]  /*1ad0*/  ULDC UR4, c[0x0][0x9f0] ;  /* 0x00027c0000047ab9 */ /* 0x000fd80000000800 */
[----:B------:R-:W-:-:S04]  /*1ae0*/  UISETP.NE.AND UP0, UPT, UR5, URZ, UPT ;  /* 0x0000003f0500728c */ /* 0x000fc8000bf05270 */
[----:B------:R-:W-:-:S03]  /*1af0*/  USEL UR9, UR5, UR4, UP0 ;  /* 0x0000000405097287 */ /* 0x000fc60008000000 */
[----:B------:R-:W-:-:S03]  /*1b00*/  UMOV UR4, URZ ;  /* 0x0000003f00047c82 */ /* 0x000fc60008000000 */
[----:B------:R-:W-:-:S05]  /*1b10*/  IMAD.U32 R5, RZ, RZ, UR9 ;  /* 0x00000009ff057e24 */ /* 0x000fca000f8e00ff */
        /* <DEDUP_REMOVED lines=33> */
.L_x_4370:
[----:B------:R-:W-:Y:S01]  /*1d30*/  R2UR UR5, R195 ;  /* 0x00000000c30572ca */ /* 0x000fe200000e0000 */
[----:B------:R-:W-:Y:S01]  /*1d40*/  IMAD.U32 R3, RZ, RZ, UR4 ;  /* 0x00000004ff037e24 */ /* 0x000fe2000f8e00ff */
[----:B------:R-:W-:Y:S01]  /*1d50*/  PLOP3.LUT P0, PT, PT, PT, PT, 0x80, 0x0 ;  /* 0x000000000000781c */ /* 0x000fe20003f0f070 */
[----:B------:R-:W-:Y:S01]  /*1d60*/  IMAD.MOV.U32 R4, RZ, RZ, RZ ;  /* 0x000000ffff047224 */ /* 0x000fe200078e00ff */
        /* <DEDUP_REMOVED lines=9> */
[----:B------:R-:W-:Y:S01]  /*1e00*/  UIMAD UR61, UR5, UR4, UR61 ;  /* 0x00000004053d72a4 */ /* 0x000fe2000f8e023d */
[----:B------:R-:W-:Y:S02]  /*1e10*/  CS2R R102, SRZ ;  /* 0x0000000000667805 */ /* 0x000fe4000001ff00 */
[----:B------:R-:W-:-:S02]  /*1e20*/  CS2R R100, SRZ ;  /* 0x0000000000647805 */ /* 0x000fc4000001ff00 */
[----:B------:R-:W-:Y:S02]  /*1e30*/  CS2R R98, SRZ ;  /* 0x0000000000627805 */ /* 0x000fe4000001ff00 */
[----:B------:R-:W-:Y:S02]  /*1e40*/  CS2R R96, SRZ ;  /* 0x0000000000607805 */ /* 0x000fe4000001ff00 */
[----:B------:R-:W-:Y:S02]  /*1e50*/  CS2R R94, SRZ ;  /* 0x00000000005e7805 */ /* 0x000fe4000001ff00 */
[----:B------:R-:W-:Y:S02]  /*1e60*/  VIADDMNMX R76, R3, UR61, R76, PT ;  /* 0x0000003d034c7c46 */ /* 0x000fe4000b80014c */
[----:B------:R-:W-:Y:S02]  /*1e70*/  CS2R R92, SRZ ;  /* 0x00000000005c7805 */ /* 0x000fe4000001ff00 */
        /* <DEDUP_REMOVED lines=72> */
.L_x_4372:
        /* <DEDUP_REMOVED lines=12> */
.L_x_4603:
[----:B------:R-:W-:Y:S05]  /*23c0*/  @!P0 BRA `(.L_x_4374) ;  /* 0x0000000000048947 */ /* 0x000fea0003800000 */
[----:B------:R-:W-:Y:S01]  /*23d0*/  BPT.TRAP 0x1 ;  /* 0x000000040000795c */ /* 0x000fe20000300000 */
.L_x_4374:
[----:B0-----:R-:W-:Y:S02]  /*23e0*/  IMAD.U32 R3, RZ, RZ, UR36 ;  /* 0x00000024ff037e24 */ /* 0x001fe4000f8e00ff */
[----:B------:R-:W-:-:S03]  /*23f0*/  IMAD.U32 R0, RZ, RZ, UR38 ;  /* 0x00000026ff007e24 */ /* 0x000fc6000f8e00ff */
[----:B------:R-:W-:Y:S02]  /*2400*/  LEA R3, R3, UR37, 0x3 ;  /* 0x0000002503037c11 */ /* 0x000fe4000f8e18ff */
[----:B------:R-:W-:-:S04]  /*2410*/  SHF.L.U32 R0, R0, 0x1f, RZ ;  /* 0x0000001f00007819 */ /* 0x000fc800000006ff */
[----:B------:R0:W1:Y:S01]  /*2420*/  SYNCS.PHASECHK.TRANS64.TRYWAIT P2, [R3+URZ+0x30830], R0 ;  /* 0x03083000030075a7 */ /* 0x000062000804017f */
[----:B------:R-:W-:Y:S05]  /*2430*/  @!P0 BRA `(.L_x_4375) ;  /* 0x0000000000048947 */ /* 0x000fea0003800000 */
[----:B------:R-:W-:Y:S01]  /*2440*/  BPT.TRAP 0x1 ;  /* 0x000000040000795c */ /* 0x000fe20000300000 */
.L_x_4375:
[----:B------:R-:W2:Y:S02]  /*2450*/  S2R R2, SR_TID.X ;  /* 0x0000000000027919 */ /* 0x000ea40000002100 */
[----:B--2---:R-:W-:-:S04]  /*2460*/  LOP3.LUT R2, R2, 0x7f, RZ, 0xc0, !PT ;  /* 0x0000007f02027812 */ /* 0x004fc800078ec0ff */
[----:B------:R-:W-:Y:S01]  /*2470*/  ISETP.NE.AND P1, PT, R2, RZ, PT ;  /* 0x000000ff0200720c */ /* 0x000fe20003f25270 */
[----:B-1----:R-:W-:-:S12]  /*2480*/  @P2 BRA `(.L_x_4376) ;  /* 0x0000000000082947 */ /* 0x002fd80003800000 */
[----:B------:R-:W1:Y:S02]  /*2490*/  SYNCS.PHASECHK.TRANS64.TRYWAIT P2, [R3+URZ+0x30830], R0 ;  /* 0x03083000030075a7 */ /* 0x000e64000804017f */
[----:B-1----:R-:W-:Y:S05]  /*24a0*/  @!P2 BRA `(.L_x_4377) ;  /* 0x0000017400b0a947 */ /* 0x002fea0003800000 */
.L_x_4376:
        /* <DEDUP_REMOVED lines=15> */
[----:B------:R-:W-:-:S02]  /*25a0*/  ULOP3.LUT UR4, UR40, 0x10000, URZ, 0xfc, !UPT ;  /* 0x0001000028047892 */ /* 0x000fc4000f8efc3f */
[----:B------:R-:W-:Y:S02]  /*25b0*/  UIMAD UR5, UR36, 0x900, UR60 ;  /* 0x00000900240578a4 */ /* 0x000fe4000f8e023c */
[----:B------:R-:W-:Y:S02]  /*25c0*/  UIADD3 UR12, UR4, 0x4, URZ ;  /* 0x00000004040c7890 */ /* 0x000fe4000fffe03f */
[----:B------:R-:W-:Y:S01]  /*25d0*/  UIADD3 UR14, UR5, 0x4, URZ ;  /* 0x00000004050e7890 */ /* 0x000fe2000fffe03f */
[----:B------:R-:W-:Y:S02]  /*25e0*/  UMOV UR8, UR4 ;  /* 0x0000000400087c82 */ /* 0x000fe40008000000 */
[----:B------:R-:W-:Y:S01]  /*25f0*/  UMOV UR10, UR5 ;  /* 0x00000005000a7c82 */ /* 0x000fe20008000000 */
[----:B------:R-:W-:Y:S01]  /*2600*/  IMAD.U32 R4, RZ, RZ, UR8 ;  /* 0x00000008ff047e24 */ /* 0x000fe2000f8e00ff */
[----:B------:R-:W-:Y:S01]  /*2610*/  HGMMA.64x96x16.F32.BF16 R24, gdesc[UR8], RZ, !UPT, gsb0 ;  /* 0x01600000081879f0 */ /* 0x000fe2000c0018ff */
[----:B------:R-:W-:-:S02]  /*2620*/  UIADD3 UR8, UR4, 0x2, URZ ;  /* 0x0000000204087890 */ /* 0x000fc4000fffe03f */
[----:B------:R-:W-:Y:S01]  /*2630*/  UIADD3 UR10, UR5, 0x2, URZ ;  /* 0x00000002050a7890 */ /* 0x000fe2000fffe03f */
[----:B------:R-:W-:Y:S01]  /*2640*/  UMOV UR9, 0x40000040 ;  /* 0x4000004000097882 */ /* 0x000fe20000000000 */
[----:B------:R-:W-:Y:S01]  /*2650*/  UMOV UR11, 0x40000040 ;  /* 0x40000040000b7882 */ /* 0x000fe20000000000 */
        /* <DEDUP_REMOVED lines=40> */
[----:B------:R-:W-:-:S03]  /*28e0*/  @UP0 ULDC UR4, c[0x0][0x450] ;  /* 0x0001140000040ab9 */ /* 0x000fc60000000800 */
[----:B------:R-:W-:Y:S01]  /*28f0*/  @!P1 VIADD R0, R3, 0x30840 ;  /* 0x0003084003009836 */ /* 0x000fe20000000000 */
[----:B------:R-:W-:Y:S01]  /*2900*/  @P3 SHF.R.U32.HI R2, RZ, UR4, R6 ;  /* 0x00000004ff023c19 */ /* 0x000fe20008011606 */
[----:B------:R-:W-:Y:S01]  /*2910*/  IMAD.MOV.U32 R3, RZ, RZ, -0x60 ;  /* 0xffffffa0ff037424 */ /* 0x000fe200078e00ff */
[----:B------:R-:W-:Y:S02]  /*2920*/  ULDC.64 UR4, c[0x0][0x9e0] ;  /* 0x0002780000047ab9 */ /* 0x000fe40000000a00 */
[----:B------:R-:W-:Y:S01]  /*2930*/  UISETP.GE.AND UP1, UPT, UR5, 0x1, UPT ;  /* 0x000000010500788c */ /* 0x000fe2000bf26270 */
[----:B------:R-:W0:Y:S01]  /*2940*/  SHFL.IDX PT, R12, R2, RZ, 0x1c1f ;  /* 0x001c1fff020c7589 */ /* 0x000e2200000e0000 */
[----:B------:R-:W-:Y:S01]  /*2950*/  IMAD R3, R76, R3, 0x61 ;  /* 0x000000614c037424 */ /* 0x000fe200078e0203 */
[----:B------:R-:W-:-:S03]  /*2960*/  @!P1 PRMT R0, RZ, 0x654, R0 ;  /* 0x00000654ff009816 */ /* 0x000fc60000000000 */
[----:B------:R-:W-:Y:S01]  /*2970*/  PLOP3.LUT P2, PT, PT, PT, UP1, 0x40, 0x0 ;  /* 0x000000000000781c */ /* 0x000fe20003f4e818 */
[----:B------:R-:W-:Y:S01]  /*2980*/  VIADD R10, R3, 0xffffffff ;  /* 0xffffffff030a7836 */ /* 0x000fe20000000000 */
[----:B------:R-:W-:-:S03]  /*2990*/  IADD3 R6, R16, R3, -R19 ;  /* 0x0000000310067210 */ /* 0x000fc60007ffe813 */
[----:B------:R-:W-:Y:S01]  /*29a0*/  IMAD.IADD R11, R10, 0x1, -R19 ;  /* 0x000000010a0b7824 */ /* 0x000fe200078e0a13 */
[----:B------:R-:W-:Y:S02]  /*29b0*/  WARPGROUP.DEPBAR.LE gsb0, 0x0 ;  /* 0x00008000000079c5 */ /* 0x000fe40000010000 */
[----:B------:R-:W-:Y:S01]  /*29c0*/  WARPGROUP.ARRIVE ;  /* 0x00000000000079c5 */ /* 0x000fe20000000000 */
[----:B------:R-:W-:-:S04]  /*29d0*/  IMAD.IADD R6, R6, 0x1, -R17 ;  /* 0x0000000106067824 */ /* 0x000fc800078e0a11 */
[----:B------:R-:W-:Y:S01]  /*29e0*/  VIADD R8, R6, UR4 ;  /* 0x0000000406087c36 */ /* 0x000fe20008000000 */
[----:B------:R-:W-:Y:S03]  /*29f0*/  HGMMA.64x96x16.F32.BF16 R24, gdesc[UR8], R24, gsb0 ;  /* 0x01600000081879f0 */ /* 0x000fe60008001818 */
[----:B------:R-:W-:Y:S02]  /*2a00*/  WARPGROUP.DEPBAR.LE gsb0, 0x0 ;  /* 0x00008000000079c5 */ /* 0x000fe40000010000 */
[----:B------:R-:W-:-:S06]  /*2a10*/  WARPGROUP.ARRIVE ;  /* 0x00000000000079c5 */ /* 0x000fcc0000000000 */
[----:B------:R-:W-:Y:S01]  /*2a20*/  HGMMA.64x96x16.F32.BF16 R24, gdesc[UR12], R24, gsb0 ;  /* 0x016000000c1879f0 */ /* 0x000fe20008001818 */
[----:B------:R-:W-:Y:S02]  /*2a30*/  ULDC UR15, c[0x0][0x9dc] ;  /* 0x00027700000f7ab9 */ /* 0x000fe40000000800 */
[----:B------:R-:W-:-:S06]  /*2a40*/  ULOP3.LUT UR6, URZ, UR15, URZ, 0x33, !UPT ;  /* 0x0000000f3f067292 */ /* 0x000fcc000f8e333f */
[----:B------:R-:W-:-:S04]  /*2a50*/  VIADD R9, R6, UR6 ;  /* 0x0000000606097c36 */ /* 0x000fc80008000000 */
[----:B0-----:R-:W-:Y:S01]  /*2a60*/  IMAD.IADD R3, R9, 0x1, R12 ;  /* 0x0000000109037824 */ /* 0x001fe200078e020c */
        /* <DEDUP_REMOVED lines=28> */
[----:B------:R0:W-:Y:S02]  /*2c30*/  @!P1 SYNCS.ARRIVE.TRANS64.RED.A1T0 RZ, [R0+URZ], RZ ;  /* 0x000000ff00ff99a7 */ /* 0x0001e4000810043f */
[----:B0-----:R-:W-:-:S05]  /*2c40*/  IMAD R0, R76, -0x60, R16 ;  /* 0xffffffa04c007824 */ /* 0x001fca00078e0210 */
[----:B------:R-:W-:-:S04]  /*2c50*/  IADD3 R7, -R19, 0x60, R0 ;  /* 0x0000006013077810 */ /* 0x000fc80007ffe100 */
[----:B------:R-:W-:Y:S01]  /*2c60*/  VIADDMNMX R0, R12, R8, R7, PT ;  /* 0x000000080c007246 */ /* 0x000fe20003800107 */
[----:B------:R-:W-:Y:S06]  /*2c70*/  @P2 BRA `(.L_x_4378) ;  /* 0x0000000000542947 */ /* 0x000fec0003800000 */
[----:B------:R-:W-:Y:S01]  /*2c80*/  IADD3 R6, -R17, R16, R12 ;  /* 0x0000001011067210 */ /* 0x000fe20007ffe10c */
        /* <DEDUP_REMOVED lines=11> */
.L_x_4380:
[----:B------:R-:W-:-:S06]  /*2d40*/  UISETP.NE.AND UP2, UPT, UR5, 0x1, UPT ;  /* 0x000000010500788c */ /* 0x000fcc000bf45270 */
[----:B------:R-:W-:-:S05]  /*2d50*/  PLOP3.LUT P2, PT, PT, PT, UP2, 0x80, 0x0 ;  /* 0x000000000000781c */ /* 0x000fca0003f4f028 */
[----:B------:R-:W-:-:S08]  /*2d60*/  @UP2 ULDC.64 UR6, c[0x0][0x9e8] ;  /* 0x00027a0000062ab9 */ /* 0x000fd00000000a00 */
[----:B------:R-:W-:-:S05]  /*2d70*/  @P2 IMAD.HI.U32 R12, R6, UR6, RZ ;  /* 0x00000006060c2c27 */ /* 0x000fca000f8e00ff */
[----:B------:R-:W-:-:S07]  /*2d80*/  @P2 SHF.R.U32.HI R6, RZ, UR7, R12 ;  /* 0x00000007ff062c19 */ /* 0x000fce000801160c */
.L_x_4381:
[----:B------:R-:W-:Y:S05]  /*2d90*/  BSYNC B0 ;  /* 0x0000000000007941 */ /* 0x000fea0003800000 */
.L_x_4379:
[----:B------:R-:W-:-:S05]  /*2da0*/  IMAD R6, R6, UR5, R11 ;  /* 0x0000000506067c24 */ /* 0x000fca000f8e020b */
[----:B------:R-:W-:Y:S02]  /*2db0*/  VIMNMX R3, R3, R6, !PT ;  /* 0x0000000603037248 */ /* 0x000fe40007fe0100 */
[----:B------:R-:W-:-:S07]  /*2dc0*/  VIADDMNMX R0, R6, UR5, R0, PT ;  /* 0x0000000506007c46 */ /* 0x000fce000b800100 */
.L_x_4378:
[C---:B------:R-:W-:Y:S01]  /*2dd0*/  ISETP.GE.AND P2, PT, R10.reuse, 0x2, PT ;  /* 0x000000020a00780c */ /* 0x040fe20003f46270 */
[----:B------:R-:W0:Y:S01]  /*2de0*/  SHFL.IDX PT, R2, R2, 0x1, 0x1c1f ;  /* 0x003c1f0002027f89 */ /* 0x000e2200000e0000 */
        /* <DEDUP_REMOVED lines=115> */
[----:B------:R-:W-:Y:S02]  /*3520*/  VIADDMNMX R0, R2, R8, R7, PT ;  /* 0x0000000802007246 */ /* 0x000fe40003800107 */
[----:B------:R-:W-:Y:S02]  /*3530*/  FSEL R69, R69, -INF , !P6 ;  /* 0xff80000045457808 */ /* 0x000fe40007000000 */
[----:B------:R-:W-:-:S13]  /*3540*/  PLOP3.LUT P6, PT, PT, PT, UP1, 0x40, 0x0 ;  /* 0x000000000000781c */ /* 0x000fda0003fce818 */
[----:B------:R-:W-:Y:S05]  /*3550*/  @P6 BRA `(.L_x_4382) ;  /* 0x00000000005c6947 */ /* 0x000fea0003800000 */
        /* <DEDUP_REMOVED lines=13> */
.L_x_4384:
[----:B------:R-:W-:-:S06]  /*3630*/  UISETP.NE.AND UP2, UPT, UR5, 0x1, UPT ;  /* 0x000000010500788c */ /* 0x000fcc000bf45270 */
[----:B------:R-:W-:-:S05]  /*3640*/  PLOP3.LUT P6, PT, PT, PT, UP2, 0x80, 0x0 ;  /* 0x000000000000781c */ /* 0x000fca0003fcf028 */
[----:B------:R-:W-:-:S08]  /*3650*/  @UP2 ULDC.64 UR6, c[0x0][0x9e8] ;  /* 0x00027a0000062ab9 */ /* 0x000fd00000000a00 */
[----:B------:R-:W-:Y:S01]  /*3660*/  @P6 IMAD.HI.U32 R3, R2, UR6, RZ ;  /* 0x0000000602036c27 */ /* 0x000fe2000f8e00ff */
[----:B------:R-:W-:-:S13]  /*3670*/  PLOP3.LUT P6, PT, PT, PT, UP2, 0x80, 0x0 ;  /* 0x000000000000781c */ /* 0x000fda0003fcf028 */
[----:B------:R-:W-:-:S07]  /*3680*/  @P6 SHF.R.U32.HI R2, RZ, UR7, R3 ;  /* 0x00000007ff026c19 */ /* 0x000fce0008011603 */
.L_x_4385:
[----:B------:R-:W-:Y:S05]  /*3690*/  BSYNC B0 ;  /* 0x0000000000007941 */ /* 0x000fea0003800000 */
.L_x_4383:
[----:B------:R-:W-:-:S05]  /*36a0*/  IMAD R3, R2, UR5, R11 ;  /* 0x0000000502037c24 */ /* 0x000fca000f8e020b */
[----:B------:R-:W-:Y:S02]  /*36b0*/  VIMNMX R6, R6, R3, !PT ;  /* 0x0000000306067248 */ /* 0x000fe40007fe0100 */
[----:B------:R-:W-:-:S07]  /*36c0*/  VIADDMNMX R0, R3, UR5, R0, PT ;  /* 0x0000000503007c46 */ /* 0x000fce000b800100 */
.L_x_4382:
[C---:B------:R-:W-:Y:S01]  /*36d0*/  ISETP.GT.AND P2, PT, R6.reuse, 0x1, !P2 ;  /* 0x000000010600780c */ /* 0x040fe20005744270 */
[----:B------:R-:W-:Y:S01]  /*36e0*/  ULDC UR14, c[0x0][0x988] ;  /* 0x00026200000e7ab9 */ /* 0x000fe20000000800 */
[----:B------:R-:W-:Y:S01]  /*36f0*/  ISETP.GT.AND P3, PT, R6, 0x8, !P3 ;  /* 0x000000080600780c */ /* 0x000fe20005f64270 */
[----:B------:R-:W-:Y:S01]  /*3700*/  @UP0 ULDC UR6, c[0x0][0x44c] ;  /* 0x0001130000060ab9 */ /* 0x000fe20000000800 */
[C---:B------:R-:W-:Y:S01]  /*3710*/  ISETP.LT.OR P2, PT, R0.reuse, 0x2, P2 ;  /* 0x000000020000780c */ /* 0x040fe20001741670 */
[----:B------:R-:W-:Y:S01]  /*3720*/  UIMAD.WIDE.U32 UR6, UR39, UR6, URZ ;  /* 0x00000006270672a5 */ /* 0x000fe2000f8e003f */
[----:B------:R-:W-:Y:S01]  /*3730*/  ISETP.LT.OR P3, PT, R0, 0x9, P3 ;  /* 0x000000090000780c */ /* 0x000fe20001f61670 */
[----:B------:R-:W-:Y:S01]  /*3740*/  @UP0 ULDC UR18, c[0x0][0x450] ;  /* 0x0001140000120ab9 */ /* 0x000fe20000000800 */
[----:B------:R-:W-:Y:S01]  /*3750*/  FSEL R27, R27, -INF , !P2 ;  /* 0xff8000001b1b7808 */ /* 0x000fe20005000000 */
[----:B------:R-:W-:Y:S01]  /*3760*/  UMOV UR10, UR39 ;  /* 0x00000027000a7c82 */ /* 0x000fe20008000000 */
[----:B------:R-:W-:Y:S01]  /*3770*/  ISETP.NE.AND P2, PT, R14, RZ, PT ;  /* 0x000000ff0e00720c */ /* 0x000fe20003f45270 */
[----:B------:R-:W-:Y:S01]  /*3780*/  @UP0 USHF.R.U32.HI UR10, URZ, UR18, UR7 ;  /* 0x000000123f0a0299 */ /* 0x000fe20008011607 */
[----:B------:R-:W-:-:S02]  /*3790*/  FSEL R30, R30, -INF , !P3 ;  /* 0xff8000001e1e7808 */ /* 0x000fc40005800000 */
[----:B------:R-:W-:Y:S02]  /*37a0*/  ISETP.GT.AND P2, PT, R6, 0x9, !P2 ;  /* 0x000000090600780c */ /* 0x000fe40005744270 */
[----:B------:R-:W-:Y:S02]  /*37b0*/  ISETP.NE.AND P3, PT, R28, RZ, PT ;  /* 0x000000ff1c00720c */ /* 0x000fe40003f65270 */
[----:B------:R-:W-:Y:S02]  /*37c0*/  ISETP.LT.OR P2, PT, R0, 0xa, P2 ;  /* 0x0000000a0000780c */ /* 0x000fe40001741670 */
[----:B------:R-:W-:Y:S02]  /*37d0*/  FMNMX.FTZ R2, R13, R25, !PT ;  /* 0x000000190d027209 */ /* 0x000fe40007810000 */
[----:B------:R-:W-:Y:S02]  /*37e0*/  FSEL R31, R31, -INF , !P2 ;  /* 0xff8000001f1f7808 */ /* 0x000fe40005000000 */
[----:B------:R-:W-:-:S02]  /*37f0*/  ISETP.NE.AND P2, PT, R20, RZ, PT ;  /* 0x000000ff1400720c */ /* 0x000fc40003f45270 */
[----:B------:R-:W-:Y:S02]  /*3800*/  ISETP.NE.AND P6, PT, R72, RZ, PT ;  /* 0x000000ff4800720c */ /* 0x000fe40003fc5270 */
        /* <DEDUP_REMOVED lines=12> */
[----:B------:R-:W-:Y:S02]  /*38d0*/  ISETP.GT.AND P2, PT, R6, 0x18, !P3 ;  /* 0x000000180600780c */ /* 0x000fe40005f44270 */
[----:B------:R-:W-:Y:S02]  /*38e0*/  FMNMX.FTZ R3, R37, R2, !PT ;  /* 0x0000000225037209 */ /* 0x000fe40007810000 */
[----:B------:R-:W-:Y:S02]  /*38f0*/  ISETP.LT.OR P2, PT, R0, 0x19, P2 ;  /* 0x000000190000780c */ /* 0x000fe40001741670 */
[----:B------:R-:W-:Y:S02]  /*3900*/  FMNMX.FTZ R2, R40, R3, !PT ;  /* 0x0000000328027209 */ /* 0x000fe40007810000 */
[----:B------:R-:W-:-:S02]  /*3910*/  FSEL R38, R38, -INF , !P2 ;  /* 0xff80000026267808 */ /* 0x000fc40005000000 */
        /* <DEDUP_REMOVED lines=36> */
[----:B------:R-:W-:Y:S01]  /*3b60*/  ISETP.NE.AND P3, PT, R84, RZ, PT ;  /* 0x000000ff5400720c */ /* 0x000fe20003f65270 */
[----:B------:R-:W0:Y:S01]  /*3b70*/  SHFL.BFLY PT, R3, R2, 0x2, 0x1f ;  /* 0x0c401f0002037f89 */ /* 0x000e2200000e0000 */
        /* <DEDUP_REMOVED lines=10> */
[----:B------:R-:W-:-:S02]  /*3c20*/  ISETP.NE.AND P2, PT, R81, RZ, PT ;  /* 0x000000ff5100720c */ /* 0x000fc40003f45270 */
[----:B------:R-:W-:Y:S02]  /*3c30*/  ISETP.LT.OR P5, PT, R0, 0x59, P5 ;  /* 0x000000590000780c */ /* 0x000fe40002fa1670 */
[----:B------:R-:W-:Y:S02]  /*3c40*/  ISETP.GT.AND P2, PT, R6, 0x38, !P2 ;  /* 0x000000380600780c */ /* 0x000fe40005744270 */
[----:B0-----:R-:W-:Y:S02]  /*3c50*/  FMNMX.FTZ R8, R2, R3, !PT ;  /* 0x0000000302087209 */ /* 0x001fe40007810000 */
[----:B------:R-:W-:Y:S02]  /*3c60*/  ISETP.LT.OR P2, PT, R0, 0x39, P2 ;  /* 0x000000390000780c */ /* 0x000fe40001741670 */
[----:B------:R-:W-:Y:S01]  /*3c70*/  FSEL R67, R67, -INF , !P4 ;  /* 0xff80000043437808 */ /* 0x000fe20006000000 */
[----:B------:R-:W0:Y:S01]  /*3c80*/  SHFL.BFLY PT, R3, R8, 0x1, 0x1f ;  /* 0x0c201f0008037f89 */ /* 0x000e2200000e0000 */
[----:B------:R-:W-:-:S02]  /*3c90*/  FSEL R54, R54, -INF , !P2 ;  /* 0xff80000036367808 */ /* 0x000fc40005000000 */
[----:B------:R-:W-:Y:S02]  /*3ca0*/  ISETP.NE.AND P2, PT, R82, RZ, PT ;  /* 0x000000ff5200720c */ /* 0x000fe40003f45270 */
[----:B------:R-:W-:Y:S02]  /*3cb0*/  FSEL R70, R70, -INF , !P5 ;  /* 0xff80000046467808 */ /* 0x000fe40006800000 */
[----:B------:R-:W-:Y:S02]  /*3cc0*/  ISETP.GT.AND P2, PT, R6, 0x39, !P2 ;  /* 0x000000390600780c */ /* 0x000fe40005744270 */
[----:B------:R-:W-:Y:S02]  /*3cd0*/  R2UR UR11, R77 ;  /* 0x000000004d0b72ca */ /* 0x000fe400000e0000 */
[----:B------:R-:W-:-:S04]  /*3ce0*/  ISETP.LT.OR P2, PT, R0, 0x3a, P2 ;  /* 0x0000003a0000780c */ /* 0x000fc80001741670 */
[----:B------:R-:W-:Y:S02]  /*3cf0*/  FSEL R55, R55, -INF , !P2 ;  /* 0xff80000037377808 */ /* 0x000fe40005000000 */
[----:B------:R-:W-:-:S04]  /*3d00*/  ISETP.NE.AND P2, PT, R83, RZ, PT ;  /* 0x000000ff5300720c */ /* 0x000fc80003f45270 */
[----:B------:R-:W-:Y:S01]  /*3d10*/  ISETP.GT.AND P2, PT, R6, 0x40, !P2 ;  /* 0x000000400600780c */ /* 0x000fe20005744270 */
[----:B------:R-:W-:Y:S01]  /*3d20*/  UIADD3 UR6, UR11, UR10, URZ ;  /* 0x0000000a0b067290 */ /* 0x000fe2000fffe03f */
[----:B0-----:R-:W-:Y:S02]  /*3d30*/  FMNMX.FTZ R3, R8, R3, !PT ;  /* 0x0000000308037209 */ /* 0x001fe40007810000 */
[----:B------:R-:W-:Y:S01]  /*3d40*/  ISETP.LT.OR P2, PT, R0, 0x41, P2 ;  /* 0x000000410000780c */ /* 0x000fe20001741670 */
[----:B------:R-:W-:Y:S02]  /*3d50*/  UIADD3 UR4, UR6, UR4, URZ ;  /* 0x0000000406047290 */ /* 0x000fe4000fffe03f */
[----:B------:R-:W-:Y:S01]  /*3d60*/  FMUL.FTZ R7, R3, UR14 ;  /* 0x0000000e03077c20 */ /* 0x000fe20008410000 */
[----:B------:R-:W-:Y:S02]  /*3d70*/  FSEL R58, R58, -INF , !P2 ;  /* 0xff8000003a3a7808 */ /* 0x000fe40005000000 */
[----:B------:R-:W-:-:S02]  /*3d80*/  ISETP.GT.AND P2, PT, R6, 0x41, !P3 ;  /* 0x000000410600780c */ /* 0x000fc40005f44270 */
[----:B------:R-:W-:Y:S02]  /*3d90*/  ISETP.NE.AND P3, PT, R87, RZ, PT ;  /* 0x000000ff5700720c */ /* 0x000fe40003f65270 */
[----:B------:R-:W-:Y:S02]  /*3da0*/  ISETP.LT.OR P2, PT, R0, 0x42, P2 ;  /* 0x000000420000780c */ /* 0x000fe40001741670 */
[C---:B------:R-:W-:Y:S02]  /*3db0*/  ISETP.GT.AND P3, PT, R6.reuse, 0x50, !P3 ;  /* 0x000000500600780c */ /* 0x040fe40005f64270 */
[----:B------:R-:W-:Y:S02]  /*3dc0*/  FSEL R59, R59, -INF , !P2 ;  /* 0xff8000003b3b7808 */ /* 0x000fe40005000000 */
[----:B------:R-:W-:Y:S02]  /*3dd0*/  ISETP.GT.AND P2, PT, R6, RZ, !P6 ;  /* 0x000000ff0600720c */ /* 0x000fe40007744270 */
[----:B------:R-:W-:-:S02]  /*3de0*/  ISETP.NE.AND P6, PT, R85, RZ, PT ;  /* 0x000000ff5500720c */ /* 0x000fc40003fc5270 */
[C---:B------:R-:W-:Y:S02]  /*3df0*/  ISETP.LT.OR P2, PT, R0.reuse, 0x1, P2 ;  /* 0x000000010000780c */ /* 0x040fe40001741670 */
[----:B------:R-:W-:Y:S02]  /*3e00*/  ISETP.LT.OR P3, PT, R0, 0x51, P3 ;  /* 0x000000510000780c */ /* 0x000fe40001f61670 */
[----:B------:R-:W-:Y:S02]  /*3e10*/  FSEL R26, R26, -INF , !P2 ;  /* 0xff8000001a1a7808 */ /* 0x000fe40005000000 */
[----:B------:R-:W-:Y:S02]  /*3e20*/  FSETP.NEU.FTZ.AND P2, PT, R3, -INF , PT ;  /* 0xff8000000300780b */ /* 0x000fe40003f5d000 */
[----:B------:R-:W-:Y:S02]  /*3e30*/  FSEL R66, R66, -INF , !P3 ;  /* 0xff80000042427808 */ /* 0x000fe40005800000 */
[----:B------:R-:W-:-:S02]  /*3e40*/  FSEL R10, R7, RZ, P2 ;  /* 0x000000ff070a7208 */ /* 0x000fc40001000000 */
        /* <DEDUP_REMOVED lines=13> */
[----:B------:R-:W-:Y:S01]  /*3f20*/  ISETP.NE.AND P2, PT, R86, RZ, PT ;  /* 0x000000ff5600720c */ /* 0x000fe20003f45270 */
[--C-:B------:R-:W-:Y:S01]  /*3f30*/  FFMA.FTZ R33, R33, UR14, -R10.reuse ;  /* 0x0000000e21217c23 */ /* 0x100fe2000801080a */
[----:B------:R-:W-:Y:S01]  /*3f40*/  FMNMX.FTZ R9, R35, R2, !PT ;  /* 0x0000000223097209 */ /* 0x000fe20007810000 */
[----:B------:R-:W0:Y:S01]  /*3f50*/  MUFU.EX2 R7, R8 ;  /* 0x0000000800077308 */ /* 0x000e220000000800 */
[----:B------:R-:W-:Y:S01]  /*3f60*/  ISETP.GT.AND P2, PT, R6, 0x49, !P2 ;  /* 0x000000490600780c */ /* 0x000fe20005744270 */
[--C-:B------:R-:W-:Y:S01]  /*3f70*/  FFMA.FTZ R186, R36, UR14, -R10.reuse ;  /* 0x0000000e24ba7c23 */ /* 0x100fe2000801080a */
[----:B------:R-:W-:Y:S01]  /*3f80*/  FMNMX.FTZ R2, R38, R9, !PT ;  /* 0x0000000926027209 */ /* 0x000fe20007810000 */
[--C-:B------:R-:W-:Y:S01]  /*3f90*/  FFMA.FTZ R37, R37, UR14, -R10.reuse ;  /* 0x0000000e25257c23 */ /* 0x100fe2000801080a */
[----:B------:R-:W-:Y:S01]  /*3fa0*/  ISETP.LT.OR P2, PT, R0, 0x4a, P2 ;  /* 0x0000004a0000780c */ /* 0x000fe20001741670 */
[--C-:B------:R-:W-:Y:S01]  /*3fb0*/  FFMA.FTZ R180, R40, UR14, -R10.reuse ;  /* 0x0000000e28b47c23 */ /* 0x100fe2000801080a */
[----:B------:R-:W-:Y:S01]  /*3fc0*/  FMNMX.FTZ R9, R39, R2, !PT ;  /* 0x0000000227097209 */ /* 0x000fe20007810000 */
[----:B------:R-:W1:Y:S01]  /*3fd0*/  MUFU.EX2 R190, R190 ;  /* 0x000000be00be7308 */ /* 0x000e620000000800 */
[----:B------:R-:W-:Y:S01]  /*3fe0*/  FSEL R63, R63, -INF , !P2 ;  /* 0xff8000003f3f7808 */ /* 0x000fe20005000000 */
[--C-:B------:R-:W-:Y:S01]  /*3ff0*/  FFMA.FTZ R41, R41, UR14, -R10.reuse ;  /* 0x0000000e29297c23 */ /* 0x100fe2000801080a */
[----:B------:R-:W-:Y:S01]  /*4000*/  FMNMX.FTZ R2, R42, R9, !PT ;  /* 0x000000092a027209 */ /* 0x000fe20007810000 */
[--C-:B------:R-:W-:Y:S01]  /*4010*/  FFMA.FTZ R44, R44, UR14, -R10.reuse ;  /* 0x0000000e2c2c7c23 */ /* 0x100fe2000801080a */
[----:B------:R-:W-:Y:S01]  /*4020*/  ISETP.NE.AND P6, PT, R24, RZ, PT ;  /* 0x000000ff1800720c */ /* 0x000fe20003fc5270 */
[--C-:B------:R-:W-:Y:S01]  /*4030*/  FFMA.FTZ R45, R45, UR14, -R10.reuse ;  /* 0x0000000e2d2d7c23 */ /* 0x100fe2000801080a */
[----:B------:R-:W-:Y:S01]  /*4040*/  FMNMX.FTZ R11, R43, R2, !PT ;  /* 0x000000022b0b7209 */ /* 0x000fe20007810000 */
[----:B------:R-:W2:Y:S01]  /*4050*/  MUFU.EX2 R9, R29 ;  /* 0x0000001d00097308 */ /* 0x000ea20000000800 */
[----:B------:R-:W-:Y:S01]  /*4060*/  ISETP.GT.AND P6, PT, R6, 0x59, !P6 ;  /* 0x000000590600780c */ /* 0x000fe200077c4270 */
[----:B0-----:R-:W-:Y:S01]  /*4070*/  FADD.FTZ R21, R188, R7 ;  /* 0x00000007bc157221 */ /* 0x001fe20000010000 */
[----:B------:R-:W-:Y:S01]  /*4080*/  FMNMX.FTZ R2, R46, R11, !PT ;  /* 0x0000000b2e027209 */ /* 0x000fe20007810000 */
[--C-:B------:R-:W-:Y:S01]  /*4090*/  FFMA.FTZ R48, R48, UR14, -R10.reuse ;  /* 0x0000000e30307c23 */ /* 0x100fe2000801080a */
[----:B------:R-:W-:Y:S01]  /*40a0*/  ISETP.LT.OR P6, PT, R0, 0x5a, P6 ;  /* 0x0000005a0000780c */ /* 0x000fe200037c1670 */
[--C-:B------:R-:W-:Y:S01]  /*40b0*/  FFMA.FTZ R49, R49, UR14, -R10.reuse ;  /* 0x0000000e31317c23 */ /* 0x100fe2000801080a */
[----:B------:R-:W-:Y:S01]  /*40c0*/  FMNMX.FTZ R11, R47, R2, !PT ;  /* 0x000000022f0b7209 */ /* 0x000fe20007810000 */
[----:B------:R-:W0:Y:S01]  /*40d0*/  MUFU.EX2 R184, R184 ;  /* 0x000000b800b87308 */ /* 0x000e220000000800 */
[----:B------:R-:W-:Y:S01]  /*40e0*/  FSEL R71, R71, -INF , !P6 ;  /* 0xff80000047477808 */ /* 0x000fe20007000000 */
[----:B-1----:R-:W-:Y:S01]  /*40f0*/  FADD.FTZ R6, R190, R21 ;  /* 0x00000015be067221 */ /* 0x002fe20000010000 */
[----:B------:R-:W-:Y:S01]  /*4100*/  FMNMX.FTZ R2, R50, R11, !PT ;  /* 0x0000000b32027209 */ /* 0x000fe20007810000 */
[--C-:B------:R-:W-:Y:S01]  /*4110*/  FFMA.FTZ R52, R52, UR14, -R10.reuse ;  /* 0x0000000e34347c23 */ /* 0x100fe2000801080a */
[--C-:B------:R-:W-:Y:S01]  /*4120*/  FFMA.FTZ R53, R53, UR14, -R10.reuse ;  /* 0x0000000e35357c23 */ /* 0x100fe2000801080a */
[----:B------:R-:W-:Y:S01]  /*4130*/  FFMA.FTZ R56, R56, UR14, -R10 ;  /* 0x0000000e38387c23 */ /* 0x000fe2000801080a */
[----:B------:R-:W-:Y:S01]  /*4140*/  FMNMX.FTZ R13, R51, R2, !PT ;  /* 0x00000002330d7209 */ /* 0x000fe20007810000 */
[----:B------:R-:W1:Y:S01]  /*4150*/  MUFU.EX2 R11, R33 ;  /* 0x00000021000b7308 */ /* 0x000e620000000800 */
[----:B--2---:R-:W-:Y:S01]  /*4160*/  FADD.FTZ R21, R9, R6 ;  /* 0x0000000609157221 */ /* 0x004fe20000010000 */
[--C-:B------:R-:W-:Y:S01]  /*4170*/  FFMA.FTZ R57, R57, UR14, -R10.reuse ;  /* 0x0000000e39397c23 */ /* 0x100fe2000801080a */
[----:B------:R-:W-:Y:S01]  /*4180*/  FMNMX.FTZ R2, R54, R13, !PT ;  /* 0x0000000d36027209 */ /* 0x000fe20007810000 */
[--C-:B------:R-:W-:Y:S01]  /*4190*/  FFMA.FTZ R60, R60, UR14, -R10.reuse ;  /* 0x0000000e3c3c7c23 */ /* 0x100fe2000801080a */
[--C-:B------:R-:W-:Y:S01]  /*41a0*/  FFMA.FTZ R61, R61, UR14, -R10.reuse ;  /* 0x0000000e3d3d7c23 */ /* 0x100fe2000801080a */
[--C-:B------:R-:W-:Y:S01]  /*41b0*/  FFMA.FTZ R64, R64, UR14, -R10.reuse ;  /* 0x0000000e40407c23 */ /* 0x100fe2000801080a */
[----:B------:R-:W-:Y:S01]  /*41c0*/  FMNMX.FTZ R13, R55, R2, !PT ;  /* 0x00000002370d7209 */ /* 0x000fe20007810000 */
[----:B------:R-:W2:Y:S01]  /*41d0*/  MUFU.EX2 R186, R186 ;  /* 0x000000ba00ba7308 */ /* 0x000ea20000000800 */
[----:B0-----:R-:W-:Y:S01]  /*41e0*/  FADD.FTZ R6, R184, R21 ;  /* 0x00000015b8067221 */ /* 0x001fe20000010000 */
[--C-:B------:R-:W-:Y:S01]  /*41f0*/  FFMA.FTZ R65, R65, UR14, -R10.reuse ;  /* 0x0000000e41417c23 */ /* 0x100fe2000801080a */
[----:B------:R-:W-:Y:S01]  /*4200*/  FMNMX.FTZ R2, R58, R13, !PT ;  /* 0x0000000d3a027209 */ /* 0x000fe20007810000 */
[--C-:B------:R-:W-:Y:S01]  /*4210*/  FFMA.FTZ R68, R68, UR14, -R10.reuse ;  /* 0x0000000e44447c23 */ /* 0x100fe2000801080a */
[----:B------:R-:W-:Y:S01]  /*4220*/  F2FP.BF16.F32.PACK_AB R188, R7, R188 ;  /* 0x000000bc07bc723e */ /* 0x000fe200000010ff */
[----:B------:R-:W-:Y:S01]  /*4230*/  FFMA.FTZ R10, R69, UR14, -R10 ;  /* 0x0000000e450a7c23 */ /* 0x000fe2000801080a */
[----:B------:R-:W-:Y:S01]  /*4240*/  FMNMX.FTZ R15, R59, R2, !PT ;  /* 0x000000023b0f7209 */ /* 0x000fe20007810000 */
[----:B------:R-:W0:Y:S01]  /*4250*/  MUFU.EX2 R13, R37 ;  /* 0x00000025000d7308 */ /* 0x000e220000000800 */
[----:B-1----:R-:W-:Y:S01]  /*4260*/  FADD.FTZ R21, R11, R6 ;  /* 0x000000060b157221 */ /* 0x002fe20000010000 */
[----:B------:R-:W-:-:S02]  /*4270*/  F2FP.BF16.F32.PACK_AB R190, R9, R190 ;  /* 0x000000be09be723e */ /* 0x000fc400000010ff */
[----:B------:R-:W-:Y:S02]  /*4280*/  FMNMX.FTZ R2, R62, R15, !PT ;  /* 0x0000000f3e027209 */ /* 0x000fe40007810000 */
[----:B------:R-:W-:Y:S02]  /*4290*/  F2FP.BF16.F32.PACK_AB R184, R11, R184 ;  /* 0x000000b80bb8723e */ /* 0x000fe400000010ff */
        /* <DEDUP_REMOVED lines=11> */
[----:B-1----:R-:W-:-:S03]  /*4350*/  FADD.FTZ R6, R180, R21 ;  /* 0x00000015b4067221 */ /* 0x002fc60000010000 */
[----:B------:R-:W1:Y:S04]  /*4360*/  SHFL.BFLY PT, R15, R0, 0x2, 0x1f ;  /* 0x0c401f00000f7f89 */ /* 0x000e6800000e0000 */
[----:B------:R-:W3:Y:S01]  /*4370*/  MUFU.EX2 R45, R45 ;  /* 0x0000002d002d7308 */ /* 0x000ee20000000800 */
[C---:B--2---:R-:W-:Y:S01]  /*4380*/  FADD.FTZ R25, R41.reuse, R6 ;  /* 0x0000000629197221 */ /* 0x044fe20000010000 */
[----:B------:R-:W-:-:S06]  /*4390*/  F2FP.BF16.F32.PACK_AB R180, R41, R180 ;  /* 0x000000b429b4723e */ /* 0x000fcc00000010ff */
[----:B------:R-:W2:Y:S01]  /*43a0*/  MUFU.EX2 R48, R48 ;  /* 0x0000003000307308 */ /* 0x000ea20000000800 */
[----:B0-----:R-:W-:-:S07]  /*43b0*/  FADD.FTZ R8, R44, R25 ;  /* 0x000000192c087221 */ /* 0x001fce0000010000 */
[----:B------:R-:W0:Y:S01]  /*43c0*/  MUFU.EX2 R49, R49 ;  /* 0x0000003100317308 */ /* 0x000e220000000800 */
[C---:B---3--:R-:W-:Y:S01]  /*43d0*/  FADD.FTZ R25, R45.reuse, R8 ;  /* 0x000000082d197221 */ /* 0x048fe20000010000 */
[----:B------:R-:W-:Y:S02]  /*43e0*/  F2FP.BF16.F32.PACK_AB R182, R45, R44 ;  /* 0x0000002c2db6723e */ /* 0x000fe400000010ff */
[----:B-1----:R-:W-:-:S04]  /*43f0*/  FMNMX.FTZ R15, R0, R15, !PT ;  /* 0x0000000f000f7209 */ /* 0x002fc80007810000 */
[----:B------:R-:W1:Y:S01]  /*4400*/  MUFU.EX2 R52, R52 ;  /* 0x0000003400347308 */ /* 0x000e620000000800 */
[----:B------:R-:W3:Y:S01]  /*4410*/  SHFL.BFLY PT, R2, R15, 0x1, 0x1f ;  /* 0x0c201f000f027f89 */ /* 0x000ee200000e0000 */
[----:B--2---:R-:W-:-:S06]  /*4420*/  FADD.FTZ R8, R48, R25 ;  /* 0x0000001930087221 */ /* 0x004fcc0000010000 */
[----:B------:R-:W2:Y:S01]  /*4430*/  MUFU.EX2 R53, R53 ;  /* 0x0000003500357308 */ /* 0x000ea20000000800 */
[C---:B0-----:R-:W-:Y:S01]  /*4440*/  FADD.FTZ R25, R49.reuse, R8 ;  /* 0x0000000831197221 */ /* 0x041fe20000010000 */
[----:B------:R-:W-:-:S06]  /*4450*/  F2FP.BF16.F32.PACK_AB R176, R49, R48 ;  /* 0x0000003031b0723e */ /* 0x000fcc00000010ff */
[----:B------:R-:W0:Y:S01]  /*4460*/  MUFU.EX2 R56, R56 ;  /* 0x0000003800387308 */ /* 0x000e220000000800 */
[----:B-1----:R-:W-:-:S07]  /*4470*/  FADD.FTZ R8, R52, R25 ;  /* 0x0000001934087221 */ /* 0x002fce0000010000 */
[----:B------:R-:W1:Y:S01]  /*4480*/  MUFU.EX2 R57, R57 ;  /* 0x0000003900397308 */ /* 0x000e620000000800 */
[----:B---3--:R-:W-:Y:S01]  /*4490*/  FMNMX.FTZ R2, R15, R2, !PT ;  /* 0x000000020f027209 */ /* 0x008fe20007810000 */
[C---:B--2---:R-:W-:Y:S01]  /*44a0*/  FADD.FTZ R25, R53.reuse, R8 ;  /* 0x0000000835197221 */ /* 0x044fe20000010000 */
[----:B------:R-:W-:Y:S02]  /*44b0*/  F2FP.BF16.F32.PACK_AB R178, R53, R52 ;  /* 0x0000003435b2723e */ /* 0x000fe400000010ff */
[C---:B------:R-:W-:Y:S01]  /*44c0*/  FSETP.NEU.FTZ.AND P2, PT, R2.reuse, -INF , PT ;  /* 0xff8000000200780b */ /* 0x040fe20003f5d000 */
[----:B------:R-:W-:Y:S02]  /*44d0*/  FMUL.FTZ R0, R2, UR14 ;  /* 0x0000000e02007c20 */ /* 0x000fe40008410000 */
[----:B------:R-:W2:Y:S01]  /*44e0*/  MUFU.EX2 R60, R60 ;  /* 0x0000003c003c7308 */ /* 0x000ea20000000800 */
[----:B0-----:R-:W-:Y:S02]  /*44f0*/  FADD.FTZ R8, R56, R25 ;  /* 0x0000001938087221 */ /* 0x001fe40000010000 */
[----:B------:R-:W-:-:S02]  /*4500*/  FSEL R0, R0, RZ, P2 ;  /* 0x000000ff00007208 */ /* 0x000fc40001000000 */
[----:B------:R-:W-:-:S03]  /*4510*/  PLOP3.LUT P2, PT, PT, PT, UP1, 0x40, 0x0 ;  /* 0x000000000000781c */ /* 0x000fc60003f4e818 */
        /* <DEDUP_REMOVED lines=17> */
[----:B------:R-:W-:Y:S01]  /*4630*/  FFMA.FTZ R55, R55, UR14, -R0 ;  /* 0x0000000e37377c23 */ /* 0x000fe20008010800 */
[----:B-1----:R-:W-:Y:S01]  /*4640*/  FADD.FTZ R9, R57, R8 ;  /* 0x0000000839097221 */ /* 0x002fe20000010000 */
[--C-:B------:R-:W-:Y:S01]  /*4650*/  FFMA.FTZ R58, R58, UR14, -R0.reuse ;  /* 0x0000000e3a3a7c23 */ /* 0x100fe20008010800 */
[--C-:B------:R-:W-:Y:S01]  /*4660*/  FFMA.FTZ R59, R59, UR14, -R0.reuse ;  /* 0x0000000e3b3b7c23 */ /* 0x100fe20008010800 */
[--C-:B------:R-:W-:Y:S01]  /*4670*/  FFMA.FTZ R62, R62, UR14, -R0.reuse ;  /* 0x0000000e3e3e7c23 */ /* 0x100fe20008010800 */
[----:B------:R-:W1:Y:S01]  /*4680*/  MUFU.EX2 R30, R30 ;  /* 0x0000001e001e7308 */ /* 0x000e620000000800 */
[----:B--2---:R-:W-:Y:S01]  /*4690*/  FADD.FTZ R8, R60, R9 ;  /* 0x000000093c087221 */ /* 0x004fe20000010000 */
[--C-:B------:R-:W-:Y:S01]  /*46a0*/  FFMA.FTZ R63, R63, UR14, -R0.reuse ;  /* 0x0000000e3f3f7c23 */ /* 0x100fe20008010800 */
[--C-:B------:R-:W-:Y:S01]  /*46b0*/  FFMA.FTZ R66, R66, UR14, -R0.reuse ;  /* 0x0000000e42427c23 */ /* 0x100fe20008010800 */
[--C-:B------:R-:W-:Y:S01]  /*46c0*/  FFMA.FTZ R67, R67, UR14, -R0.reuse ;  /* 0x0000000e43437c23 */ /* 0x100fe20008010800 */
[--C-:B------:R-:W-:Y:S01]  /*46d0*/  FFMA.FTZ R70, R70, UR14, -R0.reuse ;  /* 0x0000000e46467c23 */ /* 0x100fe20008010800 */
[----:B------:R-:W-:Y:S01]  /*46e0*/  FFMA.FTZ R0, R71, UR14, -R0 ;  /* 0x0000000e47007c23 */ /* 0x000fe20008010800 */
[----:B------:R-:W-:Y:S01]  /*46f0*/  F2FP.BF16.F32.PACK_AB R172, R57, R56 ;  /* 0x0000003839ac723e */ /* 0x000fe200000010ff */
[----:B------:R-:W2:Y:S01]  /*4700*/  MUFU.EX2 R31, R31 ;  /* 0x0000001f001f7308 */ /* 0x000ea20000000800 */
[----:B0-----:R-:W-:Y:S01]  /*4710*/  FADD.FTZ R21, R26, R27 ;  /* 0x0000001b1a157221 */ /* 0x001fe20000010000 */
        /* <DEDUP_REMOVED lines=79> */
.L_x_4387:
[----:B------:R-:W-:-:S11]  /*4c10*/  UISETP.NE.AND UP2, UPT, UR5, 0x1, UPT ;  /* 0x000000010500788c */ /* 0x000fd6000bf45270 */
[----:B------:R-:W-:Y:S02]  /*4c20*/  @UP2 ULDC.64 UR6, c[0x0][0x9e8] ;  /* 0x00027a0000062ab9 */ /* 0x000fe40000000a00 */
[----:B------:R-:W-:-:S04]  /*4c30*/  UIMAD.WIDE.U32 UR10, UR18, UR6, URZ ;  /* 0x00000006120a72a5 */ /* 0x000fc8000f8e003f */
[----:B------:R-:W-:-:S12]  /*4c40*/  @UP2 USHF.R.U32.HI UR18, URZ, UR7, UR11 ;  /* 0x000000073f122299 */ /* 0x000fd8000801160b */
.L_x_4388:
[----:B------:R-:W-:-:S04]  /*4c50*/  UIMAD UR5, UR18, UR5, UR5 ;  /* 0x00000005120572a4 */ /* 0x000fc8000f8e0205 */
[----:B------:R-:W-:-:S04]  /*4c60*/  UISETP.LT.AND UP2, UPT, UR4, UR5, UPT ;  /* 0x000000050400728c */ /* 0x000fc8000bf41270 */
[----:B------:R-:W-:-:S12]  /*4c70*/  USEL UR4, UR4, UR5, UP2 ;  /* 0x0000000504047287 */ /* 0x000fd80009000000 */
.L_x_4386:
        /* <DEDUP_REMOVED lines=57> */
[----:B------:R-:W-:Y:S01]  /*5010*/  IMAD.MOV.U32 R0, RZ, RZ, 0x3f800000 ;  /* 0x3f800000ff007424 */ /* 0x000fe200078e00ff */
[----:B------:R-:W-:Y:S01]  /*5020*/  ULDC UR59, c[0x0][0x9e4] ;  /* 0x00027900003b7ab9 */ /* 0x000fe20000000800 */
[----:B------:R-:W-:-:S07]  /*5030*/  IMAD.MOV.U32 R119, RZ, RZ, RZ ;  /* 0x000000ffff777224 */ /* 0x000fce00078e00ff */
.L_x_4406:
[----:B------:R-:W-:-:S04]  /*5040*/  UIADD3 UR4, UR36, 0x1, URZ ;  /* 0x0000000124047890 */ /* 0x000fc8000fffe03f */
[----:B------:R-:W-:-:S04]  /*5050*/  UISETP.NE.AND UP2, UPT, UR4, 0x2, UPT ;  /* 0x000000020400788c */ /* 0x000fc8000bf45270 */
[----:B------:R-:W-:Y:S02]  /*5060*/  USEL UR7, URZ, 0x1, UP2 ;  /* 0x000000013f077887 */ /* 0x000fe40009000000 */
[----:B------:R-:W-:Y:S02]  /*5070*/  USEL UR4, UR4, URZ, UP2 ;  /* 0x0000003f04047287 */ /* 0x000fe40009000000 */
[----:B------:R-:W-:Y:S01]  /*5080*/  ULOP3.LUT UR7, UR38, UR7, URZ, 0x3c, !UPT ;  /* 0x0000000726077292 */ /* 0x000fe2000f8e3c3f */
[----:B------:R-:W-:Y:S11]  /*5090*/  @!P0 BRA `(.L_x_4390) ;  /* 0x0000000000048947 */ /* 0x000ff60003800000 */
[----:B------:R-:W-:Y:S01]  /*50a0*/  BPT.TRAP 0x1 ;  /* 0x000000040000795c */ /* 0x000fe20000300000 */
.L_x_4390:
[----:B------:R-:W-:Y:S01]  /*50b0*/  ULEA UR6, UR4, UR37, 0x3 ;  /* 0x0000002504067291 */ /* 0x000fe2000f8e183f */
[----:B------:R-:W-:-:S05]  /*50c0*/  IMAD.U32 R9, RZ, RZ, UR7 ;  /* 0x00000007ff097e24 */ /* 0x000fca000f8e00ff */
[----:B------:R-:W-:-:S04]  /*50d0*/  SHF.L.U32 R9, R9, 0x1f, RZ ;  /* 0x0000001f09097819 */ /* 0x000fc800000006ff */
[----:B------:R0:W1:Y:S01]  /*50e0*/  SYNCS.PHASECHK.TRANS64.TRYWAIT P2, [UR6+0x30830], R9 ;  /* 0x03083009ff0075a7 */ /* 0x0000620008040146 */
[----:B------:R-:W-:Y:S05]  /*50f0*/  @!P0 BRA `(.L_x_4391) ;  /* 0x0000000000048947 */ /* 0x000fea0003800000 */
[----:B------:R-:W-:Y:S01]  /*5100*/  BPT.TRAP 0x1 ;  /* 0x000000040000795c */ /* 0x000fe20000300000 */
.L_x_4391:
[-C--:B------:R-:W-:Y:S01]  /*5110*/  FMUL.FTZ R24, R24, R10.reuse ;  /* 0x0000000a18187220 */ /* 0x080fe20000410000 */
[----:B------:R-:W-:Y:S01]  /*5120*/  FMUL.FTZ R25, R25, R10 ;  /* 0x0000000a19197220 */ /* 0x000fe20000410000 */
[----:B-1----:R-:W-:Y:S06]  /*5130*/  @P2 BRA `(.L_x_4392) ;  /* 0x0000000000082947 */ /* 0x002fec0003800000 */
[----:B------:R-:W1:Y:S02]  /*5140*/  SYNCS.PHASECHK.TRANS64.TRYWAIT P2, [UR6+0x30830], R9 ;  /* 0x03083009ff0075a7 */ /* 0x000e640008040146 */
[----:B-1----:R-:W-:Y:S05]  /*5150*/  @!P2 BRA `(.L_x_4393) ;  /* 0x000001480098a947 */ /* 0x002fea0003800000 */
.L_x_4392:
        /* <DEDUP_REMOVED lines=161> */
.L_x_4394:
[----:B------:R-:W-:Y:S01]  /*5b70*/  ULEA UR5, UR36, UR37, 0x3 ;  /* 0x0000002524057291 */ /* 0x000fe2000f8e183f */
[----:B------:R-:W-:-:S05]  /*5b80*/  IMAD.U32 R0, RZ, RZ, UR38 ;  /* 0x00000026ff007e24 */ /* 0x000fca000f8e00ff */
[----:B------:R-:W-:-:S04]  /*5b90*/  SHF.L.U32 R0, R0, 0x1f, RZ ;  /* 0x0000001f00007819 */ /* 0x000fc800000006ff */
[----:B------:R2:W3:Y:S01]  /*5ba0*/  SYNCS.PHASECHK.TRANS64.TRYWAIT P2, [UR5+0x30850], R0 ;  /* 0x03085000ff0075a7 */ /* 0x0004e20008040145 */
[----:B------:R-:W-:Y:S05]  /*5bb0*/  @!P0 BRA `(.L_x_4395) ;  /* 0x0000000000048947 */ /* 0x000fea0003800000 */
[----:B------:R-:W-:Y:S01]  /*5bc0*/  BPT.TRAP 0x1 ;  /* 0x000000040000795c */ /* 0x000fe20000300000 */
.L_x_4395:
[----:B---3--:R-:W-:Y:S05]  /*5bd0*/  @P2 BRA `(.L_x_4396) ;  /* 0x0000000000082947 */ /* 0x008fea0003800000 */
[----:B------:R-:W3:Y:S02]  /*5be0*/  SYNCS.PHASECHK.TRANS64.TRYWAIT P2, [UR5+0x30850], R0 ;  /* 0x03085000ff0075a7 */ /* 0x000ee40008040145 */
[----:B---3--:R-:W-:Y:S05]  /*5bf0*/  @!P2 BRA `(.L_x_4397) ;  /* 0x000001400008a947 */ /* 0x008fea0003800000 */
.L_x_4396:
[----:B------:R-:W-:Y:S01]  /*5c00*/  UIADD3 UR10, UR37, 0x400, URZ ;  /* 0x00000400250a7890 */ /* 0x000fe2000fffe03f */
[----:B------:R-:W-:Y:S01]  /*5c10*/  WARPGROUP.ARRIVE ;  /* 0x00000000000079c5 */ /* 0x000fe20000000000 */
[----:B------:R-:W-:Y:S01]  /*5c20*/  UMOV UR11, 0x40000040 ;  /* 0x40000040000b7882 */ /* 0x000fe20000000000 */
[----:B------:R-:W-:Y:S01]  /*5c30*/  PLOP3.LUT P2, PT, PT, PT, UP0, 0x80, 0x0 ;  /* 0x000000000000781c */ /* 0x000fe20003f4f008 */
[----:B------:R-:W-:Y:S01]  /*5c40*/  USHF.R.U32.HI UR10, URZ, 0x4, UR10 ;  /* 0x000000043f0a7899 */ /* 0x000fe2000801160a */
[----:B------:R-:W-:Y:S01]  /*5c50*/  PLOP3.LUT P3, PT, PT, PT, UP0, 0x80, 0x0 ;  /* 0x000000000000781c */ /* 0x000fe20003f6f008 */
[----:B------:R-:W-:Y:S01]  /*5c60*/  VIADD R20, R23, UR39 ;  /* 0x0000002717147c36 */ /* 0x000fe20008000000 */
[----:B------:R-:W-:Y:S01]  /*5c70*/  ULDC UR15, c[0x0][0x9dc] ;  /* 0x00027700000f7ab9 */ /* 0x000fe20000000800 */
[----:B------:R-:W-:Y:S01]  /*5c80*/  ULOP3.LUT UR10, UR10, 0x3fff, URZ, 0xc0, !UPT ;  /* 0x00003fff0a0a7892 */ /* 0x000fe2000f8ec03f */
[----:B0-2---:R-:W-:Y:S01]  /*5c90*/  IMAD.U32 R0, RZ, RZ, UR6 ;  /* 0x00000006ff007e24 */ /* 0x005fe2000f8e00ff */
[----:B------:R-:W-:Y:S01]  /*5ca0*/  ULOP3.LUT UR6, URZ, UR15, URZ, 0x33, !UPT ;  /* 0x0000000f3f067292 */ /* 0x000fe2000f8e333f */
[----:B------:R-:W-:Y:S01]  /*5cb0*/  IMAD R15, R8, -0x60, RZ ;  /* 0xffffffa0080f7824 */ /* 0x000fe200078e02ff */
[----:B------:R-:W-:Y:S01]  /*5cc0*/  ULOP3.LUT UR10, UR10, 0x3000000, URZ, 0xfc, !UPT ;  /* 0x030000000a0a7892 */ /* 0x000fe2000f8efc3f */
[----:B------:R-:W-:Y:S01]  /*5cd0*/  @!P1 VIADD R0, R0, 0x30840 ;  /* 0x0003084000009836 */ /* 0x000fe20000000000 */
[----:B------:R-:W-:-:S02]  /*5ce0*/  ULDC UR18, c[0x0][0x9e0] ;  /* 0x0002780000127ab9 */ /* 0x000fc40000000800 */
[----:B------:R-:W-:Y:S02]  /*5cf0*/  UIMAD UR14, UR36, 0x900, UR10 ;  /* 0x00000900240e78a4 */ /* 0x000fe4000f8e020a */
[----:B------:R-:W-:-:S05]  /*5d00*/  @!P1 PRMT R0, RZ, 0x654, R0 ;  /* 0x00000654ff009816 */ /* 0x000fca0000000000 */
        /* <DEDUP_REMOVED lines=28> */
[----:B-1----:R-:W-:Y:S01]  /*5ed0*/  @P2 IMAD.HI.U32 R9, R20, UR10, RZ ;  /* 0x0000000a14092c27 */ /* 0x002fe2000f8e00ff */
[----:B------:R-:W-:Y:S01]  /*5ee0*/  @UP0 ULDC UR10, c[0x0][0x450] ;  /* 0x00011400000a0ab9 */ /* 0x000fe20000000800 */
[----:B------:R-:W-:-:S03]  /*5ef0*/  PLOP3.LUT P2, PT, PT, PT, UP1, 0x40, 0x0 ;  /* 0x000000000000781c */ /* 0x000fc60003f4e818 */
[----:B------:R-:W-:-:S05]  /*5f00*/  @P3 SHF.R.U32.HI R20, RZ, UR10, R9 ;  /* 0x0000000aff143c19 */ /* 0x000fca0008011609 */
[----:B------:R-:W0:Y:S01]  /*5f10*/  SHFL.IDX PT, R21, R20, RZ, 0x1c1f ;  /* 0x001c1fff14157589 */ /* 0x000e2200000e0000 */
[----:B------:R-:W-:Y:S02]  /*5f20*/  WARPGROUP.DEPBAR.LE gsb0, 0x0 ;  /* 0x00008000000079c5 */ /* 0x000fe40000010000 */
[----:B------:R1:W-:Y:S02]  /*5f30*/  @!P1 SYNCS.ARRIVE.TRANS64.RED.A1T0 RZ, [R0+URZ], RZ ;  /* 0x000000ff00ff99a7 */ /* 0x0003e4000810043f */
[----:B-1----:R-:W-:-:S04]  /*5f40*/  IADD3 R0, -R19, 0x1, R15 ;  /* 0x0000000113007810 */ /* 0x002fc80007ffe10f */
[----:B------:R-:W-:-:S05]  /*5f50*/  IADD3 R0, -R17, R0, R16 ;  /* 0x0000000011007210 */ /* 0x000fca0007ffe110 */
[C---:B------:R-:W-:Y:S02]  /*5f60*/  VIADD R14, R0.reuse, UR18 ;  /* 0x00000012000e7c36 */ /* 0x040fe40008000000 */
[----:B------:R-:W-:Y:S02]  /*5f70*/  VIADD R13, R0, UR6 ;  /* 0x00000006000d7c36 */ /* 0x000fe40008000000 */
[----:B------:R-:W-:Y:S02]  /*5f80*/  IMAD.IADD R0, R15, 0x1, -R19 ;  /* 0x000000010f007824 */ /* 0x000fe400078e0a13 */
[--C-:B0-----:R-:W-:Y:S02]  /*5f90*/  IMAD.IADD R12, R14, 0x1, R21.reuse ;  /* 0x000000010e0c7824 */ /* 0x101fe400078e0215 */
[----:B------:R-:W-:Y:S01]  /*5fa0*/  IMAD.IADD R9, R13, 0x1, R21 ;  /* 0x000000010d097824 */ /* 0x000fe200078e0215 */
[----:B------:R-:W-:Y:S06]  /*5fb0*/  @P2 BRA `(.L_x_4398) ;  /* 0x0000000000542947 */ /* 0x000fec0003800000 */
[----:B------:R-:W-:Y:S01]  /*5fc0*/  IADD3 R21, -R17, R16, R21 ;  /* 0x0000001011157210 */ /* 0x000fe20007ffe115 */
[----:B------:R-:W-:Y:S03]  /*5fd0*/  BSSY B0, `(.L_x_4399) ;  /* 0x0000010000007945 */ /* 0x000fe60003800000 */
        /* <DEDUP_REMOVED lines=10> */
.L_x_4400:
[----:B------:R-:W-:-:S05]  /*6080*/  IMAD.U32 R168, RZ, RZ, UR59 ;  /* 0x0000003bffa87e24 */ /* 0x000fca000f8e00ff */
[----:B------:R-:W-:-:S13]  /*6090*/  ISETP.NE.AND P2, PT, R168, 0x1, PT ;  /* 0x00000001a800780c */ /* 0x000fda0003f45270 */
[----:B------:R-:W0:Y:S02]  /*60a0*/  @P2 LDC.64 R10, c[0x0][0x9e8] ;  /* 0x00027a00ff0a2b82 */ /* 0x000e240000000a00 */
[----:B0-----:R-:W-:-:S05]  /*60b0*/  @P2 IMAD.HI.U32 R10, R21, R10, RZ ;  /* 0x0000000a150a2227 */ /* 0x001fca00078e00ff */
[----:B------:R-:W-:-:S07]  /*60c0*/  @P2 SHF.R.U32.HI R21, RZ, R11, R10 ;  /* 0x0000000bff152219 */ /* 0x000fce000001160a */
.L_x_4401:
[----:B------:R-:W-:Y:S05]  /*60d0*/  BSYNC B0 ;  /* 0x0000000000007941 */ /* 0x000fea0003800000 */
.L_x_4399:
[----:B------:R-:W-:-:S05]  /*60e0*/  IMAD R21, R21, R168, R0 ;  /* 0x000000a815157224 */ /* 0x000fca00078e0200 */
[----:B------:R-:W-:Y:S02]  /*60f0*/  VIADDMNMX R12, R21, R168, R12, PT ;  /* 0x000000a8150c7246 */ /* 0x000fe4000380010c */
[----:B------:R-:W-:-:S07]  /*6100*/  VIMNMX R9, R9, R21, !PT ;  /* 0x0000001509097248 */ /* 0x000fce0007fe0100 */
.L_x_4398:
[C---:B------:R-:W-:Y:S02]  /*6110*/  ISETP.GE.AND P2, PT, R15.reuse, 0x2, PT ;  /* 0x000000020f00780c */ /* 0x040fe40003f46270 */
[----:B------:R-:W-:Y:S02]  /*6120*/  ISETP.GE.AND P6, PT, R15, 0xa, PT ;  /* 0x0000000a0f00780c */ /* 0x000fe40003fc6270 */
[----:B------:R-:W-:Y:S02]  /*6130*/  ISETP.GT.AND P4, PT, R9, 0x1, !P2 ;  /* 0x000000010900780c */ /* 0x000fe40005784270 */
[----:B------:R-:W-:Y:S02]  /*6140*/  ISETP.GE.AND P3, PT, R15, 0x9, PT ;  /* 0x000000090f00780c */ /* 0x000fe40003f66270 */
[----:B------:R-:W-:Y:S02]  /*6150*/  ISETP.LT.OR P4, PT, R12, 0x2, P4 ;  /* 0x000000020c00780c */ /* 0x000fe40002781670 */
[----:B------:R-:W-:-:S02]  /*6160*/  LOP3.LUT R18, R18, 0xfffffffb, RZ, 0xc0, !PT ;  /* 0xfffffffb12127812 */ /* 0x000fc400078ec0ff */
[----:B------:R-:W-:Y:S02]  /*6170*/  FSEL R121, R121, -INF , !P4 ;  /* 0xff80000079797808 */ /* 0x000fe40006000000 */
[C---:B------:R-:W-:Y:S02]  /*6180*/  ISETP.GT.AND P5, PT, R9.reuse, 0x8, !P3 ;  /* 0x000000080900780c */ /* 0x040fe40005fa4270 */
[----:B------:R-:W-:Y:S02]  /*6190*/  @P6 LOP3.LUT R18, R18, 0x4, RZ, 0xfc, !PT ;  /* 0x0000000412126812 */ /* 0x000fe400078efcff */
[----:B------:R-:W-:Y:S02]  /*61a0*/  ISETP.GT.AND P4, PT, R9, 0x9, !P6 ;  /* 0x000000090900780c */ /* 0x000fe40007784270 */
[----:B------:R-:W-:Y:S02]  /*61b0*/  ISETP.GE.AND P6, PT, R15, 0x11, PT ;  /* 0x000000110f00780c */ /* 0x000fe40003fc6270 */
[----:B------:R-:W-:-:S02]  /*61c0*/  ISETP.LT.OR P5, PT, R12, 0x9, P5 ;  /* 0x000000090c00780c */ /* 0x000fc40002fa1670 */
[----:B------:R-:W-:Y:S02]  /*61d0*/  ISETP.LT.OR P4, PT, R12, 0xa, P4 ;  /* 0x0000000a0c00780c */ /* 0x000fe40002781670 */
[----:B------:R-:W-:Y:S02]  /*61e0*/  FSEL R124, R124, -INF , !P5 ;  /* 0xff8000007c7c7808 */ /* 0x000fe40006800000 */
[----:B------:R-:W-:Y:S02]  /*61f0*/  ISETP.GE.AND P5, PT, R15, 0x12, PT ;  /* 0x000000120f00780c */ /* 0x000fe40003fa6270 */
[----:B------:R-:W-:Y:S02]  /*6200*/  LOP3.LUT R18, R18, 0xfffffff7, RZ, 0xc0, !PT ;  /* 0xfffffff712127812 */ /* 0x000fe400078ec0ff */
[----:B------:R-:W-:Y:S02]  /*6210*/  FSEL R125, R125, -INF , !P4 ;  /* 0xff8000007d7d7808 */ /* 0x000fe40006000000 */
[----:B------:R-:W-:-:S02]  /*6220*/  ISETP.GT.AND P4, PT, R9, 0x10, !P6 ;  /* 0x000000100900780c */ /* 0x000fc40007784270 */
[----:B------:R-:W-:Y:S02]  /*6230*/  @P6 LOP3.LUT R18, R18, 0x8, RZ, 0xfc, !PT ;  /* 0x0000000812126812 */ /* 0x000fe400078efcff */
[----:B------:R-:W-:Y:S02]  /*6240*/  ISETP.LT.OR P4, PT, R12, 0x11, P4 ;  /* 0x000000110c00780c */ /* 0x000fe40002781670 */
[----:B------:R-:W-:Y:S02]  /*6250*/  LOP3.LUT R18, R18, 0xfff7ffff, RZ, 0xc0, !PT ;  /* 0xfff7ffff12127812 */ /* 0x000fe400078ec0ff */
[----:B------:R-:W-:Y:S02]  /*6260*/  FSEL R128, R128, -INF , !P4 ;  /* 0xff80000080807808 */ /* 0x000fe40006000000 */
[----:B------:R-:W-:Y:S02]  /*6270*/  @P5 LOP3.LUT R18, R18, 0x80000, RZ, 0xfc, !PT ;  /* 0x0008000012125812 */ /* 0x000fe400078efcff */
[----:B------:R-:W-:-:S02]  /*6280*/  ISETP.GT.AND P4, PT, R9, 0x11, !P5 ;  /* 0x000000110900780c */ /* 0x000fc40006f84270 */
[----:B------:R-:W-:Y:S02]  /*6290*/  ISETP.GE.AND P5, PT, R15, 0x19, PT ;  /* 0x000000190f00780c */ /* 0x000fe40003fa6270 */
[----:B------:R-:W-:Y:S02]  /*62a0*/  ISETP.LT.OR P4, PT, R12, 0x12, P4 ;  /* 0x000000120c00780c */ /* 0x000fe40002781670 */
[----:B------:R-:W-:Y:S02]  /*62b0*/  LOP3.LUT R18, R18, 0xfffbffff, RZ, 0xc0, !PT ;  /* 0xfffbffff12127812 */ /* 0x000fe400078ec0ff */
[----:B------:R-:W-:Y:S02]  /*62c0*/  FSEL R129, R129, -INF , !P4 ;  /* 0xff80000081817808 */ /* 0x000fe40006000000 */
[----:B------:R-:W-:-:S04]  /*62d0*/  ISETP.GT.AND P4, PT, R9, 0x18, !P5 ;  /* 0x000000180900780c */ /* 0x000fc80006f84270 */
[----:B------:R-:W-:Y:S02]  /*62e0*/  ISETP.LT.OR P4, PT, R12, 0x19, P4 ;  /* 0x000000190c00780c */ /* 0x000fe40002781670 */
[----:B------:R-:W-:Y:S02]  /*62f0*/  @P5 LOP3.LUT R18, R18, 0x40000, RZ, 0xfc, !PT ;  /* 0x0004000012125812 */ /* 0x000fe400078efcff */
[----:B------:R-:W-:Y:S02]  /*6300*/  ISETP.GE.AND P5, PT, R15, 0x1a, PT ;  /* 0x0000001a0f00780c */ /* 0x000fe40003fa6270 */
[----:B------:R-:W-:Y:S02]  /*6310*/  LOP3.LUT R18, R18, 0xfffdffff, RZ, 0xc0, !PT ;  /* 0xfffdffff12127812 */ /* 0x000fe400078ec0ff */
[----:B------:R-:W-:Y:S02]  /*6320*/  FSEL R132, R132, -INF , !P4 ;  /* 0xff80000084847808 */ /* 0x000fe40006000000 */
[----:B------:R-:W-:-:S04]  /*6330*/  ISETP.GT.AND P4, PT, R9, 0x19, !P5 ;  /* 0x000000190900780c */ /* 0x000fc80006f84270 */
[----:B------:R-:W-:-:S03]  /*6340*/  ISETP.LT.OR P4, PT, R12, 0x1a, P4 ;  /* 0x0000001a0c00780c */ /* 0x000fc60002781670 */
        /* <DEDUP_REMOVED lines=68> */
[----:B------:R-:W-:Y:S02]  /*6790*/  FSEL R156, R156, -INF , !P4 ;  /* 0xff8000009c9c7808 */ /* 0x000fe40006000000 */
[----:B------:R-:W-:Y:S02]  /*67a0*/  LOP3.LUT R18, R18, 0xffffffdf, RZ, 0xc0, !PT ;  /* 0xffffffdf12127812 */ /* 0x000fe400078ec0ff */
[----:B------:R-:W-:-:S04]  /*67b0*/  ISETP.GT.AND P4, PT, R9, 0x49, !P5 ;  /* 0x000000490900780c */ /* 0x000fc80006f84270 */
[----:B------:R-:W-:-:S03]  /*67c0*/  ISETP.LT.OR P4, PT, R12, 0x4a, P4 ;  /* 0x0000004a0c00780c */ /* 0x000fc60002781670 */
[----:B------:R-:W-:Y:S02]  /*67d0*/  @P5 LOP3.LUT R18, R18, 0x20, RZ, 0xfc, !PT ;  /* 0x0000002012125812 */ /* 0x000fe400078efcff */
[----:B------:R-:W-:Y:S02]  /*67e0*/  ISETP.GE.AND P5, PT, R15, 0x51, PT ;  /* 0x000000510f00780c */ /* 0x000fe40003fa6270 */
[----:B------:R-:W-:Y:S02]  /*67f0*/  FSEL R157, R157, -INF , !P4 ;  /* 0xff8000009d9d7808 */ /* 0x000fe40006000000 */
[----:B------:R-:W-:Y:S02]  /*6800*/  ISETP.GT.AND P4, PT, R9, 0x50, !P5 ;  /* 0x000000500900780c */ /* 0x000fe40006f84270 */
[----:B------:R-:W-:Y:S02]  /*6810*/  LOP3.LUT R18, R18, 0xffffffef, RZ, 0xc0, !PT ;  /* 0xffffffef12127812 */ /* 0x000fe400078ec0ff */
[----:B------:R-:W-:-:S04]  /*6820*/  ISETP.LT.OR P4, PT, R12, 0x51, P4 ;  /* 0x000000510c00780c */ /* 0x000fc80002781670 */
[----:B------:R-:W-:Y:S02]  /*6830*/  FSEL R160, R160, -INF , !P4 ;  /* 0xff800000a0a07808 */ /* 0x000fe40006000000 */
[----:B------:R-:W-:Y:S02]  /*6840*/  ISETP.GE.AND P4, PT, R15, 0x52, PT ;  /* 0x000000520f00780c */ /* 0x000fe40003f86270 */
[----:B------:R-:W-:Y:S02]  /*6850*/  @P5 LOP3.LUT R18, R18, 0x10, RZ, 0xfc, !PT ;  /* 0x0000001012125812 */ /* 0x000fe400078efcff */
[----:B------:R-:W-:Y:S02]  /*6860*/  ISETP.GT.AND P5, PT, R9, 0x51, !P4 ;  /* 0x000000510900780c */ /* 0x000fe400067a4270 */
[----:B------:R-:W-:Y:S02]  /*6870*/  LOP3.LUT R18, R18, 0xfffffffd, RZ, 0xc0, !PT ;  /* 0xfffffffd12127812 */ /* 0x000fe400078ec0ff */
[----:B------:R-:W-:-:S04]  /*6880*/  ISETP.LT.OR P5, PT, R12, 0x52, P5 ;  /* 0x000000520c00780c */ /* 0x000fc80002fa1670 */
[----:B------:R-:W-:Y:S02]  /*6890*/  FSEL R161, R161, -INF , !P5 ;  /* 0xff800000a1a17808 */ /* 0x000fe40006800000 */
[----:B------:R-:W-:-:S04]  /*68a0*/  ISETP.GE.AND P5, PT, R15, 0x59, PT ;  /* 0x000000590f00780c */ /* 0x000fc80003fa6270 */
[----:B------:R-:W-:-:S04]  /*68b0*/  ISETP.GT.AND P6, PT, R9, 0x58, !P5 ;  /* 0x000000580900780c */ /* 0x000fc80006fc4270 */
[----:B------:R-:W-:-:S04]  /*68c0*/  ISETP.LT.OR P6, PT, R12, 0x59, P6 ;  /* 0x000000590c00780c */ /* 0x000fc800037c1670 */
[----:B------:R-:W-:Y:S02]  /*68d0*/  FSEL R164, R164, -INF , !P6 ;  /* 0xff800000a4a47808 */ /* 0x000fe40007000000 */
[----:B------:R-:W-:-:S13]  /*68e0*/  ISETP.GE.AND P6, PT, R15, 0x1, PT ;  /* 0x000000010f00780c */ /* 0x000fda0003fc6270 */
[----:B------:R-:W-:Y:S02]  /*68f0*/  @P6 LOP3.LUT R18, R18, 0x2, RZ, 0xfc, !PT ;  /* 0x0000000212126812 */ /* 0x000fe400078efcff */
[----:B------:R-:W-:Y:S02]  /*6900*/  ISETP.GT.AND P6, PT, R9, RZ, !P6 ;  /* 0x000000ff0900720c */ /* 0x000fe400077c4270 */
[----:B------:R-:W-:Y:S02]  /*6910*/  LOP3.LUT R18, R18, 0xfffffffe, RZ, 0xc0, !PT ;  /* 0xfffffffe12127812 */ /* 0x000fe400078ec0ff */
[----:B------:R-:W-:-:S04]  /*6920*/  ISETP.LT.OR P6, PT, R12, 0x1, P6 ;  /* 0x000000010c00780c */ /* 0x000fc800037c1670 */
[----:B------:R-:W-:Y:S02]  /*6930*/  FSEL R120, R120, -INF , !P6 ;  /* 0xff80000078787808 */ /* 0x000fe40007000000 */
[----:B------:R-:W-:-:S13]  /*6940*/  ISETP.GE.AND P6, PT, R15, 0x5a, PT ;  /* 0x0000005a0f00780c */ /* 0x000fda0003fc6270 */
[----:B------:R-:W-:Y:S02]  /*6950*/  @P6 LOP3.LUT R18, R18, 0x1, RZ, 0xfc, !PT ;  /* 0x0000000112126812 */ /* 0x000fe400078efcff */
[----:B------:R-:W-:Y:S02]  /*6960*/  ISETP.GT.AND P6, PT, R9, 0x59, !P6 ;  /* 0x000000590900780c */ /* 0x000fe400077c4270 */
[----:B------:R-:W0:Y:S02]  /*6970*/  SHFL.IDX PT, R9, R20, 0x1, 0x1c1f ;  /* 0x003c1f0014097f89 */ /* 0x000e2400000e0000 */
[----:B------:R-:W-:-:S04]  /*6980*/  ISETP.LT.OR P6, PT, R12, 0x5a, P6 ;  /* 0x0000005a0c00780c */ /* 0x000fc800037c1670 */
[----:B------:R-:W-:Y:S02]  /*6990*/  FSEL R165, R165, -INF , !P6 ;  /* 0xff800000a5a57808 */ /* 0x000fe40007000000 */
[----:B------:R-:W-:Y:S01]  /*69a0*/  PLOP3.LUT P6, PT, PT, PT, UP1, 0x40, 0x0 ;  /* 0x000000000000781c */ /* 0x000fe20003fce818 */
[--C-:B0-----:R-:W-:Y:S02]  /*69b0*/  IMAD.IADD R14, R14, 0x1, R9.reuse ;  /* 0x000000010e0e7824 */ /* 0x101fe400078e0209 */
[----:B------:R-:W-:-:S10]  /*69c0*/  IMAD.IADD R13, R13, 0x1, R9 ;  /* 0x000000010d0d7824 */ /* 0x000fd400078e0209 */
[----:B------:R-:W-:Y:S05]  /*69d0*/  @P6 BRA `(.L_x_4402) ;  /* 0x0000000000546947 */ /* 0x000fea0003800000 */
        /* <DEDUP_REMOVED lines=12> */
.L_x_4404:
[----:B------:R-:W-:-:S05]  /*6aa0*/  IMAD.U32 R15, RZ, RZ, UR59 ;  /* 0x0000003bff0f7e24 */ /* 0x000fca000f8e00ff */
[----:B------:R-:W-:-:S13]  /*6ab0*/  ISETP.NE.AND P6, PT, R15, 0x1, PT ;  /* 0x000000010f00780c */ /* 0x000fda0003fc5270 */
[----:B------:R-:W0:Y:S02]  /*6ac0*/  @P6 LDC.64 R10, c[0x0][0x9e8] ;  /* 0x00027a00ff0a6b82 */ /* 0x000e240000000a00 */
[----:B0-----:R-:W-:-:S05]  /*6ad0*/  @P6 IMAD.HI.U32 R10, R9, R10, RZ ;  /* 0x0000000a090a6227 */ /* 0x001fca00078e00ff */
[----:B------:R-:W-:-:S07]  /*6ae0*/  @P6 SHF.R.U32.HI R9, RZ, R11, R10 ;  /* 0x0000000bff096219 */ /* 0x000fce000001160a */
.L_x_4405:
[----:B------:R-:W-:Y:S05]  /*6af0*/  BSYNC B0 ;  /* 0x0000000000007941 */ /* 0x000fea0003800000 */
.L_x_4403:
[----:B------:R-:W-:-:S05]  /*6b00*/  IMAD R0, R9, R15, R0 ;  /* 0x0000000f09007224 */ /* 0x000fca00078e0200 */
[----:B------:R-:W-:Y:S02]  /*6b10*/  VIADDMNMX R14, R0, R15, R14, PT ;  /* 0x0000000f000e7246 */ /* 0x000fe4000380010e */
[----:B------:R-:W-:-:S07]  /*6b20*/  VIMNMX R13, R13, R0, !PT ;  /* 0x000000000d0d7248 */ /* 0x000fce0007fe0100 */
.L_x_4402:
[C---:B------:R-:W-:Y:S01]  /*6b30*/  ISETP.GT.AND P2, PT, R13.reuse, 0x1, !P2 ;  /* 0x000000010d00780c */ /* 0x040fe20005744270 */
[----:B------:R-:W-:Y:S01]  /*6b40*/  ULDC UR6, c[0x0][0x988] ;  /* 0x0002620000067ab9 */ /* 0x000fe20000000800 */
[----:B------:R-:W-:Y:S01]  /*6b50*/  ISETP.GT.AND P3, PT, R13, 0x8, !P3 ;  /* 0x000000080d00780c */ /* 0x000fe20005f64270 */
[----:B------:R-:W-:Y:S01]  /*6b60*/  UMOV UR14, UR6 ;  /* 0x00000006000e7c82 */ /* 0x000fe20008000000 */
[C---:B------:R-:W-:Y:S01]  /*6b70*/  ISETP.LT.OR P2, PT, R14.reuse, 0x2, P2 ;  /* 0x000000020e00780c */ /* 0x040fe20001741670 */
[----:B------:R-:W-:Y:S01]  /*6b80*/  UMOV UR38, UR7 ;  /* 0x0000000700267c82 */ /* 0x000fe20008000000 */
[----:B------:R-:W-:Y:S01]  /*6b90*/  ISETP.LT.OR P3, PT, R14, 0x9, P3 ;  /* 0x000000090e00780c */ /* 0x000fe20001f61670 */
[----:B------:R-:W-:Y:S01]  /*6ba0*/  UMOV UR36, UR4 ;  /* 0x0000000400247c82 */ /* 0x000fe20008000000 */
[----:B------:R-:W-:Y:S02]  /*6bb0*/  FSEL R123, R123, -INF , !P2 ;  /* 0xff8000007b7b7808 */ /* 0x000fe40005000000 */
[----:B------:R-:W-:-:S02]  /*6bc0*/  LOP3.LUT P2, RZ, R18, 0x4, RZ, 0xc0, !PT ;  /* 0x0000000412ff7812 */ /* 0x000fc4000784c0ff */
[----:B------:R-:W-:Y:S02]  /*6bd0*/  FSEL R126, R126, -INF , !P3 ;  /* 0xff8000007e7e7808 */ /* 0x000fe40005800000 */
[----:B------:R-:W-:Y:S02]  /*6be0*/  ISETP.GT.AND P2, PT, R13, 0x9, !P2 ;  /* 0x000000090d00780c */ /* 0x000fe40005744270 */
[----:B------:R-:W-:Y:S02]  /*6bf0*/  LOP3.LUT P3, RZ, R18, 0x20000, RZ, 0xc0, !PT ;  /* 0x0002000012ff7812 */ /* 0x000fe4000786c0ff */
[----:B------:R-:W-:Y:S02]  /*6c00*/  ISETP.LT.OR P2, PT, R14, 0xa, P2 ;  /* 0x0000000a0e00780c */ /* 0x000fe40001741670 */
[----:B------:R-:W-:Y:S02]  /*6c10*/  LOP3.LUT P6, RZ, R18, 0x10000, RZ, 0xc0, !PT ;  /* 0x0001000012ff7812 */ /* 0x000fe400078cc0ff */
[----:B------:R-:W-:-:S02]  /*6c20*/  FSEL R127, R127, -INF , !P2 ;  /* 0xff8000007f7f7808 */ /* 0x000fc40005000000 */
[----:B------:R-:W-:Y:S02]  /*6c30*/  LOP3.LUT P2, RZ, R18, 0x8, RZ, 0xc0, !PT ;  /* 0x0000000812ff7812 */ /* 0x000fe4000784c0ff */
[----:B------:R-:W-:Y:S02]  /*6c40*/  FMNMX.FTZ R0, R120, R3, !PT ;  /* 0x0000000378007209 */ /* 0x000fe40007810000 */
[----:B------:R-:W-:Y:S02]  /*6c50*/  ISETP.GT.AND P2, PT, R13, 0x10, !P2 ;  /* 0x000000100d00780c */ /* 0x000fe40005744270 */
[----:B------:R-:W-:Y:S02]  /*6c60*/  FMNMX.FTZ R9, R121, R0, !PT ;  /* 0x0000000079097209 */ /* 0x000fe40007810000 */
[----:B------:R-:W-:Y:S02]  /*6c70*/  ISETP.LT.OR P2, PT, R14, 0x11, P2 ;  /* 0x000000110e00780c */ /* 0x000fe40001741670 */
[----:B------:R-:W-:-:S02]  /*6c80*/  FMNMX.FTZ R0, R124, R9, !PT ;  /* 0x000000097c007209 */ /* 0x000fc40007810000 */
[----:B------:R-:W-:Y:S02]  /*6c90*/  FSEL R130, R130, -INF , !P2 ;  /* 0xff80000082827808 */ /* 0x000fe40005000000 */
[----:B------:R-:W-:Y:S02]  /*6ca0*/  LOP3.LUT P2, RZ, R18, 0x80000, RZ, 0xc0, !PT ;  /* 0x0008000012ff7812 */ /* 0x000fe4000784c0ff */
[----:B------:R-:W-:Y:S02]  /*6cb0*/  FMNMX.FTZ R9, R125, R0, !PT ;  /* 0x000000007d097209 */ /* 0x000fe40007810000 */
[----:B------:R-:W-:Y:S02]  /*6cc0*/  ISETP.GT.AND P2, PT, R13, 0x11, !P2 ;  /* 0x000000110d00780c */ /* 0x000fe40005744270 */
[----:B------:R-:W-:Y:S02]  /*6cd0*/  FMNMX.FTZ R0, R128, R9, !PT ;  /* 0x0000000980007209 */ /* 0x000fe40007810000 */
[----:B------:R-:W-:-:S02]  /*6ce0*/  ISETP.LT.OR P2, PT, R14, 0x12, P2 ;  /* 0x000000120e00780c */ /* 0x000fc40001741670 */
[----:B------:R-:W-:Y:S02]  /*6cf0*/  FMNMX.FTZ R9, R129, R0, !PT ;  /* 0x0000000081097209 */ /* 0x000fe40007810000 */
[----:B------:R-:W-:Y:S02]  /*6d00*/  FSEL R131, R131, -INF , !P2 ;  /* 0xff80000083837808 */ /* 0x000fe40005000000 */
[----:B------:R-:W-:Y:S02]  /*6d10*/  LOP3.LUT P2, RZ, R18, 0x40000, RZ, 0xc0, !PT ;  /* 0x0004000012ff7812 */ /* 0x000fe4000784c0ff */
[----:B------:R-:W-:Y:S02]  /*6d20*/  FMNMX.FTZ R0, R132, R9, !PT ;  /* 0x0000000984007209 */ /* 0x000fe40007810000 */
[----:B------:R-:W-:Y:S02]  /*6d30*/  ISETP.GT.AND P2, PT, R13, 0x18, !P2 ;  /* 0x000000180d00780c */ /* 0x000fe40005744270 */
[----:B------:R-:W-:-:S02]  /*6d40*/  FMNMX.FTZ R9, R133, R0, !PT ;  /* 0x0000000085097209 */ /* 0x000fc40007810000 */
[----:B------:R-:W-:Y:S02]  /*6d50*/  ISETP.LT.OR P2, PT, R14, 0x19, P2 ;  /* 0x000000190e00780c */ /* 0x000fe40001741670 */
[----:B------:R-:W-:Y:S02]  /*6d60*/  FMNMX.FTZ R0, R136, R9, !PT ;  /* 0x0000000988007209 */ /* 0x000fe40007810000 */
[----:B------:R-:W-:Y:S02]  /*6d70*/  FSEL R134, R134, -INF , !P2 ;  /* 0xff80000086867808 */ /* 0x000fe40005000000 */
        /* <DEDUP_REMOVED lines=24> */
[----:B------:R-:W-:Y:S02]  /*6f00*/  LOP3.LUT P2, RZ, R18, 0x2000, RZ, 0xc0, !PT ;  /* 0x0000200012ff7812 */ /* 0x000fe4000784c0ff */
[----:B------:R-:W-:Y:S02]  /*6f10*/  FMNMX.FTZ R9, R157, R0, !PT ;  /* 0x000000009d097209 */ /* 0x000fe40007810000 */
[----:B------:R-:W-:-:S02]  /*6f20*/  ISETP.GT.AND P2, PT, R13, 0x29, !P2 ;  /* 0x000000290d00780c */ /* 0x000fc40005744270 */
[----:B------:R-:W-:Y:S02]  /*6f30*/  FMNMX.FTZ R0, R160, R9, !PT ;  /* 0x00000009a0007209 */ /* 0x000fe40007810000 */
[----:B------:R-:W-:Y:S02]  /*6f40*/  ISETP.LT.OR P2, PT, R14, 0x2a, P2 ;  /* 0x0000002a0e00780c */ /* 0x000fe40001741670 */
[----:B------:R-:W-:Y:S02]  /*6f50*/  FMNMX.FTZ R9, R161, R0, !PT ;  /* 0x00000000a1097209 */ /* 0x000fe40007810000 */
[----:B------:R-:W-:Y:S02]  /*6f60*/  FSEL R143, R143, -INF , !P2 ;  /* 0xff8000008f8f7808 */ /* 0x000fe40005000000 */
[C---:B------:R-:W-:Y:S02]  /*6f70*/  LOP3.LUT P2, RZ, R18.reuse, 0x1000, RZ, 0xc0, !PT ;  /* 0x0000100012ff7812 */ /* 0x040fe4000784c0ff */
[----:B------:R-:W-:-:S02]  /*6f80*/  LOP3.LUT P3, RZ, R18, 0x40, RZ, 0xc0, !PT ;  /* 0x0000004012ff7812 */ /* 0x000fc4000786c0ff */
[----:B------:R-:W-:Y:S02]  /*6f90*/  ISETP.GT.AND P2, PT, R13, 0x30, !P2 ;  /* 0x000000300d00780c */ /* 0x000fe40005744270 */
[----:B------:R-:W-:Y:S02]  /*6fa0*/  FMNMX.FTZ R0, R164, R9, !PT ;  /* 0x00000009a4007209 */ /* 0x000fe40007810000 */
[----:B------:R-:W-:Y:S02]  /*6fb0*/  ISETP.LT.OR P2, PT, R14, 0x31, P2 ;  /* 0x000000310e00780c */ /* 0x000fe40001741670 */
[----:B------:R-:W-:Y:S02]  /*6fc0*/  FMNMX.FTZ R10, R165, R0, !PT ;  /* 0x00000000a50a7209 */ /* 0x000fe40007810000 */
[----:B------:R-:W-:Y:S02]  /*6fd0*/  FSEL R146, R146, -INF , !P2 ;  /* 0xff80000092927808 */ /* 0x000fe40005000000 */
[C---:B------:R-:W-:Y:S01]  /*6fe0*/  LOP3.LUT P2, RZ, R18.reuse, 0x800, RZ, 0xc0, !PT ;  /* 0x0000080012ff7812 */ /* 0x040fe2000784c0ff */
[----:B------:R-:W0:Y:S01]  /*6ff0*/  SHFL.BFLY PT, R9, R10, 0x2, 0x1f ;  /* 0x0c401f000a097f89 */ /* 0x000e2200000e0000 */
[----:B------:R-:W-:-:S02]  /*7000*/  LOP3.LUT P6, RZ, R18, 0x20, RZ, 0xc0, !PT ;  /* 0x0000002012ff7812 */ /* 0x000fc400078cc0ff */
[C---:B------:R-:W-:Y:S02]  /*7010*/  ISETP.GT.AND P2, PT, R13.reuse, 0x31, !P2 ;  /* 0x000000310d00780c */ /* 0x040fe40005744270 */
[C---:B------:R-:W-:Y:S02]  /*7020*/  ISETP.GT.AND P4, PT, R13.reuse, 0x51, !P4 ;  /* 0x000000510d00780c */ /* 0x040fe40006784270 */
[----:B------:R-:W-:Y:S02]  /*7030*/  ISETP.LT.OR P2, PT, R14, 0x32, P2 ;  /* 0x000000320e00780c */ /* 0x000fe40001741670 */
[----:B------:R-:W-:Y:S02]  /*7040*/  ISETP.GT.AND P5, PT, R13, 0x58, !P5 ;  /* 0x000000580d00780c */ /* 0x000fe40006fa4270 */
[----:B------:R-:W-:Y:S02]  /*7050*/  FSEL R147, R147, -INF , !P2 ;  /* 0xff80000093937808 */ /* 0x000fe40005000000 */
[----:B------:R-:W-:-:S02]  /*7060*/  LOP3.LUT P2, RZ, R18, 0x400, RZ, 0xc0, !PT ;  /* 0x0000040012ff7812 */ /* 0x000fc4000784c0ff */
[C---:B------:R-:W-:Y:S02]  /*7070*/  ISETP.LT.OR P4, PT, R14.reuse, 0x52, P4 ;  /* 0x000000520e00780c */ /* 0x040fe40002781670 */
[----:B------:R-:W-:Y:S02]  /*7080*/  ISETP.GT.AND P2, PT, R13, 0x38, !P2 ;  /* 0x000000380d00780c */ /* 0x000fe40005744270 */
[C---:B------:R-:W-:Y:S02]  /*7090*/  ISETP.LT.OR P5, PT, R14.reuse, 0x59, P5 ;  /* 0x000000590e00780c */ /* 0x040fe40002fa1670 */
[----:B------:R-:W-:Y:S02]  /*70a0*/  ISETP.LT.OR P2, PT, R14, 0x39, P2 ;  /* 0x000000390e00780c */ /* 0x000fe40001741670 */
[----:B------:R-:W-:Y:S02]  /*70b0*/  FSEL R163, R163, -INF , !P4 ;  /* 0xff800000a3a37808 */ /* 0x000fe40006000000 */
[----:B------:R-:W-:-:S02]  /*70c0*/  FSEL R150, R150, -INF , !P2 ;  /* 0xff80000096967808 */ /* 0x000fc40005000000 */
[----:B------:R-:W-:Y:S02]  /*70d0*/  LOP3.LUT P2, RZ, R18, 0x200, RZ, 0xc0, !PT ;  /* 0x0000020012ff7812 */ /* 0x000fe4000784c0ff */
[----:B0-----:R-:W-:Y:S02]  /*70e0*/  FMNMX.FTZ R11, R10, R9, !PT ;  /* 0x000000090a0b7209 */ /* 0x001fe40007810000 */
[----:B------:R-:W-:Y:S02]  /*70f0*/  ISETP.GT.AND P2, PT, R13, 0x39, !P2 ;  /* 0x000000390d00780c */ /* 0x000fe40005744270 */
[----:B------:R-:W-:Y:S01]  /*7100*/  FSEL R166, R166, -INF , !P5 ;  /* 0xff800000a6a67808 */ /* 0x000fe20006800000 */
[----:B------:R-:W0:Y:S01]  /*7110*/  SHFL.BFLY PT, R0, R11, 0x1, 0x1f ;  /* 0x0c201f000b007f89 */ /* 0x000e2200000e0000 */
[----:B------:R-:W-:-:S04]  /*7120*/  ISETP.LT.OR P2, PT, R14, 0x3a, P2 ;  /* 0x0000003a0e00780c */ /* 0x000fc80001741670 */
[----:B------:R-:W-:Y:S02]  /*7130*/  FSEL R151, R151, -INF , !P2 ;  /* 0xff80000097977808 */ /* 0x000fe40005000000 */
[----:B------:R-:W-:-:S04]  /*7140*/  LOP3.LUT P2, RZ, R18, 0x100, RZ, 0xc0, !PT ;  /* 0x0000010012ff7812 */ /* 0x000fc8000784c0ff */
[----:B------:R-:W-:-:S04]  /*7150*/  ISETP.GT.AND P2, PT, R13, 0x40, !P2 ;  /* 0x000000400d00780c */ /* 0x000fc80005744270 */
[----:B------:R-:W-:-:S04]  /*7160*/  ISETP.LT.OR P2, PT, R14, 0x41, P2 ;  /* 0x000000410e00780c */ /* 0x000fc80001741670 */
[----:B------:R-:W-:Y:S02]  /*7170*/  FSEL R154, R154, -INF , !P2 ;  /* 0xff8000009a9a7808 */ /* 0x000fe40005000000 */
[----:B------:R-:W-:Y:S02]  /*7180*/  LOP3.LUT P2, RZ, R18, 0x80, RZ, 0xc0, !PT ;  /* 0x0000008012ff7812 */ /* 0x000fe4000784c0ff */
[----:B0-----:R-:W-:Y:S02]  /*7190*/  FMNMX.FTZ R9, R11, R0, !PT ;  /* 0x000000000b097209 */ /* 0x001fe40007810000 */
[----:B------:R-:W-:-:S03]  /*71a0*/  ISETP.GT.AND P2, PT, R13, 0x41, !P2 ;  /* 0x000000410d00780c */ /* 0x000fc60005744270 */
[----:B------:R-:W-:Y:S01]  /*71b0*/  FMUL.FTZ R0, R9, UR14 ;  /* 0x0000000e09007c20 */ /* 0x000fe20008410000 */
[----:B------:R-:W-:-:S04]  /*71c0*/  ISETP.LT.OR P2, PT, R14, 0x42, P2 ;  /* 0x000000420e00780c */ /* 0x000fc80001741670 */
[----:B------:R-:W-:Y:S02]  /*71d0*/  FSEL R155, R155, -INF , !P2 ;  /* 0xff8000009b9b7808 */ /* 0x000fe40005000000 */
[C---:B------:R-:W-:Y:S02]  /*71e0*/  ISETP.GT.AND P2, PT, R13.reuse, 0x48, !P3 ;  /* 0x000000480d00780c */ /* 0x040fe40005f44270 */
[----:B------:R-:W-:Y:S02]  /*71f0*/  LOP3.LUT P3, RZ, R18, 0x10, RZ, 0xc0, !PT ;  /* 0x0000001012ff7812 */ /* 0x000fe4000786c0ff */
[----:B------:R-:W-:Y:S02]  /*7200*/  ISETP.LT.OR P2, PT, R14, 0x49, P2 ;  /* 0x000000490e00780c */ /* 0x000fe40001741670 */
[----:B------:R-:W-:Y:S02]  /*7210*/  ISETP.GT.AND P3, PT, R13, 0x50, !P3 ;  /* 0x000000500d00780c */ /* 0x000fe40005f64270 */
[----:B------:R-:W-:-:S02]  /*7220*/  FSEL R158, R158, -INF , !P2 ;  /* 0xff8000009e9e7808 */ /* 0x000fc40005000000 */
[----:B------:R-:W-:Y:S02]  /*7230*/  ISETP.GT.AND P2, PT, R13, 0x49, !P6 ;  /* 0x000000490d00780c */ /* 0x000fe40007744270 */
[----:B------:R-:W-:Y:S02]  /*7240*/  LOP3.LUT P6, RZ, R18, 0x2, RZ, 0xc0, !PT ;  /* 0x0000000212ff7812 */ /* 0x000fe400078cc0ff */
[C---:B------:R-:W-:Y:S02]  /*7250*/  ISETP.LT.OR P2, PT, R14.reuse, 0x4a, P2 ;  /* 0x0000004a0e00780c */ /* 0x040fe40001741670 */
[----:B------:R-:W-:Y:S02]  /*7260*/  ISETP.LT.OR P3, PT, R14, 0x51, P3 ;  /* 0x000000510e00780c */ /* 0x000fe40001f61670 */
[----:B------:R-:W-:Y:S02]  /*7270*/  FSEL R159, R159, -INF , !P2 ;  /* 0xff8000009f9f7808 */ /* 0x000fe40005000000 */
[----:B------:R-:W-:-:S02]  /*7280*/  ISETP.GT.AND P2, PT, R13, RZ, !P6 ;  /* 0x000000ff0d00720c */ /* 0x000fc40007744270 */
[----:B------:R-:W-:Y:S02]  /*7290*/  LOP3.LUT P6, RZ, R18, 0x1, RZ, 0xc0, !PT ;  /* 0x0000000112ff7812 */ /* 0x000fe400078cc0ff */
[----:B------:R-:W-:Y:S02]  /*72a0*/  ISETP.LT.OR P2, PT, R14, 0x1, P2 ;  /* 0x000000010e00780c */ /* 0x000fe40001741670 */
[----:B------:R-:W-:Y:S02]  /*72b0*/  ISETP.GT.AND P6, PT, R13, 0x59, !P6 ;  /* 0x000000590d00780c */ /* 0x000fe400077c4270 */
[----:B------:R-:W-:Y:S02]  /*72c0*/  FSEL R122, R122, -INF , !P2 ;  /* 0xff8000007a7a7808 */ /* 0x000fe40005000000 */
[----:B------:R-:W-:Y:S02]  /*72d0*/  FSETP.NEU.FTZ.AND P2, PT, R9, -INF , PT ;  /* 0xff8000000900780b */ /* 0x000fe40003f5d000 */
[----:B------:R-:W-:-:S02]  /*72e0*/  FMNMX.FTZ R10, R122, R2, !PT ;  /* 0x000000027a0a7209 */ /* 0x000fc40007810000 */
[----:B------:R-:W-:Y:S02]  /*72f0*/  FSEL R0, R0, RZ, P2 ;  /* 0x000000ff00007208 */ /* 0x000fe40001000000 */
        /* <DEDUP_REMOVED lines=8> */
[--C-:B------:R-:W-:Y:S01]  /*7380*/  FFMA.FTZ R190, R124, UR14, -R0.reuse ;  /* 0x0000000e7cbe7c23 */ /* 0x100fe20008010800 */
[----:B------:R-:W-:Y:S01]  /*7390*/  FSEL R167, R167, -INF , !P6 ;  /* 0xff800000a7a77808 */ /* 0x000fe20007000000 */
[----:B------:R-:W-:Y:S01]  /*73a0*/  MUFU.EX2 R11, R11 ;  /* 0x0000000b000b7308 */ /* 0x000fe20000000800 */
[----:B------:R-:W-:Y:S01]  /*73b0*/  FMNMX.FTZ R10, R130, R15, !PT ;  /* 0x0000000f820a7209 */ /* 0x000fe20007810000 */
[--C-:B------:R-:W-:Y:S01]  /*73c0*/  FFMA.FTZ R12, R125, UR14, -R0.reuse ;  /* 0x0000000e7d0c7c23 */ /* 0x100fe20008010800 */
[----:B------:R-:W-:Y:S01]  /*73d0*/  FSEL R132, R9, RZ, P2 ;  /* 0x000000ff09847208 */ /* 0x000fe20001000000 */
[--C-:B------:R-:W-:Y:S01]  /*73e0*/  FFMA.FTZ R184, R128, UR14, -R0.reuse ;  /* 0x0000000e80b87c23 */ /* 0x100fe20008010800 */
[----:B------:R-:W-:Y:S01]  /*73f0*/  FMNMX.FTZ R15, R131, R10, !PT ;  /* 0x0000000a830f7209 */ /* 0x000fe20007810000 */
[--C-:B------:R-:W-:Y:S01]  /*7400*/  FFMA.FTZ R20, R133, UR14, -R0.reuse ;  /* 0x0000000e85147c23 */ /* 0x100fe20008010800 */
[--C-:B------:R-:W-:Y:S01]  /*7410*/  FFMA.FTZ R180, R136, UR14, -R0.reuse ;  /* 0x0000000e88b47c23 */ /* 0x100fe20008010800 */
[----:B------:R-:W-:Y:S01]  /*7420*/  FADD.FTZ R132, -R132, R3 ;  /* 0x0000000384847221 */ /* 0x000fe20000010100 */
        /* <DEDUP_REMOVED lines=9> */
[--C-:B------:R-:W-:Y:S01]  /*74c0*/  FFMA.FTZ R15, R129, UR14, -R0.reuse ;  /* 0x0000000e810f7c23 */ /* 0x100fe20008010800 */
[----:B------:R-:W-:Y:S01]  /*74d0*/  MUFU.EX2 R190, R190 ;  /* 0x000000be00be7308 */ /* 0x000fe20000000800 */
[--C-:B------:R-:W-:Y:S01]  /*74e0*/  FFMA.FTZ R172, R152, UR14, -R0.reuse ;  /* 0x0000000e98ac7c23 */ /* 0x100fe20008010800 */
[----:B------:R-:W-:Y:S01]  /*74f0*/  FMNMX.FTZ R21, R139, R10, !PT ;  /* 0x0000000a8b157209 */ /* 0x000fe20007810000 */
[--C-:B------:R-:W-:Y:S01]  /*7500*/  FFMA.FTZ R124, R153, UR14, -R0.reuse ;  /* 0x0000000e997c7c23 */ /* 0x100fe20008010800 */
        /* <DEDUP_REMOVED lines=8> */
[----:B------:R-:W-:-:S02]  /*7590*/  IMAD.U32 R133, RZ, RZ, UR5 ;  /* 0x00000005ff857e24 */ /* 0x000fc4000f8e00ff */
[----:B------:R-:W-:Y:S02]  /*75a0*/  FMNMX.FTZ R10, R146, R21, !PT ;  /* 0x00000015920a7209 */ /* 0x000fe40007810000 */
[----:B------:R-:W-:Y:S02]  /*75b0*/  @!P1 VIADD R133, R133, 0x30860 ;  /* 0x0003086085859836 */ /* 0x000fe40000000000 */
[----:B------:R-:W-:Y:S01]  /*75c0*/  FMNMX.FTZ R21, R147, R10, !PT ;  /* 0x0000000a93157209 */ /* 0x000fe20007810000 */
[----:B------:R-:W-:Y:S02]  /*75d0*/  MUFU.EX2 R184, R184 ;  /* 0x000000b800b87308 */ /* 0x000fe40000000800 */
[----:B------:R-:W-:Y:S02]  /*75e0*/  @!P1 PRMT R133, RZ, 0x654, R133 ;  /* 0x00000654ff859816 */ /* 0x000fe40000000085 */
[----:B------:R-:W-:Y:S02]  /*75f0*/  FMNMX.FTZ R10, R150, R21, !PT ;  /* 0x00000015960a7209 */ /* 0x000fe40007810000 */
[----:B------:R0:W-:Y:S02]  /*7600*/  @!P1 SYNCS.ARRIVE.TRANS64.RED.A1T0 RZ, [R133+URZ], RZ ;  /* 0x000000ff85ff99a7 */ /* 0x0001e4000810043f */
[----:B------:R-:W-:Y:S01]  /*7610*/  FMNMX.FTZ R21, R151, R10, !PT ;  /* 0x0000000a97157209 */ /* 0x000fe20007810000 */
[----:B------:R-:W-:Y:S03]  /*7620*/  MUFU.EX2 R15, R15 ;  /* 0x0000000f000f7308 */ /* 0x000fe60000000800 */
[----:B------:R-:W-:Y:S01]  /*7630*/  FMNMX.FTZ R10, R154, R21, !PT ;  /* 0x000000159a0a7209 */ /* 0x000fe20007810000 */
[----:B------:R-:W-:-:S03]  /*7640*/  FFMA.FTZ R21, R137, UR14, -R0 ;  /* 0x0000000e89157c23 */ /* 0x000fc60008010800 */
[----:B------:R-:W-:Y:S01]  /*7650*/  FMNMX.FTZ R121, R155, R10, !PT ;  /* 0x0000000a9b797209 */ /* 0x000fe20007810000 */
[----:B------:R-:W-:Y:S03]  /*7660*/  MUFU.EX2 R186, R186 ;  /* 0x000000ba00ba7308 */ /* 0x000fe60000000800 */
[----:B------:R-:W-:Y:S01]  /*7670*/  FMNMX.FTZ R10, R158, R121, !PT ;  /* 0x000000799e0a7209 */ /* 0x000fe20007810000 */
[--C-:B------:R-:W-:Y:S01]  /*7680*/  FFMA.FTZ R121, R149, UR14, -R0.reuse ;  /* 0x0000000e95797c23 */ /* 0x100fe20008010800 */
        /* <DEDUP_REMOVED lines=8> */
[----:B------:R-:W-:Y:S04]  /*7710*/  MUFU.EX2 R180, R180 ;  /* 0x000000b400b47308 */ /* 0x000fe80000000800 */
[----:B------:R-:W1:Y:S04]  /*7720*/  SHFL.BFLY PT, R13, R10, 0x2, 0x1f ;  /* 0x0c401f000a0d7f89 */ /* 0x000e6800000e0000 */
[----:B------:R-:W-:Y:S08]  /*7730*/  MUFU.EX2 R21, R21 ;  /* 0x0000001500157308 */ /* 0x000ff00000000800 */
[----:B------:R-:W-:Y:S08]  /*7740*/  MUFU.EX2 R182, R182 ;  /* 0x000000b600b67308 */ /* 0x000ff00000000800 */
[----:B------:R-:W-:Y:S01]  /*7750*/  MUFU.EX2 R14, R14 ;  /* 0x0000000e000e7308 */ /* 0x000fe20000000800 */
[----:B-1----:R-:W-:-:S07]  /*7760*/  FMNMX.FTZ R13, R10, R13, !PT ;  /* 0x0000000d0a0d7209 */ /* 0x002fce0007810000 */
[----:B------:R-:W-:Y:S01]  /*7770*/  MUFU.EX2 R176, R176 ;  /* 0x000000b000b07308 */ /* 0x000fe20000000800 */
[----:B------:R-:W1:Y:S07]  /*7780*/  SHFL.BFLY PT, R10, R13, 0x1, 0x1f ;  /* 0x0c201f000d0a7f89 */ /* 0x000e6e00000e0000 */
[----:B------:R-:W-:Y:S08]  /*7790*/  MUFU.EX2 R120, R120 ;  /* 0x0000007800787308 */ /* 0x000ff00000000800 */
[----:B------:R-:W-:Y:S08]  /*77a0*/  MUFU.EX2 R178, R178 ;  /* 0x000000b200b27308 */ /* 0x000ff00000000800 */
[----:B------:R-:W-:Y:S01]  /*77b0*/  MUFU.EX2 R121, R121 ;  /* 0x0000007900797308 */ /* 0x000fe20000000800 */
[----:B-1----:R-:W-:Y:S01]  /*77c0*/  FMNMX.FTZ R13, R13, R10, !PT ;  /* 0x0000000a0d0d7209 */ /* 0x002fe20007810000 */
[----:B------:R-:W-:-:S03]  /*77d0*/  FMUL.FTZ R10, R132, UR14 ;  /* 0x0000000e840a7c20 */ /* 0x000fc60008410000 */
[C---:B------:R-:W-:Y:S01]  /*77e0*/  FSETP.NEU.FTZ.AND P2, PT, R13.reuse, -INF , PT ;  /* 0xff8000000d00780b */ /* 0x040fe20003f5d000 */
[----:B------:R-:W-:Y:S02]  /*77f0*/  FMUL.FTZ R129, R13, UR14 ;  /* 0x0000000e0d817c20 */ /* 0x000fe40008410000 */
[----:B------:R-:W1:Y:S03]  /*7800*/  MUFU.EX2 R10, R10 ;  /* 0x0000000a000a7308 */ /* 0x000e660000000800 */
[----:B------:R-:W-:-:S05]  /*7810*/  FSEL R132, R129, RZ, P2 ;  /* 0x000000ff81847208 */ /* 0x000fca0001000000 */
[--C-:B------:R-:W-:Y:S01]  /*7820*/  FFMA.FTZ R191, R126, UR14, -R132.reuse ;  /* 0x0000000e7ebf7c23 */ /* 0x100fe20008010884 */
[--C-:B------:R-:W-:Y:S01]  /*7830*/  FFMA.FTZ R126, R131, UR14, -R132.reuse ;  /* 0x0000000e837e7c23 */ /* 0x100fe20008010884 */
[----:B------:R-:W-:Y:S01]  /*7840*/  FSEL R131, R13, RZ, P2 ;  /* 0x000000ff0d837208 */ /* 0x000fe20001000000 */
[--C-:B------:R-:W-:Y:S01]  /*7850*/  FFMA.FTZ R189, R122, UR14, -R132.reuse ;  /* 0x0000000e7abd7c23 */ /* 0x100fe20008010884 */
[--C-:B------:R-:W-:Y:S01]  /*7860*/  FFMA.FTZ R122, R123, UR14, -R132.reuse ;  /* 0x0000000e7b7a7c23 */ /* 0x100fe20008010884 */
[--C-:B------:R-:W-:Y:S01]  /*7870*/  FFMA.FTZ R185, R130, UR14, -R132.reuse ;  /* 0x0000000e82b97c23 */ /* 0x100fe20008010884 */
[----:B------:R-:W-:Y:S01]  /*7880*/  FFMA.FTZ R123, R127, UR14, -R132 ;  /* 0x0000000e7f7b7c23 */ /* 0x000fe20008010884 */
[----:B------:R-:W-:Y:S01]  /*7890*/  FADD.FTZ R131, -R131, R2 ;  /* 0x0000000283837221 */ /* 0x000fe20000010100 */
[----:B------:R-:W-:Y:S01]  /*78a0*/  MUFU.EX2 R191, R191 ;  /* 0x000000bf00bf7308 */ /* 0x000fe20000000800 */
[----:B-1----:R-:W-:Y:S01]  /*78b0*/  FFMA.FTZ R130, R10, R7, R188 ;  /* 0x000000070a827223 */ /* 0x002fe200000100bc */
[--C-:B------:R-:W-:Y:S01]  /*78c0*/  FFMA.FTZ R187, R134, UR14, -R132.reuse ;  /* 0x0000000e86bb7c23 */ /* 0x100fe20008010884 */
[----:B------:R-:W-:Y:S01]  /*78d0*/  FMUL.FTZ R131, R131, UR14 ;  /* 0x0000000e83837c20 */ /* 0x000fe20008410000 */
[----:B------:R-:W-:Y:S01]  /*78e0*/  FFMA.FTZ R127, R135, UR14, -R132 ;  /* 0x0000000e877f7c23 */ /* 0x000fe20008010884 */
[----:B------:R-:W-:Y:S01]  /*78f0*/  FADD.FTZ R7, R11, R130 ;  /* 0x000000820b077221 */ /* 0x000fe20000010000 */
[--C-:B------:R-:W-:Y:S01]  /*7900*/  FFMA.FTZ R181, R138, UR14, -R132.reuse ;  /* 0x0000000e8ab57c23 */ /* 0x100fe20008010884 */
[--C-:B------:R-:W-:Y:S01]  /*7910*/  FFMA.FTZ R129, R139, UR14, -R132.reuse ;  /* 0x0000000e8b817c23 */ /* 0x100fe20008010884 */
[----:B------:R-:W-:Y:S01]  /*7920*/  MUFU.EX2 R189, R189 ;  /* 0x000000bd00bd7308 */ /* 0x000fe20000000800 */
[----:B------:R-:W-:Y:S01]  /*7930*/  FADD.FTZ R7, R190, R7 ;  /* 0x00000007be077221 */ /* 0x000fe20000010000 */
[--C-:B------:R-:W-:Y:S01]  /*7940*/  FFMA.FTZ R183, R142, UR14, -R132.reuse ;  /* 0x0000000e8eb77c23 */ /* 0x100fe20008010884 */
[--C-:B------:R-:W-:Y:S01]  /*7950*/  FFMA.FTZ R143, R143, UR14, -R132.reuse ;  /* 0x0000000e8f8f7c23 */ /* 0x100fe20008010884 */
[--C-:B------:R-:W-:Y:S01]  /*7960*/  FFMA.FTZ R177, R146, UR14, -R132.reuse ;  /* 0x0000000e92b17c23 */ /* 0x100fe20008010884 */
[----:B------:R-:W-:Y:S01]  /*7970*/  FADD.FTZ R7, R12, R7 ;  /* 0x000000070c077221 */ /* 0x000fe20000010000 */
[--C-:B------:R-:W-:Y:S01]  /*7980*/  FFMA.FTZ R130, R147, UR14, -R132.reuse ;  /* 0x0000000e93827c23 */ /* 0x100fe20008010884 */
[--C-:B------:R-:W-:Y:S01]  /*7990*/  FFMA.FTZ R179, R150, UR14, -R132.reuse ;  /* 0x0000000e96b37c23 */ /* 0x100fe20008010884 */
[----:B------:R1:W2:Y:S01]  /*79a0*/  MUFU.EX2 R0, R131 ;  /* 0x0000008300007308 */ /* 0x0002a20000000800 */
[----:B------:R-:W-:Y:S01]  /*79b0*/  FADD.FTZ R134, R184, R7 ;  /* 0x00000007b8867221 */ /* 0x000fe20000010000 */
[--C-:B------:R-:W-:Y:S01]  /*79c0*/  FFMA.FTZ R173, R154, UR14, -R132.reuse ;  /* 0x0000000e9aad7c23 */ /* 0x100fe20008010884 */
[--C-:B------:R-:W-:Y:S01]  /*79d0*/  FFMA.FTZ R175, R158, UR14, -R132.reuse ;  /* 0x0000000e9eaf7c23 */ /* 0x100fe20008010884 */
[----:B------:R-:W-:Y:S01]  /*79e0*/  F2FP.BF16.F32.PACK_AB R190, R12, R190 ;  /* 0x000000be0cbe723e */ /* 0x000fe200000010ff */
[--C-:B------:R-:W-:Y:S01]  /*79f0*/  FFMA.FTZ R159, R159, UR14, -R132.reuse ;  /* 0x0000000e9f9f7c23 */ /* 0x100fe20008010884 */
[--C-:B------:R-:W-:Y:S01]  /*7a00*/  FFMA.FTZ R169, R162, UR14, -R132.reuse ;  /* 0x0000000ea2a97c23 */ /* 0x100fe20008010884 */
[----:B------:R-:W-:Y:S01]  /*7a10*/  FFMA.FTZ R163, R163, UR14, -R132 ;  /* 0x0000000ea3a37c23 */ /* 0x000fe20008010884 */
[----:B------:R-:W3:Y:S01]  /*7a20*/  MUFU.EX2 R122, R122 ;  /* 0x0000007a007a7308 */ /* 0x000ee20000000800 */
[----:B-1----:R-:W-:Y:S01]  /*7a30*/  FADD.FTZ R131, R15, R134 ;  /* 0x000000860f837221 */ /* 0x002fe20000010000 */
[--C-:B------:R-:W-:Y:S01]  /*7a40*/  FFMA.FTZ R166, R166, UR14, -R132.reuse ;  /* 0x0000000ea6a67c23 */ /* 0x100fe20008010884 */
[----:B------:R-:W-:Y:S01]  /*7a50*/  FFMA.FTZ R167, R167, UR14, -R132 ;  /* 0x0000000ea7a77c23 */ /* 0x000fe20008010884 */
[----:B------:R-:W-:Y:S01]  /*7a60*/  F2FP.BF16.F32.PACK_AB R188, R11, R188 ;  /* 0x000000bc0bbc723e */ /* 0x000fe200000010ff */
[----:B------:R-:W-:Y:S01]  /*7a70*/  FADD.FTZ R131, R186, R131 ;  /* 0x00000083ba837221 */ /* 0x000fe20000010000 */
[----:B------:R-:W-:-:S02]  /*7a80*/  F2FP.BF16.F32.PACK_AB R186, R20, R186 ;  /* 0x000000ba14ba723e */ /* 0x000fc400000010ff */
[----:B------:R-:W1:Y:S01]  /*7a90*/  MUFU.EX2 R123, R123 ;  /* 0x0000007b007b7308 */ /* 0x000e620000000800 */
[----:B--2---:R-:W-:Y:S01]  /*7aa0*/  FFMA.FTZ R7, R0, R6, R189 ;  /* 0x0000000600077223 */ /* 0x004fe200000100bd */
[----:B------:R-:W-:Y:S01]  /*7ab0*/  FADD.FTZ R131, R20, R131 ;  /* 0x0000008314837221 */ /* 0x000fe20000010000 */
[----:B------:R-:W-:Y:S01]  /*7ac0*/  FFMA.FTZ R6, R151, UR14, -R132 ;  /* 0x0000000e97067c23 */ /* 0x000fe20008010884 */
[C---:B------:R-:W-:Y:S01]  /*7ad0*/  ISETP.GT.AND P2, PT, R8.reuse, UR58, PT ;  /* 0x0000003a08007c0c */ /* 0x040fe2000bf44270 */
[----:B------:R-:W-:Y:S02]  /*7ae0*/  VIADD R8, R8, 0xffffffff ;  /* 0xffffffff08087836 */ /* 0x000fe40000000000 */
[----:B------:R-:W-:Y:S01]  /*7af0*/  FADD.FTZ R136, R180, R131 ;  /* 0x00000083b4887221 */ /* 0x000fe20000010000 */
[----:B------:R-:W-:Y:S01]  /*7b00*/  F2FP.BF16.F32.PACK_AB R184, R15, R184 ;  /* 0x000000b80fb8723e */ /* 0x000fe200000010ff */
[----:B------:R-:W2:Y:S01]  /*7b10*/  MUFU.EX2 R185, R185 ;  /* 0x000000b900b97308 */ /* 0x000ea20000000800 */
[----:B---3--:R-:W-:Y:S01]  /*7b20*/  FADD.FTZ R134, R122, R7 ;  /* 0x000000077a867221 */ /* 0x008fe20000010000 */
[C---:B------:R-:W-:Y:S01]  /*7b30*/  FADD.FTZ R131, R21.reuse, R136 ;  /* 0x0000008815837221 */ /* 0x040fe20000010000 */
[----:B------:R-:W-:-:S02]  /*7b40*/  F2FP.BF16.F32.PACK_AB R180, R21, R180 ;  /* 0x000000b415b4723e */ /* 0x000fc400000010ff */
[----:B------:R-:W-:Y:S01]  /*7b50*/  FADD.FTZ R134, R191, R134 ;  /* 0x00000086bf867221 */ /* 0x000fe20000010000 */
[----:B------:R-:W-:Y:S02]  /*7b60*/  F2FP.BF16.F32.PACK_AB R189, R122, R189 ;  /* 0x000000bd7abd723e */ /* 0x000fe400000010ff */
[----:B------:R-:W3:Y:S01]  /*7b70*/  MUFU.EX2 R126, R126 ;  /* 0x0000007e007e7308 */ /* 0x000ee20000000800 */
[C---:B-1----:R-:W-:Y:S01]  /*7b80*/  FADD.FTZ R134, R123.reuse, R134 ;  /* 0x000000867b867221 */ /* 0x042fe20000010000 */
[----:B------:R-:W-:-:S06]  /*7b90*/  F2FP.BF16.F32.PACK_AB R191, R123, R191 ;  /* 0x000000bf7bbf723e */ /* 0x000fcc00000010ff */
[----:B------:R-:W1:Y:S01]  /*7ba0*/  MUFU.EX2 R187, R187 ;  /* 0x000000bb00bb7308 */ /* 0x000e620000000800 */
[----:B--2---:R-:W-:-:S07]  /*7bb0*/  FADD.FTZ R7, R185, R134 ;  /* 0x00000086b9077221 */ /* 0x004fce0000010000 */
[----:B------:R-:W2:Y:S01]  /*7bc0*/  MUFU.EX2 R127, R127 ;  /* 0x0000007f007f7308 */ /* 0x000ea20000000800 */
[----:B---3--:R-:W-:Y:S01]  /*7bd0*/  FADD.FTZ R134, R126, R7 ;  /* 0x000000077e867221 */ /* 0x008fe20000010000 */
[----:B------:R-:W-:Y:S01]  /*7be0*/  FADD.FTZ R7, R182, R131 ;  /* 0x00000083b6077221 */ /* 0x000fe20000010000 */
[----:B------:R-:W-:Y:S01]  /*7bf0*/  FFMA.FTZ R131, R155, UR14, -R132 ;  /* 0x0000000e9b837c23 */ /* 0x000fe20008010884 */
[C---:B------:R-:W-:Y:S02]  /*7c00*/  F2FP.BF16.F32.PACK_AB R182, R14.reuse, R182 ;  /* 0x000000b60eb6723e */ /* 0x040fe400000010ff */
[----:B------:R-:W-:Y:S01]  /*7c10*/  FADD.FTZ R7, R14, R7 ;  /* 0x000000070e077221 */ /* 0x000fe20000010000 */
[----:B------:R-:W-:Y:S01]  /*7c20*/  F2FP.BF16.F32.PACK_AB R185, R126, R185 ;  /* 0x000000b97eb9723e */ /* 0x000fe200000010ff */
[----:B------:R-:W3:Y:S01]  /*7c30*/  MUFU.EX2 R181, R181 ;  /* 0x000000b500b57308 */ /* 0x000ee20000000800 */
[----:B-1----:R-:W-:Y:S01]  /*7c40*/  FADD.FTZ R134, R187, R134 ;  /* 0x00000086bb867221 */ /* 0x002fe20000010000 */
[----:B------:R-:W-:Y:S01]  /*7c50*/  FADD.FTZ R7, R176, R7 ;  /* 0x00000007b0077221 */ /* 0x000fe20000010000 */
[----:B------:R-:W-:-:S03]  /*7c60*/  F2FP.BF16.F32.PACK_AB R176, R120, R176 ;  /* 0x000000b078b0723e */ /* 0x000fc600000010ff */
[----:B------:R-:W-:Y:S02]  /*7c70*/  FADD.FTZ R7, R120, R7 ;  /* 0x0000000778077221 */ /* 0x000fe40000010000 */
[----:B------:R-:W1:Y:S01]  /*7c80*/  MUFU.EX2 R129, R129 ;  /* 0x0000008100817308 */ /* 0x000e620000000800 */
[----:B--2---:R-:W-:Y:S01]  /*7c90*/  FADD.FTZ R134, R127, R134 ;  /* 0x000000867f867221 */ /* 0x004fe20000010000 */
[----:B------:R-:W-:Y:S01]  /*7ca0*/  FADD.FTZ R136, R178, R7 ;  /* 0x00000007b2887221 */ /* 0x000fe20000010000 */
[----:B------:R-:W-:Y:S02]  /*7cb0*/  F2FP.BF16.F32.PACK_AB R178, R121, R178 ;  /* 0x000000b279b2723e */ /* 0x000fe400000010ff */
[----:B------:R-:W-:Y:S01]  /*7cc0*/  F2FP.BF16.F32.PACK_AB R187, R127, R187 ;  /* 0x000000bb7fbb723e */ /* 0x000fe200000010ff */
[----:B0-----:R-:W-:Y:S02]  /*7cd0*/  FADD.FTZ R133, R121, R136 ;  /* 0x0000008879857221 */ /* 0x001fe40000010000 */
[----:B------:R-:W0:Y:S01]  /*7ce0*/  MUFU.EX2 R183, R183 ;  /* 0x000000b700b77308 */ /* 0x000e220000000800 */
[----:B---3--:R-:W-:-:S07]  /*7cf0*/  FADD.FTZ R134, R181, R134 ;  /* 0x00000086b5867221 */ /* 0x008fce0000010000 */
[----:B------:R-:W2:Y:S01]  /*7d00*/  MUFU.EX2 R2, R143 ;  /* 0x0000008f00027308 */ /* 0x000ea20000000800 */
[C---:B-1----:R-:W-:Y:S01]  /*7d10*/  FADD.FTZ R134, R129.reuse, R134 ;  /* 0x0000008681867221 */ /* 0x042fe20000010000 */
[----:B------:R-:W-:-:S06]  /*7d20*/  F2FP.BF16.F32.PACK_AB R181, R129, R181 ;  /* 0x000000b581b5723e */ /* 0x000fcc00000010ff */
[----:B------:R-:W1:Y:S01]  /*7d30*/  MUFU.EX2 R172, R172 ;  /* 0x000000ac00ac7308 */ /* 0x000e620000000800 */
[----:B0-----:R-:W-:-:S07]  /*7d40*/  FADD.FTZ R7, R183, R134 ;  /* 0x00000086b7077221 */ /* 0x001fce0000010000 */
[----:B------:R-:W0:Y:S01]  /*7d50*/  MUFU.EX2 R177, R177 ;  /* 0x000000b100b17308 */ /* 0x000e220000000800 */
[C---:B--2---:R-:W-:Y:S01]  /*7d60*/  FADD.FTZ R134, R2.reuse, R7 ;  /* 0x0000000702867221 */ /* 0x044fe20000010000 */
[----:B------:R-:W-:Y:S01]  /*7d70*/  F2FP.BF16.F32.PACK_AB R183, R2, R183 ;  /* 0x000000b702b7723e */ /* 0x000fe200000010ff */
[----:B------:R-:W-:-:S05]  /*7d80*/  IMAD.MOV.U32 R2, RZ, RZ, R13 ;  /* 0x000000ffff027224 */ /* 0x000fca00078e000d */
        /* <DEDUP_REMOVED lines=31> */
[----:B-1----:R-:W-:Y:S01]  /*7f80*/  FADD.FTZ R20, R170, R11 ;  /* 0x0000000baa147221 */ /* 0x002fe20000010000 */
        /* <DEDUP_REMOVED lines=11> */
[----:B------:R-:W-:-:S03]  /*8040*/  F2FP.BF16.F32.PACK_AB R169, R12, R169 ;  /* 0x000000a90ca9723e */ /* 0x000fc600000010ff */
[----:B--2---:R-:W-:-:S04]  /*8050*/  FADD.FTZ R3, R166, R3 ;  /* 0x00000003a6037221 */ /* 0x004fc80000010000 */
[C---:B-1----:R-:W-:Y:S01]  /*8060*/  FADD.FTZ R6, R167.reuse, R3 ;  /* 0x00000003a7067221 */ /* 0x042fe20000010000 */
[----:B------:R-:W-:Y:S01]  /*8070*/  F2FP.BF16.F32.PACK_AB R171, R167, R166 ;  /* 0x000000a6a7ab723e */ /* 0x000fe200000010ff */
[----:B------:R-:W-:Y:S01]  /*8080*/  IMAD.MOV.U32 R3, RZ, RZ, R9 ;  /* 0x000000ffff037224 */ /* 0x000fe200078e0009 */
[----:B------:R-:W-:Y:S06]  /*8090*/  @P2 BRA `(.L_x_4406) ;  /* 0xffffffcc00e82947 */ /* 0x000fec000383ffff */
[----:B------:R-:W-:Y:S01]  /*80a0*/  IMAD.MOV.U32 R2, RZ, RZ, R13 ;  /* 0x000000ffff027224 */ /* 0x000fe200078e000d */
[----:B------:R-:W-:Y:S01]  /*80b0*/  UMOV UR36, UR4 ;  /* 0x0000000400247c82 */ /* 0x000fe20008000000 */
[----:B------:R-:W-:Y:S01]  /*80c0*/  IMAD.MOV.U32 R3, RZ, RZ, R9 ;  /* 0x000000ffff037224 */ /* 0x000fe200078e0009 */
[----:B------:R-:W-:-:S06]  /*80d0*/  UMOV UR38, UR7 ;  /* 0x0000000700267c82 */ /* 0x000fcc0008000000 */
.L_x_4389:
[----:B------:R-:W-:Y:S01]  /*80e0*/  ULDC UR4, c[0x0][0x448] ;  /* 0x0001120000047ab9 */ /* 0x000fe20000000800 */
[----:B------:R-:W-:Y:S01]  /*80f0*/  IADD3 R9, R16, 0x1, -R17 ;  /* 0x0000000110097810 */ /* 0x000fe20007ffe811 */
[----:B------:R-:W-:Y:S01]  /*8100*/  UISETP.NE.AND UP0, UPT, UR4, 0x1, UPT ;  /* 0x000000010400788c */ /* 0x000fe2000bf05270 */
[----:B------:R-:W-:Y:S02]  /*8110*/  ULDC UR10, c[0x0][0x9e4] ;  /* 0x00027900000a7ab9 */ /* 0x000fe40000000800 */
[----:B------:R-:W-:Y:S01]  /*8120*/  R2UR UR7, R9 ;  /* 0x00000000090772ca */ /* 0x000fe200000e0000 */
[----:B------:R-:W-:Y:S02]  /*8130*/  UISETP.GE.AND UP1, UPT, UR10, 0x1, UPT ;  /* 0x000000010a00788c */ /* 0x000fe4000bf26270 */
[----:B------:R-:W-:-:S04]  /*8140*/  UIADD3 UR6, UR39, 0x7f, URZ ;  /* 0x0000007f27067890 */ /* 0x000fc8000fffe03f */
[----:B------:R-:W-:Y:S01]  /*8150*/  PLOP3.LUT P2, PT, PT, PT, UP1, 0x40, 0x0 ;  /* 0x000000000000781c */ /* 0x000fe20003f4e818 */
[----:B------:R-:W-:Y:S01]  /*8160*/  @UP0 ULDC UR4, c[0x0][0x44c] ;  /* 0x0001130000040ab9 */ /* 0x000fe20000000800 */
[----:B------:R-:W-:Y:S01]  /*8170*/  @UP0 ULDC UR11, c[0x0][0x450] ;  /* 0x00011400000b0ab9 */ /* 0x000fe20000000800 */
[----:B------:R-:W-:-:S04]  /*8180*/  UIMAD.WIDE.U32 UR4, UR6, UR4, URZ ;  /* 0x00000004060472a5 */ /* 0x000fc8000f8e003f */
[----:B------:R-:W-:-:S04]  /*8190*/  @UP0 USHF.R.U32.HI UR6, URZ, UR11, UR5 ;  /* 0x0000000b3f060299 */ /* 0x000fc80008011605 */
[----:B------:R-:W-:-:S04]  /*81a0*/  UIADD3 UR6, UR7, UR6, URZ ;  /* 0x0000000607067290 */ /* 0x000fc8000fffe03f */
[----:B------:R-:W-:Y:S01]  /*81b0*/  UIADD3 UR15, UR6, -UR15, URZ ;  /* 0x8000000f060f7290 */ /* 0x000fe2000fffe03f */
[----:B------:R-:W-:Y:S11]  /*81c0*/  @P2 BRA `(.L_x_4407) ;  /* 0x0000000000482947 */ /* 0x000ff60003800000 */
        /* <DEDUP_REMOVED lines=11> */
.L_x_4408:
[----:B------:R-:W-:-:S11]  /*8280*/  UISETP.NE.AND UP2, UPT, UR10, 0x1, UPT ;  /* 0x000000010a00788c */ /* 0x000fd6000bf45270 */
[----:B------:R-:W-:Y:S02]  /*8290*/  @UP2 ULDC.64 UR4, c[0x0][0x9e8] ;  /* 0x00027a0000042ab9 */ /* 0x000fe40000000a00 */
[----:B------:R-:W-:-:S04]  /*82a0*/  UIMAD.WIDE.U32 UR6, UR11, UR4, URZ ;  /* 0x000000040b0672a5 */ /* 0x000fc8000f8e003f */
[----:B------:R-:W-:-:S12]  /*82b0*/  @UP2 USHF.R.U32.HI UR11, URZ, UR5, UR7 ;  /* 0x000000053f0b2299 */ /* 0x000fd80008011607 */
.L_x_4409:
[----:B------:R-:W-:-:S04]  /*82c0*/  UIMAD UR10, UR11, UR10, URZ ;  /* 0x0000000a0b0a72a4 */ /* 0x000fc8000f8e023f */
[----:B------:R-:W-:-:S04]  /*82d0*/  UISETP.LT.AND UP2, UPT, UR15, UR10, UPT ;  /* 0x0000000a0f00728c */ /* 0x000fc8000bf41270 */
[----:B------:R-:W-:-:S12]  /*82e0*/  USEL UR15, UR15, UR10, !UP2 ;  /* 0x0000000a0f0f7287 */ /* 0x000fd8000d000000 */
.L_x_4407:
[----:B------:R-:W-:-:S04]  /*82f0*/  UIADD3 UR4, UR15, 0x5f, URZ ;  /* 0x0000005f0f047890 */ /* 0x000fc8000fffe03f */
        /* <DEDUP_REMOVED lines=12> */
.L_x_4419:
        /* <DEDUP_REMOVED lines=8> */
.L_x_4411:
[----:B------:R-:W-:Y:S01]  /*8440*/  ULEA UR5, UR36, UR37, 0x3 ;  /* 0x0000002524057291 */ /* 0x000fe2000f8e183f */
[----:B------:R-:W-:-:S05]  /*8450*/  IMAD.U32 R2, RZ, RZ, UR38 ;  /* 0x00000026ff027e24 */ /* 0x000fca000f8e00ff */
[----:B------:R-:W-:-:S04]  /*8460*/  SHF.L.U32 R2, R2, 0x1f, RZ ;  /* 0x0000001f02027819 */ /* 0x000fc800000006ff */
[----:B------:R0:W1:Y:S01]  /*8470*/  SYNCS.PHASECHK.TRANS64.TRYWAIT P2, [UR5+0x30830], R2 ;  /* 0x03083002ff0075a7 */ /* 0x0000620008040145 */
[----:B------:R-:W-:Y:S05]  /*8480*/  @!P0 BRA `(.L_x_4412) ;  /* 0x0000000000048947 */ /* 0x000fea0003800000 */
[----:B------:R-:W-:Y:S01]  /*8490*/  BPT.TRAP 0x1 ;  /* 0x000000040000795c */ /* 0x000fe20000300000 */
.L_x_4412:
[-C--:B------:R-:W-:Y:S01]  /*84a0*/  FMUL.FTZ R24, R24, R10.reuse ;  /* 0x0000000a18187220 */ /* 0x080fe20000410000 */
[----:B------:R-:W-:Y:S01]  /*84b0*/  FMUL.FTZ R25, R25, R10 ;  /* 0x0000000a19197220 */ /* 0x000fe20000410000 */
[----:B-1----:R-:W-:Y:S06]  /*84c0*/  @P2 BRA `(.L_x_4413) ;  /* 0x0000000000082947 */ /* 0x002fec0003800000 */
[----:B------:R-:W1:Y:S02]  /*84d0*/  SYNCS.PHASECHK.TRANS64.TRYWAIT P2, [UR5+0x30830], R2 ;  /* 0x03083002ff0075a7 */ /* 0x000e640008040145 */
[----:B-1----:R-:W-:Y:S05]  /*84e0*/  @!P2 BRA `(.L_x_4414) ;  /* 0x0000011400e4a947 */ /* 0x002fea0003800000 */
.L_x_4413:
        /* <DEDUP_REMOVED lines=161> */
.L_x_4415:
[----:B------:R-:W-:Y:S01]  /*8f00*/  ULEA UR5, UR4, UR37, 0x3 ;  /* 0x0000002504057291 */ /* 0x000fe2000f8e183f */
[----:B------:R-:W-:-:S05]  /*8f10*/  IMAD.U32 R0, RZ, RZ, UR6 ;  /* 0x00000006ff007e24 */ /* 0x000fca000f8e00ff */
[----:B------:R-:W-:-:S04]  /*8f20*/  SHF.L.U32 R0, R0, 0x1f, RZ ;  /* 0x0000001f00007819 */ /* 0x000fc800000006ff */
[----:B------:R2:W3:Y:S01]  /*8f30*/  SYNCS.PHASECHK.TRANS64.TRYWAIT P2, [UR5+0x30850], R0 ;  /* 0x03085000ff0075a7 */ /* 0x0004e20008040145 */
[----:B------:R-:W-:Y:S05]  /*8f40*/  @!P0 BRA `(.L_x_4416) ;  /* 0x0000000000048947 */ /* 0x000fea0003800000 */
[----:B------:R-:W-:Y:S01]  /*8f50*/  BPT.TRAP 0x1 ;  /* 0x000000040000795c */ /* 0x000fe20000300000 */
.L_x_4416:
[----:B---3--:R-:W-:Y:S05]  /*8f60*/  @P2 BRA `(.L_x_4417) ;  /* 0x0000000000082947 */ /* 0x008fea0003800000 */
[----:B------:R-:W3:Y:S02]  /*8f70*/  SYNCS.PHASECHK.TRANS64.TRYWAIT P2, [UR5+0x30850], R0 ;  /* 0x03085000ff0075a7 */ /* 0x000ee40008040145 */
[----:B---3--:R-:W-:Y:S05]  /*8f80*/  @!P2 BRA `(.L_x_4418) ;  /* 0x0000010c0054a947 */ /* 0x008fea0003800000 */
.L_x_4417:
[----:B------:R-:W-:Y:S01]  /*8f90*/  UIADD3 UR6, UR37, 0x400, URZ ;  /* 0x0000040025067890 */ /* 0x000fe2000fffe03f */
[----:B------:R-:W-:Y:S01]  /*8fa0*/  WARPGROUP.ARRIVE ;  /* 0x00000000000079c5 */ /* 0x000fe20000000000 */
[----:B------:R-:W-:Y:S01]  /*8fb0*/  UMOV UR11, 0x40000040 ;  /* 0x40000040000b7882 */ /* 0x000fe20000000000 */
[----:B0-2---:R-:W-:Y:S01]  /*8fc0*/  FMNMX.FTZ R0, R120, R9, !PT ;  /* 0x0000000978007209 */ /* 0x005fe20007810000 */
[----:B------:R-:W-:Y:S01]  /*8fd0*/  USHF.R.U32.HI UR6, URZ, 0x4, UR6 ;  /* 0x000000043f067899 */ /* 0x000fe20008011606 */
[C---:B------:R-:W-:Y:S01]  /*8fe0*/  ISETP.GT.AND P2, PT, R8.reuse, UR58, PT ;  /* 0x0000003a08007c0c */ /* 0x040fe2000bf44270 */
[----:B------:R-:W-:Y:S01]  /*8ff0*/  UMOV UR14, UR59 ;  /* 0x0000003b000e7c82 */ /* 0x000fe20008000000 */
[----:B-1----:R-:W-:Y:S01]  /*9000*/  FMNMX.FTZ R3, R121, R0, !PT ;  /* 0x0000000079037209 */ /* 0x002fe20007810000 */
[----:B------:R-:W-:Y:S01]  /*9010*/  ULOP3.LUT UR6, UR6, 0x3fff, URZ, 0xc0, !UPT ;  /* 0x00003fff06067892 */ /* 0x000fe2000f8ec03f */
[----:B------:R-:W-:Y:S02]  /*9020*/  VIADD R8, R8, 0xffffffff ;  /* 0xffffffff08087836 */ /* 0x000fe40000000000 */
[----:B------:R-:W-:Y:S01]  /*9030*/  FMNMX.FTZ R0, R124, R3, !PT ;  /* 0x000000037c007209 */ /* 0x000fe20007810000 */
[----:B------:R-:W-:-:S03]  /*9040*/  ULOP3.LUT UR6, UR6, 0x3000000, URZ, 0xfc, !UPT ;  /* 0x0300000006067892 */ /* 0x000fc6000f8efc3f */
[----:B------:R-:W-:Y:S01]  /*9050*/  FMNMX.FTZ R3, R125, R0, !PT ;  /* 0x000000007d037209 */ /* 0x000fe20007810000 */
[----:B------:R-:W-:-:S03]  /*9060*/  UIMAD UR4, UR4, 0x900, UR6 ;  /* 0x00000900040478a4 */ /* 0x000fc6000f8e0206 */
[----:B------:R-:W-:Y:S01]  /*9070*/  FMNMX.FTZ R0, R128, R3, !PT ;  /* 0x0000000380007209 */ /* 0x000fe20007810000 */
[----:B------:R-:W-:-:S03]  /*9080*/  UMOV UR6, UR38 ;  /* 0x0000002600067c82 */ /* 0x000fc60008000000 */
        /* <DEDUP_REMOVED lines=27> */
[----:B0-----:R-:W-:-:S05]  /*9240*/  FMNMX.FTZ R3, R12, R3, !PT ;  /* 0x000000030c037209 */ /* 0x001fca0007810000 */
        /* <DEDUP_REMOVED lines=30> */
[----:B------:R-:W-:Y:S01]  /*9430*/  FFMA.FTZ R13, R133, UR14, -R0 ;  /* 0x0000000e850d7c23 */ /* 0x000fe20008010800 */
[----:B------:R-:W-:Y:S02]  /*9440*/  MUFU.EX2 R14, R14 ;  /* 0x0000000e000e7308 */ /* 0x000fe40000000800 */
[----:B------:R-:W-:-:S04]  /*9450*/  FMNMX.FTZ R21, R151, R2, !PT ;  /* 0x0000000297157209 */ /* 0x000fc80007810000 */
[----:B------:R-:W-:Y:S02]  /*9460*/  FMNMX.FTZ R2, R154, R21, !PT ;  /* 0x000000159a027209 */ /* 0x000fe40007810000 */
[----:B------:R-:W-:Y:S02]  /*9470*/  MUFU.EX2 R13, R13 ;  /* 0x0000000d000d7308 */ /* 0x000fe40000000800 */
[----:B------:R-:W-:-:S04]  /*9480*/  FMNMX.FTZ R21, R155, R2, !PT ;  /* 0x000000029b157209 */ /* 0x000fc80007810000 */
[----:B------:R-:W-:Y:S01]  /*9490*/  FMNMX.FTZ R2, R158, R21, !PT ;  /* 0x000000159e027209 */ /* 0x000fe20007810000 */
[----:B------:R-:W-:Y:S02]  /*94a0*/  WARPGROUP.DEPBAR.LE gsb0, 0x0 ;  /* 0x00008000000079c5 */ /* 0x000fe40000010000 */
[----:B------:R-:W-:Y:S01]  /*94b0*/  WARPGROUP.ARRIVE ;  /* 0x00000000000079c5 */ /* 0x000fe20000000000 */
[----:B------:R-:W-:Y:S01]  /*94c0*/  FMNMX.FTZ R21, R159, R2, !PT ;  /* 0x000000029f157209 */ /* 0x000fe20007810000 */
[--C-:B------:R-:W-:Y:S01]  /*94d0*/  FFMA.FTZ R188, R120, UR14, -R0.reuse ;  /* 0x0000000e78bc7c23 */ /* 0x100fe20008010800 */
[--C-:B------:R-:W-:Y:S01]  /*94e0*/  FFMA.FTZ R190, R124, UR14, -R0.reuse ;  /* 0x0000000e7cbe7c23 */ /* 0x100fe20008010800 */
[--C-:B------:R-:W-:Y:S01]  /*94f0*/  FFMA.FTZ R120, R149, UR14, -R0.reuse ;  /* 0x0000000e95787c23 */ /* 0x100fe20008010800 */
[----:B------:R-:W-:Y:S01]  /*9500*/  FMNMX.FTZ R2, R162, R21, !PT ;  /* 0x00000015a2027209 */ /* 0x000fe20007810000 */
[----:B------:R-:W-:Y:S01]  /*9510*/  HGMMA.64x192x16.F32.BF16 R24, R184, gdesc[UR8].tnspB, R24, gsb0 ;  /* 0x42e00008b8187df0 */ /* 0x000fe20008001818 */
[----:B------:R-:W-:Y:S01]  /*9520*/  UIADD3 UR10, UR4, 0x100, URZ ;  /* 0x00000100040a7890 */ /* 0x000fe2000fffe03f */
[--C-:B------:R-:W-:Y:S01]  /*9530*/  FFMA.FTZ R124, R161, UR14, -R0.reuse ;  /* 0x0000000ea17c7c23 */ /* 0x100fe20008010800 */
[----:B------:R-:W-:Y:S01]  /*9540*/  UMOV UR11, 0x40000040 ;  /* 0x40000040000b7882 */ /* 0x000fe20000000000 */
[----:B------:R-:W-:Y:S01]  /*9550*/  FMNMX.FTZ R21, R163, R2, !PT ;  /* 0x00000002a3157209 */ /* 0x000fe20007810000 */
[----:B------:R-:W0:Y:S03]  /*9560*/  MUFU.EX2 R188, R188 ;  /* 0x000000bc00bc7308 */ /* 0x000e260000000800 */
[----:B------:R-:W-:Y:S01]  /*9570*/  FMNMX.FTZ R2, R166, R21, !PT ;  /* 0x00000015a6027209 */ /* 0x000fe20007810000 */
[----:B------:R-:W-:-:S03]  /*9580*/  FFMA.FTZ R21, R145, UR14, -R0 ;  /* 0x0000000e91157c23 */ /* 0x000fc60008010800 */
        /* <DEDUP_REMOVED lines=10> */
[----:B------:R-:W-:Y:S01]  /*9630*/  MUFU.EX2 R124, R124 ;  /* 0x0000007c007c7308 */ /* 0x000fe20000000800 */
[----:B-1----:R-:W-:-:S07]  /*9640*/  FMNMX.FTZ R2, R129, R2, !PT ;  /* 0x0000000281027209 */ /* 0x002fce0007810000 */
[----:B------:R-:W-:Y:S01]  /*9650*/  MUFU.EX2 R129, R164 ;  /* 0x000000a400817308 */ /* 0x000fe20000000800 */
[----:B------:R-:W-:Y:S02]  /*9660*/  WARPGROUP.DEPBAR.LE gsb0, 0x0 ;  /* 0x00008000000079c5 */ /* 0x000fe40000010000 */
[----:B------:R-:W-:Y:S01]  /*9670*/  WARPGROUP.ARRIVE ;  /* 0x00000000000079c5 */ /* 0x000fe20000000000 */
[--C-:B------:R-:W-:Y:S01]  /*9680*/  FFMA.FTZ R186, R132, UR14, -R0.reuse ;  /* 0x0000000e84ba7c23 */ /* 0x100fe20008010800 */
[--C-:B------:R-:W-:Y:S01]  /*9690*/  FFMA.FTZ R184, R128, UR14, -R0.reuse ;  /* 0x0000000e80b87c23 */ /* 0x100fe20008010800 */
[----:B------:R-:W-:Y:S01]  /*96a0*/  FMUL.FTZ R132, R2, UR14 ;  /* 0x0000000e02847c20 */ /* 0x000fe20008410000 */
[----:B------:R-:W-:Y:S02]  /*96b0*/  FFMA.FTZ R128, R141, UR14, -R0 ;  /* 0x0000000e8d807c23 */ /* 0x000fe40008010800 */
[----:B------:R-:W-:Y:S01]  /*96c0*/  HGMMA.64x192x16.F32.BF16 R24, R180, gdesc[UR8].tnspB, R24, gsb0 ;  /* 0x42e00008b4187df0 */ /* 0x000fe20008001818 */
        /* <DEDUP_REMOVED lines=10> */
[----:B------:R-:W-:Y:S02]  /*9770*/  IMAD.U32 R127, RZ, RZ, UR5 ;  /* 0x00000005ff7f7e24 */ /* 0x000fe4000f8e00ff */
        /* <DEDUP_REMOVED lines=10> */
[----:B------:R-:W-:-:S02]  /*9820*/  FFMA.FTZ R166, R166, UR14, -R132 ;  /* 0x0000000ea6a67c23 */ /* 0x000fc40008010884 */
        /* <DEDUP_REMOVED lines=10> */
[----:B------:R-:W1:Y:S08]  /*98d0*/  MUFU.EX2 R159, R159 ;  /* 0x0000009f009f7308 */ /* 0x000e700000000800 */
[----:B------:R-:W-:Y:S08]  /*98e0*/  MUFU.EX2 R162, R162 ;  /* 0x000000a200a27308 */ /* 0x000ff00000000800 */
[----:B------:R-:W-:Y:S08]  /*98f0*/  MUFU.EX2 R163, R163 ;  /* 0x000000a300a37308 */ /* 0x000ff00000000800 */
[----:B------:R-:W-:Y:S01]  /*9900*/  MUFU.EX2 R166, R166 ;  /* 0x000000a600a67308 */ /* 0x000fe20000000800 */
[----:B------:R-:W-:-:S02]  /*9910*/  WARPGROUP.DEPBAR.LE gsb0, 0x0 ;  /* 0x00008000000079c5 */ /* 0x000fc40000010000 */
[----:B------:R-:W-:Y:S01]  /*9920*/  WARPGROUP.ARRIVE ;  /* 0x00000000000079c5 */ /* 0x000fe20000000000 */
[--C-:B------:R-:W-:Y:S01]  /*9930*/  FFMA.FTZ R180, R136, UR14, -R0.reuse ;  /* 0x0000000e88b47c23 */ /* 0x100fe20008010800 */
[----:B------:R-:W-:Y:S01]  /*9940*/  FFMA.FTZ R182, R140, UR14, -R0 ;  /* 0x0000000e8cb67c23 */ /* 0x000fe20008010800 */
[----:B------:R-:W-:Y:S01]  /*9950*/  FFMA.FTZ R183, R142, UR14, -R132 ;  /* 0x0000000e8eb77c23 */ /* 0x000fe20008010884 */
[----:B0-----:R-:W-:Y:S01]  /*9960*/  FFMA.FTZ R142, R10, R7, R188 ;  /* 0x000000070a8e7223 */ /* 0x001fe200000100bc */
[--C-:B------:R-:W-:Y:S01]  /*9970*/  FFMA.FTZ R136, R135, UR14, -R132.reuse ;  /* 0x0000000e87887c23 */ /* 0x100fe20008010884 */
[----:B------:R-:W-:Y:S01]  /*9980*/  HGMMA.64x192x16.F32.BF16 R24, R176, gdesc[UR8].tnspB, R24, gsb0 ;  /* 0x42e00008b0187df0 */ /* 0x000fe20008001818 */
[----:B------:R-:W-:Y:S01]  /*9990*/  UIADD3 UR10, UR4, 0x200, URZ ;  /* 0x00000200040a7890 */ /* 0x000fe2000fffe03f */
[--C-:B------:R-:W-:Y:S01]  /*99a0*/  FFMA.FTZ R181, R138, UR14, -R132.reuse ;  /* 0x0000000e8ab57c23 */ /* 0x100fe20008010884 */
[----:B------:R-:W-:Y:S01]  /*99b0*/  UMOV UR11, 0x40000040 ;  /* 0x40000040000b7882 */ /* 0x000fe20000000000 */
[----:B------:R-:W-:Y:S01]  /*99c0*/  MUFU.EX2 R180, R180 ;  /* 0x000000b400b47308 */ /* 0x000fe20000000800 */
[--C-:B------:R-:W-:Y:S01]  /*99d0*/  FFMA.FTZ R138, R143, UR14, -R132.reuse ;  /* 0x0000000e8f8a7c23 */ /* 0x100fe20008010884 */
[----:B------:R-:W-:Y:S01]  /*99e0*/  FFMA.FTZ R140, R147, UR14, -R132 ;  /* 0x0000000e938c7c23 */ /* 0x000fe20008010884 */
[----:B------:R-:W-:-:S05]  /*99f0*/  F2FP.BF16.F32.PACK_AB R188, R9, R188 ;  /* 0x000000bc09bc723e */ /* 0x000fca00000010ff */
        /* <DEDUP_REMOVED lines=10> */
[--C-:B------:R-:W-:Y:S01]  /*9aa0*/  FFMA.FTZ R177, R146, UR14, -R132.reuse ;  /* 0x0000000e92b17c23 */ /* 0x100fe20008010884 */
[----:B------:R-:W-:Y:S02]  /*9ab0*/  FFMA.FTZ R179, R150, UR14, -R132 ;  /* 0x0000000e96b37c23 */ /* 0x000fe40008010884 */
[----:B------:R-:W-:Y:S01]  /*9ac0*/  HGMMA.64x192x16.F32.BF16 R24, R172, gdesc[UR8].tnspB, R24, gsb0 ;  /* 0x42e00008ac187df0 */ /* 0x000fe20008001818 */
[----:B------:R-:W-:Y:S01]  /*9ad0*/  UIADD3 UR10, UR4, 0x280, URZ ;  /* 0x00000280040a7890 */ /* 0x000fe2000fffe03f */
[----:B------:R-:W-:Y:S01]  /*9ae0*/  MUFU.EX2 R176, R176 ;  /* 0x000000b000b07308 */ /* 0x000fe20000000800 */
[----:B------:R-:W-:Y:S01]  /*9af0*/  UMOV UR11, 0x40000040 ;  /* 0x40000040000b7882 */ /* 0x000fe20000000000 */
[----:B------:R-:W-:-:S06]  /*9b00*/  UMOV UR4, UR36 ;  /* 0x0000002400047c82 */ /* 0x000fcc0008000000 */
[----:B------:R-:W-:Y:S08]  /*9b10*/  MUFU.EX2 R177, R177 ;  /* 0x000000b100b17308 */ /* 0x000ff00000000800 */
[----:B------:R-:W-:Y:S08]  /*9b20*/  MUFU.EX2 R178, R178 ;  /* 0x000000b200b27308 */ /* 0x000ff00000000800 */
[----:B------:R-:W-:Y:S01]  /*9b30*/  MUFU.EX2 R179, R179 ;  /* 0x000000b300b37308 */ /* 0x000fe20000000800 */
[----:B------:R-:W-:-:S02]  /*9b40*/  WARPGROUP.DEPBAR.LE gsb0, 0x0 ;  /* 0x00008000000079c5 */ /* 0x000fc40000010000 */
[----:B------:R-:W-:Y:S01]  /*9b50*/  WARPGROUP.ARRIVE ;  /* 0x00000000000079c5 */ /* 0x000fe20000000000 */
[--C-:B------:R-:W-:Y:S01]  /*9b60*/  FFMA.FTZ R172, R152, UR14, -R0.reuse ;  /* 0x0000000e98ac7c23 */ /* 0x100fe20008010800 */
[----:B------:R-:W-:Y:S01]  /*9b70*/  FFMA.FTZ R174, R156, UR14, -R0 ;  /* 0x0000000e9cae7c23 */ /* 0x000fe20008010800 */
[----:B------:R-:W-:Y:S01]  /*9b80*/  FADD.FTZ R0, -R2, R11 ;  /* 0x0000000b02007221 */ /* 0x000fe20000010100 */
[----:B------:R-:W-:Y:S01]  /*9b90*/  FFMA.FTZ R173, R154, UR14, -R132 ;  /* 0x0000000e9aad7c23 */ /* 0x000fe20008010884 */
[----:B------:R-:W-:Y:S01]  /*9ba0*/  MUFU.EX2 R11, R165 ;  /* 0x000000a5000b7308 */ /* 0x000fe20000000800 */
[----:B------:R-:W-:Y:S01]  /*9bb0*/  HGMMA.64x192x16.F32.BF16 R24, R168, gdesc[UR8].tnspB, R24, gsb0 ;  /* 0x42e00008a8187df0 */ /* 0x000fe20008001818 */
[----:B------:R-:W-:Y:S01]  /*9bc0*/  FMUL.FTZ R0, R0, UR14 ;  /* 0x0000000e00007c20 */ /* 0x000fe20008410000 */
[----:B-1----:R-:W-:-:S05]  /*9bd0*/  F2FP.BF16.F32.PACK_AB R175, R159, R158 ;  /* 0x0000009e9faf723e */ /* 0x002fca00000010ff */
[----:B------:R-:W0:Y:S08]  /*9be0*/  MUFU.EX2 R0, R0 ;  /* 0x0000000000007308 */ /* 0x000e300000000800 */
[----:B------:R-:W-:Y:S08]  /*9bf0*/  MUFU.EX2 R172, R172 ;  /* 0x000000ac00ac7308 */ /* 0x000ff00000000800 */
[----:B------:R-:W-:Y:S01]  /*9c00*/  MUFU.EX2 R173, R173 ;  /* 0x000000ad00ad7308 */ /* 0x000fe20000000800 */
[----:B0-----:R-:W-:Y:S01]  /*9c10*/  FFMA.FTZ R7, R0, R6, R189 ;  /* 0x0000000600077223 */ /* 0x001fe200000100bd */
[----:B------:R-:W-:-:S06]  /*9c20*/  F2FP.BF16.F32.PACK_AB R189, R122, R189 ;  /* 0x000000bd7abd723e */ /* 0x000fcc00000010ff */
[----:B------:R-:W-:Y:S01]  /*9c30*/  MUFU.EX2 R174, R174 ;  /* 0x000000ae00ae7308 */ /* 0x000fe20000000800 */
[----:B------:R-:W-:Y:S02]  /*9c40*/  WARPGROUP.DEPBAR.LE gsb0, 0x0 ;  /* 0x00008000000079c5 */ /* 0x000fe40000010000 */
[----:B------:R0:W-:Y:S01]  /*9c50*/  @!P1 SYNCS.ARRIVE.TRANS64.RED.A1T0 RZ, [R123+URZ], RZ ;  /* 0x000000ff7bff99a7 */ /* 0x0001e2000810043f */
[----:B------:R-:W-:Y:S02]  /*9c60*/  F2FP.BF16.F32.PACK_AB R170, R11, R129 ;  /* 0x000000810baa723e */ /* 0x000fe400000010ff */
[----:B------:R-:W-:Y:S02]  /*9c70*/  F2FP.BF16.F32.PACK_AB R168, R124, R20 ;  /* 0x000000147ca8723e */ /* 0x000fe400000010ff */
[----:B------:R-:W-:Y:S01]  /*9c80*/  F2FP.BF16.F32.PACK_AB R169, R163, R162 ;  /* 0x000000a2a3a9723e */ /* 0x000fe200000010ff */
[----:B0-----:R-:W-:-:S05]  /*9c90*/  @!P1 VIADD R123, R127, 0x30860 ;  /* 0x000308607f7b9836 */ /* 0x001fca0000000000 */
[----:B------:R-:W-:Y:S01]  /*9ca0*/  @!P1 PRMT R6, RZ, 0x654, R123 ;  /* 0x00000654ff069816 */ /* 0x000fe2000000007b */
[----:B------:R-:W-:Y:S01]  /*9cb0*/  FADD.FTZ R123, R9, R142 ;  /* 0x0000008e097b7221 */ /* 0x000fe20000010000 */
[----:B------:R-:W-:Y:S02]  /*9cc0*/  FADD.FTZ R142, R122, R7 ;  /* 0x000000077a8e7221 */ /* 0x000fe40000010000 */
[----:B------:R0:W-:Y:S01]  /*9cd0*/  @!P1 SYNCS.ARRIVE.TRANS64.RED.A1T0 RZ, [R6+URZ], RZ ;  /* 0x000000ff06ff99a7 */ /* 0x0001e2000810043f */
[----:B------:R-:W-:Y:S01]  /*9ce0*/  FADD.FTZ R144, R190, R123 ;  /* 0x0000007bbe907221 */ /* 0x000fe20000010000 */
[----:B------:R-:W-:Y:S01]  /*9cf0*/  FADD.FTZ R7, R191, R142 ;  /* 0x0000008ebf077221 */ /* 0x000fe20000010000 */
[----:B------:R-:W-:Y:S01]  /*9d00*/  FFMA.FTZ R142, R155, UR14, -R132 ;  /* 0x0000000e9b8e7c23 */ /* 0x000fe20008010884 */
[C---:B------:R-:W-:Y:S01]  /*9d10*/  F2FP.BF16.F32.PACK_AB R190, R15.reuse, R190 ;  /* 0x000000be0fbe723e */ /* 0x040fe200000010ff */
[----:B------:R-:W-:Y:S01]  /*9d20*/  FADD.FTZ R123, R15, R144 ;  /* 0x000000900f7b7221 */ /* 0x000fe20000010000 */
[C---:B------:R-:W-:Y:S01]  /*9d30*/  FADD.FTZ R144, R126.reuse, R7 ;  /* 0x000000077e907221 */ /* 0x040fe20000010000 */
[----:B------:R-:W-:Y:S01]  /*9d40*/  F2FP.BF16.F32.PACK_AB R191, R126, R191 ;  /* 0x000000bf7ebf723e */ /* 0x000fe200000010ff */
[----:B0-----:R-:W-:Y:S01]  /*9d50*/  FFMA.FTZ R6, R151, UR14, -R132 ;  /* 0x0000000e97067c23 */ /* 0x001fe20008010884 */
[----:B------:R-:W-:Y:S01]  /*9d60*/  FADD.FTZ R123, R184, R123 ;  /* 0x0000007bb87b7221 */ /* 0x000fe20000010000 */
[----:B------:R-:W-:Y:S01]  /*9d70*/  FADD.FTZ R7, R185, R144 ;  /* 0x00000090b9077221 */ /* 0x000fe20000010000 */
[C---:B------:R-:W-:Y:S01]  /*9d80*/  F2FP.BF16.F32.PACK_AB R184, R12.reuse, R184 ;  /* 0x000000b80cb8723e */ /* 0x040fe200000010ff */
[----:B------:R-:W-:Y:S01]  /*9d90*/  MUFU.EX2 R142, R142 ;  /* 0x0000008e008e7308 */ /* 0x000fe20000000800 */
[----:B------:R-:W-:Y:S01]  /*9da0*/  FADD.FTZ R123, R12, R123 ;  /* 0x0000007b0c7b7221 */ /* 0x000fe20000010000 */
[C---:B------:R-:W-:Y:S01]  /*9db0*/  FADD.FTZ R144, R130.reuse, R7 ;  /* 0x0000000782907221 */ /* 0x040fe20000010000 */
[----:B------:R-:W-:Y:S01]  /*9dc0*/  FFMA.FTZ R132, R167, UR14, -R132 ;  /* 0x0000000ea7847c23 */ /* 0x000fe20008010884 */
[----:B------:R-:W-:Y:S01]  /*9dd0*/  F2FP.BF16.F32.PACK_AB R185, R130, R185 ;  /* 0x000000b982b9723e */ /* 0x000fe200000010ff */
        /* <DEDUP_REMOVED lines=10> */
[----:B------:R-:W1:Y:S01]  /*9e80*/  MUFU.EX2 R132, R132 ;  /* 0x0000008400847308 */ /* 0x000e620000000800 */
        /* <DEDUP_REMOVED lines=10> */
[----:B------:R-:W-:Y:S01]  /*9f30*/  FADD.FTZ R7, R177, R12 ;  /* 0x0000000cb1077221 */ /* 0x000fe20000010000 */
[C---:B------:R-:W-:Y:S02]  /*9f40*/  F2FP.BF16.F32.PACK_AB R176, R21.reuse, R176 ;  /* 0x000000b015b0723e */ /* 0x040fe400000010ff */
[----:B------:R-:W-:Y:S01]  /*9f50*/  FADD.FTZ R9, R21, R122 ;  /* 0x0000007a15097221 */ /* 0x000fe20000010000 */
[C---:B------:R-:W-:Y:S01]  /*9f60*/  FADD.FTZ R12, R140.reuse, R7 ;  /* 0x000000078c0c7221 */ /* 0x040fe20000010000 */
[----:B------:R-:W-:-:S02]  /*9f70*/  F2FP.BF16.F32.PACK_AB R177, R140, R177 ;  /* 0x000000b18cb1723e */ /* 0x000fc400000010ff */
[----:B------:R-:W-:Y:S01]  /*9f80*/  FADD.FTZ R9, R178, R9 ;  /* 0x00000009b2097221 */ /* 0x000fe20000010000 */
[----:B------:R-:W-:Y:S01]  /*9f90*/  FADD.FTZ R7, R179, R12 ;  /* 0x0000000cb3077221 */ /* 0x000fe20000010000 */
[----:B0-----:R-:W-:Y:S02]  /*9fa0*/  F2FP.BF16.F32.PACK_AB R179, R6, R179 ;  /* 0x000000b306b3723e */ /* 0x001fe400000010ff */
[----:B------:R-:W-:Y:S01]  /*9fb0*/  FADD.FTZ R9, R120, R9 ;  /* 0x0000000978097221 */ /* 0x000fe20000010000 */
[----:B------:R-:W-:Y:S01]  /*9fc0*/  FADD.FTZ R12, R6, R7 ;  /* 0x00000007060c7221 */ /* 0x000fe20000010000 */
        /* <DEDUP_REMOVED lines=11> */
[----:B------:R-:W-:Y:S01]  /*a080*/  FADD.FTZ R9, R159, R6 ;  /* 0x000000069f097221 */ /* 0x000fe20000010000 */
[----:B-1----:R-:W-:-:S02]  /*a090*/  F2FP.BF16.F32.PACK_AB R171, R132, R166 ;  /* 0x000000a684ab723e */ /* 0x002fc400000010ff */
[----:B------:R-:W-:Y:S01]  /*a0a0*/  FADD.FTZ R7, R20, R7 ;  /* 0x0000000714077221 */ /* 0x000fe20000010000 */
[----:B------:R-:W-:-:S03]  /*a0b0*/  FADD.FTZ R9, R162, R9 ;  /* 0x00000009a2097221 */ /* 0x000fc60000010000 */
[----:B------:R-:W-:Y:S01]  /*a0c0*/  FADD.FTZ R6, R124, R7 ;  /* 0x000000077c067221 */ /* 0x000fe20000010000 */
[----:B------:R-:W-:-:S03]  /*a0d0*/  FADD.FTZ R9, R163, R9 ;  /* 0x00000009a3097221 */ /* 0x000fc60000010000 */
[----:B------:R-:W-:Y:S01]  /*a0e0*/  FADD.FTZ R6, R129, R6 ;  /* 0x0000000681067221 */ /* 0x000fe20000010000 */
[----:B------:R-:W-:-:S03]  /*a0f0*/  FADD.FTZ R9, R166, R9 ;  /* 0x00000009a6097221 */ /* 0x000fc60000010000 */
[----:B------:R-:W-:Y:S01]  /*a100*/  FADD.FTZ R7, R11, R6 ;  /* 0x000000060b077221 */ /* 0x000fe20000010000 */
[----:B------:R-:W-:Y:S01]  /*a110*/  FADD.FTZ R6, R132, R9 ;  /* 0x0000000984067221 */ /* 0x000fe20000010000 */
[----:B------:R-:W-:Y:S02]  /*a120*/  IMAD.MOV.U32 R11, RZ, RZ, R2 ;  /* 0x000000ffff0b7224 */ /* 0x000fe400078e0002 */
[----:B------:R-:W-:Y:S01]  /*a130*/  IMAD.MOV.U32 R9, RZ, RZ, R3 ;  /* 0x000000ffff097224 */ /* 0x000fe200078e0003 */
[----:B------:R-:W-:Y:S06]  /*a140*/  @P2 BRA `(.L_x_4419) ;  /* 0xffffffe0009c2947 */ /* 0x000fec000383ffff */
.L_x_4410:
        /* <DEDUP_REMOVED lines=8> */
.L_x_4437:
        /* <DEDUP_REMOVED lines=8> */
.L_x_4421:
[----:B------:R-:W-:Y:S01]  /*a250*/  ULEA UR5, UR36, UR37, 0x3 ;  /* 0x0000002524057291 */ /* 0x000fe2000f8e183f */
[----:B------:R-:W-:-:S05]  /*a260*/  IMAD.U32 R2, RZ, RZ, UR38 ;  /* 0x00000026ff027e24 */ /* 0x000fca000f8e00ff */
[----:B------:R-:W-:-:S04]  /*a270*/  SHF.L.U32 R2, R2, 0x1f, RZ ;  /* 0x0000001f02027819 */ /* 0x000fc800000006ff */
[----:B------:R0:W1:Y:S01]  /*a280*/  SYNCS.PHASECHK.TRANS64.TRYWAIT P2, [UR5+0x30830], R2 ;  /* 0x03083002ff0075a7 */ /* 0x0000620008040145 */
[----:B------:R-:W-:Y:S05]  /*a290*/  @!P0 BRA `(.L_x_4422) ;  /* 0x0000000000048947 */ /* 0x000fea0003800000 */
[----:B------:R-:W-:Y:S01]  /*a2a0*/  BPT.TRAP 0x1 ;  /* 0x000000040000795c */ /* 0x000fe20000300000 */
.L_x_4422:
[-C--:B------:R-:W-:Y:S01]  /*a2b0*/  FMUL.FTZ R24, R24, R10.reuse ;  /* 0x0000000a18187220 */ /* 0x080fe20000410000 */
[----:B------:R-:W-:Y:S01]  /*a2c0*/  FMUL.FTZ R25, R25, R10 ;  /* 0x0000000a19197220 */ /* 0x000fe20000410000 */
[----:B-1----:R-:W-:Y:S06]  /*a2d0*/  @P2 BRA `(.L_x_4423) ;  /* 0x0000000000082947 */ /* 0x002fec0003800000 */
[----:B------:R-:W1:Y:S02]  /*a2e0*/  SYNCS.PHASECHK.TRANS64.TRYWAIT P2, [UR5+0x30830], R2 ;  /* 0x03083002ff0075a7 */ /* 0x000e640008040145 */
[----:B-1----:R-:W-:Y:S05]  /*a2f0*/  @!P2 BRA `(.L_x_4424) ;  /* 0x000000f80090a947 */ /* 0x002fea0003800000 */
.L_x_4423:
        /* <DEDUP_REMOVED lines=161> */
.L_x_4425:
[----:B------:R-:W-:Y:S01]  /*ad10*/  ULEA UR5, UR4, UR37, 0x3 ;  /* 0x0000002504057291 */ /* 0x000fe2000f8e183f */
[----:B------:R-:W-:-:S05]  /*ad20*/  IMAD.U32 R0, RZ, RZ, UR6 ;  /* 0x00000006ff007e24 */ /* 0x000fca000f8e00ff */
[----:B------:R-:W-:-:S04]  /*ad30*/  SHF.L.U32 R0, R0, 0x1f, RZ ;  /* 0x0000001f00007819 */ /* 0x000fc800000006ff */
[----:B------:R2:W3:Y:S01]  /*ad40*/  SYNCS.PHASECHK.TRANS64.TRYWAIT P2, [UR5+0x30850], R0 ;  /* 0x03085000ff0075a7 */ /* 0x0004e20008040145 */
[----:B------:R-:W-:Y:S05]  /*ad50*/  @!P0 BRA `(.L_x_4426) ;  /* 0x0000000000048947 */ /* 0x000fea0003800000 */
[----:B------:R-:W-:Y:S01]  /*ad60*/  BPT.TRAP 0x1 ;  /* 0x000000040000795c */ /* 0x000fe20000300000 */
.L_x_4426:
[----:B---3--:R-:W-:Y:S05]  /*ad70*/  @P2 BRA `(.L_x_4427) ;  /* 0x0000000000082947 */ /* 0x008fea0003800000 */
[----:B------:R-:W3:Y:S02]  /*ad80*/  SYNCS.PHASECHK.TRANS64.TRYWAIT P2, [UR5+0x30850], R0 ;  /* 0x03085000ff0075a7 */ /* 0x000ee40008040145 */
[----:B---3--:R-:W-:Y:S05]  /*ad90*/  @!P2 BRA `(.L_x_4428) ;  /* 0x000000f00000a947 */ /* 0x008fea0003800000 */
.L_x_4427:
        /* <DEDUP_REMOVED lines=9> */
[----:B0-2---:R-:W-:Y:S02]  /*ae30*/  IMAD.U32 R0, RZ, RZ, UR7 ;  /* 0x00000007ff007e24 */ /* 0x005fe4000f8e00ff */
[----:B------:R-:W-:Y:S01]  /*ae40*/  IMAD R15, R8, -0x60, RZ ;  /* 0xffffffa0080f7824 */ /* 0x000fe200078e02ff */
[----:B------:R-:W-:-:S02]  /*ae50*/  ULOP3.LUT UR6, UR6, 0x3000000, URZ, 0xfc, !UPT ;  /* 0x0300000006067892 */ /* 0x000fc4000f8efc3f */
[----:B------:R-:W-:Y:S02]  /*ae60*/  @!P1 LEA R0, R0, UR37, 0x3 ;  /* 0x0000002500009c11 */ /* 0x000fe4000f8e18ff */
[----:B------:R-:W-:-:S03]  /*ae70*/  UIMAD UR4, UR4, 0x900, UR6 ;  /* 0x00000900040478a4 */ /* 0x000fc6000f8e0206 */
[----:B------:R-:W-:-:S04]  /*ae80*/  @!P1 VIADD R0, R0, 0x30840 ;  /* 0x0003084000009836 */ /* 0x000fc80000000000 */
[----:B------:R-:W-:Y:S01]  /*ae90*/  UMOV UR10, UR4 ;  /* 0x00000004000a7c82 */ /* 0x000fe20008000000 */
[----:B------:R-:W-:Y:S01]  /*aea0*/  @!P1 PRMT R0, RZ, 0x654, R0 ;  /* 0x00000654ff009816 */ /* 0x000fe20000000000 */
        /* <DEDUP_REMOVED lines=23> */
[----:B------:R-:W-:Y:S02]  /*b020*/  @UP0 ULDC UR4, c[0x0][0x44c] ;  /* 0x0001130000040ab9 */ /* 0x000fe40000000800 */
[----:B-1----:R-:W-:Y:S01]  /*b030*/  @P2 IMAD.HI.U32 R2, R20, UR4, RZ ;  /* 0x0000000414022c27 */ /* 0x002fe2000f8e00ff */
[----:B------:R-:W-:Y:S01]  /*b040*/  @UP0 ULDC UR4, c[0x0][0x450] ;  /* 0x0001140000040ab9 */ /* 0x000fe20000000800 */
[----:B------:R-:W-:-:S03]  /*b050*/  PLOP3.LUT P2, PT, PT, PT, UP1, 0x40, 0x0 ;  /* 0x000000000000781c */ /* 0x000fc60003f4e818 */
[----:B------:R-:W-:Y:S01]  /*b060*/  @P3 SHF.R.U32.HI R20, RZ, UR4, R2 ;  /* 0x00000004ff143c19 */ /* 0x000fe20008011602 */
[----:B------:R-:W-:-:S04]  /*b070*/  ULOP3.LUT UR4, URZ, UR59, URZ, 0x33, !UPT ;  /* 0x0000003b3f047292 */ /* 0x000fc8000f8e333f */
[----:B------:R-:W0:Y:S01]  /*b080*/  SHFL.IDX PT, R21, R20, RZ, 0x1c1f ;  /* 0x001c1fff14157589 */ /* 0x000e2200000e0000 */
[----:B------:R-:W-:Y:S02]  /*b090*/  WARPGROUP.DEPBAR.LE gsb0, 0x0 ;  /* 0x00008000000079c5 */ /* 0x000fe40000010000 */
[----:B------:R-:W-:-:S06]  /*b0a0*/  WARPGROUP.ARRIVE ;  /* 0x00000000000079c5 */ /* 0x000fcc0000000000 */
[----:B------:R-:W-:Y:S03]  /*b0b0*/  HGMMA.64x192x16.F32.BF16 R24, R168, gdesc[UR8].tnspB, R24, gsb0 ;  /* 0x42e00008a8187df0 */ /* 0x000fe60008001818 */
        /* <DEDUP_REMOVED lines=22> */
.L_x_4431:
[----:B------:R-:W-:-:S05]  /*b220*/  IMAD.U32 R168, RZ, RZ, UR58 ;  /* 0x0000003affa87e24 */ /* 0x000fca000f8e00ff */
[----:B------:R-:W-:-:S13]  /*b230*/  ISETP.NE.AND P2, PT, R168, 0x1, PT ;  /* 0x00000001a800780c */ /* 0x000fda0003f45270 */
[----:B------:R-:W0:Y:S02]  /*b240*/  @P2 LDC.64 R2, c[0x0][0x9e8] ;  /* 0x00027a00ff022b82 */ /* 0x000e240000000a00 */
[----:B0-----:R-:W-:-:S05]  /*b250*/  @P2 IMAD.HI.U32 R2, R21, R2, RZ ;  /* 0x0000000215022227 */ /* 0x001fca00078e00ff */
[----:B------:R-:W-:-:S07]  /*b260*/  @P2 SHF.R.U32.HI R21, RZ, R3, R2 ;  /* 0x00000003ff152219 */ /* 0x000fce0000011602 */
.L_x_4432:
[----:B------:R-:W-:Y:S05]  /*b270*/  BSYNC B0 ;  /* 0x0000000000007941 */ /* 0x000fea0003800000 */
.L_x_4430:
[----:B------:R-:W-:-:S05]  /*b280*/  IMAD R21, R21, R168, R0 ;  /* 0x000000a815157224 */ /* 0x000fca00078e0200 */
[----:B------:R-:W-:Y:S02]  /*b290*/  VIADDMNMX R12, R21, R168, R12, PT ;  /* 0x000000a8150c7246 */ /* 0x000fe4000380010c */
[----:B------:R-:W-:-:S07]  /*b2a0*/  VIMNMX R10, R10, R21, !PT ;  /* 0x000000150a0a7248 */ /* 0x000fce0007fe0100 */
.L_x_4429:
[C---:B------:R-:W-:Y:S02]  /*b2b0*/  ISETP.GE.AND P2, PT, R15.reuse, 0x2, PT ;  /* 0x000000020f00780c */ /* 0x040fe40003f46270 */
[C---:B------:R-:W-:Y:S02]  /*b2c0*/  ISETP.GE.AND P6, PT, R15.reuse, 0xa, PT ;  /* 0x0000000a0f00780c */ /* 0x040fe40003fc6270 */
[----:B------:R-:W-:Y:S02]  /*b2d0*/  ISETP.GT.AND P4, PT, R10, 0x1, !P2 ;  /* 0x000000010a00780c */ /* 0x000fe40005784270 */
[----:B------:R-:W-:Y:S02]  /*b2e0*/  ISETP.GE.AND P3, PT, R15, 0x9, PT ;  /* 0x000000090f00780c */ /* 0x000fe40003f66270 */
[----:B------:R-:W-:Y:S02]  /*b2f0*/  ISETP.LT.OR P4, PT, R12, 0x2, P4 ;  /* 0x000000020c00780c */ /* 0x000fe40002781670 */
[----:B------:R-:W-:-:S02]  /*b300*/  LOP3.LUT R18, R18, 0xfffffffb, RZ, 0xc0, !PT ;  /* 0xfffffffb12127812 */ /* 0x000fc400078ec0ff */
[----:B------:R-:W-:Y:S02]  /*b310*/  FSEL R121, R121, -INF , !P4 ;  /* 0xff80000079797808 */ /* 0x000fe40006000000 */
[----:B------:R-:W-:Y:S02]  /*b320*/  ISETP.GT.AND P5, PT, R10, 0x8, !P3 ;  /* 0x000000080a00780c */ /* 0x000fe40005fa4270 */
        /* <DEDUP_REMOVED lines=123> */
[----:B------:R-:W-:Y:S02]  /*bae0*/  ISETP.GE.AND P6, PT, R15, 0x5a, PT ;  /* 0x0000005a0f00780c */ /* 0x000fe40003fc6270 */
[----:B------:R-:W0:Y:S11]  /*baf0*/  SHFL.IDX PT, R15, R20, 0x1, 0x1c1f ;  /* 0x003c1f00140f7f89 */ /* 0x000e3600000e0000 */
[----:B------:R-:W-:-:S02]  /*bb00*/  @P6 LOP3.LUT R18, R18, 0x1, RZ, 0xfc, !PT ;  /* 0x0000000112126812 */ /* 0x000fc400078efcff */
[----:B------:R-:W-:-:S04]  /*bb10*/  ISETP.GT.AND P6, PT, R10, 0x59, !P6 ;  /* 0x000000590a00780c */ /* 0x000fc800077c4270 */
        /* <DEDUP_REMOVED lines=18> */
.L_x_4435:
[----:B------:R-:W-:-:S05]  /*bc40*/  IMAD.U32 R21, RZ, RZ, UR58 ;  /* 0x0000003aff157e24 */ /* 0x000fca000f8e00ff */
[----:B------:R-:W-:-:S13]  /*bc50*/  ISETP.NE.AND P6, PT, R21, 0x1, PT ;  /* 0x000000011500780c */ /* 0x000fda0003fc5270 */
[----:B------:R-:W0:Y:S02]  /*bc60*/  @P6 LDC.64 R2, c[0x0][0x9e8] ;  /* 0x00027a00ff026b82 */ /* 0x000e240000000a00 */
[----:B0-----:R-:W-:-:S05]  /*bc70*/  @P6 IMAD.HI.U32 R2, R15, R2, RZ ;  /* 0x000000020f026227 */ /* 0x001fca00078e00ff */
[----:B------:R-:W-:-:S07]  /*bc80*/  @P6 SHF.R.U32.HI R15, RZ, R3, R2 ;  /* 0x00000003ff0f6219 */ /* 0x000fce0000011602 */
.L_x_4436:
[----:B------:R-:W-:Y:S05]  /*bc90*/  BSYNC B0 ;  /* 0x0000000000007941 */ /* 0x000fea0003800000 */
.L_x_4434:
[----:B------:R-:W-:-:S05]  /*bca0*/  IMAD R0, R15, R21, R0 ;  /* 0x000000150f007224 */ /* 0x000fca00078e0200 */
[----:B------:R-:W-:Y:S02]  /*bcb0*/  VIADDMNMX R14, R0, R21, R14, PT ;  /* 0x00000015000e7246 */ /* 0x000fe4000380010e */
[----:B------:R-:W-:-:S07]  /*bcc0*/  VIMNMX R13, R13, R0, !PT ;  /* 0x000000000d0d7248 */ /* 0x000fce0007fe0100 */
.L_x_4433:
        /* <DEDUP_REMOVED lines=120> */
[----:B------:R-:W-:Y:S02]  /*c450*/  FSEL R162, R162, -INF , !P3 ;  /* 0xff800000a2a27808 */ /* 0x000fe40005800000 */
[----:B------:R-:W-:Y:S02]  /*c460*/  FSEL R122, R122, -INF , !P2 ;  /* 0xff8000007a7a7808 */ /* 0x000fe40005000000 */
[----:B------:R-:W-:Y:S02]  /*c470*/  FSETP.NEU.FTZ.AND P2, PT, R3, -INF , PT ;  /* 0xff8000000300780b */ /* 0x000fe40003f5d000 */
[----:B------:R-:W-:-:S02]  /*c480*/  FMNMX.FTZ R2, R122, R9, !PT ;  /* 0x000000097a027209 */ /* 0x000fc40007810000 */
        /* <DEDUP_REMOVED lines=11> */
[--C-:B------:R-:W-:Y:S01]  /*c540*/  FFMA.FTZ R190, R124, UR14, -R0.reuse ;  /* 0x0000000e7cbe7c23 */ /* 0x100fe20008010800 */
        /* <DEDUP_REMOVED lines=24> */
[----:B------:R-:W-:-:S04]  /*c6d0*/  FMNMX.FTZ R2, R142, R21, !PT ;  /* 0x000000158e027209 */ /* 0x000fc80007810000 */
[----:B------:R-:W-:-:S03]  /*c6e0*/  FMNMX.FTZ R21, R143, R2, !PT ;  /* 0x000000028f157209 */ /* 0x000fc60007810000 */
[----:B------:R-:W-:Y:S01]  /*c6f0*/  MUFU.EX2 R12, R12 ;  /* 0x0000000c000c7308 */ /* 0x000fe20000000800 */
[----:B------:R-:W-:Y:S01]  /*c700*/  FMNMX.FTZ R2, R146, R21, !PT ;  /* 0x0000001592027209 */ /* 0x000fe20007810000 */
[----:B------:R-:W-:Y:S01]  /*c710*/  FFMA.FTZ R21, R133, UR14, -R0 ;  /* 0x0000000e85157c23 */ /* 0x000fe20008010800 */
[----:B------:R-:W-:Y:S02]  /*c720*/  IMAD.U32 R133, RZ, RZ, UR5 ;  /* 0x00000005ff857e24 */ /* 0x000fe4000f8e00ff */
[----:B------:R-:W-:Y:S02]  /*c730*/  FMNMX.FTZ R121, R147, R2, !PT ;  /* 0x0000000293797209 */ /* 0x000fe40007810000 */
[----:B------:R-:W-:Y:S01]  /*c740*/  @!P1 VIADD R133, R133, 0x30860 ;  /* 0x0003086085859836 */ /* 0x000fe20000000000 */
[----:B------:R-:W-:Y:S01]  /*c750*/  MUFU.EX2 R190, R190 ;  /* 0x000000be00be7308 */ /* 0x000fe20000000800 */
[----:B------:R-:W-:-:S03]  /*c760*/  FMNMX.FTZ R2, R150, R121, !PT ;  /* 0x0000007996027209 */ /* 0x000fc60007810000 */
[----:B------:R-:W-:Y:S02]  /*c770*/  @!P1 PRMT R133, RZ, 0x654, R133 ;  /* 0x00000654ff859816 */ /* 0x000fe40000000085 */
[----:B------:R-:W-:Y:S02]  /*c780*/  FMNMX.FTZ R121, R151, R2, !PT ;  /* 0x0000000297797209 */ /* 0x000fe40007810000 */
[----:B------:R-:W-:Y:S01]  /*c790*/  MUFU.EX2 R15, R15 ;  /* 0x0000000f000f7308 */ /* 0x000fe20000000800 */
[----:B------:R0:W-:Y:S01]  /*c7a0*/  @!P1 SYNCS.ARRIVE.TRANS64.RED.A1T0 RZ, [R133+URZ], RZ ;  /* 0x000000ff85ff99a7 */ /* 0x0001e2000810043f */
        /* <DEDUP_REMOVED lines=9> */
[----:B------:R-:W-:Y:S01]  /*c840*/  FMNMX.FTZ R2, R166, R121, !PT ;  /* 0x00000079a6027209 */ /* 0x000fe20007810000 */
[----:B------:R-:W-:-:S03]  /*c850*/  FFMA.FTZ R121, R149, UR14, -R0 ;  /* 0x0000000e95797c23 */ /* 0x000fc60008010800 */
[----:B------:R-:W-:Y:S02]  /*c860*/  FMNMX.FTZ R2, R167, R2, !PT ;  /* 0x00000002a7027209 */ /* 0x000fe40007810000 */
[----:B------:R-:W-:Y:S03]  /*c870*/  MUFU.EX2 R21, R21 ;  /* 0x0000001500157308 */ /* 0x000fe60000000800 */
[----:B------:R-:W1:Y:S05]  /*c880*/  SHFL.BFLY PT, R125, R2, 0x2, 0x1f ;  /* 0x0c401f00027d7f89 */ /* 0x000e6a00000e0000 */
[----:B------:R-:W-:Y:S08]  /*c890*/  MUFU.EX2 R180, R180 ;  /* 0x000000b400b47308 */ /* 0x000ff00000000800 */
[----:B------:R-:W-:Y:S08]  /*c8a0*/  MUFU.EX2 R13, R137 ;  /* 0x00000089000d7308 */ /* 0x000ff00000000800 */
[----:B------:R-:W-:Y:S01]  /*c8b0*/  MUFU.EX2 R182, R182 ;  /* 0x000000b600b67308 */ /* 0x000fe20000000800 */
[----:B-1----:R-:W-:Y:S01]  /*c8c0*/  FMNMX.FTZ R10, R2, R125, !PT ;  /* 0x0000007d020a7209 */ /* 0x002fe20007810000 */
[--C-:B------:R-:W-:Y:S01]  /*c8d0*/  FFMA.FTZ R125, R157, UR14, -R0.reuse ;  /* 0x0000000e9d7d7c23 */ /* 0x100fe20008010800 */
[----:B------:R-:W-:-:S03]  /*c8e0*/  FFMA.FTZ R0, R165, UR14, -R0 ;  /* 0x0000000ea5007c23 */ /* 0x000fc60008010800 */
[----:B------:R-:W1:Y:S02]  /*c8f0*/  SHFL.BFLY PT, R129, R10, 0x1, 0x1f ;  /* 0x0c201f000a817f89 */ /* 0x000e6400000e0000 */
[----:B------:R2:W-:Y:S08]  /*c900*/  MUFU.EX2 R11, R0 ;  /* 0x00000000000b7308 */ /* 0x0005f00000000800 */
[----:B------:R-:W-:Y:S08]  /*c910*/  MUFU.EX2 R14, R14 ;  /* 0x0000000e000e7308 */ /* 0x000ff00000000800 */
[----:B------:R-:W-:Y:S01]  /*c920*/  MUFU.EX2 R176, R176 ;  /* 0x000000b000b07308 */ /* 0x000fe20000000800 */
[----:B-1----:R-:W-:Y:S01]  /*c930*/  FMNMX.FTZ R2, R10, R129, !PT ;  /* 0x000000810a027209 */ /* 0x002fe20007810000 */
[----:B------:R-:W-:-:S06]  /*c940*/  FMUL.FTZ R10, R132, UR14 ;  /* 0x0000000e840a7c20 */ /* 0x000fcc0008410000 */
[----:B------:R-:W-:Y:S01]  /*c950*/  MUFU.EX2 R120, R120 ;  /* 0x0000007800787308 */ /* 0x000fe20000000800 */
[C---:B------:R-:W-:Y:S01]  /*c960*/  FSETP.NEU.FTZ.AND P2, PT, R2.reuse, -INF , PT ;  /* 0xff8000000200780b */ /* 0x040fe20003f5d000 */
[----:B------:R-:W-:-:S03]  /*c970*/  FMUL.FTZ R129, R2, UR14 ;  /* 0x0000000e02817c20 */ /* 0x000fc60008410000 */
[----:B--2---:R-:W-:-:S03]  /*c980*/  FSEL R0, R2, RZ, P2 ;  /* 0x000000ff02007208 */ /* 0x004fc60001000000 */
[----:B------:R-:W1:Y:S01]  /*c990*/  MUFU.EX2 R10, R10 ;  /* 0x0000000a000a7308 */ /* 0x000e620000000800 */
[----:B------:R-:W-:Y:S01]  /*c9a0*/  FSEL R132, R129, RZ, P2 ;  /* 0x000000ff81847208 */ /* 0x000fe20001000000 */
[----:B------:R-:W-:Y:S01]  /*c9b0*/  FADD.FTZ R0, -R0, R9 ;  /* 0x0000000900007221 */ /* 0x000fe20000010100 */
[C---:B------:R-:W-:Y:S01]  /*c9c0*/  ISETP.GT.AND P2, PT, R8.reuse, UR61, PT ;  /* 0x0000003d08007c0c */ /* 0x040fe2000bf44270 */
[----:B------:R-:W-:Y:S02]  /*c9d0*/  VIADD R8, R8, 0xffffffff ;  /* 0xffffffff08087836 */ /* 0x000fe40000000000 */
[--C-:B------:R-:W-:Y:S01]  /*c9e0*/  FFMA.FTZ R189, R122, UR14, -R132.reuse ;  /* 0x0000000e7abd7c23 */ /* 0x100fe20008010884 */
[----:B------:R-:W-:Y:S01]  /*c9f0*/  FMUL.FTZ R0, R0, UR14 ;  /* 0x0000000e00007c20 */ /* 0x000fe20008410000 */
        /* <DEDUP_REMOVED lines=8> */
[----:B------:R-:W-:Y:S01]  /*ca80*/  FFMA.FTZ R181, R138, UR14, -R132 ;  /* 0x0000000e8ab57c23 */ /* 0x000fe20008010884 */
[----:B-1----:R-:W-:Y:S01]  /*ca90*/  FFMA.FTZ R7, R10, R7, R188 ;  /* 0x000000070a077223 */ /* 0x002fe200000100bc */
[--C-:B------:R-:W-:Y:S01]  /*caa0*/  FFMA.FTZ R129, R139, UR14, -R132.reuse ;  /* 0x0000000e8b817c23 */ /* 0x100fe20008010884 */
[--C-:B------:R-:W-:Y:S01]  /*cab0*/  FFMA.FTZ R183, R142, UR14, -R132.reuse ;  /* 0x0000000e8eb77c23 */ /* 0x100fe20008010884 */
[----:B------:R-:W1:Y:S01]  /*cac0*/  MUFU.EX2 R0, R0 ;  /* 0x0000000000007308 */ /* 0x000e620000000800 */
[----:B------:R-:W-:Y:S01]  /*cad0*/  FADD.FTZ R7, R12, R7 ;  /* 0x000000070c077221 */ /* 0x000fe20000010000 */
[--C-:B------:R-:W-:Y:S01]  /*cae0*/  FFMA.FTZ R143, R143, UR14, -R132.reuse ;  /* 0x0000000e8f8f7c23 */ /* 0x100fe20008010884 */
[--C-:B------:R-:W-:Y:S01]  /*caf0*/  FFMA.FTZ R177, R146, UR14, -R132.reuse ;  /* 0x0000000e92b17c23 */ /* 0x100fe20008010884 */
[--C-:B------:R-:W-:Y:S01]  /*cb00*/  FFMA.FTZ R130, R147, UR14, -R132.reuse ;  /* 0x0000000e93827c23 */ /* 0x100fe20008010884 */
[----:B------:R-:W-:Y:S01]  /*cb10*/  FADD.FTZ R134, R190, R7 ;  /* 0x00000007be867221 */ /* 0x000fe20000010000 */
[--C-:B------:R-:W-:Y:S01]  /*cb20*/  FFMA.FTZ R179, R150, UR14, -R132.reuse ;  /* 0x0000000e96b37c23 */ /* 0x100fe20008010884 */
[----:B------:R-:W-:Y:S01]  /*cb30*/  FFMA.FTZ R173, R154, UR14, -R132 ;  /* 0x0000000e9aad7c23 */ /* 0x000fe20008010884 */
[----:B------:R-:W2:Y:S01]  /*cb40*/  MUFU.EX2 R122, R122 ;  /* 0x0000007a007a7308 */ /* 0x000ea20000000800 */
[----:B------:R-:W-:Y:S01]  /*cb50*/  FADD.FTZ R7, R15, R134 ;  /* 0x000000860f077221 */ /* 0x000fe20000010000 */
[--C-:B------:R-:W-:Y:S01]  /*cb60*/  FFMA.FTZ R175, R158, UR14, -R132.reuse ;  /* 0x0000000e9eaf7c23 */ /* 0x100fe20008010884 */
[----:B------:R-:W-:Y:S01]  /*cb70*/  F2FP.BF16.F32.PACK_AB R188, R12, R188 ;  /* 0x000000bc0cbc723e */ /* 0x000fe200000010ff */
[--C-:B------:R-:W-:Y:S01]  /*cb80*/  FFMA.FTZ R159, R159, UR14, -R132.reuse ;  /* 0x0000000e9f9f7c23 */ /* 0x100fe20008010884 */
[----:B------:R-:W-:Y:S01]  /*cb90*/  FADD.FTZ R131, R184, R7 ;  /* 0x00000007b8837221 */ /* 0x000fe20000010000 */
[----:B------:R-:W-:Y:S01]  /*cba0*/  F2FP.BF16.F32.PACK_AB R184, R20, R184 ;  /* 0x000000b814b8723e */ /* 0x000fe200000010ff */
[--C-:B------:R-:W-:Y:S01]  /*cbb0*/  FFMA.FTZ R169, R162, UR14, -R132.reuse ;  /* 0x0000000ea2a97c23 */ /* 0x100fe20008010884 */
[----:B------:R-:W3:Y:S01]  /*cbc0*/  MUFU.EX2 R191, R191 ;  /* 0x000000bf00bf7308 */ /* 0x000ee20000000800 */
[----:B-1----:R-:W-:Y:S01]  /*cbd0*/  FFMA.FTZ R7, R0, R6, R189 ;  /* 0x0000000600077223 */ /* 0x002fe200000100bd */
[----:B------:R-:W-:Y:S01]  /*cbe0*/  FADD.FTZ R131, R20, R131 ;  /* 0x0000008314837221 */ /* 0x000fe20000010000 */
[--C-:B------:R-:W-:Y:S01]  /*cbf0*/  FFMA.FTZ R6, R151, UR14, -R132.reuse ;  /* 0x0000000e97067c23 */ /* 0x100fe20008010884 */
[--C-:B------:R-:W-:Y:S01]  /*cc00*/  FFMA.FTZ R163, R163, UR14, -R132.reuse ;  /* 0x0000000ea3a37c23 */ /* 0x100fe20008010884 */
[--C-:B------:R-:W-:Y:S01]  /*cc10*/  FFMA.FTZ R166, R166, UR14, -R132.reuse ;  /* 0x0000000ea6a67c23 */ /* 0x100fe20008010884 */
[----:B------:R-:W-:Y:S01]  /*cc20*/  FADD.FTZ R136, R186, R131 ;  /* 0x00000083ba887221 */ /* 0x000fe20000010000 */
[----:B------:R-:W-:Y:S01]  /*cc30*/  FFMA.FTZ R167, R167, UR14, -R132 ;  /* 0x0000000ea7a77c23 */ /* 0x000fe20008010884 */
[----:B------:R-:W1:Y:S01]  /*cc40*/  MUFU.EX2 R123, R123 ;  /* 0x0000007b007b7308 */ /* 0x000e620000000800 */
[----:B--2---:R-:W-:Y:S01]  /*cc50*/  FADD.FTZ R134, R122, R7 ;  /* 0x000000077a867221 */ /* 0x004fe20000010000 */
[----:B------:R-:W-:Y:S01]  /*cc60*/  FADD.FTZ R7, R21, R136 ;  /* 0x0000008815077221 */ /* 0x000fe20000010000 */
[----:B------:R-:W-:-:S02]  /*cc70*/  F2FP.BF16.F32.PACK_AB R190, R15, R190 ;  /* 0x000000be0fbe723e */ /* 0x000fc400000010ff */
[----:B------:R-:W-:Y:S01]  /*cc80*/  F2FP.BF16.F32.PACK_AB R186, R21, R186 ;  /* 0x000000ba15ba723e */ /* 0x000fe200000010ff */
[----:B------:R-:W-:Y:S01]  /*cc90*/  FADD.FTZ R136, R180, R7 ;  /* 0x00000007b4887221 */ /* 0x000fe20000010000 */
[----:B------:R-:W-:Y:S01]  /*cca0*/  F2FP.BF16.F32.PACK_AB R180, R13, R180 ;  /* 0x000000b40db4723e */ /* 0x000fe200000010ff */
[----:B------:R-:W2:Y:S01]  /*ccb0*/  MUFU.EX2 R185, R185 ;  /* 0x000000b900b97308 */ /* 0x000ea20000000800 */
[----:B---3--:R-:W-:Y:S01]  /*ccc0*/  FADD.FTZ R134, R191, R134 ;  /* 0x00000086bf867221 */ /* 0x008fe20000010000 */
[----:B------:R-:W-:Y:S01]  /*ccd0*/  FADD.FTZ R131, R13, R136 ;  /* 0x000000880d837221 */ /* 0x000fe20000010000 */
[----:B------:R-:W-:-:S05]  /*cce0*/  F2FP.BF16.F32.PACK_AB R189, R122, R189 ;  /* 0x000000bd7abd723e */ /* 0x000fca00000010ff */
        /* <DEDUP_REMOVED lines=28> */
[----:B---3--:R-:W-:-:S07]  /*ceb0*/  FADD.FTZ R134, R183, R134 ;  /* 0x00000086b7867221 */ /* 0x008fce0000010000 */
[----:B------:R-:W0:Y:S01]  /*cec0*/  MUFU.EX2 R172, R172 ;  /* 0x000000ac00ac7308 */ /* 0x000e220000000800 */
[C---:B-1----:R-:W-:Y:S01]  /*ced0*/  FADD.FTZ R7, R121.reuse, R136 ;  /* 0x0000008879077221 */ /* 0x042fe20000010000 */
[----:B------:R-:W-:-:S06]  /*cee0*/  F2FP.BF16.F32.PACK_AB R178, R121, R178 ;  /* 0x000000b279b2723e */ /* 0x000fcc00000010ff */
        /* <DEDUP_REMOVED lines=53> */
.L_x_4420:
        /* <DEDUP_REMOVED lines=99> */
.L_x_4438:
[----:B------:R-:W-:Y:S01]  /*d870*/  ULEA UR5, UR36, UR37, 0x3 ;  /* 0x0000002524057291 */ /* 0x000fe2000f8e183f */
[----:B------:R-:W-:-:S05]  /*d880*/  IMAD.U32 R0, RZ, RZ, UR38 ;  /* 0x00000026ff007e24 */ /* 0x000fca000f8e00ff */
[----:B------:R-:W-:-:S04]  /*d890*/  SHF.L.U32 R0, R0, 0x1f, RZ ;  /* 0x0000001f00007819 */ /* 0x000fc800000006ff */
[----:B------:R0:W1:Y:S01]  /*d8a0*/  SYNCS.PHASECHK.TRANS64.TRYWAIT P2, [UR5+0x30850], R0 ;  /* 0x03085000ff0075a7 */ /* 0x0000620008040145 */
[----:B------:R-:W-:Y:S05]  /*d8b0*/  @!P0 BRA `(.L_x_4439) ;  /* 0x0000000000048947 */ /* 0x000fea0003800000 */
[----:B------:R-:W-:Y:S01]  /*d8c0*/  BPT.TRAP 0x1 ;  /* 0x000000040000795c */ /* 0x000fe20000300000 */
.L_x_4439:
[----:B-1----:R-:W-:Y:S05]  /*d8d0*/  @P2 BRA `(.L_x_4440) ;  /* 0x0000000000082947 */ /* 0x002fea0003800000 */
[----:B------:R-:W1:Y:S02]  /*d8e0*/  SYNCS.PHASECHK.TRANS64.TRYWAIT P0, [UR5+0x30850], R0 ;  /* 0x03085000ff0075a7 */ /* 0x000e640008000145 */
[----:B-1----:R-:W-:Y:S05]  /*d8f0*/  @!P0 BRA `(.L_x_4441) ;  /* 0x000000c400408947 */ /* 0x002fea0003800000 */
.L_x_4440:
        /* <DEDUP_REMOVED lines=14> */
[----:B------:R-:W-:Y:S02]  /*d9e0*/  UIMAD UR4, UR36, 0x900, UR4 ;  /* 0x00000900240478a4 */ /* 0x000fe4000f8e0204 */
[----:B------:R-:W-:Y:S02]  /*d9f0*/  UIADD3 UR36, UR36, 0x1, URZ ;  /* 0x0000000124247890 */ /* 0x000fe4000fffe03f */
[----:B------:R-:W-:Y:S02]  /*da00*/  UIADD3 UR8, UR8, 0x1, URZ ;  /* 0x0000000108087890 */ /* 0x000fe4000fffe03f */
[----:B------:R-:W-:Y:S01]  /*da10*/  UISETP.NE.AND UP0, UPT, UR36, 0x2, UPT ;  /* 0x000000022400788c */ /* 0x000fe2000bf05270 */
[----:B------:R-:W-:Y:S02]  /*da20*/  UMOV UR6, UR4 ;  /* 0x0000000400067c82 */ /* 0x000fe40008000000 */
[----:B------:R-:W-:Y:S01]  /*da30*/  HGMMA.64x192x16.F32.BF16 R24, R188, gdesc[UR4].tnspB, R24, gsb0 ;  /* 0x42e00004bc187df0 */ /* 0x000fe20008001818 */
[----:B------:R-:W-:Y:S01]  /*da40*/  UIADD3 UR6, UR4, 0x80, URZ ;  /* 0x0000008004067890 */ /* 0x000fe2000fffe03f */
[----:B0-----:R-:W-:Y:S01]  /*da50*/  FADD.FTZ R0, R0, R7 ;  /* 0x0000000700007221 */ /* 0x001fe20000010000 */
[----:B------:R-:W-:Y:S01]  /*da60*/  UMOV UR7, 0x40000040 ;  /* 0x4000004000077882 */ /* 0x000fe20000000000 */
[----:B------:R-:W-:-:S02]  /*da70*/  IMAD.U32 R222, RZ, RZ, UR8 ;  /* 0x00000008ffde7e24 */ /* 0x000fc4000f8e00ff */
[----:B-1----:R-:W-:Y:S01]  /*da80*/  FADD.FTZ R4, R5, R6 ;  /* 0x0000000605047221 */ /* 0x002fe20000010000 */
[----:B------:R-:W-:Y:S01]  /*da90*/  IMAD.U32 R6, RZ, RZ, UR14 ;  /* 0x0000000eff067e24 */ /* 0x000fe2000f8e00ff */
[----:B------:R-:W0:Y:S01]  /*daa0*/  SHFL.BFLY PT, R5, R0, 0x1, 0x1f ;  /* 0x0c201f0000057f89 */ /* 0x000e2200000e0000 */
[----:B------:R-:W-:-:S03]  /*dab0*/  USEL UR36, UR36, URZ, UP0 ;  /* 0x0000003f24247287 */ /* 0x000fc60008000000 */
[----:B------:R-:W1:Y:S01]  /*dac0*/  SHFL.BFLY PT, R9, R4, 0x1, 0x1f ;  /* 0x0c201f0004097f89 */ /* 0x000e6200000e0000 */
[----:B0-----:R-:W-:Y:S01]  /*dad0*/  FADD.FTZ R11, R0, R5 ;  /* 0x00000005000b7221 */ /* 0x001fe20000010000 */
[----:B------:R-:W-:Y:S02]  /*dae0*/  IMAD.MOV.U32 R5, RZ, RZ, RZ ;  /* 0x000000ffff057224 */ /* 0x000fe400078e00ff */
        /* <DEDUP_REMOVED lines=37> */
[----:B------:R-:W-:-:S04]  /*dd40*/  USEL UR4, URZ, 0x1, UP0 ;  /* 0x000000013f047887 */ /* 0x000fc80008000000 */
[----:B------:R-:W-:Y:S01]  /*dd50*/  ULOP3.LUT UR38, UR38, UR4, URZ, 0x3c, !UPT ;  /* 0x0000000426267292 */ /* 0x000fe2000f8e3c3f */
[----:B------:R-:W-:Y:S02]  /*dd60*/  WARPGROUP.DEPBAR.LE gsb0, 0x0 ;  /* 0x00008000000079c5 */ /* 0x000fe40000010000 */
[----:B------:R-:W-:-:S10]  /*dd70*/  WARPGROUP.ARRIVE ;  /* 0x00000000000079c5 */ /* 0x000fd40000000000 */
        /* <DEDUP_REMOVED lines=99> */
.L_x_4371:
        /* <DEDUP_REMOVED lines=16> */
[----:B------:R-:W-:Y:S01]  /*e4b0*/  ULDC.64 UR12, c[0x0][0xc00] ;  /* 0x00030000000c7ab9 */ /* 0x000fe20000000a00 */
[----:B------:R-:W-:Y:S01]  /*e4c0*/  ULDC.64 UR18, c[0x0][0x208] ;  /* 0x0000820000127ab9 */ /* 0x000fe20000000a00 */
[----:B------:R-:W-:Y:S02]  /*e4d0*/  R2UR UR17, R194 ;  /* 0x00000000c21172ca */ /* 0x000fe400000e0000 */
[----:B------:R-:W-:Y:S02]  /*e4e0*/  R2UR UR16, R195 ;  /* 0x00000000c31072ca */ /* 0x000fe400000e0000 */
[----:B------:R-:W-:-:S05]  /*e4f0*/  R2UR UR23, R196 ;  /* 0x00000000c41772ca */ /* 0x000fca00000e0000 */
[----:B------:R-:W-:Y:S01]  /*e500*/  UIMAD.WIDE UR12, UR9, 0x4, UR12 ;  /* 0x00000004090c78a5 */ /* 0x000fe2000f8e020c */
[----:B------:R-:W-:Y:S01]  /*e510*/  UMOV UR10, UR8 ;  /* 0x00000008000a7c82 */ /* 0x000fe20008000000 */
[----:B0-----:R-:W-:Y:S01]  /*e520*/  UMOV UR11, UR4 ;  /* 0x00000004000b7c82 */ /* 0x001fe20008000000 */
[----:B------:R-:W-:Y:S01]  /*e530*/  BAR.SYNC.DEFER_BLOCKING 0x1, 0x100 ;  /* 0x0044000000007b1d */ /* 0x000fe20000010000 */
[----:B--2---:R-:W-:-:S03]  /*e540*/  IMAD.WIDE R8, R5, R8, UR10 ;  /* 0x0000000a05087e25 */ /* 0x004fc6000f8e0208 */
[C---:B------:R-:W-:Y:S02]  /*e550*/  IADD3 R12, P1, R8.reuse, 0x40, RZ ;  /* 0x00000040080c7810 */ /* 0x040fe40007f3e0ff */
[C---:B------:R-:W-:Y:S02]  /*e560*/  LOP3.LUT R5, R8.reuse, 0x380, RZ, 0xc0, !PT ;  /* 0x0000038008057812 */ /* 0x040fe400078ec0ff */
[C---:B------:R-:W-:Y:S01]  /*e570*/  IADD3 R10, P2, R8.reuse, 0x20, RZ ;  /* 0x00000020080a7810 */ /* 0x040fe20007f5e0ff */
[--C-:B------:R-:W-:Y:S01]  /*e580*/  IMAD.X R77, RZ, RZ, R9.reuse, P1 ;  /* 0x000000ffff4d7224 */ /* 0x100fe200008e0609 */
[C---:B------:R-:W-:Y:S02]  /*e590*/  IADD3 R131, P6, R8.reuse, 0x60, RZ ;  /* 0x0000006008837810 */ /* 0x040fe40007fde0ff */
[----:B------:R-:W-:Y:S01]  /*e5a0*/  IADD3 R133, P5, R8, 0x4000, RZ ;  /* 0x0000400008857810 */ /* 0x000fe20007fbe0ff */
[--C-:B------:R-:W-:Y:S01]  /*e5b0*/  IMAD.X R17, RZ, RZ, R9.reuse, P2 ;  /* 0x000000ffff117224 */ /* 0x100fe200010e0609 */
[----:B------:R-:W-:Y:S01]  /*e5c0*/  LOP3.LUT R11, R12, 0x380, RZ, 0xc0, !PT ;  /* 0x000003800c0b7812 */ /* 0x000fe200078ec0ff */
[--C-:B------:R-:W-:Y:S01]  /*e5d0*/  IMAD.X R79, RZ, RZ, R9.reuse, P6 ;  /* 0x000000ffff4f7224 */ /* 0x100fe200030e0609 */
[----:B------:R-:W-:Y:S01]  /*e5e0*/  SHF.R.U64 R5, R5, 0x3, RZ ;  /* 0x0000000305057819 */ /* 0x000fe200000012ff */
[----:B------:R-:W-:Y:S01]  /*e5f0*/  IMAD.X R81, RZ, RZ, R9, P5 ;  /* 0x000000ffff517224 */ /* 0x000fe200028e0609 */
[----:B------:R-:W-:-:S02]  /*e600*/  SHF.R.U64 R11, R11, 0x3, RZ ;  /* 0x000000030b0b7819 */ /* 0x000fc400000012ff */
[C---:B------:R-:W-:Y:S02]  /*e610*/  IADD3 R82, P0, R8.reuse, 0x4020, RZ ;  /* 0x0000402008527810 */ /* 0x040fe40007f1e0ff */
[C---:B------:R-:W-:Y:S02]  /*e620*/  IADD3 R135, P4, R8.reuse, 0x4040, RZ ;  /* 0x0000404008877810 */ /* 0x040fe40007f9e0ff */
[C---:B------:R-:W-:Y:S01]  /*e630*/  IADD3 R86, P3, R8.reuse, 0x4060, RZ ;  /* 0x0000406008567810 */ /* 0x040fe20007f7e0ff */
[--C-:B------:R-:W-:Y:S01]  /*e640*/  IMAD.X R83, RZ, RZ, R9.reuse, P0 ;  /* 0x000000ffff537224 */ /* 0x100fe200000e0609 */
[C---:B------:R-:W-:Y:S01]  /*e650*/  IADD3 R137, P2, R8.reuse, 0x8000, RZ ;  /* 0x0000800008897810 */ /* 0x040fe20007f5e0ff */
[--C-:B------:R-:W-:Y:S01]  /*e660*/  IMAD.X R85, RZ, RZ, R9.reuse, P4 ;  /* 0x000000ffff557224 */ /* 0x100fe200020e0609 */
[C---:B------:R-:W-:Y:S01]  /*e670*/  IADD3 R139, P1, R8.reuse, 0x8020, RZ ;  /* 0x00008020088b7810 */ /* 0x040fe20007f3e0ff */
[--C-:B------:R-:W-:Y:S01]  /*e680*/  IMAD.X R87, RZ, RZ, R9.reuse, P3 ;  /* 0x000000ffff577224 */ /* 0x100fe200018e0609 */
[C---:B------:R-:W-:Y:S01]  /*e690*/  IADD3 R141, P6, R8.reuse, 0x8040, RZ ;  /* 0x00008040088d7810 */ /* 0x040fe20007fde0ff */
[--C-:B------:R-:W-:Y:S01]  /*e6a0*/  IMAD.X R89, RZ, RZ, R9.reuse, P2 ;  /* 0x000000ffff597224 */ /* 0x100fe200010e0609 */
[----:B------:R-:W-:Y:S01]  /*e6b0*/  IADD3 R143, P5, R8, 0x8060, RZ ;  /* 0x00008060088f7810 */ /* 0x000fe20007fbe0ff */
[--C-:B------:R-:W-:Y:S01]  /*e6c0*/  IMAD.X R91, RZ, RZ, R9.reuse, P1 ;  /* 0x000000ffff5b7224 */ /* 0x100fe200008e0609 */
[----:B------:R-:W-:Y:S01]  /*e6d0*/  LOP3.LUT R8, R5, R8, RZ, 0x3c, !PT ;  /* 0x0000000805087212 */ /* 0x000fe200078e3cff */
[--C-:B------:R-:W-:Y:S01]  /*e6e0*/  IMAD.X R13, RZ, RZ, R9.reuse, P6 ;  /* 0x000000ffff0d7224 */ /* 0x100fe200030e0609 */
[----:B------:R-:W-:Y:S01]  /*e6f0*/  LOP3.LUT R5, R10, 0x380, RZ, 0xc0, !PT ;  /* 0x000003800a057812 */ /* 0x000fe200078ec0ff */
[----:B------:R-:W-:Y:S01]  /*e700*/  IMAD.X R15, RZ, RZ, R9, P5 ;  /* 0x000000ffff0f7224 */ /* 0x000fe200028e0609 */
[----:B------:R-:W-:-:S02]  /*e710*/  LOP3.LUT R76, R11, R12, RZ, 0x3c, !PT ;  /* 0x0000000c0b4c7212 */ /* 0x000fc400078e3cff */
[----:B------:R-:W-:Y:S02]  /*e720*/  LOP3.LUT R12, R137, 0x380, RZ, 0xc0, !PT ;  /* 0x00000380890c7812 */ /* 0x000fe400078ec0ff */
[----:B------:R-:W-:Y:S02]  /*e730*/  LOP3.LUT R14, R131, 0x380, RZ, 0xc0, !PT ;  /* 0x00000380830e7812 */ /* 0x000fe400078ec0ff */
[----:B------:R-:W-:Y:S02]  /*e740*/  SHF.R.U64 R5, R5, 0x3, RZ ;  /* 0x0000000305057819 */ /* 0x000fe400000012ff */
[----:B------:R-:W-:Y:S02]  /*e750*/  SHF.R.U64 R12, R12, 0x3, RZ ;  /* 0x000000030c0c7819 */ /* 0x000fe400000012ff */
[----:B------:R-:W-:Y:S02]  /*e760*/  SHF.R.U64 R14, R14, 0x3, RZ ;  /* 0x000000030e0e7819 */ /* 0x000fe400000012ff */
[----:B------:R-:W-:-:S02]  /*e770*/  LOP3.LUT R16, R5, R10, RZ, 0x3c, !PT ;  /* 0x0000000a05107212 */ /* 0x000fc400078e3cff */
[----:B------:R-:W-:Y:S02]  /*e780*/  LOP3.LUT R80, R133, 0x380, RZ, 0xc0, !PT ;  /* 0x0000038085507812 */ /* 0x000fe400078ec0ff */
[----:B------:R-:W-:Y:S02]  /*e790*/  LOP3.LUT R5, R82, 0x380, RZ, 0xc0, !PT ;  /* 0x0000038052057812 */ /* 0x000fe400078ec0ff */
[----:B------:R-:W-:Y:S02]  /*e7a0*/  LOP3.LUT R10, R135, 0x380, RZ, 0xc0, !PT ;  /* 0x00000380870a7812 */ /* 0x000fe400078ec0ff */
[----:B------:R-:W-:Y:S02]  /*e7b0*/  LOP3.LUT R11, R86, 0x380, RZ, 0xc0, !PT ;  /* 0x00000380560b7812 */ /* 0x000fe400078ec0ff */
[----:B------:R-:W-:Y:S02]  /*e7c0*/  LOP3.LUT R88, R12, R137, RZ, 0x3c, !PT ;  /* 0x000000890c587212 */ /* 0x000fe400078e3cff */
[----:B------:R-:W-:-:S02]  /*e7d0*/  LOP3.LUT R78, R14, R131, RZ, 0x3c, !PT ;  /* 0x000000830e4e7212 */ /* 0x000fc400078e3cff */
[----:B------:R-:W-:Y:S02]  /*e7e0*/  LOP3.LUT R12, R139, 0x380, RZ, 0xc0, !PT ;  /* 0x000003808b0c7812 */ /* 0x000fe400078ec0ff */
[----:B------:R-:W-:Y:S02]  /*e7f0*/  LOP3.LUT R14, R141, 0x380, RZ, 0xc0, !PT ;  /* 0x000003808d0e7812 */ /* 0x000fe400078ec0ff */
[----:B------:R-:W-:Y:S02]  /*e800*/  SHF.R.U64 R80, R80, 0x3, RZ ;  /* 0x0000000350507819 */ /* 0x000fe400000012ff */
[----:B------:R-:W-:Y:S02]  /*e810*/  SHF.R.U64 R5, R5, 0x3, RZ ;  /* 0x0000000305057819 */ /* 0x000fe400000012ff */
[----:B------:R-:W-:Y:S02]  /*e820*/  LOP3.LUT R130, R143, 0x380, RZ, 0xc0, !PT ;  /* 0x000003808f827812 */ /* 0x000fe400078ec0ff */
[----:B------:R-:W-:-:S02]  /*e830*/  SHF.R.U64 R10, R10, 0x3, RZ ;  /* 0x000000030a0a7819 */ /* 0x000fc400000012ff */
[----:B------:R-:W-:Y:S02]  /*e840*/  SHF.R.U64 R11, R11, 0x3, RZ ;  /* 0x000000030b0b7819 */ /* 0x000fe400000012ff */
[----:B------:R-:W-:Y:S02]  /*e850*/  SHF.R.U64 R12, R12, 0x3, RZ ;  /* 0x000000030c0c7819 */ /* 0x000fe400000012ff */
[----:B------:R-:W-:Y:S02]  /*e860*/  SHF.R.U64 R14, R14, 0x3, RZ ;  /* 0x000000030e0e7819 */ /* 0x000fe400000012ff */
[----:B------:R-:W-:Y:S02]  /*e870*/  LOP3.LUT R80, R80, R133, RZ, 0x3c, !PT ;  /* 0x0000008550507212 */ /* 0x000fe400078e3cff */
[----:B------:R-:W-:Y:S02]  /*e880*/  LOP3.LUT R82, R5, R82, RZ, 0x3c, !PT ;  /* 0x0000005205527212 */ /* 0x000fe400078e3cff */
[----:B------:R-:W-:-:S02]  /*e890*/  SHF.R.U64 R130, R130, 0x3, RZ ;  /* 0x0000000382827819 */ /* 0x000fc400000012ff */
[----:B------:R-:W-:Y:S02]  /*e8a0*/  LOP3.LUT R84, R10, R135, RZ, 0x3c, !PT ;  /* 0x000000870a547212 */ /* 0x000fe400078e3cff */
[----:B------:R-:W-:Y:S02]  /*e8b0*/  LOP3.LUT R86, R11, R86, RZ, 0x3c, !PT ;  /* 0x000000560b567212 */ /* 0x000fe400078e3cff */
[----:B------:R-:W-:Y:S02]  /*e8c0*/  MOV R5, R8 ;  /* 0x0000000800057202 */ /* 0x000fe40000000f00 */
[----:B------:R-:W-:Y:S02]  /*e8d0*/  F2FP.BF16.F32.PACK_AB R8, R25, R24 ;  /* 0x000000181908723e */ /* 0x000fe400000010ff */
[----:B------:R-:W-:Y:S02]  /*e8e0*/  F2FP.BF16.F32.PACK_AB R9, R27, R26 ;  /* 0x0000001a1b09723e */ /* 0x000fe400000010ff */
[----:B------:R-:W-:-:S02]  /*e8f0*/  F2FP.BF16.F32.PACK_AB R10, R29, R28 ;  /* 0x0000001c1d0a723e */ /* 0x000fc400000010ff */
[----:B------:R-:W-:Y:S02]  /*e900*/  F2FP.BF16.F32.PACK_AB R11, R31, R30 ;  /* 0x0000001e1f0b723e */ /* 0x000fe400000010ff */
[----:B------:R-:W-:Y:S02]  /*e910*/  LOP3.LUT R90, R12, R139, RZ, 0x3c, !PT ;  /* 0x0000008b0c5a7212 */ /* 0x000fe400078e3cff */
[----:B------:R-:W-:Y:S01]  /*e920*/  LOP3.LUT R12, R14, R141, RZ, 0x3c, !PT ;  /* 0x0000008d0e0c7212 */ /* 0x000fe200078e3cff */
[----:B------:R0:W-:Y:S01]  /*e930*/  STSM.16.M88.4 [R5], R8 ;  /* 0x0000000805007844 */ /* 0x0001e20000000200 */
[----:B------:R-:W-:Y:S02]  /*e940*/  LOP3.LUT R14, R130, R143, RZ, 0x3c, !PT ;  /* 0x0000008f820e7212 */ /* 0x000fe400078e3cff */
[----:B------:R-:W-:Y:S02]  /*e950*/  MOV R137, R16 ;  /* 0x0000001000897202 */ /* 0x000fe40000000f00 */
[----:B------:R-:W-:-:S02]  /*e960*/  MOV R134, R80 ;  /* 0x0000005000867202 */ /* 0x000fc40000000f00 */
[----:B------:R-:W-:Y:S02]  /*e970*/  MOV R133, R82 ;  /* 0x0000005200857202 */ /* 0x000fe40000000f00 */
[----:B------:R-:W-:Y:S02]  /*e980*/  MOV R17, R84 ;  /* 0x0000005400117202 */ /* 0x000fe40000000f00 */
[----:B------:R-:W-:Y:S02]  /*e990*/  MOV R16, R86 ;  /* 0x0000005600107202 */ /* 0x000fe40000000f00 */
[----:B------:R-:W-:Y:S02]  /*e9a0*/  F2FP.BF16.F32.PACK_AB R80, R33, R32 ;  /* 0x000000202150723e */ /* 0x000fe400000010ff */
[----:B------:R-:W-:Y:S02]  /*e9b0*/  F2FP.BF16.F32.PACK_AB R81, R35, R34 ;  /* 0x000000222351723e */ /* 0x000fe400000010ff */
[----:B------:R-:W-:-:S02]  /*e9c0*/  F2FP.BF16.F32.PACK_AB R82, R37, R36 ;  /* 0x000000242552723e */ /* 0x000fc400000010ff */
[----:B------:R-:W-:Y:S02]  /*e9d0*/  F2FP.BF16.F32.PACK_AB R83, R39, R38 ;  /* 0x000000262753723e */ /* 0x000fe400000010ff */
[----:B------:R-:W-:Y:S02]  /*e9e0*/  MOV R136, R76 ;  /* 0x0000004c00887202 */ /* 0x000fe40000000f00 */
[----:B------:R-:W-:Y:S01]  /*e9f0*/  F2FP.BF16.F32.PACK_AB R84, R41, R40 ;  /* 0x000000282954723e */ /* 0x000fe200000010ff */
[----:B------:R1:W-:Y:S01]  /*ea00*/  STSM.16.M88.4 [R137], R80 ;  /* 0x0000005089007844 */ /* 0x0003e20000000200 */
[----:B------:R-:W-:Y:S02]  /*ea10*/  F2FP.BF16.F32.PACK_AB R85, R43, R42 ;  /* 0x0000002a2b55723e */ /* 0x000fe400000010ff */
[----:B------:R-:W-:Y:S02]  /*ea20*/  F2FP.BF16.F32.PACK_AB R86, R45, R44 ;  /* 0x0000002c2d56723e */ /* 0x000fe400000010ff */
[----:B------:R-:W-:-:S02]  /*ea30*/  F2FP.BF16.F32.PACK_AB R87, R47, R46 ;  /* 0x0000002e2f57723e */ /* 0x000fc400000010ff */
[----:B------:R-:W-:Y:S02]  /*ea40*/  MOV R135, R78 ;  /* 0x0000004e00877202 */ /* 0x000fe40000000f00 */
[----:B------:R-:W-:Y:S01]  /*ea50*/  MOV R130, R12 ;  /* 0x0000000c00827202 */ /* 0x000fe20000000f00 */
[----:B------:R2:W-:Y:S01]  /*ea60*/  STSM.16.M88.4 [R136], R84 ;  /* 0x0000005488007844 */ /* 0x0005e20000000200 */
[----:B0-----:R-:W-:Y:S02]  /*ea70*/  MOV R5, R14 ;  /* 0x0000000e00057202 */ /* 0x001fe40000000f00 */
[----:B------:R-:W-:Y:S02]  /*ea80*/  F2FP.BF16.F32.PACK_AB R8, R49, R48 ;  /* 0x000000303108723e */ /* 0x000fe400000010ff */
[----:B------:R-:W-:Y:S02]  /*ea90*/  F2FP.BF16.F32.PACK_AB R9, R51, R50 ;  /* 0x000000323309723e */ /* 0x000fe400000010ff */
[----:B------:R-:W-:-:S02]  /*eaa0*/  F2FP.BF16.F32.PACK_AB R10, R53, R52 ;  /* 0x00000034350a723e */ /* 0x000fc400000010ff */
[----:B------:R-:W-:Y:S02]  /*eab0*/  F2FP.BF16.F32.PACK_AB R11, R55, R54 ;  /* 0x00000036370b723e */ /* 0x000fe400000010ff */
[----:B------:R-:W-:Y:S02]  /*eac0*/  F2FP.BF16.F32.PACK_AB R12, R57, R56 ;  /* 0x00000038390c723e */ /* 0x000fe400000010ff */
[----:B------:R-:W-:Y:S01]  /*ead0*/  F2FP.BF16.F32.PACK_AB R13, R59, R58 ;  /* 0x0000003a3b0d723e */ /* 0x000fe200000010ff */
[----:B------:R-:W-:Y:S01]  /*eae0*/  STSM.16.M88.4 [R135], R8 ;  /* 0x0000000887007844 */ /* 0x000fe20000000200 */
        /* <DEDUP_REMOVED lines=13> */
[----:B------:R-:W-:Y:S01]  /*ebc0*/  MOV R131, R90 ;  /* 0x0000005a00837202 */ /* 0x000fe20000000f00 */
[----:B------:R0:W-:Y:S01]  /*ebd0*/  STSM.16.M88.4 [R17], R80 ;  /* 0x0000005011007844 */ /* 0x0001e20000000200 */
[----:B--2---:R-:W-:Y:S02]  /*ebe0*/  F2FP.BF16.F32.PACK_AB R84, R7, R6 ;  /* 0x000000060754723e */ /* 0x004fe400000010ff */
[----:B------:R-:W-:Y:S02]  /*ebf0*/  F2FP.BF16.F32.PACK_AB R85, R125, R124 ;  /* 0x0000007c7d55723e */ /* 0x000fe400000010ff */
[----:B------:R-:W-:-:S02]  /*ec00*/  F2FP.BF16.F32.PACK_AB R86, R21, R20 ;  /* 0x000000141556723e */ /* 0x000fc400000010ff */
[----:B------:R-:W-:Y:S02]  /*ec10*/  F2FP.BF16.F32.PACK_AB R87, R127, R126 ;  /* 0x0000007e7f57723e */ /* 0x000fe400000010ff */
[----:B------:R-:W-:Y:S02]  /*ec20*/  F2FP.BF16.F32.PACK_AB R88, R121, R120 ;  /* 0x000000787958723e */ /* 0x000fe400000010ff */
[----:B------:R-:W-:Y:S01]  /*ec30*/  F2FP.BF16.F32.PACK_AB R89, R129, R128 ;  /* 0x000000808159723e */ /* 0x000fe200000010ff */
[----:B------:R1:W-:Y:S01]  /*ec40*/  STSM.16.M88.4 [R16], R84 ;  /* 0x0000005410007844 */ /* 0x0003e20000000200 */
[----:B------:R-:W-:Y:S02]  /*ec50*/  F2FP.BF16.F32.PACK_AB R90, R93, R92 ;  /* 0x0000005c5d5a723e */ /* 0x000fe400000010ff */
[----:B------:R-:W-:Y:S01]  /*ec60*/  F2FP.BF16.F32.PACK_AB R91, R95, R94 ;  /* 0x0000005e5f5b723e */ /* 0x000fe200000010ff */
[----:B0-----:R-:W-:Y:S01]  /*ec70*/  IMAD.U32 R17, RZ, RZ, UR13 ;  /* 0x0000000dff117e24 */ /* 0x001fe2000f8e00ff */
[----:B------:R-:W-:Y:S01]  /*ec80*/  F2FP.BF16.F32.PACK_AB R8, R97, R96 ;  /* 0x000000606108723e */ /* 0x000fe200000010ff */
[----:B------:R-:W0:Y:S01]  /*ec90*/  LDC.64 R82, c[0x0][0xc08] ;  /* 0x00030200ff527b82 */ /* 0x000e220000000a00 */
[----:B------:R-:W-:Y:S01]  /*eca0*/  F2FP.BF16.F32.PACK_AB R9, R99, R98 ;  /* 0x000000626309723e */ /* 0x000fe200000010ff */
[----:B------:R-:W-:Y:S01]  /*ecb0*/  STSM.16.M88.4 [R132], R88 ;  /* 0x0000005884007844 */ /* 0x000fe20000000200 */
[----:B------:R-:W-:-:S02]  /*ecc0*/  F2FP.BF16.F32.PACK_AB R10, R101, R100 ;  /* 0x00000064650a723e */ /* 0x000fc400000010ff */
[----:B------:R-:W-:Y:S02]  /*ecd0*/  F2FP.BF16.F32.PACK_AB R11, R103, R102 ;  /* 0x00000066670b723e */ /* 0x000fe400000010ff */
[----:B------:R-:W-:Y:S02]  /*ece0*/  F2FP.BF16.F32.PACK_AB R12, R105, R104 ;  /* 0x00000068690c723e */ /* 0x000fe400000010ff */
[----:B------:R-:W-:Y:S01]  /*ecf0*/  F2FP.BF16.F32.PACK_AB R13, R107, R106 ;  /* 0x0000006a6b0d723e */ /* 0x000fe200000010ff */
[----:B------:R-:W-:Y:S01]  /*ed00*/  STSM.16.M88.4 [R131], R8 ;  /* 0x0000000883007844 */ /* 0x000fe20000000200 */
[----:B------:R-:W-:Y:S01]  /*ed10*/  F2FP.BF16.F32.PACK_AB R14, R109, R108 ;  /* 0x0000006c6d0e723e */ /* 0x000fe200000010ff */
[----:B-1----:R-:W-:Y:S01]  /*ed20*/  IMAD.U32 R16, RZ, RZ, UR12 ;  /* 0x0000000cff107e24 */ /* 0x002fe2000f8e00ff */
[----:B------:R-:W-:Y:S02]  /*ed30*/  F2FP.BF16.F32.PACK_AB R15, R111, R110 ;  /* 0x0000006e6f0f723e */ /* 0x000fe400000010ff */
[----:B------:R-:W-:-:S02]  /*ed40*/  F2FP.BF16.F32.PACK_AB R76, R113, R112 ;  /* 0x00000070714c723e */ /* 0x000fc400000010ff */
[----:B------:R-:W-:Y:S01]  /*ed50*/  F2FP.BF16.F32.PACK_AB R77, R115, R114 ;  /* 0x00000072734d723e */ /* 0x000fe200000010ff */
[----:B------:R-:W-:Y:S01]  /*ed60*/  STSM.16.M88.4 [R130], R12 ;  /* 0x0000000c82007844 */ /* 0x000fe20000000200 */
[----:B------:R-:W-:Y:S02]  /*ed70*/  F2FP.BF16.F32.PACK_AB R78, R117, R116 ;  /* 0x00000074754e723e */ /* 0x000fe400000010ff */
[----:B------:R-:W-:Y:S02]  /*ed80*/  F2FP.BF16.F32.PACK_AB R79, R119, R118 ;  /* 0x00000076774f723e */ /* 0x000fe400000010ff */
[----:B------:R-:W-:-:S03]  /*ed90*/  ISETP.NE.U32.AND P0, PT, RZ, UR14, PT ;  /* 0x0000000eff007c0c */ /* 0x000fc6000bf05070 */
[----:B------:R1:W-:Y:S01]  /*eda0*/  STSM.16.M88.4 [R5], R76 ;  /* 0x0000004c05007844 */ /* 0x0003e20000000200 */
[----:B------:R-:W-:Y:S01]  /*edb0*/  BAR.SYNC.DEFER_BLOCKING 0x1, 0x100 ;  /* 0x0044000000007b1d */ /* 0x000fe20000010000 */
[----:B------:R-:W-:Y:S02]  /*edc0*/  ISETP.NE.AND.EX P0, PT, RZ, UR15, PT, P0 ;  /* 0x0000000fff007c0c */ /* 0x000fe4000bf05300 */
[----:B0-----:R-:W-:-:S05]  /*edd0*/  ISETP.NE.U32.AND P1, PT, R82, RZ, PT ;  /* 0x000000ff5200720c */ /* 0x001fca0003f25070 */
[----:B-1----:R-:W0:Y:S06]  /*ede0*/  LDC R76, c[0x0][0xbe8] ;  /* 0x0002fa00ff4c7b82 */ /* 0x002e2c0000000800 */
[----:B------:R-:W2:Y:S01]  /*edf0*/  @P0 LDG.E R80, desc[UR18][R16.64] ;  /* 0x0000001210500981 */ /* 0x000ea2000c1e1900 */
[----:B------:R-:W-:Y:S01]  /*ee00*/  R2UR UR4, R83 ;  /* 0x00000000530472ca */ /* 0x000fe200000e0000 */
[----:B------:R-:W-:-:S12]  /*ee10*/  VOTEU.ANY UP0, P1 ;  /* 0x00000000003f7886 */ /* 0x000fd80000800100 */
[----:B------:R-:W-:Y:S01]  /*ee20*/  UISETP.NE.AND.EX UP0, UPT, UR4, URZ, UPT, UP0 ;  /* 0x0000003f0400728c */ /* 0x000fe2000bf05300 */
[----:B0-----:R-:W-:Y:S02]  /*ee30*/  ISETP.NE.AND P1, PT, R76, 0x1, PT ;  /* 0x000000014c00780c */ /* 0x001fe40003f25270 */
[----:B------:R-:W-:Y:S02]  /*ee40*/  ULDC UR4, c[0x0][0xa88] ;  /* 0x0002a20000047ab9 */ /* 0x000fe40000000800 */
[----:B------:R-:W-:Y:S01]  /*ee50*/  IMAD.U32 R5, RZ, RZ, UR4 ;  /* 0x00000004ff057e24 */ /* 0x000fe2000f8e00ff */
[----:B------:R-:W-:Y:S01]  /*ee60*/  PLOP3.LUT P4, PT, PT, PT, UP0, 0x80, 0x0 ;  /* 0x000000000000781c */ /* 0x000fe20003f8f008 */
[----:B------:R-:W-:-:S04]  /*ee70*/  ULDC UR4, c[0x0][0xad4] ;  /* 0x0002b50000047ab9 */ /* 0x000fc80000000800 */
[----:B------:R-:W-:Y:S02]  /*ee80*/  @UP0 ULDC.64 UR12, c[0x0][0xc08] ;  /* 0x00030200000c0ab9 */ /* 0x000fe40000000a00 */
[----:B------:R-:W-:Y:S01]  /*ee90*/  @UP0 UIMAD.WIDE UR12, UR9, 0x4, UR12 ;  /* 0x00000004090c08a5 */ /* 0x000fe2000f8e020c */
[----:B------:R-:W0:Y:S01]  /*eea0*/  @P1 LDC R10, c[0x0][0xbec] ;  /* 0x0002fb00ff0a1b82 */ /* 0x000e220000000800 */
[----:B------:R-:W-:-:S04]  /*eeb0*/  UISETP.NE.AND UP0, UPT, UR17, URZ, UPT ;  /* 0x0000003f1100728c */ /* 0x000fc8000bf05270 */
[----:B------:R-:W-:Y:S01]  /*eec0*/  USEL UR4, UR17, UR4, UP0 ;  /* 0x0000000411047287 */ /* 0x000fe20008000000 */
[----:B------:R-:W-:Y:S02]  /*eed0*/  IMAD.U32 R8, RZ, RZ, UR12 ;  /* 0x0000000cff087e24 */ /* 0x000fe4000f8e00ff */
[----:B------:R-:W1:Y:S01]  /*eee0*/  @P1 LDC R13, c[0x0][0xbf0] ;  /* 0x0002fc00ff0d1b82 */ /* 0x000e620000000800 */
[----:B------:R-:W-:Y:S01]  /*eef0*/  UISETP.GT.AND UP1, UPT, UR4, 0x1, UPT ;  /* 0x000000010400788c */ /* 0x000fe2000bf24270 */
[----:B------:R-:W-:Y:S01]  /*ef00*/  IMAD.U32 R9, RZ, RZ, UR13 ;  /* 0x0000000dff097e24 */ /* 0x000fe2000f8e00ff */
[----:B------:R-:W-:Y:S02]  /*ef10*/  UMOV UR22, 0x9b8 ;  /* 0x000009b800167882 */ /* 0x000fe40000000000 */
[----:B------:R-:W-:Y:S02]  /*ef20*/  USEL UR22, UR22, 0x978, UP1 ;  /* 0x0000097816167887 */ /* 0x000fe40008800000 */
[----:B------:R-:W-:Y:S01]  /*ef30*/  UISETP.NE.U32.AND UP0, UPT, UR14, URZ, UPT ;  /* 0x0000003f0e00728c */ /* 0x000fe2000bf05070 */
[----:B------:R-:W-:Y:S01]  /*ef40*/  VIADD R15, R23, UR39 ;  /* 0x00000027170f7c36 */ /* 0x000fe20008000000 */
[----:B------:R-:W-:Y:S01]  /*ef50*/  USHF.R.S32.HI UR12, URZ, 0x1f, UR9 ;  /* 0x0000001f3f0c7899 */ /* 0x000fe20008011409 */
[----:B------:R0:W5:Y:S01]  /*ef60*/  @P4 LDG.E R5, desc[UR18][R8.64] ;  /* 0x0000001208054981 */ /* 0x000162000c1e1900 */
[----:B------:R-:W-:Y:S01]  /*ef70*/  UMOV UR4, URZ ;  /* 0x0000003f00047c82 */ /* 0x000fe20008000000 */
[----:B------:R-:W-:Y:S01]  /*ef80*/  UISETP.NE.AND.EX UP0, UPT, UR15, URZ, UPT, UP0 ;  /* 0x0000003f0f00728c */ /* 0x000fe2000bf05300 */
[----:B------:R-:W-:Y:S01]  /*ef90*/  IMAD.MOV.U32 R11, RZ, RZ, R15 ;  /* 0x000000ffff0b7224 */ /* 0x000fe200078e000f */
[----:B------:R-:W-:-:S02]  /*efa0*/  USEL UR20, UR16, URZ, UP1 ;  /* 0x0000003f10147287 */ /* 0x000fc40008800000 */
[----:B------:R-:W-:Y:S02]  /*efb0*/  USEL UR9, UR9, URZ, !UP0 ;  /* 0x0000003f09097287 */ /* 0x000fe4000c000000 */
[----:B------:R-:W-:Y:S01]  /*efc0*/  USEL UR21, UR12, URZ, !UP0 ;  /* 0x0000003f0c157287 */ /* 0x000fe2000c000000 */
[----:B------:R-:W-:Y:S02]  /*efd0*/  ULDC.64 UR16, c[0x0][UR22+0x220] ;  /* 0x0000880016107abb */ /* 0x000fe40008000a00 */
[----:B------:R-:W-:Y:S01]  /*efe0*/  ULDC.64 UR12, c[0x0][UR22+0x218] ;  /* 0x00008600160c7abb */ /* 0x000fe20008000a00 */
[----:B------:R-:W-:Y:S01]  /*eff0*/  ULDC.64 UR18, c[0x0][UR22+0x228] ;  /* 0x00008a0016127abb */ /* 0x000fe20008000a00 */
[----:B------:R-:W-:Y:S01]  /*f000*/  UIMAD.WIDE.U32 UR14, UR12, UR23, URZ ;  /* 0x000000170c0e72a5 */ /* 0x000fe2000f8e003f */
[----:B0-----:R-:W-:Y:S01]  /*f010*/  @P1 IMAD.HI.U32 R8, R15, R10, RZ ;  /* 0x0000000a0f081227 */ /* 0x001fe200078e00ff */
[----:B------:R-:W-:Y:S02]  /*f020*/  UIMAD UR23, UR13, UR23, URZ ;  /* 0x000000170d1772a4 */ /* 0x000fe4000f8e023f */
[----:B------:R-:W-:-:S02]  /*f030*/  UIMAD UR17, UR17, UR9, URZ ;  /* 0x00000009111172a4 */ /* 0x000fc4000f8e023f */
[----:B------:R-:W-:Y:S01]  /*f040*/  UIMAD.WIDE.U32 UR24, UR18, UR20, URZ ;  /* 0x00000014121872a5 */ /* 0x000fe2000f8e003f */
[----:B-1----:R-:W-:Y:S01]  /*f050*/  @P1 SHF.R.U32.HI R11, RZ, R13, R8 ;  /* 0x0000000dff0b1219 */ /* 0x002fe20000011608 */
[----:B------:R-:W-:Y:S02]  /*f060*/  UIMAD.WIDE.U32 UR12, UR16, UR9, URZ ;  /* 0x00000009100c72a5 */ /* 0x000fe4000f8e003f */
[----:B------:R-:W-:Y:S02]  /*f070*/  UIMAD UR18, UR19, UR20, URZ ;  /* 0x00000014131272a4 */ /* 0x000fe4000f8e023f */
[----:B------:R-:W-:Y:S01]  /*f080*/  UIMAD UR17, UR16, UR21, UR17 ;  /* 0x00000015101172a4 */ /* 0x000fe2000f8e0211 */
[----:B------:R-:W-:Y:S01]  /*f090*/  IMAD.U32 R8, RZ, RZ, UR24 ;  /* 0x00000018ff087e24 */ /* 0x000fe2000f8e00ff */
[----:B------:R-:W-:Y:S01]  /*f0a0*/  UIADD3 UR18, UR25, UR18, URZ ;  /* 0x0000001219127290 */ /* 0x000fe2000fffe03f */
[----:B------:R-:W-:Y:S01]  /*f0b0*/  IMAD.MOV R13, RZ, RZ, -R11 ;  /* 0x000000ffff0d7224 */ /* 0x000fe200078e0a0b */
[----:B------:R-:W-:Y:S01]  /*f0c0*/  UIADD3 UR23, UR15, UR23, URZ ;  /* 0x000000170f177290 */ /* 0x000fe2000fffe03f */
[----:B------:R-:W-:Y:S01]  /*f0d0*/  IMAD.U32 R9, RZ, RZ, UR25 ;  /* 0x00000019ff097e24 */ /* 0x000fe2000f8e00ff */
[----:B------:R-:W-:Y:S01]  /*f0e0*/  UIADD3 UR17, UR13, UR17, URZ ;  /* 0x000000110d117290 */ /* 0x000fe2000fffe03f */
[----:B------:R-:W-:Y:S01]  /*f0f0*/  IMAD R13, R76, R13, R15 ;  /* 0x0000000d4c0d7224 */ /* 0x000fe200078e020f */
[----:B------:R-:W-:Y:S01]  /*f100*/  SHF.R.S32.HI R9, RZ, 0x1f, R11 ;  /* 0x0000001fff097819 */ /* 0x000fe2000001140b */
[----:B------:R-:W-:-:S03]  /*f110*/  IMAD.U32 R12, RZ, RZ, UR18 ;  /* 0x00000012ff0c7e24 */ /* 0x000fc6000f8e00ff */
[----:B------:R-:W-:Y:S02]  /*f120*/  SHF.R.S32.HI R10, RZ, 0x1f, R13 ;  /* 0x0000001fff0a7819 */ /* 0x000fe4000001140d */
[----:B--2---:R-:W-:-:S13]  /*f130*/  @P0 R2UR UR4, R80 ;  /* 0x00000000500402ca */ /* 0x004fda00000e0000 */
[----:B------:R-:W-:Y:S02]  /*f140*/  UIADD3 UR14, UP0, UP2, UR12, UR14, UR4 ;  /* 0x0000000e0c0e7290 */ /* 0x000fe4000fa1e004 */
[----:B------:R-:W-:Y:S01]  /*f150*/  USHF.R.S32.HI UR16, URZ, 0x1f, UR4 ;  /* 0x0000001f3f107899 */ /* 0x000fe20008011404 */
[----:B------:R-:W-:-:S03]  /*f160*/  ULDC.64 UR12, c[0x0][UR22+0x210] ;  /* 0x00008400160c7abb */ /* 0x000fc60008000a00 */
[----:B------:R-:W-:Y:S01]  /*f170*/  IADD3 R8, P2, P3, R11, UR14, R8 ;  /* 0x0000000e0b087c10 */ /* 0x000fe2000fb5e008 */
[----:B------:R-:W-:Y:S01]  /*f180*/  UIADD3.X UR14, UR17, UR23, UR16, UP0, UP2 ;  /* 0x00000017110e7290 */ /* 0x000fe200087e4410 */
[----:B------:R-:W-:-:S04]  /*f190*/  IMAD R11, R13, UR13, RZ ;  /* 0x0000000d0d0b7c24 */ /* 0x000fc8000f8e02ff */
[----:B------:R-:W-:Y:S01]  /*f1a0*/  IMAD R11, R10, UR12, R11 ;  /* 0x0000000c0a0b7c24 */ /* 0x000fe2000f8e020b */
[----:B------:R-:W-:Y:S01]  /*f1b0*/  IADD3.X R9, R9, UR14, R12, P2, P3 ;  /* 0x0000000e09097c10 */ /* 0x000fe200097e640c */
[----:B------:R-:W-:Y:S01]  /*f1c0*/  ULDC.64 UR14, c[0x0][0xba8] ;  /* 0x0002ea00000e7ab9 */ /* 0x000fe20000000a00 */
        /* <DEDUP_REMOVED lines=12> */
.L_x_4444:
[----:B------:R-:W2:Y:S01]  /*f290*/  LDL R13, [R1+0x28] ;  /* 0x00002800010d7983 */ /* 0x000ea20000100800 */
[----:B-----5:R-:W-:Y:S01]  /*f2a0*/  IMAD R16, R5, R76, RZ ;  /* 0x0000004c05107224 */ /* 0x020fe200078e02ff */
        /* <DEDUP_REMOVED lines=8> */
[----:B------:R-:W-:-:S04]  /*f330*/  ISETP.GE.OR P2, PT, R17, R16, P0 ;  /* 0x000000101100720c */ /* 0x000fc80000746670 */
[----:B------:R-:W-:-:S09]  /*f340*/  ISETP.GE.OR P0, PT, R13, R16, P0 ;  /* 0x000000100d00720c */ /* 0x000fd20000706670 */
[----:B0-----:R0:W-:Y:S04]  /*f350*/  @!P2 ST.E desc[UR12][R8.64], R0 ;  /* 0x000000000800a985 */ /* 0x0011e8000c10190c */
[----:B-1----:R0:W-:Y:S01]  /*f360*/  @!P0 ST.E desc[UR12][R10.64], R4 ;  /* 0x000000040a008985 */ /* 0x0021e2000c10190c */
[----:B------:R-:W-:-:S13]  /*f370*/  PLOP3.LUT P0, PT, PT, PT, UP1, 0x80, 0x0 ;  /* 0x000000000000781c */ /* 0x000fda0003f0f018 */
[----:B0-----:R-:W-:Y:S05]  /*f380*/  @P0 BRA `(.L_x_4445) ;  /* 0x0000000c00580947 */ /* 0x001fea0003800000 */
[----:B------:R-:W-:Y:S01]  /*f390*/  IMAD R2, R220, 0x40, R22 ;  /* 0x00000040dc027824 */ /* 0x000fe200078e0216 */
[----:B------:R-:W-:Y:S01]  /*f3a0*/  ULDC.64 UR12, c[0x0][0x208] ;  /* 0x00008200000c7ab9 */ /* 0x000fe20000000a00 */
[----:B------:R-:W-:Y:S01]  /*f3b0*/  IMAD.MOV.U32 R3, RZ, RZ, 0x2 ;  /* 0x00000002ff037424 */ /* 0x000fe200078e00ff */
[----:B------:R-:W-:Y:S01]  /*f3c0*/  ULDC.64 UR14, c[0x0][0xaa0] ;  /* 0x0002a800000e7ab9 */ /* 0x000fe20000000a00 */
[----:B------:R-:W0:Y:S01]  /*f3d0*/  @P1 LDC R21, c[0x0][0xbf0] ;  /* 0x0002fc00ff151b82 */ /* 0x000e220000000800 */
[----:B------:R-:W-:Y:S01]  /*f3e0*/  R2UR UR17, R196 ;  /* 0x00000000c41172ca */ /* 0x000fe200000e0000 */
[----:B------:R-:W-:-:S03]  /*f3f0*/  IMAD.WIDE R2, R2, R3, UR10 ;  /* 0x0000000a02027e25 */ /* 0x000fc6000f8e0203 */
[C---:B------:R-:W-:Y:S02]  /*f400*/  IADD3 R9, P4, R2.reuse, 0x1000, RZ ;  /* 0x0000100002097810 */ /* 0x040fe40007f9e0ff */
[C---:B------:R-:W-:Y:S02]  /*f410*/  IADD3 R13, P3, R2.reuse, 0x2000, RZ ;  /* 0x00002000020d7810 */ /* 0x040fe40007f7e0ff */
[C---:B------:R-:W-:Y:S02]  /*f420*/  IADD3 R25, P6, R2.reuse, 0x3000, RZ ;  /* 0x0000300002197810 */ /* 0x040fe40007fde0ff */
[C---:B------:R-:W-:Y:S02]  /*f430*/  IADD3 R29, P5, R2.reuse, 0x4000, RZ ;  /* 0x00004000021d7810 */ /* 0x040fe40007fbe0ff */
[----:B------:R-:W-:Y:S02]  /*f440*/  IADD3 R33, P2, R2, 0x5000, RZ ;  /* 0x0000500002217810 */ /* 0x000fe40007f5e0ff */
        /* <DEDUP_REMOVED lines=33> */
[----:B------:R-:W-:Y:S01]  /*f660*/  IMAD.X R57, RZ, RZ, R3, P2 ;  /* 0x000000ffff397224 */ /* 0x000fe200010e0603 */
[----:B------:R-:W-:Y:S01]  /*f670*/  LOP3.LUT R44, R45, 0x380, RZ, 0xc0, !PT ;  /* 0x000003802d2c7812 */ /* 0x000fe200078ec0ff */
[----:B------:R-:W5:Y:S01]  /*f680*/  LD.E.128 R32, desc[UR12][R32.64] ;  /* 0x0000000c20207980 */ /* 0x000f62000c101d00 */
[----:B------:R-:W-:Y:S02]  /*f690*/  LOP3.LUT R48, R49, 0x380, RZ, 0xc0, !PT ;  /* 0x0000038031307812 */ /* 0x000fe400078ec0ff */
        /* <DEDUP_REMOVED lines=21> */
[----:B------:R-:W5:Y:S04]  /*f7f0*/  LD.E.128 R36, desc[UR12][R36.64] ;  /* 0x0000000c24247980 */ /* 0x000f68000c101d00 */
[----:B------:R1:W5:Y:S04]  /*f800*/  LD.E.128 R4, desc[UR12][R2.64] ;  /* 0x0000000c02047980 */ /* 0x000368000c101d00 */
[----:B------:R-:W5:Y:S04]  /*f810*/  LD.E.128 R40, desc[UR12][R40.64] ;  /* 0x0000000c28287980 */ /* 0x000f68000c101d00 */
[----:B------:R-:W5:Y:S01]  /*f820*/  LD.E.128 R44, desc[UR12][R44.64] ;  /* 0x0000000c2c2c7980 */ /* 0x000f62000c101d00 */
[----:B-1----:R-:W1:Y:S03]  /*f830*/  @P1 LDC R3, c[0x0][0xbec] ;  /* 0x0002fb00ff031b82 */ /* 0x002e660000000800 */
[----:B------:R-:W5:Y:S04]  /*f840*/  LD.E.128 R48, desc[UR12][R48.64] ;  /* 0x0000000c30307980 */ /* 0x000f68000c101d00 */
[----:B------:R-:W5:Y:S04]  /*f850*/  LD.E.128 R52, desc[UR12][R52.64] ;  /* 0x0000000c34347980 */ /* 0x000f68000c101d00 */
[----:B------:R-:W5:Y:S01]  /*f860*/  LD.E.128 R56, desc[UR12][R56.64] ;  /* 0x0000000c38387980 */ /* 0x000f62000c101d00 */
[----:B------:R-:W-:-:S02]  /*f870*/  UIMAD UR12, UR16, UR14, URZ ;  /* 0x0000000e100c72a4 */ /* 0x000fc4000f8e023f */
[----:B------:R-:W-:Y:S01]  /*f880*/  UIMAD.WIDE.U32 UR10, UR4, UR14, URZ ;  /* 0x0000000e040a72a5 */ /* 0x000fe2000f8e003f */
[----:B------:R-:W-:Y:S01]  /*f890*/  IMAD R0, R193, 0x20, R220 ;  /* 0x00000020c1007824 */ /* 0x000fe200078e02dc */
[----:B------:R-:W-:Y:S01]  /*f8a0*/  UIMAD UR12, UR4, UR15, UR12 ;  /* 0x0000000f040c72a4 */ /* 0x000fe2000f8e020c */
[----:B------:R-:W-:Y:S01]  /*f8b0*/  @!PT LDS RZ, [RZ] ;  /* 0x00000000fffff984 */ /* 0x000fe20000000800 */
[----:B------:R-:W-:Y:S01]  /*f8c0*/  @!PT LDS RZ, [RZ] ;  /* 0x00000000fffff984 */ /* 0x000fe20000000800 */
[----:B------:R-:W-:Y:S01]  /*f8d0*/  @!PT LDS RZ, [RZ] ;  /* 0x00000000fffff984 */ /* 0x000fe20000000800 */
[----:B------:R-:W-:Y:S01]  /*f8e0*/  @!PT LDS RZ, [RZ] ;  /* 0x00000000fffff984 */ /* 0x000fe20000000800 */
[----:B------:R2:W-:Y:S06]  /*f8f0*/  MEMBAR.ALL.CTA ;  /* 0x0000000000007992 */ /* 0x0005ec0000008000 */
[----:B--2---:R-:W2:Y:S01]  /*f900*/  FENCE.VIEW.ASYNC.S ;  /* 0x00000000000073c6 */ /* 0x004ea20000000000 */
[----:B------:R-:W-:-:S03]  /*f910*/  UIADD3 UR11, UR11, UR12, URZ ;  /* 0x0000000c0b0b7290 */ /* 0x000fc6000fffe03f */
[----:B------:R-:W-:Y:S01]  /*f920*/  ULDC.64 UR12, c[0x0][0xae8] ;  /* 0x0002ba00000c7ab9 */ /* 0x000fe20000000a00 */
[----:B------:R-:W-:Y:S01]  /*f930*/  VIADD R20, R0, UR39 ;  /* 0x0000002700147c36 */ /* 0x000fe20008000000 */
[----:B------:R-:W-:Y:S02]  /*f940*/  UIMAD.WIDE.U32 UR10, UR17, UR12, UR10 ;  /* 0x0000000c110a72a5 */ /* 0x000fe4000f8e000a */
[----:B------:R-:W-:Y:S01]  /*f950*/  USHF.R.S32.HI UR4, URZ, 0x1f, UR9 ;  /* 0x0000001f3f047899 */ /* 0x000fe20008011409 */
[----:B-1----:R-:W-:Y:S01]  /*f960*/  @P1 IMAD.HI.U32 R0, R20, R3, RZ ;  /* 0x0000000314001227 */ /* 0x002fe200078e00ff */
[----:B------:R-:W-:-:S03]  /*f970*/  UIMAD UR11, UR17, UR13, UR11 ;  /* 0x0000000d110b72a4 */ /* 0x000fc6000f8e020b */
[----:B------:R-:W-:Y:S02]  /*f980*/  ULDC.64 UR12, c[0x0][0xaf0] ;  /* 0x0002bc00000c7ab9 */ /* 0x000fe40000000a00 */
[----:B------:R-:W-:Y:S01]  /*f990*/  UIMAD UR4, UR4, UR12, URZ ;  /* 0x0000000c040472a4 */ /* 0x000fe2000f8e023f */
[----:B------:R-:W-:Y:S01]  /*f9a0*/  IMAD.MOV.U32 R17, RZ, RZ, R20 ;  /* 0x000000ffff117224 */ /* 0x000fe200078e0014 */
[----:B0-----:R-:W-:Y:S01]  /*f9b0*/  @P1 SHF.R.U32.HI R17, RZ, R21, R0 ;  /* 0x00000015ff111219 */ /* 0x001fe20000011600 */
[----:B------:R-:W-:Y:S02]  /*f9c0*/  UIMAD.WIDE.U32 UR10, UR9, UR12, UR10 ;  /* 0x0000000c090a72a5 */ /* 0x000fe4000f8e000a */
[----:B------:R-:W-:Y:S01]  /*f9d0*/  UIMAD UR4, UR9, UR13, UR4 ;  /* 0x0000000d090472a4 */ /* 0x000fe2000f8e0204 */
[--C-:B------:R-:W-:Y:S01]  /*f9e0*/  SHF.R.S32.HI R0, RZ, 0x1f, R17.reuse ;  /* 0x0000001fff007819 */ /* 0x100fe20000011411 */
[----:B------:R-:W-:Y:S01]  /*f9f0*/  IMAD.MOV R21, RZ, RZ, -R17 ;  /* 0x000000ffff157224 */ /* 0x000fe200078e0a11 */
[----:B------:R-:W-:Y:S01]  /*fa00*/  ULDC.64 UR12, c[0x0][0xae0] ;  /* 0x0002b800000c7ab9 */ /* 0x000fe20000000a00 */
[----:B------:R-:W-:-:S02]  /*fa10*/  UIADD3 UR4, UR11, UR4, URZ ;  /* 0x000000040b047290 */ /* 0x000fc4000fffe03f */
[----:B------:R-:W-:Y:S02]  /*fa20*/  IMAD.U32 R3, RZ, RZ, UR11 ;  /* 0x0000000bff037e24 */ /* 0x000fe4000f8e00ff */
[----:B------:R-:W-:Y:S02]  /*fa30*/  IMAD R0, R0, UR12, RZ ;  /* 0x0000000c00007c24 */ /* 0x000fe4000f8e02ff */
[----:B------:R-:W-:Y:S02]  /*fa40*/  IMAD R21, R76, R21, R20 ;  /* 0x000000154c157224 */ /* 0x000fe400078e0214 */
[----:B------:R-:W-:Y:S01]  /*fa50*/  IMAD.U32 R2, RZ, RZ, UR10 ;  /* 0x0000000aff027e24 */ /* 0x000fe2000f8e00ff */
[----:B------:R-:W-:Y:S01]  /*fa60*/  ULDC.64 UR10, c[0x0][0xad8] ;  /* 0x0002b600000a7ab9 */ /* 0x000fe20000000a00 */
[----:B------:R-:W-:Y:S02]  /*fa70*/  IMAD.U32 R3, RZ, RZ, UR4 ;  /* 0x00000004ff037e24 */ /* 0x000fe4000f8e00ff */
[C---:B------:R-:W-:Y:S01]  /*fa80*/  IMAD R61, R17.reuse, UR13, R0 ;  /* 0x0000000d113d7c24 */ /* 0x040fe2000f8e0200 */
[----:B------:R-:W-:Y:S01]  /*fa90*/  SHF.R.S32.HI R0, RZ, 0x1f, R21 ;  /* 0x0000001fff007819 */ /* 0x000fe20000011415 */
[----:B------:R-:W-:-:S04]  /*faa0*/  IMAD.WIDE.U32 R2, R17, UR12, R2 ;  /* 0x0000000c11027c25 */ /* 0x000fc8000f8e0002 */
[----:B------:R-:W-:Y:S02]  /*fab0*/  VIADD R63, R220, UR39 ;  /* 0x00000027dc3f7c36 */ /* 0x000fe40008000000 */
[----:B------:R-:W-:Y:S02]  /*fac0*/  IMAD.IADD R3, R3, 0x1, R61 ;  /* 0x0000000103037824 */ /* 0x000fe400078e023d */
[----:B------:R-:W-:Y:S02]  /*fad0*/  IMAD R0, R0, UR10, RZ ;  /* 0x0000000a00007c24 */ /* 0x000fe4000f8e02ff */
[----:B------:R-:W-:Y:S01]  /*fae0*/  VIADD R17, R63, 0x20 ;  /* 0x000000203f117836 */ /* 0x000fe20000000000 */
[----:B------:R-:W-:Y:S01]  /*faf0*/  UIADD3 UR8, UR8, 0x30820, URZ ;  /* 0x0003082008087890 */ /* 0x000fe2000fffe03f */
[C---:B------:R-:W-:Y:S02]  /*fb00*/  IMAD R61, R21.reuse, UR11, R0 ;  /* 0x0000000b153d7c24 */ /* 0x040fe4000f8e0200 */
[----:B------:R-:W-:Y:S01]  /*fb10*/  IMAD.WIDE.U32 R2, R21, UR10, R2 ;  /* 0x0000000a15027c25 */ /* 0x000fe2000f8e0002 */
[-C--:B------:R-:W-:Y:S01]  /*fb20*/  ISETP.GE.AND P1, PT, R17, R16.reuse, PT ;  /* 0x000000101100720c */ /* 0x080fe20003f26270 */
[----:B------:R-:W-:Y:S01]  /*fb30*/  ULDC.64 UR10, c[0x0][0xa80] ;  /* 0x0002a000000a7ab9 */ /* 0x000fe20000000a00 */
[C---:B------:R-:W-:Y:S01]  /*fb40*/  ISETP.GE.AND P2, PT, R63.reuse, R16, PT ;  /* 0x000000103f00720c */ /* 0x040fe20003f46270 */
[----:B------:R-:W-:Y:S01]  /*fb50*/  VIADD R17, R63, 0x40 ;  /* 0x000000403f117836 */ /* 0x000fe20000000000 */
[----:B------:R-:W-:Y:S01]  /*fb60*/  UPRMT UR8, URZ, 0x654, UR8 ;  /* 0x000006543f087896 */ /* 0x000fe20008000008 */
[----:B------:R-:W-:Y:S01]  /*fb70*/  IMAD.IADD R3, R3, 0x1, R61 ;  /* 0x0000000103037824 */ /* 0x000fe200078e023d */
[----:B------:R-:W-:-:S02]  /*fb80*/  LEA R0, P3, R2, UR10, 0x1 ;  /* 0x0000000a02007c11 */ /* 0x000fc4000f8608ff */
[----:B------:R-:W-:Y:S02]  /*fb90*/  ISETP.GE.AND P0, PT, R17, R16, PT ;  /* 0x000000101100720c */ /* 0x000fe40003f06270 */
[----:B------:R-:W-:Y:S01]  /*fba0*/  LEA.HI.X R17, R2, UR11, R3, 0x1, P3 ;  /* 0x0000000b02117c11 */ /* 0x000fe200098f0c03 */
[----:B------:R-:W-:Y:S01]  /*fbb0*/  VIADD R64, R22, 0x40 ;  /* 0x0000004016407836 */ /* 0x000fe20000000000 */
[----:B--2---:R0:W1:Y:S01]  /*fbc0*/  SHFL.IDX PT, R21, R0, RZ, 0x181f ;  /* 0x00181fff00157589 */ /* 0x00406200000e0000 */
[----:B------:R-:W-:Y:S01]  /*fbd0*/  SYNCS.ARRIVE.TRANS64.RED.A1T0 RZ, [UR8], RZ ;  /* 0x000000ffffff79a7 */ /* 0x000fe20008100408 */
[----:B------:R-:W-:Y:S02]  /*fbe0*/  BSSY B1, `(.L_x_4446) ;  /* 0x0000014000017945 */ /* 0x000fe40003800000 */
        /* <DEDUP_REMOVED lines=19> */
.L_x_4447:
[----:B------:R-:W-:Y:S05]  /*fd20*/  BSYNC B1 ;  /* 0x0000000000017941 */ /* 0x000fea0003800000 */
.L_x_4446:
        /* <DEDUP_REMOVED lines=12> */
[-C--:B----4-:R-:W-:Y:S02]  /*fdf0*/  @!P4 LEA.HI.X R3, R22, R7.reuse, R62, 0x1, P1 ;  /* 0x000000071603c211 */ /* 0x090fe400008f0c3e */
[-C--:B------:R-:W-:Y:S02]  /*fe00*/  @!P5 LEA.HI.X R5, R64, R7.reuse, R65, 0x1, P2 ;  /* 0x000000074005d211 */ /* 0x080fe400010f0c41 */
[----:B------:R-:W-:Y:S01]  /*fe10*/  @!P6 LEA.HI.X R7, R192, R7, R66, 0x1, P3 ;  /* 0x00000007c007e211 */ /* 0x000fe200018f0c42 */
[----:B------:R0:W-:Y:S04]  /*fe20*/  @!P4 ST.E.128 desc[UR8][R2.64], R8 ;  /* 0x000000080200c985 */ /* 0x0001e8000c101d08 */
[----:B------:R0:W-:Y:S04]  /*fe30*/  @!P5 ST.E.128 desc[UR8][R4.64], R32 ;  /* 0x000000200400d985 */ /* 0x0001e8000c101d08 */
[----:B------:R0:W-:Y:S02]  /*fe40*/  @!P6 ST.E.128 desc[UR8][R6.64], R48 ;  /* 0x000000300600e985 */ /* 0x0001e4000c101d08 */
.L_x_4449:
[----:B------:R-:W-:Y:S05]  /*fe50*/  BSYNC B1 ;  /* 0x0000000000017941 */ /* 0x000fea0003800000 */
.L_x_4448:
        /* <DEDUP_REMOVED lines=18> */
.L_x_4451:
[----:B------:R-:W-:Y:S05]  /*ff80*/  BSYNC B1 ;  /* 0x0000000000017941 */ /* 0x000fea0003800000 */
.L_x_4450:
[----:B0-----:R-:W-:Y:S01]  /*ff90*/  VIADD R3, R63, 0x60 ;  /* 0x000000603f037836 */ /* 0x001fe20000000000 */
[----:B---3--:R-:W0:Y:S04]  /*ffa0*/  SHFL.IDX PT, R17, R17, 0x3, 0x181f ;  /* 0x00781f0011117f89 */ /* 0x008e2800000e0000 */
[----:B------:R-:W-:Y:S01]  /*ffb0*/  ISETP.GE.AND P0, PT, R3, R16, PT ;  /* 0x000000100300720c */ /* 0x000fe20003f06270 */
[----:B----4-:R4:W3:-:S12]  /*ffc0*/  SHFL.IDX PT, R7, R0, 0x3, 0x181f ;  /* 0x00781f0000077f89 */ /* 0x0108d800000e0000 */
[----:B----4-:R-:W-:Y:S05]  /*ffd0*/  @P0 BRA `(.L_x_4452) ;  /* 0x0000002000300947 */ /* 0x010fea0003800000 */
[----:B------:R-:W-:Y:S01]  /*ffe0*/  ULDC UR4, c[0x0][0xac8] ;  /* 0x0002b20000047ab9 */ /* 0x000fe20000000800 */
[----:B------:R-:W-:Y:S01]  /*fff0*/  ULDC.64 UR8, c[0x0][0x208] ;  /* 0x0000820000087ab9 */ /* 0x000fe20000000a00 */
[----:B------:R-:W-:Y:S02]  /*10000*/  ISETP.GE.AND P2, PT, R22, UR4, PT ;  /* 0x0000000416007c0c */ /* 0x000fe4000bf46270 */
[----:B------:R-:W-:-:S11]  /*10010*/  ISETP.GE.AND P3, PT, R64, UR4, PT ;  /* 0x0000000440007c0c */ /* 0x000fd6000bf66270 */
[-C--:B---3--:R-:W-:Y:S02]  /*10020*/  @!P2 LEA R2, P0, R22, R7.reuse, 0x1 ;  /* 0x000000071602a211 */ /* 0x088fe400078008ff */
[----:B------:R-:W-:Y:S02]  /*10030*/  @!P3 LEA R4, P1, R64, R7, 0x1 ;  /* 0x000000074004b211 */ /* 0x000fe400078208ff */
[-C--:B0-----:R-:W-:Y:S02]  /*10040*/  @!P2 LEA.HI.X R3, R22, R17.reuse, R62, 0x1, P0 ;  /* 0x000000111603a211 */ /* 0x081fe400000f0c3e */
[----:B------:R-:W-:Y:S02]  /*10050*/  ISETP.GE.AND P0, PT, R192, UR4, PT ;  /* 0x00000004c0007c0c */ /* 0x000fe4000bf06270 */
[----:B------:R-:W-:Y:S01]  /*10060*/  @!P3 LEA.HI.X R5, R64, R17, R65, 0x1, P1 ;  /* 0x000000114005b211 */ /* 0x000fe200008f0c41 */
[----:B------:R4:W-:Y:S04]  /*10070*/  @!P2 ST.E.128 desc[UR8][R2.64], R24 ;  /* 0x000000180200a985 */ /* 0x0009e8000c101d08 */
[----:B------:R4:W-:Y:S06]  /*10080*/  @!P3 ST.E.128 desc[UR8][R4.64], R40 ;  /* 0x000000280400b985 */ /* 0x0009ec000c101d08 */
[----:B------:R-:W-:Y:S05]  /*10090*/  @P0 BRA `(.L_x_4452) ;  /* 0x0000002000000947 */ /* 0x000fea0003800000 */
[----:B----4-:R-:W-:Y:S01]  /*100a0*/  LEA R2, P0, R192, R7, 0x1 ;  /* 0x00000007c0027211 */ /* 0x010fe200078008ff */
[----:B------:R-:W-:-:S03]  /*100b0*/  ULDC.64 UR8, c[0x0][0x208] ;  /* 0x0000820000087ab9 */ /* 0x000fc60000000a00 */
[----:B------:R-:W-:-:S05]  /*100c0*/  LEA.HI.X R3, R192, R17, R66, 0x1, P0 ;  /* 0x00000011c0037211 */ /* 0x000fca00000f0c42 */
[----:B------:R0:W-:Y:S01]  /*100d0*/  ST.E.128 desc[UR8][R2.64], R56 ;  /* 0x0000003802007985 */ /* 0x0001e2000c101d08 */
[----:B------:R-:W-:Y:S05]  /*100e0*/  BRA `(.L_x_4452) ;  /* 0x0000001c00ec7947 */ /* 0x000fea0003800000 */
.L_x_4445:
        /* <DEDUP_REMOVED lines=41> */
[----:B------:R-:W-:Y:S01]  /*10380*/  ULDC.64 UR12, c[0x0][0xb30] ;  /* 0x0002cc00000c7ab9 */ /* 0x000fe20000000a00 */
[----:B------:R-:W-:-:S02]  /*10390*/  IMAD R11, R76, R11, R15 ;  /* 0x0000000b4c0b7224 */ /* 0x000fc400078e020f */
[----:B------:R-:W-:Y:S02]  /*103a0*/  IMAD R0, R0, UR12, RZ ;  /* 0x0000000c00007c24 */ /* 0x000fe4000f8e02ff */
[----:B------:R-:W-:Y:S01]  /*103b0*/  IMAD.U32 R4, RZ, RZ, UR10 ;  /* 0x0000000aff047e24 */ /* 0x000fe2000f8e00ff */
[----:B------:R-:W-:Y:S01]  /*103c0*/  ULDC.64 UR10, c[0x0][0xb28] ;  /* 0x0002ca00000a7ab9 */ /* 0x000fe20000000a00 */
[----:B------:R-:W-:Y:S02]  /*103d0*/  IMAD.U32 R5, RZ, RZ, UR4 ;  /* 0x00000004ff057e24 */ /* 0x000fe4000f8e00ff */
        /* <DEDUP_REMOVED lines=9> */
[----:B------:R-:W-:-:S04]  /*10470*/  LEA R0, P1, R4, UR10, 0x2 ;  /* 0x0000000a04007c11 */ /* 0x000fc8000f8210ff */
        /* <DEDUP_REMOVED lines=11> */
[-C--:B-1----:R-:W-:Y:S02]  /*10530*/  @!P1 LEA R10, P5, R219, R4.reuse, 0x2 ;  /* 0x00000004db0a9211 */ /* 0x082fe400078a10ff */
[CC--:B------:R-:W-:Y:S02]  /*10540*/  @!P0 LEA R14, P6, R218.reuse, R4.reuse, 0x2 ;  /* 0x00000004da0e8211 */ /* 0x0c0fe400078c10ff */
        /* <DEDUP_REMOVED lines=13> */
[----:B------:R-:W-:Y:S01]  /*10620*/  @!P3 ST.E.64 desc[UR8][R76.64], R36 ;  /* 0x000000244c00b985 */ /* 0x000fe2000c101b08 */
        /* <DEDUP_REMOVED lines=16> */
[-C--:B------:R-:W-:Y:S02]  /*10730*/  @!P3 LEA R24, P6, R211, R4.reuse, 0x2 ;  /* 0x00000004d318b211 */ /* 0x080fe400078c10ff */
        /* <DEDUP_REMOVED lines=22> */
[----:B------:R2:W-:Y:S01]  /*108a0*/  @!P1 ST.E.64 desc[UR8][R10.64], R2 ;  /* 0x000000020a009985 */ /* 0x0005e2000c101b08 */
        /* <DEDUP_REMOVED lines=13> */
[----:B--2---:R-:W-:Y:S01]  /*10980*/  @!P0 LEA R2, P5, R202, R4, 0x2 ;  /* 0x00000004ca028211 */ /* 0x004fe200078a10ff */
[----:B------:R3:W-:Y:S01]  /*10990*/  @!P3 ST.E.64 desc[UR8][R32.64], R92 ;  /* 0x0000005c2000b985 */ /* 0x0007e2000c101b08 */
[----:B------:R-:W-:-:S02]  /*109a0*/  ISETP.GE.AND P3, PT, R199, UR4, PT ;  /* 0x00000004c7007c0c */ /* 0x000fc4000bf66270 */
[-C--:B------:R-:W-:Y:S02]  /*109b0*/  @!P0 LEA.HI.X R3, R202, R5.reuse, R229, 0x2, P5 ;  /* 0x00000005ca038211 */ /* 0x080fe400028f14e5 */
[----:B------:R-:W-:Y:S02]  /*109c0*/  ISETP.GE.AND P5, PT, R197, UR4, PT ;  /* 0x00000004c5007c0c */ /* 0x000fe4000bfa6270 */
[CC--:B-1----:R-:W-:Y:S01]  /*109d0*/  @!P1 LEA R6, P6, R201.reuse, R4.reuse, 0x2 ;  /* 0x00000004c9069211 */ /* 0x0c2fe200078c10ff */
[----:B------:R3:W-:Y:S02]  /*109e0*/  @!P0 ST.E.64 desc[UR8][R2.64], R96 ;  /* 0x0000006002008985 */ /* 0x0007e4000c101b08 */
[-C--:B------:R-:W-:Y:S02]  /*109f0*/  @!P4 LEA R8, P0, R200, R4.reuse, 0x2 ;  /* 0x00000004c808c211 */ /* 0x080fe400078010ff */
        /* <DEDUP_REMOVED lines=13> */
.L_x_4454:
[----:B------:R-:W-:Y:S05]  /*10ad0*/  BSYNC B1 ;  /* 0x0000000000017941 */ /* 0x000fea0003800000 */
.L_x_4453:
        /* <DEDUP_REMOVED lines=104> */
.L_x_4443:
[----:B------:R-:W0:Y:S01]  /*11160*/  LDC.64 R2, c[0x0][0xc00] ;  /* 0x00030000ff027b82 */ /* 0x000e220000000a00 */
[----:B------:R-:W-:Y:S01]  /*11170*/  R2UR UR11, R221 ;  /* 0x00000000dd0b72ca */ /* 0x000fe200000e0000 */
[----:B------:R-:W-:Y:S01]  /*11180*/  ULDC.64 UR8, c[0x0][0xc00] ;  /* 0x0003000000087ab9 */ /* 0x000fe20000000a00 */
[----:B------:R-:W-:Y:S01]  /*11190*/  R2UR UR10, R194 ;  /* 0x00000000c20a72ca */ /* 0x000fe200000e0000 */
[----:B------:R-:W-:Y:S01]  /*111a0*/  IMAD.MOV.U32 R7, RZ, RZ, RZ ;  /* 0x000000ffff077224 */ /* 0x000fe200078e00ff */
[----:B------:R-:W-:-:S03]  /*111b0*/  ULDC.64 UR12, c[0x0][0x208] ;  /* 0x00008200000c7ab9 */ /* 0x000fc60000000a00 */
[----:B------:R-:W1:Y:S06]  /*111c0*/  LDC.64 R4, c[0x0][0xc08] ;  /* 0x00030200ff047b82 */ /* 0x000e6c0000000a00 */
[----:B------:R-:W-:Y:S01]  /*111d0*/  UIMAD.WIDE UR8, UR11, 0x4, UR8 ;  /* 0x000000040b0878a5 */ /* 0x000fe2000f8e0208 */
[----:B0-----:R-:W-:-:S05]  /*111e0*/  ISETP.NE.U32.AND P0, PT, R2, RZ, PT ;  /* 0x000000ff0200720c */ /* 0x001fca0003f05070 */
[----:B------:R-:W-:Y:S01]  /*111f0*/  IMAD.U32 R2, RZ, RZ, UR8 ;  /* 0x00000008ff027e24 */ /* 0x000fe2000f8e00ff */
[----:B------:R-:W-:Y:S01]  /*11200*/  R2UR UR4, R3 ;  /* 0x00000000030472ca */ /* 0x000fe200000e0000 */
[----:B------:R-:W-:Y:S01]  /*11210*/  IMAD.U32 R3, RZ, RZ, UR9 ;  /* 0x00000009ff037e24 */ /* 0x000fe2000f8e00ff */
[----:B-1----:R-:W-:-:S05]  /*11220*/  ISETP.NE.U32.AND P1, PT, R4, RZ, PT ;  /* 0x000000ff0400720c */ /* 0x002fca0003f25070 */
[----:B------:R-:W-:-:S06]  /*11230*/  VOTEU.ANY UP0, P0 ;  /* 0x00000000003f7886 */ /* 0x000fcc0000000100 */
[----:B------:R-:W-:Y:S01]  /*11240*/  UISETP.NE.AND.EX UP0, UPT, UR4, URZ, UPT, UP0 ;  /* 0x0000003f0400728c */ /* 0x000fe2000bf05300 */
[----:B------:R-:W-:Y:S01]  /*11250*/  R2UR UR4, R5 ;  /* 0x00000000050472ca */ /* 0x000fe200000e0000 */
[----:B------:R-:W-:-:S04]  /*11260*/  VOTEU.ANY UP1, P1 ;  /* 0x00000000003f7886 */ /* 0x000fc80000820100 */
[----:B------:R-:W-:-:S08]  /*11270*/  PLOP3.LUT P0, PT, PT, PT, UP0, 0x80, 0x0 ;  /* 0x000000000000781c */ /* 0x000fd00003f0f008 */
[----:B------:R-:W-:-:S06]  /*11280*/  UISETP.NE.AND.EX UP1, UPT, UR4, URZ, UPT, UP1 ;  /* 0x0000003f0400728c */ /* 0x000fcc000bf25310 */
[----:B------:R-:W-:Y:S01]  /*11290*/  PLOP3.LUT P1, PT, PT, PT, UP1, 0x80, 0x0 ;  /* 0x000000000000781c */ /* 0x000fe20003f2f018 */
[----:B------:R0:W5:Y:S01]  /*112a0*/  @P0 LDG.E R7, desc[UR12][R2.64] ;  /* 0x0000000c02070981 */ /* 0x000162000c1e1900 */
[----:B------:R-:W-:Y:S02]  /*112b0*/  ULDC UR4, c[0x0][0xa88] ;  /* 0x0002a20000047ab9 */ /* 0x000fe40000000800 */
[----:B------:R-:W-:Y:S01]  /*112c0*/  IMAD.U32 R0, RZ, RZ, UR4 ;  /* 0x00000004ff007e24 */ /* 0x000fe2000f8e00ff */
[----:B------:R-:W-:Y:S02]  /*112d0*/  @UP1 ULDC.64 UR8, c[0x0][0xc08] ;  /* 0x0003020000081ab9 */ /* 0x000fe40000000a00 */
[----:B------:R-:W-:Y:S02]  /*112e0*/  @UP1 UIMAD.WIDE UR8, UR11, 0x4, UR8 ;  /* 0x000000040b0818a5 */ /* 0x000fe4000f8e0208 */
[----:B------:R-:W-:-:S04]  /*112f0*/  UISETP.NE.AND UP1, UPT, UR10, URZ, UPT ;  /* 0x0000003f0a00728c */ /* 0x000fc8000bf25270 */
[----:B------:R-:W-:Y:S02]  /*11300*/  IMAD.U32 R4, RZ, RZ, UR8 ;  /* 0x00000008ff047e24 */ /* 0x000fe4000f8e00ff */
[----:B------:R-:W-:-:S05]  /*11310*/  IMAD.U32 R5, RZ, RZ, UR9 ;  /* 0x00000009ff057e24 */ /* 0x000fca000f8e00ff */
[----:B------:R-:W-:Y:S01]  /*11320*/  @!UP1 ULDC UR10, c[0x0][0xad4] ;  /* 0x0002b500000a9ab9 */ /* 0x000fe20000000800 */
[----:B------:R0:W5:Y:S01]  /*11330*/  @P1 LDG.E R0, desc[UR12][R4.64] ;  /* 0x0000000c04001981 */ /* 0x000162000c1e1900 */
[----:B------:R-:W-:Y:S01]  /*11340*/  IMAD.U32 R194, RZ, RZ, UR10 ;  /* 0x0000000affc27e24 */ /* 0x000fe2000f8e00ff */
[----:B------:R-:W-:Y:S06]  /*11350*/  @P1 BRA `(.L_x_4455) ;  /* 0x0000000000141947 */ /* 0x000fec0003800000 */
[----:B------:R-:W-:Y:S05]  /*11360*/  @!P0 BRA `(.L_x_4455) ;  /* 0x0000000000108947 */ /* 0x000fea0003800000 */
[----:B------:R-:W-:Y:S02]  /*11370*/  ULDC.64 UR8, c[0x0][0x208] ;  /* 0x0000820000087ab9 */ /* 0x000fe40000000a00 */
[----:B0-----:R-:W2:Y:S04]  /*11380*/  LDG.E R5, desc[UR8][R2.64] ;  /* 0x0000000802057981 */ /* 0x001ea8000c1e1900 */
[----:B-----5:R-:W2:Y:S02]  /*11390*/  LDG.E R0, desc[UR8][R2.64+0x4] ;  /* 0x0000040802007981 */ /* 0x020ea4000c1e1900 */
[----:B--2---:R-:W-:-:S07]  /*113a0*/  IMAD.IADD R0, R0, 0x1, -R5 ;  /* 0x0000000100007824 */ /* 0x004fce00078e0a05 */
.L_x_4455:
[----:B0-----:R-:W0:Y:S01]  /*113b0*/  S2R R2, SR_TID.X ;  /* 0x0000000000027919 */ /* 0x001e220000002100 */
[----:B------:R-:W-:Y:S01]  /*113c0*/  R2UR UR4, R221 ;  /* 0x00000000dd0472ca */ /* 0x000fe200000e0000 */
[----:B------:R-:W-:Y:S01]  /*113d0*/  BSSY B1, `(.L_x_4456) ;  /* 0x0000043000017945 */ /* 0x000fe20003800000 */
[----:B-----5:R-:W-:-:S11]  /*113e0*/  R2UR UR20, R7 ;  /* 0x00000000071472ca */ /* 0x020fd600000e0000 */
[----:B------:R-:W-:Y:S02]  /*113f0*/  USHF.R.S32.HI UR8, URZ, 0x1f, UR4 ;  /* 0x0000001f3f087899 */ /* 0x000fe40008011404 */
[----:B------:R-:W-:Y:S02]  /*11400*/  USEL UR4, UR4, URZ, !UP0 ;  /* 0x0000003f04047287 */ /* 0x000fe4000c000000 */
[----:B------:R-:W-:Y:S02]  /*11410*/  USEL UR8, UR8, URZ, !UP0 ;  /* 0x0000003f08087287 */ /* 0x000fe4000c000000 */
[----:B------:R-:W-:Y:S01]  /*11420*/  USHF.R.S32.HI UR20, URZ, 0x1f, UR20 ;  /* 0x0000001f3f147899 */ /* 0x000fe20008011414 */
[----:B0-----:R-:W-:-:S05]  /*11430*/  VIADD R2, R2, 0xffffff80 ;  /* 0xffffff8002027836 */ /* 0x001fca0000000000 */
[----:B------:R-:W-:-:S13]  /*11440*/  ISETP.GT.AND P0, PT, R2, 0x7f, PT ;  /* 0x0000007f0200780c */ /* 0x000fda0003f04270 */
[----:B------:R-:W-:Y:S05]  /*11450*/  @P0 BRA `(.L_x_4457) ;  /* 0x0000000000e80947 */ /* 0x000fea0003800000 */
[----:B------:R-:W0:Y:S01]  /*11460*/  S2R R6, SR_TID.X ;  /* 0x0000000000067919 */ /* 0x000e220000002100 */
[----:B------:R-:W1:Y:S01]  /*11470*/  LDC R9, c[0x0][0xbe8] ;  /* 0x0002fa00ff097b82 */ /* 0x000e620000000800 */
[----:B------:R-:W-:Y:S02]  /*11480*/  IMAD.U32 R3, RZ, RZ, UR39 ;  /* 0x00000027ff037e24 */ /* 0x000fe4000f8e00ff */
[----:B-1----:R-:W-:-:S03]  /*11490*/  IMAD R2, R0, R9, RZ ;  /* 0x0000000900027224 */ /* 0x002fc600078e02ff */
        /* <DEDUP_REMOVED lines=17> */
[----:B------:R-:W-:Y:S02]  /*115b0*/  UIMAD.WIDE.U32 UR16, UR10, UR19, URZ ;  /* 0x000000130a1072a5 */ /* 0x000fe4000f8e003f */
[----:B------:R-:W-:Y:S01]  /*115c0*/  UIMAD UR19, UR11, UR19, URZ ;  /* 0x000000130b1372a4 */ /* 0x000fe2000f8e023f */
[----:B0-----:R-:W-:Y:S01]  /*115d0*/  @P0 IMAD.HI.U32 R5, R6, R5, RZ ;  /* 0x0000000506050227 */ /* 0x001fe200078e00ff */
[----:B------:R-:W-:Y:S02]  /*115e0*/  UIMAD UR13, UR13, UR4, URZ ;  /* 0x000000040d0d72a4 */ /* 0x000fe4000f8e023f */
[----:B------:R-:W-:Y:S01]  /*115f0*/  UIMAD.WIDE.U32 UR10, UR12, UR4, URZ ;  /* 0x000000040c0a72a5 */ /* 0x000fe2000f8e003f */
[----:B------:R-:W-:Y:S01]  /*11600*/  IMAD.U32 R2, RZ, RZ, UR16 ;  /* 0x00000010ff027e24 */ /* 0x000fe2000f8e00ff */
[----:B------:R-:W-:-:S02]  /*11610*/  UIADD3 UR19, UR17, UR19, URZ ;  /* 0x0000001311137290 */ /* 0x000fc4000fffe03f */
[----:B------:R-:W-:Y:S01]  /*11620*/  IMAD.U32 R3, RZ, RZ, UR17 ;  /* 0x00000011ff037e24 */ /* 0x000fe2000f8e00ff */
[----:B------:R-:W-:Y:S01]  /*11630*/  UIMAD UR13, UR12, UR8, UR13 ;  /* 0x000000080c0d72a4 */ /* 0x000fe2000f8e020d */
[----:B-1----:R-:W-:Y:S01]  /*11640*/  @P0 SHF.R.U32.HI R4, RZ, R8, R5 ;  /* 0x00000008ff040219 */ /* 0x002fe20000011605 */
[----:B------:R-:W-:Y:S01]  /*11650*/  ULDC.64 UR14, c[0x0][UR18+0x228] ;  /* 0x00008a00120e7abb */ /* 0x000fe20008000a00 */
[----:B------:R-:W-:Y:S01]  /*11660*/  IADD3 R3, P0, P1, R2, UR10, R7 ;  /* 0x0000000a02037c10 */ /* 0x000fe2000f91e007 */
[----:B------:R-:W-:Y:S01]  /*11670*/  UIADD3 UR13, UR11, UR13, URZ ;  /* 0x0000000d0b0d7290 */ /* 0x000fe2000fffe03f */
[----:B------:R-:W-:Y:S01]  /*11680*/  IMAD.U32 R2, RZ, RZ, UR20 ;  /* 0x00000014ff027e24 */ /* 0x000fe2000f8e00ff */
[----:B------:R-:W-:Y:S01]  /*11690*/  UIMAD.WIDE.U32 UR16, UR14, UR9, URZ ;  /* 0x000000090e1072a5 */ /* 0x000fe2000f8e003f */
[----:B------:R-:W-:Y:S01]  /*116a0*/  IMAD.MOV R5, RZ, RZ, -R4 ;  /* 0x000000ffff057224 */ /* 0x000fe200078e0a04 */
[----:B------:R-:W-:Y:S01]  /*116b0*/  UIMAD UR9, UR15, UR9, URZ ;  /* 0x000000090f0972a4 */ /* 0x000fe2000f8e023f */
[----:B------:R-:W-:Y:S01]  /*116c0*/  IMAD.U32 R11, RZ, RZ, UR19 ;  /* 0x00000013ff0b7e24 */ /* 0x000fe2000f8e00ff */
[----:B------:R-:W-:Y:S01]  /*116d0*/  ULDC.64 UR10, c[0x0][UR18+0x210] ;  /* 0x00008400120a7abb */ /* 0x000fe20008000a00 */
[----:B------:R-:W-:Y:S01]  /*116e0*/  IMAD R5, R9, R5, R6 ;  /* 0x0000000509057224 */ /* 0x000fe200078e0206 */
[----:B------:R-:W-:-:S02]  /*116f0*/  UIADD3 UR9, UR17, UR9, URZ ;  /* 0x0000000911097290 */ /* 0x000fc4000fffe03f */
[----:B------:R-:W-:Y:S01]  /*11700*/  IADD3.X R6, R11, UR13, R2, P0, P1 ;  /* 0x0000000d0b067c10 */ /* 0x000fe200087e2402 */
[----:B------:R-:W-:Y:S01]  /*11710*/  IMAD R9, R5, UR11, RZ ;  /* 0x0000000b05097c24 */ /* 0x000fe2000f8e02ff */
[----:B------:R-:W-:Y:S01]  /*11720*/  IADD3 R2, P0, P1, R4, UR16, R3 ;  /* 0x0000001004027c10 */ /* 0x000fe2000f91e003 */
[----:B------:R-:W-:Y:S01]  /*11730*/  ULDC.64 UR12, c[0x0][0xba8] ;  /* 0x0002ea00000c7ab9 */ /* 0x000fe20000000a00 */
[----:B------:R-:W-:Y:S01]  /*11740*/  SHF.R.S32.HI R3, RZ, 0x1f, R4 ;  /* 0x0000001fff037819 */ /* 0x000fe20000011404 */
[----:B------:R-:W-:Y:S01]  /*11750*/  @!UP0 ULDC UR12, c[0x0][0xb50] ;  /* 0x0002d400000c8ab9 */ /* 0x000fe20000000800 */
[----:B------:R-:W-:Y:S01]  /*11760*/  SHF.R.S32.HI R4, RZ, 0x1f, R5 ;  /* 0x0000001fff047819 */ /* 0x000fe20000011405 */
[----:B------:R-:W-:Y:S01]  /*11770*/  @!UP0 ULDC UR13, c[0x0][0xb54] ;  /* 0x0002d500000d8ab9 */ /* 0x000fe20000000800 */
[----:B------:R-:W-:-:S03]  /*11780*/  IADD3.X R3, R3, UR9, R6, P0, P1 ;  /* 0x0000000903037c10 */ /* 0x000fc600087e2406 */
[----:B------:R-:W-:Y:S02]  /*11790*/  IMAD R9, R4, UR10, R9 ;  /* 0x0000000a04097c24 */ /* 0x000fe4000f8e0209 */
[----:B------:R-:W-:-:S04]  /*117a0*/  IMAD.WIDE.U32 R2, R5, UR10, R2 ;  /* 0x0000000a05027c25 */ /* 0x000fc8000f8e0002 */
[----:B------:R-:W-:Y:S01]  /*117b0*/  IMAD.IADD R3, R3, 0x1, R9 ;  /* 0x0000000103037824 */ /* 0x000fe200078e0209 */
[----:B------:R-:W-:-:S04]  /*117c0*/  LEA R4, P0, R2, UR12, 0x2 ;  /* 0x0000000c02047c11 */ /* 0x000fc8000f8010ff */
[----:B------:R-:W-:Y:S01]  /*117d0*/  LEA.HI.X R5, R2, UR13, R3, 0x2, P0 ;  /* 0x0000000d02057c11 */ /* 0x000fe200080f1403 */
[----:B------:R-:W-:-:S05]  /*117e0*/  IMAD.MOV.U32 R3, RZ, RZ, -0x800000 ;  /* 0xff800000ff037424 */ /* 0x000fca00078e00ff */
[----:B------:R0:W-:Y:S03]  /*117f0*/  STG.E desc[UR22][R4.64], R3 ;  /* 0x0000000304007986 */ /* 0x0001e6000c101916 */
.L_x_4457:
[----:B------:R-:W-:Y:S05]  /*11800*/  BSYNC B1 ;  /* 0x0000000000017941 */ /* 0x000fea0003800000 */
.L_x_4456:
[----:B------:R-:W-:-:S13]  /*11810*/  R2UR UR9, R194 ;  /* 0x00000000c20972ca */ /* 0x000fda00000e0000 */
[----:B------:R-:W-:-:S06]  /*11820*/  UISETP.GT.AND UP0, UPT, UR9, 0x1, UPT ;  /* 0x000000010900788c */ /* 0x000fcc000bf04270 */
[----:B------:R-:W-:-:S13]  /*11830*/  PLOP3.LUT P0, PT, PT, PT, UP0, 0x80, 0x0 ;  /* 0x000000000000781c */ /* 0x000fda0003f0f008 */
[----:B------:R-:W-:Y:S05]  /*11840*/  @P0 BRA `(.L_x_4452) ;  /* 0x0000000800140947 */ /* 0x000fea0003800000 */
[----:B------:R-:W1:Y:S01]  /*11850*/  LDC R11, c[0x0][0xbe8] ;  /* 0x0002fa00ff0b7b82 */ /* 0x000e620000000800 */
[C---:B------:R-:W-:Y:S01]  /*11860*/  R2UR UR10, R7.reuse ;  /* 0x00000000070a72ca */ /* 0x040fe200000e0000 */
[----:B------:R-:W-:Y:S01]  /*11870*/  ULDC.64 UR12, c[0x0][0xaa0] ;  /* 0x0002a800000c7ab9 */ /* 0x000fe20000000a00 */
[----:B------:R-:W-:Y:S01]  /*11880*/  R2UR UR14, R7 ;  /* 0x00000000070e72ca */ /* 0x000fe200000e0000 */
[----:B------:R-:W-:Y:S01]  /*11890*/  UIMAD UR9, UR20, UR12, URZ ;  /* 0x0000000c140972a4 */ /* 0x000fe2000f8e023f */
[----:B------:R-:W-:Y:S01]  /*118a0*/  R2UR UR15, R196 ;  /* 0x00000000c40f72ca */ /* 0x000fe200000e0000 */
[----:B------:R-:W-:Y:S01]  /*118b0*/  IMAD R2, R193, 0x20, R220 ;  /* 0x00000020c1027824 */ /* 0x000fe200078e02dc */
[----:B------:R-:W-:Y:S01]  /*118c0*/  BSSY B1, `(.L_x_4458) ;  /* 0x0000044000017945 */ /* 0x000fe20003800000 */
[----:B------:R-:W-:Y:S01]  /*118d0*/  VIADD R10, R22, 0x40 ;  /* 0x00000040160a7836 */ /* 0x000fe20000000000 */
[----:B------:R-:W-:Y:S01]  /*118e0*/  SHF.R.S32.HI R8, RZ, 0x1f, R192 ;  /* 0x0000001fff087819 */ /* 0x000fe200000114c0 */
[----:B------:R-:W-:-:S03]  /*118f0*/  VIADD R6, R2, UR39 ;  /* 0x0000002702067c36 */ /* 0x000fc60008000000 */
[----:B------:R-:W-:Y:S01]  /*11900*/  SHF.R.S32.HI R12, RZ, 0x1f, R10 ;  /* 0x0000001fff0c7819 */ /* 0x000fe2000001140a */
[----:B------:R-:W-:Y:S01]  /*11910*/  UIMAD.WIDE.U32 UR10, UR10, UR12, URZ ;  /* 0x0000000c0a0a72a5 */ /* 0x000fe2000f8e003f */
[----:B0-----:R-:W-:Y:S01]  /*11920*/  IMAD.MOV.U32 R5, RZ, RZ, R6 ;  /* 0x000000ffff057224 */ /* 0x001fe200078e0006 */
[----:B------:R-:W-:-:S03]  /*11930*/  UIMAD UR9, UR14, UR13, UR9 ;  /* 0x0000000d0e0972a4 */ /* 0x000fc6000f8e0209 */
[----:B------:R-:W-:Y:S01]  /*11940*/  ULDC.64 UR12, c[0x0][0xae8] ;  /* 0x0002ba00000c7ab9 */ /* 0x000fe20000000a00 */
[----:B------:R-:W-:Y:S01]  /*11950*/  UIADD3 UR11, UR11, UR9, URZ ;  /* 0x000000090b0b7290 */ /* 0x000fe2000fffe03f */
[----:B-1----:R-:W-:-:S03]  /*11960*/  ISETP.NE.AND P0, PT, R11, 0x1, PT ;  /* 0x000000010b00780c */ /* 0x002fc60003f05270 */
[----:B------:R-:W-:-:S04]  /*11970*/  UIMAD.WIDE.U32 UR10, UR15, UR12, UR10 ;  /* 0x0000000c0f0a72a5 */ /* 0x000fc8000f8e000a */
[----:B------:R-:W-:-:S03]  /*11980*/  UIMAD UR9, UR15, UR13, UR11 ;  /* 0x0000000d0f0972a4 */ /* 0x000fc6000f8e020b */
[----:B------:R-:W-:Y:S02]  /*11990*/  ULDC.64 UR12, c[0x0][0xaf0] ;  /* 0x0002bc00000c7ab9 */ /* 0x000fe40000000a00 */
[----:B------:R-:W-:Y:S01]  /*119a0*/  UIMAD UR8, UR8, UR12, URZ ;  /* 0x0000000c080872a4 */ /* 0x000fe2000f8e023f */
[----:B------:R-:W0:Y:S03]  /*119b0*/  @P0 LDC R3, c[0x0][0xbec] ;  /* 0x0002fb00ff030b82 */ /* 0x000e260000000800 */
[----:B------:R-:W-:-:S03]  /*119c0*/  UIMAD UR11, UR4, UR13, UR8 ;  /* 0x0000000d040b72a4 */ /* 0x000fc6000f8e0208 */
[----:B------:R-:W-:Y:S02]  /*119d0*/  UMOV UR8, UR10 ;  /* 0x0000000a00087c82 */ /* 0x000fe40008000000 */
[----:B------:R-:W-:Y:S01]  /*119e0*/  UIMAD.WIDE.U32 UR8, UR4, UR12, UR8 ;  /* 0x0000000c040872a5 */ /* 0x000fe2000f8e0008 */
[----:B------:R-:W1:Y:S03]  /*119f0*/  @P0 LDC R7, c[0x0][0xbf0] ;  /* 0x0002fc00ff070b82 */ /* 0x000e660000000800 */
[----:B------:R-:W-:-:S03]  /*11a00*/  UIADD3 UR4, UR9, UR11, URZ ;  /* 0x0000000b09047290 */ /* 0x000fc6000fffe03f */
[----:B------:R-:W-:Y:S01]  /*11a10*/  ULDC.64 UR10, c[0x0][0xae0] ;  /* 0x0002b800000a7ab9 */ /* 0x000fe20000000a00 */
[----:B0-----:R-:W-:-:S04]  /*11a20*/  @P0 IMAD.HI.U32 R2, R6, R3, RZ ;  /* 0x0000000306020227 */ /* 0x001fc800078e00ff */
[----:B------:R-:W-:Y:S02]  /*11a30*/  IMAD.U32 R3, RZ, RZ, UR9 ;  /* 0x00000009ff037e24 */ /* 0x000fe4000f8e00ff */
[----:B------:R-:W-:Y:S01]  /*11a40*/  IMAD.U32 R3, RZ, RZ, UR4 ;  /* 0x00000004ff037e24 */ /* 0x000fe2000f8e00ff */
[----:B-1----:R-:W-:-:S04]  /*11a50*/  @P0 SHF.R.U32.HI R5, RZ, R7, R2 ;  /* 0x00000007ff050219 */ /* 0x002fc80000011602 */
[--C-:B------:R-:W-:Y:S01]  /*11a60*/  SHF.R.S32.HI R2, RZ, 0x1f, R5.reuse ;  /* 0x0000001fff027819 */ /* 0x100fe20000011405 */
[----:B------:R-:W-:-:S04]  /*11a70*/  IMAD.MOV R7, RZ, RZ, -R5 ;  /* 0x000000ffff077224 */ /* 0x000fc800078e0a05 */
[----:B------:R-:W-:Y:S02]  /*11a80*/  IMAD R4, R2, UR10, RZ ;  /* 0x0000000a02047c24 */ /* 0x000fe4000f8e02ff */
[----:B------:R-:W-:Y:S02]  /*11a90*/  IMAD R7, R11, R7, R6 ;  /* 0x000000070b077224 */ /* 0x000fe400078e0206 */
[----:B------:R-:W-:Y:S01]  /*11aa0*/  IMAD.U32 R2, RZ, RZ, UR8 ;  /* 0x00000008ff027e24 */ /* 0x000fe2000f8e00ff */
[----:B------:R-:W-:Y:S01]  /*11ab0*/  ULDC.64 UR8, c[0x0][0xad8] ;  /* 0x0002b60000087ab9 */ /* 0x000fe20000000a00 */
[C---:B------:R-:W-:Y:S01]  /*11ac0*/  IMAD R9, R5.reuse, UR11, R4 ;  /* 0x0000000b05097c24 */ /* 0x040fe2000f8e0204 */
[----:B------:R-:W-:Y:S01]  /*11ad0*/  SHF.R.S32.HI R4, RZ, 0x1f, R7 ;  /* 0x0000001fff047819 */ /* 0x000fe20000011407 */
[----:B------:R-:W-:-:S04]  /*11ae0*/  IMAD.WIDE.U32 R2, R5, UR10, R2 ;  /* 0x0000000a05027c25 */ /* 0x000fc8000f8e0002 */
[----:B------:R-:W-:Y:S01]  /*11af0*/  IMAD.IADD R3, R3, 0x1, R9 ;  /* 0x0000000103037824 */ /* 0x000fe200078e0209 */
[----:B------:R-:W-:Y:S01]  /*11b00*/  SHF.R.S32.HI R9, RZ, 0x1f, R22 ;  /* 0x0000001fff097819 */ /* 0x000fe20000011416 */
[----:B------:R-:W-:Y:S02]  /*11b10*/  IMAD R4, R4, UR8, RZ ;  /* 0x0000000804047c24 */ /* 0x000fe4000f8e02ff */
[----:B------:R-:W-:Y:S02]  /*11b20*/  VIADD R6, R220, UR39 ;  /* 0x00000027dc067c36 */ /* 0x000fe40008000000 */
        /* <DEDUP_REMOVED lines=8> */
[----:B------:R-:W-:Y:S01]  /*11bb0*/  LEA.HI.X R5, R2, UR9, R3, 0x1, P3 ;  /* 0x0000000902057c11 */ /* 0x000fe200098f0c03 */
[----:B------:R0:W1:Y:S01]  /*11bc0*/  SHFL.IDX PT, R7, R4, RZ, 0x181f ;  /* 0x00181fff04077589 */ /* 0x00006200000e0000 */
[-C--:B------:R-:W-:Y:S01]  /*11bd0*/  ISETP.GE.AND P1, PT, R0, R11.reuse, PT ;  /* 0x0000000b0000720c */ /* 0x080fe20003f26270 */
[----:B------:R-:W-:Y:S02]  /*11be0*/  VIADD R0, R6, 0x40 ;  /* 0x0000004006007836 */ /* 0x000fe40000000000 */
[----:B------:R0:W2:Y:S03]  /*11bf0*/  SHFL.IDX PT, R3, R5, RZ, 0x181f ;  /* 0x00181fff05037589 */ /* 0x0000a600000e0000 */
[----:B------:R-:W-:Y:S01]  /*11c00*/  ISETP.GE.AND P0, PT, R0, R11, PT ;  /* 0x0000000b0000720c */ /* 0x000fe20003f06270 */
[----:B------:R-:W-:-:S12]  /*11c10*/  @P2 BRA `(.L_x_4459) ;  /* 0x0000000000382947 */ /* 0x000fd80003800000 */
        /* <DEDUP_REMOVED lines=14> */
.L_x_4459:
[----:B------:R-:W-:Y:S05]  /*11d00*/  BSYNC B1 ;  /* 0x0000000000017941 */ /* 0x000fea0003800000 */
.L_x_4458:
        /* <DEDUP_REMOVED lines=12> */
[-C--:B---3--:R-:W-:Y:S02]  /*11dd0*/  @!P4 LEA.HI.X R15, R22, R3.reuse, R9, 0x1, P1 ;  /* 0x00000003160fc211 */ /* 0x088fe400008f0c09 */
[-C--:B------:R-:W-:Y:S02]  /*11de0*/  @!P5 LEA.HI.X R17, R10, R3.reuse, R12, 0x1, P2 ;  /* 0x000000030a11d211 */ /* 0x080fe400010f0c0c */
[----:B------:R-:W-:Y:S01]  /*11df0*/  @!P6 LEA.HI.X R3, R192, R3, R8, 0x1, P3 ;  /* 0x00000003c003e211 */ /* 0x000fe200018f0c08 */
[----:B------:R4:W-:Y:S04]  /*11e00*/  @!P4 ST.E.128 desc[UR8][R14.64], RZ ;  /* 0x000000ff0e00c985 */ /* 0x0009e8000c101d08 */
[----:B------:R4:W-:Y:S04]  /*11e10*/  @!P5 ST.E.128 desc[UR8][R16.64], RZ ;  /* 0x000000ff1000d985 */ /* 0x0009e8000c101d08 */
[----:B------:R4:W-:Y:S02]  /*11e20*/  @!P6 ST.E.128 desc[UR8][R2.64], RZ ;  /* 0x000000ff0200e985 */ /* 0x0009e4000c101d08 */
.L_x_4461:
[----:B------:R-:W-:Y:S05]  /*11e30*/  BSYNC B1 ;  /* 0x0000000000017941 */ /* 0x000fea0003800000 */
.L_x_4460:
        /* <DEDUP_REMOVED lines=18> */
.L_x_4463:
[----:B------:R-:W-:Y:S05]  /*11f60*/  BSYNC B1 ;  /* 0x0000000000017941 */ /* 0x000fea0003800000 */
.L_x_4462:
[----:B------:R-:W-:Y:S01]  /*11f70*/  VIADD R0, R6, 0x60 ;  /* 0x0000006006007836 */ /* 0x000fe20000000000 */
[----:B0-23--:R-:W2:Y:S04]  /*11f80*/  SHFL.IDX PT, R5, R5, 0x3, 0x181f ;  /* 0x00781f0005057f89 */ /* 0x00dea800000e0000 */
[----:B------:R-:W-:Y:S01]  /*11f90*/  ISETP.GE.AND P0, PT, R0, R11, PT ;  /* 0x0000000b0000720c */ /* 0x000fe20003f06270 */
[----:B-1--4-:R1:W3:-:S12]  /*11fa0*/  SHFL.IDX PT, R3, R4, 0x3, 0x181f ;  /* 0x00781f0004037f89 */ /* 0x0122d800000e0000 */
[----:B-1----:R-:W-:Y:S05]  /*11fb0*/  @P0 BRA `(.L_x_4452) ;  /* 0x0000000000380947 */ /* 0x002fea0003800000 */
[----:B------:R-:W-:Y:S01]  /*11fc0*/  ULDC UR4, c[0x0][0xac8] ;  /* 0x0002b20000047ab9 */ /* 0x000fe20000000800 */
[----:B------:R-:W-:Y:S01]  /*11fd0*/  ULDC.64 UR8, c[0x0][0x208] ;  /* 0x0000820000087ab9 */ /* 0x000fe20000000a00 */
[----:B------:R-:W-:Y:S02]  /*11fe0*/  ISETP.GE.AND P3, PT, R22, UR4, PT ;  /* 0x0000000416007c0c */ /* 0x000fe4000bf66270 */
[----:B------:R-:W-:Y:S02]  /*11ff0*/  ISETP.GE.AND P4, PT, R10, UR4, PT ;  /* 0x000000040a007c0c */ /* 0x000fe4000bf86270 */
[----:B------:R-:W-:-:S09]  /*12000*/  ISETP.GE.AND P5, PT, R192, UR4, PT ;  /* 0x00000004c0007c0c */ /* 0x000fd2000bfa6270 */
[-C--:B---3--:R-:W-:Y:S02]  /*12010*/  @!P3 LEA R6, P0, R22, R3.reuse, 0x1 ;  /* 0x000000031606b211 */ /* 0x088fe400078008ff */
[-C--:B------:R-:W-:Y:S02]  /*12020*/  @!P4 LEA R14, P1, R10, R3.reuse, 0x1 ;  /* 0x000000030a0ec211 */ /* 0x080fe400078208ff */
[----:B------:R-:W-:Y:S02]  /*12030*/  @!P5 LEA R2, P2, R192, R3, 0x1 ;  /* 0x00000003c002d211 */ /* 0x000fe400078408ff */
[-C--:B--2---:R-:W-:Y:S02]  /*12040*/  @!P3 LEA.HI.X R7, R22, R5.reuse, R9, 0x1, P0 ;  /* 0x000000051607b211 */ /* 0x084fe400000f0c09 */
[-C--:B------:R-:W-:Y:S02]  /*12050*/  @!P4 LEA.HI.X R15, R10, R5.reuse, R12, 0x1, P1 ;  /* 0x000000050a0fc211 */ /* 0x080fe400008f0c0c */
[----:B------:R-:W-:Y:S01]  /*12060*/  @!P5 LEA.HI.X R3, R192, R5, R8, 0x1, P2 ;  /* 0x00000005c003d211 */ /* 0x000fe200010f0c08 */
[----:B------:R1:W-:Y:S04]  /*12070*/  @!P3 ST.E.128 desc[UR8][R6.64], RZ ;  /* 0x000000ff0600b985 */ /* 0x0003e8000c101d08 */
[----:B------:R1:W-:Y:S04]  /*12080*/  @!P4 ST.E.128 desc[UR8][R14.64], RZ ;  /* 0x000000ff0e00c985 */ /* 0x0003e8000c101d08 */
[----:B------:R1:W-:Y:S02]  /*12090*/  @!P5 ST.E.128 desc[UR8][R2.64], RZ ;  /* 0x000000ff0200d985 */ /* 0x0003e4000c101d08 */
.L_x_4452:
[----:B------:R-:W-:Y:S05]  /*120a0*/  BSYNC B0 ;  /* 0x0000000000007941 */ /* 0x000fea0003800000 */
.L_x_4442:
[----:B------:R-:W-:Y:S02]  /*120b0*/  ULDC UR4, c[0x0][0xc3c] ;  /* 0x00030f0000047ab9 */ /* 0x000fe40000000800 */
[----:B------:R-:W-:-:S06]  /*120c0*/  UISETP.GE.AND UP0, UPT, UR6, UR4, UPT ;  /* 0x000000040600728c */ /* 0x000fcc000bf06270 */
[----:B------:R-:W-:-:S13]  /*120d0*/  PLOP3.LUT P0, PT, PT, PT, UP0, 0x80, 0x0 ;  /* 0x000000000000781c */ /* 0x000fda0003f0f008 */
[----:B------:R-:W-:Y:S05]  /*120e0*/  @!P0 BRA `(.L_x_4464) ;  /* 0xfffffef0000c8947 */ /* 0x000fea000383ffff */
[----:B------:R-:W-:Y:S05]  /*120f0*/  EXIT ;  /* 0x000000000000794d */ /* 0x000fea0003800000 */
.L_x_4359:
        /* <DEDUP_REMOVED lines=18> */
.L_x_4465:
        /* <DEDUP_REMOVED lines=44> */
.L_x_4469:
        /* <DEDUP_REMOVED lines=40> */
.L_x_4467:
        /* <DEDUP_REMOVED lines=12> */
.L_x_4470:
        /* <DEDUP_REMOVED lines=63> */
.L_x_4471:
        /* <DEDUP_REMOVED lines=62> */
.L_x_4472:
[----:B01----:R-:W-:-:S05]  /*12ff0*/  LOP3.LUT R3, RZ, R2, RZ, 0x33, !PT ;  /* 0x00000002ff037212 */ /* 0x003fca00078e33ff */
[----:B------:R-:W-:-:S05]  /*13000*/  IMAD.IADD R2, R4, 0x1, R3 ;  /* 0x0000000104027824 */ /* 0x000fca00078e0203 */
[----:B------:R1:W-:Y:S01]  /*13010*/  STL [R1+0x4], R2 ;  /* 0x0000040201007387 */ /* 0x0003e20000100800 */
[----:B------:R-:W-:Y:S05]  /*13020*/  BRA `(.L_x_4473) ;  /* 0x0000000000107947 */ /* 0x000fea0003800000 */
.L_x_4468:
[----:B------:R-:W-:Y:S01]  /*13030*/  IMAD.U32 R2, RZ, RZ, UR6 ;  /* 0x00000006ff027e24 */ /* 0x000fe2000f8e00ff */
[----:B------:R0:W-:Y:S04]  /*13040*/  STL [R1+0x4], RZ ;  /* 0x000004ff01007387 */ /* 0x0001e80000100800 */
[----:B------:R0:W-:Y:S04]  /*13050*/  STL [R1+0x8], RZ ;  /* 0x000008ff01007387 */ /* 0x0001e80000100800 */
[----:B------:R0:W-:Y:S02]  /*13060*/  STL [R1], R2 ;  /* 0x0000000201007387 */ /* 0x0001e40000100800 */
.L_x_4473:
        /* <DEDUP_REMOVED lines=10> */
.L_x_4466:
        /* <DEDUP_REMOVED lines=8> */
[----:B------:R-:W2:Y:S01]  /*13190*/  S2UR UR5, SR_CgaCtaId ;  /* 0x00000000000579c3 */ /* 0x000ea20000008800 */
[C---:B----4-:R-:W-:Y:S01]  /*131a0*/  IMAD.SHL.U32 R0, R6.reuse, 0x8, RZ ;  /* 0x0000000806007824 */ /* 0x050fe200078e00ff */
[----:B------:R-:W-:Y:S01]  /*131b0*/  LOP3.LUT R4, R6, 0x7f, RZ, 0xc0, !PT ;  /* 0x0000007f06047812 */ /* 0x000fe200078ec0ff */
[----:B------:R-:W-:Y:S01]  /*131c0*/  UMOV UR4, 0x400 ;  /* 0x0000040000047882 */ /* 0x000fe20000000000 */
[----:B------:R-:W-:Y:S01]  /*131d0*/  BSSY B8, `(.L_x_4474) ;  /* 0x0000654000087945 */ /* 0x000fe20003800000 */
[----:B------:R-:W-:Y:S01]  /*131e0*/  ULDC UR38, c[0x0][0xc] ;  /* 0x0000030000267ab9 */ /* 0x000fe20000000800 */
[----:B------:R-:W-:Y:S01]  /*131f0*/  LOP3.LUT R3, R0, 0x1f8, RZ, 0xc0, !PT ;  /* 0x000001f800037812 */ /* 0x000fe200078ec0ff */
[----:B01----:R-:W-:Y:S01]  /*13200*/  IMAD.SHL.U32 R2, R4, 0x8, RZ ;  /* 0x0000000804027824 */ /* 0x003fe200078e00ff */
[----:B------:R-:W-:Y:S01]  /*13210*/  LOP3.LUT R0, R0, 0x38, RZ, 0xc0, !PT ;  /* 0x0000003800007812 */ /* 0x000fe200078ec0ff */
[----:B------:R-:W-:Y:S01]  /*13220*/  ULDC.64 UR36, c[0x0][0x198] ;  /* 0x0000660000247ab9 */ /* 0x000fe20000000a00 */
[----:B------:R-:W-:Y:S01]  /*13230*/  LOP3.LUT R3, R3, 0x38, R6, 0x78, !PT ;  /* 0x0000003803037812 */ /* 0x000fe200078e7806 */
[----:B------:R-:W-:-:S03]  /*13240*/  IMAD.SHL.U32 R6, R6, 0x10, RZ ;  /* 0x0000001006067824 */ /* 0x000fc600078e00ff */
[----:B------:R-:W-:Y:S02]  /*13250*/  LOP3.LUT R2, R3, 0x200, R2, 0xf8, !PT ;  /* 0x0000020003027812 */ /* 0x000fe400078ef802 */
[----:B------:R-:W-:-:S04]  /*13260*/  SHF.R.U32.HI R3, RZ, 0x3, R4 ;  /* 0x00000003ff037819 */ /* 0x000fc80000011604 */
[----:B------:R-:W-:Y:S01]  /*13270*/  LOP3.LUT R4, R3, 0x70, R6, 0xf8, !PT ;  /* 0x0000007003047812 */ /* 0x000fe200078ef806 */
[----:B--2---:R-:W-:-:S06]  /*13280*/  ULEA UR4, UR5, UR4, 0x18 ;  /* 0x0000000405047291 */ /* 0x004fcc000f8ec03f */
[----:B------:R-:W-:-:S04]  /*13290*/  IMAD.U32 R19, RZ, RZ, UR4 ;  /* 0x00000004ff137e24 */ /* 0x000fc8000f8e00ff */
[----:B------:R-:W-:Y:S02]  /*132a0*/  IMAD R3, R2, 0x2, R19 ;  /* 0x0000000202037824 */ /* 0x000fe400078e0213 */
[----:B------:R-:W-:-:S03]  /*132b0*/  IMAD.MOV.U32 R2, RZ, RZ, 0x1 ;  /* 0x00000001ff027424 */ /* 0x000fc600078e00ff */
[----:B------:R-:W-:Y:S04]  /*132c0*/  STL [R1+0x20], R3 ;  /* 0x0000200301007387 */ /* 0x000fe80000100800 */
[----:B------:R-:W-:Y:S04]  /*132d0*/  STL [R1+0x50], RZ ;  /* 0x000050ff01007387 */ /* 0x000fe80000100800 */
[----:B------:R0:W-:Y:S04]  /*132e0*/  STL [R1+0x14], R2 ;  /* 0x0000140201007387 */ /* 0x0001e80000100800 */
[----:B------:R1:W-:Y:S01]  /*132f0*/  STL [R1+0x10], RZ ;  /* 0x000010ff01007387 */ /* 0x0003e20000100800 */
[----:B0-----:R-:W-:-:S02]  /*13300*/  LOP3.LUT R2, R0, 0x40, RZ, 0xfc, !PT ;  /* 0x0000004000027812 */ /* 0x001fc400078efcff */
[----:B-1----:R-:W-:-:S07]  /*13310*/  LOP3.LUT R0, R0, 0x80, RZ, 0xfc, !PT ;  /* 0x0000008000007812 */ /* 0x002fce00078efcff */
.L_x_4590:
[----:B--23--:R-:W2:Y:S01]  /*13320*/  LDL R9, [R1+0xc] ;  /* 0x00000c0001097983 */ /* 0x00cea20000100800 */
        /* <DEDUP_REMOVED lines=48> */
.L_x_4475:
        /* <DEDUP_REMOVED lines=17> */
.L_x_4476:
[----:B------:R-:W-:Y:S05]  /*13740*/  @!P1 BRA `(.L_x_4477) ;  /* 0x0000000000109947 */ /* 0x000fea0003800000 */
[----:B------:R-:W-:Y:S02]  /*13750*/  ULDC.64 UR4, c[0x0][0x208] ;  /* 0x0000820000047ab9 */ /* 0x000fe40000000a00 */
[----:B------:R-:W3:Y:S04]  /*13760*/  LDG.E R6, desc[UR4][R2.64] ;  /* 0x0000000402067981 */ /* 0x000ee8000c1e1900 */
[----:B------:R-:W3:Y:S02]  /*13770*/  LDG.E R2, desc[UR4][R2.64+0x4] ;  /* 0x0000040402027981 */ /* 0x000ee4000c1e1900 */
[----:B---3--:R-:W-:-:S07]  /*13780*/  IMAD.IADD R6, R2, 0x1, -R6 ;  /* 0x0000000102067824 */ /* 0x008fce00078e0a06 */
.L_x_4477:
        /* <DEDUP_REMOVED lines=12> */
[----:B------:R-:W-:-:S04]  /*13850*/  VIADD R2, R0, 0x5f ;  /* 0x0000005f00027836 */ /* 0x000fc80000000000 */
[----:B------:R-:W-:-:S05]  /*13860*/  IMAD.HI R2, R2, 0x2aaaaaab, RZ ;  /* 0x2aaaaaab02027827 */ /* 0x000fca00078e02ff */
[----:B------:R-:W-:-:S04]  /*13870*/  SHF.R.U32.HI R3, RZ, 0x1f, R2 ;  /* 0x0000001fff037819 */ /* 0x000fc80000011602 */
[----:B------:R-:W-:Y:S02]  /*13880*/  LEA.HI.SX32 R9, R2, R3, 0x1c ;  /* 0x0000000302097211 */ /* 0x000fe400078fe2ff */
[----:B------:R-:W-:-:S03]  /*13890*/  IADD3 R2, R0, 0x1, -R10 ;  /* 0x0000000100027810 */ /* 0x000fc60007ffe80a */
[----:B------:R2:W-:Y:S02]  /*138a0*/  STL [R1+0x58], R9 ;  /* 0x0000580901007387 */ /* 0x0005e40000100800 */
[----:B------:R-:W-:Y:S02]  /*138b0*/  IMAD.IADD R6, R2, 0x1, R6 ;  /* 0x0000000102067824 */ /* 0x000fe400078e0206 */
[----:B------:R-:W3:Y:S02]  /*138c0*/  LDC.64 R2, c[0x0][0x9e0] ;  /* 0x00027800ff027b82 */ /* 0x000ee40000000a00 */
        /* <DEDUP_REMOVED lines=14> */
.L_x_4480:
[----:B------:R-:W-:-:S13]  /*139b0*/  ISETP.NE.AND P0, PT, R3, 0x1, PT ;  /* 0x000000010300780c */ /* 0x000fda0003f05270 */
[----:B------:R-:W2:Y:S02]  /*139c0*/  @P0 LDC.64 R4, c[0x0][0x9e8] ;  /* 0x00027a00ff040b82 */ /* 0x000ea40000000a00 */
[----:B--2---:R-:W-:-:S05]  /*139d0*/  @P0 IMAD.HI.U32 R4, R8, R4, RZ ;  /* 0x0000000408040227 */ /* 0x004fca00078e00ff */
[----:B------:R-:W-:-:S07]  /*139e0*/  @P0 SHF.R.U32.HI R8, RZ, R5, R4 ;  /* 0x00000005ff080219 */ /* 0x000fce0000011604 */
.L_x_4481:
[----:B------:R-:W-:Y:S05]  /*139f0*/  BSYNC B0 ;  /* 0x0000000000007941 */ /* 0x000fea0003800000 */
.L_x_4479:
[----:B------:R-:W-:-:S05]  /*13a00*/  IMAD R8, R8, R3, R3 ;  /* 0x0000000308087224 */ /* 0x000fca00078e0203 */
[----:B------:R-:W-:-:S07]  /*13a10*/  VIMNMX R2, R2, R8, PT ;  /* 0x0000000802027248 */ /* 0x000fce0003fe0100 */
.L_x_4478:
[----:B------:R-:W2:Y:S01]  /*13a20*/  @P1 LDC R4, c[0x0][0x44c] ;  /* 0x00011300ff041b82 */ /* 0x000ea20000000800 */
[----:B------:R-:W-:Y:S01]  /*13a30*/  VIADD R2, R2, 0x5f ;  /* 0x0000005f02027836 */ /* 0x000fe20000000000 */
[----:B------:R-:W-:Y:S01]  /*13a40*/  ULDC UR4, c[0x0][0x9dc] ;  /* 0x0002770000047ab9 */ /* 0x000fe20000000800 */
[----:B------:R-:W-:Y:S02]  /*13a50*/  IMAD.MOV.U32 R5, RZ, RZ, R11 ;  /* 0x000000ffff057224 */ /* 0x000fe400078e000b */
[----:B------:R-:W-:-:S03]  /*13a60*/  IMAD.HI R2, R2, 0x2aaaaaab, RZ ;  /* 0x2aaaaaab02027827 */ /* 0x000fc600078e02ff */
[----:B------:R-:W3:Y:S01]  /*13a70*/  @P1 LDC R6, c[0x0][0x450] ;  /* 0x00011400ff061b82 */ /* 0x000ee20000000800 */
[----:B--2---:R-:W-:-:S05]  /*13a80*/  @P1 IMAD.HI.U32 R4, R11, R4, RZ ;  /* 0x000000040b041227 */ /* 0x004fca00078e00ff */
[----:B---3--:R-:W-:-:S04]  /*13a90*/  @P1 SHF.R.U32.HI R5, RZ, R6, R4 ;  /* 0x00000006ff051219 */ /* 0x008fc80000011604 */
[----:B------:R-:W-:Y:S02]  /*13aa0*/  IADD3 R6, R5, R0, -R10 ;  /* 0x0000000005067210 */ /* 0x000fe40007ffe80a */
[----:B------:R-:W-:-:S04]  /*13ab0*/  SHF.R.U32.HI R0, RZ, 0x1f, R2 ;  /* 0x0000001fff007819 */ /* 0x000fc80000011602 */
[----:B------:R-:W-:Y:S01]  /*13ac0*/  LEA.HI.SX32 R4, R2, R0, 0x1c ;  /* 0x0000000002047211 */ /* 0x000fe200078fe2ff */
[----:B------:R-:W-:-:S03]  /*13ad0*/  VIADD R2, R6, -UR4 ;  /* 0x8000000406027c36 */ /* 0x000fc60008000000 */
        /* <DEDUP_REMOVED lines=13> */
.L_x_4484:
[----:B------:R-:W-:-:S13]  /*13bb0*/  ISETP.NE.AND P0, PT, R3, 0x1, PT ;  /* 0x000000010300780c */ /* 0x000fda0003f05270 */
[----:B--2---:R-:W2:Y:S02]  /*13bc0*/  @P0 LDC.64 R4, c[0x0][0x9e8] ;  /* 0x00027a00ff040b82 */ /* 0x004ea40000000a00 */
[----:B--2---:R-:W-:-:S05]  /*13bd0*/  @P0 IMAD.HI.U32 R4, R6, R4, RZ ;  /* 0x0000000406040227 */ /* 0x004fca00078e00ff */
[----:B------:R-:W-:-:S07]  /*13be0*/  @P0 SHF.R.U32.HI R6, RZ, R5, R4 ;  /* 0x00000005ff060219 */ /* 0x000fce0000011604 */
.L_x_4485:
[----:B------:R-:W-:Y:S05]  /*13bf0*/  BSYNC B0 ;  /* 0x0000000000007941 */ /* 0x000fea0003800000 */
.L_x_4483:
[----:B------:R-:W-:-:S05]  /*13c00*/  IMAD R3, R6, R3, RZ ;  /* 0x0000000306037224 */ /* 0x000fca00078e02ff */
[----:B------:R-:W-:-:S07]  /*13c10*/  VIMNMX R2, R2, R3, !PT ;  /* 0x0000000302027248 */ /* 0x000fce0007fe0100 */
.L_x_4482:
[----:B------:R-:W-:Y:S01]  /*13c20*/  IMAD.HI R2, R2, 0x2aaaaaab, RZ ;  /* 0x2aaaaaab02027827 */ /* 0x000fe200078e02ff */
[----:B--2---:R-:W-:Y:S01]  /*13c30*/  SHF.R.U32.HI R4, RZ, 0x10, R7 ;  /* 0x00000010ff047819 */ /* 0x004fe20000011607 */
[----:B------:R-:W-:Y:S01]  /*13c40*/  BSSY B0, `(.L_x_4486) ;  /* 0x000002a000007945 */ /* 0x000fe20003800000 */
[----:B------:R-:W-:Y:S01]  /*13c50*/  LOP3.LUT R8, R7, 0xff, RZ, 0xc0, !PT ;  /* 0x000000ff07087812 */ /* 0x000fe200078ec0ff */
[----:B------:R-:W-:Y:S01]  /*13c60*/  IMAD.MOV.U32 R5, RZ, RZ, RZ ;  /* 0x000000ffff057224 */ /* 0x000fe200078e00ff */
[----:B------:R-:W-:Y:S02]  /*13c70*/  SHF.R.U32.HI R3, RZ, 0x1f, R2 ;  /* 0x0000001fff037819 */ /* 0x000fe40000011602 */
[----:B------:R-:W-:Y:S01]  /*13c80*/  ISETP.NE.AND P0, PT, R4, RZ, PT ;  /* 0x000000ff0400720c */ /* 0x000fe20003f05270 */
[----:B01----:R-:W-:Y:S01]  /*13c90*/  IMAD.MOV.U32 R10, RZ, RZ, R5 ;  /* 0x000000ffff0a7224 */ /* 0x003fe200078e0005 */
[----:B------:R-:W-:-:S04]  /*13ca0*/  LEA.HI.SX32 R3, R2, R3, 0x1c ;  /* 0x0000000302037211 */ /* 0x000fc800078fe2ff */
        /* <DEDUP_REMOVED lines=35> */
.L_x_4487:
[----:B------:R-:W-:Y:S05]  /*13ee0*/  BSYNC B0 ;  /* 0x0000000000007941 */ /* 0x000fea0003800000 */
.L_x_4486:
        /* <DEDUP_REMOVED lines=12> */
[----:B0-----:R-:W0:Y:S01]  /*13fb0*/  S2R R5, SR_LANEID ;  /* 0x0000000000057919 */ /* 0x001e220000000000 */
[----:B------:R-:W-:Y:S01]  /*13fc0*/  VOTEU.ANY UR4, UPT, PT ;  /* 0x0000000000047886 */ /* 0x000fe200038e0100 */
[----:B------:R-:W3:Y:S01]  /*13fd0*/  LDC.64 R2, c[0x0][0xc60] ;  /* 0x00031800ff027b82 */ /* 0x000ee20000000a00 */
[----:B------:R-:W0:Y:S01]  /*13fe0*/  FLO.U32 R0, UR4 ;  /* 0x0000000400007d00 */ /* 0x000e2200080e0000 */
[----:B------:R-:W-:Y:S01]  /*13ff0*/  ULDC.64 UR6, c[0x0][0x208] ;  /* 0x0000820000067ab9 */ /* 0x000fe20000000a00 */
[----:B0-----:R-:W-:-:S06]  /*14000*/  ISETP.EQ.U32.AND P0, PT, R0, R5, PT ;  /* 0x000000050000720c */ /* 0x001fcc0003f02070 */
[----:B------:R-:W3:Y:S07]  /*14010*/  POPC R5, UR4 ;  /* 0x0000000400057d09 */ /* 0x000eee0008000000 */
[----:B---3--:R-:W3:Y:S01]  /*14020*/  @P0 ATOMG.E.ADD.STRONG.GPU PT, R3, desc[UR6][R2.64], R5 ;  /* 0x00000005020309a8 */ /* 0x008ee200081ee1c6 */
[----:B-1----:R-:W0:Y:S02]  /*14030*/  S2R R4, SR_LTMASK ;  /* 0x0000000000047919 */ /* 0x002e240000003900 */
[----:B0-----:R-:W-:-:S04]  /*14040*/  LOP3.LUT R4, R4, UR4, RZ, 0xc0, !PT ;  /* 0x0000000404047c12 */ /* 0x001fc8000f8ec0ff */
[----:B------:R-:W0:Y:S01]  /*14050*/  POPC R7, R4 ;  /* 0x0000000400077309 */ /* 0x000e220000000000 */
[----:B---3--:R-:W0:Y:S02]  /*14060*/  SHFL.IDX PT, R0, R3, R0, 0x1f ;  /* 0x00001f0003007589 */ /* 0x008e2400000e0000 */
[----:B0-----:R-:W-:-:S05]  /*14070*/  IADD3 R0, R0, UR38, R7 ;  /* 0x0000002600007c10 */ /* 0x001fca000fffe007 */
[----:B------:R3:W-:Y:S01]  /*14080*/  STL [R1], R0 ;  /* 0x0000000001007387 */ /* 0x0007e20000100800 */
[----:B------:R-:W-:Y:S05]  /*14090*/  BRA `(.L_x_4490) ;  /* 0x0000004400187947 */ /* 0x000fea0003800000 */
.L_x_4489:
        /* <DEDUP_REMOVED lines=20> */
.L_x_4492:
[----:B------:R-:W-:Y:S05]  /*141e0*/  BSYNC B6 ;  /* 0x0000000000067941 */ /* 0x000fea0003800000 */
.L_x_4491:
        /* <DEDUP_REMOVED lines=20> */
.L_x_4495:
        /* <DEDUP_REMOVED lines=15> */
.L_x_4494:
[----:B------:R-:W-:Y:S05]  /*14420*/  BSYNC B6 ;  /* 0x0000000000067941 */ /* 0x000fea0003800000 */
.L_x_4493:
        /* <DEDUP_REMOVED lines=25> */
.L_x_4606:
        /* <DEDUP_REMOVED lines=9> */
.L_x_4609:
        /* <DEDUP_REMOVED lines=10> */
[----:B-1----:R-:W1:Y:S02]  /*146f0*/  @P0 LDC.64 R4, c[0x0][0x440] ;  /* 0x00011000ff040b82 */ /* 0x002e640000000a00 */
        /* <DEDUP_REMOVED lines=14> */
.L_x_4499:
[----:B------:R-:W4:Y:S04]  /*147e0*/  LDL R0, [R1+0x10] ;  /* 0x0000100001007983 */ /* 0x000f280000100800 */
[----:B---3--:R-:W3:Y:S01]  /*147f0*/  LDL R2, [R1+0x14] ;  /* 0x0000140001027983 */ /* 0x008ee20000100800 */
[----:B----4-:R-:W-:Y:S01]  /*14800*/  IMAD R0, R0, 0x8, R19 ;  /* 0x0000000800007824 */ /* 0x010fe200078e0213 */
[----:B---3--:R-:W-:-:S04]  /*14810*/  SHF.L.U32 R2, R2, 0x1f, RZ ;  /* 0x0000001f02027819 */ /* 0x008fc800000006ff */
[----:B------:R-:W3:Y:S02]  /*14820*/  SYNCS.PHASECHK.TRANS64.TRYWAIT P0, [R0+URZ+0x30840], R2 ;  /* 0x03084002000075a7 */ /* 0x000ee4000800017f */
[----:B---3--:R-:W-:Y:S05]  /*14830*/  @!P0 BRA `(.L_x_4500) ;  /* 0x0000005400dc8947 */ /* 0x008fea0003800000 */
.L_x_4610:
[----:B------:R-:W4:Y:S02]  /*14840*/  S2R R3, SR_TID.X ;  /* 0x0000000000037919 */ /* 0x000f240000002100 */
[----:B----4-:R-:W-:-:S04]  /*14850*/  LOP3.LUT R3, R3, 0x7f, RZ, 0xc0, !PT ;  /* 0x0000007f03037812 */ /* 0x010fc800078ec0ff */
[----:B------:R-:W-:-:S13]  /*14860*/  ISETP.NE.AND P0, PT, R3, RZ, PT ;  /* 0x000000ff0300720c */ /* 0x000fda0003f05270 */
[----:B------:R-:W-:Y:S05]  /*14870*/  @P0 BRA `(.L_x_4501) ;  /* 0x00000000001c0947 */ /* 0x000fea0003800000 */
[----:B------:R-:W4:Y:S01]  /*14880*/  S2R R3, SR_TID.X ;  /* 0x0000000000037919 */ /* 0x000f220000002100 */
[----:B---3--:R-:W-:-:S04]  /*14890*/  IMAD.MOV.U32 R2, RZ, RZ, 0x9000 ;  /* 0x00009000ff027424 */ /* 0x008fc800078e00ff */
[----:B------:R3:W-:Y:S01]  /*148a0*/  SYNCS.ARRIVE.TRANS64 RZ, [R0+URZ+0x30830], R2 ;  /* 0x0308300200ff79a7 */ /* 0x0007e2000800003f */
[----:B----4-:R-:W-:-:S04]  /*148b0*/  LOP3.LUT R3, R3, 0x1f, RZ, 0xc0, !PT ;  /* 0x0000001f03037812 */ /* 0x010fc800078ec0ff */
[----:B------:R-:W-:-:S13]  /*148c0*/  ISETP.NE.AND P0, PT, R3, RZ, PT ;  /* 0x000000ff0300720c */ /* 0x000fda0003f05270 */
[----:B---3--:R-:W-:Y:S05]  /*148d0*/  @!P0 BRA `(.L_x_4501) ;  /* 0x0000000000048947 */ /* 0x008fea0003800000 */
[----:B------:R-:W-:Y:S01]  /*148e0*/  BPT.TRAP 0x1 ;  /* 0x000000040000795c */ /* 0x000fe20000300000 */
.L_x_4501:
[----:B-1----:R-:W4:Y:S04]  /*148f0*/  LDL R4, [R1+0x10] ;  /* 0x0000100001047983 */ /* 0x002f280000100800 */
[----:B------:R-:W2:Y:S04]  /*14900*/  LDL R3, [R1+0x4] ;  /* 0x0000040001037983 */ /* 0x000ea80000100800 */
[----:B---3--:R-:W3:Y:S01]  /*14910*/  LDL R2, [R1+0x18] ;  /* 0x0000180001027983 */ /* 0x008ee20000100800 */
[----:B------:R-:W-:Y:S01]  /*14920*/  R2UR UR9, R0 ;  /* 0x00000000000972ca */ /* 0x000fe200000e0000 */
[----:B------:R-:W-:Y:S01]  /*14930*/  UIADD3 UR4, UP0, UR36, 0x370, URZ ;  /* 0x0000037024047890 */ /* 0x000fe2000ff1e03f */
[----:B------:R-:W-:Y:S01]  /*14940*/  R2UR UR12, R16 ;  /* 0x00000000100c72ca */ /* 0x000fe200000e0000 */
[----:B------:R-:W-:Y:S01]  /*14950*/  UMOV UR10, URZ ;  /* 0x0000003f000a7c82 */ /* 0x000fe20008000000 */
[----:B-----5:R-:W-:Y:S01]  /*14960*/  R2UR UR13, R17 ;  /* 0x00000000110d72ca */ /* 0x020fe200000e0000 */
[----:B------:R-:W-:Y:S01]  /*14970*/  UMOV UR6, 0x0 ;  /* 0x0000000000067882 */ /* 0x000fe20000000000 */
[----:B------:R-:W-:Y:S01]  /*14980*/  UMOV UR7, 0x14f00000 ;  /* 0x14f0000000077882 */ /* 0x000fe20000000000 */
[----:B------:R-:W-:Y:S01]  /*14990*/  UMOV UR16, 0x40 ;  /* 0x0000004000107882 */ /* 0x000fe20000000000 */
[----:B------:R-:W-:-:S02]  /*149a0*/  PLOP3.LUT P0, PT, PT, PT, PT, 0x80, 0x0 ;  /* 0x000000000000781c */ /* 0x000fc40003f0f070 */
[----:B------:R-:W-:-:S03]  /*149b0*/  LOP3.LUT R18, R18, 0xfffffffe, RZ, 0xc0, !PT ;  /* 0xfffffffe12127812 */ /* 0x000fc600078ec0ff */
[----:B------:R-:W-:-:S08]  /*149c0*/  UIADD3 UR9, UR9, 0x30830, URZ ;  /* 0x0003083009097890 */ /* 0x000fd0000fffe03f */
[----:B------:R-:W-:Y:S01]  /*149d0*/  @P0 LOP3.LUT R18, R18, 0x1, RZ, 0xfc, !PT ;  /* 0x0000000112120812 */ /* 0x000fe200078efcff */
[----:B----4-:R-:W-:Y:S01]  /*149e0*/  IMAD R0, R4, 0x9000, R19 ;  /* 0x0000900004007824 */ /* 0x010fe200078e0213 */
[----:B--2---:R-:W-:-:S04]  /*149f0*/  R2UR UR11, R3 ;  /* 0x00000000030b72ca */ /* 0x004fc800000e0000 */
[----:B------:R-:W-:Y:S02]  /*14a00*/  R2UR UR8, R0 ;  /* 0x00000000000872ca */ /* 0x000fe400000e0000 */
[----:B---3--:R-:W-:-:S11]  /*14a10*/  R2UR UR5, R2 ;  /* 0x00000000020572ca */ /* 0x008fd600000e0000 */
[----:B------:R-:W-:Y:S02]  /*14a20*/  UIADD3 UR14, UR8, 0x1e400, URZ ;  /* 0x0001e400080e7890 */ /* 0x000fe4000fffe03f */
[----:B------:R-:W-:Y:S02]  /*14a30*/  UIMAD UR11, UR11, 0x60, UR5 ;  /* 0x000000600b0b78a4 */ /* 0x000fe4000f8e0205 */
[----:B------:R-:W-:Y:S02]  /*14a40*/  UIADD3.X UR5, URZ, UR37, URZ, UP0, !UPT ;  /* 0x000000253f057290 */ /* 0x000fe400087fe43f */
[----:B------:R-:W-:Y:S02]  /*14a50*/  UIADD3 UR15, UR8, 0x21400, URZ ;  /* 0x00021400080f7890 */ /* 0x000fe4000fffe03f */
[----:B------:R-:W-:-:S03]  /*14a60*/  UIADD3 UR17, UR8, 0x24400, URZ ;  /* 0x0002440008117890 */ /* 0x000fc6000fffe03f */
[----:B------:R-:W-:Y:S01]  /*14a70*/  UMOV UR8, UR14 ;  /* 0x0000000e00087c82 */ /* 0x000fe20008000000 */
[----:B------:R-:W-:Y:S01]  /*14a80*/  UMOV UR14, 0x80 ;  /* 0x00000080000e7882 */ /* 0x000fe20000000000 */
[----:B------:R1:W-:Y:S02]  /*14a90*/  UTMALDG.4D [UR8], [UR4], desc[UR6] ;  /* 0x00000608040075b4 */ /* 0x0003e40008019000 */
[----:B-1----:R-:W-:Y:S01]  /*14aa0*/  UMOV UR8, UR15 ;  /* 0x0000000f00087c82 */ /* 0x002fe20008000000 */
[----:B------:R-:W-:Y:S02]  /*14ab0*/  UMOV UR10, UR16 ;  /* 0x00000010000a7c82 */ /* 0x000fe40008000000 */
[----:B------:R1:W-:Y:S02]  /*14ac0*/  UTMALDG.4D [UR8], [UR4], desc[UR6] ;  /* 0x00000608040075b4 */ /* 0x0003e40008019000 */
[----:B-1----:R-:W-:Y:S01]  /*14ad0*/  UMOV UR8, UR17 ;  /* 0x0000001100087c82 */ /* 0x002fe20008000000 */
[----:B------:R-:W-:-:S02]  /*14ae0*/  UMOV UR10, UR14 ;  /* 0x0000000e000a7c82 */ /* 0x000fc40008000000 */
[----:B------:R3:W-:Y:S02]  /*14af0*/  UTMALDG.4D [UR8], [UR4], desc[UR6] ;  /* 0x00000608040075b4 */ /* 0x0007e40008019000 */
[----:B---3--:R-:W-:Y:S01]  /*14b00*/  NOP ;  /* 0x0000000000007918 */ /* 0x008fe20000000000 */
.L_x_4497:
[----:B------:R-:W3:Y:S01]  /*14b10*/  LDL.LU R3, [R1+0x30] ;  /* 0x0000300001037983 */ /* 0x000ee20000300800 */
[----:B------:R-:W-:Y:S05]  /*14b20*/  WARPSYNC.ALL ;  /* 0x0000000000007948 */ /* 0x000fea0003800000 */
[----:B------:R-:W-:Y:S01]  /*14b30*/  ULDC.64 UR4, c[0x0][0x298] ;  /* 0x0000a60000047ab9 */ /* 0x000fe20000000a00 */
[----:B------:R-:W-:Y:S01]  /*14b40*/  BSSY B6, `(.L_x_4502) ;  /* 0x000001c000067945 */ /* 0x000fe20003800000 */
[----:B------:R-:W-:Y:S01]  /*14b50*/  BAR.SYNC.DEFER_BLOCKING 0x8, 0x180 ;  /* 0x0206000000007b1d */ /* 0x000fe20000010000 */
[----:B---3--:R-:W-:Y:S01]  /*14b60*/  SHF.R.S32.HI R0, RZ, 0x1f, R3 ;  /* 0x0000001fff007819 */ /* 0x008fe20000011403 */
[----:B-1----:R-:W-:-:S04]  /*14b70*/  IMAD.WIDE.U32 R4, R3, UR4, RZ ;  /* 0x0000000403047c25 */ /* 0x002fc8000f8e00ff */
        /* <DEDUP_REMOVED lines=24> */
.L_x_4503:
[----:B------:R-:W-:Y:S05]  /*14d00*/  BSYNC B6 ;  /* 0x0000000000067941 */ /* 0x000fea0003800000 */
.L_x_4502:
[----:B-1----:R-:W3:Y:S01]  /*14d10*/  LDL.LU R0, [R1+0x30] ;  /* 0x0000300001007983 */ /* 0x002ee20000300800 */
[----:B------:R-:W-:Y:S01]  /*14d20*/  ULDC.64 UR6, c[0x0][0xa00] ;  /* 0x0002800000067ab9 */ /* 0x000fe20000000a00 */
[----:B0-----:R-:W0:Y:S01]  /*14d30*/  LDC R7, c[0x0][0x448] ;  /* 0x00011200ff077b82 */ /* 0x001e220000000800 */
[----:B------:R-:W-:Y:S01]  /*14d40*/  ULDC.64 UR4, c[0x0][0x2d8] ;  /* 0x0000b60000047ab9 */ /* 0x000fe20000000a00 */
[----:B------:R-:W3:Y:S04]  /*14d50*/  LDL.LU.64 R2, [R1+0x48] ;  /* 0x0000480001027983 */ /* 0x000ee80000300a00 */
[----:B------:R-:W4:Y:S04]  /*14d60*/  LDL R5, [R1+0xc] ;  /* 0x00000c0001057983 */ /* 0x000f280000100800 */
[----:B------:R-:W4:Y:S01]  /*14d70*/  LDL R9, [R1+0x28] ;  /* 0x0000280001097983 */ /* 0x000f220000100800 */
[----:B------:R-:W-:-:S04]  /*14d80*/  ISETP.NE.U32.AND P0, PT, RZ, UR6, PT ;  /* 0x00000006ff007c0c */ /* 0x000fc8000bf05070 */
[----:B------:R-:W-:Y:S01]  /*14d90*/  ISETP.NE.AND.EX P0, PT, RZ, UR7, PT, P0 ;  /* 0x00000007ff007c0c */ /* 0x000fe2000bf05300 */
[----:B------:R-:W1:Y:S01]  /*14da0*/  S2R R8, SR_TID.X ;  /* 0x0000000000087919 */ /* 0x000e620000002100 */
[----:B------:R-:W-:Y:S01]  /*14db0*/  ULDC.64 UR6, c[0x0][0x280] ;  /* 0x0000a00000067ab9 */ /* 0x000fe20000000a00 */
[----:B--2---:R-:W2:Y:S01]  /*14dc0*/  S2R R10, SR_TID.X ;  /* 0x00000000000a7919 */ /* 0x004ea20000002100 */
[----:B-1----:R-:W-:Y:S02]  /*14dd0*/  IMAD.SHL.U32 R8, R8, 0x10, RZ ;  /* 0x0000001008087824 */ /* 0x002fe400078e00ff */
[----:B--2---:R-:W-:-:S05]  /*14de0*/  IMAD.SHL.U32 R10, R10, 0x8, RZ ;  /* 0x000000080a0a7824 */ /* 0x004fca00078e00ff */
[----:B------:R-:W-:-:S04]  /*14df0*/  LOP3.LUT R10, R10, 0x38, RZ, 0xc0, !PT ;  /* 0x000000380a0a7812 */ /* 0x000fc800078ec0ff */
[C---:B------:R-:W-:Y:S02]  /*14e00*/  LOP3.LUT R11, R10.reuse, 0x40, RZ, 0xfc, !PT ;  /* 0x000000400a0b7812 */ /* 0x040fe400078efcff */
[----:B------:R-:W-:Y:S01]  /*14e10*/  LOP3.LUT R10, R10, 0x80, RZ, 0xfc, !PT ;  /* 0x000000800a0a7812 */ /* 0x000fe200078efcff */
        /* <DEDUP_REMOVED lines=18> */
[----:B------:R-:W-:Y:S02]  /*14f40*/  IMAD.IADD R4, R8, 0x1, R9 ;  /* 0x0000000108047824 */ /* 0x000fe400078e0209 */
        /* <DEDUP_REMOVED lines=18> */
[----:B------:R-:W1:Y:S01]  /*15070*/  S2R R8, SR_TID.X ;  /* 0x0000000000087919 */ /* 0x000e620000002100 */
[----:B------:R-:W-:Y:S01]  /*15080*/  IMAD R0, R4, UR5, R0 ;  /* 0x0000000504007c24 */ /* 0x000fe2000f8e0200 */
[----:B------:R-:W-:-:S03]  /*15090*/  LEA R4, P3, R2, UR6, 0x1 ;  /* 0x0000000602047c11 */ /* 0x000fc6000f8608ff */
[----:B------:R-:W-:Y:S01]  /*150a0*/  IMAD.IADD R0, R3, 0x1, R0 ;  /* 0x0000000103007824 */ /* 0x000fe200078e0200 */
[----:B------:R-:W-:-:S04]  /*150b0*/  ISETP.GE.AND P1, PT, R11, UR4, PT ;  /* 0x000000040b007c0c */ /* 0x000fc8000bf26270 */
[----:B------:R-:W-:Y:S01]  /*150c0*/  LEA.HI.X R3, R2, UR7, R0, 0x1, P3 ;  /* 0x0000000702037c11 */ /* 0x000fe200098f0c00 */
[----:B-1----:R-:W-:-:S05]  /*150d0*/  IMAD.SHL.U32 R8, R8, 0x8, RZ ;  /* 0x0000000808087824 */ /* 0x002fca00078e00ff */
[----:B------:R-:W-:-:S04]  /*150e0*/  LOP3.LUT R8, R8, 0x38, RZ, 0xc0, !PT ;  /* 0x0000003808087812 */ /* 0x000fc800078ec0ff */
[----:B------:R-:W-:Y:S01]  /*150f0*/  ISETP.GE.AND P2, PT, R8, UR4, PT ;  /* 0x0000000408007c0c */ /* 0x000fe2000bf46270 */
[----:B------:R-:W-:-:S03]  /*15100*/  UMOV UR4, 0xffffffff ;  /* 0xffffffff00047882 */ /* 0x000fc60000000000 */
[----:B0-----:R-:W-:Y:S09]  /*15110*/  BRA.DIV UR4, `(.L_x_4504) ;  /* 0x0000004e04b87947 */ /* 0x001ff2000b800000 */
[----:B------:R-:W0:Y:S01]  /*15120*/  S2R R6, SR_TID.X ;  /* 0x0000000000067919 */ /* 0x000e220000002100 */
[----:B------:R-:W2:Y:S01]  /*15130*/  LDL.LU R9, [R1+0x28] ;  /* 0x0000280001097983 */ /* 0x000ea20000300800 */
[----:B0-----:R-:W-:-:S04]  /*15140*/  LOP3.LUT R6, R6, 0x7f, RZ, 0xc0, !PT ;  /* 0x0000007f06067812 */ /* 0x001fc800078ec0ff */
[----:B------:R-:W-:Y:S02]  /*15150*/  SHF.R.U32.HI R8, RZ, 0x3, R6 ;  /* 0x00000003ff087819 */ /* 0x000fe40000011606 */
[----:B------:R-:W3:Y:S01]  /*15160*/  LDL.LU R6, [R1+0x2c] ;  /* 0x00002c0001067983 */ /* 0x000ee20000300800 */
[----:B------:R-:W0:Y:S01]  /*15170*/  S2R R11, SR_TID.X ;  /* 0x00000000000b7919 */ /* 0x000e220000002100 */
[----:B------:R-:W-:Y:S01]  /*15180*/  ULDC.64 UR4, c[0x0][0x208] ;  /* 0x0000820000047ab9 */ /* 0x000fe20000000a00 */
[----:B0-----:R-:W-:-:S05]  /*15190*/  IMAD.SHL.U32 R11, R11, 0x8, RZ ;  /* 0x000000080b0b7824 */ /* 0x001fca00078e00ff */
[----:B------:R-:W-:Y:S01]  /*151a0*/  LOP3.LUT R11, R11, 0x38, RZ, 0xc0, !PT ;  /* 0x000000380b0b7812 */ /* 0x000fe200078ec0ff */
[----:B--2---:R-:W-:-:S04]  /*151b0*/  IMAD.IADD R0, R8, 0x1, R9 ;  /* 0x0000000108007824 */ /* 0x004fc800078e0209 */
[----:B------:R-:W-:Y:S01]  /*151c0*/  VIADD R5, R0, 0x10 ;  /* 0x0000001000057836 */ /* 0x000fe20000000000 */
[----:B------:R-:W-:Y:S01]  /*151d0*/  SHFL.IDX PT, R9, R3, 0x1, 0x181f ;  /* 0x00381f0003097f89 */ /* 0x000fe200000e0000 */
[----:B---3--:R-:W-:-:S03]  /*151e0*/  IMAD R2, R6, R7, RZ ;  /* 0x0000000706027224 */ /* 0x008fc600078e02ff */
[----:B------:R-:W0:Y:S04]  /*151f0*/  SHFL.IDX PT, R7, R4, RZ, 0x181f ;  /* 0x00181fff04077589 */ /* 0x000e2800000e0000 */
[----:B------:R-:W1:Y:S01]  /*15200*/  SHFL.IDX PT, R6, R3, RZ, 0x181f ;  /* 0x00181fff03067589 */ /* 0x000e6200000e0000 */
[-C--:B------:R-:W-:Y:S02]  /*15210*/  ISETP.GE.AND P4, PT, R0, R2.reuse, PT ;  /* 0x000000020000720c */ /* 0x080fe40003f86270 */
[----:B------:R-:W-:Y:S02]  /*15220*/  ISETP.GE.AND P3, PT, R5, R2, PT ;  /* 0x000000020500720c */ /* 0x000fe40003f66270 */
[----:B------:R-:W2:Y:S09]  /*15230*/  SHFL.IDX PT, R5, R4, 0x1, 0x181f ;  /* 0x00381f0004057f89 */ /* 0x000eb200000e0000 */
[----:B0-----:R-:W-:-:S05]  /*15240*/  @!P4 LEA R7, P5, R11, R7, 0x1 ;  /* 0x000000070b07c211 */ /* 0x001fca00078a08ff */
[----:B-1----:R-:W-:-:S05]  /*15250*/  @!P4 IMAD.X R6, RZ, RZ, R6, P5 ;  /* 0x000000ffff06c224 */ /* 0x002fca00028e0606 */
[----:B------:R-:W-:-:S04]  /*15260*/  @!P4 LOP3.LUT R7, R7, R6, RZ, 0x3c, !PT ;  /* 0x000000060707c212 */ /* 0x000fc800078e3cff */
[----:B------:R-:W-:Y:S02]  /*15270*/  @!P4 LOP3.LUT R6, R7, R6, RZ, 0x3c, !PT ;  /* 0x000000060706c212 */ /* 0x000fe400078e3cff */
[----:B--2---:R-:W-:Y:S02]  /*15280*/  @!P3 LEA R8, P5, R11, R5, 0x1 ;  /* 0x000000050b08b211 */ /* 0x004fe400078a08ff */
        /* <DEDUP_REMOVED lines=67> */
.L_x_4627:
        /* <DEDUP_REMOVED lines=16> */
.L_x_4506:
[----:B------:R-:W-:Y:S05]  /*157c0*/  BSYNC B0 ;  /* 0x0000000000007941 */ /* 0x000fea0003800000 */
.L_x_4505:
[----:B------:R-:W-:Y:S01]  /*157d0*/  NOP ;  /* 0x0000000000007918 */ /* 0x000fe20000000000 */
[----:B------:R-:W-:Y:S01]  /*157e0*/  PLOP3.LUT P0, PT, PT, PT, PT, 0x80, 0x0 ;  /* 0x000000000000781c */ /* 0x000fe20003f0f070 */
[----:B------:R-:W-:-:S12]  /*157f0*/  VIADD R11, R19, 0x30800 ;  /* 0x00030800130b7836 */ /* 0x000fd80000000000 */
.L_x_4507:
        /* <DEDUP_REMOVED lines=18> */
.L_x_4628:
[----:B------:R-:W-:Y:S05]  /*15920*/  BSYNC B0 ;  /* 0x0000000000007941 */ /* 0x000fea0003800000 */
.L_x_4508:
[----:B------:R-:W3:Y:S04]  /*15930*/  LDL R2, [R1+0x3c] ;  /* 0x00003c0001027983 */ /* 0x000ee80000100800 */
[----:B0-----:R-:W4:Y:S01]  /*15940*/  LDL R4, [R1+0x24] ;  /* 0x0000240001047983 */ /* 0x001f220000100800 */
[----:B------:R-:W-:Y:S01]  /*15950*/  BSSY B0, `(.L_x_4510) ;  /* 0x0000251000007945 */ /* 0x000fe20003800000 */
[----:B---3--:R-:W-:-:S05]  /*15960*/  VIADD R0, R2, 0xfffffffe ;  /* 0xfffffffe02007836 */ /* 0x008fca0000000000 */
[----:B----4-:R-:W-:-:S13]  /*15970*/  ISETP.GE.AND P0, PT, R0, R4, PT ;  /* 0x000000040000720c */ /* 0x010fda0003f06270 */
        /* <DEDUP_REMOVED lines=56> */
.L_x_4516:
[----:B------:R-:W-:Y:S01]  /*15d00*/  IMAD R3, R8, 0x8, R19 ;  /* 0x0000000808037824 */ /* 0x000fe200078e0213 */
[----:B------:R-:W-:Y:S01]  /*15d10*/  SHF.L.U32 R2, R9, 0x1f, RZ ;  /* 0x0000001f09027819 */ /* 0x000fe200000006ff */
[----:B------:R-:W-:Y:S03]  /*15d20*/  BSSY B3, `(.L_x_4517) ;  /* 0x0000003000037945 */ /* 0x000fe60003800000 */
[----:B------:R-:W1:Y:S02]  /*15d30*/  SYNCS.PHASECHK.TRANS64.TRYWAIT P0, [R3+URZ+0x30840], R2 ;  /* 0x03084002030075a7 */ /* 0x000e64000800017f */
[----:B-1----:R-:W-:Y:S05]  /*15d40*/  @!P0 BRA `(.L_x_4518) ;  /* 0x0000004c00bc8947 */ /* 0x002fea0003800000 */
.L_x_4629:
[----:B------:R-:W-:Y:S05]  /*15d50*/  BSYNC B3 ;  /* 0x0000000000037941 */ /* 0x000fea0003800000 */
.L_x_4517:
        /* <DEDUP_REMOVED lines=12> */
.L_x_4520:
[----:B------:R-:W-:Y:S05]  /*15e20*/  BSYNC B3 ;  /* 0x0000000000037941 */ /* 0x000fea0003800000 */
.L_x_4519:
        /* <DEDUP_REMOVED lines=12> */
.L_x_4521:
        /* <DEDUP_REMOVED lines=16> */
.L_x_4522:
        /* <DEDUP_REMOVED lines=16> */
.L_x_4523:
        /* <DEDUP_REMOVED lines=17> */
.L_x_4630:
[----:B------:R-:W-:Y:S05]  /*16200*/  BSYNC B3 ;  /* 0x0000000000037941 */ /* 0x000fea0003800000 */
.L_x_4524:
[----:B------:R-:W-:Y:S01]  /*16210*/  BSSY B3, `(.L_x_4526) ;  /* 0x000000d000037945 */ /* 0x000fe20003800000 */
[----:B------:R-:W-:Y:S02]  /*16220*/  IMAD.MOV.U32 R12, RZ, RZ, 0x0 ;  /* 0x00000000ff0c7424 */ /* 0x000fe400078e00ff */
[----:B------:R-:W-:Y:S01]  /*16230*/  IMAD.MOV.U32 R13, RZ, RZ, 0x14f00000 ;  /* 0x14f00000ff0d7424 */ /* 0x000fe200078e00ff */
[----:B------:R-:W-:Y:S06]  /*16240*/  @P1 BRA `(.L_x_4527) ;  /* 0x0000000000241947 */ /* 0x000fec0003800000 */
[----:B------:R-:W2:Y:S01]  /*16250*/  LDL R6, [R1+0x10] ;  /* 0x0000100001067983 */ /* 0x000ea20000100800 */
[----:B0-----:R-:W-:Y:S01]  /*16260*/  IMAD.MOV.U32 R3, RZ, RZ, 0x9000 ;  /* 0x00009000ff037424 */ /* 0x001fe200078e00ff */
[----:B------:R-:W0:Y:S02]  /*16270*/  S2R R4, SR_TID.X ;  /* 0x0000000000047919 */ /* 0x000e240000002100 */
[----:B0-----:R-:W-:-:S04]  /*16280*/  LOP3.LUT R4, R4, 0x1f, RZ, 0xc0, !PT ;  /* 0x0000001f04047812 */ /* 0x001fc800078ec0ff */
[----:B------:R-:W-:Y:S01]  /*16290*/  ISETP.NE.AND P0, PT, R4, RZ, PT ;  /* 0x000000ff0400720c */ /* 0x000fe20003f05270 */
[----:B--2---:R-:W-:-:S04]  /*162a0*/  IMAD R2, R6, 0x8, R19 ;  /* 0x0000000806027824 */ /* 0x004fc800078e0213 */
[----:B------:R1:W-:Y:S08]  /*162b0*/  SYNCS.ARRIVE.TRANS64 RZ, [R2+URZ+0x30850], R3 ;  /* 0x0308500302ff79a7 */ /* 0x0003f0000800003f */
[----:B------:R-:W-:Y:S05]  /*162c0*/  @!P0 BRA `(.L_x_4527) ;  /* 0x0000000000048947 */ /* 0x000fea0003800000 */
[----:B------:R-:W-:Y:S01]  /*162d0*/  BPT.TRAP 0x1 ;  /* 0x000000040000795c */ /* 0x000fe20000300000 */
.L_x_4527:
[----:B------:R-:W-:Y:S05]  /*162e0*/  BSYNC B3 ;  /* 0x0000000000037941 */ /* 0x000fea0003800000 */
.L_x_4526:
[----:B01----:R-:W2:Y:S04]  /*162f0*/  LDL.LU R2, [R1+0x10] ;  /* 0x0000100001027983 */ /* 0x003ea80000300800 */
[----:B------:R-:W3:Y:S04]  /*16300*/  LDL R6, [R1+0x18] ;  /* 0x0000180001067983 */ /* 0x000ee80000100800 */
[----:B------:R-:W3:Y:S01]  /*16310*/  LDL.LU R4, [R1+0x4] ;  /* 0x0000040001047983 */ /* 0x000ee20000300800 */
[----:B------:R-:W-:Y:S01]  /*16320*/  R2UR UR10, R14 ;  /* 0x000000000e0a72ca */ /* 0x000fe200000e0000 */
[----:B------:R-:W-:Y:S01]  /*16330*/  UIADD3 UR4, UP0, UR36, 0x470, URZ ;  /* 0x0000047024047890 */ /* 0x000fe2000ff1e03f */
[----:B------:R-:W-:-:S02]  /*16340*/  R2UR UR6, R12 ;  /* 0x000000000c0672ca */ /* 0x000fc400000e0000 */
[----:B------:R-:W-:Y:S01]  /*16350*/  R2UR UR7, R13 ;  /* 0x000000000d0772ca */ /* 0x000fe200000e0000 */
[----:B------:R-:W-:Y:S01]  /*16360*/  UIADD3.X UR5, URZ, UR37, URZ, UP0, !UPT ;  /* 0x000000253f057290 */ /* 0x000fe200087fe43f */
[----:B------:R-:W-:Y:S01]  /*16370*/  PLOP3.LUT P0, PT, PT, PT, PT, 0x80, 0x0 ;  /* 0x000000000000781c */ /* 0x000fe20003f0f070 */
[C-C-:B--2---:R-:W-:Y:S02]  /*16380*/  IMAD R3, R2.reuse, 0x8, R19.reuse ;  /* 0x0000000802037824 */ /* 0x144fe400078e0213 */
[----:B------:R-:W-:Y:S02]  /*16390*/  IMAD R2, R2, 0x9000, R19 ;  /* 0x0000900002027824 */ /* 0x000fe400078e0213 */
[----:B------:R-:W-:Y:S02]  /*163a0*/  VIADD R3, R3, 0x30850 ;  /* 0x0003085003037836 */ /* 0x000fe40000000000 */
[----:B---3--:R-:W-:Y:S02]  /*163b0*/  IMAD R4, R4, 0x60, R6 ;  /* 0x0000006004047824 */ /* 0x008fe400078e0206 */
[----:B------:R-:W-:-:S07]  /*163c0*/  VIADD R6, R2, 0x400 ;  /* 0x0000040002067836 */ /* 0x000fce0000000000 */
.L_x_4528:
        /* <DEDUP_REMOVED lines=15> */
.L_x_4529:
        /* <DEDUP_REMOVED lines=15> */
.L_x_4530:
        /* <DEDUP_REMOVED lines=12> */
.L_x_4515:
[----:B------:R-:W-:Y:S05]  /*16670*/  BSYNC B1 ;  /* 0x0000000000017941 */ /* 0x000fea0003800000 */
.L_x_4514:
[----:B0-----:R-:W2:Y:S04]  /*16680*/  LDL.LU R0, [R1+0x3c] ;  /* 0x00003c0001007983 */ /* 0x001ea80000300800 */
[----:B------:R0:W-:Y:S04]  /*16690*/  STL [R1+0x10], R8 ;  /* 0x0000100801007387 */ /* 0x0001e80000100800 */
[----:B------:R0:W-:Y:S02]  /*166a0*/  STL [R1+0x14], R9 ;  /* 0x0000140901007387 */ /* 0x0001e40000100800 */
[----:B0-2---:R-:W-:-:S07]  /*166b0*/  VIADD R0, R0, 0xfffffffd ;  /* 0xfffffffd00007836 */ /* 0x005fce0000000000 */
.L_x_4513:
[----:B------:R-:W-:Y:S05]  /*166c0*/  BSYNC B2 ;  /* 0x0000000000027941 */ /* 0x000fea0003800000 */
.L_x_4512:
[----:B------:R-:W-:-:S05]  /*166d0*/  VIADD R10, R10, 0xfffffffe ;  /* 0xfffffffe0a0a7836 */ /* 0x000fca0000000000 */
[----:B------:R-:W-:-:S13]  /*166e0*/  ISETP.NE.AND P0, PT, R10, R7, PT ;  /* 0x000000070a00720c */ /* 0x000fda0003f05270 */
[----:B------:R-:W-:Y:S05]  /*166f0*/  @!P0 BRA `(.L_x_4511) ;  /* 0x0000001400d88947 */ /* 0x000fea0003800000 */
[----:B------:R-:W-:-:S07]  /*16700*/  IMAD.MOV.U32 R9, RZ, RZ, R17 ;  /* 0x000000ffff097224 */ /* 0x000fce00078e0011 */
.L_x_4565:
[----:B--2---:R-:W2:Y:S04]  /*16710*/  LDL R3, [R1+0x10] ;  /* 0x0000100001037983 */ /* 0x004ea80000100800 */
        /* <DEDUP_REMOVED lines=35> */
.L_x_4533:
[----:B------:R-:W-:Y:S01]  /*16950*/  IMAD R3, R4, 0x8, R19 ;  /* 0x0000000804037824 */ /* 0x000fe200078e0213 */
[----:B------:R-:W-:Y:S01]  /*16960*/  SHF.L.U32 R2, R5, 0x1f, RZ ;  /* 0x0000001f05027819 */ /* 0x000fe200000006ff */
[----:B------:R-:W-:Y:S03]  /*16970*/  BSSY B2, `(.L_x_4534) ;  /* 0x0000003000027945 */ /* 0x000fe60003800000 */
[----:B------:R-:W1:Y:S02]  /*16980*/  SYNCS.PHASECHK.TRANS64.TRYWAIT P0, [R3+URZ+0x30840], R2 ;  /* 0x03084002030075a7 */ /* 0x000e64000800017f */
[----:B-1----:R-:W-:Y:S05]  /*16990*/  @!P0 BRA `(.L_x_4535) ;  /* 0x0000004000d08947 */ /* 0x002fea0003800000 */
.L_x_4631:
[----:B------:R-:W-:Y:S05]  /*169a0*/  BSYNC B2 ;  /* 0x0000000000027941 */ /* 0x000fea0003800000 */
.L_x_4534:
        /* <DEDUP_REMOVED lines=12> */
.L_x_4537:
[----:B------:R-:W-:Y:S05]  /*16a70*/  BSYNC B2 ;  /* 0x0000000000027941 */ /* 0x000fea0003800000 */
.L_x_4536:
        /* <DEDUP_REMOVED lines=12> */
.L_x_4538:
        /* <DEDUP_REMOVED lines=16> */
.L_x_4539:
        /* <DEDUP_REMOVED lines=16> */
.L_x_4540:
        /* <DEDUP_REMOVED lines=17> */
.L_x_4632:
[----:B------:R-:W-:Y:S05]  /*16e50*/  BSYNC B2 ;  /* 0x0000000000027941 */ /* 0x000fea0003800000 */
.L_x_4541:
        /* <DEDUP_REMOVED lines=11> */
.L_x_4544:
[----:B------:R-:W-:Y:S05]  /*16f10*/  BSYNC B2 ;  /* 0x0000000000027941 */ /* 0x000fea0003800000 */
.L_x_4543:
[----:B0-----:R-:W2:Y:S04]  /*16f20*/  LDL.LU R3, [R1+0x10] ;  /* 0x0000100001037983 */ /* 0x001ea80000300800 */
[----:B------:R-:W3:Y:S04]  /*16f30*/  LDL R7, [R1+0x18] ;  /* 0x0000180001077983 */ /* 0x000ee80000100800 */
[----:B------:R-:W3:Y:S01]  /*16f40*/  LDL.LU R6, [R1+0x4] ;  /* 0x0000040001067983 */ /* 0x000ee20000300800 */
[----:B------:R-:W-:Y:S01]  /*16f50*/  R2UR UR10, R10 ;  /* 0x000000000a0a72ca */ /* 0x000fe200000e0000 */
[----:B------:R-:W-:Y:S01]  /*16f60*/  UIADD3 UR4, UP0, UR36, 0x470, URZ ;  /* 0x0000047024047890 */ /* 0x000fe2000ff1e03f */
[----:B------:R-:W-:Y:S01]  /*16f70*/  R2UR UR6, R12 ;  /* 0x000000000c0672ca */ /* 0x000fe200000e0000 */
[----:B------:R-:W-:Y:S01]  /*16f80*/  VIADD R2, R2, 0x50 ;  /* 0x0000005002027836 */ /* 0x000fe20000000000 */
[----:B------:R-:W-:Y:S01]  /*16f90*/  R2UR UR7, R13 ;  /* 0x000000000d0772ca */ /* 0x000fe200000e0000 */
[----:B------:R-:W-:Y:S01]  /*16fa0*/  UIADD3.X UR5, URZ, UR37, URZ, UP0, !UPT ;  /* 0x000000253f057290 */ /* 0x000fe200087fe43f */
[----:B------:R-:W-:Y:S01]  /*16fb0*/  PLOP3.LUT P0, PT, PT, PT, PT, 0x80, 0x0 ;  /* 0x000000000000781c */ /* 0x000fe20003f0f070 */
[----:B--2---:R-:W-:-:S02]  /*16fc0*/  IMAD R3, R3, 0x9000, R19 ;  /* 0x0000900003037824 */ /* 0x004fc400078e0213 */
[----:B---3--:R-:W-:Y:S02]  /*16fd0*/  IMAD R6, R6, 0x60, R7 ;  /* 0x0000006006067824 */ /* 0x008fe400078e0207 */
[----:B------:R-:W-:-:S08]  /*16fe0*/  VIADD R7, R3, 0x400 ;  /* 0x0000040003077836 */ /* 0x000fd00000000000 */
.L_x_4545:
        /* <DEDUP_REMOVED lines=15> */
.L_x_4546:
        /* <DEDUP_REMOVED lines=15> */
.L_x_4547:
        /* <DEDUP_REMOVED lines=12> */
.L_x_4532:
[----:B------:R-:W-:Y:S05]  /*17290*/  BSYNC B1 ;  /* 0x0000000000017941 */ /* 0x000fea0003800000 */
.L_x_4531:
[----:B------:R-:W-:Y:S01]  /*172a0*/  VIADD R3, R4, 0x1 ;  /* 0x0000000104037836 */ /* 0x000fe20000000000 */
[----:B------:R-:W-:Y:S01]  /*172b0*/  LOP3.LUT P1, RZ, R18, 0x1, RZ, 0xc0, !PT ;  /* 0x0000000112ff7812 */ /* 0x000fe2000782c0ff */
[----:B------:R-:W-:Y:S01]  /*172c0*/  BSSY B1, `(.L_x_4548) ;  /* 0x00000b5000017945 */ /* 0x000fe20003800000 */
[----:B------:R-:W-:Y:S02]  /*172d0*/  VIADD R6, R0, 0xffffffff ;  /* 0xffffffff00067836 */ /* 0x000fe40000000000 */
        /* <DEDUP_REMOVED lines=13> */
[----:B0-----:R-:W0:Y:S01]  /*173b0*/  LDC R8, c[0x0][0x43c] ;  /* 0x00010f00ff087b82 */ /* 0x001e220000000800 */
        /* <DEDUP_REMOVED lines=18> */
.L_x_4550:
[----:B------:R-:W-:Y:S01]  /*174e0*/  IMAD R2, R12, 0x8, R19 ;  /* 0x000000080c027824 */ /* 0x000fe200078e0213 */
[----:B------:R-:W-:Y:S01]  /*174f0*/  SHF.L.U32 R3, R10, 0x1f, RZ ;  /* 0x0000001f0a037819 */ /* 0x000fe200000006ff */
[----:B------:R-:W-:Y:S03]  /*17500*/  BSSY B2, `(.L_x_4551) ;  /* 0x0000003000027945 */ /* 0x000fe60003800000 */
[----:B------:R-:W3:Y:S02]  /*17510*/  SYNCS.PHASECHK.TRANS64.TRYWAIT P0, [R2+URZ+0x30840], R3 ;  /* 0x03084003020075a7 */ /* 0x000ee4000800017f */
[----:B---3--:R-:W-:Y:S05]  /*17520*/  @!P0 BRA `(.L_x_4552) ;  /* 0x0000003800148947 */ /* 0x008fea0003800000 */
.L_x_4633:
[----:B------:R-:W-:Y:S05]  /*17530*/  BSYNC B2 ;  /* 0x0000000000027941 */ /* 0x000fea0003800000 */
.L_x_4551:
[----:B0-2---:R-:W0:Y:S01]  /*17540*/  S2R R8, SR_TID.X ;  /* 0x0000000000087919 */ /* 0x005e220000002100 */
[----:B------:R-:W-:Y:S01]  /*17550*/  BSSY B2, `(.L_x_4553) ;  /* 0x000000b000027945 */ /* 0x000fe20003800000 */
[----:B0-----:R-:W-:-:S04]  /*17560*/  LOP3.LUT R8, R8, 0x7f, RZ, 0xc0, !PT ;  /* 0x0000007f08087812 */ /* 0x001fc800078ec0ff */
[----:B------:R-:W-:-:S13]  /*17570*/  ISETP.NE.AND P1, PT, R8, RZ, PT ;  /* 0x000000ff0800720c */ /* 0x000fda0003f25270 */
[----:B------:R-:W-:Y:S05]  /*17580*/  @P1 BRA `(.L_x_4554) ;  /* 0x00000000001c1947 */ /* 0x000fea0003800000 */
[----:B------:R-:W0:Y:S01]  /*17590*/  S2R R8, SR_TID.X ;  /* 0x0000000000087919 */ /* 0x000e220000002100 */
[----:B---3--:R-:W-:-:S04]  /*175a0*/  IMAD.MOV.U32 R3, RZ, RZ, 0x9000 ;  /* 0x00009000ff037424 */ /* 0x008fc800078e00ff */
[----:B------:R2:W-:Y:S01]  /*175b0*/  SYNCS.ARRIVE.TRANS64 RZ, [R2+URZ+0x30830], R3 ;  /* 0x0308300302ff79a7 */ /* 0x0005e2000800003f */
[----:B0-----:R-:W-:-:S04]  /*175c0*/  LOP3.LUT R8, R8, 0x1f, RZ, 0xc0, !PT ;  /* 0x0000001f08087812 */ /* 0x001fc800078ec0ff */
[----:B------:R-:W-:-:S13]  /*175d0*/  ISETP.NE.AND P0, PT, R8, RZ, PT ;  /* 0x000000ff0800720c */ /* 0x000fda0003f05270 */
[----:B--2---:R-:W-:Y:S05]  /*175e0*/  @!P0 BRA `(.L_x_4554) ;  /* 0x0000000000048947 */ /* 0x004fea0003800000 */
[----:B------:R-:W-:Y:S01]  /*175f0*/  BPT.TRAP 0x1 ;  /* 0x000000040000795c */ /* 0x000fe20000300000 */
.L_x_4554:
[----:B------:R-:W-:Y:S05]  /*17600*/  BSYNC B2 ;  /* 0x0000000000027941 */ /* 0x000fea0003800000 */
.L_x_4553:
[----:B------:R-:W2:Y:S04]  /*17610*/  LDL R8, [R1+0x10] ;  /* 0x0000100001087983 */ /* 0x000ea80000100800 */
[----:B---3--:R-:W3:Y:S01]  /*17620*/  LDL R2, [R1+0x18] ;  /* 0x0000180001027983 */ /* 0x008ee20000100800 */
[----:B------:R-:W-:Y:S01]  /*17630*/  IMAD.MOV.U32 R14, RZ, RZ, RZ ;  /* 0x000000ffff0e7224 */ /* 0x000fe200078e00ff */
[----:B------:R-:W-:Y:S01]  /*17640*/  UIADD3 UR4, UP0, UR36, 0x370, URZ ;  /* 0x0000037024047890 */ /* 0x000fe2000ff1e03f */
[----:B------:R-:W-:Y:S01]  /*17650*/  PLOP3.LUT P0, PT, PT, PT, PT, 0x80, 0x0 ;  /* 0x000000000000781c */ /* 0x000fe20003f0f070 */
[----:B------:R-:W-:Y:S01]  /*17660*/  UMOV UR6, 0x0 ;  /* 0x0000000000067882 */ /* 0x000fe20000000000 */
[----:B------:R-:W-:Y:S01]  /*17670*/  UMOV UR7, 0x14f00000 ;  /* 0x14f0000000077882 */ /* 0x000fe20000000000 */
[----:B------:R-:W-:Y:S01]  /*17680*/  R2UR UR10, R14 ;  /* 0x000000000e0a72ca */ /* 0x000fe200000e0000 */
[----:B------:R-:W-:Y:S01]  /*17690*/  UIADD3.X UR5, URZ, UR37, URZ, UP0, !UPT ;  /* 0x000000253f057290 */ /* 0x000fe200087fe43f */
[----:B--2---:R-:W-:-:S02]  /*176a0*/  IMAD R3, R8, 0x8, R11 ;  /* 0x0000000808037824 */ /* 0x004fc400078e020b */
[----:B------:R-:W-:Y:S02]  /*176b0*/  IMAD R8, R8, 0x9000, R19 ;  /* 0x0000900008087824 */ /* 0x000fe400078e0213 */
[----:B------:R-:W-:Y:S02]  /*176c0*/  VIADD R3, R3, 0x30 ;  /* 0x0000003003037836 */ /* 0x000fe40000000000 */
[----:B---3--:R-:W-:Y:S02]  /*176d0*/  IMAD R2, R7, 0x60, R2 ;  /* 0x0000006007027824 */ /* 0x008fe400078e0202 */
[----:B-1----:R-:W-:-:S07]  /*176e0*/  VIADD R10, R8, 0x1e400 ;  /* 0x0001e400080a7836 */ /* 0x002fce0000000000 */
.L_x_4555:
        /* <DEDUP_REMOVED lines=16> */
.L_x_4556:
        /* <DEDUP_REMOVED lines=16> */
.L_x_4557:
        /* <DEDUP_REMOVED lines=15> */
.L_x_4634:
[----:B------:R-:W-:Y:S05]  /*179e0*/  BSYNC B2 ;  /* 0x0000000000027941 */ /* 0x000fea0003800000 */
.L_x_4558:
[----:B------:R-:W-:Y:S01]  /*179f0*/  BSSY B2, `(.L_x_4560) ;  /* 0x000000b000027945 */ /* 0x000fe20003800000 */
[----:B------:R-:W-:Y:S02]  /*17a00*/  IMAD.MOV.U32 R12, RZ, RZ, 0x0 ;  /* 0x00000000ff0c7424 */ /* 0x000fe400078e00ff */
[----:B------:R-:W-:Y:S01]  /*17a10*/  IMAD.MOV.U32 R13, RZ, RZ, 0x14f00000 ;  /* 0x14f00000ff0d7424 */ /* 0x000fe200078e00ff */
[----:B------:R-:W-:Y:S06]  /*17a20*/  @P1 BRA `(.L_x_4561) ;  /* 0x00000000001c1947 */ /* 0x000fec0003800000 */
[----:B------:R-:W1:Y:S01]  /*17a30*/  S2R R8, SR_TID.X ;  /* 0x0000000000087919 */ /* 0x000e620000002100 */
[----:B------:R-:W-:-:S04]  /*17a40*/  IMAD.MOV.U32 R3, RZ, RZ, 0x9000 ;  /* 0x00009000ff037424 */ /* 0x000fc800078e00ff */
[----:B------:R2:W-:Y:S01]  /*17a50*/  SYNCS.ARRIVE.TRANS64 RZ, [R2+URZ+0x50], R3 ;  /* 0x0000500302ff79a7 */ /* 0x0005e2000800003f */
[----:B-1----:R-:W-:-:S04]  /*17a60*/  LOP3.LUT R8, R8, 0x1f, RZ, 0xc0, !PT ;  /* 0x0000001f08087812 */ /* 0x002fc800078ec0ff */
[----:B------:R-:W-:-:S13]  /*17a70*/  ISETP.NE.AND P0, PT, R8, RZ, PT ;  /* 0x000000ff0800720c */ /* 0x000fda0003f05270 */
[----:B--2---:R-:W-:Y:S05]  /*17a80*/  @!P0 BRA `(.L_x_4561) ;  /* 0x0000000000048947 */ /* 0x004fea0003800000 */
[----:B------:R-:W-:Y:S01]  /*17a90*/  BPT.TRAP 0x1 ;  /* 0x000000040000795c */ /* 0x000fe20000300000 */
.L_x_4561:
[----:B------:R-:W-:Y:S05]  /*17aa0*/  BSYNC B2 ;  /* 0x0000000000027941 */ /* 0x000fea0003800000 */
.L_x_4560:
        /* <DEDUP_REMOVED lines=12> */
.L_x_4562:
        /* <DEDUP_REMOVED lines=15> */
.L_x_4563:
        /* <DEDUP_REMOVED lines=15> */
.L_x_4564:
        /* <DEDUP_REMOVED lines=12> */
.L_x_4549:
[----:B------:R-:W-:Y:S05]  /*17e10*/  BSYNC B1 ;  /* 0x0000000000017941 */ /* 0x000fea0003800000 */
.L_x_4548:
[----:B------:R-:W3:Y:S01]  /*17e20*/  LDL R2, [R1+0x24] ;  /* 0x0000240001027983 */ /* 0x000ee20000100800 */
[----:B------:R-:W-:Y:S01]  /*17e30*/  VIADD R0, R0, 0xfffffffe ;  /* 0xfffffffe00007836 */ /* 0x000fe20000000000 */
[----:B---3--:R-:W-:-:S13]  /*17e40*/  ISETP.GT.AND P0, PT, R6, R2, PT ;  /* 0x000000020600720c */ /* 0x008fda0003f04270 */
[----:B------:R-:W-:Y:S05]  /*17e50*/  @P0 BRA `(.L_x_4565) ;  /* 0xffffffe8002c0947 */ /* 0x000fea000383ffff */
.L_x_4511:
[----:B------:R-:W-:Y:S05]  /*17e60*/  BSYNC B0 ;  /* 0x0000000000007941 */ /* 0x000fea0003800000 */
.L_x_4510:
        /* <DEDUP_REMOVED lines=19> */
.L_x_4567:
[----:B------:R-:W-:Y:S05]  /*17fa0*/  BSYNC B0 ;  /* 0x0000000000007941 */ /* 0x000fea0003800000 */
.L_x_4566:
[----:B------:R-:W-:Y:S01]  /*17fb0*/  LOP3.LUT P0, RZ, R18, 0x1, RZ, 0xc0, !PT ;  /* 0x0000000112ff7812 */ /* 0x000fe2000780c0ff */
[----:B------:R-:W-:-:S12]  /*17fc0*/  BSSY B0, `(.L_x_4568) ;  /* 0x000004a000007945 */ /* 0x000fd80003800000 */
[----:B------:R-:W-:Y:S05]  /*17fd0*/  @!P0 BRA `(.L_x_4569) ;  /* 0x0000000400208947 */ /* 0x000fea0003800000 */
[----:B--2---:R-:W2:Y:S04]  /*17fe0*/  LDL R0, [R1+0x10] ;  /* 0x0000100001007983 */ /* 0x004ea80000100800 */
[----:B------:R-:W3:Y:S01]  /*17ff0*/  LDL R2, [R1+0x14] ;  /* 0x0000140001027983 */ /* 0x000ee20000100800 */
[----:B------:R-:W-:Y:S01]  /*18000*/  BSSY B1, `(.L_x_4570) ;  /* 0x0000006000017945 */ /* 0x000fe20003800000 */
[----:B------:R-:W-:Y:S01]  /*18010*/  ISETP.NE.AND P1, PT, R3, RZ, PT ;  /* 0x000000ff0300720c */ /* 0x000fe20003f25270 */
[----:B--2---:R-:W-:Y:S01]  /*18020*/  IMAD R0, R0, 0x8, R19 ;  /* 0x0000000800007824 */ /* 0x004fe200078e0213 */
[----:B---3--:R-:W-:-:S04]  /*18030*/  SHF.L.U32 R2, R2, 0x1f, RZ ;  /* 0x0000001f02027819 */ /* 0x008fc800000006ff */
[----:B------:R-:W2:Y:S02]  /*18040*/  SYNCS.PHASECHK.TRANS64.TRYWAIT P0, [R0+URZ+0x30860], R2 ;  /* 0x03086002000075a7 */ /* 0x000ea4000800017f */
[----:B--2---:R-:W-:Y:S05]  /*18050*/  @!P0 BRA `(.L_x_4571) ;  /* 0x0000002c00708947 */ /* 0x004fea0003800000 */
.L_x_4635:
[----:B------:R-:W-:Y:S05]  /*18060*/  BSYNC B1 ;  /* 0x0000000000017941 */ /* 0x000fea0003800000 */
.L_x_4570:
        /* <DEDUP_REMOVED lines=9> */
.L_x_4573:
[----:B------:R-:W-:Y:S05]  /*18100*/  BSYNC B1 ;  /* 0x0000000000017941 */ /* 0x000fea0003800000 */
.L_x_4572:
[----:B------:R-:W3:Y:S04]  /*18110*/  LDL.LU R4, [R1+0x18] ;  /* 0x0000180001047983 */ /* 0x000ee80000300800 */
[----:B------:R-:W3:Y:S04]  /*18120*/  LDL.LU R3, [R1+0x4] ;  /* 0x0000040001037983 */ /* 0x000ee80000300800 */
[----:B--2---:R-:W2:Y:S01]  /*18130*/  LDL R2, [R1+0x10] ;  /* 0x0000100001027983 */ /* 0x004ea20000100800 */
        /* <DEDUP_REMOVED lines=8> */
[----:B--2---:R-:W-:-:S04]  /*181c0*/  IMAD R2, R2, 0x9000, R19 ;  /* 0x0000900002027824 */ /* 0x004fc800078e0213 */
[----:B------:R-:W-:-:S07]  /*181d0*/  VIADD R4, R2, 0x400 ;  /* 0x0000040002047836 */ /* 0x000fce0000000000 */
.L_x_4574:
        /* <DEDUP_REMOVED lines=15> */
.L_x_4575:
        /* <DEDUP_REMOVED lines=15> */
.L_x_4576:
        /* <DEDUP_REMOVED lines=9> */
[----:B---3--:R-:W-:Y:S05]  /*18450*/  @P0 BRA.U.ANY `(.L_x_4576) ;  /* 0xfffffffd00d80947 */ /* 0x008fea000393ffff */
.L_x_4569:
[----:B------:R-:W-:Y:S05]  /*18460*/  BSYNC B0 ;  /* 0x0000000000007941 */ /* 0x000fea0003800000 */
.L_x_4568:
[----:B-1----:R-:W2:Y:S04]  /*18470*/  LDL.LU R5, [R1+0x10] ;  /* 0x0000100001057983 */ /* 0x002ea80000300800 */
[----:B------:R-:W3:Y:S01]  /*18480*/  LDL.LU R4, [R1+0x14] ;  /* 0x0000140001047983 */ /* 0x000ee20000300800 */
[----:B--2---:R-:W-:-:S05]  /*18490*/  VIADD R0, R5, 0x1 ;  /* 0x0000000105007836 */ /* 0x004fca0000000000 */
[----:B------:R-:W-:-:S04]  /*184a0*/  ISETP.NE.AND P0, PT, R0, 0x2, PT ;  /* 0x000000020000780c */ /* 0x000fc80003f05270 */
[----:B------:R-:W-:Y:S02]  /*184b0*/  SEL R2, RZ, 0x1, P0 ;  /* 0x00000001ff027807 */ /* 0x000fe40000000000 */
[----:B------:R-:W-:Y:S02]  /*184c0*/  SEL R0, R0, RZ, P0 ;  /* 0x000000ff00007207 */ /* 0x000fe40000000000 */
[----:B---3--:R-:W-:-:S03]  /*184d0*/  LOP3.LUT R4, R4, R2, RZ, 0x3c, !PT ;  /* 0x0000000204047212 */ /* 0x008fc600078e3cff */
[----:B------:R1:W-:Y:S04]  /*184e0*/  STL [R1+0x10], R0 ;  /* 0x0000100001007387 */ /* 0x0003e80000100800 */
[----:B------:R1:W-:Y:S02]  /*184f0*/  STL [R1+0x14], R4 ;  /* 0x0000140401007387 */ /* 0x0003e40000100800 */
.L_x_4490:
[----:B------:R-:W-:Y:S05]  /*18500*/  BSYNC B7 ;  /* 0x0000000000077941 */ /* 0x000fea0003800000 */
.L_x_4488:
        /* <DEDUP_REMOVED lines=8> */
[----:B01----:R-:W0:Y:S04]  /*18590*/  LDS.128 R4, [R19+0x308d0] ;  /* 0x0308d00013047984 */ /* 0x003e280000000c00 */
[----:B0-----:R0:W-:Y:S04]  /*185a0*/  STL.64 [R1], R4 ;  /* 0x0000000401007387 */ /* 0x0011e80000100a00 */
[----:B------:R0:W-:Y:S01]  /*185b0*/  STL.64 [R1+0x8], R6 ;  /* 0x0000080601007387 */ /* 0x0001e20000100a00 */
[----:B------:R-:W-:Y:S06]  /*185c0*/  BAR.ARV 0x4, 0x180 ;  /* 0x0106000000007b1d */ /* 0x000fec0000002000 */
[----:B------:R-:W-:Y:S05]  /*185d0*/  BRA `(.L_x_4578) ;  /* 0x00000010003c7947 */ /* 0x000fea0003800000 */
.L_x_4577:
[----:B------:R-:W4:Y:S01]  /*185e0*/  S2R R16, SR_TID.X ;  /* 0x0000000000107919 */ /* 0x000f220000002100 */
[----:B------:R-:W-:Y:S01]  /*185f0*/  UMOV UR4, 0xffffffff ;  /* 0xffffffff00047882 */ /* 0x000fe20000000000 */
[----:B----4-:R-:W-:-:S04]  /*18600*/  LOP3.LUT R16, R16, 0x1f, RZ, 0xc0, !PT ;  /* 0x0000001f10107812 */ /* 0x010fc800078ec0ff */
[----:B------:R-:W-:Y:S01]  /*18610*/  ISETP.NE.AND P0, PT, R16, 0x1f, PT ;  /* 0x0000001f1000780c */ /* 0x000fe20003f05270 */
[----:B------:R-:W-:-:S12]  /*18620*/  BRA.DIV UR4, `(.L_x_4579) ;  /* 0x0000002a04107947 */ /* 0x000fd8000b800000 */
[----:B------:R-:W0:Y:S01]  /*18630*/  LDL.LU R3, [R1] ;  /* 0x0000000001037983 */ /* 0x000e220000300800 */
[----:B------:R-:W-:-:S03]  /*18640*/  ULDC UR4, c[0x0][0xc3c] ;  /* 0x00030f0000047ab9 */ /* 0x000fc60000000800 */
[----:B-1----:R-:W3:Y:S01]  /*18650*/  LDL R4, [R1+0xc] ;  /* 0x00000c0001047983 */ /* 0x002ee20000100800 */
[----:B------:R-:W-:Y:S01]  /*18660*/  ULDC.64 UR6, c[0x0][0x208] ;  /* 0x0000820000067ab9 */ /* 0x000fe20000000a00 */
[----:B0-----:R-:W-:Y:S02]  /*18670*/  IMAD.MOV.U32 R8, RZ, RZ, R3 ;  /* 0x000000ffff087224 */ /* 0x001fe400078e0003 */
[----:B---3--:R-:W-:-:S05]  /*18680*/  IMAD.IADD R0, R4, 0x1, R16 ;  /* 0x0000000104007824 */ /* 0x008fca00078e0210 */
[----:B------:R-:W-:-:S13]  /*18690*/  ISETP.GE.OR P1, PT, R0, UR4, !P0 ;  /* 0x0000000400007c0c */ /* 0x000fda000c726670 */
[----:B------:R-:W0:Y:S08]  /*186a0*/  @!P1 LDC.64 R2, c[0x0][0xc80] ;  /* 0x00032000ff029b82 */ /* 0x000e300000000a00 */
[----:B------:R-:W1:Y:S01]  /*186b0*/  @!P1 LDC.64 R4, c[0x0][0xc78] ;  /* 0x00031e00ff049b82 */ /* 0x000e620000000a00 */
[----:B0-----:R-:W-:-:S05]  /*186c0*/  @!P1 IMAD.WIDE R2, R0, 0x4, R2 ;  /* 0x0000000400029825 */ /* 0x001fca00078e0202 */
[----:B------:R1:W3:Y:S02]  /*186d0*/  @!P1 LDG.E R6, desc[UR6][R2.64] ;  /* 0x0000000602069981 */ /* 0x0002e4000c1e1900 */
[----:B-1----:R-:W-:-:S06]  /*186e0*/  @!P1 IMAD.WIDE R2, R0, 0x4, R4 ;  /* 0x0000000400029825 */ /* 0x002fcc00078e0204 */
[----:B------:R-:W4:Y:S01]  /*186f0*/  @!P1 LDG.E R2, desc[UR6][R2.64] ;  /* 0x0000000602029981 */ /* 0x000f22000c1e1900 */
[----:B------:R-:W-:Y:S01]  /*18700*/  IMAD.MOV.U32 R5, RZ, RZ, RZ ;  /* 0x000000ffff057224 */ /* 0x000fe200078e00ff */
[C---:B------:R-:W-:Y:S02]  /*18710*/  ISETP.GE.U32.AND P2, PT, R16.reuse, 0x2, PT ;  /* 0x000000021000780c */ /* 0x040fe40003f46070 */
[C---:B------:R-:W-:Y:S01]  /*18720*/  ISETP.GE.U32.AND P3, PT, R16.reuse, 0x4, PT ;  /* 0x000000041000780c */ /* 0x040fe20003f66070 */
[----:B------:R-:W-:Y:S01]  /*18730*/  SHFL.IDX PT, R0, R8, RZ, 0x1f ;  /* 0x00001fff08007589 */ /* 0x000fe200000e0000 */
[C---:B------:R-:W-:Y:S02]  /*18740*/  ISETP.GE.U32.AND P4, PT, R16.reuse, 0x8, PT ;  /* 0x000000081000780c */ /* 0x040fe40003f86070 */
[----:B------:R-:W-:Y:S01]  /*18750*/  ISETP.GE.U32.AND P5, PT, R16, 0x10, PT ;  /* 0x000000101000780c */ /* 0x000fe20003fa6070 */
[----:B---3--:R-:W-:Y:S01]  /*18760*/  @!P1 IMAD.MOV.U32 R5, RZ, RZ, R6 ;  /* 0x000000ffff059224 */ /* 0x008fe200078e0006 */
[----:B------:R-:W-:-:S02]  /*18770*/  CS2R R6, SRZ ;  /* 0x0000000000067805 */ /* 0x000fc4000001ff00 */
[----:B----4-:R-:W-:Y:S01]  /*18780*/  @!P1 IMAD.MOV.U32 R7, RZ, RZ, R2 ;  /* 0x000000ffff079224 */ /* 0x010fe200078e0002 */
[----:B------:R-:W-:-:S03]  /*18790*/  ISETP.NE.AND P1, PT, R16, RZ, PT ;  /* 0x000000ff1000720c */ /* 0x000fc60003f25270 */
[----:B------:R-:W-:-:S05]  /*187a0*/  IMAD R2, R7, R5, RZ ;  /* 0x0000000507027224 */ /* 0x000fca00078e02ff */
[----:B------:R-:W0:Y:S02]  /*187b0*/  SHFL.UP PT, R3, R2, 0x1, RZ ;  /* 0x0420000002037989 */ /* 0x000e2400000e00ff */
[----:B0-----:R-:W-:-:S05]  /*187c0*/  SEL R9, R3, RZ, P1 ;  /* 0x000000ff03097207 */ /* 0x001fca0000800000 */
[----:B------:R-:W-:Y:S02]  /*187d0*/  IMAD.IADD R2, R2, 0x1, R9 ;  /* 0x0000000102027824 */ /* 0x000fe400078e0209 */
[----:B------:R-:W-:Y:S04]  /*187e0*/  SHFL.IDX PT, R9, R8, 0x1, 0x1f ;  /* 0x00201f0008097f89 */ /* 0x000fe800000e0000 */
        /* <DEDUP_REMOVED lines=12> */
[----:B--2---:R0:W1:Y:S02]  /*188b0*/  SHFL.IDX PT, R10, R2, 0x1f, 0x1f ;  /* 0x03e01f00020a7f89 */ /* 0x00406400000e0000 */
.L_x_4645:
[----:B------:R-:W-:Y:S02]  /*188c0*/  ULDC UR4, c[0x0][0xc38] ;  /* 0x00030e0000047ab9 */ /* 0x000fe40000000800 */
[----:B------:R-:W-:-:S04]  /*188d0*/  IMAD.U32 R8, RZ, RZ, UR4 ;  /* 0x00000004ff087e24 */ /* 0x000fc8000f8e00ff */
[----:B-1----:R-:W-:-:S04]  /*188e0*/  IMAD R10, R10, R8, RZ ;  /* 0x000000080a0a7224 */ /* 0x002fc800078e02ff */
[----:B------:R-:W-:-:S05]  /*188f0*/  IMAD.IADD R4, R9, 0x1, R10 ;  /* 0x0000000109047824 */ /* 0x000fca00078e020a */
[----:B------:R-:W-:-:S13]  /*18900*/  ISETP.GT.AND P6, PT, R4, R0, PT ;  /* 0x000000000400720c */ /* 0x000fda0003fc4270 */
[----:B------:R-:W-:Y:S05]  /*18910*/  @P6 BRA `(.L_x_4580) ;  /* 0x0000000000b06947 */ /* 0x000fea0003800000 */
.L_x_4583:
        /* <DEDUP_REMOVED lines=38> */
.L_x_4653:
[----:B------:R-:W-:Y:S02]  /*18b80*/  ULDC UR4, c[0x0][0xc38] ;  /* 0x00030e0000047ab9 */ /* 0x000fe40000000800 */
[----:B------:R-:W-:-:S04]  /*18b90*/  IMAD.U32 R8, RZ, RZ, UR4 ;  /* 0x00000004ff087e24 */ /* 0x000fc8000f8e00ff */
[----:B-1----:R-:W-:-:S04]  /*18ba0*/  IMAD R10, R10, R8, RZ ;  /* 0x000000080a0a7224 */ /* 0x002fc800078e02ff */
[----:B------:R-:W-:-:S05]  /*18bb0*/  IMAD.IADD R4, R10, 0x1, R4 ;  /* 0x000000010a047824 */ /* 0x000fca00078e0204 */
[----:B------:R-:W-:-:S13]  /*18bc0*/  ISETP.GT.AND P6, PT, R4, R0, PT ;  /* 0x000000000400720c */ /* 0x000fda0003fc4270 */
[----:B------:R-:W-:Y:S05]  /*18bd0*/  @!P6 BRA `(.L_x_4583) ;  /* 0xfffffffc0050e947 */ /* 0x000fea000383ffff */
.L_x_4580:
        /* <DEDUP_REMOVED lines=12> */
.L_x_4658:
[----:B------:R-:W-:-:S13]  /*18ca0*/  ISETP.NE.AND P0, PT, R3, RZ, PT ;  /* 0x000000ff0300720c */ /* 0x000fda0003f05270 */
[----:B------:R-:W-:Y:S05]  /*18cb0*/  @!P0 BRA `(.L_x_4585) ;  /* 0x0000000000148947 */ /* 0x000fea0003800000 */
[----:B------:R-:W-:Y:S01]  /*18cc0*/  UMOV UR4, 0xffffffff ;  /* 0xffffffff00047882 */ /* 0x000fe20000000000 */
[----:B---3--:R-:W-:Y:S02]  /*18cd0*/  VIADD R9, R9, 0xffffffff ;  /* 0xffffffff09097836 */ /* 0x008fe40000000000 */
[----:B------:R-:W-:Y:S05]  /*18ce0*/  BRA.DIV UR4, `(.L_x_4586) ;  /* 0x0000002e04007947 */ /* 0x000fea000b800000 */
[----:B0-----:R0:W1:Y:S02]  /*18cf0*/  SHFL.IDX PT, R2, R2, R9, 0x1f ;  /* 0x00001f0902027589 */ /* 0x00106400000e0000 */
.L_x_4661:
[----:B-1----:R-:W-:-:S07]  /*18d00*/  IMAD.MOV.U32 R6, RZ, RZ, R2 ;  /* 0x000000ffff067224 */ /* 0x002fce00078e0002 */
.L_x_4585:
[----:B0-----:R-:W-:Y:S01]  /*18d10*/  IMAD R2, R6, R8, R10 ;  /* 0x0000000806027224 */ /* 0x001fe200078e020a */
[----:B------:R-:W-:-:S03]  /*18d20*/  ISETP.NE.AND P0, PT, R7, 0x1, PT ;  /* 0x000000010700780c */ /* 0x000fc60003f05270 */
[----:B------:R-:W-:Y:S01]  /*18d30*/  IMAD.IADD R0, R0, 0x1, -R2 ;  /* 0x0000000100007824 */ /* 0x000fe200078e0a02 */
[----:B------:R0:W-:Y:S09]  /*18d40*/  STL [R1], R2 ;  /* 0x0000000201007387 */ /* 0x0001f20000100800 */
[----:B------:R-:W-:Y:S05]  /*18d50*/  @!P0 BRA `(.L_x_4587) ;  /* 0x0000000000e48947 */ /* 0x000fea0003800000 */
[----:B---3--:R-:W-:-:S04]  /*18d60*/  IABS R5, R4 ;  /* 0x0000000400057213 */ /* 0x008fc80000000000 */
        /* <DEDUP_REMOVED lines=56> */
.L_x_4587:
[----:B---3--:R-:W2:Y:S01]  /*190f0*/  LDL R5, [R1+0xc] ;  /* 0x00000c0001057983 */ /* 0x008ea20000100800 */
        /* <DEDUP_REMOVED lines=33> */
[----:B------:R-:W-:Y:S02]  /*19310*/  VIADDMNMX R6, R3, R8, R6, PT ;  /* 0x0000000803067246 */ /* 0x000fe40003800106 */
[----:B------:R-:W-:Y:S02]  /*19320*/  IADD3 R7, R7, 0x1000000, R0 ;  /* 0x0100000007077810 */ /* 0x000fe40007ffe000 */
        /* <DEDUP_REMOVED lines=28> */
.L_x_4588:
[----:B-1----:R-:W-:-:S05]  /*194f0*/  LOP3.LUT R3, RZ, R0, RZ, 0x33, !PT ;  /* 0x00000000ff037212 */ /* 0x002fca00078e33ff */
[----:B------:R-:W-:-:S05]  /*19500*/  IMAD.IADD R0, R4, 0x1, R3 ;  /* 0x0000000104007824 */ /* 0x000fca00078e0203 */
[----:B------:R2:W-:Y:S01]  /*19510*/  STL [R1+0x4], R0 ;  /* 0x0000040001007387 */ /* 0x0005e20000100800 */
[----:B------:R-:W-:Y:S05]  /*19520*/  BRA `(.L_x_4589) ;  /* 0x0000000000287947 */ /* 0x000fea0003800000 */
.L_x_4581:
        /* <DEDUP_REMOVED lines=10> */
.L_x_4589:
[----:B-1----:R-:W3:Y:S04]  /*195d0*/  LDL R3, [R1+0x8] ;  /* 0x0000080001037983 */ /* 0x002ee80000100800 */
[----:B0-----:R-:W4:Y:S04]  /*195e0*/  LDL R2, [R1+0xc] ;  /* 0x00000c0001027983 */ /* 0x001f280000100800 */
[----:B------:R-:W5:Y:S04]  /*195f0*/  LDL R5, [R1+0x4] ;  /* 0x0000040001057983 */ /* 0x000f680000100800 */
[----:B------:R-:W5:Y:S01]  /*19600*/  LDL R4, [R1] ;  /* 0x0000000001047983 */ /* 0x000f620000100800 */
[----:B--2---:R-:W0:Y:S01]  /*19610*/  S2R R0, SR_TID.X ;  /* 0x0000000000007919 */ /* 0x004e220000002100 */
[----:B------:R-:W-:Y:S05]  /*19620*/  WARPSYNC.ALL ;  /* 0x0000000000007948 */ /* 0x000fea0003800000 */
[----:B0-----:R-:W-:Y:S01]  /*19630*/  LOP3.LUT R0, R0, 0x1f, RZ, 0xc0, !PT ;  /* 0x0000001f00007812 */ /* 0x001fe200078ec0ff */
[----:B------:R-:W-:Y:S03]  /*19640*/  BAR.SYNC.DEFER_BLOCKING 0x4, 0x180 ;  /* 0x0106000000007b1d */ /* 0x000fe60000010000 */
[----:B------:R-:W-:-:S13]  /*19650*/  ISETP.NE.AND P0, PT, R0, RZ, PT ;  /* 0x000000ff0000720c */ /* 0x000fda0003f05270 */
[----:B------:R-:W-:Y:S01]  /*19660*/  @!P0 MOV R0, 0x400 ;  /* 0x0000040000008802 */ /* 0x000fe20000000f00 */
[----:B---3--:R-:W-:Y:S02]  /*19670*/  IMAD.MOV.U32 R6, RZ, RZ, R3 ;  /* 0x000000ffff067224 */ /* 0x008fe400078e0003 */
[----:B------:R-:W0:Y:S01]  /*19680*/  @!P0 S2R R3, SR_CgaCtaId ;  /* 0x0000000000038919 */ /* 0x000e220000008800 */
[----:B----4-:R-:W-:Y:S01]  /*19690*/  IMAD.MOV.U32 R7, RZ, RZ, R2 ;  /* 0x000000ffff077224 */ /* 0x010fe200078e0002 */
[----:B0-----:R-:W-:-:S05]  /*196a0*/  @!P0 LEA R19, R3, R0, 0x18 ;  /* 0x0000000003138211 */ /* 0x001fca00078ec0ff */
[----:B-----5:R1:W-:Y:S01]  /*196b0*/  @!P0 STS.128 [R19+0x308d0], R4 ;  /* 0x0308d00413008388 */ /* 0x0203e20000000c00 */
[----:B------:R-:W-:Y:S06]  /*196c0*/  BAR.ARV 0x5, 0x180 ;  /* 0x0146000000007b1d */ /* 0x000fec0000002000 */
.L_x_4578:
[----:B---3--:R-:W3:Y:S01]  /*196d0*/  LDL R0, [R1+0xc] ;  /* 0x00000c0001007983 */ /* 0x008ee20000100800 */
[----:B------:R-:W-:Y:S02]  /*196e0*/  ULDC UR4, c[0x0][0xc3c] ;  /* 0x00030f0000047ab9 */ /* 0x000fe40000000800 */
[----:B---3--:R-:W-:-:S13]  /*196f0*/  ISETP.GE.AND P0, PT, R0, UR4, PT ;  /* 0x0000000400007c0c */ /* 0x008fda000bf06270 */
[----:B------:R-:W-:Y:S05]  /*19700*/  @!P0 BRA `(.L_x_4590) ;  /* 0xffffff9c00048947 */ /* 0x000fea000383ffff */
[----:B------:R-:W-:Y:S05]  /*19710*/  BSYNC B8 ;  /* 0x0000000000087941 */ /* 0x000fea0003800000 */
.L_x_4474:
[----:B----4-:R-:W4:Y:S01]  /*19720*/  LDL.LU R0, [R1+0x50] ;  /* 0x0000500001007983 */ /* 0x010f220000300800 */
[----:B------:R-:W-:Y:S01]  /*19730*/  BSSY B0, `(.L_x_4591) ;  /* 0x000000b000007945 */ /* 0x000fe20003800000 */
[----:B01----:R-:W0:Y:S01]  /*19740*/  S2R R5, SR_CgaCtaId ;  /* 0x0000000000057919 */ /* 0x003e220000008800 */
[----:B----4-:R-:W-:-:S05]  /*19750*/  VIADD R0, R0, 0x1 ;  /* 0x0000000100007836 */ /* 0x010fca0000000000 */
        /* <DEDUP_REMOVED lines=8> */
.L_x_4662:
[----:B------:R-:W-:Y:S05]  /*197e0*/  BSYNC B0 ;  /* 0x0000000000007941 */ /* 0x000fea0003800000 */
.L_x_4591:
[----:B------:R-:W-:-:S03]  /*197f0*/  UMOV UR4, 0xffffffff ;  /* 0xffffffff00047882 */ /* 0x000fc60000000000 */
[----:B------:R-:W-:Y:S05]  /*19800*/  BRA.DIV UR4, `(.L_x_4593) ;  /* 0x0000002204787947 */ /* 0x000fea000b800000 */
[----:B------:R-:W1:Y:S02]  /*19810*/  S2R R2, SR_TID.X ;  /* 0x0000000000027919 */ /* 0x000e640000002100 */
[----:B-1----:R-:W-:-:S04]  /*19820*/  SHF.R.U32.HI R2, RZ, 0x5, R2 ;  /* 0x00000005ff027819 */ /* 0x002fc80000011602 */
[----:B------:R-:W-:-:S05]  /*19830*/  LOP3.LUT R2, R2, 0x3, RZ, 0xc0, !PT ;  /* 0x0000000302027812 */ /* 0x000fca00078ec0ff */
[----:B------:R1:W4:Y:S02]  /*19840*/  SHFL.IDX PT, R14, R2, RZ, 0x1f ;  /* 0x00001fff020e7589 */ /* 0x00032400000e0000 */
.L_x_4665:
[----:B----4-:R-:W-:Y:S01]  /*19850*/  ISETP.NE.AND P0, PT, R14, RZ, PT ;  /* 0x000000ff0e00720c */ /* 0x010fe20003f05270 */
[----:B------:R-:W-:-:S12]  /*19860*/  BSSY B0, `(.L_x_4594) ;  /* 0x0000029000007945 */ /* 0x000fd80003800000 */
[----:B------:R-:W-:Y:S05]  /*19870*/  @P0 BRA `(.L_x_4595) ;  /* 0x00000000009c0947 */ /* 0x000fea0003800000 */
[----:B------:R-:W-:-:S03]  /*19880*/  UMOV UR4, 0xffffffff ;  /* 0xffffffff00047882 */ /* 0x000fc60000000000 */
[----:B------:R-:W-:Y:S05]  /*19890*/  BRA.DIV UR4, `(.L_x_4596) ;  /* 0x0000002204887947 */ /* 0x000fea000b800000 */
[----:B------:R-:W-:-:S13]  /*198a0*/  ELECT P6, URZ, PT ;  /* 0x00000000003f782f */ /* 0x000fda00038c0000 */
.L_x_4668:
[----:B------:R-:W-:Y:S05]  /*198b0*/  @!P6 BRA `(.L_x_4595) ;  /* 0x00000000008ce947 */ /* 0x000fea0003800000 */
[----:B-1----:R-:W4:Y:S02]  /*198c0*/  LDL R2, [R1+0x5c] ;  /* 0x00005c0001027983 */ /* 0x002f240000100800 */
[----:B----4-:R-:W-:-:S13]  /*198d0*/  R2UR UR4, R2 ;  /* 0x00000000020472ca */ /* 0x010fda00000e0000 */
[----:B------:R-:W-:-:S06]  /*198e0*/  ULOP3.LUT UR4, UR4, 0x2, URZ, 0xfc, !UPT ;  /* 0x0000000204047892 */ /* 0x000fcc000f8efc3f */
[----:B------:R-:W-:-:S05]  /*198f0*/  IMAD.U32 R2, RZ, RZ, UR4 ;  /* 0x00000004ff027e24 */ /* 0x000fca000f8e00ff */
[----:B------:R-:W-:-:S13]  /*19900*/  ISETP.NE.AND P2, PT, R2, 0x3, PT ;  /* 0x000000030200780c */ /* 0x000fda0003f45270 */
[----:B------:R-:W-:Y:S05]  /*19910*/  @!P2 BRA `(.L_x_4597) ;  /* 0x000000000004a947 */ /* 0x000fea0003800000 */
[----:B------:R-:W-:Y:S01]  /*19920*/  BPT.TRAP 0x1 ;  /* 0x000000040000795c */ /* 0x000fe20000300000 */
.L_x_4597:
[----:B0-----:R-:W4:Y:S04]  /*19930*/  LDL R3, [R1+0x10] ;  /* 0x0000100001037983 */ /* 0x001f280000100800 */
[----:B------:R-:W5:Y:S01]  /*19940*/  LDL.LU R7, [R1+0x14] ;  /* 0x0000140001077983 */ /* 0x000f620000300800 */
[----:B------:R-:W-:-:S04]  /*19950*/  VIADD R2, R0, 0x30840 ;  /* 0x0003084000027836 */ /* 0x000fc80000000000 */
[C---:B----4-:R-:W-:Y:S02]  /*19960*/  IMAD R6, R3.reuse, 0x8, R2 ;  /* 0x0000000803067824 */ /* 0x050fe400078e0202 */
[----:B------:R-:W-:Y:S01]  /*19970*/  VIADD R3, R3, 0x1 ;  /* 0x0000000103037836 */ /* 0x000fe20000000000 */
[----:B-----5:R-:W-:-:S04]  /*19980*/  SHF.L.U32 R5, R7, 0x1f, RZ ;  /* 0x0000001f07057819 */ /* 0x020fc800000006ff */
        /* <DEDUP_REMOVED lines=8> */
.L_x_4669:
[----:B------:R-:W1:Y:S02]  /*19a10*/  SYNCS.PHASECHK.TRANS64.TRYWAIT P0, [R7+URZ], R2 ;  /* 0x00000002070075a7 */ /* 0x000e64000800017f */
[----:B-1----:R-:W-:Y:S05]  /*19a20*/  @!P0 BRA `(.L_x_4599) ;  /* 0x0000002000588947 */ /* 0x002fea0003800000 */
.L_x_4670:
[----:B------:R-:W-:Y:S05]  /*19a30*/  @!P2 BRA `(.L_x_4600) ;  /* 0x000000000004a947 */ /* 0x000fea0003800000 */
[----:B------:R-:W-:Y:S01]  /*19a40*/  BPT.TRAP 0x1 ;  /* 0x000000040000795c */ /* 0x000fe20000300000 */
.L_x_4600:
[----:B------:R-:W4:Y:S01]  /*19a50*/  LDL.LU R4, [R1+0x10] ;  /* 0x0000100001047983 */ /* 0x000f220000300800 */
[----:B------:R-:W-:-:S04]  /*19a60*/  VIADD R0, R0, 0x30860 ;  /* 0x0003086000007836 */ /* 0x000fc80000000000 */
[----:B----4-:R-:W-:-:S04]  /*19a70*/  IMAD R4, R4, 0x8, R0 ;  /* 0x0000000804047824 */ /* 0x010fc800078e0200 */
[----:B------:R-:W4:Y:S02]  /*19a80*/  SYNCS.PHASECHK.TRANS64.TRYWAIT P0, [R4+URZ], R5 ;  /* 0x00000005040075a7 */ /* 0x000f24000800017f */
[----:B----4-:R-:W-:Y:S05]  /*19a90*/  @!P0 BRA `(.L_x_4601) ;  /* 0x0000002000508947 */ /* 0x010fea0003800000 */
.L_x_4671:
[----:B------:R-:W-:-:S07]  /*19aa0*/  IMAD R3, R3, 0x8, R0 ;  /* 0x0000000803037824 */ /* 0x000fce00078e0200 */
.L_x_4602:
[----:B------:R0:W0:Y:S02]  /*19ab0*/  SYNCS.PHASECHK.TRANS64.TRYWAIT P0, [R3+URZ], R2 ;  /* 0x00000002030075a7 */ /* 0x000024000800017f */
[----:B0-----:R-:W-:Y:S05]  /*19ac0*/  @!P0 NANOSLEEP.SYNCS 0x989680 ;  /* 0x009896800000895d */ /* 0x001fea0003900000 */
[----:B------:R-:W0:Y:S02]  /*19ad0*/  @!P0 SYNCS.PHASECHK.TRANS64 P0, [R3+URZ], R2 ;  /* 0x00000002030085a7 */ /* 0x000e24000800007f */
[----:B0-----:R-:W-:Y:S05]  /*19ae0*/  @!P0 BRA `(.L_x_4602) ;  /* 0xfffffffc00f08947 */ /* 0x001fea000383ffff */
.L_x_4595:
[----:B------:R-:W-:Y:S05]  /*19af0*/  BSYNC B0 ;  /* 0x0000000000007941 */ /* 0x000fea0003800000 */
.L_x_4594:
[----:B------:R-:W-:Y:S05]  /*19b00*/  EXIT ;  /* 0x000000000000794d */ /* 0x000fea0003800000 */
.L_x_4373:
[----:B0-----:R-:W-:-:S04]  /*19b10*/  IMAD.U32 R3, RZ, RZ, UR37 ;  /* 0x00000025ff037e24 */ /* 0x001fc8000f8e00ff */
[----:B------:R0:W1:Y:S03]  /*19b20*/  SYNCS.PHASECHK.TRANS64.TRYWAIT P1, [R3+URZ+0x30800], R0 ;  /* 0x03080000030075a7 */ /* 0x000066000802017f */
[----:B-1----:R-:W-:Y:S05]  /*19b30*/  @!P1 NANOSLEEP.SYNCS 0x989680 ;  /* 0x009896800000995d */ /* 0x002fea0003900000 */
[----:B------:R-:W1:Y:S02]  /*19b40*/  @!P1 SYNCS.PHASECHK.TRANS64 P1, [R3+URZ+0x30800], R0 ;  /* 0x03080000030095a7 */ /* 0x000e64000802007f */
[----:B-1----:R-:W-:Y:S05]  /*19b50*/  @!P1 BRA `(.L_x_4373) ;  /* 0xfffffffc00ec9947 */ /* 0x002fea000383ffff */
[----:B------:R-:W-:Y:S05]  /*19b60*/  BRA `(.L_x_4603) ;  /* 0xfffffe8800147947 */ /* 0x000fea000383ffff */
.L_x_4377:
[----:B-1----:R1:W2:Y:S02]  /*19b70*/  SYNCS.PHASECHK.TRANS64.TRYWAIT P2, [R3+URZ+0x30830], R0 ;  /* 0x03083000030075a7 */ /* 0x0022a4000804017f */
[----:B--2---:R-:W-:Y:S05]  /*19b80*/  @!P2 NANOSLEEP.SYNCS 0x989680 ;  /* 0x009896800000a95d */ /* 0x004fea0003900000 */
[----:B------:R-:W2:Y:S02]  /*19b90*/  @!P2 SYNCS.PHASECHK.TRANS64 P2, [R3+URZ+0x30830], R0 ;  /* 0x030830000300a5a7 */ /* 0x000ea4000804007f */
[----:B--2---:R-:W-:Y:S05]  /*19ba0*/  @!P2 BRA `(.L_x_4377) ;  /* 0xfffffffc00f0a947 */ /* 0x004fea000383ffff */
[----:B------:R-:W-:Y:S05]  /*19bb0*/  BRA `(.L_x_4376) ;  /* 0xfffffe88003c7947 */ /* 0x000fea000383ffff */
.L_x_4393:
[----:B-1----:R-:W-:-:S04]  /*19bc0*/  IMAD.U32 R12, RZ, RZ, UR6 ;  /* 0x00000006ff0c7e24 */ /* 0x002fc8000f8e00ff */
[----:B------:R1:W2:Y:S03]  /*19bd0*/  SYNCS.PHASECHK.TRANS64.TRYWAIT P2, [R12+URZ+0x30830], R9 ;  /* 0x030830090c0075a7 */ /* 0x0002a6000804017f */
[----:B--2---:R-:W-:Y:S05]  /*19be0*/  @!P2 NANOSLEEP.SYNCS 0x989680 ;  /* 0x009896800000a95d */ /* 0x004fea0003900000 */
[----:B------:R-:W2:Y:S02]  /*19bf0*/  @!P2 SYNCS.PHASECHK.TRANS64 P2, [R12+URZ+0x30830], R9 ;  /* 0x030830090c00a5a7 */ /* 0x000ea4000804007f */
[----:B--2---:R-:W-:Y:S05]  /*19c00*/  @!P2 BRA `(.L_x_4393) ;  /* 0xfffffffc00eca947 */ /* 0x004fea000383ffff */
[----:B------:R-:W-:Y:S05]  /*19c10*/  BRA `(.L_x_4392) ;  /* 0xfffffeb400507947 */ /* 0x000fea000383ffff */
.L_x_4397:
[----:B01----:R-:W-:-:S04]  /*19c20*/  IMAD.U32 R9, RZ, RZ, UR5 ;  /* 0x00000005ff097e24 */ /* 0x003fc8000f8e00ff */
[----:B------:R0:W1:Y:S03]  /*19c30*/  SYNCS.PHASECHK.TRANS64.TRYWAIT P2, [R9+URZ+0x30850], R0 ;  /* 0x03085000090075a7 */ /* 0x000066000804017f */
[----:B-1----:R-:W-:Y:S05]  /*19c40*/  @!P2 NANOSLEEP.SYNCS 0x989680 ;  /* 0x009896800000a95d */ /* 0x002fea0003900000 */
[----:B------:R-:W1:Y:S02]  /*19c50*/  @!P2 SYNCS.PHASECHK.TRANS64 P2, [R9+URZ+0x30850], R0 ;  /* 0x030850000900a5a7 */ /* 0x000e64000804007f */
[----:B-1----:R-:W-:Y:S05]  /*19c60*/  @!P2 BRA `(.L_x_4397) ;  /* 0xfffffffc00eca947 */ /* 0x002fea000383ffff */
[----:B------:R-:W-:Y:S05]  /*19c70*/  BRA `(.L_x_4396) ;  /* 0xfffffebc00e07947 */ /* 0x000fea000383ffff */
.L_x_4414:
[----:B-1----:R-:W-:-:S04]  /*19c80*/  IMAD.U32 R3, RZ, RZ, UR5 ;  /* 0x00000005ff037e24 */ /* 0x002fc8000f8e00ff */
[----:B------:R1:W2:Y:S03]  /*19c90*/  SYNCS.PHASECHK.TRANS64.TRYWAIT P2, [R3+URZ+0x30830], R2 ;  /* 0x03083002030075a7 */ /* 0x0002a6000804017f */
[----:B--2---:R-:W-:Y:S05]  /*19ca0*/  @!P2 NANOSLEEP.SYNCS 0x989680 ;  /* 0x009896800000a95d */ /* 0x004fea0003900000 */
[----:B------:R-:W2:Y:S02]  /*19cb0*/  @!P2 SYNCS.PHASECHK.TRANS64 P2, [R3+URZ+0x30830], R2 ;  /* 0x030830020300a5a7 */ /* 0x000ea4000804007f */
[----:B--2---:R-:W-:Y:S05]  /*19cc0*/  @!P2 BRA `(.L_x_4414) ;  /* 0xfffffffc00eca947 */ /* 0x004fea000383ffff */
[----:B------:R-:W-:Y:S05]  /*19cd0*/  BRA `(.L_x_4413) ;  /* 0xfffffee800047947 */ /* 0x000fea000383ffff */
.L_x_4418:
[----:B01----:R-:W-:-:S04]  /*19ce0*/  IMAD.U32 R2, RZ, RZ, UR5 ;  /* 0x00000005ff027e24 */ /* 0x003fc8000f8e00ff */
[----:B------:R0:W1:Y:S03]  /*19cf0*/  SYNCS.PHASECHK.TRANS64.TRYWAIT P2, [R2+URZ+0x30850], R0 ;  /* 0x03085000020075a7 */ /* 0x000066000804017f */
[----:B-1----:R-:W-:Y:S05]  /*19d00*/  @!P2 NANOSLEEP.SYNCS 0x989680 ;  /* 0x009896800000a95d */ /* 0x002fea0003900000 */
[----:B------:R-:W1:Y:S02]  /*19d10*/  @!P2 SYNCS.PHASECHK.TRANS64 P2, [R2+URZ+0x30850], R0 ;  /* 0x030850000200a5a7 */ /* 0x000e64000804007f */
[----:B-1----:R-:W-:Y:S05]  /*19d20*/  @!P2 BRA `(.L_x_4418) ;  /* 0xfffffffc00eca947 */ /* 0x002fea000383ffff */
[----:B------:R-:W-:Y:S05]  /*19d30*/  BRA `(.L_x_4417) ;  /* 0xfffffef000947947 */ /* 0x000fea000383ffff */
.L_x_4424:
[----:B-1----:R-:W-:-:S04]  /*19d40*/  IMAD.U32 R3, RZ, RZ, UR5 ;  /* 0x00000005ff037e24 */ /* 0x002fc8000f8e00ff */
[----:B------:R1:W2:Y:S03]  /*19d50*/  SYNCS.PHASECHK.TRANS64.TRYWAIT P2, [R3+URZ+0x30830], R2 ;  /* 0x03083002030075a7 */ /* 0x0002a6000804017f */
[----:B--2---:R-:W-:Y:S05]  /*19d60*/  @!P2 NANOSLEEP.SYNCS 0x989680 ;  /* 0x009896800000a95d */ /* 0x004fea0003900000 */
[----:B------:R-:W2:Y:S02]  /*19d70*/  @!P2 SYNCS.PHASECHK.TRANS64 P2, [R3+URZ+0x30830], R2 ;  /* 0x030830020300a5a7 */ /* 0x000ea4000804007f */
[----:B--2---:R-:W-:Y:S05]  /*19d80*/  @!P2 BRA `(.L_x_4424) ;  /* 0xfffffffc00eca947 */ /* 0x004fea000383ffff */
[----:B------:R-:W-:Y:S05]  /*19d90*/  BRA `(.L_x_4423) ;  /* 0xffffff0400587947 */ /* 0x000fea000383ffff */
.L_x_4428:
[----:B01----:R-:W-:-:S04]  /*19da0*/  IMAD.U32 R2, RZ, RZ, UR5 ;  /* 0x00000005ff027e24 */ /* 0x003fc8000f8e00ff */
[----:B------:R0:W1:Y:S03]  /*19db0*/  SYNCS.PHASECHK.TRANS64.TRYWAIT P2, [R2+URZ+0x30850], R0 ;  /* 0x03085000020075a7 */ /* 0x000066000804017f */
[----:B-1----:R-:W-:Y:S05]  /*19dc0*/  @!P2 NANOSLEEP.SYNCS 0x989680 ;  /* 0x009896800000a95d */ /* 0x002fea0003900000 */
[----:B------:R-:W1:Y:S02]  /*19dd0*/  @!P2 SYNCS.PHASECHK.TRANS64 P2, [R2+URZ+0x30850], R0 ;  /* 0x030850000200a5a7 */ /* 0x000e64000804007f */
[----:B-1----:R-:W-:Y:S05]  /*19de0*/  @!P2 BRA `(.L_x_4428) ;  /* 0xfffffffc00eca947 */ /* 0x002fea000383ffff */
[----:B------:R-:W-:Y:S05]  /*19df0*/  BRA `(.L_x_4427) ;  /* 0xffffff0c00e87947 */ /* 0x000fea000383ffff */
.L_x_4441:
[----:B-1----:R-:W-:-:S04]  /*19e00*/  IMAD.U32 R5, RZ, RZ, UR5 ;  /* 0x00000005ff057e24 */ /* 0x002fc8000f8e00ff */
[----:B------:R1:W2:Y:S03]  /*19e10*/  SYNCS.PHASECHK.TRANS64.TRYWAIT P0, [R5+URZ+0x30850], R0 ;  /* 0x03085000050075a7 */ /* 0x0002a6000800017f */
[----:B--2---:R-:W-:Y:S05]  /*19e20*/  @!P0 NANOSLEEP.SYNCS 0x989680 ;  /* 0x009896800000895d */ /* 0x004fea0003900000 */
[----:B------:R-:W2:Y:S02]  /*19e30*/  @!P0 SYNCS.PHASECHK.TRANS64 P0, [R5+URZ+0x30850], R0 ;  /* 0x03085000050085a7 */ /* 0x000ea4000800007f */
[----:B--2---:R-:W-:Y:S05]  /*19e40*/  @!P0 BRA `(.L_x_4441) ;  /* 0xfffffffc00ec8947 */ /* 0x004fea000383ffff */
[----:B------:R-:W-:Y:S05]  /*19e50*/  BRA `(.L_x_4440) ;  /* 0xffffff3800a87947 */ /* 0x000fea000383ffff */
.L_x_4496:
        /* <DEDUP_REMOVED lines=11> */
.L_x_4605:
[----:B------:R-:W-:Y:S05]  /*19f10*/  BSYNC B0 ;  /* 0x0000000000007941 */ /* 0x000fea0003800000 */
.L_x_4604:
[----:B------:R-:W-:Y:S05]  /*19f20*/  BRA `(.L_x_4606) ;  /* 0xffffffa400a47947 */ /* 0x000fea000383ffff */
.L_x_4498:
[----:B------:R-:W-:Y:S01]  /*19f30*/  BSSY B0, `(.L_x_4607) ;  /* 0x0000006000007945 */ /* 0x000fe20003800000 */
[----:B------:R-:W-:-:S07]  /*19f40*/  IMAD.MOV.U32 R15, RZ, RZ, -0x1 ;  /* 0xffffffffff0f7424 */ /* 0x000fce00078e00ff */
[----:B012---:R-:W-:Y:S05]  /*19f50*/  WARPSYNC.COLLECTIVE R15, `(.L_x_4608) ;  /* 0x000000000f0c7348 */ /* 0x007fea0003c00000 */
[----:B------:R-:W-:Y:S02]  /*19f60*/  ELECT P6, UR62, PT ;  /* 0x00000000003e782f */ /* 0x000fe400038c0000 */
[----:B------:R-:W-:Y:S01]  /*19f70*/  MOV R14, UR62 ;  /* 0x0000003e000e7c02 */ /* 0x000fe20008000f00 */
[----:B012---:R-:W-:Y:S10]  /*19f80*/  ENDCOLLECTIVE ;  /* 0x000000000000791b */ /* 0x007ff40003800000 */
.L_x_4608:
[----:B------:R-:W-:Y:S05]  /*19f90*/  BSYNC B0 ;  /* 0x0000000000007941 */ /* 0x000fea0003800000 */
.L_x_4607:
[----:B------:R-:W-:Y:S05]  /*19fa0*/  BRA `(.L_x_4609) ;  /* 0xffffffa400a87947 */ /* 0x000fea000383ffff */
.L_x_4500:
[----:B---3--:R3:W4:Y:S02]  /*19fb0*/  SYNCS.PHASECHK.TRANS64.TRYWAIT P0, [R0+URZ+0x30840], R2 ;  /* 0x03084002000075a7 */ /* 0x008724000800017f */
[----:B----4-:R-:W-:Y:S05]  /*19fc0*/  @!P0 NANOSLEEP.SYNCS 0x989680 ;  /* 0x009896800000895d */ /* 0x010fea0003900000 */
[----:B------:R-:W4:Y:S02]  /*19fd0*/  @!P0 SYNCS.PHASECHK.TRANS64 P0, [R0+URZ+0x30840], R2 ;  /* 0x03084002000085a7 */ /* 0x000f24000800007f */
[----:B----4-:R-:W-:Y:S05]  /*19fe0*/  @!P0 BRA `(.L_x_4500) ;  /* 0xfffffffc00f08947 */ /* 0x010fea000383ffff */
[----:B------:R-:W-:Y:S05]  /*19ff0*/  BRA `(.L_x_4610) ;  /* 0xffffffa800107947 */ /* 0x000fea000383ffff */
.L_x_4504:
        /* <DEDUP_REMOVED lines=15> */
.L_x_4611:
[----:B------:R-:W-:Y:S02]  /*1a0f0*/  IMAD.MOV.U32 R13, RZ, RZ, R4 ;  /* 0x000000ffff0d7224 */ /* 0x000fe400078e0004 */
[----:B------:R-:W-:-:S07]  /*1a100*/  IMAD.MOV.U32 R6, RZ, RZ, R14 ;  /* 0x000000ffff067224 */ /* 0x000fce00078e000e */
[----:B------:R-:W-:Y:S05]  /*1a110*/  WARPSYNC.COLLECTIVE R15, `(.L_x_4612) ;  /* 0x000000000f087348 */ /* 0x000fea0003c00000 */
[----:B------:R0:W1:Y:S02]  /*1a120*/  SHFL.IDX P6, R14, R13, R12, R11 ;  /* 0x0000000c0d0e7389 */ /* 0x00006400000c000b */
[----:B01----:R-:W-:Y:S01]  /*1a130*/  ENDCOLLECTIVE ;  /* 0x000000000000791b */ /* 0x003fe20003800000 */
.L_x_4612:
        /* <DEDUP_REMOVED lines=19> */
.L_x_4613:
[----:B------:R-:W-:Y:S02]  /*1a270*/  IMAD.MOV.U32 R13, RZ, RZ, R4 ;  /* 0x000000ffff0d7224 */ /* 0x000fe400078e0004 */
[----:B------:R-:W-:-:S07]  /*1a280*/  IMAD.MOV.U32 R9, RZ, RZ, R14 ;  /* 0x000000ffff097224 */ /* 0x000fce00078e000e */
[----:B------:R-:W-:Y:S05]  /*1a290*/  WARPSYNC.COLLECTIVE R15, `(.L_x_4614) ;  /* 0x000000000f087348 */ /* 0x000fea0003c00000 */
[----:B------:R0:W1:Y:S02]  /*1a2a0*/  SHFL.IDX P6, R14, R13, R12, R11 ;  /* 0x0000000c0d0e7389 */ /* 0x00006400000c000b */
[----:B01----:R-:W-:Y:S01]  /*1a2b0*/  ENDCOLLECTIVE ;  /* 0x000000000000791b */ /* 0x003fe20003800000 */
.L_x_4614:
        /* <DEDUP_REMOVED lines=20> */
.L_x_4615:
[----:B------:R-:W-:Y:S02]  /*1a400*/  IMAD.MOV.U32 R13, RZ, RZ, R4 ;  /* 0x000000ffff0d7224 */ /* 0x000fe400078e0004 */
[----:B------:R-:W-:-:S05]  /*1a410*/  IMAD.SHL.U32 R9, R9, 0x8, RZ ;  /* 0x0000000809097824 */ /* 0x000fca00078e00ff */
[----:B------:R-:W-:Y:S01]  /*1a420*/  LOP3.LUT R9, R9, 0x38, RZ, 0xc0, !PT ;  /* 0x0000003809097812 */ /* 0x000fe200078ec0ff */
[----:B------:R-:W-:-:S07]  /*1a430*/  IMAD.MOV.U32 R8, RZ, RZ, R14 ;  /* 0x000000ffff087224 */ /* 0x000fce00078e000e */
[----:B------:R-:W-:Y:S05]  /*1a440*/  WARPSYNC.COLLECTIVE R15, `(.L_x_4616) ;  /* 0x000000000f087348 */ /* 0x000fea0003c00000 */
[----:B------:R0:W1:Y:S02]  /*1a450*/  SHFL.IDX P6, R14, R13, R12, R11 ;  /* 0x0000000c0d0e7389 */ /* 0x00006400000c000b */
[----:B01----:R-:W-:Y:S01]  /*1a460*/  ENDCOLLECTIVE ;  /* 0x000000000000791b */ /* 0x003fe20003800000 */
.L_x_4616:
        /* <DEDUP_REMOVED lines=19> */
.L_x_4617:
[----:B------:R-:W-:Y:S02]  /*1a5a0*/  IMAD.MOV.U32 R13, RZ, RZ, R4 ;  /* 0x000000ffff0d7224 */ /* 0x000fe400078e0004 */
[----:B------:R-:W-:-:S07]  /*1a5b0*/  IMAD.MOV.U32 R6, RZ, RZ, R14 ;  /* 0x000000ffff067224 */ /* 0x000fce00078e000e */
[----:B------:R-:W-:Y:S05]  /*1a5c0*/  WARPSYNC.COLLECTIVE R15, `(.L_x_4618) ;  /* 0x000000000f087348 */ /* 0x000fea0003c00000 */
[----:B------:R0:W1:Y:S02]  /*1a5d0*/  SHFL.IDX P6, R14, R13, R12, R11 ;  /* 0x0000000c0d0e7389 */ /* 0x00006400000c000b */
[----:B01----:R-:W-:Y:S01]  /*1a5e0*/  ENDCOLLECTIVE ;  /* 0x000000000000791b */ /* 0x003fe20003800000 */
.L_x_4618:
        /* <DEDUP_REMOVED lines=19> */
.L_x_4619:
[----:B------:R-:W-:Y:S02]  /*1a720*/  IMAD.MOV.U32 R13, RZ, RZ, R4 ;  /* 0x000000ffff0d7224 */ /* 0x000fe400078e0004 */
[----:B------:R-:W-:-:S07]  /*1a730*/  IMAD.MOV.U32 R6, RZ, RZ, R14 ;  /* 0x000000ffff067224 */ /* 0x000fce00078e000e */
[----:B------:R-:W-:Y:S05]  /*1a740*/  WARPSYNC.COLLECTIVE R15, `(.L_x_4620) ;  /* 0x000000000f087348 */ /* 0x000fea0003c00000 */
[----:B------:R0:W1:Y:S02]  /*1a750*/  SHFL.IDX P6, R14, R13, R12, R11 ;  /* 0x0000000c0d0e7389 */ /* 0x00006400000c000b */
[----:B01----:R-:W-:Y:S01]  /*1a760*/  ENDCOLLECTIVE ;  /* 0x000000000000791b */ /* 0x003fe20003800000 */
.L_x_4620:
        /* <DEDUP_REMOVED lines=19> */
.L_x_4621:
[----:B------:R-:W-:Y:S02]  /*1a8a0*/  IMAD.MOV.U32 R13, RZ, RZ, R4 ;  /* 0x000000ffff0d7224 */ /* 0x000fe400078e0004 */
[----:B------:R-:W-:-:S07]  /*1a8b0*/  IMAD.MOV.U32 R6, RZ, RZ, R14 ;  /* 0x000000ffff067224 */ /* 0x000fce00078e000e */
[----:B------:R-:W-:Y:S05]  /*1a8c0*/  WARPSYNC.COLLECTIVE R15, `(.L_x_4622) ;  /* 0x000000000f087348 */ /* 0x000fea0003c00000 */
[----:B------:R0:W1:Y:S02]  /*1a8d0*/  SHFL.IDX P6, R14, R13, R12, R11 ;  /* 0x0000000c0d0e7389 */ /* 0x00006400000c000b */
[----:B01----:R-:W-:Y:S01]  /*1a8e0*/  ENDCOLLECTIVE ;  /* 0x000000000000791b */ /* 0x003fe20003800000 */
.L_x_4622:
        /* <DEDUP_REMOVED lines=17> */
.L_x_4623:
[----:B------:R-:W-:-:S05]  /*1aa00*/  VIADD R7, R0, 0x60 ;  /* 0x0000006000077836 */ /* 0x000fca0000000000 */
[----:B------:R-:W-:Y:S01]  /*1aa10*/  ISETP.GE.AND P4, PT, R7, R2, PT ;  /* 0x000000020700720c */ /* 0x000fe20003f86270 */
[----:B------:R-:W-:Y:S02]  /*1aa20*/  IMAD.MOV.U32 R13, RZ, RZ, R4 ;  /* 0x000000ffff0d7224 */ /* 0x000fe400078e0004 */
[----:B------:R-:W-:-:S10]  /*1aa30*/  IMAD.MOV.U32 R6, RZ, RZ, R14 ;  /* 0x000000ffff067224 */ /* 0x000fd400078e000e */
[----:B------:R-:W-:Y:S05]  /*1aa40*/  WARPSYNC.COLLECTIVE R15, `(.L_x_4624) ;  /* 0x000000000f087348 */ /* 0x000fea0003c00000 */
[----:B------:R0:W1:Y:S02]  /*1aa50*/  SHFL.IDX P6, R14, R13, R12, R11 ;  /* 0x0000000c0d0e7389 */ /* 0x00006400000c000b */
[----:B01----:R-:W-:Y:S01]  /*1aa60*/  ENDCOLLECTIVE ;  /* 0x000000000000791b */ /* 0x003fe20003800000 */
.L_x_4624:
        /* <DEDUP_REMOVED lines=17> */
.L_x_4625:
[----:B------:R-:W-:Y:S02]  /*1ab80*/  IMAD.MOV.U32 R13, RZ, RZ, R4 ;  /* 0x000000ffff0d7224 */ /* 0x000fe400078e0004 */
[----:B------:R-:W-:-:S07]  /*1ab90*/  IMAD.MOV.U32 R5, RZ, RZ, R14 ;  /* 0x000000ffff057224 */ /* 0x000fce00078e000e */
[----:B------:R-:W-:Y:S05]  /*1aba0*/  WARPSYNC.COLLECTIVE R15, `(.L_x_4626) ;  /* 0x000000000f087348 */ /* 0x000fea0003c00000 */
[----:B------:R0:W1:Y:S02]  /*1abb0*/  SHFL.IDX P6, R14, R13, R12, R11 ;  /* 0x0000000c0d0e7389 */ /* 0x00006400000c000b */
[----:B01----:R-:W-:Y:S01]  /*1abc0*/  ENDCOLLECTIVE ;  /* 0x000000000000791b */ /* 0x003fe20003800000 */
.L_x_4626:
[----:B------:R-:W-:Y:S01]  /*1abd0*/  IMAD.MOV.U32 R3, RZ, RZ, R14 ;  /* 0x000000ffff037224 */ /* 0x000fe200078e000e */
[----:B------:R-:W-:Y:S06]  /*1abe0*/  BRA `(.L_x_4627) ;  /* 0xffffffa800b47947 */ /* 0x000fec000383ffff */
.L_x_4509:
[----:B---3--:R3:W4:Y:S02]  /*1abf0*/  SYNCS.PHASECHK.TRANS64.TRYWAIT P0, [R19+URZ+0x30820], R0 ;  /* 0x03082000130075a7 */ /* 0x008724000800017f */
[----:B----4-:R-:W-:Y:S05]  /*1ac00*/  @!P0 NANOSLEEP.SYNCS 0x989680 ;  /* 0x009896800000895d */ /* 0x010fea0003900000 */
[----:B------:R-:W4:Y:S02]  /*1ac10*/  @!P0 SYNCS.PHASECHK.TRANS64 P0, [R19+URZ+0x30820], R0 ;  /* 0x03082000130085a7 */ /* 0x000f24000800007f */
[----:B----4-:R-:W-:Y:S05]  /*1ac20*/  @!P0 BRA `(.L_x_4509) ;  /* 0xfffffffc00f08947 */ /* 0x010fea000383ffff */
[----:B------:R-:W-:Y:S05]  /*1ac30*/  BRA `(.L_x_4628) ;  /* 0xffffffac00387947 */ /* 0x000fea000383ffff */
.L_x_4518:
[----:B-1----:R1:W2:Y:S02]  /*1ac40*/  SYNCS.PHASECHK.TRANS64.TRYWAIT P0, [R3+URZ+0x30840], R2 ;  /* 0x03084002030075a7 */ /* 0x0022a4000800017f */
[----:B--2---:R-:W-:Y:S05]  /*1ac50*/  @!P0 NANOSLEEP.SYNCS 0x989680 ;  /* 0x009896800000895d */ /* 0x004fea0003900000 */
[----:B------:R-:W2:Y:S02]  /*1ac60*/  @!P0 SYNCS.PHASECHK.TRANS64 P0, [R3+URZ+0x30840], R2 ;  /* 0x03084002030085a7 */ /* 0x000ea4000800007f */
[----:B--2---:R-:W-:Y:S05]  /*1ac70*/  @!P0 BRA `(.L_x_4518) ;  /* 0xfffffffc00f08947 */ /* 0x004fea000383ffff */
[----:B------:R-:W-:Y:S05]  /*1ac80*/  BRA `(.L_x_4629) ;  /* 0xffffffb000307947 */ /* 0x000fea000383ffff */
.L_x_4525:
[----:B0-----:R0:W1:Y:S02]  /*1ac90*/  SYNCS.PHASECHK.TRANS64.TRYWAIT P0, [R3+URZ+0x60], R2 ;  /* 0x00006002030075a7 */ /* 0x001064000800017f */
[----:B-1----:R-:W-:Y:S05]  /*1aca0*/  @!P0 NANOSLEEP.SYNCS 0x989680 ;  /* 0x009896800000895d */ /* 0x002fea0003900000 */
[----:B------:R-:W1:Y:S02]  /*1acb0*/  @!P0 SYNCS.PHASECHK.TRANS64 P0, [R3+URZ+0x60], R2 ;  /* 0x00006002030085a7 */ /* 0x000e64000800007f */
[----:B-1----:R-:W-:Y:S05]  /*1acc0*/  @!P0 BRA `(.L_x_4525) ;  /* 0xfffffffc00f08947 */ /* 0x002fea000383ffff */
[----:B------:R-:W-:Y:S05]  /*1acd0*/  BRA `(.L_x_4630) ;  /* 0xffffffb400487947 */ /* 0x000fea000383ffff */
.L_x_4535:
[----:B-1----:R1:W2:Y:S02]  /*1ace0*/  SYNCS.PHASECHK.TRANS64.TRYWAIT P0, [R3+URZ+0x30840], R2 ;  /* 0x03084002030075a7 */ /* 0x0022a4000800017f */
[----:B--2---:R-:W-:Y:S05]  /*1acf0*/  @!P0 NANOSLEEP.SYNCS 0x989680 ;  /* 0x009896800000895d */ /* 0x004fea0003900000 */
[----:B------:R-:W2:Y:S02]  /*1ad00*/  @!P0 SYNCS.PHASECHK.TRANS64 P0, [R3+URZ+0x30840], R2 ;  /* 0x03084002030085a7 */ /* 0x000ea4000800007f */
[----:B--2---:R-:W-:Y:S05]  /*1ad10*/  @!P0 BRA `(.L_x_4535) ;  /* 0xfffffffc00f08947 */ /* 0x004fea000383ffff */
[----:B------:R-:W-:Y:S05]  /*1ad20*/  BRA `(.L_x_4631) ;  /* 0xffffffbc001c7947 */ /* 0x000fea000383ffff */
.L_x_4542:
[----:B0-----:R0:W1:Y:S02]  /*1ad30*/  SYNCS.PHASECHK.TRANS64.TRYWAIT P0, [R2+URZ+0x60], R3 ;  /* 0x00006003020075a7 */ /* 0x001064000800017f */
[----:B-1----:R-:W-:Y:S05]  /*1ad40*/  @!P0 NANOSLEEP.SYNCS 0x989680 ;  /* 0x009896800000895d */ /* 0x002fea0003900000 */
[----:B------:R-:W1:Y:S02]  /*1ad50*/  @!P0 SYNCS.PHASECHK.TRANS64 P0, [R2+URZ+0x60], R3 ;  /* 0x00006003020085a7 */ /* 0x000e64000800007f */
[----:B-1----:R-:W-:Y:S05]  /*1ad60*/  @!P0 BRA `(.L_x_4542) ;  /* 0xfffffffc00f08947 */ /* 0x002fea000383ffff */
[----:B------:R-:W-:Y:S05]  /*1ad70*/  BRA `(.L_x_4632) ;  /* 0xffffffc000347947 */ /* 0x000fea000383ffff */
.L_x_4552:
[----:B---3--:R3:W4:Y:S02]  /*1ad80*/  SYNCS.PHASECHK.TRANS64.TRYWAIT P0, [R2+URZ+0x30840], R3 ;  /* 0x03084003020075a7 */ /* 0x008724000800017f */
[----:B----4-:R-:W-:Y:S05]  /*1ad90*/  @!P0 NANOSLEEP.SYNCS 0x989680 ;  /* 0x009896800000895d */ /* 0x010fea0003900000 */
[----:B------:R-:W4:Y:S02]  /*1ada0*/  @!P0 SYNCS.PHASECHK.TRANS64 P0, [R2+URZ+0x30840], R3 ;  /* 0x03084003020085a7 */ /* 0x000f24000800007f */
[----:B----4-:R-:W-:Y:S05]  /*1adb0*/  @!P0 BRA `(.L_x_4552) ;  /* 0xfffffffc00f08947 */ /* 0x010fea000383ffff */
[----:B------:R-:W-:Y:S05]  /*1adc0*/  BRA `(.L_x_4633) ;  /* 0xffffffc400d87947 */ /* 0x000fea000383ffff */
.L_x_4559:
[----:B0-----:R0:W1:Y:S02]  /*1add0*/  SYNCS.PHASECHK.TRANS64.TRYWAIT P0, [R2+URZ+0x60], R5 ;  /* 0x00006005020075a7 */ /* 0x001064000800017f */
[----:B-1----:R-:W-:Y:S05]  /*1ade0*/  @!P0 NANOSLEEP.SYNCS 0x989680 ;  /* 0x009896800000895d */ /* 0x002fea0003900000 */
[----:B------:R-:W1:Y:S02]  /*1adf0*/  @!P0 SYNCS.PHASECHK.TRANS64 P0, [R2+URZ+0x60], R5 ;  /* 0x00006005020085a7 */ /* 0x000e64000800007f */
[----:B-1----:R-:W-:Y:S05]  /*1ae00*/  @!P0 BRA `(.L_x_4559) ;  /* 0xfffffffc00f08947 */ /* 0x002fea000383ffff */
[----:B------:R-:W-:Y:S05]  /*1ae10*/  BRA `(.L_x_4634) ;  /* 0xffffffc800f07947 */ /* 0x000fea000383ffff */
.L_x_4571:
[----:B--2---:R2:W3:Y:S02]  /*1ae20*/  SYNCS.PHASECHK.TRANS64.TRYWAIT P0, [R0+URZ+0x30860], R2 ;  /* 0x03086002000075a7 */ /* 0x0044e4000800017f */
[----:B---3--:R-:W-:Y:S05]  /*1ae30*/  @!P0 NANOSLEEP.SYNCS 0x989680 ;  /* 0x009896800000895d */ /* 0x008fea0003900000 */
[----:B------:R-:W3:Y:S02]  /*1ae40*/  @!P0 SYNCS.PHASECHK.TRANS64 P0, [R0+URZ+0x30860], R2 ;  /* 0x03086002000085a7 */ /* 0x000ee4000800007f */
[----:B---3--:R-:W-:Y:S05]  /*1ae50*/  @!P0 BRA `(.L_x_4571) ;  /* 0xfffffffc00f08947 */ /* 0x008fea000383ffff */
[----:B------:R-:W-:Y:S05]  /*1ae60*/  BRA `(.L_x_4635) ;  /* 0xffffffd0007c7947 */ /* 0x000fea000383ffff */
.L_x_4579:
[----:B------:R-:W4:Y:S01]  /*1ae70*/  LDL R3, [R1] ;  /* 0x0000000001037983 */ /* 0x000f220000100800 */
        /* <DEDUP_REMOVED lines=8> */
.L_x_4637:
[----:B------:R-:W-:Y:S05]  /*1af00*/  BSYNC B0 ;  /* 0x0000000000007941 */ /* 0x000fea0003800000 */
.L_x_4636:
        /* <DEDUP_REMOVED lines=9> */
.L_x_4638:
        /* <DEDUP_REMOVED lines=26> */
.L_x_4639:
        /* <DEDUP_REMOVED lines=8> */
.L_x_4640:
        /* <DEDUP_REMOVED lines=8> */
.L_x_4641:
        /* <DEDUP_REMOVED lines=8> */
.L_x_4642:
        /* <DEDUP_REMOVED lines=8> */
.L_x_4643:
        /* <DEDUP_REMOVED lines=9> */
.L_x_4644:
[----:B------:R-:W-:Y:S01]  /*1b3d0*/  IMAD.MOV.U32 R10, RZ, RZ, R14 ;  /* 0x000000ffff0a7224 */ /* 0x000fe200078e000e */
[----:B------:R-:W-:Y:S06]  /*1b3e0*/  BRA `(.L_x_4645) ;  /* 0xffffffd400347947 */ /* 0x000fec000383ffff */
.L_x_4582:
        /* <DEDUP_REMOVED lines=8> */
.L_x_4647:
[----:B------:R-:W-:Y:S05]  /*1b470*/  BSYNC B0 ;  /* 0x0000000000007941 */ /* 0x000fea0003800000 */
.L_x_4646:
        /* <DEDUP_REMOVED lines=10> */
.L_x_4648:
        /* <DEDUP_REMOVED lines=8> */
.L_x_4649:
        /* <DEDUP_REMOVED lines=8> */
.L_x_4650:
        /* <DEDUP_REMOVED lines=8> */
.L_x_4651:
        /* <DEDUP_REMOVED lines=9> */
.L_x_4652:
[----:B------:R-:W-:Y:S01]  /*1b730*/  IMAD.MOV.U32 R10, RZ, RZ, R14 ;  /* 0x000000ffff0a7224 */ /* 0x000fe200078e000e */
[----:B------:R-:W-:Y:S06]  /*1b740*/  BRA `(.L_x_4653) ;  /* 0xffffffd4000c7947 */ /* 0x000fec000383ffff */
.L_x_4584:
[----:B------:R-:W-:Y:S01]  /*1b750*/  BSSY B0, `(.L_x_4654) ;  /* 0x0000006000007945 */ /* 0x000fe20003800000 */
[----:B------:R-:W-:Y:S01]  /*1b760*/  PLOP3.LUT P6, PT, P6, PT, PT, 0x8, 0x0 ;  /* 0x000000000000781c */ /* 0x000fe200037ce170 */
[----:B------:R-:W-:-:S12]  /*1b770*/  IMAD.MOV.U32 R15, RZ, RZ, -0x1 ;  /* 0xffffffffff0f7424 */ /* 0x000fd800078e00ff */
[----:B0-----:R-:W-:Y:S05]  /*1b780*/  WARPSYNC.COLLECTIVE R15, `(.L_x_4655) ;  /* 0x000000000f087348 */ /* 0x001fea0003c00000 */
[----:B------:R-:W-:Y:S01]  /*1b790*/  VOTE.ANY R14, PT, P6 ;  /* 0x00000000000e7806 */ /* 0x000fe200030e0100 */
[----:B0-----:R-:W-:Y:S06]  /*1b7a0*/  ENDCOLLECTIVE ;  /* 0x000000000000791b */ /* 0x001fec0003800000 */
.L_x_4655:
[----:B------:R-:W-:Y:S05]  /*1b7b0*/  BSYNC B0 ;  /* 0x0000000000007941 */ /* 0x000fea0003800000 */
.L_x_4654:
        /* <DEDUP_REMOVED lines=10> */
.L_x_4656:
[----:B------:R-:W-:Y:S02]  /*1b860*/  IMAD.MOV.U32 R13, RZ, RZ, R7 ;  /* 0x000000ffff0d7224 */ /* 0x000fe400078e0007 */
[----:B------:R-:W-:-:S07]  /*1b870*/  IMAD.MOV.U32 R4, RZ, RZ, R14 ;  /* 0x000000ffff047224 */ /* 0x000fce00078e000e */
[----:B------:R-:W-:Y:S05]  /*1b880*/  WARPSYNC.COLLECTIVE R15, `(.L_x_4657) ;  /* 0x000000000f087348 */ /* 0x000fea0003c00000 */
[----:B------:R0:W1:Y:S02]  /*1b890*/  SHFL.IDX P6, R14, R13, R12, R11 ;  /* 0x0000000c0d0e7389 */ /* 0x00006400000c000b */
[----:B01----:R-:W-:Y:S01]  /*1b8a0*/  ENDCOLLECTIVE ;  /* 0x000000000000791b */ /* 0x003fe20003800000 */
.L_x_4657:
[----:B------:R-:W-:Y:S02]  /*1b8b0*/  IMAD.MOV.U32 R7, RZ, RZ, R14 ;  /* 0x000000ffff077224 */ /* 0x000fe400078e000e */
[----:B------:R-:W-:-:S05]  /*1b8c0*/  IMAD.IADD R5, R9, 0x1, R16 ;  /* 0x0000000109057824 */ /* 0x000fca00078e0210 */
[----:B------:R0:W-:Y:S01]  /*1b8d0*/  STL [R1+0xc], R5 ;  /* 0x00000c0501007387 */ /* 0x0001e20000100800 */
[----:B------:R-:W-:Y:S05]  /*1b8e0*/  BRA `(.L_x_4658) ;  /* 0xffffffd000ec7947 */ /* 0x000fea000383ffff */
.L_x_4586:
        /* <DEDUP_REMOVED lines=8> */
.L_x_4660:
[----:B------:R-:W-:Y:S05]  /*1b970*/  BSYNC B0 ;  /* 0x0000000000007941 */ /* 0x000fea0003800000 */
.L_x_4659:
[----:B------:R-:W-:Y:S01]  /*1b980*/  IMAD.MOV.U32 R2, RZ, RZ, R14 ;  /* 0x000000ffff027224 */ /* 0x000fe200078e000e */
[----:B------:R-:W-:Y:S06]  /*1b990*/  BRA `(.L_x_4661) ;  /* 0xffffffd000d87947 */ /* 0x000fec000383ffff */
.L_x_4592:
[----:B0-----:R0:W1:Y:S02]  /*1b9a0*/  SYNCS.PHASECHK.TRANS64.TRYWAIT P0, [R0+URZ+0x30820], R3 ;  /* 0x03082003000075a7 */ /* 0x001064000800017f */
[----:B-1----:R-:W-:Y:S05]  /*1b9b0*/  @!P0 NANOSLEEP.SYNCS 0x989680 ;  /* 0x009896800000895d */ /* 0x002fea0003900000 */
[----:B------:R-:W1:Y:S02]  /*1b9c0*/  @!P0 SYNCS.PHASECHK.TRANS64 P0, [R0+URZ+0x30820], R3 ;  /* 0x03082003000085a7 */ /* 0x000e64000800007f */
[----:B-1----:R-:W-:Y:S05]  /*1b9d0*/  @!P0 BRA `(.L_x_4592) ;  /* 0xfffffffc00f08947 */ /* 0x002fea000383ffff */
[----:B------:R-:W-:Y:S05]  /*1b9e0*/  BRA `(.L_x_4662) ;  /* 0xffffffdc007c7947 */ /* 0x000fea000383ffff */
.L_x_4593:
        /* <DEDUP_REMOVED lines=8> */
[----:B0-2---:R-:W-:Y:S05]  /*1ba70*/  WARPSYNC.COLLECTIVE R15, `(.L_x_4664) ;  /* 0x000000000f087348 */ /* 0x005fea0003c00000 */
[----:B------:R1:W3:Y:S02]  /*1ba80*/  SHFL.IDX P6, R14, R13, R12, R11 ;  /* 0x0000000c0d0e7389 */ /* 0x0002e400000c000b */
[----:B0123--:R-:W-:Y:S01]  /*1ba90*/  ENDCOLLECTIVE ;  /* 0x000000000000791b */ /* 0x00ffe20003800000 */
.L_x_4664:
[----:B------:R-:W-:Y:S05]  /*1baa0*/  BSYNC B0 ;  /* 0x0000000000007941 */ /* 0x000fea0003800000 */
.L_x_4663:
[----:B------:R-:W-:Y:S05]  /*1bab0*/  BRA `(.L_x_4665) ;  /* 0xffffffdc00647947 */ /* 0x000fea000383ffff */
.L_x_4596:
[----:B------:R-:W-:Y:S01]  /*1bac0*/  BSSY B1, `(.L_x_4666) ;  /* 0x0000006000017945 */ /* 0x000fe20003800000 */
[----:B------:R-:W-:-:S07]  /*1bad0*/  IMAD.MOV.U32 R15, RZ, RZ, -0x1 ;  /* 0xffffffffff0f7424 */ /* 0x000fce00078e00ff */
[----:B0123--:R-:W-:Y:S05]  /*1bae0*/  WARPSYNC.COLLECTIVE R15, `(.L_x_4667) ;  /* 0x000000000f0c7348 */ /* 0x00ffea0003c00000 */
[----:B------:R-:W-:Y:S02]  /*1baf0*/  ELECT P6, UR62, PT ;  /* 0x00000000003e782f */ /* 0x000fe400038c0000 */
[----:B------:R-:W-:Y:S01]  /*1bb00*/  MOV R14, UR62 ;  /* 0x0000003e000e7c02 */ /* 0x000fe20008000f00 */
[----:B0123--:R-:W-:Y:S10]  /*1bb10*/  ENDCOLLECTIVE ;  /* 0x000000000000791b */ /* 0x00fff40003800000 */
.L_x_4667:
[----:B------:R-:W-:Y:S05]  /*1bb20*/  BSYNC B1 ;  /* 0x0000000000017941 */ /* 0x000fea0003800000 */
.L_x_4666:
[----:B------:R-:W-:Y:S05]  /*1bb30*/  BRA `(.L_x_4668) ;  /* 0xffffffdc005c7947 */ /* 0x000fea000383ffff */
.L_x_4598:
[----:B0-----:R0:W1:Y:S02]  /*1bb40*/  SYNCS.PHASECHK.TRANS64.TRYWAIT P0, [R6+URZ], R5 ;  /* 0x00000005060075a7 */ /* 0x001064000800017f */
[----:B-1----:R-:W-:Y:S05]  /*1bb50*/  @!P0 NANOSLEEP.SYNCS 0x989680 ;  /* 0x009896800000895d */ /* 0x002fea0003900000 */
[----:B------:R-:W1:Y:S02]  /*1bb60*/  @!P0 SYNCS.PHASECHK.TRANS64 P0, [R6+URZ], R5 ;  /* 0x00000005060085a7 */ /* 0x000e64000800007f */
[----:B-1----:R-:W-:Y:S05]  /*1bb70*/  @!P0 BRA `(.L_x_4598) ;  /* 0xfffffffc00f08947 */ /* 0x002fea000383ffff */
[----:B------:R-:W-:Y:S05]  /*1bb80*/  BRA `(.L_x_4669) ;  /* 0xffffffdc00a07947 */ /* 0x000fea000383ffff */
.L_x_4599:
[----:B-1----:R1:W4:Y:S02]  /*1bb90*/  SYNCS.PHASECHK.TRANS64.TRYWAIT P0, [R7+URZ], R2 ;  /* 0x00000002070075a7 */ /* 0x002324000800017f */
[----:B----4-:R-:W-:Y:S05]  /*1bba0*/  @!P0 NANOSLEEP.SYNCS 0x989680 ;  /* 0x009896800000895d */ /* 0x010fea0003900000 */
[----:B------:R-:W4:Y:S02]  /*1bbb0*/  @!P0 SYNCS.PHASECHK.TRANS64 P0, [R7+URZ], R2 ;  /* 0x00000002070085a7 */ /* 0x000f24000800007f */
[----:B----4-:R-:W-:Y:S05]  /*1bbc0*/  @!P0 BRA `(.L_x_4599) ;  /* 0xfffffffc00f08947 */ /* 0x010fea000383ffff */
[----:B------:R-:W-:Y:S05]  /*1bbd0*/  BRA `(.L_x_4670) ;  /* 0xffffffdc00947947 */ /* 0x000fea000383ffff */
.L_x_4601:
[----:B----4-:R4:W0:Y:S02]  /*1bbe0*/  SYNCS.PHASECHK.TRANS64.TRYWAIT P0, [R4+URZ], R5 ;  /* 0x00000005040075a7 */ /* 0x010824000800017f */
[----:B0-----:R-:W-:Y:S05]  /*1bbf0*/  @!P0 NANOSLEEP.SYNCS 0x989680 ;  /* 0x009896800000895d */ /* 0x001fea0003900000 */
[----:B------:R-:W0:Y:S02]  /*1bc00*/  @!P0 SYNCS.PHASECHK.TRANS64 P0, [R4+URZ], R5 ;  /* 0x00000005040085a7 */ /* 0x000e24000800007f */
[----:B0-----:R-:W-:Y:S05]  /*1bc10*/  @!P0 BRA `(.L_x_4601) ;  /* 0xfffffffc00f08947 */ /* 0x001fea000383ffff */
[----:B------:R-:W-:Y:S05]  /*1bc20*/  BRA `(.L_x_4671) ;  /* 0xffffffdc009c7947 */ /* 0x000fea000383ffff */
.L_x_4672:
        /* <DEDUP_REMOVED lines=13> */
.L_x_14852:


//--------------------- .text._ZN7cutlass13device_kernelIN5flash11enable_sm90INS1_16FlashAttnFwdSm90INS1_25CollectiveMainloopFwdSm90ILi2EN4cute5tupleIJNS5_1CILi1EEES8_S8_EEENS6_IJNS7_ILi128EEENS7_ILi96EEENS7_ILi192EEEEEELi192ENS_10bfloat16_tEfNS_4arch4Sm90ELb0ELb1ELb0ELb1ELb0ELb1ELb0ELb1ELb1ELb1ELb1ELb0EEENS1_21CollectiveEpilogueFwdINS6_IJSA_SC_SB_EEES9_SE_SG_Li256ELb1ELb1ELb1ELb0EEENS1_36VarlenDynamicPersistentTileSchedulerILi128ELi96ELi256ELi128ELb1ELb1ELb1ELb1ELb0ELb1EEEEEEEEEvNT_6ParamsE --------------------------
	.section	.text._ZN7cutlass13device_kernelIN5flash11enable_sm90INS1_16FlashAttnFwdSm90INS1_25CollectiveMainloopFwdSm90ILi2EN4cute5tupleIJNS5_1CILi1EEES8_S8_EEENS6_IJNS7_ILi128EEENS7_ILi96EEENS7_ILi192EEEEEELi192ENS_10bfloat16_tEfNS_4arch4Sm90ELb0ELb1ELb0ELb1ELb0ELb1ELb0ELb1ELb1ELb1ELb1ELb0EEENS1_21CollectiveEpilogueFwdINS6_IJSA_SC_SB_EEES9_SE_SG_Li256ELb1ELb1ELb1ELb0EEENS1_36VarlenDynamicPersistentTileSchedulerILi128ELi96ELi256ELi128ELb1ELb1ELb1ELb1ELb0ELb1EEEEEEEEEvNT_6ParamsE,"ax",@progbits
	.align	128
.text._ZN7cutlass13device_kernelIN5flash11enable_sm90INS1_16FlashAttnFwdSm90INS1_25CollectiveMainloopFwdSm90ILi2EN4cute5tupleIJNS5_1CILi1EEES8_S8_EEENS6_IJNS7_ILi128EEENS7_ILi96EEENS7_ILi192EEEEEELi192ENS_10bfloat16_tEfNS_4arch4Sm90ELb0ELb1ELb0ELb1ELb0ELb1ELb0ELb1ELb1ELb1ELb1ELb0EEENS1_21CollectiveEpilogueFwdINS6_IJSA_SC_SB_EEES9_SE_SG_Li256ELb1ELb1ELb1ELb0EEENS1_36VarlenDynamicPersistentTileSchedulerILi128ELi96ELi256ELi128ELb1ELb1ELb1ELb1ELb0ELb1EEEEEEEEEvNT_6ParamsE:
        .type           _ZN7cutlass13device_kernelIN5flash11enable_sm90INS1_16FlashAttnFwdSm90INS1_25CollectiveMainloopFwdSm90ILi2EN4cute5tupleIJNS5_1CILi1EEES8_S8_EEENS6_IJNS7_ILi128EEENS7_ILi96EEENS7_ILi192EEEEEELi192ENS_10bfloat16_tEfNS_4arch4Sm90ELb0ELb1ELb0ELb1ELb0ELb1ELb0ELb1ELb1ELb1ELb1ELb0EEENS1_21CollectiveEpilogueFwdINS6_IJSA_SC_SB_EEES9_SE_SG_Li256ELb1ELb1ELb1ELb0EEENS1_36VarlenDynamicPersistentTileSchedulerILi128ELi96ELi256ELi128ELb1ELb1ELb1ELb1ELb0ELb1EEEEEEEEEvNT_6ParamsE,@function
        .size           _ZN7cutlass13device_kernelIN5flash11enable_sm90INS1_16FlashAttnFwdSm90INS1_25CollectiveMainloopFwdSm90ILi2EN4cute5tupleIJNS5_1CILi1EEES8_S8_EEENS6_IJNS7_ILi128EEENS7_ILi96EEENS7_ILi192EEEEEELi192ENS_10bfloat16_tEfNS_4arch4Sm90ELb0ELb1ELb0ELb1ELb0ELb1ELb0ELb1ELb1ELb1ELb1ELb0EEENS1_21CollectiveEpilogueFwdINS6_IJSA_SC_SB_EEES9_SE_SG_Li256ELb1ELb1ELb1ELb0EEENS1_36VarlenDynamicPersistentTileSchedulerILi128ELi96ELi256ELi128ELb1ELb1ELb1ELb1ELb0ELb1EEEEEEEEEvNT_6ParamsE,(.L_x_14853 - _ZN7cutlass13device_kernelIN5flash11enable_sm90INS1_16FlashAttnFwdSm90INS1_25CollectiveMainloopFwdSm90ILi2EN4cute5tupleIJNS5_1CILi1EEES8_S8_EEENS6_IJNS7_ILi128EEENS7_ILi96EEENS7_ILi192EEEEEELi192ENS_10bfloat16_tEfNS_4arch4Sm90ELb0ELb1ELb0ELb1ELb0ELb1ELb0ELb1ELb1ELb1ELb1ELb0EEENS1_21CollectiveEpilogueFwdINS6_IJSA_SC_SB_EEES9_SE_SG_Li256ELb1ELb1ELb1ELb0EEENS1_36VarlenDynamicPersistentTileSchedulerILi128ELi96ELi256ELi128ELb1ELb1ELb1ELb1ELb0ELb1EEEEEEEEEvNT_6ParamsE)
        .other          _ZN7cutlass13device_kernelIN5flash11enable_sm90INS1_16FlashAttnFwdSm90INS1_25CollectiveMainloopFwdSm90ILi2EN4cute5tupleIJNS5_1CILi1EEES8_S8_EEENS6_IJNS7_ILi128EEENS7_ILi96EEENS7_ILi192EEEEEELi192ENS_10bfloat16_tEfNS_4arch4Sm90ELb0ELb1ELb0ELb1ELb0ELb1ELb0ELb1ELb1ELb1ELb1ELb0EEENS1_21CollectiveEpilogueFwdINS6_IJSA_SC_SB_EEES9_SE_SG_Li256ELb1ELb1ELb1ELb0EEENS1_36VarlenDynamicPersistentTileSchedulerILi128ELi96ELi256ELi128ELb1ELb1ELb1ELb1ELb0ELb1EEEEEEEEEvNT_6ParamsE,@"STO_CUDA_ENTRY STV_DEFAULT"
_ZN7cutlass13device_kernelIN5flash11enable_sm90INS1_16FlashAttnFwdSm90INS1_25CollectiveMainloopFwdSm90ILi2EN4cute5tupleIJNS5_1CILi1EEES8_S8_EEENS6_IJNS7_ILi128EEENS7_ILi96EEENS7_ILi192EEEEEELi192ENS_10bfloat16_tEfNS_4arch4Sm90ELb0ELb1ELb0ELb1ELb0ELb1ELb0ELb1ELb1ELb1ELb1ELb0EEENS1_21CollectiveEpilogueFwdINS6_IJSA_SC_SB_EEES9_SE_SG_Li256ELb1ELb1ELb1ELb0EEENS1_36VarlenDynamicPersistentTileSchedulerILi128ELi96ELi256ELi128ELb1ELb1ELb1ELb1ELb0ELb1EEEEEEEEEvNT_6ParamsE:
        /* <DEDUP_REMOVED lines=24> */
.L_x_4674:
[----:B------:R-:W-:Y:S05]  /*0180*/  BSYNC B0 ;  /* 0x0000000000007941 */ /* 0x000fea0003800000 */
.L_x_4673:
        /* <DEDUP_REMOVED lines=41> */
.L_x_4675:
        /* <DEDUP_REMOVED lines=22> */
.L_x_4676:
        /* <DEDUP_REMOVED lines=18> */
.L_x_4677:
        /* <DEDUP_REMOVED lines=22> */
.L_x_4678:
        /* <DEDUP_REMOVED lines=22> */
.L_x_4679:
[----:B0-----:R-:W-:Y:S01]  /*0960*/  UMOV UR4, 0x1 ;  /* 0x0000000100047882 */ /* 0x001fe20000000000 */
[----:B------:R-:W-:Y:S01]  /*0970*/  PLOP3.LUT P0, PT, PT, PT, UP0, 0x80, 0x0 ;  /* 0x000000000000781c */ /* 0x000fe20003f0f008 */
[----:B------:R-:W-:Y:S01]  /*0980*/  USEL UR4, UR4, 0x2, !UP0 ;  /* 0x0000000204047887 */ /* 0x000fe2000c000000 */
[----:B------:R-:W-:Y:S01]  /*0990*/  NOP ;  /* 0x0000000000007918 */ /* 0x000fe20000000000 */
[----:B------:R-:W-:Y:S01]  /*09a0*/  ULDC.64 UR46, c[0x0][0x208] ;  /* 0x00008200002e7ab9 */ /* 0x000fe20000000a00 */
[----:B------:R-:W-:Y:S03]  /*09b0*/  BSSY B9, `(.L_x_4680) ;  /* 0x0002ca0000097945 */ /* 0x000fe60003800000 */
[----:B------:R-:W-:-:S05]  /*09c0*/  IMAD.U32 R2, RZ, RZ, UR4 ;  /* 0x00000004ff027e24 */ /* 0x000fca000f8e00ff */
[----:B------:R0:W-:Y:S01]  /*09d0*/  STL [R1+0x6c], R2 ;  /* 0x00006c0201007387 */ /* 0x0001e20000100800 */
[----:B-12-4-:R-:W-:Y:S06]  /*09e0*/  BAR.SYNC.DEFER_BLOCKING 0x0 ;  /* 0x0000000000007b1d */ /* 0x016fec0000010000 */
[----:B------:R-:W-:Y:S05]  /*09f0*/  @!P0 BRA `(.L_x_4681) ;  /* 0x0000023000e08947 */ /* 0x000fea0003800000 */
.L_x_4682:
        /* <DEDUP_REMOVED lines=18> */
[----:B------:R-:W-:Y:S02]  /*0b20*/  IMAD.MOV.U32 R218, RZ, RZ, RZ ;  /* 0x000000ffffda7224 */ /* 0x000fe400078e00ff */
[----:B------:R-:W-:Y:S01]  /*0b30*/  IMAD.MOV.U32 R17, RZ, RZ, RZ ;  /* 0x000000ffff117224 */ /* 0x000fe200078e00ff */
[----:B------:R-:W-:Y:S01]  /*0b40*/  SHF.R.S32.HI R3, RZ, 0x1f, R6 ;  /* 0x0000001fff037819 */ /* 0x000fe20000011406 */
[----:B------:R-:W-:Y:S02]  /*0b50*/  IMAD.MOV.U32 R201, RZ, RZ, RZ ;  /* 0x000000ffffc97224 */ /* 0x000fe400078e00ff */
[----:B------:R-:W-:Y:S01]  /*0b60*/  IMAD.MOV.U32 R194, RZ, RZ, RZ ;  /* 0x000000ffffc27224 */ /* 0x000fe200078e00ff */
[----:B0-----:R-:W-:Y:S01]  /*0b70*/  LEA.HI R2, R3, R6, RZ, 0x4 ;  /* 0x0000000603027211 */ /* 0x001fe200078f20ff */
[----:B------:R-:W-:-:S03]  /*0b80*/  IMAD.MOV.U32 R19, RZ, RZ, RZ ;  /* 0x000000ffff137224 */ /* 0x000fc600078e00ff */
[----:B------:R-:W-:Y:S01]  /*0b90*/  SHF.R.S32.HI R7, RZ, 0x4, R2 ;  /* 0x00000004ff077819 */ /* 0x000fe20000011402 */
[----:B------:R-:W-:-:S03]  /*0ba0*/  UIADD3 UR4, UR4, 0x12400, URZ ;  /* 0x0001240004047890 */ /* 0x000fc6000fffe03f */
[----:B------:R-:W-:-:S04]  /*0bb0*/  LEA.HI R4, R2, R7, RZ, 0x1 ;  /* 0x0000000702047211 */ /* 0x000fc800078f08ff */
[----:B------:R-:W-:-:S05]  /*0bc0*/  LOP3.LUT R4, R4, 0x1ffffffe, RZ, 0xc0, !PT ;  /* 0x1ffffffe04047812 */ /* 0x000fca00078ec0ff */
[----:B------:R-:W-:Y:S01]  /*0bd0*/  IMAD.IADD R7, R7, 0x1, -R4 ;  /* 0x0000000107077824 */ /* 0x000fe200078e0a04 */
[----:B------:R-:W-:-:S04]  /*0be0*/  LEA.HI R4, R3, R6, RZ, 0x5 ;  /* 0x0000000603047211 */ /* 0x000fc800078f28ff */
[----:B------:R-:W-:-:S05]  /*0bf0*/  SHF.R.S32.HI R4, RZ, 0x5, R4 ;  /* 0x00000005ff047819 */ /* 0x000fca0000011404 */
[----:B------:R-:W-:Y:S01]  /*0c00*/  IMAD.SHL.U32 R210, R4, 0x200, RZ ;  /* 0x0000020004d27824 */ /* 0x000fe200078e00ff */
[----:B--2---:R-:W-:Y:S02]  /*0c10*/  R2UR UR5, R0 ;  /* 0x00000000000572ca */ /* 0x004fe400000e0000 */
[----:B------:R-:W-:-:S04]  /*0c20*/  LEA.HI R0, R3, R6, RZ, 0x7 ;  /* 0x0000000603007211 */ /* 0x000fc800078f38ff */
[----:B------:R-:W-:-:S05]  /*0c30*/  LOP3.LUT R5, R0, 0xffffff80, RZ, 0xc0, !PT ;  /* 0xffffff8000057812 */ /* 0x000fca00078ec0ff */
[----:B------:R-:W-:Y:S02]  /*0c40*/  IMAD.IADD R14, R6, 0x1, -R5 ;  /* 0x00000001060e7824 */ /* 0x000fe400078e0a05 */
[----:B------:R-:W-:-:S03]  /*0c50*/  ULOP3.LUT UR5, UR5, 0x1, URZ, 0xfc, !UPT ;  /* 0x0000000105057892 */ /* 0x000fc6000f8efc3f */
[----:B------:R-:W-:Y:S01]  /*0c60*/  SHF.R.S32.HI R9, RZ, 0x1f, R14 ;  /* 0x0000001fff097819 */ /* 0x000fe2000001140e */
[----:B------:R-:W-:Y:S03]  /*0c70*/  STL [R1+0x50], R14 ;  /* 0x0000500e01007387 */ /* 0x000fe60000100800 */
[CC--:B------:R-:W-:Y:S02]  /*0c80*/  LEA.HI R10, R9.reuse, R14.reuse, RZ, 0x2 ;  /* 0x0000000e090a7211 */ /* 0x0c0fe400078f10ff */
[----:B------:R-:W-:Y:S02]  /*0c90*/  LEA.HI R9, R9, R14, RZ, 0x5 ;  /* 0x0000000e09097211 */ /* 0x000fe400078f28ff */
[--C-:B------:R-:W-:Y:S02]  /*0ca0*/  SHF.R.S32.HI R8, RZ, 0x2, R10.reuse ;  /* 0x00000002ff087819 */ /* 0x100fe4000001140a */
[----:B------:R-:W-:-:S02]  /*0cb0*/  SHF.R.S32.HI R5, RZ, 0x1f, R10 ;  /* 0x0000001fff057819 */ /* 0x000fc4000001140a */
[----:B------:R-:W-:Y:S02]  /*0cc0*/  SHF.R.S32.HI R9, RZ, 0x5, R9 ;  /* 0x00000005ff097819 */ /* 0x000fe40000011409 */
[----:B------:R-:W-:Y:S02]  /*0cd0*/  LEA.HI R5, R5, R8, RZ, 0x3 ;  /* 0x0000000805057211 */ /* 0x000fe400078f18ff */
[----:B------:R-:W-:Y:S02]  /*0ce0*/  LOP3.LUT R10, R10, 0x7ffffffc, RZ, 0xc0, !PT ;  /* 0x7ffffffc0a0a7812 */ /* 0x000fe400078ec0ff */
[----:B------:R-:W-:Y:S02]  /*0cf0*/  LOP3.LUT R11, R5, 0xfffffff8, RZ, 0xc0, !PT ;  /* 0xfffffff8050b7812 */ /* 0x000fe400078ec0ff */
[----:B------:R-:W-:Y:S01]  /*0d00*/  SHF.R.S32.HI R5, RZ, 0x7, R0 ;  /* 0x00000007ff057819 */ /* 0x000fe20000011400 */
[----:B------:R-:W-:Y:S02]  /*0d10*/  IMAD.IADD R10, R14, 0x1, -R10 ;  /* 0x000000010e0a7824 */ /* 0x000fe400078e0a0a */
[----:B------:R-:W-:Y:S01]  /*0d20*/  IMAD.IADD R12, R8, 0x1, -R11 ;  /* 0x00000001080c7824 */ /* 0x000fe200078e0a0b */
[----:B------:R-:W-:Y:S01]  /*0d30*/  LEA.HI R8, R0, R5, RZ, 0x1 ;  /* 0x0000000500087211 */ /* 0x000fe200078f08ff */
[----:B------:R-:W-:Y:S01]  /*0d40*/  IMAD.SHL.U32 R200, R10, 0x2, RZ ;  /* 0x000000020ac87824 */ /* 0x000fe200078e00ff */
[----:B------:R-:W-:Y:S01]  /*0d50*/  LEA.HI R0, R3, R6, RZ, 0x2 ;  /* 0x0000000603007211 */ /* 0x000fe200078f10ff */
[----:B------:R-:W-:Y:S01]  /*0d60*/  IMAD R9, R9, 0x10, R12 ;  /* 0x0000001009097824 */ /* 0x000fe200078e020c */
[----:B------:R-:W-:Y:S01]  /*0d70*/  LOP3.LUT R8, R8, 0x3fffffe, RZ, 0xc0, !PT ;  /* 0x03fffffe08087812 */ /* 0x000fe200078ec0ff */
[C---:B------:R-:W-:Y:S01]  /*0d80*/  VIADD R237, R200.reuse, 0x20 ;  /* 0x00000020c8ed7836 */ /* 0x040fe20000000000 */
[----:B------:R-:W-:Y:S01]  /*0d90*/  SHF.R.S32.HI R195, RZ, 0x2, R0 ;  /* 0x00000002ffc37819 */ /* 0x000fe20000011400 */
[----:B------:R-:W-:Y:S01]  /*0da0*/  VIADD R236, R200, 0x28 ;  /* 0x00000028c8ec7836 */ /* 0x000fe20000000000 */
[----:B------:R-:W-:Y:S01]  /*0db0*/  LOP3.LUT R3, R2, 0x3fffff0, RZ, 0xc0, !PT ;  /* 0x03fffff002037812 */ /* 0x000fe200078ec0ff */
[----:B------:R-:W-:Y:S01]  /*0dc0*/  IMAD.IADD R8, R5, 0x1, -R8 ;  /* 0x0000000105087824 */ /* 0x000fe200078e0a08 */
[----:B------:R-:W-:Y:S01]  /*0dd0*/  LOP3.LUT R5, R0, 0xfffffffc, RZ, 0xc0, !PT ;  /* 0xfffffffc00057812 */ /* 0x000fe200078ec0ff */
[----:B------:R-:W-:Y:S01]  /*0de0*/  VIADD R219, R195, 0x40 ;  /* 0x00000040c3db7836 */ /* 0x000fe20000000000 */
[----:B------:R-:W-:Y:S01]  /*0df0*/  SHF.R.S32.HI R0, RZ, 0x1f, R0 ;  /* 0x0000001fff007819 */ /* 0x000fe20000011400 */
[----:B------:R-:W-:-:S02]  /*0e00*/  IMAD.IADD R3, R6, 0x1, -R3 ;  /* 0x0000000106037824 */ /* 0x000fc400078e0a03 */
[----:B------:R-:W-:Y:S01]  /*0e10*/  IMAD R13, R8, 0x40, R9 ;  /* 0x00000040080d7824 */ /* 0x000fe200078e0209 */
[----:B------:R-:W-:Y:S01]  /*0e20*/  LEA.HI R0, R0, R195, RZ, 0x3 ;  /* 0x000000c300007211 */ /* 0x000fe200078f18ff */
[----:B------:R-:W-:Y:S01]  /*0e30*/  IMAD R2, R4, 0x10, R3 ;  /* 0x0000001004027824 */ /* 0x000fe200078e0203 */
[----:B------:R-:W-:Y:S01]  /*0e40*/  SHF.R.S32.HI R4, RZ, 0x1f, R219 ;  /* 0x0000001fff047819 */ /* 0x000fe200000114db */
[----:B------:R-:W-:Y:S01]  /*0e50*/  IMAD.IADD R222, R6, 0x1, -R5 ;  /* 0x0000000106de7824 */ /* 0x000fe200078e0a05 */
[----:B------:R-:W-:Y:S01]  /*0e60*/  LOP3.LUT R0, R0, 0xfffffff8, RZ, 0xc0, !PT ;  /* 0xfffffff800007812 */ /* 0x000fe200078ec0ff */
[----:B------:R-:W-:Y:S01]  /*0e70*/  IMAD R7, R2, 0x8, R7 ;  /* 0x0000000802077824 */ /* 0x000fe200078e0207 */
[----:B------:R-:W-:Y:S01]  /*0e80*/  STL [R1+0x64], R13 ;  /* 0x0000640d01007387 */ /* 0x000fe20000100800 */
[----:B------:R-:W-:Y:S01]  /*0e90*/  IMAD.U32 R2, RZ, RZ, UR5 ;  /* 0x00000005ff027e24 */ /* 0x000fe2000f8e00ff */
[----:B------:R-:W-:Y:S01]  /*0ea0*/  LEA.HI R4, R4, R219, RZ, 0x3 ;  /* 0x000000db04047211 */ /* 0x000fe200078f18ff */
[----:B------:R-:W-:-:S02]  /*0eb0*/  IMAD.IADD R0, R195, 0x1, -R0 ;  /* 0x00000001c3007824 */ /* 0x000fc400078e0a00 */
[----:B------:R-:W-:Y:S01]  /*0ec0*/  IMAD.SHL.U32 R206, R219, 0x40, RZ ;  /* 0x00000040dbce7824 */ /* 0x000fe200078e00ff */
[----:B------:R0:W-:Y:S01]  /*0ed0*/  STL [R1+0x38], R2 ;  /* 0x0000380201007387 */ /* 0x0001e20000100800 */
[----:B------:R-:W-:Y:S02]  /*0ee0*/  IMAD.SHL.U32 R0, R0, 0x40, RZ ;  /* 0x0000004000007824 */ /* 0x000fe400078e00ff */
[----:B------:R-:W-:Y:S01]  /*0ef0*/  IMAD.U32 R3, RZ, RZ, UR4 ;  /* 0x00000004ff037e24 */ /* 0x000fe2000f8e00ff */
[----:B------:R-:W-:Y:S01]  /*0f00*/  LOP3.LUT R206, R206, 0x1c0, RZ, 0xc0, !PT ;  /* 0x000001c0cece7812 */ /* 0x000fe200078ec0ff */
[----:B------:R-:W-:Y:S01]  /*0f10*/  IMAD.SHL.U32 R4, R4, 0x40, RZ ;  /* 0x0000004004047824 */ /* 0x000fe200078e00ff */
[----:B------:R-:W-:Y:S01]  /*0f20*/  LOP3.LUT R208, R0, 0x1c0, RZ, 0xc0, !PT ;  /* 0x000001c000d07812 */ /* 0x000fe200078ec0ff */
[----:B------:R-:W-:Y:S01]  /*0f30*/  IMAD.SHL.U32 R0, R7, 0x8, RZ ;  /* 0x0000000807007824 */ /* 0x000fe200078e00ff */
[----:B------:R1:W-:Y:S01]  /*0f40*/  STL [R1+0x3c], R3 ;  /* 0x00003c0301007387 */ /* 0x0003e20000100800 */
[----:B------:R-:W-:Y:S01]  /*0f50*/  VIADD R5, R200, 0x8 ;  /* 0x00000008c8057836 */ /* 0x000fe20000000000 */
[----:B0-----:R-:W-:Y:S01]  /*0f60*/  LEA.HI R2, R222, R222, RZ, 0x1 ;  /* 0x000000dede027211 */ /* 0x001fe200078f08ff */
[----:B------:R-:W-:Y:S01]  /*0f70*/  VIADD R235, R200, 0x30 ;  /* 0x00000030c8eb7836 */ /* 0x000fe20000000000 */
[----:B------:R0:W-:Y:S01]  /*0f80*/  STL [R1+0x68], R0 ;  /* 0x0000680001007387 */ /* 0x0001e20000100800 */
[----:B------:R-:W-:Y:S01]  /*0f90*/  IMAD.SHL.U32 R192, R222, 0x4, RZ ;  /* 0x00000004dec07824 */ /* 0x000fe200078e00ff */
[----:B------:R-:W-:Y:S01]  /*0fa0*/  LOP3.LUT R211, R4, 0xfffffe00, RZ, 0xc0, !PT ;  /* 0xfffffe0004d37812 */ /* 0x000fe200078ec0ff */
[C---:B------:R-:W-:Y:S01]  /*0fb0*/  VIADD R234, R200.reuse, 0x38 ;  /* 0x00000038c8ea7836 */ /* 0x040fe20000000000 */
[----:B------:R-:W-:Y:S01]  /*0fc0*/  SHF.R.S32.HI R4, RZ, 0x1f, R5 ;  /* 0x0000001fff047819 */ /* 0x000fe20000011405 */
[----:B------:R-:W-:Y:S01]  /*0fd0*/  VIADD R233, R200, 0x40 ;  /* 0x00000040c8e97836 */ /* 0x000fe20000000000 */
[----:B-1----:R-:W-:Y:S01]  /*0fe0*/  LOP3.LUT R3, R2, 0x1ffffffe, RZ, 0xc0, !PT ;  /* 0x1ffffffe02037812 */ /* 0x002fe200078ec0ff */
[C---:B------:R-:W-:Y:S01]  /*0ff0*/  VIADD R232, R200.reuse, 0x48 ;  /* 0x00000048c8e87836 */ /* 0x040fe20000000000 */
[----:B------:R-:W-:Y:S01]  /*1000*/  SHF.R.U32.HI R2, RZ, 0x3, R206 ;  /* 0x00000003ff027819 */ /* 0x000fe200000116ce */
[C---:B------:R-:W-:Y:S01]  /*1010*/  VIADD R2, R200.reuse, 0x10 ;  /* 0x00000010c8027836 */ /* 0x040fe20000000000 */
[----:B------:R-:W-:Y:S01]  /*1020*/  SHF.R.S32.HI R4, RZ, 0x1f, R237 ;  /* 0x0000001fff047819 */ /* 0x000fe200000114ed */
        /* <DEDUP_REMOVED lines=20> */
[C---:B------:R-:W-:Y:S01]  /*1170*/  VIADD R203, R192.reuse, 0x20 ;  /* 0x00000020c0cb7836 */ /* 0x040fe20000000000 */
[----:B------:R-:W-:Y:S01]  /*1180*/  SHF.R.S32.HI R4, RZ, 0x1f, R228 ;  /* 0x0000001fff047819 */ /* 0x000fe200000114e4 */
[----:B------:R-:W-:Y:S01]  /*1190*/  VIADD R202, R192, 0x40 ;  /* 0x00000040c0ca7836 */ /* 0x000fe20000000000 */
[----:B------:R-:W-:Y:S01]  /*11a0*/  SHF.R.S32.HI R2, RZ, 0x1f, R227 ;  /* 0x0000001fff027819 */ /* 0x000fe200000114e3 */
[C---:B------:R-:W-:Y:S01]  /*11b0*/  IMAD.IADD R3, R222.reuse, 0x1, -R3 ;  /* 0x00000001de037824 */ /* 0x040fe200078e0a03 */
[----:B------:R-:W-:Y:S01]  /*11c0*/  SHF.R.S32.HI R0, RZ, 0x1f, R226 ;  /* 0x0000001fff007819 */ /* 0x000fe200000114e2 */
[----:B------:R-:W-:Y:S01]  /*11d0*/  IMAD.SHL.U32 R22, R222, 0x8, RZ ;  /* 0x00000008de167824 */ /* 0x000fe200078e00ff */
[----:B------:R-:W-:Y:S01]  /*11e0*/  SHF.R.U32.HI R209, RZ, 0x3, R208 ;  /* 0x00000003ffd17819 */ /* 0x000fe200000116d0 */
[C---:B------:R-:W-:Y:S01]  /*11f0*/  VIADD R205, R192.reuse, 0x10 ;  /* 0x00000010c0cd7836 */ /* 0x040fe20000000000 */
[----:B------:R-:W-:Y:S01]  /*1200*/  SHF.R.S32.HI R4, RZ, 0x1f, R225 ;  /* 0x0000001fff047819 */ /* 0x000fe200000114e1 */
[C---:B------:R-:W-:Y:S01]  /*1210*/  VIADD R204, R192.reuse, 0x30 ;  /* 0x00000030c0cc7836 */ /* 0x040fe20000000000 */
[----:B------:R-:W-:Y:S01]  /*1220*/  SHF.R.S32.HI R2, RZ, 0x1f, R224 ;  /* 0x0000001fff027819 */ /* 0x000fe200000114e0 */
[C---:B------:R-:W-:Y:S01]  /*1230*/  VIADD R207, R192.reuse, 0x50 ;  /* 0x00000050c0cf7836 */ /* 0x040fe20000000000 */
[----:B------:R-:W-:Y:S01]  /*1240*/  SHF.R.S32.HI R0, RZ, 0x1f, R223 ;  /* 0x0000001fff007819 */ /* 0x000fe200000114df */
[----:B------:R-:W-:-:S02]  /*1250*/  IMAD.IADD R198, R192, 0x1, R203 ;  /* 0x00000001c0c67824 */ /* 0x000fc400078e02cb */
[----:B------:R-:W-:Y:S02]  /*1260*/  IMAD.IADD R199, R192, 0x1, R202 ;  /* 0x00000001c0c77824 */ /* 0x000fe400078e02ca */
[----:B------:R-:W-:Y:S02]  /*1270*/  VIADD R220, R200, 0x98 ;  /* 0x00000098c8dc7836 */ /* 0x000fe40000000000 */
[----:B------:R-:W-:-:S07]  /*1280*/  IMAD R214, R3, 0x8, R13 ;  /* 0x0000000803d67824 */ /* 0x000fce00078e020d */
.L_x_4976:
[----:B------:R-:W-:Y:S01]  /*1290*/  ULDC.64 UR4, c[0x0][0xa28] ;  /* 0x00028a0000047ab9 */ /* 0x000fe20000000a00 */
[----:B0-234-:R-:W0:Y:S01]  /*12a0*/  LDC.64 R4, c[0x0][0xa08] ;  /* 0x00028200ff047b82 */ /* 0x01de220000000a00 */
[----:B------:R-:W-:Y:S01]  /*12b0*/  ISETP.NE.U32.AND P0, PT, RZ, UR4, PT ;  /* 0x00000004ff007c0c */ /* 0x000fe2000bf05070 */
[----:B------:R-:W-:Y:S01]  /*12c0*/  IMAD.MOV.U32 R122, RZ, RZ, RZ ;  /* 0x000000ffff7a7224 */ /* 0x000fe200078e00ff */
        /* <DEDUP_REMOVED lines=9> */
[----:B------:R-:W-:Y:S01]  /*1360*/  ISETP.NE.AND.EX P3, PT, RZ, UR5, PT, P3 ;  /* 0x00000005ff007c0c */ /* 0x000fe2000bf65330 */
[----:B0-----:R-:W-:-:S06]  /*1370*/  IMAD.WIDE R8, R59, 0x4, R4 ;  /* 0x000000043b087825 */ /* 0x001fcc00078e0204 */
[----:B------:R-:W0:Y:S01]  /*1380*/  @P1 LDC.64 R6, c[0x0][0xa18] ;  /* 0x00028600ff061b82 */ /* 0x000e220000000a00 */
[----:B------:R-:W-:Y:S02]  /*1390*/  ULDC UR4, c[0x0][0x288] ;  /* 0x0000a20000047ab9 */ /* 0x000fe40000000800 */
[----:B------:R-:W-:Y:S01]  /*13a0*/  IMAD.U32 R196, RZ, RZ, UR4 ;  /* 0x00000004ffc47e24 */ /* 0x000fe2000f8e00ff */
[----:B------:R-:W-:Y:S02]  /*13b0*/  ULDC.64 UR4, c[0x0][0x418] ;  /* 0x0001060000047ab9 */ /* 0x000fe40000000a00 */
[----:B------:R-:W5:Y:S01]  /*13c0*/  @P3 LDG.E R122, desc[UR46][R8.64] ;  /* 0x0000002e087a3981 */ /* 0x000f62000c1e1900 */
[----:B------:R-:W-:Y:S01]  /*13d0*/  ISETP.NE.U32.AND P2, PT, RZ, UR6, PT ;  /* 0x00000006ff007c0c */ /* 0x000fe2000bf45070 */
[----:B-1----:R-:W-:-:S04]  /*13e0*/  @P0 IMAD.WIDE R2, R59, 0x4, R2 ;  /* 0x000000043b020825 */ /* 0x002fc800078e0202 */
[----:B0-----:R-:W-:Y:S01]  /*13f0*/  @P1 IMAD.WIDE R4, R59, 0x4, R6 ;  /* 0x000000043b041825 */ /* 0x001fe200078e0206 */
[----:B------:R-:W-:Y:S01]  /*1400*/  UISETP.NE.U32.AND UP0, UPT, UR4, URZ, UPT ;  /* 0x0000003f0400728c */ /* 0x000fe2000bf05070 */
[----:B------:R0:W5:Y:S01]  /*1410*/  @P0 LDG.E R10, desc[UR46][R2.64] ;  /* 0x0000002e020a0981 */ /* 0x000162000c1e1900 */
[----:B------:R-:W-:Y:S01]  /*1420*/  ULDC UR6, c[0x0][0x2f0] ;  /* 0x0000bc0000067ab9 */ /* 0x000fe20000000800 */
[----:B------:R-:W-:Y:S02]  /*1430*/  ULDC UR4, c[0x0][0x424] ;  /* 0x0001090000047ab9 */ /* 0x000fe40000000800 */
[----:B------:R1:W5:Y:S01]  /*1440*/  @P1 LDG.E R196, desc[UR46][R4.64] ;  /* 0x0000002e04c41981 */ /* 0x000362000c1e1900 */
[----:B------:R-:W-:Y:S01]  /*1450*/  UISETP.NE.AND.EX UP0, UPT, UR5, URZ, UPT, UP0 ;  /* 0x0000003f0500728c */ /* 0x000fe2000bf05300 */
[----:B------:R-:W-:-:S03]  /*1460*/  ISETP.NE.AND.EX P2, PT, RZ, UR7, PT, P2 ;  /* 0x00000007ff007c0c */ /* 0x000fc6000bf45320 */
[----:B------:R-:W-:Y:S01]  /*1470*/  USEL UR4, UR4, 0x1, UP0 ;  /* 0x0000000104047887 */ /* 0x000fe20008000000 */
[C---:B0-----:R-:W-:Y:S01]  /*1480*/  LOP3.LUT R2, R58.reuse, 0xff000000, RZ, 0xc0, !PT ;  /* 0xff0000003a027812 */ /* 0x041fe200078ec0ff */
[----:B------:R-:W-:Y:S01]  /*1490*/  ULDC UR7, c[0x0][0x348] ;  /* 0x0000d20000077ab9 */ /* 0x000fe20000000800 */
[C---:B------:R-:W-:Y:S01]  /*14a0*/  LOP3.LUT R0, R58.reuse, 0xff0000, RZ, 0xc0, !PT ;  /* 0x00ff00003a007812 */ /* 0x040fe200078ec0ff */
[----:B------:R-:W-:Y:S01]  /*14b0*/  UIMAD UR6, UR4, UR6, URZ ;  /* 0x00000006040672a4 */ /* 0x000fe2000f8e023f */
[----:B------:R-:W-:Y:S01]  /*14c0*/  SHF.R.U32.HI R3, RZ, 0x8, R2 ;  /* 0x00000008ff037819 */ /* 0x000fe20000011602 */
[----:B------:R-:W-:Y:S01]  /*14d0*/  IMAD.MOV.U32 R217, RZ, RZ, R59 ;  /* 0x000000ffffd97224 */ /* 0x000fe200078e003b */
[----:B------:R-:W-:Y:S02]  /*14e0*/  LOP3.LUT R215, R58, 0xffff, RZ, 0xc0, !PT ;  /* 0x0000ffff3ad77812 */ /* 0x000fe400078ec0ff */
[----:B------:R-:W-:Y:S01]  /*14f0*/  LEA.HI R216, R0, R3, RZ, 0x10 ;  /* 0x0000000300d87211 */ /* 0x000fe200078f80ff */
[----:B-1----:R-:W-:Y:S06]  /*1500*/  @P1 BRA `(.L_x_4684) ;  /* 0x0000000000241947 */ /* 0x002fec0003800000 */
        /* <DEDUP_REMOVED lines=9> */
.L_x_4684:
[----:B------:R-:W-:Y:S02]  /*15a0*/  IMAD.U32 R2, RZ, RZ, UR7 ;  /* 0x00000007ff027e24 */ /* 0x000fe4000f8e00ff */
[----:B------:R-:W-:Y:S01]  /*15b0*/  IMAD.U32 R25, RZ, RZ, UR6 ;  /* 0x00000006ff197e24 */ /* 0x000fe2000f8e00ff */
[----:B------:R-:W-:Y:S06]  /*15c0*/  @!P2 BRA `(.L_x_4685) ;  /* 0x000000000010a947 */ /* 0x000fec0003800000 */
[----:B------:R-:W0:Y:S02]  /*15d0*/  LDC.64 R4, c[0x0][0xa20] ;  /* 0x00028800ff047b82 */ /* 0x000e240000000a00 */
[----:B0-----:R-:W-:-:S05]  /*15e0*/  IMAD.WIDE R4, R59, 0x4, R4 ;  /* 0x000000043b047825 */ /* 0x001fca00078e0204 */
[----:B------:R0:W5:Y:S01]  /*15f0*/  LDG.E R25, desc[UR46][R4.64] ;  /* 0x0000002e04197981 */ /* 0x000162000c1e1900 */
[----:B------:R-:W-:Y:S05]  /*1600*/  BRA `(.L_x_4686) ;  /* 0x0000000000107947 */ /* 0x000fea0003800000 */
.L_x_4685:
[----:B------:R-:W-:Y:S05]  /*1610*/  @!P3 BRA `(.L_x_4686) ;  /* 0x00000000000cb947 */ /* 0x000fea0003800000 */
[----:B------:R-:W2:Y:S04]  /*1620*/  LDG.E R0, desc[UR46][R8.64] ;  /* 0x0000002e08007981 */ /* 0x000ea8000c1e1900 */
[----:B------:R-:W2:Y:S02]  /*1630*/  LDG.E R25, desc[UR46][R8.64+0x4] ;  /* 0x0000042e08197981 */ /* 0x000ea4000c1e1900 */
[----:B--2---:R-:W-:-:S07]  /*1640*/  IMAD.IADD R25, R25, 0x1, -R0 ;  /* 0x0000000119197824 */ /* 0x004fce00078e0a00 */
.L_x_4686:
[----:B------:R-:W-:Y:S01]  /*1650*/  ULDC.64 UR4, c[0x0][0xa10] ;  /* 0x0002840000047ab9 */ /* 0x000fe20000000a00 */
[----:B0-----:R-:W0:Y:S01]  /*1660*/  LDC R4, c[0x0][0x448] ;  /* 0x00011200ff047b82 */ /* 0x001e220000000800 */
[----:B------:R-:W-:-:S04]  /*1670*/  ISETP.NE.U32.AND P0, PT, RZ, UR4, PT ;  /* 0x00000004ff007c0c */ /* 0x000fc8000bf05070 */
[----:B------:R-:W-:Y:S01]  /*1680*/  ISETP.NE.AND.EX P0, PT, RZ, UR5, PT, P0 ;  /* 0x00000005ff007c0c */ /* 0x000fe2000bf05300 */
[----:B------:R-:W-:Y:S02]  /*1690*/  ULDC.64 UR4, c[0x0][0xa30] ;  /* 0x00028c0000047ab9 */ /* 0x000fe40000000a00 */
[----:B------:R-:W-:-:S04]  /*16a0*/  ISETP.NE.U32.AND P1, PT, RZ, UR4, PT ;  /* 0x00000004ff007c0c */ /* 0x000fc8000bf25070 */
[----:B------:R-:W-:-:S06]  /*16b0*/  ISETP.NE.AND.EX P1, PT, RZ, UR5, PT, P1 ;  /* 0x00000005ff007c0c */ /* 0x000fcc000bf25310 */
[----:B------:R-:W1:Y:S08]  /*16c0*/  @P0 LDC.64 R6, c[0x0][0xa10] ;  /* 0x00028400ff060b82 */ /* 0x000e700000000a00 */
[----:B------:R-:W2:Y:S01]  /*16d0*/  @P1 LDC.64 R8, c[0x0][0xa30] ;  /* 0x00028c00ff081b82 */ /* 0x000ea20000000a00 */
[----:B-1----:R-:W-:-:S05]  /*16e0*/  @P0 IMAD.WIDE R6, R59, 0x4, R6 ;  /* 0x000000043b060825 */ /* 0x002fca00078e0206 */
[----:B------:R-:W3:Y:S04]  /*16f0*/  @P0 LDG.E R0, desc[UR46][R6.64] ;  /* 0x0000002e06000981 */ /* 0x000ee8000c1e1900 */
[----:B------:R-:W3:Y:S01]  /*1700*/  @P0 LDG.E R3, desc[UR46][R6.64+0x4] ;  /* 0x0000042e06030981 */ /* 0x000ee2000c1e1900 */
[----:B-----5:R-:W-:Y:S02]  /*1710*/  IMAD.MOV.U32 R146, RZ, RZ, R25 ;  /* 0x000000ffff927224 */ /* 0x020fe400078e0019 */
[----:B--2---:R-:W-:-:S05]  /*1720*/  @P1 IMAD.WIDE R8, R59, 0x4, R8 ;  /* 0x000000043b081825 */ /* 0x004fca00078e0208 */
[----:B------:R1:W5:Y:S01]  /*1730*/  @P1 LDG.E R146, desc[UR46][R8.64] ;  /* 0x0000002e08921981 */ /* 0x000362000c1e1900 */
[----:B0-----:R-:W-:Y:S01]  /*1740*/  ISETP.NE.AND P1, PT, R4, 0x1, PT ;  /* 0x000000010400780c */ /* 0x001fe20003f25270 */
[----:B------:R-:W-:Y:S01]  /*1750*/  IMAD.SHL.U32 R212, R57, 0x80, RZ ;  /* 0x0000008039d47824 */ /* 0x000fe200078e00ff */
[----:B------:R-:W0:Y:S01]  /*1760*/  LDC.64 R4, c[0x0][0x9e0] ;  /* 0x00027800ff047b82 */ /* 0x000e220000000a00 */
[----:B------:R-:W-:-:S10]  /*1770*/  IMAD.IADD R13, R25, 0x1, -R10 ;  /* 0x00000001190d7824 */ /* 0x000fd400078e0a0a */
[----:B------:R-:W2:Y:S08]  /*1780*/  @P1 LDC R12, c[0x0][0x44c] ;  /* 0x00011300ff0c1b82 */ /* 0x000eb00000000800 */
[----:B------:R-:W4:Y:S01]  /*1790*/  @P1 LDC R11, c[0x0][0x450] ;  /* 0x00011400ff0b1b82 */ /* 0x000f220000000800 */
[----:B0-----:R-:W-:Y:S01]  /*17a0*/  ISETP.GE.AND P2, PT, R5, 0x1, PT ;  /* 0x000000010500780c */ /* 0x001fe20003f46270 */
[----:B---3--:R-:W-:-:S02]  /*17b0*/  @P0 IMAD.IADD R2, R3, 0x1, -R0 ;  /* 0x0000000103020824 */ /* 0x008fc400078e0a00 */
[----:B------:R-:W-:Y:S02]  /*17c0*/  VIADD R3, R212, 0x7f ;  /* 0x0000007fd4037836 */ /* 0x000fe40000000000 */
[----:B------:R-:W-:Y:S02]  /*17d0*/  IMAD.IADD R197, R13, 0x1, R2 ;  /* 0x000000010dc57824 */ /* 0x000fe400078e0202 */
[----:B--2---:R-:W-:-:S04]  /*17e0*/  @P1 IMAD.HI.U32 R6, R3, R12, RZ ;  /* 0x0000000c03061227 */ /* 0x004fc800078e00ff */
[C---:B------:R-:W-:Y:S01]  /*17f0*/  VIADD R0, R197.reuse, 0x5f ;  /* 0x0000005fc5007836 */ /* 0x040fe20000000000 */
[----:B----4-:R-:W-:Y:S02]  /*1800*/  @P1 SHF.R.U32.HI R3, RZ, R11, R6 ;  /* 0x0000000bff031219 */ /* 0x010fe40000011606 */
[----:B------:R-:W-:Y:S01]  /*1810*/  IADD3 R6, R197, 0x1, -R196 ;  /* 0x00000001c5067810 */ /* 0x000fe20007ffe8c4 */
[----:B------:R-:W-:-:S04]  /*1820*/  IMAD.HI R0, R0, 0x2aaaaaab, RZ ;  /* 0x2aaaaaab00007827 */ /* 0x000fc800078e02ff */
[----:B------:R-:W-:Y:S01]  /*1830*/  IMAD.IADD R3, R6, 0x1, R3 ;  /* 0x0000000106037824 */ /* 0x000fe200078e0203 */
[----:B------:R-:W-:-:S03]  /*1840*/  SHF.R.U32.HI R151, RZ, 0x1f, R0 ;  /* 0x0000001fff977819 */ /* 0x000fc60000011600 */
[----:B------:R-:W-:Y:S01]  /*1850*/  IMAD.IADD R4, R3, 0x1, R4 ;  /* 0x0000000103047824 */ /* 0x000fe200078e0204 */
[----:B------:R-:W-:Y:S01]  /*1860*/  LEA.HI.SX32 R151, R0, R151, 0x1c ;  /* 0x0000009700977211 */ /* 0x000fe200078fe2ff */
        /* <DEDUP_REMOVED lines=12> */
.L_x_4689:
[----:B------:R-:W-:-:S13]  /*1930*/  ISETP.NE.AND P0, PT, R5, 0x1, PT ;  /* 0x000000010500780c */ /* 0x000fda0003f05270 */
[----:B------:R-:W0:Y:S02]  /*1940*/  @P0 LDC.64 R6, c[0x0][0x9e8] ;  /* 0x00027a00ff060b82 */ /* 0x000e240000000a00 */
[----:B0-----:R-:W-:-:S05]  /*1950*/  @P0 IMAD.HI.U32 R6, R0, R6, RZ ;  /* 0x0000000600060227 */ /* 0x001fca00078e00ff */
[----:B------:R-:W-:-:S07]  /*1960*/  @P0 SHF.R.U32.HI R0, RZ, R7, R6 ;  /* 0x00000007ff000219 */ /* 0x000fce0000011606 */
.L_x_4690:
[----:B------:R-:W-:Y:S05]  /*1970*/  BSYNC B0 ;  /* 0x0000000000007941 */ /* 0x000fea0003800000 */
.L_x_4688:
[----:B------:R-:W-:-:S05]  /*1980*/  IMAD R3, R0, R5, R5 ;  /* 0x0000000500037224 */ /* 0x000fca00078e0205 */
[----:B------:R-:W-:-:S07]  /*1990*/  VIMNMX R4, R4, R3, PT ;  /* 0x0000000304047248 */ /* 0x000fce0003fe0100 */
.L_x_4687:
[----:B------:R-:W0:Y:S01]  /*19a0*/  @P1 LDC R3, c[0x0][0x44c] ;  /* 0x00011300ff031b82 */ /* 0x000e220000000800 */
[----:B------:R-:W-:Y:S01]  /*19b0*/  VIADD R4, R4, 0x5f ;  /* 0x0000005f04047836 */ /* 0x000fe20000000000 */
[----:B------:R-:W-:Y:S01]  /*19c0*/  ULDC UR4, c[0x0][0x9dc] ;  /* 0x0002770000047ab9 */ /* 0x000fe20000000800 */
[----:B------:R-:W-:Y:S02]  /*19d0*/  IMAD.MOV.U32 R7, RZ, RZ, R212 ;  /* 0x000000ffff077224 */ /* 0x000fe400078e00d4 */
[----:B------:R-:W-:-:S03]  /*19e0*/  IMAD.HI R4, R4, 0x2aaaaaab, RZ ;  /* 0x2aaaaaab04047827 */ /* 0x000fc600078e02ff */
[----:B------:R-:W1:Y:S01]  /*19f0*/  @P1 LDC R9, c[0x0][0x450] ;  /* 0x00011400ff091b82 */ /* 0x000e620000000800 */
[----:B------:R-:W-:Y:S02]  /*1a00*/  IMAD.IADD R150, R197, 0x1, -R196 ;  /* 0x00000001c5967824 */ /* 0x000fe400078e0ac4 */
[----:B0-----:R-:W-:Y:S01]  /*1a10*/  @P1 IMAD.HI.U32 R0, R212, R3, RZ ;  /* 0x00000003d4001227 */ /* 0x001fe200078e00ff */
[----:B------:R-:W-:-:S04]  /*1a20*/  SHF.R.U32.HI R3, RZ, 0x1f, R4 ;  /* 0x0000001fff037819 */ /* 0x000fc80000011604 */
[----:B------:R-:W-:Y:S02]  /*1a30*/  LEA.HI.SX32 R4, R4, R3, 0x1c ;  /* 0x0000000304047211 */ /* 0x000fe400078fe2ff */
        /* <DEDUP_REMOVED lines=15> */
.L_x_4693:
[----:B------:R-:W-:-:S13]  /*1b30*/  ISETP.NE.AND P0, PT, R5, 0x1, PT ;  /* 0x000000010500780c */ /* 0x000fda0003f05270 */
[----:B------:R-:W0:Y:S02]  /*1b40*/  @P0 LDC.64 R6, c[0x0][0x9e8] ;  /* 0x00027a00ff060b82 */ /* 0x000e240000000a00 */
[----:B0-----:R-:W-:-:S05]  /*1b50*/  @P0 IMAD.HI.U32 R4, R0, R6, RZ ;  /* 0x0000000600040227 */ /* 0x001fca00078e00ff */
[----:B------:R-:W-:-:S07]  /*1b60*/  @P0 SHF.R.U32.HI R0, RZ, R7, R4 ;  /* 0x00000007ff000219 */ /* 0x000fce0000011604 */
.L_x_4694:
[----:B------:R-:W-:Y:S05]  /*1b70*/  BSYNC B0 ;  /* 0x0000000000007941 */ /* 0x000fea0003800000 */
.L_x_4692:
[----:B------:R-:W-:-:S05]  /*1b80*/  IMAD R0, R0, R5, RZ ;  /* 0x0000000500007224 */ /* 0x000fca00078e02ff */
[----:B------:R-:W-:-:S07]  /*1b90*/  VIMNMX R3, R3, R0, !PT ;  /* 0x0000000003037248 */ /* 0x000fce0007fe0100 */
.L_x_4691:
[----:B------:R-:W-:Y:S01]  /*1ba0*/  IMAD.HI R3, R3, 0x2aaaaaab, RZ ;  /* 0x2aaaaaab03037827 */ /* 0x000fe200078e02ff */
[----:B------:R-:W-:Y:S01]  /*1bb0*/  BSSY B0, `(.L_x_4695) ;  /* 0x0000028000007945 */ /* 0x000fe20003800000 */
[----:B------:R-:W-:Y:S02]  /*1bc0*/  LOP3.LUT R221, R216, 0xff, RZ, 0xc0, !PT ;  /* 0x000000ffd8dd7812 */ /* 0x000fe400078ec0ff */
[----:B------:R-:W-:Y:S02]  /*1bd0*/  SHF.R.U32.HI R216, RZ, 0x10, R216 ;  /* 0x00000010ffd87819 */ /* 0x000fe400000116d8 */
[----:B------:R-:W-:-:S04]  /*1be0*/  SHF.R.U32.HI R0, RZ, 0x1f, R3 ;  /* 0x0000001fff007819 */ /* 0x000fc80000011603 */
[----:B------:R-:W-:-:S04]  /*1bf0*/  LEA.HI.SX32 R0, R3, R0, 0x1c ;  /* 0x0000000003007211 */ /* 0x000fc800078fe2ff */
[----:B------:R-:W-:Y:S01]  /*1c00*/  VIMNMX R9, RZ, R0, !PT ;  /* 0x00000000ff097248 */ /* 0x000fe20007fe0100 */
[----:B------:R-:W-:-:S03]  /*1c10*/  IMAD.MOV.U32 R0, RZ, RZ, RZ ;  /* 0x000000ffff007224 */ /* 0x000fc600078e00ff */
[----:B------:R-:W-:-:S13]  /*1c20*/  ISETP.GT.AND P0, PT, R8, R9, PT ;  /* 0x000000090800720c */ /* 0x000fda0003f04270 */
[----:B------:R-:W-:Y:S05]  /*1c30*/  @!P0 BRA `(.L_x_4696) ;  /* 0x00000000007c8947 */ /* 0x000fea0003800000 */
        /* <DEDUP_REMOVED lines=31> */
.L_x_4696:
[----:B------:R-:W-:Y:S05]  /*1e30*/  BSYNC B0 ;  /* 0x0000000000007941 */ /* 0x000fea0003800000 */
.L_x_4695:
[----:B------:R-:W-:Y:S01]  /*1e40*/  IMAD R3, R221, R0, R9 ;  /* 0x00000000dd037224 */ /* 0x000fe200078e0209 */
        /* <DEDUP_REMOVED lines=35> */
[----:B-1---5:R-:W-:Y:S05]  /*2080*/  CALL.ABS.NOINC R14 ;  /* 0x000000000e007343 */ /* 0x022fea0003c00000 */
.L_x_4699:
[----:B------:R-:W-:Y:S05]  /*2090*/  BSYNC B6 ;  /* 0x0000000000067941 */ /* 0x000fea0003800000 */
.L_x_4698:
        /* <DEDUP_REMOVED lines=20> */
.L_x_4701:
[----:B------:R-:W-:Y:S05]  /*21e0*/  BSYNC B6 ;  /* 0x0000000000067941 */ /* 0x000fea0003800000 */
.L_x_4700:
[----:B------:R-:W-:Y:S01]  /*21f0*/  ULDC.64 UR4, c[0x0][0x9f8] ;  /* 0x00027e0000047ab9 */ /* 0x000fe20000000a00 */
[----:B------:R-:W0:Y:S01]  /*2200*/  S2R R3, SR_TID.X ;  /* 0x0000000000037919 */ /* 0x000e220000002100 */
[----:B------:R-:W-:Y:S01]  /*2210*/  ISETP.NE.U32.AND P0, PT, RZ, UR4, PT ;  /* 0x00000004ff007c0c */ /* 0x000fe2000bf05070 */
[----:B------:R-:W1:Y:S01]  /*2220*/  LDC.64 R102, c[0x0][0x300] ;  /* 0x0000c000ff667b82 */ /* 0x000e620000000a00 */
[----:B------:R-:W-:Y:S01]  /*2230*/  ULDC UR8, c[0x0][0x2f4] ;  /* 0x0000bd0000087ab9 */ /* 0x000fe20000000800 */
[----:B------:R-:W-:Y:S01]  /*2240*/  IMAD.IADD R122, R122, 0x1, R25 ;  /* 0x000000017a7a7824 */ /* 0x000fe200078e0219 */
[----:B------:R-:W-:Y:S01]  /*2250*/  ISETP.NE.AND.EX P0, PT, RZ, UR5, PT, P0 ;  /* 0x00000005ff007c0c */ /* 0x000fe2000bf05300 */
[----:B------:R-:W-:Y:S01]  /*2260*/  VIADD R0, R22, 0x60 ;  /* 0x0000006016007836 */ /* 0x000fe20000000000 */
[----:B------:R-:W-:Y:S01]  /*2270*/  ISETP.GE.AND P1, PT, R198, UR8, PT ;  /* 0x00000008c6007c0c */ /* 0x000fe2000bf26270 */
[----:B------:R-:W-:Y:S01]  /*2280*/  ULDC.64 UR4, c[0x0][0x330] ;  /* 0x0000cc0000047ab9 */ /* 0x000fe20000000a00 */
[----:B------:R-:W-:Y:S01]  /*2290*/  SHF.R.S32.HI R23, RZ, 0x1f, R22 ;  /* 0x0000001fff177819 */ /* 0x000fe20000011416 */
[----:B------:R-:W2:Y:S01]  /*22a0*/  LDC.64 R96, c[0x0][0x3f8] ;  /* 0x0000fe00ff607b82 */ /* 0x000ea20000000a00 */
[----:B------:R-:W-:-:S07]  /*22b0*/  ULDC.64 UR6, c[0x0][0x308] ;  /* 0x0000c20000067ab9 */ /* 0x000fce0000000a00 */
[----:B------:R-:W3:Y:S01]  /*22c0*/  @P0 LDC.64 R4, c[0x0][0x9f8] ;  /* 0x00027e00ff040b82 */ /* 0x000ee20000000a00 */
[----:B------:R-:W-:-:S07]  /*22d0*/  SHF.R.S32.HI R147, RZ, 0x1f, R195 ;  /* 0x0000001fff937819 */ /* 0x000fce00000114c3 */
[----:B------:R-:W4:Y:S08]  /*22e0*/  LDC R33, c[0x0][0x3f4] ;  /* 0x0000fd00ff217b82 */ /* 0x000f300000000800 */
[----:B------:R-:W4:Y:S01]  /*22f0*/  LDC.64 R90, c[0x0][0x408] ;  /* 0x00010200ff5a7b82 */ /* 0x000f220000000a00 */
[----:B---3--:R-:W-:-:S05]  /*2300*/  @P0 IMAD.WIDE R4, R59, 0x4, R4 ;  /* 0x000000043b040825 */ /* 0x008fca00078e0204 */
[----:B------:R3:W4:Y:S01]  /*2310*/  @P0 LDG.E R59, desc[UR46][R4.64] ;  /* 0x0000002e043b0981 */ /* 0x000722000c1e1900 */
[----:B------:R-:W-:Y:S01]  /*2320*/  SEL R6, RZ, 0xffffffff, P1 ;  /* 0xffffffffff067807 */ /* 0x000fe20000800000 */
[----:B0-----:R-:W-:Y:S01]  /*2330*/  VIADD R7, R3, 0xffffff80 ;  /* 0xffffff8003077836 */ /* 0x001fe20000000000 */
[----:B------:R-:W-:Y:S01]  /*2340*/  ISETP.GE.AND P0, PT, R22, UR8, PT ;  /* 0x0000000816007c0c */ /* 0x000fe2000bf06270 */
[C---:B------:R-:W-:Y:S01]  /*2350*/  IMAD.WIDE.U32 R104, R215.reuse, UR4, R22 ;  /* 0x00000004d7687c25 */ /* 0x040fe2000f8e0016 */
[----:B------:R-:W-:Y:S01]  /*2360*/  SHF.R.S32.HI R8, RZ, 0x1f, R122 ;  /* 0x0000001fff087819 */ /* 0x000fe2000001147a */
[----:B------:R-:W0:Y:S01]  /*2370*/  S2R R175, SR_TID.X ;  /* 0x0000000000af7919 */ /* 0x000e220000002100 */
[----:B------:R-:W-:Y:S01]  /*2380*/  SEL R3, RZ, 0x1, P0 ;  /* 0x00000001ff037807 */ /* 0x000fe20000000000 */
[----:B------:R-:W-:Y:S01]  /*2390*/  IMAD R105, R215, UR5, R105 ;  /* 0x00000005d7697c24 */ /* 0x000fe2000f8e0269 */
[----:B------:R-:W-:Y:S01]  /*23a0*/  ISETP.GE.AND P0, PT, R199, UR8, PT ;  /* 0x00000008c7007c0c */ /* 0x000fe2000bf06270 */
[----:B---3--:R-:W-:Y:S01]  /*23b0*/  IMAD.SHL.U32 R4, R6, 0x2, RZ ;  /* 0x0000000206047824 */ /* 0x008fe200078e00ff */
[----:B------:R-:W-:Y:S01]  /*23c0*/  SHF.R.S32.HI R6, RZ, 0x1f, R7 ;  /* 0x0000001fff067819 */ /* 0x000fe20000011407 */
[----:B------:R-:W-:Y:S01]  /*23d0*/  ULDC.64 UR4, c[0x0][0xa08] ;  /* 0x0002820000047ab9 */ /* 0x000fe20000000a00 */
[----:B------:R-:W-:Y:S01]  /*23e0*/  ISETP.GE.AND P1, PT, R0, UR8, PT ;  /* 0x0000000800007c0c */ /* 0x000fe2000bf26270 */
[----:B--2---:R-:W-:Y:S01]  /*23f0*/  IMAD.WIDE.U32 R98, R195, R96, R22 ;  /* 0x00000060c3627225 */ /* 0x004fe200078e0016 */
[----:B------:R-:W-:-:S02]  /*2400*/  LOP3.LUT R3, R4, 0x2, R3, 0xe2, !PT ;  /* 0x0000000204037812 */ /* 0x000fc400078ee203 */
[----:B------:R-:W-:Y:S01]  /*2410*/  LEA.HI R7, R6, R7, RZ, 0x2 ;  /* 0x0000000706077211 */ /* 0x000fe200078f10ff */
[----:B-1----:R-:W-:Y:S01]  /*2420*/  IMAD R6, R8, R102, RZ ;  /* 0x0000006608067224 */ /* 0x002fe200078e02ff */
[----:B------:R-:W-:Y:S01]  /*2430*/  SEL R4, RZ, 0x4, P0 ;  /* 0x00000004ff047807 */ /* 0x000fe20000000000 */
[----:B----4-:R-:W-:Y:S01]  /*2440*/  IMAD.WIDE.U32 R92, R195, R90, R22 ;  /* 0x0000005ac35c7225 */ /* 0x010fe200078e0016 */
[----:B------:R-:W-:Y:S02]  /*2450*/  SEL R5, RZ, 0x8, P1 ;  /* 0x00000008ff057807 */ /* 0x000fe40000800000 */
[----:B------:R-:W-:Y:S01]  /*2460*/  LOP3.LUT R18, R18, 0xfffffffb, RZ, 0xc0, !PT ;  /* 0xfffffffb12127812 */ /* 0x000fe200078ec0ff */
[----:B------:R-:W-:Y:S01]  /*2470*/  IMAD R9, R122, R103, R6 ;  /* 0x000000677a097224 */ /* 0x000fe200078e0206 */
[----:B------:R-:W-:Y:S01]  /*2480*/  LOP3.LUT R14, R5, R3, R4, 0xfe, !PT ;  /* 0x00000003050e7212 */ /* 0x000fe200078efe04 */
[----:B------:R-:W-:Y:S01]  /*2490*/  VIADD R3, R22, 0x80 ;  /* 0x0000008016037836 */ /* 0x000fe20000000000 */
[----:B------:R-:W-:Y:S01]  /*24a0*/  SHF.R.S32.HI R6, RZ, 0x1f, R7 ;  /* 0x0000001fff067819 */ /* 0x000fe20000011407 */
[----:B------:R-:W-:Y:S01]  /*24b0*/  IMAD.WIDE.U32 R4, R122, R102, RZ ;  /* 0x000000667a047225 */ /* 0x000fe200078e00ff */
[----:B------:R-:W-:-:S02]  /*24c0*/  SHF.R.S32.HI R193, RZ, 0x1f, R192 ;  /* 0x0000001fffc17819 */ /* 0x000fc400000114c0 */
[----:B------:R-:W-:Y:S01]  /*24d0*/  LEA.HI R6, R6, R195, RZ, 0x3 ;  /* 0x000000c306067211 */ /* 0x000fe200078f18ff */
[----:B------:R-:W-:Y:S01]  /*24e0*/  IMAD.IADD R5, R5, 0x1, R9 ;  /* 0x0000000105057824 */ /* 0x000fe200078e0209 */
[----:B------:R-:W-:Y:S01]  /*24f0*/  ISETP.GE.AND P0, PT, R3, UR8, PT ;  /* 0x0000000803007c0c */ /* 0x000fe2000bf06270 */
[----:B------:R-:W-:Y:S01]  /*2500*/  IMAD.WIDE.U32 R100, R195, R96, R192 ;  /* 0x00000060c3647225 */ /* 0x000fe200078e00c0 */
[----:B------:R-:W-:Y:S02]  /*2510*/  LOP3.LUT R6, R6, 0xfffffff8, RZ, 0xc0, !PT ;  /* 0xfffffff806067812 */ /* 0x000fe400078ec0ff */
[----:B------:R-:W-:Y:S01]  /*2520*/  SEL R7, RZ, 0x10, P0 ;  /* 0x00000010ff077807 */ /* 0x000fe20000000000 */
[----:B------:R-:W-:Y:S01]  /*2530*/  IMAD.WIDE.U32 R4, R215, UR6, R4 ;  /* 0x00000006d7047c25 */ /* 0x000fe2000f8e0004 */
[----:B------:R-:W-:Y:S02]  /*2540*/  ISETP.NE.U32.AND P0, PT, RZ, UR4, PT ;  /* 0x00000004ff007c0c */ /* 0x000fe4000bf05070 */
[----:B------:R-:W-:Y:S01]  /*2550*/  LOP3.LUT R14, R14, R7, RZ, 0xfc, !PT ;  /* 0x000000070e0e7212 */ /* 0x000fe200078efcff */
[----:B------:R-:W-:Y:S01]  /*2560*/  IMAD.IADD R132, R195, 0x1, -R6 ;  /* 0x00000001c3847824 */ /* 0x000fe200078e0a06 */
[----:B------:R-:W-:Y:S01]  /*2570*/  ISETP.NE.AND.EX P0, PT, RZ, UR5, PT, P0 ;  /* 0x00000005ff007c0c */ /* 0x000fe2000bf05300 */
[----:B------:R-:W-:Y:S01]  /*2580*/  IMAD R5, R215, UR7, R5 ;  /* 0x00000007d7057c24 */ /* 0x000fe2000f8e0205 */
[----:B------:R-:W-:Y:S01]  /*2590*/  ULDC.64 UR4, c[0x0][0x310] ;  /* 0x0000c40000047ab9 */ /* 0x000fe20000000a00 */
[----:B------:R-:W-:Y:S01]  /*25a0*/  ISETP.GE.AND P2, PT, R199, R33, PT ;  /* 0x00000021c700720c */ /* 0x000fe20003f46270 */
[----:B------:R-:W-:Y:S01]  /*25b0*/  IMAD.WIDE.U32 R94, R195, R90, R192 ;  /* 0x0000005ac35e7225 */ /* 0x000fe200078e00c0 */
[----:B------:R-:W-:-:S02]  /*25c0*/  LOP3.LUT P1, RZ, R132, 0x4, RZ, 0xc0, !PT ;  /* 0x0000000484ff7812 */ /* 0x000fc4000782c0ff */
[----:B------:R-:W-:Y:S01]  /*25d0*/  SHF.R.U32.HI R26, RZ, 0x3, R206 ;  /* 0x00000003ff1a7819 */ /* 0x000fe200000116ce */
[C---:B------:R-:W-:Y:S01]  /*25e0*/  IMAD.SHL.U32 R111, R96.reuse, 0x40, RZ ;  /* 0x00000040606f7824 */ /* 0x040fe200078e00ff */
[----:B------:R-:W-:Y:S01]  /*25f0*/  SHF.L.U64.HI R110, R96, 0x6, R97 ;  /* 0x00000006606e7819 */ /* 0x000fe20000010261 */
[----:B------:R-:W-:Y:S01]  /*2600*/  IMAD R133, R103, 0x60, RZ ;  /* 0x0000006067857824 */ /* 0x000fe200078e02ff */
[----:B------:R-:W-:Y:S01]  /*2610*/  IADD3 R122, P3, R195, R122, RZ ;  /* 0x0000007ac37a7210 */ /* 0x000fe20007f7e0ff */
[C---:B------:R-:W-:Y:S01]  /*2620*/  IMAD.SHL.U32 R137, R102.reuse, 0x40, RZ ;  /* 0x0000004066897824 */ /* 0x040fe200078e00ff */
[----:B------:R-:W-:Y:S01]  /*2630*/  SHF.L.U64.HI R136, R102, 0x6, R103 ;  /* 0x0000000666887819 */ /* 0x000fe20000010267 */
[----:B------:R-:W-:Y:S01]  /*2640*/  IMAD R135, R91, 0x60, RZ ;  /* 0x000000605b877824 */ /* 0x000fe200078e02ff */
[C---:B------:R-:W-:Y:S01]  /*2650*/  SHF.L.U64.HI R108, R90.reuse, 0x6, R91 ;  /* 0x000000065a6c7819 */ /* 0x040fe2000001025b */
[----:B------:R-:W-:Y:S01]  /*2660*/  IMAD.SHL.U32 R109, R90, 0x40, RZ ;  /* 0x000000405a6d7824 */ /* 0x000fe200078e00ff */
[----:B------:R-:W-:Y:S01]  /*2670*/  SHF.R.S32.HI R149, RZ, 0x1f, R219 ;  /* 0x0000001fff957819 */ /* 0x000fe200000114db */
[----:B------:R-:W-:Y:S01]  /*2680*/  IMAD.X R123, R8, 0x1, R147, P3 ;  /* 0x00000001087b7824 */ /* 0x000fe200018e0693 */
[----:B------:R-:W-:Y:S01]  /*2690*/  @P1 LOP3.LUT R18, R18, 0x4, RZ, 0xfc, !PT ;  /* 0x0000000412121812 */ /* 0x000fe200078efcff */
[----:B------:R-:W-:Y:S01]  /*26a0*/  IMAD.SHL.U32 R130, R33, 0x2, RZ ;  /* 0x0000000221827824 */ /* 0x000fe200078e00ff */
[----:B------:R-:W-:-:S02]  /*26b0*/  ISETP.GE.AND P1, PT, R198, R33, PT ;  /* 0x00000021c600720c */ /* 0x000fc40003f26270 */
[----:B------:R-:W-:Y:S02]  /*26c0*/  LOP3.LUT R18, R18, 0xfffffffe, RZ, 0xc0, !PT ;  /* 0xfffffffe12127812 */ /* 0x000fe400078ec0ff */
[----:B0-----:R-:W-:Y:S02]  /*26d0*/  LEA.HI R175, R175, 0x8, RZ, 0x19 ;  /* 0x00000008afaf7811 */ /* 0x001fe400078fc8ff */
[----:B------:R-:W-:Y:S02]  /*26e0*/  @P2 LOP3.LUT R18, R18, 0x1, RZ, 0xfc, !PT ;  /* 0x0000000112122812 */ /* 0x000fe400078efcff */
[----:B------:R-:W-:Y:S02]  /*26f0*/  SHF.R.S32.HI R6, RZ, 0x1f, R59 ;  /* 0x0000001fff067819 */ /* 0x000fe4000001143b */
[----:B------:R-:W-:Y:S02]  /*2700*/  SEL R27, R59, RZ, !P0 ;  /* 0x000000ff3b1b7207 */ /* 0x000fe40004000000 */
[----:B------:R-:W-:Y:S01]  /*2710*/  SEL R9, R6, RZ, !P0 ;  /* 0x000000ff06097207 */ /* 0x000fe20004000000 */
[----:B------:R-:W-:-:S02]  /*2720*/  IMAD R6, R147, R96, RZ ;  /* 0x0000006093067224 */ /* 0x000fc400078e02ff */
[----:B------:R-:W-:-:S04]  /*2730*/  IMAD.WIDE.U32 R106, R27, UR4, R4 ;  /* 0x000000041b6a7c25 */ /* 0x000fc8000f8e0004 */
[----:B------:R-:W-:Y:S02]  /*2740*/  IMAD R10, R9, UR4, RZ ;  /* 0x00000004090a7c24 */ /* 0x000fe4000f8e02ff */
[-C--:B------:R-:W-:Y:S02]  /*2750*/  IMAD R4, R147, R102.reuse, RZ ;  /* 0x0000006693047224 */ /* 0x080fe400078e02ff */
[----:B------:R-:W-:Y:S02]  /*2760*/  IMAD R11, R195, R97, R6 ;  /* 0x00000061c30b7224 */ /* 0x000fe400078e0206 */
[----:B------:R-:W-:Y:S01]  /*2770*/  IMAD R13, R27, UR5, R10 ;  /* 0x000000051b0d7c24 */ /* 0x000fe2000f8e020a */
[----:B------:R-:W-:Y:S01]  /*2780*/  ULDC.64 UR4, c[0x0][0x338] ;  /* 0x0000ce0000047ab9 */ /* 0x000fe20000000a00 */
[----:B------:R-:W-:-:S04]  /*2790*/  IMAD.WIDE.U32 R6, R195, R102, R22 ;  /* 0x00000066c3067225 */ /* 0x000fc800078e0016 */
[----:B------:R-:W-:Y:S01]  /*27a0*/  IMAD R15, R195, R103, R4 ;  /* 0x00000067c30f7224 */ /* 0x000fe200078e0204 */
[----:B------:R-:W-:Y:S01]  /*27b0*/  IADD3 R5, P0, R106, R6, RZ ;  /* 0x000000066a057210 */ /* 0x000fe20007f1e0ff */
[----:B------:R-:W-:Y:S02]  /*27c0*/  IMAD.IADD R4, R107, 0x1, R13 ;  /* 0x000000016b047824 */ /* 0x000fe400078e020d */
[----:B------:R-:W-:Y:S01]  /*27d0*/  IMAD R10, R9, UR4, RZ ;  /* 0x00000004090a7c24 */ /* 0x000fe2000f8e02ff */
[----:B------:R-:W-:Y:S01]  /*27e0*/  SEL R9, R33, RZ, P1 ;  /* 0x000000ff21097207 */ /* 0x000fe20000800000 */
[C---:B------:R-:W-:Y:S01]  /*27f0*/  IMAD.WIDE.U32 R104, R27.reuse, UR4, R104 ;  /* 0x000000041b687c25 */ /* 0x040fe2000f8e0068 */
[----:B------:R-:W-:Y:S02]  /*2800*/  IADD3.X R6, R4, R7, R15, P0, !PT ;  /* 0x0000000704067210 */ /* 0x000fe400007fe40f */
[----:B------:R-:W-:Y:S01]  /*2810*/  ISETP.GE.AND P0, PT, R22, R33, PT ;  /* 0x000000211600720c */ /* 0x000fe20003f06270 */
[----:B------:R-:W-:-:S02]  /*2820*/  IMAD R27, R27, UR5, R10 ;  /* 0x000000051b1b7c24 */ /* 0x000fc4000f8e020a */
[----:B------:R-:W-:Y:S01]  /*2830*/  IMAD R10, R147, R90, RZ ;  /* 0x0000005a930a7224 */ /* 0x000fe200078e02ff */
[----:B------:R-:W-:Y:S01]  /*2840*/  SEL R7, R33, RZ, P0 ;  /* 0x000000ff21077207 */ /* 0x000fe20000000000 */
[----:B------:R-:W-:Y:S02]  /*2850*/  IMAD.IADD R101, R101, 0x1, R11 ;  /* 0x0000000165657824 */ /* 0x000fe400078e020b */
[----:B------:R-:W-:Y:S02]  /*2860*/  IMAD.IADD R99, R11, 0x1, R99 ;  /* 0x000000010b637824 */ /* 0x000fe400078e0263 */
[----:B------:R-:W-:Y:S01]  /*2870*/  IMAD R11, R195, R91, R10 ;  /* 0x0000005bc30b7224 */ /* 0x000fe200078e020a */
[----:B------:R-:W-:Y:S01]  /*2880*/  SEL R10, R33, RZ, P2 ;  /* 0x000000ff210a7207 */ /* 0x000fe20001000000 */
[----:B------:R-:W-:Y:S02]  /*2890*/  IMAD.IADD R7, R22, 0x1, R7 ;  /* 0x0000000116077824 */ /* 0x000fe400078e0207 */
[----:B------:R-:W-:-:S02]  /*28a0*/  IMAD.IADD R9, R198, 0x1, R9 ;  /* 0x00000001c6097824 */ /* 0x000fc400078e0209 */
[----:B------:R-:W-:Y:S01]  /*28b0*/  IMAD.IADD R20, R199, 0x1, R10 ;  /* 0x00000001c7147824 */ /* 0x000fe200078e020a */
[----:B------:R-:W-:Y:S01]  /*28c0*/  SHF.R.S32.HI R10, RZ, 0x1f, R7 ;  /* 0x0000001fff0a7819 */ /* 0x000fe20000011407 */
[----:B------:R-:W-:Y:S01]  /*28d0*/  IMAD.IADD R95, R95, 0x1, R11 ;  /* 0x000000015f5f7824 */ /* 0x000fe200078e020b */
[----:B------:R-:W-:Y:S01]  /*28e0*/  SHF.R.S32.HI R12, RZ, 0x1f, R9 ;  /* 0x0000001fff0c7819 */ /* 0x000fe20000011409 */
[----:B------:R-:W-:Y:S01]  /*28f0*/  IMAD.IADD R93, R11, 0x1, R93 ;  /* 0x000000010b5d7824 */ /* 0x000fe200078e025d */
[-C--:B------:R-:W-:Y:S01]  /*2900*/  LEA.HI R11, R10, R7.reuse, RZ, 0x3 ;  /* 0x000000070a0b7211 */ /* 0x080fe200078f18ff */
[-C--:B-----5:R-:W-:Y:S01]  /*2910*/  IMAD.WIDE.U32 R100, R146, R96.reuse, R100 ;  /* 0x0000006092647225 */ /* 0x0a0fe200078e0064 */
[----:B------:R-:W-:Y:S02]  /*2920*/  LEA.HI R7, R10, R7, RZ, 0x6 ;  /* 0x000000070a077211 */ /* 0x000fe400078f30ff */
[-C--:B------:R-:W-:Y:S01]  /*2930*/  LEA.HI R10, R12, R9.reuse, RZ, 0x6 ;  /* 0x000000090c0a7211 */ /* 0x080fe200078f30ff */
[----:B------:R-:W-:Y:S01]  /*2940*/  IMAD.WIDE.U32 R98, R146, R96, R98 ;  /* 0x0000006092627225 */ /* 0x000fe200078e0062 */
[----:B------:R-:W-:-:S02]  /*2950*/  LEA.HI R13, R12, R9, RZ, 0x3 ;  /* 0x000000090c0d7211 */ /* 0x000fc400078f18ff */
[----:B------:R-:W-:Y:S01]  /*2960*/  SHF.R.S32.HI R7, RZ, 0x6, R7 ;  /* 0x00000006ff077819 */ /* 0x000fe20000011407 */
[----:B------:R-:W-:Y:S01]  /*2970*/  IMAD.WIDE.U32 R94, R146, R90, R94 ;  /* 0x0000005a925e7225 */ /* 0x000fe200078e005e */
[----:B------:R-:W-:Y:S02]  /*2980*/  SHF.R.S32.HI R9, RZ, 0x6, R10 ;  /* 0x00000006ff097819 */ /* 0x000fe4000001140a */
[----:B------:R-:W-:Y:S01]  /*2990*/  LOP3.LUT R10, R208, 0x38, R11, 0xf8, !PT ;  /* 0x00000038d00a7812 */ /* 0x000fe200078ef80b */
[C---:B------:R-:W-:Y:S01]  /*29a0*/  IMAD R144, R7.reuse, 0x1800, R210 ;  /* 0x0000180007907824 */ /* 0x040fe200078e02d2 */
[----:B------:R-:W-:Y:S01]  /*29b0*/  SHF.R.S32.HI R21, RZ, 0x1f, R20 ;  /* 0x0000001fff157819 */ /* 0x000fe20000011414 */
[--C-:B------:R-:W-:Y:S01]  /*29c0*/  IMAD R142, R7, 0x1800, R211.reuse ;  /* 0x00001800078e7824 */ /* 0x100fe200078e02d3 */
[----:B------:R-:W-:Y:S01]  /*29d0*/  LOP3.LUT R7, R10, R209, RZ, 0x3c, !PT ;  /* 0x000000d10a077212 */ /* 0x000fe200078e3cff */
[----:B------:R-:W-:Y:S01]  /*29e0*/  IMAD R140, R9, 0x1800, R211 ;  /* 0x00001800098c7824 */ /* 0x000fe200078e02d3 */
[----:B------:R-:W-:Y:S01]  /*29f0*/  LEA.HI R25, R21, R20, RZ, 0x3 ;  /* 0x0000001415197211 */ /* 0x000fe200078f18ff */
[----:B------:R-:W-:Y:S01]  /*2a00*/  IMAD R143, R9, 0x1800, R210 ;  /* 0x00001800098f7824 */ /* 0x000fe200078e02d2 */
[----:B------:R-:W-:Y:S01]  /*2a10*/  LOP3.LUT R12, R208, 0x38, R13, 0xf8, !PT ;  /* 0x00000038d00c7812 */ /* 0x000fe200078ef80d */
[----:B------:R-:W-:Y:S01]  /*2a20*/  IMAD.IADD R144, R144, 0x1, R7 ;  /* 0x0000000190907824 */ /* 0x000fe200078e0207 */
[----:B------:R-:W-:Y:S01]  /*2a30*/  LOP3.LUT R7, R206, 0x38, R13, 0xf8, !PT ;  /* 0x00000038ce077812 */ /* 0x000fe200078ef80d */
[----:B------:R-:W-:Y:S01]  /*2a40*/  IMAD.WIDE.U32 R92, R146, R90, R92 ;  /* 0x0000005a925c7225 */ /* 0x000fe200078e005c */
[----:B------:R-:W-:-:S02]  /*2a50*/  LEA.HI R20, R21, R20, RZ, 0x6 ;  /* 0x0000001415147211 */ /* 0x000fc400078f30ff */
[----:B------:R-:W-:Y:S01]  /*2a60*/  LOP3.LUT R7, R7, R26, RZ, 0x3c, !PT ;  /* 0x0000001a07077212 */ /* 0x000fe200078e3cff */
[----:B------:R-:W-:Y:S01]  /*2a70*/  IMAD R21, R97, 0x60, RZ ;  /* 0x0000006061157824 */ /* 0x000fe200078e02ff */
[-C--:B------:R-:W-:Y:S01]  /*2a80*/  LOP3.LUT R12, R12, R209.reuse, RZ, 0x3c, !PT ;  /* 0x000000d10c0c7212 */ /* 0x080fe200078e3cff */
[----:B------:R-:W-:Y:S01]  /*2a90*/  IMAD.WIDE.U32 R102, R102, 0x60, RZ ;  /* 0x0000006066667825 */ /* 0x000fe200078e00ff */
[----:B------:R-:W-:Y:S02]  /*2aa0*/  SHF.R.S32.HI R20, RZ, 0x6, R20 ;  /* 0x00000006ff147819 */ /* 0x000fe40000011414 */
[----:B------:R-:W-:Y:S01]  /*2ab0*/  LOP3.LUT R10, R208, 0x38, R25, 0xf8, !PT ;  /* 0x00000038d00a7812 */ /* 0x000fe200078ef819 */
[----:B------:R-:W-:Y:S01]  /*2ac0*/  IMAD.IADD R140, R140, 0x1, R7 ;  /* 0x000000018c8c7824 */ /* 0x000fe200078e0207 */
[----:B------:R-:W-:Y:S01]  /*2ad0*/  SHF.R.S32.HI R7, RZ, 0x1f, R146 ;  /* 0x0000001fff077819 */ /* 0x000fe20000011492 */
[----:B------:R-:W-:Y:S01]  /*2ae0*/  IMAD.IADD R143, R143, 0x1, R12 ;  /* 0x000000018f8f7824 */ /* 0x000fe200078e020c */
[----:B------:R-:W-:Y:S01]  /*2af0*/  LOP3.LUT R15, R206, 0x38, R11, 0xf8, !PT ;  /* 0x00000038ce0f7812 */ /* 0x000fe200078ef80b */
[----:B------:R-:W-:Y:S01]  /*2b00*/  IMAD R141, R20, 0x1800, R210 ;  /* 0x00001800148d7824 */ /* 0x000fe200078e02d2 */
[----:B------:R-:W-:Y:S01]  /*2b10*/  LOP3.LUT R10, R10, R209, RZ, 0x3c, !PT ;  /* 0x000000d10a0a7212 */ /* 0x000fe200078e3cff */
[----:B------:R-:W-:Y:S01]  /*2b20*/  IMAD R9, R7, R96, RZ ;  /* 0x0000006007097224 */ /* 0x000fe200078e02ff */
[----:B------:R-:W-:Y:S01]  /*2b30*/  LOP3.LUT R15, R15, R26, RZ, 0x3c, !PT ;  /* 0x0000001a0f0f7212 */ /* 0x000fe200078e3cff */
[----:B------:R-:W-:Y:S01]  /*2b40*/  IMAD R139, R20, 0x1800, R211 ;  /* 0x00001800148b7824 */ /* 0x000fe200078e02d3 */
[----:B------:R-:W-:Y:S01]  /*2b50*/  LOP3.LUT R12, R206, 0x38, R25, 0xf8, !PT ;  /* 0x00000038ce0c7812 */ /* 0x000fe200078ef819 */
[----:B------:R-:W-:Y:S01]  /*2b60*/  IMAD R29, R146, R97, R9 ;  /* 0x00000061921d7224 */ /* 0x000fe200078e0209 */
[----:B------:R-:W-:Y:S01]  /*2b70*/  SHF.R.S32.HI R119, RZ, 0x3, R11 ;  /* 0x00000003ff777819 */ /* 0x000fe2000001140b */
[----:B------:R-:W-:Y:S01]  /*2b80*/  IMAD R9, R7, R90, RZ ;  /* 0x0000005a07097224 */ /* 0x000fe200078e02ff */
[----:B------:R-:W-:Y:S01]  /*2b90*/  LOP3.LUT R12, R12, R26, RZ, 0x3c, !PT ;  /* 0x0000001a0c0c7212 */ /* 0x000fe200078e3cff */
[----:B------:R-:W-:Y:S01]  /*2ba0*/  VIADD R7, R22, 0xa0 ;  /* 0x000000a016077836 */ /* 0x000fe20000000000 */
[----:B------:R-:W-:Y:S01]  /*2bb0*/  SHF.R.S32.HI R118, RZ, 0x3, R13 ;  /* 0x00000003ff767819 */ /* 0x000fe2000001140d */
[----:B------:R-:W-:Y:S01]  /*2bc0*/  IMAD.IADD R141, R141, 0x1, R10 ;  /* 0x000000018d8d7824 */ /* 0x000fe200078e020a */
[----:B------:R-:W-:Y:S01]  /*2bd0*/  LOP3.LUT R10, R208, 0x18, R22, 0xf8, !PT ;  /* 0x00000018d00a7812 */ /* 0x000fe200078ef816 */
[----:B------:R-:W-:Y:S01]  /*2be0*/  IMAD.IADD R142, R142, 0x1, R15 ;  /* 0x000000018e8e7824 */ /* 0x000fe200078e020f */
[----:B------:R-:W-:Y:S01]  /*2bf0*/  ISETP.GE.AND P2, PT, R7, UR8, PT ;  /* 0x0000000807007c0c */ /* 0x000fe2000bf46270 */
[----:B------:R-:W-:Y:S01]  /*2c00*/  IMAD R31, R146, R91, R9 ;  /* 0x0000005b921f7224 */ /* 0x000fe200078e0209 */
[----:B------:R-:W-:Y:S01]  /*2c10*/  LOP3.LUT R9, R10, R209, RZ, 0x3c, !PT ;  /* 0x000000d10a097212 */ /* 0x000fe200078e3cff */
[----:B------:R-:W-:Y:S01]  /*2c20*/  IMAD.IADD R139, R139, 0x1, R12 ;  /* 0x000000018b8b7824 */ /* 0x000fe200078e020c */
[----:B------:R-:W-:Y:S01]  /*2c30*/  SEL R15, RZ, 0x20, P2 ;  /* 0x00000020ff0f7807 */ /* 0x000fe20001000000 */
[----:B------:R-:W-:Y:S01]  /*2c40*/  IMAD.WIDE.U32 R96, R96, 0x60, RZ ;  /* 0x0000006060607825 */ /* 0x000fe200078e00ff */
[----:B------:R-:W-:-:S02]  /*2c50*/  LOP3.LUT R12, R13, 0xfffffff8, RZ, 0xc0, !PT ;  /* 0xfffffff80d0c7812 */ /* 0x000fc400078ec0ff */
[----:B------:R-:W-:Y:S01]  /*2c60*/  LOP3.LUT R26, R14, R15, RZ, 0xfc, !PT ;  /* 0x0000000f0e1a7212 */ /* 0x000fe200078efcff */
[----:B------:R-:W-:Y:S01]  /*2c70*/  IMAD.WIDE.U32 R90, R90, 0x60, RZ ;  /* 0x000000605a5a7825 */ /* 0x000fe200078e00ff */
[----:B------:R-:W-:Y:S02]  /*2c80*/  LOP3.LUT R11, R11, 0xfffffff8, RZ, 0xc0, !PT ;  /* 0xfffffff80b0b7812 */ /* 0x000fe400078ec0ff */
[----:B------:R-:W-:Y:S01]  /*2c90*/  LOP3.LUT R13, R25, 0xfffffff8, RZ, 0xc0, !PT ;  /* 0xfffffff8190d7812 */ /* 0x000fe200078ec0ff */
[----:B------:R-:W-:Y:S01]  /*2ca0*/  IMAD.IADD R134, R97, 0x1, R21 ;  /* 0x0000000161867824 */ /* 0x000fe200078e0215 */
[----:B------:R-:W-:Y:S01]  /*2cb0*/  SHF.R.S32.HI R117, RZ, 0x3, R25 ;  /* 0x00000003ff757819 */ /* 0x000fe20000011419 */
        /* <DEDUP_REMOVED lines=9> */
[----:B------:R-:W-:Y:S01]  /*2d50*/  LOP3.LUT R14, R14, 0x1, RZ, 0xc0, !PT ;  /* 0x000000010e0e7812 */ /* 0x000fe200078ec0ff */
[----:B------:R-:W-:Y:S01]  /*2d60*/  IMAD.IADD R9, R95, 0x1, R31 ;  /* 0x000000015f097824 */ /* 0x000fe200078e021f */
[----:B------:R-:W-:Y:S01]  /*2d70*/  SHF.R.S32.HI R116, RZ, 0x1f, R11 ;  /* 0x0000001fff747819 */ /* 0x000fe2000001140b */
[----:B------:R-:W-:Y:S01]  /*2d80*/  IMAD.IADD R10, R31, 0x1, R93 ;  /* 0x000000011f0a7824 */ /* 0x000fe200078e025d */
[----:B------:R-:W-:Y:S01]  /*2d90*/  SHF.R.S32.HI R113, RZ, 0x1f, R12 ;  /* 0x0000001fff717819 */ /* 0x000fe2000001140c */
[----:B------:R-:W-:Y:S01]  /*2da0*/  IMAD.IADD R27, R105, 0x1, R27 ;  /* 0x00000001691b7824 */ /* 0x000fe200078e021b */
[----:B------:R-:W-:-:S02]  /*2db0*/  SHF.R.S32.HI R112, RZ, 0x1f, R13 ;  /* 0x0000001fff707819 */ /* 0x000fc4000001140d */
[----:B------:R-:W-:-:S07]  /*2dc0*/  LOP3.LUT R26, R26, 0x20, RZ, 0xc0, !PT ;  /* 0x000000201a1a7812 */ /* 0x000fce00078ec0ff */
.L_x_4801:
[----:B0-----:R-:W0:Y:S01]  /*2dd0*/  LDC.64 R114, c[0x0][0x2e8] ;  /* 0x0000ba00ff727b82 */ /* 0x001e220000000a00 */
[----:B--23--:R-:W-:Y:S01]  /*2de0*/  VIADD R35, R24, 0xffffffff ;  /* 0xffffffff18237836 */ /* 0x00cfe20000000000 */
[----:B------:R-:W-:Y:S01]  /*2df0*/  LOP3.LUT P5, RZ, R132, 0x4, RZ, 0xc0, !PT ;  /* 0x0000000484ff7812 */ /* 0x000fe200078ac0ff */
[----:B------:R-:W-:Y:S05]  /*2e00*/  YIELD ;  /* 0x0000000000007946 */ /* 0x000fea0003800000 */
[----:B------:R-:W1:Y:S01]  /*2e10*/  LDC R121, c[0x0][0x3f4] ;  /* 0x0000fd00ff797b82 */ /* 0x000e620000000800 */
[----:B------:R-:W-:Y:S01]  /*2e20*/  SHF.R.S32.HI R32, RZ, 0x1f, R35 ;  /* 0x0000001fff207819 */ /* 0x000fe20000011423 */
[-C--:B------:R-:W-:Y:S01]  /*2e30*/  IMAD R29, R133, R35.reuse, RZ ;  /* 0x00000023851d7224 */ /* 0x080fe200078e02ff */
[----:B------:R-:W-:Y:S01]  /*2e40*/  LOP3.LUT R18, R18, 0xfffffffd, RZ, 0xc0, !PT ;  /* 0xfffffffd12127812 */ /* 0x000fe200078ec0ff */
[----:B------:R-:W-:Y:S01]  /*2e50*/  IMAD.WIDE.U32 R124, R102, R35, RZ ;  /* 0x00000023667c7225 */ /* 0x000fe200078e00ff */
[----:B------:R-:W-:Y:S03]  /*2e60*/  BSSY B0, `(.L_x_4702) ;  /* 0x00007a0000007945 */ /* 0x000fe60003800000 */
[----:B------:R-:W-:Y:S01]  /*2e70*/  IMAD R29, R32, R102, R29 ;  /* 0x00000066201d7224 */ /* 0x000fe200078e021d */
[----:B------:R-:W-:-:S02]  /*2e80*/  IADD3 R24, P2, P3, R5, R124, R137 ;  /* 0x0000007c05187210 */ /* 0x000fc40007b5e089 */
[----:B------:R-:W-:Y:S01]  /*2e90*/  IADD3 R30, P4, R5, R124, RZ ;  /* 0x0000007c051e7210 */ /* 0x000fe20007f9e0ff */
[----:B------:R-:W-:Y:S02]  /*2ea0*/  IMAD.IADD R84, R125, 0x1, R29 ;  /* 0x000000017d547824 */ /* 0x000fe400078e021d */
[----:B------:R-:W-:Y:S02]  /*2eb0*/  IMAD R29, R17, 0x4800, R138 ;  /* 0x00004800111d7824 */ /* 0x000fe400078e028a */
[----:B------:R-:W-:Y:S01]  /*2ec0*/  IMAD.X R31, R84, 0x1, R6, P4 ;  /* 0x00000001541f7824 */ /* 0x000fe200020e0606 */
[----:B------:R-:W-:Y:S02]  /*2ed0*/  IADD3.X R28, R6, R84, R136, P2, P3 ;  /* 0x00000054061c7210 */ /* 0x000fe400017e6488 */
[----:B0-----:R-:W-:Y:S02]  /*2ee0*/  LEA R36, P2, R24, R114, 0x1 ;  /* 0x0000007218247211 */ /* 0x001fe400078408ff */
[----:B------:R-:W-:-:S02]  /*2ef0*/  ISETP.GT.AND P3, PT, R35, R131, PT ;  /* 0x000000832300720c */ /* 0x000fc40003f64270 */
[----:B------:R-:W-:Y:S01]  /*2f00*/  LEA.HI.X R37, R24, R115, R28, 0x1, P2 ;  /* 0x0000007318257211 */ /* 0x000fe200010f0c1c */
[----:B------:R-:W-:Y:S01]  /*2f10*/  IMAD R28, R29, 0x2, R120 ;  /* 0x000000021d1c7824 */ /* 0x000fe200078e0278 */
[----:B-1----:R-:W-:Y:S01]  /*2f20*/  ISETP.GE.AND P2, PT, R121, 0x1, PT ;  /* 0x000000017900780c */ /* 0x002fe20003f46270 */
[----:B------:R-:W-:Y:S01]  /*2f30*/  IMAD.MOV.U32 R24, RZ, RZ, R35 ;  /* 0x000000ffff187224 */ /* 0x000fe200078e0023 */
[----:B------:R-:W-:-:S04]  /*2f40*/  LEA R38, P4, R30, R114, 0x1 ;  /* 0x000000721e267211 */ /* 0x000fc800078808ff */
[----:B------:R-:W-:Y:S01]  /*2f50*/  LEA.HI.X R39, R30, R115, R31, 0x1, P4 ;  /* 0x000000731e277211 */ /* 0x000fe200020f0c1f */
[C---:B------:R-:W-:Y:S02]  /*2f60*/  VIADD R31, R29.reuse, 0x20 ;  /* 0x000000201d1f7836 */ /* 0x040fe40000000000 */
[----:B------:R-:W-:Y:S01]  /*2f70*/  @P5 VIADD R31, R29, 0xffffffe0 ;  /* 0xffffffe01d1f5836 */ /* 0x000fe20000000000 */
[----:B------:R-:W-:-:S03]  /*2f80*/  @P3 LOP3.LUT R18, R18, 0x2, RZ, 0xfc, !PT ;  /* 0x0000000212123812 */ /* 0x000fc600078efcff */
[----:B------:R-:W-:Y:S01]  /*2f90*/  IMAD R29, R31, 0x2, R120 ;  /* 0x000000021f1d7824 */ /* 0x000fe200078e0278 */
[----:B------:R-:W-:Y:S06]  /*2fa0*/  @!P2 BRA `(.L_x_4703) ;  /* 0x00000074004ca947 */ /* 0x000fec0003800000 */
[----:B------:R-:W-:Y:S01]  /*2fb0*/  ULDC.U8 UR4, c[0x0][0x410] ;  /* 0x0001040000047ab9 */ /* 0x000fe20000000000 */
[-C--:B------:R-:W-:Y:S01]  /*2fc0*/  IMAD R31, R134, R35.reuse, RZ ;  /* 0x00000023861f7224 */ /* 0x080fe200078e02ff */
[----:B------:R-:W-:Y:S01]  /*2fd0*/  ISETP.NE.AND P2, PT, RZ, UR4, PT ;  /* 0x00000004ff007c0c */ /* 0x000fe2000bf45270 */
[-C--:B------:R-:W-:Y:S02]  /*2fe0*/  IMAD R33, R135, R35.reuse, RZ ;  /* 0x0000002387217224 */ /* 0x080fe400078e02ff */
        /* <DEDUP_REMOVED lines=25> */
[----:B------:R-:W-:Y:S01]  /*3180*/  IADD3 R33, P2, R100, R82, RZ ;  /* 0x0000005264217210 */ /* 0x000fe20007f5e0ff */
[----:B------:R-:W-:Y:S01]  /*3190*/  ULDC.64 UR4, c[0x0][0x3e8] ;  /* 0x0000fa0000047ab9 */ /* 0x000fe20000000a00 */
[----:B------:R-:W-:Y:S02]  /*31a0*/  CS2R R114, SRZ ;  /* 0x0000000000727805 */ /* 0x000fe4000001ff00 */
[----:B------:R-:W-:Y:S01]  /*31b0*/  CS2R R124, SRZ ;  /* 0x00000000007c7805 */ /* 0x000fe2000001ff00 */
[----:B------:R-:W-:Y:S01]  /*31c0*/  IMAD.X R34, R31, 0x1, R89, P2 ;  /* 0x000000011f227824 */ /* 0x000fe200010e0659 */
[----:B------:R-:W-:-:S04]  /*31d0*/  LEA R32, P2, R33, UR4, 0x1 ;  /* 0x0000000421207c11 */ /* 0x000fc8000f8408ff */
[----:B------:R-:W-:Y:S01]  /*31e0*/  LEA.HI.X R33, R33, UR5, R34, 0x1, P2 ;  /* 0x0000000521217c11 */ /* 0x000fe200090f0c22 */
[----:B------:R-:W-:Y:S01]  /*31f0*/  ULDC.64 UR4, c[0x0][0x400] ;  /* 0x0001000000047ab9 */ /* 0x000fe20000000a00 */
[----:B------:R-:W-:-:S05]  /*3200*/  IADD3 R35, P2, R94, R80, RZ ;  /* 0x000000505e237210 */ /* 0x000fca0007f5e0ff */
[----:B------:R-:W-:Y:S01]  /*3210*/  IMAD.X R42, R88, 0x1, R9, P2 ;  /* 0x00000001582a7824 */ /* 0x000fe200010e0609 */
        /* <DEDUP_REMOVED lines=30> */
.L_x_4706:
[----:B------:R-:W-:Y:S05]  /*3400*/  BSYNC B1 ;  /* 0x0000000000017941 */ /* 0x000fea0003800000 */
.L_x_4705:
        /* <DEDUP_REMOVED lines=12> */
[----:B-----5:R-:W-:Y:S01]  /*34d0*/  IMAD.MOV.U32 R127, RZ, RZ, R64 ;  /* 0x000000ffff7f7224 */ /* 0x020fe200078e0040 */
[----:B------:R-:W-:Y:S01]  /*34e0*/  CS2R R62, SRZ ;  /* 0x00000000003e7805 */ /* 0x000fe2000001ff00 */
[----:B------:R-:W-:Y:S01]  /*34f0*/  IMAD.MOV.U32 R126, RZ, RZ, R65 ;  /* 0x000000ffff7e7224 */ /* 0x000fe200078e0041 */
[----:B------:R-:W-:Y:S06]  /*3500*/  @P4 BRA `(.L_x_4708) ;  /* 0x0000000000a04947 */ /* 0x000fec0003800000 */
[----:B------:R-:W-:Y:S01]  /*3510*/  IADD3 R82, P2, P5, R100, R82, R111 ;  /* 0x0000005264527210 */ /* 0x000fe20007d5e06f */
[----:B------:R-:W-:Y:S01]  /*3520*/  ULDC.64 UR4, c[0x0][0x3e8] ;  /* 0x0000fa0000047ab9 */ /* 0x000fe20000000a00 */
[----:B------:R-:W-:Y:S02]  /*3530*/  CS2R R60, SRZ ;  /* 0x00000000003c7805 */ /* 0x000fe4000001ff00 */
[----:B------:R-:W-:Y:S02]  /*3540*/  CS2R R62, SRZ ;  /* 0x00000000003e7805 */ /* 0x000fe4000001ff00 */
[----:B0-----:R-:W-:Y:S02]  /*3550*/  IADD3.X R33, R89, R31, R110, P2, P5 ;  /* 0x0000001f59217210 */ /* 0x001fe400017ea46e */
        /* <DEDUP_REMOVED lines=35> */
.L_x_4708:
[----:B------:R-:W-:Y:S05]  /*3790*/  BSYNC B1 ;  /* 0x0000000000017941 */ /* 0x000fea0003800000 */
.L_x_4707:
[----:B------:R-:W2:Y:S01]  /*37a0*/  LDL R31, [R1+0x38] ;  /* 0x00003800011f7983 */ /* 0x000ea20000100800 */
[----:B01----:R-:W-:Y:S01]  /*37b0*/  IMAD.MOV.U32 R32, RZ, RZ, R69 ;  /* 0x000000ffff207224 */ /* 0x003fe200078e0045 */
        /* <DEDUP_REMOVED lines=12> */
[----:B--2---:R-:W-:Y:S01]  /*3880*/  R2UR UR4, R31 ;  /* 0x000000001f0472ca */ /* 0x004fe200000e0000 */
[----:B------:R-:W-:-:S05]  /*3890*/  IMAD.MOV.U32 R31, RZ, RZ, R68 ;  /* 0x000000ffff1f7224 */ /* 0x000fca00078e0044 */
[----:B------:R-:W-:Y:S01]  /*38a0*/  PRMT R162, R32, 0x5410, R31 ;  /* 0x0000541020a27816 */ /* 0x000fe2000000001f */
[----:B------:R-:W-:Y:S02]  /*38b0*/  IMAD.MOV.U32 R31, RZ, RZ, R76 ;  /* 0x000000ffff1f7224 */ /* 0x000fe400078e004c */
[----:B------:R-:W-:-:S03]  /*38c0*/  IMAD.MOV.U32 R32, RZ, RZ, R77 ;  /* 0x000000ffff207224 */ /* 0x000fc600078e004d */
[----:B------:R-:W-:Y:S01]  /*38d0*/  PRMT R164, R164, 0x5410, R31 ;  /* 0x00005410a4a47816 */ /* 0x000fe2000000001f */
[----:B------:R-:W-:Y:S01]  /*38e0*/  IMAD.MOV.U32 R31, RZ, RZ, R67 ;  /* 0x000000ffff1f7224 */ /* 0x000fe200078e0043 */
[----:B------:R-:W-:Y:S01]  /*38f0*/  PRMT R165, R165, 0x5410, R32 ;  /* 0x00005410a5a57816 */ /* 0x000fe20000000020 */
[----:B------:R-:W-:Y:S01]  /*3900*/  IMAD.MOV.U32 R32, RZ, RZ, R114 ;  /* 0x000000ffff207224 */ /* 0x000fe200078e0072 */
[----:B------:R-:W-:Y:S02]  /*3910*/  UISETP.NE.AND UP0, UPT, UR4, 0x3, UPT ;  /* 0x000000030400788c */ /* 0x000fe4000bf05270 */
[----:B------:R-:W-:Y:S01]  /*3920*/  PRMT R159, R34, 0x5410, R31 ;  /* 0x00005410229f7816 */ /* 0x000fe2000000001f */
[----:B------:R-:W-:Y:S01]  /*3930*/  IMAD.MOV.U32 R34, RZ, RZ, R70 ;  /* 0x000000ffff227224 */ /* 0x000fe200078e0046 */
[----:B------:R-:W-:Y:S01]  /*3940*/  PRMT R129, R129, 0x5410, R32 ;  /* 0x0000541081817816 */ /* 0x000fe20000000020 */
[----:B------:R-:W-:Y:S01]  /*3950*/  IMAD.MOV.U32 R31, RZ, RZ, R74 ;  /* 0x000000ffff1f7224 */ /* 0x000fe200078e004a */
[----:B------:R-:W-:Y:S01]  /*3960*/  PLOP3.LUT P2, PT, PT, PT, UP0, 0x80, 0x0 ;  /* 0x000000000000781c */ /* 0x000fe20003f4f008 */
        /* <DEDUP_REMOVED lines=8> */
[----:B-----5:R-:W-:Y:S01]  /*39f0*/  IMAD.MOV.U32 R34, RZ, RZ, R40 ;  /* 0x000000ffff227224 */ /* 0x020fe200078e0028 */
        /* <DEDUP_REMOVED lines=15> */
[----:B------:R-:W-:-:S02]  /*3af0*/  IMAD.MOV.U32 R31, RZ, RZ, R53 ;  /* 0x000000ffff1f7224 */ /* 0x000fc400078e0035 */
        /* <DEDUP_REMOVED lines=29> */
.L_x_4709:
[----:B------:R-:W-:Y:S01]  /*3cd0*/  IMAD R31, R17, 0x8, R16 ;  /* 0x00000008111f7824 */ /* 0x000fe200078e0210 */
[----:B------:R-:W-:Y:S01]  /*3ce0*/  SHF.L.U32 R88, R201, 0x1f, RZ ;  /* 0x0000001fc9587819 */ /* 0x000fe200000006ff */
[----:B------:R-:W-:Y:S03]  /*3cf0*/  BSSY B1, `(.L_x_4710) ;  /* 0x0000003000017945 */ /* 0x000fe60003800000 */
[----:B------:R-:W0:Y:S02]  /*3d00*/  SYNCS.PHASECHK.TRANS64.TRYWAIT P5, [R31+URZ+0x30890], R88 ;  /* 0x030890581f0075a7 */ /* 0x000e2400080a017f */
[----:B0-----:R-:W-:Y:S05]  /*3d10*/  @!P5 BRA `(.L_x_4711) ;  /* 0x0000029400acd947 */ /* 0x001fea0003800000 */
.L_x_5167:
[----:B------:R-:W-:Y:S05]  /*3d20*/  BSYNC B1 ;  /* 0x0000000000017941 */ /* 0x000fea0003800000 */
.L_x_4710:
        /* <DEDUP_REMOVED lines=9> */
[--C-:B------:R-:W-:Y:S02]  /*3dc0*/  SHF.R.U64 R114, R114, 0x10, R115.reuse ;  /* 0x0000001072727819 */ /* 0x100fe40000001273 */
[----:B------:R-:W-:Y:S02]  /*3dd0*/  SHF.R.U32.HI R128, RZ, 0x10, R115 ;  /* 0x00000010ff807819 */ /* 0x000fe40000011673 */
[--C-:B------:R-:W-:Y:S02]  /*3de0*/  SHF.R.U64 R115, R124, 0x10, R125.reuse ;  /* 0x000000107c737819 */ /* 0x100fe4000000127d */
[----:B------:R-:W-:Y:S02]  /*3df0*/  SHF.R.U32.HI R124, RZ, 0x10, R125 ;  /* 0x00000010ff7c7819 */ /* 0x000fe4000001167d */
[----:B------:R-:W-:Y:S02]  /*3e00*/  PRMT R125, R129, 0x5410, R115 ;  /* 0x00005410817d7816 */ /* 0x000fe40000000073 */
[----:B------:R-:W-:-:S02]  /*3e10*/  PRMT R128, R145, 0x5432, R128 ;  /* 0x0000543291807816 */ /* 0x000fc40000000080 */
[----:B------:R-:W-:Y:S02]  /*3e20*/  PRMT R115, R148, 0x5432, R124 ;  /* 0x0000543294737816 */ /* 0x000fe4000000007c */
[----:B------:R-:W-:Y:S01]  /*3e30*/  PRMT R114, R129, 0x5432, R114 ;  /* 0x0000543281727816 */ /* 0x000fe20000000072 */
[C---:B--2---:R-:W-:Y:S01]  /*3e40*/  IMAD.U32 R129, R33.reuse, 0x10000, RZ ;  /* 0x0001000021817824 */ /* 0x044fe200078e00ff */
[----:B------:R-:W-:Y:S02]  /*3e50*/  LOP3.LUT R148, R33, 0xffff0000, RZ, 0xc0, !PT ;  /* 0xffff000021947812 */ /* 0x000fe400078ec0ff */
[C---:B------:R-:W-:Y:S01]  /*3e60*/  LOP3.LUT R145, R125.reuse, 0xffff0000, RZ, 0xc0, !PT ;  /* 0xffff00007d917812 */ /* 0x040fe200078ec0ff */
[----:B------:R-:W-:Y:S01]  /*3e70*/  IMAD.U32 R125, R125, 0x10000, RZ ;  /* 0x000100007d7d7824 */ /* 0x000fe200078e00ff */
[C---:B------:R-:W-:Y:S01]  /*3e80*/  LOP3.LUT R33, R114.reuse, 0xffff0000, RZ, 0xc0, !PT ;  /* 0xffff000072217812 */ /* 0x040fe200078ec0ff */
[----:B------:R-:W-:Y:S02]  /*3e90*/  IMAD.U32 R114, R114, 0x10000, RZ ;  /* 0x0001000072727824 */ /* 0x000fe400078e00ff */
[----:B------:R-:W-:-:S04]  /*3ea0*/  FMUL.FTZ R124, R148, R145 ;  /* 0x00000091947c7220 */ /* 0x000fc80000410000 */
[CC--:B------:R-:W-:Y:S01]  /*3eb0*/  FFMA.FTZ R124, R129.reuse, R33.reuse, -R124 ;  /* 0x00000021817c7223 */ /* 0x0c0fe2000001087c */
        /* <DEDUP_REMOVED lines=31> */
.L_x_4717:
[----:B------:R-:W-:Y:S05]  /*40b0*/  BSYNC B3 ;  /* 0x0000000000037941 */ /* 0x000fea0003800000 */
.L_x_4716:
[----:B--2---:R1:W-:Y:S02]  /*40c0*/  STG.E.128 desc[UR46][R38.64], R32 ;  /* 0x0000002026007986 */ /* 0x0043e4000c101d2e */
.L_x_4715:
[----:B------:R-:W-:Y:S05]  /*40d0*/  BSYNC B2 ;  /* 0x0000000000027941 */ /* 0x000fea0003800000 */
.L_x_4714:
[----:B------:R-:W-:Y:S01]  /*40e0*/  ISETP.NE.AND P3, PT, R15, RZ, PT ;  /* 0x000000ff0f00720c */ /* 0x000fe20003f65270 */
[----:B------:R-:W-:-:S12]  /*40f0*/  BSSY B2, `(.L_x_4718) ;  /* 0x0000038000027945 */ /* 0x000fd80003800000 */
[----:B------:R-:W-:Y:S05]  /*4100*/  @!P3 BRA `(.L_x_4719) ;  /* 0x0000000000d8b947 */ /* 0x000fea0003800000 */
[----:B-1----:R1:W2:Y:S01]  /*4110*/  LDS.128 R32, [R29+0x1e000] ;  /* 0x01e000001d207984 */ /* 0x0022a20000000c00 */
        /* <DEDUP_REMOVED lines=51> */
.L_x_4721:
[----:B------:R-:W-:Y:S05]  /*4450*/  BSYNC B3 ;  /* 0x0000000000037941 */ /* 0x000fea0003800000 */
.L_x_4720:
[----:B--2---:R2:W-:Y:S02]  /*4460*/  STG.E.128 desc[UR46][R38.64+0x40], R32 ;  /* 0x0000402026007986 */ /* 0x0045e4000c101d2e */
.L_x_4719:
[----:B------:R-:W-:Y:S05]  /*4470*/  BSYNC B2 ;  /* 0x0000000000027941 */ /* 0x000fea0003800000 */
.L_x_4718:
        /* <DEDUP_REMOVED lines=55> */
.L_x_4725:
[----:B------:R-:W-:Y:S05]  /*47f0*/  BSYNC B3 ;  /* 0x0000000000037941 */ /* 0x000fea0003800000 */
.L_x_4724:
[----:B--2---:R3:W-:Y:S02]  /*4800*/  STG.E.128 desc[UR46][R38.64+0x80], R32 ;  /* 0x0000802026007986 */ /* 0x0047e4000c101d2e */
.L_x_4723:
[----:B------:R-:W-:Y:S05]  /*4810*/  BSYNC B2 ;  /* 0x0000000000027941 */ /* 0x000fea0003800000 */
.L_x_4722:
[----:B------:R-:W-:Y:S01]  /*4820*/  ISETP.NE.AND P3, PT, R21, RZ, PT ;  /* 0x000000ff1500720c */ /* 0x000fe20003f65270 */
[----:B------:R-:W-:-:S12]  /*4830*/  BSSY B2, `(.L_x_4726) ;  /* 0x0000036000027945 */ /* 0x000fd80003800000 */
        /* <DEDUP_REMOVED lines=51> */
.L_x_4729:
[----:B------:R-:W-:Y:S05]  /*4b70*/  BSYNC B3 ;  /* 0x0000000000037941 */ /* 0x000fea0003800000 */
.L_x_4728:
[----:B--2---:R4:W-:Y:S02]  /*4b80*/  STG.E.128 desc[UR46][R38.64+0xc0], R32 ;  /* 0x0000c02026007986 */ /* 0x0049e4000c101d2e */
.L_x_4727:
[----:B------:R-:W-:Y:S05]  /*4b90*/  BSYNC B2 ;  /* 0x0000000000027941 */ /* 0x000fea0003800000 */
.L_x_4726:
        /* <DEDUP_REMOVED lines=9> */
[--C-:B------:R-:W-:Y:S01]  /*4c30*/  SHF.R.U64 R73, R68, 0x10, R69.reuse ;  /* 0x0000001044497819 */ /* 0x100fe20000001245 */
[----:B------:R-:W-:Y:S01]  /*4c40*/  IMAD.U32 R76, R32, 0x10000, RZ ;  /* 0x00010000204c7824 */ /* 0x000fe200078e00ff */
[----:B------:R-:W-:Y:S01]  /*4c50*/  SHF.R.U32.HI R75, RZ, 0x10, R69 ;  /* 0x00000010ff4b7819 */ /* 0x000fe20000011645 */
[----:B------:R-:W-:Y:S01]  /*4c60*/  IMAD.U32 R69, R34, 0x10000, RZ ;  /* 0x0001000022457824 */ /* 0x000fe200078e00ff */
[----:B------:R-:W-:Y:S02]  /*4c70*/  SHF.R.U32.HI R71, RZ, 0x10, R71 ;  /* 0x00000010ff477819 */ /* 0x000fe40000011647 */
[----:B------:R-:W-:Y:S02]  /*4c80*/  PRMT R72, R161, 0x5432, R72 ;  /* 0x00005432a1487816 */ /* 0x000fe40000000048 */
[----:B------:R-:W-:-:S02]  /*4c90*/  PRMT R73, R162, 0x5432, R73 ;  /* 0x00005432a2497816 */ /* 0x000fc40000000049 */
[----:B------:R-:W-:Y:S01]  /*4ca0*/  LOP3.LUT R68, R35, 0xffff0000, RZ, 0xc0, !PT ;  /* 0xffff000023447812 */ /* 0x000fe200078ec0ff */
[C---:B------:R-:W-:Y:S01]  /*4cb0*/  IMAD.U32 R35, R33.reuse, 0x10000, RZ ;  /* 0x0001000021237824 */ /* 0x040fe200078e00ff */
[----:B------:R-:W-:Y:S02]  /*4cc0*/  LOP3.LUT R84, R33, 0xffff0000, RZ, 0xc0, !PT ;  /* 0xffff000021547812 */ /* 0x000fe400078ec0ff */
[----:B------:R-:W-:Y:S02]  /*4cd0*/  PRMT R70, R162, 0x5410, R75 ;  /* 0x00005410a2467816 */ /* 0x000fe4000000004b */
[----:B------:R-:W-:Y:S02]  /*4ce0*/  PRMT R71, R161, 0x5410, R71 ;  /* 0x00005410a1477816 */ /* 0x000fe40000000047 */
[----:B------:R-:W-:Y:S01]  /*4cf0*/  LOP3.LUT R33, R72, 0xffff0000, RZ, 0xc0, !PT ;  /* 0xffff000048217812 */ /* 0x000fe200078ec0ff */
[----:B------:R-:W-:Y:S01]  /*4d00*/  IMAD.U32 R78, R70, 0x10000, RZ ;  /* 0x00010000464e7824 */ /* 0x000fe200078e00ff */
[----:B------:R-:W-:Y:S01]  /*4d10*/  LOP3.LUT R75, R73, 0xffff0000, RZ, 0xc0, !PT ;  /* 0xffff0000494b7812 */ /* 0x000fe200078ec0ff */
[C---:B------:R-:W-:Y:S01]  /*4d20*/  IMAD.U32 R77, R71.reuse, 0x10000, RZ ;  /* 0x00010000474d7824 */ /* 0x040fe200078e00ff */
[----:B------:R-:W-:Y:S01]  /*4d30*/  LOP3.LUT R71, R71, 0xffff0000, RZ, 0xc0, !PT ;  /* 0xffff000047477812 */ /* 0x000fe200078ec0ff */
[----:B------:R-:W-:Y:S01]  /*4d40*/  FMUL.FTZ R79, R84, R33 ;  /* 0x00000021544f7220 */ /* 0x000fe20000410000 */
[----:B------:R-:W-:Y:S01]  /*4d50*/  LOP3.LUT R70, R70, 0xffff0000, RZ, 0xc0, !PT ;  /* 0xffff000046467812 */ /* 0x000fe200078ec0ff */
[----:B------:R-:W-:Y:S01]  /*4d60*/  FMUL.FTZ R84, R84, R75 ;  /* 0x0000004b54547220 */ /* 0x000fe20000410000 */
[----:B------:R-:W-:Y:S01]  /*4d70*/  LOP3.LUT R32, R32, 0xffff0000, RZ, 0xc0, !PT ;  /* 0xffff000020207812 */ /* 0x000fe200078ec0ff */
[----:B------:R-:W-:Y:S01]  /*4d80*/  IMAD.U32 R72, R72, 0x10000, RZ ;  /* 0x0001000048487824 */ /* 0x000fe200078e00ff */
        /* <DEDUP_REMOVED lines=10> */
[C---:B------:R-:W-:Y:S01]  /*4e30*/  FMUL.FTZ R85, R34.reuse, R77 ;  /* 0x0000004d22557220 */ /* 0x040fe20000410000 */
[----:B------:R-:W-:Y:S01]  /*4e40*/  FMUL.FTZ R34, R34, R78 ;  /* 0x0000004e22227220 */ /* 0x000fe20000410000 */
[C---:B------:R-:W-:Y:S01]  /*4e50*/  FFMA.FTZ R35, R76.reuse, R73, -R35 ;  /* 0x000000494c237223 */ /* 0x040fe20000010823 */
[----:B------:R-:W-:Y:S01]  /*4e60*/  FFMA.FTZ R32, R76, R72, R32 ;  /* 0x000000484c207223 */ /* 0x000fe20000010020 */
[----:B------:R-:W-:Y:S01]  /*4e70*/  F2FP.BF16.F32.PACK_AB R33, R68, R33 ;  /* 0x000000214421723e */ /* 0x000fe200000010ff */
[C---:B------:R-:W-:Y:S01]  /*4e80*/  FFMA.FTZ R85, R69.reuse, R78, -R85 ;  /* 0x0000004e45557223 */ /* 0x040fe20000010855 */
[----:B------:R-:W-:Y:S01]  /*4e90*/  FFMA.FTZ R34, R69, R77, R34 ;  /* 0x0000004d45227223 */ /* 0x000fe20000010022 */
[----:B------:R-:W-:-:S02]  /*4ea0*/  F2FP.BF16.F32.PACK_AB R79, R84, R79 ;  /* 0x0000004f544f723e */ /* 0x000fc400000010ff */
[----:B------:R-:W-:Y:S01]  /*4eb0*/  F2FP.BF16.F32.PACK_AB R32, R32, R35 ;  /* 0x000000232020723e */ /* 0x000fe200000010ff */
[----:B------:R-:W-:Y:S01]  /*4ec0*/  IMAD.MOV.U32 R35, RZ, RZ, R33 ;  /* 0x000000ffff237224 */ /* 0x000fe200078e0021 */
[----:B------:R-:W-:Y:S01]  /*4ed0*/  F2FP.BF16.F32.PACK_AB R34, R34, R85 ;  /* 0x000000552222723e */ /* 0x000fe200000010ff */
[----:B------:R-:W-:-:S07]  /*4ee0*/  IMAD.MOV.U32 R33, RZ, RZ, R79 ;  /* 0x000000ffff217224 */ /* 0x000fce00078e004f */
.L_x_4733:
[----:B------:R-:W-:Y:S05]  /*4ef0*/  BSYNC B3 ;  /* 0x0000000000037941 */ /* 0x000fea0003800000 */
.L_x_4732:
[----:B--2---:R1:W-:Y:S02]  /*4f00*/  STG.E.128 desc[UR46][R38.64+0x100], R32 ;  /* 0x0001002026007986 */ /* 0x0043e4000c101d2e */
.L_x_4731:
[----:B------:R-:W-:Y:S05]  /*4f10*/  BSYNC B2 ;  /* 0x0000000000027941 */ /* 0x000fea0003800000 */
.L_x_4730:
        /* <DEDUP_REMOVED lines=36> */
[----:B------:R-:W-:-:S02]  /*5160*/  IMAD.U32 R35, R35, 0x10000, RZ ;  /* 0x0001000023237824 */ /* 0x000fc400078e00ff */
[C---:B------:R-:W-:Y:S01]  /*5170*/  FMUL.FTZ R33, R66.reuse, R159 ;  /* 0x0000009f42217220 */ /* 0x040fe20000410000 */
        /* <DEDUP_REMOVED lines=13> */
.L_x_4735:
[----:B------:R-:W-:Y:S05]  /*5250*/  BSYNC B2 ;  /* 0x0000000000027941 */ /* 0x000fea0003800000 */
.L_x_4734:
[----:B--2---:R1:W-:Y:S02]  /*5260*/  STG.E.128 desc[UR46][R38.64+0x140], R32 ;  /* 0x0001402026007986 */ /* 0x0043e4000c101d2e */
.L_x_4713:
[----:B------:R-:W-:Y:S05]  /*5270*/  BSYNC B1 ;  /* 0x0000000000017941 */ /* 0x000fea0003800000 */
.L_x_4712:
        /* <DEDUP_REMOVED lines=15> */
[----:B------:R-:W-:Y:S02]  /*5370*/  PRMT R160, R160, 0x5432, R63 ;  /* 0x00005432a0a07816 */ /* 0x000fe4000000003f */
[----:B------:R-:W-:Y:S02]  /*5380*/  LOP3.LUT R66, R33, 0xffff0000, RZ, 0xc0, !PT ;  /* 0xffff000021427812 */ /* 0x000fe400078ec0ff */
[C---:B------:R-:W-:Y:S01]  /*5390*/  LOP3.LUT R67, R61.reuse, 0xffff0000, RZ, 0xc0, !PT ;  /* 0xffff00003d437812 */ /* 0x040fe200078ec0ff */
[----:B------:R-:W-:Y:S01]  /*53a0*/  IMAD.U32 R62, R160, 0x10000, RZ ;  /* 0x00010000a03e7824 */ /* 0x000fe200078e00ff */
[----:B------:R-:W-:Y:S01]  /*53b0*/  LOP3.LUT R63, R60, 0xffff0000, RZ, 0xc0, !PT ;  /* 0xffff00003c3f7812 */ /* 0x000fe200078ec0ff */
[----:B------:R-:W-:Y:S01]  /*53c0*/  IMAD.U32 R61, R61, 0x10000, RZ ;  /* 0x000100003d3d7824 */ /* 0x000fe200078e00ff */
[----:B------:R-:W-:Y:S01]  /*53d0*/  PRMT R157, R157, 0x5432, R64 ;  /* 0x000054329d9d7816 */ /* 0x000fe20000000040 */
[----:B------:R-:W-:Y:S01]  /*53e0*/  IMAD.U32 R64, R33, 0x10000, RZ ;  /* 0x0001000021407824 */ /* 0x000fe200078e00ff */
[----:B------:R-:W-:Y:S01]  /*53f0*/  LOP3.LUT R39, R34, 0xffff0000, RZ, 0xc0, !PT ;  /* 0xffff000022277812 */ /* 0x000fe200078ec0ff */
[C---:B------:R-:W-:Y:S01]  /*5400*/  FMUL.FTZ R69, R66.reuse, R67 ;  /* 0x0000004342457220 */ /* 0x040fe20000410000 */
[-C--:B------:R-:W-:Y:S01]  /*5410*/  FMUL.FTZ R66, R66, R63.reuse ;  /* 0x0000003f42427220 */ /* 0x080fe20000410000 */
[----:B------:R-:W-:Y:S01]  /*5420*/  IMAD.U32 R65, R157, 0x10000, RZ ;  /* 0x000100009d417824 */ /* 0x000fe200078e00ff */
[----:B------:R-:W-:Y:S01]  /*5430*/  LOP3.LUT R34, R35, 0xffff0000, RZ, 0xc0, !PT ;  /* 0xffff000023227812 */ /* 0x000fe200078ec0ff */
[C---:B------:R-:W-:Y:S01]  /*5440*/  FFMA.FTZ R63, R64.reuse, R63, -R69 ;  /* 0x0000003f403f7223 */ /* 0x040fe20000010845 */
[----:B------:R-:W-:Y:S01]  /*5450*/  FMUL.FTZ R71, R39, R62 ;  /* 0x0000003e27477220 */ /* 0x000fe20000410000 */
[----:B------:R-:W-:Y:S01]  /*5460*/  FFMA.FTZ R64, R64, R67, R66 ;  /* 0x0000004340407223 */ /* 0x000fe20000010042 */
[----:B------:R-:W-:-:S02]  /*5470*/  IMAD.U32 R33, R32, 0x10000, RZ ;  /* 0x0001000020217824 */ /* 0x000fc400078e00ff */
[-C--:B------:R-:W-:Y:S01]  /*5480*/  FMUL.FTZ R67, R39, R65.reuse ;  /* 0x0000004127437220 */ /* 0x080fe20000410000 */
[----:B------:R-:W-:Y:S01]  /*5490*/  LOP3.LUT R160, R160, 0xffff0000, RZ, 0xc0, !PT ;  /* 0xffff0000a0a07812 */ /* 0x000fe200078ec0ff */
[----:B------:R-:W-:Y:S01]  /*54a0*/  FFMA.FTZ R39, R38, R65, -R71 ;  /* 0x0000004126277223 */ /* 0x000fe20000010847 */
[----:B------:R-:W-:Y:S01]  /*54b0*/  LOP3.LUT R157, R157, 0xffff0000, RZ, 0xc0, !PT ;  /* 0xffff00009d9d7812 */ /* 0x000fe200078ec0ff */
[----:B------:R-:W-:Y:S01]  /*54c0*/  IMAD.U32 R60, R60, 0x10000, RZ ;  /* 0x000100003c3c7824 */ /* 0x000fe200078e00ff */
[----:B------:R-:W-:Y:S01]  /*54d0*/  LOP3.LUT R32, R32, 0xffff0000, RZ, 0xc0, !PT ;  /* 0xffff000020207812 */ /* 0x000fe200078ec0ff */
[----:B------:R-:W-:Y:S01]  /*54e0*/  FFMA.FTZ R38, R38, R62, R67 ;  /* 0x0000003e26267223 */ /* 0x000fe20000010043 */
[C---:B------:R-:W-:Y:S01]  /*54f0*/  FMUL.FTZ R62, R34.reuse, R160 ;  /* 0x000000a0223e7220 */ /* 0x040fe20000410000 */
[----:B------:R-:W-:Y:S01]  /*5500*/  FMUL.FTZ R65, R34, R157 ;  /* 0x0000009d22417220 */ /* 0x000fe20000410000 */
[----:B------:R-:W-:Y:S02]  /*5510*/  IMAD.U32 R35, R35, 0x10000, RZ ;  /* 0x0001000023237824 */ /* 0x000fe400078e00ff */
[C---:B------:R-:W-:Y:S01]  /*5520*/  FMUL.FTZ R34, R32.reuse, R61 ;  /* 0x0000003d20227220 */ /* 0x040fe20000410000 */
[-C--:B------:R-:W-:Y:S01]  /*5530*/  FMUL.FTZ R32, R32, R60.reuse ;  /* 0x0000003c20207220 */ /* 0x080fe20000410000 */
[----:B------:R-:W-:Y:S01]  /*5540*/  F2FP.BF16.F32.PACK_AB R63, R64, R63 ;  /* 0x0000003f403f723e */ /* 0x000fe200000010ff */
[----:B------:R-:W-:Y:S01]  /*5550*/  FFMA.FTZ R62, R35, R157, -R62 ;  /* 0x0000009d233e7223 */ /* 0x000fe2000001083e */
[C---:B------:R-:W-:Y:S01]  /*5560*/  FFMA.FTZ R34, R33.reuse, R60, -R34 ;  /* 0x0000003c21227223 */ /* 0x040fe20000010822 */
[----:B------:R-:W-:Y:S01]  /*5570*/  FFMA.FTZ R33, R33, R61, R32 ;  /* 0x0000003d21217223 */ /* 0x000fe20000010020 */
[----:B------:R-:W-:Y:S01]  /*5580*/  FFMA.FTZ R65, R35, R160, R65 ;  /* 0x000000a023417223 */ /* 0x000fe20000010041 */
[----:B------:R-:W-:-:S03]  /*5590*/  F2FP.BF16.F32.PACK_AB R38, R38, R39 ;  /* 0x000000272626723e */ /* 0x000fc600000010ff */
[----:B------:R-:W-:Y:S01]  /*55a0*/  F2FP.BF16.F32.PACK_AB R32, R33, R34 ;  /* 0x000000222120723e */ /* 0x000fe200000010ff */
[----:B------:R-:W-:Y:S01]  /*55b0*/  IMAD.MOV.U32 R33, RZ, RZ, R63 ;  /* 0x000000ffff217224 */ /* 0x000fe200078e003f */
[----:B------:R-:W-:Y:S01]  /*55c0*/  F2FP.BF16.F32.PACK_AB R35, R65, R62 ;  /* 0x0000003e4123723e */ /* 0x000fe200000010ff */
[----:B------:R-:W-:-:S07]  /*55d0*/  IMAD.MOV.U32 R34, RZ, RZ, R38 ;  /* 0x000000ffff227224 */ /* 0x000fce00078e0026 */
.L_x_4740:
[----:B------:R-:W-:Y:S05]  /*55e0*/  BSYNC B2 ;  /* 0x0000000000027941 */ /* 0x000fea0003800000 */
.L_x_4739:
[----:B--2---:R1:W-:Y:S02]  /*55f0*/  STG.E.128 desc[UR46][R36.64], R32 ;  /* 0x0000002024007986 */ /* 0x0043e4000c101d2e */
.L_x_4738:
[----:B------:R-:W-:Y:S05]  /*5600*/  BSYNC B1 ;  /* 0x0000000000017941 */ /* 0x000fea0003800000 */
.L_x_4737:
        /* <DEDUP_REMOVED lines=11> */
[----:B------:R-:W-:Y:S02]  /*56c0*/  PRMT R39, R155, 0x5410, R60 ;  /* 0x000054109b277816 */ /* 0x000fe4000000003c */
[----:B------:R-:W-:Y:S02]  /*56d0*/  SHF.R.U32.HI R59, RZ, 0x10, R59 ;  /* 0x00000010ff3b7819 */ /* 0x000fe4000001163b */
[----:B------:R-:W-:Y:S01]  /*56e0*/  PRMT R60, R156, 0x5410, R57 ;  /* 0x000054109c3c7816 */ /* 0x000fe20000000039 */
[----:B------:R-:W-:Y:S01]  /*56f0*/  IMAD.U32 R57, R33, 0x10000, RZ ;  /* 0x0001000021397824 */ /* 0x000fe200078e00ff */
[----:B------:R-:W-:-:S02]  /*5700*/  PRMT R155, R155, 0x5432, R56 ;  /* 0x000054329b9b7816 */ /* 0x000fc40000000038 */
        /* <DEDUP_REMOVED lines=13> */
[----:B------:R-:W-:Y:S01]  /*57e0*/  FFMA.FTZ R32, R57, R59, -R64 ;  /* 0x0000003b39207223 */ /* 0x000fe20000010840 */
[----:B------:R-:W-:Y:S01]  /*57f0*/  LOP3.LUT R156, R156, 0xffff0000, RZ, 0xc0, !PT ;  /* 0xffff00009c9c7812 */ /* 0x000fe200078ec0ff */
[----:B------:R-:W-:Y:S01]  /*5800*/  FMUL.FTZ R59, R58, R61 ;  /* 0x0000003d3a3b7220 */ /* 0x000fe20000410000 */
[----:B------:R-:W-:Y:S01]  /*5810*/  LOP3.LUT R155, R155, 0xffff0000, RZ, 0xc0, !PT ;  /* 0xffff00009b9b7812 */ /* 0x000fe200078ec0ff */
[----:B------:R-:W-:-:S02]  /*5820*/  IMAD.U32 R60, R60, 0x10000, RZ ;  /* 0x000100003c3c7824 */ /* 0x000fc400078e00ff */
[C---:B------:R-:W-:Y:S01]  /*5830*/  FFMA.FTZ R67, R38.reuse, R61, -R67 ;  /* 0x0000003d26437223 */ /* 0x040fe20000010843 */
[----:B------:R-:W-:Y:S02]  /*5840*/  IMAD.U32 R39, R39, 0x10000, RZ ;  /* 0x0001000027277824 */ /* 0x000fe400078e00ff */
[----:B------:R-:W-:Y:S01]  /*5850*/  FFMA.FTZ R38, R38, R63, R59 ;  /* 0x0000003f26267223 */ /* 0x000fe2000001003b */
[C---:B------:R-:W-:Y:S01]  /*5860*/  FMUL.FTZ R58, R34.reuse, R156 ;  /* 0x0000009c223a7220 */ /* 0x040fe20000410000 */
[----:B------:R-:W-:Y:S01]  /*5870*/  FMUL.FTZ R61, R34, R155 ;  /* 0x0000009b223d7220 */ /* 0x000fe20000410000 */
[C---:B------:R-:W-:Y:S01]  /*5880*/  FMUL.FTZ R34, R56.reuse, R60 ;  /* 0x0000003c38227220 */ /* 0x040fe20000410000 */
[-C--:B------:R-:W-:Y:S01]  /*5890*/  FMUL.FTZ R59, R56, R39.reuse ;  /* 0x00000027383b7220 */ /* 0x080fe20000410000 */
[----:B------:R-:W-:Y:S02]  /*58a0*/  IMAD.U32 R35, R35, 0x10000, RZ ;  /* 0x0001000023237824 */ /* 0x000fe400078e00ff */
[----:B------:R-:W-:Y:S01]  /*58b0*/  FFMA.FTZ R57, R57, R62, R65 ;  /* 0x0000003e39397223 */ /* 0x000fe20000010041 */
        /* <DEDUP_REMOVED lines=9> */
.L_x_4744:
[----:B------:R-:W-:Y:S05]  /*5950*/  BSYNC B2 ;  /* 0x0000000000027941 */ /* 0x000fea0003800000 */
.L_x_4743:
[----:B--2---:R1:W-:Y:S02]  /*5960*/  STG.E.128 desc[UR46][R36.64+0x40], R32 ;  /* 0x0000402024007986 */ /* 0x0043e4000c101d2e */
.L_x_4742:
[----:B------:R-:W-:Y:S05]  /*5970*/  BSYNC B1 ;  /* 0x0000000000017941 */ /* 0x000fea0003800000 */
.L_x_4741:
        /* <DEDUP_REMOVED lines=10> */
[----:B------:R-:W-:Y:S02]  /*5a20*/  SHF.R.U64 R56, R54, 0x10, R55 ;  /* 0x0000001036387819 */ /* 0x000fe40000001237 */
[C---:B------:R-:W-:Y:S02]  /*5a30*/  PRMT R54, R154.reuse, 0x5432, R59 ;  /* 0x000054329a367816 */ /* 0x040fe4000000003b */
[----:B------:R-:W-:Y:S02]  /*5a40*/  SHF.R.U32.HI R52, RZ, 0x10, R55 ;  /* 0x00000010ff347819 */ /* 0x000fe40000011637 */
[----:B------:R-:W-:-:S02]  /*5a50*/  PRMT R154, R154, 0x5410, R57 ;  /* 0x000054109a9a7816 */ /* 0x000fc40000000039 */
[C---:B------:R-:W-:Y:S02]  /*5a60*/  PRMT R57, R153.reuse, 0x5432, R56 ;  /* 0x0000543299397816 */ /* 0x040fe40000000038 */
        /* <DEDUP_REMOVED lines=12> */
[-C--:B------:R-:W-:Y:S01]  /*5b30*/  FMUL.FTZ R59, R52, R55.reuse ;  /* 0x00000037343b7220 */ /* 0x080fe20000410000 */
[----:B------:R-:W-:Y:S02]  /*5b40*/  IMAD.U32 R33, R32, 0x10000, RZ ;  /* 0x0001000020217824 */ /* 0x000fe400078e00ff */
[----:B------:R-:W-:Y:S01]  /*5b50*/  FMUL.FTZ R52, R53, R60 ;  /* 0x0000003c35347220 */ /* 0x000fe20000410000 */
[C---:B------:R-:W-:Y:S01]  /*5b60*/  FFMA.FTZ R62, R35.reuse, R55, -R62 ;  /* 0x00000037233e7223 */ /* 0x040fe2000001083e */
[----:B------:R-:W-:Y:S01]  /*5b70*/  FFMA.FTZ R59, R35, R58, R59 ;  /* 0x0000003a233b7223 */ /* 0x000fe2000001003b */
[----:B------:R-:W-:Y:S01]  /*5b80*/  LOP3.LUT R153, R153, 0xffff0000, RZ, 0xc0, !PT ;  /* 0xffff000099997812 */ /* 0x000fe200078ec0ff */
[----:B------:R-:W-:Y:S01]  /*5b90*/  IMAD.U32 R54, R54, 0x10000, RZ ;  /* 0x0001000036367824 */ /* 0x000fe200078e00ff */
[----:B------:R-:W-:Y:S01]  /*5ba0*/  LOP3.LUT R35, R154, 0xffff0000, RZ, 0xc0, !PT ;  /* 0xffff00009a237812 */ /* 0x000fe200078ec0ff */
[-C--:B------:R-:W-:Y:S01]  /*5bb0*/  FMUL.FTZ R58, R53, R56.reuse ;  /* 0x00000038353a7220 */ /* 0x080fe20000410000 */
[----:B------:R-:W-:Y:S01]  /*5bc0*/  LOP3.LUT R32, R32, 0xffff0000, RZ, 0xc0, !PT ;  /* 0xffff000020207812 */ /* 0x000fe200078ec0ff */
[C---:B------:R-:W-:Y:S01]  /*5bd0*/  FFMA.FTZ R52, R39.reuse, R56, -R52 ;  /* 0x0000003827347223 */ /* 0x040fe20000010834 */
[C---:B------:R-:W-:Y:S01]  /*5be0*/  FMUL.FTZ R53, R38.reuse, R153 ;  /* 0x0000009926357220 */ /* 0x040fe20000410000 */
[----:B------:R-:W-:Y:S01]  /*5bf0*/  FMUL.FTZ R56, R38, R35 ;  /* 0x0000002326387220 */ /* 0x000fe20000410000 */
[----:B------:R-:W-:Y:S01]  /*5c00*/  FFMA.FTZ R39, R39, R60, R58 ;  /* 0x0000003c27277223 */ /* 0x000fe2000001003a */
        /* <DEDUP_REMOVED lines=11> */
.L_x_4748:
[----:B------:R-:W-:Y:S05]  /*5cc0*/  BSYNC B2 ;  /* 0x0000000000027941 */ /* 0x000fea0003800000 */
.L_x_4747:
[----:B--2---:R1:W-:Y:S02]  /*5cd0*/  STG.E.128 desc[UR46][R36.64+0x80], R32 ;  /* 0x0000802024007986 */ /* 0x0043e4000c101d2e */
.L_x_4746:
[----:B------:R-:W-:Y:S05]  /*5ce0*/  BSYNC B1 ;  /* 0x0000000000017941 */ /* 0x000fea0003800000 */
.L_x_4745:
        /* <DEDUP_REMOVED lines=53> */
.L_x_4752:
[----:B------:R-:W-:Y:S05]  /*6040*/  BSYNC B2 ;  /* 0x0000000000027941 */ /* 0x000fea0003800000 */
.L_x_4751:
[----:B--2---:R1:W-:Y:S02]  /*6050*/  STG.E.128 desc[UR46][R36.64+0xc0], R32 ;  /* 0x0000c02024007986 */ /* 0x0043e4000c101d2e */
.L_x_4750:
[----:B------:R-:W-:Y:S05]  /*6060*/  BSYNC B1 ;  /* 0x0000000000017941 */ /* 0x000fea0003800000 */
.L_x_4749:
        /* <DEDUP_REMOVED lines=53> */
.L_x_4756:
[----:B------:R-:W-:Y:S05]  /*63c0*/  BSYNC B2 ;  /* 0x0000000000027941 */ /* 0x000fea0003800000 */
.L_x_4755:
[----:B--2---:R1:W-:Y:S02]  /*63d0*/  STG.E.128 desc[UR46][R36.64+0x100], R32 ;  /* 0x0001002024007986 */ /* 0x0043e4000c101d2e */
.L_x_4754:
[----:B------:R-:W-:Y:S05]  /*63e0*/  BSYNC B1 ;  /* 0x0000000000017941 */ /* 0x000fea0003800000 */
.L_x_4753:
        /* <DEDUP_REMOVED lines=52> */
.L_x_4758:
[----:B------:R-:W-:Y:S05]  /*6730*/  BSYNC B1 ;  /* 0x0000000000017941 */ /* 0x000fea0003800000 */
.L_x_4757:
[----:B--2---:R1:W-:Y:S01]  /*6740*/  STG.E.128 desc[UR46][R36.64+0x140], R32 ;  /* 0x0001402024007986 */ /* 0x0043e2000c101d2e */
[----:B------:R-:W-:Y:S05]  /*6750*/  BRA `(.L_x_4736) ;  /* 0x0000004000407947 */ /* 0x000fea0003800000 */
.L_x_4704:
        /* <DEDUP_REMOVED lines=22> */
[----:B------:R-:W-:Y:S02]  /*68c0*/  LEA R56, P2, R32, UR4, 0x1 ;  /* 0x0000000420387c11 */ /* 0x000fe4000f8408ff */
[----:B------:R-:W-:-:S02]  /*68d0*/  CS2R R52, SRZ ;  /* 0x0000000000347805 */ /* 0x000fc4000001ff00 */
        /* <DEDUP_REMOVED lines=23> */
.L_x_4760:
[----:B------:R-:W-:Y:S05]  /*6a50*/  BSYNC B1 ;  /* 0x0000000000017941 */ /* 0x000fea0003800000 */
.L_x_4759:
[----:B------:R-:W-:Y:S01]  /*6a60*/  ISETP.GE.AND P3, PT, R219, R30, PT ;  /* 0x0000001edb00720c */ /* 0x000fe20003f66270 */
[----:B------:R-:W-:Y:S01]  /*6a70*/  BSSY B1, `(.L_x_4761) ;  /* 0x000002e000017945 */ /* 0x000fe20003800000 */
[----:B0-----:R-:W-:Y:S02]  /*6a80*/  CS2R R56, SRZ ;  /* 0x0000000000387805 */ /* 0x001fe4000001ff00 */
        /* <DEDUP_REMOVED lines=44> */
.L_x_4762:
[----:B------:R-:W-:Y:S05]  /*6d50*/  BSYNC B1 ;  /* 0x0000000000017941 */ /* 0x000fea0003800000 */
.L_x_4761:
[----:B------:R-:W2:Y:S01]  /*6d60*/  LDL R31, [R1+0x38] ;  /* 0x00003800011f7983 */ /* 0x000ea20000100800 */
[----:B0-----:R-:W-:Y:S01]  /*6d70*/  IMAD.MOV.U32 R80, RZ, RZ, R33 ;  /* 0x000000ffff507224 */ /* 0x001fe200078e0021 */
[----:B------:R-:W-:Y:S01]  /*6d80*/  PRMT R172, R172, 0x5410, R86 ;  /* 0x00005410acac7816 */ /* 0x000fe20000000056 */
[----:B------:R-:W-:Y:S01]  /*6d90*/  IMAD.MOV.U32 R81, RZ, RZ, R36 ;  /* 0x000000ffff517224 */ /* 0x000fe200078e0024 */
[----:B------:R-:W-:Y:S01]  /*6da0*/  PRMT R173, R173, 0x5410, R85 ;  /* 0x00005410adad7816 */ /* 0x000fe20000000055 */
[----:B------:R-:W-:Y:S01]  /*6db0*/  IMAD.MOV.U32 R82, RZ, RZ, R37 ;  /* 0x000000ffff527224 */ /* 0x000fe200078e0025 */
[----:B------:R-:W-:Y:S01]  /*6dc0*/  PRMT R174, R174, 0x5410, R80 ;  /* 0x00005410aeae7816 */ /* 0x000fe20000000050 */
[----:B------:R-:W-:-:S03]  /*6dd0*/  IMAD.MOV.U32 R80, RZ, RZ, R39 ;  /* 0x000000ffff507224 */ /* 0x000fc600078e0027 */
        /* <DEDUP_REMOVED lines=9> */
[----:B------:R-:W-:-:S05]  /*6e70*/  IMAD.MOV.U32 R81, RZ, RZ, R48 ;  /* 0x000000ffff517224 */ /* 0x000fca00078e0030 */
[----:B------:R-:W-:Y:S01]  /*6e80*/  PRMT R179, R81, 0x5410, R82 ;  /* 0x0000541051b37816 */ /* 0x000fe20000000052 */
[----:B------:R-:W-:Y:S02]  /*6e90*/  IMAD.MOV.U32 R81, RZ, RZ, R52 ;  /* 0x000000ffff517224 */ /* 0x000fe400078e0034 */
[----:B------:R-:W-:Y:S01]  /*6ea0*/  IMAD.MOV.U32 R82, RZ, RZ, R53 ;  /* 0x000000ffff527224 */ /* 0x000fe200078e0035 */
[----:B--2---:R-:W-:Y:S01]  /*6eb0*/  R2UR UR4, R31 ;  /* 0x000000001f0472ca */ /* 0x004fe200000e0000 */
[----:B------:R-:W-:-:S05]  /*6ec0*/  IMAD.MOV.U32 R31, RZ, RZ, R32 ;  /* 0x000000ffff1f7224 */ /* 0x000fca00078e0020 */
[----:B------:R-:W-:Y:S01]  /*6ed0*/  PRMT R171, R171, 0x5410, R31 ;  /* 0x00005410abab7816 */ /* 0x000fe2000000001f */
[----:B------:R-:W-:-:S05]  /*6ee0*/  IMAD.MOV.U32 R31, RZ, RZ, R38 ;  /* 0x000000ffff1f7224 */ /* 0x000fca00078e0026 */
[----:B------:R-:W-:Y:S01]  /*6ef0*/  PRMT R176, R80, 0x5410, R31 ;  /* 0x0000541050b07816 */ /* 0x000fe2000000001f */
[----:B------:R-:W-:Y:S01]  /*6f00*/  IMAD.MOV.U32 R80, RZ, RZ, R40 ;  /* 0x000000ffff507224 */ /* 0x000fe200078e0028 */
[----:B------:R-:W-:Y:S01]  /*6f10*/  UISETP.NE.AND UP0, UPT, UR4, 0x3, UPT ;  /* 0x000000030400788c */ /* 0x000fe2000bf05270 */
[----:B------:R-:W-:-:S05]  /*6f20*/  IMAD.MOV.U32 R31, RZ, RZ, R41 ;  /* 0x000000ffff1f7224 */ /* 0x000fca00078e0029 */
[----:B------:R-:W-:Y:S01]  /*6f30*/  PRMT R162, R31, 0x5410, R80 ;  /* 0x000054101fa27816 */ /* 0x000fe20000000050 */
[----:B------:R-:W-:Y:S01]  /*6f40*/  IMAD.MOV.U32 R80, RZ, RZ, R44 ;  /* 0x000000ffff507224 */ /* 0x000fe200078e002c */
[----:B------:R-:W-:Y:S01]  /*6f50*/  PLOP3.LUT P2, PT, PT, PT, UP0, 0x80, 0x0 ;  /* 0x000000000000781c */ /* 0x000fe20003f4f008 */
[----:B------:R-:W-:-:S03]  /*6f60*/  IMAD.MOV.U32 R31, RZ, RZ, R45 ;  /* 0x000000ffff1f7224 */ /* 0x000fc600078e002d */
[----:B------:R-:W-:Y:S01]  /*6f70*/  PRMT R171, R80, 0x7610, R171 ;  /* 0x0000761050ab7816 */ /* 0x000fe200000000ab */
[----:B------:R-:W-:Y:S01]  /*6f80*/  IMAD.MOV.U32 R80, RZ, RZ, R51 ;  /* 0x000000ffff507224 */ /* 0x000fe200078e0033 */
[----:B------:R-:W-:Y:S01]  /*6f90*/  PRMT R174, R31, 0x7610, R174 ;  /* 0x000076101fae7816 */ /* 0x000fe200000000ae */
[----:B------:R-:W-:-:S05]  /*6fa0*/  IMAD.MOV.U32 R31, RZ, RZ, R50 ;  /* 0x000000ffff1f7224 */ /* 0x000fca00078e0032 */
[----:B------:R-:W-:Y:S01]  /*6fb0*/  PRMT R177, R80, 0x5410, R31 ;  /* 0x0000541050b17816 */ /* 0x000fe2000000001f */
[----:B------:R-:W-:Y:S02]  /*6fc0*/  IMAD.MOV.U32 R31, RZ, RZ, R54 ;  /* 0x000000ffff1f7224 */ /* 0x000fe400078e0036 */
[----:B------:R-:W-:-:S03]  /*6fd0*/  IMAD.MOV.U32 R80, RZ, RZ, R55 ;  /* 0x000000ffff507224 */ /* 0x000fc600078e0037 */
[----:B------:R-:W-:Y:S01]  /*6fe0*/  PRMT R164, R31, 0x5410, R81 ;  /* 0x000054101fa47816 */ /* 0x000fe20000000051 */
[----:B-----5:R-:W-:Y:S01]  /*6ff0*/  IMAD.MOV.U32 R31, RZ, RZ, R57 ;  /* 0x000000ffff1f7224 */ /* 0x020fe200078e0039 */
[----:B------:R-:W-:Y:S01]  /*7000*/  PRMT R165, R80, 0x5410, R82 ;  /* 0x0000541050a57816 */ /* 0x000fe20000000052 */
[----:B------:R-:W-:Y:S02]  /*7010*/  IMAD.MOV.U32 R80, RZ, RZ, R56 ;  /* 0x000000ffff507224 */ /* 0x000fe400078e0038 */
        /* <DEDUP_REMOVED lines=36> */
.L_x_4763:
[----:B------:R-:W-:Y:S01]  /*7260*/  IMAD R31, R17, 0x8, R16 ;  /* 0x00000008111f7824 */ /* 0x000fe200078e0210 */
[----:B------:R-:W-:Y:S01]  /*7270*/  SHF.L.U32 R88, R201, 0x1f, RZ ;  /* 0x0000001fc9587819 */ /* 0x000fe200000006ff */
[----:B------:R-:W0:Y:S01]  /*7280*/  LDC R145, c[0x0][0x2f4] ;  /* 0x0000bd00ff917b82 */ /* 0x000e220000000800 */
[----:B------:R-:W-:Y:S01]  /*7290*/  BSSY B1, `(.L_x_4764) ;  /* 0x0000005000017945 */ /* 0x000fe20003800000 */
[----:B------:R-:W-:Y:S01]  /*72a0*/  IMAD.MOV.U32 R125, RZ, RZ, R84 ;  /* 0x000000ffff7d7224 */ /* 0x000fe200078e0054 */
[----:B------:R-:W1:Y:S05]  /*72b0*/  SYNCS.PHASECHK.TRANS64.TRYWAIT P5, [R31+URZ+0x30890], R88 ;  /* 0x030890581f0075a7 */ /* 0x000e6a00080a017f */
[----:B------:R-:W2:Y:S01]  /*72c0*/  LDC.64 R126, c[0x0][0x300] ;  /* 0x0000c000ff7e7b82 */ /* 0x000ea20000000a00 */
[----:B-1----:R-:W-:Y:S05]  /*72d0*/  @!P5 BRA `(.L_x_4765) ;  /* 0x000002600050d947 */ /* 0x002fea0003800000 */
.L_x_5168:
[----:B------:R-:W-:Y:S05]  /*72e0*/  BSYNC B1 ;  /* 0x0000000000017941 */ /* 0x000fea0003800000 */
.L_x_4764:
        /* <DEDUP_REMOVED lines=124> */
.L_x_4771:
[----:B------:R-:W-:Y:S05]  /*7ab0*/  BSYNC B3 ;  /* 0x0000000000037941 */ /* 0x000fea0003800000 */
.L_x_4770:
        /* <DEDUP_REMOVED lines=12> */
.L_x_4769:
[----:B------:R-:W-:Y:S05]  /*7b80*/  BSYNC B2 ;  /* 0x0000000000027941 */ /* 0x000fea0003800000 */
.L_x_4768:
        /* <DEDUP_REMOVED lines=27> */
[--C-:B------:R-:W-:Y:S02]  /*7d40*/  SHF.R.U64 R37, R48, 0x10, R49.reuse ;  /* 0x0000001030257819 */ /* 0x100fe40000001231 */
[----:B------:R-:W-:Y:S02]  /*7d50*/  SHF.R.U32.HI R48, RZ, 0x10, R49 ;  /* 0x00000010ff307819 */ /* 0x000fe40000011631 */
[----:B------:R-:W-:Y:S02]  /*7d60*/  SHF.R.U64 R36, R38, 0x10, R39 ;  /* 0x0000001026247819 */ /* 0x000fe40000001227 */
[----:B------:R-:W-:-:S02]  /*7d70*/  SHF.R.U64 R38, R50, 0x10, R51 ;  /* 0x0000001032267819 */ /* 0x000fc40000001233 */
[----:B------:R-:W-:Y:S02]  /*7d80*/  PRMT R83, R179, 0x5432, R48 ;  /* 0x00005432b3537816 */ /* 0x000fe40000000030 */
[----:B------:R-:W-:Y:S02]  /*7d90*/  PRMT R50, R178, 0x5410, R81 ;  /* 0x00005410b2327816 */ /* 0x000fe40000000051 */
[----:B------:R-:W-:Y:S02]  /*7da0*/  SHF.R.U32.HI R39, RZ, 0x10, R39 ;  /* 0x00000010ff277819 */ /* 0x000fe40000011627 */
[----:B------:R-:W-:Y:S01]  /*7db0*/  SHF.R.U32.HI R51, RZ, 0x10, R51 ;  /* 0x00000010ff337819 */ /* 0x000fe20000011633 */
[----:B------:R-:W-:Y:S01]  /*7dc0*/  IMAD.U32 R81, R50, 0x10000, RZ ;  /* 0x0001000032517824 */ /* 0x000fe200078e00ff */
[----:B------:R-:W-:Y:S01]  /*7dd0*/  PRMT R48, R177, 0x5432, R38 ;  /* 0x00005432b1307816 */ /* 0x000fe20000000026 */
[----:B------:R-:W-:Y:S01]  /*7de0*/  IMAD.U32 R38, R83, 0x10000, RZ ;  /* 0x0001000053267824 */ /* 0x000fe200078e00ff */
[----:B------:R-:W-:-:S02]  /*7df0*/  PRMT R49, R176, 0x5432, R36 ;  /* 0x00005432b0317816 */ /* 0x000fc40000000024 */
[----:B------:R-:W-:Y:S01]  /*7e00*/  PRMT R36, R176, 0x5410, R39 ;  /* 0x00005410b0247816 */ /* 0x000fe20000000027 */
[CC--:B------:R-:W-:Y:S01]  /*7e10*/  FMUL.FTZ R85, R84.reuse, R38.reuse ;  /* 0x0000002654557220 */ /* 0x0c0fe20000410000 */
[----:B------:R-:W-:Y:S01]  /*7e20*/  PRMT R39, R177, 0x5410, R51 ;  /* 0x00005410b1277816 */ /* 0x000fe20000000033 */
[----:B--2---:R-:W-:Y:S02]  /*7e30*/  IMAD.U32 R51, R41, 0x10000, RZ ;  /* 0x0001000029337824 */ /* 0x004fe400078e00ff */
[-C--:B------:R-:W-:Y:S01]  /*7e40*/  FMUL.FTZ R84, R84, R81.reuse ;  /* 0x0000005154547220 */ /* 0x080fe20000410000 */
[----:B------:R-:W-:Y:S02]  /*7e50*/  LOP3.LUT R83, R83, 0xffff0000, RZ, 0xc0, !PT ;  /* 0xffff000053537812 */ /* 0x000fe400078ec0ff */
[----:B------:R-:W-:Y:S01]  /*7e60*/  LOP3.LUT R53, R53, 0xffff0000, RZ, 0xc0, !PT ;  /* 0xffff000035357812 */ /* 0x000fe200078ec0ff */
[C---:B------:R-:W-:Y:S01]  /*7e70*/  FFMA.FTZ R81, R51.reuse, R81, -R85 ;  /* 0x0000005133517223 */ /* 0x040fe20000010855 */
[----:B------:R-:W-:Y:S01]  /*7e80*/  LOP3.LUT R50, R50, 0xffff0000, RZ, 0xc0, !PT ;  /* 0xffff000032327812 */ /* 0x000fe200078ec0ff */
[----:B------:R-:W-:Y:S01]  /*7e90*/  FFMA.FTZ R51, R51, R38, R84 ;  /* 0x0000002633337223 */ /* 0x000fe20000010054 */
[----:B------:R-:W-:Y:S01]  /*7ea0*/  LOP3.LUT R38, R41, 0xffff0000, RZ, 0xc0, !PT ;  /* 0xffff000029267812 */ /* 0x000fe200078ec0ff */
[----:B------:R-:W-:Y:S01]  /*7eb0*/  FMUL.FTZ R41, R53, R83 ;  /* 0x0000005335297220 */ /* 0x000fe20000410000 */
[----:B------:R-:W-:-:S02]  /*7ec0*/  IMAD.U32 R85, R55, 0x10000, RZ ;  /* 0x0001000037557824 */ /* 0x000fc400078e00ff */
[-C--:B------:R-:W-:Y:S01]  /*7ed0*/  FMUL.FTZ R53, R53, R50.reuse ;  /* 0x0000003235357220 */ /* 0x080fe20000410000 */
[----:B------:R-:W-:Y:S02]  /*7ee0*/  IMAD.U32 R84, R39, 0x10000, RZ ;  /* 0x0001000027547824 */ /* 0x000fe400078e00ff */
[----:B------:R-:W-:Y:S01]  /*7ef0*/  FFMA.FTZ R41, R38, R50, -R41 ;  /* 0x0000003226297223 */ /* 0x000fe20000010829 */
[----:B------:R-:W-:Y:S02]  /*7f00*/  IMAD.U32 R50, R36, 0x10000, RZ ;  /* 0x0001000024327824 */ /* 0x000fe400078e00ff */
[----:B------:R-:W-:Y:S01]  /*7f10*/  FFMA.FTZ R38, R38, R83, R53 ;  /* 0x0000005326267223 */ /* 0x000fe20000010035 */
[----:B------:R-:W-:Y:S02]  /*7f20*/  IMAD.U32 R83, R43, 0x10000, RZ ;  /* 0x000100002b537824 */ /* 0x000fe400078e00ff */
[----:B------:R-:W-:Y:S01]  /*7f30*/  FMUL.FTZ R53, R85, R84 ;  /* 0x0000005455357220 */ /* 0x000fe20000410000 */
[----:B------:R-:W-:-:S02]  /*7f40*/  LOP3.LUT R55, R55, 0xffff0000, RZ, 0xc0, !PT ;  /* 0xffff000037377812 */ /* 0x000fc400078ec0ff */
[----:B------:R-:W-:Y:S01]  /*7f50*/  LOP3.LUT R36, R36, 0xffff0000, RZ, 0xc0, !PT ;  /* 0xffff000024247812 */ /* 0x000fe200078ec0ff */
[-C--:B------:R-:W-:Y:S01]  /*7f60*/  FFMA.FTZ R53, R83, R50.reuse, -R53 ;  /* 0x0000003253357223 */ /* 0x080fe20000010835 */
[----:B------:R-:W-:Y:S01]  /*7f70*/  FMUL.FTZ R50, R85, R50 ;  /* 0x0000003255327220 */ /* 0x000fe20000410000 */
[----:B------:R-:W-:Y:S02]  /*7f80*/  LOP3.LUT R43, R43, 0xffff0000, RZ, 0xc0, !PT ;  /* 0xffff00002b2b7812 */ /* 0x000fe400078ec0ff */
[----:B------:R-:W-:Y:S01]  /*7f90*/  PRMT R37, R179, 0x5410, R37 ;  /* 0x00005410b3257816 */ /* 0x000fe20000000025 */
[----:B------:R-:W-:Y:S01]  /*7fa0*/  FFMA.FTZ R50, R83, R84, R50 ;  /* 0x0000005453327223 */ /* 0x000fe20000010032 */
[----:B------:R-:W-:Y:S02]  /*7fb0*/  LOP3.LUT R83, R39, 0xffff0000, RZ, 0xc0, !PT ;  /* 0xffff000027537812 */ /* 0x000fe400078ec0ff */
[----:B------:R-:W-:Y:S02]  /*7fc0*/  PRMT R82, R178, 0x5432, R82 ;  /* 0x00005432b2527816 */ /* 0x000fe40000000052 */
[----:B------:R-:W-:Y:S01]  /*7fd0*/  F2FP.BF16.F32.PACK_AB R38, R38, R51 ;  /* 0x000000332626723e */ /* 0x000fe200000010ff */
[----:B------:R-:W-:Y:S01]  /*7fe0*/  FMUL.FTZ R39, R55, R83 ;  /* 0x0000005337277220 */ /* 0x000fe20000410000 */
[----:B------:R-:W-:Y:S01]  /*7ff0*/  F2FP.BF16.F32.PACK_AB R41, R41, R81 ;  /* 0x000000512929723e */ /* 0x000fe200000010ff */
[----:B------:R-:W-:-:S02]  /*8000*/  IMAD.U32 R84, R82, 0x10000, RZ ;  /* 0x0001000052547824 */ /* 0x000fc400078e00ff */
[-C--:B------:R-:W-:Y:S01]  /*8010*/  FFMA.FTZ R39, R43, R36.reuse, -R39 ;  /* 0x000000242b277223 */ /* 0x080fe20000010827 */
[----:B------:R-:W-:Y:S01]  /*8020*/  FMUL.FTZ R36, R55, R36 ;  /* 0x0000002437247220 */ /* 0x000fe20000410000 */
[----:B------:R-:W-:-:S03]  /*8030*/  IMAD.U32 R55, R37, 0x10000, RZ ;  /* 0x0001000025377824 */ /* 0x000fc600078e00ff */
[----:B------:R-:W-:Y:S01]  /*8040*/  FFMA.FTZ R36, R43, R83, R36 ;  /* 0x000000532b247223 */ /* 0x000fe20000010024 */
[C---:B------:R-:W-:Y:S01]  /*8050*/  IMAD.U32 R83, R52.reuse, 0x10000, RZ ;  /* 0x0001000034537824 */ /* 0x040fe200078e00ff */
[----:B------:R-:W-:Y:S01]  /*8060*/  LOP3.LUT R52, R52, 0xffff0000, RZ, 0xc0, !PT ;  /* 0xffff000034347812 */ /* 0x000fe200078ec0ff */
[C---:B------:R-:W-:Y:S01]  /*8070*/  IMAD.U32 R43, R40.reuse, 0x10000, RZ ;  /* 0x00010000282b7824 */ /* 0x040fe200078e00ff */
[----:B------:R-:W-:Y:S01]  /*8080*/  LOP3.LUT R40, R40, 0xffff0000, RZ, 0xc0, !PT ;  /* 0xffff000028287812 */ /* 0x000fe200078ec0ff */
[C---:B------:R-:W-:Y:S01]  /*8090*/  FMUL.FTZ R85, R83.reuse, R55 ;  /* 0x0000003753557220 */ /* 0x040fe20000410000 */
[-C--:B------:R-:W-:Y:S01]  /*80a0*/  FMUL.FTZ R83, R83, R84.reuse ;  /* 0x0000005453537220 */ /* 0x080fe20000410000 */
[----:B------:R-:W-:Y:S01]  /*80b0*/  F2FP.BF16.F32.PACK_AB R39, R39, R53 ;  /* 0x000000352727723e */ /* 0x000fe200000010ff */
[----:B------:R-:W-:Y:S02]  /*80c0*/  IMAD.MOV.U32 R53, RZ, RZ, R38 ;  /* 0x000000ffff357224 */ /* 0x000fe400078e0026 */
[C---:B------:R-:W-:Y:S01]  /*80d0*/  FFMA.FTZ R85, R43.reuse, R84, -R85 ;  /* 0x000000542b557223 */ /* 0x040fe20000010855 */
[----:B------:R-:W-:Y:S01]  /*80e0*/  FFMA.FTZ R83, R43, R55, R83 ;  /* 0x000000372b537223 */ /* 0x000fe20000010053 */
[----:B------:R-:W-:-:S02]  /*80f0*/  LOP3.LUT R43, R37, 0xffff0000, RZ, 0xc0, !PT ;  /* 0xffff0000252b7812 */ /* 0x000fc400078ec0ff */
[----:B------:R-:W-:Y:S01]  /*8100*/  LOP3.LUT R37, R82, 0xffff0000, RZ, 0xc0, !PT ;  /* 0xffff000052257812 */ /* 0x000fe200078ec0ff */
[C---:B------:R-:W-:Y:S01]  /*8110*/  IMAD.U32 R82, R49.reuse, 0x10000, RZ ;  /* 0x0001000031527824 */ /* 0x040fe200078e00ff */
[----:B------:R-:W-:Y:S01]  /*8120*/  LOP3.LUT R49, R49, 0xffff0000, RZ, 0xc0, !PT ;  /* 0xffff000031317812 */ /* 0x000fe200078ec0ff */
[----:B------:R-:W-:Y:S01]  /*8130*/  FMUL.FTZ R55, R52, R43 ;  /* 0x0000002b34377220 */ /* 0x000fe20000410000 */
[----:B------:R-:W-:Y:S01]  /*8140*/  F2FP.BF16.F32.PACK_AB R36, R36, R50 ;  /* 0x000000322424723e */ /* 0x000fe200000010ff */
[-C--:B------:R-:W-:Y:S02]  /*8150*/  FMUL.FTZ R52, R52, R37.reuse ;  /* 0x0000002534347220 */ /* 0x080fe40000410000 */
[----:B------:R-:W-:Y:S01]  /*8160*/  FFMA.FTZ R37, R40, R37, -R55 ;  /* 0x0000002528257223 */ /* 0x000fe20000010837 */
[----:B------:R-:W-:Y:S02]  /*8170*/  IMAD.U32 R55, R54, 0x10000, RZ ;  /* 0x0001000036377824 */ /* 0x000fe400078e00ff */
[----:B------:R-:W-:Y:S01]  /*8180*/  FFMA.FTZ R40, R40, R43, R52 ;  /* 0x0000002b28287223 */ /* 0x000fe20000010034 */
[----:B------:R-:W-:Y:S01]  /*8190*/  IMAD.U32 R52, R48, 0x10000, RZ ;  /* 0x0001000030347824 */ /* 0x000fe200078e00ff */
        /* <DEDUP_REMOVED lines=8> */
[CC--:B------:R-:W-:Y:S01]  /*8220*/  FMUL.FTZ R43, R54.reuse, R48.reuse ;  /* 0x00000030362b7220 */ /* 0x0c0fe20000410000 */
[----:B------:R-:W-:Y:S01]  /*8230*/  FMUL.FTZ R54, R54, R49 ;  /* 0x0000003136367220 */ /* 0x000fe20000410000 */
[----:B------:R-:W-:Y:S02]  /*8240*/  F2FP.BF16.F32.PACK_AB R37, R37, R85 ;  /* 0x000000552525723e */ /* 0x000fe400000010ff */
[C---:B------:R-:W-:Y:S01]  /*8250*/  FFMA.FTZ R43, R42.reuse, R49, -R43 ;  /* 0x000000312a2b7223 */ /* 0x040fe2000001082b */
[----:B------:R-:W-:Y:S01]  /*8260*/  FFMA.FTZ R54, R42, R48, R54 ;  /* 0x000000302a367223 */ /* 0x000fe20000010036 */
[----:B------:R-:W-:Y:S01]  /*8270*/  F2FP.BF16.F32.PACK_AB R83, R40, R83 ;  /* 0x000000532853723e */ /* 0x000fe200000010ff */
[----:B------:R-:W-:Y:S02]  /*8280*/  IMAD.MOV.U32 R40, RZ, RZ, R37 ;  /* 0x000000ffff287224 */ /* 0x000fe400078e0025 */
[----:B------:R-:W-:-:S02]  /*8290*/  F2FP.BF16.F32.PACK_AB R43, R43, R84 ;  /* 0x000000542b2b723e */ /* 0x000fc400000010ff */
[----:B------:R-:W-:Y:S01]  /*82a0*/  F2FP.BF16.F32.PACK_AB R54, R54, R55 ;  /* 0x000000373636723e */ /* 0x000fe200000010ff */
[----:B------:R-:W-:Y:S02]  /*82b0*/  IMAD.MOV.U32 R52, RZ, RZ, R83 ;  /* 0x000000ffff347224 */ /* 0x000fe400078e0053 */
[----:B------:R-:W-:Y:S02]  /*82c0*/  IMAD.MOV.U32 R42, RZ, RZ, R43 ;  /* 0x000000ffff2a7224 */ /* 0x000fe400078e002b */
[----:B------:R-:W-:Y:S02]  /*82d0*/  IMAD.MOV.U32 R43, RZ, RZ, R39 ;  /* 0x000000ffff2b7224 */ /* 0x000fe400078e0027 */
[----:B------:R-:W-:-:S07]  /*82e0*/  IMAD.MOV.U32 R55, RZ, RZ, R36 ;  /* 0x000000ffff377224 */ /* 0x000fce00078e0024 */
.L_x_4775:
[----:B------:R-:W-:Y:S05]  /*82f0*/  BSYNC B3 ;  /* 0x0000000000037941 */ /* 0x000fea0003800000 */
.L_x_4774:
        /* <DEDUP_REMOVED lines=12> */
.L_x_4773:
[----:B------:R-:W-:Y:S05]  /*83c0*/  BSYNC B2 ;  /* 0x0000000000027941 */ /* 0x000fea0003800000 */
.L_x_4772:
[----:B------:R-:W-:-:S13]  /*83d0*/  ISETP.NE.AND P4, PT, R20, RZ, PT ;  /* 0x000000ff1400720c */ /* 0x000fda0003f85270 */
[----:B------:R-:W-:Y:S05]  /*83e0*/  @!P4 BRA `(.L_x_4767) ;  /* 0x0000000400fcc947 */ /* 0x000fea0003800000 */
[----:B------:R-:W-:Y:S01]  /*83f0*/  LOP3.LUT P6, RZ, R18, 0x1, RZ, 0xc0, !PT ;  /* 0x0000000112ff7812 */ /* 0x000fe200078cc0ff */
[----:B------:R-:W-:Y:S01]  /*8400*/  BSSY B2, `(.L_x_4776) ;  /* 0x0000073000027945 */ /* 0x000fe20003800000 */
[----:B------:R-:W-:Y:S02]  /*8410*/  IADD3 R48, P4, P5, R106, R128, R13 ;  /* 0x000000806a307210 */ /* 0x000fe40007d9e00d */
[----:B---3--:R-:W-:Y:S02]  /*8420*/  SEL R36, R130, R148, !P6 ;  /* 0x0000009482247207 */ /* 0x008fe40007000000 */
[----:B------:R-:W-:Y:S02]  /*8430*/  IADD3.X R49, R4, R152, R112, P4, P5 ;  /* 0x0000009804317210 */ /* 0x000fe400027ea470 */
[----:B------:R-:W-:Y:S02]  /*8440*/  SHF.R.S32.HI R37, RZ, 0x1f, R36 ;  /* 0x0000001fff257819 */ /* 0x000fe40000011424 */
[----:B------:R-:W-:-:S02]  /*8450*/  ISETP.GE.AND P4, PT, R199, R121, PT ;  /* 0x00000079c700720c */ /* 0x000fc40003f86270 */
        /* <DEDUP_REMOVED lines=11> */
[----:B--2---:R-:W-:Y:S02]  /*8510*/  IMAD R40, R17, 0x4800, R37 ;  /* 0x0000480011287824 */ /* 0x004fe400078e0225 */
        /* <DEDUP_REMOVED lines=9> */
[C---:B------:R-:W-:Y:S01]  /*85b0*/  PRMT R52, R174.reuse, 0x5410, R52 ;  /* 0x00005410ae347816 */ /* 0x040fe20000000034 */
        /* <DEDUP_REMOVED lines=8> */
[----:B------:R-:W-:Y:S01]  /*8640*/  LOP3.LUT R37, R37, 0xffff0000, RZ, 0xc0, !PT ;  /* 0xffff000025257812 */ /* 0x000fe200078ec0ff */
[-C--:B------:R-:W-:Y:S01]  /*8650*/  FMUL.FTZ R80, R80, R54.reuse ;  /* 0x0000003650507220 */ /* 0x080fe20000410000 */
[----:B------:R-:W-:Y:S01]  /*8660*/  LOP3.LUT R43, R43, 0xffff0000, RZ, 0xc0, !PT ;  /* 0xffff00002b2b7812 */ /* 0x000fe200078ec0ff */
[C---:B------:R-:W-:Y:S01]  /*8670*/  FFMA.FTZ R54, R53.reuse, R54, -R81 ;  /* 0x0000003635367223 */ /* 0x040fe20000010851 */
[----:B------:R-:W-:Y:S01]  /*8680*/  SHF.R.U64 R44, R44, 0x10, R45 ;  /* 0x000000102c2c7819 */ /* 0x000fe2000000122d */
[----:B------:R-:W-:Y:S01]  /*8690*/  FFMA.FTZ R53, R53, R55, R80 ;  /* 0x0000003735357223 */ /* 0x000fe20000010050 */
[C---:B------:R-:W-:Y:S01]  /*86a0*/  FMUL.FTZ R55, R41.reuse, R52 ;  /* 0x0000003429377220 */ /* 0x040fe20000410000 */
[----:B------:R-:W-:Y:S01]  /*86b0*/  FMUL.FTZ R41, R41, R51 ;  /* 0x0000003329297220 */ /* 0x000fe20000410000 */
[----:B------:R-:W-:-:S02]  /*86c0*/  SHF.R.U64 R32, R32, 0x10, R33 ;  /* 0x0000001020207819 */ /* 0x000fc40000001221 */
[C---:B------:R-:W-:Y:S01]  /*86d0*/  FFMA.FTZ R51, R37.reuse, R51, -R55 ;  /* 0x0000003325337223 */ /* 0x040fe20000010837 */
[----:B------:R-:W-:Y:S01]  /*86e0*/  FFMA.FTZ R37, R37, R52, R41 ;  /* 0x0000003425257223 */ /* 0x000fe20000010029 */
[----:B------:R-:W-:Y:S01]  /*86f0*/  SHF.R.U32.HI R41, RZ, 0x10, R47 ;  /* 0x00000010ff297819 */ /* 0x000fe2000001162f */
[----:B------:R-:W-:Y:S01]  /*8700*/  IMAD.U32 R55, R39, 0x10000, RZ ;  /* 0x0001000027377824 */ /* 0x000fe200078e00ff */
[----:B------:R-:W-:Y:S02]  /*8710*/  SHF.R.U32.HI R52, RZ, 0x10, R35 ;  /* 0x00000010ff347819 */ /* 0x000fe40000011623 */
[C---:B------:R-:W-:Y:S02]  /*8720*/  PRMT R41, R173.reuse, 0x5410, R41 ;  /* 0x00005410ad297816 */ /* 0x040fe40000000029 */
[----:B------:R-:W-:Y:S02]  /*8730*/  PRMT R52, R173, 0x5432, R52 ;  /* 0x00005432ad347816 */ /* 0x000fe40000000034 */
[----:B------:R-:W-:Y:S01]  /*8740*/  LOP3.LUT R33, R39, 0xffff0000, RZ, 0xc0, !PT ;  /* 0xffff000027217812 */ /* 0x000fe200078ec0ff */
[C---:B------:R-:W-:Y:S01]  /*8750*/  IMAD.U32 R80, R41.reuse, 0x10000, RZ ;  /* 0x0001000029507824 */ /* 0x040fe200078e00ff */
[----:B------:R-:W-:Y:S01]  /*8760*/  LOP3.LUT R41, R41, 0xffff0000, RZ, 0xc0, !PT ;  /* 0xffff000029297812 */ /* 0x000fe200078ec0ff */
[C---:B------:R-:W-:Y:S01]  /*8770*/  IMAD.U32 R81, R52.reuse, 0x10000, RZ ;  /* 0x0001000034517824 */ /* 0x040fe200078e00ff */
[----:B------:R-:W-:Y:S01]  /*8780*/  LOP3.LUT R52, R52, 0xffff0000, RZ, 0xc0, !PT ;  /* 0xffff000034347812 */ /* 0x000fe200078ec0ff */
[----:B------:R-:W-:Y:S01]  /*8790*/  FMUL.FTZ R82, R83, R80 ;  /* 0x0000005053527220 */ /* 0x000fe20000410000 */
[----:B------:R-:W-:Y:S01]  /*87a0*/  PRMT R44, R171, 0x5410, R44 ;  /* 0x00005410ab2c7816 */ /* 0x000fe2000000002c */
[----:B------:R-:W-:Y:S01]  /*87b0*/  FMUL.FTZ R39, R43, R41 ;  /* 0x000000292b277220 */ /* 0x000fe20000410000 */
[-C--:B------:R-:W-:Y:S01]  /*87c0*/  FMUL.FTZ R83, R83, R81.reuse ;  /* 0x0000005153537220 */ /* 0x080fe20000410000 */
[----:B------:R-:W-:Y:S01]  /*87d0*/  FMUL.FTZ R43, R43, R52 ;  /* 0x000000342b2b7220 */ /* 0x000fe20000410000 */
[----:B------:R-:W-:Y:S01]  /*87e0*/  PRMT R32, R171, 0x5432, R32 ;  /* 0x00005432ab207816 */ /* 0x000fe20000000020 */
[C---:B------:R-:W-:Y:S01]  /*87f0*/  FFMA.FTZ R82, R55.reuse, R81, -R82 ;  /* 0x0000005137527223 */ /* 0x040fe20000010852 */
[----:B------:R-:W-:Y:S01]  /*8800*/  FFMA.FTZ R83, R55, R80, R83 ;  /* 0x0000005037537223 */ /* 0x000fe20000010053 */
[----:B------:R-:W-:Y:S01]  /*8810*/  FFMA.FTZ R43, R33, R41, R43 ;  /* 0x00000029212b7223 */ /* 0x000fe2000001002b */
[----:B------:R-:W-:-:S02]  /*8820*/  IMAD.U32 R55, R40, 0x10000, RZ ;  /* 0x0001000028377824 */ /* 0x000fc400078e00ff */
[----:B------:R-:W-:Y:S01]  /*8830*/  FFMA.FTZ R39, R33, R52, -R39 ;  /* 0x0000003421277223 */ /* 0x000fe20000010827 */
[----:B------:R-:W-:Y:S01]  /*8840*/  IMAD.U32 R41, R44, 0x10000, RZ ;  /* 0x000100002c297824 */ /* 0x000fe200078e00ff */
[----:B------:R-:W-:Y:S01]  /*8850*/  LOP3.LUT R40, R40, 0xffff0000, RZ, 0xc0, !PT ;  /* 0xffff000028287812 */ /* 0x000fe200078ec0ff */
[----:B------:R-:W-:Y:S01]  /*8860*/  IMAD.U32 R45, R32, 0x10000, RZ ;  /* 0x00010000202d7824 */ /* 0x000fe200078e00ff */
[----:B------:R-:W-:Y:S01]  /*8870*/  LOP3.LUT R44, R44, 0xffff0000, RZ, 0xc0, !PT ;  /* 0xffff00002c2c7812 */ /* 0x000fe200078ec0ff */
[C---:B------:R-:W-:Y:S01]  /*8880*/  FMUL.FTZ R52, R55.reuse, R41 ;  /* 0x0000002937347220 */ /* 0x040fe20000410000 */
[----:B------:R-:W-:Y:S02]  /*8890*/  IMAD.U32 R33, R36, 0x10000, RZ ;  /* 0x0001000024217824 */ /* 0x000fe400078e00ff */
[-C--:B------:R-:W-:Y:S01]  /*88a0*/  FMUL.FTZ R55, R55, R45.reuse ;  /* 0x0000002d37377220 */ /* 0x080fe20000410000 */
[----:B------:R-:W-:Y:S02]  /*88b0*/  LOP3.LUT R32, R32, 0xffff0000, RZ, 0xc0, !PT ;  /* 0xffff000020207812 */ /* 0x000fe400078ec0ff */
[----:B------:R-:W-:Y:S01]  /*88c0*/  SHF.R.U64 R46, R46, 0x10, R47 ;  /* 0x000000102e2e7819 */ /* 0x000fe2000000122f */
[C---:B------:R-:W-:Y:S01]  /*88d0*/  FFMA.FTZ R52, R33.reuse, R45, -R52 ;  /* 0x0000002d21347223 */ /* 0x040fe20000010834 */
[----:B------:R-:W-:Y:S01]  /*88e0*/  SHF.R.U64 R34, R34, 0x10, R35 ;  /* 0x0000001022227819 */ /* 0x000fe20000001223 */
[----:B------:R-:W-:Y:S01]  /*88f0*/  FFMA.FTZ R55, R33, R41, R55 ;  /* 0x0000002921377223 */ /* 0x000fe20000010037 */
[----:B------:R-:W-:Y:S01]  /*8900*/  LOP3.LUT R36, R36, 0xffff0000, RZ, 0xc0, !PT ;  /* 0xffff000024247812 */ /* 0x000fe200078ec0ff */
[C---:B------:R-:W-:Y:S01]  /*8910*/  FMUL.FTZ R33, R40.reuse, R44 ;  /* 0x0000002c28217220 */ /* 0x040fe20000410000 */
[----:B------:R-:W-:Y:S01]  /*8920*/  FMUL.FTZ R40, R40, R32 ;  /* 0x0000002028287220 */ /* 0x000fe20000410000 */
[----:B------:R-:W-:-:S02]  /*8930*/  PRMT R46, R172, 0x5410, R46 ;  /* 0x00005410ac2e7816 */ /* 0x000fc4000000002e */
[----:B------:R-:W-:Y:S01]  /*8940*/  PRMT R34, R172, 0x5432, R34 ;  /* 0x00005432ac227816 */ /* 0x000fe20000000022 */
[C---:B------:R-:W-:Y:S01]  /*8950*/  FFMA.FTZ R40, R36.reuse, R44, R40 ;  /* 0x0000002c24287223 */ /* 0x040fe20000010028 */
[----:B------:R-:W-:Y:S01]  /*8960*/  FFMA.FTZ R33, R36, R32, -R33 ;  /* 0x0000002024217223 */ /* 0x000fe20000010821 */
[C---:B------:R-:W-:Y:S01]  /*8970*/  IMAD.U32 R44, R42.reuse, 0x10000, RZ ;  /* 0x000100002a2c7824 */ /* 0x040fe200078e00ff */
[----:B------:R-:W-:Y:S01]  /*8980*/  LOP3.LUT R42, R42, 0xffff0000, RZ, 0xc0, !PT ;  /* 0xffff00002a2a7812 */ /* 0x000fe200078ec0ff */
        /* <DEDUP_REMOVED lines=23> */
[----:B------:R-:W-:Y:S01]  /*8b00*/  IMAD.MOV.U32 R38, RZ, RZ, R32 ;  /* 0x000000ffff267224 */ /* 0x000fe200078e0020 */
[----:B------:R-:W-:Y:S02]  /*8b10*/  F2FP.BF16.F32.PACK_AB R40, R40, R55 ;  /* 0x000000372828723e */ /* 0x000fe400000010ff */
[----:B------:R-:W-:-:S07]  /*8b20*/  F2FP.BF16.F32.PACK_AB R42, R42, R44 ;  /* 0x0000002c2a2a723e */ /* 0x000fce00000010ff */
.L_x_4777:
[----:B------:R-:W-:Y:S05]  /*8b30*/  BSYNC B2 ;  /* 0x0000000000027941 */ /* 0x000fea0003800000 */
.L_x_4776:
        /* <DEDUP_REMOVED lines=10> */
.L_x_4767:
[----:B------:R-:W-:Y:S05]  /*8be0*/  BSYNC B1 ;  /* 0x0000000000017941 */ /* 0x000fea0003800000 */
.L_x_4766:
[-C--:B0-2---:R-:W-:Y:S02]  /*8bf0*/  IMAD R32, R149, R126.reuse, RZ ;  /* 0x0000007e95207224 */ /* 0x085fe400078e02ff */
        /* <DEDUP_REMOVED lines=9> */
[----:B---3--:R-:W-:Y:S02]  /*8c90*/  IADD3 R37, P3, P4, R106, R124, R11 ;  /* 0x0000007c6a257210 */ /* 0x008fe40007c7e00b */
[----:B------:R-:W-:Y:S02]  /*8ca0*/  SHF.R.S32.HI R33, RZ, 0x1f, R32 ;  /* 0x0000001fff217819 */ /* 0x000fe40000011420 */
[----:B------:R-:W-:Y:S02]  /*8cb0*/  IADD3.X R36, R4, R44, R116, P3, P4 ;  /* 0x0000002c04247210 */ /* 0x000fe40001fe8474 */
[----:B------:R-:W-:Y:S02]  /*8cc0*/  LEA.HI R32, R33, R32, RZ, 0x4 ;  /* 0x0000002021207211 */ /* 0x000fe400078f20ff */
[----:B------:R-:W-:-:S02]  /*8cd0*/  SHF.R.U32.HI R38, RZ, 0x3, R206 ;  /* 0x00000003ff267819 */ /* 0x000fc400000116ce */
[----:B------:R-:W-:-:S05]  /*8ce0*/  LEA.HI.SX32 R32, R32, R119, 0x1c ;  /* 0x0000007720207211 */ /* 0x000fca00078fe2ff */
[----:B------:R-:W-:-:S05]  /*8cf0*/  IMAD.SHL.U32 R33, R32, 0x8, RZ ;  /* 0x0000000820217824 */ /* 0x000fca00078e00ff */
[----:B------:R-:W-:-:S13]  /*8d00*/  ISETP.GE.AND P3, PT, R33, R145, PT ;  /* 0x000000912100720c */ /* 0x000fda0003f66270 */
[--C-:B------:R-:W-:Y:S02]  /*8d10*/  @!P3 SHF.R.S32.HI R35, RZ, 0x1f, R33.reuse ;  /* 0x0000001fff23b819 */ /* 0x100fe40000011421 */
[--C-:B------:R-:W-:Y:S02]  /*8d20*/  @!P3 IADD3 R34, P4, P5, R106, R124, R33.reuse ;  /* 0x0000007c6a22b210 */ /* 0x100fe40007d9e021 */
[----:B------:R-:W-:Y:S02]  /*8d30*/  LOP3.LUT R33, R206, 0x38, R33, 0xf8, !PT ;  /* 0x00000038ce217812 */ /* 0x000fe400078ef821 */
[----:B------:R-:W-:Y:S02]  /*8d40*/  @!P3 IADD3.X R35, R4, R44, R35, P4, P5 ;  /* 0x0000002c0423b210 */ /* 0x000fe400027ea423 */
[----:B------:R-:W-:Y:S02]  /*8d50*/  LEA R40, P4, R37, R114, 0x1 ;  /* 0x0000007225287211 */ /* 0x000fe400078808ff */
[----:B------:R-:W-:-:S02]  /*8d60*/  LOP3.LUT R33, R33, R38, RZ, 0x3c, !PT ;  /* 0x0000002621217212 */ /* 0x000fc400078e3cff */
[----:B------:R-:W-:Y:S02]  /*8d70*/  LEA.HI.X R41, R37, R115, R36, 0x1, P4 ;  /* 0x0000007325297211 */ /* 0x000fe400020f0c24 */
[----:B------:R-:W-:-:S04]  /*8d80*/  @!P3 LEA R42, P4, R34, R114, 0x1 ;  /* 0x00000072222ab211 */ /* 0x000fc800078808ff */
[----:B------:R-:W-:Y:S02]  /*8d90*/  @!P3 LEA.HI.X R43, R34, R115, R35, 0x1, P4 ;  /* 0x00000073222bb211 */ /* 0x000fe400020f0c23 */
[----:B------:R-:W-:Y:S02]  /*8da0*/  SHF.R.S32.HI R35, RZ, 0x1f, R32 ;  /* 0x0000001fff237819 */ /* 0x000fe40000011420 */
[----:B------:R-:W-:Y:S02]  /*8db0*/  ISETP.GE.AND P4, PT, R22, R121, PT ;  /* 0x000000791600720c */ /* 0x000fe40003f86270 */
[----:B------:R-:W-:-:S04]  /*8dc0*/  LEA.HI R35, R35, R32, RZ, 0x3 ;  /* 0x0000002023237211 */ /* 0x000fc800078f18ff */
[----:B------:R-:W-:-:S05]  /*8dd0*/  SHF.R.S32.HI R32, RZ, 0x3, R35 ;  /* 0x00000003ff207819 */ /* 0x000fca0000011423 */
        /* <DEDUP_REMOVED lines=19> */
[----:B------:R-:W-:Y:S01]  /*8f10*/  PRMT R64, R168, 0x5432, R64 ;  /* 0x00005432a8407816 */ /* 0x000fe20000000040 */
[----:B------:R-:W-:Y:S01]  /*8f20*/  IMAD.U32 R53, R34, 0x10000, RZ ;  /* 0x0001000022357824 */ /* 0x000fe200078e00ff */
[----:B------:R-:W-:-:S02]  /*8f30*/  SHF.R.U64 R46, R66, 0x10, R67 ;  /* 0x00000010422e7819 */ /* 0x000fc40000001243 */
[----:B------:R-:W-:Y:S01]  /*8f40*/  SHF.R.U32.HI R66, RZ, 0x10, R67 ;  /* 0x00000010ff427819 */ /* 0x000fe20000011643 */
[----:B------:R-:W-:Y:S01]  /*8f50*/  IMAD.U32 R67, R76, 0x10000, RZ ;  /* 0x000100004c437824 */ /* 0x000fe200078e00ff */
[--C-:B------:R-:W-:Y:S01]  /*8f60*/  SHF.R.U64 R48, R78, 0x10, R79.reuse ;  /* 0x000000104e307819 */ /* 0x100fe2000000124f */
[----:B------:R-:W-:Y:S01]  /*8f70*/  IMAD.U32 R77, R64, 0x10000, RZ ;  /* 0x00010000404d7824 */ /* 0x000fe200078e00ff */
[----:B------:R-:W-:Y:S02]  /*8f80*/  SHF.R.U32.HI R78, RZ, 0x10, R79 ;  /* 0x00000010ff4e7819 */ /* 0x000fe4000001164f */
[----:B------:R-:W-:Y:S01]  /*8f90*/  LOP3.LUT R52, R37, 0xffff0000, RZ, 0xc0, !PT ;  /* 0xffff000025347812 */ /* 0x000fe200078ec0ff */
[----:B------:R-:W-:Y:S01]  /*8fa0*/  IMAD.U32 R37, R36, 0x10000, RZ ;  /* 0x0001000024257824 */ /* 0x000fe200078e00ff */
[----:B------:R-:W-:Y:S01]  /*8fb0*/  PRMT R79, R169, 0x5410, R48 ;  /* 0x00005410a94f7816 */ /* 0x000fe20000000030 */
[C---:B------:R-:W-:Y:S01]  /*8fc0*/  FMUL.FTZ R48, R51.reuse, R67 ;  /* 0x0000004333307220 */ /* 0x040fe20000410000 */
        /* <DEDUP_REMOVED lines=15> */
[C---:B------:R-:W-:Y:S01]  /*90c0*/  FMUL.FTZ R64, R55.reuse, R77 ;  /* 0x0000004d37407220 */ /* 0x040fe20000410000 */
        /* <DEDUP_REMOVED lines=15> */
[----:B------:R-:W-:Y:S01]  /*91c0*/  LOP3.LUT R66, R45, 0xffff0000, RZ, 0xc0, !PT ;  /* 0xffff00002d427812 */ /* 0x000fe200078ec0ff */
[----:B------:R-:W-:Y:S01]  /*91d0*/  FMUL.FTZ R45, R37, R50 ;  /* 0x00000032252d7220 */ /* 0x000fe20000410000 */
[----:B------:R-:W-:Y:S01]  /*91e0*/  LOP3.LUT R47, R47, 0xffff0000, RZ, 0xc0, !PT ;  /* 0xffff00002f2f7812 */ /* 0x000fe200078ec0ff */
[-C--:B------:R-:W-:Y:S01]  /*91f0*/  FMUL.FTZ R37, R37, R49.reuse ;  /* 0x0000003125257220 */ /* 0x080fe20000410000 */
[----:B------:R-:W-:Y:S01]  /*9200*/  PRMT R46, R167, 0x5410, R46 ;  /* 0x00005410a72e7816 */ /* 0x000fe2000000002e */
[----:B------:R-:W-:Y:S01]  /*9210*/  FFMA.FTZ R39, R35, R78, R39 ;  /* 0x0000004e23277223 */ /* 0x000fe20000010027 */
[C---:B------:R-:W-:Y:S01]  /*9220*/  FFMA.FTZ R45, R33.reuse, R49, -R45 ;  /* 0x00000031212d7223 */ /* 0x040fe2000001082d */
[----:B------:R-:W-:Y:S01]  /*9230*/  FFMA.FTZ R37, R33, R50, R37 ;  /* 0x0000003221257223 */ /* 0x000fe20000010025 */
[----:B------:R-:W-:Y:S01]  /*9240*/  LOP3.LUT R32, R32, 0xffff0000, RZ, 0xc0, !PT ;  /* 0xffff000020207812 */ /* 0x000fe200078ec0ff */
[-C--:B------:R-:W-:Y:S01]  /*9250*/  FMUL.FTZ R35, R36, R47.reuse ;  /* 0x0000002f24237220 */ /* 0x080fe20000410000 */
[C---:B------:R-:W-:Y:S01]  /*9260*/  IMAD.U32 R33, R79.reuse, 0x10000, RZ ;  /* 0x000100004f217824 */ /* 0x040fe200078e00ff */
[----:B------:R-:W-:Y:S01]  /*9270*/  LOP3.LUT R38, R38, 0xffff0000, RZ, 0xc0, !PT ;  /* 0xffff000026267812 */ /* 0x000fe200078ec0ff */
[-C--:B------:R-:W-:Y:S01]  /*9280*/  FMUL.FTZ R36, R36, R66.reuse ;  /* 0x0000004224247220 */ /* 0x080fe20000410000 */
[----:B------:R-:W-:Y:S01]  /*9290*/  LOP3.LUT R79, R79, 0xffff0000, RZ, 0xc0, !PT ;  /* 0xffff00004f4f7812 */ /* 0x000fe200078ec0ff */
[C---:B------:R-:W-:Y:S01]  /*92a0*/  IMAD.U32 R49, R46.reuse, 0x10000, RZ ;  /* 0x000100002e317824 */ /* 0x040fe200078e00ff */
[----:B------:R-:W-:Y:S01]  /*92b0*/  LOP3.LUT R46, R46, 0xffff0000, RZ, 0xc0, !PT ;  /* 0xffff00002e2e7812 */ /* 0x000fe200078ec0ff */
[----:B------:R-:W-:Y:S01]  /*92c0*/  FFMA.FTZ R35, R32, R66, -R35 ;  /* 0x0000004220237223 */ /* 0x000fe20000010823 */
[----:B------:R-:W-:Y:S01]  /*92d0*/  LOP3.LUT R34, R34, 0xffff0000, RZ, 0xc0, !PT ;  /* 0xffff000022227812 */ /* 0x000fe200078ec0ff */
[----:B------:R-:W-:Y:S01]  /*92e0*/  FFMA.FTZ R36, R32, R47, R36 ;  /* 0x0000002f20247223 */ /* 0x000fe20000010024 */
[C---:B------:R-:W-:Y:S01]  /*92f0*/  FMUL.FTZ R32, R65.reuse, R33 ;  /* 0x0000002141207220 */ /* 0x040fe20000410000 */
[C---:B------:R-:W-:Y:S01]  /*9300*/  FMUL.FTZ R47, R38.reuse, R79 ;  /* 0x0000004f262f7220 */ /* 0x040fe20000410000 */
[-C--:B------:R-:W-:Y:S01]  /*9310*/  FMUL.FTZ R38, R38, R46.reuse ;  /* 0x0000002e26267220 */ /* 0x080fe20000410000 */
[-C--:B------:R-:W-:Y:S01]  /*9320*/  FMUL.FTZ R65, R65, R49.reuse ;  /* 0x0000003141417220 */ /* 0x080fe20000410000 */
[----:B------:R-:W-:Y:S01]  /*9330*/  FFMA.FTZ R32, R53, R49, -R32 ;  /* 0x0000003135207223 */ /* 0x000fe20000010820 */
[C---:B------:R-:W-:Y:S01]  /*9340*/  FFMA.FTZ R47, R34.reuse, R46, -R47 ;  /* 0x0000002e222f7223 */ /* 0x040fe2000001082f */
[----:B------:R-:W-:Y:S01]  /*9350*/  FFMA.FTZ R38, R34, R79, R38 ;  /* 0x0000004f22267223 */ /* 0x000fe20000010026 */
[----:B------:R-:W-:Y:S01]  /*9360*/  F2FP.BF16.F32.PACK_AB R34, R35, R45 ;  /* 0x0000002d2322723e */ /* 0x000fe200000010ff */
        /* <DEDUP_REMOVED lines=12> */
.L_x_4781:
[----:B------:R-:W-:Y:S05]  /*9430*/  BSYNC B2 ;  /* 0x0000000000027941 */ /* 0x000fea0003800000 */
.L_x_4780:
[----:B0-----:R0:W-:Y:S04]  /*9440*/  STG.E.128 desc[UR46][R40.64], R32 ;  /* 0x0000002028007986 */ /* 0x0011e8000c101d2e */
[----:B--2---:R0:W-:Y:S02]  /*9450*/  @!P3 STG.E.128 desc[UR46][R42.64], R36 ;  /* 0x000000242a00b986 */ /* 0x0041e4000c101d2e */
.L_x_4779:
[----:B------:R-:W-:Y:S05]  /*9460*/  BSYNC B1 ;  /* 0x0000000000017941 */ /* 0x000fea0003800000 */
.L_x_4778:
[----:B------:R-:W-:Y:S01]  /*9470*/  ISETP.NE.AND P3, PT, R15, RZ, PT ;  /* 0x000000ff0f00720c */ /* 0x000fe20003f65270 */
[----:B------:R-:W-:-:S12]  /*9480*/  BSSY B1, `(.L_x_4782) ;  /* 0x0000083000017945 */ /* 0x000fd80003800000 */
[----:B------:R-:W-:Y:S05]  /*9490*/  @!P3 BRA `(.L_x_4783) ;  /* 0x000000080004b947 */ /* 0x000fea0003800000 */
[----:B0-----:R-:W-:Y:S01]  /*94a0*/  SEL R32, R130, R148, !P1 ;  /* 0x0000009482207207 */ /* 0x001fe20004800000 */
[----:B------:R-:W-:Y:S01]  /*94b0*/  BSSY B2, `(.L_x_4784) ;  /* 0x000007d000027945 */ /* 0x000fe20003800000 */
[----:B------:R-:W-:Y:S02]  /*94c0*/  IADD3 R34, P3, P4, R106, R124, R12 ;  /* 0x0000007c6a227210 */ /* 0x000fe40007c7e00c */
[----:B------:R-:W-:Y:S02]  /*94d0*/  SHF.R.S32.HI R33, RZ, 0x1f, R32 ;  /* 0x0000001fff217819 */ /* 0x000fe40000011420 */
[----:B------:R-:W-:Y:S02]  /*94e0*/  IADD3.X R35, R4, R44, R113, P3, P4 ;  /* 0x0000002c04237210 */ /* 0x000fe40001fe8471 */
[----:B------:R-:W-:Y:S02]  /*94f0*/  LEA.HI R33, R33, R32, RZ, 0x4 ;  /* 0x0000002021217211 */ /* 0x000fe400078f20ff */
[----:B---3--:R-:W-:-:S02]  /*9500*/  SHF.R.U32.HI R38, RZ, 0x3, R206 ;  /* 0x00000003ff267819 */ /* 0x008fc400000116ce */
[----:B------:R-:W-:-:S05]  /*9510*/  LEA.HI.SX32 R36, R33, R118, 0x1c ;  /* 0x0000007621247211 */ /* 0x000fca00078fe2ff */
[----:B------:R-:W-:-:S05]  /*9520*/  IMAD.SHL.U32 R37, R36, 0x8, RZ ;  /* 0x0000000824257824 */ /* 0x000fca00078e00ff */
[----:B------:R-:W-:-:S13]  /*9530*/  ISETP.GE.AND P3, PT, R37, R145, PT ;  /* 0x000000912500720c */ /* 0x000fda0003f66270 */
[--C-:B------:R-:W-:Y:S02]  /*9540*/  @!P3 SHF.R.S32.HI R33, RZ, 0x1f, R37.reuse ;  /* 0x0000001fff21b819 */ /* 0x100fe40000011425 */
[----:B------:R-:W-:-:S04]  /*9550*/  @!P3 IADD3 R32, P4, P5, R106, R124, R37 ;  /* 0x0000007c6a20b210 */ /* 0x000fc80007d9e025 */
[----:B------:R-:W-:Y:S02]  /*9560*/  @!P3 IADD3.X R33, R4, R44, R33, P4, P5 ;  /* 0x0000002c0421b210 */ /* 0x000fe400027ea421 */
[----:B------:R-:W-:-:S04]  /*9570*/  LEA R40, P4, R34, R114, 0x1 ;  /* 0x0000007222287211 */ /* 0x000fc800078808ff */
[----:B------:R-:W-:Y:S02]  /*9580*/  LEA.HI.X R41, R34, R115, R35, 0x1, P4 ;  /* 0x0000007322297211 */ /* 0x000fe400020f0c23 */
[----:B------:R-:W-:-:S04]  /*9590*/  @!P3 LEA R42, P4, R32, R114, 0x1 ;  /* 0x00000072202ab211 */ /* 0x000fc800078808ff */
[----:B------:R-:W-:Y:S02]  /*95a0*/  @!P3 LEA.HI.X R43, R32, R115, R33, 0x1, P4 ;  /* 0x00000073202bb211 */ /* 0x000fe400020f0c21 */
[----:B------:R-:W-:Y:S02]  /*95b0*/  SHF.R.S32.HI R33, RZ, 0x1f, R36 ;  /* 0x0000001fff217819 */ /* 0x000fe40000011424 */
[----:B------:R-:W-:Y:S02]  /*95c0*/  LOP3.LUT R32, R206, 0x38, R37, 0xf8, !PT ;  /* 0x00000038ce207812 */ /* 0x000fe400078ef825 */
[----:B------:R-:W-:Y:S02]  /*95d0*/  LEA.HI R33, R33, R36, RZ, 0x3 ;  /* 0x0000002421217211 */ /* 0x000fe400078f18ff */
[----:B------:R-:W-:Y:S02]  /*95e0*/  LOP3.LUT R32, R32, R38, RZ, 0x3c, !PT ;  /* 0x0000002620207212 */ /* 0x000fe400078e3cff */
[----:B------:R-:W-:-:S02]  /*95f0*/  SHF.R.S32.HI R34, RZ, 0x3, R33 ;  /* 0x00000003ff227819 */ /* 0x000fc40000011421 */
[----:B------:R-:W-:-:S03]  /*9600*/  ISETP.GE.AND P4, PT, R198, R121, PT ;  /* 0x00000079c600720c */ /* 0x000fc60003f86270 */
        /* <DEDUP_REMOVED lines=24> */
[----:B------:R-:W-:Y:S01]  /*9790*/  SHF.R.U32.HI R74, RZ, 0x10, R75 ;  /* 0x00000010ff4a7819 */ /* 0x000fe2000001164b */
[C---:B------:R-:W-:Y:S01]  /*97a0*/  FMUL.FTZ R76, R51.reuse, R66 ;  /* 0x00000042334c7220 */ /* 0x040fe20000410000 */
[----:B------:R-:W-:Y:S01]  /*97b0*/  SHF.R.U32.HI R62, RZ, 0x10, R63 ;  /* 0x00000010ff3e7819 */ /* 0x000fe2000001163f */
[----:B------:R-:W-:Y:S01]  /*97c0*/  FMUL.FTZ R72, R51, R64 ;  /* 0x0000004033487220 */ /* 0x000fe20000410000 */
[----:B------:R-:W-:Y:S01]  /*97d0*/  LOP3.LUT R52, R37, 0xffff0000, RZ, 0xc0, !PT ;  /* 0xffff000025347812 */ /* 0x000fe200078ec0ff */
[----:B------:R-:W-:Y:S01]  /*97e0*/  IMAD.U32 R37, R36, 0x10000, RZ ;  /* 0x0001000024257824 */ /* 0x000fe200078e00ff */
[----:B------:R-:W-:-:S02]  /*97f0*/  LOP3.LUT R63, R73, 0xffff0000, RZ, 0xc0, !PT ;  /* 0xffff0000493f7812 */ /* 0x000fc400078ec0ff */
[----:B------:R-:W-:Y:S02]  /*9800*/  PRMT R74, R159, 0x5432, R74 ;  /* 0x000054329f4a7816 */ /* 0x000fe4000000004a */
[----:B------:R-:W-:Y:S01]  /*9810*/  PRMT R62, R157, 0x5432, R62 ;  /* 0x000054329d3e7816 */ /* 0x000fe2000000003e */
[----:B------:R-:W-:Y:S01]  /*9820*/  FMUL.FTZ R67, R52, R63 ;  /* 0x0000003f34437220 */ /* 0x000fe20000410000 */
[----:B------:R-:W-:Y:S01]  /*9830*/  LOP3.LUT R51, R61, 0xffff0000, RZ, 0xc0, !PT ;  /* 0xffff00003d337812 */ /* 0x000fe200078ec0ff */
[----:B------:R-:W-:Y:S01]  /*9840*/  IMAD.U32 R61, R74, 0x10000, RZ ;  /* 0x000100004a3d7824 */ /* 0x000fe200078e00ff */
[----:B------:R-:W-:Y:S01]  /*9850*/  LOP3.LUT R50, R33, 0xffff0000, RZ, 0xc0, !PT ;  /* 0xffff000021327812 */ /* 0x000fe200078ec0ff */
[----:B------:R-:W-:Y:S01]  /*9860*/  IMAD.U32 R65, R62, 0x10000, RZ ;  /* 0x000100003e417824 */ /* 0x000fe200078e00ff */
[----:B------:R-:W-:Y:S01]  /*9870*/  PRMT R160, R160, 0x5410, R47 ;  /* 0x00005410a0a07816 */ /* 0x000fe2000000002f */
[-C--:B------:R-:W-:Y:S01]  /*9880*/  FMUL.FTZ R73, R52, R51.reuse ;  /* 0x0000003334497220 */ /* 0x080fe20000410000 */
[----:B------:R-:W-:Y:S01]  /*9890*/  FFMA.FTZ R47, R49, R66, -R72 ;  /* 0x00000042312f7223 */ /* 0x000fe20000010848 */
[----:B------:R-:W-:Y:S01]  /*98a0*/  FFMA.FTZ R52, R50, R51, -R67 ;  /* 0x0000003332347223 */ /* 0x000fe20000010843 */
[----:B------:R-:W-:Y:S01]  /*98b0*/  LOP3.LUT R39, R39, 0xffff0000, RZ, 0xc0, !PT ;  /* 0xffff000027277812 */ /* 0x000fe200078ec0ff */
[----:B------:R-:W-:Y:S01]  /*98c0*/  FFMA.FTZ R49, R49, R64, R76 ;  /* 0x0000004031317223 */ /* 0x000fe2000001004c */
[----:B------:R-:W-:Y:S01]  /*98d0*/  FMUL.FTZ R51, R60, R61 ;  /* 0x0000003d3c337220 */ /* 0x000fe20000410000 */
[----:B------:R-:W-:Y:S01]  /*98e0*/  LOP3.LUT R74, R74, 0xffff0000, RZ, 0xc0, !PT ;  /* 0xffff00004a4a7812 */ /* 0x000fe200078ec0ff */
[-C--:B------:R-:W-:Y:S01]  /*98f0*/  FMUL.FTZ R64, R60, R65.reuse ;  /* 0x000000413c407220 */ /* 0x080fe20000410000 */
[----:B------:R-:W-:Y:S01]  /*9900*/  PRMT R45, R158, 0x5410, R45 ;  /* 0x000054109e2d7816 */ /* 0x000fe2000000002d */
[----:B------:R-:W-:Y:S01]  /*9910*/  FFMA.FTZ R51, R54, R65, -R51 ;  /* 0x0000004136337223 */ /* 0x000fe20000010833 */
        /* <DEDUP_REMOVED lines=8> */
[----:B------:R-:W-:Y:S01]  /*99a0*/  IMAD.U32 R33, R32, 0x10000, RZ ;  /* 0x0001000020217824 */ /* 0x000fe200078e00ff */
[----:B------:R-:W-:Y:S01]  /*99b0*/  LOP3.LUT R36, R36, 0xffff0000, RZ, 0xc0, !PT ;  /* 0xffff000024247812 */ /* 0x000fe200078ec0ff */
[C---:B------:R-:W-:Y:S01]  /*99c0*/  FMUL.FTZ R66, R37.reuse, R64 ;  /* 0x0000004025427220 */ /* 0x040fe20000410000 */
[----:B------:R-:W-:Y:S01]  /*99d0*/  LOP3.LUT R39, R160, 0xffff0000, RZ, 0xc0, !PT ;  /* 0xffff0000a0277812 */ /* 0x000fe200078ec0ff */
[-C--:B------:R-:W-:Y:S01]  /*99e0*/  FMUL.FTZ R61, R37, R62.reuse ;  /* 0x0000003e253d7220 */ /* 0x080fe20000410000 */
[----:B------:R-:W-:Y:S01]  /*99f0*/  PRMT R48, R159, 0x5410, R48 ;  /* 0x000054109f307816 */ /* 0x000fe20000000030 */
[----:B------:R-:W-:Y:S01]  /*9a00*/  FFMA.FTZ R50, R50, R63, R73 ;  /* 0x0000003f32327223 */ /* 0x000fe20000010049 */
[----:B------:R-:W-:Y:S01]  /*9a10*/  LOP3.LUT R45, R45, 0xffff0000, RZ, 0xc0, !PT ;  /* 0xffff00002d2d7812 */ /* 0x000fe200078ec0ff */
[C---:B------:R-:W-:Y:S01]  /*9a20*/  FFMA.FTZ R37, R33.reuse, R62, -R66 ;  /* 0x0000003e21257223 */ /* 0x040fe20000010842 */
[----:B------:R-:W-:Y:S01]  /*9a30*/  LOP3.LUT R32, R32, 0xffff0000, RZ, 0xc0, !PT ;  /* 0xffff000020207812 */ /* 0x000fe200078ec0ff */
[----:B------:R-:W-:Y:S01]  /*9a40*/  FMUL.FTZ R63, R36, R39 ;  /* 0x00000027243f7220 */ /* 0x000fe20000410000 */
[----:B------:R-:W-:Y:S01]  /*9a50*/  LOP3.LUT R55, R34, 0xffff0000, RZ, 0xc0, !PT ;  /* 0xffff000022377812 */ /* 0x000fe200078ec0ff */
[----:B------:R-:W-:Y:S01]  /*9a60*/  FFMA.FTZ R33, R33, R64, R61 ;  /* 0x0000004021217223 */ /* 0x000fe2000001003d */
[----:B------:R-:W-:Y:S01]  /*9a70*/  PRMT R46, R157, 0x5410, R46 ;  /* 0x000054109d2e7816 */ /* 0x000fe2000000002e */
[C---:B------:R-:W-:Y:S01]  /*9a80*/  IMAD.U32 R34, R38.reuse, 0x10000, RZ ;  /* 0x0001000026227824 */ /* 0x040fe200078e00ff */
[----:B------:R-:W-:Y:S01]  /*9a90*/  LOP3.LUT R38, R38, 0xffff0000, RZ, 0xc0, !PT ;  /* 0xffff000026267812 */ /* 0x000fe200078ec0ff */
[C---:B------:R-:W-:Y:S01]  /*9aa0*/  IMAD.U32 R61, R48.reuse, 0x10000, RZ ;  /* 0x00010000303d7824 */ /* 0x040fe200078e00ff */
[----:B------:R-:W-:Y:S01]  /*9ab0*/  LOP3.LUT R48, R48, 0xffff0000, RZ, 0xc0, !PT ;  /* 0xffff000030307812 */ /* 0x000fe200078ec0ff */
[-C--:B------:R-:W-:Y:S01]  /*9ac0*/  FMUL.FTZ R65, R36, R45.reuse ;  /* 0x0000002d24417220 */ /* 0x080fe20000410000 */
[----:B------:R-:W-:Y:S01]  /*9ad0*/  FFMA.FTZ R36, R32, R45, -R63 ;  /* 0x0000002d20247223 */ /* 0x000fe2000001083f */
[C---:B------:R-:W-:Y:S01]  /*9ae0*/  IMAD.U32 R45, R46.reuse, 0x10000, RZ ;  /* 0x000100002e2d7824 */ /* 0x040fe200078e00ff */
[----:B------:R-:W-:Y:S01]  /*9af0*/  LOP3.LUT R46, R46, 0xffff0000, RZ, 0xc0, !PT ;  /* 0xffff00002e2e7812 */ /* 0x000fe200078ec0ff */
[----:B------:R-:W-:Y:S01]  /*9b00*/  FMUL.FTZ R62, R34, R61 ;  /* 0x0000003d223e7220 */ /* 0x000fe20000410000 */
[----:B------:R-:W-:Y:S01]  /*9b10*/  FMUL.FTZ R64, R38, R48 ;  /* 0x0000003026407220 */ /* 0x000fe20000410000 */
[----:B------:R-:W-:Y:S01]  /*9b20*/  FFMA.FTZ R32, R32, R39, R65 ;  /* 0x0000002720207223 */ /* 0x000fe20000010041 */
[----:B------:R-:W-:Y:S01]  /*9b30*/  FFMA.FTZ R35, R35, R74, R72 ;  /* 0x0000004a23237223 */ /* 0x000fe20000010048 */
[-C--:B------:R-:W-:Y:S01]  /*9b40*/  FMUL.FTZ R34, R34, R45.reuse ;  /* 0x0000002d22227220 */ /* 0x080fe20000410000 */
        /* <DEDUP_REMOVED lines=16> */
[----:B------:R-:W-:-:S02]  /*9c50*/  IMAD.MOV.U32 R33, RZ, RZ, R47 ;  /* 0x000000ffff217224 */ /* 0x000fc400078e002f */
[----:B------:R-:W-:Y:S02]  /*9c60*/  IMAD.MOV.U32 R34, RZ, RZ, R50 ;  /* 0x000000ffff227224 */ /* 0x000fe400078e0032 */
[----:B------:R-:W-:-:S07]  /*9c70*/  IMAD.MOV.U32 R39, RZ, RZ, R54 ;  /* 0x000000ffff277224 */ /* 0x000fce00078e0036 */
.L_x_4785:
[----:B------:R-:W-:Y:S05]  /*9c80*/  BSYNC B2 ;  /* 0x0000000000027941 */ /* 0x000fea0003800000 */
.L_x_4784:
[----:B0-----:R4:W-:Y:S04]  /*9c90*/  STG.E.128 desc[UR46][R40.64], R32 ;  /* 0x0000002028007986 */ /* 0x0019e8000c101d2e */
[----:B--2---:R4:W-:Y:S02]  /*9ca0*/  @!P3 STG.E.128 desc[UR46][R42.64], R36 ;  /* 0x000000242a00b986 */ /* 0x0049e4000c101d2e */
.L_x_4783:
[----:B------:R-:W-:Y:S05]  /*9cb0*/  BSYNC B1 ;  /* 0x0000000000017941 */ /* 0x000fea0003800000 */
.L_x_4782:
[----:B------:R-:W-:-:S13]  /*9cc0*/  ISETP.NE.AND P3, PT, R20, RZ, PT ;  /* 0x000000ff1400720c */ /* 0x000fda0003f65270 */
[----:B------:R-:W-:Y:S05]  /*9cd0*/  @!P3 BRA `(.L_x_4736) ;  /* 0x0000000800e0b947 */ /* 0x000fea0003800000 */
[----:B------:R-:W-:Y:S01]  /*9ce0*/  LOP3.LUT P5, RZ, R18, 0x1, RZ, 0xc0, !PT ;  /* 0x0000000112ff7812 */ /* 0x000fe200078ac0ff */
[----:B------:R-:W-:Y:S01]  /*9cf0*/  BSSY B1, `(.L_x_4786) ;  /* 0x0000074000017945 */ /* 0x000fe20003800000 */
[----:B0---4-:R-:W-:Y:S02]  /*9d00*/  SHF.R.U32.HI R35, RZ, 0x3, R206 ;  /* 0x00000003ff237819 */ /* 0x011fe400000116ce */
[----:B------:R-:W-:Y:S02]  /*9d10*/  SEL R148, R130, R148, !P5 ;  /* 0x0000009482947207 */ /* 0x000fe40006800000 */
[----:B------:R-:W-:Y:S02]  /*9d20*/  IADD3 R34, P3, P4, R106, R124, R13 ;  /* 0x0000007c6a227210 */ /* 0x000fe40007c7e00d */
[----:B------:R-:W-:Y:S02]  /*9d30*/  SHF.R.S32.HI R33, RZ, 0x1f, R148 ;  /* 0x0000001fff217819 */ /* 0x000fe40000011494 */
[----:B---3--:R-:W-:-:S02]  /*9d40*/  IADD3.X R37, R4, R44, R112, P3, P4 ;  /* 0x0000002c04257210 */ /* 0x008fc40001fe8470 */
[----:B------:R-:W-:Y:S02]  /*9d50*/  LEA.HI R148, R33, R148, RZ, 0x4 ;  /* 0x0000009421947211 */ /* 0x000fe400078f20ff */
[----:B------:R-:W-:Y:S02]  /*9d60*/  LEA R40, P3, R34, R114, 0x1 ;  /* 0x0000007222287211 */ /* 0x000fe400078608ff */
[----:B------:R-:W-:Y:S02]  /*9d70*/  LEA.HI.SX32 R148, R148, R117, 0x1c ;  /* 0x0000007594947211 */ /* 0x000fe400078fe2ff */
[----:B------:R-:W-:Y:S02]  /*9d80*/  LEA.HI.X R41, R34, R115, R37, 0x1, P3 ;  /* 0x0000007322297211 */ /* 0x000fe400018f0c25 */
[----:B------:R-:W-:Y:S01]  /*9d90*/  SHF.R.S32.HI R33, RZ, 0x1f, R148 ;  /* 0x0000001fff217819 */ /* 0x000fe20000011494 */
[----:B------:R-:W-:Y:S01]  /*9da0*/  IMAD.SHL.U32 R43, R148, 0x8, RZ ;  /* 0x00000008942b7824 */ /* 0x000fe200078e00ff */
[----:B------:R-:W-:-:S02]  /*9db0*/  ISETP.GE.AND P3, PT, R199, R121, PT ;  /* 0x00000079c700720c */ /* 0x000fc40003f66270 */
        /* <DEDUP_REMOVED lines=21> */
[----:B------:R-:W-:Y:S01]  /*9f10*/  LOP3.LUT R51, R39, 0xffff0000, RZ, 0xc0, !PT ;  /* 0xffff000027337812 */ /* 0x000fe200078ec0ff */
[----:B------:R-:W-:Y:S01]  /*9f20*/  IMAD.U32 R45, R36, 0x10000, RZ ;  /* 0x00010000242d7824 */ /* 0x000fe200078e00ff */
[----:B------:R-:W-:Y:S01]  /*9f30*/  SHF.R.U64 R58, R58, 0x10, R59 ;  /* 0x000000103a3a7819 */ /* 0x000fe2000000123b */
[----:B------:R-:W-:Y:S01]  /*9f40*/  IMAD.U32 R42, R32, 0x10000, RZ ;  /* 0x00010000202a7824 */ /* 0x000fe200078e00ff */
[----:B------:R-:W-:-:S02]  /*9f50*/  PRMT R39, R156, 0x5432, R69 ;  /* 0x000054329c277816 */ /* 0x000fc40000000045 */
[C---:B------:R-:W-:Y:S02]  /*9f60*/  PRMT R52, R154.reuse, 0x5410, R63 ;  /* 0x000054109a347816 */ /* 0x040fe4000000003f */
[----:B------:R-:W-:Y:S02]  /*9f70*/  SHF.R.U32.HI R56, RZ, 0x10, R59 ;  /* 0x00000010ff387819 */ /* 0x000fe4000001163b */
[----:B------:R-:W-:Y:S02]  /*9f80*/  LOP3.LUT R50, R37, 0xffff0000, RZ, 0xc0, !PT ;  /* 0xffff000025327812 */ /* 0x000fe400078ec0ff */
[----:B------:R-:W-:Y:S02]  /*9f90*/  PRMT R154, R154, 0x5432, R61 ;  /* 0x000054329a9a7816 */ /* 0x000fe4000000003d */
[----:B------:R-:W-:Y:S01]  /*9fa0*/  PRMT R37, R153, 0x5410, R58 ;  /* 0x0000541099257816 */ /* 0x000fe2000000003a */
[----:B------:R-:W-:Y:S01]  /*9fb0*/  IMAD.U32 R58, R39, 0x10000, RZ ;  /* 0x00010000273a7824 */ /* 0x000fe200078e00ff */
[----:B------:R-:W-:-:S02]  /*9fc0*/  SHF.R.U64 R48, R70, 0x10, R71 ;  /* 0x0000001046307819 */ /* 0x000fc40000001247 */
[----:B------:R-:W-:Y:S01]  /*9fd0*/  SHF.R.U32.HI R70, RZ, 0x10, R71 ;  /* 0x00000010ff467819 */ /* 0x000fe20000011647 */
[----:B------:R-:W-:Y:S01]  /*9fe0*/  FMUL.FTZ R60, R55, R58 ;  /* 0x0000003a373c7220 */ /* 0x000fe20000410000 */
[----:B------:R-:W-:Y:S01]  /*9ff0*/  PRMT R153, R153, 0x5432, R56 ;  /* 0x0000543299997816 */ /* 0x000fe20000000038 */
[----:B------:R-:W-:Y:S01]  /*a000*/  IMAD.U32 R56, R154, 0x10000, RZ ;  /* 0x000100009a387824 */ /* 0x000fe200078e00ff */
[----:B------:R-:W-:Y:S02]  /*a010*/  PRMT R156, R156, 0x5410, R57 ;  /* 0x000054109c9c7816 */ /* 0x000fe40000000039 */
[----:B------:R-:W-:Y:S01]  /*a020*/  PRMT R48, R155, 0x5410, R48 ;  /* 0x000054109b307816 */ /* 0x000fe20000000030 */
[-C--:B------:R-:W-:Y:S01]  /*a030*/  FMUL.FTZ R62, R55, R56.reuse ;  /* 0x00000038373e7220 */ /* 0x080fe20000410000 */
[----:B------:R-:W-:Y:S01]  /*a040*/  LOP3.LUT R57, R39, 0xffff0000, RZ, 0xc0, !PT ;  /* 0xffff000027397812 */ /* 0x000fe200078ec0ff */
[----:B------:R-:W-:Y:S01]  /*a050*/  FFMA.FTZ R39, R47, R56, -R60 ;  /* 0x000000382f277223 */ /* 0x000fe2000001083c */
[----:B------:R-:W-:Y:S01]  /*a060*/  PRMT R155, R155, 0x5432, R70 ;  /* 0x000054329b9b7816 */ /* 0x000fe20000000046 */
[----:B------:R-:W-:Y:S01]  /*a070*/  FFMA.FTZ R47, R47, R58, R62 ;  /* 0x0000003a2f2f7223 */ /* 0x000fe2000001003e */
[----:B------:R-:W-:Y:S01]  /*a080*/  LOP3.LUT R154, R154, 0xffff0000, RZ, 0xc0, !PT ;  /* 0xffff00009a9a7812 */ /* 0x000fe200078ec0ff */
[----:B------:R-:W-:Y:S01]  /*a090*/  FMUL.FTZ R60, R50, R57 ;  /* 0x00000039323c7220 */ /* 0x000fe20000410000 */
[----:B------:R-:W-:Y:S01]  /*a0a0*/  LOP3.LUT R49, R33, 0xffff0000, RZ, 0xc0, !PT ;  /* 0xffff000021317812 */ /* 0x000fe200078ec0ff */
[C---:B------:R-:W-:Y:S01]  /*a0b0*/  IMAD.U32 R56, R155.reuse, 0x10000, RZ ;  /* 0x000100009b387824 */ /* 0x040fe200078e00ff */
[----:B------:R-:W-:Y:S01]  /*a0c0*/  LOP3.LUT R155, R155, 0xffff0000, RZ, 0xc0, !PT ;  /* 0xffff00009b9b7812 */ /* 0x000fe200078ec0ff */
[----:B------:R-:W-:-:S02]  /*a0d0*/  IMAD.U32 R55, R153, 0x10000, RZ ;  /* 0x0001000099377824 */ /* 0x000fc400078e00ff */
[-C--:B------:R-:W-:Y:S01]  /*a0e0*/  FMUL.FTZ R58, R50, R154.reuse ;  /* 0x0000009a323a7220 */ /* 0x080fe20000410000 */
[----:B------:R-:W-:Y:S01]  /*a0f0*/  FFMA.FTZ R50, R49, R154, -R60 ;  /* 0x0000009a31327223 */ /* 0x000fe2000001083c */
[CC--:B------:R-:W-:Y:S01]  /*a100*/  FMUL.FTZ R60, R54.reuse, R56.reuse ;  /* 0x00000038363c7220 */ /* 0x0c0fe20000410000 */
[----:B------:R-:W-:Y:S01]  /*a110*/  FMUL.FTZ R59, R54, R55 ;  /* 0x00000037363b7220 */ /* 0x000fe20000410000 */
[----:B------:R-:W-:Y:S01]  /*a120*/  LOP3.LUT R153, R153, 0xffff0000, RZ, 0xc0, !PT ;  /* 0xffff000099997812 */ /* 0x000fe200078ec0ff */
[----:B------:R-:W-:Y:S01]  /*a130*/  FFMA.FTZ R54, R49, R57, R58 ;  /* 0x0000003931367223 */ /* 0x000fe2000001003a */
[----:B------:R-:W-:Y:S01]  /*a140*/  LOP3.LUT R46, R35, 0xffff0000, RZ, 0xc0, !PT ;  /* 0xffff0000232e7812 */ /* 0x000fe200078ec0ff */
[C---:B------:R-:W-:Y:S01]  /*a150*/  FFMA.FTZ R60, R53.reuse, R55, -R60 ;  /* 0x00000037353c7223 */ /* 0x040fe2000001083c */
[----:B------:R-:W-:Y:S01]  /*a160*/  FFMA.FTZ R59, R53, R56, R59 ;  /* 0x00000038353b7223 */ /* 0x000fe2000001003b */
[----:B------:R-:W-:Y:S01]  /*a170*/  FMUL.FTZ R55, R51, R155 ;  /* 0x0000009b33377220 */ /* 0x000fe20000410000 */
[----:B------:R-:W-:-:S02]  /*a180*/  IMAD.U32 R49, R52, 0x10000, RZ ;  /* 0x0001000034317824 */ /* 0x000fc400078e00ff */
[-C--:B------:R-:W-:Y:S01]  /*a190*/  FMUL.FTZ R61, R51, R153.reuse ;  /* 0x00000099333d7220 */ /* 0x080fe20000410000 */
[----:B------:R-:W-:Y:S02]  /*a1a0*/  IMAD.U32 R53, R156, 0x10000, RZ ;  /* 0x000100009c357824 */ /* 0x000fe400078e00ff */
[----:B------:R-:W-:Y:S01]  /*a1b0*/  FFMA.FTZ R153, R46, R153, -R55 ;  /* 0x000000992e997223 */ /* 0x000fe20000010837 */
[----:B------:R-:W-:Y:S01]  /*a1c0*/  LOP3.LUT R51, R52, 0xffff0000, RZ, 0xc0, !PT ;  /* 0xffff000034337812 */ /* 0x000fe200078ec0ff */
[C---:B------:R-:W-:Y:S01]  /*a1d0*/  FMUL.FTZ R52, R45.reuse, R49 ;  /* 0x000000312d347220 */ /* 0x040fe20000410000 */
[----:B------:R-:W-:Y:S01]  /*a1e0*/  LOP3.LUT R36, R36, 0xffff0000, RZ, 0xc0, !PT ;  /* 0xffff000024247812 */ /* 0x000fe200078ec0ff */
[----:B------:R-:W-:Y:S01]  /*a1f0*/  FMUL.FTZ R57, R45, R53 ;  /* 0x000000352d397220 */ /* 0x000fe20000410000 */
[----:B------:R-:W-:Y:S01]  /*a200*/  LOP3.LUT R55, R156, 0xffff0000, RZ, 0xc0, !PT ;  /* 0xffff00009c377812 */ /* 0x000fe200078ec0ff */
[----:B------:R-:W-:Y:S01]  /*a210*/  IMAD.U32 R33, R34, 0x10000, RZ ;  /* 0x0001000022217824 */ /* 0x000fe200078e00ff */
[----:B------:R-:W-:Y:S01]  /*a220*/  LOP3.LUT R32, R32, 0xffff0000, RZ, 0xc0, !PT ;  /* 0xffff000020207812 */ /* 0x000fe200078ec0ff */
[----:B------:R-:W-:Y:S01]  /*a230*/  FFMA.FTZ R57, R42, R49, -R57 ;  /* 0x000000312a397223 */ /* 0x000fe20000010839 */
[----:B------:R-:W-:Y:S01]  /*a240*/  LOP3.LUT R35, R34, 0xffff0000, RZ, 0xc0, !PT ;  /* 0xffff000022237812 */ /* 0x000fe200078ec0ff */
[----:B------:R-:W-:Y:S01]  /*a250*/  FFMA.FTZ R52, R42, R53, R52 ;  /* 0x000000352a347223 */ /* 0x000fe20000010034 */
[----:B------:R-:W-:-:S02]  /*a260*/  IMAD.U32 R34, R38, 0x10000, RZ ;  /* 0x0001000026227824 */ /* 0x000fc400078e00ff */
[C---:B------:R-:W-:Y:S01]  /*a270*/  FMUL.FTZ R45, R36.reuse, R55 ;  /* 0x00000037242d7220 */ /* 0x040fe20000410000 */
[----:B------:R-:W-:Y:S01]  /*a280*/  FMUL.FTZ R49, R36, R51 ;  /* 0x0000003324317220 */ /* 0x000fe20000410000 */
[----:B------:R-:W-:Y:S01]  /*a290*/  IMAD.U32 R42, R48, 0x10000, RZ ;  /* 0x00010000302a7824 */ /* 0x000fe200078e00ff */
[----:B------:R-:W-:Y:S01]  /*a2a0*/  LOP3.LUT R38, R38, 0xffff0000, RZ, 0xc0, !PT ;  /* 0xffff000026267812 */ /* 0x000fe200078ec0ff */
[C---:B------:R-:W-:Y:S01]  /*a2b0*/  IMAD.U32 R36, R37.reuse, 0x10000, RZ ;  /* 0x0001000025247824 */ /* 0x040fe200078e00ff */
[----:B------:R-:W-:Y:S01]  /*a2c0*/  LOP3.LUT R48, R48, 0xffff0000, RZ, 0xc0, !PT ;  /* 0xffff000030307812 */ /* 0x000fe200078ec0ff */
[----:B------:R-:W-:Y:S01]  /*a2d0*/  FFMA.FTZ R56, R46, R155, R61 ;  /* 0x0000009b2e387223 */ /* 0x000fe2000001003d */
[----:B------:R-:W-:Y:S01]  /*a2e0*/  LOP3.LUT R37, R37, 0xffff0000, RZ, 0xc0, !PT ;  /* 0xffff000025257812 */ /* 0x000fe200078ec0ff */
[C---:B------:R-:W-:Y:S01]  /*a2f0*/  FFMA.FTZ R46, R32.reuse, R51, -R45 ;  /* 0x00000033202e7223 */ /* 0x040fe2000001082d */
[----:B------:R-:W-:Y:S01]  /*a300*/  FFMA.FTZ R49, R32, R55, R49 ;  /* 0x0000003720317223 */ /* 0x000fe20000010031 */
[C---:B------:R-:W-:Y:S01]  /*a310*/  FMUL.FTZ R32, R34.reuse, R42 ;  /* 0x0000002a22207220 */ /* 0x040fe20000410000 */
[----:B------:R-:W-:Y:S01]  /*a320*/  FMUL.FTZ R45, R34, R36 ;  /* 0x00000024222d7220 */ /* 0x000fe20000410000 */
        /* <DEDUP_REMOVED lines=14> */
[----:B------:R-:W-:-:S02]  /*a410*/  F2FP.BF16.F32.PACK_AB R36, R49, R52 ;  /* 0x000000343124723e */ /* 0x000fc400000010ff */
[----:B------:R-:W-:-:S07]  /*a420*/  F2FP.BF16.F32.PACK_AB R38, R48, R45 ;  /* 0x0000002d3026723e */ /* 0x000fce00000010ff */
.L_x_4787:
[----:B------:R-:W-:Y:S05]  /*a430*/  BSYNC B1 ;  /* 0x0000000000017941 */ /* 0x000fea0003800000 */
.L_x_4786:
        /* <DEDUP_REMOVED lines=10> */
.L_x_4703:
[----:B------:R-:W2:Y:S02]  /*a4e0*/  LDL R32, [R1+0x38] ;  /* 0x0000380001207983 */ /* 0x000ea40000100800 */
[----:B--2---:R-:W-:-:S13]  /*a4f0*/  R2UR UR4, R32 ;  /* 0x00000000200472ca */ /* 0x004fda00000e0000 */
[----:B------:R-:W-:-:S06]  /*a500*/  UISETP.NE.AND UP0, UPT, UR4, 0x3, UPT ;  /* 0x000000030400788c */ /* 0x000fcc000bf05270 */
[----:B------:R-:W-:-:S13]  /*a510*/  PLOP3.LUT P2, PT, PT, PT, UP0, 0x80, 0x0 ;  /* 0x000000000000781c */ /* 0x000fda0003f4f008 */
[----:B------:R-:W-:Y:S05]  /*a520*/  @!P2 BRA `(.L_x_4788) ;  /* 0x000000000004a947 */ /* 0x000fea0003800000 */
[----:B------:R-:W-:Y:S01]  /*a530*/  BPT.TRAP 0x1 ;  /* 0x000000040000795c */ /* 0x000fe20000300000 */
.L_x_4788:
[----:B------:R-:W-:Y:S01]  /*a540*/  IMAD R31, R17, 0x8, R16 ;  /* 0x00000008111f7824 */ /* 0x000fe200078e0210 */
[----:B------:R-:W-:Y:S01]  /*a550*/  SHF.L.U32 R88, R201, 0x1f, RZ ;  /* 0x0000001fc9587819 */ /* 0x000fe200000006ff */
[----:B------:R-:W-:Y:S01]  /*a560*/  IMAD R30, R24, -0x60, R2 ;  /* 0xffffffa0181e7824 */ /* 0x000fe200078e0202 */
[----:B------:R-:W-:Y:S02]  /*a570*/  BSSY B1, `(.L_x_4789) ;  /* 0x0000004000017945 */ /* 0x000fe40003800000 */
[----:B------:R-:W0:Y:S02]  /*a580*/  SYNCS.PHASECHK.TRANS64.TRYWAIT P3, [R31+URZ+0x30890], R88 ;  /* 0x030890581f0075a7 */ /* 0x000e24000806017f */
[----:B------:R-:W-:Y:S01]  /*a590*/  VIMNMX R30, R30, 0x60, PT ;  /* 0x000000601e1e7848 */ /* 0x000fe20003fe0100 */
[----:B0-----:R-:W-:Y:S06]  /*a5a0*/  @!P3 BRA `(.L_x_4790) ;  /* 0x0000022c00b0b947 */ /* 0x001fec0003800000 */
.L_x_5169:
[----:B------:R-:W-:Y:S05]  /*a5b0*/  BSYNC B1 ;  /* 0x0000000000017941 */ /* 0x000fea0003800000 */
.L_x_4789:
[----:B------:R-:W-:Y:S01]  /*a5c0*/  ISETP.GE.AND P3, PT, R195, R30, PT ;  /* 0x0000001ec300720c */ /* 0x000fe20003f66270 */
[----:B------:R-:W-:-:S12]  /*a5d0*/  BSSY B1, `(.L_x_4791) ;  /* 0x0000014000017945 */ /* 0x000fd80003800000 */
[----:B------:R-:W-:Y:S05]  /*a5e0*/  @P3 BRA `(.L_x_4792) ;  /* 0x0000000000483947 */ /* 0x000fea0003800000 */
[----:B------:R-:W-:-:S13]  /*a5f0*/  ISETP.NE.AND P3, PT, R14, RZ, PT ;  /* 0x000000ff0e00720c */ /* 0x000fda0003f65270 */
[----:B------:R-:W1:Y:S04]  /*a600*/  @P3 LDS.128 R32, [R28+0x1e000] ;  /* 0x01e000001c203984 */ /* 0x000e680000000c00 */
[----:B-1----:R-:W-:Y:S01]  /*a610*/  @P3 STG.E.128 desc[UR46][R38.64], R32 ;  /* 0x0000002026003986 */ /* 0x002fe2000c101d2e */
        /* <DEDUP_REMOVED lines=14> */
[----:B-1----:R1:W-:Y:S02]  /*a700*/  @P3 STG.E.128 desc[UR46][R38.64+0x140], R32 ;  /* 0x0001402026003986 */ /* 0x0023e4000c101d2e */
.L_x_4792:
[----:B------:R-:W-:Y:S05]  /*a710*/  BSYNC B1 ;  /* 0x0000000000017941 */ /* 0x000fea0003800000 */
.L_x_4791:
[----:B------:R-:W-:-:S13]  /*a720*/  ISETP.GE.AND P3, PT, R219, R30, PT ;  /* 0x0000001edb00720c */ /* 0x000fda0003f66270 */
[----:B------:R-:W-:Y:S05]  /*a730*/  @P3 BRA `(.L_x_4736) ;  /* 0x0000000000483947 */ /* 0x000fea0003800000 */
[----:B------:R-:W-:-:S13]  /*a740*/  ISETP.NE.AND P3, PT, R14, RZ, PT ;  /* 0x000000ff0e00720c */ /* 0x000fda0003f65270 */
[----:B-1----:R-:W1:Y:S04]  /*a750*/  @P3 LDS.128 R32, [R28+0x20000] ;  /* 0x020000001c203984 */ /* 0x002e680000000c00 */
        /* <DEDUP_REMOVED lines=16> */
.L_x_4736:
[----:B------:R-:W-:Y:S05]  /*a860*/  BSYNC B0 ;  /* 0x0000000000007941 */ /* 0x000fea0003800000 */
.L_x_4702:
        /* <DEDUP_REMOVED lines=17> */
.L_x_4794:
[----:B------:R-:W-:Y:S05]  /*a980*/  BSYNC B0 ;  /* 0x0000000000007941 */ /* 0x000fea0003800000 */
.L_x_4793:
[----:B------:R-:W1:Y:S01]  /*a990*/  SYNCS.PHASECHK.TRANS64.TRYWAIT P2, [R31+URZ+0x308b0], R88 ;  /* 0x0308b0581f0075a7 */ /* 0x000e62000804017f */
[----:B------:R-:W-:Y:S01]  /*a9a0*/  ULDC.64 UR44, c[0x0][0x328] ;  /* 0x0000ca00002c7ab9 */ /* 0x000fe20000000a00 */
[----:B------:R-:W-:Y:S01]  /*a9b0*/  ULDC.64 UR60, c[0x0][0x318] ;  /* 0x0000c600003c7ab9 */ /* 0x000fe20000000a00 */
[----:B------:R-:W-:Y:S04]  /*a9c0*/  BSSY B0, `(.L_x_4795) ;  /* 0x0000002000007945 */ /* 0x000fe80003800000 */
[----:B-1----:R-:W-:Y:S05]  /*a9d0*/  @!P2 BRA `(.L_x_4796) ;  /* 0x0000022800b8a947 */ /* 0x002fea0003800000 */
.L_x_5170:
[----:B------:R-:W-:Y:S05]  /*a9e0*/  BSYNC B0 ;  /* 0x0000000000007941 */ /* 0x000fea0003800000 */
.L_x_4795:
[----:B------:R-:W-:Y:S01]  /*a9f0*/  ISETP.GE.AND P2, PT, R195, R30, PT ;  /* 0x0000001ec300720c */ /* 0x000fe20003f46270 */
[----:B------:R-:W-:Y:S01]  /*aa00*/  BSSY B0, `(.L_x_4797) ;  /* 0x000001e000007945 */ /* 0x000fe20003800000 */
[----:B------:R-:W-:-:S11]  /*aa10*/  IMAD.WIDE R36, R24, 0x60, R122 ;  /* 0x0000006018247825 */ /* 0x000fd600078e027a */
[----:B------:R-:W-:Y:S05]  /*aa20*/  @P2 BRA `(.L_x_4798) ;  /* 0x00000000006c2947 */ /* 0x000fea0003800000 */
[----:B------:R-:W-:Y:S01]  /*aa30*/  IMAD R35, R37, UR44, RZ ;  /* 0x0000002c25237c24 */ /* 0x000fe2000f8e02ff */
[----:B------:R-:W-:Y:S01]  /*aa40*/  ULDC UR4, c[0x0][0x2f4] ;  /* 0x0000bd0000047ab9 */ /* 0x000fe20000000800 */
[----:B0-----:R-:W-:Y:S02]  /*aa50*/  IMAD.MOV.U32 R32, RZ, RZ, R104 ;  /* 0x000000ffff207224 */ /* 0x001fe400078e0068 */
[----:B------:R-:W-:Y:S02]  /*aa60*/  IMAD.MOV.U32 R33, RZ, RZ, R27 ;  /* 0x000000ffff217224 */ /* 0x000fe400078e001b */
[C---:B------:R-:W-:Y:S02]  /*aa70*/  IMAD R35, R36.reuse, UR45, R35 ;  /* 0x0000002d24237c24 */ /* 0x040fe4000f8e0223 */
[----:B------:R-:W-:-:S04]  /*aa80*/  IMAD.WIDE.U32 R32, R36, UR44, R32 ;  /* 0x0000002c24207c25 */ /* 0x000fc8000f8e0020 */
[----:B------:R-:W-:Y:S01]  /*aa90*/  IMAD.IADD R33, R33, 0x1, R35 ;  /* 0x0000000121217824 */ /* 0x000fe200078e0223 */
[----:B------:R-:W-:-:S04]  /*aaa0*/  LEA R38, P2, R32, UR60, 0x1 ;  /* 0x0000003c20267c11 */ /* 0x000fc8000f8408ff */
        /* <DEDUP_REMOVED lines=19> */
.L_x_4798:
[----:B------:R-:W-:Y:S05]  /*abe0*/  BSYNC B0 ;  /* 0x0000000000007941 */ /* 0x000fea0003800000 */
.L_x_4797:
[----:B------:R-:W-:Y:S01]  /*abf0*/  ISETP.GE.AND P2, PT, R219, R30, PT ;  /* 0x0000001edb00720c */ /* 0x000fe20003f46270 */
[----:B------:R-:W-:-:S12]  /*ac00*/  BSSY B0, `(.L_x_4799) ;  /* 0x000001f000007945 */ /* 0x000fd80003800000 */
[----:B------:R-:W-:Y:S05]  /*ac10*/  @P2 BRA `(.L_x_4800) ;  /* 0x0000000000742947 */ /* 0x000fea0003800000 */
[----:B--2---:R-:W-:Y:S01]  /*ac20*/  IADD3 R35, P2, R36, 0x40, RZ ;  /* 0x0000004024237810 */ /* 0x004fe20007f5e0ff */
[----:B0-----:R-:W-:Y:S01]  /*ac30*/  IMAD.MOV.U32 R32, RZ, RZ, R104 ;  /* 0x000000ffff207224 */ /* 0x001fe200078e0068 */
[----:B------:R-:W-:Y:S01]  /*ac40*/  ULDC UR4, c[0x0][0x2f4] ;  /* 0x0000bd0000047ab9 */ /* 0x000fe20000000800 */
[----:B------:R-:W-:Y:S02]  /*ac50*/  IMAD.MOV.U32 R33, RZ, RZ, R27 ;  /* 0x000000ffff217224 */ /* 0x000fe400078e001b */
[----:B------:R-:W-:Y:S02]  /*ac60*/  IMAD.X R36, RZ, RZ, R37, P2 ;  /* 0x000000ffff247224 */ /* 0x000fe400010e0625 */
[----:B------:R-:W-:-:S04]  /*ac70*/  IMAD.WIDE.U32 R32, R35, UR44, R32 ;  /* 0x0000002c23207c25 */ /* 0x000fc8000f8e0020 */
[----:B------:R-:W-:-:S04]  /*ac80*/  IMAD R36, R36, UR44, RZ ;  /* 0x0000002c24247c24 */ /* 0x000fc8000f8e02ff */
[----:B------:R-:W-:Y:S01]  /*ac90*/  IMAD R35, R35, UR45, R36 ;  /* 0x0000002d23237c24 */ /* 0x000fe2000f8e0224 */
[----:B------:R-:W-:-:S03]  /*aca0*/  LEA R36, P2, R32, UR60, 0x1 ;  /* 0x0000003c20247c11 */ /* 0x000fc6000f8408ff */
        /* <DEDUP_REMOVED lines=20> */
.L_x_4800:
[----:B------:R-:W-:Y:S05]  /*adf0*/  BSYNC B0 ;  /* 0x0000000000007941 */ /* 0x000fea0003800000 */
.L_x_4799:
[----:B------:R-:W-:Y:S01]  /*ae00*/  @!PT LDS RZ, [RZ] ;  /* 0x00000000fffff984 */ /* 0x000fe20000000800 */
[----:B------:R-:W-:Y:S01]  /*ae10*/  @!PT LDS RZ, [RZ] ;  /* 0x00000000fffff984 */ /* 0x000fe20000000800 */
[----:B------:R-:W-:Y:S01]  /*ae20*/  @!PT LDS RZ, [RZ] ;  /* 0x00000000fffff984 */ /* 0x000fe20000000800 */
[----:B------:R-:W-:Y:S01]  /*ae30*/  @!PT LDS RZ, [RZ] ;  /* 0x00000000fffff984 */ /* 0x000fe20000000800 */
[----:B------:R4:W-:Y:S06]  /*ae40*/  MEMBAR.ALL.CTA ;  /* 0x0000000000007992 */ /* 0x0009ec0000008000 */
[----:B----4-:R-:W4:Y:S01]  /*ae50*/  FENCE.VIEW.ASYNC.S ;  /* 0x00000000000073c6 */ /* 0x010f220000000000 */
[----:B-1----:R-:W-:Y:S01]  /*ae60*/  @!P3 VIADD R31, R31, 0x308c0 ;  /* 0x000308c01f1fb836 */ /* 0x002fe20000000000 */
[----:B----4-:R1:W-:Y:S01]  /*ae70*/  BAR.SYNC.DEFER_BLOCKING R175, 0x80 ;  /* 0x000200af0000751d */ /* 0x0103e20000010000 */
[----:B------:R-:W-:Y:S01]  /*ae80*/  LOP3.LUT P4, RZ, R18, 0x2, RZ, 0xc0, !PT ;  /* 0x0000000212ff7812 */ /* 0x000fe2000788c0ff */
[----:B------:R-:W-:-:S02]  /*ae90*/  VIADD R17, R17, 0x1 ;  /* 0x0000000111117836 */ /* 0x000fc40000000000 */
[----:B------:R-:W-:Y:S02]  /*aea0*/  @!P3 PRMT R31, RZ, 0x654, R31 ;  /* 0x00000654ff1fb816 */ /* 0x000fe4000000001f */
[----:B------:R-:W-:Y:S02]  /*aeb0*/  PLOP3.LUT P2, PT, PT, PT, PT, 0x8, 0x0 ;  /* 0x000000000000781c */ /* 0x000fe40003f4e170 */
[----:B------:R1:W-:Y:S01]  /*aec0*/  @!P3 SYNCS.ARRIVE.TRANS64.RED.A1T0 RZ, [R31+URZ], RZ ;  /* 0x000000ff1fffb9a7 */ /* 0x0003e2000810043f */
[----:B------:R-:W-:-:S04]  /*aed0*/  ISETP.NE.AND P3, PT, R17, 0x2, PT ;  /* 0x000000021100780c */ /* 0x000fc80003f65270 */
[----:B------:R-:W-:Y:S02]  /*aee0*/  SEL R28, RZ, 0x1, P3 ;  /* 0x00000001ff1c7807 */ /* 0x000fe40001800000 */
[----:B------:R-:W-:Y:S02]  /*aef0*/  SEL R17, R17, RZ, P3 ;  /* 0x000000ff11117207 */ /* 0x000fe40001800000 */
[----:B------:R-:W-:Y:S01]  /*af00*/  LOP3.LUT R201, R201, R28, RZ, 0x3c, !PT ;  /* 0x0000001cc9c97212 */ /* 0x000fe200078e3cff */
[----:B-1----:R-:W-:Y:S06]  /*af10*/  @P4 BRA `(.L_x_4801) ;  /* 0xffffff7c00ac4947 */ /* 0x002fec000383ffff */
.L_x_4697:
[----:B------:R-:W1:Y:S01]  /*af20*/  LDC R0, c[0x0][0x448] ;  /* 0x00011200ff007b82 */ /* 0x000e620000000800 */
[----:B------:R-:W-:Y:S01]  /*af30*/  IADD3 R7, R197, 0x1, -R196 ;  /* 0x00000001c5077810 */ /* 0x000fe20007ffe8c4 */
[----:B------:R-:W-:Y:S06]  /*af40*/  BSSY B0, `(.L_x_4802) ;  /* 0x000000d000007945 */ /* 0x000fec0003800000 */
[----:B------:R-:W4:Y:S01]  /*af50*/  LDC.64 R2, c[0x0][0x9e0] ;  /* 0x00027800ff027b82 */ /* 0x000f220000000a00 */
[----:B-1----:R-:W-:Y:S01]  /*af60*/  ISETP.NE.AND P1, PT, R0, 0x1, PT ;  /* 0x000000010000780c */ /* 0x002fe20003f25270 */
[----:B------:R-:W-:Y:S01]  /*af70*/  VIADD R0, R212, 0x7f ;  /* 0x0000007fd4007836 */ /* 0x000fe20000000000 */
[----:B----4-:R-:W-:-:S11]  /*af80*/  ISETP.GE.AND P3, PT, R3, 0x1, PT ;  /* 0x000000010300780c */ /* 0x010fd60003f66270 */
[----:B------:R-:W1:Y:S08]  /*af90*/  @P1 LDC R5, c[0x0][0x44c] ;  /* 0x00011300ff051b82 */ /* 0x000e700000000800 */
[----:B------:R-:W4:Y:S01]  /*afa0*/  @P1 LDC R4, c[0x0][0x450] ;  /* 0x00011400ff041b82 */ /* 0x000f220000000800 */
[----:B-1----:R-:W-:-:S05]  /*afb0*/  @P1 IMAD.HI.U32 R5, R0, R5, RZ ;  /* 0x0000000500051227 */ /* 0x002fca00078e00ff */
[----:B----4-:R-:W-:-:S05]  /*afc0*/  @P1 SHF.R.U32.HI R0, RZ, R4, R5 ;  /* 0x00000004ff001219 */ /* 0x010fca0000011605 */
[----:B------:R-:W-:Y:S01]  /*afd0*/  IMAD.IADD R5, R7, 0x1, R0 ;  /* 0x0000000107057824 */ /* 0x000fe200078e0200 */
[----:B------:R-:W-:Y:S06]  /*afe0*/  @P2 BRA `(.L_x_4803) ;  /* 0x0000000000082947 */ /* 0x000fec0003800000 */
[----:B------:R-:W1:Y:S02]  /*aff0*/  FENCE.VIEW.ASYNC.G ;  /* 0x00000000000073c6 */ /* 0x000e640000000100 */
[----:B-1----:R-:W-:Y:S06]  /*b000*/  BAR.ARV 0xc, 0x180 ;  /* 0x0306000000007b1d */ /* 0x002fec0000002000 */
.L_x_4803:
[----:B------:R-:W-:Y:S05]  /*b010*/  BSYNC B0 ;  /* 0x0000000000007941 */ /* 0x000fea0003800000 */
.L_x_4802:
        /* <DEDUP_REMOVED lines=13> */
.L_x_4806:
[----:B------:R-:W-:-:S13]  /*b0f0*/  ISETP.NE.AND P0, PT, R3, 0x1, PT ;  /* 0x000000010300780c */ /* 0x000fda0003f05270 */
[----:B------:R-:W1:Y:S02]  /*b100*/  @P0 LDC.64 R4, c[0x0][0x9e8] ;  /* 0x00027a00ff040b82 */ /* 0x000e640000000a00 */
[----:B-1----:R-:W-:-:S05]  /*b110*/  @P0 IMAD.HI.U32 R4, R0, R4, RZ ;  /* 0x0000000400040227 */ /* 0x002fca00078e00ff */
[----:B------:R-:W-:-:S07]  /*b120*/  @P0 SHF.R.U32.HI R0, RZ, R5, R4 ;  /* 0x00000005ff000219 */ /* 0x000fce0000011604 */
.L_x_4807:
[----:B------:R-:W-:Y:S05]  /*b130*/  BSYNC B0 ;  /* 0x0000000000007941 */ /* 0x000fea0003800000 */
.L_x_4805:
[----:B------:R-:W-:-:S05]  /*b140*/  IMAD R5, R0, R3, R3 ;  /* 0x0000000300057224 */ /* 0x000fca00078e0203 */
[----:B------:R-:W-:-:S07]  /*b150*/  VIMNMX R2, R2, R5, PT ;  /* 0x0000000502027248 */ /* 0x000fce0003fe0100 */
.L_x_4804:
[----:B------:R-:W1:Y:S01]  /*b160*/  @P1 LDC R5, c[0x0][0x44c] ;  /* 0x00011300ff051b82 */ /* 0x000e620000000800 */
[----:B------:R-:W-:Y:S01]  /*b170*/  VIADD R2, R2, 0x5f ;  /* 0x0000005f02027836 */ /* 0x000fe20000000000 */
[----:B------:R-:W-:Y:S01]  /*b180*/  ULDC UR4, c[0x0][0x9dc] ;  /* 0x0002770000047ab9 */ /* 0x000fe20000000800 */
[----:B------:R-:W-:Y:S02]  /*b190*/  IMAD.MOV.U32 R7, RZ, RZ, R212 ;  /* 0x000000ffff077224 */ /* 0x000fe400078e00d4 */
[----:B------:R-:W-:-:S03]  /*b1a0*/  IMAD.HI R2, R2, 0x2aaaaaab, RZ ;  /* 0x2aaaaaab02027827 */ /* 0x000fc600078e02ff */
[----:B------:R-:W4:Y:S01]  /*b1b0*/  @P1 LDC R9, c[0x0][0x450] ;  /* 0x00011400ff091b82 */ /* 0x000f220000000800 */
[----:B-1----:R-:W-:Y:S01]  /*b1c0*/  @P1 IMAD.HI.U32 R0, R212, R5, RZ ;  /* 0x00000005d4001227 */ /* 0x002fe200078e00ff */
[----:B------:R-:W-:-:S04]  /*b1d0*/  SHF.R.U32.HI R5, RZ, 0x1f, R2 ;  /* 0x0000001fff057819 */ /* 0x000fc80000011602 */
[----:B------:R-:W-:Y:S02]  /*b1e0*/  LEA.HI.SX32 R2, R2, R5, 0x1c ;  /* 0x0000000502027211 */ /* 0x000fe400078fe2ff */
[----:B----4-:R-:W-:Y:S02]  /*b1f0*/  @P1 SHF.R.U32.HI R7, RZ, R9, R0 ;  /* 0x00000009ff071219 */ /* 0x010fe40000011600 */
        /* <DEDUP_REMOVED lines=14> */
.L_x_4810:
[----:B------:R-:W-:-:S13]  /*b2e0*/  ISETP.NE.AND P0, PT, R3, 0x1, PT ;  /* 0x000000010300780c */ /* 0x000fda0003f05270 */
[----:B------:R-:W1:Y:S02]  /*b2f0*/  @P0 LDC.64 R4, c[0x0][0x9e8] ;  /* 0x00027a00ff040b82 */ /* 0x000e640000000a00 */
[----:B-1----:R-:W-:-:S05]  /*b300*/  @P0 IMAD.HI.U32 R4, R0, R4, RZ ;  /* 0x0000000400040227 */ /* 0x002fca00078e00ff */
[----:B------:R-:W-:-:S07]  /*b310*/  @P0 SHF.R.U32.HI R0, RZ, R5, R4 ;  /* 0x00000005ff000219 */ /* 0x000fce0000011604 */
.L_x_4811:
[----:B------:R-:W-:Y:S05]  /*b320*/  BSYNC B0 ;  /* 0x0000000000007941 */ /* 0x000fea0003800000 */
.L_x_4809:
[----:B------:R-:W-:-:S05]  /*b330*/  IMAD R3, R0, R3, RZ ;  /* 0x0000000300037224 */ /* 0x000fca00078e02ff */
[----:B------:R-:W-:-:S07]  /*b340*/  VIMNMX R2, R2, R3, !PT ;  /* 0x0000000302027248 */ /* 0x000fce0007fe0100 */
.L_x_4808:
[----:B------:R-:W-:Y:S01]  /*b350*/  IMAD.HI R2, R2, 0x2aaaaaab, RZ ;  /* 0x2aaaaaab02027827 */ /* 0x000fe200078e02ff */
[----:B------:R-:W-:Y:S03]  /*b360*/  BSSY B0, `(.L_x_4812) ;  /* 0x0000026000007945 */ /* 0x000fe60003800000 */
[----:B------:R-:W-:Y:S01]  /*b370*/  IMAD.MOV.U32 R72, RZ, RZ, RZ ;  /* 0x000000ffff487224 */ /* 0x000fe200078e00ff */
[----:B------:R-:W-:-:S04]  /*b380*/  SHF.R.U32.HI R3, RZ, 0x1f, R2 ;  /* 0x0000001fff037819 */ /* 0x000fc80000011602 */
[----:B------:R-:W-:-:S04]  /*b390*/  LEA.HI.SX32 R3, R2, R3, 0x1c ;  /* 0x0000000302037211 */ /* 0x000fc800078fe2ff */
[----:B------:R-:W-:-:S04]  /*b3a0*/  VIMNMX R213, RZ, R3, !PT ;  /* 0x00000003ffd57248 */ /* 0x000fc80007fe0100 */
[----:B------:R-:W-:-:S13]  /*b3b0*/  ISETP.GT.AND P0, PT, R151, R213, PT ;  /* 0x000000d59700720c */ /* 0x000fda0003f04270 */
[----:B------:R-:W-:Y:S05]  /*b3c0*/  @!P0 BRA `(.L_x_4813) ;  /* 0x00000000007c8947 */ /* 0x000fea0003800000 */
[----:B------:R-:W-:Y:S01]  /*b3d0*/  ISETP.NE.AND P0, PT, R216, RZ, PT ;  /* 0x000000ffd800720c */ /* 0x000fe20003f05270 */
[----:B------:R-:W-:-:S03]  /*b3e0*/  ULDC UR4, c[0x0][0x9f0] ;  /* 0x00027c0000047ab9 */ /* 0x000fc60000000800 */
[----:B------:R-:W-:-:S04]  /*b3f0*/  SEL R6, R216, UR4, P0 ;  /* 0x00000004d8067c07 */ /* 0x000fc80008000000 */
[-C--:B------:R-:W-:Y:S02]  /*b400*/  IABS R5, R6.reuse ;  /* 0x0000000600057213 */ /* 0x080fe40000000000 */
[----:B------:R-:W-:Y:S02]  /*b410*/  IADD3 R0, R6, -0x1, R151 ;  /* 0xffffffff06007810 */ /* 0x000fe40007ffe097 */
[----:B------:R-:W1:Y:S01]  /*b420*/  I2F.RP R4, R5 ;  /* 0x0000000500047306 */ /* 0x000e620000209400 */
[----:B------:R-:W-:Y:S02]  /*b430*/  IABS R9, R6 ;  /* 0x0000000600097213 */ /* 0x000fe40000000000 */
[----:B------:R-:W-:-:S05]  /*b440*/  IMAD.IADD R0, R0, 0x1, -R213 ;  /* 0x0000000100007824 */ /* 0x000fca00078e0ad5 */
[----:B-1----:R-:W1:Y:S02]  /*b450*/  MUFU.RCP R4, R4 ;  /* 0x0000000400047308 */ /* 0x002e640000001000 */
[----:B-1----:R-:W-:Y:S02]  /*b460*/  VIADD R2, R4, 0xffffffe ;  /* 0x0ffffffe04027836 */ /* 0x002fe40000000000 */
[----:B------:R-:W-:-:S04]  /*b470*/  IMAD.MOV R4, RZ, RZ, -R9 ;  /* 0x000000ffff047224 */ /* 0x000fc800078e0a09 */
[----:B------:R1:W4:Y:S02]  /*b480*/  F2I.FTZ.U32.TRUNC.NTZ R3, R2 ;  /* 0x0000000200037305 */ /* 0x000324000021f000 */
[----:B-1----:R-:W-:Y:S02]  /*b490*/  IMAD.MOV.U32 R2, RZ, RZ, RZ ;  /* 0x000000ffff027224 */ /* 0x002fe400078e00ff */
[----:B----4-:R-:W-:-:S04]  /*b4a0*/  IMAD.MOV R8, RZ, RZ, -R3 ;  /* 0x000000ffff087224 */ /* 0x010fc800078e0a03 */
        /* <DEDUP_REMOVED lines=17> */
.L_x_4813:
[----:B------:R-:W-:Y:S05]  /*b5c0*/  BSYNC B0 ;  /* 0x0000000000007941 */ /* 0x000fea0003800000 */
.L_x_4812:
[-C--:B------:R-:W-:Y:S01]  /*b5d0*/  IMAD R213, R221, R72.reuse, R213 ;  /* 0x00000048ddd57224 */ /* 0x080fe200078e02d5 */
[----:B------:R-:W-:Y:S01]  /*b5e0*/  PLOP3.LUT P0, PT, PT, PT, PT, 0x80, 0x0 ;  /* 0x000000000000781c */ /* 0x000fe20003f0f070 */
[----:B------:R-:W-:Y:S01]  /*b5f0*/  IMAD.MOV.U32 R5, RZ, RZ, RZ ;  /* 0x000000ffff057224 */ /* 0x000fe200078e00ff */
[----:B------:R-:W-:Y:S01]  /*b600*/  CS2R R118, SRZ ;  /* 0x0000000000767805 */ /* 0x000fe2000001ff00 */
[----:B------:R-:W-:Y:S01]  /*b610*/  IMAD.MOV.U32 R2, RZ, RZ, RZ ;  /* 0x000000ffff027224 */ /* 0x000fe200078e00ff */
[----:B------:R-:W-:Y:S02]  /*b620*/  VIADDMNMX R72, R213, R72, R151, PT ;  /* 0x00000048d5487246 */ /* 0x000fe40003800197 */
[----:B------:R-:W-:Y:S02]  /*b630*/  CS2R R116, SRZ ;  /* 0x0000000000747805 */ /* 0x000fe4000001ff00 */
[----:B------:R-:W-:Y:S02]  /*b640*/  CS2R R114, SRZ ;  /* 0x0000000000727805 */ /* 0x000fe4000001ff00 */
[----:B------:R-:W-:-:S02]  /*b650*/  CS2R R112, SRZ ;  /* 0x0000000000707805 */ /* 0x000fc4000001ff00 */
[----:B------:R-:W-:Y:S02]  /*b660*/  ISETP.GT.AND P1, PT, R72, R213, PT ;  /* 0x000000d54800720c */ /* 0x000fe40003f24270 */
        /* <DEDUP_REMOVED lines=36> */
[----:B--2---:R-:W-:Y:S02]  /*b8b0*/  CS2R R38, SRZ ;  /* 0x0000000000267805 */ /* 0x004fe4000001ff00 */
[----:B---3--:R-:W-:Y:S02]  /*b8c0*/  CS2R R36, SRZ ;  /* 0x0000000000247805 */ /* 0x008fe4000001ff00 */
[----:B------:R-:W-:Y:S02]  /*b8d0*/  CS2R R34, SRZ ;  /* 0x0000000000227805 */ /* 0x000fe4000001ff00 */
[----:B0-----:R-:W-:Y:S02]  /*b8e0*/  CS2R R32, SRZ ;  /* 0x0000000000207805 */ /* 0x001fe4000001ff00 */
[----:B------:R-:W-:-:S02]  /*b8f0*/  CS2R R30, SRZ ;  /* 0x00000000001e7805 */ /* 0x000fc4000001ff00 */
[----:B------:R-:W-:Y:S02]  /*b900*/  CS2R R28, SRZ ;  /* 0x00000000001c7805 */ /* 0x000fe4000001ff00 */
[----:B------:R-:W-:Y:S02]  /*b910*/  CS2R R26, SRZ ;  /* 0x00000000001a7805 */ /* 0x000fe4000001ff00 */
[----:B------:R-:W-:Y:S01]  /*b920*/  CS2R R24, SRZ ;  /* 0x0000000000187805 */ /* 0x000fe2000001ff00 */
[----:B------:R-:W-:Y:S06]  /*b930*/  @!P1 BRA `(.L_x_4814) ;  /* 0x0000014800349947 */ /* 0x000fec0003800000 */
        /* <DEDUP_REMOVED lines=33> */
.L_x_4815:
        /* <DEDUP_REMOVED lines=12> */
.L_x_4819:
[----:B-1----:R1:W2:Y:S02]  /*bc10*/  SYNCS.PHASECHK.TRANS64.TRYWAIT P0, [R16+URZ+0x30800], R3 ;  /* 0x03080003100075a7 */ /* 0x0022a4000800017f */
[----:B--2---:R-:W-:Y:S05]  /*bc20*/  @!P0 NANOSLEEP.SYNCS 0x989680 ;  /* 0x009896800000895d */ /* 0x004fea0003900000 */
[----:B------:R-:W2:Y:S02]  /*bc30*/  @!P0 SYNCS.PHASECHK.TRANS64 P0, [R16+URZ+0x30800], R3 ;  /* 0x03080003100085a7 */ /* 0x000ea4000800007f */
[----:B--2---:R-:W-:Y:S05]  /*bc40*/  @!P0 BRA `(.L_x_4819) ;  /* 0xfffffffc00f08947 */ /* 0x004fea000383ffff */
.L_x_4818:
[----:B------:R-:W-:Y:S05]  /*bc50*/  BSYNC B0 ;  /* 0x0000000000007941 */ /* 0x000fea0003800000 */
.L_x_4817:
[----:B------:R-:W-:Y:S05]  /*bc60*/  BRA `(.L_x_4820) ;  /* 0x0000007400cc7947 */ /* 0x000fea0003800000 */
.L_x_4816:
        /* <DEDUP_REMOVED lines=32> */
.L_x_4821:
[----:B------:R-:W-:Y:S01]  /*be70*/  ULDC.U8 UR4, c[0x0][0x410] ;  /* 0x0001040000047ab9 */ /* 0x000fe20000000000 */
[----:B------:R-:W-:Y:S01]  /*be80*/  BSSY B0, `(.L_x_4822) ;  /* 0x0000749000007945 */ /* 0x000fe20003800000 */
[----:B------:R-:W-:Y:S01]  /*be90*/  ISETP.NE.AND P0, PT, RZ, UR4, PT ;  /* 0x00000004ff007c0c */ /* 0x000fe2000bf05270 */
[----:B------:R-:W-:-:S12]  /*bea0*/  IMAD.IADD R67, R195, 0x1, R212 ;  /* 0x00000001c3437824 */ /* 0x000fd800078e02d4 */
[----:B------:R-:W-:Y:S05]  /*beb0*/  @!P0 BRA `(.L_x_4823) ;  /* 0x0000003800848947 */ /* 0x000fea0003800000 */
[----:B------:R-:W0:Y:S01]  /*bec0*/  LDC R73, c[0x0][0x448] ;  /* 0x00011200ff497b82 */ /* 0x000e220000000800 */
[----:B------:R-:W-:Y:S01]  /*bed0*/  IMAD R3, R222, 0x40, R67 ;  /* 0x00000040de037824 */ /* 0x000fe200078e0243 */
[----:B------:R-:W-:Y:S01]  /*bee0*/  ULDC.64 UR4, c[0x0][0x3f8] ;  /* 0x0000fe0000047ab9 */ /* 0x000fe20000000a00 */
[----:B------:R-:W-:Y:S01]  /*bef0*/  ULDC.64 UR6, c[0x0][0x408] ;  /* 0x0001020000067ab9 */ /* 0x000fe20000000a00 */
[----:B------:R-:W-:Y:S01]  /*bf00*/  IMAD.MOV.U32 R4, RZ, RZ, R24 ;  /* 0x000000ffff047224 */ /* 0x000fe200078e0018 */
[----:B------:R-:W-:Y:S01]  /*bf10*/  SHF.R.S32.HI R69, RZ, 0x1f, R204 ;  /* 0x0000001fff457819 */ /* 0x000fe200000114cc */
[----:B------:R-:W-:Y:S01]  /*bf20*/  IMAD.MOV.U32 R6, RZ, RZ, R146 ;  /* 0x000000ffff067224 */ /* 0x000fe200078e0092 */
[----:B------:R-:W-:Y:S01]  /*bf30*/  SHF.R.S32.HI R63, RZ, 0x1f, R202 ;  /* 0x0000001fff3f7819 */ /* 0x000fe200000114ca */
[----:B------:R-:W-:Y:S01]  /*bf40*/  IMAD.MOV.U32 R7, RZ, RZ, R29 ;  /* 0x000000ffff077224 */ /* 0x000fe200078e001d */
[----:B------:R-:W-:Y:S02]  /*bf50*/  SHF.R.S32.HI R80, RZ, 0x1f, R207 ;  /* 0x0000001fff507819 */ /* 0x000fe400000114cf */
[----:B------:R-:W-:-:S02]  /*bf60*/  SHF.R.S32.HI R62, RZ, 0x1f, R203 ;  /* 0x0000001fff3e7819 */ /* 0x000fc400000114cb */
[----:B------:R-:W-:Y:S02]  /*bf70*/  SHF.R.S32.HI R66, RZ, 0x1f, R205 ;  /* 0x0000001fff427819 */ /* 0x000fe400000114cd */
[----:B0-----:R-:W-:-:S13]  /*bf80*/  ISETP.NE.AND P0, PT, R73, 0x1, PT ;  /* 0x000000014900780c */ /* 0x001fda0003f05270 */
[----:B------:R-:W0:Y:S08]  /*bf90*/  @P0 LDC R0, c[0x0][0x44c] ;  /* 0x00011300ff000b82 */ /* 0x000e300000000800 */
[----:B------:R-:W1:Y:S01]  /*bfa0*/  @P0 LDC R5, c[0x0][0x450] ;  /* 0x00011400ff050b82 */ /* 0x000e620000000800 */
[----:B0-----:R-:W-:-:S05]  /*bfb0*/  @P0 IMAD.HI.U32 R0, R3, R0, RZ ;  /* 0x0000000003000227 */ /* 0x001fca00078e00ff */
[----:B-1----:R-:W-:Y:S01]  /*bfc0*/  @P0 SHF.R.U32.HI R3, RZ, R5, R0 ;  /* 0x00000005ff030219 */ /* 0x002fe20000011600 */
[----:B------:R-:W-:-:S03]  /*bfd0*/  IMAD.MOV.U32 R5, RZ, RZ, R27 ;  /* 0x000000ffff057224 */ /* 0x000fc600078e001b */
[----:B------:R-:W-:Y:S01]  /*bfe0*/  SHF.R.S32.HI R0, RZ, 0x1f, R3 ;  /* 0x0000001fff007819 */ /* 0x000fe20000011403 */
[----:B------:R-:W-:-:S04]  /*bff0*/  IMAD.WIDE.U32 R4, R3, UR4, R4 ;  /* 0x0000000403047c25 */ /* 0x000fc8000f8e0004 */
[C---:B------:R-:W-:Y:S02]  /*c000*/  IMAD R8, R0.reuse, UR4, RZ ;  /* 0x0000000400087c24 */ /* 0x040fe4000f8e02ff */
[----:B------:R-:W-:Y:S02]  /*c010*/  IMAD R0, R0, UR6, RZ ;  /* 0x0000000600007c24 */ /* 0x000fe4000f8e02ff */
[C---:B------:R-:W-:Y:S01]  /*c020*/  IMAD R9, R3.reuse, UR5, R8 ;  /* 0x0000000503097c24 */ /* 0x040fe2000f8e0208 */
[----:B------:R-:W-:Y:S01]  /*c030*/  ULDC.64 UR4, c[0x0][0x3e8] ;  /* 0x0000fa0000047ab9 */ /* 0x000fe20000000a00 */
[----:B------:R-:W-:-:S04]  /*c040*/  IMAD.WIDE.U32 R6, R3, UR6, R6 ;  /* 0x0000000603067c25 */ /* 0x000fc8000f8e0006 */
[----:B------:R-:W-:Y:S01]  /*c050*/  IMAD R11, R3, UR7, R0 ;  /* 0x00000007030b7c24 */ /* 0x000fe2000f8e0200 */
[----:B------:R-:W-:Y:S01]  /*c060*/  ULDC.64 UR6, c[0x0][0x400] ;  /* 0x0001000000067ab9 */ /* 0x000fe20000000a00 */
[----:B------:R-:W-:Y:S01]  /*c070*/  IMAD.IADD R9, R5, 0x1, R9 ;  /* 0x0000000105097824 */ /* 0x000fe200078e0209 */
[----:B------:R-:W-:Y:S01]  /*c080*/  LEA R3, P0, R4, UR4, 0x1 ;  /* 0x0000000404037c11 */ /* 0x000fe2000f8008ff */
[----:B------:R-:W-:Y:S01]  /*c090*/  IMAD.IADD R5, R7, 0x1, R11 ;  /* 0x0000000107057824 */ /* 0x000fe200078e020b */
[----:B------:R-:W-:Y:S01]  /*c0a0*/  LEA R0, P1, R6, UR6, 0x1 ;  /* 0x0000000606007c11 */ /* 0x000fe2000f8208ff */
[----:B------:R-:W-:Y:S01]  /*c0b0*/  UMOV UR4, 0xffffffff ;  /* 0xffffffff00047882 */ /* 0x000fe20000000000 */
[----:B------:R-:W-:Y:S02]  /*c0c0*/  LEA.HI.X R4, R4, UR5, R9, 0x1, P0 ;  /* 0x0000000504047c11 */ /* 0x000fe400080f0c09 */
[----:B------:R-:W-:Y:S01]  /*c0d0*/  LEA.HI.X R5, R6, UR7, R5, 0x1, P1 ;  /* 0x0000000706057c11 */ /* 0x000fe200088f0c05 */
[----:B------:R-:W-:Y:S08]  /*c0e0*/  BRA.DIV UR4, `(.L_x_4824) ;  /* 0x0000021604087947 */ /* 0x000ff0000b800000 */
[----:B------:R0:W1:Y:S04]  /*c0f0*/  SHFL.IDX PT, R7, R4, RZ, 0x1c1f ;  /* 0x001c1fff04077589 */ /* 0x00006800000e0000 */
[----:B------:R0:W2:Y:S04]  /*c100*/  SHFL.IDX PT, R6, R3, RZ, 0x1c1f ;  /* 0x001c1fff03067589 */ /* 0x0000a800000e0000 */
[----:B------:R0:W3:Y:S04]  /*c110*/  SHFL.IDX PT, R9, R5, RZ, 0x1c1f ;  /* 0x001c1fff05097589 */ /* 0x0000e800000e0000 */
[----:B------:R0:W4:Y:S02]  /*c120*/  SHFL.IDX PT, R14, R0, RZ, 0x1c1f ;  /* 0x001c1fff000e7589 */ /* 0x00012400000e0000 */
.L_x_5176:
        /* <DEDUP_REMOVED lines=16> */
[----:B------:R-:W-:Y:S01]  /*c230*/  ULDC UR4, c[0x0][0x3f4] ;  /* 0x0000fd0000047ab9 */ /* 0x000fe20000000800 */
[----:B------:R-:W-:Y:S02]  /*c240*/  CS2R R58, SRZ ;  /* 0x00000000003a7805 */ /* 0x000fe4000001ff00 */
[----:B------:R-:W-:Y:S02]  /*c250*/  ISETP.GE.AND P3, PT, R205, UR4, PT ;  /* 0x00000004cd007c0c */ /* 0x000fe4000bf66270 */
[----:B------:R-:W-:Y:S02]  /*c260*/  CS2R R60, SRZ ;  /* 0x00000000003c7805 */ /* 0x000fe4000001ff00 */
[----:B------:R-:W-:Y:S02]  /*c270*/  ISETP.GE.AND P2, PT, R203, UR4, PT ;  /* 0x00000004cb007c0c */ /* 0x000fe4000bf46270 */
[----:B------:R-:W-:Y:S02]  /*c280*/  ISETP.GE.AND P1, PT, R204, UR4, PT ;  /* 0x00000004cc007c0c */ /* 0x000fe4000bf26270 */
[----:B------:R-:W-:-:S02]  /*c290*/  ISETP.GE.AND P0, PT, R202, UR4, PT ;  /* 0x00000004ca007c0c */ /* 0x000fc4000bf06270 */
[----:B------:R-:W-:-:S03]  /*c2a0*/  ISETP.GE.AND P4, PT, R192, UR4, PT ;  /* 0x00000004c0007c0c */ /* 0x000fc6000bf86270 */
[C---:B------:R-:W-:Y:S01]  /*c2b0*/  @!P3 IMAD.SHL.U32 R31, R205.reuse, 0x2, RZ ;  /* 0x00000002cd1fb824 */ /* 0x040fe200078e00ff */
[----:B------:R-:W-:-:S03]  /*c2c0*/  @!P3 SHF.L.U64.HI R8, R205, 0x1, R66 ;  /* 0x00000001cd08b819 */ /* 0x000fc60000010242 */
[C---:B------:R-:W-:Y:S01]  /*c2d0*/  @!P2 IMAD.SHL.U32 R27, R203.reuse, 0x2, RZ ;  /* 0x00000002cb1ba824 */ /* 0x040fe200078e00ff */
[----:B------:R-:W-:Y:S01]  /*c2e0*/  @!P2 SHF.L.U64.HI R10, R203, 0x1, R62 ;  /* 0x00000001cb0aa819 */ /* 0x000fe2000001023e */
[----:B------:R-:W-:Y:S01]  /*c2f0*/  @!P1 IMAD.SHL.U32 R21, R204, 0x2, RZ ;  /* 0x00000002cc159824 */ /* 0x000fe200078e00ff */
[-C--:B--2---:R-:W-:Y:S01]  /*c300*/  @!P3 IADD3 R32, P6, R6, R31.reuse, RZ ;  /* 0x0000001f0620b210 */ /* 0x084fe20007fde0ff */
[----:B------:R-:W-:Y:S01]  /*c310*/  @!P0 IMAD.SHL.U32 R11, R202, 0x2, RZ ;  /* 0x00000002ca0b8824 */ /* 0x000fe200078e00ff */
[----:B----4-:R-:W-:Y:S01]  /*c320*/  @!P3 IADD3 R30, P5, R14, R31, RZ ;  /* 0x0000001f0e1eb210 */ /* 0x010fe20007fbe0ff */
[----:B-1----:R-:W-:Y:S01]  /*c330*/  @!P4 IMAD.WIDE R36, R192, 0x2, R6 ;  /* 0x00000002c024c825 */ /* 0x002fe200078e0206 */
[----:B------:R-:W-:-:S03]  /*c340*/  @!P0 SHF.L.U64.HI R40, R202, 0x1, R63 ;  /* 0x00000001ca288819 */ /* 0x000fc6000001023f */
[--C-:B------:R-:W-:Y:S01]  /*c350*/  @!P3 IMAD.X R33, R7, 0x1, R8.reuse, P6 ;  /* 0x000000010721b824 */ /* 0x100fe200030e0608 */
[-C--:B------:R-:W-:Y:S01]  /*c360*/  @!P2 IADD3 R28, P6, R6, R27.reuse, RZ ;  /* 0x0000001b061ca210 */ /* 0x080fe20007fde0ff */
[----:B---3--:R-:W-:Y:S01]  /*c370*/  @!P3 IMAD.X R31, R9, 0x1, R8, P5 ;  /* 0x00000001091fb824 */ /* 0x008fe200028e0608 */
[----:B------:R-:W-:Y:S01]  /*c380*/  @!P2 IADD3 R26, P5, R14, R27, RZ ;  /* 0x0000001b0e1aa210 */ /* 0x000fe20007fbe0ff */
[----:B------:R1:W5:Y:S01]  /*c390*/  @!P4 LD.E.64 R58, desc[UR46][R36.64] ;  /* 0x0000002e243ac980 */ /* 0x000362000c101b00 */
[----:B------:R-:W-:Y:S01]  /*c3a0*/  @!P1 SHF.L.U64.HI R8, R204, 0x1, R69 ;  /* 0x00000001cc089819 */ /* 0x000fe20000010245 */
[--C-:B------:R-:W-:Y:S01]  /*c3b0*/  @!P2 IMAD.X R29, R7, 0x1, R10.reuse, P6 ;  /* 0x00000001071da824 */ /* 0x100fe200030e060a */
[----:B------:R-:W-:Y:S01]  /*c3c0*/  @!P1 IADD3 R24, P6, R6, R21, RZ ;  /* 0x0000001506189210 */ /* 0x000fe20007fde0ff */
[----:B------:R-:W-:Y:S01]  /*c3d0*/  @!P2 IMAD.X R27, R9, 0x1, R10, P5 ;  /* 0x00000001091ba824 */ /* 0x000fe200028e060a */
[----:B------:R-:W-:-:S03]  /*c3e0*/  ISETP.GE.AND P5, PT, R207, UR4, PT ;  /* 0x00000004cf007c0c */ /* 0x000fc6000bfa6270 */
[----:B------:R-:W-:Y:S01]  /*c3f0*/  @!P1 IMAD.X R25, R7, 0x1, R8, P6 ;  /* 0x0000000107199824 */ /* 0x000fe200030e0608 */
[----:B------:R-:W-:-:S05]  /*c400*/  @!P1 IADD3 R20, P6, R14, R21, RZ ;  /* 0x000000150e149210 */ /* 0x000fca0007fde0ff */
[----:B------:R-:W-:Y:S01]  /*c410*/  @!P1 IMAD.X R21, R9, 0x1, R8, P6 ;  /* 0x0000000109159824 */ /* 0x000fe200030e0608 */
[-C--:B------:R-:W-:Y:S01]  /*c420*/  @!P0 IADD3 R12, P6, R6, R11.reuse, RZ ;  /* 0x0000000b060c8210 */ /* 0x080fe20007fde0ff */
[----:B------:R-:W-:Y:S02]  /*c430*/  @!P4 IMAD.MOV.U32 R8, RZ, RZ, R14 ;  /* 0x000000ffff08c224 */ /* 0x000fe400078e000e */
[----:B------:R-:W-:Y:S02]  /*c440*/  @!P5 IMAD.SHL.U32 R15, R207, 0x2, RZ ;  /* 0x00000002cf0fd824 */ /* 0x000fe400078e00ff */
[----:B------:R-:W-:Y:S01]  /*c450*/  @!P0 IMAD.X R13, R7, 0x1, R40, P6 ;  /* 0x00000001070d8824 */ /* 0x000fe200030e0628 */
[----:B------:R-:W-:Y:S01]  /*c460*/  @!P0 IADD3 R10, P6, R14, R11, RZ ;  /* 0x0000000b0e0a8210 */ /* 0x000fe20007fde0ff */
[----:B------:R-:W-:Y:S01]  /*c470*/  @!P4 IMAD.WIDE R34, R192, 0x2, R8 ;  /* 0x00000002c022c825 */ /* 0x000fe200078e0208 */
[----:B------:R-:W-:-:S03]  /*c480*/  @!P5 SHF.L.U64.HI R8, R207, 0x1, R80 ;  /* 0x00000001cf08d819 */ /* 0x000fc60000010250 */
[----:B------:R-:W-:Y:S01]  /*c490*/  @!P0 IMAD.X R11, R9, 0x1, R40, P6 ;  /* 0x00000001090b8824 */ /* 0x000fe200030e0628 */
[----:B------:R2:W5:Y:S01]  /*c4a0*/  @!P4 LD.E.64 R60, desc[UR46][R34.64] ;  /* 0x0000002e223cc980 */ /* 0x000562000c101b00 */
[-C--:B------:R-:W-:Y:S02]  /*c4b0*/  @!P5 IADD3 R6, P4, R6, R15.reuse, RZ ;  /* 0x0000000f0606d210 */ /* 0x080fe40007f9e0ff */
[----:B------:R-:W-:Y:S02]  /*c4c0*/  @!P5 IADD3 R14, P6, R14, R15, RZ ;  /* 0x0000000f0e0ed210 */ /* 0x000fe40007fde0ff */
        /* <DEDUP_REMOVED lines=8> */
[----:B-1----:R-:W-:-:S02]  /*c550*/  CS2R R36, SRZ ;  /* 0x0000000000247805 */ /* 0x002fc4000001ff00 */
[----:B--2---:R-:W-:Y:S01]  /*c560*/  CS2R R34, SRZ ;  /* 0x0000000000227805 */ /* 0x004fe2000001ff00 */
[--C-:B------:R-:W-:Y:S01]  /*c570*/  @!P5 IMAD.X R7, R7, 0x1, R8.reuse, P4 ;  /* 0x000000010707d824 */ /* 0x100fe200020e0608 */
[----:B------:R1:W5:Y:S01]  /*c580*/  @!P3 LD.E.64 R54, desc[UR46][R32.64] ;  /* 0x0000002e2036b980 */ /* 0x000362000c101b00 */
[----:B------:R-:W-:-:S03]  /*c590*/  @!P5 IMAD.X R15, R9, 0x1, R8, P6 ;  /* 0x00000001090fd824 */ /* 0x000fc600030e0608 */
[----:B------:R1:W5:Y:S04]  /*c5a0*/  @!P3 LD.E.64 R56, desc[UR46][R30.64] ;  /* 0x0000002e1e38b980 */ /* 0x000368000c101b00 */
[----:B------:R1:W5:Y:S04]  /*c5b0*/  @!P2 LD.E.64 R50, desc[UR46][R28.64] ;  /* 0x0000002e1c32a980 */ /* 0x000368000c101b00 */
[----:B------:R1:W5:Y:S04]  /*c5c0*/  @!P2 LD.E.64 R52, desc[UR46][R26.64] ;  /* 0x0000002e1a34a980 */ /* 0x000368000c101b00 */
[----:B------:R1:W5:Y:S04]  /*c5d0*/  @!P1 LD.E.64 R46, desc[UR46][R24.64] ;  /* 0x0000002e182e9980 */ /* 0x000368000c101b00 */
[----:B------:R1:W5:Y:S04]  /*c5e0*/  @!P1 LD.E.64 R48, desc[UR46][R20.64] ;  /* 0x0000002e14309980 */ /* 0x000368000c101b00 */
[----:B------:R1:W5:Y:S04]  /*c5f0*/  @!P0 LD.E.64 R42, desc[UR46][R12.64] ;  /* 0x0000002e0c2a8980 */ /* 0x000368000c101b00 */
[----:B------:R1:W5:Y:S04]  /*c600*/  @!P0 LD.E.64 R44, desc[UR46][R10.64] ;  /* 0x0000002e0a2c8980 */ /* 0x000368000c101b00 */
[----:B------:R1:W5:Y:S04]  /*c610*/  @!P5 LD.E.64 R36, desc[UR46][R6.64] ;  /* 0x0000002e0624d980 */ /* 0x000368000c101b00 */
[----:B------:R1:W5:Y:S02]  /*c620*/  @!P5 LD.E.64 R34, desc[UR46][R14.64] ;  /* 0x0000002e0e22d980 */ /* 0x000364000c101b00 */
.L_x_4826:
[----:B------:R-:W-:Y:S05]  /*c630*/  BSYNC B1 ;  /* 0x0000000000017941 */ /* 0x000fea0003800000 */
.L_x_4825:
[----:B-12--5:R-:W-:Y:S01]  /*c640*/  IMAD.MOV.U32 R6, RZ, RZ, R36 ;  /* 0x000000ffff067224 */ /* 0x026fe200078e0024 */
        /* <DEDUP_REMOVED lines=50> */
[----:B------:R1:W2:Y:S04]  /*c970*/  SHFL.IDX PT, R7, R4, 0x1, 0x1c1f ;  /* 0x003c1f0004077f89 */ /* 0x0002a800000e0000 */
[----:B------:R1:W3:Y:S04]  /*c980*/  SHFL.IDX PT, R6, R3, 0x1, 0x1c1f ;  /* 0x003c1f0003067f89 */ /* 0x0002e800000e0000 */
[----:B------:R1:W0:Y:S04]  /*c990*/  SHFL.IDX PT, R65, R5, 0x1, 0x1c1f ;  /* 0x003c1f0005417f89 */ /* 0x00022800000e0000 */
[----:B------:R1:W0:Y:S02]  /*c9a0*/  SHFL.IDX PT, R64, R0, 0x1, 0x1c1f ;  /* 0x003c1f0000407f89 */ /* 0x00022400000e0000 */
.L_x_5182:
[----:B------:R-:W-:Y:S01]  /*c9b0*/  LEA.HI R38, R39, R38, RZ, 0x2 ;  /* 0x0000002627267211 */ /* 0x000fe200078f10ff */
[----:B01----:R-:W-:Y:S01]  /*c9c0*/  VIADD R0, R67, 0x40 ;  /* 0x0000004043007836 */ /* 0x003fe20000000000 */
[----:B------:R-:W-:Y:S01]  /*c9d0*/  LOP3.LUT R4, R208, 0x18, R22, 0xf8, !PT ;  /* 0x00000018d0047812 */ /* 0x000fe200078ef816 */
[----:B------:R-:W-:Y:S01]  /*c9e0*/  BSSY B1, `(.L_x_4828) ;  /* 0x0000055000017945 */ /* 0x000fe20003800000 */
[----:B------:R-:W-:Y:S02]  /*c9f0*/  SHF.R.S32.HI R38, RZ, 0x1f, R38 ;  /* 0x0000001fff267819 */ /* 0x000fe40000011426 */
[----:B------:R-:W-:Y:S02]  /*ca00*/  CS2R R8, SRZ ;  /* 0x0000000000087805 */ /* 0x000fe4000001ff00 */
[----:B------:R-:W-:Y:S02]  /*ca10*/  ISETP.GE.AND P1, PT, R0, R73, PT ;  /* 0x000000490000720c */ /* 0x000fe40003f26270 */
[----:B------:R-:W-:-:S02]  /*ca20*/  CS2R R12, SRZ ;  /* 0x00000000000c7805 */ /* 0x000fc4000001ff00 */
[----:B------:R-:W-:Y:S02]  /*ca30*/  LEA.HI R38, R38, R195, RZ, 0x3 ;  /* 0x000000c326267211 */ /* 0x000fe400078f18ff */
[----:B------:R-:W-:Y:S02]  /*ca40*/  CS2R R20, SRZ ;  /* 0x0000000000147805 */ /* 0x000fe4000001ff00 */
[----:B------:R-:W-:Y:S02]  /*ca50*/  LOP3.LUT R3, R4, R209, RZ, 0x3c, !PT ;  /* 0x000000d104037212 */ /* 0x000fe400078e3cff */
[----:B------:R-:W-:Y:S02]  /*ca60*/  CS2R R28, SRZ ;  /* 0x00000000001c7805 */ /* 0x000fe4000001ff00 */
[----:B------:R-:W-:Y:S02]  /*ca70*/  LOP3.LUT R38, R38, 0xfffffff8, RZ, 0xc0, !PT ;  /* 0xfffffff826267812 */ /* 0x000fe400078ec0ff */
[----:B------:R-:W-:-:S02]  /*ca80*/  CS2R R32, SRZ ;  /* 0x0000000000207805 */ /* 0x000fc4000001ff00 */
[----:B------:R-:W-:Y:S01]  /*ca90*/  CS2R R40, SRZ ;  /* 0x0000000000287805 */ /* 0x000fe2000001ff00 */
[----:B------:R-:W-:Y:S01]  /*caa0*/  IMAD.IADD R3, R210, 0x1, R3 ;  /* 0x00000001d2037824 */ /* 0x000fe200078e0203 */
[----:B------:R-:W-:Y:S01]  /*cab0*/  CS2R R30, SRZ ;  /* 0x00000000001e7805 */ /* 0x000fe2000001ff00 */
[----:B------:R-:W-:Y:S01]  /*cac0*/  IMAD.IADD R38, R195, 0x1, -R38 ;  /* 0x00000001c3267824 */ /* 0x000fe200078e0a26 */
[----:B------:R-:W-:Y:S02]  /*cad0*/  CS2R R24, SRZ ;  /* 0x0000000000187805 */ /* 0x000fe4000001ff00 */
[----:B----4-:R-:W-:Y:S01]  /*cae0*/  CS2R R14, SRZ ;  /* 0x00000000000e7805 */ /* 0x010fe2000001ff00 */
[----:B------:R-:W-:Y:S01]  /*caf0*/  IMAD R3, R3, 0x2, R16 ;  /* 0x0000000203037824 */ /* 0x000fe200078e0210 */
[----:B------:R-:W-:Y:S02]  /*cb00*/  CS2R R10, SRZ ;  /* 0x00000000000a7805 */ /* 0x000fe4000001ff00 */
[----:B------:R-:W-:-:S02]  /*cb10*/  LOP3.LUT P0, RZ, R38, 0x4, RZ, 0xc0, !PT ;  /* 0x0000000426ff7812 */ /* 0x000fc4000780c0ff */
[----:B------:R-:W-:Y:S01]  /*cb20*/  CS2R R38, SRZ ;  /* 0x0000000000267805 */ /* 0x000fe2000001ff00 */
[----:B------:R-:W-:Y:S10]  /*cb30*/  @P1 BRA `(.L_x_4829) ;  /* 0x0000000000fc1947 */ /* 0x000ff40003800000 */
[----:B------:R-:W-:Y:S01]  /*cb40*/  ULDC UR4, c[0x0][0x3f4] ;  /* 0x0000fd0000047ab9 */ /* 0x000fe20000000800 */
[----:B------:R-:W-:Y:S02]  /*cb50*/  CS2R R38, SRZ ;  /* 0x0000000000267805 */ /* 0x000fe4000001ff00 */
[----:B------:R-:W-:Y:S02]  /*cb60*/  ISETP.GE.AND P4, PT, R205, UR4, PT ;  /* 0x00000004cd007c0c */ /* 0x000fe4000bf86270 */
[----:B------:R-:W-:Y:S02]  /*cb70*/  CS2R R40, SRZ ;  /* 0x0000000000287805 */ /* 0x000fe4000001ff00 */
[----:B------:R-:W-:Y:S02]  /*cb80*/  ISETP.GE.AND P3, PT, R203, UR4, PT ;  /* 0x00000004cb007c0c */ /* 0x000fe4000bf66270 */
[----:B------:R-:W-:Y:S02]  /*cb90*/  ISETP.GE.AND P2, PT, R204, UR4, PT ;  /* 0x00000004cc007c0c */ /* 0x000fe4000bf46270 */
[----:B------:R-:W-:-:S05]  /*cba0*/  ISETP.GE.AND P1, PT, R202, UR4, PT ;  /* 0x00000004ca007c0c */ /* 0x000fca000bf26270 */
[C---:B------:R-:W-:Y:S01]  /*cbb0*/  @!P4 IMAD.SHL.U32 R9, R205.reuse, 0x2, RZ ;  /* 0x00000002cd09c824 */ /* 0x040fe200078e00ff */
[----:B------:R-:W-:-:S03]  /*cbc0*/  @!P4 SHF.L.U64.HI R66, R205, 0x1, R66 ;  /* 0x00000001cd42c819 */ /* 0x000fc60000010242 */
[C---:B------:R-:W-:Y:S01]  /*cbd0*/  @!P3 IMAD.SHL.U32 R71, R203.reuse, 0x2, RZ ;  /* 0x00000002cb47b824 */ /* 0x040fe200078e00ff */
[----:B------:R-:W-:Y:S01]  /*cbe0*/  @!P3 SHF.L.U64.HI R62, R203, 0x1, R62 ;  /* 0x00000001cb3eb819 */ /* 0x000fe2000001023e */
[----:B------:R-:W-:Y:S01]  /*cbf0*/  @!P2 IMAD.SHL.U32 R67, R204, 0x2, RZ ;  /* 0x00000002cc43a824 */ /* 0x000fe200078e00ff */
[-C--:B---3--:R-:W-:Y:S01]  /*cc00*/  @!P4 IADD3 R10, P5, R6, R9.reuse, RZ ;  /* 0x00000009060ac210 */ /* 0x088fe20007fbe0ff */
[----:B------:R-:W-:Y:S01]  /*cc10*/  @!P1 IMAD.SHL.U32 R5, R202, 0x2, RZ ;  /* 0x00000002ca059824 */ /* 0x000fe200078e00ff */
[----:B------:R-:W-:Y:S02]  /*cc20*/  @!P4 IADD3 R8, P6, R64, R9, RZ ;  /* 0x000000094008c210 */ /* 0x000fe40007fde0ff */
[----:B------:R-:W-:Y:S01]  /*cc30*/  @!P2 SHF.L.U64.HI R0, R204, 0x1, R69 ;  /* 0x00000001cc00a819 */ /* 0x000fe20000010245 */
[--C-:B--2---:R-:W-:Y:S01]  /*cc40*/  @!P4 IMAD.X R11, R7, 0x1, R66.reuse, P5 ;  /* 0x00000001070bc824 */ /* 0x104fe200028e0642 */
[-C--:B------:R-:W-:Y:S01]  /*cc50*/  @!P3 IADD3 R74, P5, R6, R71.reuse, RZ ;  /* 0x00000047064ab210 */ /* 0x080fe20007fbe0ff */
[----:B------:R-:W-:Y:S01]  /*cc60*/  @!P4 IMAD.X R9, R65, 0x1, R66, P6 ;  /* 0x000000014109c824 */ /* 0x000fe200030e0642 */
[----:B------:R-:W-:-:S02]  /*cc70*/  @!P3 IADD3 R70, P6, R64, R71, RZ ;  /* 0x000000474046b210 */ /* 0x000fc40007fde0ff */
[----:B------:R-:W-:Y:S01]  /*cc80*/  @!P1 SHF.L.U64.HI R12, R202, 0x1, R63 ;  /* 0x00000001ca0c9819 */ /* 0x000fe2000001023f */
[--C-:B------:R-:W-:Y:S01]  /*cc90*/  @!P3 IMAD.X R75, R7, 0x1, R62.reuse, P5 ;  /* 0x00000001074bb824 */ /* 0x100fe200028e063e */
[-C--:B------:R-:W-:Y:S01]  /*cca0*/  @!P2 IADD3 R68, P5, R6, R67.reuse, RZ ;  /* 0x000000430644a210 */ /* 0x080fe20007fbe0ff */
[----:B------:R-:W-:Y:S01]  /*ccb0*/  @!P3 IMAD.X R71, R65, 0x1, R62, P6 ;  /* 0x000000014147b824 */ /* 0x000fe200030e063e */
[----:B------:R-:W-:-:S03]  /*ccc0*/  @!P2 IADD3 R66, P6, R64, R67, RZ ;  /* 0x000000434042a210 */ /* 0x000fc60007fde0ff */
[--C-:B------:R-:W-:Y:S01]  /*ccd0*/  @!P2 IMAD.X R69, R7, 0x1, R0.reuse, P5 ;  /* 0x000000010745a824 */ /* 0x100fe200028e0600 */
[----:B------:R-:W-:Y:S01]  /*cce0*/  @!P1 IADD3 R62, P5, R6, R5, RZ ;  /* 0x00000005063e9210 */ /* 0x000fe20007fbe0ff */
[----:B------:R-:W-:Y:S01]  /*ccf0*/  @!P2 IMAD.X R67, R65, 0x1, R0, P6 ;  /* 0x000000014143a824 */ /* 0x000fe200030e0600 */
[----:B------:R-:W-:-:S03]  /*cd00*/  ISETP.GE.AND P6, PT, R192, UR4, PT ;  /* 0x00000004c0007c0c */ /* 0x000fc6000bfc6270 */
[----:B------:R-:W-:Y:S01]  /*cd10*/  @!P1 IMAD.X R63, R7, 0x1, R12, P5 ;  /* 0x00000001073f9824 */ /* 0x000fe200028e060c */
[----:B------:R-:W-:-:S05]  /*cd20*/  @!P1 IADD3 R4, P5, R64, R5, RZ ;  /* 0x0000000540049210 */ /* 0x000fca0007fbe0ff */
[----:B------:R-:W-:Y:S01]  /*cd30*/  @!P1 IMAD.X R5, R65, 0x1, R12, P5 ;  /* 0x0000000141059824 */ /* 0x000fe200028e060c */
[----:B------:R-:W-:-:S03]  /*cd40*/  ISETP.GE.AND P5, PT, R207, UR4, PT ;  /* 0x00000004cf007c0c */ /* 0x000fc6000bfa6270 */
[----:B------:R-:W-:-:S04]  /*cd50*/  @!P6 IMAD.WIDE R12, R192, 0x2, R6 ;  /* 0x00000002c00ce825 */ /* 0x000fc800078e0206 */
[----:B------:R-:W-:Y:S01]  /*cd60*/  @!P6 IMAD.WIDE R14, R192, 0x2, R64 ;  /* 0x00000002c00ee825 */ /* 0x000fe200078e0240 */
[----:B------:R-:W5:Y:S04]  /*cd70*/  @!P6 LD.E.64 R38, desc[UR46][R12.64] ;  /* 0x0000002e0c26e980 */ /* 0x000f68000c101b00 */
[----:B------:R0:W5:Y:S01]  /*cd80*/  @!P6 LD.E.64 R40, desc[UR46][R14.64] ;  /* 0x0000002e0e28e980 */ /* 0x000162000c101b00 */
[C---:B------:R-:W-:Y:S01]  /*cd90*/  @!P5 IMAD.SHL.U32 R21, R207.reuse, 0x2, RZ ;  /* 0x00000002cf15d824 */ /* 0x040fe200078e00ff */
[----:B------:R-:W-:Y:S02]  /*cda0*/  @!P5 SHF.L.U64.HI R80, R207, 0x1, R80 ;  /* 0x00000001cf50d819 */ /* 0x000fe40000010250 */
[----:B------:R-:W-:Y:S02]  /*cdb0*/  CS2R R26, SRZ ;  /* 0x00000000001a7805 */ /* 0x000fe4000001ff00 */
[----:B------:R-:W-:-:S02]  /*cdc0*/  @!P5 IADD3 R6, P6, R6, R21, RZ ;  /* 0x000000150606d210 */ /* 0x000fc40007fde0ff */
[----:B------:R-:W-:Y:S02]  /*cdd0*/  CS2R R32, SRZ ;  /* 0x0000000000207805 */ /* 0x000fe4000001ff00 */
[----:B------:R-:W-:Y:S01]  /*cde0*/  CS2R R30, SRZ ;  /* 0x00000000001e7805 */ /* 0x000fe2000001ff00 */
[----:B------:R1:W5:Y:S01]  /*cdf0*/  @!P4 LD.E.64 R26, desc[UR46][R10.64] ;  /* 0x0000002e0a1ac980 */ /* 0x000362000c101b00 */
[----:B------:R-:W-:Y:S01]  /*ce00*/  @!P5 IMAD.X R7, R7, 0x1, R80, P6 ;  /* 0x000000010707d824 */ /* 0x000fe200030e0650 */
[----:B------:R-:W-:Y:S02]  /*ce10*/  @!P5 IADD3 R64, P6, R64, R21, RZ ;  /* 0x000000154040d210 */ /* 0x000fe40007fde0ff */
[----:B------:R2:W5:Y:S01]  /*ce20*/  @!P4 LD.E.64 R32, desc[UR46][R8.64] ;  /* 0x0000002e0820c980 */ /* 0x000562000c101b00 */
[----:B------:R-:W-:Y:S02]  /*ce30*/  CS2R R28, SRZ ;  /* 0x00000000001c7805 */ /* 0x000fe4000001ff00 */
[----:B------:R-:W-:-:S02]  /*ce40*/  CS2R R24, SRZ ;  /* 0x0000000000187805 */ /* 0x000fc4000001ff00 */
[----:B------:R-:W-:Y:S02]  /*ce50*/  CS2R R20, SRZ ;  /* 0x0000000000147805 */ /* 0x000fe4000001ff00 */
[----:B0-----:R-:W-:Y:S02]  /*ce60*/  CS2R R14, SRZ ;  /* 0x00000000000e7805 */ /* 0x001fe4000001ff00 */
[----:B------:R-:W-:Y:S02]  /*ce70*/  CS2R R12, SRZ ;  /* 0x00000000000c7805 */ /* 0x000fe4000001ff00 */
[----:B-1----:R-:W-:Y:S01]  /*ce80*/  CS2R R10, SRZ ;  /* 0x00000000000a7805 */ /* 0x002fe2000001ff00 */
[----:B------:R-:W-:Y:S01]  /*ce90*/  @!P5 IMAD.X R65, R65, 0x1, R80, P6 ;  /* 0x000000014141d824 */ /* 0x000fe200030e0650 */
[----:B------:R0:W5:Y:S01]  /*cea0*/  @!P3 LD.E.64 R30, desc[UR46][R74.64] ;  /* 0x0000002e4a1eb980 */ /* 0x000162000c101b00 */
[----:B--2---:R-:W-:-:S03]  /*ceb0*/  CS2R R8, SRZ ;  /* 0x0000000000087805 */ /* 0x004fc6000001ff00 */
[----:B------:R0:W5:Y:S04]  /*cec0*/  @!P3 LD.E.64 R28, desc[UR46][R70.64] ;  /* 0x0000002e461cb980 */ /* 0x000168000c101b00 */
[----:B------:R0:W5:Y:S04]  /*ced0*/  @!P2 LD.E.64 R24, desc[UR46][R68.64] ;  /* 0x0000002e4418a980 */ /* 0x000168000c101b00 */
[----:B------:R0:W5:Y:S04]  /*cee0*/  @!P2 LD.E.64 R20, desc[UR46][R66.64] ;  /* 0x0000002e4214a980 */ /* 0x000168000c101b00 */
[----:B------:R0:W5:Y:S04]  /*cef0*/  @!P1 LD.E.64 R14, desc[UR46][R62.64] ;  /* 0x0000002e3e0e9980 */ /* 0x000168000c101b00 */
[----:B------:R0:W5:Y:S04]  /*cf00*/  @!P1 LD.E.64 R12, desc[UR46][R4.64] ;  /* 0x0000002e040c9980 */ /* 0x000168000c101b00 */
[----:B------:R0:W5:Y:S04]  /*cf10*/  @!P5 LD.E.64 R10, desc[UR46][R6.64] ;  /* 0x0000002e060ad980 */ /* 0x000168000c101b00 */
[----:B------:R0:W5:Y:S02]  /*cf20*/  @!P5 LD.E.64 R8, desc[UR46][R64.64] ;  /* 0x0000002e4008d980 */ /* 0x000164000c101b00 */
.L_x_4829:
[----:B------:R-:W-:Y:S05]  /*cf30*/  BSYNC B1 ;  /* 0x0000000000017941 */ /* 0x000fea0003800000 */
.L_x_4828:
[----:B0----5:R-:W-:Y:S01]  /*cf40*/  IMAD.MOV.U32 R5, RZ, RZ, R26 ;  /* 0x000000ffff057224 */ /* 0x021fe200078e001a */
[----:B------:R-:W-:Y:S01]  /*cf50*/  LEA.HI R4, R218, R218, RZ, 0x1 ;  /* 0x000000dada047211 */ /* 0x000fe200078f08ff */
[----:B---3--:R-:W-:Y:S01]  /*cf60*/  VIADD R6, R3, 0x12400 ;  /* 0x0001240003067836 */ /* 0x008fe20000000000 */
[----:B------:R-:W-:Y:S01]  /*cf70*/  VIADDMNMX R66, R73, -R212, 0x80, PT ;  /* 0x0000008049427446 */ /* 0x000fe200038009d4 */
[----:B------:R-:W-:Y:S01]  /*cf80*/  VIADD R0, R3, 0x12440 ;  /* 0x0001244003007836 */ /* 0x000fe20000000000 */
[----:B------:R-:W-:Y:S01]  /*cf90*/  PRMT R100, R5, 0x7610, R100 ;  /* 0x0000761005647816 */ /* 0x000fe20000000064 */
[----:B------:R-:W-:Y:S01]  /*cfa0*/  @P0 VIADD R0, R6, 0xffffffc0 ;  /* 0xffffffc006000836 */ /* 0x000fe20000000000 */
[----:B------:R-:W-:Y:S01]  /*cfb0*/  LOP3.LUT R5, R4, 0xfffffffe, RZ, 0xc0, !PT ;  /* 0xfffffffe04057812 */ /* 0x000fe200078ec0ff */
[----:B------:R-:W-:Y:S01]  /*cfc0*/  IMAD.MOV.U32 R6, RZ, RZ, R27 ;  /* 0x000000ffff067224 */ /* 0x000fe200078e001b */
[----:B------:R-:W-:Y:S01]  /*cfd0*/  BSSY B1, `(.L_x_4830) ;  /* 0x0000031000017945 */ /* 0x000fe20003800000 */
[----:B--2---:R-:W-:Y:S01]  /*cfe0*/  IMAD.MOV.U32 R7, RZ, RZ, R38 ;  /* 0x000000ffff077224 */ /* 0x004fe200078e0026 */
[----:B------:R-:W-:Y:S01]  /*cff0*/  ISETP.GE.AND P1, PT, R195, R66, PT ;  /* 0x00000042c300720c */ /* 0x000fe20003f26270 */
[----:B------:R-:W-:Y:S01]  /*d000*/  IMAD.IADD R5, R218, 0x1, -R5 ;  /* 0x00000001da057824 */ /* 0x000fe200078e0a05 */
[----:B------:R-:W-:Y:S01]  /*d010*/  PRMT R101, R6, 0x7610, R101 ;  /* 0x0000761006657816 */ /* 0x000fe20000000065 */
[----:B------:R-:W-:Y:S01]  /*d020*/  IMAD.MOV.U32 R62, RZ, RZ, R39 ;  /* 0x000000ffff3e7224 */ /* 0x000fe200078e0027 */
[----:B------:R-:W-:Y:S01]  /*d030*/  PRMT R104, R7, 0x7610, R104 ;  /* 0x0000761007687816 */ /* 0x000fe20000000068 */
[----:B------:R-:W-:Y:S01]  /*d040*/  IMAD.MOV.U32 R4, RZ, RZ, R8 ;  /* 0x000000ffff047224 */ /* 0x000fe200078e0008 */
[----:B------:R-:W-:Y:S01]  /*d050*/  SHF.L.U32 R5, R5, 0x1f, RZ ;  /* 0x0000001f05057819 */ /* 0x000fe200000006ff */
[----:B------:R-:W-:Y:S01]  /*d060*/  IMAD.MOV.U32 R6, RZ, RZ, R9 ;  /* 0x000000ffff067224 */ /* 0x000fe200078e0009 */
[----:B------:R-:W-:Y:S01]  /*d070*/  PRMT R105, R62, 0x7610, R105 ;  /* 0x000076103e697816 */ /* 0x000fe20000000069 */
[----:B------:R-:W-:Y:S01]  /*d080*/  IMAD.MOV.U32 R7, RZ, RZ, R12 ;  /* 0x000000ffff077224 */ /* 0x000fe200078e000c */
[----:B------:R-:W0:Y:S01]  /*d090*/  SYNCS.PHASECHK.TRANS64.TRYWAIT P0, [R16+URZ+0x30800], R5 ;  /* 0x03080005100075a7 */ /* 0x000e22000800017f */
        /* <DEDUP_REMOVED lines=35> */
[----:B0-----:R-:W-:Y:S06]  /*d2d0*/  @!P0 BRA `(.L_x_4831) ;  /* 0x0000020400708947 */ /* 0x001fec0003800000 */
.L_x_5183:
[----:B------:R-:W-:Y:S05]  /*d2e0*/  BSYNC B1 ;  /* 0x0000000000017941 */ /* 0x000fea0003800000 */
.L_x_4830:
[----:B------:R-:W-:Y:S01]  /*d2f0*/  BSSY B1, `(.L_x_4832) ;  /* 0x000012f000017945 */ /* 0x000fe20003800000 */
        /* <DEDUP_REMOVED lines=13> */
[----:B------:R-:W-:Y:S02]  /*d3d0*/  SHF.R.U64 R112, R58, 0x10, R59 ;  /* 0x000000103a707819 */ /* 0x000fe4000000123b */
        /* <DEDUP_REMOVED lines=10> */
[----:B------:R-:W-:Y:S02]  /*d480*/  LOP3.LUT R110, R110, 0xffff0000, RZ, 0xc0, !PT ;  /* 0xffff00006e6e7812 */ /* 0x000fe400078ec0ff */
[C---:B0-----:R-:W-:Y:S01]  /*d490*/  LOP3.LUT R59, R6.reuse, 0xffff0000, RZ, 0xc0, !PT ;  /* 0xffff0000063b7812 */ /* 0x041fe200078ec0ff */
[----:B------:R-:W-:Y:S01]  /*d4a0*/  IMAD.U32 R58, R6, 0x10000, RZ ;  /* 0x00010000063a7824 */ /* 0x000fe200078e00ff */
[C---:B------:R-:W-:Y:S01]  /*d4b0*/  LOP3.LUT R61, R7.reuse, 0xffff0000, RZ, 0xc0, !PT ;  /* 0xffff0000073d7812 */ /* 0x040fe200078ec0ff */
[----:B------:R-:W-:-:S02]  /*d4c0*/  IMAD.U32 R60, R7, 0x10000, RZ ;  /* 0x00010000073c7824 */ /* 0x000fc400078e00ff */
[CC--:B------:R-:W-:Y:S01]  /*d4d0*/  FMUL.FTZ R115, R59.reuse, R113.reuse ;  /* 0x000000713b737220 */ /* 0x0c0fe20000410000 */
[----:B------:R-:W-:Y:S01]  /*d4e0*/  FMUL.FTZ R114, R59, R108 ;  /* 0x0000006c3b727220 */ /* 0x000fe20000410000 */
[----:B------:R-:W-:Y:S01]  /*d4f0*/  FMUL.FTZ R59, R61, R112 ;  /* 0x000000703d3b7220 */ /* 0x000fe20000410000 */
[----:B------:R-:W-:Y:S02]  /*d500*/  IMAD.U32 R6, R4, 0x10000, RZ ;  /* 0x0001000004067824 */ /* 0x000fe400078e00ff */
[C---:B------:R-:W-:Y:S01]  /*d510*/  FFMA.FTZ R115, R58.reuse, R108, -R115 ;  /* 0x0000006c3a737223 */ /* 0x040fe20000010873 */
[----:B------:R-:W-:Y:S02]  /*d520*/  IMAD.U32 R7, R5, 0x10000, RZ ;  /* 0x0001000005077824 */ /* 0x000fe400078e00ff */
[----:B------:R-:W-:Y:S01]  /*d530*/  FFMA.FTZ R114, R58, R113, R114 ;  /* 0x000000713a727223 */ /* 0x000fe20000010072 */
[----:B------:R-:W-:Y:S01]  /*d540*/  LOP3.LUT R4, R4, 0xffff0000, RZ, 0xc0, !PT ;  /* 0xffff000004047812 */ /* 0x000fe200078ec0ff */
[-C--:B------:R-:W-:Y:S01]  /*d550*/  FMUL.FTZ R117, R61, R110.reuse ;  /* 0x0000006e3d757220 */ /* 0x080fe20000410000 */
[----:B------:R-:W-:Y:S01]  /*d560*/  LOP3.LUT R5, R5, 0xffff0000, RZ, 0xc0, !PT ;  /* 0xffff000005057812 */ /* 0x000fe200078ec0ff */
[----:B------:R-:W-:Y:S01]  /*d570*/  FFMA.FTZ R113, R60, R110, -R59 ;  /* 0x0000006e3c717223 */ /* 0x000fe2000001083b */
[C---:B------:R-:W-:Y:S01]  /*d580*/  LOP3.LUT R108, R109.reuse, 0xffff0000, RZ, 0xc0, !PT ;  /* 0xffff00006d6c7812 */ /* 0x040fe200078ec0ff */
[----:B------:R-:W-:Y:S01]  /*d590*/  IMAD.U32 R61, R109, 0x10000, RZ ;  /* 0x000100006d3d7824 */ /* 0x000fe200078e00ff */
[C---:B------:R-:W-:Y:S01]  /*d5a0*/  LOP3.LUT R58, R111.reuse, 0xffff0000, RZ, 0xc0, !PT ;  /* 0xffff00006f3a7812 */ /* 0x040fe200078ec0ff */
[----:B------:R-:W-:-:S02]  /*d5b0*/  IMAD.U32 R59, R111, 0x10000, RZ ;  /* 0x000100006f3b7824 */ /* 0x000fc400078e00ff */
        /* <DEDUP_REMOVED lines=9> */
[----:B------:R-:W-:Y:S02]  /*d650*/  F2FP.BF16.F32.PACK_AB R6, R114, R115 ;  /* 0x000000737206723e */ /* 0x000fe400000010ff */
[----:B------:R-:W-:-:S02]  /*d660*/  F2FP.BF16.F32.PACK_AB R7, R112, R113 ;  /* 0x000000717007723e */ /* 0x000fc400000010ff */
[----:B------:R-:W-:Y:S02]  /*d670*/  F2FP.BF16.F32.PACK_AB R4, R61, R4 ;  /* 0x000000043d04723e */ /* 0x000fe400000010ff */
[----:B------:R-:W-:-:S05]  /*d680*/  F2FP.BF16.F32.PACK_AB R5, R108, R5 ;  /* 0x000000056c05723e */ /* 0x000fca00000010ff */
[----:B------:R1:W-:Y:S02]  /*d690*/  STS.128 [R3+0x12400], R4 ;  /* 0x0124000403007388 */ /* 0x0003e40000000c00 */
.L_x_4835:
[----:B------:R-:W-:Y:S05]  /*d6a0*/  BSYNC B2 ;  /* 0x0000000000027941 */ /* 0x000fea0003800000 */
.L_x_4834:
[----:B------:R-:W-:Y:S04]  /*d6b0*/  BSSY B2, `(.L_x_4836) ;  /* 0x0000030000027945 */ /* 0x000fe80003800000 */
[----:B------:R-:W-:Y:S05]  /*d6c0*/  @P1 BRA `(.L_x_4837) ;  /* 0x0000000000b81947 */ /* 0x000fea0003800000 */
[----:B01----:R-:W0:Y:S01]  /*d6d0*/  LDS.128 R4, [R0] ;  /* 0x0000000000047984 */ /* 0x003e220000000c00 */
[--C-:B------:R-:W-:Y:S02]  /*d6e0*/  SHF.R.U64 R59, R54, 0x10, R55.reuse ;  /* 0x00000010363b7819 */ /* 0x100fe40000001237 */
[----:B------:R-:W-:Y:S02]  /*d6f0*/  SHF.R.U32.HI R54, RZ, 0x10, R55 ;  /* 0x00000010ff367819 */ /* 0x000fe40000011637 */
[--C-:B------:R-:W-:Y:S02]  /*d700*/  SHF.R.U64 R55, R56, 0x10, R57.reuse ;  /* 0x0000001038377819 */ /* 0x100fe40000001239 */
[----:B------:R-:W-:Y:S02]  /*d710*/  SHF.R.U32.HI R56, RZ, 0x10, R57 ;  /* 0x00000010ff387819 */ /* 0x000fe40000011639 */
[----:B------:R-:W-:Y:S02]  /*d720*/  PRMT R97, R97, 0x5410, R54 ;  /* 0x0000541061617816 */ /* 0x000fe40000000036 */
[----:B------:R-:W-:-:S02]  /*d730*/  PRMT R99, R99, 0x5410, R56 ;  /* 0x0000541063637816 */ /* 0x000fc40000000038 */
[----:B------:R-:W-:Y:S01]  /*d740*/  PRMT R98, R98, 0x5410, R55 ;  /* 0x0000541062627816 */ /* 0x000fe20000000037 */
[----:B------:R-:W-:Y:S01]  /*d750*/  IMAD.U32 R58, R97, 0x10000, RZ ;  /* 0x00010000613a7824 */ /* 0x000fe200078e00ff */
[----:B------:R-:W-:Y:S01]  /*d760*/  PRMT R96, R96, 0x5410, R59 ;  /* 0x0000541060607816 */ /* 0x000fe2000000003b */
[C---:B------:R-:W-:Y:S01]  /*d770*/  IMAD.U32 R59, R99.reuse, 0x10000, RZ ;  /* 0x00010000633b7824 */ /* 0x040fe200078e00ff */
[----:B------:R-:W-:Y:S02]  /*d780*/  LOP3.LUT R99, R99, 0xffff0000, RZ, 0xc0, !PT ;  /* 0xffff000063637812 */ /* 0x000fe400078ec0ff */
[----:B------:R-:W-:Y:S02]  /*d790*/  LOP3.LUT R97, R97, 0xffff0000, RZ, 0xc0, !PT ;  /* 0xffff000061617812 */ /* 0x000fe400078ec0ff */
[C---:B0-----:R-:W-:Y:S01]  /*d7a0*/  LOP3.LUT R55, R6.reuse, 0xffff0000, RZ, 0xc0, !PT ;  /* 0xffff000006377812 */ /* 0x041fe200078ec0ff */
[----:B------:R-:W-:Y:S01]  /*d7b0*/  IMAD.U32 R54, R6, 0x10000, RZ ;  /* 0x0001000006367824 */ /* 0x000fe200078e00ff */
[C---:B------:R-:W-:Y:S01]  /*d7c0*/  LOP3.LUT R57, R7.reuse, 0xffff0000, RZ, 0xc0, !PT ;  /* 0xffff000007397812 */ /* 0x040fe200078ec0ff */
[----:B------:R-:W-:-:S02]  /*d7d0*/  IMAD.U32 R56, R7, 0x10000, RZ ;  /* 0x0001000007387824 */ /* 0x000fc400078e00ff */
[CC--:B------:R-:W-:Y:S01]  /*d7e0*/  FMUL.FTZ R60, R55.reuse, R58.reuse ;  /* 0x0000003a373c7220 */ /* 0x0c0fe20000410000 */
[----:B------:R-:W-:Y:S01]  /*d7f0*/  FMUL.FTZ R61, R55, R59 ;  /* 0x0000003b373d7220 */ /* 0x000fe20000410000 */
[C---:B------:R-:W-:Y:S01]  /*d800*/  FMUL.FTZ R55, R57.reuse, R99 ;  /* 0x0000006339377220 */ /* 0x040fe20000410000 */
[----:B------:R-:W-:Y:S02]  /*d810*/  IMAD.U32 R6, R4, 0x10000, RZ ;  /* 0x0001000004067824 */ /* 0x000fe400078e00ff */
[----:B------:R-:W-:Y:S01]  /*d820*/  FFMA.FTZ R109, R54, R59, R60 ;  /* 0x0000003b366d7223 */ /* 0x000fe2000001003c */
[-C--:B------:R-:W-:Y:S01]  /*d830*/  FMUL.FTZ R59, R57, R97.reuse ;  /* 0x00000061393b7220 */ /* 0x080fe20000410000 */
[----:B------:R-:W-:Y:S01]  /*d840*/  FFMA.FTZ R97, R56, R97, -R55 ;  /* 0x0000006138617223 */ /* 0x000fe20000010837 */
[C---:B------:R-:W-:Y:S01]  /*d850*/  IMAD.U32 R7, R5.reuse, 0x10000, RZ ;  /* 0x0001000005077824 */ /* 0x040fe200078e00ff */
        /* <DEDUP_REMOVED lines=21> */
.L_x_4837:
[----:B------:R-:W-:Y:S05]  /*d9b0*/  BSYNC B2 ;  /* 0x0000000000027941 */ /* 0x000fea0003800000 */
.L_x_4836:
[----:B------:R-:W-:Y:S04]  /*d9c0*/  BSSY B2, `(.L_x_4838) ;  /* 0x0000030000027945 */ /* 0x000fe80003800000 */
[----:B------:R-:W-:Y:S05]  /*d9d0*/  @P2 BRA `(.L_x_4839) ;  /* 0x0000000000b82947 */ /* 0x000fea0003800000 */
[----:B012---:R-:W0:Y:S01]  /*d9e0*/  LDS.128 R4, [R3+0x16400] ;  /* 0x0164000003047984 */ /* 0x007e220000000c00 */
        /* <DEDUP_REMOVED lines=20> */
[C---:B------:R-:W-:Y:S01]  /*db30*/  FFMA.FTZ R59, R50.reuse, R55, R56 ;  /* 0x00000037323b7223 */ /* 0x040fe20000010038 */
[----:B------:R-:W-:Y:S02]  /*db40*/  IMAD.U32 R7, R5, 0x10000, RZ ;  /* 0x0001000005077824 */ /* 0x000fe400078e00ff */
[----:B------:R-:W-:Y:S01]  /*db50*/  FFMA.FTZ R58, R50, R54, -R57 ;  /* 0x00000036323a7223 */ /* 0x000fe20000010839 */
[-C--:B------:R-:W-:Y:S01]  /*db60*/  FMUL.FTZ R55, R53, R90.reuse ;  /* 0x0000005a35377220 */ /* 0x080fe20000410000 */
[----:B------:R-:W-:Y:S01]  /*db70*/  LOP3.LUT R4, R4, 0xffff0000, RZ, 0xc0, !PT ;  /* 0xffff000004047812 */ /* 0x000fe200078ec0ff */
[C---:B------:R-:W-:Y:S01]  /*db80*/  FFMA.FTZ R90, R52.reuse, R90, -R51 ;  /* 0x0000005a345a7223 */ /* 0x040fe20000010833 */
[----:B------:R-:W-:Y:S01]  /*db90*/  LOP3.LUT R5, R5, 0xffff0000, RZ, 0xc0, !PT ;  /* 0xffff000005057812 */ /* 0x000fe200078ec0ff */
[C---:B------:R-:W-:Y:S01]  /*dba0*/  IMAD.U32 R53, R91.reuse, 0x10000, RZ ;  /* 0x000100005b357824 */ /* 0x040fe200078e00ff */
[----:B------:R-:W-:Y:S01]  /*dbb0*/  LOP3.LUT R54, R91, 0xffff0000, RZ, 0xc0, !PT ;  /* 0xffff00005b367812 */ /* 0x000fe200078ec0ff */
[C---:B------:R-:W-:Y:S01]  /*dbc0*/  IMAD.U32 R51, R89.reuse, 0x10000, RZ ;  /* 0x0001000059337824 */ /* 0x040fe200078e00ff */
        /* <DEDUP_REMOVED lines=15> */
.L_x_4839:
[----:B------:R-:W-:Y:S05]  /*dcc0*/  BSYNC B2 ;  /* 0x0000000000027941 */ /* 0x000fea0003800000 */
.L_x_4838:
[----:B------:R-:W-:Y:S04]  /*dcd0*/  BSSY B2, `(.L_x_4840) ;  /* 0x0000030000027945 */ /* 0x000fe80003800000 */
[----:B------:R-:W-:Y:S05]  /*dce0*/  @P3 BRA `(.L_x_4841) ;  /* 0x0000000000b83947 */ /* 0x000fea0003800000 */
[----:B0123--:R-:W0:Y:S01]  /*dcf0*/  LDS.128 R4, [R0+0x4000] ;  /* 0x0040000000047984 */ /* 0x00fe220000000c00 */
        /* <DEDUP_REMOVED lines=45> */
.L_x_4841:
[----:B------:R-:W-:Y:S05]  /*dfd0*/  BSYNC B2 ;  /* 0x0000000000027941 */ /* 0x000fea0003800000 */
.L_x_4840:
        /* <DEDUP_REMOVED lines=48> */
.L_x_4843:
[----:B------:R-:W-:Y:S05]  /*e2e0*/  BSYNC B2 ;  /* 0x0000000000027941 */ /* 0x000fea0003800000 */
.L_x_4842:
        /* <DEDUP_REMOVED lines=47> */
.L_x_4833:
[----:B------:R-:W-:Y:S05]  /*e5e0*/  BSYNC B1 ;  /* 0x0000000000017941 */ /* 0x000fea0003800000 */
.L_x_4832:
        /* <DEDUP_REMOVED lines=57> */
.L_x_4846:
[----:B------:R-:W-:Y:S05]  /*e980*/  BSYNC B1 ;  /* 0x0000000000017941 */ /* 0x000fea0003800000 */
.L_x_4845:
[----:B------:R-:W-:Y:S04]  /*e990*/  BSSY B1, `(.L_x_4847) ;  /* 0x0000030000017945 */ /* 0x000fe80003800000 */
[----:B------:R-:W-:Y:S05]  /*e9a0*/  @P1 BRA `(.L_x_4848) ;  /* 0x0000000000b81947 */ /* 0x000fea0003800000 */
[----:B0-----:R-:W0:Y:S01]  /*e9b0*/  LDS.128 R4, [R0+0x2000] ;  /* 0x0020000000047984 */ /* 0x001e220000000c00 */
        /* <DEDUP_REMOVED lines=45> */
.L_x_4848:
[----:B------:R-:W-:Y:S05]  /*ec90*/  BSYNC B1 ;  /* 0x0000000000017941 */ /* 0x000fea0003800000 */
.L_x_4847:
[----:B------:R-:W-:Y:S04]  /*eca0*/  BSSY B1, `(.L_x_4849) ;  /* 0x0000030000017945 */ /* 0x000fe80003800000 */
[----:B------:R-:W-:Y:S05]  /*ecb0*/  @P2 BRA `(.L_x_4850) ;  /* 0x0000000000b82947 */ /* 0x000fea0003800000 */
[----:B01----:R-:W0:Y:S01]  /*ecc0*/  LDS.128 R4, [R3+0x18400] ;  /* 0x0184000003047984 */ /* 0x003e220000000c00 */
        /* <DEDUP_REMOVED lines=45> */
.L_x_4850:
[----:B------:R-:W-:Y:S05]  /*efa0*/  BSYNC B1 ;  /* 0x0000000000017941 */ /* 0x000fea0003800000 */
.L_x_4849:
        /* <DEDUP_REMOVED lines=48> */
.L_x_4852:
[----:B------:R-:W-:Y:S05]  /*f2b0*/  BSYNC B1 ;  /* 0x0000000000017941 */ /* 0x000fea0003800000 */
.L_x_4851:
[----:B------:R-:W-:Y:S04]  /*f2c0*/  BSSY B1, `(.L_x_4853) ;  /* 0x0000030000017945 */ /* 0x000fe80003800000 */
[----:B------:R-:W-:Y:S05]  /*f2d0*/  @P4 BRA `(.L_x_4854) ;  /* 0x0000000000b84947 */ /* 0x000fea0003800000 */
[----:B0123--:R-:W0:Y:S01]  /*f2e0*/  LDS.128 R4, [R3+0x1c400] ;  /* 0x01c4000003047984 */ /* 0x00fe220000000c00 */
[--C-:B------:R-:W-:Y:S02]  /*f2f0*/  SHF.R.U64 R14, R14, 0x10, R15.reuse ;  /* 0x000000100e0e7819 */ /* 0x100fe4000000120f */
[----:B------:R-:W-:Y:S02]  /*f300*/  SHF.R.U32.HI R21, RZ, 0x10, R15 ;  /* 0x00000010ff157819 */ /* 0x000fe4000001160f */
[--C-:B------:R-:W-:Y:S02]  /*f310*/  SHF.R.U64 R15, R12, 0x10, R13.reuse ;  /* 0x000000100c0f7819 */ /* 0x100fe4000000120d */
        /* <DEDUP_REMOVED lines=14> */
[----:B------:R-:W-:Y:S01]  /*f400*/  FMUL.FTZ R25, R13, R21 ;  /* 0x000000150d197220 */ /* 0x000fe20000410000 */
[C---:B------:R-:W-:Y:S01]  /*f410*/  FMUL.FTZ R13, R15.reuse, R67 ;  /* 0x000000430f0d7220 */ /* 0x040fe20000410000 */
[----:B------:R-:W-:Y:S02]  /*f420*/  IMAD.U32 R6, R4, 0x10000, RZ ;  /* 0x0001000004067824 */ /* 0x000fe400078e00ff */
[C---:B------:R-:W-:Y:S01]  /*f430*/  FFMA.FTZ R27, R12.reuse, R21, R26 ;  /* 0x000000150c1b7223 */ /* 0x040fe2000001001a */
[----:B------:R-:W-:Y:S01]  /*f440*/  FMUL.FTZ R21, R15, R70 ;  /* 0x000000460f157220 */ /* 0x000fe20000410000 */
[C---:B------:R-:W-:Y:S02]  /*f450*/  IMAD.U32 R7, R5.reuse, 0x10000, RZ ;  /* 0x0001000005077824 */ /* 0x040fe400078e00ff */
[----:B------:R-:W-:Y:S01]  /*f460*/  FFMA.FTZ R24, R12, R20, -R25 ;  /* 0x000000140c187223 */ /* 0x000fe20000010819 */
        /* <DEDUP_REMOVED lines=11> */
[-C--:B------:R-:W-:Y:S01]  /*f520*/  FMUL.FTZ R25, R5, R12.reuse ;  /* 0x0000000c05197220 */ /* 0x080fe20000410000 */
        /* <DEDUP_REMOVED lines=9> */
.L_x_4854:
[----:B------:R-:W-:Y:S05]  /*f5c0*/  BSYNC B1 ;  /* 0x0000000000017941 */ /* 0x000fea0003800000 */
.L_x_4853:
        /* <DEDUP_REMOVED lines=18> */
[CC--:B------:R-:W-:Y:S01]  /*f6f0*/  FMUL.FTZ R13, R9.reuse, R12.reuse ;  /* 0x0000000c090d7220 */ /* 0x0c0fe20000410000 */
[----:B------:R-:W-:Y:S01]  /*f700*/  FMUL.FTZ R9, R9, R11 ;  /* 0x0000000b09097220 */ /* 0x000fe20000410000 */
[C---:B------:R-:W-:Y:S01]  /*f710*/  FMUL.FTZ R21, R7.reuse, R63 ;  /* 0x0000003f07157220 */ /* 0x040fe20000410000 */
[----:B------:R-:W-:Y:S02]  /*f720*/  IMAD.U32 R3, R4, 0x10000, RZ ;  /* 0x0001000004037824 */ /* 0x000fe400078e00ff */
[C---:B------:R-:W-:Y:S01]  /*f730*/  FFMA.FTZ R14, R8.reuse, R11, -R13 ;  /* 0x0000000b080e7223 */ /* 0x040fe2000001080d */
[----:B------:R-:W-:Y:S01]  /*f740*/  FFMA.FTZ R15, R8, R12, R9 ;  /* 0x0000000c080f7223 */ /* 0x000fe20000010009 */
[-C--:B------:R-:W-:Y:S01]  /*f750*/  FMUL.FTZ R9, R7, R65.reuse ;  /* 0x0000004107097220 */ /* 0x080fe20000410000 */
        /* <DEDUP_REMOVED lines=23> */
.L_x_4823:
[----:B------:R-:W0:Y:S01]  /*f8d0*/  LDC R25, c[0x0][0x448] ;  /* 0x00011200ff197b82 */ /* 0x000e220000000800 */
[----:B------:R-:W-:Y:S01]  /*f8e0*/  IMAD R3, R222, 0x40, R67 ;  /* 0x00000040de037824 */ /* 0x000fe200078e0243 */
[----:B------:R-:W-:Y:S01]  /*f8f0*/  ULDC.64 UR4, c[0x0][0x3f8] ;  /* 0x0000fe0000047ab9 */ /* 0x000fe20000000a00 */
[----:B------:R-:W-:Y:S01]  /*f900*/  ULDC.64 UR6, c[0x0][0x408] ;  /* 0x0001020000067ab9 */ /* 0x000fe20000000a00 */
[----:B------:R-:W-:Y:S01]  /*f910*/  IMAD.MOV.U32 R4, RZ, RZ, R24 ;  /* 0x000000ffff047224 */ /* 0x000fe200078e0018 */
[----:B------:R-:W-:Y:S01]  /*f920*/  SHF.R.S32.HI R73, RZ, 0x1f, R198 ;  /* 0x0000001fff497819 */ /* 0x000fe200000114c6 */
[----:B------:R-:W-:Y:S02]  /*f930*/  IMAD.MOV.U32 R6, RZ, RZ, R146 ;  /* 0x000000ffff067224 */ /* 0x000fe400078e0092 */
[----:B------:R-:W-:Y:S01]  /*f940*/  IMAD.MOV.U32 R7, RZ, RZ, R29 ;  /* 0x000000ffff077224 */ /* 0x000fe200078e001d */
[----:B------:R-:W-:-:S04]  /*f950*/  LEA.HI R71, R73, R198, RZ, 0x3 ;  /* 0x000000c649477211 */ /* 0x000fc800078f18ff */
        /* <DEDUP_REMOVED lines=19> */
[----:B------:R-:W-:Y:S01]  /*fa90*/  SHF.R.S32.HI R0, RZ, 0x1f, R199 ;  /* 0x0000001fff007819 */ /* 0x000fe200000114c7 */
[----:B------:R-:W-:Y:S01]  /*faa0*/  IMAD.IADD R69, R7, 0x1, R69 ;  /* 0x0000000107457824 */ /* 0x000fe200078e0245 */
[----:B------:R-:W-:-:S02]  /*fab0*/  LEA R68, P1, R6, UR6, 0x1 ;  /* 0x0000000606447c11 */ /* 0x000fc4000f8208ff */
[----:B------:R-:W-:Y:S02]  /*fac0*/  LEA.HI R3, R0, R199, RZ, 0x3 ;  /* 0x000000c700037211 */ /* 0x000fe400078f18ff */
[----:B------:R-:W-:Y:S02]  /*fad0*/  LEA.HI.X R63, R4, UR5, R63, 0x1, P0 ;  /* 0x00000005043f7c11 */ /* 0x000fe400080f0c3f */
[----:B------:R-:W-:Y:S02]  /*fae0*/  LEA.HI.X R69, R6, UR7, R69, 0x1, P1 ;  /* 0x0000000706457c11 */ /* 0x000fe400088f0c45 */
[----:B------:R-:W-:Y:S01]  /*faf0*/  SHF.R.S32.HI R20, RZ, 0x3, R3 ;  /* 0x00000003ff147819 */ /* 0x000fe20000011403 */
[----:B------:R-:W-:Y:S06]  /*fb00*/  BRA.DIV UR4, `(.L_x_4855) ;  /* 0x000001de04787947 */ /* 0x000fec000b800000 */
[----:B------:R-:W0:Y:S04]  /*fb10*/  SHFL.IDX PT, R5, R63, RZ, 0x1c1f ;  /* 0x001c1fff3f057589 */ /* 0x000e2800000e0000 */
[----:B------:R-:W1:Y:S04]  /*fb20*/  SHFL.IDX PT, R4, R62, RZ, 0x1c1f ;  /* 0x001c1fff3e047589 */ /* 0x000e6800000e0000 */
[----:B------:R2:W3:Y:S04]  /*fb30*/  SHFL.IDX PT, R7, R69, RZ, 0x1c1f ;  /* 0x001c1fff45077589 */ /* 0x0004e800000e0000 */
[----:B------:R2:W4:Y:S01]  /*fb40*/  SHFL.IDX PT, R14, R68, RZ, 0x1c1f ;  /* 0x001c1fff440e7589 */ /* 0x00052200000e0000 */
[----:B0-----:R-:W-:-:S02]  /*fb50*/  IMAD.MOV.U32 R9, RZ, RZ, R5 ;  /* 0x000000ffff097224 */ /* 0x001fc400078e0005 */
[----:B-12---:R-:W-:-:S07]  /*fb60*/  IMAD.MOV.U32 R8, RZ, RZ, R4 ;  /* 0x000000ffff087224 */ /* 0x006fce00078e0004 */
.L_x_5189:
[----:B------:R-:W-:Y:S01]  /*fb70*/  IMAD R76, R196, R25, RZ ;  /* 0x00000019c44c7224 */ /* 0x000fe200078e02ff */
[----:B------:R-:W-:Y:S01]  /*fb80*/  BSSY B1, `(.L_x_4856) ;  /* 0x000002e000017945 */ /* 0x000fe20003800000 */
[----:B---3--:R-:W-:Y:S01]  /*fb90*/  IMAD.MOV.U32 R15, RZ, RZ, R7 ;  /* 0x000000ffff0f7224 */ /* 0x008fe200078e0007 */
[----:B------:R-:W-:Y:S02]  /*fba0*/  CS2R R44, SRZ ;  /* 0x00000000002c7805 */ /* 0x000fe4000001ff00 */
[----:B------:R-:W-:Y:S02]  /*fbb0*/  CS2R R46, SRZ ;  /* 0x00000000002e7805 */ /* 0x000fe4000001ff00 */
[----:B------:R-:W-:Y:S02]  /*fbc0*/  ISETP.GE.AND P0, PT, R67, R76, PT ;  /* 0x0000004c4300720c */ /* 0x000fe40003f06270 */
        /* <DEDUP_REMOVED lines=17> */
[----:B------:R-:W-:-:S02]  /*fce0*/  CS2R R44, SRZ ;  /* 0x00000000002c7805 */ /* 0x000fc4000001ff00 */
[----:B------:R-:W-:-:S03]  /*fcf0*/  CS2R R46, SRZ ;  /* 0x00000000002e7805 */ /* 0x000fc6000001ff00 */
[----:B------:R-:W-:-:S04]  /*fd00*/  @!P0 IMAD.WIDE R6, R22, 0x2, R8 ;  /* 0x0000000216068825 */ /* 0x000fc800078e0208 */
[----:B------:R-:W-:Y:S01]  /*fd10*/  @!P1 IMAD.SHL.U32 R11, R21, 0x8, RZ ;  /* 0x00000008150b9824 */ /* 0x000fe200078e00ff */
[----:B------:R4:W5:Y:S01]  /*fd20*/  @!P0 LD.E.128 R32, desc[UR46][R6.64] ;  /* 0x0000002e06208980 */ /* 0x000962000c101d00 */
[----:B------:R-:W-:Y:S01]  /*fd30*/  @!P2 IMAD.SHL.U32 R13, R20, 0x8, RZ ;  /* 0x00000008140da824 */ /* 0x000fe200078e00ff */
[----:B------:R-:W-:Y:S01]  /*fd40*/  CS2R R28, SRZ ;  /* 0x00000000001c7805 */ /* 0x000fe2000001ff00 */
[----:B------:R-:W-:Y:S01]  /*fd50*/  @!P1 IMAD.WIDE R4, R11, 0x2, R8 ;  /* 0x000000020b049825 */ /* 0x000fe200078e0208 */
[----:B------:R-:W-:Y:S02]  /*fd60*/  CS2R R30, SRZ ;  /* 0x00000000001e7805 */ /* 0x000fe4000001ff00 */
[----:B------:R-:W-:Y:S02]  /*fd70*/  CS2R R40, SRZ ;  /* 0x0000000000287805 */ /* 0x000fe4000001ff00 */
[----:B------:R-:W-:Y:S02]  /*fd80*/  CS2R R42, SRZ ;  /* 0x00000000002a7805 */ /* 0x000fe4000001ff00 */
[----:B------:R-:W-:-:S02]  /*fd90*/  CS2R R24, SRZ ;  /* 0x0000000000187805 */ /* 0x000fc4000001ff00 */
[----:B------:R-:W-:Y:S02]  /*fda0*/  CS2R R26, SRZ ;  /* 0x00000000001a7805 */ /* 0x000fe4000001ff00 */
[----:B------:R-:W-:Y:S01]  /*fdb0*/  CS2R R36, SRZ ;  /* 0x0000000000247805 */ /* 0x000fe2000001ff00 */
[--C-:B----4-:R-:W-:Y:S01]  /*fdc0*/  @!P1 IMAD.WIDE R6, R11, 0x2, R14.reuse ;  /* 0x000000020b069825 */ /* 0x110fe200078e020e */
[----:B------:R-:W-:Y:S01]  /*fdd0*/  CS2R R38, SRZ ;  /* 0x0000000000267805 */ /* 0x000fe2000001ff00 */
[----:B------:R0:W5:Y:S02]  /*fde0*/  @!P1 LD.E.128 R28, desc[UR46][R4.64] ;  /* 0x0000002e041c9980 */ /* 0x000164000c101d00 */
[C---:B------:R-:W-:Y:S02]  /*fdf0*/  @!P2 IMAD.WIDE R10, R13.reuse, 0x2, R14 ;  /* 0x000000020d0aa825 */ /* 0x040fe400078e020e */
[----:B------:R0:W5:Y:S02]  /*fe00*/  @!P1 LD.E.128 R40, desc[UR46][R6.64] ;  /* 0x0000002e06289980 */ /* 0x000164000c101d00 */
[----:B------:R-:W-:-:S02]  /*fe10*/  @!P2 IMAD.WIDE R8, R13, 0x2, R8 ;  /* 0x000000020d08a825 */ /* 0x000fc400078e0208 */
[----:B------:R0:W5:Y:S02]  /*fe20*/  @!P2 LD.E.128 R36, desc[UR46][R10.64] ;  /* 0x0000002e0a24a980 */ /* 0x000164000c101d00 */
[----:B------:R-:W-:Y:S02]  /*fe30*/  @!P0 IMAD.WIDE R14, R22, 0x2, R14 ;  /* 0x00000002160e8825 */ /* 0x000fe400078e020e */
[----:B------:R0:W5:Y:S04]  /*fe40*/  @!P2 LD.E.128 R24, desc[UR46][R8.64] ;  /* 0x0000002e0818a980 */ /* 0x000168000c101d00 */
[----:B------:R0:W5:Y:S02]  /*fe50*/  @!P0 LD.E.128 R44, desc[UR46][R14.64] ;  /* 0x0000002e0e2c8980 */ /* 0x000164000c101d00 */
.L_x_4857:
[----:B------:R-:W-:Y:S05]  /*fe60*/  BSYNC B1 ;  /* 0x0000000000017941 */ /* 0x000fea0003800000 */
.L_x_4856:
[----:B0----5:R-:W-:Y:S01]  /*fe70*/  IMAD.MOV.U32 R4, RZ, RZ, R44 ;  /* 0x000000ffff047224 */ /* 0x021fe200078e002c */
[----:B------:R-:W-:Y:S01]  /*fe80*/  UMOV UR4, 0xffffffff ;  /* 0xffffffff00047882 */ /* 0x000fe20000000000 */
        /* <DEDUP_REMOVED lines=45> */
[----:B------:R-:W-:Y:S02]  /*10160*/  CS2R R4, SRZ ;  /* 0x0000000000047805 */ /* 0x000fe4000001ff00 */
[----:B------:R-:W-:Y:S02]  /*10170*/  PRMT R95, R6, 0x7610, R95 ;  /* 0x00007610065f7816 */ /* 0x000fe4000000005f */
[----:B------:R-:W-:Y:S01]  /*10180*/  PRMT R96, R7, 0x7610, R96 ;  /* 0x0000761007607816 */ /* 0x000fe20000000060 */
[----:B------:R-:W-:Y:S06]  /*10190*/  BRA.DIV UR4, `(.L_x_4858) ;  /* 0x000001da044c7947 */ /* 0x000fec000b800000 */
[----:B------:R-:W0:Y:S04]  /*101a0*/  SHFL.IDX PT, R63, R63, 0x1, 0x1c1f ;  /* 0x003c1f003f3f7f89 */ /* 0x000e2800000e0000 */
[----:B------:R-:W1:Y:S04]  /*101b0*/  SHFL.IDX PT, R62, R62, 0x1, 0x1c1f ;  /* 0x003c1f003e3e7f89 */ /* 0x000e6800000e0000 */
[----:B------:R-:W2:Y:S04]  /*101c0*/  SHFL.IDX PT, R69, R69, 0x1, 0x1c1f ;  /* 0x003c1f0045457f89 */ /* 0x000ea800000e0000 */
[----:B------:R-:W3:Y:S02]  /*101d0*/  SHFL.IDX PT, R68, R68, 0x1, 0x1c1f ;  /* 0x003c1f0044447f89 */ /* 0x000ee400000e0000 */
.L_x_5195:
[----:B------:R-:W-:Y:S01]  /*101e0*/  VIADD R67, R67, 0x40 ;  /* 0x0000004043437836 */ /* 0x000fe20000000000 */
[----:B------:R-:W-:Y:S01]  /*101f0*/  BSSY B1, `(.L_x_4859) ;  /* 0x000002c000017945 */ /* 0x000fe20003800000 */
[----:B------:R-:W-:Y:S02]  /*10200*/  CS2R R6, SRZ ;  /* 0x0000000000067805 */ /* 0x000fe4000001ff00 */
[----:B------:R-:W-:Y:S02]  /*10210*/  CS2R R8, SRZ ;  /* 0x0000000000087805 */ /* 0x000fe4000001ff00 */
[----:B------:R-:W-:Y:S02]  /*10220*/  CS2R R10, SRZ ;  /* 0x00000000000a7805 */ /* 0x000fe4000001ff00 */
[----:B------:R-:W-:Y:S02]  /*10230*/  ISETP.GE.AND P0, PT, R67, R76, PT ;  /* 0x0000004c4300720c */ /* 0x000fe40003f06270 */
[----:B------:R-:W-:-:S02]  /*10240*/  CS2R R12, SRZ ;  /* 0x00000000000c7805 */ /* 0x000fc4000001ff00 */
[----:B----4-:R-:W-:Y:S02]  /*10250*/  CS2R R14, SRZ ;  /* 0x00000000000e7805 */ /* 0x010fe4000001ff00 */
[----:B------:R-:W-:Y:S02]  /*10260*/  CS2R R48, SRZ ;  /* 0x0000000000307805 */ /* 0x000fe4000001ff00 */
[----:B------:R-:W-:Y:S02]  /*10270*/  CS2R R50, SRZ ;  /* 0x0000000000327805 */ /* 0x000fe4000001ff00 */
[----:B------:R-:W-:Y:S02]  /*10280*/  CS2R R52, SRZ ;  /* 0x0000000000347805 */ /* 0x000fe4000001ff00 */
[----:B------:R-:W-:Y:S02]  /*10290*/  CS2R R54, SRZ ;  /* 0x0000000000367805 */ /* 0x000fe4000001ff00 */
[----:B------:R-:W-:-:S02]  /*102a0*/  CS2R R56, SRZ ;  /* 0x0000000000387805 */ /* 0x000fc4000001ff00 */
        /* <DEDUP_REMOVED lines=9> */
[----:B------:R-:W-:Y:S02]  /*10340*/  CS2R R6, SRZ ;  /* 0x0000000000067805 */ /* 0x000fe4000001ff00 */
[----:B------:R-:W-:Y:S01]  /*10350*/  CS2R R52, SRZ ;  /* 0x0000000000347805 */ /* 0x000fe2000001ff00 */
[----:B01----:R-:W-:-:S04]  /*10360*/  @!P0 IMAD.WIDE R12, R22, 0x2, R62 ;  /* 0x00000002160c8825 */ /* 0x003fc800078e023e */
[----:B------:R-:W-:Y:S01]  /*10370*/  @!P1 IMAD.SHL.U32 R65, R21, 0x8, RZ ;  /* 0x0000000815419824 */ /* 0x000fe200078e00ff */
[----:B------:R0:W5:Y:S01]  /*10380*/  @!P0 LD.E.128 R48, desc[UR46][R12.64] ;  /* 0x0000002e0c308980 */ /* 0x000162000c101d00 */
[----:B------:R-:W-:Y:S01]  /*10390*/  @!P2 IMAD.SHL.U32 R67, R20, 0x8, RZ ;  /* 0x000000081443a824 */ /* 0x000fe200078e00ff */
[----:B------:R-:W-:Y:S01]  /*103a0*/  CS2R R54, SRZ ;  /* 0x0000000000367805 */ /* 0x000fe2000001ff00 */
[--C-:B------:R-:W-:Y:S01]  /*103b0*/  @!P1 IMAD.WIDE R60, R65, 0x2, R62.reuse ;  /* 0x00000002413c9825 */ /* 0x100fe200078e023e */
[----:B------:R-:W-:Y:S02]  /*103c0*/  CS2R R8, SRZ ;  /* 0x0000000000087805 */ /* 0x000fe4000001ff00 */
[----:B------:R-:W-:Y:S02]  /*103d0*/  CS2R R10, SRZ ;  /* 0x00000000000a7805 */ /* 0x000fe4000001ff00 */
[----:B------:R-:W-:Y:S01]  /*103e0*/  CS2R R56, SRZ ;  /* 0x0000000000387805 */ /* 0x000fe2000001ff00 */
[----:B------:R-:W-:Y:S01]  /*103f0*/  @!P2 IMAD.WIDE R62, R67, 0x2, R62 ;  /* 0x00000002433ea825 */ /* 0x000fe200078e023e */
[----:B------:R-:W-:-:S02]  /*10400*/  CS2R R58, SRZ ;  /* 0x00000000003a7805 */ /* 0x000fc4000001ff00 */
[----:B------:R-:W-:Y:S02]  /*10410*/  CS2R R14, SRZ ;  /* 0x00000000000e7805 */ /* 0x000fe4000001ff00 */
[----:B0-----:R-:W-:Y:S01]  /*10420*/  CS2R R12, SRZ ;  /* 0x00000000000c7805 */ /* 0x001fe2000001ff00 */
[--C-:B--23--:R-:W-:Y:S01]  /*10430*/  @!P1 IMAD.WIDE R64, R65, 0x2, R68.reuse ;  /* 0x0000000241409825 */ /* 0x10cfe200078e0244 */
[----:B------:R4:W5:Y:S03]  /*10440*/  @!P1 LD.E.128 R52, desc[UR46][R60.64] ;  /* 0x0000002e3c349980 */ /* 0x000966000c101d00 */
[--C-:B------:R-:W-:Y:S01]  /*10450*/  @!P2 IMAD.WIDE R66, R67, 0x2, R68.reuse ;  /* 0x000000024342a825 */ /* 0x100fe200078e0244 */
[----:B------:R4:W5:Y:S03]  /*10460*/  @!P1 LD.E.128 R8, desc[UR46][R64.64] ;  /* 0x0000002e40089980 */ /* 0x000966000c101d00 */
[----:B------:R-:W-:Y:S01]  /*10470*/  @!P0 IMAD.WIDE R68, R22, 0x2, R68 ;  /* 0x0000000216448825 */ /* 0x000fe200078e0244 */
[----:B------:R4:W5:Y:S04]  /*10480*/  @!P2 LD.E.128 R56, desc[UR46][R62.64] ;  /* 0x0000002e3e38a980 */ /* 0x000968000c101d00 */
[----:B------:R4:W5:Y:S04]  /*10490*/  @!P0 LD.E.128 R4, desc[UR46][R68.64] ;  /* 0x0000002e44048980 */ /* 0x000968000c101d00 */
[----:B------:R4:W5:Y:S02]  /*104a0*/  @!P2 LD.E.128 R12, desc[UR46][R66.64] ;  /* 0x0000002e420ca980 */ /* 0x000964000c101d00 */
.L_x_4860:
[----:B------:R-:W-:Y:S05]  /*104b0*/  BSYNC B1 ;  /* 0x0000000000017941 */ /* 0x000fea0003800000 */
.L_x_4859:
[----:B----45:R-:W-:Y:S01]  /*104c0*/  IMAD.MOV.U32 R61, RZ, RZ, R4 ;  /* 0x000000ffff3d7224 */ /* 0x030fe200078e0004 */
[----:B------:R-:W-:Y:S01]  /*104d0*/  LEA.HI R60, R218, R218, RZ, 0x1 ;  /* 0x000000dada3c7211 */ /* 0x000fe200078f08ff */
[----:B-1----:R-:W-:Y:S01]  /*104e0*/  IMAD.MOV.U32 R62, RZ, RZ, R5 ;  /* 0x000000ffff3e7224 */ /* 0x002fe200078e0005 */
[----:B------:R-:W-:Y:S01]  /*104f0*/  VIADDMNMX R76, R76, -R212, 0x80, PT ;  /* 0x000000804c4c7446 */ /* 0x000fe200038009d4 */
[----:B0-----:R-:W-:Y:S01]  /*10500*/  IMAD.MOV.U32 R63, RZ, RZ, R6 ;  /* 0x000000ffff3f7224 */ /* 0x001fe200078e0006 */
[----:B------:R-:W-:Y:S01]  /*10510*/  PRMT R97, R61, 0x7610, R97 ;  /* 0x000076103d617816 */ /* 0x000fe20000000061 */
[----:B------:R-:W-:Y:S01]  /*10520*/  IMAD.MOV.U32 R64, RZ, RZ, R7 ;  /* 0x000000ffff407224 */ /* 0x000fe200078e0007 */
[----:B------:R-:W-:Y:S01]  /*10530*/  LOP3.LUT R61, R60, 0xfffffffe, RZ, 0xc0, !PT ;  /* 0xfffffffe3c3d7812 */ /* 0x000fe200078ec0ff */
[----:B------:R-:W-:Y:S01]  /*10540*/  IMAD.MOV.U32 R60, RZ, RZ, R8 ;  /* 0x000000ffff3c7224 */ /* 0x000fe200078e0008 */
[----:B------:R-:W-:Y:S01]  /*10550*/  PRMT R98, R62, 0x7610, R98 ;  /* 0x000076103e627816 */ /* 0x000fe20000000062 */
[----:B------:R-:W-:Y:S01]  /*10560*/  IMAD.MOV.U32 R62, RZ, RZ, R9 ;  /* 0x000000ffff3e7224 */ /* 0x000fe200078e0009 */
[----:B------:R-:W-:Y:S01]  /*10570*/  PRMT R99, R63, 0x7610, R99 ;  /* 0x000076103f637816 */ /* 0x000fe20000000063 */
        /* <DEDUP_REMOVED lines=12> */
[----:B---3--:R-:W-:Y:S01]  /*10640*/  PRMT R68, R62, 0x7610, R68 ;  /* 0x000076103e447816 */ /* 0x008fe20000000044 */
[----:B------:R-:W-:Y:S01]  /*10650*/  IMAD.MOV.U32 R62, RZ, RZ, R48 ;  /* 0x000000ffff3e7224 */ /* 0x000fe200078e0030 */
[----:B------:R-:W-:Y:S01]  /*10660*/  PRMT R100, R64, 0x7610, R100 ;  /* 0x0000761040647816 */ /* 0x000fe20000000064 */
[----:B------:R-:W-:Y:S01]  /*10670*/  IMAD.MOV.U32 R64, RZ, RZ, R14 ;  /* 0x000000ffff407224 */ /* 0x000fe200078e000e */
[----:B--2---:R-:W-:Y:S01]  /*10680*/  PRMT R69, R63, 0x7610, R69 ;  /* 0x000076103f457816 */ /* 0x004fe20000000045 */
        /* <DEDUP_REMOVED lines=17> */
[----:B------:R-:W-:Y:S01]  /*107a0*/  BSSY B1, `(.L_x_4861) ;  /* 0x0000009000017945 */ /* 0x000fe20003800000 */
[----:B------:R-:W-:Y:S01]  /*107b0*/  PRMT R86, R60, 0x7610, R86 ;  /* 0x000076103c567816 */ /* 0x000fe20000000056 */
[----:B------:R-:W-:Y:S01]  /*107c0*/  IMAD.MOV.U32 R60, RZ, RZ, R58 ;  /* 0x000000ffff3c7224 */ /* 0x000fe200078e003a */
[----:B------:R-:W-:Y:S01]  /*107d0*/  PRMT R87, R62, 0x7610, R87 ;  /* 0x000076103e577816 */ /* 0x000fe20000000057 */
[----:B------:R-:W-:Y:S01]  /*107e0*/  IMAD.MOV.U32 R62, RZ, RZ, R59 ;  /* 0x000000ffff3e7224 */ /* 0x000fe200078e003b */
[----:B------:R-:W-:-:S02]  /*107f0*/  ISETP.GE.AND P1, PT, R195, R76, PT ;  /* 0x0000004cc300720c */ /* 0x000fc40003f26270 */
[----:B------:R-:W-:Y:S02]  /*10800*/  PRMT R75, R63, 0x7610, R75 ;  /* 0x000076103f4b7816 */ /* 0x000fe4000000004b */
[----:B------:R-:W-:Y:S01]  /*10810*/  PRMT R77, R64, 0x7610, R77 ;  /* 0x00007610404d7816 */ /* 0x000fe2000000004d */
[----:B0-----:R-:W-:Y:S08]  /*10820*/  @!P0 BRA `(.L_x_4862) ;  /* 0x000001d4001c8947 */ /* 0x001ff00003800000 */
.L_x_5196:
[----:B------:R-:W-:Y:S05]  /*10830*/  BSYNC B1 ;  /* 0x0000000000017941 */ /* 0x000fea0003800000 */
.L_x_4861:
        /* <DEDUP_REMOVED lines=8> */
[----:B------:R-:W-:-:S09]  /*108c0*/  ISETP.GE.AND P2, PT, R199, R89, PT ;  /* 0x00000059c700720c */ /* 0x000fd20003f46270 */
[----:B------:R-:W-:Y:S05]  /*108d0*/  @P0 BRA `(.L_x_4866) ;  /* 0x0000000400a80947 */ /* 0x000fea0003800000 */
[----:B------:R-:W-:Y:S02]  /*108e0*/  LEA.HI R62, R89, R222, RZ, 0x1d ;  /* 0x000000de593e7211 */ /* 0x000fe400078fe8ff */
[----:B------:R-:W-:Y:S02]  /*108f0*/  LOP3.LUT R60, R208, 0x38, R22, 0xf8, !PT ;  /* 0x00000038d03c7812 */ /* 0x000fe400078ef816 */
[----:B------:R-:W-:Y:S01]  /*10900*/  SHF.R.S32.HI R65, RZ, 0x1f, R62 ;  /* 0x0000001fff417819 */ /* 0x000fe2000001143e */
[----:B------:R-:W-:Y:S01]  /*10910*/  IMAD.SHL.U32 R63, R62, 0x8, RZ ;  /* 0x000000083e3f7824 */ /* 0x000fe200078e00ff */
[-C--:B0-----:R-:W-:Y:S02]  /*10920*/  LOP3.LUT R61, R60, R209.reuse, RZ, 0x3c, !PT ;  /* 0x000000d13c3d7212 */ /* 0x081fe400078e3cff */
[----:B------:R-:W-:Y:S02]  /*10930*/  LEA.HI R65, R65, R62, RZ, 0x3 ;  /* 0x0000003e41417211 */ /* 0x000fe400078f18ff */
[----:B------:R-:W-:Y:S01]  /*10940*/  LOP3.LUT R60, R208, 0x38, R63, 0xf8, !PT ;  /* 0x00000038d03c7812 */ /* 0x000fe200078ef83f */
[----:B------:R-:W-:Y:S01]  /*10950*/  IMAD.IADD R61, R210, 0x1, R61 ;  /* 0x00000001d23d7824 */ /* 0x000fe200078e023d */
[----:B------:R-:W-:Y:S01]  /*10960*/  SHF.R.U64 R120, R32, 0x10, R33 ;  /* 0x0000001020787819 */ /* 0x000fe20000001221 */
[----:B------:R-:W-:Y:S01]  /*10970*/  IMAD.SHL.U32 R65, R65, 0x400, RZ ;  /* 0x0000040041417824 */ /* 0x000fe200078e00ff */
[----:B------:R-:W-:Y:S01]  /*10980*/  LOP3.LUT R60, R60, R209, RZ, 0x3c, !PT ;  /* 0x000000d13c3c7212 */ /* 0x000fe200078e3cff */
[----:B------:R-:W-:Y:S01]  /*10990*/  IMAD R113, R61, 0x2, R16 ;  /* 0x000000023d717824 */ /* 0x000fe200078e0210 */
[----:B------:R-:W-:-:S02]  /*109a0*/  SHF.R.U64 R117, R44, 0x10, R45 ;  /* 0x000000102c757819 */ /* 0x000fc4000000122d */
[----:B------:R-:W-:Y:S02]  /*109b0*/  LOP3.LUT R65, R65, 0x7fffe000, RZ, 0xc0, !PT ;  /* 0x7fffe00041417812 */ /* 0x000fe400078ec0ff */
[----:B------:R-:W-:Y:S02]  /*109c0*/  SHF.R.U32.HI R44, RZ, 0x10, R45 ;  /* 0x00000010ff2c7819 */ /* 0x000fe4000001162d */
[----:B------:R-:W-:Y:S02]  /*109d0*/  IADD3 R65, R60, R65, R210 ;  /* 0x000000413c417210 */ /* 0x000fe40007ffe0d2 */
[----:B------:R-:W0:Y:S01]  /*109e0*/  LDS.128 R60, [R113+0x12400] ;  /* 0x01240000713c7984 */ /* 0x000e220000000c00 */
[----:B------:R-:W-:Y:S02]  /*109f0*/  SHF.R.U32.HI R32, RZ, 0x10, R33 ;  /* 0x00000010ff207819 */ /* 0x000fe40000011621 */
[----:B------:R-:W-:Y:S01]  /*10a00*/  IMAD R114, R65, 0x2, R16 ;  /* 0x0000000241727824 */ /* 0x000fe200078e0210 */
[----:B------:R-:W-:-:S02]  /*10a10*/  SHF.R.U64 R33, R34, 0x10, R35 ;  /* 0x0000001022217819 */ /* 0x000fc40000001223 */
[----:B------:R-:W-:Y:S02]  /*10a20*/  SHF.R.U32.HI R116, RZ, 0x10, R35 ;  /* 0x00000010ff747819 */ /* 0x000fe40000011623 */
[----:B------:R-:W1:Y:S01]  /*10a30*/  LDS.128 R64, [R114+0x12400] ;  /* 0x0124000072407984 */ /* 0x000e620000000c00 */
[----:B------:R-:W-:Y:S02]  /*10a40*/  PRMT R35, R75, 0x5432, R120 ;  /* 0x000054324b237816 */ /* 0x000fe40000000078 */
[----:B------:R-:W-:Y:S02]  /*10a50*/  PRMT R118, R118, 0x5410, R117 ;  /* 0x0000541076767816 */ /* 0x000fe40000000075 */
[--C-:B------:R-:W-:Y:S02]  /*10a60*/  SHF.R.U64 R45, R46, 0x10, R47.reuse ;  /* 0x000000102e2d7819 */ /* 0x100fe4000000122f */
[----:B------:R-:W-:Y:S01]  /*10a70*/  PRMT R115, R115, 0x5410, R44 ;  /* 0x0000541073737816 */ /* 0x000fe2000000002c */
[----:B------:R-:W-:Y:S01]  /*10a80*/  IMAD.U32 R125, R118, 0x10000, RZ ;  /* 0x00010000767d7824 */ /* 0x000fe200078e00ff */
[----:B------:R-:W-:-:S02]  /*10a90*/  SHF.R.U32.HI R47, RZ, 0x10, R47 ;  /* 0x00000010ff2f7819 */ /* 0x000fc4000001162f */
[----:B------:R-:W-:Y:S01]  /*10aa0*/  PRMT R34, R77, 0x5432, R32 ;  /* 0x000054324d227816 */ /* 0x000fe20000000020 */
[----:B------:R-:W-:Y:S01]  /*10ab0*/  IMAD.U32 R126, R115, 0x10000, RZ ;  /* 0x00010000737e7824 */ /* 0x000fe200078e00ff */
[----:B------:R-:W-:Y:S02]  /*10ac0*/  PRMT R44, R74, 0x5432, R47 ;  /* 0x000054324a2c7816 */ /* 0x000fe4000000002f */
[----:B------:R-:W-:Y:S02]  /*10ad0*/  PRMT R32, R78, 0x5432, R33 ;  /* 0x000054324e207816 */ /* 0x000fe40000000021 */
[----:B------:R-:W-:Y:S01]  /*10ae0*/  PRMT R33, R79, 0x5432, R116 ;  /* 0x000054324f217816 */ /* 0x000fe20000000074 */
[----:B------:R-:W-:Y:S01]  /*10af0*/  IMAD.U32 R127, R44, 0x10000, RZ ;  /* 0x000100002c7f7824 */ /* 0x000fe200078e00ff */
[----:B------:R-:W-:Y:S02]  /*10b00*/  LOP3.LUT R115, R115, 0xffff0000, RZ, 0xc0, !PT ;  /* 0xffff000073737812 */ /* 0x000fe400078ec0ff */
[----:B------:R-:W-:Y:S01]  /*10b10*/  PRMT R45, R70, 0x5432, R45 ;  /* 0x00005432462d7816 */ /* 0x000fe2000000002d */
[----:B0-----:R-:W-:Y:S01]  /*10b20*/  IMAD.U32 R117, R60, 0x10000, RZ ;  /* 0x000100003c757824 */ /* 0x001fe200078e00ff */
[C---:B------:R-:W-:Y:S01]  /*10b30*/  LOP3.LUT R46, R62.reuse, 0xffff0000, RZ, 0xc0, !PT ;  /* 0xffff00003e2e7812 */ /* 0x040fe200078ec0ff */
[----:B------:R-:W-:Y:S01]  /*10b40*/  IMAD.U32 R47, R62, 0x10000, RZ ;  /* 0x000100003e2f7824 */ /* 0x000fe200078e00ff */
[C---:B------:R-:W-:Y:S01]  /*10b50*/  LOP3.LUT R116, R61.reuse, 0xffff0000, RZ, 0xc0, !PT ;  /* 0xffff00003d747812 */ /* 0x040fe200078ec0ff */
[----:B------:R-:W-:Y:S01]  /*10b60*/  IMAD.U32 R120, R61, 0x10000, RZ ;  /* 0x000100003d787824 */ /* 0x000fe200078e00ff */
[C---:B------:R-:W-:Y:S01]  /*10b70*/  LOP3.LUT R62, R63.reuse, 0xffff0000, RZ, 0xc0, !PT ;  /* 0xffff00003f3e7812 */ /* 0x040fe200078ec0ff */
[----:B------:R-:W-:Y:S01]  /*10b80*/  IMAD.U32 R119, R63, 0x10000, RZ ;  /* 0x000100003f777824 */ /* 0x000fe200078e00ff */
[----:B------:R-:W-:Y:S01]  /*10b90*/  LOP3.LUT R60, R60, 0xffff0000, RZ, 0xc0, !PT ;  /* 0xffff00003c3c7812 */ /* 0x000fe200078ec0ff */
[C---:B-1----:R-:W-:Y:S01]  /*10ba0*/  IMAD.U32 R122, R64.reuse, 0x10000, RZ ;  /* 0x00010000407a7824 */ /* 0x042fe200078e00ff */
[----:B------:R-:W-:Y:S01]  /*10bb0*/  LOP3.LUT R121, R64, 0xffff0000, RZ, 0xc0, !PT ;  /* 0xffff000040797812 */ /* 0x000fe200078ec0ff */
[----:B------:R-:W-:Y:S01]  /*10bc0*/  IMAD.U32 R64, R35, 0x10000, RZ ;  /* 0x0001000023407824 */ /* 0x000fe200078e00ff */
[----:B------:R-:W-:Y:S01]  /*10bd0*/  LOP3.LUT R61, R66, 0xffff0000, RZ, 0xc0, !PT ;  /* 0xffff0000423d7812 */ /* 0x000fe200078ec0ff */
[----:B------:R-:W-:-:S02]  /*10be0*/  IMAD.U32 R123, R65, 0x10000, RZ ;  /* 0x00010000417b7824 */ /* 0x000fc400078e00ff */
[CC--:B------:R-:W-:Y:S01]  /*10bf0*/  FMUL.FTZ R128, R122.reuse, R125.reuse ;  /* 0x0000007d7a807220 */ /* 0x0c0fe20000410000 */
[----:B------:R-:W-:Y:S01]  /*10c00*/  FMUL.FTZ R130, R122, R64 ;  /* 0x000000407a827220 */ /* 0x000fe20000410000 */
[----:B------:R-:W-:Y:S02]  /*10c10*/  IMAD.U32 R122, R34, 0x10000, RZ ;  /* 0x00010000227a7824 */ /* 0x000fe400078e00ff */
[----:B------:R-:W-:Y:S01]  /*10c20*/  FMUL.FTZ R129, R123, R126 ;  /* 0x0000007e7b817220 */ /* 0x000fe20000410000 */
[----:B------:R-:W-:Y:S02]  /*10c30*/  IMAD.U32 R124, R67, 0x10000, RZ ;  /* 0x00010000437c7824 */ /* 0x000fe400078e00ff */
[----:B------:R-:W-:Y:S01]  /*10c40*/  FFMA.FTZ R64, R117, R64, -R128 ;  /* 0x0000004075407223 */ /* 0x000fe20000010880 */
[----:B------:R-:W-:Y:S01]  /*10c50*/  IMAD.U32 R63, R66, 0x10000, RZ ;  /* 0x00010000423f7824 */ /* 0x000fe200078e00ff */
[----:B------:R-:W-:Y:S01]  /*10c60*/  LOP3.LUT R66, R67, 0xffff0000, RZ, 0xc0, !PT ;  /* 0xffff000043427812 */ /* 0x000fe200078ec0ff */
[----:B------:R-:W-:Y:S01]  /*10c70*/  FFMA.FTZ R67, R117, R125, R130 ;  /* 0x0000007d75437223 */ /* 0x000fe20000010082 */
[-C--:B------:R-:W-:Y:S01]  /*10c80*/  FMUL.FTZ R131, R123, R122.reuse ;  /* 0x0000007a7b837220 */ /* 0x080fe20000410000 */
[----:B------:R-:W-:Y:S01]  /*10c90*/  FFMA.FTZ R117, R120, R122, -R129 ;  /* 0x0000007a78757223 */ /* 0x000fe20000010881 */
[----:B------:R-:W-:-:S02]  /*10ca0*/  IMAD.U32 R125, R33, 0x10000, RZ ;  /* 0x00010000217d7824 */ /* 0x000fc400078e00ff */
[----:B------:R-:W-:Y:S01]  /*10cb0*/  FMUL.FTZ R122, R124, R127 ;  /* 0x0000007f7c7a7220 */ /* 0x000fe20000410000 */
[----:B------:R-:W-:Y:S01]  /*10cc0*/  LOP3.LUT R123, R118, 0xffff0000, RZ, 0xc0, !PT ;  /* 0xffff0000767b7812 */ /* 0x000fe200078ec0ff */
[----:B------:R-:W-:Y:S01]  /*10cd0*/  FFMA.FTZ R120, R120, R126, R131 ;  /* 0x0000007e78787223 */ /* 0x000fe20000010083 */
[-C--:B------:R-:W-:Y:S01]  /*10ce0*/  FMUL.FTZ R124, R124, R125.reuse ;  /* 0x0000007d7c7c7220 */ /* 0x080fe20000410000 */
[----:B------:R-:W-:Y:S01]  /*10cf0*/  FFMA.FTZ R118, R119, R125, -R122 ;  /* 0x0000007d77767223 */ /* 0x000fe2000001087a */
[----:B------:R-:W-:Y:S01]  /*10d00*/  LOP3.LUT R35, R35, 0xffff0000, RZ, 0xc0, !PT ;  /* 0xffff000023237812 */ /* 0x000fe200078ec0ff */
[----:B------:R-:W-:Y:S01]  /*10d10*/  FMUL.FTZ R125, R121, R123 ;  /* 0x0000007b797d7220 */ /* 0x000fe20000410000 */
[----:B------:R-:W-:Y:S01]  /*10d20*/  LOP3.LUT R65, R65, 0xffff0000, RZ, 0xc0, !PT ;  /* 0xffff000041417812 */ /* 0x000fe200078ec0ff */
[----:B------:R-:W-:Y:S01]  /*10d30*/  FFMA.FTZ R119, R119, R127, R124 ;  /* 0x0000007f77777223 */ /* 0x000fe2000001007c */
[----:B------:R-:W-:Y:S01]  /*10d40*/  LOP3.LUT R34, R34, 0xffff0000, RZ, 0xc0, !PT ;  /* 0xffff000022227812 */ /* 0x000fe200078ec0ff */
[-C--:B------:R-:W-:Y:S01]  /*10d50*/  FMUL.FTZ R121, R121, R35.reuse ;  /* 0x0000002379797220 */ /* 0x080fe20000410000 */
[----:B------:R-:W-:Y:S01]  /*10d60*/  FFMA.FTZ R125, R60, R35, -R125 ;  /* 0x000000233c7d7223 */ /* 0x000fe2000001087d */
[----:B------:R-:W-:Y:S01]  /*10d70*/  FMUL.FTZ R35, R65, R115 ;  /* 0x0000007341237220 */ /* 0x000fe20000410000 */
[----:B------:R-:W-:-:S02]  /*10d80*/  IMAD.U32 R124, R45, 0x10000, RZ ;  /* 0x000100002d7c7824 */ /* 0x000fc400078e00ff */
[-C--:B------:R-:W-:Y:S01]  /*10d90*/  FMUL.FTZ R126, R65, R34.reuse ;  /* 0x00000022417e7220 */ /* 0x080fe20000410000 */
[----:B------:R-:W-:Y:S02]  /*10da0*/  IMAD.U32 R122, R32, 0x10000, RZ ;  /* 0x00010000207a7824 */ /* 0x000fe400078e00ff */
        /* <DEDUP_REMOVED lines=10> */
[----:B------:R-:W-:Y:S01]  /*10e50*/  LOP3.LUT R33, R33, 0xffff0000, RZ, 0xc0, !PT ;  /* 0xffff000021217812 */ /* 0x000fe200078ec0ff */
[----:B------:R-:W-:Y:S01]  /*10e60*/  FMUL.FTZ R63, R66, R35 ;  /* 0x00000023423f7220 */ /* 0x000fe20000410000 */
[----:B------:R-:W-:Y:S01]  /*10e70*/  FFMA.FTZ R60, R60, R123, R121 ;  /* 0x0000007b3c3c7223 */ /* 0x000fe20000010079 */
        /* <DEDUP_REMOVED lines=16> */
.L_x_4866:
[----:B------:R-:W-:Y:S05]  /*10f80*/  BSYNC B2 ;  /* 0x0000000000027941 */ /* 0x000fea0003800000 */
.L_x_4865:
[----:B------:R-:W-:Y:S04]  /*10f90*/  BSSY B2, `(.L_x_4867) ;  /* 0x0000071000027945 */ /* 0x000fe80003800000 */
[----:B------:R-:W-:Y:S05]  /*10fa0*/  @P1 BRA `(.L_x_4868) ;  /* 0x0000000400bc1947 */ /* 0x000fea0003800000 */
[----:B-1----:R-:W2:Y:S01]  /*10fb0*/  LDL R32, [R1+0x3c] ;  /* 0x00003c0001207983 */ /* 0x002ea20000100800 */
[----:B------:R-:W-:Y:S02]  /*10fc0*/  LEA.HI R34, R73, R198, RZ, 0x6 ;  /* 0x000000c649227211 */ /* 0x000fe400078f30ff */
[----:B------:R-:W-:Y:S02]  /*10fd0*/  LOP3.LUT R44, R208, 0x38, R71, 0xf8, !PT ;  /* 0x00000038d02c7812 */ /* 0x000fe400078ef847 */
[--C-:B------:R-:W-:Y:S01]  /*10fe0*/  SHF.R.U64 R63, R30, 0x10, R31.reuse ;  /* 0x000000101e3f7819 */ /* 0x100fe2000000121f */
[----:B------:R-:W-:Y:S01]  /*10ff0*/  IMAD.SHL.U32 R35, R34, 0x80, RZ ;  /* 0x0000008022237824 */ /* 0x000fe200078e00ff */
[----:B------:R-:W-:Y:S02]  /*11000*/  LOP3.LUT R44, R44, R209, RZ, 0x3c, !PT ;  /* 0x000000d12c2c7212 */ /* 0x000fe400078e3cff */
[----:B------:R-:W-:Y:S02]  /*11010*/  SHF.R.U32.HI R30, RZ, 0x10, R31 ;  /* 0x00000010ff1e7819 */ /* 0x000fe4000001161f */
[----:B------:R-:W-:-:S02]  /*11020*/  LOP3.LUT R35, R35, 0xffffe000, RZ, 0xc0, !PT ;  /* 0xffffe00023237812 */ /* 0x000fc400078ec0ff */
[----:B------:R-:W-:Y:S02]  /*11030*/  SHF.R.U64 R31, R40, 0x10, R41 ;  /* 0x00000010281f7819 */ /* 0x000fe40000001229 */
[----:B------:R-:W-:Y:S02]  /*11040*/  IADD3 R35, R44, R35, R210 ;  /* 0x000000232c237210 */ /* 0x000fe40007ffe0d2 */
[--C-:B------:R-:W-:Y:S02]  /*11050*/  SHF.R.U64 R65, R28, 0x10, R29.reuse ;  /* 0x000000101c417819 */ /* 0x100fe4000000121d */
[----:B------:R-:W-:Y:S02]  /*11060*/  SHF.R.U32.HI R28, RZ, 0x10, R29 ;  /* 0x00000010ff1c7819 */ /* 0x000fe4000001161d */
[----:B------:R-:W-:Y:S02]  /*11070*/  SHF.R.U32.HI R40, RZ, 0x10, R41 ;  /* 0x00000010ff287819 */ /* 0x000fe40000011629 */
[----:B------:R-:W-:-:S02]  /*11080*/  SHF.R.U64 R29, R42, 0x10, R43 ;  /* 0x000000102a1d7819 */ /* 0x000fc4000000122b */
[----:B------:R-:W-:Y:S02]  /*11090*/  PRMT R108, R108, 0x5410, R31 ;  /* 0x000054106c6c7816 */ /* 0x000fe4000000001f */
[----:B------:R-:W-:Y:S02]  /*110a0*/  PRMT R110, R110, 0x5410, R65 ;  /* 0x000054106e6e7816 */ /* 0x000fe40000000041 */
[----:B------:R-:W-:Y:S01]  /*110b0*/  SHF.R.U32.HI R42, RZ, 0x10, R43 ;  /* 0x00000010ff2a7819 */ /* 0x000fe2000001162b */
[----:B------:R-:W-:Y:S01]  /*110c0*/  IMAD.U32 R64, R108, 0x10000, RZ ;  /* 0x000100006c407824 */ /* 0x000fe200078e00ff */
[----:B------:R-:W-:Y:S02]  /*110d0*/  PRMT R111, R111, 0x5410, R28 ;  /* 0x000054106f6f7816 */ /* 0x000fe4000000001c */
[----:B------:R-:W-:Y:S02]  /*110e0*/  PRMT R107, R107, 0x5410, R40 ;  /* 0x000054106b6b7816 */ /* 0x000fe40000000028 */
[----:B------:R-:W-:-:S02]  /*110f0*/  PRMT R106, R106, 0x5410, R29 ;  /* 0x000054106a6a7816 */ /* 0x000fc4000000001d */
[----:B------:R-:W-:Y:S01]  /*11100*/  PRMT R105, R105, 0x5410, R42 ;  /* 0x0000541069697816 */ /* 0x000fe2000000002a */
[----:B------:R-:W-:Y:S01]  /*11110*/  IMAD.U32 R65, R107, 0x10000, RZ ;  /* 0x000100006b417824 */ /* 0x000fe200078e00ff */
[----:B------:R-:W-:Y:S02]  /*11120*/  PRMT R109, R109, 0x5410, R30 ;  /* 0x000054106d6d7816 */ /* 0x000fe4000000001e */
[----:B------:R-:W-:Y:S01]  /*11130*/  PRMT R112, R112, 0x5410, R63 ;  /* 0x0000541070707816 */ /* 0x000fe2000000003f */
[----:B------:R-:W-:Y:S01]  /*11140*/  IMAD.U32 R66, R105, 0x10000, RZ ;  /* 0x0001000069427824 */ /* 0x000fe200078e00ff */
[----:B------:R-:W-:Y:S02]  /*11150*/  LOP3.LUT R108, R108, 0xffff0000, RZ, 0xc0, !PT ;  /* 0xffff00006c6c7812 */ /* 0x000fe400078ec0ff */
[----:B------:R-:W-:Y:S02]  /*11160*/  LOP3.LUT R107, R107, 0xffff0000, RZ, 0xc0, !PT ;  /* 0xffff00006b6b7812 */ /* 0x000fe400078ec0ff */
[----:B------:R-:W-:-:S02]  /*11170*/  LOP3.LUT R105, R105, 0xffff0000, RZ, 0xc0, !PT ;  /* 0xffff000069697812 */ /* 0x000fc400078ec0ff */
[----:B--2---:R-:W-:Y:S02]  /*11180*/  R2UR UR4, R32 ;  /* 0x00000000200472ca */ /* 0x004fe400000e0000 */
[----:B------:R-:W-:-:S04]  /*11190*/  LEA.HI R32, R89, R21, RZ, 0x1d ;  /* 0x0000001559207211 */ /* 0x000fc800078fe8ff */
[----:B------:R-:W-:-:S04]  /*111a0*/  SHF.R.S32.HI R33, RZ, 0x1f, R32 ;  /* 0x0000001fff217819 */ /* 0x000fc80000011420 */
[----:B------:R-:W-:Y:S01]  /*111b0*/  LEA.HI R34, R33, R32, RZ, 0x3 ;  /* 0x0000002021227211 */ /* 0x000fe200078f18ff */
[----:B------:R-:W-:Y:S02]  /*111c0*/  IMAD.SHL.U32 R33, R32, 0x8, RZ ;  /* 0x0000000820217824 */ /* 0x000fe400078e00ff */
[----:B------:R-:W-:Y:S02]  /*111d0*/  LEA R60, R35, UR4, 0x1 ;  /* 0x00000004233c7c11 */ /* 0x000fe4000f8e08ff */
[----:B------:R-:W-:Y:S01]  /*111e0*/  IMAD.SHL.U32 R34, R34, 0x400, RZ ;  /* 0x0000040022227824 */ /* 0x000fe200078e00ff */
[----:B------:R-:W-:-:S04]  /*111f0*/  LOP3.LUT R32, R208, 0x38, R33, 0xf8, !PT ;  /* 0x00000038d0207812 */ /* 0x000fc800078ef821 */
[----:B------:R-:W-:Y:S02]  /*11200*/  LOP3.LUT R32, R32, R209, RZ, 0x3c, !PT ;  /* 0x000000d120207212 */ /* 0x000fe400078e3cff */
[----:B------:R-:W-:-:S04]  /*11210*/  LOP3.LUT R33, R34, 0x7fffe000, RZ, 0xc0, !PT ;  /* 0x7fffe00022217812 */ /* 0x000fc800078ec0ff */
[----:B0-----:R-:W-:Y:S02]  /*11220*/  IADD3 R61, R32, R33, R210 ;  /* 0x00000021203d7210 */ /* 0x001fe40007ffe0d2 */
        /* <DEDUP_REMOVED lines=17> */
[----:B------:R-:W-:Y:S01]  /*11340*/  FMUL.FTZ R67, R31, R64 ;  /* 0x000000401f437220 */ /* 0x000fe20000410000 */
[C---:B------:R-:W-:Y:S01]  /*11350*/  IMAD.U32 R63, R47.reuse, 0x10000, RZ ;  /* 0x000100002f3f7824 */ /* 0x040fe200078e00ff */
[----:B------:R-:W-:Y:S01]  /*11360*/  LOP3.LUT R46, R47, 0xffff0000, RZ, 0xc0, !PT ;  /* 0xffff00002f2e7812 */ /* 0x000fe200078ec0ff */
[----:B------:R-:W-:Y:S01]  /*11370*/  FMUL.FTZ R113, R31, R32 ;  /* 0x000000201f717220 */ /* 0x000fe20000410000 */
[----:B------:R-:W-:-:S02]  /*11380*/  IMAD.U32 R47, R111, 0x10000, RZ ;  /* 0x000100006f2f7824 */ /* 0x000fc400078e00ff */
[C---:B------:R-:W-:Y:S01]  /*11390*/  FFMA.FTZ R31, R40.reuse, R32, -R67 ;  /* 0x00000020281f7223 */ /* 0x040fe20000010843 */
[----:B------:R-:W-:Y:S02]  /*113a0*/  IMAD.U32 R42, R33, 0x10000, RZ ;  /* 0x00010000212a7824 */ /* 0x000fe400078e00ff */
[----:B------:R-:W-:Y:S01]  /*113b0*/  FFMA.FTZ R32, R40, R64, R113 ;  /* 0x0000004028207223 */ /* 0x000fe20000010071 */
[C---:B------:R-:W-:Y:S01]  /*113c0*/  FMUL.FTZ R67, R62.reuse, R65 ;  /* 0x000000413e437220 */ /* 0x040fe20000410000 */
[-C--:B------:R-:W-:Y:S01]  /*113d0*/  FMUL.FTZ R113, R62, R47.reuse ;  /* 0x0000002f3e717220 */ /* 0x080fe20000410000 */
[----:B------:R-:W-:Y:S02]  /*113e0*/  IMAD.U32 R40, R109, 0x10000, RZ ;  /* 0x000100006d287824 */ /* 0x000fe400078e00ff */
[----:B------:R-:W-:Y:S01]  /*113f0*/  FMUL.FTZ R62, R63, R66 ;  /* 0x000000423f3e7220 */ /* 0x000fe20000410000 */
[C---:B------:R-:W-:Y:S01]  /*11400*/  FFMA.FTZ R67, R42.reuse, R47, -R67 ;  /* 0x0000002f2a437223 */ /* 0x040fe20000010843 */
[----:B------:R-:W-:Y:S01]  /*11410*/  LOP3.LUT R111, R111, 0xffff0000, RZ, 0xc0, !PT ;  /* 0xffff00006f6f7812 */ /* 0x000fe200078ec0ff */
[-C--:B------:R-:W-:Y:S01]  /*11420*/  FMUL.FTZ R63, R63, R40.reuse ;  /* 0x000000283f3f7220 */ /* 0x080fe20000410000 */
[----:B------:R-:W-:Y:S01]  /*11430*/  FFMA.FTZ R47, R43, R40, -R62 ;  /* 0x000000282b2f7223 */ /* 0x000fe2000001083e */
[C---:B------:R-:W-:Y:S01]  /*11440*/  FMUL.FTZ R40, R35.reuse, R108 ;  /* 0x0000006c23287220 */ /* 0x040fe20000410000 */
[-C--:B------:R-:W-:Y:S01]  /*11450*/  FMUL.FTZ R62, R35, R110.reuse ;  /* 0x0000006e233e7220 */ /* 0x080fe20000410000 */
[----:B------:R-:W-:Y:S01]  /*11460*/  LOP3.LUT R33, R33, 0xffff0000, RZ, 0xc0, !PT ;  /* 0xffff000021217812 */ /* 0x000fe200078ec0ff */
[----:B------:R-:W-:Y:S01]  /*11470*/  FFMA.FTZ R113, R42, R65, R113 ;  /* 0x000000412a717223 */ /* 0x000fe20000010071 */
[----:B------:R-:W-:Y:S01]  /*11480*/  FFMA.FTZ R110, R41, R110, -R40 ;  /* 0x0000006e296e7223 */ /* 0x000fe20000010828 */
[----:B------:R-:W-:Y:S01]  /*11490*/  FMUL.FTZ R64, R44, R107 ;  /* 0x0000006b2c407220 */ /* 0x000fe20000410000 */
[----:B------:R-:W-:-:S02]  /*114a0*/  IMAD.U32 R42, R106, 0x10000, RZ ;  /* 0x000100006a2a7824 */ /* 0x000fc400078e00ff */
[-C--:B------:R-:W-:Y:S01]  /*114b0*/  FMUL.FTZ R44, R44, R111.reuse ;  /* 0x0000006f2c2c7220 */ /* 0x080fe20000410000 */
[----:B------:R-:W-:Y:S02]  /*114c0*/  IMAD.U32 R40, R112, 0x10000, RZ ;  /* 0x0001000070287824 */ /* 0x000fe400078e00ff */
[----:B------:R-:W-:Y:S01]  /*114d0*/  FFMA.FTZ R63, R43, R66, R63 ;  /* 0x000000422b3f7223 */ /* 0x000fe2000001003f */
[----:B------:R-:W-:Y:S01]  /*114e0*/  FFMA.FTZ R41, R41, R108, R62 ;  /* 0x0000006c29297223 */ /* 0x000fe2000001003e */
[----:B------:R-:W-:Y:S01]  /*114f0*/  FMUL.FTZ R62, R45, R42 ;  /* 0x0000002a2d3e7220 */ /* 0x000fe20000410000 */
[C---:B------:R-:W-:Y:S01]  /*11500*/  FFMA.FTZ R64, R33.reuse, R111, -R64 ;  /* 0x0000006f21407223 */ /* 0x040fe20000010840 */
        /* <DEDUP_REMOVED lines=23> */
[----:B------:R2:W-:Y:S04]  /*11680*/  STS.128 [R60], R28 ;  /* 0x0000001c3c007388 */ /* 0x0005e80000000c00 */
[----:B------:R2:W-:Y:S02]  /*11690*/  STS.128 [R61+0x12400], R32 ;  /* 0x012400203d007388 */ /* 0x0005e40000000c00 */
.L_x_4868:
[----:B------:R-:W-:Y:S05]  /*116a0*/  BSYNC B2 ;  /* 0x0000000000027941 */ /* 0x000fea0003800000 */
.L_x_4867:
[----:B------:R-:W-:Y:S05]  /*116b0*/  @P2 BRA `(.L_x_4864) ;  /* 0x0000000400bc2947 */ /* 0x000fea0003800000 */
[----:B--2---:R-:W2:Y:S01]  /*116c0*/  LDL R28, [R1+0x3c] ;  /* 0x00003c00011c7983 */ /* 0x004ea20000100800 */
[----:B------:R-:W-:Y:S02]  /*116d0*/  LEA.HI R89, R89, R20, RZ, 0x1d ;  /* 0x0000001459597211 */ /* 0x000fe400078fe8ff */
[----:B------:R-:W-:Y:S02]  /*116e0*/  LEA.HI R29, R0, R199, RZ, 0x6 ;  /* 0x000000c7001d7211 */ /* 0x000fe400078f30ff */
[----:B------:R-:W-:Y:S02]  /*116f0*/  LOP3.LUT R30, R208, 0x38, R3, 0xf8, !PT ;  /* 0x00000038d01e7812 */ /* 0x000fe400078ef803 */
[--C-:B------:R-:W-:Y:S01]  /*11700*/  SHF.R.U64 R42, R24, 0x10, R25.reuse ;  /* 0x00000010182a7819 */ /* 0x100fe20000001219 */
[----:B------:R-:W-:Y:S01]  /*11710*/  IMAD.SHL.U32 R31, R29, 0x80, RZ ;  /* 0x000000801d1f7824 */ /* 0x000fe200078e00ff */
[----:B------:R-:W-:Y:S02]  /*11720*/  LOP3.LUT R30, R30, R209, RZ, 0x3c, !PT ;  /* 0x000000d11e1e7212 */ /* 0x000fe400078e3cff */
[----:B------:R-:W-:-:S02]  /*11730*/  SHF.R.U32.HI R43, RZ, 0x10, R25 ;  /* 0x00000010ff2b7819 */ /* 0x000fc40000011619 */
[----:B------:R-:W-:Y:S02]  /*11740*/  LOP3.LUT R31, R31, 0xffffe000, RZ, 0xc0, !PT ;  /* 0xffffe0001f1f7812 */ /* 0x000fe400078ec0ff */
[----:B------:R-:W-:Y:S02]  /*11750*/  SHF.R.U64 R25, R36, 0x10, R37 ;  /* 0x0000001024197819 */ /* 0x000fe40000001225 */
[----:B------:R-:W-:Y:S02]  /*11760*/  IADD3 R30, R30, R31, R210 ;  /* 0x0000001f1e1e7210 */ /* 0x000fe40007ffe0d2 */
[----:B------:R-:W-:Y:S02]  /*11770*/  SHF.R.U64 R24, R38, 0x10, R39 ;  /* 0x0000001026187819 */ /* 0x000fe40000001227 */
[--C-:B------:R-:W-:Y:S02]  /*11780*/  SHF.R.U64 R26, R26, 0x10, R27.reuse ;  /* 0x000000101a1a7819 */ /* 0x100fe4000000121b */
[----:B------:R-:W-:-:S02]  /*11790*/  SHF.R.U32.HI R27, RZ, 0x10, R27 ;  /* 0x00000010ff1b7819 */ /* 0x000fc4000001161b */
[----:B------:R-:W-:Y:S02]  /*117a0*/  SHF.R.U32.HI R37, RZ, 0x10, R37 ;  /* 0x00000010ff257819 */ /* 0x000fe40000011625 */
[----:B------:R-:W-:Y:S02]  /*117b0*/  PRMT R88, R88, 0x5410, R25 ;  /* 0x0000541058587816 */ /* 0x000fe40000000019 */
[----:B------:R-:W-:Y:S02]  /*117c0*/  PRMT R91, R91, 0x5410, R24 ;  /* 0x000054105b5b7816 */ /* 0x000fe40000000018 */
[----:B------:R-:W-:Y:S02]  /*117d0*/  PRMT R95, R95, 0x5410, R26 ;  /* 0x000054105f5f7816 */ /* 0x000fe4000000001a */
[----:B------:R-:W-:Y:S02]  /*117e0*/  PRMT R96, R96, 0x5410, R27 ;  /* 0x0000541060607816 */ /* 0x000fe4000000001b */
[----:B------:R-:W-:-:S02]  /*117f0*/  PRMT R93, R93, 0x5410, R42 ;  /* 0x000054105d5d7816 */ /* 0x000fc4000000002a */
[----:B------:R-:W-:Y:S01]  /*11800*/  PRMT R94, R94, 0x5410, R43 ;  /* 0x000054105e5e7816 */ /* 0x000fe2000000002b */
[----:B------:R-:W-:Y:S01]  /*11810*/  IMAD.U32 R43, R88, 0x10000, RZ ;  /* 0x00010000582b7824 */ /* 0x000fe200078e00ff */
[----:B------:R-:W-:Y:S01]  /*11820*/  PRMT R90, R90, 0x5410, R37 ;  /* 0x000054105a5a7816 */ /* 0x000fe20000000025 */
[C---:B------:R-:W-:Y:S01]  /*11830*/  IMAD.U32 R42, R93.reuse, 0x10000, RZ ;  /* 0x000100005d2a7824 */ /* 0x040fe200078e00ff */
[----:B------:R-:W-:Y:S02]  /*11840*/  SHF.R.U32.HI R39, RZ, 0x10, R39 ;  /* 0x00000010ff277819 */ /* 0x000fe40000011627 */
[----:B------:R-:W-:Y:S01]  /*11850*/  LOP3.LUT R88, R88, 0xffff0000, RZ, 0xc0, !PT ;  /* 0xffff000058587812 */ /* 0x000fe200078ec0ff */
[----:B-1----:R-:W-:Y:S01]  /*11860*/  IMAD.U32 R44, R90, 0x10000, RZ ;  /* 0x000100005a2c7824 */ /* 0x002fe200078e00ff */
[----:B------:R-:W-:Y:S02]  /*11870*/  PRMT R92, R92, 0x5410, R39 ;  /* 0x000054105c5c7816 */ /* 0x000fe40000000027 */
[----:B------:R-:W-:-:S02]  /*11880*/  LOP3.LUT R93, R93, 0xffff0000, RZ, 0xc0, !PT ;  /* 0xffff00005d5d7812 */ /* 0x000fc400078ec0ff */
[----:B------:R-:W-:Y:S02]  /*11890*/  LOP3.LUT R90, R90, 0xffff0000, RZ, 0xc0, !PT ;  /* 0xffff00005a5a7812 */ /* 0x000fe400078ec0ff */
[----:B--2---:R-:W-:Y:S02]  /*118a0*/  R2UR UR4, R28 ;  /* 0x000000001c0472ca */ /* 0x004fe400000e0000 */
[----:B------:R-:W-:-:S04]  /*118b0*/  SHF.R.S32.HI R28, RZ, 0x1f, R89 ;  /* 0x0000001fff1c7819 */ /* 0x000fc80000011459 */
[----:B------:R-:W-:Y:S01]  /*118c0*/  LEA.HI R29, R28, R89, RZ, 0x3 ;  /* 0x000000591c1d7211 */ /* 0x000fe200078f18ff */
[----:B------:R-:W-:-:S04]  /*118d0*/  IMAD.SHL.U32 R89, R89, 0x8, RZ ;  /* 0x0000000859597824 */ /* 0x000fc800078e00ff */
[----:B------:R-:W-:Y:S01]  /*118e0*/  IMAD.SHL.U32 R29, R29, 0x400, RZ ;  /* 0x000004001d1d7824 */ /* 0x000fe200078e00ff */
[----:B------:R-:W-:Y:S02]  /*118f0*/  LOP3.LUT R28, R208, 0x38, R89, 0xf8, !PT ;  /* 0x00000038d01c7812 */ /* 0x000fe400078ef859 */
[----:B------:R-:W-:Y:S02]  /*11900*/  LEA R40, R30, UR4, 0x1 ;  /* 0x000000041e287c11 */ /* 0x000fe4000f8e08ff */
[----:B------:R-:W-:Y:S02]  /*11910*/  LOP3.LUT R28, R28, R209, RZ, 0x3c, !PT ;  /* 0x000000d11c1c7212 */ /* 0x000fe400078e3cff */
[----:B------:R-:W-:-:S04]  /*11920*/  LOP3.LUT R29, R29, 0x7fffe000, RZ, 0xc0, !PT ;  /* 0x7fffe0001d1d7812 */ /* 0x000fc800078ec0ff */
[----:B------:R-:W-:Y:S02]  /*11930*/  IADD3 R41, R28, R29, R210 ;  /* 0x0000001d1c297210 */ /* 0x000fe40007ffe0d2 */
[----:B------:R-:W1:Y:S03]  /*11940*/  LDS.128 R28, [R40] ;  /* 0x00000000281c7984 */ /* 0x000e660000000c00 */
        /* <DEDUP_REMOVED lines=17> */
[----:B0-----:R-:W-:Y:S01]  /*11a60*/  FMUL.FTZ R61, R37, R44 ;  /* 0x0000002c253d7220 */ /* 0x001fe20000410000 */
        /* <DEDUP_REMOVED lines=12> */
[----:B------:R-:W-:Y:S01]  /*11b30*/  FMUL.FTZ R24, R32, R88 ;  /* 0x0000005820187220 */ /* 0x000fe20000410000 */
[----:B------:R-:W-:Y:S02]  /*11b40*/  IMAD.U32 R26, R91, 0x10000, RZ ;  /* 0x000100005b1a7824 */ /* 0x000fe400078e00ff */
[----:B------:R-:W-:Y:S01]  /*11b50*/  FFMA.FTZ R43, R36, R42, R43 ;  /* 0x0000002a242b7223 */ /* 0x000fe2000001002b */
[-C--:B------:R-:W-:Y:S01]  /*11b60*/  FMUL.FTZ R36, R32, R93.reuse ;  /* 0x0000005d20247220 */ /* 0x080fe20000410000 */
[----:B------:R-:W-:Y:S01]  /*11b70*/  FFMA.FTZ R32, R25, R93, -R24 ;  /* 0x0000005d19207223 */ /* 0x000fe20000010818 */
[----:B------:R-:W-:Y:S01]  /*11b80*/  LOP3.LUT R34, R34, 0xffff0000, RZ, 0xc0, !PT ;  /* 0xffff000022227812 */ /* 0x000fe200078ec0ff */
[----:B------:R-:W-:Y:S01]  /*11b90*/  IMAD.U32 R24, R95, 0x10000, RZ ;  /* 0x000100005f187824 */ /* 0x000fe200078e00ff */
[----:B------:R-:W-:Y:S01]  /*11ba0*/  LOP3.LUT R35, R35, 0xffff0000, RZ, 0xc0, !PT ;  /* 0xffff000023237812 */ /* 0x000fe200078ec0ff */
[----:B------:R-:W-:Y:S01]  /*11bb0*/  FMUL.FTZ R42, R38, R26 ;  /* 0x0000001a262a7220 */ /* 0x000fe20000410000 */
[----:B------:R-:W-:Y:S01]  /*11bc0*/  LOP3.LUT R91, R91, 0xffff0000, RZ, 0xc0, !PT ;  /* 0xffff00005b5b7812 */ /* 0x000fe200078ec0ff */
[----:B------:R-:W-:Y:S01]  /*11bd0*/  FFMA.FTZ R36, R25, R88, R36 ;  /* 0x0000005819247223 */ /* 0x000fe20000010024 */
[----:B------:R-:W-:Y:S01]  /*11be0*/  LOP3.LUT R92, R92, 0xffff0000, RZ, 0xc0, !PT ;  /* 0xffff00005c5c7812 */ /* 0x000fe200078ec0ff */
[-C--:B------:R-:W-:Y:S01]  /*11bf0*/  FMUL.FTZ R38, R38, R24.reuse ;  /* 0x0000001826267220 */ /* 0x080fe20000410000 */
[----:B------:R-:W-:Y:S01]  /*11c00*/  LOP3.LUT R94, R94, 0xffff0000, RZ, 0xc0, !PT ;  /* 0xffff00005e5e7812 */ /* 0x000fe200078ec0ff */
[----:B------:R-:W-:Y:S01]  /*11c10*/  FFMA.FTZ R42, R27, R24, -R42 ;  /* 0x000000181b2a7223 */ /* 0x000fe2000001082a */
[----:B------:R-:W-:Y:S01]  /*11c20*/  LOP3.LUT R95, R95, 0xffff0000, RZ, 0xc0, !PT ;  /* 0xffff00005f5f7812 */ /* 0x000fe200078ec0ff */
[----:B------:R-:W-:Y:S01]  /*11c30*/  FMUL.FTZ R31, R33, R90 ;  /* 0x0000005a211f7220 */ /* 0x000fe20000410000 */
[----:B------:R-:W-:Y:S01]  /*11c40*/  LOP3.LUT R96, R96, 0xffff0000, RZ, 0xc0, !PT ;  /* 0xffff000060607812 */ /* 0x000fe200078ec0ff */
[C---:B------:R-:W-:Y:S01]  /*11c50*/  FMUL.FTZ R24, R34.reuse, R91 ;  /* 0x0000005b22187220 */ /* 0x040fe20000410000 */
[----:B------:R-:W-:Y:S01]  /*11c60*/  FMUL.FTZ R25, R35, R92 ;  /* 0x0000005c23197220 */ /* 0x000fe20000410000 */
[----:B------:R-:W-:Y:S01]  /*11c70*/  FMUL.FTZ R33, R33, R94 ;  /* 0x0000005e21217220 */ /* 0x000fe20000410000 */
[-C--:B------:R-:W-:Y:S01]  /*11c80*/  FMUL.FTZ R34, R34, R95.reuse ;  /* 0x0000005f22227220 */ /* 0x080fe20000410000 */
[----:B------:R-:W-:Y:S01]  /*11c90*/  FMUL.FTZ R35, R35, R96 ;  /* 0x0000006023237220 */ /* 0x000fe20000410000 */
[----:B------:R-:W-:Y:S01]  /*11ca0*/  FFMA.FTZ R94, R28, R94, -R31 ;  /* 0x0000005e1c5e7223 */ /* 0x000fe2000001081f */
[----:B------:R-:W-:Y:S01]  /*11cb0*/  FFMA.FTZ R95, R29, R95, -R24 ;  /* 0x0000005f1d5f7223 */ /* 0x000fe20000010818 */
[----:B------:R-:W-:Y:S01]  /*11cc0*/  FFMA.FTZ R96, R30, R96, -R25 ;  /* 0x000000601e607223 */ /* 0x000fe20000010819 */
[----:B------:R-:W-:Y:S01]  /*11cd0*/  FFMA.FTZ R90, R28, R90, R33 ;  /* 0x0000005a1c5a7223 */ /* 0x000fe20000010021 */
        /* <DEDUP_REMOVED lines=13> */
.L_x_4864:
[----:B------:R-:W-:Y:S05]  /*11db0*/  BSYNC B1 ;  /* 0x0000000000017941 */ /* 0x000fea0003800000 */
.L_x_4863:
[----:B------:R-:W-:-:S13]  /*11dc0*/  ISETP.GE.AND P0, PT, R219, R76, PT ;  /* 0x0000004cdb00720c */ /* 0x000fda0003f06270 */
[----:B------:R-:W-:Y:S05]  /*11dd0*/  @P0 BRA `(.L_x_4844) ;  /* 0x00000014004c0947 */ /* 0x000fea0003800000 */
[----:B-1----:R1:W5:Y:S01]  /*11de0*/  LDL R46, [R1+0x3c] ;  /* 0x00003c00012e7983 */ /* 0x0023620000100800 */
[----:B--2---:R-:W2:Y:S01]  /*11df0*/  LDC R33, c[0x0][0x3f4] ;  /* 0x0000fd00ff217b82 */ /* 0x004ea20000000800 */
[----:B------:R-:W-:Y:S01]  /*11e00*/  BSSY B1, `(.L_x_4869) ;  /* 0x0000070000017945 */ /* 0x000fe20003800000 */
[----:B------:R-:W-:Y:S02]  /*11e10*/  SHF.R.U32.HI R44, RZ, 0x3, R206 ;  /* 0x00000003ff2c7819 */ /* 0x000fe400000116ce */
[-C--:B--2---:R-:W-:Y:S02]  /*11e20*/  ISETP.GE.AND P0, PT, R22, R33.reuse, PT ;  /* 0x000000211600720c */ /* 0x084fe40003f06270 */
[-C--:B------:R-:W-:Y:S02]  /*11e30*/  ISETP.GE.AND P1, PT, R198, R33.reuse, PT ;  /* 0x00000021c600720c */ /* 0x080fe40003f26270 */
[----:B------:R-:W-:-:S09]  /*11e40*/  ISETP.GE.AND P2, PT, R199, R33, PT ;  /* 0x00000021c700720c */ /* 0x000fd20003f46270 */
[----:B-1----:R-:W-:Y:S05]  /*11e50*/  @P0 BRA `(.L_x_4870) ;  /* 0x0000000400a80947 */ /* 0x002fea0003800000 */
[----:B---3--:R-:W-:Y:S02]  /*11e60*/  LEA.HI R24, R33, R222, RZ, 0x1d ;  /* 0x000000de21187211 */ /* 0x008fe400078fe8ff */
[----:B-----5:R-:W-:Y:S02]  /*11e70*/  R2UR UR4, R46 ;  /* 0x000000002e0472ca */ /* 0x020fe400000e0000 */
[----:B------:R-:W-:Y:S01]  /*11e80*/  SHF.R.S32.HI R27, RZ, 0x1f, R24 ;  /* 0x0000001fff1b7819 */ /* 0x000fe20000011418 */
[----:B------:R-:W-:Y:S01]  /*11e90*/  IMAD.SHL.U32 R25, R24, 0x8, RZ ;  /* 0x0000000818197824 */ /* 0x000fe200078e00ff */
[C---:B------:R-:W-:Y:S02]  /*11ea0*/  LOP3.LUT R26, R206.reuse, 0x38, R22, 0xf8, !PT ;  /* 0x00000038ce1a7812 */ /* 0x040fe400078ef816 */
[----:B------:R-:W-:Y:S02]  /*11eb0*/  LEA.HI R27, R27, R24, RZ, 0x3 ;  /* 0x000000181b1b7211 */ /* 0x000fe400078f18ff */
[----:B------:R-:W-:-:S02]  /*11ec0*/  LOP3.LUT R24, R206, 0x38, R25, 0xf8, !PT ;  /* 0x00000038ce187812 */ /* 0x000fc400078ef819 */
[----:B------:R-:W-:Y:S01]  /*11ed0*/  LOP3.LUT R26, R211, R26, R44, 0xf6, !PT ;  /* 0x0000001ad31a7212 */ /* 0x000fe200078ef62c */
[----:B------:R-:W-:Y:S01]  /*11ee0*/  IMAD.SHL.U32 R27, R27, 0x400, RZ ;  /* 0x000004001b1b7824 */ /* 0x000fe200078e00ff */
[----:B------:R-:W-:Y:S02]  /*11ef0*/  LOP3.LUT R24, R24, R44, RZ, 0x3c, !PT ;  /* 0x0000002c18187212 */ /* 0x000fe400078e3cff */
[----:B------:R-:W-:Y:S02]  /*11f00*/  LEA R32, R26, UR4, 0x1 ;  /* 0x000000041a207c11 */ /* 0x000fe4000f8e08ff */
[----:B------:R-:W-:Y:S02]  /*11f10*/  LOP3.LUT R27, R27, 0x7fffe000, RZ, 0xc0, !PT ;  /* 0x7fffe0001b1b7812 */ /* 0x000fe400078ec0ff */
[----:B------:R-:W-:Y:S02]  /*11f20*/  SHF.R.U64 R36, R4, 0x10, R5 ;  /* 0x0000001004247819 */ /* 0x000fe40000001205 */
[----:B------:R-:W-:-:S02]  /*11f30*/  IADD3 R29, R24, R27, R211 ;  /* 0x0000001b181d7210 */ /* 0x000fc40007ffe0d3 */
[----:B------:R-:W1:Y:S01]  /*11f40*/  LDS.128 R24, [R32] ;  /* 0x0000000020187984 */ /* 0x000e620000000c00 */
[----:B------:R-:W-:Y:S02]  /*11f50*/  SHF.R.U32.HI R5, RZ, 0x10, R5 ;  /* 0x00000010ff057819 */ /* 0x000fe40000011605 */
[----:B------:R-:W-:Y:S01]  /*11f60*/  IMAD R34, R29, 0x2, R16 ;  /* 0x000000021d227824 */ /* 0x000fe200078e0210 */
[--C-:B------:R-:W-:Y:S02]  /*11f70*/  SHF.R.U64 R4, R6, 0x10, R7.reuse ;  /* 0x0000001006047819 */ /* 0x100fe40000001207 */
[----:B------:R-:W-:Y:S02]  /*11f80*/  SHF.R.U32.HI R7, RZ, 0x10, R7 ;  /* 0x00000010ff077819 */ /* 0x000fe40000011607 */
[----:B------:R-:W2:Y:S01]  /*11f90*/  LDS.128 R28, [R34+0x12400] ;  /* 0x01240000221c7984 */ /* 0x000ea20000000c00 */
[----:B------:R-:W-:Y:S02]  /*11fa0*/  SHF.R.U64 R40, R48, 0x10, R49 ;  /* 0x0000001030287819 */ /* 0x000fe40000001231 */
[----:B------:R-:W-:-:S02]  /*11fb0*/  PRMT R97, R97, 0x5410, R36 ;  /* 0x0000541061617816 */ /* 0x000fc40000000024 */
[----:B------:R-:W-:Y:S02]  /*11fc0*/  PRMT R98, R98, 0x5410, R5 ;  /* 0x0000541062627816 */ /* 0x000fe40000000005 */
[----:B------:R-:W-:Y:S02]  /*11fd0*/  PRMT R99, R99, 0x5410, R4 ;  /* 0x0000541063637816 */ /* 0x000fe40000000004 */
[----:B------:R-:W-:Y:S01]  /*11fe0*/  PRMT R100, R100, 0x5410, R7 ;  /* 0x0000541064647816 */ /* 0x000fe20000000007 */
[----:B------:R-:W-:Y:S01]  /*11ff0*/  IMAD.U32 R41, R98, 0x10000, RZ ;  /* 0x0001000062297824 */ /* 0x000fe200078e00ff */
[----:B------:R-:W-:Y:S01]  /*12000*/  PRMT R101, R101, 0x5410, R40 ;  /* 0x0000541065657816 */ /* 0x000fe20000000028 */
[----:B------:R-:W-:Y:S01]  /*12010*/  IMAD.U32 R40, R97, 0x10000, RZ ;  /* 0x0001000061287824 */ /* 0x000fe200078e00ff */
[----:B------:R-:W-:Y:S02]  /*12020*/  SHF.R.U32.HI R49, RZ, 0x10, R49 ;  /* 0x00000010ff317819 */ /* 0x000fe40000011631 */
[----:B------:R-:W-:Y:S01]  /*12030*/  SHF.R.U64 R38, R50, 0x10, R51 ;  /* 0x0000001032267819 */ /* 0x000fe20000001233 */
[----:B------:R-:W-:Y:S01]  /*12040*/  IMAD.U32 R39, R101, 0x10000, RZ ;  /* 0x0001000065277824 */ /* 0x000fe200078e00ff */
[----:B------:R-:W-:-:S02]  /*12050*/  PRMT R102, R102, 0x5410, R49 ;  /* 0x0000541066667816 */ /* 0x000fc40000000031 */
[----:B------:R-:W-:Y:S02]  /*12060*/  SHF.R.U32.HI R51, RZ, 0x10, R51 ;  /* 0x00000010ff337819 */ /* 0x000fe40000011633 */
[----:B------:R-:W-:Y:S02]  /*12070*/  PRMT R103, R103, 0x5410, R38 ;  /* 0x0000541067677816 */ /* 0x000fe40000000026 */
[----:B------:R-:W-:Y:S02]  /*12080*/  PRMT R104, R104, 0x5410, R51 ;  /* 0x0000541068687816 */ /* 0x000fe40000000033 */
[----:B------:R-:W-:Y:S02]  /*12090*/  LOP3.LUT R97, R97, 0xffff0000, RZ, 0xc0, !PT ;  /* 0xffff000061617812 */ /* 0x000fe400078ec0ff */
[----:B------:R-:W-:Y:S02]  /*120a0*/  LOP3.LUT R101, R101, 0xffff0000, RZ, 0xc0, !PT ;  /* 0xffff000065657812 */ /* 0x000fe400078ec0ff */
        /* <DEDUP_REMOVED lines=16> */
[----:B------:R-:W-:Y:S01]  /*121b0*/  FMUL.FTZ R47, R36, R41 ;  /* 0x00000029242f7220 */ /* 0x000fe20000410000 */
[C---:B------:R-:W-:Y:S01]  /*121c0*/  FFMA.FTZ R43, R4.reuse, R39, -R43 ;  /* 0x00000027042b7223 */ /* 0x040fe2000001082b */
[----:B------:R-:W-:Y:S02]  /*121d0*/  IMAD.U32 R38, R31, 0x10000, RZ ;  /* 0x000100001f267824 */ /* 0x000fe400078e00ff */
[----:B------:R-:W-:Y:S01]  /*121e0*/  FFMA.FTZ R45, R4, R40, R45 ;  /* 0x00000028042d7223 */ /* 0x000fe2000001002d */
[----:B------:R-:W-:Y:S02]  /*121f0*/  IMAD.U32 R39, R100, 0x10000, RZ ;  /* 0x0001000064277824 */ /* 0x000fe400078e00ff */
[----:B------:R-:W-:Y:S01]  /*12200*/  FMUL.FTZ R49, R36, R27 ;  /* 0x0000001b24317220 */ /* 0x000fe20000410000 */
[----:B------:R-:W-:Y:S01]  /*12210*/  IMAD.U32 R4, R104, 0x10000, RZ ;  /* 0x0001000068047824 */ /* 0x000fe200078e00ff */
[----:B------:R-:W-:Y:S01]  /*12220*/  LOP3.LUT R102, R102, 0xffff0000, RZ, 0xc0, !PT ;  /* 0xffff000066667812 */ /* 0x000fe200078ec0ff */
[----:B------:R-:W-:Y:S01]  /*12230*/  FMUL.FTZ R36, R38, R39 ;  /* 0x0000002726247220 */ /* 0x000fe20000410000 */
[----:B------:R-:W-:Y:S01]  /*12240*/  FFMA.FTZ R47, R6, R27, -R47 ;  /* 0x0000001b062f7223 */ /* 0x000fe2000001082f */
[-C--:B------:R-:W-:Y:S01]  /*12250*/  FMUL.FTZ R38, R38, R4.reuse ;  /* 0x0000000426267220 */ /* 0x080fe20000410000 */
[----:B------:R-:W-:Y:S01]  /*12260*/  FFMA.FTZ R49, R6, R41, R49 ;  /* 0x0000002906317223 */ /* 0x000fe20000010031 */
[----:B------:R-:W-:Y:S01]  /*12270*/  FFMA.FTZ R40, R35, R4, -R36 ;  /* 0x0000000423287223 */ /* 0x000fe20000010824 */
[----:B------:R-:W-:Y:S01]  /*12280*/  FMUL.FTZ R4, R28, R97 ;  /* 0x000000611c047220 */ /* 0x000fe20000410000 */
[----:B------:R-:W-:-:S02]  /*12290*/  IMAD.U32 R37, R30, 0x10000, RZ ;  /* 0x000100001e257824 */ /* 0x000fc400078e00ff */
[----:B------:R-:W-:Y:S01]  /*122a0*/  FMUL.FTZ R36, R28, R101 ;  /* 0x000000651c247220 */ /* 0x000fe20000410000 */
[----:B------:R-:W-:Y:S02]  /*122b0*/  IMAD.U32 R6, R99, 0x10000, RZ ;  /* 0x0001000063067824 */ /* 0x000fe400078e00ff */
[----:B------:R-:W-:Y:S01]  /*122c0*/  FMUL.FTZ R27, R29, R98 ;  /* 0x000000621d1b7220 */ /* 0x000fe20000410000 */
[----:B------:R-:W-:Y:S01]  /*122d0*/  FFMA.FTZ R35, R35, R39, R38 ;  /* 0x0000002723237223 */ /* 0x000fe20000010026 */
[----:B------:R-:W-:Y:S01]  /*122e0*/  FFMA.FTZ R28, R5, R101, -R4 ;  /* 0x00000065051c7223 */ /* 0x000fe20000010804 */
[----:B------:R-:W-:Y:S01]  /*122f0*/  FMUL.FTZ R29, R29, R102 ;  /* 0x000000661d1d7220 */ /* 0x000fe20000410000 */
[----:B------:R-:W-:Y:S01]  /*12300*/  LOP3.LUT R30, R30, 0xffff0000, RZ, 0xc0, !PT ;  /* 0xffff00001e1e7812 */ /* 0x000fe200078ec0ff */
[----:B------:R-:W-:Y:S02]  /*12310*/  IMAD.U32 R4, R103, 0x10000, RZ ;  /* 0x0001000067047824 */ /* 0x000fe400078e00ff */
[----:B------:R-:W-:Y:S01]  /*12320*/  FMUL.FTZ R38, R37, R6 ;  /* 0x0000000625267220 */ /* 0x000fe20000410000 */
[----:B------:R-:W-:Y:S01]  /*12330*/  LOP3.LUT R99, R99, 0xffff0000, RZ, 0xc0, !PT ;  /* 0xffff000063637812 */ /* 0x000fe200078ec0ff */
[C---:B------:R-:W-:Y:S01]  /*12340*/  FFMA.FTZ R102, R24.reuse, R102, -R27 ;  /* 0x0000006618667223 */ /* 0x040fe2000001081b */
[----:B------:R-:W-:Y:S01]  /*12350*/  LOP3.LUT R103, R103, 0xffff0000, RZ, 0xc0, !PT ;  /* 0xffff000067677812 */ /* 0x000fe200078ec0ff */
[----:B------:R-:W-:Y:S01]  /*12360*/  FFMA.FTZ R98, R24, R98, R29 ;  /* 0x0000006218627223 */ /* 0x000fe2000001001d */
[----:B------:R-:W-:Y:S01]  /*12370*/  LOP3.LUT R31, R31, 0xffff0000, RZ, 0xc0, !PT ;  /* 0xffff00001f1f7812 */ /* 0x000fe200078ec0ff */
[-C--:B------:R-:W-:Y:S01]  /*12380*/  FMUL.FTZ R24, R37, R4.reuse ;  /* 0x0000000425187220 */ /* 0x080fe20000410000 */
[----:B------:R-:W-:Y:S01]  /*12390*/  LOP3.LUT R100, R100, 0xffff0000, RZ, 0xc0, !PT ;  /* 0xffff000064647812 */ /* 0x000fe200078ec0ff */
[----:B------:R-:W-:Y:S01]  /*123a0*/  FFMA.FTZ R38, R7, R4, -R38 ;  /* 0x0000000407267223 */ /* 0x000fe20000010826 */
[----:B------:R-:W-:Y:S01]  /*123b0*/  LOP3.LUT R104, R104, 0xffff0000, RZ, 0xc0, !PT ;  /* 0xffff000068687812 */ /* 0x000fe200078ec0ff */
[C---:B------:R-:W-:Y:S01]  /*123c0*/  FMUL.FTZ R4, R30.reuse, R99 ;  /* 0x000000631e047220 */ /* 0x040fe20000410000 */
[----:B------:R-:W-:Y:S01]  /*123d0*/  FFMA.FTZ R36, R5, R97, R36 ;  /* 0x0000006105247223 */ /* 0x000fe20000010024 */
[----:B------:R-:W-:Y:S01]  /*123e0*/  FMUL.FTZ R30, R30, R103 ;  /* 0x000000671e1e7220 */ /* 0x000fe20000410000 */
        /* <DEDUP_REMOVED lines=17> */
.L_x_4870:
[----:B------:R-:W-:Y:S05]  /*12500*/  BSYNC B1 ;  /* 0x0000000000017941 */ /* 0x000fea0003800000 */
.L_x_4869:
[----:B------:R-:W-:Y:S04]  /*12510*/  BSSY B1, `(.L_x_4871) ;  /* 0x0000070000017945 */ /* 0x000fe80003800000 */
[----:B------:R-:W-:Y:S05]  /*12520*/  @P1 BRA `(.L_x_4872) ;  /* 0x0000000400b81947 */ /* 0x000fea0003800000 */
[----:B------:R-:W-:Y:S02]  /*12530*/  LEA.HI R21, R33, R21, RZ, 0x1d ;  /* 0x0000001521157211 */ /* 0x000fe400078fe8ff */
[----:B------:R-:W-:Y:S02]  /*12540*/  LEA.HI R73, R73, R198, RZ, 0x6 ;  /* 0x000000c649497211 */ /* 0x000fe400078f30ff */
[----:B-1----:R-:W-:Y:S01]  /*12550*/  SHF.R.S32.HI R4, RZ, 0x1f, R21 ;  /* 0x0000001fff047819 */ /* 0x002fe20000011415 */
[----:B------:R-:W-:Y:S01]  /*12560*/  IMAD.SHL.U32 R5, R21, 0x8, RZ ;  /* 0x0000000815057824 */ /* 0x000fe200078e00ff */
[----:B-----5:R-:W-:Y:S01]  /*12570*/  R2UR UR4, R46 ;  /* 0x000000002e0472ca */ /* 0x020fe200000e0000 */
[----:B------:R-:W-:Y:S01]  /*12580*/  IMAD.SHL.U32 R73, R73, 0x80, RZ ;  /* 0x0000008049497824 */ /* 0x000fe200078e00ff */
[----:B------:R-:W-:Y:S02]  /*12590*/  LEA.HI R21, R4, R21, RZ, 0x3 ;  /* 0x0000001504157211 */ /* 0x000fe400078f18ff */
[----:B------:R-:W-:-:S02]  /*125a0*/  LOP3.LUT R4, R206, 0x38, R5, 0xf8, !PT ;  /* 0x00000038ce047812 */ /* 0x000fc400078ef805 */
[----:B------:R-:W-:Y:S01]  /*125b0*/  LOP3.LUT R71, R206, 0x38, R71, 0xf8, !PT ;  /* 0x00000038ce477812 */ /* 0x000fe200078ef847 */
[----:B------:R-:W-:Y:S01]  /*125c0*/  IMAD.SHL.U32 R21, R21, 0x400, RZ ;  /* 0x0000040015157824 */ /* 0x000fe200078e00ff */
[-C--:B------:R-:W-:Y:S02]  /*125d0*/  LOP3.LUT R4, R4, R44.reuse, RZ, 0x3c, !PT ;  /* 0x0000002c04047212 */ /* 0x080fe400078e3cff */
[----:B------:R-:W-:Y:S02]  /*125e0*/  LOP3.LUT R71, R71, R44, RZ, 0x3c, !PT ;  /* 0x0000002c47477212 */ /* 0x000fe400078e3cff */
[----:B------:R-:W-:Y:S02]  /*125f0*/  LOP3.LUT R21, R21, 0x7fffe000, RZ, 0xc0, !PT ;  /* 0x7fffe00015157812 */ /* 0x000fe400078ec0ff */
[----:B------:R-:W-:Y:S02]  /*12600*/  LOP3.LUT R6, R73, 0xffffe000, RZ, 0xc0, !PT ;  /* 0xffffe00049067812 */ /* 0x000fe400078ec0ff */
[----:B------:R-:W-:-:S02]  /*12610*/  IADD3 R21, R4, R21, R211 ;  /* 0x0000001504157210 */ /* 0x000fc40007ffe0d3 */
[----:B------:R-:W-:Y:S02]  /*12620*/  IADD3 R6, R71, R6, R211 ;  /* 0x0000000647067210 */ /* 0x000fe40007ffe0d3 */
[----:B------:R-:W-:Y:S01]  /*12630*/  SHF.R.U64 R35, R52, 0x10, R53 ;  /* 0x0000001034237819 */ /* 0x000fe20000001235 */
[----:B------:R-:W-:Y:S01]  /*12640*/  IMAD R21, R21, 0x2, R16 ;  /* 0x0000000215157824 */ /* 0x000fe200078e0210 */
[----:B------:R-:W-:Y:S02]  /*12650*/  LEA R42, R6, UR4, 0x1 ;  /* 0x00000004062a7c11 */ /* 0x000fe4000f8e08ff */
[--C-:B---3--:R-:W-:Y:S02]  /*12660*/  SHF.R.U64 R29, R8, 0x10, R9.reuse ;  /* 0x00000010081d7819 */ /* 0x108fe40000001209 */
[----:B------:R-:W1:Y:S01]  /*12670*/  LDS.128 R24, [R21+0x12400] ;  /* 0x0124000015187984 */ /* 0x000e620000000c00 */
[----:B------:R-:W-:Y:S02]  /*12680*/  SHF.R.U32.HI R8, RZ, 0x10, R9 ;  /* 0x00000010ff087819 */ /* 0x000fe40000011609 */
[----:B------:R-:W-:Y:S01]  /*12690*/  PRMT R84, R84, 0x5410, R35 ;  /* 0x0000541054547816 */ /* 0x000fe20000000023 */
[----:B------:R-:W2:Y:S01]  /*126a0*/  LDS.128 R4, [R42] ;  /* 0x000000002a047984 */ /* 0x000ea20000000c00 */
[----:B------:R-:W-:-:S02]  /*126b0*/  PRMT R80, R80, 0x5410, R29 ;  /* 0x0000541050507816 */ /* 0x000fc4000000001d */
[----:B------:R-:W-:Y:S01]  /*126c0*/  SHF.R.U32.HI R52, RZ, 0x10, R53 ;  /* 0x00000010ff347819 */ /* 0x000fe20000011635 */
[----:B------:R-:W-:Y:S01]  /*126d0*/  IMAD.U32 R35, R84, 0x10000, RZ ;  /* 0x0001000054237824 */ /* 0x000fe200078e00ff */
[----:B------:R-:W-:Y:S01]  /*126e0*/  SHF.R.U64 R9, R10, 0x10, R11 ;  /* 0x000000100a097819 */ /* 0x000fe2000000120b */
[----:B------:R-:W-:Y:S01]  /*126f0*/  IMAD.U32 R37, R80, 0x10000, RZ ;  /* 0x0001000050257824 */ /* 0x000fe200078e00ff */
[----:B------:R-:W-:Y:S02]  /*12700*/  PRMT R81, R81, 0x5410, R8 ;  /* 0x0000541051517816 */ /* 0x000fe40000000008 */
[----:B------:R-:W-:Y:S02]  /*12710*/  SHF.R.U64 R31, R54, 0x10, R55 ;  /* 0x00000010361f7819 */ /* 0x000fe40000001237 */
[----:B------:R-:W-:Y:S01]  /*12720*/  SHF.R.U32.HI R10, RZ, 0x10, R11 ;  /* 0x00000010ff0a7819 */ /* 0x000fe2000001160b */
[----:B------:R-:W-:Y:S01]  /*12730*/  IMAD.U32 R32, R81, 0x10000, RZ ;  /* 0x0001000051207824 */ /* 0x000fe200078e00ff */
[----:B------:R-:W-:-:S02]  /*12740*/  SHF.R.U32.HI R54, RZ, 0x10, R55 ;  /* 0x00000010ff367819 */ /* 0x000fc40000011637 */
[----:B------:R-:W-:Y:S02]  /*12750*/  PRMT R85, R85, 0x5410, R52 ;  /* 0x0000541055557816 */ /* 0x000fe40000000034 */
[----:B------:R-:W-:Y:S02]  /*12760*/  PRMT R83, R83, 0x5410, R10 ;  /* 0x0000541053537816 */ /* 0x000fe4000000000a */
[----:B------:R-:W-:Y:S02]  /*12770*/  PRMT R87, R87, 0x5410, R54 ;  /* 0x0000541057577816 */ /* 0x000fe40000000036 */
[----:B------:R-:W-:Y:S01]  /*12780*/  PRMT R82, R82, 0x5410, R9 ;  /* 0x0000541052527816 */ /* 0x000fe20000000009 */
[----:B------:R-:W-:Y:S01]  /*12790*/  IMAD.U32 R34, R83, 0x10000, RZ ;  /* 0x0001000053227824 */ /* 0x000fe200078e00ff */
[----:B------:R-:W-:Y:S01]  /*127a0*/  PRMT R86, R86, 0x5410, R31 ;  /* 0x0000541056567816 */ /* 0x000fe2000000001f */
[C---:B-1----:R-:W-:Y:S01]  /*127b0*/  IMAD.U32 R28, R24.reuse, 0x10000, RZ ;  /* 0x00010000181c7824 */ /* 0x042fe200078e00ff */
[----:B------:R-:W-:Y:S01]  /*127c0*/  LOP3.LUT R24, R24, 0xffff0000, RZ, 0xc0, !PT ;  /* 0xffff000018187812 */ /* 0x000fe200078ec0ff */
[C---:B------:R-:W-:Y:S01]  /*127d0*/  IMAD.U32 R29, R25.reuse, 0x10000, RZ ;  /* 0x00010000191d7824 */ /* 0x040fe200078e00ff */
[----:B------:R-:W-:Y:S01]  /*127e0*/  LOP3.LUT R25, R25, 0xffff0000, RZ, 0xc0, !PT ;  /* 0xffff000019197812 */ /* 0x000fe200078ec0ff */
[----:B--2---:R-:W-:-:S02]  /*127f0*/  IMAD.U32 R8, R4, 0x10000, RZ ;  /* 0x0001000004087824 */ /* 0x004fc400078e00ff */
[C---:B------:R-:W-:Y:S01]  /*12800*/  FMUL.FTZ R39, R28.reuse, R37 ;  /* 0x000000251c277220 */ /* 0x040fe20000410000 */
[-C--:B------:R-:W-:Y:S01]  /*12810*/  FMUL.FTZ R41, R28, R35.reuse ;  /* 0x000000231c297220 */ /* 0x080fe20000410000 */
[----:B------:R-:W-:Y:S02]  /*12820*/  IMAD.U32 R9, R5, 0x10000, RZ ;  /* 0x0001000005097824 */ /* 0x000fe400078e00ff */
[----:B------:R-:W-:Y:S01]  /*12830*/  FMUL.FTZ R36, R29, R32 ;  /* 0x000000201d247220 */ /* 0x000fe20000410000 */
[----:B------:R-:W-:Y:S02]  /*12840*/  IMAD.U32 R28, R85, 0x10000, RZ ;  /* 0x00010000551c7824 */ /* 0x000fe400078e00ff */
[C---:B------:R-:W-:Y:S01]  /*12850*/  FFMA.FTZ R39, R8.reuse, R35, -R39 ;  /* 0x0000002308277223 */ /* 0x040fe20000010827 */
[----:B------:R-:W-:Y:S02]  /*12860*/  IMAD.U32 R31, R27, 0x10000, RZ ;  /* 0x000100001b1f7824 */ /* 0x000fe400078e00ff */
[----:B------:R-:W-:Y:S01]  /*12870*/  FFMA.FTZ R41, R8, R37, R41 ;  /* 0x0000002508297223 */ /* 0x000fe20000010029 */
[----:B------:R-:W-:-:S02]  /*12880*/  IMAD.U32 R8, R87, 0x10000, RZ ;  /* 0x0001000057087824 */ /* 0x000fc400078e00ff */
[-C--:B------:R-:W-:Y:S01]  /*12890*/  FMUL.FTZ R38, R29, R28.reuse ;  /* 0x0000001c1d267220 */ /* 0x080fe20000410000 */
[----:B------:R-:W-:Y:S01]  /*128a0*/  FFMA.FTZ R36, R9, R28, -R36 ;  /* 0x0000001c09247223 */ /* 0x000fe20000010824 */
[----:B------:R-:W-:Y:S01]  /*128b0*/  FMUL.FTZ R28, R31, R34 ;  /* 0x000000221f1c7220 */ /* 0x000fe20000410000 */
[----:B------:R-:W-:Y:S01]  /*128c0*/  IMAD.U32 R11, R7, 0x10000, RZ ;  /* 0x00010000070b7824 */ /* 0x000fe200078e00ff */
[----:B------:R-:W-:Y:S01]  /*128d0*/  LOP3.LUT R29, R80, 0xffff0000, RZ, 0xc0, !PT ;  /* 0xffff0000501d7812 */ /* 0x000fe200078ec0ff */
[----:B------:R-:W-:Y:S01]  /*128e0*/  FMUL.FTZ R31, R31, R8 ;  /* 0x000000081f1f7220 */ /* 0x000fe20000410000 */
[----:B------:R-:W-:Y:S01]  /*128f0*/  FFMA.FTZ R38, R9, R32, R38 ;  /* 0x0000002009267223 */ /* 0x000fe20000010026 */
[----:B------:R-:W-:Y:S01]  /*12900*/  LOP3.LUT R9, R84, 0xffff0000, RZ, 0xc0, !PT ;  /* 0xffff000054097812 */ /* 0x000fe200078ec0ff */
[C---:B------:R-:W-:Y:S01]  /*12910*/  FFMA.FTZ R37, R11.reuse, R8, -R28 ;  /* 0x000000080b257223 */ /* 0x040fe2000001081c */
[----:B------:R-:W-:Y:S01]  /*12920*/  LOP3.LUT R4, R4, 0xffff0000, RZ, 0xc0, !PT ;  /* 0xffff000004047812 */ /* 0x000fe200078ec0ff */
[----:B------:R-:W-:Y:S01]  /*12930*/  FFMA.FTZ R40, R11, R34, R31 ;  /* 0x000000220b287223 */ /* 0x000fe2000001001f */
[C---:B------:R-:W-:Y:S01]  /*12940*/  FMUL.FTZ R11, R24.reuse, R29 ;  /* 0x0000001d180b7220 */ /* 0x040fe20000410000 */
[-C--:B------:R-:W-:Y:S01]  /*12950*/  FMUL.FTZ R31, R24, R9.reuse ;  /* 0x00000009181f7220 */ /* 0x080fe20000410000 */
[----:B------:R-:W-:Y:S01]  /*12960*/  IMAD.U32 R30, R26, 0x10000, RZ ;  /* 0x000100001a1e7824 */ /* 0x000fe200078e00ff */
[----:B------:R-:W-:Y:S01]  /*12970*/  LOP3.LUT R8, R85, 0xffff0000, RZ, 0xc0, !PT ;  /* 0xffff000055087812 */ /* 0x000fe200078ec0ff */
[----:B------:R-:W-:Y:S01]  /*12980*/  FFMA.FTZ R24, R4, R9, -R11 ;  /* 0x0000000904187223 */ /* 0x000fe2000001080b */
[----:B------:R-:W-:Y:S01]  /*12990*/  LOP3.LUT R28, R81, 0xffff0000, RZ, 0xc0, !PT ;  /* 0xffff0000511c7812 */ /* 0x000fe200078ec0ff */
[----:B------:R-:W-:-:S02]  /*129a0*/  IMAD.U32 R11, R82, 0x10000, RZ ;  /* 0x00010000520b7824 */ /* 0x000fc400078e00ff */
[----:B------:R-:W-:Y:S01]  /*129b0*/  FFMA.FTZ R32, R4, R29, R31 ;  /* 0x0000001d04207223 */ /* 0x000fe2000001001f */
[----:B------:R-:W-:Y:S01]  /*129c0*/  LOP3.LUT R5, R5, 0xffff0000, RZ, 0xc0, !PT ;  /* 0xffff000005057812 */ /* 0x000fe200078ec0ff */
[----:B------:R-:W-:Y:S02]  /*129d0*/  IMAD.U32 R10, R6, 0x10000, RZ ;  /* 0x00010000060a7824 */ /* 0x000fe400078e00ff */
[----:B------:R-:W-:Y:S01]  /*129e0*/  FMUL.FTZ R29, R30, R11 ;  /* 0x0000000b1e1d7220 */ /* 0x000fe20000410000 */
[----:B------:R-:W-:Y:S02]  /*129f0*/  IMAD.U32 R9, R86, 0x10000, RZ ;  /* 0x0001000056097824 */ /* 0x000fe400078e00ff */
[C---:B------:R-:W-:Y:S01]  /*12a00*/  FMUL.FTZ R34, R25.reuse, R28 ;  /* 0x0000001c19227220 */ /* 0x040fe20000410000 */
[-C--:B------:R-:W-:Y:S01]  /*12a10*/  FMUL.FTZ R35, R25, R8.reuse ;  /* 0x0000000819237220 */ /* 0x080fe20000410000 */
[----:B------:R-:W-:Y:S01]  /*12a20*/  LOP3.LUT R26, R26, 0xffff0000, RZ, 0xc0, !PT ;  /* 0xffff00001a1a7812 */ /* 0x000fe200078ec0ff */
[-C--:B------:R-:W-:Y:S01]  /*12a30*/  FMUL.FTZ R31, R30, R9.reuse ;  /* 0x000000091e1f7220 */ /* 0x080fe20000410000 */
[----:B------:R-:W-:Y:S01]  /*12a40*/  FFMA.FTZ R29, R10, R9, -R29 ;  /* 0x000000090a1d7223 */ /* 0x000fe2000001081d */
[C---:B------:R-:W-:Y:S01]  /*12a50*/  FFMA.FTZ R25, R5.reuse, R8, -R34 ;  /* 0x0000000805197223 */ /* 0x040fe20000010822 */
[----:B------:R-:W-:Y:S01]  /*12a60*/  FFMA.FTZ R35, R5, R28, R35 ;  /* 0x0000001c05237223 */ /* 0x000fe20000010023 */
[----:B------:R-:W-:Y:S01]  /*12a70*/  LOP3.LUT R9, R82, 0xffff0000, RZ, 0xc0, !PT ;  /* 0xffff000052097812 */ /* 0x000fe200078ec0ff */
[----:B------:R-:W-:Y:S01]  /*12a80*/  FFMA.FTZ R10, R10, R11, R31 ;  /* 0x0000000b0a0a7223 */ /* 0x000fe2000001001f */
[----:B------:R-:W-:-:S02]  /*12a90*/  LOP3.LUT R27, R27, 0xffff0000, RZ, 0xc0, !PT ;  /* 0xffff00001b1b7812 */ /* 0x000fc400078ec0ff */
[----:B------:R-:W-:Y:S01]  /*12aa0*/  LOP3.LUT R5, R86, 0xffff0000, RZ, 0xc0, !PT ;  /* 0xffff000056057812 */ /* 0x000fe200078ec0ff */
[C---:B------:R-:W-:Y:S01]  /*12ab0*/  FMUL.FTZ R11, R26.reuse, R9 ;  /* 0x000000091a0b7220 */ /* 0x040fe20000410000 */
[----:B------:R-:W-:Y:S02]  /*12ac0*/  LOP3.LUT R8, R83, 0xffff0000, RZ, 0xc0, !PT ;  /* 0xffff000053087812 */ /* 0x000fe400078ec0ff */
[----:B------:R-:W-:Y:S01]  /*12ad0*/  LOP3.LUT R4, R87, 0xffff0000, RZ, 0xc0, !PT ;  /* 0xffff000057047812 */ /* 0x000fe200078ec0ff */
[-C--:B------:R-:W-:Y:S01]  /*12ae0*/  FMUL.FTZ R28, R26, R5.reuse ;  /* 0x000000051a1c7220 */ /* 0x080fe20000410000 */
[----:B------:R-:W-:Y:S01]  /*12af0*/  LOP3.LUT R6, R6, 0xffff0000, RZ, 0xc0, !PT ;  /* 0xffff000006067812 */ /* 0x000fe200078ec0ff */
[----:B------:R-:W-:Y:S01]  /*12b00*/  FMUL.FTZ R30, R27, R8 ;  /* 0x000000081b1e7220 */ /* 0x000fe20000410000 */
        /* <DEDUP_REMOVED lines=16> */
.L_x_4872:
[----:B------:R-:W-:Y:S05]  /*12c10*/  BSYNC B1 ;  /* 0x0000000000017941 */ /* 0x000fea0003800000 */
.L_x_4871:
[----:B------:R-:W-:Y:S05]  /*12c20*/  @P2 BRA `(.L_x_4844) ;  /* 0x0000000400b82947 */ /* 0x000fea0003800000 */
[----:B------:R-:W-:Y:S02]  /*12c30*/  LEA.HI R20, R33, R20, RZ, 0x1d ;  /* 0x0000001421147211 */ /* 0x000fe400078fe8ff */
[----:B------:R-:W-:Y:S02]  /*12c40*/  LEA.HI R0, R0, R199, RZ, 0x6 ;  /* 0x000000c700007211 */ /* 0x000fe400078f30ff */
[----:B------:R-:W-:Y:S02]  /*12c50*/  LOP3.LUT R3, R206, 0x38, R3, 0xf8, !PT ;  /* 0x00000038ce037812 */ /* 0x000fe400078ef803 */
[----:B-12---:R-:W-:Y:S01]  /*12c60*/  SHF.R.S32.HI R5, RZ, 0x1f, R20 ;  /* 0x0000001fff057819 */ /* 0x006fe20000011414 */
[----:B------:R-:W-:Y:S01]  /*12c70*/  IMAD.SHL.U32 R0, R0, 0x80, RZ ;  /* 0x0000008000007824 */ /* 0x000fe200078e00ff */
[----:B------:R-:W-:Y:S01]  /*12c80*/  LOP3.LUT R6, R3, R44, RZ, 0x3c, !PT ;  /* 0x0000002c03067212 */ /* 0x000fe200078e3cff */
[----:B------:R-:W-:Y:S01]  /*12c90*/  IMAD.SHL.U32 R3, R20, 0x8, RZ ;  /* 0x0000000814037824 */ /* 0x000fe200078e00ff */
[----:B------:R-:W-:-:S02]  /*12ca0*/  LEA.HI R5, R5, R20, RZ, 0x3 ;  /* 0x0000001405057211 */ /* 0x000fc400078f18ff */
[----:B------:R-:W-:Y:S02]  /*12cb0*/  LOP3.LUT R4, R0, 0xffffe000, RZ, 0xc0, !PT ;  /* 0xffffe00000047812 */ /* 0x000fe400078ec0ff */
[----:B------:R-:W-:Y:S01]  /*12cc0*/  LOP3.LUT R0, R206, 0x38, R3, 0xf8, !PT ;  /* 0x00000038ce007812 */ /* 0x000fe200078ef803 */
[----:B------:R-:W-:Y:S01]  /*12cd0*/  IMAD.SHL.U32 R5, R5, 0x400, RZ ;  /* 0x0000040005057824 */ /* 0x000fe200078e00ff */
[----:B-----5:R-:W-:Y:S02]  /*12ce0*/  R2UR UR4, R46 ;  /* 0x000000002e0472ca */ /* 0x020fe400000e0000 */
[----:B------:R-:W-:Y:S02]  /*12cf0*/  LOP3.LUT R0, R0, R44, RZ, 0x3c, !PT ;  /* 0x0000002c00007212 */ /* 0x000fe400078e3cff */
[----:B------:R-:W-:Y:S02]  /*12d00*/  LOP3.LUT R3, R5, 0x7fffe000, RZ, 0xc0, !PT ;  /* 0x7fffe00005037812 */ /* 0x000fe400078ec0ff */
[----:B------:R-:W-:-:S02]  /*12d10*/  IADD3 R4, R6, R4, R211 ;  /* 0x0000000406047210 */ /* 0x000fc40007ffe0d3 */
[----:B------:R-:W-:Y:S02]  /*12d20*/  IADD3 R3, R0, R3, R211 ;  /* 0x0000000300037210 */ /* 0x000fe40007ffe0d3 */
[----:B------:R-:W-:Y:S02]  /*12d30*/  SHF.R.U64 R0, R56, 0x10, R57 ;  /* 0x0000001038007819 */ /* 0x000fe40000001239 */
[--C-:B------:R-:W-:Y:S01]  /*12d40*/  SHF.R.U64 R21, R12, 0x10, R13.reuse ;  /* 0x000000100c157819 */ /* 0x100fe2000000120d */
[----:B------:R-:W-:Y:S01]  /*12d50*/  IMAD R3, R3, 0x2, R16 ;  /* 0x0000000203037824 */ /* 0x000fe200078e0210 */
[----:B---3--:R-:W-:Y:S02]  /*12d60*/  LEA R30, R4, UR4, 0x1 ;  /* 0x00000004041e7c11 */ /* 0x008fe4000f8e08ff */
[----:B------:R-:W-:Y:S02]  /*12d70*/  SHF.R.U32.HI R12, RZ, 0x10, R13 ;  /* 0x00000010ff0c7819 */ /* 0x000fe4000001160d */
[----:B------:R-:W1:Y:S01]  /*12d80*/  LDS.128 R8, [R3+0x12400] ;  /* 0x0124000003087984 */ /* 0x000e620000000c00 */
[----:B------:R-:W-:-:S02]  /*12d90*/  SHF.R.U64 R13, R14, 0x10, R15 ;  /* 0x000000100e0d7819 */ /* 0x000fc4000000120f */
[----:B------:R-:W-:Y:S01]  /*12da0*/  SHF.R.U64 R25, R58, 0x10, R59 ;  /* 0x000000103a197819 */ /* 0x000fe2000000123b */
[----:B------:R-:W2:Y:S01]  /*12db0*/  LDS.128 R4, [R30] ;  /* 0x000000001e047984 */ /* 0x000ea20000000c00 */
[----:B------:R-:W-:Y:S02]  /*12dc0*/  SHF.R.U32.HI R15, RZ, 0x10, R15 ;  /* 0x00000010ff0f7819 */ /* 0x000fe4000001160f */
[----:B------:R-:W-:Y:S02]  /*12dd0*/  PRMT R75, R75, 0x5410, R0 ;  /* 0x000054104b4b7816 */ /* 0x000fe40000000000 */
[----:B------:R-:W-:Y:S02]  /*12de0*/  PRMT R68, R68, 0x5410, R21 ;  /* 0x0000541044447816 */ /* 0x000fe40000000015 */
[----:B------:R-:W-:Y:S02]  /*12df0*/  SHF.R.U32.HI R56, RZ, 0x10, R57 ;  /* 0x00000010ff387819 */ /* 0x000fe40000011639 */
[----:B------:R-:W-:Y:S01]  /*12e00*/  PRMT R78, R78, 0x5410, R25 ;  /* 0x000054104e4e7816 */ /* 0x000fe20000000019 */
[----:B------:R-:W-:Y:S01]  /*12e10*/  IMAD.U32 R26, R68, 0x10000, RZ ;  /* 0x00010000441a7824 */ /* 0x000fe200078e00ff */
[----:B------:R-:W-:Y:S01]  /*12e20*/  PRMT R74, R74, 0x5410, R15 ;  /* 0x000054104a4a7816 */ /* 0x000fe2000000000f */
[----:B------:R-:W-:Y:S01]  /*12e30*/  IMAD.U32 R25, R75, 0x10000, RZ ;  /* 0x000100004b197824 */ /* 0x000fe200078e00ff */
[----:B------:R-:W-:-:S02]  /*12e40*/  PRMT R77, R77, 0x5410, R56 ;  /* 0x000054104d4d7816 */ /* 0x000fc40000000038 */
[----:B------:R-:W-:Y:S02]  /*12e50*/  PRMT R69, R69, 0x5410, R12 ;  /* 0x0000541045457816 */ /* 0x000fe4000000000c */
[----:B------:R-:W-:Y:S02]  /*12e60*/  SHF.R.U32.HI R58, RZ, 0x10, R59 ;  /* 0x00000010ff3a7819 */ /* 0x000fe4000001163b */
[----:B------:R-:W-:Y:S01]  /*12e70*/  LOP3.LUT R75, R75, 0xffff0000, RZ, 0xc0, !PT ;  /* 0xffff00004b4b7812 */ /* 0x000fe200078ec0ff */
[----:B------:R-:W-:Y:S01]  /*12e80*/  IMAD.U32 R27, R69, 0x10000, RZ ;  /* 0x00010000451b7824 */ /* 0x000fe200078e00ff */
[----:B------:R-:W-:Y:S02]  /*12e90*/  PRMT R79, R79, 0x5410, R58 ;  /* 0x000054104f4f7816 */ /* 0x000fe4000000003a */
[----:B------:R-:W-:Y:S01]  /*12ea0*/  PRMT R70, R70, 0x5410, R13 ;  /* 0x0000541046467816 */ /* 0x000fe2000000000d */
[C---:B-1----:R-:W-:Y:S01]  /*12eb0*/  IMAD.U32 R15, R8.reuse, 0x10000, RZ ;  /* 0x00010000080f7824 */ /* 0x042fe200078e00ff */
[----:B------:R-:W-:Y:S01]  /*12ec0*/  LOP3.LUT R8, R8, 0xffff0000, RZ, 0xc0, !PT ;  /* 0xffff000008087812 */ /* 0x000fe200078ec0ff */
[C---:B------:R-:W-:Y:S01]  /*12ed0*/  IMAD.U32 R20, R9.reuse, 0x10000, RZ ;  /* 0x0001000009147824 */ /* 0x040fe200078e00ff */
[----:B------:R-:W-:Y:S01]  /*12ee0*/  LOP3.LUT R9, R9, 0xffff0000, RZ, 0xc0, !PT ;  /* 0xffff000009097812 */ /* 0x000fe200078ec0ff */
[----:B--2---:R-:W-:-:S02]  /*12ef0*/  IMAD.U32 R0, R4, 0x10000, RZ ;  /* 0x0001000004007824 */ /* 0x004fc400078e00ff */
[CC--:B------:R-:W-:Y:S01]  /*12f00*/  FMUL.FTZ R29, R15.reuse, R26.reuse ;  /* 0x0000001a0f1d7220 */ /* 0x0c0fe20000410000 */
[----:B------:R-:W-:Y:S01]  /*12f10*/  FMUL.FTZ R31, R15, R25 ;  /* 0x000000190f1f7220 */ /* 0x000fe20000410000 */
[----:B------:R-:W-:Y:S02]  /*12f20*/  IMAD.U32 R15, R77, 0x10000, RZ ;  /* 0x000100004d0f7824 */ /* 0x000fe400078e00ff */
[----:B------:R-:W-:Y:S01]  /*12f30*/  FMUL.FTZ R33, R20, R27 ;  /* 0x0000001b14217220 */ /* 0x000fe20000410000 */
[----:B------:R-:W-:Y:S01]  /*12f40*/  FFMA.FTZ R28, R0, R25, -R29 ;  /* 0x00000019001c7223 */ /* 0x000fe2000001081d */
[----:B------:R-:W-:Y:S02]  /*12f50*/  IMAD.U32 R12, R5, 0x10000, RZ ;  /* 0x00010000050c7824 */ /* 0x000fe400078e00ff */
[----:B------:R-:W-:Y:S01]  /*12f60*/  FMUL.FTZ R35, R20, R15 ;  /* 0x0000000f14237220 */ /* 0x000fe20000410000 */
[----:B------:R-:W-:Y:S02]  /*12f70*/  IMAD.U32 R24, R11, 0x10000, RZ ;  /* 0x000100000b187824 */ /* 0x000fe400078e00ff */
[----:B------:R-:W-:Y:S01]  /*12f80*/  FFMA.FTZ R31, R0, R26, R31 ;  /* 0x0000001a001f7223 */ /* 0x000fe2000001001f */
[----:B------:R-:W-:-:S02]  /*12f90*/  IMAD.U32 R29, R74, 0x10000, RZ ;  /* 0x000100004a1d7824 */ /* 0x000fc400078e00ff */
[C---:B------:R-:W-:Y:S01]  /*12fa0*/  FFMA.FTZ R33, R12.reuse, R15, -R33 ;  /* 0x0000000f0c217223 */ /* 0x040fe20000010821 */
[----:B------:R-:W-:Y:S02]  /*12fb0*/  IMAD.U32 R25, R79, 0x10000, RZ ;  /* 0x000100004f197824 */ /* 0x000fe400078e00ff */
[----:B------:R-:W-:Y:S01]  /*12fc0*/  FFMA.FTZ R35, R12, R27, R35 ;  /* 0x0000001b0c237223 */ /* 0x000fe20000010023 */
[C---:B------:R-:W-:Y:S01]  /*12fd0*/  FMUL.FTZ R37, R24.reuse, R29 ;  /* 0x0000001d18257220 */ /* 0x040fe20000410000 */
[----:B------:R-:W-:Y:S02]  /*12fe0*/  IMAD.U32 R14, R7, 0x10000, RZ ;  /* 0x00010000070e7824 */ /* 0x000fe400078e00ff */
[----:B------:R-:W-:Y:S01]  /*12ff0*/  FMUL.FTZ R24, R24, R25 ;  /* 0x0000001918187220 */ /* 0x000fe20000410000 */
[----:B------:R-:W-:Y:S01]  /*13000*/  LOP3.LUT R12, R69, 0xffff0000, RZ, 0xc0, !PT ;  /* 0xffff0000450c7812 */ /* 0x000fe200078ec0ff */
[----:B------:R-:W-:Y:S01]  /*13010*/  FMUL.FTZ R27, R8, R75 ;  /* 0x0000004b081b7220 */ /* 0x000fe20000410000 */
[----:B------:R-:W-:Y:S01]  /*13020*/  LOP3.LUT R15, R68, 0xffff0000, RZ, 0xc0, !PT ;  /* 0xffff0000440f7812 */ /* 0x000fe200078ec0ff */
[C---:B------:R-:W-:Y:S01]  /*13030*/  FFMA.FTZ R29, R14.reuse, R29, R24 ;  /* 0x0000001d0e1d7223 */ /* 0x040fe20000010018 */
[----:B------:R-:W-:Y:S01]  /*13040*/  LOP3.LUT R0, R77, 0xffff0000, RZ, 0xc0, !PT ;  /* 0xffff00004d007812 */ /* 0x000fe200078ec0ff */
[----:B------:R-:W-:Y:S01]  /*13050*/  FFMA.FTZ R37, R14, R25, -R37 ;  /* 0x000000190e257223 */ /* 0x000fe20000010825 */
[----:B------:R-:W-:Y:S01]  /*13060*/  LOP3.LUT R4, R4, 0xffff0000, RZ, 0xc0, !PT ;  /* 0xffff000004047812 */ /* 0x000fe200078ec0ff */
[----:B------:R-:W-:Y:S01]  /*13070*/  FMUL.FTZ R24, R9, R12 ;  /* 0x0000000c09187220 */ /* 0x000fe20000410000 */
[----:B------:R-:W-:Y:S01]  /*13080*/  LOP3.LUT R5, R5, 0xffff0000, RZ, 0xc0, !PT ;  /* 0xffff000005057812 */ /* 0x000fe200078ec0ff */
[----:B------:R-:W-:Y:S01]  /*13090*/  FMUL.FTZ R25, R8, R15 ;  /* 0x0000000f08197220 */ /* 0x000fe20000410000 */
[----:B------:R-:W-:Y:S01]  /*130a0*/  FMUL.FTZ R9, R9, R0 ;  /* 0x0000000009097220 */ /* 0x000fe20000410000 */
[----:B------:R-:W-:-:S02]  /*130b0*/  IMAD.U32 R21, R10, 0x10000, RZ ;  /* 0x000100000a157824 */ /* 0x000fc400078e00ff */
[----:B------:R-:W-:Y:S01]  /*130c0*/  FFMA.FTZ R20, R4, R15, R27 ;  /* 0x0000000f04147223 */ /* 0x000fe2000001001b */
[----:B------:R-:W-:Y:S02]  /*130d0*/  IMAD.U32 R14, R70, 0x10000, RZ ;  /* 0x00010000460e7824 */ /* 0x000fe400078e00ff */
[----:B------:R-:W-:Y:S01]  /*130e0*/  FFMA.FTZ R25, R4, R75, -R25 ;  /* 0x0000004b04197223 */ /* 0x000fe20000010819 */
[----:B------:R-:W-:Y:S02]  /*130f0*/  IMAD.U32 R8, R78, 0x10000, RZ ;  /* 0x000100004e087824 */ /* 0x000fe400078e00ff */
[----:B------:R-:W-:Y:S01]  /*13100*/  FFMA.FTZ R12, R5, R12, R9 ;  /* 0x0000000c050c7223 */ /* 0x000fe20000010009 */
[----:B------:R-:W-:Y:S01]  /*13110*/  IMAD.U32 R13, R6, 0x10000, RZ ;  /* 0x00010000060d7824 */ /* 0x000fe200078e00ff */
[----:B------:R-:W-:Y:S01]  /*13120*/  LOP3.LUT R10, R10, 0xffff0000, RZ, 0xc0, !PT ;  /* 0xffff00000a0a7812 */ /* 0x000fe200078ec0ff */
[----:B------:R-:W-:Y:S01]  /*13130*/  FMUL.FTZ R4, R21, R14 ;  /* 0x0000000e15047220 */ /* 0x000fe20000410000 */
[----:B------:R-:W-:Y:S01]  /*13140*/  FFMA.FTZ R24, R5, R0, -R24 ;  /* 0x0000000005187223 */ /* 0x000fe20000010818 */
[-C--:B------:R-:W-:Y:S01]  /*13150*/  FMUL.FTZ R26, R21, R8.reuse ;  /* 0x00000008151a7220 */ /* 0x080fe20000410000 */
[----:B------:R-:W-:Y:S01]  /*13160*/  LOP3.LUT R9, R70, 0xffff0000, RZ, 0xc0, !PT ;  /* 0xffff000046097812 */ /* 0x000fe200078ec0ff */
[----:B------:R-:W-:Y:S01]  /*13170*/  FFMA.FTZ R15, R13, R8, -R4 ;  /* 0x000000080d0f7223 */ /* 0x000fe20000010804 */
[----:B------:R-:W-:Y:S01]  /*13180*/  LOP3.LUT R11, R11, 0xffff0000, RZ, 0xc0, !PT ;  /* 0xffff00000b0b7812 */ /* 0x000fe200078ec0ff */
[----:B------:R-:W-:Y:S01]  /*13190*/  FFMA.FTZ R26, R13, R14, R26 ;  /* 0x0000000e0d1a7223 */ /* 0x000fe2000001001a */
[----:B------:R-:W-:Y:S01]  /*131a0*/  LOP3.LUT R5, R78, 0xffff0000, RZ, 0xc0, !PT ;  /* 0xffff00004e057812 */ /* 0x000fe200078ec0ff */
[----:B------:R-:W-:Y:S01]  /*131b0*/  FMUL.FTZ R13, R10, R9 ;  /* 0x000000090a0d7220 */ /* 0x000fe20000410000 */
[----:B------:R-:W-:-:S02]  /*131c0*/  LOP3.LUT R74, R74, 0xffff0000, RZ, 0xc0, !PT ;  /* 0xffff00004a4a7812 */ /* 0x000fc400078ec0ff */
        /* <DEDUP_REMOVED lines=20> */
.L_x_4844:
[----:B------:R-:W-:Y:S05]  /*13310*/  BSYNC B0 ;  /* 0x0000000000007941 */ /* 0x000fea0003800000 */
.L_x_4822:
        /* <DEDUP_REMOVED lines=8> */
.L_x_4820:
[----:B0-234-:R-:W2:Y:S02]  /*133a0*/  LDL R0, [R1+0x38] ;  /* 0x0000380001007983 */ /* 0x01dea40000100800 */
[----:B--2---:R-:W-:-:S13]  /*133b0*/  R2UR UR4, R0 ;  /* 0x00000000000472ca */ /* 0x004fda00000e0000 */
[----:B------:R-:W-:-:S05]  /*133c0*/  IMAD.U32 R0, RZ, RZ, UR4 ;  /* 0x00000004ff007e24 */ /* 0x000fca000f8e00ff */
[----:B------:R-:W-:-:S13]  /*133d0*/  ISETP.NE.AND P0, PT, R0, 0x3, PT ;  /* 0x000000030000780c */ /* 0x000fda0003f05270 */
[----:B------:R-:W-:Y:S05]  /*133e0*/  @!P0 BRA `(.L_x_4873) ;  /* 0x0000000000048947 */ /* 0x000fea0003800000 */
[----:B------:R-:W-:Y:S01]  /*133f0*/  BPT.TRAP 0x1 ;  /* 0x000000040000795c */ /* 0x000fe20000300000 */
.L_x_4873:
[----:B------:R-:W-:Y:S01]  /*13400*/  IMAD R5, R19, 0x8, R16 ;  /* 0x0000000813057824 */ /* 0x000fe200078e0210 */
[----:B------:R-:W-:-:S04]  /*13410*/  SHF.L.U32 R0, R194, 0x1f, RZ ;  /* 0x0000001fc2007819 */ /* 0x000fc800000006ff */
[----:B------:R0:W2:Y:S01]  /*13420*/  SYNCS.PHASECHK.TRANS64.TRYWAIT P2, [R5+URZ+0x30830], R0 ;  /* 0x03083000050075a7 */ /* 0x0000a2000804017f */
[----:B------:R-:W-:Y:S05]  /*13430*/  @!P0 BRA `(.L_x_4874) ;  /* 0x0000000000048947 */ /* 0x000fea0003800000 */
[----:B------:R-:W-:Y:S01]  /*13440*/  BPT.TRAP 0x1 ;  /* 0x000000040000795c */ /* 0x000fe20000300000 */
.L_x_4874:
[----:B-1----:R-:W1:Y:S02]  /*13450*/  S2R R3, SR_TID.X ;  /* 0x0000000000037919 */ /* 0x002e640000002100 */
[----:B-1----:R-:W-:-:S04]  /*13460*/  LOP3.LUT R3, R3, 0x7f, RZ, 0xc0, !PT ;  /* 0x0000007f03037812 */ /* 0x002fc800078ec0ff */
[----:B------:R-:W-:Y:S01]  /*13470*/  ISETP.NE.AND P1, PT, R3, RZ, PT ;  /* 0x000000ff0300720c */ /* 0x000fe20003f25270 */
[----:B--2---:R-:W-:-:S12]  /*13480*/  @P2 BRA `(.L_x_4875) ;  /* 0x0000000000082947 */ /* 0x004fd80003800000 */
[----:B------:R-:W1:Y:S02]  /*13490*/  SYNCS.PHASECHK.TRANS64.TRYWAIT P2, [R5+URZ+0x30830], R0 ;  /* 0x03083000050075a7 */ /* 0x000e64000804017f */
[----:B-1----:R-:W-:Y:S05]  /*134a0*/  @!P2 BRA `(.L_x_4876) ;  /* 0x000001a80010a947 */ /* 0x002fea0003800000 */
.L_x_4875:
[----:B------:R-:W-:Y:S05]  /*134b0*/  WARPSYNC.ALL ;  /* 0x0000000000007948 */ /* 0x000fea0003800000 */
[----:B01----:R-:W-:Y:S01]  /*134c0*/  VIADD R0, R16, 0x1e400 ;  /* 0x0001e40010007836 */ /* 0x003fe20000000000 */
[----:B------:R-:W-:Y:S01]  /*134d0*/  R2UR UR52, R2 ;  /* 0x00000000023472ca */ /* 0x000fe200000e0000 */
[----:B------:R-:W-:Y:S01]  /*134e0*/  IMAD.MOV.U32 R3, RZ, RZ, 0x40000040 ;  /* 0x40000040ff037424 */ /* 0x000fe200078e00ff */
[----:B-----5:R-:W-:Y:S01]  /*134f0*/  WARPGROUP.ARRIVE ;  /* 0x00000000000079c5 */ /* 0x020fe20000000000 */
[----:B------:R-:W-:Y:S01]  /*13500*/  UMOV UR53, 0x40000040 ;  /* 0x4000004000357882 */ /* 0x000fe20000000000 */
[----:B------:R-:W-:Y:S01]  /*13510*/  SHF.R.U32.HI R0, RZ, 0x4, R0 ;  /* 0x00000004ff007819 */ /* 0x000fe20000011600 */
[----:B------:R-:W-:Y:S01]  /*13520*/  IMAD.MOV.U32 R7, RZ, RZ, 0x40000040 ;  /* 0x40000040ff077424 */ /* 0x000fe200078e00ff */
[----:B------:R-:W-:Y:S01]  /*13530*/  R2UR UR55, R3 ;  /* 0x00000000033772ca */ /* 0x000fe200000e0000 */
[----:B------:R-:W-:Y:S01]  /*13540*/  UMOV UR49, 0x40000040 ;  /* 0x4000004000317882 */ /* 0x000fe20000000000 */
[----:B------:R-:W-:Y:S01]  /*13550*/  LOP3.LUT R0, R0, 0x3fff, RZ, 0xc0, !PT ;  /* 0x00003fff00007812 */ /* 0x000fe200078ec0ff */
[----:B------:R-:W-:Y:S01]  /*13560*/  UMOV UR9, 0x40000040 ;  /* 0x4000004000097882 */ /* 0x000fe20000000000 */
[----:B------:R-:W-:Y:S01]  /*13570*/  R2UR UR51, R7 ;  /* 0x00000000073372ca */ /* 0x000fe200000e0000 */
[----:B------:R-:W-:Y:S01]  /*13580*/  IMAD.MOV.U32 R7, RZ, RZ, 0x40000040 ;  /* 0x40000040ff077424 */ /* 0x000fe200078e00ff */
[----:B------:R-:W-:Y:S01]  /*13590*/  LOP3.LUT R8, R0, 0x10000, RZ, 0xfc, !PT ;  /* 0x0001000000087812 */ /* 0x000fe200078efcff */
[----:B------:R-:W-:Y:S01]  /*135a0*/  ULOP3.LUT UR52, UR52, 0x10000, URZ, 0xfc, !UPT ;  /* 0x0001000034347892 */ /* 0x000fe2000f8efc3f */
[----:B------:R-:W-:Y:S01]  /*135b0*/  IMAD.U32 R11, RZ, RZ, UR9 ;  /* 0x00000009ff0b7e24 */ /* 0x000fe2000f8e00ff */
[----:B------:R-:W-:Y:S01]  /*135c0*/  UMOV UR57, 0x40000040 ;  /* 0x4000004000397882 */ /* 0x000fe20000000000 */
[----:B------:R-:W-:Y:S01]  /*135d0*/  R2UR UR11, R7 ;  /* 0x00000000070b72ca */ /* 0x000fe200000e0000 */
[----:B------:R-:W-:Y:S01]  /*135e0*/  IMAD R2, R19, 0x900, R8 ;  /* 0x0000090013027824 */ /* 0x000fe200078e0208 */
[----:B------:R-:W-:Y:S01]  /*135f0*/  UIADD3 UR48, UR52, 0x2, URZ ;  /* 0x0000000234307890 */ /* 0x000fe2000fffe03f */
[----:B------:R-:W-:Y:S01]  /*13600*/  IMAD.MOV.U32 R7, RZ, RZ, 0x40000040 ;  /* 0x40000040ff077424 */ /* 0x000fe200078e00ff */
[----:B------:R-:W-:Y:S01]  /*13610*/  UIADD3 UR4, UR52, 0x4, URZ ;  /* 0x0000000434047890 */ /* 0x000fe2000fffe03f */
[C---:B------:R-:W-:Y:S01]  /*13620*/  VIADD R6, R2.reuse, 0x2 ;  /* 0x0000000202067836 */ /* 0x040fe20000000000 */
[----:B------:R-:W-:Y:S01]  /*13630*/  R2UR UR54, R2 ;  /* 0x00000000023672ca */ /* 0x000fe200000e0000 */
[----:B------:R-:W-:Y:S01]  /*13640*/  UIADD3 UR56, UR52, 0x802, URZ ;  /* 0x0000080234387890 */ /* 0x000fe2000fffe03f */
[----:B------:R-:W-:Y:S01]  /*13650*/  IMAD.MOV.U32 R3, RZ, RZ, 0x40000040 ;  /* 0x40000040ff037424 */ /* 0x000fe200078e00ff */
[----:B------:R-:W-:Y:S01]  /*13660*/  UIADD3 UR40, UR52, 0x804, URZ ;  /* 0x0000080434287890 */ /* 0x000fe2000fffe03f */
[----:B------:R-:W-:Y:S01]  /*13670*/  R2UR UR50, R6 ;  /* 0x00000000063272ca */ /* 0x000fe200000e0000 */
[----:B------:R-:W-:Y:S01]  /*13680*/  VIADD R6, R2, 0x4 ;  /* 0x0000000402067836 */ /* 0x000fe20000000000 */
[----:B------:R-:W-:Y:S01]  /*13690*/  UMOV UR8, UR4 ;  /* 0x0000000400087c82 */ /* 0x000fe20008000000 */
[----:B------:R-:W-:Y:S01]  /*136a0*/  UIADD3 UR4, UR52, 0x6, URZ ;  /* 0x0000000634047890 */ /* 0x000fe2000fffe03f */
[----:B------:R-:W-:Y:S01]  /*136b0*/  IMAD.U32 R10, RZ, RZ, UR8 ;  /* 0x00000008ff0a7e24 */ /* 0x000fe2000f8e00ff */
[----:B------:R-:W-:Y:S01]  /*136c0*/  UMOV UR41, 0x40000040 ;  /* 0x4000004000297882 */ /* 0x000fe20000000000 */
[----:B------:R-:W-:Y:S01]  /*136d0*/  R2UR UR10, R6 ;  /* 0x00000000060a72ca */ /* 0x000fe200000e0000 */
[----:B------:R-:W-:Y:S01]  /*136e0*/  VIADD R6, R2, 0x6 ;  /* 0x0000000602067836 */ /* 0x000fe20000000000 */
[----:B------:R-:W-:Y:S01]  /*136f0*/  R2UR UR39, R3 ;  /* 0x00000000032772ca */ /* 0x000fe200000e0000 */
[----:B------:R-:W-:Y:S01]  /*13700*/  HGMMA.64x96x16.F32.BF16 R24, gdesc[UR52], RZ, !UPT, gsb0 ;  /* 0x01600000341879f0 */ /* 0x000fe2000c0018ff */
[----:B------:R0:W-:Y:S01]  /*13710*/  STL.64 [R1+0x30], R10 ;  /* 0x0000300a01007387 */ /* 0x0001e20000100a00 */
[----:B------:R-:W-:Y:S01]  /*13720*/  UIADD3 UR36, UR52, 0x806, URZ ;  /* 0x0000080634247890 */ /* 0x000fe2000fffe03f */
[----:B------:R-:W1:Y:S01]  /*13730*/  LDC R94, c[0x0][0x448] ;  /* 0x00011200ff5e7b82 */ /* 0x000e620000000800 */
[----:B------:R-:W-:Y:S01]  /*13740*/  UMOV UR37, 0x40000040 ;  /* 0x4000004000257882 */ /* 0x000fe20000000000 */
[----:B------:R-:W-:Y:S01]  /*13750*/  IMAD.IADD R0, R214, 0x1, R212 ;  /* 0x00000001d6007824 */ /* 0x000fe200078e02d4 */
[----:B------:R-:W-:-:S03]  /*13760*/  LOP3.LUT R18, R18, 0xffdfffff, RZ, 0xc0, !PT ;  /* 0xffdfffff12127812 */ /* 0x000fc600078ec0ff */
[----:B------:R-:W-:Y:S02]  /*13770*/  IMAD.MOV.U32 R4, RZ, RZ, R0 ;  /* 0x000000ffff047224 */ /* 0x000fe400078e0000 */
[----:B------:R-:W2:Y:S01]  /*13780*/  LDC.64 R12, c[0x0][0x9e0] ;  /* 0x00027800ff0c7b82 */ /* 0x000ea20000000a00 */
[----:B-1----:R-:W-:-:S13]  /*13790*/  ISETP.NE.AND P2, PT, R94, 0x1, PT ;  /* 0x000000015e00780c */ /* 0x002fda0003f45270 */
[----:B------:R-:W1:Y:S01]  /*137a0*/  @P2 LDC R3, c[0x0][0x44c] ;  /* 0x00011300ff032b82 */ /* 0x000e620000000800 */
[----:B------:R-:W-:-:S04]  /*137b0*/  @P2 LOP3.LUT R18, R18, 0x200000, RZ, 0xfc, !PT ;  /* 0x0020000012122812 */ /* 0x000fc800078efcff */
[----:B------:R-:W-:Y:S01]  /*137c0*/  LOP3.LUT R18, R18, 0xffefffff, RZ, 0xc0, !PT ;  /* 0xffefffff12127812 */ /* 0x000fe200078ec0ff */
[----:B------:R-:W-:Y:S02]  /*137d0*/  WARPGROUP.DEPBAR.LE gsb0, 0x0 ;  /* 0x00008000000079c5 */ /* 0x000fe40000010000 */
[----:B------:R-:W-:-:S06]  /*137e0*/  WARPGROUP.ARRIVE ;  /* 0x00000000000079c5 */ /* 0x000fcc0000000000 */
[----:B------:R-:W-:Y:S03]  /*137f0*/  HGMMA.64x96x16.F32.BF16 R24, gdesc[UR48], R24, gsb0 ;  /* 0x01600000301879f0 */ /* 0x000fe60008001818 */
[----:B------:R-:W-:Y:S02]  /*13800*/  WARPGROUP.DEPBAR.LE gsb0, 0x0 ;  /* 0x00008000000079c5 */ /* 0x000fe40000010000 */
[----:B------:R-:W-:-:S06]  /*13810*/  WARPGROUP.ARRIVE ;  /* 0x00000000000079c5 */ /* 0x000fcc0000000000 */
[----:B------:R-:W-:Y:S01]  /*13820*/  HGMMA.64x96x16.F32.BF16 R24, gdesc[UR8], R24, gsb0 ;  /* 0x01600000081879f0 */ /* 0x000fe20008001818 */
[----:B------:R-:W-:Y:S01]  /*13830*/  R2UR UR10, R6 ;  /* 0x00000000060a72ca */ /* 0x000fe200000e0000 */
[----:B------:R-:W-:Y:S01]  /*13840*/  UMOV UR8, UR4 ;  /* 0x0000000400087c82 */ /* 0x000fe20008000000 */
[----:B------:R-:W-:Y:S01]  /*13850*/  R2UR UR11, R7 ;  /* 0x00000000070b72ca */ /* 0x000fe200000e0000 */
[----:B------:R-:W-:Y:S01]  /*13860*/  UMOV UR9, 0x40000040 ;  /* 0x4000004000097882 */ /* 0x000fe20000000000 */
[----:B------:R-:W-:Y:S01]  /*13870*/  VIADD R6, R2, 0x300 ;  /* 0x0000030002067836 */ /* 0x000fe20000000000 */
[----:B------:R-:W-:Y:S01]  /*13880*/  UIADD3 UR4, UR52, 0x400, URZ ;  /* 0x0000040034047890 */ /* 0x000fe2000fffe03f */
[----:B------:R-:W-:Y:S02]  /*13890*/  IMAD.MOV.U32 R7, RZ, RZ, 0x40000040 ;  /* 0x40000040ff077424 */ /* 0x000fe400078e00ff */
[----:B0-----:R-:W-:Y:S02]  /*138a0*/  IMAD.U32 R10, RZ, RZ, UR8 ;  /* 0x00000008ff0a7e24 */ /* 0x001fe4000f8e00ff */
[----:B------:R-:W-:-:S05]  /*138b0*/  IMAD.U32 R11, RZ, RZ, UR9 ;  /* 0x00000009ff0b7e24 */ /* 0x000fca000f8e00ff */
[----:B------:R0:W-:Y:S01]  /*138c0*/  STL.64 [R1+0x28], R10 ;  /* 0x0000280a01007387 */ /* 0x0001e20000100a00 */
        /* <DEDUP_REMOVED lines=60> */
[----:B------:R-:W-:Y:S01]  /*13c90*/  ULDC UR4, c[0x0][0x9dc] ;  /* 0x0002770000047ab9 */ /* 0x000fe20000000800 */
[----:B------:R-:W-:Y:S02]  /*13ca0*/  IMAD.MOV.U32 R7, RZ, RZ, 0x40000040 ;  /* 0x40000040ff077424 */ /* 0x000fe400078e00ff */
[----:B0-----:R-:W-:Y:S01]  /*13cb0*/  IMAD.U32 R10, RZ, RZ, UR8 ;  /* 0x00000008ff0a7e24 */ /* 0x001fe2000f8e00ff */
[----:B------:R-:W-:Y:S01]  /*13cc0*/  R2UR UR58, R6 ;  /* 0x00000000063a72ca */ /* 0x000fe200000e0000 */
[----:B------:R-:W-:Y:S01]  /*13cd0*/  VIADD R6, R2, 0x604 ;  /* 0x0000060402067836 */ /* 0x000fe20000000000 */
[----:B------:R-:W-:Y:S01]  /*13ce0*/  R2UR UR59, R7 ;  /* 0x00000000073b72ca */ /* 0x000fe200000e0000 */
[----:B------:R-:W-:-:S02]  /*13cf0*/  IMAD.MOV.U32 R7, RZ, RZ, 0x40000040 ;  /* 0x40000040ff077424 */ /* 0x000fc400078e00ff */
[----:B------:R-:W-:Y:S01]  /*13d00*/  VIADD R2, R2, 0x606 ;  /* 0x0000060602027836 */ /* 0x000fe20000000000 */
[----:B------:R-:W-:Y:S01]  /*13d10*/  R2UR UR42, R6 ;  /* 0x00000000062a72ca */ /* 0x000fe200000e0000 */
[----:B------:R-:W-:Y:S01]  /*13d20*/  IMAD.U32 R11, RZ, RZ, UR9 ;  /* 0x00000009ff0b7e24 */ /* 0x000fe2000f8e00ff */
[----:B------:R-:W-:Y:S02]  /*13d30*/  R2UR UR43, R7 ;  /* 0x00000000072b72ca */ /* 0x000fe400000e0000 */
[----:B------:R-:W-:Y:S01]  /*13d40*/  R2UR UR38, R2 ;  /* 0x00000000022672ca */ /* 0x000fe200000e0000 */
[----:B------:R-:W0:Y:S01]  /*13d50*/  @P2 LDC R7, c[0x0][0x450] ;  /* 0x00011400ff072b82 */ /* 0x000e220000000800 */
[----:B-1----:R-:W-:Y:S01]  /*13d60*/  @P2 IMAD.HI.U32 R2, R0, R3, RZ ;  /* 0x0000000300022227 */ /* 0x002fe200078e00ff */
[----:B------:R1:W-:Y:S03]  /*13d70*/  STL.64 [R1], R10 ;  /* 0x0000000a01007387 */ /* 0x0003e60000100a00 */
[----:B------:R-:W-:-:S02]  /*13d80*/  IMAD.MOV.U32 R3, RZ, RZ, -0x60 ;  /* 0xffffffa0ff037424 */ /* 0x000fc400078e00ff */
[----:B------:R-:W-:-:S05]  /*13d90*/  @!P1 VIADD R0, R5, 0x30840 ;  /* 0x0003084005009836 */ /* 0x000fca0000000000 */
[----:B------:R-:W-:Y:S01]  /*13da0*/  @!P1 PRMT R0, RZ, 0x654, R0 ;  /* 0x00000654ff009816 */ /* 0x000fe20000000000 */
[----:B-1----:R-:W-:Y:S01]  /*13db0*/  IMAD.U32 R10, RZ, RZ, UR4 ;  /* 0x00000004ff0a7e24 */ /* 0x002fe2000f8e00ff */
[----:B0-----:R-:W-:Y:S01]  /*13dc0*/  @P2 SHF.R.U32.HI R4, RZ, R7, R2 ;  /* 0x00000007ff042219 */ /* 0x001fe20000011602 */
[C---:B------:R-:W-:Y:S01]  /*13dd0*/  IMAD R2, R72.reuse, R3, 0x61 ;  /* 0x0000006148027424 */ /* 0x040fe200078e0203 */
[----:B--2---:R-:W-:Y:S01]  /*13de0*/  ISETP.GE.AND P2, PT, R13, 0x1, PT ;  /* 0x000000010d00780c */ /* 0x004fe20003f46270 */
[----:B------:R-:W-:Y:S02]  /*13df0*/  IMAD R3, R72, -0x60, R197 ;  /* 0xffffffa048037824 */ /* 0x000fe400078e02c5 */
[----:B------:R-:W0:Y:S01]  /*13e00*/  SHFL.IDX PT, R7, R4, RZ, 0x1c1f ;  /* 0x001c1fff04077589 */ /* 0x000e2200000e0000 */
[----:B------:R-:W-:Y:S01]  /*13e10*/  IADD3 R5, R197, R2, -R200 ;  /* 0x00000002c5057210 */ /* 0x000fe20007ffe8c8 */
[----:B------:R-:W-:Y:S01]  /*13e20*/  VIADD R77, R2, 0xffffffff ;  /* 0xffffffff024d7836 */ /* 0x000fe20000000000 */
[----:B------:R-:W-:-:S03]  /*13e30*/  IADD3 R14, -R200, 0x60, R3 ;  /* 0x00000060c80e7810 */ /* 0x000fc60007ffe103 */
[----:B------:R-:W-:Y:S02]  /*13e40*/  IMAD.IADD R5, R5, 0x1, -R196 ;  /* 0x0000000105057824 */ /* 0x000fe400078e0ac4 */
[----:B------:R-:W-:Y:S02]  /*13e50*/  IMAD.IADD R74, R77, 0x1, -R200 ;  /* 0x000000014d4a7824 */ /* 0x000fe400078e0ac8 */
[----:B------:R-:W-:Y:S01]  /*13e60*/  IMAD.IADD R75, R5, 0x1, R12 ;  /* 0x00000001054b7824 */ /* 0x000fe200078e020c */
[----:B------:R-:W-:Y:S01]  /*13e70*/  @P2 LOP3.LUT R18, R18, 0x100000, RZ, 0xfc, !PT ;  /* 0x0010000012122812 */ /* 0x000fe200078efcff */
        /* <DEDUP_REMOVED lines=14> */
[----:B-1----:R-:W-:-:S05]  /*13f60*/  LOP3.LUT R0, RZ, R10, RZ, 0x33, !PT ;  /* 0x0000000aff007212 */ /* 0x002fca00078e33ff */
[----:B------:R-:W-:Y:S01]  /*13f70*/  IMAD.IADD R20, R5, 0x1, R0 ;  /* 0x0000000105147824 */ /* 0x000fe200078e0200 */
[----:B0-----:R-:W-:-:S03]  /*13f80*/  VIADDMNMX R0, R7, R75, R14, PT ;  /* 0x0000004b07007246 */ /* 0x001fc6000380010e */
[----:B------:R-:W-:Y:S01]  /*13f90*/  IMAD.IADD R6, R20, 0x1, R7 ;  /* 0x0000000114067824 */ /* 0x000fe200078e0207 */
        /* <DEDUP_REMOVED lines=12> */
.L_x_4879:
[----:B------:R-:W-:-:S13]  /*14060*/  ISETP.NE.AND P2, PT, R13, 0x1, PT ;  /* 0x000000010d00780c */ /* 0x000fda0003f45270 */
[----:B------:R-:W0:Y:S02]  /*14070*/  @P2 LDC.64 R2, c[0x0][0x9e8] ;  /* 0x00027a00ff022b82 */ /* 0x000e240000000a00 */
[----:B0-----:R-:W-:-:S05]  /*14080*/  @P2 IMAD.HI.U32 R2, R5, R2, RZ ;  /* 0x0000000205022227 */ /* 0x001fca00078e00ff */
[----:B------:R-:W-:-:S07]  /*14090*/  @P2 SHF.R.U32.HI R5, RZ, R3, R2 ;  /* 0x00000003ff052219 */ /* 0x000fce0000011602 */
.L_x_4880:
[----:B------:R-:W-:Y:S05]  /*140a0*/  BSYNC B0 ;  /* 0x0000000000007941 */ /* 0x000fea0003800000 */
.L_x_4878:
[----:B------:R-:W-:-:S05]  /*140b0*/  IMAD R5, R5, R13, R74 ;  /* 0x0000000d05057224 */ /* 0x000fca00078e024a */
[----:B------:R-:W-:Y:S02]  /*140c0*/  VIMNMX R6, R6, R5, !PT ;  /* 0x0000000506067248 */ /* 0x000fe40007fe0100 */
[----:B------:R-:W-:-:S07]  /*140d0*/  VIADDMNMX R0, R5, R13, R0, PT ;  /* 0x0000000d05007246 */ /* 0x000fce0003800100 */
.L_x_4877:
        /* <DEDUP_REMOVED lines=8> */
[----:B------:R-:W-:-:S04]  /*14160*/  ISETP.GT.AND P3, PT, R6, 0x8, !P6 ;  /* 0x000000080600780c */ /* 0x000fc80007764270 */
[----:B------:R-:W-:-:S04]  /*14170*/  ISETP.LT.OR P3, PT, R0, 0x9, P3 ;  /* 0x000000090000780c */ /* 0x000fc80001f61670 */
[----:B------:R-:W-:Y:S02]  /*14180*/  FSEL R97, R28, -INF , !P3 ;  /* 0xff8000001c617808 */ /* 0x000fe40005800000 */
[----:B------:R-:W-:Y:S02]  /*14190*/  ISETP.GT.AND P3, PT, R6, 0x9, !P4 ;  /* 0x000000090600780c */ /* 0x000fe40006764270 */
[----:B------:R-:W-:Y:S02]  /*141a0*/  ISETP.GE.AND P4, PT, R77, 0x11, PT ;  /* 0x000000114d00780c */ /* 0x000fe40003f86270 */
[----:B------:R-:W-:Y:S02]  /*141b0*/  ISETP.LT.OR P3, PT, R0, 0xa, P3 ;  /* 0x0000000a0000780c */ /* 0x000fe40001f61670 */
[----:B------:R-:W-:Y:S02]  /*141c0*/  P2R R78, PR, RZ, 0x10 ;  /* 0x00000010ff4e7803 */ /* 0x000fe40000000000 */
[----:B------:R-:W-:-:S02]  /*141d0*/  FSEL R95, R29, -INF , !P3 ;  /* 0xff8000001d5f7808 */ /* 0x000fc40005800000 */
[----:B------:R-:W-:Y:S02]  /*141e0*/  ISETP.GT.AND P3, PT, R6, 0x10, !P4 ;  /* 0x000000100600780c */ /* 0x000fe40006764270 */
        /* <DEDUP_REMOVED lines=11> */
[----:B------:R-:W-:-:S04]  /*142a0*/  ISETP.LT.OR P3, PT, R0, 0x19, P3 ;  /* 0x000000190000780c */ /* 0x000fc80001f61670 */
        /* <DEDUP_REMOVED lines=80> */
[----:B------:R-:W-:-:S04]  /*147b0*/  ISETP.GT.AND P5, PT, R6, RZ, !P4 ;  /* 0x000000ff0600720c */ /* 0x000fc800067a4270 */
[----:B------:R-:W-:-:S04]  /*147c0*/  ISETP.LT.OR P5, PT, R0, 0x1, P5 ;  /* 0x000000010000780c */ /* 0x000fc80002fa1670 */
[----:B------:R-:W-:Y:S02]  /*147d0*/  FSEL R24, R24, -INF , !P5 ;  /* 0xff80000018187808 */ /* 0x000fe40006800000 */
[----:B------:R-:W-:-:S04]  /*147e0*/  ISETP.GE.AND P5, PT, R77, 0x5a, PT ;  /* 0x0000005a4d00780c */ /* 0x000fc80003fa6270 */
[----:B------:R-:W-:Y:S02]  /*147f0*/  P2R R32, PR, RZ, 0x20 ;  /* 0x00000020ff207803 */ /* 0x000fe40000000000 */
[----:B------:R-:W-:Y:S02]  /*14800*/  ISETP.GT.AND P5, PT, R6, 0x59, !P5 ;  /* 0x000000590600780c */ /* 0x000fe40006fa4270 */
[----:B0-----:R-:W-:Y:S01]  /*14810*/  VIADDMNMX R6, R3, R75, R14, PT ;  /* 0x0000004b03067246 */ /* 0x001fe2000380010e */
[----:B------:R-:W-:Y:S01]  /*14820*/  IMAD.IADD R14, R20, 0x1, R3 ;  /* 0x00000001140e7824 */ /* 0x000fe200078e0203 */
[----:B------:R-:W-:-:S04]  /*14830*/  ISETP.LT.OR P5, PT, R0, 0x5a, P5 ;  /* 0x0000005a0000780c */ /* 0x000fc80002fa1670 */
[----:B------:R-:W-:Y:S02]  /*14840*/  FSEL R69, R69, -INF , !P5 ;  /* 0xff80000045457808 */ /* 0x000fe40006800000 */
[----:B------:R-:W-:-:S13]  /*14850*/  ISETP.GE.AND P5, PT, R13, 0x1, PT ;  /* 0x000000010d00780c */ /* 0x000fda0003fa6270 */
[----:B------:R-:W-:Y:S05]  /*14860*/  @!P5 BRA `(.L_x_4881) ;  /* 0x00000000004cd947 */ /* 0x000fea0003800000 */
        /* <DEDUP_REMOVED lines=11> */
.L_x_4883:
[----:B------:R-:W-:-:S13]  /*14920*/  ISETP.NE.AND P5, PT, R13, 0x1, PT ;  /* 0x000000010d00780c */ /* 0x000fda0003fa5270 */
[----:B------:R-:W0:Y:S02]  /*14930*/  @P5 LDC.64 R2, c[0x0][0x9e8] ;  /* 0x00027a00ff025b82 */ /* 0x000e240000000a00 */
[----:B0-----:R-:W-:-:S05]  /*14940*/  @P5 IMAD.HI.U32 R2, R0, R2, RZ ;  /* 0x0000000200025227 */ /* 0x001fca00078e00ff */
[----:B------:R-:W-:-:S07]  /*14950*/  @P5 SHF.R.U32.HI R0, RZ, R3, R2 ;  /* 0x00000003ff005219 */ /* 0x000fce0000011602 */
.L_x_4884:
[----:B------:R-:W-:Y:S05]  /*14960*/  BSYNC B0 ;  /* 0x0000000000007941 */ /* 0x000fea0003800000 */
.L_x_4882:
[----:B------:R-:W-:-:S05]  /*14970*/  IMAD R3, R0, R13, R74 ;  /* 0x0000000d00037224 */ /* 0x000fca00078e024a */
[----:B------:R-:W-:Y:S02]  /*14980*/  VIMNMX R14, R14, R3, !PT ;  /* 0x000000030e0e7248 */ /* 0x000fe40007fe0100 */
[----:B------:R-:W-:-:S07]  /*14990*/  VIADDMNMX R6, R3, R13, R6, PT ;  /* 0x0000000d03067246 */ /* 0x000fce0003800106 */
.L_x_4881:
[----:B------:R-:W-:Y:S01]  /*149a0*/  ISETP.GT.AND P2, PT, R14, 0x1, !P2 ;  /* 0x000000010e00780c */ /* 0x000fe20005744270 */
[----:B------:R-:W-:Y:S01]  /*149b0*/  ULDC UR4, c[0x0][0x988] ;  /* 0x0002620000047ab9 */ /* 0x000fe20000000800 */
[----:B------:R-:W-:Y:S02]  /*149c0*/  FMNMX.FTZ R0, R24, R99, !PT ;  /* 0x0000006318007209 */ /* 0x000fe40007810000 */
[----:B------:R-:W-:Y:S02]  /*149d0*/  ISETP.LT.OR P2, PT, R6, 0x2, P2 ;  /* 0x000000020600780c */ /* 0x000fe40001741670 */
[----:B------:R-:W-:Y:S02]  /*149e0*/  FMNMX.FTZ R0, R97, R0, !PT ;  /* 0x0000000061007209 */ /* 0x000fe40007810000 */
[----:B------:R-:W-:Y:S02]  /*149f0*/  FSEL R87, R27, -INF , !P2 ;  /* 0xff8000001b577808 */ /* 0x000fe40005000000 */
[----:B------:R-:W-:-:S02]  /*14a00*/  ISETP.NE.AND P2, PT, R76, RZ, PT ;  /* 0x000000ff4c00720c */ /* 0x000fc40003f45270 */
[C---:B------:R-:W-:Y:S02]  /*14a10*/  ISETP.GT.AND P6, PT, R14.reuse, 0x8, !P6 ;  /* 0x000000080e00780c */ /* 0x040fe400077c4270 */
[----:B------:R-:W-:Y:S02]  /*14a20*/  ISETP.GT.AND P2, PT, R14, 0x9, !P2 ;  /* 0x000000090e00780c */ /* 0x000fe40005744270 */
[----:B------:R-:W-:Y:S02]  /*14a30*/  FMNMX.FTZ R0, R95, R0, !PT ;  /* 0x000000005f007209 */ /* 0x000fe40007810000 */
[C---:B------:R-:W-:Y:S02]  /*14a40*/  ISETP.LT.OR P2, PT, R6.reuse, 0xa, P2 ;  /* 0x0000000a0600780c */ /* 0x040fe40001741670 */
[----:B------:R-:W-:Y:S02]  /*14a50*/  ISETP.LT.OR P6, PT, R6, 0x9, P6 ;  /* 0x000000090600780c */ /* 0x000fe400037c1670 */
[----:B------:R-:W-:-:S02]  /*14a60*/  FSEL R85, R31, -INF , !P2 ;  /* 0xff8000001f557808 */ /* 0x000fc40005000000 */
[----:B------:R-:W-:Y:S02]  /*14a70*/  ISETP.NE.AND P2, PT, R78, RZ, PT ;  /* 0x000000ff4e00720c */ /* 0x000fe40003f45270 */
[----:B------:R-:W-:Y:S02]  /*14a80*/  FMNMX.FTZ R0, R89, R0, !PT ;  /* 0x0000000059007209 */ /* 0x000fe40007810000 */
[----:B------:R-:W-:Y:S02]  /*14a90*/  ISETP.GT.AND P2, PT, R14, 0x10, !P2 ;  /* 0x000000100e00780c */ /* 0x000fe40005744270 */
[----:B------:R-:W-:Y:S02]  /*14aa0*/  FSEL R27, R30, -INF , !P6 ;  /* 0xff8000001e1b7808 */ /* 0x000fe40007000000 */
[----:B------:R-:W-:Y:S02]  /*14ab0*/  ISETP.LT.OR P2, PT, R6, 0x11, P2 ;  /* 0x000000110600780c */ /* 0x000fe40001741670 */
[----:B------:R-:W-:-:S02]  /*14ac0*/  ISETP.NE.AND P6, PT, R36, RZ, PT ;  /* 0x000000ff2400720c */ /* 0x000fc40003fc5270 */
[----:B------:R-:W-:Y:S02]  /*14ad0*/  FSEL R31, R34, -INF , !P2 ;  /* 0xff800000221f7808 */ /* 0x000fe40005000000 */
[----:B------:R-:W-:Y:S02]  /*14ae0*/  ISETP.NE.AND P2, PT, R79, RZ, PT ;  /* 0x000000ff4f00720c */ /* 0x000fe40003f45270 */
[----:B------:R-:W-:Y:S02]  /*14af0*/  FMNMX.FTZ R0, R73, R0, !PT ;  /* 0x0000000049007209 */ /* 0x000fe40007810000 */
[----:B------:R-:W-:Y:S02]  /*14b00*/  ISETP.GT.AND P2, PT, R14, 0x11, !P2 ;  /* 0x000000110e00780c */ /* 0x000fe40005744270 */
[----:B------:R-:W-:Y:S02]  /*14b10*/  FMNMX.FTZ R0, R33, R0, !PT ;  /* 0x0000000021007209 */ /* 0x000fe40007810000 */
[----:B------:R-:W-:-:S02]  /*14b20*/  ISETP.LT.OR P2, PT, R6, 0x12, P2 ;  /* 0x000000120600780c */ /* 0x000fc40001741670 */
[----:B------:R-:W-:Y:S02]  /*14b30*/  ISETP.NE.AND P5, PT, R81, RZ, PT ;  /* 0x000000ff5100720c */ /* 0x000fe40003fa5270 */
        /* <DEDUP_REMOVED lines=40> */
[----:B------:R-:W-:Y:S01]  /*14dc0*/  FMNMX.FTZ R2, R69, R0, !PT ;  /* 0x0000000045027209 */ /* 0x000fe20007810000 */
[----:B------:R-:W-:Y:S01]  /*14dd0*/  IMAD.U32 R0, RZ, RZ, UR4 ;  /* 0x00000004ff007e24 */ /* 0x000fe2000f8e00ff */
[----:B------:R-:W-:-:S02]  /*14de0*/  ISETP.GT.AND P2, PT, R14, 0x30, !P2 ;  /* 0x000000300e00780c */ /* 0x000fc40005744270 */
[----:B------:R-:W-:Y:S01]  /*14df0*/  ISETP.GT.AND P4, PT, R14, RZ, !P4 ;  /* 0x000000ff0e00720c */ /* 0x000fe20006784270 */
[----:B------:R-:W0:Y:S01]  /*14e00*/  SHFL.BFLY PT, R3, R2, 0x2, 0x1f ;  /* 0x0c401f0002037f89 */ /* 0x000e2200000e0000 */
[C---:B------:R-:W-:Y:S02]  /*14e10*/  ISETP.LT.OR P2, PT, R6.reuse, 0x31, P2 ;  /* 0x000000310600780c */ /* 0x040fe40001741670 */
[----:B------:R-:W-:Y:S02]  /*14e20*/  ISETP.LT.OR P4, PT, R6, 0x1, P4 ;  /* 0x000000010600780c */ /* 0x000fe40002781670 */
[----:B------:R-:W-:Y:S02]  /*14e30*/  FSEL R43, R50, -INF , !P2 ;  /* 0xff800000322b7808 */ /* 0x000fe40005000000 */
[----:B------:R-:W-:Y:S02]  /*14e40*/  ISETP.NE.AND P2, PT, R48, RZ, PT ;  /* 0x000000ff3000720c */ /* 0x000fe40003f45270 */
[----:B------:R-:W-:-:S02]  /*14e50*/  FSEL R26, R26, -INF , !P4 ;  /* 0xff8000001a1a7808 */ /* 0x000fc40006000000 */
[----:B------:R-:W-:Y:S02]  /*14e60*/  ISETP.GT.AND P2, PT, R14, 0x31, !P2 ;  /* 0x000000310e00780c */ /* 0x000fe40005744270 */
[----:B------:R-:W-:Y:S02]  /*14e70*/  ISETP.NE.AND P6, PT, R90, RZ, PT ;  /* 0x000000ff5a00720c */ /* 0x000fe40003fc5270 */
[----:B------:R-:W-:Y:S02]  /*14e80*/  ISETP.LT.OR P2, PT, R6, 0x32, P2 ;  /* 0x000000320600780c */ /* 0x000fe40001741670 */
[----:B------:R-:W-:Y:S02]  /*14e90*/  ISETP.NE.AND P5, PT, R60, RZ, PT ;  /* 0x000000ff3c00720c */ /* 0x000fe40003fa5270 */
[----:B------:R-:W-:Y:S02]  /*14ea0*/  FSEL R51, R51, -INF , !P2 ;  /* 0xff80000033337808 */ /* 0x000fe40005000000 */
[----:B------:R-:W-:-:S02]  /*14eb0*/  ISETP.NE.AND P2, PT, R86, RZ, PT ;  /* 0x000000ff5600720c */ /* 0x000fc40003f45270 */
[C---:B------:R-:W-:Y:S02]  /*14ec0*/  ISETP.GT.AND P3, PT, R14.reuse, 0x58, !P3 ;  /* 0x000000580e00780c */ /* 0x040fe40005f64270 */
[----:B------:R-:W-:Y:S02]  /*14ed0*/  ISETP.GT.AND P2, PT, R14, 0x38, !P2 ;  /* 0x000000380e00780c */ /* 0x000fe40005744270 */
[----:B0-----:R-:W-:Y:S02]  /*14ee0*/  FMNMX.FTZ R3, R2, R3, !PT ;  /* 0x0000000302037209 */ /* 0x001fe40007810000 */
[----:B------:R-:W-:Y:S02]  /*14ef0*/  ISETP.LT.OR P2, PT, R6, 0x39, P2 ;  /* 0x000000390600780c */ /* 0x000fe40001741670 */
[----:B------:R-:W-:Y:S01]  /*14f00*/  FMNMX.FTZ R2, R26, R87, !PT ;  /* 0x000000571a027209 */ /* 0x000fe20007810000 */
[----:B------:R-:W0:Y:S01]  /*14f10*/  SHFL.BFLY PT, R4, R3, 0x1, 0x1f ;  /* 0x0c201f0003047f89 */ /* 0x000e2200000e0000 */
        /* <DEDUP_REMOVED lines=28> */
[----:B0-----:R-:W-:Y:S02]  /*150e0*/  FMNMX.FTZ R4, R3, R4, !PT ;  /* 0x0000000403047209 */ /* 0x001fe40007810000 */
[----:B------:R-:W-:Y:S02]  /*150f0*/  FMNMX.FTZ R2, R51, R2, !PT ;  /* 0x0000000233027209 */ /* 0x000fe40007810000 */
[----:B------:R-:W-:Y:S01]  /*15100*/  ISETP.LT.OR P2, PT, R6, 0x4a, P2 ;  /* 0x0000004a0600780c */ /* 0x000fe20001741670 */
[----:B------:R-:W-:Y:S01]  /*15110*/  FMUL.FTZ R20, R4, R0 ;  /* 0x0000000004147220 */ /* 0x000fe20000410000 */
[----:B------:R-:W-:-:S02]  /*15120*/  FMNMX.FTZ R2, R47, R2, !PT ;  /* 0x000000022f027209 */ /* 0x000fc40007810000 */
[----:B------:R-:W-:Y:S02]  /*15130*/  FSEL R63, R63, -INF , !P2 ;  /* 0xff8000003f3f7808 */ /* 0x000fe40005000000 */
[----:B------:R-:W-:Y:S02]  /*15140*/  FSETP.NEU.FTZ.AND P2, PT, R4, -INF , PT ;  /* 0xff8000000400780b */ /* 0x000fe40003f5d000 */
[----:B------:R-:W-:Y:S02]  /*15150*/  ISETP.NE.AND P5, PT, R92, RZ, PT ;  /* 0x000000ff5c00720c */ /* 0x000fe40003fa5270 */
[----:B------:R-:W-:Y:S02]  /*15160*/  FMNMX.FTZ R2, R55, R2, !PT ;  /* 0x0000000237027209 */ /* 0x000fe40007810000 */
[----:B------:R-:W-:Y:S02]  /*15170*/  FSEL R20, R20, RZ, P2 ;  /* 0x000000ff14147208 */ /* 0x000fe40001000000 */
[----:B------:R-:W-:-:S02]  /*15180*/  ISETP.GT.AND P2, PT, R14, 0x50, !P5 ;  /* 0x000000500e00780c */ /* 0x000fc40006f44270 */
[----:B------:R-:W-:Y:S01]  /*15190*/  FMNMX.FTZ R2, R91, R2, !PT ;  /* 0x000000025b027209 */ /* 0x000fe20007810000 */
[-CC-:B------:R-:W-:Y:S01]  /*151a0*/  FFMA.FTZ R186, R33, R0.reuse, -R20.reuse ;  /* 0x0000000021ba7223 */ /* 0x180fe20000010814 */
[----:B------:R-:W-:Y:S01]  /*151b0*/  ISETP.LT.OR P2, PT, R6, 0x51, P2 ;  /* 0x000000510600780c */ /* 0x000fe20001741670 */
[-CC-:B------:R-:W-:Y:S01]  /*151c0*/  FFMA.FTZ R33, R37, R0.reuse, -R20.reuse ;  /* 0x0000000025217223 */ /* 0x180fe20000010814 */
[----:B------:R-:W-:Y:S01]  /*151d0*/  ISETP.NE.AND P6, PT, R28, RZ, PT ;  /* 0x000000ff1c00720c */ /* 0x000fe20003fc5270 */
[--C-:B------:R-:W-:Y:S01]  /*151e0*/  FFMA.FTZ R188, R24, R0, -R20.reuse ;  /* 0x0000000018bc7223 */ /* 0x100fe20000010814 */
[----:B------:R-:W-:Y:S01]  /*151f0*/  FMNMX.FTZ R2, R59, R2, !PT ;  /* 0x000000023b027209 */ /* 0x000fe20007810000 */
[-CC-:B------:R-:W-:Y:S01]  /*15200*/  FFMA.FTZ R99, R99, R0.reuse, -R20.reuse ;  /* 0x0000000063637223 */ /* 0x180fe20000010814 */
[----:B------:R-:W-:Y:S01]  /*15210*/  FSEL R101, R66, -INF , !P2 ;  /* 0xff80000042657808 */ /* 0x000fe20005000000 */
[--C-:B------:R-:W-:Y:S01]  /*15220*/  FFMA.FTZ R190, R97, R0, -R20.reuse ;  /* 0x0000000061be7223 */ /* 0x100fe20000010814 */
[----:B------:R-:W-:Y:S01]  /*15230*/  ISETP.GT.AND P2, PT, R14, 0x51, !P6 ;  /* 0x000000510e00780c */ /* 0x000fe20007744270 */
[----:B------:R-:W-:Y:S01]  /*15240*/  MUFU.EX2 R188, R188 ;  /* 0x000000bc00bc7308 */ /* 0x000fe20000000800 */
[----:B------:R-:W-:Y:S01]  /*15250*/  FMNMX.FTZ R2, R93, R2, !PT ;  /* 0x000000025d027209 */ /* 0x000fe20007810000 */
[-CC-:B------:R-:W-:Y:S01]  /*15260*/  FFMA.FTZ R95, R95, R0.reuse, -R20.reuse ;  /* 0x000000005f5f7223 */ /* 0x180fe20000010814 */
[----:B------:R-:W-:Y:S01]  /*15270*/  ISETP.NE.AND P5, PT, R32, RZ, PT ;  /* 0x000000ff2000720c */ /* 0x000fe20003fa5270 */
[-CC-:B------:R-:W-:Y:S01]  /*15280*/  FFMA.FTZ R184, R89, R0.reuse, -R20.reuse ;  /* 0x0000000059b87223 */ /* 0x180fe20000010814 */
[----:B------:R-:W-:Y:S01]  /*15290*/  ISETP.LT.OR P2, PT, R6, 0x52, P2 ;  /* 0x000000520600780c */ /* 0x000fe20001741670 */
[--C-:B------:R-:W-:Y:S01]  /*152a0*/  FFMA.FTZ R73, R73, R0, -R20.reuse ;  /* 0x0000000049497223 */ /* 0x100fe20000010814 */
[----:B------:R-:W-:Y:S01]  /*152b0*/  FMNMX.FTZ R2, R63, R2, !PT ;  /* 0x000000023f027209 */ /* 0x000fe20007810000 */
[----:B------:R-:W0:Y:S01]  /*152c0*/  MUFU.EX2 R99, R99 ;  /* 0x0000006300637308 */ /* 0x000e220000000800 */
[----:B------:R-:W-:Y:S01]  /*152d0*/  ISETP.GT.AND P4, PT, R14, 0x59, !P5 ;  /* 0x000000590e00780c */ /* 0x000fe20006f84270 */
[-CC-:B------:R-:W-:Y:S01]  /*152e0*/  FFMA.FTZ R180, R29, R0.reuse, -R20.reuse ;  /* 0x000000001db47223 */ /* 0x180fe20000010814 */
[C---:B------:R-:W-:Y:S01]  /*152f0*/  ISETP.LT.OR P3, PT, R6.reuse, 0x59, P3 ;  /* 0x000000590600780c */ /* 0x040fe20001f61670 */
[-CC-:B------:R-:W-:Y:S01]  /*15300*/  FFMA.FTZ R182, R7, R0.reuse, -R20.reuse ;  /* 0x0000000007b67223 */ /* 0x180fe20000010814 */
[----:B------:R-:W-:Y:S01]  /*15310*/  FSEL R67, R67, -INF , !P2 ;  /* 0xff80000043437808 */ /* 0x000fe20005000000 */
[--C-:B------:R-:W-:Y:S01]  /*15320*/  FFMA.FTZ R176, R21, R0, -R20.reuse ;  /* 0x0000000015b07223 */ /* 0x100fe20000010814 */
[----:B------:R-:W-:Y:S01]  /*15330*/  FMNMX.FTZ R2, R101, R2, !PT ;  /* 0x0000000265027209 */ /* 0x000fe20007810000 */
[----:B------:R-:W1:Y:S01]  /*15340*/  MUFU.EX2 R190, R190 ;  /* 0x000000be00be7308 */ /* 0x000e620000000800 */
[----:B------:R-:W-:Y:S01]  /*15350*/  ISETP.LT.OR P4, PT, R6, 0x5a, P4 ;  /* 0x0000005a0600780c */ /* 0x000fe20002781670 */
[-CC-:B------:R-:W-:Y:S01]  /*15360*/  FFMA.FTZ R178, R9, R0.reuse, -R20.reuse ;  /* 0x0000000009b27223 */ /* 0x180fe20000010814 */
[----:B------:R-:W-:Y:S01]  /*15370*/  FSEL R37, R70, -INF , !P3 ;  /* 0xff80000046257808 */ /* 0x000fe20005800000 */
[--C-:B------:R-:W-:Y:S01]  /*15380*/  FFMA.FTZ R172, R15, R0, -R20.reuse ;  /* 0x000000000fac7223 */ /* 0x100fe20000010814 */
[----:B------:R-:W-:Y:S01]  /*15390*/  FMNMX.FTZ R2, R67, R2, !PT ;  /* 0x0000000243027209 */ /* 0x000fe20007810000 */
[--C-:B------:R-:W-:Y:S01]  /*153a0*/  FFMA.FTZ R174, R25, R0, -R20.reuse ;  /* 0x0000000019ae7223 */ /* 0x100fe20000010814 */
[----:B------:R-:W-:Y:S01]  /*153b0*/  FSEL R71, R71, -INF , !P4 ;  /* 0xff80000047477808 */ /* 0x000fe20006000000 */
[----:B------:R-:W2:Y:S01]  /*153c0*/  MUFU.EX2 R95, R95 ;  /* 0x0000005f005f7308 */ /* 0x000ea20000000800 */
[----:B------:R-:W-:Y:S01]  /*153d0*/  FMNMX.FTZ R2, R37, R2, !PT ;  /* 0x0000000225027209 */ /* 0x000fe20007810000 */
[-CC-:B------:R-:W-:Y:S01]  /*153e0*/  FFMA.FTZ R168, R11, R0.reuse, -R20.reuse ;  /* 0x000000000ba87223 */ /* 0x180fe20000010814 */
[-CC-:B------:R-:W-:Y:S01]  /*153f0*/  FFMA.FTZ R170, R5, R0.reuse, -R20.reuse ;  /* 0x0000000005aa7223 */ /* 0x180fe20000010814 */
[--C-:B------:R-:W-:Y:S01]  /*15400*/  FFMA.FTZ R29, R41, R0, -R20.reuse ;  /* 0x00000000291d7223 */ /* 0x100fe20000010814 */
[----:B------:R-:W-:Y:S01]  /*15410*/  FMNMX.FTZ R2, R71, R2, !PT ;  /* 0x0000000247027209 */ /* 0x000fe20007810000 */
[-CC-:B------:R-:W-:Y:S01]  /*15420*/  FFMA.FTZ R7, R45, R0.reuse, -R20.reuse ;  /* 0x000000002d077223 */ /* 0x180fe20000010814 */
[-CC-:B------:R-:W-:Y:S01]  /*15430*/  FFMA.FTZ R21, R49, R0.reuse, -R20.reuse ;  /* 0x0000000031157223 */ /* 0x180fe20000010814 */
[----:B------:R-:W3:Y:S01]  /*15440*/  MUFU.EX2 R184, R184 ;  /* 0x000000b800b87308 */ /* 0x000ee20000000800 */
[-CC-:B------:R-:W-:Y:S01]  /*15450*/  FFMA.FTZ R9, R53, R0.reuse, -R20.reuse ;  /* 0x0000000035097223 */ /* 0x180fe20000010814 */
[----:B------:R-:W4:Y:S01]  /*15460*/  SHFL.BFLY PT, R3, R2, 0x2, 0x1f ;  /* 0x0c401f0002037f89 */ /* 0x000f2200000e0000 */
[-CC-:B------:R-:W-:Y:S01]  /*15470*/  FFMA.FTZ R15, R57, R0.reuse, -R20.reuse ;  /* 0x00000000390f7223 */ /* 0x180fe20000010814 */
[-CC-:B------:R-:W-:Y:S01]  /*15480*/  FFMA.FTZ R25, R61, R0.reuse, -R20.reuse ;  /* 0x000000003d197223 */ /* 0x180fe20000010814 */
[-CC-:B------:R-:W-:Y:S01]  /*15490*/  FFMA.FTZ R11, R65, R0.reuse, -R20.reuse ;  /* 0x00000000410b7223 */ /* 0x180fe20000010814 */
[----:B------:R-:W-:Y:S01]  /*154a0*/  FFMA.FTZ R5, R69, R0, -R20 ;  /* 0x0000000045057223 */ /* 0x000fe20000010814 */
[----:B------:R-:W-:Y:S01]  /*154b0*/  ISETP.NE.AND P5, PT, R94, 0x1, PT ;  /* 0x000000015e00780c */ /* 0x000fe20003fa5270 */
[----:B------:R-:W5:Y:S08]  /*154c0*/  MUFU.EX2 R73, R73 ;  /* 0x0000004900497308 */ /* 0x000f700000000800 */
[----:B------:R-:W5:Y:S04]  /*154d0*/  MUFU.EX2 R186, R186 ;  /* 0x000000ba00ba7308 */ /* 0x000f680000000800 */
[----:B------:R-:W5:Y:S04]  /*154e0*/  @P5 LDC R40, c[0x0][0x450] ;  /* 0x00011400ff285b82 */ /* 0x000f680000000800 */
[----:B------:R-:W5:Y:S01]  /*154f0*/  MUFU.EX2 R33, R33 ;  /* 0x0000002100217308 */ /* 0x000f620000000800 */
[----:B----4-:R-:W-:-:S05]  /*15500*/  FMNMX.FTZ R6, R2, R3, !PT ;  /* 0x0000000302067209 */ /* 0x010fca0007810000 */
[----:B------:R-:W4:Y:S02]  /*15510*/  SHFL.BFLY PT, R3, R6, 0x1, 0x1f ;  /* 0x0c201f0006037f89 */ /* 0x000f2400000e0000 */
[----:B------:R-:W-:Y:S08]  /*15520*/  MUFU.EX2 R180, R180 ;  /* 0x000000b400b47308 */ /* 0x000ff00000000800 */
[----:B------:R-:W-:Y:S08]  /*15530*/  MUFU.EX2 R29, R29 ;  /* 0x0000001d001d7308 */ /* 0x000ff00000000800 */
[----:B------:R-:W-:Y:S01]  /*15540*/  MUFU.EX2 R182, R182 ;  /* 0x000000b600b67308 */ /* 0x000fe20000000800 */
[----:B----4-:R-:W-:-:S07]  /*15550*/  FMNMX.FTZ R3, R6, R3, !PT ;  /* 0x0000000306037209 */ /* 0x010fce0007810000 */
[----:B------:R-:W-:Y:S01]  /*15560*/  MUFU.EX2 R7, R7 ;  /* 0x0000000700077308 */ /* 0x000fe20000000800 */
[C---:B------:R-:W-:Y:S01]  /*15570*/  FSETP.NEU.FTZ.AND P2, PT, R3.reuse, -INF , PT ;  /* 0xff8000000300780b */ /* 0x040fe20003f5d000 */
[----:B------:R-:W-:-:S06]  /*15580*/  FMUL.FTZ R2, R3, R0 ;  /* 0x0000000003027220 */ /* 0x000fcc0000410000 */
[----:B------:R-:W-:Y:S01]  /*15590*/  MUFU.EX2 R176, R176 ;  /* 0x000000b000b07308 */ /* 0x000fe20000000800 */
        /* <DEDUP_REMOVED lines=17> */
[----:B---3--:R-:W-:Y:S01]  /*156b0*/  FADD.FTZ R34, R184, R27 ;  /* 0x0000001bb8227221 */ /* 0x008fe20000010000 */
[-CC-:B------:R-:W-:Y:S01]  /*156c0*/  FFMA.FTZ R28, R77, R0.reuse, -R6.reuse ;  /* 0x000000004d1c7223 */ /* 0x180fe20000010806 */
[-CC-:B------:R-:W-:Y:S01]  /*156d0*/  FFMA.FTZ R177, R43, R0.reuse, -R6.reuse ;  /* 0x000000002bb17223 */ /* 0x180fe20000010806 */
[-C--:B------:R-:W-:Y:S01]  /*156e0*/  FFMA.FTZ R30, R51, R0.reuse, -R6 ;  /* 0x00000000331e7223 */ /* 0x080fe20000010806 */
[----:B-----5:R-:W-:Y:S01]  /*156f0*/  FADD.FTZ R31, R73, R34 ;  /* 0x00000022491f7221 */ /* 0x020fe20000010000 */
[----:B------:R-:W1:Y:S01]  /*15700*/  @P5 LDC R39, c[0x0][0x44c] ;  /* 0x00011300ff275b82 */ /* 0x000e620000000800 */
[----:B------:R-:W2:Y:S01]  /*15710*/  MUFU.EX2 R191, R191 ;  /* 0x000000bf00bf7308 */ /* 0x000ea20000000800 */
[-CC-:B------:R-:W-:Y:S01]  /*15720*/  FFMA.FTZ R47, R47, R0.reuse, -R6.reuse ;  /* 0x000000002f2f7223 */ /* 0x180fe20000010806 */
[----:B------:R-:W-:Y:S01]  /*15730*/  FADD.FTZ R36, R186, R31 ;  /* 0x0000001fba247221 */ /* 0x000fe20000010000 */
[-CC-:B------:R-:W-:Y:S01]  /*15740*/  FFMA.FTZ R55, R55, R0.reuse, -R6.reuse ;  /* 0x0000000037377223 */ /* 0x180fe20000010806 */
[-CC-:B------:R-:W-:Y:S01]  /*15750*/  FFMA.FTZ R91, R91, R0.reuse, -R6.reuse ;  /* 0x000000005b5b7223 */ /* 0x180fe20000010806 */
[-C--:B------:R-:W-:Y:S01]  /*15760*/  FFMA.FTZ R59, R59, R0.reuse, -R6 ;  /* 0x000000003b3b7223 */ /* 0x080fe20000010806 */
[----:B------:R-:W-:Y:S01]  /*15770*/  FADD.FTZ R31, R33, R36 ;  /* 0x00000024211f7221 */ /* 0x000fe20000010000 */
[-C--:B------:R-:W-:Y:S01]  /*15780*/  FFMA.FTZ R93, R93, R0.reuse, -R6 ;  /* 0x000000005d5d7223 */ /* 0x080fe20000010806 */
[----:B------:R-:W3:Y:S01]  /*15790*/  MUFU.EX2 R14, R14 ;  /* 0x0000000e000e7308 */ /* 0x000ee20000000800 */
        /* <DEDUP_REMOVED lines=8> */
[----:B--2---:R-:W-:Y:S01]  /*15820*/  FADD.FTZ R27, R191, R32 ;  /* 0x00000020bf1b7221 */ /* 0x004fe20000010000 */
[----:B------:R-:W-:Y:S01]  /*15830*/  FADD.FTZ R38, R182, R31 ;  /* 0x0000001fb6267221 */ /* 0x000fe20000010000 */
[----:B------:R-:W-:Y:S01]  /*15840*/  FFMA.FTZ R71, R71, R0, -R6 ;  /* 0x0000000047477223 */ /* 0x000fe20000010806 */
[----:B------:R-:W-:Y:S01]  /*15850*/  IMAD.MOV.U32 R35, RZ, RZ, R212 ;  /* 0x000000ffff237224 */ /* 0x000fe200078e00d4 */
[C---:B------:R-:W-:Y:S01]  /*15860*/  F2FP.BF16.F32.PACK_AB R182, R7.reuse, R182 ;  /* 0x000000b607b6723e */ /* 0x040fe200000010ff */
[----:B------:R-:W-:Y:S01]  /*15870*/  FADD.FTZ R31, R7, R38 ;  /* 0x00000026071f7221 */ /* 0x000fe20000010000 */
[----:B-1----:R-:W-:Y:S01]  /*15880*/  @P5 IMAD.HI.U32 R39, R212, R39, RZ ;  /* 0x00000027d4275227 */ /* 0x002fe200078e00ff */
[----:B------:R-:W1:Y:S03]  /*15890*/  MUFU.EX2 R20, R20 ;  /* 0x0000001400147308 */ /* 0x000e660000000800 */
[----:B---3--:R-:W-:Y:S01]  /*158a0*/  FADD.FTZ R34, R14, R27 ;  /* 0x0000001b0e227221 */ /* 0x008fe20000010000 */
[----:B------:R-:W-:Y:S01]  /*158b0*/  FADD.FTZ R38, R176, R31 ;  /* 0x0000001fb0267221 */ /* 0x000fe20000010000 */
[----:B------:R-:W-:-:S02]  /*158c0*/  F2FP.BF16.F32.PACK_AB R189, R2, R189 ;  /* 0x000000bd02bd723e */ /* 0x000fc400000010ff */
[----:B------:R-:W-:Y:S02]  /*158d0*/  @P5 SHF.R.U32.HI R35, RZ, R40, R39 ;  /* 0x00000028ff235219 */ /* 0x000fe40000011627 */
[----:B------:R-:W-:Y:S01]  /*158e0*/  ISETP.GE.AND P5, PT, R13, 0x1, PT ;  /* 0x000000010d00780c */ /* 0x000fe20003fa6270 */
[----:B------:R-:W2:Y:S01]  /*158f0*/  MUFU.EX2 R187, R187 ;  /* 0x000000bb00bb7308 */ /* 0x000ea20000000800 */
[----:B0-----:R-:W-:Y:S01]  /*15900*/  FADD.FTZ R27, R185, R34 ;  /* 0x00000022b91b7221 */ /* 0x001fe20000010000 */
[----:B------:R-:W-:Y:S01]  /*15910*/  IMAD.IADD R35, R150, 0x1, R35 ;  /* 0x0000000196237824 */ /* 0x000fe200078e0223 */
[----:B------:R-:W-:Y:S02]  /*15920*/  F2FP.BF16.F32.PACK_AB R188, R99, R188 ;  /* 0x000000bc63bc723e */ /* 0x000fe400000010ff */
[----:B------:R-:W-:Y:S01]  /*15930*/  F2FP.BF16.F32.PACK_AB R190, R95, R190 ;  /* 0x000000be5fbe723e */ /* 0x000fe200000010ff */
[----:B------:R-:W-:Y:S01]  /*15940*/  IMAD.IADD R12, R35, 0x1, R12 ;  /* 0x00000001230c7824 */ /* 0x000fe200078e020c */
[----:B------:R-:W-:Y:S01]  /*15950*/  F2FP.BF16.F32.PACK_AB R184, R73, R184 ;  /* 0x000000b849b8723e */ /* 0x000fe200000010ff */
[----:B------:R-:W0:Y:S01]  /*15960*/  MUFU.EX2 R24, R24 ;  /* 0x0000001800187308 */ /* 0x000e220000000800 */
[----:B-1----:R-:W-:Y:S01]  /*15970*/  FADD.FTZ R34, R20, R27 ;  /* 0x0000001b14227221 */ /* 0x002fe20000010000 */
[----:B------:R-:W-:-:S02]  /*15980*/  F2FP.BF16.F32.PACK_AB R186, R33, R186 ;  /* 0x000000ba21ba723e */ /* 0x000fc400000010ff */
[----:B------:R-:W-:Y:S02]  /*15990*/  F2FP.BF16.F32.PACK_AB R180, R29, R180 ;  /* 0x000000b41db4723e */ /* 0x000fe400000010ff */
[----:B------:R-:W-:Y:S02]  /*159a0*/  F2FP.BF16.F32.PACK_AB R191, R14, R191 ;  /* 0x000000bf0ebf723e */ /* 0x000fe400000010ff */
[----:B------:R-:W1:Y:S01]  /*159b0*/  MUFU.EX2 R181, R181 ;  /* 0x000000b500b57308 */ /* 0x000e620000000800 */
[----:B--2---:R-:W-:Y:S01]  /*159c0*/  FADD.FTZ R27, R187, R34 ;  /* 0x00000022bb1b7221 */ /* 0x004fe20000010000 */
[----:B------:R-:W-:-:S06]  /*159d0*/  F2FP.BF16.F32.PACK_AB R185, R20, R185 ;  /* 0x000000b914b9723e */ /* 0x000fcc00000010ff */
        /* <DEDUP_REMOVED lines=58> */
[----:B------:R-:W-:-:S05]  /*15d80*/  VIADD R7, R72, 0xfffffffe ;  /* 0xfffffffe48077836 */ /* 0x000fca0000000000 */
        /* <DEDUP_REMOVED lines=23> */
.L_x_4887:
[----:B------:R-:W-:-:S13]  /*15f00*/  ISETP.NE.AND P2, PT, R13, 0x1, PT ;  /* 0x000000010d00780c */ /* 0x000fda0003f45270 */
[----:B------:R-:W0:Y:S02]  /*15f10*/  @P2 LDC.64 R14, c[0x0][0x9e8] ;  /* 0x00027a00ff0e2b82 */ /* 0x000e240000000a00 */
[----:B0-----:R-:W-:-:S05]  /*15f20*/  @P2 IMAD.HI.U32 R14, R2, R14, RZ ;  /* 0x0000000e020e2227 */ /* 0x001fca00078e00ff */
[----:B------:R-:W-:-:S07]  /*15f30*/  @P2 SHF.R.U32.HI R2, RZ, R15, R14 ;  /* 0x0000000fff022219 */ /* 0x000fce000001160e */
.L_x_4888:
[----:B------:R-:W-:Y:S05]  /*15f40*/  BSYNC B0 ;  /* 0x0000000000007941 */ /* 0x000fea0003800000 */
.L_x_4886:
[----:B------:R-:W-:-:S05]  /*15f50*/  IMAD R13, R2, R13, R13 ;  /* 0x0000000d020d7224 */ /* 0x000fca00078e020d */
[----:B------:R-:W-:-:S07]  /*15f60*/  VIMNMX R12, R12, R13, PT ;  /* 0x0000000d0c0c7248 */ /* 0x000fce0003fe0100 */
.L_x_4885:
[----:B------:R-:W-:Y:S01]  /*15f70*/  IMAD.HI R12, R12, 0x2aaaaaab, RZ ;  /* 0x2aaaaaab0c0c7827 */ /* 0x000fe200078e02ff */
[----:B------:R-:W-:Y:S01]  /*15f80*/  ULDC UR59, c[0x0][0x9e4] ;  /* 0x00027900003b7ab9 */ /* 0x000fe20000000800 */
[----:B------:R-:W-:Y:S01]  /*15f90*/  ULDC UR58, c[0x0][0x9e4] ;  /* 0x00027900003a7ab9 */ /* 0x000fe20000000800 */
[----:B------:R-:W-:Y:S01]  /*15fa0*/  BSSY B0, `(.L_x_4889) ;  /* 0x000037f000007945 */ /* 0x000fe20003800000 */
[----:B------:R-:W-:Y:S01]  /*15fb0*/  IMAD.MOV.U32 R2, RZ, RZ, 0x3f800000 ;  /* 0x3f800000ff027424 */ /* 0x000fe200078e00ff */
[----:B------:R-:W-:Y:S02]  /*15fc0*/  SHF.R.U32.HI R9, RZ, 0x1f, R12 ;  /* 0x0000001fff097819 */ /* 0x000fe4000001160c */
[----:B------:R-:W-:Y:S02]  /*15fd0*/  CS2R R118, SRZ ;  /* 0x0000000000767805 */ /* 0x000fe4000001ff00 */
[----:B------:R-:W-:Y:S02]  /*15fe0*/  CS2R R116, SRZ ;  /* 0x0000000000747805 */ /* 0x000fe4000001ff00 */
[----:B------:R-:W-:-:S02]  /*15ff0*/  CS2R R114, SRZ ;  /* 0x0000000000727805 */ /* 0x000fc4000001ff00 */
[----:B------:R-:W-:Y:S01]  /*16000*/  LEA.HI.SX32 R14, R12, R9, 0x1c ;  /* 0x000000090c0e7211 */ /* 0x000fe200078fe2ff */
[----:B------:R-:W-:Y:S01]  /*16010*/  IMAD.MOV.U32 R9, RZ, RZ, 0x3f800000 ;  /* 0x3f800000ff097424 */ /* 0x000fe200078e00ff */
[----:B------:R-:W-:Y:S02]  /*16020*/  CS2R R112, SRZ ;  /* 0x0000000000707805 */ /* 0x000fe4000001ff00 */
[----:B------:R-:W-:Y:S02]  /*16030*/  CS2R R110, SRZ ;  /* 0x00000000006e7805 */ /* 0x000fe4000001ff00 */
[----:B------:R-:W-:Y:S02]  /*16040*/  VIMNMX R14, R213, R14, !PT ;  /* 0x0000000ed50e7248 */ /* 0x000fe40007fe0100 */
[----:B------:R-:W-:Y:S02]  /*16050*/  CS2R R108, SRZ ;  /* 0x00000000006c7805 */ /* 0x000fe4000001ff00 */
[----:B------:R-:W-:-:S02]  /*16060*/  CS2R R106, SRZ ;  /* 0x00000000006a7805 */ /* 0x000fc4000001ff00 */
[----:B------:R-:W-:Y:S02]  /*16070*/  CS2R R104, SRZ ;  /* 0x0000000000687805 */ /* 0x000fe4000001ff00 */
[----:B------:R-:W-:Y:S02]  /*16080*/  ISETP.GE.AND P2, PT, R7, R14, PT ;  /* 0x0000000e0700720c */ /* 0x000fe40003f46270 */
        /* <DEDUP_REMOVED lines=41> */
[----:B------:R-:W-:Y:S01]  /*16320*/  BSSY B1, `(.L_x_4891) ;  /* 0x0000342000017945 */ /* 0x000fe20003800000 */
[----:B------:R-:W-:Y:S02]  /*16330*/  IMAD.MOV.U32 R2, RZ, RZ, 0x3f800000 ;  /* 0x3f800000ff027424 */ /* 0x000fe400078e00ff */
[----:B------:R-:W-:-:S07]  /*16340*/  IMAD.MOV.U32 R119, RZ, RZ, RZ ;  /* 0x000000ffff777224 */ /* 0x000fce00078e00ff */
.L_x_4910:
[----:B------:R-:W-:-:S05]  /*16350*/  VIADD R15, R19, 0x1 ;  /* 0x00000001130f7836 */ /* 0x000fca0000000000 */
[----:B------:R-:W-:-:S04]  /*16360*/  ISETP.NE.AND P2, PT, R15, 0x2, PT ;  /* 0x000000020f00780c */ /* 0x000fc80003f45270 */
[----:B------:R-:W-:Y:S02]  /*16370*/  SEL R11, RZ, 0x1, P2 ;  /* 0x00000001ff0b7807 */ /* 0x000fe40001000000 */
[----:B------:R-:W-:Y:S02]  /*16380*/  SEL R15, R15, RZ, P2 ;  /* 0x000000ff0f0f7207 */ /* 0x000fe40001000000 */
[----:B------:R-:W-:Y:S01]  /*16390*/  LOP3.LUT R20, R194, R11, RZ, 0x3c, !PT ;  /* 0x0000000bc2147212 */ /* 0x000fe200078e3cff */
[----:B------:R-:W-:Y:S06]  /*163a0*/  @!P0 BRA `(.L_x_4892) ;  /* 0x0000000000048947 */ /* 0x000fec0003800000 */
[----:B------:R-:W-:Y:S01]  /*163b0*/  BPT.TRAP 0x1 ;  /* 0x000000040000795c */ /* 0x000fe20000300000 */
.L_x_4892:
[----:B------:R-:W-:Y:S01]  /*163c0*/  IMAD R0, R15, 0x8, R16 ;  /* 0x000000080f007824 */ /* 0x000fe200078e0210 */
[----:B------:R-:W-:-:S04]  /*163d0*/  SHF.L.U32 R11, R20, 0x1f, RZ ;  /* 0x0000001f140b7819 */ /* 0x000fc800000006ff */
[----:B------:R0:W1:Y:S01]  /*163e0*/  SYNCS.PHASECHK.TRANS64.TRYWAIT P2, [R0+URZ+0x30830], R11 ;  /* 0x0308300b000075a7 */ /* 0x000062000804017f */
[----:B------:R-:W-:Y:S05]  /*163f0*/  @!P0 BRA `(.L_x_4893) ;  /* 0x0000000000048947 */ /* 0x000fea0003800000 */
[----:B------:R-:W-:Y:S01]  /*16400*/  BPT.TRAP 0x1 ;  /* 0x000000040000795c */ /* 0x000fe20000300000 */
.L_x_4893:
[----:B------:R-:W-:Y:S01]  /*16410*/  IMAD R124, R15, 0x900, R8 ;  /* 0x000009000f7c7824 */ /* 0x000fe200078e0208 */
[----:B------:R-:W-:Y:S03]  /*16420*/  BSSY B2, `(.L_x_4894) ;  /* 0x0000006000027945 */ /* 0x000fe60003800000 */
[C---:B------:R-:W-:Y:S02]  /*16430*/  VIADD R12, R124.reuse, 0x2 ;  /* 0x000000027c0c7836 */ /* 0x040fe40000000000 */
[----:B------:R-:W-:Y:S01]  /*16440*/  VIADD R21, R124, 0x4 ;  /* 0x000000047c157836 */ /* 0x000fe20000000000 */
[----:B-1----:R-:W-:Y:S06]  /*16450*/  @P2 BRA `(.L_x_4895) ;  /* 0x0000000000082947 */ /* 0x002fec0003800000 */
[----:B------:R-:W1:Y:S02]  /*16460*/  SYNCS.PHASECHK.TRANS64.TRYWAIT P2, [R0+URZ+0x30830], R11 ;  /* 0x0308300b000075a7 */ /* 0x000e64000804017f */
[----:B-1----:R-:W-:Y:S05]  /*16470*/  @!P2 BRA `(.L_x_4896) ;  /* 0x000001780030a947 */ /* 0x002fea0003800000 */
.L_x_4895:
[----:B------:R-:W-:Y:S05]  /*16480*/  BSYNC B2 ;  /* 0x0000000000027941 */ /* 0x000fea0003800000 */
.L_x_4894:
[----:B------:R-:W-:Y:S01]  /*16490*/  IMAD.MOV.U32 R10, RZ, RZ, R124 ;  /* 0x000000ffff0a7224 */ /* 0x000fe200078e007c */
[----:B------:R2:W-:Y:S04]  /*164a0*/  STL.64 [R1+0x90], R16 ;  /* 0x0000901001007387 */ /* 0x0005e80000100a00 */
[----:B------:R-:W-:Y:S01]  /*164b0*/  R2UR UR54, R10 ;  /* 0x000000000a3672ca */ /* 0x000fe200000e0000 */
[----:B------:R-:W-:-:S05]  /*164c0*/  IMAD.MOV.U32 R10, RZ, RZ, R21 ;  /* 0x000000ffff0a7224 */ /* 0x000fca00078e0015 */
[----:B------:R-:W-:Y:S01]  /*164d0*/  R2UR UR34, R10 ;  /* 0x000000000a2272ca */ /* 0x000fe200000e0000 */
[----:B------:R-:W-:Y:S01]  /*164e0*/  VIADD R10, R124, 0x302 ;  /* 0x000003027c0a7836 */ /* 0x000fe20000000000 */
[----:B--2---:R-:W2:Y:S01]  /*164f0*/  LDL.64 R16, [R1+0x28] ;  /* 0x0000280001107983 */ /* 0x004ea20000100a00 */
[----:B01----:R-:W-:-:S03]  /*16500*/  IMAD.MOV.U32 R11, RZ, RZ, 0x40000040 ;  /* 0x40000040ff0b7424 */ /* 0x003fc600078e00ff */
[----:B------:R-:W-:Y:S01]  /*16510*/  R2UR UR22, R10 ;  /* 0x000000000a1672ca */ /* 0x000fe200000e0000 */
[----:B------:R-:W-:Y:S01]  /*16520*/  VIADD R10, R124, 0x306 ;  /* 0x000003067c0a7836 */ /* 0x000fe20000000000 */
[----:B------:R0:W-:Y:S01]  /*16530*/  STL.64 [R1+0x88], R14 ;  /* 0x0000880e01007387 */ /* 0x0001e20000100a00 */
[C---:B------:R-:W-:Y:S02]  /*16540*/  R2UR UR55, R11.reuse ;  /* 0x000000000b3772ca */ /* 0x040fe400000e0000 */
[C---:B------:R-:W-:Y:S02]  /*16550*/  R2UR UR35, R11.reuse ;  /* 0x000000000b2372ca */ /* 0x040fe400000e0000 */
[C---:B------:R-:W-:Y:S02]  /*16560*/  R2UR UR23, R11.reuse ;  /* 0x000000000b1772ca */ /* 0x040fe400000e0000 */
[----:B------:R-:W-:Y:S02]  /*16570*/  R2UR UR14, R10 ;  /* 0x000000000a0e72ca */ /* 0x000fe400000e0000 */
[----:B------:R-:W-:Y:S01]  /*16580*/  R2UR UR15, R11 ;  /* 0x000000000b0f72ca */ /* 0x000fe200000e0000 */
[----:B0-----:R-:W3:Y:S04]  /*16590*/  LDL.64 R14, [R1+0x20] ;  /* 0x00002000010e7983 */ /* 0x001ee80000100a00 */
[----:B------:R0:W-:Y:S04]  /*165a0*/  STL.64 [R1+0x80], R6 ;  /* 0x0000800601007387 */ /* 0x0001e80000100a00 */
[----:B0-----:R-:W4:Y:S04]  /*165b0*/  LDL.64 R6, [R1+0x18] ;  /* 0x0000180001067983 */ /* 0x001f280000100a00 */
[----:B------:R0:W-:Y:S04]  /*165c0*/  STL.64 [R1+0x78], R4 ;  /* 0x0000780401007387 */ /* 0x0001e80000100a00 */
[----:B------:R-:W2:Y:S01]  /*165d0*/  LDL.64 R10, [R1+0x30] ;  /* 0x00003000010a7983 */ /* 0x000ea20000100a00 */
[----:B------:R-:W-:Y:S01]  /*165e0*/  VIADD R120, R124, 0x6 ;  /* 0x000000067c787836 */ /* 0x000fe20000000000 */
[----:B------:R-:W-:Y:S01]  /*165f0*/  R2UR UR50, R12 ;  /* 0x000000000c3272ca */ /* 0x000fe200000e0000 */
[----:B------:R-:W-:-:S03]  /*16600*/  VIADD R12, R124, 0x300 ;  /* 0x000003007c0c7836 */ /* 0x000fc60000000000 */
[----:B------:R-:W-:Y:S01]  /*16610*/  R2UR UR30, R120 ;  /* 0x00000000781e72ca */ /* 0x000fe200000e0000 */
[----:B------:R-:W-:Y:S01]  /*16620*/  VIADD R120, R124, 0x304 ;  /* 0x000003047c787836 */ /* 0x000fe20000000000 */
[----:B------:R-:W-:Y:S01]  /*16630*/  R2UR UR26, R12 ;  /* 0x000000000c1a72ca */ /* 0x000fe200000e0000 */
[C---:B------:R-:W-:Y:S01]  /*16640*/  VIADD R12, R124.reuse, 0x600 ;  /* 0x000006007c0c7836 */ /* 0x040fe20000000000 */
[----:B0-----:R-:W4:Y:S01]  /*16650*/  LDL.64 R4, [R1+0x10] ;  /* 0x0000100001047983 */ /* 0x001f220000100a00 */
[----:B------:R-:W-:Y:S01]  /*16660*/  VIADD R122, R124, 0x604 ;  /* 0x000006047c7a7836 */ /* 0x000fe20000000000 */
[----:B------:R-:W-:Y:S01]  /*16670*/  R2UR UR18, R120 ;  /* 0x00000000781272ca */ /* 0x000fe200000e0000 */
[----:B------:R-:W-:Y:S02]  /*16680*/  VIADD R120, R124, 0x602 ;  /* 0x000006027c787836 */ /* 0x000fe40000000000 */
[----:B------:R-:W-:Y:S01]  /*16690*/  FMUL.FTZ R24, R24, R9 ;  /* 0x0000000918187220 */ /* 0x000fe20000410000 */
[----:B------:R-:W-:-:S02]  /*166a0*/  IMAD.MOV.U32 R121, RZ, RZ, 0x40000040 ;  /* 0x40000040ff797424 */ /* 0x000fc400078e00ff */
[-C--:B------:R-:W-:Y:S01]  /*166b0*/  FMUL.FTZ R25, R25, R9.reuse ;  /* 0x0000000919197220 */ /* 0x080fe20000410000 */
[----:B------:R-:W-:Y:S02]  /*166c0*/  VIADD R124, R124, 0x606 ;  /* 0x000006067c7c7836 */ /* 0x000fe40000000000 */
[-C--:B------:R-:W-:Y:S01]  /*166d0*/  FMUL.FTZ R28, R28, R9.reuse ;  /* 0x000000091c1c7220 */ /* 0x080fe20000410000 */
[----:B------:R-:W-:Y:S01]  /*166e0*/  IMAD.MOV.U32 R123, RZ, RZ, 0x40000040 ;  /* 0x40000040ff7b7424 */ /* 0x000fe200078e00ff */
[C---:B------:R-:W-:Y:S01]  /*166f0*/  R2UR UR31, R121.reuse ;  /* 0x00000000791f72ca */ /* 0x040fe200000e0000 */
[----:B------:R-:W-:Y:S01]  /*16700*/  IMAD.MOV.U32 R125, RZ, RZ, 0x40000040 ;  /* 0x40000040ff7d7424 */ /* 0x000fe200078e00ff */
[----:B------:R-:W-:Y:S01]  /*16710*/  R2UR UR19, R121 ;  /* 0x00000000791372ca */ /* 0x000fe200000e0000 */
[----:B------:R-:W-:Y:S01]  /*16720*/  IMAD.MOV.U32 R13, RZ, RZ, 0x40000040 ;  /* 0x40000040ff0d7424 */ /* 0x000fe200078e00ff */
        /* <DEDUP_REMOVED lines=17> */
[-C--:B------:R-:W-:Y:S01]  /*16840*/  FMUL.FTZ R45, R45, R9.reuse ;  /* 0x000000092d2d7220 */ /* 0x080fe20000410000 */
[----:B------:R-:W-:Y:S01]  /*16850*/  HGMMA.64x96x16.F32.BF16 R120, gdesc[UR52], RZ, !UPT, gsb0 ;  /* 0x01600000347879f0 */ /* 0x000fe2000c0018ff */
        /* <DEDUP_REMOVED lines=86> */
[----:B------:R-:W-:Y:S03]  /*16dc0*/  HGMMA.64x96x16.F32.BF16 R120, gdesc[UR48], R120, gsb0 ;  /* 0x01600000307879f0 */ /* 0x000fe60008001878 */
[----:B------:R-:W-:Y:S02]  /*16dd0*/  WARPGROUP.DEPBAR.LE gsb0, 0x0 ;  /* 0x00008000000079c5 */ /* 0x000fe40000010000 */
[----:B------:R-:W-:Y:S01]  /*16de0*/  WARPGROUP.ARRIVE ;  /* 0x00000000000079c5 */ /* 0x000fe20000000000 */
[----:B--2---:R-:W-:Y:S02]  /*16df0*/  R2UR UR32, R10 ;  /* 0x000000000a2072ca */ /* 0x004fe400000e0000 */
[----:B------:R-:W-:Y:S02]  /*16e00*/  R2UR UR33, R11 ;  /* 0x000000000b2172ca */ /* 0x000fe400000e0000 */
[----:B------:R-:W-:Y:S01]  /*16e10*/  R2UR UR28, R16 ;  /* 0x00000000101c72ca */ /* 0x000fe200000e0000 */
[----:B------:R-:W2:Y:S10]  /*16e20*/  LDL.64 R10, [R1] ;  /* 0x00000000010a7983 */ /* 0x000eb40000100a00 */
[----:B------:R-:W-:Y:S01]  /*16e30*/  HGMMA.64x96x16.F32.BF16 R120, gdesc[UR32], R120, gsb0 ;  /* 0x01600000207879f0 */ /* 0x000fe20008001878 */
[----:B------:R-:W-:-:S02]  /*16e40*/  R2UR UR29, R17 ;  /* 0x00000000111d72ca */ /* 0x000fc400000e0000 */
[----:B------:R-:W-:Y:S02]  /*16e50*/  R2UR UR10, R12 ;  /* 0x000000000c0a72ca */ /* 0x000fe400000e0000 */
[----:B------:R-:W-:Y:S02]  /*16e60*/  R2UR UR11, R13 ;  /* 0x000000000d0b72ca */ /* 0x000fe400000e0000 */
[----:B------:R-:W2:Y:S01]  /*16e70*/  LDL.64 R12, [R1+0x8] ;  /* 0x00000800010c7983 */ /* 0x000ea20000100a00 */
[----:B---3--:R-:W-:Y:S02]  /*16e80*/  R2UR UR24, R14 ;  /* 0x000000000e1872ca */ /* 0x008fe400000e0000 */
[----:B------:R-:W-:Y:S01]  /*16e90*/  R2UR UR25, R15 ;  /* 0x000000000f1972ca */ /* 0x000fe200000e0000 */
[----:B------:R0:W5:Y:S01]  /*16ea0*/  LDL.LU.64 R16, [R1+0x90] ;  /* 0x0000900001107983 */ /* 0x0001620000300a00 */
[----:B----4-:R-:W-:Y:S02]  /*16eb0*/  R2UR UR20, R6 ;  /* 0x00000000061472ca */ /* 0x010fe400000e0000 */
[----:B------:R-:W-:Y:S01]  /*16ec0*/  R2UR UR21, R7 ;  /* 0x00000000071572ca */ /* 0x000fe200000e0000 */
[----:B------:R0:W5:Y:S01]  /*16ed0*/  LDL.LU.64 R14, [R1+0x88] ;  /* 0x00008800010e7983 */ /* 0x0001620000300a00 */
[----:B------:R-:W-:-:S02]  /*16ee0*/  R2UR UR16, R4 ;  /* 0x00000000041072ca */ /* 0x000fc400000e0000 */
[----:B------:R-:W-:Y:S01]  /*16ef0*/  R2UR UR17, R5 ;  /* 0x00000000051172ca */ /* 0x000fe200000e0000 */
[----:B------:R0:W5:Y:S01]  /*16f00*/  LDL.LU.64 R6, [R1+0x80] ;  /* 0x0000800001067983 */ /* 0x0001620000300a00 */
[----:B------:R-:W-:Y:S01]  /*16f10*/  UMOV UR4, UR56 ;  /* 0x0000003800047c82 */ /* 0x000fe20008000000 */
[----:B------:R-:W-:Y:S02]  /*16f20*/  UMOV UR5, UR57 ;  /* 0x0000003900057c82 */ /* 0x000fe40008000000 */
[----:B------:R0:W5:Y:S01]  /*16f30*/  LDL.LU.64 R4, [R1+0x78] ;  /* 0x0000780001047983 */ /* 0x0001620000300a00 */
        /* <DEDUP_REMOVED lines=9> */
[----:B--2---:R-:W-:Y:S02]  /*16fd0*/  R2UR UR12, R12 ;  /* 0x000000000c0c72ca */ /* 0x004fe400000e0000 */
[----:B------:R-:W-:Y:S01]  /*16fe0*/  R2UR UR13, R13 ;  /* 0x000000000d0d72ca */ /* 0x000fe200000e0000 */
[----:B------:R-:W-:Y:S02]  /*16ff0*/  WARPGROUP.DEPBAR.LE gsb0, 0x0 ;  /* 0x00008000000079c5 */ /* 0x000fe40000010000 */
[----:B------:R-:W-:-:S06]  /*17000*/  WARPGROUP.ARRIVE ;  /* 0x00000000000079c5 */ /* 0x000fcc0000000000 */
[----:B------:R-:W-:Y:S01]  /*17010*/  HGMMA.64x96x16.F32.BF16 R120, gdesc[UR16], R120, gsb0 ;  /* 0x01600000107879f0 */ /* 0x000fe20008001878 */
[----:B------:R-:W-:Y:S02]  /*17020*/  R2UR UR8, R10 ;  /* 0x000000000a0872ca */ /* 0x000fe400000e0000 */
[----:B------:R-:W-:Y:S01]  /*17030*/  R2UR UR9, R11 ;  /* 0x000000000b0972ca */ /* 0x000fe200000e0000 */
        /* <DEDUP_REMOVED lines=16> */
[----:B0-----:R-:W-:Y:S05]  /*17140*/  @!P0 BRA `(.L_x_4897) ;  /* 0x0000000000048947 */ /* 0x001fea0003800000 */
[----:B------:R-:W-:Y:S01]  /*17150*/  BPT.TRAP 0x1 ;  /* 0x000000040000795c */ /* 0x000fe20000300000 */
.L_x_4897:
[----:B------:R-:W-:Y:S01]  /*17160*/  SHF.L.U32 R9, R194, 0x1f, RZ ;  /* 0x0000001fc2097819 */ /* 0x000fe200000006ff */
[----:B-----5:R-:W-:-:S04]  /*17170*/  IMAD R2, R19, 0x8, R16 ;  /* 0x0000000813027824 */ /* 0x020fc800078e0210 */
[----:B------:R0:W1:Y:S01]  /*17180*/  SYNCS.PHASECHK.TRANS64.TRYWAIT P2, [R2+URZ+0x30850], R9 ;  /* 0x03085009020075a7 */ /* 0x000062000804017f */
[----:B------:R-:W-:Y:S05]  /*17190*/  @!P0 BRA `(.L_x_4898) ;  /* 0x0000000000048947 */ /* 0x000fea0003800000 */
[----:B------:R-:W-:Y:S01]  /*171a0*/  BPT.TRAP 0x1 ;  /* 0x000000040000795c */ /* 0x000fe20000300000 */
.L_x_4898:
[----:B------:R-:W-:Y:S04]  /*171b0*/  BSSY B2, `(.L_x_4899) ;  /* 0x0000004000027945 */ /* 0x000fe80003800000 */
[----:B-1----:R-:W-:Y:S05]  /*171c0*/  @P2 BRA `(.L_x_4900) ;  /* 0x0000000000082947 */ /* 0x002fea0003800000 */
[----:B------:R-:W1:Y:S02]  /*171d0*/  SYNCS.PHASECHK.TRANS64.TRYWAIT P2, [R2+URZ+0x30850], R9 ;  /* 0x03085009020075a7 */ /* 0x000e64000804017f */
[----:B-1----:R-:W-:Y:S05]  /*171e0*/  @!P2 BRA `(.L_x_4901) ;  /* 0x0000016800e8a947 */ /* 0x002fea0003800000 */
.L_x_4900:
[----:B------:R-:W-:Y:S05]  /*171f0*/  BSYNC B2 ;  /* 0x0000000000027941 */ /* 0x000fea0003800000 */
.L_x_4899:
[----:B01----:R-:W-:Y:S01]  /*17200*/  VIADD R9, R16, 0x400 ;  /* 0x0000040010097836 */ /* 0x003fe20000000000 */
[----:B------:R-:W-:Y:S01]  /*17210*/  WARPGROUP.ARRIVE ;  /* 0x00000000000079c5 */ /* 0x000fe20000000000 */
[----:B------:R-:W-:Y:S01]  /*17220*/  IMAD.MOV.U32 R11, RZ, RZ, 0x40000040 ;  /* 0x40000040ff0b7424 */ /* 0x000fe200078e00ff */
[----:B------:R-:W0:Y:S01]  /*17230*/  LDC R21, c[0x0][0x448] ;  /* 0x00011200ff157b82 */ /* 0x000e220000000800 */
[----:B------:R-:W-:Y:S01]  /*17240*/  IMAD.MOV.U32 R13, RZ, RZ, 0x40000040 ;  /* 0x40000040ff0d7424 */ /* 0x000fe200078e00ff */
[----:B------:R-:W-:Y:S01]  /*17250*/  SHF.R.U32.HI R9, RZ, 0x4, R9 ;  /* 0x00000004ff097819 */ /* 0x000fe20000011609 */
[----:B------:R-:W-:Y:S01]  /*17260*/  @!P1 VIADD R0, R0, 0x30840 ;  /* 0x0003084000009836 */ /* 0x000fe20000000000 */
[----:B------:R-:W-:Y:S01]  /*17270*/  R2UR UR7, R11 ;  /* 0x000000000b0772ca */ /* 0x000fe200000e0000 */
[----:B------:R-:W-:Y:S01]  /*17280*/  IMAD.MOV.U32 R11, RZ, RZ, 0x40000040 ;  /* 0x40000040ff0b7424 */ /* 0x000fe200078e00ff */
[----:B------:R-:W-:Y:S01]  /*17290*/  LOP3.LUT R9, R9, 0x3fff, RZ, 0xc0, !PT ;  /* 0x00003fff09097812 */ /* 0x000fe200078ec0ff */
[----:B------:R-:W-:Y:S01]  /*172a0*/  ULDC UR5, c[0x0][0x9dc] ;  /* 0x0002770000057ab9 */ /* 0x000fe20000000800 */
[----:B------:R-:W-:Y:S01]  /*172b0*/  LOP3.LUT P2, RZ, R18, 0x100000, RZ, 0xc0, !PT ;  /* 0x0010000012ff7812 */ /* 0x000fe2000784c0ff */
[----:B------:R-:W-:Y:S01]  /*172c0*/  ULDC UR4, c[0x0][0x9e0] ;  /* 0x0002780000047ab9 */ /* 0x000fe20000000800 */
[----:B------:R-:W-:-:S02]  /*172d0*/  LOP3.LUT R9, R9, 0x3000000, RZ, 0xfc, !PT ;  /* 0x0300000009097812 */ /* 0x000fc400078efcff */
[----:B------:R-:W-:-:S03]  /*172e0*/  @!P1 PRMT R0, RZ, 0x654, R0 ;  /* 0x00000654ff009816 */ /* 0x000fc60000000000 */
[----:B------:R-:W-:Y:S02]  /*172f0*/  IMAD R10, R19, 0x900, R9 ;  /* 0x00000900130a7824 */ /* 0x000fe400078e0209 */
[----:B------:R-:W-:Y:S02]  /*17300*/  IMAD.IADD R9, R214, 0x1, R212 ;  /* 0x00000001d6097824 */ /* 0x000fe400078e02d4 */
[C---:B------:R-:W-:Y:S01]  /*17310*/  VIADD R12, R10.reuse, 0x80 ;  /* 0x000000800a0c7836 */ /* 0x040fe20000000000 */
[----:B------:R-:W-:Y:S02]  /*17320*/  R2UR UR6, R10 ;  /* 0x000000000a0672ca */ /* 0x000fe400000e0000 */
[----:B0-----:R-:W-:-:S11]  /*17330*/  ISETP.NE.AND P3, PT, R21, 0x1, PT ;  /* 0x000000011500780c */ /* 0x001fd60003f65270 */
        /* <DEDUP_REMOVED lines=25> */
[----:B------:R-:W-:Y:S02]  /*174d0*/  WARPGROUP.DEPBAR.LE gsb0, 0x0 ;  /* 0x00008000000079c5 */ /* 0x000fe40000010000 */
[----:B------:R-:W-:-:S14]  /*174e0*/  WARPGROUP.ARRIVE ;  /* 0x00000000000079c5 */ /* 0x000fdc0000000000 */
[----:B------:R-:W-:Y:S01]  /*174f0*/  HGMMA.64x192x16.F32.BF16 R24, R172, gdesc[UR4].tnspB, R24, gsb0 ;  /* 0x42e00004ac187df0 */ /* 0x000fe20008001818 */
[----:B------:R-:W-:Y:S02]  /*17500*/  R2UR UR6, R10 ;  /* 0x000000000a0672ca */ /* 0x000fe400000e0000 */
[----:B------:R-:W-:Y:S01]  /*17510*/  R2UR UR7, R11 ;  /* 0x000000000b0772ca */ /* 0x000fe200000e0000 */
[----:B------:R-:W0:Y:S08]  /*17520*/  @P3 LDC R10, c[0x0][0x450] ;  /* 0x00011400ff0a3b82 */ /* 0x000e300000000800 */
[----:B------:R-:W1:Y:S02]  /*17530*/  @P3 LDC R11, c[0x0][0x44c] ;  /* 0x00011300ff0b3b82 */ /* 0x000e640000000800 */
[----:B-1----:R-:W-:-:S05]  /*17540*/  @P3 IMAD.HI.U32 R11, R9, R11, RZ ;  /* 0x0000000b090b3227 */ /* 0x002fca00078e00ff */
[----:B0-----:R-:W-:Y:S01]  /*17550*/  @P3 SHF.R.U32.HI R9, RZ, R10, R11 ;  /* 0x0000000aff093219 */ /* 0x001fe2000001160b */
[----:B------:R-:W-:Y:S01]  /*17560*/  IMAD.U32 R10, RZ, RZ, UR5 ;  /* 0x00000005ff0a7e24 */ /* 0x000fe2000f8e00ff */
[----:B------:R-:W-:Y:S02]  /*17570*/  WARPGROUP.DEPBAR.LE gsb0, 0x0 ;  /* 0x00008000000079c5 */ /* 0x000fe40000010000 */
[----:B------:R-:W-:-:S06]  /*17580*/  WARPGROUP.ARRIVE ;  /* 0x00000000000079c5 */ /* 0x000fcc0000000000 */
[----:B------:R-:W-:Y:S03]  /*17590*/  HGMMA.64x192x16.F32.BF16 R24, R168, gdesc[UR4].tnspB, R24, gsb0 ;  /* 0x42e00004a8187df0 */ /* 0x000fe60008001818 */
[----:B------:R-:W-:Y:S02]  /*175a0*/  WARPGROUP.DEPBAR.LE gsb0, 0x0 ;  /* 0x00008000000079c5 */ /* 0x000fe40000010000 */
[----:B------:R-:W0:Y:S01]  /*175b0*/  SHFL.IDX PT, R170, R9, RZ, 0x1c1f ;  /* 0x001c1fff09aa7589 */ /* 0x000e2200000e0000 */
[----:B------:R-:W-:Y:S01]  /*175c0*/  IMAD R169, R7, -0x60, RZ ;  /* 0xffffffa007a97824 */ /* 0x000fe200078e02ff */
[----:B------:R1:W-:Y:S04]  /*175d0*/  @!P1 SYNCS.ARRIVE.TRANS64.RED.A1T0 RZ, [R0+URZ], RZ ;  /* 0x000000ff00ff99a7 */ /* 0x0003e8000810043f */
[----:B------:R-:W-:-:S04]  /*175e0*/  IADD3 R21, -R200, 0x1, R169 ;  /* 0x00000001c8157810 */ /* 0x000fc80007ffe1a9 */
[----:B------:R-:W-:Y:S02]  /*175f0*/  IADD3 R21, -R196, R21, R197 ;  /* 0x00000015c4157210 */ /* 0x000fe40007ffe1c5 */
[----:B-1----:R-:W-:-:S03]  /*17600*/  LOP3.LUT R0, RZ, R10, RZ, 0x33, !PT ;  /* 0x0000000aff007212 */ /* 0x002fc600078e33ff */
[----:B------:R-:W-:Y:S02]  /*17610*/  VIADD R168, R21, UR4 ;  /* 0x0000000415a87c36 */ /* 0x000fe40008000000 */
[----:B------:R-:W-:Y:S02]  /*17620*/  IMAD.IADD R21, R0, 0x1, R21 ;  /* 0x0000000100157824 */ /* 0x000fe400078e0215 */
[----:B------:R-:W-:Y:S02]  /*17630*/  IMAD.IADD R0, R169, 0x1, -R200 ;  /* 0x00000001a9007824 */ /* 0x000fe400078e0ac8 */
[--C-:B0-----:R-:W-:Y:S02]  /*17640*/  IMAD.IADD R19, R168, 0x1, R170.reuse ;  /* 0x00000001a8137824 */ /* 0x101fe400078e02aa */
[----:B------:R-:W-:Y:S01]  /*17650*/  IMAD.IADD R11, R21, 0x1, R170 ;  /* 0x00000001150b7824 */ /* 0x000fe200078e02aa */
[----:B------:R-:W-:Y:S06]  /*17660*/  @!P2 BRA `(.L_x_4902) ;  /* 0x000000000054a947 */ /* 0x000fec0003800000 */
        /* <DEDUP_REMOVED lines=12> */
.L_x_4904:
[----:B------:R-:W-:-:S05]  /*17730*/  IMAD.U32 R171, RZ, RZ, UR59 ;  /* 0x0000003bffab7e24 */ /* 0x000fca000f8e00ff */
[----:B------:R-:W-:-:S13]  /*17740*/  ISETP.NE.AND P2, PT, R171, 0x1, PT ;  /* 0x00000001ab00780c */ /* 0x000fda0003f45270 */
[----:B------:R-:W0:Y:S02]  /*17750*/  @P2 LDC.64 R12, c[0x0][0x9e8] ;  /* 0x00027a00ff0c2b82 */ /* 0x000e240000000a00 */
[----:B0-----:R-:W-:-:S05]  /*17760*/  @P2 IMAD.HI.U32 R12, R170, R12, RZ ;  /* 0x0000000caa0c2227 */ /* 0x001fca00078e00ff */
[----:B------:R-:W-:-:S07]  /*17770*/  @P2 SHF.R.U32.HI R170, RZ, R13, R12 ;  /* 0x0000000dffaa2219 */ /* 0x000fce000001160c */
.L_x_4905:
[----:B------:R-:W-:Y:S05]  /*17780*/  BSYNC B2 ;  /* 0x0000000000027941 */ /* 0x000fea0003800000 */
.L_x_4903:
[----:B------:R-:W-:-:S05]  /*17790*/  IMAD R170, R170, R171, R0 ;  /* 0x000000abaaaa7224 */ /* 0x000fca00078e0200 */
[----:B------:R-:W-:Y:S02]  /*177a0*/  VIMNMX R11, R11, R170, !PT ;  /* 0x000000aa0b0b7248 */ /* 0x000fe40007fe0100 */
[----:B------:R-:W-:-:S07]  /*177b0*/  VIADDMNMX R19, R170, R171, R19, PT ;  /* 0x000000abaa137246 */ /* 0x000fce0003800113 */
.L_x_4902:
[C---:B------:R-:W-:Y:S01]  /*177c0*/  ISETP.GE.AND P2, PT, R169.reuse, 0x2, PT ;  /* 0x00000002a900780c */ /* 0x040fe20003f46270 */
[----:B------:R-:W0:Y:S01]  /*177d0*/  SHFL.IDX PT, R9, R9, 0x1, 0x1c1f ;  /* 0x003c1f0009097f89 */ /* 0x000e2200000e0000 */
[----:B------:R-:W-:Y:S02]  /*177e0*/  ISETP.GE.AND P5, PT, R169, 0xa, PT ;  /* 0x0000000aa900780c */ /* 0x000fe40003fa6270 */
[----:B------:R-:W-:Y:S02]  /*177f0*/  ISETP.GT.AND P3, PT, R11, 0x1, !P2 ;  /* 0x000000010b00780c */ /* 0x000fe40005764270 */
[----:B------:R-:W-:Y:S02]  /*17800*/  LOP3.LUT R18, R18, 0xfffffffb, RZ, 0xc0, !PT ;  /* 0xfffffffb12127812 */ /* 0x000fe400078ec0ff */
[----:B------:R-:W-:Y:S02]  /*17810*/  ISETP.LT.OR P4, PT, R19, 0x2, P3 ;  /* 0x000000021300780c */ /* 0x000fe40001f81670 */
[----:B------:R-:W-:-:S02]  /*17820*/  ISETP.GE.AND P3, PT, R169, 0x9, PT ;  /* 0x00000009a900780c */ /* 0x000fc40003f66270 */
[----:B------:R-:W-:Y:S02]  /*17830*/  FSEL R121, R121, -INF , !P4 ;  /* 0xff80000079797808 */ /* 0x000fe40006000000 */
[----:B------:R-:W-:Y:S02]  /*17840*/  ISETP.GT.AND P4, PT, R11, 0x8, !P3 ;  /* 0x000000080b00780c */ /* 0x000fe40005f84270 */
[----:B------:R-:W-:Y:S02]  /*17850*/  @P5 LOP3.LUT R18, R18, 0x4, RZ, 0xfc, !PT ;  /* 0x0000000412125812 */ /* 0x000fe400078efcff */
[----:B------:R-:W-:Y:S02]  /*17860*/  ISETP.LT.OR P4, PT, R19, 0x9, P4 ;  /* 0x000000091300780c */ /* 0x000fe40002781670 */
[----:B------:R-:W-:Y:S02]  /*17870*/  LOP3.LUT R18, R18, 0xfffffff7, RZ, 0xc0, !PT ;  /* 0xfffffff712127812 */ /* 0x000fe400078ec0ff */
[----:B------:R-:W-:-:S02]  /*17880*/  FSEL R124, R124, -INF , !P4 ;  /* 0xff8000007c7c7808 */ /* 0x000fc40006000000 */
[----:B------:R-:W-:Y:S01]  /*17890*/  ISETP.GT.AND P4, PT, R11, 0x9, !P5 ;  /* 0x000000090b00780c */ /* 0x000fe20006f84270 */
[--C-:B0-----:R-:W-:Y:S01]  /*178a0*/  IMAD.IADD R168, R168, 0x1, R9.reuse ;  /* 0x00000001a8a87824 */ /* 0x101fe200078e0209 */
[----:B------:R-:W-:Y:S01]  /*178b0*/  ISETP.GE.AND P5, PT, R169, 0x11, PT ;  /* 0x00000011a900780c */ /* 0x000fe20003fa6270 */
[----:B------:R-:W-:Y:S01]  /*178c0*/  IMAD.IADD R21, R21, 0x1, R9 ;  /* 0x0000000115157824 */ /* 0x000fe200078e0209 */
[----:B------:R-:W-:-:S04]  /*178d0*/  ISETP.LT.OR P4, PT, R19, 0xa, P4 ;  /* 0x0000000a1300780c */ /* 0x000fc80002781670 */
        /* <DEDUP_REMOVED lines=118> */
[----:B------:R-:W-:-:S04]  /*18040*/  ISETP.GT.AND P6, PT, R11, 0x59, !P6 ;  /* 0x000000590b00780c */ /* 0x000fc800077c4270 */
[----:B------:R-:W-:-:S04]  /*18050*/  ISETP.LT.OR P6, PT, R19, 0x5a, P6 ;  /* 0x0000005a1300780c */ /* 0x000fc800037c1670 */
[----:B------:R-:W-:Y:S02]  /*18060*/  FSEL R165, R165, -INF , !P6 ;  /* 0xff800000a5a57808 */ /* 0x000fe40007000000 */
[----:B------:R-:W-:-:S13]  /*18070*/  LOP3.LUT P6, RZ, R18, 0x100000, RZ, 0xc0, !PT ;  /* 0x0010000012ff7812 */ /* 0x000fda00078cc0ff */
[----:B------:R-:W-:Y:S05]  /*18080*/  @!P6 BRA `(.L_x_4906) ;  /* 0x000000000054e947 */ /* 0x000fea0003800000 */
        /* <DEDUP_REMOVED lines=12> */
.L_x_4908:
[----:B------:R-:W-:-:S05]  /*18150*/  IMAD.U32 R11, RZ, RZ, UR59 ;  /* 0x0000003bff0b7e24 */ /* 0x000fca000f8e00ff */
[----:B------:R-:W-:-:S13]  /*18160*/  ISETP.NE.AND P6, PT, R11, 0x1, PT ;  /* 0x000000010b00780c */ /* 0x000fda0003fc5270 */
[----:B------:R-:W0:Y:S02]  /*18170*/  @P6 LDC.64 R12, c[0x0][0x9e8] ;  /* 0x00027a00ff0c6b82 */ /* 0x000e240000000a00 */
[----:B0-----:R-:W-:-:S05]  /*18180*/  @P6 IMAD.HI.U32 R12, R9, R12, RZ ;  /* 0x0000000c090c6227 */ /* 0x001fca00078e00ff */
[----:B------:R-:W-:-:S07]  /*18190*/  @P6 SHF.R.U32.HI R9, RZ, R13, R12 ;  /* 0x0000000dff096219 */ /* 0x000fce000001160c */
.L_x_4909:
[----:B------:R-:W-:Y:S05]  /*181a0*/  BSYNC B2 ;  /* 0x0000000000027941 */ /* 0x000fea0003800000 */
.L_x_4907:
[----:B------:R-:W-:-:S05]  /*181b0*/  IMAD R0, R9, R11, R0 ;  /* 0x0000000b09007224 */ /* 0x000fca00078e0200 */
[----:B------:R-:W-:Y:S02]  /*181c0*/  VIADDMNMX R168, R0, R11, R168, PT ;  /* 0x0000000b00a87246 */ /* 0x000fe400038001a8 */
[----:B------:R-:W-:-:S07]  /*181d0*/  VIMNMX R21, R21, R0, !PT ;  /* 0x0000000015157248 */ /* 0x000fce0007fe0100 */
.L_x_4906:
[C---:B------:R-:W-:Y:S01]  /*181e0*/  ISETP.GT.AND P2, PT, R21.reuse, 0x1, !P2 ;  /* 0x000000011500780c */ /* 0x040fe20005744270 */
[----:B------:R-:W-:Y:S01]  /*181f0*/  ULDC UR4, c[0x0][0x988] ;  /* 0x0002620000047ab9 */ /* 0x000fe20000000800 */
[----:B------:R-:W-:Y:S01]  /*18200*/  ISETP.GT.AND P3, PT, R21, 0x8, !P3 ;  /* 0x000000081500780c */ /* 0x000fe20005f64270 */
[----:B------:R-:W-:Y:S01]  /*18210*/  @!P1 VIADD R2, R2, 0x30860 ;  /* 0x0003086002029836 */ /* 0x000fe20000000000 */
[C---:B------:R-:W-:Y:S01]  /*18220*/  ISETP.LT.OR P2, PT, R168.reuse, 0x2, P2 ;  /* 0x00000002a800780c */ /* 0x040fe20001741670 */
[----:B------:R-:W-:Y:S01]  /*18230*/  IMAD.MOV.U32 R194, RZ, RZ, R20 ;  /* 0x000000ffffc27224 */ /* 0x000fe200078e0014 */
[----:B------:R-:W-:Y:S02]  /*18240*/  ISETP.LT.OR P3, PT, R168, 0x9, P3 ;  /* 0x00000009a800780c */ /* 0x000fe40001f61670 */
        /* <DEDUP_REMOVED lines=36> */
[----:B------:R-:W-:Y:S02]  /*18490*/  ISETP.GT.AND P2, PT, R21, 0x20, !P3 ;  /* 0x000000201500780c */ /* 0x000fe40005f44270 */
[----:B------:R-:W-:-:S02]  /*184a0*/  LOP3.LUT P3, RZ, R18, 0x20, RZ, 0xc0, !PT ;  /* 0x0000002012ff7812 */ /* 0x000fc4000786c0ff */
[----:B------:R-:W-:Y:S02]  /*184b0*/  ISETP.LT.OR P2, PT, R168, 0x21, P2 ;  /* 0x00000021a800780c */ /* 0x000fe40001741670 */
[----:B------:R-:W-:Y:S02]  /*184c0*/  FMNMX.FTZ R0, R144, R0, !PT ;  /* 0x0000000090007209 */ /* 0x000fe40007810000 */
[----:B------:R-:W-:Y:S02]  /*184d0*/  FSEL R138, R138, -INF , !P2 ;  /* 0xff8000008a8a7808 */ /* 0x000fe40005000000 */
[----:B------:R-:W-:Y:S02]  /*184e0*/  ISETP.GT.AND P2, PT, R21, 0x21, !P6 ;  /* 0x000000211500780c */ /* 0x000fe40007744270 */
[----:B------:R-:W-:Y:S02]  /*184f0*/  LOP3.LUT P6, RZ, R18, 0x10, RZ, 0xc0, !PT ;  /* 0x0000001012ff7812 */ /* 0x000fe400078cc0ff */
        /* <DEDUP_REMOVED lines=17> */
[----:B------:R-:W-:Y:S02]  /*18610*/  LOP3.LUT P2, RZ, R18, 0x1000, RZ, 0xc0, !PT ;  /* 0x0000100012ff7812 */ /* 0x000fe4000784c0ff */
[----:B------:R-:W-:-:S02]  /*18620*/  FMNMX.FTZ R0, R160, R0, !PT ;  /* 0x00000000a0007209 */ /* 0x000fc40007810000 */
[----:B------:R-:W-:Y:S02]  /*18630*/  ISETP.GT.AND P2, PT, R21, 0x30, !P2 ;  /* 0x000000301500780c */ /* 0x000fe40005744270 */
[----:B------:R-:W-:Y:S02]  /*18640*/  FMNMX.FTZ R0, R161, R0, !PT ;  /* 0x00000000a1007209 */ /* 0x000fe40007810000 */
[----:B------:R-:W-:Y:S02]  /*18650*/  ISETP.LT.OR P2, PT, R168, 0x31, P2 ;  /* 0x00000031a800780c */ /* 0x000fe40001741670 */
[----:B------:R-:W-:Y:S02]  /*18660*/  FMNMX.FTZ R0, R164, R0, !PT ;  /* 0x00000000a4007209 */ /* 0x000fe40007810000 */
[----:B------:R-:W-:Y:S02]  /*18670*/  FSEL R146, R146, -INF , !P2 ;  /* 0xff80000092927808 */ /* 0x000fe40005000000 */
[----:B------:R-:W-:-:S02]  /*18680*/  LOP3.LUT P2, RZ, R18, 0x800, RZ, 0xc0, !PT ;  /* 0x0000080012ff7812 */ /* 0x000fc4000784c0ff */
[----:B------:R-:W-:Y:S02]  /*18690*/  FMNMX.FTZ R0, R165, R0, !PT ;  /* 0x00000000a5007209 */ /* 0x000fe40007810000 */
[C---:B------:R-:W-:Y:S02]  /*186a0*/  ISETP.GT.AND P2, PT, R21.reuse, 0x31, !P2 ;  /* 0x000000311500780c */ /* 0x040fe40005744270 */
[----:B------:R-:W-:Y:S01]  /*186b0*/  ISETP.GT.AND P4, PT, R21, 0x51, !P4 ;  /* 0x000000511500780c */ /* 0x000fe20006784270 */
[----:B------:R-:W0:Y:S01]  /*186c0*/  SHFL.BFLY PT, R9, R0, 0x2, 0x1f ;  /* 0x0c401f0000097f89 */ /* 0x000e2200000e0000 */
[C---:B------:R-:W-:Y:S02]  /*186d0*/  ISETP.LT.OR P2, PT, R168.reuse, 0x32, P2 ;  /* 0x00000032a800780c */ /* 0x040fe40001741670 */
[----:B------:R-:W-:Y:S02]  /*186e0*/  ISETP.LT.OR P4, PT, R168, 0x52, P4 ;  /* 0x00000052a800780c */ /* 0x000fe40002781670 */
[----:B------:R-:W-:-:S02]  /*186f0*/  FSEL R147, R147, -INF , !P2 ;  /* 0xff80000093937808 */ /* 0x000fc40005000000 */
[----:B------:R-:W-:Y:S02]  /*18700*/  LOP3.LUT P2, RZ, R18, 0x400, RZ, 0xc0, !PT ;  /* 0x0000040012ff7812 */ /* 0x000fe4000784c0ff */
[C---:B------:R-:W-:Y:S02]  /*18710*/  ISETP.GT.AND P5, PT, R21.reuse, 0x58, !P5 ;  /* 0x000000581500780c */ /* 0x040fe40006fa4270 */
[----:B------:R-:W-:Y:S02]  /*18720*/  ISETP.GT.AND P2, PT, R21, 0x38, !P2 ;  /* 0x000000381500780c */ /* 0x000fe40005744270 */
[----:B------:R-:W-:Y:S02]  /*18730*/  FSEL R163, R163, -INF , !P4 ;  /* 0xff800000a3a37808 */ /* 0x000fe40006000000 */
[C---:B------:R-:W-:Y:S02]  /*18740*/  ISETP.LT.OR P2, PT, R168.reuse, 0x39, P2 ;  /* 0x00000039a800780c */ /* 0x040fe40001741670 */
[----:B------:R-:W-:-:S02]  /*18750*/  ISETP.LT.OR P5, PT, R168, 0x59, P5 ;  /* 0x00000059a800780c */ /* 0x000fc40002fa1670 */
[----:B------:R-:W-:Y:S02]  /*18760*/  FSEL R150, R150, -INF , !P2 ;  /* 0xff80000096967808 */ /* 0x000fe40005000000 */
[----:B------:R-:W-:Y:S02]  /*18770*/  LOP3.LUT P2, RZ, R18, 0x200, RZ, 0xc0, !PT ;  /* 0x0000020012ff7812 */ /* 0x000fe4000784c0ff */
[----:B------:R-:W-:Y:S02]  /*18780*/  FSEL R166, R166, -INF , !P5 ;  /* 0xff800000a6a67808 */ /* 0x000fe40006800000 */
[----:B------:R-:W-:Y:S02]  /*18790*/  ISETP.GT.AND P2, PT, R21, 0x39, !P2 ;  /* 0x000000391500780c */ /* 0x000fe40005744270 */
[----:B0-----:R-:W-:Y:S01]  /*187a0*/  FMNMX.FTZ R9, R0, R9, !PT ;  /* 0x0000000900097209 */ /* 0x001fe20007810000 */
[----:B------:R-:W-:Y:S01]  /*187b0*/  IMAD.U32 R0, RZ, RZ, UR4 ;  /* 0x00000004ff007e24 */ /* 0x000fe2000f8e00ff */
[----:B------:R-:W-:-:S02]  /*187c0*/  ISETP.LT.OR P2, PT, R168, 0x3a, P2 ;  /* 0x0000003aa800780c */ /* 0x000fc40001741670 */
[----:B------:R-:W-:Y:S01]  /*187d0*/  @!P1 PRMT R2, RZ, 0x654, R2 ;  /* 0x00000654ff029816 */ /* 0x000fe20000000002 */
[----:B------:R-:W0:Y:S01]  /*187e0*/  SHFL.BFLY PT, R11, R9, 0x1, 0x1f ;  /* 0x0c201f00090b7f89 */ /* 0x000e2200000e0000 */
[----:B------:R-:W-:Y:S02]  /*187f0*/  FSEL R151, R151, -INF , !P2 ;  /* 0xff80000097977808 */ /* 0x000fe40005000000 */
[----:B------:R-:W-:Y:S01]  /*18800*/  LOP3.LUT P2, RZ, R18, 0x100, RZ, 0xc0, !PT ;  /* 0x0000010012ff7812 */ /* 0x000fe2000784c0ff */
[----:B------:R1:W-:Y:S03]  /*18810*/  @!P1 SYNCS.ARRIVE.TRANS64.RED.A1T0 RZ, [R2+URZ], RZ ;  /* 0x000000ff02ff99a7 */ /* 0x0003e6000810043f */
[----:B------:R-:W-:-:S04]  /*18820*/  ISETP.GT.AND P2, PT, R21, 0x40, !P2 ;  /* 0x000000401500780c */ /* 0x000fc80005744270 */
[----:B------:R-:W-:-:S04]  /*18830*/  ISETP.LT.OR P2, PT, R168, 0x41, P2 ;  /* 0x00000041a800780c */ /* 0x000fc80001741670 */
[----:B------:R-:W-:Y:S02]  /*18840*/  FSEL R154, R154, -INF , !P2 ;  /* 0xff8000009a9a7808 */ /* 0x000fe40005000000 */
[----:B------:R-:W-:-:S04]  /*18850*/  LOP3.LUT P2, RZ, R18, 0x80, RZ, 0xc0, !PT ;  /* 0x0000008012ff7812 */ /* 0x000fc8000784c0ff */
[----:B------:R-:W-:Y:S02]  /*18860*/  ISETP.GT.AND P2, PT, R21, 0x41, !P2 ;  /* 0x000000411500780c */ /* 0x000fe40005744270 */
[----:B0-----:R-:W-:Y:S02]  /*18870*/  FMNMX.FTZ R11, R9, R11, !PT ;  /* 0x0000000b090b7209 */ /* 0x001fe40007810000 */
[----:B------:R-:W-:-:S03]  /*18880*/  ISETP.LT.OR P2, PT, R168, 0x42, P2 ;  /* 0x00000042a800780c */ /* 0x000fc60001741670 */
[----:B------:R-:W-:Y:S01]  /*18890*/  FMUL.FTZ R9, R11, R0 ;  /* 0x000000000b097220 */ /* 0x000fe20000410000 */
[----:B------:R-:W-:Y:S02]  /*188a0*/  FSEL R155, R155, -INF , !P2 ;  /* 0xff8000009b9b7808 */ /* 0x000fe40005000000 */
[----:B------:R-:W-:-:S04]  /*188b0*/  LOP3.LUT P2, RZ, R18, 0x40, RZ, 0xc0, !PT ;  /* 0x0000004012ff7812 */ /* 0x000fc8000784c0ff */
[----:B------:R-:W-:-:S04]  /*188c0*/  ISETP.GT.AND P2, PT, R21, 0x48, !P2 ;  /* 0x000000481500780c */ /* 0x000fc80005744270 */
[----:B------:R-:W-:-:S04]  /*188d0*/  ISETP.LT.OR P2, PT, R168, 0x49, P2 ;  /* 0x00000049a800780c */ /* 0x000fc80001741670 */
[----:B------:R-:W-:Y:S02]  /*188e0*/  FSEL R158, R158, -INF , !P2 ;  /* 0xff8000009e9e7808 */ /* 0x000fe40005000000 */
[----:B------:R-:W-:Y:S02]  /*188f0*/  ISETP.GT.AND P2, PT, R21, 0x49, !P3 ;  /* 0x000000491500780c */ /* 0x000fe40005f44270 */
[----:B------:R-:W-:Y:S02]  /*18900*/  LOP3.LUT P3, RZ, R18, 0x2, RZ, 0xc0, !PT ;  /* 0x0000000212ff7812 */ /* 0x000fe4000786c0ff */
[----:B------:R-:W-:-:S04]  /*18910*/  ISETP.LT.OR P2, PT, R168, 0x4a, P2 ;  /* 0x0000004aa800780c */ /* 0x000fc80001741670 */
[----:B------:R-:W-:Y:S02]  /*18920*/  FSEL R159, R159, -INF , !P2 ;  /* 0xff8000009f9f7808 */ /* 0x000fe40005000000 */
[----:B------:R-:W-:Y:S02]  /*18930*/  ISETP.GT.AND P2, PT, R21, 0x50, !P6 ;  /* 0x000000501500780c */ /* 0x000fe40007744270 */
[----:B------:R-:W-:Y:S02]  /*18940*/  LOP3.LUT P6, RZ, R18, 0x1, RZ, 0xc0, !PT ;  /* 0x0000000112ff7812 */ /* 0x000fe400078cc0ff */
[----:B------:R-:W-:-:S04]  /*18950*/  ISETP.LT.OR P2, PT, R168, 0x51, P2 ;  /* 0x00000051a800780c */ /* 0x000fc80001741670 */
[----:B------:R-:W-:Y:S02]  /*18960*/  FSEL R162, R162, -INF , !P2 ;  /* 0xff800000a2a27808 */ /* 0x000fe40005000000 */
[C---:B------:R-:W-:Y:S02]  /*18970*/  ISETP.GT.AND P2, PT, R21.reuse, RZ, !P3 ;  /* 0x000000ff1500720c */ /* 0x040fe40005f44270 */
[----:B------:R-:W-:Y:S02]  /*18980*/  ISETP.GT.AND P3, PT, R21, 0x59, !P6 ;  /* 0x000000591500780c */ /* 0x000fe40007764270 */
[C---:B------:R-:W-:Y:S02]  /*18990*/  ISETP.LT.OR P2, PT, R168.reuse, 0x1, P2 ;  /* 0x00000001a800780c */ /* 0x040fe40001741670 */
[----:B------:R-:W-:Y:S02]  /*189a0*/  ISETP.LT.OR P3, PT, R168, 0x5a, P3 ;  /* 0x0000005aa800780c */ /* 0x000fe40001f61670 */
[----:B------:R-:W-:-:S02]  /*189b0*/  FSEL R122, R122, -INF , !P2 ;  /* 0xff8000007a7a7808 */ /* 0x000fc40005000000 */
[----:B------:R-:W-:Y:S02]  /*189c0*/  FSETP.NEU.FTZ.AND P2, PT, R11, -INF , PT ;  /* 0xff8000000b00780b */ /* 0x000fe40003f5d000 */
[----:B------:R-:W-:Y:S02]  /*189d0*/  FMNMX.FTZ R12, R122, R3, !PT ;  /* 0x000000037a0c7209 */ /* 0x000fe40007810000 */
[----:B------:R-:W-:Y:S02]  /*189e0*/  FSEL R167, R167, -INF , !P3 ;  /* 0xff800000a7a77808 */ /* 0x000fe40005800000 */
[----:B------:R-:W-:Y:S02]  /*189f0*/  FMNMX.FTZ R12, R123, R12, !PT ;  /* 0x0000000c7b0c7209 */ /* 0x000fe40007810000 */
[----:B------:R-:W-:Y:S02]  /*18a00*/  FSEL R9, R9, RZ, P2 ;  /* 0x000000ff09097208 */ /* 0x000fe40001000000 */
[----:B------:R-:W-:-:S03]  /*18a10*/  FMNMX.FTZ R12, R126, R12, !PT ;  /* 0x0000000c7e0c7209 */ /* 0x000fc60007810000 */
[--C-:B------:R-:W-:Y:S01]  /*18a20*/  FFMA.FTZ R21, R129, R0, -R9.reuse ;  /* 0x0000000081157223 */ /* 0x100fe20000010809 */
[----:B------:R-:W-:Y:S01]  /*18a30*/  FMNMX.FTZ R12, R127, R12, !PT ;  /* 0x0000000c7f0c7209 */ /* 0x000fe20007810000 */
[-CC-:B------:R-:W-:Y:S01]  /*18a40*/  FFMA.FTZ R180, R136, R0.reuse, -R9.reuse ;  /* 0x0000000088b47223 */ /* 0x180fe20000010809 */
[-CC-:B------:R-:W-:Y:S01]  /*18a50*/  FFMA.FTZ R13, R121, R0.reuse, -R9.reuse ;  /* 0x00000000790d7223 */ /* 0x180fe20000010809 */
        /* <DEDUP_REMOVED lines=24> */
[----:B------:R-:W-:Y:S01]  /*18be0*/  FFMA.FTZ R170, R164, R0, -R9 ;  /* 0x00000000a4aa7223 */ /* 0x000fe20000010809 */
        /* <DEDUP_REMOVED lines=26> */
[-CC-:B------:R-:W-:Y:S01]  /*18d90*/  FFMA.FTZ R129, R153, R0.reuse, -R9.reuse ;  /* 0x0000000099817223 */ /* 0x180fe20000010809 */
[----:B------:R-:W-:-:S05]  /*18da0*/  FFMA.FTZ R9, R165, R0, -R9 ;  /* 0x00000000a5097223 */ /* 0x000fca0000010809 */
[----:B------:R-:W-:Y:S01]  /*18db0*/  MUFU.EX2 R182, R182 ;  /* 0x000000b600b67308 */ /* 0x000fe20000000800 */
[----:B------:R-:W0:Y:S07]  /*18dc0*/  SHFL.BFLY PT, R136, R12, 0x1, 0x1f ;  /* 0x0c201f000c887f89 */ /* 0x000e2e00000e0000 */
[----:B------:R-:W-:Y:S08]  /*18dd0*/  MUFU.EX2 R124, R124 ;  /* 0x0000007c007c7308 */ /* 0x000ff00000000800 */
[----:B------:R-:W-:Y:S08]  /*18de0*/  MUFU.EX2 R176, R176 ;  /* 0x000000b000b07308 */ /* 0x000ff00000000800 */
[----:B------:R-:W-:Y:S01]  /*18df0*/  MUFU.EX2 R125, R125 ;  /* 0x0000007d007d7308 */ /* 0x000fe20000000800 */
[----:B0-----:R-:W-:-:S02]  /*18e00*/  FMNMX.FTZ R12, R12, R136, !PT ;  /* 0x000000880c0c7209 */ /* 0x001fc40007810000 */
[----:B------:R-:W-:Y:S02]  /*18e10*/  FSEL R136, R11, RZ, P2 ;  /* 0x000000ff0b887208 */ /* 0x000fe40001000000 */
[C---:B------:R-:W-:Y:S01]  /*18e20*/  FSETP.NEU.FTZ.AND P2, PT, R12.reuse, -INF , PT ;  /* 0xff8000000c00780b */ /* 0x040fe20003f5d000 */
[-C--:B------:R-:W-:Y:S02]  /*18e30*/  FMUL.FTZ R137, R12, R0.reuse ;  /* 0x000000000c897220 */ /* 0x080fe40000410000 */
[----:B------:R-:W-:Y:S01]  /*18e40*/  MUFU.EX2 R178, R178 ;  /* 0x000000b200b27308 */ /* 0x000fe20000000800 */
[----:B------:R-:W-:Y:S01]  /*18e50*/  FADD.FTZ R136, -R136, R4 ;  /* 0x0000000488887221 */ /* 0x000fe20000010100 */
[----:B-1----:R-:W-:Y:S02]  /*18e60*/  FSEL R2, R12, RZ, P2 ;  /* 0x000000ff0c027208 */ /* 0x002fe40001000000 */
[----:B------:R-:W-:Y:S01]  /*18e70*/  FSEL R137, R137, RZ, P2 ;  /* 0x000000ff89897208 */ /* 0x000fe20001000000 */
[----:B------:R-:W-:Y:S01]  /*18e80*/  FMUL.FTZ R136, R136, R0 ;  /* 0x0000000088887220 */ /* 0x000fe20000410000 */
[----:B------:R-:W-:Y:S01]  /*18e90*/  ISETP.GT.AND P2, PT, R7, R14, PT ;  /* 0x0000000e0700720c */ /* 0x000fe20003f44270 */
[----:B------:R-:W-:Y:S01]  /*18ea0*/  FADD.FTZ R2, -R2, R3 ;  /* 0x0000000302027221 */ /* 0x000fe20000010100 */
[----:B------:R-:W-:Y:S01]  /*18eb0*/  MUFU.EX2 R4, R9 ;  /* 0x0000000900047308 */ /* 0x000fe20000000800 */
[-CC-:B------:R-:W-:Y:S01]  /*18ec0*/  FFMA.FTZ R189, R122, R0.reuse, -R137.reuse ;  /* 0x000000007abd7223 */ /* 0x180fe20000010889 */
[-CC-:B------:R-:W-:Y:S01]  /*18ed0*/  FFMA.FTZ R122, R123, R0.reuse, -R137.reuse ;  /* 0x000000007b7a7223 */ /* 0x180fe20000010889 */
[-C--:B------:R-:W-:Y:S01]  /*18ee0*/  FMUL.FTZ R2, R2, R0.reuse ;  /* 0x0000000002027220 */ /* 0x080fe20000410000 */
        /* <DEDUP_REMOVED lines=19> */
[--C-:B------:R-:W-:Y:S01]  /*19020*/  FFMA.FTZ R159, R159, R0, -R137.reuse ;  /* 0x000000009f9f7223 */ /* 0x100fe20000010889 */
[----:B------:R-:W1:Y:S01]  /*19030*/  MUFU.EX2 R2, R2 ;  /* 0x0000000200027308 */ /* 0x000e620000000800 */
[----:B0-----:R-:W-:Y:S01]  /*19040*/  FFMA.FTZ R6, R9, R6, R188 ;  /* 0x0000000609067223 */ /* 0x001fe200000100bc */
[-CC-:B------:R-:W-:Y:S01]  /*19050*/  FFMA.FTZ R162, R162, R0.reuse, -R137.reuse ;  /* 0x00000000a2a27223 */ /* 0x180fe20000010889 */
[-CC-:B------:R-:W-:Y:S01]  /*19060*/  FFMA.FTZ R163, R163, R0.reuse, -R137.reuse ;  /* 0x00000000a3a37223 */ /* 0x180fe20000010889 */
[-CC-:B------:R-:W-:Y:S01]  /*19070*/  FFMA.FTZ R166, R166, R0.reuse, -R137.reuse ;  /* 0x00000000a6a67223 */ /* 0x180fe20000010889 */
[----:B------:R-:W-:Y:S01]  /*19080*/  FADD.FTZ R6, R13, R6 ;  /* 0x000000060d067221 */ /* 0x000fe20000010000 */
[----:B------:R-:W-:Y:S01]  /*19090*/  FFMA.FTZ R137, R167, R0, -R137 ;  /* 0x00000000a7897223 */ /* 0x000fe20000010889 */
[----:B------:R-:W-:Y:S01]  /*190a0*/  F2FP.BF16.F32.PACK_AB R188, R13, R188 ;  /* 0x000000bc0dbc723e */ /* 0x000fe200000010ff */
[----:B------:R-:W0:Y:S01]  /*190b0*/  MUFU.EX2 R122, R122 ;  /* 0x0000007a007a7308 */ /* 0x000e220000000800 */
[----:B------:R-:W-:Y:S01]  /*190c0*/  FADD.FTZ R6, R190, R6 ;  /* 0x00000006be067221 */ /* 0x000fe20000010000 */
[----:B------:R-:W-:Y:S01]  /*190d0*/  F2FP.BF16.F32.PACK_AB R190, R19, R190 ;  /* 0x000000be13be723e */ /* 0x000fe200000010ff */
[----:B------:R-:W-:-:S02]  /*190e0*/  VIADD R7, R7, 0xffffffff ;  /* 0xffffffff07077836 */ /* 0x000fc40000000000 */
[----:B------:R-:W-:Y:S01]  /*190f0*/  FADD.FTZ R6, R19, R6 ;  /* 0x0000000613067221 */ /* 0x000fe20000010000 */
[----:B------:R-:W-:Y:S02]  /*19100*/  IMAD.MOV.U32 R19, RZ, RZ, R15 ;  /* 0x000000ffff137224 */ /* 0x000fe400078e000f */
[----:B------:R-:W2:Y:S01]  /*19110*/  MUFU.EX2 R191, R191 ;  /* 0x000000bf00bf7308 */ /* 0x000ea20000000800 */
[----:B-1----:R-:W-:Y:S01]  /*19120*/  FFMA.FTZ R5, R2, R5, R189 ;  /* 0x0000000502057223 */ /* 0x002fe200000100bd */
[----:B------:R-:W-:Y:S01]  /*19130*/  FADD.FTZ R6, R184, R6 ;  /* 0x00000006b8067221 */ /* 0x000fe20000010000 */
[----:B------:R-:W-:-:S03]  /*19140*/  F2FP.BF16.F32.PACK_AB R184, R21, R184 ;  /* 0x000000b815b8723e */ /* 0x000fc600000010ff */
[----:B------:R-:W-:Y:S02]  /*19150*/  FADD.FTZ R6, R21, R6 ;  /* 0x0000000615067221 */ /* 0x000fe40000010000 */
[----:B------:R-:W1:Y:S01]  /*19160*/  MUFU.EX2 R123, R123 ;  /* 0x0000007b007b7308 */ /* 0x000e620000000800 */
[----:B0-----:R-:W-:Y:S01]  /*19170*/  FADD.FTZ R5, R122, R5 ;  /* 0x000000057a057221 */ /* 0x001fe20000010000 */
[----:B------:R-:W-:Y:S01]  /*19180*/  FADD.FTZ R6, R186, R6 ;  /* 0x00000006ba067221 */ /* 0x000fe20000010000 */
[----:B------:R-:W-:Y:S02]  /*19190*/  F2FP.BF16.F32.PACK_AB R186, R120, R186 ;  /* 0x000000ba78ba723e */ /* 0x000fe400000010ff */
[----:B------:R-:W-:Y:S01]  /*191a0*/  F2FP.BF16.F32.PACK_AB R189, R122, R189 ;  /* 0x000000bd7abd723e */ /* 0x000fe200000010ff */
[----:B------:R-:W-:Y:S02]  /*191b0*/  FADD.FTZ R6, R120, R6 ;  /* 0x0000000678067221 */ /* 0x000fe40000010000 */
[----:B------:R-:W0:Y:S01]  /*191c0*/  MUFU.EX2 R185, R185 ;  /* 0x000000b900b97308 */ /* 0x000e220000000800 */
[----:B--2---:R-:W-:Y:S01]  /*191d0*/  FADD.FTZ R5, R191, R5 ;  /* 0x00000005bf057221 */ /* 0x004fe20000010000 */
[----:B------:R-:W-:Y:S01]  /*191e0*/  FADD.FTZ R6, R180, R6 ;  /* 0x00000006b4067221 */ /* 0x000fe20000010000 */
[----:B------:R-:W-:-:S03]  /*191f0*/  F2FP.BF16.F32.PACK_AB R180, R121, R180 ;  /* 0x000000b479b4723e */ /* 0x000fc600000010ff */
[----:B------:R-:W-:Y:S02]  /*19200*/  FADD.FTZ R6, R121, R6 ;  /* 0x0000000679067221 */ /* 0x000fe40000010000 */
[----:B------:R-:W2:Y:S01]  /*19210*/  MUFU.EX2 R126, R126 ;  /* 0x0000007e007e7308 */ /* 0x000ea20000000800 */
[C---:B-1----:R-:W-:Y:S01]  /*19220*/  FADD.FTZ R5, R123.reuse, R5 ;  /* 0x000000057b057221 */ /* 0x042fe20000010000 */
[----:B------:R-:W-:Y:S01]  /*19230*/  FADD.FTZ R6, R182, R6 ;  /* 0x00000006b6067221 */ /* 0x000fe20000010000 */
[C---:B------:R-:W-:Y:S02]  /*19240*/  F2FP.BF16.F32.PACK_AB R182, R124.reuse, R182 ;  /* 0x000000b67cb6723e */ /* 0x040fe400000010ff */
[----:B------:R-:W-:Y:S01]  /*19250*/  F2FP.BF16.F32.PACK_AB R191, R123, R191 ;  /* 0x000000bf7bbf723e */ /* 0x000fe200000010ff */
[----:B------:R-:W-:Y:S02]  /*19260*/  FADD.FTZ R6, R124, R6 ;  /* 0x000000067c067221 */ /* 0x000fe40000010000 */
[----:B------:R-:W1:Y:S01]  /*19270*/  MUFU.EX2 R187, R187 ;  /* 0x000000bb00bb7308 */ /* 0x000e620000000800 */
[----:B0-----:R-:W-:Y:S01]  /*19280*/  FADD.FTZ R5, R185, R5 ;  /* 0x00000005b9057221 */ /* 0x001fe20000010000 */
[----:B------:R-:W-:Y:S01]  /*19290*/  FADD.FTZ R6, R176, R6 ;  /* 0x00000006b0067221 */ /* 0x000fe20000010000 */
[----:B------:R-:W-:-:S03]  /*192a0*/  F2FP.BF16.F32.PACK_AB R176, R125, R176 ;  /* 0x000000b07db0723e */ /* 0x000fc600000010ff */
[----:B------:R-:W-:Y:S02]  /*192b0*/  FADD.FTZ R6, R125, R6 ;  /* 0x000000067d067221 */ /* 0x000fe40000010000 */
[----:B------:R-:W0:Y:S01]  /*192c0*/  MUFU.EX2 R127, R127 ;  /* 0x0000007f007f7308 */ /* 0x000e220000000800 */
[----:B--2---:R-:W-:Y:S01]  /*192d0*/  FADD.FTZ R5, R126, R5 ;  /* 0x000000057e057221 */ /* 0x004fe20000010000 */
[----:B------:R-:W-:Y:S01]  /*192e0*/  FADD.FTZ R6, R178, R6 ;  /* 0x00000006b2067221 */ /* 0x000fe20000010000 */
        /* <DEDUP_REMOVED lines=58> */
[----:B0-----:R-:W-:Y:S01]  /*19690*/  FADD.FTZ R6, R170, R6 ;  /* 0x00000006aa067221 */ /* 0x001fe20000010000 */
[----:B------:R-:W-:-:S03]  /*196a0*/  F2FP.BF16.F32.PACK_AB R170, R4, R170 ;  /* 0x000000aa04aa723e */ /* 0x000fc600000010ff */
[----:B------:R-:W-:-:S03]  /*196b0*/  FADD.FTZ R6, R4, R6 ;  /* 0x0000000604067221 */ /* 0x000fc60000010000 */
[----:B------:R-:W0:Y:S01]  /*196c0*/  MUFU.EX2 R137, R137 ;  /* 0x0000008900897308 */ /* 0x000e220000000800 */
[C---:B--2---:R-:W-:Y:S01]  /*196d0*/  FADD.FTZ R5, R163.reuse, R5 ;  /* 0x00000005a3057221 */ /* 0x044fe20000010000 */
[----:B------:R-:W-:-:S03]  /*196e0*/  F2FP.BF16.F32.PACK_AB R169, R163, R162 ;  /* 0x000000a2a3a9723e */ /* 0x000fc600000010ff */
[----:B-1----:R-:W-:-:S04]  /*196f0*/  FADD.FTZ R4, R166, R5 ;  /* 0x00000005a6047221 */ /* 0x002fc80000010000 */
[C---:B0-----:R-:W-:Y:S01]  /*19700*/  FADD.FTZ R5, R137.reuse, R4 ;  /* 0x0000000489057221 */ /* 0x041fe20000010000 */
[----:B------:R-:W-:Y:S01]  /*19710*/  F2FP.BF16.F32.PACK_AB R171, R137, R166 ;  /* 0x000000a689ab723e */ /* 0x000fe200000010ff */
[----:B------:R-:W-:Y:S01]  /*19720*/  IMAD.MOV.U32 R4, RZ, RZ, R11 ;  /* 0x000000ffff047224 */ /* 0x000fe200078e000b */
[----:B------:R-:W-:Y:S06]  /*19730*/  @P2 BRA `(.L_x_4910) ;  /* 0xffffffcc00042947 */ /* 0x000fec000383ffff */
[----:B------:R-:W-:Y:S05]  /*19740*/  BSYNC B1 ;  /* 0x0000000000017941 */ /* 0x000fea0003800000 */
.L_x_4891:
[----:B------:R-:W-:Y:S02]  /*19750*/  IMAD.MOV.U32 R3, RZ, RZ, R12 ;  /* 0x000000ffff037224 */ /* 0x000fe400078e000c */
[----:B------:R-:W-:Y:S02]  /*19760*/  IMAD.MOV.U32 R4, RZ, RZ, R11 ;  /* 0x000000ffff047224 */ /* 0x000fe400078e000b */
[----:B------:R-:W-:Y:S02]  /*19770*/  IMAD.MOV.U32 R19, RZ, RZ, R15 ;  /* 0x000000ffff137224 */ /* 0x000fe400078e000f */
[----:B------:R-:W-:-:S07]  /*19780*/  IMAD.MOV.U32 R194, RZ, RZ, R20 ;  /* 0x000000ffffc27224 */ /* 0x000fce00078e0014 */
.L_x_4890:
[----:B------:R-:W-:Y:S05]  /*19790*/  BSYNC B0 ;  /* 0x0000000000007941 */ /* 0x000fea0003800000 */
.L_x_4889:
[----:B------:R-:W0:Y:S01]  /*197a0*/  LDC R11, c[0x0][0x448] ;  /* 0x00011200ff0b7b82 */ /* 0x000e220000000800 */
[----:B------:R-:W-:Y:S02]  /*197b0*/  LOP3.LUT R18, R18, 0xffefffff, RZ, 0xc0, !PT ;  /* 0xffefffff12127812 */ /* 0x000fe400078ec0ff */
[----:B------:R-:W-:-:S05]  /*197c0*/  IADD3 R14, R197, 0x1, -R196 ;  /* 0x00000001c50e7810 */ /* 0x000fca0007ffe8c4 */
[----:B------:R-:W1:Y:S01]  /*197d0*/  LDC R15, c[0x0][0x9e4] ;  /* 0x00027900ff0f7b82 */ /* 0x000e620000000800 */
[----:B0-----:R-:W-:Y:S01]  /*197e0*/  ISETP.NE.AND P2, PT, R11, 0x1, PT ;  /* 0x000000010b00780c */ /* 0x001fe20003f45270 */
[----:B------:R-:W-:-:S12]  /*197f0*/  VIADD R11, R212, 0x7f ;  /* 0x0000007fd40b7836 */ /* 0x000fd80000000000 */
[----:B------:R-:W0:Y:S01]  /*19800*/  @P2 LDC R12, c[0x0][0x44c] ;  /* 0x00011300ff0c2b82 */ /* 0x000e220000000800 */
[----:B------:R-:W-:-:S04]  /*19810*/  @P2 LOP3.LUT R18, R18, 0x100000, RZ, 0xfc, !PT ;  /* 0x0010000012122812 */ /* 0x000fc800078efcff */
[----:B------:R-:W-:-:S03]  /*19820*/  LOP3.LUT R18, R18, 0xffdfffff, RZ, 0xc0, !PT ;  /* 0xffdfffff12127812 */ /* 0x000fc600078ec0ff */
[----:B------:R-:W2:Y:S01]  /*19830*/  @P2 LDC R13, c[0x0][0x450] ;  /* 0x00011400ff0d2b82 */ /* 0x000ea20000000800 */
[----:B0-----:R-:W-:-:S05]  /*19840*/  @P2 IMAD.HI.U32 R12, R11, R12, RZ ;  /* 0x0000000c0b0c2227 */ /* 0x001fca00078e00ff */
[----:B--2---:R-:W-:Y:S02]  /*19850*/  @P2 SHF.R.U32.HI R11, RZ, R13, R12 ;  /* 0x0000000dff0b2219 */ /* 0x004fe4000001160c */
[----:B-1----:R-:W-:-:S03]  /*19860*/  ISETP.GE.AND P2, PT, R15, 0x1, PT ;  /* 0x000000010f00780c */ /* 0x002fc60003f46270 */
[----:B------:R-:W-:-:S04]  /*19870*/  IMAD.IADD R11, R14, 0x1, R11 ;  /* 0x000000010e0b7824 */ /* 0x000fc800078e020b */
[----:B------:R-:W-:-:S06]  /*19880*/  IMAD.IADD R12, R11, 0x1, -R10 ;  /* 0x000000010b0c7824 */ /* 0x000fcc00078e0a0a */
[----:B------:R-:W-:Y:S01]  /*19890*/  @P2 LOP3.LUT R18, R18, 0x200000, RZ, 0xfc, !PT ;  /* 0x0020000012122812 */ /* 0x000fe200078efcff */
        /* <DEDUP_REMOVED lines=12> */
.L_x_4913:
[----:B------:R-:W-:-:S13]  /*19960*/  ISETP.NE.AND P2, PT, R15, 0x1, PT ;  /* 0x000000010f00780c */ /* 0x000fda0003f45270 */
[----:B------:R-:W0:Y:S02]  /*19970*/  @P2 LDC.64 R10, c[0x0][0x9e8] ;  /* 0x00027a00ff0a2b82 */ /* 0x000e240000000a00 */
[----:B0-----:R-:W-:-:S05]  /*19980*/  @P2 IMAD.HI.U32 R10, R13, R10, RZ ;  /* 0x0000000a0d0a2227 */ /* 0x001fca00078e00ff */
[----:B------:R-:W-:-:S07]  /*19990*/  @P2 SHF.R.U32.HI R13, RZ, R11, R10 ;  /* 0x0000000bff0d2219 */ /* 0x000fce000001160a */
.L_x_4914:
[----:B------:R-:W-:Y:S05]  /*199a0*/  BSYNC B0 ;  /* 0x0000000000007941 */ /* 0x000fea0003800000 */
.L_x_4912:
[----:B------:R-:W-:-:S05]  /*199b0*/  IMAD R13, R13, R15, RZ ;  /* 0x0000000f0d0d7224 */ /* 0x000fca00078e02ff */
[----:B------:R-:W-:-:S07]  /*199c0*/  VIMNMX R12, R12, R13, !PT ;  /* 0x0000000d0c0c7248 */ /* 0x000fce0007fe0100 */
.L_x_4911:
[----:B------:R-:W-:Y:S01]  /*199d0*/  VIADD R12, R12, 0x5f ;  /* 0x0000005f0c0c7836 */ /* 0x000fe20000000000 */
[----:B------:R-:W-:Y:S03]  /*199e0*/  BSSY B0, `(.L_x_4915) ;  /* 0x000021e000007945 */ /* 0x000fe60003800000 */
[----:B------:R-:W-:-:S05]  /*199f0*/  IMAD.HI R12, R12, 0x2aaaaaab, RZ ;  /* 0x2aaaaaab0c0c7827 */ /* 0x000fca00078e02ff */
[----:B------:R-:W-:-:S04]  /*19a00*/  SHF.R.U32.HI R11, RZ, 0x1f, R12 ;  /* 0x0000001fff0b7819 */ /* 0x000fc8000001160c */
[----:B------:R-:W-:-:S04]  /*19a10*/  LEA.HI.SX32 R14, R12, R11, 0x1c ;  /* 0x0000000b0c0e7211 */ /* 0x000fc800078fe2ff */
[----:B------:R-:W-:-:S04]  /*19a20*/  VIMNMX R14, R213, R14, !PT ;  /* 0x0000000ed50e7248 */ /* 0x000fc80007fe0100 */
[----:B------:R-:W-:-:S13]  /*19a30*/  ISETP.GE.AND P2, PT, R7, R14, PT ;  /* 0x0000000e0700720c */ /* 0x000fda0003f46270 */
[----:B------:R-:W-:Y:S05]  /*19a40*/  @!P2 BRA `(.L_x_4916) ;  /* 0x00000020005ca947 */ /* 0x000fea0003800000 */
[----:B------:R-:W-:Y:S01]  /*19a50*/  BSSY B1, `(.L_x_4916) ;  /* 0x0000216000017945 */ /* 0x000fe20003800000 */
[----:B------:R-:W-:Y:S02]  /*19a60*/  IMAD.MOV.U32 R13, RZ, RZ, R3 ;  /* 0x000000ffff0d7224 */ /* 0x000fe400078e0003 */
[----:B------:R-:W-:Y:S02]  /*19a70*/  IMAD.MOV.U32 R12, RZ, RZ, R4 ;  /* 0x000000ffff0c7224 */ /* 0x000fe400078e0004 */
[----:B------:R-:W-:Y:S02]  /*19a80*/  IMAD.MOV.U32 R11, RZ, RZ, R194 ;  /* 0x000000ffff0b7224 */ /* 0x000fe400078e00c2 */
[----:B------:R-:W-:-:S07]  /*19a90*/  IMAD.MOV.U32 R10, RZ, RZ, R19 ;  /* 0x000000ffff0a7224 */ /* 0x000fce00078e0013 */
.L_x_4927:
[----:B------:R-:W-:-:S05]  /*19aa0*/  VIADD R19, R10, 0x1 ;  /* 0x000000010a137836 */ /* 0x000fca0000000000 */
[----:B------:R-:W-:-:S04]  /*19ab0*/  ISETP.NE.AND P2, PT, R19, 0x2, PT ;  /* 0x000000021300780c */ /* 0x000fc80003f45270 */
[----:B------:R-:W-:Y:S02]  /*19ac0*/  SEL R194, RZ, 0x1, P2 ;  /* 0x00000001ffc27807 */ /* 0x000fe40001000000 */
[----:B------:R-:W-:Y:S02]  /*19ad0*/  SEL R19, R19, RZ, P2 ;  /* 0x000000ff13137207 */ /* 0x000fe40001000000 */
[----:B------:R-:W-:Y:S01]  /*19ae0*/  LOP3.LUT R194, R11, R194, RZ, 0x3c, !PT ;  /* 0x000000c20bc27212 */ /* 0x000fe200078e3cff */
[----:B------:R-:W-:Y:S06]  /*19af0*/  @!P0 BRA `(.L_x_4917) ;  /* 0x0000000000048947 */ /* 0x000fec0003800000 */
[----:B------:R-:W-:Y:S01]  /*19b00*/  BPT.TRAP 0x1 ;  /* 0x000000040000795c */ /* 0x000fe20000300000 */
.L_x_4917:
[----:B------:R-:W-:Y:S01]  /*19b10*/  IMAD R3, R19, 0x8, R16 ;  /* 0x0000000813037824 */ /* 0x000fe200078e0210 */
[----:B------:R-:W-:-:S04]  /*19b20*/  SHF.L.U32 R4, R194, 0x1f, RZ ;  /* 0x0000001fc2047819 */ /* 0x000fc800000006ff */
[----:B------:R0:W1:Y:S01]  /*19b30*/  SYNCS.PHASECHK.TRANS64.TRYWAIT P2, [R3+URZ+0x30830], R4 ;  /* 0x03083004030075a7 */ /* 0x000062000804017f */
[----:B------:R-:W-:Y:S05]  /*19b40*/  @!P0 BRA `(.L_x_4918) ;  /* 0x0000000000048947 */ /* 0x000fea0003800000 */
[----:B------:R-:W-:Y:S01]  /*19b50*/  BPT.TRAP 0x1 ;  /* 0x000000040000795c */ /* 0x000fe20000300000 */
.L_x_4918:
[----:B------:R-:W-:Y:S01]  /*19b60*/  IMAD R124, R19, 0x900, R8 ;  /* 0x00000900137c7824 */ /* 0x000fe200078e0208 */
[----:B------:R-:W-:Y:S03]  /*19b70*/  BSSY B2, `(.L_x_4919) ;  /* 0x0000006000027945 */ /* 0x000fe60003800000 */
[C---:B------:R-:W-:Y:S02]  /*19b80*/  VIADD R120, R124.reuse, 0x2 ;  /* 0x000000027c787836 */ /* 0x040fe40000000000 */
[----:B------:R-:W-:Y:S01]  /*19b90*/  VIADD R0, R124, 0x4 ;  /* 0x000000047c007836 */ /* 0x000fe20000000000 */
[----:B-1----:R-:W-:Y:S06]  /*19ba0*/  @P2 BRA `(.L_x_4920) ;  /* 0x0000000000082947 */ /* 0x002fec0003800000 */
[----:B------:R-:W1:Y:S02]  /*19bb0*/  SYNCS.PHASECHK.TRANS64.TRYWAIT P2, [R3+URZ+0x30830], R4 ;  /* 0x03083004030075a7 */ /* 0x000e64000804017f */
[----:B-1----:R-:W-:Y:S05]  /*19bc0*/  @!P2 BRA `(.L_x_4921) ;  /* 0x000001400084a947 */ /* 0x002fea0003800000 */
.L_x_4920:
[----:B------:R-:W-:Y:S05]  /*19bd0*/  BSYNC B2 ;  /* 0x0000000000027941 */ /* 0x000fea0003800000 */
.L_x_4919:
[----:B------:R2:W-:Y:S01]  /*19be0*/  STL.64 [R1+0x88], R12 ;  /* 0x0000880c01007387 */ /* 0x0005e20000100a00 */
        /* <DEDUP_REMOVED lines=48> */
[----:B--2---:R-:W2:Y:S01]  /*19ef0*/  LDL.64 R12, [R1+0x28] ;  /* 0x00002800010c7983 */ /* 0x004ea20000100a00 */
[----:B------:R-:W-:-:S02]  /*19f00*/  VIADD R2, R124, 0x306 ;  /* 0x000003067c027836 */ /* 0x000fc40000000000 */
[----:B01----:R-:W-:Y:S01]  /*19f10*/  IMAD.MOV.U32 R3, RZ, RZ, 0x40000040 ;  /* 0x40000040ff037424 */ /* 0x003fe200078e00ff */
[----:B------:R0:W-:Y:S02]  /*19f20*/  STL.64 [R1+0x80], R10 ;  /* 0x0000800a01007387 */ /* 0x0001e40000100a00 */
[----:B------:R-:W-:Y:S02]  /*19f30*/  R2UR UR14, R2 ;  /* 0x00000000020e72ca */ /* 0x000fe400000e0000 */
[----:B------:R-:W-:Y:S01]  /*19f40*/  R2UR UR15, R3 ;  /* 0x00000000030f72ca */ /* 0x000fe200000e0000 */
[----:B0-----:R-:W3:Y:S04]  /*19f50*/  LDL.64 R10, [R1+0x20] ;  /* 0x00002000010a7983 */ /* 0x001ee80000100a00 */
[----:B------:R0:W-:Y:S04]  /*19f60*/  STL.64 [R1+0x78], R6 ;  /* 0x0000780601007387 */ /* 0x0001e80000100a00 */
[----:B0-----:R-:W4:Y:S04]  /*19f70*/  LDL.64 R6, [R1+0x18] ;  /* 0x0000180001067983 */ /* 0x001f280000100a00 */
[----:B------:R0:W-:Y:S04]  /*19f80*/  STL [R1+0x70], R5 ;  /* 0x0000700501007387 */ /* 0x0001e80000100800 */
[----:B------:R-:W2:Y:S01]  /*19f90*/  LDL.64 R2, [R1+0x30] ;  /* 0x0000300001027983 */ /* 0x000ea20000100a00 */
[----:B------:R-:W-:-:S02]  /*19fa0*/  IMAD.MOV.U32 R20, RZ, RZ, R124 ;  /* 0x000000ffff147224 */ /* 0x000fc400078e007c */
[----:B------:R-:W-:-:S03]  /*19fb0*/  VIADD R122, R124, 0x6 ;  /* 0x000000067c7a7836 */ /* 0x000fc60000000000 */
[----:B------:R-:W-:Y:S01]  /*19fc0*/  R2UR UR54, R20 ;  /* 0x00000000143672ca */ /* 0x000fe200000e0000 */
[----:B------:R-:W-:Y:S01]  /*19fd0*/  IMAD.MOV.U32 R20, RZ, RZ, R0 ;  /* 0x000000ffff147224 */ /* 0x000fe200078e0000 */
[----:B------:R-:W-:Y:S01]  /*19fe0*/  R2UR UR50, R120 ;  /* 0x00000000783272ca */ /* 0x000fe200000e0000 */
[----:B------:R-:W-:Y:S01]  /*19ff0*/  VIADD R120, R124, 0x300 ;  /* 0x000003007c787836 */ /* 0x000fe20000000000 */
[----:B------:R-:W-:Y:S01]  /*1a000*/  R2UR UR30, R122 ;  /* 0x000000007a1e72ca */ /* 0x000fe200000e0000 */
[----:B------:R-:W-:Y:S01]  /*1a010*/  VIADD R122, R124, 0x304 ;  /* 0x000003047c7a7836 */ /* 0x000fe20000000000 */
[----:B------:R-:W-:Y:S01]  /*1a020*/  R2UR UR34, R20 ;  /* 0x00000000142272ca */ /* 0x000fe200000e0000 */
[----:B------:R-:W-:Y:S02]  /*1a030*/  VIADD R20, R124, 0x302 ;  /* 0x000003027c147836 */ /* 0x000fe40000000000 */
[----:B------:R-:W-:Y:S01]  /*1a040*/  IMAD.MOV.U32 R21, RZ, RZ, 0x40000040 ;  /* 0x40000040ff157424 */ /* 0x000fe200078e00ff */
[----:B------:R-:W-:Y:S01]  /*1a050*/  R2UR UR26, R120 ;  /* 0x00000000781a72ca */ /* 0x000fe200000e0000 */
[----:B------:R-:W-:Y:S01]  /*1a060*/  VIADD R120, R124, 0x602 ;  /* 0x000006027c787836 */ /* 0x000fe20000000000 */
[----:B------:R-:W-:Y:S01]  /*1a070*/  R2UR UR22, R20 ;  /* 0x00000000141672ca */ /* 0x000fe200000e0000 */
[----:B------:R-:W-:Y:S01]  /*1a080*/  VIADD R20, R124, 0x600 ;  /* 0x000006007c147836 */ /* 0x000fe20000000000 */
[----:B------:R-:W-:Y:S01]  /*1a090*/  R2UR UR18, R122 ;  /* 0x000000007a1272ca */ /* 0x000fe200000e0000 */
[C---:B------:R-:W-:Y:S01]  /*1a0a0*/  VIADD R122, R124.reuse, 0x604 ;  /* 0x000006047c7a7836 */ /* 0x040fe20000000000 */
[C---:B------:R-:W-:Y:S01]  /*1a0b0*/  R2UR UR55, R21.reuse ;  /* 0x00000000153772ca */ /* 0x040fe200000e0000 */
[----:B------:R-:W-:Y:S01]  /*1a0c0*/  IMAD.MOV.U32 R121, RZ, RZ, 0x40000040 ;  /* 0x40000040ff797424 */ /* 0x000fe200078e00ff */
[----:B0-----:R-:W4:Y:S01]  /*1a0d0*/  LDL.64 R4, [R1+0x10] ;  /* 0x0000100001047983 */ /* 0x001f220000100a00 */
[----:B------:R-:W-:Y:S01]  /*1a0e0*/  IMAD.MOV.U32 R123, RZ, RZ, 0x40000040 ;  /* 0x40000040ff7b7424 */ /* 0x000fe200078e00ff */
[----:B------:R-:W-:Y:S01]  /*1a0f0*/  R2UR UR35, R21 ;  /* 0x00000000152372ca */ /* 0x000fe200000e0000 */
[----:B------:R-:W-:Y:S01]  /*1a100*/  VIADD R124, R124, 0x606 ;  /* 0x000006067c7c7836 */ /* 0x000fe20000000000 */
        /* <DEDUP_REMOVED lines=23> */
[-C--:B------:R-:W-:Y:S01]  /*1a280*/  FMUL.FTZ R44, R44, R9.reuse ;  /* 0x000000092c2c7220 */ /* 0x080fe20000410000 */
        /* <DEDUP_REMOVED lines=63> */
[----:B------:R0:W5:Y:S01]  /*1a680*/  LDL.LU R5, [R1+0x70] ;  /* 0x0000700001057983 */ /* 0x0001620000300800 */
        /* <DEDUP_REMOVED lines=34> */
.L_x_4922:
[----:B-----5:R-:W-:Y:S01]  /*1a8b0*/  SHF.L.U32 R0, R11, 0x1f, RZ ;  /* 0x0000001f0b007819 */ /* 0x020fe200000006ff */
[----:B------:R-:W-:-:S04]  /*1a8c0*/  IMAD R15, R10, 0x8, R16 ;  /* 0x000000080a0f7824 */ /* 0x000fc800078e0210 */
[----:B------:R0:W1:Y:S01]  /*1a8d0*/  SYNCS.PHASECHK.TRANS64.TRYWAIT P2, [R15+URZ+0x30850], R0 ;  /* 0x030850000f0075a7 */ /* 0x000062000804017f */
[----:B------:R-:W-:Y:S05]  /*1a8e0*/  @!P0 BRA `(.L_x_4923) ;  /* 0x0000000000048947 */ /* 0x000fea0003800000 */
[----:B------:R-:W-:Y:S01]  /*1a8f0*/  BPT.TRAP 0x1 ;  /* 0x000000040000795c */ /* 0x000fe20000300000 */
.L_x_4923:
[----:B------:R-:W-:Y:S04]  /*1a900*/  BSSY B2, `(.L_x_4924) ;  /* 0x0000004000027945 */ /* 0x000fe80003800000 */
[----:B-1----:R-:W-:Y:S05]  /*1a910*/  @P2 BRA `(.L_x_4925) ;  /* 0x0000000000082947 */ /* 0x002fea0003800000 */
[----:B------:R-:W1:Y:S02]  /*1a920*/  SYNCS.PHASECHK.TRANS64.TRYWAIT P2, [R15+URZ+0x30850], R0 ;  /* 0x030850000f0075a7 */ /* 0x000e64000804017f */
[----:B-1----:R-:W-:Y:S05]  /*1a930*/  @!P2 BRA `(.L_x_4926) ;  /* 0x00000134003ca947 */ /* 0x002fea0003800000 */
.L_x_4925:
[----:B------:R-:W-:Y:S05]  /*1a940*/  BSYNC B2 ;  /* 0x0000000000027941 */ /* 0x000fea0003800000 */
.L_x_4924:
[----:B01----:R-:W-:Y:S01]  /*1a950*/  VIADD R0, R16, 0x400 ;  /* 0x0000040010007836 */ /* 0x003fe20000000000 */
[----:B------:R-:W-:Y:S01]  /*1a960*/  WARPGROUP.ARRIVE ;  /* 0x00000000000079c5 */ /* 0x000fe20000000000 */
[----:B------:R-:W-:Y:S01]  /*1a970*/  IMAD.MOV.U32 R3, RZ, RZ, 0x40000040 ;  /* 0x40000040ff037424 */ /* 0x000fe200078e00ff */
[----:B------:R-:W-:Y:S01]  /*1a980*/  ULDC UR4, c[0x0][0x988] ;  /* 0x0002620000047ab9 */ /* 0x000fe20000000800 */
[----:B------:R-:W-:Y:S01]  /*1a990*/  IMAD.MOV.U32 R11, RZ, RZ, 0x40000040 ;  /* 0x40000040ff0b7424 */ /* 0x000fe200078e00ff */
[----:B------:R-:W-:Y:S01]  /*1a9a0*/  SHF.R.U32.HI R0, RZ, 0x4, R0 ;  /* 0x00000004ff007819 */ /* 0x000fe20000011600 */
[----:B------:R-:W-:Y:S01]  /*1a9b0*/  @!P1 VIADD R15, R15, 0x30860 ;  /* 0x000308600f0f9836 */ /* 0x000fe20000000000 */
[----:B------:R-:W-:Y:S02]  /*1a9c0*/  R2UR UR7, R3 ;  /* 0x00000000030772ca */ /* 0x000fe400000e0000 */
[----:B------:R-:W-:Y:S02]  /*1a9d0*/  LOP3.LUT R0, R0, 0x3fff, RZ, 0xc0, !PT ;  /* 0x00003fff00007812 */ /* 0x000fe400078ec0ff */
[----:B------:R-:W-:-:S02]  /*1a9e0*/  FMNMX.FTZ R3, R122, R13, !PT ;  /* 0x0000000d7a037209 */ /* 0x000fc40007810000 */
[----:B------:R-:W-:Y:S02]  /*1a9f0*/  LOP3.LUT R0, R0, 0x3000000, RZ, 0xfc, !PT ;  /* 0x0300000000007812 */ /* 0x000fe400078efcff */
[----:B------:R-:W-:Y:S02]  /*1aa00*/  FMNMX.FTZ R3, R123, R3, !PT ;  /* 0x000000037b037209 */ /* 0x000fe40007810000 */
[----:B------:R-:W-:Y:S01]  /*1aa10*/  @!P1 PRMT R15, RZ, 0x654, R15 ;  /* 0x00000654ff0f9816 */ /* 0x000fe2000000000f */
[----:B------:R-:W-:Y:S01]  /*1aa20*/  IMAD R2, R10, 0x900, R0 ;  /* 0x000009000a027824 */ /* 0x000fe200078e0200 */
[----:B------:R-:W-:Y:S02]  /*1aa30*/  FMNMX.FTZ R0, R120, R12, !PT ;  /* 0x0000000c78007209 */ /* 0x000fe40007810000 */
[----:B------:R-:W-:Y:S01]  /*1aa40*/  FMNMX.FTZ R3, R126, R3, !PT ;  /* 0x000000037e037209 */ /* 0x000fe20007810000 */
[C---:B------:R-:W-:Y:S01]  /*1aa50*/  VIADD R10, R2.reuse, 0x80 ;  /* 0x00000080020a7836 */ /* 0x040fe20000000000 */
[----:B------:R-:W-:-:S02]  /*1aa60*/  R2UR UR6, R2 ;  /* 0x00000000020672ca */ /* 0x000fc400000e0000 */
[----:B------:R-:W-:Y:S02]  /*1aa70*/  FMNMX.FTZ R0, R121, R0, !PT ;  /* 0x0000000079007209 */ /* 0x000fe40007810000 */
[----:B------:R-:W-:Y:S02]  /*1aa80*/  FMNMX.FTZ R3, R127, R3, !PT ;  /* 0x000000037f037209 */ /* 0x000fe40007810000 */
[----:B------:R-:W-:Y:S02]  /*1aa90*/  FMNMX.FTZ R0, R124, R0, !PT ;  /* 0x000000007c007209 */ /* 0x000fe40007810000 */
[----:B------:R-:W-:Y:S02]  /*1aaa0*/  FMNMX.FTZ R3, R130, R3, !PT ;  /* 0x0000000382037209 */ /* 0x000fe40007810000 */
[----:B------:R-:W-:Y:S02]  /*1aab0*/  FMNMX.FTZ R0, R125, R0, !PT ;  /* 0x000000007d007209 */ /* 0x000fe40007810000 */
[----:B------:R-:W-:Y:S01]  /*1aac0*/  FMNMX.FTZ R3, R131, R3, !PT ;  /* 0x0000000383037209 */ /* 0x000fe20007810000 */
[----:B------:R-:W-:Y:S01]  /*1aad0*/  HGMMA.64x192x16.F32.BF16 R24, R188, gdesc[UR4].tnspB, R24, gsb0 ;  /* 0x42e00004bc187df0 */ /* 0x000fe20008001818 */
[----:B------:R-:W-:Y:S01]  /*1aae0*/  R2UR UR6, R10 ;  /* 0x000000000a0672ca */ /* 0x000fe200000e0000 */
[----:B------:R-:W-:Y:S01]  /*1aaf0*/  VIADD R10, R2, 0x100 ;  /* 0x00000100020a7836 */ /* 0x000fe20000000000 */
[----:B------:R-:W-:Y:S01]  /*1ab00*/  R2UR UR7, R11 ;  /* 0x000000000b0772ca */ /* 0x000fe200000e0000 */
[----:B------:R-:W-:Y:S01]  /*1ab10*/  IMAD.MOV.U32 R11, RZ, RZ, 0x40000040 ;  /* 0x40000040ff0b7424 */ /* 0x000fe200078e00ff */
[----:B------:R-:W-:-:S02]  /*1ab20*/  FMNMX.FTZ R0, R128, R0, !PT ;  /* 0x0000000080007209 */ /* 0x000fc40007810000 */
[----:B------:R-:W-:Y:S02]  /*1ab30*/  FMNMX.FTZ R3, R134, R3, !PT ;  /* 0x0000000386037209 */ /* 0x000fe40007810000 */
[----:B------:R-:W-:Y:S02]  /*1ab40*/  FMNMX.FTZ R0, R129, R0, !PT ;  /* 0x0000000081007209 */ /* 0x000fe40007810000 */
[----:B------:R-:W-:Y:S02]  /*1ab50*/  FMNMX.FTZ R3, R135, R3, !PT ;  /* 0x0000000387037209 */ /* 0x000fe40007810000 */
[----:B------:R-:W-:Y:S02]  /*1ab60*/  FMNMX.FTZ R0, R132, R0, !PT ;  /* 0x0000000084007209 */ /* 0x000fe40007810000 */
[----:B------:R-:W-:Y:S02]  /*1ab70*/  FMNMX.FTZ R3, R138, R3, !PT ;  /* 0x000000038a037209 */ /* 0x000fe40007810000 */
        /* <DEDUP_REMOVED lines=31> */
[C---:B------:R-:W-:Y:S01]  /*1ad70*/  ISETP.GT.AND P2, PT, R7.reuse, R14, PT ;  /* 0x0000000e0700720c */ /* 0x040fe20003f44270 */
[----:B------:R-:W-:Y:S01]  /*1ad80*/  VIADD R7, R7, 0xffffffff ;  /* 0xffffffff07077836 */ /* 0x000fe20000000000 */
[----:B------:R-:W-:-:S05]  /*1ad90*/  FMNMX.FTZ R4, R165, R0, !PT ;  /* 0x00000000a5047209 */ /* 0x000fca0007810000 */
[----:B------:R-:W0:Y:S02]  /*1ada0*/  SHFL.BFLY PT, R0, R4, 0x2, 0x1f ;  /* 0x0c401f0004007f89 */ /* 0x000e2400000e0000 */
[----:B0-----:R-:W-:-:S05]  /*1adb0*/  FMNMX.FTZ R4, R4, R0, !PT ;  /* 0x0000000004047209 */ /* 0x001fca0007810000 */
[----:B------:R-:W0:Y:S02]  /*1adc0*/  SHFL.BFLY PT, R0, R4, 0x1, 0x1f ;  /* 0x0c201f0004007f89 */ /* 0x000e2400000e0000 */
[----:B0-----:R-:W-:Y:S01]  /*1add0*/  FMNMX.FTZ R4, R4, R0, !PT ;  /* 0x0000000004047209 */ /* 0x001fe20007810000 */
[----:B------:R-:W-:-:S04]  /*1ade0*/  IMAD.U32 R0, RZ, RZ, UR4 ;  /* 0x00000004ff007e24 */ /* 0x000fc8000f8e00ff */
[----:B------:R-:W-:-:S04]  /*1adf0*/  FADD.FTZ R9, -R4, R12 ;  /* 0x0000000c04097221 */ /* 0x000fc80000010100 */
[----:B------:R-:W-:-:S06]  /*1ae00*/  FMUL.FTZ R9, R9, R0 ;  /* 0x0000000009097220 */ /* 0x000fcc0000410000 */
[----:B------:R-:W-:Y:S01]  /*1ae10*/  MUFU.EX2 R9, R9 ;  /* 0x0000000900097308 */ /* 0x000fe20000000800 */
        /* <DEDUP_REMOVED lines=19> */
[----:B------:R-:W0:Y:S01]  /*1af50*/  SHFL.BFLY PT, R10, R3, 0x2, 0x1f ;  /* 0x0c401f00030a7f89 */ /* 0x000e2200000e0000 */
[----:B------:R-:W-:-:S04]  /*1af60*/  FMUL.FTZ R11, R4, R0 ;  /* 0x00000000040b7220 */ /* 0x000fc80000410000 */
        /* <DEDUP_REMOVED lines=16> */
[----:B0-----:R-:W-:-:S07]  /*1b070*/  FMNMX.FTZ R3, R3, R10, !PT ;  /* 0x0000000a03037209 */ /* 0x001fce0007810000 */
[----:B------:R-:W0:Y:S01]  /*1b080*/  MUFU.EX2 R120, R120 ;  /* 0x0000007800787308 */ /* 0x000e220000000800 */
[----:B------:R-:W2:Y:S07]  /*1b090*/  SHFL.BFLY PT, R10, R3, 0x1, 0x1f ;  /* 0x0c201f00030a7f89 */ /* 0x000eae00000e0000 */
[----:B------:R-:W3:Y:S01]  /*1b0a0*/  MUFU.EX2 R190, R190 ;  /* 0x000000be00be7308 */ /* 0x000ee20000000800 */
[----:B-1----:R-:W-:-:S07]  /*1b0b0*/  FFMA.FTZ R6, R9, R6, R188 ;  /* 0x0000000609067223 */ /* 0x002fce00000100bc */
[----:B------:R-:W-:Y:S01]  /*1b0c0*/  MUFU.EX2 R184, R184 ;  /* 0x000000b800b87308 */ /* 0x000fe20000000800 */
[C---:B0-----:R-:W-:Y:S01]  /*1b0d0*/  FADD.FTZ R6, R120.reuse, R6 ;  /* 0x0000000678067221 */ /* 0x041fe20000010000 */
[----:B------:R-:W-:-:S06]  /*1b0e0*/  F2FP.BF16.F32.PACK_AB R188, R120, R188 ;  /* 0x000000bc78bc723e */ /* 0x000fcc00000010ff */
[----:B------:R-:W-:Y:S01]  /*1b0f0*/  MUFU.EX2 R186, R186 ;  /* 0x000000ba00ba7308 */ /* 0x000fe20000000800 */
[----:B--2---:R-:W-:Y:S01]  /*1b100*/  FMNMX.FTZ R3, R3, R10, !PT ;  /* 0x0000000a03037209 */ /* 0x004fe20007810000 */
[----:B------:R-:W-:Y:S02]  /*1b110*/  VIADD R10, R2, 0x280 ;  /* 0x00000280020a7836 */ /* 0x000fe40000000000 */
[----:B---3--:R-:W-:Y:S02]  /*1b120*/  FADD.FTZ R6, R190, R6 ;  /* 0x00000006be067221 */ /* 0x008fe40000010000 */
[----:B------:R-:W-:Y:S02]  /*1b130*/  FADD.FTZ R2, -R3, R13 ;  /* 0x0000000d03027221 */ /* 0x000fe40000010100 */
[----:B------:R-:W-:Y:S02]  /*1b140*/  MUFU.EX2 R20, R20 ;  /* 0x0000001400147308 */ /* 0x000fe40000000800 */
[----:B------:R-:W-:-:S06]  /*1b150*/  FMUL.FTZ R2, R2, R0 ;  /* 0x0000000002027220 */ /* 0x000fcc0000410000 */
        /* <DEDUP_REMOVED lines=15> */
[----:B------:R-:W-:Y:S01]  /*1b250*/  R2UR UR6, R10 ;  /* 0x000000000a0672ca */ /* 0x000fe200000e0000 */
[----:B------:R-:W-:Y:S08]  /*1b260*/  MUFU.EX2 R176, R176 ;  /* 0x000000b000b07308 */ /* 0x000ff00000000800 */
[----:B------:R-:W-:Y:S01]  /*1b270*/  MUFU.EX2 R178, R178 ;  /* 0x000000b200b27308 */ /* 0x000fe20000000800 */
[----:B------:R-:W-:-:S02]  /*1b280*/  WARPGROUP.DEPBAR.LE gsb0, 0x0 ;  /* 0x00008000000079c5 */ /* 0x000fc40000010000 */
[-CC-:B------:R-:W-:Y:S01]  /*1b290*/  FFMA.FTZ R175, R125, R0.reuse, -R11.reuse ;  /* 0x000000007daf7223 */ /* 0x180fe2000001080b */
[-CC-:B------:R-:W-:Y:S01]  /*1b2a0*/  FFMA.FTZ R173, R129, R0.reuse, -R11.reuse ;  /* 0x0000000081ad7223 */ /* 0x180fe2000001080b */
[-CC-:B------:R-:W-:Y:S01]  /*1b2b0*/  FFMA.FTZ R172, R152, R0.reuse, -R11.reuse ;  /* 0x0000000098ac7223 */ /* 0x180fe2000001080b */
[-CC-:B------:R-:W-:Y:S01]  /*1b2c0*/  FFMA.FTZ R125, R153, R0.reuse, -R11.reuse ;  /* 0x00000000997d7223 */ /* 0x180fe2000001080b */
[-CC-:B------:R-:W-:Y:S01]  /*1b2d0*/  FFMA.FTZ R174, R156, R0.reuse, -R11.reuse ;  /* 0x000000009cae7223 */ /* 0x180fe2000001080b */
[-CC-:B------:R-:W-:Y:S01]  /*1b2e0*/  FFMA.FTZ R129, R161, R0.reuse, -R11.reuse ;  /* 0x00000000a1817223 */ /* 0x180fe2000001080b */
[----:B------:R-:W-:Y:S01]  /*1b2f0*/  FFMA.FTZ R11, R165, R0, -R11 ;  /* 0x00000000a50b7223 */ /* 0x000fe2000001080b */
[----:B------:R-:W-:Y:S01]  /*1b300*/  WARPGROUP.ARRIVE ;  /* 0x00000000000079c5 */ /* 0x000fe20000000000 */
[----:B------:R-:W0:Y:S08]  /*1b310*/  MUFU.EX2 R175, R175 ;  /* 0x000000af00af7308 */ /* 0x000e300000000800 */
[----:B------:R1:W-:Y:S08]  /*1b320*/  MUFU.EX2 R13, R11 ;  /* 0x0000000b000d7308 */ /* 0x0003f00000000800 */
[----:B------:R-:W2:Y:S01]  /*1b330*/  MUFU.EX2 R173, R173 ;  /* 0x000000ad00ad7308 */ /* 0x000ea20000000800 */
[----:B-1----:R-:W-:-:S02]  /*1b340*/  IMAD.MOV.U32 R11, RZ, RZ, 0x40000040 ;  /* 0x40000040ff0b7424 */ /* 0x002fc400078e00ff */
[C---:B0-----:R-:W-:Y:S01]  /*1b350*/  FADD.FTZ R6, R175.reuse, R6 ;  /* 0x00000006af067221 */ /* 0x041fe20000010000 */
[----:B------:R-:W-:Y:S02]  /*1b360*/  F2FP.BF16.F32.PACK_AB R190, R175, R190 ;  /* 0x000000beafbe723e */ /* 0x000fe400000010ff */
[----:B------:R-:W-:Y:S01]  /*1b370*/  R2UR UR7, R11 ;  /* 0x000000000b0772ca */ /* 0x000fe200000e0000 */
[-C--:B------:R-:W-:Y:S01]  /*1b380*/  FMUL.FTZ R11, R3, R0.reuse ;  /* 0x00000000030b7220 */ /* 0x080fe20000410000 */
[----:B------:R-:W-:Y:S03]  /*1b390*/  MUFU.EX2 R172, R172 ;  /* 0x000000ac00ac7308 */ /* 0x000fe60000000800 */
[-CC-:B------:R-:W-:Y:S01]  /*1b3a0*/  FFMA.FTZ R189, R122, R0.reuse, -R11.reuse ;  /* 0x000000007abd7223 */ /* 0x180fe2000001080b */
[-CC-:B------:R-:W-:Y:S01]  /*1b3b0*/  FFMA.FTZ R10, R123, R0.reuse, -R11.reuse ;  /* 0x000000007b0a7223 */ /* 0x180fe2000001080b */
[-CC-:B------:R-:W-:Y:S01]  /*1b3c0*/  FFMA.FTZ R191, R126, R0.reuse, -R11.reuse ;  /* 0x000000007ebf7223 */ /* 0x180fe2000001080b */
[-CC-:B------:R-:W-:Y:S01]  /*1b3d0*/  FFMA.FTZ R122, R127, R0.reuse, -R11.reuse ;  /* 0x000000007f7a7223 */ /* 0x180fe2000001080b */
[-CC-:B------:R-:W-:Y:S01]  /*1b3e0*/  FFMA.FTZ R185, R130, R0.reuse, -R11.reuse ;  /* 0x0000000082b97223 */ /* 0x180fe2000001080b */
[-CC-:B------:R-:W-:Y:S01]  /*1b3f0*/  FFMA.FTZ R123, R131, R0.reuse, -R11.reuse ;  /* 0x00000000837b7223 */ /* 0x180fe2000001080b */
[----:B------:R-:W0:Y:S01]  /*1b400*/  MUFU.EX2 R189, R189 ;  /* 0x000000bd00bd7308 */ /* 0x000e220000000800 */
[----:B------:R-:W-:Y:S01]  /*1b410*/  @!P1 IMAD R131, R19, 0x8, R16 ;  /* 0x0000000813839824 */ /* 0x000fe200078e0210 */
[----:B------:R-:W-:Y:S01]  /*1b420*/  HGMMA.64x192x16.F32.BF16 R24, R168, gdesc[UR4].tnspB, R24, gsb0 ;  /* 0x42e00004a8187df0 */ /* 0x000fe20008001818 */
[-CC-:B------:R-:W-:Y:S01]  /*1b430*/  FFMA.FTZ R187, R134, R0.reuse, -R11.reuse ;  /* 0x0000000086bb7223 */ /* 0x180fe2000001080b */
[----:B------:R-:W-:Y:S01]  /*1b440*/  FFMA.FTZ R126, R135, R0, -R11 ;  /* 0x00000000877e7223 */ /* 0x000fe2000001080b */
[----:B------:R-:W-:-:S02]  /*1b450*/  @!P1 VIADD R131, R131, 0x30840 ;  /* 0x0003084083839836 */ /* 0x000fc40000000000 */
[-CC-:B------:R-:W-:Y:S01]  /*1b460*/  FFMA.FTZ R181, R138, R0.reuse, -R11.reuse ;  /* 0x000000008ab57223 */ /* 0x180fe2000001080b */
[-C--:B------:R-:W-:Y:S01]  /*1b470*/  FFMA.FTZ R127, R139, R0.reuse, -R11 ;  /* 0x000000008b7f7223 */ /* 0x080fe2000001080b */
[----:B------:R-:W1:Y:S01]  /*1b480*/  MUFU.EX2 R10, R10 ;  /* 0x0000000a000a7308 */ /* 0x000e620000000800 */
[----:B------:R-:W-:Y:S01]  /*1b490*/  FADD.FTZ R135, R184, R6 ;  /* 0x00000006b8877221 */ /* 0x000fe20000010000 */
[----:B------:R-:W-:Y:S01]  /*1b4a0*/  @!P1 PRMT R134, RZ, 0x654, R131 ;  /* 0x00000654ff869816 */ /* 0x000fe20000000083 */
[-CC-:B------:R-:W-:Y:S01]  /*1b4b0*/  FFMA.FTZ R183, R142, R0.reuse, -R11.reuse ;  /* 0x000000008eb77223 */ /* 0x180fe2000001080b */
[-C--:B------:R-:W-:Y:S01]  /*1b4c0*/  FFMA.FTZ R130, R143, R0.reuse, -R11 ;  /* 0x000000008f827223 */ /* 0x080fe2000001080b */
[----:B--2---:R-:W-:Y:S01]  /*1b4d0*/  FADD.FTZ R135, R173, R135 ;  /* 0x00000087ad877221 */ /* 0x004fe20000010000 */
[-CC-:B------:R-:W-:Y:S01]  /*1b4e0*/  FFMA.FTZ R177, R146, R0.reuse, -R11.reuse ;  /* 0x0000000092b17223 */ /* 0x180fe2000001080b */
[-C--:B------:R-:W-:Y:S01]  /*1b4f0*/  FFMA.FTZ R147, R147, R0.reuse, -R11 ;  /* 0x0000000093937223 */ /* 0x080fe2000001080b */
[----:B------:R-:W-:Y:S01]  /*1b500*/  MUFU.EX2 R191, R191 ;  /* 0x000000bf00bf7308 */ /* 0x000fe20000000800 */
[----:B0-----:R-:W-:Y:S01]  /*1b510*/  FFMA.FTZ R5, R2, R5, R189 ;  /* 0x0000000502057223 */ /* 0x001fe200000100bd */
[----:B------:R-:W-:Y:S01]  /*1b520*/  FADD.FTZ R135, R186, R135 ;  /* 0x00000087ba877221 */ /* 0x000fe20000010000 */
[-CC-:B------:R-:W-:Y:S01]  /*1b530*/  FFMA.FTZ R179, R150, R0.reuse, -R11.reuse ;  /* 0x0000000096b37223 */ /* 0x180fe2000001080b */
[-CC-:B------:R-:W-:Y:S01]  /*1b540*/  FFMA.FTZ R151, R151, R0.reuse, -R11.reuse ;  /* 0x0000000097977223 */ /* 0x180fe2000001080b */
[-C--:B------:R-:W-:Y:S01]  /*1b550*/  FFMA.FTZ R6, R154, R0.reuse, -R11 ;  /* 0x000000009a067223 */ /* 0x080fe2000001080b */
[----:B------:R-:W-:Y:S01]  /*1b560*/  FADD.FTZ R135, R20, R135 ;  /* 0x0000008714877221 */ /* 0x000fe20000010000 */
[-C--:B------:R-:W-:Y:S01]  /*1b570*/  FFMA.FTZ R158, R158, R0.reuse, -R11 ;  /* 0x000000009e9e7223 */ /* 0x080fe2000001080b */
[----:B------:R-:W-:Y:S01]  /*1b580*/  MUFU.EX2 R122, R122 ;  /* 0x0000007a007a7308 */ /* 0x000fe20000000800 */
[----:B-1----:R-:W-:Y:S01]  /*1b590*/  FADD.FTZ R5, R10, R5 ;  /* 0x000000050a057221 */ /* 0x002fe20000010000 */
[----:B------:R-:W-:Y:S01]  /*1b5a0*/  FADD.FTZ R135, R180, R135 ;  /* 0x00000087b4877221 */ /* 0x000fe20000010000 */
[-CC-:B------:R-:W-:Y:S01]  /*1b5b0*/  FFMA.FTZ R159, R159, R0.reuse, -R11.reuse ;  /* 0x000000009f9f7223 */ /* 0x180fe2000001080b */
[-CC-:B------:R-:W-:Y:S01]  /*1b5c0*/  FFMA.FTZ R162, R162, R0.reuse, -R11.reuse ;  /* 0x00000000a2a27223 */ /* 0x180fe2000001080b */
[-C--:B------:R-:W-:Y:S01]  /*1b5d0*/  FFMA.FTZ R163, R163, R0.reuse, -R11 ;  /* 0x00000000a3a37223 */ /* 0x080fe2000001080b */
[----:B------:R-:W-:Y:S01]  /*1b5e0*/  FADD.FTZ R135, R121, R135 ;  /* 0x0000008779877221 */ /* 0x000fe20000010000 */
[-CC-:B------:R-:W-:Y:S01]  /*1b5f0*/  FFMA.FTZ R166, R166, R0.reuse, -R11.reuse ;  /* 0x00000000a6a67223 */ /* 0x180fe2000001080b */
[----:B------:R-:W-:Y:S01]  /*1b600*/  MUFU.EX2 R185, R185 ;  /* 0x000000b900b97308 */ /* 0x000fe20000000800 */
[----:B------:R-:W-:Y:S01]  /*1b610*/  FFMA.FTZ R167, R167, R0, -R11 ;  /* 0x00000000a7a77223 */ /* 0x000fe2000001080b */
[----:B------:R-:W-:Y:S01]  /*1b620*/  FADD.FTZ R135, R182, R135 ;  /* 0x00000087b6877221 */ /* 0x000fe20000010000 */
[----:B------:R-:W-:-:S02]  /*1b630*/  F2FP.BF16.F32.PACK_AB R184, R173, R184 ;  /* 0x000000b8adb8723e */ /* 0x000fc400000010ff */
[----:B------:R-:W-:Y:S01]  /*1b640*/  F2FP.BF16.F32.PACK_AB R189, R10, R189 ;  /* 0x000000bd0abd723e */ /* 0x000fe200000010ff */
[----:B------:R-:W-:Y:S01]  /*1b650*/  FADD.FTZ R135, R132, R135 ;  /* 0x0000008784877221 */ /* 0x000fe20000010000 */
[----:B------:R-:W-:Y:S01]  /*1b660*/  F2FP.BF16.F32.PACK_AB R186, R20, R186 ;  /* 0x000000ba14ba723e */ /* 0x000fe200000010ff */
[----:B------:R-:W-:Y:S01]  /*1b670*/  MUFU.EX2 R123, R123 ;  /* 0x0000007b007b7308 */ /* 0x000fe20000000800 */
[----:B------:R-:W-:Y:S01]  /*1b680*/  F2FP.BF16.F32.PACK_AB R180, R121, R180 ;  /* 0x000000b479b4723e */ /* 0x000fe200000010ff */
[----:B------:R-:W-:Y:S01]  /*1b690*/  FADD.FTZ R135, R176, R135 ;  /* 0x00000087b0877221 */ /* 0x000fe20000010000 */
[----:B------:R-:W-:Y:S02]  /*1b6a0*/  F2FP.BF16.F32.PACK_AB R182, R132, R182 ;  /* 0x000000b684b6723e */ /* 0x000fe400000010ff */
[C---:B------:R-:W-:Y:S01]  /*1b6b0*/  F2FP.BF16.F32.PACK_AB R176, R21.reuse, R176 ;  /* 0x000000b015b0723e */ /* 0x040fe200000010ff */
[----:B------:R-:W-:Y:S02]  /*1b6c0*/  FADD.FTZ R135, R21, R135 ;  /* 0x0000008715877221 */ /* 0x000fe40000010000 */
[----:B------:R-:W-:Y:S02]  /*1b6d0*/  MUFU.EX2 R187, R187 ;  /* 0x000000bb00bb7308 */ /* 0x000fe40000000800 */
[----:B------:R-:W-:Y:S01]  /*1b6e0*/  FADD.FTZ R135, R178, R135 ;  /* 0x00000087b2877221 */ /* 0x000fe20000010000 */
[----:B------:R-:W-:-:S03]  /*1b6f0*/  F2FP.BF16.F32.PACK_AB R178, R124, R178 ;  /* 0x000000b27cb2723e */ /* 0x000fc600000010ff */
[----:B------:R-:W-:Y:S02]  /*1b700*/  FADD.FTZ R135, R124, R135 ;  /* 0x000000877c877221 */ /* 0x000fe40000010000 */
[----:B------:R-:W-:Y:S02]  /*1b710*/  MUFU.EX2 R126, R126 ;  /* 0x0000007e007e7308 */ /* 0x000fe40000000800 */
[----:B------:R-:W-:-:S06]  /*1b720*/  FADD.FTZ R135, R172, R135 ;  /* 0x00000087ac877221 */ /* 0x000fcc0000010000 */
        /* <DEDUP_REMOVED lines=9> */
[----:B------:R-:W1:Y:S08]  /*1b7c0*/  MUFU.EX2 R174, R174 ;  /* 0x000000ae00ae7308 */ /* 0x000e700000000800 */
[----:B------:R-:W-:Y:S01]  /*1b7d0*/  MUFU.EX2 R175, R159 ;  /* 0x0000009f00af7308 */ /* 0x000fe20000000800 */
[C---:B0-----:R-:W-:Y:S01]  /*1b7e0*/  FADD.FTZ R135, R125.reuse, R135 ;  /* 0x000000877d877221 */ /* 0x041fe20000010000 */
[----:B------:R-:W-:-:S06]  /*1b7f0*/  F2FP.BF16.F32.PACK_AB R172, R125, R172 ;  /* 0x000000ac7dac723e */ /* 0x000fcc00000010ff */
[----:B------:R-:W-:Y:S01]  /*1b800*/  MUFU.EX2 R162, R162 ;  /* 0x000000a200a27308 */ /* 0x000fe20000000800 */
[----:B-1----:R-:W-:Y:S01]  /*1b810*/  FADD.FTZ R135, R174, R135 ;  /* 0x00000087ae877221 */ /* 0x002fe20000010000 */
[----:B------:R-:W-:-:S03]  /*1b820*/  F2FP.BF16.F32.PACK_AB R174, R128, R174 ;  /* 0x000000ae80ae723e */ /* 0x000fc600000010ff */
[----:B------:R-:W-:-:S03]  /*1b830*/  FADD.FTZ R135, R128, R135 ;  /* 0x0000008780877221 */ /* 0x000fc60000010000 */
[----:B------:R-:W0:Y:S01]  /*1b840*/  MUFU.EX2 R129, R129 ;  /* 0x0000008100817308 */ /* 0x000e220000000800 */
[----:B------:R-:W-:-:S07]  /*1b850*/  FADD.FTZ R10, R12, R135 ;  /* 0x000000870c0a7221 */ /* 0x000fce0000010000 */
[----:B------:R-:W1:Y:S08]  /*1b860*/  MUFU.EX2 R163, R163 ;  /* 0x000000a300a37308 */ /* 0x000e700000000800 */
[----:B------:R-:W-:Y:S01]  /*1b870*/  MUFU.EX2 R166, R166 ;  /* 0x000000a600a67308 */ /* 0x000fe20000000800 */
[----:B0-----:R-:W-:-:S04]  /*1b880*/  FADD.FTZ R10, R129, R10 ;  /* 0x0000000a810a7221 */ /* 0x001fc80000010000 */
[----:B------:R-:W-:-:S03]  /*1b890*/  FADD.FTZ R10, R133, R10 ;  /* 0x0000000a850a7221 */ /* 0x000fc60000010000 */
[----:B------:R-:W0:Y:S01]  /*1b8a0*/  MUFU.EX2 R167, R167 ;  /* 0x000000a700a77308 */ /* 0x000e220000000800 */
[----:B------:R-:W-:Y:S02]  /*1b8b0*/  WARPGROUP.DEPBAR.LE gsb0, 0x0 ;  /* 0x00008000000079c5 */ /* 0x000fe40000010000 */
[----:B------:R2:W-:Y:S01]  /*1b8c0*/  @!P1 SYNCS.ARRIVE.TRANS64.RED.A1T0 RZ, [R134+URZ], RZ ;  /* 0x000000ff86ff99a7 */ /* 0x0005e2000810043f */
[----:B------:R-:W-:Y:S02]  /*1b8d0*/  F2FP.BF16.F32.PACK_AB R168, R129, R12 ;  /* 0x0000000c81a8723e */ /* 0x000fe400000010ff */
[----:B------:R-:W-:Y:S02]  /*1b8e0*/  F2FP.BF16.F32.PACK_AB R170, R13, R133 ;  /* 0x000000850daa723e */ /* 0x000fe400000010ff */
[----:B-1----:R-:W-:Y:S02]  /*1b8f0*/  F2FP.BF16.F32.PACK_AB R169, R163, R162 ;  /* 0x000000a2a3a9723e */ /* 0x002fe400000010ff */
[----:B0-----:R-:W-:Y:S01]  /*1b900*/  F2FP.BF16.F32.PACK_AB R171, R167, R166 ;  /* 0x000000a6a7ab723e */ /* 0x001fe200000010ff */
[----:B--2---:R-:W-:Y:S01]  /*1b910*/  FADD.FTZ R134, R191, R5 ;  /* 0x00000005bf867221 */ /* 0x004fe20000010000 */
[----:B------:R0:W-:Y:S01]  /*1b920*/  @!P1 SYNCS.ARRIVE.TRANS64.RED.A1T0 RZ, [R15+URZ], RZ ;  /* 0x000000ff0fff99a7 */ /* 0x0001e2000810043f */
[----:B------:R-:W-:Y:S01]  /*1b930*/  MUFU.EX2 R5, R151 ;  /* 0x0000009700057308 */ /* 0x000fe20000000800 */
[C---:B------:R-:W-:Y:S01]  /*1b940*/  F2FP.BF16.F32.PACK_AB R191, R122.reuse, R191 ;  /* 0x000000bf7abf723e */ /* 0x040fe200000010ff */
[----:B------:R-:W-:-:S04]  /*1b950*/  FADD.FTZ R134, R122, R134 ;  /* 0x000000867a867221 */ /* 0x000fc80000010000 */
[----:B------:R-:W-:Y:S01]  /*1b960*/  FADD.FTZ R134, R185, R134 ;  /* 0x00000086b9867221 */ /* 0x000fe20000010000 */
[----:B0-----:R-:W-:Y:S01]  /*1b970*/  FFMA.FTZ R15, R155, R0, -R11 ;  /* 0x000000009b0f7223 */ /* 0x001fe2000001080b */
[C---:B------:R-:W-:Y:S01]  /*1b980*/  F2FP.BF16.F32.PACK_AB R185, R123.reuse, R185 ;  /* 0x000000b97bb9723e */ /* 0x040fe200000010ff */
[----:B------:R-:W-:Y:S01]  /*1b990*/  MUFU.EX2 R11, R158 ;  /* 0x0000009e000b7308 */ /* 0x000fe20000000800 */
[----:B------:R-:W-:-:S04]  /*1b9a0*/  FADD.FTZ R134, R123, R134 ;  /* 0x000000867b867221 */ /* 0x000fc80000010000 */
[----:B------:R-:W-:Y:S01]  /*1b9b0*/  FADD.FTZ R134, R187, R134 ;  /* 0x00000086bb867221 */ /* 0x000fe20000010000 */
[C---:B------:R-:W-:Y:S02]  /*1b9c0*/  F2FP.BF16.F32.PACK_AB R187, R126.reuse, R187 ;  /* 0x000000bb7ebb723e */ /* 0x040fe400000010ff */
[----:B------:R-:W0:Y:S01]  /*1b9d0*/  MUFU.EX2 R15, R15 ;  /* 0x0000000f000f7308 */ /* 0x000e220000000800 */
[----:B------:R-:W-:-:S04]  /*1b9e0*/  FADD.FTZ R134, R126, R134 ;  /* 0x000000867e867221 */ /* 0x000fc80000010000 */
[----:B------:R-:W-:Y:S01]  /*1b9f0*/  FADD.FTZ R134, R181, R134 ;  /* 0x00000086b5867221 */ /* 0x000fe20000010000 */
[----:B------:R-:W-:-:S03]  /*1ba00*/  F2FP.BF16.F32.PACK_AB R181, R127, R181 ;  /* 0x000000b57fb5723e */ /* 0x000fc600000010ff */
[----:B------:R-:W-:-:S04]  /*1ba10*/  FADD.FTZ R134, R127, R134 ;  /* 0x000000867f867221 */ /* 0x000fc80000010000 */
[----:B------:R-:W-:Y:S01]  /*1ba20*/  FADD.FTZ R134, R183, R134 ;  /* 0x00000086b7867221 */ /* 0x000fe20000010000 */
[----:B------:R-:W-:-:S03]  /*1ba30*/  F2FP.BF16.F32.PACK_AB R183, R130, R183 ;  /* 0x000000b782b7723e */ /* 0x000fc600000010ff */
[----:B------:R-:W-:Y:S01]  /*1ba40*/  FADD.FTZ R134, R130, R134 ;  /* 0x0000008682867221 */ /* 0x000fe20000010000 */
[----:B0-----:R-:W-:-:S03]  /*1ba50*/  F2FP.BF16.F32.PACK_AB R173, R15, R6 ;  /* 0x000000060fad723e */ /* 0x001fc600000010ff */
        /* <DEDUP_REMOVED lines=9> */
[C---:B------:R-:W-:Y:S01]  /*1baf0*/  FADD.FTZ R5, R175.reuse, R134 ;  /* 0x00000086af057221 */ /* 0x040fe20000010000 */
[----:B------:R-:W-:Y:S01]  /*1bb00*/  F2FP.BF16.F32.PACK_AB R175, R175, R11 ;  /* 0x0000000bafaf723e */ /* 0x000fe200000010ff */
[----:B------:R-:W-:Y:S02]  /*1bb10*/  IMAD.MOV.U32 R11, RZ, RZ, R194 ;  /* 0x000000ffff0b7224 */ /* 0x000fe400078e00c2 */
[----:B------:R-:W-:-:S04]  /*1bb20*/  FADD.FTZ R6, R162, R5 ;  /* 0x00000005a2067221 */ /* 0x000fc80000010000 */
[----:B------:R-:W-:Y:S01]  /*1bb30*/  FADD.FTZ R5, R163, R6 ;  /* 0x00000006a3057221 */ /* 0x000fe20000010000 */
[----:B------:R-:W-:Y:S01]  /*1bb40*/  FADD.FTZ R6, R13, R10 ;  /* 0x0000000a0d067221 */ /* 0x000fe20000010000 */
[----:B------:R-:W-:Y:S02]  /*1bb50*/  IMAD.MOV.U32 R10, RZ, RZ, R19 ;  /* 0x000000ffff0a7224 */ /* 0x000fe400078e0013 */
[----:B------:R-:W-:Y:S01]  /*1bb60*/  FADD.FTZ R12, R166, R5 ;  /* 0x00000005a60c7221 */ /* 0x000fe20000010000 */
[----:B------:R-:W-:-:S03]  /*1bb70*/  IMAD.MOV.U32 R13, RZ, RZ, R3 ;  /* 0x000000ffff0d7224 */ /* 0x000fc600078e0003 */
[----:B------:R-:W-:Y:S01]  /*1bb80*/  FADD.FTZ R5, R167, R12 ;  /* 0x0000000ca7057221 */ /* 0x000fe20000010000 */
[----:B------:R-:W-:Y:S01]  /*1bb90*/  IMAD.MOV.U32 R12, RZ, RZ, R4 ;  /* 0x000000ffff0c7224 */ /* 0x000fe200078e0004 */
[----:B------:R-:W-:Y:S06]  /*1bba0*/  @P2 BRA `(.L_x_4927) ;  /* 0xffffffdc00bc2947 */ /* 0x000fec000383ffff */
[----:B------:R-:W-:Y:S05]  /*1bbb0*/  BSYNC B1 ;  /* 0x0000000000017941 */ /* 0x000fea0003800000 */
.L_x_4916:
[----:B------:R-:W-:Y:S05]  /*1bbc0*/  BSYNC B0 ;  /* 0x0000000000007941 */ /* 0x000fea0003800000 */
.L_x_4915:
[----:B------:R-:W-:Y:S01]  /*1bbd0*/  ISETP.GE.AND P2, PT, R7, R213, PT ;  /* 0x000000d50700720c */ /* 0x000fe20003f46270 */
[----:B------:R-:W-:-:S12]  /*1bbe0*/  BSSY B0, `(.L_x_4928) ;  /* 0x0000345000007945 */ /* 0x000fd80003800000 */
[----:B------:R-:W-:Y:S05]  /*1bbf0*/  @!P2 BRA `(.L_x_4929) ;  /* 0x00000034000ca947 */ /* 0x000fea0003800000 */
[----:B------:R-:W-:Y:S02]  /*1bc00*/  IMAD.MOV.U32 R13, RZ, RZ, R3 ;  /* 0x000000ffff0d7224 */ /* 0x000fe400078e0003 */
[----:B------:R-:W-:Y:S02]  /*1bc10*/  IMAD.MOV.U32 R12, RZ, RZ, R4 ;  /* 0x000000ffff0c7224 */ /* 0x000fe400078e0004 */
[----:B------:R-:W-:Y:S02]  /*1bc20*/  IMAD.MOV.U32 R11, RZ, RZ, R194 ;  /* 0x000000ffff0b7224 */ /* 0x000fe400078e00c2 */
[----:B------:R-:W-:-:S07]  /*1bc30*/  IMAD.MOV.U32 R10, RZ, RZ, R19 ;  /* 0x000000ffff0a7224 */ /* 0x000fce00078e0013 */
.L_x_4948:
        /* <DEDUP_REMOVED lines=8> */
.L_x_4930:
[----:B------:R-:W-:Y:S01]  /*1bcc0*/  IMAD R4, R19, 0x8, R16 ;  /* 0x0000000813047824 */ /* 0x000fe200078e0210 */
[----:B------:R-:W-:-:S04]  /*1bcd0*/  SHF.L.U32 R15, R194, 0x1f, RZ ;  /* 0x0000001fc20f7819 */ /* 0x000fc800000006ff */
[----:B------:R0:W1:Y:S01]  /*1bce0*/  SYNCS.PHASECHK.TRANS64.TRYWAIT P2, [R4+URZ+0x30830], R15 ;  /* 0x0308300f040075a7 */ /* 0x000062000804017f */
[----:B------:R-:W-:Y:S05]  /*1bcf0*/  @!P0 BRA `(.L_x_4931) ;  /* 0x0000000000048947 */ /* 0x000fea0003800000 */
[----:B------:R-:W-:Y:S01]  /*1bd00*/  BPT.TRAP 0x1 ;  /* 0x000000040000795c */ /* 0x000fe20000300000 */
.L_x_4931:
[----:B------:R-:W-:Y:S01]  /*1bd10*/  IMAD R122, R19, 0x900, R8 ;  /* 0x00000900137a7824 */ /* 0x000fe200078e0208 */
[----:B------:R-:W-:Y:S03]  /*1bd20*/  BSSY B1, `(.L_x_4932) ;  /* 0x0000006000017945 */ /* 0x000fe60003800000 */
[C---:B------:R-:W-:Y:S02]  /*1bd30*/  VIADD R20, R122.reuse, 0x2 ;  /* 0x000000027a147836 */ /* 0x040fe40000000000 */
[----:B------:R-:W-:Y:S01]  /*1bd40*/  VIADD R3, R122, 0x4 ;  /* 0x000000047a037836 */ /* 0x000fe20000000000 */
[----:B-1----:R-:W-:Y:S06]  /*1bd50*/  @P2 BRA `(.L_x_4933) ;  /* 0x0000000000082947 */ /* 0x002fec0003800000 */
[----:B------:R-:W1:Y:S02]  /*1bd60*/  SYNCS.PHASECHK.TRANS64.TRYWAIT P2, [R4+URZ+0x30830], R15 ;  /* 0x0308300f040075a7 */ /* 0x000e64000804017f */
[----:B-1----:R-:W-:Y:S05]  /*1bd70*/  @!P2 BRA `(.L_x_4934) ;  /* 0x000001200040a947 */ /* 0x002fea0003800000 */
.L_x_4933:
[----:B------:R-:W-:Y:S05]  /*1bd80*/  BSYNC B1 ;  /* 0x0000000000017941 */ /* 0x000fea0003800000 */
.L_x_4932:
[----:B------:R-:W-:Y:S02]  /*1bd90*/  IMAD.MOV.U32 R14, RZ, RZ, R122 ;  /* 0x000000ffff0e7224 */ /* 0x000fe400078e007a */
[-C--:B------:R-:W-:Y:S01]  /*1bda0*/  FMUL.FTZ R26, R26, R2.reuse ;  /* 0x000000021a1a7220 */ /* 0x080fe20000410000 */
[-C--:B------:R-:W-:Y:S01]  /*1bdb0*/  FMUL.FTZ R27, R27, R2.reuse ;  /* 0x000000021b1b7220 */ /* 0x080fe20000410000 */
[-C--:B------:R-:W-:Y:S01]  /*1bdc0*/  FMUL.FTZ R30, R30, R2.reuse ;  /* 0x000000021e1e7220 */ /* 0x080fe20000410000 */
[-C--:B------:R-:W-:Y:S01]  /*1bdd0*/  FMUL.FTZ R31, R31, R2.reuse ;  /* 0x000000021f1f7220 */ /* 0x080fe20000410000 */
[----:B------:R-:W-:Y:S01]  /*1bde0*/  R2UR UR54, R14 ;  /* 0x000000000e3672ca */ /* 0x000fe200000e0000 */
[----:B------:R-:W-:Y:S02]  /*1bdf0*/  IMAD.MOV.U32 R14, RZ, RZ, R3 ;  /* 0x000000ffff0e7224 */ /* 0x000fe400078e0003 */
        /* <DEDUP_REMOVED lines=44> */
[----:B------:R-:W-:Y:S01]  /*1c0c0*/  VIADD R2, R122, 0x306 ;  /* 0x000003067a027836 */ /* 0x000fe20000000000 */
[----:B------:R2:W-:Y:S01]  /*1c0d0*/  STL.64 [R1+0x80], R10 ;  /* 0x0000800a01007387 */ /* 0x0005e20000100a00 */
[----:B------:R-:W-:-:S03]  /*1c0e0*/  IMAD.MOV.U32 R3, RZ, RZ, 0x40000040 ;  /* 0x40000040ff037424 */ /* 0x000fc600078e00ff */
[----:B------:R-:W-:Y:S02]  /*1c0f0*/  R2UR UR14, R2 ;  /* 0x00000000020e72ca */ /* 0x000fe400000e0000 */
[----:B------:R-:W-:Y:S01]  /*1c100*/  R2UR UR15, R3 ;  /* 0x00000000030f72ca */ /* 0x000fe200000e0000 */
[----:B--2---:R-:W2:Y:S04]  /*1c110*/  LDL.64 R10, [R1+0x28] ;  /* 0x00002800010a7983 */ /* 0x004ea80000100a00 */
[----:B------:R3:W-:Y:S04]  /*1c120*/  STL.64 [R1+0x78], R6 ;  /* 0x0000780601007387 */ /* 0x0007e80000100a00 */
[----:B---3--:R-:W3:Y:S04]  /*1c130*/  LDL.64 R6, [R1+0x20] ;  /* 0x0000200001067983 */ /* 0x008ee80000100a00 */
[----:B------:R4:W-:Y:S04]  /*1c140*/  STL [R1+0x70], R5 ;  /* 0x0000700501007387 */ /* 0x0009e80000100800 */
[----:B------:R-:W2:Y:S01]  /*1c150*/  LDL.64 R2, [R1+0x30] ;  /* 0x0000300001027983 */ /* 0x000ea20000100a00 */
[----:B------:R-:W-:Y:S01]  /*1c160*/  VIADD R120, R122, 0x6 ;  /* 0x000000067a787836 */ /* 0x000fe20000000000 */
[----:B------:R-:W-:Y:S01]  /*1c170*/  R2UR UR50, R20 ;  /* 0x00000000143272ca */ /* 0x000fe200000e0000 */
[----:B------:R-:W-:Y:S01]  /*1c180*/  VIADD R20, R122, 0x300 ;  /* 0x000003007a147836 */ /* 0x000fe20000000000 */
[----:B------:R-:W-:Y:S01]  /*1c190*/  R2UR UR34, R14 ;  /* 0x000000000e2272ca */ /* 0x000fe200000e0000 */
[----:B------:R-:W-:Y:S01]  /*1c1a0*/  VIADD R14, R122, 0x302 ;  /* 0x000003027a0e7836 */ /* 0x000fe20000000000 */
[----:B------:R-:W-:Y:S01]  /*1c1b0*/  R2UR UR30, R120 ;  /* 0x00000000781e72ca */ /* 0x000fe200000e0000 */
[----:B------:R-:W-:-:S02]  /*1c1c0*/  VIADD R120, R122, 0x304 ;  /* 0x000003047a787836 */ /* 0x000fc40000000000 */
[----:B01----:R-:W-:Y:S01]  /*1c1d0*/  IMAD.MOV.U32 R15, RZ, RZ, 0x40000040 ;  /* 0x40000040ff0f7424 */ /* 0x003fe200078e00ff */
[----:B------:R-:W-:Y:S01]  /*1c1e0*/  R2UR UR26, R20 ;  /* 0x00000000141a72ca */ /* 0x000fe200000e0000 */
[----:B------:R-:W-:Y:S01]  /*1c1f0*/  VIADD R20, R122, 0x602 ;  /* 0x000006027a147836 */ /* 0x000fe20000000000 */
[----:B------:R-:W-:Y:S01]  /*1c200*/  R2UR UR22, R14 ;  /* 0x000000000e1672ca */ /* 0x000fe200000e0000 */
[----:B------:R-:W-:Y:S01]  /*1c210*/  VIADD R14, R122, 0x600 ;  /* 0x000006007a0e7836 */ /* 0x000fe20000000000 */
[----:B------:R-:W-:Y:S01]  /*1c220*/  R2UR UR18, R120 ;  /* 0x00000000781272ca */ /* 0x000fe200000e0000 */
[C---:B------:R-:W-:Y:S01]  /*1c230*/  VIADD R120, R122.reuse, 0x604 ;  /* 0x000006047a787836 */ /* 0x040fe20000000000 */
[----:B------:R-:W-:Y:S01]  /*1c240*/  R2UR UR55, R15 ;  /* 0x000000000f3772ca */ /* 0x000fe200000e0000 */
[----:B------:R-:W-:Y:S01]  /*1c250*/  IMAD.MOV.U32 R121, RZ, RZ, 0x40000040 ;  /* 0x40000040ff797424 */ /* 0x000fe200078e00ff */
[----:B----4-:R-:W4:Y:S01]  /*1c260*/  LDL.64 R4, [R1+0x18] ;  /* 0x0000180001047983 */ /* 0x010f220000100a00 */
[----:B------:R-:W-:-:S02]  /*1c270*/  VIADD R122, R122, 0x606 ;  /* 0x000006067a7a7836 */ /* 0x000fc40000000000 */
[-C--:B------:R-:W-:Y:S01]  /*1c280*/  FMUL.FTZ R24, R24, R9.reuse ;  /* 0x0000000918187220 */ /* 0x080fe20000410000 */
[----:B------:R-:W-:Y:S01]  /*1c290*/  IMAD.MOV.U32 R123, RZ, RZ, 0x40000040 ;  /* 0x40000040ff7b7424 */ /* 0x000fe200078e00ff */
[C---:B------:R-:W-:Y:S01]  /*1c2a0*/  R2UR UR31, R121.reuse ;  /* 0x00000000791f72ca */ /* 0x040fe200000e0000 */
        /* <DEDUP_REMOVED lines=17> */
[----:B------:R-:W-:Y:S01]  /*1c3c0*/  HGMMA.64x96x16.F32.BF16 R120, gdesc[UR52], RZ, !UPT, gsb0 ;  /* 0x01600000347879f0 */ /* 0x000fe2000c0018ff */
        /* <DEDUP_REMOVED lines=43> */
[----:B------:R-:W-:Y:S01]  /*1c680*/  HGMMA.64x96x16.F32.BF16 R120, gdesc[UR48], R120, gsb0 ;  /* 0x01600000307879f0 */ /* 0x000fe20008001878 */
[----:B------:R-:W-:Y:S02]  /*1c690*/  R2UR UR6, R20 ;  /* 0x00000000140672ca */ /* 0x000fe400000e0000 */
[----:B------:R-:W-:Y:S02]  /*1c6a0*/  R2UR UR7, R21 ;  /* 0x00000000150772ca */ /* 0x000fe400000e0000 */
[----:B------:R-:W4:Y:S01]  /*1c6b0*/  LDL.64 R20, [R1+0x10] ;  /* 0x0000100001147983 */ /* 0x000f220000100a00 */
[----:B------:R-:W-:Y:S02]  /*1c6c0*/  WARPGROUP.DEPBAR.LE gsb0, 0x0 ;  /* 0x00008000000079c5 */ /* 0x000fe40000010000 */
[----:B------:R-:W-:Y:S01]  /*1c6d0*/  WARPGROUP.ARRIVE ;  /* 0x00000000000079c5 */ /* 0x000fe20000000000 */
[----:B--2---:R-:W-:Y:S02]  /*1c6e0*/  R2UR UR32, R2 ;  /* 0x00000000022072ca */ /* 0x004fe400000e0000 */
[----:B------:R-:W-:-:S02]  /*1c6f0*/  R2UR UR33, R3 ;  /* 0x00000000032172ca */ /* 0x000fc400000e0000 */
        /* <DEDUP_REMOVED lines=13> */
[----:B------:R-:W-:Y:S01]  /*1c7d0*/  UMOV UR4, UR56 ;  /* 0x0000003800047c82 */ /* 0x000fe20008000000 */
[----:B------:R-:W-:-:S02]  /*1c7e0*/  UMOV UR5, UR57 ;  /* 0x0000003900057c82 */ /* 0x000fc40008000000 */
[----:B------:R0:W5:Y:S01]  /*1c7f0*/  LDL.LU R5, [R1+0x70] ;  /* 0x0000700001057983 */ /* 0x0001620000300800 */
[----:B------:R-:W-:Y:S02]  /*1c800*/  WARPGROUP.DEPBAR.LE gsb0, 0x0 ;  /* 0x00008000000079c5 */ /* 0x000fe40000010000 */
[----:B------:R-:W-:-:S06]  /*1c810*/  WARPGROUP.ARRIVE ;  /* 0x00000000000079c5 */ /* 0x000fcc0000000000 */
[----:B------:R-:W-:Y:S03]  /*1c820*/  HGMMA.64x96x16.F32.BF16 R120, gdesc[UR28], R120, gsb0 ;  /* 0x016000001c7879f0 */ /* 0x000fe60008001878 */
[----:B------:R-:W-:Y:S02]  /*1c830*/  WARPGROUP.DEPBAR.LE gsb0, 0x0 ;  /* 0x00008000000079c5 */ /* 0x000fe40000010000 */
[----:B------:R-:W-:-:S06]  /*1c840*/  WARPGROUP.ARRIVE ;  /* 0x00000000000079c5 */ /* 0x000fcc0000000000 */
[----:B------:R-:W-:Y:S01]  /*1c850*/  HGMMA.64x96x16.F32.BF16 R120, gdesc[UR24], R120, gsb0 ;  /* 0x01600000187879f0 */ /* 0x000fe20008001878 */
[----:B------:R-:W-:Y:S02]  /*1c860*/  R2UR UR16, R20 ;  /* 0x00000000141072ca */ /* 0x000fe400000e0000 */
[----:B------:R-:W-:Y:S01]  /*1c870*/  R2UR UR17, R21 ;  /* 0x00000000151172ca */ /* 0x000fe200000e0000 */
        /* <DEDUP_REMOVED lines=28> */
.L_x_4935:
[----:B-----5:R-:W-:Y:S01]  /*1ca40*/  SHF.L.U32 R2, R11, 0x1f, RZ ;  /* 0x0000001f0b027819 */ /* 0x020fe200000006ff */
[----:B------:R-:W-:-:S04]  /*1ca50*/  IMAD R14, R10, 0x8, R16 ;  /* 0x000000080a0e7824 */ /* 0x000fc800078e0210 */
[----:B------:R0:W1:Y:S01]  /*1ca60*/  SYNCS.PHASECHK.TRANS64.TRYWAIT P2, [R14+URZ+0x30850], R2 ;  /* 0x030850020e0075a7 */ /* 0x000062000804017f */
[----:B------:R-:W-:Y:S05]  /*1ca70*/  @!P0 BRA `(.L_x_4936) ;  /* 0x0000000000048947 */ /* 0x000fea0003800000 */
[----:B------:R-:W-:Y:S01]  /*1ca80*/  BPT.TRAP 0x1 ;  /* 0x000000040000795c */ /* 0x000fe20000300000 */
.L_x_4936:
[----:B------:R-:W-:Y:S04]  /*1ca90*/  BSSY B1, `(.L_x_4937) ;  /* 0x0000004000017945 */ /* 0x000fe80003800000 */
[----:B-1----:R-:W-:Y:S05]  /*1caa0*/  @P2 BRA `(.L_x_4938) ;  /* 0x0000000000082947 */ /* 0x002fea0003800000 */
[----:B------:R-:W1:Y:S02]  /*1cab0*/  SYNCS.PHASECHK.TRANS64.TRYWAIT P2, [R14+URZ+0x30850], R2 ;  /* 0x030850020e0075a7 */ /* 0x000e64000804017f */
[----:B-1----:R-:W-:Y:S05]  /*1cac0*/  @!P2 BRA `(.L_x_4939) ;  /* 0x000001140000a947 */ /* 0x002fea0003800000 */
.L_x_4938:
[----:B------:R-:W-:Y:S05]  /*1cad0*/  BSYNC B1 ;  /* 0x0000000000017941 */ /* 0x000fea0003800000 */
.L_x_4937:
[----:B01----:R-:W-:Y:S01]  /*1cae0*/  VIADD R2, R16, 0x400 ;  /* 0x0000040010027836 */ /* 0x003fe20000000000 */
[----:B------:R-:W-:Y:S01]  /*1caf0*/  WARPGROUP.ARRIVE ;  /* 0x00000000000079c5 */ /* 0x000fe20000000000 */
[----:B------:R-:W-:Y:S01]  /*1cb00*/  IMAD.MOV.U32 R3, RZ, RZ, 0x40000040 ;  /* 0x40000040ff037424 */ /* 0x000fe200078e00ff */
[----:B------:R-:W0:Y:S01]  /*1cb10*/  LDC R4, c[0x0][0x448] ;  /* 0x00011200ff047b82 */ /* 0x000e220000000800 */
[----:B------:R-:W-:Y:S01]  /*1cb20*/  IMAD.MOV.U32 R11, RZ, RZ, 0x40000040 ;  /* 0x40000040ff0b7424 */ /* 0x000fe200078e00ff */
[----:B------:R-:W-:Y:S01]  /*1cb30*/  SHF.R.U32.HI R2, RZ, 0x4, R2 ;  /* 0x00000004ff027819 */ /* 0x000fe20000011602 */
[----:B------:R-:W-:Y:S01]  /*1cb40*/  IMAD R20, R7, -0x60, RZ ;  /* 0xffffffa007147824 */ /* 0x000fe200078e02ff */
[----:B------:R-:W-:Y:S01]  /*1cb50*/  R2UR UR7, R3 ;  /* 0x00000000030772ca */ /* 0x000fe200000e0000 */
[----:B------:R-:W-:Y:S01]  /*1cb60*/  IMAD.MOV.U32 R3, RZ, RZ, 0x40000040 ;  /* 0x40000040ff037424 */ /* 0x000fe200078e00ff */
[----:B------:R-:W-:Y:S01]  /*1cb70*/  LOP3.LUT R2, R2, 0x3fff, RZ, 0xc0, !PT ;  /* 0x00003fff02027812 */ /* 0x000fe200078ec0ff */
[----:B------:R-:W-:Y:S01]  /*1cb80*/  @!P1 IMAD R0, R0, 0x8, R16 ;  /* 0x0000000800009824 */ /* 0x000fe200078e0210 */
[----:B------:R-:W-:Y:S01]  /*1cb90*/  ULDC UR4, c[0x0][0x9dc] ;  /* 0x0002770000047ab9 */ /* 0x000fe20000000800 */
[----:B------:R-:W-:Y:S01]  /*1cba0*/  ULDC UR5, c[0x0][0x9e0] ;  /* 0x0002780000057ab9 */ /* 0x000fe20000000800 */
[----:B------:R-:W-:Y:S01]  /*1cbb0*/  LOP3.LUT R2, R2, 0x3000000, RZ, 0xfc, !PT ;  /* 0x0300000002027812 */ /* 0x000fe200078efcff */
[----:B------:R-:W-:Y:S01]  /*1cbc0*/  @!P1 VIADD R0, R0, 0x30840 ;  /* 0x0003084000009836 */ /* 0x000fe20000000000 */
[----:B------:R-:W-:-:S03]  /*1cbd0*/  ULOP3.LUT UR4, URZ, UR4, URZ, 0x33, !UPT ;  /* 0x000000043f047292 */ /* 0x000fc6000f8e333f */
[----:B------:R-:W-:Y:S01]  /*1cbe0*/  IMAD R2, R10, 0x900, R2 ;  /* 0x000009000a027824 */ /* 0x000fe200078e0202 */
[----:B------:R-:W-:-:S03]  /*1cbf0*/  @!P1 PRMT R0, RZ, 0x654, R0 ;  /* 0x00000654ff009816 */ /* 0x000fc60000000000 */
[C---:B------:R-:W-:Y:S01]  /*1cc00*/  VIADD R10, R2.reuse, 0x80 ;  /* 0x00000080020a7836 */ /* 0x040fe20000000000 */
[----:B------:R-:W-:Y:S02]  /*1cc10*/  R2UR UR6, R2 ;  /* 0x00000000020672ca */ /* 0x000fe400000e0000 */
[----:B0-----:R-:W-:Y:S01]  /*1cc20*/  ISETP.NE.AND P2, PT, R4, 0x1, PT ;  /* 0x000000010400780c */ /* 0x001fe20003f45270 */
[----:B------:R-:W-:-:S10]  /*1cc30*/  IMAD.IADD R4, R214, 0x1, R212 ;  /* 0x00000001d6047824 */ /* 0x000fd400078e02d4 */
[----:B------:R-:W-:Y:S01]  /*1cc40*/  HGMMA.64x192x16.F32.BF16 R24, R188, gdesc[UR4].tnspB, R24, gsb0 ;  /* 0x42e00004bc187df0 */ /* 0x000fe20008001818 */
[----:B------:R-:W-:Y:S01]  /*1cc50*/  R2UR UR6, R10 ;  /* 0x000000000a0672ca */ /* 0x000fe200000e0000 */
[----:B------:R-:W-:Y:S01]  /*1cc60*/  VIADD R10, R2, 0x100 ;  /* 0x00000100020a7836 */ /* 0x000fe20000000000 */
[----:B------:R-:W-:Y:S01]  /*1cc70*/  R2UR UR7, R11 ;  /* 0x000000000b0772ca */ /* 0x000fe200000e0000 */
[----:B------:R-:W-:Y:S01]  /*1cc80*/  IMAD.MOV.U32 R11, RZ, RZ, 0x40000040 ;  /* 0x40000040ff0b7424 */ /* 0x000fe200078e00ff */
[----:B------:R-:W-:Y:S02]  /*1cc90*/  WARPGROUP.DEPBAR.LE gsb0, 0x0 ;  /* 0x00008000000079c5 */ /* 0x000fe40000010000 */
[----:B------:R-:W-:Y:S01]  /*1cca0*/  WARPGROUP.ARRIVE ;  /* 0x00000000000079c5 */ /* 0x000fe20000000000 */
[----:B------:R-:W0:-:S12]  /*1ccb0*/  LDC R191, c[0x0][0x9e4] ;  /* 0x00027900ffbf7b82 */ /* 0x000e180000000800 */
        /* <DEDUP_REMOVED lines=17> */
[----:B------:R-:W-:Y:S02]  /*1cdd0*/  R2UR UR7, R11 ;  /* 0x000000000b0772ca */ /* 0x000fe400000e0000 */
[----:B------:R-:W-:-:S04]  /*1cde0*/  IADD3 R11, -R200, 0x1, R20 ;  /* 0x00000001c80b7810 */ /* 0x000fc80007ffe114 */
[----:B------:R-:W-:-:S05]  /*1cdf0*/  IADD3 R11, -R196, R11, R197 ;  /* 0x0000000bc40b7210 */ /* 0x000fca0007ffe1c5 */
[C---:B------:R-:W-:Y:S02]  /*1ce00*/  VIADD R15, R11.reuse, UR5 ;  /* 0x000000050b0f7c36 */ /* 0x040fe40008000000 */
[----:B------:R-:W-:Y:S01]  /*1ce10*/  VIADD R11, R11, UR4 ;  /* 0x000000040b0b7c36 */ /* 0x000fe20008000000 */
[----:B------:R-:W-:Y:S02]  /*1ce20*/  WARPGROUP.DEPBAR.LE gsb0, 0x0 ;  /* 0x00008000000079c5 */ /* 0x000fe40000010000 */
[----:B------:R-:W-:-:S06]  /*1ce30*/  WARPGROUP.ARRIVE ;  /* 0x00000000000079c5 */ /* 0x000fcc0000000000 */
[----:B------:R-:W-:Y:S01]  /*1ce40*/  HGMMA.64x192x16.F32.BF16 R24, R172, gdesc[UR4].tnspB, R24, gsb0 ;  /* 0x42e00004ac187df0 */ /* 0x000fe20008001818 */
[----:B------:R-:W-:Y:S02]  /*1ce50*/  R2UR UR6, R2 ;  /* 0x00000000020672ca */ /* 0x000fe400000e0000 */
[----:B------:R-:W-:Y:S01]  /*1ce60*/  R2UR UR7, R3 ;  /* 0x00000000030772ca */ /* 0x000fe200000e0000 */
[----:B------:R-:W1:Y:S08]  /*1ce70*/  @P2 LDC R2, c[0x0][0x450] ;  /* 0x00011400ff022b82 */ /* 0x000e700000000800 */
[----:B------:R-:W2:Y:S02]  /*1ce80*/  @P2 LDC R3, c[0x0][0x44c] ;  /* 0x00011300ff032b82 */ /* 0x000ea40000000800 */
[----:B--2---:R-:W-:-:S05]  /*1ce90*/  @P2 IMAD.HI.U32 R3, R4, R3, RZ ;  /* 0x0000000304032227 */ /* 0x004fca00078e00ff */
[----:B-1----:R-:W-:Y:S02]  /*1cea0*/  @P2 SHF.R.U32.HI R4, RZ, R2, R3 ;  /* 0x00000002ff042219 */ /* 0x002fe40000011603 */
[----:B0-----:R-:W-:-:S03]  /*1ceb0*/  ISETP.GE.AND P2, PT, R191, 0x1, PT ;  /* 0x00000001bf00780c */ /* 0x001fc60003f46270 */
[----:B------:R-:W0:Y:S02]  /*1cec0*/  SHFL.IDX PT, R21, R4, RZ, 0x1c1f ;  /* 0x001c1fff04157589 */ /* 0x000e2400000e0000 */
[--C-:B0-----:R-:W-:Y:S02]  /*1ced0*/  IMAD.IADD R10, R15, 0x1, R21.reuse ;  /* 0x000000010f0a7824 */ /* 0x101fe400078e0215 */
[----:B------:R-:W-:Y:S01]  /*1cee0*/  IMAD.IADD R9, R11, 0x1, R21 ;  /* 0x000000010b097824 */ /* 0x000fe200078e0215 */
[----:B------:R-:W-:Y:S02]  /*1cef0*/  WARPGROUP.DEPBAR.LE gsb0, 0x0 ;  /* 0x00008000000079c5 */ /* 0x000fe40000010000 */
[----:B------:R-:W-:-:S06]  /*1cf00*/  WARPGROUP.ARRIVE ;  /* 0x00000000000079c5 */ /* 0x000fcc0000000000 */
[----:B------:R-:W-:Y:S03]  /*1cf10*/  HGMMA.64x192x16.F32.BF16 R24, R168, gdesc[UR4].tnspB, R24, gsb0 ;  /* 0x42e00004a8187df0 */ /* 0x000fe60008001818 */
[----:B------:R-:W-:Y:S02]  /*1cf20*/  WARPGROUP.DEPBAR.LE gsb0, 0x0 ;  /* 0x00008000000079c5 */ /* 0x000fe40000010000 */
[----:B------:R0:W-:Y:S02]  /*1cf30*/  @!P1 SYNCS.ARRIVE.TRANS64.RED.A1T0 RZ, [R0+URZ], RZ ;  /* 0x000000ff00ff99a7 */ /* 0x0001e4000810043f */
[----:B0-----:R-:W-:Y:S01]  /*1cf40*/  IMAD.IADD R0, R20, 0x1, -R200 ;  /* 0x0000000114007824 */ /* 0x001fe200078e0ac8 */
        /* <DEDUP_REMOVED lines=13> */
.L_x_4942:
[----:B------:R-:W-:-:S05]  /*1d020*/  IMAD.U32 R168, RZ, RZ, UR58 ;  /* 0x0000003affa87e24 */ /* 0x000fca000f8e00ff */
[----:B------:R-:W-:-:S13]  /*1d030*/  ISETP.NE.AND P2, PT, R168, 0x1, PT ;  /* 0x00000001a800780c */ /* 0x000fda0003f45270 */
[----:B------:R-:W0:Y:S02]  /*1d040*/  @P2 LDC.64 R2, c[0x0][0x9e8] ;  /* 0x00027a00ff022b82 */ /* 0x000e240000000a00 */
[----:B0-----:R-:W-:-:S05]  /*1d050*/  @P2 IMAD.HI.U32 R2, R21, R2, RZ ;  /* 0x0000000215022227 */ /* 0x001fca00078e00ff */
[----:B------:R-:W-:-:S07]  /*1d060*/  @P2 SHF.R.U32.HI R21, RZ, R3, R2 ;  /* 0x00000003ff152219 */ /* 0x000fce0000011602 */
.L_x_4943:
[----:B------:R-:W-:Y:S05]  /*1d070*/  BSYNC B1 ;  /* 0x0000000000017941 */ /* 0x000fea0003800000 */
.L_x_4941:
[----:B------:R-:W-:-:S05]  /*1d080*/  IMAD R21, R21, R168, R0 ;  /* 0x000000a815157224 */ /* 0x000fca00078e0200 */
[----:B------:R-:W-:Y:S02]  /*1d090*/  VIADDMNMX R10, R21, R168, R10, PT ;  /* 0x000000a8150a7246 */ /* 0x000fe4000380010a */
[----:B------:R-:W-:-:S07]  /*1d0a0*/  VIMNMX R9, R9, R21, !PT ;  /* 0x0000001509097248 */ /* 0x000fce0007fe0100 */
.L_x_4940:
        /* <DEDUP_REMOVED lines=153> */
.L_x_4946:
[----:B------:R-:W-:-:S05]  /*1da40*/  IMAD.U32 R9, RZ, RZ, UR58 ;  /* 0x0000003aff097e24 */ /* 0x000fca000f8e00ff */
[----:B------:R-:W-:-:S13]  /*1da50*/  ISETP.NE.AND P6, PT, R9, 0x1, PT ;  /* 0x000000010900780c */ /* 0x000fda0003fc5270 */
[----:B------:R-:W0:Y:S02]  /*1da60*/  @P6 LDC.64 R2, c[0x0][0x9e8] ;  /* 0x00027a00ff026b82 */ /* 0x000e240000000a00 */
[----:B0-----:R-:W-:-:S05]  /*1da70*/  @P6 IMAD.HI.U32 R2, R4, R2, RZ ;  /* 0x0000000204026227 */ /* 0x001fca00078e00ff */
[----:B------:R-:W-:-:S07]  /*1da80*/  @P6 SHF.R.U32.HI R4, RZ, R3, R2 ;  /* 0x00000003ff046219 */ /* 0x000fce0000011602 */
.L_x_4947:
[----:B------:R-:W-:Y:S05]  /*1da90*/  BSYNC B1 ;  /* 0x0000000000017941 */ /* 0x000fea0003800000 */
.L_x_4945:
[----:B------:R-:W-:-:S05]  /*1daa0*/  IMAD R0, R4, R9, R0 ;  /* 0x0000000904007224 */ /* 0x000fca00078e0200 */
[----:B------:R-:W-:Y:S02]  /*1dab0*/  VIADDMNMX R15, R0, R9, R15, PT ;  /* 0x00000009000f7246 */ /* 0x000fe4000380010f */
[----:B------:R-:W-:-:S07]  /*1dac0*/  VIMNMX R11, R11, R0, !PT ;  /* 0x000000000b0b7248 */ /* 0x000fce0007fe0100 */
.L_x_4944:
[C---:B------:R-:W-:Y:S01]  /*1dad0*/  ISETP.GT.AND P2, PT, R11.reuse, 0x1, !P2 ;  /* 0x000000010b00780c */ /* 0x040fe20005744270 */
[----:B------:R-:W-:Y:S01]  /*1dae0*/  ULDC UR4, c[0x0][0x988] ;  /* 0x0002620000047ab9 */ /* 0x000fe20000000800 */
[----:B------:R-:W-:Y:S02]  /*1daf0*/  ISETP.GT.AND P3, PT, R11, 0x8, !P3 ;  /* 0x000000080b00780c */ /* 0x000fe40005f64270 */
[C---:B------:R-:W-:Y:S02]  /*1db00*/  ISETP.LT.OR P2, PT, R15.reuse, 0x2, P2 ;  /* 0x000000020f00780c */ /* 0x040fe40001741670 */
[----:B------:R-:W-:Y:S02]  /*1db10*/  ISETP.LT.OR P3, PT, R15, 0x9, P3 ;  /* 0x000000090f00780c */ /* 0x000fe40001f61670 */
[----:B------:R-:W-:Y:S02]  /*1db20*/  FSEL R123, R123, -INF , !P2 ;  /* 0xff8000007b7b7808 */ /* 0x000fe40005000000 */
[----:B------:R-:W-:-:S02]  /*1db30*/  LOP3.LUT P2, RZ, R18, 0x4, RZ, 0xc0, !PT ;  /* 0x0000000412ff7812 */ /* 0x000fc4000784c0ff */
[----:B------:R-:W-:Y:S02]  /*1db40*/  FSEL R126, R126, -INF , !P3 ;  /* 0xff8000007e7e7808 */ /* 0x000fe40005800000 */
[----:B------:R-:W-:Y:S02]  /*1db50*/  ISETP.GT.AND P2, PT, R11, 0x9, !P2 ;  /* 0x000000090b00780c */ /* 0x000fe40005744270 */
[C---:B------:R-:W-:Y:S02]  /*1db60*/  LOP3.LUT P3, RZ, R18.reuse, 0x10000, RZ, 0xc0, !PT ;  /* 0x0001000012ff7812 */ /* 0x040fe4000786c0ff */
        /* <DEDUP_REMOVED lines=60> */
[----:B------:R-:W-:Y:S01]  /*1df30*/  LOP3.LUT P3, RZ, R18, 0x20, RZ, 0xc0, !PT ;  /* 0x0000002012ff7812 */ /* 0x000fe2000786c0ff */
[----:B------:R-:W0:Y:S01]  /*1df40*/  SHFL.BFLY PT, R2, R0, 0x2, 0x1f ;  /* 0x0c401f0000027f89 */ /* 0x000e2200000e0000 */
[----:B------:R-:W-:Y:S02]  /*1df50*/  FSEL R146, R146, -INF , !P2 ;  /* 0xff80000092927808 */ /* 0x000fe40005000000 */
[----:B------:R-:W-:-:S02]  /*1df60*/  LOP3.LUT P2, RZ, R18, 0x800, RZ, 0xc0, !PT ;  /* 0x0000080012ff7812 */ /* 0x000fc4000784c0ff */
[----:B------:R-:W-:Y:S02]  /*1df70*/  LOP3.LUT P6, RZ, R18, 0x10, RZ, 0xc0, !PT ;  /* 0x0000001012ff7812 */ /* 0x000fe400078cc0ff */
[C---:B------:R-:W-:Y:S02]  /*1df80*/  ISETP.GT.AND P2, PT, R11.reuse, 0x31, !P2 ;  /* 0x000000310b00780c */ /* 0x040fe40005744270 */
[----:B------:R-:W-:Y:S02]  /*1df90*/  ISETP.GT.AND P4, PT, R11, 0x51, !P4 ;  /* 0x000000510b00780c */ /* 0x000fe40006784270 */
[C---:B------:R-:W-:Y:S02]  /*1dfa0*/  ISETP.LT.OR P2, PT, R15.reuse, 0x32, P2 ;  /* 0x000000320f00780c */ /* 0x040fe40001741670 */
[----:B------:R-:W-:Y:S02]  /*1dfb0*/  ISETP.LT.OR P4, PT, R15, 0x52, P4 ;  /* 0x000000520f00780c */ /* 0x000fe40002781670 */
[----:B------:R-:W-:-:S02]  /*1dfc0*/  FSEL R147, R147, -INF , !P2 ;  /* 0xff80000093937808 */ /* 0x000fc40005000000 */
[----:B------:R-:W-:Y:S02]  /*1dfd0*/  LOP3.LUT P2, RZ, R18, 0x400, RZ, 0xc0, !PT ;  /* 0x0000040012ff7812 */ /* 0x000fe4000784c0ff */
[C---:B------:R-:W-:Y:S02]  /*1dfe0*/  ISETP.GT.AND P5, PT, R11.reuse, 0x58, !P5 ;  /* 0x000000580b00780c */ /* 0x040fe40006fa4270 */
[----:B------:R-:W-:Y:S02]  /*1dff0*/  ISETP.GT.AND P2, PT, R11, 0x38, !P2 ;  /* 0x000000380b00780c */ /* 0x000fe40005744270 */
[----:B------:R-:W-:Y:S02]  /*1e000*/  FSEL R163, R163, -INF , !P4 ;  /* 0xff800000a3a37808 */ /* 0x000fe40006000000 */
[----:B------:R-:W-:Y:S02]  /*1e010*/  ISETP.LT.OR P2, PT, R15, 0x39, P2 ;  /* 0x000000390f00780c */ /* 0x000fe40001741670 */
[----:B0-----:R-:W-:Y:S01]  /*1e020*/  FMNMX.FTZ R2, R0, R2, !PT ;  /* 0x0000000200027209 */ /* 0x001fe20007810000 */
[----:B------:R-:W-:Y:S01]  /*1e030*/  IMAD.U32 R0, RZ, RZ, UR4 ;  /* 0x00000004ff007e24 */ /* 0x000fe2000f8e00ff */
[----:B------:R-:W-:-:S02]  /*1e040*/  FSEL R150, R150, -INF , !P2 ;  /* 0xff80000096967808 */ /* 0x000fc40005000000 */
[----:B------:R-:W-:Y:S01]  /*1e050*/  LOP3.LUT P2, RZ, R18, 0x200, RZ, 0xc0, !PT ;  /* 0x0000020012ff7812 */ /* 0x000fe2000784c0ff */
[----:B------:R-:W0:Y:S01]  /*1e060*/  SHFL.BFLY PT, R4, R2, 0x1, 0x1f ;  /* 0x0c201f0002047f89 */ /* 0x000e2200000e0000 */
[----:B------:R-:W-:Y:S02]  /*1e070*/  ISETP.LT.OR P5, PT, R15, 0x59, P5 ;  /* 0x000000590f00780c */ /* 0x000fe40002fa1670 */
[----:B------:R-:W-:Y:S02]  /*1e080*/  ISETP.GT.AND P2, PT, R11, 0x39, !P2 ;  /* 0x000000390b00780c */ /* 0x000fe40005744270 */
[----:B------:R-:W-:Y:S02]  /*1e090*/  FSEL R166, R166, -INF , !P5 ;  /* 0xff800000a6a67808 */ /* 0x000fe40006800000 */
[----:B------:R-:W-:-:S04]  /*1e0a0*/  ISETP.LT.OR P2, PT, R15, 0x3a, P2 ;  /* 0x0000003a0f00780c */ /* 0x000fc80001741670 */
[----:B------:R-:W-:Y:S02]  /*1e0b0*/  FSEL R151, R151, -INF , !P2 ;  /* 0xff80000097977808 */ /* 0x000fe40005000000 */
[----:B------:R-:W-:-:S04]  /*1e0c0*/  LOP3.LUT P2, RZ, R18, 0x100, RZ, 0xc0, !PT ;  /* 0x0000010012ff7812 */ /* 0x000fc8000784c0ff */
[----:B------:R-:W-:-:S04]  /*1e0d0*/  ISETP.GT.AND P2, PT, R11, 0x40, !P2 ;  /* 0x000000400b00780c */ /* 0x000fc80005744270 */
[----:B------:R-:W-:Y:S02]  /*1e0e0*/  ISETP.LT.OR P2, PT, R15, 0x41, P2 ;  /* 0x000000410f00780c */ /* 0x000fe40001741670 */
[----:B0-----:R-:W-:Y:S02]  /*1e0f0*/  FMNMX.FTZ R4, R2, R4, !PT ;  /* 0x0000000402047209 */ /* 0x001fe40007810000 */
[----:B------:R-:W-:Y:S02]  /*1e100*/  FSEL R154, R154, -INF , !P2 ;  /* 0xff8000009a9a7808 */ /* 0x000fe40005000000 */
[----:B------:R-:W-:Y:S01]  /*1e110*/  LOP3.LUT P2, RZ, R18, 0x80, RZ, 0xc0, !PT ;  /* 0x0000008012ff7812 */ /* 0x000fe2000784c0ff */
[----:B------:R-:W-:-:S03]  /*1e120*/  FMUL.FTZ R3, R4, R0 ;  /* 0x0000000004037220 */ /* 0x000fc60000410000 */
[----:B------:R-:W-:-:S04]  /*1e130*/  ISETP.GT.AND P2, PT, R11, 0x41, !P2 ;  /* 0x000000410b00780c */ /* 0x000fc80005744270 */
[----:B------:R-:W-:-:S04]  /*1e140*/  ISETP.LT.OR P2, PT, R15, 0x42, P2 ;  /* 0x000000420f00780c */ /* 0x000fc80001741670 */
        /* <DEDUP_REMOVED lines=18> */
[----:B------:R-:W-:Y:S02]  /*1e270*/  FSEL R167, R167, -INF , !P3 ;  /* 0xff800000a7a77808 */ /* 0x000fe40005800000 */
[----:B------:R-:W-:Y:S02]  /*1e280*/  FMNMX.FTZ R2, R122, R13, !PT ;  /* 0x0000000d7a027209 */ /* 0x000fe40007810000 */
[----:B------:R-:W-:Y:S02]  /*1e290*/  FSETP.NEU.FTZ.AND P2, PT, R4, -INF , PT ;  /* 0xff8000000400780b */ /* 0x000fe40003f5d000 */
        /* <DEDUP_REMOVED lines=54> */
[----:B------:R-:W-:-:S05]  /*1e600*/  FMNMX.FTZ R2, R167, R2, !PT ;  /* 0x00000002a7027209 */ /* 0x000fca0007810000 */
[----:B------:R-:W0:Y:S02]  /*1e610*/  SHFL.BFLY PT, R9, R2, 0x2, 0x1f ;  /* 0x0c401f0002097f89 */ /* 0x000e2400000e0000 */
        /* <DEDUP_REMOVED lines=14> */
[----:B------:R-:W-:Y:S02]  /*1e700*/  FADD.FTZ R2, -R2, R12 ;  /* 0x0000000c02027221 */ /* 0x000fe40000010100 */
[----:B------:R-:W-:Y:S02]  /*1e710*/  FSEL R133, R133, RZ, P2 ;  /* 0x000000ff85857208 */ /* 0x000fe40001000000 */
[----:B------:R-:W-:-:S03]  /*1e720*/  FMUL.FTZ R2, R2, R0 ;  /* 0x0000000002027220 */ /* 0x000fc60000410000 */
        /* <DEDUP_REMOVED lines=8> */
[----:B------:R0:W1:Y:S01]  /*1e7b0*/  MUFU.EX2 R9, R2 ;  /* 0x0000000200097308 */ /* 0x0000620000000800 */
[-CC-:B------:R-:W-:Y:S01]  /*1e7c0*/  FFMA.FTZ R135, R135, R0.reuse, -R133.reuse ;  /* 0x0000000087877223 */ /* 0x180fe20000010885 */
[-CC-:B------:R-:W-:Y:S01]  /*1e7d0*/  FFMA.FTZ R181, R138, R0.reuse, -R133.reuse ;  /* 0x000000008ab57223 */ /* 0x180fe20000010885 */
[-CC-:B------:R-:W-:Y:S01]  /*1e7e0*/  FFMA.FTZ R127, R139, R0.reuse, -R133.reuse ;  /* 0x000000008b7f7223 */ /* 0x180fe20000010885 */
[-CC-:B------:R-:W-:Y:S01]  /*1e7f0*/  FFMA.FTZ R183, R142, R0.reuse, -R133.reuse ;  /* 0x000000008eb77223 */ /* 0x180fe20000010885 */
[-CC-:B------:R-:W-:Y:S01]  /*1e800*/  FFMA.FTZ R177, R146, R0.reuse, -R133.reuse ;  /* 0x0000000092b17223 */ /* 0x180fe20000010885 */
[-CC-:B------:R-:W-:Y:S01]  /*1e810*/  FFMA.FTZ R147, R147, R0.reuse, -R133.reuse ;  /* 0x0000000093937223 */ /* 0x180fe20000010885 */
[----:B------:R-:W-:Y:S01]  /*1e820*/  FFMA.FTZ R150, R150, R0, -R133 ;  /* 0x0000000096967223 */ /* 0x000fe20000010885 */
[----:B------:R-:W-:Y:S01]  /*1e830*/  MUFU.EX2 R189, R189 ;  /* 0x000000bd00bd7308 */ /* 0x000fe20000000800 */
[----:B0-----:R-:W-:-:S02]  /*1e840*/  @!P1 VIADD R2, R14, 0x30860 ;  /* 0x000308600e029836 */ /* 0x001fc40000000000 */
[-CC-:B------:R-:W-:Y:S01]  /*1e850*/  FFMA.FTZ R151, R151, R0.reuse, -R133.reuse ;  /* 0x0000000097977223 */ /* 0x180fe20000010885 */
[-CC-:B------:R-:W-:Y:S01]  /*1e860*/  FFMA.FTZ R154, R154, R0.reuse, -R133.reuse ;  /* 0x000000009a9a7223 */ /* 0x180fe20000010885 */
[-CC-:B------:R-:W-:Y:S01]  /*1e870*/  FFMA.FTZ R155, R155, R0.reuse, -R133.reuse ;  /* 0x000000009b9b7223 */ /* 0x180fe20000010885 */
[-CC-:B------:R-:W-:Y:S01]  /*1e880*/  FFMA.FTZ R158, R158, R0.reuse, -R133.reuse ;  /* 0x000000009e9e7223 */ /* 0x180fe20000010885 */
[----:B------:R-:W-:Y:S01]  /*1e890*/  @!P1 PRMT R2, RZ, 0x654, R2 ;  /* 0x00000654ff029816 */ /* 0x000fe20000000002 */
[--C-:B------:R-:W-:Y:S01]  /*1e8a0*/  FFMA.FTZ R159, R159, R0, -R133.reuse ;  /* 0x000000009f9f7223 */ /* 0x100fe20000010885 */
[----:B------:R-:W-:Y:S01]  /*1e8b0*/  MUFU.EX2 R122, R122 ;  /* 0x0000007a007a7308 */ /* 0x000fe20000000800 */
[----:B-1----:R-:W-:Y:S01]  /*1e8c0*/  FFMA.FTZ R6, R9, R6, R188 ;  /* 0x0000000609067223 */ /* 0x002fe200000100bc */
[----:B------:R0:W-:Y:S01]  /*1e8d0*/  @!P1 SYNCS.ARRIVE.TRANS64.RED.A1T0 RZ, [R2+URZ], RZ ;  /* 0x000000ff02ff99a7 */ /* 0x0001e2000810043f */
[----:B------:R-:W-:Y:S01]  /*1e8e0*/  F2FP.BF16.F32.PACK_AB R188, R10, R188 ;  /* 0x000000bc0abc723e */ /* 0x000fe200000010ff */
[-CC-:B------:R-:W-:Y:S01]  /*1e8f0*/  FFMA.FTZ R162, R162, R0.reuse, -R133.reuse ;  /* 0x00000000a2a27223 */ /* 0x180fe20000010885 */
[----:B------:R-:W-:Y:S01]  /*1e900*/  FADD.FTZ R6, R10, R6 ;  /* 0x000000060a067221 */ /* 0x000fe20000010000 */
[-CC-:B------:R-:W-:Y:S01]  /*1e910*/  FFMA.FTZ R163, R163, R0.reuse, -R133.reuse ;  /* 0x00000000a3a37223 */ /* 0x180fe20000010885 */
[----:B------:R-:W-:Y:S01]  /*1e920*/  FFMA.FTZ R166, R166, R0, -R133 ;  /* 0x00000000a6a67223 */ /* 0x000fe20000010885 */
[----:B------:R-:W-:Y:S01]  /*1e930*/  MUFU.EX2 R191, R191 ;  /* 0x000000bf00bf7308 */ /* 0x000fe20000000800 */
[----:B------:R-:W-:Y:S01]  /*1e940*/  FADD.FTZ R6, R190, R6 ;  /* 0x00000006be067221 */ /* 0x000fe20000010000 */
[----:B0-----:R-:W-:-:S02]  /*1e950*/  FSEL R2, R3, RZ, P2 ;  /* 0x000000ff03027208 */ /* 0x001fc40001000000 */
[----:B------:R-:W-:Y:S01]  /*1e960*/  ISETP.GT.AND P2, PT, R7, R213, PT ;  /* 0x000000d50700720c */ /* 0x000fe20003f44270 */
[C---:B------:R-:W-:Y:S01]  /*1e970*/  FADD.FTZ R6, R11.reuse, R6 ;  /* 0x000000060b067221 */ /* 0x040fe20000010000 */
[----:B------:R-:W-:Y:S01]  /*1e980*/  F2FP.BF16.F32.PACK_AB R190, R11, R190 ;  /* 0x000000be0bbe723e */ /* 0x000fe200000010ff */
[----:B------:R-:W-:Y:S01]  /*1e990*/  FADD.FTZ R2, -R2, R13 ;  /* 0x0000000d02027221 */ /* 0x000fe20000010100 */
[----:B------:R-:W-:Y:S01]  /*1e9a0*/  MUFU.EX2 R123, R123 ;  /* 0x0000007b007b7308 */ /* 0x000fe20000000800 */
[----:B------:R-:W-:Y:S01]  /*1e9b0*/  FADD.FTZ R6, R184, R6 ;  /* 0x00000006b8067221 */ /* 0x000fe20000010000 */
[-CC-:B------:R-:W-:Y:S01]  /*1e9c0*/  FFMA.FTZ R13, R143, R0.reuse, -R133.reuse ;  /* 0x000000008f0d7223 */ /* 0x180fe20000010885 */
[-C--:B------:R-:W-:Y:S01]  /*1e9d0*/  FMUL.FTZ R2, R2, R0.reuse ;  /* 0x0000000002027220 */ /* 0x080fe20000410000 */
[----:B------:R-:W-:Y:S01]  /*1e9e0*/  FFMA.FTZ R133, R167, R0, -R133 ;  /* 0x00000000a7857223 */ /* 0x000fe20000010885 */
[C---:B------:R-:W-:Y:S01]  /*1e9f0*/  FADD.FTZ R6, R15.reuse, R6 ;  /* 0x000000060f067221 */ /* 0x040fe20000010000 */
[----:B------:R-:W-:Y:S01]  /*1ea00*/  F2FP.BF16.F32.PACK_AB R184, R15, R184 ;  /* 0x000000b80fb8723e */ /* 0x000fe200000010ff */
[----:B------:R-:W-:Y:S01]  /*1ea10*/  VIADD R7, R7, 0xffffffff ;  /* 0xffffffff07077836 */ /* 0x000fe20000000000 */
[----:B------:R-:W-:Y:S01]  /*1ea20*/  MUFU.EX2 R185, R185 ;  /* 0x000000b900b97308 */ /* 0x000fe20000000800 */
[----:B------:R-:W-:Y:S01]  /*1ea30*/  FADD.FTZ R6, R186, R6 ;  /* 0x00000006ba067221 */ /* 0x000fe20000010000 */
[----:B------:R-:W-:Y:S01]  /*1ea40*/  F2FP.BF16.F32.PACK_AB R186, R20, R186 ;  /* 0x000000ba14ba723e */ /* 0x000fe200000010ff */
[----:B------:R-:W-:-:S02]  /*1ea50*/  IMAD.MOV.U32 R11, RZ, RZ, R194 ;  /* 0x000000ffff0b7224 */ /* 0x000fc400078e00c2 */
[----:B------:R-:W-:-:S03]  /*1ea60*/  FADD.FTZ R6, R20, R6 ;  /* 0x0000000614067221 */ /* 0x000fc60000010000 */
[----:B------:R-:W0:Y:S01]  /*1ea70*/  MUFU.EX2 R2, R2 ;  /* 0x0000000200027308 */ /* 0x000e220000000800 */
[----:B------:R-:W-:Y:S01]  /*1ea80*/  FADD.FTZ R6, R180, R6 ;  /* 0x00000006b4067221 */ /* 0x000fe20000010000 */
[----:B------:R-:W-:-:S03]  /*1ea90*/  F2FP.BF16.F32.PACK_AB R180, R21, R180 ;  /* 0x000000b415b4723e */ /* 0x000fc600000010ff */
[----:B------:R-:W-:-:S03]  /*1eaa0*/  FADD.FTZ R6, R21, R6 ;  /* 0x0000000615067221 */ /* 0x000fc60000010000 */
[----:B------:R-:W1:Y:S01]  /*1eab0*/  MUFU.EX2 R126, R126 ;  /* 0x0000007e007e7308 */ /* 0x000e620000000800 */
[----:B------:R-:W-:Y:S01]  /*1eac0*/  FADD.FTZ R6, R182, R6 ;  /* 0x00000006b6067221 */ /* 0x000fe20000010000 */
[----:B------:R-:W-:-:S03]  /*1ead0*/  F2FP.BF16.F32.PACK_AB R182, R120, R182 ;  /* 0x000000b678b6723e */ /* 0x000fc600000010ff */
[----:B------:R-:W-:-:S03]  /*1eae0*/  FADD.FTZ R6, R120, R6 ;  /* 0x0000000678067221 */ /* 0x000fc60000010000 */
[----:B------:R-:W2:Y:S01]  /*1eaf0*/  MUFU.EX2 R187, R187 ;  /* 0x000000bb00bb7308 */ /* 0x000ea20000000800 */
[----:B0-----:R-:W-:Y:S01]  /*1eb00*/  FFMA.FTZ R5, R2, R5, R189 ;  /* 0x0000000502057223 */ /* 0x001fe200000100bd */
[----:B------:R-:W-:Y:S01]  /*1eb10*/  FADD.FTZ R6, R176, R6 ;  /* 0x00000006b0067221 */ /* 0x000fe20000010000 */
[C---:B------:R-:W-:Y:S02]  /*1eb20*/  F2FP.BF16.F32.PACK_AB R176, R121.reuse, R176 ;  /* 0x000000b079b0723e */ /* 0x040fe400000010ff */
[C---:B------:R-:W-:Y:S01]  /*1eb30*/  FADD.FTZ R5, R122.reuse, R5 ;  /* 0x000000057a057221 */ /* 0x040fe20000010000 */
[----:B------:R-:W-:Y:S01]  /*1eb40*/  FADD.FTZ R6, R121, R6 ;  /* 0x0000000679067221 */ /* 0x000fe20000010000 */
[----:B------:R-:W-:Y:S01]  /*1eb50*/  F2FP.BF16.F32.PACK_AB R189, R122, R189 ;  /* 0x000000bd7abd723e */ /* 0x000fe200000010ff */
[----:B------:R-:W0:Y:S01]  /*1eb60*/  MUFU.EX2 R14, R135 ;  /* 0x00000087000e7308 */ /* 0x000e220000000800 */
[----:B------:R-:W-:Y:S01]  /*1eb70*/  FADD.FTZ R5, R191, R5 ;  /* 0x00000005bf057221 */ /* 0x000fe20000010000 */
[----:B------:R-:W-:Y:S01]  /*1eb80*/  FADD.FTZ R6, R178, R6 ;  /* 0x00000006b2067221 */ /* 0x000fe20000010000 */
[----:B------:R-:W-:-:S02]  /*1eb90*/  F2FP.BF16.F32.PACK_AB R178, R124, R178 ;  /* 0x000000b27cb2723e */ /* 0x000fc400000010ff */
[C---:B------:R-:W-:Y:S01]  /*1eba0*/  FADD.FTZ R5, R123.reuse, R5 ;  /* 0x000000057b057221 */ /* 0x040fe20000010000 */
[----:B------:R-:W-:Y:S01]  /*1ebb0*/  FADD.FTZ R6, R124, R6 ;  /* 0x000000067c067221 */ /* 0x000fe20000010000 */
[----:B------:R-:W-:Y:S01]  /*1ebc0*/  F2FP.BF16.F32.PACK_AB R191, R123, R191 ;  /* 0x000000bf7bbf723e */ /* 0x000fe200000010ff */
[----:B------:R-:W3:Y:S01]  /*1ebd0*/  MUFU.EX2 R181, R181 ;  /* 0x000000b500b57308 */ /* 0x000ee20000000800 */
[----:B------:R-:W-:Y:S01]  /*1ebe0*/  FADD.FTZ R5, R185, R5 ;  /* 0x00000005b9057221 */ /* 0x000fe20000010000 */
[----:B-1----:R-:W-:-:S03]  /*1ebf0*/  F2FP.BF16.F32.PACK_AB R185, R126, R185 ;  /* 0x000000b97eb9723e */ /* 0x002fc600000010ff */
[----:B------:R-:W-:-:S03]  /*1ec00*/  FADD.FTZ R5, R126, R5 ;  /* 0x000000057e057221 */ /* 0x000fc60000010000 */
[----:B------:R-:W1:Y:S01]  /*1ec10*/  MUFU.EX2 R127, R127 ;  /* 0x0000007f007f7308 */ /* 0x000e620000000800 */
[----:B--2---:R-:W-:Y:S01]  /*1ec20*/  FADD.FTZ R5, R187, R5 ;  /* 0x00000005bb057221 */ /* 0x004fe20000010000 */
[----:B0-----:R-:W-:-:S03]  /*1ec30*/  F2FP.BF16.F32.PACK_AB R187, R14, R187 ;  /* 0x000000bb0ebb723e */ /* 0x001fc600000010ff */
[----:B------:R-:W-:-:S03]  /*1ec40*/  FADD.FTZ R5, R14, R5 ;  /* 0x000000050e057221 */ /* 0x000fc60000010000 */
        /* <DEDUP_REMOVED lines=54> */
[----:B--2---:R-:W-:Y:S01]  /*1efb0*/  FADD.FTZ R10, R166, R5 ;  /* 0x00000005a60a7221 */ /* 0x004fe20000010000 */
[C---:B-1----:R-:W-:Y:S01]  /*1efc0*/  FADD.FTZ R6, R12.reuse, R6 ;  /* 0x000000060c067221 */ /* 0x042fe20000010000 */
[----:B------:R-:W-:Y:S01]  /*1efd0*/  F2FP.BF16.F32.PACK_AB R170, R12, R170 ;  /* 0x000000aa0caa723e */ /* 0x000fe200000010ff */
[----:B------:R-:W-:Y:S02]  /*1efe0*/  IMAD.MOV.U32 R12, RZ, RZ, R4 ;  /* 0x000000ffff0c7224 */ /* 0x000fe400078e0004 */
[C---:B0-----:R-:W-:Y:S01]  /*1eff0*/  FADD.FTZ R5, R133.reuse, R10 ;  /* 0x0000000a85057221 */ /* 0x041fe20000010000 */
[----:B------:R-:W-:Y:S01]  /*1f000*/  F2FP.BF16.F32.PACK_AB R171, R133, R166 ;  /* 0x000000a685ab723e */ /* 0x000fe200000010ff */
[----:B------:R-:W-:Y:S01]  /*1f010*/  IMAD.MOV.U32 R10, RZ, RZ, R19 ;  /* 0x000000ffff0a7224 */ /* 0x000fe200078e0013 */
[----:B------:R-:W-:Y:S06]  /*1f020*/  @P2 BRA `(.L_x_4948) ;  /* 0xffffffcc00042947 */ /* 0x000fec000383ffff */
.L_x_4929:
[----:B------:R-:W-:Y:S05]  /*1f030*/  BSYNC B0 ;  /* 0x0000000000007941 */ /* 0x000fea0003800000 */
.L_x_4928:
        /* <DEDUP_REMOVED lines=99> */
.L_x_4949:
[----:B------:R-:W-:Y:S01]  /*1f670*/  IMAD R2, R19, 0x8, R16 ;  /* 0x0000000813027824 */ /* 0x000fe200078e0210 */
[----:B------:R-:W-:-:S04]  /*1f680*/  SHF.L.U32 R9, R194, 0x1f, RZ ;  /* 0x0000001fc2097819 */ /* 0x000fc800000006ff */
[----:B------:R0:W1:Y:S01]  /*1f690*/  SYNCS.PHASECHK.TRANS64.TRYWAIT P2, [R2+URZ+0x30850], R9 ;  /* 0x03085009020075a7 */ /* 0x000062000804017f */
[----:B------:R-:W-:Y:S05]  /*1f6a0*/  @!P0 BRA `(.L_x_4950) ;  /* 0x0000000000048947 */ /* 0x000fea0003800000 */
[----:B------:R-:W-:Y:S01]  /*1f6b0*/  BPT.TRAP 0x1 ;  /* 0x000000040000795c */ /* 0x000fe20000300000 */
.L_x_4950:
        /* <DEDUP_REMOVED lines=9> */
.L_x_4952:
[----:B------:R-:W-:Y:S05]  /*1f750*/  BSYNC B0 ;  /* 0x0000000000007941 */ /* 0x000fea0003800000 */
.L_x_4951:
[----:B------:R-:W-:Y:S01]  /*1f760*/  IMAD.MOV.U32 R8, RZ, RZ, R7 ;  /* 0x000000ffff087224 */ /* 0x000fe200078e0007 */
[----:B------:R-:W-:Y:S01]  /*1f770*/  WARPGROUP.ARRIVE ;  /* 0x00000000000079c5 */ /* 0x000fe20000000000 */
[----:B01----:R-:W-:Y:S01]  /*1f780*/  IMAD.MOV.U32 R9, RZ, RZ, 0x40000040 ;  /* 0x40000040ff097424 */ /* 0x003fe200078e00ff */
[----:B------:R-:W0:Y:S01]  /*1f790*/  SHFL.BFLY PT, R10, R5, 0x2, 0x1f ;  /* 0x0c401f00050a7f89 */ /* 0x000e2200000e0000 */
[----:B------:R-:W-:Y:S01]  /*1f7a0*/  VIADD R19, R19, 0x1 ;  /* 0x0000000113137836 */ /* 0x000fe20000000000 */
[----:B------:R-:W-:Y:S01]  /*1f7b0*/  R2UR UR6, R8 ;  /* 0x00000000080672ca */ /* 0x000fe200000e0000 */
[----:B------:R-:W-:Y:S01]  /*1f7c0*/  VIADD R8, R7, 0x80 ;  /* 0x0000008007087836 */ /* 0x000fe20000000000 */
[----:B------:R-:W-:Y:S01]  /*1f7d0*/  R2UR UR7, R9 ;  /* 0x00000000090772ca */ /* 0x000fe200000e0000 */
[----:B------:R-:W-:Y:S01]  /*1f7e0*/  IMAD.MOV.U32 R9, RZ, RZ, 0x40000040 ;  /* 0x40000040ff097424 */ /* 0x000fe200078e00ff */
[----:B------:R-:W-:Y:S01]  /*1f7f0*/  ISETP.NE.AND P2, PT, R19, 0x2, PT ;  /* 0x000000021300780c */ /* 0x000fe20003f45270 */
[----:B------:R-:W-:-:S03]  /*1f800*/  VIADD R218, R218, 0x1 ;  /* 0x00000001dada7836 */ /* 0x000fc60000000000 */
[----:B------:R-:W-:-:S07]  /*1f810*/  SEL R19, R19, RZ, P2 ;  /* 0x000000ff13137207 */ /* 0x000fce0001000000 */
[----:B------:R-:W-:Y:S01]  /*1f820*/  HGMMA.64x192x16.F32.BF16 R24, R188, gdesc[UR4].tnspB, R24, gsb0 ;  /* 0x42e00004bc187df0 */ /* 0x000fe20008001818 */
[----:B------:R-:W-:Y:S01]  /*1f830*/  R2UR UR6, R8 ;  /* 0x00000000080672ca */ /* 0x000fe200000e0000 */
[----:B------:R-:W-:Y:S01]  /*1f840*/  VIADD R8, R7, 0x100 ;  /* 0x0000010007087836 */ /* 0x000fe20000000000 */
[----:B------:R-:W-:Y:S01]  /*1f850*/  R2UR UR7, R9 ;  /* 0x00000000090772ca */ /* 0x000fe200000e0000 */
[----:B------:R-:W-:Y:S02]  /*1f860*/  IMAD.MOV.U32 R9, RZ, RZ, 0x40000040 ;  /* 0x40000040ff097424 */ /* 0x000fe400078e00ff */
[----:B0-----:R-:W-:Y:S01]  /*1f870*/  FADD.FTZ R10, R10, R5 ;  /* 0x000000050a0a7221 */ /* 0x001fe20000010000 */
[----:B------:R-:W-:-:S04]  /*1f880*/  SEL R5, RZ, 0x1, P2 ;  /* 0x00000001ff057807 */ /* 0x000fc80001000000 */
[----:B------:R-:W-:Y:S01]  /*1f890*/  LOP3.LUT R194, R194, R5, RZ, 0x3c, !PT ;  /* 0x00000005c2c27212 */ /* 0x000fe200078e3cff */
[----:B------:R-:W-:Y:S01]  /*1f8a0*/  IMAD.MOV.U32 R5, RZ, RZ, -0x800000 ;  /* 0xff800000ff057424 */ /* 0x000fe200078e00ff */
        /* <DEDUP_REMOVED lines=21> */
[----:B------:R-:W0:Y:S01]  /*1fa00*/  SHFL.BFLY PT, R7, R6, 0x2, 0x1f ;  /* 0x0c401f0006077f89 */ /* 0x000e2200000e0000 */
[----:B------:R-:W-:Y:S02]  /*1fa10*/  WARPGROUP.DEPBAR.LE gsb0, 0x0 ;  /* 0x00008000000079c5 */ /* 0x000fe40000010000 */
[----:B------:R-:W-:-:S12]  /*1fa20*/  WARPGROUP.ARRIVE ;  /* 0x00000000000079c5 */ /* 0x000fd80000000000 */
[----:B------:R-:W-:Y:S01]  /*1fa30*/  HGMMA.64x192x16.F32.BF16 R24, R172, gdesc[UR4].tnspB, R24, gsb0 ;  /* 0x42e00004ac187df0 */ /* 0x000fe20008001818 */
[----:B------:R-:W-:Y:S01]  /*1fa40*/  R2UR UR6, R8 ;  /* 0x00000000080672ca */ /* 0x000fe200000e0000 */
[----:B0-----:R-:W-:Y:S01]  /*1fa50*/  FADD.FTZ R8, R7, R6 ;  /* 0x0000000607087221 */ /* 0x001fe20000010000 */
[----:B------:R-:W-:Y:S02]  /*1fa60*/  R2UR UR7, R9 ;  /* 0x00000000090772ca */ /* 0x000fe400000e0000 */
[----:B------:R-:W0:Y:S04]  /*1fa70*/  SHFL.BFLY PT, R9, R10, 0x1, 0x1f ;  /* 0x0c201f000a097f89 */ /* 0x000e2800000e0000 */
[----:B------:R-:W1:Y:S01]  /*1fa80*/  SHFL.BFLY PT, R7, R8, 0x1, 0x1f ;  /* 0x0c201f0008077f89 */ /* 0x000e6200000e0000 */
[----:B0-----:R-:W-:Y:S01]  /*1fa90*/  FADD.FTZ R14, R10, R9 ;  /* 0x000000090a0e7221 */ /* 0x001fe20000010000 */
[----:B-1----:R-:W-:-:S04]  /*1faa0*/  FADD.FTZ R13, R8, R7 ;  /* 0x00000007080d7221 */ /* 0x002fc80000010000 */
[----:B------:R-:W-:Y:S02]  /*1fab0*/  FSETP.NE.FTZ.AND P3, PT, R14, RZ, PT ;  /* 0x000000ff0e00720b */ /* 0x000fe40003f75000 */
[----:B------:R-:W-:Y:S01]  /*1fac0*/  CS2R R6, SRZ ;  /* 0x0000000000067805 */ /* 0x000fe2000001ff00 */
[----:B------:R-:W-:Y:S01]  /*1fad0*/  @!P1 VIADD R8, R2, 0x30860 ;  /* 0x0003086002089836 */ /* 0x000fe20000000000 */
[----:B------:R-:W-:Y:S01]  /*1fae0*/  FSETP.NE.FTZ.AND P0, PT, R13, RZ, PT ;  /* 0x000000ff0d00720b */ /* 0x000fe20003f15000 */
[----:B------:R-:W-:-:S03]  /*1faf0*/  IMAD.MOV.U32 R2, RZ, RZ, -0x800000 ;  /* 0xff800000ff027424 */ /* 0x000fc600078e00ff */
[----:B------:R-:W-:-:S05]  /*1fb00*/  @!P1 PRMT R8, RZ, 0x654, R8 ;  /* 0x00000654ff089816 */ /* 0x000fca0000000008 */
[----:B------:R-:W0:Y:S01]  /*1fb10*/  @P3 MUFU.LG2 R12, R14 ;  /* 0x0000000e000c3308 */ /* 0x000e220000000c00 */
[----:B------:R-:W-:-:S03]  /*1fb20*/  @P3 FMUL.FTZ R15, R0, 0.69314718246459960938 ;  /* 0x3f317218000f3820 */ /* 0x000fc60000410000 */
[----:B------:R-:W-:-:S04]  /*1fb30*/  @P0 FMUL.FTZ R9, R0, 0.69314718246459960938 ;  /* 0x3f31721800090820 */ /* 0x000fc80000410000 */
[----:B------:R-:W1:Y:S08]  /*1fb40*/  @P0 MUFU.LG2 R11, R13 ;  /* 0x0000000d000b0308 */ /* 0x000e700000000c00 */
[----:B------:R-:W2:Y:S01]  /*1fb50*/  @P0 MUFU.RCP R7, R13 ;  /* 0x0000000d00070308 */ /* 0x000ea20000001000 */
[----:B0-----:R-:W-:-:S04]  /*1fb60*/  @P3 FMUL.FTZ R12, R12, 0.69314718246459960938 ;  /* 0x3f3172180c0c3820 */ /* 0x001fc80000410000 */
[----:B------:R-:W-:-:S03]  /*1fb70*/  @P3 FFMA.FTZ R5, R15, R3, R12 ;  /* 0x000000030f053223 */ /* 0x000fc6000001000c */
[----:B------:R-:W0:Y:S01]  /*1fb80*/  @P3 MUFU.RCP R6, R14 ;  /* 0x0000000e00063308 */ /* 0x000e220000001000 */
[----:B-1----:R-:W-:-:S04]  /*1fb90*/  @P0 FMUL.FTZ R0, R11, 0.69314718246459960938 ;  /* 0x3f3172180b000820 */ /* 0x002fc80000410000 */
[----:B------:R-:W-:Y:S01]  /*1fba0*/  @P0 FFMA.FTZ R2, R9, R4, R0 ;  /* 0x0000000409020223 */ /* 0x000fe20000010000 */
[----:B------:R-:W-:Y:S01]  /*1fbb0*/  PLOP3.LUT P0, PT, PT, PT, PT, 0x8, 0x0 ;  /* 0x000000000000781c */ /* 0x000fe20003f0e170 */
        /* <DEDUP_REMOVED lines=101> */
.L_x_4814:
        /* <DEDUP_REMOVED lines=13> */
[----:B------:R-:W-:Y:S02]  /*202e0*/  MOV R6, R16 ;  /* 0x0000001000067202 */ /* 0x000fe40000000f00 */
[----:B---3--:R-:W-:Y:S01]  /*202f0*/  MOV R7, R3 ;  /* 0x0000000300077202 */ /* 0x008fe20000000f00 */
[----:B------:R-:W-:Y:S02]  /*20300*/  BAR.SYNC.DEFER_BLOCKING 0x1, 0x100 ;  /* 0x0044000000007b1d */ /* 0x000fe40000010000 */
[----:B--2---:R-:W-:-:S03]  /*20310*/  IMAD.WIDE R12, R0, 0x2, R6 ;  /* 0x00000002000c7825 */ /* 0x004fc600078e0206 */
[C---:B------:R-:W-:Y:S02]  /*20320*/  IADD3 R74, P2, R12.reuse, 0x20, RZ ;  /* 0x000000200c4a7810 */ /* 0x040fe40007f5e0ff */
[----:B------:R-:W-:Y:S02]  /*20330*/  IADD3 R84, P1, R12, 0x40, RZ ;  /* 0x000000400c547810 */ /* 0x000fe40007f3e0ff */
[----:B------:R-:W-:Y:S01]  /*20340*/  LOP3.LUT R141, R74, 0x380, RZ, 0xc0, !PT ;  /* 0x000003804a8d7812 */ /* 0x000fe200078ec0ff */
[--C-:B------:R-:W-:Y:S01]  /*20350*/  IMAD.X R75, RZ, RZ, R13.reuse, P2 ;  /* 0x000000ffff4b7224 */ /* 0x100fe200010e060d */
[----:B------:R-:W-:Y:S01]  /*20360*/  LOP3.LUT R143, R84, 0x380, RZ, 0xc0, !PT ;  /* 0x00000380548f7812 */ /* 0x000fe200078ec0ff */
[----:B------:R-:W-:Y:S01]  /*20370*/  IMAD.X R85, RZ, RZ, R13, P1 ;  /* 0x000000ffff557224 */ /* 0x000fe200008e060d */
[----:B------:R-:W-:Y:S02]  /*20380*/  IADD3 R86, P6, R12, 0x60, RZ ;  /* 0x000000600c567810 */ /* 0x000fe40007fde0ff */
[----:B------:R-:W-:-:S02]  /*20390*/  SHF.R.U64 R141, R141, 0x3, RZ ;  /* 0x000000038d8d7819 */ /* 0x000fc400000012ff */
[----:B------:R-:W-:Y:S01]  /*203a0*/  SHF.R.U64 R143, R143, 0x3, RZ ;  /* 0x000000038f8f7819 */ /* 0x000fe200000012ff */
[--C-:B------:R-:W-:Y:S01]  /*203b0*/  IMAD.X R87, RZ, RZ, R13.reuse, P6 ;  /* 0x000000ffff577224 */ /* 0x100fe200030e060d */
[C---:B------:R-:W-:Y:S02]  /*203c0*/  IADD3 R14, P0, R12.reuse, 0x4020, RZ ;  /* 0x000040200c0e7810 */ /* 0x040fe40007f1e0ff */
[----:B-1----:R-:W-:Y:S02]  /*203d0*/  IADD3 R56, P4, R12, 0x4040, RZ ;  /* 0x000040400c387810 */ /* 0x002fe40007f9e0ff */
[----:B------:R-:W-:Y:S01]  /*203e0*/  LOP3.LUT R145, R86, 0x380, RZ, 0xc0, !PT ;  /* 0x0000038056917812 */ /* 0x000fe200078ec0ff */
[--C-:B------:R-:W-:Y:S01]  /*203f0*/  IMAD.X R91, RZ, RZ, R13.reuse, P0 ;  /* 0x000000ffff5b7224 */ /* 0x100fe200000e060d */
[----:B------:R-:W-:Y:S01]  /*20400*/  LOP3.LUT R74, R141, R74, RZ, 0x3c, !PT ;  /* 0x0000004a8d4a7212 */ /* 0x000fe200078e3cff */
[----:B------:R-:W-:Y:S01]  /*20410*/  IMAD.X R93, RZ, RZ, R13, P4 ;  /* 0x000000ffff5d7224 */ /* 0x000fe200020e060d */
[----:B------:R-:W-:-:S02]  /*20420*/  LOP3.LUT R84, R143, R84, RZ, 0x3c, !PT ;  /* 0x000000548f547212 */ /* 0x000fc400078e3cff */
[----:B------:R-:W-:Y:S02]  /*20430*/  IADD3 R88, P5, R12, 0x4000, RZ ;  /* 0x000040000c587810 */ /* 0x000fe40007fbe0ff */
[----:B------:R-:W-:Y:S02]  /*20440*/  LOP3.LUT R141, R14, 0x380, RZ, 0xc0, !PT ;  /* 0x000003800e8d7812 */ /* 0x000fe400078ec0ff */
[----:B------:R-:W-:Y:S01]  /*20450*/  LOP3.LUT R143, R56, 0x380, RZ, 0xc0, !PT ;  /* 0x00000380388f7812 */ /* 0x000fe200078ec0ff */
[----:B------:R-:W-:Y:S01]  /*20460*/  IMAD.X R89, RZ, RZ, R13, P5 ;  /* 0x000000ffff597224 */ /* 0x000fe200028e060d */
[----:B------:R-:W-:Y:S02]  /*20470*/  SHF.R.U64 R145, R145, 0x3, RZ ;  /* 0x0000000391917819 */ /* 0x000fe400000012ff */
[C---:B------:R-:W-:Y:S02]  /*20480*/  LOP3.LUT R73, R12.reuse, 0x380, RZ, 0xc0, !PT ;  /* 0x000003800c497812 */ /* 0x040fe400078ec0ff */
[----:B------:R-:W-:-:S02]  /*20490*/  IADD3 R72, P3, R12, 0x4060, RZ ;  /* 0x000040600c487810 */ /* 0x000fc40007f7e0ff */
[C---:B------:R-:W-:Y:S02]  /*204a0*/  IADD3 R15, P2, R12.reuse, 0x8000, RZ ;  /* 0x000080000c0f7810 */ /* 0x040fe40007f5e0ff */
[----:B------:R-:W-:Y:S01]  /*204b0*/  SHF.R.U64 R141, R141, 0x3, RZ ;  /* 0x000000038d8d7819 */ /* 0x000fe200000012ff */
[--C-:B------:R-:W-:Y:S01]  /*204c0*/  IMAD.X R95, RZ, RZ, R13.reuse, P3 ;  /* 0x000000ffff5f7224 */ /* 0x100fe200018e060d */
[----:B------:R-:W-:Y:S01]  /*204d0*/  SHF.R.U64 R143, R143, 0x3, RZ ;  /* 0x000000038f8f7819 */ /* 0x000fe200000012ff */
[--C-:B------:R-:W-:Y:S01]  /*204e0*/  IMAD.X R97, RZ, RZ, R13.reuse, P2 ;  /* 0x000000ffff617224 */ /* 0x100fe200010e060d */
[C---:B------:R-:W-:Y:S02]  /*204f0*/  IADD3 R0, P1, R12.reuse, 0x8020, RZ ;  /* 0x000080200c007810 */ /* 0x040fe40007f3e0ff */
[C---:B------:R-:W-:Y:S02]  /*20500*/  IADD3 R3, P6, R12.reuse, 0x8040, RZ ;  /* 0x000080400c037810 */ /* 0x040fe40007fde0ff */
[----:B------:R-:W-:Y:S01]  /*20510*/  IADD3 R4, P5, R12, 0x8060, RZ ;  /* 0x000080600c047810 */ /* 0x000fe20007fbe0ff */
[--C-:B------:R-:W-:Y:S01]  /*20520*/  IMAD.X R99, RZ, RZ, R13.reuse, P1 ;  /* 0x000000ffff637224 */ /* 0x100fe200008e060d */
[----:B------:R-:W-:Y:S01]  /*20530*/  LOP3.LUT R147, R88, 0x380, RZ, 0xc0, !PT ;  /* 0x0000038058937812 */ /* 0x000fe200078ec0ff */
[----:B------:R-:W-:Y:S01]  /*20540*/  IMAD.X R139, RZ, RZ, R13, P6 ;  /* 0x000000ffff8b7224 */ /* 0x000fe200030e060d */
[----:B------:R-:W-:-:S02]  /*20550*/  LOP3.LUT R86, R145, R86, RZ, 0x3c, !PT ;  /* 0x0000005691567212 */ /* 0x000fc400078e3cff */
[----:B------:R-:W-:Y:S02]  /*20560*/  SHF.R.U64 R73, R73, 0x3, RZ ;  /* 0x0000000349497819 */ /* 0x000fe400000012ff */
[----:B------:R-:W-:Y:S02]  /*20570*/  LOP3.LUT R145, R72, 0x380, RZ, 0xc0, !PT ;  /* 0x0000038048917812 */ /* 0x000fe400078ec0ff */
[----:B------:R-:W-:Y:S02]  /*20580*/  LOP3.LUT R96, R15, 0x380, RZ, 0xc0, !PT ;  /* 0x000003800f607812 */ /* 0x000fe400078ec0ff */
[----:B------:R-:W-:Y:S02]  /*20590*/  LOP3.LUT R90, R141, R14, RZ, 0x3c, !PT ;  /* 0x0000000e8d5a7212 */ /* 0x000fe400078e3cff */
[----:B------:R-:W-:Y:S02]  /*205a0*/  LOP3.LUT R92, R143, R56, RZ, 0x3c, !PT ;  /* 0x000000388f5c7212 */ /* 0x000fe400078e3cff */
[----:B------:R-:W-:-:S02]  /*205b0*/  LOP3.LUT R141, R0, 0x380, RZ, 0xc0, !PT ;  /* 0x00000380008d7812 */ /* 0x000fc400078ec0ff */
[----:B------:R-:W-:Y:S02]  /*205c0*/  LOP3.LUT R56, R3, 0x380, RZ, 0xc0, !PT ;  /* 0x0000038003387812 */ /* 0x000fe400078ec0ff */
[----:B------:R-:W-:Y:S02]  /*205d0*/  SHF.R.U64 R147, R147, 0x3, RZ ;  /* 0x0000000393937819 */ /* 0x000fe400000012ff */
[----:B------:R-:W-:Y:S02]  /*205e0*/  LOP3.LUT R143, R4, 0x380, RZ, 0xc0, !PT ;  /* 0x00000380048f7812 */ /* 0x000fe400078ec0ff */
[----:B------:R-:W-:Y:S01]  /*205f0*/  LOP3.LUT R12, R73, R12, RZ, 0x3c, !PT ;  /* 0x0000000c490c7212 */ /* 0x000fe200078e3cff */
[----:B------:R-:W-:Y:S01]  /*20600*/  IMAD.X R73, RZ, RZ, R13, P5 ;  /* 0x000000ffff497224 */ /* 0x000fe200028e060d */
[----:B------:R-:W-:Y:S02]  /*20610*/  SHF.R.U64 R145, R145, 0x3, RZ ;  /* 0x0000000391917819 */ /* 0x000fe400000012ff */
[----:B------:R-:W-:-:S02]  /*20620*/  SHF.R.U64 R96, R96, 0x3, RZ ;  /* 0x0000000360607819 */ /* 0x000fc400000012ff */
[----:B------:R-:W-:Y:S02]  /*20630*/  SHF.R.U64 R141, R141, 0x3, RZ ;  /* 0x000000038d8d7819 */ /* 0x000fe400000012ff */
[----:B------:R-:W-:Y:S02]  /*20640*/  SHF.R.U64 R56, R56, 0x3, RZ ;  /* 0x0000000338387819 */ /* 0x000fe400000012ff */
[----:B------:R-:W-:Y:S02]  /*20650*/  LOP3.LUT R88, R147, R88, RZ, 0x3c, !PT ;  /* 0x0000005893587212 */ /* 0x000fe400078e3cff */
[----:B------:R-:W-:Y:S02]  /*20660*/  SHF.R.U64 R143, R143, 0x3, RZ ;  /* 0x000000038f8f7819 */ /* 0x000fe400000012ff */
[----:B------:R-:W-:Y:S02]  /*20670*/  LOP3.LUT R94, R145, R72, RZ, 0x3c, !PT ;  /* 0x00000048915e7212 */ /* 0x000fe400078e3cff */
[----:B------:R-:W-:-:S02]  /*20680*/  LOP3.LUT R96, R96, R15, RZ, 0x3c, !PT ;  /* 0x0000000f60607212 */ /* 0x000fc400078e3cff */
[----:B------:R-:W-:Y:S02]  /*20690*/  MOV R142, R12 ;  /* 0x0000000c008e7202 */ /* 0x000fe40000000f00 */
[----:B------:R-:W-:Y:S02]  /*206a0*/  F2FP.BF16.F32.PACK_AB R12, R25, R24 ;  /* 0x00000018190c723e */ /* 0x000fe400000010ff */
[----:B------:R-:W-:Y:S02]  /*206b0*/  F2FP.BF16.F32.PACK_AB R13, R27, R26 ;  /* 0x0000001a1b0d723e */ /* 0x000fe400000010ff */
[----:B------:R-:W-:Y:S02]  /*206c0*/  F2FP.BF16.F32.PACK_AB R14, R29, R28 ;  /* 0x0000001c1d0e723e */ /* 0x000fe400000010ff */
[----:B------:R-:W-:Y:S02]  /*206d0*/  F2FP.BF16.F32.PACK_AB R15, R31, R30 ;  /* 0x0000001e1f0f723e */ /* 0x000fe400000010ff */
[----:B------:R-:W-:-:S02]  /*206e0*/  MOV R145, R84 ;  /* 0x0000005400917202 */ /* 0x000fc40000000f00 */
[----:B------:R-:W-:Y:S01]  /*206f0*/  MOV R144, R86 ;  /* 0x0000005600907202 */ /* 0x000fe20000000f00 */
[----:B------:R1:W-:Y:S01]  /*20700*/  STSM.16.M88.4 [R142], R12 ;  /* 0x0000000c8e007844 */ /* 0x0003e20000000200 */
[----:B------:R-:W-:Y:S02]  /*20710*/  LOP3.LUT R98, R141, R0, RZ, 0x3c, !PT ;  /* 0x000000008d627212 */ /* 0x000fe400078e3cff */
[----:B------:R-:W-:Y:S02]  /*20720*/  LOP3.LUT R138, R56, R3, RZ, 0x3c, !PT ;  /* 0x00000003388a7212 */ /* 0x000fe400078e3cff */
[----:B------:R-:W-:Y:S02]  /*20730*/  MOV R75, R74 ;  /* 0x0000004a004b7202 */ /* 0x000fe40000000f00 */
[----:B------:R-:W-:Y:S02]  /*20740*/  F2FP.BF16.F32.PACK_AB R84, R33, R32 ;  /* 0x000000202154723e */ /* 0x000fe400000010ff */
[----:B------:R-:W-:-:S02]  /*20750*/  F2FP.BF16.F32.PACK_AB R85, R35, R34 ;  /* 0x000000222355723e */ /* 0x000fc400000010ff */
[----:B------:R-:W-:Y:S02]  /*20760*/  F2FP.BF16.F32.PACK_AB R86, R37, R36 ;  /* 0x000000242556723e */ /* 0x000fe400000010ff */
[----:B------:R-:W-:Y:S02]  /*20770*/  F2FP.BF16.F32.PACK_AB R87, R39, R38 ;  /* 0x000000262757723e */ /* 0x000fe400000010ff */
[----:B------:R-:W-:Y:S02]  /*20780*/  LOP3.LUT R72, R143, R4, RZ, 0x3c, !PT ;  /* 0x000000048f487212 */ /* 0x000fe400078e3cff */
[----:B------:R-:W-:Y:S01]  /*20790*/  MOV R0, R88 ;  /* 0x0000005800007202 */ /* 0x000fe20000000f00 */
[----:B------:R2:W-:Y:S01]  /*207a0*/  STSM.16.M88.4 [R75], R84 ;  /* 0x000000544b007844 */ /* 0x0005e20000000200 */
[----:B------:R-:W-:Y:S01]  /*207b0*/  MOV R56, R90 ;  /* 0x0000005a00387202 */ /* 0x000fe20000000f00 */
[----:B-1----:R-:W1:Y:S01]  /*207c0*/  LDC.64 R142, c[0x0][0xc00] ;  /* 0x00030000ff8e7b82 */ /* 0x002e620000000a00 */
[----:B------:R-:W-:-:S02]  /*207d0*/  MOV R140, R92 ;  /* 0x0000005c008c7202 */ /* 0x000fc40000000f00 */
[----:B------:R-:W-:Y:S02]  /*207e0*/  MOV R141, R94 ;  /* 0x0000005e008d7202 */ /* 0x000fe40000000f00 */
[----:B------:R-:W-:Y:S02]  /*207f0*/  F2FP.BF16.F32.PACK_AB R88, R41, R40 ;  /* 0x000000282958723e */ /* 0x000fe400000010ff */
[----:B------:R-:W-:Y:S02]  /*20800*/  F2FP.BF16.F32.PACK_AB R89, R43, R42 ;  /* 0x0000002a2b59723e */ /* 0x000fe400000010ff */
[----:B------:R-:W-:Y:S02]  /*20810*/  F2FP.BF16.F32.PACK_AB R90, R45, R44 ;  /* 0x0000002c2d5a723e */ /* 0x000fe400000010ff */
[----:B------:R-:W-:Y:S02]  /*20820*/  F2FP.BF16.F32.PACK_AB R91, R47, R46 ;  /* 0x0000002e2f5b723e */ /* 0x000fe400000010ff */
[----:B------:R-:W-:-:S02]  /*20830*/  F2FP.BF16.F32.PACK_AB R92, R49, R48 ;  /* 0x00000030315c723e */ /* 0x000fc400000010ff */
[----:B------:R-:W-:Y:S01]  /*20840*/  F2FP.BF16.F32.PACK_AB R93, R51, R50 ;  /* 0x00000032335d723e */ /* 0x000fe200000010ff */
[----:B------:R3:W-:Y:S01]  /*20850*/  STSM.16.M88.4 [R145], R88 ;  /* 0x0000005891007844 */ /* 0x0007e20000000200 */
[----:B------:R-:W-:Y:S02]  /*20860*/  F2FP.BF16.F32.PACK_AB R94, R53, R52 ;  /* 0x00000034355e723e */ /* 0x000fe400000010ff */
[----:B------:R-:W-:Y:S02]  /*20870*/  F2FP.BF16.F32.PACK_AB R95, R55, R54 ;  /* 0x00000036375f723e */ /* 0x000fe400000010ff */
[----:B------:R-:W-:Y:S02]  /*20880*/  MOV R4, R72 ;  /* 0x0000004800047202 */ /* 0x000fe40000000f00 */
[----:B------:R-:W-:Y:S01]  /*20890*/  F2FP.BF16.F32.PACK_AB R12, R9, R8 ;  /* 0x00000008090c723e */ /* 0x000fe200000010ff */
[----:B------:R-:W-:Y:S01]  /*208a0*/  STSM.16.M88.4 [R144], R92 ;  /* 0x0000005c90007844 */ /* 0x000fe20000000200 */
[----:B------:R-:W-:-:S02]  /*208b0*/  F2FP.BF16.F32.PACK_AB R13, R127, R126 ;  /* 0x0000007e7f0d723e */ /* 0x000fc400000010ff */
[----:B------:R-:W-:Y:S02]  /*208c0*/  F2FP.BF16.F32.PACK_AB R14, R61, R60 ;  /* 0x0000003c3d0e723e */ /* 0x000fe400000010ff */
[----:B------:R-:W-:Y:S02]  /*208d0*/  F2FP.BF16.F32.PACK_AB R15, R63, R62 ;  /* 0x0000003e3f0f723e */ /* 0x000fe400000010ff */
[----:B------:R-:W-:Y:S02]  /*208e0*/  F2FP.BF16.F32.PACK_AB R72, R65, R64 ;  /* 0x000000404148723e */ /* 0x000fe400000010ff */
[----:B------:R-:W-:Y:S01]  /*208f0*/  F2FP.BF16.F32.PACK_AB R73, R67, R66 ;  /* 0x000000424349723e */ /* 0x000fe200000010ff */
[----:B------:R4:W-:Y:S01]  /*20900*/  STSM.16.M88.4 [R0], R12 ;  /* 0x0000000c00007844 */ /* 0x0009e20000000200 */
[----:B------:R-:W-:Y:S02]  /*20910*/  F2FP.BF16.F32.PACK_AB R74, R69, R68 ;  /* 0x00000044454a723e */ /* 0x000fe400000010ff */
[----:B--2---:R-:W-:-:S02]  /*20920*/  F2FP.BF16.F32.PACK_AB R75, R71, R70 ;  /* 0x00000046474b723e */ /* 0x004fc400000010ff */
[----:B------:R-:W-:Y:S02]  /*20930*/  F2FP.BF16.F32.PACK_AB R84, R11, R10 ;  /* 0x0000000a0b54723e */ /* 0x000fe400000010ff */
[----:B------:R-:W-:Y:S01]  /*20940*/  F2FP.BF16.F32.PACK_AB R85, R129, R128 ;  /* 0x000000808155723e */ /* 0x000fe200000010ff */
[----:B------:R-:W-:Y:S01]  /*20950*/  STSM.16.M88.4 [R56], R72 ;  /* 0x0000004838007844 */ /* 0x000fe20000000200 */
[----:B------:R-:W-:Y:S02]  /*20960*/  F2FP.BF16.F32.PACK_AB R86, R77, R76 ;  /* 0x0000004c4d56723e */ /* 0x000fe400000010ff */
[----:B------:R-:W-:Y:S02]  /*20970*/  F2FP.BF16.F32.PACK_AB R87, R79, R78 ;  /* 0x0000004e4f57723e */ /* 0x000fe400000010ff */
[----:B---3--:R-:W-:Y:S02]  /*20980*/  F2FP.BF16.F32.PACK_AB R88, R81, R80 ;  /* 0x000000505158723e */ /* 0x008fe400000010ff */
[----:B------:R-:W-:Y:S01]  /*20990*/  F2FP.BF16.F32.PACK_AB R89, R83, R82 ;  /* 0x000000525359723e */ /* 0x000fe200000010ff */
[----:B------:R1:W-:Y:S01]  /*209a0*/  STSM.16.M88.4 [R140], R84 ;  /* 0x000000548c007844 */ /* 0x0003e20000000200 */
[----:B------:R-:W-:Y:S01]  /*209b0*/  F2FP.BF16.F32.PACK_AB R90, R21, R20 ;  /* 0x00000014155a723e */ /* 0x000fe200000010ff */
[----:B----4-:R-:W-:Y:S01]  /*209c0*/  IMAD.MOV.U32 R0, RZ, RZ, RZ ;  /* 0x000000ffff007224 */ /* 0x010fe200078e00ff */
[----:B------:R-:W-:-:S02]  /*209d0*/  F2FP.BF16.F32.PACK_AB R91, R131, R130 ;  /* 0x00000082835b723e */ /* 0x000fc400000010ff */
[----:B------:R-:W-:Y:S02]  /*209e0*/  MOV R96, R96 ;  /* 0x0000006000607202 */ /* 0x000fe40000000f00 */
[----:B------:R-:W-:Y:S01]  /*209f0*/  F2FP.BF16.F32.PACK_AB R92, R121, R120 ;  /* 0x00000078795c723e */ /* 0x000fe200000010ff */
[----:B------:R-:W-:Y:S01]  /*20a00*/  STSM.16.M88.4 [R141], R88 ;  /* 0x000000588d007844 */ /* 0x000fe20000000200 */
[----:B------:R-:W-:Y:S02]  /*20a10*/  F2FP.BF16.F32.PACK_AB R93, R133, R132 ;  /* 0x00000084855d723e */ /* 0x000fe400000010ff */
[----:B------:R-:W-:Y:S02]  /*20a20*/  F2FP.BF16.F32.PACK_AB R94, R123, R122 ;  /* 0x0000007a7b5e723e */ /* 0x000fe400000010ff */
[----:B------:R-:W-:Y:S02]  /*20a30*/  F2FP.BF16.F32.PACK_AB R95, R135, R134 ;  /* 0x00000086875f723e */ /* 0x000fe400000010ff */
[----:B------:R-:W-:Y:S01]  /*20a40*/  MOV R3, R98 ;  /* 0x0000006200037202 */ /* 0x000fe20000000f00 */
[----:B-1----:R-:W-:Y:S01]  /*20a50*/  IMAD.WIDE R84, R217, 0x4, R142 ;  /* 0x00000004d9547825 */ /* 0x002fe200078e028e */
[----:B------:R-:W-:Y:S01]  /*20a60*/  F2FP.BF16.F32.PACK_AB R97, R137, R136 ;  /* 0x000000888961723e */ /* 0x000fe200000010ff */
[----:B------:R1:W-:Y:S01]  /*20a70*/  STSM.16.M88.4 [R96], R92 ;  /* 0x0000005c60007844 */ /* 0x0003e20000000200 */
[----:B------:R-:W-:-:S02]  /*20a80*/  F2FP.BF16.F32.PACK_AB R98, R101, R100 ;  /* 0x000000646562723e */ /* 0x000fc400000010ff */
[----:B------:R-:W-:Y:S02]  /*20a90*/  MOV R138, R138 ;  /* 0x0000008a008a7202 */ /* 0x000fe40000000f00 */
[----:B------:R-:W-:Y:S02]  /*20aa0*/  F2FP.BF16.F32.PACK_AB R12, R105, R104 ;  /* 0x00000068690c723e */ /* 0x000fe400000010ff */
[----:B------:R-:W-:Y:S02]  /*20ab0*/  F2FP.BF16.F32.PACK_AB R13, R107, R106 ;  /* 0x0000006a6b0d723e */ /* 0x000fe400000010ff */
[----:B------:R-:W-:Y:S02]  /*20ac0*/  F2FP.BF16.F32.PACK_AB R14, R109, R108 ;  /* 0x0000006c6d0e723e */ /* 0x000fe400000010ff */
[----:B------:R-:W-:Y:S02]  /*20ad0*/  F2FP.BF16.F32.PACK_AB R15, R111, R110 ;  /* 0x0000006e6f0f723e */ /* 0x000fe400000010ff */
[----:B------:R-:W-:-:S02]  /*20ae0*/  F2FP.BF16.F32.PACK_AB R72, R113, R112 ;  /* 0x000000707148723e */ /* 0x000fc400000010ff */
[----:B------:R-:W-:Y:S02]  /*20af0*/  F2FP.BF16.F32.PACK_AB R73, R115, R114 ;  /* 0x000000727349723e */ /* 0x000fe400000010ff */
[----:B------:R-:W-:Y:S02]  /*20b00*/  F2FP.BF16.F32.PACK_AB R74, R117, R116 ;  /* 0x00000074754a723e */ /* 0x000fe400000010ff */
[----:B------:R-:W-:Y:S02]  /*20b10*/  F2FP.BF16.F32.PACK_AB R75, R119, R118 ;  /* 0x00000076774b723e */ /* 0x000fe400000010ff */
[----:B------:R-:W-:Y:S02]  /*20b20*/  ISETP.NE.U32.AND P0, PT, RZ, UR4, PT ;  /* 0x00000004ff007c0c */ /* 0x000fe4000bf05070 */
[----:B------:R-:W-:Y:S02]  /*20b30*/  ISETP.NE.U32.AND P1, PT, RZ, UR6, PT ;  /* 0x00000006ff007c0c */ /* 0x000fe4000bf25070 */
[----:B------:R-:W-:Y:S01]  /*20b40*/  ISETP.NE.AND P2, PT, R216, RZ, PT ;  /* 0x000000ffd800720c */ /* 0x000fe20003f45270 */
[----:B------:R-:W-:Y:S01]  /*20b50*/  IMAD.MOV.U32 R56, RZ, RZ, 0x9b8 ;  /* 0x000009b8ff387424 */ /* 0x000fe200078e00ff */
[----:B-1----:R-:W-:Y:S01]  /*20b60*/  F2FP.BF16.F32.PACK_AB R96, R125, R124 ;  /* 0x0000007c7d60723e */ /* 0x002fe200000010ff */
[----:B------:R-:W1:Y:S01]  /*20b70*/  LDC R88, c[0x0][0xbe8] ;  /* 0x0002fa00ff587b82 */ /* 0x000e620000000800 */
[----:B------:R-:W-:-:S02]  /*20b80*/  F2FP.BF16.F32.PACK_AB R99, R103, R102 ;  /* 0x000000666763723e */ /* 0x000fc400000010ff */
[----:B------:R-:W-:-:S03]  /*20b90*/  ISETP.NE.AND.EX P0, PT, RZ, UR5, PT, P0 ;  /* 0x00000005ff007c0c */ /* 0x000fc6000bf05300 */
[----:B------:R-:W-:Y:S02]  /*20ba0*/  STSM.16.M88.4 [R3], R96 ;  /* 0x0000006003007844 */ /* 0x000fe40000000200 */
[----:B------:R-:W2:Y:S02]  /*20bb0*/  LDC.64 R86, c[0x0][0xba8] ;  /* 0x0002ea00ff567b82 */ /* 0x000ea40000000a00 */
[----:B------:R3:W-:Y:S04]  /*20bc0*/  STSM.16.M88.4 [R138], R12 ;  /* 0x0000000c8a007844 */ /* 0x0007e80000000200 */
[----:B------:R4:W-:Y:S02]  /*20bd0*/  STSM.16.M88.4 [R4], R72 ;  /* 0x0000004804007844 */ /* 0x0009e40000000200 */
[----:B------:R-:W-:Y:S06]  /*20be0*/  BAR.SYNC.DEFER_BLOCKING 0x1, 0x100 ;  /* 0x0044000000007b1d */ /* 0x000fec0000010000 */
[----:B------:R-:W2:Y:S01]  /*20bf0*/  @P0 LDG.E R0, desc[UR46][R84.64] ;  /* 0x0000002e54000981 */ /* 0x000ea2000c1e1900 */
[----:B------:R-:W-:Y:S01]  /*20c00*/  ULDC UR6, c[0x0][0xa88] ;  /* 0x0002a20000067ab9 */ /* 0x000fe20000000800 */
[----:B------:R-:W-:Y:S01]  /*20c10*/  ISETP.NE.AND.EX P1, PT, RZ, UR7, PT, P1 ;  /* 0x00000007ff007c0c */ /* 0x000fe2000bf25310 */
[----:B------:R-:W-:Y:S01]  /*20c20*/  IMAD.U32 R91, RZ, RZ, UR6 ;  /* 0x00000006ff5b7e24 */ /* 0x000fe2000f8e00ff */
[----:B------:R-:W-:-:S02]  /*20c30*/  ULDC UR6, c[0x0][0xad4] ;  /* 0x0002b50000067ab9 */ /* 0x000fc40000000800 */
[----:B------:R-:W-:-:S04]  /*20c40*/  SEL R216, R216, UR6, P2 ;  /* 0x00000006d8d87c07 */ /* 0x000fc80009000000 */
[----:B------:R-:W-:-:S04]  /*20c50*/  ISETP.GT.AND P3, PT, R216, 0x1, PT ;  /* 0x00000001d800780c */ /* 0x000fc80003f64270 */
[----:B------:R-:W-:Y:S01]  /*20c60*/  SEL R56, R56, 0x978, P3 ;  /* 0x0000097838387807 */ /* 0x000fe20001800000 */
[----:B---3--:R-:W3:Y:S08]  /*20c70*/  @P1 LDC.64 R12, c[0x0][0xc08] ;  /* 0x00030200ff0c1b82 */ /* 0x008ef00000000a00 */
[----:B------:R-:W0:Y:S08]  /*20c80*/  LDC.64 R14, c[0x0][R56+0x220] ;  /* 0x00008800380e7b82 */ /* 0x000e300000000a00 */
[----:B----4-:R-:W4:Y:S01]  /*20c90*/  LDC.64 R72, c[0x0][R56+0x218] ;  /* 0x0000860038487b82 */ /* 0x010f220000000a00 */
[----:B-1----:R-:W-:-:S07]  /*20ca0*/  ISETP.NE.AND P4, PT, R88, 0x1, PT ;  /* 0x000000015800780c */ /* 0x002fce0003f85270 */
[----:B------:R-:W1:Y:S01]  /*20cb0*/  LDC.64 R74, c[0x0][R56+0x228] ;  /* 0x00008a00384a7b82 */ /* 0x000e620000000a00 */
[----:B---3--:R-:W-:-:S05]  /*20cc0*/  @P1 IMAD.WIDE R12, R217, 0x4, R12 ;  /* 0x00000004d90c1825 */ /* 0x008fca00078e020c */
[----:B------:R3:W5:Y:S01]  /*20cd0*/  @P1 LDG.E R91, desc[UR46][R12.64] ;  /* 0x0000002e0c5b1981 */ /* 0x000762000c1e1900 */
[----:B------:R-:W-:Y:S01]  /*20ce0*/  ISETP.NE.U32.AND P2, PT, RZ, UR4, PT ;  /* 0x00000004ff007c0c */ /* 0x000fe2000bf45070 */
[----:B------:R-:W4:Y:S01]  /*20cf0*/  @P4 LDC R90, c[0x0][0xbec] ;  /* 0x0002fb00ff5a4b82 */ /* 0x000f220000000800 */
[----:B------:R-:W-:Y:S02]  /*20d00*/  SHF.R.S32.HI R4, RZ, 0x1f, R217 ;  /* 0x0000001fff047819 */ /* 0x000fe400000114d9 */
[----:B------:R-:W-:Y:S02]  /*20d10*/  ISETP.NE.AND.EX P2, PT, RZ, UR5, PT, P2 ;  /* 0x00000005ff007c0c */ /* 0x000fe4000bf45320 */
[----:B------:R-:W-:Y:S02]  /*20d20*/  SEL R93, R221, RZ, P3 ;  /* 0x000000ffdd5d7207 */ /* 0x000fe40001800000 */
[----:B------:R-:W-:Y:S01]  /*20d30*/  SEL R3, R217, RZ, !P2 ;  /* 0x000000ffd9037207 */ /* 0x000fe20005000000 */
[----:B---3--:R3:W3:Y:S01]  /*20d40*/  LDC.64 R12, c[0x0][R56+0x210] ;  /* 0x00008400380c7b82 */ /* 0x0086e20000000a00 */
[----:B------:R-:W-:-:S07]  /*20d50*/  SEL R89, R4, RZ, !P2 ;  /* 0x000000ff04597207 */ /* 0x000fce0005000000 */
[----:B------:R-:W1:Y:S01]  /*20d60*/  @P4 LDC R99, c[0x0][0xbf0] ;  /* 0x0002fc00ff634b82 */ /* 0x000e620000000800 */
[----:B0-----:R-:W-:-:S07]  /*20d70*/  IMAD R4, R15, R3, RZ ;  /* 0x000000030f047224 */ /* 0x001fce00078e02ff */
[----:B--2---:R-:W0:Y:S01]  /*20d80*/  @!P3 LDC R86, c[0x0][0xb50] ;  /* 0x0002d400ff56bb82 */ /* 0x004e220000000800 */
[----:B------:R-:W-:Y:S02]  /*20d90*/  IMAD R97, R14, R89, R4 ;  /* 0x000000590e617224 */ /* 0x000fe400078e0204 */
[----:B------:R-:W-:Y:S02]  /*20da0*/  IMAD.IADD R89, R214, 0x1, R212 ;  /* 0x00000001d6597824 */ /* 0x000fe400078e02d4 */
[----:B------:R-:W-:-:S03]  /*20db0*/  IMAD.WIDE.U32 R14, R14, R3, RZ ;  /* 0x000000030e0e7225 */ /* 0x000fc600078e00ff */
[----:B------:R-:W2:Y:S01]  /*20dc0*/  @!P3 LDC R87, c[0x0][0xb54] ;  /* 0x0002d500ff57bb82 */ /* 0x000ea20000000800 */
[----:B----4-:R-:W-:-:S04]  /*20dd0*/  @P4 IMAD.HI.U32 R4, R89, R90, RZ ;  /* 0x0000005a59044227 */ /* 0x010fc800078e00ff */
[-C--:B------:R-:W-:Y:S02]  /*20de0*/  IMAD R95, R73, R215.reuse, RZ ;  /* 0x000000d7495f7224 */ /* 0x080fe400078e02ff */
[----:B------:R-:W-:-:S04]  /*20df0*/  IMAD.WIDE.U32 R72, R72, R215, RZ ;  /* 0x000000d748487225 */ /* 0x000fc800078e00ff */
[----:B------:R-:W-:Y:S02]  /*20e00*/  IMAD.IADD R97, R15, 0x1, R97 ;  /* 0x000000010f617824 */ /* 0x000fe400078e0261 */
[----:B------:R-:W-:Y:S01]  /*20e10*/  IMAD.MOV.U32 R15, RZ, RZ, R89 ;  /* 0x000000ffff0f7224 */ /* 0x000fe200078e0059 */
[----:B-1----:R-:W-:Y:S01]  /*20e20*/  @P4 SHF.R.U32.HI R15, RZ, R99, R4 ;  /* 0x00000063ff0f4219 */ /* 0x002fe20000011604 */
[----:B------:R-:W-:Y:S02]  /*20e30*/  IMAD.IADD R73, R73, 0x1, R95 ;  /* 0x0000000149497824 */ /* 0x000fe400078e025f */
[-C--:B------:R-:W-:Y:S01]  /*20e40*/  IMAD R95, R75, R93.reuse, RZ ;  /* 0x0000005d4b5f7224 */ /* 0x080fe200078e02ff */
[----:B------:R-:W-:Y:S01]  /*20e50*/  SHF.R.S32.HI R4, RZ, 0x1f, R15 ;  /* 0x0000001fff047819 */ /* 0x000fe2000001140f */
[----:B------:R-:W-:-:S04]  /*20e60*/  IMAD.WIDE.U32 R74, R74, R93, RZ ;  /* 0x0000005d4a4a7225 */ /* 0x000fc800078e00ff */
[----:B------:R-:W-:Y:S01]  /*20e70*/  IMAD.IADD R95, R75, 0x1, R95 ;  /* 0x000000014b5f7824 */ /* 0x000fe200078e025f */
[--C-:B------:R-:W-:Y:S01]  /*20e80*/  IADD3 R14, P2, P5, R14, R72, R0.reuse ;  /* 0x000000480e0e7210 */ /* 0x100fe20007d5e000 */
[----:B------:R-:W-:Y:S01]  /*20e90*/  IMAD.MOV R72, RZ, RZ, -R15 ;  /* 0x000000ffff487224 */ /* 0x000fe200078e0a0f */
[----:B---3--:R-:W-:-:S04]  /*20ea0*/  SHF.R.S32.HI R56, RZ, 0x1f, R0 ;  /* 0x0000001fff387819 */ /* 0x008fc80000011400 */
[----:B------:R-:W-:Y:S02]  /*20eb0*/  IADD3.X R73, R97, R73, R56, P2, P5 ;  /* 0x0000004961497210 */ /* 0x000fe400017ea438 */
[----:B------:R-:W-:Y:S01]  /*20ec0*/  IADD3 R74, P2, P5, R15, R14, R74 ;  /* 0x0000000e0f4a7210 */ /* 0x000fe20007d5e04a */
        /* <DEDUP_REMOVED lines=8> */
[----:B--2---:R-:W-:Y:S01]  /*20f50*/  LEA.HI.X R4, R74, R87, R4, 0x2, P2 ;  /* 0x000000574a047211 */ /* 0x004fe200010f1404 */
[----:B------:R-:W-:Y:S06]  /*20f60*/  @P1 BRA `(.L_x_4956) ;  /* 0x0000000000101947 */ /* 0x000fec0003800000 */
[----:B------:R-:W-:Y:S05]  /*20f70*/  @!P0 BRA `(.L_x_4956) ;  /* 0x00000000000c8947 */ /* 0x000fea0003800000 */
[----:B------:R-:W2:Y:S04]  /*20f80*/  LDG.E R12, desc[UR46][R84.64] ;  /* 0x0000002e540c7981 */ /* 0x000ea8000c1e1900 */
[----:B-----5:R-:W2:Y:S02]  /*20f90*/  LDG.E R91, desc[UR46][R84.64+0x4] ;  /* 0x0000042e545b7981 */ /* 0x020ea4000c1e1900 */
[----:B--2---:R-:W-:-:S07]  /*20fa0*/  IMAD.IADD R91, R91, 0x1, -R12 ;  /* 0x000000015b5b7824 */ /* 0x004fce00078e0a0c */
.L_x_4956:
[----:B------:R-:W2:Y:S04]  /*20fb0*/  LDL R72, [R1+0x64] ;  /* 0x0000640001487983 */ /* 0x000ea80000100800 */
[----:B------:R-:W3:Y:S04]  /*20fc0*/  LDL R73, [R1+0x50] ;  /* 0x0000500001497983 */ /* 0x000ee80000100800 */
[----:B------:R-:W-:Y:S04]  /*20fd0*/  SHFL.IDX PT, R12, R86, RZ, 0x1c1f ;  /* 0x001c1fff560c7589 */ /* 0x000fe800000e0000 */
[----:B------:R-:W0:Y:S04]  /*20fe0*/  SHFL.IDX PT, R13, R4, RZ, 0x1c1f ;  /* 0x001c1fff040d7589 */ /* 0x000e2800000e0000 */
[----:B------:R-:W-:Y:S04]  /*20ff0*/  SHFL.IDX PT, R14, R86, 0x1, 0x1c1f ;  /* 0x003c1f00560e7f89 */ /* 0x000fe800000e0000 */
[----:B------:R-:W1:Y:S01]  /*21000*/  SHFL.IDX PT, R15, R4, 0x1, 0x1c1f ;  /* 0x003c1f00040f7f89 */ /* 0x000e6200000e0000 */
[----:B--2---:R-:W-:-:S02]  /*21010*/  IMAD.IADD R75, R72, 0x1, R212 ;  /* 0x00000001484b7824 */ /* 0x004fc400078e02d4 */
[----:B-----5:R-:W-:Y:S01]  /*21020*/  IMAD R72, R91, R88, RZ ;  /* 0x000000585b487224 */ /* 0x020fe200078e02ff */
[----:B---3--:R-:W-:Y:S01]  /*21030*/  LOP3.LUT P0, RZ, R73, 0x3, RZ, 0xc0, !PT ;  /* 0x0000000349ff7812 */ /* 0x008fe2000780c0ff */
[----:B------:R-:W-:-:S03]  /*21040*/  VIADD R73, R75, 0x8 ;  /* 0x000000084b497836 */ /* 0x000fc60000000000 */
[-C--:B------:R-:W-:Y:S02]  /*21050*/  ISETP.GE.OR P1, PT, R75, R72.reuse, P0 ;  /* 0x000000484b00720c */ /* 0x080fe40000726670 */
[----:B------:R-:W-:-:S11]  /*21060*/  ISETP.GE.OR P0, PT, R73, R72, P0 ;  /* 0x000000484900720c */ /* 0x000fd60000706670 */
[----:B0-----:R0:W-:Y:S04]  /*21070*/  @!P1 ST.E desc[UR46][R12.64], R2 ;  /* 0x000000020c009985 */ /* 0x0011e8000c10192e */
[----:B-1----:R0:W-:Y:S01]  /*21080*/  @!P0 ST.E desc[UR46][R14.64], R5 ;  /* 0x000000050e008985 */ /* 0x0021e2000c10192e */
[----:B------:R-:W-:Y:S05]  /*21090*/  @P3 BRA `(.L_x_4957) ;  /* 0x0000000c00503947 */ /* 0x000fea0003800000 */
[----:B0-----:R-:W0:Y:S01]  /*210a0*/  S2R R2, SR_TID.X ;  /* 0x0000000000027919 */ /* 0x001e220000002100 */
[----:B------:R-:W1:Y:S01]  /*210b0*/  @P4 LDC R69, c[0x0][0xbec] ;  /* 0x0002fb00ff454b82 */ /* 0x000e620000000800 */
[----:B------:R-:W-:Y:S02]  /*210c0*/  ULDC.64 UR4, c[0x0][0xaa0] ;  /* 0x0002a80000047ab9 */ /* 0x000fe40000000a00 */
[----:B------:R-:W-:-:S05]  /*210d0*/  IMAD R65, R56, UR4, RZ ;  /* 0x0000000438417c24 */ /* 0x000fca000f8e02ff */
        /* <DEDUP_REMOVED lines=8> */
[----:B------:R-:W-:Y:S02]  /*21160*/  IMAD R5, R21, 0x40, R2 ;  /* 0x0000004015057824 */ /* 0x000fe400078e0202 */
[----:B------:R-:W-:Y:S02]  /*21170*/  IMAD R67, R0, UR5, R65 ;  /* 0x0000000500437c24 */ /* 0x000fe4000f8e0241 */
[----:B------:R-:W-:-:S04]  /*21180*/  IMAD.WIDE R6, R5, 0x2, R6 ;  /* 0x0000000205067825 */ /* 0x000fc800078e0206 */
[----:B------:R-:W-:Y:S01]  /*21190*/  IMAD.WIDE.U32 R64, R0, UR4, RZ ;  /* 0x0000000400407c25 */ /* 0x000fe2000f8e00ff */
[C---:B------:R-:W-:Y:S01]  /*211a0*/  IADD3 R9, P3, R6.reuse, 0x1000, RZ ;  /* 0x0000100006097810 */ /* 0x040fe20007f7e0ff */
[----:B------:R-:W-:Y:S01]  /*211b0*/  ULDC.64 UR4, c[0x0][0xae8] ;  /* 0x0002ba0000047ab9 */ /* 0x000fe20000000a00 */
[C---:B------:R-:W-:Y:S01]  /*211c0*/  IADD3 R13, P2, R6.reuse, 0x2000, RZ ;  /* 0x00002000060d7810 */ /* 0x040fe20007f5e0ff */
[----:B------:R-:W-:Y:S01]  /*211d0*/  IMAD.IADD R65, R65, 0x1, R67 ;  /* 0x0000000141417824 */ /* 0x000fe200078e0243 */
[----:B------:R-:W-:Y:S01]  /*211e0*/  IADD3 R25, P6, R6, 0x3000, RZ ;  /* 0x0000300006197810 */ /* 0x000fe20007fde0ff */
[----:B------:R-:W-:Y:S01]  /*211f0*/  IMAD R67, R20, 0x20, R21 ;  /* 0x0000002014437824 */ /* 0x000fe200078e0215 */
[C---:B------:R-:W-:Y:S02]  /*21200*/  IADD3 R29, P5, R6.reuse, 0x4000, RZ ;  /* 0x00004000061d7810 */ /* 0x040fe40007fbe0ff */
[----:B------:R-:W-:Y:S01]  /*21210*/  IADD3 R33, P1, R6, 0x5000, RZ ;  /* 0x0000500006217810 */ /* 0x000fe20007f3e0ff */
[----:B------:R-:W-:Y:S01]  /*21220*/  IMAD.IADD R56, R212, 0x1, R67 ;  /* 0x00000001d4387824 */ /* 0x000fe200078e0243 */
[----:B------:R-:W-:-:S02]  /*21230*/  LOP3.LUT R8, R9, 0x380, RZ, 0xc0, !PT ;  /* 0x0000038009087812 */ /* 0x000fc400078ec0ff */
[----:B------:R-:W-:Y:S02]  /*21240*/  LOP3.LUT R12, R13, 0x380, RZ, 0xc0, !PT ;  /* 0x000003800d0c7812 */ /* 0x000fe400078ec0ff */
[----:B------:R-:W-:Y:S02]  /*21250*/  LOP3.LUT R24, R25, 0x380, RZ, 0xc0, !PT ;  /* 0x0000038019187812 */ /* 0x000fe400078ec0ff */
[----:B------:R-:W-:Y:S01]  /*21260*/  LOP3.LUT R28, R29, 0x380, RZ, 0xc0, !PT ;  /* 0x000003801d1c7812 */ /* 0x000fe200078ec0ff */
[----:B------:R-:W-:Y:S01]  /*21270*/  IMAD.WIDE.U32 R64, R215, UR4, R64 ;  /* 0x00000004d7407c25 */ /* 0x000fe2000f8e0040 */
[----:B------:R-:W-:Y:S02]  /*21280*/  LOP3.LUT R32, R33, 0x380, RZ, 0xc0, !PT ;  /* 0x0000038021207812 */ /* 0x000fe400078ec0ff */
[----:B------:R-:W-:Y:S01]  /*21290*/  SHF.R.U64 R8, R8, 0x3, RZ ;  /* 0x0000000308087819 */ /* 0x000fe200000012ff */
[----:B-1----:R-:W-:Y:S01]  /*212a0*/  @P4 IMAD.HI.U32 R0, R56, R69, RZ ;  /* 0x0000004538004227 */ /* 0x002fe200078e00ff */
[----:B------:R-:W-:-:S02]  /*212b0*/  SHF.R.U64 R12, R12, 0x3, RZ ;  /* 0x000000030c0c7819 */ /* 0x000fc400000012ff */
[----:B------:R-:W-:Y:S02]  /*212c0*/  SHF.R.U64 R24, R24, 0x3, RZ ;  /* 0x0000000318187819 */ /* 0x000fe400000012ff */
[----:B------:R-:W-:Y:S02]  /*212d0*/  SHF.R.U64 R28, R28, 0x3, RZ ;  /* 0x000000031c1c7819 */ /* 0x000fe400000012ff */
[----:B------:R-:W-:Y:S01]  /*212e0*/  SHF.R.S32.HI R20, RZ, 0x1f, R3 ;  /* 0x0000001fff147819 */ /* 0x000fe20000011403 */
[----:B------:R-:W-:Y:S01]  /*212f0*/  IMAD R65, R215, UR5, R65 ;  /* 0x00000005d7417c24 */ /* 0x000fe2000f8e0241 */
[----:B------:R-:W-:Y:S01]  /*21300*/  SHF.R.U64 R32, R32, 0x3, RZ ;  /* 0x0000000320207819 */ /* 0x000fe200000012ff */
[----:B------:R-:W-:Y:S01]  /*21310*/  ULDC.64 UR4, c[0x0][0xaf0] ;  /* 0x0002bc0000047ab9 */ /* 0x000fe20000000a00 */
[----:B------:R-:W-:Y:S01]  /*21320*/  LOP3.LUT R8, R8, R9, RZ, 0x3c, !PT ;  /* 0x0000000908087212 */ /* 0x000fe200078e3cff */
[----:B------:R-:W-:Y:S01]  /*21330*/  IMAD.MOV.U32 R67, RZ, RZ, R56 ;  /* 0x000000ffff437224 */ /* 0x000fe200078e0038 */
        /* <DEDUP_REMOVED lines=8> */
[----:B--2---:R-:W-:Y:S01]  /*213c0*/  @P4 SHF.R.U32.HI R67, RZ, R71, R0 ;  /* 0x00000047ff434219 */ /* 0x004fe20000011600 */
[----:B------:R-:W-:Y:S01]  /*213d0*/  IMAD R20, R20, UR4, RZ ;  /* 0x0000000414147c24 */ /* 0x000fe2000f8e02ff */
[C---:B------:R-:W-:Y:S01]  /*213e0*/  IADD3 R37, P0, R6.reuse, 0x6000, RZ ;  /* 0x0000600006257810 */ /* 0x040fe20007f1e0ff */
[----:B------:R-:W-:Y:S01]  /*213f0*/  IMAD.X R33, RZ, RZ, R7, P1 ;  /* 0x000000ffff217224 */ /* 0x000fe200008e0607 */
[C---:B------:R-:W-:Y:S01]  /*21400*/  IADD3 R41, P3, R6.reuse, 0x7000, RZ ;  /* 0x0000700006297810 */ /* 0x040fe20007f7e0ff */
[----:B------:R-:W-:Y:S01]  /*21410*/  IMAD.WIDE.U32 R64, R3, UR4, R64 ;  /* 0x0000000403407c25 */ /* 0x000fe2000f8e0040 */
[C---:B------:R-:W-:Y:S01]  /*21420*/  IADD3 R45, P2, R6.reuse, 0x8000, RZ ;  /* 0x00008000062d7810 */ /* 0x040fe20007f5e0ff */
[----:B------:R-:W5:Y:S01]  /*21430*/  LD.E.128 R12, desc[UR46][R12.64] ;  /* 0x0000002e0c0c7980 */ /* 0x000f62000c101d00 */
[----:B------:R-:W-:-:S02]  /*21440*/  IADD3 R49, P6, R6, 0x9000, RZ ;  /* 0x0000900006317810 */ /* 0x000fc40007fde0ff */
[C---:B------:R-:W-:Y:S01]  /*21450*/  IADD3 R53, P5, R6.reuse, 0xa000, RZ ;  /* 0x0000a00006357810 */ /* 0x040fe20007fbe0ff */
[----:B------:R-:W-:Y:S01]  /*21460*/  IMAD R69, R3, UR5, R20 ;  /* 0x0000000503457c24 */ /* 0x000fe2000f8e0214 */
[----:B------:R-:W-:Y:S01]  /*21470*/  IADD3 R5, P1, R6, 0xb000, RZ ;  /* 0x0000b00006057810 */ /* 0x000fe20007f3e0ff */
[--C-:B------:R-:W-:Y:S01]  /*21480*/  IMAD.MOV R3, RZ, RZ, -R67.reuse ;  /* 0x000000ffff037224 */ /* 0x100fe200078e0a43 */
[----:B------:R-:W-:Y:S01]  /*21490*/  SHF.R.S32.HI R0, RZ, 0x1f, R67 ;  /* 0x0000001fff007819 */ /* 0x000fe20000011443 */
[----:B------:R-:W-:Y:S01]  /*214a0*/  ULDC.64 UR4, c[0x0][0xae0] ;  /* 0x0002b80000047ab9 */ /* 0x000fe20000000a00 */
[----:B------:R-:W-:Y:S01]  /*214b0*/  LOP3.LUT R36, R37, 0x380, RZ, 0xc0, !PT ;  /* 0x0000038025247812 */ /* 0x000fe200078ec0ff */
[----:B------:R-:W5:Y:S01]  /*214c0*/  LD.E.128 R24, desc[UR46][R24.64] ;  /* 0x0000002e18187980 */ /* 0x000f62000c101d00 */
[----:B------:R-:W-:Y:S02]  /*214d0*/  LOP3.LUT R40, R41, 0x380, RZ, 0xc0, !PT ;  /* 0x0000038029287812 */ /* 0x000fe400078ec0ff */
[----:B------:R-:W-:Y:S01]  /*214e0*/  LOP3.LUT R44, R45, 0x380, RZ, 0xc0, !PT ;  /* 0x000003802d2c7812 */ /* 0x000fe200078ec0ff */
[----:B------:R-:W5:Y:S01]  /*214f0*/  LD.E.128 R28, desc[UR46][R28.64] ;  /* 0x0000002e1c1c7980 */ /* 0x000f62000c101d00 */
[----:B------:R-:W-:-:S02]  /*21500*/  LOP3.LUT R48, R49, 0x380, RZ, 0xc0, !PT ;  /* 0x0000038031307812 */ /* 0x000fc400078ec0ff */
[----:B------:R-:W-:Y:S02]  /*21510*/  LOP3.LUT R52, R53, 0x380, RZ, 0xc0, !PT ;  /* 0x0000038035347812 */ /* 0x000fe400078ec0ff */
[----:B------:R-:W-:Y:S01]  /*21520*/  LOP3.LUT R11, R6, 0x380, RZ, 0xc0, !PT ;  /* 0x00000380060b7812 */ /* 0x000fe200078ec0ff */
[----:B------:R-:W-:Y:S01]  /*21530*/  IMAD.IADD R65, R65, 0x1, R69 ;  /* 0x0000000141417824 */ /* 0x000fe200078e0245 */
[----:B------:R-:W-:Y:S01]  /*21540*/  LOP3.LUT R4, R5, 0x380, RZ, 0xc0, !PT ;  /* 0x0000038005047812 */ /* 0x000fe200078ec0ff */
[----:B------:R-:W-:Y:S01]  /*21550*/  IMAD R0, R0, UR4, RZ ;  /* 0x0000000400007c24 */ /* 0x000fe2000f8e02ff */
[----:B------:R-:W-:Y:S01]  /*21560*/  SHF.R.U64 R36, R36, 0x3, RZ ;  /* 0x0000000324247819 */ /* 0x000fe200000012ff */
[----:B------:R-:W-:Y:S01]  /*21570*/  IMAD R3, R88, R3, R56 ;  /* 0x0000000358037224 */ /* 0x000fe200078e0238 */
[----:B------:R-:W-:Y:S01]  /*21580*/  SHF.R.U64 R40, R40, 0x3, RZ ;  /* 0x0000000328287819 */ /* 0x000fe200000012ff */
[----:B------:R-:W-:Y:S01]  /*21590*/  IMAD.X R61, RZ, RZ, R7, P1 ;  /* 0x000000ffff3d7224 */ /* 0x000fe200008e0607 */
[----:B------:R-:W-:Y:S01]  /*215a0*/  SHF.R.U64 R44, R44, 0x3, RZ ;  /* 0x000000032c2c7819 */ /* 0x000fe200000012ff */
[----:B------:R-:W5:Y:S01]  /*215b0*/  LD.E.128 R32, desc[UR46][R32.64] ;  /* 0x0000002e20207980 */ /* 0x000f62000c101d00 */
[----:B------:R-:W-:-:S02]  /*215c0*/  SHF.R.U64 R48, R48, 0x3, RZ ;  /* 0x0000000330307819 */ /* 0x000fc400000012ff */
[----:B------:R-:W-:Y:S02]  /*215d0*/  SHF.R.U64 R52, R52, 0x3, RZ ;  /* 0x0000000334347819 */ /* 0x000fe400000012ff */
[----:B------:R-:W-:Y:S02]  /*215e0*/  SHF.R.U64 R11, R11, 0x3, RZ ;  /* 0x000000030b0b7819 */ /* 0x000fe400000012ff */
[----:B------:R-:W-:Y:S01]  /*215f0*/  SHF.R.U64 R4, R4, 0x3, RZ ;  /* 0x0000000304047819 */ /* 0x000fe200000012ff */
[C---:B------:R-:W-:Y:S01]  /*21600*/  IMAD.WIDE.U32 R64, R67.reuse, UR4, R64 ;  /* 0x0000000443407c25 */ /* 0x040fe2000f8e0040 */
[----:B------:R-:W-:Y:S02]  /*21610*/  LOP3.LUT R36, R36, R37, RZ, 0x3c, !PT ;  /* 0x0000002524247212 */ /* 0x000fe400078e3cff */
        /* <DEDUP_REMOVED lines=13> */
[----:B------:R-:W-:Y:S01]  /*216f0*/  ULDC.64 UR4, c[0x0][0xad8] ;  /* 0x0002b60000047ab9 */ /* 0x000fe20000000a00 */
[----:B------:R-:W-:Y:S01]  /*21700*/  IMAD.IADD R65, R65, 0x1, R67 ;  /* 0x0000000141417824 */ /* 0x000fe200078e0243 */
[----:B------:R-:W5:Y:S02]  /*21710*/  LD.E.128 R4, desc[UR46][R6.64] ;  /* 0x0000002e06047980 */ /* 0x000f64000c101d00 */
[----:B------:R-:W-:-:S02]  /*21720*/  IMAD R0, R0, UR4, RZ ;  /* 0x0000000400007c24 */ /* 0x000fc4000f8e02ff */
[----:B------:R-:W5:Y:S01]  /*21730*/  LD.E.128 R8, desc[UR46][R8.64] ;  /* 0x0000002e08087980 */ /* 0x000f62000c101d00 */
[----:B------:R-:W-:-:S03]  /*21740*/  IMAD.IADD R69, R21, 0x1, R212 ;  /* 0x0000000115457824 */ /* 0x000fc600078e02d4 */
[----:B------:R-:W5:Y:S01]  /*21750*/  LD.E.128 R36, desc[UR46][R36.64] ;  /* 0x0000002e24247980 */ /* 0x000f62000c101d00 */
[----:B------:R-:W-:-:S03]  /*21760*/  IMAD R67, R3, UR5, R0 ;  /* 0x0000000503437c24 */ /* 0x000fc6000f8e0200 */
[----:B------:R-:W5:Y:S01]  /*21770*/  LD.E.128 R40, desc[UR46][R40.64] ;  /* 0x0000002e28287980 */ /* 0x000f62000c101d00 */
[----:B------:R-:W-:Y:S01]  /*21780*/  IMAD.WIDE.U32 R20, R3, UR4, R64 ;  /* 0x0000000403147c25 */ /* 0x000fe2000f8e0040 */
[----:B------:R-:W-:Y:S02]  /*21790*/  ULDC.64 UR4, c[0x0][0xa80] ;  /* 0x0002a00000047ab9 */ /* 0x000fe40000000a00 */
[----:B------:R-:W5:Y:S04]  /*217a0*/  LD.E.128 R44, desc[UR46][R44.64] ;  /* 0x0000002e2c2c7980 */ /* 0x000f68000c101d00 */
[----:B------:R-:W5:Y:S04]  /*217b0*/  LD.E.128 R48, desc[UR46][R48.64] ;  /* 0x0000002e30307980 */ /* 0x000f68000c101d00 */
[----:B------:R-:W5:Y:S04]  /*217c0*/  LD.E.128 R52, desc[UR46][R52.64] ;  /* 0x0000002e34347980 */ /* 0x000f68000c101d00 */
[----:B------:R-:W5:Y:S01]  /*217d0*/  LD.E.128 R60, desc[UR46][R60.64] ;  /* 0x0000002e3c3c7980 */ /* 0x000f62000c101d00 */
[----:B------:R-:W-:Y:S01]  /*217e0*/  @!PT LDS RZ, [RZ] ;  /* 0x00000000fffff984 */ /* 0x000fe20000000800 */
[----:B------:R-:W-:Y:S01]  /*217f0*/  @!PT LDS RZ, [RZ] ;  /* 0x00000000fffff984 */ /* 0x000fe20000000800 */
[----:B------:R-:W-:Y:S01]  /*21800*/  @!PT LDS RZ, [RZ] ;  /* 0x00000000fffff984 */ /* 0x000fe20000000800 */
[----:B------:R-:W-:Y:S01]  /*21810*/  @!PT LDS RZ, [RZ] ;  /* 0x00000000fffff984 */ /* 0x000fe20000000800 */
[----:B------:R0:W-:Y:S06]  /*21820*/  MEMBAR.ALL.CTA ;  /* 0x0000000000007992 */ /* 0x0001ec0000008000 */
[----:B0-----:R-:W0:Y:S01]  /*21830*/  FENCE.VIEW.ASYNC.S ;  /* 0x00000000000073c6 */ /* 0x001e220000000000 */
[----:B------:R-:W-:Y:S01]  /*21840*/  IMAD.IADD R21, R21, 0x1, R67 ;  /* 0x0000000115157824 */ /* 0x000fe200078e0243 */
[----:B------:R-:W-:-:S04]  /*21850*/  LEA R56, P2, R20, UR4, 0x1 ;  /* 0x0000000414387c11 */ /* 0x000fc8000f8408ff */
[----:B------:R-:W-:Y:S02]  /*21860*/  LEA.HI.X R68, R20, UR5, R21, 0x1, P2 ;  /* 0x0000000514447c11 */ /* 0x000fe400090f0c15 */
[C---:B------:R-:W-:Y:S01]  /*21870*/  ISETP.GE.AND P2, PT, R69.reuse, R72, PT ;  /* 0x000000484500720c */ /* 0x040fe20003f46270 */
[----:B------:R-:W-:Y:S02]  /*21880*/  VIADD R0, R16, 0x30820 ;  /* 0x0003082010007836 */ /* 0x000fe40000000000 */
[----:B------:R-:W-:-:S03]  /*21890*/  VIADD R3, R69, 0x20 ;  /* 0x0000002045037836 */ /* 0x000fc60000000000 */
[----:B------:R-:W-:Y:S01]  /*218a0*/  PRMT R0, RZ, 0x654, R0 ;  /* 0x00000654ff007816 */ /* 0x000fe20000000000 */
[----:B------:R-:W-:Y:S01]  /*218b0*/  VIADD R65, R69, 0x40 ;  /* 0x0000004045417836 */ /* 0x000fe20000000000 */
[-C--:B------:R-:W-:Y:S01]  /*218c0*/  ISETP.GE.AND P1, PT, R3, R72.reuse, PT ;  /* 0x000000480300720c */ /* 0x080fe20003f26270 */
[C---:B------:R-:W-:Y:S02]  /*218d0*/  VIADD R70, R2.reuse, 0x80 ;  /* 0x0000008002467836 */ /* 0x040fe40000000000 */
[----:B------:R-:W-:Y:S01]  /*218e0*/  VIADD R74, R2, 0x40 ;  /* 0x00000040024a7836 */ /* 0x000fe20000000000 */
[----:B0-----:R0:W1:Y:S01]  /*218f0*/  SHFL.IDX PT, R67, R56, RZ, 0x181f ;  /* 0x00181fff38437589 */ /* 0x00106200000e0000 */
[----:B------:R-:W-:Y:S01]  /*21900*/  BSSY B1, `(.L_x_4958) ;  /* 0x0000015000017945 */ /* 0x000fe20003800000 */
[----:B------:R2:W-:Y:S02]  /*21910*/  SYNCS.ARRIVE.TRANS64.RED.A1T0 RZ, [R0+URZ], RZ ;  /* 0x000000ff00ff79a7 */ /* 0x0005e4000810043f */
[----:B------:R0:W3:Y:S01]  /*21920*/  SHFL.IDX PT, R3, R68, RZ, 0x181f ;  /* 0x00181fff44037589 */ /* 0x0000e200000e0000 */
[----:B------:R-:W-:-:S02]  /*21930*/  ISETP.GE.AND P0, PT, R65, R72, PT ;  /* 0x000000484100720c */ /* 0x000fc40003f06270 */
[----:B------:R-:W-:Y:S02]  /*21940*/  SHF.R.S32.HI R73, RZ, 0x1f, R2 ;  /* 0x0000001fff497819 */ /* 0x000fe40000011402 */
[----:B------:R-:W-:Y:S02]  /*21950*/  SHF.R.S32.HI R71, RZ, 0x1f, R70 ;  /* 0x0000001fff477819 */ /* 0x000fe40000011446 */
[----:B--2---:R-:W-:Y:S01]  /*21960*/  SHF.R.S32.HI R0, RZ, 0x1f, R74 ;  /* 0x0000001fff007819 */ /* 0x004fe2000001144a */
[----:B0-----:R-:W-:Y:S06]  /*21970*/  @P2 BRA `(.L_x_4959) ;  /* 0x0000000000342947 */ /* 0x001fec0003800000 */
[----:B------:R-:W-:Y:S02]  /*21980*/  ULDC UR4, c[0x0][0xac8] ;  /* 0x0002b20000047ab9 */ /* 0x000fe40000000800 */
[----:B------:R-:W-:Y:S02]  /*21990*/  ISETP.GE.AND P4, PT, R2, UR4, PT ;  /* 0x0000000402007c0c */ /* 0x000fe4000bf86270 */
[----:B------:R-:W-:Y:S02]  /*219a0*/  ISETP.GE.AND P3, PT, R74, UR4, PT ;  /* 0x000000044a007c0c */ /* 0x000fe4000bf66270 */
[----:B------:R-:W-:-:S09]  /*219b0*/  ISETP.GE.AND P2, PT, R70, UR4, PT ;  /* 0x0000000446007c0c */ /* 0x000fd2000bf46270 */
[-C--:B-1----:R-:W-:Y:S02]  /*219c0*/  @!P4 LEA R20, P6, R2, R67.reuse, 0x1 ;  /* 0x000000430214c211 */ /* 0x082fe400078c08ff */
[----:B------:R-:W-:Y:S02]  /*219d0*/  @!P3 LEA R64, P5, R74, R67, 0x1 ;  /* 0x000000434a40b211 */ /* 0x000fe400078a08ff */
[----:B---3--:R-:W-:Y:S02]  /*219e0*/  @!P4 LEA.HI.X R21, R2, R3, R73, 0x1, P6 ;  /* 0x000000030215c211 */ /* 0x008fe400030f0c49 */
[----:B------:R-:W-:Y:S02]  /*219f0*/  @!P2 LEA R66, P6, R70, R67, 0x1 ;  /* 0x000000434642a211 */ /* 0x000fe400078c08ff */
[-C--:B------:R-:W-:Y:S01]  /*21a00*/  @!P3 LEA.HI.X R65, R74, R3.reuse, R0, 0x1, P5 ;  /* 0x000000034a41b211 */ /* 0x080fe200028f0c00 */
[----:B-----5:R0:W-:Y:S01]  /*21a10*/  @!P4 ST.E.128 desc[UR46][R20.64], R4 ;  /* 0x000000041400c985 */ /* 0x0201e2000c101d2e */
[----:B------:R-:W-:-:S03]  /*21a20*/  @!P2 LEA.HI.X R67, R70, R3, R71, 0x1, P6 ;  /* 0x000000034643a211 */ /* 0x000fc600030f0c47 */
[----:B------:R0:W-:Y:S04]  /*21a30*/  @!P3 ST.E.128 desc[UR46][R64.64], R28 ;  /* 0x0000001c4000b985 */ /* 0x0001e8000c101d2e */
[----:B------:R0:W-:Y:S02]  /*21a40*/  @!P2 ST.E.128 desc[UR46][R66.64], R44 ;  /* 0x0000002c4200a985 */ /* 0x0001e4000c101d2e */
.L_x_4959:
[----:B------:R-:W-:Y:S05]  /*21a50*/  BSYNC B1 ;  /* 0x0000000000017941 */ /* 0x000fea0003800000 */
.L_x_4958:
[----:B---3--:R2:W3:Y:S01]  /*21a60*/  SHFL.IDX PT, R3, R68, 0x1, 0x181f ;  /* 0x00381f0044037f89 */ /* 0x0084e200000e0000 */
[----:B------:R-:W-:Y:S03]  /*21a70*/  BSSY B1, `(.L_x_4960) ;  /* 0x0000010000017945 */ /* 0x000fe60003800000 */
[----:B0-----:R2:W0:Y:S01]  /*21a80*/  SHFL.IDX PT, R21, R56, 0x1, 0x181f ;  /* 0x00381f0038157f89 */ /* 0x00142200000e0000 */
[----:B------:R-:W-:Y:S05]  /*21a90*/  @P1 BRA `(.L_x_4961) ;  /* 0x0000000000341947 */ /* 0x000fea0003800000 */
[----:B------:R-:W-:Y:S02]  /*21aa0*/  ULDC UR4, c[0x0][0xac8] ;  /* 0x0002b20000047ab9 */ /* 0x000fe40000000800 */
[----:B------:R-:W-:Y:S02]  /*21ab0*/  ISETP.GE.AND P4, PT, R2, UR4, PT ;  /* 0x0000000402007c0c */ /* 0x000fe4000bf86270 */
[----:B------:R-:W-:Y:S02]  /*21ac0*/  ISETP.GE.AND P5, PT, R74, UR4, PT ;  /* 0x000000044a007c0c */ /* 0x000fe4000bfa6270 */
[----:B------:R-:W-:-:S09]  /*21ad0*/  ISETP.GE.AND P6, PT, R70, UR4, PT ;  /* 0x0000000446007c0c */ /* 0x000fd2000bfc6270 */
[-C--:B0----5:R-:W-:Y:S02]  /*21ae0*/  @!P4 LEA R4, P1, R2, R21.reuse, 0x1 ;  /* 0x000000150204c211 */ /* 0x0a1fe400078208ff */
        /* <DEDUP_REMOVED lines=8> */
.L_x_4961:
[----:B------:R-:W-:Y:S05]  /*21b70*/  BSYNC B1 ;  /* 0x0000000000017941 */ /* 0x000fea0003800000 */
.L_x_4960:
[----:B---3--:R3:W0:Y:S01]  /*21b80*/  SHFL.IDX PT, R3, R68, 0x2, 0x181f ;  /* 0x00581f0044037f89 */ /* 0x00862200000e0000 */
[----:B------:R-:W-:Y:S03]  /*21b90*/  BSSY B1, `(.L_x_4962) ;  /* 0x0000010000017945 */ /* 0x000fe60003800000 */
[----:B----45:R3:W4:Y:S01]  /*21ba0*/  SHFL.IDX PT, R9, R56, 0x2, 0x181f ;  /* 0x00581f0038097f89 */ /* 0x03072200000e0000 */
        /* <DEDUP_REMOVED lines=14> */
.L_x_4963:
[----:B------:R-:W-:Y:S05]  /*21c90*/  BSYNC B1 ;  /* 0x0000000000017941 */ /* 0x000fea0003800000 */
.L_x_4962:
[----:B0-----:R-:W-:Y:S01]  /*21ca0*/  VIADD R3, R69, 0x60 ;  /* 0x0000006045037836 */ /* 0x001fe20000000000 */
[----:B----4-:R0:W4:Y:S04]  /*21cb0*/  SHFL.IDX PT, R9, R68, 0x3, 0x181f ;  /* 0x00781f0044097f89 */ /* 0x01012800000e0000 */
[----:B------:R-:W-:Y:S01]  /*21cc0*/  ISETP.GE.AND P0, PT, R3, R72, PT ;  /* 0x000000480300720c */ /* 0x000fe20003f06270 */
[----:B------:R0:W0:-:S12]  /*21cd0*/  SHFL.IDX PT, R11, R56, 0x3, 0x181f ;  /* 0x00781f00380b7f89 */ /* 0x00001800000e0000 */
[----:B------:R-:W-:Y:S05]  /*21ce0*/  @P0 BRA `(.L_x_4964) ;  /* 0x0000002000100947 */ /* 0x000fea0003800000 */
[----:B------:R-:W-:Y:S02]  /*21cf0*/  ULDC UR4, c[0x0][0xac8] ;  /* 0x0002b20000047ab9 */ /* 0x000fe40000000800 */
[----:B------:R-:W-:Y:S02]  /*21d00*/  ISETP.GE.AND P2, PT, R2, UR4, PT ;  /* 0x0000000402007c0c */ /* 0x000fe4000bf46270 */
[----:B------:R-:W-:-:S11]  /*21d10*/  ISETP.GE.AND P3, PT, R74, UR4, PT ;  /* 0x000000044a007c0c */ /* 0x000fd6000bf66270 */
[-C--:B0-----:R-:W-:Y:S02]  /*21d20*/  @!P2 LEA R4, P0, R2, R11.reuse, 0x1 ;  /* 0x0000000b0204a211 */ /* 0x081fe400078008ff */
[----:B------:R-:W-:Y:S02]  /*21d30*/  @!P3 LEA R6, P1, R74, R11, 0x1 ;  /* 0x0000000b4a06b211 */ /* 0x000fe400078208ff */
[-C--:B----4-:R-:W-:Y:S02]  /*21d40*/  @!P2 LEA.HI.X R5, R2, R9.reuse, R73, 0x1, P0 ;  /* 0x000000090205a211 */ /* 0x090fe400000f0c49 */
[----:B------:R-:W-:Y:S02]  /*21d50*/  @!P3 LEA.HI.X R7, R74, R9, R0, 0x1, P1 ;  /* 0x000000094a07b211 */ /* 0x000fe400008f0c00 */
[----:B------:R-:W-:Y:S01]  /*21d60*/  ISETP.GE.AND P0, PT, R70, UR4, PT ;  /* 0x0000000446007c0c */ /* 0x000fe2000bf06270 */
[----:B------:R0:W-:Y:S04]  /*21d70*/  @!P2 ST.E.128 desc[UR46][R4.64], R24 ;  /* 0x000000180400a985 */ /* 0x0001e8000c101d2e */
[----:B------:R0:W-:Y:S08]  /*21d80*/  @!P3 ST.E.128 desc[UR46][R6.64], R40 ;  /* 0x000000280600b985 */ /* 0x0001f0000c101d2e */
[----:B------:R-:W-:Y:S05]  /*21d90*/  @P0 BRA `(.L_x_4964) ;  /* 0x0000001c00e40947 */ /* 0x000fea0003800000 */
[----:B------:R-:W-:-:S04]  /*21da0*/  LEA R2, P0, R70, R11, 0x1 ;  /* 0x0000000b46027211 */ /* 0x000fc800078008ff */
[----:B------:R-:W-:-:S05]  /*21db0*/  LEA.HI.X R3, R70, R9, R71, 0x1, P0 ;  /* 0x0000000946037211 */ /* 0x000fca00000f0c47 */
[----:B------:R4:W-:Y:S01]  /*21dc0*/  ST.E.128 desc[UR46][R2.64], R60 ;  /* 0x0000003c02007985 */ /* 0x0009e2000c101d2e */
[----:B------:R-:W-:Y:S05]  /*21dd0*/  BRA `(.L_x_4964) ;  /* 0x0000001c00d47947 */ /* 0x000fea0003800000 */
.L_x_4957:
[----:B0-----:R-:W0:Y:S01]  /*21de0*/  @P4 LDC R2, c[0x0][0xbec] ;  /* 0x0002fb00ff024b82 */ /* 0x001e220000000800 */
[----:B------:R-:W-:Y:S01]  /*21df0*/  ULDC.64 UR4, c[0x0][0xb08] ;  /* 0x0002c20000047ab9 */ /* 0x000fe20000000a00 */
[----:B------:R-:W-:Y:S01]  /*21e00*/  ULDC.64 UR6, c[0x0][0xb30] ;  /* 0x0002cc0000067ab9 */ /* 0x000fe20000000a00 */
[----:B------:R-:W-:Y:S01]  /*21e10*/  IMAD R7, R56, UR4, RZ ;  /* 0x0000000438077c24 */ /* 0x000fe2000f8e02ff */
[----:B------:R-:W-:Y:S01]  /*21e20*/  ISETP.GE.AND P0, PT, R75, R72, PT ;  /* 0x000000484b00720c */ /* 0x000fe20003f06270 */
[C---:B------:R-:W-:Y:S01]  /*21e30*/  IMAD.WIDE.U32 R4, R0.reuse, UR4, RZ ;  /* 0x0000000400047c25 */ /* 0x040fe2000f8e00ff */
[----:B------:R-:W-:Y:S01]  /*21e40*/  BSSY B1, `(.L_x_4965) ;  /* 0x00000aa000017945 */ /* 0x000fe20003800000 */
[----:B------:R-:W-:Y:S01]  /*21e50*/  SHF.R.S32.HI R74, RZ, 0x1f, R223 ;  /* 0x0000001fff4a7819 */ /* 0x000fe200000114df */
[----:B------:R-:W1:Y:S01]  /*21e60*/  @P4 LDC R13, c[0x0][0xbf0] ;  /* 0x0002fc00ff0d4b82 */ /* 0x000e620000000800 */
[----:B------:R-:W-:Y:S01]  /*21e70*/  IMAD R7, R0, UR5, R7 ;  /* 0x0000000500077c24 */ /* 0x000fe2000f8e0207 */
[----:B------:R-:W-:Y:S01]  /*21e80*/  ULDC.64 UR4, c[0x0][0xb38] ;  /* 0x0002ce0000047ab9 */ /* 0x000fe20000000a00 */
[----:B------:R-:W-:Y:S01]  /*21e90*/  SHF.R.S32.HI R0, RZ, 0x1f, R3 ;  /* 0x0000001fff007819 */ /* 0x000fe20000011403 */
        /* <DEDUP_REMOVED lines=11> */
[----:B0-----:R-:W-:Y:S01]  /*21f50*/  @P4 IMAD.HI.U32 R2, R89, R2, RZ ;  /* 0x0000000259024227 */ /* 0x001fe200078e00ff */
[----:B------:R-:W-:Y:S02]  /*21f60*/  SHF.R.S32.HI R91, RZ, 0x1f, R229 ;  /* 0x0000001fff5b7819 */ /* 0x000fe400000114e5 */
[----:B------:R-:W-:Y:S01]  /*21f70*/  SHF.R.S32.HI R92, RZ, 0x1f, R230 ;  /* 0x0000001fff5c7819 */ /* 0x000fe200000114e6 */
[----:B------:R-:W-:Y:S01]  /*21f80*/  IMAD R0, R0, UR4, RZ ;  /* 0x0000000400007c24 */ /* 0x000fe2000f8e02ff */
[----:B------:R-:W-:Y:S01]  /*21f90*/  SHF.R.S32.HI R93, RZ, 0x1f, R231 ;  /* 0x0000001fff5d7819 */ /* 0x000fe200000114e7 */
[----:B------:R-:W-:Y:S01]  /*21fa0*/  IMAD.WIDE.U32 R4, R3, UR4, R4 ;  /* 0x0000000403047c25 */ /* 0x000fe2000f8e0004 */
[----:B------:R-:W-:-:S02]  /*21fb0*/  SHF.R.S32.HI R94, RZ, 0x1f, R232 ;  /* 0x0000001fff5e7819 */ /* 0x000fc400000114e8 */
[----:B------:R-:W-:Y:S01]  /*21fc0*/  SHF.R.S32.HI R95, RZ, 0x1f, R233 ;  /* 0x0000001fff5f7819 */ /* 0x000fe200000114e9 */
[----:B------:R-:W-:Y:S01]  /*21fd0*/  IMAD R7, R3, UR5, R0 ;  /* 0x0000000503077c24 */ /* 0x000fe2000f8e0200 */
[----:B------:R-:W-:Y:S01]  /*21fe0*/  ULDC.64 UR4, c[0x0][0xb48] ;  /* 0x0002d20000047ab9 */ /* 0x000fe20000000a00 */
[----:B------:R-:W-:Y:S01]  /*21ff0*/  IMAD.MOV.U32 R3, RZ, RZ, R89 ;  /* 0x000000ffff037224 */ /* 0x000fe200078e0059 */
[----:B-1----:R-:W-:Y:S01]  /*22000*/  @P4 SHF.R.U32.HI R3, RZ, R13, R2 ;  /* 0x0000000dff034219 */ /* 0x002fe20000011602 */
[----:B------:R-:W-:Y:S01]  /*22010*/  IMAD.IADD R5, R5, 0x1, R7 ;  /* 0x0000000105057824 */ /* 0x000fe200078e0207 */
[----:B------:R-:W-:Y:S01]  /*22020*/  SHF.R.S32.HI R96, RZ, 0x1f, R234 ;  /* 0x0000001fff607819 */ /* 0x000fe200000114ea */
[----:B------:R-:W-:Y:S01]  /*22030*/  VIADD R2, R16, 0x30820 ;  /* 0x0003082010027836 */ /* 0x000fe20000000000 */
[--C-:B------:R-:W-:Y:S01]  /*22040*/  SHF.R.S32.HI R0, RZ, 0x1f, R3.reuse ;  /* 0x0000001fff007819 */ /* 0x100fe20000011403 */
[----:B------:R-:W-:Y:S01]  /*22050*/  IMAD.MOV R7, RZ, RZ, -R3 ;  /* 0x000000ffff077224 */ /* 0x000fe200078e0a03 */
[----:B------:R-:W-:Y:S01]  /*22060*/  SHF.R.S32.HI R97, RZ, 0x1f, R235 ;  /* 0x0000001fff617819 */ /* 0x000fe200000114eb */
[----:B------:R-:W-:Y:S01]  /*22070*/  IMAD.WIDE.U32 R4, R221, UR4, R4 ;  /* 0x00000004dd047c25 */ /* 0x000fe2000f8e0004 */
[----:B------:R-:W-:-:S02]  /*22080*/  PRMT R2, RZ, 0x654, R2 ;  /* 0x00000654ff027816 */ /* 0x000fc40000000002 */
[----:B------:R-:W-:Y:S01]  /*22090*/  SHF.R.S32.HI R98, RZ, 0x1f, R236 ;  /* 0x0000001fff627819 */ /* 0x000fe200000114ec */
[----:B------:R-:W-:Y:S01]  /*220a0*/  IMAD R7, R88, R7, R89 ;  /* 0x0000000758077224 */ /* 0x000fe200078e0259 */
[----:B------:R0:W-:Y:S01]  /*220b0*/  SYNCS.ARRIVE.TRANS64.RED.A1T0 RZ, [R2+URZ], RZ ;  /* 0x000000ff02ff79a7 */ /* 0x0001e2000810043f */
[----:B------:R-:W-:Y:S01]  /*220c0*/  IMAD R0, R0, UR6, RZ ;  /* 0x0000000600007c24 */ /* 0x000fe2000f8e02ff */
[----:B------:R-:W-:Y:S01]  /*220d0*/  SHF.R.S32.HI R99, RZ, 0x1f, R237 ;  /* 0x0000001fff637819 */ /* 0x000fe200000114ed */
[----:B------:R-:W-:Y:S01]  /*220e0*/  IMAD R5, R221, UR5, R5 ;  /* 0x00000005dd057c24 */ /* 0x000fe2000f8e0205 */
[----:B------:R-:W-:Y:S01]  /*220f0*/  ULDC.64 UR4, c[0x0][0xb28] ;  /* 0x0002ca0000047ab9 */ /* 0x000fe20000000a00 */
[C---:B------:R-:W-:Y:S01]  /*22100*/  IMAD R13, R3.reuse, UR7, R0 ;  /* 0x00000007030d7c24 */ /* 0x040fe2000f8e0200 */
[----:B------:R-:W-:Y:S01]  /*22110*/  SHF.R.S32.HI R0, RZ, 0x1f, R7 ;  /* 0x0000001fff007819 */ /* 0x000fe20000011407 */
[----:B------:R-:W-:Y:S01]  /*22120*/  IMAD.WIDE.U32 R4, R3, UR6, R4 ;  /* 0x0000000603047c25 */ /* 0x000fe2000f8e0004 */
[----:B------:R-:W-:-:S02]  /*22130*/  SHF.R.S32.HI R139, RZ, 0x1f, R139 ;  /* 0x0000001fff8b7819 */ /* 0x000fc4000001148b */
[----:B------:R-:W-:Y:S01]  /*22140*/  SHF.R.S32.HI R141, RZ, 0x1f, R141 ;  /* 0x0000001fff8d7819 */ /* 0x000fe2000001148d */
[----:B------:R-:W-:Y:S02]  /*22150*/  IMAD R0, R0, UR4, RZ ;  /* 0x0000000400007c24 */ /* 0x000fe4000f8e02ff */
[----:B------:R-:W-:Y:S02]  /*22160*/  IMAD.IADD R5, R5, 0x1, R13 ;  /* 0x0000000105057824 */ /* 0x000fe400078e020d */
[C---:B------:R-:W-:Y:S02]  /*22170*/  IMAD R3, R7.reuse, UR5, R0 ;  /* 0x0000000507037c24 */ /* 0x040fe4000f8e0200 */
[----:B------:R-:W-:Y:S01]  /*22180*/  IMAD.WIDE.U32 R4, R7, UR4, R4 ;  /* 0x0000000407047c25 */ /* 0x000fe2000f8e0004 */
[----:B------:R-:W-:-:S03]  /*22190*/  ULDC.64 UR4, c[0x0][0xb00] ;  /* 0x0002c00000047ab9 */ /* 0x000fc60000000a00 */
[----:B------:R-:W-:Y:S01]  /*221a0*/  IMAD.IADD R3, R5, 0x1, R3 ;  /* 0x0000000105037824 */ /* 0x000fe200078e0203 */
[----:B------:R-:W-:Y:S01]  /*221b0*/  LEA R0, P1, R4, UR4, 0x2 ;  /* 0x0000000404007c11 */ /* 0x000fe2000f8210ff */
[C---:B------:R-:W-:Y:S02]  /*221c0*/  VIADD R143, R200.reuse, 0x8 ;  /* 0x00000008c88f7836 */ /* 0x040fe40000000000 */
[----:B------:R-:W-:Y:S01]  /*221d0*/  VIADD R138, R200, 0x18 ;  /* 0x00000018c88a7836 */ /* 0x000fe20000000000 */
[----:B------:R-:W-:Y:S01]  /*221e0*/  LEA.HI.X R14, R4, UR5, R3, 0x2, P1 ;  /* 0x00000005040e7c11 */ /* 0x000fe200088f1403 */
[----:B0-----:R0:W1:Y:S01]  /*221f0*/  SHFL.IDX PT, R2, R0, RZ, 0x1c1f ;  /* 0x001c1fff00027589 */ /* 0x00106200000e0000 */
[C---:B------:R-:W-:Y:S01]  /*22200*/  VIADD R140, R200.reuse, 0x10 ;  /* 0x00000010c88c7836 */ /* 0x040fe20000000000 */
[----:B------:R-:W-:Y:S01]  /*22210*/  SHF.R.S32.HI R143, RZ, 0x1f, R143 ;  /* 0x0000001fff8f7819 */ /* 0x000fe2000001148f */
[----:B------:R-:W-:Y:S01]  /*22220*/  VIADD R142, R200, 0x8 ;  /* 0x00000008c88e7836 */ /* 0x000fe20000000000 */
[----:B------:R0:W2:Y:S01]  /*22230*/  SHFL.IDX PT, R3, R14, RZ, 0x1c1f ;  /* 0x001c1fff0e037589 */ /* 0x0000a200000e0000 */
[----:B------:R-:W-:Y:S05]  /*22240*/  @P0 BRA `(.L_x_4966) ;  /* 0x0000000400a40947 */ /* 0x000fea0003800000 */
[----:B------:R-:W-:Y:S01]  /*22250*/  ULDC UR4, c[0x0][0xac8] ;  /* 0x0002b20000047ab9 */ /* 0x000fe20000000800 */
[----:B------:R-:W-:Y:S01]  /*22260*/  VIADD R15, R200, 0xa8 ;  /* 0x000000a8c80f7836 */ /* 0x000fe20000000000 */
[----:B------:R-:W-:Y:S02]  /*22270*/  ISETP.GE.AND P4, PT, R142, UR4, PT ;  /* 0x000000048e007c0c */ /* 0x000fe4000bf86270 */
[----:B------:R-:W-:Y:S02]  /*22280*/  ISETP.GE.AND P3, PT, R140, UR4, PT ;  /* 0x000000048c007c0c */ /* 0x000fe4000bf66270 */
[----:B------:R-:W-:Y:S02]  /*22290*/  ISETP.GE.AND P5, PT, R200, UR4, PT ;  /* 0x00000004c8007c0c */ /* 0x000fe4000bfa6270 */
[----:B------:R-:W-:Y:S02]  /*222a0*/  ISETP.GE.AND P0, PT, R138, UR4, PT ;  /* 0x000000048a007c0c */ /* 0x000fe4000bf06270 */
[----:B------:R-:W-:-:S05]  /*222b0*/  ISETP.GE.AND P1, PT, R237, UR4, PT ;  /* 0x00000004ed007c0c */ /* 0x000fca000bf26270 */
[-C--:B-1----:R-:W-:Y:S02]  /*222c0*/  @!P4 LEA R4, P2, R142, R2.reuse, 0x2 ;  /* 0x000000028e04c211 */ /* 0x082fe400078410ff */
[----:B------:R-:W-:Y:S02]  /*222d0*/  @!P3 LEA R6, P6, R140, R2, 0x2 ;  /* 0x000000028c06b211 */ /* 0x000fe400078c10ff */
[-C--:B--2---:R-:W-:Y:S01]  /*222e0*/  @!P4 LEA.HI.X R5, R142, R3.reuse, R143, 0x2, P2 ;  /* 0x000000038e05c211 */ /* 0x084fe200010f148f */
[----:B------:R-:W-:Y:S01]  /*222f0*/  @!P5 IMAD.WIDE R12, R200, 0x4, R2 ;  /* 0x00000004c80cd825 */ /* 0x000fe200078e0202 */
[----:B------:R-:W-:Y:S02]  /*22300*/  ISETP.GE.AND P2, PT, R236, UR4, PT ;  /* 0x00000004ec007c0c */ /* 0x000fe4000bf46270 */
[----:B------:R-:W-:Y:S02]  /*22310*/  @!P3 LEA.HI.X R7, R140, R3, R141, 0x2, P6 ;  /* 0x000000038c07b211 */ /* 0x000fe400030f148d */
[----:B------:R1:W-:Y:S04]  /*22320*/  @!P5 ST.E.64 desc[UR46][R12.64], R24 ;  /* 0x000000180c00d985 */ /* 0x0003e8000c101b2e */
[----:B------:R2:W-:Y:S01]  /*22330*/  @!P4 ST.E.64 desc[UR46][R4.64], R28 ;  /* 0x0000001c0400c985 */ /* 0x0005e2000c101b2e */
[----:B------:R-:W-:-:S03]  /*22340*/  ISETP.GE.AND P4, PT, R234, UR4, PT ;  /* 0x00000004ea007c0c */ /* 0x000fc6000bf86270 */
[----:B------:R3:W-:Y:S01]  /*22350*/  @!P3 ST.E.64 desc[UR46][R6.64], R32 ;  /* 0x000000200600b985 */ /* 0x0007e2000c101b2e */
[----:B------:R-:W-:Y:S01]  /*22360*/  ISETP.GE.AND P3, PT, R235, UR4, PT ;  /* 0x00000004eb007c0c */ /* 0x000fe2000bf66270 */
[----:B-1----:R-:W-:Y:S01]  /*22370*/  VIADD R25, R200, 0xb0 ;  /* 0x000000b0c8197836 */ /* 0x002fe20000000000 */
[CC--:B--2---:R-:W-:Y:S02]  /*22380*/  @!P0 LEA R4, P6, R138.reuse, R2.reuse, 0x2 ;  /* 0x000000028a048211 */ /* 0x0c4fe400078c10ff */
[CC--:B---3--:R-:W-:Y:S02]  /*22390*/  @!P1 LEA R6, P5, R237.reuse, R2.reuse, 0x2 ;  /* 0x00000002ed069211 */ /* 0x0c8fe400078a10ff */
[-C--:B------:R-:W-:Y:S02]  /*223a0*/  @!P0 LEA.HI.X R5, R138, R3.reuse, R139, 0x2, P6 ;  /* 0x000000038a058211 */ /* 0x080fe400030f148b */
[----:B------:R-:W-:Y:S02]  /*223b0*/  @!P2 LEA R12, P6, R236, R2, 0x2 ;  /* 0x00000002ec0ca211 */ /* 0x000fe400078c10ff */
[----:B------:R-:W-:Y:S01]  /*223c0*/  @!P1 LEA.HI.X R7, R237, R3, R99, 0x2, P5 ;  /* 0x00000003ed079211 */ /* 0x000fe200028f1463 */
[----:B------:R1:W-:Y:S01]  /*223d0*/  @!P0 ST.E.64 desc[UR46][R4.64], R36 ;  /* 0x0000002404008985 */ /* 0x0003e2000c101b2e */
[----:B------:R-:W-:-:S02]  /*223e0*/  ISETP.GE.AND P5, PT, R233, UR4, PT ;  /* 0x00000004e9007c0c */ /* 0x000fc4000bfa6270 */
[-C--:B------:R-:W-:Y:S01]  /*223f0*/  @!P2 LEA.HI.X R13, R236, R3.reuse, R98, 0x2, P6 ;  /* 0x00000003ec0da211 */ /* 0x080fe200030f1462 */
[----:B------:R2:W-:Y:S01]  /*22400*/  @!P1 ST.E.64 desc[UR46][R6.64], R40 ;  /* 0x0000002806009985 */ /* 0x0005e2000c101b2e */
[----:B------:R-:W-:Y:S02]  /*22410*/  ISETP.GE.AND P0, PT, R232, UR4, PT ;  /* 0x00000004e8007c0c */ /* 0x000fe4000bf06270 */
[----:B------:R-:W-:Y:S01]  /*22420*/  ISETP.GE.AND P1, PT, R231, UR4, PT ;  /* 0x00000004e7007c0c */ /* 0x000fe2000bf26270 */
[----:B------:R3:W-:Y:S01]  /*22430*/  @!P2 ST.E.64 desc[UR46][R12.64], R44 ;  /* 0x0000002c0c00a985 */ /* 0x0007e2000c101b2e */
[CC--:B-1----:R-:W-:Y:S02]  /*22440*/  @!P3 LEA R4, P6, R235.reuse, R2.reuse, 0x2 ;  /* 0x00000002eb04b211 */ /* 0x0c2fe400078c10ff */
[----:B--2---:R-:W-:Y:S02]  /*22450*/  @!P4 LEA R6, P2, R234, R2, 0x2 ;  /* 0x00000002ea06c211 */ /* 0x004fe400078410ff */
[----:B------:R-:W-:-:S02]  /*22460*/  @!P3 LEA.HI.X R5, R235, R3, R97, 0x2, P6 ;  /* 0x00000003eb05b211 */ /* 0x000fc400030f1461 */
[----:B------:R-:W-:Y:S02]  /*22470*/  @!P4 LEA.HI.X R7, R234, R3, R96, 0x2, P2 ;  /* 0x00000003ea07c211 */ /* 0x000fe400010f1460 */
[----:B------:R-:W-:Y:S01]  /*22480*/  ISETP.GE.AND P2, PT, R230, UR4, PT ;  /* 0x00000004e6007c0c */ /* 0x000fe2000bf46270 */
[----:B------:R1:W-:Y:S01]  /*22490*/  @!P3 ST.E.64 desc[UR46][R4.64], R48 ;  /* 0x000000300400b985 */ /* 0x0003e2000c101b2e */
[----:B---3--:R-:W-:-:S03]  /*224a0*/  @!P5 LEA R12, P6, R233, R2, 0x2 ;  /* 0x00000002e90cd211 */ /* 0x008fc600078c10ff */
[----:B------:R2:W-:Y:S01]  /*224b0*/  @!P4 ST.E.64 desc[UR46][R6.64], R52 ;  /* 0x000000340600c985 */ /* 0x0005e2000c101b2e */
[----:B------:R-:W-:-:S05]  /*224c0*/  @!P5 LEA.HI.X R13, R233, R3, R95, 0x2, P6 ;  /* 0x00000003e90dd211 */ /* 0x000fca00030f145f */
[----:B------:R3:W-:Y:S01]  /*224d0*/  @!P5 ST.E.64 desc[UR46][R12.64], R8 ;  /* 0x000000080c00d985 */ /* 0x0007e2000c101b2e */
[----:B------:R-:W-:Y:S02]  /*224e0*/  ISETP.GE.AND P5, PT, R229, UR4, PT ;  /* 0x00000004e5007c0c */ /* 0x000fe4000bfa6270 */
[----:B-1----:R-:W-:-:S04]  /*224f0*/  @!P0 LEA R4, P4, R232, R2, 0x2 ;  /* 0x00000002e8048211 */ /* 0x002fc800078810ff */
[-C--:B------:R-:W-:Y:S02]  /*22500*/  @!P0 LEA.HI.X R5, R232, R3.reuse, R94, 0x2, P4 ;  /* 0x00000003e8058211 */ /* 0x080fe400020f145e */
[----:B------:R-:W-:Y:S02]  /*22510*/  ISETP.GE.AND P4, PT, R228, UR4, PT ;  /* 0x00000004e4007c0c */ /* 0x000fe4000bf86270 */
[CC--:B--2---:R-:W-:Y:S01]  /*22520*/  @!P1 LEA R6, P3, R231.reuse, R2.reuse, 0x2 ;  /* 0x00000002e7069211 */ /* 0x0c4fe200078610ff */
[----:B------:R1:W-:Y:S01]  /*22530*/  @!P0 ST.E.64 desc[UR46][R4.64], R60 ;  /* 0x0000003c04008985 */ /* 0x0003e2000c101b2e */
[----:B---3--:R-:W-:Y:S01]  /*22540*/  @!P2 LEA R8, P6, R230, R2, 0x2 ;  /* 0x00000002e608a211 */ /* 0x008fe200078c10ff */
[----:B------:R-:W-:Y:S01]  /*22550*/  VIADD R13, R200, 0xa0 ;  /* 0x000000a0c80d7836 */ /* 0x000fe20000000000 */
[-C--:B------:R-:W-:Y:S02]  /*22560*/  @!P1 LEA.HI.X R7, R231, R3.reuse, R93, 0x2, P3 ;  /* 0x00000003e7079211 */ /* 0x080fe400018f145d */
[----:B------:R-:W-:-:S02]  /*22570*/  @!P2 LEA.HI.X R9, R230, R3, R92, 0x2, P6 ;  /* 0x00000003e609a211 */ /* 0x000fc400030f145c */
[----:B------:R-:W-:Y:S01]  /*22580*/  ISETP.GE.AND P3, PT, R227, UR4, PT ;  /* 0x00000004e3007c0c */ /* 0x000fe2000bf66270 */
[----:B------:R2:W-:Y:S01]  /*22590*/  @!P1 ST.E.64 desc[UR46][R6.64], R64 ;  /* 0x0000004006009985 */ /* 0x0005e2000c101b2e */
[----:B------:R-:W-:-:S03]  /*225a0*/  ISETP.GE.AND P0, PT, R225, UR4, PT ;  /* 0x00000004e1007c0c */ /* 0x000fc6000bf06270 */
[----:B------:R3:W-:Y:S01]  /*225b0*/  @!P2 ST.E.64 desc[UR46][R8.64], R68 ;  /* 0x000000440800a985 */ /* 0x0007e2000c101b2e */
[----:B------:R-:W-:Y:S02]  /*225c0*/  ISETP.GE.AND P2, PT, R226, UR4, PT ;  /* 0x00000004e2007c0c */ /* 0x000fe4000bf46270 */
[----:B-1----:R-:W-:-:S04]  /*225d0*/  @!P5 LEA R4, P6, R229, R2, 0x2 ;  /* 0x00000002e504d211 */ /* 0x002fc800078c10ff */
[----:B------:R-:W-:Y:S02]  /*225e0*/  @!P5 LEA.HI.X R5, R229, R3, R91, 0x2, P6 ;  /* 0x00000003e505d211 */ /* 0x000fe400030f145b */
[----:B--2---:R-:W-:-:S03]  /*225f0*/  @!P4 LEA R6, P1, R228, R2, 0x2 ;  /* 0x00000002e406c211 */ /* 0x004fc600078210ff */
[----:B------:R1:W-:Y:S01]  /*22600*/  @!P5 ST.E.64 desc[UR46][R4.64], R10 ;  /* 0x0000000a0400d985 */ /* 0x0003e2000c101b2e */
[-C--:B------:R-:W-:Y:S02]  /*22610*/  @!P4 LEA.HI.X R7, R228, R3.reuse, R90, 0x2, P1 ;  /* 0x00000003e407c211 */ /* 0x080fe400008f145a */
[----:B------:R-:W-:Y:S02]  /*22620*/  ISETP.GE.AND P1, PT, R224, UR4, PT ;  /* 0x00000004e0007c0c */ /* 0x000fe4000bf26270 */
[CC--:B---3--:R-:W-:Y:S01]  /*22630*/  @!P3 LEA R8, P6, R227.reuse, R2.reuse, 0x2 ;  /* 0x00000002e308b211 */ /* 0x0c8fe200078c10ff */
[----:B------:R2:W-:Y:S03]  /*22640*/  @!P4 ST.E.64 desc[UR46][R6.64], R76 ;  /* 0x0000004c0600c985 */ /* 0x0005e6000c101b2e */
        /* <DEDUP_REMOVED lines=10> */
[----:B------:R-:W-:Y:S02]  /*226f0*/  SHF.R.S32.HI R11, RZ, 0x1f, R220 ;  /* 0x0000001fff0b7819 */ /* 0x000fe400000114dc */
[CC--:B-1----:R-:W-:Y:S01]  /*22700*/  @!P1 LEA R8, P6, R224.reuse, R2.reuse, 0x2 ;  /* 0x00000002e0089211 */ /* 0x0c2fe200078c10ff */
[----:B------:R-:W-:Y:S01]  /*22710*/  @!P0 ST.E.64 desc[UR46][R6.64], R120 ;  /* 0x0000007806008985 */ /* 0x000fe2000c101b2e */
[----:B------:R-:W-:Y:S02]  /*22720*/  ISETP.GE.AND P0, PT, R25, UR4, PT ;  /* 0x0000000419007c0c */ /* 0x000fe4000bf06270 */
[----:B------:R-:W-:Y:S02]  /*22730*/  @!P1 LEA.HI.X R9, R224, R3, R84, 0x2, P6 ;  /* 0x00000003e0099211 */ /* 0x000fe400030f1454 */
[----:B------:R-:W-:Y:S01]  /*22740*/  @!P3 LEA R10, P6, R220, R2, 0x2 ;  /* 0x00000002dc0ab211 */ /* 0x000fe200078c10ff */
[----:B--2---:R-:W-:Y:S01]  /*22750*/  VIADD R21, R200, 0xb8 ;  /* 0x000000b8c8157836 */ /* 0x004fe20000000000 */
[----:B------:R-:W-:Y:S01]  /*22760*/  SHF.R.S32.HI R4, RZ, 0x1f, R13 ;  /* 0x0000001fff047819 */ /* 0x000fe2000001140d */
[----:B------:R1:W-:Y:S01]  /*22770*/  @!P1 ST.E.64 desc[UR46][R8.64], R122 ;  /* 0x0000007a08009985 */ /* 0x0003e2000c101b2e */
[----:B------:R-:W-:-:S02]  /*22780*/  ISETP.GE.AND P1, PT, R15, UR4, PT ;  /* 0x000000040f007c0c */ /* 0x000fc4000bf26270 */
[----:B------:R-:W-:Y:S02]  /*22790*/  @!P3 LEA.HI.X R11, R220, R3, R11, 0x2, P6 ;  /* 0x00000003dc0bb211 */ /* 0x000fe400030f140b */
[-C--:B------:R-:W-:Y:S02]  /*227a0*/  @!P2 LEA R12, P6, R223, R2.reuse, 0x2 ;  /* 0x00000002df0ca211 */ /* 0x080fe400078c10ff */
[----:B------:R-:W-:Y:S02]  /*227b0*/  SHF.R.S32.HI R5, RZ, 0x1f, R25 ;  /* 0x0000001fff057819 */ /* 0x000fe40000011419 */
[----:B-1----:R-:W-:-:S04]  /*227c0*/  @!P4 LEA R8, P5, R13, R2, 0x2 ;  /* 0x000000020d08c211 */ /* 0x002fc800078a10ff */
[-C--:B------:R-:W-:Y:S02]  /*227d0*/  @!P4 LEA.HI.X R9, R13, R3.reuse, R4, 0x2, P5 ;  /* 0x000000030d09c211 */ /* 0x080fe400028f1404 */
[----:B------:R-:W-:Y:S02]  /*227e0*/  ISETP.GE.AND P5, PT, R21, UR4, PT ;  /* 0x0000000415007c0c */ /* 0x000fe4000bfa6270 */
[-C--:B------:R-:W-:Y:S02]  /*227f0*/  @!P2 LEA.HI.X R13, R223, R3.reuse, R74, 0x2, P6 ;  /* 0x00000003df0da211 */ /* 0x080fe400030f144a */
[----:B------:R-:W-:Y:S02]  /*22800*/  SHF.R.S32.HI R4, RZ, 0x1f, R15 ;  /* 0x0000001fff047819 */ /* 0x000fe4000001140f */
[CC--:B------:R-:W-:Y:S01]  /*22810*/  @!P1 LEA R6, P6, R15.reuse, R2.reuse, 0x2 ;  /* 0x000000020f069211 */ /* 0x0c0fe200078c10ff */
[----:B------:R3:W-:Y:S03]  /*22820*/  @!P2 ST.E.64 desc[UR46][R12.64], R124 ;  /* 0x0000007c0c00a985 */ /* 0x0007e6000c101b2e */
[----:B------:R-:W-:Y:S01]  /*22830*/  @!P1 LEA.HI.X R7, R15, R3, R4, 0x2, P6 ;  /* 0x000000030f079211 */ /* 0x000fe200030f1404 */
[----:B------:R3:W-:Y:S01]  /*22840*/  @!P3 ST.E.64 desc[UR46][R10.64], R100 ;  /* 0x000000640a00b985 */ /* 0x0007e2000c101b2e */
[----:B------:R-:W-:-:S02]  /*22850*/  @!P0 LEA R4, P6, R25, R2, 0x2 ;  /* 0x0000000219048211 */ /* 0x000fc400078c10ff */
[----:B------:R-:W-:Y:S01]  /*22860*/  SHF.R.S32.HI R15, RZ, 0x1f, R21 ;  /* 0x0000001fff0f7819 */ /* 0x000fe20000011415 */
[----:B------:R3:W-:Y:S01]  /*22870*/  @!P4 ST.E.64 desc[UR46][R8.64], R104 ;  /* 0x000000680800c985 */ /* 0x0007e2000c101b2e */
[-C--:B------:R-:W-:Y:S02]  /*22880*/  @!P0 LEA.HI.X R5, R25, R3.reuse, R5, 0x2, P6 ;  /* 0x0000000319058211 */ /* 0x080fe400030f1405 */
[C---:B------:R-:W-:Y:S01]  /*22890*/  @!P5 LEA R2, P6, R21.reuse, R2, 0x2 ;  /* 0x000000021502d211 */ /* 0x040fe200078c10ff */
[----:B------:R3:W-:Y:S03]  /*228a0*/  @!P1 ST.E.64 desc[UR46][R6.64], R108 ;  /* 0x0000006c06009985 */ /* 0x0007e6000c101b2e */
[----:B------:R-:W-:Y:S01]  /*228b0*/  @!P5 LEA.HI.X R3, R21, R3, R15, 0x2, P6 ;  /* 0x000000031503d211 */ /* 0x000fe200030f140f */
[----:B------:R3:W-:Y:S04]  /*228c0*/  @!P0 ST.E.64 desc[UR46][R4.64], R112 ;  /* 0x0000007004008985 */ /* 0x0007e8000c101b2e */
[----:B------:R3:W-:Y:S04]  /*228d0*/  @!P5 ST.E.64 desc[UR46][R2.64], R116 ;  /* 0x000000740200d985 */ /* 0x0007e8000c101b2e */
.L_x_4966:
[----:B------:R-:W-:Y:S05]  /*228e0*/  BSYNC B1 ;  /* 0x0000000000017941 */ /* 0x000fea0003800000 */
.L_x_4965:
[----:B------:R-:W-:Y:S01]  /*228f0*/  ISETP.GE.AND P0, PT, R73, R72, PT ;  /* 0x000000484900720c */ /* 0x000fe20003f06270 */
[----:B--23--:R2:W3:Y:S04]  /*22900*/  SHFL.IDX PT, R3, R14, 0x1, 0x1c1f ;  /* 0x003c1f000e037f89 */ /* 0x00c4e800000e0000 */
[----:B-1----:R2:W1:Y:S08]  /*22910*/  SHFL.IDX PT, R2, R0, 0x1, 0x1c1f ;  /* 0x003c1f0000027f89 */ /* 0x00247000000e0000 */
[----:B--2---:R-:W-:Y:S05]  /*22920*/  @P0 BRA `(.L_x_4964) ;  /* 0x0000001400000947 */ /* 0x004fea0003800000 */
        /* <DEDUP_REMOVED lines=8> */
[----:B0-----:R-:W-:-:S03]  /*229b0*/  SHF.R.S32.HI R0, RZ, 0x1f, R25 ;  /* 0x0000001fff007819 */ /* 0x001fc60000011419 */
[-C--:B-1----:R-:W-:Y:S02]  /*229c0*/  @!P1 LEA R6, P5, R142, R2.reuse, 0x2 ;  /* 0x000000028e069211 */ /* 0x082fe400078a10ff */
[-C--:B------:R-:W-:Y:S02]  /*229d0*/  @!P0 LEA R8, P6, R140, R2.reuse, 0x2 ;  /* 0x000000028c088211 */ /* 0x080fe400078c10ff */
[-C--:B---3--:R-:W-:Y:S01]  /*229e0*/  @!P1 LEA.HI.X R7, R142, R3.reuse, R143, 0x2, P5 ;  /* 0x000000038e079211 */ /* 0x088fe200028f148f */
[----:B------:R-:W-:Y:S01]  /*229f0*/  @!P2 IMAD.WIDE R4, R200, 0x4, R2 ;  /* 0x00000004c804a825 */ /* 0x000fe200078e0202 */
[----:B------:R-:W-:Y:S02]  /*22a00*/  ISETP.GE.AND P5, PT, R236, UR4, PT ;  /* 0x00000004ec007c0c */ /* 0x000fe4000bfa6270 */
[----:B------:R-:W-:Y:S02]  /*22a10*/  @!P0 LEA.HI.X R9, R140, R3, R141, 0x2, P6 ;  /* 0x000000038c098211 */ /* 0x000fe400030f148d */
[----:B------:R0:W-:Y:S01]  /*22a20*/  @!P2 ST.E.64 desc[UR46][R4.64], R26 ;  /* 0x0000001a0400a985 */ /* 0x0001e2000c101b2e */
[----:B------:R-:W-:-:S02]  /*22a30*/  @!P3 LEA R10, P6, R138, R2, 0x2 ;  /* 0x000000028a0ab211 */ /* 0x000fc400078c10ff */
[-C--:B------:R-:W-:Y:S01]  /*22a40*/  @!P4 LEA R12, P2, R237, R2.reuse, 0x2 ;  /* 0x00000002ed0cc211 */ /* 0x080fe200078410ff */
[----:B------:R1:W-:Y:S01]  /*22a50*/  @!P1 ST.E.64 desc[UR46][R6.64], R30 ;  /* 0x0000001e06009985 */ /* 0x0003e2000c101b2e */
[----:B------:R-:W-:Y:S02]  /*22a60*/  ISETP.GE.AND P1, PT, R234, UR4, PT ;  /* 0x00000004ea007c0c */ /* 0x000fe4000bf26270 */
[-C--:B------:R-:W-:Y:S01]  /*22a70*/  @!P3 LEA.HI.X R11, R138, R3.reuse, R139, 0x2, P6 ;  /* 0x000000038a0bb211 */ /* 0x080fe200030f148b */
[----:B------:R2:W-:Y:S01]  /*22a80*/  @!P0 ST.E.64 desc[UR46][R8.64], R34 ;  /* 0x0000002208008985 */ /* 0x0005e2000c101b2e */
[----:B------:R-:W-:Y:S02]  /*22a90*/  ISETP.GE.AND P0, PT, R235, UR4, PT ;  /* 0x00000004eb007c0c */ /* 0x000fe4000bf06270 */
[----:B------:R-:W-:Y:S01]  /*22aa0*/  @!P5 LEA R14, P6, R236, R2, 0x2 ;  /* 0x00000002ec0ed211 */ /* 0x000fe200078c10ff */
[----:B------:R3:W-:Y:S01]  /*22ab0*/  @!P3 ST.E.64 desc[UR46][R10.64], R38 ;  /* 0x000000260a00b985 */ /* 0x0007e2000c101b2e */
[----:B------:R-:W-:Y:S01]  /*22ac0*/  @!P4 LEA.HI.X R13, R237, R3, R99, 0x2, P2 ;  /* 0x00000003ed0dc211 */ /* 0x000fe200010f1463 */
[----:B0-----:R-:W-:Y:S01]  /*22ad0*/  VIADD R27, R200, 0xa8 ;  /* 0x000000a8c81b7836 */ /* 0x001fe20000000000 */
[----:B------:R-:W-:-:S02]  /*22ae0*/  ISETP.GE.AND P2, PT, R233, UR4, PT ;  /* 0x00000004e9007c0c */ /* 0x000fc4000bf46270 */
[-C--:B------:R-:W-:Y:S01]  /*22af0*/  @!P5 LEA.HI.X R15, R236, R3.reuse, R98, 0x2, P6 ;  /* 0x00000003ec0fd211 */ /* 0x080fe200030f1462 */
[----:B------:R0:W-:Y:S01]  /*22b00*/  @!P4 ST.E.64 desc[UR46][R12.64], R42 ;  /* 0x0000002a0c00c985 */ /* 0x0001e2000c101b2e */
[----:B------:R-:W-:Y:S02]  /*22b10*/  ISETP.GE.AND P3, PT, R232, UR4, PT ;  /* 0x00000004e8007c0c */ /* 0x000fe4000bf66270 */
[----:B------:R-:W-:Y:S01]  /*22b20*/  ISETP.GE.AND P4, PT, R231, UR4, PT ;  /* 0x00000004e7007c0c */ /* 0x000fe2000bf86270 */
[----:B------:R4:W-:Y:S01]  /*22b30*/  @!P5 ST.E.64 desc[UR46][R14.64], R46 ;  /* 0x0000002e0e00d985 */ /* 0x0009e2000c101b2e */
[CC--:B------:R-:W-:Y:S02]  /*22b40*/  @!P0 LEA R4, P6, R235.reuse, R2.reuse, 0x2 ;  /* 0x00000002eb048211 */ /* 0x0c0fe400078c10ff */
[----:B-1----:R-:W-:Y:S02]  /*22b50*/  @!P1 LEA R6, P5, R234, R2, 0x2 ;  /* 0x00000002ea069211 */ /* 0x002fe400078a10ff */
[----:B------:R-:W-:-:S02]  /*22b60*/  @!P0 LEA.HI.X R5, R235, R3, R97, 0x2, P6 ;  /* 0x00000003eb058211 */ /* 0x000fc400030f1461 */
[CC--:B--2---:R-:W-:Y:S02]  /*22b70*/  @!P2 LEA R8, P6, R233.reuse, R2.reuse, 0x2 ;  /* 0x00000002e908a211 */ /* 0x0c4fe400078c10ff */
[-C--:B------:R-:W-:Y:S01]  /*22b80*/  @!P1 LEA.HI.X R7, R234, R3.reuse, R96, 0x2, P5 ;  /* 0x00000003ea079211 */ /* 0x080fe200028f1460 */
[----:B------:R1:W-:Y:S01]  /*22b90*/  @!P0 ST.E.64 desc[UR46][R4.64], R50 ;  /* 0x0000003204008985 */ /* 0x0003e2000c101b2e */
[----:B------:R-:W-:Y:S02]  /*22ba0*/  ISETP.GE.AND P5, PT, R230, UR4, PT ;  /* 0x00000004e6007c0c */ /* 0x000fe4000bfa6270 */
[----:B------:R-:W-:Y:S01]  /*22bb0*/  @!P2 LEA.HI.X R9, R233, R3, R95, 0x2, P6 ;  /* 0x00000003e909a211 */ /* 0x000fe200030f145f */
[----:B------:R2:W-:Y:S01]  /*22bc0*/  @!P1 ST.E.64 desc[UR46][R6.64], R54 ;  /* 0x0000003606009985 */ /* 0x0005e2000c101b2e */
[-C--:B---3--:R-:W-:Y:S02]  /*22bd0*/  @!P3 LEA R10, P1, R232, R2.reuse, 0x2 ;  /* 0x00000002e80ab211 */ /* 0x088fe400078210ff */
[----:B0-----:R-:W-:Y:S01]  /*22be0*/  @!P4 LEA R12, P0, R231, R2, 0x2 ;  /* 0x00000002e70cc211 */ /* 0x001fe200078010ff */
[----:B------:R0:W-:Y:S01]  /*22bf0*/  @!P2 ST.E.64 desc[UR46][R8.64], R126 ;  /* 0x0000007e0800a985 */ /* 0x0001e2000c101b2e */
[----:B------:R-:W-:-:S02]  /*22c00*/  ISETP.GE.AND P2, PT, R229, UR4, PT ;  /* 0x00000004e5007c0c */ /* 0x000fc4000bf46270 */
[-C--:B------:R-:W-:Y:S02]  /*22c10*/  @!P3 LEA.HI.X R11, R232, R3.reuse, R94, 0x2, P1 ;  /* 0x00000003e80bb211 */ /* 0x080fe400008f145e */
[----:B------:R-:W-:Y:S02]  /*22c20*/  ISETP.GE.AND P1, PT, R228, UR4, PT ;  /* 0x00000004e4007c0c */ /* 0x000fe4000bf26270 */
[C---:B----4-:R-:W-:Y:S01]  /*22c30*/  @!P5 LEA R14, P6, R230.reuse, R2, 0x2 ;  /* 0x00000002e60ed211 */ /* 0x050fe200078c10ff */
[----:B------:R3:W-:Y:S01]  /*22c40*/  @!P3 ST.E.64 desc[UR46][R10.64], R62 ;  /* 0x0000003e0a00b985 */ /* 0x0007e2000c101b2e */
[-C--:B------:R-:W-:Y:S02]  /*22c50*/  @!P4 LEA.HI.X R13, R231, R3.reuse, R93, 0x2, P0 ;  /* 0x00000003e70dc211 */ /* 0x080fe400000f145d */
[----:B------:R-:W-:Y:S02]  /*22c60*/  @!P5 LEA.HI.X R15, R230, R3, R92, 0x2, P6 ;  /* 0x00000003e60fd211 */ /* 0x000fe400030f145c */
[----:B------:R-:W-:Y:S01]  /*22c70*/  ISETP.GE.AND P0, PT, R227, UR4, PT ;  /* 0x00000004e3007c0c */ /* 0x000fe2000bf06270 */
[----:B------:R4:W-:Y:S01]  /*22c80*/  @!P4 ST.E.64 desc[UR46][R12.64], R66 ;  /* 0x000000420c00c985 */ /* 0x0009e2000c101b2e */
[----:B------:R-:W-:-:S02]  /*22c90*/  ISETP.GE.AND P3, PT, R226, UR4, PT ;  /* 0x00000004e2007c0c */ /* 0x000fc4000bf66270 */
[-C--:B-1----:R-:W-:Y:S01]  /*22ca0*/  @!P2 LEA R4, P6, R229, R2.reuse, 0x2 ;  /* 0x00000002e504a211 */ /* 0x082fe200078c10ff */
[----:B------:R-:W-:Y:S01]  /*22cb0*/  @!P5 ST.E.64 desc[UR46][R14.64], R70 ;  /* 0x000000460e00d985 */ /* 0x000fe2000c101b2e */
[----:B------:R-:W-:Y:S02]  /*22cc0*/  ISETP.GE.AND P4, PT, R225, UR4, PT ;  /* 0x00000004e1007c0c */ /* 0x000fe4000bf86270 */
[CC--:B--2---:R-:W-:Y:S02]  /*22cd0*/  @!P1 LEA R6, P5, R228.reuse, R2.reuse, 0x2 ;  /* 0x00000002e4069211 */ /* 0x0c4fe400078a10ff */
[-C--:B------:R-:W-:Y:S02]  /*22ce0*/  @!P2 LEA.HI.X R5, R229, R3.reuse, R91, 0x2, P6 ;  /* 0x00000003e505a211 */ /* 0x080fe400030f145b */
[----:B------:R-:W-:Y:S02]  /*22cf0*/  @!P1 LEA.HI.X R7, R228, R3, R90, 0x2, P5 ;  /* 0x00000003e4079211 */ /* 0x000fe400028f145a */
[----:B0-----:R-:W-:Y:S01]  /*22d00*/  @!P0 LEA R8, P6, R227, R2, 0x2 ;  /* 0x00000002e3088211 */ /* 0x001fe200078c10ff */
[----:B------:R0:W-:Y:S01]  /*22d10*/  @!P2 ST.E.64 desc[UR46][R4.64], R128 ;  /* 0x000000800400a985 */ /* 0x0001e2000c101b2e */
[----:B------:R-:W-:-:S02]  /*22d20*/  ISETP.GE.AND P2, PT, R224, UR4, PT ;  /* 0x00000004e0007c0c */ /* 0x000fc4000bf46270 */
[-C--:B------:R-:W-:Y:S01]  /*22d30*/  @!P0 LEA.HI.X R9, R227, R3.reuse, R87, 0x2, P6 ;  /* 0x00000003e3098211 */ /* 0x080fe200030f1457 */
[----:B------:R1:W-:Y:S01]  /*22d40*/  @!P1 ST.E.64 desc[UR46][R6.64], R78 ;  /* 0x0000004e06009985 */ /* 0x0003e2000c101b2e */
[CC--:B---3--:R-:W-:Y:S02]  /*22d50*/  @!P3 LEA R10, P1, R226.reuse, R2.reuse, 0x2 ;  /* 0x00000002e20ab211 */ /* 0x0c8fe400078210ff */
[----:B----4-:R-:W-:Y:S01]  /*22d60*/  @!P4 LEA R12, P5, R225, R2, 0x2 ;  /* 0x00000002e10cc211 */ /* 0x010fe200078a10ff */
[----:B------:R2:W-:Y:S01]  /*22d70*/  @!P0 ST.E.64 desc[UR46][R8.64], R82 ;  /* 0x0000005208008985 */ /* 0x0005e2000c101b2e */
[-C--:B------:R-:W-:Y:S02]  /*22d80*/  @!P3 LEA.HI.X R11, R226, R3.reuse, R86, 0x2, P1 ;  /* 0x00000003e20bb211 */ /* 0x080fe400008f1456 */
[----:B------:R-:W-:Y:S02]  /*22d90*/  ISETP.GE.AND P1, PT, R223, UR4, PT ;  /* 0x00000004df007c0c */ /* 0x000fe4000bf26270 */
[----:B------:R-:W-:Y:S01]  /*22da0*/  @!P4 LEA.HI.X R13, R225, R3, R85, 0x2, P5 ;  /* 0x00000003e10dc211 */ /* 0x000fe200028f1455 */
[----:B------:R3:W-:Y:S01]  /*22db0*/  @!P3 ST.E.64 desc[UR46][R10.64], R130 ;  /* 0x000000820a00b985 */ /* 0x0007e2000c101b2e */
[----:B------:R-:W-:-:S02]  /*22dc0*/  ISETP.GE.AND P0, PT, R220, UR4, PT ;  /* 0x00000004dc007c0c */ /* 0x000fc4000bf06270 */
[CC--:B0-----:R-:W-:Y:S01]  /*22dd0*/  @!P2 LEA R4, P5, R224.reuse, R2.reuse, 0x2 ;  /* 0x00000002e004a211 */ /* 0x0c1fe200078a10ff */
[----:B------:R0:W-:Y:S01]  /*22de0*/  @!P4 ST.E.64 desc[UR46][R12.64], R132 ;  /* 0x000000840c00c985 */ /* 0x0001e2000c101b2e */
[----:B------:R-:W-:Y:S02]  /*22df0*/  ISETP.GE.AND P4, PT, R25, UR4, PT ;  /* 0x0000000419007c0c */ /* 0x000fe4000bf86270 */
[----:B------:R-:W-:Y:S02]  /*22e00*/  ISETP.GE.AND P3, PT, R27, UR4, PT ;  /* 0x000000041b007c0c */ /* 0x000fe4000bf66270 */
[----:B------:R-:W-:Y:S02]  /*22e10*/  @!P2 LEA.HI.X R5, R224, R3, R84, 0x2, P5 ;  /* 0x00000003e005a211 */ /* 0x000fe400028f1454 */
[-C--:B-1----:R-:W-:Y:S02]  /*22e20*/  @!P1 LEA R6, P6, R223, R2.reuse, 0x2 ;  /* 0x00000002df069211 */ /* 0x082fe400078c10ff */
[----:B------:R-:W-:Y:S01]  /*22e30*/  SHF.R.S32.HI R15, RZ, 0x1f, R220 ;  /* 0x0000001fff0f7819 */ /* 0x000fe200000114dc */
[----:B------:R1:W-:Y:S01]  /*22e40*/  @!P2 ST.E.64 desc[UR46][R4.64], R134 ;  /* 0x000000860400a985 */ /* 0x0003e2000c101b2e */
[----:B--2---:R-:W-:-:S02]  /*22e50*/  @!P0 LEA R8, P5, R220, R2, 0x2 ;  /* 0x00000002dc088211 */ /* 0x004fc400078a10ff */
[-C--:B------:R-:W-:Y:S02]  /*22e60*/  @!P1 LEA.HI.X R7, R223, R3.reuse, R74, 0x2, P6 ;  /* 0x00000003df079211 */ /* 0x080fe400030f144a */
[----:B------:R-:W-:Y:S02]  /*22e70*/  ISETP.GE.AND P6, PT, R21, UR4, PT ;  /* 0x0000000415007c0c */ /* 0x000fe4000bfc6270 */
[----:B------:R-:W-:Y:S01]  /*22e80*/  @!P0 LEA.HI.X R9, R220, R3, R15, 0x2, P5 ;  /* 0x00000003dc098211 */ /* 0x000fe200028f140f */
[----:B------:R1:W-:Y:S01]  /*22e90*/  @!P1 ST.E.64 desc[UR46][R6.64], R136 ;  /* 0x0000008806009985 */ /* 0x0003e2000c101b2e */
[----:B---3--:R-:W-:-:S03]  /*22ea0*/  @!P4 LEA R10, P5, R25, R2, 0x2 ;  /* 0x00000002190ac211 */ /* 0x008fc600078a10ff */
[----:B------:R1:W-:Y:S01]  /*22eb0*/  @!P0 ST.E.64 desc[UR46][R8.64], R102 ;  /* 0x0000006608008985 */ /* 0x0003e2000c101b2e */
[-C--:B------:R-:W-:Y:S02]  /*22ec0*/  @!P4 LEA.HI.X R11, R25, R3.reuse, R0, 0x2, P5 ;  /* 0x00000003190bc211 */ /* 0x080fe400028f1400 */
[----:B------:R-:W-:Y:S02]  /*22ed0*/  SHF.R.S32.HI R0, RZ, 0x1f, R27 ;  /* 0x0000001fff007819 */ /* 0x000fe4000001141b */
[C---:B0-----:R-:W-:Y:S01]  /*22ee0*/  @!P3 LEA R12, P5, R27.reuse, R2, 0x2 ;  /* 0x000000021b0cb211 */ /* 0x041fe200078a10ff */
[----:B------:R1:W-:Y:S03]  /*22ef0*/  @!P4 ST.E.64 desc[UR46][R10.64], R106 ;  /* 0x0000006a0a00c985 */ /* 0x0003e6000c101b2e */
[----:B------:R-:W-:Y:S02]  /*22f00*/  @!P3 LEA.HI.X R13, R27, R3, R0, 0x2, P5 ;  /* 0x000000031b0db211 */ /* 0x000fe400028f1400 */
[----:B------:R-:W-:-:S02]  /*22f10*/  SHF.R.S32.HI R0, RZ, 0x1f, R21 ;  /* 0x0000001fff007819 */ /* 0x000fc40000011415 */
[C---:B------:R-:W-:Y:S01]  /*22f20*/  @!P6 LEA R14, P5, R21.reuse, R2, 0x2 ;  /* 0x00000002150ee211 */ /* 0x040fe200078a10ff */
[----:B------:R1:W-:Y:S03]  /*22f30*/  @!P3 ST.E.64 desc[UR46][R12.64], R110 ;  /* 0x0000006e0c00b985 */ /* 0x0003e6000c101b2e */
[----:B------:R-:W-:Y:S01]  /*22f40*/  @!P6 LEA.HI.X R15, R21, R3, R0, 0x2, P5 ;  /* 0x00000003150fe211 */ /* 0x000fe200028f1400 */
[----:B------:R-:W-:-:S04]  /*22f50*/  VIADD R21, R200, 0xb8 ;  /* 0x000000b8c8157836 */ /* 0x000fc80000000000 */
[----:B------:R1:W-:Y:S01]  /*22f60*/  @!P6 ST.E.64 desc[UR46][R14.64], R114 ;  /* 0x000000720e00e985 */ /* 0x0003e2000c101b2e */
[----:B------:R-:W-:-:S13]  /*22f70*/  ISETP.GE.AND P0, PT, R21, UR4, PT ;  /* 0x0000000415007c0c */ /* 0x000fda000bf06270 */
[----:B-1----:R-:W-:Y:S05]  /*22f80*/  @P0 BRA `(.L_x_4964) ;  /* 0x0000000c00680947 */ /* 0x002fea0003800000 */
[----:B------:R-:W-:Y:S02]  /*22f90*/  LEA R2, P0, R21, R2, 0x2 ;  /* 0x0000000215027211 */ /* 0x000fe400078010ff */
[----:B------:R-:W-:-:S04]  /*22fa0*/  SHF.R.S32.HI R0, RZ, 0x1f, R21 ;  /* 0x0000001fff007819 */ /* 0x000fc80000011415 */
[----:B------:R-:W-:-:S05]  /*22fb0*/  LEA.HI.X R3, R21, R3, R0, 0x2, P0 ;  /* 0x0000000315037211 */ /* 0x000fca00000f1400 */
[----:B------:R0:W-:Y:S01]  /*22fc0*/  ST.E.64 desc[UR46][R2.64], R118 ;  /* 0x0000007602007985 */ /* 0x0001e2000c101b2e */
[----:B------:R-:W-:Y:S05]  /*22fd0*/  BRA `(.L_x_4964) ;  /* 0x0000000c00547947 */ /* 0x000fea0003800000 */
.L_x_4955:
[----:B------:R-:W-:Y:S01]  /*22fe0*/  ULDC.64 UR4, c[0x0][0xc08] ;  /* 0x0003020000047ab9 */ /* 0x000fe20000000a00 */
[----:B------:R-:W2:Y:S01]  /*22ff0*/  LDC.64 R2, c[0x0][0xc00] ;  /* 0x00030000ff027b82 */ /* 0x000ea20000000a00 */
[----:B------:R-:W-:Y:S01]  /*23000*/  ISETP.NE.U32.AND P0, PT, RZ, UR4, PT ;  /* 0x00000004ff007c0c */ /* 0x000fe2000bf05070 */
[----:B------:R-:W-:-:S03]  /*23010*/  IMAD.MOV.U32 R15, RZ, RZ, RZ ;  /* 0x000000ffff0f7224 */ /* 0x000fc600078e00ff */
[----:B------:R-:W-:Y:S01]  /*23020*/  ISETP.NE.AND.EX P1, PT, RZ, UR5, PT, P0 ;  /* 0x00000005ff007c0c */ /* 0x000fe2000bf25300 */
[----:B------:R-:W-:Y:S02]  /*23030*/  ULDC.64 UR4, c[0x0][0xc00] ;  /* 0x0003000000047ab9 */ /* 0x000fe40000000a00 */
[----:B------:R-:W-:-:S04]  /*23040*/  ISETP.NE.U32.AND P0, PT, RZ, UR4, PT ;  /* 0x00000004ff007c0c */ /* 0x000fc8000bf05070 */
[----:B------:R-:W-:-:S06]  /*23050*/  ISETP.NE.AND.EX P0, PT, RZ, UR5, PT, P0 ;  /* 0x00000005ff007c0c */ /* 0x000fcc000bf05300 */
[----:B------:R-:W3:Y:S01]  /*23060*/  @P1 LDC.64 R4, c[0x0][0xc08] ;  /* 0x00030200ff041b82 */ /* 0x000ee20000000a00 */
[----:B------:R-:W-:Y:S02]  /*23070*/  ULDC UR4, c[0x0][0xa88] ;  /* 0x0002a20000047ab9 */ /* 0x000fe40000000800 */
[----:B------:R-:W-:Y:S02]  /*23080*/  IMAD.U32 R0, RZ, RZ, UR4 ;  /* 0x00000004ff007e24 */ /* 0x000fe4000f8e00ff */
[----:B--2---:R-:W-:-:S05]  /*23090*/  IMAD.WIDE R2, R217, 0x4, R2 ;  /* 0x00000004d9027825 */ /* 0x004fca00078e0202 */
[----:B------:R2:W5:Y:S01]  /*230a0*/  @P0 LDG.E R15, desc[UR46][R2.64] ;  /* 0x0000002e020f0981 */ /* 0x000562000c1e1900 */
[----:B---3--:R-:W-:-:S05]  /*230b0*/  @P1 IMAD.WIDE R4, R217, 0x4, R4 ;  /* 0x00000004d9041825 */ /* 0x008fca00078e0204 */
[----:B------:R2:W5:Y:S01]  /*230c0*/  @P1 LDG.E R0, desc[UR46][R4.64] ;  /* 0x0000002e04001981 */ /* 0x000562000c1e1900 */
[----:B------:R-:W-:Y:S02]  /*230d0*/  ISETP.NE.AND P2, PT, R216, RZ, PT ;  /* 0x000000ffd800720c */ /* 0x000fe40003f45270 */
[----:B------:R-:W-:Y:S01]  /*230e0*/  SHF.R.S32.HI R26, RZ, 0x1f, R217 ;  /* 0x0000001fff1a7819 */ /* 0x000fe200000114d9 */
[----:B------:R-:W3:Y:S10]  /*230f0*/  S2R R29, SR_TID.X ;  /* 0x00000000001d7919 */ /* 0x000ef40000002100 */
        /* <DEDUP_REMOVED lines=9> */
.L_x_4967:
[----:B------:R-:W-:Y:S01]  /*23190*/  BSSY B1, `(.L_x_4968) ;  /* 0x0000035000017945 */ /* 0x000fe20003800000 */
[----:B------:R-:W-:Y:S02]  /*231a0*/  SEL R27, R217, RZ, !P0 ;  /* 0x000000ffd91b7207 */ /* 0x000fe40004000000 */
[----:B------:R-:W-:Y:S02]  /*231b0*/  SEL R26, R26, RZ, !P0 ;  /* 0x000000ff1a1a7207 */ /* 0x000fe40004000000 */
[----:B-----5:R-:W-:Y:S01]  /*231c0*/  SHF.R.S32.HI R24, RZ, 0x1f, R15 ;  /* 0x0000001fff187819 */ /* 0x020fe2000001140f */
[----:B------:R-:W-:Y:S06]  /*231d0*/  @P3 BRA `(.L_x_4969) ;  /* 0x0000000000c03947 */ /* 0x000fec0003800000 */
[----:B------:R-:W2:Y:S01]  /*231e0*/  LDC R31, c[0x0][0xbe8] ;  /* 0x0002fa00ff1f7b82 */ /* 0x000ea20000000800 */
[----:B------:R-:W-:Y:S01]  /*231f0*/  IADD3 R29, R212, -0x80, R29 ;  /* 0xffffff80d41d7810 */ /* 0x000fe20007ffe01d */
        /* <DEDUP_REMOVED lines=8> */
[----:B------:R-:W-:Y:S02]  /*23280*/  SEL R20, R20, 0x978, P0 ;  /* 0x0000097814147807 */ /* 0x000fe40000000000 */
[----:B------:R-:W-:-:S03]  /*23290*/  SEL R221, R221, RZ, P0 ;  /* 0x000000ffdddd7207 */ /* 0x000fc60000000000 */
[----:B------:R-:W3:Y:S08]  /*232a0*/  LDC.64 R8, c[0x0][R20+0x220] ;  /* 0x0000880014087b82 */ /* 0x000ef00000000a00 */
[----:B------:R-:W4:Y:S08]  /*232b0*/  LDC.64 R6, c[0x0][R20+0x218] ;  /* 0x0000860014067b82 */ /* 0x000f300000000a00 */
[----:B------:R-:W5:Y:S08]  /*232c0*/  LDC.64 R10, c[0x0][R20+0x228] ;  /* 0x00008a00140a7b82 */ /* 0x000f700000000a00 */
[----:B------:R-:W0:Y:S08]  /*232d0*/  LDC.64 R4, c[0x0][R20+0x210] ;  /* 0x0000840014047b82 */ /* 0x000e300000000a00 */
[----:B------:R-:W1:Y:S08]  /*232e0*/  @P1 LDC R14, c[0x0][0xbec] ;  /* 0x0002fb00ff0e1b82 */ /* 0x000e700000000800 */
[----:B------:R-:W5:Y:S01]  /*232f0*/  @P1 LDC R33, c[0x0][0xbf0] ;  /* 0x0002fc00ff211b82 */ /* 0x000f620000000800 */
[----:B---3--:R-:W-:-:S07]  /*23300*/  IMAD R9, R9, R27, RZ ;  /* 0x0000001b09097224 */ /* 0x008fce00078e02ff */
[----:B--2---:R-:W2:Y:S01]  /*23310*/  @!P0 LDC R2, c[0x0][0xb50] ;  /* 0x0002d400ff028b82 */ /* 0x004ea20000000800 */
[----:B------:R-:W-:-:S04]  /*23320*/  IMAD.WIDE.U32 R12, R8, R27, RZ ;  /* 0x0000001b080c7225 */ /* 0x000fc800078e00ff */
[----:B------:R-:W-:Y:S02]  /*23330*/  IMAD R9, R8, R26, R9 ;  /* 0x0000001a08097224 */ /* 0x000fe400078e0209 */
[----:B-1----:R-:W-:Y:S01]  /*23340*/  @P1 IMAD.HI.U32 R14, R29, R14, RZ ;  /* 0x0000000e1d0e1227 */ /* 0x002fe200078e00ff */
[----:B------:R-:W1:Y:S03]  /*23350*/  @!P0 LDC R3, c[0x0][0xb54] ;  /* 0x0002d500ff038b82 */ /* 0x000e660000000800 */
[-C--:B----4-:R-:W-:Y:S02]  /*23360*/  IMAD R25, R7, R215.reuse, RZ ;  /* 0x000000d707197224 */ /* 0x090fe400078e02ff */
[----:B------:R-:W-:Y:S01]  /*23370*/  IMAD.WIDE.U32 R6, R6, R215, RZ ;  /* 0x000000d706067225 */ /* 0x000fe200078e00ff */
[----:B-----5:R-:W-:-:S03]  /*23380*/  @P1 SHF.R.U32.HI R21, RZ, R33, R14 ;  /* 0x00000021ff151219 */ /* 0x020fc6000001160e */
        /* <DEDUP_REMOVED lines=12> */
[----:B0-----:R-:W-:Y:S01]  /*23450*/  IMAD R5, R5, R9, RZ ;  /* 0x0000000905057224 */ /* 0x001fe200078e02ff */
[----:B------:R-:W-:-:S05]  /*23460*/  SHF.R.S32.HI R11, RZ, 0x1f, R9 ;  /* 0x0000001fff0b7819 */ /* 0x000fca0000011409 */
[C---:B------:R-:W-:Y:S02]  /*23470*/  IMAD R11, R4.reuse, R11, R5 ;  /* 0x0000000b040b7224 */ /* 0x040fe400078e0205 */
[----:B------:R-:W-:-:S04]  /*23480*/  IMAD.WIDE.U32 R4, R4, R9, R6 ;  /* 0x0000000904047225 */ /* 0x000fc800078e0006 */
[----:B------:R-:W-:Y:S01]  /*23490*/  IMAD.IADD R5, R5, 0x1, R11 ;  /* 0x0000000105057824 */ /* 0x000fe200078e020b */
[----:B--2---:R-:W-:-:S04]  /*234a0*/  LEA R2, P0, R4, R2, 0x2 ;  /* 0x0000000204027211 */ /* 0x004fc800078010ff */
[----:B-1----:R-:W-:Y:S01]  /*234b0*/  LEA.HI.X R3, R4, R3, R5, 0x2, P0 ;  /* 0x0000000304037211 */ /* 0x002fe200000f1405 */
[----:B------:R-:W-:-:S05]  /*234c0*/  IMAD.MOV.U32 R5, RZ, RZ, -0x800000 ;  /* 0xff800000ff057424 */ /* 0x000fca00078e00ff */
[----:B------:R2:W-:Y:S03]  /*234d0*/  STG.E desc[UR46][R2.64], R5 ;  /* 0x0000000502007986 */ /* 0x0005e6000c10192e */
.L_x_4969:
[----:B------:R-:W-:Y:S05]  /*234e0*/  BSYNC B1 ;  /* 0x0000000000017941 */ /* 0x000fea0003800000 */
.L_x_4968:
        /* <DEDUP_REMOVED lines=23> */
[----:B------:R-:W-:Y:S02]  /*23660*/  IMAD.IADD R8, R212, 0x1, R5 ;  /* 0x00000001d4087824 */ /* 0x000fe400078e0205 */
        /* <DEDUP_REMOVED lines=16> */
[----:B------:R-:W-:Y:S02]  /*23770*/  IMAD.IADD R212, R10, 0x1, R212 ;  /* 0x000000010ad47824 */ /* 0x000fe400078e02d4 */
        /* <DEDUP_REMOVED lines=36> */
.L_x_4971:
[----:B------:R-:W-:Y:S05]  /*239c0*/  BSYNC B1 ;  /* 0x0000000000017941 */ /* 0x000fea0003800000 */
.L_x_4970:
        /* <DEDUP_REMOVED lines=17> */
.L_x_4973:
[----:B------:R-:W-:Y:S05]  /*23ae0*/  BSYNC B1 ;  /* 0x0000000000017941 */ /* 0x000fea0003800000 */
.L_x_4972:
        /* <DEDUP_REMOVED lines=17> */
.L_x_4975:
[----:B------:R-:W-:Y:S05]  /*23c00*/  BSYNC B1 ;  /* 0x0000000000017941 */ /* 0x000fea0003800000 */
.L_x_4974:
[----:B0-----:R-:W-:Y:S01]  /*23c10*/  VIADD R0, R212, 0x60 ;  /* 0x00000060d4007836 */ /* 0x001fe20000000000 */
[----:B--2-4-:R-:W4:Y:S04]  /*23c20*/  SHFL.IDX PT, R5, R5, 0x3, 0x181f ;  /* 0x00781f0005057f89 */ /* 0x014f2800000e0000 */
[----:B------:R-:W-:Y:S01]  /*23c30*/  ISETP.GE.AND P0, PT, R0, R9, PT ;  /* 0x000000090000720c */ /* 0x000fe20003f06270 */
[----:B------:R0:W2:-:S12]  /*23c40*/  SHFL.IDX PT, R2, R4, 0x3, 0x181f ;  /* 0x00781f0004027f89 */ /* 0x00009800000e0000 */
[----:B0-----:R-:W-:Y:S05]  /*23c50*/  @P0 BRA `(.L_x_4964) ;  /* 0x0000000000340947 */ /* 0x001fea0003800000 */
[----:B------:R-:W-:Y:S02]  /*23c60*/  ULDC UR4, c[0x0][0xac8] ;  /* 0x0002b20000047ab9 */ /* 0x000fe40000000800 */
[----:B------:R-:W-:Y:S02]  /*23c70*/  ISETP.GE.AND P3, PT, R13, UR4, PT ;  /* 0x000000040d007c0c */ /* 0x000fe4000bf66270 */
[----:B------:R-:W-:Y:S02]  /*23c80*/  ISETP.GE.AND P4, PT, R11, UR4, PT ;  /* 0x000000040b007c0c */ /* 0x000fe4000bf86270 */
[----:B------:R-:W-:-:S09]  /*23c90*/  ISETP.GE.AND P5, PT, R7, UR4, PT ;  /* 0x0000000407007c0c */ /* 0x000fd2000bfa6270 */
[-C--:B--2---:R-:W-:Y:S02]  /*23ca0*/  @!P3 LEA R12, P0, R13, R2.reuse, 0x1 ;  /* 0x000000020d0cb211 */ /* 0x084fe400078008ff */
        /* <DEDUP_REMOVED lines=8> */
.L_x_4964:
[----:B------:R-:W-:Y:S05]  /*23d30*/  BSYNC B0 ;  /* 0x0000000000007941 */ /* 0x000fea0003800000 */
.L_x_4954:
[----:B------:R-:W-:Y:S02]  /*23d40*/  ULDC UR4, c[0x0][0xc3c] ;  /* 0x00030f0000047ab9 */ /* 0x000fe40000000800 */
[----:B-1----:R-:W-:-:S13]  /*23d50*/  ISETP.GE.AND P0, PT, R59, UR4, PT ;  /* 0x000000043b007c0c */ /* 0x002fda000bf06270 */
[----:B------:R-:W-:Y:S05]  /*23d60*/  @!P0 BRA `(.L_x_4976) ;  /* 0xfffffdd400488947 */ /* 0x000fea000383ffff */
[----:B------:R-:W-:Y:S05]  /*23d70*/  BRA `(.L_x_4683) ;  /* 0x00000094008c7947 */ /* 0x000fea0003800000 */
.L_x_4681:
        /* <DEDUP_REMOVED lines=18> */
.L_x_4977:
[----:B------:R-:W-:Y:S01]  /*23ea0*/  LOP3.LUT R0, R6, 0x1f, RZ, 0xc0, !PT ;  /* 0x0000001f06007812 */ /* 0x000fe200078ec0ff */
[----:B------:R-:W-:Y:S01]  /*23eb0*/  ULDC UR4, c[0x0][0xc3c] ;  /* 0x00030f0000047ab9 */ /* 0x000fe20000000800 */
[----:B------:R-:W-:Y:S01]  /*23ec0*/  IMAD.MOV.U32 R8, RZ, RZ, RZ ;  /* 0x000000ffff087224 */ /* 0x000fe200078e00ff */
[----:B------:R-:W0:Y:S01]  /*23ed0*/  S2UR UR6, SR_CTAID.X ;  /* 0x00000000000679c3 */ /* 0x000e220000002500 */
[----:B------:R-:W-:Y:S01]  /*23ee0*/  ISETP.NE.AND P0, PT, R0, 0x1f, PT ;  /* 0x0000001f0000780c */ /* 0x000fe20003f05270 */
[----:B------:R-:W-:-:S03]  /*23ef0*/  ULDC UR5, c[0x0][0xc38] ;  /* 0x00030e0000057ab9 */ /* 0x000fc60000000800 */
[----:B------:R-:W-:-:S13]  /*23f00*/  ISETP.GE.OR P1, PT, R0, UR4, !P0 ;  /* 0x0000000400007c0c */ /* 0x000fda000c726670 */
[----:B------:R-:W1:Y:S08]  /*23f10*/  @!P1 LDC.64 R2, c[0x0][0xc80] ;  /* 0x00032000ff029b82 */ /* 0x000e700000000a00 */
[----:B------:R-:W2:Y:S01]  /*23f20*/  @!P1 LDC.64 R4, c[0x0][0xc78] ;  /* 0x00031e00ff049b82 */ /* 0x000ea20000000a00 */
[----:B-1----:R-:W-:-:S05]  /*23f30*/  @!P1 IMAD.WIDE.U32 R2, R0, 0x4, R2 ;  /* 0x0000000400029825 */ /* 0x002fca00078e0002 */
        /* <DEDUP_REMOVED lines=33> */
.L_x_4981:
        /* <DEDUP_REMOVED lines=39> */
.L_x_4979:
        /* <DEDUP_REMOVED lines=12> */
.L_x_4982:
        /* <DEDUP_REMOVED lines=63> */
.L_x_4983:
[----:B-1----:R-:W1:Y:S02]  /*24870*/  LDC.64 R2, c[0x0][0xc90] ;  /* 0x00032400ff027b82 */ /* 0x002e640000000a00 */
        /* <DEDUP_REMOVED lines=60> */
.L_x_4984:
[----:B01----:R-:W-:-:S05]  /*24c40*/  LOP3.LUT R3, RZ, R2, RZ, 0x33, !PT ;  /* 0x00000002ff037212 */ /* 0x003fca00078e33ff */
[----:B------:R-:W-:-:S05]  /*24c50*/  IMAD.IADD R2, R4, 0x1, R3 ;  /* 0x0000000104027824 */ /* 0x000fca00078e0203 */
[----:B------:R1:W-:Y:S01]  /*24c60*/  STL [R1+0x4], R2 ;  /* 0x0000040201007387 */ /* 0x0003e20000100800 */
[----:B------:R-:W-:Y:S05]  /*24c70*/  BRA `(.L_x_4985) ;  /* 0x0000000000107947 */ /* 0x000fea0003800000 */
.L_x_4980:
[----:B------:R-:W-:Y:S01]  /*24c80*/  IMAD.U32 R2, RZ, RZ, UR6 ;  /* 0x00000006ff027e24 */ /* 0x000fe2000f8e00ff */
[----:B------:R0:W-:Y:S04]  /*24c90*/  STL [R1+0x4], RZ ;  /* 0x000004ff01007387 */ /* 0x0001e80000100800 */
[----:B------:R0:W-:Y:S04]  /*24ca0*/  STL [R1+0x8], RZ ;  /* 0x000008ff01007387 */ /* 0x0001e80000100800 */
[----:B------:R0:W-:Y:S02]  /*24cb0*/  STL [R1], R2 ;  /* 0x0000000201007387 */ /* 0x0001e40000100800 */
.L_x_4985:
        /* <DEDUP_REMOVED lines=10> */
.L_x_4978:
        /* <DEDUP_REMOVED lines=8> */
[----:B----4-:R-:W2:Y:S01]  /*24de0*/  LDL R0, [R1+0x6c] ;  /* 0x00006c0001007983 */ /* 0x010ea20000100800 */
[----:B------:R-:W4:Y:S01]  /*24df0*/  S2UR UR5, SR_CgaCtaId ;  /* 0x00000000000579c3 */ /* 0x000f220000008800 */
        /* <DEDUP_REMOVED lines=10> */
[----:B----4-:R-:W-:-:S06]  /*24ea0*/  ULEA UR4, UR5, UR4, 0x18 ;  /* 0x0000000405047291 */ /* 0x010fcc000f8ec03f */
        /* <DEDUP_REMOVED lines=9> */
[----:B------:R-:W-:Y:S02]  /*24f40*/  IMAD.SHL.U32 R6, R6, 0x10, RZ ;  /* 0x0000001006067824 */ /* 0x000fe400078e00ff */
[----:B------:R-:W-:Y:S02]  /*24f50*/  IMAD R2, R2, 0x2, R19 ;  /* 0x0000000202027824 */ /* 0x000fe400078e0213 */
[----:B------:R0:W-:Y:S04]  /*24f60*/  STL [R1+0x28], R3 ;  /* 0x0000280301007387 */ /* 0x0001e80000100800 */
[----:B------:R1:W-:Y:S04]  /*24f70*/  STL [R1+0x2c], R2 ;  /* 0x00002c0201007387 */ /* 0x0003e80000100800 */
[----:B------:R-:W-:Y:S01]  /*24f80*/  STL [R1+0x58], RZ ;  /* 0x000058ff01007387 */ /* 0x000fe20000100800 */
[----:B------:R-:W-:-:S02]  /*24f90*/  @P0 LOP3.LUT R18, R18, 0x1, RZ, 0xfc, !PT ;  /* 0x0000000112120812 */ /* 0x000fc400078efcff */
[----:B0-----:R-:W-:Y:S02]  /*24fa0*/  SHF.R.U32.HI R3, RZ, 0x3, R4 ;  /* 0x00000003ff037819 */ /* 0x001fe40000011604 */
[----:B------:R-:W-:Y:S01]  /*24fb0*/  ISETP.NE.OR P0, PT, R4, RZ, !P0 ;  /* 0x000000ff0400720c */ /* 0x000fe20004705670 */
[----:B-1----:R-:W-:Y:S01]  /*24fc0*/  IMAD.MOV.U32 R2, RZ, RZ, 0x1 ;  /* 0x00000001ff027424 */ /* 0x002fe200078e00ff */
[----:B------:R-:W-:Y:S01]  /*24fd0*/  LOP3.LUT R3, R3, 0x70, R6, 0xf8, !PT ;  /* 0x0000007003037812 */ /* 0x000fe200078ef806 */
[----:B------:R-:W-:Y:S01]  /*24fe0*/  IMAD.MOV.U32 R3, RZ, RZ, 0x1 ;  /* 0x00000001ff037424 */ /* 0x000fe200078e00ff */
[----:B------:R-:W-:Y:S02]  /*24ff0*/  LOP3.LUT R18, R18, 0xfffffff7, RZ, 0xc0, !PT ;  /* 0xfffffff712127812 */ /* 0x000fe400078ec0ff */
[----:B------:R0:W-:Y:S04]  /*25000*/  STL [R1+0x20], R2 ;  /* 0x0000200201007387 */ /* 0x0001e80000100800 */
[----:B------:R1:W-:Y:S03]  /*25010*/  STL [R1+0x1c], RZ ;  /* 0x00001cff01007387 */ /* 0x0003e60000100800 */
[----:B------:R-:W-:Y:S01]  /*25020*/  @P0 LOP3.LUT R18, R18, 0x8, RZ, 0xfc, !PT ;  /* 0x0000000812120812 */ /* 0x000fe200078efcff */
[----:B------:R1:W-:Y:S01]  /*25030*/  STL [R1+0x10], RZ ;  /* 0x000010ff01007387 */ /* 0x0003e20000100800 */
[----:B0-----:R-:W-:-:S03]  /*25040*/  LOP3.LUT R2, R0, 0x40, RZ, 0xfc, !PT ;  /* 0x0000004000027812 */ /* 0x001fc600078efcff */
[----:B------:R1:W-:Y:S01]  /*25050*/  STL [R1+0x14], R3 ;  /* 0x0000140301007387 */ /* 0x0003e20000100800 */
[----:B------:R-:W-:-:S07]  /*25060*/  LOP3.LUT R0, R0, 0x80, RZ, 0xfc, !PT ;  /* 0x0000008000007812 */ /* 0x000fce00078efcff */
.L_x_5156:
[----:B------:R-:W2:Y:S01]  /*25070*/  LDL R14, [R1+0xc] ;  /* 0x00000c00010e7983 */ /* 0x000ea20000100800 */
[----:B------:R-:W2:Y:S01]  /*25080*/  LDC.64 R12, c[0x0][0xa00] ;  /* 0x00028000ff0c7b82 */ /* 0x000ea20000000a00 */
[----:B------:R-:W-:Y:S05]  /*25090*/  YIELD ;  /* 0x0000000000007946 */ /* 0x000fea0003800000 */
[----:B------:R-:W-:Y:S01]  /*250a0*/  ULDC.64 UR4, c[0x0][0xa28] ;  /* 0x00028a0000047ab9 */ /* 0x000fe20000000a00 */
[----:B0--3--:R-:W-:Y:S02]  /*250b0*/  CS2R R6, SRZ ;  /* 0x0000000000067805 */ /* 0x009fe4000001ff00 */
[----:B------:R-:W-:Y:S01]  /*250c0*/  ISETP.NE.U32.AND P0, PT, RZ, UR4, PT ;  /* 0x00000004ff007c0c */ /* 0x000fe2000bf05070 */
[----:B------:R-:W-:Y:S01]  /*250d0*/  ULDC.64 UR8, c[0x0][0xa18] ;  /* 0x0002860000087ab9 */ /* 0x000fe20000000a00 */
[----:B------:R-:W0:Y:S01]  /*250e0*/  LDC.64 R4, c[0x0][0xa08] ;  /* 0x00028200ff047b82 */ /* 0x000e220000000a00 */
[----:B------:R-:W-:Y:S01]  /*250f0*/  ULDC.64 UR6, c[0x0][0xa08] ;  /* 0x0002820000067ab9 */ /* 0x000fe20000000a00 */
[----:B------:R-:W-:Y:S01]  /*25100*/  ISETP.NE.AND.EX P0, PT, RZ, UR5, PT, P0 ;  /* 0x00000005ff007c0c */ /* 0x000fe2000bf05300 */
[----:B------:R-:W-:-:S02]  /*25110*/  ULDC.64 UR4, c[0x0][0xa00] ;  /* 0x0002800000047ab9 */ /* 0x000fc40000000a00 */
[----:B------:R-:W-:-:S04]  /*25120*/  ISETP.NE.U32.AND P1, PT, RZ, UR4, PT ;  /* 0x00000004ff007c0c */ /* 0x000fc8000bf25070 */
[----:B------:R-:W-:Y:S01]  /*25130*/  ISETP.NE.AND.EX P1, PT, RZ, UR5, PT, P1 ;  /* 0x00000005ff007c0c */ /* 0x000fe2000bf25310 */
[----:B------:R-:W-:Y:S01]  /*25140*/  ULDC.64 UR4, c[0x0][0xa10] ;  /* 0x0002840000047ab9 */ /* 0x000fe20000000a00 */
[----:B------:R-:W-:-:S04]  /*25150*/  ISETP.NE.U32.AND P3, PT, RZ, UR8, PT ;  /* 0x00000008ff007c0c */ /* 0x000fc8000bf65070 */
[----:B------:R-:W-:Y:S01]  /*25160*/  ISETP.NE.AND.EX P3, PT, RZ, UR9, PT, P3 ;  /* 0x00000009ff007c0c */ /* 0x000fe2000bf65330 */
[----:B-1----:R-:W1:-:S12]  /*25170*/  @P0 LDC.64 R2, c[0x0][0xa28] ;  /* 0x00028a00ff020b82 */ /* 0x002e580000000a00 */
[----:B---3--:R-:W3:Y:S01]  /*25180*/  @P3 LDC.64 R10, c[0x0][0xa18] ;  /* 0x00028600ff0a3b82 */ /* 0x008ee20000000a00 */
        /* <DEDUP_REMOVED lines=11> */
[----:B------:R-:W-:Y:S01]  /*25240*/  IMAD.MOV.U32 R0, RZ, RZ, RZ ;  /* 0x000000ffff007224 */ /* 0x000fe200078e00ff */
[----:B-1----:R-:W1:Y:S01]  /*25250*/  LDC.64 R2, c[0x0][0xa10] ;  /* 0x00028400ff027b82 */ /* 0x002e620000000a00 */
[----:B0-----:R-:W-:-:S10]  /*25260*/  IMAD.WIDE R4, R14, 0x4, R4 ;  /* 0x000000040e047825 */ /* 0x001fd400078e0204 */
[----:B------:R0:W5:Y:S01]  /*25270*/  @P2 LDG.E R8, desc[UR46][R4.64] ;  /* 0x0000002e04082981 */ /* 0x000162000c1e1900 */
[----:B-1----:R-:W-:-:S05]  /*25280*/  IMAD.WIDE R2, R14, 0x4, R2 ;  /* 0x000000040e027825 */ /* 0x002fca00078e0202 */
        /* <DEDUP_REMOVED lines=15> */
[----:B-1----:R-:W-:Y:S01]  /*25380*/  IMAD.U32 R7, RZ, RZ, UR4 ;  /* 0x00000004ff077e24 */ /* 0x002fe2000f8e00ff */
[----:B0-----:R-:W-:Y:S06]  /*25390*/  @P3 BRA `(.L_x_4987) ;  /* 0x0000000000143947 */ /* 0x001fec0003800000 */
[----:B------:R-:W-:Y:S05]  /*253a0*/  @!P1 BRA `(.L_x_4987) ;  /* 0x0000000000109947 */ /* 0x000fea0003800000 */
[----:B------:R-:W2:Y:S04]  /*253b0*/  LDG.E R9, desc[UR46][R12.64] ;  /* 0x0000002e0c097981 */ /* 0x000ea8000c1e1900 */
[----:B------:R-:W2:Y:S02]  /*253c0*/  LDG.E R12, desc[UR46][R12.64+0x4] ;  /* 0x0000042e0c0c7981 */ /* 0x000ea4000c1e1900 */
[----:B--2--5:R-:W-:-:S05]  /*253d0*/  IMAD.IADD R15, R12, 0x1, -R9 ;  /* 0x000000010c0f7824 */ /* 0x024fca00078e0a09 */
[----:B------:R0:W-:Y:S02]  /*253e0*/  STL [R1+0x38], R15 ;  /* 0x0000380f01007387 */ /* 0x0001e40000100800 */
.L_x_4987:
        /* <DEDUP_REMOVED lines=12> */
[----:B------:R-:W1:Y:S02]  /*254b0*/  LDC.64 R4, c[0x0][0xa20] ;  /* 0x00028800ff047b82 */ /* 0x000e640000000a00 */
[----:B-1----:R-:W-:-:S05]  /*254c0*/  IMAD.WIDE R4, R14, 0x4, R4 ;  /* 0x000000040e047825 */ /* 0x002fca00078e0204 */
[----:B------:R1:W5:Y:S01]  /*254d0*/  LDG.E R7, desc[UR46][R4.64] ;  /* 0x0000002e04077981 */ /* 0x000362000c1e1900 */
[----:B------:R-:W-:Y:S05]  /*254e0*/  BRA `(.L_x_4989) ;  /* 0x0000000000107947 */ /* 0x000fea0003800000 */
.L_x_4988:
[----:B------:R-:W-:Y:S05]  /*254f0*/  @!P2 BRA `(.L_x_4989) ;  /* 0x00000000000ca947 */ /* 0x000fea0003800000 */
[----:B------:R-:W2:Y:S04]  /*25500*/  LDG.E R7, desc[UR46][R4.64] ;  /* 0x0000002e04077981 */ /* 0x000ea8000c1e1900 */
[----:B------:R-:W2:Y:S02]  /*25510*/  LDG.E R4, desc[UR46][R4.64+0x4] ;  /* 0x0000042e04047981 */ /* 0x000ea4000c1e1900 */
[----:B--2---:R-:W-:-:S07]  /*25520*/  IMAD.IADD R7, R4, 0x1, -R7 ;  /* 0x0000000104077824 */ /* 0x004fce00078e0a07 */
.L_x_4989:
[----:B------:R-:W2:Y:S04]  /*25530*/  LDL.LU R8, [R1+0x4] ;  /* 0x0000040001087983 */ /* 0x000ea80000300800 */
[----:B-1----:R-:W3:Y:S04]  /*25540*/  @P0 LDG.E R4, desc[UR46][R2.64] ;  /* 0x0000002e02040981 */ /* 0x002ee8000c1e1900 */
        /* <DEDUP_REMOVED lines=8> */
[----:B------:R2:W-:Y:S01]  /*255d0*/  STL [R1+0x34], R12 ;  /* 0x0000340c01007387 */ /* 0x0005e20000100800 */
[----:B---3--:R-:W-:Y:S02]  /*255e0*/  @P0 IMAD.IADD R10, R2, 0x1, -R4 ;  /* 0x00000001020a0824 */ /* 0x008fe400078e0a04 */
[----:B-1----:R-:W-:-:S04]  /*255f0*/  @P1 IMAD.HI.U32 R2, R7, R3, RZ ;  /* 0x0000000307021227 */ /* 0x002fc800078e00ff */
[----:B------:R-:W-:Y:S01]  /*25600*/  IMAD.IADD R6, R9, 0x1, R10 ;  /* 0x0000000109067824 */ /* 0x000fe200078e020a */
[----:B----4-:R-:W-:-:S03]  /*25610*/  @P1 SHF.R.U32.HI R7, RZ, R5, R2 ;  /* 0x00000005ff071219 */ /* 0x010fc60000011602 */
[C---:B------:R-:W-:Y:S01]  /*25620*/  VIADD R2, R6.reuse, 0x5f ;  /* 0x0000005f06027836 */ /* 0x040fe20000000000 */
[----:B------:R-:W-:-:S03]  /*25630*/  IADD3 R21, R6, 0x1, -R15 ;  /* 0x0000000106157810 */ /* 0x000fc60007ffe80f */
[----:B------:R-:W-:-:S04]  /*25640*/  IMAD.HI R2, R2, 0x2aaaaaab, RZ ;  /* 0x2aaaaaab02027827 */ /* 0x000fc800078e02ff */
[----:B------:R-:W-:Y:S01]  /*25650*/  IMAD.IADD R7, R21, 0x1, R7 ;  /* 0x0000000115077824 */ /* 0x000fe200078e0207 */
[----:B------:R-:W-:-:S04]  /*25660*/  SHF.R.U32.HI R3, RZ, 0x1f, R2 ;  /* 0x0000001fff037819 */ /* 0x000fc80000011602 */
[----:B------:R-:W-:Y:S02]  /*25670*/  LEA.HI.SX32 R11, R2, R3, 0x1c ;  /* 0x00000003020b7211 */ /* 0x000fe400078fe2ff */
[----:B------:R-:W1:Y:S03]  /*25680*/  LDC.64 R2, c[0x0][0x9e0] ;  /* 0x00027800ff027b82 */ /* 0x000e660000000a00 */
        /* <DEDUP_REMOVED lines=15> */
.L_x_4992:
[----:B------:R-:W-:-:S13]  /*25780*/  ISETP.NE.AND P3, PT, R3, 0x1, PT ;  /* 0x000000010300780c */ /* 0x000fda0003f65270 */
[----:B------:R-:W1:Y:S02]  /*25790*/  @P3 LDC.64 R4, c[0x0][0x9e8] ;  /* 0x00027a00ff043b82 */ /* 0x000e640000000a00 */
[----:B-1----:R-:W-:-:S05]  /*257a0*/  @P3 IMAD.HI.U32 R4, R2, R4, RZ ;  /* 0x0000000402043227 */ /* 0x002fca00078e00ff */
[----:B------:R-:W-:-:S07]  /*257b0*/  @P3 SHF.R.U32.HI R2, RZ, R5, R4 ;  /* 0x00000005ff023219 */ /* 0x000fce0000011604 */
.L_x_4993:
[----:B------:R-:W-:Y:S05]  /*257c0*/  BSYNC B0 ;  /* 0x0000000000007941 */ /* 0x000fea0003800000 */
.L_x_4991:
[----:B------:R-:W-:-:S05]  /*257d0*/  IMAD R2, R2, R3, R3 ;  /* 0x0000000302027224 */ /* 0x000fca00078e0203 */
[----:B------:R-:W-:-:S07]  /*257e0*/  VIMNMX R8, R8, R2, PT ;  /* 0x0000000208087248 */ /* 0x000fce0003fe0100 */
.L_x_4990:
[----:B------:R-:W1:Y:S01]  /*257f0*/  @P1 LDC R4, c[0x0][0x44c] ;  /* 0x00011300ff041b82 */ /* 0x000e620000000800 */
[----:B------:R-:W-:Y:S01]  /*25800*/  VIADD R8, R8, 0x5f ;  /* 0x0000005f08087836 */ /* 0x000fe20000000000 */
[----:B------:R-:W-:Y:S01]  /*25810*/  ULDC UR4, c[0x0][0x9dc] ;  /* 0x0002770000047ab9 */ /* 0x000fe20000000800 */
[----:B------:R-:W-:Y:S02]  /*25820*/  IMAD.MOV.U32 R2, RZ, RZ, R12 ;  /* 0x000000ffff027224 */ /* 0x000fe400078e000c */
[----:B------:R-:W-:-:S03]  /*25830*/  IMAD.HI R8, R8, 0x2aaaaaab, RZ ;  /* 0x2aaaaaab08087827 */ /* 0x000fc600078e02ff */
[----:B------:R-:W2:Y:S01]  /*25840*/  @P1 LDC R5, c[0x0][0x450] ;  /* 0x00011400ff051b82 */ /* 0x000ea20000000800 */
[----:B------:R-:W-:Y:S01]  /*25850*/  IMAD.IADD R20, R6, 0x1, -R15 ;  /* 0x0000000106147824 */ /* 0x000fe200078e0a0f */
[----:B------:R-:W-:-:S04]  /*25860*/  SHF.R.U32.HI R7, RZ, 0x1f, R8 ;  /* 0x0000001fff077819 */ /* 0x000fc80000011608 */
[----:B------:R-:W-:-:S04]  /*25870*/  LEA.HI.SX32 R7, R8, R7, 0x1c ;  /* 0x0000000708077211 */ /* 0x000fc800078fe2ff */
[----:B------:R-:W-:Y:S01]  /*25880*/  VIMNMX R7, R11, R7, PT ;  /* 0x000000070b077248 */ /* 0x000fe20003fe0100 */
[----:B-1----:R-:W-:-:S05]  /*25890*/  @P1 IMAD.HI.U32 R4, R12, R4, RZ ;  /* 0x000000040c041227 */ /* 0x002fca00078e00ff */
[----:B--2---:R-:W-:-:S05]  /*258a0*/  @P1 SHF.R.U32.HI R2, RZ, R5, R4 ;  /* 0x00000005ff021219 */ /* 0x004fca0000011604 */
        /* <DEDUP_REMOVED lines=13> */
.L_x_4996:
[----:B------:R-:W-:-:S13]  /*25980*/  ISETP.NE.AND P1, PT, R3, 0x1, PT ;  /* 0x000000010300780c */ /* 0x000fda0003f25270 */
[----:B------:R-:W1:Y:S02]  /*25990*/  @P1 LDC.64 R4, c[0x0][0x9e8] ;  /* 0x00027a00ff041b82 */ /* 0x000e640000000a00 */
[----:B-1----:R-:W-:-:S05]  /*259a0*/  @P1 IMAD.HI.U32 R4, R2, R4, RZ ;  /* 0x0000000402041227 */ /* 0x002fca00078e00ff */
[----:B------:R-:W-:-:S07]  /*259b0*/  @P1 SHF.R.U32.HI R2, RZ, R5, R4 ;  /* 0x00000005ff021219 */ /* 0x000fce0000011604 */
.L_x_4997:
[----:B------:R-:W-:Y:S05]  /*259c0*/  BSYNC B0 ;  /* 0x0000000000007941 */ /* 0x000fea0003800000 */
.L_x_4995:
[----:B------:R-:W-:-:S05]  /*259d0*/  IMAD R2, R2, R3, RZ ;  /* 0x0000000302027224 */ /* 0x000fca00078e02ff */
[----:B------:R-:W-:-:S07]  /*259e0*/  VIMNMX R6, R6, R2, !PT ;  /* 0x0000000206067248 */ /* 0x000fce0007fe0100 */
.L_x_4994:
[----:B------:R-:W-:Y:S01]  /*259f0*/  IMAD.HI R6, R6, 0x2aaaaaab, RZ ;  /* 0x2aaaaaab06067827 */ /* 0x000fe200078e02ff */
[----:B------:R-:W-:Y:S01]  /*25a00*/  LOP3.LUT R12, R17, 0xff, RZ, 0xc0, !PT ;  /* 0x000000ff110c7812 */ /* 0x000fe200078ec0ff */
[----:B------:R-:W-:Y:S01]  /*25a10*/  BSSY B0, `(.L_x_4998) ;  /* 0x0000027000007945 */ /* 0x000fe20003800000 */
[----:B------:R-:W-:Y:S01]  /*25a20*/  SHF.R.U32.HI R17, RZ, 0x10, R17 ;  /* 0x00000010ff117819 */ /* 0x000fe20000011611 */
[----:B------:R-:W-:Y:S01]  /*25a30*/  IMAD.MOV.U32 R2, RZ, RZ, RZ ;  /* 0x000000ffff027224 */ /* 0x000fe200078e00ff */
[----:B------:R-:W-:Y:S01]  /*25a40*/  SHF.R.U32.HI R4, RZ, 0x1f, R6 ;  /* 0x0000001fff047819 */ /* 0x000fe20000011606 */
[----:B------:R1:W-:Y:S03]  /*25a50*/  STL [R1+0x50], R12 ;  /* 0x0000500c01007387 */ /* 0x0003e60000100800 */
[----:B------:R-:W-:-:S04]  /*25a60*/  LEA.HI.SX32 R4, R6, R4, 0x1c ;  /* 0x0000000406047211 */ /* 0x000fc800078fe2ff */
        /* <DEDUP_REMOVED lines=33> */
.L_x_4999:
[----:B------:R-:W-:Y:S05]  /*25c80*/  BSYNC B0 ;  /* 0x0000000000007941 */ /* 0x000fea0003800000 */
.L_x_4998:
[----:B------:R-:W-:Y:S01]  /*25c90*/  IMAD R4, R12, R2, R4 ;  /* 0x000000020c047224 */ /* 0x000fe200078e0204 */
[----:B------:R-:W-:Y:S01]  /*25ca0*/  BSSY B0, `(.L_x_5000) ;  /* 0x0000157000007945 */ /* 0x000fe20003800000 */
[----:B------:R-:W-:-:S03]  /*25cb0*/  PLOP3.LUT P5, PT, PT, PT, PT, 0x80, 0x0 ;  /* 0x000000000000781c */ /* 0x000fc60003faf070 */
        /* <DEDUP_REMOVED lines=22> */
.L_x_5199:
[----:B--2---:R-:W-:Y:S02]  /*25e20*/  ISETP.NE.AND P0, PT, R14, RZ, PT ;  /* 0x000000ff0e00720c */ /* 0x004fe40003f05270 */
[----:B------:R-:W-:-:S11]  /*25e30*/  PLOP3.LUT P2, PT, PT, PT, PT, 0x8, 0x0 ;  /* 0x000000000000781c */ /* 0x000fd60003f4e170 */
[----:B------:R-:W-:Y:S05]  /*25e40*/  @P0 BRA `(.L_x_5003) ;  /* 0x00000000000c0947 */ /* 0x000fea0003800000 */
[----:B------:R-:W-:-:S03]  /*25e50*/  UMOV UR4, 0xffffffff ;  /* 0xffffffff00047882 */ /* 0x000fc60000000000 */
[----:B------:R-:W-:Y:S05]  /*25e60*/  BRA.DIV UR4, `(.L_x_5004) ;  /* 0x0000008204747947 */ /* 0x000fea000b800000 */
[----:B------:R-:W-:-:S13]  /*25e70*/  ELECT P2, URZ, PT ;  /* 0x00000000003f782f */ /* 0x000fda0003840000 */
.L_x_5003:
        /* <DEDUP_REMOVED lines=9> */
.L_x_5202:
[----:B------:R-:W-:Y:S05]  /*25f10*/  BSYNC B1 ;  /* 0x0000000000017941 */ /* 0x000fea0003800000 */
.L_x_5005:
        /* <DEDUP_REMOVED lines=12> */
.L_x_5203:
[----:B------:R-:W-:Y:S05]  /*25fe0*/  BSYNC B2 ;  /* 0x0000000000027941 */ /* 0x000fea0003800000 */
.L_x_5009:
[----:B------:R-:W-:Y:S04]  /*25ff0*/  BSSY B2, `(.L_x_5011) ;  /* 0x0000007000027945 */ /* 0x000fe80003800000 */
[----:B------:R-:W-:Y:S05]  /*26000*/  @P4 BRA `(.L_x_5012) ;  /* 0x0000000000144947 */ /* 0x000fea0003800000 */
[----:B------:R-:W-:Y:S01]  /*26010*/  LOP3.LUT P0, RZ, R18, 0x1, RZ, 0xc0, !PT ;  /* 0x0000000112ff7812 */ /* 0x000fe2000780c0ff */
[----:B-1----:R-:W-:-:S04]  /*26020*/  IMAD.MOV.U32 R4, RZ, RZ, 0x9000 ;  /* 0x00009000ff047424 */ /* 0x002fc800078e00ff */
[----:B------:R3:W-:Y:S08]  /*26030*/  SYNCS.ARRIVE.TRANS64 RZ, [R6+URZ+0x30890], R4 ;  /* 0x0308900406ff79a7 */ /* 0x0007f0000800003f */
[----:B------:R-:W-:Y:S05]  /*26040*/  @!P0 BRA `(.L_x_5012) ;  /* 0x0000000000048947 */ /* 0x000fea0003800000 */
[----:B------:R-:W-:Y:S01]  /*26050*/  BPT.TRAP 0x1 ;  /* 0x000000040000795c */ /* 0x000fe20000300000 */
.L_x_5012:
[----:B------:R-:W-:Y:S05]  /*26060*/  BSYNC B2 ;  /* 0x0000000000027941 */ /* 0x000fea0003800000 */
.L_x_5011:
        /* <DEDUP_REMOVED lines=11> */
[----:B------:R-:W-:Y:S02]  /*26120*/  VIADD R4, R6, 0x30890 ;  /* 0x0003089006047836 */ /* 0x000fe40000000000 */
[----:B------:R-:W-:-:S07]  /*26130*/  VIADD R7, R8, 0x1e400 ;  /* 0x0001e40008077836 */ /* 0x000fce0000000000 */
.L_x_5013:
        /* <DEDUP_REMOVED lines=16> */
.L_x_5014:
        /* <DEDUP_REMOVED lines=16> */
.L_x_5015:
        /* <DEDUP_REMOVED lines=13> */
.L_x_5204:
[----:B------:R-:W-:Y:S05]  /*26410*/  BSYNC B2 ;  /* 0x0000000000027941 */ /* 0x000fea0003800000 */
.L_x_5016:
[----:B------:R-:W-:Y:S01]  /*26420*/  BSSY B2, `(.L_x_5018) ;  /* 0x0000009000027945 */ /* 0x000fe20003800000 */
[----:B-12---:R-:W-:Y:S02]  /*26430*/  IMAD.MOV.U32 R10, RZ, RZ, 0x0 ;  /* 0x00000000ff0a7424 */ /* 0x006fe400078e00ff */
[----:B------:R-:W-:Y:S01]  /*26440*/  IMAD.MOV.U32 R11, RZ, RZ, 0x12f00000 ;  /* 0x12f00000ff0b7424 */ /* 0x000fe200078e00ff */
[----:B------:R-:W-:Y:S06]  /*26450*/  @P4 BRA `(.L_x_5019) ;  /* 0x0000000000144947 */ /* 0x000fec0003800000 */
[----:B------:R-:W-:Y:S01]  /*26460*/  LOP3.LUT P0, RZ, R18, 0x1, RZ, 0xc0, !PT ;  /* 0x0000000112ff7812 */ /* 0x000fe2000780c0ff */
[----:B------:R-:W-:-:S04]  /*26470*/  IMAD.MOV.U32 R4, RZ, RZ, 0x9000 ;  /* 0x00009000ff047424 */ /* 0x000fc800078e00ff */
[----:B------:R1:W-:Y:S08]  /*26480*/  SYNCS.ARRIVE.TRANS64 RZ, [R6+URZ+0x308b0], R4 ;  /* 0x0308b00406ff79a7 */ /* 0x0003f0000800003f */
[----:B------:R-:W-:Y:S05]  /*26490*/  @!P0 BRA `(.L_x_5019) ;  /* 0x0000000000048947 */ /* 0x000fea0003800000 */
[----:B------:R-:W-:Y:S01]  /*264a0*/  BPT.TRAP 0x1 ;  /* 0x000000040000795c */ /* 0x000fe20000300000 */
.L_x_5019:
[----:B------:R-:W-:Y:S05]  /*264b0*/  BSYNC B2 ;  /* 0x0000000000027941 */ /* 0x000fea0003800000 */
.L_x_5018:
[----:B------:R-:W-:Y:S01]  /*264c0*/  R2UR UR10, R14 ;  /* 0x000000000e0a72ca */ /* 0x000fe200000e0000 */
[----:B------:R-:W-:Y:S01]  /*264d0*/  UIADD3 UR4, UP0, UR36, 0x670, URZ ;  /* 0x0000067024047890 */ /* 0x000fe2000ff1e03f */
[----:B------:R-:W-:Y:S01]  /*264e0*/  R2UR UR6, R10 ;  /* 0x000000000a0672ca */ /* 0x000fe200000e0000 */
[----:B-1----:R-:W-:Y:S01]  /*264f0*/  VIADD R6, R6, 0x308b0 ;  /* 0x000308b006067836 */ /* 0x002fe20000000000 */
[----:B------:R-:W-:Y:S01]  /*26500*/  R2UR UR7, R11 ;  /* 0x000000000b0772ca */ /* 0x000fe200000e0000 */
[----:B------:R-:W-:Y:S01]  /*26510*/  VIADD R4, R8, 0x400 ;  /* 0x0000040008047836 */ /* 0x000fe20000000000 */
[----:B------:R-:W-:Y:S01]  /*26520*/  PLOP3.LUT P0, PT, PT, PT, PT, 0x80, 0x0 ;  /* 0x000000000000781c */ /* 0x000fe20003f0f070 */
[----:B------:R-:W-:-:S12]  /*26530*/  UIADD3.X UR5, URZ, UR37, URZ, UP0, !UPT ;  /* 0x000000253f057290 */ /* 0x000fd800087fe43f */
.L_x_5020:
        /* <DEDUP_REMOVED lines=10> */
[----:B------:R-:W-:Y:S01]  /*265e0*/  R2UR UR10, R13 ;  /* 0x000000000d0a72ca */ /* 0x000fe200000e0000 */
[----:B------:R-:W-:Y:S01]  /*265f0*/  VIADD R4, R8, 0x3400 ;  /* 0x0000340008047836 */ /* 0x000fe20000000000 */
[----:B------:R-:W-:Y:S02]  /*26600*/  R2UR UR6, R10 ;  /* 0x000000000a0672ca */ /* 0x000fe400000e0000 */
[----:B------:R-:W-:Y:S02]  /*26610*/  R2UR UR7, R11 ;  /* 0x000000000b0772ca */ /* 0x000fe400000e0000 */
[----:B------:R-:W-:-:S13]  /*26620*/  PLOP3.LUT P0, PT, PT, PT, PT, 0x80, 0x0 ;  /* 0x000000000000781c */ /* 0x000fda0003f0f070 */
.L_x_5021:
        /* <DEDUP_REMOVED lines=15> */
.L_x_5022:
        /* <DEDUP_REMOVED lines=10> */
.L_x_5008:
[----:B------:R-:W-:Y:S05]  /*267c0*/  BSYNC B1 ;  /* 0x0000000000017941 */ /* 0x000fea0003800000 */
.L_x_5007:
[----:B-1----:R-:W2:Y:S04]  /*267d0*/  LDL.LU R4, [R1+0x1c] ;  /* 0x00001c0001047983 */ /* 0x002ea80000300800 */
        /* <DEDUP_REMOVED lines=12> */
.L_x_5039:
        /* <DEDUP_REMOVED lines=13> */
.L_x_5205:
[----:B------:R-:W-:Y:S05]  /*26970*/  BSYNC B2 ;  /* 0x0000000000027941 */ /* 0x000fea0003800000 */
.L_x_5025:
[----:B------:R-:W-:Y:S04]  /*26980*/  BSSY B2, `(.L_x_5027) ;  /* 0x0000007000027945 */ /* 0x000fe80003800000 */
[----:B------:R-:W-:Y:S05]  /*26990*/  @P1 BRA `(.L_x_5028) ;  /* 0x0000000000141947 */ /* 0x000fea0003800000 */
[----:B------:R-:W-:Y:S01]  /*269a0*/  LOP3.LUT P0, RZ, R18, 0x1, RZ, 0xc0, !PT ;  /* 0x0000000112ff7812 */ /* 0x000fe2000780c0ff */
[----:B------:R-:W-:-:S04]  /*269b0*/  IMAD.MOV.U32 R4, RZ, RZ, 0x9000 ;  /* 0x00009000ff047424 */ /* 0x000fc800078e00ff */
[----:B------:R2:W-:Y:S08]  /*269c0*/  SYNCS.ARRIVE.TRANS64 RZ, [R8+URZ+0x30890], R4 ;  /* 0x0308900408ff79a7 */ /* 0x0005f0000800003f */
[----:B------:R-:W-:Y:S05]  /*269d0*/  @!P0 BRA `(.L_x_5028) ;  /* 0x0000000000048947 */ /* 0x000fea0003800000 */
[----:B------:R-:W-:Y:S01]  /*269e0*/  BPT.TRAP 0x1 ;  /* 0x000000040000795c */ /* 0x000fe20000300000 */
.L_x_5028:
[----:B------:R-:W-:Y:S05]  /*269f0*/  BSYNC B2 ;  /* 0x0000000000027941 */ /* 0x000fea0003800000 */
.L_x_5027:
        /* <DEDUP_REMOVED lines=12> */
.L_x_5029:
        /* <DEDUP_REMOVED lines=12> */
[----:B------:R-:W-:Y:S01]  /*26b80*/  VIADD R10, R6, 0x21400 ;  /* 0x00021400060a7836 */ /* 0x000fe20000000000 */
[----:B------:R-:W-:Y:S01]  /*26b90*/  UMOV UR6, 0x0 ;  /* 0x0000000000067882 */ /* 0x000fe20000000000 */
[----:B------:R-:W-:Y:S01]  /*26ba0*/  UMOV UR7, 0x12f00000 ;  /* 0x12f0000000077882 */ /* 0x000fe20000000000 */
[----:B------:R-:W-:-:S15]  /*26bb0*/  R2UR UR10, R14 ;  /* 0x000000000e0a72ca */ /* 0x000fde00000e0000 */
.L_x_5030:
        /* <DEDUP_REMOVED lines=16> */
.L_x_5031:
        /* <DEDUP_REMOVED lines=10> */
[----:B------:R-:W2:Y:S01]  /*26d60*/  SYNCS.PHASECHK.TRANS64.TRYWAIT P0, [R8+URZ+0x308c0], R7 ;  /* 0x0308c007080075a7 */ /* 0x000ea2000800017f */
[----:B------:R-:W-:Y:S04]  /*26d70*/  BSSY B2, `(.L_x_5032) ;  /* 0x0000002000027945 */ /* 0x000fe80003800000 */
[----:B--2---:R-:W-:Y:S05]  /*26d80*/  @!P0 BRA `(.L_x_5033) ;  /* 0x0000007400208947 */ /* 0x004fea0003800000 */
.L_x_5206:
[----:B------:R-:W-:Y:S05]  /*26d90*/  BSYNC B2 ;  /* 0x0000000000027941 */ /* 0x000fea0003800000 */
.L_x_5032:
        /* <DEDUP_REMOVED lines=9> */
.L_x_5035:
[----:B------:R-:W-:Y:S05]  /*26e30*/  BSYNC B2 ;  /* 0x0000000000027941 */ /* 0x000fea0003800000 */
.L_x_5034:
[----:B------:R-:W-:Y:S01]  /*26e40*/  R2UR UR10, R12 ;  /* 0x000000000c0a72ca */ /* 0x000fe200000e0000 */
[----:B------:R-:W-:Y:S01]  /*26e50*/  UIADD3 UR4, UP0, UR36, 0x670, URZ ;  /* 0x0000067024047890 */ /* 0x000fe2000ff1e03f */
[----:B------:R-:W-:Y:S01]  /*26e60*/  R2UR UR6, R10 ;  /* 0x000000000a0672ca */ /* 0x000fe200000e0000 */
[----:B-123--:R-:W-:Y:S01]  /*26e70*/  VIADD R8, R8, 0x308b0 ;  /* 0x000308b008087836 */ /* 0x00efe20000000000 */
[----:B------:R-:W-:Y:S01]  /*26e80*/  R2UR UR7, R11 ;  /* 0x000000000b0772ca */ /* 0x000fe200000e0000 */
[----:B------:R-:W-:Y:S01]  /*26e90*/  VIADD R4, R6, 0x400 ;  /* 0x0000040006047836 */ /* 0x000fe20000000000 */
[----:B------:R-:W-:Y:S01]  /*26ea0*/  PLOP3.LUT P0, PT, PT, PT, PT, 0x80, 0x0 ;  /* 0x000000000000781c */ /* 0x000fe20003f0f070 */
[----:B------:R-:W-:-:S12]  /*26eb0*/  UIADD3.X UR5, URZ, UR37, URZ, UP0, !UPT ;  /* 0x000000253f057290 */ /* 0x000fd800087fe43f */
.L_x_5036:
        /* <DEDUP_REMOVED lines=15> */
.L_x_5037:
        /* <DEDUP_REMOVED lines=15> */
.L_x_5038:
        /* <DEDUP_REMOVED lines=10> */
.L_x_5024:
[----:B------:R-:W-:Y:S05]  /*27140*/  BSYNC B1 ;  /* 0x0000000000017941 */ /* 0x000fea0003800000 */
.L_x_5023:
        /* <DEDUP_REMOVED lines=12> */
.L_x_5001:
[----:B------:R-:W-:Y:S05]  /*27210*/  BSYNC B0 ;  /* 0x0000000000007941 */ /* 0x000fea0003800000 */
.L_x_5000:
[----:B-12---:R-:W2:Y:S01]  /*27220*/  LDL R7, [R1+0x34] ;  /* 0x0000340001077983 */ /* 0x006ea20000100800 */
[----:B------:R-:W1:Y:S01]  /*27230*/  LDC R0, c[0x0][0x448] ;  /* 0x00011200ff007b82 */ /* 0x000e620000000800 */
[----:B------:R-:W-:Y:S07]  /*27240*/  @!P5 WARPSYNC.ALL ;  /* 0x000000000000d948 */ /* 0x000fee0003800000 */
[----:B------:R-:W-:Y:S01]  /*27250*/  @!P5 BAR.SYNC.DEFER_BLOCKING 0xc, 0x180 ;  /* 0x030600000000db1d */ /* 0x000fe20000010000 */
[----:B-1----:R-:W-:-:S13]  /*27260*/  ISETP.NE.AND P0, PT, R0, 0x1, PT ;  /* 0x000000010000780c */ /* 0x002fda0003f05270 */
[----:B------:R-:W1:Y:S08]  /*27270*/  @P0 LDC R0, c[0x0][0x44c] ;  /* 0x00011300ff000b82 */ /* 0x000e700000000800 */
[----:B------:R-:W3:Y:S01]  /*27280*/  @P0 LDC R3, c[0x0][0x450] ;  /* 0x00011400ff030b82 */ /* 0x000ee20000000800 */
[----:B--2---:R-:W-:-:S04]  /*27290*/  VIADD R2, R7, 0x7f ;  /* 0x0000007f07027836 */ /* 0x004fc80000000000 */
[----:B-1----:R-:W-:-:S05]  /*272a0*/  @P0 IMAD.HI.U32 R0, R2, R0, RZ ;  /* 0x0000000002000227 */ /* 0x002fca00078e00ff */
[----:B---3--:R-:W-:-:S05]  /*272b0*/  @P0 SHF.R.U32.HI R2, RZ, R3, R0 ;  /* 0x00000003ff020219 */ /* 0x008fca0000011600 */
        /* <DEDUP_REMOVED lines=16> */
.L_x_5042:
[----:B------:R-:W-:-:S13]  /*273c0*/  ISETP.NE.AND P2, PT, R3, 0x1, PT ;  /* 0x000000010300780c */ /* 0x000fda0003f45270 */
[----:B------:R-:W1:Y:S02]  /*273d0*/  @P2 LDC.64 R4, c[0x0][0x9e8] ;  /* 0x00027a00ff042b82 */ /* 0x000e640000000a00 */
[----:B-1----:R-:W-:-:S05]  /*273e0*/  @P2 IMAD.HI.U32 R4, R6, R4, RZ ;  /* 0x0000000406042227 */ /* 0x002fca00078e00ff */
[----:B------:R-:W-:-:S07]  /*273f0*/  @P2 SHF.R.U32.HI R6, RZ, R5, R4 ;  /* 0x00000005ff062219 */ /* 0x000fce0000011604 */
.L_x_5043:
[----:B------:R-:W-:Y:S05]  /*27400*/  BSYNC B0 ;  /* 0x0000000000007941 */ /* 0x000fea0003800000 */
.L_x_5041:
[----:B------:R-:W-:-:S05]  /*27410*/  IMAD R6, R6, R3, R3 ;  /* 0x0000000306067224 */ /* 0x000fca00078e0203 */
[----:B------:R-:W-:-:S07]  /*27420*/  VIMNMX R2, R2, R6, PT ;  /* 0x0000000602027248 */ /* 0x000fce0003fe0100 */
.L_x_5040:
[----:B------:R-:W2:Y:S01]  /*27430*/  LDL R6, [R1+0x5c] ;  /* 0x00005c0001067983 */ /* 0x000ea20000100800 */
[----:B------:R-:W1:Y:S01]  /*27440*/  @P0 LDC R0, c[0x0][0x44c] ;  /* 0x00011300ff000b82 */ /* 0x000e620000000800 */
[----:B------:R-:W-:Y:S01]  /*27450*/  VIADD R2, R2, 0x5f ;  /* 0x0000005f02027836 */ /* 0x000fe20000000000 */
[----:B------:R-:W-:Y:S01]  /*27460*/  ULDC UR4, c[0x0][0x9dc] ;  /* 0x0002770000047ab9 */ /* 0x000fe20000000800 */
[----:B------:R-:W-:Y:S02]  /*27470*/  IMAD.MOV.U32 R4, RZ, RZ, R7 ;  /* 0x000000ffff047224 */ /* 0x000fe400078e0007 */
[----:B------:R-:W-:-:S03]  /*27480*/  IMAD.HI R2, R2, 0x2aaaaaab, RZ ;  /* 0x2aaaaaab02027827 */ /* 0x000fc600078e02ff */
[----:B------:R-:W3:Y:S01]  /*27490*/  @P0 LDC R5, c[0x0][0x450] ;  /* 0x00011400ff050b82 */ /* 0x000ee20000000800 */
[----:B-1----:R-:W-:-:S05]  /*274a0*/  @P0 IMAD.HI.U32 R0, R7, R0, RZ ;  /* 0x0000000007000227 */ /* 0x002fca00078e00ff */
[----:B---3--:R-:W-:-:S05]  /*274b0*/  @P0 SHF.R.U32.HI R4, RZ, R5, R0 ;  /* 0x00000005ff040219 */ /* 0x008fca0000011600 */
[----:B------:R-:W-:Y:S01]  /*274c0*/  IMAD.IADD R0, R20, 0x1, R4 ;  /* 0x0000000114007824 */ /* 0x000fe200078e0204 */
[----:B------:R-:W-:-:S04]  /*274d0*/  SHF.R.U32.HI R4, RZ, 0x1f, R2 ;  /* 0x0000001fff047819 */ /* 0x000fc80000011602 */
[----:B------:R-:W-:Y:S01]  /*274e0*/  LEA.HI.SX32 R7, R2, R4, 0x1c ;  /* 0x0000000402077211 */ /* 0x000fe200078fe2ff */
        /* <DEDUP_REMOVED lines=14> */
.L_x_5046:
[----:B------:R-:W-:-:S13]  /*275d0*/  ISETP.NE.AND P0, PT, R3, 0x1, PT ;  /* 0x000000010300780c */ /* 0x000fda0003f05270 */
[----:B------:R-:W1:Y:S02]  /*275e0*/  @P0 LDC.64 R4, c[0x0][0x9e8] ;  /* 0x00027a00ff040b82 */ /* 0x000e640000000a00 */
[----:B-1----:R-:W-:-:S05]  /*275f0*/  @P0 IMAD.HI.U32 R4, R0, R4, RZ ;  /* 0x0000000400040227 */ /* 0x002fca00078e00ff */
[----:B------:R-:W-:-:S07]  /*27600*/  @P0 SHF.R.U32.HI R0, RZ, R5, R4 ;  /* 0x00000005ff000219 */ /* 0x000fce0000011604 */
.L_x_5047:
[----:B------:R-:W-:Y:S05]  /*27610*/  BSYNC B0 ;  /* 0x0000000000007941 */ /* 0x000fea0003800000 */
.L_x_5045:
[----:B------:R-:W-:-:S05]  /*27620*/  IMAD R0, R0, R3, RZ ;  /* 0x0000000300007224 */ /* 0x000fca00078e02ff */
[----:B------:R-:W-:-:S07]  /*27630*/  VIMNMX R2, R2, R0, !PT ;  /* 0x0000000002027248 */ /* 0x000fce0007fe0100 */
.L_x_5044:
[----:B------:R-:W-:Y:S01]  /*27640*/  IMAD.HI R2, R2, 0x2aaaaaab, RZ ;  /* 0x2aaaaaab02027827 */ /* 0x000fe200078e02ff */
[----:B------:R-:W-:Y:S01]  /*27650*/  ISETP.NE.AND P1, PT, R17, RZ, PT ;  /* 0x000000ff1100720c */ /* 0x000fe20003f25270 */
[----:B------:R-:W-:Y:S03]  /*27660*/  BSSY B0, `(.L_x_5048) ;  /* 0x0000025000007945 */ /* 0x000fe60003800000 */
[----:B------:R-:W-:-:S04]  /*27670*/  SHF.R.U32.HI R0, RZ, 0x1f, R2 ;  /* 0x0000001fff007819 */ /* 0x000fc80000011602 */
[----:B------:R-:W-:-:S04]  /*27680*/  LEA.HI.SX32 R0, R2, R0, 0x1c ;  /* 0x0000000002007211 */ /* 0x000fc800078fe2ff */
[----:B------:R-:W-:Y:S01]  /*27690*/  VIMNMX R8, RZ, R0, !PT ;  /* 0x00000000ff087248 */ /* 0x000fe20007fe0100 */
[----:B------:R-:W1:Y:S03]  /*276a0*/  @!P1 LDC R17, c[0x0][0x9f0] ;  /* 0x00027c00ff119b82 */ /* 0x000e660000000800 */
        /* <DEDUP_REMOVED lines=32> */
.L_x_5049:
[----:B------:R-:W-:Y:S05]  /*278b0*/  BSYNC B0 ;  /* 0x0000000000007941 */ /* 0x000fea0003800000 */
.L_x_5048:
        /* <DEDUP_REMOVED lines=14> */
[----:B------:R-:W-:Y:S02]  /*279a0*/  VOTEU.ANY UR4, UPT, PT ;  /* 0x0000000000047886 */ /* 0x000fe400038e0100 */
[----:B------:R-:W2:Y:S08]  /*279b0*/  FLO.U32 R0, UR4 ;  /* 0x0000000400007d00 */ /* 0x000eb000080e0000 */
[----:B------:R-:W3:Y:S01]  /*279c0*/  POPC R4, UR4 ;  /* 0x0000000400047d09 */ /* 0x000ee20008000000 */
[----:B--2---:R-:W-:-:S02]  /*279d0*/  ISETP.EQ.U32.AND P0, PT, R0, R3, PT ;  /* 0x000000030000720c */ /* 0x004fc40003f02070 */
[----:B------:R-:W3:Y:S11]  /*279e0*/  LDC.64 R2, c[0x0][0xc60] ;  /* 0x00031800ff027b82 */ /* 0x000ef60000000a00 */
        /* <DEDUP_REMOVED lines=8> */
.L_x_5051:
        /* <DEDUP_REMOVED lines=20> */
.L_x_5054:
[----:B------:R-:W-:Y:S05]  /*27bb0*/  BSYNC B6 ;  /* 0x0000000000067941 */ /* 0x000fea0003800000 */
.L_x_5053:
        /* <DEDUP_REMOVED lines=20> */
.L_x_5057:
        /* <DEDUP_REMOVED lines=15> */
.L_x_5056:
[----:B------:R-:W-:Y:S05]  /*27df0*/  BSYNC B6 ;  /* 0x0000000000067941 */ /* 0x000fea0003800000 */
.L_x_5055:
[----:B------:R-:W2:Y:S01]  /*27e00*/  LDL R0, [R1+0xc] ;  /* 0x00000c0001007983 */ /* 0x000ea20000100800 */
[----:B------:R-:W-:Y:S02]  /*27e10*/  ULDC.64 UR4, c[0x0][0x9f8] ;  /* 0x00027e0000047ab9 */ /* 0x000fe40000000a00 */
[----:B------:R-:W-:Y:S01]  /*27e20*/  ISETP.NE.U32.AND P0, PT, RZ, UR4, PT ;  /* 0x00000004ff007c0c */ /* 0x000fe2000bf05070 */
[----:B-1----:R-:W3:Y:S03]  /*27e30*/  LDL R17, [R1+0x44] ;  /* 0x0000440001117983 */ /* 0x002ee60000100800 */
        /* <DEDUP_REMOVED lines=20> */
.L_x_5209:
        /* <DEDUP_REMOVED lines=9> */
.L_x_5212:
[----:B------:R-:W-:Y:S05]  /*28010*/  @!P6 BRA `(.L_x_5059) ;  /* 0x000000040020e947 */ /* 0x000fea0003800000 */
[----:B------:R-:W-:-:S04]  /*28020*/  ISETP.NE.U32.AND P0, PT, R2, RZ, PT ;  /* 0x000000ff0200720c */ /* 0x000fc80003f05070 */
[----:B------:R-:W-:-:S13]  /*28030*/  ISETP.NE.AND.EX P0, PT, R3, RZ, PT, P0 ;  /* 0x000000ff0300720c */ /* 0x000fda0003f05300 */
[----:B------:R-:W-:Y:S05]  /*28040*/  @!P0 BRA `(.L_x_5061) ;  /* 0x0000000000508947 */ /* 0x000fea0003800000 */
[----:B------:R-:W3:Y:S01]  /*28050*/  LDC R6, c[0x0][0x43c] ;  /* 0x00010f00ff067b82 */ /* 0x000ee20000000800 */
[----:B------:R-:W-:Y:S01]  /*28060*/  IMAD.MOV.U32 R9, RZ, RZ, R0 ;  /* 0x000000ffff097224 */ /* 0x000fe200078e0000 */
[----:B------:R-:W-:-:S03]  /*28070*/  ULDC.64 UR4, c[0x0][0x428] ;  /* 0x00010a0000047ab9 */ /* 0x000fc60000000a00 */
        /* <DEDUP_REMOVED lines=17> */
.L_x_5061:
[----:B------:R-:W4:Y:S04]  /*28190*/  LDL R0, [R1+0x10] ;  /* 0x0000100001007983 */ /* 0x000f280000100800 */
[----:B---3--:R-:W3:Y:S01]  /*281a0*/  LDL R2, [R1+0x14] ;  /* 0x0000140001027983 */ /* 0x008ee20000100800 */
[----:B----4-:R-:W-:Y:S01]  /*281b0*/  IMAD R0, R0, 0x8, R19 ;  /* 0x0000000800007824 */ /* 0x010fe200078e0213 */
[----:B---3--:R-:W-:-:S04]  /*281c0*/  SHF.L.U32 R2, R2, 0x1f, RZ ;  /* 0x0000001f02027819 */ /* 0x008fc800000006ff */
[----:B------:R-:W3:Y:S02]  /*281d0*/  SYNCS.PHASECHK.TRANS64.TRYWAIT P0, [R0+URZ+0x30840], R2 ;  /* 0x03084002000075a7 */ /* 0x000ee4000800017f */
[----:B---3--:R-:W-:Y:S05]  /*281e0*/  @!P0 BRA `(.L_x_5062) ;  /* 0x0000006000708947 */ /* 0x008fea0003800000 */
.L_x_5213:
        /* <DEDUP_REMOVED lines=9> */
.L_x_5063:
[----:B--2---:R-:W2:Y:S04]  /*28280*/  LDL R4, [R1+0x10] ;  /* 0x0000100001047983 */ /* 0x004ea80000100800 */
[----:B------:R-:W2:Y:S04]  /*28290*/  LDL R3, [R1+0x4] ;  /* 0x0000040001037983 */ /* 0x000ea80000100800 */
[----:B---34-:R-:W3:Y:S01]  /*282a0*/  LDL R2, [R1+0x18] ;  /* 0x0000180001027983 */ /* 0x018ee20000100800 */
        /* <DEDUP_REMOVED lines=12> */
[----:B--2---:R-:W-:Y:S01]  /*28370*/  IMAD R0, R4, 0x9000, R19 ;  /* 0x0000900004007824 */ /* 0x004fe200078e0213 */
[----:B------:R-:W-:-:S04]  /*28380*/  R2UR UR11, R3 ;  /* 0x00000000030b72ca */ /* 0x000fc800000e0000 */
        /* <DEDUP_REMOVED lines=10> */
[----:B--2---:R-:W-:Y:S01]  /*28430*/  UMOV UR8, UR15 ;  /* 0x0000000f00087c82 */ /* 0x004fe20008000000 */
[----:B------:R-:W-:Y:S02]  /*28440*/  UMOV UR10, UR17 ;  /* 0x00000011000a7c82 */ /* 0x000fe40008000000 */
[----:B------:R2:W-:Y:S02]  /*28450*/  UTMALDG.4D [UR8], [UR4], desc[UR6] ;  /* 0x00000608040075b4 */ /* 0x0005e40008019000 */
[----:B--2---:R-:W-:Y:S01]  /*28460*/  UMOV UR8, UR16 ;  /* 0x0000001000087c82 */ /* 0x004fe20008000000 */
[----:B------:R-:W-:-:S02]  /*28470*/  UMOV UR10, UR14 ;  /* 0x0000000e000a7c82 */ /* 0x000fc40008000000 */
[----:B------:R3:W-:Y:S02]  /*28480*/  UTMALDG.4D [UR8], [UR4], desc[UR6] ;  /* 0x00000608040075b4 */ /* 0x0007e40008019000 */
[----:B---3--:R-:W-:Y:S01]  /*28490*/  NOP ;  /* 0x0000000000007918 */ /* 0x008fe20000000000 */
.L_x_5059:
        /* <DEDUP_REMOVED lines=31> */
.L_x_5065:
[----:B------:R-:W-:Y:S05]  /*28690*/  BSYNC B6 ;  /* 0x0000000000067941 */ /* 0x000fea0003800000 */
.L_x_5064:
        /* <DEDUP_REMOVED lines=65> */
[----:B------:R-:W-:Y:S01]  /*28ab0*/  ISETP.GE.AND P1, PT, R9, UR4, PT ;  /* 0x0000000409007c0c */ /* 0x000fe2000bf26270 */
[----:B------:R-:W-:-:S12]  /*28ac0*/  BRA.DIV UR5, `(.L_x_5066) ;  /* 0x0000005a054c7947 */ /* 0x000fd8000b800000 */
[----:B------:R-:W2:Y:S04]  /*28ad0*/  LDL.LU R6, [R1+0x38] ;  /* 0x0000380001067983 */ /* 0x000ea80000300800 */
[----:B------:R-:W3:Y:S04]  /*28ae0*/  LDL.LU R11, [R1+0x34] ;  /* 0x00003400010b7983 */ /* 0x000ee80000300800 */
[----:B------:R-:W4:Y:S01]  /*28af0*/  LDL R9, [R1+0x2c] ;  /* 0x00002c0001097983 */ /* 0x000f220000100800 */
[----:B--2---:R-:W-:-:S03]  /*28b00*/  IMAD R2, R6, R7, RZ ;  /* 0x0000000706027224 */ /* 0x004fc600078e02ff */
[----:B------:R-:W0:Y:S01]  /*28b10*/  SHFL.IDX PT, R7, R4, RZ, 0x181f ;  /* 0x00181fff04077589 */ /* 0x000e2200000e0000 */
[----:B---3--:R-:W-:-:S03]  /*28b20*/  IMAD.IADD R0, R10, 0x1, R11 ;  /* 0x000000010a007824 */ /* 0x008fc600078e020b */
[----:B------:R-:W1:Y:S01]  /*28b30*/  SHFL.IDX PT, R6, R3, RZ, 0x181f ;  /* 0x00181fff03067589 */ /* 0x000e6200000e0000 */
[C---:B------:R-:W-:Y:S01]  /*28b40*/  VIADD R5, R0.reuse, 0x10 ;  /* 0x0000001000057836 */ /* 0x040fe20000000000 */
[----:B------:R-:W-:-:S13]  /*28b50*/  ISETP.GE.AND P2, PT, R0, R2, PT ;  /* 0x000000020000720c */ /* 0x000fda0003f46270 */
[----:B0-----:R-:W-:-:S05]  /*28b60*/  @!P2 LEA R7, P4, R8, R7, 0x1 ;  /* 0x000000070807a211 */ /* 0x001fca00078808ff */
[----:B-1----:R-:W-:-:S05]  /*28b70*/  @!P2 IMAD.X R6, RZ, RZ, R6, P4 ;  /* 0x000000ffff06a224 */ /* 0x002fca00020e0606 */
[----:B------:R-:W-:-:S04]  /*28b80*/  @!P2 LOP3.LUT R7, R7, R6, RZ, 0x3c, !PT ;  /* 0x000000060707a212 */ /* 0x000fc800078e3cff */
[----:B------:R-:W-:-:S04]  /*28b90*/  @!P2 LOP3.LUT R6, R7, R6, RZ, 0x3c, !PT ;  /* 0x000000060706a212 */ /* 0x000fc800078e3cff */
[----:B------:R-:W-:-:S05]  /*28ba0*/  @!P2 LOP3.LUT R7, R7, R6, RZ, 0x3c, !PT ;  /* 0x000000060707a212 */ /* 0x000fca00078e3cff */
[----:B------:R-:W-:Y:S01]  /*28bb0*/  @!PT LDS RZ, [RZ] ;  /* 0x00000000fffff984 */ /* 0x000fe20000000800 */
[----:B----4-:R-:W-:Y:S04]  /*28bc0*/  @!P2 LDGSTS.E.BYPASS.LTC128B.128 [R9+0x12400], desc[UR46][R6.64], !P3 ;  /* 0x124000000609afae */ /* 0x010fe8000d901d6e */
        /* <DEDUP_REMOVED lines=69> */
.L_x_5230:
        /* <DEDUP_REMOVED lines=13> */
.L_x_5068:
[----:B------:R-:W-:Y:S05]  /*290f0*/  BSYNC B0 ;  /* 0x0000000000007941 */ /* 0x000fea0003800000 */
.L_x_5067:
[----:B------:R-:W-:Y:S01]  /*29100*/  NOP ;  /* 0x0000000000007918 */ /* 0x000fe20000000000 */
[----:B------:R-:W-:-:S13]  /*29110*/  PLOP3.LUT P0, PT, PT, PT, PT, 0x80, 0x0 ;  /* 0x000000000000781c */ /* 0x000fda0003f0f070 */
.L_x_5069:
        /* <DEDUP_REMOVED lines=18> */
.L_x_5231:
[----:B------:R-:W-:Y:S05]  /*29240*/  BSYNC B0 ;  /* 0x0000000000007941 */ /* 0x000fea0003800000 */
.L_x_5070:
[----:B------:R-:W4:Y:S04]  /*29250*/  LDL R2, [R1+0x44] ;  /* 0x0000440001027983 */ /* 0x000f280000100800 */
[----:B0-----:R-:W5:Y:S01]  /*29260*/  LDL R4, [R1+0x30] ;  /* 0x0000300001047983 */ /* 0x001f620000100800 */
[----:B------:R-:W-:Y:S01]  /*29270*/  BSSY B0, `(.L_x_5072) ;  /* 0x000024d000007945 */ /* 0x000fe20003800000 */
[----:B----4-:R-:W-:-:S05]  /*29280*/  VIADD R0, R2, 0xfffffffe ;  /* 0xfffffffe02007836 */ /* 0x010fca0000000000 */
[----:B-----5:R-:W-:-:S13]  /*29290*/  ISETP.GE.AND P0, PT, R0, R4, PT ;  /* 0x000000040000720c */ /* 0x020fda0003f06270 */
[----:B------:R-:W-:Y:S05]  /*292a0*/  @!P0 BRA `(.L_x_5073) ;  /* 0x0000002400248947 */ /* 0x000fea0003800000 */
[----:B--2---:R-:W2:Y:S04]  /*292b0*/  LDL.LU R3, [R1+0x50] ;  /* 0x0000500001037983 */ /* 0x004ea80000300800 */
[----:B---3--:R-:W3:Y:S04]  /*292c0*/  LDL.LU R7, [R1+0x40] ;  /* 0x0000400001077983 */ /* 0x008ee80000300800 */
        /* <DEDUP_REMOVED lines=52> */
.L_x_5078:
[----:B------:R-:W-:Y:S01]  /*29610*/  IMAD R3, R8, 0x8, R19 ;  /* 0x0000000808037824 */ /* 0x000fe200078e0213 */
[----:B------:R-:W-:Y:S01]  /*29620*/  SHF.L.U32 R2, R9, 0x1f, RZ ;  /* 0x0000001f09027819 */ /* 0x000fe200000006ff */
[----:B------:R-:W-:Y:S03]  /*29630*/  BSSY B3, `(.L_x_5079) ;  /* 0x0000003000037945 */ /* 0x000fe60003800000 */
[----:B------:R-:W1:Y:S02]  /*29640*/  SYNCS.PHASECHK.TRANS64.TRYWAIT P0, [R3+URZ+0x30840], R2 ;  /* 0x03084002030075a7 */ /* 0x000e64000800017f */
[----:B-1----:R-:W-:Y:S05]  /*29650*/  @!P0 BRA `(.L_x_5080) ;  /* 0x0000005800588947 */ /* 0x002fea0003800000 */
.L_x_5232:
[----:B------:R-:W-:Y:S05]  /*29660*/  BSYNC B3 ;  /* 0x0000000000037941 */ /* 0x000fea0003800000 */
.L_x_5079:
        /* <DEDUP_REMOVED lines=10> */
.L_x_5082:
[----:B------:R-:W-:Y:S05]  /*29710*/  BSYNC B3 ;  /* 0x0000000000037941 */ /* 0x000fea0003800000 */
.L_x_5081:
        /* <DEDUP_REMOVED lines=12> */
.L_x_5083:
        /* <DEDUP_REMOVED lines=16> */
.L_x_5084:
        /* <DEDUP_REMOVED lines=16> */
.L_x_5085:
        /* <DEDUP_REMOVED lines=17> */
.L_x_5233:
[----:B------:R-:W-:Y:S05]  /*29af0*/  BSYNC B3 ;  /* 0x0000000000037941 */ /* 0x000fea0003800000 */
.L_x_5086:
        /* <DEDUP_REMOVED lines=10> */
.L_x_5088:
[----:B------:R-:W-:Y:S01]  /*29ba0*/  LOP3.LUT P0, RZ, R18, 0x8, RZ, 0xc0, !PT ;  /* 0x0000000812ff7812 */ /* 0x000fe2000780c0ff */
[----:B------:R-:W-:-:S12]  /*29bb0*/  BSSY B3, `(.L_x_5089) ;  /* 0x0000003000037945 */ /* 0x000fd80003800000 */
[----:B------:R-:W-:Y:S05]  /*29bc0*/  @P0 BRA `(.L_x_5090) ;  /* 0x0000000000040947 */ /* 0x000fea0003800000 */
[----:B------:R-:W-:Y:S01]  /*29bd0*/  BPT.TRAP 0x1 ;  /* 0x000000040000795c */ /* 0x000fe20000300000 */
.L_x_5090:
[----:B------:R-:W-:Y:S05]  /*29be0*/  BSYNC B3 ;  /* 0x0000000000037941 */ /* 0x000fea0003800000 */
.L_x_5089:
        /* <DEDUP_REMOVED lines=13> */
.L_x_5091:
        /* <DEDUP_REMOVED lines=15> */
.L_x_5092:
        /* <DEDUP_REMOVED lines=15> */
.L_x_5093:
        /* <DEDUP_REMOVED lines=12> */
.L_x_5077:
[----:B------:R-:W-:Y:S05]  /*29f60*/  BSYNC B1 ;  /* 0x0000000000017941 */ /* 0x000fea0003800000 */
.L_x_5076:
[----:B0-----:R-:W2:Y:S04]  /*29f70*/  LDL.LU R0, [R1+0x44] ;  /* 0x0000440001007983 */ /* 0x001ea80000300800 */
[----:B------:R0:W-:Y:S04]  /*29f80*/  STL [R1+0x10], R8 ;  /* 0x0000100801007387 */ /* 0x0001e80000100800 */
[----:B------:R0:W-:Y:S02]  /*29f90*/  STL [R1+0x14], R9 ;  /* 0x0000140901007387 */ /* 0x0001e40000100800 */
[----:B0-2---:R-:W-:-:S07]  /*29fa0*/  VIADD R0, R0, 0xfffffffd ;  /* 0xfffffffd00007836 */ /* 0x005fce0000000000 */
.L_x_5075:
[----:B------:R-:W-:Y:S05]  /*29fb0*/  BSYNC B2 ;  /* 0x0000000000027941 */ /* 0x000fea0003800000 */
.L_x_5074:
[----:B------:R-:W-:-:S05]  /*29fc0*/  VIADD R10, R10, 0xfffffffe ;  /* 0xfffffffe0a0a7836 */ /* 0x000fca0000000000 */
[----:B------:R-:W-:-:S13]  /*29fd0*/  ISETP.NE.AND P0, PT, R10, R7, PT ;  /* 0x000000070a00720c */ /* 0x000fda0003f05270 */
[----:B------:R-:W-:Y:S05]  /*29fe0*/  @!P0 BRA `(.L_x_5073) ;  /* 0x0000001400d48947 */ /* 0x000fea0003800000 */
[----:B------:R-:W-:-:S07]  /*29ff0*/  IMAD.MOV.U32 R9, RZ, RZ, R17 ;  /* 0x000000ffff097224 */ /* 0x000fce00078e0011 */
.L_x_5130:
        /* <DEDUP_REMOVED lines=35> */
.L_x_5096:
[----:B------:R-:W-:Y:S01]  /*2a230*/  IMAD R3, R4, 0x8, R19 ;  /* 0x0000000804037824 */ /* 0x000fe200078e0213 */
[----:B------:R-:W-:Y:S01]  /*2a240*/  SHF.L.U32 R2, R5, 0x1f, RZ ;  /* 0x0000001f05027819 */ /* 0x000fe200000006ff */
[----:B------:R-:W-:Y:S03]  /*2a250*/  BSSY B2, `(.L_x_5097) ;  /* 0x0000003000027945 */ /* 0x000fe60003800000 */
[----:B------:R-:W1:Y:S02]  /*2a260*/  SYNCS.PHASECHK.TRANS64.TRYWAIT P0, [R3+URZ+0x30840], R2 ;  /* 0x03084002030075a7 */ /* 0x000e64000800017f */
[----:B-1----:R-:W-:Y:S05]  /*2a270*/  @!P0 BRA `(.L_x_5098) ;  /* 0x0000004c00788947 */ /* 0x002fea0003800000 */
.L_x_5234:
[----:B------:R-:W-:Y:S05]  /*2a280*/  BSYNC B2 ;  /* 0x0000000000027941 */ /* 0x000fea0003800000 */
.L_x_5097:
        /* <DEDUP_REMOVED lines=10> */
.L_x_5100:
[----:B------:R-:W-:Y:S05]  /*2a330*/  BSYNC B2 ;  /* 0x0000000000027941 */ /* 0x000fea0003800000 */
.L_x_5099:
        /* <DEDUP_REMOVED lines=12> */
.L_x_5101:
        /* <DEDUP_REMOVED lines=16> */
.L_x_5102:
        /* <DEDUP_REMOVED lines=16> */
.L_x_5103:
        /* <DEDUP_REMOVED lines=17> */
.L_x_5235:
[----:B------:R-:W-:Y:S05]  /*2a710*/  BSYNC B2 ;  /* 0x0000000000027941 */ /* 0x000fea0003800000 */
.L_x_5104:
        /* <DEDUP_REMOVED lines=10> */
.L_x_5106:
[----:B------:R-:W-:Y:S01]  /*2a7c0*/  LOP3.LUT P0, RZ, R18, 0x8, RZ, 0xc0, !PT ;  /* 0x0000000812ff7812 */ /* 0x000fe2000780c0ff */
[----:B------:R-:W-:-:S12]  /*2a7d0*/  BSSY B2, `(.L_x_5107) ;  /* 0x0000003000027945 */ /* 0x000fd80003800000 */
[----:B------:R-:W-:Y:S05]  /*2a7e0*/  @P0 BRA `(.L_x_5108) ;  /* 0x0000000000040947 */ /* 0x000fea0003800000 */
[----:B------:R-:W-:Y:S01]  /*2a7f0*/  BPT.TRAP 0x1 ;  /* 0x000000040000795c */ /* 0x000fe20000300000 */
.L_x_5108:
[----:B------:R-:W-:Y:S05]  /*2a800*/  BSYNC B2 ;  /* 0x0000000000027941 */ /* 0x000fea0003800000 */
.L_x_5107:
        /* <DEDUP_REMOVED lines=13> */
.L_x_5109:
        /* <DEDUP_REMOVED lines=15> */
.L_x_5110:
        /* <DEDUP_REMOVED lines=15> */
.L_x_5111:
        /* <DEDUP_REMOVED lines=12> */
.L_x_5095:
[----:B------:R-:W-:Y:S05]  /*2ab80*/  BSYNC B1 ;  /* 0x0000000000017941 */ /* 0x000fea0003800000 */
.L_x_5094:
        /* <DEDUP_REMOVED lines=35> */
.L_x_5114:
[----:B------:R-:W-:Y:S01]  /*2adc0*/  IMAD R3, R11, 0x8, R19 ;  /* 0x000000080b037824 */ /* 0x000fe200078e0213 */
[----:B------:R-:W-:Y:S01]  /*2add0*/  SHF.L.U32 R2, R10, 0x1f, RZ ;  /* 0x0000001f0a027819 */ /* 0x000fe200000006ff */
[----:B------:R-:W-:Y:S03]  /*2ade0*/  BSSY B2, `(.L_x_5115) ;  /* 0x0000003000027945 */ /* 0x000fe60003800000 */
[----:B------:R-:W2:Y:S02]  /*2adf0*/  SYNCS.PHASECHK.TRANS64.TRYWAIT P0, [R3+URZ+0x30840], R2 ;  /* 0x03084002030075a7 */ /* 0x000ea4000800017f */
[----:B--2---:R-:W-:Y:S05]  /*2ae00*/  @!P0 BRA `(.L_x_5116) ;  /* 0x0000004000bc8947 */ /* 0x004fea0003800000 */
.L_x_5236:
[----:B------:R-:W-:Y:S05]  /*2ae10*/  BSYNC B2 ;  /* 0x0000000000027941 */ /* 0x000fea0003800000 */
.L_x_5115:
        /* <DEDUP_REMOVED lines=10> */
.L_x_5118:
[----:B------:R-:W-:Y:S05]  /*2aec0*/  BSYNC B2 ;  /* 0x0000000000027941 */ /* 0x000fea0003800000 */
.L_x_5117:
        /* <DEDUP_REMOVED lines=13> */
.L_x_5119:
        /* <DEDUP_REMOVED lines=16> */
.L_x_5120:
        /* <DEDUP_REMOVED lines=16> */
.L_x_5121:
        /* <DEDUP_REMOVED lines=15> */
.L_x_5237:
[----:B------:R-:W-:Y:S05]  /*2b290*/  BSYNC B2 ;  /* 0x0000000000027941 */ /* 0x000fea0003800000 */
.L_x_5122:
        /* <DEDUP_REMOVED lines=10> */
.L_x_5124:
[----:B------:R-:W-:Y:S01]  /*2b340*/  LOP3.LUT P0, RZ, R18, 0x8, RZ, 0xc0, !PT ;  /* 0x0000000812ff7812 */ /* 0x000fe2000780c0ff */
[----:B------:R-:W-:-:S12]  /*2b350*/  BSSY B2, `(.L_x_5125) ;  /* 0x0000003000027945 */ /* 0x000fd80003800000 */
[----:B------:R-:W-:Y:S05]  /*2b360*/  @P0 BRA `(.L_x_5126) ;  /* 0x0000000000040947 */ /* 0x000fea0003800000 */
[----:B------:R-:W-:Y:S01]  /*2b370*/  BPT.TRAP 0x1 ;  /* 0x000000040000795c */ /* 0x000fe20000300000 */
.L_x_5126:
[----:B------:R-:W-:Y:S05]  /*2b380*/  BSYNC B2 ;  /* 0x0000000000027941 */ /* 0x000fea0003800000 */
.L_x_5125:
        /* <DEDUP_REMOVED lines=12> */
.L_x_5127:
        /* <DEDUP_REMOVED lines=15> */
.L_x_5128:
        /* <DEDUP_REMOVED lines=15> */
.L_x_5129:
        /* <DEDUP_REMOVED lines=12> */
.L_x_5113:
[----:B------:R-:W-:Y:S05]  /*2b6f0*/  BSYNC B1 ;  /* 0x0000000000017941 */ /* 0x000fea0003800000 */
.L_x_5112:
[----:B------:R-:W2:Y:S01]  /*2b700*/  LDL R2, [R1+0x30] ;  /* 0x0000300001027983 */ /* 0x000ea20000100800 */
[----:B------:R-:W-:Y:S01]  /*2b710*/  VIADD R0, R0, 0xfffffffe ;  /* 0xfffffffe00007836 */ /* 0x000fe20000000000 */
[----:B--2---:R-:W-:-:S13]  /*2b720*/  ISETP.GT.AND P0, PT, R6, R2, PT ;  /* 0x000000020600720c */ /* 0x004fda0003f04270 */
[----:B------:R-:W-:Y:S05]  /*2b730*/  @P0 BRA `(.L_x_5130) ;  /* 0xffffffe800300947 */ /* 0x000fea000383ffff */
.L_x_5073:
[----:B------:R-:W-:Y:S05]  /*2b740*/  BSYNC B0 ;  /* 0x0000000000007941 */ /* 0x000fea0003800000 */
.L_x_5072:
[----:B------:R-:W4:Y:S01]  /*2b750*/  S2R R2, SR_TID.X ;  /* 0x0000000000027919 */ /* 0x000f220000002100 */
[----:B------:R-:W-:Y:S01]  /*2b760*/  BSSY B0, `(.L_x_5131) ;  /* 0x0000011000007945 */ /* 0x000fe20003800000 */
[----:B----4-:R-:W-:-:S04]  /*2b770*/  LOP3.LUT R2, R2, 0x7f, RZ, 0xc0, !PT ;  /* 0x0000007f02027812 */ /* 0x010fc800078ec0ff */
[----:B------:R-:W-:-:S13]  /*2b780*/  ISETP.NE.AND P0, PT, R2, RZ, PT ;  /* 0x000000ff0200720c */ /* 0x000fda0003f05270 */
[----:B------:R-:W-:Y:S05]  /*2b790*/  @P0 BRA `(.L_x_5132) ;  /* 0x0000000000340947 */ /* 0x000fea0003800000 */
[----:B------:R-:W4:Y:S01]  /*2b7a0*/  S2R R2, SR_LANEID ;  /* 0x0000000000027919 */ /* 0x000f220000000000 */
[----:B------:R-:W-:Y:S01]  /*2b7b0*/  VOTEU.ANY UR4, UPT, PT ;  /* 0x0000000000047886 */ /* 0x000fe200038e0100 */
[----:B-1----:R-:W1:Y:S01]  /*2b7c0*/  LDC.64 R4, c[0x0][0xc60] ;  /* 0x00031800ff047b82 */ /* 0x002e620000000a00 */
[----:B------:R-:W4:Y:S02]  /*2b7d0*/  FLO.U32 R0, UR4 ;  /* 0x0000000400007d00 */ /* 0x000f2400080e0000 */
[----:B----4-:R-:W-:-:S06]  /*2b7e0*/  ISETP.EQ.U32.AND P0, PT, R0, R2, PT ;  /* 0x000000020000720c */ /* 0x010fcc0003f02070 */
[----:B------:R-:W1:Y:S07]  /*2b7f0*/  POPC R2, UR4 ;  /* 0x0000000400027d09 */ /* 0x000e6e0008000000 */
[----:B-1----:R-:W4:Y:S04]  /*2b800*/  @P0 ATOMG.E.ADD.STRONG.GPU PT, R2, desc[UR46][R4.64], R2 ;  /* 0x00000002040209a8 */ /* 0x002f2800081ee1ee */
[----:B----4-:R1:W4:Y:S02]  /*2b810*/  SHFL.IDX PT, R2, R2, R0, 0x1f ;  /* 0x00001f0002027589 */ /* 0x01032400000e0000 */
[----:B-1----:R-:W1:Y:S02]  /*2b820*/  S2R R0, SR_LTMASK ;  /* 0x0000000000007919 */ /* 0x002e640000003900 */
[----:B-1----:R-:W-:-:S06]  /*2b830*/  LOP3.LUT R0, R0, UR4, RZ, 0xc0, !PT ;  /* 0x0000000400007c12 */ /* 0x002fcc000f8ec0ff */
[----:B------:R-:W4:Y:S02]  /*2b840*/  POPC R0, R0 ;  /* 0x0000000000007309 */ /* 0x000f240000000000 */
[----:B----4-:R-:W-:-:S05]  /*2b850*/  IADD3 R0, R2, UR39, R0 ;  /* 0x0000002702007c10 */ /* 0x010fca000fffe000 */
[----:B------:R4:W-:Y:S02]  /*2b860*/  STL [R1], R0 ;  /* 0x0000000001007387 */ /* 0x0009e40000100800 */
.L_x_5132:
[----:B------:R-:W-:Y:S05]  /*2b870*/  BSYNC B0 ;  /* 0x0000000000007941 */ /* 0x000fea0003800000 */
.L_x_5131:
[----:B------:R-:W-:Y:S01]  /*2b880*/  LOP3.LUT P0, RZ, R18, 0x4, RZ, 0xc0, !PT ;  /* 0x0000000412ff7812 */ /* 0x000fe2000780c0ff */
[----:B------:R-:W-:-:S12]  /*2b890*/  BSSY B0, `(.L_x_5133) ;  /* 0x000004e000007945 */ /* 0x000fd80003800000 */
[----:B------:R-:W-:Y:S05]  /*2b8a0*/  @!P0 BRA `(.L_x_5134) ;  /* 0x0000000400308947 */ /* 0x000fea0003800000 */
[----:B----4-:R-:W4:Y:S04]  /*2b8b0*/  LDL R0, [R1+0x10] ;  /* 0x0000100001007983 */ /* 0x010f280000100800 */
[----:B------:R-:W5:Y:S01]  /*2b8c0*/  LDL R2, [R1+0x14] ;  /* 0x0000140001027983 */ /* 0x000f620000100800 */
[----:B------:R-:W-:Y:S01]  /*2b8d0*/  BSSY B1, `(.L_x_5135) ;  /* 0x0000005000017945 */ /* 0x000fe20003800000 */
[----:B----4-:R-:W-:Y:S01]  /*2b8e0*/  IMAD R0, R0, 0x8, R19 ;  /* 0x0000000800007824 */ /* 0x010fe200078e0213 */
[----:B-----5:R-:W-:-:S04]  /*2b8f0*/  SHF.L.U32 R2, R2, 0x1f, RZ ;  /* 0x0000001f02027819 */ /* 0x020fc800000006ff */
[----:B------:R-:W4:Y:S02]  /*2b900*/  SYNCS.PHASECHK.TRANS64.TRYWAIT P0, [R0+URZ+0x30860], R2 ;  /* 0x03086002000075a7 */ /* 0x000f24000800017f */
[----:B----4-:R-:W-:Y:S05]  /*2b910*/  @!P0 BRA `(.L_x_5136) ;  /* 0x0000003800208947 */ /* 0x010fea0003800000 */
.L_x_5238:
[----:B------:R-:W-:Y:S05]  /*2b920*/  BSYNC B1 ;  /* 0x0000000000017941 */ /* 0x000fea0003800000 */
.L_x_5135:
[----:B--2---:R-:W2:Y:S01]  /*2b930*/  S2R R3, SR_TID.X ;  /* 0x0000000000037919 */ /* 0x004ea20000002100 */
[----:B------:R-:W-:-:S04]  /*2b940*/  UPRMT UR4, UR38, 0x9910, URZ ;  /* 0x0000991026047896 */ /* 0x000fc8000800003f */
[----:B------:R-:W-:Y:S01]  /*2b950*/  UISETP.NE.AND UP0, UPT, UR4, 0x2, UPT ;  /* 0x000000020400788c */ /* 0x000fe2000bf05270 */
[----:B--2---:R-:W-:-:S04]  /*2b960*/  LOP3.LUT R3, R3, 0x7f, RZ, 0xc0, !PT ;  /* 0x0000007f03037812 */ /* 0x004fc800078ec0ff */
[----:B------:R-:W-:-:S13]  /*2b970*/  ISETP.NE.AND P0, PT, R3, RZ, PT ;  /* 0x000000ff0300720c */ /* 0x000fda0003f05270 */
[----:B----4-:R-:W-:-:S04]  /*2b980*/  @!P0 IMAD.MOV.U32 R2, RZ, RZ, 0x9000 ;  /* 0x00009000ff028424 */ /* 0x010fc800078e00ff */
[----:B------:R2:W-:Y:S01]  /*2b990*/  @!P0 SYNCS.ARRIVE.TRANS64 RZ, [R0+URZ+0x30850], R2 ;  /* 0x0308500200ff89a7 */ /* 0x0005e2000800003f */
[----:B------:R-:W-:-:S13]  /*2b9a0*/  PLOP3.LUT P0, PT, PT, PT, UP0, 0x80, 0x0 ;  /* 0x000000000000781c */ /* 0x000fda0003f0f008 */
[----:B--2---:R-:W-:Y:S05]  /*2b9b0*/  @P0 BRA `(.L_x_5137) ;  /* 0x0000000000040947 */ /* 0x004fea0003800000 */
[----:B------:R-:W-:Y:S01]  /*2b9c0*/  BPT.TRAP 0x1 ;  /* 0x000000040000795c */ /* 0x000fe20000300000 */
.L_x_5137:
[----:B------:R-:W-:Y:S01]  /*2b9d0*/  LOP3.LUT P0, RZ, R18, 0x8, RZ, 0xc0, !PT ;  /* 0x0000000812ff7812 */ /* 0x000fe2000780c0ff */
[----:B------:R-:W-:-:S12]  /*2b9e0*/  BSSY B1, `(.L_x_5138) ;  /* 0x0000003000017945 */ /* 0x000fd80003800000 */
[----:B------:R-:W-:Y:S05]  /*2b9f0*/  @P0 BRA `(.L_x_5139) ;  /* 0x0000000000040947 */ /* 0x000fea0003800000 */
[----:B------:R-:W-:Y:S01]  /*2ba00*/  BPT.TRAP 0x1 ;  /* 0x000000040000795c */ /* 0x000fe20000300000 */
.L_x_5139:
[----:B------:R-:W-:Y:S05]  /*2ba10*/  BSYNC B1 ;  /* 0x0000000000017941 */ /* 0x000fea0003800000 */
.L_x_5138:
[----:B------:R-:W2:Y:S04]  /*2ba20*/  LDL.LU R4, [R1+0x18] ;  /* 0x0000180001047983 */ /* 0x000ea80000300800 */
[----:B------:R-:W2:Y:S04]  /*2ba30*/  LDL.LU R3, [R1+0x4] ;  /* 0x0000040001037983 */ /* 0x000ea80000300800 */
[----:B------:R-:W4:Y:S01]  /*2ba40*/  LDL R2, [R1+0x10] ;  /* 0x0000100001027983 */ /* 0x000f220000100800 */
        /* <DEDUP_REMOVED lines=8> */
[----:B----4-:R-:W-:-:S04]  /*2bad0*/  IMAD R2, R2, 0x9000, R19 ;  /* 0x0000900002027824 */ /* 0x010fc800078e0213 */
[----:B------:R-:W-:-:S07]  /*2bae0*/  VIADD R4, R2, 0x400 ;  /* 0x0000040002047836 */ /* 0x000fce0000000000 */
.L_x_5140:
        /* <DEDUP_REMOVED lines=15> */
.L_x_5141:
        /* <DEDUP_REMOVED lines=15> */
.L_x_5142:
        /* <DEDUP_REMOVED lines=10> */
.L_x_5134:
[----:B------:R-:W-:Y:S05]  /*2bd70*/  BSYNC B0 ;  /* 0x0000000000007941 */ /* 0x000fea0003800000 */
.L_x_5133:
[----:B-1----:R-:W4:Y:S04]  /*2bd80*/  LDL.LU R5, [R1+0x10] ;  /* 0x0000100001057983 */ /* 0x002f280000300800 */
[----:B------:R-:W5:Y:S01]  /*2bd90*/  LDL.LU R4, [R1+0x14] ;  /* 0x0000140001047983 */ /* 0x000f620000300800 */
[----:B----4-:R-:W-:-:S05]  /*2bda0*/  VIADD R0, R5, 0x1 ;  /* 0x0000000105007836 */ /* 0x010fca0000000000 */
[----:B------:R-:W-:-:S04]  /*2bdb0*/  ISETP.NE.AND P0, PT, R0, 0x2, PT ;  /* 0x000000020000780c */ /* 0x000fc80003f05270 */
[----:B------:R-:W-:Y:S02]  /*2bdc0*/  SEL R2, RZ, 0x1, P0 ;  /* 0x00000001ff027807 */ /* 0x000fe40000000000 */
[----:B------:R-:W-:Y:S02]  /*2bdd0*/  SEL R0, R0, RZ, P0 ;  /* 0x000000ff00007207 */ /* 0x000fe40000000000 */
[----:B-----5:R-:W-:-:S03]  /*2bde0*/  LOP3.LUT R4, R4, R2, RZ, 0x3c, !PT ;  /* 0x0000000204047212 */ /* 0x020fc600078e3cff */
[----:B------:R4:W-:Y:S04]  /*2bdf0*/  STL [R1+0x10], R0 ;  /* 0x0000100001007387 */ /* 0x0009e80000100800 */
[----:B------:R4:W-:Y:S02]  /*2be00*/  STL [R1+0x14], R4 ;  /* 0x0000140401007387 */ /* 0x0009e40000100800 */
.L_x_5052:
[----:B------:R-:W-:Y:S05]  /*2be10*/  BSYNC B7 ;  /* 0x0000000000077941 */ /* 0x000fea0003800000 */
.L_x_5050:
[----:B------:R-:W-:-:S13]  /*2be20*/  LOP3.LUT P0, RZ, R18, 0x10, RZ, 0xc0, !PT ;  /* 0x0000001012ff7812 */ /* 0x000fda000780c0ff */
[----:B------:R-:W-:Y:S05]  /*2be30*/  @!P0 BRA `(.L_x_5143) ;  /* 0x00000000002c8947 */ /* 0x000fea0003800000 */
[----:B------:R-:W-:Y:S05]  /*2be40*/  WARPSYNC.ALL ;  /* 0x0000000000007948 */ /* 0x000fea0003800000 */
[----:B------:R-:W5:Y:S08]  /*2be50*/  S2UR UR5, SR_CgaCtaId ;  /* 0x00000000000579c3 */ /* 0x000f700000008800 */
[----:B------:R-:W-:Y:S06]  /*2be60*/  BAR.SYNC.DEFER_BLOCKING 0x5, 0x180 ;  /* 0x0146000000007b1d */ /* 0x000fec0000010000 */
[----:B------:R-:W-:-:S02]  /*2be70*/  UMOV UR4, 0x400 ;  /* 0x0000040000047882 */ /* 0x000fc40000000000 */
[----:B-----5:R-:W-:-:S06]  /*2be80*/  ULEA UR4, UR5, UR4, 0x18 ;  /* 0x0000000405047291 */ /* 0x020fcc000f8ec03f */
[----:B------:R-:W-:-:S05]  /*2be90*/  IMAD.U32 R19, RZ, RZ, UR4 ;  /* 0x00000004ff137e24 */ /* 0x000fca000f8e00ff */
[----:B---34-:R-:W3:Y:S04]  /*2bea0*/  LDS.128 R4, [R19+0x308d0] ;  /* 0x0308d00013047984 */ /* 0x018ee80000000c00 */
[----:B---3--:R3:W-:Y:S04]  /*2beb0*/  STL.64 [R1], R4 ;  /* 0x0000000401007387 */ /* 0x0087e80000100a00 */
[----:B------:R3:W-:Y:S01]  /*2bec0*/  STL.64 [R1+0x8], R6 ;  /* 0x0000080601007387 */ /* 0x0007e20000100a00 */
[----:B------:R-:W-:Y:S06]  /*2bed0*/  BAR.ARV 0x4, 0x180 ;  /* 0x0106000000007b1d */ /* 0x000fec0000002000 */
[----:B------:R-:W-:Y:S05]  /*2bee0*/  BRA `(.L_x_5144) ;  /* 0x00000010002c7947 */ /* 0x000fea0003800000 */
.L_x_5143:
[----:B------:R-:W5:Y:S01]  /*2bef0*/  LDL R16, [R1+0x28] ;  /* 0x0000280001107983 */ /* 0x000f620000100800 */
[----:B------:R-:W-:Y:S01]  /*2bf00*/  UMOV UR4, 0xffffffff ;  /* 0xffffffff00047882 */ /* 0x000fe20000000000 */
[----:B-----5:R-:W-:Y:S02]  /*2bf10*/  ISETP.NE.AND P5, PT, R16, 0x1f, PT ;  /* 0x0000001f1000780c */ /* 0x020fe40003fa5270 */
[----:B------:R-:W-:Y:S11]  /*2bf20*/  BRA.DIV UR4, `(.L_x_5145) ;  /* 0x0000003204b07947 */ /* 0x000ff6000b800000 */
[----:B--2---:R-:W4:Y:S01]  /*2bf30*/  LDL R3, [R1+0xc] ;  /* 0x00000c0001037983 */ /* 0x004f220000100800 */
[----:B------:R-:W-:-:S03]  /*2bf40*/  ULDC UR4, c[0x0][0xc3c] ;  /* 0x00030f0000047ab9 */ /* 0x000fc60000000800 */
[----:B------:R-:W0:Y:S01]  /*2bf50*/  LDL.LU R2, [R1] ;  /* 0x0000000001027983 */ /* 0x000e220000300800 */
[----:B------:R-:W-:Y:S01]  /*2bf60*/  LOP3.LUT P4, RZ, R18, 0x1, RZ, 0xc0, !PT ;  /* 0x0000000112ff7812 */ /* 0x000fe2000788c0ff */
[----:B----4-:R-:W-:Y:S02]  /*2bf70*/  IMAD.IADD R0, R3, 0x1, R16 ;  /* 0x0000000103007824 */ /* 0x010fe400078e0210 */
[----:B0-----:R-:W-:-:S03]  /*2bf80*/  IMAD.MOV.U32 R10, RZ, RZ, R2 ;  /* 0x000000ffff0a7224 */ /* 0x001fc600078e0002 */
[----:B------:R-:W-:-:S13]  /*2bf90*/  ISETP.GE.OR P0, PT, R0, UR4, !P5 ;  /* 0x0000000400007c0c */ /* 0x000fda000ef06670 */
[----:B------:R-:W0:Y:S08]  /*2bfa0*/  @!P0 LDC.64 R2, c[0x0][0xc80] ;  /* 0x00032000ff028b82 */ /* 0x000e300000000a00 */
[----:B---3--:R-:W2:Y:S01]  /*2bfb0*/  @!P0 LDC.64 R6, c[0x0][0xc78] ;  /* 0x00031e00ff068b82 */ /* 0x008ea20000000a00 */
[----:B0-----:R-:W-:-:S05]  /*2bfc0*/  @!P0 IMAD.WIDE R2, R0, 0x4, R2 ;  /* 0x0000000400028825 */ /* 0x001fca00078e0202 */
        /* <DEDUP_REMOVED lines=12> */
[----:B--2---:R-:W-:Y:S01]  /*2c090*/  @!P0 IMAD.MOV.U32 R6, RZ, RZ, R2 ;  /* 0x000000ffff068224 */ /* 0x004fe200078e0002 */
        /* <DEDUP_REMOVED lines=17> */
[----:B------:R0:W2:Y:S02]  /*2c1b0*/  SHFL.IDX PT, R9, R7, 0x1f, 0x1f ;  /* 0x03e01f0007097f89 */ /* 0x0000a400000e0000 */
.L_x_5248:
[----:B------:R-:W-:Y:S02]  /*2c1c0*/  ULDC UR4, c[0x0][0xc38] ;  /* 0x00030e0000047ab9 */ /* 0x000fe40000000800 */
[----:B------:R-:W-:-:S04]  /*2c1d0*/  IMAD.U32 R2, RZ, RZ, UR4 ;  /* 0x00000004ff027e24 */ /* 0x000fc8000f8e00ff */
[----:B--2---:R-:W-:-:S04]  /*2c1e0*/  IMAD R9, R9, R2, RZ ;  /* 0x0000000209097224 */ /* 0x004fc800078e02ff */
[----:B------:R-:W-:-:S05]  /*2c1f0*/  IMAD.IADD R0, R0, 0x1, R9 ;  /* 0x0000000100007824 */ /* 0x000fca00078e0209 */
[----:B------:R-:W-:-:S13]  /*2c200*/  ISETP.GT.AND P4, PT, R0, R5, PT ;  /* 0x000000050000720c */ /* 0x000fda0003f84270 */
[----:B------:R-:W-:Y:S05]  /*2c210*/  @P4 BRA `(.L_x_5146) ;  /* 0x0000000000ac4947 */ /* 0x000fea0003800000 */
.L_x_5149:
[----:B------:R-:W2:Y:S01]  /*2c220*/  LDL.LU R3, [R1+0xc] ;  /* 0x00000c0001037983 */ /* 0x000ea20000300800 */
[----:B------:R-:W3:Y:S01]  /*2c230*/  LDC R2, c[0x0][0xc3c] ;  /* 0x00030f00ff027b82 */ /* 0x000ee20000000800 */
[----:B--2---:R-:W-:-:S05]  /*2c240*/  VIADD R3, R3, 0x1f ;  /* 0x0000001f03037836 */ /* 0x004fca0000000000 */
[----:B---3--:R-:W-:-:S13]  /*2c250*/  ISETP.GE.AND P4, PT, R3, R2, PT ;  /* 0x000000020300720c */ /* 0x008fda0003f86270 */
[----:B------:R-:W-:Y:S05]  /*2c260*/  @P4 BRA `(.L_x_5147) ;  /* 0x0000000800e84947 */ /* 0x000fea0003800000 */
[----:B------:R-:W2:Y:S04]  /*2c270*/  LDL R4, [R1+0x28] ;  /* 0x0000280001047983 */ /* 0x000ea80000100800 */
[----:B------:R3:W-:Y:S01]  /*2c280*/  STL [R1+0xc], R3 ;  /* 0x00000c0301007387 */ /* 0x0007e20000100800 */
[----:B--2---:R-:W-:Y:S02]  /*2c290*/  IMAD.IADD R6, R3, 0x1, R4 ;  /* 0x0000000103067824 */ /* 0x004fe400078e0204 */
[----:B------:R-:W-:-:S03]  /*2c2a0*/  IMAD.MOV.U32 R4, RZ, RZ, RZ ;  /* 0x000000ffff047224 */ /* 0x000fc600078e00ff */
[----:B------:R-:W-:-:S13]  /*2c2b0*/  ISETP.GE.OR P4, PT, R6, R2, !P5 ;  /* 0x000000020600720c */ /* 0x000fda0006f86670 */
[----:B---3--:R-:W2:Y:S02]  /*2c2c0*/  @!P4 LDC.64 R2, c[0x0][0xc80] ;  /* 0x00032000ff02cb82 */ /* 0x008ea40000000a00 */
[----:B--2---:R-:W-:-:S05]  /*2c2d0*/  @!P4 IMAD.WIDE R2, R6, 0x4, R2 ;  /* 0x000000040602c825 */ /* 0x004fca00078e0202 */
[----:B------:R2:W3:Y:S02]  /*2c2e0*/  @!P4 LDG.E R4, desc[UR46][R2.64] ;  /* 0x0000002e0204c981 */ /* 0x0004e4000c1e1900 */
[----:B--2---:R-:W2:Y:S02]  /*2c2f0*/  @!P4 LDC.64 R2, c[0x0][0xc78] ;  /* 0x00031e00ff02cb82 */ /* 0x004ea40000000a00 */
[----:B--2---:R-:W-:-:S04]  /*2c300*/  @!P4 IMAD.WIDE R2, R6, 0x4, R2 ;  /* 0x000000040602c825 */ /* 0x004fc800078e0202 */
[----:B------:R-:W-:-:S06]  /*2c310*/  IMAD.MOV.U32 R6, RZ, RZ, RZ ;  /* 0x000000ffff067224 */ /* 0x000fcc00078e00ff */
[----:B------:R-:W3:Y:S01]  /*2c320*/  @!P4 LDG.E R6, desc[UR46][R2.64] ;  /* 0x0000002e0206c981 */ /* 0x000ee2000c1e1900 */
[----:B------:R-:W-:Y:S01]  /*2c330*/  UMOV UR4, 0xffffffff ;  /* 0xffffffff00047882 */ /* 0x000fe20000000000 */
[----:B---3--:R-:W-:Y:S02]  /*2c340*/  IMAD R2, R6, R4, RZ ;  /* 0x0000000406027224 */ /* 0x008fe400078e02ff */
[----:B------:R-:W-:Y:S05]  /*2c350*/  BRA.DIV UR4, `(.L_x_5148) ;  /* 0x0000003604047947 */ /* 0x000fea000b800000 */
[----:B------:R-:W2:Y:S01]  /*2c360*/  SHFL.UP PT, R3, R2, 0x1, RZ ;  /* 0x0420000002037989 */ /* 0x000ea200000e00ff */
[----:B------:R-:W-:-:S04]  /*2c370*/  LOP3.LUT P4, RZ, R18, 0x1, RZ, 0xc0, !PT ;  /* 0x0000000112ff7812 */ /* 0x000fc8000788c0ff */
[----:B--2---:R-:W-:-:S05]  /*2c380*/  SEL R3, R3, RZ, P4 ;  /* 0x000000ff03037207 */ /* 0x004fca0002000000 */
[----:B------:R-:W-:-:S05]  /*2c390*/  IMAD.IADD R2, R2, 0x1, R3 ;  /* 0x0000000102027824 */ /* 0x000fca00078e0203 */
[----:B------:R-:W2:Y:S02]  /*2c3a0*/  SHFL.UP PT, R3, R2, 0x2, RZ ;  /* 0x0440000002037989 */ /* 0x000ea400000e00ff */
        /* <DEDUP_REMOVED lines=10> */
[----:B0-----:R-:W-:-:S05]  /*2c450*/  IMAD.IADD R7, R2, 0x1, R3 ;  /* 0x0000000102077824 */ /* 0x001fca00078e0203 */
[----:B------:R0:W2:Y:S02]  /*2c460*/  SHFL.IDX PT, R9, R7, 0x1f, 0x1f ;  /* 0x03e01f0007097f89 */ /* 0x0000a400000e0000 */
.L_x_5256:
[----:B------:R-:W-:Y:S02]  /*2c470*/  ULDC UR4, c[0x0][0xc38] ;  /* 0x00030e0000047ab9 */ /* 0x000fe40000000800 */
[----:B------:R-:W-:-:S04]  /*2c480*/  IMAD.U32 R2, RZ, RZ, UR4 ;  /* 0x00000004ff027e24 */ /* 0x000fc8000f8e00ff */
[----:B--2---:R-:W-:-:S04]  /*2c490*/  IMAD R9, R9, R2, RZ ;  /* 0x0000000209097224 */ /* 0x004fc800078e02ff */
[----:B------:R-:W-:-:S05]  /*2c4a0*/  IMAD.IADD R0, R9, 0x1, R0 ;  /* 0x0000000109007824 */ /* 0x000fca00078e0200 */
[----:B------:R-:W-:-:S13]  /*2c4b0*/  ISETP.GT.AND P4, PT, R0, R5, PT ;  /* 0x000000050000720c */ /* 0x000fda0003f84270 */
[----:B------:R-:W-:Y:S05]  /*2c4c0*/  @!P4 BRA `(.L_x_5149) ;  /* 0xfffffffc0054c947 */ /* 0x000fea000383ffff */
.L_x_5146:
[----:B------:R-:W-:Y:S01]  /*2c4d0*/  IMAD.IADD R9, R0, 0x1, -R9 ;  /* 0x0000000100097824 */ /* 0x000fe200078e0a09 */
[----:B------:R-:W-:-:S03]  /*2c4e0*/  UMOV UR4, 0xffffffff ;  /* 0xffffffff00047882 */ /* 0x000fc60000000000 */
[----:B------:R-:W-:-:S05]  /*2c4f0*/  IMAD R0, R7, R2, R9 ;  /* 0x0000000207007224 */ /* 0x000fca00078e0209 */
[----:B------:R-:W-:Y:S01]  /*2c500*/  ISETP.GT.AND P6, PT, R0, R5, PT ;  /* 0x000000050000720c */ /* 0x000fe20003fc4270 */
[----:B------:R-:W-:-:S12]  /*2c510*/  BRA.DIV UR4, `(.L_x_5150) ;  /* 0x0000003604707947 */ /* 0x000fd8000b800000 */
[----:B------:R-:W2:Y:S01]  /*2c520*/  LDL.LU R10, [R1+0xc] ;  /* 0x00000c00010a7983 */ /* 0x000ea20000300800 */
[----:B------:R-:W-:-:S04]  /*2c530*/  VOTE.ANY R0, PT, !P6 ;  /* 0x0000000000007806 */ /* 0x000fc800070e0100 */
[----:B------:R-:W3:Y:S02]  /*2c540*/  POPC R3, R0 ;  /* 0x0000000000037309 */ /* 0x000ee40000000000 */
[----:B---3--:R3:W4:Y:S04]  /*2c550*/  SHFL.IDX PT, R4, R4, R3, 0x1f ;  /* 0x00001f0304047589 */ /* 0x00872800000e0000 */
[----:B------:R3:W0:Y:S01]  /*2c560*/  SHFL.IDX PT, R6, R6, R3, 0x1f ;  /* 0x00001f0306067589 */ /* 0x00062200000e0000 */
[----:B--2---:R-:W-:-:S05]  /*2c570*/  IMAD.IADD R10, R3, 0x1, R10 ;  /* 0x00000001030a7824 */ /* 0x004fca00078e020a */
[----:B0---4-:R3:W-:Y:S02]  /*2c580*/  STL [R1+0xc], R10 ;  /* 0x00000c0a01007387 */ /* 0x0117e40000100800 */
.L_x_5261:
[----:B------:R-:W-:-:S13]  /*2c590*/  ISETP.NE.AND P0, PT, R0, RZ, PT ;  /* 0x000000ff0000720c */ /* 0x000fda0003f05270 */
[----:B------:R-:W-:Y:S05]  /*2c5a0*/  @!P0 BRA `(.L_x_5151) ;  /* 0x0000000000148947 */ /* 0x000fea0003800000 */
[----:B------:R-:W-:Y:S01]  /*2c5b0*/  UMOV UR4, 0xffffffff ;  /* 0xffffffff00047882 */ /* 0x000fe20000000000 */
[----:B---3--:R-:W-:Y:S02]  /*2c5c0*/  VIADD R3, R3, 0xffffffff ;  /* 0xffffffff03037836 */ /* 0x008fe40000000000 */
[----:B------:R-:W-:Y:S05]  /*2c5d0*/  BRA.DIV UR4, `(.L_x_5152) ;  /* 0x0000003604a87947 */ /* 0x000fea000b800000 */
[----:B------:R2:W3:Y:S02]  /*2c5e0*/  SHFL.IDX PT, R3, R7, R3, 0x1f ;  /* 0x00001f0307037589 */ /* 0x0004e400000e0000 */
.L_x_5264:
[----:B---3--:R-:W-:-:S07]  /*2c5f0*/  IMAD.MOV.U32 R8, RZ, RZ, R3 ;  /* 0x000000ffff087224 */ /* 0x008fce00078e0003 */
.L_x_5151:
[----:B------:R-:W-:Y:S01]  /*2c600*/  ISETP.NE.AND P0, PT, R6, 0x1, PT ;  /* 0x000000010600780c */ /* 0x000fe20003f05270 */
[----:B------:R-:W-:-:S05]  /*2c610*/  IMAD R0, R8, R2, R9 ;  /* 0x0000000208007224 */ /* 0x000fca00078e0209 */
[----:B------:R4:W-:Y:S02]  /*2c620*/  STL [R1], R0 ;  /* 0x0000000001007387 */ /* 0x0009e40000100800 */
[----:B----4-:R-:W-:-:S05]  /*2c630*/  IMAD.IADD R0, R5, 0x1, -R0 ;  /* 0x0000000105007824 */ /* 0x010fca00078e0a00 */
[----:B------:R-:W-:Y:S05]  /*2c640*/  @!P0 BRA `(.L_x_5153) ;  /* 0x0000000000e48947 */ /* 0x000fea0003800000 */
[----:B------:R-:W-:-:S04]  /*2c650*/  IABS R5, R4 ;  /* 0x0000000400057213 */ /* 0x000fc80000000000 */
[----:B------:R-:W4:Y:S08]  /*2c660*/  I2F.RP R2, R5 ;  /* 0x0000000500027306 */ /* 0x000f300000209400 */
[----:B----4-:R-:W4:Y:S02]  /*2c670*/  MUFU.RCP R2, R2 ;  /* 0x0000000200027308 */ /* 0x010f240000001000 */
[----:B----4-:R-:W-:-:S06]  /*2c680*/  VIADD R2, R2, 0xffffffe ;  /* 0x0ffffffe02027836 */ /* 0x010fcc0000000000 */
[----:B---3--:R-:W3:Y:S02]  /*2c690*/  F2I.FTZ.U32.TRUNC.NTZ R3, R2 ;  /* 0x0000000200037305 */ /* 0x008ee4000021f000 */
[----:B---3--:R-:W-:-:S04]  /*2c6a0*/  IMAD.MOV R2, RZ, RZ, -R3 ;  /* 0x000000ffff027224 */ /* 0x008fc800078e0a03 */
        /* <DEDUP_REMOVED lines=14> */
[----:B------:R-:W3:Y:S07]  /*2c790*/  I2F.RP R2, R5 ;  /* 0x0000000500027306 */ /* 0x000eee0000209400 */
[----:B------:R-:W-:Y:S01]  /*2c7a0*/  @P0 VIADD R8, R8, 0x1 ;  /* 0x0000000108080836 */ /* 0x000fe20000000000 */
[----:B---3--:R-:W3:Y:S02]  /*2c7b0*/  MUFU.RCP R2, R2 ;  /* 0x0000000200027308 */ /* 0x008ee40000001000 */
[----:B---3--:R-:W-:-:S06]  /*2c7c0*/  VIADD R2, R2, 0xffffffe ;  /* 0x0ffffffe02027836 */ /* 0x008fcc0000000000 */
[----:B------:R-:W3:Y:S02]  /*2c7d0*/  F2I.FTZ.U32.TRUNC.NTZ R3, R2 ;  /* 0x0000000200037305 */ /* 0x000ee4000021f000 */
[----:B---3--:R-:W-:-:S04]  /*2c7e0*/  IMAD.MOV R2, RZ, RZ, -R3 ;  /* 0x000000ffff027224 */ /* 0x008fc800078e0a03 */
[----:B--2---:R-:W-:Y:S02]  /*2c7f0*/  IMAD R7, R2, R5, RZ ;  /* 0x0000000502077224 */ /* 0x004fe400078e02ff */
        /* <DEDUP_REMOVED lines=30> */
.L_x_5153:
[----:B---3--:R-:W3:Y:S01]  /*2c9e0*/  LDL R3, [R1+0xc] ;  /* 0x00000c0001037983 */ /* 0x008ee20000100800 */
[----:B--2---:R-:W3:Y:S02]  /*2c9f0*/  LDC.64 R6, c[0x0][0xc90] ;  /* 0x00032400ff067b82 */ /* 0x004ee40000000a00 */
[----:B---3--:R-:W-:-:S05]  /*2ca00*/  IMAD.WIDE R6, R3, 0x4, R6 ;  /* 0x0000000403067825 */ /* 0x008fca00078e0206 */
[----:B------:R-:W2:Y:S02]  /*2ca10*/  LDG.E R3, desc[UR46][R6.64] ;  /* 0x0000002e06037981 */ /* 0x000ea4000c1e1900 */
[----:B--2---:R-:W-:-:S05]  /*2ca20*/  IMAD R5, R4, R3, RZ ;  /* 0x0000000304057224 */ /* 0x004fca00078e02ff */
[----:B------:R-:W-:-:S04]  /*2ca30*/  IABS R8, R5 ;  /* 0x0000000500087213 */ /* 0x000fc80000000000 */
[----:B------:R-:W2:Y:S08]  /*2ca40*/  I2F.RP R6, R8 ;  /* 0x0000000800067306 */ /* 0x000eb00000209400 */
[----:B--2---:R-:W2:Y:S02]  /*2ca50*/  MUFU.RCP R6, R6 ;  /* 0x0000000600067308 */ /* 0x004ea40000001000 */
[----:B--2---:R-:W-:-:S06]  /*2ca60*/  VIADD R6, R6, 0xffffffe ;  /* 0x0ffffffe06067836 */ /* 0x004fcc0000000000 */
[----:B------:R-:W2:Y:S02]  /*2ca70*/  F2I.FTZ.U32.TRUNC.NTZ R7, R6 ;  /* 0x0000000600077305 */ /* 0x000ea4000021f000 */
[----:B--2---:R-:W-:-:S04]  /*2ca80*/  IMAD.MOV R6, RZ, RZ, -R7 ;  /* 0x000000ffff067224 */ /* 0x004fc800078e0a07 */
        /* <DEDUP_REMOVED lines=24> */
[----:B------:R-:W2:Y:S08]  /*2cc10*/  I2F.RP R2, R9 ;  /* 0x0000000900027306 */ /* 0x000eb00000209400 */
[----:B--2---:R-:W2:Y:S02]  /*2cc20*/  MUFU.RCP R2, R2 ;  /* 0x0000000200027308 */ /* 0x004ea40000001000 */
[----:B--2---:R-:W-:-:S06]  /*2cc30*/  VIADD R2, R2, 0xffffffe ;  /* 0x0ffffffe02027836 */ /* 0x004fcc0000000000 */
[----:B------:R2:W3:Y:S02]  /*2cc40*/  F2I.FTZ.U32.TRUNC.NTZ R3, R2 ;  /* 0x0000000200037305 */ /* 0x0004e4000021f000 */
[----:B--2---:R-:W-:Y:S02]  /*2cc50*/  IMAD.MOV.U32 R2, RZ, RZ, RZ ;  /* 0x000000ffff027224 */ /* 0x004fe400078e00ff */
[----:B---3--:R-:W-:-:S04]  /*2cc60*/  IMAD.MOV R0, RZ, RZ, -R3 ;  /* 0x000000ffff007224 */ /* 0x008fc800078e0a03 */
        /* <DEDUP_REMOVED lines=22> */
.L_x_5154:
[----:B------:R-:W-:-:S05]  /*2cdd0*/  LOP3.LUT R0, RZ, R0, RZ, 0x33, !PT ;  /* 0x00000000ff007212 */ /* 0x000fca00078e33ff */
[----:B------:R-:W-:-:S05]  /*2cde0*/  IMAD.IADD R0, R4, 0x1, R0 ;  /* 0x0000000104007824 */ /* 0x000fca00078e0200 */
[----:B------:R4:W-:Y:S01]  /*2cdf0*/  STL [R1+0x4], R0 ;  /* 0x0000040001007387 */ /* 0x0009e20000100800 */
[----:B------:R-:W-:Y:S05]  /*2ce00*/  BRA `(.L_x_5155) ;  /* 0x0000000000287947 */ /* 0x000fea0003800000 */
.L_x_5147:
        /* <DEDUP_REMOVED lines=10> */
.L_x_5155:
[----:B--2-4-:R-:W2:Y:S04]  /*2ceb0*/  LDL R0, [R1+0x28] ;  /* 0x0000280001007983 */ /* 0x014ea80000100800 */
[----:B---3--:R-:W0:Y:S04]  /*2cec0*/  LDL R2, [R1+0xc] ;  /* 0x00000c0001027983 */ /* 0x008e280000100800 */
[----:B------:R-:W3:Y:S04]  /*2ced0*/  LDL R3, [R1+0x8] ;  /* 0x0000080001037983 */ /* 0x000ee80000100800 */
[----:B------:R-:W4:Y:S04]  /*2cee0*/  LDL R4, [R1] ;  /* 0x0000000001047983 */ /* 0x000f280000100800 */
[----:B------:R-:W4:Y:S01]  /*2cef0*/  LDL R5, [R1+0x4] ;  /* 0x0000040001057983 */ /* 0x000f220000100800 */
[----:B------:R-:W-:Y:S05]  /*2cf00*/  WARPSYNC.ALL ;  /* 0x0000000000007948 */ /* 0x000fea0003800000 */
[----:B------:R-:W-:Y:S01]  /*2cf10*/  BAR.SYNC.DEFER_BLOCKING 0x4, 0x180 ;  /* 0x0106000000007b1d */ /* 0x000fe20000010000 */
[----:B--2---:R-:W-:-:S13]  /*2cf20*/  ISETP.NE.AND P0, PT, R0, RZ, PT ;  /* 0x000000ff0000720c */ /* 0x004fda0003f05270 */
[----:B------:R-:W2:Y:S01]  /*2cf30*/  @!P0 S2R R0, SR_CgaCtaId ;  /* 0x0000000000008919 */ /* 0x000ea20000008800 */
[----:B0-----:R-:W-:Y:S01]  /*2cf40*/  IMAD.MOV.U32 R7, RZ, RZ, R2 ;  /* 0x000000ffff077224 */ /* 0x001fe200078e0002 */
[----:B------:R-:W-:Y:S01]  /*2cf50*/  @!P0 MOV R2, 0x400 ;  /* 0x0000040000028802 */ /* 0x000fe20000000f00 */
[----:B---3--:R-:W-:-:S03]  /*2cf60*/  IMAD.MOV.U32 R6, RZ, RZ, R3 ;  /* 0x000000ffff067224 */ /* 0x008fc600078e0003 */
[----:B--2---:R-:W-:-:S05]  /*2cf70*/  @!P0 LEA R19, R0, R2, 0x18 ;  /* 0x0000000200138211 */ /* 0x004fca00078ec0ff */
[----:B----4-:R0:W-:Y:S01]  /*2cf80*/  @!P0 STS.128 [R19+0x308d0], R4 ;  /* 0x0308d00413008388 */ /* 0x0101e20000000c00 */
[----:B------:R-:W-:Y:S06]  /*2cf90*/  BAR.ARV 0x5, 0x180 ;  /* 0x0146000000007b1d */ /* 0x000fec0000002000 */
.L_x_5144:
[----:B--2---:R-:W2:Y:S01]  /*2cfa0*/  LDL R0, [R1+0xc] ;  /* 0x00000c0001007983 */ /* 0x004ea20000100800 */
[----:B------:R-:W-:Y:S02]  /*2cfb0*/  ULDC UR4, c[0x0][0xc3c] ;  /* 0x00030f0000047ab9 */ /* 0x000fe40000000800 */
[----:B--2---:R-:W-:-:S13]  /*2cfc0*/  ISETP.GE.AND P0, PT, R0, UR4, PT ;  /* 0x0000000400007c0c */ /* 0x004fda000bf06270 */
[----:B------:R-:W-:Y:S05]  /*2cfd0*/  @!P0 BRA `(.L_x_5156) ;  /* 0xffffff8000248947 */ /* 0x000fea000383ffff */
[----:B------:R-:W-:Y:S05]  /*2cfe0*/  BSYNC B8 ;  /* 0x0000000000087941 */ /* 0x000fea0003800000 */
.L_x_4986:
[----:B----4-:R-:W2:Y:S01]  /*2cff0*/  LDL.LU R0, [R1+0x58] ;  /* 0x0000580001007983 */ /* 0x010ea20000300800 */
[----:B------:R-:W-:Y:S01]  /*2d000*/  BSSY B0, `(.L_x_5157) ;  /* 0x000000b000007945 */ /* 0x000fe20003800000 */
[----:B0--3--:R-:W0:Y:S01]  /*2d010*/  S2R R5, SR_CgaCtaId ;  /* 0x0000000000057919 */ /* 0x009e220000008800 */
[----:B--2---:R-:W-:-:S05]  /*2d020*/  VIADD R0, R0, 0x1 ;  /* 0x0000000100007836 */ /* 0x004fca0000000000 */
[----:B-1----:R-:W-:-:S04]  /*2d030*/  LEA.HI R2, R0, R0, RZ, 0x1 ;  /* 0x0000000000027211 */ /* 0x002fc800078f08ff */
[----:B------:R-:W-:-:S05]  /*2d040*/  LOP3.LUT R3, R2, 0xfffffffe, RZ, 0xc0, !PT ;  /* 0xfffffffe02037812 */ /* 0x000fca00078ec0ff */
[----:B------:R-:W-:Y:S01]  /*2d050*/  IMAD.IADD R3, R0, 0x1, -R3 ;  /* 0x0000000100037824 */ /* 0x000fe200078e0a03 */
[----:B------:R-:W-:-:S04]  /*2d060*/  MOV R0, 0x400 ;  /* 0x0000040000007802 */ /* 0x000fc80000000f00 */
[----:B0-----:R-:W-:Y:S02]  /*2d070*/  LEA R0, R5, R0, 0x18 ;  /* 0x0000000005007211 */ /* 0x001fe400078ec0ff */
[----:B------:R-:W-:-:S04]  /*2d080*/  SHF.L.U32 R3, R3, 0x1f, RZ ;  /* 0x0000001f03037819 */ /* 0x000fc800000006ff */
[----:B------:R-:W0:Y:S02]  /*2d090*/  SYNCS.PHASECHK.TRANS64.TRYWAIT P0, [R0+URZ+0x30820], R3 ;  /* 0x03082003000075a7 */ /* 0x000e24000800017f */
[----:B0-----:R-:W-:Y:S05]  /*2d0a0*/  @!P0 BRA `(.L_x_5158) ;  /* 0x0000002c00208947 */ /* 0x001fea0003800000 */
.L_x_5265:
[----:B------:R-:W-:Y:S05]  /*2d0b0*/  BSYNC B0 ;  /* 0x0000000000007941 */ /* 0x000fea0003800000 */
.L_x_5157:
[----:B------:R-:W-:-:S03]  /*2d0c0*/  UMOV UR4, 0xffffffff ;  /* 0xffffffff00047882 */ /* 0x000fc60000000000 */
[----:B------:R-:W-:Y:S05]  /*2d0d0*/  BRA.DIV UR4, `(.L_x_5159) ;  /* 0x0000002e04287947 */ /* 0x000fea000b800000 */
[----:B------:R-:W1:Y:S02]  /*2d0e0*/  S2R R2, SR_TID.X ;  /* 0x0000000000027919 */ /* 0x000e640000002100 */
[----:B-1----:R-:W-:-:S04]  /*2d0f0*/  SHF.R.U32.HI R2, RZ, 0x5, R2 ;  /* 0x00000005ff027819 */ /* 0x002fc80000011602 */
[----:B------:R-:W-:-:S05]  /*2d100*/  LOP3.LUT R2, R2, 0x3, RZ, 0xc0, !PT ;  /* 0x0000000302027812 */ /* 0x000fca00078ec0ff */
[----:B------:R1:W2:Y:S02]  /*2d110*/  SHFL.IDX PT, R14, R2, RZ, 0x1f ;  /* 0x00001fff020e7589 */ /* 0x0002a400000e0000 */
.L_x_5268:
[----:B--2---:R-:W-:-:S13]  /*2d120*/  ISETP.NE.AND P0, PT, R14, RZ, PT ;  /* 0x000000ff0e00720c */ /* 0x004fda0003f05270 */
[----:B------:R-:W-:Y:S05]  /*2d130*/  @P0 BRA `(.L_x_4683) ;  /* 0x00000000009c0947 */ /* 0x000fea0003800000 */
[----:B------:R-:W-:-:S03]  /*2d140*/  UMOV UR4, 0xffffffff ;  /* 0xffffffff00047882 */ /* 0x000fc60000000000 */
[----:B------:R-:W-:Y:S05]  /*2d150*/  BRA.DIV UR4, `(.L_x_5160) ;  /* 0x0000002e043c7947 */ /* 0x000fea000b800000 */
[----:B------:R-:W-:-:S13]  /*2d160*/  ELECT P6, URZ, PT ;  /* 0x00000000003f782f */ /* 0x000fda00038c0000 */
.L_x_5271:
        /* <DEDUP_REMOVED lines=8> */
.L_x_5161:
        /* <DEDUP_REMOVED lines=14> */
.L_x_5272:
[----:B------:R-:W1:Y:S02]  /*2d2d0*/  SYNCS.PHASECHK.TRANS64.TRYWAIT P0, [R7+URZ], R2 ;  /* 0x00000002070075a7 */ /* 0x000e64000800017f */
[----:B-1----:R-:W-:Y:S05]  /*2d2e0*/  @!P0 BRA `(.L_x_5163) ;  /* 0x0000002c000c8947 */ /* 0x002fea0003800000 */
.L_x_5273:
[----:B------:R-:W-:Y:S05]  /*2d2f0*/  @!P2 BRA `(.L_x_5164) ;  /* 0x000000000004a947 */ /* 0x000fea0003800000 */
[----:B------:R-:W-:Y:S01]  /*2d300*/  BPT.TRAP 0x1 ;  /* 0x000000040000795c */ /* 0x000fe20000300000 */
.L_x_5164:
[----:B------:R-:W2:Y:S01]  /*2d310*/  LDL.LU R4, [R1+0x10] ;  /* 0x0000100001047983 */ /* 0x000ea20000300800 */
[----:B------:R-:W-:-:S04]  /*2d320*/  VIADD R0, R0, 0x30860 ;  /* 0x0003086000007836 */ /* 0x000fc80000000000 */
[----:B--2---:R-:W-:-:S04]  /*2d330*/  IMAD R4, R4, 0x8, R0 ;  /* 0x0000000804047824 */ /* 0x004fc800078e0200 */
[----:B------:R-:W2:Y:S02]  /*2d340*/  SYNCS.PHASECHK.TRANS64.TRYWAIT P0, [R4+URZ], R5 ;  /* 0x00000005040075a7 */ /* 0x000ea4000800017f */
[----:B--2---:R-:W-:Y:S05]  /*2d350*/  @!P0 BRA `(.L_x_5165) ;  /* 0x0000002c00048947 */ /* 0x004fea0003800000 */
.L_x_5274:
[----:B------:R-:W-:-:S07]  /*2d360*/  IMAD R3, R3, 0x8, R0 ;  /* 0x0000000803037824 */ /* 0x000fce00078e0200 */
.L_x_5166:
[----:B---3--:R3:W4:Y:S02]  /*2d370*/  SYNCS.PHASECHK.TRANS64.TRYWAIT P0, [R3+URZ], R2 ;  /* 0x00000002030075a7 */ /* 0x008724000800017f */
[----:B----4-:R-:W-:Y:S05]  /*2d380*/  @!P0 NANOSLEEP.SYNCS 0x989680 ;  /* 0x009896800000895d */ /* 0x010fea0003900000 */
[----:B------:R-:W4:Y:S02]  /*2d390*/  @!P0 SYNCS.PHASECHK.TRANS64 P0, [R3+URZ], R2 ;  /* 0x00000002030085a7 */ /* 0x000f24000800007f */
[----:B----4-:R-:W-:Y:S05]  /*2d3a0*/  @!P0 BRA `(.L_x_5166) ;  /* 0xfffffffc00f08947 */ /* 0x010fea000383ffff */
.L_x_4683:
[----:B------:R-:W-:Y:S05]  /*2d3b0*/  BSYNC B9 ;  /* 0x0000000000097941 */ /* 0x000fea0003800000 */
.L_x_4680:
[----:B------:R-:W-:Y:S05]  /*2d3c0*/  EXIT ;  /* 0x000000000000794d */ /* 0x000fea0003800000 */
.L_x_4711:
[----:B0-----:R0:W1:Y:S02]  /*2d3d0*/  SYNCS.PHASECHK.TRANS64.TRYWAIT P5, [R31+URZ+0x30890], R88 ;  /* 0x030890581f0075a7 */ /* 0x00106400080a017f */
[----:B-1----:R-:W-:Y:S05]  /*2d3e0*/  @!P5 NANOSLEEP.SYNCS 0x989680 ;  /* 0x009896800000d95d */ /* 0x002fea0003900000 */
[----:B------:R-:W1:Y:S02]  /*2d3f0*/  @!P5 SYNCS.PHASECHK.TRANS64 P5, [R31+URZ+0x30890], R88 ;  /* 0x030890581f00d5a7 */ /* 0x000e6400080a007f */
[----:B-1----:R-:W-:Y:S05]  /*2d400*/  @!P5 BRA `(.L_x_4711) ;  /* 0xfffffffc00f0d947 */ /* 0x002fea000383ffff */
[----:B------:R-:W-:Y:S05]  /*2d410*/  BRA `(.L_x_5167) ;  /* 0xfffffd6800407947 */ /* 0x000fea000383ffff */
.L_x_4765:
[----:B-1----:R1:W3:Y:S02]  /*2d420*/  SYNCS.PHASECHK.TRANS64.TRYWAIT P5, [R31+URZ+0x30890], R88 ;  /* 0x030890581f0075a7 */ /* 0x0022e400080a017f */
[----:B---3--:R-:W-:Y:S05]  /*2d430*/  @!P5 NANOSLEEP.SYNCS 0x989680 ;  /* 0x009896800000d95d */ /* 0x008fea0003900000 */
[----:B------:R-:W3:Y:S02]  /*2d440*/  @!P5 SYNCS.PHASECHK.TRANS64 P5, [R31+URZ+0x30890], R88 ;  /* 0x030890581f00d5a7 */ /* 0x000ee400080a007f */
[----:B---3--:R-:W-:Y:S05]  /*2d450*/  @!P5 BRA `(.L_x_4765) ;  /* 0xfffffffc00f0d947 */ /* 0x008fea000383ffff */
[----:B------:R-:W-:Y:S05]  /*2d460*/  BRA `(.L_x_5168) ;  /* 0xfffffd9c009c7947 */ /* 0x000fea000383ffff */
.L_x_4790:
[----:B0-----:R0:W1:Y:S02]  /*2d470*/  SYNCS.PHASECHK.TRANS64.TRYWAIT P3, [R31+URZ+0x30890], R88 ;  /* 0x030890581f0075a7 */ /* 0x001064000806017f */
[----:B-1----:R-:W-:Y:S05]  /*2d480*/  @!P3 NANOSLEEP.SYNCS 0x989680 ;  /* 0x009896800000b95d */ /* 0x002fea0003900000 */
[----:B------:R-:W1:Y:S02]  /*2d490*/  @!P3 SYNCS.PHASECHK.TRANS64 P3, [R31+URZ+0x30890], R88 ;  /* 0x030890581f00b5a7 */ /* 0x000e64000806007f */
[----:B-1----:R-:W-:Y:S05]  /*2d4a0*/  @!P3 BRA `(.L_x_4790) ;  /* 0xfffffffc00f0b947 */ /* 0x002fea000383ffff */
[----:B------:R-:W-:Y:S05]  /*2d4b0*/  BRA `(.L_x_5169) ;  /* 0xfffffdd0003c7947 */ /* 0x000fea000383ffff */
.L_x_4796:
[----:B-1----:R1:W2:Y:S02]  /*2d4c0*/  SYNCS.PHASECHK.TRANS64.TRYWAIT P2, [R31+URZ+0x308b0], R88 ;  /* 0x0308b0581f0075a7 */ /* 0x0022a4000804017f */
[----:B--2---:R-:W-:Y:S05]  /*2d4d0*/  @!P2 NANOSLEEP.SYNCS 0x989680 ;  /* 0x009896800000a95d */ /* 0x004fea0003900000 */
[----:B------:R-:W2:Y:S02]  /*2d4e0*/  @!P2 SYNCS.PHASECHK.TRANS64 P2, [R31+URZ+0x308b0], R88 ;  /* 0x0308b0581f00a5a7 */ /* 0x000ea4000804007f */
[----:B--2---:R-:W-:Y:S05]  /*2d4f0*/  @!P2 BRA `(.L_x_4796) ;  /* 0xfffffffc00f0a947 */ /* 0x004fea000383ffff */
[----:B------:R-:W-:Y:S05]  /*2d500*/  BRA `(.L_x_5170) ;  /* 0xfffffdd400347947 */ /* 0x000fea000383ffff */
.L_x_4824:
        /* <DEDUP_REMOVED lines=8> */
.L_x_5172:
[----:B------:R-:W-:Y:S05]  /*2d590*/  BSYNC B1 ;  /* 0x0000000000017941 */ /* 0x000fea0003800000 */
.L_x_5171:
        /* <DEDUP_REMOVED lines=8> */
.L_x_5173:
[----:B------:R-:W-:Y:S02]  /*2d620*/  IMAD.MOV.U32 R13, RZ, RZ, R5 ;  /* 0x000000ffff0d7224 */ /* 0x000fe400078e0005 */
[----:B------:R-:W-:-:S07]  /*2d630*/  IMAD.MOV.U32 R6, RZ, RZ, R14 ;  /* 0x000000ffff067224 */ /* 0x000fce00078e000e */
[----:B------:R-:W-:Y:S05]  /*2d640*/  WARPSYNC.COLLECTIVE R15, `(.L_x_5174) ;  /* 0x000000000f087348 */ /* 0x000fea0003c00000 */
[----:B------:R0:W1:Y:S02]  /*2d650*/  SHFL.IDX P6, R14, R13, R12, R11 ;  /* 0x0000000c0d0e7389 */ /* 0x00006400000c000b */
[----:B01----:R-:W-:Y:S01]  /*2d660*/  ENDCOLLECTIVE ;  /* 0x000000000000791b */ /* 0x003fe20003800000 */
.L_x_5174:
[----:B------:R-:W-:Y:S02]  /*2d670*/  IMAD.MOV.U32 R13, RZ, RZ, R0 ;  /* 0x000000ffff0d7224 */ /* 0x000fe400078e0000 */
[----:B------:R-:W-:-:S07]  /*2d680*/  IMAD.MOV.U32 R9, RZ, RZ, R14 ;  /* 0x000000ffff097224 */ /* 0x000fce00078e000e */
[----:B------:R-:W-:Y:S05]  /*2d690*/  WARPSYNC.COLLECTIVE R15, `(.L_x_5175) ;  /* 0x000000000f087348 */ /* 0x000fea0003c00000 */
[----:B------:R0:W1:Y:S02]  /*2d6a0*/  SHFL.IDX P6, R14, R13, R12, R11 ;  /* 0x0000000c0d0e7389 */ /* 0x00006400000c000b */
[----:B01----:R-:W-:Y:S01]  /*2d6b0*/  ENDCOLLECTIVE ;  /* 0x000000000000791b */ /* 0x003fe20003800000 */
.L_x_5175:
[----:B------:R-:W-:Y:S05]  /*2d6c0*/  BRA `(.L_x_5176) ;  /* 0xfffffde800987947 */ /* 0x000fea000383ffff */
.L_x_4827:
[----:B------:R-:W-:Y:S01]  /*2d6d0*/  BSSY B1, `(.L_x_5177) ;  /* 0x0000008000017945 */ /* 0x000fe20003800000 */
[----:B------:R-:W-:Y:S02]  /*2d6e0*/  IMAD.MOV.U32 R13, RZ, RZ, R4 ;  /* 0x000000ffff0d7224 */ /* 0x000fe400078e0004 */
[----:B------:R-:W-:Y:S02]  /*2d6f0*/  IMAD.MOV.U32 R12, RZ, RZ, 0x1 ;  /* 0x00000001ff0c7424 */ /* 0x000fe400078e00ff */
[----:B------:R-:W-:Y:S02]  /*2d700*/  IMAD.MOV.U32 R11, RZ, RZ, 0x1c1f ;  /* 0x00001c1fff0b7424 */ /* 0x000fe400078e00ff */
[----:B------:R-:W-:-:S07]  /*2d710*/  IMAD.MOV.U32 R15, RZ, RZ, -0x1 ;  /* 0xffffffffff0f7424 */ /* 0x000fce00078e00ff */
[----:B0---4-:R-:W-:Y:S05]  /*2d720*/  WARPSYNC.COLLECTIVE R15, `(.L_x_5178) ;  /* 0x000000000f087348 */ /* 0x011fea0003c00000 */
[----:B----4-:R1:W2:Y:S02]  /*2d730*/  SHFL.IDX P6, R14, R13, R12, R11 ;  /* 0x0000000c0d0e7389 */ /* 0x0102a400000c000b */
[----:B012---:R-:W-:Y:S01]  /*2d740*/  ENDCOLLECTIVE ;  /* 0x000000000000791b */ /* 0x007fe20003800000 */
.L_x_5178:
[----:B------:R-:W-:Y:S05]  /*2d750*/  BSYNC B1 ;  /* 0x0000000000017941 */ /* 0x000fea0003800000 */
.L_x_5177:
        /* <DEDUP_REMOVED lines=8> */
.L_x_5179:
[----:B------:R-:W-:Y:S02]  /*2d7e0*/  IMAD.MOV.U32 R13, RZ, RZ, R5 ;  /* 0x000000ffff0d7224 */ /* 0x000fe400078e0005 */
[----:B------:R-:W-:-:S07]  /*2d7f0*/  IMAD.MOV.U32 R6, RZ, RZ, R14 ;  /* 0x000000ffff067224 */ /* 0x000fce00078e000e */
[----:B------:R-:W-:Y:S05]  /*2d800*/  WARPSYNC.COLLECTIVE R15, `(.L_x_5180) ;  /* 0x000000000f087348 */ /* 0x000fea0003c00000 */
[----:B------:R0:W1:Y:S02]  /*2d810*/  SHFL.IDX P6, R14, R13, R12, R11 ;  /* 0x0000000c0d0e7389 */ /* 0x00006400000c000b */
[----:B01----:R-:W-:Y:S01]  /*2d820*/  ENDCOLLECTIVE ;  /* 0x000000000000791b */ /* 0x003fe20003800000 */
.L_x_5180:
[----:B------:R-:W-:Y:S02]  /*2d830*/  IMAD.MOV.U32 R13, RZ, RZ, R0 ;  /* 0x000000ffff0d7224 */ /* 0x000fe400078e0000 */
[----:B------:R-:W-:-:S07]  /*2d840*/  IMAD.MOV.U32 R65, RZ, RZ, R14 ;  /* 0x000000ffff417224 */ /* 0x000fce00078e000e */
[----:B------:R-:W-:Y:S05]  /*2d850*/  WARPSYNC.COLLECTIVE R15, `(.L_x_5181) ;  /* 0x000000000f087348 */ /* 0x000fea0003c00000 */
[----:B------:R0:W1:Y:S02]  /*2d860*/  SHFL.IDX P6, R14, R13, R12, R11 ;  /* 0x0000000c0d0e7389 */ /* 0x00006400000c000b */
[----:B01----:R-:W-:Y:S01]  /*2d870*/  ENDCOLLECTIVE ;  /* 0x000000000000791b */ /* 0x003fe20003800000 */
.L_x_5181:
[----:B------:R-:W-:Y:S01]  /*2d880*/  IMAD.MOV.U32 R64, RZ, RZ, R14 ;  /* 0x000000ffff407224 */ /* 0x000fe200078e000e */
[----:B------:R-:W-:Y:S06]  /*2d890*/  BRA `(.L_x_5182) ;  /* 0xfffffdf000447947 */ /* 0x000fec000383ffff */
.L_x_4831:
[----:B0-----:R0:W1:Y:S02]  /*2d8a0*/  SYNCS.PHASECHK.TRANS64.TRYWAIT P0, [R16+URZ+0x30800], R5 ;  /* 0x03080005100075a7 */ /* 0x001064000800017f */
[----:B-1----:R-:W-:Y:S05]  /*2d8b0*/  @!P0 NANOSLEEP.SYNCS 0x989680 ;  /* 0x009896800000895d */ /* 0x002fea0003900000 */
[----:B------:R-:W1:Y:S02]  /*2d8c0*/  @!P0 SYNCS.PHASECHK.TRANS64 P0, [R16+URZ+0x30800], R5 ;  /* 0x03080005100085a7 */ /* 0x000e64000800007f */
[----:B-1----:R-:W-:Y:S05]  /*2d8d0*/  @!P0 BRA `(.L_x_4831) ;  /* 0xfffffffc00f08947 */ /* 0x002fea000383ffff */
[----:B------:R-:W-:Y:S05]  /*2d8e0*/  BRA `(.L_x_5183) ;  /* 0xfffffdf8007c7947 */ /* 0x000fea000383ffff */
.L_x_4855:
        /* <DEDUP_REMOVED lines=8> */
.L_x_5185:
[----:B------:R-:W-:Y:S05]  /*2d970*/  BSYNC B1 ;  /* 0x0000000000017941 */ /* 0x000fea0003800000 */
.L_x_5184:
        /* <DEDUP_REMOVED lines=8> */
.L_x_5186:
[----:B------:R-:W-:Y:S02]  /*2da00*/  IMAD.MOV.U32 R9, RZ, RZ, R5 ;  /* 0x000000ffff097224 */ /* 0x000fe400078e0005 */
[----:B------:R-:W-:Y:S02]  /*2da10*/  IMAD.MOV.U32 R13, RZ, RZ, R69 ;  /* 0x000000ffff0d7224 */ /* 0x000fe400078e0045 */
[----:B------:R-:W-:-:S07]  /*2da20*/  IMAD.MOV.U32 R4, RZ, RZ, R14 ;  /* 0x000000ffff047224 */ /* 0x000fce00078e000e */
[----:B------:R-:W-:Y:S05]  /*2da30*/  WARPSYNC.COLLECTIVE R15, `(.L_x_5187) ;  /* 0x000000000f087348 */ /* 0x000fea0003c00000 */
[----:B------:R0:W1:Y:S02]  /*2da40*/  SHFL.IDX P6, R14, R13, R12, R11 ;  /* 0x0000000c0d0e7389 */ /* 0x00006400000c000b */
[----:B01----:R-:W-:Y:S01]  /*2da50*/  ENDCOLLECTIVE ;  /* 0x000000000000791b */ /* 0x003fe20003800000 */
.L_x_5187:
[----:B------:R-:W-:Y:S02]  /*2da60*/  IMAD.MOV.U32 R8, RZ, RZ, R4 ;  /* 0x000000ffff087224 */ /* 0x000fe400078e0004 */
[----:B------:R-:W-:Y:S02]  /*2da70*/  IMAD.MOV.U32 R13, RZ, RZ, R68 ;  /* 0x000000ffff0d7224 */ /* 0x000fe400078e0044 */
[----:B------:R-:W-:-:S07]  /*2da80*/  IMAD.MOV.U32 R7, RZ, RZ, R14 ;  /* 0x000000ffff077224 */ /* 0x000fce00078e000e */
[----:B------:R-:W-:Y:S05]  /*2da90*/  WARPSYNC.COLLECTIVE R15, `(.L_x_5188) ;  /* 0x000000000f087348 */ /* 0x000fea0003c00000 */
[----:B------:R0:W1:Y:S02]  /*2daa0*/  SHFL.IDX P6, R14, R13, R12, R11 ;  /* 0x0000000c0d0e7389 */ /* 0x00006400000c000b */
[----:B01----:R-:W-:Y:S01]  /*2dab0*/  ENDCOLLECTIVE ;  /* 0x000000000000791b */ /* 0x003fe20003800000 */
.L_x_5188:
[----:B------:R-:W-:Y:S05]  /*2dac0*/  BRA `(.L_x_5189) ;  /* 0xfffffe2000287947 */ /* 0x000fea000383ffff */
.L_x_4858:
[----:B------:R-:W-:Y:S01]  /*2dad0*/  BSSY B1, `(.L_x_5190) ;  /* 0x0000008000017945 */ /* 0x000fe20003800000 */
[----:B------:R-:W-:Y:S02]  /*2dae0*/  IMAD.MOV.U32 R13, RZ, RZ, R63 ;  /* 0x000000ffff0d7224 */ /* 0x000fe400078e003f */
[----:B------:R-:W-:Y:S02]  /*2daf0*/  IMAD.MOV.U32 R12, RZ, RZ, 0x1 ;  /* 0x00000001ff0c7424 */ /* 0x000fe400078e00ff */
[----:B------:R-:W-:Y:S02]  /*2db00*/  IMAD.MOV.U32 R11, RZ, RZ, 0x1c1f ;  /* 0x00001c1fff0b7424 */ /* 0x000fe400078e00ff */
[----:B------:R-:W-:-:S07]  /*2db10*/  IMAD.MOV.U32 R15, RZ, RZ, -0x1 ;  /* 0xffffffffff0f7424 */ /* 0x000fce00078e00ff */
[----:B----4-:R-:W-:Y:S05]  /*2db20*/  WARPSYNC.COLLECTIVE R15, `(.L_x_5191) ;  /* 0x000000000f087348 */ /* 0x010fea0003c00000 */
[----:B----4-:R0:W1:Y:S02]  /*2db30*/  SHFL.IDX P6, R14, R13, R12, R11 ;  /* 0x0000000c0d0e7389 */ /* 0x01006400000c000b */
[----:B01----:R-:W-:Y:S01]  /*2db40*/  ENDCOLLECTIVE ;  /* 0x000000000000791b */ /* 0x003fe20003800000 */
.L_x_5191:
[----:B------:R-:W-:Y:S05]  /*2db50*/  BSYNC B1 ;  /* 0x0000000000017941 */ /* 0x000fea0003800000 */
.L_x_5190:
        /* <DEDUP_REMOVED lines=8> */
.L_x_5192:
[----:B------:R-:W-:Y:S02]  /*2dbe0*/  IMAD.MOV.U32 R13, RZ, RZ, R69 ;  /* 0x000000ffff0d7224 */ /* 0x000fe400078e0045 */
[----:B------:R-:W-:-:S07]  /*2dbf0*/  IMAD.MOV.U32 R62, RZ, RZ, R14 ;  /* 0x000000ffff3e7224 */ /* 0x000fce00078e000e */
[----:B------:R-:W-:Y:S05]  /*2dc00*/  WARPSYNC.COLLECTIVE R15, `(.L_x_5193) ;  /* 0x000000000f087348 */ /* 0x000fea0003c00000 */
[----:B------:R0:W1:Y:S02]  /*2dc10*/  SHFL.IDX P6, R14, R13, R12, R11 ;  /* 0x0000000c0d0e7389 */ /* 0x00006400000c000b */
[----:B01----:R-:W-:Y:S01]  /*2dc20*/  ENDCOLLECTIVE ;  /* 0x000000000000791b */ /* 0x003fe20003800000 */
.L_x_5193:
[----:B------:R-:W-:Y:S02]  /*2dc30*/  IMAD.MOV.U32 R13, RZ, RZ, R68 ;  /* 0x000000ffff0d7224 */ /* 0x000fe400078e0044 */
[----:B------:R-:W-:-:S07]  /*2dc40*/  IMAD.MOV.U32 R69, RZ, RZ, R14 ;  /* 0x000000ffff457224 */ /* 0x000fce00078e000e */
[----:B------:R-:W-:Y:S05]  /*2dc50*/  WARPSYNC.COLLECTIVE R15, `(.L_x_5194) ;  /* 0x000000000f087348 */ /* 0x000fea0003c00000 */
[----:B------:R0:W1:Y:S02]  /*2dc60*/  SHFL.IDX P6, R14, R13, R12, R11 ;  /* 0x0000000c0d0e7389 */ /* 0x00006400000c000b */
[----:B01----:R-:W-:Y:S01]  /*2dc70*/  ENDCOLLECTIVE ;  /* 0x000000000000791b */ /* 0x003fe20003800000 */
.L_x_5194:
[----:B------:R-:W-:Y:S01]  /*2dc80*/  IMAD.MOV.U32 R68, RZ, RZ, R14 ;  /* 0x000000ffff447224 */ /* 0x000fe200078e000e */
[----:B------:R-:W-:Y:S06]  /*2dc90*/  BRA `(.L_x_5195) ;  /* 0xfffffe2400507947 */ /* 0x000fec000383ffff */
.L_x_4862:
[----:B0-----:R0:W1:Y:S02]  /*2dca0*/  SYNCS.PHASECHK.TRANS64.TRYWAIT P0, [R16+URZ+0x30800], R61 ;  /* 0x0308003d100075a7 */ /* 0x001064000800017f */
[----:B-1----:R-:W-:Y:S05]  /*2dcb0*/  @!P0 NANOSLEEP.SYNCS 0x989680 ;  /* 0x009896800000895d */ /* 0x002fea0003900000 */
[----:B------:R-:W1:Y:S02]  /*2dcc0*/  @!P0 SYNCS.PHASECHK.TRANS64 P0, [R16+URZ+0x30800], R61 ;  /* 0x0308003d100085a7 */ /* 0x000e64000800007f */
[----:B-1----:R-:W-:Y:S05]  /*2dcd0*/  @!P0 BRA `(.L_x_4862) ;  /* 0xfffffffc00f08947 */ /* 0x002fea000383ffff */
[----:B------:R-:W-:Y:S05]  /*2dce0*/  BRA `(.L_x_5196) ;  /* 0xfffffe2800d07947 */ /* 0x000fea000383ffff */
.L_x_4876:
[----:B-1----:R1:W2:Y:S02]  /*2dcf0*/  SYNCS.PHASECHK.TRANS64.TRYWAIT P2, [R5+URZ+0x30830], R0 ;  /* 0x03083000050075a7 */ /* 0x0022a4000804017f */
[----:B--2---:R-:W-:Y:S05]  /*2dd00*/  @!P2 NANOSLEEP.SYNCS 0x989680 ;  /* 0x009896800000a95d */ /* 0x004fea0003900000 */
[----:B------:R-:W2:Y:S02]  /*2dd10*/  @!P2 SYNCS.PHASECHK.TRANS64 P2, [R5+URZ+0x30830], R0 ;  /* 0x030830000500a5a7 */ /* 0x000ea4000804007f */
[----:B--2---:R-:W-:Y:S05]  /*2dd20*/  @!P2 BRA `(.L_x_4876) ;  /* 0xfffffffc00f0a947 */ /* 0x004fea000383ffff */
[----:B------:R-:W-:Y:S05]  /*2dd30*/  BRA `(.L_x_4875) ;  /* 0xfffffe5400dc7947 */ /* 0x000fea000383ffff */
.L_x_4896:
[----:B-1----:R1:W2:Y:S02]  /*2dd40*/  SYNCS.PHASECHK.TRANS64.TRYWAIT P2, [R0+URZ+0x30830], R11 ;  /* 0x0308300b000075a7 */ /* 0x0022a4000804017f */
[----:B--2---:R-:W-:Y:S05]  /*2dd50*/  @!P2 NANOSLEEP.SYNCS 0x989680 ;  /* 0x009896800000a95d */ /* 0x004fea0003900000 */
[----:B------:R-:W2:Y:S02]  /*2dd60*/  @!P2 SYNCS.PHASECHK.TRANS64 P2, [R0+URZ+0x30830], R11 ;  /* 0x0308300b0000a5a7 */ /* 0x000ea4000804007f */
[----:B--2---:R-:W-:Y:S05]  /*2dd70*/  @!P2 BRA `(.L_x_4896) ;  /* 0xfffffffc00f0a947 */ /* 0x004fea000383ffff */
[----:B------:R-:W-:Y:S05]  /*2dd80*/  BRA `(.L_x_4895) ;  /* 0xfffffe8400bc7947 */ /* 0x000fea000383ffff */
.L_x_4901:
[----:B-1----:R1:W2:Y:S02]  /*2dd90*/  SYNCS.PHASECHK.TRANS64.TRYWAIT P2, [R2+URZ+0x30850], R9 ;  /* 0x03085009020075a7 */ /* 0x0022a4000804017f */
[----:B--2---:R-:W-:Y:S05]  /*2dda0*/  @!P2 NANOSLEEP.SYNCS 0x989680 ;  /* 0x009896800000a95d */ /* 0x004fea0003900000 */
[----:B------:R-:W2:Y:S02]  /*2ddb0*/  @!P2 SYNCS.PHASECHK.TRANS64 P2, [R2+URZ+0x30850], R9 ;  /* 0x030850090200a5a7 */ /* 0x000ea4000804007f */
[----:B--2---:R-:W-:Y:S05]  /*2ddc0*/  @!P2 BRA `(.L_x_4901) ;  /* 0xfffffffc00f0a947 */ /* 0x004fea000383ffff */
[----:B------:R-:W-:Y:S05]  /*2ddd0*/  BRA `(.L_x_4900) ;  /* 0xfffffe9400047947 */ /* 0x000fea000383ffff */
.L_x_4921:
[----:B-1----:R1:W2:Y:S02]  /*2dde0*/  SYNCS.PHASECHK.TRANS64.TRYWAIT P2, [R3+URZ+0x30830], R4 ;  /* 0x03083004030075a7 */ /* 0x0022a4000804017f */
[----:B--2---:R-:W-:Y:S05]  /*2ddf0*/  @!P2 NANOSLEEP.SYNCS 0x989680 ;  /* 0x009896800000a95d */ /* 0x004fea0003900000 */
[----:B------:R-:W2:Y:S02]  /*2de00*/  @!P2 SYNCS.PHASECHK.TRANS64 P2, [R3+URZ+0x30830], R4 ;  /* 0x030830040300a5a7 */ /* 0x000ea4000804007f */
[----:B--2---:R-:W-:Y:S05]  /*2de10*/  @!P2 BRA `(.L_x_4921) ;  /* 0xfffffffc00f0a947 */ /* 0x004fea000383ffff */
[----:B------:R-:W-:Y:S05]  /*2de20*/  BRA `(.L_x_4920) ;  /* 0xfffffebc00687947 */ /* 0x000fea000383ffff */
.L_x_4926:
[----:B-1----:R1:W2:Y:S02]  /*2de30*/  SYNCS.PHASECHK.TRANS64.TRYWAIT P2, [R15+URZ+0x30850], R0 ;  /* 0x030850000f0075a7 */ /* 0x0022a4000804017f */
[----:B--2---:R-:W-:Y:S05]  /*2de40*/  @!P2 NANOSLEEP.SYNCS 0x989680 ;  /* 0x009896800000a95d */ /* 0x004fea0003900000 */
[----:B------:R-:W2:Y:S02]  /*2de50*/  @!P2 SYNCS.PHASECHK.TRANS64 P2, [R15+URZ+0x30850], R0 ;  /* 0x030850000f00a5a7 */ /* 0x000ea4000804007f */
[----:B--2---:R-:W-:Y:S05]  /*2de60*/  @!P2 BRA `(.L_x_4926) ;  /* 0xfffffffc00f0a947 */ /* 0x004fea000383ffff */
[----:B------:R-:W-:Y:S05]  /*2de70*/  BRA `(.L_x_4925) ;  /* 0xfffffec800b07947 */ /* 0x000fea000383ffff */
.L_x_4934:
[----:B-1----:R1:W2:Y:S02]  /*2de80*/  SYNCS.PHASECHK.TRANS64.TRYWAIT P2, [R4+URZ+0x30830], R15 ;  /* 0x0308300f040075a7 */ /* 0x0022a4000804017f */
[----:B--2---:R-:W-:Y:S05]  /*2de90*/  @!P2 NANOSLEEP.SYNCS 0x989680 ;  /* 0x009896800000a95d */ /* 0x004fea0003900000 */
[----:B------:R-:W2:Y:S02]  /*2dea0*/  @!P2 SYNCS.PHASECHK.TRANS64 P2, [R4+URZ+0x30830], R15 ;  /* 0x0308300f0400a5a7 */ /* 0x000ea4000804007f */
[----:B--2---:R-:W-:Y:S05]  /*2deb0*/  @!P2 BRA `(.L_x_4934) ;  /* 0xfffffffc00f0a947 */ /* 0x004fea000383ffff */
[----:B------:R-:W-:Y:S05]  /*2dec0*/  BRA `(.L_x_4933) ;  /* 0xfffffedc00ac7947 */ /* 0x000fea000383ffff */
.L_x_4939:
[----:B-1----:R1:W2:Y:S02]  /*2ded0*/  SYNCS.PHASECHK.TRANS64.TRYWAIT P2, [R14+URZ+0x30850], R2 ;  /* 0x030850020e0075a7 */ /* 0x0022a4000804017f */
[----:B--2---:R-:W-:Y:S05]  /*2dee0*/  @!P2 NANOSLEEP.SYNCS 0x989680 ;  /* 0x009896800000a95d */ /* 0x004fea0003900000 */
[----:B------:R-:W2:Y:S02]  /*2def0*/  @!P2 SYNCS.PHASECHK.TRANS64 P2, [R14+URZ+0x30850], R2 ;  /* 0x030850020e00a5a7 */ /* 0x000ea4000804007f */
[----:B--2---:R-:W-:Y:S05]  /*2df00*/  @!P2 BRA `(.L_x_4939) ;  /* 0xfffffffc00f0a947 */ /* 0x004fea000383ffff */
[----:B------:R-:W-:Y:S05]  /*2df10*/  BRA `(.L_x_4938) ;  /* 0xfffffee800ec7947 */ /* 0x000fea000383ffff */
.L_x_4953:
[----:B-1----:R1:W2:Y:S02]  /*2df20*/  SYNCS.PHASECHK.TRANS64.TRYWAIT P0, [R2+URZ+0x30850], R9 ;  /* 0x03085009020075a7 */ /* 0x0022a4000800017f */
[----:B--2---:R-:W-:Y:S05]  /*2df30*/  @!P0 NANOSLEEP.SYNCS 0x989680 ;  /* 0x009896800000895d */ /* 0x004fea0003900000 */
[----:B------:R-:W2:Y:S02]  /*2df40*/  @!P0 SYNCS.PHASECHK.TRANS64 P0, [R2+URZ+0x30850], R9 ;  /* 0x03085009020085a7 */ /* 0x000ea4000800007f */
[----:B--2---:R-:W-:Y:S05]  /*2df50*/  @!P0 BRA `(.L_x_4953) ;  /* 0xfffffffc00f08947 */ /* 0x004fea000383ffff */
[----:B------:R-:W-:Y:S05]  /*2df60*/  BRA `(.L_x_4952) ;  /* 0xffffff1400f87947 */ /* 0x000fea000383ffff */
.L_x_5002:
        /* <DEDUP_REMOVED lines=11> */
.L_x_5198:
[----:B------:R-:W-:Y:S05]  /*2e020*/  BSYNC B1 ;  /* 0x0000000000017941 */ /* 0x000fea0003800000 */
.L_x_5197:
[----:B------:R-:W-:Y:S05]  /*2e030*/  BRA `(.L_x_5199) ;  /* 0xffffff7c00787947 */ /* 0x000fea000383ffff */
.L_x_5004:
[----:B------:R-:W-:Y:S01]  /*2e040*/  BSSY B1, `(.L_x_5200) ;  /* 0x0000006000017945 */ /* 0x000fe20003800000 */
[----:B0-----:R-:W-:-:S07]  /*2e050*/  IMAD.MOV.U32 R15, RZ, RZ, -0x1 ;  /* 0xffffffffff0f7424 */ /* 0x001fce00078e00ff */
[----:B-1----:R-:W-:Y:S05]  /*2e060*/  WARPSYNC.COLLECTIVE R15, `(.L_x_5201) ;  /* 0x000000000f0c7348 */ /* 0x002fea0003c00000 */
[----:B------:R-:W-:Y:S02]  /*2e070*/  ELECT P6, UR62, PT ;  /* 0x00000000003e782f */ /* 0x000fe400038c0000 */
[----:B------:R-:W-:Y:S01]  /*2e080*/  MOV R14, UR62 ;  /* 0x0000003e000e7c02 */ /* 0x000fe20008000f00 */
[----:B-1----:R-:W-:Y:S10]  /*2e090*/  ENDCOLLECTIVE ;  /* 0x000000000000791b */ /* 0x002ff40003800000 */
.L_x_5201:
[----:B------:R-:W-:Y:S05]  /*2e0a0*/  BSYNC B1 ;  /* 0x0000000000017941 */ /* 0x000fea0003800000 */
.L_x_5200:
[----:B------:R-:W-:Y:S01]  /*2e0b0*/  PLOP3.LUT P2, PT, P6, PT, PT, 0x80, 0x0 ;  /* 0x000000000000781c */ /* 0x000fe2000374f070 */
[----:B------:R-:W-:-:S12]  /*2e0c0*/  BRA `(.L_x_5003) ;  /* 0xffffff7c006c7947 */ /* 0x000fd8000383ffff */
.L_x_5006:
[----:B-1----:R1:W2:Y:S02]  /*2e0d0*/  SYNCS.PHASECHK.TRANS64.TRYWAIT P0, [R19+URZ+0x30820], R4 ;  /* 0x03082004130075a7 */ /* 0x0022a4000800017f */
[----:B--2---:R-:W-:Y:S05]  /*2e0e0*/  @!P0 NANOSLEEP.SYNCS 0x989680 ;  /* 0x009896800000895d */ /* 0x004fea0003900000 */
[----:B------:R-:W2:Y:S02]  /*2e0f0*/  @!P0 SYNCS.PHASECHK.TRANS64 P0, [R19+URZ+0x30820], R4 ;  /* 0x03082004130085a7 */ /* 0x000ea4000800007f */
[----:B--2---:R-:W-:Y:S05]  /*2e100*/  @!P0 BRA `(.L_x_5006) ;  /* 0xfffffffc00f08947 */ /* 0x004fea000383ffff */
[----:B------:R-:W-:Y:S05]  /*2e110*/  BRA `(.L_x_5202) ;  /* 0xffffff7c007c7947 */ /* 0x000fea000383ffff */
.L_x_5010:
[----:B--2---:R2:W3:Y:S02]  /*2e120*/  SYNCS.PHASECHK.TRANS64.TRYWAIT P0, [R6+URZ+0x308a0], R10 ;  /* 0x0308a00a060075a7 */ /* 0x0044e4000800017f */
[----:B---3--:R-:W-:Y:S05]  /*2e130*/  @!P0 NANOSLEEP.SYNCS 0x989680 ;  /* 0x009896800000895d */ /* 0x008fea0003900000 */
[----:B------:R-:W3:Y:S02]  /*2e140*/  @!P0 SYNCS.PHASECHK.TRANS64 P0, [R6+URZ+0x308a0], R10 ;  /* 0x0308a00a060085a7 */ /* 0x000ee4000800007f */
[----:B---3--:R-:W-:Y:S05]  /*2e150*/  @!P0 BRA `(.L_x_5010) ;  /* 0xfffffffc00f08947 */ /* 0x008fea000383ffff */
[----:B------:R-:W-:Y:S05]  /*2e160*/  BRA `(.L_x_5203) ;  /* 0xffffff7c009c7947 */ /* 0x000fea000383ffff */
.L_x_5017:
[----:B-1----:R1:W3:Y:S02]  /*2e170*/  SYNCS.PHASECHK.TRANS64.TRYWAIT P0, [R6+URZ+0x308c0], R10 ;  /* 0x0308c00a060075a7 */ /* 0x0022e4000800017f */
[----:B---3--:R-:W-:Y:S05]  /*2e180*/  @!P0 NANOSLEEP.SYNCS 0x989680 ;  /* 0x009896800000895d */ /* 0x008fea0003900000 */
[----:B------:R-:W3:Y:S02]  /*2e190*/  @!P0 SYNCS.PHASECHK.TRANS64 P0, [R6+URZ+0x308c0], R10 ;  /* 0x0308c00a060085a7 */ /* 0x000ee4000800007f */
[----:B---3--:R-:W-:Y:S05]  /*2e1a0*/  @!P0 BRA `(.L_x_5017) ;  /* 0xfffffffc00f08947 */ /* 0x008fea000383ffff */
[----:B------:R-:W-:Y:S05]  /*2e1b0*/  BRA `(.L_x_5204) ;  /* 0xffffff8000947947 */ /* 0x000fea000383ffff */
.L_x_5026:
[----:B-1----:R1:W2:Y:S02]  /*2e1c0*/  SYNCS.PHASECHK.TRANS64.TRYWAIT P0, [R8+URZ+0x308a0], R7 ;  /* 0x0308a007080075a7 */ /* 0x0022a4000800017f */
[----:B--2---:R-:W-:Y:S05]  /*2e1d0*/  @!P0 NANOSLEEP.SYNCS 0x989680 ;  /* 0x009896800000895d */ /* 0x004fea0003900000 */
[----:B------:R-:W2:Y:S02]  /*2e1e0*/  @!P0 SYNCS.PHASECHK.TRANS64 P0, [R8+URZ+0x308a0], R7 ;  /* 0x0308a007080085a7 */ /* 0x000ea4000800007f */
[----:B--2---:R-:W-:Y:S05]  /*2e1f0*/  @!P0 BRA `(.L_x_5026) ;  /* 0xfffffffc00f08947 */ /* 0x004fea000383ffff */
[----:B------:R-:W-:Y:S05]  /*2e200*/  BRA `(.L_x_5205) ;  /* 0xffffff8400d87947 */ /* 0x000fea000383ffff */
.L_x_5033:
[----:B--2---:R2:W3:Y:S02]  /*2e210*/  SYNCS.PHASECHK.TRANS64.TRYWAIT P0, [R8+URZ+0x308c0], R7 ;  /* 0x0308c007080075a7 */ /* 0x0044e4000800017f */
[----:B---3--:R-:W-:Y:S05]  /*2e220*/  @!P0 NANOSLEEP.SYNCS 0x989680 ;  /* 0x009896800000895d */ /* 0x008fea0003900000 */
[----:B------:R-:W3:Y:S02]  /*2e230*/  @!P0 SYNCS.PHASECHK.TRANS64 P0, [R8+URZ+0x308c0], R7 ;  /* 0x0308c007080085a7 */ /* 0x000ee4000800007f */
[----:B---3--:R-:W-:Y:S05]  /*2e240*/  @!P0 BRA `(.L_x_5033) ;  /* 0xfffffffc00f08947 */ /* 0x008fea000383ffff */
[----:B------:R-:W-:Y:S05]  /*2e250*/  BRA `(.L_x_5206) ;  /* 0xffffff8800cc7947 */ /* 0x000fea000383ffff */
.L_x_5058:
        /* <DEDUP_REMOVED lines=11> */
.L_x_5208:
[----:B------:R-:W-:Y:S05]  /*2e310*/  BSYNC B0 ;  /* 0x0000000000007941 */ /* 0x000fea0003800000 */
.L_x_5207:
[----:B------:R-:W-:Y:S05]  /*2e320*/  BRA `(.L_x_5209) ;  /* 0xffffff9c00147947 */ /* 0x000fea000383ffff */
.L_x_5060:
[----:B------:R-:W-:Y:S01]  /*2e330*/  BSSY B0, `(.L_x_5210) ;  /* 0x0000006000007945 */ /* 0x000fe20003800000 */
[----:B0-----:R-:W-:-:S07]  /*2e340*/  IMAD.MOV.U32 R15, RZ, RZ, -0x1 ;  /* 0xffffffffff0f7424 */ /* 0x001fce00078e00ff */
[----:B-12---:R-:W-:Y:S05]  /*2e350*/  WARPSYNC.COLLECTIVE R15, `(.L_x_5211) ;  /* 0x000000000f0c7348 */ /* 0x006fea0003c00000 */
[----:B------:R-:W-:Y:S02]  /*2e360*/  ELECT P6, UR62, PT ;  /* 0x00000000003e782f */ /* 0x000fe400038c0000 */
[----:B------:R-:W-:Y:S01]  /*2e370*/  MOV R14, UR62 ;  /* 0x0000003e000e7c02 */ /* 0x000fe20008000f00 */
[----:B-12---:R-:W-:Y:S10]  /*2e380*/  ENDCOLLECTIVE ;  /* 0x000000000000791b */ /* 0x006ff40003800000 */
.L_x_5211:
[----:B------:R-:W-:Y:S05]  /*2e390*/  BSYNC B0 ;  /* 0x0000000000007941 */ /* 0x000fea0003800000 */
.L_x_5210:
[----:B------:R-:W-:Y:S05]  /*2e3a0*/  BRA `(.L_x_5212) ;  /* 0xffffff9c00187947 */ /* 0x000fea000383ffff */
.L_x_5062:
[----:B---3--:R3:W4:Y:S02]  /*2e3b0*/  SYNCS.PHASECHK.TRANS64.TRYWAIT P0, [R0+URZ+0x30840], R2 ;  /* 0x03084002000075a7 */ /* 0x008724000800017f */
[----:B----4-:R-:W-:Y:S05]  /*2e3c0*/  @!P0 NANOSLEEP.SYNCS 0x989680 ;  /* 0x009896800000895d */ /* 0x010fea0003900000 */
[----:B------:R-:W4:Y:S02]  /*2e3d0*/  @!P0 SYNCS.PHASECHK.TRANS64 P0, [R0+URZ+0x30840], R2 ;  /* 0x03084002000085a7 */ /* 0x000f24000800007f */
[----:B----4-:R-:W-:Y:S05]  /*2e3e0*/  @!P0 BRA `(.L_x_5062) ;  /* 0xfffffffc00f08947 */ /* 0x010fea000383ffff */
[----:B------:R-:W-:Y:S05]  /*2e3f0*/  BRA `(.L_x_5213) ;  /* 0xffffff9c007c7947 */ /* 0x000fea000383ffff */
.L_x_5066:
        /* <DEDUP_REMOVED lines=9> */
.L_x_5214:
[----:B------:R-:W-:Y:S02]  /*2e490*/  IMAD.MOV.U32 R13, RZ, RZ, R4 ;  /* 0x000000ffff0d7224 */ /* 0x000fe400078e0004 */
[----:B------:R-:W-:-:S07]  /*2e4a0*/  IMAD.MOV.U32 R6, RZ, RZ, R14 ;  /* 0x000000ffff067224 */ /* 0x000fce00078e000e */
[----:B------:R-:W-:Y:S05]  /*2e4b0*/  WARPSYNC.COLLECTIVE R15, `(.L_x_5215) ;  /* 0x000000000f087348 */ /* 0x000fea0003c00000 */
[----:B------:R0:W1:Y:S02]  /*2e4c0*/  SHFL.IDX P6, R14, R13, R12, R11 ;  /* 0x0000000c0d0e7389 */ /* 0x00006400000c000b */
[----:B01----:R-:W-:Y:S01]  /*2e4d0*/  ENDCOLLECTIVE ;  /* 0x000000000000791b */ /* 0x003fe20003800000 */
.L_x_5215:
[----:B------:R-:W-:Y:S02]  /*2e4e0*/  IMAD R2, R9, R7, RZ ;  /* 0x0000000709027224 */ /* 0x000fe400078e02ff */
[----:B------:R0:W5:Y:S01]  /*2e4f0*/  LDL R9, [R1+0x2c] ;  /* 0x00002c0001097983 */ /* 0x0001620000100800 */
[----:B------:R-:W-:Y:S02]  /*2e500*/  IMAD.IADD R0, R10, 0x1, R5 ;  /* 0x000000010a007824 */ /* 0x000fe400078e0205 */
[----:B------:R-:W-:Y:S02]  /*2e510*/  IMAD.MOV.U32 R7, RZ, RZ, R14 ;  /* 0x000000ffff077224 */ /* 0x000fe400078e000e */
[----:B------:R-:W-:Y:S01]  /*2e520*/  IMAD.MOV.U32 R13, RZ, RZ, R3 ;  /* 0x000000ffff0d7224 */ /* 0x000fe200078e0003 */
[C---:B------:R-:W-:Y:S01]  /*2e530*/  ISETP.GE.AND P2, PT, R0.reuse, R2, PT ;  /* 0x000000020000720c */ /* 0x040fe20003f46270 */
[----:B------:R-:W-:Y:S02]  /*2e540*/  IMAD.MOV.U32 R12, RZ, RZ, 0x1 ;  /* 0x00000001ff0c7424 */ /* 0x000fe400078e00ff */
[----:B0-----:R-:W-:-:S10]  /*2e550*/  VIADD R5, R0, 0x10 ;  /* 0x0000001000057836 */ /* 0x001fd40000000000 */
[----:B-----5:R-:W-:Y:S05]  /*2e560*/  WARPSYNC.COLLECTIVE R15, `(.L_x_5216) ;  /* 0x000000000f087348 */ /* 0x020fea0003c00000 */
[----:B------:R0:W1:Y:S02]  /*2e570*/  SHFL.IDX P6, R14, R13, R12, R11 ;  /* 0x0000000c0d0e7389 */ /* 0x00006400000c000b */
[----:B01---5:R-:W-:Y:S01]  /*2e580*/  ENDCOLLECTIVE ;  /* 0x000000000000791b */ /* 0x023fe20003800000 */
.L_x_5216:
        /* <DEDUP_REMOVED lines=17> */
.L_x_5217:
[----:B------:R-:W-:Y:S02]  /*2e6a0*/  IMAD.MOV.U32 R13, RZ, RZ, R3 ;  /* 0x000000ffff0d7224 */ /* 0x000fe400078e0003 */
[----:B------:R-:W-:Y:S02]  /*2e6b0*/  IMAD.MOV.U32 R12, RZ, RZ, 0x2 ;  /* 0x00000002ff0c7424 */ /* 0x000fe400078e00ff */
[----:B------:R-:W-:-:S07]  /*2e6c0*/  IMAD.MOV.U32 R5, RZ, RZ, R14 ;  /* 0x000000ffff057224 */ /* 0x000fce00078e000e */
[----:B------:R-:W-:Y:S05]  /*2e6d0*/  WARPSYNC.COLLECTIVE R15, `(.L_x_5218) ;  /* 0x000000000f087348 */ /* 0x000fea0003c00000 */
[----:B------:R0:W1:Y:S02]  /*2e6e0*/  SHFL.IDX P6, R14, R13, R12, R11 ;  /* 0x0000000c0d0e7389 */ /* 0x00006400000c000b */
[----:B01----:R-:W-:Y:S01]  /*2e6f0*/  ENDCOLLECTIVE ;  /* 0x000000000000791b */ /* 0x003fe20003800000 */
.L_x_5218:
        /* <DEDUP_REMOVED lines=17> */
.L_x_5219:
[----:B------:R-:W-:Y:S02]  /*2e810*/  IMAD.MOV.U32 R13, RZ, RZ, R3 ;  /* 0x000000ffff0d7224 */ /* 0x000fe400078e0003 */
[----:B------:R-:W-:Y:S02]  /*2e820*/  IMAD.MOV.U32 R12, RZ, RZ, 0x3 ;  /* 0x00000003ff0c7424 */ /* 0x000fe400078e00ff */
[----:B------:R-:W-:-:S07]  /*2e830*/  IMAD.MOV.U32 R5, RZ, RZ, R14 ;  /* 0x000000ffff057224 */ /* 0x000fce00078e000e */
[----:B------:R-:W-:Y:S05]  /*2e840*/  WARPSYNC.COLLECTIVE R15, `(.L_x_5220) ;  /* 0x000000000f087348 */ /* 0x000fea0003c00000 */
[----:B------:R0:W1:Y:S02]  /*2e850*/  SHFL.IDX P6, R14, R13, R12, R11 ;  /* 0x0000000c0d0e7389 */ /* 0x00006400000c000b */
[----:B01----:R-:W-:Y:S01]  /*2e860*/  ENDCOLLECTIVE ;  /* 0x000000000000791b */ /* 0x003fe20003800000 */
.L_x_5220:
        /* <DEDUP_REMOVED lines=17> */
.L_x_5221:
[----:B------:R-:W-:Y:S02]  /*2e980*/  IMAD.MOV.U32 R13, RZ, RZ, R3 ;  /* 0x000000ffff0d7224 */ /* 0x000fe400078e0003 */
[----:B------:R-:W-:Y:S02]  /*2e990*/  IMAD.MOV.U32 R12, RZ, RZ, 0x4 ;  /* 0x00000004ff0c7424 */ /* 0x000fe400078e00ff */
[----:B------:R-:W-:-:S07]  /*2e9a0*/  IMAD.MOV.U32 R5, RZ, RZ, R14 ;  /* 0x000000ffff057224 */ /* 0x000fce00078e000e */
[----:B------:R-:W-:Y:S05]  /*2e9b0*/  WARPSYNC.COLLECTIVE R15, `(.L_x_5222) ;  /* 0x000000000f087348 */ /* 0x000fea0003c00000 */
[----:B------:R0:W1:Y:S02]  /*2e9c0*/  SHFL.IDX P6, R14, R13, R12, R11 ;  /* 0x0000000c0d0e7389 */ /* 0x00006400000c000b */
[----:B01----:R-:W-:Y:S01]  /*2e9d0*/  ENDCOLLECTIVE ;  /* 0x000000000000791b */ /* 0x003fe20003800000 */
.L_x_5222:
        /* <DEDUP_REMOVED lines=17> */
.L_x_5223:
[----:B------:R-:W-:Y:S02]  /*2eaf0*/  IMAD.MOV.U32 R13, RZ, RZ, R3 ;  /* 0x000000ffff0d7224 */ /* 0x000fe400078e0003 */
[----:B------:R-:W-:Y:S02]  /*2eb00*/  IMAD.MOV.U32 R12, RZ, RZ, 0x5 ;  /* 0x00000005ff0c7424 */ /* 0x000fe400078e00ff */
[----:B------:R-:W-:-:S07]  /*2eb10*/  IMAD.MOV.U32 R5, RZ, RZ, R14 ;  /* 0x000000ffff057224 */ /* 0x000fce00078e000e */
[----:B------:R-:W-:Y:S05]  /*2eb20*/  WARPSYNC.COLLECTIVE R15, `(.L_x_5224) ;  /* 0x000000000f087348 */ /* 0x000fea0003c00000 */
[----:B------:R0:W1:Y:S02]  /*2eb30*/  SHFL.IDX P6, R14, R13, R12, R11 ;  /* 0x0000000c0d0e7389 */ /* 0x00006400000c000b */
[----:B01----:R-:W-:Y:S01]  /*2eb40*/  ENDCOLLECTIVE ;  /* 0x000000000000791b */ /* 0x003fe20003800000 */
.L_x_5224:
        /* <DEDUP_REMOVED lines=17> */
.L_x_5225:
[----:B------:R-:W-:Y:S02]  /*2ec60*/  IMAD.MOV.U32 R13, RZ, RZ, R3 ;  /* 0x000000ffff0d7224 */ /* 0x000fe400078e0003 */
[----:B------:R-:W-:Y:S02]  /*2ec70*/  IMAD.MOV.U32 R12, RZ, RZ, 0x6 ;  /* 0x00000006ff0c7424 */ /* 0x000fe400078e00ff */
[----:B------:R-:W-:-:S07]  /*2ec80*/  IMAD.MOV.U32 R5, RZ, RZ, R14 ;  /* 0x000000ffff057224 */ /* 0x000fce00078e000e */
[----:B------:R-:W-:Y:S05]  /*2ec90*/  WARPSYNC.COLLECTIVE R15, `(.L_x_5226) ;  /* 0x000000000f087348 */ /* 0x000fea0003c00000 */
[----:B------:R0:W1:Y:S02]  /*2eca0*/  SHFL.IDX P6, R14, R13, R12, R11 ;  /* 0x0000000c0d0e7389 */ /* 0x00006400000c000b */
[----:B01----:R-:W-:Y:S01]  /*2ecb0*/  ENDCOLLECTIVE ;  /* 0x000000000000791b */ /* 0x003fe20003800000 */
.L_x_5226:
        /* <DEDUP_REMOVED lines=17> */
.L_x_5227:
[----:B------:R-:W-:Y:S02]  /*2edd0*/  IMAD.MOV.U32 R13, RZ, RZ, R3 ;  /* 0x000000ffff0d7224 */ /* 0x000fe400078e0003 */
[----:B------:R-:W-:Y:S02]  /*2ede0*/  IMAD.MOV.U32 R12, RZ, RZ, 0x7 ;  /* 0x00000007ff0c7424 */ /* 0x000fe400078e00ff */
[----:B------:R-:W-:-:S07]  /*2edf0*/  IMAD.MOV.U32 R5, RZ, RZ, R14 ;  /* 0x000000ffff057224 */ /* 0x000fce00078e000e */
[----:B------:R-:W-:Y:S05]  /*2ee00*/  WARPSYNC.COLLECTIVE R15, `(.L_x_5228) ;  /* 0x000000000f087348 */ /* 0x000fea0003c00000 */
[----:B------:R0:W1:Y:S02]  /*2ee10*/  SHFL.IDX P6, R14, R13, R12, R11 ;  /* 0x0000000c0d0e7389 */ /* 0x00006400000c000b */
[----:B01----:R-:W-:Y:S01]  /*2ee20*/  ENDCOLLECTIVE ;  /* 0x000000000000791b */ /* 0x003fe20003800000 */
.L_x_5228:
        /* <DEDUP_REMOVED lines=14> */
.L_x_5229:
[----:B------:R-:W-:Y:S01]  /*2ef10*/  @!PT LDS RZ, [RZ] ;  /* 0x00000000fffff984 */ /* 0x000fe20000000800 */
[----:B------:R-:W-:Y:S01]  /*2ef20*/  @!PT LDS RZ, [RZ] ;  /* 0x00000000fffff984 */ /* 0x000fe20000000800 */
[----:B------:R-:W-:Y:S01]  /*2ef30*/  @!PT LDS RZ, [RZ] ;  /* 0x00000000fffff984 */ /* 0x000fe20000000800 */
[----:B------:R3:W-:Y:S01]  /*2ef40*/  @!P2 LDGSTS.E.BYPASS.LTC128B.128 [R9+0x1d400], desc[UR46][R6.64+0x100], !P1 ;  /* 0x1d4001000609afae */ /* 0x0007e2000c901d6e */
[----:B------:R-:W-:Y:S01]  /*2ef50*/  IMAD.MOV.U32 R3, RZ, RZ, R14 ;  /* 0x000000ffff037224 */ /* 0x000fe200078e000e */
[----:B------:R-:W-:Y:S06]  /*2ef60*/  BRA `(.L_x_5230) ;  /* 0xffffffa0002c7947 */ /* 0x000fec000383ffff */
.L_x_5071:
[----:B----4-:R4:W0:Y:S02]  /*2ef70*/  SYNCS.PHASECHK.TRANS64.TRYWAIT P0, [R19+URZ+0x30820], R0 ;  /* 0x03082000130075a7 */ /* 0x010824000800017f */
[----:B0-----:R-:W-:Y:S05]  /*2ef80*/  @!P0 NANOSLEEP.SYNCS 0x989680 ;  /* 0x009896800000895d */ /* 0x001fea0003900000 */
[----:B------:R-:W0:Y:S02]  /*2ef90*/  @!P0 SYNCS.PHASECHK.TRANS64 P0, [R19+URZ+0x30820], R0 ;  /* 0x03082000130085a7 */ /* 0x000e24000800007f */
[----:B0-----:R-:W-:Y:S05]  /*2efa0*/  @!P0 BRA `(.L_x_5071) ;  /* 0xfffffffc00f08947 */ /* 0x001fea000383ffff */
[----:B------:R-:W-:Y:S05]  /*2efb0*/  BRA `(.L_x_5231) ;  /* 0xffffffa000a07947 */ /* 0x000fea000383ffff */
.L_x_5080:
[----:B-1----:R1:W2:Y:S02]  /*2efc0*/  SYNCS.PHASECHK.TRANS64.TRYWAIT P0, [R3+URZ+0x30840], R2 ;  /* 0x03084002030075a7 */ /* 0x0022a4000800017f */
[----:B--2---:R-:W-:Y:S05]  /*2efd0*/  @!P0 NANOSLEEP.SYNCS 0x989680 ;  /* 0x009896800000895d */ /* 0x004fea0003900000 */
[----:B------:R-:W2:Y:S02]  /*2efe0*/  @!P0 SYNCS.PHASECHK.TRANS64 P0, [R3+URZ+0x30840], R2 ;  /* 0x03084002030085a7 */ /* 0x000ea4000800007f */
[----:B--2---:R-:W-:Y:S05]  /*2eff0*/  @!P0 BRA `(.L_x_5080) ;  /* 0xfffffffc00f08947 */ /* 0x004fea000383ffff */
[----:B------:R-:W-:Y:S05]  /*2f000*/  BRA `(.L_x_5232) ;  /* 0xffffffa400947947 */ /* 0x000fea000383ffff */
.L_x_5087:
[----:B0-----:R0:W1:Y:S02]  /*2f010*/  SYNCS.PHASECHK.TRANS64.TRYWAIT P0, [R2+URZ+0x30860], R3 ;  /* 0x03086003020075a7 */ /* 0x001064000800017f */
[----:B-1----:R-:W-:Y:S05]  /*2f020*/  @!P0 NANOSLEEP.SYNCS 0x989680 ;  /* 0x009896800000895d */ /* 0x002fea0003900000 */
[----:B------:R-:W1:Y:S02]  /*2f030*/  @!P0 SYNCS.PHASECHK.TRANS64 P0, [R2+URZ+0x30860], R3 ;  /* 0x03086003020085a7 */ /* 0x000e64000800007f */
[----:B-1----:R-:W-:Y:S05]  /*2f040*/  @!P0 BRA `(.L_x_5087) ;  /* 0xfffffffc00f08947 */ /* 0x002fea000383ffff */
[----:B------:R-:W-:Y:S05]  /*2f050*/  BRA `(.L_x_5233) ;  /* 0xffffffa800a47947 */ /* 0x000fea000383ffff */
.L_x_5098:
[----:B-1----:R1:W2:Y:S02]  /*2f060*/  SYNCS.PHASECHK.TRANS64.TRYWAIT P0, [R3+URZ+0x30840], R2 ;  /* 0x03084002030075a7 */ /* 0x0022a4000800017f */
[----:B--2---:R-:W-:Y:S05]  /*2f070*/  @!P0 NANOSLEEP.SYNCS 0x989680 ;  /* 0x009896800000895d */ /* 0x004fea0003900000 */
[----:B------:R-:W2:Y:S02]  /*2f080*/  @!P0 SYNCS.PHASECHK.TRANS64 P0, [R3+URZ+0x30840], R2 ;  /* 0x03084002030085a7 */ /* 0x000ea4000800007f */
[----:B--2---:R-:W-:Y:S05]  /*2f090*/  @!P0 BRA `(.L_x_5098) ;  /* 0xfffffffc00f08947 */ /* 0x004fea000383ffff */
[----:B------:R-:W-:Y:S05]  /*2f0a0*/  BRA `(.L_x_5234) ;  /* 0xffffffb000747947 */ /* 0x000fea000383ffff */
.L_x_5105:
[----:B0-----:R0:W1:Y:S02]  /*2f0b0*/  SYNCS.PHASECHK.TRANS64.TRYWAIT P0, [R2+URZ+0x30860], R3 ;  /* 0x03086003020075a7 */ /* 0x001064000800017f */
[----:B-1----:R-:W-:Y:S05]  /*2f0c0*/  @!P0 NANOSLEEP.SYNCS 0x989680 ;  /* 0x009896800000895d */ /* 0x002fea0003900000 */
[----:B------:R-:W1:Y:S02]  /*2f0d0*/  @!P0 SYNCS.PHASECHK.TRANS64 P0, [R2+URZ+0x30860], R3 ;  /* 0x03086003020085a7 */ /* 0x000e64000800007f */
[----:B-1----:R-:W-:Y:S05]  /*2f0e0*/  @!P0 BRA `(.L_x_5105) ;  /* 0xfffffffc00f08947 */ /* 0x002fea000383ffff */
[----:B------:R-:W-:Y:S05]  /*2f0f0*/  BRA `(.L_x_5235) ;  /* 0xffffffb400847947 */ /* 0x000fea000383ffff */
.L_x_5116:
[----:B--2---:R2:W3:Y:S02]  /*2f100*/  SYNCS.PHASECHK.TRANS64.TRYWAIT P0, [R3+URZ+0x30840], R2 ;  /* 0x03084002030075a7 */ /* 0x0044e4000800017f */
[----:B---3--:R-:W-:Y:S05]  /*2f110*/  @!P0 NANOSLEEP.SYNCS 0x989680 ;  /* 0x009896800000895d */ /* 0x008fea0003900000 */
[----:B------:R-:W3:Y:S02]  /*2f120*/  @!P0 SYNCS.PHASECHK.TRANS64 P0, [R3+URZ+0x30840], R2 ;  /* 0x03084002030085a7 */ /* 0x000ee4000800007f */
[----:B---3--:R-:W-:Y:S05]  /*2f130*/  @!P0 BRA `(.L_x_5116) ;  /* 0xfffffffc00f08947 */ /* 0x008fea000383ffff */
[----:B------:R-:W-:Y:S05]  /*2f140*/  BRA `(.L_x_5236) ;  /* 0xffffffbc00307947 */ /* 0x000fea000383ffff */
.L_x_5123:
[----:B0-----:R0:W1:Y:S02]  /*2f150*/  SYNCS.PHASECHK.TRANS64.TRYWAIT P0, [R2+URZ+0x30860], R5 ;  /* 0x03086005020075a7 */ /* 0x001064000800017f */
[----:B-1----:R-:W-:Y:S05]  /*2f160*/  @!P0 NANOSLEEP.SYNCS 0x989680 ;  /* 0x009896800000895d */ /* 0x002fea0003900000 */
[----:B------:R-:W1:Y:S02]  /*2f170*/  @!P0 SYNCS.PHASECHK.TRANS64 P0, [R2+URZ+0x30860], R5 ;  /* 0x03086005020085a7 */ /* 0x000e64000800007f */
[----:B-1----:R-:W-:Y:S05]  /*2f180*/  @!P0 BRA `(.L_x_5123) ;  /* 0xfffffffc00f08947 */ /* 0x002fea000383ffff */
[----:B------:R-:W-:Y:S05]  /*2f190*/  BRA `(.L_x_5237) ;  /* 0xffffffc0003c7947 */ /* 0x000fea000383ffff */
.L_x_5136:
[----:B----4-:R4:W0:Y:S02]  /*2f1a0*/  SYNCS.PHASECHK.TRANS64.TRYWAIT P0, [R0+URZ+0x30860], R2 ;  /* 0x03086002000075a7 */ /* 0x010824000800017f */
[----:B0-----:R-:W-:Y:S05]  /*2f1b0*/  @!P0 NANOSLEEP.SYNCS 0x989680 ;  /* 0x009896800000895d */ /* 0x001fea0003900000 */
[----:B------:R-:W0:Y:S02]  /*2f1c0*/  @!P0 SYNCS.PHASECHK.TRANS64 P0, [R0+URZ+0x30860], R2 ;  /* 0x03086002000085a7 */ /* 0x000e24000800007f */
[----:B0-----:R-:W-:Y:S05]  /*2f1d0*/  @!P0 BRA `(.L_x_5136) ;  /* 0xfffffffc00f08947 */ /* 0x001fea000383ffff */
[----:B------:R-:W-:Y:S05]  /*2f1e0*/  BRA `(.L_x_5238) ;  /* 0xffffffc400cc7947 */ /* 0x000fea000383ffff */
.L_x_5145:
[----:B--2-4-:R-:W2:Y:S01]  /*2f1f0*/  LDL R0, [R1] ;  /* 0x0000000001007983 */ /* 0x014ea20000100800 */
[----:B------:R-:W-:Y:S01]  /*2f200*/  BSSY B0, `(.L_x_5239) ;  /* 0x0000008000007945 */ /* 0x000fe20003800000 */
[----:B------:R-:W-:Y:S02]  /*2f210*/  IMAD.MOV.U32 R12, RZ, RZ, RZ ;  /* 0x000000ffff0c7224 */ /* 0x000fe400078e00ff */
[----:B0-----:R-:W-:Y:S02]  /*2f220*/  IMAD.MOV.U32 R11, RZ, RZ, 0x1f ;  /* 0x0000001fff0b7424 */ /* 0x001fe400078e00ff */
[----:B------:R-:W-:Y:S02]  /*2f230*/  IMAD.MOV.U32 R15, RZ, RZ, -0x1 ;  /* 0xffffffffff0f7424 */ /* 0x000fe400078e00ff */
[----:B--2---:R-:W-:-:S07]  /*2f240*/  IMAD.MOV.U32 R13, RZ, RZ, R0 ;  /* 0x000000ffff0d7224 */ /* 0x004fce00078e0000 */
[----:B-1-3--:R-:W-:Y:S05]  /*2f250*/  WARPSYNC.COLLECTIVE R15, `(.L_x_5240) ;  /* 0x000000000f087348 */ /* 0x00afea0003c00000 */
[----:B------:R0:W2:Y:S02]  /*2f260*/  SHFL.IDX P6, R14, R13, R12, R11 ;  /* 0x0000000c0d0e7389 */ /* 0x0000a400000c000b */
[----:B0123--:R-:W-:Y:S01]  /*2f270*/  ENDCOLLECTIVE ;  /* 0x000000000000791b */ /* 0x00ffe20003800000 */
.L_x_5240:
[----:B------:R-:W-:Y:S05]  /*2f280*/  BSYNC B0 ;  /* 0x0000000000007941 */ /* 0x000fea0003800000 */
.L_x_5239:
        /* <DEDUP_REMOVED lines=10> */
.L_x_5241:
[----:B------:R-:W-:Y:S01]  /*2f330*/  ULDC UR4, c[0x0][0xc3c] ;  /* 0x00030f0000047ab9 */ /* 0x000fe20000000800 */
        /* <DEDUP_REMOVED lines=23> */
.L_x_5242:
        /* <DEDUP_REMOVED lines=9> */
.L_x_5243:
        /* <DEDUP_REMOVED lines=8> */
.L_x_5244:
        /* <DEDUP_REMOVED lines=8> */
.L_x_5245:
        /* <DEDUP_REMOVED lines=8> */
.L_x_5246:
        /* <DEDUP_REMOVED lines=9> */
.L_x_5247:
[----:B------:R-:W-:Y:S01]  /*2f750*/  IMAD.MOV.U32 R9, RZ, RZ, R14 ;  /* 0x000000ffff097224 */ /* 0x000fe200078e000e */
[----:B------:R-:W-:Y:S06]  /*2f760*/  BRA `(.L_x_5248) ;  /* 0xffffffc800947947 */ /* 0x000fec000383ffff */
.L_x_5148:
[----:B------:R-:W-:Y:S01]  /*2f770*/  BSSY B0, `(.L_x_5249) ;  /* 0x0000008000007945 */ /* 0x000fe20003800000 */
[----:B------:R-:W-:Y:S02]  /*2f780*/  IMAD.MOV.U32 R13, RZ, RZ, R2 ;  /* 0x000000ffff0d7224 */ /* 0x000fe400078e0002 */
[----:B------:R-:W-:Y:S02]  /*2f790*/  IMAD.MOV.U32 R12, RZ, RZ, 0x1 ;  /* 0x00000001ff0c7424 */ /* 0x000fe400078e00ff */
[----:B------:R-:W-:Y:S02]  /*2f7a0*/  IMAD.MOV.U32 R11, RZ, RZ, RZ ;  /* 0x000000ffff0b7224 */ /* 0x000fe400078e00ff */
[----:B------:R-:W-:-:S07]  /*2f7b0*/  IMAD.MOV.U32 R15, RZ, RZ, -0x1 ;  /* 0xffffffffff0f7424 */ /* 0x000fce00078e00ff */
[----:B01----:R-:W-:Y:S05]  /*2f7c0*/  WARPSYNC.COLLECTIVE R15, `(.L_x_5250) ;  /* 0x000000000f087348 */ /* 0x003fea0003c00000 */
[----:B------:R2:W3:Y:S02]  /*2f7d0*/  SHFL.UP P6, R14, R13, R12, R11 ;  /* 0x0400000c0d0e7389 */ /* 0x0004e400000c000b */
[----:B0123--:R-:W-:Y:S01]  /*2f7e0*/  ENDCOLLECTIVE ;  /* 0x000000000000791b */ /* 0x00ffe20003800000 */
.L_x_5250:
[----:B------:R-:W-:Y:S05]  /*2f7f0*/  BSYNC B0 ;  /* 0x0000000000007941 */ /* 0x000fea0003800000 */
.L_x_5249:
        /* <DEDUP_REMOVED lines=11> */
.L_x_5251:
        /* <DEDUP_REMOVED lines=8> */
.L_x_5252:
        /* <DEDUP_REMOVED lines=8> */
.L_x_5253:
        /* <DEDUP_REMOVED lines=8> */
.L_x_5254:
        /* <DEDUP_REMOVED lines=9> */
.L_x_5255:
[----:B------:R-:W-:Y:S01]  /*2fac0*/  IMAD.MOV.U32 R9, RZ, RZ, R14 ;  /* 0x000000ffff097224 */ /* 0x000fe200078e000e */
[----:B------:R-:W-:Y:S06]  /*2fad0*/  BRA `(.L_x_5256) ;  /* 0xffffffc800647947 */ /* 0x000fec000383ffff */
.L_x_5150:
[----:B------:R-:W-:Y:S01]  /*2fae0*/  BSSY B0, `(.L_x_5257) ;  /* 0x0000006000007945 */ /* 0x000fe20003800000 */
[----:B------:R-:W-:Y:S01]  /*2faf0*/  PLOP3.LUT P6, PT, P6, PT, PT, 0x8, 0x0 ;  /* 0x000000000000781c */ /* 0x000fe200037ce170 */
[----:B------:R-:W-:-:S12]  /*2fb00*/  IMAD.MOV.U32 R15, RZ, RZ, -0x1 ;  /* 0xffffffffff0f7424 */ /* 0x000fd800078e00ff */
[----:B01----:R-:W-:Y:S05]  /*2fb10*/  WARPSYNC.COLLECTIVE R15, `(.L_x_5258) ;  /* 0x000000000f087348 */ /* 0x003fea0003c00000 */
[----:B------:R-:W-:Y:S01]  /*2fb20*/  VOTE.ANY R14, PT, P6 ;  /* 0x00000000000e7806 */ /* 0x000fe200030e0100 */
[----:B01----:R-:W-:Y:S06]  /*2fb30*/  ENDCOLLECTIVE ;  /* 0x000000000000791b */ /* 0x003fec0003800000 */
.L_x_5258:
[----:B------:R-:W-:Y:S05]  /*2fb40*/  BSYNC B0 ;  /* 0x0000000000007941 */ /* 0x000fea0003800000 */
.L_x_5257:
        /* <DEDUP_REMOVED lines=10> */
.L_x_5259:
[----:B------:R-:W-:Y:S02]  /*2fbf0*/  IMAD.MOV.U32 R13, RZ, RZ, R6 ;  /* 0x000000ffff0d7224 */ /* 0x000fe400078e0006 */
[----:B------:R-:W-:-:S07]  /*2fc00*/  IMAD.MOV.U32 R4, RZ, RZ, R14 ;  /* 0x000000ffff047224 */ /* 0x000fce00078e000e */
[----:B------:R-:W-:Y:S05]  /*2fc10*/  WARPSYNC.COLLECTIVE R15, `(.L_x_5260) ;  /* 0x000000000f087348 */ /* 0x000fea0003c00000 */
[----:B------:R0:W1:Y:S02]  /*2fc20*/  SHFL.IDX P6, R14, R13, R12, R11 ;  /* 0x0000000c0d0e7389 */ /* 0x00006400000c000b */
[----:B01----:R-:W-:Y:S01]  /*2fc30*/  ENDCOLLECTIVE ;  /* 0x000000000000791b */ /* 0x003fe20003800000 */
.L_x_5260:
[----:B------:R-:W-:Y:S02]  /*2fc40*/  IMAD.MOV.U32 R6, RZ, RZ, R14 ;  /* 0x000000ffff067224 */ /* 0x000fe400078e000e */
[----:B------:R-:W-:-:S05]  /*2fc50*/  IMAD.IADD R10, R3, 0x1, R10 ;  /* 0x00000001030a7824 */ /* 0x000fca00078e020a */
[----:B------:R0:W-:Y:S01]  /*2fc60*/  STL [R1+0xc], R10 ;  /* 0x00000c0a01007387 */ /* 0x0001e20000100800 */
[----:B------:R-:W-:Y:S05]  /*2fc70*/  BRA `(.L_x_5261) ;  /* 0xffffffc800447947 */ /* 0x000fea000383ffff */
.L_x_5152:
        /* <DEDUP_REMOVED lines=8> */
.L_x_5263:
[----:B------:R-:W-:Y:S05]  /*2fd00*/  BSYNC B0 ;  /* 0x0000000000007941 */ /* 0x000fea0003800000 */
.L_x_5262:
[----:B------:R-:W-:Y:S01]  /*2fd10*/  IMAD.MOV.U32 R3, RZ, RZ, R14 ;  /* 0x000000ffff037224 */ /* 0x000fe200078e000e */
[----:B------:R-:W-:Y:S06]  /*2fd20*/  BRA `(.L_x_5264) ;  /* 0xffffffc800307947 */ /* 0x000fec000383ffff */
.L_x_5158:
[----:B0-----:R0:W1:Y:S02]  /*2fd30*/  SYNCS.PHASECHK.TRANS64.TRYWAIT P0, [R0+URZ+0x30820], R3 ;  /* 0x03082003000075a7 */ /* 0x001064000800017f */
[----:B-1----:R-:W-:Y:S05]  /*2fd40*/  @!P0 NANOSLEEP.SYNCS 0x989680 ;  /* 0x009896800000895d */ /* 0x002fea0003900000 */
[----:B------:R-:W1:Y:S02]  /*2fd50*/  @!P0 SYNCS.PHASECHK.TRANS64 P0, [R0+URZ+0x30820], R3 ;  /* 0x03082003000085a7 */ /* 0x000e64000800007f */
[----:B-1----:R-:W-:Y:S05]  /*2fd60*/  @!P0 BRA `(.L_x_5158) ;  /* 0xfffffffc00f08947 */ /* 0x002fea000383ffff */
[----:B------:R-:W-:Y:S05]  /*2fd70*/  BRA `(.L_x_5265) ;  /* 0xffffffd000cc7947 */ /* 0x000fea000383ffff */
.L_x_5159:
        /* <DEDUP_REMOVED lines=11> */
.L_x_5267:
[----:B------:R-:W-:Y:S05]  /*2fe30*/  BSYNC B0 ;  /* 0x0000000000007941 */ /* 0x000fea0003800000 */
.L_x_5266:
[----:B------:R-:W-:Y:S05]  /*2fe40*/  BRA `(.L_x_5268) ;  /* 0xffffffd000b47947 */ /* 0x000fea000383ffff */
.L_x_5160:
[----:B------:R-:W-:Y:S01]  /*2fe50*/  BSSY B0, `(.L_x_5269) ;  /* 0x0000006000007945 */ /* 0x000fe20003800000 */
[----:B------:R-:W-:-:S07]  /*2fe60*/  IMAD.MOV.U32 R15, RZ, RZ, -0x1 ;  /* 0xffffffffff0f7424 */ /* 0x000fce00078e00ff */
[----:B01----:R-:W-:Y:S05]  /*2fe70*/  WARPSYNC.COLLECTIVE R15, `(.L_x_5270) ;  /* 0x000000000f0c7348 */ /* 0x003fea0003c00000 */
[----:B------:R-:W-:Y:S02]  /*2fe80*/  ELECT P6, UR62, PT ;  /* 0x00000000003e782f */ /* 0x000fe400038c0000 */
[----:B------:R-:W-:Y:S01]  /*2fe90*/  MOV R14, UR62 ;  /* 0x0000003e000e7c02 */ /* 0x000fe20008000f00 */
[----:B01----:R-:W-:Y:S10]  /*2fea0*/  ENDCOLLECTIVE ;  /* 0x000000000000791b */ /* 0x003ff40003800000 */
.L_x_5270:
[----:B------:R-:W-:Y:S05]  /*2feb0*/  BSYNC B0 ;  /* 0x0000000000007941 */ /* 0x000fea0003800000 */
.L_x_5269:
[----:B------:R-:W-:Y:S05]  /*2fec0*/  BRA `(.L_x_5271) ;  /* 0xffffffd000a87947 */ /* 0x000fea000383ffff */
.L_x_5162:
[----:B0-----:R0:W1:Y:S02]  /*2fed0*/  SYNCS.PHASECHK.TRANS64.TRYWAIT P0, [R6+URZ], R5 ;  /* 0x00000005060075a7 */ /* 0x001064000800017f */
[----:B-1----:R-:W-:Y:S05]  /*2fee0*/  @!P0 NANOSLEEP.SYNCS 0x989680 ;  /* 0x009896800000895d */ /* 0x002fea0003900000 */
[----:B------:R-:W1:Y:S02]  /*2fef0*/  @!P0 SYNCS.PHASECHK.TRANS64 P0, [R6+URZ], R5 ;  /* 0x00000005060085a7 */ /* 0x000e64000800007f */
[----:B-1----:R-:W-:Y:S05]  /*2ff00*/  @!P0 BRA `(.L_x_5162) ;  /* 0xfffffffc00f08947 */ /* 0x002fea000383ffff */
[----:B------:R-:W-:Y:S05]  /*2ff10*/  BRA `(.L_x_5272) ;  /* 0xffffffd000ec7947 */ /* 0x000fea000383ffff */
.L_x_5163:
[----:B-1----:R1:W2:Y:S02]  /*2ff20*/  SYNCS.PHASECHK.TRANS64.TRYWAIT P0, [R7+URZ], R2 ;  /* 0x00000002070075a7 */ /* 0x0022a4000800017f */
[----:B--2---:R-:W-:Y:S05]  /*2ff30*/  @!P0 NANOSLEEP.SYNCS 0x989680 ;  /* 0x009896800000895d */ /* 0x004fea0003900000 */
[----:B------:R-:W2:Y:S02]  /*2ff40*/  @!P0 SYNCS.PHASECHK.TRANS64 P0, [R7+URZ], R2 ;  /* 0x00000002070085a7 */ /* 0x000ea4000800007f */
[----:B--2---:R-:W-:Y:S05]  /*2ff50*/  @!P0 BRA `(.L_x_5163) ;  /* 0xfffffffc00f08947 */ /* 0x004fea000383ffff */
[----:B------:R-:W-:Y:S05]  /*2ff60*/  BRA `(.L_x_5273) ;  /* 0xffffffd000e07947 */ /* 0x000fea000383ffff */
.L_x_5165:
[----:B--2---:R2:W3:Y:S02]  /*2ff70*/  SYNCS.PHASECHK.TRANS64.TRYWAIT P0, [R4+URZ], R5 ;  /* 0x00000005040075a7 */ /* 0x0044e4000800017f */
[----:B---3--:R-:W-:Y:S05]  /*2ff80*/  @!P0 NANOSLEEP.SYNCS 0x989680 ;  /* 0x009896800000895d */ /* 0x008fea0003900000 */
[----:B------:R-:W3:Y:S02]  /*2ff90*/  @!P0 SYNCS.PHASECHK.TRANS64 P0, [R4+URZ], R5 ;  /* 0x00000005040085a7 */ /* 0x000ee4000800007f */
[----:B---3--:R-:W-:Y:S05]  /*2ffa0*/  @!P0 BRA `(.L_x_5165) ;  /* 0xfffffffc00f08947 */ /* 0x008fea000383ffff */
[----:B------:R-:W-:Y:S05]  /*2ffb0*/  BRA `(.L_x_5274) ;  /* 0xffffffd000e87947 */ /* 0x000fea000383ffff */
.L_x_5275:
        /* <DEDUP_REMOVED lines=12> */
.L_x_14853:


//--------------------- .text._ZN7cutlass13device_kernelIN5flash11enable_sm90INS1_16FlashAttnFwdSm90INS1_25CollectiveMainloopFwdSm90ILi2EN4cute5tupleIJNS5_1CILi1EEES8_S8_EEENS6_IJNS7_ILi128EEENS7_ILi112EEENS7_ILi192EEEEEELi192ENS_10bfloat16_tEfNS_4arch4Sm90ELb1ELb0ELb0ELb0ELb0ELb0ELb0ELb1ELb1ELb1ELb1ELb0EEENS1_21CollectiveEpilogueFwdINS6_IJSA_SC_SB_EEES9_SE_SG_Li256ELb0ELb1ELb1ELb0EEENS1_19SingleTileSchedulerILb0ELb1ELb1ELi128EEEEEEEEEvNT_6ParamsE --------------------------
	.section	.text._ZN7cutlass13device_kernelIN5flash11enable_sm90INS1_16FlashAttnFwdSm90INS1_25CollectiveMainloopFwdSm90ILi2EN4cute5tupleIJNS5_1CILi1EEES8_S8_EEENS6_IJNS7_ILi128EEENS7_ILi112EEENS7_ILi192EEEEEELi192ENS_10bfloat16_tEfNS_4arch4Sm90ELb1ELb0ELb0ELb0ELb0ELb0ELb0ELb1ELb1ELb1ELb1ELb0EEENS1_21CollectiveEpilogueFwdINS6_IJSA_SC_SB_EEES9_SE_SG_Li256ELb0ELb1ELb1ELb0EEENS1_19SingleTileSchedulerILb0ELb1ELb1ELi128EEEEEEEEEvNT_6ParamsE,"ax",@progbits
	.align	128
.text._ZN7cutlass13device_kernelIN5flash11enable_sm90INS1_16FlashAttnFwdSm90INS1_25CollectiveMainloopFwdSm90ILi2EN4cute5tupleIJNS5_1CILi1EEES8_S8_EEENS6_IJNS7_ILi128EEENS7_ILi112EEENS7_ILi192EEEEEELi192ENS_10bfloat16_tEfNS_4arch4Sm90ELb1ELb0ELb0ELb0ELb0ELb0ELb0ELb1ELb1ELb1ELb1ELb0EEENS1_21CollectiveEpilogueFwdINS6_IJSA_SC_SB_EEES9_SE_SG_Li256ELb0ELb1ELb1ELb0EEENS1_19SingleTileSchedulerILb0ELb1ELb1ELi128EEEEEEEEEvNT_6ParamsE:
        .type           _ZN7cutlass13device_kernelIN5flash11enable_sm90INS1_16FlashAttnFwdSm90INS1_25CollectiveMainloopFwdSm90ILi2EN4cute5tupleIJNS5_1CILi1EEES8_S8_EEENS6_IJNS7_ILi128EEENS7_ILi112EEENS7_ILi192EEEEEELi192ENS_10bfloat16_tEfNS_4arch4Sm90ELb1ELb0ELb0ELb0ELb0ELb0ELb0ELb1ELb1ELb1ELb1ELb0EEENS1_21CollectiveEpilogueFwdINS6_IJSA_SC_SB_EEES9_SE_SG_Li256ELb0ELb1ELb1ELb0EEENS1_19SingleTileSchedulerILb0ELb1ELb1ELi128EEEEEEEEEvNT_6ParamsE,@function
        .size           _ZN7cutlass13device_kernelIN5flash11enable_sm90INS1_16FlashAttnFwdSm90INS1_25CollectiveMainloopFwdSm90ILi2EN4cute5tupleIJNS5_1CILi1EEES8_S8_EEENS6_IJNS7_ILi128EEENS7_ILi112EEENS7_ILi192EEEEEELi192ENS_10bfloat16_tEfNS_4arch4Sm90ELb1ELb0ELb0ELb0ELb0ELb0ELb0ELb1ELb1ELb1ELb1ELb0EEENS1_21CollectiveEpilogueFwdINS6_IJSA_SC_SB_EEES9_SE_SG_Li256ELb0ELb1ELb1ELb0EEENS1_19SingleTileSchedulerILb0ELb1ELb1ELi128EEEEEEEEEvNT_6ParamsE,(.L_x_14854 - _ZN7cutlass13device_kernelIN5flash11enable_sm90INS1_16FlashAttnFwdSm90INS1_25CollectiveMainloopFwdSm90ILi2EN4cute5tupleIJNS5_1CILi1EEES8_S8_EEENS6_IJNS7_ILi128EEENS7_ILi112EEENS7_ILi192EEEEEELi192ENS_10bfloat16_tEfNS_4arch4Sm90ELb1ELb0ELb0ELb0ELb0ELb0ELb0ELb1ELb1ELb1ELb1ELb0EEENS1_21CollectiveEpilogueFwdINS6_IJSA_SC_SB_EEES9_SE_SG_Li256ELb0ELb1ELb1ELb0EEENS1_19SingleTileSchedulerILb0ELb1ELb1ELi128EEEEEEEEEvNT_6ParamsE)
        .other          _ZN7cutlass13device_kernelIN5flash11enable_sm90INS1_16FlashAttnFwdSm90INS1_25CollectiveMainloopFwdSm90ILi2EN4cute5tupleIJNS5_1CILi1EEES8_S8_EEENS6_IJNS7_ILi128EEENS7_ILi112EEENS7_ILi192EEEEEELi192ENS_10bfloat16_tEfNS_4arch4Sm90ELb1ELb0ELb0ELb0ELb0ELb0ELb0ELb1ELb1ELb1ELb1ELb0EEENS1_21CollectiveEpilogueFwdINS6_IJSA_SC_SB_EEES9_SE_SG_Li256ELb0ELb1ELb1ELb0EEENS1_19SingleTileSchedulerILb0ELb1ELb1ELi128EEEEEEEEEvNT_6ParamsE,@"STO_CUDA_ENTRY STV_DEFAULT"
_ZN7cutlass13device_kernelIN5flash11enable_sm90INS1_16FlashAttnFwdSm90INS1_25CollectiveMainloopFwdSm90ILi2EN4cute5tupleIJNS5_1CILi1EEES8_S8_EEENS6_IJNS7_ILi128EEENS7_ILi112EEENS7_ILi192EEEEEELi192ENS_10bfloat16_tEfNS_4arch4Sm90ELb1ELb0ELb0ELb0ELb0ELb0ELb0ELb1ELb1ELb1ELb1ELb0EEENS1_21CollectiveEpilogueFwdINS6_IJSA_SC_SB_EEES9_SE_SG_Li256ELb0ELb1ELb1ELb0EEENS1_19SingleTileSchedulerILb0ELb1ELb1ELi128EEEEEEEEEvNT_6ParamsE:
        /* <DEDUP_REMOVED lines=18> */
.L_x_5277:
[----:B------:R-:W-:Y:S05]  /*0120*/  BSYNC B0 ;  /* 0x0000000000007941 */ /* 0x000fea0003800000 */
.L_x_5276:
        /* <DEDUP_REMOVED lines=41> */
.L_x_5278:
        /* <DEDUP_REMOVED lines=22> */
.L_x_5279:
        /* <DEDUP_REMOVED lines=18> */
.L_x_5280:
        /* <DEDUP_REMOVED lines=22> */
.L_x_5281:
        /* <DEDUP_REMOVED lines=22> */
.L_x_5282:
        /* <DEDUP_REMOVED lines=9> */
.L_x_5285:
        /* <DEDUP_REMOVED lines=19> */
[----:B------:R-:W1:Y:S01]  /*0ac0*/  S2UR UR38, SR_CTAID.X ;  /* 0x00000000002679c3 */ /* 0x000e620000002500 */
[----:B------:R-:W-:Y:S01]  /*0ad0*/  ULDC UR4, c[0x0][0x448] ;  /* 0x0001120000047ab9 */ /* 0x000fe20000000800 */
[----:B------:R-:W-:Y:S01]  /*0ae0*/  ULDC UR6, c[0x0][0x424] ;  /* 0x0001090000067ab9 */ /* 0x000fe20000000800 */
[----:B------:R-:W-:Y:S01]  /*0af0*/  UISETP.NE.AND UP1, UPT, UR4, 0x1, UPT ;  /* 0x000000010400788c */ /* 0x000fe2000bf25270 */
[----:B------:R-:W-:Y:S02]  /*0b00*/  ULDC UR7, c[0x0][0x288] ;  /* 0x0000a20000077ab9 */ /* 0x000fe40000000800 */
[----:B------:R-:W-:Y:S01]  /*0b10*/  ULDC.64 UR4, c[0x0][0x418] ;  /* 0x0001060000047ab9 */ /* 0x000fe20000000a00 */
[----:B------:R-:W-:Y:S02]  /*0b20*/  UIADD3 UR7, -UR7, 0x70, URZ ;  /* 0x0000007007077890 */ /* 0x000fe4000fffe13f */
[----:B------:R-:W-:Y:S01]  /*0b30*/  UISETP.NE.U32.AND UP0, UPT, UR4, URZ, UPT ;  /* 0x0000003f0400728c */ /* 0x000fe2000bf05070 */
[----:B------:R-:W-:Y:S01]  /*0b40*/  ULDC UR48, c[0x0][0x2f0] ;  /* 0x0000bc0000307ab9 */ /* 0x000fe20000000800 */
[----:B------:R-:W-:-:S02]  /*0b50*/  USHF.R.U32.HI UR11, URZ, 0x10, UR8 ;  /* 0x000000103f0b7899 */ /* 0x000fc40008011608 */
[----:B------:R-:W-:Y:S01]  /*0b60*/  UISETP.NE.AND.EX UP0, UPT, UR5, URZ, UPT, UP0 ;  /* 0x0000003f0500728c */ /* 0x000fe2000bf05300 */
[----:B------:R-:W-:Y:S02]  /*0b70*/  @UP1 ULDC UR9, c[0x0][0x450] ;  /* 0x0001140000091ab9 */ /* 0x000fe40000000800 */
[----:B------:R-:W-:Y:S01]  /*0b80*/  @UP1 ULDC UR5, c[0x0][0x44c] ;  /* 0x0001130000051ab9 */ /* 0x000fe20000000800 */
[----:B------:R-:W-:-:S04]  /*0b90*/  USEL UR10, UR6, 0x1, UP0 ;  /* 0x00000001060a7887 */ /* 0x000fc80008000000 */
[----:B------:R-:W-:Y:S02]  /*0ba0*/  UIMAD UR7, UR10, UR48, UR7 ;  /* 0x000000300a0772a4 */ /* 0x000fe4000f8e0207 */
[----:B-1----:R-:W-:Y:S01]  /*0bb0*/  USHF.L.U32 UR38, UR38, 0x7, URZ ;  /* 0x0000000726267899 */ /* 0x002fe2000800063f */
[----:B------:R-:W-:-:S03]  /*0bc0*/  IMAD.U32 R17, RZ, RZ, UR10 ;  /* 0x0000000aff117e24 */ /* 0x000fc6000f8e00ff */
[----:B------:R-:W-:Y:S02]  /*0bd0*/  @UP1 UIADD3 UR4, UR38, 0x7f, URZ ;  /* 0x0000007f26041890 */ /* 0x000fe4000fffe03f */
[----:B------:R-:W-:Y:S02]  /*0be0*/  UIADD3 UR6, UR38, 0x7f, URZ ;  /* 0x0000007f26067890 */ /* 0x000fe4000fffe03f */
[----:B------:R-:W-:-:S04]  /*0bf0*/  UIMAD.WIDE.U32 UR4, UR4, UR5, URZ ;  /* 0x00000005040472a5 */ /* 0x000fc8000f8e003f */
[----:B------:R-:W-:Y:S02]  /*0c00*/  @UP1 USHF.R.U32.HI UR6, URZ, UR9, UR5 ;  /* 0x000000093f061299 */ /* 0x000fe40008011605 */
[----:B------:R-:W-:Y:S02]  /*0c10*/  UIMAD UR5, UR10, UR48, 0x6f ;  /* 0x0000006f0a0574a4 */ /* 0x000fe4000f8e0230 */
[----:B------:R-:W-:Y:S01]  /*0c20*/  UIADD3 UR7, UR7, UR6, URZ ;  /* 0x0000000607077290 */ /* 0x000fe2000fffe03f */
[----:B------:R-:W-:Y:S02]  /*0c30*/  UMOV UR4, URZ ;  /* 0x0000003f00047c82 */ /* 0x000fe40008000000 */
[----:B------:R-:W-:Y:S01]  /*0c40*/  UMOV UR6, URZ ;  /* 0x0000003f00067c82 */ /* 0x000fe20008000000 */
[----:B------:R-:W-:Y:S02]  /*0c50*/  UIMAD.WIDE UR4, UR5, -0x6db6db6d, UR4 ;  /* 0x92492493050478a5 */ /* 0x000fe4000f8e0204 */
[----:B------:R-:W-:-:S02]  /*0c60*/  UIMAD.WIDE UR6, UR7, -0x6db6db6d, UR6 ;  /* 0x92492493070678a5 */ /* 0x000fc4000f8e0206 */
[----:B------:R-:W-:Y:S02]  /*0c70*/  USHF.R.U32.HI UR4, URZ, 0x1f, UR5 ;  /* 0x0000001f3f047899 */ /* 0x000fe40008011605 */
[----:B------:R-:W-:Y:S02]  /*0c80*/  USHF.R.U32.HI UR6, URZ, 0x1f, UR7 ;  /* 0x0000001f3f067899 */ /* 0x000fe40008011607 */
[----:B------:R-:W-:Y:S02]  /*0c90*/  ULEA.HI.SX32 UR4, UR5, UR4, 0x1a ;  /* 0x0000000405047291 */ /* 0x000fe4000f8fd23f */
[----:B------:R-:W-:Y:S02]  /*0ca0*/  ULEA.HI.SX32 UR6, UR7, UR6, 0x1a ;  /* 0x0000000607067291 */ /* 0x000fe4000f8fd23f */
[----:B------:R-:W-:Y:S02]  /*0cb0*/  ULOP3.LUT UR7, UR8, 0xffff, URZ, 0xc0, !UPT ;  /* 0x0000ffff08077892 */ /* 0x000fe4000f8ec03f */
[----:B------:R-:W-:-:S04]  /*0cc0*/  UISETP.LT.AND UP0, UPT, UR4, UR6, UPT ;  /* 0x000000060400728c */ /* 0x000fc8000bf01270 */
[----:B------:R-:W-:Y:S02]  /*0cd0*/  USEL UR10, UR4, UR6, UP0 ;  /* 0x00000006040a7287 */ /* 0x000fe40008000000 */
[----:B------:R-:W-:Y:S02]  /*0ce0*/  UISETP.NE.AND UP0, UPT, UR11, URZ, UPT ;  /* 0x0000003f0b00728c */ /* 0x000fe4000bf05270 */
[----:B------:R-:W-:Y:S01]  /*0cf0*/  UISETP.GE.AND UP1, UPT, UR10, 0x1, UPT ;  /* 0x000000010a00788c */ /* 0x000fe2000bf26270 */
[----:B------:R-:W-:-:S05]  /*0d00*/  UMOV UR4, URZ ;  /* 0x0000003f00047c82 */ /* 0x000fca0008000000 */
[----:B------:R-:W-:-:S03]  /*0d10*/  PLOP3.LUT P0, PT, PT, PT, UP1, 0x80, 0x0 ;  /* 0x000000000000781c */ /* 0x000fc60003f0f018 */
[----:B------:R-:W-:-:S10]  /*0d20*/  @!UP0 ULDC UR11, c[0x0][0x9f0] ;  /* 0x00027c00000b8ab9 */ /* 0x000fd40000000800 */
[----:B------:R-:W-:Y:S05]  /*0d30*/  @!P0 BRA `(.L_x_5287) ;  /* 0x0000000000848947 */ /* 0x000fea0003800000 */
[----:B------:R-:W-:Y:S01]  /*0d40*/  IMAD.U32 R3, RZ, RZ, UR11 ;  /* 0x0000000bff037e24 */ /* 0x000fe2000f8e00ff */
[----:B------:R-:W-:Y:S01]  /*0d50*/  UIADD3 UR6, UR11, -0x1, UR10 ;  /* 0xffffffff0b067890 */ /* 0x000fe2000fffe00a */
[----:B------:R-:W-:-:S03]  /*0d60*/  UMOV UR4, URZ ;  /* 0x0000003f00047c82 */ /* 0x000fc60008000000 */
        /* <DEDUP_REMOVED lines=30> */
.L_x_5287:
[----:B------:R-:W-:Y:S01]  /*0f50*/  UIMAD UR6, UR7, UR4, URZ ;  /* 0x00000004070672a4 */ /* 0x000fe2000f8e023f */
[----:B------:R-:W-:Y:S01]  /*0f60*/  IMAD.U32 R0, RZ, RZ, UR10 ;  /* 0x0000000aff007e24 */ /* 0x000fe2000f8e00ff */
[----:B0-----:R-:W0:Y:S01]  /*0f70*/  S2R R2, SR_TID.X ;  /* 0x0000000000027919 */ /* 0x001e220000002100 */
[----:B------:R-:W-:Y:S01]  /*0f80*/  IMAD.U32 R3, RZ, RZ, UR4 ;  /* 0x00000004ff037e24 */ /* 0x000fe2000f8e00ff */
[----:B------:R-:W-:Y:S02]  /*0f90*/  R2UR UR5, R17 ;  /* 0x00000000110572ca */ /* 0x000fe400000e0000 */
[----:B------:R-:W-:Y:S01]  /*0fa0*/  CS2R R118, SRZ ;  /* 0x0000000000767805 */ /* 0x000fe2000001ff00 */
[----:B------:R-:W-:Y:S01]  /*0fb0*/  IMAD.U32 R18, RZ, RZ, UR6 ;  /* 0x00000006ff127e24 */ /* 0x000fe2000f8e00ff */
[----:B------:R-:W-:Y:S02]  /*0fc0*/  PLOP3.LUT P0, PT, PT, PT, PT, 0x80, 0x0 ;  /* 0x000000000000781c */ /* 0x000fe40003f0f070 */
[----:B------:R-:W-:-:S02]  /*0fd0*/  CS2R R116, SRZ ;  /* 0x0000000000747805 */ /* 0x000fc4000001ff00 */
[----:B------:R-:W-:Y:S02]  /*0fe0*/  VIADDMNMX R0, R3, UR6, R0, PT ;  /* 0x0000000603007c46 */ /* 0x000fe4000b800100 */
[----:B------:R-:W-:Y:S02]  /*0ff0*/  CS2R R114, SRZ ;  /* 0x0000000000727805 */ /* 0x000fe4000001ff00 */
[----:B------:R-:W-:Y:S02]  /*1000*/  CS2R R112, SRZ ;  /* 0x0000000000707805 */ /* 0x000fe4000001ff00 */
[----:B------:R-:W-:Y:S02]  /*1010*/  CS2R R110, SRZ ;  /* 0x00000000006e7805 */ /* 0x000fe4000001ff00 */
[----:B------:R-:W-:Y:S02]  /*1020*/  R2UR UR39, R0 ;  /* 0x00000000002772ca */ /* 0x000fe400000e0000 */
[----:B------:R-:W-:-:S02]  /*1030*/  CS2R R108, SRZ ;  /* 0x00000000006c7805 */ /* 0x000fc4000001ff00 */
[----:B------:R-:W-:Y:S02]  /*1040*/  CS2R R106, SRZ ;  /* 0x00000000006a7805 */ /* 0x000fe4000001ff00 */
[----:B------:R-:W-:Y:S01]  /*1050*/  CS2R R104, SRZ ;  /* 0x0000000000687805 */ /* 0x000fe2000001ff00 */
[----:B------:R-:W-:Y:S01]  /*1060*/  UIMAD UR48, UR5, UR48, URZ ;  /* 0x00000030053072a4 */ /* 0x000fe2000f8e023f */
        /* <DEDUP_REMOVED lines=8> */
[----:B------:R-:W-:Y:S01]  /*10f0*/  UISETP.GT.AND UP0, UPT, UR39, UR6, UPT ;  /* 0x000000062700728c */ /* 0x000fe2000bf04270 */
[----:B------:R-:W-:Y:S02]  /*1100*/  CS2R R86, SRZ ;  /* 0x0000000000567805 */ /* 0x000fe4000001ff00 */
[----:B------:R-:W-:-:S02]  /*1110*/  CS2R R84, SRZ ;  /* 0x0000000000547805 */ /* 0x000fc4000001ff00 */
[----:B------:R-:W-:Y:S02]  /*1120*/  CS2R R82, SRZ ;  /* 0x0000000000527805 */ /* 0x000fe4000001ff00 */
[----:B------:R-:W-:Y:S02]  /*1130*/  CS2R R80, SRZ ;  /* 0x0000000000507805 */ /* 0x000fe4000001ff00 */
[----:B------:R-:W-:Y:S02]  /*1140*/  CS2R R78, SRZ ;  /* 0x00000000004e7805 */ /* 0x000fe4000001ff00 */
[----:B------:R-:W-:Y:S02]  /*1150*/  PLOP3.LUT P1, PT, PT, PT, UP0, 0x80, 0x0 ;  /* 0x000000000000781c */ /* 0x000fe40003f2f008 */
        /* <DEDUP_REMOVED lines=65> */
.L_x_5289:
[----:B------:R-:W-:Y:S02]  /*1570*/  R2UR UR4, R16 ;  /* 0x00000000100472ca */ /* 0x000fe400000e0000 */
[----:B------:R-:W-:-:S11]  /*1580*/  SHF.L.U32 R0, RZ, 0x1f, RZ ;  /* 0x0000001fff007819 */ /* 0x000fd600000006ff */
[----:B------:R-:W0:Y:S02]  /*1590*/  SYNCS.PHASECHK.TRANS64.TRYWAIT P0, [UR4+0x36800], R0 ;  /* 0x03680000ff0075a7 */ /* 0x000e240008000144 */
[----:B0-----:R-:W-:Y:S05]  /*15a0*/  @!P0 BRA `(.L_x_5290) ;  /* 0x0000013800648947 */ /* 0x001fea0003800000 */
.L_x_5411:
[----:B------:R-:W2:Y:S02]  /*15b0*/  LDL R2, [R1+0xc] ;  /* 0x00000c0001027983 */ /* 0x000ea40000100800 */
[----:B--2---:R-:W-:-:S13]  /*15c0*/  R2UR UR4, R2 ;  /* 0x00000000020472ca */ /* 0x004fda00000e0000 */
[----:B------:R-:W-:-:S06]  /*15d0*/  ULOP3.LUT UR4, UR4, 0x1, URZ, 0xfc, !UPT ;  /* 0x0000000104047892 */ /* 0x000fcc000f8efc3f */
[----:B------:R-:W-:-:S05]  /*15e0*/  IMAD.U32 R2, RZ, RZ, UR4 ;  /* 0x00000004ff027e24 */ /* 0x000fca000f8e00ff */
[----:B------:R-:W-:-:S13]  /*15f0*/  ISETP.NE.AND P0, PT, R2, 0x3, PT ;  /* 0x000000030200780c */ /* 0x000fda0003f05270 */
[----:B------:R-:W-:Y:S05]  /*1600*/  @!P0 BRA `(.L_x_5291) ;  /* 0x0000000000048947 */ /* 0x000fea0003800000 */
[----:B------:R-:W-:Y:S01]  /*1610*/  BPT.TRAP 0x1 ;  /* 0x000000040000795c */ /* 0x000fe20000300000 */
.L_x_5291:
[----:B------:R-:W-:-:S13]  /*1620*/  R2UR UR4, R16 ;  /* 0x00000000100472ca */ /* 0x000fda00000e0000 */
[----:B------:R1:W2:Y:S01]  /*1630*/  SYNCS.PHASECHK.TRANS64.TRYWAIT P2, [UR4+0x36830], R0 ;  /* 0x03683000ff0075a7 */ /* 0x0002a20008040144 */
[----:B------:R-:W-:Y:S05]  /*1640*/  @!P0 BRA `(.L_x_5292) ;  /* 0x0000000000048947 */ /* 0x000fea0003800000 */
[----:B------:R-:W-:Y:S01]  /*1650*/  BPT.TRAP 0x1 ;  /* 0x000000040000795c */ /* 0x000fe20000300000 */
.L_x_5292:
        /* <DEDUP_REMOVED lines=9> */
.L_x_5293:
        /* <DEDUP_REMOVED lines=18> */
[----:B------:R-:W-:Y:S01]  /*1810*/  R2UR UR21, R5 ;  /* 0x00000000051572ca */ /* 0x000fe200000e0000 */
[----:B------:R-:W-:Y:S01]  /*1820*/  USHF.R.U32.HI UR4, URZ, 0x4, UR4 ;  /* 0x000000043f047899 */ /* 0x000fe20008011604 */
[----:B------:R-:W-:Y:S01]  /*1830*/  R2UR UR6, R4 ;  /* 0x00000000040672ca */ /* 0x000fe200000e0000 */
[----:B------:R-:W-:Y:S01]  /*1840*/  UMOV UR27, 0x40000040 ;  /* 0x40000040001b7882 */ /* 0x000fe20000000000 */
[----:B------:R-:W-:Y:S01]  /*1850*/  UMOV UR29, 0x40000040 ;  /* 0x40000040001d7882 */ /* 0x000fe20000000000 */
[----:B------:R-:W-:Y:S01]  /*1860*/  ULOP3.LUT UR4, UR4, 0x3fff, URZ, 0xc0, !UPT ;  /* 0x00003fff04047892 */ /* 0x000fe2000f8ec03f */
[----:B0-----:R-:W-:Y:S01]  /*1870*/  LOP3.LUT R3, R80, 0xffffff80, RZ, 0xc0, !PT ;  /* 0xffffff8050037812 */ /* 0x001fe200078ec0ff */
[----:B------:R-:W-:Y:S01]  /*1880*/  UMOV UR31, 0x40000040 ;  /* 0x40000040001f7882 */ /* 0x000fe20000000000 */
[----:B------:R-:W-:Y:S01]  /*1890*/  UMOV UR33, 0x40000040 ;  /* 0x4000004000217882 */ /* 0x000fe20000000000 */
[----:B------:R-:W-:Y:S01]  /*18a0*/  ULOP3.LUT UR50, UR4, 0x10000, URZ, 0xfc, !UPT ;  /* 0x0001000004327892 */ /* 0x000fe2000f8efc3f */
[----:B------:R-:W-:Y:S01]  /*18b0*/  LEA.HI R23, R23, R22, RZ, 0x2 ;  /* 0x0000001617177211 */ /* 0x000fe200078f10ff */
[----:B------:R-:W-:Y:S01]  /*18c0*/  UMOV UR35, 0x40000040 ;  /* 0x4000004000237882 */ /* 0x000fe20000000000 */
[----:B------:R-:W-:Y:S01]  /*18d0*/  UMOV UR37, 0x40000040 ;  /* 0x4000004000257882 */ /* 0x000fe20000000000 */
[----:B------:R-:W-:Y:S01]  /*18e0*/  UIADD3 UR4, UR50, 0x80, URZ ;  /* 0x0000008032047890 */ /* 0x000fe2000fffe03f */
[----:B------:R-:W-:Y:S01]  /*18f0*/  IMAD.IADD R3, R22, 0x1, -R3 ;  /* 0x0000000116037824 */ /* 0x000fe200078e0a03 */
[----:B------:R-:W-:Y:S01]  /*1900*/  UIADD3 UR18, UR50, 0x100, URZ ;  /* 0x0000010032127890 */ /* 0x000fe2000fffe03f */
[----:B------:R-:W-:Y:S01]  /*1910*/  LOP3.LUT R23, R23, 0xfffffffc, RZ, 0xc0, !PT ;  /* 0xfffffffc17177812 */ /* 0x000fe200078ec0ff */
[----:B------:R-:W-:Y:S01]  /*1920*/  UMOV UR10, UR50 ;  /* 0x00000032000a7c82 */ /* 0x000fe20008000000 */
[----:B------:R-:W-:Y:S01]  /*1930*/  UIADD3 UR22, UR50, 0x300, URZ ;  /* 0x0000030032167890 */ /* 0x000fe2000fffe03f */
[----:B------:R-:W-:Y:S01]  /*1940*/  HGMMA.64x16x16.F32.BF16 R72, gdesc[UR8], RZ, !UPT, gsb0 ;  /* 0x00200000084879f0 */ /* 0x000fe2000c0018ff */
[----:B------:R-:W-:Y:S01]  /*1950*/  UMOV UR14, UR4 ;  /* 0x00000004000e7c82 */ /* 0x000fe20008000000 */
[----:B------:R-:W-:Y:S01]  /*1960*/  R2UR UR8, R4 ;  /* 0x00000000040872ca */ /* 0x000fe200000e0000 */
[----:B------:R-:W-:Y:S01]  /*1970*/  UIADD3 UR10, UR50, 0x180, URZ ;  /* 0x00000180320a7890 */ /* 0x000fe2000fffe03f */
[----:B------:R-:W-:Y:S01]  /*1980*/  R2UR UR9, R5 ;  /* 0x00000000050972ca */ /* 0x000fe200000e0000 */
[----:B------:R-:W-:Y:S01]  /*1990*/  UMOV UR11, 0x40000040 ;  /* 0x40000040000b7882 */ /* 0x000fe20000000000 */
[----:B------:R-:W-:Y:S01]  /*19a0*/  UIADD3 UR4, UR6, 0x2, URZ ;  /* 0x0000000206047890 */ /* 0x000fe2000fffe03f */
[----:B-1----:R-:W-:Y:S01]  /*19b0*/  SHF.R.S32.HI R0, RZ, 0x1f, R3 ;  /* 0x0000001fff007819 */ /* 0x002fe20000011403 */
[----:B------:R-:W-:Y:S01]  /*19c0*/  UIADD3 UR7, UR50, 0x202, URZ ;  /* 0x0000020232077890 */ /* 0x000fe2000fffe03f */
[----:B------:R-:W-:Y:S01]  /*19d0*/  IMAD.IADD R23, R22, 0x1, -R23 ;  /* 0x0000000116177824 */ /* 0x000fe200078e0a17 */
        /* <DEDUP_REMOVED lines=9> */
[----:B------:R-:W-:Y:S01]  /*1a70*/  LEA.HI R8, R81, R81, RZ, 0x1 ;  /* 0x0000005151087211 */ /* 0x000fe200078f08ff */
[----:B------:R-:W-:Y:S01]  /*1a80*/  UIADD3 UR34, UR50, 0x700, URZ ;  /* 0x0000070032227890 */ /* 0x000fe2000fffe03f */
[----:B------:R-:W-:Y:S01]  /*1a90*/  SHF.R.S32.HI R6, RZ, 0x5, R6 ;  /* 0x00000005ff067819 */ /* 0x000fe20000011406 */
[----:B------:R-:W-:Y:S01]  /*1aa0*/  UIADD3 UR36, UR6, 0x802, URZ ;  /* 0x0000080206247890 */ /* 0x000fe2000fffe03f */
[-C--:B------:R-:W-:Y:S01]  /*1ab0*/  LEA.HI R7, R7, R0.reuse, RZ, 0x3 ;  /* 0x0000000007077211 */ /* 0x080fe200078f18ff */
[----:B------:R-:W-:Y:S01]  /*1ac0*/  UIADD3 UR42, UR50, 0x702, URZ ;  /* 0x00000702322a7890 */ /* 0x000fe2000fffe03f */
[----:B------:R-:W-:Y:S01]  /*1ad0*/  LOP3.LUT R8, R8, 0x3fffffe, RZ, 0xc0, !PT ;  /* 0x03fffffe08087812 */ /* 0x000fe200078ec0ff */
[----:B------:R-:W-:Y:S01]  /*1ae0*/  UMOV UR41, UR37 ;  /* 0x0000002500297c82 */ /* 0x000fe20008000000 */
[----:B------:R-:W-:Y:S01]  /*1af0*/  UMOV UR43, 0x40000040 ;  /* 0x40000040002b7882 */ /* 0x000fe20000000000 */
[----:B------:R-:W-:Y:S01]  /*1b00*/  UIADD3 UR44, UR6, 0x806, URZ ;  /* 0x00000806062c7890 */ /* 0x000fe2000fffe03f */
[----:B------:R-:W-:Y:S01]  /*1b10*/  LEA.HI R9, R23, R23, RZ, 0x1 ;  /* 0x0000001717097211 */ /* 0x000fe200078f08ff */
[----:B------:R-:W-:Y:S01]  /*1b20*/  UMOV UR40, UR36 ;  /* 0x0000002400287c82 */ /* 0x000fe20008000000 */
[----:B------:R-:W-:Y:S01]  /*1b30*/  UIADD3 UR46, UR50, 0x706, URZ ;  /* 0x00000706322e7890 */ /* 0x000fe2000fffe03f */
[----:B------:R-:W-:Y:S01]  /*1b40*/  LEA R6, R6, UR38, 0x4 ;  /* 0x0000002606067c11 */ /* 0x000fe2000f8e20ff */
[----:B------:R-:W-:Y:S01]  /*1b50*/  UMOV UR45, 0x40000040 ;  /* 0x40000040002d7882 */ /* 0x000fe20000000000 */
[----:B------:R-:W-:Y:S01]  /*1b60*/  UMOV UR47, 0x40000040 ;  /* 0x40000040002f7882 */ /* 0x000fe20000000000 */
[----:B------:R-:W-:Y:S01]  /*1b70*/  LOP3.LUT R7, R7, 0xfffffff8, RZ, 0xc0, !PT ;  /* 0xfffffff807077812 */ /* 0x000fe200078ec0ff */
[----:B------:R-:W-:Y:S01]  /*1b80*/  IMAD.IADD R8, R81, 0x1, -R8 ;  /* 0x0000000151087824 */ /* 0x000fe200078e0a08 */
[----:B------:R-:W-:Y:S01]  /*1b90*/  LOP3.LUT R10, R9, 0x1ffffffe, RZ, 0xc0, !PT ;  /* 0x1ffffffe090a7812 */ /* 0x000fe200078ec0ff */
[----:B------:R-:W-:Y:S01]  /*1ba0*/  IMAD.U32 R12, RZ, RZ, UR50 ;  /* 0x00000032ff0c7e24 */ /* 0x000fe2000f8e00ff */
[----:B------:R-:W-:Y:S01]  /*1bb0*/  IADD3 R7, R6, R0, -R7 ;  /* 0x0000000006077210 */ /* 0x000fe20007ffe807 */
[----:B------:R-:W-:Y:S01]  /*1bc0*/  UMOV UR60, URZ ;  /* 0x0000003f003c7c82 */ /* 0x000fe20008000000 */
[----:B------:R-:W-:Y:S01]  /*1bd0*/  LOP3.LUT R2, R2, 0x7ffffffc, RZ, 0xc0, !PT ;  /* 0x7ffffffc02027812 */ /* 0x000fe200078ec0ff */
[----:B------:R-:W-:-:S02]  /*1be0*/  IMAD.IADD R10, R23, 0x1, -R10 ;  /* 0x00000001170a7824 */ /* 0x000fc400078e0a0a */
[----:B------:R-:W-:Y:S02]  /*1bf0*/  IMAD R7, R8, 0x40, R7 ;  /* 0x0000004008077824 */ /* 0x000fe400078e0207 */
[----:B------:R-:W-:Y:S02]  /*1c00*/  IMAD.IADD R13, R3, 0x1, -R2 ;  /* 0x00000001030d7824 */ /* 0x000fe400078e0a02 */
[----:B------:R-:W-:Y:S02]  /*1c10*/  IMAD R11, R10, 0x8, R7 ;  /* 0x000000080a0b7824 */ /* 0x000fe400078e0207 */
[----:B------:R-:W-:Y:S01]  /*1c20*/  IMAD.U32 R3, RZ, RZ, UR48 ;  /* 0x00000030ff037e24 */ /* 0x000fe2000f8e00ff */
[----:B------:R-:W-:Y:S02]  /*1c30*/  WARPGROUP.DEPBAR.LE gsb0, 0x0 ;  /* 0x00008000000079c5 */ /* 0x000fe40000010000 */
[----:B------:R-:W-:Y:S01]  /*1c40*/  WARPGROUP.ARRIVE ;  /* 0x00000000000079c5 */ /* 0x000fe20000000000 */
[----:B------:R-:W-:-:S05]  /*1c50*/  IMAD.MOV.U32 R6, RZ, RZ, R11 ;  /* 0x000000ffff067224 */ /* 0x000fca00078e000b */
        /* <DEDUP_REMOVED lines=132> */
[----:B------:R-:W-:Y:S02]  /*24a0*/  UIADD3 UR10, UR50, 0x286, URZ ;  /* 0x00000286320a7890 */ /* 0x000fe4000fffe03f */
[----:B------:R-:W-:Y:S02]  /*24b0*/  UIADD3 UR11, UR6, 0x804, URZ ;  /* 0x00000804060b7890 */ /* 0x000fe4000fffe03f */
[----:B------:R-:W-:Y:S01]  /*24c0*/  UIADD3 UR6, UR50, 0x904, URZ ;  /* 0x0000090432067890 */ /* 0x000fe2000fffe03f */
        /* <DEDUP_REMOVED lines=36> */
[----:B------:R-:W-:Y:S01]  /*2710*/  UIADD3 UR14, UR39, -0x2, URZ ;  /* 0xfffffffe270e7890 */ /* 0x000fe2000fffe03f */
        /* <DEDUP_REMOVED lines=233> */
[----:B------:R-:W-:Y:S02]  /*35b0*/  ULDC UR7, c[0x0][0x448] ;  /* 0x0001120000077ab9 */ /* 0x000fe40000000800 */
[----:B------:R-:W-:Y:S02]  /*35c0*/  UISETP.NE.AND UP0, UPT, UR7, 0x1, UPT ;  /* 0x000000010700788c */ /* 0x000fe4000bf05270 */
[----:B------:R-:W-:-:S04]  /*35d0*/  UIADD3 UR7, UR50, 0x984, URZ ;  /* 0x0000098432077890 */ /* 0x000fc8000fffe03f */
[----:B------:R-:W-:-:S05]  /*35e0*/  PLOP3.LUT P2, PT, PT, PT, UP0, 0x80, 0x0 ;  /* 0x000000000000781c */ /* 0x000fca0003f4f008 */
[----:B------:R-:W-:Y:S02]  /*35f0*/  @UP0 ULDC UR10, c[0x0][0x44c] ;  /* 0x00011300000a0ab9 */ /* 0x000fe40000000800 */
[----:B------:R-:W-:Y:S01]  /*3600*/  UIMAD.WIDE.U32 UR10, UR38, UR10, URZ ;  /* 0x0000000a260a72a5 */ /* 0x000fe2000f8e003f */
        /* <DEDUP_REMOVED lines=26> */
[----:B------:R-:W-:Y:S01]  /*37b0*/  @UP0 ULDC UR7, c[0x0][0x450] ;  /* 0x0001140000070ab9 */ /* 0x000fe20000000800 */
[----:B------:R-:W-:Y:S02]  /*37c0*/  WARPGROUP.DEPBAR.LE gsb0, 0x0 ;  /* 0x00008000000079c5 */ /* 0x000fe40000010000 */
[----:B------:R-:W-:-:S06]  /*37d0*/  WARPGROUP.ARRIVE ;  /* 0x00000000000079c5 */ /* 0x000fcc0000000000 */
[----:B------:R-:W-:Y:S01]  /*37e0*/  HGMMA.64x16x16.F32.BF16 R32, gdesc[UR40], R32, gsb0 ;  /* 0x00200000282079f0 */ /* 0x000fe20008001820 */
[----:B------:R-:W-:Y:S01]  /*37f0*/  UMOV UR42, UR6 ;  /* 0x00000006002a7c82 */ /* 0x000fe20008000000 */
[----:B------:R-:W-:Y:S01]  /*3800*/  UMOV UR43, 0x40000040 ;  /* 0x40000040002b7882 */ /* 0x000fe20000000000 */
[----:B------:R-:W-:Y:S02]  /*3810*/  @UP0 ULDC UR6, c[0x0][0x44c] ;  /* 0x0001130000060ab9 */ /* 0x000fe40000000800 */
[----:B------:R-:W-:Y:S01]  /*3820*/  @P2 IMAD.HI.U32 R0, R11, UR6, RZ ;  /* 0x000000060b002c27 */ /* 0x000fe2000f8e00ff */
[----:B------:R-:W-:-:S04]  /*3830*/  UIMAD UR6, UR39, -0x70, UR48 ;  /* 0xffffff90270678a4 */ /* 0x000fc8000f8e0230 */
[----:B------:R-:W-:Y:S01]  /*3840*/  @P2 SHF.R.U32.HI R6, RZ, UR7, R0 ;  /* 0x00000007ff062c19 */ /* 0x000fe20008011600 */
[----:B------:R-:W-:Y:S01]  /*3850*/  UMOV UR7, 0xffffff90 ;  /* 0xffffff9000077882 */ /* 0x000fe20000000000 */
[----:B------:R-:W-:Y:S02]  /*3860*/  UIADD3 UR6, UR6, 0x70, URZ ;  /* 0x0000007006067890 */ /* 0x000fe4000fffe03f */
[----:B------:R-:W-:Y:S01]  /*3870*/  UIMAD UR7, UR39, UR7, 0x71 ;  /* 0x00000071270774a4 */ /* 0x000fe2000f8e0207 */
[----:B------:R-:W0:Y:S03]  /*3880*/  SHFL.IDX PT, R7, R6, 0x1, 0x1c1f ;  /* 0x003c1f0006077f89 */ /* 0x000e2600000e0000 */
[----:B------:R-:W-:Y:S01]  /*3890*/  IMAD.U32 R2, RZ, RZ, UR6 ;  /* 0x00000006ff027e24 */ /* 0x000fe2000f8e00ff */
[----:B------:R-:W-:Y:S01]  /*38a0*/  ULDC UR6, c[0x0][0x288] ;  /* 0x0000a20000067ab9 */ /* 0x000fe20000000800 */
[----:B------:R-:W-:Y:S01]  /*38b0*/  IMAD.U32 R0, RZ, RZ, UR7 ;  /* 0x00000007ff007e24 */ /* 0x000fe2000f8e00ff */
[----:B------:R-:W1:Y:S01]  /*38c0*/  SHFL.IDX PT, R6, R6, RZ, 0x1c1f ;  /* 0x001c1fff06067589 */ /* 0x000e6200000e0000 */
[C---:B------:R-:W-:Y:S01]  /*38d0*/  IMAD R2, R13.reuse, -0x2, R2 ;  /* 0xfffffffe0d027824 */ /* 0x040fe200078e0202 */
[----:B------:R-:W-:Y:S01]  /*38e0*/  ULDC UR7, c[0x0][0x988] ;  /* 0x0002620000077ab9 */ /* 0x000fe20000000800 */
[----:B------:R-:W-:-:S05]  /*38f0*/  IMAD R0, R13, -0x2, R0 ;  /* 0xfffffffe0d007824 */ /* 0x000fca00078e0200 */
[----:B------:R-:W-:-:S04]  /*3900*/  IADD3 R3, R0, -UR6, R3 ;  /* 0x8000000600037c10 */ /* 0x000fc8000fffe003 */
[----:B0-----:R-:W-:-:S04]  /*3910*/  VIADDMNMX R7, R7, R3, R2, PT ;  /* 0x0000000307077246 */ /* 0x001fc80003800102 */
[C---:B------:R-:W-:Y:S02]  /*3920*/  ISETP.GT.AND P3, PT, R7.reuse, RZ, PT ;  /* 0x000000ff0700720c */ /* 0x040fe40003f64270 */
[C---:B------:R-:W-:Y:S02]  /*3930*/  ISETP.GT.AND P4, PT, R7.reuse, 0x1, PT ;  /* 0x000000010700780c */ /* 0x040fe40003f84270 */
[----:B------:R-:W-:Y:S02]  /*3940*/  ISETP.GT.AND P5, PT, R7, 0x8, PT ;  /* 0x000000080700780c */ /* 0x000fe40003fa4270 */
[----:B-1----:R-:W-:Y:S01]  /*3950*/  VIADDMNMX R3, R6, R3, R2, PT ;  /* 0x0000000306037246 */ /* 0x002fe20003800102 */
        /* <DEDUP_REMOVED lines=12> */
[----:B------:R-:W-:Y:S01]  /*3a20*/  ISETP.GT.AND P3, PT, R7, 0x9, PT ;  /* 0x000000090700780c */ /* 0x000fe20003f64270 */
[----:B------:R-:W-:Y:S01]  /*3a30*/  HGMMA.64x16x16.F32.BF16 R64, gdesc[UR44], R64, gsb0 ;  /* 0x002000002c4079f0 */ /* 0x000fe20008001840 */
[----:B------:R-:W-:Y:S01]  /*3a40*/  UIADD3 UR46, UR50, 0x806, URZ ;  /* 0x00000806322e7890 */ /* 0x000fe2000fffe03f */
[----:B------:R-:W-:Y:S01]  /*3a50*/  FSEL R23, R78, -INF , P5 ;  /* 0xff8000004e177808 */ /* 0x000fe20002800000 */
[----:B------:R-:W-:Y:S01]  /*3a60*/  UMOV UR47, 0x40000040 ;  /* 0x40000040002f7882 */ /* 0x000fe20000000000 */
[----:B------:R-:W-:-:S02]  /*3a70*/  FMNMX.FTZ R0, R9, R75, !PT ;  /* 0x0000004b09007209 */ /* 0x000fc40007810000 */
[----:B------:R-:W-:Y:S02]  /*3a80*/  ISETP.GT.AND P4, PT, R7, 0x10, PT ;  /* 0x000000100700780c */ /* 0x000fe40003f84270 */
[----:B------:R-:W-:Y:S02]  /*3a90*/  FSEL R79, R79, -INF , P3 ;  /* 0xff8000004f4f7808 */ /* 0x000fe40001800000 */
[----:B------:R-:W-:Y:S02]  /*3aa0*/  FMNMX.FTZ R0, R23, R0, !PT ;  /* 0x0000000017007209 */ /* 0x000fe40007810000 */
[----:B------:R-:W-:Y:S02]  /*3ab0*/  ISETP.GT.AND P3, PT, R7, 0x11, PT ;  /* 0x000000110700780c */ /* 0x000fe40003f64270 */
[----:B------:R-:W-:Y:S02]  /*3ac0*/  FMNMX.FTZ R0, R79, R0, !PT ;  /* 0x000000004f007209 */ /* 0x000fe40007810000 */
[----:B------:R-:W-:-:S04]  /*3ad0*/  ISETP.GT.AND P5, PT, R3, 0x8, PT ;  /* 0x000000080300780c */ /* 0x000fc80003fa4270 */
        /* <DEDUP_REMOVED lines=17> */
[----:B------:R-:W-:Y:S01]  /*3bf0*/  FMNMX.FTZ R0, R71, R0, !PT ;  /* 0x0000000047007209 */ /* 0x000fe20007810000 */
        /* <DEDUP_REMOVED lines=44> */
[----:B------:R-:W-:Y:S01]  /*3ec0*/  FSEL R101, R46, -INF , P4 ;  /* 0xff8000002e657808 */ /* 0x000fe20002000000 */
[----:B------:R-:W-:Y:S01]  /*3ed0*/  IMAD.U32 R46, RZ, RZ, UR49 ;  /* 0x00000031ff2e7e24 */ /* 0x000fe2000f8e00ff */
        /* <DEDUP_REMOVED lines=22> */
[----:B------:R-:W-:Y:S02]  /*4040*/  FSEL R113, R26, -INF , P4 ;  /* 0xff8000001a717808 */ /* 0x000fe40002000000 */
[----:B------:R-:W-:Y:S02]  /*4050*/  ISETP.GT.AND P4, PT, R7, 0x68, PT ;  /* 0x000000680700780c */ /* 0x000fe40003f84270 */
[----:B------:R-:W-:Y:S02]  /*4060*/  FSEL R115, R27, -INF , P3 ;  /* 0xff8000001b737808 */ /* 0x000fe40001800000 */
[----:B------:R-:W-:-:S02]  /*4070*/  FMNMX.FTZ R0, R113, R0, !PT ;  /* 0x0000000071007209 */ /* 0x000fc40007810000 */
[----:B------:R-:W-:Y:S02]  /*4080*/  ISETP.GT.AND P3, PT, R7, 0x69, PT ;  /* 0x000000690700780c */ /* 0x000fe40003f64270 */
[----:B------:R-:W-:Y:S02]  /*4090*/  FSEL R117, R30, -INF , P4 ;  /* 0xff8000001e757808 */ /* 0x000fe40002000000 */
[----:B------:R-:W-:Y:S02]  /*40a0*/  FMNMX.FTZ R0, R115, R0, !PT ;  /* 0x0000000073007209 */ /* 0x000fe40007810000 */
[----:B------:R-:W-:Y:S02]  /*40b0*/  FSEL R119, R31, -INF , P3 ;  /* 0xff8000001f777808 */ /* 0x000fe40001800000 */
[----:B------:R-:W-:Y:S02]  /*40c0*/  FMNMX.FTZ R0, R117, R0, !PT ;  /* 0x0000000075007209 */ /* 0x000fe40007810000 */
[----:B------:R-:W-:-:S02]  /*40d0*/  ISETP.GT.AND P4, PT, R3, 0x1, PT ;  /* 0x000000010300780c */ /* 0x000fc40003f84270 */
[----:B------:R-:W-:Y:S01]  /*40e0*/  FMNMX.FTZ R8, R119, R0, !PT ;  /* 0x0000000077087209 */ /* 0x000fe20007810000 */
[----:B------:R-:W-:Y:S01]  /*40f0*/  IMAD.U32 R0, RZ, RZ, UR7 ;  /* 0x00000007ff007e24 */ /* 0x000fe2000f8e00ff */
[----:B------:R-:W-:Y:S01]  /*4100*/  FSEL R73, R73, -INF , P4 ;  /* 0xff80000049497808 */ /* 0x000fe20002000000 */
[----:B------:R-:W-:Y:S01]  /*4110*/  @UP0 ULDC UR7, c[0x0][0x450] ;  /* 0x0001140000070ab9 */ /* 0x000fe20000000800 */
[----:B------:R-:W-:Y:S01]  /*4120*/  ISETP.GT.AND P4, PT, R3, 0x11, PT ;  /* 0x000000110300780c */ /* 0x000fe20003f84270 */
[----:B------:R-:W0:Y:S01]  /*4130*/  SHFL.BFLY PT, R7, R8, 0x2, 0x1f ;  /* 0x0c401f0008077f89 */ /* 0x000e2200000e0000 */
[----:B------:R-:W-:Y:S02]  /*4140*/  @UP0 USHF.R.U32.HI UR38, URZ, UR7, UR11 ;  /* 0x000000073f260299 */ /* 0x000fe4000801160b */
[----:B------:R-:W-:Y:S02]  /*4150*/  FSEL R65, R65, -INF , P4 ;  /* 0xff80000041417808 */ /* 0x000fe40002000000 */
[----:B------:R-:W-:Y:S01]  /*4160*/  ISETP.GT.AND P4, PT, R3, 0x19, PT ;  /* 0x000000190300780c */ /* 0x000fe20003f84270 */
[----:B------:R-:W-:-:S03]  /*4170*/  UIADD3 UR39, UR38, -UR6, UR48 ;  /* 0x8000000626277290 */ /* 0x000fc6000fffe030 */
[----:B------:R-:W-:Y:S01]  /*4180*/  FSEL R69, R69, -INF , P4 ;  /* 0xff80000045457808 */ /* 0x000fe20002000000 */
[----:B------:R-:W-:Y:S01]  /*4190*/  UMOV UR38, URZ ;  /* 0x0000003f00267c82 */ /* 0x000fe20008000000 */
[----:B------:R-:W-:Y:S01]  /*41a0*/  ISETP.GT.AND P4, PT, R3, 0x21, PT ;  /* 0x000000210300780c */ /* 0x000fe20003f84270 */
[----:B------:R-:W-:-:S03]  /*41b0*/  UIMAD.WIDE UR38, UR39, -0x6db6db6d, UR38 ;  /* 0x92492493272678a5 */ /* 0x000fc6000f8e0226 */
[----:B------:R-:W-:Y:S01]  /*41c0*/  FSEL R57, R57, -INF , P4 ;  /* 0xff80000039397808 */ /* 0x000fe20002000000 */
[----:B------:R-:W-:Y:S01]  /*41d0*/  USHF.R.U32.HI UR6, URZ, 0x1f, UR39 ;  /* 0x0000001f3f067899 */ /* 0x000fe20008011627 */
[----:B------:R-:W-:-:S03]  /*41e0*/  ISETP.GT.AND P4, PT, R3, 0x29, PT ;  /* 0x000000290300780c */ /* 0x000fc60003f84270 */
[----:B------:R-:W-:Y:S01]  /*41f0*/  ULEA.HI.SX32 UR6, UR39, UR6, 0x1a ;  /* 0x0000000627067291 */ /* 0x000fe2000f8fd23f */
[----:B------:R-:W-:Y:S02]  /*4200*/  FSEL R61, R61, -INF , P4 ;  /* 0xff8000003d3d7808 */ /* 0x000fe40002000000 */
[----:B------:R-:W-:Y:S01]  /*4210*/  ISETP.GT.AND P4, PT, R3, 0x31, PT ;  /* 0x000000310300780c */ /* 0x000fe20003f84270 */
[----:B------:R-:W-:Y:S01]  /*4220*/  UISETP.LT.AND UP1, UPT, UR15, UR6, UPT ;  /* 0x000000060f00728c */ /* 0x000fe2000bf21270 */
[----:B0-----:R-:W-:Y:S02]  /*4230*/  FMNMX.FTZ R10, R8, R7, !PT ;  /* 0x00000007080a7209 */ /* 0x001fe40007810000 */
[----:B------:R-:W-:Y:S01]  /*4240*/  FSEL R49, R49, -INF , P4 ;  /* 0xff80000031317808 */ /* 0x000fe20002000000 */
[----:B------:R-:W-:Y:S01]  /*4250*/  USEL UR7, UR15, UR6, !UP1 ;  /* 0x000000060f077287 */ /* 0x000fe2000c800000 */
[----:B------:R-:W-:Y:S01]  /*4260*/  ISETP.GT.AND P4, PT, R3, 0x39, PT ;  /* 0x000000390300780c */ /* 0x000fe20003f84270 */
[----:B------:R-:W0:Y:S01]  /*4270*/  SHFL.BFLY PT, R7, R10, 0x1, 0x1f ;  /* 0x0c201f000a077f89 */ /* 0x000e2200000e0000 */
[----:B------:R-:W-:Y:S01]  /*4280*/  UMOV UR6, URZ ;  /* 0x0000003f00067c82 */ /* 0x000fe20008000000 */
[----:B------:R-:W-:Y:S01]  /*4290*/  UISETP.GE.AND UP1, UPT, UR14, UR7, UPT ;  /* 0x000000070e00728c */ /* 0x000fe2000bf26270 */
[----:B------:R-:W-:Y:S01]  /*42a0*/  FSEL R53, R53, -INF , P4 ;  /* 0xff80000035357808 */ /* 0x000fe20002000000 */
[----:B------:R-:W-:Y:S01]  /*42b0*/  IMAD.U32 R204, RZ, RZ, UR7 ;  /* 0x00000007ffcc7e24 */ /* 0x000fe2000f8e00ff */
[----:B------:R-:W-:-:S04]  /*42c0*/  ISETP.GT.AND P4, PT, R3, 0x41, PT ;  /* 0x000000410300780c */ /* 0x000fc80003f84270 */
[----:B------:R-:W-:Y:S02]  /*42d0*/  FSEL R41, R41, -INF , P4 ;  /* 0xff80000029297808 */ /* 0x000fe40002000000 */
[----:B------:R-:W-:-:S04]  /*42e0*/  ISETP.GT.AND P4, PT, R3, 0x49, PT ;  /* 0x000000490300780c */ /* 0x000fc80003f84270 */
[----:B------:R-:W-:Y:S02]  /*42f0*/  FSEL R45, R45, -INF , P4 ;  /* 0xff8000002d2d7808 */ /* 0x000fe40002000000 */
[----:B------:R-:W-:-:S04]  /*4300*/  ISETP.GT.AND P4, PT, R3, 0x51, PT ;  /* 0x000000510300780c */ /* 0x000fc80003f84270 */
[----:B------:R-:W-:Y:S02]  /*4310*/  FSEL R33, R33, -INF , P4 ;  /* 0xff80000021217808 */ /* 0x000fe40002000000 */
[----:B------:R-:W-:Y:S02]  /*4320*/  ISETP.GT.AND P4, PT, R3, 0x59, PT ;  /* 0x000000590300780c */ /* 0x000fe40003f84270 */
[----:B0-----:R-:W-:Y:S02]  /*4330*/  FMNMX.FTZ R7, R10, R7, !PT ;  /* 0x000000070a077209 */ /* 0x001fe40007810000 */
[----:B------:R-:W-:Y:S02]  /*4340*/  FSEL R37, R37, -INF , P4 ;  /* 0xff80000025257808 */ /* 0x000fe40002000000 */
[C---:B------:R-:W-:Y:S01]  /*4350*/  FSETP.NEU.FTZ.AND P3, PT, R7.reuse, -INF , PT ;  /* 0xff8000000700780b */ /* 0x040fe20003f7d000 */
[----:B------:R-:W-:Y:S01]  /*4360*/  FMUL.FTZ R14, R7, R0 ;  /* 0x00000000070e7220 */ /* 0x000fe20000410000 */
[----:B------:R-:W-:-:S04]  /*4370*/  ISETP.GT.AND P4, PT, R3, 0x61, PT ;  /* 0x000000610300780c */ /* 0x000fc80003f84270 */
[----:B------:R-:W-:Y:S02]  /*4380*/  FSEL R14, R14, RZ, P3 ;  /* 0x000000ff0e0e7208 */ /* 0x000fe40001800000 */
[----:B------:R-:W-:Y:S02]  /*4390*/  ISETP.GT.AND P3, PT, R3, RZ, PT ;  /* 0x000000ff0300720c */ /* 0x000fe40003f64270 */
[----:B------:R-:W-:Y:S01]  /*43a0*/  FSEL R25, R25, -INF , P4 ;  /* 0xff80000019197808 */ /* 0x000fe20002000000 */
[-CC-:B------:R-:W-:Y:S01]  /*43b0*/  FFMA.FTZ R201, R9, R0.reuse, -R14.reuse ;  /* 0x0000000009c97223 */ /* 0x180fe2000001080e */
[----:B------:R-:W-:Y:S01]  /*43c0*/  FSEL R9, R72, -INF , P3 ;  /* 0xff80000048097808 */ /* 0x000fe20001800000 */
[-CC-:B------:R-:W-:Y:S01]  /*43d0*/  FFMA.FTZ R203, R23, R0.reuse, -R14.reuse ;  /* 0x0000000017cb7223 */ /* 0x180fe2000001080e */
[----:B------:R-:W-:Y:S01]  /*43e0*/  ISETP.GT.AND P3, PT, R3, 0x9, PT ;  /* 0x000000090300780c */ /* 0x000fe20003f64270 */
[-CC-:B------:R-:W-:Y:S01]  /*43f0*/  FFMA.FTZ R59, R59, R0.reuse, -R14.reuse ;  /* 0x000000003b3b7223 */ /* 0x180fe2000001080e */
[----:B------:R-:W-:Y:S01]  /*4400*/  FMNMX.FTZ R6, R9, R73, !PT ;  /* 0x0000004909067209 */ /* 0x000fe20007810000 */
[-CC-:B------:R-:W-:Y:S01]  /*4410*/  FFMA.FTZ R63, R63, R0.reuse, -R14.reuse ;  /* 0x000000003f3f7223 */ /* 0x180fe2000001080e */
[----:B------:R-:W-:Y:S01]  /*4420*/  FSEL R77, R77, -INF , P3 ;  /* 0xff8000004d4d7808 */ /* 0x000fe20001800000 */
[----:B------:R-:W-:Y:S01]  /*4430*/  MUFU.EX2 R22, R59 ;  /* 0x0000003b00167308 */ /* 0x000fe20000000800 */
[----:B------:R-:W-:Y:S01]  /*4440*/  ISETP.GT.AND P3, PT, R3, 0x10, PT ;  /* 0x000000100300780c */ /* 0x000fe20003f64270 */
[--C-:B------:R-:W-:Y:S01]  /*4450*/  FFMA.FTZ R2, R75, R0, -R14.reuse ;  /* 0x000000004b027223 */ /* 0x100fe2000001080e */
[----:B------:R-:W-:Y:S01]  /*4460*/  FMNMX.FTZ R6, R15, R6, !PT ;  /* 0x000000060f067209 */ /* 0x000fe20007810000 */
[-CC-:B------:R-:W-:Y:S01]  /*4470*/  FFMA.FTZ R8, R79, R0.reuse, -R14.reuse ;  /* 0x000000004f087223 */ /* 0x180fe2000001080e */
[----:B------:R-:W-:Y:S01]  /*4480*/  FSEL R21, R64, -INF , P3 ;  /* 0xff80000040157808 */ /* 0x000fe20001800000 */
[--C-:B------:R-:W-:Y:S01]  /*4490*/  FFMA.FTZ R197, R81, R0, -R14.reuse ;  /* 0x0000000051c57223 */ /* 0x100fe2000001080e */
[----:B------:R-:W-:Y:S01]  /*44a0*/  FMNMX.FTZ R6, R77, R6, !PT ;  /* 0x000000064d067209 */ /* 0x000fe20007810000 */
        /* <DEDUP_REMOVED lines=16> */
[----:B------:R-:W0:Y:S01]  /*45b0*/  MUFU.EX2 R2, R2 ;  /* 0x0000000200027308 */ /* 0x000e220000000800 */
[----:B------:R-:W-:Y:S01]  /*45c0*/  ISETP.GT.AND P3, PT, R3, 0x28, PT ;  /* 0x000000280300780c */ /* 0x000fe20003f64270 */
[--C-:B------:R-:W-:Y:S01]  /*45d0*/  FFMA.FTZ R91, R91, R0, -R14.reuse ;  /* 0x000000005b5b7223 */ /* 0x100fe2000001080e */
[----:B------:R-:W-:Y:S01]  /*45e0*/  FMNMX.FTZ R6, R27, R6, !PT ;  /* 0x000000061b067209 */ /* 0x000fe20007810000 */
[-CC-:B------:R-:W-:Y:S01]  /*45f0*/  FFMA.FTZ R93, R93, R0.reuse, -R14.reuse ;  /* 0x000000005d5d7223 */ /* 0x180fe2000001080e */
[----:B------:R-:W-:Y:S01]  /*4600*/  FSEL R31, R60, -INF , P3 ;  /* 0xff8000003c1f7808 */ /* 0x000fe20001800000 */
[--C-:B------:R-:W-:Y:S01]  /*4610*/  FFMA.FTZ R95, R95, R0, -R14.reuse ;  /* 0x000000005f5f7223 */ /* 0x100fe2000001080e */
[----:B------:R-:W-:Y:S01]  /*4620*/  FMNMX.FTZ R6, R57, R6, !PT ;  /* 0x0000000639067209 */ /* 0x000fe20007810000 */
[-CC-:B------:R-:W-:Y:S01]  /*4630*/  FFMA.FTZ R97, R97, R0.reuse, -R14.reuse ;  /* 0x0000000061617223 */ /* 0x180fe2000001080e */
        /* <DEDUP_REMOVED lines=21> */
[----:B------:R-:W-:Y:S01]  /*4790*/  FFMA.FTZ R119, R119, R0, -R14 ;  /* 0x0000000077777223 */ /* 0x000fe2000001080e */
[----:B------:R-:W-:Y:S01]  /*47a0*/  FMNMX.FTZ R6, R53, R6, !PT ;  /* 0x0000000635067209 */ /* 0x000fe20007810000 */
[----:B------:R-:W-:Y:S01]  /*47b0*/  MUFU.EX2 R203, R203 ;  /* 0x000000cb00cb7308 */ /* 0x000fe20000000800 */
[----:B------:R-:W-:Y:S01]  /*47c0*/  ISETP.GT.AND P3, PT, R3, 0x48, PT ;  /* 0x000000480300780c */ /* 0x000fe20003f64270 */
[----:B0-----:R-:W-:Y:S01]  /*47d0*/  FADD.FTZ R42, R201, R2 ;  /* 0x00000002c92a7221 */ /* 0x001fe20000010000 */
[----:B------:R-:W-:-:S02]  /*47e0*/  FMNMX.FTZ R6, R43, R6, !PT ;  /* 0x000000062b067209 */ /* 0x000fc40007810000 */
[----:B------:R-:W-:Y:S02]  /*47f0*/  CS2R R82, SRZ ;  /* 0x0000000000527805 */ /* 0x000fe4000001ff00 */
[----:B------:R-:W-:Y:S02]  /*4800*/  FSEL R47, R44, -INF , P3 ;  /* 0xff8000002c2f7808 */ /* 0x000fe40001800000 */
[----:B------:R-:W-:Y:S02]  /*4810*/  CS2R R80, SRZ ;  /* 0x0000000000507805 */ /* 0x000fe4000001ff00 */
[----:B------:R-:W-:Y:S01]  /*4820*/  FMNMX.FTZ R6, R41, R6, !PT ;  /* 0x0000000629067209 */ /* 0x000fe20007810000 */
[----:B------:R-:W-:Y:S01]  /*4830*/  MUFU.EX2 R8, R8 ;  /* 0x0000000800087308 */ /* 0x000fe20000000800 */
[----:B------:R-:W-:Y:S02]  /*4840*/  ISETP.GT.AND P3, PT, R3, 0x50, PT ;  /* 0x000000500300780c */ /* 0x000fe40003f64270 */
[----:B------:R-:W-:-:S02]  /*4850*/  CS2R R78, SRZ ;  /* 0x00000000004e7805 */ /* 0x000fc4000001ff00 */
[----:B------:R-:W-:Y:S02]  /*4860*/  FMNMX.FTZ R6, R47, R6, !PT ;  /* 0x000000062f067209 */ /* 0x000fe40007810000 */
[----:B------:R-:W-:Y:S02]  /*4870*/  CS2R R74, SRZ ;  /* 0x00000000004a7805 */ /* 0x000fe4000001ff00 */
[----:B------:R-:W-:Y:S02]  /*4880*/  FSEL R51, R32, -INF , P3 ;  /* 0xff80000020337808 */ /* 0x000fe40001800000 */
[----:B------:R-:W-:Y:S02]  /*4890*/  CS2R R66, SRZ ;  /* 0x0000000000427805 */ /* 0x000fe4000001ff00 */
[----:B------:R-:W-:Y:S01]  /*48a0*/  FMNMX.FTZ R6, R45, R6, !PT ;  /* 0x000000062d067209 */ /* 0x000fe20007810000 */
[----:B------:R-:W-:Y:S01]  /*48b0*/  MUFU.EX2 R197, R197 ;  /* 0x000000c500c57308 */ /* 0x000fe20000000800 */
[----:B------:R-:W-:-:S02]  /*48c0*/  ISETP.GT.AND P3, PT, R3, 0x58, PT ;  /* 0x000000580300780c */ /* 0x000fc40003f64270 */
[----:B------:R-:W-:Y:S02]  /*48d0*/  FMNMX.FTZ R6, R51, R6, !PT ;  /* 0x0000000633067209 */ /* 0x000fe40007810000 */
[----:B------:R-:W-:Y:S02]  /*48e0*/  FSEL R55, R36, -INF , P3 ;  /* 0xff80000024377808 */ /* 0x000fe40001800000 */
[----:B------:R-:W-:Y:S01]  /*48f0*/  FMNMX.FTZ R6, R33, R6, !PT ;  /* 0x0000000621067209 */ /* 0x000fe20007810000 */
[----:B------:R-:W-:Y:S01]  /*4900*/  MUFU.EX2 R10, R10 ;  /* 0x0000000a000a7308 */ /* 0x000fe20000000800 */
[----:B------:R-:W-:Y:S02]  /*4910*/  ISETP.GT.AND P3, PT, R3, 0x60, PT ;  /* 0x000000600300780c */ /* 0x000fe40003f64270 */
[----:B------:R-:W-:Y:S02]  /*4920*/  FMNMX.FTZ R6, R55, R6, !PT ;  /* 0x0000000637067209 */ /* 0x000fe40007810000 */
[----:B------:R-:W-:-:S02]  /*4930*/  FSEL R59, R24, -INF , P3 ;  /* 0xff800000183b7808 */ /* 0x000fc40001800000 */
[----:B------:R-:W-:Y:S01]  /*4940*/  FMNMX.FTZ R6, R37, R6, !PT ;  /* 0x0000000625067209 */ /* 0x000fe20007810000 */
[----:B------:R-:W-:Y:S01]  /*4950*/  MUFU.EX2 R199, R199 ;  /* 0x000000c700c77308 */ /* 0x000fe20000000800 */
[----:B------:R-:W-:Y:S02]  /*4960*/  ISETP.GT.AND P3, PT, R3, 0x68, PT ;  /* 0x000000680300780c */ /* 0x000fe40003f64270 */
[----:B------:R-:W-:Y:S02]  /*4970*/  FMNMX.FTZ R6, R59, R6, !PT ;  /* 0x000000063b067209 */ /* 0x000fe40007810000 */
[----:B------:R-:W-:Y:S02]  /*4980*/  ISETP.GT.AND P4, PT, R3, 0x69, PT ;  /* 0x000000690300780c */ /* 0x000fe40003f84270 */
[----:B------:R-:W-:Y:S01]  /*4990*/  FSEL R63, R28, -INF , P3 ;  /* 0xff8000001c3f7808 */ /* 0x000fe20001800000 */
[----:B------:R0:W-:Y:S01]  /*49a0*/  MUFU.EX2 R20, R71 ;  /* 0x0000004700147308 */ /* 0x0001e20000000800 */
[----:B------:R-:W-:-:S02]  /*49b0*/  FMNMX.FTZ R6, R25, R6, !PT ;  /* 0x0000000619067209 */ /* 0x000fc40007810000 */
[----:B------:R-:W-:Y:S02]  /*49c0*/  FSEL R29, R29, -INF , P4 ;  /* 0xff8000001d1d7808 */ /* 0x000fe40002000000 */
[----:B------:R-:W-:Y:S02]  /*49d0*/  FMNMX.FTZ R6, R63, R6, !PT ;  /* 0x000000063f067209 */ /* 0x000fe40007810000 */
[----:B------:R-:W-:Y:S01]  /*49e0*/  F2FP.BF16.F32.PACK_AB R201, R2, R201 ;  /* 0x000000c902c9723e */ /* 0x000fe200000010ff */
[----:B------:R-:W1:Y:S01]  /*49f0*/  MUFU.EX2 R85, R85 ;  /* 0x0000005500557308 */ /* 0x000e620000000800 */
[----:B------:R-:W-:Y:S02]  /*4a00*/  FMNMX.FTZ R6, R29, R6, !PT ;  /* 0x000000061d067209 */ /* 0x000fe40007810000 */
[----:B0-----:R-:W-:-:S03]  /*4a10*/  CS2R R70, SRZ ;  /* 0x0000000000467805 */ /* 0x001fc6000001ff00 */
[----:B------:R-:W0:Y:S02]  /*4a20*/  SHFL.BFLY PT, R3, R6, 0x2, 0x1f ;  /* 0x0c401f0006037f89 */ /* 0x000e2400000e0000 */
[----:B------:R-:W2:Y:S08]  /*4a30*/  MUFU.EX2 R87, R87 ;  /* 0x0000005700577308 */ /* 0x000eb00000000800 */
[----:B------:R-:W-:Y:S01]  /*4a40*/  MUFU.EX2 R89, R89 ;  /* 0x0000005900597308 */ /* 0x000fe20000000800 */
[----:B-1----:R-:W-:-:S07]  /*4a50*/  F2FP.BF16.F32.PACK_AB R193, R22, R85 ;  /* 0x0000005516c1723e */ /* 0x002fce00000010ff */
[----:B------:R1:W3:Y:S01]  /*4a60*/  MUFU.EX2 R24, R91 ;  /* 0x0000005b00187308 */ /* 0x0002e20000000800 */
[----:B--2---:R-:W-:Y:S02]  /*4a70*/  F2FP.BF16.F32.PACK_AB R195, R26, R87 ;  /* 0x000000571ac3723e */ /* 0x004fe400000010ff */
[----:B0-----:R-:W-:-:S05]  /*4a80*/  FMNMX.FTZ R3, R6, R3, !PT ;  /* 0x0000000306037209 */ /* 0x001fca0007810000 */
[----:B------:R-:W-:Y:S01]  /*4a90*/  MUFU.EX2 R93, R93 ;  /* 0x0000005d005d7308 */ /* 0x000fe20000000800 */
[----:B-1----:R-:W-:Y:S01]  /*4aa0*/  CS2R R90, SRZ ;  /* 0x00000000005a7805 */ /* 0x002fe2000001ff00 */
[----:B------:R-:W0:Y:S06]  /*4ab0*/  SHFL.BFLY PT, R6, R3, 0x1, 0x1f ;  /* 0x0c201f0003067f89 */ /* 0x000e2c00000e0000 */
[----:B------:R1:W2:Y:S01]  /*4ac0*/  MUFU.EX2 R28, R95 ;  /* 0x0000005f001c7308 */ /* 0x0002a20000000800 */
[----:B---3--:R-:W-:-:S07]  /*4ad0*/  F2FP.BF16.F32.PACK_AB R189, R24, R89 ;  /* 0x0000005918bd723e */ /* 0x008fce00000010ff */
[----:B------:R-:W-:Y:S01]  /*4ae0*/  MUFU.EX2 R97, R97 ;  /* 0x0000006100617308 */ /* 0x000fe20000000800 */
[----:B-1----:R-:W-:-:S07]  /*4af0*/  CS2R R94, SRZ ;  /* 0x00000000005e7805 */ /* 0x002fce000001ff00 */
[----:B------:R1:W-:Y:S01]  /*4b00*/  MUFU.EX2 R30, R99 ;  /* 0x00000063001e7308 */ /* 0x0003e20000000800 */
[----:B--2---:R-:W-:Y:S02]  /*4b10*/  F2FP.BF16.F32.PACK_AB R191, R28, R93 ;  /* 0x0000005d1cbf723e */ /* 0x004fe400000010ff */
[----:B0-----:R-:W-:-:S04]  /*4b20*/  FMNMX.FTZ R6, R3, R6, !PT ;  /* 0x0000000603067209 */ /* 0x001fc80007810000 */
[C---:B------:R-:W-:Y:S01]  /*4b30*/  FSETP.NEU.FTZ.AND P3, PT, R6.reuse, -INF , PT ;  /* 0xff8000000600780b */ /* 0x040fe20003f7d000 */
[----:B------:R-:W-:Y:S01]  /*4b40*/  FMUL.FTZ R3, R6, R0 ;  /* 0x0000000006037220 */ /* 0x000fe20000410000 */
[----:B------:R-:W-:Y:S01]  /*4b50*/  MUFU.EX2 R101, R101 ;  /* 0x0000006500657308 */ /* 0x000fe20000000800 */
[----:B-1----:R-:W-:-:S03]  /*4b60*/  CS2R R98, SRZ ;  /* 0x0000000000627805 */ /* 0x002fc6000001ff00 */
[----:B------:R-:W-:Y:S01]  /*4b70*/  FSEL R14, R3, RZ, P3 ;  /* 0x000000ff030e7208 */ /* 0x000fe20001800000 */
[----:B------:R-:W-:Y:S01]  /*4b80*/  FADD.FTZ R3, R203, R42 ;  /* 0x0000002acb037221 */ /* 0x000fe20000010000 */
[C---:B------:R-:W-:Y:S02]  /*4b90*/  F2FP.BF16.F32.PACK_AB R203, R8.reuse, R203 ;  /* 0x000000cb08cb723e */ /* 0x040fe400000010ff */
[----:B------:R-:W-:Y:S01]  /*4ba0*/  MUFU.EX2 R32, R103 ;  /* 0x0000006700207308 */ /* 0x000fe20000000800 */
[-CC-:B------:R-:W-:Y:S01]  /*4bb0*/  FFMA.FTZ R73, R73, R0.reuse, -R14.reuse ;  /* 0x0000000049497223 */ /* 0x180fe2000001080e */
[-CC-:B------:R-:W-:Y:S01]  /*4bc0*/  FFMA.FTZ R9, R9, R0.reuse, -R14.reuse ;  /* 0x0000000009097223 */ /* 0x180fe2000001080e */
[-CC-:B------:R-:W-:Y:S01]  /*4bd0*/  FFMA.FTZ R15, R15, R0.reuse, -R14.reuse ;  /* 0x000000000f0f7223 */ /* 0x180fe2000001080e */
[-CC-:B------:R-:W-:Y:S01]  /*4be0*/  FFMA.FTZ R77, R77, R0.reuse, -R14.reuse ;  /* 0x000000004d4d7223 */ /* 0x180fe2000001080e */
[-CC-:B------:R-:W-:Y:S01]  /*4bf0*/  FFMA.FTZ R21, R21, R0.reuse, -R14.reuse ;  /* 0x0000000015157223 */ /* 0x180fe2000001080e */
[----:B------:R-:W-:Y:S01]  /*4c00*/  FADD.FTZ R42, R8, R3 ;  /* 0x00000003082a7221 */ /* 0x000fe20000010000 */
[-CC-:B------:R-:W-:Y:S01]  /*4c10*/  FFMA.FTZ R65, R65, R0.reuse, -R14.reuse ;  /* 0x0000000041417223 */ /* 0x180fe2000001080e */
[----:B------:R0:W-:Y:S01]  /*4c20*/  MUFU.EX2 R200, R9 ;  /* 0x0000000900c87308 */ /* 0x0001e20000000800 */
[-C--:B------:R-:W-:Y:S01]  /*4c30*/  FFMA.FTZ R23, R23, R0.reuse, -R14 ;  /* 0x0000000017177223 */ /* 0x080fe2000001080e */
[----:B------:R-:W-:Y:S01]  /*4c40*/  FADD.FTZ R3, R197, R42 ;  /* 0x0000002ac5037221 */ /* 0x000fe20000010000 */
[-CC-:B------:R-:W-:Y:S01]  /*4c50*/  FFMA.FTZ R69, R69, R0.reuse, -R14.reuse ;  /* 0x0000000045457223 */ /* 0x180fe2000001080e */
[-CC-:B------:R-:W-:Y:S01]  /*4c60*/  FFMA.FTZ R27, R27, R0.reuse, -R14.reuse ;  /* 0x000000001b1b7223 */ /* 0x180fe2000001080e */
[-CC-:B------:R-:W-:Y:S01]  /*4c70*/  FFMA.FTZ R57, R57, R0.reuse, -R14.reuse ;  /* 0x0000000039397223 */ /* 0x180fe2000001080e */
[----:B------:R-:W-:Y:S01]  /*4c80*/  FADD.FTZ R44, R10, R3 ;  /* 0x000000030a2c7221 */ /* 0x000fe20000010000 */
[-CC-:B------:R-:W-:Y:S01]  /*4c90*/  FFMA.FTZ R31, R31, R0.reuse, -R14.reuse ;  /* 0x000000001f1f7223 */ /* 0x180fe2000001080e */
[----:B------:R-:W1:Y:S01]  /*4ca0*/  MUFU.EX2 R73, R73 ;  /* 0x0000004900497308 */ /* 0x000e620000000800 */
[-C--:B------:R-:W-:Y:S01]  /*4cb0*/  FFMA.FTZ R61, R61, R0.reuse, -R14 ;  /* 0x000000003d3d7223 */ /* 0x080fe2000001080e */
[----:B0-----:R-:W-:Y:S01]  /*4cc0*/  FADD.FTZ R9, R199, R44 ;  /* 0x0000002cc7097221 */ /* 0x001fe20000010000 */
[-CC-:B------:R-:W-:Y:S01]  /*4cd0*/  FFMA.FTZ R35, R35, R0.reuse, -R14.reuse ;  /* 0x0000000023237223 */ /* 0x180fe2000001080e */
[-CC-:B------:R-:W-:Y:S01]  /*4ce0*/  FFMA.FTZ R49, R49, R0.reuse, -R14.reuse ;  /* 0x0000000031317223 */ /* 0x180fe2000001080e */
[-CC-:B------:R-:W-:Y:S01]  /*4cf0*/  FFMA.FTZ R39, R39, R0.reuse, -R14.reuse ;  /* 0x0000000027277223 */ /* 0x180fe2000001080e */
[----:B------:R-:W-:Y:S01]  /*4d00*/  FADD.FTZ R44, R20, R9 ;  /* 0x00000009142c7221 */ /* 0x000fe20000010000 */
[-CC-:B------:R-:W-:Y:S01]  /*4d10*/  FFMA.FTZ R53, R53, R0.reuse, -R14.reuse ;  /* 0x0000000035357223 */ /* 0x180fe2000001080e */
[----:B------:R-:W0:Y:S01]  /*4d20*/  MUFU.EX2 R15, R15 ;  /* 0x0000000f000f7308 */ /* 0x000e220000000800 */
[-C--:B------:R-:W-:Y:S01]  /*4d30*/  FFMA.FTZ R43, R43, R0.reuse, -R14 ;  /* 0x000000002b2b7223 */ /* 0x080fe2000001080e */
[----:B------:R-:W-:Y:S01]  /*4d40*/  FADD.FTZ R9, R85, R44 ;  /* 0x0000002c55097221 */ /* 0x000fe20000010000 */
[-CC-:B------:R-:W-:Y:S01]  /*4d50*/  FFMA.FTZ R41, R41, R0.reuse, -R14.reuse ;  /* 0x0000000029297223 */ /* 0x180fe2000001080e */
[-CC-:B------:R-:W-:Y:S01]  /*4d60*/  FFMA.FTZ R47, R47, R0.reuse, -R14.reuse ;  /* 0x000000002f2f7223 */ /* 0x180fe2000001080e */
[-CC-:B------:R-:W-:Y:S01]  /*4d70*/  FFMA.FTZ R45, R45, R0.reuse, -R14.reuse ;  /* 0x000000002d2d7223 */ /* 0x180fe2000001080e */
[----:B------:R-:W-:Y:S01]  /*4d80*/  FADD.FTZ R44, R22, R9 ;  /* 0x00000009162c7221 */ /* 0x000fe20000010000 */
[-CC-:B------:R-:W-:Y:S01]  /*4d90*/  FFMA.FTZ R51, R51, R0.reuse, -R14.reuse ;  /* 0x0000000033337223 */ /* 0x180fe2000001080e */
[----:B------:R-:W2:Y:S01]  /*4da0*/  MUFU.EX2 R202, R77 ;  /* 0x0000004d00ca7308 */ /* 0x000ea20000000800 */
[----:B-1----:R-:W-:Y:S01]  /*4db0*/  FADD.FTZ R42, R200, R73 ;  /* 0x00000049c82a7221 */ /* 0x002fe20000010000 */
        /* <DEDUP_REMOVED lines=8> */
[----:B------:R-:W-:Y:S01]  /*4e40*/  FFMA.FTZ R14, R29, R0, -R14 ;  /* 0x000000001d0e7223 */ /* 0x000fe2000001080e */
[----:B------:R-:W-:-:S02]  /*4e50*/  PLOP3.LUT P3, PT, PT, PT, UP1, 0x80, 0x0 ;  /* 0x000000000000781c */ /* 0x000fc40003f6f018 */
[----:B------:R-:W-:Y:S02]  /*4e60*/  CS2R R102, SRZ ;  /* 0x0000000000667805 */ /* 0x000fe4000001ff00 */
[----:B------:R-:W-:Y:S01]  /*4e70*/  F2FP.BF16.F32.PACK_AB R199, R20, R199 ;  /* 0x000000c714c7723e */ /* 0x000fe200000010ff */
[----:B------:R-:W-:Y:S01]  /*4e80*/  IMAD.U32 R20, RZ, RZ, UR14 ;  /* 0x0000000eff147e24 */ /* 0x000fe2000f8e00ff */
[----:B------:R-:W-:Y:S01]  /*4e90*/  F2FP.BF16.F32.PACK_AB R197, R10, R197 ;  /* 0x000000c50ac5723e */ /* 0x000fe200000010ff */
[----:B------:R0:W3:Y:S01]  /*4ea0*/  MUFU.EX2 R196, R65 ;  /* 0x0000004100c47308 */ /* 0x0000e20000000800 */
[----:B--2---:R-:W-:Y:S01]  /*4eb0*/  FADD.FTZ R42, R202, R3 ;  /* 0x00000003ca2a7221 */ /* 0x004fe20000010000 */
[----:B------:R-:W-:Y:S02]  /*4ec0*/  F2FP.BF16.F32.PACK_AB R185, R30, R97 ;  /* 0x000000611eb9723e */ /* 0x000fe400000010ff */
[----:B------:R-:W-:Y:S02]  /*4ed0*/  CS2R R84, SRZ ;  /* 0x0000000000547805 */ /* 0x000fe4000001ff00 */
[----:B------:R-:W-:-:S02]  /*4ee0*/  F2FP.BF16.F32.PACK_AB R187, R32, R101 ;  /* 0x0000006520bb723e */ /* 0x000fc400000010ff */
[----:B------:R-:W-:Y:S02]  /*4ef0*/  CS2R R76, SRZ ;  /* 0x00000000004c7805 */ /* 0x000fe4000001ff00 */
[----:B------:R-:W-:Y:S02]  /*4f00*/  F2FP.BF16.F32.PACK_AB R200, R73, R200 ;  /* 0x000000c849c8723e */ /* 0x000fe400000010ff */
[----:B------:R-:W-:Y:S01]  /*4f10*/  CS2R R72, SRZ ;  /* 0x0000000000487805 */ /* 0x000fe2000001ff00 */
[----:B------:R-:W2:Y:S01]  /*4f20*/  MUFU.EX2 R23, R23 ;  /* 0x0000001700177308 */ /* 0x000ea20000000800 */
[----:B-1----:R-:W-:Y:S01]  /*4f30*/  FADD.FTZ R3, R21, R42 ;  /* 0x0000002a15037221 */ /* 0x002fe20000010000 */
[----:B------:R-:W-:Y:S02]  /*4f40*/  F2FP.BF16.F32.PACK_AB R202, R202, R15 ;  /* 0x0000000fcaca723e */ /* 0x000fe400000010ff */
[----:B0-----:R-:W-:-:S04]  /*4f50*/  CS2R R64, SRZ ;  /* 0x0000000000407805 */ /* 0x001fc8000001ff00 */
[----:B------:R0:W1:Y:S01]  /*4f60*/  MUFU.EX2 R198, R69 ;  /* 0x0000004500c67308 */ /* 0x0000620000000800 */
[C---:B---3--:R-:W-:Y:S01]  /*4f70*/  FADD.FTZ R42, R196.reuse, R3 ;  /* 0x00000003c42a7221 */ /* 0x048fe20000010000 */
[----:B------:R-:W-:Y:S01]  /*4f80*/  FADD.FTZ R3, R87, R44 ;  /* 0x0000002c57037221 */ /* 0x000fe20000010000 */
[----:B------:R-:W-:Y:S02]  /*4f90*/  F2FP.BF16.F32.PACK_AB R196, R196, R21 ;  /* 0x00000015c4c4723e */ /* 0x000fe400000010ff */
[----:B------:R-:W-:Y:S01]  /*4fa0*/  CS2R R86, SRZ ;  /* 0x0000000000567805 */ /* 0x000fe2000001ff00 */
[----:B------:R-:W-:Y:S01]  /*4fb0*/  FADD.FTZ R44, R26, R3 ;  /* 0x000000031a2c7221 */ /* 0x000fe20000010000 */
[----:B------:R-:W-:Y:S01]  /*4fc0*/  @!P1 VIADD R3, R46, 0x36840 ;  /* 0x000368402e039836 */ /* 0x000fe20000000000 */
[----:B------:R-:W3:Y:S01]  /*4fd0*/  MUFU.EX2 R27, R27 ;  /* 0x0000001b001b7308 */ /* 0x000ee20000000800 */
[----:B--2---:R-:W-:Y:S01]  /*4fe0*/  FADD.FTZ R9, R23, R42 ;  /* 0x0000002a17097221 */ /* 0x004fe20000010000 */
[----:B0-----:R-:W-:-:S02]  /*4ff0*/  CS2R R68, SRZ ;  /* 0x0000000000447805 */ /* 0x001fc4000001ff00 */
[----:B------:R-:W-:-:S04]  /*5000*/  @!P1 PRMT R3, RZ, 0x654, R3 ;  /* 0x00000654ff039816 */ /* 0x000fc80000000003 */
[----:B------:R0:W2:Y:S01]  /*5010*/  MUFU.EX2 R192, R57 ;  /* 0x0000003900c07308 */ /* 0x0000a20000000800 */
[C---:B-1----:R-:W-:Y:S01]  /*5020*/  FADD.FTZ R42, R198.reuse, R9 ;  /* 0x00000009c62a7221 */ /* 0x042fe20000010000 */
[----:B------:R1:W-:Y:S01]  /*5030*/  @!P1 SYNCS.ARRIVE.TRANS64.RED.A1T0 RZ, [R3+URZ], RZ ;  /* 0x000000ff03ff99a7 */ /* 0x0003e2000810043f */
[----:B------:R-:W-:-:S05]  /*5040*/  F2FP.BF16.F32.PACK_AB R198, R198, R23 ;  /* 0x00000017c6c6723e */ /* 0x000fca00000010ff */
[----:B------:R-:W1:Y:S01]  /*5050*/  MUFU.EX2 R31, R31 ;  /* 0x0000001f001f7308 */ /* 0x000e620000000800 */
[----:B---3--:R-:W-:Y:S01]  /*5060*/  FADD.FTZ R9, R27, R42 ;  /* 0x0000002a1b097221 */ /* 0x008fe20000010000 */
[----:B0-----:R-:W-:-:S06]  /*5070*/  CS2R R56, SRZ ;  /* 0x0000000000387805 */ /* 0x001fcc000001ff00 */
[----:B------:R0:W3:Y:S01]  /*5080*/  MUFU.EX2 R194, R61 ;  /* 0x0000003d00c27308 */ /* 0x0000e20000000800 */
[C---:B--2---:R-:W-:Y:S01]  /*5090*/  FADD.FTZ R42, R192.reuse, R9 ;  /* 0x00000009c02a7221 */ /* 0x044fe20000010000 */
[----:B------:R-:W-:Y:S02]  /*50a0*/  F2FP.BF16.F32.PACK_AB R192, R192, R27 ;  /* 0x0000001bc0c0723e */ /* 0x000fe400000010ff */
[----:B------:R-:W-:-:S04]  /*50b0*/  CS2R R26, SRZ ;  /* 0x00000000001a7805 */ /* 0x000fc8000001ff00 */
[----:B------:R-:W2:Y:S01]  /*50c0*/  MUFU.EX2 R35, R35 ;  /* 0x0000002300237308 */ /* 0x000ea20000000800 */
[----:B-1----:R-:W-:Y:S01]  /*50d0*/  FADD.FTZ R3, R31, R42 ;  /* 0x0000002a1f037221 */ /* 0x002fe20000010000 */
[----:B0-----:R-:W-:-:S06]  /*50e0*/  CS2R R60, SRZ ;  /* 0x00000000003c7805 */ /* 0x001fcc000001ff00 */
[----:B------:R0:W1:Y:S01]  /*50f0*/  MUFU.EX2 R188, R49 ;  /* 0x0000003100bc7308 */ /* 0x0000620000000800 */
[C---:B---3--:R-:W-:Y:S01]  /*5100*/  FADD.FTZ R42, R194.reuse, R3 ;  /* 0x00000003c22a7221 */ /* 0x048fe20000010000 */
[----:B------:R-:W-:-:S06]  /*5110*/  F2FP.BF16.F32.PACK_AB R194, R194, R31 ;  /* 0x0000001fc2c2723e */ /* 0x000fcc00000010ff */
[----:B------:R-:W3:Y:S01]  /*5120*/  MUFU.EX2 R39, R39 ;  /* 0x0000002700277308 */ /* 0x000ee20000000800 */
[----:B--2---:R-:W-:Y:S01]  /*5130*/  FADD.FTZ R3, R35, R42 ;  /* 0x0000002a23037221 */ /* 0x004fe20000010000 */
[----:B0-----:R-:W-:-:S06]  /*5140*/  CS2R R48, SRZ ;  /* 0x0000000000307805 */ /* 0x001fcc000001ff00 */
[----:B------:R0:W2:Y:S01]  /*5150*/  MUFU.EX2 R190, R53 ;  /* 0x0000003500be7308 */ /* 0x0000a20000000800 */
[C---:B-1----:R-:W-:Y:S01]  /*5160*/  FADD.FTZ R42, R188.reuse, R3 ;  /* 0x00000003bc2a7221 */ /* 0x042fe20000010000 */
[----:B------:R-:W-:-:S06]  /*5170*/  F2FP.BF16.F32.PACK_AB R188, R188, R35 ;  /* 0x00000023bcbc723e */ /* 0x000fcc00000010ff */
[----:B------:R-:W1:Y:S01]  /*5180*/  MUFU.EX2 R43, R43 ;  /* 0x0000002b002b7308 */ /* 0x000e620000000800 */
[----:B---3--:R-:W-:Y:S01]  /*5190*/  FADD.FTZ R3, R39, R42 ;  /* 0x0000002a27037221 */ /* 0x008fe20000010000 */
[----:B0-----:R-:W-:-:S06]  /*51a0*/  CS2R R52, SRZ ;  /* 0x0000000000347805 */ /* 0x001fcc000001ff00 */
[----:B------:R0:W3:Y:S01]  /*51b0*/  MUFU.EX2 R184, R41 ;  /* 0x0000002900b87308 */ /* 0x0000e20000000800 */
[C---:B--2---:R-:W-:Y:S01]  /*51c0*/  FADD.FTZ R2, R190.reuse, R3 ;  /* 0x00000003be027221 */ /* 0x044fe20000010000 */
[----:B------:R-:W-:-:S06]  /*51d0*/  F2FP.BF16.F32.PACK_AB R190, R190, R39 ;  /* 0x00000027bebe723e */ /* 0x000fcc00000010ff */
[----:B------:R-:W2:Y:S01]  /*51e0*/  MUFU.EX2 R47, R47 ;  /* 0x0000002f002f7308 */ /* 0x000ea20000000800 */
[----:B0-----:R-:W-:Y:S01]  /*51f0*/  FADD.FTZ R41, R89, R44 ;  /* 0x0000002c59297221 */ /* 0x001fe20000010000 */
[----:B-1----:R-:W-:Y:S01]  /*5200*/  FADD.FTZ R3, R43, R2 ;  /* 0x000000022b037221 */ /* 0x002fe20000010000 */
[----:B------:R-:W-:Y:S02]  /*5210*/  CS2R R88, SRZ ;  /* 0x0000000000587805 */ /* 0x000fe4000001ff00 */
[----:B------:R-:W-:-:S03]  /*5220*/  FADD.FTZ R44, R24, R41 ;  /* 0x00000029182c7221 */ /* 0x000fc60000010000 */
[----:B------:R-:W0:Y:S01]  /*5230*/  MUFU.EX2 R186, R45 ;  /* 0x0000002d00ba7308 */ /* 0x000e220000000800 */
[----:B------:R-:W-:Y:S01]  /*5240*/  FADD.FTZ R9, R93, R44 ;  /* 0x0000002c5d097221 */ /* 0x000fe20000010000 */
[C---:B---3--:R-:W-:Y:S01]  /*5250*/  FADD.FTZ R2, R184.reuse, R3 ;  /* 0x00000003b8027221 */ /* 0x048fe20000010000 */
[----:B------:R-:W-:Y:S02]  /*5260*/  F2FP.BF16.F32.PACK_AB R184, R184, R43 ;  /* 0x0000002bb8b8723e */ /* 0x000fe400000010ff */
[----:B------:R-:W-:Y:S01]  /*5270*/  CS2R R92, SRZ ;  /* 0x00000000005c7805 */ /* 0x000fe2000001ff00 */
[----:B------:R-:W-:Y:S01]  /*5280*/  FADD.FTZ R44, R28, R9 ;  /* 0x000000091c2c7221 */ /* 0x000fe20000010000 */
[----:B------:R-:W-:Y:S01]  /*5290*/  CS2R R28, SRZ ;  /* 0x00000000001c7805 */ /* 0x000fe2000001ff00 */
[----:B------:R-:W1:Y:S02]  /*52a0*/  MUFU.EX2 R105, R105 ;  /* 0x0000006900697308 */ /* 0x000e640000000800 */
[----:B------:R-:W-:Y:S01]  /*52b0*/  FADD.FTZ R9, R97, R44 ;  /* 0x0000002c61097221 */ /* 0x000fe20000010000 */
[----:B--2---:R-:W-:Y:S01]  /*52c0*/  FADD.FTZ R3, R47, R2 ;  /* 0x000000022f037221 */ /* 0x004fe20000010000 */
[----:B------:R-:W-:-:S02]  /*52d0*/  CS2R R96, SRZ ;  /* 0x0000000000607805 */ /* 0x000fc4000001ff00 */
[----:B------:R-:W-:Y:S01]  /*52e0*/  FADD.FTZ R44, R30, R9 ;  /* 0x000000091e2c7221 */ /* 0x000fe20000010000 */
[----:B------:R-:W-:Y:S01]  /*52f0*/  CS2R R30, SRZ ;  /* 0x00000000001e7805 */ /* 0x000fe2000001ff00 */
[----:B------:R-:W2:Y:S02]  /*5300*/  MUFU.EX2 R51, R51 ;  /* 0x0000003300337308 */ /* 0x000ea40000000800 */
[----:B------:R-:W-:Y:S01]  /*5310*/  FADD.FTZ R9, R101, R44 ;  /* 0x0000002c65097221 */ /* 0x000fe20000010000 */
[C---:B0-----:R-:W-:Y:S01]  /*5320*/  FADD.FTZ R2, R186.reuse, R3 ;  /* 0x00000003ba027221 */ /* 0x041fe20000010000 */
[----:B------:R-:W-:Y:S02]  /*5330*/  F2FP.BF16.F32.PACK_AB R186, R186, R47 ;  /* 0x0000002fbaba723e */ /* 0x000fe400000010ff */
[----:B------:R-:W-:Y:S01]  /*5340*/  CS2R R100, SRZ ;  /* 0x0000000000647805 */ /* 0x000fe2000001ff00 */
[----:B------:R-:W-:Y:S01]  /*5350*/  FADD.FTZ R42, R32, R9 ;  /* 0x00000009202a7221 */ /* 0x000fe20000010000 */
[----:B------:R-:W-:-:S02]  /*5360*/  CS2R R46, SRZ ;  /* 0x00000000002e7805 */ /* 0x000fc4000001ff00 */
[----:B------:R-:W-:Y:S01]  /*5370*/  CS2R R44, SRZ ;  /* 0x00000000002c7805 */ /* 0x000fe2000001ff00 */
[----:B------:R0:W3:Y:S01]  /*5380*/  MUFU.EX2 R34, R107 ;  /* 0x0000006b00227308 */ /* 0x0000e20000000800 */
[----:B-1----:R-:W-:Y:S01]  /*5390*/  FADD.FTZ R9, R105, R42 ;  /* 0x0000002a69097221 */ /* 0x002fe20000010000 */
[----:B------:R-:W-:-:S06]  /*53a0*/  CS2R R42, SRZ ;  /* 0x00000000002a7805 */ /* 0x000fcc000001ff00 */
[----:B------:R1:W4:Y:S01]  /*53b0*/  MUFU.EX2 R180, R33 ;  /* 0x0000002100b47308 */ /* 0x0003220000000800 */
[----:B--2---:R-:W-:Y:S01]  /*53c0*/  FADD.FTZ R3, R51, R2 ;  /* 0x0000000233037221 */ /* 0x004fe20000010000 */
[----:B0-----:R-:W-:-:S06]  /*53d0*/  CS2R R106, SRZ ;  /* 0x00000000006a7805 */ /* 0x001fcc000001ff00 */
[----:B------:R-:W0:Y:S01]  /*53e0*/  MUFU.EX2 R109, R109 ;  /* 0x0000006d006d7308 */ /* 0x000e220000000800 */
[C---:B---3--:R-:W-:Y:S01]  /*53f0*/  FADD.FTZ R8, R34.reuse, R9 ;  /* 0x0000000922087221 */ /* 0x048fe20000010000 */
[----:B------:R-:W-:Y:S02]  /*5400*/  F2FP.BF16.F32.PACK_AB R181, R34, R105 ;  /* 0x0000006922b5723e */ /* 0x000fe400000010ff */
[----:B------:R-:W-:Y:S02]  /*5410*/  CS2R R104, SRZ ;  /* 0x0000000000687805 */ /* 0x000fe4000001ff00 */
[----:B------:R-:W-:Y:S02]  /*5420*/  CS2R R34, SRZ ;  /* 0x0000000000227805 */ /* 0x000fe4000001ff00 */
[----:B-1----:R-:W-:Y:S01]  /*5430*/  CS2R R32, SRZ ;  /* 0x0000000000207805 */ /* 0x002fe2000001ff00 */
[----:B------:R-:W1:Y:S01]  /*5440*/  MUFU.EX2 R55, R55 ;  /* 0x0000003700377308 */ /* 0x000e620000000800 */
[C---:B----4-:R-:W-:Y:S01]  /*5450*/  FADD.FTZ R2, R180.reuse, R3 ;  /* 0x00000003b4027221 */ /* 0x050fe20000010000 */
[----:B------:R-:W-:-:S02]  /*5460*/  F2FP.BF16.F32.PACK_AB R180, R180, R51 ;  /* 0x00000033b4b4723e */ /* 0x000fc400000010ff */
        /* <DEDUP_REMOVED lines=9> */
[----:B------:R-:W-:Y:S02]  /*5500*/  CS2R R108, SRZ ;  /* 0x00000000006c7805 */ /* 0x000fe4000001ff00 */
[----:B0-----:R-:W-:Y:S02]  /*5510*/  CS2R R36, SRZ ;  /* 0x0000000000247805 */ /* 0x001fe4000001ff00 */
        /* <DEDUP_REMOVED lines=20> */
[----:B0-----:R-:W-:Y:S01]  /*5660*/  FADD.FTZ R9, R117, R8 ;  /* 0x0000000875097221 */ /* 0x001fe20000010000 */
[----:B------:R-:W-:-:S06]  /*5670*/  IMAD.U32 R8, RZ, RZ, UR6 ;  /* 0x00000006ff087e24 */ /* 0x000fcc000f8e00ff */
[----:B------:R-:W0:Y:S01]  /*5680*/  MUFU.EX2 R14, R14 ;  /* 0x0000000e000e7308 */ /* 0x000e220000000800 */
[----:B-1----:R-:W-:Y:S01]  /*5690*/  FADD.FTZ R3, R63, R2 ;  /* 0x000000023f037221 */ /* 0x002fe20000010000 */
[----:B------:R-:W-:Y:S01]  /*56a0*/  IMAD.MOV.U32 R2, RZ, RZ, 0x3f800000 ;  /* 0x3f800000ff027424 */ /* 0x000fe200078e00ff */
[----:B--2---:R-:W-:Y:S01]  /*56b0*/  CS2R R118, SRZ ;  /* 0x0000000000767805 */ /* 0x004fe2000001ff00 */
[C---:B---3--:R-:W-:Y:S01]  /*56c0*/  FADD.FTZ R9, R40.reuse, R9 ;  /* 0x0000000928097221 */ /* 0x048fe20000010000 */
[----:B------:R-:W-:Y:S02]  /*56d0*/  F2FP.BF16.F32.PACK_AB R179, R40, R117 ;  /* 0x0000007528b3723e */ /* 0x000fe400000010ff */
[----:B------:R-:W-:Y:S02]  /*56e0*/  CS2R R116, SRZ ;  /* 0x0000000000747805 */ /* 0x000fe4000001ff00 */
[----:B------:R-:W-:Y:S01]  /*56f0*/  CS2R R40, SRZ ;  /* 0x0000000000287805 */ /* 0x000fe2000001ff00 */
[C---:B0-----:R-:W-:Y:S01]  /*5700*/  FADD.FTZ R10, R14.reuse, R3 ;  /* 0x000000030e0a7221 */ /* 0x041fe20000010000 */
[----:B------:R-:W-:Y:S01]  /*5710*/  F2FP.BF16.F32.PACK_AB R178, R14, R63 ;  /* 0x0000003f0eb2723e */ /* 0x000fe200000010ff */
[----:B------:R-:W-:Y:S01]  /*5720*/  IMAD.MOV.U32 R3, RZ, RZ, 0x3f800000 ;  /* 0x3f800000ff037424 */ /* 0x000fe200078e00ff */
[----:B------:R-:W-:Y:S01]  /*5730*/  CS2R R62, SRZ ;  /* 0x00000000003e7805 */ /* 0x000fe2000001ff00 */
[----:B------:R-:W-:Y:S06]  /*5740*/  @!P3 BRA `(.L_x_5295) ;  /* 0x00000044005cb947 */ /* 0x000fec0003800000 */
[----:B------:R-:W-:Y:S01]  /*5750*/  R2UR UR58, R20 ;  /* 0x00000000143a72ca */ /* 0x000fe200000e0000 */
[----:B------:R-:W-:Y:S01]  /*5760*/  IMAD.MOV.U32 R14, RZ, RZ, R7 ;  /* 0x000000ffff0e7224 */ /* 0x000fe200078e0007 */
[----:B------:R-:W-:Y:S01]  /*5770*/  UMOV UR61, URZ ;  /* 0x0000003f003d7c82 */ /* 0x000fe20008000000 */
[----:B------:R-:W-:Y:S01]  /*5780*/  IMAD.MOV.U32 R15, RZ, RZ, R6 ;  /* 0x000000ffff0f7224 */ /* 0x000fe200078e0006 */
[----:B------:R-:W-:Y:S01]  /*5790*/  UMOV UR57, URZ ;  /* 0x0000003f00397c82 */ /* 0x000fe20008000000 */
[----:B------:R-:W-:Y:S02]  /*57a0*/  IMAD.MOV.U32 R3, RZ, RZ, 0x3f800000 ;  /* 0x3f800000ff037424 */ /* 0x000fe400078e00ff */
[----:B------:R-:W-:-:S08]  /*57b0*/  IMAD.MOV.U32 R119, RZ, RZ, RZ ;  /* 0x000000ffff777224 */ /* 0x000fd000078e00ff */
.L_x_5304:
        /* <DEDUP_REMOVED lines=8> */
.L_x_5296:
        /* <DEDUP_REMOVED lines=8> */
.L_x_5297:
[----:B-1----:R-:W-:Y:S05]  /*58c0*/  @P3 BRA `(.L_x_5298) ;  /* 0x0000000000083947 */ /* 0x002fea0003800000 */
[----:B------:R-:W1:Y:S02]  /*58d0*/  SYNCS.PHASECHK.TRANS64.TRYWAIT P3, [UR59+0x36830], R0 ;  /* 0x03683000ff0075a7 */ /* 0x000e64000806017b */
[----:B-1----:R-:W-:Y:S05]  /*58e0*/  @!P3 BRA `(.L_x_5299) ;  /* 0x000000f400ccb947 */ /* 0x002fea0003800000 */
.L_x_5298:
        /* <DEDUP_REMOVED lines=10> */
[----:B01----:R-:W-:Y:S01]  /*5990*/  MOV R0, UR41 ;  /* 0x0000002900007c02 */ /* 0x003fe20008000f00 */
[----:B------:R-:W-:Y:S01]  /*59a0*/  UMOV UR15, 0x40000040 ;  /* 0x40000040000f7882 */ /* 0x000fe20000000000 */
[----:B------:R-:W-:Y:S01]  /*59b0*/  MOV R6, UR40 ;  /* 0x0000002800067c02 */ /* 0x000fe20008000f00 */
[----:B------:R-:W-:Y:S01]  /*59c0*/  UIMAD UR56, UR60, 0xa80, UR6 ;  /* 0x00000a803c3878a4 */ /* 0x000fe2000f8e0206 */
[C---:B------:R-:W-:Y:S01]  /*59d0*/  R2UR UR40, R4.reuse ;  /* 0x00000000042872ca */ /* 0x040fe200000e0000 */
[----:B------:R-:W-:Y:S01]  /*59e0*/  UMOV UR19, 0x40000040 ;  /* 0x4000004000137882 */ /* 0x000fe20000000000 */
[C---:B------:R-:W-:Y:S01]  /*59f0*/  R2UR UR41, R5.reuse ;  /* 0x00000000052972ca */ /* 0x040fe200000e0000 */
[----:B------:R-:W-:Y:S01]  /*5a00*/  UIADD3 UR50, UR56, 0x80, URZ ;  /* 0x0000008038327890 */ /* 0x000fe2000fffe03f */
[----:B------:R-:W-:Y:S01]  /*5a10*/  MOV R7, UR45 ;  /* 0x0000002d00077c02 */ /* 0x000fe20008000f00 */
[----:B------:R-:W-:Y:S01]  /*5a20*/  UIADD3 UR6, UR56, 0x100, URZ ;  /* 0x0000010038067890 */ /* 0x000fe2000fffe03f */
[----:B------:R-:W-:Y:S01]  /*5a30*/  MOV R20, UR44 ;  /* 0x0000002c00147c02 */ /* 0x000fe20008000f00 */
[----:B------:R-:W-:Y:S01]  /*5a40*/  UMOV UR54, UR56 ;  /* 0x0000003800367c82 */ /* 0x000fe20008000000 */
[----:B------:R-:W-:Y:S01]  /*5a50*/  UIADD3 UR7, UR56, 0x180, URZ ;  /* 0x0000018038077890 */ /* 0x000fe2000fffe03f */
[----:B------:R-:W-:Y:S01]  /*5a60*/  HGMMA.64x16x16.F32.BF16 R168, gdesc[UR52], RZ, !UPT, gsb0 ;  /* 0x0020000034a879f0 */ /* 0x000fe2000c0018ff */
[C---:B------:R-:W-:Y:S01]  /*5a70*/  R2UR UR52, R4.reuse ;  /* 0x00000000043472ca */ /* 0x040fe200000e0000 */
[----:B------:R-:W-:Y:S01]  /*5a80*/  UMOV UR55, 0x40000040 ;  /* 0x4000004000377882 */ /* 0x000fe20000000000 */
[C---:B------:R-:W-:Y:S01]  /*5a90*/  R2UR UR53, R5.reuse ;  /* 0x00000000053572ca */ /* 0x040fe200000e0000 */
[----:B------:R-:W-:Y:S01]  /*5aa0*/  UMOV UR54, UR6 ;  /* 0x0000000600367c82 */ /* 0x000fe20008000000 */
[----:B------:R-:W-:Y:S01]  /*5ab0*/  R2UR UR44, R4 ;  /* 0x00000000042c72ca */ /* 0x000fe200000e0000 */
[----:B------:R-:W-:Y:S01]  /*5ac0*/  UMOV UR42, UR7 ;  /* 0x00000007002a7c82 */ /* 0x000fe20008000000 */
[----:B------:R-:W-:Y:S01]  /*5ad0*/  R2UR UR45, R5 ;  /* 0x00000000052d72ca */ /* 0x000fe200000e0000 */
[----:B------:R-:W-:Y:S01]  /*5ae0*/  UIADD3 UR6, UR56, 0x200, URZ ;  /* 0x0000020038067890 */ /* 0x000fe2000fffe03f */
[-C--:B------:R-:W-:Y:S01]  /*5af0*/  FMUL.FTZ R24, R24, R2.reuse ;  /* 0x0000000218187220 */ /* 0x080fe20000410000 */
        /* <DEDUP_REMOVED lines=578> */
.L_x_5300:
[----:B------:R-:W-:Y:S01]  /*7f20*/  R2UR UR6, R16 ;  /* 0x00000000100672ca */ /* 0x000fe200000e0000 */
[----:B------:R-:W-:-:S05]  /*7f30*/  IMAD.U32 R0, RZ, RZ, UR61 ;  /* 0x0000003dff007e24 */ /* 0x000fca000f8e00ff */
[----:B------:R-:W-:-:S07]  /*7f40*/  SHF.L.U32 R0, R0, 0x1f, RZ ;  /* 0x0000001f00007819 */ /* 0x000fce00000006ff */
[----:B------:R-:W-:-:S09]  /*7f50*/  ULEA UR11, UR57, UR6, 0x3 ;  /* 0x00000006390b7291 */ /* 0x000fd2000f8e183f */
[----:B------:R0:W1:Y:S01]  /*7f60*/  SYNCS.PHASECHK.TRANS64.TRYWAIT P3, [UR11+0x36850], R0 ;  /* 0x03685000ff0075a7 */ /* 0x000062000806014b */
[----:B------:R-:W-:Y:S05]  /*7f70*/  @!P0 BRA `(.L_x_5301) ;  /* 0x0000000000048947 */ /* 0x000fea0003800000 */
[----:B------:R-:W-:Y:S01]  /*7f80*/  BPT.TRAP 0x1 ;  /* 0x000000040000795c */ /* 0x000fe20000300000 */
.L_x_5301:
[----:B-1----:R-:W-:Y:S05]  /*7f90*/  @P3 BRA `(.L_x_5302) ;  /* 0x0000000000083947 */ /* 0x002fea0003800000 */
[----:B------:R-:W1:Y:S02]  /*7fa0*/  SYNCS.PHASECHK.TRANS64.TRYWAIT P3, [UR11+0x36850], R0 ;  /* 0x03685000ff0075a7 */ /* 0x000e64000806014b */
[----:B-1----:R-:W-:Y:S05]  /*7fb0*/  @!P3 BRA `(.L_x_5303) ;  /* 0x000000d00030b947 */ /* 0x002fea0003800000 */
.L_x_5302:
[----:B------:R-:W-:Y:S01]  /*7fc0*/  R2UR UR6, R16 ;  /* 0x00000000100672ca */ /* 0x000fe200000e0000 */
[----:B------:R-:W-:Y:S01]  /*7fd0*/  WARPGROUP.ARRIVE ;  /* 0x00000000000079c5 */ /* 0x000fe20000000000 */
[----:B------:R-:W-:Y:S01]  /*7fe0*/  UMOV UR7, 0x40000040 ;  /* 0x4000004000077882 */ /* 0x000fe20000000000 */
[----:B------:R-:W-:Y:S01]  /*7ff0*/  IMAD.MOV.U32 R6, RZ, RZ, R11 ;  /* 0x000000ffff067224 */ /* 0x000fe200078e000b */
[----:B------:R-:W-:Y:S01]  /*8000*/  R2UR UR15, R17 ;  /* 0x00000000110f72ca */ /* 0x000fe200000e0000 */
[----:B------:R-:W-:Y:S01]  /*8010*/  ULDC UR18, c[0x0][0x2f0] ;  /* 0x0000bc0000127ab9 */ /* 0x000fe20000000800 */
[----:B------:R-:W-:Y:S01]  /*8020*/  ULDC UR14, c[0x0][0x288] ;  /* 0x0000a200000e7ab9 */ /* 0x000fe20000000800 */
[----:B------:R-:W-:Y:S01]  /*8030*/  IMAD.U32 R7, RZ, RZ, UR18 ;  /* 0x00000012ff077e24 */ /* 0x000fe2000f8e00ff */
[----:B------:R-:W-:-:S05]  /*8040*/  R2UR UR61, R8 ;  /* 0x00000000083d72ca */ /* 0x000fca00000e0000 */
[----:B------:R-:W-:-:S04]  /*8050*/  UIADD3 UR6, UR6, 0x400, URZ ;  /* 0x0000040006067890 */ /* 0x000fc8000fffe03f */
[----:B------:R-:W-:-:S04]  /*8060*/  USHF.R.U32.HI UR6, URZ, 0x4, UR6 ;  /* 0x000000043f067899 */ /* 0x000fc80008011606 */
[----:B------:R-:W-:-:S04]  /*8070*/  ULOP3.LUT UR6, UR6, 0x3fff, URZ, 0xc0, !UPT ;  /* 0x00003fff06067892 */ /* 0x000fc8000f8ec03f */
[----:B------:R-:W-:-:S04]  /*8080*/  ULOP3.LUT UR6, UR6, 0x3800000, URZ, 0xfc, !UPT ;  /* 0x0380000006067892 */ /* 0x000fc8000f8efc3f */
[----:B------:R-:W-:-:S03]  /*8090*/  UIMAD UR10, UR57, 0xa80, UR6 ;  /* 0x00000a80390a78a4 */ /* 0x000fc6000f8e0206 */
[----:B------:R-:W-:-:S04]  /*80a0*/  UMOV UR57, UR60 ;  /* 0x0000003c00397c82 */ /* 0x000fc80008000000 */
        /* <DEDUP_REMOVED lines=12> */
[----:B------:R-:W-:Y:S01]  /*8170*/  @UP0 ULDC UR6, c[0x0][0x44c] ;  /* 0x0001130000060ab9 */ /* 0x000fe20000000800 */
[----:B------:R-:W-:Y:S01]  /*8180*/  UMOV UR7, 0x40000040 ;  /* 0x4000004000077882 */ /* 0x000fe20000000000 */
[----:B01----:R-:W-:Y:S01]  /*8190*/  @P2 IMAD.HI.U32 R0, R11, UR6, RZ ;  /* 0x000000060b002c27 */ /* 0x003fe2000f8e00ff */
[----:B------:R-:W-:-:S04]  /*81a0*/  @UP0 ULDC UR6, c[0x0][0x450] ;  /* 0x0001140000060ab9 */ /* 0x000fc80000000800 */
[----:B------:R-:W-:Y:S01]  /*81b0*/  @P2 SHF.R.U32.HI R6, RZ, UR6, R0 ;  /* 0x00000006ff062c19 */ /* 0x000fe20008011600 */
[----:B------:R-:W-:Y:S02]  /*81c0*/  UMOV UR6, 0x1 ;  /* 0x0000000100067882 */ /* 0x000fe40000000000 */
[----:B------:R-:W-:Y:S02]  /*81d0*/  UIMAD UR6, UR58, -0x70, UR6 ;  /* 0xffffff903a0678a4 */ /* 0x000fe4000f8e0206 */
[----:B------:R-:W0:Y:S04]  /*81e0*/  SHFL.IDX PT, R3, R6, 0x1, 0x1c1f ;  /* 0x003c1f0006037f89 */ /* 0x000e2800000e0000 */
[----:B------:R-:W-:Y:S01]  /*81f0*/  IMAD.U32 R2, RZ, RZ, UR6 ;  /* 0x00000006ff027e24 */ /* 0x000fe2000f8e00ff */
[----:B------:R-:W-:Y:S01]  /*8200*/  UIADD3 UR6, UR10, 0x180, URZ ;  /* 0x000001800a067890 */ /* 0x000fe2000fffe03f */
[----:B------:R-:W1:Y:S02]  /*8210*/  SHFL.IDX PT, R211, R6, RZ, 0x1c1f ;  /* 0x001c1fff06d37589 */ /* 0x000e6400000e0000 */
[----:B------:R-:W-:-:S04]  /*8220*/  IMAD R2, R13, -0x2, R2 ;  /* 0xfffffffe0d027824 */ /* 0x000fc800078e0202 */
[----:B------:R-:W-:-:S05]  /*8230*/  IMAD R2, R7, UR15, R2 ;  /* 0x0000000f07027c24 */ /* 0x000fca000f8e0202 */
[----:B0-----:R-:W-:-:S04]  /*8240*/  IADD3 R0, R3, -UR14, R2 ;  /* 0x8000000e03007c10 */ /* 0x001fc8000fffe002 */
        /* <DEDUP_REMOVED lines=22> */
[----:B------:R-:W-:Y:S02]  /*83b0*/  FMNMX.FTZ R20, R199, R20, !PT ;  /* 0x00000014c7147209 */ /* 0x000fe40007810000 */
[----:B-1----:R-:W-:-:S02]  /*83c0*/  IADD3 R2, R211, -UR14, R2 ;  /* 0x8000000ed3027c10 */ /* 0x002fc4000fffe002 */
[----:B------:R-:W-:Y:S02]  /*83d0*/  R2UR UR14, R204 ;  /* 0x00000000cc0e72ca */ /* 0x000fe400000e0000 */
[----:B------:R-:W-:-:S04]  /*83e0*/  ISETP.GT.AND P5, PT, R2, 0x1, PT ;  /* 0x000000010200780c */ /* 0x000fc80003fa4270 */
[----:B------:R-:W-:Y:S02]  /*83f0*/  FSEL R169, R169, -INF , P5 ;  /* 0xff800000a9a97808 */ /* 0x000fe40002800000 */
[----:B------:R-:W-:-:S04]  /*8400*/  ISETP.GT.AND P5, PT, R2, 0x9, PT ;  /* 0x000000090200780c */ /* 0x000fc80003fa4270 */
[----:B------:R-:W-:Y:S01]  /*8410*/  FSEL R173, R173, -INF , P5 ;  /* 0xff800000adad7808 */ /* 0x000fe20002800000 */
[----:B------:R-:W-:Y:S01]  /*8420*/  UISETP.GT.AND UP1, UPT, UR58, UR14, UPT ;  /* 0x0000000e3a00728c */ /* 0x000fe2000bf24270 */
[----:B------:R-:W-:Y:S01]  /*8430*/  ISETP.GT.AND P5, PT, R2, 0x11, PT ;  /* 0x000000110200780c */ /* 0x000fe20003fa4270 */
[----:B------:R-:W-:-:S03]  /*8440*/  UIADD3 UR58, UR58, -0x1, URZ ;  /* 0xffffffff3a3a7890 */ /* 0x000fc6000fffe03f */
[----:B------:R-:W-:Y:S02]  /*8450*/  FSEL R161, R161, -INF , P5 ;  /* 0xff800000a1a17808 */ /* 0x000fe40002800000 */
[----:B------:R-:W-:-:S04]  /*8460*/  ISETP.GT.AND P5, PT, R2, 0x19, PT ;  /* 0x000000190200780c */ /* 0x000fc80003fa4270 */
        /* <DEDUP_REMOVED lines=20> */
[----:B------:R-:W-:Y:S01]  /*85b0*/  FSEL R225, R125, -INF , P5 ;  /* 0xff8000007de17808 */ /* 0x000fe20002800000 */
[----:B------:R-:W-:Y:S02]  /*85c0*/  WARPGROUP.DEPBAR.LE gsb0, 0x0 ;  /* 0x00008000000079c5 */ /* 0x000fe40000010000 */
[----:B------:R-:W-:Y:S01]  /*85d0*/  WARPGROUP.ARRIVE ;  /* 0x00000000000079c5 */ /* 0x000fe20000000000 */
[----:B------:R-:W-:Y:S02]  /*85e0*/  FSEL R195, R167, -INF , P4 ;  /* 0xff800000a7c37808 */ /* 0x000fe40002000000 */
[----:B------:R-:W-:Y:S02]  /*85f0*/  ISETP.GT.AND P4, PT, R0, 0x21, PT ;  /* 0x000000210000780c */ /* 0x000fe40003f84270 */
[----:B------:R-:W-:Y:S01]  /*8600*/  FSEL R193, R154, -INF , P3 ;  /* 0xff8000009ac17808 */ /* 0x000fe20001800000 */
[----:B------:R-:W-:Y:S01]  /*8610*/  HGMMA.64x192x16.F32.BF16 R24, R188, gdesc[UR4].tnspB, R24, gsb0 ;  /* 0x42e00004bc187df0 */ /* 0x000fe20008001818 */
        /* <DEDUP_REMOVED lines=13> */
[----:B------:R-:W-:Y:S01]  /*86f0*/  FSEL R21, R146, -INF , P3 ;  /* 0xff80000092157808 */ /* 0x000fe20001800000 */
[----:B------:R-:W-:Y:S01]  /*8700*/  IMAD.U32 R146, RZ, RZ, UR11 ;  /* 0x0000000bff927e24 */ /* 0x000fe2000f8e00ff */
[----:B------:R-:W-:Y:S02]  /*8710*/  FMNMX.FTZ R20, R159, R20, !PT ;  /* 0x000000149f147209 */ /* 0x000fe40007810000 */
[----:B------:R-:W-:Y:S01]  /*8720*/  ISETP.GT.AND P3, PT, R0, 0x38, PT ;  /* 0x000000380000780c */ /* 0x000fe20003f64270 */
[----:B------:R-:W-:Y:S01]  /*8730*/  @!P1 VIADD R146, R146, 0x36860 ;  /* 0x0003686092929836 */ /* 0x000fe20000000000 */
        /* <DEDUP_REMOVED lines=30> */
[----:B------:R-:W-:-:S02]  /*8920*/  FMNMX.FTZ R20, R175, R20, !PT ;  /* 0x00000014af147209 */ /* 0x000fc40007810000 */
[----:B------:R-:W-:Y:S01]  /*8930*/  @!P1 PRMT R146, RZ, 0x654, R146 ;  /* 0x00000654ff929816 */ /* 0x000fe20000000092 */
[----:B------:R-:W-:Y:S02]  /*8940*/  WARPGROUP.DEPBAR.LE gsb0, 0x0 ;  /* 0x00008000000079c5 */ /* 0x000fe40000010000 */
[----:B------:R-:W-:Y:S01]  /*8950*/  WARPGROUP.ARRIVE ;  /* 0x00000000000079c5 */ /* 0x000fe20000000000 */
[----:B------:R-:W-:Y:S02]  /*8960*/  FSEL R189, R135, -INF , P4 ;  /* 0xff80000087bd7808 */ /* 0x000fe40002000000 */
[----:B------:R-:W-:Y:S02]  /*8970*/  ISETP.GT.AND P4, PT, R0, 0x61, PT ;  /* 0x000000610000780c */ /* 0x000fe40003f84270 */
[----:B------:R-:W-:Y:S01]  /*8980*/  FSEL R135, R122, -INF , P3 ;  /* 0xff8000007a877808 */ /* 0x000fe20001800000 */
[----:B------:R-:W-:Y:S01]  /*8990*/  HGMMA.64x192x16.F32.BF16 R24, R184, gdesc[UR4].tnspB, R24, gsb0 ;  /* 0x42e00004b8187df0 */ /* 0x000fe20008001818 */
[----:B------:R-:W-:Y:S01]  /*89a0*/  FMNMX.FTZ R20, R189, R20, !PT ;  /* 0x00000014bd147209 */ /* 0x000fe20007810000 */
[----:B------:R-:W-:Y:S01]  /*89b0*/  UIADD3 UR6, UR10, 0x280, URZ ;  /* 0x000002800a067890 */ /* 0x000fe2000fffe03f */
[----:B------:R-:W-:Y:S01]  /*89c0*/  ISETP.GT.AND P3, PT, R0, 0x68, PT ;  /* 0x000000680000780c */ /* 0x000fe20003f64270 */
[----:B------:R-:W-:Y:S01]  /*89d0*/  UMOV UR7, 0x40000040 ;  /* 0x4000004000077882 */ /* 0x000fe20000000000 */
[----:B------:R-:W-:-:S02]  /*89e0*/  FSEL R123, R123, -INF , P4 ;  /* 0xff8000007b7b7808 */ /* 0x000fc40002000000 */
[----:B------:R-:W-:Y:S02]  /*89f0*/  FMNMX.FTZ R20, R135, R20, !PT ;  /* 0x0000001487147209 */ /* 0x000fe40007810000 */
[----:B------:R-:W-:Y:S02]  /*8a00*/  ISETP.GT.AND P4, PT, R0, 0x69, PT ;  /* 0x000000690000780c */ /* 0x000fe40003f84270 */
[----:B------:R-:W-:Y:S01]  /*8a10*/  FSEL R191, R126, -INF , P3 ;  /* 0xff8000007ebf7808 */ /* 0x000fe20001800000 */
[----:B------:R-:W0:Y:S01]  /*8a20*/  LDC R0, c[0x0][0x988] ;  /* 0x00026200ff007b82 */ /* 0x000e220000000800 */
[----:B------:R-:W-:Y:S02]  /*8a30*/  FMNMX.FTZ R20, R123, R20, !PT ;  /* 0x000000147b147209 */ /* 0x000fe40007810000 */
[----:B------:R-:W-:Y:S02]  /*8a40*/  FSEL R127, R127, -INF , P4 ;  /* 0xff8000007f7f7808 */ /* 0x000fe40002000000 */
[----:B------:R-:W-:-:S02]  /*8a50*/  FMNMX.FTZ R20, R191, R20, !PT ;  /* 0x00000014bf147209 */ /* 0x000fc40007810000 */
[----:B------:R-:W-:Y:S02]  /*8a60*/  ISETP.GT.AND P4, PT, R2, RZ, PT ;  /* 0x000000ff0200720c */ /* 0x000fe40003f84270 */
[----:B------:R-:W-:Y:S02]  /*8a70*/  FMNMX.FTZ R20, R127, R20, !PT ;  /* 0x000000147f147209 */ /* 0x000fe40007810000 */
[----:B------:R-:W-:Y:S02]  /*8a80*/  FSEL R168, R168, -INF , P4 ;  /* 0xff800000a8a87808 */ /* 0x000fe40002000000 */
[----:B------:R-:W-:Y:S01]  /*8a90*/  ISETP.GT.AND P4, PT, R2, 0x8, PT ;  /* 0x000000080200780c */ /* 0x000fe20003f84270 */
[----:B------:R-:W1:Y:S01]  /*8aa0*/  SHFL.BFLY PT, R7, R20, 0x2, 0x1f ;  /* 0x0c401f0014077f89 */ /* 0x000e6200000e0000 */
[----:B------:R-:W-:-:S04]  /*8ab0*/  FMNMX.FTZ R6, R168, R15, !PT ;  /* 0x0000000fa8067209 */ /* 0x000fc80007810000 */
[----:B------:R-:W-:Y:S02]  /*8ac0*/  FMNMX.FTZ R6, R169, R6, !PT ;  /* 0x00000006a9067209 */ /* 0x000fe40007810000 */
[----:B-1----:R-:W-:-:S05]  /*8ad0*/  FMNMX.FTZ R22, R20, R7, !PT ;  /* 0x0000000714167209 */ /* 0x002fca0007810000 */
[----:B------:R-:W1:Y:S02]  /*8ae0*/  SHFL.BFLY PT, R7, R22, 0x1, 0x1f ;  /* 0x0c201f0016077f89 */ /* 0x000e6400000e0000 */
[----:B-1----:R-:W-:-:S04]  /*8af0*/  FMNMX.FTZ R7, R22, R7, !PT ;  /* 0x0000000716077209 */ /* 0x002fc80007810000 */
[C---:B------:R-:W-:Y:S01]  /*8b00*/  FSETP.NEU.FTZ.AND P3, PT, R7.reuse, -INF , PT ;  /* 0xff8000000700780b */ /* 0x040fe20003f7d000 */
[----:B0-----:R-:W-:-:S05]  /*8b10*/  FMUL.FTZ R122, R7, R0 ;  /* 0x00000000077a7220 */ /* 0x001fca0000410000 */
[----:B------:R-:W-:-:S05]  /*8b20*/  FSEL R20, R122, RZ, P3 ;  /* 0x000000ff7a147208 */ /* 0x000fca0001800000 */
        /* <DEDUP_REMOVED lines=19> */
[----:B------:R-:W-:-:S05]  /*8c60*/  FFMA.FTZ R123, R191, R0, -R20 ;  /* 0x00000000bf7b7223 */ /* 0x000fca0000010814 */
        /* <DEDUP_REMOVED lines=13> */
[----:B------:R-:W-:-:S04]  /*8d40*/  FSEL R185, R172, -INF , P4 ;  /* 0xff800000acb97808 */ /* 0x000fc80002000000 */
[----:B------:R-:W-:Y:S01]  /*8d50*/  MUFU.EX2 R138, R138 ;  /* 0x0000008a008a7308 */ /* 0x000fe20000000800 */
[----:B------:R-:W-:Y:S02]  /*8d60*/  ISETP.GT.AND P4, PT, R2, 0x10, PT ;  /* 0x000000100200780c */ /* 0x000fe40003f84270 */
[----:B------:R-:W-:Y:S01]  /*8d70*/  FMNMX.FTZ R6, R185, R6, !PT ;  /* 0x00000006b9067209 */ /* 0x000fe20007810000 */
[----:B------:R-:W-:Y:S01]  /*8d80*/  HGMMA.64x192x16.F32.BF16 R24, R180, gdesc[UR4].tnspB, R24, gsb0 ;  /* 0x42e00004b4187df0 */ /* 0x000fe20008001818 */
[----:B------:R-:W-:Y:S01]  /*8d90*/  FSEL R187, R160, -INF , P4 ;  /* 0xff800000a0bb7808 */ /* 0x000fe20002000000 */
[----:B------:R-:W-:Y:S01]  /*8da0*/  UIADD3 UR6, UR10, 0x300, URZ ;  /* 0x000003000a067890 */ /* 0x000fe2000fffe03f */
[----:B------:R-:W-:Y:S01]  /*8db0*/  FMNMX.FTZ R6, R173, R6, !PT ;  /* 0x00000006ad067209 */ /* 0x000fe20007810000 */
[----:B------:R-:W-:Y:S01]  /*8dc0*/  UMOV UR7, 0x40000040 ;  /* 0x4000004000077882 */ /* 0x000fe20000000000 */
[----:B------:R-:W-:Y:S01]  /*8dd0*/  ISETP.GT.AND P4, PT, R2, 0x18, PT ;  /* 0x000000180200780c */ /* 0x000fe20003f84270 */
[----:B------:R-:W-:Y:S01]  /*8de0*/  MUFU.EX2 R142, R142 ;  /* 0x0000008e008e7308 */ /* 0x000fe20000000800 */
[----:B------:R-:W-:-:S02]  /*8df0*/  FMNMX.FTZ R6, R187, R6, !PT ;  /* 0x00000006bb067209 */ /* 0x000fc40007810000 */
[----:B------:R-:W-:Y:S02]  /*8e00*/  FSEL R209, R164, -INF , P4 ;  /* 0xff800000a4d17808 */ /* 0x000fe40002000000 */
[----:B------:R-:W-:Y:S02]  /*8e10*/  FMNMX.FTZ R6, R161, R6, !PT ;  /* 0x00000006a1067209 */ /* 0x000fe40007810000 */
[----:B------:R-:W-:Y:S01]  /*8e20*/  ISETP.GT.AND P4, PT, R2, 0x20, PT ;  /* 0x000000200200780c */ /* 0x000fe20003f84270 */
[----:B------:R-:W-:Y:S01]  /*8e30*/  MUFU.EX2 R123, R123 ;  /* 0x0000007b007b7308 */ /* 0x000fe20000000800 */
[----:B------:R-:W-:Y:S02]  /*8e40*/  FMNMX.FTZ R6, R209, R6, !PT ;  /* 0x00000006d1067209 */ /* 0x000fe40007810000 */
[----:B------:R-:W-:Y:S02]  /*8e50*/  FSEL R207, R152, -INF , P4 ;  /* 0xff80000098cf7808 */ /* 0x000fe40002000000 */
[----:B------:R-:W-:-:S02]  /*8e60*/  FMNMX.FTZ R6, R165, R6, !PT ;  /* 0x00000006a5067209 */ /* 0x000fc40007810000 */
[----:B------:R-:W-:Y:S02]  /*8e70*/  ISETP.GT.AND P4, PT, R2, 0x28, PT ;  /* 0x000000280200780c */ /* 0x000fe40003f84270 */
[----:B------:R-:W-:Y:S02]  /*8e80*/  FMNMX.FTZ R6, R207, R6, !PT ;  /* 0x00000006cf067209 */ /* 0x000fe40007810000 */
[----:B------:R-:W-:Y:S02]  /*8e90*/  FSEL R211, R156, -INF , P4 ;  /* 0xff8000009cd37808 */ /* 0x000fe40002000000 */
[----:B------:R-:W-:Y:S02]  /*8ea0*/  FMNMX.FTZ R6, R153, R6, !PT ;  /* 0x0000000699067209 */ /* 0x000fe40007810000 */
        /* <DEDUP_REMOVED lines=10> */
[----:B------:R-:W-:Y:S01]  /*8f50*/  FSEL R213, R136, -INF , P4 ;  /* 0xff80000088d57808 */ /* 0x000fe20002000000 */
[--C-:B------:R-:W-:Y:S01]  /*8f60*/  FFMA.FTZ R136, R143, R0, -R20.reuse ;  /* 0x000000008f887223 */ /* 0x100fe20000010814 */
[----:B------:R-:W-:Y:S02]  /*8f70*/  FMNMX.FTZ R6, R149, R6, !PT ;  /* 0x0000000695067209 */ /* 0x000fe40007810000 */
[----:B------:R-:W-:Y:S02]  /*8f80*/  ISETP.GT.AND P4, PT, R2, 0x48, PT ;  /* 0x000000480200780c */ /* 0x000fe40003f84270 */
[----:B------:R-:W-:Y:S01]  /*8f90*/  FMNMX.FTZ R6, R213, R6, !PT ;  /* 0x00000006d5067209 */ /* 0x000fe20007810000 */
[----:B------:R-:W-:Y:S01]  /*8fa0*/  MUFU.EX2 R136, R136 ;  /* 0x0000008800887308 */ /* 0x000fe20000000800 */
[----:B------:R-:W-:Y:S01]  /*8fb0*/  FSEL R217, R140, -INF , P4 ;  /* 0xff8000008cd97808 */ /* 0x000fe20002000000 */
[----:B------:R-:W-:Y:S01]  /*8fc0*/  FFMA.FTZ R140, R189, R0, -R20 ;  /* 0x00000000bd8c7223 */ /* 0x000fe20000010814 */
[----:B------:R-:W-:-:S02]  /*8fd0*/  FMNMX.FTZ R6, R137, R6, !PT ;  /* 0x0000000689067209 */ /* 0x000fc40007810000 */
[----:B------:R-:W-:Y:S02]  /*8fe0*/  ISETP.GT.AND P4, PT, R2, 0x50, PT ;  /* 0x000000500200780c */ /* 0x000fe40003f84270 */
[----:B------:R-:W-:Y:S01]  /*8ff0*/  FMNMX.FTZ R6, R217, R6, !PT ;  /* 0x00000006d9067209 */ /* 0x000fe20007810000 */
[----:B------:R-:W-:Y:S01]  /*9000*/  MUFU.EX2 R140, R140 ;  /* 0x0000008c008c7308 */ /* 0x000fe20000000800 */
[----:B------:R-:W-:Y:S02]  /*9010*/  FSEL R155, R128, -INF , P4 ;  /* 0xff800000809b7808 */ /* 0x000fe40002000000 */
[----:B------:R-:W-:Y:S02]  /*9020*/  FMNMX.FTZ R6, R141, R6, !PT ;  /* 0x000000068d067209 */ /* 0x000fe40007810000 */
[----:B------:R-:W-:Y:S02]  /*9030*/  ISETP.GT.AND P4, PT, R2, 0x58, PT ;  /* 0x000000580200780c */ /* 0x000fe40003f84270 */
[----:B------:R-:W-:Y:S01]  /*9040*/  FMNMX.FTZ R6, R155, R6, !PT ;  /* 0x000000069b067209 */ /* 0x000fe20007810000 */
[----:B------:R0:W-:Y:S01]  /*9050*/  MUFU.EX2 R128, R134 ;  /* 0x0000008600807308 */ /* 0x0001e20000000800 */
[----:B------:R-:W-:Y:S01]  /*9060*/  FSEL R219, R132, -INF , P4 ;  /* 0xff80000084db7808 */ /* 0x000fe20002000000 */
[----:B------:R-:W-:Y:S01]  /*9070*/  FFMA.FTZ R132, R147, R0, -R20 ;  /* 0x0000000093847223 */ /* 0x000fe20000010814 */
[----:B------:R-:W-:-:S02]  /*9080*/  FMNMX.FTZ R6, R129, R6, !PT ;  /* 0x0000000681067209 */ /* 0x000fc40007810000 */
[----:B------:R-:W-:Y:S02]  /*9090*/  ISETP.GT.AND P4, PT, R2, 0x60, PT ;  /* 0x000000600200780c */ /* 0x000fe40003f84270 */
[----:B------:R-:W-:Y:S01]  /*90a0*/  FMNMX.FTZ R6, R219, R6, !PT ;  /* 0x00000006db067209 */ /* 0x000fe20007810000 */
[----:B------:R-:W1:Y:S01]  /*90b0*/  MUFU.EX2 R132, R132 ;  /* 0x0000008400847308 */ /* 0x000e620000000800 */
[----:B------:R-:W-:Y:S01]  /*90c0*/  FSEL R159, R120, -INF , P4 ;  /* 0xff800000789f7808 */ /* 0x000fe20002000000 */
[--C-:B0-----:R-:W-:Y:S01]  /*90d0*/  FFMA.FTZ R134, R139, R0, -R20.reuse ;  /* 0x000000008b867223 */ /* 0x101fe20000010814 */
[----:B------:R-:W-:Y:S02]  /*90e0*/  FMNMX.FTZ R6, R133, R6, !PT ;  /* 0x0000000685067209 */ /* 0x000fe40007810000 */
[----:B------:R-:W-:Y:S02]  /*90f0*/  ISETP.GT.AND P4, PT, R2, 0x68, PT ;  /* 0x000000680200780c */ /* 0x000fe40003f84270 */
[----:B------:R-:W-:Y:S01]  /*9100*/  FMNMX.FTZ R6, R159, R6, !PT ;  /* 0x000000069f067209 */ /* 0x000fe20007810000 */
[----:B------:R0:W-:Y:S01]  /*9110*/  MUFU.EX2 R120, R3 ;  /* 0x0000000300787308 */ /* 0x0001e20000000800 */
[----:B------:R-:W-:Y:S01]  /*9120*/  FSEL R223, R124, -INF , P4 ;  /* 0xff8000007cdf7808 */ /* 0x000fe20002000000 */
[--C-:B------:R-:W-:Y:S01]  /*9130*/  FFMA.FTZ R124, R23, R0, -R20.reuse ;  /* 0x00000000177c7223 */ /* 0x100fe20000010814 */
[----:B------:R-:W-:Y:S01]  /*9140*/  FMNMX.FTZ R6, R221, R6, !PT ;  /* 0x00000006dd067209 */ /* 0x000fe20007810000 */
[----:B------:R-:W-:-:S03]  /*9150*/  FFMA.FTZ R23, R167, R0, -R20 ;  /* 0x00000000a7177223 */ /* 0x000fc60000010814 */
[----:B------:R-:W-:Y:S01]  /*9160*/  FMNMX.FTZ R6, R223, R6, !PT ;  /* 0x00000006df067209 */ /* 0x000fe20007810000 */
[----:B------:R-:W2:Y:S01]  /*9170*/  MUFU.EX2 R124, R124 ;  /* 0x0000007c007c7308 */ /* 0x000ea20000000800 */
[----:B-1----:R-:W-:Y:S02]  /*9180*/  F2FP.BF16.F32.PACK_AB R189, R132, R21 ;  /* 0x0000001584bd723e */ /* 0x002fe400000010ff */
[----:B------:R-:W-:-:S05]  /*9190*/  FMNMX.FTZ R6, R225, R6, !PT ;  /* 0x00000006e1067209 */ /* 0x000fca0007810000 */
[----:B0-----:R-:W0:Y:S01]  /*91a0*/  SHFL.BFLY PT, R3, R6, 0x2, 0x1f ;  /* 0x0c401f0006037f89 */ /* 0x001e2200000e0000 */
[----:B------:R-:W1:Y:S08]  /*91b0*/  MUFU.EX2 R134, R134 ;  /* 0x0000008600867308 */ /* 0x000e700000000800 */
[----:B------:R-:W3:Y:S01]  /*91c0*/  MUFU.EX2 R23, R23 ;  /* 0x0000001700177308 */ /* 0x000ee20000000800 */
[----:B--2---:R-:W-:-:S02]  /*91d0*/  F2FP.BF16.F32.PACK_AB R191, R125, R124 ;  /* 0x0000007c7dbf723e */ /* 0x004fc400000010ff */
[----:B0-----:R-:W-:-:S05]  /*91e0*/  FMNMX.FTZ R3, R6, R3, !PT ;  /* 0x0000000306037209 */ /* 0x001fca0007810000 */
[----:B------:R-:W0:Y:S02]  /*91f0*/  SHFL.BFLY PT, R6, R3, 0x1, 0x1f ;  /* 0x0c201f0003067f89 */ /* 0x000e2400000e0000 */
[----:B0-----:R-:W-:Y:S02]  /*9200*/  FMNMX.FTZ R6, R3, R6, !PT ;  /* 0x0000000603067209 */ /* 0x001fe40007810000 */
[----:B------:R-:W-:Y:S02]  /*9210*/  FSEL R3, R7, RZ, P3 ;  /* 0x000000ff07037208 */ /* 0x000fe40001800000 */
[C---:B------:R-:W-:Y:S01]  /*9220*/  FSETP.NEU.FTZ.AND P4, PT, R6.reuse, -INF , PT ;  /* 0xff8000000600780b */ /* 0x040fe20003f9d000 */
[CC--:B------:R-:W-:Y:S01]  /*9230*/  FMUL.FTZ R144, R6.reuse, R0.reuse ;  /* 0x0000000006907220 */ /* 0x0c0fe20000410000 */
[----:B------:R-:W-:Y:S01]  /*9240*/  PLOP3.LUT P3, PT, PT, PT, UP1, 0x80, 0x0 ;  /* 0x000000000000781c */ /* 0x000fe20003f6f018 */
[----:B------:R-:W-:Y:S01]  /*9250*/  FADD.FTZ R3, -R3, R14 ;  /* 0x0000000e03037221 */ /* 0x000fe20000010100 */
[----:B------:R-:W-:Y:S01]  /*9260*/  FSEL R2, R6, RZ, P4 ;  /* 0x000000ff06027208 */ /* 0x000fe20002000000 */
[----:B------:R-:W-:Y:S01]  /*9270*/  IMAD.U32 R14, RZ, RZ, UR59 ;  /* 0x0000003bff0e7e24 */ /* 0x000fe2000f8e00ff */
[----:B------:R-:W-:Y:S01]  /*9280*/  FSEL R144, R144, RZ, P4 ;  /* 0x000000ff90907208 */ /* 0x000fe20002000000 */
[----:B------:R-:W-:-:S02]  /*9290*/  FMUL.FTZ R3, R3, R0 ;  /* 0x0000000003037220 */ /* 0x000fc40000410000 */
[----:B------:R-:W-:Y:S01]  /*92a0*/  FADD.FTZ R15, -R2, R15 ;  /* 0x0000000f020f7221 */ /* 0x000fe20000010100 */
[----:B------:R-:W-:Y:S02]  /*92b0*/  @!P1 VIADD R14, R14, 0x36840 ;  /* 0x000368400e0e9836 */ /* 0x000fe40000000000 */
[-CC-:B------:R-:W-:Y:S01]  /*92c0*/  FFMA.FTZ R200, R169, R0.reuse, -R144.reuse ;  /* 0x00000000a9c87223 */ /* 0x180fe20000010890 */
[-CC-:B------:R-:W-:Y:S01]  /*92d0*/  FFMA.FTZ R202, R185, R0.reuse, -R144.reuse ;  /* 0x00000000b9ca7223 */ /* 0x180fe20000010890 */
[-C--:B------:R-:W-:Y:S01]  /*92e0*/  FMUL.FTZ R2, R15, R0.reuse ;  /* 0x000000000f027220 */ /* 0x080fe20000410000 */
[----:B------:R-:W-:Y:S01]  /*92f0*/  MUFU.EX2 R3, R3 ;  /* 0x0000000300037308 */ /* 0x000fe20000000800 */
[-CC-:B------:R-:W-:Y:S01]  /*9300*/  FFMA.FTZ R139, R173, R0.reuse, -R144.reuse ;  /* 0x00000000ad8b7223 */ /* 0x180fe20000010890 */
[-CC-:B------:R-:W-:Y:S01]  /*9310*/  FFMA.FTZ R196, R187, R0.reuse, -R144.reuse ;  /* 0x00000000bbc47223 */ /* 0x180fe20000010890 */
[-CC-:B------:R-:W-:Y:S01]  /*9320*/  FFMA.FTZ R143, R161, R0.reuse, -R144.reuse ;  /* 0x00000000a18f7223 */ /* 0x180fe20000010890 */
[-CC-:B------:R-:W-:Y:S01]  /*9330*/  FFMA.FTZ R15, R149, R0.reuse, -R144.reuse ;  /* 0x00000000950f7223 */ /* 0x180fe20000010890 */
[-C--:B------:R-:W-:Y:S01]  /*9340*/  FFMA.FTZ R198, R209, R0.reuse, -R144 ;  /* 0x00000000d1c67223 */ /* 0x080fe20000010890 */
[----:B------:R-:W-:Y:S01]  /*9350*/  @!P1 PRMT R14, RZ, 0x654, R14 ;  /* 0x00000654ff0e9816 */ /* 0x000fe2000000000e */
        /* <DEDUP_REMOVED lines=21> */
[----:B------:R-:W-:Y:S01]  /*94b0*/  FFMA.FTZ R223, R223, R0, -R144 ;  /* 0x00000000dfdf7223 */ /* 0x000fe20000010890 */
[----:B-1----:R-:W-:Y:S01]  /*94c0*/  F2FP.BF16.F32.PACK_AB R185, R134, R121 ;  /* 0x0000007986b9723e */ /* 0x002fe200000010ff */
[----:B------:R-:W-:-:S02]  /*94d0*/  WARPGROUP.DEPBAR.LE gsb0, 0x0 ;  /* 0x00008000000079c5 */ /* 0x000fc40000010000 */
[----:B------:R-:W-:Y:S01]  /*94e0*/  WARPGROUP.ARRIVE ;  /* 0x00000000000079c5 */ /* 0x000fe20000000000 */
[-CC-:B------:R-:W-:Y:S01]  /*94f0*/  FFMA.FTZ R181, R131, R0.reuse, -R20.reuse ;  /* 0x0000000083b57223 */ /* 0x180fe20000010814 */
[-C--:B------:R-:W-:Y:S01]  /*9500*/  FFMA.FTZ R131, R135, R0.reuse, -R20 ;  /* 0x0000000087837223 */ /* 0x080fe20000010814 */
[-C--:B------:R-:W-:Y:S01]  /*9510*/  FFMA.FTZ R135, R168, R0.reuse, -R144 ;  /* 0x00000000a8877223 */ /* 0x080fe20000010890 */
[----:B------:R-:W-:Y:S01]  /*9520*/  MUFU.EX2 R139, R139 ;  /* 0x0000008b008b7308 */ /* 0x000fe20000000800 */
[-CC-:B------:R-:W-:Y:S01]  /*9530*/  FFMA.FTZ R183, R175, R0.reuse, -R20.reuse ;  /* 0x00000000afb77223 */ /* 0x180fe20000010814 */
[----:B------:R-:W-:Y:S01]  /*9540*/  HGMMA.64x192x16.F32.BF16 R24, R176, gdesc[UR4].tnspB, R24, gsb0 ;  /* 0x42e00004b0187df0 */ /* 0x000fe20008001818 */
[-C--:B------:R-:W-:Y:S01]  /*9550*/  FFMA.FTZ R20, R127, R0.reuse, -R20 ;  /* 0x000000007f147223 */ /* 0x080fe20000010814 */
[----:B------:R-:W-:Y:S01]  /*9560*/  FFMA.FTZ R144, R225, R0, -R144 ;  /* 0x00000000e1907223 */ /* 0x000fe20000010890 */
[----:B---3--:R-:W-:-:S03]  /*9570*/  F2FP.BF16.F32.PACK_AB R187, R136, R23 ;  /* 0x0000001788bb723e */ /* 0x008fc600000010ff */
[----:B------:R-:W0:Y:S08]  /*9580*/  MUFU.EX2 R135, R135 ;  /* 0x0000008700877308 */ /* 0x000e300000000800 */
[----:B------:R-:W-:Y:S08]  /*9590*/  MUFU.EX2 R196, R196 ;  /* 0x000000c400c47308 */ /* 0x000ff00000000800 */
[----:B------:R-:W-:Y:S01]  /*95a0*/  MUFU.EX2 R143, R143 ;  /* 0x0000008f008f7308 */ /* 0x000fe20000000800 */
[----:B0-----:R-:W-:Y:S01]  /*95b0*/  FFMA.FTZ R149, R2, R10, R135 ;  /* 0x0000000a02957223 */ /* 0x001fe20000010087 */
[----:B------:R-:W-:-:S03]  /*95c0*/  FFMA.FTZ R10, R3, R9, R22 ;  /* 0x00000009030a7223 */ /* 0x000fc60000010016 */
[C---:B------:R-:W-:Y:S01]  /*95d0*/  FADD.FTZ R149, R200.reuse, R149 ;  /* 0x00000095c8957221 */ /* 0x040fe20000010000 */
[C---:B------:R-:W-:Y:S01]  /*95e0*/  FADD.FTZ R10, R201.reuse, R10 ;  /* 0x0000000ac90a7221 */ /* 0x040fe20000010000 */
[----:B------:R-:W-:Y:S01]  /*95f0*/  F2FP.BF16.F32.PACK_AB R201, R201, R22 ;  /* 0x00000016c9c9723e */ /* 0x000fe200000010ff */
[----:B------:R-:W-:Y:S01]  /*9600*/  MUFU.EX2 R198, R198 ;  /* 0x000000c600c67308 */ /* 0x000fe20000000800 */
[----:B------:R-:W-:Y:S01]  /*9610*/  F2FP.BF16.F32.PACK_AB R200, R200, R135 ;  /* 0x00000087c8c8723e */ /* 0x000fe200000010ff */
[----:B------:R-:W-:Y:S01]  /*9620*/  FADD.FTZ R127, R203, R10 ;  /* 0x0000000acb7f7221 */ /* 0x000fe20000010000 */
[----:B------:R-:W-:-:S03]  /*9630*/  F2FP.BF16.F32.PACK_AB R203, R122, R203 ;  /* 0x000000cb7acb723e */ /* 0x000fc600000010ff */
[----:B------:R-:W-:Y:S02]  /*9640*/  FADD.FTZ R10, R122, R127 ;  /* 0x0000007f7a0a7221 */ /* 0x000fe40000010000 */
[----:B------:R-:W-:Y:S02]  /*9650*/  MUFU.EX2 R147, R147 ;  /* 0x0000009300937308 */ /* 0x000fe40000000800 */
        /* <DEDUP_REMOVED lines=16> */
[----:B------:R-:W-:-:S04]  /*9760*/  FADD.FTZ R127, R21, R10 ;  /* 0x0000000a157f7221 */ /* 0x000fc80000010000 */
[----:B------:R-:W-:Y:S02]  /*9770*/  FADD.FTZ R127, R132, R127 ;  /* 0x0000007f847f7221 */ /* 0x000fe40000010000 */
        /* <DEDUP_REMOVED lines=15> */
[----:B------:R-:W-:Y:S01]  /*9870*/  MUFU.EX2 R221, R221 ;  /* 0x000000dd00dd7308 */ /* 0x000fe20000000800 */
[----:B------:R-:W-:-:S02]  /*9880*/  WARPGROUP.DEPBAR.LE gsb0, 0x0 ;  /* 0x00008000000079c5 */ /* 0x000fc40000010000 */
[----:B------:R1:W-:Y:S05]  /*9890*/  @!P1 SYNCS.ARRIVE.TRANS64.RED.A1T0 RZ, [R14+URZ], RZ ;  /* 0x000000ff0eff99a7 */ /* 0x0003ea000810043f */
[----:B------:R-:W-:Y:S01]  /*98a0*/  MUFU.EX2 R176, R159 ;  /* 0x0000009f00b07308 */ /* 0x000fe20000000800 */
[----:B0-----:R-:W-:Y:S01]  /*98b0*/  F2FP.BF16.F32.PACK_AB R177, R142, R131 ;  /* 0x000000838eb1723e */ /* 0x001fe200000010ff */
[----:B-1----:R-:W-:-:S06]  /*98c0*/  FADD.FTZ R14, R202, R149 ;  /* 0x00000095ca0e7221 */ /* 0x002fcc0000010000 */
[----:B------:R-:W-:Y:S01]  /*98d0*/  MUFU.EX2 R178, R223 ;  /* 0x000000df00b27308 */ /* 0x000fe20000000800 */
[----:B------:R0:W-:Y:S01]  /*98e0*/  @!P1 SYNCS.ARRIVE.TRANS64.RED.A1T0 RZ, [R146+URZ], RZ ;  /* 0x000000ff92ff99a7 */ /* 0x0001e2000810043f */
[C---:B------:R-:W-:Y:S01]  /*98f0*/  F2FP.BF16.F32.PACK_AB R202, R139.reuse, R202 ;  /* 0x000000ca8bca723e */ /* 0x040fe200000010ff */
[----:B------:R-:W-:-:S04]  /*9900*/  FADD.FTZ R149, R139, R14 ;  /* 0x0000000e8b957221 */ /* 0x000fc80000010000 */
[----:B------:R-:W-:Y:S01]  /*9910*/  FADD.FTZ R14, R196, R149 ;  /* 0x00000095c40e7221 */ /* 0x000fe20000010000 */
[----:B------:R-:W-:Y:S01]  /*9920*/  MUFU.EX2 R144, R144 ;  /* 0x0000009000907308 */ /* 0x000fe20000000800 */
[C---:B------:R-:W-:Y:S02]  /*9930*/  F2FP.BF16.F32.PACK_AB R196, R143.reuse, R196 ;  /* 0x000000c48fc4723e */ /* 0x040fe400000010ff */
[----:B------:R-:W-:-:S04]  /*9940*/  FADD.FTZ R137, R143, R14 ;  /* 0x0000000e8f897221 */ /* 0x000fc80000010000 */
[----:B------:R-:W-:Y:S01]  /*9950*/  FADD.FTZ R14, R198, R137 ;  /* 0x00000089c60e7221 */ /* 0x000fe20000010000 */
[----:B------:R-:W1:Y:S01]  /*9960*/  MUFU.EX2 R20, R20 ;  /* 0x0000001400147308 */ /* 0x000e620000000800 */
[C---:B------:R-:W-:Y:S02]  /*9970*/  F2FP.BF16.F32.PACK_AB R198, R147.reuse, R198 ;  /* 0x000000c693c6723e */ /* 0x040fe400000010ff */
[----:B------:R-:W-:-:S04]  /*9980*/  FADD.FTZ R137, R147, R14 ;  /* 0x0000000e93897221 */ /* 0x000fc80000010000 */
[----:B------:R-:W-:Y:S01]  /*9990*/  FADD.FTZ R14, R192, R137 ;  /* 0x00000089c00e7221 */ /* 0x000fe20000010000 */
[----:B------:R-:W-:-:S03]  /*99a0*/  F2FP.BF16.F32.PACK_AB R192, R151, R192 ;  /* 0x000000c097c0723e */ /* 0x000fc600000010ff */
[----:B------:R-:W-:-:S04]  /*99b0*/  FADD.FTZ R137, R151, R14 ;  /* 0x0000000e97897221 */ /* 0x000fc80000010000 */
[----:B------:R-:W-:Y:S01]  /*99c0*/  FADD.FTZ R14, R194, R137 ;  /* 0x00000089c20e7221 */ /* 0x000fe20000010000 */
[C---:B------:R-:W-:Y:S02]  /*99d0*/  F2FP.BF16.F32.PACK_AB R194, R153.reuse, R194 ;  /* 0x000000c299c2723e */ /* 0x040fe400000010ff */
[----:B-1----:R-:W-:Y:S01]  /*99e0*/  F2FP.BF16.F32.PACK_AB R179, R20, R123 ;  /* 0x0000007b14b3723e */ /* 0x002fe200000010ff */
[----:B------:R-:W-:-:S04]  /*99f0*/  FADD.FTZ R137, R153, R14 ;  /* 0x0000000e99897221 */ /* 0x000fc80000010000 */
[----:B------:R-:W-:Y:S01]  /*9a00*/  FADD.FTZ R14, R188, R137 ;  /* 0x00000089bc0e7221 */ /* 0x000fe20000010000 */
[----:B------:R-:W-:-:S03]  /*9a10*/  F2FP.BF16.F32.PACK_AB R188, R145, R188 ;  /* 0x000000bc91bc723e */ /* 0x000fc600000010ff */
[----:B------:R-:W-:Y:S01]  /*9a20*/  FADD.FTZ R129, R145, R14 ;  /* 0x0000000e91817221 */ /* 0x000fe20000010000 */
[----:B------:R-:W-:-:S03]  /*9a30*/  FADD.FTZ R14, R124, R127 ;  /* 0x0000007f7c0e7221 */ /* 0x000fc60000010000 */
[----:B------:R-:W-:Y:S01]  /*9a40*/  FADD.FTZ R10, R190, R129 ;  /* 0x00000081be0a7221 */ /* 0x000fe20000010000 */
[----:B------:R-:W-:Y:S01]  /*9a50*/  FADD.FTZ R14, R125, R14 ;  /* 0x0000000e7d0e7221 */ /* 0x000fe20000010000 */
[C---:B------:R-:W-:Y:S02]  /*9a60*/  F2FP.BF16.F32.PACK_AB R190, R15.reuse, R190 ;  /* 0x000000be0fbe723e */ /* 0x040fe400000010ff */
[----:B------:R-:W-:-:S04]  /*9a70*/  FADD.FTZ R127, R15, R10 ;  /* 0x0000000a0f7f7221 */ /* 0x000fc80000010000 */
[----:B------:R-:W-:Y:S01]  /*9a80*/  FADD.FTZ R10, R184, R127 ;  /* 0x0000007fb80a7221 */ /* 0x000fe20000010000 */
[----:B------:R-:W-:Y:S01]  /*9a90*/  FADD.FTZ R127, R121, R14 ;  /* 0x0000000e797f7221 */ /* 0x000fe20000010000 */
[C---:B------:R-:W-:Y:S01]  /*9aa0*/  F2FP.BF16.F32.PACK_AB R184, R9.reuse, R184 ;  /* 0x000000b809b8723e */ /* 0x040fe200000010ff */
[----:B------:R-:W-:Y:S02]  /*9ab0*/  IMAD.MOV.U32 R14, RZ, RZ, R7 ;  /* 0x000000ffff0e7224 */ /* 0x000fe400078e0007 */
[----:B------:R-:W-:Y:S01]  /*9ac0*/  FADD.FTZ R129, R9, R10 ;  /* 0x0000000a09817221 */ /* 0x000fe20000010000 */
[----:B------:R-:W-:-:S03]  /*9ad0*/  FADD.FTZ R10, R134, R127 ;  /* 0x0000007f860a7221 */ /* 0x000fc60000010000 */
[----:B------:R-:W-:Y:S01]  /*9ae0*/  FADD.FTZ R129, R186, R129 ;  /* 0x00000081ba817221 */ /* 0x000fe20000010000 */
[----:B------:R-:W-:Y:S01]  /*9af0*/  FADD.FTZ R15, R23, R10 ;  /* 0x0000000a170f7221 */ /* 0x000fe20000010000 */
[C---:B------:R-:W-:Y:S02]  /*9b00*/  F2FP.BF16.F32.PACK_AB R186, R141.reuse, R186 ;  /* 0x000000ba8dba723e */ /* 0x040fe400000010ff */
[----:B------:R-:W-:Y:S01]  /*9b10*/  FADD.FTZ R129, R141, R129 ;  /* 0x000000818d817221 */ /* 0x000fe20000010000 */
[----:B------:R-:W-:-:S03]  /*9b20*/  FADD.FTZ R15, R136, R15 ;  /* 0x0000000f880f7221 */ /* 0x000fc60000010000 */
[----:B------:R-:W-:Y:S01]  /*9b30*/  FADD.FTZ R129, R180, R129 ;  /* 0x00000081b4817221 */ /* 0x000fe20000010000 */
[----:B------:R-:W-:Y:S01]  /*9b40*/  FADD.FTZ R10, R138, R15 ;  /* 0x0000000f8a0a7221 */ /* 0x000fe20000010000 */
[C---:B------:R-:W-:Y:S01]  /*9b50*/  F2FP.BF16.F32.PACK_AB R180, R22.reuse, R180 ;  /* 0x000000b416b4723e */ /* 0x040fe200000010ff */
[----:B------:R-:W-:Y:S02]  /*9b60*/  IMAD.MOV.U32 R15, RZ, RZ, R6 ;  /* 0x000000ffff0f7224 */ /* 0x000fe400078e0006 */
        /* <DEDUP_REMOVED lines=13> */
[----:B------:R-:W-:-:S03]  /*9c40*/  FADD.FTZ R10, R142, R9 ;  /* 0x000000098e0a7221 */ /* 0x000fc60000010000 */
[----:B------:R-:W-:Y:S01]  /*9c50*/  FADD.FTZ R129, R178, R129 ;  /* 0x00000081b2817221 */ /* 0x000fe20000010000 */
[----:B------:R-:W-:Y:S01]  /*9c60*/  FADD.FTZ R9, R123, R10 ;  /* 0x0000000a7b097221 */ /* 0x000fe20000010000 */
[C---:B------:R-:W-:Y:S02]  /*9c70*/  F2FP.BF16.F32.PACK_AB R178, R144.reuse, R178 ;  /* 0x000000b290b2723e */ /* 0x040fe400000010ff */
[----:B------:R-:W-:Y:S01]  /*9c80*/  FADD.FTZ R10, R144, R129 ;  /* 0x00000081900a7221 */ /* 0x000fe20000010000 */
[----:B------:R-:W-:Y:S01]  /*9c90*/  FADD.FTZ R9, R20, R9 ;  /* 0x0000000914097221 */ /* 0x000fe20000010000 */
[----:B0-----:R-:W-:Y:S06]  /*9ca0*/  @P3 BRA `(.L_x_5304) ;  /* 0xffffffb800c43947 */ /* 0x001fec000383ffff */
[----:B------:R-:W-:-:S07]  /*9cb0*/  IMAD.U32 R20, RZ, RZ, UR58 ;  /* 0x0000003aff147e24 */ /* 0x000fce000f8e00ff */
.L_x_5295:
        /* <DEDUP_REMOVED lines=10> */
.L_x_5314:
        /* <DEDUP_REMOVED lines=9> */
.L_x_5306:
        /* <DEDUP_REMOVED lines=8> */
.L_x_5307:
[----:B-1----:R-:W-:Y:S05]  /*9e70*/  @P2 BRA `(.L_x_5308) ;  /* 0x0000000000082947 */ /* 0x002fea0003800000 */
[----:B------:R-:W1:Y:S02]  /*9e80*/  SYNCS.PHASECHK.TRANS64.TRYWAIT P2, [UR61+0x36830], R0 ;  /* 0x03683000ff0075a7 */ /* 0x000e64000804017d */
[----:B-1----:R-:W-:Y:S05]  /*9e90*/  @!P2 BRA `(.L_x_5309) ;  /* 0x000000b00090a947 */ /* 0x002fea0003800000 */
.L_x_5308:
        /* <DEDUP_REMOVED lines=24> */
[----:B------:R-:W-:Y:S01]  /*a020*/  R2UR UR48, R4 ;  /* 0x00000000043072ca */ /* 0x000fe200000e0000 */
[----:B------:R-:W-:Y:S01]  /*a030*/  UIADD3 UR50, UR7, 0x200, URZ ;  /* 0x0000020007327890 */ /* 0x000fe2000fffe03f */
[----:B------:R-:W-:Y:S01]  /*a040*/  R2UR UR49, R5 ;  /* 0x00000000053172ca */ /* 0x000fe200000e0000 */
[----:B------:R-:W-:Y:S01]  /*a050*/  UMOV UR51, 0x40000040 ;  /* 0x4000004000337882 */ /* 0x000fe20000000000 */
        /* <DEDUP_REMOVED lines=591> */
.L_x_5310:
        /* <DEDUP_REMOVED lines=8> */
.L_x_5311:
[----:B-1----:R-:W-:Y:S05]  /*c5d0*/  @P2 BRA `(.L_x_5312) ;  /* 0x0000000000082947 */ /* 0x002fea0003800000 */
[----:B------:R-:W1:Y:S02]  /*c5e0*/  SYNCS.PHASECHK.TRANS64.TRYWAIT P2, [UR11+0x36850], R0 ;  /* 0x03685000ff0075a7 */ /* 0x000e64000804014b */
[----:B-1----:R-:W-:Y:S05]  /*c5f0*/  @!P2 BRA `(.L_x_5313) ;  /* 0x0000008800d0a947 */ /* 0x002fea0003800000 */
.L_x_5312:
[----:B------:R-:W-:Y:S01]  /*c600*/  R2UR UR7, R16 ;  /* 0x00000000100772ca */ /* 0x000fe200000e0000 */
[----:B------:R-:W-:Y:S01]  /*c610*/  WARPGROUP.ARRIVE ;  /* 0x00000000000079c5 */ /* 0x000fe20000000000 */
[----:B------:R-:W-:Y:S01]  /*c620*/  UMOV UR15, 0x40000040 ;  /* 0x40000040000f7882 */ /* 0x000fe20000000000 */
[----:B01----:R-:W-:Y:S02]  /*c630*/  FMNMX.FTZ R0, R168, R13, !PT ;  /* 0x0000000da8007209 */ /* 0x003fe40007810000 */
[----:B------:R-:W-:Y:S02]  /*c640*/  R2UR UR18, R20 ;  /* 0x00000000141272ca */ /* 0x000fe400000e0000 */
[----:B------:R-:W-:Y:S02]  /*c650*/  FMNMX.FTZ R3, R169, R0, !PT ;  /* 0x00000000a9037209 */ /* 0x000fe40007810000 */
[----:B------:R-:W-:Y:S02]  /*c660*/  R2UR UR19, R18 ;  /* 0x00000000121372ca */ /* 0x000fe400000e0000 */
[----:B------:R-:W-:-:S02]  /*c670*/  FMNMX.FTZ R0, R172, R3, !PT ;  /* 0x00000003ac007209 */ /* 0x000fc40007810000 */
[----:B------:R-:W-:Y:S02]  /*c680*/  UIADD3 UR7, UR7, 0x400, URZ ;  /* 0x0000040007077890 */ /* 0x000fe4000fffe03f */
[----:B------:R-:W-:Y:S02]  /*c690*/  FMNMX.FTZ R3, R173, R0, !PT ;  /* 0x00000000ad037209 */ /* 0x000fe40007810000 */
[----:B------:R-:W-:Y:S02]  /*c6a0*/  USHF.R.U32.HI UR7, URZ, 0x4, UR7 ;  /* 0x000000043f077899 */ /* 0x000fe40008011607 */
[----:B------:R-:W-:Y:S02]  /*c6b0*/  FMNMX.FTZ R0, R160, R3, !PT ;  /* 0x00000003a0007209 */ /* 0x000fe40007810000 */
[----:B------:R-:W-:Y:S02]  /*c6c0*/  ULOP3.LUT UR7, UR7, 0x3fff, URZ, 0xc0, !UPT ;  /* 0x00003fff07077892 */ /* 0x000fe4000f8ec03f */
[----:B------:R-:W-:Y:S01]  /*c6d0*/  FMNMX.FTZ R3, R161, R0, !PT ;  /* 0x00000000a1037209 */ /* 0x000fe20007810000 */
[----:B------:R-:W-:-:S02]  /*c6e0*/  UISETP.GT.AND UP0, UPT, UR18, UR19, UPT ;  /* 0x000000131200728c */ /* 0x000fc4000bf04270 */
[----:B------:R-:W-:Y:S01]  /*c6f0*/  ULOP3.LUT UR7, UR7, 0x3800000, URZ, 0xfc, !UPT ;  /* 0x0380000007077892 */ /* 0x000fe2000f8efc3f */
[----:B------:R-:W-:-:S03]  /*c700*/  FMNMX.FTZ R0, R164, R3, !PT ;  /* 0x00000003a4007209 */ /* 0x000fc60007810000 */
[----:B------:R-:W-:Y:S01]  /*c710*/  UIMAD UR6, UR6, 0xa80, UR7 ;  /* 0x00000a80060678a4 */ /* 0x000fe2000f8e0207 */
[----:B------:R-:W-:Y:S02]  /*c720*/  FMNMX.FTZ R3, R165, R0, !PT ;  /* 0x00000000a5037209 */ /* 0x000fe40007810000 */
[----:B------:R-:W-:Y:S01]  /*c730*/  UMOV UR7, 0x40000040 ;  /* 0x4000004000077882 */ /* 0x000fe20000000000 */
[----:B------:R-:W-:Y:S01]  /*c740*/  UIADD3 UR10, UR6, 0x80, URZ ;  /* 0x00000080060a7890 */ /* 0x000fe2000fffe03f */
[----:B------:R-:W-:Y:S02]  /*c750*/  FMNMX.FTZ R0, R152, R3, !PT ;  /* 0x0000000398007209 */ /* 0x000fe40007810000 */
[----:B------:R-:W-:Y:S02]  /*c760*/  PLOP3.LUT P2, PT, PT, PT, UP0, 0x80, 0x0 ;  /* 0x000000000000781c */ /* 0x000fe40003f4f008 */
[----:B------:R-:W-:Y:S01]  /*c770*/  HGMMA.64x192x16.F32.BF16 R24, R200, gdesc[UR4].tnspB, R24, gsb0 ;  /* 0x42e00004c8187df0 */ /* 0x000fe20008001818 */
[----:B------:R-:W-:Y:S01]  /*c780*/  FMNMX.FTZ R3, R153, R0, !PT ;  /* 0x0000000099037209 */ /* 0x000fe20007810000 */
[----:B------:R-:W-:Y:S01]  /*c790*/  UMOV UR14, UR10 ;  /* 0x0000000a000e7c82 */ /* 0x000fe20008000000 */
[----:B------:R-:W-:-:S02]  /*c7a0*/  UIADD3 UR10, UR6, 0x100, URZ ;  /* 0x00000100060a7890 */ /* 0x000fc4000fffe03f */
        /* <DEDUP_REMOVED lines=21> */
[----:B------:R-:W0:Y:S03]  /*c900*/  LDC R0, c[0x0][0x988] ;  /* 0x00026200ff007b82 */ /* 0x000e260000000800 */
[----:B------:R-:W1:Y:S02]  /*c910*/  SHFL.BFLY PT, R3, R14, 0x1, 0x1f ;  /* 0x0c201f000e037f89 */ /* 0x000e6400000e0000 */
[----:B-1----:R-:W-:Y:S02]  /*c920*/  FMNMX.FTZ R6, R14, R3, !PT ;  /* 0x000000030e067209 */ /* 0x002fe40007810000 */
[----:B------:R-:W-:-:S03]  /*c930*/  FMNMX.FTZ R14, R170, R11, !PT ;  /* 0x0000000baa0e7209 */ /* 0x000fc60007810000 */
[----:B------:R-:W-:Y:S01]  /*c940*/  FADD.FTZ R3, -R6, R13 ;  /* 0x0000000d06037221 */ /* 0x000fe20000010100 */
[----:B------:R-:W-:-:S03]  /*c950*/  FMNMX.FTZ R7, R171, R14, !PT ;  /* 0x0000000eab077209 */ /* 0x000fc60007810000 */
[-C--:B0-----:R-:W-:Y:S01]  /*c960*/  FMUL.FTZ R2, R3, R0.reuse ;  /* 0x0000000003027220 */ /* 0x081fe20000410000 */
[----:B------:R-:W-:Y:S01]  /*c970*/  FMNMX.FTZ R14, R174, R7, !PT ;  /* 0x00000007ae0e7209 */ /* 0x000fe20007810000 */
[----:B------:R-:W-:-:S03]  /*c980*/  FMUL.FTZ R3, R6, R0 ;  /* 0x0000000006037220 */ /* 0x000fc60000410000 */
        /* <DEDUP_REMOVED lines=22> */
[----:B------:R-:W0:Y:S01]  /*caf0*/  MUFU.EX2 R13, R13 ;  /* 0x0000000d000d7308 */ /* 0x000e220000000800 */
        /* <DEDUP_REMOVED lines=16> */
[-CC-:B------:R-:W-:Y:S01]  /*cc00*/  FFMA.FTZ R200, R169, R0.reuse, -R3.reuse ;  /* 0x00000000a9c87223 */ /* 0x180fe20000010803 */
[----:B------:R-:W-:Y:S01]  /*cc10*/  FFMA.FTZ R202, R172, R0, -R3 ;  /* 0x00000000acca7223 */ /* 0x000fe20000010803 */
[----:B------:R-:W-:Y:S01]  /*cc20*/  MUFU.EX2 R153, R153 ;  /* 0x0000009900997308 */ /* 0x000fe20000000800 */
[----:B------:R-:W-:Y:S01]  /*cc30*/  FMNMX.FTZ R14, R130, R7, !PT ;  /* 0x00000007820e7209 */ /* 0x000fe20007810000 */
[----:B------:R-:W-:Y:S01]  /*cc40*/  HGMMA.64x192x16.F32.BF16 R24, R196, gdesc[UR12].tnspB, R24, gsb0 ;  /* 0x42e0000cc4187df0 */ /* 0x000fe20008001818 */
[----:B------:R-:W-:Y:S01]  /*cc50*/  UMOV UR14, UR10 ;  /* 0x0000000a000e7c82 */ /* 0x000fe20008000000 */
[----:B------:R-:W-:Y:S01]  /*cc60*/  UMOV UR15, 0x40000040 ;  /* 0x40000040000f7882 */ /* 0x000fe20000000000 */
[----:B------:R-:W-:Y:S01]  /*cc70*/  UIADD3 UR10, UR6, 0x180, URZ ;  /* 0x00000180060a7890 */ /* 0x000fe2000fffe03f */
[----:B------:R-:W-:-:S02]  /*cc80*/  FMNMX.FTZ R7, R131, R14, !PT ;  /* 0x0000000e83077209 */ /* 0x000fc40007810000 */
[----:B------:R-:W1:Y:S02]  /*cc90*/  MUFU.EX2 R200, R200 ;  /* 0x000000c800c87308 */ /* 0x000e640000000800 */
[----:B------:R-:W-:-:S04]  /*cca0*/  FMNMX.FTZ R14, R134, R7, !PT ;  /* 0x00000007860e7209 */ /* 0x000fc80007810000 */
[----:B------:R-:W-:Y:S02]  /*ccb0*/  FMNMX.FTZ R7, R135, R14, !PT ;  /* 0x0000000e87077209 */ /* 0x000fe40007810000 */
[----:B------:R-:W2:Y:S02]  /*ccc0*/  MUFU.EX2 R202, R202 ;  /* 0x000000ca00ca7308 */ /* 0x000ea40000000800 */
[----:B------:R-:W-:-:S04]  /*ccd0*/  FMNMX.FTZ R14, R122, R7, !PT ;  /* 0x000000077a0e7209 */ /* 0x000fc80007810000 */
[----:B------:R-:W-:Y:S02]  /*cce0*/  FMNMX.FTZ R7, R123, R14, !PT ;  /* 0x0000000e7b077209 */ /* 0x000fe40007810000 */
[----:B------:R-:W-:Y:S02]  /*ccf0*/  MUFU.EX2 R145, R145 ;  /* 0x0000009100917308 */ /* 0x000fe40000000800 */
[----:B------:R-:W-:-:S04]  /*cd00*/  FMNMX.FTZ R14, R126, R7, !PT ;  /* 0x000000077e0e7209 */ /* 0x000fc80007810000 */
[----:B------:R-:W-:Y:S02]  /*cd10*/  FMNMX.FTZ R14, R127, R14, !PT ;  /* 0x0000000e7f0e7209 */ /* 0x000fe40007810000 */
[----:B------:R-:W-:Y:S03]  /*cd20*/  MUFU.EX2 R149, R149 ;  /* 0x0000009500957308 */ /* 0x000fe60000000800 */
[----:B------:R-:W3:Y:S05]  /*cd30*/  SHFL.BFLY PT, R7, R14, 0x2, 0x1f ;  /* 0x0c401f000e077f89 */ /* 0x000eea00000e0000 */
[----:B------:R-:W-:Y:S08]  /*cd40*/  MUFU.EX2 R137, R137 ;  /* 0x0000008900897308 */ /* 0x000ff00000000800 */
[----:B------:R-:W-:Y:S08]  /*cd50*/  MUFU.EX2 R141, R141 ;  /* 0x0000008d008d7308 */ /* 0x000ff00000000800 */
[----:B------:R-:W-:Y:S01]  /*cd60*/  MUFU.EX2 R129, R129 ;  /* 0x0000008100817308 */ /* 0x000fe20000000800 */
[----:B---3--:R-:W-:Y:S01]  /*cd70*/  FMNMX.FTZ R20, R14, R7, !PT ;  /* 0x000000070e147209 */ /* 0x008fe20007810000 */
[-CC-:B------:R-:W-:Y:S01]  /*cd80*/  FFMA.FTZ R14, R120, R0.reuse, -R3.reuse ;  /* 0x00000000780e7223 */ /* 0x180fe20000010803 */
[----:B------:R-:W-:-:S03]  /*cd90*/  FFMA.FTZ R120, R125, R0, -R3 ;  /* 0x000000007d787223 */ /* 0x000fc60000010803 */
[----:B------:R-:W3:Y:S02]  /*cda0*/  SHFL.BFLY PT, R7, R20, 0x1, 0x1f ;  /* 0x0c201f0014077f89 */ /* 0x000ee400000e0000 */
[----:B------:R-:W-:Y:S08]  /*cdb0*/  MUFU.EX2 R133, R133 ;  /* 0x0000008500857308 */ /* 0x000ff00000000800 */
[----:B------:R-:W-:Y:S08]  /*cdc0*/  MUFU.EX2 R14, R14 ;  /* 0x0000000e000e7308 */ /* 0x000ff00000000800 */
[----:B------:R-:W-:Y:S01]  /*cdd0*/  MUFU.EX2 R121, R121 ;  /* 0x0000007900797308 */ /* 0x000fe20000000800 */
[----:B---3--:R-:W-:-:S07]  /*cde0*/  FMNMX.FTZ R7, R20, R7, !PT ;  /* 0x0000000714077209 */ /* 0x008fce0007810000 */
[----:B------:R3:W-:Y:S01]  /*cdf0*/  MUFU.EX2 R20, R124 ;  /* 0x0000007c00147308 */ /* 0x0007e20000000800 */
[----:B------:R-:W-:-:S04]  /*ce00*/  FMUL.FTZ R125, R7, R0 ;  /* 0x00000000077d7220 */ /* 0x000fc80000410000 */
[-CC-:B------:R-:W-:Y:S01]  /*ce10*/  FFMA.FTZ R22, R170, R0.reuse, -R125.reuse ;  /* 0x00000000aa167223 */ /* 0x180fe2000001087d */
[-CC-:B------:R-:W-:Y:S01]  /*ce20*/  FFMA.FTZ R201, R171, R0.reuse, -R125.reuse ;  /* 0x00000000abc97223 */ /* 0x180fe2000001087d */
[-CC-:B------:R-:W-:Y:S01]  /*ce30*/  FFMA.FTZ R203, R174, R0.reuse, -R125.reuse ;  /* 0x00000000aecb7223 */ /* 0x180fe2000001087d */
[-CC-:B------:R-:W-:Y:S01]  /*ce40*/  FFMA.FTZ R175, R175, R0.reuse, -R125.reuse ;  /* 0x00000000afaf7223 */ /* 0x180fe2000001087d */
[-CC-:B---3--:R-:W-:Y:S01]  /*ce50*/  FFMA.FTZ R124, R167, R0.reuse, -R125.reuse ;  /* 0x00000000a77c7223 */ /* 0x188fe2000001087d */
        /* <DEDUP_REMOVED lines=22> */
[-C--:B------:R-:W-:Y:S01]  /*cfc0*/  FFMA.FTZ R198, R164, R0.reuse, -R3 ;  /* 0x00000000a4c67223 */ /* 0x080fe20000010803 */
[-CC-:B------:R-:W-:Y:S01]  /*cfd0*/  FFMA.FTZ R197, R162, R0.reuse, -R125.reuse ;  /* 0x00000000a2c57223 */ /* 0x180fe2000001087d */
[----:B------:R-:W-:Y:S02]  /*cfe0*/  FFMA.FTZ R199, R166, R0, -R125 ;  /* 0x00000000a6c77223 */ /* 0x000fe4000001087d */
[----:B------:R-:W-:Y:S01]  /*cff0*/  HGMMA.64x192x16.F32.BF16 R24, R192, gdesc[UR12].tnspB, R24, gsb0 ;  /* 0x42e0000cc0187df0 */ /* 0x000fe20008001818 */
[----:B------:R-:W-:Y:S01]  /*d000*/  UMOV UR14, UR10 ;  /* 0x0000000a000e7c82 */ /* 0x000fe20008000000 */
[----:B------:R-:W-:Y:S01]  /*d010*/  UMOV UR15, 0x40000040 ;  /* 0x40000040000f7882 */ /* 0x000fe20000000000 */
[----:B------:R-:W-:Y:S01]  /*d020*/  UIADD3 UR10, UR6, 0x200, URZ ;  /* 0x00000200060a7890 */ /* 0x000fe2000fffe03f */
[----:B------:R-:W3:Y:S08]  /*d030*/  MUFU.EX2 R196, R196 ;  /* 0x000000c400c47308 */ /* 0x000ef00000000800 */
[----:B------:R-:W-:Y:S08]  /*d040*/  MUFU.EX2 R197, R197 ;  /* 0x000000c500c57308 */ /* 0x000ff00000000800 */
[----:B------:R-:W4:Y:S08]  /*d050*/  MUFU.EX2 R198, R198 ;  /* 0x000000c600c67308 */ /* 0x000f300000000800 */
        /* <DEDUP_REMOVED lines=11> */
[----:B------:R-:W-:Y:S01]  /*d110*/  MUFU.EX2 R192, R192 ;  /* 0x000000c000c07308 */ /* 0x000fe20000000800 */
[----:B------:R-:W-:-:S07]  /*d120*/  UIADD3 UR6, UR6, 0x300, URZ ;  /* 0x0000030006067890 */ /* 0x000fce000fffe03f */
[----:B------:R-:W-:Y:S08]  /*d130*/  MUFU.EX2 R193, R193 ;  /* 0x000000c100c17308 */ /* 0x000ff00000000800 */
[----:B------:R-:W-:Y:S08]  /*d140*/  MUFU.EX2 R194, R194 ;  /* 0x000000c200c27308 */ /* 0x000ff00000000800 */
[----:B------:R-:W-:Y:S01]  /*d150*/  MUFU.EX2 R195, R195 ;  /* 0x000000c300c37308 */ /* 0x000fe20000000800 */
[----:B------:R-:W-:-:S02]  /*d160*/  WARPGROUP.DEPBAR.LE gsb0, 0x0 ;  /* 0x00008000000079c5 */ /* 0x000fc40000010000 */
[----:B------:R-:W-:Y:S01]  /*d170*/  WARPGROUP.ARRIVE ;  /* 0x00000000000079c5 */ /* 0x000fe20000000000 */
[-CC-:B------:R-:W-:Y:S01]  /*d180*/  FFMA.FTZ R188, R144, R0.reuse, -R3.reuse ;  /* 0x0000000090bc7223 */ /* 0x180fe20000010803 */
[-C--:B------:R-:W-:Y:S01]  /*d190*/  FFMA.FTZ R190, R148, R0.reuse, -R3 ;  /* 0x0000000094be7223 */ /* 0x080fe20000010803 */
[----:B------:R-:W-:Y:S02]  /*d1a0*/  IMAD.U32 R144, RZ, RZ, UR61 ;  /* 0x0000003dff907e24 */ /* 0x000fe4000f8e00ff */
[-CC-:B------:R-:W-:Y:S01]  /*d1b0*/  FFMA.FTZ R189, R146, R0.reuse, -R125.reuse ;  /* 0x0000000092bd7223 */ /* 0x180fe2000001087d */
[----:B------:R-:W-:Y:S01]  /*d1c0*/  FFMA.FTZ R191, R150, R0, -R125 ;  /* 0x0000000096bf7223 */ /* 0x000fe2000001087d */
[----:B------:R-:W-:Y:S01]  /*d1d0*/  HGMMA.64x192x16.F32.BF16 R24, R184, gdesc[UR12].tnspB, R24, gsb0 ;  /* 0x42e0000cb8187df0 */ /* 0x000fe20008001818 */
[----:B------:R-:W-:Y:S01]  /*d1e0*/  UMOV UR14, UR10 ;  /* 0x0000000a000e7c82 */ /* 0x000fe20008000000 */
[----:B------:R-:W-:Y:S01]  /*d1f0*/  UMOV UR15, 0x40000040 ;  /* 0x40000040000f7882 */ /* 0x000fe20000000000 */
[----:B------:R-:W-:Y:S01]  /*d200*/  @!P1 VIADD R144, R144, 0x36840 ;  /* 0x0003684090909836 */ /* 0x000fe20000000000 */
[----:B------:R-:W-:Y:S01]  /*d210*/  MUFU.EX2 R188, R188 ;  /* 0x000000bc00bc7308 */ /* 0x000fe20000000800 */
[----:B------:R-:W-:-:S03]  /*d220*/  IMAD.U32 R148, RZ, RZ, UR11 ;  /* 0x0000000bff947e24 */ /* 0x000fc6000f8e00ff */
[----:B------:R-:W-:Y:S01]  /*d230*/  @!P1 PRMT R146, RZ, 0x654, R144 ;  /* 0x00000654ff929816 */ /* 0x000fe20000000090 */
[----:B------:R-:W-:-:S03]  /*d240*/  @!P1 VIADD R148, R148, 0x36860 ;  /* 0x0003686094949836 */ /* 0x000fc60000000000 */
[----:B------:R-:W-:Y:S02]  /*d250*/  MUFU.EX2 R189, R189 ;  /* 0x000000bd00bd7308 */ /* 0x000fe40000000800 */
[----:B------:R-:W-:-:S06]  /*d260*/  @!P1 PRMT R148, RZ, 0x654, R148 ;  /* 0x00000654ff949816 */ /* 0x000fcc0000000094 */
        /* <DEDUP_REMOVED lines=8> */
[----:B------:R-:W-:Y:S01]  /*d2f0*/  FFMA.FTZ R140, R163, R0, -R125 ;  /* 0x00000000a38c7223 */ /* 0x000fe2000001087d */
[----:B0-----:R-:W-:Y:S01]  /*d300*/  FFMA.FTZ R147, R2, R10, R13 ;  /* 0x0000000a02937223 */ /* 0x001fe2000001000d */
[----:B------:R-:W-:Y:S01]  /*d310*/  HGMMA.64x192x16.F32.BF16 R24, R180, gdesc[UR12].tnspB, R24, gsb0 ;  /* 0x42e0000cb4187df0 */ /* 0x000fe20008001818 */
[----:B------:R-:W-:Y:S01]  /*d320*/  FFMA.FTZ R185, R138, R0, -R125 ;  /* 0x000000008ab97223 */ /* 0x000fe2000001087d */
[----:B------:R-:W-:Y:S01]  /*d330*/  MUFU.EX2 R184, R184 ;  /* 0x000000b800b87308 */ /* 0x000fe20000000800 */
[C---:B-1----:R-:W-:Y:S01]  /*d340*/  FADD.FTZ R147, R200.reuse, R147 ;  /* 0x00000093c8937221 */ /* 0x042fe20000010000 */
[----:B------:R-:W-:-:S03]  /*d350*/  F2FP.BF16.F32.PACK_AB R200, R200, R13 ;  /* 0x0000000dc8c8723e */ /* 0x000fc600000010ff */
[----:B--2---:R-:W-:Y:S01]  /*d360*/  FADD.FTZ R138, R202, R147 ;  /* 0x00000093ca8a7221 */ /* 0x004fe20000010000 */
[C---:B------:R-:W-:Y:S02]  /*d370*/  F2FP.BF16.F32.PACK_AB R202, R15.reuse, R202 ;  /* 0x000000ca0fca723e */ /* 0x040fe400000010ff */
[----:B------:R-:W-:Y:S01]  /*d380*/  MUFU.EX2 R140, R140 ;  /* 0x0000008c008c7308 */ /* 0x000fe20000000800 */
[----:B------:R-:W-:-:S04]  /*d390*/  FADD.FTZ R147, R15, R138 ;  /* 0x0000008a0f937221 */ /* 0x000fc80000010000 */
[----:B---3--:R-:W-:Y:S01]  /*d3a0*/  FADD.FTZ R138, R196, R147 ;  /* 0x00000093c48a7221 */ /* 0x008fe20000010000 */
[C---:B------:R-:W-:Y:S02]  /*d3b0*/  F2FP.BF16.F32.PACK_AB R196, R17.reuse, R196 ;  /* 0x000000c411c4723e */ /* 0x040fe400000010ff */
[----:B------:R-:W-:Y:S01]  /*d3c0*/  MUFU.EX2 R136, R136 ;  /* 0x0000008800887308 */ /* 0x000fe20000000800 */
[----:B------:R-:W-:-:S04]  /*d3d0*/  FADD.FTZ R147, R17, R138 ;  /* 0x0000008a11937221 */ /* 0x000fc80000010000 */
[----:B----4-:R-:W-:Y:S01]  /*d3e0*/  FADD.FTZ R138, R198, R147 ;  /* 0x00000093c68a7221 */ /* 0x010fe20000010000 */
[----:B------:R-:W-:Y:S02]  /*d3f0*/  F2FP.BF16.F32.PACK_AB R198, R21, R198 ;  /* 0x000000c615c6723e */ /* 0x000fe400000010ff */
[----:B------:R-:W-:Y:S08]  /*d400*/  MUFU.EX2 R185, R185 ;  /* 0x000000b900b97308 */ /* 0x000ff00000000800 */
[----:B------:R-:W-:Y:S08]  /*d410*/  MUFU.EX2 R186, R186 ;  /* 0x000000ba00ba7308 */ /* 0x000ff00000000800 */
[----:B------:R-:W-:Y:S01]  /*d420*/  MUFU.EX2 R187, R142 ;  /* 0x0000008e00bb7308 */ /* 0x000fe20000000800 */
[----:B------:R-:W-:-:S02]  /*d430*/  WARPGROUP.DEPBAR.LE gsb0, 0x0 ;  /* 0x00008000000079c5 */ /* 0x000fc40000010000 */
[----:B------:R-:W-:Y:S01]  /*d440*/  WARPGROUP.ARRIVE ;  /* 0x00000000000079c5 */ /* 0x000fe20000000000 */
[-CC-:B------:R-:W-:Y:S01]  /*d450*/  FFMA.FTZ R180, R128, R0.reuse, -R3.reuse ;  /* 0x0000000080b47223 */ /* 0x180fe20000010803 */
[-C--:B------:R-:W-:Y:S01]  /*d460*/  FFMA.FTZ R182, R132, R0.reuse, -R3 ;  /* 0x0000000084b67223 */ /* 0x080fe20000010803 */
[----:B------:R-:W-:Y:S01]  /*d470*/  FADD.FTZ R3, -R7, R11 ;  /* 0x0000000b07037221 */ /* 0x000fe20000010100 */
[-CC-:B------:R-:W-:Y:S01]  /*d480*/  FFMA.FTZ R128, R155, R0.reuse, -R125.reuse ;  /* 0x000000009b807223 */ /* 0x180fe2000001087d */
[----:B------:R-:W-:Y:S01]  /*d490*/  MUFU.EX2 R11, R120 ;  /* 0x00000078000b7308 */ /* 0x000fe20000000800 */
[----:B------:R-:W-:Y:S01]  /*d4a0*/  HGMMA.64x192x16.F32.BF16 R24, R176, gdesc[UR4].tnspB, R24, gsb0 ;  /* 0x42e00004b0187df0 */ /* 0x000fe20008001818 */
[-C--:B------:R-:W-:Y:S01]  /*d4b0*/  FMUL.FTZ R3, R3, R0.reuse ;  /* 0x0000000003037220 */ /* 0x080fe20000410000 */
[-CC-:B------:R-:W-:Y:S01]  /*d4c0*/  FFMA.FTZ R132, R159, R0.reuse, -R125.reuse ;  /* 0x000000009f847223 */ /* 0x180fe2000001087d */
[----:B------:R-:W-:Y:S01]  /*d4d0*/  FFMA.FTZ R125, R127, R0, -R125 ;  /* 0x000000007f7d7223 */ /* 0x000fe2000001087d */
[----:B------:R-:W-:Y:S01]  /*d4e0*/  R2UR UR7, R8 ;  /* 0x00000000080772ca */ /* 0x000fe200000e0000 */
[----:B------:R-:W-:-:S02]  /*d4f0*/  UIADD3 UR6, UR18, -0x1, URZ ;  /* 0xffffffff12067890 */ /* 0x000fc4000fffe03f */
[----:B------:R-:W0:Y:S08]  /*d500*/  MUFU.EX2 R3, R3 ;  /* 0x0000000300037308 */ /* 0x000e300000000800 */
[----:B------:R-:W1:Y:S08]  /*d510*/  MUFU.EX2 R120, R175 ;  /* 0x000000af00787308 */ /* 0x000e700000000800 */
[----:B------:R-:W2:Y:S01]  /*d520*/  MUFU.EX2 R128, R128 ;  /* 0x0000008000807308 */ /* 0x000ea20000000800 */
[----:B0-----:R-:W-:-:S04]  /*d530*/  FFMA.FTZ R10, R3, R9, R22 ;  /* 0x00000009030a7223 */ /* 0x001fc80000010016 */
[C---:B------:R-:W-:Y:S01]  /*d540*/  FADD.FTZ R10, R201.reuse, R10 ;  /* 0x0000000ac90a7221 */ /* 0x040fe20000010000 */
[----:B------:R-:W-:Y:S02]  /*d550*/  F2FP.BF16.F32.PACK_AB R201, R201, R22 ;  /* 0x00000016c9c9723e */ /* 0x000fe400000010ff */
[----:B------:R-:W0:Y:S01]  /*d560*/  MUFU.EX2 R132, R132 ;  /* 0x0000008400847308 */ /* 0x000e220000000800 */
[----:B------:R-:W-:Y:S01]  /*d570*/  FADD.FTZ R9, R203, R10 ;  /* 0x0000000acb097221 */ /* 0x000fe20000010000 */
[----:B-1----:R-:W-:-:S03]  /*d580*/  F2FP.BF16.F32.PACK_AB R203, R120, R203 ;  /* 0x000000cb78cb723e */ /* 0x002fc600000010ff */
[----:B------:R-:W-:-:S03]  /*d590*/  FADD.FTZ R10, R120, R9 ;  /* 0x00000009780a7221 */ /* 0x000fc60000010000 */
[----:B------:R-:W-:Y:S01]  /*d5a0*/  MUFU.EX2 R180, R180 ;  /* 0x000000b400b47308 */ /* 0x000fe20000000800 */
[----:B------:R-:W-:Y:S01]  /*d5b0*/  FADD.FTZ R9, R197, R10 ;  /* 0x0000000ac5097221 */ /* 0x000fe20000010000 */
[----:B------:R-:W-:-:S03]  /*d5c0*/  F2FP.BF16.F32.PACK_AB R197, R140, R197 ;  /* 0x000000c58cc5723e */ /* 0x000fc600000010ff */
[----:B------:R-:W-:-:S03]  /*d5d0*/  FADD.FTZ R10, R140, R9 ;  /* 0x000000098c0a7221 */ /* 0x000fc60000010000 */
[----:B------:R-:W-:Y:S01]  /*d5e0*/  MUFU.EX2 R181, R130 ;  /* 0x0000008200b57308 */ /* 0x000fe20000000800 */
[----:B------:R-:W-:Y:S01]  /*d5f0*/  FADD.FTZ R9, R199, R10 ;  /* 0x0000000ac7097221 */ /* 0x000fe20000010000 */
[----:B------:R-:W-:-:S03]  /*d600*/  F2FP.BF16.F32.PACK_AB R199, R124, R199 ;  /* 0x000000c77cc7723e */ /* 0x000fc600000010ff */
[----:B------:R-:W-:-:S03]  /*d610*/  FADD.FTZ R10, R124, R9 ;  /* 0x000000097c0a7221 */ /* 0x000fc60000010000 */
[----:B------:R-:W-:Y:S01]  /*d620*/  MUFU.EX2 R182, R182 ;  /* 0x000000b600b67308 */ /* 0x000fe20000000800 */
[----:B------:R-:W-:Y:S01]  /*d630*/  FADD.FTZ R9, R193, R10 ;  /* 0x0000000ac1097221 */ /* 0x000fe20000010000 */
[----:B--2---:R-:W-:-:S03]  /*d640*/  F2FP.BF16.F32.PACK_AB R193, R128, R193 ;  /* 0x000000c180c1723e */ /* 0x004fc600000010ff */
[----:B------:R-:W-:-:S03]  /*d650*/  FADD.FTZ R10, R128, R9 ;  /* 0x00000009800a7221 */ /* 0x000fc60000010000 */
[----:B------:R-:W-:Y:S01]  /*d660*/  MUFU.EX2 R183, R134 ;  /* 0x0000008600b77308 */ /* 0x000fe20000000800 */
[----:B------:R-:W-:Y:S01]  /*d670*/  FADD.FTZ R9, R195, R10 ;  /* 0x0000000ac3097221 */ /* 0x000fe20000010000 */
[----:B0-----:R-:W-:-:S03]  /*d680*/  F2FP.BF16.F32.PACK_AB R195, R132, R195 ;  /* 0x000000c384c3723e */ /* 0x001fc600000010ff */
[----:B------:R-:W-:-:S03]  /*d690*/  FADD.FTZ R10, R132, R9 ;  /* 0x00000009840a7221 */ /* 0x000fc60000010000 */
[----:B------:R-:W-:Y:S01]  /*d6a0*/  MUFU.EX2 R120, R125 ;  /* 0x0000007d00787308 */ /* 0x000fe20000000800 */
[----:B------:R-:W-:Y:S01]  /*d6b0*/  FADD.FTZ R9, R189, R10 ;  /* 0x0000000abd097221 */ /* 0x000fe20000010000 */
[----:B------:R-:W-:-:S03]  /*d6c0*/  F2FP.BF16.F32.PACK_AB R189, R136, R189 ;  /* 0x000000bd88bd723e */ /* 0x000fc600000010ff */
[----:B------:R-:W-:-:S04]  /*d6d0*/  FADD.FTZ R10, R136, R9 ;  /* 0x00000009880a7221 */ /* 0x000fc80000010000 */
[----:B------:R-:W-:Y:S01]  /*d6e0*/  FADD.FTZ R9, R191, R10 ;  /* 0x0000000abf097221 */ /* 0x000fe20000010000 */
[----:B------:R-:W-:-:S03]  /*d6f0*/  F2FP.BF16.F32.PACK_AB R191, R144, R191 ;  /* 0x000000bf90bf723e */ /* 0x000fc600000010ff */
[----:B------:R-:W-:-:S04]  /*d700*/  FADD.FTZ R10, R144, R9 ;  /* 0x00000009900a7221 */ /* 0x000fc80000010000 */
[----:B------:R-:W-:Y:S01]  /*d710*/  FADD.FTZ R10, R185, R10 ;  /* 0x0000000ab90a7221 */ /* 0x000fe20000010000 */
[----:B------:R-:W-:Y:S02]  /*d720*/  WARPGROUP.DEPBAR.LE gsb0, 0x0 ;  /* 0x00008000000079c5 */ /* 0x000fe40000010000 */
[----:B------:R0:W-:Y:S01]  /*d730*/  @!P1 SYNCS.ARRIVE.TRANS64.RED.A1T0 RZ, [R146+URZ], RZ ;  /* 0x000000ff92ff99a7 */ /* 0x0001e2000810043f */
[----:B------:R-:W-:Y:S01]  /*d740*/  MUFU.EX2 R177, R122 ;  /* 0x0000007a00b17308 */ /* 0x000fe20000000800 */
[----:B------:R-:W-:Y:S02]  /*d750*/  F2FP.BF16.F32.PACK_AB R176, R121, R14 ;  /* 0x0000000e79b0723e */ /* 0x000fe400000010ff */
[----:B------:R-:W-:Y:S01]  /*d760*/  F2FP.BF16.F32.PACK_AB R178, R11, R20 ;  /* 0x000000140bb2723e */ /* 0x000fe200000010ff */
[----:B------:R1:W-:Y:S04]  /*d770*/  @!P1 SYNCS.ARRIVE.TRANS64.RED.A1T0 RZ, [R148+URZ], RZ ;  /* 0x000000ff94ff99a7 */ /* 0x0003e8000810043f */
[----:B0-----:R0:W2:Y:S08]  /*d780*/  MUFU.EX2 R146, R139 ;  /* 0x0000008b00927308 */ /* 0x0010b00000000800 */
[----:B------:R-:W3:Y:S01]  /*d790*/  MUFU.EX2 R179, R126 ;  /* 0x0000007e00b37308 */ /* 0x000ee20000000800 */
[----:B0-----:R-:W-:-:S04]  /*d7a0*/  FADD.FTZ R139, R21, R138 ;  /* 0x0000008a158b7221 */ /* 0x001fc80000010000 */
[----:B------:R-:W-:Y:S01]  /*d7b0*/  FADD.FTZ R138, R192, R139 ;  /* 0x0000008bc08a7221 */ /* 0x000fe20000010000 */
[----:B------:R-:W-:-:S03]  /*d7c0*/  F2FP.BF16.F32.PACK_AB R192, R23, R192 ;  /* 0x000000c017c0723e */ /* 0x000fc600000010ff */
[----:B------:R-:W-:Y:S01]  /*d7d0*/  FADD.FTZ R127, R23, R138 ;  /* 0x0000008a177f7221 */ /* 0x000fe20000010000 */
[C---:B--2---:R-:W-:Y:S01]  /*d7e0*/  FADD.FTZ R10, R146.reuse, R10 ;  /* 0x0000000a920a7221 */ /* 0x044fe20000010000 */
        /* <DEDUP_REMOVED lines=9> */
[C---:B------:R-:W-:Y:S02]  /*d880*/  F2FP.BF16.F32.PACK_AB R188, R145.reuse, R188 ;  /* 0x000000bc91bc723e */ /* 0x040fe400000010ff */
        /* <DEDUP_REMOVED lines=11> */
[C---:B------:R-:W-:Y:S01]  /*d940*/  F2FP.BF16.F32.PACK_AB R184, R137.reuse, R184 ;  /* 0x000000b889b8723e */ /* 0x040fe200000010ff */
[----:B------:R-:W-:Y:S02]  /*d950*/  IMAD.MOV.U32 R13, RZ, RZ, R6 ;  /* 0x000000ffff0d7224 */ /* 0x000fe400078e0006 */
[----:B------:R-:W-:Y:S01]  /*d960*/  FADD.FTZ R9, R137, R22 ;  /* 0x0000001689097221 */ /* 0x000fe20000010000 */
[C---:B------:R-:W-:Y:S01]  /*d970*/  FADD.FTZ R10, R123.reuse, R10 ;  /* 0x0000000a7b0a7221 */ /* 0x040fe20000010000 */
[----:B------:R-:W-:-:S02]  /*d980*/  F2FP.BF16.F32.PACK_AB R177, R123, R177 ;  /* 0x000000b17bb1723e */ /* 0x000fc400000010ff */
        /* <DEDUP_REMOVED lines=11> */
[----:B------:R-:W-:Y:S01]  /*da40*/  FADD.FTZ R14, R20, R9 ;  /* 0x00000009140e7221 */ /* 0x000fe20000010000 */
[----:B---3--:R-:W-:Y:S01]  /*da50*/  FADD.FTZ R9, R179, R10 ;  /* 0x0000000ab3097221 */ /* 0x008fe20000010000 */
[----:B------:R-:W-:Y:S01]  /*da60*/  IMAD.U32 R20, RZ, RZ, UR6 ;  /* 0x00000006ff147e24 */ /* 0x000fe2000f8e00ff */
[----:B------:R-:W-:Y:S01]  /*da70*/  UMOV UR6, UR60 ;  /* 0x0000003c00067c82 */ /* 0x000fe20008000000 */
[----:B------:R-:W-:Y:S01]  /*da80*/  FADD.FTZ R10, R11, R14 ;  /* 0x0000000e0b0a7221 */ /* 0x000fe20000010000 */
[----:B------:R-:W-:Y:S02]  /*da90*/  IMAD.U32 R14, RZ, RZ, UR7 ;  /* 0x00000007ff0e7e24 */ /* 0x000fe4000f8e00ff */
[C---:B------:R-:W-:Y:S01]  /*daa0*/  FADD.FTZ R9, R120.reuse, R9 ;  /* 0x0000000978097221 */ /* 0x040fe20000010000 */
[----:B------:R-:W-:Y:S01]  /*dab0*/  F2FP.BF16.F32.PACK_AB R179, R120, R179 ;  /* 0x000000b378b3723e */ /* 0x000fe200000010ff */
[----:B------:R-:W-:Y:S01]  /*dac0*/  IMAD.MOV.U32 R11, RZ, RZ, R7 ;  /* 0x000000ffff0b7224 */ /* 0x000fe200078e0007 */
[----:B-1----:R-:W-:Y:S06]  /*dad0*/  @P2 BRA `(.L_x_5314) ;  /* 0xffffffc000a02947 */ /* 0x002fec000383ffff */
.L_x_5305:
        /* <DEDUP_REMOVED lines=99> */
.L_x_5315:
        /* <DEDUP_REMOVED lines=8> */
.L_x_5316:
[----:B-1----:R-:W-:Y:S05]  /*e190*/  @P2 BRA `(.L_x_5317) ;  /* 0x0000000000082947 */ /* 0x002fea0003800000 */
[----:B------:R-:W1:Y:S02]  /*e1a0*/  SYNCS.PHASECHK.TRANS64.TRYWAIT P0, [UR5+0x36850], R2 ;  /* 0x03685002ff0075a7 */ /* 0x000e640008000145 */
[----:B-1----:R-:W-:Y:S05]  /*e1b0*/  @!P0 BRA `(.L_x_5318) ;  /* 0x0000006c00f88947 */ /* 0x002fea0003800000 */
.L_x_5317:
[----:B------:R-:W-:Y:S01]  /*e1c0*/  R2UR UR4, R16 ;  /* 0x00000000100472ca */ /* 0x000fe200000e0000 */
[----:B------:R-:W-:Y:S01]  /*e1d0*/  WARPGROUP.ARRIVE ;  /* 0x00000000000079c5 */ /* 0x000fe20000000000 */
[----:B------:R-:W-:Y:S01]  /*e1e0*/  UMOV UR7, 0x40000040 ;  /* 0x4000004000077882 */ /* 0x000fe20000000000 */
[----:B-1----:R-:W1:Y:S01]  /*e1f0*/  SHFL.BFLY PT, R3, R10, 0x2, 0x1f ;  /* 0x0c401f000a037f89 */ /* 0x002e6200000e0000 */
[----:B------:R-:W-:-:S03]  /*e200*/  IMAD.U32 R11, RZ, RZ, UR5 ;  /* 0x00000005ff0b7e24 */ /* 0x000fc6000f8e00ff */
[----:B0-----:R-:W0:Y:S01]  /*e210*/  SHFL.BFLY PT, R2, R9, 0x2, 0x1f ;  /* 0x0c401f0009027f89 */ /* 0x001e2200000e0000 */
[----:B------:R-:W-:-:S05]  /*e220*/  @!P1 VIADD R11, R11, 0x36860 ;  /* 0x000368600b0b9836 */ /* 0x000fca0000000000 */
[----:B------:R-:W-:Y:S01]  /*e230*/  UIADD3 UR4, UR4, 0x400, URZ ;  /* 0x0000040004047890 */ /* 0x000fe2000fffe03f */
[----:B------:R-:W-:-:S03]  /*e240*/  @!P1 PRMT R11, RZ, 0x654, R11 ;  /* 0x00000654ff0b9816 */ /* 0x000fc6000000000b */
[----:B------:R-:W-:-:S04]  /*e250*/  USHF.R.U32.HI UR4, URZ, 0x4, UR4 ;  /* 0x000000043f047899 */ /* 0x000fc80008011604 */
[----:B------:R-:W-:-:S04]  /*e260*/  ULOP3.LUT UR4, UR4, 0x3fff, URZ, 0xc0, !UPT ;  /* 0x00003fff04047892 */ /* 0x000fc8000f8ec03f */
[----:B------:R-:W-:Y:S01]  /*e270*/  ULOP3.LUT UR4, UR4, 0x3800000, URZ, 0xfc, !UPT ;  /* 0x0380000004047892 */ /* 0x000fe2000f8efc3f */
[----:B-1----:R-:W-:-:S03]  /*e280*/  FADD.FTZ R3, R3, R10 ;  /* 0x0000000a03037221 */ /* 0x002fc60000010000 */
[----:B------:R-:W-:Y:S01]  /*e290*/  UIMAD UR60, UR60, 0xa80, UR4 ;  /* 0x00000a803c3c78a4 */ /* 0x000fe2000f8e0204 */
[----:B0-----:R-:W-:-:S03]  /*e2a0*/  FADD.FTZ R4, R2, R9 ;  /* 0x0000000902047221 */ /* 0x001fc60000010000 */
[----:B------:R-:W-:Y:S01]  /*e2b0*/  UIADD3 UR4, UR60, 0x80, URZ ;  /* 0x000000803c047890 */ /* 0x000fe2000fffe03f */
[----:B------:R-:W0:Y:S02]  /*e2c0*/  SHFL.BFLY PT, R2, R3, 0x1, 0x1f ;  /* 0x0c201f0003027f89 */ /* 0x000e2400000e0000 */
[----:B------:R-:W-:-:S06]  /*e2d0*/  UMOV UR6, UR60 ;  /* 0x0000003c00067c82 */ /* 0x000fcc0008000000 */
[----:B------:R-:W-:Y:S01]  /*e2e0*/  HGMMA.64x192x16.F32.BF16 R24, R200, gdesc[UR4].tnspB, R24, gsb0 ;  /* 0x42e00004c8187df0 */ /* 0x000fe20008001818 */
[----:B------:R-:W-:Y:S01]  /*e2f0*/  UMOV UR7, 0x40000040 ;  /* 0x4000004000077882 */ /* 0x000fe20000000000 */
[----:B------:R-:W-:Y:S01]  /*e300*/  UMOV UR6, UR4 ;  /* 0x0000000400067c82 */ /* 0x000fe20008000000 */
[----:B------:R-:W-:Y:S01]  /*e310*/  UIADD3 UR4, UR60, 0x100, URZ ;  /* 0x000001003c047890 */ /* 0x000fe2000fffe03f */
[----:B------:R-:W1:Y:S01]  /*e320*/  SHFL.BFLY PT, R5, R4, 0x1, 0x1f ;  /* 0x0c201f0004057f89 */ /* 0x000e6200000e0000 */
[----:B0-----:R-:W-:Y:S01]  /*e330*/  FADD.FTZ R12, R3, R2 ;  /* 0x00000002030c7221 */ /* 0x001fe20000010000 */
[----:B------:R-:W-:Y:S02]  /*e340*/  IMAD.MOV.U32 R3, RZ, RZ, -0x800000 ;  /* 0xff800000ff037424 */ /* 0x000fe400078e00ff */
[----:B------:R-:W-:Y:S02]  /*e350*/  IMAD.MOV.U32 R2, RZ, RZ, -0x800000 ;  /* 0xff800000ff027424 */ /* 0x000fe400078e00ff */
[----:B------:R-:W-:Y:S01]  /*e360*/  FSETP.NE.FTZ.AND P0, PT, R12, RZ, PT ;  /* 0x000000ff0c00720b */ /* 0x000fe20003f15000 */
[----:B-1----:R-:W-:Y:S01]  /*e370*/  FADD.FTZ R13, R4, R5 ;  /* 0x00000005040d7221 */ /* 0x002fe20000010000 */
[----:B------:R-:W-:-:S04]  /*e380*/  CS2R R4, SRZ ;  /* 0x0000000000047805 */ /* 0x000fc8000001ff00 */
[----:B------:R-:W-:-:S07]  /*e390*/  FSETP.NE.FTZ.AND P2, PT, R13, RZ, PT ;  /* 0x000000ff0d00720b */ /* 0x000fce0003f55000 */
[----:B------:R-:W0:Y:S01]  /*e3a0*/  @P0 MUFU.LG2 R8, R12 ;  /* 0x0000000c00080308 */ /* 0x000e220000000c00 */
[----:B------:R-:W-:-:S07]  /*e3b0*/  @P0 FMUL.FTZ R9, R0, 0.69314718246459960938 ;  /* 0x3f31721800090820 */ /* 0x000fce0000410000 */
[----:B------:R-:W1:Y:S01]  /*e3c0*/  @P2 MUFU.LG2 R10, R13 ;  /* 0x0000000d000a2308 */ /* 0x000e620000000c00 */
[----:B------:R-:W-:-:S07]  /*e3d0*/  @P2 FMUL.FTZ R15, R0, 0.69314718246459960938 ;  /* 0x3f317218000f2820 */ /* 0x000fce0000410000 */
        /* <DEDUP_REMOVED lines=137> */
.L_x_5288:
        /* <DEDUP_REMOVED lines=290> */
.L_x_5321:
[----:B------:R-:W-:Y:S05]  /*fe90*/  BSYNC B0 ;  /* 0x0000000000007941 */ /* 0x000fea0003800000 */
.L_x_5320:
[----:B------:R-:W-:Y:S01]  /*fea0*/  ISETP.GE.AND P0, PT, R18, R21, PT ;  /* 0x000000151200720c */ /* 0x000fe20003f06270 */
[----:B0--3--:R0:W2:Y:S04]  /*feb0*/  SHFL.IDX PT, R3, R6, 0x1, 0x1c1f ;  /* 0x003c1f0006037f89 */ /* 0x0090a800000e0000 */
[----:B------:R0:W3:Y:S08]  /*fec0*/  SHFL.IDX PT, R2, R0, 0x1, 0x1c1f ;  /* 0x003c1f0000027f89 */ /* 0x0000f000000e0000 */
[----:B0-----:R-:W-:Y:S05]  /*fed0*/  @P0 BRA `(.L_x_5286) ;  /* 0x0000005000100947 */ /* 0x001fea0003800000 */
        /* <DEDUP_REMOVED lines=14> */
[--C-:B-1234-:R-:W-:Y:S01]  /*ffc0*/  @!P2 IMAD.WIDE R4, R7, 0x4, R2.reuse ;  /* 0x000000040704a825 */ /* 0x11efe200078e0202 */
        /* <DEDUP_REMOVED lines=131> */
.L_x_5319:
        /* <DEDUP_REMOVED lines=62> */
.L_x_5284:
        /* <DEDUP_REMOVED lines=18> */
.L_x_5322:
[----:B------:R-:W-:Y:S01]  /*10d00*/  ULDC UR42, c[0x0][0xc50] ;  /* 0x00031400002a7ab9 */ /* 0x000fe20000000800 */
[----:B------:R-:W-:Y:S01]  /*10d10*/  UMOV UR36, UR6 ;  /* 0x0000000600247c82 */ /* 0x000fe20008000000 */
[----:B------:R-:W-:-:S11]  /*10d20*/  UISETP.NE.AND UP0, UPT, UR42, 0x1, UPT ;  /* 0x000000012a00788c */ /* 0x000fd6000bf05270 */
[----:B------:R-:W-:Y:S01]  /*10d30*/  @UP0 ULDC UR4, c[0x0][0xc54] ;  /* 0x0003150000040ab9 */ /* 0x000fe20000000800 */
[----:B------:R-:W-:Y:S01]  /*10d40*/  @UP0 ULDC UR7, c[0x0][0xc58] ;  /* 0x0003160000070ab9 */ /* 0x000fe20000000800 */
[----:B------:R-:W-:-:S04]  /*10d50*/  UIMAD.WIDE.U32 UR4, UR6, UR4, URZ ;  /* 0x00000004060472a5 */ /* 0x000fc8000f8e003f */
[----:B------:R-:W-:-:S12]  /*10d60*/  @UP0 USHF.R.U32.HI UR36, URZ, UR7, UR5 ;  /* 0x000000073f240299 */ /* 0x000fd80008011605 */
.L_x_5323:
        /* <DEDUP_REMOVED lines=14> */
[----:B------:R-:W-:Y:S02]  /*10e50*/  UISETP.NE.AND.EX UP0, UPT, UR7, URZ, UPT, UP0 ;  /* 0x0000003f0700728c */ /* 0x000fe4000bf05300 */
[----:B------:R-:W-:-:S02]  /*10e60*/  UIADD3 UR10, -UR5, 0x70, URZ ;  /* 0x00000070050a7890 */ /* 0x000fc4000fffe13f */
[----:B------:R-:W-:Y:S01]  /*10e70*/  USEL UR7, UR6, 0x1, UP0 ;  /* 0x0000000106077887 */ /* 0x000fe20008000000 */
[----:B------:R-:W-:Y:S01]  /*10e80*/  ULDC UR9, c[0x0][0x2f0] ;  /* 0x0000bc0000097ab9 */ /* 0x000fe20000000800 */
[----:B------:R-:W-:Y:S02]  /*10e90*/  UMOV UR41, URZ ;  /* 0x0000003f00297c82 */ /* 0x000fe40008000000 */
[----:B------:R-:W-:Y:S02]  /*10ea0*/  UIMAD UR10, UR7, UR9, UR10 ;  /* 0x00000009070a72a4 */ /* 0x000fe4000f8e020a */
[----:B0-----:R-:W-:-:S03]  /*10eb0*/  ULEA UR8, UR4, 0x7f, 0x7 ;  /* 0x0000007f04087891 */ /* 0x001fc6000f8e383f */
[----:B------:R-:W-:Y:S02]  /*10ec0*/  @UP1 ULDC UR4, c[0x0][0x44c] ;  /* 0x0001130000041ab9 */ /* 0x000fe40000000800 */
[----:B------:R-:W-:Y:S02]  /*10ed0*/  UIMAD.WIDE.U32 UR4, UR8, UR4, URZ ;  /* 0x00000004080472a5 */ /* 0x000fe4000f8e003f */
[----:B------:R-:W-:Y:S01]  /*10ee0*/  UMOV UR6, UR8 ;  /* 0x0000000800067c82 */ /* 0x000fe20008000000 */
[----:B------:R-:W-:Y:S02]  /*10ef0*/  @UP1 ULDC UR8, c[0x0][0x450] ;  /* 0x0001140000081ab9 */ /* 0x000fe40000000800 */
[----:B------:R-:W-:Y:S02]  /*10f00*/  @UP1 USHF.R.U32.HI UR6, URZ, UR8, UR5 ;  /* 0x000000083f061299 */ /* 0x000fe40008011605 */
[----:B------:R-:W-:Y:S02]  /*10f10*/  UIMAD UR5, UR7, UR9, 0x6f ;  /* 0x0000006f070574a4 */ /* 0x000fe4000f8e0209 */
[----:B------:R-:W-:Y:S01]  /*10f20*/  UIADD3 UR7, UR10, UR6, URZ ;  /* 0x000000060a077290 */ /* 0x000fe2000fffe03f */
[----:B------:R-:W-:-:S02]  /*10f30*/  UMOV UR4, URZ ;  /* 0x0000003f00047c82 */ /* 0x000fc40008000000 */
[----:B------:R-:W-:Y:S01]  /*10f40*/  UMOV UR6, URZ ;  /* 0x0000003f00067c82 */ /* 0x000fe20008000000 */
[----:B------:R-:W-:Y:S02]  /*10f50*/  UIMAD.WIDE UR4, UR5, -0x6db6db6d, UR4 ;  /* 0x92492493050478a5 */ /* 0x000fe4000f8e0204 */
[----:B------:R-:W-:Y:S02]  /*10f60*/  UIMAD.WIDE UR6, UR7, -0x6db6db6d, UR6 ;  /* 0x92492493070678a5 */ /* 0x000fe4000f8e0206 */
[----:B------:R-:W-:Y:S02]  /*10f70*/  USHF.R.U32.HI UR8, URZ, 0x1f, UR5 ;  /* 0x0000001f3f087899 */ /* 0x000fe40008011605 */
[----:B------:R-:W-:Y:S02]  /*10f80*/  USHF.R.U32.HI UR4, URZ, 0x1f, UR7 ;  /* 0x0000001f3f047899 */ /* 0x000fe40008011607 */
[----:B------:R-:W-:Y:S02]  /*10f90*/  ULEA.HI.SX32 UR8, UR5, UR8, 0x1a ;  /* 0x0000000805087291 */ /* 0x000fe4000f8fd23f */
[----:B------:R-:W-:-:S02]  /*10fa0*/  ULEA.HI.SX32 UR4, UR7, UR4, 0x1a ;  /* 0x0000000407047291 */ /* 0x000fc4000f8fd23f */
[----:B------:R-:W-:Y:S02]  /*10fb0*/  USHF.R.U32.HI UR10, URZ, 0x10, UR42 ;  /* 0x000000103f0a7899 */ /* 0x000fe4000801162a */
[----:B------:R-:W-:Y:S02]  /*10fc0*/  UISETP.LT.AND UP0, UPT, UR8, UR4, UPT ;  /* 0x000000040800728c */ /* 0x000fe4000bf01270 */
[----:B------:R-:W-:Y:S02]  /*10fd0*/  ULOP3.LUT UR42, UR42, 0xffff, URZ, 0xc0, !UPT ;  /* 0x0000ffff2a2a7892 */ /* 0x000fe4000f8ec03f */
[----:B------:R-:W-:Y:S02]  /*10fe0*/  USEL UR39, UR8, UR4, UP0 ;  /* 0x0000000408277287 */ /* 0x000fe40008000000 */
[----:B------:R-:W-:Y:S02]  /*10ff0*/  UISETP.NE.AND UP0, UPT, UR10, URZ, UPT ;  /* 0x0000003f0a00728c */ /* 0x000fe4000bf05270 */
[----:B------:R-:W-:-:S06]  /*11000*/  UISETP.GE.AND UP1, UPT, UR39, 0x1, UPT ;  /* 0x000000012700788c */ /* 0x000fcc000bf26270 */
[----:B------:R-:W-:-:S03]  /*11010*/  PLOP3.LUT P0, PT, PT, PT, UP1, 0x80, 0x0 ;  /* 0x000000000000781c */ /* 0x000fc60003f0f018 */
[----:B------:R-:W-:-:S10]  /*11020*/  @!UP0 ULDC UR10, c[0x0][0x9f0] ;  /* 0x00027c00000a8ab9 */ /* 0x000fd40000000800 */
[----:B------:R-:W-:Y:S05]  /*11030*/  @!P0 BRA `(.L_x_5325) ;  /* 0x0000000000848947 */ /* 0x000fea0003800000 */
[----:B------:R-:W-:Y:S01]  /*11040*/  IMAD.U32 R3, RZ, RZ, UR10 ;  /* 0x0000000aff037e24 */ /* 0x000fe2000f8e00ff */
[----:B------:R-:W-:Y:S01]  /*11050*/  UIADD3 UR6, UR10, -0x1, UR39 ;  /* 0xffffffff0a067890 */ /* 0x000fe2000fffe027 */
[----:B------:R-:W-:-:S03]  /*11060*/  UMOV UR4, URZ ;  /* 0x0000003f00047c82 */ /* 0x000fc60008000000 */
        /* <DEDUP_REMOVED lines=30> */
.L_x_5325:
[----:B------:R-:W-:Y:S01]  /*11250*/  UIMAD UR40, UR42, UR41, URZ ;  /* 0x000000292a2872a4 */ /* 0x000fe2000f8e023f */
[----:B------:R-:W-:-:S05]  /*11260*/  IMAD.U32 R0, RZ, RZ, UR39 ;  /* 0x00000027ff007e24 */ /* 0x000fca000f8e00ff */
        /* <DEDUP_REMOVED lines=30> */
.L_x_5326:
        /* <DEDUP_REMOVED lines=20> */
.L_x_5328:
        /* <DEDUP_REMOVED lines=15> */
.L_x_5327:
        /* <DEDUP_REMOVED lines=21> */
.L_x_5413:
        /* <DEDUP_REMOVED lines=8> */
.L_x_5416:
        /* <DEDUP_REMOVED lines=22> */
.L_x_5332:
[----:B0-----:R-:W-:Y:S01]  /*119b0*/  IMAD.MOV.U32 R0, RZ, RZ, 0x1 ;  /* 0x00000001ff007424 */ /* 0x001fe200078e00ff */
[----:B------:R-:W1:Y:S04]  /*119c0*/  S2R R8, SR_TID.X ;  /* 0x0000000000087919 */ /* 0x000e680000002100 */
[----:B------:R-:W-:-:S04]  /*119d0*/  SHF.L.U32 R0, R0, 0x1f, RZ ;  /* 0x0000001f00007819 */ /* 0x000fc800000006ff */
[----:B------:R-:W0:Y:S01]  /*119e0*/  SYNCS.PHASECHK.TRANS64.TRYWAIT P0, [UR38+0x36840], R0 ;  /* 0x03684000ff0075a7 */ /* 0x000e220008000166 */
[----:B-1----:R-:W-:-:S04]  /*119f0*/  LOP3.LUT R2, R8, 0x7f, RZ, 0xc0, !PT ;  /* 0x0000007f08027812 */ /* 0x002fc800078ec0ff */
[----:B------:R-:W-:Y:S01]  /*11a00*/  ISETP.NE.AND P1, PT, R2, RZ, PT ;  /* 0x000000ff0200720c */ /* 0x000fe20003f25270 */
[----:B0-----:R-:W-:-:S12]  /*11a10*/  @!P0 BRA `(.L_x_5333) ;  /* 0x0000003800388947 */ /* 0x001fd80003800000 */
.L_x_5417:
[----:B------:R-:W-:Y:S05]  /*11a20*/  @P1 BRA `(.L_x_5334) ;  /* 0x0000000000181947 */ /* 0x000fea0003800000 */
[----:B------:R-:W1:Y:S01]  /*11a30*/  S2R R2, SR_TID.X ;  /* 0x0000000000027919 */ /* 0x000e620000002100 */
[----:B0-----:R-:W-:-:S04]  /*11a40*/  IMAD.MOV.U32 R0, RZ, RZ, 0xa800 ;  /* 0x0000a800ff007424 */ /* 0x001fc800078e00ff */
[----:B------:R2:W-:Y:S01]  /*11a50*/  SYNCS.ARRIVE.TRANS64 RZ, [UR38+0x36830], R0 ;  /* 0x03683000ffff79a7 */ /* 0x0005e20008000026 */
[----:B-1----:R-:W-:-:S13]  /*11a60*/  LOP3.LUT P0, RZ, R2, 0x1f, RZ, 0xc0, !PT ;  /* 0x0000001f02ff7812 */ /* 0x002fda000780c0ff */
[----:B--2---:R-:W-:Y:S05]  /*11a70*/  @!P0 BRA `(.L_x_5334) ;  /* 0x0000000000048947 */ /* 0x004fea0003800000 */
[----:B------:R-:W-:Y:S01]  /*11a80*/  BPT.TRAP 0x1 ;  /* 0x000000040000795c */ /* 0x000fe20000300000 */
.L_x_5334:
        /* <DEDUP_REMOVED lines=28> */
[----:B------:R1:W-:Y:S01]  /*11c50*/  UTMALDG.4D [UR24], [UR4], desc[UR6] ;  /* 0x00000618040075b4 */ /* 0x0003e20008019000 */
[----:B------:R1:W-:Y:S02]  /*11c60*/  UTMALDG.4D [UR16], [UR4], desc[UR6] ;  /* 0x00000610040075b4 */ /* 0x0003e40008019000 */
[----:B-1----:R-:W-:Y:S01]  /*11c70*/  NOP ;  /* 0x0000000000007918 */ /* 0x002fe20000000000 */
.L_x_5330:
        /* <DEDUP_REMOVED lines=22> */
.L_x_5335:
[----:B------:R-:W1:Y:S01]  /*11de0*/  LDC R6, c[0x0][0x448] ;  /* 0x00011200ff067b82 */ /* 0x000e620000000800 */
[----:B------:R-:W2:Y:S01]  /*11df0*/  S2R R14, SR_TID.X ;  /* 0x00000000000e7919 */ /* 0x000ea20000002100 */
[----:B------:R-:W-:Y:S01]  /*11e00*/  USHF.R.S32.HI UR6, URZ, 0x1f, UR36 ;  /* 0x0000001f3f067899 */ /* 0x000fe20008011424 */
[----:B------:R-:W-:Y:S01]  /*11e10*/  ULDC.64 UR8, c[0x0][0x2d8] ;  /* 0x0000b60000087ab9 */ /* 0x000fe20000000a00 */
[----:B------:R-:W3:Y:S02]  /*11e20*/  S2R R15, SR_CTAID.Z ;  /* 0x00000000000f7919 */ /* 0x000ee40000002700 */
[----:B------:R-:W-:Y:S02]  /*11e30*/  UIMAD UR6, UR6, UR8, URZ ;  /* 0x00000008060672a4 */ /* 0x000fe4000f8e023f */
[----:B------:R-:W4:Y:S01]  /*11e40*/  LDC.64 R2, c[0x0][0x2e0] ;  /* 0x0000b800ff027b82 */ /* 0x000f220000000a00 */
[----:B------:R-:W5:Y:S01]  /*11e50*/  S2R R11, SR_CTAID.X ;  /* 0x00000000000b7919 */ /* 0x000f620000002500 */
[----:B------:R-:W-:-:S02]  /*11e60*/  UIMAD.WIDE.U32 UR4, UR36, UR8, URZ ;  /* 0x00000008240472a5 */ /* 0x000fc4000f8e003f */
[----:B------:R-:W-:-:S04]  /*11e70*/  UIMAD UR6, UR36, UR9, UR6 ;  /* 0x00000009240672a4 */ /* 0x000fc8000f8e0206 */
[----:B------:R-:W-:Y:S01]  /*11e80*/  UIADD3 UR5, UR5, UR6, URZ ;  /* 0x0000000605057290 */ /* 0x000fe2000fffe03f */
[----:B-1----:R-:W-:Y:S02]  /*11e90*/  ISETP.NE.AND P0, PT, R6, 0x1, PT ;  /* 0x000000010600780c */ /* 0x002fe40003f05270 */
[C---:B--2---:R-:W-:Y:S01]  /*11ea0*/  LOP3.LUT R12, R14.reuse, 0x7f, RZ, 0xc0, !PT ;  /* 0x0000007f0e0c7812 */ /* 0x044fe200078ec0ff */
[----:B------:R-:W-:-:S10]  /*11eb0*/  IMAD.SHL.U32 R13, R14, 0x10, RZ ;  /* 0x000000100e0d7824 */ /* 0x000fd400078e00ff */
[----:B------:R-:W1:Y:S01]  /*11ec0*/  @P0 LDC R9, c[0x0][0x44c] ;  /* 0x00011300ff090b82 */ /* 0x000e620000000800 */
[----:B------:R-:W-:Y:S02]  /*11ed0*/  SHF.R.U32.HI R8, RZ, 0x3, R12 ;  /* 0x00000003ff087819 */ /* 0x000fe4000001160c */
[----:B---3--:R-:W-:Y:S02]  /*11ee0*/  SHF.R.S32.HI R5, RZ, 0x1f, R15 ;  /* 0x0000001fff057819 */ /* 0x008fe4000001140f */
[----:B0-----:R-:W-:-:S03]  /*11ef0*/  LOP3.LUT R0, R8, 0x70, R13, 0xf8, !PT ;  /* 0x0000007008007812 */ /* 0x001fc600078ef80d */
[----:B------:R-:W0:Y:S01]  /*11f00*/  @P0 LDC R7, c[0x0][0x450] ;  /* 0x00011400ff070b82 */ /* 0x000e220000000800 */
[-C--:B----4-:R-:W-:Y:S02]  /*11f10*/  IMAD R4, R5, R2.reuse, RZ ;  /* 0x0000000205047224 */ /* 0x090fe400078e02ff */
[----:B-----5:R-:W-:Y:S02]  /*11f20*/  IMAD R0, R11, 0x80, R0 ;  /* 0x000000800b007824 */ /* 0x020fe400078e0200 */
[C---:B------:R-:W-:Y:S02]  /*11f30*/  IMAD R5, R15.reuse, R3, R4 ;  /* 0x000000030f057224 */ /* 0x040fe400078e0204 */
[----:B------:R-:W-:Y:S02]  /*11f40*/  IMAD.MOV.U32 R4, RZ, RZ, R0 ;  /* 0x000000ffff047224 */ /* 0x000fe400078e0000 */
[----:B------:R-:W-:Y:S01]  /*11f50*/  IMAD.WIDE.U32 R2, R15, R2, UR4 ;  /* 0x000000040f027e25 */ /* 0x000fe2000f8e0002 */
[----:B------:R-:W-:-:S03]  /*11f60*/  ULDC.64 UR4, c[0x0][0x2d0] ;  /* 0x0000b40000047ab9 */ /* 0x000fc60000000a00 */
[----:B------:R-:W-:Y:S02]  /*11f70*/  IMAD.IADD R3, R3, 0x1, R5 ;  /* 0x0000000103037824 */ /* 0x000fe400078e0205 */
[----:B-1----:R-:W-:-:S04]  /*11f80*/  @P0 IMAD.HI.U32 R10, R0, R9, RZ ;  /* 0x00000009000a0227 */ /* 0x002fc800078e00ff */
[----:B------:R-:W-:Y:S01]  /*11f90*/  IMAD.SHL.U32 R9, R12, 0x8, RZ ;  /* 0x000000080c097824 */ /* 0x000fe200078e00ff */
        /* <DEDUP_REMOVED lines=33> */
[----:B------:R-:W-:Y:S01]  /*121b0*/  IMAD R8, R11, 0x80, R8 ;  /* 0x000000800b087824 */ /* 0x000fe200078e0208 */
        /* <DEDUP_REMOVED lines=10> */
[----:B------:R-:W-:-:S05]  /*12260*/  @!P3 IMAD.WIDE.U32 R2, R10, 0x2, R2 ;  /* 0x000000020a02b825 */ /* 0x000fca00078e0002 */
[----:B------:R-:W-:Y:S04]  /*12270*/  @!P3 LDGSTS.E.BYPASS.LTC128B.128 [R21+0x15400], desc[UR6][R2.64], !P2 ;  /* 0x154000000215bfae */ /* 0x000fe8000d101d46 */
[----:B------:R-:W-:Y:S04]  /*12280*/  @!P3 LDGSTS.E.BYPASS.LTC128B.128 [R21+0x19400], desc[UR6][R2.64+0x80], !P0 ;  /* 0x194000800215bfae */ /* 0x000fe8000c101d46 */
[----:B------:R1:W-:Y:S01]  /*12290*/  @!P3 LDGSTS.E.BYPASS.LTC128B.128 [R21+0x1d400], desc[UR6][R2.64+0x100], !P1 ;  /* 0x1d4001000215bfae */ /* 0x0003e2000c901d46 */
[----:B------:R-:W-:Y:S01]  /*122a0*/  ISETP.GE.AND P3, PT, R5, R6, PT ;  /* 0x000000060500720c */ /* 0x000fe20003f66270 */
[----:B--2---:R-:W-:-:S02]  /*122b0*/  IMAD.MOV.U32 R5, RZ, RZ, R4 ;  /* 0x000000ffff057224 */ /* 0x004fc400078e0004 */
[----:B0-----:R-:W-:Y:S02]  /*122c0*/  IMAD.MOV.U32 R4, RZ, RZ, R14 ;  /* 0x000000ffff047224 */ /* 0x001fe400078e000e */
[----:B------:R-:W-:Y:S01]  /*122d0*/  SHFL.IDX PT, R14, R0, 0x2, 0x181f ;  /* 0x00581f00000e7f89 */ /* 0x000fe200000e0000 */
[----:B-1----:R-:W-:-:S07]  /*122e0*/  VIADD R3, R8, 0x20 ;  /* 0x0000002008037836 */ /* 0x002fce0000000000 */
        /* <DEDUP_REMOVED lines=60> */
.L_x_5434:
        /* <DEDUP_REMOVED lines=15> */
.L_x_5338:
[----:B------:R-:W-:Y:S05]  /*127a0*/  BSYNC B0 ;  /* 0x0000000000007941 */ /* 0x000fea0003800000 */
.L_x_5337:
        /* <DEDUP_REMOVED lines=12> */
.L_x_5435:
[----:B0-----:R-:W-:Y:S02]  /*12870*/  IMAD.MOV.U32 R9, RZ, RZ, 0x1 ;  /* 0x00000001ff097424 */ /* 0x001fe400078e00ff */
[----:B------:R-:W-:Y:S01]  /*12880*/  IMAD.MOV.U32 R8, RZ, RZ, RZ ;  /* 0x000000ffff087224 */ /* 0x000fe200078e00ff */
[----:B------:R-:W-:Y:S06]  /*12890*/  @!P1 BRA `(.L_x_5340) ;  /* 0x0000001c00a89947 */ /* 0x000fec0003800000 */
[----:B------:R-:W-:Y:S01]  /*128a0*/  UIADD3 UR4, UR42, 0x1, URZ ;  /* 0x000000012a047890 */ /* 0x000fe2000fffe03f */
[----:B-1----:R-:W-:Y:S01]  /*128b0*/  LOP3.LUT R2, RZ, UR40, RZ, 0x33, !PT ;  /* 0x00000028ff027c12 */ /* 0x002fe2000f8e33ff */
        /* <DEDUP_REMOVED lines=22> */
[----:B------:R-:W-:-:S07]  /*12a20*/  IMAD.U32 R7, RZ, RZ, UR4 ;  /* 0x00000004ff077e24 */ /* 0x000fce000f8e00ff */
.L_x_5376:
        /* <DEDUP_REMOVED lines=29> */
.L_x_5344:
[----:B------:R-:W1:Y:S01]  /*12c00*/  S2R R2, SR_TID.X ;  /* 0x0000000000027919 */ /* 0x000e620000002100 */
[----:B------:R-:W-:Y:S01]  /*12c10*/  BSSY B2, `(.L_x_5345) ;  /* 0x0000006000027945 */ /* 0x000fe20003800000 */
[----:B-1----:R-:W-:Y:S02]  /*12c20*/  LOP3.LUT R3, R2, 0x7f, RZ, 0xc0, !PT ;  /* 0x0000007f02037812 */ /* 0x002fe400078ec0ff */
[----:B------:R-:W-:Y:S02]  /*12c30*/  SHF.L.U32 R2, R6, 0x1f, RZ ;  /* 0x0000001f06027819 */ /* 0x000fe400000006ff */
[----:B------:R-:W-:Y:S02]  /*12c40*/  ISETP.NE.AND P2, PT, R3, RZ, PT ;  /* 0x000000ff0300720c */ /* 0x000fe40003f45270 */
[----:B------:R-:W1:Y:S02]  /*12c50*/  SYNCS.PHASECHK.TRANS64.TRYWAIT P0, [UR38+0x36848], R2 ;  /* 0x03684802ff0075a7 */ /* 0x000e640008000166 */
[----:B-1----:R-:W-:Y:S09]  /*12c60*/  @!P0 BRA `(.L_x_5346) ;  /* 0x0000003000948947 */ /* 0x002ff20003800000 */
.L_x_5436:
[----:B------:R-:W-:Y:S05]  /*12c70*/  BSYNC B2 ;  /* 0x0000000000027941 */ /* 0x000fea0003800000 */
.L_x_5345:
[----:B------:R-:W-:Y:S04]  /*12c80*/  BSSY B2, `(.L_x_5347) ;  /* 0x0000007000027945 */ /* 0x000fe80003800000 */
[----:B------:R-:W-:Y:S05]  /*12c90*/  @P2 BRA `(.L_x_5348) ;  /* 0x0000000000142947 */ /* 0x000fea0003800000 */
[----:B------:R-:W-:Y:S01]  /*12ca0*/  ISETP.NE.AND P0, PT, R10, RZ, PT ;  /* 0x000000ff0a00720c */ /* 0x000fe20003f05270 */
[----:B-1----:R-:W-:-:S04]  /*12cb0*/  IMAD.MOV.U32 R3, RZ, RZ, 0xa800 ;  /* 0x0000a800ff037424 */ /* 0x002fc800078e00ff */
[----:B------:R2:W-:Y:S08]  /*12cc0*/  SYNCS.ARRIVE.TRANS64 RZ, [UR38+0x36838], R3 ;  /* 0x03683803ffff79a7 */ /* 0x0005f00008000026 */
[----:B--2---:R-:W-:Y:S05]  /*12cd0*/  @!P0 BRA `(.L_x_5348) ;  /* 0x0000000000048947 */ /* 0x004fea0003800000 */
[----:B------:R-:W-:Y:S01]  /*12ce0*/  BPT.TRAP 0x1 ;  /* 0x000000040000795c */ /* 0x000fe20000300000 */
.L_x_5348:
[----:B------:R-:W-:Y:S05]  /*12cf0*/  BSYNC B2 ;  /* 0x0000000000027941 */ /* 0x000fea0003800000 */
.L_x_5347:
        /* <DEDUP_REMOVED lines=11> */
.L_x_5349:
        /* <DEDUP_REMOVED lines=13> */
.L_x_5350:
        /* <DEDUP_REMOVED lines=15> */
.L_x_5351:
        /* <DEDUP_REMOVED lines=12> */
.L_x_5437:
[----:B------:R-:W-:Y:S05]  /*13030*/  BSYNC B2 ;  /* 0x0000000000027941 */ /* 0x000fea0003800000 */
.L_x_5352:
        /* <DEDUP_REMOVED lines=9> */
.L_x_5355:
[----:B------:R-:W-:Y:S05]  /*130d0*/  BSYNC B2 ;  /* 0x0000000000027941 */ /* 0x000fea0003800000 */
.L_x_5354:
        /* <DEDUP_REMOVED lines=10> */
.L_x_5356:
        /* <DEDUP_REMOVED lines=13> */
.L_x_5357:
        /* <DEDUP_REMOVED lines=13> */
.L_x_5358:
        /* <DEDUP_REMOVED lines=10> */
.L_x_5343:
[----:B------:R-:W-:Y:S05]  /*133c0*/  BSYNC B1 ;  /* 0x0000000000017941 */ /* 0x000fea0003800000 */
.L_x_5342:
        /* <DEDUP_REMOVED lines=28> */
.L_x_5361:
[----:B------:R-:W1:Y:S01]  /*13590*/  S2R R2, SR_TID.X ;  /* 0x0000000000027919 */ /* 0x000e620000002100 */
[----:B------:R-:W-:Y:S01]  /*135a0*/  BSSY B2, `(.L_x_5362) ;  /* 0x0000006000027945 */ /* 0x000fe20003800000 */
[----:B-1----:R-:W-:Y:S02]  /*135b0*/  LOP3.LUT R3, R2, 0x7f, RZ, 0xc0, !PT ;  /* 0x0000007f02037812 */ /* 0x002fe400078ec0ff */
[----:B------:R-:W-:Y:S02]  /*135c0*/  SHF.L.U32 R2, R9, 0x1f, RZ ;  /* 0x0000001f09027819 */ /* 0x000fe400000006ff */
[----:B------:R-:W-:Y:S02]  /*135d0*/  ISETP.NE.AND P2, PT, R3, RZ, PT ;  /* 0x000000ff0300720c */ /* 0x000fe40003f45270 */
[----:B------:R-:W1:Y:S02]  /*135e0*/  SYNCS.PHASECHK.TRANS64.TRYWAIT P0, [UR38+0x36840], R2 ;  /* 0x03684002ff0075a7 */ /* 0x000e640008000166 */
[----:B-1----:R-:W-:Y:S09]  /*135f0*/  @!P0 BRA `(.L_x_5363) ;  /* 0x0000002800608947 */ /* 0x002ff20003800000 */
.L_x_5438:
[----:B------:R-:W-:Y:S05]  /*13600*/  BSYNC B2 ;  /* 0x0000000000027941 */ /* 0x000fea0003800000 */
.L_x_5362:
[----:B------:R-:W-:Y:S04]  /*13610*/  BSSY B2, `(.L_x_5364) ;  /* 0x0000007000027945 */ /* 0x000fe80003800000 */
[----:B------:R-:W-:Y:S05]  /*13620*/  @P2 BRA `(.L_x_5365) ;  /* 0x0000000000142947 */ /* 0x000fea0003800000 */
[----:B------:R-:W-:Y:S01]  /*13630*/  ISETP.NE.AND P0, PT, R10, RZ, PT ;  /* 0x000000ff0a00720c */ /* 0x000fe20003f05270 */
[----:B-1----:R-:W-:-:S04]  /*13640*/  IMAD.MOV.U32 R2, RZ, RZ, 0xa800 ;  /* 0x0000a800ff027424 */ /* 0x002fc800078e00ff */
[----:B------:R2:W-:Y:S08]  /*13650*/  SYNCS.ARRIVE.TRANS64 RZ, [UR38+0x36830], R2 ;  /* 0x03683002ffff79a7 */ /* 0x0005f00008000026 */
[----:B--2---:R-:W-:Y:S05]  /*13660*/  @!P0 BRA `(.L_x_5365) ;  /* 0x0000000000048947 */ /* 0x004fea0003800000 */
[----:B------:R-:W-:Y:S01]  /*13670*/  BPT.TRAP 0x1 ;  /* 0x000000040000795c */ /* 0x000fe20000300000 */
.L_x_5365:
[----:B------:R-:W-:Y:S05]  /*13680*/  BSYNC B2 ;  /* 0x0000000000027941 */ /* 0x000fea0003800000 */
.L_x_5364:
        /* <DEDUP_REMOVED lines=11> */
.L_x_5366:
        /* <DEDUP_REMOVED lines=14> */
.L_x_5367:
        /* <DEDUP_REMOVED lines=14> */
.L_x_5368:
        /* <DEDUP_REMOVED lines=12> */
.L_x_5439:
[----:B------:R-:W-:Y:S05]  /*139c0*/  BSYNC B2 ;  /* 0x0000000000027941 */ /* 0x000fea0003800000 */
.L_x_5369:
        /* <DEDUP_REMOVED lines=9> */
.L_x_5372:
[----:B------:R-:W-:Y:S05]  /*13a60*/  BSYNC B2 ;  /* 0x0000000000027941 */ /* 0x000fea0003800000 */
.L_x_5371:
        /* <DEDUP_REMOVED lines=10> */
.L_x_5373:
        /* <DEDUP_REMOVED lines=13> */
.L_x_5374:
        /* <DEDUP_REMOVED lines=13> */
.L_x_5375:
        /* <DEDUP_REMOVED lines=10> */
.L_x_5360:
[----:B------:R-:W-:Y:S05]  /*13d50*/  BSYNC B1 ;  /* 0x0000000000017941 */ /* 0x000fea0003800000 */
.L_x_5359:
[----:B------:R-:W-:Y:S02]  /*13d60*/  VIADD R0, R0, 0xfffffffe ;  /* 0xfffffffe00007836 */ /* 0x000fe40000000000 */
[----:B------:R-:W-:Y:S01]  /*13d70*/  IMAD.MOV.U32 R6, RZ, RZ, R9 ;  /* 0x000000ffff067224 */ /* 0x000fe200078e0009 */
[----:B------:R-:W-:Y:S06]  /*13d80*/  @P1 BRA `(.L_x_5376) ;  /* 0xffffffec00281947 */ /* 0x000fec000383ffff */
[----:B------:R-:W-:Y:S05]  /*13d90*/  BSYNC B0 ;  /* 0x0000000000007941 */ /* 0x000fea0003800000 */
.L_x_5341:
        /* <DEDUP_REMOVED lines=30> */
.L_x_5378:
[----:B------:R-:W1:Y:S01]  /*13f80*/  S2R R2, SR_TID.X ;  /* 0x0000000000027919 */ /* 0x000e620000002100 */
[----:B------:R-:W-:Y:S01]  /*13f90*/  BSSY B1, `(.L_x_5379) ;  /* 0x0000006000017945 */ /* 0x000fe20003800000 */
[----:B-1----:R-:W-:Y:S02]  /*13fa0*/  LOP3.LUT R3, R2, 0x7f, RZ, 0xc0, !PT ;  /* 0x0000007f02037812 */ /* 0x002fe400078ec0ff */
[----:B------:R-:W-:Y:S02]  /*13fb0*/  SHF.L.U32 R2, R9, 0x1f, RZ ;  /* 0x0000001f09027819 */ /* 0x000fe400000006ff */
[----:B------:R-:W-:Y:S02]  /*13fc0*/  ISETP.NE.AND P1, PT, R3, RZ, PT ;  /* 0x000000ff0300720c */ /* 0x000fe40003f25270 */
[----:B------:R-:W1:Y:S02]  /*13fd0*/  SYNCS.PHASECHK.TRANS64.TRYWAIT P0, [UR38+0x36848], R2 ;  /* 0x03684802ff0075a7 */ /* 0x000e640008000166 */
[----:B-1----:R-:W-:Y:S09]  /*13fe0*/  @!P0 BRA `(.L_x_5380) ;  /* 0x0000002000148947 */ /* 0x002ff20003800000 */
.L_x_5440:
[----:B------:R-:W-:Y:S05]  /*13ff0*/  BSYNC B1 ;  /* 0x0000000000017941 */ /* 0x000fea0003800000 */
.L_x_5379:
[----:B------:R-:W-:Y:S04]  /*14000*/  BSSY B1, `(.L_x_5381) ;  /* 0x0000007000017945 */ /* 0x000fe80003800000 */
[----:B------:R-:W-:Y:S05]  /*14010*/  @P1 BRA `(.L_x_5382) ;  /* 0x0000000000141947 */ /* 0x000fea0003800000 */
[----:B------:R-:W-:Y:S01]  /*14020*/  ISETP.NE.AND P0, PT, R10, RZ, PT ;  /* 0x000000ff0a00720c */ /* 0x000fe20003f05270 */
[----:B-1----:R-:W-:-:S04]  /*14030*/  IMAD.MOV.U32 R3, RZ, RZ, 0xa800 ;  /* 0x0000a800ff037424 */ /* 0x002fc800078e00ff */
[----:B------:R2:W-:Y:S08]  /*14040*/  SYNCS.ARRIVE.TRANS64 RZ, [UR38+0x36838], R3 ;  /* 0x03683803ffff79a7 */ /* 0x0005f00008000026 */
[----:B--2---:R-:W-:Y:S05]  /*14050*/  @!P0 BRA `(.L_x_5382) ;  /* 0x0000000000048947 */ /* 0x004fea0003800000 */
[----:B------:R-:W-:Y:S01]  /*14060*/  BPT.TRAP 0x1 ;  /* 0x000000040000795c */ /* 0x000fe20000300000 */
.L_x_5382:
[----:B------:R-:W-:Y:S05]  /*14070*/  BSYNC B1 ;  /* 0x0000000000017941 */ /* 0x000fea0003800000 */
.L_x_5381:
        /* <DEDUP_REMOVED lines=11> */
.L_x_5383:
        /* <DEDUP_REMOVED lines=14> */
.L_x_5384:
        /* <DEDUP_REMOVED lines=14> */
.L_x_5385:
        /* <DEDUP_REMOVED lines=11> */
.L_x_5441:
[----:B------:R-:W-:Y:S05]  /*143a0*/  BSYNC B1 ;  /* 0x0000000000017941 */ /* 0x000fea0003800000 */
.L_x_5386:
        /* <DEDUP_REMOVED lines=9> */
.L_x_5389:
[----:B------:R-:W-:Y:S05]  /*14440*/  BSYNC B1 ;  /* 0x0000000000017941 */ /* 0x000fea0003800000 */
.L_x_5388:
        /* <DEDUP_REMOVED lines=10> */
.L_x_5390:
        /* <DEDUP_REMOVED lines=13> */
.L_x_5391:
        /* <DEDUP_REMOVED lines=13> */
.L_x_5392:
        /* <DEDUP_REMOVED lines=10> */
.L_x_5377:
[----:B------:R-:W-:Y:S05]  /*14730*/  BSYNC B0 ;  /* 0x0000000000007941 */ /* 0x000fea0003800000 */
.L_x_5340:
        /* <DEDUP_REMOVED lines=12> */
.L_x_5442:
[----:B------:R-:W-:Y:S05]  /*14800*/  BSYNC B1 ;  /* 0x0000000000017941 */ /* 0x000fea0003800000 */
.L_x_5395:
        /* <DEDUP_REMOVED lines=8> */
.L_x_5398:
[----:B------:R-:W-:Y:S05]  /*14890*/  BSYNC B1 ;  /* 0x0000000000017941 */ /* 0x000fea0003800000 */
.L_x_5397:
        /* <DEDUP_REMOVED lines=13> */
.L_x_5399:
        /* <DEDUP_REMOVED lines=13> */
.L_x_5400:
        /* <DEDUP_REMOVED lines=13> */
.L_x_5401:
        /* <DEDUP_REMOVED lines=8> */
.L_x_5394:
[----:B------:R-:W-:Y:S05]  /*14b90*/  BSYNC B0 ;  /* 0x0000000000007941 */ /* 0x000fea0003800000 */
.L_x_5393:
[----:B0-----:R-:W-:Y:S02]  /*14ba0*/  VIADD R0, R8, 0x1 ;  /* 0x0000000108007836 */ /* 0x001fe40000000000 */
[----:B-1----:R-:W-:-:S03]  /*14bb0*/  IMAD.MOV.U32 R3, RZ, RZ, RZ ;  /* 0x000000ffff037224 */ /* 0x002fc600078e00ff */
[----:B------:R-:W-:-:S04]  /*14bc0*/  ISETP.NE.AND P0, PT, R0, 0x2, PT ;  /* 0x000000020000780c */ /* 0x000fc80003f05270 */
[----:B------:R-:W-:Y:S02]  /*14bd0*/  SEL R2, RZ, 0x1, P0 ;  /* 0x00000001ff027807 */ /* 0x000fe40000000000 */
[----:B------:R-:W-:Y:S02]  /*14be0*/  SEL R0, R0, RZ, P0 ;  /* 0x000000ff00007207 */ /* 0x000fe40000000000 */
[----:B------:R-:W-:-:S07]  /*14bf0*/  LOP3.LUT R9, R9, R2, RZ, 0x3c, !PT ;  /* 0x0000000209097212 */ /* 0x000fce00078e3cff */
.L_x_5324:
[----:B------:R-:W0:Y:S01]  /*14c00*/  S2R R5, SR_CgaCtaId ;  /* 0x0000000000057919 */ /* 0x000e220000008800 */
[----:B------:R-:W-:Y:S02]  /*14c10*/  MOV R2, 0x400 ;  /* 0x0000040000027802 */ /* 0x000fe40000000f00 */
[----:B------:R-:W-:Y:S02]  /*14c20*/  SHF.L.U32 R3, R3, 0x1f, RZ ;  /* 0x0000001f03037819 */ /* 0x000fe400000006ff */
[----:B0-----:R-:W-:-:S04]  /*14c30*/  LEA R2, R5, R2, 0x18 ;  /* 0x0000000205027211 */ /* 0x001fc800078ec0ff */
[----:B------:R-:W0:Y:S02]  /*14c40*/  SYNCS.PHASECHK.TRANS64.TRYWAIT P0, [R2+URZ+0x36820], R3 ;  /* 0x03682003020075a7 */ /* 0x000e24000800017f */
[----:B0-----:R-:W-:Y:S05]  /*14c50*/  @!P0 BRA `(.L_x_5402) ;  /* 0x00000014003c8947 */ /* 0x001fea0003800000 */
.L_x_5443:
[----:B------:R-:W-:-:S03]  /*14c60*/  UMOV UR4, 0xffffffff ;  /* 0xffffffff00047882 */ /* 0x000fc60000000000 */
[----:B------:R-:W-:Y:S05]  /*14c70*/  BRA.DIV UR4, `(.L_x_5403) ;  /* 0x0000001604487947 */ /* 0x000fea000b800000 */
[----:B0-----:R-:W0:Y:S02]  /*14c80*/  S2R R3, SR_TID.X ;  /* 0x0000000000037919 */ /* 0x001e240000002100 */
[----:B0-----:R-:W-:-:S04]  /*14c90*/  SHF.R.U32.HI R3, RZ, 0x5, R3 ;  /* 0x00000005ff037819 */ /* 0x001fc80000011603 */
[----:B------:R-:W-:-:S05]  /*14ca0*/  LOP3.LUT R3, R3, 0x3, RZ, 0xc0, !PT ;  /* 0x0000000303037812 */ /* 0x000fca00078ec0ff */
[----:B------:R0:W1:Y:S02]  /*14cb0*/  SHFL.IDX PT, R14, R3, RZ, 0x1f ;  /* 0x00001fff030e7589 */ /* 0x00006400000e0000 */
.L_x_5446:
[----:B-1----:R-:W-:-:S13]  /*14cc0*/  ISETP.NE.AND P0, PT, R14, RZ, PT ;  /* 0x000000ff0e00720c */ /* 0x002fda0003f05270 */
[----:B------:R-:W-:Y:S05]  /*14cd0*/  @P0 BRA `(.L_x_5286) ;  /* 0x0000000000900947 */ /* 0x000fea0003800000 */
[----:B------:R-:W-:-:S03]  /*14ce0*/  UMOV UR4, 0xffffffff ;  /* 0xffffffff00047882 */ /* 0x000fc60000000000 */
[----:B------:R-:W-:Y:S05]  /*14cf0*/  BRA.DIV UR4, `(.L_x_5404) ;  /* 0x00000016045c7947 */ /* 0x000fea000b800000 */
[----:B------:R-:W-:-:S13]  /*14d00*/  ELECT P6, URZ, PT ;  /* 0x00000000003f782f */ /* 0x000fda00038c0000 */
.L_x_5449:
        /* <DEDUP_REMOVED lines=8> */
.L_x_5405:
        /* <DEDUP_REMOVED lines=12> */
.L_x_5450:
[----:B------:R-:W1:Y:S02]  /*14e50*/  SYNCS.PHASECHK.TRANS64.TRYWAIT P0, [R3+URZ], R4 ;  /* 0x00000004030075a7 */ /* 0x000e64000800017f */
[----:B-1----:R-:W-:Y:S05]  /*14e60*/  @!P0 BRA `(.L_x_5407) ;  /* 0x0000001400348947 */ /* 0x002fea0003800000 */
.L_x_5451:
[----:B------:R-:W-:Y:S05]  /*14e70*/  @!P2 BRA `(.L_x_5408) ;  /* 0x000000000004a947 */ /* 0x000fea0003800000 */
[----:B------:R-:W-:Y:S01]  /*14e80*/  BPT.TRAP 0x1 ;  /* 0x000000040000795c */ /* 0x000fe20000300000 */
.L_x_5408:
[----:B-1----:R-:W-:-:S04]  /*14e90*/  VIADD R3, R2, 0x36860 ;  /* 0x0003686002037836 */ /* 0x002fc80000000000 */
[----:B------:R-:W-:-:S04]  /*14ea0*/  IMAD R0, R0, 0x8, R3 ;  /* 0x0000000800007824 */ /* 0x000fc800078e0203 */
[----:B------:R-:W1:Y:S02]  /*14eb0*/  SYNCS.PHASECHK.TRANS64.TRYWAIT P0, [R0+URZ], R5 ;  /* 0x00000005000075a7 */ /* 0x000e64000800017f */
[----:B-1----:R-:W-:Y:S05]  /*14ec0*/  @!P0 BRA `(.L_x_5409) ;  /* 0x0000001400308947 */ /* 0x002fea0003800000 */
.L_x_5452:
[----:B------:R-:W-:-:S07]  /*14ed0*/  IMAD R3, R8, 0x8, R3 ;  /* 0x0000000808037824 */ /* 0x000fce00078e0203 */
.L_x_5410:
[----:B--2---:R2:W3:Y:S02]  /*14ee0*/  SYNCS.PHASECHK.TRANS64.TRYWAIT P0, [R3+URZ], R4 ;  /* 0x00000004030075a7 */ /* 0x0044e4000800017f */
[----:B---3--:R-:W-:Y:S05]  /*14ef0*/  @!P0 NANOSLEEP.SYNCS 0x989680 ;  /* 0x009896800000895d */ /* 0x008fea0003900000 */
[----:B------:R-:W3:Y:S02]  /*14f00*/  @!P0 SYNCS.PHASECHK.TRANS64 P0, [R3+URZ], R4 ;  /* 0x00000004030085a7 */ /* 0x000ee4000800007f */
[----:B---3--:R-:W-:Y:S05]  /*14f10*/  @!P0 BRA `(.L_x_5410) ;  /* 0xfffffffc00f08947 */ /* 0x008fea000383ffff */
.L_x_5286:
[----:B------:R-:W-:Y:S05]  /*14f20*/  BSYNC B6 ;  /* 0x0000000000067941 */ /* 0x000fea0003800000 */
.L_x_5283:
[----:B------:R-:W-:Y:S05]  /*14f30*/  EXIT ;  /* 0x000000000000794d */ /* 0x000fea0003800000 */
.L_x_5290:
[----:B------:R-:W-:-:S13]  /*14f40*/  R2UR UR4, R16 ;  /* 0x00000000100472ca */ /* 0x000fda00000e0000 */
[----:B0-----:R-:W-:-:S04]  /*14f50*/  IMAD.U32 R3, RZ, RZ, UR4 ;  /* 0x00000004ff037e24 */ /* 0x001fc8000f8e00ff */
[----:B------:R0:W1:Y:S03]  /*14f60*/  SYNCS.PHASECHK.TRANS64.TRYWAIT P0, [R3+URZ+0x36800], R0 ;  /* 0x03680000030075a7 */ /* 0x000066000800017f */
[----:B-1----:R-:W-:Y:S05]  /*14f70*/  @!P0 NANOSLEEP.SYNCS 0x989680 ;  /* 0x009896800000895d */ /* 0x002fea0003900000 */
[----:B------:R-:W1:Y:S02]  /*14f80*/  @!P0 SYNCS.PHASECHK.TRANS64 P0, [R3+URZ+0x36800], R0 ;  /* 0x03680000030085a7 */ /* 0x000e64000800007f */
[----:B-1----:R-:W-:Y:S05]  /*14f90*/  @!P0 BRA `(.L_x_5290) ;  /* 0xfffffffc00e88947 */ /* 0x002fea000383ffff */
[----:B------:R-:W-:Y:S05]  /*14fa0*/  BRA `(.L_x_5411) ;  /* 0xfffffec400807947 */ /* 0x000fea000383ffff */
.L_x_5294:
[----:B------:R-:W-:-:S13]  /*14fb0*/  R2UR UR4, R16 ;  /* 0x00000000100472ca */ /* 0x000fda00000e0000 */
[----:B0-----:R-:W-:-:S04]  /*14fc0*/  IMAD.U32 R3, RZ, RZ, UR4 ;  /* 0x00000004ff037e24 */ /* 0x001fc8000f8e00ff */
[----:B------:R0:W2:Y:S03]  /*14fd0*/  SYNCS.PHASECHK.TRANS64.TRYWAIT P2, [R3+URZ+0x36830], R0 ;  /* 0x03683000030075a7 */ /* 0x0000a6000804017f */
[----:B--2---:R-:W-:Y:S05]  /*14fe0*/  @!P2 NANOSLEEP.SYNCS 0x989680 ;  /* 0x009896800000a95d */ /* 0x004fea0003900000 */
[----:B------:R-:W2:Y:S02]  /*14ff0*/  @!P2 SYNCS.PHASECHK.TRANS64 P2, [R3+URZ+0x36830], R0 ;  /* 0x036830000300a5a7 */ /* 0x000ea4000804007f */
[----:B--2---:R-:W-:Y:S05]  /*15000*/  @!P2 BRA `(.L_x_5294) ;  /* 0xfffffffc00e8a947 */ /* 0x004fea000383ffff */
[----:B------:R-:W-:Y:S05]  /*15010*/  BRA `(.L_x_5293) ;  /* 0xfffffec400b47947 */ /* 0x000fea000383ffff */
.L_x_5299:
[----:B-1----:R-:W-:-:S04]  /*15020*/  IMAD.U32 R7, RZ, RZ, UR59 ;  /* 0x0000003bff077e24 */ /* 0x002fc8000f8e00ff */
[----:B------:R1:W2:Y:S03]  /*15030*/  SYNCS.PHASECHK.TRANS64.TRYWAIT P3, [R7+URZ+0x36830], R0 ;  /* 0x03683000070075a7 */ /* 0x0002a6000806017f */
[----:B--2---:R-:W-:Y:S05]  /*15040*/  @!P3 NANOSLEEP.SYNCS 0x989680 ;  /* 0x009896800000b95d */ /* 0x004fea0003900000 */
[----:B------:R-:W2:Y:S02]  /*15050*/  @!P3 SYNCS.PHASECHK.TRANS64 P3, [R7+URZ+0x36830], R0 ;  /* 0x036830000700b5a7 */ /* 0x000ea4000806007f */
[----:B--2---:R-:W-:Y:S05]  /*15060*/  @!P3 BRA `(.L_x_5299) ;  /* 0xfffffffc00ecb947 */ /* 0x004fea000383ffff */
[----:B------:R-:W-:Y:S05]  /*15070*/  BRA `(.L_x_5298) ;  /* 0xffffff08001c7947 */ /* 0x000fea000383ffff */
.L_x_5303:
[----:B-1----:R-:W-:-:S04]  /*15080*/  IMAD.U32 R3, RZ, RZ, UR11 ;  /* 0x0000000bff037e24 */ /* 0x002fc8000f8e00ff */
[----:B------:R1:W2:Y:S03]  /*15090*/  SYNCS.PHASECHK.TRANS64.TRYWAIT P3, [R3+URZ+0x36850], R0 ;  /* 0x03685000030075a7 */ /* 0x0002a6000806017f */
[----:B--2---:R-:W-:Y:S05]  /*150a0*/  @!P3 NANOSLEEP.SYNCS 0x989680 ;  /* 0x009896800000b95d */ /* 0x004fea0003900000 */
[----:B------:R-:W2:Y:S02]  /*150b0*/  @!P3 SYNCS.PHASECHK.TRANS64 P3, [R3+URZ+0x36850], R0 ;  /* 0x036850000300b5a7 */ /* 0x000ea4000806007f */
[----:B--2---:R-:W-:Y:S05]  /*150c0*/  @!P3 BRA `(.L_x_5303) ;  /* 0xfffffffc00ecb947 */ /* 0x004fea000383ffff */
[----:B------:R-:W-:Y:S05]  /*150d0*/  BRA `(.L_x_5302) ;  /* 0xffffff2c00b87947 */ /* 0x000fea000383ffff */
.L_x_5309:
[----:B-1----:R-:W-:-:S04]  /*150e0*/  IMAD.U32 R7, RZ, RZ, UR61 ;  /* 0x0000003dff077e24 */ /* 0x002fc8000f8e00ff */
[----:B------:R1:W2:Y:S03]  /*150f0*/  SYNCS.PHASECHK.TRANS64.TRYWAIT P2, [R7+URZ+0x36830], R0 ;  /* 0x03683000070075a7 */ /* 0x0002a6000804017f */
[----:B--2---:R-:W-:Y:S05]  /*15100*/  @!P2 NANOSLEEP.SYNCS 0x989680 ;  /* 0x009896800000a95d */ /* 0x004fea0003900000 */
[----:B------:R-:W2:Y:S02]  /*15110*/  @!P2 SYNCS.PHASECHK.TRANS64 P2, [R7+URZ+0x36830], R0 ;  /* 0x036830000700a5a7 */ /* 0x000ea4000804007f */
[----:B--2---:R-:W-:Y:S05]  /*15120*/  @!P2 BRA `(.L_x_5309) ;  /* 0xfffffffc00eca947 */ /* 0x004fea000383ffff */
[----:B------:R-:W-:Y:S05]  /*15130*/  BRA `(.L_x_5308) ;  /* 0xffffff4c00587947 */ /* 0x000fea000383ffff */
.L_x_5313:
[----:B-1----:R-:W-:-:S04]  /*15140*/  IMAD.U32 R3, RZ, RZ, UR11 ;  /* 0x0000000bff037e24 */ /* 0x002fc8000f8e00ff */
[----:B------:R1:W2:Y:S03]  /*15150*/  SYNCS.PHASECHK.TRANS64.TRYWAIT P2, [R3+URZ+0x36850], R0 ;  /* 0x03685000030075a7 */ /* 0x0002a6000804017f */
[----:B--2---:R-:W-:Y:S05]  /*15160*/  @!P2 NANOSLEEP.SYNCS 0x989680 ;  /* 0x009896800000a95d */ /* 0x004fea0003900000 */
[----:B------:R-:W2:Y:S02]  /*15170*/  @!P2 SYNCS.PHASECHK.TRANS64 P2, [R3+URZ+0x36850], R0 ;  /* 0x036850000300a5a7 */ /* 0x000ea4000804007f */
[----:B--2---:R-:W-:Y:S05]  /*15180*/  @!P2 BRA `(.L_x_5313) ;  /* 0xfffffffc00eca947 */ /* 0x004fea000383ffff */
[----:B------:R-:W-:Y:S05]  /*15190*/  BRA `(.L_x_5312) ;  /* 0xffffff7400187947 */ /* 0x000fea000383ffff */
.L_x_5318:
[----:B-1----:R-:W-:-:S04]  /*151a0*/  IMAD.U32 R3, RZ, RZ, UR5 ;  /* 0x00000005ff037e24 */ /* 0x002fc8000f8e00ff */
[----:B------:R1:W2:Y:S03]  /*151b0*/  SYNCS.PHASECHK.TRANS64.TRYWAIT P0, [R3+URZ+0x36850], R2 ;  /* 0x03685002030075a7 */ /* 0x0002a6000800017f */
[----:B--2---:R-:W-:Y:S05]  /*151c0*/  @!P0 NANOSLEEP.SYNCS 0x989680 ;  /* 0x009896800000895d */ /* 0x004fea0003900000 */
[----:B------:R-:W2:Y:S02]  /*151d0*/  @!P0 SYNCS.PHASECHK.TRANS64 P0, [R3+URZ+0x36850], R2 ;  /* 0x03685002030085a7 */ /* 0x000ea4000800007f */
[----:B--2---:R-:W-:Y:S05]  /*151e0*/  @!P0 BRA `(.L_x_5318) ;  /* 0xfffffffc00ec8947 */ /* 0x004fea000383ffff */
[----:B------:R-:W-:Y:S05]  /*151f0*/  BRA `(.L_x_5317) ;  /* 0xffffff8c00f07947 */ /* 0x000fea000383ffff */
.L_x_5329:
[----:B------:R-:W-:Y:S02]  /*15200*/  IMAD.MOV.U32 R13, RZ, RZ, R0 ;  /* 0x000000ffff0d7224 */ /* 0x000fe400078e0000 */
[----:B------:R-:W-:Y:S02]  /*15210*/  IMAD.MOV.U32 R12, RZ, RZ, RZ ;  /* 0x000000ffff0c7224 */ /* 0x000fe400078e00ff */
[----:B------:R-:W-:Y:S02]  /*15220*/  IMAD.MOV.U32 R11, RZ, RZ, 0x1f ;  /* 0x0000001fff0b7424 */ /* 0x000fe400078e00ff */
[----:B------:R-:W-:-:S07]  /*15230*/  IMAD.MOV.U32 R15, RZ, RZ, -0x1 ;  /* 0xffffffffff0f7424 */ /* 0x000fce00078e00ff */
[----:B------:R-:W-:Y:S05]  /*15240*/  WARPSYNC.COLLECTIVE R15, `(.L_x_5412) ;  /* 0x000000000f087348 */ /* 0x000fea0003c00000 */
[----:B------:R0:W1:Y:S02]  /*15250*/  SHFL.IDX P6, R14, R13, R12, R11 ;  /* 0x0000000c0d0e7389 */ /* 0x00006400000c000b */
[----:B01----:R-:W-:Y:S01]  /*15260*/  ENDCOLLECTIVE ;  /* 0x000000000000791b */ /* 0x003fe20003800000 */
.L_x_5412:
[----:B------:R-:W-:Y:S05]  /*15270*/  BRA `(.L_x_5413) ;  /* 0xffffffc400547947 */ /* 0x000fea000383ffff */
.L_x_5331:
[----:B------:R-:W-:Y:S01]  /*15280*/  BSSY B0, `(.L_x_5414) ;  /* 0x0000006000007945 */ /* 0x000fe20003800000 */
[----:B------:R-:W-:-:S07]  /*15290*/  IMAD.MOV.U32 R15, RZ, RZ, -0x1 ;  /* 0xffffffffff0f7424 */ /* 0x000fce00078e00ff */
[----:B0-----:R-:W-:Y:S05]  /*152a0*/  WARPSYNC.COLLECTIVE R15, `(.L_x_5415) ;  /* 0x000000000f0c7348 */ /* 0x001fea0003c00000 */
[----:B------:R-:W-:Y:S02]  /*152b0*/  ELECT P6, UR62, PT ;  /* 0x00000000003e782f */ /* 0x000fe400038c0000 */
[----:B------:R-:W-:Y:S01]  /*152c0*/  MOV R14, UR62 ;  /* 0x0000003e000e7c02 */ /* 0x000fe20008000f00 */
[----:B0-----:R-:W-:Y:S10]  /*152d0*/  ENDCOLLECTIVE ;  /* 0x000000000000791b */ /* 0x001ff40003800000 */
.L_x_5415:
[----:B------:R-:W-:Y:S05]  /*152e0*/  BSYNC B0 ;  /* 0x0000000000007941 */ /* 0x000fea0003800000 */
.L_x_5414:
[----:B------:R-:W-:Y:S05]  /*152f0*/  BRA `(.L_x_5416) ;  /* 0xffffffc400547947 */ /* 0x000fea000383ffff */
.L_x_5333:
[----:B0-----:R-:W-:-:S04]  /*15300*/  IMAD.U32 R3, RZ, RZ, UR38 ;  /* 0x00000026ff037e24 */ /* 0x001fc8000f8e00ff */
[----:B------:R0:W1:Y:S03]  /*15310*/  SYNCS.PHASECHK.TRANS64.TRYWAIT P0, [R3+URZ+0x36840], R0 ;  /* 0x03684000030075a7 */ /* 0x000066000800017f */
[----:B-1----:R-:W-:Y:S05]  /*15320*/  @!P0 NANOSLEEP.SYNCS 0x989680 ;  /* 0x009896800000895d */ /* 0x002fea0003900000 */
[----:B------:R-:W1:Y:S02]  /*15330*/  @!P0 SYNCS.PHASECHK.TRANS64 P0, [R3+URZ+0x36840], R0 ;  /* 0x03684000030085a7 */ /* 0x000e64000800007f */
[----:B-1----:R-:W-:Y:S05]  /*15340*/  @!P0 BRA `(.L_x_5333) ;  /* 0xfffffffc00ec8947 */ /* 0x002fea000383ffff */
[----:B------:R-:W-:Y:S05]  /*15350*/  BRA `(.L_x_5417) ;  /* 0xffffffc400b07947 */ /* 0x000fea000383ffff */
.L_x_5336:
        /* <DEDUP_REMOVED lines=9> */
.L_x_5418:
[----:B------:R-:W-:Y:S02]  /*153f0*/  IMAD.MOV.U32 R13, RZ, RZ, R0 ;  /* 0x000000ffff0d7224 */ /* 0x000fe400078e0000 */
[----:B------:R-:W-:-:S07]  /*15400*/  IMAD.MOV.U32 R2, RZ, RZ, R14 ;  /* 0x000000ffff027224 */ /* 0x000fce00078e000e */
[----:B------:R-:W-:Y:S05]  /*15410*/  WARPSYNC.COLLECTIVE R15, `(.L_x_5419) ;  /* 0x000000000f087348 */ /* 0x000fea0003c00000 */
[----:B------:R0:W1:Y:S02]  /*15420*/  SHFL.IDX P6, R14, R13, R12, R11 ;  /* 0x0000000c0d0e7389 */ /* 0x00006400000c000b */
[----:B01----:R-:W-:Y:S01]  /*15430*/  ENDCOLLECTIVE ;  /* 0x000000000000791b */ /* 0x003fe20003800000 */
.L_x_5419:
        /* <DEDUP_REMOVED lines=20> */
.L_x_5420:
[----:B------:R-:W-:Y:S01]  /*15580*/  VIADD R3, R8, 0x20 ;  /* 0x0000002008037836 */ /* 0x000fe20000000000 */
[----:B------:R-:W-:Y:S01]  /*15590*/  @!P3 LEA R20, R9, UR38, 0x1 ;  /* 0x000000260914bc11 */ /* 0x000fe2000f8e08ff */
[----:B------:R-:W-:Y:S02]  /*155a0*/  IMAD.MOV.U32 R13, RZ, RZ, R0 ;  /* 0x000000ffff0d7224 */ /* 0x000fe400078e0000 */
[----:B------:R-:W-:-:S07]  /*155b0*/  IMAD.MOV.U32 R4, RZ, RZ, R14 ;  /* 0x000000ffff047224 */ /* 0x000fce00078e000e */
[----:B------:R-:W-:Y:S05]  /*155c0*/  WARPSYNC.COLLECTIVE R15, `(.L_x_5421) ;  /* 0x000000000f087348 */ /* 0x000fea0003c00000 */
[----:B------:R0:W1:Y:S02]  /*155d0*/  SHFL.IDX P6, R14, R13, R12, R11 ;  /* 0x0000000c0d0e7389 */ /* 0x00006400000c000b */
[----:B01----:R-:W-:Y:S01]  /*155e0*/  ENDCOLLECTIVE ;  /* 0x000000000000791b */ /* 0x003fe20003800000 */
.L_x_5421:
        /* <DEDUP_REMOVED lines=16> */
.L_x_5422:
[----:B------:R-:W-:Y:S01]  /*156f0*/  VIADD R5, R8, 0x30 ;  /* 0x0000003008057836 */ /* 0x000fe20000000000 */
[----:B------:R-:W-:Y:S01]  /*15700*/  @!P3 LEA R21, R9, UR38, 0x1 ;  /* 0x000000260915bc11 */ /* 0x000fe2000f8e08ff */
[----:B------:R-:W-:Y:S02]  /*15710*/  IMAD.MOV.U32 R13, RZ, RZ, R0 ;  /* 0x000000ffff0d7224 */ /* 0x000fe400078e0000 */
[----:B------:R-:W-:-:S07]  /*15720*/  IMAD.MOV.U32 R2, RZ, RZ, R14 ;  /* 0x000000ffff027224 */ /* 0x000fce00078e000e */
[----:B------:R-:W-:Y:S05]  /*15730*/  WARPSYNC.COLLECTIVE R15, `(.L_x_5423) ;  /* 0x000000000f087348 */ /* 0x000fea0003c00000 */
[----:B------:R0:W1:Y:S02]  /*15740*/  SHFL.IDX P6, R14, R13, R12, R11 ;  /* 0x0000000c0d0e7389 */ /* 0x00006400000c000b */
[----:B01----:R-:W-:Y:S01]  /*15750*/  ENDCOLLECTIVE ;  /* 0x000000000000791b */ /* 0x003fe20003800000 */
.L_x_5423:
        /* <DEDUP_REMOVED lines=16> */
.L_x_5424:
[----:B------:R-:W-:Y:S01]  /*15860*/  VIADD R3, R8, 0x40 ;  /* 0x0000004008037836 */ /* 0x000fe20000000000 */
[----:B------:R-:W-:Y:S01]  /*15870*/  @!P3 LEA R20, R9, UR38, 0x1 ;  /* 0x000000260914bc11 */ /* 0x000fe2000f8e08ff */
[----:B------:R-:W-:Y:S02]  /*15880*/  IMAD.MOV.U32 R13, RZ, RZ, R0 ;  /* 0x000000ffff0d7224 */ /* 0x000fe400078e0000 */
[----:B------:R-:W-:-:S07]  /*15890*/  IMAD.MOV.U32 R4, RZ, RZ, R14 ;  /* 0x000000ffff047224 */ /* 0x000fce00078e000e */
[----:B------:R-:W-:Y:S05]  /*158a0*/  WARPSYNC.COLLECTIVE R15, `(.L_x_5425) ;  /* 0x000000000f087348 */ /* 0x000fea0003c00000 */
[----:B------:R0:W1:Y:S02]  /*158b0*/  SHFL.IDX P6, R14, R13, R12, R11 ;  /* 0x0000000c0d0e7389 */ /* 0x00006400000c000b */
[----:B01----:R-:W-:Y:S01]  /*158c0*/  ENDCOLLECTIVE ;  /* 0x000000000000791b */ /* 0x003fe20003800000 */
.L_x_5425:
        /* <DEDUP_REMOVED lines=16> */
.L_x_5426:
[----:B------:R-:W-:Y:S01]  /*159d0*/  VIADD R5, R8, 0x50 ;  /* 0x0000005008057836 */ /* 0x000fe20000000000 */
[----:B------:R-:W-:Y:S01]  /*159e0*/  @!P3 LEA R21, R9, UR38, 0x1 ;  /* 0x000000260915bc11 */ /* 0x000fe2000f8e08ff */
[----:B------:R-:W-:Y:S02]  /*159f0*/  IMAD.MOV.U32 R13, RZ, RZ, R0 ;  /* 0x000000ffff0d7224 */ /* 0x000fe400078e0000 */
[----:B------:R-:W-:-:S07]  /*15a00*/  IMAD.MOV.U32 R2, RZ, RZ, R14 ;  /* 0x000000ffff027224 */ /* 0x000fce00078e000e */
[----:B------:R-:W-:Y:S05]  /*15a10*/  WARPSYNC.COLLECTIVE R15, `(.L_x_5427) ;  /* 0x000000000f087348 */ /* 0x000fea0003c00000 */
[----:B------:R0:W1:Y:S02]  /*15a20*/  SHFL.IDX P6, R14, R13, R12, R11 ;  /* 0x0000000c0d0e7389 */ /* 0x00006400000c000b */
[----:B01----:R-:W-:Y:S01]  /*15a30*/  ENDCOLLECTIVE ;  /* 0x000000000000791b */ /* 0x003fe20003800000 */
.L_x_5427:
        /* <DEDUP_REMOVED lines=16> */
.L_x_5428:
[----:B------:R-:W-:Y:S01]  /*15b40*/  VIADD R3, R8, 0x60 ;  /* 0x0000006008037836 */ /* 0x000fe20000000000 */
[----:B------:R-:W-:Y:S01]  /*15b50*/  @!P3 LEA R20, R9, UR38, 0x1 ;  /* 0x000000260914bc11 */ /* 0x000fe2000f8e08ff */
[----:B------:R-:W-:Y:S02]  /*15b60*/  IMAD.MOV.U32 R13, RZ, RZ, R0 ;  /* 0x000000ffff0d7224 */ /* 0x000fe400078e0000 */
[----:B------:R-:W-:-:S07]  /*15b70*/  IMAD.MOV.U32 R4, RZ, RZ, R14 ;  /* 0x000000ffff047224 */ /* 0x000fce00078e000e */
[----:B------:R-:W-:Y:S05]  /*15b80*/  WARPSYNC.COLLECTIVE R15, `(.L_x_5429) ;  /* 0x000000000f087348 */ /* 0x000fea0003c00000 */
[----:B------:R0:W1:Y:S02]  /*15b90*/  SHFL.IDX P6, R14, R13, R12, R11 ;  /* 0x0000000c0d0e7389 */ /* 0x00006400000c000b */
[----:B01----:R-:W-:Y:S01]  /*15ba0*/  ENDCOLLECTIVE ;  /* 0x000000000000791b */ /* 0x003fe20003800000 */
.L_x_5429:
        /* <DEDUP_REMOVED lines=16> */
.L_x_5430:
[----:B------:R-:W-:Y:S01]  /*15cb0*/  @!P3 LEA R21, R9, UR38, 0x1 ;  /* 0x000000260915bc11 */ /* 0x000fe2000f8e08ff */
[----:B------:R-:W-:Y:S02]  /*15cc0*/  IMAD.MOV.U32 R13, RZ, RZ, R0 ;  /* 0x000000ffff0d7224 */ /* 0x000fe400078e0000 */
[----:B------:R-:W-:-:S07]  /*15cd0*/  IMAD.MOV.U32 R2, RZ, RZ, R14 ;  /* 0x000000ffff027224 */ /* 0x000fce00078e000e */
[----:B------:R-:W-:Y:S05]  /*15ce0*/  WARPSYNC.COLLECTIVE R15, `(.L_x_5431) ;  /* 0x000000000f087348 */ /* 0x000fea0003c00000 */
[----:B------:R0:W1:Y:S02]  /*15cf0*/  SHFL.IDX P6, R14, R13, R12, R11 ;  /* 0x0000000c0d0e7389 */ /* 0x00006400000c000b */
[----:B01----:R-:W-:Y:S01]  /*15d00*/  ENDCOLLECTIVE ;  /* 0x000000000000791b */ /* 0x003fe20003800000 */
.L_x_5431:
        /* <DEDUP_REMOVED lines=15> */
.L_x_5432:
[----:B------:R-:W-:Y:S02]  /*15e00*/  IMAD.MOV.U32 R13, RZ, RZ, R0 ;  /* 0x000000ffff0d7224 */ /* 0x000fe400078e0000 */
[----:B------:R-:W-:-:S07]  /*15e10*/  IMAD.MOV.U32 R4, RZ, RZ, R14 ;  /* 0x000000ffff047224 */ /* 0x000fce00078e000e */
[----:B------:R-:W-:Y:S05]  /*15e20*/  WARPSYNC.COLLECTIVE R15, `(.L_x_5433) ;  /* 0x000000000f087348 */ /* 0x000fea0003c00000 */
[----:B------:R0:W1:Y:S02]  /*15e30*/  SHFL.IDX P6, R14, R13, R12, R11 ;  /* 0x0000000c0d0e7389 */ /* 0x00006400000c000b */
[----:B01----:R-:W-:Y:S01]  /*15e40*/  ENDCOLLECTIVE ;  /* 0x000000000000791b */ /* 0x003fe20003800000 */
.L_x_5433:
[----:B------:R-:W-:Y:S05]  /*15e50*/  BRA `(.L_x_5434) ;  /* 0xffffffc800147947 */ /* 0x000fea000383ffff */
.L_x_5339:
[----:B-1----:R-:W-:-:S04]  /*15e60*/  IMAD.U32 R3, RZ, RZ, UR38 ;  /* 0x00000026ff037e24 */ /* 0x002fc8000f8e00ff */
[----:B------:R1:W2:Y:S03]  /*15e70*/  SYNCS.PHASECHK.TRANS64.TRYWAIT P0, [R3+URZ+0x36820], R2 ;  /* 0x03682002030075a7 */ /* 0x0002a6000800017f */
[----:B--2---:R-:W-:Y:S05]  /*15e80*/  @!P0 NANOSLEEP.SYNCS 0x989680 ;  /* 0x009896800000895d */ /* 0x004fea0003900000 */
[----:B------:R-:W2:Y:S02]  /*15e90*/  @!P0 SYNCS.PHASECHK.TRANS64 P0, [R3+URZ+0x36820], R2 ;  /* 0x03682002030085a7 */ /* 0x000ea4000800007f */
[----:B--2---:R-:W-:Y:S05]  /*15ea0*/  @!P0 BRA `(.L_x_5339) ;  /* 0xfffffffc00ec8947 */ /* 0x004fea000383ffff */
[----:B------:R-:W-:Y:S05]  /*15eb0*/  BRA `(.L_x_5435) ;  /* 0xffffffc8006c7947 */ /* 0x000fea000383ffff */
.L_x_5346:
[----:B-1----:R-:W-:-:S04]  /*15ec0*/  IMAD.U32 R3, RZ, RZ, UR38 ;  /* 0x00000026ff037e24 */ /* 0x002fc8000f8e00ff */
[----:B------:R1:W2:Y:S03]  /*15ed0*/  SYNCS.PHASECHK.TRANS64.TRYWAIT P0, [R3+URZ+0x36848], R2 ;  /* 0x03684802030075a7 */ /* 0x0002a6000800017f */
[----:B--2---:R-:W-:Y:S05]  /*15ee0*/  @!P0 NANOSLEEP.SYNCS 0x989680 ;  /* 0x009896800000895d */ /* 0x004fea0003900000 */
[----:B------:R-:W2:Y:S02]  /*15ef0*/  @!P0 SYNCS.PHASECHK.TRANS64 P0, [R3+URZ+0x36848], R2 ;  /* 0x03684802030085a7 */ /* 0x000ea4000800007f */
[----:B--2---:R-:W-:Y:S05]  /*15f00*/  @!P0 BRA `(.L_x_5346) ;  /* 0xfffffffc00ec8947 */ /* 0x004fea000383ffff */
[----:B------:R-:W-:Y:S05]  /*15f10*/  BRA `(.L_x_5436) ;  /* 0xffffffcc00547947 */ /* 0x000fea000383ffff */
.L_x_5353:
[----:B0-----:R-:W-:-:S04]  /*15f20*/  IMAD.U32 R3, RZ, RZ, UR38 ;  /* 0x00000026ff037e24 */ /* 0x001fc8000f8e00ff */
[----:B------:R0:W1:Y:S03]  /*15f30*/  SYNCS.PHASECHK.TRANS64.TRYWAIT P0, [R3+URZ+0x36860], R2 ;  /* 0x03686002030075a7 */ /* 0x000066000800017f */
[----:B-1----:R-:W-:Y:S05]  /*15f40*/  @!P0 NANOSLEEP.SYNCS 0x989680 ;  /* 0x009896800000895d */ /* 0x002fea0003900000 */
[----:B------:R-:W1:Y:S02]  /*15f50*/  @!P0 SYNCS.PHASECHK.TRANS64 P0, [R3+URZ+0x36860], R2 ;  /* 0x03686002030085a7 */ /* 0x000e64000800007f */
[----:B-1----:R-:W-:Y:S05]  /*15f60*/  @!P0 BRA `(.L_x_5353) ;  /* 0xfffffffc00ec8947 */ /* 0x002fea000383ffff */
[----:B------:R-:W-:Y:S05]  /*15f70*/  BRA `(.L_x_5437) ;  /* 0xffffffd0002c7947 */ /* 0x000fea000383ffff */
.L_x_5363:
[----:B-1----:R-:W-:-:S04]  /*15f80*/  IMAD.U32 R3, RZ, RZ, UR38 ;  /* 0x00000026ff037e24 */ /* 0x002fc8000f8e00ff */
[----:B------:R1:W2:Y:S03]  /*15f90*/  SYNCS.PHASECHK.TRANS64.TRYWAIT P0, [R3+URZ+0x36840], R2 ;  /* 0x03684002030075a7 */ /* 0x0002a6000800017f */
[----:B--2---:R-:W-:Y:S05]  /*15fa0*/  @!P0 NANOSLEEP.SYNCS 0x989680 ;  /* 0x009896800000895d */ /* 0x004fea0003900000 */
[----:B------:R-:W2:Y:S02]  /*15fb0*/  @!P0 SYNCS.PHASECHK.TRANS64 P0, [R3+URZ+0x36840], R2 ;  /* 0x03684002030085a7 */ /* 0x000ea4000800007f */
[----:B--2---:R-:W-:Y:S05]  /*15fc0*/  @!P0 BRA `(.L_x_5363) ;  /* 0xfffffffc00ec8947 */ /* 0x004fea000383ffff */
[----:B------:R-:W-:Y:S05]  /*15fd0*/  BRA `(.L_x_5438) ;  /* 0xffffffd400887947 */ /* 0x000fea000383ffff */
.L_x_5370:
[----:B0-----:R-:W-:-:S04]  /*15fe0*/  IMAD.U32 R3, RZ, RZ, UR38 ;  /* 0x00000026ff037e24 */ /* 0x001fc8000f8e00ff */
[----:B------:R0:W1:Y:S03]  /*15ff0*/  SYNCS.PHASECHK.TRANS64.TRYWAIT P0, [R3+URZ+0x36868], R2 ;  /* 0x03686802030075a7 */ /* 0x000066000800017f */
[----:B-1----:R-:W-:Y:S05]  /*16000*/  @!P0 NANOSLEEP.SYNCS 0x989680 ;  /* 0x009896800000895d */ /* 0x002fea0003900000 */
[----:B------:R-:W1:Y:S02]  /*16010*/  @!P0 SYNCS.PHASECHK.TRANS64 P0, [R3+URZ+0x36868], R2 ;  /* 0x03686802030085a7 */ /* 0x000e64000800007f */
[----:B-1----:R-:W-:Y:S05]  /*16020*/  @!P0 BRA `(.L_x_5370) ;  /* 0xfffffffc00ec8947 */ /* 0x002fea000383ffff */
[----:B------:R-:W-:Y:S05]  /*16030*/  BRA `(.L_x_5439) ;  /* 0xffffffd800607947 */ /* 0x000fea000383ffff */
.L_x_5380:
[----:B-1----:R-:W-:-:S04]  /*16040*/  IMAD.U32 R3, RZ, RZ, UR38 ;  /* 0x00000026ff037e24 */ /* 0x002fc8000f8e00ff */
[----:B------:R1:W2:Y:S03]  /*16050*/  SYNCS.PHASECHK.TRANS64.TRYWAIT P0, [R3+URZ+0x36848], R2 ;  /* 0x03684802030075a7 */ /* 0x0002a6000800017f */
[----:B--2---:R-:W-:Y:S05]  /*16060*/  @!P0 NANOSLEEP.SYNCS 0x989680 ;  /* 0x009896800000895d */ /* 0x004fea0003900000 */
[----:B------:R-:W2:Y:S02]  /*16070*/  @!P0 SYNCS.PHASECHK.TRANS64 P0, [R3+URZ+0x36848], R2 ;  /* 0x03684802030085a7 */ /* 0x000ea4000800007f */
[----:B--2---:R-:W-:Y:S05]  /*16080*/  @!P0 BRA `(.L_x_5380) ;  /* 0xfffffffc00ec8947 */ /* 0x004fea000383ffff */
[----:B------:R-:W-:Y:S05]  /*16090*/  BRA `(.L_x_5440) ;  /* 0xffffffdc00d47947 */ /* 0x000fea000383ffff */
.L_x_5387:
[----:B0-----:R-:W-:-:S04]  /*160a0*/  IMAD.U32 R3, RZ, RZ, UR38 ;  /* 0x00000026ff037e24 */ /* 0x001fc8000f8e00ff */
[----:B------:R0:W1:Y:S03]  /*160b0*/  SYNCS.PHASECHK.TRANS64.TRYWAIT P0, [R3+URZ+0x36860], R2 ;  /* 0x03686002030075a7 */ /* 0x000066000800017f */
[----:B-1----:R-:W-:Y:S05]  /*160c0*/  @!P0 NANOSLEEP.SYNCS 0x989680 ;  /* 0x009896800000895d */ /* 0x002fea0003900000 */
[----:B------:R-:W1:Y:S02]  /*160d0*/  @!P0 SYNCS.PHASECHK.TRANS64 P0, [R3+URZ+0x36860], R2 ;  /* 0x03686002030085a7 */ /* 0x000e64000800007f */
[----:B-1----:R-:W-:Y:S05]  /*160e0*/  @!P0 BRA `(.L_x_5387) ;  /* 0xfffffffc00ec8947 */ /* 0x002fea000383ffff */
[----:B------:R-:W-:Y:S05]  /*160f0*/  BRA `(.L_x_5441) ;  /* 0xffffffe000a87947 */ /* 0x000fea000383ffff */
.L_x_5396:
[----:B0-----:R0:W1:Y:S02]  /*16100*/  SYNCS.PHASECHK.TRANS64.TRYWAIT P0, [R3+URZ+0x36860], R0 ;  /* 0x03686000030075a7 */ /* 0x001064000800017f */
[----:B-1----:R-:W-:Y:S05]  /*16110*/  @!P0 NANOSLEEP.SYNCS 0x989680 ;  /* 0x009896800000895d */ /* 0x002fea0003900000 */
[----:B------:R-:W1:Y:S02]  /*16120*/  @!P0 SYNCS.PHASECHK.TRANS64 P0, [R3+URZ+0x36860], R0 ;  /* 0x03686000030085a7 */ /* 0x000e64000800007f */
[----:B-1----:R-:W-:Y:S05]  /*16130*/  @!P0 BRA `(.L_x_5396) ;  /* 0xfffffffc00f08947 */ /* 0x002fea000383ffff */
[----:B------:R-:W-:Y:S05]  /*16140*/  BRA `(.L_x_5442) ;  /* 0xffffffe400ac7947 */ /* 0x000fea000383ffff */
.L_x_5402:
[----:B0-----:R0:W1:Y:S02]  /*16150*/  SYNCS.PHASECHK.TRANS64.TRYWAIT P0, [R2+URZ+0x36820], R3 ;  /* 0x03682003020075a7 */ /* 0x001064000800017f */
[----:B-1----:R-:W-:Y:S05]  /*16160*/  @!P0 NANOSLEEP.SYNCS 0x989680 ;  /* 0x009896800000895d */ /* 0x002fea0003900000 */
[----:B------:R-:W1:Y:S02]  /*16170*/  @!P0 SYNCS.PHASECHK.TRANS64 P0, [R2+URZ+0x36820], R3 ;  /* 0x03682003020085a7 */ /* 0x000e64000800007f */
[----:B-1----:R-:W-:Y:S05]  /*16180*/  @!P0 BRA `(.L_x_5402) ;  /* 0xfffffffc00f08947 */ /* 0x002fea000383ffff */
[----:B------:R-:W-:Y:S05]  /*16190*/  BRA `(.L_x_5443) ;  /* 0xffffffe800b07947 */ /* 0x000fea000383ffff */
.L_x_5403:
        /* <DEDUP_REMOVED lines=11> */
.L_x_5445:
[----:B------:R-:W-:Y:S05]  /*16250*/  BSYNC B0 ;  /* 0x0000000000007941 */ /* 0x000fea0003800000 */
.L_x_5444:
[----:B------:R-:W-:Y:S05]  /*16260*/  BRA `(.L_x_5446) ;  /* 0xffffffe800947947 */ /* 0x000fea000383ffff */
.L_x_5404:
[----:B------:R-:W-:Y:S01]  /*16270*/  BSSY B0, `(.L_x_5447) ;  /* 0x0000006000007945 */ /* 0x000fe20003800000 */
[----:B------:R-:W-:-:S07]  /*16280*/  IMAD.MOV.U32 R15, RZ, RZ, -0x1 ;  /* 0xffffffffff0f7424 */ /* 0x000fce00078e00ff */
[----:B0-----:R-:W-:Y:S05]  /*16290*/  WARPSYNC.COLLECTIVE R15, `(.L_x_5448) ;  /* 0x000000000f0c7348 */ /* 0x001fea0003c00000 */
[----:B------:R-:W-:Y:S02]  /*162a0*/  ELECT P6, UR62, PT ;  /* 0x00000000003e782f */ /* 0x000fe400038c0000 */
[----:B------:R-:W-:Y:S01]  /*162b0*/  MOV R14, UR62 ;  /* 0x0000003e000e7c02 */ /* 0x000fe20008000f00 */
[----:B0-----:R-:W-:Y:S10]  /*162c0*/  ENDCOLLECTIVE ;  /* 0x000000000000791b */ /* 0x001ff40003800000 */
.L_x_5448:
[----:B------:R-:W-:Y:S05]  /*162d0*/  BSYNC B0 ;  /* 0x0000000000007941 */ /* 0x000fea0003800000 */
.L_x_5447:
[----:B------:R-:W-:Y:S05]  /*162e0*/  BRA `(.L_x_5449) ;  /* 0xffffffe800887947 */ /* 0x000fea000383ffff */
.L_x_5406:
[----:B0-----:R0:W1:Y:S02]  /*162f0*/  SYNCS.PHASECHK.TRANS64.TRYWAIT P0, [R6+URZ], R5 ;  /* 0x00000005060075a7 */ /* 0x001064000800017f */
[----:B-1----:R-:W-:Y:S05]  /*16300*/  @!P0 NANOSLEEP.SYNCS 0x989680 ;  /* 0x009896800000895d */ /* 0x002fea0003900000 */
[----:B------:R-:W1:Y:S02]  /*16310*/  @!P0 SYNCS.PHASECHK.TRANS64 P0, [R6+URZ], R5 ;  /* 0x00000005060085a7 */ /* 0x000e64000800007f */
[----:B-1----:R-:W-:Y:S05]  /*16320*/  @!P0 BRA `(.L_x_5406) ;  /* 0xfffffffc00f08947 */ /* 0x002fea000383ffff */
[----:B------:R-:W-:Y:S05]  /*16330*/  BRA `(.L_x_5450) ;  /* 0xffffffe800c47947 */ /* 0x000fea000383ffff */
.L_x_5407:
[----:B-1----:R1:W2:Y:S02]  /*16340*/  SYNCS.PHASECHK.TRANS64.TRYWAIT P0, [R3+URZ], R4 ;  /* 0x00000004030075a7 */ /* 0x0022a4000800017f */
[----:B--2---:R-:W-:Y:S05]  /*16350*/  @!P0 NANOSLEEP.SYNCS 0x989680 ;  /* 0x009896800000895d */ /* 0x004fea0003900000 */
[----:B------:R-:W2:Y:S02]  /*16360*/  @!P0 SYNCS.PHASECHK.TRANS64 P0, [R3+URZ], R4 ;  /* 0x00000004030085a7 */ /* 0x000ea4000800007f */
[----:B--2---:R-:W-:Y:S05]  /*16370*/  @!P0 BRA `(.L_x_5407) ;  /* 0xfffffffc00f08947 */ /* 0x004fea000383ffff */
[----:B------:R-:W-:Y:S05]  /*16380*/  BRA `(.L_x_5451) ;  /* 0xffffffe800b87947 */ /* 0x000fea000383ffff */
.L_x_5409:
[----:B-1----:R1:W2:Y:S02]  /*16390*/  SYNCS.PHASECHK.TRANS64.TRYWAIT P0, [R0+URZ], R5 ;  /* 0x00000005000075a7 */ /* 0x0022a4000800017f */
[----:B--2---:R-:W-:Y:S05]  /*163a0*/  @!P0 NANOSLEEP.SYNCS 0x989680 ;  /* 0x009896800000895d */ /* 0x004fea0003900000 */
[----:B------:R-:W2:Y:S02]  /*163b0*/  @!P0 SYNCS.PHASECHK.TRANS64 P0, [R0+URZ], R5 ;  /* 0x00000005000085a7 */ /* 0x000ea4000800007f */
[----:B--2---:R-:W-:Y:S05]  /*163c0*/  @!P0 BRA `(.L_x_5409) ;  /* 0xfffffffc00f08947 */ /* 0x004fea000383ffff */
[----:B------:R-:W-:Y:S05]  /*163d0*/  BRA `(.L_x_5452) ;  /* 0xffffffe800bc7947 */ /* 0x000fea000383ffff */
.L_x_5453:
        /* <DEDUP_REMOVED lines=10> */
.L_x_14854:


//--------------------- .text._ZN7cutlass13device_kernelIN5flash11enable_sm90INS1_16FlashAttnFwdSm90INS1_25CollectiveMainloopFwdSm90ILi2EN4cute5tupleIJNS5_1CILi1EEES8_S8_EEENS6_IJNS7_ILi128EEENS7_ILi112EEENS7_ILi192EEEEEELi192ENS_10bfloat16_tEfNS_4arch4Sm90ELb1ELb0ELb0ELb1ELb0ELb0ELb0ELb1ELb1ELb1ELb1ELb0EEENS1_21CollectiveEpilogueFwdINS6_IJSA_SC_SB_EEES9_SE_SG_Li256ELb1ELb1ELb1ELb0EEENS1_36VarlenDynamicPersistentTileSchedulerILi128ELi112ELi256ELi128ELb1ELb1ELb1ELb1ELb1ELb1EEEEEEEEEvNT_6ParamsE --------------------------
	.section	.text._ZN7cutlass13device_kernelIN5flash11enable_sm90INS1_16FlashAttnFwdSm90INS1_25CollectiveMainloopFwdSm90ILi2EN4cute5tupleIJNS5_1CILi1EEES8_S8_EEENS6_IJNS7_ILi128EEENS7_ILi112EEENS7_ILi192EEEEEELi192ENS_10bfloat16_tEfNS_4arch4Sm90ELb1ELb0ELb0ELb1ELb0ELb0ELb0ELb1ELb1ELb1ELb1ELb0EEENS1_21CollectiveEpilogueFwdINS6_IJSA_SC_SB_EEES9_SE_SG_Li256ELb1ELb1ELb1ELb0EEENS1_36VarlenDynamicPersistentTileSchedulerILi128ELi112ELi256ELi128ELb1ELb1ELb1ELb1ELb1ELb1EEEEEEEEEvNT_6ParamsE,"ax",@progbits
	.align	128
.text._ZN7cutlass13device_kernelIN5flash11enable_sm90INS1_16FlashAttnFwdSm90INS1_25CollectiveMainloopFwdSm90ILi2EN4cute5tupleIJNS5_1CILi1EEES8_S8_EEENS6_IJNS7_ILi128EEENS7_ILi112EEENS7_ILi192EEEEEELi192ENS_10bfloat16_tEfNS_4arch4Sm90ELb1ELb0ELb0ELb1ELb0ELb0ELb0ELb1ELb1ELb1ELb1ELb0EEENS1_21CollectiveEpilogueFwdINS6_IJSA_SC_SB_EEES9_SE_SG_Li256ELb1ELb1ELb1ELb0EEENS1_36VarlenDynamicPersistentTileSchedulerILi128ELi112ELi256ELi128ELb1ELb1ELb1ELb1ELb1ELb1EEEEEEEEEvNT_6ParamsE:
        .type           _ZN7cutlass13device_kernelIN5flash11enable_sm90INS1_16FlashAttnFwdSm90INS1_25CollectiveMainloopFwdSm90ILi2EN4cute5tupleIJNS5_1CILi1EEES8_S8_EEENS6_IJNS7_ILi128EEENS7_ILi112EEENS7_ILi192EEEEEELi192ENS_10bfloat16_tEfNS_4arch4Sm90ELb1ELb0ELb0ELb1ELb0ELb0ELb0ELb1ELb1ELb1ELb1ELb0EEENS1_21CollectiveEpilogueFwdINS6_IJSA_SC_SB_EEES9_SE_SG_Li256ELb1ELb1ELb1ELb0EEENS1_36VarlenDynamicPersistentTileSchedulerILi128ELi112ELi256ELi128ELb1ELb1ELb1ELb1ELb1ELb1EEEEEEEEEvNT_6ParamsE,@function
        .size           _ZN7cutlass13device_kernelIN5flash11enable_sm90INS1_16FlashAttnFwdSm90INS1_25CollectiveMainloopFwdSm90ILi2EN4cute5tupleIJNS5_1CILi1EEES8_S8_EEENS6_IJNS7_ILi128EEENS7_ILi112EEENS7_ILi192EEEEEELi192ENS_10bfloat16_tEfNS_4arch4Sm90ELb1ELb0ELb0ELb1ELb0ELb0ELb0ELb1ELb1ELb1ELb1ELb0EEENS1_21CollectiveEpilogueFwdINS6_IJSA_SC_SB_EEES9_SE_SG_Li256ELb1ELb1ELb1ELb0EEENS1_36VarlenDynamicPersistentTileSchedulerILi128ELi112ELi256ELi128ELb1ELb1ELb1ELb1ELb1ELb1EEEEEEEEEvNT_6ParamsE,(.L_x_14855 - _ZN7cutlass13device_kernelIN5flash11enable_sm90INS1_16FlashAttnFwdSm90INS1_25CollectiveMainloopFwdSm90ILi2EN4cute5tupleIJNS5_1CILi1EEES8_S8_EEENS6_IJNS7_ILi128EEENS7_ILi112EEENS7_ILi192EEEEEELi192ENS_10bfloat16_tEfNS_4arch4Sm90ELb1ELb0ELb0ELb1ELb0ELb0ELb0ELb1ELb1ELb1ELb1ELb0EEENS1_21CollectiveEpilogueFwdINS6_IJSA_SC_SB_EEES9_SE_SG_Li256ELb1ELb1ELb1ELb0EEENS1_36VarlenDynamicPersistentTileSchedulerILi128ELi112ELi256ELi128ELb1ELb1ELb1ELb1ELb1ELb1EEEEEEEEEvNT_6ParamsE)
        .other          _ZN7cutlass13device_kernelIN5flash11enable_sm90INS1_16FlashAttnFwdSm90INS1_25CollectiveMainloopFwdSm90ILi2EN4cute5tupleIJNS5_1CILi1EEES8_S8_EEENS6_IJNS7_ILi128EEENS7_ILi112EEENS7_ILi192EEEEEELi192ENS_10bfloat16_tEfNS_4arch4Sm90ELb1ELb0ELb0ELb1ELb0ELb0ELb0ELb1ELb1ELb1ELb1ELb0EEENS1_21CollectiveEpilogueFwdINS6_IJSA_SC_SB_EEES9_SE_SG_Li256ELb1ELb1ELb1ELb0EEENS1_36VarlenDynamicPersistentTileSchedulerILi128ELi112ELi256ELi128ELb1ELb1ELb1ELb1ELb1ELb1EEEEEEEEEvNT_6ParamsE,@"STO_CUDA_ENTRY STV_DEFAULT"
_ZN7cutlass13device_kernelIN5flash11enable_sm90INS1_16FlashAttnFwdSm90INS1_25CollectiveMainloopFwdSm90ILi2EN4cute5tupleIJNS5_1CILi1EEES8_S8_EEENS6_IJNS7_ILi128EEENS7_ILi112EEENS7_ILi192EEEEEELi192ENS_10bfloat16_tEfNS_4arch4Sm90ELb1ELb0ELb0ELb1ELb0ELb0ELb0ELb1ELb1ELb1ELb1ELb0EEENS1_21CollectiveEpilogueFwdINS6_IJSA_SC_SB_EEES9_SE_SG_Li256ELb1ELb1ELb1ELb0EEENS1_36VarlenDynamicPersistentTileSchedulerILi128ELi112ELi256ELi128ELb1ELb1ELb1ELb1ELb1ELb1EEEEEEEEEvNT_6ParamsE:
        /* <DEDUP_REMOVED lines=18> */
.L_x_5455:
[----:B------:R-:W-:Y:S05]  /*0120*/  BSYNC B0 ;  /* 0x0000000000007941 */ /* 0x000fea0003800000 */
.L_x_5454:
        /* <DEDUP_REMOVED lines=41> */
.L_x_5456:
        /* <DEDUP_REMOVED lines=22> */
.L_x_5457:
        /* <DEDUP_REMOVED lines=18> */
.L_x_5458:
        /* <DEDUP_REMOVED lines=22> */
.L_x_5459:
        /* <DEDUP_REMOVED lines=22> */
.L_x_5460:
        /* <DEDUP_REMOVED lines=8> */
.L_x_5462:
        /* <DEDUP_REMOVED lines=16> */
[----:B------:R-:W-:Y:S01]  /*0a80*/  UMOV UR60, URZ ;  /* 0x0000003f003c7c82 */ /* 0x000fe20008000000 */
[----:B------:R-:W-:Y:S01]  /*0a90*/  R2UR UR6, R10 ;  /* 0x000000000a0672ca */ /* 0x000fe200000e0000 */
[----:B------:R-:W0:Y:S01]  /*0aa0*/  S2R R0, SR_TID.X ;  /* 0x0000000000007919 */ /* 0x000e220000002100 */
[----:B------:R-:W-:Y:S01]  /*0ab0*/  R2UR UR7, R11 ;  /* 0x000000000b0772ca */ /* 0x000fe200000e0000 */
[----:B------:R-:W-:Y:S01]  /*0ac0*/  UMOV UR36, URZ ;  /* 0x0000003f00247c82 */ /* 0x000fe20008000000 */
[----:B0-----:R-:W-:-:S05]  /*0ad0*/  VIADD R12, R0, 0xffffff80 ;  /* 0xffffff80000c7836 */ /* 0x001fca0000000000 */
[----:B------:R-:W-:-:S04]  /*0ae0*/  SHF.R.S32.HI R0, RZ, 0x1f, R12 ;  /* 0x0000001fff007819 */ /* 0x000fc8000001140c */
[CC--:B------:R-:W-:Y:S02]  /*0af0*/  LEA.HI R3, R0.reuse, R12.reuse, RZ, 0x4 ;  /* 0x0000000c00037211 */ /* 0x0c0fe400078f20ff */
[CC--:B------:R-:W-:Y:S02]  /*0b00*/  LEA.HI R4, R0.reuse, R12.reuse, RZ, 0x5 ;  /* 0x0000000c00047211 */ /* 0x0c0fe400078f28ff */
[----:B------:R-:W-:Y:S02]  /*0b10*/  SHF.R.S32.HI R6, RZ, 0x4, R3 ;  /* 0x00000004ff067819 */ /* 0x000fe40000011403 */
[----:B------:R-:W-:Y:S01]  /*0b20*/  LEA.HI R11, R0, R12, RZ, 0x2 ;  /* 0x0000000c000b7211 */ /* 0x000fe200078f10ff */
[----:B------:R-:W-:Y:S01]  /*0b30*/  IMAD.SHL.U32 R5, R4, 0x20, RZ ;  /* 0x0000002004057824 */ /* 0x000fe200078e00ff */
[C---:B------:R-:W-:Y:S02]  /*0b40*/  LOP3.LUT R4, R3.reuse, 0x3fffff0, RZ, 0xc0, !PT ;  /* 0x03fffff003047812 */ /* 0x040fe400078ec0ff */
[----:B------:R-:W-:-:S02]  /*0b50*/  LEA.HI R3, R3, R6, RZ, 0x1 ;  /* 0x0000000603037211 */ /* 0x000fc400078f08ff */
[----:B------:R-:W-:Y:S01]  /*0b60*/  LOP3.LUT R5, R5, 0xfffffc00, RZ, 0xc0, !PT ;  /* 0xfffffc0005057812 */ /* 0x000fe200078ec0ff */
[----:B------:R-:W-:Y:S01]  /*0b70*/  IMAD.IADD R4, R12, 0x1, -R4 ;  /* 0x000000010c047824 */ /* 0x000fe200078e0a04 */
[----:B------:R-:W-:Y:S02]  /*0b80*/  LOP3.LUT R3, R3, 0x1ffffffe, RZ, 0xc0, !PT ;  /* 0x1ffffffe03037812 */ /* 0x000fe400078ec0ff */
[----:B------:R-:W-:Y:S01]  /*0b90*/  LOP3.LUT R11, R11, 0xfffffffc, RZ, 0xc0, !PT ;  /* 0xfffffffc0b0b7812 */ /* 0x000fe200078ec0ff */
[----:B------:R-:W-:Y:S02]  /*0ba0*/  IMAD R4, R4, 0x40, R5 ;  /* 0x0000004004047824 */ /* 0x000fe400078e0205 */
[----:B------:R-:W-:Y:S02]  /*0bb0*/  IMAD.IADD R3, R6, 0x1, -R3 ;  /* 0x0000000106037824 */ /* 0x000fe400078e0a03 */
[----:B------:R-:W-:Y:S02]  /*0bc0*/  IMAD.IADD R11, R12, 0x1, -R11 ;  /* 0x000000010c0b7824 */ /* 0x000fe400078e0a0b */
[----:B------:R-:W-:-:S03]  /*0bd0*/  IMAD R3, R3, 0x8, R4 ;  /* 0x0000000803037824 */ /* 0x000fc600078e0204 */
[----:B------:R-:W-:Y:S02]  /*0be0*/  LEA.HI R5, R11, R11, RZ, 0x1 ;  /* 0x0000000b0b057211 */ /* 0x000fe400078f08ff */
[----:B------:R0:W-:Y:S02]  /*0bf0*/  STL [R1+0x48], R3 ;  /* 0x0000480301007387 */ /* 0x0001e40000100800 */
[----:B------:R-:W-:-:S05]  /*0c00*/  LOP3.LUT R4, R5, 0x1ffffffe, RZ, 0xc0, !PT ;  /* 0x1ffffffe05047812 */ /* 0x000fca00078ec0ff */
        /* <DEDUP_REMOVED lines=19> */
[----:B0-----:R-:W-:-:S02]  /*0d40*/  LOP3.LUT R3, R8, 0x7ffffffc, RZ, 0xc0, !PT ;  /* 0x7ffffffc08037812 */ /* 0x001fc400078ec0ff */
[----:B------:R-:W-:Y:S02]  /*0d50*/  LEA.HI R10, R10, R9, RZ, 0x3 ;  /* 0x000000090a0a7211 */ /* 0x000fe400078f18ff */
[----:B------:R-:W-:Y:S01]  /*0d60*/  SHF.R.S32.HI R7, RZ, 0x5, R7 ;  /* 0x00000005ff077819 */ /* 0x000fe20000011407 */
[----:B------:R-:W-:Y:S01]  /*0d70*/  IMAD.IADD R3, R234, 0x1, -R3 ;  /* 0x00000001ea037824 */ /* 0x000fe200078e0a03 */
[----:B------:R-:W-:-:S03]  /*0d80*/  LOP3.LUT R10, R10, 0xfffffff8, RZ, 0xc0, !PT ;  /* 0xfffffff80a0a7812 */ /* 0x000fc600078ec0ff */
[----:B------:R-:W-:Y:S02]  /*0d90*/  IMAD.SHL.U32 R18, R3, 0x2, RZ ;  /* 0x0000000203127824 */ /* 0x000fe400078e00ff */
[----:B------:R-:W-:Y:S02]  /*0da0*/  IMAD.IADD R10, R9, 0x1, -R10 ;  /* 0x00000001090a7824 */ /* 0x000fe400078e0a0a */
[C---:B------:R-:W-:Y:S02]  /*0db0*/  VIADD R230, R18.reuse, 0x8 ;  /* 0x0000000812e67836 */ /* 0x040fe40000000000 */
[----:B------:R-:W-:Y:S02]  /*0dc0*/  IMAD R7, R7, 0x10, R10 ;  /* 0x0000001007077824 */ /* 0x000fe400078e020a */
[----:B------:R-:W-:Y:S02]  /*0dd0*/  VIADD R229, R18, 0x10 ;  /* 0x0000001012e57836 */ /* 0x000fe40000000000 */
[----:B------:R-:W-:-:S02]  /*0de0*/  IMAD R5, R2, 0x40, R7 ;  /* 0x0000004002057824 */ /* 0x000fc400078e0207 */
[----:B------:R-:W-:Y:S01]  /*0df0*/  IMAD.U32 R2, RZ, RZ, UR4 ;  /* 0x00000004ff027e24 */ /* 0x000fe2000f8e00ff */
[----:B------:R-:W-:Y:S01]  /*0e00*/  SHF.R.S32.HI R0, RZ, 0x1f, R229 ;  /* 0x0000001fff007819 */ /* 0x000fe200000114e5 */
[C---:B------:R-:W-:Y:S01]  /*0e10*/  VIADD R228, R18.reuse, 0x30 ;  /* 0x0000003012e47836 */ /* 0x040fe20000000000 */
[----:B------:R-:W-:Y:S01]  /*0e20*/  STL [R1+0x44], R5 ;  /* 0x0000440501007387 */ /* 0x000fe20000100800 */
[C---:B------:R-:W-:Y:S01]  /*0e30*/  VIADD R227, R18.reuse, 0x38 ;  /* 0x0000003812e37836 */ /* 0x040fe20000000000 */
[----:B------:R-:W-:Y:S01]  /*0e40*/  UMOV UR4, URZ ;  /* 0x0000003f00047c82 */ /* 0x000fe20008000000 */
        /* <DEDUP_REMOVED lines=31> */
[----:B------:R-:W-:Y:S01]  /*1040*/  IMAD.U32 R233, RZ, RZ, UR4 ;  /* 0x00000004ffe97e24 */ /* 0x000fe2000f8e00ff */
[----:B------:R-:W-:Y:S01]  /*1050*/  SHF.R.S32.HI R2, RZ, 0x1f, R215 ;  /* 0x0000001fff027819 */ /* 0x000fe200000114d7 */
[C---:B------:R-:W-:Y:S01]  /*1060*/  VIADD R207, R18.reuse, 0x18 ;  /* 0x0000001812cf7836 */ /* 0x040fe20000000000 */
[----:B------:R-:W-:Y:S01]  /*1070*/  SHF.R.S32.HI R0, RZ, 0x1f, R214 ;  /* 0x0000001fff007819 */ /* 0x000fe200000114d6 */
[----:B------:R-:W-:Y:S01]  /*1080*/  VIADD R206, R18, 0x28 ;  /* 0x0000002812ce7836 */ /* 0x000fe20000000000 */
[----:B------:R-:W-:Y:S01]  /*1090*/  SHF.R.S32.HI R237, RZ, 0x1f, R213 ;  /* 0x0000001fffed7819 */ /* 0x000fe200000114d5 */
[----:B------:R-:W-:Y:S01]  /*10a0*/  IMAD R23, R4, 0x8, R5 ;  /* 0x0000000804177824 */ /* 0x000fe200078e0205 */
[----:B------:R-:W-:-:S02]  /*10b0*/  SHF.R.S32.HI R236, RZ, 0x1f, R212 ;  /* 0x0000001fffec7819 */ /* 0x000fc400000114d4 */
[----:B------:R-:W-:-:S07]  /*10c0*/  SHF.R.S32.HI R235, RZ, 0x1f, R211 ;  /* 0x0000001fffeb7819 */ /* 0x000fce00000114d3 */
.L_x_5520:
[----:B------:R-:W-:Y:S01]  /*10d0*/  ULDC.64 UR8, c[0x0][0xc88] ;  /* 0x0003220000087ab9 */ /* 0x000fe20000000a00 */
[----:B------:R-:W-:Y:S01]  /*10e0*/  ULDC.64 UR12, c[0x0][0x208] ;  /* 0x00008200000c7ab9 */ /* 0x000fe20000000a00 */
[----:B------:R-:W-:Y:S01]  /*10f0*/  UIMAD.WIDE UR8, UR7, 0x4, UR8 ;  /* 0x00000004070878a5 */ /* 0x000fe2000f8e0208 */
[----:B------:R-:W-:-:S05]  /*1100*/  ULDC.64 UR10, c[0x0][0xa18] ;  /* 0x00028600000a7ab9 */ /* 0x000fca0000000a00 */
[----:B01-34-:R-:W-:Y:S02]  /*1110*/  IMAD.U32 R2, RZ, RZ, UR8 ;  /* 0x00000008ff027e24 */ /* 0x01bfe4000f8e00ff */
[----:B--2---:R-:W-:Y:S01]  /*1120*/  IMAD.U32 R3, RZ, RZ, UR9 ;  /* 0x00000009ff037e24 */ /* 0x004fe2000f8e00ff */
        /* <DEDUP_REMOVED lines=19> */
[----:B------:R-:W-:-:S03]  /*1260*/  IMAD.U32 R4, RZ, RZ, UR10 ;  /* 0x0000000aff047e24 */ /* 0x000fc6000f8e00ff */
[----:B------:R-:W-:Y:S01]  /*1270*/  IMAD.U32 R5, RZ, RZ, UR11 ;  /* 0x0000000bff057e24 */ /* 0x000fe2000f8e00ff */
[----:B------:R-:W2:Y:S01]  /*1280*/  @P0 LDG.E R2, desc[UR12][R2.64] ;  /* 0x0000000c02020981 */ /* 0x000ea2000c1e1900 */
[----:B------:R-:W-:Y:S02]  /*1290*/  UISETP.NE.U32.AND UP0, UPT, UR8, URZ, UPT ;  /* 0x0000003f0800728c */ /* 0x000fe4000bf05070 */
[----:B------:R-:W-:Y:S01]  /*12a0*/  ULOP3.LUT UR7, UR6, 0xff000000, URZ, 0xc0, !UPT ;  /* 0xff00000006077892 */ /* 0x000fe2000f8ec03f */
[----:B------:R-:W3:Y:S01]  /*12b0*/  @P2 LDG.E R4, desc[UR12][R4.64] ;  /* 0x0000000c04042981 */ /* 0x000ee2000c1e1900 */
[----:B------:R-:W-:Y:S01]  /*12c0*/  ULDC UR11, c[0x0][0x288] ;  /* 0x0000a200000b7ab9 */ /* 0x000fe20000000800 */
[----:B------:R-:W-:Y:S02]  /*12d0*/  UISETP.NE.AND.EX UP0, UPT, UR9, URZ, UPT, UP0 ;  /* 0x0000003f0900728c */ /* 0x000fe4000bf05300 */
[----:B------:R-:W-:Y:S01]  /*12e0*/  ULOP3.LUT UR8, UR6, 0xff0000, URZ, 0xc0, !UPT ;  /* 0x00ff000006087892 */ /* 0x000fe2000f8ec03f */
[----:B------:R-:W-:Y:S01]  /*12f0*/  ULDC UR9, c[0x0][0x424] ;  /* 0x0001090000097ab9 */ /* 0x000fe20000000800 */
[----:B------:R-:W-:Y:S01]  /*1300*/  ULDC.64 UR12, c[0x0][0xa20] ;  /* 0x00028800000c7ab9 */ /* 0x000fe20000000a00 */
[----:B------:R-:W-:Y:S01]  /*1310*/  ULOP3.LUT UR6, UR6, 0xffff, URZ, 0xc0, !UPT ;  /* 0x0000ffff06067892 */ /* 0x000fe2000f8ec03f */
[----:B------:R-:W-:Y:S01]  /*1320*/  ISETP.NE.U32.AND P1, PT, RZ, UR12, PT ;  /* 0x0000000cff007c0c */ /* 0x000fe2000bf25070 */
[----:B------:R-:W-:-:S02]  /*1330*/  USHF.R.U32.HI UR7, URZ, 0x8, UR7 ;  /* 0x000000083f077899 */ /* 0x000fc40008011607 */
[----:B------:R-:W-:Y:S01]  /*1340*/  USEL UR9, UR9, 0x1, UP0 ;  /* 0x0000000109097887 */ /* 0x000fe20008000000 */
[----:B------:R-:W-:Y:S01]  /*1350*/  ISETP.NE.AND.EX P1, PT, RZ, UR13, PT, P1 ;  /* 0x0000000dff007c0c */ /* 0x000fe2000bf25310 */
[----:B------:R-:W-:Y:S01]  /*1360*/  ULDC UR10, c[0x0][0x2f0] ;  /* 0x0000bc00000a7ab9 */ /* 0x000fe20000000800 */
[----:B------:R-:W-:Y:S01]  /*1370*/  UMOV UR4, URZ ;  /* 0x0000003f00047c82 */ /* 0x000fe20008000000 */
[----:B------:R-:W-:Y:S01]  /*1380*/  ULEA.HI UR8, UR8, UR7, URZ, 0x10 ;  /* 0x0000000708087291 */ /* 0x000fe2000f8f803f */
[----:B------:R-:W-:Y:S01]  /*1390*/  IMAD.U32 R210, RZ, RZ, UR6 ;  /* 0x00000006ffd27e24 */ /* 0x000fe2000f8e00ff */
[----:B------:R-:W-:Y:S01]  /*13a0*/  UIMAD UR9, UR9, UR10, URZ ;  /* 0x0000000a090972a4 */ /* 0x000fe2000f8e023f */
[----:B--2---:R-:W-:Y:S02]  /*13b0*/  @P0 R2UR UR4, R2 ;  /* 0x00000000020402ca */ /* 0x004fe400000e0000 */
[----:B---3--:R-:W-:-:S13]  /*13c0*/  @P2 R2UR UR11, R4 ;  /* 0x00000000040b22ca */ /* 0x008fda00000e0000 */
[----:B------:R-:W-:Y:S01]  /*13d0*/  IMAD.U32 R16, RZ, RZ, UR11 ;  /* 0x0000000bff107e24 */ /* 0x000fe2000f8e00ff */
[----:B-----5:R-:W-:Y:S06]  /*13e0*/  @P2 BRA `(.L_x_5463) ;  /* 0x0000000000402947 */ /* 0x020fec0003800000 */
        /* <DEDUP_REMOVED lines=16> */
.L_x_5463:
        /* <DEDUP_REMOVED lines=11> */
.L_x_5464:
        /* <DEDUP_REMOVED lines=15> */
.L_x_5465:
        /* <DEDUP_REMOVED lines=70> */
.L_x_5466:
        /* <DEDUP_REMOVED lines=97> */
.L_x_5468:
        /* <DEDUP_REMOVED lines=12> */
.L_x_5651:
[----:B------:R-:W-:Y:S05]  /*21c0*/  @!P0 BRA `(.L_x_5470) ;  /* 0x0000000000048947 */ /* 0x000fea0003800000 */
[----:B------:R-:W-:Y:S01]  /*21d0*/  BPT.TRAP 0x1 ;  /* 0x000000040000795c */ /* 0x000fe20000300000 */
.L_x_5470:
[----:B0-----:R-:W-:Y:S02]  /*21e0*/  IMAD.U32 R0, RZ, RZ, UR36 ;  /* 0x00000024ff007e24 */ /* 0x001fe4000f8e00ff */
[----:B------:R-:W-:-:S03]  /*21f0*/  IMAD.U32 R3, RZ, RZ, UR60 ;  /* 0x0000003cff037e24 */ /* 0x000fc6000f8e00ff */
[----:B------:R-:W-:Y:S02]  /*2200*/  LEA R0, R0, UR39, 0x3 ;  /* 0x0000002700007c11 */ /* 0x000fe4000f8e18ff */
[----:B------:R-:W-:-:S04]  /*2210*/  SHF.L.U32 R3, R3, 0x1f, RZ ;  /* 0x0000001f03037819 */ /* 0x000fc800000006ff */
[----:B------:R0:W1:Y:S01]  /*2220*/  SYNCS.PHASECHK.TRANS64.TRYWAIT P2, [R0+URZ+0x36830], R3 ;  /* 0x03683003000075a7 */ /* 0x000062000804017f */
[----:B------:R-:W-:Y:S05]  /*2230*/  @!P0 BRA `(.L_x_5471) ;  /* 0x0000000000048947 */ /* 0x000fea0003800000 */
[----:B------:R-:W-:Y:S01]  /*2240*/  BPT.TRAP 0x1 ;  /* 0x000000040000795c */ /* 0x000fe20000300000 */
.L_x_5471:
[----:B------:R-:W2:Y:S02]  /*2250*/  S2R R2, SR_TID.X ;  /* 0x0000000000027919 */ /* 0x000ea40000002100 */
[----:B--2---:R-:W-:Y:S01]  /*2260*/  LOP3.LUT P1, RZ, R2, 0x7f, RZ, 0xc0, !PT ;  /* 0x0000007f02ff7812 */ /* 0x004fe2000782c0ff */
[----:B-1----:R-:W-:-:S12]  /*2270*/  @P2 BRA `(.L_x_5472) ;  /* 0x0000000000082947 */ /* 0x002fd80003800000 */
[----:B------:R-:W1:Y:S02]  /*2280*/  SYNCS.PHASECHK.TRANS64.TRYWAIT P2, [R0+URZ+0x36830], R3 ;  /* 0x03683003000075a7 */ /* 0x000e64000804017f */
[----:B-1----:R-:W-:Y:S05]  /*2290*/  @!P2 BRA `(.L_x_5473) ;  /* 0x0000018400e0a947 */ /* 0x002fea0003800000 */
.L_x_5472:
[----:B------:R-:W-:Y:S05]  /*22a0*/  WARPSYNC.ALL ;  /* 0x0000000000007948 */ /* 0x000fea0003800000 */
[----:B------:R-:W-:Y:S01]  /*22b0*/  UIADD3 UR4, UR39, 0x21400, URZ ;  /* 0x0002140027047890 */ /* 0x000fe2000fffe03f */
[----:B------:R-:W-:Y:S01]  /*22c0*/  WARPGROUP.ARRIVE ;  /* 0x00000000000079c5 */ /* 0x000fe20000000000 */
[----:B------:R-:W-:Y:S01]  /*22d0*/  ULOP3.LUT UR38, UR38, 0x10000, URZ, 0xfc, !UPT ;  /* 0x0001000026267892 */ /* 0x000fe2000f8efc3f */
[----:B01----:R-:W-:Y:S01]  /*22e0*/  @!P1 VIADD R0, R0, 0x36840 ;  /* 0x0003684000009836 */ /* 0x003fe20000000000 */
[----:B------:R-:W-:Y:S01]  /*22f0*/  USHF.R.U32.HI UR4, URZ, 0x4, UR4 ;  /* 0x000000043f047899 */ /* 0x000fe20008011604 */
[----:B------:R-:W-:Y:S01]  /*2300*/  CS2R R118, SRZ ;  /* 0x0000000000767805 */ /* 0x000fe2000001ff00 */
[----:B------:R-:W-:Y:S01]  /*2310*/  UMOV UR53, 0x40000040 ;  /* 0x4000004000357882 */ /* 0x000fe20000000000 */
[----:B------:R-:W-:Y:S01]  /*2320*/  UMOV UR55, 0x40000040 ;  /* 0x4000004000377882 */ /* 0x000fe20000000000 */
[----:B------:R-:W-:Y:S01]  /*2330*/  ULOP3.LUT UR4, UR4, 0x3fff, URZ, 0xc0, !UPT ;  /* 0x00003fff04047892 */ /* 0x000fe2000f8ec03f */
[----:B------:R-:W-:Y:S01]  /*2340*/  @!P1 PRMT R0, RZ, 0x654, R0 ;  /* 0x00000654ff009816 */ /* 0x000fe20000000000 */
[----:B------:R-:W-:Y:S01]  /*2350*/  UMOV UR52, UR38 ;  /* 0x0000002600347c82 */ /* 0x000fe20008000000 */
[----:B------:R-:W-:Y:S01]  /*2360*/  UMOV UR7, 0x40000040 ;  /* 0x4000004000077882 */ /* 0x000fe20000000000 */
[----:B------:R-:W-:Y:S01]  /*2370*/  ULOP3.LUT UR5, UR4, 0x10000, URZ, 0xfc, !UPT ;  /* 0x0001000004057892 */ /* 0x000fe2000f8efc3f */
[----:B------:R-:W-:Y:S01]  /*2380*/  CS2R R116, SRZ ;  /* 0x0000000000747805 */ /* 0x000fe2000001ff00 */
[----:B------:R-:W-:Y:S01]  /*2390*/  UMOV UR8, UR52 ;  /* 0x0000003400087c82 */ /* 0x000fe20008000000 */
[----:B------:R-:W-:Y:S01]  /*23a0*/  UMOV UR4, UR52 ;  /* 0x0000003400047c82 */ /* 0x000fe20008000000 */
[----:B------:R-:W-:Y:S01]  /*23b0*/  UIMAD UR37, UR36, 0xa80, UR5 ;  /* 0x00000a80242578a4 */ /* 0x000fe2000f8e0205 */
[----:B------:R-:W-:Y:S01]  /*23c0*/  CS2R R114, SRZ ;  /* 0x0000000000727805 */ /* 0x000fe2000001ff00 */
[----:B------:R-:W-:Y:S01]  /*23d0*/  IMAD.U32 R7, RZ, RZ, UR5 ;  /* 0x00000005ff077e24 */ /* 0x000fe2000f8e00ff */
[----:B------:R-:W-:Y:S01]  /*23e0*/  UMOV UR5, UR53 ;  /* 0x0000003500057c82 */ /* 0x000fe20008000000 */
[----:B------:R-:W-:Y:S01]  /*23f0*/  UIADD3 UR6, UR37, 0x80, URZ ;  /* 0x0000008025067890 */ /* 0x000fe2000fffe03f */
[----:B------:R-:W-:Y:S01]  /*2400*/  CS2R R112, SRZ ;  /* 0x0000000000707805 */ /* 0x000fe2000001ff00 */
[----:B------:R-:W-:Y:S01]  /*2410*/  UIADD3 UR10, UR37, 0x200, URZ ;  /* 0x00000200250a7890 */ /* 0x000fe2000fffe03f */
[----:B------:R-:W-:Y:S01]  /*2420*/  CS2R R110, SRZ ;  /* 0x00000000006e7805 */ /* 0x000fe2000001ff00 */
[----:B------:R-:W-:Y:S01]  /*2430*/  UMOV UR54, UR37 ;  /* 0x0000002500367c82 */ /* 0x000fe20008000000 */
[----:B------:R-:W-:Y:S01]  /*2440*/  UMOV UR9, UR53 ;  /* 0x0000003500097c82 */ /* 0x000fe20008000000 */
[----:B------:R-:W-:Y:S01]  /*2450*/  HGMMA.64x16x16.F32.BF16 R72, gdesc[UR52], RZ, !UPT, gsb0 ;  /* 0x00200000344879f0 */ /* 0x000fe2000c0018ff */
[----:B------:R-:W-:Y:S01]  /*2460*/  UMOV UR11, 0x40000040 ;  /* 0x40000040000b7882 */ /* 0x000fe20000000000 */
[----:B------:R-:W-:Y:S01]  /*2470*/  UIADD3 UR14, UR37, 0x280, URZ ;  /* 0x00000280250e7890 */ /* 0x000fe2000fffe03f */
[----:B------:R-:W-:Y:S01]  /*2480*/  R2UR UR55, R17 ;  /* 0x00000000113772ca */ /* 0x000fe200000e0000 */
[----:B------:R-:W-:Y:S01]  /*2490*/  UMOV UR12, UR52 ;  /* 0x00000034000c7c82 */ /* 0x000fe20008000000 */
[----:B------:R-:W-:Y:S01]  /*24a0*/  UMOV UR13, UR53 ;  /* 0x00000035000d7c82 */ /* 0x000fe20008000000 */
[----:B------:R-:W-:Y:S01]  /*24b0*/  UMOV UR15, 0x40000040 ;  /* 0x40000040000f7882 */ /* 0x000fe20000000000 */
[----:B------:R-:W-:Y:S01]  /*24c0*/  UIADD3 UR16, UR38, 0x2, URZ ;  /* 0x0000000226107890 */ /* 0x000fe2000fffe03f */
[----:B------:R-:W-:Y:S01]  /*24d0*/  R2UR UR54, R16 ;  /* 0x00000000103672ca */ /* 0x000fe200000e0000 */
[----:B------:R-:W-:Y:S01]  /*24e0*/  UIADD3 UR18, UR37, 0x284, URZ ;  /* 0x0000028425127890 */ /* 0x000fe2000fffe03f */
[----:B------:R-:W-:Y:S01]  /*24f0*/  CS2R R108, SRZ ;  /* 0x00000000006c7805 */ /* 0x000fe2000001ff00 */
[----:B------:R-:W-:Y:S01]  /*2500*/  UMOV UR19, 0x40000040 ;  /* 0x4000004000137882 */ /* 0x000fe20000000000 */
        /* <DEDUP_REMOVED lines=10> */
[----:B------:R-:W-:Y:S01]  /*25b0*/  IMAD.U32 R6, RZ, RZ, UR54 ;  /* 0x00000036ff067e24 */ /* 0x000fe2000f8e00ff */
        /* <DEDUP_REMOVED lines=13> */
[----:B------:R-:W-:-:S02]  /*2690*/  CS2R R92, SRZ ;  /* 0x00000000005c7805 */ /* 0x000fc4000001ff00 */
[----:B------:R-:W-:Y:S02]  /*26a0*/  CS2R R90, SRZ ;  /* 0x00000000005a7805 */ /* 0x000fe4000001ff00 */
[----:B------:R-:W-:Y:S02]  /*26b0*/  CS2R R88, SRZ ;  /* 0x0000000000587805 */ /* 0x000fe4000001ff00 */
        /* <DEDUP_REMOVED lines=86> */
[----:B------:R-:W-:Y:S02]  /*2c20*/  ULDC UR7, c[0x0][0x448] ;  /* 0x0001120000077ab9 */ /* 0x000fe40000000800 */
[----:B------:R-:W-:Y:S02]  /*2c30*/  UISETP.NE.AND UP0, UPT, UR7, 0x1, UPT ;  /* 0x000000010700788c */ /* 0x000fe4000bf05270 */
[----:B------:R-:W-:-:S04]  /*2c40*/  UIADD3 UR7, UR37, 0xa04, URZ ;  /* 0x00000a0425077890 */ /* 0x000fc8000fffe03f */
[----:B------:R-:W-:Y:S01]  /*2c50*/  PLOP3.LUT P2, PT, PT, PT, UP0, 0x80, 0x0 ;  /* 0x000000000000781c */ /* 0x000fe20003f4f008 */
        /* <DEDUP_REMOVED lines=41> */
[----:B------:R-:W-:Y:S01]  /*2ef0*/  ULDC UR11, c[0x0][0x988] ;  /* 0x00026200000b7ab9 */ /* 0x000fe20000000800 */
        /* <DEDUP_REMOVED lines=41> */
[----:B------:R-:W-:-:S12]  /*3190*/  @UP0 ULDC UR14, c[0x0][0x450] ;  /* 0x00011400000e0ab9 */ /* 0x000fd80000000800 */
        /* <DEDUP_REMOVED lines=264> */
[----:B------:R-:W-:-:S06]  /*4220*/  UIMAD UR7, UR61, -0x70, UR55 ;  /* 0xffffff903d0778a4 */ /* 0x000fcc000f8e0237 */
[----:B------:R-:W-:Y:S01]  /*4230*/  IMAD.U32 R5, RZ, RZ, UR7 ;  /* 0x00000007ff057e24 */ /* 0x000fe2000f8e00ff */
[----:B------:R-:W-:Y:S02]  /*4240*/  WARPGROUP.DEPBAR.LE gsb0, 0x0 ;  /* 0x00008000000079c5 */ /* 0x000fe40000010000 */
[----:B------:R-:W-:-:S06]  /*4250*/  WARPGROUP.ARRIVE ;  /* 0x00000000000079c5 */ /* 0x000fcc0000000000 */
[----:B------:R-:W-:Y:S01]  /*4260*/  HGMMA.64x16x16.F32.BF16 R32, gdesc[UR48], R32, gsb0 ;  /* 0x00200000302079f0 */ /* 0x000fe20008001820 */
[----:B------:R-:W-:Y:S01]  /*4270*/  UMOV UR48, UR6 ;  /* 0x0000000600307c82 */ /* 0x000fe20008000000 */
[----:B------:R-:W-:Y:S01]  /*4280*/  UMOV UR49, 0x40000040 ;  /* 0x4000004000317882 */ /* 0x000fe20000000000 */
[----:B------:R-:W-:Y:S01]  /*4290*/  UMOV UR50, UR10 ;  /* 0x0000000a00327c82 */ /* 0x000fe20008000000 */
[----:B------:R-:W-:Y:S01]  /*42a0*/  UMOV UR51, 0x40000040 ;  /* 0x4000004000337882 */ /* 0x000fe20000000000 */
[----:B------:R-:W-:Y:S01]  /*42b0*/  @UP0 ULDC UR6, c[0x0][0x44c] ;  /* 0x0001130000060ab9 */ /* 0x000fe20000000800 */
[----:B------:R-:W-:Y:S01]  /*42c0*/  UMOV UR10, UR15 ;  /* 0x0000000f000a7c82 */ /* 0x000fe20008000000 */
[----:B------:R-:W-:Y:S01]  /*42d0*/  @P2 IMAD.HI.U32 R3, R2, UR6, RZ ;  /* 0x0000000602032c27 */ /* 0x000fe2000f8e00ff */
[----:B------:R-:W-:-:S04]  /*42e0*/  @UP0 ULDC UR6, c[0x0][0x450] ;  /* 0x0001140000060ab9 */ /* 0x000fc80000000800 */
[----:B------:R-:W-:Y:S01]  /*42f0*/  @P2 SHF.R.U32.HI R2, RZ, UR6, R3 ;  /* 0x00000006ff022c19 */ /* 0x000fe20008011603 */
[----:B------:R-:W-:-:S04]  /*4300*/  UIMAD UR6, UR61, -0x70, URZ ;  /* 0xffffff903d0678a4 */ /* 0x000fc8000f8e023f */
[----:B------:R-:W0:Y:S02]  /*4310*/  SHFL.IDX PT, R4, R2, 0x1, 0x1c1f ;  /* 0x003c1f0002047f89 */ /* 0x000e2400000e0000 */
[----:B------:R-:W-:Y:S01]  /*4320*/  IMAD.U32 R3, RZ, RZ, UR6 ;  /* 0x00000006ff037e24 */ /* 0x000fe2000f8e00ff */
[----:B------:R-:W-:Y:S01]  /*4330*/  @UP0 ULDC UR6, c[0x0][0x44c] ;  /* 0x0001130000060ab9 */ /* 0x000fe20000000800 */
[----:B------:R-:W1:Y:S01]  /*4340*/  SHFL.IDX PT, R2, R2, RZ, 0x1c1f ;  /* 0x001c1fff02027589 */ /* 0x000e6200000e0000 */
[----:B------:R-:W-:Y:S01]  /*4350*/  UIMAD.WIDE.U32 UR6, UR15, UR6, URZ ;  /* 0x000000060f0672a5 */ /* 0x000fe2000f8e003f */
[----:B------:R-:W-:Y:S02]  /*4360*/  R2UR UR15, R19 ;  /* 0x00000000130f72ca */ /* 0x000fe400000e0000 */
[----:B------:R-:W-:Y:S01]  /*4370*/  IADD3 R3, -R18, 0x71, R3 ;  /* 0x0000007112037810 */ /* 0x000fe20007ffe103 */
[----:B------:R-:W-:-:S03]  /*4380*/  @UP0 USHF.R.U32.HI UR10, URZ, UR14, UR7 ;  /* 0x0000000e3f0a0299 */ /* 0x000fc60008011607 */
[----:B------:R-:W-:Y:S01]  /*4390*/  IADD3 R6, -R6, UR55, R3 ;  /* 0x0000003706067c10 */ /* 0x000fe2000fffe103 */
[----:B------:R-:W-:Y:S01]  /*43a0*/  UIADD3 UR7, UR10, UR55, -UR54 ;  /* 0x000000370a077290 */ /* 0x000fe2000fffe836 */
[----:B------:R-:W-:Y:S01]  /*43b0*/  IADD3 R3, -R18, 0x70, R5 ;  /* 0x0000007012037810 */ /* 0x000fe20007ffe105 */
[----:B------:R-:W-:Y:S02]  /*43c0*/  UMOV UR6, URZ ;  /* 0x0000003f00067c82 */ /* 0x000fe40008000000 */
[----:B------:R-:W-:-:S04]  /*43d0*/  UIMAD.WIDE UR6, UR7, -0x6db6db6d, UR6 ;  /* 0x92492493070678a5 */ /* 0x000fc8000f8e0206 */
[----:B------:R-:W-:Y:S01]  /*43e0*/  USHF.R.U32.HI UR6, URZ, 0x1f, UR7 ;  /* 0x0000001f3f067899 */ /* 0x000fe20008011607 */
[----:B0-----:R-:W-:-:S03]  /*43f0*/  VIADDMNMX R4, R4, R6, R3, PT ;  /* 0x0000000604047246 */ /* 0x001fc60003800103 */
[----:B------:R-:W-:Y:S01]  /*4400*/  ULEA.HI.SX32 UR6, UR7, UR6, 0x1a ;  /* 0x0000000607067291 */ /* 0x000fe2000f8fd23f */
[----:B------:R-:W-:-:S03]  /*4410*/  ISETP.GT.AND P3, PT, R4, RZ, PT ;  /* 0x000000ff0400720c */ /* 0x000fc60003f64270 */
[----:B------:R-:W-:Y:S01]  /*4420*/  UISETP.LT.AND UP1, UPT, UR15, UR6, UPT ;  /* 0x000000060f00728c */ /* 0x000fe2000bf21270 */
[C---:B------:R-:W-:Y:S02]  /*4430*/  ISETP.GT.AND P4, PT, R4.reuse, 0x1, PT ;  /* 0x000000010400780c */ /* 0x040fe40003f84270 */
[----:B------:R-:W-:Y:S01]  /*4440*/  ISETP.GT.AND P5, PT, R4, 0x8, PT ;  /* 0x000000080400780c */ /* 0x000fe20003fa4270 */
[----:B------:R-:W-:Y:S01]  /*4450*/  USEL UR7, UR15, UR6, !UP1 ;  /* 0x000000060f077287 */ /* 0x000fe2000c800000 */
        /* <DEDUP_REMOVED lines=86> */
[----:B------:R-:W-:Y:S01]  /*49c0*/  ISETP.GT.AND P3, PT, R4, 0x49, PT ;  /* 0x000000490400780c */ /* 0x000fe20003f64270 */
[----:B------:R-:W-:Y:S01]  /*49d0*/  UIADD3 UR37, UR61, -0x2, URZ ;  /* 0xfffffffe3d257890 */ /* 0x000fe2000fffe03f */
[----:B------:R-:W-:-:S02]  /*49e0*/  FSEL R46, R46, -INF , P4 ;  /* 0xff8000002e2e7808 */ /* 0x000fc40002000000 */
[----:B------:R-:W-:Y:S01]  /*49f0*/  FMNMX.FTZ R5, R43, R82, !PT ;  /* 0x000000522b057209 */ /* 0x000fe20007810000 */
[----:B------:R-:W-:Y:S01]  /*4a00*/  UISETP.GE.AND UP1, UPT, UR37, UR7, UPT ;  /* 0x000000072500728c */ /* 0x000fe2000bf26270 */
        /* <DEDUP_REMOVED lines=21> */
[----:B------:R-:W-:Y:S01]  /*4b60*/  FSEL R26, R26, -INF , P4 ;  /* 0xff8000001a1a7808 */ /* 0x000fe20002000000 */
[----:B------:R0:W-:Y:S01]  /*4b70*/  @!P1 SYNCS.ARRIVE.TRANS64.RED.A1T0 RZ, [R0+URZ], RZ ;  /* 0x000000ff00ff99a7 */ /* 0x0001e2000810043f */
[----:B------:R-:W-:Y:S02]  /*4b80*/  ISETP.GT.AND P4, PT, R4, 0x68, PT ;  /* 0x000000680400780c */ /* 0x000fe40003f84270 */
[----:B------:R-:W-:Y:S02]  /*4b90*/  FSEL R27, R27, -INF , P3 ;  /* 0xff8000001b1b7808 */ /* 0x000fe40001800000 */
[----:B------:R-:W-:Y:S02]  /*4ba0*/  FMNMX.FTZ R82, R26, R5, !PT ;  /* 0x000000051a527209 */ /* 0x000fe40007810000 */
[----:B------:R-:W-:Y:S02]  /*4bb0*/  ISETP.GT.AND P3, PT, R4, 0x69, PT ;  /* 0x000000690400780c */ /* 0x000fe40003f64270 */
[----:B------:R-:W-:-:S02]  /*4bc0*/  FSEL R30, R30, -INF , P4 ;  /* 0xff8000001e1e7808 */ /* 0x000fc40002000000 */
[----:B------:R-:W-:Y:S02]  /*4bd0*/  FMNMX.FTZ R5, R27, R82, !PT ;  /* 0x000000521b057209 */ /* 0x000fe40007810000 */
[----:B------:R-:W-:Y:S02]  /*4be0*/  CS2R R82, SRZ ;  /* 0x0000000000527805 */ /* 0x000fe4000001ff00 */
[----:B------:R-:W-:Y:S02]  /*4bf0*/  FSEL R31, R31, -INF , P3 ;  /* 0xff8000001f1f7808 */ /* 0x000fe40001800000 */
[----:B------:R-:W-:Y:S02]  /*4c00*/  FMNMX.FTZ R4, R30, R5, !PT ;  /* 0x000000051e047209 */ /* 0x000fe40007810000 */
[----:B------:R-:W-:Y:S02]  /*4c10*/  ISETP.GT.AND P4, PT, R3, 0x1, PT ;  /* 0x000000010300780c */ /* 0x000fe40003f84270 */
[----:B------:R-:W-:-:S02]  /*4c20*/  FMNMX.FTZ R9, R31, R4, !PT ;  /* 0x000000041f097209 */ /* 0x000fc40007810000 */
[----:B------:R-:W-:Y:S02]  /*4c30*/  FSEL R73, R73, -INF , P4 ;  /* 0xff80000049497808 */ /* 0x000fe40002000000 */
[----:B------:R-:W-:Y:S01]  /*4c40*/  ISETP.GT.AND P4, PT, R3, 0x11, PT ;  /* 0x000000110300780c */ /* 0x000fe20003f84270 */
[----:B------:R-:W1:Y:S03]  /*4c50*/  SHFL.BFLY PT, R4, R9, 0x2, 0x1f ;  /* 0x0c401f0009047f89 */ /* 0x000e6600000e0000 */
[----:B------:R-:W-:Y:S02]  /*4c60*/  FSEL R65, R65, -INF , P4 ;  /* 0xff80000041417808 */ /* 0x000fe40002000000 */
[----:B------:R-:W-:-:S04]  /*4c70*/  ISETP.GT.AND P4, PT, R3, 0x19, PT ;  /* 0x000000190300780c */ /* 0x000fc80003f84270 */
        /* <DEDUP_REMOVED lines=9> */
[----:B------:R-:W1:Y:S03]  /*4d10*/  SHFL.BFLY PT, R4, R11, 0x1, 0x1f ;  /* 0x0c201f000b047f89 */ /* 0x000e6600000e0000 */
[----:B------:R-:W-:-:S02]  /*4d20*/  FSEL R53, R53, -INF , P4 ;  /* 0xff80000035357808 */ /* 0x000fc40002000000 */
        /* <DEDUP_REMOVED lines=9> */
[C---:B------:R-:W-:Y:S01]  /*4dc0*/  FSETP.NEU.FTZ.AND P3, PT, R4.reuse, -INF , PT ;  /* 0xff8000000400780b */ /* 0x040fe20003f7d000 */
[----:B------:R-:W-:Y:S01]  /*4dd0*/  FMUL.FTZ R5, R4, UR11 ;  /* 0x0000000b04057c20 */ /* 0x000fe20008410000 */
[----:B------:R-:W-:-:S04]  /*4de0*/  ISETP.GT.AND P4, PT, R3, 0x61, PT ;  /* 0x000000610300780c */ /* 0x000fc80003f84270 */
[----:B------:R-:W-:Y:S02]  /*4df0*/  FSEL R5, R5, RZ, P3 ;  /* 0x000000ff05057208 */ /* 0x000fe40001800000 */
[----:B------:R-:W-:Y:S02]  /*4e00*/  ISETP.GT.AND P3, PT, R3, RZ, PT ;  /* 0x000000ff0300720c */ /* 0x000fe40003f64270 */
[----:B------:R-:W-:Y:S01]  /*4e10*/  FSEL R25, R25, -INF , P4 ;  /* 0xff80000019197808 */ /* 0x000fe20002000000 */
[--C-:B------:R-:W-:Y:S01]  /*4e20*/  FFMA.FTZ R2, R8, UR11, -R5.reuse ;  /* 0x0000000b08027c23 */ /* 0x100fe20008010805 */
[----:B------:R-:W-:Y:S01]  /*4e30*/  FSEL R72, R72, -INF , P3 ;  /* 0xff80000048487808 */ /* 0x000fe20001800000 */
[--C-:B------:R-:W-:Y:S01]  /*4e40*/  FFMA.FTZ R10, R10, UR11, -R5.reuse ;  /* 0x0000000b0a0a7c23 */ /* 0x100fe20008010805 */
[----:B------:R-:W-:Y:S01]  /*4e50*/  ISETP.GT.AND P3, PT, R3, 0x9, PT ;  /* 0x000000090300780c */ /* 0x000fe20003f64270 */
[--C-:B------:R-:W-:Y:S01]  /*4e60*/  FFMA.FTZ R12, R12, UR11, -R5.reuse ;  /* 0x0000000b0c0c7c23 */ /* 0x100fe20008010805 */
[----:B------:R-:W-:Y:S01]  /*4e70*/  FMNMX.FTZ R9, R72, R73, !PT ;  /* 0x0000004948097209 */ /* 0x000fe20007810000 */
        /* <DEDUP_REMOVED lines=13> */
[----:B------:R-:W-:Y:S01]  /*4f50*/  FMNMX.FTZ R6, R64, R9, !PT ;  /* 0x0000000940067209 */ /* 0x000fe20007810000 */
[--C-:B------:R-:W-:Y:S01]  /*4f60*/  FFMA.FTZ R197, R66, UR11, -R5.reuse ;  /* 0x0000000b42c57c23 */ /* 0x100fe20008010805 */
[----:B------:R-:W-:Y:S01]  /*4f70*/  FSEL R68, R68, -INF , P3 ;  /* 0xff80000044447808 */ /* 0x000fe20001800000 */
[--C-:B------:R-:W-:Y:S01]  /*4f80*/  FFMA.FTZ R199, R70, UR11, -R5.reuse ;  /* 0x0000000b46c77c23 */ /* 0x100fe20008010805 */
[----:B------:R-:W-:Y:S01]  /*4f90*/  FMNMX.FTZ R9, R65, R6, !PT ;  /* 0x0000000641097209 */ /* 0x000fe20007810000 */
[----:B------:R-:W1:Y:S01]  /*4fa0*/  MUFU.EX2 R201, R201 ;  /* 0x000000c900c97308 */ /* 0x000e620000000800 */
[----:B------:R-:W-:Y:S01]  /*4fb0*/  ISETP.GT.AND P3, PT, R3, 0x20, PT ;  /* 0x000000200300780c */ /* 0x000fe20003f64270 */
[--C-:B------:R-:W-:Y:S01]  /*4fc0*/  FFMA.FTZ R185, R42, UR11, -R5.reuse ;  /* 0x0000000b2ab97c23 */ /* 0x100fe20008010805 */
[----:B------:R-:W-:Y:S01]  /*4fd0*/  FMNMX.FTZ R8, R68, R9, !PT ;  /* 0x0000000944087209 */ /* 0x000fe20007810000 */
[--C-:B------:R-:W-:Y:S01]  /*4fe0*/  FFMA.FTZ R181, R34, UR11, -R5.reuse ;  /* 0x0000000b22b57c23 */ /* 0x100fe20008010805 */
[----:B------:R-:W-:Y:S01]  /*4ff0*/  FSEL R56, R56, -INF , P3 ;  /* 0xff80000038387808 */ /* 0x000fe20001800000 */
[--C-:B------:R-:W-:Y:S01]  /*5000*/  FFMA.FTZ R183, R38, UR11, -R5.reuse ;  /* 0x0000000b26b77c23 */ /* 0x100fe20008010805 */
[----:B------:R-:W-:Y:S01]  /*5010*/  FMNMX.FTZ R9, R69, R8, !PT ;  /* 0x0000000845097209 */ /* 0x000fe20007810000 */
[----:B------:R2:W-:Y:S01]  /*5020*/  MUFU.EX2 R6, R10 ;  /* 0x0000000a00067308 */ /* 0x0005e20000000800 */
[----:B------:R-:W-:Y:S01]  /*5030*/  ISETP.GT.AND P3, PT, R3, 0x28, PT ;  /* 0x000000280300780c */ /* 0x000fe20003f64270 */
[--C-:B------:R-:W-:Y:S01]  /*5040*/  FFMA.FTZ R177, R26, UR11, -R5.reuse ;  /* 0x0000000b1ab17c23 */ /* 0x100fe20008010805 */
[----:B------:R-:W-:Y:S01]  /*5050*/  FMNMX.FTZ R8, R56, R9, !PT ;  /* 0x0000000938087209 */ /* 0x000fe20007810000 */
[--C-:B------:R-:W-:Y:S01]  /*5060*/  FFMA.FTZ R179, R30, UR11, -R5.reuse ;  /* 0x0000000b1eb37c23 */ /* 0x100fe20008010805 */
[----:B------:R-:W-:Y:S01]  /*5070*/  FSEL R60, R60, -INF , P3 ;  /* 0xff8000003c3c7808 */ /* 0x000fe20001800000 */
[--C-:B------:R-:W-:Y:S01]  /*5080*/  FFMA.FTZ R193, R58, UR11, -R5.reuse ;  /* 0x0000000b3ac17c23 */ /* 0x100fe20008010805 */
[----:B------:R-:W-:Y:S01]  /*5090*/  FMNMX.FTZ R9, R57, R8, !PT ;  /* 0x0000000839097209 */ /* 0x000fe20007810000 */
[----:B------:R-:W3:Y:S01]  /*50a0*/  MUFU.EX2 R203, R203 ;  /* 0x000000cb00cb7308 */ /* 0x000ee20000000800 */
[----:B------:R-:W-:Y:S01]  /*50b0*/  ISETP.GT.AND P3, PT, R3, 0x30, PT ;  /* 0x000000300300780c */ /* 0x000fe20003f64270 */
[--C-:B------:R-:W-:Y:S01]  /*50c0*/  FFMA.FTZ R195, R62, UR11, -R5.reuse ;  /* 0x0000000b3ec37c23 */ /* 0x100fe20008010805 */
[----:B--2---:R-:W-:Y:S01]  /*50d0*/  FMNMX.FTZ R10, R60, R9, !PT ;  /* 0x000000093c0a7209 */ /* 0x004fe20007810000 */
        /* <DEDUP_REMOVED lines=12> */
[----:B------:R-:W4:Y:S01]  /*51a0*/  MUFU.EX2 R197, R197 ;  /* 0x000000c500c57308 */ /* 0x000f220000000800 */
        /* <DEDUP_REMOVED lines=9> */
[----:B------:R-:W-:Y:S01]  /*5240*/  FFMA.FTZ R30, R31, UR11, -R5 ;  /* 0x0000000b1f1e7c23 */ /* 0x000fe20008010805 */
[----:B------:R-:W-:-:S02]  /*5250*/  FMNMX.FTZ R12, R15, R12, !PT ;  /* 0x0000000c0f0c7209 */ /* 0x000fc40007810000 */
[----:B------:R-:W-:Y:S02]  /*5260*/  CS2R R78, SRZ ;  /* 0x00000000004e7805 */ /* 0x000fe4000001ff00 */
[----:B------:R-:W-:Y:S02]  /*5270*/  FSEL R44, R44, -INF , P3 ;  /* 0xff8000002c2c7808 */ /* 0x000fe40001800000 */
[----:B------:R-:W-:Y:S02]  /*5280*/  CS2R R74, SRZ ;  /* 0x00000000004a7805 */ /* 0x000fe4000001ff00 */
[----:B------:R-:W-:Y:S01]  /*5290*/  FMNMX.FTZ R9, R41, R12, !PT ;  /* 0x0000000c29097209 */ /* 0x000fe20007810000 */
[----:B------:R-:W5:Y:S01]  /*52a0*/  MUFU.EX2 R199, R199 ;  /* 0x000000c700c77308 */ /* 0x000f620000000800 */
[----:B------:R-:W-:Y:S02]  /*52b0*/  ISETP.GT.AND P3, PT, R3, 0x50, PT ;  /* 0x000000500300780c */ /* 0x000fe40003f64270 */
[----:B------:R-:W-:-:S02]  /*52c0*/  CS2R R70, SRZ ;  /* 0x0000000000467805 */ /* 0x000fc4000001ff00 */
[----:B--2---:R-:W-:Y:S02]  /*52d0*/  FMNMX.FTZ R14, R44, R9, !PT ;  /* 0x000000092c0e7209 */ /* 0x004fe40007810000 */
[----:B------:R-:W-:Y:S02]  /*52e0*/  CS2R R66, SRZ ;  /* 0x0000000000427805 */ /* 0x000fe4000001ff00 */
[----:B------:R-:W-:Y:S02]  /*52f0*/  FSEL R32, R32, -INF , P3 ;  /* 0xff80000020207808 */ /* 0x000fe40001800000 */
[----:B------:R-:W-:Y:S02]  /*5300*/  CS2R R62, SRZ ;  /* 0x00000000003e7805 */ /* 0x000fe4000001ff00 */
[----:B------:R-:W-:Y:S01]  /*5310*/  FMNMX.FTZ R9, R45, R14, !PT ;  /* 0x0000000e2d097209 */ /* 0x000fe20007810000 */
[----:B------:R2:W-:Y:S01]  /*5320*/  MUFU.EX2 R12, R20 ;  /* 0x00000014000c7308 */ /* 0x0005e20000000800 */
[----:B------:R-:W-:-:S02]  /*5330*/  ISETP.GT.AND P3, PT, R3, 0x58, PT ;  /* 0x000000580300780c */ /* 0x000fc40003f64270 */
[----:B------:R-:W-:Y:S02]  /*5340*/  CS2R R58, SRZ ;  /* 0x00000000003a7805 */ /* 0x000fe4000001ff00 */
[----:B------:R-:W-:Y:S02]  /*5350*/  FMNMX.FTZ R14, R32, R9, !PT ;  /* 0x00000009200e7209 */ /* 0x000fe40007810000 */
[----:B------:R-:W-:Y:S02]  /*5360*/  FSEL R36, R36, -INF , P3 ;  /* 0xff80000024247808 */ /* 0x000fe40001800000 */
[----:B------:R-:W-:Y:S01]  /*5370*/  FMNMX.FTZ R9, R33, R14, !PT ;  /* 0x0000000e21097209 */ /* 0x000fe20007810000 */
[----:B------:R-:W0:Y:S01]  /*5380*/  MUFU.EX2 R193, R193 ;  /* 0x000000c100c17308 */ /* 0x000e220000000800 */
[----:B------:R-:W-:Y:S02]  /*5390*/  ISETP.GT.AND P3, PT, R3, 0x60, PT ;  /* 0x000000600300780c */ /* 0x000fe40003f64270 */
[----:B--2---:R-:W-:-:S02]  /*53a0*/  FMNMX.FTZ R20, R36, R9, !PT ;  /* 0x0000000924147209 */ /* 0x004fc40007810000 */
[----:B------:R-:W-:Y:S02]  /*53b0*/  FSEL R24, R24, -INF , P3 ;  /* 0xff80000018187808 */ /* 0x000fe40001800000 */
[----:B------:R-:W-:Y:S01]  /*53c0*/  FMNMX.FTZ R9, R37, R20, !PT ;  /* 0x0000001425097209 */ /* 0x000fe20007810000 */
[----:B------:R-:W-:Y:S01]  /*53d0*/  MUFU.EX2 R195, R195 ;  /* 0x000000c300c37308 */ /* 0x000fe20000000800 */
[C---:B------:R-:W-:Y:S02]  /*53e0*/  ISETP.GT.AND P3, PT, R3.reuse, 0x68, PT ;  /* 0x000000680300780c */ /* 0x040fe40003f64270 */
[----:B------:R-:W-:Y:S02]  /*53f0*/  FMNMX.FTZ R20, R24, R9, !PT ;  /* 0x0000000918147209 */ /* 0x000fe40007810000 */
[----:B------:R-:W-:Y:S02]  /*5400*/  FSEL R9, R28, -INF , P3 ;  /* 0xff8000001c097808 */ /* 0x000fe40001800000 */
[----:B------:R-:W-:Y:S01]  /*5410*/  ISETP.GT.AND P4, PT, R3, 0x69, PT ;  /* 0x000000690300780c */ /* 0x000fe20003f84270 */
[----:B------:R2:W-:Y:S01]  /*5420*/  MUFU.EX2 R14, R80 ;  /* 0x00000050000e7308 */ /* 0x0005e20000000800 */
[----:B------:R-:W-:-:S02]  /*5430*/  FMNMX.FTZ R28, R25, R20, !PT ;  /* 0x00000014191c7209 */ /* 0x000fc40007810000 */
[----:B------:R-:W-:Y:S02]  /*5440*/  FSEL R29, R29, -INF , P4 ;  /* 0xff8000001d1d7808 */ /* 0x000fe40002000000 */
[----:B------:R-:W-:-:S03]  /*5450*/  FMNMX.FTZ R28, R9, R28, !PT ;  /* 0x0000001c091c7209 */ /* 0x000fc60007810000 */
[----:B------:R-:W-:Y:S01]  /*5460*/  MUFU.EX2 R189, R189 ;  /* 0x000000bd00bd7308 */ /* 0x000fe20000000800 */
[----:B------:R-:W-:Y:S01]  /*5470*/  FMNMX.FTZ R3, R29, R28, !PT ;  /* 0x0000001c1d037209 */ /* 0x000fe20007810000 */
[----:B------:R-:W-:Y:S01]  /*5480*/  FFMA.FTZ R28, R55, UR11, -R5 ;  /* 0x0000000b371c7c23 */ /* 0x000fe20008010805 */
[----:B--2---:R-:W-:-:S03]  /*5490*/  CS2R R80, SRZ ;  /* 0x0000000000507805 */ /* 0x004fc6000001ff00 */
[----:B------:R-:W2:Y:S02]  /*54a0*/  SHFL.BFLY PT, R50, R3, 0x2, 0x1f ;  /* 0x0c401f0003327f89 */ /* 0x000ea400000e0000 */
[----:B------:R-:W-:Y:S08]  /*54b0*/  MUFU.EX2 R20, R51 ;  /* 0x0000003300147308 */ /* 0x000ff00000000800 */
[----:B------:R-:W-:Y:S08]  /*54c0*/  MUFU.EX2 R191, R191 ;  /* 0x000000bf00bf7308 */ /* 0x000ff00000000800 */
[----:B------:R-:W-:Y:S01]  /*54d0*/  MUFU.EX2 R28, R28 ;  /* 0x0000001c001c7308 */ /* 0x000fe20000000800 */
[----:B--2---:R-:W-:-:S07]  /*54e0*/  FMNMX.FTZ R50, R3, R50, !PT ;  /* 0x0000003203327209 */ /* 0x004fce0007810000 */
[----:B------:R-:W-:Y:S01]  /*54f0*/  MUFU.EX2 R185, R185 ;  /* 0x000000b900b97308 */ /* 0x000fe20000000800 */
[----:B------:R-:W2:Y:S07]  /*5500*/  SHFL.BFLY PT, R3, R50, 0x1, 0x1f ;  /* 0x0c201f0032037f89 */ /* 0x000eae00000e0000 */
[----:B------:R-:W-:Y:S08]  /*5510*/  MUFU.EX2 R40, R40 ;  /* 0x0000002800287308 */ /* 0x000ff00000000800 */
[----:B------:R-:W-:Y:S08]  /*5520*/  MUFU.EX2 R187, R187 ;  /* 0x000000bb00bb7308 */ /* 0x000ff00000000800 */
[----:B------:R-:W-:Y:S01]  /*5530*/  MUFU.EX2 R42, R42 ;  /* 0x0000002a002a7308 */ /* 0x000fe20000000800 */
[----:B--2---:R-:W-:Y:S01]  /*5540*/  FMNMX.FTZ R3, R50, R3, !PT ;  /* 0x0000000332037209 */ /* 0x004fe20007810000 */
[----:B-1----:R-:W-:Y:S01]  /*5550*/  FADD.FTZ R50, R201, R2 ;  /* 0x00000002c9327221 */ /* 0x002fe20000010000 */
[----:B------:R-:W-:-:S02]  /*5560*/  F2FP.BF16.F32.PACK_AB R201, R2, R201 ;  /* 0x000000c902c9723e */ /* 0x000fc400000010ff */
[C---:B------:R-:W-:Y:S01]  /*5570*/  FSETP.NEU.FTZ.AND P3, PT, R3.reuse, -INF , PT ;  /* 0xff8000000300780b */ /* 0x040fe20003f7d000 */
[----:B------:R-:W-:Y:S01]  /*5580*/  FMUL.FTZ R11, R3, UR11 ;  /* 0x0000000b030b7c20 */ /* 0x000fe20008410000 */
[----:B---3--:R-:W-:Y:S01]  /*5590*/  FADD.FTZ R5, R203, R50 ;  /* 0x00000032cb057221 */ /* 0x008fe20000010000 */
[----:B------:R-:W-:Y:S01]  /*55a0*/  MUFU.EX2 R181, R181 ;  /* 0x000000b500b57308 */ /* 0x000fe20000000800 */
[C---:B------:R-:W-:Y:S02]  /*55b0*/  F2FP.BF16.F32.PACK_AB R203, R6.reuse, R203 ;  /* 0x000000cb06cb723e */ /* 0x040fe400000010ff */
[----:B------:R-:W-:Y:S01]  /*55c0*/  FSEL R46, R11, RZ, P3 ;  /* 0x000000ff0b2e7208 */ /* 0x000fe20001800000 */
[----:B------:R-:W-:Y:S01]  /*55d0*/  FADD.FTZ R50, R6, R5 ;  /* 0x0000000506327221 */ /* 0x000fe20000010000 */
[----:B------:R-:W-:-:S03]  /*55e0*/  PLOP3.LUT P3, PT, PT, PT, UP1, 0x80, 0x0 ;  /* 0x000000000000781c */ /* 0x000fc60003f6f018 */
[--C-:B------:R-:W-:Y:S01]  /*55f0*/  FFMA.FTZ R200, R72, UR11, -R46.reuse ;  /* 0x0000000b48c87c23 */ /* 0x100fe2000801082e */
[--C-:B------:R-:W-:Y:S01]  /*5600*/  FFMA.FTZ R11, R73, UR11, -R46.reuse ;  /* 0x0000000b490b7c23 */ /* 0x100fe2000801082e */
[--C-:B------:R-:W-:Y:S01]  /*5610*/  FFMA.FTZ R202, R76, UR11, -R46.reuse ;  /* 0x0000000b4cca7c23 */ /* 0x100fe2000801082e */
[--C-:B------:R-:W-:Y:S01]  /*5620*/  FFMA.FTZ R13, R77, UR11, -R46.reuse ;  /* 0x0000000b4d0d7c23 */ /* 0x100fe2000801082e */
[--C-:B------:R-:W-:Y:S01]  /*5630*/  FFMA.FTZ R196, R64, UR11, -R46.reuse ;  /* 0x0000000b40c47c23 */ /* 0x100fe2000801082e */
[----:B------:R-:W-:Y:S01]  /*5640*/  FFMA.FTZ R65, R65, UR11, -R46 ;  /* 0x0000000b41417c23 */ /* 0x000fe2000801082e */
[----:B------:R-:W-:Y:S01]  /*5650*/  MUFU.EX2 R200, R200 ;  /* 0x000000c800c87308 */ /* 0x000fe20000000800 */
[----:B----4-:R-:W-:Y:S01]  /*5660*/  FADD.FTZ R5, R197, R50 ;  /* 0x00000032c5057221 */ /* 0x010fe20000010000 */
[--C-:B------:R-:W-:Y:S01]  /*5670*/  FFMA.FTZ R68, R68, UR11, -R46.reuse ;  /* 0x0000000b44447c23 */ /* 0x100fe2000801082e */
[--C-:B------:R-:W-:Y:S01]  /*5680*/  FFMA.FTZ R69, R69, UR11, -R46.reuse ;  /* 0x0000000b45457c23 */ /* 0x100fe2000801082e */
[--C-:B------:R-:W-:Y:S01]  /*5690*/  FFMA.FTZ R56, R56, UR11, -R46.reuse ;  /* 0x0000000b38387c23 */ /* 0x100fe2000801082e */
[----:B------:R-:W-:Y:S01]  /*56a0*/  FADD.FTZ R50, R8, R5 ;  /* 0x0000000508327221 */ /* 0x000fe20000010000 */
[--C-:B------:R-:W-:Y:S01]  /*56b0*/  FFMA.FTZ R57, R57, UR11, -R46.reuse ;  /* 0x0000000b39397c23 */ /* 0x100fe2000801082e */
[----:B------:R-:W-:Y:S01]  /*56c0*/  FFMA.FTZ R60, R60, UR11, -R46 ;  /* 0x0000000b3c3c7c23 */ /* 0x000fe2000801082e */
[----:B------:R-:W1:Y:S01]  /*56d0*/  MUFU.EX2 R11, R11 ;  /* 0x0000000b000b7308 */ /* 0x000e620000000800 */
[----:B-----5:R-:W-:Y:S01]  /*56e0*/  FADD.FTZ R21, R199, R50 ;  /* 0x00000032c7157221 */ /* 0x020fe20000010000 */
[--C-:B------:R-:W-:Y:S01]  /*56f0*/  FFMA.FTZ R61, R61, UR11, -R46.reuse ;  /* 0x0000000b3d3d7c23 */ /* 0x100fe2000801082e */
[--C-:B------:R-:W-:Y:S01]  /*5700*/  FFMA.FTZ R48, R48, UR11, -R46.reuse ;  /* 0x0000000b30307c23 */ /* 0x100fe2000801082e */
[--C-:B------:R-:W-:Y:S01]  /*5710*/  FFMA.FTZ R49, R49, UR11, -R46.reuse ;  /* 0x0000000b31317c23 */ /* 0x100fe2000801082e */
[----:B------:R-:W-:Y:S01]  /*5720*/  FADD.FTZ R54, R10, R21 ;  /* 0x000000150a367221 */ /* 0x000fe20000010000 */
[--C-:B------:R-:W-:Y:S01]  /*5730*/  FFMA.FTZ R52, R52, UR11, -R46.reuse ;  /* 0x0000000b34347c23 */ /* 0x100fe2000801082e */
[----:B------:R-:W-:Y:S01]  /*5740*/  FFMA.FTZ R53, R53, UR11, -R46 ;  /* 0x0000000b35357c23 */ /* 0x000fe2000801082e */
[----:B------:R-:W2:Y:S01]  /*5750*/  MUFU.EX2 R202, R202 ;  /* 0x000000ca00ca7308 */ /* 0x000ea20000000800 */
[----:B0-----:R-:W-:Y:S01]  /*5760*/  FADD.FTZ R21, R193, R54 ;  /* 0x00000036c1157221 */ /* 0x001fe20000010000 */
[--C-:B------:R-:W-:Y:S01]  /*5770*/  FFMA.FTZ R15, R15, UR11, -R46.reuse ;  /* 0x0000000b0f0f7c23 */ /* 0x100fe2000801082e */
[--C-:B------:R-:W-:Y:S01]  /*5780*/  FFMA.FTZ R41, R41, UR11, -R46.reuse ;  /* 0x0000000b29297c23 */ /* 0x100fe2000801082e */
[--C-:B------:R-:W-:Y:S01]  /*5790*/  FFMA.FTZ R44, R44, UR11, -R46.reuse ;  /* 0x0000000b2c2c7c23 */ /* 0x100fe2000801082e */
[----:B------:R-:W-:Y:S01]  /*57a0*/  FADD.FTZ R54, R12, R21 ;  /* 0x000000150c367221 */ /* 0x000fe20000010000 */
[--C-:B------:R-:W-:Y:S01]  /*57b0*/  FFMA.FTZ R45, R45, UR11, -R46.reuse ;  /* 0x0000000b2d2d7c23 */ /* 0x100fe2000801082e */
[----:B------:R-:W-:Y:S01]  /*57c0*/  FFMA.FTZ R32, R32, UR11, -R46 ;  /* 0x0000000b20207c23 */ /* 0x000fe2000801082e */
[----:B------:R-:W0:Y:S01]  /*57d0*/  MUFU.EX2 R13, R13 ;  /* 0x0000000d000d7308 */ /* 0x000e220000000800 */
[----:B-1----:R-:W-:Y:S01]  /*57e0*/  FADD.FTZ R5, R200, R11 ;  /* 0x0000000bc8057221 */ /* 0x002fe20000010000 */
        /* <DEDUP_REMOVED lines=9> */
[--C-:B------:R-:W-:Y:S01]  /*5880*/  FFMA.FTZ R25, R25, UR11, -R46.reuse ;  /* 0x0000000b19197c23 */ /* 0x100fe2000801082e */
[--C-:B------:R-:W-:Y:S01]  /*5890*/  FFMA.FTZ R9, R9, UR11, -R46.reuse ;  /* 0x0000000b09097c23 */ /* 0x100fe2000801082e */
[----:B------:R-:W-:Y:S01]  /*58a0*/  FFMA.FTZ R29, R29, UR11, -R46 ;  /* 0x0000000b1d1d7c23 */ /* 0x000fe2000801082e */
[----:B------:R-:W-:Y:S01]  /*58b0*/  FADD.FTZ R54, R20, R21 ;  /* 0x0000001514367221 */ /* 0x000fe20000010000 */
[----:B------:R-:W-:Y:S01]  /*58c0*/  F2FP.BF16.F32.PACK_AB R200, R11, R200 ;  /* 0x000000c80bc8723e */ /* 0x000fe200000010ff */
[----:B------:R-:W2:Y:S01]  /*58d0*/  MUFU.EX2 R65, R65 ;  /* 0x0000004100417308 */ /* 0x000ea20000000800 */
[----:B0-----:R-:W-:Y:S01]  /*58e0*/  FADD.FTZ R5, R13, R50 ;  /* 0x000000320d057221 */ /* 0x001fe20000010000 */
[----:B------:R-:W-:Y:S01]  /*58f0*/  FADD.FTZ R21, R191, R54 ;  /* 0x00000036bf157221 */ /* 0x000fe20000010000 */
[----:B------:R-:W-:Y:S01]  /*5900*/  F2FP.BF16.F32.PACK_AB R197, R8, R197 ;  /* 0x000000c508c5723e */ /* 0x000fe200000010ff */
[----:B------:R-:W-:Y:S01]  /*5910*/  IMAD.U32 R8, RZ, RZ, UR7 ;  /* 0x00000007ff087e24 */ /* 0x000fe2000f8e00ff */
[----:B------:R-:W-:-:S02]  /*5920*/  F2FP.BF16.F32.PACK_AB R191, R28, R191 ;  /* 0x000000bf1cbf723e */ /* 0x000fc400000010ff */
[----:B------:R-:W-:Y:S02]  /*5930*/  CS2R R76, SRZ ;  /* 0x00000000004c7805 */ /* 0x000fe4000001ff00 */
[----:B------:R-:W-:Y:S01]  /*5940*/  F2FP.BF16.F32.PACK_AB R199, R10, R199 ;  /* 0x000000c70ac7723e */ /* 0x000fe200000010ff */
[----:B------:R-:W0:Y:S01]  /*5950*/  MUFU.EX2 R68, R68 ;  /* 0x0000004400447308 */ /* 0x000e220000000800 */
[----:B-1----:R-:W-:Y:S01]  /*5960*/  FADD.FTZ R50, R196, R5 ;  /* 0x00000005c4327221 */ /* 0x002fe20000010000 */
[----:B------:R-:W-:Y:S02]  /*5970*/  F2FP.BF16.F32.PACK_AB R193, R12, R193 ;  /* 0x000000c10cc1723e */ /* 0x000fe400000010ff */
[----:B------:R-:W-:Y:S02]  /*5980*/  CS2R R72, SRZ ;  /* 0x0000000000487805 */ /* 0x000fe4000001ff00 */
[----:B------:R-:W-:Y:S02]  /*5990*/  F2FP.BF16.F32.PACK_AB R195, R14, R195 ;  /* 0x000000c30ec3723e */ /* 0x000fe400000010ff */
[----:B------:R-:W-:-:S02]  /*59a0*/  CS2R R54, SRZ ;  /* 0x0000000000367805 */ /* 0x000fc4000001ff00 */
[----:B------:R-:W-:Y:S02]  /*59b0*/  F2FP.BF16.F32.PACK_AB R189, R20, R189 ;  /* 0x000000bd14bd723e */ /* 0x000fe400000010ff */
[----:B------:R-:W-:Y:S01]  /*59c0*/  CS2R R46, SRZ ;  /* 0x00000000002e7805 */ /* 0x000fe2000001ff00 */
[----:B------:R-:W1:Y:S01]  /*59d0*/  MUFU.EX2 R69, R69 ;  /* 0x0000004500457308 */ /* 0x000e620000000800 */
[C---:B--2---:R-:W-:Y:S01]  /*59e0*/  FADD.FTZ R5, R65.reuse, R50 ;  /* 0x0000003241057221 */ /* 0x044fe20000010000 */
[----:B------:R-:W-:Y:S02]  /*59f0*/  F2FP.BF16.F32.PACK_AB R196, R65, R196 ;  /* 0x000000c441c4723e */ /* 0x000fe400000010ff */
[----:B------:R-:W-:Y:S02]  /*5a00*/  CS2R R64, SRZ ;  /* 0x0000000000407805 */ /* 0x000fe4000001ff00 */
[----:B------:R-:W-:Y:S02]  /*5a10*/  F2FP.BF16.F32.PACK_AB R202, R13, R202 ;  /* 0x000000ca0dca723e */ /* 0x000fe400000010ff */
        /* <DEDUP_REMOVED lines=12> */
[----:B------:R-:W-:Y:S01]  /*5ae0*/  CS2R R56, SRZ ;  /* 0x0000000000387805 */ /* 0x000fe2000001ff00 */
[----:B------:R-:W-:Y:S01]  /*5af0*/  FADD.FTZ R21, R185, R50 ;  /* 0x00000032b9157221 */ /* 0x000fe20000010000 */
[----:B------:R-:W-:Y:S01]  /*5b00*/  F2FP.BF16.F32.PACK_AB R185, R40, R185 ;  /* 0x000000b928b9723e */ /* 0x000fe200000010ff */
[----:B------:R-:W0:Y:S01]  /*5b10*/  MUFU.EX2 R48, R48 ;  /* 0x0000003000307308 */ /* 0x000e220000000800 */
[----:B-1----:R-:W-:Y:S01]  /*5b20*/  FADD.FTZ R0, R60, R5 ;  /* 0x000000053c007221 */ /* 0x002fe20000010000 */
[----:B------:R-:W-:-:S04]  /*5b30*/  FADD.FTZ R50, R40, R21 ;  /* 0x0000001528327221 */ /* 0x000fc80000010000 */
[----:B------:R-:W-:Y:S01]  /*5b40*/  FADD.FTZ R21, R187, R50 ;  /* 0x00000032bb157221 */ /* 0x000fe20000010000 */
[C---:B------:R-:W-:Y:S01]  /*5b50*/  F2FP.BF16.F32.PACK_AB R187, R42.reuse, R187 ;  /* 0x000000bb2abb723e */ /* 0x040fe200000010ff */
[----:B------:R-:W1:Y:S01]  /*5b60*/  MUFU.EX2 R49, R49 ;  /* 0x0000003100317308 */ /* 0x000e620000000800 */
[C---:B--2---:R-:W-:Y:S01]  /*5b70*/  FADD.FTZ R5, R61.reuse, R0 ;  /* 0x000000003d057221 */ /* 0x044fe20000010000 */
[----:B------:R-:W-:Y:S01]  /*5b80*/  FADD.FTZ R2, R42, R21 ;  /* 0x000000152a027221 */ /* 0x000fe20000010000 */
[----:B------:R-:W-:Y:S02]  /*5b90*/  F2FP.BF16.F32.PACK_AB R194, R61, R60 ;  /* 0x0000003c3dc2723e */ /* 0x000fe400000010ff */
[----:B------:R-:W-:Y:S02]  /*5ba0*/  CS2R R60, SRZ ;  /* 0x00000000003c7805 */ /* 0x000fe4000001ff00 */
[----:B------:R-:W-:Y:S01]  /*5bb0*/  CS2R R50, SRZ ;  /* 0x0000000000327805 */ /* 0x000fe2000001ff00 */
[----:B------:R-:W-:Y:S01]  /*5bc0*/  FADD.FTZ R21, R181, R2 ;  /* 0x00000002b5157221 */ /* 0x000fe20000010000 */
[----:B------:R-:W-:Y:S01]  /*5bd0*/  CS2R R42, SRZ ;  /* 0x00000000002a7805 */ /* 0x000fe2000001ff00 */
        /* <DEDUP_REMOVED lines=10> */
[----:B------:R-:W-:Y:S02]  /*5c80*/  F2FP.BF16.F32.PACK_AB R190, R53, R52 ;  /* 0x0000003435be723e */ /* 0x000fe400000010ff */
[----:B------:R-:W-:-:S04]  /*5c90*/  CS2R R52, SRZ ;  /* 0x0000000000347805 */ /* 0x000fc8000001ff00 */
        /* <DEDUP_REMOVED lines=9> */
[----:B------:R-:W-:-:S06]  /*5d30*/  F2FP.BF16.F32.PACK_AB R184, R184, R15 ;  /* 0x0000000fb8b8723e */ /* 0x000fcc00000010ff */
[----:B------:R-:W2:Y:S01]  /*5d40*/  MUFU.EX2 R45, R45 ;  /* 0x0000002d002d7308 */ /* 0x000ea20000000800 */
[----:B-1----:R-:W-:-:S07]  /*5d50*/  FADD.FTZ R21, R183, R0 ;  /* 0x00000000b7157221 */ /* 0x002fce0000010000 */
[----:B------:R-:W1:Y:S01]  /*5d60*/  MUFU.EX2 R32, R32 ;  /* 0x0000002000207308 */ /* 0x000e620000000800 */
[----:B0-----:R-:W-:-:S07]  /*5d70*/  FADD.FTZ R0, R44, R5 ;  /* 0x000000052c007221 */ /* 0x001fce0000010000 */
[----:B------:R-:W0:Y:S01]  /*5d80*/  MUFU.EX2 R33, R33 ;  /* 0x0000002100217308 */ /* 0x000e220000000800 */
[C---:B--2---:R-:W-:Y:S01]  /*5d90*/  FADD.FTZ R5, R45.reuse, R0 ;  /* 0x000000002d057221 */ /* 0x044fe20000010000 */
[----:B------:R-:W-:Y:S02]  /*5da0*/  F2FP.BF16.F32.PACK_AB R186, R45, R44 ;  /* 0x0000002c2dba723e */ /* 0x000fe400000010ff */
[----:B------:R-:W-:-:S04]  /*5db0*/  CS2R R44, SRZ ;  /* 0x00000000002c7805 */ /* 0x000fc8000001ff00 */
[----:B------:R-:W2:Y:S01]  /*5dc0*/  MUFU.EX2 R36, R36 ;  /* 0x0000002400247308 */ /* 0x000ea20000000800 */
[----:B-1----:R-:W-:-:S07]  /*5dd0*/  FADD.FTZ R0, R32, R5 ;  /* 0x0000000520007221 */ /* 0x002fce0000010000 */
[----:B------:R-:W1:Y:S01]  /*5de0*/  MUFU.EX2 R38, R38 ;  /* 0x0000002600267308 */ /* 0x000e620000000800 */
[C---:B0-----:R-:W-:Y:S01]  /*5df0*/  FADD.FTZ R5, R33.reuse, R0 ;  /* 0x0000000021057221 */ /* 0x041fe20000010000 */
[----:B------:R-:W-:Y:S02]  /*5e00*/  F2FP.BF16.F32.PACK_AB R180, R33, R32 ;  /* 0x0000002021b4723e */ /* 0x000fe400000010ff */
[----:B------:R-:W-:-:S04]  /*5e10*/  CS2R R32, SRZ ;  /* 0x0000000000207805 */ /* 0x000fc8000001ff00 */
[----:B------:R-:W0:Y:S01]  /*5e20*/  MUFU.EX2 R37, R37 ;  /* 0x0000002500257308 */ /* 0x000e220000000800 */
[----:B--2---:R-:W-:-:S07]  /*5e30*/  FADD.FTZ R0, R36, R5 ;  /* 0x0000000524007221 */ /* 0x004fce0000010000 */
[----:B------:R-:W2:Y:S01]  /*5e40*/  MUFU.EX2 R177, R177 ;  /* 0x000000b100b17308 */ /* 0x000ea20000000800 */
[C---:B-1----:R-:W-:Y:S01]  /*5e50*/  FADD.FTZ R2, R38.reuse, R21 ;  /* 0x0000001526027221 */ /* 0x042fe20000010000 */
[----:B------:R-:W-:Y:S02]  /*5e60*/  F2FP.BF16.F32.PACK_AB R183, R38, R183 ;  /* 0x000000b726b7723e */ /* 0x000fe400000010ff */
[----:B------:R-:W-:-:S04]  /*5e70*/  CS2R R38, SRZ ;  /* 0x0000000000267805 */ /* 0x000fc8000001ff00 */
[----:B------:R-:W1:Y:S01]  /*5e80*/  MUFU.EX2 R24, R24 ;  /* 0x0000001800187308 */ /* 0x000e620000000800 */
[C---:B0-----:R-:W-:Y:S01]  /*5e90*/  FADD.FTZ R11, R37.reuse, R0 ;  /* 0x00000000250b7221 */ /* 0x041fe20000010000 */
[----:B------:R-:W-:Y:S02]  /*5ea0*/  F2FP.BF16.F32.PACK_AB R182, R37, R36 ;  /* 0x0000002425b6723e */ /* 0x000fe400000010ff */
[----:B------:R-:W-:-:S04]  /*5eb0*/  CS2R R36, SRZ ;  /* 0x0000000000247805 */ /* 0x000fc8000001ff00 */
[----:B------:R-:W0:Y:S01]  /*5ec0*/  MUFU.EX2 R26, R26 ;  /* 0x0000001a001a7308 */ /* 0x000e220000000800 */
[----:B--2---:R-:W-:-:S07]  /*5ed0*/  FADD.FTZ R21, R177, R2 ;  /* 0x00000002b1157221 */ /* 0x004fce0000010000 */
[----:B------:R-:W2:Y:S01]  /*5ee0*/  MUFU.EX2 R25, R25 ;  /* 0x0000001900197308 */ /* 0x000ea20000000800 */
[----:B-1----:R-:W-:-:S07]  /*5ef0*/  FADD.FTZ R0, R24, R11 ;  /* 0x0000000b18007221 */ /* 0x002fce0000010000 */
[----:B------:R-:W1:Y:S01]  /*5f00*/  MUFU.EX2 R179, R179 ;  /* 0x000000b300b37308 */ /* 0x000e620000000800 */
[C---:B0-----:R-:W-:Y:S01]  /*5f10*/  FADD.FTZ R2, R26.reuse, R21 ;  /* 0x000000151a027221 */ /* 0x041fe20000010000 */
[----:B------:R-:W-:Y:S02]  /*5f20*/  F2FP.BF16.F32.PACK_AB R177, R26, R177 ;  /* 0x000000b11ab1723e */ /* 0x000fe400000010ff */
[----:B------:R-:W-:-:S04]  /*5f30*/  CS2R R26, SRZ ;  /* 0x00000000001a7805 */ /* 0x000fc8000001ff00 */
[----:B------:R-:W0:Y:S01]  /*5f40*/  MUFU.EX2 R9, R9 ;  /* 0x0000000900097308 */ /* 0x000e220000000800 */
[C---:B--2---:R-:W-:Y:S01]  /*5f50*/  FADD.FTZ R0, R25.reuse, R0 ;  /* 0x0000000019007221 */ /* 0x044fe20000010000 */
[----:B------:R-:W-:Y:S02]  /*5f60*/  F2FP.BF16.F32.PACK_AB R176, R25, R24 ;  /* 0x0000001819b0723e */ /* 0x000fe400000010ff */
[----:B------:R-:W-:-:S04]  /*5f70*/  CS2R R24, SRZ ;  /* 0x0000000000187805 */ /* 0x000fc8000001ff00 */
[----:B------:R-:W2:Y:S01]  /*5f80*/  MUFU.EX2 R30, R30 ;  /* 0x0000001e001e7308 */ /* 0x000ea20000000800 */
[----:B-1----:R-:W-:Y:S01]  /*5f90*/  FADD.FTZ R21, R179, R2 ;  /* 0x00000002b3157221 */ /* 0x002fe20000010000 */
[----:B------:R-:W-:-:S06]  /*5fa0*/  IMAD.MOV.U32 R2, RZ, RZ, 0x3f800000 ;  /* 0x3f800000ff027424 */ /* 0x000fcc00078e00ff */
[----:B------:R1:W3:Y:S01]  /*5fb0*/  MUFU.EX2 R178, R29 ;  /* 0x0000001d00b27308 */ /* 0x0002e20000000800 */
[----:B0-----:R-:W-:Y:S01]  /*5fc0*/  FADD.FTZ R11, R9, R0 ;  /* 0x00000000090b7221 */ /* 0x001fe20000010000 */
[----:B------:R-:W-:Y:S02]  /*5fd0*/  IMAD.MOV.U32 R0, RZ, RZ, 0x3f800000 ;  /* 0x3f800000ff007424 */ /* 0x000fe400078e00ff */
[C---:B--2---:R-:W-:Y:S01]  /*5fe0*/  FADD.FTZ R5, R30.reuse, R21 ;  /* 0x000000151e057221 */ /* 0x044fe20000010000 */
[----:B------:R-:W-:Y:S02]  /*5ff0*/  F2FP.BF16.F32.PACK_AB R179, R30, R179 ;  /* 0x000000b31eb3723e */ /* 0x000fe400000010ff */
[----:B------:R-:W-:Y:S02]  /*6000*/  CS2R R30, SRZ ;  /* 0x00000000001e7805 */ /* 0x000fe4000001ff00 */
[----:B-1----:R-:W-:Y:S01]  /*6010*/  CS2R R28, SRZ ;  /* 0x00000000001c7805 */ /* 0x002fe2000001ff00 */
[C---:B---3--:R-:W-:Y:S01]  /*6020*/  FADD.FTZ R6, R178.reuse, R11 ;  /* 0x0000000bb2067221 */ /* 0x048fe20000010000 */
[----:B------:R-:W-:Y:S01]  /*6030*/  F2FP.BF16.F32.PACK_AB R178, R178, R9 ;  /* 0x00000009b2b2723e */ /* 0x000fe200000010ff */
[----:B------:R-:W-:Y:S06]  /*6040*/  @!P3 BRA `(.L_x_5474) ;  /* 0x00000044004cb947 */ /* 0x000fec0003800000 */
[----:B------:R-:W-:Y:S01]  /*6050*/  IMAD.MOV.U32 R9, RZ, RZ, R4 ;  /* 0x000000ffff097224 */ /* 0x000fe200078e0004 */
[----:B------:R-:W-:Y:S01]  /*6060*/  UMOV UR61, UR60 ;  /* 0x0000003c003d7c82 */ /* 0x000fe20008000000 */
[----:B------:R-:W-:Y:S01]  /*6070*/  IMAD.MOV.U32 R10, RZ, RZ, R3 ;  /* 0x000000ffff0a7224 */ /* 0x000fe200078e0003 */
[----:B------:R-:W-:Y:S01]  /*6080*/  UMOV UR7, UR36 ;  /* 0x0000002400077c82 */ /* 0x000fe20008000000 */
[----:B------:R-:W-:Y:S02]  /*6090*/  IMAD.MOV.U32 R2, RZ, RZ, 0x3f800000 ;  /* 0x3f800000ff027424 */ /* 0x000fe400078e00ff */
[----:B------:R-:W-:-:S07]  /*60a0*/  IMAD.MOV.U32 R119, RZ, RZ, RZ ;  /* 0x000000ffff777224 */ /* 0x000fce00078e00ff */
.L_x_5483:
[----:B------:R-:W-:-:S04]  /*60b0*/  UIADD3 UR6, UR7, 0x1, URZ ;  /* 0x0000000107067890 */ /* 0x000fc8000fffe03f */
[----:B------:R-:W-:-:S04]  /*60c0*/  UISETP.NE.AND UP1, UPT, UR6, 0x2, UPT ;  /* 0x000000020600788c */ /* 0x000fc8000bf25270 */
[----:B------:R-:W-:Y:S02]  /*60d0*/  USEL UR60, URZ, 0x1, UP1 ;  /* 0x000000013f3c7887 */ /* 0x000fe40008800000 */
[----:B------:R-:W-:Y:S02]  /*60e0*/  USEL UR36, UR6, URZ, UP1 ;  /* 0x0000003f06247287 */ /* 0x000fe40008800000 */
[----:B------:R-:W-:Y:S01]  /*60f0*/  ULOP3.LUT UR60, UR61, UR60, URZ, 0x3c, !UPT ;  /* 0x0000003c3d3c7292 */ /* 0x000fe2000f8e3c3f */
[----:B------:R-:W-:Y:S11]  /*6100*/  @!P0 BRA `(.L_x_5475) ;  /* 0x0000000000048947 */ /* 0x000ff60003800000 */
[----:B------:R-:W-:Y:S01]  /*6110*/  BPT.TRAP 0x1 ;  /* 0x000000040000795c */ /* 0x000fe20000300000 */
.L_x_5475:
[----:B------:R-:W-:Y:S01]  /*6120*/  ULEA UR38, UR36, UR39, 0x3 ;  /* 0x0000002724267291 */ /* 0x000fe2000f8e183f */
[----:B------:R-:W-:-:S05]  /*6130*/  IMAD.U32 R3, RZ, RZ, UR60 ;  /* 0x0000003cff037e24 */ /* 0x000fca000f8e00ff */
[----:B------:R-:W-:-:S04]  /*6140*/  SHF.L.U32 R3, R3, 0x1f, RZ ;  /* 0x0000001f03037819 */ /* 0x000fc800000006ff */
[----:B------:R0:W1:Y:S01]  /*6150*/  SYNCS.PHASECHK.TRANS64.TRYWAIT P3, [UR38+0x36830], R3 ;  /* 0x03683003ff0075a7 */ /* 0x0000620008060166 */
[----:B------:R-:W-:Y:S05]  /*6160*/  @!P0 BRA `(.L_x_5476) ;  /* 0x0000000000048947 */ /* 0x000fea0003800000 */
[----:B------:R-:W-:Y:S01]  /*6170*/  BPT.TRAP 0x1 ;  /* 0x000000040000795c */ /* 0x000fe20000300000 */
.L_x_5476:
[----:B-1----:R-:W-:Y:S05]  /*6180*/  @P3 BRA `(.L_x_5477) ;  /* 0x0000000000083947 */ /* 0x002fea0003800000 */
[----:B------:R-:W1:Y:S02]  /*6190*/  SYNCS.PHASECHK.TRANS64.TRYWAIT P3, [UR38+0x36830], R3 ;  /* 0x03683003ff0075a7 */ /* 0x000e640008060166 */
[----:B-1----:R-:W-:Y:S05]  /*61a0*/  @!P3 BRA `(.L_x_5478) ;  /* 0x000001480030b947 */ /* 0x002fea0003800000 */
.L_x_5477:
[----:B------:R-:W-:Y:S01]  /*61b0*/  R2UR UR6, R7 ;  /* 0x00000000070672ca */ /* 0x000fe200000e0000 */
[----:B------:R-:W-:Y:S01]  /*61c0*/  WARPGROUP.ARRIVE ;  /* 0x00000000000079c5 */ /* 0x000fe20000000000 */
[----:B------:R-:W-:Y:S01]  /*61d0*/  UMOV UR56, UR52 ;  /* 0x0000003400387c82 */ /* 0x000fe20008000000 */
[----:B------:R-:W-:Y:S01]  /*61e0*/  UMOV UR57, UR53 ;  /* 0x0000003500397c82 */ /* 0x000fe20008000000 */
[----:B------:R-:W-:Y:S01]  /*61f0*/  UMOV UR59, 0x40000040 ;  /* 0x40000040003b7882 */ /* 0x000fe20000000000 */
[----:B------:R-:W-:Y:S01]  /*6200*/  UMOV UR55, 0x40000040 ;  /* 0x4000004000377882 */ /* 0x000fe20000000000 */
[----:B01----:R-:W-:Y:S01]  /*6210*/  MOV R3, UR49 ;  /* 0x0000003100037c02 */ /* 0x003fe20008000f00 */
[----:B------:R-:W-:Y:S01]  /*6220*/  UMOV UR49, UR53 ;  /* 0x0000003500317c82 */ /* 0x000fe20008000000 */
[----:B------:R-:W-:Y:S01]  /*6230*/  MOV R4, UR48 ;  /* 0x0000003000047c02 */ /* 0x000fe20008000f00 */
[----:B------:R-:W-:Y:S01]  /*6240*/  UMOV UR48, UR52 ;  /* 0x0000003400307c82 */ /* 0x000fe20008000000 */
[----:B------:R-:W-:Y:S01]  /*6250*/  UMOV UR51, 0x40000040 ;  /* 0x4000004000337882 */ /* 0x000fe20000000000 */
[----:B------:R-:W-:Y:S01]  /*6260*/  UMOV UR19, 0x40000040 ;  /* 0x4000004000137882 */ /* 0x000fe20000000000 */
[----:B------:R-:W-:Y:S01]  /*6270*/  UMOV UR23, 0x40000040 ;  /* 0x4000004000177882 */ /* 0x000fe20000000000 */
[----:B------:R-:W-:Y:S01]  /*6280*/  UIMAD UR6, UR36, 0xa80, UR6 ;  /* 0x00000a80240678a4 */ /* 0x000fe2000f8e0206 */
        /* <DEDUP_REMOVED lines=132> */
[----:B------:R-:W-:Y:S01]  /*6ad0*/  FMUL.FTZ R119, R119, R2 ;  /* 0x0000000277777220 */ /* 0x000fe20000410000 */
[----:B------:R-:W-:-:S02]  /*6ae0*/  WARPGROUP.DEPBAR.LE gsb0, 0x0 ;  /* 0x00008000000079c5 */ /* 0x000fc40000010000 */
[----:B------:R-:W-:-:S06]  /*6af0*/  WARPGROUP.ARRIVE ;  /* 0x00000000000079c5 */ /* 0x000fcc0000000000 */
[----:B------:R-:W-:Y:S01]  /*6b00*/  HGMMA.64x16x16.F32.BF16 R144, gdesc[UR56], RZ, !UPT, gsb0 ;  /* 0x00200000389079f0 */ /* 0x000fe2000c0018ff */
[----:B------:R-:W-:Y:S01]  /*6b10*/  UMOV UR56, UR52 ;  /* 0x0000003400387c82 */ /* 0x000fe20008000000 */
[----:B------:R-:W-:Y:S01]  /*6b20*/  UMOV UR57, UR53 ;  /* 0x0000003500397c82 */ /* 0x000fe20008000000 */
[----:B------:R-:W-:Y:S01]  /*6b30*/  UMOV UR58, UR10 ;  /* 0x0000000a003a7c82 */ /* 0x000fe20008000000 */
[----:B------:R-:W-:Y:S01]  /*6b40*/  UMOV UR59, 0x40000040 ;  /* 0x40000040003b7882 */ /* 0x000fe20000000000 */
[----:B------:R-:W-:Y:S01]  /*6b50*/  UIADD3 UR10, UR6, 0x82, URZ ;  /* 0x00000082060a7890 */ /* 0x000fe2000fffe03f */
[----:B------:R-:W-:Y:S02]  /*6b60*/  WARPGROUP.DEPBAR.LE gsb0, 0x0 ;  /* 0x00008000000079c5 */ /* 0x000fe40000010000 */
[----:B------:R-:W-:-:S06]  /*6b70*/  WARPGROUP.ARRIVE ;  /* 0x00000000000079c5 */ /* 0x000fcc0000000000 */
[----:B------:R-:W-:Y:S01]  /*6b80*/  HGMMA.64x16x16.F32.BF16 R136, gdesc[UR52], RZ, !UPT, gsb0 ;  /* 0x00200000348879f0 */ /* 0x000fe2000c0018ff */
[----:B------:R-:W-:Y:S01]  /*6b90*/  UMOV UR54, UR11 ;  /* 0x0000000b00367c82 */ /* 0x000fe20008000000 */
[----:B------:R-:W-:Y:S01]  /*6ba0*/  UMOV UR55, 0x40000040 ;  /* 0x4000004000377882 */ /* 0x000fe20000000000 */
        /* <DEDUP_REMOVED lines=455> */
.L_x_5479:
[----:B------:R-:W-:Y:S01]  /*8820*/  ULEA UR10, UR7, UR39, 0x3 ;  /* 0x00000027070a7291 */ /* 0x000fe2000f8e183f */
[----:B------:R-:W-:-:S05]  /*8830*/  IMAD.U32 R0, RZ, RZ, UR61 ;  /* 0x0000003dff007e24 */ /* 0x000fca000f8e00ff */
[----:B------:R-:W-:-:S04]  /*8840*/  SHF.L.U32 R0, R0, 0x1f, RZ ;  /* 0x0000001f00007819 */ /* 0x000fc800000006ff */
[----:B------:R0:W1:Y:S01]  /*8850*/  SYNCS.PHASECHK.TRANS64.TRYWAIT P3, [UR10+0x36850], R0 ;  /* 0x03685000ff0075a7 */ /* 0x000062000806014a */
[----:B------:R-:W-:Y:S05]  /*8860*/  @!P0 BRA `(.L_x_5480) ;  /* 0x0000000000048947 */ /* 0x000fea0003800000 */
[----:B------:R-:W-:Y:S01]  /*8870*/  BPT.TRAP 0x1 ;  /* 0x000000040000795c */ /* 0x000fe20000300000 */
.L_x_5480:
[----:B-1----:R-:W-:Y:S05]  /*8880*/  @P3 BRA `(.L_x_5481) ;  /* 0x0000000000083947 */ /* 0x002fea0003800000 */
[----:B------:R-:W1:Y:S02]  /*8890*/  SYNCS.PHASECHK.TRANS64.TRYWAIT P3, [UR10+0x36850], R0 ;  /* 0x03685000ff0075a7 */ /* 0x000e64000806014a */
[----:B-1----:R-:W-:Y:S05]  /*88a0*/  @!P3 BRA `(.L_x_5482) ;  /* 0x000001200088b947 */ /* 0x002fea0003800000 */
.L_x_5481:
[----:B------:R-:W-:Y:S01]  /*88b0*/  UIADD3 UR6, UR39, 0x400, URZ ;  /* 0x0000040027067890 */ /* 0x000fe2000fffe03f */
[----:B------:R-:W-:Y:S01]  /*88c0*/  WARPGROUP.ARRIVE ;  /* 0x00000000000079c5 */ /* 0x000fe20000000000 */
[----:B------:R-:W-:Y:S01]  /*88d0*/  R2UR UR18, R22 ;  /* 0x00000000161272ca */ /* 0x000fe200000e0000 */
[----:B------:R-:W-:Y:S01]  /*88e0*/  UMOV UR61, UR60 ;  /* 0x0000003c003d7c82 */ /* 0x000fe20008000000 */
[----:B------:R-:W-:Y:S01]  /*88f0*/  USHF.R.U32.HI UR6, URZ, 0x4, UR6 ;  /* 0x000000043f067899 */ /* 0x000fe20008011606 */
[----:B------:R-:W-:Y:S02]  /*8900*/  R2UR UR15, R16 ;  /* 0x00000000100f72ca */ /* 0x000fe400000e0000 */
[----:B------:R-:W-:Y:S01]  /*8910*/  R2UR UR11, R17 ;  /* 0x00000000110b72ca */ /* 0x000fe200000e0000 */
[----:B------:R-:W-:-:S04]  /*8920*/  ULOP3.LUT UR6, UR6, 0x3fff, URZ, 0xc0, !UPT ;  /* 0x00003fff06067892 */ /* 0x000fc8000f8ec03f */
[----:B------:R-:W-:-:S03]  /*8930*/  ULOP3.LUT UR6, UR6, 0x3800000, URZ, 0xfc, !UPT ;  /* 0x0380000006067892 */ /* 0x000fc6000f8efc3f */
[----:B------:R-:W-:Y:S01]  /*8940*/  VIADD R3, R23, UR18 ;  /* 0x0000001217037c36 */ /* 0x000fe20008000000 */
[----:B------:R-:W-:Y:S02]  /*8950*/  UIMAD UR14, UR7, 0xa80, UR6 ;  /* 0x00000a80070e78a4 */ /* 0x000fe4000f8e0206 */
[----:B------:R-:W-:Y:S01]  /*8960*/  IMAD.U32 R4, RZ, RZ, UR15 ;  /* 0x0000000fff047e24 */ /* 0x000fe2000f8e00ff */
[----:B------:R-:W-:Y:S01]  /*8970*/  UMOV UR7, 0x40000040 ;  /* 0x4000004000077882 */ /* 0x000fe20000000000 */
[----:B------:R-:W-:-:S03]  /*8980*/  R2UR UR15, R8 ;  /* 0x00000000080f72ca */ /* 0x000fc600000e0000 */
[----:B------:R-:W-:Y:S02]  /*8990*/  UMOV UR6, UR14 ;  /* 0x0000000e00067c82 */ /* 0x000fe40008000000 */
[----:B------:R-:W-:Y:S01]  /*89a0*/  HGMMA.64x192x16.F32.BF16 R24, R200, gdesc[UR4].tnspB, R24, gsb0 ;  /* 0x42e00004c8187df0 */ /* 0x000fe20008001818 */
[----:B------:R-:W-:Y:S01]  /*89b0*/  UIADD3 UR6, UR14, 0x80, URZ ;  /* 0x000000800e067890 */ /* 0x000fe2000fffe03f */
[----:B------:R-:W-:-:S06]  /*89c0*/  UMOV UR7, 0x40000040 ;  /* 0x4000004000077882 */ /* 0x000fcc0000000000 */
[----:B------:R-:W-:Y:S01]  /*89d0*/  UISETP.GT.AND UP1, UPT, UR37, UR15, UPT ;  /* 0x0000000f2500728c */ /* 0x000fe2000bf24270 */
[----:B------:R-:W-:Y:S02]  /*89e0*/  WARPGROUP.DEPBAR.LE gsb0, 0x0 ;  /* 0x00008000000079c5 */ /* 0x000fe40000010000 */
[----:B------:R-:W-:-:S09]  /*89f0*/  WARPGROUP.ARRIVE ;  /* 0x00000000000079c5 */ /* 0x000fd20000000000 */
        /* <DEDUP_REMOVED lines=16> */
[----:B------:R-:W-:Y:S02]  /*8b00*/  UIMAD UR6, UR37, -0x70, URZ ;  /* 0xffffff90250678a4 */ /* 0x000fe4000f8e023f */
[----:B------:R-:W-:Y:S02]  /*8b10*/  UIADD3 UR37, UR37, -0x1, URZ ;  /* 0xffffffff25257890 */ /* 0x000fe4000fffe03f */
[----:B------:R-:W0:Y:S02]  /*8b20*/  SHFL.IDX PT, R2, R3, 0x1, 0x1c1f ;  /* 0x003c1f0003027f89 */ /* 0x000e2400000e0000 */
[----:B------:R-:W-:Y:S01]  /*8b30*/  IMAD.U32 R11, RZ, RZ, UR6 ;  /* 0x00000006ff0b7e24 */ /* 0x000fe2000f8e00ff */
[----:B------:R-:W-:Y:S01]  /*8b40*/  UIADD3 UR6, UR14, 0x200, URZ ;  /* 0x000002000e067890 */ /* 0x000fe2000fffe03f */
[----:B------:R-:W1:Y:S03]  /*8b50*/  SHFL.IDX PT, R3, R3, RZ, 0x1c1f ;  /* 0x001c1fff03037589 */ /* 0x000e6600000e0000 */
[----:B------:R-:W-:-:S04]  /*8b60*/  IADD3 R0, -R18, 0x1, R11 ;  /* 0x0000000112007810 */ /* 0x000fc80007ffe10b */
[----:B------:R-:W-:Y:S01]  /*8b70*/  IADD3 R0, -R4, UR11, R0 ;  /* 0x0000000b04007c10 */ /* 0x000fe2000fffe100 */
[----:B------:R-:W-:-:S04]  /*8b80*/  ULDC UR11, c[0x0][0x988] ;  /* 0x00026200000b7ab9 */ /* 0x000fc80000000800 */
[C---:B0-----:R-:W-:Y:S02]  /*8b90*/  IMAD.IADD R2, R0.reuse, 0x1, R2 ;  /* 0x0000000100027824 */ /* 0x041fe400078e0202 */
[----:B-1----:R-:W-:-:S03]  /*8ba0*/  IMAD.IADD R0, R0, 0x1, R3 ;  /* 0x0000000100007824 */ /* 0x002fc600078e0203 */
        /* <DEDUP_REMOVED lines=81> */
[----:B------:R-:W-:Y:S01]  /*90c0*/  FSEL R127, R127, -INF , P5 ;  /* 0xff8000007f7f7808 */ /* 0x000fe20002800000 */
[----:B------:R-:W-:Y:S02]  /*90d0*/  WARPGROUP.DEPBAR.LE gsb0, 0x0 ;  /* 0x00008000000079c5 */ /* 0x000fe40000010000 */
[----:B------:R-:W-:Y:S01]  /*90e0*/  WARPGROUP.ARRIVE ;  /* 0x00000000000079c5 */ /* 0x000fe20000000000 */
[----:B------:R-:W-:-:S02]  /*90f0*/  FMNMX.FTZ R4, R126, R4, !PT ;  /* 0x000000047e047209 */ /* 0x000fc40007810000 */
[C---:B------:R-:W-:Y:S02]  /*9100*/  ISETP.GT.AND P6, PT, R0.reuse, RZ, PT ;  /* 0x000000ff0000720c */ /* 0x040fe40003fc4270 */
[----:B------:R-:W-:Y:S01]  /*9110*/  FMNMX.FTZ R4, R127, R4, !PT ;  /* 0x000000047f047209 */ /* 0x000fe20007810000 */
[----:B------:R-:W-:Y:S01]  /*9120*/  HGMMA.64x192x16.F32.BF16 R24, R184, gdesc[UR4].tnspB, R24, gsb0 ;  /* 0x42e00004b8187df0 */ /* 0x000fe20008001818 */
[----:B------:R-:W-:Y:S01]  /*9130*/  UIADD3 UR6, UR14, 0x280, URZ ;  /* 0x000002800e067890 */ /* 0x000fe2000fffe03f */
[----:B------:R-:W-:Y:S01]  /*9140*/  ISETP.GT.AND P5, PT, R0, 0x1, PT ;  /* 0x000000010000780c */ /* 0x000fe20003fa4270 */
[----:B------:R-:W-:Y:S01]  /*9150*/  UMOV UR7, 0x40000040 ;  /* 0x4000004000077882 */ /* 0x000fe20000000000 */
[----:B------:R-:W0:Y:S01]  /*9160*/  SHFL.BFLY PT, R2, R4, 0x2, 0x1f ;  /* 0x0c401f0004027f89 */ /* 0x000e2200000e0000 */
[----:B------:R-:W-:Y:S02]  /*9170*/  FSEL R168, R168, -INF , P6 ;  /* 0xff800000a8a87808 */ /* 0x000fe40003000000 */
[----:B------:R-:W-:-:S02]  /*9180*/  ISETP.GT.AND P4, PT, R0, 0x8, PT ;  /* 0x000000080000780c */ /* 0x000fc40003f84270 */
[----:B------:R-:W-:Y:S02]  /*9190*/  FSEL R169, R169, -INF , P5 ;  /* 0xff800000a9a97808 */ /* 0x000fe40002800000 */
[----:B------:R-:W-:Y:S02]  /*91a0*/  ISETP.GT.AND P6, PT, R0, 0x9, PT ;  /* 0x000000090000780c */ /* 0x000fe40003fc4270 */
[----:B------:R-:W-:Y:S02]  /*91b0*/  FSEL R172, R172, -INF , P4 ;  /* 0xff800000acac7808 */ /* 0x000fe40002000000 */
[----:B------:R-:W-:Y:S02]  /*91c0*/  FSEL R173, R173, -INF , P6 ;  /* 0xff800000adad7808 */ /* 0x000fe40003000000 */
[C---:B------:R-:W-:Y:S02]  /*91d0*/  ISETP.GT.AND P6, PT, R0.reuse, 0x10, PT ;  /* 0x000000100000780c */ /* 0x040fe40003fc4270 */
[----:B------:R-:W-:-:S02]  /*91e0*/  ISETP.GT.AND P5, PT, R0, 0x11, PT ;  /* 0x000000110000780c */ /* 0x000fc40003fa4270 */
[----:B------:R-:W-:Y:S02]  /*91f0*/  FSEL R160, R160, -INF , P6 ;  /* 0xff800000a0a07808 */ /* 0x000fe40003000000 */
[C---:B------:R-:W-:Y:S02]  /*9200*/  ISETP.GT.AND P4, PT, R0.reuse, 0x18, PT ;  /* 0x000000180000780c */ /* 0x040fe40003f84270 */
[----:B------:R-:W-:Y:S02]  /*9210*/  FSEL R161, R161, -INF , P5 ;  /* 0xff800000a1a17808 */ /* 0x000fe40002800000 */
[----:B------:R-:W-:Y:S02]  /*9220*/  ISETP.GT.AND P6, PT, R0, 0x19, PT ;  /* 0x000000190000780c */ /* 0x000fe40003fc4270 */
[----:B0-----:R-:W-:Y:S02]  /*9230*/  FMNMX.FTZ R4, R4, R2, !PT ;  /* 0x0000000204047209 */ /* 0x001fe40007810000 */
[----:B------:R-:W-:-:S02]  /*9240*/  FSEL R164, R164, -INF , P4 ;  /* 0xff800000a4a47808 */ /* 0x000fc40002000000 */
[----:B------:R-:W-:Y:S01]  /*9250*/  FSEL R165, R165, -INF , P6 ;  /* 0xff800000a5a57808 */ /* 0x000fe20003000000 */
[----:B------:R-:W0:Y:S01]  /*9260*/  SHFL.BFLY PT, R2, R4, 0x1, 0x1f ;  /* 0x0c201f0004027f89 */ /* 0x000e2200000e0000 */
[C---:B------:R-:W-:Y:S02]  /*9270*/  ISETP.GT.AND P6, PT, R0.reuse, 0x20, PT ;  /* 0x000000200000780c */ /* 0x040fe40003fc4270 */
[----:B------:R-:W-:Y:S02]  /*9280*/  ISETP.GT.AND P5, PT, R0, 0x21, PT ;  /* 0x000000210000780c */ /* 0x000fe40003fa4270 */
[----:B------:R-:W-:Y:S02]  /*9290*/  FSEL R152, R152, -INF , P6 ;  /* 0xff80000098987808 */ /* 0x000fe40003000000 */
        /* <DEDUP_REMOVED lines=8> */
[----:B------:R-:W-:Y:S02]  /*9320*/  ISETP.GT.AND P4, PT, R0, 0x38, PT ;  /* 0x000000380000780c */ /* 0x000fe40003f84270 */
[----:B0-----:R-:W-:Y:S02]  /*9330*/  FMNMX.FTZ R4, R4, R2, !PT ;  /* 0x0000000204047209 */ /* 0x001fe40007810000 */
[----:B------:R-:W-:Y:S02]  /*9340*/  FMNMX.FTZ R2, R168, R10, !PT ;  /* 0x0000000aa8027209 */ /* 0x000fe40007810000 */
[----:B------:R-:W-:Y:S01]  /*9350*/  FSEL R145, R145, -INF , P5 ;  /* 0xff80000091917808 */ /* 0x000fe20002800000 */
[----:B------:R-:W-:Y:S01]  /*9360*/  FMUL.FTZ R11, R4, UR11 ;  /* 0x0000000b040b7c20 */ /* 0x000fe20008410000 */
[----:B------:R-:W-:Y:S02]  /*9370*/  FMNMX.FTZ R3, R169, R2, !PT ;  /* 0x00000002a9037209 */ /* 0x000fe40007810000 */
[----:B------:R-:W-:-:S02]  /*9380*/  ISETP.GT.AND P6, PT, R0, 0x39, PT ;  /* 0x000000390000780c */ /* 0x000fc40003fc4270 */
[----:B------:R-:W-:Y:S02]  /*9390*/  FMNMX.FTZ R2, R172, R3, !PT ;  /* 0x00000003ac027209 */ /* 0x000fe40007810000 */
[----:B------:R-:W-:Y:S02]  /*93a0*/  FSEL R148, R148, -INF , P4 ;  /* 0xff80000094947808 */ /* 0x000fe40002000000 */
[----:B------:R-:W-:Y:S02]  /*93b0*/  FMNMX.FTZ R3, R173, R2, !PT ;  /* 0x00000002ad037209 */ /* 0x000fe40007810000 */
[----:B------:R-:W-:Y:S02]  /*93c0*/  FSEL R149, R149, -INF , P6 ;  /* 0xff80000095957808 */ /* 0x000fe40003000000 */
[----:B------:R-:W-:Y:S02]  /*93d0*/  FMNMX.FTZ R2, R160, R3, !PT ;  /* 0x00000003a0027209 */ /* 0x000fe40007810000 */
[----:B------:R-:W-:-:S02]  /*93e0*/  ISETP.GT.AND P6, PT, R0, 0x40, PT ;  /* 0x000000400000780c */ /* 0x000fc40003fc4270 */
        /* <DEDUP_REMOVED lines=9> */
[----:B------:R-:W-:Y:S02]  /*9480*/  FSETP.NEU.FTZ.AND P3, PT, R4, -INF , PT ;  /* 0xff8000000400780b */ /* 0x000fe40003f7d000 */
[----:B------:R-:W-:Y:S02]  /*9490*/  FMNMX.FTZ R2, R156, R3, !PT ;  /* 0x000000039c027209 */ /* 0x000fe40007810000 */
[----:B------:R-:W-:-:S02]  /*94a0*/  ISETP.GT.AND P6, PT, R0, 0x49, PT ;  /* 0x000000490000780c */ /* 0x000fc40003fc4270 */
[----:B------:R-:W-:Y:S02]  /*94b0*/  FMNMX.FTZ R3, R157, R2, !PT ;  /* 0x000000029d037209 */ /* 0x000fe40007810000 */
[----:B------:R-:W-:Y:S02]  /*94c0*/  FSEL R140, R140, -INF , P4 ;  /* 0xff8000008c8c7808 */ /* 0x000fe40002000000 */
[----:B------:R-:W-:Y:S02]  /*94d0*/  FMNMX.FTZ R2, R144, R3, !PT ;  /* 0x0000000390027209 */ /* 0x000fe40007810000 */
[----:B------:R-:W-:Y:S02]  /*94e0*/  FSEL R11, R11, RZ, P3 ;  /* 0x000000ff0b0b7208 */ /* 0x000fe40001800000 */
[----:B------:R-:W-:Y:S02]  /*94f0*/  FMNMX.FTZ R3, R145, R2, !PT ;  /* 0x0000000291037209 */ /* 0x000fe40007810000 */
[----:B------:R-:W-:Y:S01]  /*9500*/  FSEL R141, R141, -INF , P6 ;  /* 0xff8000008d8d7808 */ /* 0x000fe20003000000 */
[--C-:B------:R-:W-:Y:S01]  /*9510*/  FFMA.FTZ R193, R154, UR11, -R11.reuse ;  /* 0x0000000b9ac17c23 */ /* 0x100fe2000801080b */
[----:B------:R-:W-:Y:S01]  /*9520*/  FMNMX.FTZ R2, R148, R3, !PT ;  /* 0x0000000394027209 */ /* 0x000fe20007810000 */
[--C-:B------:R-:W-:Y:S01]  /*9530*/  FFMA.FTZ R20, R155, UR11, -R11.reuse ;  /* 0x0000000b9b147c23 */ /* 0x100fe2000801080b */
[----:B------:R-:W-:Y:S01]  /*9540*/  ISETP.GT.AND P6, PT, R0, 0x50, PT ;  /* 0x000000500000780c */ /* 0x000fe20003fc4270 */
[--C-:B------:R-:W-:Y:S01]  /*9550*/  FFMA.FTZ R195, R158, UR11, -R11.reuse ;  /* 0x0000000b9ec37c23 */ /* 0x100fe2000801080b */
[----:B------:R-:W-:Y:S01]  /*9560*/  FMNMX.FTZ R3, R149, R2, !PT ;  /* 0x0000000295037209 */ /* 0x000fe20007810000 */
        /* <DEDUP_REMOVED lines=8> */
[--C-:B------:R-:W-:Y:S01]  /*95f0*/  FFMA.FTZ R203, R174, UR11, -R11.reuse ;  /* 0x0000000baecb7c23 */ /* 0x100fe2000801080b */
[----:B------:R-:W-:Y:S01]  /*9600*/  ISETP.GT.AND P4, PT, R0, 0x58, PT ;  /* 0x000000580000780c */ /* 0x000fe20003f84270 */
[----:B------:R-:W-:Y:S01]  /*9610*/  MUFU.EX2 R201, R201 ;  /* 0x000000c900c97308 */ /* 0x000fe20000000800 */
        /* <DEDUP_REMOVED lines=26> */
[C---:B------:R-:W-:Y:S01]  /*97c0*/  ISETP.GT.AND P4, PT, R0.reuse, 0x68, PT ;  /* 0x000000680000780c */ /* 0x040fe20003f84270 */
        /* <DEDUP_REMOVED lines=8> */
[----:B------:R-:W-:Y:S01]  /*9850*/  FFMA.FTZ R124, R139, UR11, -R11 ;  /* 0x0000000b8b7c7c23 */ /* 0x000fe2000801080b */
[----:B------:R-:W-:-:S02]  /*9860*/  FMNMX.FTZ R3, R158, R3, !PT ;  /* 0x000000039e037209 */ /* 0x000fc40007810000 */
[----:B------:R-:W-:Y:S01]  /*9870*/  FSEL R159, R125, -INF , P6 ;  /* 0xff8000007d9f7808 */ /* 0x000fe20003000000 */
[----:B------:R-:W-:Y:S01]  /*9880*/  FFMA.FTZ R125, R147, UR11, -R11 ;  /* 0x0000000b937d7c23 */ /* 0x000fe2000801080b */
[----:B------:R-:W-:Y:S01]  /*9890*/  FMNMX.FTZ R0, R146, R3, !PT ;  /* 0x0000000392007209 */ /* 0x000fe20007810000 */
[----:B------:R-:W-:Y:S03]  /*98a0*/  MUFU.EX2 R14, R14 ;  /* 0x0000000e000e7308 */ /* 0x000fe60000000800 */
[----:B------:R-:W-:-:S05]  /*98b0*/  FMNMX.FTZ R0, R159, R0, !PT ;  /* 0x000000009f007209 */ /* 0x000fca0007810000 */
[----:B------:R-:W0:Y:S01]  /*98c0*/  SHFL.BFLY PT, R2, R0, 0x2, 0x1f ;  /* 0x0c401f0000027f89 */ /* 0x000e2200000e0000 */
[----:B------:R-:W-:Y:S08]  /*98d0*/  MUFU.EX2 R199, R199 ;  /* 0x000000c700c77308 */ /* 0x000ff00000000800 */
[----:B------:R-:W-:Y:S08]  /*98e0*/  MUFU.EX2 R15, R15 ;  /* 0x0000000f000f7308 */ /* 0x000ff00000000800 */
[----:B------:R-:W-:Y:S01]  /*98f0*/  MUFU.EX2 R193, R193 ;  /* 0x000000c100c17308 */ /* 0x000fe20000000800 */
[----:B------:R-:W-:-:S02]  /*9900*/  WARPGROUP.DEPBAR.LE gsb0, 0x0 ;  /* 0x00008000000079c5 */ /* 0x000fc40000010000 */
[----:B------:R-:W-:Y:S01]  /*9910*/  WARPGROUP.ARRIVE ;  /* 0x00000000000079c5 */ /* 0x000fe20000000000 */
[----:B0-----:R-:W-:Y:S01]  /*9920*/  FMNMX.FTZ R2, R0, R2, !PT ;  /* 0x0000000200027209 */ /* 0x001fe20007810000 */
[--C-:B------:R-:W-:Y:S01]  /*9930*/  FFMA.FTZ R185, R138, UR11, -R11.reuse ;  /* 0x0000000b8ab97c23 */ /* 0x100fe2000801080b */
[----:B------:R-:W-:Y:S01]  /*9940*/  FSEL R0, R4, RZ, P3 ;  /* 0x000000ff04007208 */ /* 0x000fe20001800000 */
[----:B------:R-:W-:Y:S01]  /*9950*/  FFMA.FTZ R187, R142, UR11, -R11 ;  /* 0x0000000b8ebb7c23 */ /* 0x000fe2000801080b */
[----:B------:R-:W-:Y:S01]  /*9960*/  MUFU.EX2 R20, R20 ;  /* 0x0000001400147308 */ /* 0x000fe20000000800 */
[----:B------:R-:W-:Y:S01]  /*9970*/  HGMMA.64x192x16.F32.BF16 R24, R180, gdesc[UR4].tnspB, R24, gsb0 ;  /* 0x42e00004b4187df0 */ /* 0x000fe20008001818 */
[----:B------:R-:W-:Y:S01]  /*9980*/  UIADD3 UR6, UR14, 0x300, URZ ;  /* 0x000003000e067890 */ /* 0x000fe2000fffe03f */
[----:B------:R-:W0:Y:S01]  /*9990*/  SHFL.BFLY PT, R3, R2, 0x1, 0x1f ;  /* 0x0c201f0002037f89 */ /* 0x000e2200000e0000 */
[----:B------:R-:W-:Y:S01]  /*99a0*/  UMOV UR7, 0x40000040 ;  /* 0x4000004000077882 */ /* 0x000fe20000000000 */
[----:B------:R-:W-:Y:S01]  /*99b0*/  FADD.FTZ R0, -R0, R9 ;  /* 0x0000000900007221 */ /* 0x000fe20000010100 */
[----:B------:R-:W-:-:S02]  /*99c0*/  PLOP3.LUT P3, PT, PT, PT, UP1, 0x80, 0x0 ;  /* 0x000000000000781c */ /* 0x000fc40003f6f018 */
[----:B------:R-:W-:Y:S08]  /*99d0*/  MUFU.EX2 R195, R195 ;  /* 0x000000c300c37308 */ /* 0x000ff00000000800 */
[----:B------:R-:W-:Y:S08]  /*99e0*/  MUFU.EX2 R21, R21 ;  /* 0x0000001500157308 */ /* 0x000ff00000000800 */
[----:B------:R-:W-:Y:S01]  /*99f0*/  MUFU.EX2 R189, R189 ;  /* 0x000000bd00bd7308 */ /* 0x000fe20000000800 */
[----:B0-----:R-:W-:Y:S01]  /*9a00*/  FMNMX.FTZ R3, R2, R3, !PT ;  /* 0x0000000302037209 */ /* 0x001fe20007810000 */
[----:B------:R-:W-:-:S03]  /*9a10*/  FMUL.FTZ R2, R0, UR11 ;  /* 0x0000000b00027c20 */ /* 0x000fc60008410000 */
[----:B------:R-:W-:-:S03]  /*9a20*/  FSETP.NEU.FTZ.AND P4, PT, R3, -INF , PT ;  /* 0xff8000000300780b */ /* 0x000fc60003f9d000 */
[----:B------:R-:W-:Y:S01]  /*9a30*/  MUFU.EX2 R125, R125 ;  /* 0x0000007d007d7308 */ /* 0x000fe20000000800 */
[----:B------:R-:W-:-:S05]  /*9a40*/  FSEL R9, R3, RZ, P4 ;  /* 0x000000ff03097208 */ /* 0x000fca0002000000 */
[----:B------:R-:W-:Y:S02]  /*9a50*/  FADD.FTZ R9, -R9, R10 ;  /* 0x0000000a09097221 */ /* 0x000fe40000010100 */
[----:B------:R-:W0:Y:S01]  /*9a60*/  MUFU.EX2 R2, R2 ;  /* 0x0000000200027308 */ /* 0x000e220000000800 */
[----:B------:R-:W-:Y:S02]  /*9a70*/  IMAD.U32 R10, RZ, RZ, UR38 ;  /* 0x00000026ff0a7e24 */ /* 0x000fe4000f8e00ff */
[----:B------:R-:W-:Y:S02]  /*9a80*/  FMUL.FTZ R0, R9, UR11 ;  /* 0x0000000b09007c20 */ /* 0x000fe40008410000 */
[----:B------:R-:W-:-:S03]  /*9a90*/  @!P1 VIADD R10, R10, 0x36840 ;  /* 0x000368400a0a9836 */ /* 0x000fc60000000000 */
[----:B------:R-:W-:Y:S02]  /*9aa0*/  MUFU.EX2 R191, R191 ;  /* 0x000000bf00bf7308 */ /* 0x000fe40000000800 */
[----:B------:R-:W-:-:S06]  /*9ab0*/  @!P1 PRMT R10, RZ, 0x654, R10 ;  /* 0x00000654ff0a9816 */ /* 0x000fcc000000000a */
[----:B------:R-:W-:Y:S01]  /*9ac0*/  MUFU.EX2 R0, R0 ;  /* 0x0000000000007308 */ /* 0x000fe20000000800 */
[----:B0-----:R-:W-:Y:S01]  /*9ad0*/  FFMA.FTZ R147, R2, R5, R201 ;  /* 0x0000000502937223 */ /* 0x001fe200000100c9 */
        /* <DEDUP_REMOVED lines=14> */
[----:B------:R-:W-:Y:S01]  /*9bc0*/  FMUL.FTZ R131, R3, UR11 ;  /* 0x0000000b03837c20 */ /* 0x000fe20008410000 */
[--C-:B------:R-:W-:Y:S01]  /*9bd0*/  FFMA.FTZ R183, R134, UR11, -R11.reuse ;  /* 0x0000000b86b77c23 */ /* 0x100fe2000801080b */
[----:B------:R-:W-:Y:S02]  /*9be0*/  FFMA.FTZ R11, R127, UR11, -R11 ;  /* 0x0000000b7f0b7c23 */ /* 0x000fe4000801080b */
[----:B------:R-:W-:Y:S01]  /*9bf0*/  HGMMA.64x192x16.F32.BF16 R24, R176, gdesc[UR4].tnspB, R24, gsb0 ;  /* 0x42e00004b0187df0 */ /* 0x000fe20008001818 */
[----:B------:R-:W-:Y:S01]  /*9c00*/  FSEL R131, R131, RZ, P4 ;  /* 0x000000ff83837208 */ /* 0x000fe20002000000 */
[----:B------:R-:W-:Y:S01]  /*9c10*/  MUFU.EX2 R181, R181 ;  /* 0x000000b500b57308 */ /* 0x000fe20000000800 */
[----:B------:R-:W-:-:S03]  /*9c20*/  UMOV UR7, UR36 ;  /* 0x0000002400077c82 */ /* 0x000fc60008000000 */
        /* <DEDUP_REMOVED lines=8> */
[----:B------:R-:W-:Y:S02]  /*9cb0*/  IMAD.U32 R145, RZ, RZ, UR10 ;  /* 0x0000000aff917e24 */ /* 0x000fe4000f8e00ff */
[--C-:B------:R-:W-:Y:S01]  /*9cc0*/  FFMA.FTZ R138, R161, UR11, -R131.reuse ;  /* 0x0000000ba18a7c23 */ /* 0x100fe20008010883 */
[--C-:B------:R-:W-:Y:S01]  /*9cd0*/  FFMA.FTZ R184, R136, UR11, -R131.reuse ;  /* 0x0000000b88b87c23 */ /* 0x100fe20008010883 */
[----:B------:R-:W-:Y:S01]  /*9ce0*/  FFMA.FTZ R198, R164, UR11, -R131 ;  /* 0x0000000ba4c67c23 */ /* 0x000fe20008010883 */
[----:B------:R-:W-:-:S02]  /*9cf0*/  @!P1 VIADD R136, R145, 0x36860 ;  /* 0x0003686091889836 */ /* 0x000fc40000000000 */
[--C-:B------:R-:W-:Y:S01]  /*9d00*/  FFMA.FTZ R139, R165, UR11, -R131.reuse ;  /* 0x0000000ba58b7c23 */ /* 0x100fe20008010883 */
[----:B------:R-:W1:Y:S01]  /*9d10*/  MUFU.EX2 R134, R134 ;  /* 0x0000008600867308 */ /* 0x000e620000000800 */
[--C-:B------:R-:W-:Y:S01]  /*9d20*/  FFMA.FTZ R192, R152, UR11, -R131.reuse ;  /* 0x0000000b98c07c23 */ /* 0x100fe20008010883 */
[--C-:B------:R-:W-:Y:S01]  /*9d30*/  FFMA.FTZ R142, R153, UR11, -R131.reuse ;  /* 0x0000000b998e7c23 */ /* 0x100fe20008010883 */
[----:B------:R-:W-:Y:S01]  /*9d40*/  @!P1 PRMT R136, RZ, 0x654, R136 ;  /* 0x00000654ff889816 */ /* 0x000fe20000000088 */
[--C-:B------:R-:W-:Y:S01]  /*9d50*/  FFMA.FTZ R194, R156, UR11, -R131.reuse ;  /* 0x0000000b9cc27c23 */ /* 0x100fe20008010883 */
[--C-:B------:R-:W-:Y:S01]  /*9d60*/  FFMA.FTZ R143, R157, UR11, -R131.reuse ;  /* 0x0000000b9d8f7c23 */ /* 0x100fe20008010883 */
[--C-:B------:R-:W-:Y:S01]  /*9d70*/  FFMA.FTZ R182, R132, UR11, -R131.reuse ;  /* 0x0000000b84b67c23 */ /* 0x100fe20008010883 */
[----:B------:R-:W-:Y:S01]  /*9d80*/  FFMA.FTZ R137, R137, UR11, -R131 ;  /* 0x0000000b89897c23 */ /* 0x000fe20008010883 */
[----:B------:R-:W2:Y:S01]  /*9d90*/  MUFU.EX2 R202, R202 ;  /* 0x000000ca00ca7308 */ /* 0x000ea20000000800 */
[----:B0-----:R-:W-:Y:S01]  /*9da0*/  FFMA.FTZ R145, R0, R6, R200 ;  /* 0x0000000600917223 */ /* 0x001fe200000100c8 */
[----:B------:R-:W-:Y:S01]  /*9db0*/  FADD.FTZ R6, R12, R147 ;  /* 0x000000930c067221 */ /* 0x000fe20000010000 */
[--C-:B------:R-:W-:Y:S01]  /*9dc0*/  FFMA.FTZ R190, R148, UR11, -R131.reuse ;  /* 0x0000000b94be7c23 */ /* 0x100fe20008010883 */
[--C-:B------:R-:W-:Y:S01]  /*9dd0*/  FFMA.FTZ R9, R149, UR11, -R131.reuse ;  /* 0x0000000b95097c23 */ /* 0x100fe20008010883 */
[--C-:B------:R-:W-:Y:S01]  /*9de0*/  FFMA.FTZ R186, R140, UR11, -R131.reuse ;  /* 0x0000000b8cba7c23 */ /* 0x100fe20008010883 */
[--C-:B------:R-:W-:Y:S01]  /*9df0*/  FFMA.FTZ R180, R154, UR11, -R131.reuse ;  /* 0x0000000b9ab47c23 */ /* 0x100fe20008010883 */
[----:B------:R-:W-:Y:S01]  /*9e00*/  FFMA.FTZ R133, R133, UR11, -R131 ;  /* 0x0000000b85857c23 */ /* 0x000fe20008010883 */
[----:B------:R-:W0:Y:S01]  /*9e10*/  MUFU.EX2 R135, R135 ;  /* 0x0000008700877308 */ /* 0x000e220000000800 */
[----:B-1----:R-:W-:Y:S01]  /*9e20*/  FADD.FTZ R145, R134, R145 ;  /* 0x0000009186917221 */ /* 0x002fe20000010000 */
[--C-:B------:R-:W-:Y:S01]  /*9e30*/  FFMA.FTZ R155, R155, UR11, -R131.reuse ;  /* 0x0000000b9b9b7c23 */ /* 0x100fe20008010883 */
[--C-:B------:R-:W-:Y:S01]  /*9e40*/  FFMA.FTZ R158, R158, UR11, -R131.reuse ;  /* 0x0000000b9e9e7c23 */ /* 0x100fe20008010883 */
[----:B------:R-:W-:Y:S01]  /*9e50*/  FFMA.FTZ R146, R146, UR11, -R131 ;  /* 0x0000000b92927c23 */ /* 0x000fe20008010883 */
[----:B------:R-:W-:-:S03]  /*9e60*/  F2FP.BF16.F32.PACK_AB R200, R134, R200 ;  /* 0x000000c886c8723e */ /* 0x000fc600000010ff */
        /* <DEDUP_REMOVED lines=20> */
[----:B------:R-:W1:Y:S01]  /*9fb0*/  MUFU.EX2 R158, R158 ;  /* 0x0000009e009e7308 */ /* 0x000e620000000800 */
[----:B------:R-:W-:-:S02]  /*9fc0*/  WARPGROUP.DEPBAR.LE gsb0, 0x0 ;  /* 0x00008000000079c5 */ /* 0x000fc40000010000 */
[----:B------:R2:W-:Y:S01]  /*9fd0*/  @!P1 SYNCS.ARRIVE.TRANS64.RED.A1T0 RZ, [R10+URZ], RZ ;  /* 0x000000ff0aff99a7 */ /* 0x0005e2000810043f */
[----:B------:R-:W-:-:S04]  /*9fe0*/  F2FP.BF16.F32.PACK_AB R177, R123, R122 ;  /* 0x0000007a7bb1723e */ /* 0x000fc800000010ff */
[----:B------:R-:W-:Y:S01]  /*9ff0*/  MUFU.EX2 R146, R146 ;  /* 0x0000009200927308 */ /* 0x000fe20000000800 */
[----:B--2---:R-:W-:Y:S01]  /*a000*/  FADD.FTZ R10, R202, R145 ;  /* 0x00000091ca0a7221 */ /* 0x004fe20000010000 */
[----:B------:R2:W-:Y:S01]  /*a010*/  @!P1 SYNCS.ARRIVE.TRANS64.RED.A1T0 RZ, [R136+URZ], RZ ;  /* 0x000000ff88ff99a7 */ /* 0x0005e2000810043f */
[C---:B0-----:R-:W-:Y:S02]  /*a020*/  F2FP.BF16.F32.PACK_AB R202, R135.reuse, R202 ;  /* 0x000000ca87ca723e */ /* 0x041fe400000010ff */
[----:B------:R-:W-:-:S03]  /*a030*/  FADD.FTZ R127, R135, R10 ;  /* 0x0000000a877f7221 */ /* 0x000fc60000010000 */
[----:B------:R-:W0:Y:S01]  /*a040*/  MUFU.EX2 R11, R11 ;  /* 0x0000000b000b7308 */ /* 0x000e220000000800 */
[----:B-1----:R-:W-:Y:S01]  /*a050*/  F2FP.BF16.F32.PACK_AB R176, R158, R155 ;  /* 0x0000009b9eb0723e */ /* 0x002fe200000010ff */
[----:B--2---:R-:W-:Y:S01]  /*a060*/  FADD.FTZ R136, R203, R6 ;  /* 0x00000006cb887221 */ /* 0x004fe20000010000 */
[----:B------:R-:W-:Y:S01]  /*a070*/  FFMA.FTZ R6, R141, UR11, -R131 ;  /* 0x0000000b8d067c23 */ /* 0x000fe20008010883 */
[----:B------:R-:W-:Y:S01]  /*a080*/  FADD.FTZ R141, R196, R127 ;  /* 0x0000007fc48d7221 */ /* 0x000fe20000010000 */
[----:B------:R-:W-:Y:S01]  /*a090*/  FFMA.FTZ R127, R129, UR11, -R131 ;  /* 0x0000000b817f7c23 */ /* 0x000fe20008010883 */
[C---:B------:R-:W-:Y:S01]  /*a0a0*/  FADD.FTZ R136, R13.reuse, R136 ;  /* 0x000000880d887221 */ /* 0x040fe20000010000 */
[----:B------:R-:W-:Y:S01]  /*a0b0*/  F2FP.BF16.F32.PACK_AB R203, R13, R203 ;  /* 0x000000cb0dcb723e */ /* 0x000fe200000010ff */
[----:B------:R-:W-:Y:S01]  /*a0c0*/  FADD.FTZ R141, R138, R141 ;  /* 0x0000008d8a8d7221 */ /* 0x000fe20000010000 */
[----:B------:R-:W-:Y:S01]  /*a0d0*/  MUFU.EX2 R6, R6 ;  /* 0x0000000600067308 */ /* 0x000fe20000000800 */
[----:B------:R-:W-:Y:S01]  /*a0e0*/  FADD.FTZ R129, R197, R136 ;  /* 0x00000088c5817221 */ /* 0x000fe20000010000 */
[----:B------:R-:W-:Y:S01]  /*a0f0*/  FFMA.FTZ R131, R159, UR11, -R131 ;  /* 0x0000000b9f837c23 */ /* 0x000fe20008010883 */
[----:B------:R-:W-:Y:S01]  /*a100*/  FADD.FTZ R132, R198, R141 ;  /* 0x0000008dc6847221 */ /* 0x000fe20000010000 */
[----:B------:R-:W-:Y:S01]  /*a110*/  F2FP.BF16.F32.PACK_AB R196, R138, R196 ;  /* 0x000000c48ac4723e */ /* 0x000fe200000010ff */
[C---:B------:R-:W-:Y:S01]  /*a120*/  FADD.FTZ R10, R14.reuse, R129 ;  /* 0x000000810e0a7221 */ /* 0x040fe20000010000 */
[----:B------:R-:W-:Y:S01]  /*a130*/  F2FP.BF16.F32.PACK_AB R197, R14, R197 ;  /* 0x000000c50ec5723e */ /* 0x000fe200000010ff */
[----:B------:R-:W-:Y:S01]  /*a140*/  FADD.FTZ R129, R139, R132 ;  /* 0x000000848b817221 */ /* 0x000fe20000010000 */
[----:B------:R-:W-:Y:S01]  /*a150*/  MUFU.EX2 R127, R127 ;  /* 0x0000007f007f7308 */ /* 0x000fe20000000800 */
[----:B------:R-:W-:Y:S01]  /*a160*/  FADD.FTZ R10, R199, R10 ;  /* 0x0000000ac70a7221 */ /* 0x000fe20000010000 */
[----:B------:R-:W-:Y:S01]  /*a170*/  F2FP.BF16.F32.PACK_AB R199, R15, R199 ;  /* 0x000000c70fc7723e */ /* 0x000fe200000010ff */
[----:B------:R-:W-:Y:S01]  /*a180*/  FADD.FTZ R129, R192, R129 ;  /* 0x00000081c0817221 */ /* 0x000fe20000010000 */
[----:B------:R-:W-:Y:S01]  /*a190*/  F2FP.BF16.F32.PACK_AB R198, R139, R198 ;  /* 0x000000c68bc6723e */ /* 0x000fe200000010ff */
[----:B------:R-:W-:Y:S01]  /*a1a0*/  FADD.FTZ R10, R15, R10 ;  /* 0x0000000a0f0a7221 */ /* 0x000fe20000010000 */
[C---:B------:R-:W-:Y:S01]  /*a1b0*/  F2FP.BF16.F32.PACK_AB R192, R142.reuse, R192 ;  /* 0x000000c08ec0723e */ /* 0x040fe200000010ff */
[----:B------:R-:W-:Y:S01]  /*a1c0*/  FADD.FTZ R129, R142, R129 ;  /* 0x000000818e817221 */ /* 0x000fe20000010000 */
[----:B------:R-:W1:Y:S01]  /*a1d0*/  MUFU.EX2 R131, R131 ;  /* 0x0000008300837308 */ /* 0x000e620000000800 */
[----:B------:R-:W-:Y:S01]  /*a1e0*/  FADD.FTZ R137, R193, R10 ;  /* 0x0000000ac1897221 */ /* 0x000fe20000010000 */
[----:B------:R-:W-:Y:S01]  /*a1f0*/  F2FP.BF16.F32.PACK_AB R193, R20, R193 ;  /* 0x000000c114c1723e */ /* 0x000fe200000010ff */
[----:B------:R-:W-:Y:S01]  /*a200*/  FADD.FTZ R12, R194, R129 ;  /* 0x00000081c20c7221 */ /* 0x000fe20000010000 */
[----:B------:R-:W-:Y:S01]  /*a210*/  F2FP.BF16.F32.PACK_AB R194, R143, R194 ;  /* 0x000000c28fc2723e */ /* 0x000fe200000010ff */
[----:B------:R-:W-:Y:S01]  /*a220*/  FADD.FTZ R10, R20, R137 ;  /* 0x00000089140a7221 */ /* 0x000fe20000010000 */
[----:B0-----:R-:W-:Y:S01]  /*a230*/  F2FP.BF16.F32.PACK_AB R179, R11, R126 ;  /* 0x0000007e0bb3723e */ /* 0x001fe200000010ff */
[----:B------:R-:W-:-:S02]  /*a240*/  FADD.FTZ R13, R143, R12 ;  /* 0x0000000c8f0d7221 */ /* 0x000fc40000010000 */
[----:B------:R-:W-:Y:S01]  /*a250*/  FADD.FTZ R10, R195, R10 ;  /* 0x0000000ac30a7221 */ /* 0x000fe20000010000 */
[C---:B------:R-:W-:Y:S01]  /*a260*/  F2FP.BF16.F32.PACK_AB R195, R21.reuse, R195 ;  /* 0x000000c315c3723e */ /* 0x040fe200000010ff */
[----:B------:R-:W-:Y:S01]  /*a270*/  FADD.FTZ R13, R188, R13 ;  /* 0x0000000dbc0d7221 */ /* 0x000fe20000010000 */
[C---:B------:R-:W-:Y:S01]  /*a280*/  F2FP.BF16.F32.PACK_AB R188, R144.reuse, R188 ;  /* 0x000000bc90bc723e */ /* 0x040fe200000010ff */
[----:B------:R-:W-:Y:S02]  /*a290*/  FADD.FTZ R10, R21, R10 ;  /* 0x0000000a150a7221 */ /* 0x000fe40000010000 */
[----:B------:R-:W-:Y:S02]  /*a2a0*/  FADD.FTZ R13, R144, R13 ;  /* 0x0000000d900d7221 */ /* 0x000fe40000010000 */
[----:B------:R-:W-:Y:S01]  /*a2b0*/  FADD.FTZ R10, R189, R10 ;  /* 0x0000000abd0a7221 */ /* 0x000fe20000010000 */
[----:B------:R-:W-:Y:S01]  /*a2c0*/  F2FP.BF16.F32.PACK_AB R189, R125, R189 ;  /* 0x000000bd7dbd723e */ /* 0x000fe200000010ff */
[----:B------:R-:W-:Y:S01]  /*a2d0*/  FADD.FTZ R12, R190, R13 ;  /* 0x0000000dbe0c7221 */ /* 0x000fe20000010000 */
[----:B------:R-:W-:Y:S01]  /*a2e0*/  F2FP.BF16.F32.PACK_AB R190, R9, R190 ;  /* 0x000000be09be723e */ /* 0x000fe200000010ff */
[----:B------:R-:W-:Y:S01]  /*a2f0*/  FADD.FTZ R10, R125, R10 ;  /* 0x0000000a7d0a7221 */ /* 0x000fe20000010000 */
[----:B-1----:R-:W-:Y:S01]  /*a300*/  F2FP.BF16.F32.PACK_AB R178, R131, R146 ;  /* 0x0000009283b2723e */ /* 0x002fe200000010ff */
[----:B------:R-:W-:-:S02]  /*a310*/  FADD.FTZ R15, R9, R12 ;  /* 0x0000000c090f7221 */ /* 0x000fc40000010000 */
[----:B------:R-:W-:Y:S01]  /*a320*/  FADD.FTZ R13, R191, R10 ;  /* 0x0000000abf0d7221 */ /* 0x000fe20000010000 */
[----:B------:R-:W-:Y:S01]  /*a330*/  F2FP.BF16.F32.PACK_AB R191, R120, R191 ;  /* 0x000000bf78bf723e */ /* 0x000fe200000010ff */
        /* <DEDUP_REMOVED lines=8> */
[----:B------:R-:W-:-:S02]  /*a3c0*/  FADD.FTZ R10, R124, R13 ;  /* 0x0000000d7c0a7221 */ /* 0x000fc40000010000 */
[----:B------:R-:W-:Y:S02]  /*a3d0*/  FADD.FTZ R15, R6, R15 ;  /* 0x0000000f060f7221 */ /* 0x000fe40000010000 */
[----:B------:R-:W-:Y:S01]  /*a3e0*/  FADD.FTZ R10, R187, R10 ;  /* 0x0000000abb0a7221 */ /* 0x000fe20000010000 */
[----:B------:R-:W-:-:S03]  /*a3f0*/  F2FP.BF16.F32.PACK_AB R187, R121, R187 ;  /* 0x000000bb79bb723e */ /* 0x000fc600000010ff */
[----:B------:R-:W-:Y:S01]  /*a400*/  FADD.FTZ R9, R121, R10 ;  /* 0x0000000a79097221 */ /* 0x000fe20000010000 */
[----:B------:R-:W-:Y:S01]  /*a410*/  FADD.FTZ R10, R180, R15 ;  /* 0x0000000fb40a7221 */ /* 0x000fe20000010000 */
[C---:B------:R-:W-:Y:S02]  /*a420*/  F2FP.BF16.F32.PACK_AB R180, R127.reuse, R180 ;  /* 0x000000b47fb4723e */ /* 0x040fe400000010ff */
[----:B------:R-:W-:Y:S01]  /*a430*/  FADD.FTZ R12, R128, R9 ;  /* 0x00000009800c7221 */ /* 0x000fe20000010000 */
[----:B------:R-:W-:Y:S01]  /*a440*/  FADD.FTZ R5, R127, R10 ;  /* 0x0000000a7f057221 */ /* 0x000fe20000010000 */
[----:B------:R-:W-:Y:S02]  /*a450*/  IMAD.MOV.U32 R10, RZ, RZ, R3 ;  /* 0x000000ffff0a7224 */ /* 0x000fe400078e0003 */
[C---:B------:R-:W-:Y:S01]  /*a460*/  FADD.FTZ R12, R181.reuse, R12 ;  /* 0x0000000cb50c7221 */ /* 0x040fe20000010000 */
[----:B------:R-:W-:Y:S01]  /*a470*/  FADD.FTZ R6, R182, R5 ;  /* 0x00000005b6067221 */ /* 0x000fe20000010000 */
[----:B------:R-:W-:-:S02]  /*a480*/  F2FP.BF16.F32.PACK_AB R181, R181, R128 ;  /* 0x00000080b5b5723e */ /* 0x000fc400000010ff */
[----:B------:R-:W-:Y:S01]  /*a490*/  FADD.FTZ R5, R183, R12 ;  /* 0x0000000cb7057221 */ /* 0x000fe20000010000 */
[C---:B------:R-:W-:Y:S01]  /*a4a0*/  FADD.FTZ R6, R133.reuse, R6 ;  /* 0x0000000685067221 */ /* 0x040fe20000010000 */
[----:B------:R-:W-:Y:S02]  /*a4b0*/  F2FP.BF16.F32.PACK_AB R182, R133, R182 ;  /* 0x000000b685b6723e */ /* 0x000fe400000010ff */
[C---:B------:R-:W-:Y:S01]  /*a4c0*/  FADD.FTZ R5, R130.reuse, R5 ;  /* 0x0000000582057221 */ /* 0x040fe20000010000 */
[----:B------:R-:W-:Y:S01]  /*a4d0*/  FADD.FTZ R9, R155, R6 ;  /* 0x000000069b097221 */ /* 0x000fe20000010000 */
[----:B------:R-:W-:Y:S02]  /*a4e0*/  F2FP.BF16.F32.PACK_AB R183, R130, R183 ;  /* 0x000000b782b7723e */ /* 0x000fe400000010ff */
[----:B------:R-:W-:Y:S01]  /*a4f0*/  FADD.FTZ R6, R122, R5 ;  /* 0x000000057a067221 */ /* 0x000fe20000010000 */
[----:B------:R-:W-:-:S03]  /*a500*/  FADD.FTZ R9, R158, R9 ;  /* 0x000000099e097221 */ /* 0x000fc60000010000 */
[----:B------:R-:W-:Y:S01]  /*a510*/  FADD.FTZ R5, R123, R6 ;  /* 0x000000067b057221 */ /* 0x000fe20000010000 */
[----:B------:R-:W-:-:S03]  /*a520*/  FADD.FTZ R9, R146, R9 ;  /* 0x0000000992097221 */ /* 0x000fc60000010000 */
[----:B------:R-:W-:Y:S01]  /*a530*/  FADD.FTZ R5, R126, R5 ;  /* 0x000000057e057221 */ /* 0x000fe20000010000 */
[----:B------:R-:W-:Y:S01]  /*a540*/  FADD.FTZ R6, R131, R9 ;  /* 0x0000000983067221 */ /* 0x000fe20000010000 */
[----:B------:R-:W-:Y:S02]  /*a550*/  IMAD.MOV.U32 R9, RZ, RZ, R4 ;  /* 0x000000ffff097224 */ /* 0x000fe400078e0004 */
[----:B------:R-:W-:Y:S01]  /*a560*/  FADD.FTZ R5, R11, R5 ;  /* 0x000000050b057221 */ /* 0x000fe20000010000 */
[----:B------:R-:W-:Y:S06]  /*a570*/  @P3 BRA `(.L_x_5483) ;  /* 0xffffffb800cc3947 */ /* 0x000fec000383ffff */
.L_x_5474:
[----:B------:R-:W-:-:S13]  /*a580*/  R2UR UR6, R19 ;  /* 0x00000000130672ca */ /* 0x000fda00000e0000 */
[----:B------:R-:W-:-:S06]  /*a590*/  UISETP.GE.AND UP0, UPT, UR37, UR6, UPT ;  /* 0x000000062500728c */ /* 0x000fcc000bf06270 */
[----:B------:R-:W-:-:S13]  /*a5a0*/  PLOP3.LUT P2, PT, PT, PT, UP0, 0x80, 0x0 ;  /* 0x000000000000781c */ /* 0x000fda0003f4f008 */
[----:B------:R-:W-:Y:S05]  /*a5b0*/  @!P2 BRA `(.L_x_5484) ;  /* 0x0000003c0048a947 */ /* 0x000fea0003800000 */
[----:B------:R-:W-:Y:S01]  /*a5c0*/  IMAD.MOV.U32 R8, RZ, RZ, R4 ;  /* 0x000000ffff087224 */ /* 0x000fe200078e0004 */
[----:B------:R-:W-:Y:S01]  /*a5d0*/  UMOV UR38, UR60 ;  /* 0x0000003c00267c82 */ /* 0x000fe20008000000 */
[----:B------:R-:W-:Y:S01]  /*a5e0*/  IMAD.MOV.U32 R9, RZ, RZ, R3 ;  /* 0x000000ffff097224 */ /* 0x000fe200078e0003 */
[----:B------:R-:W-:Y:S01]  /*a5f0*/  UMOV UR7, UR36 ;  /* 0x0000002400077c82 */ /* 0x000fe20008000000 */
[----:B------:R-:W-:-:S05]  /*a600*/  ULDC UR61, c[0x0][0x988] ;  /* 0x00026200003d7ab9 */ /* 0x000fca0000000800 */
.L_x_5493:
[----:B------:R-:W-:-:S04]  /*a610*/  UIADD3 UR36, UR7, 0x1, URZ ;  /* 0x0000000107247890 */ /* 0x000fc8000fffe03f */
[----:B------:R-:W-:-:S04]  /*a620*/  UISETP.NE.AND UP0, UPT, UR36, 0x2, UPT ;  /* 0x000000022400788c */ /* 0x000fc8000bf05270 */
[----:B------:R-:W-:Y:S02]  /*a630*/  USEL UR60, URZ, 0x1, UP0 ;  /* 0x000000013f3c7887 */ /* 0x000fe40008000000 */
[----:B------:R-:W-:Y:S02]  /*a640*/  USEL UR36, UR36, URZ, UP0 ;  /* 0x0000003f24247287 */ /* 0x000fe40008000000 */
[----:B------:R-:W-:Y:S01]  /*a650*/  ULOP3.LUT UR60, UR38, UR60, URZ, 0x3c, !UPT ;  /* 0x0000003c263c7292 */ /* 0x000fe2000f8e3c3f */
[----:B------:R-:W-:Y:S11]  /*a660*/  @!P0 BRA `(.L_x_5485) ;  /* 0x0000000000048947 */ /* 0x000ff60003800000 */
[----:B------:R-:W-:Y:S01]  /*a670*/  BPT.TRAP 0x1 ;  /* 0x000000040000795c */ /* 0x000fe20000300000 */
.L_x_5485:
[----:B------:R-:W-:Y:S01]  /*a680*/  ULEA UR6, UR36, UR39, 0x3 ;  /* 0x0000002724067291 */ /* 0x000fe2000f8e183f */
[----:B------:R-:W-:-:S05]  /*a690*/  IMAD.U32 R3, RZ, RZ, UR60 ;  /* 0x0000003cff037e24 */ /* 0x000fca000f8e00ff */
[----:B------:R-:W-:-:S04]  /*a6a0*/  SHF.L.U32 R3, R3, 0x1f, RZ ;  /* 0x0000001f03037819 */ /* 0x000fc800000006ff */
[----:B------:R0:W1:Y:S01]  /*a6b0*/  SYNCS.PHASECHK.TRANS64.TRYWAIT P2, [UR6+0x36830], R3 ;  /* 0x03683003ff0075a7 */ /* 0x0000620008040146 */
[----:B------:R-:W-:Y:S05]  /*a6c0*/  @!P0 BRA `(.L_x_5486) ;  /* 0x0000000000048947 */ /* 0x000fea0003800000 */
[----:B------:R-:W-:Y:S01]  /*a6d0*/  BPT.TRAP 0x1 ;  /* 0x000000040000795c */ /* 0x000fe20000300000 */
.L_x_5486:
[----:B-1----:R-:W-:Y:S05]  /*a6e0*/  @P2 BRA `(.L_x_5487) ;  /* 0x0000000000082947 */ /* 0x002fea0003800000 */
[----:B------:R-:W1:Y:S02]  /*a6f0*/  SYNCS.PHASECHK.TRANS64.TRYWAIT P2, [UR6+0x36830], R3 ;  /* 0x03683003ff0075a7 */ /* 0x000e640008040146 */
[----:B-1----:R-:W-:Y:S05]  /*a700*/  @!P2 BRA `(.L_x_5488) ;  /* 0x000001040008a947 */ /* 0x002fea0003800000 */
.L_x_5487:
        /* <DEDUP_REMOVED lines=11> */
[----:B------:R-:W-:Y:S01]  /*a7c0*/  MOV R10, UR49 ;  /* 0x00000031000a7c02 */ /* 0x000fe20008000f00 */
[----:B------:R-:W-:Y:S01]  /*a7d0*/  UMOV UR49, UR53 ;  /* 0x0000003500317c82 */ /* 0x000fe20008000000 */
[----:B------:R-:W-:Y:S01]  /*a7e0*/  UIMAD UR6, UR36, 0xa80, UR6 ;  /* 0x00000a80240678a4 */ /* 0x000fe2000f8e0206 */
[----:B------:R-:W-:Y:S01]  /*a7f0*/  MOV R11, UR48 ;  /* 0x00000030000b7c02 */ /* 0x000fe20008000f00 */
[----:B------:R-:W-:Y:S01]  /*a800*/  UMOV UR48, UR52 ;  /* 0x0000003400307c82 */ /* 0x000fe20008000000 */
        /* <DEDUP_REMOVED lines=605> */
.L_x_5489:
[----:B------:R-:W-:Y:S01]  /*cde0*/  ULEA UR10, UR7, UR39, 0x3 ;  /* 0x00000027070a7291 */ /* 0x000fe2000f8e183f */
[----:B------:R-:W-:-:S05]  /*cdf0*/  IMAD.U32 R0, RZ, RZ, UR38 ;  /* 0x00000026ff007e24 */ /* 0x000fca000f8e00ff */
[----:B------:R-:W-:-:S04]  /*ce00*/  SHF.L.U32 R0, R0, 0x1f, RZ ;  /* 0x0000001f00007819 */ /* 0x000fc800000006ff */
[----:B------:R0:W1:Y:S01]  /*ce10*/  SYNCS.PHASECHK.TRANS64.TRYWAIT P2, [UR10+0x36850], R0 ;  /* 0x03685000ff0075a7 */ /* 0x000062000804014a */
[----:B------:R-:W-:Y:S05]  /*ce20*/  @!P0 BRA `(.L_x_5490) ;  /* 0x0000000000048947 */ /* 0x000fea0003800000 */
[----:B------:R-:W-:Y:S01]  /*ce30*/  BPT.TRAP 0x1 ;  /* 0x000000040000795c */ /* 0x000fe20000300000 */
.L_x_5490:
[----:B-1----:R-:W-:Y:S05]  /*ce40*/  @P2 BRA `(.L_x_5491) ;  /* 0x0000000000082947 */ /* 0x002fea0003800000 */
[----:B------:R-:W1:Y:S02]  /*ce50*/  SYNCS.PHASECHK.TRANS64.TRYWAIT P2, [UR10+0x36850], R0 ;  /* 0x03685000ff0075a7 */ /* 0x000e64000804014a */
[----:B-1----:R-:W-:Y:S05]  /*ce60*/  @!P2 BRA `(.L_x_5492) ;  /* 0x000000dc0048a947 */ /* 0x002fea0003800000 */
.L_x_5491:
[----:B------:R-:W-:Y:S01]  /*ce70*/  UIADD3 UR6, UR39, 0x400, URZ ;  /* 0x0000040027067890 */ /* 0x000fe2000fffe03f */
[----:B------:R-:W-:Y:S01]  /*ce80*/  WARPGROUP.ARRIVE ;  /* 0x00000000000079c5 */ /* 0x000fe20000000000 */
[----:B01----:R-:W-:Y:S01]  /*ce90*/  FMNMX.FTZ R0, R168, R9, !PT ;  /* 0x00000009a8007209 */ /* 0x003fe20007810000 */
[----:B------:R-:W-:Y:S01]  /*cea0*/  UMOV UR11, UR61 ;  /* 0x0000003d000b7c82 */ /* 0x000fe20008000000 */
[----:B------:R-:W-:Y:S01]  /*ceb0*/  USHF.R.U32.HI UR6, URZ, 0x4, UR6 ;  /* 0x000000043f067899 */ /* 0x000fe20008011606 */
[----:B------:R-:W-:Y:S01]  /*cec0*/  R2UR UR15, R19 ;  /* 0x00000000130f72ca */ /* 0x000fe200000e0000 */
[----:B------:R-:W-:Y:S01]  /*ced0*/  UMOV UR38, UR60 ;  /* 0x0000003c00267c82 */ /* 0x000fe20008000000 */
[----:B------:R-:W-:Y:S01]  /*cee0*/  FMNMX.FTZ R3, R169, R0, !PT ;  /* 0x00000000a9037209 */ /* 0x000fe20007810000 */
[----:B------:R-:W-:-:S03]  /*cef0*/  ULOP3.LUT UR6, UR6, 0x3fff, URZ, 0xc0, !UPT ;  /* 0x00003fff06067892 */ /* 0x000fc6000f8ec03f */
[----:B------:R-:W-:Y:S01]  /*cf00*/  FMNMX.FTZ R0, R172, R3, !PT ;  /* 0x00000003ac007209 */ /* 0x000fe20007810000 */
[----:B------:R-:W-:-:S03]  /*cf10*/  ULOP3.LUT UR6, UR6, 0x3800000, URZ, 0xfc, !UPT ;  /* 0x0380000006067892 */ /* 0x000fc6000f8efc3f */
[----:B------:R-:W-:Y:S01]  /*cf20*/  FMNMX.FTZ R3, R173, R0, !PT ;  /* 0x00000000ad037209 */ /* 0x000fe20007810000 */
[----:B------:R-:W-:Y:S02]  /*cf30*/  UIMAD UR14, UR7, 0xa80, UR6 ;  /* 0x00000a80070e78a4 */ /* 0x000fe4000f8e0206 */
[----:B------:R-:W-:Y:S01]  /*cf40*/  UISETP.GT.AND UP0, UPT, UR37, UR15, UPT ;  /* 0x0000000f2500728c */ /* 0x000fe2000bf04270 */
[----:B------:R-:W-:Y:S01]  /*cf50*/  FMNMX.FTZ R0, R160, R3, !PT ;  /* 0x00000003a0007209 */ /* 0x000fe20007810000 */
[----:B------:R-:W-:Y:S01]  /*cf60*/  UMOV UR7, 0x40000040 ;  /* 0x4000004000077882 */ /* 0x000fe20000000000 */
[----:B------:R-:W-:Y:S02]  /*cf70*/  UIADD3 UR37, UR37, -0x1, URZ ;  /* 0xffffffff25257890 */ /* 0x000fe4000fffe03f */
[----:B------:R-:W-:Y:S01]  /*cf80*/  UMOV UR6, UR14 ;  /* 0x0000000e00067c82 */ /* 0x000fe20008000000 */
[----:B------:R-:W-:Y:S01]  /*cf90*/  FMNMX.FTZ R3, R161, R0, !PT ;  /* 0x00000000a1037209 */ /* 0x000fe20007810000 */
[----:B------:R-:W-:Y:S01]  /*cfa0*/  HGMMA.64x192x16.F32.BF16 R24, R200, gdesc[UR4].tnspB, R24, gsb0 ;  /* 0x42e00004c8187df0 */ /* 0x000fe20008001818 */
[----:B------:R-:W-:Y:S01]  /*cfb0*/  UIADD3 UR6, UR14, 0x80, URZ ;  /* 0x000000800e067890 */ /* 0x000fe2000fffe03f */
[----:B------:R-:W-:Y:S01]  /*cfc0*/  PLOP3.LUT P2, PT, PT, PT, UP0, 0x80, 0x0 ;  /* 0x000000000000781c */ /* 0x000fe20003f4f008 */
        /* <DEDUP_REMOVED lines=26> */
[----:B0-----:R-:W-:Y:S02]  /*d170*/  FMNMX.FTZ R3, R4, R3, !PT ;  /* 0x0000000304037209 */ /* 0x001fe40007810000 */
[----:B------:R-:W-:-:S03]  /*d180*/  FMNMX.FTZ R4, R170, R8, !PT ;  /* 0x00000008aa047209 */ /* 0x000fc60007810000 */
[----:B------:R-:W-:Y:S01]  /*d190*/  FADD.FTZ R2, -R3, R9 ;  /* 0x0000000903027221 */ /* 0x000fe20000010100 */
[----:B------:R-:W-:-:S03]  /*d1a0*/  FMNMX.FTZ R11, R171, R4, !PT ;  /* 0x00000004ab0b7209 */ /* 0x000fc60007810000 */
[----:B------:R-:W-:Y:S01]  /*d1b0*/  FMUL.FTZ R10, R2, UR11 ;  /* 0x0000000b020a7c20 */ /* 0x000fe20008410000 */
[----:B------:R-:W-:Y:S01]  /*d1c0*/  FMNMX.FTZ R4, R174, R11, !PT ;  /* 0x0000000bae047209 */ /* 0x000fe20007810000 */
[----:B------:R-:W-:Y:S02]  /*d1d0*/  FMUL.FTZ R2, R3, UR11 ;  /* 0x0000000b03027c20 */ /* 0x000fe40008410000 */
[----:B------:R0:W-:Y:S01]  /*d1e0*/  MUFU.EX2 R0, R10 ;  /* 0x0000000a00007308 */ /* 0x0001e20000000800 */
        /* <DEDUP_REMOVED lines=10> */
[--C-:B0-----:R-:W-:Y:S01]  /*d290*/  FFMA.FTZ R10, R153, UR11, -R2.reuse ;  /* 0x0000000b990a7c23 */ /* 0x101fe20008010802 */
        /* <DEDUP_REMOVED lines=19> */
[----:B------:R-:W-:Y:S01]  /*d3d0*/  FMNMX.FTZ R11, R151, R4, !PT ;  /* 0x00000004970b7209 */ /* 0x000fe20007810000 */
[--C-:B------:R-:W-:Y:S01]  /*d3e0*/  FFMA.FTZ R200, R168, UR11, -R2.reuse ;  /* 0x0000000ba8c87c23 */ /* 0x100fe20008010802 */
[----:B------:R-:W-:Y:S01]  /*d3f0*/  FFMA.FTZ R202, R172, UR11, -R2 ;  /* 0x0000000bacca7c23 */ /* 0x000fe20008010802 */
[----:B------:R-:W-:Y:S01]  /*d400*/  MUFU.EX2 R10, R10 ;  /* 0x0000000a000a7308 */ /* 0x000fe20000000800 */
[----:B------:R-:W-:Y:S01]  /*d410*/  FMNMX.FTZ R4, R138, R11, !PT ;  /* 0x0000000b8a047209 */ /* 0x000fe20007810000 */
[----:B------:R-:W-:Y:S01]  /*d420*/  HGMMA.64x192x16.F32.BF16 R24, R196, gdesc[UR4].tnspB, R24, gsb0 ;  /* 0x42e00004c4187df0 */ /* 0x000fe20008001818 */
[----:B------:R-:W-:Y:S01]  /*d430*/  UIADD3 UR6, UR14, 0x100, URZ ;  /* 0x000001000e067890 */ /* 0x000fe2000fffe03f */
[----:B------:R-:W-:Y:S01]  /*d440*/  UMOV UR7, 0x40000040 ;  /* 0x4000004000077882 */ /* 0x000fe20000000000 */
        /* <DEDUP_REMOVED lines=8> */
[----:B0-----:R-:W-:Y:S01]  /*d4d0*/  FFMA.FTZ R6, R0, R6, R200 ;  /* 0x0000000600067223 */ /* 0x001fe200000100c8 */
[----:B------:R-:W-:Y:S02]  /*d4e0*/  FMNMX.FTZ R4, R134, R11, !PT ;  /* 0x0000000b86047209 */ /* 0x000fe40007810000 */
[----:B------:R-:W-:Y:S02]  /*d4f0*/  F2FP.BF16.F32.PACK_AB R200, R9, R200 ;  /* 0x000000c809c8723e */ /* 0x000fe400000010ff */
[----:B------:R-:W-:Y:S02]  /*d500*/  FMNMX.FTZ R11, R135, R4, !PT ;  /* 0x00000004870b7209 */ /* 0x000fe40007810000 */
[----:B------:R-:W-:Y:S02]  /*d510*/  MUFU.EX2 R13, R13 ;  /* 0x0000000d000d7308 */ /* 0x000fe40000000800 */
[----:B------:R-:W-:-:S04]  /*d520*/  FMNMX.FTZ R4, R122, R11, !PT ;  /* 0x0000000b7a047209 */ /* 0x000fc80007810000 */
[----:B------:R-:W-:Y:S02]  /*d530*/  FMNMX.FTZ R11, R123, R4, !PT ;  /* 0x000000047b0b7209 */ /* 0x000fe40007810000 */
[----:B------:R-:W-:Y:S02]  /*d540*/  MUFU.EX2 R14, R14 ;  /* 0x0000000e000e7308 */ /* 0x000fe40000000800 */
[----:B------:R-:W-:-:S04]  /*d550*/  FMNMX.FTZ R4, R126, R11, !PT ;  /* 0x0000000b7e047209 */ /* 0x000fc80007810000 */
[----:B------:R-:W-:Y:S02]  /*d560*/  FMNMX.FTZ R4, R127, R4, !PT ;  /* 0x000000047f047209 */ /* 0x000fe40007810000 */
[----:B------:R-:W-:Y:S03]  /*d570*/  MUFU.EX2 R11, R149 ;  /* 0x00000095000b7308 */ /* 0x000fe60000000800 */
[----:B------:R-:W0:Y:S05]  /*d580*/  SHFL.BFLY PT, R21, R4, 0x2, 0x1f ;  /* 0x0c401f0004157f89 */ /* 0x000e2a00000e0000 */
[----:B------:R-:W-:Y:S08]  /*d590*/  MUFU.EX2 R20, R20 ;  /* 0x0000001400147308 */ /* 0x000ff00000000800 */
[----:B------:R-:W-:Y:S08]  /*d5a0*/  MUFU.EX2 R120, R120 ;  /* 0x0000007800787308 */ /* 0x000ff00000000800 */
[----:B------:R-:W-:Y:S01]  /*d5b0*/  MUFU.EX2 R121, R121 ;  /* 0x0000007900797308 */ /* 0x000fe20000000800 */
[----:B0-----:R-:W-:Y:S01]  /*d5c0*/  FMNMX.FTZ R137, R4, R21, !PT ;  /* 0x0000001504897209 */ /* 0x001fe20007810000 */
[--C-:B------:R-:W-:Y:S01]  /*d5d0*/  FFMA.FTZ R21, R129, UR11, -R2.reuse ;  /* 0x0000000b81157c23 */ /* 0x100fe20008010802 */
[----:B------:R-:W-:-:S03]  /*d5e0*/  FFMA.FTZ R129, R125, UR11, -R2 ;  /* 0x0000000b7d817c23 */ /* 0x000fc60008010802 */
[----:B------:R-:W0:Y:S02]  /*d5f0*/  SHFL.BFLY PT, R4, R137, 0x1, 0x1f ;  /* 0x0c201f0089047f89 */ /* 0x000e2400000e0000 */
[----:B------:R-:W-:Y:S01]  /*d600*/  MUFU.EX2 R21, R21 ;  /* 0x0000001500157308 */ /* 0x000fe20000000800 */
[----:B0-----:R-:W-:-:S05]  /*d610*/  FMNMX.FTZ R4, R137, R4, !PT ;  /* 0x0000000489047209 */ /* 0x001fca0007810000 */
[----:B------:R-:W-:-:S04]  /*d620*/  FMUL.FTZ R125, R4, UR11 ;  /* 0x0000000b047d7c20 */ /* 0x000fc80008410000 */
        /* <DEDUP_REMOVED lines=12> */
[----:B------:R-:W-:-:S02]  /*d6f0*/  FFMA.FTZ R126, R126, UR11, -R125 ;  /* 0x0000000b7e7e7c23 */ /* 0x000fc4000801087d */
[----:B------:R-:W-:Y:S08]  /*d700*/  MUFU.EX2 R124, R124 ;  /* 0x0000007c007c7308 */ /* 0x000ff00000000800 */
[----:B------:R-:W-:Y:S08]  /*d710*/  MUFU.EX2 R203, R203 ;  /* 0x000000cb00cb7308 */ /* 0x000ff00000000800 */
[----:B------:R-:W-:Y:S08]  /*d720*/  MUFU.EX2 R137, R137 ;  /* 0x0000008900897308 */ /* 0x000ff00000000800 */
[----:B------:R-:W-:Y:S08]  /*d730*/  MUFU.EX2 R134, R134 ;  /* 0x0000008600867308 */ /* 0x000ff00000000800 */
[----:B------:R-:W0:Y:S08]  /*d740*/  MUFU.EX2 R135, R135 ;  /* 0x0000008700877308 */ /* 0x000e300000000800 */
        /* <DEDUP_REMOVED lines=10> */
[----:B------:R-:W-:-:S07]  /*d7f0*/  UMOV UR7, 0x40000040 ;  /* 0x4000004000077882 */ /* 0x000fce0000000000 */
        /* <DEDUP_REMOVED lines=20> */
[----:B------:R-:W-:Y:S02]  /*d940*/  IMAD.U32 R144, RZ, RZ, UR36 ;  /* 0x00000024ff907e24 */ /* 0x000fe4000f8e00ff */
[--C-:B------:R-:W-:Y:S01]  /*d950*/  FFMA.FTZ R189, R146, UR11, -R125.reuse ;  /* 0x0000000b92bd7c23 */ /* 0x100fe2000801087d */
[----:B------:R-:W-:Y:S01]  /*d960*/  IMAD.U32 R146, RZ, RZ, UR10 ;  /* 0x0000000aff927e24 */ /* 0x000fe2000f8e00ff */
[----:B------:R-:W-:Y:S01]  /*d970*/  HGMMA.64x192x16.F32.BF16 R24, R184, gdesc[UR4].tnspB, R24, gsb0 ;  /* 0x42e00004b8187df0 */ /* 0x000fe20008001818 */
[----:B------:R-:W-:Y:S01]  /*d980*/  UIADD3 UR6, UR14, 0x280, URZ ;  /* 0x000002800e067890 */ /* 0x000fe2000fffe03f */
[----:B------:R-:W-:Y:S01]  /*d990*/  @!P1 LEA R144, R144, UR39, 0x3 ;  /* 0x0000002790909c11 */ /* 0x000fe2000f8e18ff */
[----:B------:R-:W-:Y:S01]  /*d9a0*/  UMOV UR7, 0x40000040 ;  /* 0x4000004000077882 */ /* 0x000fe20000000000 */
[----:B------:R-:W-:Y:S01]  /*d9b0*/  @!P1 VIADD R146, R146, 0x36860 ;  /* 0x0003686092929836 */ /* 0x000fe20000000000 */
[----:B------:R-:W-:Y:S01]  /*d9c0*/  MUFU.EX2 R188, R188 ;  /* 0x000000bc00bc7308 */ /* 0x000fe20000000800 */
[----:B------:R-:W-:Y:S01]  /*d9d0*/  FFMA.FTZ R191, R150, UR11, -R125 ;  /* 0x0000000b96bf7c23 */ /* 0x000fe2000801087d */
[----:B------:R-:W-:-:S02]  /*d9e0*/  @!P1 VIADD R144, R144, 0x36840 ;  /* 0x0003684090909836 */ /* 0x000fc40000000000 */
[----:B------:R-:W-:-:S03]  /*d9f0*/  @!P1 PRMT R146, RZ, 0x654, R146 ;  /* 0x00000654ff929816 */ /* 0x000fc60000000092 */
[----:B------:R-:W-:Y:S01]  /*da00*/  @!P1 PRMT R145, RZ, 0x654, R144 ;  /* 0x00000654ff919816 */ /* 0x000fe20000000090 */
        /* <DEDUP_REMOVED lines=8> */
[----:B------:R-:W-:Y:S01]  /*da90*/  FFMA.FTZ R136, R141, UR11, -R2 ;  /* 0x0000000b8d887c23 */ /* 0x000fe20008010802 */
[--C-:B------:R-:W-:Y:S01]  /*daa0*/  FFMA.FTZ R185, R138, UR11, -R125.reuse ;  /* 0x0000000b8ab97c23 */ /* 0x100fe2000801087d */
[--C-:B------:R-:W-:Y:S01]  /*dab0*/  FFMA.FTZ R140, R159, UR11, -R125.reuse ;  /* 0x0000000b9f8c7c23 */ /* 0x100fe2000801087d */
[----:B------:R-:W-:Y:S01]  /*dac0*/  HGMMA.64x192x16.F32.BF16 R24, R180, gdesc[UR4].tnspB, R24, gsb0 ;  /* 0x42e00004b4187df0 */ /* 0x000fe20008001818 */
[----:B------:R-:W-:Y:S01]  /*dad0*/  UIADD3 UR6, UR14, 0x300, URZ ;  /* 0x000003000e067890 */ /* 0x000fe2000fffe03f */
[--C-:B------:R-:W-:Y:S01]  /*dae0*/  FFMA.FTZ R141, R147, UR11, -R125.reuse ;  /* 0x0000000b938d7c23 */ /* 0x100fe2000801087d */
[----:B------:R-:W-:Y:S01]  /*daf0*/  UMOV UR7, 0x40000040 ;  /* 0x4000004000077882 */ /* 0x000fe20000000000 */
[----:B------:R-:W-:Y:S01]  /*db00*/  MUFU.EX2 R184, R184 ;  /* 0x000000b800b87308 */ /* 0x000fe20000000800 */
[----:B------:R-:W-:-:S07]  /*db10*/  FFMA.FTZ R187, R142, UR11, -R125 ;  /* 0x0000000b8ebb7c23 */ /* 0x000fce000801087d */
        /* <DEDUP_REMOVED lines=11> */
[----:B------:R-:W-:Y:S01]  /*dbd0*/  FADD.FTZ R2, -R4, R8 ;  /* 0x0000000804027221 */ /* 0x000fe20000010100 */
[--C-:B------:R-:W-:Y:S01]  /*dbe0*/  FFMA.FTZ R132, R163, UR11, -R125.reuse ;  /* 0x0000000ba3847c23 */ /* 0x100fe2000801087d */
[----:B------:R-:W-:Y:S01]  /*dbf0*/  HGMMA.64x192x16.F32.BF16 R24, R176, gdesc[UR4].tnspB, R24, gsb0 ;  /* 0x42e00004b0187df0 */ /* 0x000fe20008001818 */
[----:B------:R-:W-:Y:S01]  /*dc00*/  MUFU.EX2 R8, R129 ;  /* 0x0000008100087308 */ /* 0x000fe20000000800 */
[----:B------:R-:W-:Y:S01]  /*dc10*/  FMUL.FTZ R2, R2, UR11 ;  /* 0x0000000b02027c20 */ /* 0x000fe20008410000 */
[--C-:B------:R-:W-:Y:S01]  /*dc20*/  FFMA.FTZ R133, R167, UR11, -R125.reuse ;  /* 0x0000000ba7857c23 */ /* 0x100fe2000801087d */
[----:B------:R-:W-:Y:S01]  /*dc30*/  FFMA.FTZ R181, R130, UR11, -R125 ;  /* 0x0000000b82b57c23 */ /* 0x000fe2000801087d */
[----:B------:R-:W-:Y:S01]  /*dc40*/  UMOV UR7, UR36 ;  /* 0x0000002400077c82 */ /* 0x000fe20008000000 */
[----:B0-----:R-:W-:-:S03]  /*dc50*/  F2FP.BF16.F32.PACK_AB R183, R135, R134 ;  /* 0x0000008687b7723e */ /* 0x001fc600000010ff */
[----:B------:R-:W0:Y:S08]  /*dc60*/  MUFU.EX2 R2, R2 ;  /* 0x0000000200027308 */ /* 0x000e300000000800 */
[----:B------:R-:W1:Y:S08]  /*dc70*/  MUFU.EX2 R129, R175 ;  /* 0x000000af00817308 */ /* 0x000e700000000800 */
[----:B------:R-:W2:Y:S01]  /*dc80*/  MUFU.EX2 R132, R132 ;  /* 0x0000008400847308 */ /* 0x000ea20000000800 */
[----:B0-----:R-:W-:Y:S01]  /*dc90*/  FFMA.FTZ R5, R2, R5, R201 ;  /* 0x0000000502057223 */ /* 0x001fe200000100c9 */
[----:B------:R-:W-:-:S03]  /*dca0*/  F2FP.BF16.F32.PACK_AB R201, R124, R201 ;  /* 0x000000c97cc9723e */ /* 0x000fc600000010ff */
[----:B------:R-:W-:-:S03]  /*dcb0*/  FADD.FTZ R138, R124, R5 ;  /* 0x000000057c8a7221 */ /* 0x000fc60000010000 */
[----:B------:R-:W0:Y:S01]  /*dcc0*/  MUFU.EX2 R133, R133 ;  /* 0x0000008500857308 */ /* 0x000e220000000800 */
[----:B------:R-:W-:Y:S01]  /*dcd0*/  FADD.FTZ R138, R203, R138 ;  /* 0x0000008acb8a7221 */ /* 0x000fe20000010000 */
[----:B-1----:R-:W-:-:S03]  /*dce0*/  F2FP.BF16.F32.PACK_AB R203, R129, R203 ;  /* 0x000000cb81cb723e */ /* 0x002fc600000010ff */
[----:B------:R-:W-:-:S03]  /*dcf0*/  FADD.FTZ R138, R129, R138 ;  /* 0x0000008a818a7221 */ /* 0x000fc60000010000 */
[----:B------:R-:W-:Y:S08]  /*dd00*/  MUFU.EX2 R180, R180 ;  /* 0x000000b400b47308 */ /* 0x000ff00000000800 */
[----:B------:R-:W-:Y:S08]  /*dd10*/  MUFU.EX2 R181, R181 ;  /* 0x000000b500b57308 */ /* 0x000ff00000000800 */
[----:B------:R-:W-:Y:S08]  /*dd20*/  MUFU.EX2 R124, R131 ;  /* 0x00000083007c7308 */ /* 0x000ff00000000800 */
[----:B------:R-:W-:Y:S08]  /*dd30*/  MUFU.EX2 R182, R182 ;  /* 0x000000b600b67308 */ /* 0x000ff00000000800 */
[----:B------:R-:W-:Y:S01]  /*dd40*/  MUFU.EX2 R128, R128 ;  /* 0x0000008000807308 */ /* 0x000fe20000000800 */
[----:B------:R-:W-:-:S02]  /*dd50*/  WARPGROUP.DEPBAR.LE gsb0, 0x0 ;  /* 0x00008000000079c5 */ /* 0x000fc40000010000 */
[----:B------:R1:W-:Y:S05]  /*dd60*/  @!P1 SYNCS.ARRIVE.TRANS64.RED.A1T0 RZ, [R145+URZ], RZ ;  /* 0x000000ff91ff99a7 */ /* 0x0003ea000810043f */
[----:B------:R-:W-:Y:S01]  /*dd70*/  MUFU.EX2 R179, R126 ;  /* 0x0000007e00b37308 */ /* 0x000fe20000000800 */
[----:B------:R-:W-:Y:S02]  /*dd80*/  F2FP.BF16.F32.PACK_AB R178, R8, R121 ;  /* 0x0000007908b2723e */ /* 0x000fe400000010ff */
[----:B------:R-:W-:Y:S01]  /*dd90*/  F2FP.BF16.F32.PACK_AB R176, R120, R20 ;  /* 0x0000001478b0723e */ /* 0x000fe200000010ff */
[----:B-1----:R-:W-:Y:S01]  /*dda0*/  FADD.FTZ R145, R9, R6 ;  /* 0x0000000609917221 */ /* 0x002fe20000010000 */
[----:B------:R1:W-:Y:S01]  /*ddb0*/  @!P1 SYNCS.ARRIVE.TRANS64.RED.A1T0 RZ, [R146+URZ], RZ ;  /* 0x000000ff92ff99a7 */ /* 0x0003e2000810043f */
[----:B------:R-:W-:Y:S01]  /*ddc0*/  FFMA.FTZ R6, R139, UR11, -R125 ;  /* 0x0000000b8b067c23 */ /* 0x000fe2000801087d */
[----:B------:R-:W-:Y:S01]  /*ddd0*/  FADD.FTZ R139, R197, R138 ;  /* 0x0000008ac58b7221 */ /* 0x000fe20000010000 */
[----:B--2---:R-:W-:-:S03]  /*dde0*/  F2FP.BF16.F32.PACK_AB R197, R132, R197 ;  /* 0x000000c584c5723e */ /* 0x004fc600000010ff */
[----:B------:R-:W-:Y:S01]  /*ddf0*/  FADD.FTZ R130, R132, R139 ;  /* 0x0000008b84827221 */ /* 0x000fe20000010000 */
[----:B------:R-:W-:Y:S01]  /*de00*/  MUFU.EX2 R6, R6 ;  /* 0x0000000600067308 */ /* 0x000fe20000000800 */
[----:B-1----:R-:W-:Y:S01]  /*de10*/  FADD.FTZ R146, R202, R145 ;  /* 0x00000091ca927221 */ /* 0x002fe20000010000 */
[----:B------:R-:W-:Y:S01]  /*de20*/  F2FP.BF16.F32.PACK_AB R202, R17, R202 ;  /* 0x000000ca11ca723e */ /* 0x000fe200000010ff */
[----:B------:R-:W-:Y:S01]  /*de30*/  FADD.FTZ R130, R199, R130 ;  /* 0x00000082c7827221 */ /* 0x000fe20000010000 */
[----:B0-----:R-:W-:Y:S01]  /*de40*/  F2FP.BF16.F32.PACK_AB R199, R133, R199 ;  /* 0x000000c785c7723e */ /* 0x001fe200000010ff */
[----:B------:R-:W-:Y:S02]  /*de50*/  FADD.FTZ R5, R17, R146 ;  /* 0x0000009211057221 */ /* 0x000fe40000010000 */
[----:B------:R-:W-:Y:S02]  /*de60*/  FADD.FTZ R130, R133, R130 ;  /* 0x0000008285827221 */ /* 0x000fe40000010000 */
[----:B------:R-:W-:Y:S01]  /*de70*/  FADD.FTZ R5, R196, R5 ;  /* 0x00000005c4057221 */ /* 0x000fe20000010000 */
[C---:B------:R-:W-:Y:S01]  /*de80*/  F2FP.BF16.F32.PACK_AB R196, R16.reuse, R196 ;  /* 0x000000c410c4723e */ /* 0x040fe200000010ff */
[----:B------:R-:W-:Y:S01]  /*de90*/  FADD.FTZ R130, R193, R130 ;  /* 0x00000082c1827221 */ /* 0x000fe20000010000 */
[----:B------:R-:W-:Y:S01]  /*dea0*/  F2FP.BF16.F32.PACK_AB R193, R137, R193 ;  /* 0x000000c189c1723e */ /* 0x000fe200000010ff */
[----:B------:R-:W-:-:S02]  /*deb0*/  FADD.FTZ R5, R16, R5 ;  /* 0x0000000510057221 */ /* 0x000fc40000010000 */
[----:B------:R-:W-:Y:S02]  /*dec0*/  FADD.FTZ R130, R137, R130 ;  /* 0x0000008289827221 */ /* 0x000fe40000010000 */
[----:B------:R-:W-:Y:S01]  /*ded0*/  FADD.FTZ R139, R198, R5 ;  /* 0x00000005c68b7221 */ /* 0x000fe20000010000 */
[----:B------:R-:W-:Y:S01]  /*dee0*/  F2FP.BF16.F32.PACK_AB R198, R12, R198 ;  /* 0x000000c60cc6723e */ /* 0x000fe200000010ff */
[----:B------:R-:W-:Y:S01]  /*def0*/  FADD.FTZ R9, R195, R130 ;  /* 0x00000082c3097221 */ /* 0x000fe20000010000 */
[----:B------:R-:W-:Y:S01]  /*df00*/  FFMA.FTZ R5, R122, UR11, -R125 ;  /* 0x0000000b7a057c23 */ /* 0x000fe2000801087d */
[----:B------:R-:W-:Y:S01]  /*df10*/  FADD.FTZ R139, R12, R139 ;  /* 0x0000008b0c8b7221 */ /* 0x000fe20000010000 */
[----:B------:R-:W-:Y:S01]  /*df20*/  MUFU.EX2 R122, R143 ;  /* 0x0000008f007a7308 */ /* 0x000fe20000000800 */
[----:B------:R-:W-:Y:S01]  /*df30*/  FADD.FTZ R130, R140, R9 ;  /* 0x000000098c827221 */ /* 0x000fe20000010000 */
[----:B------:R-:W-:Y:S01]  /*df40*/  FFMA.FTZ R125, R127, UR11, -R125 ;  /* 0x0000000b7f7d7c23 */ /* 0x000fe2000801087d */
[----:B------:R-:W-:Y:S01]  /*df50*/  FADD.FTZ R139, R192, R139 ;  /* 0x0000008bc08b7221 */ /* 0x000fe20000010000 */
[----:B------:R-:W-:Y:S01]  /*df60*/  F2FP.BF16.F32.PACK_AB R192, R10, R192 ;  /* 0x000000c00ac0723e */ /* 0x000fe200000010ff */
[----:B------:R-:W-:Y:S01]  /*df70*/  FADD.FTZ R130, R189, R130 ;  /* 0x00000082bd827221 */ /* 0x000fe20000010000 */
[----:B------:R-:W-:Y:S01]  /*df80*/  F2FP.BF16.F32.PACK_AB R195, R140, R195 ;  /* 0x000000c38cc3723e */ /* 0x000fe200000010ff */
[----:B------:R-:W-:Y:S01]  /*df90*/  FADD.FTZ R139, R10, R139 ;  /* 0x0000008b0a8b7221 */ /* 0x000fe20000010000 */
[----:B------:R-:W0:Y:S01]  /*dfa0*/  MUFU.EX2 R5, R5 ;  /* 0x0000000500057308 */ /* 0x000e220000000800 */
[C---:B------:R-:W-:Y:S01]  /*dfb0*/  FADD.FTZ R130, R141.reuse, R130 ;  /* 0x000000828d827221 */ /* 0x040fe20000010000 */
[----:B------:R-:W-:Y:S01]  /*dfc0*/  F2FP.BF16.F32.PACK_AB R189, R141, R189 ;  /* 0x000000bd8dbd723e */ /* 0x000fe200000010ff */
        /* <DEDUP_REMOVED lines=30> */
[----:B------:R-:W0:Y:S01]  /*e1b0*/  MUFU.EX2 R12, R125 ;  /* 0x0000007d000c7308 */ /* 0x000e220000000800 */
[----:B------:R-:W-:Y:S01]  /*e1c0*/  F2FP.BF16.F32.PACK_AB R181, R124, R181 ;  /* 0x000000b57cb5723e */ /* 0x000fe200000010ff */
[----:B------:R-:W-:Y:S01]  /*e1d0*/  FADD.FTZ R11, R182, R11 ;  /* 0x0000000bb60b7221 */ /* 0x000fe20000010000 */
[----:B------:R-:W-:Y:S01]  /*e1e0*/  FADD.FTZ R6, R134, R9 ;  /* 0x0000000986067221 */ /* 0x000fe20000010000 */
[----:B------:R-:W-:-:S02]  /*e1f0*/  F2FP.BF16.F32.PACK_AB R182, R128, R182 ;  /* 0x000000b680b6723e */ /* 0x000fc400000010ff */
        /* <DEDUP_REMOVED lines=8> */
[----:B0-----:R-:W-:Y:S02]  /*e280*/  F2FP.BF16.F32.PACK_AB R179, R12, R179 ;  /* 0x000000b30cb3723e */ /* 0x001fe400000010ff */
[----:B------:R-:W-:Y:S01]  /*e290*/  FADD.FTZ R6, R8, R5 ;  /* 0x0000000508067221 */ /* 0x000fe20000010000 */
[----:B------:R-:W-:Y:S01]  /*e2a0*/  FADD.FTZ R5, R12, R9 ;  /* 0x000000090c057221 */ /* 0x000fe20000010000 */
[----:B------:R-:W-:Y:S02]  /*e2b0*/  IMAD.MOV.U32 R8, RZ, RZ, R4 ;  /* 0x000000ffff087224 */ /* 0x000fe400078e0004 */
[----:B------:R-:W-:Y:S01]  /*e2c0*/  IMAD.MOV.U32 R9, RZ, RZ, R3 ;  /* 0x000000ffff097224 */ /* 0x000fe200078e0003 */
[----:B------:R-:W-:Y:S06]  /*e2d0*/  @P2 BRA `(.L_x_5493) ;  /* 0xffffffc000cc2947 */ /* 0x000fec000383ffff */
.L_x_5484:
        /* <DEDUP_REMOVED lines=99> */
.L_x_5494:
[----:B------:R-:W-:Y:S01]  /*e910*/  ULEA UR5, UR36, UR39, 0x3 ;  /* 0x0000002724057291 */ /* 0x000fe2000f8e183f */
[----:B------:R-:W-:-:S05]  /*e920*/  IMAD.U32 R0, RZ, RZ, UR60 ;  /* 0x0000003cff007e24 */ /* 0x000fca000f8e00ff */
[----:B------:R-:W-:-:S04]  /*e930*/  SHF.L.U32 R0, R0, 0x1f, RZ ;  /* 0x0000001f00007819 */ /* 0x000fc800000006ff */
[----:B------:R0:W1:Y:S01]  /*e940*/  SYNCS.PHASECHK.TRANS64.TRYWAIT P2, [UR5+0x36850], R0 ;  /* 0x03685000ff0075a7 */ /* 0x0000620008040145 */
[----:B------:R-:W-:Y:S05]  /*e950*/  @!P0 BRA `(.L_x_5495) ;  /* 0x0000000000048947 */ /* 0x000fea0003800000 */
[----:B------:R-:W-:Y:S01]  /*e960*/  BPT.TRAP 0x1 ;  /* 0x000000040000795c */ /* 0x000fe20000300000 */
.L_x_5495:
[----:B-1----:R-:W-:Y:S05]  /*e970*/  @P2 BRA `(.L_x_5496) ;  /* 0x0000000000082947 */ /* 0x002fea0003800000 */
[----:B------:R-:W1:Y:S02]  /*e980*/  SYNCS.PHASECHK.TRANS64.TRYWAIT P0, [UR5+0x36850], R0 ;  /* 0x03685000ff0075a7 */ /* 0x000e640008000145 */
[----:B-1----:R-:W-:Y:S05]  /*e990*/  @!P0 BRA `(.L_x_5497) ;  /* 0x000000c000948947 */ /* 0x002fea0003800000 */
.L_x_5496:
[----:B------:R-:W-:Y:S01]  /*e9a0*/  UIADD3 UR39, UR39, 0x400, URZ ;  /* 0x0000040027277890 */ /* 0x000fe2000fffe03f */
[----:B------:R-:W-:Y:S01]  /*e9b0*/  WARPGROUP.ARRIVE ;  /* 0x00000000000079c5 */ /* 0x000fe20000000000 */
[----:B------:R-:W-:Y:S01]  /*e9c0*/  UMOV UR7, 0x40000040 ;  /* 0x4000004000077882 */ /* 0x000fe20000000000 */
[----:B-1----:R-:W1:Y:S01]  /*e9d0*/  SHFL.BFLY PT, R7, R6, 0x2, 0x1f ;  /* 0x0c401f0006077f89 */ /* 0x002e6200000e0000 */
[----:B------:R-:W-:Y:S01]  /*e9e0*/  USHF.R.U32.HI UR39, URZ, 0x4, UR39 ;  /* 0x000000043f277899 */ /* 0x000fe20008011627 */
[----:B------:R-:W-:Y:S01]  /*e9f0*/  IMAD.U32 R11, RZ, RZ, UR5 ;  /* 0x00000005ff0b7e24 */ /* 0x000fe2000f8e00ff */
[----:B------:R-:W-:Y:S01]  /*ea00*/  R2UR UR8, R233 ;  /* 0x00000000e90872ca */ /* 0x000fe200000e0000 */
[----:B0-----:R-:W0:Y:S01]  /*ea10*/  SHFL.BFLY PT, R0, R5, 0x2, 0x1f ;  /* 0x0c401f0005007f89 */ /* 0x001e2200000e0000 */
[----:B------:R-:W-:Y:S01]  /*ea20*/  ULOP3.LUT UR39, UR39, 0x3fff, URZ, 0xc0, !UPT ;  /* 0x00003fff27277892 */ /* 0x000fe2000f8ec03f */
[----:B------:R-:W-:Y:S02]  /*ea30*/  @!P1 VIADD R11, R11, 0x36860 ;  /* 0x000368600b0b9836 */ /* 0x000fe40000000000 */
[----:B------:R-:W-:Y:S01]  /*ea40*/  IMAD.MOV.U32 R8, RZ, RZ, RZ ;  /* 0x000000ffff087224 */ /* 0x000fe200078e00ff */
[----:B------:R-:W-:-:S02]  /*ea50*/  ULOP3.LUT UR4, UR39, 0x3800000, URZ, 0xfc, !UPT ;  /* 0x0380000027047892 */ /* 0x000fc4000f8efc3f */
[----:B------:R-:W-:Y:S02]  /*ea60*/  @!P1 PRMT R11, RZ, 0x654, R11 ;  /* 0x00000654ff0b9816 */ /* 0x000fe4000000000b */
[----:B------:R-:W-:Y:S02]  /*ea70*/  UIMAD UR4, UR36, 0xa80, UR4 ;  /* 0x00000a80240478a4 */ /* 0x000fe4000f8e0204 */
[----:B------:R-:W-:Y:S02]  /*ea80*/  UIADD3 UR36, UR36, 0x1, URZ ;  /* 0x0000000124247890 */ /* 0x000fe4000fffe03f */
[----:B------:R-:W-:Y:S02]  /*ea90*/  UIADD3 UR8, UR8, 0x1, URZ ;  /* 0x0000000108087890 */ /* 0x000fe4000fffe03f */
[----:B------:R-:W-:Y:S01]  /*eaa0*/  UISETP.NE.AND UP0, UPT, UR36, 0x2, UPT ;  /* 0x000000022400788c */ /* 0x000fe2000bf05270 */
[----:B------:R-:W-:Y:S02]  /*eab0*/  UMOV UR6, UR4 ;  /* 0x0000000400067c82 */ /* 0x000fe40008000000 */
[----:B------:R-:W-:Y:S01]  /*eac0*/  HGMMA.64x192x16.F32.BF16 R24, R200, gdesc[UR4].tnspB, R24, gsb0 ;  /* 0x42e00004c8187df0 */ /* 0x000fe20008001818 */
[----:B------:R-:W-:Y:S01]  /*ead0*/  UIADD3 UR6, UR4, 0x80, URZ ;  /* 0x0000008004067890 */ /* 0x000fe2000fffe03f */
[----:B-1----:R-:W-:Y:S01]  /*eae0*/  FADD.FTZ R7, R7, R6 ;  /* 0x0000000607077221 */ /* 0x002fe20000010000 */
[----:B------:R-:W-:Y:S01]  /*eaf0*/  UMOV UR7, 0x40000040 ;  /* 0x4000004000077882 */ /* 0x000fe20000000000 */
[----:B------:R-:W-:-:S02]  /*eb00*/  IMAD.U32 R6, RZ, RZ, UR11 ;  /* 0x0000000bff067e24 */ /* 0x000fc4000f8e00ff */
[----:B0-----:R-:W-:Y:S01]  /*eb10*/  FADD.FTZ R2, R0, R5 ;  /* 0x0000000500027221 */ /* 0x001fe20000010000 */
[----:B------:R-:W-:Y:S01]  /*eb20*/  IMAD.MOV.U32 R5, RZ, RZ, RZ ;  /* 0x000000ffff057224 */ /* 0x000fe200078e00ff */
[----:B------:R-:W0:Y:S01]  /*eb30*/  SHFL.BFLY PT, R0, R7, 0x1, 0x1f ;  /* 0x0c201f0007007f89 */ /* 0x000e2200000e0000 */
[----:B------:R-:W-:Y:S01]  /*eb40*/  IMAD.U32 R233, RZ, RZ, UR8 ;  /* 0x00000008ffe97e24 */ /* 0x000fe2000f8e00ff */
[----:B------:R-:W-:Y:S02]  /*eb50*/  USEL UR36, UR36, URZ, UP0 ;  /* 0x0000003f24247287 */ /* 0x000fe40008000000 */
[----:B------:R-:W1:Y:S01]  /*eb60*/  SHFL.BFLY PT, R9, R2, 0x1, 0x1f ;  /* 0x0c201f0002097f89 */ /* 0x000e6200000e0000 */
[----:B0-----:R-:W-:Y:S01]  /*eb70*/  FADD.FTZ R12, R7, R0 ;  /* 0x00000000070c7221 */ /* 0x001fe20000010000 */
[----:B------:R-:W-:Y:S02]  /*eb80*/  IMAD.U32 R7, RZ, RZ, UR11 ;  /* 0x0000000bff077e24 */ /* 0x000fe4000f8e00ff */
[----:B------:R-:W-:-:S02]  /*eb90*/  IMAD.MOV.U32 R0, RZ, RZ, -0x800000 ;  /* 0xff800000ff007424 */ /* 0x000fc400078e00ff */
        /* <DEDUP_REMOVED lines=10> */
[----:B------:R-:W-:Y:S02]  /*ec40*/  PLOP3.LUT P0, PT, PT, PT, PT, 0x8, 0x0 ;  /* 0x000000000000781c */ /* 0x000fe40003f0e170 */
[----:B------:R-:W0:Y:S01]  /*ec50*/  @P2 MUFU.RCP R5, R13 ;  /* 0x0000000d00052308 */ /* 0x000e220000001000 */
[----:B--2---:R-:W-:Y:S01]  /*ec60*/  @P2 FMUL.FTZ R12, R7, 0.69314718246459960938 ;  /* 0x3f317218070c2820 */ /* 0x004fe20000410000 */
        /* <DEDUP_REMOVED lines=131> */
.L_x_5467:
        /* <DEDUP_REMOVED lines=20> */
[----:B------:R-:W-:-:S02]  /*f5e0*/  R2UR UR17, R22 ;  /* 0x00000000161172ca */ /* 0x000fc400000e0000 */
[----:B------:R-:W-:Y:S02]  /*f5f0*/  R2UR UR18, R208 ;  /* 0x00000000d01272ca */ /* 0x000fe400000e0000 */
[----:B------:R-:W-:Y:S01]  /*f600*/  R2UR UR23, R210 ;  /* 0x00000000d21772ca */ /* 0x000fe200000e0000 */
        /* <DEDUP_REMOVED lines=42> */
[----:B------:R-:W-:Y:S02]  /*f8b0*/  LOP3.LUT R92, R8, R135, RZ, 0x3c, !PT ;  /* 0x00000087085c7212 */ /* 0x000fe400078e3cff */
[----:B------:R-:W-:Y:S02]  /*f8c0*/  LOP3.LUT R16, R10, R19, RZ, 0x3c, !PT ;  /* 0x000000130a107212 */ /* 0x000fe400078e3cff */
        /* <DEDUP_REMOVED lines=12> */
[----:B------:R-:W-:Y:S02]  /*f990*/  LOP3.LUT R84, R84, R131, RZ, 0x3c, !PT ;  /* 0x0000008354547212 */ /* 0x000fe400078e3cff */
[----:B------:R-:W-:-:S02]  /*f9a0*/  LOP3.LUT R86, R3, R86, RZ, 0x3c, !PT ;  /* 0x0000005603567212 */ /* 0x000fc400078e3cff */
[----:B------:R-:W-:Y:S02]  /*f9b0*/  LOP3.LUT R88, R6, R133, RZ, 0x3c, !PT ;  /* 0x0000008506587212 */ /* 0x000fe400078e3cff */
[----:B------:R-:W-:Y:S02]  /*f9c0*/  LOP3.LUT R90, R7, R90, RZ, 0x3c, !PT ;  /* 0x0000005a075a7212 */ /* 0x000fe400078e3cff */
[----:B------:R-:W-:Y:S02]  /*f9d0*/  LOP3.LUT R94, R8, R137, RZ, 0x3c, !PT ;  /* 0x00000089085e7212 */ /* 0x000fe400078e3cff */
[----:B------:R-:W-:Y:S02]  /*f9e0*/  LOP3.LUT R8, R10, R139, RZ, 0x3c, !PT ;  /* 0x0000008b0a087212 */ /* 0x000fe400078e3cff */
[----:B------:R-:W-:Y:S02]  /*f9f0*/  MOV R3, R4 ;  /* 0x0000000400037202 */ /* 0x000fe40000000f00 */
[----:B------:R-:W-:-:S02]  /*fa00*/  LOP3.LUT R10, R19, R130, RZ, 0x3c, !PT ;  /* 0x00000082130a7212 */ /* 0x000fc400078e3cff */
[----:B------:R-:W-:Y:S02]  /*fa10*/  F2FP.BF16.F32.PACK_AB R4, R25, R24 ;  /* 0x000000181904723e */ /* 0x000fe400000010ff */
[----:B------:R-:W-:Y:S02]  /*fa20*/  F2FP.BF16.F32.PACK_AB R5, R27, R26 ;  /* 0x0000001a1b05723e */ /* 0x000fe400000010ff */
[----:B------:R-:W-:Y:S02]  /*fa30*/  F2FP.BF16.F32.PACK_AB R6, R29, R28 ;  /* 0x0000001c1d06723e */ /* 0x000fe400000010ff */
[----:B------:R-:W-:Y:S02]  /*fa40*/  F2FP.BF16.F32.PACK_AB R7, R31, R30 ;  /* 0x0000001e1f07723e */ /* 0x000fe400000010ff */
[----:B------:R-:W-:Y:S02]  /*fa50*/  MOV R134, R16 ;  /* 0x0000001000867202 */ /* 0x000fe40000000f00 */
[----:B------:R-:W-:Y:S01]  /*fa60*/  MOV R133, R84 ;  /* 0x0000005400857202 */ /* 0x000fe20000000f00 */
[----:B------:R0:W-:Y:S01]  /*fa70*/  STSM.16.M88.4 [R3], R4 ;  /* 0x0000000403007844 */ /* 0x0001e20000000200 */
        /* <DEDUP_REMOVED lines=15> */
[----:B0-----:R-:W-:Y:S01]  /*fb70*/  MOV R3, R10 ;  /* 0x0000000a00037202 */ /* 0x001fe20000000f00 */
[----:B------:R0:W-:Y:S01]  /*fb80*/  STSM.16.M88.4 [R14], R88 ;  /* 0x000000580e007844 */ /* 0x0001e20000000200 */
[----:B------:R-:W-:Y:S02]  /*fb90*/  F2FP.BF16.F32.PACK_AB R4, R49, R48 ;  /* 0x000000303104723e */ /* 0x000fe400000010ff */
[----:B------:R-:W-:Y:S02]  /*fba0*/  F2FP.BF16.F32.PACK_AB R5, R51, R50 ;  /* 0x000000323305723e */ /* 0x000fe400000010ff */
[----:B------:R-:W-:Y:S02]  /*fbb0*/  F2FP.BF16.F32.PACK_AB R6, R53, R52 ;  /* 0x000000343506723e */ /* 0x000fe400000010ff */
[----:B------:R-:W-:-:S02]  /*fbc0*/  F2FP.BF16.F32.PACK_AB R7, R55, R54 ;  /* 0x000000363707723e */ /* 0x000fc400000010ff */
[----:B------:R-:W-:Y:S02]  /*fbd0*/  F2FP.BF16.F32.PACK_AB R8, R57, R56 ;  /* 0x000000383908723e */ /* 0x000fe400000010ff */
[----:B------:R-:W-:Y:S01]  /*fbe0*/  F2FP.BF16.F32.PACK_AB R9, R59, R58 ;  /* 0x0000003a3b09723e */ /* 0x000fe200000010ff */
[----:B------:R-:W-:Y:S01]  /*fbf0*/  STSM.16.M88.4 [R134], R4 ;  /* 0x0000000486007844 */ /* 0x000fe20000000200 */
[----:B------:R-:W-:Y:S02]  /*fc00*/  F2FP.BF16.F32.PACK_AB R10, R61, R60 ;  /* 0x0000003c3d0a723e */ /* 0x000fe400000010ff */
[----:B------:R-:W-:Y:S02]  /*fc10*/  F2FP.BF16.F32.PACK_AB R11, R63, R62 ;  /* 0x0000003e3f0b723e */ /* 0x000fe400000010ff */
[----:B------:R-:W-:Y:S02]  /*fc20*/  F2FP.BF16.F32.PACK_AB R12, R65, R64 ;  /* 0x00000040410c723e */ /* 0x000fe400000010ff */
[----:B-1----:R-:W-:Y:S01]  /*fc30*/  F2FP.BF16.F32.PACK_AB R13, R67, R66 ;  /* 0x00000042430d723e */ /* 0x002fe200000010ff */
[----:B------:R-:W-:Y:S01]  /*fc40*/  STSM.16.M88.4 [R133], R8 ;  /* 0x0000000885007844 */ /* 0x000fe20000000200 */
[----:B0-----:R-:W-:-:S02]  /*fc50*/  F2FP.BF16.F32.PACK_AB R14, R69, R68 ;  /* 0x00000044450e723e */ /* 0x001fc400000010ff */
[----:B------:R-:W-:Y:S02]  /*fc60*/  F2FP.BF16.F32.PACK_AB R15, R71, R70 ;  /* 0x00000046470f723e */ /* 0x000fe400000010ff */
[----:B------:R-:W-:Y:S02]  /*fc70*/  F2FP.BF16.F32.PACK_AB R84, R73, R72 ;  /* 0x000000484954723e */ /* 0x000fe400000010ff */
[----:B------:R-:W-:Y:S01]  /*fc80*/  F2FP.BF16.F32.PACK_AB R85, R75, R74 ;  /* 0x0000004a4b55723e */ /* 0x000fe200000010ff */
[----:B------:R-:W-:Y:S01]  /*fc90*/  STSM.16.M88.4 [R19], R12 ;  /* 0x0000000c13007844 */ /* 0x000fe20000000200 */
        /* <DEDUP_REMOVED lines=13> */
[----:B------:R-:W-:Y:S01]  /*fd70*/  F2FP.BF16.F32.PACK_AB R95, R129, R128 ;  /* 0x00000080815f723e */ /* 0x000fe200000010ff */
[----:B0-----:R-:W-:Y:S01]  /*fd80*/  IMAD.U32 R17, RZ, RZ, UR13 ;  /* 0x0000000dff117e24 */ /* 0x001fe2000f8e00ff */
[----:B------:R-:W-:Y:S02]  /*fd90*/  F2FP.BF16.F32.PACK_AB R4, R97, R96 ;  /* 0x000000606104723e */ /* 0x000fe400000010ff */
        /* <DEDUP_REMOVED lines=9> */
[----:B------:R-:W-:Y:S01]  /*fe30*/  F2FP.BF16.F32.PACK_AB R11, R111, R110 ;  /* 0x0000006e6f0b723e */ /* 0x000fe200000010ff */
[----:B------:R-:W-:Y:S01]  /*fe40*/  ULDC.64 UR12, c[0x0][0xc08] ;  /* 0x00030200000c7ab9 */ /* 0x000fe20000000a00 */
        /* <DEDUP_REMOVED lines=8> */
[----:B------:R-:W-:-:S07]  /*fed0*/  ISETP.NE.AND.EX P0, PT, RZ, UR15, PT, P0 ;  /* 0x0000000fff007c0c */ /* 0x000fce000bf05300 */
[----:B0-----:R-:W0:Y:S06]  /*fee0*/  LDC R3, c[0x0][0xbe8] ;  /* 0x0002fa00ff037b82 */ /* 0x001e2c0000000800 */
[----:B------:R-:W2:Y:S01]  /*fef0*/  @P0 LDG.E R19, desc[UR20][R16.64] ;  /* 0x0000001410130981 */ /* 0x000ea2000c1e1900 */
[----:B------:R-:W-:Y:S01]  /*ff00*/  UISETP.NE.U32.AND UP0, UPT, UR12, URZ, UPT ;  /* 0x0000003f0c00728c */ /* 0x000fe2000bf05070 */
[----:B------:R-:W-:-:S03]  /*ff10*/  ULDC UR4, c[0x0][0xa88] ;  /* 0x0002a20000047ab9 */ /* 0x000fc60000000800 */
[----:B------:R-:W-:Y:S01]  /*ff20*/  UISETP.NE.AND.EX UP0, UPT, UR13, URZ, UPT, UP0 ;  /* 0x0000003f0d00728c */ /* 0x000fe2000bf05300 */
[----:B------:R-:W-:Y:S01]  /*ff30*/  IMAD.U32 R10, RZ, RZ, UR4 ;  /* 0x00000004ff0a7e24 */ /* 0x000fe2000f8e00ff */
[----:B------:R-:W-:-:S04]  /*ff40*/  ULDC UR4, c[0x0][0xad4] ;  /* 0x0002b50000047ab9 */ /* 0x000fc80000000800 */
[----:B------:R-:W-:Y:S02]  /*ff50*/  PLOP3.LUT P4, PT, PT, PT, UP0, 0x80, 0x0 ;  /* 0x000000000000781c */ /* 0x000fe40003f8f008 */
[----:B0-----:R-:W-:-:S03]  /*ff60*/  ISETP.NE.AND P1, PT, R3, 0x1, PT ;  /* 0x000000010300780c */ /* 0x001fc60003f25270 */
[----:B------:R-:W-:-:S04]  /*ff70*/  @UP0 ULEA UR12, UP1, UR9, UR12, 0x2 ;  /* 0x0000000c090c0291 */ /* 0x000fc8000f82103f */
[----:B------:R-:W-:Y:S02]  /*ff80*/  @UP0 ULEA.HI.X UR13, UR9, UR13, UR16, 0x2, UP1 ;  /* 0x0000000d090d0291 */ /* 0x000fe400088f1410 */
[----:B------:R-:W-:Y:S01]  /*ff90*/  UISETP.NE.AND UP0, UPT, UR19, URZ, UPT ;  /* 0x0000003f1300728c */ /* 0x000fe2000bf05270 */
[----:B------:R-:W-:-:S03]  /*ffa0*/  IMAD.U32 R4, RZ, RZ, UR12 ;  /* 0x0000000cff047e24 */ /* 0x000fc6000f8e00ff */
[----:B------:R-:W0:Y:S01]  /*ffb0*/  @P1 LDC R6, c[0x0][0xbec] ;  /* 0x0002fb00ff061b82 */ /* 0x000e220000000800 */
[----:B------:R-:W-:Y:S01]  /*ffc0*/  USEL UR4, UR19, UR4, UP0 ;  /* 0x0000000413047287 */ /* 0x000fe20008000000 */
[----:B------:R-:W-:Y:S01]  /*ffd0*/  IMAD.U32 R5, RZ, RZ, UR13 ;  /* 0x0000000dff057e24 */ /* 0x000fe2000f8e00ff */
[----:B------:R-:W-:Y:S02]  /*ffe0*/  UMOV UR22, 0x9b8 ;  /* 0x000009b800167882 */ /* 0x000fe40000000000 */
[----:B------:R-:W-:-:S03]  /*fff0*/  UISETP.GT.AND UP1, UPT, UR4, 0x1, UPT ;  /* 0x000000010400788c */ /* 0x000fc6000bf24270 */
[----:B------:R-:W1:Y:S01]  /*10000*/  @P1 LDC R9, c[0x0][0xbf0] ;  /* 0x0002fc00ff091b82 */ /* 0x000e620000000800 */
[----:B------:R-:W-:Y:S01]  /*10010*/  USEL UR22, UR22, 0x978, UP1 ;  /* 0x0000097816167887 */ /* 0x000fe20008800000 */
[----:B------:R0:W5:Y:S01]  /*10020*/  @P4 LDG.E R10, desc[UR20][R4.64] ;  /* 0x00000014040a4981 */ /* 0x000162000c1e1900 */
[----:B------:R-:W-:Y:S01]  /*10030*/  UISETP.NE.U32.AND UP0, UPT, UR14, URZ, UPT ;  /* 0x0000003f0e00728c */ /* 0x000fe2000bf05070 */
[----:B------:R-:W-:Y:S01]  /*10040*/  VIADD R15, R23, UR17 ;  /* 0x00000011170f7c36 */ /* 0x000fe20008000000 */
[----:B------:R-:W-:Y:S01]  /*10050*/  UMOV UR4, URZ ;  /* 0x0000003f00047c82 */ /* 0x000fe20008000000 */
[----:B------:R-:W-:Y:S02]  /*10060*/  USEL UR20, UR18, URZ, UP1 ;  /* 0x0000003f12147287 */ /* 0x000fe40008800000 */
[----:B------:R-:W-:Y:S01]  /*10070*/  UISETP.NE.AND.EX UP0, UPT, UR15, URZ, UPT, UP0 ;  /* 0x0000003f0f00728c */ /* 0x000fe2000bf05300 */
[----:B------:R-:W-:-:S03]  /*10080*/  IMAD.MOV.U32 R7, RZ, RZ, R15 ;  /* 0x000000ffff077224 */ /* 0x000fc600078e000f */
        /* <DEDUP_REMOVED lines=46> */
.L_x_5500:
[----:B------:R-:W2:Y:S01]  /*10370*/  LDL R5, [R1+0x44] ;  /* 0x0000440001057983 */ /* 0x000ea20000100800 */
[----:B------:R-:W-:Y:S01]  /*10380*/  R2UR UR12, R22 ;  /* 0x00000000160c72ca */ /* 0x000fe200000e0000 */
[----:B-----5:R-:W-:Y:S01]  /*10390*/  IMAD R16, R10, R3, RZ ;  /* 0x000000030a107224 */ /* 0x020fe200078e02ff */
[----:B------:R-:W-:Y:S01]  /*103a0*/  LOP3.LUT P0, RZ, R234, 0x3, RZ, 0xc0, !PT ;  /* 0x00000003eaff7812 */ /* 0x000fe2000780c0ff */
[----:B------:R-:W-:Y:S04]  /*103b0*/  SHFL.IDX PT, R6, R11, RZ, 0x1c1f ;  /* 0x001c1fff0b067589 */ /* 0x000fe800000e0000 */
[----:B------:R-:W0:Y:S04]  /*103c0*/  SHFL.IDX PT, R7, R4, RZ, 0x1c1f ;  /* 0x001c1fff04077589 */ /* 0x000e2800000e0000 */
[----:B------:R-:W-:Y:S04]  /*103d0*/  SHFL.IDX PT, R8, R11, 0x1, 0x1c1f ;  /* 0x003c1f000b087f89 */ /* 0x000fe800000e0000 */
[----:B------:R-:W1:Y:S01]  /*103e0*/  SHFL.IDX PT, R9, R4, 0x1, 0x1c1f ;  /* 0x003c1f0004097f89 */ /* 0x000e6200000e0000 */
[----:B--2---:R-:W-:Y:S01]  /*103f0*/  VIADD R13, R5, UR12 ;  /* 0x0000000c050d7c36 */ /* 0x004fe20008000000 */
[----:B------:R-:W-:-:S03]  /*10400*/  ULDC.64 UR12, c[0x0][0x208] ;  /* 0x00008200000c7ab9 */ /* 0x000fc60000000a00 */
[C---:B------:R-:W-:Y:S01]  /*10410*/  VIADD R5, R13.reuse, 0x8 ;  /* 0x000000080d057836 */ /* 0x040fe20000000000 */
[----:B------:R-:W-:-:S04]  /*10420*/  ISETP.GE.OR P2, PT, R13, R16, P0 ;  /* 0x000000100d00720c */ /* 0x000fc80000746670 */
[----:B------:R-:W-:-:S09]  /*10430*/  ISETP.GE.OR P0, PT, R5, R16, P0 ;  /* 0x000000100500720c */ /* 0x000fd20000706670 */
[----:B0-----:R0:W-:Y:S04]  /*10440*/  @!P2 ST.E desc[UR12][R6.64], R0 ;  /* 0x000000000600a985 */ /* 0x0011e8000c10190c */
[----:B-1----:R0:W-:Y:S01]  /*10450*/  @!P0 ST.E desc[UR12][R8.64], R2 ;  /* 0x0000000208008985 */ /* 0x0021e2000c10190c */
[----:B------:R-:W-:-:S13]  /*10460*/  PLOP3.LUT P0, PT, PT, PT, UP1, 0x80, 0x0 ;  /* 0x000000000000781c */ /* 0x000fda0003f0f018 */
[----:B0-----:R-:W-:Y:S05]  /*10470*/  @P0 BRA `(.L_x_5501) ;  /* 0x0000000c00640947 */ /* 0x001fea0003800000 */
[----:B------:R-:W-:Y:S01]  /*10480*/  R2UR UR17, R22 ;  /* 0x00000000161172ca */ /* 0x000fe200000e0000 */
[----:B------:R-:W-:Y:S01]  /*10490*/  IMAD.SHL.U32 R22, R204, 0x8, RZ ;  /* 0x00000008cc167824 */ /* 0x000fe200078e00ff */
[----:B------:R-:W0:Y:S01]  /*104a0*/  @P1 LDC R2, c[0x0][0xbec] ;  /* 0x0002fb00ff021b82 */ /* 0x000e220000000800 */
[----:B------:R-:W-:Y:S01]  /*104b0*/  IMAD.MOV.U32 R5, RZ, RZ, 0x2 ;  /* 0x00000002ff057424 */ /* 0x000fe200078e00ff */
[----:B------:R-:W-:Y:S01]  /*104c0*/  ULDC.64 UR12, c[0x0][0x208] ;  /* 0x00008200000c7ab9 */ /* 0x000fe20000000a00 */
[----:B------:R-:W-:Y:S01]  /*104d0*/  IMAD R4, R231, 0x40, R22 ;  /* 0x00000040e7047824 */ /* 0x000fe200078e0216 */
[----:B------:R-:W-:Y:S01]  /*104e0*/  ULDC.64 UR14, c[0x0][0xaa0] ;  /* 0x0002a800000e7ab9 */ /* 0x000fe20000000a00 */
[----:B------:R-:W-:Y:S02]  /*104f0*/  R2UR UR18, R210 ;  /* 0x00000000d21272ca */ /* 0x000fe400000e0000 */
        /* <DEDUP_REMOVED lines=87> */
[----:B0-----:R-:W-:Y:S01]  /*10a70*/  @P1 IMAD.HI.U32 R0, R19, R2, RZ ;  /* 0x0000000213001227 */ /* 0x001fe200078e00ff */
[----:B------:R-:W-:-:S03]  /*10a80*/  UIMAD UR11, UR18, UR13, UR11 ;  /* 0x0000000d120b72a4 */ /* 0x000fc6000f8e020b */
[----:B------:R-:W-:Y:S02]  /*10a90*/  ULDC.64 UR12, c[0x0][0xaf0] ;  /* 0x0002bc00000c7ab9 */ /* 0x000fe40000000a00 */
[----:B------:R-:W-:Y:S01]  /*10aa0*/  UIMAD UR4, UR4, UR12, URZ ;  /* 0x0000000c040472a4 */ /* 0x000fe2000f8e023f */
[----:B------:R-:W-:Y:S01]  /*10ab0*/  IMAD.MOV.U32 R17, RZ, RZ, R19 ;  /* 0x000000ffff117224 */ /* 0x000fe200078e0013 */
[----:B-1----:R-:W-:Y:S01]  /*10ac0*/  @P1 SHF.R.U32.HI R17, RZ, R21, R0 ;  /* 0x00000015ff111219 */ /* 0x002fe20000011600 */
        /* <DEDUP_REMOVED lines=15> */
[----:B------:R-:W-:Y:S02]  /*10bc0*/  IMAD.IADD R3, R3, 0x1, R61 ;  /* 0x0000000103037824 */ /* 0x000fe400078e023d */
[----:B------:R-:W-:Y:S02]  /*10bd0*/  IMAD R0, R0, UR10, RZ ;  /* 0x0000000a00007c24 */ /* 0x000fe4000f8e02ff */
[----:B------:R-:W-:Y:S01]  /*10be0*/  VIADD R63, R231, UR17 ;  /* 0x00000011e73f7c36 */ /* 0x000fe20008000000 */
[----:B------:R-:W-:Y:S01]  /*10bf0*/  UIADD3 UR8, UR8, 0x36820, URZ ;  /* 0x0003682008087890 */ /* 0x000fe2000fffe03f */
[C---:B------:R-:W-:Y:S02]  /*10c00*/  IMAD R21, R19.reuse, UR11, R0 ;  /* 0x0000000b13157c24 */ /* 0x040fe4000f8e0200 */
[----:B------:R-:W-:Y:S01]  /*10c10*/  IMAD.WIDE.U32 R2, R19, UR10, R2 ;  /* 0x0000000a13027c25 */ /* 0x000fe2000f8e0002 */
[----:B------:R-:W-:Y:S01]  /*10c20*/  ISETP.GE.AND P2, PT, R63, R16, PT ;  /* 0x000000103f00720c */ /* 0x000fe20003f46270 */
[----:B------:R-:W-:-:S02]  /*10c30*/  ULDC.64 UR10, c[0x0][0xa80] ;  /* 0x0002a000000a7ab9 */ /* 0x000fc40000000a00 */
[----:B------:R-:W-:Y:S01]  /*10c40*/  VIADD R17, R63, 0x20 ;  /* 0x000000203f117836 */ /* 0x000fe20000000000 */
[----:B------:R-:W-:Y:S01]  /*10c50*/  UPRMT UR8, URZ, 0x654, UR8 ;  /* 0x000006543f087896 */ /* 0x000fe20008000008 */
[----:B------:R-:W-:Y:S01]  /*10c60*/  IMAD.IADD R3, R3, 0x1, R21 ;  /* 0x0000000103037824 */ /* 0x000fe200078e0215 */
[C---:B------:R-:W-:Y:S01]  /*10c70*/  LEA R0, P3, R2.reuse, UR10, 0x1 ;  /* 0x0000000a02007c11 */ /* 0x040fe2000f8608ff */
[----:B------:R-:W-:Y:S01]  /*10c80*/  VIADD R19, R63, 0x40 ;  /* 0x000000403f137836 */ /* 0x000fe20000000000 */
[-C--:B------:R-:W-:Y:S02]  /*10c90*/  ISETP.GE.AND P0, PT, R17, R16.reuse, PT ;  /* 0x000000101100720c */ /* 0x080fe40003f06270 */
[----:B------:R-:W-:Y:S01]  /*10ca0*/  LEA.HI.X R17, R2, UR11, R3, 0x1, P3 ;  /* 0x0000000b02117c11 */ /* 0x000fe200098f0c03 */
[C---:B------:R-:W-:Y:S01]  /*10cb0*/  VIADD R65, R22.reuse, 0x40 ;  /* 0x0000004016417836 */ /* 0x040fe20000000000 */
[----:B------:R-:W-:Y:S01]  /*10cc0*/  ISETP.GE.AND P1, PT, R19, R16, PT ;  /* 0x000000101300720c */ /* 0x000fe20003f26270 */
[----:B------:R-:W-:Y:S01]  /*10cd0*/  VIADD R62, R22, 0x80 ;  /* 0x00000080163e7836 */ /* 0x000fe20000000000 */
[----:B--2---:R-:W-:Y:S01]  /*10ce0*/  SYNCS.ARRIVE.TRANS64.RED.A1T0 RZ, [UR8], RZ ;  /* 0x000000ffffff79a7 */ /* 0x004fe20008100408 */
[----:B------:R0:W1:Y:S01]  /*10cf0*/  SHFL.IDX PT, R60, R0, RZ, 0x181f ;  /* 0x00181fff003c7589 */ /* 0x00006200000e0000 */
[----:B------:R-:W-:Y:S03]  /*10d00*/  BSSY B1, `(.L_x_5502) ;  /* 0x0000014000017945 */ /* 0x000fe60003800000 */
[----:B------:R0:W2:Y:S01]  /*10d10*/  SHFL.IDX PT, R19, R17, RZ, 0x181f ;  /* 0x00181fff11137589 */ /* 0x0000a200000e0000 */
[----:B------:R-:W-:-:S02]  /*10d20*/  SHF.R.S32.HI R64, RZ, 0x1f, R22 ;  /* 0x0000001fff407819 */ /* 0x000fc40000011416 */
        /* <DEDUP_REMOVED lines=8> */
[CC--:B-1----:R-:W-:Y:S02]  /*10db0*/  @!P4 LEA R2, P6, R22.reuse, R60.reuse, 0x1 ;  /* 0x0000003c1602c211 */ /* 0x0c2fe400078c08ff */
[CC--:B------:R-:W-:Y:S02]  /*10dc0*/  @!P3 LEA R20, P5, R65.reuse, R60.reuse, 0x1 ;  /* 0x0000003c4114b211 */ /* 0x0c0fe400078a08ff */
[-C--:B--2---:R-:W-:Y:S02]  /*10dd0*/  @!P4 LEA.HI.X R3, R22, R19.reuse, R64, 0x1, P6 ;  /* 0x000000131603c211 */ /* 0x084fe400030f0c40 */
[C---:B------:R-:W-:Y:S02]  /*10de0*/  @!P2 LEA R60, P6, R62.reuse, R60, 0x1 ;  /* 0x0000003c3e3ca211 */ /* 0x040fe400078c08ff */
[-C--:B------:R-:W-:Y:S01]  /*10df0*/  @!P3 LEA.HI.X R21, R65, R19.reuse, R66, 0x1, P5 ;  /* 0x000000134115b211 */ /* 0x080fe200028f0c42 */
[----:B-----5:R3:W-:Y:S01]  /*10e00*/  @!P4 ST.E.128 desc[UR8][R2.64], R4 ;  /* 0x000000040200c985 */ /* 0x0207e2000c101d08 */
[----:B------:R-:W-:-:S03]  /*10e10*/  @!P2 LEA.HI.X R61, R62, R19, R67, 0x1, P6 ;  /* 0x000000133e3da211 */ /* 0x000fc600030f0c43 */
[----:B------:R3:W-:Y:S04]  /*10e20*/  @!P3 ST.E.128 desc[UR8][R20.64], R28 ;  /* 0x0000001c1400b985 */ /* 0x0007e8000c101d08 */
[----:B------:R3:W-:Y:S02]  /*10e30*/  @!P2 ST.E.128 desc[UR8][R60.64], R44 ;  /* 0x0000002c3c00a985 */ /* 0x0007e4000c101d08 */
.L_x_5503:
[----:B------:R-:W-:Y:S05]  /*10e40*/  BSYNC B1 ;  /* 0x0000000000017941 */ /* 0x000fea0003800000 */
.L_x_5502:
        /* <DEDUP_REMOVED lines=10> */
[CC--:B------:R-:W-:Y:S02]  /*10ef0*/  @!P5 LEA R4, P2, R65.reuse, R6.reuse, 0x1 ;  /* 0x000000064104d211 */ /* 0x0c0fe400078408ff */
[----:B------:R-:W-:Y:S02]  /*10f00*/  @!P6 LEA R6, P3, R62, R6, 0x1 ;  /* 0x000000063e06e211 */ /* 0x000fe400078608ff */
[-C--:B----4-:R-:W-:Y:S02]  /*10f10*/  @!P4 LEA.HI.X R3, R22, R7.reuse, R64, 0x1, P0 ;  /* 0x000000071603c211 */ /* 0x090fe400000f0c40 */
[-C--:B------:R-:W-:Y:S02]  /*10f20*/  @!P5 LEA.HI.X R5, R65, R7.reuse, R66, 0x1, P2 ;  /* 0x000000074105d211 */ /* 0x080fe400010f0c42 */
[----:B------:R-:W-:Y:S01]  /*10f30*/  @!P6 LEA.HI.X R7, R62, R7, R67, 0x1, P3 ;  /* 0x000000073e07e211 */ /* 0x000fe200018f0c43 */
[----:B------:R0:W-:Y:S04]  /*10f40*/  @!P4 ST.E.128 desc[UR8][R2.64], R8 ;  /* 0x000000080200c985 */ /* 0x0001e8000c101d08 */
[----:B------:R0:W-:Y:S04]  /*10f50*/  @!P5 ST.E.128 desc[UR8][R4.64], R32 ;  /* 0x000000200400d985 */ /* 0x0001e8000c101d08 */
[----:B------:R0:W-:Y:S02]  /*10f60*/  @!P6 ST.E.128 desc[UR8][R6.64], R48 ;  /* 0x000000300600e985 */ /* 0x0001e4000c101d08 */
.L_x_5505:
[----:B------:R-:W-:Y:S05]  /*10f70*/  BSYNC B1 ;  /* 0x0000000000017941 */ /* 0x000fea0003800000 */
.L_x_5504:
        /* <DEDUP_REMOVED lines=18> */
.L_x_5507:
[----:B------:R-:W-:Y:S05]  /*110a0*/  BSYNC B1 ;  /* 0x0000000000017941 */ /* 0x000fea0003800000 */
.L_x_5506:
[----:B0-----:R-:W-:Y:S01]  /*110b0*/  VIADD R3, R63, 0x60 ;  /* 0x000000603f037836 */ /* 0x001fe20000000000 */
[----:B---3--:R-:W0:Y:S04]  /*110c0*/  SHFL.IDX PT, R17, R17, 0x3, 0x181f ;  /* 0x00781f0011117f89 */ /* 0x008e2800000e0000 */
[----:B------:R-:W-:Y:S01]  /*110d0*/  ISETP.GE.AND P0, PT, R3, R16, PT ;  /* 0x000000100300720c */ /* 0x000fe20003f06270 */
[----:B------:R-:W3:-:S12]  /*110e0*/  SHFL.IDX PT, R0, R0, 0x3, 0x181f ;  /* 0x00781f0000007f89 */ /* 0x000ed800000e0000 */
[----:B------:R-:W-:Y:S05]  /*110f0*/  @P0 BRA `(.L_x_5508) ;  /* 0x0000002000640947 */ /* 0x000fea0003800000 */
[----:B------:R-:W-:Y:S01]  /*11100*/  ULDC UR4, c[0x0][0xac8] ;  /* 0x0002b20000047ab9 */ /* 0x000fe20000000800 */
[----:B------:R-:W-:Y:S01]  /*11110*/  ULDC.64 UR8, c[0x0][0x208] ;  /* 0x0000820000087ab9 */ /* 0x000fe20000000a00 */
[----:B------:R-:W-:Y:S02]  /*11120*/  ISETP.GE.AND P2, PT, R22, UR4, PT ;  /* 0x0000000416007c0c */ /* 0x000fe4000bf46270 */
[----:B------:R-:W-:-:S11]  /*11130*/  ISETP.GE.AND P3, PT, R65, UR4, PT ;  /* 0x0000000441007c0c */ /* 0x000fd6000bf66270 */
[CC--:B---3--:R-:W-:Y:S02]  /*11140*/  @!P2 LEA R2, P0, R22.reuse, R0.reuse, 0x1 ;  /* 0x000000001602a211 */ /* 0x0c8fe400078008ff */
[C---:B------:R-:W-:Y:S02]  /*11150*/  @!P3 LEA R4, P1, R65.reuse, R0, 0x1 ;  /* 0x000000004104b211 */ /* 0x040fe400078208ff */
[-C--:B0-----:R-:W-:Y:S02]  /*11160*/  @!P2 LEA.HI.X R3, R22, R17.reuse, R64, 0x1, P0 ;  /* 0x000000111603a211 */ /* 0x081fe400000f0c40 */
        /* <DEDUP_REMOVED lines=10> */
.L_x_5501:
        /* <DEDUP_REMOVED lines=39> */
[----:B------:R-:W-:Y:S01]  /*11480*/  UIMAD UR4, UR17, UR13, UR11 ;  /* 0x0000000d110472a4 */ /* 0x000fe2000f8e020b */
[----:B------:R-:W-:Y:S02]  /*11490*/  SHF.R.S32.HI R93, RZ, 0x1f, R223 ;  /* 0x0000001fff5d7819 */ /* 0x000fe400000114df */
[----:B------:R-:W-:Y:S01]  /*114a0*/  ULDC.64 UR12, c[0x0][0xb30] ;  /* 0x0002cc00000c7ab9 */ /* 0x000fe20000000a00 */
[----:B------:R-:W-:Y:S01]  /*114b0*/  IMAD R9, R3, R2, R15 ;  /* 0x0000000203097224 */ /* 0x000fe200078e020f */
[----:B------:R-:W-:Y:S01]  /*114c0*/  SHF.R.S32.HI R94, RZ, 0x1f, R224 ;  /* 0x0000001fff5e7819 */ /* 0x000fe200000114e0 */
[----:B------:R-:W-:Y:S01]  /*114d0*/  IMAD R0, R0, UR12, RZ ;  /* 0x0000000c00007c24 */ /* 0x000fe2000f8e02ff */
[----:B------:R-:W-:Y:S01]  /*114e0*/  SHF.R.S32.HI R95, RZ, 0x1f, R225 ;  /* 0x0000001fff5f7819 */ /* 0x000fe200000114e1 */
[----:B------:R-:W-:Y:S01]  /*114f0*/  IMAD.U32 R3, RZ, RZ, UR11 ;  /* 0x0000000bff037e24 */ /* 0x000fe2000f8e00ff */
        /* <DEDUP_REMOVED lines=23> */
[----:B------:R-:W-:Y:S01]  /*11670*/  VIADD R13, R18, 0x20 ;  /* 0x00000020120d7836 */ /* 0x000fe20000000000 */
[----:B------:R-:W-:Y:S01]  /*11680*/  ISETP.GE.AND P4, PT, R230, UR4, PT ;  /* 0x00000004e6007c0c */ /* 0x000fe2000bf86270 */
[----:B------:R-:W-:Y:S01]  /*11690*/  ULDC.64 UR8, c[0x0][0x208] ;  /* 0x0000820000087ab9 */ /* 0x000fe20000000a00 */
[----:B------:R-:W-:Y:S02]  /*116a0*/  ISETP.GE.AND P3, PT, R229, UR4, PT ;  /* 0x00000004e5007c0c */ /* 0x000fe4000bf66270 */
[----:B------:R-:W-:Y:S02]  /*116b0*/  ISETP.GE.AND P5, PT, R18, UR4, PT ;  /* 0x0000000412007c0c */ /* 0x000fe4000bfa6270 */
[----:B------:R-:W-:Y:S02]  /*116c0*/  ISETP.GE.AND P0, PT, R13, UR4, PT ;  /* 0x000000040d007c0c */ /* 0x000fe4000bf06270 */
[----:B------:R-:W-:-:S02]  /*116d0*/  ISETP.GE.AND P1, PT, R207, UR4, PT ;  /* 0x00000004cf007c0c */ /* 0x000fc4000bf26270 */
[----:B------:R-:W-:Y:S02]  /*116e0*/  SHF.R.S32.HI R12, RZ, 0x1f, R13 ;  /* 0x0000001fff0c7819 */ /* 0x000fe4000001140d */
[----:B------:R-:W-:Y:S02]  /*116f0*/  SHF.R.S32.HI R17, RZ, 0x1f, R206 ;  /* 0x0000001fff117819 */ /* 0x000fe400000114ce */
[-C--:B-1----:R-:W-:Y:S02]  /*11700*/  @!P4 LEA R8, P6, R230, R2.reuse, 0x2 ;  /* 0x00000002e608c211 */ /* 0x082fe400078c10ff */
[C---:B------:R-:W-:Y:S01]  /*11710*/  @!P3 LEA R10, P2, R229.reuse, R2, 0x2 ;  /* 0x00000002e50ab211 */ /* 0x040fe200078410ff */
[----:B--2---:R-:W-:Y:S01]  /*11720*/  @!P5 IMAD.WIDE R6, R18, 0x4, R2 ;  /* 0x000000041206d825 */ /* 0x004fe200078e0202 */
[-C--:B------:R-:W-:Y:S02]  /*11730*/  @!P4 LEA.HI.X R9, R230, R3.reuse, R134, 0x2, P6 ;  /* 0x00000003e609c211 */ /* 0x080fe400030f1486 */
[----:B------:R-:W-:-:S02]  /*11740*/  @!P3 LEA.HI.X R11, R229, R3, R133, 0x2, P2 ;  /* 0x00000003e50bb211 */ /* 0x000fc400010f1485 */
[----:B------:R-:W-:Y:S01]  /*11750*/  ISETP.GE.AND P2, PT, R206, UR4, PT ;  /* 0x00000004ce007c0c */ /* 0x000fe2000bf46270 */
[----:B------:R1:W-:Y:S01]  /*11760*/  @!P5 ST.E.64 desc[UR8][R6.64], R24 ;  /* 0x000000180600d985 */ /* 0x0003e2000c101b08 */
[----:B------:R-:W-:-:S03]  /*11770*/  @!P0 LEA R14, P6, R13, R2, 0x2 ;  /* 0x000000020d0e8211 */ /* 0x000fc600078c10ff */
[----:B------:R2:W-:Y:S01]  /*11780*/  @!P4 ST.E.64 desc[UR8][R8.64], R28 ;  /* 0x0000001c0800c985 */ /* 0x0005e2000c101b08 */
[-C--:B------:R-:W-:Y:S02]  /*11790*/  @!P0 LEA.HI.X R15, R13, R3.reuse, R12, 0x2, P6 ;  /* 0x000000030d0f8211 */ /* 0x080fe400030f140c */
[----:B------:R-:W-:Y:S01]  /*117a0*/  SHF.R.S32.HI R13, RZ, 0x1f, R207 ;  /* 0x0000001fff0d7819 */ /* 0x000fe200000114cf */
[----:B------:R3:W-:Y:S01]  /*117b0*/  @!P3 ST.E.64 desc[UR8][R10.64], R32 ;  /* 0x000000200a00b985 */ /* 0x0007e2000c101b08 */
[----:B------:R-:W-:Y:S02]  /*117c0*/  ISETP.GE.AND P3, PT, R228, UR4, PT ;  /* 0x00000004e4007c0c */ /* 0x000fe4000bf66270 */
[----:B------:R-:W-:Y:S02]  /*117d0*/  @!P1 LEA R12, P5, R207, R2, 0x2 ;  /* 0x00000002cf0c9211 */ /* 0x000fe400078a10ff */
[----:B------:R-:W-:Y:S02]  /*117e0*/  ISETP.GE.AND P4, PT, R227, UR4, PT ;  /* 0x00000004e3007c0c */ /* 0x000fe4000bf86270 */
[----:B------:R-:W-:-:S02]  /*117f0*/  @!P1 LEA.HI.X R13, R207, R3, R13, 0x2, P5 ;  /* 0x00000003cf0d9211 */ /* 0x000fc400028f140d */
[----:B------:R-:W-:Y:S02]  /*11800*/  ISETP.GE.AND P5, PT, R226, UR4, PT ;  /* 0x00000004e2007c0c */ /* 0x000fe4000bfa6270 */
[-C--:B------:R-:W-:Y:S01]  /*11810*/  @!P2 LEA R84, P6, R206, R2.reuse, 0x2 ;  /* 0x00000002ce54a211 */ /* 0x080fe200078c10ff */
[----:B------:R-:W-:Y:S02]  /*11820*/  @!P1 ST.E.64 desc[UR8][R12.64], R36 ;  /* 0x000000240c009985 */ /* 0x000fe4000c101b08 */
[----:B-1----:R-:W-:Y:S02]  /*11830*/  @!P3 LEA R6, P1, R228, R2, 0x2 ;  /* 0x00000002e406b211 */ /* 0x002fe400078210ff */
[-C--:B------:R-:W-:Y:S01]  /*11840*/  @!P2 LEA.HI.X R85, R206, R3.reuse, R17, 0x2, P6 ;  /* 0x00000003ce55a211 */ /* 0x080fe200030f1411 */
[----:B------:R1:W-:Y:S01]  /*11850*/  @!P0 ST.E.64 desc[UR8][R14.64], R40 ;  /* 0x000000280e008985 */ /* 0x0003e2000c101b08 */
[----:B------:R-:W-:Y:S02]  /*11860*/  @!P3 LEA.HI.X R7, R228, R3, R132, 0x2, P1 ;  /* 0x00000003e407b211 */ /* 0x000fe400008f1484 */
[----:B------:R-:W-:Y:S01]  /*11870*/  ISETP.GE.AND P1, PT, R224, UR4, PT ;  /* 0x00000004e0007c0c */ /* 0x000fe2000bf26270 */
[----:B------:R-:W-:Y:S01]  /*11880*/  @!P2 ST.E.64 desc[UR8][R84.64], R44 ;  /* 0x0000002c5400a985 */ /* 0x000fe2000c101b08 */
[----:B------:R-:W-:-:S02]  /*11890*/  ISETP.GE.AND P0, PT, R225, UR4, PT ;  /* 0x00000004e1007c0c */ /* 0x000fc4000bf06270 */
[CC--:B--2---:R-:W-:Y:S01]  /*118a0*/  @!P4 LEA R8, P2, R227.reuse, R2.reuse, 0x2 ;  /* 0x00000002e308c211 */ /* 0x0c4fe200078410ff */
[----:B------:R2:W-:Y:S01]  /*118b0*/  @!P3 ST.E.64 desc[UR8][R6.64], R48 ;  /* 0x000000300600b985 */ /* 0x0005e2000c101b08 */
[CC--:B---3--:R-:W-:Y:S02]  /*118c0*/  @!P5 LEA R10, P6, R226.reuse, R2.reuse, 0x2 ;  /* 0x00000002e20ad211 */ /* 0x0c8fe400078c10ff */
[-C--:B------:R-:W-:Y:S02]  /*118d0*/  @!P4 LEA.HI.X R9, R227, R3.reuse, R131, 0x2, P2 ;  /* 0x00000003e309c211 */ /* 0x080fe400010f1483 */
[----:B------:R-:W-:Y:S02]  /*118e0*/  ISETP.GE.AND P2, PT, R223, UR4, PT ;  /* 0x00000004df007c0c */ /* 0x000fe4000bf46270 */
[----:B------:R-:W-:Y:S01]  /*118f0*/  @!P5 LEA.HI.X R11, R226, R3, R130, 0x2, P6 ;  /* 0x00000003e20bd211 */ /* 0x000fe200030f1482 */
[----:B------:R3:W-:Y:S01]  /*11900*/  @!P4 ST.E.64 desc[UR8][R8.64], R52 ;  /* 0x000000340800c985 */ /* 0x0007e2000c101b08 */
[----:B-1----:R-:W-:-:S02]  /*11910*/  @!P1 LEA R14, P3, R224, R2, 0x2 ;  /* 0x00000002e00e9211 */ /* 0x002fc400078610ff */
[----:B------:R-:W-:Y:S01]  /*11920*/  @!P0 LEA R12, P6, R225, R2, 0x2 ;  /* 0x00000002e10c8211 */ /* 0x000fe200078c10ff */
[----:B------:R1:W-:Y:S01]  /*11930*/  @!P5 ST.E.64 desc[UR8][R10.64], R56 ;  /* 0x000000380a00d985 */ /* 0x0003e2000c101b08 */
[----:B------:R-:W-:Y:S02]  /*11940*/  ISETP.GE.AND P5, PT, R222, UR4, PT ;  /* 0x00000004de007c0c */ /* 0x000fe4000bfa6270 */
[----:B------:R-:W-:Y:S02]  /*11950*/  ISETP.GE.AND P4, PT, R221, UR4, PT ;  /* 0x00000004dd007c0c */ /* 0x000fe4000bf86270 */
[-C--:B------:R-:W-:Y:S02]  /*11960*/  @!P1 LEA.HI.X R15, R224, R3.reuse, R94, 0x2, P3 ;  /* 0x00000003e00f9211 */ /* 0x080fe400018f145e */
[----:B------:R-:W-:Y:S02]  /*11970*/  ISETP.GE.AND P3, PT, R220, UR4, PT ;  /* 0x00000004dc007c0c */ /* 0x000fe4000bf66270 */
[----:B------:R-:W-:-:S02]  /*11980*/  @!P0 LEA.HI.X R13, R225, R3, R95, 0x2, P6 ;  /* 0x00000003e10d8211 */ /* 0x000fc400030f145f */
[----:B------:R-:W-:-:S03]  /*11990*/  @!P2 LEA R24, P6, R223, R2, 0x2 ;  /* 0x00000002df18a211 */ /* 0x000fc600078c10ff */
        /* <DEDUP_REMOVED lines=8> */
[----:B-1----:R-:W-:Y:S01]  /*11a20*/  @!P3 LEA R10, P6, R220, R2, 0x2 ;  /* 0x00000002dc0ab211 */ /* 0x002fe200078c10ff */
[----:B------:R1:W-:Y:S01]  /*11a30*/  @!P5 ST.E.64 desc[UR8][R6.64], R72 ;  /* 0x000000480600d985 */ /* 0x0003e2000c101b08 */
[----:B------:R-:W-:-:S02]  /*11a40*/  ISETP.GE.AND P1, PT, R218, UR4, PT ;  /* 0x00000004da007c0c */ /* 0x000fc4000bf26270 */
[-C--:B------:R-:W-:Y:S02]  /*11a50*/  @!P4 LEA.HI.X R9, R221, R3.reuse, R91, 0x2, P0 ;  /* 0x00000003dd09c211 */ /* 0x080fe400000f145b */
[----:B------:R-:W-:Y:S02]  /*11a60*/  ISETP.GE.AND P0, PT, R217, UR4, PT ;  /* 0x00000004d9007c0c */ /* 0x000fe4000bf06270 */
[----:B------:R-:W-:Y:S01]  /*11a70*/  @!P3 LEA.HI.X R11, R220, R3, R90, 0x2, P6 ;  /* 0x00000003dc0bb211 */ /* 0x000fe200030f145a */
[----:B------:R5:W-:Y:S02]  /*11a80*/  @!P4 ST.E.64 desc[UR8][R8.64], R76 ;  /* 0x0000004c0800c985 */ /* 0x000be4000c101b08 */
[----:B----4-:R-:W-:Y:S02]  /*11a90*/  @!P2 LEA R12, P4, R219, R2, 0x2 ;  /* 0x00000002db0ca211 */ /* 0x010fe400078810ff */
[----:B------:R4:W-:Y:S01]  /*11aa0*/  @!P3 ST.E.64 desc[UR8][R10.64], R80 ;  /* 0x000000500a00b985 */ /* 0x0009e2000c101b08 */
[----:B------:R-:W-:-:S02]  /*11ab0*/  ISETP.GE.AND P3, PT, R216, UR4, PT ;  /* 0x00000004d8007c0c */ /* 0x000fc4000bf66270 */
[CC--:B--2---:R-:W-:Y:S02]  /*11ac0*/  @!P1 LEA R14, P5, R218.reuse, R2.reuse, 0x2 ;  /* 0x00000002da0e9211 */ /* 0x0c4fe400078a10ff */
[-C--:B------:R-:W-:Y:S02]  /*11ad0*/  @!P2 LEA.HI.X R13, R219, R3.reuse, R89, 0x2, P4 ;  /* 0x00000003db0da211 */ /* 0x080fe400020f1459 */
[----:B---3--:R-:W-:Y:S02]  /*11ae0*/  @!P0 LEA R24, P6, R217, R2, 0x2 ;  /* 0x00000002d9188211 */ /* 0x008fe400078c10ff */
[----:B------:R-:W-:Y:S01]  /*11af0*/  ISETP.GE.AND P4, PT, R215, UR4, PT ;  /* 0x00000004d7007c0c */ /* 0x000fe2000bf86270 */
[----:B------:R2:W-:Y:S01]  /*11b00*/  @!P2 ST.E.64 desc[UR8][R12.64], R20 ;  /* 0x000000140c00a985 */ /* 0x0005e2000c101b08 */
[-C--:B------:R-:W-:Y:S02]  /*11b10*/  @!P1 LEA.HI.X R15, R218, R3.reuse, R88, 0x2, P5 ;  /* 0x00000003da0f9211 */ /* 0x080fe400028f1458 */
[----:B------:R-:W-:-:S02]  /*11b20*/  @!P0 LEA.HI.X R25, R217, R3, R87, 0x2, P6 ;  /* 0x00000003d9198211 */ /* 0x000fc400030f1457 */
[----:B------:R-:W-:Y:S01]  /*11b30*/  ISETP.GE.AND P2, PT, R214, UR4, PT ;  /* 0x00000004d6007c0c */ /* 0x000fe2000bf46270 */
[----:B------:R3:W-:Y:S01]  /*11b40*/  @!P1 ST.E.64 desc[UR8][R14.64], R120 ;  /* 0x000000780e009985 */ /* 0x0007e2000c101b08 */
[----:B-1----:R-:W-:Y:S02]  /*11b50*/  @!P3 LEA R6, P5, R216, R2, 0x2 ;  /* 0x00000002d806b211 */ /* 0x002fe400078a10ff */
[----:B------:R-:W-:Y:S01]  /*11b60*/  ISETP.GE.AND P1, PT, R213, UR4, PT ;  /* 0x00000004d5007c0c */ /* 0x000fe2000bf26270 */
[----:B------:R1:W-:Y:S01]  /*11b70*/  @!P0 ST.E.64 desc[UR8][R24.64], R122 ;  /* 0x0000007a18008985 */ /* 0x0003e2000c101b08 */
[----:B------:R-:W-:Y:S02]  /*11b80*/  ISETP.GE.AND P0, PT, R212, UR4, PT ;  /* 0x00000004d4007c0c */ /* 0x000fe4000bf06270 */
[----:B------:R-:W-:Y:S02]  /*11b90*/  @!P3 LEA.HI.X R7, R216, R3, R86, 0x2, P5 ;  /* 0x00000003d807b211 */ /* 0x000fe400028f1456 */
[----:B------:R-:W-:-:S02]  /*11ba0*/  ISETP.GE.AND P5, PT, R211, UR4, PT ;  /* 0x00000004d3007c0c */ /* 0x000fc4000bfa6270 */
[CC--:B-----5:R-:W-:Y:S01]  /*11bb0*/  @!P4 LEA R8, P6, R215.reuse, R2.reuse, 0x2 ;  /* 0x00000002d708c211 */ /* 0x0e0fe200078c10ff */
[----:B------:R1:W-:Y:S01]  /*11bc0*/  @!P3 ST.E.64 desc[UR8][R6.64], R96 ;  /* 0x000000600600b985 */ /* 0x0003e2000c101b08 */
[CC--:B----4-:R-:W-:Y:S02]  /*11bd0*/  @!P2 LEA R10, P3, R214.reuse, R2.reuse, 0x2 ;  /* 0x00000002d60aa211 */ /* 0x0d0fe400078610ff */
[-C--:B------:R-:W-:Y:S02]  /*11be0*/  @!P4 LEA.HI.X R9, R215, R3.reuse, R22, 0x2, P6 ;  /* 0x00000003d709c211 */ /* 0x080fe400030f1416 */
[-C--:B--2---:R-:W-:Y:S02]  /*11bf0*/  @!P1 LEA R12, P6, R213, R2.reuse, 0x2 ;  /* 0x00000002d50c9211 */ /* 0x084fe400078c10ff */
[----:B------:R-:W-:Y:S01]  /*11c00*/  @!P2 LEA.HI.X R11, R214, R3, R19, 0x2, P3 ;  /* 0x00000003d60ba211 */ /* 0x000fe200018f1413 */
[----:B------:R1:W-:Y:S01]  /*11c10*/  @!P4 ST.E.64 desc[UR8][R8.64], R100 ;  /* 0x000000640800c985 */ /* 0x0003e2000c101b08 */
[----:B---3--:R-:W-:-:S02]  /*11c20*/  @!P0 LEA R14, P4, R212, R2, 0x2 ;  /* 0x00000002d40e8211 */ /* 0x008fc400078810ff */
        /* <DEDUP_REMOVED lines=8> */
.L_x_5510:
[----:B------:R-:W-:Y:S05]  /*11cb0*/  BSYNC B1 ;  /* 0x0000000000017941 */ /* 0x000fea0003800000 */
.L_x_5509:
[----:B------:R-:W-:Y:S01]  /*11cc0*/  ISETP.GE.AND P0, PT, R5, R16, PT ;  /* 0x000000100500720c */ /* 0x000fe20003f06270 */
[----:B-1----:R1:W3:Y:S04]  /*11cd0*/  SHFL.IDX PT, R7, R4, 0x1, 0x1c1f ;  /* 0x003c1f0004077f89 */ /* 0x0022e800000e0000 */
[----:B------:R1:W4:Y:S08]  /*11ce0*/  SHFL.IDX PT, R6, R0, 0x1, 0x1c1f ;  /* 0x003c1f0000067f89 */ /* 0x00033000000e0000 */
[----:B-1----:R-:W-:Y:S05]  /*11cf0*/  @P0 BRA `(.L_x_5508) ;  /* 0x0000001400640947 */ /* 0x002fea0003800000 */
        /* <DEDUP_REMOVED lines=8> */
[----:B0-----:R-:W-:Y:S02]  /*11d80*/  SHF.R.S32.HI R0, RZ, 0x1f, R207 ;  /* 0x0000001fff007819 */ /* 0x001fe400000114cf */
[----:B------:R-:W-:Y:S02]  /*11d90*/  SHF.R.S32.HI R14, RZ, 0x1f, R13 ;  /* 0x0000001fff0e7819 */ /* 0x000fe4000001140d */
[-C--:B----4-:R-:W-:Y:S01]  /*11da0*/  @!P2 LEA R4, P0, R230, R6.reuse, 0x2 ;  /* 0x00000006e604a211 */ /* 0x090fe200078010ff */
[----:B--23--:R-:W-:Y:S02]  /*11db0*/  @!P1 IMAD.WIDE R2, R18, 0x4, R6 ;  /* 0x0000000412029825 */ /* 0x00cfe400078e0206 */
[----:B------:R-:W-:Y:S02]  /*11dc0*/  @!P5 LEA R8, P6, R229, R6, 0x2 ;  /* 0x00000006e508d211 */ /* 0x000fe400078c10ff */
[----:B------:R-:W-:Y:S01]  /*11dd0*/  @!P2 LEA.HI.X R5, R230, R7, R134, 0x2, P0 ;  /* 0x00000007e605a211 */ /* 0x000fe200000f1486 */
[----:B------:R0:W-:Y:S01]  /*11de0*/  @!P1 ST.E.64 desc[UR8][R2.64], R26 ;  /* 0x0000001a02009985 */ /* 0x0001e2000c101b08 */
[----:B------:R-:W-:-:S02]  /*11df0*/  ISETP.GE.AND P0, PT, R206, UR4, PT ;  /* 0x00000004ce007c0c */ /* 0x000fc4000bf06270 */
[-C--:B------:R-:W-:Y:S01]  /*11e00*/  @!P5 LEA.HI.X R9, R229, R7.reuse, R133, 0x2, P6 ;  /* 0x00000007e509d211 */ /* 0x080fe200030f1485 */
[----:B------:R1:W-:Y:S01]  /*11e10*/  @!P2 ST.E.64 desc[UR8][R4.64], R30 ;  /* 0x0000001e0400a985 */ /* 0x0003e2000c101b08 */
[CC--:B------:R-:W-:Y:S02]  /*11e20*/  @!P4 LEA R10, P2, R207.reuse, R6.reuse, 0x2 ;  /* 0x00000006cf0ac211 */ /* 0x0c0fe400078410ff */
[----:B------:R-:W-:Y:S01]  /*11e30*/  ISETP.GE.AND P1, PT, R228, UR4, PT ;  /* 0x00000004e4007c0c */ /* 0x000fe2000bf26270 */
[----:B------:R-:W-:Y:S01]  /*11e40*/  @!P5 ST.E.64 desc[UR8][R8.64], R34 ;  /* 0x000000220800d985 */ /* 0x000fe2000c101b08 */
[----:B------:R-:W-:Y:S02]  /*11e50*/  @!P4 LEA.HI.X R11, R207, R7, R0, 0x2, P2 ;  /* 0x00000007cf0bc211 */ /* 0x000fe400010f1400 */
[----:B------:R-:W-:Y:S02]  /*11e60*/  ISETP.GE.AND P2, PT, R227, UR4, PT ;  /* 0x00000004e3007c0c */ /* 0x000fe4000bf46270 */
[----:B------:R-:W-:Y:S01]  /*11e70*/  @!P3 LEA R12, P6, R13, R6, 0x2 ;  /* 0x000000060d0cb211 */ /* 0x000fe200078c10ff */
[----:B------:R2:W-:Y:S01]  /*11e80*/  @!P4 ST.E.64 desc[UR8][R10.64], R38 ;  /* 0x000000260a00c985 */ /* 0x0005e2000c101b08 */
[----:B0-----:R-:W-:-:S02]  /*11e90*/  SHF.R.S32.HI R3, RZ, 0x1f, R206 ;  /* 0x0000001fff037819 */ /* 0x001fc400000114ce */
[CC--:B------:R-:W-:Y:S02]  /*11ea0*/  @!P0 LEA R2, P4, R206.reuse, R6.reuse, 0x2 ;  /* 0x00000006ce028211 */ /* 0x0c0fe400078810ff */
[-C--:B------:R-:W-:Y:S02]  /*11eb0*/  @!P3 LEA.HI.X R13, R13, R7.reuse, R14, 0x2, P6 ;  /* 0x000000070d0db211 */ /* 0x080fe400030f140e */
[----:B------:R-:W-:Y:S02]  /*11ec0*/  @!P0 LEA.HI.X R3, R206, R7, R3, 0x2, P4 ;  /* 0x00000007ce038211 */ /* 0x000fe400020f1403 */
[----:B------:R-:W-:Y:S01]  /*11ed0*/  ISETP.GE.AND P4, PT, R225, UR4, PT ;  /* 0x00000004e1007c0c */ /* 0x000fe2000bf86270 */
[----:B------:R0:W-:Y:S01]  /*11ee0*/  @!P3 ST.E.64 desc[UR8][R12.64], R42 ;  /* 0x0000002a0c00b985 */ /* 0x0001e2000c101b08 */
[----:B------:R-:W-:Y:S02]  /*11ef0*/  ISETP.GE.AND P3, PT, R226, UR4, PT ;  /* 0x00000004e2007c0c */ /* 0x000fe4000bf66270 */
[-C--:B-1----:R-:W-:Y:S01]  /*11f00*/  @!P1 LEA R4, P5, R228, R6.reuse, 0x2 ;  /* 0x00000006e4049211 */ /* 0x082fe200078a10ff */
[----:B------:R1:W-:Y:S01]  /*11f10*/  @!P0 ST.E.64 desc[UR8][R2.64], R46 ;  /* 0x0000002e02008985 */ /* 0x0003e2000c101b08 */
[----:B------:R-:W-:-:S02]  /*11f20*/  @!P2 LEA R14, P6, R227, R6, 0x2 ;  /* 0x00000006e30ea211 */ /* 0x000fc400078c10ff */
[-C--:B------:R-:W-:Y:S02]  /*11f30*/  @!P1 LEA.HI.X R5, R228, R7.reuse, R132, 0x2, P5 ;  /* 0x00000007e4059211 */ /* 0x080fe400028f1484 */
[----:B------:R-:W-:Y:S02]  /*11f40*/  ISETP.GE.AND P5, PT, R224, UR4, PT ;  /* 0x00000004e0007c0c */ /* 0x000fe4000bfa6270 */
[----:B------:R-:W-:Y:S01]  /*11f50*/  @!P2 LEA.HI.X R15, R227, R7, R131, 0x2, P6 ;  /* 0x00000007e30fa211 */ /* 0x000fe200030f1483 */
[----:B------:R3:W-:Y:S01]  /*11f60*/  @!P1 ST.E.64 desc[UR8][R4.64], R50 ;  /* 0x0000003204009985 */ /* 0x0007e2000c101b08 */
[-C--:B--2---:R-:W-:Y:S02]  /*11f70*/  @!P4 LEA R10, P0, R225, R6.reuse, 0x2 ;  /* 0x00000006e10ac211 */ /* 0x084fe400078010ff */
[----:B------:R-:W-:Y:S01]  /*11f80*/  @!P3 LEA R8, P6, R226, R6, 0x2 ;  /* 0x00000006e208b211 */ /* 0x000fe200078c10ff */
[----:B------:R2:W-:Y:S01]  /*11f90*/  @!P2 ST.E.64 desc[UR8][R14.64], R54 ;  /* 0x000000360e00a985 */ /* 0x0005e2000c101b08 */
[----:B------:R-:W-:-:S02]  /*11fa0*/  ISETP.GE.AND P2, PT, R223, UR4, PT ;  /* 0x00000004df007c0c */ /* 0x000fc4000bf46270 */
[----:B------:R-:W-:Y:S02]  /*11fb0*/  ISETP.GE.AND P1, PT, R222, UR4, PT ;  /* 0x00000004de007c0c */ /* 0x000fe4000bf26270 */
[-C--:B------:R-:W-:Y:S02]  /*11fc0*/  @!P4 LEA.HI.X R11, R225, R7.reuse, R95, 0x2, P0 ;  /* 0x00000007e10bc211 */ /* 0x080fe400000f145f */
[----:B------:R-:W-:Y:S02]  /*11fd0*/  ISETP.GE.AND P0, PT, R221, UR4, PT ;  /* 0x00000004dd007c0c */ /* 0x000fe4000bf06270 */
[----:B------:R-:W-:Y:S02]  /*11fe0*/  @!P3 LEA.HI.X R9, R226, R7, R130, 0x2, P6 ;  /* 0x00000007e209b211 */ /* 0x000fe400030f1482 */
[----:B0-----:R-:W-:-:S03]  /*11ff0*/  @!P5 LEA R12, P6, R224, R6, 0x2 ;  /* 0x00000006e00cd211 */ /* 0x001fc600078c10ff */
[----:B------:R0:W-:Y:S01]  /*12000*/  @!P3 ST.E.64 desc[UR8][R8.64], R58 ;  /* 0x0000003a0800b985 */ /* 0x0001e2000c101b08 */
[-C--:B------:R-:W-:Y:S02]  /*12010*/  @!P5 LEA.HI.X R13, R224, R7.reuse, R94, 0x2, P6 ;  /* 0x00000007e00dd211 */ /* 0x080fe400030f145e */
[CC--:B-1----:R-:W-:Y:S01]  /*12020*/  @!P2 LEA R2, P6, R223.reuse, R6.reuse, 0x2 ;  /* 0x00000006df02a211 */ /* 0x0c2fe200078c10ff */
[----:B------:R1:W-:Y:S01]  /*12030*/  @!P4 ST.E.64 desc[UR8][R10.64], R62 ;  /* 0x0000003e0a00c985 */ /* 0x0003e2000c101b08 */
[-C--:B---3--:R-:W-:Y:S02]  /*12040*/  @!P1 LEA R4, P3, R222, R6.reuse, 0x2 ;  /* 0x00000006de049211 */ /* 0x088fe400078610ff */
[----:B------:R-:W-:Y:S01]  /*12050*/  @!P2 LEA.HI.X R3, R223, R7, R93, 0x2, P6 ;  /* 0x00000007df03a211 */ /* 0x000fe200030f145d */
[----:B------:R3:W-:Y:S01]  /*12060*/  @!P5 ST.E.64 desc[UR8][R12.64], R66 ;  /* 0x000000420c00d985 */ /* 0x0007e2000c101b08 */
[----:B------:R-:W-:Y:S02]  /*12070*/  ISETP.GE.AND P5, PT, R220, UR4, PT ;  /* 0x00000004dc007c0c */ /* 0x000fe4000bfa6270 */
[----:B------:R-:W-:Y:S01]  /*12080*/  ISETP.GE.AND P4, PT, R219, UR4, PT ;  /* 0x00000004db007c0c */ /* 0x000fe2000bf86270 */
[----:B------:R4:W-:Y:S01]  /*12090*/  @!P2 ST.E.64 desc[UR8][R2.64], R70 ;  /* 0x000000460200a985 */ /* 0x0009e2000c101b08 */
[----:B--2---:R-:W-:-:S02]  /*120a0*/  @!P0 LEA R14, P6, R221, R6, 0x2 ;  /* 0x00000006dd0e8211 */ /* 0x004fc400078c10ff */
[-C--:B------:R-:W-:Y:S02]  /*120b0*/  @!P1 LEA.HI.X R5, R222, R7.reuse, R92, 0x2, P3 ;  /* 0x00000007de059211 */ /* 0x080fe400018f145c */
[----:B------:R-:W-:Y:S02]  /*120c0*/  @!P0 LEA.HI.X R15, R221, R7, R91, 0x2, P6 ;  /* 0x00000007dd0f8211 */ /* 0x000fe400030f145b */
[----:B------:R-:W-:Y:S01]  /*120d0*/  ISETP.GE.AND P3, PT, R218, UR4, PT ;  /* 0x00000004da007c0c */ /* 0x000fe2000bf66270 */
[----:B------:R2:W-:Y:S02]  /*120e0*/  @!P1 ST.E.64 desc[UR8][R4.64], R74 ;  /* 0x0000004a04009985 */ /* 0x0005e4000c101b08 */
[----:B0-----:R-:W-:Y:S02]  /*120f0*/  @!P5 LEA R8, P1, R220, R6, 0x2 ;  /* 0x00000006dc08d211 */ /* 0x001fe400078210ff */
[----:B------:R-:W-:Y:S01]  /*12100*/  @!P0 ST.E.64 desc[UR8][R14.64], R78 ;  /* 0x0000004e0e008985 */ /* 0x000fe2000c101b08 */
[----:B------:R-:W-:-:S02]  /*12110*/  ISETP.GE.AND P0, PT, R217, UR4, PT ;  /* 0x00000004d9007c0c */ /* 0x000fc4000bf06270 */
[CC--:B-1----:R-:W-:Y:S02]  /*12120*/  @!P4 LEA R10, P2, R219.reuse, R6.reuse, 0x2 ;  /* 0x00000006db0ac211 */ /* 0x0c2fe400078410ff */
        /* <DEDUP_REMOVED lines=15> */
[----:B--2---:R-:W-:-:S02]  /*12220*/  @!P1 LEA R4, P6, R216, R6, 0x2 ;  /* 0x00000006d8049211 */ /* 0x004fc400078c10ff */
[CC--:B0-----:R-:W-:Y:S02]  /*12230*/  @!P4 LEA R8, P0, R215.reuse, R6.reuse, 0x2 ;  /* 0x00000006d708c211 */ /* 0x0c1fe400078010ff */
[-C--:B------:R-:W-:Y:S02]  /*12240*/  @!P1 LEA.HI.X R5, R216, R7.reuse, R86, 0x2, P6 ;  /* 0x00000007d8059211 */ /* 0x080fe400030f1456 */
[-C--:B------:R-:W-:Y:S02]  /*12250*/  @!P4 LEA.HI.X R9, R215, R7.reuse, R22, 0x2, P0 ;  /* 0x00000007d709c211 */ /* 0x080fe400000f1416 */
[-C--:B-1----:R-:W-:Y:S01]  /*12260*/  @!P3 LEA R10, P6, R214, R6.reuse, 0x2 ;  /* 0x00000006d60ab211 */ /* 0x082fe200078c10ff */
        /* <DEDUP_REMOVED lines=17> */
.L_x_5499:
        /* <DEDUP_REMOVED lines=39> */
.L_x_5511:
        /* <DEDUP_REMOVED lines=64> */
.L_x_5513:
[----:B------:R-:W-:Y:S05]  /*129f0*/  BSYNC B1 ;  /* 0x0000000000017941 */ /* 0x000fea0003800000 */
.L_x_5512:
        /* <DEDUP_REMOVED lines=14> */
[----:B------:R-:W-:Y:S02]  /*12ae0*/  ULDC.64 UR10, c[0x0][0xae8] ;  /* 0x0002ba00000a7ab9 */ /* 0x000fe40000000a00 */
[----:B------:R-:W-:Y:S01]  /*12af0*/  UIMAD.WIDE.U32 UR8, UR17, UR10, UR8 ;  /* 0x0000000a110872a5 */ /* 0x000fe2000f8e0008 */
[----:B------:R-:W-:Y:S02]  /*12b00*/  VIADD R6, R2, UR16 ;  /* 0x0000001002067c36 */ /* 0x000fe40008000000 */
[----:B------:R-:W-:Y:S01]  /*12b10*/  VIADD R8, R231, UR16 ;  /* 0x00000010e7087c36 */ /* 0x000fe20008000000 */
[----:B------:R-:W-:Y:S01]  /*12b20*/  UIMAD UR9, UR17, UR11, UR9 ;  /* 0x0000000b110972a4 */ /* 0x000fe2000f8e0209 */
[----:B0-----:R-:W-:Y:S02]  /*12b30*/  IMAD.MOV.U32 R5, RZ, RZ, R6 ;  /* 0x000000ffff057224 */ /* 0x001fe400078e0006 */
[----:B------:R-:W-:Y:S01]  /*12b40*/  ULDC.64 UR10, c[0x0][0xaf0] ;  /* 0x0002bc00000a7ab9 */ /* 0x000fe20000000a00 */
[----:B-1----:R-:W-:Y:S01]  /*12b50*/  ISETP.NE.AND P0, PT, R11, 0x1, PT ;  /* 0x000000010b00780c */ /* 0x002fe20003f05270 */
[----:B------:R-:W-:-:S04]  /*12b60*/  UIMAD UR13, UR13, UR10, URZ ;  /* 0x0000000a0d0d72a4 */ /* 0x000fc8000f8e023f */
[----:B------:R-:W-:Y:S02]  /*12b70*/  UIMAD UR4, UR12, UR11, UR13 ;  /* 0x0000000b0c0472a4 */ /* 0x000fe4000f8e020d */
[----:B------:R-:W-:-:S03]  /*12b80*/  UIMAD.WIDE.U32 UR12, UR12, UR10, UR8 ;  /* 0x0000000a0c0c72a5 */ /* 0x000fc6000f8e0008 */
[----:B------:R-:W-:Y:S01]  /*12b90*/  ULDC.64 UR8, c[0x0][0xae0] ;  /* 0x0002b80000087ab9 */ /* 0x000fe20000000a00 */
[----:B------:R-:W-:Y:S02]  /*12ba0*/  UIADD3 UR4, UR13, UR4, URZ ;  /* 0x000000040d047290 */ /* 0x000fe4000fffe03f */
[----:B------:R-:W0:Y:S08]  /*12bb0*/  @P0 LDC R3, c[0x0][0xbec] ;  /* 0x0002fb00ff030b82 */ /* 0x000e300000000800 */
        /* <DEDUP_REMOVED lines=9> */
[----:B------:R-:W-:Y:S02]  /*12c50*/  IMAD.U32 R2, RZ, RZ, UR12 ;  /* 0x0000000cff027e24 */ /* 0x000fe4000f8e00ff */
[C---:B------:R-:W-:Y:S01]  /*12c60*/  IMAD R9, R5.reuse, UR9, R4 ;  /* 0x0000000905097c24 */ /* 0x040fe2000f8e0204 */
[----:B------:R-:W-:Y:S01]  /*12c70*/  SHF.R.S32.HI R4, RZ, 0x1f, R7 ;  /* 0x0000001fff047819 */ /* 0x000fe20000011407 */
[----:B------:R-:W-:Y:S01]  /*12c80*/  IMAD.WIDE.U32 R2, R5, UR8, R2 ;  /* 0x0000000805027c25 */ /* 0x000fe2000f8e0002 */
[----:B------:R-:W-:-:S03]  /*12c90*/  ULDC.64 UR8, c[0x0][0xad8] ;  /* 0x0002b60000087ab9 */ /* 0x000fc60000000a00 */
[----:B------:R-:W-:Y:S02]  /*12ca0*/  IMAD.IADD R3, R3, 0x1, R9 ;  /* 0x0000000103037824 */ /* 0x000fe400078e0209 */
[----:B------:R-:W-:Y:S02]  /*12cb0*/  IMAD R6, R4, UR8, RZ ;  /* 0x0000000804067c24 */ /* 0x000fe4000f8e02ff */
[----:B-----5:R-:W-:Y:S02]  /*12cc0*/  IMAD R11, R0, R11, RZ ;  /* 0x0000000b000b7224 */ /* 0x020fe400078e02ff */
[C---:B------:R-:W-:Y:S02]  /*12cd0*/  VIADD R4, R8.reuse, 0x40 ;  /* 0x0000004008047836 */ /* 0x040fe40000000000 */
[C---:B------:R-:W-:Y:S01]  /*12ce0*/  IMAD R5, R7.reuse, UR9, R6 ;  /* 0x0000000907057c24 */ /* 0x040fe2000f8e0206 */
[-C--:B------:R-:W-:Y:S01]  /*12cf0*/  ISETP.GE.AND P2, PT, R8, R11.reuse, PT ;  /* 0x0000000b0800720c */ /* 0x080fe20003f46270 */
[----:B------:R-:W-:Y:S01]  /*12d00*/  IMAD.WIDE.U32 R2, R7, UR8, R2 ;  /* 0x0000000807027c25 */ /* 0x000fe2000f8e0002 */
[----:B------:R-:W-:Y:S01]  /*12d10*/  ULDC.64 UR8, c[0x0][0xa80] ;  /* 0x0002a00000087ab9 */ /* 0x000fe20000000a00 */
[----:B------:R-:W-:-:S02]  /*12d20*/  ISETP.GE.AND P1, PT, R4, R11, PT ;  /* 0x0000000b0400720c */ /* 0x000fc40003f26270 */
[----:B------:R-:W-:Y:S01]  /*12d30*/  IMAD.IADD R3, R3, 0x1, R5 ;  /* 0x0000000103037824 */ /* 0x000fe200078e0205 */
[----:B------:R-:W-:Y:S01]  /*12d40*/  LEA R4, P3, R2, UR8, 0x1 ;  /* 0x0000000802047c11 */ /* 0x000fe2000f8608ff */
[----:B------:R-:W-:Y:S02]  /*12d50*/  VIADD R0, R8, 0x20 ;  /* 0x0000002008007836 */ /* 0x000fe40000000000 */
[----:B------:R-:W-:Y:S01]  /*12d60*/  IMAD.SHL.U32 R7, R204, 0x8, RZ ;  /* 0x00000008cc077824 */ /* 0x000fe200078e00ff */
[----:B------:R-:W-:Y:S02]  /*12d70*/  LEA.HI.X R5, R2, UR9, R3, 0x1, P3 ;  /* 0x0000000902057c11 */ /* 0x000fe400098f0c03 */
[----:B------:R-:W-:Y:S01]  /*12d80*/  ISETP.GE.AND P0, PT, R0, R11, PT ;  /* 0x0000000b0000720c */ /* 0x000fe20003f06270 */
[C---:B------:R-:W-:Y:S01]  /*12d90*/  VIADD R13, R7.reuse, 0x80 ;  /* 0x00000080070d7836 */ /* 0x040fe20000000000 */
[----:B------:R0:W1:Y:S01]  /*12da0*/  SHFL.IDX PT, R2, R4, RZ, 0x181f ;  /* 0x00181fff04027589 */ /* 0x00006200000e0000 */
[----:B------:R-:W-:Y:S01]  /*12db0*/  VIADD R9, R7, 0x40 ;  /* 0x0000004007097836 */ /* 0x000fe20000000000 */
[----:B------:R-:W-:-:S02]  /*12dc0*/  SHF.R.S32.HI R12, RZ, 0x1f, R7 ;  /* 0x0000001fff0c7819 */ /* 0x000fc40000011407 */
        /* <DEDUP_REMOVED lines=18> */
.L_x_5515:
[----:B------:R-:W-:Y:S05]  /*12ef0*/  BSYNC B1 ;  /* 0x0000000000017941 */ /* 0x000fea0003800000 */
.L_x_5514:
        /* <DEDUP_REMOVED lines=18> */
.L_x_5517:
[----:B------:R-:W-:Y:S05]  /*13020*/  BSYNC B1 ;  /* 0x0000000000017941 */ /* 0x000fea0003800000 */
.L_x_5516:
        /* <DEDUP_REMOVED lines=18> */
.L_x_5519:
[----:B------:R-:W-:Y:S05]  /*13150*/  BSYNC B1 ;  /* 0x0000000000017941 */ /* 0x000fea0003800000 */
.L_x_5518:
        /* <DEDUP_REMOVED lines=19> */
.L_x_5508:
[----:B------:R-:W-:Y:S05]  /*13290*/  BSYNC B0 ;  /* 0x0000000000007941 */ /* 0x000fea0003800000 */
.L_x_5498:
[----:B------:R-:W-:Y:S02]  /*132a0*/  ULDC UR4, c[0x0][0xc3c] ;  /* 0x00030f0000047ab9 */ /* 0x000fe40000000800 */
[----:B------:R-:W-:-:S06]  /*132b0*/  UISETP.GE.AND UP0, UPT, UR7, UR4, UPT ;  /* 0x000000040700728c */ /* 0x000fcc000bf06270 */
[----:B------:R-:W-:-:S13]  /*132c0*/  PLOP3.LUT P0, PT, PT, PT, UP0, 0x80, 0x0 ;  /* 0x000000000000781c */ /* 0x000fda0003f0f008 */
[----:B------:R-:W-:Y:S05]  /*132d0*/  @!P0 BRA `(.L_x_5520) ;  /* 0xfffffedc007c8947 */ /* 0x000fea000383ffff */
[----:B------:R-:W-:Y:S05]  /*132e0*/  EXIT ;  /* 0x000000000000794d */ /* 0x000fea0003800000 */
.L_x_5461:
        /* <DEDUP_REMOVED lines=18> */
.L_x_5521:
[----:B0-----:R-:W0:Y:S01]  /*13410*/  S2R R0, SR_TID.X ;  /* 0x0000000000007919 */ /* 0x001e220000002100 */
[----:B------:R-:W-:Y:S01]  /*13420*/  ULDC UR4, c[0x0][0xc3c] ;  /* 0x00030f0000047ab9 */ /* 0x000fe20000000800 */
[----:B------:R-:W-:Y:S01]  /*13430*/  ULDC.64 UR6, c[0x0][0x208] ;  /* 0x0000820000067ab9 */ /* 0x000fe20000000a00 */
[----:B------:R-:W-:Y:S01]  /*13440*/  ULDC UR5, c[0x0][0xc38] ;  /* 0x00030e0000057ab9 */ /* 0x000fe20000000800 */
[----:B0-----:R-:W-:-:S04]  /*13450*/  LOP3.LUT R0, R0, 0x1f, RZ, 0xc0, !PT ;  /* 0x0000001f00007812 */ /* 0x001fc800078ec0ff */
[----:B------:R-:W-:-:S04]  /*13460*/  ISETP.NE.AND P0, PT, R0, 0x1f, PT ;  /* 0x0000001f0000780c */ /* 0x000fc80003f05270 */
[----:B------:R-:W-:-:S13]  /*13470*/  ISETP.GE.OR P1, PT, R0, UR4, !P0 ;  /* 0x0000000400007c0c */ /* 0x000fda000c726670 */
[----:B------:R-:W0:Y:S08]  /*13480*/  @!P1 LDC.64 R2, c[0x0][0xc80] ;  /* 0x00032000ff029b82 */ /* 0x000e300000000a00 */
[----:B------:R-:W1:Y:S01]  /*13490*/  @!P1 LDC.64 R4, c[0x0][0xc78] ;  /* 0x00031e00ff049b82 */ /* 0x000e620000000a00 */
[----:B0-----:R-:W-:-:S05]  /*134a0*/  @!P1 IMAD.WIDE.U32 R2, R0, 0x4, R2 ;  /* 0x0000000400029825 */ /* 0x001fca00078e0002 */
[----:B------:R1:W2:Y:S02]  /*134b0*/  @!P1 LDG.E R6, desc[UR6][R2.64] ;  /* 0x0000000602069981 */ /* 0x0002a4000c1e1900 */
[----:B-1----:R-:W-:-:S04]  /*134c0*/  @!P1 IMAD.WIDE.U32 R2, R0, 0x4, R4 ;  /* 0x0000000400029825 */ /* 0x002fc800078e0004 */
[----:B------:R-:W-:-:S06]  /*134d0*/  IMAD.MOV.U32 R5, RZ, RZ, RZ ;  /* 0x000000ffff057224 */ /* 0x000fcc00078e00ff */
        /* <DEDUP_REMOVED lines=32> */
.L_x_5525:
        /* <DEDUP_REMOVED lines=40> */
.L_x_5523:
        /* <DEDUP_REMOVED lines=10> */
[----:B------:R-:W-:-:S06]  /*13a00*/  VIADD R8, R10, 0xffffffff ;  /* 0xffffffff0a087836 */ /* 0x000fcc0000000000 */
[----:B------:R3:W4:Y:S02]  /*13a10*/  SHFL.IDX PT, R8, R3, R8, 0x1f ;  /* 0x00001f0803087589 */ /* 0x00072400000e0000 */
.L_x_5526:
[----:B---34-:R-:W-:Y:S01]  /*13a20*/  IMAD R3, R8, UR5, R9 ;  /* 0x0000000508037c24 */ /* 0x018fe2000f8e0209 */
[----:B-1----:R-:W-:Y:S01]  /*13a30*/  ISETP.NE.AND P0, PT, R7, 0x1, PT ;  /* 0x000000010700780c */ /* 0x002fe20003f05270 */
[----:B------:R-:W-:-:S03]  /*13a40*/  VIADD R13, R10, UR4 ;  /* 0x000000040a0d7c36 */ /* 0x000fc60008000000 */
[----:B------:R1:W-:Y:S01]  /*13a50*/  STL [R1], R3 ;  /* 0x0000000301007387 */ /* 0x0003e20000100800 */
[----:B0-----:R-:W-:-:S03]  /*13a60*/  IADD3 R5, -R3, UR6, RZ ;  /* 0x0000000603057c10 */ /* 0x001fc6000fffe1ff */
[----:B------:R1:W-:Y:S05]  /*13a70*/  STL [R1+0xc], R13 ;  /* 0x00000c0d01007387 */ /* 0x0003ea0000100800 */
[----:B------:R-:W-:Y:S05]  /*13a80*/  @!P0 BRA `(.L_x_5527) ;  /* 0x0000000000e08947 */ /* 0x000fea0003800000 */
[----:B--2---:R-:W-:Y:S01]  /*13a90*/  IABS R6, R4 ;  /* 0x0000000400067213 */ /* 0x004fe20000000000 */
[----:B------:R-:W-:Y:S01]  /*13aa0*/  IMAD.MOV.U32 R2, RZ, RZ, RZ ;  /* 0x000000ffff027224 */ /* 0x000fe200078e00ff */
[----:B------:R-:W-:Y:S02]  /*13ab0*/  IABS R8, R7 ;  /* 0x0000000700087213 */ /* 0x000fe40000000000 */
[----:B------:R-:W0:Y:S08]  /*13ac0*/  I2F.RP R9, R6 ;  /* 0x0000000600097306 */ /* 0x000e300000209400 */
[----:B------:R-:W-:Y:S08]  /*13ad0*/  I2F.RP R12, R8 ;  /* 0x00000008000c7306 */ /* 0x000ff00000209400 */
[----:B0-----:R-:W1:Y:S02]  /*13ae0*/  MUFU.RCP R9, R9 ;  /* 0x0000000900097308 */ /* 0x001e640000001000 */
[----:B-1----:R-:W-:-:S06]  /*13af0*/  VIADD R3, R9, 0xffffffe ;  /* 0x0ffffffe09037836 */ /* 0x002fcc0000000000 */
[----:B------:R-:W0:Y:S02]  /*13b00*/  F2I.FTZ.U32.TRUNC.NTZ R3, R3 ;  /* 0x0000000300037305 */ /* 0x000e24000021f000 */
[----:B0-----:R-:W-:-:S04]  /*13b10*/  IMAD.MOV R11, RZ, RZ, -R3 ;  /* 0x000000ffff0b7224 */ /* 0x001fc800078e0a03 */
[----:B------:R-:W-:-:S04]  /*13b20*/  IMAD R11, R11, R6, RZ ;  /* 0x000000060b0b7224 */ /* 0x000fc800078e02ff */
[----:B------:R-:W-:Y:S01]  /*13b30*/  IMAD.HI.U32 R10, R3, R11, R2 ;  /* 0x0000000b030a7227 */ /* 0x000fe200078e0002 */
[----:B------:R-:W-:Y:S01]  /*13b40*/  IABS R11, R5 ;  /* 0x00000005000b7213 */ /* 0x000fe20000000000 */
[----:B------:R-:W0:Y:S01]  /*13b50*/  MUFU.RCP R2, R12 ;  /* 0x0000000c00027308 */ /* 0x000e220000001000 */
[----:B------:R-:W-:-:S03]  /*13b60*/  IABS R3, R4 ;  /* 0x0000000400037213 */ /* 0x000fc60000000000 */
[----:B------:R-:W-:-:S04]  /*13b70*/  IMAD.HI.U32 R9, R10, R11, RZ ;  /* 0x0000000b0a097227 */ /* 0x000fc800078e00ff */
[----:B------:R-:W-:-:S04]  /*13b80*/  IMAD.MOV R14, RZ, RZ, -R3 ;  /* 0x000000ffff0e7224 */ /* 0x000fc800078e0a03 */
[----:B------:R-:W-:Y:S02]  /*13b90*/  IMAD R11, R9, R14, R11 ;  /* 0x0000000e090b7224 */ /* 0x000fe400078e020b */
[----:B0-----:R-:W-:-:S03]  /*13ba0*/  VIADD R3, R2, 0xffffffe ;  /* 0x0ffffffe02037836 */ /* 0x001fc60000000000 */
[----:B------:R-:W-:Y:S01]  /*13bb0*/  ISETP.GT.U32.AND P1, PT, R6, R11, PT ;  /* 0x0000000b0600720c */ /* 0x000fe20003f24070 */
[----:B------:R-:W-:Y:S02]  /*13bc0*/  IMAD.MOV.U32 R2, RZ, RZ, RZ ;  /* 0x000000ffff027224 */ /* 0x000fe400078e00ff */
[----:B------:R-:W0:Y:S10]  /*13bd0*/  F2I.FTZ.U32.TRUNC.NTZ R3, R3 ;  /* 0x0000000300037305 */ /* 0x000e34000021f000 */
[----:B------:R-:W-:-:S02]  /*13be0*/  @!P1 IMAD.IADD R11, R11, 0x1, -R6 ;  /* 0x000000010b0b9824 */ /* 0x000fc400078e0a06 */
[----:B------:R-:W-:Y:S01]  /*13bf0*/  @!P1 VIADD R9, R9, 0x1 ;  /* 0x0000000109099836 */ /* 0x000fe20000000000 */
[----:B------:R-:W-:Y:S02]  /*13c00*/  ISETP.NE.AND P1, PT, R4, RZ, PT ;  /* 0x000000ff0400720c */ /* 0x000fe40003f25270 */
[----:B------:R-:W-:Y:S01]  /*13c10*/  ISETP.GE.U32.AND P0, PT, R11, R6, PT ;  /* 0x000000060b00720c */ /* 0x000fe20003f06070 */
[----:B0-----:R-:W-:-:S04]  /*13c20*/  IMAD.MOV R11, RZ, RZ, -R3 ;  /* 0x000000ffff0b7224 */ /* 0x001fc800078e0a03 */
[----:B------:R-:W-:-:S04]  /*13c30*/  IMAD R11, R11, R8, RZ ;  /* 0x000000080b0b7224 */ /* 0x000fc800078e02ff */
[----:B------:R-:W-:Y:S01]  /*13c40*/  IMAD.HI.U32 R6, R3, R11, R2 ;  /* 0x0000000b03067227 */ /* 0x000fe200078e0002 */
[----:B------:R-:W-:-:S03]  /*13c50*/  LOP3.LUT R2, R5, R4, RZ, 0x3c, !PT ;  /* 0x0000000405027212 */ /* 0x000fc600078e3cff */
[----:B------:R-:W-:Y:S01]  /*13c60*/  @P0 VIADD R9, R9, 0x1 ;  /* 0x0000000109090836 */ /* 0x000fe20000000000 */
[----:B------:R-:W-:Y:S02]  /*13c70*/  ISETP.GE.AND P2, PT, R2, RZ, PT ;  /* 0x000000ff0200720c */ /* 0x000fe40003f46270 */
[----:B------:R-:W-:-:S05]  /*13c80*/  IABS R2, R7 ;  /* 0x0000000700027213 */ /* 0x000fca0000000000 */
[----:B------:R-:W-:-:S06]  /*13c90*/  IMAD.MOV R2, RZ, RZ, -R2 ;  /* 0x000000ffff027224 */ /* 0x000fcc00078e0a02 */
[----:B------:R-:W-:Y:S01]  /*13ca0*/  @!P2 IMAD.MOV R9, RZ, RZ, -R9 ;  /* 0x000000ffff09a224 */ /* 0x000fe200078e0a09 */
[----:B------:R-:W-:-:S04]  /*13cb0*/  @!P1 LOP3.LUT R9, RZ, R4, RZ, 0x33, !PT ;  /* 0x00000004ff099212 */ /* 0x000fc800078e33ff */
[----:B------:R-:W-:-:S05]  /*13cc0*/  IABS R3, R9 ;  /* 0x0000000900037213 */ /* 0x000fca0000000000 */
        /* <DEDUP_REMOVED lines=12> */
[--C-:B------:R-:W-:Y:S02]  /*13d90*/  IMAD.MOV R2, RZ, RZ, -R6.reuse ;  /* 0x000000ffff027224 */ /* 0x100fe400078e0a06 */
[C---:B------:R-:W-:Y:S02]  /*13da0*/  IMAD R6, R7.reuse, 0x1000000, R6 ;  /* 0x0100000007067824 */ /* 0x040fe400078e0206 */
[--C-:B------:R-:W-:Y:S02]  /*13db0*/  IMAD R7, R7, R2, R9.reuse ;  /* 0x0000000207077224 */ /* 0x100fe400078e0209 */
[----:B------:R-:W-:Y:S02]  /*13dc0*/  IMAD.MOV R2, RZ, RZ, -R9 ;  /* 0x000000ffff027224 */ /* 0x000fe400078e0a09 */
[----:B------:R-:W-:Y:S02]  /*13dd0*/  IMAD R3, R7, 0x10000, R6 ;  /* 0x0001000007037824 */ /* 0x000fe400078e0206 */
[----:B------:R-:W-:-:S03]  /*13de0*/  IMAD R2, R4, R2, R5 ;  /* 0x0000000204027224 */ /* 0x000fc600078e0205 */
[----:B------:R0:W-:Y:S01]  /*13df0*/  STL [R1+0x8], R3 ;  /* 0x0000080301007387 */ /* 0x0001e20000100800 */
[----:B------:R-:W-:Y:S05]  /*13e00*/  BRA `(.L_x_5528) ;  /* 0x0000000000f87947 */ /* 0x000fea0003800000 */
.L_x_5527:
[----:B-1----:R-:W0:Y:S01]  /*13e10*/  LDC.64 R2, c[0x0][0xc90] ;  /* 0x00032400ff027b82 */ /* 0x002e220000000a00 */
[----:B------:R-:W-:Y:S01]  /*13e20*/  ULDC.64 UR6, c[0x0][0x208] ;  /* 0x0000820000067ab9 */ /* 0x000fe20000000a00 */
[----:B0-----:R-:W-:-:S05]  /*13e30*/  IMAD.WIDE R2, R13, 0x4, R2 ;  /* 0x000000040d027825 */ /* 0x001fca00078e0202 */
[----:B------:R0:W2:Y:S02]  /*13e40*/  LDG.E R7, desc[UR6][R2.64] ;  /* 0x0000000602077981 */ /* 0x0000a4000c1e1900 */
        /* <DEDUP_REMOVED lines=29> */
[----:B------:R-:W-:-:S04]  /*14020*/  VIADDMNMX R7, R10, UR5, R7, PT ;  /* 0x000000050a077c46 */ /* 0x000fc8000b800107 */
[-C--:B------:R-:W-:Y:S02]  /*14030*/  IABS R9, R7.reuse ;  /* 0x0000000700097213 */ /* 0x080fe40000000000 */
        /* <DEDUP_REMOVED lines=11> */
[----:B------:R-:W-:Y:S02]  /*140f0*/  LOP3.LUT R3, R5, R7, RZ, 0x3c, !PT ;  /* 0x0000000705037212 */ /* 0x000fe400078e3cff */
[----:B------:R-:W-:Y:S01]  /*14100*/  IADD3 R5, R8, 0x1000000, R5 ;  /* 0x0100000008057810 */ /* 0x000fe20007ffe005 */
        /* <DEDUP_REMOVED lines=10> */
[----:B------:R-:W-:Y:S01]  /*141b0*/  @!P1 LOP3.LUT R2, RZ, R7, RZ, 0x33, !PT ;  /* 0x00000007ff029212 */ /* 0x000fe200078e33ff */
[----:B------:R-:W-:-:S04]  /*141c0*/  IMAD.MOV R7, RZ, RZ, -R7 ;  /* 0x000000ffff077224 */ /* 0x000fc800078e0a07 */
[----:B------:R-:W-:-:S05]  /*141d0*/  IMAD R3, R2, R7, R5 ;  /* 0x0000000702037224 */ /* 0x000fca00078e0205 */
[----:B------:R1:W-:Y:S02]  /*141e0*/  STL [R1+0x8], R3 ;  /* 0x0000080301007387 */ /* 0x0003e40000100800 */
.L_x_5528:
[----:B01----:R-:W-:-:S05]  /*141f0*/  LOP3.LUT R3, RZ, R2, RZ, 0x33, !PT ;  /* 0x00000002ff037212 */ /* 0x003fca00078e33ff */
[----:B------:R-:W-:-:S05]  /*14200*/  IMAD.IADD R2, R4, 0x1, R3 ;  /* 0x0000000104027824 */ /* 0x000fca00078e0203 */
[----:B------:R1:W-:Y:S01]  /*14210*/  STL [R1+0x4], R2 ;  /* 0x0000040201007387 */ /* 0x0003e20000100800 */
[----:B------:R-:W-:Y:S05]  /*14220*/  BRA `(.L_x_5529) ;  /* 0x0000000000107947 */ /* 0x000fea0003800000 */
.L_x_5524:
[----:B------:R-:W-:Y:S01]  /*14230*/  IMAD.U32 R2, RZ, RZ, UR6 ;  /* 0x00000006ff027e24 */ /* 0x000fe2000f8e00ff */
[----:B------:R0:W-:Y:S04]  /*14240*/  STL [R1+0x4], RZ ;  /* 0x000004ff01007387 */ /* 0x0001e80000100800 */
[----:B------:R0:W-:Y:S04]  /*14250*/  STL [R1+0x8], RZ ;  /* 0x000008ff01007387 */ /* 0x0001e80000100800 */
[----:B------:R0:W-:Y:S02]  /*14260*/  STL [R1], R2 ;  /* 0x0000000201007387 */ /* 0x0001e40000100800 */
.L_x_5529:
        /* <DEDUP_REMOVED lines=10> */
.L_x_5522:
        /* <DEDUP_REMOVED lines=8> */
[----:B---3--:R-:W2:Y:S01]  /*14390*/  S2R R5, SR_TID.X ;  /* 0x0000000000057919 */ /* 0x008ea20000002100 */
        /* <DEDUP_REMOVED lines=9> */
[----:B0-----:R-:W-:-:S05]  /*14430*/  IMAD.SHL.U32 R0, R5, 0x8, RZ ;  /* 0x0000000805007824 */ /* 0x001fca00078e00ff */
[C---:B-1----:R-:W-:Y:S02]  /*14440*/  LOP3.LUT R2, R0.reuse, 0x1f8, RZ, 0xc0, !PT ;  /* 0x000001f800027812 */ /* 0x042fe400078ec0ff */
        /* <DEDUP_REMOVED lines=14> */
.L_x_5638:
        /* <DEDUP_REMOVED lines=52> */
[----:B------:R-:W-:Y:S01]  /*14870*/  IMAD.MOV.U32 R10, RZ, RZ, R9 ;  /* 0x000000ffff0a7224 */ /* 0x000fe200078e0009 */
[----:B------:R-:W-:Y:S06]  /*14880*/  @P2 BRA `(.L_x_5531) ;  /* 0x0000000000182947 */ /* 0x000fec0003800000 */
[----:B------:R-:W-:Y:S05]  /*14890*/  @!P1 BRA `(.L_x_5531) ;  /* 0x0000000000149947 */ /* 0x000fea0003800000 */
[----:B------:R-:W-:Y:S02]  /*148a0*/  ULDC.64 UR4, c[0x0][0x208] ;  /* 0x0000820000047ab9 */ /* 0x000fe40000000a00 */
[----:B------:R-:W2:Y:S04]  /*148b0*/  LDG.E R7, desc[UR4][R2.64] ;  /* 0x0000000402077981 */ /* 0x000ea8000c1e1900 */
[----:B------:R-:W2:Y:S02]  /*148c0*/  LDG.E R2, desc[UR4][R2.64+0x4] ;  /* 0x0000040402027981 */ /* 0x000ea4000c1e1900 */
[----:B--2---:R-:W-:-:S05]  /*148d0*/  IMAD.IADD R10, R2, 0x1, -R7 ;  /* 0x00000001020a7824 */ /* 0x004fca00078e0a07 */
[----:B------:R1:W-:Y:S02]  /*148e0*/  STL [R1+0x38], R10 ;  /* 0x0000380a01007387 */ /* 0x0003e40000100800 */
.L_x_5531:
[----:B------:R-:W0:Y:S01]  /*148f0*/  LDL.LU R3, [R1+0x8] ;  /* 0x0000080001037983 */ /* 0x000e220000300800 */
[----:B------:R-:W-:Y:S02]  /*14900*/  ULDC.64 UR4, c[0x0][0xa20] ;  /* 0x0002880000047ab9 */ /* 0x000fe40000000a00 */
[----:B------:R-:W-:-:S04]  /*14910*/  ISETP.NE.U32.AND P1, PT, RZ, UR4, PT ;  /* 0x00000004ff007c0c */ /* 0x000fc8000bf25070 */
[----:B------:R-:W-:Y:S02]  /*14920*/  ISETP.NE.AND.EX P1, PT, RZ, UR5, PT, P1 ;  /* 0x00000005ff007c0c */ /* 0x000fe4000bf25310 */
[C---:B0-----:R-:W-:Y:S02]  /*14930*/  LOP3.LUT R9, R3.reuse, 0xff000000, RZ, 0xc0, !PT ;  /* 0xff00000003097812 */ /* 0x041fe400078ec0ff */
        /* <DEDUP_REMOVED lines=14> */
.L_x_5532:
[----:B------:R-:W-:Y:S05]  /*14a20*/  @!P0 BRA `(.L_x_5533) ;  /* 0x0000000000108947 */ /* 0x000fea0003800000 */
[----:B------:R-:W-:Y:S02]  /*14a30*/  ULDC.64 UR4, c[0x0][0x208] ;  /* 0x0000820000047ab9 */ /* 0x000fe40000000a00 */
[----:B------:R-:W2:Y:S04]  /*14a40*/  LDG.E R6, desc[UR4][R4.64] ;  /* 0x0000000404067981 */ /* 0x000ea8000c1e1900 */
[----:B------:R-:W2:Y:S02]  /*14a50*/  LDG.E R4, desc[UR4][R4.64+0x4] ;  /* 0x0000040404047981 */ /* 0x000ea4000c1e1900 */
[----:B--2---:R-:W-:-:S07]  /*14a60*/  IMAD.IADD R6, R4, 0x1, -R6 ;  /* 0x0000000104067824 */ /* 0x004fce00078e0a06 */
.L_x_5533:
[----:B0-----:R-:W3:Y:S01]  /*14a70*/  LDL R2, [R1+0x4] ;  /* 0x0000040001027983 */ /* 0x001ee20000100800 */
[----:B-----5:R-:W-:Y:S01]  /*14a80*/  IMAD.IADD R6, R6, 0x1, -R0 ;  /* 0x0000000106067824 */ /* 0x020fe200078e0a00 */
[----:B------:R-:W-:Y:S01]  /*14a90*/  BSSY B0, `(.L_x_5534) ;  /* 0x000003c000007945 */ /* 0x000fe20003800000 */
[----:B------:R-:W0:Y:S01]  /*14aa0*/  LDC R0, c[0x0][0x448] ;  /* 0x00011200ff007b82 */ /* 0x000e220000000800 */
[----:B------:R-:W-:Y:S02]  /*14ab0*/  IMAD.MOV.U32 R4, RZ, RZ, RZ ;  /* 0x000000ffff047224 */ /* 0x000fe400078e00ff */
[----:B------:R-:W-:Y:S02]  /*14ac0*/  VIADD R5, R6, 0x6f ;  /* 0x0000006f06057836 */ /* 0x000fe40000000000 */
[----:B--2---:R-:W-:Y:S02]  /*14ad0*/  IMAD.MOV.U32 R7, RZ, RZ, RZ ;  /* 0x000000ffff077224 */ /* 0x004fe400078e00ff */
[----:B------:R-:W-:Y:S01]  /*14ae0*/  IMAD.HI R4, R5, -0x6db6db6d, R4 ;  /* 0x9249249305047827 */ /* 0x000fe200078e0204 */
[----:B0-----:R-:W-:-:S13]  /*14af0*/  ISETP.NE.AND P0, PT, R0, 0x1, PT ;  /* 0x000000010000780c */ /* 0x001fda0003f05270 */
[----:B------:R-:W0:Y:S08]  /*14b00*/  @P0 LDC R0, c[0x0][0x44c] ;  /* 0x00011300ff000b82 */ /* 0x000e300000000800 */
[----:B------:R-:W2:Y:S01]  /*14b10*/  @P0 LDC R3, c[0x0][0x450] ;  /* 0x00011400ff030b82 */ /* 0x000ea20000000800 */
[----:B---3--:R-:W-:-:S04]  /*14b20*/  IMAD.SHL.U32 R2, R2, 0x80, RZ ;  /* 0x0000008002027824 */ /* 0x008fc800078e00ff */
[----:B------:R-:W-:-:S04]  /*14b30*/  VIADD R2, R2, 0x7f ;  /* 0x0000007f02027836 */ /* 0x000fc80000000000 */
[----:B0-----:R-:W-:-:S05]  /*14b40*/  @P0 IMAD.HI.U32 R0, R2, R0, RZ ;  /* 0x0000000002000227 */ /* 0x001fca00078e00ff */
[----:B--2---:R-:W-:Y:S02]  /*14b50*/  @P0 SHF.R.U32.HI R2, RZ, R3, R0 ;  /* 0x00000003ff020219 */ /* 0x004fe40000011600 */
[----:B------:R-:W-:Y:S02]  /*14b60*/  IADD3 R3, R6, 0x70, -R10 ;  /* 0x0000007006037810 */ /* 0x000fe40007ffe80a */
[----:B------:R-:W-:Y:S02]  /*14b70*/  SHF.R.U32.HI R0, RZ, 0x1f, R4 ;  /* 0x0000001fff007819 */ /* 0x000fe40000011604 */
[----:B-1----:R-:W-:Y:S01]  /*14b80*/  LOP3.LUT R10, R9, 0xff, RZ, 0xc0, !PT ;  /* 0x000000ff090a7812 */ /* 0x002fe200078ec0ff */
[----:B------:R-:W-:Y:S01]  /*14b90*/  IMAD.IADD R3, R3, 0x1, R2 ;  /* 0x0000000103037824 */ /* 0x000fe200078e0202 */
[----:B------:R-:W-:Y:S01]  /*14ba0*/  LEA.HI.SX32 R0, R4, R0, 0x1a ;  /* 0x0000000004007211 */ /* 0x000fe200078fd2ff */
[----:B------:R-:W-:-:S04]  /*14bb0*/  IMAD.MOV.U32 R2, RZ, RZ, RZ ;  /* 0x000000ffff027224 */ /* 0x000fc800078e00ff */
[----:B------:R-:W-:-:S05]  /*14bc0*/  IMAD.HI R2, R3, -0x6db6db6d, R2 ;  /* 0x9249249303027827 */ /* 0x000fca00078e0202 */
[----:B------:R-:W-:-:S04]  /*14bd0*/  SHF.R.U32.HI R3, RZ, 0x1f, R2 ;  /* 0x0000001fff037819 */ /* 0x000fc80000011602 */
[----:B------:R-:W-:-:S04]  /*14be0*/  LEA.HI.SX32 R3, R2, R3, 0x1a ;  /* 0x0000000302037211 */ /* 0x000fc800078fd2ff */
[----:B------:R-:W-:Y:S02]  /*14bf0*/  VIMNMX R8, R0, R3, PT ;  /* 0x0000000300087248 */ /* 0x000fe40003fe0100 */
[----:B------:R-:W-:Y:S01]  /*14c00*/  SHF.R.U32.HI R0, RZ, 0x10, R9 ;  /* 0x00000010ff007819 */ /* 0x000fe20000011609 */
[----:B------:R-:W-:Y:S01]  /*14c10*/  IMAD.MOV.U32 R9, RZ, RZ, R7 ;  /* 0x000000ffff097224 */ /* 0x000fe200078e0007 */
[----:B------:R-:W-:Y:S01]  /*14c20*/  ISETP.GE.AND P1, PT, R8, 0x1, PT ;  /* 0x000000010800780c */ /* 0x000fe20003f26270 */
[----:B------:R0:W-:Y:S01]  /*14c30*/  STL [R1+0x30], R8 ;  /* 0x0000300801007387 */ /* 0x0001e20000100800 */
[----:B------:R-:W-:-:S03]  /*14c40*/  ISETP.NE.AND P0, PT, R0, RZ, PT ;  /* 0x000000ff0000720c */ /* 0x000fc60003f05270 */
[----:B------:R0:W-:Y:S04]  /*14c50*/  STL [R1+0x3c], R7 ;  /* 0x00003c0701007387 */ /* 0x0001e80000100800 */
[----:B------:R0:W-:Y:S06]  /*14c60*/  STL [R1+0x48], R10 ;  /* 0x0000480a01007387 */ /* 0x0001ec0000100800 */
[----:B------:R-:W1:Y:S01]  /*14c70*/  @!P0 LDC R0, c[0x0][0x9f0] ;  /* 0x00027c00ff008b82 */ /* 0x000e620000000800 */
[----:B------:R-:W-:Y:S05]  /*14c80*/  @!P1 BRA `(.L_x_5535) ;  /* 0x0000000000709947 */ /* 0x000fea0003800000 */
        /* <DEDUP_REMOVED lines=8> */
[----:B0-----:R-:W-:Y:S01]  /*14d10*/  IMAD.HI.U32 R7, R3, R5, R2 ;  /* 0x0000000503077227 */ /* 0x001fe200078e0002 */
        /* <DEDUP_REMOVED lines=19> */
.L_x_5535:
[----:B------:R-:W-:Y:S05]  /*14e50*/  BSYNC B0 ;  /* 0x0000000000007941 */ /* 0x000fea0003800000 */
.L_x_5534:
        /* <DEDUP_REMOVED lines=14> */
[----:B------:R-:W3:Y:S01]  /*14f40*/  LDC.64 R2, c[0x0][0xc60] ;  /* 0x00031800ff027b82 */ /* 0x000ee20000000a00 */
[----:B------:R-:W1:Y:S01]  /*14f50*/  FLO.U32 R0, UR4 ;  /* 0x0000000400007d00 */ /* 0x000e6200080e0000 */
[----:B------:R-:W-:Y:S01]  /*14f60*/  ULDC.64 UR6, c[0x0][0x208] ;  /* 0x0000820000067ab9 */ /* 0x000fe20000000a00 */
[----:B-1----:R-:W-:-:S06]  /*14f70*/  ISETP.EQ.U32.AND P0, PT, R0, R5, PT ;  /* 0x000000050000720c */ /* 0x002fcc0003f02070 */
[----:B------:R-:W3:Y:S07]  /*14f80*/  POPC R5, UR4 ;  /* 0x0000000400057d09 */ /* 0x000eee0008000000 */
[----:B---3--:R-:W3:Y:S01]  /*14f90*/  @P0 ATOMG.E.ADD.STRONG.GPU PT, R3, desc[UR6][R2.64], R5 ;  /* 0x00000005020309a8 */ /* 0x008ee200081ee1c6 */
[----:B------:R-:W1:Y:S02]  /*14fa0*/  S2R R4, SR_LTMASK ;  /* 0x0000000000047919 */ /* 0x000e640000003900 */
[----:B-1----:R-:W-:-:S04]  /*14fb0*/  LOP3.LUT R4, R4, UR4, RZ, 0xc0, !PT ;  /* 0x0000000404047c12 */ /* 0x002fc8000f8ec0ff */
[----:B0-----:R-:W0:Y:S01]  /*14fc0*/  POPC R7, R4 ;  /* 0x0000000400077309 */ /* 0x001e220000000000 */
[----:B---3--:R-:W0:Y:S02]  /*14fd0*/  SHFL.IDX PT, R0, R3, R0, 0x1f ;  /* 0x00001f0003007589 */ /* 0x008e2400000e0000 */
[----:B0-----:R-:W-:-:S05]  /*14fe0*/  IADD3 R0, R0, UR38, R7 ;  /* 0x0000002600007c10 */ /* 0x001fca000fffe007 */
[----:B------:R3:W-:Y:S01]  /*14ff0*/  STL [R1], R0 ;  /* 0x0000000001007387 */ /* 0x0007e20000100800 */
[----:B------:R-:W-:Y:S05]  /*15000*/  BRA `(.L_x_5538) ;  /* 0x0000004000ec7947 */ /* 0x000fea0003800000 */
.L_x_5537:
        /* <DEDUP_REMOVED lines=19> */
[----:B-12---:R-:W-:Y:S05]  /*15140*/  CALL.ABS.NOINC R2 ;  /* 0x0000000002007343 */ /* 0x006fea0003c00000 */
.L_x_5540:
[----:B------:R-:W-:Y:S05]  /*15150*/  BSYNC B6 ;  /* 0x0000000000067941 */ /* 0x000fea0003800000 */
.L_x_5539:
        /* <DEDUP_REMOVED lines=10> */
[----:B------:R-:W-:Y:S02]  /*15200*/  IMAD.U32 R5, RZ, RZ, UR7 ;  /* 0x00000007ff057e24 */ /* 0x000fe4000f8e00ff */
[----:B------:R-:W-:Y:S02]  /*15210*/  IMAD.U32 R6, RZ, RZ, UR8 ;  /* 0x00000008ff067e24 */ /* 0x000fe4000f8e00ff */
[----:B0-----:R-:W-:-:S02]  /*15220*/  IMAD.U32 R7, RZ, RZ, UR9 ;  /* 0x00000009ff077e24 */ /* 0x001fc4000f8e00ff */
[----:B------:R-:W-:Y:S02]  /*15230*/  IMAD.U32 R10, RZ, RZ, UR4 ;  /* 0x00000004ff0a7e24 */ /* 0x000fe4000f8e00ff */
[----:B------:R-:W-:Y:S02]  /*15240*/  IMAD.U32 R11, RZ, RZ, UR5 ;  /* 0x00000005ff0b7e24 */ /* 0x000fe4000f8e00ff */
[----:B------:R-:W-:Y:S02]  /*15250*/  IMAD.MOV.U32 R8, RZ, RZ, 0x70 ;  /* 0x00000070ff087424 */ /* 0x000fe400078e00ff */
[----:B------:R-:W-:Y:S02]  /*15260*/  IMAD.MOV.U32 R12, RZ, RZ, 0x1 ;  /* 0x00000001ff0c7424 */ /* 0x000fe400078e00ff */
[----:B-1----:R-:W-:-:S07]  /*15270*/  IMAD.MOV.U32 R13, RZ, RZ, RZ ;  /* 0x000000ffff0d7224 */ /* 0x002fce00078e00ff */
[----:B------:R-:W-:-:S07]  /*15280*/  LEPC R20, `(.L_x_5543) ;  /* 0x000000001014794e */ /* 0x000fce0000000000 */
[----:B--23--:R-:W-:Y:S05]  /*15290*/  CALL.ABS.NOINC R2 ;  /* 0x0000000002007343 */ /* 0x00cfea0003c00000 */
.L_x_5543:
        /* <DEDUP_REMOVED lines=16> */
.L_x_5542:
[----:B------:R-:W-:Y:S05]  /*153a0*/  BSYNC B6 ;  /* 0x0000000000067941 */ /* 0x000fea0003800000 */
.L_x_5541:
[----:B------:R-:W3:Y:S01]  /*153b0*/  LDL.LU R4, [R1+0x1c] ;  /* 0x00001c0001047983 */ /* 0x000ee20000300800 */
[----:B------:R-:W-:-:S03]  /*153c0*/  ULDC.64 UR4, c[0x0][0x9f8] ;  /* 0x00027e0000047ab9 */ /* 0x000fc60000000a00 */
[----:B0-----:R-:W4:Y:S01]  /*153d0*/  LDL R7, [R1+0x10] ;  /* 0x0000100001077983 */ /* 0x001f220000100800 */
        /* <DEDUP_REMOVED lines=22> */
.L_x_5654:
        /* <DEDUP_REMOVED lines=9> */
.L_x_5657:
[----:B------:R-:W-:Y:S05]  /*155d0*/  @!P6 BRA `(.L_x_5545) ;  /* 0x000000040024e947 */ /* 0x000fea0003800000 */
[----:B------:R-:W-:-:S04]  /*155e0*/  ISETP.NE.U32.AND P0, PT, R2, RZ, PT ;  /* 0x000000ff0200720c */ /* 0x000fc80003f05070 */
[----:B------:R-:W-:-:S13]  /*155f0*/  ISETP.NE.AND.EX P0, PT, R3, RZ, PT, P0 ;  /* 0x000000ff0300720c */ /* 0x000fda0003f05300 */
[----:B------:R-:W-:Y:S05]  /*15600*/  @!P0 BRA `(.L_x_5547) ;  /* 0x0000000000548947 */ /* 0x000fea0003800000 */
[----:B------:R-:W0:Y:S01]  /*15610*/  LDC R6, c[0x0][0x43c] ;  /* 0x00010f00ff067b82 */ /* 0x000e220000000800 */
[----:B--2---:R-:W-:Y:S01]  /*15620*/  IMAD.MOV.U32 R9, RZ, RZ, R0 ;  /* 0x000000ffff097224 */ /* 0x004fe200078e0000 */
        /* <DEDUP_REMOVED lines=19> */
.L_x_5547:
[----:B0-----:R-:W4:Y:S01]  /*15760*/  LDL R2, [R1+0x14] ;  /* 0x0000140001027983 */ /* 0x001f220000100800 */
[----:B---3--:R-:W-:Y:S01]  /*15770*/  IMAD R0, R19, 0x8, R18 ;  /* 0x0000000813007824 */ /* 0x008fe200078e0212 */
[----:B----4-:R-:W-:-:S04]  /*15780*/  SHF.L.U32 R2, R2, 0x1f, RZ ;  /* 0x0000001f02027819 */ /* 0x010fc800000006ff */
[----:B------:R-:W0:Y:S02]  /*15790*/  SYNCS.PHASECHK.TRANS64.TRYWAIT P0, [R0+URZ+0x36840], R2 ;  /* 0x03684002000075a7 */ /* 0x000e24000800017f */
[----:B0-----:R-:W-:Y:S05]  /*157a0*/  @!P0 BRA `(.L_x_5548) ;  /* 0x00000054007c8947 */ /* 0x001fea0003800000 */
.L_x_5658:
        /* <DEDUP_REMOVED lines=11> */
.L_x_5549:
        /* <DEDUP_REMOVED lines=13> */
[----:B------:R-:W-:Y:S01]  /*15930*/  UIADD3 UR9, UR9, 0x36830, URZ ;  /* 0x0003683009097890 */ /* 0x000fe2000fffe03f */
[----:B------:R-:W-:-:S05]  /*15940*/  P2R R0, PR, RZ, 0x1 ;  /* 0x00000001ff007803 */ /* 0x000fca0000000000 */
[----:B------:R0:W-:Y:S01]  /*15950*/  STL [R1+0x20], R0 ;  /* 0x0000200001007387 */ /* 0x0001e20000100800 */
[----:B------:R-:W-:Y:S02]  /*15960*/  UIADD3 UR14, UR8, 0x21400, URZ ;  /* 0x00021400080e7890 */ /* 0x000fe4000fffe03f */
[----:B------:R-:W-:Y:S02]  /*15970*/  UIADD3 UR15, UR8, 0x24c00, URZ ;  /* 0x00024c00080f7890 */ /* 0x000fe4000fffe03f */
[----:B------:R-:W-:-:S03]  /*15980*/  UIADD3 UR17, UR8, 0x28400, URZ ;  /* 0x0002840008117890 */ /* 0x000fc6000fffe03f */
[----:B------:R-:W-:Y:S01]  /*15990*/  UMOV UR8, UR14 ;  /* 0x0000000e00087c82 */ /* 0x000fe20008000000 */
        /* <DEDUP_REMOVED lines=10> */
[----:B------:R-:W-:Y:S02]  /*15a40*/  UMOV UR10, UR14 ;  /* 0x0000000e000a7c82 */ /* 0x000fe40008000000 */
[----:B------:R0:W-:Y:S02]  /*15a50*/  UTMALDG.4D [UR8], [UR4], desc[UR6] ;  /* 0x00000608040075b4 */ /* 0x0001e40008019000 */
[----:B0-----:R-:W-:Y:S01]  /*15a60*/  NOP ;  /* 0x0000000000007918 */ /* 0x001fe20000000000 */
.L_x_5545:
        /* <DEDUP_REMOVED lines=39> */
[----:B0-2---:R-:W-:Y:S05]  /*15ce0*/  CALL.ABS.NOINC R2 ;  /* 0x0000000002007343 */ /* 0x005fea0003c00000 */
.L_x_5551:
[----:B------:R-:W-:Y:S05]  /*15cf0*/  BSYNC B6 ;  /* 0x0000000000067941 */ /* 0x000fea0003800000 */
.L_x_5550:
[----:B0-----:R-:W3:Y:S01]  /*15d00*/  LDL.LU R0, [R1+0x44] ;  /* 0x0000440001007983 */ /* 0x001ee20000300800 */
[----:B------:R-:W-:Y:S01]  /*15d10*/  ULDC.64 UR4, c[0x0][0x2d8] ;  /* 0x0000b60000047ab9 */ /* 0x000fe20000000a00 */
[----:B------:R-:W0:Y:S01]  /*15d20*/  LDC R7, c[0x0][0x448] ;  /* 0x00011200ff077b82 */ /* 0x000e220000000800 */
[----:B------:R-:W-:Y:S01]  /*15d30*/  ULDC.64 UR6, c[0x0][0x280] ;  /* 0x0000a00000067ab9 */ /* 0x000fe20000000a00 */
[----:B------:R-:W4:Y:S04]  /*15d40*/  LDL.LU R5, [R1+0x34] ;  /* 0x0000340001057983 */ /* 0x000f280000300800 */
[----:B------:R-:W4:Y:S04]  /*15d50*/  LDL.LU.64 R2, [R1+0x50] ;  /* 0x0000500001027983 */ /* 0x000f280000300a00 */
[----:B------:R-:W3:Y:S04]  /*15d60*/  LDL.LU R4, [R1+0x2c] ;  /* 0x00002c0001047983 */ /* 0x000ee80000300800 */
[----:B--2---:R-:W2:Y:S01]  /*15d70*/  LDL R9, [R1+0x4] ;  /* 0x0000040001097983 */ /* 0x004ea20000100800 */
[----:B------:R-:W1:Y:S01]  /*15d80*/  S2R R10, SR_TID.X ;  /* 0x00000000000a7919 */ /* 0x000e620000002100 */
[----:B0-----:R-:W-:-:S13]  /*15d90*/  ISETP.NE.AND P0, PT, R7, 0x1, PT ;  /* 0x000000010700780c */ /* 0x001fda0003f05270 */
[----:B------:R-:W0:Y:S01]  /*15da0*/  @P0 LDC R6, c[0x0][0x450] ;  /* 0x00011400ff060b82 */ /* 0x000e220000000800 */
[----:B-1----:R-:W-:-:S05]  /*15db0*/  IMAD.SHL.U32 R10, R10, 0x8, RZ ;  /* 0x000000080a0a7824 */ /* 0x002fca00078e00ff */
[----:B------:R-:W-:-:S04]  /*15dc0*/  LOP3.LUT R10, R10, 0x38, RZ, 0xc0, !PT ;  /* 0x000000380a0a7812 */ /* 0x000fc800078ec0ff */
[C---:B------:R-:W-:Y:S02]  /*15dd0*/  LOP3.LUT R11, R10.reuse, 0x40, RZ, 0xfc, !PT ;  /* 0x000000400a0b7812 */ /* 0x040fe400078efcff */
        /* <DEDUP_REMOVED lines=10> */
[----:B------:R-:W3:Y:S02]  /*15e80*/  S2R R4, SR_TID.X ;  /* 0x0000000000047919 */ /* 0x000ee40000002100 */
[----:B------:R-:W-:Y:S01]  /*15e90*/  IMAD.IADD R3, R3, 0x1, R0 ;  /* 0x0000000103037824 */ /* 0x000fe200078e0200 */
[----:B-1----:R-:W-:-:S04]  /*15ea0*/  LOP3.LUT R5, R5, 0x7f, RZ, 0xc0, !PT ;  /* 0x0000007f05057812 */ /* 0x002fc800078ec0ff */
[----:B------:R-:W-:Y:S01]  /*15eb0*/  SHF.R.U32.HI R5, RZ, 0x3, R5 ;  /* 0x00000003ff057819 */ /* 0x000fe20000011605 */
[----:B---3--:R-:W-:-:S05]  /*15ec0*/  IMAD.SHL.U32 R4, R4, 0x10, RZ ;  /* 0x0000001004047824 */ /* 0x008fca00078e00ff */
[----:B------:R-:W-:Y:S02]  /*15ed0*/  LOP3.LUT R4, R5, 0x70, R4, 0xf8, !PT ;  /* 0x0000007005047812 */ /* 0x000fe400078ef804 */
[----:B------:R-:W1:Y:S03]  /*15ee0*/  @P0 LDC R5, c[0x0][0x44c] ;  /* 0x00011300ff050b82 */ /* 0x000e660000000800 */
[----:B--2---:R-:W-:-:S04]  /*15ef0*/  IMAD R0, R9, 0x80, R4 ;  /* 0x0000008009007824 */ /* 0x004fc800078e0204 */
        /* <DEDUP_REMOVED lines=9> */
[----:B------:R-:W-:Y:S01]  /*15f90*/  ULDC.64 UR4, c[0x0][0x2c8] ;  /* 0x0000b20000047ab9 */ /* 0x000fe20000000a00 */
[----:B------:R-:W0:Y:S02]  /*15fa0*/  S2R R5, SR_TID.X ;  /* 0x0000000000057919 */ /* 0x000e240000002100 */
        /* <DEDUP_REMOVED lines=10> */
[----:B------:R-:W-:Y:S01]  /*16050*/  ISETP.GE.AND P1, PT, R11, UR4, PT ;  /* 0x000000040b007c0c */ /* 0x000fe2000bf26270 */
[----:B0-----:R-:W-:-:S05]  /*16060*/  IMAD.SHL.U32 R8, R5, 0x8, RZ ;  /* 0x0000000805087824 */ /* 0x001fca00078e00ff */
[----:B------:R-:W-:-:S04]  /*16070*/  LOP3.LUT R8, R8, 0x38, RZ, 0xc0, !PT ;  /* 0x0000003808087812 */ /* 0x000fc800078ec0ff */
[----:B------:R-:W-:Y:S01]  /*16080*/  ISETP.GE.AND P2, PT, R8, UR4, PT ;  /* 0x0000000408007c0c */ /* 0x000fe2000bf46270 */
[----:B------:R-:W-:Y:S01]  /*16090*/  UMOV UR4, 0xffffffff ;  /* 0xffffffff00047882 */ /* 0x000fe20000000000 */
[----:B------:R-:W-:Y:S02]  /*160a0*/  LEA.HI.X R3, R2, UR7, R0, 0x1, P3 ;  /* 0x0000000702037c11 */ /* 0x000fe400098f0c00 */
[----:B-1----:R-:W-:Y:S09]  /*160b0*/  BRA.DIV UR4, `(.L_x_5552) ;  /* 0x0000004e044c7947 */ /* 0x002ff2000b800000 */
[----:B------:R-:W0:Y:S02]  /*160c0*/  S2R R6, SR_TID.X ;  /* 0x0000000000067919 */ /* 0x000e240000002100 */
[----:B0-----:R-:W-:-:S04]  /*160d0*/  LOP3.LUT R6, R6, 0x7f, RZ, 0xc0, !PT ;  /* 0x0000007f06067812 */ /* 0x001fc800078ec0ff */
[----:B------:R-:W-:Y:S02]  /*160e0*/  SHF.R.U32.HI R9, RZ, 0x3, R6 ;  /* 0x00000003ff097819 */ /* 0x000fe40000011606 */
[----:B------:R-:W2:Y:S04]  /*160f0*/  LDL.LU R6, [R1+0x4] ;  /* 0x0000040001067983 */ /* 0x000ea80000300800 */
[----:B------:R-:W3:Y:S01]  /*16100*/  LDL.LU R8, [R1+0x38] ;  /* 0x0000380001087983 */ /* 0x000ee20000300800 */
[----:B------:R-:W-:Y:S01]  /*16110*/  ULDC.64 UR4, c[0x0][0x208] ;  /* 0x0000820000047ab9 */ /* 0x000fe20000000a00 */
[----:B--2---:R-:W-:Y:S02]  /*16120*/  IMAD R2, R6, 0x80, R9 ;  /* 0x0000008006027824 */ /* 0x004fe400078e0209 */
[----:B------:R-:W0:Y:S01]  /*16130*/  S2R R6, SR_TID.X ;  /* 0x0000000000067919 */ /* 0x000e220000002100 */
[----:B---3--:R-:W-:-:S02]  /*16140*/  IMAD R0, R8, R7, RZ ;  /* 0x0000000708007224 */ /* 0x008fc400078e02ff */
[----:B------:R-:W1:Y:S01]  /*16150*/  SHFL.IDX PT, R7, R4, RZ, 0x181f ;  /* 0x00181fff04077589 */ /* 0x000e6200000e0000 */
[C---:B------:R-:W-:Y:S02]  /*16160*/  VIADD R5, R2.reuse, 0x10 ;  /* 0x0000001002057836 */ /* 0x040fe40000000000 */
[-C--:B------:R-:W-:Y:S01]  /*16170*/  ISETP.GE.AND P4, PT, R2, R0.reuse, PT ;  /* 0x000000000200720c */ /* 0x080fe20003f86270 */
[----:B------:R-:W-:Y:S02]  /*16180*/  SHFL.IDX PT, R9, R3, 0x1, 0x181f ;  /* 0x00381f0003097f89 */ /* 0x000fe400000e0000 */
[----:B------:R-:W-:Y:S02]  /*16190*/  ISETP.GE.AND P3, PT, R5, R0, PT ;  /* 0x000000000500720c */ /* 0x000fe40003f66270 */
[----:B------:R-:W-:Y:S01]  /*161a0*/  SHFL.IDX PT, R5, R4, 0x1, 0x181f ;  /* 0x00381f0004057f89 */ /* 0x000fe200000e0000 */
[----:B0-----:R-:W-:-:S03]  /*161b0*/  IMAD.SHL.U32 R11, R6, 0x8, RZ ;  /* 0x00000008060b7824 */ /* 0x001fc600078e00ff */
[----:B------:R-:W0:Y:S02]  /*161c0*/  SHFL.IDX PT, R6, R3, RZ, 0x181f ;  /* 0x00181fff03067589 */ /* 0x000e2400000e0000 */
[----:B------:R-:W-:-:S04]  /*161d0*/  LOP3.LUT R11, R11, 0x38, RZ, 0xc0, !PT ;  /* 0x000000380b0b7812 */ /* 0x000fc800078ec0ff */
[----:B-1----:R-:W-:-:S05]  /*161e0*/  @!P4 LEA R7, P5, R11, R7, 0x1 ;  /* 0x000000070b07c211 */ /* 0x002fca00078a08ff */
[----:B0-----:R-:W-:Y:S01]  /*161f0*/  @!P4 IMAD.X R6, RZ, RZ, R6, P5 ;  /* 0x000000ffff06c224 */ /* 0x001fe200028e0606 */
[----:B------:R-:W-:-:S04]  /*16200*/  @!P3 LEA R8, P5, R11, R5, 0x1 ;  /* 0x000000050b08b211 */ /* 0x000fc800078a08ff */
[----:B------:R-:W-:Y:S01]  /*16210*/  @!P4 LOP3.LUT R7, R7, R6, RZ, 0x3c, !PT ;  /* 0x000000060707c212 */ /* 0x000fe200078e3cff */
[----:B------:R-:W-:-:S03]  /*16220*/  @!P3 IMAD.X R5, RZ, RZ, R9, P5 ;  /* 0x000000ffff05b224 */ /* 0x000fc600028e0609 */
[----:B------:R-:W-:-:S04]  /*16230*/  @!P4 LOP3.LUT R6, R7, R6, RZ, 0x3c, !PT ;  /* 0x000000060706c212 */ /* 0x000fc800078e3cff */
[----:B------:R-:W-:-:S05]  /*16240*/  @!P4 LOP3.LUT R7, R7, R6, RZ, 0x3c, !PT ;  /* 0x000000060707c212 */ /* 0x000fca00078e3cff */
[----:B-----5:R-:W-:Y:S04]  /*16250*/  @!P4 LDGSTS.E.BYPASS.LTC128B.128 [R10+0x15400], desc[UR4][R6.64], !P2 ;  /* 0x15400000060acfae */ /* 0x020fe8000d101d44 */
[----:B------:R-:W-:Y:S04]  /*16260*/  @!P4 LDGSTS.E.BYPASS.LTC128B.128 [R10+0x19400], desc[UR4][R6.64+0x80], !P1 ;  /* 0x19400080060acfae */ /* 0x000fe8000c901d44 */
[----:B------:R0:W-:Y:S02]  /*16270*/  @!P4 LDGSTS.E.BYPASS.LTC128B.128 [R10+0x1d400], desc[UR4][R6.64+0x100], !P0 ;  /* 0x1d400100060acfae */ /* 0x0001e4000c101d44 */
[----:B0-----:R-:W-:-:S02]  /*16280*/  @!P3 IMAD.MOV.U32 R6, RZ, RZ, R8 ;  /* 0x000000ffff06b224 */ /* 0x001fc400078e0008 */
[----:B------:R-:W-:Y:S01]  /*16290*/  @!P3 IMAD.MOV.U32 R7, RZ, RZ, R5 ;  /* 0x000000ffff07b224 */ /* 0x000fe200078e0005 */
[----:B------:R-:W-:Y:S01]  /*162a0*/  SHFL.IDX PT, R8, R3, 0x2, 0x181f ;  /* 0x00581f0003087f89 */ /* 0x000fe200000e0000 */
[----:B------:R-:W-:-:S03]  /*162b0*/  VIADD R5, R2, 0x20 ;  /* 0x0000002002057836 */ /* 0x000fc60000000000 */
[----:B------:R-:W-:Y:S04]  /*162c0*/  @!P3 LDGSTS.E.BYPASS.LTC128B.128 [R10+0x15c00], desc[UR4][R6.64], !P2 ;  /* 0x15c00000060abfae */ /* 0x000fe8000d101d44 */
[----:B------:R-:W-:Y:S04]  /*162d0*/  @!P3 LDGSTS.E.BYPASS.LTC128B.128 [R10+0x19c00], desc[UR4][R6.64+0x80], !P1 ;  /* 0x19c00080060abfae */ /* 0x000fe8000c901d44 */
[----:B------:R0:W-:Y:S01]  /*162e0*/  @!P3 LDGSTS.E.BYPASS.LTC128B.128 [R10+0x1dc00], desc[UR4][R6.64+0x100], !P0 ;  /* 0x1dc00100060abfae */ /* 0x0001e2000c101d44 */
[----:B------:R-:W-:-:S03]  /*162f0*/  ISETP.GE.AND P3, PT, R5, R0, PT ;  /* 0x000000000500720c */ /* 0x000fc60003f66270 */
[----:B------:R-:W1:Y:S10]  /*16300*/  SHFL.IDX PT, R5, R4, 0x2, 0x181f ;  /* 0x00581f0004057f89 */ /* 0x000e7400000e0000 */
        /* <DEDUP_REMOVED lines=53> */
.L_x_5675:
        /* <DEDUP_REMOVED lines=16> */
.L_x_5554:
[----:B------:R-:W-:Y:S05]  /*16760*/  BSYNC B0 ;  /* 0x0000000000007941 */ /* 0x000fea0003800000 */
.L_x_5553:
[----:B------:R-:W-:Y:S01]  /*16770*/  NOP ;  /* 0x0000000000007918 */ /* 0x000fe20000000000 */
[----:B------:R-:W-:Y:S01]  /*16780*/  PLOP3.LUT P0, PT, PT, PT, PT, 0x80, 0x0 ;  /* 0x000000000000781c */ /* 0x000fe20003f0f070 */
[----:B0-----:R-:W-:-:S12]  /*16790*/  VIADD R6, R18, 0x36800 ;  /* 0x0003680012067836 */ /* 0x001fd80000000000 */
.L_x_5555:
        /* <DEDUP_REMOVED lines=18> */
.L_x_5676:
[----:B------:R-:W-:Y:S05]  /*168c0*/  BSYNC B0 ;  /* 0x0000000000007941 */ /* 0x000fea0003800000 */
.L_x_5556:
        /* <DEDUP_REMOVED lines=55> */
.L_x_5564:
[----:B------:R-:W-:Y:S01]  /*16c40*/  IMAD R3, R9, 0x8, R18 ;  /* 0x0000000809037824 */ /* 0x000fe200078e0212 */
[----:B------:R-:W-:Y:S01]  /*16c50*/  SHF.L.U32 R2, R13, 0x1f, RZ ;  /* 0x0000001f0d027819 */ /* 0x000fe200000006ff */
[----:B------:R-:W-:Y:S03]  /*16c60*/  BSSY B3, `(.L_x_5565) ;  /* 0x0000003000037945 */ /* 0x000fe60003800000 */
[----:B------:R-:W1:Y:S02]  /*16c70*/  SYNCS.PHASECHK.TRANS64.TRYWAIT P0, [R3+URZ+0x36840], R2 ;  /* 0x03684002030075a7 */ /* 0x000e64000800017f */
[----:B-1----:R-:W-:Y:S05]  /*16c80*/  @!P0 BRA `(.L_x_5566) ;  /* 0x0000004c00648947 */ /* 0x002fea0003800000 */
.L_x_5677:
[----:B------:R-:W-:Y:S05]  /*16c90*/  BSYNC B3 ;  /* 0x0000000000037941 */ /* 0x000fea0003800000 */
.L_x_5565:
        /* <DEDUP_REMOVED lines=12> */
.L_x_5568:
[----:B------:R-:W-:Y:S05]  /*16d60*/  BSYNC B3 ;  /* 0x0000000000037941 */ /* 0x000fea0003800000 */
.L_x_5567:
        /* <DEDUP_REMOVED lines=12> */
.L_x_5569:
        /* <DEDUP_REMOVED lines=16> */
.L_x_5570:
        /* <DEDUP_REMOVED lines=16> */
.L_x_5571:
        /* <DEDUP_REMOVED lines=16> */
.L_x_5678:
[----:B------:R-:W-:Y:S05]  /*17130*/  BSYNC B3 ;  /* 0x0000000000037941 */ /* 0x000fea0003800000 */
.L_x_5572:
        /* <DEDUP_REMOVED lines=12> */
.L_x_5575:
[----:B------:R-:W-:Y:S05]  /*17200*/  BSYNC B3 ;  /* 0x0000000000037941 */ /* 0x000fea0003800000 */
.L_x_5574:
        /* <DEDUP_REMOVED lines=13> */
.L_x_5576:
        /* <DEDUP_REMOVED lines=15> */
.L_x_5577:
        /* <DEDUP_REMOVED lines=15> */
.L_x_5578:
        /* <DEDUP_REMOVED lines=12> */
.L_x_5563:
[----:B------:R-:W-:Y:S05]  /*17580*/  BSYNC B1 ;  /* 0x0000000000017941 */ /* 0x000fea0003800000 */
.L_x_5562:
[----:B0-----:R-:W2:Y:S01]  /*17590*/  LDL.LU R0, [R1+0x40] ;  /* 0x0000400001007983 */ /* 0x001ea20000300800 */
[----:B------:R-:W-:-:S03]  /*175a0*/  IMAD.MOV.U32 R19, RZ, RZ, R9 ;  /* 0x000000ffff137224 */ /* 0x000fc600078e0009 */
[----:B------:R0:W-:Y:S02]  /*175b0*/  STL [R1+0x14], R13 ;  /* 0x0000140d01007387 */ /* 0x0001e40000100800 */
[----:B0-2---:R-:W-:-:S07]  /*175c0*/  VIADD R0, R0, 0xfffffffd ;  /* 0xfffffffd00007836 */ /* 0x005fce0000000000 */
.L_x_5561:
[----:B------:R-:W-:Y:S05]  /*175d0*/  BSYNC B2 ;  /* 0x0000000000027941 */ /* 0x000fea0003800000 */
.L_x_5560:
[----:B------:R-:W-:Y:S01]  /*175e0*/  VIADD R12, R12, 0xfffffffe ;  /* 0xfffffffe0c0c7836 */ /* 0x000fe20000000000 */
[----:B------:R-:W-:-:S04]  /*175f0*/  LOP3.LUT R4, RZ, R4, RZ, 0x33, !PT ;  /* 0x00000004ff047212 */ /* 0x000fc800078e33ff */
[----:B------:R-:W-:-:S13]  /*17600*/  ISETP.NE.AND P0, PT, R12, R4, PT ;  /* 0x000000040c00720c */ /* 0x000fda0003f05270 */
[----:B------:R-:W-:Y:S05]  /*17610*/  @!P0 BRA `(.L_x_5559) ;  /* 0x0000001400cc8947 */ /* 0x000fea0003800000 */
[----:B------:R-:W-:-:S07]  /*17620*/  IMAD.MOV.U32 R9, RZ, RZ, R17 ;  /* 0x000000ffff097224 */ /* 0x000fce00078e0011 */
.L_x_5613:
        /* <DEDUP_REMOVED lines=36> */
.L_x_5581:
[----:B------:R-:W-:Y:S01]  /*17870*/  IMAD R3, R4, 0x8, R18 ;  /* 0x0000000804037824 */ /* 0x000fe200078e0212 */
[----:B------:R-:W-:Y:S01]  /*17880*/  SHF.L.U32 R2, R5, 0x1f, RZ ;  /* 0x0000001f05027819 */ /* 0x000fe200000006ff */
[----:B------:R-:W-:Y:S03]  /*17890*/  BSSY B2, `(.L_x_5582) ;  /* 0x0000003000027945 */ /* 0x000fe60003800000 */
[----:B------:R-:W1:Y:S02]  /*178a0*/  SYNCS.PHASECHK.TRANS64.TRYWAIT P0, [R3+URZ+0x36840], R2 ;  /* 0x03684002030075a7 */ /* 0x000e64000800017f */
[----:B-1----:R-:W-:Y:S05]  /*178b0*/  @!P0 BRA `(.L_x_5583) ;  /* 0x0000004000808947 */ /* 0x002fea0003800000 */
.L_x_5679:
[----:B------:R-:W-:Y:S05]  /*178c0*/  BSYNC B2 ;  /* 0x0000000000027941 */ /* 0x000fea0003800000 */
.L_x_5582:
        /* <DEDUP_REMOVED lines=12> */
.L_x_5585:
[----:B------:R-:W-:Y:S05]  /*17990*/  BSYNC B2 ;  /* 0x0000000000027941 */ /* 0x000fea0003800000 */
.L_x_5584:
        /* <DEDUP_REMOVED lines=12> */
.L_x_5586:
        /* <DEDUP_REMOVED lines=16> */
.L_x_5587:
        /* <DEDUP_REMOVED lines=16> */
.L_x_5588:
        /* <DEDUP_REMOVED lines=16> */
.L_x_5680:
[----:B------:R-:W-:Y:S05]  /*17d60*/  BSYNC B2 ;  /* 0x0000000000027941 */ /* 0x000fea0003800000 */
.L_x_5589:
        /* <DEDUP_REMOVED lines=11> */
.L_x_5592:
[----:B------:R-:W-:Y:S05]  /*17e20*/  BSYNC B2 ;  /* 0x0000000000027941 */ /* 0x000fea0003800000 */
.L_x_5591:
        /* <DEDUP_REMOVED lines=12> */
.L_x_5593:
        /* <DEDUP_REMOVED lines=15> */
.L_x_5594:
        /* <DEDUP_REMOVED lines=15> */
.L_x_5595:
        /* <DEDUP_REMOVED lines=12> */
.L_x_5580:
[----:B------:R-:W-:Y:S05]  /*18190*/  BSYNC B1 ;  /* 0x0000000000017941 */ /* 0x000fea0003800000 */
.L_x_5579:
        /* <DEDUP_REMOVED lines=36> */
.L_x_5598:
[----:B------:R-:W-:Y:S01]  /*183e0*/  IMAD R2, R19, 0x8, R18 ;  /* 0x0000000813027824 */ /* 0x000fe200078e0212 */
[----:B------:R-:W-:Y:S01]  /*183f0*/  SHF.L.U32 R3, R12, 0x1f, RZ ;  /* 0x0000001f0c037819 */ /* 0x000fe200000006ff */
[----:B------:R-:W-:Y:S03]  /*18400*/  BSSY B2, `(.L_x_5599) ;  /* 0x0000003000027945 */ /* 0x000fe60003800000 */
[----:B------:R-:W2:Y:S02]  /*18410*/  SYNCS.PHASECHK.TRANS64.TRYWAIT P0, [R2+URZ+0x36840], R3 ;  /* 0x03684003020075a7 */ /* 0x000ea4000800017f */
[----:B--2---:R-:W-:Y:S05]  /*18420*/  @!P0 BRA `(.L_x_5600) ;  /* 0x0000003400cc8947 */ /* 0x004fea0003800000 */
.L_x_5681:
[----:B------:R-:W-:Y:S05]  /*18430*/  BSYNC B2 ;  /* 0x0000000000027941 */ /* 0x000fea0003800000 */
.L_x_5599:
        /* <DEDUP_REMOVED lines=12> */
.L_x_5602:
[----:B------:R-:W-:Y:S05]  /*18500*/  BSYNC B2 ;  /* 0x0000000000027941 */ /* 0x000fea0003800000 */
.L_x_5601:
        /* <DEDUP_REMOVED lines=13> */
.L_x_5603:
        /* <DEDUP_REMOVED lines=16> */
.L_x_5604:
        /* <DEDUP_REMOVED lines=16> */
.L_x_5605:
        /* <DEDUP_REMOVED lines=15> */
.L_x_5682:
[----:B------:R-:W-:Y:S05]  /*188d0*/  BSYNC B2 ;  /* 0x0000000000027941 */ /* 0x000fea0003800000 */
.L_x_5606:
        /* <DEDUP_REMOVED lines=11> */
.L_x_5609:
[----:B------:R-:W-:Y:S05]  /*18990*/  BSYNC B2 ;  /* 0x0000000000027941 */ /* 0x000fea0003800000 */
.L_x_5608:
        /* <DEDUP_REMOVED lines=12> */
.L_x_5610:
        /* <DEDUP_REMOVED lines=15> */
.L_x_5611:
        /* <DEDUP_REMOVED lines=15> */
.L_x_5612:
        /* <DEDUP_REMOVED lines=12> */
.L_x_5597:
[----:B------:R-:W-:Y:S05]  /*18d00*/  BSYNC B1 ;  /* 0x0000000000017941 */ /* 0x000fea0003800000 */
.L_x_5596:
[----:B------:R-:W2:Y:S01]  /*18d10*/  LDL R2, [R1+0x28] ;  /* 0x0000280001027983 */ /* 0x000ea20000100800 */
[----:B------:R-:W-:Y:S01]  /*18d20*/  VIADD R0, R0, 0xfffffffe ;  /* 0xfffffffe00007836 */ /* 0x000fe20000000000 */
[----:B--2---:R-:W-:-:S13]  /*18d30*/  ISETP.GT.AND P0, PT, R7, R2, PT ;  /* 0x000000020700720c */ /* 0x004fda0003f04270 */
[----:B------:R-:W-:Y:S05]  /*18d40*/  @P0 BRA `(.L_x_5613) ;  /* 0xffffffe800380947 */ /* 0x000fea000383ffff */
.L_x_5559:
[----:B------:R-:W-:Y:S05]  /*18d50*/  BSYNC B0 ;  /* 0x0000000000007941 */ /* 0x000fea0003800000 */
.L_x_5558:
        /* <DEDUP_REMOVED lines=19> */
.L_x_5615:
[----:B------:R-:W-:Y:S05]  /*18e90*/  BSYNC B0 ;  /* 0x0000000000007941 */ /* 0x000fea0003800000 */
.L_x_5614:
        /* <DEDUP_REMOVED lines=11> */
.L_x_5683:
[----:B------:R-:W-:Y:S05]  /*18f50*/  BSYNC B1 ;  /* 0x0000000000017941 */ /* 0x000fea0003800000 */
.L_x_5618:
        /* <DEDUP_REMOVED lines=9> */
.L_x_5621:
[----:B------:R-:W-:Y:S05]  /*18ff0*/  BSYNC B1 ;  /* 0x0000000000017941 */ /* 0x000fea0003800000 */
.L_x_5620:
        /* <DEDUP_REMOVED lines=12> */
.L_x_5622:
        /* <DEDUP_REMOVED lines=15> */
.L_x_5623:
        /* <DEDUP_REMOVED lines=15> */
.L_x_5624:
        /* <DEDUP_REMOVED lines=10> */
.L_x_5617:
[----:B------:R-:W-:Y:S05]  /*19340*/  BSYNC B0 ;  /* 0x0000000000007941 */ /* 0x000fea0003800000 */
.L_x_5616:
[----:B------:R-:W2:Y:S01]  /*19350*/  LDL.LU R4, [R1+0x14] ;  /* 0x0000140001047983 */ /* 0x000ea20000300800 */
[----:B------:R-:W-:-:S05]  /*19360*/  VIADD R19, R19, 0x1 ;  /* 0x0000000113137836 */ /* 0x000fca0000000000 */
[----:B------:R-:W-:-:S04]  /*19370*/  ISETP.NE.AND P0, PT, R19, 0x2, PT ;  /* 0x000000021300780c */ /* 0x000fc80003f05270 */
[----:B------:R-:W-:Y:S02]  /*19380*/  SEL R0, RZ, 0x1, P0 ;  /* 0x00000001ff007807 */ /* 0x000fe40000000000 */
[----:B------:R-:W-:Y:S02]  /*19390*/  SEL R19, R19, RZ, P0 ;  /* 0x000000ff13137207 */ /* 0x000fe40000000000 */
[----:B--2---:R-:W-:-:S05]  /*193a0*/  LOP3.LUT R4, R4, R0, RZ, 0x3c, !PT ;  /* 0x0000000004047212 */ /* 0x004fca00078e3cff */
[----:B------:R2:W-:Y:S02]  /*193b0*/  STL [R1+0x14], R4 ;  /* 0x0000140401007387 */ /* 0x0005e40000100800 */
.L_x_5538:
[----:B------:R-:W-:Y:S05]  /*193c0*/  BSYNC B7 ;  /* 0x0000000000077941 */ /* 0x000fea0003800000 */
.L_x_5536:
        /* <DEDUP_REMOVED lines=14> */
.L_x_5625:
[----:B------:R-:W0:Y:S01]  /*194b0*/  S2R R0, SR_TID.X ;  /* 0x0000000000007919 */ /* 0x000e220000002100 */
[----:B------:R-:W-:Y:S01]  /*194c0*/  UMOV UR4, 0xffffffff ;  /* 0xffffffff00047882 */ /* 0x000fe20000000000 */
[----:B0-----:R-:W-:-:S04]  /*194d0*/  LOP3.LUT R10, R0, 0x1f, RZ, 0xc0, !PT ;  /* 0x0000001f000a7812 */ /* 0x001fc800078ec0ff */
[----:B------:R-:W-:Y:S01]  /*194e0*/  ISETP.NE.AND P0, PT, R10, 0x1f, PT ;  /* 0x0000001f0a00780c */ /* 0x000fe20003f05270 */
[----:B------:R-:W-:-:S12]  /*194f0*/  BRA.DIV UR4, `(.L_x_5627) ;  /* 0x0000002604d47947 */ /* 0x000fd8000b800000 */
[----:B------:R-:W3:Y:S01]  /*19500*/  LDL.LU R3, [R1] ;  /* 0x0000000001037983 */ /* 0x000ee20000300800 */
[----:B------:R-:W-:-:S03]  /*19510*/  ULDC UR4, c[0x0][0xc3c] ;  /* 0x00030f0000047ab9 */ /* 0x000fc60000000800 */
[----:B-1----:R-:W4:Y:S01]  /*19520*/  LDL R8, [R1+0xc] ;  /* 0x00000c0001087983 */ /* 0x002f220000100800 */
[----:B------:R-:W-:Y:S01]  /*19530*/  ULDC.64 UR6, c[0x0][0x208] ;  /* 0x0000820000067ab9 */ /* 0x000fe20000000a00 */
[----:B----4-:R-:W-:Y:S02]  /*19540*/  IMAD.IADD R0, R8, 0x1, R10 ;  /* 0x0000000108007824 */ /* 0x010fe400078e020a */
[----:B---3--:R-:W-:-:S03]  /*19550*/  IMAD.MOV.U32 R8, RZ, RZ, R3 ;  /* 0x000000ffff087224 */ /* 0x008fc600078e0003 */
[----:B------:R-:W-:-:S13]  /*19560*/  ISETP.GE.OR P1, PT, R0, UR4, !P0 ;  /* 0x0000000400007c0c */ /* 0x000fda000c726670 */
[----:B------:R-:W0:Y:S08]  /*19570*/  @!P1 LDC.64 R2, c[0x0][0xc80] ;  /* 0x00032000ff029b82 */ /* 0x000e300000000a00 */
[----:B------:R-:W1:Y:S01]  /*19580*/  @!P1 LDC.64 R6, c[0x0][0xc78] ;  /* 0x00031e00ff069b82 */ /* 0x000e620000000a00 */
[----:B0-----:R-:W-:-:S05]  /*19590*/  @!P1 IMAD.WIDE R2, R0, 0x4, R2 ;  /* 0x0000000400029825 */ /* 0x001fca00078e0202 */
[----:B------:R1:W3:Y:S02]  /*195a0*/  @!P1 LDG.E R5, desc[UR6][R2.64] ;  /* 0x0000000602059981 */ /* 0x0002e4000c1e1900 */
[----:B-1----:R-:W-:-:S06]  /*195b0*/  @!P1 IMAD.WIDE R2, R0, 0x4, R6 ;  /* 0x0000000400029825 */ /* 0x002fcc00078e0206 */
[----:B------:R-:W4:Y:S01]  /*195c0*/  @!P1 LDG.E R2, desc[UR6][R2.64] ;  /* 0x0000000602029981 */ /* 0x000f22000c1e1900 */
[----:B------:R-:W-:Y:S02]  /*195d0*/  CS2R R6, SRZ ;  /* 0x0000000000067805 */ /* 0x000fe4000001ff00 */
[C---:B------:R-:W-:Y:S02]  /*195e0*/  ISETP.GE.U32.AND P2, PT, R10.reuse, 0x2, PT ;  /* 0x000000020a00780c */ /* 0x040fe40003f46070 */
[C---:B------:R-:W-:Y:S01]  /*195f0*/  ISETP.GE.U32.AND P3, PT, R10.reuse, 0x4, PT ;  /* 0x000000040a00780c */ /* 0x040fe20003f66070 */
[----:B--2---:R-:W-:Y:S01]  /*19600*/  SHFL.IDX PT, R4, R8, RZ, 0x1f ;  /* 0x00001fff08047589 */ /* 0x004fe200000e0000 */
[C---:B------:R-:W-:Y:S02]  /*19610*/  ISETP.GE.U32.AND P4, PT, R10.reuse, 0x8, PT ;  /* 0x000000080a00780c */ /* 0x040fe40003f86070 */
[----:B------:R-:W-:Y:S01]  /*19620*/  ISETP.GE.U32.AND P5, PT, R10, 0x10, PT ;  /* 0x000000100a00780c */ /* 0x000fe20003fa6070 */
[----:B------:R-:W-:Y:S01]  /*19630*/  SHFL.IDX PT, R0, R8, 0x1, 0x1f ;  /* 0x00201f0008007f89 */ /* 0x000fe200000e0000 */
[----:B---3--:R-:W-:-:S02]  /*19640*/  @!P1 IMAD.MOV.U32 R6, RZ, RZ, R5 ;  /* 0x000000ffff069224 */ /* 0x008fc400078e0005 */
[----:B----4-:R-:W-:Y:S01]  /*19650*/  @!P1 IMAD.MOV.U32 R7, RZ, RZ, R2 ;  /* 0x000000ffff079224 */ /* 0x010fe200078e0002 */
[----:B------:R-:W-:-:S03]  /*19660*/  ISETP.NE.AND P1, PT, R10, RZ, PT ;  /* 0x000000ff0a00720c */ /* 0x000fc60003f25270 */
[----:B------:R-:W-:-:S05]  /*19670*/  IMAD R2, R7, R6, RZ ;  /* 0x0000000607027224 */ /* 0x000fca00078e02ff */
[----:B------:R-:W0:Y:S02]  /*19680*/  SHFL.UP PT, R3, R2, 0x1, RZ ;  /* 0x0420000002037989 */ /* 0x000e2400000e00ff */
[----:B0-----:R-:W-:-:S05]  /*19690*/  SEL R5, R3, RZ, P1 ;  /* 0x000000ff03057207 */ /* 0x001fca0000800000 */
[----:B------:R-:W-:Y:S02]  /*196a0*/  IMAD.IADD R2, R2, 0x1, R5 ;  /* 0x0000000102027824 */ /* 0x000fe400078e0205 */
[----:B------:R-:W-:-:S03]  /*196b0*/  IMAD.MOV.U32 R5, RZ, RZ, RZ ;  /* 0x000000ffff057224 */ /* 0x000fc600078e00ff */
        /* <DEDUP_REMOVED lines=13> */
.L_x_5693:
[----:B------:R-:W-:Y:S02]  /*19790*/  ULDC UR4, c[0x0][0xc38] ;  /* 0x00030e0000047ab9 */ /* 0x000fe40000000800 */
[----:B------:R-:W-:-:S04]  /*197a0*/  IMAD.U32 R8, RZ, RZ, UR4 ;  /* 0x00000004ff087e24 */ /* 0x000fc8000f8e00ff */
[----:B-1----:R-:W-:-:S04]  /*197b0*/  IMAD R9, R9, R8, RZ ;  /* 0x0000000809097224 */ /* 0x002fc800078e02ff */
[----:B------:R-:W-:-:S05]  /*197c0*/  IMAD.IADD R0, R0, 0x1, R9 ;  /* 0x0000000100007824 */ /* 0x000fca00078e0209 */
[----:B------:R-:W-:-:S13]  /*197d0*/  ISETP.GT.AND P6, PT, R0, R4, PT ;  /* 0x000000040000720c */ /* 0x000fda0003fc4270 */
[----:B------:R-:W-:Y:S05]  /*197e0*/  @P6 BRA `(.L_x_5628) ;  /* 0x0000000000b06947 */ /* 0x000fea0003800000 */
.L_x_5631:
        /* <DEDUP_REMOVED lines=38> */
.L_x_5701:
[----:B------:R-:W-:Y:S02]  /*19a50*/  ULDC UR4, c[0x0][0xc38] ;  /* 0x00030e0000047ab9 */ /* 0x000fe40000000800 */
[----:B------:R-:W-:-:S04]  /*19a60*/  IMAD.U32 R8, RZ, RZ, UR4 ;  /* 0x00000004ff087e24 */ /* 0x000fc8000f8e00ff */
[----:B-1----:R-:W-:-:S04]  /*19a70*/  IMAD R9, R9, R8, RZ ;  /* 0x0000000809097224 */ /* 0x002fc800078e02ff */
[----:B------:R-:W-:-:S05]  /*19a80*/  IMAD.IADD R0, R9, 0x1, R0 ;  /* 0x0000000109007824 */ /* 0x000fca00078e0200 */
[----:B------:R-:W-:-:S13]  /*19a90*/  ISETP.GT.AND P6, PT, R0, R4, PT ;  /* 0x000000040000720c */ /* 0x000fda0003fc4270 */
[----:B------:R-:W-:Y:S05]  /*19aa0*/  @!P6 BRA `(.L_x_5631) ;  /* 0xfffffffc0050e947 */ /* 0x000fea000383ffff */
.L_x_5628:
        /* <DEDUP_REMOVED lines=12> */
.L_x_5706:
[----:B------:R-:W-:-:S13]  /*19b70*/  ISETP.NE.AND P0, PT, R3, RZ, PT ;  /* 0x000000ff0300720c */ /* 0x000fda0003f05270 */
[----:B------:R-:W-:Y:S05]  /*19b80*/  @!P0 BRA `(.L_x_5633) ;  /* 0x0000000000148947 */ /* 0x000fea0003800000 */
[----:B------:R-:W-:Y:S01]  /*19b90*/  UMOV UR4, 0xffffffff ;  /* 0xffffffff00047882 */ /* 0x000fe20000000000 */
[----:B---3--:R-:W-:Y:S02]  /*19ba0*/  VIADD R10, R10, 0xffffffff ;  /* 0xffffffff0a0a7836 */ /* 0x008fe40000000000 */
[----:B------:R-:W-:Y:S05]  /*19bb0*/  BRA.DIV UR4, `(.L_x_5634) ;  /* 0x0000002a04c47947 */ /* 0x000fea000b800000 */
[----:B0-----:R0:W1:Y:S02]  /*19bc0*/  SHFL.IDX PT, R2, R2, R10, 0x1f ;  /* 0x00001f0a02027589 */ /* 0x00106400000e0000 */
.L_x_5709:
[----:B-1----:R-:W-:-:S07]  /*19bd0*/  IMAD.MOV.U32 R5, RZ, RZ, R2 ;  /* 0x000000ffff057224 */ /* 0x002fce00078e0002 */
.L_x_5633:
        /* <DEDUP_REMOVED lines=31> */
[----:B---3--:R-:W-:Y:S02]  /*19dd0*/  IMAD R6, R2, R5, RZ ;  /* 0x0000000502067224 */ /* 0x008fe400078e02ff */
        /* <DEDUP_REMOVED lines=30> */
.L_x_5635:
[----:B------:R-:W2:Y:S01]  /*19fc0*/  LDL R5, [R1+0xc] ;  /* 0x00000c0001057983 */ /* 0x000ea20000100800 */
[----:B0-----:R-:W2:Y:S01]  /*19fd0*/  LDC.64 R2, c[0x0][0xc90] ;  /* 0x00032400ff027b82 */ /* 0x001ea20000000a00 */
[----:B------:R-:W-:Y:S01]  /*19fe0*/  ULDC.64 UR4, c[0x0][0x208] ;  /* 0x0000820000047ab9 */ /* 0x000fe20000000a00 */
[----:B--2---:R-:W-:-:S05]  /*19ff0*/  IMAD.WIDE R2, R5, 0x4, R2 ;  /* 0x0000000405027825 */ /* 0x004fca00078e0202 */
[----:B---3--:R-:W2:Y:S02]  /*1a000*/  LDG.E R6, desc[UR4][R2.64] ;  /* 0x0000000402067981 */ /* 0x008ea4000c1e1900 */
        /* <DEDUP_REMOVED lines=59> */
.L_x_5636:
[----:B0-----:R-:W-:-:S05]  /*1a3c0*/  LOP3.LUT R3, RZ, R4, RZ, 0x33, !PT ;  /* 0x00000004ff037212 */ /* 0x001fca00078e33ff */
[----:B------:R-:W-:-:S05]  /*1a3d0*/  IMAD.IADD R0, R0, 0x1, R3 ;  /* 0x0000000100007824 */ /* 0x000fca00078e0203 */
[----:B------:R2:W-:Y:S01]  /*1a3e0*/  STL [R1+0x4], R0 ;  /* 0x0000040001007387 */ /* 0x0005e20000100800 */
[----:B------:R-:W-:Y:S05]  /*1a3f0*/  BRA `(.L_x_5637) ;  /* 0x0000000000287947 */ /* 0x000fea0003800000 */
.L_x_5629:
        /* <DEDUP_REMOVED lines=10> */
.L_x_5637:
[----:B0-----:R-:W3:Y:S04]  /*1a4a0*/  LDL R3, [R1+0x8] ;  /* 0x0000080001037983 */ /* 0x001ee80000100800 */
[----:B-1----:R-:W4:Y:S04]  /*1a4b0*/  LDL R2, [R1+0xc] ;  /* 0x00000c0001027983 */ /* 0x002f280000100800 */
[----:B------:R-:W5:Y:S04]  /*1a4c0*/  LDL R4, [R1] ;  /* 0x0000000001047983 */ /* 0x000f680000100800 */
[----:B------:R-:W5:Y:S01]  /*1a4d0*/  LDL R5, [R1+0x4] ;  /* 0x0000040001057983 */ /* 0x000f620000100800 */
[----:B------:R-:W-:Y:S05]  /*1a4e0*/  WARPSYNC.ALL ;  /* 0x0000000000007948 */ /* 0x000fea0003800000 */
[----:B--2---:R-:W0:Y:S02]  /*1a4f0*/  S2R R0, SR_TID.X ;  /* 0x0000000000007919 */ /* 0x004e240000002100 */
        /* <DEDUP_REMOVED lines=10> */
.L_x_5626:
[----:B------:R-:W2:Y:S01]  /*1a5a0*/  LDL R0, [R1+0xc] ;  /* 0x00000c0001007983 */ /* 0x000ea20000100800 */
[----:B------:R-:W-:Y:S02]  /*1a5b0*/  ULDC UR4, c[0x0][0xc3c] ;  /* 0x00030f0000047ab9 */ /* 0x000fe40000000800 */
[----:B--2---:R-:W-:-:S13]  /*1a5c0*/  ISETP.GE.AND P0, PT, R0, UR4, PT ;  /* 0x0000000400007c0c */ /* 0x004fda000bf06270 */
[----:B------:R-:W-:Y:S05]  /*1a5d0*/  @!P0 BRA `(.L_x_5638) ;  /* 0xffffff9c00d48947 */ /* 0x000fea000383ffff */
[----:B------:R-:W-:Y:S05]  /*1a5e0*/  BSYNC B8 ;  /* 0x0000000000087941 */ /* 0x000fea0003800000 */
.L_x_5530:
[----:B0-----:R-:W2:Y:S01]  /*1a5f0*/  LDL.LU R0, [R1+0x58] ;  /* 0x0000580001007983 */ /* 0x001ea20000300800 */
[----:B------:R-:W-:Y:S01]  /*1a600*/  BSSY B0, `(.L_x_5639) ;  /* 0x000000b000007945 */ /* 0x000fe20003800000 */
[----:B-1-3--:R-:W0:Y:S01]  /*1a610*/  S2R R5, SR_CgaCtaId ;  /* 0x0000000000057919 */ /* 0x00ae220000008800 */
        /* <DEDUP_REMOVED lines=9> */
.L_x_5710:
[----:B------:R-:W-:Y:S05]  /*1a6b0*/  BSYNC B0 ;  /* 0x0000000000007941 */ /* 0x000fea0003800000 */
.L_x_5639:
[----:B------:R-:W-:-:S03]  /*1a6c0*/  UMOV UR4, 0xffffffff ;  /* 0xffffffff00047882 */ /* 0x000fc60000000000 */
[----:B------:R-:W-:Y:S05]  /*1a6d0*/  BRA.DIV UR4, `(.L_x_5641) ;  /* 0x00000022043c7947 */ /* 0x000fea000b800000 */
[----:B------:R-:W1:Y:S02]  /*1a6e0*/  S2R R2, SR_TID.X ;  /* 0x0000000000027919 */ /* 0x000e640000002100 */
[----:B-1----:R-:W-:-:S04]  /*1a6f0*/  SHF.R.U32.HI R2, RZ, 0x5, R2 ;  /* 0x00000005ff027819 */ /* 0x002fc80000011602 */
[----:B------:R-:W-:-:S05]  /*1a700*/  LOP3.LUT R2, R2, 0x3, RZ, 0xc0, !PT ;  /* 0x0000000302027812 */ /* 0x000fca00078ec0ff */
[----:B------:R1:W2:Y:S02]  /*1a710*/  SHFL.IDX PT, R14, R2, RZ, 0x1f ;  /* 0x00001fff020e7589 */ /* 0x0002a400000e0000 */
.L_x_5713:
[----:B--2---:R-:W-:Y:S01]  /*1a720*/  ISETP.NE.AND P0, PT, R14, RZ, PT ;  /* 0x000000ff0e00720c */ /* 0x004fe20003f05270 */
[----:B------:R-:W-:-:S12]  /*1a730*/  BSSY B0, `(.L_x_5642) ;  /* 0x0000027000007945 */ /* 0x000fd80003800000 */
[----:B------:R-:W-:Y:S05]  /*1a740*/  @P0 BRA `(.L_x_5643) ;  /* 0x0000000000940947 */ /* 0x000fea0003800000 */
[----:B------:R-:W-:-:S03]  /*1a750*/  UMOV UR4, 0xffffffff ;  /* 0xffffffff00047882 */ /* 0x000fc60000000000 */
[----:B------:R-:W-:Y:S05]  /*1a760*/  BRA.DIV UR4, `(.L_x_5644) ;  /* 0x00000022044c7947 */ /* 0x000fea000b800000 */
[----:B------:R-:W-:-:S13]  /*1a770*/  ELECT P6, URZ, PT ;  /* 0x00000000003f782f */ /* 0x000fda00038c0000 */
.L_x_5716:
        /* <DEDUP_REMOVED lines=8> */
.L_x_5645:
        /* <DEDUP_REMOVED lines=13> */
.L_x_5717:
[----:B------:R-:W1:Y:S02]  /*1a8d0*/  SYNCS.PHASECHK.TRANS64.TRYWAIT P0, [R7+URZ], R2 ;  /* 0x00000002070075a7 */ /* 0x000e64000800017f */
[----:B-1----:R-:W-:Y:S05]  /*1a8e0*/  @!P0 BRA `(.L_x_5647) ;  /* 0x0000002000208947 */ /* 0x002fea0003800000 */
.L_x_5718:
[----:B------:R-:W-:Y:S05]  /*1a8f0*/  @!P2 BRA `(.L_x_5648) ;  /* 0x000000000004a947 */ /* 0x000fea0003800000 */
[----:B------:R-:W-:Y:S01]  /*1a900*/  BPT.TRAP 0x1 ;  /* 0x000000040000795c */ /* 0x000fe20000300000 */
.L_x_5648:
[----:B------:R-:W-:-:S04]  /*1a910*/  VIADD R0, R0, 0x36860 ;  /* 0x0003686000007836 */ /* 0x000fc80000000000 */
[----:B------:R-:W-:-:S04]  /*1a920*/  IMAD R4, R19, 0x8, R0 ;  /* 0x0000000813047824 */ /* 0x000fc800078e0200 */
[----:B------:R-:W2:Y:S02]  /*1a930*/  SYNCS.PHASECHK.TRANS64.TRYWAIT P0, [R4+URZ], R5 ;  /* 0x00000005040075a7 */ /* 0x000ea4000800017f */
[----:B--2---:R-:W-:Y:S05]  /*1a940*/  @!P0 BRA `(.L_x_5649) ;  /* 0x00000020001c8947 */ /* 0x004fea0003800000 */
.L_x_5719:
[----:B------:R-:W-:-:S07]  /*1a950*/  IMAD R3, R3, 0x8, R0 ;  /* 0x0000000803037824 */ /* 0x000fce00078e0200 */
.L_x_5650:
[----:B---3--:R3:W4:Y:S02]  /*1a960*/  SYNCS.PHASECHK.TRANS64.TRYWAIT P0, [R3+URZ], R2 ;  /* 0x00000002030075a7 */ /* 0x008724000800017f */
[----:B----4-:R-:W-:Y:S05]  /*1a970*/  @!P0 NANOSLEEP.SYNCS 0x989680 ;  /* 0x009896800000895d */ /* 0x010fea0003900000 */
[----:B------:R-:W4:Y:S02]  /*1a980*/  @!P0 SYNCS.PHASECHK.TRANS64 P0, [R3+URZ], R2 ;  /* 0x00000002030085a7 */ /* 0x000f24000800007f */
[----:B----4-:R-:W-:Y:S05]  /*1a990*/  @!P0 BRA `(.L_x_5650) ;  /* 0xfffffffc00f08947 */ /* 0x010fea000383ffff */
.L_x_5643:
[----:B------:R-:W-:Y:S05]  /*1a9a0*/  BSYNC B0 ;  /* 0x0000000000007941 */ /* 0x000fea0003800000 */
.L_x_5642:
[----:B------:R-:W-:Y:S05]  /*1a9b0*/  EXIT ;  /* 0x000000000000794d */ /* 0x000fea0003800000 */
.L_x_5469:
[----:B0-----:R-:W-:-:S04]  /*1a9c0*/  IMAD.U32 R3, RZ, RZ, UR39 ;  /* 0x00000027ff037e24 */ /* 0x001fc8000f8e00ff */
[----:B------:R0:W1:Y:S03]  /*1a9d0*/  SYNCS.PHASECHK.TRANS64.TRYWAIT P1, [R3+URZ+0x36800], R0 ;  /* 0x03680000030075a7 */ /* 0x000066000802017f */
[----:B-1----:R-:W-:Y:S05]  /*1a9e0*/  @!P1 NANOSLEEP.SYNCS 0x989680 ;  /* 0x009896800000995d */ /* 0x002fea0003900000 */
[----:B------:R-:W1:Y:S02]  /*1a9f0*/  @!P1 SYNCS.PHASECHK.TRANS64 P1, [R3+URZ+0x36800], R0 ;  /* 0x03680000030095a7 */ /* 0x000e64000802007f */
[----:B-1----:R-:W-:Y:S05]  /*1aa00*/  @!P1 BRA `(.L_x_5469) ;  /* 0xfffffffc00ec9947 */ /* 0x002fea000383ffff */
[----:B------:R-:W-:Y:S05]  /*1aa10*/  BRA `(.L_x_5651) ;  /* 0xfffffe7400e87947 */ /* 0x000fea000383ffff */
.L_x_5473:
[----:B-1----:R1:W2:Y:S02]  /*1aa20*/  SYNCS.PHASECHK.TRANS64.TRYWAIT P2, [R0+URZ+0x36830], R3 ;  /* 0x03683003000075a7 */ /* 0x0022a4000804017f */
[----:B--2---:R-:W-:Y:S05]  /*1aa30*/  @!P2 NANOSLEEP.SYNCS 0x989680 ;  /* 0x009896800000a95d */ /* 0x004fea0003900000 */
[----:B------:R-:W2:Y:S02]  /*1aa40*/  @!P2 SYNCS.PHASECHK.TRANS64 P2, [R0+URZ+0x36830], R3 ;  /* 0x036830030000a5a7 */ /* 0x000ea4000804007f */
[----:B--2---:R-:W-:Y:S05]  /*1aa50*/  @!P2 BRA `(.L_x_5473) ;  /* 0xfffffffc00f0a947 */ /* 0x004fea000383ffff */
[----:B------:R-:W-:Y:S05]  /*1aa60*/  BRA `(.L_x_5472) ;  /* 0xfffffe78000c7947 */ /* 0x000fea000383ffff */
.L_x_5478:
[----:B-1----:R-:W-:-:S04]  /*1aa70*/  IMAD.U32 R4, RZ, RZ, UR38 ;  /* 0x00000026ff047e24 */ /* 0x002fc8000f8e00ff */
[----:B------:R1:W2:Y:S03]  /*1aa80*/  SYNCS.PHASECHK.TRANS64.TRYWAIT P3, [R4+URZ+0x36830], R3 ;  /* 0x03683003040075a7 */ /* 0x0002a6000806017f */
[----:B--2---:R-:W-:Y:S05]  /*1aa90*/  @!P3 NANOSLEEP.SYNCS 0x989680 ;  /* 0x009896800000b95d */ /* 0x004fea0003900000 */
[----:B------:R-:W2:Y:S02]  /*1aaa0*/  @!P3 SYNCS.PHASECHK.TRANS64 P3, [R4+URZ+0x36830], R3 ;  /* 0x036830030400b5a7 */ /* 0x000ea4000806007f */
[----:B--2---:R-:W-:Y:S05]  /*1aab0*/  @!P3 BRA `(.L_x_5478) ;  /* 0xfffffffc00ecb947 */ /* 0x004fea000383ffff */
[----:B------:R-:W-:Y:S05]  /*1aac0*/  BRA `(.L_x_5477) ;  /* 0xfffffeb400b87947 */ /* 0x000fea000383ffff */
.L_x_5482:
[----:B-1----:R-:W-:-:S04]  /*1aad0*/  IMAD.U32 R2, RZ, RZ, UR10 ;  /* 0x0000000aff027e24 */ /* 0x002fc8000f8e00ff */
[----:B------:R1:W2:Y:S03]  /*1aae0*/  SYNCS.PHASECHK.TRANS64.TRYWAIT P3, [R2+URZ+0x36850], R0 ;  /* 0x03685000020075a7 */ /* 0x0002a6000806017f */
[----:B--2---:R-:W-:Y:S05]  /*1aaf0*/  @!P3 NANOSLEEP.SYNCS 0x989680 ;  /* 0x009896800000b95d */ /* 0x004fea0003900000 */
[----:B------:R-:W2:Y:S02]  /*1ab00*/  @!P3 SYNCS.PHASECHK.TRANS64 P3, [R2+URZ+0x36850], R0 ;  /* 0x036850000200b5a7 */ /* 0x000ea4000806007f */
[----:B--2---:R-:W-:Y:S05]  /*1ab10*/  @!P3 BRA `(.L_x_5482) ;  /* 0xfffffffc00ecb947 */ /* 0x004fea000383ffff */
[----:B------:R-:W-:Y:S05]  /*1ab20*/  BRA `(.L_x_5481) ;  /* 0xfffffedc00607947 */ /* 0x000fea000383ffff */
.L_x_5488:
[----:B-1----:R-:W-:-:S04]  /*1ab30*/  IMAD.U32 R4, RZ, RZ, UR6 ;  /* 0x00000006ff047e24 */ /* 0x002fc8000f8e00ff */
[----:B------:R1:W2:Y:S03]  /*1ab40*/  SYNCS.PHASECHK.TRANS64.TRYWAIT P2, [R4+URZ+0x36830], R3 ;  /* 0x03683003040075a7 */ /* 0x0002a6000804017f */
[----:B--2---:R-:W-:Y:S05]  /*1ab50*/  @!P2 NANOSLEEP.SYNCS 0x989680 ;  /* 0x009896800000a95d */ /* 0x004fea0003900000 */
[----:B------:R-:W2:Y:S02]  /*1ab60*/  @!P2 SYNCS.PHASECHK.TRANS64 P2, [R4+URZ+0x36830], R3 ;  /* 0x036830030400a5a7 */ /* 0x000ea4000804007f */
[----:B--2---:R-:W-:Y:S05]  /*1ab70*/  @!P2 BRA `(.L_x_5488) ;  /* 0xfffffffc00eca947 */ /* 0x004fea000383ffff */
[----:B------:R-:W-:Y:S05]  /*1ab80*/  BRA `(.L_x_5487) ;  /* 0xfffffef800e07947 */ /* 0x000fea000383ffff */
.L_x_5492:
[----:B-1----:R-:W-:-:S04]  /*1ab90*/  IMAD.U32 R2, RZ, RZ, UR10 ;  /* 0x0000000aff027e24 */ /* 0x002fc8000f8e00ff */
[----:B------:R1:W2:Y:S03]  /*1aba0*/  SYNCS.PHASECHK.TRANS64.TRYWAIT P2, [R2+URZ+0x36850], R0 ;  /* 0x03685000020075a7 */ /* 0x0002a6000804017f */
[----:B--2---:R-:W-:Y:S05]  /*1abb0*/  @!P2 NANOSLEEP.SYNCS 0x989680 ;  /* 0x009896800000a95d */ /* 0x004fea0003900000 */
[----:B------:R-:W2:Y:S02]  /*1abc0*/  @!P2 SYNCS.PHASECHK.TRANS64 P2, [R2+URZ+0x36850], R0 ;  /* 0x036850000200a5a7 */ /* 0x000ea4000804007f */
[----:B--2---:R-:W-:Y:S05]  /*1abd0*/  @!P2 BRA `(.L_x_5492) ;  /* 0xfffffffc00eca947 */ /* 0x004fea000383ffff */
[----:B------:R-:W-:Y:S05]  /*1abe0*/  BRA `(.L_x_5491) ;  /* 0xffffff2000a07947 */ /* 0x000fea000383ffff */
.L_x_5497:
[----:B-1----:R-:W-:-:S04]  /*1abf0*/  IMAD.U32 R7, RZ, RZ, UR5 ;  /* 0x00000005ff077e24 */ /* 0x002fc8000f8e00ff */
[----:B------:R1:W2:Y:S03]  /*1ac00*/  SYNCS.PHASECHK.TRANS64.TRYWAIT P0, [R7+URZ+0x36850], R0 ;  /* 0x03685000070075a7 */ /* 0x0002a6000800017f */
[----:B--2---:R-:W-:Y:S05]  /*1ac10*/  @!P0 NANOSLEEP.SYNCS 0x989680 ;  /* 0x009896800000895d */ /* 0x004fea0003900000 */
[----:B------:R-:W2:Y:S02]  /*1ac20*/  @!P0 SYNCS.PHASECHK.TRANS64 P0, [R7+URZ+0x36850], R0 ;  /* 0x03685000070085a7 */ /* 0x000ea4000800007f */
[----:B--2---:R-:W-:Y:S05]  /*1ac30*/  @!P0 BRA `(.L_x_5497) ;  /* 0xfffffffc00ec8947 */ /* 0x004fea000383ffff */
[----:B------:R-:W-:Y:S05]  /*1ac40*/  BRA `(.L_x_5496) ;  /* 0xffffff3c00547947 */ /* 0x000fea000383ffff */
.L_x_5544:
        /* <DEDUP_REMOVED lines=11> */
.L_x_5653:
[----:B------:R-:W-:Y:S05]  /*1ad00*/  BSYNC B0 ;  /* 0x0000000000007941 */ /* 0x000fea0003800000 */
.L_x_5652:
[----:B------:R-:W-:Y:S05]  /*1ad10*/  BRA `(.L_x_5654) ;  /* 0xffffffa800087947 */ /* 0x000fea000383ffff */
.L_x_5546:
[----:B------:R-:W-:Y:S01]  /*1ad20*/  BSSY B0, `(.L_x_5655) ;  /* 0x0000006000007945 */ /* 0x000fe20003800000 */
[----:B------:R-:W-:-:S07]  /*1ad30*/  IMAD.MOV.U32 R15, RZ, RZ, -0x1 ;  /* 0xffffffffff0f7424 */ /* 0x000fce00078e00ff */
[----:B--23--:R-:W-:Y:S05]  /*1ad40*/  WARPSYNC.COLLECTIVE R15, `(.L_x_5656) ;  /* 0x000000000f0c7348 */ /* 0x00cfea0003c00000 */
[----:B------:R-:W-:Y:S02]  /*1ad50*/  ELECT P6, UR62, PT ;  /* 0x00000000003e782f */ /* 0x000fe400038c0000 */
[----:B------:R-:W-:Y:S01]  /*1ad60*/  MOV R14, UR62 ;  /* 0x0000003e000e7c02 */ /* 0x000fe20008000f00 */
[----:B--23--:R-:W-:Y:S10]  /*1ad70*/  ENDCOLLECTIVE ;  /* 0x000000000000791b */ /* 0x00cff40003800000 */
.L_x_5656:
[----:B------:R-:W-:Y:S05]  /*1ad80*/  BSYNC B0 ;  /* 0x0000000000007941 */ /* 0x000fea0003800000 */
.L_x_5655:
[----:B------:R-:W-:Y:S05]  /*1ad90*/  BRA `(.L_x_5657) ;  /* 0xffffffa8000c7947 */ /* 0x000fea000383ffff */
.L_x_5548:
[----:B0-----:R0:W1:Y:S02]  /*1ada0*/  SYNCS.PHASECHK.TRANS64.TRYWAIT P0, [R0+URZ+0x36840], R2 ;  /* 0x03684002000075a7 */ /* 0x001064000800017f */
[----:B-1----:R-:W-:Y:S05]  /*1adb0*/  @!P0 NANOSLEEP.SYNCS 0x989680 ;  /* 0x009896800000895d */ /* 0x002fea0003900000 */
[----:B------:R-:W1:Y:S02]  /*1adc0*/  @!P0 SYNCS.PHASECHK.TRANS64 P0, [R0+URZ+0x36840], R2 ;  /* 0x03684002000085a7 */ /* 0x000e64000800007f */
[----:B-1----:R-:W-:Y:S05]  /*1add0*/  @!P0 BRA `(.L_x_5548) ;  /* 0xfffffffc00f08947 */ /* 0x002fea000383ffff */
[----:B------:R-:W-:Y:S05]  /*1ade0*/  BRA `(.L_x_5658) ;  /* 0xffffffa800707947 */ /* 0x000fea000383ffff */
.L_x_5552:
[----:B------:R-:W2:Y:S01]  /*1adf0*/  LDL.LU R11, [R1+0x38] ;  /* 0x00003800010b7983 */ /* 0x000ea20000300800 */
[----:B------:R-:W-:Y:S01]  /*1ae00*/  IMAD.MOV.U32 R13, RZ, RZ, R3 ;  /* 0x000000ffff0d7224 */ /* 0x000fe200078e0003 */
[----:B------:R-:W-:Y:S01]  /*1ae10*/  LOP3.LUT R5, R5, 0x7f, RZ, 0xc0, !PT ;  /* 0x0000007f05057812 */ /* 0x000fe200078ec0ff */
[----:B------:R-:W-:Y:S02]  /*1ae20*/  IMAD.MOV.U32 R12, RZ, RZ, RZ ;  /* 0x000000ffff0c7224 */ /* 0x000fe400078e00ff */
[----:B------:R-:W-:Y:S01]  /*1ae30*/  IMAD.MOV.U32 R15, RZ, RZ, -0x1 ;  /* 0xffffffffff0f7424 */ /* 0x000fe200078e00ff */
        /* <DEDUP_REMOVED lines=9> */
.L_x_5659:
[----:B------:R-:W-:Y:S02]  /*1aed0*/  IMAD.MOV.U32 R13, RZ, RZ, R4 ;  /* 0x000000ffff0d7224 */ /* 0x000fe400078e0004 */
[----:B------:R-:W-:-:S07]  /*1aee0*/  IMAD.MOV.U32 R6, RZ, RZ, R14 ;  /* 0x000000ffff067224 */ /* 0x000fce00078e000e */
[----:B------:R-:W-:Y:S05]  /*1aef0*/  WARPSYNC.COLLECTIVE R15, `(.L_x_5660) ;  /* 0x000000000f087348 */ /* 0x000fea0003c00000 */
[----:B------:R0:W1:Y:S02]  /*1af00*/  SHFL.IDX P6, R14, R13, R12, R11 ;  /* 0x0000000c0d0e7389 */ /* 0x00006400000c000b */
[----:B01----:R-:W-:Y:S01]  /*1af10*/  ENDCOLLECTIVE ;  /* 0x000000000000791b */ /* 0x003fe20003800000 */
.L_x_5660:
        /* <DEDUP_REMOVED lines=19> */
.L_x_5661:
[----:B------:R-:W-:Y:S02]  /*1b050*/  IMAD.MOV.U32 R13, RZ, RZ, R4 ;  /* 0x000000ffff0d7224 */ /* 0x000fe400078e0004 */
[----:B------:R-:W-:-:S07]  /*1b060*/  IMAD.MOV.U32 R9, RZ, RZ, R14 ;  /* 0x000000ffff097224 */ /* 0x000fce00078e000e */
[----:B------:R-:W-:Y:S05]  /*1b070*/  WARPSYNC.COLLECTIVE R15, `(.L_x_5662) ;  /* 0x000000000f087348 */ /* 0x000fea0003c00000 */
[----:B------:R0:W1:Y:S02]  /*1b080*/  SHFL.IDX P6, R14, R13, R12, R11 ;  /* 0x0000000c0d0e7389 */ /* 0x00006400000c000b */
[----:B01----:R-:W-:Y:S01]  /*1b090*/  ENDCOLLECTIVE ;  /* 0x000000000000791b */ /* 0x003fe20003800000 */
.L_x_5662:
        /* <DEDUP_REMOVED lines=20> */
.L_x_5663:
[----:B------:R-:W-:Y:S02]  /*1b1e0*/  IMAD.MOV.U32 R13, RZ, RZ, R4 ;  /* 0x000000ffff0d7224 */ /* 0x000fe400078e0004 */
[----:B------:R-:W-:-:S05]  /*1b1f0*/  IMAD.SHL.U32 R9, R9, 0x8, RZ ;  /* 0x0000000809097824 */ /* 0x000fca00078e00ff */
[----:B------:R-:W-:Y:S01]  /*1b200*/  LOP3.LUT R9, R9, 0x38, RZ, 0xc0, !PT ;  /* 0x0000003809097812 */ /* 0x000fe200078ec0ff */
[----:B------:R-:W-:-:S07]  /*1b210*/  IMAD.MOV.U32 R8, RZ, RZ, R14 ;  /* 0x000000ffff087224 */ /* 0x000fce00078e000e */
[----:B------:R-:W-:Y:S05]  /*1b220*/  WARPSYNC.COLLECTIVE R15, `(.L_x_5664) ;  /* 0x000000000f087348 */ /* 0x000fea0003c00000 */
[----:B------:R0:W1:Y:S02]  /*1b230*/  SHFL.IDX P6, R14, R13, R12, R11 ;  /* 0x0000000c0d0e7389 */ /* 0x00006400000c000b */
[----:B01----:R-:W-:Y:S01]  /*1b240*/  ENDCOLLECTIVE ;  /* 0x000000000000791b */ /* 0x003fe20003800000 */
.L_x_5664:
        /* <DEDUP_REMOVED lines=19> */
.L_x_5665:
[----:B------:R-:W-:Y:S02]  /*1b380*/  IMAD.MOV.U32 R13, RZ, RZ, R4 ;  /* 0x000000ffff0d7224 */ /* 0x000fe400078e0004 */
[----:B------:R-:W-:-:S07]  /*1b390*/  IMAD.MOV.U32 R6, RZ, RZ, R14 ;  /* 0x000000ffff067224 */ /* 0x000fce00078e000e */
[----:B------:R-:W-:Y:S05]  /*1b3a0*/  WARPSYNC.COLLECTIVE R15, `(.L_x_5666) ;  /* 0x000000000f087348 */ /* 0x000fea0003c00000 */
[----:B------:R0:W1:Y:S02]  /*1b3b0*/  SHFL.IDX P6, R14, R13, R12, R11 ;  /* 0x0000000c0d0e7389 */ /* 0x00006400000c000b */
[----:B01----:R-:W-:Y:S01]  /*1b3c0*/  ENDCOLLECTIVE ;  /* 0x000000000000791b */ /* 0x003fe20003800000 */
.L_x_5666:
        /* <DEDUP_REMOVED lines=19> */
.L_x_5667:
[----:B------:R-:W-:Y:S02]  /*1b500*/  IMAD.MOV.U32 R13, RZ, RZ, R4 ;  /* 0x000000ffff0d7224 */ /* 0x000fe400078e0004 */
[----:B------:R-:W-:-:S07]  /*1b510*/  IMAD.MOV.U32 R6, RZ, RZ, R14 ;  /* 0x000000ffff067224 */ /* 0x000fce00078e000e */
[----:B------:R-:W-:Y:S05]  /*1b520*/  WARPSYNC.COLLECTIVE R15, `(.L_x_5668) ;  /* 0x000000000f087348 */ /* 0x000fea0003c00000 */
[----:B------:R0:W1:Y:S02]  /*1b530*/  SHFL.IDX P6, R14, R13, R12, R11 ;  /* 0x0000000c0d0e7389 */ /* 0x00006400000c000b */
[----:B01----:R-:W-:Y:S01]  /*1b540*/  ENDCOLLECTIVE ;  /* 0x000000000000791b */ /* 0x003fe20003800000 */
.L_x_5668:
        /* <DEDUP_REMOVED lines=19> */
.L_x_5669:
[----:B------:R-:W-:Y:S02]  /*1b680*/  IMAD.MOV.U32 R13, RZ, RZ, R4 ;  /* 0x000000ffff0d7224 */ /* 0x000fe400078e0004 */
[----:B------:R-:W-:-:S07]  /*1b690*/  IMAD.MOV.U32 R6, RZ, RZ, R14 ;  /* 0x000000ffff067224 */ /* 0x000fce00078e000e */
[----:B------:R-:W-:Y:S05]  /*1b6a0*/  WARPSYNC.COLLECTIVE R15, `(.L_x_5670) ;  /* 0x000000000f087348 */ /* 0x000fea0003c00000 */
[----:B------:R0:W1:Y:S02]  /*1b6b0*/  SHFL.IDX P6, R14, R13, R12, R11 ;  /* 0x0000000c0d0e7389 */ /* 0x00006400000c000b */
[----:B01----:R-:W-:Y:S01]  /*1b6c0*/  ENDCOLLECTIVE ;  /* 0x000000000000791b */ /* 0x003fe20003800000 */
.L_x_5670:
        /* <DEDUP_REMOVED lines=17> */
.L_x_5671:
[----:B------:R-:W-:-:S05]  /*1b7e0*/  VIADD R7, R2, 0x60 ;  /* 0x0000006002077836 */ /* 0x000fca0000000000 */
[----:B------:R-:W-:Y:S01]  /*1b7f0*/  ISETP.GE.AND P4, PT, R7, R0, PT ;  /* 0x000000000700720c */ /* 0x000fe20003f86270 */
[----:B------:R-:W-:Y:S02]  /*1b800*/  IMAD.MOV.U32 R13, RZ, RZ, R4 ;  /* 0x000000ffff0d7224 */ /* 0x000fe400078e0004 */
[----:B------:R-:W-:-:S10]  /*1b810*/  IMAD.MOV.U32 R6, RZ, RZ, R14 ;  /* 0x000000ffff067224 */ /* 0x000fd400078e000e */
[----:B------:R-:W-:Y:S05]  /*1b820*/  WARPSYNC.COLLECTIVE R15, `(.L_x_5672) ;  /* 0x000000000f087348 */ /* 0x000fea0003c00000 */
[----:B------:R0:W1:Y:S02]  /*1b830*/  SHFL.IDX P6, R14, R13, R12, R11 ;  /* 0x0000000c0d0e7389 */ /* 0x00006400000c000b */
[----:B01----:R-:W-:Y:S01]  /*1b840*/  ENDCOLLECTIVE ;  /* 0x000000000000791b */ /* 0x003fe20003800000 */
.L_x_5672:
        /* <DEDUP_REMOVED lines=17> */
.L_x_5673:
[----:B------:R-:W-:Y:S02]  /*1b960*/  IMAD.MOV.U32 R13, RZ, RZ, R4 ;  /* 0x000000ffff0d7224 */ /* 0x000fe400078e0004 */
[----:B------:R-:W-:-:S07]  /*1b970*/  IMAD.MOV.U32 R5, RZ, RZ, R14 ;  /* 0x000000ffff057224 */ /* 0x000fce00078e000e */
[----:B------:R-:W-:Y:S05]  /*1b980*/  WARPSYNC.COLLECTIVE R15, `(.L_x_5674) ;  /* 0x000000000f087348 */ /* 0x000fea0003c00000 */
[----:B------:R0:W1:Y:S02]  /*1b990*/  SHFL.IDX P6, R14, R13, R12, R11 ;  /* 0x0000000c0d0e7389 */ /* 0x00006400000c000b */
[----:B01----:R-:W-:Y:S01]  /*1b9a0*/  ENDCOLLECTIVE ;  /* 0x000000000000791b */ /* 0x003fe20003800000 */
.L_x_5674:
[----:B------:R-:W-:Y:S01]  /*1b9b0*/  IMAD.MOV.U32 R3, RZ, RZ, R14 ;  /* 0x000000ffff037224 */ /* 0x000fe200078e000e */
[----:B------:R-:W-:Y:S06]  /*1b9c0*/  BRA `(.L_x_5675) ;  /* 0xffffffac00247947 */ /* 0x000fec000383ffff */
.L_x_5557:
[----:B0-----:R0:W3:Y:S02]  /*1b9d0*/  SYNCS.PHASECHK.TRANS64.TRYWAIT P0, [R18+URZ+0x36820], R0 ;  /* 0x03682000120075a7 */ /* 0x0010e4000800017f */
[----:B---3--:R-:W-:Y:S05]  /*1b9e0*/  @!P0 NANOSLEEP.SYNCS 0x989680 ;  /* 0x009896800000895d */ /* 0x008fea0003900000 */
[----:B------:R-:W3:Y:S02]  /*1b9f0*/  @!P0 SYNCS.PHASECHK.TRANS64 P0, [R18+URZ+0x36820], R0 ;  /* 0x03682000120085a7 */ /* 0x000ee4000800007f */
[----:B---3--:R-:W-:Y:S05]  /*1ba00*/  @!P0 BRA `(.L_x_5557) ;  /* 0xfffffffc00f08947 */ /* 0x008fea000383ffff */
[----:B------:R-:W-:Y:S05]  /*1ba10*/  BRA `(.L_x_5676) ;  /* 0xffffffac00a87947 */ /* 0x000fea000383ffff */
.L_x_5566:
[----:B-1----:R1:W2:Y:S02]  /*1ba20*/  SYNCS.PHASECHK.TRANS64.TRYWAIT P0, [R3+URZ+0x36840], R2 ;  /* 0x03684002030075a7 */ /* 0x0022a4000800017f */
[----:B--2---:R-:W-:Y:S05]  /*1ba30*/  @!P0 NANOSLEEP.SYNCS 0x989680 ;  /* 0x009896800000895d */ /* 0x004fea0003900000 */
[----:B------:R-:W2:Y:S02]  /*1ba40*/  @!P0 SYNCS.PHASECHK.TRANS64 P0, [R3+URZ+0x36840], R2 ;  /* 0x03684002030085a7 */ /* 0x000ea4000800007f */
[----:B--2---:R-:W-:Y:S05]  /*1ba50*/  @!P0 BRA `(.L_x_5566) ;  /* 0xfffffffc00f08947 */ /* 0x004fea000383ffff */
[----:B------:R-:W-:Y:S05]  /*1ba60*/  BRA `(.L_x_5677) ;  /* 0xffffffb000887947 */ /* 0x000fea000383ffff */
.L_x_5573:
[----:B-1----:R1:W2:Y:S02]  /*1ba70*/  SYNCS.PHASECHK.TRANS64.TRYWAIT P0, [R3+URZ+0x60], R2 ;  /* 0x00006002030075a7 */ /* 0x0022a4000800017f */
[----:B--2---:R-:W-:Y:S05]  /*1ba80*/  @!P0 NANOSLEEP.SYNCS 0x989680 ;  /* 0x009896800000895d */ /* 0x004fea0003900000 */
[----:B------:R-:W2:Y:S02]  /*1ba90*/  @!P0 SYNCS.PHASECHK.TRANS64 P0, [R3+URZ+0x60], R2 ;  /* 0x00006002030085a7 */ /* 0x000ea4000800007f */
[----:B--2---:R-:W-:Y:S05]  /*1baa0*/  @!P0 BRA `(.L_x_5573) ;  /* 0xfffffffc00f08947 */ /* 0x004fea000383ffff */
[----:B------:R-:W-:Y:S05]  /*1bab0*/  BRA `(.L_x_5678) ;  /* 0xffffffb4009c7947 */ /* 0x000fea000383ffff */
.L_x_5583:
[----:B-1----:R1:W2:Y:S02]  /*1bac0*/  SYNCS.PHASECHK.TRANS64.TRYWAIT P0, [R3+URZ+0x36840], R2 ;  /* 0x03684002030075a7 */ /* 0x0022a4000800017f */
[----:B--2---:R-:W-:Y:S05]  /*1bad0*/  @!P0 NANOSLEEP.SYNCS 0x989680 ;  /* 0x009896800000895d */ /* 0x004fea0003900000 */
[----:B------:R-:W2:Y:S02]  /*1bae0*/  @!P0 SYNCS.PHASECHK.TRANS64 P0, [R3+URZ+0x36840], R2 ;  /* 0x03684002030085a7 */ /* 0x000ea4000800007f */
[----:B--2---:R-:W-:Y:S05]  /*1baf0*/  @!P0 BRA `(.L_x_5583) ;  /* 0xfffffffc00f08947 */ /* 0x004fea000383ffff */
[----:B------:R-:W-:Y:S05]  /*1bb00*/  BRA `(.L_x_5679) ;  /* 0xffffffbc006c7947 */ /* 0x000fea000383ffff */
.L_x_5590:
[----:B0-----:R0:W1:Y:S02]  /*1bb10*/  SYNCS.PHASECHK.TRANS64.TRYWAIT P0, [R2+URZ+0x60], R3 ;  /* 0x00006003020075a7 */ /* 0x001064000800017f */
[----:B-1----:R-:W-:Y:S05]  /*1bb20*/  @!P0 NANOSLEEP.SYNCS 0x989680 ;  /* 0x009896800000895d */ /* 0x002fea0003900000 */
[----:B------:R-:W1:Y:S02]  /*1bb30*/  @!P0 SYNCS.PHASECHK.TRANS64 P0, [R2+URZ+0x60], R3 ;  /* 0x00006003020085a7 */ /* 0x000e64000800007f */
[----:B-1----:R-:W-:Y:S05]  /*1bb40*/  @!P0 BRA `(.L_x_5590) ;  /* 0xfffffffc00f08947 */ /* 0x002fea000383ffff */
[----:B------:R-:W-:Y:S05]  /*1bb50*/  BRA `(.L_x_5680) ;  /* 0xffffffc000807947 */ /* 0x000fea000383ffff */
.L_x_5600:
[----:B--2---:R2:W3:Y:S02]  /*1bb60*/  SYNCS.PHASECHK.TRANS64.TRYWAIT P0, [R2+URZ+0x36840], R3 ;  /* 0x03684003020075a7 */ /* 0x0044e4000800017f */
[----:B---3--:R-:W-:Y:S05]  /*1bb70*/  @!P0 NANOSLEEP.SYNCS 0x989680 ;  /* 0x009896800000895d */ /* 0x008fea0003900000 */
[----:B------:R-:W3:Y:S02]  /*1bb80*/  @!P0 SYNCS.PHASECHK.TRANS64 P0, [R2+URZ+0x36840], R3 ;  /* 0x03684003020085a7 */ /* 0x000ee4000800007f */
[----:B---3--:R-:W-:Y:S05]  /*1bb90*/  @!P0 BRA `(.L_x_5600) ;  /* 0xfffffffc00f08947 */ /* 0x008fea000383ffff */
[----:B------:R-:W-:Y:S05]  /*1bba0*/  BRA `(.L_x_5681) ;  /* 0xffffffc800207947 */ /* 0x000fea000383ffff */
.L_x_5607:
[----:B0-----:R0:W1:Y:S02]  /*1bbb0*/  SYNCS.PHASECHK.TRANS64.TRYWAIT P0, [R2+URZ+0x60], R5 ;  /* 0x00006005020075a7 */ /* 0x001064000800017f */
[----:B-1----:R-:W-:Y:S05]  /*1bbc0*/  @!P0 NANOSLEEP.SYNCS 0x989680 ;  /* 0x009896800000895d */ /* 0x002fea0003900000 */
[----:B------:R-:W1:Y:S02]  /*1bbd0*/  @!P0 SYNCS.PHASECHK.TRANS64 P0, [R2+URZ+0x60], R5 ;  /* 0x00006005020085a7 */ /* 0x000e64000800007f */
[----:B-1----:R-:W-:Y:S05]  /*1bbe0*/  @!P0 BRA `(.L_x_5607) ;  /* 0xfffffffc00f08947 */ /* 0x002fea000383ffff */
[----:B------:R-:W-:Y:S05]  /*1bbf0*/  BRA `(.L_x_5682) ;  /* 0xffffffcc00347947 */ /* 0x000fea000383ffff */
.L_x_5619:
[----:B--2---:R2:W3:Y:S02]  /*1bc00*/  SYNCS.PHASECHK.TRANS64.TRYWAIT P0, [R0+URZ+0x36860], R2 ;  /* 0x03686002000075a7 */ /* 0x0044e4000800017f */
[----:B---3--:R-:W-:Y:S05]  /*1bc10*/  @!P0 NANOSLEEP.SYNCS 0x989680 ;  /* 0x009896800000895d */ /* 0x008fea0003900000 */
[----:B------:R-:W3:Y:S02]  /*1bc20*/  @!P0 SYNCS.PHASECHK.TRANS64 P0, [R0+URZ+0x36860], R2 ;  /* 0x03686002000085a7 */ /* 0x000ee4000800007f */
[----:B---3--:R-:W-:Y:S05]  /*1bc30*/  @!P0 BRA `(.L_x_5619) ;  /* 0xfffffffc00f08947 */ /* 0x008fea000383ffff */
[----:B------:R-:W-:Y:S05]  /*1bc40*/  BRA `(.L_x_5683) ;  /* 0xffffffd000c07947 */ /* 0x000fea000383ffff */
.L_x_5627:
        /* <DEDUP_REMOVED lines=9> */
.L_x_5685:
[----:B------:R-:W-:Y:S05]  /*1bce0*/  BSYNC B0 ;  /* 0x0000000000007941 */ /* 0x000fea0003800000 */
.L_x_5684:
        /* <DEDUP_REMOVED lines=9> */
.L_x_5686:
        /* <DEDUP_REMOVED lines=26> */
.L_x_5687:
        /* <DEDUP_REMOVED lines=8> */
.L_x_5688:
        /* <DEDUP_REMOVED lines=8> */
.L_x_5689:
        /* <DEDUP_REMOVED lines=8> */
.L_x_5690:
        /* <DEDUP_REMOVED lines=8> */
.L_x_5691:
        /* <DEDUP_REMOVED lines=9> */
.L_x_5692:
[----:B------:R-:W-:Y:S01]  /*1c1b0*/  IMAD.MOV.U32 R9, RZ, RZ, R14 ;  /* 0x000000ffff097224 */ /* 0x000fe200078e000e */
[----:B------:R-:W-:Y:S06]  /*1c1c0*/  BRA `(.L_x_5693) ;  /* 0xffffffd400707947 */ /* 0x000fec000383ffff */
.L_x_5630:
        /* <DEDUP_REMOVED lines=8> */
.L_x_5695:
[----:B------:R-:W-:Y:S05]  /*1c250*/  BSYNC B0 ;  /* 0x0000000000007941 */ /* 0x000fea0003800000 */
.L_x_5694:
        /* <DEDUP_REMOVED lines=10> */
.L_x_5696:
        /* <DEDUP_REMOVED lines=8> */
.L_x_5697:
        /* <DEDUP_REMOVED lines=8> */
.L_x_5698:
        /* <DEDUP_REMOVED lines=8> */
.L_x_5699:
        /* <DEDUP_REMOVED lines=9> */
.L_x_5700:
[----:B------:R-:W-:Y:S01]  /*1c510*/  IMAD.MOV.U32 R9, RZ, RZ, R14 ;  /* 0x000000ffff097224 */ /* 0x000fe200078e000e */
[----:B------:R-:W-:Y:S06]  /*1c520*/  BRA `(.L_x_5701) ;  /* 0xffffffd400487947 */ /* 0x000fec000383ffff */
.L_x_5632:
[----:B------:R-:W-:Y:S01]  /*1c530*/  BSSY B0, `(.L_x_5702) ;  /* 0x0000006000007945 */ /* 0x000fe20003800000 */
[----:B------:R-:W-:Y:S01]  /*1c540*/  PLOP3.LUT P6, PT, P6, PT, PT, 0x8, 0x0 ;  /* 0x000000000000781c */ /* 0x000fe200037ce170 */
[----:B------:R-:W-:-:S12]  /*1c550*/  IMAD.MOV.U32 R15, RZ, RZ, -0x1 ;  /* 0xffffffffff0f7424 */ /* 0x000fd800078e00ff */
[----:B0-----:R-:W-:Y:S05]  /*1c560*/  WARPSYNC.COLLECTIVE R15, `(.L_x_5703) ;  /* 0x000000000f087348 */ /* 0x001fea0003c00000 */
[----:B------:R-:W-:Y:S01]  /*1c570*/  VOTE.ANY R14, PT, P6 ;  /* 0x00000000000e7806 */ /* 0x000fe200030e0100 */
[----:B0-----:R-:W-:Y:S06]  /*1c580*/  ENDCOLLECTIVE ;  /* 0x000000000000791b */ /* 0x001fec0003800000 */
.L_x_5703:
[----:B------:R-:W-:Y:S05]  /*1c590*/  BSYNC B0 ;  /* 0x0000000000007941 */ /* 0x000fea0003800000 */
.L_x_5702:
        /* <DEDUP_REMOVED lines=10> */
.L_x_5704:
[----:B------:R-:W-:Y:S02]  /*1c640*/  IMAD.MOV.U32 R13, RZ, RZ, R7 ;  /* 0x000000ffff0d7224 */ /* 0x000fe400078e0007 */
[----:B------:R-:W-:-:S07]  /*1c650*/  IMAD.MOV.U32 R0, RZ, RZ, R14 ;  /* 0x000000ffff007224 */ /* 0x000fce00078e000e */
[----:B------:R-:W-:Y:S05]  /*1c660*/  WARPSYNC.COLLECTIVE R15, `(.L_x_5705) ;  /* 0x000000000f087348 */ /* 0x000fea0003c00000 */
[----:B------:R0:W1:Y:S02]  /*1c670*/  SHFL.IDX P6, R14, R13, R12, R11 ;  /* 0x0000000c0d0e7389 */ /* 0x00006400000c000b */
[----:B01----:R-:W-:Y:S01]  /*1c680*/  ENDCOLLECTIVE ;  /* 0x000000000000791b */ /* 0x003fe20003800000 */
.L_x_5705:
[----:B------:R-:W-:Y:S02]  /*1c690*/  IMAD.MOV.U32 R7, RZ, RZ, R14 ;  /* 0x000000ffff077224 */ /* 0x000fe400078e000e */
[----:B------:R-:W-:-:S05]  /*1c6a0*/  IMAD.IADD R6, R10, 0x1, R16 ;  /* 0x000000010a067824 */ /* 0x000fca00078e0210 */
[----:B------:R0:W-:Y:S01]  /*1c6b0*/  STL [R1+0xc], R6 ;  /* 0x00000c0601007387 */ /* 0x0001e20000100800 */
[----:B------:R-:W-:Y:S05]  /*1c6c0*/  BRA `(.L_x_5706) ;  /* 0xffffffd400287947 */ /* 0x000fea000383ffff */
.L_x_5634:
        /* <DEDUP_REMOVED lines=8> */
.L_x_5708:
[----:B------:R-:W-:Y:S05]  /*1c750*/  BSYNC B0 ;  /* 0x0000000000007941 */ /* 0x000fea0003800000 */
.L_x_5707:
[----:B------:R-:W-:Y:S01]  /*1c760*/  IMAD.MOV.U32 R2, RZ, RZ, R14 ;  /* 0x000000ffff027224 */ /* 0x000fe200078e000e */
[----:B------:R-:W-:Y:S06]  /*1c770*/  BRA `(.L_x_5709) ;  /* 0xffffffd400147947 */ /* 0x000fec000383ffff */
.L_x_5640:
[----:B0-----:R0:W1:Y:S02]  /*1c780*/  SYNCS.PHASECHK.TRANS64.TRYWAIT P0, [R0+URZ+0x36820], R3 ;  /* 0x03682003000075a7 */ /* 0x001064000800017f */
[----:B-1----:R-:W-:Y:S05]  /*1c790*/  @!P0 NANOSLEEP.SYNCS 0x989680 ;  /* 0x009896800000895d */ /* 0x002fea0003900000 */
[----:B------:R-:W1:Y:S02]  /*1c7a0*/  @!P0 SYNCS.PHASECHK.TRANS64 P0, [R0+URZ+0x36820], R3 ;  /* 0x03682003000085a7 */ /* 0x000e64000800007f */
[----:B-1----:R-:W-:Y:S05]  /*1c7b0*/  @!P0 BRA `(.L_x_5640) ;  /* 0xfffffffc00f08947 */ /* 0x002fea000383ffff */
[----:B------:R-:W-:Y:S05]  /*1c7c0*/  BRA `(.L_x_5710) ;  /* 0xffffffdc00b87947 */ /* 0x000fea000383ffff */
.L_x_5641:
        /* <DEDUP_REMOVED lines=11> */
.L_x_5712:
[----:B------:R-:W-:Y:S05]  /*1c880*/  BSYNC B0 ;  /* 0x0000000000007941 */ /* 0x000fea0003800000 */
.L_x_5711:
[----:B------:R-:W-:Y:S05]  /*1c890*/  BRA `(.L_x_5713) ;  /* 0xffffffdc00a07947 */ /* 0x000fea000383ffff */
.L_x_5644:
[----:B------:R-:W-:Y:S01]  /*1c8a0*/  BSSY B1, `(.L_x_5714) ;  /* 0x0000006000017945 */ /* 0x000fe20003800000 */
[----:B------:R-:W-:-:S07]  /*1c8b0*/  IMAD.MOV.U32 R15, RZ, RZ, -0x1 ;  /* 0xffffffffff0f7424 */ /* 0x000fce00078e00ff */
[----:B01----:R-:W-:Y:S05]  /*1c8c0*/  WARPSYNC.COLLECTIVE R15, `(.L_x_5715) ;  /* 0x000000000f0c7348 */ /* 0x003fea0003c00000 */
[----:B------:R-:W-:Y:S02]  /*1c8d0*/  ELECT P6, UR62, PT ;  /* 0x00000000003e782f */ /* 0x000fe400038c0000 */
[----:B------:R-:W-:Y:S01]  /*1c8e0*/  MOV R14, UR62 ;  /* 0x0000003e000e7c02 */ /* 0x000fe20008000f00 */
[----:B01----:R-:W-:Y:S10]  /*1c8f0*/  ENDCOLLECTIVE ;  /* 0x000000000000791b */ /* 0x003ff40003800000 */
.L_x_5715:
[----:B------:R-:W-:Y:S05]  /*1c900*/  BSYNC B1 ;  /* 0x0000000000017941 */ /* 0x000fea0003800000 */
.L_x_5714:
[----:B------:R-:W-:Y:S05]  /*1c910*/  BRA `(.L_x_5716) ;  /* 0xffffffdc00987947 */ /* 0x000fea000383ffff */
.L_x_5646:
[----:B0-----:R0:W1:Y:S02]  /*1c920*/  SYNCS.PHASECHK.TRANS64.TRYWAIT P0, [R6+URZ], R5 ;  /* 0x00000005060075a7 */ /* 0x001064000800017f */
[----:B-1----:R-:W-:Y:S05]  /*1c930*/  @!P0 NANOSLEEP.SYNCS 0x989680 ;  /* 0x009896800000895d */ /* 0x002fea0003900000 */
[----:B------:R-:W1:Y:S02]  /*1c940*/  @!P0 SYNCS.PHASECHK.TRANS64 P0, [R6+URZ], R5 ;  /* 0x00000005060085a7 */ /* 0x000e64000800007f */
[----:B-1----:R-:W-:Y:S05]  /*1c950*/  @!P0 BRA `(.L_x_5646) ;  /* 0xfffffffc00f08947 */ /* 0x002fea000383ffff */
[----:B------:R-:W-:Y:S05]  /*1c960*/  BRA `(.L_x_5717) ;  /* 0xffffffdc00d87947 */ /* 0x000fea000383ffff */
.L_x_5647:
[----:B-1----:R1:W2:Y:S02]  /*1c970*/  SYNCS.PHASECHK.TRANS64.TRYWAIT P0, [R7+URZ], R2 ;  /* 0x00000002070075a7 */ /* 0x0022a4000800017f */
[----:B--2---:R-:W-:Y:S05]  /*1c980*/  @!P0 NANOSLEEP.SYNCS 0x989680 ;  /* 0x009896800000895d */ /* 0x004fea0003900000 */
[----:B------:R-:W2:Y:S02]  /*1c990*/  @!P0 SYNCS.PHASECHK.TRANS64 P0, [R7+URZ], R2 ;  /* 0x00000002070085a7 */ /* 0x000ea4000800007f */
[----:B--2---:R-:W-:Y:S05]  /*1c9a0*/  @!P0 BRA `(.L_x_5647) ;  /* 0xfffffffc00f08947 */ /* 0x004fea000383ffff */
[----:B------:R-:W-:Y:S05]  /*1c9b0*/  BRA `(.L_x_5718) ;  /* 0xffffffdc00cc7947 */ /* 0x000fea000383ffff */
.L_x_5649:
[----:B--2---:R2:W3:Y:S02]  /*1c9c0*/  SYNCS.PHASECHK.TRANS64.TRYWAIT P0, [R4+URZ], R5 ;  /* 0x00000005040075a7 */ /* 0x0044e4000800017f */
[----:B---3--:R-:W-:Y:S05]  /*1c9d0*/  @!P0 NANOSLEEP.SYNCS 0x989680 ;  /* 0x009896800000895d */ /* 0x008fea0003900000 */
[----:B------:R-:W3:Y:S02]  /*1c9e0*/  @!P0 SYNCS.PHASECHK.TRANS64 P0, [R4+URZ], R5 ;  /* 0x00000005040085a7 */ /* 0x000ee4000800007f */
[----:B---3--:R-:W-:Y:S05]  /*1c9f0*/  @!P0 BRA `(.L_x_5649) ;  /* 0xfffffffc00f08947 */ /* 0x008fea000383ffff */
[----:B------:R-:W-:Y:S05]  /*1ca00*/  BRA `(.L_x_5719) ;  /* 0xffffffdc00d07947 */ /* 0x000fea000383ffff */
.L_x_5720:
        /* <DEDUP_REMOVED lines=15> */
.L_x_14855:


//--------------------- .text._ZN7cutlass13device_kernelIN5flash11enable_sm90INS1_16FlashAttnFwdSm90INS1_25CollectiveMainloopFwdSm90ILi2EN4cute5tupleIJNS5_1CILi1EEES8_S8_EEENS6_IJNS7_ILi128EEENS7_ILi112EEENS7_ILi192EEEEEELi192ENS_10bfloat16_tEfNS_4arch4Sm90ELb1ELb0ELb0ELb1ELb0ELb1ELb0ELb1ELb1ELb1ELb1ELb0EEENS1_21CollectiveEpilogueFwdINS6_IJSA_SC_SB_EEES9_SE_SG_Li256ELb1ELb1ELb1ELb0EEENS1_36VarlenDynamicPersistentTileSchedulerILi128ELi112ELi256ELi128ELb1ELb1ELb1ELb1ELb1ELb1EEEEEEEEEvNT_6ParamsE --------------------------
	.section	.text._ZN7cutlass13device_kernelIN5flash11enable_sm90INS1_16FlashAttnFwdSm90INS1_25CollectiveMainloopFwdSm90ILi2EN4cute5tupleIJNS5_1CILi1EEES8_S8_EEENS6_IJNS7_ILi128EEENS7_ILi112EEENS7_ILi192EEEEEELi192ENS_10bfloat16_tEfNS_4arch4Sm90ELb1ELb0ELb0ELb1ELb0ELb1ELb0ELb1ELb1ELb1ELb1ELb0EEENS1_21CollectiveEpilogueFwdINS6_IJSA_SC_SB_EEES9_SE_SG_Li256ELb1ELb1ELb1ELb0EEENS1_36VarlenDynamicPersistentTileSchedulerILi128ELi112ELi256ELi128ELb1ELb1ELb1ELb1ELb1ELb1EEEEEEEEEvNT_6ParamsE,"ax",@progbits
	.align	128
.text._ZN7cutlass13device_kernelIN5flash11enable_sm90INS1_16FlashAttnFwdSm90INS1_25CollectiveMainloopFwdSm90ILi2EN4cute5tupleIJNS5_1CILi1EEES8_S8_EEENS6_IJNS7_ILi128EEENS7_ILi112EEENS7_ILi192EEEEEELi192ENS_10bfloat16_tEfNS_4arch4Sm90ELb1ELb0ELb0ELb1ELb0ELb1ELb0ELb1ELb1ELb1ELb1ELb0EEENS1_21CollectiveEpilogueFwdINS6_IJSA_SC_SB_EEES9_SE_SG_Li256ELb1ELb1ELb1ELb0EEENS1_36VarlenDynamicPersistentTileSchedulerILi128ELi112ELi256ELi128ELb1ELb1ELb1ELb1ELb1ELb1EEEEEEEEEvNT_6ParamsE:
        .type           _ZN7cutlass13device_kernelIN5flash11enable_sm90INS1_16FlashAttnFwdSm90INS1_25CollectiveMainloopFwdSm90ILi2EN4cute5tupleIJNS5_1CILi1EEES8_S8_EEENS6_IJNS7_ILi128EEENS7_ILi112EEENS7_ILi192EEEEEELi192ENS_10bfloat16_tEfNS_4arch4Sm90ELb1ELb0ELb0ELb1ELb0ELb1ELb0ELb1ELb1ELb1ELb1ELb0EEENS1_21CollectiveEpilogueFwdINS6_IJSA_SC_SB_EEES9_SE_SG_Li256ELb1ELb1ELb1ELb0EEENS1_36VarlenDynamicPersistentTileSchedulerILi128ELi112ELi256ELi128ELb1ELb1ELb1ELb1ELb1ELb1EEEEEEEEEvNT_6ParamsE,@function
        .size           _ZN7cutlass13device_kernelIN5flash11enable_sm90INS1_16FlashAttnFwdSm90INS1_25CollectiveMainloopFwdSm90ILi2EN4cute5tupleIJNS5_1CILi1EEES8_S8_EEENS6_IJNS7_ILi128EEENS7_ILi112EEENS7_ILi192EEEEEELi192ENS_10bfloat16_tEfNS_4arch4Sm90ELb1ELb0ELb0ELb1ELb0ELb1ELb0ELb1ELb1ELb1ELb1ELb0EEENS1_21CollectiveEpilogueFwdINS6_IJSA_SC_SB_EEES9_SE_SG_Li256ELb1ELb1ELb1ELb0EEENS1_36VarlenDynamicPersistentTileSchedulerILi128ELi112ELi256ELi128ELb1ELb1ELb1ELb1ELb1ELb1EEEEEEEEEvNT_6ParamsE,(.L_x_14856 - _ZN7cutlass13device_kernelIN5flash11enable_sm90INS1_16FlashAttnFwdSm90INS1_25CollectiveMainloopFwdSm90ILi2EN4cute5tupleIJNS5_1CILi1EEES8_S8_EEENS6_IJNS7_ILi128EEENS7_ILi112EEENS7_ILi192EEEEEELi192ENS_10bfloat16_tEfNS_4arch4Sm90ELb1ELb0ELb0ELb1ELb0ELb1ELb0ELb1ELb1ELb1ELb1ELb0EEENS1_21CollectiveEpilogueFwdINS6_IJSA_SC_SB_EEES9_SE_SG_Li256ELb1ELb1ELb1ELb0EEENS1_36VarlenDynamicPersistentTileSchedulerILi128ELi112ELi256ELi128ELb1ELb1ELb1ELb1ELb1ELb1EEEEEEEEEvNT_6ParamsE)
        .other          _ZN7cutlass13device_kernelIN5flash11enable_sm90INS1_16FlashAttnFwdSm90INS1_25CollectiveMainloopFwdSm90ILi2EN4cute5tupleIJNS5_1CILi1EEES8_S8_EEENS6_IJNS7_ILi128EEENS7_ILi112EEENS7_ILi192EEEEEELi192ENS_10bfloat16_tEfNS_4arch4Sm90ELb1ELb0ELb0ELb1ELb0ELb1ELb0ELb1ELb1ELb1ELb1ELb0EEENS1_21CollectiveEpilogueFwdINS6_IJSA_SC_SB_EEES9_SE_SG_Li256ELb1ELb1ELb1ELb0EEENS1_36VarlenDynamicPersistentTileSchedulerILi128ELi112ELi256ELi128ELb1ELb1ELb1ELb1ELb1ELb1EEEEEEEEEvNT_6ParamsE,@"STO_CUDA_ENTRY STV_DEFAULT"
_ZN7cutlass13device_kernelIN5flash11enable_sm90INS1_16FlashAttnFwdSm90INS1_25CollectiveMainloopFwdSm90ILi2EN4cute5tupleIJNS5_1CILi1EEES8_S8_EEENS6_IJNS7_ILi128EEENS7_ILi112EEENS7_ILi192EEEEEELi192ENS_10bfloat16_tEfNS_4arch4Sm90ELb1ELb0ELb0ELb1ELb0ELb1ELb0ELb1ELb1ELb1ELb1ELb0EEENS1_21CollectiveEpilogueFwdINS6_IJSA_SC_SB_EEES9_SE_SG_Li256ELb1ELb1ELb1ELb0EEENS1_36VarlenDynamicPersistentTileSchedulerILi128ELi112ELi256ELi128ELb1ELb1ELb1ELb1ELb1ELb1EEEEEEEEEvNT_6ParamsE:
        /* <DEDUP_REMOVED lines=24> */
.L_x_5722:
[----:B------:R-:W-:Y:S05]  /*0180*/  BSYNC B0 ;  /* 0x0000000000007941 */ /* 0x000fea0003800000 */
.L_x_5721:
        /* <DEDUP_REMOVED lines=41> */
.L_x_5723:
        /* <DEDUP_REMOVED lines=22> */
.L_x_5724:
        /* <DEDUP_REMOVED lines=18> */
.L_x_5725:
        /* <DEDUP_REMOVED lines=22> */
.L_x_5726:
        /* <DEDUP_REMOVED lines=22> */
.L_x_5727:
        /* <DEDUP_REMOVED lines=10> */
.L_x_5730:
        /* <DEDUP_REMOVED lines=21> */
[----:B------:R-:W-:Y:S01]  /*0b50*/  SHF.R.S32.HI R3, RZ, 0x1f, R6 ;  /* 0x0000001fff037819 */ /* 0x000fe20000011406 */
[----:B------:R-:W-:-:S03]  /*0b60*/  IMAD.MOV.U32 R205, RZ, RZ, RZ ;  /* 0x000000ffffcd7224 */ /* 0x000fc600078e00ff */
[----:B0-----:R-:W-:-:S04]  /*0b70*/  LEA.HI R2, R3, R6, RZ, 0x4 ;  /* 0x0000000603027211 */ /* 0x001fc800078f20ff */
        /* <DEDUP_REMOVED lines=14> */
[----:B------:R0:W-:Y:S03]  /*0c60*/  STL [R1+0x6c], R21 ;  /* 0x00006c1501007387 */ /* 0x0001e60000100800 */
[CC--:B------:R-:W-:Y:S02]  /*0c70*/  LEA.HI R12, R9.reuse, R21.reuse, RZ, 0x2 ;  /* 0x00000015090c7211 */ /* 0x0c0fe400078f10ff */
[----:B------:R-:W-:Y:S02]  /*0c80*/  LEA.HI R9, R9, R21, RZ, 0x5 ;  /* 0x0000001509097211 */ /* 0x000fe400078f28ff */
[--C-:B------:R-:W-:Y:S02]  /*0c90*/  SHF.R.S32.HI R8, RZ, 0x2, R12.reuse ;  /* 0x00000002ff087819 */ /* 0x100fe4000001140c */
[----:B------:R-:W-:-:S02]  /*0ca0*/  SHF.R.S32.HI R5, RZ, 0x1f, R12 ;  /* 0x0000001fff057819 */ /* 0x000fc4000001140c */
[----:B------:R-:W-:Y:S02]  /*0cb0*/  LOP3.LUT R12, R12, 0x7ffffffc, RZ, 0xc0, !PT ;  /* 0x7ffffffc0c0c7812 */ /* 0x000fe400078ec0ff */
[----:B------:R-:W-:-:S03]  /*0cc0*/  LEA.HI R5, R5, R8, RZ, 0x3 ;  /* 0x0000000805057211 */ /* 0x000fc600078f18ff */
[----:B------:R-:W-:Y:S01]  /*0cd0*/  IMAD.IADD R12, R21, 0x1, -R12 ;  /* 0x00000001150c7824 */ /* 0x000fe200078e0a0c */
[----:B------:R-:W-:Y:S02]  /*0ce0*/  LOP3.LUT R11, R5, 0xfffffff8, RZ, 0xc0, !PT ;  /* 0xfffffff8050b7812 */ /* 0x000fe400078ec0ff */
[----:B------:R-:W-:Y:S01]  /*0cf0*/  SHF.R.S32.HI R5, RZ, 0x7, R0 ;  /* 0x00000007ff057819 */ /* 0x000fe20000011400 */
[----:B------:R-:W-:Y:S02]  /*0d00*/  IMAD.SHL.U32 R225, R12, 0x2, RZ ;  /* 0x000000020ce17824 */ /* 0x000fe400078e00ff */
[----:B------:R-:W-:Y:S01]  /*0d10*/  IMAD.IADD R11, R8, 0x1, -R11 ;  /* 0x00000001080b7824 */ /* 0x000fe200078e0a0b */
[----:B------:R-:W-:Y:S01]  /*0d20*/  LEA.HI R8, R3, R6, RZ, 0x2 ;  /* 0x0000000603087211 */ /* 0x000fe200078f10ff */
[C---:B------:R-:W-:Y:S01]  /*0d30*/  VIADD R29, R225.reuse, 0x10 ;  /* 0x00000010e11d7836 */ /* 0x040fe20000000000 */
[----:B------:R-:W-:Y:S01]  /*0d40*/  LOP3.LUT R3, R2, 0x3fffff0, RZ, 0xc0, !PT ;  /* 0x03fffff002037812 */ /* 0x000fe200078ec0ff */
[C---:B------:R-:W-:Y:S01]  /*0d50*/  VIADD R26, R225.reuse, 0x28 ;  /* 0x00000028e11a7836 */ /* 0x040fe20000000000 */
[----:B------:R-:W-:Y:S01]  /*0d60*/  LEA.HI R0, R0, R5, RZ, 0x1 ;  /* 0x0000000500007211 */ /* 0x000fe200078f08ff */
[C---:B------:R-:W-:Y:S01]  /*0d70*/  VIADD R30, R225.reuse, 0x8 ;  /* 0x00000008e11e7836 */ /* 0x040fe20000000000 */
[----:B------:R-:W-:Y:S01]  /*0d80*/  SHF.R.S32.HI R2, RZ, 0x5, R9 ;  /* 0x00000005ff027819 */ /* 0x000fe20000011409 */
[----:B------:R-:W-:Y:S01]  /*0d90*/  IMAD.IADD R3, R6, 0x1, -R3 ;  /* 0x0000000106037824 */ /* 0x000fe200078e0a03 */
[----:B------:R-:W-:Y:S01]  /*0da0*/  LOP3.LUT R0, R0, 0x3fffffe, RZ, 0xc0, !PT ;  /* 0x03fffffe00007812 */ /* 0x000fe200078ec0ff */
[----:B0-----:R-:W-:Y:S01]  /*0db0*/  VIADD R21, R225, 0x40 ;  /* 0x00000040e1157836 */ /* 0x001fe20000000000 */
[----:B------:R-:W-:Y:S01]  /*0dc0*/  SHF.R.S32.HI R204, RZ, 0x2, R8 ;  /* 0x00000002ffcc7819 */ /* 0x000fe20000011408 */
[----:B------:R-:W-:Y:S01]  /*0dd0*/  IMAD R10, R4, 0x10, R3 ;  /* 0x00000010040a7824 */ /* 0x000fe200078e0203 */
[----:B------:R-:W-:Y:S01]  /*0de0*/  LOP3.LUT R9, R8, 0xfffffffc, RZ, 0xc0, !PT ;  /* 0xfffffffc08097812 */ /* 0x000fe200078ec0ff */
[----:B------:R-:W-:Y:S01]  /*0df0*/  IMAD.IADD R0, R5, 0x1, -R0 ;  /* 0x0000000105007824 */ /* 0x000fe200078e0a00 */
[----:B------:R-:W-:Y:S01]  /*0e00*/  SHF.R.S32.HI R3, RZ, 0x1f, R8 ;  /* 0x0000001fff037819 */ /* 0x000fe20000011408 */
[----:B------:R-:W-:-:S02]  /*0e10*/  IMAD R11, R2, 0x10, R11 ;  /* 0x00000010020b7824 */ /* 0x000fc400078e020b */
[----:B------:R-:W-:Y:S01]  /*0e20*/  VIADD R234, R204, 0x40 ;  /* 0x00000040ccea7836 */ /* 0x000fe20000000000 */
[----:B------:R-:W-:Y:S01]  /*0e30*/  LEA.HI R3, R3, R204, RZ, 0x3 ;  /* 0x000000cc03037211 */ /* 0x000fe200078f18ff */
[----:B------:R-:W-:Y:S02]  /*0e40*/  IMAD R20, R0, 0x40, R11 ;  /* 0x0000004000147824 */ /* 0x000fe400078e020b */
[----:B------:R-:W-:Y:S01]  /*0e50*/  IMAD.U32 R0, RZ, RZ, UR5 ;  /* 0x00000005ff007e24 */ /* 0x000fe2000f8e00ff */
[----:B------:R-:W-:Y:S01]  /*0e60*/  LOP3.LUT R3, R3, 0xfffffff8, RZ, 0xc0, !PT ;  /* 0xfffffff803037812 */ /* 0x000fe200078ec0ff */
[----:B------:R-:W-:Y:S01]  /*0e70*/  IMAD.IADD R6, R6, 0x1, -R9 ;  /* 0x0000000106067824 */ /* 0x000fe200078e0a09 */
[----:B------:R-:W-:Y:S01]  /*0e80*/  STL [R1+0x70], R20 ;  /* 0x0000701401007387 */ /* 0x000fe20000100800 */
[----:B------:R-:W-:Y:S02]  /*0e90*/  IMAD.SHL.U32 R215, R234, 0x40, RZ ;  /* 0x00000040ead77824 */ /* 0x000fe400078e00ff */
[----:B------:R-:W-:Y:S01]  /*0ea0*/  IMAD R2, R10, 0x8, R7 ;  /* 0x000000080a027824 */ /* 0x000fe200078e0207 */
[----:B------:R0:W-:Y:S01]  /*0eb0*/  STL [R1+0x4c], R0 ;  /* 0x00004c0001007387 */ /* 0x0001e20000100800 */
[----:B------:R-:W-:Y:S01]  /*0ec0*/  IMAD.U32 R5, RZ, RZ, UR4 ;  /* 0x00000004ff057e24 */ /* 0x000fe2000f8e00ff */
[----:B------:R-:W-:Y:S01]  /*0ed0*/  SHF.R.S32.HI R7, RZ, 0x1f, R234 ;  /* 0x0000001fff077819 */ /* 0x000fe200000114ea */
[----:B------:R-:W-:Y:S01]  /*0ee0*/  IMAD.IADD R3, R204, 0x1, -R3 ;  /* 0x00000001cc037824 */ /* 0x000fe200078e0a03 */
[----:B------:R-:W-:Y:S01]  /*0ef0*/  LOP3.LUT R215, R215, 0x1c0, RZ, 0xc0, !PT ;  /* 0x000001c0d7d77812 */ /* 0x000fe200078ec0ff */
[----:B------:R-:W-:Y:S01]  /*0f00*/  IMAD.MOV.U32 R9, RZ, RZ, R13 ;  /* 0x000000ffff097224 */ /* 0x000fe200078e000d */
[----:B------:R1:W-:Y:S01]  /*0f10*/  STL [R1+0x50], R5 ;  /* 0x0000500501007387 */ /* 0x0003e20000100800 */
[----:B------:R-:W-:Y:S01]  /*0f20*/  LEA.HI R7, R7, R234, RZ, 0x3 ;  /* 0x000000ea07077211 */ /* 0x000fe200078f18ff */
[----:B------:R-:W-:Y:S01]  /*0f30*/  IMAD.SHL.U32 R3, R3, 0x40, RZ ;  /* 0x0000004003037824 */ /* 0x000fe200078e00ff */
[C---:B0-----:R-:W-:Y:S01]  /*0f40*/  LEA.HI R0, R6.reuse, R6, RZ, 0x1 ;  /* 0x0000000606007211 */ /* 0x041fe200078f08ff */
[----:B------:R-:W-:-:S02]  /*0f50*/  IMAD.SHL.U32 R18, R6, 0x8, RZ ;  /* 0x0000000806127824 */ /* 0x000fc400078e00ff */
[----:B------:R-:W-:Y:S01]  /*0f60*/  IMAD.SHL.U32 R7, R7, 0x40, RZ ;  /* 0x0000004007077824 */ /* 0x000fe200078e00ff */
[----:B------:R-:W-:Y:S01]  /*0f70*/  LOP3.LUT R216, R3, 0x1c0, RZ, 0xc0, !PT ;  /* 0x000001c003d87812 */ /* 0x000fe200078ec0ff */
[----:B------:R-:W-:Y:S01]  /*0f80*/  IMAD.SHL.U32 R22, R6, 0x4, RZ ;  /* 0x0000000406167824 */ /* 0x000fe200078e00ff */
[----:B-1----:R-:W-:Y:S01]  /*0f90*/  LOP3.LUT R5, R0, 0x1ffffffe, RZ, 0xc0, !PT ;  /* 0x1ffffffe00057812 */ /* 0x002fe200078ec0ff */
[----:B------:R-:W-:Y:S01]  /*0fa0*/  VIADD R27, R225, 0x20 ;  /* 0x00000020e11b7836 */ /* 0x000fe20000000000 */
[----:B------:R-:W-:Y:S01]  /*0fb0*/  SHF.R.U32.HI R0, RZ, 0x3, R215 ;  /* 0x00000003ff007819 */ /* 0x000fe200000116d7 */
[----:B------:R-:W-:Y:S01]  /*0fc0*/  IMAD.SHL.U32 R0, R2, 0x8, RZ ;  /* 0x0000000802007824 */ /* 0x000fe200078e00ff */
[----:B------:R-:W-:Y:S01]  /*0fd0*/  SHF.R.S32.HI R2, RZ, 0x1f, R29 ;  /* 0x0000001fff027819 */ /* 0x000fe2000001141d */
[----:B------:R-:W-:Y:S01]  /*0fe0*/  IMAD.IADD R5, R6, 0x1, -R5 ;  /* 0x0000000106057824 */ /* 0x000fe200078e0a05 */
[----:B------:R-:W-:Y:S01]  /*0ff0*/  LOP3.LUT R219, R7, 0xfffffe00, RZ, 0xc0, !PT ;  /* 0xfffffe0007db7812 */ /* 0x000fe200078ec0ff */
[C---:B------:R-:W-:Y:S01]  /*1000*/  VIADD R13, R225.reuse, 0x58 ;  /* 0x00000058e10d7836 */ /* 0x040fe20000000000 */
[----:B------:R0:W-:Y:S01]  /*1010*/  STL [R1+0x74], R0 ;  /* 0x0000740001007387 */ /* 0x0001e20000100800 */
[----:B------:R-:W-:Y:S01]  /*1020*/  IMAD.MOV.U32 R10, RZ, RZ, R14 ;  /* 0x000000ffff0a7224 */ /* 0x000fe200078e000e */
[----:B------:R-:W-:Y:S01]  /*1030*/  SHF.R.S32.HI R2, RZ, 0x1f, R26 ;  /* 0x0000001fff027819 */ /* 0x000fe2000001141a */
[C---:B------:R-:W-:Y:S01]  /*1040*/  VIADD R24, R225.reuse, 0x38 ;  /* 0x00000038e1187836 */ /* 0x040fe20000000000 */
[----:B------:R-:W-:Y:S01]  /*1050*/  SHF.R.S32.HI R7, RZ, 0x1f, R30 ;  /* 0x0000001fff077819 */ /* 0x000fe2000001141e */
[C---:B------:R-:W-:Y:S01]  /*1060*/  VIADD R6, R225.reuse, 0x70 ;  /* 0x00000070e1067836 */ /* 0x040fe20000000000 */
[----:B------:R-:W-:Y:S01]  /*1070*/  SHF.R.S32.HI R2, RZ, 0x1f, R21 ;  /* 0x0000001fff027819 */ /* 0x000fe20000011415 */
[----:B------:R-:W-:Y:S01]  /*1080*/  IMAD.MOV.U32 R11, RZ, RZ, R15 ;  /* 0x000000ffff0b7224 */ /* 0x000fe200078e000f */
[----:B------:R-:W-:Y:S01]  /*1090*/  SHF.R.S32.HI R7, RZ, 0x1f, R27 ;  /* 0x0000001fff077819 */ /* 0x000fe2000001141b */
        /* <DEDUP_REMOVED lines=11> */
[----:B------:R-:W-:Y:S01]  /*1150*/  SHF.R.U32.HI R217, RZ, 0x3, R216 ;  /* 0x00000003ffd97819 */ /* 0x000fe200000116d8 */
        /* <DEDUP_REMOVED lines=17> */
[C---:B------:R-:W-:Y:S02]  /*1270*/  IMAD.IADD R206, R22.reuse, 0x1, R211 ;  /* 0x0000000116ce7824 */ /* 0x040fe400078e02d3 */
[----:B------:R-:W-:Y:S02]  /*1280*/  IMAD.IADD R207, R22, 0x1, R210 ;  /* 0x0000000116cf7824 */ /* 0x000fe400078e02d2 */
[----:B------:R-:W-:Y:S02]  /*1290*/  VIADD R235, R225, 0x98 ;  /* 0x00000098e1eb7836 */ /* 0x000fe40000000000 */
[----:B------:R-:W-:-:S07]  /*12a0*/  IMAD R227, R5, 0x8, R20 ;  /* 0x0000000805e37824 */ /* 0x000fce00078e0214 */
.L_x_5962:
[----:B0-----:R-:W0:Y:S01]  /*12b0*/  LDC.64 R230, c[0x0][0xc88] ;  /* 0x00032200ffe67b82 */ /* 0x001e220000000a00 */
[----:B------:R-:W-:Y:S01]  /*12c0*/  ULDC.64 UR4, c[0x0][0xa28] ;  /* 0x00028a0000047ab9 */ /* 0x000fe20000000a00 */
[----:B------:R-:W-:Y:S01]  /*12d0*/  ULDC.64 UR8, c[0x0][0xa18] ;  /* 0x0002860000087ab9 */ /* 0x000fe20000000a00 */
[----:B------:R-:W-:Y:S01]  /*12e0*/  ULDC.64 UR6, c[0x0][0xa08] ;  /* 0x0002820000067ab9 */ /* 0x000fe20000000a00 */
[----:B0-----:R-:W-:-:S06]  /*12f0*/  IMAD.WIDE R230, R11, 0x4, R230 ;  /* 0x000000040be67825 */ /* 0x001fcc00078e02e6 */
[----:B--2---:R-:W2:Y:S01]  /*1300*/  LDG.E R230, desc[UR60][R230.64] ;  /* 0x0000003ce6e67981 */ /* 0x004ea2000c1e1900 */
        /* <DEDUP_REMOVED lines=8> */
[----:B--2-4-:R-:W-:Y:S01]  /*1390*/  SHF.R.S32.HI R0, RZ, 0x1f, R230 ;  /* 0x0000001fff007819 */ /* 0x014fe200000114e6 */
[C---:B------:R-:W-:Y:S02]  /*13a0*/  IMAD.SHL.U32 R231, R230.reuse, 0x4, RZ ;  /* 0x00000004e6e77824 */ /* 0x040fe400078e00ff */
[C---:B---3--:R-:W-:Y:S02]  /*13b0*/  @P2 LEA R2, P3, R230.reuse, UR4, 0x2 ;  /* 0x00000004e6022c11 */ /* 0x048fe4000f8610ff */
[C-C-:B------:R-:W-:Y:S01]  /*13c0*/  SHF.L.U64.HI R232, R230.reuse, 0x2, R0.reuse ;  /* 0x00000002e6e87819 */ /* 0x140fe20000010200 */
[----:B------:R0:W-:Y:S01]  /*13d0*/  STL [R1+0x68], R0 ;  /* 0x0000680001007387 */ /* 0x0001e20000100800 */
[----:B------:R-:W-:Y:S01]  /*13e0*/  @P2 LEA.HI.X R3, R230, UR5, R0, 0x2, P3 ;  /* 0x00000005e6032c11 */ /* 0x000fe200098f1400 */
[----:B------:R-:W-:Y:S01]  /*13f0*/  ULDC UR4, c[0x0][0x288] ;  /* 0x0000a20000047ab9 */ /* 0x000fe20000000800 */
[----:B------:R-:W-:-:S03]  /*1400*/  IADD3 R6, P4, R231, UR6, RZ ;  /* 0x00000006e7067c10 */ /* 0x000fc6000ff9e0ff */
[----:B------:R1:W5:Y:S01]  /*1410*/  @P2 LDG.E R8, desc[UR60][R2.64] ;  /* 0x0000003c02082981 */ /* 0x000362000c1e1900 */
[----:B------:R-:W-:Y:S01]  /*1420*/  @P1 IADD3 R4, P2, R231, UR8, RZ ;  /* 0x00000008e7041c10 */ /* 0x000fe2000ff5e0ff */
        /* <DEDUP_REMOVED lines=19> */
[----:B------:R-:W-:Y:S02]  /*1560*/  LEA.HI R229, R0, R3, RZ, 0x10 ;  /* 0x0000000300e57211 */ /* 0x000fe400078f80ff */
        /* <DEDUP_REMOVED lines=11> */
.L_x_5732:
[----:B------:R-:W-:Y:S02]  /*1620*/  IMAD.U32 R2, RZ, RZ, UR5 ;  /* 0x00000005ff027e24 */ /* 0x000fe4000f8e00ff */
[----:B------:R-:W-:Y:S01]  /*1630*/  IMAD.U32 R25, RZ, RZ, UR4 ;  /* 0x00000004ff197e24 */ /* 0x000fe2000f8e00ff */
[----:B------:R-:W-:Y:S06]  /*1640*/  @!P2 BRA `(.L_x_5733) ;  /* 0x000000000010a947 */ /* 0x000fec0003800000 */
[----:B------:R-:W-:-:S04]  /*1650*/  IADD3 R4, P0, R231, UR8, RZ ;  /* 0x00000008e7047c10 */ /* 0x000fc8000ff1e0ff */
[----:B------:R-:W-:-:S05]  /*1660*/  IADD3.X R5, R232, UR9, RZ, P0, !PT ;  /* 0x00000009e8057c10 */ /* 0x000fca00087fe4ff */
[----:B------:R0:W5:Y:S01]  /*1670*/  LDG.E R25, desc[UR60][R4.64] ;  /* 0x0000003c04197981 */ /* 0x000162000c1e1900 */
[----:B------:R-:W-:Y:S05]  /*1680*/  BRA `(.L_x_5734) ;  /* 0x0000000000107947 */ /* 0x000fea0003800000 */
.L_x_5733:
[----:B------:R-:W-:Y:S05]  /*1690*/  @!P0 BRA `(.L_x_5734) ;  /* 0x00000000000c8947 */ /* 0x000fea0003800000 */
[----:B------:R-:W2:Y:S04]  /*16a0*/  LDG.E R0, desc[UR60][R6.64] ;  /* 0x0000003c06007981 */ /* 0x000ea8000c1e1900 */
[----:B------:R-:W2:Y:S02]  /*16b0*/  LDG.E R25, desc[UR60][R6.64+0x4] ;  /* 0x0000043c06197981 */ /* 0x000ea4000c1e1900 */
[----:B--2---:R-:W-:-:S07]  /*16c0*/  IMAD.IADD R25, R25, 0x1, -R0 ;  /* 0x0000000119197824 */ /* 0x004fce00078e0a00 */
.L_x_5734:
[----:B------:R-:W-:Y:S01]  /*16d0*/  ULDC.64 UR4, c[0x0][0xa10] ;  /* 0x0002840000047ab9 */ /* 0x000fe20000000a00 */
[----:B------:R-:W1:Y:S01]  /*16e0*/  LDC R10, c[0x0][0x448] ;  /* 0x00011200ff0a7b82 */ /* 0x000e620000000800 */
[----:B------:R-:W-:-:S04]  /*16f0*/  ISETP.NE.U32.AND P0, PT, RZ, UR4, PT ;  /* 0x00000004ff007c0c */ /* 0x000fc8000bf05070 */
        /* <DEDUP_REMOVED lines=9> */
[----:B------:R-:W-:-:S04]  /*1790*/  @P1 IADD3 R6, P2, R231, UR4, RZ ;  /* 0x00000004e7061c10 */ /* 0x000fc8000ff5e0ff */
[----:B------:R-:W-:-:S05]  /*17a0*/  @P1 IADD3.X R7, R232, UR5, RZ, P2, !PT ;  /* 0x00000005e8071c10 */ /* 0x000fca00097fe4ff */
[----:B------:R3:W5:Y:S01]  /*17b0*/  @P1 LDG.E R146, desc[UR60][R6.64] ;  /* 0x0000003c06921981 */ /* 0x000762000c1e1900 */
[----:B-1----:R-:W-:Y:S01]  /*17c0*/  ISETP.NE.AND P1, PT, R10, 0x1, PT ;  /* 0x000000010a00780c */ /* 0x002fe20003f25270 */
[----:B------:R-:W-:Y:S01]  /*17d0*/  IMAD.SHL.U32 R223, R9, 0x80, RZ ;  /* 0x0000008009df7824 */ /* 0x000fe200078e00ff */
[----:B------:R-:W-:Y:S01]  /*17e0*/  BSSY B0, `(.L_x_5735) ;  /* 0x0000037000007945 */ /* 0x000fe20003800000 */
[----:B------:R-:W-:Y:S01]  /*17f0*/  IMAD.IADD R9, R25, 0x1, -R8 ;  /* 0x0000000119097824 */ /* 0x000fe200078e0a08 */
[----:B------:R-:W-:Y:S01]  /*1800*/  LOP3.LUT R236, R229, 0xff, RZ, 0xc0, !PT ;  /* 0x000000ffe5ec7812 */ /* 0x000fe200078ec0ff */
[----:B0-----:R-:W-:Y:S01]  /*1810*/  VIADD R4, R223, 0x7f ;  /* 0x0000007fdf047836 */ /* 0x001fe20000000000 */
[----:B------:R-:W-:Y:S01]  /*1820*/  SHF.R.U32.HI R229, RZ, 0x10, R229 ;  /* 0x00000010ffe57819 */ /* 0x000fe200000116e5 */
[----:B---3--:R-:W-:-:S06]  /*1830*/  IMAD.MOV.U32 R6, RZ, RZ, RZ ;  /* 0x000000ffff067224 */ /* 0x008fcc00078e00ff */
[----:B------:R-:W0:Y:S08]  /*1840*/  @P1 LDC R11, c[0x0][0x44c] ;  /* 0x00011300ff0b1b82 */ /* 0x000e300000000800 */
[----:B------:R-:W1:Y:S01]  /*1850*/  @P1 LDC R5, c[0x0][0x450] ;  /* 0x00011400ff051b82 */ /* 0x000e620000000800 */
[----:B--2---:R-:W-:Y:S02]  /*1860*/  @P0 IMAD.IADD R2, R3, 0x1, -R0 ;  /* 0x0000000103020824 */ /* 0x004fe400078e0a00 */
[----:B0-----:R-:W-:-:S04]  /*1870*/  @P1 IMAD.HI.U32 R0, R4, R11, RZ ;  /* 0x0000000b04001227 */ /* 0x001fc800078e00ff */
[----:B------:R-:W-:Y:S01]  /*1880*/  IMAD.IADD R226, R9, 0x1, R2 ;  /* 0x0000000109e27824 */ /* 0x000fe200078e0202 */
[----:B-1----:R-:W-:-:S03]  /*1890*/  @P1 SHF.R.U32.HI R4, RZ, R5, R0 ;  /* 0x00000005ff041219 */ /* 0x002fc60000011600 */
[C---:B------:R-:W-:Y:S01]  /*18a0*/  VIADD R5, R226.reuse, 0x6f ;  /* 0x0000006fe2057836 */ /* 0x040fe20000000000 */
[----:B------:R-:W-:-:S05]  /*18b0*/  IADD3 R150, R226, 0x70, -R224 ;  /* 0x00000070e2967810 */ /* 0x000fca0007ffe8e0 */
[----:B------:R-:W-:Y:S02]  /*18c0*/  IMAD.IADD R7, R150, 0x1, R4 ;  /* 0x0000000196077824 */ /* 0x000fe400078e0204 */
[----:B------:R-:W-:Y:S02]  /*18d0*/  IMAD.MOV.U32 R4, RZ, RZ, RZ ;  /* 0x000000ffff047224 */ /* 0x000fe400078e00ff */
[----:B------:R-:W-:-:S04]  /*18e0*/  IMAD.HI R6, R7, -0x6db6db6d, R6 ;  /* 0x9249249307067827 */ /* 0x000fc800078e0206 */
[----:B------:R-:W-:Y:S01]  /*18f0*/  IMAD.HI R4, R5, -0x6db6db6d, R4 ;  /* 0x9249249305047827 */ /* 0x000fe200078e0204 */
[----:B------:R-:W-:-:S04]  /*1900*/  SHF.R.U32.HI R3, RZ, 0x1f, R6 ;  /* 0x0000001fff037819 */ /* 0x000fc80000011606 */
[----:B------:R-:W-:Y:S02]  /*1910*/  SHF.R.U32.HI R151, RZ, 0x1f, R4 ;  /* 0x0000001fff977819 */ /* 0x000fe40000011604 */
[----:B------:R-:W-:Y:S01]  /*1920*/  LEA.HI.SX32 R6, R6, R3, 0x1a ;  /* 0x0000000306067211 */ /* 0x000fe200078fd2ff */
[----:B------:R-:W-:Y:S01]  /*1930*/  IMAD.MOV.U32 R3, RZ, RZ, RZ ;  /* 0x000000ffff037224 */ /* 0x000fe200078e00ff */
[----:B------:R-:W-:-:S04]  /*1940*/  LEA.HI.SX32 R151, R4, R151, 0x1a ;  /* 0x0000009704977211 */ /* 0x000fc800078fd2ff */
[----:B------:R-:W-:-:S04]  /*1950*/  VIMNMX R10, R151, R6, PT ;  /* 0x00000006970a7248 */ /* 0x000fc80003fe0100 */
[----:B------:R-:W-:-:S13]  /*1960*/  ISETP.GE.AND P0, PT, R10, 0x1, PT ;  /* 0x000000010a00780c */ /* 0x000fda0003f06270 */
[----:B------:R-:W-:Y:S05]  /*1970*/  @!P0 BRA `(.L_x_5736) ;  /* 0x0000000000748947 */ /* 0x000fea0003800000 */
[----:B------:R-:W-:Y:S01]  /*1980*/  ISETP.NE.AND P0, PT, R229, RZ, PT ;  /* 0x000000ffe500720c */ /* 0x000fe20003f05270 */
[----:B------:R-:W-:-:S03]  /*1990*/  ULDC UR4, c[0x0][0x9f0] ;  /* 0x00027c0000047ab9 */ /* 0x000fc60000000800 */
[----:B------:R-:W-:-:S04]  /*19a0*/  SEL R11, R229, UR4, P0 ;  /* 0x00000004e50b7c07 */ /* 0x000fc80008000000 */
[-C--:B------:R-:W-:Y:S02]  /*19b0*/  IABS R6, R11.reuse ;  /* 0x0000000b00067213 */ /* 0x080fe40000000000 */
[----:B------:R-:W-:Y:S02]  /*19c0*/  IADD3 R0, R11, -0x1, R10 ;  /* 0xffffffff0b007810 */ /* 0x000fe40007ffe00a */
[----:B------:R-:W0:Y:S01]  /*19d0*/  I2F.RP R3, R6 ;  /* 0x0000000600037306 */ /* 0x000e220000209400 */
[-C--:B------:R-:W-:Y:S02]  /*19e0*/  IABS R12, R11.reuse ;  /* 0x0000000b000c7213 */ /* 0x080fe40000000000 */
        /* <DEDUP_REMOVED lines=22> */
.L_x_5736:
[----:B------:R-:W-:Y:S05]  /*1b50*/  BSYNC B0 ;  /* 0x0000000000007941 */ /* 0x000fea0003800000 */
.L_x_5735:
        /* <DEDUP_REMOVED lines=38> */
.L_x_5739:
[----:B------:R-:W-:Y:S05]  /*1dc0*/  BSYNC B6 ;  /* 0x0000000000067941 */ /* 0x000fea0003800000 */
.L_x_5738:
        /* <DEDUP_REMOVED lines=20> */
.L_x_5741:
[----:B------:R-:W-:Y:S05]  /*1f10*/  BSYNC B6 ;  /* 0x0000000000067941 */ /* 0x000fea0003800000 */
.L_x_5740:
[----:B------:R-:W-:Y:S01]  /*1f20*/  ULDC.64 UR4, c[0x0][0x9f8] ;  /* 0x00027e0000047ab9 */ /* 0x000fe20000000a00 */
[----:B------:R-:W-:Y:S01]  /*1f30*/  IMAD.MOV.U32 R6, RZ, RZ, R230 ;  /* 0x000000ffff067224 */ /* 0x000fe200078e00e6 */
[----:B------:R-:W-:Y:S01]  /*1f40*/  ISETP.NE.U32.AND P0, PT, RZ, UR4, PT ;  /* 0x00000004ff007c0c */ /* 0x000fe2000bf05070 */
[----:B------:R-:W2:Y:S01]  /*1f50*/  LDL.LU R20, [R1+0x10] ;  /* 0x0000100001147983 */ /* 0x000ea20000300800 */
[----:B------:R-:W-:Y:S01]  /*1f60*/  ULDC UR6, c[0x0][0x2f4] ;  /* 0x0000bd0000067ab9 */ /* 0x000fe20000000800 */
[----:B------:R-:W0:Y:S01]  /*1f70*/  LDC.64 R110, c[0x0][0x300] ;  /* 0x0000c000ff6e7b82 */ /* 0x000e220000000a00 */
[----:B------:R-:W-:Y:S01]  /*1f80*/  ISETP.NE.AND.EX P0, PT, RZ, UR5, PT, P0 ;  /* 0x00000005ff007c0c */ /* 0x000fe2000bf05300 */
[----:B------:R-:W1:Y:S01]  /*1f90*/  S2R R3, SR_TID.X ;  /* 0x0000000000037919 */ /* 0x000e620000002100 */
[----:B------:R-:W-:Y:S02]  /*1fa0*/  VIADD R0, R18, 0x60 ;  /* 0x0000006012007836 */ /* 0x000fe40000000000 */
[----:B------:R-:W-:Y:S01]  /*1fb0*/  IMAD.IADD R121, R26, 0x1, R25 ;  /* 0x000000011a797824 */ /* 0x000fe200078e0219 */
[----:B------:R-:W-:Y:S01]  /*1fc0*/  SHF.R.S32.HI R19, RZ, 0x1f, R18 ;  /* 0x0000001fff137819 */ /* 0x000fe20000011412 */
[----:B------:R-:W-:Y:S01]  /*1fd0*/  ULDC.64 UR8, c[0x0][0xa08] ;  /* 0x0002820000087ab9 */ /* 0x000fe20000000a00 */
[----:B------:R-:W3:Y:S06]  /*1fe0*/  LDC.64 R104, c[0x0][0x3f8] ;  /* 0x0000fe00ff687b82 */ /* 0x000eec0000000a00 */
[----:B------:R-:W-:-:S02]  /*1ff0*/  @P0 IADD3 R4, P1, R231, UR4, RZ ;  /* 0x00000004e7040c10 */ /* 0x000fc4000ff3e0ff */
[----:B------:R-:W4:Y:S02]  /*2000*/  LDC.64 R98, c[0x0][0x408] ;  /* 0x00010200ff627b82 */ /* 0x000f240000000a00 */
[----:B------:R-:W-:Y:S01]  /*2010*/  @P0 IADD3.X R5, R232, UR5, RZ, P1, !PT ;  /* 0x00000005e8050c10 */ /* 0x000fe20008ffe4ff */
[----:B------:R-:W-:-:S04]  /*2020*/  ULDC.64 UR4, c[0x0][0x330] ;  /* 0x0000cc0000047ab9 */ /* 0x000fc80000000a00 */
[----:B------:R1:W2:Y:S01]  /*2030*/  @P0 LDG.E R6, desc[UR60][R4.64] ;  /* 0x0000003c04060981 */ /* 0x0002a2000c1e1900 */
[----:B------:R-:W-:Y:S01]  /*2040*/  ISETP.GE.AND P1, PT, R206, UR6, PT ;  /* 0x00000006ce007c0c */ /* 0x000fe2000bf26270 */
[----:B------:R-:W-:Y:S01]  /*2050*/  IMAD.WIDE.U32 R112, R228, UR4, R18 ;  /* 0x00000004e4707c25 */ /* 0x000fe2000f8e0012 */
[----:B------:R-:W-:Y:S01]  /*2060*/  ISETP.GE.AND P0, PT, R18, UR6, PT ;  /* 0x0000000612007c0c */ /* 0x000fe2000bf06270 */
[----:B------:R-:W0:Y:S01]  /*2070*/  LDC R15, c[0x0][0x3f4] ;  /* 0x0000fd00ff0f7b82 */ /* 0x000e220000000800 */
[----:B------:R-:W-:Y:S01]  /*2080*/  SEL R7, RZ, 0xffffffff, P1 ;  /* 0xffffffffff077807 */ /* 0x000fe20000800000 */
[----:B------:R-:W-:Y:S01]  /*2090*/  IMAD R113, R228, UR5, R113 ;  /* 0x00000005e4717c24 */ /* 0x000fe2000f8e0271 */
[----:B------:R-:W-:Y:S01]  /*20a0*/  ISETP.GE.AND P1, PT, R0, UR6, PT ;  /* 0x0000000600007c0c */ /* 0x000fe2000bf26270 */
[----:B------:R-:W-:Y:S01]  /*20b0*/  ULDC.64 UR4, c[0x0][0x308] ;  /* 0x0000c20000047ab9 */ /* 0x000fe20000000a00 */
[----:B------:R-:W-:Y:S01]  /*20c0*/  SHF.R.S32.HI R13, RZ, 0x1f, R121 ;  /* 0x0000001fff0d7819 */ /* 0x000fe20000011479 */
[----:B-1----:R-:W-:Y:S01]  /*20d0*/  IMAD.SHL.U32 R4, R7, 0x2, RZ ;  /* 0x0000000207047824 */ /* 0x002fe200078e00ff */
[----:B------:R-:W-:Y:S01]  /*20e0*/  SEL R5, RZ, 0x8, P1 ;  /* 0x00000008ff057807 */ /* 0x000fe20000800000 */
[----:B------:R-:W-:Y:S01]  /*20f0*/  VIADD R8, R3, 0xffffff80 ;  /* 0xffffff8003087836 */ /* 0x000fe20000000000 */
[----:B------:R-:W-:Y:S01]  /*2100*/  SEL R3, RZ, 0x1, P0 ;  /* 0x00000001ff037807 */ /* 0x000fe20000000000 */
[----:B---3--:R-:W-:Y:S01]  /*2110*/  IMAD.WIDE.U32 R106, R204, R104, R18 ;  /* 0x00000068cc6a7225 */ /* 0x008fe200078e0012 */
[----:B------:R-:W-:Y:S01]  /*2120*/  ISETP.GE.AND P0, PT, R207, UR6, PT ;  /* 0x00000006cf007c0c */ /* 0x000fe2000bf06270 */
[----:B------:R-:W1:Y:S01]  /*2130*/  S2R R152, SR_TID.X ;  /* 0x0000000000987919 */ /* 0x000e620000002100 */
[----:B------:R-:W-:Y:S01]  /*2140*/  LOP3.LUT R3, R4, 0x2, R3, 0xe2, !PT ;  /* 0x0000000204037812 */ /* 0x000fe200078ee203 */
[----:B----4-:R-:W-:Y:S01]  /*2150*/  IMAD.WIDE.U32 R100, R204, R98, R18 ;  /* 0x00000062cc647225 */ /* 0x010fe200078e0012 */
[----:B------:R-:W-:-:S02]  /*2160*/  SEL R4, RZ, 0x4, P0 ;  /* 0x00000004ff047807 */ /* 0x000fc40000000000 */
[----:B------:R-:W-:Y:S01]  /*2170*/  SHF.R.S32.HI R7, RZ, 0x1f, R8 ;  /* 0x0000001fff077819 */ /* 0x000fe20000011408 */
[----:B------:R-:W-:Y:S01]  /*2180*/  IMAD R29, R105, 0x70, RZ ;  /* 0x00000070691d7824 */ /* 0x000fe200078e02ff */
[----:B------:R-:W-:Y:S01]  /*2190*/  LOP3.LUT R27, R5, R3, R4, 0xfe, !PT ;  /* 0x00000003051b7212 */ /* 0x000fe200078efe04 */
[----:B------:R-:W-:Y:S01]  /*21a0*/  VIADD R3, R18, 0x80 ;  /* 0x0000008012037836 */ /* 0x000fe20000000000 */
[----:B------:R-:W-:Y:S01]  /*21b0*/  LEA.HI R9, R7, R8, RZ, 0x2 ;  /* 0x0000000807097211 */ /* 0x000fe200078f10ff */
[-C--:B0-----:R-:W-:Y:S01]  /*21c0*/  IMAD R8, R13, R110.reuse, RZ ;  /* 0x0000006e0d087224 */ /* 0x081fe200078e02ff */
[----:B------:R-:W-:Y:S01]  /*21d0*/  SHF.R.S32.HI R148, RZ, 0x1f, R204 ;  /* 0x0000001fff947819 */ /* 0x000fe200000114cc */
[----:B------:R-:W-:Y:S01]  /*21e0*/  IMAD.WIDE.U32 R4, R121, R110, RZ ;  /* 0x0000006e79047225 */ /* 0x000fe200078e00ff */
[----:B------:R-:W-:Y:S02]  /*21f0*/  ISETP.GE.AND P0, PT, R3, UR6, PT ;  /* 0x0000000603007c0c */ /* 0x000fe4000bf06270 */
[----:B------:R-:W-:Y:S01]  /*2200*/  SHF.R.S32.HI R9, RZ, 0x1f, R9 ;  /* 0x0000001fff097819 */ /* 0x000fe20000011409 */
[----:B------:R-:W-:Y:S01]  /*2210*/  IMAD R7, R121, R111, R8 ;  /* 0x0000006f79077224 */ /* 0x000fe200078e0208 */
[----:B------:R-:W-:Y:S01]  /*2220*/  SEL R8, RZ, 0x10, P0 ;  /* 0x00000010ff087807 */ /* 0x000fe20000000000 */
[----:B------:R-:W-:Y:S01]  /*2230*/  IMAD R133, R111, 0x70, RZ ;  /* 0x000000706f857824 */ /* 0x000fe200078e02ff */
[----:B------:R-:W-:Y:S01]  /*2240*/  ISETP.NE.U32.AND P0, PT, RZ, UR8, PT ;  /* 0x00000008ff007c0c */ /* 0x000fe2000bf05070 */
[----:B------:R-:W-:Y:S01]  /*2250*/  IMAD.IADD R5, R5, 0x1, R7 ;  /* 0x0000000105057824 */ /* 0x000fe200078e0207 */
[----:B------:R-:W-:Y:S01]  /*2260*/  LEA.HI R9, R9, R204, RZ, 0x3 ;  /* 0x000000cc09097211 */ /* 0x000fe200078f18ff */
[----:B------:R-:W-:Y:S01]  /*2270*/  IMAD.SHL.U32 R137, R110, 0x40, RZ ;  /* 0x000000406e897824 */ /* 0x000fe200078e00ff */
[----:B------:R-:W-:Y:S01]  /*2280*/  ISETP.NE.AND.EX P0, PT, RZ, UR9, PT, P0 ;  /* 0x00000009ff007c0c */ /* 0x000fe2000bf05300 */
[----:B------:R-:W-:Y:S01]  /*2290*/  IMAD.WIDE.U32 R4, R228, UR4, R4 ;  /* 0x00000004e4047c25 */ /* 0x000fe2000f8e0004 */
[----:B------:R-:W-:-:S02]  /*22a0*/  LOP3.LUT R9, R9, 0xfffffff8, RZ, 0xc0, !PT ;  /* 0xfffffff809097812 */ /* 0x000fc400078ec0ff */
[----:B------:R-:W-:Y:S01]  /*22b0*/  LOP3.LUT R27, R27, R8, RZ, 0xfc, !PT ;  /* 0x000000081b1b7212 */ /* 0x000fe200078efcff */
[----:B------:R-:W-:Y:S01]  /*22c0*/  IMAD R5, R228, UR5, R5 ;  /* 0x00000005e4057c24 */ /* 0x000fe2000f8e0205 */
[----:B------:R-:W-:Y:S01]  /*22d0*/  ULDC.64 UR4, c[0x0][0x310] ;  /* 0x0000c40000047ab9 */ /* 0x000fe20000000a00 */
[----:B------:R-:W-:Y:S01]  /*22e0*/  IMAD.IADD R132, R204, 0x1, -R9 ;  /* 0x00000001cc847824 */ /* 0x000fe200078e0a09 */
[--C-:B------:R-:W-:Y:S01]  /*22f0*/  SHF.R.S32.HI R23, RZ, 0x1f, R22.reuse ;  /* 0x0000001fff177819 */ /* 0x100fe20000011416 */
[----:B------:R-:W-:Y:S01]  /*2300*/  IMAD R135, R99, 0x70, RZ ;  /* 0x0000007063877824 */ /* 0x000fe200078e02ff */
[----:B------:R-:W-:Y:S01]  /*2310*/  ISETP.GE.AND P2, PT, R207, R15, PT ;  /* 0x0000000fcf00720c */ /* 0x000fe20003f46270 */
[----:B------:R-:W-:Y:S01]  /*2320*/  IMAD.SHL.U32 R124, R15, 0x2, RZ ;  /* 0x000000020f7c7824 */ /* 0x000fe200078e00ff */
[----:B------:R-:W-:Y:S01]  /*2330*/  LOP3.LUT P1, RZ, R132, 0x4, RZ, 0xc0, !PT ;  /* 0x0000000484ff7812 */ /* 0x000fe2000782c0ff */
[----:B------:R-:W-:Y:S01]  /*2340*/  IMAD.WIDE.U32 R108, R204, R104, R22 ;  /* 0x00000068cc6c7225 */ /* 0x000fe200078e0016 */
[----:B------:R-:W-:-:S02]  /*2350*/  SHF.R.U32.HI R28, RZ, 0x3, R215 ;  /* 0x00000003ff1c7819 */ /* 0x000fc400000116d7 */
[C---:B------:R-:W-:Y:S01]  /*2360*/  IADD3 R120, P3, R204.reuse, R121, RZ ;  /* 0x00000079cc787210 */ /* 0x040fe20007f7e0ff */
[----:B------:R-:W-:Y:S01]  /*2370*/  IMAD.WIDE.U32 R102, R204, R98, R22 ;  /* 0x00000062cc667225 */ /* 0x000fe200078e0016 */
[----:B------:R-:W-:Y:S02]  /*2380*/  SHF.L.U64.HI R136, R110, 0x6, R111 ;  /* 0x000000066e887819 */ /* 0x000fe4000001026f */
[----:B------:R-:W-:Y:S01]  /*2390*/  SHF.R.S32.HI R149, RZ, 0x1f, R234 ;  /* 0x0000001fff957819 */ /* 0x000fe200000114ea */
[----:B------:R-:W-:Y:S01]  /*23a0*/  IMAD.X R121, R13, 0x1, R148, P3 ;  /* 0x000000010d797824 */ /* 0x000fe200018e0694 */
[----:B-1----:R-:W-:Y:S02]  /*23b0*/  LEA.HI R152, R152, 0x8, RZ, 0x19 ;  /* 0x0000000898987811 */ /* 0x002fe400078fc8ff */
[----:B--2---:R-:W-:-:S04]  /*23c0*/  LOP3.LUT R20, R20, 0xfffffffb, RZ, 0xc0, !PT ;  /* 0xfffffffb14147812 */ /* 0x004fc800078ec0ff */
[----:B------:R-:W-:Y:S02]  /*23d0*/  @P1 LOP3.LUT R20, R20, 0x4, RZ, 0xfc, !PT ;  /* 0x0000000414141812 */ /* 0x000fe400078efcff */
[----:B------:R-:W-:Y:S02]  /*23e0*/  ISETP.GE.AND P1, PT, R206, R15, PT ;  /* 0x0000000fce00720c */ /* 0x000fe40003f26270 */
[----:B------:R-:W-:-:S04]  /*23f0*/  LOP3.LUT R20, R20, 0xfffffffe, RZ, 0xc0, !PT ;  /* 0xfffffffe14147812 */ /* 0x000fc800078ec0ff */
[----:B------:R-:W-:-:S05]  /*2400*/  @P2 LOP3.LUT R20, R20, 0x1, RZ, 0xfc, !PT ;  /* 0x0000000114142812 */ /* 0x000fca00078efcff */
[----:B------:R0:W-:Y:S01]  /*2410*/  STL [R1+0x10], R20 ;  /* 0x0000101401007387 */ /* 0x0001e20000100800 */
[----:B------:R-:W-:Y:S02]  /*2420*/  SHF.R.S32.HI R7, RZ, 0x1f, R6 ;  /* 0x0000001fff077819 */ /* 0x000fe40000011406 */
[----:B------:R-:W-:Y:S01]  /*2430*/  SEL R37, R6, RZ, !P0 ;  /* 0x000000ff06257207 */ /* 0x000fe20004000000 */
[----:B------:R-:W-:Y:S01]  /*2440*/  IMAD R6, R148, R104, RZ ;  /* 0x0000006894067224 */ /* 0x000fe200078e02ff */
[----:B------:R-:W-:-:S03]  /*2450*/  SEL R8, R7, RZ, !P0 ;  /* 0x000000ff07087207 */ /* 0x000fc60004000000 */
[----:B------:R-:W-:-:S04]  /*2460*/  IMAD.WIDE.U32 R114, R37, UR4, R4 ;  /* 0x0000000425727c25 */ /* 0x000fc8000f8e0004 */
[----:B------:R-:W-:Y:S02]  /*2470*/  IMAD R10, R8, UR4, RZ ;  /* 0x00000004080a7c24 */ /* 0x000fe4000f8e02ff */
[----:B------:R-:W-:Y:S02]  /*2480*/  IMAD R9, R204, R105, R6 ;  /* 0x00000069cc097224 */ /* 0x000fe400078e0206 */
[----:B------:R-:W-:Y:S01]  /*2490*/  IMAD R11, R37, UR5, R10 ;  /* 0x00000005250b7c24 */ /* 0x000fe2000f8e020a */
[----:B------:R-:W-:Y:S01]  /*24a0*/  ULDC.64 UR4, c[0x0][0x338] ;  /* 0x0000ce0000047ab9 */ /* 0x000fe20000000a00 */
[-C--:B------:R-:W-:Y:S02]  /*24b0*/  IMAD R4, R148, R110.reuse, RZ ;  /* 0x0000006e94047224 */ /* 0x080fe400078e02ff */
[----:B------:R-:W-:-:S04]  /*24c0*/  IMAD.WIDE.U32 R6, R204, R110, R18 ;  /* 0x0000006ecc067225 */ /* 0x000fc800078e0012 */
[----:B------:R-:W-:Y:S01]  /*24d0*/  IMAD R10, R204, R111, R4 ;  /* 0x0000006fcc0a7224 */ /* 0x000fe200078e0204 */
[----:B------:R-:W-:Y:S01]  /*24e0*/  IADD3 R4, P0, R114, R6, RZ ;  /* 0x0000000672047210 */ /* 0x000fe20007f1e0ff */
[----:B------:R-:W-:Y:S02]  /*24f0*/  IMAD.IADD R5, R115, 0x1, R11 ;  /* 0x0000000173057824 */ /* 0x000fe400078e020b */
[----:B------:R-:W-:Y:S02]  /*2500*/  IMAD R8, R8, UR4, RZ ;  /* 0x0000000408087c24 */ /* 0x000fe4000f8e02ff */
[----:B------:R-:W-:Y:S01]  /*2510*/  IMAD.IADD R109, R109, 0x1, R9 ;  /* 0x000000016d6d7824 */ /* 0x000fe200078e0209 */
[----:B------:R-:W-:Y:S01]  /*2520*/  IADD3.X R6, R5, R7, R10, P0, !PT ;  /* 0x0000000705067210 */ /* 0x000fe200007fe40a */
[----:B------:R-:W-:Y:S01]  /*2530*/  IMAD R7, R148, R98, RZ ;  /* 0x0000006294077224 */ /* 0x000fe200078e02ff */
[----:B------:R-:W-:Y:S01]  /*2540*/  ISETP.GE.AND P0, PT, R18, R15, PT ;  /* 0x0000000f1200720c */ /* 0x000fe20003f06270 */
[----:B------:R-:W-:Y:S01]  /*2550*/  IMAD.IADD R107, R9, 0x1, R107 ;  /* 0x00000001096b7824 */ /* 0x000fe200078e026b */
[C---:B------:R-:W-:Y:S01]  /*2560*/  SEL R9, R15.reuse, RZ, P1 ;  /* 0x000000ff0f097207 */ /* 0x040fe20000800000 */
[----:B------:R-:W-:Y:S01]  /*2570*/  IMAD R11, R204, R99, R7 ;  /* 0x00000063cc0b7224 */ /* 0x000fe200078e0207 */
[----:B------:R-:W-:Y:S01]  /*2580*/  SEL R7, R15, RZ, P0 ;  /* 0x000000ff0f077207 */ /* 0x000fe20000000000 */
[----:B------:R-:W-:-:S04]  /*2590*/  IMAD.WIDE.U32 R112, R37, UR4, R112 ;  /* 0x0000000425707c25 */ /* 0x000fc8000f8e0070 */
[----:B------:R-:W-:Y:S01]  /*25a0*/  IMAD R37, R37, UR5, R8 ;  /* 0x0000000525257c24 */ /* 0x000fe2000f8e0208 */
[----:B------:R-:W-:Y:S01]  /*25b0*/  SEL R8, R15, RZ, P2 ;  /* 0x000000ff0f087207 */ /* 0x000fe20001000000 */
[----:B------:R-:W-:Y:S02]  /*25c0*/  IMAD.IADD R7, R18, 0x1, R7 ;  /* 0x0000000112077824 */ /* 0x000fe400078e0207 */
[----:B------:R-:W-:Y:S02]  /*25d0*/  IMAD.IADD R9, R206, 0x1, R9 ;  /* 0x00000001ce097824 */ /* 0x000fe400078e0209 */
[----:B------:R-:W-:Y:S01]  /*25e0*/  IMAD.IADD R12, R207, 0x1, R8 ;  /* 0x00000001cf0c7824 */ /* 0x000fe200078e0208 */
[----:B------:R-:W-:Y:S01]  /*25f0*/  SHF.R.S32.HI R8, RZ, 0x1f, R7 ;  /* 0x0000001fff087819 */ /* 0x000fe20000011407 */
[----:B------:R-:W-:Y:S01]  /*2600*/  IMAD.IADD R103, R103, 0x1, R11 ;  /* 0x0000000167677824 */ /* 0x000fe200078e020b */
[----:B------:R-:W-:Y:S01]  /*2610*/  SHF.R.S32.HI R10, RZ, 0x1f, R9 ;  /* 0x0000001fff0a7819 */ /* 0x000fe20000011409 */
[----:B------:R-:W-:Y:S01]  /*2620*/  IMAD.IADD R101, R11, 0x1, R101 ;  /* 0x000000010b657824 */ /* 0x000fe200078e0265 */
[-C--:B0-----:R-:W-:Y:S01]  /*2630*/  LEA.HI R20, R8, R7.reuse, RZ, 0x3 ;  /* 0x0000000708147211 */ /* 0x081fe200078f18ff */
[----:B-----5:R-:W-:Y:S01]  /*2640*/  IMAD.WIDE.U32 R108, R146, R104, R108 ;  /* 0x00000068926c7225 */ /* 0x020fe200078e006c */
[----:B------:R-:W-:-:S02]  /*2650*/  LEA.HI R7, R8, R7, RZ, 0x6 ;  /* 0x0000000708077211 */ /* 0x000fc400078f30ff */
[-C--:B------:R-:W-:Y:S01]  /*2660*/  LEA.HI R8, R10, R9.reuse, RZ, 0x6 ;  /* 0x000000090a087211 */ /* 0x080fe200078f30ff */
[----:B------:R-:W-:Y:S01]  /*2670*/  IMAD.WIDE.U32 R106, R146, R104, R106 ;  /* 0x00000068926a7225 */ /* 0x000fe200078e006a */
[----:B------:R-:W-:Y:S02]  /*2680*/  LEA.HI R21, R10, R9, RZ, 0x3 ;  /* 0x000000090a157211 */ /* 0x000fe400078f18ff */
[----:B------:R-:W-:Y:S01]  /*2690*/  SHF.R.S32.HI R7, RZ, 0x6, R7 ;  /* 0x00000006ff077819 */ /* 0x000fe20000011407 */
[-C--:B------:R-:W-:Y:S01]  /*26a0*/  IMAD.WIDE.U32 R102, R146, R98.reuse, R102 ;  /* 0x0000006292667225 */ /* 0x080fe200078e0066 */
[----:B------:R-:W-:Y:S02]  /*26b0*/  SHF.R.S32.HI R9, RZ, 0x6, R8 ;  /* 0x00000006ff097819 */ /* 0x000fe40000011408 */
[C---:B------:R-:W-:Y:S01]  /*26c0*/  LOP3.LUT R8, R216.reuse, 0x38, R20, 0xf8, !PT ;  /* 0x00000038d8087812 */ /* 0x040fe200078ef814 */
[C---:B------:R-:W-:Y:S01]  /*26d0*/  IMAD R144, R7.reuse, 0x1c00, R218 ;  /* 0x00001c0007907824 */ /* 0x040fe200078e02da */
[----:B------:R-:W-:Y:S01]  /*26e0*/  LOP3.LUT R10, R216, 0x38, R21, 0xf8, !PT ;  /* 0x00000038d80a7812 */ /* 0x000fe200078ef815 */
[--C-:B------:R-:W-:Y:S01]  /*26f0*/  IMAD R142, R7, 0x1c00, R219.reuse ;  /* 0x00001c00078e7824 */ /* 0x100fe200078e02db */
[----:B------:R-:W-:Y:S01]  /*2700*/  SHF.R.S32.HI R25, RZ, 0x1f, R12 ;  /* 0x0000001fff197819 */ /* 0x000fe2000001140c */
[C---:B------:R-:W-:Y:S01]  /*2710*/  IMAD R143, R9.reuse, 0x1c00, R218 ;  /* 0x00001c00098f7824 */ /* 0x040fe200078e02da */
[-C--:B------:R-:W-:Y:S01]  /*2720*/  LOP3.LUT R7, R8, R217.reuse, RZ, 0x3c, !PT ;  /* 0x000000d908077212 */ /* 0x080fe200078e3cff */
[----:B------:R-:W-:Y:S01]  /*2730*/  IMAD R140, R9, 0x1c00, R219 ;  /* 0x00001c00098c7824 */ /* 0x000fe200078e02db */
[----:B------:R-:W-:Y:S01]  /*2740*/  LOP3.LUT R10, R10, R217, RZ, 0x3c, !PT ;  /* 0x000000d90a0a7212 */ /* 0x000fe200078e3cff */
[----:B------:R-:W-:Y:S01]  /*2750*/  IMAD.WIDE.U32 R100, R146, R98, R100 ;  /* 0x0000006292647225 */ /* 0x000fe200078e0064 */
[----:B------:R-:W-:-:S02]  /*2760*/  LEA.HI R26, R25, R12, RZ, 0x3 ;  /* 0x0000000c191a7211 */ /* 0x000fc400078f18ff */
[----:B------:R-:W-:Y:S01]  /*2770*/  LEA.HI R12, R25, R12, RZ, 0x6 ;  /* 0x0000000c190c7211 */ /* 0x000fe200078f30ff */
[----:B------:R-:W-:Y:S01]  /*2780*/  IMAD.IADD R144, R144, 0x1, R7 ;  /* 0x0000000190907824 */ /* 0x000fe200078e0207 */
[----:B------:R-:W-:Y:S01]  /*2790*/  LOP3.LUT R7, R215, 0x38, R21, 0xf8, !PT ;  /* 0x00000038d7077812 */ /* 0x000fe200078ef815 */
[----:B------:R-:W-:Y:S01]  /*27a0*/  IMAD.IADD R143, R143, 0x1, R10 ;  /* 0x000000018f8f7824 */ /* 0x000fe200078e020a */
[----:B------:R-:W-:Y:S01]  /*27b0*/  SHF.R.S32.HI R12, RZ, 0x6, R12 ;  /* 0x00000006ff0c7819 */ /* 0x000fe2000001140c */
[----:B------:R-:W-:Y:S01]  /*27c0*/  IMAD.WIDE.U32 R110, R110, 0x70, RZ ;  /* 0x000000706e6e7825 */ /* 0x000fe200078e00ff */
[----:B------:R-:W-:Y:S02]  /*27d0*/  LOP3.LUT R10, R215, 0x38, R26, 0xf8, !PT ;  /* 0x00000038d70a7812 */ /* 0x000fe400078ef81a */
[-C--:B------:R-:W-:Y:S01]  /*27e0*/  LOP3.LUT R7, R7, R28.reuse, RZ, 0x3c, !PT ;  /* 0x0000001c07077212 */ /* 0x080fe200078e3cff */
[----:B------:R-:W-:Y:S01]  /*27f0*/  IMAD R139, R12, 0x1c00, R219 ;  /* 0x00001c000c8b7824 */ /* 0x000fe200078e02db */
[----:B------:R-:W-:Y:S01]  /*2800*/  LOP3.LUT R10, R10, R28, RZ, 0x3c, !PT ;  /* 0x0000001c0a0a7212 */ /* 0x000fe200078e3cff */
[----:B------:R-:W-:Y:S01]  /*2810*/  IMAD R141, R12, 0x1c00, R218 ;  /* 0x00001c000c8d7824 */ /* 0x000fe200078e02da */
[----:B------:R-:W-:Y:S01]  /*2820*/  SHF.R.S32.HI R9, RZ, 0x1f, R146 ;  /* 0x0000001fff097819 */ /* 0x000fe20000011492 */
[----:B------:R-:W-:Y:S01]  /*2830*/  IMAD.IADD R140, R140, 0x1, R7 ;  /* 0x000000018c8c7824 */ /* 0x000fe200078e0207 */
[C---:B------:R-:W-:Y:S01]  /*2840*/  LOP3.LUT R8, R216.reuse, 0x38, R26, 0xf8, !PT ;  /* 0x00000038d8087812 */ /* 0x040fe200078ef81a */
[----:B------:R-:W-:Y:S01]  /*2850*/  IMAD.IADD R139, R139, 0x1, R10 ;  /* 0x000000018b8b7824 */ /* 0x000fe200078e020a */
[----:B------:R-:W-:Y:S01]  /*2860*/  LOP3.LUT R11, R215, 0x38, R20, 0xf8, !PT ;  /* 0x00000038d70b7812 */ /* 0x000fe200078ef814 */
[C---:B------:R-:W-:Y:S01]  /*2870*/  IMAD R7, R9.reuse, R104, RZ ;  /* 0x0000006809077224 */ /* 0x040fe200078e02ff */
[----:B------:R-:W-:Y:S01]  /*2880*/  LOP3.LUT R12, R216, 0x18, R18, 0xf8, !PT ;  /* 0x00000018d80c7812 */ /* 0x000fe200078ef812 */
[----:B------:R-:W-:Y:S01]  /*2890*/  IMAD R10, R9, R98, RZ ;  /* 0x00000062090a7224 */ /* 0x000fe200078e02ff */
[----:B------:R-:W-:Y:S01]  /*28a0*/  LOP3.LUT R8, R8, R217, RZ, 0x3c, !PT ;  /* 0x000000d908087212 */ /* 0x000fe200078e3cff */
[----:B------:R-:W-:Y:S01]  /*28b0*/  VIADD R9, R18, 0xa0 ;  /* 0x000000a012097836 */ /* 0x000fe20000000000 */
[----:B------:R-:W-:Y:S01]  /*28c0*/  LOP3.LUT R11, R11, R28, RZ, 0x3c, !PT ;  /* 0x0000001c0b0b7212 */ /* 0x000fe200078e3cff */
[----:B------:R-:W-:Y:S01]  /*28d0*/  IMAD R31, R146, R105, R7 ;  /* 0x00000069921f7224 */ /* 0x000fe200078e0207 */
[----:B------:R-:W-:Y:S01]  /*28e0*/  LOP3.LUT R25, R12, R217, RZ, 0x3c, !PT ;  /* 0x000000d90c197212 */ /* 0x000fe200078e3cff */
[----:B------:R-:W-:Y:S01]  /*28f0*/  IMAD.IADD R141, R141, 0x1, R8 ;  /* 0x000000018d8d7824 */ /* 0x000fe200078e0208 */
[----:B------:R-:W-:Y:S01]  /*2900*/  ISETP.GE.AND P2, PT, R9, UR6, PT ;  /* 0x0000000609007c0c */ /* 0x000fe2000bf46270 */
[----:B------:R-:W-:Y:S01]  /*2910*/  IMAD.IADD R142, R142, 0x1, R11 ;  /* 0x000000018e8e7824 */ /* 0x000fe200078e020b */
[C---:B------:R-:W-:Y:S01]  /*2920*/  SHF.L.U64.HI R7, R104.reuse, 0x6, R105 ;  /* 0x0000000668077819 */ /* 0x040fe20000010269 */
[----:B------:R-:W-:Y:S01]  /*2930*/  IMAD.SHL.U32 R8, R104, 0x40, RZ ;  /* 0x0000004068087824 */ /* 0x000fe200078e00ff */
[----:B------:R-:W-:Y:S01]  /*2940*/  SEL R28, RZ, 0x20, P2 ;  /* 0x00000020ff1c7807 */ /* 0x000fe20001000000 */
[----:B------:R-:W-:Y:S01]  /*2950*/  IMAD R33, R146, R99, R10 ;  /* 0x0000006392217224 */ /* 0x000fe200078e020a */
[----:B------:R-:W-:Y:S01]  /*2960*/  SHF.L.U64.HI R10, R98, 0x6, R99 ;  /* 0x00000006620a7819 */ /* 0x000fe20000010263 */
[----:B------:R-:W-:Y:S01]  /*2970*/  IMAD.IADD R138, R218, 0x1, R25 ;  /* 0x00000001da8a7824 */ /* 0x000fe200078e0219 */
[----:B------:R-:W-:Y:S01]  /*2980*/  SHF.R.S32.HI R117, RZ, 0x3, R20 ;  /* 0x00000003ff757819 */ /* 0x000fe20000011414 */
[----:B------:R-:W-:Y:S01]  /*2990*/  IMAD.WIDE.U32 R104, R104, 0x70, RZ ;  /* 0x0000007068687825 */ /* 0x000fe200078e00ff */
[----:B------:R-:W-:-:S02]  /*29a0*/  SHF.R.S32.HI R116, RZ, 0x3, R21 ;  /* 0x00000003ff747819 */ /* 0x000fc40000011415 */
[----:B------:R-:W-:Y:S01]  /*29b0*/  SHF.R.S32.HI R25, RZ, 0x3, R26 ;  /* 0x00000003ff197819 */ /* 0x000fe2000001141a */
[C---:B------:R-:W-:Y:S01]  /*29c0*/  IMAD.SHL.U32 R11, R98.reuse, 0x40, RZ ;  /* 0x00000040620b7824 */ /* 0x040fe200078e00ff */
[----:B------:R-:W-:Y:S01]  /*29d0*/  LOP3.LUT R35, R27, R28, RZ, 0xfc, !PT ;  /* 0x0000001c1b237212 */ /* 0x000fe200078efcff */
[----:B------:R-:W-:Y:S01]  /*29e0*/  IMAD.WIDE.U32 R98, R98, 0x70, RZ ;  /* 0x0000007062627825 */ /* 0x000fe200078e00ff */
[----:B------:R-:W-:Y:S02]  /*29f0*/  LOP3.LUT R20, R20, 0xfffffff8, RZ, 0xc0, !PT ;  /* 0xfffffff814147812 */ /* 0x000fe400078ec0ff */
[----:B------:R-:W-:Y:S01]  /*2a00*/  LOP3.LUT R21, R21, 0xfffffff8, RZ, 0xc0, !PT ;  /* 0xfffffff815157812 */ /* 0x000fe200078ec0ff */
[----:B------:R-:W-:Y:S01]  /*2a10*/  IMAD.IADD R12, R109, 0x1, R31 ;  /* 0x000000016d0c7824 */ /* 0x000fe200078e021f */
        /* <DEDUP_REMOVED lines=12> */
[----:B------:R-:W-:Y:S01]  /*2ae0*/  SHF.R.S32.HI R28, RZ, 0x1f, R20 ;  /* 0x0000001fff1c7819 */ /* 0x000fe20000011414 */
[----:B------:R-:W-:Y:S01]  /*2af0*/  IMAD.IADD R36, R113, 0x1, R37 ;  /* 0x0000000171247824 */ /* 0x000fe200078e0225 */
[----:B------:R-:W-:-:S02]  /*2b00*/  SHF.R.S32.HI R29, RZ, 0x1f, R21 ;  /* 0x0000001fff1d7819 */ /* 0x000fc40000011415 */
[----:B------:R-:W-:Y:S02]  /*2b10*/  SHF.R.S32.HI R30, RZ, 0x1f, R26 ;  /* 0x0000001fff1e7819 */ /* 0x000fe4000001141a */
[----:B------:R-:W-:-:S07]  /*2b20*/  LOP3.LUT R35, R35, 0x20, RZ, 0xc0, !PT ;  /* 0x0000002023237812 */ /* 0x000fce00078ec0ff */
.L_x_5841:
[----:B-12---:R-:W2:Y:S01]  /*2b30*/  LDL.LU R41, [R1+0x10] ;  /* 0x0000100001297983 */ /* 0x006ea20000300800 */
[----:B-----5:R-:W-:Y:S01]  /*2b40*/  VIADD R49, R24, 0xffffffff ;  /* 0xffffffff18317836 */ /* 0x020fe20000000000 */
[----:B------:R-:W0:Y:S01]  /*2b50*/  LDC.64 R122, c[0x0][0x2e8] ;  /* 0x0000ba00ff7a7b82 */ /* 0x000e220000000a00 */
        /* <DEDUP_REMOVED lines=14> */
[----:B------:R-:W-:Y:S02]  /*2c40*/  ISETP.GT.AND P3, PT, R49, R125, PT ;  /* 0x0000007d3100720c */ /* 0x000fe40003f64270 */
[----:B0-----:R-:W-:-:S02]  /*2c50*/  LEA R44, P2, R24, R122, 0x1 ;  /* 0x0000007a182c7211 */ /* 0x001fc400078408ff */
[----:B------:R-:W-:Y:S02]  /*2c60*/  LEA R46, P4, R39, R122, 0x1 ;  /* 0x0000007a272e7211 */ /* 0x000fe400078808ff */
[-C--:B------:R-:W-:Y:S01]  /*2c70*/  LEA.HI.X R45, R24, R123.reuse, R38, 0x1, P2 ;  /* 0x0000007b182d7211 */ /* 0x080fe200010f0c26 */
[----:B------:R-:W-:Y:S01]  /*2c80*/  IMAD.MOV.U32 R24, RZ, RZ, R49 ;  /* 0x000000ffff187224 */ /* 0x000fe200078e0031 */
[----:B-1----:R-:W-:Y:S02]  /*2c90*/  ISETP.GE.AND P2, PT, R119, 0x1, PT ;  /* 0x000000017700780c */ /* 0x002fe40003f46270 */
[----:B------:R-:W-:Y:S01]  /*2ca0*/  LEA.HI.X R47, R39, R123, R40, 0x1, P4 ;  /* 0x0000007b272f7211 */ /* 0x000fe200020f0c28 */
[C---:B------:R-:W-:Y:S02]  /*2cb0*/  VIADD R39, R37.reuse, 0x20 ;  /* 0x0000002025277836 */ /* 0x040fe40000000000 */
[C---:B------:R-:W-:Y:S02]  /*2cc0*/  @P5 VIADD R39, R37.reuse, 0xffffffe0 ;  /* 0xffffffe025275836 */ /* 0x040fe40000000000 */
[----:B------:R-:W-:-:S02]  /*2cd0*/  IMAD R37, R37, 0x2, R118 ;  /* 0x0000000225257824 */ /* 0x000fc400078e0276 */
        /* <DEDUP_REMOVED lines=8> */
[-C--:B------:R-:W-:Y:S02]  /*2d60*/  IMAD R43, R135, R49.reuse, RZ ;  /* 0x00000031872b7224 */ /* 0x080fe400078e02ff */
[----:B0-----:R-:W-:Y:S02]  /*2d70*/  IMAD R41, R42, R104, R39 ;  /* 0x000000682a297224 */ /* 0x001fe400078e0227 */
        /* <DEDUP_REMOVED lines=64> */
.L_x_5746:
[----:B------:R-:W-:Y:S05]  /*3180*/  BSYNC B1 ;  /* 0x0000000000017941 */ /* 0x000fea0003800000 */
.L_x_5745:
        /* <DEDUP_REMOVED lines=56> */
.L_x_5748:
[----:B------:R-:W-:Y:S05]  /*3510*/  BSYNC B1 ;  /* 0x0000000000017941 */ /* 0x000fea0003800000 */
.L_x_5747:
[----:B01----:R-:W2:Y:S01]  /*3520*/  LDL R40, [R1+0x4c] ;  /* 0x00004c0001287983 */ /* 0x003ea20000100800 */
        /* <DEDUP_REMOVED lines=82> */
[----:B------:R-:W-:Y:S06]  /*3a50*/  @!P2 BRA `(.L_x_5749) ;  /* 0x000000000004a947 */ /* 0x000fec0003800000 */
[----:B------:R-:W-:Y:S01]  /*3a60*/  BPT.TRAP 0x1 ;  /* 0x000000040000795c */ /* 0x000fe20000300000 */
.L_x_5749:
[----:B------:R-:W-:Y:S01]  /*3a70*/  IMAD R96, R17, 0x8, R16 ;  /* 0x0000000811607824 */ /* 0x000fe200078e0210 */
[----:B------:R-:W-:Y:S01]  /*3a80*/  SHF.L.U32 R97, R209, 0x1f, RZ ;  /* 0x0000001fd1617819 */ /* 0x000fe200000006ff */
[----:B------:R-:W-:Y:S03]  /*3a90*/  BSSY B1, `(.L_x_5750) ;  /* 0x0000003000017945 */ /* 0x000fe60003800000 */
[----:B------:R-:W0:Y:S02]  /*3aa0*/  SYNCS.PHASECHK.TRANS64.TRYWAIT P5, [R96+URZ+0x36890], R97 ;  /* 0x03689061600075a7 */ /* 0x000e2400080a017f */
[----:B0-----:R-:W-:Y:S05]  /*3ab0*/  @!P5 BRA `(.L_x_5751) ;  /* 0x000002c80004d947 */ /* 0x001fea0003800000 */
.L_x_6137:
[----:B------:R-:W-:Y:S05]  /*3ac0*/  BSYNC B1 ;  /* 0x0000000000017941 */ /* 0x000fea0003800000 */
.L_x_5750:
        /* <DEDUP_REMOVED lines=55> */
.L_x_5757:
[----:B------:R-:W-:Y:S05]  /*3e40*/  BSYNC B3 ;  /* 0x0000000000037941 */ /* 0x000fea0003800000 */
.L_x_5756:
[----:B--2---:R1:W-:Y:S02]  /*3e50*/  STG.E.128 desc[UR60][R46.64], R40 ;  /* 0x000000282e007986 */ /* 0x0043e4000c101d3c */
.L_x_5755:
[----:B------:R-:W-:Y:S05]  /*3e60*/  BSYNC B2 ;  /* 0x0000000000027941 */ /* 0x000fea0003800000 */
.L_x_5754:
        /* <DEDUP_REMOVED lines=10> */
[C---:B------:R-:W-:Y:S02]  /*3f10*/  PRMT R91, R167.reuse, 0x5410, R91 ;  /* 0x00005410a75b7816 */ /* 0x040fe4000000005b */
[----:B------:R-:W-:Y:S02]  /*3f20*/  PRMT R88, R167, 0x5432, R88 ;  /* 0x00005432a7587816 */ /* 0x000fe40000000058 */
[----:B------:R-:W-:Y:S02]  /*3f30*/  SHF.R.U32.HI R92, RZ, 0x10, R93 ;  /* 0x00000010ff5c7819 */ /* 0x000fe4000001165d */
[----:B------:R-:W-:-:S02]  /*3f40*/  LOP3.LUT R122, R41, 0xffff0000, RZ, 0xc0, !PT ;  /* 0xffff0000297a7812 */ /* 0x000fc400078ec0ff */
[C---:B------:R-:W-:Y:S01]  /*3f50*/  LOP3.LUT R93, R91.reuse, 0xffff0000, RZ, 0xc0, !PT ;  /* 0xffff00005b5d7812 */ /* 0x040fe200078ec0ff */
[----:B------:R-:W-:Y:S01]  /*3f60*/  IMAD.U32 R91, R91, 0x10000, RZ ;  /* 0x000100005b5b7824 */ /* 0x000fe200078e00ff */
[C---:B------:R-:W-:Y:S01]  /*3f70*/  LOP3.LUT R90, R88.reuse, 0xffff0000, RZ, 0xc0, !PT ;  /* 0xffff0000585a7812 */ /* 0x040fe200078ec0ff */
[----:B------:R-:W-:Y:S01]  /*3f80*/  IMAD.U32 R88, R88, 0x10000, RZ ;  /* 0x0001000058587824 */ /* 0x000fe200078e00ff */
[----:B------:R-:W-:Y:S01]  /*3f90*/  SHF.R.U32.HI R94, RZ, 0x10, R95 ;  /* 0x00000010ff5e7819 */ /* 0x000fe2000001165f */
        /* <DEDUP_REMOVED lines=36> */
.L_x_5761:
[----:B------:R-:W-:Y:S05]  /*41e0*/  BSYNC B3 ;  /* 0x0000000000037941 */ /* 0x000fea0003800000 */
.L_x_5760:
[----:B--2---:R2:W-:Y:S02]  /*41f0*/  STG.E.128 desc[UR60][R46.64+0x40], R40 ;  /* 0x000040282e007986 */ /* 0x0045e4000c101d3c */
.L_x_5759:
[----:B------:R-:W-:Y:S05]  /*4200*/  BSYNC B2 ;  /* 0x0000000000027941 */ /* 0x000fea0003800000 */
.L_x_5758:
        /* <DEDUP_REMOVED lines=25> */
[C---:B------:R-:W-:Y:S02]  /*43a0*/  PRMT R41, R166.reuse, 0x5432, R88 ;  /* 0x00005432a6297816 */ /* 0x040fe40000000058 */
        /* <DEDUP_REMOVED lines=29> */
.L_x_5765:
[----:B------:R-:W-:Y:S05]  /*4580*/  BSYNC B3 ;  /* 0x0000000000037941 */ /* 0x000fea0003800000 */
.L_x_5764:
[----:B--2---:R3:W-:Y:S02]  /*4590*/  STG.E.128 desc[UR60][R46.64+0x80], R40 ;  /* 0x000080282e007986 */ /* 0x0047e4000c101d3c */
.L_x_5763:
[----:B------:R-:W-:Y:S05]  /*45a0*/  BSYNC B2 ;  /* 0x0000000000027941 */ /* 0x000fea0003800000 */
.L_x_5762:
        /* <DEDUP_REMOVED lines=9> */
[----:B------:R-:W-:Y:S02]  /*4640*/  SHF.R.U32.HI R80, RZ, 0x10, R81 ;  /* 0x00000010ff507819 */ /* 0x000fe40000011651 */
[----:B------:R-:W-:Y:S02]  /*4650*/  PRMT R84, R169, 0x5432, R84 ;  /* 0x00005432a9547816 */ /* 0x000fe40000000054 */
[----:B------:R-:W-:Y:S02]  /*4660*/  PRMT R81, R164, 0x5410, R85 ;  /* 0x00005410a4517816 */ /* 0x000fe40000000055 */
[----:B------:R-:W-:-:S02]  /*4670*/  SHF.R.U32.HI R82, RZ, 0x10, R83 ;  /* 0x00000010ff527819 */ /* 0x000fc40000011653 */
[C---:B--2---:R-:W-:Y:S01]  /*4680*/  LOP3.LUT R86, R41.reuse, 0xffff0000, RZ, 0xc0, !PT ;  /* 0xffff000029567812 */ /* 0x044fe200078ec0ff */
[----:B------:R-:W-:Y:S01]  /*4690*/  IMAD.U32 R41, R41, 0x10000, RZ ;  /* 0x0001000029297824 */ /* 0x000fe200078e00ff */
[----:B------:R-:W-:Y:S02]  /*46a0*/  LOP3.LUT R85, R84, 0xffff0000, RZ, 0xc0, !PT ;  /* 0xffff000054557812 */ /* 0x000fe400078ec0ff */
[C---:B------:R-:W-:Y:S01]  /*46b0*/  LOP3.LUT R83, R81.reuse, 0xffff0000, RZ, 0xc0, !PT ;  /* 0xffff000051537812 */ /* 0x040fe200078ec0ff */
[----:B------:R-:W-:Y:S01]  /*46c0*/  IMAD.U32 R81, R81, 0x10000, RZ ;  /* 0x0001000051517824 */ /* 0x000fe200078e00ff */
[----:B------:R-:W-:Y:S01]  /*46d0*/  PRMT R82, R170, 0x5432, R82 ;  /* 0x00005432aa527816 */ /* 0x000fe20000000052 */
[----:B------:R-:W-:Y:S01]  /*46e0*/  FMUL.FTZ R87, R86, R85 ;  /* 0x0000005556577220 */ /* 0x000fe20000410000 */
[----:B------:R-:W-:Y:S01]  /*46f0*/  PRMT R80, R164, 0x5432, R80 ;  /* 0x00005432a4507816 */ /* 0x000fe20000000050 */
[-C--:B------:R-:W-:Y:S01]  /*4700*/  FMUL.FTZ R86, R86, R83.reuse ;  /* 0x0000005356567220 */ /* 0x080fe20000410000 */
[C---:B------:R-:W-:Y:S01]  /*4710*/  LOP3.LUT R88, R42.reuse, 0xffff0000, RZ, 0xc0, !PT ;  /* 0xffff00002a587812 */ /* 0x040fe200078ec0ff */
[----:B------:R-:W-:Y:S01]  /*4720*/  FFMA.FTZ R83, R41, R83, -R87 ;  /* 0x0000005329537223 */ /* 0x000fe20000010857 */
[----:B------:R-:W-:-:S02]  /*4730*/  IMAD.U32 R42, R42, 0x10000, RZ ;  /* 0x000100002a2a7824 */ /* 0x000fc400078e00ff */
[----:B------:R-:W-:Y:S01]  /*4740*/  FFMA.FTZ R41, R41, R85, R86 ;  /* 0x0000005529297223 */ /* 0x000fe20000010056 */
[C---:B------:R-:W-:Y:S01]  /*4750*/  IMAD.U32 R85, R82.reuse, 0x10000, RZ ;  /* 0x0001000052557824 */ /* 0x040fe200078e00ff */
[----:B------:R-:W-:Y:S01]  /*4760*/  LOP3.LUT R82, R82, 0xffff0000, RZ, 0xc0, !PT ;  /* 0xffff000052527812 */ /* 0x000fe200078ec0ff */
[C---:B------:R-:W-:Y:S01]  /*4770*/  IMAD.U32 R86, R80.reuse, 0x10000, RZ ;  /* 0x0001000050567824 */ /* 0x040fe200078e00ff */
[----:B------:R-:W-:Y:S01]  /*4780*/  LOP3.LUT R80, R80, 0xffff0000, RZ, 0xc0, !PT ;  /* 0xffff000050507812 */ /* 0x000fe200078ec0ff */
[C---:B------:R-:W-:Y:S01]  /*4790*/  FMUL.FTZ R87, R88.reuse, R85 ;  /* 0x0000005558577220 */ /* 0x040fe20000410000 */
[----:B------:R-:W-:Y:S01]  /*47a0*/  F2FP.BF16.F32.PACK_AB R41, R41, R83 ;  /* 0x000000532929723e */ /* 0x000fe200000010ff */
[-C--:B------:R-:W-:Y:S02]  /*47b0*/  FMUL.FTZ R88, R88, R86.reuse ;  /* 0x0000005658587220 */ /* 0x080fe40000410000 */
[----:B------:R-:W-:Y:S01]  /*47c0*/  FFMA.FTZ R87, R42, R86, -R87 ;  /* 0x000000562a577223 */ /* 0x000fe20000010857 */
[----:B------:R-:W-:-:S02]  /*47d0*/  IMAD.U32 R86, R84, 0x10000, RZ ;  /* 0x0001000054567824 */ /* 0x000fc400078e00ff */
        /* <DEDUP_REMOVED lines=10> */
[C---:B------:R-:W-:Y:S01]  /*4880*/  FMUL.FTZ R80, R40.reuse, R86 ;  /* 0x0000005628507220 */ /* 0x040fe20000410000 */
[----:B------:R-:W-:-:S03]  /*4890*/  FMUL.FTZ R40, R40, R81 ;  /* 0x0000005128287220 */ /* 0x000fc60000410000 */
[----:B------:R-:W-:Y:S01]  /*48a0*/  F2FP.BF16.F32.PACK_AB R42, R42, R84 ;  /* 0x000000542a2a723e */ /* 0x000fe200000010ff */
[C---:B------:R-:W-:Y:S01]  /*48b0*/  FFMA.FTZ R80, R85.reuse, R81, -R80 ;  /* 0x0000005155507223 */ /* 0x040fe20000010850 */
[----:B------:R-:W-:-:S03]  /*48c0*/  FFMA.FTZ R40, R85, R86, R40 ;  /* 0x0000005655287223 */ /* 0x000fc60000010028 */
[----:B------:R-:W-:Y:S02]  /*48d0*/  IMAD.MOV.U32 R43, RZ, RZ, R42 ;  /* 0x000000ffff2b7224 */ /* 0x000fe400078e002a */
[----:B------:R-:W-:Y:S01]  /*48e0*/  F2FP.BF16.F32.PACK_AB R40, R40, R80 ;  /* 0x000000502828723e */ /* 0x000fe200000010ff */
[----:B------:R-:W-:-:S07]  /*48f0*/  IMAD.MOV.U32 R42, RZ, RZ, R87 ;  /* 0x000000ffff2a7224 */ /* 0x000fce00078e0057 */
.L_x_5769:
[----:B------:R-:W-:Y:S05]  /*4900*/  BSYNC B3 ;  /* 0x0000000000037941 */ /* 0x000fea0003800000 */
.L_x_5768:
[----:B--2---:R4:W-:Y:S02]  /*4910*/  STG.E.128 desc[UR60][R46.64+0xc0], R40 ;  /* 0x0000c0282e007986 */ /* 0x0049e4000c101d3c */
.L_x_5767:
[----:B------:R-:W-:Y:S05]  /*4920*/  BSYNC B2 ;  /* 0x0000000000027941 */ /* 0x000fea0003800000 */
.L_x_5766:
        /* <DEDUP_REMOVED lines=53> */
.L_x_5773:
[----:B------:R-:W-:Y:S05]  /*4c80*/  BSYNC B3 ;  /* 0x0000000000037941 */ /* 0x000fea0003800000 */
.L_x_5772:
[----:B--2---:R1:W-:Y:S02]  /*4c90*/  STG.E.128 desc[UR60][R46.64+0x100], R40 ;  /* 0x000100282e007986 */ /* 0x0043e4000c101d3c */
.L_x_5771:
[----:B------:R-:W-:Y:S05]  /*4ca0*/  BSYNC B2 ;  /* 0x0000000000027941 */ /* 0x000fea0003800000 */
.L_x_5770:
        /* <DEDUP_REMOVED lines=52> */
.L_x_5775:
[----:B------:R-:W-:Y:S05]  /*4ff0*/  BSYNC B2 ;  /* 0x0000000000027941 */ /* 0x000fea0003800000 */
.L_x_5774:
[----:B--2---:R1:W-:Y:S02]  /*5000*/  STG.E.128 desc[UR60][R46.64+0x140], R40 ;  /* 0x000140282e007986 */ /* 0x0043e4000c101d3c */
.L_x_5753:
[----:B------:R-:W-:Y:S05]  /*5010*/  BSYNC B1 ;  /* 0x0000000000017941 */ /* 0x000fea0003800000 */
.L_x_5752:
        /* <DEDUP_REMOVED lines=19> */
[----:B------:R-:W-:Y:S01]  /*5150*/  LOP3.LUT R41, R47, 0xffff0000, RZ, 0xc0, !PT ;  /* 0xffff00002f297812 */ /* 0x000fe200078ec0ff */
        /* <DEDUP_REMOVED lines=10> */
[----:B------:R-:W-:Y:S01]  /*5200*/  FFMA.FTZ R77, R71, R41, R77 ;  /* 0x00000029474d7223 */ /* 0x000fe2000001004d */
[C---:B------:R-:W-:Y:S01]  /*5210*/  FMUL.FTZ R78, R42.reuse, R74 ;  /* 0x0000004a2a4e7220 */ /* 0x040fe20000410000 */
[-C--:B------:R-:W-:Y:S01]  /*5220*/  FMUL.FTZ R41, R42, R75.reuse ;  /* 0x0000004b2a297220 */ /* 0x080fe20000410000 */
[----:B------:R-:W-:Y:S01]  /*5230*/  LOP3.LUT R42, R161, 0xffff0000, RZ, 0xc0, !PT ;  /* 0xffff0000a12a7812 */ /* 0x000fe200078ec0ff */
[----:B------:R-:W-:Y:S01]  /*5240*/  IMAD.U32 R46, R46, 0x10000, RZ ;  /* 0x000100002e2e7824 */ /* 0x000fe200078e00ff */
[----:B------:R-:W-:Y:S01]  /*5250*/  LOP3.LUT R68, R68, 0xffff0000, RZ, 0xc0, !PT ;  /* 0xffff000044447812 */ /* 0x000fe200078ec0ff */
[----:B------:R-:W-:Y:S01]  /*5260*/  FFMA.FTZ R76, R71, R72, -R76 ;  /* 0x00000048474c7223 */ /* 0x000fe2000001084c */
[C---:B------:R-:W-:Y:S01]  /*5270*/  FFMA.FTZ R78, R70.reuse, R75, -R78 ;  /* 0x0000004b464e7223 */ /* 0x040fe2000001084e */
[----:B------:R-:W-:Y:S01]  /*5280*/  FFMA.FTZ R41, R70, R74, R41 ;  /* 0x0000004a46297223 */ /* 0x000fe20000010029 */
[----:B------:R-:W-:Y:S01]  /*5290*/  FMUL.FTZ R70, R69, R42 ;  /* 0x0000002a45467220 */ /* 0x000fe20000410000 */
[----:B------:R-:W-:Y:S01]  /*52a0*/  FMUL.FTZ R72, R40, R47 ;  /* 0x0000002f28487220 */ /* 0x000fe20000410000 */
[----:B------:R-:W-:-:S02]  /*52b0*/  IMAD.U32 R43, R43, 0x10000, RZ ;  /* 0x000100002b2b7824 */ /* 0x000fc400078e00ff */
[----:B------:R-:W-:Y:S01]  /*52c0*/  FMUL.FTZ R69, R69, R68 ;  /* 0x0000004445457220 */ /* 0x000fe20000410000 */
[-C--:B------:R-:W-:Y:S01]  /*52d0*/  FMUL.FTZ R40, R40, R46.reuse ;  /* 0x0000002e28287220 */ /* 0x080fe20000410000 */
[----:B------:R-:W-:Y:S01]  /*52e0*/  FFMA.FTZ R72, R73, R46, -R72 ;  /* 0x0000002e49487223 */ /* 0x000fe20000010848 */
[C---:B------:R-:W-:Y:S01]  /*52f0*/  FFMA.FTZ R70, R43.reuse, R68, -R70 ;  /* 0x000000442b467223 */ /* 0x040fe20000010846 */
[----:B------:R-:W-:Y:S01]  /*5300*/  FFMA.FTZ R69, R43, R42, R69 ;  /* 0x0000002a2b457223 */ /* 0x000fe20000010045 */
[----:B------:R-:W-:Y:S01]  /*5310*/  FFMA.FTZ R47, R73, R47, R40 ;  /* 0x0000002f492f7223 */ /* 0x000fe20000010028 */
[----:B------:R-:W-:Y:S02]  /*5320*/  F2FP.BF16.F32.PACK_AB R76, R77, R76 ;  /* 0x0000004c4d4c723e */ /* 0x000fe400000010ff */
[----:B------:R-:W-:Y:S02]  /*5330*/  F2FP.BF16.F32.PACK_AB R42, R41, R78 ;  /* 0x0000004e292a723e */ /* 0x000fe400000010ff */
[----:B------:R-:W-:Y:S01]  /*5340*/  F2FP.BF16.F32.PACK_AB R43, R69, R70 ;  /* 0x00000046452b723e */ /* 0x000fe200000010ff */
[----:B------:R-:W-:Y:S01]  /*5350*/  IMAD.MOV.U32 R41, RZ, RZ, R76 ;  /* 0x000000ffff297224 */ /* 0x000fe200078e004c */
[----:B------:R-:W-:-:S07]  /*5360*/  F2FP.BF16.F32.PACK_AB R40, R47, R72 ;  /* 0x000000482f28723e */ /* 0x000fce00000010ff */
.L_x_5780:
[----:B------:R-:W-:Y:S05]  /*5370*/  BSYNC B2 ;  /* 0x0000000000027941 */ /* 0x000fea0003800000 */
.L_x_5779:
[----:B--2---:R1:W-:Y:S02]  /*5380*/  STG.E.128 desc[UR60][R44.64], R40 ;  /* 0x000000282c007986 */ /* 0x0043e4000c101d3c */
.L_x_5778:
[----:B------:R-:W-:Y:S05]  /*5390*/  BSYNC B1 ;  /* 0x0000000000017941 */ /* 0x000fea0003800000 */
.L_x_5777:
        /* <DEDUP_REMOVED lines=28> */
[----:B------:R-:W-:Y:S01]  /*5560*/  FMUL.FTZ R71, R67, R70 ;  /* 0x0000004643477220 */ /* 0x000fe20000410000 */
[----:B------:R-:W-:Y:S01]  /*5570*/  LOP3.LUT R156, R156, 0xffff0000, RZ, 0xc0, !PT ;  /* 0xffff00009c9c7812 */ /* 0x000fe200078ec0ff */
[----:B------:R-:W-:Y:S01]  /*5580*/  IMAD.U32 R66, R66, 0x10000, RZ ;  /* 0x0001000042427824 */ /* 0x000fe200078e00ff */
[C---:B------:R-:W-:Y:S01]  /*5590*/  LOP3.LUT R67, R40.reuse, 0xffff0000, RZ, 0xc0, !PT ;  /* 0xffff000028437812 */ /* 0x040fe200078ec0ff */
[----:B------:R-:W-:-:S02]  /*55a0*/  IMAD.U32 R41, R40, 0x10000, RZ ;  /* 0x0001000028297824 */ /* 0x000fc400078e00ff */
[----:B------:R-:W-:Y:S01]  /*55b0*/  FFMA.FTZ R40, R69, R70, -R74 ;  /* 0x0000004645287223 */ /* 0x000fe2000001084a */
[----:B------:R-:W-:Y:S02]  /*55c0*/  IMAD.U32 R64, R64, 0x10000, RZ ;  /* 0x0001000040407824 */ /* 0x000fe400078e00ff */
[C---:B------:R-:W-:Y:S01]  /*55d0*/  FFMA.FTZ R68, R46.reuse, R68, -R73 ;  /* 0x000000442e447223 */ /* 0x040fe20000010849 */
[----:B------:R-:W-:Y:S01]  /*55e0*/  FFMA.FTZ R47, R46, R65, R47 ;  /* 0x000000412e2f7223 */ /* 0x000fe2000001002f */
[CC--:B------:R-:W-:Y:S01]  /*55f0*/  FMUL.FTZ R46, R42.reuse, R157.reuse ;  /* 0x0000009d2a2e7220 */ /* 0x0c0fe20000410000 */
[----:B------:R-:W-:Y:S01]  /*5600*/  FMUL.FTZ R70, R42, R156 ;  /* 0x0000009c2a467220 */ /* 0x000fe20000410000 */
[----:B------:R-:W-:Y:S01]  /*5610*/  FMUL.FTZ R42, R67, R66 ;  /* 0x00000042432a7220 */ /* 0x000fe20000410000 */
[----:B------:R-:W-:Y:S02]  /*5620*/  IMAD.U32 R43, R43, 0x10000, RZ ;  /* 0x000100002b2b7824 */ /* 0x000fe400078e00ff */
        /* <DEDUP_REMOVED lines=8> */
[----:B------:R-:W-:Y:S01]  /*56b0*/  F2FP.BF16.F32.PACK_AB R40, R67, R42 ;  /* 0x0000002a4328723e */ /* 0x000fe200000010ff */
[----:B------:R-:W-:Y:S01]  /*56c0*/  IMAD.MOV.U32 R42, RZ, RZ, R68 ;  /* 0x000000ffff2a7224 */ /* 0x000fe200078e0044 */
[----:B------:R-:W-:-:S07]  /*56d0*/  F2FP.BF16.F32.PACK_AB R43, R43, R46 ;  /* 0x0000002e2b2b723e */ /* 0x000fce00000010ff */
.L_x_5784:
[----:B------:R-:W-:Y:S05]  /*56e0*/  BSYNC B2 ;  /* 0x0000000000027941 */ /* 0x000fea0003800000 */
.L_x_5783:
[----:B--2---:R1:W-:Y:S02]  /*56f0*/  STG.E.128 desc[UR60][R44.64+0x40], R40 ;  /* 0x000040282c007986 */ /* 0x0043e4000c101d3c */
.L_x_5782:
[----:B------:R-:W-:Y:S05]  /*5700*/  BSYNC B1 ;  /* 0x0000000000017941 */ /* 0x000fea0003800000 */
.L_x_5781:
        /* <DEDUP_REMOVED lines=11> */
[----:B------:R-:W-:Y:S02]  /*57c0*/  PRMT R47, R155, 0x5432, R64 ;  /* 0x000054329b2f7816 */ /* 0x000fe40000000040 */
[C---:B------:R-:W-:Y:S02]  /*57d0*/  PRMT R64, R154.reuse, 0x5410, R65 ;  /* 0x000054109a407816 */ /* 0x040fe40000000041 */
[----:B------:R-:W-:-:S02]  /*57e0*/  PRMT R154, R154, 0x5432, R61 ;  /* 0x000054329a9a7816 */ /* 0x000fc4000000003d */
[----:B------:R-:W-:Y:S01]  /*57f0*/  SHF.R.U32.HI R62, RZ, 0x10, R63 ;  /* 0x00000010ff3e7819 */ /* 0x000fe2000001163f */
[----:B------:R-:W-:Y:S01]  /*5800*/  IMAD.U32 R65, R64, 0x10000, RZ ;  /* 0x0001000040417824 */ /* 0x000fe200078e00ff */
[----:B------:R-:W-:Y:S02]  /*5810*/  LOP3.LUT R61, R41, 0xffff0000, RZ, 0xc0, !PT ;  /* 0xffff0000293d7812 */ /* 0x000fe400078ec0ff */
[C---:B------:R-:W-:Y:S01]  /*5820*/  LOP3.LUT R66, R154.reuse, 0xffff0000, RZ, 0xc0, !PT ;  /* 0xffff00009a427812 */ /* 0x040fe200078ec0ff */
[----:B------:R-:W-:Y:S01]  /*5830*/  IMAD.U32 R154, R154, 0x10000, RZ ;  /* 0x000100009a9a7824 */ /* 0x000fe200078e00ff */
[----:B------:R-:W-:Y:S01]  /*5840*/  PRMT R155, R155, 0x5410, R62 ;  /* 0x000054109b9b7816 */ /* 0x000fe2000000003e */
[----:B------:R-:W-:Y:S01]  /*5850*/  IMAD.U32 R62, R41, 0x10000, RZ ;  /* 0x00010000293e7824 */ /* 0x000fe200078e00ff */
[----:B------:R-:W-:Y:S01]  /*5860*/  LOP3.LUT R63, R47, 0xffff0000, RZ, 0xc0, !PT ;  /* 0xffff00002f3f7812 */ /* 0x000fe200078ec0ff */
[----:B------:R-:W-:Y:S01]  /*5870*/  FMUL.FTZ R69, R61, R66 ;  /* 0x000000423d457220 */ /* 0x000fe20000410000 */
[----:B------:R-:W-:Y:S01]  /*5880*/  LOP3.LUT R60, R42, 0xffff0000, RZ, 0xc0, !PT ;  /* 0xffff00002a3c7812 */ /* 0x000fe200078ec0ff */
[----:B------:R-:W-:Y:S01]  /*5890*/  IMAD.U32 R67, R155, 0x10000, RZ ;  /* 0x000100009b437824 */ /* 0x000fe200078e00ff */
[----:B------:R-:W-:Y:S01]  /*58a0*/  LOP3.LUT R42, R43, 0xffff0000, RZ, 0xc0, !PT ;  /* 0xffff00002b2a7812 */ /* 0x000fe200078ec0ff */
[-C--:B------:R-:W-:Y:S01]  /*58b0*/  FMUL.FTZ R71, R61, R63.reuse ;  /* 0x0000003f3d477220 */ /* 0x080fe20000410000 */
[C---:B------:R-:W-:Y:S01]  /*58c0*/  IMAD.U32 R41, R40.reuse, 0x10000, RZ ;  /* 0x0001000028297824 */ /* 0x040fe200078e00ff */
        /* <DEDUP_REMOVED lines=24> */
.L_x_5788:
[----:B------:R-:W-:Y:S05]  /*5a50*/  BSYNC B2 ;  /* 0x0000000000027941 */ /* 0x000fea0003800000 */
.L_x_5787:
[----:B--2---:R1:W-:Y:S02]  /*5a60*/  STG.E.128 desc[UR60][R44.64+0x80], R40 ;  /* 0x000080282c007986 */ /* 0x0043e4000c101d3c */
.L_x_5786:
[----:B------:R-:W-:Y:S05]  /*5a70*/  BSYNC B1 ;  /* 0x0000000000017941 */ /* 0x000fea0003800000 */
.L_x_5785:
        /* <DEDUP_REMOVED lines=52> */
.L_x_5792:
[----:B------:R-:W-:Y:S05]  /*5dc0*/  BSYNC B2 ;  /* 0x0000000000027941 */ /* 0x000fea0003800000 */
.L_x_5791:
[----:B--2---:R1:W-:Y:S02]  /*5dd0*/  STG.E.128 desc[UR60][R44.64+0xc0], R40 ;  /* 0x0000c0282c007986 */ /* 0x0043e4000c101d3c */
.L_x_5790:
[----:B------:R-:W-:Y:S05]  /*5de0*/  BSYNC B1 ;  /* 0x0000000000017941 */ /* 0x000fea0003800000 */
.L_x_5789:
        /* <DEDUP_REMOVED lines=33> */
[----:B------:R-:W-:Y:S01]  /*6000*/  IMAD.U32 R54, R54, 0x10000, RZ ;  /* 0x0001000036367824 */ /* 0x000fe200078e00ff */
[----:B------:R-:W-:Y:S01]  /*6010*/  LOP3.LUT R131, R131, 0xffff0000, RZ, 0xc0, !PT ;  /* 0xffff000083837812 */ /* 0x000fe200078ec0ff */
[C---:B------:R-:W-:Y:S01]  /*6020*/  FFMA.FTZ R61, R42.reuse, R55, -R61 ;  /* 0x000000372a3d7223 */ /* 0x040fe2000001083d */
[----:B------:R-:W-:Y:S01]  /*6030*/  FFMA.FTZ R58, R42, R58, R43 ;  /* 0x0000003a2a3a7223 */ /* 0x000fe2000001002b */
[----:B------:R-:W-:Y:S01]  /*6040*/  FFMA.FTZ R63, R46, R56, -R63 ;  /* 0x000000382e3f7223 */ /* 0x000fe2000001083f */
[----:B------:R-:W-:Y:S01]  /*6050*/  FMUL.FTZ R42, R40, R57 ;  /* 0x00000039282a7220 */ /* 0x000fe20000410000 */
[----:B------:R-:W-:Y:S01]  /*6060*/  FFMA.FTZ R46, R46, R59, R47 ;  /* 0x0000003b2e2e7223 */ /* 0x000fe2000001002f */
        /* <DEDUP_REMOVED lines=13> */
.L_x_5796:
[----:B------:R-:W-:Y:S05]  /*6140*/  BSYNC B2 ;  /* 0x0000000000027941 */ /* 0x000fea0003800000 */
.L_x_5795:
[----:B--2---:R1:W-:Y:S02]  /*6150*/  STG.E.128 desc[UR60][R44.64+0x100], R40 ;  /* 0x000100282c007986 */ /* 0x0043e4000c101d3c */
.L_x_5794:
[----:B------:R-:W-:Y:S05]  /*6160*/  BSYNC B1 ;  /* 0x0000000000017941 */ /* 0x000fea0003800000 */
.L_x_5793:
        /* <DEDUP_REMOVED lines=52> */
.L_x_5798:
[----:B------:R-:W-:Y:S05]  /*64b0*/  BSYNC B1 ;  /* 0x0000000000017941 */ /* 0x000fea0003800000 */
.L_x_5797:
[----:B--2---:R1:W-:Y:S01]  /*64c0*/  STG.E.128 desc[UR60][R44.64+0x140], R40 ;  /* 0x000140282c007986 */ /* 0x0043e2000c101d3c */
[----:B------:R-:W-:Y:S05]  /*64d0*/  BRA `(.L_x_5776) ;  /* 0x0000004000487947 */ /* 0x000fea0003800000 */
.L_x_5744:
        /* <DEDUP_REMOVED lines=47> */
.L_x_5800:
[----:B------:R-:W-:Y:S05]  /*67d0*/  BSYNC B1 ;  /* 0x0000000000017941 */ /* 0x000fea0003800000 */
.L_x_5799:
        /* <DEDUP_REMOVED lines=47> */
.L_x_5802:
[----:B------:R-:W-:Y:S05]  /*6ad0*/  BSYNC B1 ;  /* 0x0000000000017941 */ /* 0x000fea0003800000 */
.L_x_5801:
[----:B0-----:R-:W2:Y:S01]  /*6ae0*/  LDL R88, [R1+0x4c] ;  /* 0x00004c0001587983 */ /* 0x001ea20000100800 */
        /* <DEDUP_REMOVED lines=19> */
[----:B------:R-:W-:-:S05]  /*6c20*/  IMAD.MOV.U32 R91, RZ, RZ, R61 ;  /* 0x000000ffff5b7224 */ /* 0x000fca00078e003d */
[----:B------:R-:W-:Y:S02]  /*6c30*/  PRMT R167, R91, 0x7610, R167 ;  /* 0x000076105ba77816 */ /* 0x000fe400000000a7 */
        /* <DEDUP_REMOVED lines=19> */
[----:B------:R-:W-:Y:S02]  /*6d70*/  IMAD.MOV.U32 R88, RZ, RZ, R62 ;  /* 0x000000ffff587224 */ /* 0x000fe400078e003e */
[----:B------:R-:W-:Y:S01]  /*6d80*/  IMAD.MOV.U32 R90, RZ, RZ, R60 ;  /* 0x000000ffff5a7224 */ /* 0x000fe200078e003c */
[----:B------:R-:W-:Y:S01]  /*6d90*/  PRMT R166, R89, 0x7610, R166 ;  /* 0x0000761059a67816 */ /* 0x000fe200000000a6 */
[----:B-----5:R-:W-:-:S03]  /*6da0*/  IMAD.MOV.U32 R89, RZ, RZ, R66 ;  /* 0x000000ffff597224 */ /* 0x020fc600078e0042 */
        /* <DEDUP_REMOVED lines=38> */
.L_x_5803:
        /* <DEDUP_REMOVED lines=8> */
.L_x_6138:
[----:B------:R-:W-:Y:S05]  /*7090*/  BSYNC B1 ;  /* 0x0000000000017941 */ /* 0x000fea0003800000 */
.L_x_5804:
        /* <DEDUP_REMOVED lines=42> */
[----:B0-----:R-:W-:Y:S01]  /*7340*/  IMAD.U32 R167, R93, 0x10000, RZ ;  /* 0x000100005da77824 */ /* 0x001fe200078e00ff */
[----:B------:R-:W-:Y:S01]  /*7350*/  SHF.R.U32.HI R51, RZ, 0x10, R51 ;  /* 0x00000010ff337819 */ /* 0x000fe20000011633 */
[----:B------:R-:W-:Y:S01]  /*7360*/  IMAD.U32 R163, R49, 0x10000, RZ ;  /* 0x0001000031a37824 */ /* 0x000fe200078e00ff */
[----:B------:R-:W-:Y:S01]  /*7370*/  PRMT R63, R166, 0x5410, R63 ;  /* 0x00005410a63f7816 */ /* 0x000fe2000000003f */
[----:B------:R-:W-:Y:S01]  /*7380*/  IMAD.U32 R166, R50, 0x10000, RZ ;  /* 0x0001000032a67824 */ /* 0x000fe200078e00ff */
[----:B------:R-:W-:-:S02]  /*7390*/  PRMT R51, R164, 0x5410, R51 ;  /* 0x00005410a4337816 */ /* 0x000fc40000000033 */
        /* <DEDUP_REMOVED lines=29> */
[C---:B------:R-:W-:Y:S02]  /*7570*/  FMUL.FTZ R91, R95.reuse, R63 ;  /* 0x0000003f5f5b7220 */ /* 0x040fe40000410000 */
        /* <DEDUP_REMOVED lines=46> */
.L_x_5811:
[----:B------:R-:W-:Y:S05]  /*7860*/  BSYNC B3 ;  /* 0x0000000000037941 */ /* 0x000fea0003800000 */
.L_x_5810:
        /* <DEDUP_REMOVED lines=12> */
.L_x_5809:
[----:B------:R-:W-:Y:S05]  /*7930*/  BSYNC B2 ;  /* 0x0000000000027941 */ /* 0x000fea0003800000 */
.L_x_5808:
        /* <DEDUP_REMOVED lines=116> */
.L_x_5815:
[----:B------:R-:W-:Y:S05]  /*8080*/  BSYNC B3 ;  /* 0x0000000000037941 */ /* 0x000fea0003800000 */
.L_x_5814:
        /* <DEDUP_REMOVED lines=12> */
.L_x_5813:
[----:B------:R-:W-:Y:S05]  /*8150*/  BSYNC B2 ;  /* 0x0000000000027941 */ /* 0x000fea0003800000 */
.L_x_5812:
        /* <DEDUP_REMOVED lines=52> */
[C---:B------:R-:W-:Y:S01]  /*84a0*/  IMAD.U32 R63, R47.reuse, 0x10000, RZ ;  /* 0x000100002f3f7824 */ /* 0x040fe200078e00ff */
        /* <DEDUP_REMOVED lines=9> */
[C---:B------:R-:W-:Y:S01]  /*8540*/  PRMT R52, R172.reuse, 0x5410, R52 ;  /* 0x00005410ac347816 */ /* 0x040fe20000000034 */
        /* <DEDUP_REMOVED lines=56> */
.L_x_5817:
[----:B------:R-:W-:Y:S05]  /*88d0*/  BSYNC B2 ;  /* 0x0000000000027941 */ /* 0x000fea0003800000 */
.L_x_5816:
        /* <DEDUP_REMOVED lines=10> */
.L_x_5807:
[----:B------:R-:W-:Y:S05]  /*8980*/  BSYNC B1 ;  /* 0x0000000000017941 */ /* 0x000fea0003800000 */
.L_x_5806:
        /* <DEDUP_REMOVED lines=81> */
[C---:B------:R-:W-:Y:S01]  /*8ea0*/  FFMA.FTZ R72, R62.reuse, R57, -R72 ;  /* 0x000000393e487223 */ /* 0x040fe20000010848 */
        /* <DEDUP_REMOVED lines=50> */
.L_x_5821:
[----:B------:R-:W-:Y:S05]  /*91d0*/  BSYNC B2 ;  /* 0x0000000000027941 */ /* 0x000fea0003800000 */
.L_x_5820:
[----:B0-----:R0:W-:Y:S04]  /*91e0*/  STG.E.128 desc[UR60][R48.64], R40 ;  /* 0x0000002830007986 */ /* 0x0011e8000c101d3c */
[----:B--2---:R0:W-:Y:S02]  /*91f0*/  @!P3 STG.E.128 desc[UR60][R50.64], R44 ;  /* 0x0000002c3200b986 */ /* 0x0041e4000c101d3c */
.L_x_5819:
[----:B------:R-:W-:Y:S05]  /*9200*/  BSYNC B1 ;  /* 0x0000000000017941 */ /* 0x000fea0003800000 */
.L_x_5818:
        /* <DEDUP_REMOVED lines=47> */
[----:B------:R-:W-:Y:S01]  /*9500*/  SHF.R.U64 R56, R82, 0x10, R83 ;  /* 0x0000001052387819 */ /* 0x000fe20000001253 */
[----:B------:R-:W-:Y:S01]  /*9510*/  IMAD.U32 R74, R68, 0x10000, RZ ;  /* 0x00010000444a7824 */ /* 0x000fe200078e00ff */
[----:B------:R-:W-:Y:S01]  /*9520*/  SHF.R.U64 R54, R70, 0x10, R71 ;  /* 0x0000001046367819 */ /* 0x000fe20000001247 */
[----:B------:R-:W-:Y:S01]  /*9530*/  IMAD.U32 R72, R80, 0x10000, RZ ;  /* 0x0001000050487824 */ /* 0x000fe200078e00ff */
[----:B------:R-:W-:-:S02]  /*9540*/  SHF.R.U32.HI R82, RZ, 0x10, R83 ;  /* 0x00000010ff527819 */ /* 0x000fc40000011653 */
[----:B------:R-:W-:Y:S01]  /*9550*/  SHF.R.U32.HI R70, RZ, 0x10, R71 ;  /* 0x00000010ff467819 */ /* 0x000fe20000011647 */
[----:B------:R-:W-:Y:S01]  /*9560*/  FMUL.FTZ R84, R59, R72 ;  /* 0x000000483b547220 */ /* 0x000fe20000410000 */
[----:B------:R-:W-:Y:S02]  /*9570*/  PRMT R162, R162, 0x5410, R55 ;  /* 0x00005410a2a27816 */ /* 0x000fe40000000037 */
[----:B------:R-:W-:Y:S01]  /*9580*/  LOP3.LUT R60, R45, 0xffff0000, RZ, 0xc0, !PT ;  /* 0xffff00002d3c7812 */ /* 0x000fe200078ec0ff */
[-C--:B------:R-:W-:Y:S01]  /*9590*/  FFMA.FTZ R84, R57, R74.reuse, -R84 ;  /* 0x0000004a39547223 */ /* 0x080fe20000010854 */
[----:B------:R-:W-:Y:S01]  /*95a0*/  LOP3.LUT R55, R80, 0xffff0000, RZ, 0xc0, !PT ;  /* 0xffff000050377812 */ /* 0x000fe200078ec0ff */
[----:B------:R-:W-:Y:S01]  /*95b0*/  FMUL.FTZ R80, R59, R74 ;  /* 0x0000004a3b507220 */ /* 0x000fe20000410000 */
[----:B------:R-:W-:Y:S01]  /*95c0*/  PRMT R82, R161, 0x5432, R82 ;  /* 0x00005432a1527816 */ /* 0x000fe20000000052 */
[----:B------:R-:W-:Y:S01]  /*95d0*/  IMAD.U32 R45, R44, 0x10000, RZ ;  /* 0x000100002c2d7824 */ /* 0x000fe200078e00ff */
[----:B------:R-:W-:Y:S01]  /*95e0*/  PRMT R70, R159, 0x5432, R70 ;  /* 0x000054329f467816 */ /* 0x000fe20000000046 */
[----:B------:R-:W-:Y:S01]  /*95f0*/  FMUL.FTZ R73, R60, R55 ;  /* 0x000000373c497220 */ /* 0x000fe20000410000 */
[----:B------:R-:W-:Y:S01]  /*9600*/  LOP3.LUT R58, R41, 0xffff0000, RZ, 0xc0, !PT ;  /* 0xffff0000293a7812 */ /* 0x000fe200078ec0ff */
[----:B------:R-:W-:Y:S01]  /*9610*/  IMAD.U32 R59, R82, 0x10000, RZ ;  /* 0x00010000523b7824 */ /* 0x000fe200078e00ff */
[----:B------:R-:W-:Y:S01]  /*9620*/  LOP3.LUT R71, R68, 0xffff0000, RZ, 0xc0, !PT ;  /* 0xffff000044477812 */ /* 0x000fe200078ec0ff */
[----:B------:R-:W-:-:S02]  /*9630*/  IMAD.U32 R68, R70, 0x10000, RZ ;  /* 0x0001000046447824 */ /* 0x000fc400078e00ff */
[----:B------:R-:W-:Y:S01]  /*9640*/  FFMA.FTZ R80, R57, R72, R80 ;  /* 0x0000004839507223 */ /* 0x000fe20000010050 */
[----:B------:R-:W-:Y:S01]  /*9650*/  LOP3.LUT R47, R47, 0xffff0000, RZ, 0xc0, !PT ;  /* 0xffff00002f2f7812 */ /* 0x000fe200078ec0ff */
[----:B------:R-:W-:Y:S02]  /*9660*/  IMAD.U32 R41, R40, 0x10000, RZ ;  /* 0x0001000028297824 */ /* 0x000fe400078e00ff */
[-C--:B------:R-:W-:Y:S01]  /*9670*/  FMUL.FTZ R75, R60, R71.reuse ;  /* 0x000000473c4b7220 */ /* 0x080fe20000410000 */
[----:B------:R-:W-:Y:S01]  /*9680*/  FFMA.FTZ R57, R58, R71, -R73 ;  /* 0x000000473a397223 */ /* 0x000fe20000010849 */
        /* <DEDUP_REMOVED lines=8> */
[----:B------:R-:W-:Y:S01]  /*9710*/  FFMA.FTZ R59, R62, R59, R60 ;  /* 0x0000003b3e3b7223 */ /* 0x000fe2000001003c */
[----:B------:R-:W-:Y:S01]  /*9720*/  FMUL.FTZ R68, R47, R82 ;  /* 0x000000522f447220 */ /* 0x000fe20000410000 */
[----:B------:R-:W-:Y:S01]  /*9730*/  IMAD.U32 R60, R162, 0x10000, RZ ;  /* 0x00010000a23c7824 */ /* 0x000fe200078e00ff */
[----:B------:R-:W-:Y:S01]  /*9740*/  LOP3.LUT R44, R44, 0xffff0000, RZ, 0xc0, !PT ;  /* 0xffff00002c2c7812 */ /* 0x000fe200078ec0ff */
[----:B------:R-:W-:-:S02]  /*9750*/  IMAD.U32 R62, R53, 0x10000, RZ ;  /* 0x00010000353e7824 */ /* 0x000fc400078e00ff */
[-C--:B------:R-:W-:Y:S01]  /*9760*/  FMUL.FTZ R72, R47, R70.reuse ;  /* 0x000000462f487220 */ /* 0x080fe20000410000 */
[----:B------:R-:W-:Y:S01]  /*9770*/  LOP3.LUT R63, R162, 0xffff0000, RZ, 0xc0, !PT ;  /* 0xffff0000a23f7812 */ /* 0x000fe200078ec0ff */
[----:B------:R-:W-:Y:S01]  /*9780*/  FFMA.FTZ R47, R43, R70, -R68 ;  /* 0x000000462b2f7223 */ /* 0x000fe20000010844 */
[C---:B------:R-:W-:Y:S01]  /*9790*/  FMUL.FTZ R68, R45.reuse, R60 ;  /* 0x0000003c2d447220 */ /* 0x040fe20000410000 */
[----:B------:R-:W-:Y:S01]  /*97a0*/  LOP3.LUT R40, R40, 0xffff0000, RZ, 0xc0, !PT ;  /* 0xffff000028287812 */ /* 0x000fe200078ec0ff */
[----:B------:R-:W-:Y:S01]  /*97b0*/  FMUL.FTZ R45, R45, R62 ;  /* 0x0000003e2d2d7220 */ /* 0x000fe20000410000 */
[----:B------:R-:W-:Y:S01]  /*97c0*/  LOP3.LUT R53, R53, 0xffff0000, RZ, 0xc0, !PT ;  /* 0xffff000035357812 */ /* 0x000fe200078ec0ff */
[----:B------:R-:W-:Y:S01]  /*97d0*/  FFMA.FTZ R82, R43, R82, R72 ;  /* 0x000000522b527223 */ /* 0x000fe20000010048 */
[----:B------:R-:W-:Y:S01]  /*97e0*/  PRMT R56, R161, 0x5410, R56 ;  /* 0x00005410a1387816 */ /* 0x000fe20000000038 */
[----:B------:R-:W-:Y:S01]  /*97f0*/  FMUL.FTZ R43, R44, R63 ;  /* 0x0000003f2c2b7220 */ /* 0x000fe20000410000 */
[----:B------:R-:W-:Y:S01]  /*9800*/  PRMT R54, R159, 0x5410, R54 ;  /* 0x000054109f367816 */ /* 0x000fe20000000036 */
[C---:B------:R-:W-:Y:S01]  /*9810*/  FFMA.FTZ R62, R41.reuse, R62, -R68 ;  /* 0x0000003e293e7223 */ /* 0x040fe20000010844 */
[----:B------:R-:W-:Y:S01]  /*9820*/  FFMA.FTZ R41, R41, R60, R45 ;  /* 0x0000003c29297223 */ /* 0x000fe2000001002d */
[----:B------:R-:W-:Y:S01]  /*9830*/  LOP3.LUT R46, R46, 0xffff0000, RZ, 0xc0, !PT ;  /* 0xffff00002e2e7812 */ /* 0x000fe200078ec0ff */
[-C--:B------:R-:W-:Y:S01]  /*9840*/  FMUL.FTZ R71, R44, R53.reuse ;  /* 0x000000352c477220 */ /* 0x080fe20000410000 */
[----:B------:R-:W-:Y:S01]  /*9850*/  FFMA.FTZ R43, R40, R53, -R43 ;  /* 0x00000035282b7223 */ /* 0x000fe2000001082b */
[C---:B------:R-:W-:Y:S01]  /*9860*/  LOP3.LUT R45, R56.reuse, 0xffff0000, RZ, 0xc0, !PT ;  /* 0xffff0000382d7812 */ /* 0x040fe200078ec0ff */
[----:B------:R-:W-:Y:S01]  /*9870*/  IMAD.U32 R60, R56, 0x10000, RZ ;  /* 0x00010000383c7824 */ /* 0x000fe200078e00ff */
[C---:B------:R-:W-:Y:S01]  /*9880*/  LOP3.LUT R53, R54.reuse, 0xffff0000, RZ, 0xc0, !PT ;  /* 0xffff000036357812 */ /* 0x040fe200078ec0ff */
[----:B------:R-:W-:-:S02]  /*9890*/  IMAD.U32 R44, R54, 0x10000, RZ ;  /* 0x00010000362c7824 */ /* 0x000fc400078e00ff */
[----:B------:R-:W-:Y:S01]  /*98a0*/  FFMA.FTZ R40, R40, R63, R71 ;  /* 0x0000003f28287223 */ /* 0x000fe20000010047 */
[----:B------:R-:W-:Y:S01]  /*98b0*/  LOP3.LUT R42, R42, 0xffff0000, RZ, 0xc0, !PT ;  /* 0xffff00002a2a7812 */ /* 0x000fe200078ec0ff */
[C---:B------:R-:W-:Y:S01]  /*98c0*/  FMUL.FTZ R54, R69.reuse, R60 ;  /* 0x0000003c45367220 */ /* 0x040fe20000410000 */
[C---:B------:R-:W-:Y:S01]  /*98d0*/  FMUL.FTZ R63, R46.reuse, R45 ;  /* 0x0000002d2e3f7220 */ /* 0x040fe20000410000 */
[----:B------:R-:W-:Y:S01]  /*98e0*/  FMUL.FTZ R69, R69, R44 ;  /* 0x0000002c45457220 */ /* 0x000fe20000410000 */
[-C--:B------:R-:W-:Y:S01]  /*98f0*/  FMUL.FTZ R46, R46, R53.reuse ;  /* 0x000000352e2e7220 */ /* 0x080fe20000410000 */
[----:B------:R-:W-:Y:S01]  /*9900*/  F2FP.BF16.F32.PACK_AB R47, R47, R58 ;  /* 0x0000003a2f2f723e */ /* 0x000fe200000010ff */
        /* <DEDUP_REMOVED lines=15> */
.L_x_5825:
[----:B------:R-:W-:Y:S05]  /*9a00*/  BSYNC B2 ;  /* 0x0000000000027941 */ /* 0x000fea0003800000 */
.L_x_5824:
[----:B0-----:R4:W-:Y:S04]  /*9a10*/  STG.E.128 desc[UR60][R48.64], R40 ;  /* 0x0000002830007986 */ /* 0x0019e8000c101d3c */
[----:B--2---:R4:W-:Y:S02]  /*9a20*/  @!P3 STG.E.128 desc[UR60][R50.64], R44 ;  /* 0x0000002c3200b986 */ /* 0x0049e4000c101d3c */
.L_x_5823:
[----:B------:R-:W-:Y:S05]  /*9a30*/  BSYNC B1 ;  /* 0x0000000000017941 */ /* 0x000fea0003800000 */
.L_x_5822:
[----:B------:R-:W-:-:S13]  /*9a40*/  ISETP.NE.AND P3, PT, R32, RZ, PT ;  /* 0x000000ff2000720c */ /* 0x000fda0003f65270 */
[----:B------:R-:W-:Y:S05]  /*9a50*/  @!P3 BRA `(.L_x_5776) ;  /* 0x0000000800e8b947 */ /* 0x000fea0003800000 */
[----:B0---4-:R-:W2:Y:S01]  /*9a60*/  LDL R40, [R1+0x10] ;  /* 0x0000100001287983 */ /* 0x011ea20000100800 */
[----:B------:R-:W-:Y:S01]  /*9a70*/  SHF.R.U32.HI R43, RZ, 0x3, R215 ;  /* 0x00000003ff2b7819 */ /* 0x000fe200000116d7 */
[----:B------:R-:W-:Y:S01]  /*9a80*/  BSSY B1, `(.L_x_5826) ;  /* 0x0000075000017945 */ /* 0x000fe20003800000 */
[----:B------:R-:W-:-:S04]  /*9a90*/  IADD3 R42, P3, P4, R114, R126, R26 ;  /* 0x0000007e722a7210 */ /* 0x000fc80007c7e01a */
[----:B---3--:R-:W-:Y:S02]  /*9aa0*/  IADD3.X R45, R5, R52, R30, P3, P4 ;  /* 0x00000034052d7210 */ /* 0x008fe40001fe841e */
[----:B------:R-:W-:-:S04]  /*9ab0*/  LEA R48, P3, R42, R122, 0x1 ;  /* 0x0000007a2a307211 */ /* 0x000fc800078608ff */
[----:B------:R-:W-:Y:S02]  /*9ac0*/  LEA.HI.X R49, R42, R123, R45, 0x1, P3 ;  /* 0x0000007b2a317211 */ /* 0x000fe400018f0c2d */
[----:B------:R-:W-:Y:S02]  /*9ad0*/  ISETP.GE.AND P3, PT, R207, R119, PT ;  /* 0x00000077cf00720c */ /* 0x000fe40003f66270 */
[----:B--2---:R-:W-:-:S04]  /*9ae0*/  LOP3.LUT P5, RZ, R40, 0x1, RZ, 0xc0, !PT ;  /* 0x0000000128ff7812 */ /* 0x004fc800078ac0ff */
[----:B------:R-:W-:-:S04]  /*9af0*/  SEL R147, R124, R147, !P5 ;  /* 0x000000937c937207 */ /* 0x000fc80006800000 */
[----:B------:R-:W-:-:S04]  /*9b00*/  SHF.R.S32.HI R40, RZ, 0x1f, R147 ;  /* 0x0000001fff287819 */ /* 0x000fc80000011493 */
        /* <DEDUP_REMOVED lines=20> */
[----:B0-----:R-:W-:Y:S01]  /*9c50*/  IMAD.U32 R60, R41, 0x10000, RZ ;  /* 0x00010000293c7824 */ /* 0x001fe200078e00ff */
[--C-:B------:R-:W-:Y:S01]  /*9c60*/  SHF.R.U64 R68, R64, 0x10, R65.reuse ;  /* 0x0000001040447819 */ /* 0x100fe20000001241 */
[----:B------:R-:W-:Y:S01]  /*9c70*/  IMAD.U32 R62, R47, 0x10000, RZ ;  /* 0x000100002f3e7824 */ /* 0x000fe200078e00ff */
[----:B------:R-:W-:Y:S01]  /*9c80*/  SHF.R.U32.HI R64, RZ, 0x10, R65 ;  /* 0x00000010ff407819 */ /* 0x000fe20000011641 */
[----:B------:R-:W-:Y:S01]  /*9c90*/  IMAD.U32 R56, R43, 0x10000, RZ ;  /* 0x000100002b387824 */ /* 0x000fe200078e00ff */
[----:B------:R-:W-:Y:S02]  /*9ca0*/  PRMT R65, R157, 0x5432, R76 ;  /* 0x000054329d417816 */ /* 0x000fe4000000004c */
[----:B------:R-:W-:-:S02]  /*9cb0*/  PRMT R57, R155, 0x5410, R68 ;  /* 0x000054109b397816 */ /* 0x000fc40000000044 */
[----:B------:R-:W-:Y:S01]  /*9cc0*/  SHF.R.U64 R55, R66, 0x10, R67 ;  /* 0x0000001042377819 */ /* 0x000fe20000001243 */
[----:B------:R-:W-:Y:S01]  /*9cd0*/  IMAD.U32 R66, R65, 0x10000, RZ ;  /* 0x0001000041427824 */ /* 0x000fe200078e00ff */
[--C-:B------:R-:W-:Y:S02]  /*9ce0*/  SHF.R.U64 R59, R78, 0x10, R79.reuse ;  /* 0x000000104e3b7819 */ /* 0x100fe4000000124f */
[----:B------:R-:W-:Y:S02]  /*9cf0*/  PRMT R155, R155, 0x5432, R64 ;  /* 0x000054329b9b7816 */ /* 0x000fe40000000040 */
[----:B------:R-:W-:Y:S02]  /*9d00*/  PRMT R157, R157, 0x5410, R58 ;  /* 0x000054109d9d7816 */ /* 0x000fe4000000003a */
[----:B------:R-:W-:Y:S01]  /*9d10*/  SHF.R.U32.HI R79, RZ, 0x10, R79 ;  /* 0x00000010ff4f7819 */ /* 0x000fe2000001164f */
[----:B------:R-:W-:Y:S01]  /*9d20*/  IMAD.U32 R64, R155, 0x10000, RZ ;  /* 0x000100009b407824 */ /* 0x000fe200078e00ff */
[----:B------:R-:W-:Y:S01]  /*9d30*/  PRMT R58, R156, 0x5410, R59 ;  /* 0x000054109c3a7816 */ /* 0x000fe2000000003b */
[C---:B------:R-:W-:Y:S01]  /*9d40*/  FMUL.FTZ R59, R63.reuse, R66 ;  /* 0x000000423f3b7220 */ /* 0x040fe20000410000 */
[----:B------:R-:W-:Y:S01]  /*9d50*/  SHF.R.U32.HI R67, RZ, 0x10, R67 ;  /* 0x00000010ff437819 */ /* 0x000fe20000011643 */
[-C--:B------:R-:W-:Y:S01]  /*9d60*/  FMUL.FTZ R63, R63, R64.reuse ;  /* 0x000000403f3f7220 */ /* 0x080fe20000410000 */
[----:B------:R-:W-:Y:S01]  /*9d70*/  LOP3.LUT R61, R45, 0xffff0000, RZ, 0xc0, !PT ;  /* 0xffff00002d3d7812 */ /* 0x000fe200078ec0ff */
[C---:B------:R-:W-:Y:S01]  /*9d80*/  FFMA.FTZ R59, R60.reuse, R64, -R59 ;  /* 0x000000403c3b7223 */ /* 0x040fe2000001083b */
[----:B------:R-:W-:Y:S01]  /*9d90*/  LOP3.LUT R65, R65, 0xffff0000, RZ, 0xc0, !PT ;  /* 0xffff000041417812 */ /* 0x000fe200078ec0ff */
[----:B------:R-:W-:Y:S01]  /*9da0*/  FFMA.FTZ R60, R60, R66, R63 ;  /* 0x000000423c3c7223 */ /* 0x000fe2000001003f */
[----:B------:R-:W-:Y:S01]  /*9db0*/  PRMT R55, R154, 0x5410, R55 ;  /* 0x000054109a377816 */ /* 0x000fe20000000037 */
[----:B------:R-:W-:Y:S01]  /*9dc0*/  IMAD.U32 R45, R44, 0x10000, RZ ;  /* 0x000100002c2d7824 */ /* 0x000fe200078e00ff */
[----:B------:R-:W-:Y:S01]  /*9dd0*/  PRMT R79, R156, 0x5432, R79 ;  /* 0x000054329c4f7816 */ /* 0x000fe2000000004f */
[----:B------:R-:W-:Y:S01]  /*9de0*/  FMUL.FTZ R69, R61, R65 ;  /* 0x000000413d457220 */ /* 0x000fe20000410000 */
[----:B------:R-:W-:Y:S01]  /*9df0*/  PRMT R154, R154, 0x5432, R67 ;  /* 0x000054329a9a7816 */ /* 0x000fe20000000043 */
[----:B------:R-:W-:Y:S01]  /*9e00*/  IMAD.U32 R66, R157, 0x10000, RZ ;  /* 0x000100009d427824 */ /* 0x000fe200078e00ff */
        /* <DEDUP_REMOVED lines=9> */
[----:B------:R-:W-:Y:S01]  /*9ea0*/  FMUL.FTZ R62, R62, R63 ;  /* 0x0000003f3e3e7220 */ /* 0x000fe20000410000 */
[----:B------:R-:W-:Y:S01]  /*9eb0*/  LOP3.LUT R53, R43, 0xffff0000, RZ, 0xc0, !PT ;  /* 0xffff00002b357812 */ /* 0x000fe200078ec0ff */
[----:B------:R-:W-:Y:S01]  /*9ec0*/  FFMA.FTZ R61, R54, R65, R61 ;  /* 0x00000041363d7223 */ /* 0x000fe2000001003d */
[----:B------:R-:W-:Y:S01]  /*9ed0*/  LOP3.LUT R154, R154, 0xffff0000, RZ, 0xc0, !PT ;  /* 0xffff00009a9a7812 */ /* 0x000fe200078ec0ff */
[C---:B------:R-:W-:Y:S01]  /*9ee0*/  FFMA.FTZ R54, R56.reuse, R63, -R69 ;  /* 0x0000003f38367223 */ /* 0x040fe20000010845 */
[----:B------:R-:W-:Y:S01]  /*9ef0*/  FMUL.FTZ R70, R47, R68 ;  /* 0x000000442f467220 */ /* 0x000fe20000410000 */
[----:B------:R-:W-:Y:S01]  /*9f00*/  FFMA.FTZ R56, R56, R67, R62 ;  /* 0x0000004338387223 */ /* 0x000fe2000001003e */
[----:B------:R-:W-:Y:S01]  /*9f10*/  IMAD.U32 R62, R57, 0x10000, RZ ;  /* 0x00010000393e7824 */ /* 0x000fe200078e00ff */
[----:B------:R-:W-:Y:S01]  /*9f20*/  LOP3.LUT R44, R44, 0xffff0000, RZ, 0xc0, !PT ;  /* 0xffff00002c2c7812 */ /* 0x000fe200078ec0ff */
[-C--:B------:R-:W-:Y:S01]  /*9f30*/  FFMA.FTZ R63, R53, R154.reuse, -R70 ;  /* 0x0000009a353f7223 */ /* 0x080fe20000010846 */
[----:B------:R-:W-:Y:S01]  /*9f40*/  FMUL.FTZ R72, R47, R154 ;  /* 0x0000009a2f487220 */ /* 0x000fe20000410000 */
[----:B------:R-:W-:Y:S01]  /*9f50*/  LOP3.LUT R157, R157, 0xffff0000, RZ, 0xc0, !PT ;  /* 0xffff00009d9d7812 */ /* 0x000fe200078ec0ff */
[----:B------:R-:W-:Y:S01]  /*9f60*/  FMUL.FTZ R70, R45, R66 ;  /* 0x000000422d467220 */ /* 0x000fe20000410000 */
[----:B------:R-:W-:Y:S01]  /*9f70*/  LOP3.LUT R57, R57, 0xffff0000, RZ, 0xc0, !PT ;  /* 0xffff000039397812 */ /* 0x000fe200078ec0ff */
[----:B------:R-:W-:-:S02]  /*9f80*/  IMAD.U32 R41, R40, 0x10000, RZ ;  /* 0x0001000028297824 */ /* 0x000fc400078e00ff */
[----:B------:R-:W-:Y:S01]  /*9f90*/  FMUL.FTZ R45, R45, R62 ;  /* 0x0000003e2d2d7220 */ /* 0x000fe20000410000 */
[----:B------:R-:W-:Y:S01]  /*9fa0*/  LOP3.LUT R40, R40, 0xffff0000, RZ, 0xc0, !PT ;  /* 0xffff000028287812 */ /* 0x000fe200078ec0ff */
[----:B------:R-:W-:Y:S01]  /*9fb0*/  FFMA.FTZ R65, R53, R68, R72 ;  /* 0x0000004435417223 */ /* 0x000fe20000010048 */
[C---:B------:R-:W-:Y:S01]  /*9fc0*/  IMAD.U32 R43, R42.reuse, 0x10000, RZ ;  /* 0x000100002a2b7824 */ /* 0x040fe200078e00ff */
        /* <DEDUP_REMOVED lines=32> */
.L_x_5827:
[----:B------:R-:W-:Y:S05]  /*a1d0*/  BSYNC B1 ;  /* 0x0000000000017941 */ /* 0x000fea0003800000 */
.L_x_5826:
        /* <DEDUP_REMOVED lines=10> */
.L_x_5743:
[----:B------:R-:W2:Y:S02]  /*a280*/  LDL R40, [R1+0x4c] ;  /* 0x00004c0001287983 */ /* 0x000ea40000100800 */
[----:B--2---:R-:W-:-:S13]  /*a290*/  R2UR UR4, R40 ;  /* 0x00000000280472ca */ /* 0x004fda00000e0000 */
[----:B------:R-:W-:-:S06]  /*a2a0*/  UISETP.NE.AND UP0, UPT, UR4, 0x3, UPT ;  /* 0x000000030400788c */ /* 0x000fcc000bf05270 */
[----:B------:R-:W-:-:S13]  /*a2b0*/  PLOP3.LUT P2, PT, PT, PT, UP0, 0x80, 0x0 ;  /* 0x000000000000781c */ /* 0x000fda0003f4f008 */
[----:B------:R-:W-:Y:S05]  /*a2c0*/  @!P2 BRA `(.L_x_5828) ;  /* 0x000000000004a947 */ /* 0x000fea0003800000 */
[----:B------:R-:W-:Y:S01]  /*a2d0*/  BPT.TRAP 0x1 ;  /* 0x000000040000795c */ /* 0x000fe20000300000 */
.L_x_5828:
[----:B------:R-:W-:Y:S01]  /*a2e0*/  IMAD R96, R17, 0x8, R16 ;  /* 0x0000000811607824 */ /* 0x000fe200078e0210 */
[----:B------:R-:W-:Y:S01]  /*a2f0*/  SHF.L.U32 R97, R209, 0x1f, RZ ;  /* 0x0000001fd1617819 */ /* 0x000fe200000006ff */
[----:B------:R-:W-:Y:S01]  /*a300*/  IMAD R39, R24, -0x70, R2 ;  /* 0xffffff9018277824 */ /* 0x000fe200078e0202 */
[----:B------:R-:W-:Y:S02]  /*a310*/  BSSY B1, `(.L_x_5829) ;  /* 0x0000004000017945 */ /* 0x000fe40003800000 */
[----:B------:R-:W1:Y:S02]  /*a320*/  SYNCS.PHASECHK.TRANS64.TRYWAIT P3, [R96+URZ+0x36890], R97 ;  /* 0x03689061600075a7 */ /* 0x000e64000806017f */
[----:B------:R-:W-:Y:S01]  /*a330*/  VIMNMX R39, R39, 0x70, PT ;  /* 0x0000007027277848 */ /* 0x000fe20003fe0100 */
[----:B-1----:R-:W-:Y:S06]  /*a340*/  @!P3 BRA `(.L_x_5830) ;  /* 0x000002600008b947 */ /* 0x002fec0003800000 */
.L_x_6139:
[----:B------:R-:W-:Y:S05]  /*a350*/  BSYNC B1 ;  /* 0x0000000000017941 */ /* 0x000fea0003800000 */
.L_x_5829:
        /* <DEDUP_REMOVED lines=21> */
.L_x_5832:
[----:B------:R-:W-:Y:S05]  /*a4b0*/  BSYNC B1 ;  /* 0x0000000000017941 */ /* 0x000fea0003800000 */
.L_x_5831:
        /* <DEDUP_REMOVED lines=20> */
.L_x_5776:
[----:B------:R-:W-:Y:S05]  /*a600*/  BSYNC B0 ;  /* 0x0000000000007941 */ /* 0x000fea0003800000 */
.L_x_5742:
        /* <DEDUP_REMOVED lines=17> */
.L_x_5834:
[----:B------:R-:W-:Y:S05]  /*a720*/  BSYNC B0 ;  /* 0x0000000000007941 */ /* 0x000fea0003800000 */
.L_x_5833:
[----:B------:R-:W1:Y:S01]  /*a730*/  SYNCS.PHASECHK.TRANS64.TRYWAIT P2, [R96+URZ+0x368b0], R97 ;  /* 0x0368b061600075a7 */ /* 0x000e62000804017f */
[----:B------:R-:W-:Y:S01]  /*a740*/  ULDC.64 UR4, c[0x0][0x318] ;  /* 0x0000c60000047ab9 */ /* 0x000fe20000000a00 */
[----:B------:R-:W-:Y:S01]  /*a750*/  ULDC.64 UR6, c[0x0][0x328] ;  /* 0x0000ca0000067ab9 */ /* 0x000fe20000000a00 */
[----:B0-----:R-:W-:Y:S01]  /*a760*/  IMAD.U32 R40, RZ, RZ, UR4 ;  /* 0x00000004ff287e24 */ /* 0x001fe2000f8e00ff */
[----:B------:R-:W-:Y:S01]  /*a770*/  BSSY B0, `(.L_x_5835) ;  /* 0x0000009000007945 */ /* 0x000fe20003800000 */
[----:B------:R-:W-:Y:S02]  /*a780*/  IMAD.U32 R42, RZ, RZ, UR6 ;  /* 0x00000006ff2a7e24 */ /* 0x000fe4000f8e00ff */
[----:B------:R-:W-:Y:S01]  /*a790*/  IMAD.U32 R41, RZ, RZ, UR7 ;  /* 0x00000007ff297e24 */ /* 0x000fe2000f8e00ff */
[----:B------:R0:W-:Y:S04]  /*a7a0*/  STL [R1+0x40], R40 ;  /* 0x0000402801007387 */ /* 0x0001e80000100800 */
[----:B------:R2:W-:Y:S01]  /*a7b0*/  STL [R1+0x48], R42 ;  /* 0x0000482a01007387 */ /* 0x0005e20000100800 */
[----:B0-----:R-:W-:-:S05]  /*a7c0*/  IMAD.U32 R40, RZ, RZ, UR5 ;  /* 0x00000005ff287e24 */ /* 0x001fca000f8e00ff */
[----:B------:R2:W-:Y:S04]  /*a7d0*/  STL [R1+0x14], R40 ;  /* 0x0000142801007387 */ /* 0x0005e80000100800 */
[----:B------:R2:W-:Y:S02]  /*a7e0*/  STL [R1+0x44], R41 ;  /* 0x0000442901007387 */ /* 0x0005e40000100800 */
[----:B-12---:R-:W-:Y:S05]  /*a7f0*/  @!P2 BRA `(.L_x_5836) ;  /* 0x0000025800f0a947 */ /* 0x006fea0003800000 */
.L_x_6140:
[----:B------:R-:W-:Y:S05]  /*a800*/  BSYNC B0 ;  /* 0x0000000000007941 */ /* 0x000fea0003800000 */
.L_x_5835:
[----:B------:R1:W5:Y:S04]  /*a810*/  LDL R51, [R1+0x48] ;  /* 0x0000480001337983 */ /* 0x0003680000100800 */
[----:B------:R1:W5:Y:S04]  /*a820*/  LDL R50, [R1+0x44] ;  /* 0x0000440001327983 */ /* 0x0003680000100800 */
[----:B------:R1:W5:Y:S04]  /*a830*/  LDL R49, [R1+0x40] ;  /* 0x0000400001317983 */ /* 0x0003680000100800 */
[----:B------:R1:W5:Y:S01]  /*a840*/  LDL R48, [R1+0x14] ;  /* 0x0000140001307983 */ /* 0x0003620000100800 */
[----:B------:R-:W-:Y:S01]  /*a850*/  ISETP.GE.AND P2, PT, R204, R39, PT ;  /* 0x00000027cc00720c */ /* 0x000fe20003f46270 */
[----:B------:R-:W-:Y:S01]  /*a860*/  BSSY B0, `(.L_x_5837) ;  /* 0x0000022000007945 */ /* 0x000fe20003800000 */
[----:B------:R-:W-:-:S11]  /*a870*/  IMAD.WIDE R44, R24, 0x70, R120 ;  /* 0x00000070182c7825 */ /* 0x000fd600078e0278 */
[----:B-1----:R-:W-:Y:S05]  /*a880*/  @P2 BRA `(.L_x_5838) ;  /* 0x00000000007c2947 */ /* 0x002fea0003800000 */
[----:B-----5:R-:W-:Y:S01]  /*a890*/  R2UR UR7, R51 ;  /* 0x00000000330772ca */ /* 0x020fe200000e0000 */
[----:B------:R-:W-:Y:S01]  /*a8a0*/  IMAD.MOV.U32 R40, RZ, RZ, R112 ;  /* 0x000000ffff287224 */ /* 0x000fe200078e0070 */
        /* <DEDUP_REMOVED lines=12> */
[----:B------:R-:W1:Y:S04]  /*a970*/  @!P2 LDS.128 R40, [R37] ;  /* 0x000000002528a984 */ /* 0x000e680000000c00 */
[----:B-1----:R-:W-:Y:S01]  /*a980*/  @!P2 STG.E.128 desc[UR60][R46.64], R40 ;  /* 0x000000282e00a986 */ /* 0x002fe2000c101d3c */
[----:B------:R-:W-:-:S13]  /*a990*/  ISETP.GE.AND P2, PT, R206, UR4, PT ;  /* 0x00000004ce007c0c */ /* 0x000fda000bf46270 */
[----:B------:R-:W1:Y:S04]  /*a9a0*/  @!P2 LDS.128 R40, [R38] ;  /* 0x000000002628a984 */ /* 0x000e680000000c00 */
[----:B-1----:R-:W-:Y:S01]  /*a9b0*/  @!P2 STG.E.128 desc[UR60][R46.64+0x40], R40 ;  /* 0x000040282e00a986 */ /* 0x002fe2000c101d3c */
[----:B------:R-:W-:-:S13]  /*a9c0*/  ISETP.GE.AND P2, PT, R207, UR4, PT ;  /* 0x00000004cf007c0c */ /* 0x000fda000bf46270 */
[----:B------:R-:W1:Y:S04]  /*a9d0*/  @!P2 LDS.128 R40, [R37+0x3800] ;  /* 0x003800002528a984 */ /* 0x000e680000000c00 */
        /* <DEDUP_REMOVED lines=9> */
[----:B-1----:R1:W-:Y:S02]  /*aa70*/  @!P2 STG.E.128 desc[UR60][R46.64+0x140], R40 ;  /* 0x000140282e00a986 */ /* 0x0023e4000c101d3c */
.L_x_5838:
[----:B------:R-:W-:Y:S05]  /*aa80*/  BSYNC B0 ;  /* 0x0000000000007941 */ /* 0x000fea0003800000 */
.L_x_5837:
[----:B------:R-:W-:Y:S01]  /*aa90*/  ISETP.GE.AND P2, PT, R234, R39, PT ;  /* 0x00000027ea00720c */ /* 0x000fe20003f46270 */
[----:B------:R-:W-:-:S12]  /*aaa0*/  BSSY B0, `(.L_x_5839) ;  /* 0x0000023000007945 */ /* 0x000fd80003800000 */
[----:B------:R-:W-:Y:S05]  /*aab0*/  @P2 BRA `(.L_x_5840) ;  /* 0x0000000000842947 */ /* 0x000fea0003800000 */
[----:B-----5:R-:W-:Y:S01]  /*aac0*/  R2UR UR7, R51 ;  /* 0x00000000330772ca */ /* 0x020fe200000e0000 */
[----:B-1----:R-:W-:Y:S01]  /*aad0*/  IMAD.MOV.U32 R40, RZ, RZ, R112 ;  /* 0x000000ffff287224 */ /* 0x002fe200078e0070 */
        /* <DEDUP_REMOVED lines=31> */
.L_x_5840:
[----:B------:R-:W-:Y:S05]  /*acd0*/  BSYNC B0 ;  /* 0x0000000000007941 */ /* 0x000fea0003800000 */
.L_x_5839:
[----:B------:R-:W3:Y:S01]  /*ace0*/  LDL R37, [R1+0x10] ;  /* 0x0000100001257983 */ /* 0x000ee20000100800 */
        /* <DEDUP_REMOVED lines=13> */
[----:B------:R-:W-:Y:S02]  /*adc0*/  SEL R38, RZ, 0x1, P3 ;  /* 0x00000001ff267807 */ /* 0x000fe40001800000 */
[----:B------:R-:W-:Y:S02]  /*add0*/  SEL R17, R17, RZ, P3 ;  /* 0x000000ff11117207 */ /* 0x000fe40001800000 */
[----:B------:R-:W-:Y:S02]  /*ade0*/  LOP3.LUT R209, R209, R38, RZ, 0x3c, !PT ;  /* 0x00000026d1d17212 */ /* 0x000fe400078e3cff */
[----:B---3--:R-:W-:-:S13]  /*adf0*/  LOP3.LUT P4, RZ, R37, 0x2, RZ, 0xc0, !PT ;  /* 0x0000000225ff7812 */ /* 0x008fda000788c0ff */
[----:B0-----:R-:W-:Y:S05]  /*ae00*/  @P4 BRA `(.L_x_5841) ;  /* 0xffffff7c00484947 */ /* 0x001fea000383ffff */
.L_x_5737:
[----:B------:R-:W0:Y:S01]  /*ae10*/  LDC R0, c[0x0][0x448] ;  /* 0x00011200ff007b82 */ /* 0x000e220000000800 */
[----:B------:R-:W-:Y:S01]  /*ae20*/  VIADD R3, R223, 0x7f ;  /* 0x0000007fdf037836 */ /* 0x000fe20000000000 */
[----:B------:R-:W-:Y:S01]  /*ae30*/  BSSY B0, `(.L_x_5842) ;  /* 0x0000011000007945 */ /* 0x000fe20003800000 */
[----:B------:R-:W-:Y:S01]  /*ae40*/  IMAD.MOV.U32 R2, RZ, RZ, RZ ;  /* 0x000000ffff027224 */ /* 0x000fe200078e00ff */
[----:B0-----:R-:W-:-:S13]  /*ae50*/  ISETP.NE.AND P0, PT, R0, 0x1, PT ;  /* 0x000000010000780c */ /* 0x001fda0003f05270 */
[----:B------:R-:W0:Y:S08]  /*ae60*/  @P0 LDC R0, c[0x0][0x44c] ;  /* 0x00011300ff000b82 */ /* 0x000e300000000800 */
[----:B------:R-:W3:Y:S01]  /*ae70*/  @P0 LDC R5, c[0x0][0x450] ;  /* 0x00011400ff050b82 */ /* 0x000ee20000000800 */
[----:B0-----:R-:W-:-:S05]  /*ae80*/  @P0 IMAD.HI.U32 R0, R3, R0, RZ ;  /* 0x0000000003000227 */ /* 0x001fca00078e00ff */
[----:B---3--:R-:W-:-:S05]  /*ae90*/  @P0 SHF.R.U32.HI R3, RZ, R5, R0 ;  /* 0x00000005ff030219 */ /* 0x008fca0000011600 */
[----:B------:R-:W-:-:S04]  /*aea0*/  IMAD.IADD R3, R150, 0x1, R3 ;  /* 0x0000000196037824 */ /* 0x000fc800078e0203 */
[----:B------:R-:W-:-:S05]  /*aeb0*/  IMAD.HI R2, R3, -0x6db6db6d, R2 ;  /* 0x9249249303027827 */ /* 0x000fca00078e0202 */
[----:B------:R-:W-:-:S04]  /*aec0*/  SHF.R.U32.HI R3, RZ, 0x1f, R2 ;  /* 0x0000001fff037819 */ /* 0x000fc80000011602 */
[----:B------:R-:W-:Y:S01]  /*aed0*/  LEA.HI.SX32 R2, R2, R3, 0x1a ;  /* 0x0000000302027211 */ /* 0x000fe200078fd2ff */
[----:B------:R-:W-:-:S03]  /*aee0*/  IMAD.MOV.U32 R3, RZ, RZ, RZ ;  /* 0x000000ffff037224 */ /* 0x000fc600078e00ff */
[----:B------:R-:W-:-:S04]  /*aef0*/  VIMNMX R151, R151, R2, PT ;  /* 0x0000000297977248 */ /* 0x000fc80003fe0100 */
[----:B------:R-:W-:Y:S01]  /*af00*/  ISETP.GE.AND P0, PT, R151, 0x1, PT ;  /* 0x000000019700780c */ /* 0x000fe20003f06270 */
[----:B------:R-:W-:-:S12]  /*af10*/  @P2 BRA `(.L_x_5843) ;  /* 0x0000000000082947 */ /* 0x000fd80003800000 */
[----:B------:R-:W0:Y:S02]  /*af20*/  FENCE.VIEW.ASYNC.G ;  /* 0x00000000000073c6 */ /* 0x000e240000000100 */
[----:B0-----:R-:W-:Y:S06]  /*af30*/  BAR.ARV 0xc, 0x180 ;  /* 0x0306000000007b1d */ /* 0x001fec0000002000 */
.L_x_5843:
[----:B------:R-:W-:Y:S05]  /*af40*/  BSYNC B0 ;  /* 0x0000000000007941 */ /* 0x000fea0003800000 */
.L_x_5842:
[----:B------:R-:W-:Y:S04]  /*af50*/  BSSY B0, `(.L_x_5844) ;  /* 0x000001f000007945 */ /* 0x000fe80003800000 */
[----:B------:R-:W-:Y:S05]  /*af60*/  @!P0 BRA `(.L_x_5845) ;  /* 0x0000000000748947 */ /* 0x000fea0003800000 */
[----:B------:R-:W-:Y:S01]  /*af70*/  ISETP.NE.AND P0, PT, R229, RZ, PT ;  /* 0x000000ffe500720c */ /* 0x000fe20003f05270 */
[----:B------:R-:W-:-:S03]  /*af80*/  ULDC UR4, c[0x0][0x9f0] ;  /* 0x00027c0000047ab9 */ /* 0x000fc60000000800 */
        /* <DEDUP_REMOVED lines=10> */
[----:B------:R0:W3:Y:S01]  /*b030*/  F2I.FTZ.U32.TRUNC.NTZ R3, R2 ;  /* 0x0000000200037305 */ /* 0x0000e2000021f000 */
[----:B------:R-:W-:Y:S01]  /*b040*/  ISETP.GE.AND P2, PT, R0, RZ, PT ;  /* 0x000000ff0000720c */ /* 0x000fe20003f46270 */
[----:B0-----:R-:W-:Y:S02]  /*b050*/  IMAD.MOV.U32 R2, RZ, RZ, RZ ;  /* 0x000000ffff027224 */ /* 0x001fe400078e00ff */
[----:B---3--:R-:W-:-:S04]  /*b060*/  IMAD.MOV R8, RZ, RZ, -R3 ;  /* 0x000000ffff087224 */ /* 0x008fc800078e0a03 */
        /* <DEDUP_REMOVED lines=13> */
.L_x_5845:
[----:B------:R-:W-:Y:S05]  /*b140*/  BSYNC B0 ;  /* 0x0000000000007941 */ /* 0x000fea0003800000 */
.L_x_5844:
[-C--:B------:R-:W-:Y:S01]  /*b150*/  IMAD R222, R236, R3.reuse, RZ ;  /* 0x00000003ecde7224 */ /* 0x080fe200078e02ff */
[----:B------:R-:W-:Y:S01]  /*b160*/  PLOP3.LUT P0, PT, PT, PT, PT, 0x80, 0x0 ;  /* 0x000000000000781c */ /* 0x000fe20003f0f070 */
[----:B------:R-:W-:Y:S01]  /*b170*/  IMAD.MOV.U32 R6, RZ, RZ, RZ ;  /* 0x000000ffff067224 */ /* 0x000fe200078e00ff */
[----:B------:R-:W-:Y:S02]  /*b180*/  CS2R R118, SRZ ;  /* 0x0000000000767805 */ /* 0x000fe4000001ff00 */
[----:B------:R-:W-:Y:S02]  /*b190*/  CS2R R116, SRZ ;  /* 0x0000000000747805 */ /* 0x000fe4000001ff00 */
[----:B------:R-:W-:Y:S01]  /*b1a0*/  VIADDMNMX R2, R222, R3, R151, PT ;  /* 0x00000003de027246 */ /* 0x000fe20003800197 */
[----:B------:R-:W-:Y:S01]  /*b1b0*/  IMAD.MOV.U32 R3, RZ, RZ, RZ ;  /* 0x000000ffff037224 */ /* 0x000fe200078e00ff */
        /* <DEDUP_REMOVED lines=33> */
[----:B-----5:R-:W-:Y:S02]  /*b3d0*/  CS2R R50, SRZ ;  /* 0x0000000000327805 */ /* 0x020fe4000001ff00 */
[----:B------:R-:W-:Y:S02]  /*b3e0*/  CS2R R48, SRZ ;  /* 0x0000000000307805 */ /* 0x000fe4000001ff00 */
[----:B-1----:R-:W-:Y:S02]  /*b3f0*/  CS2R R46, SRZ ;  /* 0x00000000002e7805 */ /* 0x002fe4000001ff00 */
[----:B--2---:R-:W-:Y:S02]  /*b400*/  CS2R R44, SRZ ;  /* 0x00000000002c7805 */ /* 0x004fe4000001ff00 */
        /* <DEDUP_REMOVED lines=44> */
.L_x_5847:
        /* <DEDUP_REMOVED lines=12> */
.L_x_5851:
[----:B-1----:R1:W2:Y:S02]  /*b790*/  SYNCS.PHASECHK.TRANS64.TRYWAIT P0, [R16+URZ+0x36800], R3 ;  /* 0x03680003100075a7 */ /* 0x0022a4000800017f */
[----:B--2---:R-:W-:Y:S05]  /*b7a0*/  @!P0 NANOSLEEP.SYNCS 0x989680 ;  /* 0x009896800000895d */ /* 0x004fea0003900000 */
[----:B------:R-:W2:Y:S02]  /*b7b0*/  @!P0 SYNCS.PHASECHK.TRANS64 P0, [R16+URZ+0x36800], R3 ;  /* 0x03680003100085a7 */ /* 0x000ea4000800007f */
[----:B--2---:R-:W-:Y:S05]  /*b7c0*/  @!P0 BRA `(.L_x_5851) ;  /* 0xfffffffc00f08947 */ /* 0x004fea000383ffff */
.L_x_5850:
[----:B------:R-:W-:Y:S05]  /*b7d0*/  BSYNC B0 ;  /* 0x0000000000007941 */ /* 0x000fea0003800000 */
.L_x_5849:
[----:B------:R-:W-:Y:S05]  /*b7e0*/  BRA `(.L_x_5852) ;  /* 0x0000007400fc7947 */ /* 0x000fea0003800000 */
.L_x_5848:
[----:B------:R-:W2:Y:S01]  /*b7f0*/  LDL R0, [R1+0x50] ;  /* 0x0000500001007983 */ /* 0x000ea20000100800 */
[----:B------:R-:W-:Y:S01]  /*b800*/  ULDC.64 UR6, c[0x0][0x408] ;  /* 0x0001020000067ab9 */ /* 0x000fe20000000a00 */
[----:B--2---:R-:W-:Y:S02]  /*b810*/  R2UR UR4, R0 ;  /* 0x00000000000472ca */ /* 0x004fe400000e0000 */
[----:B------:R-:W-:-:S05]  /*b820*/  SHF.R.S32.HI R0, RZ, 0x1f, R146 ;  /* 0x0000001fff007819 */ /* 0x000fca0000011492 */
        /* <DEDUP_REMOVED lines=28> */
.L_x_5853:
[----:B------:R-:W-:Y:S01]  /*b9f0*/  ULDC.U8 UR4, c[0x0][0x410] ;  /* 0x0001040000047ab9 */ /* 0x000fe20000000000 */
[----:B------:R-:W-:Y:S01]  /*ba00*/  BSSY B0, `(.L_x_5854) ;  /* 0x0000755000007945 */ /* 0x000fe20003800000 */
[----:B------:R-:W-:Y:S01]  /*ba10*/  ISETP.NE.AND P0, PT, RZ, UR4, PT ;  /* 0x00000004ff007c0c */ /* 0x000fe2000bf05270 */
[----:B------:R-:W-:-:S12]  /*ba20*/  IMAD.IADD R64, R204, 0x1, R223 ;  /* 0x00000001cc407824 */ /* 0x000fd800078e02df */
[----:B------:R-:W-:Y:S05]  /*ba30*/  @!P0 BRA `(.L_x_5855) ;  /* 0x0000003800a88947 */ /* 0x000fea0003800000 */
[----:B------:R-:W0:Y:S01]  /*ba40*/  LDC R21, c[0x0][0x448] ;  /* 0x00011200ff157b82 */ /* 0x000e220000000800 */
[----:B------:R-:W-:Y:S01]  /*ba50*/  LEA.HI R38, R38, R73, RZ, 0x2 ;  /* 0x0000004926267211 */ /* 0x000fe200078f10ff */
[----:B------:R-:W-:Y:S01]  /*ba60*/  ULDC.64 UR4, c[0x0][0x3f8] ;  /* 0x0000fe0000047ab9 */ /* 0x000fe20000000a00 */
[----:B------:R-:W-:Y:S01]  /*ba70*/  ULDC.64 UR6, c[0x0][0x408] ;  /* 0x0001020000067ab9 */ /* 0x000fe20000000a00 */
[----:B------:R-:W-:Y:S01]  /*ba80*/  IMAD.MOV.U32 R6, RZ, RZ, R24 ;  /* 0x000000ffff067224 */ /* 0x000fe200078e0018 */
[----:B------:R-:W-:Y:S01]  /*ba90*/  LOP3.LUT R4, R38, 0xfffffffc, RZ, 0xc0, !PT ;  /* 0xfffffffc26047812 */ /* 0x000fe200078ec0ff */
[----:B------:R-:W-:Y:S01]  /*baa0*/  IMAD.MOV.U32 R7, RZ, RZ, R27 ;  /* 0x000000ffff077224 */ /* 0x000fe200078e001b */
[----:B------:R-:W-:Y:S01]  /*bab0*/  SHF.R.S32.HI R79, RZ, 0x1f, R212 ;  /* 0x0000001fff4f7819 */ /* 0x000fe200000114d4 */
[----:B------:R-:W-:Y:S01]  /*bac0*/  IMAD.MOV.U32 R8, RZ, RZ, R146 ;  /* 0x000000ffff087224 */ /* 0x000fe200078e0092 */
[----:B------:R-:W-:Y:S01]  /*bad0*/  SHF.R.S32.HI R77, RZ, 0x1f, R210 ;  /* 0x0000001fff4d7819 */ /* 0x000fe200000114d2 */
[----:B------:R-:W-:Y:S01]  /*bae0*/  IMAD.IADD R3, R73, 0x1, -R4 ;  /* 0x0000000149037824 */ /* 0x000fe200078e0a04 */
[----:B------:R-:W-:Y:S01]  /*baf0*/  SHF.R.S32.HI R76, RZ, 0x1f, R211 ;  /* 0x0000001fff4c7819 */ /* 0x000fe200000114d3 */
[----:B------:R-:W-:Y:S01]  /*bb00*/  IMAD.MOV.U32 R9, RZ, RZ, R29 ;  /* 0x000000ffff097224 */ /* 0x000fe200078e001d */
[----:B------:R-:W-:Y:S01]  /*bb10*/  SHF.R.S32.HI R78, RZ, 0x1f, R213 ;  /* 0x0000001fff4e7819 */ /* 0x000fe200000114d5 */
[----:B------:R-:W-:Y:S01]  /*bb20*/  IMAD R3, R3, 0x40, R64 ;  /* 0x0000004003037824 */ /* 0x000fe200078e0240 */
        /* <DEDUP_REMOVED lines=26> */
.L_x_6146:
        /* <DEDUP_REMOVED lines=19> */
[----:B------:R-:W-:Y:S02]  /*be00*/  ISETP.GE.AND P2, PT, R211, UR4, PT ;  /* 0x00000004d3007c0c */ /* 0x000fe4000bf46270 */
[----:B------:R-:W-:Y:S02]  /*be10*/  ISETP.GE.AND P1, PT, R212, UR4, PT ;  /* 0x00000004d4007c0c */ /* 0x000fe4000bf26270 */
[----:B------:R-:W-:Y:S02]  /*be20*/  ISETP.GE.AND P0, PT, R210, UR4, PT ;  /* 0x00000004d2007c0c */ /* 0x000fe4000bf06270 */
[----:B------:R-:W-:-:S05]  /*be30*/  ISETP.GE.AND P4, PT, R22, UR4, PT ;  /* 0x0000000416007c0c */ /* 0x000fca000bf86270 */
[C---:B------:R-:W-:Y:S01]  /*be40*/  @!P3 IMAD.SHL.U32 R31, R213.reuse, 0x2, RZ ;  /* 0x00000002d51fb824 */ /* 0x040fe200078e00ff */
[----:B------:R-:W-:Y:S01]  /*be50*/  @!P3 SHF.L.U64.HI R20, R213, 0x1, R78 ;  /* 0x00000001d514b819 */ /* 0x000fe2000001024e */
[C---:B------:R-:W-:Y:S01]  /*be60*/  @!P2 IMAD.SHL.U32 R27, R211.reuse, 0x2, RZ ;  /* 0x00000002d31ba824 */ /* 0x040fe200078e00ff */
[----:B------:R-:W-:Y:S01]  /*be70*/  @!P2 SHF.L.U64.HI R10, R211, 0x1, R76 ;  /* 0x00000001d30aa819 */ /* 0x000fe2000001024c */
[----:B------:R-:W-:Y:S01]  /*be80*/  @!P1 IMAD.SHL.U32 R21, R212, 0x2, RZ ;  /* 0x00000002d4159824 */ /* 0x000fe200078e00ff */
[-C--:B--2---:R-:W-:Y:S02]  /*be90*/  @!P3 IADD3 R32, P6, R6, R31.reuse, RZ ;  /* 0x0000001f0620b210 */ /* 0x084fe40007fde0ff */
[----:B----4-:R-:W-:Y:S02]  /*bea0*/  @!P3 IADD3 R30, P5, R14, R31, RZ ;  /* 0x0000001f0e1eb210 */ /* 0x010fe40007fbe0ff */
[----:B------:R-:W-:Y:S01]  /*beb0*/  @!P1 SHF.L.U64.HI R12, R212, 0x1, R79 ;  /* 0x00000001d40c9819 */ /* 0x000fe2000001024f */
[--C-:B-1----:R-:W-:Y:S01]  /*bec0*/  @!P3 IMAD.X R33, R5, 0x1, R20.reuse, P6 ;  /* 0x000000010521b824 */ /* 0x102fe200030e0614 */
[-C--:B------:R-:W-:Y:S01]  /*bed0*/  @!P2 IADD3 R28, P6, R6, R27.reuse, RZ ;  /* 0x0000001b061ca210 */ /* 0x080fe20007fde0ff */
[----:B---3--:R-:W-:Y:S01]  /*bee0*/  @!P3 IMAD.X R31, R7, 0x1, R20, P5 ;  /* 0x00000001071fb824 */ /* 0x008fe200028e0614 */
[----:B------:R-:W-:Y:S01]  /*bef0*/  @!P2 IADD3 R26, P5, R14, R27, RZ ;  /* 0x0000001b0e1aa210 */ /* 0x000fe20007fbe0ff */
[----:B------:R-:W-:-:S02]  /*bf00*/  @!P0 IMAD.SHL.U32 R11, R210, 0x2, RZ ;  /* 0x00000002d20b8824 */ /* 0x000fc400078e00ff */
[--C-:B------:R-:W-:Y:S01]  /*bf10*/  @!P2 IMAD.X R29, R5, 0x1, R10.reuse, P6 ;  /* 0x00000001051da824 */ /* 0x100fe200030e060a */
[-C--:B------:R-:W-:Y:S01]  /*bf20*/  @!P1 IADD3 R24, P6, R6, R21.reuse, RZ ;  /* 0x0000001506189210 */ /* 0x080fe20007fde0ff */
[----:B------:R-:W-:Y:S01]  /*bf30*/  @!P2 IMAD.X R27, R7, 0x1, R10, P5 ;  /* 0x00000001071ba824 */ /* 0x000fe200028e060a */
[----:B------:R-:W-:Y:S01]  /*bf40*/  ISETP.GE.AND P5, PT, R214, UR4, PT ;  /* 0x00000004d6007c0c */ /* 0x000fe2000bfa6270 */
[----:B------:R-:W-:Y:S02]  /*bf50*/  @!P4 IMAD.MOV.U32 R8, RZ, RZ, R6 ;  /* 0x000000ffff08c224 */ /* 0x000fe400078e0006 */
[----:B------:R-:W-:Y:S01]  /*bf60*/  @!P1 IMAD.X R25, R5, 0x1, R12, P6 ;  /* 0x0000000105199824 */ /* 0x000fe200030e060c */
[----:B------:R-:W-:Y:S01]  /*bf70*/  @!P1 IADD3 R20, P6, R14, R21, RZ ;  /* 0x000000150e149210 */ /* 0x000fe20007fde0ff */
[----:B------:R-:W-:Y:S01]  /*bf80*/  @!P4 IMAD.MOV.U32 R9, RZ, RZ, R5 ;  /* 0x000000ffff09c224 */ /* 0x000fe200078e0005 */
[----:B------:R-:W-:-:S03]  /*bf90*/  @!P0 SHF.L.U64.HI R10, R210, 0x1, R77 ;  /* 0x00000001d20a8819 */ /* 0x000fc6000001024d */
[----:B------:R-:W-:Y:S01]  /*bfa0*/  @!P1 IMAD.X R21, R7, 0x1, R12, P6 ;  /* 0x0000000107159824 */ /* 0x000fe200030e060c */
[----:B------:R-:W-:Y:S01]  /*bfb0*/  @!P0 IADD3 R12, P6, R6, R11, RZ ;  /* 0x0000000b060c8210 */ /* 0x000fe20007fde0ff */
[----:B------:R-:W-:Y:S01]  /*bfc0*/  @!P4 IMAD.WIDE R8, R22, 0x2, R8 ;  /* 0x000000021608c825 */ /* 0x000fe200078e0208 */
[----:B------:R-:W-:-:S03]  /*bfd0*/  CS2R R60, SRZ ;  /* 0x00000000003c7805 */ /* 0x000fc6000001ff00 */
[----:B------:R-:W-:Y:S01]  /*bfe0*/  @!P4 IMAD.MOV.U32 R15, RZ, RZ, R7 ;  /* 0x000000ffff0fc224 */ /* 0x000fe200078e0007 */
[----:B------:R1:W5:Y:S01]  /*bff0*/  @!P4 LD.E.64 R58, desc[UR60][R8.64] ;  /* 0x0000003c083ac980 */ /* 0x000362000c101b00 */
[----:B------:R-:W-:Y:S02]  /*c000*/  @!P0 IMAD.X R13, R5, 0x1, R10, P6 ;  /* 0x00000001050d8824 */ /* 0x000fe400030e060a */
[----:B------:R-:W-:-:S04]  /*c010*/  @!P4 IMAD.WIDE R34, R22, 0x2, R14 ;  /* 0x000000021622c825 */ /* 0x000fc800078e020e */
[----:B------:R-:W-:Y:S01]  /*c020*/  @!P5 IMAD.SHL.U32 R15, R214, 0x2, RZ ;  /* 0x00000002d60fd824 */ /* 0x000fe200078e00ff */
[----:B------:R2:W5:Y:S01]  /*c030*/  @!P4 LD.E.64 R60, desc[UR60][R34.64] ;  /* 0x0000003c223cc980 */ /* 0x000562000c101b00 */
[----:B-1----:R-:W-:Y:S02]  /*c040*/  SHF.R.S32.HI R9, RZ, 0x1f, R214 ;  /* 0x0000001fff097819 */ /* 0x002fe400000114d6 */
[----:B------:R-:W-:Y:S02]  /*c050*/  @!P0 IADD3 R8, P6, R14, R11, RZ ;  /* 0x0000000b0e088210 */ /* 0x000fe40007fde0ff */
[----:B------:R-:W-:-:S03]  /*c060*/  @!P5 SHF.L.U64.HI R36, R214, 0x1, R9 ;  /* 0x00000001d624d819 */ /* 0x000fc60000010209 */
[----:B------:R-:W-:Y:S01]  /*c070*/  @!P0 IMAD.X R9, R7, 0x1, R10, P6 ;  /* 0x0000000107098824 */ /* 0x000fe200030e060a */
[-C--:B------:R-:W-:Y:S02]  /*c080*/  @!P5 IADD3 R10, P4, R6, R15.reuse, RZ ;  /* 0x0000000f060ad210 */ /* 0x080fe40007f9e0ff */
[----:B------:R-:W-:Y:S02]  /*c090*/  @!P5 IADD3 R14, P6, R14, R15, RZ ;  /* 0x0000000f0e0ed210 */ /* 0x000fe40007fde0ff */
[----:B------:R-:W-:Y:S02]  /*c0a0*/  CS2R R54, SRZ ;  /* 0x0000000000367805 */ /* 0x000fe4000001ff00 */
[----:B------:R-:W-:Y:S01]  /*c0b0*/  CS2R R56, SRZ ;  /* 0x0000000000387805 */ /* 0x000fe2000001ff00 */
[--C-:B------:R-:W-:Y:S01]  /*c0c0*/  @!P5 IMAD.X R11, R5, 0x1, R36.reuse, P4 ;  /* 0x00000001050bd824 */ /* 0x100fe200020e0624 */
[----:B------:R-:W-:Y:S01]  /*c0d0*/  CS2R R50, SRZ ;  /* 0x0000000000327805 */ /* 0x000fe2000001ff00 */
[----:B------:R-:W-:Y:S01]  /*c0e0*/  @!P5 IMAD.X R15, R7, 0x1, R36, P6 ;  /* 0x00000001070fd824 */ /* 0x000fe200030e0624 */
[----:B------:R-:W-:-:S02]  /*c0f0*/  CS2R R52, SRZ ;  /* 0x0000000000347805 */ /* 0x000fc4000001ff00 */
[----:B------:R-:W-:Y:S02]  /*c100*/  CS2R R46, SRZ ;  /* 0x00000000002e7805 */ /* 0x000fe4000001ff00 */
[----:B------:R-:W-:Y:S02]  /*c110*/  CS2R R48, SRZ ;  /* 0x0000000000307805 */ /* 0x000fe4000001ff00 */
[----:B------:R-:W-:Y:S02]  /*c120*/  CS2R R42, SRZ ;  /* 0x00000000002a7805 */ /* 0x000fe4000001ff00 */
[----:B------:R-:W-:Y:S02]  /*c130*/  CS2R R44, SRZ ;  /* 0x00000000002c7805 */ /* 0x000fe4000001ff00 */
[----:B------:R-:W-:Y:S02]  /*c140*/  CS2R R36, SRZ ;  /* 0x0000000000247805 */ /* 0x000fe4000001ff00 */
[----:B--2---:R-:W-:Y:S01]  /*c150*/  CS2R R34, SRZ ;  /* 0x0000000000227805 */ /* 0x004fe2000001ff00 */
        /* <DEDUP_REMOVED lines=10> */
.L_x_5858:
[----:B------:R-:W-:Y:S05]  /*c200*/  BSYNC B1 ;  /* 0x0000000000017941 */ /* 0x000fea0003800000 */
.L_x_5857:
[----:B-1---5:R-:W-:Y:S01]  /*c210*/  IMAD.MOV.U32 R5, RZ, RZ, R36 ;  /* 0x000000ffff057224 */ /* 0x022fe200078e0024 */
[----:B------:R-:W-:Y:S01]  /*c220*/  UMOV UR4, 0xffffffff ;  /* 0xffffffff00047882 */ /* 0x000fe20000000000 */
[----:B--2---:R-:W-:Y:S01]  /*c230*/  IMAD.MOV.U32 R6, RZ, RZ, R37 ;  /* 0x000000ffff067224 */ /* 0x004fe200078e0025 */
[----:B------:R-:W-:Y:S01]  /*c240*/  CS2R R26, SRZ ;  /* 0x00000000001a7805 */ /* 0x000fe2000001ff00 */
        /* <DEDUP_REMOVED lines=47> */
[----:B0-----:R-:W0:Y:S04]  /*c540*/  SHFL.IDX PT, R0, R0, 0x1, 0x1c1f ;  /* 0x003c1f0000007f89 */ /* 0x001e2800000e0000 */
[----:B------:R1:W2:Y:S04]  /*c550*/  SHFL.IDX PT, R65, R4, 0x1, 0x1c1f ;  /* 0x003c1f0004417f89 */ /* 0x0002a800000e0000 */
[----:B------:R-:W3:Y:S04]  /*c560*/  SHFL.IDX PT, R63, R63, 0x1, 0x1c1f ;  /* 0x003c1f003f3f7f89 */ /* 0x000ee800000e0000 */
[----:B------:R1:W0:Y:S02]  /*c570*/  SHFL.IDX PT, R62, R3, 0x1, 0x1c1f ;  /* 0x003c1f00033e7f89 */ /* 0x00022400000e0000 */
.L_x_6152:
[----:B-1----:R-:W-:Y:S01]  /*c580*/  SHF.R.S32.HI R3, RZ, 0x1f, R38 ;  /* 0x0000001fff037819 */ /* 0x002fe20000011426 */
[----:B------:R-:W-:Y:S01]  /*c590*/  BSSY B1, `(.L_x_5860) ;  /* 0x000005b000017945 */ /* 0x000fe20003800000 */
[----:B------:R-:W-:Y:S02]  /*c5a0*/  LOP3.LUT R4, R216, 0x18, R18, 0xf8, !PT ;  /* 0x00000018d8047812 */ /* 0x000fe400078ef812 */
[----:B------:R-:W-:Y:S02]  /*c5b0*/  CS2R R38, SRZ ;  /* 0x0000000000267805 */ /* 0x000fe4000001ff00 */
[----:B------:R-:W-:Y:S02]  /*c5c0*/  LEA.HI R3, R3, R204, RZ, 0x3 ;  /* 0x000000cc03037211 */ /* 0x000fe400078f18ff */
[----:B------:R-:W-:Y:S02]  /*c5d0*/  CS2R R8, SRZ ;  /* 0x0000000000087805 */ /* 0x000fe4000001ff00 */
[----:B------:R-:W-:-:S02]  /*c5e0*/  CS2R R12, SRZ ;  /* 0x00000000000c7805 */ /* 0x000fc4000001ff00 */
[----:B------:R-:W-:Y:S02]  /*c5f0*/  CS2R R20, SRZ ;  /* 0x0000000000147805 */ /* 0x000fe4000001ff00 */
[----:B------:R-:W-:Y:S01]  /*c600*/  LOP3.LUT R5, R3, 0xfffffff8, RZ, 0xc0, !PT ;  /* 0xfffffff803057812 */ /* 0x000fe200078ec0ff */
[----:B------:R-:W-:Y:S01]  /*c610*/  VIADD R3, R64, 0x40 ;  /* 0x0000004040037836 */ /* 0x000fe20000000000 */
[----:B------:R-:W-:Y:S02]  /*c620*/  CS2R R28, SRZ ;  /* 0x00000000001c7805 */ /* 0x000fe4000001ff00 */
[----:B------:R-:W-:Y:S02]  /*c630*/  CS2R R32, SRZ ;  /* 0x0000000000207805 */ /* 0x000fe4000001ff00 */
[----:B------:R-:W-:Y:S01]  /*c640*/  CS2R R40, SRZ ;  /* 0x0000000000287805 */ /* 0x000fe2000001ff00 */
[----:B------:R-:W-:Y:S01]  /*c650*/  IMAD.IADD R5, R204, 0x1, -R5 ;  /* 0x00000001cc057824 */ /* 0x000fe200078e0a05 */
[----:B------:R-:W-:-:S02]  /*c660*/  ISETP.GE.AND P1, PT, R3, R66, PT ;  /* 0x000000420300720c */ /* 0x000fc40003f26270 */
[----:B------:R-:W-:Y:S02]  /*c670*/  CS2R R30, SRZ ;  /* 0x00000000001e7805 */ /* 0x000fe4000001ff00 */
[----:B------:R-:W-:Y:S02]  /*c680*/  LOP3.LUT R3, R4, R217, RZ, 0x3c, !PT ;  /* 0x000000d904037212 */ /* 0x000fe400078e3cff */
[----:B------:R-:W-:Y:S02]  /*c690*/  CS2R R24, SRZ ;  /* 0x0000000000187805 */ /* 0x000fe4000001ff00 */
[----:B------:R-:W-:Y:S02]  /*c6a0*/  LOP3.LUT P0, RZ, R5, 0x4, RZ, 0xc0, !PT ;  /* 0x0000000405ff7812 */ /* 0x000fe4000780c0ff */
[----:B----4-:R-:W-:Y:S02]  /*c6b0*/  CS2R R14, SRZ ;  /* 0x00000000000e7805 */ /* 0x010fe4000001ff00 */
[----:B------:R-:W-:Y:S01]  /*c6c0*/  CS2R R10, SRZ ;  /* 0x00000000000a7805 */ /* 0x000fe2000001ff00 */
[----:B------:R-:W-:-:S04]  /*c6d0*/  IMAD.IADD R3, R218, 0x1, R3 ;  /* 0x00000001da037824 */ /* 0x000fc800078e0203 */
[----:B------:R-:W-:Y:S01]  /*c6e0*/  IMAD R3, R3, 0x2, R16 ;  /* 0x0000000203037824 */ /* 0x000fe200078e0210 */
        /* <DEDUP_REMOVED lines=8> */
[----:B------:R-:W-:-:S03]  /*c770*/  SHF.R.S32.HI R33, RZ, 0x1f, R214 ;  /* 0x0000001fff217819 */ /* 0x000fc600000114d6 */
[C---:B------:R-:W-:Y:S01]  /*c780*/  @!P4 IMAD.SHL.U32 R24, R213.reuse, 0x2, RZ ;  /* 0x00000002d518c824 */ /* 0x040fe200078e00ff */
[----:B------:R-:W-:-:S03]  /*c790*/  @!P4 SHF.L.U64.HI R78, R213, 0x1, R78 ;  /* 0x00000001d54ec819 */ /* 0x000fc6000001024e */
[C---:B------:R-:W-:Y:S01]  /*c7a0*/  @!P3 IMAD.SHL.U32 R14, R211.reuse, 0x2, RZ ;  /* 0x00000002d30eb824 */ /* 0x040fe200078e00ff */
[----:B------:R-:W-:Y:S01]  /*c7b0*/  @!P3 SHF.L.U64.HI R76, R211, 0x1, R76 ;  /* 0x00000001d34cb819 */ /* 0x000fe2000001024c */
[----:B------:R-:W-:Y:S01]  /*c7c0*/  @!P2 IMAD.SHL.U32 R10, R212, 0x2, RZ ;  /* 0x00000002d40aa824 */ /* 0x000fe200078e00ff */
[CC--:B--2---:R-:W-:Y:S01]  /*c7d0*/  @!P4 IADD3 R28, P5, R65.reuse, R24.reuse, RZ ;  /* 0x00000018411cc210 */ /* 0x0c4fe20007fbe0ff */
[----:B------:R-:W-:Y:S01]  /*c7e0*/  @!P1 IMAD.SHL.U32 R4, R210, 0x2, RZ ;  /* 0x00000002d2049824 */ /* 0x000fe200078e00ff */
[----:B0-----:R-:W-:Y:S02]  /*c7f0*/  @!P4 IADD3 R24, P6, R62, R24, RZ ;  /* 0x000000183e18c210 */ /* 0x001fe40007fde0ff */
[----:B------:R-:W-:Y:S01]  /*c800*/  @!P2 SHF.L.U64.HI R79, R212, 0x1, R79 ;  /* 0x00000001d44fa819 */ /* 0x000fe2000001024f */
[--C-:B------:R-:W-:Y:S01]  /*c810*/  @!P4 IMAD.X R29, R0, 0x1, R78.reuse, P5 ;  /* 0x00000001001dc824 */ /* 0x100fe200028e064e */
[-C--:B------:R-:W-:Y:S01]  /*c820*/  @!P3 IADD3 R20, P5, R65, R14.reuse, RZ ;  /* 0x0000000e4114b210 */ /* 0x080fe20007fbe0ff */
[----:B---3--:R-:W-:Y:S01]  /*c830*/  @!P4 IMAD.X R25, R63, 0x1, R78, P6 ;  /* 0x000000013f19c824 */ /* 0x008fe200030e064e */
        /* <DEDUP_REMOVED lines=14> */
[----:B------:R-:W-:Y:S02]  /*c920*/  @!P6 IMAD.MOV.U32 R26, RZ, RZ, R65 ;  /* 0x000000ffff1ae224 */ /* 0x000fe400078e0041 */
[----:B------:R-:W-:Y:S02]  /*c930*/  @!P6 IMAD.MOV.U32 R27, RZ, RZ, R0 ;  /* 0x000000ffff1be224 */ /* 0x000fe400078e0000 */
[----:B------:R-:W-:Y:S02]  /*c940*/  @!P6 IMAD.MOV.U32 R6, RZ, RZ, R62 ;  /* 0x000000ffff06e224 */ /* 0x000fe400078e003e */
[----:B------:R-:W-:Y:S02]  /*c950*/  @!P6 IMAD.MOV.U32 R7, RZ, RZ, R63 ;  /* 0x000000ffff07e224 */ /* 0x000fe400078e003f */
[----:B------:R-:W-:-:S04]  /*c960*/  @!P6 IMAD.WIDE R26, R22, 0x2, R26 ;  /* 0x00000002161ae825 */ /* 0x000fc800078e021a */
[----:B------:R-:W-:Y:S01]  /*c970*/  @!P6 IMAD.WIDE R6, R22, 0x2, R6 ;  /* 0x000000021606e825 */ /* 0x000fe200078e0206 */
[----:B------:R-:W5:Y:S03]  /*c980*/  @!P6 LD.E.64 R38, desc[UR60][R26.64] ;  /* 0x0000003c1a26e980 */ /* 0x000f66000c101b00 */
[C---:B------:R-:W-:Y:S01]  /*c990*/  @!P5 IMAD.SHL.U32 R31, R214.reuse, 0x2, RZ ;  /* 0x00000002d61fd824 */ /* 0x040fe200078e00ff */
[----:B------:R0:W5:Y:S01]  /*c9a0*/  @!P6 LD.E.64 R40, desc[UR60][R6.64] ;  /* 0x0000003c0628e980 */ /* 0x000162000c101b00 */
[----:B------:R-:W-:-:S03]  /*c9b0*/  @!P5 SHF.L.U64.HI R30, R214, 0x1, R33 ;  /* 0x00000001d61ed819 */ /* 0x000fc60000010221 */
[----:B0-----:R-:W-:Y:S02]  /*c9c0*/  @!P5 IADD3 R6, P6, R65, R31, RZ ;  /* 0x0000001f4106d210 */ /* 0x001fe40007fde0ff */
[----:B------:R-:W-:-:S03]  /*c9d0*/  CS2R R26, SRZ ;  /* 0x00000000001a7805 */ /* 0x000fc6000001ff00 */
[--C-:B------:R-:W-:Y:S01]  /*c9e0*/  @!P5 IMAD.X R7, R0, 0x1, R30.reuse, P6 ;  /* 0x000000010007d824 */ /* 0x100fe200030e061e */
[----:B------:R-:W-:Y:S02]  /*c9f0*/  @!P5 IADD3 R62, P6, R62, R31, RZ ;  /* 0x0000001f3e3ed210 */ /* 0x000fe40007fde0ff */
[----:B------:R0:W5:Y:S01]  /*ca00*/  @!P4 LD.E.64 R26, desc[UR60][R28.64] ;  /* 0x0000003c1c1ac980 */ /* 0x000162000c101b00 */
[----:B------:R-:W-:Y:S02]  /*ca10*/  CS2R R32, SRZ ;  /* 0x0000000000207805 */ /* 0x000fe4000001ff00 */
[----:B------:R-:W-:Y:S01]  /*ca20*/  @!P5 IMAD.X R63, R63, 0x1, R30, P6 ;  /* 0x000000013f3fd824 */ /* 0x000fe200030e061e */
[----:B------:R-:W-:-:S03]  /*ca30*/  CS2R R30, SRZ ;  /* 0x00000000001e7805 */ /* 0x000fc6000001ff00 */
[----:B------:R1:W5:Y:S01]  /*ca40*/  @!P4 LD.E.64 R32, desc[UR60][R24.64] ;  /* 0x0000003c1820c980 */ /* 0x000362000c101b00 */
[----:B0-----:R-:W-:-:S03]  /*ca50*/  CS2R R28, SRZ ;  /* 0x00000000001c7805 */ /* 0x001fc6000001ff00 */
[----:B------:R0:W5:Y:S04]  /*ca60*/  @!P3 LD.E.64 R30, desc[UR60][R20.64] ;  /* 0x0000003c141eb980 */ /* 0x000168000c101b00 */
[----:B------:R2:W5:Y:S01]  /*ca70*/  @!P3 LD.E.64 R28, desc[UR60][R14.64] ;  /* 0x0000003c0e1cb980 */ /* 0x000562000c101b00 */
[----:B-1----:R-:W-:Y:S02]  /*ca80*/  CS2R R24, SRZ ;  /* 0x0000000000187805 */ /* 0x002fe4000001ff00 */
[----:B0-----:R-:W-:-:S04]  /*ca90*/  CS2R R20, SRZ ;  /* 0x0000000000147805 */ /* 0x001fc8000001ff00 */
[----:B------:R0:W5:Y:S01]  /*caa0*/  @!P2 LD.E.64 R24, desc[UR60][R12.64] ;  /* 0x0000003c0c18a980 */ /* 0x000162000c101b00 */
[----:B--2---:R-:W-:-:S03]  /*cab0*/  CS2R R14, SRZ ;  /* 0x00000000000e7805 */ /* 0x004fc6000001ff00 */
[----:B------:R1:W5:Y:S04]  /*cac0*/  @!P2 LD.E.64 R20, desc[UR60][R10.64] ;  /* 0x0000003c0a14a980 */ /* 0x000368000c101b00 */
[----:B------:R2:W5:Y:S01]  /*cad0*/  @!P1 LD.E.64 R14, desc[UR60][R8.64] ;  /* 0x0000003c080e9980 */ /* 0x000562000c101b00 */
[----:B0-----:R-:W-:Y:S02]  /*cae0*/  CS2R R12, SRZ ;  /* 0x00000000000c7805 */ /* 0x001fe4000001ff00 */
[----:B-1----:R-:W-:-:S04]  /*caf0*/  CS2R R10, SRZ ;  /* 0x00000000000a7805 */ /* 0x002fc8000001ff00 */
[----:B------:R1:W5:Y:S01]  /*cb00*/  @!P1 LD.E.64 R12, desc[UR60][R4.64] ;  /* 0x0000003c040c9980 */ /* 0x000362000c101b00 */
[----:B--2---:R-:W-:-:S03]  /*cb10*/  CS2R R8, SRZ ;  /* 0x0000000000087805 */ /* 0x004fc6000001ff00 */
[----:B------:R1:W5:Y:S04]  /*cb20*/  @!P5 LD.E.64 R10, desc[UR60][R6.64] ;  /* 0x0000003c060ad980 */ /* 0x000368000c101b00 */
[----:B------:R1:W5:Y:S02]  /*cb30*/  @!P5 LD.E.64 R8, desc[UR60][R62.64] ;  /* 0x0000003c3e08d980 */ /* 0x000364000c101b00 */
.L_x_5861:
[----:B------:R-:W-:Y:S05]  /*cb40*/  BSYNC B1 ;  /* 0x0000000000017941 */ /* 0x000fea0003800000 */
.L_x_5860:
[----:B-1----:R-:W-:Y:S01]  /*cb50*/  LEA.HI R4, R233, R233, RZ, 0x1 ;  /* 0x000000e9e9047211 */ /* 0x002fe200078f08ff */
[----:B-----5:R-:W-:Y:S01]  /*cb60*/  IMAD.MOV.U32 R5, RZ, RZ, R26 ;  /* 0x000000ffff057224 */ /* 0x020fe200078e001a */
[----:B------:R-:W-:Y:S01]  /*cb70*/  BSSY B1, `(.L_x_5862) ;  /* 0x0000038000017945 */ /* 0x000fe20003800000 */
[C---:B------:R-:W-:Y:S01]  /*cb80*/  VIADD R6, R3.reuse, 0x15400 ;  /* 0x0001540003067836 */ /* 0x040fe20000000000 */
[----:B------:R-:W-:Y:S01]  /*cb90*/  LOP3.LUT R4, R4, 0xfffffffe, RZ, 0xc0, !PT ;  /* 0xfffffffe04047812 */ /* 0x000fe200078ec0ff */
[----:B0-----:R-:W-:Y:S01]  /*cba0*/  VIADD R0, R3, 0x15440 ;  /* 0x0001544003007836 */ /* 0x001fe20000000000 */
[----:B------:R-:W-:Y:S01]  /*cbb0*/  PRMT R96, R5, 0x7610, R96 ;  /* 0x0000761005607816 */ /* 0x000fe20000000060 */
[----:B------:R-:W-:Y:S02]  /*cbc0*/  IMAD.MOV.U32 R5, RZ, RZ, R27 ;  /* 0x000000ffff057224 */ /* 0x000fe400078e001b */
[----:B------:R-:W-:Y:S02]  /*cbd0*/  IMAD.IADD R4, R233, 0x1, -R4 ;  /* 0x00000001e9047824 */ /* 0x000fe400078e0a04 */
[----:B------:R-:W-:Y:S01]  /*cbe0*/  @P0 VIADD R0, R6, 0xffffffc0 ;  /* 0xffffffc006000836 */ /* 0x000fe20000000000 */
[----:B------:R-:W-:Y:S01]  /*cbf0*/  PRMT R97, R5, 0x7610, R97 ;  /* 0x0000761005617816 */ /* 0x000fe20000000061 */
[----:B------:R-:W-:Y:S01]  /*cc00*/  IMAD.MOV.U32 R6, RZ, RZ, R38 ;  /* 0x000000ffff067224 */ /* 0x000fe200078e0026 */
[----:B------:R-:W-:Y:S01]  /*cc10*/  SHF.L.U32 R5, R4, 0x1f, RZ ;  /* 0x0000001f04057819 */ /* 0x000fe200000006ff */
[----:B------:R-:W-:-:S02]  /*cc20*/  IMAD.MOV.U32 R7, RZ, RZ, R39 ;  /* 0x000000ffff077224 */ /* 0x000fc400078e0027 */
[----:B------:R-:W-:Y:S01]  /*cc30*/  IMAD.MOV.U32 R4, RZ, RZ, R13 ;  /* 0x000000ffff047224 */ /* 0x000fe200078e000d */
[----:B------:R-:W0:Y:S01]  /*cc40*/  SYNCS.PHASECHK.TRANS64.TRYWAIT P0, [R16+URZ+0x36800], R5 ;  /* 0x03680005100075a7 */ /* 0x000e22000800017f */
[----:B------:R-:W-:Y:S01]  /*cc50*/  PRMT R100, R6, 0x7610, R100 ;  /* 0x0000761006647816 */ /* 0x000fe20000000064 */
[----:B------:R-:W-:Y:S01]  /*cc60*/  IMAD.MOV.U32 R6, RZ, RZ, R8 ;  /* 0x000000ffff067224 */ /* 0x000fe200078e0008 */
[----:B------:R-:W-:Y:S01]  /*cc70*/  PRMT R101, R7, 0x7610, R101 ;  /* 0x0000761007657816 */ /* 0x000fe20000000065 */
        /* <DEDUP_REMOVED lines=29> */
[----:B------:R-:W-:Y:S01]  /*ce50*/  VIADDMNMX R63, R66, -R223, 0x80, PT ;  /* 0x00000080423f7446 */ /* 0x000fe200038009df */
[----:B--2---:R-:W-:Y:S01]  /*ce60*/  IMAD.MOV.U32 R65, RZ, RZ, R15 ;  /* 0x000000ffff417224 */ /* 0x004fe200078e000f */
        /* <DEDUP_REMOVED lines=8> */
.L_x_6153:
[----:B------:R-:W-:Y:S05]  /*cef0*/  BSYNC B1 ;  /* 0x0000000000017941 */ /* 0x000fea0003800000 */
.L_x_5862:
[----:B------:R-:W-:Y:S01]  /*cf00*/  BSSY B1, `(.L_x_5864) ;  /* 0x000012f000017945 */ /* 0x000fe20003800000 */
[----:B------:R-:W-:Y:S02]  /*cf10*/  PRMT R65, R4, 0x7610, R65 ;  /* 0x0000761004417816 */ /* 0x000fe40000000041 */
[----:B------:R-:W-:Y:S01]  /*cf20*/  PRMT R66, R6, 0x7610, R66 ;  /* 0x0000761006427816 */ /* 0x000fe20000000042 */
[----:B------:R-:W-:Y:S06]  /*cf30*/  @P1 BRA `(.L_x_5865) ;  /* 0x0000001000ac1947 */ /* 0x000fec0003800000 */
[----:B0-----:R-:W0:Y:S01]  /*cf40*/  LDC R5, c[0x0][0x3f4] ;  /* 0x0000fd00ff057b82 */ /* 0x001e220000000800 */
        /* <DEDUP_REMOVED lines=54> */
.L_x_5867:
[----:B------:R-:W-:Y:S05]  /*d2b0*/  BSYNC B2 ;  /* 0x0000000000027941 */ /* 0x000fea0003800000 */
.L_x_5866:
[----:B------:R-:W-:Y:S04]  /*d2c0*/  BSSY B2, `(.L_x_5868) ;  /* 0x0000030000027945 */ /* 0x000fe80003800000 */
[----:B------:R-:W-:Y:S05]  /*d2d0*/  @P1 BRA `(.L_x_5869) ;  /* 0x0000000000b81947 */ /* 0x000fea0003800000 */
[----:B0-----:R-:W0:Y:S01]  /*d2e0*/  LDS.128 R4, [R0] ;  /* 0x0000000000047984 */ /* 0x001e220000000c00 */
        /* <DEDUP_REMOVED lines=20> */
[C---:B------:R-:W-:Y:S01]  /*d430*/  FFMA.FTZ R109, R54.reuse, R59, R108 ;  /* 0x0000003b366d7223 */ /* 0x040fe2000001006c */
[-C--:B------:R-:W-:Y:S01]  /*d440*/  FMUL.FTZ R59, R57, R105.reuse ;  /* 0x00000069393b7220 */ /* 0x080fe20000410000 */
        /* <DEDUP_REMOVED lines=22> */
[----:B------:R1:W-:Y:S02]  /*d5b0*/  STS.128 [R0], R4 ;  /* 0x0000000400007388 */ /* 0x0003e40000000c00 */
.L_x_5869:
[----:B------:R-:W-:Y:S05]  /*d5c0*/  BSYNC B2 ;  /* 0x0000000000027941 */ /* 0x000fea0003800000 */
.L_x_5868:
[----:B------:R-:W-:Y:S04]  /*d5d0*/  BSSY B2, `(.L_x_5870) ;  /* 0x0000030000027945 */ /* 0x000fe80003800000 */
[----:B------:R-:W-:Y:S05]  /*d5e0*/  @P2 BRA `(.L_x_5871) ;  /* 0x0000000000b82947 */ /* 0x000fea0003800000 */
[----:B01----:R-:W0:Y:S01]  /*d5f0*/  LDS.128 R4, [R3+0x19400] ;  /* 0x0194000003047984 */ /* 0x003e220000000c00 */
        /* <DEDUP_REMOVED lines=45> */
.L_x_5871:
[----:B------:R-:W-:Y:S05]  /*d8d0*/  BSYNC B2 ;  /* 0x0000000000027941 */ /* 0x000fea0003800000 */
.L_x_5870:
[----:B------:R-:W-:Y:S04]  /*d8e0*/  BSSY B2, `(.L_x_5872) ;  /* 0x0000030000027945 */ /* 0x000fe80003800000 */
        /* <DEDUP_REMOVED lines=47> */
.L_x_5873:
[----:B------:R-:W-:Y:S05]  /*dbe0*/  BSYNC B2 ;  /* 0x0000000000027941 */ /* 0x000fea0003800000 */
.L_x_5872:
        /* <DEDUP_REMOVED lines=48> */
.L_x_5875:
[----:B------:R-:W-:Y:S05]  /*def0*/  BSYNC B2 ;  /* 0x0000000000027941 */ /* 0x000fea0003800000 */
.L_x_5874:
[----:B------:R-:W-:Y:S05]  /*df00*/  @P5 BRA `(.L_x_5865) ;  /* 0x0000000000b85947 */ /* 0x000fea0003800000 */
[----:B01234-:R-:W0:Y:S01]  /*df10*/  LDS.128 R4, [R0+0x8000] ;  /* 0x0080000000047984 */ /* 0x01fe220000000c00 */
        /* <DEDUP_REMOVED lines=45> */
.L_x_5865:
[----:B------:R-:W-:Y:S05]  /*e1f0*/  BSYNC B1 ;  /* 0x0000000000017941 */ /* 0x000fea0003800000 */
.L_x_5864:
        /* <DEDUP_REMOVED lines=57> */
.L_x_5878:
[----:B------:R-:W-:Y:S05]  /*e590*/  BSYNC B1 ;  /* 0x0000000000017941 */ /* 0x000fea0003800000 */
.L_x_5877:
        /* <DEDUP_REMOVED lines=48> */
.L_x_5880:
[----:B------:R-:W-:Y:S05]  /*e8a0*/  BSYNC B1 ;  /* 0x0000000000017941 */ /* 0x000fea0003800000 */
.L_x_5879:
        /* <DEDUP_REMOVED lines=48> */
.L_x_5882:
[----:B------:R-:W-:Y:S05]  /*ebb0*/  BSYNC B1 ;  /* 0x0000000000017941 */ /* 0x000fea0003800000 */
.L_x_5881:
        /* <DEDUP_REMOVED lines=48> */
.L_x_5884:
[----:B------:R-:W-:Y:S05]  /*eec0*/  BSYNC B1 ;  /* 0x0000000000017941 */ /* 0x000fea0003800000 */
.L_x_5883:
        /* <DEDUP_REMOVED lines=48> */
.L_x_5886:
[----:B------:R-:W-:Y:S05]  /*f1d0*/  BSYNC B1 ;  /* 0x0000000000017941 */ /* 0x000fea0003800000 */
.L_x_5885:
        /* <DEDUP_REMOVED lines=48> */
.L_x_5855:
        /* <DEDUP_REMOVED lines=8> */
[----:B------:R-:W-:Y:S02]  /*f560*/  IMAD.MOV.U32 R7, RZ, RZ, R29 ;  /* 0x000000ffff077224 */ /* 0x000fe400078e001d */
[----:B------:R-:W-:Y:S01]  /*f570*/  IMAD.IADD R73, R73, 0x1, -R38 ;  /* 0x0000000149497824 */ /* 0x000fe200078e0a26 */
[----:B------:R-:W-:-:S03]  /*f580*/  LEA.HI R69, R21, R206, RZ, 0x3 ;  /* 0x000000ce15457211 */ /* 0x000fc600078f18ff */
[----:B------:R-:W-:Y:S01]  /*f590*/  IMAD R3, R73, 0x40, R64 ;  /* 0x0000004049037824 */ /* 0x000fe200078e0240 */
        /* <DEDUP_REMOVED lines=33> */
.L_x_6159:
        /* <DEDUP_REMOVED lines=37> */
[----:B------:R-:W-:Y:S01]  /*fa00*/  CS2R R38, SRZ ;  /* 0x0000000000267805 */ /* 0x000fe2000001ff00 */
[--C-:B----4-:R-:W-:Y:S01]  /*fa10*/  @!P2 IMAD.WIDE R10, R25, 0x2, R14.reuse ;  /* 0x00000002190aa825 */ /* 0x110fe200078e020e */
[----:B------:R-:W-:Y:S01]  /*fa20*/  CS2R R24, SRZ ;  /* 0x0000000000187805 */ /* 0x000fe2000001ff00 */
[----:B------:R0:W5:Y:S02]  /*fa30*/  @!P1 LD.E.128 R28, desc[UR60][R4.64] ;  /* 0x0000003c041c9980 */ /* 0x000164000c101d00 */
[--C-:B------:R-:W-:Y:S02]  /*fa40*/  @!P1 IMAD.WIDE R8, R13, 0x2, R14.reuse ;  /* 0x000000020d089825 */ /* 0x100fe400078e020e */
[----:B------:R0:W5:Y:S02]  /*fa50*/  @!P2 LD.E.128 R36, desc[UR60][R10.64] ;  /* 0x0000003c0a24a980 */ /* 0x000164000c101d00 */
[----:B------:R-:W-:-:S02]  /*fa60*/  @!P0 IMAD.WIDE R14, R18, 0x2, R14 ;  /* 0x00000002120e8825 */ /* 0x000fc400078e020e */
[----:B------:R0:W5:Y:S04]  /*fa70*/  @!P1 LD.E.128 R40, desc[UR60][R8.64] ;  /* 0x0000003c08289980 */ /* 0x000168000c101d00 */
[----:B------:R0:W5:Y:S04]  /*fa80*/  @!P0 LD.E.128 R44, desc[UR60][R14.64] ;  /* 0x0000003c0e2c8980 */ /* 0x000168000c101d00 */
[----:B------:R0:W5:Y:S02]  /*fa90*/  @!P2 LD.E.128 R24, desc[UR60][R6.64] ;  /* 0x0000003c0618a980 */ /* 0x000164000c101d00 */
.L_x_5889:
[----:B------:R-:W-:Y:S05]  /*faa0*/  BSYNC B1 ;  /* 0x0000000000017941 */ /* 0x000fea0003800000 */
.L_x_5888:
        /* <DEDUP_REMOVED lines=55> */
.L_x_6165:
        /* <DEDUP_REMOVED lines=45> */
.L_x_5892:
[----:B------:R-:W-:Y:S05]  /*100f0*/  BSYNC B1 ;  /* 0x0000000000017941 */ /* 0x000fea0003800000 */
.L_x_5891:
[----:B----4-:R-:W-:Y:S01]  /*10100*/  LEA.HI R60, R233, R233, RZ, 0x1 ;  /* 0x000000e9e93c7211 */ /* 0x010fe200078f08ff */
[----:B-----5:R-:W-:Y:S01]  /*10110*/  IMAD.MOV.U32 R61, RZ, RZ, R4 ;  /* 0x000000ffff3d7224 */ /* 0x020fe200078e0004 */
[----:B--2---:R-:W-:Y:S01]  /*10120*/  VIADDMNMX R71, R75, -R223, 0x80, PT ;  /* 0x000000804b477446 */ /* 0x004fe200038009df */
[----:B-1----:R-:W-:Y:S01]  /*10130*/  IMAD.MOV.U32 R62, RZ, RZ, R5 ;  /* 0x000000ffff3e7224 */ /* 0x002fe200078e0005 */
[----:B------:R-:W-:Y:S01]  /*10140*/  LOP3.LUT R60, R60, 0xfffffffe, RZ, 0xc0, !PT ;  /* 0xfffffffe3c3c7812 */ /* 0x000fe200078ec0ff */
[----:B0-----:R-:W-:Y:S01]  /*10150*/  IMAD.MOV.U32 R63, RZ, RZ, R7 ;  /* 0x000000ffff3f7224 */ /* 0x001fe200078e0007 */
        /* <DEDUP_REMOVED lines=17> */
[----:B---3--:R-:W-:Y:S01]  /*10270*/  PRMT R70, R62, 0x7610, R70 ;  /* 0x000076103e467816 */ /* 0x008fe20000000046 */
        /* <DEDUP_REMOVED lines=22> */
[----:B------:R-:W-:Y:S01]  /*103e0*/  IMAD.MOV.U32 R64, RZ, RZ, R57 ;  /* 0x000000ffff407224 */ /* 0x000fe200078e0039 */
        /* <DEDUP_REMOVED lines=8> */
.L_x_6166:
[----:B------:R-:W-:Y:S05]  /*10470*/  BSYNC B1 ;  /* 0x0000000000017941 */ /* 0x000fea0003800000 */
.L_x_5893:
        /* <DEDUP_REMOVED lines=24> */
[--C-:B------:R-:W-:Y:S02]  /*10600*/  SHF.R.U64 R121, R34, 0x10, R35.reuse ;  /* 0x0000001022797819 */ /* 0x100fe40000001223 */
[----:B------:R-:W-:Y:S02]  /*10610*/  IADD3 R65, R60, R65, R218 ;  /* 0x000000413c417210 */ /* 0x000fe40007ffe0da */
[----:B------:R-:W0:Y:S01]  /*10620*/  LDS.128 R60, [R82+0x15400] ;  /* 0x01540000523c7984 */ /* 0x000e220000000c00 */
[----:B------:R-:W-:Y:S02]  /*10630*/  SHF.R.U32.HI R120, RZ, 0x10, R35 ;  /* 0x00000010ff787819 */ /* 0x000fe40000011623 */
[----:B------:R-:W-:Y:S01]  /*10640*/  IMAD R83, R65, 0x2, R16 ;  /* 0x0000000241537824 */ /* 0x000fe200078e0210 */
[----:B------:R-:W-:-:S02]  /*10650*/  PRMT R118, R118, 0x5410, R119 ;  /* 0x0000541076767816 */ /* 0x000fc40000000077 */
[----:B------:R-:W-:Y:S02]  /*10660*/  SHF.R.U32.HI R117, RZ, 0x10, R45 ;  /* 0x00000010ff757819 */ /* 0x000fe4000001162d */
[----:B------:R-:W1:Y:S01]  /*10670*/  LDS.128 R64, [R83+0x15400] ;  /* 0x0154000053407984 */ /* 0x000e620000000c00 */
[----:B------:R-:W-:Y:S01]  /*10680*/  PRMT R34, R78, 0x5432, R123 ;  /* 0x000054324e227816 */ /* 0x000fe2000000007b */
[----:B------:R-:W-:Y:S01]  /*10690*/  IMAD.U32 R126, R118, 0x10000, RZ ;  /* 0x00010000767e7824 */ /* 0x000fe200078e00ff */
[--C-:B------:R-:W-:Y:S02]  /*106a0*/  SHF.R.U64 R45, R46, 0x10, R47.reuse ;  /* 0x000000102e2d7819 */ /* 0x100fe4000000122f */
[----:B------:R-:W-:Y:S01]  /*106b0*/  SHF.R.U32.HI R116, RZ, 0x10, R47 ;  /* 0x00000010ff747819 */ /* 0x000fe2000001162f */
[----:B------:R-:W-:Y:S01]  /*106c0*/  IMAD.U32 R125, R34, 0x10000, RZ ;  /* 0x00010000227d7824 */ /* 0x000fe200078e00ff */
[----:B------:R-:W-:Y:S02]  /*106d0*/  SHF.R.U32.HI R32, RZ, 0x10, R33 ;  /* 0x00000010ff207819 */ /* 0x000fe40000011621 */
[----:B------:R-:W-:-:S02]  /*106e0*/  PRMT R35, R81, 0x5432, R120 ;  /* 0x0000543251237816 */ /* 0x000fc40000000078 */
[----:B------:R-:W-:Y:S02]  /*106f0*/  PRMT R46, R74, 0x5432, R117 ;  /* 0x000054324a2e7816 */ /* 0x000fe40000000075 */
[----:B------:R-:W-:Y:S02]  /*10700*/  PRMT R44, R76, 0x5432, R45 ;  /* 0x000054324c2c7816 */ /* 0x000fe4000000002d */
[----:B------:R-:W-:Y:S01]  /*10710*/  PRMT R45, R77, 0x5432, R116 ;  /* 0x000054324d2d7816 */ /* 0x000fe20000000074 */
[----:B------:R-:W-:Y:S01]  /*10720*/  IMAD.U32 R127, R46, 0x10000, RZ ;  /* 0x000100002e7f7824 */ /* 0x000fe200078e00ff */
[----:B------:R-:W-:Y:S02]  /*10730*/  PRMT R33, R79, 0x5432, R32 ;  /* 0x000054324f217816 */ /* 0x000fe40000000020 */
[----:B------:R-:W-:Y:S02]  /*10740*/  PRMT R32, R80, 0x5432, R121 ;  /* 0x0000543250207816 */ /* 0x000fe40000000079 */
        /* <DEDUP_REMOVED lines=11> */
[----:B------:R-:W-:Y:S01]  /*10800*/  IMAD.U32 R123, R65, 0x10000, RZ ;  /* 0x00010000417b7824 */ /* 0x000fe200078e00ff */
[----:B------:R-:W-:Y:S01]  /*10810*/  LOP3.LUT R63, R66, 0xffff0000, RZ, 0xc0, !PT ;  /* 0xffff0000423f7812 */ /* 0x000fe200078ec0ff */
[C---:B------:R-:W-:Y:S01]  /*10820*/  FMUL.FTZ R128, R120.reuse, R126 ;  /* 0x0000007e78807220 */ /* 0x040fe20000410000 */
[----:B------:R-:W-:Y:S01]  /*10830*/  FMUL.FTZ R130, R120, R125 ;  /* 0x0000007d78827220 */ /* 0x000fe20000410000 */
[----:B------:R-:W-:Y:S01]  /*10840*/  IMAD.U32 R64, R66, 0x10000, RZ ;  /* 0x0001000042407824 */ /* 0x000fe200078e00ff */
[C---:B------:R-:W-:Y:S01]  /*10850*/  LOP3.LUT R66, R67.reuse, 0xffff0000, RZ, 0xc0, !PT ;  /* 0xffff000043427812 */ /* 0x040fe200078ec0ff */
[----:B------:R-:W-:-:S02]  /*10860*/  IMAD.U32 R124, R67, 0x10000, RZ ;  /* 0x00010000437c7824 */ /* 0x000fc400078e00ff */
[----:B------:R-:W-:Y:S01]  /*10870*/  FFMA.FTZ R67, R119, R125, -R128 ;  /* 0x0000007d77437223 */ /* 0x000fe20000010880 */
[----:B------:R-:W-:Y:S02]  /*10880*/  IMAD.U32 R120, R33, 0x10000, RZ ;  /* 0x0001000021787824 */ /* 0x000fe400078e00ff */
[----:B------:R-:W-:Y:S01]  /*10890*/  FMUL.FTZ R129, R123, R127 ;  /* 0x0000007f7b817220 */ /* 0x000fe20000410000 */
[----:B------:R-:W-:Y:S01]  /*108a0*/  FFMA.FTZ R119, R119, R126, R130 ;  /* 0x0000007e77777223 */ /* 0x000fe20000010082 */
[----:B------:R-:W-:Y:S01]  /*108b0*/  IMAD.U32 R128, R45, 0x10000, RZ ;  /* 0x000100002d807824 */ /* 0x000fe200078e00ff */
[----:B------:R-:W-:Y:S01]  /*108c0*/  LOP3.LUT R126, R118, 0xffff0000, RZ, 0xc0, !PT ;  /* 0xffff0000767e7812 */ /* 0x000fe200078ec0ff */
[----:B------:R-:W-:Y:S02]  /*108d0*/  IMAD.U32 R125, R35, 0x10000, RZ ;  /* 0x00010000237d7824 */ /* 0x000fe400078e00ff */
[-C--:B------:R-:W-:Y:S01]  /*108e0*/  FMUL.FTZ R123, R123, R120.reuse ;  /* 0x000000787b7b7220 */ /* 0x080fe20000410000 */
[----:B------:R-:W-:Y:S01]  /*108f0*/  FFMA.FTZ R120, R122, R120, -R129 ;  /* 0x000000787a787223 */ /* 0x000fe20000010881 */
[C---:B------:R-:W-:Y:S01]  /*10900*/  FMUL.FTZ R130, R124.reuse, R128 ;  /* 0x000000807c827220 */ /* 0x040fe20000410000 */
[----:B------:R-:W-:Y:S01]  /*10910*/  FMUL.FTZ R129, R124, R125 ;  /* 0x0000007d7c817220 */ /* 0x000fe20000410000 */
[C---:B------:R-:W-:Y:S01]  /*10920*/  FMUL.FTZ R124, R117.reuse, R126 ;  /* 0x0000007e757c7220 */ /* 0x040fe20000410000 */
[----:B------:R-:W-:Y:S01]  /*10930*/  FFMA.FTZ R122, R122, R127, R123 ;  /* 0x0000007f7a7a7223 */ /* 0x000fe2000001007b */
[----:B------:R-:W-:Y:S01]  /*10940*/  LOP3.LUT R123, R46, 0xffff0000, RZ, 0xc0, !PT ;  /* 0xffff00002e7b7812 */ /* 0x000fe200078ec0ff */
[-C--:B------:R-:W-:Y:S01]  /*10950*/  FMUL.FTZ R46, R117, R34.reuse ;  /* 0x00000022752e7220 */ /* 0x080fe20000410000 */
[----:B------:R-:W-:Y:S01]  /*10960*/  FFMA.FTZ R34, R47, R34, -R124 ;  /* 0x000000222f227223 */ /* 0x000fe2000001087c */
[----:B------:R-:W-:Y:S01]  /*10970*/  IMAD.U32 R124, R44, 0x10000, RZ ;  /* 0x000100002c7c7824 */ /* 0x000fe200078e00ff */
[----:B------:R-:W-:Y:S01]  /*10980*/  LOP3.LUT R65, R65, 0xffff0000, RZ, 0xc0, !PT ;  /* 0xffff000041417812 */ /* 0x000fe200078ec0ff */
[----:B------:R-:W-:-:S02]  /*10990*/  IMAD.U32 R117, R32, 0x10000, RZ ;  /* 0x0001000020757824 */ /* 0x000fc400078e00ff */
[----:B------:R-:W-:Y:S01]  /*109a0*/  FFMA.FTZ R46, R47, R126, R46 ;  /* 0x0000007e2f2e7223 */ /* 0x000fe2000001002e */
[-C--:B------:R-:W-:Y:S01]  /*109b0*/  FMUL.FTZ R126, R64, R124.reuse ;  /* 0x0000007c407e7220 */ /* 0x080fe20000410000 */
[----:B------:R-:W-:Y:S01]  /*109c0*/  LOP3.LUT R44, R44, 0xffff0000, RZ, 0xc0, !PT ;  /* 0xffff00002c2c7812 */ /* 0x000fe200078ec0ff */
[----:B------:R-:W-:Y:S01]  /*109d0*/  FMUL.FTZ R64, R64, R117 ;  /* 0x0000007540407220 */ /* 0x000fe20000410000 */
[----:B------:R-:W-:Y:S01]  /*109e0*/  LOP3.LUT R45, R45, 0xffff0000, RZ, 0xc0, !PT ;  /* 0xffff00002d2d7812 */ /* 0x000fe200078ec0ff */
[----:B------:R-:W-:Y:S01]  /*109f0*/  FFMA.FTZ R118, R121, R125, -R130 ;  /* 0x0000007d79767223 */ /* 0x000fe20000010882 */
[----:B------:R-:W-:Y:S01]  /*10a00*/  LOP3.LUT R33, R33, 0xffff0000, RZ, 0xc0, !PT ;  /* 0xffff000021217812 */ /* 0x000fe200078ec0ff */
[C---:B------:R-:W-:Y:S01]  /*10a10*/  FFMA.FTZ R126, R61.reuse, R117, -R126 ;  /* 0x000000753d7e7223 */ /* 0x040fe2000001087e */
[----:B------:R-:W-:Y:S01]  /*10a20*/  LOP3.LUT R32, R32, 0xffff0000, RZ, 0xc0, !PT ;  /* 0xffff000020207812 */ /* 0x000fe200078ec0ff */
[----:B------:R-:W-:Y:S01]  /*10a30*/  FFMA.FTZ R64, R61, R124, R64 ;  /* 0x0000007c3d407223 */ /* 0x000fe20000010040 */
[----:B------:R-:W-:Y:S01]  /*10a40*/  LOP3.LUT R35, R35, 0xffff0000, RZ, 0xc0, !PT ;  /* 0xffff000023237812 */ /* 0x000fe200078ec0ff */
[----:B------:R-:W-:Y:S01]  /*10a50*/  FFMA.FTZ R121, R121, R128, R129 ;  /* 0x0000008079797223 */ /* 0x000fe20000010081 */
[----:B------:R-:W-:Y:S01]  /*10a60*/  FMUL.FTZ R125, R65, R123 ;  /* 0x0000007b417d7220 */ /* 0x000fe20000410000 */
[----:B------:R-:W-:Y:S01]  /*10a70*/  FMUL.FTZ R47, R63, R44 ;  /* 0x0000002c3f2f7220 */ /* 0x000fe20000410000 */
[C---:B------:R-:W-:Y:S01]  /*10a80*/  FMUL.FTZ R61, R66.reuse, R45 ;  /* 0x0000002d423d7220 */ /* 0x040fe20000410000 */
        /* <DEDUP_REMOVED lines=16> */
[----:B------:R1:W-:Y:S01]  /*10b90*/  STS.128 [R82+0x15400], R32 ;  /* 0x0154002052007388 */ /* 0x0003e20000000c00 */
[----:B------:R-:W-:-:S05]  /*10ba0*/  F2FP.BF16.F32.PACK_AB R47, R66, R121 ;  /* 0x00000079422f723e */ /* 0x000fca00000010ff */
[----:B------:R1:W-:Y:S02]  /*10bb0*/  STS.128 [R83+0x15400], R44 ;  /* 0x0154002c53007388 */ /* 0x0003e40000000c00 */
.L_x_5898:
[----:B------:R-:W-:Y:S05]  /*10bc0*/  BSYNC B2 ;  /* 0x0000000000027941 */ /* 0x000fea0003800000 */
.L_x_5897:
[----:B------:R-:W-:Y:S04]  /*10bd0*/  BSSY B2, `(.L_x_5899) ;  /* 0x0000071000027945 */ /* 0x000fe80003800000 */
[----:B------:R-:W-:Y:S05]  /*10be0*/  @P1 BRA `(.L_x_5900) ;  /* 0x0000000400bc1947 */ /* 0x000fea0003800000 */
[----:B-1----:R-:W2:Y:S01]  /*10bf0*/  LDL R32, [R1+0x50] ;  /* 0x0000500001207983 */ /* 0x002ea20000100800 */
        /* <DEDUP_REMOVED lines=9> */
[----:B------:R-:W-:Y:S02]  /*10c90*/  SHF.R.U32.HI R31, RZ, 0x10, R31 ;  /* 0x00000010ff1f7819 */ /* 0x000fe4000001161f */
[----:B------:R-:W-:Y:S02]  /*10ca0*/  SHF.R.U32.HI R41, RZ, 0x10, R41 ;  /* 0x00000010ff297819 */ /* 0x000fe40000011629 */
[----:B------:R-:W-:Y:S02]  /*10cb0*/  PRMT R109, R109, 0x5410, R30 ;  /* 0x000054106d6d7816 */ /* 0x000fe4000000001e */
[----:B------:R-:W-:-:S02]  /*10cc0*/  PRMT R115, R115, 0x5410, R64 ;  /* 0x0000541073737816 */ /* 0x000fc40000000040 */
[----:B------:R-:W-:Y:S01]  /*10cd0*/  SHF.R.U64 R28, R42, 0x10, R43 ;  /* 0x000000102a1c7819 */ /* 0x000fe2000000122b */
[----:B------:R-:W-:Y:S01]  /*10ce0*/  IMAD.U32 R64, R109, 0x10000, RZ ;  /* 0x000100006d407824 */ /* 0x000fe200078e00ff */
[----:B------:R-:W-:Y:S02]  /*10cf0*/  PRMT R112, R112, 0x5410, R31 ;  /* 0x0000541070707816 */ /* 0x000fe4000000001f */
[----:B------:R-:W-:Y:S02]  /*10d00*/  PRMT R110, R110, 0x5410, R41 ;  /* 0x000054106e6e7816 */ /* 0x000fe40000000029 */
[----:B------:R-:W-:Y:S02]  /*10d10*/  SHF.R.U32.HI R29, RZ, 0x10, R29 ;  /* 0x00000010ff1d7819 */ /* 0x000fe4000001161d */
[----:B------:R-:W-:Y:S01]  /*10d20*/  SHF.R.U32.HI R43, RZ, 0x10, R43 ;  /* 0x00000010ff2b7819 */ /* 0x000fe2000001162b */
[----:B------:R-:W-:Y:S01]  /*10d30*/  IMAD.U32 R65, R110, 0x10000, RZ ;  /* 0x000100006e417824 */ /* 0x000fe200078e00ff */
[----:B------:R-:W-:-:S02]  /*10d40*/  PRMT R114, R114, 0x5410, R29 ;  /* 0x0000541072727816 */ /* 0x000fc4000000001d */
[----:B------:R-:W-:Y:S02]  /*10d50*/  PRMT R108, R108, 0x5410, R43 ;  /* 0x000054106c6c7816 */ /* 0x000fe4000000002b */
[----:B------:R-:W-:Y:S02]  /*10d60*/  PRMT R111, R111, 0x5410, R28 ;  /* 0x000054106f6f7816 */ /* 0x000fe4000000001c */
[----:B------:R-:W-:Y:S02]  /*10d70*/  PRMT R113, R113, 0x5410, R62 ;  /* 0x0000541071717816 */ /* 0x000fe4000000003e */
[----:B------:R-:W-:Y:S02]  /*10d80*/  LOP3.LUT R109, R109, 0xffff0000, RZ, 0xc0, !PT ;  /* 0xffff00006d6d7812 */ /* 0x000fe400078ec0ff */
[----:B------:R-:W-:Y:S02]  /*10d90*/  LOP3.LUT R110, R110, 0xffff0000, RZ, 0xc0, !PT ;  /* 0xffff00006e6e7812 */ /* 0x000fe400078ec0ff */
[----:B--2---:R-:W-:-:S02]  /*10da0*/  R2UR UR4, R32 ;  /* 0x00000000200472ca */ /* 0x004fc400000e0000 */
        /* <DEDUP_REMOVED lines=15> */
[----:B------:R-:W-:Y:S01]  /*10ea0*/  IMAD.U32 R32, R115, 0x10000, RZ ;  /* 0x0001000073207824 */ /* 0x000fe200078e00ff */
[C---:B------:R-:W-:Y:S01]  /*10eb0*/  LOP3.LUT R28, R34.reuse, 0xffff0000, RZ, 0xc0, !PT ;  /* 0xffff0000221c7812 */ /* 0x040fe200078ec0ff */
[----:B------:R-:W-:Y:S01]  /*10ec0*/  IMAD.U32 R29, R34, 0x10000, RZ ;  /* 0x00010000221d7824 */ /* 0x000fe200078e00ff */
[C---:B------:R-:W-:Y:S01]  /*10ed0*/  LOP3.LUT R34, R35.reuse, 0xffff0000, RZ, 0xc0, !PT ;  /* 0xffff000023227812 */ /* 0x040fe200078ec0ff */
[----:B------:R-:W-:Y:S01]  /*10ee0*/  IMAD.U32 R43, R35, 0x10000, RZ ;  /* 0x00010000232b7824 */ /* 0x000fe200078e00ff */
[----:B------:R-:W-:Y:S01]  /*10ef0*/  LOP3.LUT R115, R115, 0xffff0000, RZ, 0xc0, !PT ;  /* 0xffff000073737812 */ /* 0x000fe200078ec0ff */
[----:B-1----:R-:W-:Y:S01]  /*10f00*/  IMAD.U32 R31, R44, 0x10000, RZ ;  /* 0x000100002c1f7824 */ /* 0x002fe200078e00ff */
[C---:B------:R-:W-:Y:S01]  /*10f10*/  LOP3.LUT R30, R46.reuse, 0xffff0000, RZ, 0xc0, !PT ;  /* 0xffff00002e1e7812 */ /* 0x040fe200078ec0ff */
[----:B------:R-:W-:Y:S01]  /*10f20*/  IMAD.U32 R62, R46, 0x10000, RZ ;  /* 0x000100002e3e7824 */ /* 0x000fe200078e00ff */
[----:B------:R-:W-:Y:S01]  /*10f30*/  LOP3.LUT R46, R47, 0xffff0000, RZ, 0xc0, !PT ;  /* 0xffff00002f2e7812 */ /* 0x000fe200078ec0ff */
[C---:B------:R-:W-:Y:S01]  /*10f40*/  FMUL.FTZ R66, R31.reuse, R64 ;  /* 0x000000401f427220 */ /* 0x040fe20000410000 */
[----:B------:R-:W-:Y:S01]  /*10f50*/  FMUL.FTZ R82, R31, R32 ;  /* 0x000000201f527220 */ /* 0x000fe20000410000 */
[----:B------:R-:W-:Y:S01]  /*10f60*/  IMAD.U32 R35, R45, 0x10000, RZ ;  /* 0x000100002d237824 */ /* 0x000fe200078e00ff */
[----:B------:R-:W-:Y:S01]  /*10f70*/  LOP3.LUT R44, R44, 0xffff0000, RZ, 0xc0, !PT ;  /* 0xffff00002c2c7812 */ /* 0x000fe200078ec0ff */
[----:B------:R-:W-:-:S02]  /*10f80*/  IMAD.U32 R63, R47, 0x10000, RZ ;  /* 0x000100002f3f7824 */ /* 0x000fc400078e00ff */
[C---:B------:R-:W-:Y:S01]  /*10f90*/  FFMA.FTZ R31, R41.reuse, R32, -R66 ;  /* 0x00000020291f7223 */ /* 0x040fe20000010842 */
[----:B------:R-:W-:Y:S02]  /*10fa0*/  IMAD.U32 R47, R114, 0x10000, RZ ;  /* 0x00010000722f7824 */ /* 0x000fe400078e00ff */
[----:B------:R-:W-:Y:S01]  /*10fb0*/  FFMA.FTZ R32, R41, R64, R82 ;  /* 0x0000004029207223 */ /* 0x000fe20000010052 */
[----:B------:R-:W-:Y:S02]  /*10fc0*/  IMAD.U32 R66, R108, 0x10000, RZ ;  /* 0x000100006c427824 */ /* 0x000fe400078e00ff */
[C---:B------:R-:W-:Y:S01]  /*10fd0*/  FMUL.FTZ R67, R35.reuse, R65 ;  /* 0x0000004123437220 */ /* 0x040fe20000410000 */
[----:B------:R-:W-:Y:S02]  /*10fe0*/  IMAD.U32 R64, R112, 0x10000, RZ ;  /* 0x0001000070407824 */ /* 0x000fe400078e00ff */
[----:B------:R-:W-:Y:S01]  /*10ff0*/  FMUL.FTZ R41, R35, R47 ;  /* 0x0000002f23297220 */ /* 0x000fe20000410000 */
[----:B------:R-:W-:-:S02]  /*11000*/  IMAD.U32 R42, R33, 0x10000, RZ ;  /* 0x00010000212a7824 */ /* 0x000fc400078e00ff */
[C---:B------:R-:W-:Y:S01]  /*11010*/  FMUL.FTZ R82, R63.reuse, R66 ;  /* 0x000000423f527220 */ /* 0x040fe20000410000 */
[-C--:B------:R-:W-:Y:S01]  /*11020*/  FMUL.FTZ R63, R63, R64.reuse ;  /* 0x000000403f3f7220 */ /* 0x080fe20000410000 */
[----:B------:R-:W-:Y:S01]  /*11030*/  LOP3.LUT R45, R45, 0xffff0000, RZ, 0xc0, !PT ;  /* 0xffff00002d2d7812 */ /* 0x000fe200078ec0ff */
[C---:B------:R-:W-:Y:S01]  /*11040*/  FFMA.FTZ R35, R42.reuse, R47, -R67 ;  /* 0x0000002f2a237223 */ /* 0x040fe20000010843 */
[----:B------:R-:W-:Y:S01]  /*11050*/  FFMA.FTZ R42, R42, R65, R41 ;  /* 0x000000412a2a7223 */ /* 0x000fe20000010029 */
[C---:B------:R-:W-:Y:S01]  /*11060*/  FFMA.FTZ R41, R43.reuse, R64, -R82 ;  /* 0x000000402b297223 */ /* 0x040fe20000010852 */
[----:B------:R-:W-:Y:S01]  /*11070*/  FFMA.FTZ R63, R43, R66, R63 ;  /* 0x000000422b3f7223 */ /* 0x000fe2000001003f */
[C---:B------:R-:W-:Y:S01]  /*11080*/  FMUL.FTZ R43, R44.reuse, R109 ;  /* 0x0000006d2c2b7220 */ /* 0x040fe20000410000 */
[----:B------:R-:W-:Y:S01]  /*11090*/  FMUL.FTZ R47, R44, R115 ;  /* 0x000000732c2f7220 */ /* 0x000fe20000410000 */
[----:B------:R-:W-:Y:S01]  /*110a0*/  LOP3.LUT R114, R114, 0xffff0000, RZ, 0xc0, !PT ;  /* 0xffff000072727812 */ /* 0x000fe200078ec0ff */
[----:B------:R-:W-:-:S02]  /*110b0*/  IMAD.U32 R44, R111, 0x10000, RZ ;  /* 0x000100006f2c7824 */ /* 0x000fc400078e00ff */
[C---:B------:R-:W-:Y:S01]  /*110c0*/  FFMA.FTZ R64, R40.reuse, R115, -R43 ;  /* 0x0000007328407223 */ /* 0x040fe2000001082b */
[----:B------:R-:W-:Y:S01]  /*110d0*/  FFMA.FTZ R47, R40, R109, R47 ;  /* 0x0000006d282f7223 */ /* 0x000fe2000001002f */
[----:B------:R-:W-:Y:S01]  /*110e0*/  LOP3.LUT R33, R33, 0xffff0000, RZ, 0xc0, !PT ;  /* 0xffff000021217812 */ /* 0x000fe200078ec0ff */
[----:B------:R-:W-:Y:S02]  /*110f0*/  IMAD.U32 R43, R113, 0x10000, RZ ;  /* 0x00010000712b7824 */ /* 0x000fe400078e00ff */
[C---:B------:R-:W-:Y:S01]  /*11100*/  FMUL.FTZ R66, R45.reuse, R110 ;  /* 0x0000006e2d427220 */ /* 0x040fe20000410000 */
[C---:B------:R-:W-:Y:S01]  /*11110*/  FMUL.FTZ R40, R62.reuse, R44 ;  /* 0x0000002c3e287220 */ /* 0x040fe20000410000 */
[-C--:B------:R-:W-:Y:S01]  /*11120*/  FMUL.FTZ R45, R45, R114.reuse ;  /* 0x000000722d2d7220 */ /* 0x080fe20000410000 */
[-C--:B------:R-:W-:Y:S01]  /*11130*/  FMUL.FTZ R62, R62, R43.reuse ;  /* 0x0000002b3e3e7220 */ /* 0x080fe20000410000 */
[----:B------:R-:W-:Y:S01]  /*11140*/  FFMA.FTZ R66, R33, R114, -R66 ;  /* 0x0000007221427223 */ /* 0x000fe20000010842 */
[----:B------:R-:W-:Y:S01]  /*11150*/  FFMA.FTZ R40, R29, R43, -R40 ;  /* 0x0000002b1d287223 */ /* 0x000fe20000010828 */
        /* <DEDUP_REMOVED lines=8> */
[----:B------:R-:W-:Y:S01]  /*111e0*/  F2FP.BF16.F32.PACK_AB R32, R47, R32 ;  /* 0x000000202f20723e */ /* 0x000fe200000010ff */
        /* <DEDUP_REMOVED lines=13> */
[----:B------:R-:W-:-:S05]  /*112c0*/  F2FP.BF16.F32.PACK_AB R35, R46, R63 ;  /* 0x0000003f2e23723e */ /* 0x000fca00000010ff */
[----:B------:R2:W-:Y:S02]  /*112d0*/  STS.128 [R61+0x15400], R32 ;  /* 0x015400203d007388 */ /* 0x0005e40000000c00 */
.L_x_5900:
[----:B------:R-:W-:Y:S05]  /*112e0*/  BSYNC B2 ;  /* 0x0000000000027941 */ /* 0x000fea0003800000 */
.L_x_5899:
[----:B------:R-:W-:Y:S05]  /*112f0*/  @P2 BRA `(.L_x_5896) ;  /* 0x0000000400bc2947 */ /* 0x000fea0003800000 */
[----:B--2---:R-:W2:Y:S01]  /*11300*/  LDL R28, [R1+0x50] ;  /* 0x00005000011c7983 */ /* 0x004ea20000100800 */
[----:B------:R-:W-:Y:S02]  /*11310*/  LEA.HI R75, R75, R20, RZ, 0x1d ;  /* 0x000000144b4b7211 */ /* 0x000fe400078fe8ff */
[----:B------:R-:W-:Y:S02]  /*11320*/  LEA.HI R29, R0, R207, RZ, 0x6 ;  /* 0x000000cf001d7211 */ /* 0x000fe400078f30ff */
[----:B------:R-:W-:Y:S02]  /*11330*/  LOP3.LUT R30, R216, 0x38, R3, 0xf8, !PT ;  /* 0x00000038d81e7812 */ /* 0x000fe400078ef803 */
[----:B-1----:R-:W-:Y:S01]  /*11340*/  SHF.R.U64 R45, R24, 0x10, R25 ;  /* 0x00000010182d7819 */ /* 0x002fe20000001219 */
[----:B------:R-:W-:Y:S01]  /*11350*/  IMAD.SHL.U32 R31, R29, 0x80, RZ ;  /* 0x000000801d1f7824 */ /* 0x000fe200078e00ff */
[----:B------:R-:W-:Y:S02]  /*11360*/  LOP3.LUT R30, R30, R217, RZ, 0x3c, !PT ;  /* 0x000000d91e1e7212 */ /* 0x000fe400078e3cff */
[----:B------:R-:W-:-:S02]  /*11370*/  SHF.R.U64 R43, R26, 0x10, R27 ;  /* 0x000000101a2b7819 */ /* 0x000fc4000000121b */
[----:B------:R-:W-:Y:S02]  /*11380*/  LOP3.LUT R31, R31, 0xffffe000, RZ, 0xc0, !PT ;  /* 0xffffe0001f1f7812 */ /* 0x000fe400078ec0ff */
[----:B------:R-:W-:Y:S02]  /*11390*/  SHF.R.U32.HI R24, RZ, 0x10, R25 ;  /* 0x00000010ff187819 */ /* 0x000fe40000011619 */
[----:B------:R-:W-:Y:S02]  /*113a0*/  IADD3 R30, R30, R31, R218 ;  /* 0x0000001f1e1e7210 */ /* 0x000fe40007ffe0da */
[----:B------:R-:W-:Y:S02]  /*113b0*/  SHF.R.U32.HI R26, RZ, 0x10, R27 ;  /* 0x00000010ff1a7819 */ /* 0x000fe4000001161b */
[----:B------:R-:W-:Y:S02]  /*113c0*/  SHF.R.U64 R27, R36, 0x10, R37 ;  /* 0x00000010241b7819 */ /* 0x000fe40000001225 */
[----:B------:R-:W-:-:S02]  /*113d0*/  SHF.R.U64 R25, R38, 0x10, R39 ;  /* 0x0000001026197819 */ /* 0x000fc40000001227 */
[----:B------:R-:W-:Y:S02]  /*113e0*/  SHF.R.U32.HI R36, RZ, 0x10, R37 ;  /* 0x00000010ff247819 */ /* 0x000fe40000011625 */
[----:B------:R-:W-:Y:S02]  /*113f0*/  PRMT R97, R97, 0x5410, R24 ;  /* 0x0000541061617816 */ /* 0x000fe40000000018 */
[----:B------:R-:W-:Y:S02]  /*11400*/  PRMT R92, R92, 0x5410, R27 ;  /* 0x000054105c5c7816 */ /* 0x000fe4000000001b */
[----:B------:R-:W-:Y:S02]  /*11410*/  PRMT R94, R94, 0x5410, R25 ;  /* 0x000054105e5e7816 */ /* 0x000fe40000000019 */
[----:B------:R-:W-:Y:S02]  /*11420*/  PRMT R99, R99, 0x5410, R26 ;  /* 0x0000541063637816 */ /* 0x000fe4000000001a */
[----:B------:R-:W-:-:S02]  /*11430*/  PRMT R96, R96, 0x5410, R45 ;  /* 0x0000541060607816 */ /* 0x000fc4000000002d */
[----:B------:R-:W-:Y:S02]  /*11440*/  PRMT R93, R93, 0x5410, R36 ;  /* 0x000054105d5d7816 */ /* 0x000fe40000000024 */
[----:B------:R-:W-:Y:S01]  /*11450*/  PRMT R98, R98, 0x5410, R43 ;  /* 0x0000541062627816 */ /* 0x000fe2000000002b */
[----:B------:R-:W-:Y:S01]  /*11460*/  IMAD.U32 R43, R92, 0x10000, RZ ;  /* 0x000100005c2b7824 */ /* 0x000fe200078e00ff */
[----:B------:R-:W-:Y:S01]  /*11470*/  SHF.R.U32.HI R38, RZ, 0x10, R39 ;  /* 0x00000010ff267819 */ /* 0x000fe20000011627 */
[----:B------:R-:W-:Y:S01]  /*11480*/  IMAD.U32 R42, R96, 0x10000, RZ ;  /* 0x00010000602a7824 */ /* 0x000fe200078e00ff */
[----:B------:R-:W-:Y:S01]  /*11490*/  LOP3.LUT R92, R92, 0xffff0000, RZ, 0xc0, !PT ;  /* 0xffff00005c5c7812 */ /* 0x000fe200078ec0ff */
[----:B------:R-:W-:Y:S01]  /*114a0*/  IMAD.U32 R44, R93, 0x10000, RZ ;  /* 0x000100005d2c7824 */ /* 0x000fe200078e00ff */
        /* <DEDUP_REMOVED lines=48> */
[----:B------:R-:W-:Y:S01]  /*117b0*/  FFMA.FTZ R96, R25, R96, -R24 ;  /* 0x0000006019607223 */ /* 0x000fe20000010818 */
[----:B------:R-:W-:Y:S01]  /*117c0*/  IMAD.U32 R24, R98, 0x10000, RZ ;  /* 0x0001000062187824 */ /* 0x000fe200078e00ff */
[----:B------:R-:W-:Y:S01]  /*117d0*/  LOP3.LUT R97, R97, 0xffff0000, RZ, 0xc0, !PT ;  /* 0xffff000061617812 */ /* 0x000fe200078ec0ff */
[----:B------:R-:W-:Y:S01]  /*117e0*/  FMUL.FTZ R44, R38, R26 ;  /* 0x0000001a262c7220 */ /* 0x000fe20000410000 */
[----:B------:R-:W-:Y:S01]  /*117f0*/  LOP3.LUT R94, R94, 0xffff0000, RZ, 0xc0, !PT ;  /* 0xffff00005e5e7812 */ /* 0x000fe200078ec0ff */
[----:B------:R-:W-:Y:S01]  /*11800*/  FMUL.FTZ R38, R38, R24 ;  /* 0x0000001826267220 */ /* 0x000fe20000410000 */
[----:B------:R-:W-:Y:S01]  /*11810*/  LOP3.LUT R35, R35, 0xffff0000, RZ, 0xc0, !PT ;  /* 0xffff000023237812 */ /* 0x000fe200078ec0ff */
[----:B------:R-:W-:Y:S01]  /*11820*/  FFMA.FTZ R43, R36, R42, R43 ;  /* 0x0000002a242b7223 */ /* 0x000fe2000001002b */
[----:B------:R-:W-:Y:S01]  /*11830*/  LOP3.LUT R98, R98, 0xffff0000, RZ, 0xc0, !PT ;  /* 0xffff000062627812 */ /* 0x000fe200078ec0ff */
[----:B------:R-:W-:Y:S01]  /*11840*/  FFMA.FTZ R44, R27, R24, -R44 ;  /* 0x000000181b2c7223 */ /* 0x000fe2000001082c */
[----:B------:R-:W-:Y:S01]  /*11850*/  LOP3.LUT R95, R95, 0xffff0000, RZ, 0xc0, !PT ;  /* 0xffff00005f5f7812 */ /* 0x000fe200078ec0ff */
[----:B------:R-:W-:Y:S01]  /*11860*/  FMUL.FTZ R31, R33, R93 ;  /* 0x0000005d211f7220 */ /* 0x000fe20000410000 */
[----:B------:R-:W-:Y:S01]  /*11870*/  LOP3.LUT R99, R99, 0xffff0000, RZ, 0xc0, !PT ;  /* 0xffff000063637812 */ /* 0x000fe200078ec0ff */
[----:B------:R-:W-:Y:S01]  /*11880*/  FMUL.FTZ R42, R33, R97 ;  /* 0x00000061212a7220 */ /* 0x000fe20000410000 */
[----:B------:R-:W-:Y:S01]  /*11890*/  FFMA.FTZ R32, R25, R92, R32 ;  /* 0x0000005c19207223 */ /* 0x000fe20000010020 */
[C---:B------:R-:W-:Y:S01]  /*118a0*/  FMUL.FTZ R24, R34.reuse, R94 ;  /* 0x0000005e22187220 */ /* 0x040fe20000410000 */
[----:B------:R-:W-:Y:S01]  /*118b0*/  FFMA.FTZ R38, R27, R26, R38 ;  /* 0x0000001a1b267223 */ /* 0x000fe20000010026 */
[-C--:B------:R-:W-:Y:S01]  /*118c0*/  FMUL.FTZ R25, R34, R98.reuse ;  /* 0x0000006222197220 */ /* 0x080fe20000410000 */
[C---:B------:R-:W-:Y:S01]  /*118d0*/  FMUL.FTZ R33, R35.reuse, R95 ;  /* 0x0000005f23217220 */ /* 0x040fe20000410000 */
[----:B------:R-:W-:Y:S01]  /*118e0*/  FMUL.FTZ R26, R35, R99 ;  /* 0x00000063231a7220 */ /* 0x000fe20000410000 */
[----:B------:R-:W-:Y:S01]  /*118f0*/  FFMA.FTZ R36, R28, R97, -R31 ;  /* 0x000000611c247223 */ /* 0x000fe2000001081f */
[C---:B------:R-:W-:Y:S01]  /*11900*/  FFMA.FTZ R27, R29.reuse, R98, -R24 ;  /* 0x000000621d1b7223 */ /* 0x040fe20000010818 */
[----:B------:R-:W-:Y:S01]  /*11910*/  FFMA.FTZ R31, R29, R94, R25 ;  /* 0x0000005e1d1f7223 */ /* 0x000fe20000010019 */
        /* <DEDUP_REMOVED lines=13> */
.L_x_5896:
[----:B------:R-:W-:Y:S05]  /*119f0*/  BSYNC B1 ;  /* 0x0000000000017941 */ /* 0x000fea0003800000 */
.L_x_5895:
        /* <DEDUP_REMOVED lines=10> */
[----:B------:R-:W-:Y:S02]  /*11aa0*/  LEA.HI R73, R33, R73, RZ, 0x1d ;  /* 0x0000004921497211 */ /* 0x000fe400078fe8ff */
[----:B-----5:R-:W-:Y:S02]  /*11ab0*/  R2UR UR4, R46 ;  /* 0x000000002e0472ca */ /* 0x020fe400000e0000 */
[----:B---3--:R-:W-:Y:S01]  /*11ac0*/  SHF.R.S32.HI R26, RZ, 0x1f, R73 ;  /* 0x0000001fff1a7819 */ /* 0x008fe20000011449 */
        /* <DEDUP_REMOVED lines=20> */
[----:B------:R-:W-:Y:S01]  /*11c10*/  PRMT R102, R102, 0x5410, R5 ;  /* 0x0000541066667816 */ /* 0x000fe20000000005 */
[----:B------:R-:W-:Y:S01]  /*11c20*/  IMAD.U32 R40, R100, 0x10000, RZ ;  /* 0x0001000064287824 */ /* 0x000fe200078e00ff */
[----:B------:R-:W-:Y:S01]  /*11c30*/  PRMT R103, R103, 0x5410, R6 ;  /* 0x0000541067677816 */ /* 0x000fe20000000006 */
[----:B------:R-:W-:Y:S01]  /*11c40*/  IMAD.U32 R41, R101, 0x10000, RZ ;  /* 0x0001000065297824 */ /* 0x000fe200078e00ff */
[----:B------:R-:W-:Y:S02]  /*11c50*/  PRMT R104, R104, 0x5410, R39 ;  /* 0x0000541068687816 */ /* 0x000fe40000000027 */
[----:B------:R-:W-:Y:S02]  /*11c60*/  SHF.R.U32.HI R48, RZ, 0x10, R49 ;  /* 0x00000010ff307819 */ /* 0x000fe40000011631 */
[----:B------:R-:W-:Y:S01]  /*11c70*/  SHF.R.U64 R37, R50, 0x10, R51 ;  /* 0x0000001032257819 */ /* 0x000fe20000001233 */
[----:B------:R-:W-:Y:S01]  /*11c80*/  IMAD.U32 R39, R104, 0x10000, RZ ;  /* 0x0001000068277824 */ /* 0x000fe200078e00ff */
[----:B------:R-:W-:-:S02]  /*11c90*/  PRMT R105, R105, 0x5410, R48 ;  /* 0x0000541069697816 */ /* 0x000fc40000000030 */
[----:B------:R-:W-:Y:S02]  /*11ca0*/  SHF.R.U32.HI R50, RZ, 0x10, R51 ;  /* 0x00000010ff327819 */ /* 0x000fe40000011633 */
[----:B------:R-:W-:Y:S02]  /*11cb0*/  LOP3.LUT R100, R100, 0xffff0000, RZ, 0xc0, !PT ;  /* 0xffff000064647812 */ /* 0x000fe400078ec0ff */
[----:B------:R-:W-:Y:S02]  /*11cc0*/  PRMT R107, R107, 0x5410, R50 ;  /* 0x000054106b6b7816 */ /* 0x000fe40000000032 */
[----:B------:R-:W-:Y:S02]  /*11cd0*/  LOP3.LUT R104, R104, 0xffff0000, RZ, 0xc0, !PT ;  /* 0xffff000068687812 */ /* 0x000fe400078ec0ff */
[----:B------:R-:W-:Y:S02]  /*11ce0*/  LOP3.LUT R101, R101, 0xffff0000, RZ, 0xc0, !PT ;  /* 0xffff000065657812 */ /* 0x000fe400078ec0ff */
[----:B------:R-:W-:Y:S01]  /*11cf0*/  PRMT R106, R106, 0x5410, R37 ;  /* 0x000054106a6a7816 */ /* 0x000fe20000000025 */
        /* <DEDUP_REMOVED lines=24> */
[----:B------:R-:W-:Y:S01]  /*11e80*/  FFMA.FTZ R49, R6, R41, R49 ;  /* 0x0000002906317223 */ /* 0x000fe20000010031 */
[-C--:B------:R-:W-:Y:S01]  /*11e90*/  FMUL.FTZ R38, R38, R4.reuse ;  /* 0x0000000426267220 */ /* 0x080fe20000410000 */
[----:B------:R-:W-:Y:S01]  /*11ea0*/  FFMA.FTZ R47, R6, R27, -R47 ;  /* 0x0000001b062f7223 */ /* 0x000fe2000001082f */
[C---:B------:R-:W-:Y:S01]  /*11eb0*/  FFMA.FTZ R41, R35.reuse, R4, -R36 ;  /* 0x0000000423297223 */ /* 0x040fe20000010824 */
[C---:B------:R-:W-:Y:S01]  /*11ec0*/  FMUL.FTZ R4, R28.reuse, R100 ;  /* 0x000000641c047220 */ /* 0x040fe20000410000 */
[----:B------:R-:W-:Y:S01]  /*11ed0*/  FFMA.FTZ R35, R35, R39, R38 ;  /* 0x0000002723237223 */ /* 0x000fe20000010026 */
[----:B------:R-:W-:Y:S01]  /*11ee0*/  FMUL.FTZ R28, R28, R104 ;  /* 0x000000681c1c7220 */ /* 0x000fe20000410000 */
[----:B------:R-:W-:-:S02]  /*11ef0*/  IMAD.U32 R37, R30, 0x10000, RZ ;  /* 0x000100001e257824 */ /* 0x000fc400078e00ff */
[----:B------:R-:W-:Y:S01]  /*11f00*/  FFMA.FTZ R104, R5, R104, -R4 ;  /* 0x0000006805687223 */ /* 0x000fe20000010804 */
[----:B------:R-:W-:Y:S02]  /*11f10*/  IMAD.U32 R6, R102, 0x10000, RZ ;  /* 0x0001000066067824 */ /* 0x000fe400078e00ff */
[C---:B------:R-:W-:Y:S01]  /*11f20*/  FMUL.FTZ R27, R29.reuse, R101 ;  /* 0x000000651d1b7220 */ /* 0x040fe20000410000 */
[-C--:B------:R-:W-:Y:S01]  /*11f30*/  FMUL.FTZ R38, R29, R105.reuse ;  /* 0x000000691d267220 */ /* 0x080fe20000410000 */
[----:B------:R-:W-:Y:S01]  /*11f40*/  IMAD.U32 R4, R106, 0x10000, RZ ;  /* 0x000100006a047824 */ /* 0x000fe200078e00ff */
[----:B------:R-:W-:Y:S01]  /*11f50*/  LOP3.LUT R30, R30, 0xffff0000, RZ, 0xc0, !PT ;  /* 0xffff00001e1e7812 */ /* 0x000fe200078ec0ff */
[----:B------:R-:W-:Y:S01]  /*11f60*/  FMUL.FTZ R40, R37, R6 ;  /* 0x0000000625287220 */ /* 0x000fe20000410000 */
[----:B------:R-:W-:Y:S01]  /*11f70*/  LOP3.LUT R106, R106, 0xffff0000, RZ, 0xc0, !PT ;  /* 0xffff00006a6a7812 */ /* 0x000fe200078ec0ff */
[C---:B------:R-:W-:Y:S01]  /*11f80*/  FFMA.FTZ R36, R24.reuse, R105, -R27 ;  /* 0x0000006918247223 */ /* 0x040fe2000001081b */
[----:B------:R-:W-:Y:S01]  /*11f90*/  LOP3.LUT R31, R31, 0xffff0000, RZ, 0xc0, !PT ;  /* 0xffff00001f1f7812 */ /* 0x000fe200078ec0ff */
[----:B------:R-:W-:Y:S01]  /*11fa0*/  FFMA.FTZ R38, R24, R101, R38 ;  /* 0x0000006518267223 */ /* 0x000fe20000010026 */
[----:B------:R-:W-:Y:S01]  /*11fb0*/  LOP3.LUT R102, R102, 0xffff0000, RZ, 0xc0, !PT ;  /* 0xffff000066667812 */ /* 0x000fe200078ec0ff */
[----:B------:R-:W-:Y:S01]  /*11fc0*/  FMUL.FTZ R24, R37, R4 ;  /* 0x0000000425187220 */ /* 0x000fe20000410000 */
[----:B------:R-:W-:Y:S01]  /*11fd0*/  LOP3.LUT R103, R103, 0xffff0000, RZ, 0xc0, !PT ;  /* 0xffff000067677812 */ /* 0x000fe200078ec0ff */
[----:B------:R-:W-:Y:S01]  /*11fe0*/  FFMA.FTZ R28, R5, R100, R28 ;  /* 0x00000064051c7223 */ /* 0x000fe2000001001c */
[----:B------:R-:W-:Y:S01]  /*11ff0*/  LOP3.LUT R107, R107, 0xffff0000, RZ, 0xc0, !PT ;  /* 0xffff00006b6b7812 */ /* 0x000fe200078ec0ff */
[C---:B------:R-:W-:Y:S01]  /*12000*/  FFMA.FTZ R40, R7.reuse, R4, -R40 ;  /* 0x0000000407287223 */ /* 0x040fe20000010828 */
[C---:B------:R-:W-:Y:S01]  /*12010*/  FMUL.FTZ R5, R30.reuse, R106 ;  /* 0x0000006a1e057220 */ /* 0x040fe20000410000 */
[----:B------:R-:W-:Y:S01]  /*12020*/  FFMA.FTZ R7, R7, R6, R24 ;  /* 0x0000000607077223 */ /* 0x000fe20000010018 */
[-C--:B------:R-:W-:Y:S01]  /*12030*/  FMUL.FTZ R4, R30, R102.reuse ;  /* 0x000000661e047220 */ /* 0x080fe20000410000 */
[C---:B------:R-:W-:Y:S01]  /*12040*/  FMUL.FTZ R29, R31.reuse, R103 ;  /* 0x000000671f1d7220 */ /* 0x040fe20000410000 */
[-C--:B------:R-:W-:Y:S01]  /*12050*/  FMUL.FTZ R6, R31, R107.reuse ;  /* 0x0000006b1f067220 */ /* 0x080fe20000410000 */
        /* <DEDUP_REMOVED lines=14> */
.L_x_5902:
[----:B------:R-:W-:Y:S05]  /*12140*/  BSYNC B1 ;  /* 0x0000000000017941 */ /* 0x000fea0003800000 */
.L_x_5901:
        /* <DEDUP_REMOVED lines=16> */
[----:B---3--:R-:W-:-:S02]  /*12250*/  IADD3 R25, R4, R5, R219 ;  /* 0x0000000504197210 */ /* 0x008fc40007ffe0db */
[----:B------:R-:W-:Y:S02]  /*12260*/  IADD3 R6, R69, R6, R219 ;  /* 0x0000000645067210 */ /* 0x000fe40007ffe0db */
[----:B------:R-:W-:Y:S01]  /*12270*/  SHF.R.U64 R35, R52, 0x10, R53 ;  /* 0x0000001034237819 */ /* 0x000fe20000001235 */
[----:B------:R-:W-:Y:S01]  /*12280*/  IMAD R28, R25, 0x2, R16 ;  /* 0x00000002191c7824 */ /* 0x000fe200078e0210 */
[----:B------:R-:W-:Y:S02]  /*12290*/  LEA R21, R6, UR4, 0x1 ;  /* 0x0000000406157c11 */ /* 0x000fe4000f8e08ff */
[--C-:B------:R-:W-:Y:S02]  /*122a0*/  SHF.R.U64 R29, R8, 0x10, R9.reuse ;  /* 0x00000010081d7819 */ /* 0x100fe40000001209 */
        /* <DEDUP_REMOVED lines=9> */
[----:B------:R-:W-:Y:S02]  /*12340*/  SHF.R.U64 R9, R10, 0x10, R11 ;  /* 0x000000100a097819 */ /* 0x000fe4000000120b */
        /* <DEDUP_REMOVED lines=18> */
[----:B------:R-:W-:Y:S02]  /*12470*/  IMAD.U32 R9, R5, 0x10000, RZ ;  /* 0x0001000005097824 */ /* 0x000fe400078e00ff */
[C---:B------:R-:W-:Y:S01]  /*12480*/  FFMA.FTZ R37, R8.reuse, R34, -R37 ;  /* 0x0000002208257223 */ /* 0x040fe20000010825 */
[----:B------:R-:W-:Y:S01]  /*12490*/  FFMA.FTZ R39, R8, R35, R39 ;  /* 0x0000002308277223 */ /* 0x000fe20000010027 */
[----:B------:R-:W-:Y:S02]  /*124a0*/  IMAD.U32 R32, R27, 0x10000, RZ ;  /* 0x000100001b207824 */ /* 0x000fe400078e00ff */
[----:B------:R-:W-:Y:S01]  /*124b0*/  FMUL.FTZ R30, R30, R29 ;  /* 0x0000001d1e1e7220 */ /* 0x000fe20000410000 */
[----:B------:R-:W-:-:S02]  /*124c0*/  IMAD.U32 R34, R87, 0x10000, RZ ;  /* 0x0001000057227824 */ /* 0x000fc400078e00ff */
[----:B------:R-:W-:Y:S01]  /*124d0*/  FFMA.FTZ R38, R9, R29, -R38 ;  /* 0x0000001d09267223 */ /* 0x000fe20000010826 */
[----:B------:R-:W-:Y:S01]  /*124e0*/  IMAD.U32 R8, R91, 0x10000, RZ ;  /* 0x000100005b087824 */ /* 0x000fe200078e00ff */
[----:B------:R-:W-:Y:S01]  /*124f0*/  LOP3.LUT R29, R84, 0xffff0000, RZ, 0xc0, !PT ;  /* 0xffff0000541d7812 */ /* 0x000fe200078ec0ff */
[----:B------:R-:W-:Y:S02]  /*12500*/  IMAD.U32 R11, R7, 0x10000, RZ ;  /* 0x00010000070b7824 */ /* 0x000fe400078e00ff */
[C---:B------:R-:W-:Y:S01]  /*12510*/  FMUL.FTZ R40, R32.reuse, R34 ;  /* 0x0000002220287220 */ /* 0x040fe20000410000 */
        /* <DEDUP_REMOVED lines=51> */
.L_x_5904:
[----:B------:R-:W-:Y:S05]  /*12850*/  BSYNC B1 ;  /* 0x0000000000017941 */ /* 0x000fea0003800000 */
.L_x_5903:
[----:B------:R-:W-:Y:S05]  /*12860*/  @P2 BRA `(.L_x_5876) ;  /* 0x0000000400b82947 */ /* 0x000fea0003800000 */
[----:B------:R-:W-:Y:S02]  /*12870*/  LEA.HI R20, R33, R20, RZ, 0x1d ;  /* 0x0000001421147211 */ /* 0x000fe400078fe8ff */
[----:B------:R-:W-:Y:S02]  /*12880*/  LEA.HI R0, R0, R207, RZ, 0x6 ;  /* 0x000000cf00007211 */ /* 0x000fe400078f30ff */
[----:B-12---:R-:W-:Y:S02]  /*12890*/  LOP3.LUT R5, R215, 0x38, R3, 0xf8, !PT ;  /* 0x00000038d7057812 */ /* 0x006fe400078ef803 */
[----:B------:R-:W-:Y:S01]  /*128a0*/  SHF.R.S32.HI R3, RZ, 0x1f, R20 ;  /* 0x0000001fff037819 */ /* 0x000fe20000011414 */
[----:B------:R-:W-:Y:S01]  /*128b0*/  IMAD.SHL.U32 R4, R0, 0x80, RZ ;  /* 0x0000008000047824 */ /* 0x000fe200078e00ff */
[----:B-----5:R-:W-:Y:S01]  /*128c0*/  R2UR UR4, R46 ;  /* 0x000000002e0472ca */ /* 0x020fe200000e0000 */
[----:B------:R-:W-:Y:S01]  /*128d0*/  IMAD.SHL.U32 R0, R20, 0x8, RZ ;  /* 0x0000000814007824 */ /* 0x000fe200078e00ff */
[----:B------:R-:W-:-:S02]  /*128e0*/  LEA.HI R3, R3, R20, RZ, 0x3 ;  /* 0x0000001403037211 */ /* 0x000fc400078f18ff */
[-C--:B------:R-:W-:Y:S02]  /*128f0*/  LOP3.LUT R5, R5, R44.reuse, RZ, 0x3c, !PT ;  /* 0x0000002c05057212 */ /* 0x080fe400078e3cff */
[----:B------:R-:W-:Y:S01]  /*12900*/  LOP3.LUT R0, R215, 0x38, R0, 0xf8, !PT ;  /* 0x00000038d7007812 */ /* 0x000fe200078ef800 */
[----:B------:R-:W-:Y:S01]  /*12910*/  IMAD.SHL.U32 R3, R3, 0x400, RZ ;  /* 0x0000040003037824 */ /* 0x000fe200078e00ff */
[----:B------:R-:W-:Y:S02]  /*12920*/  LOP3.LUT R4, R4, 0xffffe000, RZ, 0xc0, !PT ;  /* 0xffffe00004047812 */ /* 0x000fe400078ec0ff */
[----:B------:R-:W-:Y:S02]  /*12930*/  LOP3.LUT R0, R0, R44, RZ, 0x3c, !PT ;  /* 0x0000002c00007212 */ /* 0x000fe400078e3cff */
[----:B------:R-:W-:Y:S02]  /*12940*/  LOP3.LUT R3, R3, 0x7fffe000, RZ, 0xc0, !PT ;  /* 0x7fffe00003037812 */ /* 0x000fe400078ec0ff */
[----:B------:R-:W-:-:S02]  /*12950*/  IADD3 R4, R5, R4, R219 ;  /* 0x0000000405047210 */ /* 0x000fc40007ffe0db */
[----:B------:R-:W-:Y:S02]  /*12960*/  IADD3 R3, R0, R3, R219 ;  /* 0x0000000300037210 */ /* 0x000fe40007ffe0db */
[----:B---3--:R-:W-:Y:S02]  /*12970*/  LEA R30, R4, UR4, 0x1 ;  /* 0x00000004041e7c11 */ /* 0x008fe4000f8e08ff */
[----:B------:R-:W-:Y:S01]  /*12980*/  SHF.R.U64 R25, R12, 0x10, R13 ;  /* 0x000000100c197819 */ /* 0x000fe2000000120d */
[----:B------:R-:W-:Y:S01]  /*12990*/  IMAD R3, R3, 0x2, R16 ;  /* 0x0000000203037824 */ /* 0x000fe200078e0210 */
[----:B------:R-:W-:Y:S01]  /*129a0*/  SHF.R.U64 R29, R56, 0x10, R57 ;  /* 0x00000010381d7819 */ /* 0x000fe20000001239 */
[----:B------:R-:W1:Y:S01]  /*129b0*/  LDS.128 R4, [R30] ;  /* 0x000000001e047984 */ /* 0x000e620000000c00 */
[----:B------:R-:W-:Y:S02]  /*129c0*/  PRMT R70, R70, 0x5410, R25 ;  /* 0x0000541046467816 */ /* 0x000fe40000000019 */
[----:B------:R-:W-:Y:S01]  /*129d0*/  SHF.R.U32.HI R21, RZ, 0x10, R13 ;  /* 0x00000010ff157819 */ /* 0x000fe2000001160d */
[----:B------:R-:W2:Y:S01]  /*129e0*/  LDS.128 R8, [R3+0x15400] ;  /* 0x0154000003087984 */ /* 0x000ea20000000c00 */
[----:B------:R-:W-:Y:S01]  /*129f0*/  SHF.R.U64 R13, R14, 0x10, R15 ;  /* 0x000000100e0d7819 */ /* 0x000fe2000000120f */
[----:B------:R-:W-:Y:S01]  /*12a00*/  IMAD.U32 R26, R70, 0x10000, RZ ;  /* 0x00010000461a7824 */ /* 0x000fe200078e00ff */
[----:B------:R-:W-:-:S02]  /*12a10*/  PRMT R78, R78, 0x5410, R29 ;  /* 0x000054104e4e7816 */ /* 0x000fc4000000001d */
[----:B------:R-:W-:Y:S02]  /*12a20*/  SHF.R.U32.HI R56, RZ, 0x10, R57 ;  /* 0x00000010ff387819 */ /* 0x000fe40000011639 */
[----:B------:R-:W-:Y:S01]  /*12a30*/  SHF.R.U64 R27, R58, 0x10, R59 ;  /* 0x000000103a1b7819 */ /* 0x000fe2000000123b */
[----:B------:R-:W-:Y:S01]  /*12a40*/  IMAD.U32 R25, R78, 0x10000, RZ ;  /* 0x000100004e197824 */ /* 0x000fe200078e00ff */
[----:B------:R-:W-:Y:S02]  /*12a50*/  SHF.R.U32.HI R14, RZ, 0x10, R15 ;  /* 0x00000010ff0e7819 */ /* 0x000fe4000001160f */
[----:B------:R-:W-:Y:S02]  /*12a60*/  PRMT R74, R74, 0x5410, R21 ;  /* 0x000054104a4a7816 */ /* 0x000fe40000000015 */
[----:B------:R-:W-:Y:S02]  /*12a70*/  PRMT R79, R79, 0x5410, R56 ;  /* 0x000054104f4f7816 */ /* 0x000fe40000000038 */
[----:B------:R-:W-:Y:S01]  /*12a80*/  PRMT R80, R80, 0x5410, R27 ;  /* 0x0000541050507816 */ /* 0x000fe2000000001b */
[----:B------:R-:W-:Y:S01]  /*12a90*/  IMAD.U32 R29, R74, 0x10000, RZ ;  /* 0x000100004a1d7824 */ /* 0x000fe200078e00ff */
[----:B------:R-:W-:-:S02]  /*12aa0*/  SHF.R.U32.HI R58, RZ, 0x10, R59 ;  /* 0x00000010ff3a7819 */ /* 0x000fc4000001163b */
[----:B------:R-:W-:Y:S02]  /*12ab0*/  PRMT R77, R77, 0x5410, R14 ;  /* 0x000054104d4d7816 */ /* 0x000fe4000000000e */
[----:B------:R-:W-:Y:S02]  /*12ac0*/  PRMT R81, R81, 0x5410, R58 ;  /* 0x0000541051517816 */ /* 0x000fe4000000003a */
[----:B------:R-:W-:Y:S01]  /*12ad0*/  PRMT R76, R76, 0x5410, R13 ;  /* 0x000054104c4c7816 */ /* 0x000fe2000000000d */
[----:B------:R-:W-:Y:S01]  /*12ae0*/  IMAD.U32 R31, R77, 0x10000, RZ ;  /* 0x000100004d1f7824 */ /* 0x000fe200078e00ff */
[----:B------:R-:W-:Y:S01]  /*12af0*/  LOP3.LUT R74, R74, 0xffff0000, RZ, 0xc0, !PT ;  /* 0xffff00004a4a7812 */ /* 0x000fe200078ec0ff */
[C---:B-1----:R-:W-:Y:S01]  /*12b00*/  IMAD.U32 R0, R4.reuse, 0x10000, RZ ;  /* 0x0001000004007824 */ /* 0x042fe200078e00ff */
        /* <DEDUP_REMOVED lines=10> */
[----:B------:R-:W-:Y:S01]  /*12bb0*/  FFMA.FTZ R28, R0, R25, -R27 ;  /* 0x00000019001c7223 */ /* 0x000fe2000001081b */
[C---:B------:R-:W-:Y:S01]  /*12bc0*/  FMUL.FTZ R27, R20.reuse, R29 ;  /* 0x0000001d141b7220 */ /* 0x040fe20000410000 */
[----:B------:R-:W-:Y:S02]  /*12bd0*/  IMAD.U32 R24, R11, 0x10000, RZ ;  /* 0x000100000b187824 */ /* 0x000fe400078e00ff */
[-C--:B------:R-:W-:Y:S01]  /*12be0*/  FMUL.FTZ R35, R20, R15.reuse ;  /* 0x0000000f14237220 */ /* 0x080fe20000410000 */
[----:B------:R-:W-:Y:S02]  /*12bf0*/  IMAD.U32 R14, R7, 0x10000, RZ ;  /* 0x00010000070e7824 */ /* 0x000fe400078e00ff */
[----:B------:R-:W-:Y:S01]  /*12c00*/  FFMA.FTZ R20, R12, R15, -R27 ;  /* 0x0000000f0c147223 */ /* 0x000fe2000001081b */
[----:B------:R-:W-:Y:S02]  /*12c10*/  IMAD.U32 R25, R81, 0x10000, RZ ;  /* 0x0001000051197824 */ /* 0x000fe400078e00ff */
[----:B------:R-:W-:Y:S01]  /*12c20*/  FMUL.FTZ R15, R24, R31 ;  /* 0x0000001f180f7220 */ /* 0x000fe20000410000 */
[----:B------:R-:W-:Y:S01]  /*12c30*/  FFMA.FTZ R33, R0, R26, R33 ;  /* 0x0000001a00217223 */ /* 0x000fe20000010021 */
[----:B------:R-:W-:Y:S01]  /*12c40*/  LOP3.LUT R27, R70, 0xffff0000, RZ, 0xc0, !PT ;  /* 0xffff0000461b7812 */ /* 0x000fe200078ec0ff */
[-C--:B------:R-:W-:Y:S01]  /*12c50*/  FMUL.FTZ R24, R24, R25.reuse ;  /* 0x0000001918187220 */ /* 0x080fe20000410000 */
[----:B------:R-:W-:Y:S01]  /*12c60*/  FFMA.FTZ R26, R14, R25, -R15 ;  /* 0x000000190e1a7223 */ /* 0x000fe2000001080f */
[----:B------:R-:W-:Y:S01]  /*12c70*/  LOP3.LUT R15, R78, 0xffff0000, RZ, 0xc0, !PT ;  /* 0xffff00004e0f7812 */ /* 0x000fe200078ec0ff */
[----:B------:R-:W-:Y:S01]  /*12c80*/  FFMA.FTZ R35, R12, R29, R35 ;  /* 0x0000001d0c237223 */ /* 0x000fe20000010023 */
[----:B------:R-:W-:Y:S01]  /*12c90*/  LOP3.LUT R0, R79, 0xffff0000, RZ, 0xc0, !PT ;  /* 0xffff00004f007812 */ /* 0x000fe200078ec0ff */
[----:B------:R-:W-:Y:S01]  /*12ca0*/  FMUL.FTZ R25, R8, R27 ;  /* 0x0000001b08197220 */ /* 0x000fe20000410000 */
[----:B------:R-:W-:-:S02]  /*12cb0*/  IMAD.U32 R21, R10, 0x10000, RZ ;  /* 0x000100000a157824 */ /* 0x000fc400078e00ff */
[----:B------:R-:W-:Y:S01]  /*12cc0*/  FMUL.FTZ R29, R8, R15 ;  /* 0x0000000f081d7220 */ /* 0x000fe20000410000 */
[----:B------:R-:W-:Y:S02]  /*12cd0*/  IMAD.U32 R12, R76, 0x10000, RZ ;  /* 0x000100004c0c7824 */ /* 0x000fe400078e00ff */
[----:B------:R-:W-:Y:S01]  /*12ce0*/  FFMA.FTZ R31, R14, R31, R24 ;  /* 0x0000001f0e1f7223 */ /* 0x000fe20000010018 */
[C---:B------:R-:W-:Y:S01]  /*12cf0*/  FMUL.FTZ R24, R9.reuse, R74 ;  /* 0x0000004a09187220 */ /* 0x040fe20000410000 */
[----:B------:R-:W-:Y:S01]  /*12d00*/  FFMA.FTZ R25, R4, R15, -R25 ;  /* 0x0000000f04197223 */ /* 0x000fe20000010819 */
[----:B------:R-:W-:Y:S02]  /*12d10*/  IMAD.U32 R8, R80, 0x10000, RZ ;  /* 0x0001000050087824 */ /* 0x000fe400078e00ff */
[----:B------:R-:W-:Y:S01]  /*12d20*/  FMUL.FTZ R9, R9, R0 ;  /* 0x0000000009097220 */ /* 0x000fe20000410000 */
[----:B------:R-:W-:Y:S01]  /*12d30*/  FFMA.FTZ R14, R4, R27, R29 ;  /* 0x0000001b040e7223 */ /* 0x000fe2000001001d */
[----:B------:R-:W-:-:S02]  /*12d40*/  IMAD.U32 R13, R6, 0x10000, RZ ;  /* 0x00010000060d7824 */ /* 0x000fc400078e00ff */
        /* <DEDUP_REMOVED lines=8> */
[----:B------:R-:W-:Y:S02]  /*12dd0*/  LOP3.LUT R11, R11, 0xffff0000, RZ, 0xc0, !PT ;  /* 0xffff00000b0b7812 */ /* 0x000fe400078ec0ff */
        /* <DEDUP_REMOVED lines=23> */
.L_x_5876:
[----:B------:R-:W-:Y:S05]  /*12f50*/  BSYNC B0 ;  /* 0x0000000000007941 */ /* 0x000fea0003800000 */
.L_x_5854:
        /* <DEDUP_REMOVED lines=8> */
.L_x_5852:
[----:B0--3--:R-:W3:Y:S02]  /*12fe0*/  LDL R0, [R1+0x4c] ;  /* 0x00004c0001007983 */ /* 0x009ee40000100800 */
[----:B---3--:R-:W-:-:S13]  /*12ff0*/  R2UR UR4, R0 ;  /* 0x00000000000472ca */ /* 0x008fda00000e0000 */
[----:B------:R-:W-:-:S05]  /*13000*/  IMAD.U32 R0, RZ, RZ, UR4 ;  /* 0x00000004ff007e24 */ /* 0x000fca000f8e00ff */
[----:B------:R-:W-:-:S13]  /*13010*/  ISETP.NE.AND P0, PT, R0, 0x3, PT ;  /* 0x000000030000780c */ /* 0x000fda0003f05270 */
[----:B------:R-:W-:Y:S05]  /*13020*/  @!P0 BRA `(.L_x_5905) ;  /* 0x0000000000048947 */ /* 0x000fea0003800000 */
[----:B------:R-:W-:Y:S01]  /*13030*/  BPT.TRAP 0x1 ;  /* 0x000000040000795c */ /* 0x000fe20000300000 */
.L_x_5905:
[----:B-12-4-:R-:W-:Y:S01]  /*13040*/  IMAD R3, R205, 0x8, R16 ;  /* 0x00000008cd037824 */ /* 0x016fe200078e0210 */
[----:B------:R-:W-:-:S04]  /*13050*/  SHF.L.U32 R0, R208, 0x1f, RZ ;  /* 0x0000001fd0007819 */ /* 0x000fc800000006ff */
[----:B------:R0:W1:Y:S01]  /*13060*/  SYNCS.PHASECHK.TRANS64.TRYWAIT P2, [R3+URZ+0x36830], R0 ;  /* 0x03683000030075a7 */ /* 0x000062000804017f */
[----:B------:R-:W-:Y:S05]  /*13070*/  @!P0 BRA `(.L_x_5906) ;  /* 0x0000000000048947 */ /* 0x000fea0003800000 */
[----:B------:R-:W-:Y:S01]  /*13080*/  BPT.TRAP 0x1 ;  /* 0x000000040000795c */ /* 0x000fe20000300000 */
.L_x_5906:
[----:B------:R-:W2:Y:S02]  /*13090*/  S2R R4, SR_TID.X ;  /* 0x0000000000047919 */ /* 0x000ea40000002100 */
[----:B--2---:R-:W-:-:S04]  /*130a0*/  LOP3.LUT R4, R4, 0x7f, RZ, 0xc0, !PT ;  /* 0x0000007f04047812 */ /* 0x004fc800078ec0ff */
[----:B------:R-:W-:Y:S01]  /*130b0*/  ISETP.NE.AND P1, PT, R4, RZ, PT ;  /* 0x000000ff0400720c */ /* 0x000fe20003f25270 */
[----:B-1----:R-:W-:-:S12]  /*130c0*/  @P2 BRA `(.L_x_5907) ;  /* 0x0000000000082947 */ /* 0x002fd80003800000 */
[----:B------:R-:W1:Y:S02]  /*130d0*/  SYNCS.PHASECHK.TRANS64.TRYWAIT P2, [R3+URZ+0x36830], R0 ;  /* 0x03683000030075a7 */ /* 0x000e64000804017f */
[----:B-1----:R-:W-:Y:S05]  /*130e0*/  @!P2 BRA `(.L_x_5908) ;  /* 0x000001d800c0a947 */ /* 0x002fea0003800000 */
.L_x_5907:
        /* <DEDUP_REMOVED lines=11> */
[----:B------:R-:W-:Y:S01]  /*131a0*/  UMOV UR5, UR17 ;  /* 0x0000001100057c82 */ /* 0x000fe20008000000 */
[----:B------:R-:W-:Y:S01]  /*131b0*/  R2UR UR7, R7 ;  /* 0x00000000070772ca */ /* 0x000fe200000e0000 */
[----:B------:R-:W-:Y:S01]  /*131c0*/  IMAD.MOV.U32 R7, RZ, RZ, 0x40000040 ;  /* 0x40000040ff077424 */ /* 0x000fe200078e00ff */
[----:B------:R-:W-:Y:S01]  /*131d0*/  LOP3.LUT R220, R0, 0x10000, RZ, 0xfc, !PT ;  /* 0x0001000000dc7812 */ /* 0x000fe200078efcff */
[----:B------:R-:W-:Y:S01]  /*131e0*/  ULOP3.LUT UR20, UR20, 0x10000, URZ, 0xfc, !UPT ;  /* 0x0001000014147892 */ /* 0x000fe2000f8efc3f */
[----:B------:R-:W-:Y:S01]  /*131f0*/  IMAD.U32 R13, RZ, RZ, UR9 ;  /* 0x00000009ff0d7e24 */ /* 0x000fe2000f8e00ff */
[----:B------:R-:W-:Y:S01]  /*13200*/  UMOV UR13, UR17 ;  /* 0x00000011000d7c82 */ /* 0x000fe20008000000 */
[----:B------:R-:W-:Y:S01]  /*13210*/  IMAD.MOV.U32 R9, RZ, RZ, 0x40000040 ;  /* 0x40000040ff097424 */ /* 0x000fe200078e00ff */
[----:B------:R-:W-:Y:S01]  /*13220*/  UMOV UR25, 0x40000040 ;  /* 0x4000004000197882 */ /* 0x000fe20000000000 */
[----:B------:R-:W-:Y:S01]  /*13230*/  IMAD R4, R205, 0xa80, R220 ;  /* 0x00000a80cd047824 */ /* 0x000fe200078e02dc */
[----:B------:R-:W-:Y:S01]  /*13240*/  UMOV UR23, UR25 ;  /* 0x0000001900177c82 */ /* 0x000fe20008000000 */
[----:B------:R-:W-:Y:S01]  /*13250*/  UMOV UR8, UR20 ;  /* 0x0000001400087c82 */ /* 0x000fe20008000000 */
[----:B------:R-:W-:Y:S01]  /*13260*/  R2UR UR15, R9 ;  /* 0x00000000090f72ca */ /* 0x000fe200000e0000 */
[C---:B------:R-:W-:Y:S01]  /*13270*/  VIADD R6, R4.reuse, 0x80 ;  /* 0x0000008004067836 */ /* 0x040fe20000000000 */
[----:B------:R-:W-:Y:S01]  /*13280*/  R2UR UR10, R4 ;  /* 0x00000000040a72ca */ /* 0x000fe200000e0000 */
[----:B------:R-:W-:Y:S01]  /*13290*/  UMOV UR16, UR8 ;  /* 0x0000000800107c82 */ /* 0x000fe20008000000 */
[----:B------:R-:W-:Y:S01]  /*132a0*/  IMAD.U32 R12, RZ, RZ, UR8 ;  /* 0x00000008ff0c7e24 */ /* 0x000fe2000f8e00ff */
[----:B------:R-:W-:Y:S01]  /*132b0*/  UMOV UR4, UR16 ;  /* 0x0000001000047c82 */ /* 0x000fe20008000000 */
[----:B------:R-:W-:Y:S01]  /*132c0*/  R2UR UR6, R6 ;  /* 0x00000000060672ca */ /* 0x000fe200000e0000 */
[C---:B------:R-:W-:Y:S01]  /*132d0*/  VIADD R6, R4.reuse, 0x100 ;  /* 0x0000010004067836 */ /* 0x040fe20000000000 */
[----:B------:R-:W-:Y:S01]  /*132e0*/  UMOV UR12, UR16 ;  /* 0x00000010000c7c82 */ /* 0x000fe20008000000 */
[C---:B------:R-:W-:Y:S01]  /*132f0*/  VIADD R8, R4.reuse, 0x200 ;  /* 0x0000020004087836 */ /* 0x040fe20000000000 */
[----:B------:R0:W-:Y:S01]  /*13300*/  STL.64 [R1+0x38], R12 ;  /* 0x0000380c01007387 */ /* 0x0001e20000100a00 */
[----:B------:R-:W-:Y:S01]  /*13310*/  IMAD.MOV.U32 R9, RZ, RZ, 0x40000040 ;  /* 0x40000040ff097424 */ /* 0x000fe200078e00ff */
[----:B------:R-:W-:Y:S01]  /*13320*/  UIADD3 UR52, UR20, 0x406, URZ ;  /* 0x0000040614347890 */ /* 0x000fe2000fffe03f */
[----:B------:R-:W-:Y:S01]  /*13330*/  VIADD R10, R4, 0xa04 ;  /* 0x00000a04040a7836 */ /* 0x000fe20000000000 */
[----:B------:R-:W-:Y:S01]  /*13340*/  R2UR UR14, R8 ;  /* 0x00000000080e72ca */ /* 0x000fe200000e0000 */
[----:B------:R-:W-:Y:S01]  /*13350*/  HGMMA.64x16x16.F32.BF16 R72, gdesc[UR8], RZ, !UPT, gsb0 ;  /* 0x00200000084879f0 */ /* 0x000fe2000c0018ff */
[----:B------:R-:W-:Y:S01]  /*13360*/  UMOV UR8, UR16 ;  /* 0x0000001000087c82 */ /* 0x000fe20008000000 */
[----:B------:R-:W-:Y:S01]  /*13370*/  UMOV UR9, UR17 ;  /* 0x0000001100097c82 */ /* 0x000fe20008000000 */
[----:B------:R-:W-:Y:S01]  /*13380*/  VIADD R8, R4, 0x300 ;  /* 0x0000030004087836 */ /* 0x000fe20000000000 */
[----:B------:R-:W-:Y:S01]  /*13390*/  R2UR UR19, R9 ;  /* 0x00000000091372ca */ /* 0x000fe200000e0000 */
[----:B------:R-:W-:Y:S01]  /*133a0*/  IMAD.MOV.U32 R9, RZ, RZ, 0x40000040 ;  /* 0x40000040ff097424 */ /* 0x000fe200078e00ff */
[----:B------:R-:W-:Y:S01]  /*133b0*/  UMOV UR53, 0x40000040 ;  /* 0x4000004000357882 */ /* 0x000fe20000000000 */
[----:B0-----:R-:W-:Y:S01]  /*133c0*/  IMAD.U32 R13, RZ, RZ, UR25 ;  /* 0x00000019ff0d7e24 */ /* 0x001fe2000f8e00ff */
[----:B------:R-:W-:Y:S01]  /*133d0*/  R2UR UR18, R8 ;  /* 0x00000000081272ca */ /* 0x000fe200000e0000 */
[----:B------:R-:W-:Y:S01]  /*133e0*/  VIADD R8, R4, 0x202 ;  /* 0x0000020204087836 */ /* 0x000fe20000000000 */
[----:B------:R-:W-:Y:S01]  /*133f0*/  UIADD3 UR48, UR20, 0x800, URZ ;  /* 0x0000080014307890 */ /* 0x000fe2000fffe03f */
[----:B------:R-:W-:Y:S01]  /*13400*/  IMAD.MOV.U32 R11, RZ, RZ, 0x40000040 ;  /* 0x40000040ff0b7424 */ /* 0x000fe200078e00ff */
[----:B------:R-:W-:Y:S01]  /*13410*/  UMOV UR49, 0x40000040 ;  /* 0x4000004000317882 */ /* 0x000fe20000000000 */
[----:B------:R-:W-:Y:S01]  /*13420*/  UIADD3 UR44, UR20, 0x802, URZ ;  /* 0x00000802142c7890 */ /* 0x000fe2000fffe03f */
[----:B------:R-:W0:Y:S01]  /*13430*/  LDC R0, c[0x0][0x448] ;  /* 0x00011200ff007b82 */ /* 0x000e220000000800 */
[----:B------:R-:W-:Y:S01]  /*13440*/  UMOV UR45, 0x40000040 ;  /* 0x40000040002d7882 */ /* 0x000fe20000000000 */
[----:B------:R-:W-:Y:S01]  /*13450*/  UIADD3 UR40, UR20, 0x804, URZ ;  /* 0x0000080414287890 */ /* 0x000fe2000fffe03f */
[----:B------:R-:W-:Y:S01]  /*13460*/  @!P1 VIADD R3, R3, 0x36840 ;  /* 0x0003684003039836 */ /* 0x000fe20000000000 */
[----:B------:R-:W-:Y:S01]  /*13470*/  UMOV UR41, 0x40000040 ;  /* 0x4000004000297882 */ /* 0x000fe20000000000 */
[----:B------:R-:W-:Y:S01]  /*13480*/  UIADD3 UR36, UR20, 0x806, URZ ;  /* 0x0000080614247890 */ /* 0x000fe2000fffe03f */
[----:B------:R-:W-:Y:S01]  /*13490*/  BSSY B0, `(.L_x_5909) ;  /* 0x0000a04000007945 */ /* 0x000fe20003800000 */
        /* <DEDUP_REMOVED lines=12> */
[----:B0-----:R-:W-:-:S13]  /*13560*/  ISETP.NE.AND P2, PT, R0, 0x1, PT ;  /* 0x000000010000780c */ /* 0x001fda0003f45270 */
[----:B------:R-:W0:Y:S01]  /*13570*/  @P2 LDC R5, c[0x0][0x44c] ;  /* 0x00011300ff052b82 */ /* 0x000e220000000800 */
        /* <DEDUP_REMOVED lines=29> */
[----:B------:R-:W-:Y:S02]  /*13750*/  UMOV UR9, UR23 ;  /* 0x0000001700097c82 */ /* 0x000fe40008000000 */
[----:B------:R-:W-:Y:S02]  /*13760*/  WARPGROUP.DEPBAR.LE gsb0, 0x0 ;  /* 0x00008000000079c5 */ /* 0x000fe40000010000 */
[----:B-----5:R-:W-:-:S06]  /*13770*/  WARPGROUP.ARRIVE ;  /* 0x00000000000079c5 */ /* 0x020fcc0000000000 */
[----:B------:R-:W-:Y:S01]  /*13780*/  HGMMA.64x16x16.F32.BF16 R40, gdesc[UR12], RZ, !UPT, gsb0 ;  /* 0x002000000c2879f0 */ /* 0x000fe2000c0018ff */
[----:B------:R-:W-:Y:S02]  /*13790*/  UMOV UR13, UR23 ;  /* 0x00000017000d7c82 */ /* 0x000fe40008000000 */
[----:B------:R-:W-:Y:S02]  /*137a0*/  WARPGROUP.DEPBAR.LE gsb0, 0x0 ;  /* 0x00008000000079c5 */ /* 0x000fe40000010000 */
[----:B------:R-:W-:-:S06]  /*137b0*/  WARPGROUP.ARRIVE ;  /* 0x00000000000079c5 */ /* 0x000fcc0000000000 */
[----:B------:R-:W-:Y:S01]  /*137c0*/  HGMMA.64x16x16.F32.BF16 R32, gdesc[UR4], RZ, !UPT, gsb0 ;  /* 0x00200000042079f0 */ /* 0x000fe2000c0018ff */
        /* <DEDUP_REMOVED lines=12> */
[----:B------:R-:W-:Y:S01]  /*13890*/  VIADD R6, R4, 0x182 ;  /* 0x0000018204067836 */ /* 0x000fe20000000000 */
[----:B------:R-:W-:Y:S01]  /*138a0*/  UMOV UR12, UR22 ;  /* 0x00000016000c7c82 */ /* 0x000fe20008000000 */
[----:B------:R-:W-:-:S02]  /*138b0*/  IMAD.MOV.U32 R7, RZ, RZ, 0x40000040 ;  /* 0x40000040ff077424 */ /* 0x000fc400078e00ff */
[----:B------:R-:W-:Y:S01]  /*138c0*/  IMAD.U32 R12, RZ, RZ, UR24 ;  /* 0x00000018ff0c7e24 */ /* 0x000fe2000f8e00ff */
[----:B------:R-:W-:Y:S01]  /*138d0*/  R2UR UR14, R6 ;  /* 0x00000000060e72ca */ /* 0x000fe200000e0000 */
[----:B------:R-:W-:Y:S01]  /*138e0*/  VIADD R6, R4, 0x282 ;  /* 0x0000028204067836 */ /* 0x000fe20000000000 */
[----:B------:R-:W-:Y:S01]  /*138f0*/  R2UR UR15, R7 ;  /* 0x00000000070f72ca */ /* 0x000fe200000e0000 */
[----:B------:R-:W-:Y:S01]  /*13900*/  IMAD.MOV.U32 R7, RZ, RZ, 0x40000040 ;  /* 0x40000040ff077424 */ /* 0x000fe200078e00ff */
[----:B------:R1:W-:Y:S01]  /*13910*/  STL.64 [R1+0x30], R12 ;  /* 0x0000300c01007387 */ /* 0x0003e20000100a00 */
        /* <DEDUP_REMOVED lines=17> */
[----:B-1----:R-:W-:Y:S01]  /*13a30*/  IMAD.U32 R13, RZ, RZ, UR25 ;  /* 0x00000019ff0d7e24 */ /* 0x002fe2000f8e00ff */
        /* <DEDUP_REMOVED lines=113> */
[----:B------:R-:W-:Y:S01]  /*14150*/  UMOV UR12, UR24 ;  /* 0x00000018000c7c82 */ /* 0x000fe20008000000 */
[----:B------:R-:W-:Y:S01]  /*14160*/  UMOV UR13, UR25 ;  /* 0x00000019000d7c82 */ /* 0x000fe20008000000 */
[----:B------:R-:W-:Y:S01]  /*14170*/  UMOV UR4, UR12 ;  /* 0x0000000c00047c82 */ /* 0x000fe20008000000 */
[----:B------:R-:W-:Y:S01]  /*14180*/  UMOV UR5, UR13 ;  /* 0x0000000d00057c82 */ /* 0x000fe20008000000 */
        /* <DEDUP_REMOVED lines=182> */
[----:B------:R1:W-:Y:S01]  /*14cf0*/  STL.64 [R1], R12 ;  /* 0x0000000c01007387 */ /* 0x0003e20000100a00 */
        /* <DEDUP_REMOVED lines=255> */
[----:B------:R-:W-:Y:S02]  /*15cf0*/  R2UR UR11, R9 ;  /* 0x00000000090b72ca */ /* 0x000fe400000e0000 */
[----:B------:R-:W2:Y:S01]  /*15d00*/  @P2 LDC R9, c[0x0][0x450] ;  /* 0x00011400ff092b82 */ /* 0x000ea20000000800 */
        /* <DEDUP_REMOVED lines=36> */
[----:B------:R-:W-:-:S04]  /*15f50*/  IMAD.IADD R10, R227, 0x1, R223 ;  /* 0x00000001e30a7824 */ /* 0x000fc800078e02df */
[----:B0-----:R-:W-:-:S05]  /*15f60*/  @P2 IMAD.HI.U32 R0, R10, R5, RZ ;  /* 0x000000050a002227 */ /* 0x001fca00078e00ff */
[----:B--2---:R-:W-:Y:S01]  /*15f70*/  @P2 SHF.R.U32.HI R10, RZ, R9, R0 ;  /* 0x00000009ff0a2219 */ /* 0x004fe20000011600 */
[----:B------:R-:W-:-:S04]  /*15f80*/  IMAD R0, R2, -0x70, RZ ;  /* 0xffffff9002007824 */ /* 0x000fc800078e02ff */
[----:B------:R-:W0:Y:S01]  /*15f90*/  SHFL.IDX PT, R9, R10, 0x1, 0x1c1f ;  /* 0x003c1f000a097f89 */ /* 0x000e2200000e0000 */
[----:B------:R-:W-:-:S04]  /*15fa0*/  IADD3 R5, -R225, 0x71, R0 ;  /* 0x00000071e1057810 */ /* 0x000fc80007ffe100 */
[----:B------:R-:W-:Y:S01]  /*15fb0*/  IADD3 R81, -R224, R5, R226 ;  /* 0x00000005e0517210 */ /* 0x000fe20007ffe1e2 */
[----:B------:R-:W-:Y:S01]  /*15fc0*/  IMAD.MOV.U32 R5, RZ, RZ, 0x40000040 ;  /* 0x40000040ff057424 */ /* 0x000fe200078e00ff */
        /* <DEDUP_REMOVED lines=39> */
[----:B------:R-:W-:Y:S02]  /*16240*/  IMAD R6, R2, -0x70, R226 ;  /* 0xffffff9002067824 */ /* 0x000fe400078e02e2 */
[----:B------:R-:W-:-:S03]  /*16250*/  IMAD.MOV.U32 R7, RZ, RZ, 0x40000040 ;  /* 0x40000040ff077424 */ /* 0x000fc600078e00ff */
[----:B-1----:R-:W-:Y:S01]  /*16260*/  IADD3 R12, -R225, 0x70, R6 ;  /* 0x00000070e10c7810 */ /* 0x002fe20007ffe106 */
[C---:B------:R-:W-:Y:S01]  /*16270*/  VIADD R6, R4.reuse, 0x906 ;  /* 0x0000090604067836 */ /* 0x040fe20000000000 */
[----:B------:R-:W-:Y:S01]  /*16280*/  R2UR UR11, R7 ;  /* 0x00000000070b72ca */ /* 0x000fe200000e0000 */
[----:B------:R-:W-:Y:S01]  /*16290*/  VIADD R4, R4, 0xa06 ;  /* 0x00000a0604047836 */ /* 0x000fe20000000000 */
[----:B0-----:R-:W-:Y:S01]  /*162a0*/  VIADDMNMX R0, R9, R81, R12, PT ;  /* 0x0000005109007246 */ /* 0x001fe2000380010c */
[----:B------:R-:W-:Y:S01]  /*162b0*/  IMAD.MOV.U32 R9, RZ, RZ, 0x40000040 ;  /* 0x40000040ff097424 */ /* 0x000fe200078e00ff */
[----:B------:R-:W-:Y:S02]  /*162c0*/  R2UR UR10, R6 ;  /* 0x00000000060a72ca */ /* 0x000fe400000e0000 */
[C---:B------:R-:W-:Y:S02]  /*162d0*/  ISETP.GT.AND P3, PT, R0.reuse, RZ, PT ;  /* 0x000000ff0000720c */ /* 0x040fe40003f64270 */
[----:B------:R-:W-:-:S02]  /*162e0*/  ISETP.GT.AND P4, PT, R0, 0x1, PT ;  /* 0x000000010000780c */ /* 0x000fc40003f84270 */
[----:B------:R-:W-:Y:S02]  /*162f0*/  ISETP.GT.AND P5, PT, R0, 0x8, PT ;  /* 0x000000080000780c */ /* 0x000fe40003fa4270 */
[----:B------:R-:W-:Y:S02]  /*16300*/  FSEL R83, R74, -INF , P3 ;  /* 0xff8000004a537808 */ /* 0x000fe40001800000 */
[----:B------:R-:W-:Y:S02]  /*16310*/  FSEL R95, R75, -INF , P4 ;  /* 0xff8000004b5f7808 */ /* 0x000fe40002000000 */
[----:B------:R-:W-:Y:S02]  /*16320*/  ISETP.GT.AND P3, PT, R0, 0x9, PT ;  /* 0x000000090000780c */ /* 0x000fe40003f64270 */
[----:B------:R-:W-:Y:S02]  /*16330*/  FSEL R87, R78, -INF , P5 ;  /* 0xff8000004e577808 */ /* 0x000fe40002800000 */
[----:B------:R-:W-:-:S02]  /*16340*/  FMNMX.FTZ R6, R83, R95, !PT ;  /* 0x0000005f53067209 */ /* 0x000fc40007810000 */
[C---:B------:R-:W-:Y:S02]  /*16350*/  ISETP.GT.AND P4, PT, R0.reuse, 0x10, PT ;  /* 0x000000100000780c */ /* 0x040fe40003f84270 */
[----:B------:R-:W-:Y:S02]  /*16360*/  FSEL R91, R79, -INF , P3 ;  /* 0xff8000004f5b7808 */ /* 0x000fe40001800000 */
[----:B------:R-:W-:Y:S02]  /*16370*/  FMNMX.FTZ R6, R87, R6, !PT ;  /* 0x0000000657067209 */ /* 0x000fe40007810000 */
[----:B------:R-:W-:Y:S02]  /*16380*/  ISETP.GT.AND P3, PT, R0, 0x11, PT ;  /* 0x000000110000780c */ /* 0x000fe40003f64270 */
[----:B------:R-:W-:Y:S02]  /*16390*/  FSEL R93, R66, -INF , P4 ;  /* 0xff800000425d7808 */ /* 0x000fe40002000000 */
[----:B------:R-:W-:-:S02]  /*163a0*/  FMNMX.FTZ R6, R91, R6, !PT ;  /* 0x000000065b067209 */ /* 0x000fc40007810000 */
[C---:B------:R-:W-:Y:S02]  /*163b0*/  ISETP.GT.AND P4, PT, R0.reuse, 0x18, PT ;  /* 0x000000180000780c */ /* 0x040fe40003f84270 */
[----:B------:R-:W-:Y:S02]  /*163c0*/  FSEL R89, R67, -INF , P3 ;  /* 0xff80000043597808 */ /* 0x000fe40001800000 */
[----:B------:R-:W-:Y:S01]  /*163d0*/  FMNMX.FTZ R6, R93, R6, !PT ;  /* 0x000000065d067209 */ /* 0x000fe20007810000 */
[----:B------:R-:W-:Y:S02]  /*163e0*/  WARPGROUP.DEPBAR.LE gsb0, 0x0 ;  /* 0x00008000000079c5 */ /* 0x000fe40000010000 */
[----:B------:R-:W-:Y:S01]  /*163f0*/  WARPGROUP.ARRIVE ;  /* 0x00000000000079c5 */ /* 0x000fe20000000000 */
[----:B------:R-:W-:Y:S02]  /*16400*/  ISETP.GT.AND P3, PT, R0, 0x19, PT ;  /* 0x000000190000780c */ /* 0x000fe40003f64270 */
[----:B------:R-:W-:-:S02]  /*16410*/  FSEL R85, R70, -INF , P4 ;  /* 0xff80000046557808 */ /* 0x000fc40002000000 */
[----:B------:R-:W-:Y:S01]  /*16420*/  FMNMX.FTZ R6, R89, R6, !PT ;  /* 0x0000000659067209 */ /* 0x000fe20007810000 */
[----:B------:R-:W-:Y:S01]  /*16430*/  HGMMA.64x16x16.F32.BF16 R48, gdesc[UR4], R48, gsb0 ;  /* 0x00200000043079f0 */ /* 0x000fe20008001830 */
[----:B------:R-:W-:Y:S01]  /*16440*/  R2UR UR6, R8 ;  /* 0x00000000080672ca */ /* 0x000fe200000e0000 */
[----:B------:R-:W-:Y:S01]  /*16450*/  UMOV UR4, UR36 ;  /* 0x0000002400047c82 */ /* 0x000fe20008000000 */
[----:B------:R-:W-:Y:S01]  /*16460*/  R2UR UR7, R9 ;  /* 0x00000000090772ca */ /* 0x000fe200000e0000 */
[----:B------:R-:W-:Y:S01]  /*16470*/  UMOV UR5, UR37 ;  /* 0x0000002500057c82 */ /* 0x000fe20008000000 */
        /* <DEDUP_REMOVED lines=24> */
[C---:B------:R-:W-:Y:S02]  /*16600*/  ISETP.GT.AND P3, PT, R0.reuse, 0x39, PT ;  /* 0x000000390000780c */ /* 0x040fe40003f64270 */
[----:B------:R-:W-:Y:S02]  /*16610*/  FMNMX.FTZ R6, R51, R6, !PT ;  /* 0x0000000633067209 */ /* 0x000fe40007810000 */
[----:B------:R-:W-:Y:S02]  /*16620*/  FSEL R55, R55, -INF , P3 ;  /* 0xff80000037377808 */ /* 0x000fe40001800000 */
[----:B------:R-:W-:Y:S01]  /*16630*/  ISETP.GT.AND P3, PT, R0, 0x41, PT ;  /* 0x000000410000780c */ /* 0x000fe20003f64270 */
[----:B------:R-:W-:Y:S02]  /*16640*/  WARPGROUP.DEPBAR.LE gsb0, 0x0 ;  /* 0x00008000000079c5 */ /* 0x000fe40000010000 */
[----:B------:R-:W-:Y:S01]  /*16650*/  WARPGROUP.ARRIVE ;  /* 0x00000000000079c5 */ /* 0x000fe20000000000 */
[----:B------:R-:W-:-:S02]  /*16660*/  FSEL R59, R43, -INF , P3 ;  /* 0xff8000002b3b7808 */ /* 0x000fc40001800000 */
        /* <DEDUP_REMOVED lines=14> */
[----:B------:R-:W-:Y:S01]  /*16750*/  FMNMX.FTZ R6, R59, R6, !PT ;  /* 0x000000063b067209 */ /* 0x000fe20007810000 */
[----:B------:R-:W0:Y:S01]  /*16760*/  @P2 LDC R46, c[0x0][0x450] ;  /* 0x00011400ff2e2b82 */ /* 0x000e220000000800 */
[----:B------:R-:W-:-:S02]  /*16770*/  ISETP.GT.AND P4, PT, R0, 0x50, PT ;  /* 0x000000500000780c */ /* 0x000fc40003f84270 */
[----:B------:R-:W-:Y:S02]  /*16780*/  FSEL R47, R47, -INF , P3 ;  /* 0xff8000002f2f7808 */ /* 0x000fe40001800000 */
[----:B------:R-:W-:Y:S02]  /*16790*/  FMNMX.FTZ R6, R21, R6, !PT ;  /* 0x0000000615067209 */ /* 0x000fe40007810000 */
[----:B------:R-:W-:Y:S02]  /*167a0*/  ISETP.GT.AND P3, PT, R0, 0x51, PT ;  /* 0x000000510000780c */ /* 0x000fe40003f64270 */
[----:B------:R-:W-:Y:S01]  /*167b0*/  FMNMX.FTZ R6, R47, R6, !PT ;  /* 0x000000062f067209 */ /* 0x000fe20007810000 */
[----:B------:R-:W-:Y:S02]  /*167c0*/  WARPGROUP.DEPBAR.LE gsb0, 0x0 ;  /* 0x00008000000079c5 */ /* 0x000fe40000010000 */
[----:B------:R-:W-:Y:S01]  /*167d0*/  WARPGROUP.ARRIVE ;  /* 0x00000000000079c5 */ /* 0x000fe20000000000 */
[----:B------:R-:W-:-:S02]  /*167e0*/  FSEL R43, R34, -INF , P4 ;  /* 0xff800000222b7808 */ /* 0x000fc40002000000 */
[C---:B------:R-:W-:Y:S01]  /*167f0*/  ISETP.GT.AND P4, PT, R0.reuse, 0x58, PT ;  /* 0x000000580000780c */ /* 0x040fe20003f84270 */
[----:B------:R-:W1:Y:S01]  /*16800*/  SHFL.IDX PT, R34, R10, RZ, 0x1c1f ;  /* 0x001c1fff0a227589 */ /* 0x000e6200000e0000 */
[----:B------:R-:W-:Y:S01]  /*16810*/  FSEL R35, R35, -INF , P3 ;  /* 0xff80000023237808 */ /* 0x000fe20001800000 */
[----:B------:R-:W-:Y:S01]  /*16820*/  HGMMA.64x16x16.F32.BF16 R24, gdesc[UR4], R24, gsb0 ;  /* 0x00200000041879f0 */ /* 0x000fe20008001818 */
[----:B------:R-:W-:Y:S01]  /*16830*/  FMNMX.FTZ R6, R43, R6, !PT ;  /* 0x000000062b067209 */ /* 0x000fe20007810000 */
[----:B------:R-:W-:Y:S01]  /*16840*/  ULDC UR4, c[0x0][0x988] ;  /* 0x0002620000047ab9 */ /* 0x000fe20000000800 */
[----:B------:R-:W-:Y:S02]  /*16850*/  ISETP.GT.AND P3, PT, R0, 0x59, PT ;  /* 0x000000590000780c */ /* 0x000fe40003f64270 */
[----:B------:R-:W-:Y:S02]  /*16860*/  FSEL R13, R38, -INF , P4 ;  /* 0xff800000260d7808 */ /* 0x000fe40002000000 */
[----:B------:R-:W-:-:S02]  /*16870*/  FMNMX.FTZ R6, R35, R6, !PT ;  /* 0x0000000623067209 */ /* 0x000fc40007810000 */
[C---:B------:R-:W-:Y:S02]  /*16880*/  ISETP.GT.AND P4, PT, R0.reuse, 0x60, PT ;  /* 0x000000600000780c */ /* 0x040fe40003f84270 */
[----:B------:R-:W-:Y:S02]  /*16890*/  FSEL R39, R39, -INF , P3 ;  /* 0xff80000027277808 */ /* 0x000fe40001800000 */
[----:B------:R-:W-:Y:S02]  /*168a0*/  FMNMX.FTZ R6, R13, R6, !PT ;  /* 0x000000060d067209 */ /* 0x000fe40007810000 */
[----:B------:R-:W-:Y:S02]  /*168b0*/  ISETP.GT.AND P3, PT, R0, 0x61, PT ;  /* 0x000000610000780c */ /* 0x000fe40003f64270 */
[----:B------:R-:W-:Y:S02]  /*168c0*/  FMNMX.FTZ R6, R39, R6, !PT ;  /* 0x0000000627067209 */ /* 0x000fe40007810000 */
[----:B-1----:R-:W-:-:S04]  /*168d0*/  VIADDMNMX R34, R34, R81, R12, PT ;  /* 0x0000005122227246 */ /* 0x002fc8000380010c */
[----:B------:R-:W-:Y:S01]  /*168e0*/  ISETP.GT.AND P5, PT, R34, 0x8, PT ;  /* 0x000000082200780c */ /* 0x000fe20003fa4270 */
[----:B------:R-:W-:Y:S02]  /*168f0*/  WARPGROUP.DEPBAR.LE gsb0, 0x0 ;  /* 0x00008000000079c5 */ /* 0x000fe40000010000 */
[----:B------:R-:W-:Y:S02]  /*16900*/  FSEL R15, R26, -INF , P4 ;  /* 0xff8000001a0f7808 */ /* 0x000fe40002000000 */
[C---:B------:R-:W-:Y:S02]  /*16910*/  ISETP.GT.AND P4, PT, R0.reuse, 0x68, PT ;  /* 0x000000680000780c */ /* 0x040fe40003f84270 */
[----:B------:R-:W-:Y:S02]  /*16920*/  FSEL R27, R27, -INF , P3 ;  /* 0xff8000001b1b7808 */ /* 0x000fe40001800000 */
[----:B------:R-:W-:Y:S02]  /*16930*/  FMNMX.FTZ R6, R15, R6, !PT ;  /* 0x000000060f067209 */ /* 0x000fe40007810000 */
[----:B------:R-:W-:Y:S01]  /*16940*/  ISETP.GT.AND P3, PT, R0, 0x69, PT ;  /* 0x000000690000780c */ /* 0x000fe20003f64270 */
[----:B------:R-:W-:Y:S01]  /*16950*/  IMAD.U32 R0, RZ, RZ, UR4 ;  /* 0x00000004ff007e24 */ /* 0x000fe2000f8e00ff */
[----:B------:R-:W-:-:S02]  /*16960*/  FSEL R11, R30, -INF , P4 ;  /* 0xff8000001e0b7808 */ /* 0x000fc40002000000 */
[----:B------:R-:W-:Y:S02]  /*16970*/  FMNMX.FTZ R6, R27, R6, !PT ;  /* 0x000000061b067209 */ /* 0x000fe40007810000 */
[----:B------:R-:W-:Y:S02]  /*16980*/  FSEL R31, R31, -INF , P3 ;  /* 0xff8000001f1f7808 */ /* 0x000fe40001800000 */
[----:B------:R-:W-:Y:S02]  /*16990*/  FMNMX.FTZ R6, R11, R6, !PT ;  /* 0x000000060b067209 */ /* 0x000fe40007810000 */
[----:B------:R-:W-:Y:S02]  /*169a0*/  ISETP.GT.AND P4, PT, R34, 0x1, PT ;  /* 0x000000012200780c */ /* 0x000fe40003f84270 */
[----:B------:R-:W-:-:S05]  /*169b0*/  FMNMX.FTZ R6, R31, R6, !PT ;  /* 0x000000061f067209 */ /* 0x000fca0007810000 */
[----:B------:R-:W1:Y:S02]  /*169c0*/  SHFL.BFLY PT, R97, R6, 0x2, 0x1f ;  /* 0x0c401f0006617f89 */ /* 0x000e6400000e0000 */
[----:B-1----:R-:W-:Y:S02]  /*169d0*/  FMNMX.FTZ R97, R6, R97, !PT ;  /* 0x0000006106617209 */ /* 0x002fe40007810000 */
[----:B------:R-:W-:Y:S02]  /*169e0*/  FSEL R6, R73, -INF , P4 ;  /* 0xff80000049067808 */ /* 0x000fe40002000000 */
[----:B------:R-:W-:Y:S01]  /*169f0*/  FSEL R73, R76, -INF , P5 ;  /* 0xff8000004c497808 */ /* 0x000fe20002800000 */
[----:B------:R-:W1:Y:S01]  /*16a00*/  SHFL.BFLY PT, R4, R97, 0x1, 0x1f ;  /* 0x0c201f0061047f89 */ /* 0x000e6200000e0000 */
        /* <DEDUP_REMOVED lines=8> */
[----:B-1----:R-:W-:Y:S02]  /*16a90*/  FMNMX.FTZ R4, R97, R4, !PT ;  /* 0x0000000461047209 */ /* 0x002fe40007810000 */
[----:B------:R-:W-:Y:S02]  /*16aa0*/  CS2R R96, SRZ ;  /* 0x0000000000607805 */ /* 0x000fe4000001ff00 */
[----:B------:R-:W-:Y:S02]  /*16ab0*/  ISETP.GT.AND P4, PT, R34, 0x31, PT ;  /* 0x000000312200780c */ /* 0x000fe40003f84270 */
[C---:B------:R-:W-:Y:S01]  /*16ac0*/  FSETP.NEU.FTZ.AND P3, PT, R4.reuse, -INF , PT ;  /* 0xff8000000400780b */ /* 0x040fe20003f7d000 */
[----:B------:R-:W-:Y:S01]  /*16ad0*/  FMUL.FTZ R14, R4, R0 ;  /* 0x00000000040e7220 */ /* 0x000fe20000410000 */
[----:B------:R-:W-:-:S02]  /*16ae0*/  FSEL R49, R49, -INF , P4 ;  /* 0xff80000031317808 */ /* 0x000fc40002000000 */
[----:B------:R-:W-:Y:S02]  /*16af0*/  ISETP.GT.AND P4, PT, R34, 0x39, PT ;  /* 0x000000392200780c */ /* 0x000fe40003f84270 */
[----:B------:R-:W-:Y:S02]  /*16b00*/  FSEL R14, R14, RZ, P3 ;  /* 0x000000ff0e0e7208 */ /* 0x000fe40001800000 */
[----:B------:R-:W-:Y:S02]  /*16b10*/  ISETP.GT.AND P3, PT, R34, RZ, PT ;  /* 0x000000ff2200720c */ /* 0x000fe40003f64270 */
[----:B------:R-:W-:Y:S01]  /*16b20*/  FSEL R53, R53, -INF , P4 ;  /* 0xff80000035357808 */ /* 0x000fe20002000000 */
[-CC-:B------:R-:W-:Y:S01]  /*16b30*/  FFMA.FTZ R201, R83, R0.reuse, -R14.reuse ;  /* 0x0000000053c97223 */ /* 0x180fe2000001080e */
[----:B------:R-:W-:Y:S01]  /*16b40*/  FSEL R81, R72, -INF , P3 ;  /* 0xff80000048517808 */ /* 0x000fe20001800000 */
[-CC-:B------:R-:W-:Y:S01]  /*16b50*/  FFMA.FTZ R203, R87, R0.reuse, -R14.reuse ;  /* 0x0000000057cb7223 */ /* 0x180fe2000001080e */
[C---:B------:R-:W-:Y:S01]  /*16b60*/  ISETP.GT.AND P3, PT, R34.reuse, 0x9, PT ;  /* 0x000000092200780c */ /* 0x040fe20003f64270 */
[--C-:B------:R-:W-:Y:S01]  /*16b70*/  FFMA.FTZ R20, R91, R0, -R14.reuse ;  /* 0x000000005b147223 */ /* 0x100fe2000001080e */
[----:B------:R-:W-:Y:S01]  /*16b80*/  FMNMX.FTZ R10, R81, R6, !PT ;  /* 0x00000006510a7209 */ /* 0x000fe20007810000 */
[-CC-:B------:R-:W-:Y:S01]  /*16b90*/  FFMA.FTZ R197, R93, R0.reuse, -R14.reuse ;  /* 0x000000005dc57223 */ /* 0x180fe2000001080e */
[----:B------:R-:W-:Y:S01]  /*16ba0*/  FSEL R77, R77, -INF , P3 ;  /* 0xff8000004d4d7808 */ /* 0x000fe20001800000 */
        /* <DEDUP_REMOVED lines=16> */
[--C-:B------:R-:W-:Y:S01]  /*16cb0*/  FFMA.FTZ R189, R7, R0, -R14.reuse ;  /* 0x0000000007bd7223 */ /* 0x100fe2000001080e */
[----:B------:R-:W-:Y:S01]  /*16cc0*/  ISETP.GT.AND P3, PT, R34, 0x20, PT ;  /* 0x000000202200780c */ /* 0x000fe20003f64270 */
[----:B------:R1:W-:Y:S01]  /*16cd0*/  MUFU.EX2 R10, R20 ;  /* 0x00000014000a7308 */ /* 0x0003e20000000800 */
[----:B------:R-:W-:Y:S01]  /*16ce0*/  FMNMX.FTZ R12, R87, R12, !PT ;  /* 0x0000000c570c7209 */ /* 0x000fe20007810000 */
[-CC-:B------:R-:W-:Y:S01]  /*16cf0*/  FFMA.FTZ R185, R9, R0.reuse, -R14.reuse ;  /* 0x0000000009b97223 */ /* 0x180fe2000001080e */
[----:B------:R-:W-:Y:S01]  /*16d00*/  FSEL R91, R56, -INF , P3 ;  /* 0xff800000385b7808 */ /* 0x000fe20001800000 */
[--C-:B------:R-:W-:Y:S01]  /*16d10*/  FFMA.FTZ R179, R11, R0, -R14.reuse ;  /* 0x000000000bb37223 */ /* 0x100fe2000001080e */
[----:B------:R-:W-:Y:S01]  /*16d20*/  FMNMX.FTZ R12, R69, R12, !PT ;  /* 0x0000000c450c7209 */ /* 0x000fe20007810000 */
[--C-:B------:R-:W-:Y:S01]  /*16d30*/  FFMA.FTZ R183, R13, R0, -R14.reuse ;  /* 0x000000000db77223 */ /* 0x100fe2000001080e */
[----:B------:R-:W-:Y:S01]  /*16d40*/  ISETP.GT.AND P3, PT, R34, 0x28, PT ;  /* 0x000000282200780c */ /* 0x000fe20003f64270 */
[----:B------:R-:W-:Y:S01]  /*16d50*/  MUFU.EX2 R201, R201 ;  /* 0x000000c900c97308 */ /* 0x000fe20000000800 */
[----:B------:R-:W-:Y:S01]  /*16d60*/  FMNMX.FTZ R12, R91, R12, !PT ;  /* 0x0000000c5b0c7209 */ /* 0x000fe20007810000 */
[-CC-:B------:R-:W-:Y:S01]  /*16d70*/  FFMA.FTZ R177, R15, R0.reuse, -R14.reuse ;  /* 0x000000000fb17223 */ /* 0x180fe2000001080e */
[----:B------:R-:W-:Y:S01]  /*16d80*/  FSEL R93, R60, -INF , P3 ;  /* 0xff8000003c5d7808 */ /* 0x000fe20001800000 */
[--C-:B------:R-:W-:Y:S01]  /*16d90*/  FFMA.FTZ R187, R21, R0, -R14.reuse ;  /* 0x0000000015bb7223 */ /* 0x100fe2000001080e */
[----:B-1----:R-:W-:Y:S01]  /*16da0*/  FMNMX.FTZ R20, R57, R12, !PT ;  /* 0x0000000c39147209 */ /* 0x002fe20007810000 */
[--C-:B------:R-:W-:Y:S01]  /*16db0*/  FFMA.FTZ R27, R27, R0, -R14.reuse ;  /* 0x000000001b1b7223 */ /* 0x100fe2000001080e */
[----:B------:R-:W-:Y:S01]  /*16dc0*/  ISETP.GT.AND P3, PT, R34, 0x30, PT ;  /* 0x000000302200780c */ /* 0x000fe20003f64270 */
[----:B------:R1:W-:Y:S01]  /*16dd0*/  MUFU.EX2 R12, R26 ;  /* 0x0000001a000c7308 */ /* 0x0003e20000000800 */
[----:B------:R-:W-:Y:S01]  /*16de0*/  FMNMX.FTZ R20, R93, R20, !PT ;  /* 0x000000145d147209 */ /* 0x000fe20007810000 */
[----:B------:R-:W-:Y:S01]  /*16df0*/  FFMA.FTZ R181, R43, R0, -R14 ;  /* 0x000000002bb57223 */ /* 0x000fe2000001080e */
[----:B------:R-:W-:-:S02]  /*16e00*/  FSEL R89, R48, -INF , P3 ;  /* 0xff80000030597808 */ /* 0x000fc40001800000 */
[----:B------:R-:W-:Y:S02]  /*16e10*/  FMNMX.FTZ R20, R61, R20, !PT ;  /* 0x000000143d147209 */ /* 0x000fe40007810000 */
[----:B------:R-:W-:Y:S01]  /*16e20*/  ISETP.GT.AND P3, PT, R34, 0x38, PT ;  /* 0x000000382200780c */ /* 0x000fe20003f64270 */
[----:B------:R-:W2:Y:S01]  /*16e30*/  MUFU.EX2 R8, R8 ;  /* 0x0000000800087308 */ /* 0x000ea20000000800 */
[----:B------:R-:W-:Y:S02]  /*16e40*/  FMNMX.FTZ R20, R89, R20, !PT ;  /* 0x0000001459147209 */ /* 0x000fe40007810000 */
[----:B------:R-:W-:Y:S02]  /*16e50*/  FSEL R85, R52, -INF , P3 ;  /* 0xff80000034557808 */ /* 0x000fe40001800000 */
[----:B-1----:R-:W-:Y:S02]  /*16e60*/  FMNMX.FTZ R26, R49, R20, !PT ;  /* 0x00000014311a7209 */ /* 0x002fe40007810000 */
[----:B------:R-:W-:Y:S01]  /*16e70*/  ISETP.GT.AND P3, PT, R34, 0x40, PT ;  /* 0x000000402200780c */ /* 0x000fe20003f64270 */
[----:B------:R1:W-:Y:S01]  /*16e80*/  MUFU.EX2 R20, R30 ;  /* 0x0000001e00147308 */ /* 0x0003e20000000800 */
[----:B------:R-:W-:-:S02]  /*16e90*/  FMNMX.FTZ R26, R85, R26, !PT ;  /* 0x0000001a551a7209 */ /* 0x000fc40007810000 */
[----:B------:R-:W-:Y:S02]  /*16ea0*/  ISETP.GT.AND P4, PT, R34, 0x41, PT ;  /* 0x000000412200780c */ /* 0x000fe40003f84270 */
[----:B------:R-:W-:Y:S02]  /*16eb0*/  FSEL R79, R40, -INF , P3 ;  /* 0xff800000284f7808 */ /* 0x000fe40001800000 */
[----:B------:R-:W-:Y:S01]  /*16ec0*/  FMNMX.FTZ R26, R53, R26, !PT ;  /* 0x0000001a351a7209 */ /* 0x000fe20007810000 */
[----:B------:R-:W3:Y:S01]  /*16ed0*/  MUFU.EX2 R203, R203 ;  /* 0x000000cb00cb7308 */ /* 0x000ee20000000800 */
[----:B------:R-:W-:Y:S02]  /*16ee0*/  ISETP.GT.AND P3, PT, R34, 0x48, PT ;  /* 0x000000482200780c */ /* 0x000fe40003f64270 */
[----:B------:R-:W-:Y:S02]  /*16ef0*/  FSEL R75, R41, -INF , P4 ;  /* 0xff800000294b7808 */ /* 0x000fe40002000000 */
[----:B------:R-:W-:-:S02]  /*16f00*/  FMNMX.FTZ R26, R79, R26, !PT ;  /* 0x0000001a4f1a7209 */ /* 0x000fc40007810000 */
[----:B------:R-:W-:Y:S01]  /*16f10*/  ISETP.GT.AND P4, PT, R34, 0x49, PT ;  /* 0x000000492200780c */ /* 0x000fe20003f84270 */
[----:B------:R-:W4:Y:S01]  /*16f20*/  MUFU.EX2 R197, R197 ;  /* 0x000000c500c57308 */ /* 0x000f220000000800 */
[----:B------:R-:W-:Y:S02]  /*16f30*/  FSEL R41, R44, -INF , P3 ;  /* 0xff8000002c297808 */ /* 0x000fe40001800000 */
[----:B-1----:R-:W-:Y:S01]  /*16f40*/  FMNMX.FTZ R30, R75, R26, !PT ;  /* 0x0000001a4b1e7209 */ /* 0x002fe20007810000 */
[----:B------:R-:W1:Y:S01]  /*16f50*/  @P2 LDC R44, c[0x0][0x44c] ;  /* 0x00011300ff2c2b82 */ /* 0x000e620000000800 */
[----:B------:R-:W-:Y:S02]  /*16f60*/  FSEL R45, R45, -INF , P4 ;  /* 0xff8000002d2d7808 */ /* 0x000fe40002000000 */
[----:B------:R-:W-:Y:S01]  /*16f70*/  ISETP.GT.AND P3, PT, R34, 0x50, PT ;  /* 0x000000502200780c */ /* 0x000fe20003f64270 */
[----:B------:R-:W4:Y:S01]  /*16f80*/  MUFU.EX2 R199, R199 ;  /* 0x000000c700c77308 */ /* 0x000f220000000800 */
[----:B------:R-:W-:-:S02]  /*16f90*/  FMNMX.FTZ R30, R41, R30, !PT ;  /* 0x0000001e291e7209 */ /* 0x000fc40007810000 */
[----:B------:R-:W-:Y:S02]  /*16fa0*/  ISETP.GT.AND P4, PT, R34, 0x51, PT ;  /* 0x000000512200780c */ /* 0x000fe40003f84270 */
[----:B------:R-:W-:Y:S02]  /*16fb0*/  FSEL R71, R32, -INF , P3 ;  /* 0xff80000020477808 */ /* 0x000fe40001800000 */
[----:B------:R-:W-:Y:S01]  /*16fc0*/  FMNMX.FTZ R30, R45, R30, !PT ;  /* 0x0000001e2d1e7209 */ /* 0x000fe20007810000 */
[----:B------:R0:W-:Y:S01]  /*16fd0*/  MUFU.EX2 R26, R38 ;  /* 0x00000026001a7308 */ /* 0x0001e20000000800 */
[----:B------:R-:W-:Y:S02]  /*16fe0*/  ISETP.GT.AND P3, PT, R34, 0x58, PT ;  /* 0x000000582200780c */ /* 0x000fe40003f64270 */
[----:B------:R-:W-:Y:S02]  /*16ff0*/  FSEL R33, R33, -INF , P4 ;  /* 0xff80000021217808 */ /* 0x000fe40002000000 */
[----:B------:R-:W-:-:S02]  /*17000*/  FMNMX.FTZ R30, R71, R30, !PT ;  /* 0x0000001e471e7209 */ /* 0x000fc40007810000 */
[----:B------:R-:W-:Y:S01]  /*17010*/  ISETP.GT.AND P4, PT, R34, 0x59, PT ;  /* 0x000000592200780c */ /* 0x000fe20003f84270 */
[----:B------:R-:W-:Y:S01]  /*17020*/  MUFU.EX2 R193, R193 ;  /* 0x000000c100c17308 */ /* 0x000fe20000000800 */
[----:B------:R-:W-:Y:S01]  /*17030*/  FSEL R67, R36, -INF , P3 ;  /* 0xff80000024437808 */ /* 0x000fe20001800000 */
[--C-:B------:R-:W-:Y:S01]  /*17040*/  FFMA.FTZ R36, R63, R0, -R14.reuse ;  /* 0x000000003f247223 */ /* 0x100fe2000001080e */
[----:B------:R-:W-:Y:S01]  /*17050*/  FMNMX.FTZ R32, R33, R30, !PT ;  /* 0x0000001e21207209 */ /* 0x000fe20007810000 */
[----:B0-----:R-:W-:Y:S01]  /*17060*/  FFMA.FTZ R38, R39, R0, -R14 ;  /* 0x0000000027267223 */ /* 0x001fe2000001080e */
[----:B------:R-:W-:Y:S01]  /*17070*/  FSEL R37, R37, -INF , P4 ;  /* 0xff80000025257808 */ /* 0x000fe20002000000 */
[----:B-1----:R-:W-:Y:S01]  /*17080*/  @P2 IMAD.HI.U32 R39, R223, R44, RZ ;  /* 0x0000002cdf272227 */ /* 0x002fe200078e00ff */
[----:B------:R-:W-:Y:S01]  /*17090*/  ISETP.GT.AND P3, PT, R34, 0x60, PT ;  /* 0x000000602200780c */ /* 0x000fe20003f64270 */
[----:B------:R0:W-:Y:S01]  /*170a0*/  MUFU.EX2 R30, R36 ;  /* 0x00000024001e7308 */ /* 0x0001e20000000800 */
[----:B------:R-:W-:-:S02]  /*170b0*/  FMNMX.FTZ R32, R67, R32, !PT ;  /* 0x0000002043207209 */ /* 0x000fc40007810000 */
[----:B------:R-:W-:Y:S02]  /*170c0*/  ISETP.GT.AND P4, PT, R34, 0x61, PT ;  /* 0x000000612200780c */ /* 0x000fe40003f84270 */
[----:B------:R-:W-:Y:S01]  /*170d0*/  FSEL R63, R24, -INF , P3 ;  /* 0xff800000183f7808 */ /* 0x000fe20001800000 */
[----:B------:R-:W-:Y:S01]  /*170e0*/  FFMA.FTZ R24, R51, R0, -R14 ;  /* 0x0000000033187223 */ /* 0x000fe2000001080e */
[----:B------:R-:W-:Y:S01]  /*170f0*/  FMNMX.FTZ R32, R37, R32, !PT ;  /* 0x0000002025207209 */ /* 0x000fe20007810000 */
[----:B------:R-:W-:Y:S01]  /*17100*/  MUFU.EX2 R195, R195 ;  /* 0x000000c300c37308 */ /* 0x000fe20000000800 */
[----:B------:R-:W-:Y:S02]  /*17110*/  ISETP.GT.AND P3, PT, R34, 0x68, PT ;  /* 0x000000682200780c */ /* 0x000fe40003f64270 */
[----:B------:R-:W-:Y:S02]  /*17120*/  CS2R R50, SRZ ;  /* 0x0000000000327805 */ /* 0x000fe4000001ff00 */
[----:B------:R-:W-:-:S02]  /*17130*/  FSEL R25, R25, -INF , P4 ;  /* 0xff80000019197808 */ /* 0x000fc40002000000 */
[----:B------:R-:W-:Y:S02]  /*17140*/  FMNMX.FTZ R32, R63, R32, !PT ;  /* 0x000000203f207209 */ /* 0x000fe40007810000 */
[----:B------:R-:W-:Y:S01]  /*17150*/  ISETP.GT.AND P4, PT, R34, 0x69, PT ;  /* 0x000000692200780c */ /* 0x000fe20003f84270 */
[--C-:B------:R-:W-:Y:S01]  /*17160*/  FFMA.FTZ R34, R47, R0, -R14.reuse ;  /* 0x000000002f227223 */ /* 0x100fe2000001080e */
[----:B------:R-:W-:Y:S01]  /*17170*/  FSEL R95, R28, -INF , P3 ;  /* 0xff8000001c5f7808 */ /* 0x000fe20001800000 */
[----:B------:R-:W-:Y:S01]  /*17180*/  IMAD.MOV.U32 R47, RZ, RZ, R223 ;  /* 0x000000ffff2f7224 */ /* 0x000fe200078e00df */
[----:B------:R-:W-:Y:S01]  /*17190*/  FMNMX.FTZ R32, R25, R32, !PT ;  /* 0x0000002019207209 */ /* 0x000fe20007810000 */
[----:B------:R-:W-:Y:S01]  /*171a0*/  MUFU.EX2 R189, R189 ;  /* 0x000000bd00bd7308 */ /* 0x000fe20000000800 */
[----:B------:R-:W-:Y:S01]  /*171b0*/  FSEL R29, R29, -INF , P4 ;  /* 0xff8000001d1d7808 */ /* 0x000fe20002000000 */
[----:B------:R-:W-:Y:S01]  /*171c0*/  FFMA.FTZ R28, R55, R0, -R14 ;  /* 0x00000000371c7223 */ /* 0x000fe2000001080e */
[----:B------:R-:W-:-:S02]  /*171d0*/  FMNMX.FTZ R32, R95, R32, !PT ;  /* 0x000000205f207209 */ /* 0x000fc40007810000 */
[----:B------:R-:W-:Y:S02]  /*171e0*/  CS2R R54, SRZ ;  /* 0x0000000000367805 */ /* 0x000fe4000001ff00 */
[----:B------:R-:W-:Y:S02]  /*171f0*/  @P2 SHF.R.U32.HI R47, RZ, R46, R39 ;  /* 0x0000002eff2f2219 */ /* 0x000fe40000011627 */
[----:B------:R-:W-:Y:S01]  /*17200*/  FMNMX.FTZ R5, R29, R32, !PT ;  /* 0x000000201d057209 */ /* 0x000fe20007810000 */
[----:B------:R-:W-:Y:S01]  /*17210*/  MUFU.EX2 R24, R24 ;  /* 0x0000001800187308 */ /* 0x000fe20000000800 */
[--C-:B------:R-:W-:Y:S01]  /*17220*/  FFMA.FTZ R32, R59, R0, -R14.reuse ;  /* 0x000000003b207223 */ /* 0x100fe2000001080e */
[----:B------:R-:W-:Y:S02]  /*17230*/  CS2R R58, SRZ ;  /* 0x00000000003a7805 */ /* 0x000fe4000001ff00 */
[----:B0-----:R-:W0:Y:S04]  /*17240*/  SHFL.BFLY PT, R36, R5, 0x2, 0x1f ;  /* 0x0c401f0005247f89 */ /* 0x001e2800000e0000 */
        /* <DEDUP_REMOVED lines=11> */
[----:B0-----:R-:W-:-:S04]  /*17300*/  FMNMX.FTZ R5, R7, R40, !PT ;  /* 0x0000002807057209 */ /* 0x001fc80007810000 */
[C---:B------:R-:W-:Y:S01]  /*17310*/  FSETP.NEU.FTZ.AND P3, PT, R5.reuse, -INF , PT ;  /* 0xff8000000500780b */ /* 0x040fe20003f7d000 */
[----:B------:R-:W-:Y:S02]  /*17320*/  FMUL.FTZ R42, R5, R0 ;  /* 0x00000000052a7220 */ /* 0x000fe40000410000 */
[----:B------:R0:W-:Y:S03]  /*17330*/  MUFU.EX2 R40, R27 ;  /* 0x0000001b00287308 */ /* 0x0001e60000000800 */
[----:B------:R-:W-:-:S05]  /*17340*/  FSEL R42, R42, RZ, P3 ;  /* 0x000000ff2a2a7208 */ /* 0x000fca0001800000 */
[-CC-:B------:R-:W-:Y:S01]  /*17350*/  FFMA.FTZ R200, R81, R0.reuse, -R42.reuse ;  /* 0x0000000051c87223 */ /* 0x180fe2000001082a */
[-CC-:B------:R-:W-:Y:S01]  /*17360*/  FFMA.FTZ R9, R6, R0.reuse, -R42.reuse ;  /* 0x0000000006097223 */ /* 0x180fe2000001082a */
[-C--:B------:R-:W-:Y:S01]  /*17370*/  FFMA.FTZ R202, R73, R0.reuse, -R42 ;  /* 0x0000000049ca7223 */ /* 0x080fe2000001082a */
[----:B--2---:R-:W-:Y:S01]  /*17380*/  FADD.FTZ R6, R201, R8 ;  /* 0x00000008c9067221 */ /* 0x004fe20000010000 */
[-CC-:B------:R-:W-:Y:S01]  /*17390*/  FFMA.FTZ R11, R77, R0.reuse, -R42.reuse ;  /* 0x000000004d0b7223 */ /* 0x180fe2000001082a */
[-C--:B------:R-:W-:Y:S01]  /*173a0*/  FFMA.FTZ R196, R83, R0.reuse, -R42 ;  /* 0x0000000053c47223 */ /* 0x080fe2000001082a */
[----:B------:R-:W-:Y:S01]  /*173b0*/  MUFU.EX2 R200, R200 ;  /* 0x000000c800c87308 */ /* 0x000fe20000000800 */
[----:B---3--:R-:W-:Y:S01]  /*173c0*/  FADD.FTZ R7, R203, R6 ;  /* 0x00000006cb077221 */ /* 0x008fe20000010000 */
[-CC-:B------:R-:W-:Y:S01]  /*173d0*/  FFMA.FTZ R13, R65, R0.reuse, -R42.reuse ;  /* 0x00000000410d7223 */ /* 0x180fe2000001082a */
[-CC-:B------:R-:W-:Y:S01]  /*173e0*/  FFMA.FTZ R198, R87, R0.reuse, -R42.reuse ;  /* 0x0000000057c67223 */ /* 0x180fe2000001082a */
[-CC-:B------:R-:W-:Y:S01]  /*173f0*/  FFMA.FTZ R15, R69, R0.reuse, -R42.reuse ;  /* 0x00000000450f7223 */ /* 0x180fe2000001082a */
[----:B------:R-:W-:Y:S01]  /*17400*/  FADD.FTZ R6, R10, R7 ;  /* 0x000000070a067221 */ /* 0x000fe20000010000 */
[-CC-:B------:R-:W-:Y:S01]  /*17410*/  FFMA.FTZ R192, R91, R0.reuse, -R42.reuse ;  /* 0x000000005bc07223 */ /* 0x180fe2000001082a */
[-C--:B------:R-:W-:Y:S01]  /*17420*/  FFMA.FTZ R21, R57, R0.reuse, -R42 ;  /* 0x0000000039157223 */ /* 0x080fe2000001082a */
[----:B------:R-:W1:Y:S01]  /*17430*/  MUFU.EX2 R9, R9 ;  /* 0x0000000900097308 */ /* 0x000e620000000800 */
[----:B----4-:R-:W-:Y:S01]  /*17440*/  FADD.FTZ R7, R197, R6 ;  /* 0x00000006c5077221 */ /* 0x010fe20000010000 */
[-CC-:B------:R-:W-:Y:S01]  /*17450*/  FFMA.FTZ R194, R93, R0.reuse, -R42.reuse ;  /* 0x000000005dc27223 */ /* 0x180fe2000001082a */
[-CC-:B0-----:R-:W-:Y:S01]  /*17460*/  FFMA.FTZ R27, R61, R0.reuse, -R42.reuse ;  /* 0x000000003d1b7223 */ /* 0x181fe2000001082a */
[-CC-:B------:R-:W-:Y:S01]  /*17470*/  FFMA.FTZ R188, R89, R0.reuse, -R42.reuse ;  /* 0x0000000059bc7223 */ /* 0x180fe2000001082a */
[----:B------:R-:W-:Y:S01]  /*17480*/  FADD.FTZ R6, R12, R7 ;  /* 0x000000070c067221 */ /* 0x000fe20000010000 */
[-CC-:B------:R-:W-:Y:S01]  /*17490*/  FFMA.FTZ R186, R41, R0.reuse, -R42.reuse ;  /* 0x0000000029ba7223 */ /* 0x180fe2000001082a */
[-C--:B------:R-:W-:Y:S01]  /*174a0*/  FFMA.FTZ R31, R49, R0.reuse, -R42 ;  /* 0x00000000311f7223 */ /* 0x080fe2000001082a */
[----:B------:R-:W0:Y:S01]  /*174b0*/  MUFU.EX2 R202, R202 ;  /* 0x000000ca00ca7308 */ /* 0x000e220000000800 */
[----:B------:R-:W-:Y:S01]  /*174c0*/  FADD.FTZ R39, R199, R6 ;  /* 0x00000006c7277221 */ /* 0x000fe20000010000 */
[----:B------:R-:W-:Y:S01]  /*174d0*/  @!P1 PRMT R6, RZ, 0x654, R3 ;  /* 0x00000654ff069816 */ /* 0x000fe20000000003 */
[-CC-:B------:R-:W-:Y:S01]  /*174e0*/  FFMA.FTZ R190, R85, R0.reuse, -R42.reuse ;  /* 0x0000000055be7223 */ /* 0x180fe2000001082a */
[-CC-:B------:R-:W-:Y:S01]  /*174f0*/  FFMA.FTZ R35, R53, R0.reuse, -R42.reuse ;  /* 0x0000000035237223 */ /* 0x180fe2000001082a */
[----:B------:R-:W-:Y:S01]  /*17500*/  FADD.FTZ R46, R20, R39 ;  /* 0x00000027142e7221 */ /* 0x000fe20000010000 */
[----:B------:R2:W-:Y:S01]  /*17510*/  @!P1 SYNCS.ARRIVE.TRANS64.RED.A1T0 RZ, [R6+URZ], RZ ;  /* 0x000000ff06ff99a7 */ /* 0x0005e2000810043f */
[-C--:B------:R-:W-:Y:S01]  /*17520*/  FFMA.FTZ R184, R79, R0.reuse, -R42 ;  /* 0x000000004fb87223 */ /* 0x080fe2000001082a */
[----:B------:R-:W3:Y:S01]  /*17530*/  MUFU.EX2 R11, R11 ;  /* 0x0000000b000b7308 */ /* 0x000ee20000000800 */
[----:B-1----:R-:W-:Y:S01]  /*17540*/  FADD.FTZ R7, R200, R9 ;  /* 0x00000009c8077221 */ /* 0x002fe20000010000 */
[----:B------:R-:W-:Y:S01]  /*17550*/  FADD.FTZ R43, R193, R46 ;  /* 0x0000002ec12b7221 */ /* 0x000fe20000010000 */
[-CC-:B------:R-:W-:Y:S01]  /*17560*/  FFMA.FTZ R75, R75, R0.reuse, -R42.reuse ;  /* 0x000000004b4b7223 */ /* 0x180fe2000001082a */
[-CC-:B------:R-:W-:Y:S01]  /*17570*/  FFMA.FTZ R45, R45, R0.reuse, -R42.reuse ;  /* 0x000000002d2d7223 */ /* 0x180fe2000001082a */
[----:B------:R-:W-:Y:S01]  /*17580*/  FFMA.FTZ R71, R71, R0, -R42 ;  /* 0x0000000047477223 */ /* 0x000fe2000001082a */
[----:B------:R-:W-:Y:S01]  /*17590*/  FADD.FTZ R46, R26, R43 ;  /* 0x0000002b1a2e7221 */ /* 0x000fe20000010000 */
[----:B--2---:R-:W-:Y:S01]  /*175a0*/  IMAD.MOV.U32 R6, RZ, RZ, RZ ;  /* 0x000000ffff067224 */ /* 0x004fe200078e00ff */
[----:B------:R-:W1:Y:S01]  /*175b0*/  MUFU.EX2 R196, R196 ;  /* 0x000000c400c47308 */ /* 0x000e620000000800 */
[----:B0-----:R-:W-:Y:S01]  /*175c0*/  FADD.FTZ R44, R202, R7 ;  /* 0x00000007ca2c7221 */ /* 0x001fe20000010000 */
[----:B------:R-:W-:Y:S01]  /*175d0*/  IADD3 R7, R47, R226, -R224 ;  /* 0x000000e22f077210 */ /* 0x000fe20007ffe8e0 */
[----:B------:R-:W-:Y:S01]  /*175e0*/  FADD.FTZ R41, R195, R46 ;  /* 0x0000002ec3297221 */ /* 0x000fe20000010000 */
[-CC-:B------:R-:W-:Y:S01]  /*175f0*/  FFMA.FTZ R33, R33, R0.reuse, -R42.reuse ;  /* 0x0000000021217223 */ /* 0x180fe2000001082a */
[-CC-:B------:R-:W-:Y:S01]  /*17600*/  FFMA.FTZ R67, R67, R0.reuse, -R42.reuse ;  /* 0x0000000043437223 */ /* 0x180fe2000001082a */
[----:B------:R-:W-:Y:S01]  /*17610*/  FFMA.FTZ R37, R37, R0, -R42 ;  /* 0x0000000025257223 */ /* 0x000fe2000001082a */
[----:B------:R-:W-:Y:S01]  /*17620*/  FADD.FTZ R46, R30, R41 ;  /* 0x000000291e2e7221 */ /* 0x000fe20000010000 */
[----:B------:R-:W0:Y:S01]  /*17630*/  MUFU.EX2 R13, R13 ;  /* 0x0000000d000d7308 */ /* 0x000e220000000800 */
[----:B---3--:R-:W-:Y:S01]  /*17640*/  FADD.FTZ R39, R11, R44 ;  /* 0x0000002c0b277221 */ /* 0x008fe20000010000 */
[----:B------:R-:W-:-:S04]  /*17650*/  IMAD.HI R221, R7, -0x6db6db6d, R6 ;  /* 0x9249249307dd7827 */ /* 0x000fc800078e0206 */
[----:B------:R-:W-:Y:S01]  /*17660*/  FADD.FTZ R41, R189, R46 ;  /* 0x0000002ebd297221 */ /* 0x000fe20000010000 */
[-CC-:B------:R-:W-:Y:S01]  /*17670*/  FFMA.FTZ R63, R63, R0.reuse, -R42.reuse ;  /* 0x000000003f3f7223 */ /* 0x180fe2000001082a */
[-CC-:B------:R-:W-:Y:S01]  /*17680*/  FFMA.FTZ R25, R25, R0.reuse, -R42.reuse ;  /* 0x0000000019197223 */ /* 0x180fe2000001082a */
[-CC-:B------:R-:W-:Y:S01]  /*17690*/  FFMA.FTZ R95, R95, R0.reuse, -R42.reuse ;  /* 0x000000005f5f7223 */ /* 0x180fe2000001082a */
[----:B------:R-:W-:Y:S01]  /*176a0*/  FFMA.FTZ R29, R29, R0, -R42 ;  /* 0x000000001d1d7223 */ /* 0x000fe2000001082a */
[----:B------:R-:W2:Y:S01]  /*176b0*/  MUFU.EX2 R198, R198 ;  /* 0x000000c600c67308 */ /* 0x000ea20000000800 */
[----:B-1----:R-:W-:Y:S01]  /*176c0*/  FADD.FTZ R44, R196, R39 ;  /* 0x00000027c42c7221 */ /* 0x002fe20000010000 */
[----:B------:R-:W-:Y:S02]  /*176d0*/  F2FP.BF16.F32.PACK_AB R201, R8, R201 ;  /* 0x000000c908c9723e */ /* 0x000fe400000010ff */
[----:B------:R-:W-:Y:S02]  /*176e0*/  CS2R R92, SRZ ;  /* 0x00000000005c7805 */ /* 0x000fe4000001ff00 */
[----:B------:R-:W-:Y:S01]  /*176f0*/  F2FP.BF16.F32.PACK_AB R203, R10, R203 ;  /* 0x000000cb0acb723e */ /* 0x000fe200000010ff */
[----:B------:R-:W-:Y:S01]  /*17700*/  VIADD R10, R2, 0xfffffffe ;  /* 0xfffffffe020a7836 */ /* 0x000fe20000000000 */
[----:B------:R-:W-:Y:S01]  /*17710*/  F2FP.BF16.F32.PACK_AB R200, R9, R200 ;  /* 0x000000c809c8723e */ /* 0x000fe200000010ff */
[----:B------:R-:W-:Y:S01]  /*17720*/  IMAD.MOV.U32 R2, RZ, RZ, 0x3f800000 ;  /* 0x3f800000ff027424 */ /* 0x000fe200078e00ff */
[----:B------:R-:W1:Y:S01]  /*17730*/  MUFU.EX2 R15, R15 ;  /* 0x0000000f000f7308 */ /* 0x000e620000000800 */
[----:B0-----:R-:W-:Y:S01]  /*17740*/  FADD.FTZ R39, R13, R44 ;  /* 0x0000002c0d277221 */ /* 0x001fe20000010000 */
[----:B------:R-:W-:-:S02]  /*17750*/  F2FP.BF16.F32.PACK_AB R193, R26, R193 ;  /* 0x000000c11ac1723e */ /* 0x000fc400000010ff */
[----:B------:R-:W-:Y:S02]  /*17760*/  CS2R R90, SRZ ;  /* 0x00000000005a7805 */ /* 0x000fe4000001ff00 */
[----:B------:R-:W-:Y:S02]  /*17770*/  F2FP.BF16.F32.PACK_AB R195, R30, R195 ;  /* 0x000000c31ec3723e */ /* 0x000fe400000010ff */
[----:B------:R-:W-:Y:S02]  /*17780*/  CS2R R88, SRZ ;  /* 0x0000000000587805 */ /* 0x000fe4000001ff00 */
[----:B------:R-:W-:Y:S02]  /*17790*/  F2FP.BF16.F32.PACK_AB R189, R24, R189 ;  /* 0x000000bd18bd723e */ /* 0x000fe400000010ff */
[----:B------:R-:W-:Y:S01]  /*177a0*/  CS2R R86, SRZ ;  /* 0x0000000000567805 */ /* 0x000fe2000001ff00 */
[----:B------:R-:W0:Y:S01]  /*177b0*/  MUFU.EX2 R192, R192 ;  /* 0x000000c000c07308 */ /* 0x000e220000000800 */
[----:B--2---:R-:W-:Y:S01]  /*177c0*/  FADD.FTZ R44, R198, R39 ;  /* 0x00000027c62c7221 */ /* 0x004fe20000010000 */
[----:B------:R-:W-:-:S02]  /*177d0*/  F2FP.BF16.F32.PACK_AB R197, R12, R197 ;  /* 0x000000c50cc5723e */ /* 0x000fc400000010ff */
[----:B------:R-:W-:Y:S02]  /*177e0*/  CS2R R84, SRZ ;  /* 0x0000000000547805 */ /* 0x000fe4000001ff00 */
[----:B------:R-:W-:Y:S02]  /*177f0*/  F2FP.BF16.F32.PACK_AB R199, R20, R199 ;  /* 0x000000c714c7723e */ /* 0x000fe400000010ff */
[----:B------:R-:W-:Y:S02]  /*17800*/  CS2R R82, SRZ ;  /* 0x0000000000527805 */ /* 0x000fe4000001ff00 */
[----:B------:R-:W-:Y:S02]  /*17810*/  F2FP.BF16.F32.PACK_AB R202, R11, R202 ;  /* 0x000000ca0bca723e */ /* 0x000fe400000010ff */
[----:B------:R-:W-:Y:S01]  /*17820*/  CS2R R80, SRZ ;  /* 0x0000000000507805 */ /* 0x000fe2000001ff00 */
[----:B------:R-:W2:Y:S01]  /*17830*/  MUFU.EX2 R21, R21 ;  /* 0x0000001500157308 */ /* 0x000ea20000000800 */
[----:B-1----:R-:W-:Y:S01]  /*17840*/  FADD.FTZ R39, R15, R44 ;  /* 0x0000002c0f277221 */ /* 0x002fe20000010000 */
[----:B------:R-:W-:Y:S01]  /*17850*/  FADD.FTZ R44, R24, R41 ;  /* 0x00000029182c7221 */ /* 0x000fe20000010000 */
[----:B------:R-:W-:-:S02]  /*17860*/  F2FP.BF16.F32.PACK_AB R196, R13, R196 ;  /* 0x000000c40dc4723e */ /* 0x000fc400000010ff */
[----:B------:R-:W-:Y:S02]  /*17870*/  CS2R R78, SRZ ;  /* 0x00000000004e7805 */ /* 0x000fe4000001ff00 */
[----:B------:R-:W-:Y:S01]  /*17880*/  F2FP.BF16.F32.PACK_AB R198, R15, R198 ;  /* 0x000000c60fc6723e */ /* 0x000fe200000010ff */
[----:B------:R-:W-:Y:S01]  /*17890*/  FADD.FTZ R41, R191, R44 ;  /* 0x0000002cbf297221 */ /* 0x000fe20000010000 */
[----:B------:R-:W-:Y:S01]  /*178a0*/  F2FP.BF16.F32.PACK_AB R191, R28, R191 ;  /* 0x000000bf1cbf723e */ /* 0x000fe200000010ff */
[----:B------:R-:W1:Y:S01]  /*178b0*/  MUFU.EX2 R194, R194 ;  /* 0x000000c200c27308 */ /* 0x000e620000000800 */
[----:B0-----:R-:W-:Y:S01]  /*178c0*/  FADD.FTZ R6, R192, R39 ;  /* 0x00000027c0067221 */ /* 0x001fe20000010000 */
[----:B------:R-:W-:Y:S01]  /*178d0*/  FADD.FTZ R44, R28, R41 ;  /* 0x000000291c2c7221 */ /* 0x000fe20000010000 */
[----:B------:R-:W-:Y:S02]  /*178e0*/  CS2R R76, SRZ ;  /* 0x00000000004c7805 */ /* 0x000fe4000001ff00 */
[----:B------:R-:W-:-:S02]  /*178f0*/  CS2R R72, SRZ ;  /* 0x0000000000487805 */ /* 0x000fc4000001ff00 */
[----:B------:R-:W-:Y:S01]  /*17900*/  CS2R R68, SRZ ;  /* 0x0000000000447805 */ /* 0x000fe2000001ff00 */
[----:B------:R-:W-:Y:S01]  /*17910*/  FADD.FTZ R41, R185, R44 ;  /* 0x0000002cb9297221 */ /* 0x000fe20000010000 */
[----:B------:R-:W-:Y:S01]  /*17920*/  SHF.R.U32.HI R44, RZ, 0x1f, R221 ;  /* 0x0000001fff2c7819 */ /* 0x000fe200000116dd */
[----:B------:R-:W0:Y:S01]  /*17930*/  MUFU.EX2 R27, R27 ;  /* 0x0000001b001b7308 */ /* 0x000e220000000800 */
[----:B--2---:R-:W-:Y:S01]  /*17940*/  FADD.FTZ R39, R21, R6 ;  /* 0x0000000615277221 */ /* 0x004fe20000010000 */
[C---:B------:R-:W-:Y:S01]  /*17950*/  FADD.FTZ R42, R32.reuse, R41 ;  /* 0x00000029202a7221 */ /* 0x040fe20000010000 */
[----:B------:R-:W-:Y:S02]  /*17960*/  LEA.HI.SX32 R221, R221, R44, 0x1a ;  /* 0x0000002cdddd7211 */ /* 0x000fe400078fd2ff */
[----:B------:R-:W-:Y:S02]  /*17970*/  CS2R R64, SRZ ;  /* 0x0000000000407805 */ /* 0x000fe4000001ff00 */
[----:B------:R-:W-:Y:S01]  /*17980*/  F2FP.BF16.F32.PACK_AB R185, R32, R185 ;  /* 0x000000b920b9723e */ /* 0x000fe200000010ff */
[----:B------:R-:W-:Y:S01]  /*17990*/  FADD.FTZ R41, R187, R42 ;  /* 0x0000002abb297221 */ /* 0x000fe20000010000 */
[----:B------:R-:W-:Y:S01]  /*179a0*/  VIMNMX R221, R222, R221, !PT ;  /* 0x000000dddedd7248 */ /* 0x000fe20007fe0100 */
[----:B------:R-:W2:Y:S01]  /*179b0*/  MUFU.EX2 R188, R188 ;  /* 0x000000bc00bc7308 */ /* 0x000ea20000000800 */
[----:B-1----:R-:W-:Y:S01]  /*179c0*/  FADD.FTZ R6, R194, R39 ;  /* 0x00000027c2067221 */ /* 0x002fe20000010000 */
[----:B------:R-:W-:Y:S01]  /*179d0*/  FADD.FTZ R8, R34, R41 ;  /* 0x0000002922087221 */ /* 0x000fe20000010000 */
[----:B------:R-:W-:-:S02]  /*179e0*/  ISETP.GE.AND P3, PT, R10, R221, PT ;  /* 0x000000dd0a00720c */ /* 0x000fc40003f66270 */
[----:B------:R-:W-:Y:S02]  /*179f0*/  CS2R R60, SRZ ;  /* 0x00000000003c7805 */ /* 0x000fe4000001ff00 */
[----:B------:R-:W-:Y:S02]  /*17a00*/  F2FP.BF16.F32.PACK_AB R187, R34, R187 ;  /* 0x000000bb22bb723e */ /* 0x000fe400000010ff */
[----:B------:R-:W-:Y:S02]  /*17a10*/  CS2R R56, SRZ ;  /* 0x0000000000387805 */ /* 0x000fe4000001ff00 */
[----:B------:R-:W-:Y:S01]  /*17a20*/  F2FP.BF16.F32.PACK_AB R192, R21, R192 ;  /* 0x000000c015c0723e */ /* 0x000fe200000010ff */
[----:B------:R-:W1:Y:S01]  /*17a30*/  MUFU.EX2 R31, R31 ;  /* 0x0000001f001f7308 */ /* 0x000e620000000800 */
[C---:B0-----:R-:W-:Y:S01]  /*17a40*/  FADD.FTZ R39, R27.reuse, R6 ;  /* 0x000000061b277221 */ /* 0x041fe20000010000 */
[----:B------:R-:W-:Y:S02]  /*17a50*/  F2FP.BF16.F32.PACK_AB R194, R27, R194 ;  /* 0x000000c21bc2723e */ /* 0x000fe400000010ff */
[----:B------:R-:W-:-:S02]  /*17a60*/  CS2R R52, SRZ ;  /* 0x0000000000347805 */ /* 0x000fc4000001ff00 */
[----:B------:R-:W-:Y:S02]  /*17a70*/  CS2R R48, SRZ ;  /* 0x0000000000307805 */ /* 0x000fe4000001ff00 */
[----:B------:R-:W-:Y:S02]  /*17a80*/  CS2R R46, SRZ ;  /* 0x00000000002e7805 */ /* 0x000fe4000001ff00 */
[----:B------:R-:W-:Y:S02]  /*17a90*/  CS2R R42, SRZ ;  /* 0x00000000002a7805 */ /* 0x000fe4000001ff00 */
[----:B------:R-:W-:Y:S01]  /*17aa0*/  CS2R R26, SRZ ;  /* 0x00000000001a7805 */ /* 0x000fe2000001ff00 */
[----:B------:R-:W0:Y:S01]  /*17ab0*/  MUFU.EX2 R190, R190 ;  /* 0x000000be00be7308 */ /* 0x000e220000000800 */
[----:B--2---:R-:W-:-:S07]  /*17ac0*/  FADD.FTZ R6, R188, R39 ;  /* 0x00000027bc067221 */ /* 0x004fce0000010000 */
[----:B------:R-:W2:Y:S01]  /*17ad0*/  MUFU.EX2 R35, R35 ;  /* 0x0000002300237308 */ /* 0x000ea20000000800 */
[C---:B-1----:R-:W-:Y:S01]  /*17ae0*/  FADD.FTZ R39, R31.reuse, R6 ;  /* 0x000000061f277221 */ /* 0x042fe20000010000 */
[----:B------:R-:W-:Y:S02]  /*17af0*/  F2FP.BF16.F32.PACK_AB R188, R31, R188 ;  /* 0x000000bc1fbc723e */ /* 0x000fe400000010ff */
[----:B------:R-:W-:-:S04]  /*17b00*/  CS2R R30, SRZ ;  /* 0x00000000001e7805 */ /* 0x000fc8000001ff00 */
[----:B------:R-:W-:Y:S01]  /*17b10*/  MUFU.EX2 R184, R184 ;  /* 0x000000b800b87308 */ /* 0x000fe20000000800 */
[----:B0-----:R-:W-:Y:S01]  /*17b20*/  FADD.FTZ R6, R190, R39 ;  /* 0x00000027be067221 */ /* 0x001fe20000010000 */
[----:B------:R-:W-:-:S06]  /*17b30*/  FADD.FTZ R39, R181, R8 ;  /* 0x00000008b5277221 */ /* 0x000fcc0000010000 */
[----:B------:R0:W-:Y:S01]  /*17b40*/  MUFU.EX2 R3, R75 ;  /* 0x0000004b00037308 */ /* 0x0001e20000000800 */
[----:B--2---:R-:W-:-:S07]  /*17b50*/  F2FP.BF16.F32.PACK_AB R190, R35, R190 ;  /* 0x000000be23be723e */ /* 0x004fce00000010ff */
[----:B------:R-:W1:Y:S01]  /*17b60*/  MUFU.EX2 R36, R36 ;  /* 0x0000002400247308 */ /* 0x000e620000000800 */
[----:B0-----:R-:W-:-:S07]  /*17b70*/  CS2R R74, SRZ ;  /* 0x00000000004a7805 */ /* 0x001fce000001ff00 */
[----:B------:R-:W-:Y:S08]  /*17b80*/  MUFU.EX2 R186, R186 ;  /* 0x000000ba00ba7308 */ /* 0x000ff00000000800 */
[----:B------:R-:W0:Y:S01]  /*17b90*/  MUFU.EX2 R183, R183 ;  /* 0x000000b700b77308 */ /* 0x000e220000000800 */
[C---:B-1----:R-:W-:Y:S01]  /*17ba0*/  FADD.FTZ R8, R36.reuse, R39 ;  /* 0x0000002724087221 */ /* 0x042fe20000010000 */
[----:B------:R-:W-:-:S06]  /*17bb0*/  F2FP.BF16.F32.PACK_AB R181, R36, R181 ;  /* 0x000000b524b5723e */ /* 0x000fcc00000010ff */
[----:B------:R1:W2:Y:S08]  /*17bc0*/  MUFU.EX2 R7, R45 ;  /* 0x0000002d00077308 */ /* 0x0002b00000000800 */
[----:B------:R3:W-:Y:S01]  /*17bd0*/  MUFU.EX2 R180, R33 ;  /* 0x0000002100b47308 */ /* 0x0007e20000000800 */
[----:B0-----:R-:W-:Y:S01]  /*17be0*/  FADD.FTZ R39, R183, R8 ;  /* 0x00000008b7277221 */ /* 0x001fe20000010000 */
[----:B-1----:R-:W-:-:S06]  /*17bf0*/  CS2R R44, SRZ ;  /* 0x00000000002c7805 */ /* 0x002fcc000001ff00 */
[----:B------:R-:W0:Y:S01]  /*17c00*/  MUFU.EX2 R38, R38 ;  /* 0x0000002600267308 */ /* 0x000e220000000800 */
[----:B---3--:R-:W-:Y:S01]  /*17c10*/  FADD.FTZ R33, R35, R6 ;  /* 0x0000000623217221 */ /* 0x008fe20000010000 */
[----:B------:R-:W-:-:S03]  /*17c20*/  CS2R R34, SRZ ;  /* 0x0000000000227805 */ /* 0x000fc6000001ff00 */
[----:B------:R-:W-:Y:S01]  /*17c30*/  FADD.FTZ R6, R184, R33 ;  /* 0x00000021b8067221 */ /* 0x000fe20000010000 */
[C---:B------:R-:W-:Y:S02]  /*17c40*/  F2FP.BF16.F32.PACK_AB R184, R3.reuse, R184 ;  /* 0x000000b803b8723e */ /* 0x040fe400000010ff */
[----:B------:R-:W1:Y:S01]  /*17c50*/  MUFU.EX2 R71, R71 ;  /* 0x0000004700477308 */ /* 0x000e620000000800 */
[----:B------:R-:W-:Y:S01]  /*17c60*/  FADD.FTZ R33, R3, R6 ;  /* 0x0000000603217221 */ /* 0x000fe20000010000 */
[----:B------:R-:W-:-:S03]  /*17c70*/  IMAD.MOV.U32 R3, RZ, RZ, 0x3f800000 ;  /* 0x3f800000ff037424 */ /* 0x000fc600078e00ff */
[----:B------:R-:W-:Y:S01]  /*17c80*/  FADD.FTZ R6, R186, R33 ;  /* 0x00000021ba067221 */ /* 0x000fe20000010000 */
[C---:B--2---:R-:W-:Y:S02]  /*17c90*/  F2FP.BF16.F32.PACK_AB R186, R7.reuse, R186 ;  /* 0x000000ba07ba723e */ /* 0x044fe400000010ff */
[----:B------:R-:W2:Y:S01]  /*17ca0*/  MUFU.EX2 R177, R177 ;  /* 0x000000b100b17308 */ /* 0x000ea20000000800 */
[----:B------:R-:W-:Y:S01]  /*17cb0*/  FADD.FTZ R6, R7, R6 ;  /* 0x0000000607067221 */ /* 0x000fe20000010000 */
[C---:B0-----:R-:W-:Y:S01]  /*17cc0*/  FADD.FTZ R8, R38.reuse, R39 ;  /* 0x0000002726087221 */ /* 0x041fe20000010000 */
[----:B------:R-:W-:Y:S02]  /*17cd0*/  F2FP.BF16.F32.PACK_AB R183, R38, R183 ;  /* 0x000000b726b7723e */ /* 0x000fe400000010ff */
[----:B------:R-:W-:-:S03]  /*17ce0*/  CS2R R38, SRZ ;  /* 0x0000000000267805 */ /* 0x000fc6000001ff00 */
[----:B------:R-:W-:Y:S01]  /*17cf0*/  MUFU.EX2 R67, R67 ;  /* 0x0000004300437308 */ /* 0x000fe20000000800 */
[----:B-1----:R-:W-:-:S04]  /*17d00*/  FADD.FTZ R33, R71, R6 ;  /* 0x0000000647217221 */ /* 0x002fc80000010000 */
[C---:B------:R-:W-:Y:S01]  /*17d10*/  FADD.FTZ R6, R180.reuse, R33 ;  /* 0x00000021b4067221 */ /* 0x040fe20000010000 */
[----:B------:R-:W-:Y:S02]  /*17d20*/  F2FP.BF16.F32.PACK_AB R180, R180, R71 ;  /* 0x00000047b4b4723e */ /* 0x000fe400000010ff */
[----:B------:R-:W-:Y:S01]  /*17d30*/  CS2R R70, SRZ ;  /* 0x0000000000467805 */ /* 0x000fe2000001ff00 */
[----:B------:R-:W0:Y:S08]  /*17d40*/  MUFU.EX2 R179, R179 ;  /* 0x000000b300b37308 */ /* 0x000e300000000800 */
[----:B------:R2:W1:Y:S08]  /*17d50*/  MUFU.EX2 R182, R37 ;  /* 0x0000002500b67308 */ /* 0x0004700000000800 */
[----:B------:R-:W3:Y:S01]  /*17d60*/  MUFU.EX2 R63, R63 ;  /* 0x0000003f003f7308 */ /* 0x000ee20000000800 */
[----:B--2---:R-:W-:Y:S01]  /*17d70*/  FADD.FTZ R37, R177, R8 ;  /* 0x00000008b1257221 */ /* 0x004fe20000010000 */
[----:B------:R-:W-:-:S03]  /*17d80*/  F2FP.BF16.F32.PACK_AB R177, R40, R177 ;  /* 0x000000b128b1723e */ /* 0x000fc600000010ff */
[----:B------:R-:W-:Y:S01]  /*17d90*/  FADD.FTZ R8, R40, R37 ;  /* 0x0000002528087221 */ /* 0x000fe20000010000 */
[----:B------:R-:W-:Y:S02]  /*17da0*/  CS2R R40, SRZ ;  /* 0x0000000000287805 */ /* 0x000fe4000001ff00 */
[----:B------:R-:W-:Y:S01]  /*17db0*/  CS2R R36, SRZ ;  /* 0x0000000000247805 */ /* 0x000fe2000001ff00 */
[----:B------:R2:W4:Y:S01]  /*17dc0*/  MUFU.EX2 R176, R25 ;  /* 0x0000001900b07308 */ /* 0x0005220000000800 */
[----:B0-----:R-:W-:-:S07]  /*17dd0*/  FADD.FTZ R33, R179, R8 ;  /* 0x00000008b3217221 */ /* 0x001fce0000010000 */
[----:B------:R-:W0:Y:S01]  /*17de0*/  MUFU.EX2 R95, R95 ;  /* 0x0000005f005f7308 */ /* 0x000e220000000800 */
[----:B--2---:R-:W-:-:S04]  /*17df0*/  FADD.FTZ R25, R67, R6 ;  /* 0x0000000643197221 */ /* 0x004fc80000010000 */
[C---:B-1----:R-:W-:Y:S01]  /*17e00*/  FADD.FTZ R8, R182.reuse, R25 ;  /* 0x00000019b6087221 */ /* 0x042fe20000010000 */
[----:B------:R-:W-:Y:S02]  /*17e10*/  F2FP.BF16.F32.PACK_AB R182, R182, R67 ;  /* 0x00000043b6b6723e */ /* 0x000fe400000010ff */
[----:B------:R-:W-:Y:S01]  /*17e20*/  CS2R R66, SRZ ;  /* 0x0000000000427805 */ /* 0x000fe2000001ff00 */
[----:B------:R1:W2:Y:S01]  /*17e30*/  MUFU.EX2 R178, R29 ;  /* 0x0000001d00b27308 */ /* 0x0002a20000000800 */
[----:B---3--:R-:W-:Y:S01]  /*17e40*/  FADD.FTZ R9, R63, R8 ;  /* 0x000000083f097221 */ /* 0x008fe20000010000 */
[----:B------:R-:W-:-:S03]  /*17e50*/  CS2R R24, SRZ ;  /* 0x0000000000187805 */ /* 0x000fc6000001ff00 */
[C---:B----4-:R-:W-:Y:S01]  /*17e60*/  FADD.FTZ R8, R176.reuse, R9 ;  /* 0x00000009b0087221 */ /* 0x050fe20000010000 */
[----:B------:R-:W-:Y:S02]  /*17e70*/  F2FP.BF16.F32.PACK_AB R176, R176, R63 ;  /* 0x0000003fb0b0723e */ /* 0x000fe400000010ff */
[----:B------:R-:W-:Y:S01]  /*17e80*/  CS2R R62, SRZ ;  /* 0x00000000003e7805 */ /* 0x000fe2000001ff00 */
[----:B------:R-:W3:Y:S01]  /*17e90*/  MUFU.EX2 R14, R14 ;  /* 0x0000000e000e7308 */ /* 0x000ee20000000800 */
[----:B0-----:R-:W-:Y:S01]  /*17ea0*/  FADD.FTZ R7, R95, R8 ;  /* 0x000000085f077221 */ /* 0x001fe20000010000 */
[----:B-1----:R-:W-:-:S03]  /*17eb0*/  CS2R R28, SRZ ;  /* 0x00000000001c7805 */ /* 0x002fc6000001ff00 */
[C---:B--2---:R-:W-:Y:S01]  /*17ec0*/  FADD.FTZ R7, R178.reuse, R7 ;  /* 0x00000007b2077221 */ /* 0x044fe20000010000 */
[----:B------:R-:W-:Y:S02]  /*17ed0*/  F2FP.BF16.F32.PACK_AB R178, R178, R95 ;  /* 0x0000005fb2b2723e */ /* 0x000fe400000010ff */
[----:B------:R-:W-:Y:S01]  /*17ee0*/  CS2R R94, SRZ ;  /* 0x00000000005e7805 */ /* 0x000fe2000001ff00 */
[C---:B---3--:R-:W-:Y:S01]  /*17ef0*/  FADD.FTZ R6, R14.reuse, R33 ;  /* 0x000000210e067221 */ /* 0x048fe20000010000 */
[----:B------:R-:W-:Y:S02]  /*17f00*/  F2FP.BF16.F32.PACK_AB R179, R14, R179 ;  /* 0x000000b30eb3723e */ /* 0x000fe400000010ff */
        /* <DEDUP_REMOVED lines=9> */
.L_x_5921:
[----:B------:R-:W-:-:S05]  /*17fa0*/  VIADD R0, R12, 0x1 ;  /* 0x000000010c007836 */ /* 0x000fca0000000000 */
[----:B------:R-:W-:-:S04]  /*17fb0*/  ISETP.NE.AND P3, PT, R0, 0x2, PT ;  /* 0x000000020000780c */ /* 0x000fc80003f65270 */
[----:B------:R-:W-:Y:S02]  /*17fc0*/  SEL R208, RZ, 0x1, P3 ;  /* 0x00000001ffd07807 */ /* 0x000fe40001800000 */
[----:B------:R-:W-:Y:S02]  /*17fd0*/  SEL R205, R0, RZ, P3 ;  /* 0x000000ff00cd7207 */ /* 0x000fe40001800000 */
[----:B------:R-:W-:Y:S01]  /*17fe0*/  LOP3.LUT R208, R11, R208, RZ, 0x3c, !PT ;  /* 0x000000d00bd07212 */ /* 0x000fe200078e3cff */
[----:B------:R-:W-:Y:S06]  /*17ff0*/  @!P0 BRA `(.L_x_5911) ;  /* 0x0000000000048947 */ /* 0x000fec0003800000 */
[----:B------:R-:W-:Y:S01]  /*18000*/  BPT.TRAP 0x1 ;  /* 0x000000040000795c */ /* 0x000fe20000300000 */
.L_x_5911:
[----:B------:R-:W-:Y:S01]  /*18010*/  IMAD R13, R205, 0x8, R16 ;  /* 0x00000008cd0d7824 */ /* 0x000fe200078e0210 */
[----:B------:R-:W-:-:S04]  /*18020*/  SHF.L.U32 R4, R208, 0x1f, RZ ;  /* 0x0000001fd0047819 */ /* 0x000fc800000006ff */
[----:B------:R0:W1:Y:S01]  /*18030*/  SYNCS.PHASECHK.TRANS64.TRYWAIT P3, [R13+URZ+0x36830], R4 ;  /* 0x036830040d0075a7 */ /* 0x000062000806017f */
[----:B------:R-:W-:Y:S05]  /*18040*/  @!P0 BRA `(.L_x_5912) ;  /* 0x0000000000048947 */ /* 0x000fea0003800000 */
[----:B------:R-:W-:Y:S01]  /*18050*/  BPT.TRAP 0x1 ;  /* 0x000000040000795c */ /* 0x000fe20000300000 */
.L_x_5912:
[----:B------:R-:W-:Y:S01]  /*18060*/  IMAD R0, R205, 0xa80, R220 ;  /* 0x00000a80cd007824 */ /* 0x000fe200078e02dc */
[----:B------:R-:W-:Y:S03]  /*18070*/  BSSY B2, `(.L_x_5913) ;  /* 0x0000006000027945 */ /* 0x000fe60003800000 */
[C---:B------:R-:W-:Y:S02]  /*18080*/  VIADD R20, R0.reuse, 0x80 ;  /* 0x0000008000147836 */ /* 0x040fe40000000000 */
[----:B------:R-:W-:Y:S01]  /*18090*/  VIADD R120, R0, 0x100 ;  /* 0x0000010000787836 */ /* 0x000fe20000000000 */
[----:B-1----:R-:W-:Y:S06]  /*180a0*/  @P3 BRA `(.L_x_5914) ;  /* 0x0000000000083947 */ /* 0x002fec0003800000 */
[----:B------:R-:W1:Y:S02]  /*180b0*/  SYNCS.PHASECHK.TRANS64.TRYWAIT P3, [R13+URZ+0x36830], R4 ;  /* 0x036830040d0075a7 */ /* 0x000e64000806017f */
[----:B-1----:R-:W-:Y:S05]  /*180c0*/  @!P3 BRA `(.L_x_5915) ;  /* 0x0000018800dcb947 */ /* 0x002fea0003800000 */
.L_x_5914:
[----:B------:R-:W-:Y:S05]  /*180d0*/  BSYNC B2 ;  /* 0x0000000000027941 */ /* 0x000fea0003800000 */
.L_x_5913:
[----:B------:R-:W2:Y:S04]  /*180e0*/  LDL.64 R14, [R1+0x30] ;  /* 0x00003000010e7983 */ /* 0x000ea80000100a00 */
[----:B------:R-:W3:Y:S01]  /*180f0*/  LDL.64 R122, [R1+0x38] ;  /* 0x00003800017a7983 */ /* 0x000ee20000100a00 */
[----:B------:R-:W-:Y:S01]  /*18100*/  WARPGROUP.ARRIVE ;  /* 0x00000000000079c5 */ /* 0x000fe20000000000 */
[----:B------:R-:W-:Y:S01]  /*18110*/  IMAD.MOV.U32 R21, RZ, RZ, 0x40000040 ;  /* 0x40000040ff157424 */ /* 0x000fe200078e00ff */
[----:B------:R-:W-:-:S04]  /*18120*/  R2UR UR6, R20 ;  /* 0x00000000140672ca */ /* 0x000fc800000e0000 */
[C---:B------:R-:W-:Y:S01]  /*18130*/  R2UR UR7, R21.reuse ;  /* 0x00000000150772ca */ /* 0x040fe200000e0000 */
[----:B------:R-:W-:Y:S01]  /*18140*/  IMAD.MOV.U32 R20, RZ, RZ, R120 ;  /* 0x000000ffff147224 */ /* 0x000fe200078e0078 */
[----:B------:R-:W-:-:S04]  /*18150*/  R2UR UR19, R21 ;  /* 0x00000000151372ca */ /* 0x000fc800000e0000 */
[----:B------:R-:W-:Y:S01]  /*18160*/  R2UR UR18, R20 ;  /* 0x00000000141272ca */ /* 0x000fe200000e0000 */
[----:B------:R-:W-:Y:S01]  /*18170*/  VIADD R20, R0, 0x200 ;  /* 0x0000020000147836 */ /* 0x000fe20000000000 */
[----:B------:R-:W-:-:S04]  /*18180*/  R2UR UR15, R21 ;  /* 0x00000000150f72ca */ /* 0x000fc800000e0000 */
[----:B------:R-:W-:Y:S02]  /*18190*/  R2UR UR14, R20 ;  /* 0x00000000140e72ca */ /* 0x000fe400000e0000 */
[----:B--2---:R-:W-:Y:S01]  /*181a0*/  R2UR UR42, R14 ;  /* 0x000000000e2a72ca */ /* 0x004fe200000e0000 */
[----:B------:R-:W-:Y:S01]  /*181b0*/  IMAD.MOV.U32 R14, RZ, RZ, R0 ;  /* 0x000000ffff0e7224 */ /* 0x000fe200078e0000 */
[----:B------:R-:W-:Y:S01]  /*181c0*/  R2UR UR43, R15 ;  /* 0x000000000f2b72ca */ /* 0x000fe200000e0000 */
[----:B------:R-:W-:Y:S01]  /*181d0*/  IMAD.MOV.U32 R15, RZ, RZ, 0x40000040 ;  /* 0x40000040ff0f7424 */ /* 0x000fe200078e00ff */
[----:B---3--:R-:W-:Y:S02]  /*181e0*/  R2UR UR28, R122 ;  /* 0x000000007a1c72ca */ /* 0x008fe400000e0000 */
[----:B------:R-:W-:Y:S02]  /*181f0*/  R2UR UR29, R123 ;  /* 0x000000007b1d72ca */ /* 0x000fe400000e0000 */
[----:B------:R-:W-:Y:S01]  /*18200*/  R2UR UR26, R14 ;  /* 0x000000000e1a72ca */ /* 0x000fe200000e0000 */
[----:B------:R-:W2:Y:S01]  /*18210*/  LDL.64 R122, [R1+0x28] ;  /* 0x00002800017a7983 */ /* 0x000ea20000100a00 */
[----:B------:R-:W-:-:S07]  /*18220*/  R2UR UR27, R15 ;  /* 0x000000000f1b72ca */ /* 0x000fce00000e0000 */
[----:B------:R-:W-:Y:S02]  /*18230*/  UMOV UR24, UR28 ;  /* 0x0000001c00187c82 */ /* 0x000fe40008000000 */
[----:B------:R-:W-:-:S04]  /*18240*/  UMOV UR25, UR29 ;  /* 0x0000001d00197c82 */ /* 0x000fc80008000000 */
        /* <DEDUP_REMOVED lines=18> */
[----:B------:R-:W-:Y:S01]  /*18370*/  HGMMA.64x16x16.F32.BF16 R144, gdesc[UR20], RZ, !UPT, gsb0 ;  /* 0x00200000149079f0 */ /* 0x000fe2000c0018ff */
[----:B------:R-:W-:Y:S01]  /*18380*/  UMOV UR12, UR28 ;  /* 0x0000001c000c7c82 */ /* 0x000fe20008000000 */
[----:B------:R-:W-:Y:S01]  /*18390*/  UMOV UR13, UR29 ;  /* 0x0000001d000d7c82 */ /* 0x000fe20008000000 */
[----:B------:R-:W-:Y:S01]  /*183a0*/  VIADD R120, R0, 0x280 ;  /* 0x0000028000787836 */ /* 0x000fe20000000000 */
[----:B------:R-:W-:Y:S02]  /*183b0*/  WARPGROUP.DEPBAR.LE gsb0, 0x0 ;  /* 0x00008000000079c5 */ /* 0x000fe40000010000 */
[----:B------:R-:W-:-:S06]  /*183c0*/  WARPGROUP.ARRIVE ;  /* 0x00000000000079c5 */ /* 0x000fcc0000000000 */
[----:B------:R-:W-:Y:S01]  /*183d0*/  HGMMA.64x16x16.F32.BF16 R136, gdesc[UR12], RZ, !UPT, gsb0 ;  /* 0x002000000c8879f0 */ /* 0x000fe2000c0018ff */
[----:B------:R-:W-:Y:S01]  /*183e0*/  IMAD.MOV.U32 R121, RZ, RZ, 0x40000040 ;  /* 0x40000040ff797424 */ /* 0x000fe200078e00ff */
[----:B------:R-:W-:-:S04]  /*183f0*/  R2UR UR10, R120 ;  /* 0x00000000780a72ca */ /* 0x000fc800000e0000 */
[----:B------:R-:W-:Y:S01]  /*18400*/  R2UR UR11, R121 ;  /* 0x00000000790b72ca */ /* 0x000fe200000e0000 */
[----:B------:R-:W-:Y:S01]  /*18410*/  UMOV UR8, UR28 ;  /* 0x0000001c00087c82 */ /* 0x000fe20008000000 */
[----:B------:R-:W-:Y:S01]  /*18420*/  UMOV UR9, UR29 ;  /* 0x0000001d00097c82 */ /* 0x000fe20008000000 */
[----:B------:R-:W-:Y:S02]  /*18430*/  WARPGROUP.DEPBAR.LE gsb0, 0x0 ;  /* 0x00008000000079c5 */ /* 0x000fe40000010000 */
[----:B------:R-:W-:-:S08]  /*18440*/  WARPGROUP.ARRIVE ;  /* 0x00000000000079c5 */ /* 0x000fd00000000000 */
[----:B------:R-:W-:Y:S01]  /*18450*/  HGMMA.64x16x16.F32.BF16 R128, gdesc[UR8], RZ, !UPT, gsb0 ;  /* 0x00200000088079f0 */ /* 0x000fe2000c0018ff */
[C---:B------:R-:W-:Y:S02]  /*18460*/  VIADD R14, R0.reuse, 0x300 ;  /* 0x00000300000e7836 */ /* 0x040fe40000000000 */
[----:B------:R-:W-:Y:S02]  /*18470*/  VIADD R120, R0, 0x182 ;  /* 0x0000018200787836 */ /* 0x000fe40000000000 */
[----:B------:R-:W-:Y:S01]  /*18480*/  IMAD.MOV.U32 R121, RZ, RZ, 0x40000040 ;  /* 0x40000040ff797424 */ /* 0x000fe200078e00ff */
[----:B------:R-:W-:Y:S02]  /*18490*/  R2UR UR58, R14 ;  /* 0x000000000e3a72ca */ /* 0x000fe400000e0000 */
[----:B------:R-:W-:Y:S02]  /*184a0*/  R2UR UR59, R15 ;  /* 0x000000000f3b72ca */ /* 0x000fe400000e0000 */
[----:B------:R-:W-:Y:S01]  /*184b0*/  R2UR UR26, R120 ;  /* 0x00000000781a72ca */ /* 0x000fe200000e0000 */
[----:B------:R-:W-:Y:S01]  /*184c0*/  VIADD R120, R0, 0x302 ;  /* 0x0000030200787836 */ /* 0x000fe20000000000 */
[----:B------:R-:W-:Y:S01]  /*184d0*/  R2UR UR27, R121 ;  /* 0x00000000791b72ca */ /* 0x000fe200000e0000 */
[----:B------:R-:W-:Y:S01]  /*184e0*/  IMAD.MOV.U32 R121, RZ, RZ, 0x40000040 ;  /* 0x40000040ff797424 */ /* 0x000fe200078e00ff */
[----:B--2---:R-:W-:-:S02]  /*184f0*/  R2UR UR38, R122 ;  /* 0x000000007a2672ca */ /* 0x004fc400000e0000 */
[----:B------:R-:W-:Y:S02]  /*18500*/  R2UR UR46, R120 ;  /* 0x00000000782e72ca */ /* 0x000fe400000e0000 */
[----:B------:R-:W-:Y:S02]  /*18510*/  R2UR UR47, R121 ;  /* 0x00000000792f72ca */ /* 0x000fe400000e0000 */
[----:B------:R-:W-:Y:S01]  /*18520*/  R2UR UR39, R123 ;  /* 0x000000007b2772ca */ /* 0x000fe200000e0000 */
[----:B------:R-:W-:Y:S01]  /*18530*/  UMOV UR56, UR28 ;  /* 0x0000001c00387c82 */ /* 0x000fe20008000000 */
[----:B------:R-:W-:Y:S01]  /*18540*/  UMOV UR57, UR29 ;  /* 0x0000001d00397c82 */ /* 0x000fe20008000000 */
[----:B------:R-:W-:Y:S02]  /*18550*/  WARPGROUP.DEPBAR.LE gsb0, 0x0 ;  /* 0x00008000000079c5 */ /* 0x000fe40000010000 */
[----:B------:R-:W-:-:S06]  /*18560*/  WARPGROUP.ARRIVE ;  /* 0x00000000000079c5 */ /* 0x000fcc0000000000 */
[----:B------:R-:W-:Y:S01]  /*18570*/  HGMMA.64x16x16.F32.BF16 R120, gdesc[UR56], RZ, !UPT, gsb0 ;  /* 0x00200000387879f0 */ /* 0x000fe2000c0018ff */
        /* <DEDUP_REMOVED lines=27> */
[----:B------:R-:W-:Y:S01]  /*18730*/  UMOV UR24, UR42 ;  /* 0x0000002a00187c82 */ /* 0x000fe20008000000 */
[----:B------:R-:W-:Y:S01]  /*18740*/  UMOV UR25, UR43 ;  /* 0x0000002b00197c82 */ /* 0x000fe20008000000 */
[----:B------:R-:W-:Y:S01]  /*18750*/  VIADD R14, R0, 0x202 ;  /* 0x00000202000e7836 */ /* 0x000fe20000000000 */
[----:B------:R-:W-:Y:S02]  /*18760*/  WARPGROUP.DEPBAR.LE gsb0, 0x0 ;  /* 0x00008000000079c5 */ /* 0x000fe40000010000 */
[----:B------:R-:W-:-:S06]  /*18770*/  WARPGROUP.ARRIVE ;  /* 0x00000000000079c5 */ /* 0x000fcc0000000000 */
[----:B------:R-:W-:Y:S01]  /*18780*/  HGMMA.64x16x16.F32.BF16 R144, gdesc[UR24], R144, gsb0 ;  /* 0x00200000189079f0 */ /* 0x000fe20008001890 */
[----:B------:R-:W-:Y:S01]  /*18790*/  IMAD.MOV.U32 R15, RZ, RZ, 0x40000040 ;  /* 0x40000040ff0f7424 */ /* 0x000fe200078e00ff */
[----:B------:R-:W-:-:S04]  /*187a0*/  R2UR UR22, R14 ;  /* 0x000000000e1672ca */ /* 0x000fc800000e0000 */
        /* <DEDUP_REMOVED lines=12> */
[----:B------:R-:W-:Y:S01]  /*18870*/  MOV R5, UR45 ;  /* 0x0000002d00057c02 */ /* 0x000fe20008000f00 */
[----:B------:R-:W-:Y:S02]  /*18880*/  WARPGROUP.DEPBAR.LE gsb0, 0x0 ;  /* 0x00008000000079c5 */ /* 0x000fe40000010000 */
[----:B------:R-:W-:Y:S01]  /*18890*/  WARPGROUP.ARRIVE ;  /* 0x00000000000079c5 */ /* 0x000fe20000000000 */
[----:B01----:R-:W-:Y:S01]  /*188a0*/  MOV R4, UR44 ;  /* 0x0000002c00047c02 */ /* 0x003fe20008000f00 */
[----:B------:R-:W-:Y:S01]  /*188b0*/  VIADD R14, R0, 0x4 ;  /* 0x00000004000e7836 */ /* 0x000fe20000000000 */
[----:B------:R-:W-:Y:S01]  /*188c0*/  UMOV UR12, UR38 ;  /* 0x00000026000c7c82 */ /* 0x000fe20008000000 */
[----:B------:R-:W-:Y:S01]  /*188d0*/  IMAD.MOV.U32 R15, RZ, RZ, 0x40000040 ;  /* 0x40000040ff0f7424 */ /* 0x000fe200078e00ff */
[----:B------:R-:W-:-:S02]  /*188e0*/  UMOV UR13, UR39 ;  /* 0x00000027000d7c82 */ /* 0x000fc40008000000 */
[----:B------:R-:W-:Y:S01]  /*188f0*/  HGMMA.64x16x16.F32.BF16 R128, gdesc[UR16], R128, gsb0 ;  /* 0x00200000108079f0 */ /* 0x000fe20008001880 */
[----:B------:R-:W-:Y:S01]  /*18900*/  UMOV UR44, UR42 ;  /* 0x0000002a002c7c82 */ /* 0x000fe20008000000 */
[----:B------:R-:W-:Y:S01]  /*18910*/  UMOV UR45, UR43 ;  /* 0x0000002b002d7c82 */ /* 0x000fe20008000000 */
[----:B------:R-:W-:Y:S01]  /*18920*/  UMOV UR8, UR38 ;  /* 0x0000002600087c82 */ /* 0x000fe20008000000 */
[----:B------:R-:W-:Y:S01]  /*18930*/  UMOV UR9, UR39 ;  /* 0x0000002700097c82 */ /* 0x000fe20008000000 */
[----:B------:R-:W2:Y:S01]  /*18940*/  LDL.64 R20, [R1+0x20] ;  /* 0x0000200001147983 */ /* 0x000ea20000100a00 */
[----:B------:R-:W-:Y:S02]  /*18950*/  WARPGROUP.DEPBAR.LE gsb0, 0x0 ;  /* 0x00008000000079c5 */ /* 0x000fe40000010000 */
        /* <DEDUP_REMOVED lines=178> */
[----:B------:R-:W-:-:S09]  /*19480*/  UMOV UR17, UR39 ;  /* 0x0000002700117c82 */ /* 0x000fd20008000000 */
        /* <DEDUP_REMOVED lines=152> */
[----:B------:R-:W-:Y:S01]  /*19e10*/  R2UR UR45, R5 ;  /* 0x00000000052d72ca */ /* 0x000fe200000e0000 */
[----:B------:R-:W-:Y:S01]  /*19e20*/  IMAD.MOV.U32 R5, RZ, RZ, 0x40000040 ;  /* 0x40000040ff057424 */ /* 0x000fe200078e00ff */
[----:B------:R-:W-:Y:S01]  /*19e30*/  R2UR UR44, R4 ;  /* 0x00000000042c72ca */ /* 0x000fe200000e0000 */
[----:B------:R-:W-:-:S03]  /*19e40*/  VIADD R4, R0, 0x406 ;  /* 0x0000040600047836 */ /* 0x000fc60000000000 */
        /* <DEDUP_REMOVED lines=395> */
.L_x_5916:
[----:B------:R-:W-:Y:S01]  /*1b700*/  SHF.L.U32 R0, R11, 0x1f, RZ ;  /* 0x0000001f0b007819 */ /* 0x000fe200000006ff */
[----:B------:R-:W-:-:S04]  /*1b710*/  IMAD R11, R12, 0x8, R16 ;  /* 0x000000080c0b7824 */ /* 0x000fc800078e0210 */
[----:B------:R0:W1:Y:S01]  /*1b720*/  SYNCS.PHASECHK.TRANS64.TRYWAIT P3, [R11+URZ+0x36850], R0 ;  /* 0x036850000b0075a7 */ /* 0x000062000806017f */
[----:B------:R-:W-:Y:S05]  /*1b730*/  @!P0 BRA `(.L_x_5917) ;  /* 0x0000000000048947 */ /* 0x000fea0003800000 */
[----:B------:R-:W-:Y:S01]  /*1b740*/  BPT.TRAP 0x1 ;  /* 0x000000040000795c */ /* 0x000fe20000300000 */
.L_x_5917:
[----:B------:R-:W-:Y:S04]  /*1b750*/  BSSY B2, `(.L_x_5918) ;  /* 0x0000004000027945 */ /* 0x000fe80003800000 */
[----:B-1----:R-:W-:Y:S05]  /*1b760*/  @P3 BRA `(.L_x_5919) ;  /* 0x0000000000083947 */ /* 0x002fea0003800000 */
[----:B------:R-:W1:Y:S02]  /*1b770*/  SYNCS.PHASECHK.TRANS64.TRYWAIT P3, [R11+URZ+0x36850], R0 ;  /* 0x036850000b0075a7 */ /* 0x000e64000806017f */
[----:B-1----:R-:W-:Y:S05]  /*1b780*/  @!P3 BRA `(.L_x_5920) ;  /* 0x000001540040b947 */ /* 0x002fea0003800000 */
.L_x_5919:
[----:B------:R-:W-:Y:S05]  /*1b790*/  BSYNC B2 ;  /* 0x0000000000027941 */ /* 0x000fea0003800000 */
.L_x_5918:
        /* <DEDUP_REMOVED lines=9> */
[----:B------:R-:W-:Y:S01]  /*1b830*/  LOP3.LUT R0, R0, 0x3fff, RZ, 0xc0, !PT ;  /* 0x00003fff00007812 */ /* 0x000fe200078ec0ff */
[----:B------:R-:W0:Y:S01]  /*1b840*/  @P2 LDC R3, c[0x0][0x450] ;  /* 0x00011400ff032b82 */ /* 0x000e220000000800 */
[----:B------:R-:W-:-:S02]  /*1b850*/  @!P1 PRMT R13, RZ, 0x654, R13 ;  /* 0x00000654ff0d9816 */ /* 0x000fc4000000000d */
[----:B------:R-:W-:Y:S02]  /*1b860*/  LOP3.LUT R0, R0, 0x3800000, RZ, 0xfc, !PT ;  /* 0x0380000000007812 */ /* 0x000fe400078efcff */
[----:B------:R-:W-:-:S03]  /*1b870*/  @!P1 PRMT R11, RZ, 0x654, R11 ;  /* 0x00000654ff0b9816 */ /* 0x000fc6000000000b */
[----:B------:R-:W-:Y:S02]  /*1b880*/  IMAD R2, R12, 0xa80, R0 ;  /* 0x00000a800c027824 */ /* 0x000fe400078e0200 */
[----:B------:R-:W-:Y:S02]  /*1b890*/  IMAD.IADD R0, R227, 0x1, R223 ;  /* 0x00000001e3007824 */ /* 0x000fe400078e02df */
[C---:B------:R-:W-:Y:S01]  /*1b8a0*/  VIADD R4, R2.reuse, 0x80 ;  /* 0x0000008002047836 */ /* 0x040fe20000000000 */
[----:B------:R-:W-:-:S13]  /*1b8b0*/  R2UR UR6, R2 ;  /* 0x00000000020672ca */ /* 0x000fda00000e0000 */
        /* <DEDUP_REMOVED lines=16> */
[----:B------:R-:W1:Y:S01]  /*1b9c0*/  @P2 LDC R4, c[0x0][0x44c] ;  /* 0x00011300ff042b82 */ /* 0x000e620000000800 */
[----:B------:R-:W-:Y:S01]  /*1b9d0*/  R2UR UR7, R5 ;  /* 0x00000000050772ca */ /* 0x000fe200000e0000 */
[----:B------:R-:W-:Y:S02]  /*1b9e0*/  IMAD.MOV.U32 R5, RZ, RZ, 0x40000040 ;  /* 0x40000040ff057424 */ /* 0x000fe400078e00ff */
[----:B-1----:R-:W-:-:S05]  /*1b9f0*/  @P2 IMAD.HI.U32 R4, R0, R4, RZ ;  /* 0x0000000400042227 */ /* 0x002fca00078e00ff */
[----:B0-----:R-:W-:Y:S01]  /*1ba00*/  @P2 SHF.R.U32.HI R0, RZ, R3, R4 ;  /* 0x00000003ff002219 */ /* 0x001fe20000011604 */
[----:B------:R-:W-:Y:S02]  /*1ba10*/  VIADD R4, R2, 0x200 ;  /* 0x0000020002047836 */ /* 0x000fe40000000000 */
[----:B------:R-:W-:Y:S02]  /*1ba20*/  IMAD R3, R10, -0x70, RZ ;  /* 0xffffff900a037824 */ /* 0x000fe400078e02ff */
[----:B------:R-:W-:Y:S03]  /*1ba30*/  SHFL.IDX PT, R12, R0, 0x1, 0x1c1f ;  /* 0x003c1f00000c7f89 */ /* 0x000fe600000e0000 */
[----:B------:R-:W-:-:S04]  /*1ba40*/  IADD3 R3, -R225, 0x1, R3 ;  /* 0x00000001e1037810 */ /* 0x000fc80007ffe103 */
[----:B------:R-:W-:Y:S01]  /*1ba50*/  IADD3 R3, -R224, R3, R226 ;  /* 0x00000003e0037210 */ /* 0x000fe20007ffe1e2 */
[----:B------:R-:W-:Y:S02]  /*1ba60*/  WARPGROUP.DEPBAR.LE gsb0, 0x0 ;  /* 0x00008000000079c5 */ /* 0x000fe40000010000 */
[----:B------:R-:W-:-:S06]  /*1ba70*/  WARPGROUP.ARRIVE ;  /* 0x00000000000079c5 */ /* 0x000fcc0000000000 */
[----:B------:R-:W-:Y:S01]  /*1ba80*/  HGMMA.64x192x16.F32.BF16 R24, R188, gdesc[UR4].tnspB, R24, gsb0 ;  /* 0x42e00004bc187df0 */ /* 0x000fe20008001818 */
[----:B------:R-:W-:Y:S02]  /*1ba90*/  R2UR UR6, R4 ;  /* 0x00000000040672ca */ /* 0x000fe400000e0000 */
[----:B------:R0:W1:Y:S01]  /*1baa0*/  SHFL.IDX PT, R4, R0, RZ, 0x1c1f ;  /* 0x001c1fff00047589 */ /* 0x00006200000e0000 */
[----:B------:R-:W-:Y:S01]  /*1bab0*/  R2UR UR7, R5 ;  /* 0x00000000050772ca */ /* 0x000fe200000e0000 */
[----:B0-----:R-:W-:Y:S02]  /*1bac0*/  IMAD.U32 R0, RZ, RZ, UR4 ;  /* 0x00000004ff007e24 */ /* 0x001fe4000f8e00ff */
[----:B-1----:R-:W-:-:S05]  /*1bad0*/  IMAD.IADD R4, R3, 0x1, R4 ;  /* 0x0000000103047824 */ /* 0x002fca00078e0204 */
        /* <DEDUP_REMOVED lines=81> */
[----:B------:R-:W-:Y:S02]  /*1bff0*/  FSEL R125, R125, -INF , P5 ;  /* 0xff8000007d7d7808 */ /* 0x000fe40002800000 */
[----:B------:R-:W-:-:S04]  /*1c000*/  FMNMX.FTZ R5, R124, R5, !PT ;  /* 0x000000057c057209 */ /* 0x000fc80007810000 */
[----:B------:R-:W-:Y:S01]  /*1c010*/  FMNMX.FTZ R14, R125, R5, !PT ;  /* 0x000000057d0e7209 */ /* 0x000fe20007810000 */
[----:B------:R-:W-:-:S04]  /*1c020*/  IMAD.MOV.U32 R5, RZ, RZ, 0x40000040 ;  /* 0x40000040ff057424 */ /* 0x000fc800078e00ff */
[----:B------:R-:W0:Y:S01]  /*1c030*/  SHFL.BFLY PT, R4, R14, 0x2, 0x1f ;  /* 0x0c401f000e047f89 */ /* 0x000e2200000e0000 */
[----:B------:R-:W-:Y:S02]  /*1c040*/  WARPGROUP.DEPBAR.LE gsb0, 0x0 ;  /* 0x00008000000079c5 */ /* 0x000fe40000010000 */
[----:B------:R-:W-:-:S06]  /*1c050*/  WARPGROUP.ARRIVE ;  /* 0x00000000000079c5 */ /* 0x000fcc0000000000 */
[----:B------:R-:W-:Y:S01]  /*1c060*/  HGMMA.64x192x16.F32.BF16 R24, R184, gdesc[UR4].tnspB, R24, gsb0 ;  /* 0x42e00004b8187df0 */ /* 0x000fe20008001818 */
[----:B------:R-:W-:Y:S02]  /*1c070*/  R2UR UR7, R5 ;  /* 0x00000000050772ca */ /* 0x000fe400000e0000 */
[----:B0-----:R-:W-:Y:S01]  /*1c080*/  FMNMX.FTZ R14, R14, R4, !PT ;  /* 0x000000040e0e7209 */ /* 0x001fe20007810000 */
[----:B------:R-:W-:-:S04]  /*1c090*/  VIADD R4, R2, 0x280 ;  /* 0x0000028002047836 */ /* 0x000fc80000000000 */
[----:B------:R-:W0:Y:S01]  /*1c0a0*/  SHFL.BFLY PT, R15, R14, 0x1, 0x1f ;  /* 0x0c201f000e0f7f89 */ /* 0x000e2200000e0000 */
[----:B------:R-:W-:Y:S01]  /*1c0b0*/  R2UR UR6, R4 ;  /* 0x00000000040672ca */ /* 0x000fe200000e0000 */
[----:B------:R-:W-:-:S05]  /*1c0c0*/  IMAD.IADD R4, R3, 0x1, R12 ;  /* 0x0000000103047824 */ /* 0x000fca00078e020c */
        /* <DEDUP_REMOVED lines=8> */
[----:B------:R-:W-:Y:S02]  /*1c150*/  FSEL R175, R175, -INF , P5 ;  /* 0xff800000afaf7808 */ /* 0x000fe40002800000 */
[----:B0-----:R-:W-:Y:S02]  /*1c160*/  FMNMX.FTZ R5, R14, R15, !PT ;  /* 0x0000000f0e057209 */ /* 0x001fe40007810000 */
[C---:B------:R-:W-:Y:S02]  /*1c170*/  ISETP.GT.AND P4, PT, R4.reuse, 0x10, PT ;  /* 0x000000100400780c */ /* 0x040fe40003f84270 */
[C---:B------:R-:W-:Y:S01]  /*1c180*/  FSETP.NEU.FTZ.AND P3, PT, R5.reuse, -INF , PT ;  /* 0xff8000000500780b */ /* 0x040fe20003f7d000 */
[----:B------:R-:W-:Y:S01]  /*1c190*/  FMUL.FTZ R14, R5, R0 ;  /* 0x00000000050e7220 */ /* 0x000fe20000410000 */
[----:B------:R-:W-:-:S02]  /*1c1a0*/  ISETP.GT.AND P5, PT, R4, 0x11, PT ;  /* 0x000000110400780c */ /* 0x000fc40003fa4270 */
[----:B------:R-:W-:Y:S02]  /*1c1b0*/  FSEL R162, R162, -INF , P4 ;  /* 0xff800000a2a27808 */ /* 0x000fe40002000000 */
[----:B------:R-:W-:Y:S02]  /*1c1c0*/  FSEL R3, R14, RZ, P3 ;  /* 0x000000ff0e037208 */ /* 0x000fe40001800000 */
[----:B------:R-:W-:Y:S02]  /*1c1d0*/  FMNMX.FTZ R14, R171, R12, !PT ;  /* 0x0000000cab0e7209 */ /* 0x000fe40007810000 */
        /* <DEDUP_REMOVED lines=17> */
[-CC-:B------:R-:W-:Y:S01]  /*1c2f0*/  FFMA.FTZ R202, R172, R0.reuse, -R3.reuse ;  /* 0x00000000acca7223 */ /* 0x180fe20000010803 */
[----:B------:R-:W-:Y:S01]  /*1c300*/  ISETP.GT.AND P4, PT, R4, 0x20, PT ;  /* 0x000000200400780c */ /* 0x000fe20003f84270 */
[-CC-:B------:R-:W-:Y:S01]  /*1c310*/  FFMA.FTZ R173, R173, R0.reuse, -R3.reuse ;  /* 0x00000000adad7223 */ /* 0x180fe20000010803 */
[----:B------:R-:W-:Y:S01]  /*1c320*/  FMNMX.FTZ R15, R166, R15, !PT ;  /* 0x0000000fa60f7209 */ /* 0x000fe20007810000 */
[-CC-:B------:R-:W-:Y:S01]  /*1c330*/  FFMA.FTZ R161, R161, R0.reuse, -R3.reuse ;  /* 0x00000000a1a17223 */ /* 0x180fe20000010803 */
[----:B------:R-:W-:Y:S01]  /*1c340*/  ISETP.GT.AND P5, PT, R4, 0x21, PT ;  /* 0x000000210400780c */ /* 0x000fe20003fa4270 */
[-CC-:B------:R-:W-:Y:S01]  /*1c350*/  FFMA.FTZ R198, R164, R0.reuse, -R3.reuse ;  /* 0x00000000a4c67223 */ /* 0x180fe20000010803 */
[----:B------:R-:W-:Y:S01]  /*1c360*/  FSEL R154, R154, -INF , P4 ;  /* 0xff8000009a9a7808 */ /* 0x000fe20002000000 */
        /* <DEDUP_REMOVED lines=10> */
[----:B------:R-:W-:Y:S01]  /*1c410*/  FFMA.FTZ R125, R125, R0, -R3 ;  /* 0x000000007d7d7223 */ /* 0x000fe20000010803 */
[----:B------:R-:W-:Y:S01]  /*1c420*/  FSEL R158, R158, -INF , P4 ;  /* 0xff8000009e9e7808 */ /* 0x000fe20002000000 */
[----:B------:R-:W-:Y:S01]  /*1c430*/  MUFU.EX2 R200, R200 ;  /* 0x000000c800c87308 */ /* 0x000fe20000000800 */
[----:B------:R-:W-:-:S02]  /*1c440*/  FMNMX.FTZ R20, R155, R15, !PT ;  /* 0x0000000f9b147209 */ /* 0x000fc40007810000 */
[----:B------:R-:W-:Y:S02]  /*1c450*/  FSEL R159, R159, -INF , P5 ;  /* 0xff8000009f9f7808 */ /* 0x000fe40002800000 */
[----:B------:R-:W-:Y:S02]  /*1c460*/  ISETP.GT.AND P4, PT, R4, 0x30, PT ;  /* 0x000000300400780c */ /* 0x000fe40003f84270 */
[----:B------:R-:W-:Y:S01]  /*1c470*/  FMNMX.FTZ R20, R158, R20, !PT ;  /* 0x000000149e147209 */ /* 0x000fe20007810000 */
[----:B------:R-:W-:Y:S01]  /*1c480*/  MUFU.EX2 R12, R169 ;  /* 0x000000a9000c7308 */ /* 0x000fe20000000800 */
[----:B------:R-:W-:Y:S02]  /*1c490*/  ISETP.GT.AND P5, PT, R4, 0x31, PT ;  /* 0x000000310400780c */ /* 0x000fe40003fa4270 */
[----:B------:R-:W-:Y:S02]  /*1c4a0*/  FSEL R146, R146, -INF , P4 ;  /* 0xff80000092927808 */ /* 0x000fe40002000000 */
[----:B------:R-:W-:-:S02]  /*1c4b0*/  FMNMX.FTZ R20, R159, R20, !PT ;  /* 0x000000149f147209 */ /* 0x000fc40007810000 */
[----:B------:R-:W-:Y:S01]  /*1c4c0*/  ISETP.GT.AND P4, PT, R4, 0x38, PT ;  /* 0x000000380400780c */ /* 0x000fe20003f84270 */
[----:B------:R-:W-:Y:S01]  /*1c4d0*/  MUFU.EX2 R202, R202 ;  /* 0x000000ca00ca7308 */ /* 0x000fe20000000800 */
[----:B------:R-:W-:Y:S02]  /*1c4e0*/  FSEL R147, R147, -INF , P5 ;  /* 0xff80000093937808 */ /* 0x000fe40002800000 */
[----:B------:R-:W-:Y:S02]  /*1c4f0*/  FMNMX.FTZ R20, R146, R20, !PT ;  /* 0x0000001492147209 */ /* 0x000fe40007810000 */
[----:B------:R-:W-:Y:S02]  /*1c500*/  ISETP.GT.AND P5, PT, R4, 0x39, PT ;  /* 0x000000390400780c */ /* 0x000fe40003fa4270 */
        /* <DEDUP_REMOVED lines=18> */
[C---:B------:R-:W-:Y:S02]  /*1c630*/  ISETP.GT.AND P4, PT, R4.reuse, 0x50, PT ;  /* 0x000000500400780c */ /* 0x040fe40003f84270 */
[----:B------:R-:W-:Y:S02]  /*1c640*/  FSEL R143, R143, -INF , P5 ;  /* 0xff8000008f8f7808 */ /* 0x000fe40002800000 */
[----:B------:R-:W-:Y:S01]  /*1c650*/  ISETP.GT.AND P5, PT, R4, 0x51, PT ;  /* 0x000000510400780c */ /* 0x000fe20003fa4270 */
[----:B------:R0:W-:Y:S08]  /*1c660*/  MUFU.EX2 R21, R153 ;  /* 0x0000009900157308 */ /* 0x0001f00000000800 */
[----:B------:R-:W-:Y:S01]  /*1c670*/  MUFU.EX2 R20, R165 ;  /* 0x000000a500147308 */ /* 0x000fe20000000800 */
[----:B0-----:R-:W-:-:S02]  /*1c680*/  FMNMX.FTZ R153, R142, R152, !PT ;  /* 0x000000988e997209 */ /* 0x001fc40007810000 */
[----:B------:R-:W-:Y:S02]  /*1c690*/  FSEL R152, R130, -INF , P4 ;  /* 0xff80000082987808 */ /* 0x000fe40002000000 */
[----:B------:R-:W-:Y:S02]  /*1c6a0*/  FMNMX.FTZ R130, R143, R153, !PT ;  /* 0x000000998f827209 */ /* 0x000fe40007810000 */
[----:B------:R-:W-:Y:S01]  /*1c6b0*/  ISETP.GT.AND P4, PT, R4, 0x58, PT ;  /* 0x000000580400780c */ /* 0x000fe20003f84270 */
[----:B------:R-:W-:Y:S01]  /*1c6c0*/  MUFU.EX2 R192, R192 ;  /* 0x000000c000c07308 */ /* 0x000fe20000000800 */
[----:B------:R-:W-:Y:S02]  /*1c6d0*/  FSEL R153, R131, -INF , P5 ;  /* 0xff80000083997808 */ /* 0x000fe40002800000 */
[----:B------:R-:W-:Y:S02]  /*1c6e0*/  FMNMX.FTZ R130, R152, R130, !PT ;  /* 0x0000008298827209 */ /* 0x000fe40007810000 */
[----:B------:R-:W-:-:S02]  /*1c6f0*/  ISETP.GT.AND P5, PT, R4, 0x59, PT ;  /* 0x000000590400780c */ /* 0x000fc40003fa4270 */
[----:B------:R-:W-:Y:S01]  /*1c700*/  FSEL R156, R134, -INF , P4 ;  /* 0xff800000869c7808 */ /* 0x000fe20002000000 */
[----:B------:R-:W-:Y:S01]  /*1c710*/  FFMA.FTZ R134, R141, R0, -R3 ;  /* 0x000000008d867223 */ /* 0x000fe20000010803 */
[----:B------:R-:W-:Y:S01]  /*1c720*/  FMNMX.FTZ R131, R153, R130, !PT ;  /* 0x0000008299837209 */ /* 0x000fe20007810000 */
[----:B------:R-:W-:Y:S01]  /*1c730*/  MUFU.EX2 R194, R194 ;  /* 0x000000c200c27308 */ /* 0x000fe20000000800 */
[----:B------:R-:W-:Y:S02]  /*1c740*/  FSEL R135, R135, -INF , P5 ;  /* 0xff80000087877808 */ /* 0x000fe40002800000 */
[----:B------:R-:W-:Y:S02]  /*1c750*/  ISETP.GT.AND P4, PT, R4, 0x60, PT ;  /* 0x000000600400780c */ /* 0x000fe40003f84270 */
[----:B------:R-:W-:Y:S02]  /*1c760*/  FMNMX.FTZ R131, R156, R131, !PT ;  /* 0x000000839c837209 */ /* 0x000fe40007810000 */
[----:B------:R-:W-:Y:S01]  /*1c770*/  ISETP.GT.AND P5, PT, R4, 0x61, PT ;  /* 0x000000610400780c */ /* 0x000fe20003fa4270 */
[----:B------:R0:W-:Y:S01]  /*1c780*/  MUFU.EX2 R130, R157 ;  /* 0x0000009d00827308 */ /* 0x0001e20000000800 */
[----:B------:R-:W-:-:S02]  /*1c790*/  FMNMX.FTZ R131, R135, R131, !PT ;  /* 0x0000008387837209 */ /* 0x000fc40007810000 */
[----:B------:R-:W-:Y:S02]  /*1c7a0*/  FSEL R144, R123, -INF , P5 ;  /* 0xff8000007b907808 */ /* 0x000fe40002800000 */
[----:B------:R-:W-:-:S03]  /*1c7b0*/  ISETP.GT.AND P5, PT, R4, 0x69, PT ;  /* 0x000000690400780c */ /* 0x000fc60003fa4270 */
[----:B------:R-:W-:Y:S01]  /*1c7c0*/  MUFU.EX2 R188, R188 ;  /* 0x000000bc00bc7308 */ /* 0x000fe20000000800 */
[----:B0-----:R-:W-:Y:S02]  /*1c7d0*/  FSEL R157, R122, -INF , P4 ;  /* 0xff8000007a9d7808 */ /* 0x001fe40002000000 */
[----:B------:R-:W-:Y:S02]  /*1c7e0*/  ISETP.GT.AND P4, PT, R4, 0x68, PT ;  /* 0x000000680400780c */ /* 0x000fe40003f84270 */
[----:B------:R-:W-:Y:S02]  /*1c7f0*/  FMNMX.FTZ R131, R157, R131, !PT ;  /* 0x000000839d837209 */ /* 0x000fe40007810000 */
[----:B------:R-:W-:Y:S01]  /*1c800*/  FSEL R160, R126, -INF , P4 ;  /* 0xff8000007ea07808 */ /* 0x000fe20002000000 */
[----:B------:R-:W-:Y:S01]  /*1c810*/  FFMA.FTZ R126, R145, R0, -R3 ;  /* 0x00000000917e7223 */ /* 0x000fe20000010803 */
[----:B------:R-:W-:Y:S01]  /*1c820*/  FMNMX.FTZ R131, R144, R131, !PT ;  /* 0x0000008390837209 */ /* 0x000fe20007810000 */
[----:B------:R-:W-:Y:S01]  /*1c830*/  MUFU.EX2 R190, R190 ;  /* 0x000000be00be7308 */ /* 0x000fe20000000800 */
[----:B------:R-:W-:Y:S01]  /*1c840*/  FSEL R145, R127, -INF , P5 ;  /* 0xff8000007f917808 */ /* 0x000fe20002800000 */
[----:B------:R-:W-:-:S02]  /*1c850*/  WARPGROUP.DEPBAR.LE gsb0, 0x0 ;  /* 0x00008000000079c5 */ /* 0x000fc40000010000 */
[----:B------:R-:W-:Y:S01]  /*1c860*/  WARPGROUP.ARRIVE ;  /* 0x00000000000079c5 */ /* 0x000fe20000000000 */
[----:B------:R-:W-:Y:S01]  /*1c870*/  FMNMX.FTZ R4, R160, R131, !PT ;  /* 0x00000083a0047209 */ /* 0x000fe20007810000 */
[-CC-:B------:R-:W-:Y:S01]  /*1c880*/  FFMA.FTZ R127, R149, R0.reuse, -R3.reuse ;  /* 0x00000000957f7223 */ /* 0x180fe20000010803 */
[-CC-:B------:R-:W-:Y:S01]  /*1c890*/  FFMA.FTZ R184, R136, R0.reuse, -R3.reuse ;  /* 0x0000000088b87223 */ /* 0x180fe20000010803 */
[--C-:B------:R-:W-:Y:S01]  /*1c8a0*/  FFMA.FTZ R131, R137, R0, -R3.reuse ;  /* 0x0000000089837223 */ /* 0x100fe20000010803 */
[----:B------:R-:W-:Y:S01]  /*1c8b0*/  FMNMX.FTZ R4, R145, R4, !PT ;  /* 0x0000000491047209 */ /* 0x000fe20007810000 */
[----:B------:R-:W-:Y:S01]  /*1c8c0*/  HGMMA.64x192x16.F32.BF16 R24, R180, gdesc[UR4].tnspB, R24, gsb0 ;  /* 0x42e00004b4187df0 */ /* 0x000fe20008001818 */
[----:B------:R-:W-:Y:S01]  /*1c8d0*/  FFMA.FTZ R186, R140, R0, -R3 ;  /* 0x000000008cba7223 */ /* 0x000fe20000010803 */
[----:B------:R-:W-:Y:S02]  /*1c8e0*/  MUFU.EX2 R126, R126 ;  /* 0x0000007e007e7308 */ /* 0x000fe40000000800 */
[----:B------:R-:W0:Y:S06]  /*1c8f0*/  SHFL.BFLY PT, R122, R4, 0x2, 0x1f ;  /* 0x0c401f00047a7f89 */ /* 0x000e2c00000e0000 */
[----:B------:R-:W-:Y:S08]  /*1c900*/  MUFU.EX2 R127, R127 ;  /* 0x0000007f007f7308 */ /* 0x000ff00000000800 */
[----:B------:R-:W-:Y:S08]  /*1c910*/  MUFU.EX2 R184, R184 ;  /* 0x000000b800b87308 */ /* 0x000ff00000000800 */
[----:B------:R-:W-:Y:S01]  /*1c920*/  MUFU.EX2 R131, R131 ;  /* 0x0000008300837308 */ /* 0x000fe20000000800 */
[----:B0-----:R-:W-:-:S05]  /*1c930*/  FMNMX.FTZ R4, R4, R122, !PT ;  /* 0x0000007a04047209 */ /* 0x001fca0007810000 */
[----:B------:R-:W0:Y:S02]  /*1c940*/  SHFL.BFLY PT, R122, R4, 0x1, 0x1f ;  /* 0x0c201f00047a7f89 */ /* 0x000e2400000e0000 */
[----:B------:R-:W-:Y:S08]  /*1c950*/  MUFU.EX2 R186, R186 ;  /* 0x000000ba00ba7308 */ /* 0x000ff00000000800 */
[----:B------:R-:W-:Y:S08]  /*1c960*/  MUFU.EX2 R134, R134 ;  /* 0x0000008600867308 */ /* 0x000ff00000000800 */
[----:B------:R-:W-:Y:S01]  /*1c970*/  MUFU.EX2 R120, R120 ;  /* 0x0000007800787308 */ /* 0x000fe20000000800 */
[----:B0-----:R-:W-:Y:S01]  /*1c980*/  FMNMX.FTZ R4, R4, R122, !PT ;  /* 0x0000007a04047209 */ /* 0x001fe20007810000 */
[----:B------:R-:W-:-:S06]  /*1c990*/  VIADD R122, R2, 0x300 ;  /* 0x00000300027a7836 */ /* 0x000fcc0000000000 */
[----:B------:R-:W-:Y:S01]  /*1c9a0*/  MUFU.EX2 R121, R121 ;  /* 0x0000007900797308 */ /* 0x000fe20000000800 */
[----:B------:R-:W-:Y:S02]  /*1c9b0*/  FSETP.NEU.FTZ.AND P4, PT, R4, -INF , PT ;  /* 0xff8000000400780b */ /* 0x000fe40003f9d000 */
[----:B------:R-:W-:Y:S02]  /*1c9c0*/  R2UR UR6, R122 ;  /* 0x000000007a0672ca */ /* 0x000fe400000e0000 */
[----:B------:R-:W-:-:S03]  /*1c9d0*/  FSEL R123, R4, RZ, P4 ;  /* 0x000000ff047b7208 */ /* 0x000fc60002000000 */
[----:B------:R-:W-:Y:S02]  /*1c9e0*/  MUFU.EX2 R124, R124 ;  /* 0x0000007c007c7308 */ /* 0x000fe40000000800 */
[----:B------:R-:W-:Y:S01]  /*1c9f0*/  FADD.FTZ R8, -R123, R8 ;  /* 0x000000087b087221 */ /* 0x000fe20000010100 */
[----:B------:R-:W-:-:S03]  /*1ca00*/  IMAD.MOV.U32 R123, RZ, RZ, 0x40000040 ;  /* 0x40000040ff7b7424 */ /* 0x000fc600078e00ff */
[-C--:B------:R-:W-:Y:S02]  /*1ca10*/  FMUL.FTZ R8, R8, R0.reuse ;  /* 0x0000000008087220 */ /* 0x080fe40000410000 */
[----:B------:R-:W-:Y:S01]  /*1ca20*/  MUFU.EX2 R125, R125 ;  /* 0x0000007d007d7308 */ /* 0x000fe20000000800 */
[----:B------:R-:W-:Y:S01]  /*1ca30*/  R2UR UR7, R123 ;  /* 0x000000007b0772ca */ /* 0x000fe200000e0000 */
[----:B------:R-:W-:Y:S02]  /*1ca40*/  WARPGROUP.DEPBAR.LE gsb0, 0x0 ;  /* 0x00008000000079c5 */ /* 0x000fe40000010000 */
[----:B------:R-:W-:Y:S01]  /*1ca50*/  WARPGROUP.ARRIVE ;  /* 0x00000000000079c5 */ /* 0x000fe20000000000 */
[-CC-:B------:R-:W-:Y:S01]  /*1ca60*/  FFMA.FTZ R180, R128, R0.reuse, -R3.reuse ;  /* 0x0000000080b47223 */ /* 0x180fe20000010803 */
[-CC-:B------:R-:W-:Y:S01]  /*1ca70*/  FFMA.FTZ R128, R129, R0.reuse, -R3.reuse ;  /* 0x0000000081807223 */ /* 0x180fe20000010803 */
[-CC-:B------:R-:W-:Y:S01]  /*1ca80*/  FFMA.FTZ R129, R133, R0.reuse, -R3.reuse ;  /* 0x0000000085817223 */ /* 0x180fe20000010803 */
[-C--:B------:R-:W-:Y:S01]  /*1ca90*/  FFMA.FTZ R182, R132, R0.reuse, -R3 ;  /* 0x0000000084b67223 */ /* 0x080fe20000010803 */
[----:B------:R-:W-:-:S05]  /*1caa0*/  FMUL.FTZ R133, R4, R0 ;  /* 0x0000000004857220 */ /* 0x000fca0000410000 */
[----:B------:R-:W-:Y:S01]  /*1cab0*/  HGMMA.64x192x16.F32.BF16 R24, R176, gdesc[UR4].tnspB, R24, gsb0 ;  /* 0x42e00004b0187df0 */ /* 0x000fe20008001818 */
[----:B------:R-:W-:Y:S01]  /*1cac0*/  FSEL R3, R5, RZ, P3 ;  /* 0x000000ff05037208 */ /* 0x000fe20001800000 */
[----:B------:R-:W-:Y:S01]  /*1cad0*/  MUFU.EX2 R180, R180 ;  /* 0x000000b400b47308 */ /* 0x000fe20000000800 */
[C---:B------:R-:W-:Y:S01]  /*1cae0*/  ISETP.GT.AND P3, PT, R10.reuse, R221, PT ;  /* 0x000000dd0a00720c */ /* 0x040fe20003f64270 */
[----:B------:R-:W-:Y:S01]  /*1caf0*/  VIADD R10, R10, 0xffffffff ;  /* 0xffffffff0a0a7836 */ /* 0x000fe20000000000 */
[----:B------:R-:W-:Y:S01]  /*1cb00*/  FSEL R133, R133, RZ, P4 ;  /* 0x000000ff85857208 */ /* 0x000fe20002000000 */
[----:B------:R-:W-:-:S04]  /*1cb10*/  FADD.FTZ R3, -R3, R9 ;  /* 0x0000000903037221 */ /* 0x000fc80000010100 */
[-CC-:B------:R-:W-:Y:S01]  /*1cb20*/  FFMA.FTZ R201, R170, R0.reuse, -R133.reuse ;  /* 0x00000000aac97223 */ /* 0x180fe20000010885 */
[-C--:B------:R-:W-:Y:S01]  /*1cb30*/  FMUL.FTZ R3, R3, R0.reuse ;  /* 0x0000000003037220 */ /* 0x080fe20000410000 */
        /* <DEDUP_REMOVED lines=19> */
[----:B------:R1:W2:Y:S01]  /*1cc70*/  MUFU.EX2 R3, R8 ;  /* 0x0000000800037308 */ /* 0x0002a20000000800 */
[----:B0-----:R-:W-:Y:S01]  /*1cc80*/  FFMA.FTZ R7, R2, R7, R200 ;  /* 0x0000000702077223 */ /* 0x001fe200000100c8 */
[-CC-:B------:R-:W-:Y:S01]  /*1cc90*/  FFMA.FTZ R181, R152, R0.reuse, -R133.reuse ;  /* 0x0000000098b57223 */ /* 0x180fe20000010885 */
[-CC-:B------:R-:W-:Y:S01]  /*1cca0*/  FFMA.FTZ R183, R156, R0.reuse, -R133.reuse ;  /* 0x000000009cb77223 */ /* 0x180fe20000010885 */
[-C--:B------:R-:W-:Y:S01]  /*1ccb0*/  FFMA.FTZ R135, R135, R0.reuse, -R133 ;  /* 0x0000000087877223 */ /* 0x080fe20000010885 */
[----:B------:R-:W-:Y:S01]  /*1ccc0*/  FADD.FTZ R7, R12, R7 ;  /* 0x000000070c077221 */ /* 0x000fe20000010000 */
[-CC-:B------:R-:W-:Y:S01]  /*1ccd0*/  FFMA.FTZ R157, R157, R0.reuse, -R133.reuse ;  /* 0x000000009d9d7223 */ /* 0x180fe20000010885 */
[-C--:B------:R-:W-:Y:S01]  /*1cce0*/  FFMA.FTZ R144, R144, R0.reuse, -R133 ;  /* 0x0000000090907223 */ /* 0x080fe20000010885 */
[----:B------:R-:W0:Y:S01]  /*1ccf0*/  MUFU.EX2 R132, R132 ;  /* 0x0000008400847308 */ /* 0x000e220000000800 */
[----:B------:R-:W-:Y:S01]  /*1cd00*/  FADD.FTZ R7, R202, R7 ;  /* 0x00000007ca077221 */ /* 0x000fe20000010000 */
[-CC-:B-1----:R-:W-:Y:S01]  /*1cd10*/  FFMA.FTZ R8, R151, R0.reuse, -R133.reuse ;  /* 0x0000000097087223 */ /* 0x182fe20000010885 */
[----:B------:R-:W-:Y:S01]  /*1cd20*/  FFMA.FTZ R160, R160, R0, -R133 ;  /* 0x00000000a0a07223 */ /* 0x000fe20000010885 */
[----:B------:R-:W-:Y:S01]  /*1cd30*/  F2FP.BF16.F32.PACK_AB R200, R12, R200 ;  /* 0x000000c80cc8723e */ /* 0x000fe200000010ff */
[C---:B------:R-:W-:Y:S01]  /*1cd40*/  FADD.FTZ R7, R14.reuse, R7 ;  /* 0x000000070e077221 */ /* 0x040fe20000010000 */
[----:B------:R-:W-:Y:S01]  /*1cd50*/  F2FP.BF16.F32.PACK_AB R202, R14, R202 ;  /* 0x000000ca0eca723e */ /* 0x000fe200000010ff */
[----:B------:R-:W-:Y:S01]  /*1cd60*/  IMAD.MOV.U32 R12, RZ, RZ, R205 ;  /* 0x000000ffff0c7224 */ /* 0x000fe200078e00cd */
[----:B------:R-:W1:Y:S01]  /*1cd70*/  MUFU.EX2 R203, R203 ;  /* 0x000000cb00cb7308 */ /* 0x000e620000000800 */
[----:B--2---:R-:W-:-:S07]  /*1cd80*/  FFMA.FTZ R6, R3, R6, R201 ;  /* 0x0000000603067223 */ /* 0x004fce00000100c9 */
[----:B------:R-:W2:Y:S01]  /*1cd90*/  MUFU.EX2 R136, R136 ;  /* 0x0000008800887308 */ /* 0x000ea20000000800 */
[C---:B0-----:R-:W-:Y:S01]  /*1cda0*/  FADD.FTZ R6, R132.reuse, R6 ;  /* 0x0000000684067221 */ /* 0x041fe20000010000 */
[----:B------:R-:W-:-:S06]  /*1cdb0*/  F2FP.BF16.F32.PACK_AB R201, R132, R201 ;  /* 0x000000c984c9723e */ /* 0x000fcc00000010ff */
[----:B------:R-:W0:Y:S08]  /*1cdc0*/  MUFU.EX2 R197, R197 ;  /* 0x000000c500c57308 */ /* 0x000e300000000800 */
[----:B------:R-:W3:Y:S08]  /*1cdd0*/  MUFU.EX2 R141, R141 ;  /* 0x0000008d008d7308 */ /* 0x000ef00000000800 */
[----:B------:R-:W4:Y:S08]  /*1cde0*/  MUFU.EX2 R199, R199 ;  /* 0x000000c700c77308 */ /* 0x000f300000000800 */
[----:B------:R-:W5:Y:S08]  /*1cdf0*/  MUFU.EX2 R137, R137 ;  /* 0x0000008900897308 */ /* 0x000f700000000800 */
        /* <DEDUP_REMOVED lines=20> */
[----:B------:R1:W-:Y:S03]  /*1cf40*/  @!P1 SYNCS.ARRIVE.TRANS64.RED.A1T0 RZ, [R11+URZ], RZ ;  /* 0x000000ff0bff99a7 */ /* 0x0003e6000810043f */
[----:B------:R-:W5:Y:S01]  /*1cf50*/  MUFU.EX2 R6, R139 ;  /* 0x0000008b00067308 */ /* 0x000f620000000800 */
[C---:B--2---:R-:W-:Y:S01]  /*1cf60*/  F2FP.BF16.F32.PACK_AB R203, R136.reuse, R203 ;  /* 0x000000cb88cb723e */ /* 0x044fe200000010ff */
[----:B------:R-:W-:-:S04]  /*1cf70*/  FADD.FTZ R13, R136, R13 ;  /* 0x0000000d880d7221 */ /* 0x000fc80000010000 */
[----:B0-----:R-:W-:Y:S01]  /*1cf80*/  FADD.FTZ R13, R197, R13 ;  /* 0x0000000dc50d7221 */ /* 0x001fe20000010000 */
[----:B-1----:R-:W-:Y:S01]  /*1cf90*/  FADD.FTZ R11, R196, R7 ;  /* 0x00000007c40b7221 */ /* 0x002fe20000010000 */
[----:B------:R-:W-:Y:S01]  /*1cfa0*/  FFMA.FTZ R7, R143, R0, -R133 ;  /* 0x000000008f077223 */ /* 0x000fe20000010885 */
[----:B------:R-:W-:Y:S01]  /*1cfb0*/  MUFU.EX2 R135, R135 ;  /* 0x0000008700877308 */ /* 0x000fe20000000800 */
[----:B---3--:R-:W-:Y:S01]  /*1cfc0*/  FADD.FTZ R13, R141, R13 ;  /* 0x0000000d8d0d7221 */ /* 0x008fe20000010000 */
[C---:B------:R-:W-:Y:S01]  /*1cfd0*/  FADD.FTZ R11, R15.reuse, R11 ;  /* 0x0000000b0f0b7221 */ /* 0x040fe20000010000 */
[----:B------:R-:W-:Y:S02]  /*1cfe0*/  F2FP.BF16.F32.PACK_AB R196, R15, R196 ;  /* 0x000000c40fc4723e */ /* 0x000fe400000010ff */
[----:B----4-:R-:W-:Y:S01]  /*1cff0*/  FADD.FTZ R13, R199, R13 ;  /* 0x0000000dc70d7221 */ /* 0x010fe20000010000 */
[----:B------:R-:W-:Y:S01]  /*1d000*/  FADD.FTZ R122, R198, R11 ;  /* 0x0000000bc67a7221 */ /* 0x000fe20000010000 */
[-C--:B------:R-:W-:Y:S01]  /*1d010*/  FFMA.FTZ R11, R153, R0.reuse, -R133 ;  /* 0x00000000990b7223 */ /* 0x080fe20000010885 */
[----:B------:R-:W0:Y:S01]  /*1d020*/  MUFU.EX2 R7, R7 ;  /* 0x0000000700077308 */ /* 0x000e220000000800 */
[----:B-----5:R-:W-:Y:S01]  /*1d030*/  FADD.FTZ R13, R137, R13 ;  /* 0x0000000d890d7221 */ /* 0x020fe20000010000 */
[----:B------:R-:W-:Y:S01]  /*1d040*/  FADD.FTZ R122, R20, R122 ;  /* 0x0000007a147a7221 */ /* 0x000fe20000010000 */
[----:B------:R-:W-:Y:S01]  /*1d050*/  FFMA.FTZ R133, R145, R0, -R133 ;  /* 0x0000000091857223 */ /* 0x000fe20000010885 */
[----:B------:R-:W-:Y:S01]  /*1d060*/  F2FP.BF16.F32.PACK_AB R197, R141, R197 ;  /* 0x000000c58dc5723e */ /* 0x000fe200000010ff */
[----:B------:R-:W-:Y:S01]  /*1d070*/  FADD.FTZ R13, R193, R13 ;  /* 0x0000000dc10d7221 */ /* 0x000fe20000010000 */
[----:B------:R-:W-:Y:S01]  /*1d080*/  FADD.FTZ R122, R192, R122 ;  /* 0x0000007ac07a7221 */ /* 0x000fe20000010000 */
[----:B------:R-:W-:Y:S01]  /*1d090*/  F2FP.BF16.F32.PACK_AB R198, R20, R198 ;  /* 0x000000c614c6723e */ /* 0x000fe200000010ff */
[----:B------:R-:W1:Y:S01]  /*1d0a0*/  MUFU.EX2 R11, R11 ;  /* 0x0000000b000b7308 */ /* 0x000e620000000800 */
[----:B------:R-:W-:Y:S01]  /*1d0b0*/  FADD.FTZ R13, R140, R13 ;  /* 0x0000000d8c0d7221 */ /* 0x000fe20000010000 */
[----:B------:R-:W-:Y:S01]  /*1d0c0*/  FADD.FTZ R122, R21, R122 ;  /* 0x0000007a157a7221 */ /* 0x000fe20000010000 */
[----:B------:R-:W-:-:S02]  /*1d0d0*/  F2FP.BF16.F32.PACK_AB R199, R137, R199 ;  /* 0x000000c789c7723e */ /* 0x000fc400000010ff */
[----:B------:R-:W-:Y:S01]  /*1d0e0*/  FADD.FTZ R13, R195, R13 ;  /* 0x0000000dc30d7221 */ /* 0x000fe20000010000 */
[----:B------:R-:W-:Y:S01]  /*1d0f0*/  FADD.FTZ R122, R194, R122 ;  /* 0x0000007ac27a7221 */ /* 0x000fe20000010000 */
[----:B------:R-:W-:Y:S01]  /*1d100*/  F2FP.BF16.F32.PACK_AB R192, R21, R192 ;  /* 0x000000c015c0723e */ /* 0x000fe200000010ff */
[----:B------:R-:W2:Y:S01]  /*1d110*/  MUFU.EX2 R157, R157 ;  /* 0x0000009d009d7308 */ /* 0x000ea20000000800 */
[----:B------:R-:W-:Y:S01]  /*1d120*/  FADD.FTZ R13, R148, R13 ;  /* 0x0000000d940d7221 */ /* 0x000fe20000010000 */
[----:B------:R-:W-:Y:S01]  /*1d130*/  FADD.FTZ R122, R130, R122 ;  /* 0x0000007a827a7221 */ /* 0x000fe20000010000 */
[----:B------:R-:W-:Y:S02]  /*1d140*/  F2FP.BF16.F32.PACK_AB R193, R140, R193 ;  /* 0x000000c18cc1723e */ /* 0x000fe400000010ff */
[----:B------:R-:W-:Y:S01]  /*1d150*/  FADD.FTZ R13, R189, R13 ;  /* 0x0000000dbd0d7221 */ /* 0x000fe20000010000 */
[----:B------:R-:W-:Y:S01]  /*1d160*/  FADD.FTZ R122, R188, R122 ;  /* 0x0000007abc7a7221 */ /* 0x000fe20000010000 */
[C---:B------:R-:W-:Y:S01]  /*1d170*/  F2FP.BF16.F32.PACK_AB R189, R9.reuse, R189 ;  /* 0x000000bd09bd723e */ /* 0x040fe200000010ff */
[----:B------:R-:W3:Y:S01]  /*1d180*/  MUFU.EX2 R144, R144 ;  /* 0x0000009000907308 */ /* 0x000ee20000000800 */
[----:B------:R-:W-:Y:S01]  /*1d190*/  FADD.FTZ R13, R9, R13 ;  /* 0x0000000d090d7221 */ /* 0x000fe20000010000 */
[----:B------:R-:W-:Y:S01]  /*1d1a0*/  FADD.FTZ R122, R126, R122 ;  /* 0x0000007a7e7a7221 */ /* 0x000fe20000010000 */
[----:B------:R-:W-:Y:S01]  /*1d1b0*/  F2FP.BF16.F32.PACK_AB R194, R130, R194 ;  /* 0x000000c282c2723e */ /* 0x000fe200000010ff */
[----:B------:R-:W-:-:S02]  /*1d1c0*/  IMAD.MOV.U32 R9, RZ, RZ, R5 ;  /* 0x000000ffff097224 */ /* 0x000fc400078e0005 */
[----:B------:R-:W-:Y:S01]  /*1d1d0*/  FADD.FTZ R13, R191, R13 ;  /* 0x0000000dbf0d7221 */ /* 0x000fe20000010000 */
[----:B------:R-:W-:Y:S01]  /*1d1e0*/  FADD.FTZ R122, R190, R122 ;  /* 0x0000007abe7a7221 */ /* 0x000fe20000010000 */
[C---:B------:R-:W-:Y:S01]  /*1d1f0*/  F2FP.BF16.F32.PACK_AB R191, R8.reuse, R191 ;  /* 0x000000bf08bf723e */ /* 0x040fe200000010ff */
[----:B------:R-:W4:Y:S01]  /*1d200*/  MUFU.EX2 R160, R160 ;  /* 0x000000a000a07308 */ /* 0x000f220000000800 */
[----:B------:R-:W-:Y:S01]  /*1d210*/  FADD.FTZ R13, R8, R13 ;  /* 0x0000000d080d7221 */ /* 0x000fe20000010000 */
[----:B------:R-:W-:Y:S01]  /*1d220*/  FADD.FTZ R122, R127, R122 ;  /* 0x0000007a7f7a7221 */ /* 0x000fe20000010000 */
[----:B------:R-:W-:Y:S01]  /*1d230*/  F2FP.BF16.F32.PACK_AB R195, R148, R195 ;  /* 0x000000c394c3723e */ /* 0x000fe200000010ff */
[----:B------:R-:W-:Y:S02]  /*1d240*/  IMAD.MOV.U32 R8, RZ, RZ, R4 ;  /* 0x000000ffff087224 */ /* 0x000fe400078e0004 */
[----:B------:R-:W-:Y:S01]  /*1d250*/  FADD.FTZ R13, R185, R13 ;  /* 0x0000000db90d7221 */ /* 0x000fe20000010000 */
[----:B------:R-:W-:Y:S01]  /*1d260*/  FADD.FTZ R122, R184, R122 ;  /* 0x0000007ab87a7221 */ /* 0x000fe20000010000 */
[C---:B------:R-:W-:Y:S01]  /*1d270*/  F2FP.BF16.F32.PACK_AB R185, R6.reuse, R185 ;  /* 0x000000b906b9723e */ /* 0x040fe200000010ff */
[----:B------:R-:W5:Y:S01]  /*1d280*/  MUFU.EX2 R133, R133 ;  /* 0x0000008500857308 */ /* 0x000f620000000800 */
[----:B------:R-:W-:Y:S01]  /*1d290*/  FADD.FTZ R13, R6, R13 ;  /* 0x0000000d060d7221 */ /* 0x000fe20000010000 */
[----:B------:R-:W-:Y:S01]  /*1d2a0*/  FADD.FTZ R122, R131, R122 ;  /* 0x0000007a837a7221 */ /* 0x000fe20000010000 */
[----:B------:R-:W-:-:S02]  /*1d2b0*/  F2FP.BF16.F32.PACK_AB R188, R126, R188 ;  /* 0x000000bc7ebc723e */ /* 0x000fc400000010ff */
[----:B------:R-:W-:Y:S01]  /*1d2c0*/  FADD.FTZ R13, R187, R13 ;  /* 0x0000000dbb0d7221 */ /* 0x000fe20000010000 */
[----:B------:R-:W-:Y:S01]  /*1d2d0*/  FADD.FTZ R122, R186, R122 ;  /* 0x0000007aba7a7221 */ /* 0x000fe20000010000 */
[C---:B0-----:R-:W-:Y:S02]  /*1d2e0*/  F2FP.BF16.F32.PACK_AB R187, R7.reuse, R187 ;  /* 0x000000bb07bb723e */ /* 0x041fe400000010ff */
[----:B------:R-:W-:Y:S01]  /*1d2f0*/  FADD.FTZ R13, R7, R13 ;  /* 0x0000000d070d7221 */ /* 0x000fe20000010000 */
[----:B------:R-:W-:Y:S01]  /*1d300*/  FADD.FTZ R122, R134, R122 ;  /* 0x0000007a867a7221 */ /* 0x000fe20000010000 */
[----:B------:R-:W-:Y:S02]  /*1d310*/  F2FP.BF16.F32.PACK_AB R190, R127, R190 ;  /* 0x000000be7fbe723e */ /* 0x000fe400000010ff */
[----:B------:R-:W-:Y:S01]  /*1d320*/  FADD.FTZ R13, R181, R13 ;  /* 0x0000000db50d7221 */ /* 0x000fe20000010000 */
[----:B------:R-:W-:Y:S01]  /*1d330*/  FADD.FTZ R122, R180, R122 ;  /* 0x0000007ab47a7221 */ /* 0x000fe20000010000 */
[----:B-1----:R-:W-:-:S02]  /*1d340*/  F2FP.BF16.F32.PACK_AB R181, R11, R181 ;  /* 0x000000b50bb5723e */ /* 0x002fc400000010ff */
[----:B------:R-:W-:Y:S01]  /*1d350*/  FADD.FTZ R13, R11, R13 ;  /* 0x0000000d0b0d7221 */ /* 0x000fe20000010000 */
[----:B------:R-:W-:Y:S01]  /*1d360*/  FADD.FTZ R122, R128, R122 ;  /* 0x0000007a807a7221 */ /* 0x000fe20000010000 */
[----:B------:R-:W-:Y:S01]  /*1d370*/  F2FP.BF16.F32.PACK_AB R184, R131, R184 ;  /* 0x000000b883b8723e */ /* 0x000fe200000010ff */
[----:B------:R-:W-:Y:S02]  /*1d380*/  IMAD.MOV.U32 R11, RZ, RZ, R208 ;  /* 0x000000ffff0b7224 */ /* 0x000fe400078e00d0 */
[----:B------:R-:W-:Y:S01]  /*1d390*/  FADD.FTZ R13, R183, R13 ;  /* 0x0000000db70d7221 */ /* 0x000fe20000010000 */
[----:B------:R-:W-:Y:S01]  /*1d3a0*/  FADD.FTZ R122, R182, R122 ;  /* 0x0000007ab67a7221 */ /* 0x000fe20000010000 */
[----:B------:R-:W-:Y:S02]  /*1d3b0*/  F2FP.BF16.F32.PACK_AB R186, R134, R186 ;  /* 0x000000ba86ba723e */ /* 0x000fe400000010ff */
[----:B------:R-:W-:Y:S01]  /*1d3c0*/  FADD.FTZ R13, R135, R13 ;  /* 0x0000000d870d7221 */ /* 0x000fe20000010000 */
[----:B------:R-:W-:Y:S01]  /*1d3d0*/  FADD.FTZ R122, R129, R122 ;  /* 0x0000007a817a7221 */ /* 0x000fe20000010000 */
[----:B------:R-:W-:-:S02]  /*1d3e0*/  F2FP.BF16.F32.PACK_AB R180, R128, R180 ;  /* 0x000000b480b4723e */ /* 0x000fc400000010ff */
[----:B--2---:R-:W-:Y:S01]  /*1d3f0*/  FADD.FTZ R13, R157, R13 ;  /* 0x0000000d9d0d7221 */ /* 0x004fe20000010000 */
[----:B------:R-:W-:Y:S01]  /*1d400*/  FADD.FTZ R122, R120, R122 ;  /* 0x0000007a787a7221 */ /* 0x000fe20000010000 */
[----:B------:R-:W-:Y:S02]  /*1d410*/  F2FP.BF16.F32.PACK_AB R182, R129, R182 ;  /* 0x000000b681b6723e */ /* 0x000fe400000010ff */
[----:B---3--:R-:W-:Y:S01]  /*1d420*/  FADD.FTZ R13, R144, R13 ;  /* 0x0000000d900d7221 */ /* 0x008fe20000010000 */
[----:B------:R-:W-:Y:S01]  /*1d430*/  FADD.FTZ R122, R121, R122 ;  /* 0x0000007a797a7221 */ /* 0x000fe20000010000 */
[----:B------:R-:W-:Y:S02]  /*1d440*/  F2FP.BF16.F32.PACK_AB R183, R135, R183 ;  /* 0x000000b787b7723e */ /* 0x000fe400000010ff */
[----:B----4-:R-:W-:Y:S01]  /*1d450*/  FADD.FTZ R13, R160, R13 ;  /* 0x0000000da00d7221 */ /* 0x010fe20000010000 */
[----:B------:R-:W-:Y:S01]  /*1d460*/  FADD.FTZ R122, R124, R122 ;  /* 0x0000007a7c7a7221 */ /* 0x000fe20000010000 */
[----:B------:R-:W-:-:S02]  /*1d470*/  F2FP.BF16.F32.PACK_AB R177, R144, R157 ;  /* 0x0000009d90b1723e */ /* 0x000fc400000010ff */
[----:B-----5:R-:W-:Y:S01]  /*1d480*/  FADD.FTZ R6, R133, R13 ;  /* 0x0000000d85067221 */ /* 0x020fe20000010000 */
[----:B------:R-:W-:Y:S01]  /*1d490*/  FADD.FTZ R7, R125, R122 ;  /* 0x0000007a7d077221 */ /* 0x000fe20000010000 */
[----:B------:R-:W-:Y:S01]  /*1d4a0*/  F2FP.BF16.F32.PACK_AB R179, R133, R160 ;  /* 0x000000a085b3723e */ /* 0x000fe200000010ff */
[----:B------:R-:W-:Y:S06]  /*1d4b0*/  @P3 BRA `(.L_x_5921) ;  /* 0xffffffa800b83947 */ /* 0x000fec000383ffff */
[----:B------:R-:W-:Y:S05]  /*1d4c0*/  BSYNC B1 ;  /* 0x0000000000017941 */ /* 0x000fea0003800000 */
.L_x_5910:
[----:B------:R-:W-:Y:S05]  /*1d4d0*/  BSYNC B0 ;  /* 0x0000000000007941 */ /* 0x000fea0003800000 */
.L_x_5909:
[----:B------:R-:W-:Y:S01]  /*1d4e0*/  ISETP.GE.AND P2, PT, R10, R222, PT ;  /* 0x000000de0a00720c */ /* 0x000fe20003f46270 */
[----:B------:R-:W-:-:S12]  /*1d4f0*/  BSSY B0, `(.L_x_5922) ;  /* 0x00004d8000007945 */ /* 0x000fd80003800000 */
[----:B------:R-:W-:Y:S05]  /*1d500*/  @!P2 BRA `(.L_x_5923) ;  /* 0x0000004c0058a947 */ /* 0x000fea0003800000 */
[----:B------:R-:W-:Y:S02]  /*1d510*/  IMAD.MOV.U32 R8, RZ, RZ, R4 ;  /* 0x000000ffff087224 */ /* 0x000fe400078e0004 */
[----:B------:R-:W-:Y:S02]  /*1d520*/  IMAD.MOV.U32 R9, RZ, RZ, R5 ;  /* 0x000000ffff097224 */ /* 0x000fe400078e0005 */
[----:B------:R-:W-:Y:S02]  /*1d530*/  IMAD.MOV.U32 R11, RZ, RZ, R208 ;  /* 0x000000ffff0b7224 */ /* 0x000fe400078e00d0 */
[----:B------:R-:W-:-:S07]  /*1d540*/  IMAD.MOV.U32 R12, RZ, RZ, R205 ;  /* 0x000000ffff0c7224 */ /* 0x000fce00078e00cd */
.L_x_5934:
        /* <DEDUP_REMOVED lines=8> */
.L_x_5924:
[----:B------:R-:W-:Y:S01]  /*1d5d0*/  IMAD R4, R205, 0x8, R16 ;  /* 0x00000008cd047824 */ /* 0x000fe200078e0210 */
[----:B------:R-:W-:-:S04]  /*1d5e0*/  SHF.L.U32 R5, R208, 0x1f, RZ ;  /* 0x0000001fd0057819 */ /* 0x000fc800000006ff */
[----:B------:R0:W1:Y:S01]  /*1d5f0*/  SYNCS.PHASECHK.TRANS64.TRYWAIT P2, [R4+URZ+0x36830], R5 ;  /* 0x03683005040075a7 */ /* 0x000062000804017f */
[----:B------:R-:W-:Y:S05]  /*1d600*/  @!P0 BRA `(.L_x_5925) ;  /* 0x0000000000048947 */ /* 0x000fea0003800000 */
[----:B------:R-:W-:Y:S01]  /*1d610*/  BPT.TRAP 0x1 ;  /* 0x000000040000795c */ /* 0x000fe20000300000 */
.L_x_5925:
[----:B------:R-:W-:Y:S01]  /*1d620*/  IMAD R0, R205, 0xa80, R220 ;  /* 0x00000a80cd007824 */ /* 0x000fe200078e02dc */
[----:B------:R-:W-:Y:S03]  /*1d630*/  BSSY B1, `(.L_x_5926) ;  /* 0x0000006000017945 */ /* 0x000fe60003800000 */
[C---:B------:R-:W-:Y:S02]  /*1d640*/  VIADD R20, R0.reuse, 0x80 ;  /* 0x0000008000147836 */ /* 0x040fe40000000000 */
[----:B------:R-:W-:Y:S01]  /*1d650*/  VIADD R120, R0, 0x100 ;  /* 0x0000010000787836 */ /* 0x000fe20000000000 */
[----:B-1----:R-:W-:Y:S06]  /*1d660*/  @P2 BRA `(.L_x_5927) ;  /* 0x0000000000082947 */ /* 0x002fec0003800000 */
[----:B------:R-:W1:Y:S02]  /*1d670*/  SYNCS.PHASECHK.TRANS64.TRYWAIT P2, [R4+URZ+0x36830], R5 ;  /* 0x03683005040075a7 */ /* 0x000e64000804017f */
[----:B-1----:R-:W-:Y:S05]  /*1d680*/  @!P2 BRA `(.L_x_5928) ;  /* 0x000001340094a947 */ /* 0x002fea0003800000 */
.L_x_5927:
[----:B------:R-:W-:Y:S05]  /*1d690*/  BSYNC B1 ;  /* 0x0000000000017941 */ /* 0x000fea0003800000 */
.L_x_5926:
        /* <DEDUP_REMOVED lines=121> */
[----:B01----:R-:W-:Y:S01]  /*1de30*/  MOV R5, UR45 ;  /* 0x0000002d00057c02 */ /* 0x003fe20008000f00 */
[----:B------:R-:W-:Y:S02]  /*1de40*/  WARPGROUP.DEPBAR.LE gsb0, 0x0 ;  /* 0x00008000000079c5 */ /* 0x000fe40000010000 */
[----:B------:R-:W-:Y:S01]  /*1de50*/  WARPGROUP.ARRIVE ;  /* 0x00000000000079c5 */ /* 0x000fe20000000000 */
[----:B------:R-:W-:Y:S01]  /*1de60*/  MOV R4, UR44 ;  /* 0x0000002c00047c02 */ /* 0x000fe20008000f00 */
        /* <DEDUP_REMOVED lines=741> */
.L_x_5929:
[----:B------:R-:W-:Y:S01]  /*20cc0*/  SHF.L.U32 R0, R11, 0x1f, RZ ;  /* 0x0000001f0b007819 */ /* 0x000fe200000006ff */
[----:B------:R-:W-:-:S04]  /*20cd0*/  IMAD R11, R12, 0x8, R16 ;  /* 0x000000080c0b7824 */ /* 0x000fc800078e0210 */
[----:B------:R0:W1:Y:S01]  /*20ce0*/  SYNCS.PHASECHK.TRANS64.TRYWAIT P2, [R11+URZ+0x36850], R0 ;  /* 0x036850000b0075a7 */ /* 0x000062000804017f */
[----:B------:R-:W-:Y:S05]  /*20cf0*/  @!P0 BRA `(.L_x_5930) ;  /* 0x0000000000048947 */ /* 0x000fea0003800000 */
[----:B------:R-:W-:Y:S01]  /*20d00*/  BPT.TRAP 0x1 ;  /* 0x000000040000795c */ /* 0x000fe20000300000 */
.L_x_5930:
[----:B------:R-:W-:Y:S04]  /*20d10*/  BSSY B1, `(.L_x_5931) ;  /* 0x0000004000017945 */ /* 0x000fe80003800000 */
[----:B-1----:R-:W-:Y:S05]  /*20d20*/  @P2 BRA `(.L_x_5932) ;  /* 0x0000000000082947 */ /* 0x002fea0003800000 */
[----:B------:R-:W1:Y:S02]  /*20d30*/  SYNCS.PHASECHK.TRANS64.TRYWAIT P2, [R11+URZ+0x36850], R0 ;  /* 0x036850000b0075a7 */ /* 0x000e64000804017f */
[----:B-1----:R-:W-:Y:S05]  /*20d40*/  @!P2 BRA `(.L_x_5933) ;  /* 0x000000fc00f8a947 */ /* 0x002fea0003800000 */
.L_x_5932:
[----:B------:R-:W-:Y:S05]  /*20d50*/  BSYNC B1 ;  /* 0x0000000000017941 */ /* 0x000fea0003800000 */
.L_x_5931:
[----:B01----:R-:W-:Y:S01]  /*20d60*/  VIADD R0, R16, 0x400 ;  /* 0x0000040010007836 */ /* 0x003fe20000000000 */
[----:B------:R-:W-:Y:S01]  /*20d70*/  WARPGROUP.ARRIVE ;  /* 0x00000000000079c5 */ /* 0x000fe20000000000 */
[----:B------:R-:W-:Y:S01]  /*20d80*/  IMAD.MOV.U32 R15, RZ, RZ, 0x40000040 ;  /* 0x40000040ff0f7424 */ /* 0x000fe200078e00ff */
[----:B------:R-:W-:Y:S01]  /*20d90*/  FMNMX.FTZ R4, R170, R8, !PT ;  /* 0x00000008aa047209 */ /* 0x000fe20007810000 */
[----:B------:R-:W-:Y:S01]  /*20da0*/  IMAD.MOV.U32 R3, RZ, RZ, 0x40000040 ;  /* 0x40000040ff037424 */ /* 0x000fe200078e00ff */
[----:B------:R-:W-:Y:S01]  /*20db0*/  SHF.R.U32.HI R0, RZ, 0x4, R0 ;  /* 0x00000004ff007819 */ /* 0x000fe20000011600 */
[----:B------:R-:W-:Y:S01]  /*20dc0*/  ULDC UR4, c[0x0][0x988] ;  /* 0x0002620000047ab9 */ /* 0x000fe20000000800 */
[----:B------:R-:W-:Y:S01]  /*20dd0*/  R2UR UR7, R15 ;  /* 0x000000000f0772ca */ /* 0x000fe200000e0000 */
[----:B------:R-:W-:Y:S01]  /*20de0*/  @!P1 IMAD R13, R13, 0x8, R16 ;  /* 0x000000080d0d9824 */ /* 0x000fe200078e0210 */
[----:B------:R-:W-:Y:S01]  /*20df0*/  LOP3.LUT R0, R0, 0x3fff, RZ, 0xc0, !PT ;  /* 0x00003fff00007812 */ /* 0x000fe200078ec0ff */
[----:B------:R-:W-:Y:S01]  /*20e00*/  @!P1 VIADD R11, R11, 0x36860 ;  /* 0x000368600b0b9836 */ /* 0x000fe20000000000 */
[----:B------:R-:W-:Y:S01]  /*20e10*/  FMNMX.FTZ R4, R171, R4, !PT ;  /* 0x00000004ab047209 */ /* 0x000fe20007810000 */
[----:B------:R-:W-:Y:S01]  /*20e20*/  @!P1 VIADD R13, R13, 0x36840 ;  /* 0x000368400d0d9836 */ /* 0x000fe20000000000 */
[----:B------:R-:W-:-:S02]  /*20e30*/  LOP3.LUT R0, R0, 0x3800000, RZ, 0xfc, !PT ;  /* 0x0380000000007812 */ /* 0x000fc400078efcff */
[----:B------:R-:W-:Y:S02]  /*20e40*/  FMNMX.FTZ R4, R174, R4, !PT ;  /* 0x00000004ae047209 */ /* 0x000fe40007810000 */
[----:B------:R-:W-:Y:S01]  /*20e50*/  @!P1 PRMT R11, RZ, 0x654, R11 ;  /* 0x00000654ff0b9816 */ /* 0x000fe2000000000b */
[----:B------:R-:W-:Y:S01]  /*20e60*/  IMAD R14, R12, 0xa80, R0 ;  /* 0x00000a800c0e7824 */ /* 0x000fe200078e0200 */
[----:B------:R-:W-:Y:S02]  /*20e70*/  FMNMX.FTZ R0, R168, R9, !PT ;  /* 0x00000009a8007209 */ /* 0x000fe40007810000 */
[----:B------:R-:W-:Y:S01]  /*20e80*/  FMNMX.FTZ R4, R175, R4, !PT ;  /* 0x00000004af047209 */ /* 0x000fe20007810000 */
[C---:B------:R-:W-:Y:S01]  /*20e90*/  VIADD R2, R14.reuse, 0x80 ;  /* 0x000000800e027836 */ /* 0x040fe20000000000 */
[----:B------:R-:W-:Y:S02]  /*20ea0*/  R2UR UR6, R14 ;  /* 0x000000000e0672ca */ /* 0x000fe400000e0000 */
[----:B------:R-:W-:-:S02]  /*20eb0*/  FMNMX.FTZ R0, R169, R0, !PT ;  /* 0x00000000a9007209 */ /* 0x000fc40007810000 */
        /* <DEDUP_REMOVED lines=55> */
[----:B------:R-:W-:-:S04]  /*21230*/  FMNMX.FTZ R0, R124, R0, !PT ;  /* 0x000000007c007209 */ /* 0x000fc80007810000 */
[----:B------:R-:W-:-:S05]  /*21240*/  FMNMX.FTZ R5, R125, R0, !PT ;  /* 0x000000007d057209 */ /* 0x000fca0007810000 */
[----:B------:R-:W0:Y:S02]  /*21250*/  SHFL.BFLY PT, R0, R5, 0x2, 0x1f ;  /* 0x0c401f0005007f89 */ /* 0x000e2400000e0000 */
[----:B0-----:R-:W-:-:S05]  /*21260*/  FMNMX.FTZ R5, R5, R0, !PT ;  /* 0x0000000005057209 */ /* 0x001fca0007810000 */
[----:B------:R-:W0:Y:S02]  /*21270*/  SHFL.BFLY PT, R0, R5, 0x1, 0x1f ;  /* 0x0c201f0005007f89 */ /* 0x000e2400000e0000 */
[----:B0-----:R-:W-:Y:S01]  /*21280*/  FMNMX.FTZ R5, R5, R0, !PT ;  /* 0x0000000005057209 */ /* 0x001fe20007810000 */
[----:B------:R-:W-:Y:S01]  /*21290*/  IMAD.U32 R0, RZ, RZ, UR4 ;  /* 0x00000004ff007e24 */ /* 0x000fe2000f8e00ff */
        /* <DEDUP_REMOVED lines=25> */
[----:B------:R-:W-:Y:S01]  /*21430*/  FADD.FTZ R2, -R5, R9 ;  /* 0x0000000905027221 */ /* 0x000fe20000010100 */
[----:B------:R-:W-:Y:S01]  /*21440*/  R2UR UR7, R3 ;  /* 0x00000000030772ca */ /* 0x000fe200000e0000 */
[----:B------:R-:W0:Y:S01]  /*21450*/  SHFL.BFLY PT, R9, R4, 0x2, 0x1f ;  /* 0x0c401f0004097f89 */ /* 0x000e2200000e0000 */
[-C--:B------:R-:W-:Y:S01]  /*21460*/  FMUL.FTZ R3, R5, R0.reuse ;  /* 0x0000000005037220 */ /* 0x080fe20000410000 */
[----:B------:R-:W-:-:S03]  /*21470*/  FMUL.FTZ R2, R2, R0 ;  /* 0x0000000002027220 */ /* 0x000fc60000410000 */
        /* <DEDUP_REMOVED lines=19> */
[----:B0-----:R-:W-:Y:S01]  /*215b0*/  FMNMX.FTZ R4, R4, R9, !PT ;  /* 0x0000000904047209 */ /* 0x001fe20007810000 */
[----:B------:R-:W-:-:S06]  /*215c0*/  FFMA.FTZ R9, R120, R0, -R3 ;  /* 0x0000000078097223 */ /* 0x000fcc0000010803 */
[----:B------:R-:W0:Y:S08]  /*215d0*/  MUFU.EX2 R200, R200 ;  /* 0x000000c800c87308 */ /* 0x000e300000000800 */
[----:B------:R-:W1:Y:S08]  /*215e0*/  MUFU.EX2 R21, R21 ;  /* 0x0000001500157308 */ /* 0x000e700000000800 */
[----:B------:R-:W2:Y:S01]  /*215f0*/  MUFU.EX2 R202, R202 ;  /* 0x000000ca00ca7308 */ /* 0x000ea20000000800 */
[----:B0-----:R-:W-:-:S07]  /*21600*/  FFMA.FTZ R7, R2, R7, R200 ;  /* 0x0000000702077223 */ /* 0x001fce00000100c8 */
[----:B------:R-:W0:Y:S01]  /*21610*/  MUFU.EX2 R168, R168 ;  /* 0x000000a800a87308 */ /* 0x000e220000000800 */
[C---:B-1----:R-:W-:Y:S01]  /*21620*/  FADD.FTZ R7, R21.reuse, R7 ;  /* 0x0000000715077221 */ /* 0x042fe20000010000 */
[----:B------:R-:W-:-:S06]  /*21630*/  F2FP.BF16.F32.PACK_AB R200, R21, R200 ;  /* 0x000000c815c8723e */ /* 0x000fcc00000010ff */
[----:B------:R-:W-:Y:S01]  /*21640*/  MUFU.EX2 R196, R196 ;  /* 0x000000c400c47308 */ /* 0x000fe20000000800 */
[----:B--2---:R-:W-:-:S07]  /*21650*/  FADD.FTZ R7, R202, R7 ;  /* 0x00000007ca077221 */ /* 0x004fce0000010000 */
        /* <DEDUP_REMOVED lines=20> */
[----:B------:R-:W-:Y:S01]  /*217a0*/  FFMA.FTZ R186, R140, R0, -R3 ;  /* 0x000000008cba7223 */ /* 0x000fe20000010803 */
[----:B------:R-:W0:Y:S02]  /*217b0*/  SHFL.BFLY PT, R137, R4, 0x1, 0x1f ;  /* 0x0c201f0004897f89 */ /* 0x000e2400000e0000 */
[----:B------:R-:W-:Y:S01]  /*217c0*/  HGMMA.64x192x16.F32.BF16 R24, R180, gdesc[UR4].tnspB, R24, gsb0 ;  /* 0x42e00004b4187df0 */ /* 0x000fe20008001818 */
[----:B------:R-:W-:Y:S08]  /*217d0*/  MUFU.EX2 R184, R184 ;  /* 0x000000b800b87308 */ /* 0x000ff00000000800 */
[----:B------:R-:W-:Y:S08]  /*217e0*/  MUFU.EX2 R136, R136 ;  /* 0x0000008800887308 */ /* 0x000ff00000000800 */
[----:B------:R-:W-:Y:S01]  /*217f0*/  MUFU.EX2 R186, R186 ;  /* 0x000000ba00ba7308 */ /* 0x000fe20000000800 */
[----:B0-----:R-:W-:-:S05]  /*21800*/  FMNMX.FTZ R4, R4, R137, !PT ;  /* 0x0000008904047209 */ /* 0x001fca0007810000 */
[----:B------:R-:W-:-:S04]  /*21810*/  FADD.FTZ R120, -R4, R8 ;  /* 0x0000000804787221 */ /* 0x000fc80000010100 */
[-C--:B------:R-:W-:Y:S01]  /*21820*/  FMUL.FTZ R120, R120, R0.reuse ;  /* 0x0000000078787220 */ /* 0x080fe20000410000 */
[----:B------:R-:W-:Y:S02]  /*21830*/  WARPGROUP.DEPBAR.LE gsb0, 0x0 ;  /* 0x00008000000079c5 */ /* 0x000fe40000010000 */
[-CC-:B------:R-:W-:Y:S01]  /*21840*/  FFMA.FTZ R180, R128, R0.reuse, -R3.reuse ;  /* 0x0000000080b47223 */ /* 0x180fe20000010803 */
[-CC-:B------:R-:W-:Y:S01]  /*21850*/  FFMA.FTZ R128, R129, R0.reuse, -R3.reuse ;  /* 0x0000000081807223 */ /* 0x180fe20000010803 */
[-CC-:B------:R-:W-:Y:S01]  /*21860*/  FFMA.FTZ R182, R132, R0.reuse, -R3.reuse ;  /* 0x0000000084b67223 */ /* 0x180fe20000010803 */
[-CC-:B------:R-:W-:Y:S01]  /*21870*/  FFMA.FTZ R129, R133, R0.reuse, -R3.reuse ;  /* 0x0000000085817223 */ /* 0x180fe20000010803 */
[-CC-:B------:R-:W-:Y:S01]  /*21880*/  FFMA.FTZ R132, R121, R0.reuse, -R3.reuse ;  /* 0x0000000079847223 */ /* 0x180fe20000010803 */
[-C--:B------:R-:W-:Y:S01]  /*21890*/  FFMA.FTZ R3, R125, R0.reuse, -R3 ;  /* 0x000000007d037223 */ /* 0x080fe20000010803 */
[----:B------:R-:W-:Y:S01]  /*218a0*/  IMAD.MOV.U32 R121, RZ, RZ, 0x40000040 ;  /* 0x40000040ff797424 */ /* 0x000fe200078e00ff */
[----:B------:R-:W-:Y:S01]  /*218b0*/  WARPGROUP.ARRIVE ;  /* 0x00000000000079c5 */ /* 0x000fe20000000000 */
[-C--:B------:R-:W-:Y:S01]  /*218c0*/  FMUL.FTZ R125, R4, R0.reuse ;  /* 0x00000000047d7220 */ /* 0x080fe20000410000 */
[----:B------:R-:W-:Y:S02]  /*218d0*/  MUFU.EX2 R8, R3 ;  /* 0x0000000300087308 */ /* 0x000fe40000000800 */
[----:B------:R-:W-:Y:S01]  /*218e0*/  R2UR UR7, R121 ;  /* 0x00000000790772ca */ /* 0x000fe200000e0000 */
        /* <DEDUP_REMOVED lines=14> */
[----:B0-----:R-:W-:-:S02]  /*219d0*/  VIADD R120, R14, 0x300 ;  /* 0x000003000e787836 */ /* 0x001fc40000000000 */
[-CC-:B------:R-:W-:Y:S01]  /*219e0*/  FFMA.FTZ R189, R146, R0.reuse, -R125.reuse ;  /* 0x0000000092bd7223 */ /* 0x180fe2000001087d */
[-CC-:B------:R-:W-:Y:S01]  /*219f0*/  FFMA.FTZ R14, R147, R0.reuse, -R125.reuse ;  /* 0x00000000930e7223 */ /* 0x180fe2000001087d */
[-CC-:B------:R-:W-:Y:S01]  /*21a00*/  FFMA.FTZ R191, R150, R0.reuse, -R125.reuse ;  /* 0x0000000096bf7223 */ /* 0x180fe2000001087d */
[-CC-:B------:R-:W-:Y:S01]  /*21a10*/  FFMA.FTZ R151, R151, R0.reuse, -R125.reuse ;  /* 0x0000000097977223 */ /* 0x180fe2000001087d */
[----:B------:R-:W-:Y:S01]  /*21a20*/  R2UR UR6, R120 ;  /* 0x00000000780672ca */ /* 0x000fe200000e0000 */
[-C--:B------:R-:W-:Y:S01]  /*21a30*/  FFMA.FTZ R185, R138, R0.reuse, -R125 ;  /* 0x000000008ab97223 */ /* 0x080fe2000001087d */
[----:B------:R-:W0:Y:S01]  /*21a40*/  MUFU.EX2 R133, R133 ;  /* 0x0000008500857308 */ /* 0x000e220000000800 */
[----:B------:R-:W-:Y:S01]  /*21a50*/  @!P1 PRMT R120, RZ, 0x654, R13 ;  /* 0x00000654ff789816 */ /* 0x000fe2000000000d */
[-CC-:B------:R-:W-:Y:S01]  /*21a60*/  FFMA.FTZ R139, R139, R0.reuse, -R125.reuse ;  /* 0x000000008b8b7223 */ /* 0x180fe2000001087d */
[-CC-:B------:R-:W-:Y:S01]  /*21a70*/  FFMA.FTZ R187, R142, R0.reuse, -R125.reuse ;  /* 0x000000008ebb7223 */ /* 0x180fe2000001087d */
[-CC-:B------:R-:W-:Y:S01]  /*21a80*/  FFMA.FTZ R181, R130, R0.reuse, -R125.reuse ;  /* 0x0000000082b57223 */ /* 0x180fe2000001087d */
[-CC-:B------:R-:W-:Y:S01]  /*21a90*/  FFMA.FTZ R183, R134, R0.reuse, -R125.reuse ;  /* 0x0000000086b77223 */ /* 0x180fe2000001087d */
[-CC-:B------:R-:W-:Y:S01]  /*21aa0*/  FFMA.FTZ R135, R135, R0.reuse, -R125.reuse ;  /* 0x0000000087877223 */ /* 0x180fe2000001087d */
[----:B------:R-:W-:Y:S01]  /*21ab0*/  FFMA.FTZ R122, R122, R0, -R125 ;  /* 0x000000007a7a7223 */ /* 0x000fe2000001087d */
[----:B------:R-:W-:Y:S01]  /*21ac0*/  MUFU.EX2 R203, R203 ;  /* 0x000000cb00cb7308 */ /* 0x000fe20000000800 */
[----:B-1----:R-:W-:Y:S01]  /*21ad0*/  FFMA.FTZ R6, R3, R6, R201 ;  /* 0x0000000603067223 */ /* 0x002fe200000100c9 */
[-CC-:B------:R-:W-:Y:S01]  /*21ae0*/  FFMA.FTZ R123, R123, R0.reuse, -R125.reuse ;  /* 0x000000007b7b7223 */ /* 0x180fe2000001087d */
[----:B------:R-:W-:Y:S01]  /*21af0*/  HGMMA.64x192x16.F32.BF16 R24, R176, gdesc[UR4].tnspB, R24, gsb0 ;  /* 0x42e00004b0187df0 */ /* 0x000fe20008001818 */
[----:B------:R-:W-:-:S04]  /*21b00*/  FFMA.FTZ R126, R126, R0, -R125 ;  /* 0x000000007e7e7223 */ /* 0x000fc8000001087d */
        /* <DEDUP_REMOVED lines=28> */
[----:B------:R-:W-:-:S02]  /*21cd0*/  WARPGROUP.DEPBAR.LE gsb0, 0x0 ;  /* 0x00008000000079c5 */ /* 0x000fc40000010000 */
[----:B------:R2:W-:Y:S01]  /*21ce0*/  @!P1 SYNCS.ARRIVE.TRANS64.RED.A1T0 RZ, [R120+URZ], RZ ;  /* 0x000000ff78ff99a7 */ /* 0x0005e2000810043f */
[----:B0-----:R-:W-:Y:S02]  /*21cf0*/  F2FP.BF16.F32.PACK_AB R176, R132, R9 ;  /* 0x0000000984b0723e */ /* 0x001fe400000010ff */
[----:B------:R-:W-:Y:S02]  /*21d00*/  F2FP.BF16.F32.PACK_AB R178, R8, R124 ;  /* 0x0000007c08b2723e */ /* 0x000fe400000010ff */
[----:B-1----:R-:W-:Y:S01]  /*21d10*/  F2FP.BF16.F32.PACK_AB R177, R123, R122 ;  /* 0x0000007a7bb1723e */ /* 0x002fe200000010ff */
[----:B--2---:R-:W-:Y:S01]  /*21d20*/  FADD.FTZ R120, R203, R6 ;  /* 0x00000006cb787221 */ /* 0x004fe20000010000 */
[----:B------:R0:W-:Y:S01]  /*21d30*/  @!P1 SYNCS.ARRIVE.TRANS64.RED.A1T0 RZ, [R11+URZ], RZ ;  /* 0x000000ff0bff99a7 */ /* 0x0001e2000810043f */
[----:B------:R-:W1:Y:S01]  /*21d40*/  MUFU.EX2 R6, R139 ;  /* 0x0000008b00067308 */ /* 0x000e620000000800 */
[C---:B------:R-:W-:Y:S01]  /*21d50*/  F2FP.BF16.F32.PACK_AB R203, R137.reuse, R203 ;  /* 0x000000cb89cb723e */ /* 0x040fe200000010ff */
[----:B------:R-:W-:-:S04]  /*21d60*/  FADD.FTZ R120, R137, R120 ;  /* 0x0000007889787221 */ /* 0x000fc80000010000 */
[----:B------:R-:W-:Y:S01]  /*21d70*/  FADD.FTZ R120, R197, R120 ;  /* 0x00000078c5787221 */ /* 0x000fe20000010000 */
[----:B0-----:R-:W-:Y:S01]  /*21d80*/  FADD.FTZ R11, R196, R7 ;  /* 0x00000007c40b7221 */ /* 0x001fe20000010000 */
[----:B------:R-:W-:Y:S01]  /*21d90*/  FFMA.FTZ R7, R143, R0, -R125 ;  /* 0x000000008f077223 */ /* 0x000fe2000001087d */
[C---:B------:R-:W-:Y:S01]  /*21da0*/  F2FP.BF16.F32.PACK_AB R196, R160.reuse, R196 ;  /* 0x000000c4a0c4723e */ /* 0x040fe200000010ff */
[C---:B------:R-:W-:Y:S01]  /*21db0*/  FADD.FTZ R120, R145.reuse, R120 ;  /* 0x0000007891787221 */ /* 0x040fe20000010000 */
[----:B------:R-:W-:Y:S01]  /*21dc0*/  FADD.FTZ R11, R160, R11 ;  /* 0x0000000ba00b7221 */ /* 0x000fe20000010000 */
[----:B------:R-:W-:Y:S02]  /*21dd0*/  F2FP.BF16.F32.PACK_AB R197, R145, R197 ;  /* 0x000000c591c5723e */ /* 0x000fe400000010ff */
[----:B------:R-:W-:Y:S01]  /*21de0*/  FADD.FTZ R120, R199, R120 ;  /* 0x00000078c7787221 */ /* 0x000fe20000010000 */
[----:B------:R-:W-:Y:S01]  /*21df0*/  FADD.FTZ R121, R198, R11 ;  /* 0x0000000bc6797221 */ /* 0x000fe20000010000 */
[----:B------:R-:W0:Y:S01]  /*21e00*/  MUFU.EX2 R7, R7 ;  /* 0x0000000700077308 */ /* 0x000e220000000800 */
[-C--:B------:R-:W-:Y:S01]  /*21e10*/  FFMA.FTZ R11, R131, R0.reuse, -R125 ;  /* 0x00000000830b7223 */ /* 0x080fe2000001087d */
[----:B------:R-:W-:Y:S01]  /*21e20*/  FADD.FTZ R120, R140, R120 ;  /* 0x000000788c787221 */ /* 0x000fe20000010000 */
[C---:B------:R-:W-:Y:S01]  /*21e30*/  FADD.FTZ R121, R12.reuse, R121 ;  /* 0x000000790c797221 */ /* 0x040fe20000010000 */
[----:B------:R-:W-:Y:S01]  /*21e40*/  FFMA.FTZ R125, R127, R0, -R125 ;  /* 0x000000007f7d7223 */ /* 0x000fe2000001087d */
[----:B------:R-:W-:Y:S01]  /*21e50*/  F2FP.BF16.F32.PACK_AB R198, R12, R198 ;  /* 0x000000c60cc6723e */ /* 0x000fe200000010ff */
[----:B------:R-:W-:Y:S01]  /*21e60*/  FADD.FTZ R120, R193, R120 ;  /* 0x00000078c1787221 */ /* 0x000fe20000010000 */
[----:B------:R-:W-:Y:S01]  /*21e70*/  FADD.FTZ R121, R192, R121 ;  /* 0x00000079c0797221 */ /* 0x000fe20000010000 */
[----:B------:R-:W2:Y:S01]  /*21e80*/  MUFU.EX2 R11, R11 ;  /* 0x0000000b000b7308 */ /* 0x000ea20000000800 */
[----:B------:R-:W-:Y:S01]  /*21e90*/  F2FP.BF16.F32.PACK_AB R199, R140, R199 ;  /* 0x000000c78cc7723e */ /* 0x000fe200000010ff */
[----:B------:R-:W-:Y:S01]  /*21ea0*/  FADD.FTZ R120, R141, R120 ;  /* 0x000000788d787221 */ /* 0x000fe20000010000 */
[C---:B------:R-:W-:Y:S01]  /*21eb0*/  FADD.FTZ R121, R153.reuse, R121 ;  /* 0x0000007999797221 */ /* 0x040fe20000010000 */
[----:B------:R-:W-:Y:S01]  /*21ec0*/  F2FP.BF16.F32.PACK_AB R192, R153, R192 ;  /* 0x000000c099c0723e */ /* 0x000fe200000010ff */
[----:B------:R-:W-:-:S02]  /*21ed0*/  IMAD.MOV.U32 R12, RZ, RZ, R205 ;  /* 0x000000ffff0c7224 */ /* 0x000fc400078e00cd */
[----:B------:R-:W-:Y:S01]  /*21ee0*/  FADD.FTZ R120, R195, R120 ;  /* 0x00000078c3787221 */ /* 0x000fe20000010000 */
[----:B------:R-:W-:Y:S01]  /*21ef0*/  FADD.FTZ R121, R194, R121 ;  /* 0x00000079c2797221 */ /* 0x000fe20000010000 */
[----:B------:R-:W3:Y:S01]  /*21f00*/  MUFU.EX2 R125, R125 ;  /* 0x0000007d007d7308 */ /* 0x000ee20000000800 */
[----:B------:R-:W-:Y:S01]  /*21f10*/  F2FP.BF16.F32.PACK_AB R193, R141, R193 ;  /* 0x000000c18dc1723e */ /* 0x000fe200000010ff */
        /* <DEDUP_REMOVED lines=11> */
[----:B------:R-:W-:Y:S02]  /*21fd0*/  F2FP.BF16.F32.PACK_AB R189, R14, R189 ;  /* 0x000000bd0ebd723e */ /* 0x000fe400000010ff */
[----:B------:R-:W-:Y:S01]  /*21fe0*/  FADD.FTZ R120, R13, R120 ;  /* 0x000000780d787221 */ /* 0x000fe20000010000 */
[C---:B------:R-:W-:Y:S01]  /*21ff0*/  FADD.FTZ R121, R144.reuse, R121 ;  /* 0x0000007990797221 */ /* 0x040fe20000010000 */
[----:B------:R-:W-:-:S02]  /*22000*/  F2FP.BF16.F32.PACK_AB R190, R144, R190 ;  /* 0x000000be90be723e */ /* 0x000fc400000010ff */
[----:B------:R-:W-:Y:S01]  /*22010*/  FADD.FTZ R120, R185, R120 ;  /* 0x00000078b9787221 */ /* 0x000fe20000010000 */
[----:B------:R-:W-:Y:S01]  /*22020*/  FADD.FTZ R121, R184, R121 ;  /* 0x00000079b8797221 */ /* 0x000fe20000010000 */
[C---:B-1----:R-:W-:Y:S02]  /*22030*/  F2FP.BF16.F32.PACK_AB R185, R6.reuse, R185 ;  /* 0x000000b906b9723e */ /* 0x042fe400000010ff */
[----:B------:R-:W-:Y:S01]  /*22040*/  FADD.FTZ R120, R6, R120 ;  /* 0x0000007806787221 */ /* 0x000fe20000010000 */
[----:B------:R-:W-:Y:S01]  /*22050*/  FADD.FTZ R121, R136, R121 ;  /* 0x0000007988797221 */ /* 0x000fe20000010000 */
[----:B------:R-:W-:Y:S02]  /*22060*/  F2FP.BF16.F32.PACK_AB R191, R13, R191 ;  /* 0x000000bf0dbf723e */ /* 0x000fe400000010ff */
[----:B------:R-:W-:Y:S01]  /*22070*/  FADD.FTZ R120, R187, R120 ;  /* 0x00000078bb787221 */ /* 0x000fe20000010000 */
[----:B------:R-:W-:Y:S01]  /*22080*/  FADD.FTZ R121, R186, R121 ;  /* 0x00000079ba797221 */ /* 0x000fe20000010000 */
[----:B0-----:R-:W-:-:S02]  /*22090*/  F2FP.BF16.F32.PACK_AB R187, R7, R187 ;  /* 0x000000bb07bb723e */ /* 0x001fc400000010ff */
[----:B------:R-:W-:Y:S01]  /*220a0*/  FADD.FTZ R120, R7, R120 ;  /* 0x0000007807787221 */ /* 0x000fe20000010000 */
[----:B------:R-:W-:Y:S01]  /*220b0*/  FADD.FTZ R121, R20, R121 ;  /* 0x0000007914797221 */ /* 0x000fe20000010000 */
[----:B------:R-:W-:Y:S02]  /*220c0*/  F2FP.BF16.F32.PACK_AB R184, R136, R184 ;  /* 0x000000b888b8723e */ /* 0x000fe400000010ff */
[----:B------:R-:W-:Y:S01]  /*220d0*/  FADD.FTZ R120, R181, R120 ;  /* 0x00000078b5787221 */ /* 0x000fe20000010000 */
[----:B------:R-:W-:Y:S01]  /*220e0*/  FADD.FTZ R121, R180, R121 ;  /* 0x00000079b4797221 */ /* 0x000fe20000010000 */
[C---:B--2---:R-:W-:Y:S02]  /*220f0*/  F2FP.BF16.F32.PACK_AB R181, R11.reuse, R181 ;  /* 0x000000b50bb5723e */ /* 0x044fe400000010ff */
[----:B------:R-:W-:Y:S01]  /*22100*/  FADD.FTZ R120, R11, R120 ;  /* 0x000000780b787221 */ /* 0x000fe20000010000 */
[----:B------:R-:W-:Y:S01]  /*22110*/  FADD.FTZ R121, R128, R121 ;  /* 0x0000007980797221 */ /* 0x000fe20000010000 */
[----:B------:R-:W-:Y:S01]  /*22120*/  F2FP.BF16.F32.PACK_AB R186, R20, R186 ;  /* 0x000000ba14ba723e */ /* 0x000fe200000010ff */
[----:B------:R-:W-:-:S02]  /*22130*/  IMAD.MOV.U32 R11, RZ, RZ, R208 ;  /* 0x000000ffff0b7224 */ /* 0x000fc400078e00d0 */
[----:B------:R-:W-:Y:S01]  /*22140*/  FADD.FTZ R120, R183, R120 ;  /* 0x00000078b7787221 */ /* 0x000fe20000010000 */
[----:B------:R-:W-:Y:S01]  /*22150*/  FADD.FTZ R121, R182, R121 ;  /* 0x00000079b6797221 */ /* 0x000fe20000010000 */
[----:B------:R-:W-:Y:S02]  /*22160*/  F2FP.BF16.F32.PACK_AB R180, R128, R180 ;  /* 0x000000b480b4723e */ /* 0x000fe400000010ff */
[----:B------:R-:W-:Y:S01]  /*22170*/  FADD.FTZ R120, R135, R120 ;  /* 0x0000007887787221 */ /* 0x000fe20000010000 */
[C---:B------:R-:W-:Y:S01]  /*22180*/  FADD.FTZ R121, R129.reuse, R121 ;  /* 0x0000007981797221 */ /* 0x040fe20000010000 */
[----:B------:R-:W-:Y:S02]  /*22190*/  F2FP.BF16.F32.PACK_AB R182, R129, R182 ;  /* 0x000000b681b6723e */ /* 0x000fe400000010ff */
[----:B------:R-:W-:Y:S01]  /*221a0*/  FADD.FTZ R120, R122, R120 ;  /* 0x000000787a787221 */ /* 0x000fe20000010000 */
[----:B------:R-:W-:Y:S01]  /*221b0*/  FADD.FTZ R121, R9, R121 ;  /* 0x0000007909797221 */ /* 0x000fe20000010000 */
[----:B------:R-:W-:Y:S01]  /*221c0*/  F2FP.BF16.F32.PACK_AB R183, R135, R183 ;  /* 0x000000b787b7723e */ /* 0x000fe200000010ff */
[----:B------:R-:W-:-:S02]  /*221d0*/  IMAD.MOV.U32 R9, RZ, RZ, R5 ;  /* 0x000000ffff097224 */ /* 0x000fc400078e0005 */
[----:B------:R-:W-:Y:S01]  /*221e0*/  FADD.FTZ R120, R123, R120 ;  /* 0x000000787b787221 */ /* 0x000fe20000010000 */
[----:B------:R-:W-:Y:S01]  /*221f0*/  FADD.FTZ R121, R132, R121 ;  /* 0x0000007984797221 */ /* 0x000fe20000010000 */
[----:B---3--:R-:W-:Y:S02]  /*22200*/  F2FP.BF16.F32.PACK_AB R179, R125, R126 ;  /* 0x0000007e7db3723e */ /* 0x008fe400000010ff */
[----:B------:R-:W-:Y:S01]  /*22210*/  FADD.FTZ R120, R126, R120 ;  /* 0x000000787e787221 */ /* 0x000fe20000010000 */
[----:B------:R-:W-:-:S03]  /*22220*/  FADD.FTZ R121, R124, R121 ;  /* 0x000000797c797221 */ /* 0x000fc60000010000 */
[----:B------:R-:W-:Y:S01]  /*22230*/  FADD.FTZ R6, R125, R120 ;  /* 0x000000787d067221 */ /* 0x000fe20000010000 */
[----:B------:R-:W-:Y:S01]  /*22240*/  FADD.FTZ R7, R8, R121 ;  /* 0x0000007908077221 */ /* 0x000fe20000010000 */
[----:B------:R-:W-:Y:S01]  /*22250*/  IMAD.MOV.U32 R8, RZ, RZ, R4 ;  /* 0x000000ffff087224 */ /* 0x000fe200078e0004 */
[----:B------:R-:W-:Y:S06]  /*22260*/  @P2 BRA `(.L_x_5934) ;  /* 0xffffffb000b82947 */ /* 0x000fec000383ffff */
.L_x_5923:
[----:B------:R-:W-:Y:S05]  /*22270*/  BSYNC B0 ;  /* 0x0000000000007941 */ /* 0x000fea0003800000 */
.L_x_5922:
        /* <DEDUP_REMOVED lines=99> */
.L_x_5935:
[----:B------:R-:W-:Y:S01]  /*228b0*/  IMAD R8, R205, 0x8, R16 ;  /* 0x00000008cd087824 */ /* 0x000fe200078e0210 */
[----:B------:R-:W-:-:S04]  /*228c0*/  SHF.L.U32 R3, R208, 0x1f, RZ ;  /* 0x0000001fd0037819 */ /* 0x000fc800000006ff */
[----:B------:R0:W1:Y:S01]  /*228d0*/  SYNCS.PHASECHK.TRANS64.TRYWAIT P2, [R8+URZ+0x36850], R3 ;  /* 0x03685003080075a7 */ /* 0x000062000804017f */
[----:B------:R-:W-:Y:S05]  /*228e0*/  @!P0 BRA `(.L_x_5936) ;  /* 0x0000000000048947 */ /* 0x000fea0003800000 */
[----:B------:R-:W-:Y:S01]  /*228f0*/  BPT.TRAP 0x1 ;  /* 0x000000040000795c */ /* 0x000fe20000300000 */
.L_x_5936:
        /* <DEDUP_REMOVED lines=9> */
.L_x_5938:
[----:B------:R-:W-:Y:S05]  /*22990*/  BSYNC B0 ;  /* 0x0000000000007941 */ /* 0x000fea0003800000 */
.L_x_5937:
        /* <DEDUP_REMOVED lines=9> */
[----:B------:R-:W-:-:S02]  /*22a30*/  VIADD R205, R205, 0x1 ;  /* 0x00000001cdcd7836 */ /* 0x000fc40000000000 */
[----:B------:R-:W-:-:S03]  /*22a40*/  VIADD R233, R233, 0x1 ;  /* 0x00000001e9e97836 */ /* 0x000fc60000000000 */
[----:B------:R-:W-:-:S04]  /*22a50*/  ISETP.NE.AND P2, PT, R205, 0x2, PT ;  /* 0x00000002cd00780c */ /* 0x000fc80003f45270 */
[----:B------:R-:W-:Y:S01]  /*22a60*/  SEL R205, R205, RZ, P2 ;  /* 0x000000ffcdcd7207 */ /* 0x000fe20001000000 */
        /* <DEDUP_REMOVED lines=41> */
[----:B------:R-:W-:-:S02]  /*22d00*/  IMAD.MOV.U32 R7, RZ, RZ, RZ ;  /* 0x000000ffff077224 */ /* 0x000fc400078e00ff */
[----:B-1----:R-:W-:Y:S01]  /*22d10*/  FADD.FTZ R9, R3, R6 ;  /* 0x0000000603097221 */ /* 0x002fe20000010000 */
[----:B------:R-:W-:Y:S01]  /*22d20*/  IMAD.MOV.U32 R6, RZ, RZ, -0x800000 ;  /* 0xff800000ff067424 */ /* 0x000fe200078e00ff */
[----:B------:R-:W0:Y:S04]  /*22d30*/  SHFL.BFLY PT, R3, R2, 0x1, 0x1f ;  /* 0x0c201f0002037f89 */ /* 0x000e2800000e0000 */
[----:B------:R-:W1:Y:S01]  /*22d40*/  SHFL.BFLY PT, R10, R9, 0x1, 0x1f ;  /* 0x0c201f00090a7f89 */ /* 0x000e6200000e0000 */
[----:B0-----:R-:W-:Y:S01]  /*22d50*/  FADD.FTZ R13, R2, R3 ;  /* 0x00000003020d7221 */ /* 0x001fe20000010000 */
[----:B------:R-:W-:Y:S01]  /*22d60*/  IMAD.MOV.U32 R2, RZ, RZ, RZ ;  /* 0x000000ffff027224 */ /* 0x000fe200078e00ff */
[----:B------:R-:W-:Y:S01]  /*22d70*/  SEL R3, RZ, 0x1, P2 ;  /* 0x00000001ff037807 */ /* 0x000fe20001000000 */
[----:B-1----:R-:W-:-:S02]  /*22d80*/  FADD.FTZ R14, R9, R10 ;  /* 0x0000000a090e7221 */ /* 0x002fc40000010000 */
[----:B------:R-:W-:Y:S02]  /*22d90*/  FSETP.NE.FTZ.AND P0, PT, R13, RZ, PT ;  /* 0x000000ff0d00720b */ /* 0x000fe40003f15000 */
        /* <DEDUP_REMOVED lines=115> */
.L_x_5846:
        /* <DEDUP_REMOVED lines=13> */
[----:B------:R-:W4:Y:S01]  /*235a0*/  LDL.LU R144, [R1+0x68] ;  /* 0x0000680001907983 */ /* 0x000f220000300800 */
[----:B------:R-:W-:Y:S02]  /*235b0*/  MOV R140, R16 ;  /* 0x00000010008c7202 */ /* 0x000fe40000000f00 */
[----:B---3--:R-:W-:Y:S01]  /*235c0*/  MOV R141, R7 ;  /* 0x00000007008d7202 */ /* 0x008fe20000000f00 */
[----:B------:R-:W-:Y:S02]  /*235d0*/  BAR.SYNC.DEFER_BLOCKING 0x1, 0x100 ;  /* 0x0044000000007b1d */ /* 0x000fe40000010000 */
[----:B--2---:R-:W-:-:S03]  /*235e0*/  IMAD.WIDE R12, R0, 0x2, R140 ;  /* 0x00000002000c7825 */ /* 0x004fc600078e028c */
[C---:B------:R-:W-:Y:S02]  /*235f0*/  IADD3 R86, P2, R12.reuse, 0x20, RZ ;  /* 0x000000200c567810 */ /* 0x040fe40007f5e0ff */
[C---:B------:R-:W-:Y:S02]  /*23600*/  IADD3 R90, P6, R12.reuse, 0x60, RZ ;  /* 0x000000600c5a7810 */ /* 0x040fe40007fde0ff */
[----:B------:R-:W-:Y:S02]  /*23610*/  IADD3 R92, P5, R12, 0x4000, RZ ;  /* 0x000040000c5c7810 */ /* 0x000fe40007fbe0ff */
[----:B------:R-:W-:Y:S02]  /*23620*/  LOP3.LUT R98, R86, 0x380, RZ, 0xc0, !PT ;  /* 0x0000038056627812 */ /* 0x000fe400078ec0ff */
[----:B------:R-:W-:Y:S02]  /*23630*/  LOP3.LUT R94, R90, 0x380, RZ, 0xc0, !PT ;  /* 0x000003805a5e7812 */ /* 0x000fe400078ec0ff */
[----:B------:R-:W-:-:S02]  /*23640*/  LOP3.LUT R96, R92, 0x380, RZ, 0xc0, !PT ;  /* 0x000003805c607812 */ /* 0x000fc400078ec0ff */
[----:B------:R-:W-:Y:S01]  /*23650*/  SHF.R.U64 R98, R98, 0x3, RZ ;  /* 0x0000000362627819 */ /* 0x000fe200000012ff */
[----:B------:R-:W-:Y:S01]  /*23660*/  IMAD.X R87, RZ, RZ, R13, P2 ;  /* 0x000000ffff577224 */ /* 0x000fe200010e060d */
[C---:B-1----:R-:W-:Y:S02]  /*23670*/  IADD3 R8, P0, R12.reuse, 0x4020, RZ ;  /* 0x000040200c087810 */ /* 0x042fe40007f1e0ff */
[----:B------:R-:W-:Y:S02]  /*23680*/  IADD3 R15, P4, R12, 0x4040, RZ ;  /* 0x000040400c0f7810 */ /* 0x000fe40007f9e0ff */
[----:B------:R-:W-:Y:S02]  /*23690*/  SHF.R.U64 R94, R94, 0x3, RZ ;  /* 0x000000035e5e7819 */ /* 0x000fe400000012ff */
[C---:B------:R-:W-:Y:S02]  /*236a0*/  IADD3 R88, P1, R12.reuse, 0x40, RZ ;  /* 0x000000400c587810 */ /* 0x040fe40007f3e0ff */
[----:B------:R-:W-:-:S02]  /*236b0*/  IADD3 R84, P3, R12, 0x4060, RZ ;  /* 0x000040600c547810 */ /* 0x000fc40007f7e0ff */
[----:B------:R-:W-:Y:S02]  /*236c0*/  SHF.R.U64 R96, R96, 0x3, RZ ;  /* 0x0000000360607819 */ /* 0x000fe400000012ff */
[C---:B------:R-:W-:Y:S02]  /*236d0*/  LOP3.LUT R85, R12.reuse, 0x380, RZ, 0xc0, !PT ;  /* 0x000003800c557812 */ /* 0x040fe400078ec0ff */
[----:B------:R-:W-:Y:S02]  /*236e0*/  IADD3 R14, P2, R12, 0x8000, RZ ;  /* 0x000080000c0e7810 */ /* 0x000fe40007f5e0ff */
[----:B------:R-:W-:Y:S02]  /*236f0*/  LOP3.LUT R86, R98, R86, RZ, 0x3c, !PT ;  /* 0x0000005662567212 */ /* 0x000fe400078e3cff */
[----:B------:R-:W-:Y:S02]  /*23700*/  LOP3.LUT R90, R94, R90, RZ, 0x3c, !PT ;  /* 0x0000005a5e5a7212 */ /* 0x000fe400078e3cff */
[----:B------:R-:W-:-:S02]  /*23710*/  LOP3.LUT R107, R8, 0x380, RZ, 0xc0, !PT ;  /* 0x00000380086b7812 */ /* 0x000fc400078ec0ff */
[----:B------:R-:W-:Y:S02]  /*23720*/  LOP3.LUT R98, R15, 0x380, RZ, 0xc0, !PT ;  /* 0x000003800f627812 */ /* 0x000fe400078ec0ff */
[----:B------:R-:W-:Y:S02]  /*23730*/  LOP3.LUT R100, R88, 0x380, RZ, 0xc0, !PT ;  /* 0x0000038058647812 */ /* 0x000fe400078ec0ff */
[----:B------:R-:W-:Y:S02]  /*23740*/  LOP3.LUT R92, R96, R92, RZ, 0x3c, !PT ;  /* 0x0000005c605c7212 */ /* 0x000fe400078e3cff */
[----:B------:R-:W-:Y:S02]  /*23750*/  LOP3.LUT R94, R84, 0x380, RZ, 0xc0, !PT ;  /* 0x00000380545e7812 */ /* 0x000fe400078ec0ff */
[----:B------:R-:W-:Y:S02]  /*23760*/  SHF.R.U64 R85, R85, 0x3, RZ ;  /* 0x0000000355557819 */ /* 0x000fe400000012ff */
[----:B------:R-:W-:Y:S01]  /*23770*/  LOP3.LUT R96, R14, 0x380, RZ, 0xc0, !PT ;  /* 0x000003800e607812 */ /* 0x000fe200078ec0ff */
[--C-:B------:R-:W-:Y:S01]  /*23780*/  IMAD.X R89, RZ, RZ, R13.reuse, P1 ;  /* 0x000000ffff597224 */ /* 0x100fe200008e060d */
[----:B------:R-:W-:Y:S01]  /*23790*/  SHF.R.U64 R107, R107, 0x3, RZ ;  /* 0x000000036b6b7819 */ /* 0x000fe200000012ff */
[--C-:B------:R-:W-:Y:S01]  /*237a0*/  IMAD.X R91, RZ, RZ, R13.reuse, P6 ;  /* 0x000000ffff5b7224 */ /* 0x100fe200030e060d */
[----:B------:R-:W-:Y:S01]  /*237b0*/  SHF.R.U64 R98, R98, 0x3, RZ ;  /* 0x0000000362627819 */ /* 0x000fe200000012ff */
[----:B------:R-:W-:Y:S01]  /*237c0*/  IMAD.X R93, RZ, RZ, R13, P5 ;  /* 0x000000ffff5d7224 */ /* 0x000fe200028e060d */
[----:B------:R-:W-:-:S02]  /*237d0*/  IADD3 R0, P1, R12, 0x8020, RZ ;  /* 0x000080200c007810 */ /* 0x000fc40007f3e0ff */
[C---:B------:R-:W-:Y:S02]  /*237e0*/  IADD3 R2, P6, R12.reuse, 0x8040, RZ ;  /* 0x000080400c027810 */ /* 0x040fe40007fde0ff */
[----:B------:R-:W-:Y:S02]  /*237f0*/  IADD3 R7, P5, R12, 0x8060, RZ ;  /* 0x000080600c077810 */ /* 0x000fe40007fbe0ff */
[----:B------:R-:W-:Y:S02]  /*23800*/  SHF.R.U64 R100, R100, 0x3, RZ ;  /* 0x0000000364647819 */ /* 0x000fe400000012ff */
[----:B------:R-:W-:Y:S02]  /*23810*/  SHF.R.U64 R143, R94, 0x3, RZ ;  /* 0x000000035e8f7819 */ /* 0x000fe400000012ff */
[----:B------:R-:W-:Y:S02]  /*23820*/  LOP3.LUT R12, R85, R12, RZ, 0x3c, !PT ;  /* 0x0000000c550c7212 */ /* 0x000fe400078e3cff */
[----:B------:R-:W-:-:S02]  /*23830*/  SHF.R.U64 R145, R96, 0x3, RZ ;  /* 0x0000000360917819 */ /* 0x000fc400000012ff */
[----:B------:R-:W-:Y:S02]  /*23840*/  LOP3.LUT R94, R107, R8, RZ, 0x3c, !PT ;  /* 0x000000086b5e7212 */ /* 0x000fe400078e3cff */
[----:B------:R-:W-:Y:S01]  /*23850*/  LOP3.LUT R96, R98, R15, RZ, 0x3c, !PT ;  /* 0x0000000f62607212 */ /* 0x000fe200078e3cff */
[--C-:B------:R-:W-:Y:S01]  /*23860*/  IMAD.X R95, RZ, RZ, R13.reuse, P0 ;  /* 0x000000ffff5f7224 */ /* 0x100fe200000e060d */
[----:B------:R-:W-:Y:S01]  /*23870*/  LOP3.LUT R88, R100, R88, RZ, 0x3c, !PT ;  /* 0x0000005864587212 */ /* 0x000fe200078e3cff */
[--C-:B------:R-:W-:Y:S01]  /*23880*/  IMAD.X R97, RZ, RZ, R13.reuse, P4 ;  /* 0x000000ffff617224 */ /* 0x100fe200020e060d */
[----:B------:R-:W-:Y:S01]  /*23890*/  LOP3.LUT R98, R143, R84, RZ, 0x3c, !PT ;  /* 0x000000548f627212 */ /* 0x000fe200078e3cff */
[--C-:B------:R-:W-:Y:S01]  /*238a0*/  IMAD.X R99, RZ, RZ, R13.reuse, P3 ;  /* 0x000000ffff637224 */ /* 0x100fe200018e060d */
[----:B------:R-:W-:Y:S01]  /*238b0*/  LOP3.LUT R8, R7, 0x380, RZ, 0xc0, !PT ;  /* 0x0000038007087812 */ /* 0x000fe200078ec0ff */
[--C-:B------:R-:W-:Y:S01]  /*238c0*/  IMAD.X R101, RZ, RZ, R13.reuse, P2 ;  /* 0x000000ffff657224 */ /* 0x100fe200010e060d */
[----:B------:R-:W-:Y:S01]  /*238d0*/  LOP3.LUT R100, R145, R14, RZ, 0x3c, !PT ;  /* 0x0000000e91647212 */ /* 0x000fe200078e3cff */
[--C-:B------:R-:W-:Y:S01]  /*238e0*/  IMAD.X R103, RZ, RZ, R13.reuse, P1 ;  /* 0x000000ffff677224 */ /* 0x100fe200008e060d */
[----:B------:R-:W-:Y:S01]  /*238f0*/  MOV R143, R12 ;  /* 0x0000000c008f7202 */ /* 0x000fe20000000f00 */
[--C-:B------:R-:W-:Y:S01]  /*23900*/  IMAD.X R105, RZ, RZ, R13.reuse, P6 ;  /* 0x000000ffff697224 */ /* 0x100fe200030e060d */
[----:B------:R-:W-:Y:S01]  /*23910*/  LOP3.LUT R107, R0, 0x380, RZ, 0xc0, !PT ;  /* 0x00000380006b7812 */ /* 0x000fe200078ec0ff */
[----:B------:R-:W-:Y:S01]  /*23920*/  IMAD.X R85, RZ, RZ, R13, P5 ;  /* 0x000000ffff557224 */ /* 0x000fe200028e060d */
[----:B------:R-:W-:-:S02]  /*23930*/  F2FP.BF16.F32.PACK_AB R12, R25, R24 ;  /* 0x00000018190c723e */ /* 0x000fc400000010ff */
[----:B------:R-:W-:Y:S02]  /*23940*/  F2FP.BF16.F32.PACK_AB R13, R27, R26 ;  /* 0x0000001a1b0d723e */ /* 0x000fe400000010ff */
[----:B------:R-:W-:Y:S02]  /*23950*/  F2FP.BF16.F32.PACK_AB R14, R29, R28 ;  /* 0x0000001c1d0e723e */ /* 0x000fe400000010ff */
[----:B------:R-:W-:Y:S02]  /*23960*/  F2FP.BF16.F32.PACK_AB R15, R31, R30 ;  /* 0x0000001e1f0f723e */ /* 0x000fe400000010ff */
[----:B------:R-:W-:Y:S02]  /*23970*/  SHF.R.U64 R8, R8, 0x3, RZ ;  /* 0x0000000308087819 */ /* 0x000fe400000012ff */
[----:B------:R-:W-:Y:S01]  /*23980*/  SHF.R.U64 R107, R107, 0x3, RZ ;  /* 0x000000036b6b7819 */ /* 0x000fe200000012ff */
[----:B------:R1:W-:Y:S01]  /*23990*/  STSM.16.M88.4 [R143], R12 ;  /* 0x0000000c8f007844 */ /* 0x0003e20000000200 */
[----:B------:R-:W-:-:S02]  /*239a0*/  LOP3.LUT R84, R8, R7, RZ, 0x3c, !PT ;  /* 0x0000000708547212 */ /* 0x000fc400078e3cff */
[----:B------:R-:W-:Y:S02]  /*239b0*/  LOP3.LUT R102, R107, R0, RZ, 0x3c, !PT ;  /* 0x000000006b667212 */ /* 0x000fe400078e3cff */
[----:B------:R-:W-:Y:S02]  /*239c0*/  MOV R86, R86 ;  /* 0x0000005600567202 */ /* 0x000fe40000000f00 */
[----:B------:R-:W-:Y:S02]  /*239d0*/  MOV R8, R92 ;  /* 0x0000005c00087202 */ /* 0x000fe40000000f00 */
[----:B------:R-:W-:Y:S02]  /*239e0*/  MOV R106, R94 ;  /* 0x0000005e006a7202 */ /* 0x000fe40000000f00 */
[----:B------:R-:W-:Y:S02]  /*239f0*/  MOV R107, R96 ;  /* 0x00000060006b7202 */ /* 0x000fe40000000f00 */
[----:B------:R-:W-:-:S02]  /*23a00*/  MOV R142, R98 ;  /* 0x00000062008e7202 */ /* 0x000fc40000000f00 */
[----:B-1----:R-:W-:Y:S02]  /*23a10*/  MOV R12, R88 ;  /* 0x00000058000c7202 */ /* 0x002fe40000000f00 */
        /* <DEDUP_REMOVED lines=11> */
[----:B------:R-:W-:Y:S02]  /*23ad0*/  F2FP.BF16.F32.PACK_AB R98, R53, R52 ;  /* 0x000000343562723e */ /* 0x000fe400000010ff */
        /* <DEDUP_REMOVED lines=8> */
[----:B------:R-:W-:Y:S02]  /*23b60*/  F2FP.BF16.F32.PACK_AB R84, R65, R64 ;  /* 0x000000404154723e */ /* 0x000fe400000010ff */
[----:B------:R-:W-:Y:S02]  /*23b70*/  F2FP.BF16.F32.PACK_AB R85, R67, R66 ;  /* 0x000000424355723e */ /* 0x000fe400000010ff */
[----:B------:R-:W-:-:S02]  /*23b80*/  F2FP.BF16.F32.PACK_AB R87, R71, R70 ;  /* 0x000000464757723e */ /* 0x000fc400000010ff */
[----:B-1----:R-:W-:Y:S02]  /*23b90*/  F2FP.BF16.F32.PACK_AB R86, R69, R68 ;  /* 0x000000444556723e */ /* 0x002fe400000010ff */
[----:B--2---:R-:W-:Y:S02]  /*23ba0*/  F2FP.BF16.F32.PACK_AB R12, R57, R56 ;  /* 0x00000038390c723e */ /* 0x004fe400000010ff */
[----:B------:R-:W-:Y:S02]  /*23bb0*/  SHF.R.U64 R145, R145, 0x3, RZ ;  /* 0x0000000391917819 */ /* 0x000fe400000012ff */
[----:B---3--:R-:W-:Y:S02]  /*23bc0*/  F2FP.BF16.F32.PACK_AB R13, R59, R58 ;  /* 0x0000003a3b0d723e */ /* 0x008fe400000010ff */
        /* <DEDUP_REMOVED lines=26> */
[----:B-1----:R-:W1:Y:S01]  /*23d70*/  LDC.64 R90, c[0x0][0xba8] ;  /* 0x0002ea00ff5a7b82 */ /* 0x002e620000000a00 */
[----:B------:R-:W-:-:S02]  /*23d80*/  F2FP.BF16.F32.PACK_AB R106, R109, R108 ;  /* 0x0000006c6d6a723e */ /* 0x000fc400000010ff */
[----:B------:R-:W-:Y:S02]  /*23d90*/  F2FP.BF16.F32.PACK_AB R107, R111, R110 ;  /* 0x0000006e6f6b723e */ /* 0x000fe400000010ff */
[----:B------:R-:W-:Y:S02]  /*23da0*/  F2FP.BF16.F32.PACK_AB R12, R113, R112 ;  /* 0x00000070710c723e */ /* 0x000fe400000010ff */
[----:B--2---:R-:W-:Y:S01]  /*23db0*/  F2FP.BF16.F32.PACK_AB R100, R123, R122 ;  /* 0x0000007a7b64723e */ /* 0x004fe200000010ff */
[----:B------:R-:W2:Y:S01]  /*23dc0*/  LDC R92, c[0x0][0xbe8] ;  /* 0x0002fa00ff5c7b82 */ /* 0x000ea20000000800 */
[----:B------:R-:W-:Y:S02]  /*23dd0*/  F2FP.BF16.F32.PACK_AB R13, R115, R114 ;  /* 0x00000072730d723e */ /* 0x000fe400000010ff */
[----:B------:R-:W-:Y:S02]  /*23de0*/  F2FP.BF16.F32.PACK_AB R14, R117, R116 ;  /* 0x00000074750e723e */ /* 0x000fe400000010ff */
[----:B------:R-:W-:Y:S01]  /*23df0*/  F2FP.BF16.F32.PACK_AB R15, R119, R118 ;  /* 0x00000076770f723e */ /* 0x000fe200000010ff */
[----:B------:R3:W-:Y:S04]  /*23e00*/  STSM.16.M88.4 [R0], R100 ;  /* 0x0000006400007844 */ /* 0x0007e80000000200 */
[----:B------:R0:W-:Y:S04]  /*23e10*/  STSM.16.M88.4 [R2], R104 ;  /* 0x0000006802007844 */ /* 0x0001e80000000200 */
[----:B------:R4:W-:Y:S01]  /*23e20*/  STSM.16.M88.4 [R7], R12 ;  /* 0x0000000c07007844 */ /* 0x0009e20000000200 */
[----:B------:R-:W-:Y:S01]  /*23e30*/  BAR.SYNC.DEFER_BLOCKING 0x1, 0x100 ;  /* 0x0044000000007b1d */ /* 0x000fe20000010000 */
[----:B------:R-:W-:-:S04]  /*23e40*/  ISETP.NE.U32.AND P0, PT, RZ, UR6, PT ;  /* 0x00000006ff007c0c */ /* 0x000fc8000bf05070 */
[----:B------:R-:W-:Y:S02]  /*23e50*/  ISETP.NE.AND.EX P0, PT, RZ, UR7, PT, P0 ;  /* 0x00000007ff007c0c */ /* 0x000fe4000bf05300 */
[----:B------:R-:W-:Y:S01]  /*23e60*/  IADD3 R84, P1, R231, UR6, RZ ;  /* 0x00000006e7547c10 */ /* 0x000fe2000ff3e0ff */
[----:B---3--:R-:W-:-:S03]  /*23e70*/  IMAD.MOV.U32 R0, RZ, RZ, RZ ;  /* 0x000000ffff007224 */ /* 0x008fc600078e00ff */
[----:B------:R-:W-:-:S07]  /*23e80*/  IADD3.X R85, R232, UR7, RZ, P1, !PT ;  /* 0x00000007e8557c10 */ /* 0x000fce0008ffe4ff */
[----:B------:R-:W3:Y:S01]  /*23e90*/  @P0 LDG.E R0, desc[UR60][R84.64] ;  /* 0x0000003c54000981 */ /* 0x000ee2000c1e1900 */
[----:B------:R-:W-:-:S04]  /*23ea0*/  ISETP.NE.U32.AND P1, PT, RZ, UR4, PT ;  /* 0x00000004ff007c0c */ /* 0x000fc8000bf25070 */
[----:B------:R-:W-:Y:S01]  /*23eb0*/  ISETP.NE.AND.EX P1, PT, RZ, UR5, PT, P1 ;  /* 0x00000005ff007c0c */ /* 0x000fe2000bf25310 */
[----:B0-----:R-:W-:-:S12]  /*23ec0*/  IMAD.MOV.U32 R2, RZ, RZ, 0x9b8 ;  /* 0x000009b8ff027424 */ /* 0x001fd800078e00ff */
[----:B----4-:R-:W-:Y:S01]  /*23ed0*/  @P1 IADD3 R12, P2, R231, UR4, RZ ;  /* 0x00000004e70c1c10 */ /* 0x010fe2000ff5e0ff */
        /* <DEDUP_REMOVED lines=9> */
[----:B------:R-:W4:Y:S08]  /*23f70*/  LDC.64 R14, c[0x0][R2+0x220] ;  /* 0x00008800020e7b82 */ /* 0x000f300000000a00 */
[----:B------:R-:W1:Y:S01]  /*23f80*/  LDC.64 R86, c[0x0][R2+0x218] ;  /* 0x0000860002567b82 */ /* 0x000e620000000a00 */
[----:B--2---:R-:W-:-:S07]  /*23f90*/  ISETP.NE.AND P4, PT, R92, 0x1, PT ;  /* 0x000000015c00780c */ /* 0x004fce0003f85270 */
[----:B------:R-:W2:Y:S01]  /*23fa0*/  LDC.64 R88, c[0x0][R2+0x228] ;  /* 0x00008a0002587b82 */ /* 0x000ea20000000a00 */
[----:B------:R-:W-:-:S07]  /*23fb0*/  ISETP.NE.U32.AND P2, PT, RZ, UR6, PT ;  /* 0x00000006ff007c0c */ /* 0x000fce000bf45070 */
[----:B0-----:R0:W0:Y:S01]  /*23fc0*/  LDC.64 R12, c[0x0][R2+0x210] ;  /* 0x00008400020c7b82 */ /* 0x0010220000000a00 */
[----:B------:R-:W-:-:S07]  /*23fd0*/  ISETP.NE.AND.EX P2, PT, RZ, UR7, PT, P2 ;  /* 0x00000007ff007c0c */ /* 0x000fce000bf45320 */
[----:B------:R-:W2:Y:S01]  /*23fe0*/  @P4 LDC R94, c[0x0][0xbec] ;  /* 0x0002fb00ff5e4b82 */ /* 0x000ea20000000800 */
[----:B------:R-:W-:-:S07]  /*23ff0*/  SEL R230, R230, RZ, !P2 ;  /* 0x000000ffe6e67207 */ /* 0x000fce0005000000 */
[----:B------:R-:W0:Y:S01]  /*24000*/  @P4 LDC R101, c[0x0][0xbf0] ;  /* 0x0002fc00ff654b82 */ /* 0x000e220000000800 */
[----:B------:R-:W-:Y:S01]  /*24010*/  SEL R7, R144, RZ, !P2 ;  /* 0x000000ff90077207 */ /* 0x000fe20005000000 */
[----:B----4-:R-:W-:-:S06]  /*24020*/  IMAD R8, R15, R230, RZ ;  /* 0x000000e60f087224 */ /* 0x010fcc00078e02ff */
[----:B-1----:R-:W1:Y:S01]  /*24030*/  @!P3 LDC R90, c[0x0][0xb50] ;  /* 0x0002d400ff5abb82 */ /* 0x002e620000000800 */
[C---:B------:R-:W-:Y:S02]  /*24040*/  IMAD R99, R14.reuse, R7, R8 ;  /* 0x000000070e637224 */ /* 0x040fe400078e0208 */
[----:B------:R-:W-:Y:S02]  /*24050*/  IMAD.IADD R7, R227, 0x1, R223 ;  /* 0x00000001e3077824 */ /* 0x000fe400078e02df */
[----:B------:R-:W-:Y:S01]  /*24060*/  IMAD.WIDE.U32 R14, R14, R230, RZ ;  /* 0x000000e60e0e7225 */ /* 0x000fe200078e00ff */
[----:B------:R-:W-:Y:S02]  /*24070*/  SEL R95, R236, RZ, P3 ;  /* 0x000000ffec5f7207 */ /* 0x000fe40001800000 */
[----:B------:R-:W4:Y:S01]  /*24080*/  @!P3 LDC R91, c[0x0][0xb54] ;  /* 0x0002d500ff5bbb82 */ /* 0x000f220000000800 */
[----:B--2---:R-:W-:-:S04]  /*24090*/  @P4 IMAD.HI.U32 R8, R7, R94, RZ ;  /* 0x0000005e07084227 */ /* 0x004fc800078e00ff */
[-C--:B------:R-:W-:Y:S02]  /*240a0*/  IMAD R97, R87, R228.reuse, RZ ;  /* 0x000000e457617224 */ /* 0x080fe400078e02ff */
[----:B------:R-:W-:-:S04]  /*240b0*/  IMAD.WIDE.U32 R86, R86, R228, RZ ;  /* 0x000000e456567225 */ /* 0x000fc800078e00ff */
[----:B------:R-:W-:Y:S02]  /*240c0*/  IMAD.IADD R99, R15, 0x1, R99 ;  /* 0x000000010f637824 */ /* 0x000fe400078e0263 */
[----:B------:R-:W-:Y:S01]  /*240d0*/  IMAD.MOV.U32 R15, RZ, RZ, R7 ;  /* 0x000000ffff0f7224 */ /* 0x000fe200078e0007 */
[----:B0-----:R-:W-:Y:S01]  /*240e0*/  @P4 SHF.R.U32.HI R15, RZ, R101, R8 ;  /* 0x00000065ff0f4219 */ /* 0x001fe20000011608 */
[----:B------:R-:W-:Y:S02]  /*240f0*/  IMAD.IADD R87, R87, 0x1, R97 ;  /* 0x0000000157577824 */ /* 0x000fe400078e0261 */
[-C--:B------:R-:W-:Y:S02]  /*24100*/  IMAD R97, R89, R95.reuse, RZ ;  /* 0x0000005f59617224 */ /* 0x080fe400078e02ff */
[----:B------:R-:W-:Y:S01]  /*24110*/  IMAD.WIDE.U32 R88, R88, R95, RZ ;  /* 0x0000005f58587225 */ /* 0x000fe200078e00ff */
[----:B------:R-:W-:-:S03]  /*24120*/  SHF.R.S32.HI R8, RZ, 0x1f, R15 ;  /* 0x0000001fff087819 */ /* 0x000fc6000001140f */
[----:B------:R-:W-:Y:S01]  /*24130*/  IMAD.IADD R97, R89, 0x1, R97 ;  /* 0x0000000159617824 */ /* 0x000fe200078e0261 */
[--C-:B---3--:R-:W-:Y:S02]  /*24140*/  IADD3 R14, P2, P5, R14, R86, R0.reuse ;  /* 0x000000560e0e7210 */ /* 0x108fe40007d5e000 */
[----:B------:R-:W-:Y:S01]  /*24150*/  SHF.R.S32.HI R2, RZ, 0x1f, R0 ;  /* 0x0000001fff027819 */ /* 0x000fe20000011400 */
[----:B------:R-:W-:-:S03]  /*24160*/  IMAD.MOV R86, RZ, RZ, -R15 ;  /* 0x000000ffff567224 */ /* 0x000fc600078e0a0f */
        /* <DEDUP_REMOVED lines=8> */
[----:B-1----:R-:W-:-:S03]  /*241f0*/  LEA R90, P2, R88, R90, 0x2 ;  /* 0x0000005a585a7211 */ /* 0x002fc600078410ff */
[----:B------:R-:W-:-:S05]  /*24200*/  IMAD.IADD R8, R89, 0x1, R87 ;  /* 0x0000000159087824 */ /* 0x000fca00078e0257 */
[----:B----4-:R-:W-:Y:S01]  /*24210*/  LEA.HI.X R91, R88, R91, R8, 0x2, P2 ;  /* 0x0000005b585b7211 */ /* 0x010fe200010f1408 */
[----:B------:R-:W-:Y:S06]  /*24220*/  @P1 BRA `(.L_x_5942) ;  /* 0x0000000000101947 */ /* 0x000fec0003800000 */
[----:B------:R-:W-:Y:S05]  /*24230*/  @!P0 BRA `(.L_x_5942) ;  /* 0x00000000000c8947 */ /* 0x000fea0003800000 */
[----:B------:R-:W2:Y:S04]  /*24240*/  LDG.E R8, desc[UR60][R84.64] ;  /* 0x0000003c54087981 */ /* 0x000ea8000c1e1900 */
[----:B-----5:R-:W2:Y:S02]  /*24250*/  LDG.E R93, desc[UR60][R84.64+0x4] ;  /* 0x0000043c545d7981 */ /* 0x020ea4000c1e1900 */
[----:B--2---:R-:W-:-:S07]  /*24260*/  IMAD.IADD R93, R93, 0x1, -R8 ;  /* 0x000000015d5d7824 */ /* 0x004fce00078e0a08 */
.L_x_5942:
        /* <DEDUP_REMOVED lines=27> */
[----:B------:R-:W-:Y:S02]  /*24420*/  IMAD R21, R2, UR4, RZ ;  /* 0x0000000402157c24 */ /* 0x000fe4000f8e02ff */
[----:B------:R-:W-:-:S04]  /*24430*/  IMAD.WIDE R140, R5, 0x2, R140 ;  /* 0x00000002058c7825 */ /* 0x000fc800078e028c */
[----:B------:R-:W-:Y:S01]  /*24440*/  IMAD R21, R0, UR5, R21 ;  /* 0x0000000500157c24 */ /* 0x000fe2000f8e0215 */
[----:B------:R-:W-:Y:S01]  /*24450*/  IADD3 R13, P3, R140, 0x1000, RZ ;  /* 0x000010008c0d7810 */ /* 0x000fe20007f7e0ff */
[----:B------:R-:W-:Y:S01]  /*24460*/  IMAD.WIDE.U32 R64, R0, UR4, RZ ;  /* 0x0000000400407c25 */ /* 0x000fe2000f8e00ff */
[C---:B------:R-:W-:Y:S01]  /*24470*/  IADD3 R25, P2, R140.reuse, 0x2000, RZ ;  /* 0x000020008c197810 */ /* 0x040fe20007f5e0ff */
[----:B------:R-:W-:Y:S01]  /*24480*/  ULDC.64 UR4, c[0x0][0xae8] ;  /* 0x0002ba0000047ab9 */ /* 0x000fe20000000a00 */
[C---:B------:R-:W-:Y:S01]  /*24490*/  IADD3 R29, P6, R140.reuse, 0x3000, RZ ;  /* 0x000030008c1d7810 */ /* 0x040fe20007fde0ff */
[----:B------:R-:W-:Y:S01]  /*244a0*/  IMAD R0, R67, 0x20, R20 ;  /* 0x0000002043007824 */ /* 0x000fe200078e0214 */
[C---:B------:R-:W-:Y:S01]  /*244b0*/  IADD3 R33, P5, R140.reuse, 0x4000, RZ ;  /* 0x000040008c217810 */ /* 0x040fe20007fbe0ff */
[----:B------:R-:W-:Y:S01]  /*244c0*/  IMAD.IADD R65, R65, 0x1, R21 ;  /* 0x0000000141417824 */ /* 0x000fe200078e0215 */
        /* <DEDUP_REMOVED lines=27> */
[C---:B------:R-:W-:Y:S01]  /*24680*/  IADD3 R41, P0, R140.reuse, 0x6000, RZ ;  /* 0x000060008c297810 */ /* 0x040fe20007f1e0ff */
[----:B------:R-:W-:Y:S01]  /*24690*/  IMAD R67, R67, UR4, RZ ;  /* 0x0000000443437c24 */ /* 0x000fe2000f8e02ff */
[C---:B------:R-:W-:Y:S01]  /*246a0*/  IADD3 R45, P3, R140.reuse, 0x7000, RZ ;  /* 0x000070008c2d7810 */ /* 0x040fe20007f7e0ff */
[----:B------:R-:W-:Y:S01]  /*246b0*/  IMAD.X R37, RZ, RZ, R141, P1 ;  /* 0x000000ffff257224 */ /* 0x000fe200008e068d */
[C---:B------:R-:W-:Y:S01]  /*246c0*/  IADD3 R49, P2, R140.reuse, 0x8000, RZ ;  /* 0x000080008c317810 */ /* 0x040fe20007f5e0ff */
[----:B------:R-:W5:Y:S01]  /*246d0*/  LD.E.128 R12, desc[UR60][R12.64] ;  /* 0x0000003c0c0c7980 */ /* 0x000f62000c101d00 */
[----:B------:R-:W-:-:S02]  /*246e0*/  IADD3 R53, P6, R140, 0x9000, RZ ;  /* 0x000090008c357810 */ /* 0x000fc40007fde0ff */
[C---:B------:R-:W-:Y:S01]  /*246f0*/  IADD3 R57, P5, R140.reuse, 0xa000, RZ ;  /* 0x0000a0008c397810 */ /* 0x040fe20007fbe0ff */
[----:B------:R-:W5:Y:S01]  /*24700*/  LD.E.128 R24, desc[UR60][R24.64] ;  /* 0x0000003c18187980 */ /* 0x000f62000c101d00 */
[----:B--2---:R-:W-:Y:S02]  /*24710*/  @P4 SHF.R.U32.HI R21, RZ, R71, R0 ;  /* 0x00000047ff154219 */ /* 0x004fe40000011600 */
[----:B------:R-:W-:Y:S01]  /*24720*/  IADD3 R5, P1, R140, 0xb000, RZ ;  /* 0x0000b0008c057810 */ /* 0x000fe20007f3e0ff */
[C---:B------:R-:W-:Y:S01]  /*24730*/  IMAD R67, R230.reuse, UR5, R67 ;  /* 0x00000005e6437c24 */ /* 0x040fe2000f8e0243 */
[----:B------:R-:W-:Y:S01]  /*24740*/  LOP3.LUT R40, R41, 0x380, RZ, 0xc0, !PT ;  /* 0x0000038029287812 */ /* 0x000fe200078ec0ff */
[----:B------:R-:W-:Y:S01]  /*24750*/  IMAD.WIDE.U32 R230, R230, UR4, R64 ;  /* 0x00000004e6e67c25 */ /* 0x000fe2000f8e0040 */
[----:B------:R-:W-:Y:S01]  /*24760*/  LOP3.LUT R44, R45, 0x380, RZ, 0xc0, !PT ;  /* 0x000003802d2c7812 */ /* 0x000fe200078ec0ff */
[----:B------:R-:W-:Y:S01]  /*24770*/  ULDC.64 UR4, c[0x0][0xae0] ;  /* 0x0002b80000047ab9 */ /* 0x000fe20000000a00 */
[----:B------:R-:W-:Y:S01]  /*24780*/  LOP3.LUT R48, R49, 0x380, RZ, 0xc0, !PT ;  /* 0x0000038031307812 */ /* 0x000fe200078ec0ff */
[----:B------:R-:W-:Y:S01]  /*24790*/  IMAD.MOV R65, RZ, RZ, -R21 ;  /* 0x000000ffff417224 */ /* 0x000fe200078e0a15 */
[----:B------:R-:W-:Y:S01]  /*247a0*/  LOP3.LUT R52, R53, 0x380, RZ, 0xc0, !PT ;  /* 0x0000038035347812 */ /* 0x000fe200078ec0ff */
[----:B------:R-:W-:Y:S01]  /*247b0*/  IMAD.X R61, RZ, RZ, R141, P1 ;  /* 0x000000ffff3d7224 */ /* 0x000fe200008e068d */
[----:B------:R-:W-:Y:S01]  /*247c0*/  LOP3.LUT R56, R57, 0x380, RZ, 0xc0, !PT ;  /* 0x0000038039387812 */ /* 0x000fe200078ec0ff */
[----:B------:R-:W5:Y:S01]  /*247d0*/  LD.E.128 R28, desc[UR60][R28.64] ;  /* 0x0000003c1c1c7980 */ /* 0x000f62000c101d00 */
[----:B------:R-:W-:-:S02]  /*247e0*/  SHF.R.S32.HI R0, RZ, 0x1f, R21 ;  /* 0x0000001fff007819 */ /* 0x000fc40000011415 */
[----:B------:R-:W-:Y:S02]  /*247f0*/  LOP3.LUT R4, R5, 0x380, RZ, 0xc0, !PT ;  /* 0x0000038005047812 */ /* 0x000fe400078ec0ff */
[----:B------:R-:W-:Y:S01]  /*24800*/  LOP3.LUT R7, R140, 0x380, RZ, 0xc0, !PT ;  /* 0x000003808c077812 */ /* 0x000fe200078ec0ff */
[----:B------:R-:W-:Y:S01]  /*24810*/  IMAD.IADD R231, R231, 0x1, R67 ;  /* 0x00000001e7e77824 */ /* 0x000fe200078e0243 */
[----:B------:R-:W-:Y:S01]  /*24820*/  SHF.R.U64 R40, R40, 0x3, RZ ;  /* 0x0000000328287819 */ /* 0x000fe200000012ff */
        /* <DEDUP_REMOVED lines=8> */
[----:B------:R-:W-:Y:S02]  /*248b0*/  SHF.R.U64 R4, R4, 0x3, RZ ;  /* 0x0000000304047819 */ /* 0x000fe400000012ff */
[----:B------:R-:W-:Y:S01]  /*248c0*/  SHF.R.U64 R7, R7, 0x3, RZ ;  /* 0x0000000307077819 */ /* 0x000fe200000012ff */
[----:B------:R-:W-:Y:S01]  /*248d0*/  IMAD.WIDE.U32 R230, R21, UR4, R230 ;  /* 0x0000000415e67c25 */ /* 0x000fe2000f8e00e6 */
[----:B------:R-:W-:Y:S02]  /*248e0*/  LOP3.LUT R40, R40, R41, RZ, 0x3c, !PT ;  /* 0x0000002928287212 */ /* 0x000fe400078e3cff */
        /* <DEDUP_REMOVED lines=11> */
[----:B------:R-:W-:Y:S01]  /*249a0*/  IMAD R21, R21, UR5, R0 ;  /* 0x0000000515157c24 */ /* 0x000fe2000f8e0200 */
[----:B------:R-:W-:Y:S01]  /*249b0*/  SHF.R.S32.HI R0, RZ, 0x1f, R65 ;  /* 0x0000001fff007819 */ /* 0x000fe20000011441 */
[----:B------:R-:W-:Y:S01]  /*249c0*/  ULDC.64 UR4, c[0x0][0xad8] ;  /* 0x0002b60000047ab9 */ /* 0x000fe20000000a00 */
[----:B------:R-:W5:Y:S01]  /*249d0*/  LD.E.128 R40, desc[UR60][R40.64] ;  /* 0x0000003c28287980 */ /* 0x000f62000c101d00 */
[----:B------:R-:W-:-:S02]  /*249e0*/  IMAD.IADD R231, R231, 0x1, R21 ;  /* 0x00000001e7e77824 */ /* 0x000fc400078e0215 */
[----:B------:R-:W-:Y:S01]  /*249f0*/  IMAD R0, R0, UR4, RZ ;  /* 0x0000000400007c24 */ /* 0x000fe2000f8e02ff */
[----:B------:R0:W5:Y:S01]  /*24a00*/  LD.E.128 R4, desc[UR60][R140.64] ;  /* 0x0000003c8c047980 */ /* 0x000162000c101d00 */
[----:B------:R-:W-:-:S03]  /*24a10*/  IMAD.IADD R223, R20, 0x1, R223 ;  /* 0x0000000114df7824 */ /* 0x000fc600078e02df */
[----:B------:R-:W5:Y:S04]  /*24a20*/  LD.E.128 R44, desc[UR60][R44.64] ;  /* 0x0000003c2c2c7980 */ /* 0x000f68000c101d00 */
[----:B------:R-:W5:Y:S04]  /*24a30*/  LD.E.128 R48, desc[UR60][R48.64] ;  /* 0x0000003c30307980 */ /* 0x000f68000c101d00 */
[----:B------:R-:W5:Y:S04]  /*24a40*/  LD.E.128 R52, desc[UR60][R52.64] ;  /* 0x0000003c34347980 */ /* 0x000f68000c101d00 */
[----:B------:R-:W5:Y:S04]  /*24a50*/  LD.E.128 R56, desc[UR60][R56.64] ;  /* 0x0000003c38387980 */ /* 0x000f68000c101d00 */
[----:B------:R-:W5:Y:S01]  /*24a60*/  LD.E.128 R60, desc[UR60][R60.64] ;  /* 0x0000003c3c3c7980 */ /* 0x000f62000c101d00 */
[C---:B------:R-:W-:Y:S01]  /*24a70*/  IMAD R69, R65.reuse, UR5, R0 ;  /* 0x0000000541457c24 */ /* 0x040fe2000f8e0200 */
[----:B------:R-:W-:Y:S01]  /*24a80*/  @!PT LDS RZ, [RZ] ;  /* 0x00000000fffff984 */ /* 0x000fe20000000800 */
[----:B------:R-:W-:Y:S01]  /*24a90*/  @!PT LDS RZ, [RZ] ;  /* 0x00000000fffff984 */ /* 0x000fe20000000800 */
[----:B------:R-:W-:Y:S01]  /*24aa0*/  @!PT LDS RZ, [RZ] ;  /* 0x00000000fffff984 */ /* 0x000fe20000000800 */
[----:B------:R-:W-:Y:S01]  /*24ab0*/  @!PT LDS RZ, [RZ] ;  /* 0x00000000fffff984 */ /* 0x000fe20000000800 */
[----:B------:R1:W-:Y:S06]  /*24ac0*/  MEMBAR.ALL.CTA ;  /* 0x0000000000007992 */ /* 0x0003ec0000008000 */
[----:B-1----:R-:W1:Y:S01]  /*24ad0*/  FENCE.VIEW.ASYNC.S ;  /* 0x00000000000073c6 */ /* 0x002e620000000000 */
[----:B------:R-:W-:Y:S01]  /*24ae0*/  IMAD.WIDE.U32 R20, R65, UR4, R230 ;  /* 0x0000000441147c25 */ /* 0x000fe2000f8e00e6 */
[----:B------:R-:W-:-:S03]  /*24af0*/  ULDC.64 UR4, c[0x0][0xa80] ;  /* 0x0002a00000047ab9 */ /* 0x000fc60000000a00 */
[----:B------:R-:W-:Y:S01]  /*24b00*/  IMAD.IADD R21, R21, 0x1, R69 ;  /* 0x0000000115157824 */ /* 0x000fe200078e0245 */
[----:B------:R-:W-:Y:S01]  /*24b10*/  LEA R2, P2, R20, UR4, 0x1 ;  /* 0x0000000414027c11 */ /* 0x000fe2000f8408ff */
[----:B------:R-:W-:-:S03]  /*24b20*/  VIADD R0, R16, 0x36820 ;  /* 0x0003682010007836 */ /* 0x000fc60000000000 */
[----:B------:R-:W-:Y:S02]  /*24b30*/  LEA.HI.X R68, R20, UR5, R21, 0x1, P2 ;  /* 0x0000000514447c11 */ /* 0x000fe400090f0c15 */
[CC--:B------:R-:W-:Y:S02]  /*24b40*/  ISETP.GE.AND P2, PT, R223.reuse, R8.reuse, PT ;  /* 0x00000008df00720c */ /* 0x0c0fe40003f46270 */
[----:B------:R-:W-:Y:S01]  /*24b50*/  PRMT R0, RZ, 0x654, R0 ;  /* 0x00000654ff007816 */ /* 0x000fe20000000000 */
[C---:B------:R-:W-:Y:S02]  /*24b60*/  VIADD R65, R223.reuse, 0x20 ;  /* 0x00000020df417836 */ /* 0x040fe40000000000 */
[----:B------:R-:W-:Y:S02]  /*24b70*/  VIADD R67, R223, 0x40 ;  /* 0x00000040df437836 */ /* 0x000fe40000000000 */
[C---:B------:R-:W-:Y:S02]  /*24b80*/  VIADD R71, R3.reuse, 0x80 ;  /* 0x0000008003477836 */ /* 0x040fe40000000000 */
[----:B------:R-:W-:Y:S01]  /*24b90*/  VIADD R73, R3, 0x40 ;  /* 0x0000004003497836 */ /* 0x000fe20000000000 */
[----:B-1----:R0:W1:Y:S01]  /*24ba0*/  SHFL.IDX PT, R66, R2, RZ, 0x181f ;  /* 0x00181fff02427589 */ /* 0x00206200000e0000 */
[----:B------:R-:W-:Y:S01]  /*24bb0*/  BSSY B1, `(.L_x_5944) ;  /* 0x0000016000017945 */ /* 0x000fe20003800000 */
[----:B------:R2:W-:Y:S01]  /*24bc0*/  SYNCS.ARRIVE.TRANS64.RED.A1T0 RZ, [R0+URZ], RZ ;  /* 0x000000ff00ff79a7 */ /* 0x0005e2000810043f */
[----:B------:R-:W-:-:S02]  /*24bd0*/  ISETP.GE.AND P1, PT, R65, R8, PT ;  /* 0x000000084100720c */ /* 0x000fc40003f26270 */
[----:B------:R-:W-:Y:S02]  /*24be0*/  ISETP.GE.AND P0, PT, R67, R8, PT ;  /* 0x000000084300720c */ /* 0x000fe40003f06270 */
[----:B------:R-:W-:Y:S01]  /*24bf0*/  SHF.R.S32.HI R69, RZ, 0x1f, R3 ;  /* 0x0000001fff457819 */ /* 0x000fe20000011403 */
[----:B--2---:R0:W2:Y:S01]  /*24c00*/  SHFL.IDX PT, R0, R68, RZ, 0x181f ;  /* 0x00181fff44007589 */ /* 0x0040a200000e0000 */
[----:B------:R-:W-:Y:S02]  /*24c10*/  SHF.R.S32.HI R70, RZ, 0x1f, R73 ;  /* 0x0000001fff467819 */ /* 0x000fe40000011449 */
[----:B------:R-:W-:Y:S01]  /*24c20*/  SHF.R.S32.HI R72, RZ, 0x1f, R71 ;  /* 0x0000001fff487819 */ /* 0x000fe20000011447 */
[----:B------:R-:W-:Y:S06]  /*24c30*/  @P2 BRA `(.L_x_5945) ;  /* 0x0000000000342947 */ /* 0x000fec0003800000 */
        /* <DEDUP_REMOVED lines=13> */
.L_x_5945:
[----:B------:R-:W-:Y:S05]  /*24d10*/  BSYNC B1 ;  /* 0x0000000000017941 */ /* 0x000fea0003800000 */
.L_x_5944:
[----:B--2---:R2:W4:Y:S01]  /*24d20*/  SHFL.IDX PT, R0, R68, 0x1, 0x181f ;  /* 0x00381f0044007f89 */ /* 0x00452200000e0000 */
[----:B------:R-:W-:Y:S03]  /*24d30*/  BSSY B1, `(.L_x_5946) ;  /* 0x0000010000017945 */ /* 0x000fe60003800000 */
[----:B---3--:R2:W3:Y:S01]  /*24d40*/  SHFL.IDX PT, R20, R2, 0x1, 0x181f ;  /* 0x00381f0002147f89 */ /* 0x0084e200000e0000 */
[----:B------:R-:W-:Y:S05]  /*24d50*/  @P1 BRA `(.L_x_5947) ;  /* 0x0000000000341947 */ /* 0x000fea0003800000 */
[----:B------:R-:W-:Y:S02]  /*24d60*/  ULDC UR4, c[0x0][0xac8] ;  /* 0x0002b20000047ab9 */ /* 0x000fe40000000800 */
[----:B------:R-:W-:Y:S02]  /*24d70*/  ISETP.GE.AND P4, PT, R3, UR4, PT ;  /* 0x0000000403007c0c */ /* 0x000fe4000bf86270 */
[----:B------:R-:W-:Y:S02]  /*24d80*/  ISETP.GE.AND P5, PT, R73, UR4, PT ;  /* 0x0000000449007c0c */ /* 0x000fe4000bfa6270 */
[----:B------:R-:W-:-:S09]  /*24d90*/  ISETP.GE.AND P6, PT, R71, UR4, PT ;  /* 0x0000000447007c0c */ /* 0x000fd2000bfc6270 */
[-C--:B---3-5:R-:W-:Y:S02]  /*24da0*/  @!P4 LEA R4, P1, R3, R20.reuse, 0x1 ;  /* 0x000000140304c211 */ /* 0x0a8fe400078208ff */
        /* <DEDUP_REMOVED lines=8> */
.L_x_5947:
[----:B------:R-:W-:Y:S05]  /*24e30*/  BSYNC B1 ;  /* 0x0000000000017941 */ /* 0x000fea0003800000 */
.L_x_5946:
[----:B----4-:R4:W0:Y:S01]  /*24e40*/  SHFL.IDX PT, R0, R68, 0x2, 0x181f ;  /* 0x00581f0044007f89 */ /* 0x01082200000e0000 */
[----:B------:R-:W-:Y:S03]  /*24e50*/  BSSY B1, `(.L_x_5948) ;  /* 0x0000010000017945 */ /* 0x000fe60003800000 */
[----:B---3-5:R4:W3:Y:S01]  /*24e60*/  SHFL.IDX PT, R12, R2, 0x2, 0x181f ;  /* 0x00581f00020c7f89 */ /* 0x0288e200000e0000 */
        /* <DEDUP_REMOVED lines=14> */
.L_x_5949:
[----:B------:R-:W-:Y:S05]  /*24f50*/  BSYNC B1 ;  /* 0x0000000000017941 */ /* 0x000fea0003800000 */
.L_x_5948:
[----:B0-----:R-:W-:Y:S01]  /*24f60*/  VIADD R5, R223, 0x60 ;  /* 0x00000060df057836 */ /* 0x001fe20000000000 */
[----:B--2-4-:R-:W0:Y:S04]  /*24f70*/  SHFL.IDX PT, R68, R68, 0x3, 0x181f ;  /* 0x00781f0044447f89 */ /* 0x014e2800000e0000 */
[----:B------:R-:W-:Y:S01]  /*24f80*/  ISETP.GE.AND P0, PT, R5, R8, PT ;  /* 0x000000080500720c */ /* 0x000fe20003f06270 */
[----:B------:R2:W4:-:S12]  /*24f90*/  SHFL.IDX PT, R0, R2, 0x3, 0x181f ;  /* 0x00781f0002007f89 */ /* 0x00051800000e0000 */
[----:B--2---:R-:W-:Y:S05]  /*24fa0*/  @P0 BRA `(.L_x_5950) ;  /* 0x0000002000800947 */ /* 0x004fea0003800000 */
[----:B------:R-:W-:Y:S02]  /*24fb0*/  ULDC UR4, c[0x0][0xac8] ;  /* 0x0002b20000047ab9 */ /* 0x000fe40000000800 */
[----:B------:R-:W-:Y:S02]  /*24fc0*/  ISETP.GE.AND P2, PT, R3, UR4, PT ;  /* 0x0000000403007c0c */ /* 0x000fe4000bf46270 */
[----:B------:R-:W-:-:S11]  /*24fd0*/  ISETP.GE.AND P3, PT, R73, UR4, PT ;  /* 0x0000000449007c0c */ /* 0x000fd6000bf66270 */
[-C--:B----4-:R-:W-:Y:S02]  /*24fe0*/  @!P2 LEA R2, P0, R3, R0.reuse, 0x1 ;  /* 0x000000000302a211 */ /* 0x090fe400078008ff */
[----:B------:R-:W-:Y:S02]  /*24ff0*/  @!P3 LEA R4, P1, R73, R0, 0x1 ;  /* 0x000000004904b211 */ /* 0x000fe400078208ff */
[-C--:B0-----:R-:W-:Y:S02]  /*25000*/  @!P2 LEA.HI.X R3, R3, R68.reuse, R69, 0x1, P0 ;  /* 0x000000440303a211 */ /* 0x081fe400000f0c45 */
        /* <DEDUP_REMOVED lines=9> */
.L_x_5943:
        /* <DEDUP_REMOVED lines=11> */
[----:B------:R-:W-:-:S02]  /*25150*/  VIADD R89, R225, 0x88 ;  /* 0x00000088e1597836 */ /* 0x000fc40000000000 */
        /* <DEDUP_REMOVED lines=10> */
[----:B0-----:R-:W-:Y:S01]  /*25200*/  @P4 IMAD.HI.U32 R6, R7, R6, RZ ;  /* 0x0000000607064227 */ /* 0x001fe200078e00ff */
[----:B------:R-:W-:-:S03]  /*25210*/  SHF.R.S32.HI R94, RZ, 0x1f, R94 ;  /* 0x0000001fff5e7819 */ /* 0x000fc6000001145e */
[C---:B------:R-:W-:Y:S02]  /*25220*/  IMAD R15, R230.reuse, UR5, R13 ;  /* 0x00000005e60f7c24 */ /* 0x040fe4000f8e020d */
[----:B------:R-:W-:Y:S01]  /*25230*/  IMAD.WIDE.U32 R2, R230, UR4, R2 ;  /* 0x00000004e6027c25 */ /* 0x000fe2000f8e0002 */
[----:B------:R-:W-:-:S03]  /*25240*/  ULDC.64 UR4, c[0x0][0xb48] ;  /* 0x0002d20000047ab9 */ /* 0x000fc60000000a00 */
[----:B------:R-:W-:Y:S01]  /*25250*/  IMAD.MOV.U32 R13, RZ, RZ, R7 ;  /* 0x000000ffff0d7224 */ /* 0x000fe200078e0007 */
[----:B-1----:R-:W-:Y:S01]  /*25260*/  @P4 SHF.R.U32.HI R13, RZ, R87, R6 ;  /* 0x00000057ff0d4219 */ /* 0x002fe20000011606 */
        /* <DEDUP_REMOVED lines=21> */
[C---:B------:R-:W-:Y:S01]  /*253c0*/  VIADD R98, R225.reuse, 0x68 ;  /* 0x00000068e1627836 */ /* 0x040fe20000000000 */
        /* <DEDUP_REMOVED lines=46> */
[----:B------:R-:W-:Y:S01]  /*256b0*/  VIADD R153, R225, 0x8 ;  /* 0x00000008e1997836 */ /* 0x000fe20000000000 */
[----:B012---:R-:W-:Y:S06]  /*256c0*/  @P0 BRA `(.L_x_5952) ;  /* 0x0000000400a40947 */ /* 0x007fec0003800000 */
[----:B------:R-:W-:Y:S02]  /*256d0*/  ULDC UR4, c[0x0][0xac8] ;  /* 0x0002b20000047ab9 */ /* 0x000fe40000000800 */
[----:B------:R-:W-:Y:S02]  /*256e0*/  ISETP.GE.AND P4, PT, R153, UR4, PT ;  /* 0x0000000499007c0c */ /* 0x000fe4000bf86270 */
[----:B------:R-:W-:Y:S02]  /*256f0*/  ISETP.GE.AND P3, PT, R151, UR4, PT ;  /* 0x0000000497007c0c */ /* 0x000fe4000bf66270 */
[----:B------:R-:W-:Y:S02]  /*25700*/  ISETP.GE.AND P5, PT, R225, UR4, PT ;  /* 0x00000004e1007c0c */ /* 0x000fe4000bfa6270 */
[----:B------:R-:W-:Y:S02]  /*25710*/  ISETP.GE.AND P0, PT, R149, UR4, PT ;  /* 0x0000000495007c0c */ /* 0x000fe4000bf06270 */
[----:B------:R-:W-:-:S05]  /*25720*/  ISETP.GE.AND P1, PT, R147, UR4, PT ;  /* 0x0000000493007c0c */ /* 0x000fca000bf26270 */
[-C--:B------:R-:W-:Y:S02]  /*25730*/  @!P4 LEA R6, P2, R153, R2.reuse, 0x2 ;  /* 0x000000029906c211 */ /* 0x080fe400078410ff */
[----:B------:R-:W-:Y:S02]  /*25740*/  @!P3 LEA R12, P6, R151, R2, 0x2 ;  /* 0x00000002970cb211 */ /* 0x000fe400078c10ff */
[-C--:B------:R-:W-:Y:S01]  /*25750*/  @!P4 LEA.HI.X R7, R153, R3.reuse, R154, 0x2, P2 ;  /* 0x000000039907c211 */ /* 0x080fe200010f149a */
        /* <DEDUP_REMOVED lines=8> */
[----:B0-----:R-:W-:Y:S01]  /*257e0*/  VIADD R25, R225, 0xa0 ;  /* 0x000000a0e1197836 */ /* 0x001fe20000000000 */
[----:B------:R-:W-:Y:S02]  /*257f0*/  SHF.R.S32.HI R24, RZ, 0x1f, R235 ;  /* 0x0000001fff187819 */ /* 0x000fe400000114eb */
[-C--:B-1----:R-:W-:Y:S01]  /*25800*/  @!P0 LEA R6, P6, R149, R2.reuse, 0x2 ;  /* 0x0000000295068211 */ /* 0x082fe200078c10ff */
[----:B------:R-:W-:Y:S01]  /*25810*/  VIADD R29, R225, 0xb8 ;  /* 0x000000b8e11d7836 */ /* 0x000fe20000000000 */
[-C--:B--2---:R-:W-:Y:S01]  /*25820*/  @!P1 LEA R12, P5, R147, R2.reuse, 0x2 ;  /* 0x00000002930c9211 */ /* 0x084fe200078a10ff */
[----:B------:R-:W-:Y:S01]  /*25830*/  VIADD R33, R225, 0xa8 ;  /* 0x000000a8e1217836 */ /* 0x000fe20000000000 */
[----:B------:R-:W-:Y:S02]  /*25840*/  @!P0 LEA.HI.X R7, R149, R3, R150, 0x2, P6 ;  /* 0x0000000395078211 */ /* 0x000fe400030f1496 */
[----:B------:R-:W-:-:S02]  /*25850*/  @!P2 LEA R14, P6, R145, R2, 0x2 ;  /* 0x00000002910ea211 */ /* 0x000fc400078c10ff */
[-C--:B------:R-:W-:Y:S01]  /*25860*/  @!P1 LEA.HI.X R13, R147, R3.reuse, R148, 0x2, P5 ;  /* 0x00000003930d9211 */ /* 0x080fe200028f1494 */
[----:B------:R0:W-:Y:S01]  /*25870*/  @!P0 ST.E.64 desc[UR60][R6.64], R36 ;  /* 0x0000002406008985 */ /* 0x0001e2000c101b3c */
[----:B------:R-:W-:Y:S02]  /*25880*/  ISETP.GE.AND P5, PT, R107, UR4, PT ;  /* 0x000000046b007c0c */ /* 0x000fe4000bfa6270 */
[----:B------:R-:W-:Y:S01]  /*25890*/  @!P2 LEA.HI.X R15, R145, R3, R146, 0x2, P6 ;  /* 0x00000003910fa211 */ /* 0x000fe200030f1492 */
[----:B------:R1:W-:Y:S01]  /*258a0*/  @!P1 ST.E.64 desc[UR60][R12.64], R40 ;  /* 0x000000280c009985 */ /* 0x0003e2000c101b3c */
[----:B------:R-:W-:Y:S02]  /*258b0*/  ISETP.GE.AND P0, PT, R105, UR4, PT ;  /* 0x0000000469007c0c */ /* 0x000fe4000bf06270 */
[----:B------:R-:W-:Y:S01]  /*258c0*/  ISETP.GE.AND P1, PT, R103, UR4, PT ;  /* 0x0000000467007c0c */ /* 0x000fe2000bf26270 */
[----:B------:R2:W-:Y:S01]  /*258d0*/  @!P2 ST.E.64 desc[UR60][R14.64], R44 ;  /* 0x0000002c0e00a985 */ /* 0x0005e2000c101b3c */
[-C--:B0-----:R-:W-:Y:S01]  /*258e0*/  @!P3 LEA R6, P6, R143, R2.reuse, 0x2 ;  /* 0x000000028f06b211 */ /* 0x081fe200078c10ff */
[----:B------:R-:W-:Y:S01]  /*258f0*/  VIADD R37, R225, 0xb0 ;  /* 0x000000b0e1257836 */ /* 0x000fe20000000000 */
[----:B-1----:R-:W-:-:S02]  /*25900*/  @!P4 LEA R12, P2, R141, R2, 0x2 ;  /* 0x000000028d0cc211 */ /* 0x002fc400078410ff */
        /* <DEDUP_REMOVED lines=15> */
[-C--:B------:R-:W-:Y:S02]  /*25a00*/  @!P1 LEA.HI.X R13, R103, R3.reuse, R104, 0x2, P3 ;  /* 0x00000003670d9211 */ /* 0x080fe400018f1468 */
[----:B------:R-:W-:-:S02]  /*25a10*/  @!P2 LEA.HI.X R15, R101, R3, R102, 0x2, P6 ;  /* 0x00000003650fa211 */ /* 0x000fc400030f1466 */
[----:B------:R-:W-:Y:S01]  /*25a20*/  ISETP.GE.AND P3, PT, R95, UR4, PT ;  /* 0x000000045f007c0c */ /* 0x000fe2000bf66270 */
        /* <DEDUP_REMOVED lines=10> */
[CC--:B--2---:R-:W-:Y:S01]  /*25ad0*/  @!P3 LEA R14, P6, R95.reuse, R2.reuse, 0x2 ;  /* 0x000000025f0eb211 */ /* 0x0c4fe200078c10ff */
[----:B------:R1:W-:Y:S03]  /*25ae0*/  @!P4 ST.E.64 desc[UR60][R12.64], R76 ;  /* 0x0000004c0c00c985 */ /* 0x0003e6000c101b3c */
[----:B------:R-:W-:Y:S02]  /*25af0*/  @!P3 LEA.HI.X R15, R95, R3, R96, 0x2, P6 ;  /* 0x000000035f0fb211 */ /* 0x000fe400030f1460 */
[----:B0-----:R-:W-:-:S03]  /*25b00*/  @!P2 LEA R6, P4, R93, R2, 0x2 ;  /* 0x000000025d06a211 */ /* 0x001fc600078810ff */
[----:B------:R0:W-:Y:S01]  /*25b10*/  @!P3 ST.E.64 desc[UR60][R14.64], R80 ;  /* 0x000000500e00b985 */ /* 0x0001e2000c101b3c */
[----:B------:R-:W-:Y:S02]  /*25b20*/  ISETP.GE.AND P3, PT, R235, UR4, PT ;  /* 0x00000004eb007c0c */ /* 0x000fe4000bf66270 */
[-C--:B------:R-:W-:Y:S02]  /*25b30*/  @!P2 LEA.HI.X R7, R93, R3.reuse, R94, 0x2, P4 ;  /* 0x000000035d07a211 */ /* 0x080fe400020f145e */
[----:B------:R-:W-:Y:S02]  /*25b40*/  ISETP.GE.AND P4, PT, R25, UR4, PT ;  /* 0x0000000419007c0c */ /* 0x000fe4000bf86270 */
[C---:B-1----:R-:W-:Y:S01]  /*25b50*/  @!P0 LEA R12, P5, R90.reuse, R2, 0x2 ;  /* 0x000000025a0c8211 */ /* 0x042fe200078a10ff */
[----:B------:R1:W-:Y:S01]  /*25b60*/  @!P2 ST.E.64 desc[UR60][R6.64], R4 ;  /* 0x000000040600a985 */ /* 0x0003e2000c101b3c */
[----:B------:R-:W-:Y:S02]  /*25b70*/  ISETP.GE.AND P2, PT, R237, UR4, PT ;  /* 0x00000004ed007c0c */ /* 0x000fe4000bf46270 */
[----:B------:R-:W-:-:S02]  /*25b80*/  @!P0 LEA.HI.X R13, R90, R3, R91, 0x2, P5 ;  /* 0x000000035a0d8211 */ /* 0x000fc400028f145b */
[----:B0-----:R-:W-:-:S03]  /*25b90*/  @!P1 LEA R14, P6, R88, R2, 0x2 ;  /* 0x00000002580e9211 */ /* 0x001fc600078c10ff */
[----:B------:R0:W-:Y:S01]  /*25ba0*/  @!P0 ST.E.64 desc[UR60][R12.64], R20 ;  /* 0x000000140c008985 */ /* 0x0001e2000c101b3c */
[----:B------:R-:W-:Y:S02]  /*25bb0*/  ISETP.GE.AND P0, PT, R37, UR4, PT ;  /* 0x0000000425007c0c */ /* 0x000fe4000bf06270 */
[----:B------:R-:W-:Y:S02]  /*25bc0*/  @!P1 LEA.HI.X R15, R88, R3, R89, 0x2, P6 ;  /* 0x00000003580f9211 */ /* 0x000fe400030f1459 */
[----:B-1----:R-:W-:-:S03]  /*25bd0*/  SHF.R.S32.HI R4, RZ, 0x1f, R25 ;  /* 0x0000001fff047819 */ /* 0x002fc60000011419 */
[----:B------:R1:W-:Y:S01]  /*25be0*/  @!P1 ST.E.64 desc[UR60][R14.64], R120 ;  /* 0x000000780e009985 */ /* 0x0003e2000c101b3c */
[----:B------:R-:W-:Y:S02]  /*25bf0*/  ISETP.GE.AND P1, PT, R33, UR4, PT ;  /* 0x0000000421007c0c */ /* 0x000fe4000bf26270 */
[----:B------:R-:W-:Y:S02]  /*25c00*/  SHF.R.S32.HI R5, RZ, 0x1f, R37 ;  /* 0x0000001fff057819 */ /* 0x000fe40000011425 */
[----:B0-----:R-:W-:-:S04]  /*25c10*/  @!P4 LEA R12, P5, R25, R2, 0x2 ;  /* 0x00000002190cc211 */ /* 0x001fc800078a10ff */
[-C--:B------:R-:W-:Y:S02]  /*25c20*/  @!P4 LEA.HI.X R13, R25, R3.reuse, R4, 0x2, P5 ;  /* 0x00000003190dc211 */ /* 0x080fe400028f1404 */
[----:B------:R-:W-:Y:S02]  /*25c30*/  ISETP.GE.AND P5, PT, R29, UR4, PT ;  /* 0x000000041d007c0c */ /* 0x000fe4000bfa6270 */
[CC--:B-1----:R-:W-:Y:S02]  /*25c40*/  @!P3 LEA R14, P6, R235.reuse, R2.reuse, 0x2 ;  /* 0x00000002eb0eb211 */ /* 0x0c2fe400078c10ff */
[----:B------:R-:W-:Y:S02]  /*25c50*/  SHF.R.S32.HI R4, RZ, 0x1f, R33 ;  /* 0x0000001fff047819 */ /* 0x000fe40000011421 */
[----:B------:R-:W-:Y:S02]  /*25c60*/  @!P3 LEA.HI.X R15, R235, R3, R24, 0x2, P6 ;  /* 0x00000003eb0fb211 */ /* 0x000fe400030f1418 */
[----:B------:R-:W-:-:S02]  /*25c70*/  @!P2 LEA R20, P6, R237, R2, 0x2 ;  /* 0x00000002ed14a211 */ /* 0x000fc400078c10ff */
[----:B------:R-:W-:Y:S02]  /*25c80*/  SHF.R.S32.HI R24, RZ, 0x1f, R29 ;  /* 0x0000001fff187819 */ /* 0x000fe4000001141d */
[----:B------:R-:W-:Y:S02]  /*25c90*/  @!P2 LEA.HI.X R21, R237, R3, R86, 0x2, P6 ;  /* 0x00000003ed15a211 */ /* 0x000fe400030f1456 */
[----:B------:R-:W-:-:S03]  /*25ca0*/  @!P1 LEA R6, P6, R33, R2, 0x2 ;  /* 0x0000000221069211 */ /* 0x000fc600078c10ff */
[----:B------:R0:W-:Y:S01]  /*25cb0*/  @!P2 ST.E.64 desc[UR60][R20.64], R122 ;  /* 0x0000007a1400a985 */ /* 0x0001e2000c101b3c */
[-C--:B------:R-:W-:Y:S02]  /*25cc0*/  @!P1 LEA.HI.X R7, R33, R3.reuse, R4, 0x2, P6 ;  /* 0x0000000321079211 */ /* 0x080fe400030f1404 */
[CC--:B------:R-:W-:Y:S01]  /*25cd0*/  @!P0 LEA R4, P6, R37.reuse, R2.reuse, 0x2 ;  /* 0x0000000225048211 */ /* 0x0c0fe200078c10ff */
[----:B------:R0:W-:Y:S03]  /*25ce0*/  @!P3 ST.E.64 desc[UR60][R14.64], R124 ;  /* 0x0000007c0e00b985 */ /* 0x0001e6000c101b3c */
[----:B------:R-:W-:Y:S01]  /*25cf0*/  @!P0 LEA.HI.X R5, R37, R3, R5, 0x2, P6 ;  /* 0x0000000325058211 */ /* 0x000fe200030f1405 */
[----:B------:R0:W-:Y:S01]  /*25d00*/  @!P4 ST.E.64 desc[UR60][R12.64], R126 ;  /* 0x0000007e0c00c985 */ /* 0x0001e2000c101b3c */
[----:B------:R-:W-:-:S03]  /*25d10*/  @!P5 LEA R2, P6, R29, R2, 0x2 ;  /* 0x000000021d02d211 */ /* 0x000fc600078c10ff */
[----:B------:R0:W-:Y:S01]  /*25d20*/  @!P1 ST.E.64 desc[UR60][R6.64], R108 ;  /* 0x0000006c06009985 */ /* 0x0001e2000c101b3c */
[----:B------:R-:W-:-:S03]  /*25d30*/  @!P5 LEA.HI.X R3, R29, R3, R24, 0x2, P6 ;  /* 0x000000031d03d211 */ /* 0x000fc600030f1418 */
[----:B------:R0:W-:Y:S04]  /*25d40*/  @!P0 ST.E.64 desc[UR60][R4.64], R112 ;  /* 0x0000007004008985 */ /* 0x0001e8000c101b3c */
[----:B------:R0:W-:Y:S02]  /*25d50*/  @!P5 ST.E.64 desc[UR60][R2.64], R116 ;  /* 0x000000740200d985 */ /* 0x0001e4000c101b3c */
.L_x_5952:
[----:B------:R-:W-:Y:S05]  /*25d60*/  BSYNC B1 ;  /* 0x0000000000017941 */ /* 0x000fea0003800000 */
.L_x_5951:
[----:B------:R-:W-:Y:S01]  /*25d70*/  ISETP.GE.AND P0, PT, R84, R8, PT ;  /* 0x000000085400720c */ /* 0x000fe20003f06270 */
[----:B0-----:R0:W1:Y:S04]  /*25d80*/  SHFL.IDX PT, R3, R85, 0x1, 0x1c1f ;  /* 0x003c1f0055037f89 */ /* 0x00106800000e0000 */
[----:B------:R0:W2:Y:S08]  /*25d90*/  SHFL.IDX PT, R2, R0, 0x1, 0x1c1f ;  /* 0x003c1f0000027f89 */ /* 0x0000b000000e0000 */
[----:B0-----:R-:W-:Y:S05]  /*25da0*/  @P0 BRA `(.L_x_5950) ;  /* 0x0000001400000947 */ /* 0x001fea0003800000 */
[----:B------:R-:W-:Y:S01]  /*25db0*/  ULDC UR4, c[0x0][0xac8] ;  /* 0x0002b20000047ab9 */ /* 0x000fe20000000800 */
[----:B------:R-:W-:Y:S01]  /*25dc0*/  VIADD R29, R225, 0xb0 ;  /* 0x000000b0e11d7836 */ /* 0x000fe20000000000 */
[----:B------:R-:W-:Y:S02]  /*25dd0*/  ISETP.GE.AND P1, PT, R153, UR4, PT ;  /* 0x0000000499007c0c */ /* 0x000fe4000bf26270 */
[----:B------:R-:W-:Y:S02]  /*25de0*/  ISETP.GE.AND P0, PT, R151, UR4, PT ;  /* 0x0000000497007c0c */ /* 0x000fe4000bf06270 */
[----:B------:R-:W-:Y:S02]  /*25df0*/  ISETP.GE.AND P2, PT, R225, UR4, PT ;  /* 0x00000004e1007c0c */ /* 0x000fe4000bf46270 */
[----:B------:R-:W-:Y:S02]  /*25e00*/  ISETP.GE.AND P3, PT, R149, UR4, PT ;  /* 0x0000000495007c0c */ /* 0x000fe4000bf66270 */
[----:B------:R-:W-:-:S02]  /*25e10*/  ISETP.GE.AND P4, PT, R147, UR4, PT ;  /* 0x0000000493007c0c */ /* 0x000fc4000bf86270 */
[----:B------:R-:W-:-:S03]  /*25e20*/  SHF.R.S32.HI R8, RZ, 0x1f, R235 ;  /* 0x0000001fff087819 */ /* 0x000fc600000114eb */
[-C--:B--2---:R-:W-:Y:S02]  /*25e30*/  @!P1 LEA R6, P5, R153, R2.reuse, 0x2 ;  /* 0x0000000299069211 */ /* 0x084fe400078a10ff */
[-C--:B------:R-:W-:Y:S02]  /*25e40*/  @!P0 LEA R12, P6, R151, R2.reuse, 0x2 ;  /* 0x00000002970c8211 */ /* 0x080fe400078c10ff */
[-C--:B-1----:R-:W-:Y:S01]  /*25e50*/  @!P1 LEA.HI.X R7, R153, R3.reuse, R154, 0x2, P5 ;  /* 0x0000000399079211 */ /* 0x082fe200028f149a */
        /* <DEDUP_REMOVED lines=21> */
[-C--:B------:R-:W-:Y:S02]  /*25fb0*/  @!P0 LEA R4, P6, R143, R2.reuse, 0x2 ;  /* 0x000000028f048211 */ /* 0x080fe400078c10ff */
[----:B-1----:R-:W-:Y:S02]  /*25fc0*/  @!P1 LEA R6, P5, R141, R2, 0x2 ;  /* 0x000000028d069211 */ /* 0x002fe400078a10ff */
[----:B------:R-:W-:-:S02]  /*25fd0*/  @!P0 LEA.HI.X R5, R143, R3, R144, 0x2, P6 ;  /* 0x000000038f058211 */ /* 0x000fc400030f1490 */
[-C--:B--2---:R-:W-:Y:S02]  /*25fe0*/  @!P2 LEA R12, P6, R107, R2.reuse, 0x2 ;  /* 0x000000026b0ca211 */ /* 0x084fe400078c10ff */
        /* <DEDUP_REMOVED lines=11> */
[----:B----4-:R-:W-:Y:S01]  /*260a0*/  @!P5 LEA R24, P6, R101, R2, 0x2 ;  /* 0x000000026518d211 */ /* 0x010fe200078c10ff */
[----:B------:R3:W-:Y:S01]  /*260b0*/  @!P3 ST.E.64 desc[UR60][R14.64], R62 ;  /* 0x0000003e0e00b985 */ /* 0x0007e2000c101b3c */
[-C--:B------:R-:W-:Y:S02]  /*260c0*/  @!P4 LEA.HI.X R21, R103, R3.reuse, R104, 0x2, P0 ;  /* 0x000000036715c211 */ /* 0x080fe400000f1468 */
[----:B------:R-:W-:Y:S02]  /*260d0*/  @!P5 LEA.HI.X R25, R101, R3, R102, 0x2, P6 ;  /* 0x000000036519d211 */ /* 0x000fe400030f1466 */
[----:B------:R-:W-:Y:S01]  /*260e0*/  ISETP.GE.AND P0, PT, R95, UR4, PT ;  /* 0x000000045f007c0c */ /* 0x000fe2000bf06270 */
[----:B------:R-:W-:Y:S01]  /*260f0*/  @!P4 ST.E.64 desc[UR60][R20.64], R66 ;  /* 0x000000421400c985 */ /* 0x000fe2000c101b3c */
[----:B------:R-:W-:-:S02]  /*26100*/  ISETP.GE.AND P3, PT, R93, UR4, PT ;  /* 0x000000045d007c0c */ /* 0x000fc4000bf66270 */
[-C--:B-1----:R-:W-:Y:S01]  /*26110*/  @!P2 LEA R4, P6, R99, R2.reuse, 0x2 ;  /* 0x000000026304a211 */ /* 0x082fe200078c10ff */
[----:B------:R1:W-:Y:S01]  /*26120*/  @!P5 ST.E.64 desc[UR60][R24.64], R70 ;  /* 0x000000461800d985 */ /* 0x0003e2000c101b3c */
[----:B------:R-:W-:Y:S02]  /*26130*/  ISETP.GE.AND P4, PT, R90, UR4, PT ;  /* 0x000000045a007c0c */ /* 0x000fe4000bf86270 */
[-C--:B--2---:R-:W-:Y:S02]  /*26140*/  @!P1 LEA R6, P5, R97, R2.reuse, 0x2 ;  /* 0x0000000261069211 */ /* 0x084fe400078a10ff */
[-C--:B------:R-:W-:Y:S02]  /*26150*/  @!P2 LEA.HI.X R5, R99, R3.reuse, R100, 0x2, P6 ;  /* 0x000000036305a211 */ /* 0x080fe400030f1464 */
[----:B------:R-:W-:Y:S02]  /*26160*/  @!P1 LEA.HI.X R7, R97, R3, R98, 0x2, P5 ;  /* 0x0000000361079211 */ /* 0x000fe400028f1462 */
[----:B0-----:R-:W-:Y:S01]  /*26170*/  @!P0 LEA R12, P6, R95, R2, 0x2 ;  /* 0x000000025f0c8211 */ /* 0x001fe200078c10ff */
[----:B------:R0:W-:Y:S01]  /*26180*/  @!P2 ST.E.64 desc[UR60][R4.64], R74 ;  /* 0x0000004a0400a985 */ /* 0x0001e2000c101b3c */
[----:B------:R-:W-:-:S02]  /*26190*/  ISETP.GE.AND P2, PT, R88, UR4, PT ;  /* 0x0000000458007c0c */ /* 0x000fc4000bf46270 */
[-C--:B------:R-:W-:Y:S01]  /*261a0*/  @!P0 LEA.HI.X R13, R95, R3.reuse, R96, 0x2, P6 ;  /* 0x000000035f0d8211 */ /* 0x080fe200030f1460 */
[----:B------:R2:W-:Y:S01]  /*261b0*/  @!P1 ST.E.64 desc[UR60][R6.64], R78 ;  /* 0x0000004e06009985 */ /* 0x0005e2000c101b3c */
[-C--:B---3--:R-:W-:Y:S01]  /*261c0*/  @!P3 LEA R14, P1, R93, R2.reuse, 0x2 ;  /* 0x000000025d0eb211 */ /* 0x088fe200078210ff */
[----:B-1----:R-:W-:Y:S01]  /*261d0*/  VIADD R25, R225, 0xa8 ;  /* 0x000000a8e1197836 */ /* 0x002fe20000000000 */
[C---:B------:R-:W-:Y:S01]  /*261e0*/  @!P4 LEA R20, P5, R90.reuse, R2, 0x2 ;  /* 0x000000025a14c211 */ /* 0x040fe200078a10ff */
        /* <DEDUP_REMOVED lines=11> */
[-C--:B--2---:R-:W-:Y:S02]  /*262a0*/  @!P1 LEA R6, P6, R237, R2.reuse, 0x2 ;  /* 0x00000002ed069211 */ /* 0x084fe400078c10ff */
[----:B------:R-:W-:Y:S01]  /*262b0*/  SHF.R.S32.HI R0, RZ, 0x1f, R27 ;  /* 0x0000001fff007819 */ /* 0x000fe2000001141b */
[----:B------:R4:W-:Y:S01]  /*262c0*/  @!P2 ST.E.64 desc[UR60][R4.64], R132 ;  /* 0x000000840400a985 */ /* 0x0009e2000c101b3c */
[----:B-1----:R-:W-:-:S02]  /*262d0*/  @!P0 LEA R12, P5, R235, R2, 0x2 ;  /* 0x00000002eb0c8211 */ /* 0x002fc400078a10ff */
[-C--:B------:R-:W-:Y:S02]  /*262e0*/  @!P1 LEA.HI.X R7, R237, R3.reuse, R86, 0x2, P6 ;  /* 0x00000003ed079211 */ /* 0x080fe400030f1456 */
[----:B------:R-:W-:Y:S02]  /*262f0*/  ISETP.GE.AND P6, PT, R29, UR4, PT ;  /* 0x000000041d007c0c */ /* 0x000fe4000bfc6270 */
[----:B------:R-:W-:Y:S01]  /*26300*/  @!P0 LEA.HI.X R13, R235, R3, R8, 0x2, P5 ;  /* 0x00000003eb0d8211 */ /* 0x000fe200028f1408 */
[----:B------:R4:W-:Y:S01]  /*26310*/  @!P1 ST.E.64 desc[UR60][R6.64], R134 ;  /* 0x0000008606009985 */ /* 0x0009e2000c101b3c */
[----:B---3--:R-:W-:-:S03]  /*26320*/  @!P4 LEA R14, P5, R27, R2, 0x2 ;  /* 0x000000021b0ec211 */ /* 0x008fc600078a10ff */
[----:B------:R4:W-:Y:S01]  /*26330*/  @!P0 ST.E.64 desc[UR60][R12.64], R136 ;  /* 0x000000880c008985 */ /* 0x0009e2000c101b3c */
[-C--:B------:R-:W-:Y:S01]  /*26340*/  @!P4 LEA.HI.X R15, R27, R3.reuse, R0, 0x2, P5 ;  /* 0x000000031b0fc211 */ /* 0x080fe200028f1400 */
[----:B------:R-:W-:Y:S01]  /*26350*/  VIADD R27, R225, 0xb8 ;  /* 0x000000b8e11b7836 */ /* 0x000fe20000000000 */
[----:B------:R-:W-:Y:S02]  /*26360*/  SHF.R.S32.HI R0, RZ, 0x1f, R25 ;  /* 0x0000001fff007819 */ /* 0x000fe40000011419 */
[----:B0-----:R-:W-:Y:S01]  /*26370*/  @!P3 LEA R20, P5, R25, R2, 0x2 ;  /* 0x000000021914b211 */ /* 0x001fe200078a10ff */
[----:B------:R4:W-:Y:S01]  /*26380*/  @!P4 ST.E.64 desc[UR60][R14.64], R138 ;  /* 0x0000008a0e00c985 */ /* 0x0009e2000c101b3c */
[----:B------:R-:W-:Y:S02]  /*26390*/  ISETP.GE.AND P0, PT, R27, UR4, PT ;  /* 0x000000041b007c0c */ /* 0x000fe4000bf06270 */
[----:B------:R-:W-:Y:S02]  /*263a0*/  @!P3 LEA.HI.X R21, R25, R3, R0, 0x2, P5 ;  /* 0x000000031915b211 */ /* 0x000fe400028f1400 */
[----:B------:R-:W-:-:S02]  /*263b0*/  SHF.R.S32.HI R0, RZ, 0x1f, R29 ;  /* 0x0000001fff007819 */ /* 0x000fc4000001141d */
[C---:B------:R-:W-:Y:S01]  /*263c0*/  @!P6 LEA R24, P5, R29.reuse, R2, 0x2 ;  /* 0x000000021d18e211 */ /* 0x040fe200078a10ff */
[----:B------:R4:W-:Y:S03]  /*263d0*/  @!P3 ST.E.64 desc[UR60][R20.64], R110 ;  /* 0x0000006e1400b985 */ /* 0x0009e6000c101b3c */
[----:B------:R-:W-:-:S05]  /*263e0*/  @!P6 LEA.HI.X R25, R29, R3, R0, 0x2, P5 ;  /* 0x000000031d19e211 */ /* 0x000fca00028f1400 */
[----:B------:R4:W-:Y:S01]  /*263f0*/  @!P6 ST.E.64 desc[UR60][R24.64], R114 ;  /* 0x000000721800e985 */ /* 0x0009e2000c101b3c */
[----:B------:R-:W-:Y:S05]  /*26400*/  @P0 BRA `(.L_x_5950) ;  /* 0x0000000c00680947 */ /* 0x000fea0003800000 */
[----:B------:R-:W-:Y:S02]  /*26410*/  LEA R2, P0, R27, R2, 0x2 ;  /* 0x000000021b027211 */ /* 0x000fe400078010ff */
[----:B------:R-:W-:-:S04]  /*26420*/  SHF.R.S32.HI R0, RZ, 0x1f, R27 ;  /* 0x0000001fff007819 */ /* 0x000fc8000001141b */
[----:B------:R-:W-:-:S05]  /*26430*/  LEA.HI.X R3, R27, R3, R0, 0x2, P0 ;  /* 0x000000031b037211 */ /* 0x000fca00000f1400 */
[----:B------:R0:W-:Y:S01]  /*26440*/  ST.E.64 desc[UR60][R2.64], R118 ;  /* 0x0000007602007985 */ /* 0x0001e2000c101b3c */
[----:B------:R-:W-:Y:S05]  /*26450*/  BRA `(.L_x_5950) ;  /* 0x0000000c00547947 */ /* 0x000fea0003800000 */
.L_x_5941:
        /* <DEDUP_REMOVED lines=26> */
.L_x_5953:
[----:B------:R-:W2:Y:S01]  /*26600*/  LDL.LU R2, [R1+0x68] ;  /* 0x0000680001027983 */ /* 0x000ea20000300800 */
[----:B------:R-:W-:Y:S01]  /*26610*/  BSSY B1, `(.L_x_5954) ;  /* 0x0000035000017945 */ /* 0x000fe20003800000 */
[----:B------:R-:W-:Y:S02]  /*26620*/  SEL R33, R230, RZ, !P0 ;  /* 0x000000ffe6217207 */ /* 0x000fe40004000000 */
[----:B-----5:R-:W-:Y:S02]  /*26630*/  SHF.R.S32.HI R26, RZ, 0x1f, R25 ;  /* 0x0000001fff1a7819 */ /* 0x020fe40000011419 */
[----:B--2---:R-:W-:Y:S01]  /*26640*/  SEL R28, R2, RZ, !P0 ;  /* 0x000000ff021c7207 */ /* 0x004fe20004000000 */
        /* <DEDUP_REMOVED lines=15> */
[----:B-1----:R-:W1:Y:S08]  /*26740*/  @P1 LDC R8, c[0x0][0xbec] ;  /* 0x0002fb00ff081b82 */ /* 0x002e700000000800 */
[----:B------:R-:W0:Y:S08]  /*26750*/  LDC.64 R4, c[0x0][R24+0x210] ;  /* 0x0000840018047b82 */ /* 0x000e300000000a00 */
[----:B------:R-:W5:Y:S01]  /*26760*/  @P1 LDC R31, c[0x0][0xbf0] ;  /* 0x0002fc00ff1f1b82 */ /* 0x000f620000000800 */
[----:B-1----:R-:W-:-:S07]  /*26770*/  @P1 IMAD.HI.U32 R8, R35, R8, RZ ;  /* 0x0000000823081227 */ /* 0x002fce00078e00ff */
[----:B--2---:R-:W1:Y:S01]  /*26780*/  @!P0 LDC R2, c[0x0][0xb50] ;  /* 0x0002d400ff028b82 */ /* 0x004e620000000800 */
        /* <DEDUP_REMOVED lines=10> */
[----:B------:R-:W-:Y:S02]  /*26830*/  IMAD.MOV R12, RZ, RZ, -R27 ;  /* 0x000000ffff0c7224 */ /* 0x000fe400078e0a1b */
[----:B------:R-:W-:Y:S02]  /*26840*/  IMAD.IADD R31, R21, 0x1, R31 ;  /* 0x00000001151f7824 */ /* 0x000fe400078e021f */
[----:B------:R-:W-:-:S04]  /*26850*/  IMAD.WIDE.U32 R6, R14, R13, RZ ;  /* 0x0000000d0e067225 */ /* 0x000fc800078e00ff */
[----:B------:R-:W-:Y:S02]  /*26860*/  IMAD R15, R15, R13, RZ ;  /* 0x0000000d0f0f7224 */ /* 0x000fe400078e02ff */
[----:B------:R-:W-:Y:S01]  /*26870*/  IMAD R13, R37, R12, R35 ;  /* 0x0000000c250d7224 */ /* 0x000fe200078e0223 */
[----:B------:R-:W-:Y:S01]  /*26880*/  IADD3.X R12, R31, R29, R26, P1, P3 ;  /* 0x0000001d1f0c7210 */ /* 0x000fe20000fe641a */
[----:B------:R-:W-:Y:S01]  /*26890*/  IMAD.IADD R15, R7, 0x1, R15 ;  /* 0x00000001070f7824 */ /* 0x000fe200078e020f */
[----:B------:R-:W-:Y:S01]  /*268a0*/  IADD3 R6, P0, P1, R27, R8, R6 ;  /* 0x000000081b067210 */ /* 0x000fe2000791e006 */
[----:B0-----:R-:W-:Y:S01]  /*268b0*/  IMAD R5, R5, R13, RZ ;  /* 0x0000000d05057224 */ /* 0x001fe200078e02ff */
[----:B------:R-:W-:-:S04]  /*268c0*/  SHF.R.S32.HI R27, RZ, 0x1f, R27 ;  /* 0x0000001fff1b7819 */ /* 0x000fc8000001141b */
[----:B------:R-:W-:Y:S02]  /*268d0*/  IADD3.X R7, R27, R12, R15, P0, P1 ;  /* 0x0000000c1b077210 */ /* 0x000fe400007e240f */
[----:B------:R-:W-:-:S05]  /*268e0*/  SHF.R.S32.HI R15, RZ, 0x1f, R13 ;  /* 0x0000001fff0f7819 */ /* 0x000fca000001140d */
[C---:B------:R-:W-:Y:S02]  /*268f0*/  IMAD R15, R4.reuse, R15, R5 ;  /* 0x0000000f040f7224 */ /* 0x040fe400078e0205 */
[----:B------:R-:W-:-:S04]  /*26900*/  IMAD.WIDE.U32 R4, R4, R13, R6 ;  /* 0x0000000d04047225 */ /* 0x000fc800078e0006 */
[----:B------:R-:W-:Y:S01]  /*26910*/  IMAD.IADD R5, R5, 0x1, R15 ;  /* 0x0000000105057824 */ /* 0x000fe200078e020f */
[----:B-1----:R-:W-:-:S04]  /*26920*/  LEA R2, P0, R4, R2, 0x2 ;  /* 0x0000000204027211 */ /* 0x002fc800078010ff */
[----:B--2---:R-:W-:Y:S01]  /*26930*/  LEA.HI.X R3, R4, R3, R5, 0x2, P0 ;  /* 0x0000000304037211 */ /* 0x004fe200000f1405 */
[----:B------:R-:W-:-:S05]  /*26940*/  IMAD.MOV.U32 R5, RZ, RZ, -0x800000 ;  /* 0xff800000ff057424 */ /* 0x000fca00078e00ff */
[----:B------:R2:W-:Y:S03]  /*26950*/  STG.E desc[UR60][R2.64], R5 ;  /* 0x0000000502007986 */ /* 0x0005e6000c10193c */
.L_x_5955:
[----:B------:R-:W-:Y:S05]  /*26960*/  BSYNC B1 ;  /* 0x0000000000017941 */ /* 0x000fea0003800000 */
.L_x_5954:
        /* <DEDUP_REMOVED lines=23> */
[----:B-1----:R-:W-:Y:S02]  /*26ae0*/  IMAD.IADD R8, R223, 0x1, R4 ;  /* 0x00000001df087824 */ /* 0x002fe400078e0204 */
        /* <DEDUP_REMOVED lines=33> */
[----:B------:R1:W2:Y:S01]  /*26d00*/  SHFL.IDX PT, R2, R4, RZ, 0x181f ;  /* 0x00181fff04027589 */ /* 0x0002a200000e0000 */
[----:B------:R-:W-:Y:S01]  /*26d10*/  VIADD R15, R21, 0x80 ;  /* 0x00000080150f7836 */ /* 0x000fe20000000000 */
[----:B------:R-:W-:Y:S02]  /*26d20*/  SHF.R.S32.HI R14, RZ, 0x1f, R21 ;  /* 0x0000001fff0e7819 */ /* 0x000fe40000011415 */
[----:B------:R1:W3:Y:S01]  /*26d30*/  SHFL.IDX PT, R0, R5, RZ, 0x181f ;  /* 0x00181fff05007589 */ /* 0x0002e200000e0000 */
[----:B------:R-:W-:Y:S02]  /*26d40*/  SHF.R.S32.HI R6, RZ, 0x1f, R7 ;  /* 0x0000001fff067819 */ /* 0x000fe40000011407 */
[----:B------:R-:W-:Y:S01]  /*26d50*/  SHF.R.S32.HI R12, RZ, 0x1f, R15 ;  /* 0x0000001fff0c7819 */ /* 0x000fe2000001140f */
[----:B------:R-:W-:Y:S06]  /*26d60*/  @P2 BRA `(.L_x_5957) ;  /* 0x0000000000342947 */ /* 0x000fec0003800000 */
[----:B------:R-:W-:Y:S02]  /*26d70*/  ULDC UR4, c[0x0][0xac8] ;  /* 0x0002b20000047ab9 */ /* 0x000fe40000000800 */
[----:B------:R-:W-:Y:S02]  /*26d80*/  ISETP.GE.AND P4, PT, R21, UR4, PT ;  /* 0x0000000415007c0c */ /* 0x000fe4000bf86270 */
[----:B------:R-:W-:Y:S02]  /*26d90*/  ISETP.GE.AND P3, PT, R7, UR4, PT ;  /* 0x0000000407007c0c */ /* 0x000fe4000bf66270 */
[----:B------:R-:W-:-:S09]  /*26da0*/  ISETP.GE.AND P2, PT, R15, UR4, PT ;  /* 0x000000040f007c0c */ /* 0x000fd2000bf46270 */
[-C--:B--2---:R-:W-:Y:S02]  /*26db0*/  @!P4 LEA R24, P6, R21, R2.reuse, 0x1 ;  /* 0x000000021518c211 */ /* 0x084fe400078c08ff */
[----:B------:R-:W-:Y:S02]  /*26dc0*/  @!P3 LEA R26, P5, R7, R2, 0x1 ;  /* 0x00000002071ab211 */ /* 0x000fe400078a08ff */
[----:B---3--:R-:W-:Y:S02]  /*26dd0*/  @!P4 LEA.HI.X R25, R21, R0, R14, 0x1, P6 ;  /* 0x000000001519c211 */ /* 0x008fe400030f0c0e */
[----:B------:R-:W-:Y:S02]  /*26de0*/  @!P2 LEA R2, P6, R15, R2, 0x1 ;  /* 0x000000020f02a211 */ /* 0x000fe400078c08ff */
[-C--:B------:R-:W-:Y:S01]  /*26df0*/  @!P3 LEA.HI.X R27, R7, R0.reuse, R6, 0x1, P5 ;  /* 0x00000000071bb211 */ /* 0x080fe200028f0c06 */
[----:B------:R4:W-:Y:S01]  /*26e00*/  @!P4 ST.E.128 desc[UR60][R24.64], RZ ;  /* 0x000000ff1800c985 */ /* 0x0009e2000c101d3c */
[----:B------:R-:W-:-:S03]  /*26e10*/  @!P2 LEA.HI.X R3, R15, R0, R12, 0x1, P6 ;  /* 0x000000000f03a211 */ /* 0x000fc600030f0c0c */
[----:B------:R4:W-:Y:S04]  /*26e20*/  @!P3 ST.E.128 desc[UR60][R26.64], RZ ;  /* 0x000000ff1a00b985 */ /* 0x0009e8000c101d3c */
[----:B------:R4:W-:Y:S02]  /*26e30*/  @!P2 ST.E.128 desc[UR60][R2.64], RZ ;  /* 0x000000ff0200a985 */ /* 0x0009e4000c101d3c */
.L_x_5957:
[----:B------:R-:W-:Y:S05]  /*26e40*/  BSYNC B1 ;  /* 0x0000000000017941 */ /* 0x000fea0003800000 */
.L_x_5956:
[----:B---3--:R3:W0:Y:S01]  /*26e50*/  SHFL.IDX PT, R0, R5, 0x1, 0x181f ;  /* 0x00381f0005007f89 */ /* 0x00862200000e0000 */
[----:B------:R-:W-:Y:S03]  /*26e60*/  BSSY B1, `(.L_x_5958) ;  /* 0x0000010000017945 */ /* 0x000fe60003800000 */
[----:B--2-4-:R3:W2:Y:S01]  /*26e70*/  SHFL.IDX PT, R2, R4, 0x1, 0x181f ;  /* 0x00381f0004027f89 */ /* 0x0146a200000e0000 */
[----:B------:R-:W-:Y:S05]  /*26e80*/  @P0 BRA `(.L_x_5959) ;  /* 0x0000000000340947 */ /* 0x000fea0003800000 */
[----:B------:R-:W-:Y:S02]  /*26e90*/  ULDC UR4, c[0x0][0xac8] ;  /* 0x0002b20000047ab9 */ /* 0x000fe40000000800 */
        /* <DEDUP_REMOVED lines=12> */
.L_x_5959:
[----:B------:R-:W-:Y:S05]  /*26f60*/  BSYNC B1 ;  /* 0x0000000000017941 */ /* 0x000fea0003800000 */
.L_x_5958:
[----:B0-----:R0:W0:Y:S01]  /*26f70*/  SHFL.IDX PT, R0, R5, 0x2, 0x181f ;  /* 0x00581f0005007f89 */ /* 0x00102200000e0000 */
[----:B------:R-:W-:Y:S03]  /*26f80*/  BSSY B1, `(.L_x_5960) ;  /* 0x0000010000017945 */ /* 0x000fe60003800000 */
[----:B--2-4-:R2:W4:Y:S01]  /*26f90*/  SHFL.IDX PT, R2, R4, 0x2, 0x181f ;  /* 0x00581f0004027f89 */ /* 0x01452200000e0000 */
        /* <DEDUP_REMOVED lines=14> */
.L_x_5961:
[----:B------:R-:W-:Y:S05]  /*27080*/  BSYNC B1 ;  /* 0x0000000000017941 */ /* 0x000fea0003800000 */
.L_x_5960:
[----:B0-----:R-:W-:Y:S01]  /*27090*/  VIADD R0, R8, 0x60 ;  /* 0x0000006008007836 */ /* 0x001fe20000000000 */
[----:B-1-3--:R-:W0:Y:S04]  /*270a0*/  SHFL.IDX PT, R5, R5, 0x3, 0x181f ;  /* 0x00781f0005057f89 */ /* 0x00ae2800000e0000 */
[----:B------:R-:W-:Y:S01]  /*270b0*/  ISETP.GE.AND P0, PT, R0, R13, PT ;  /* 0x0000000d0000720c */ /* 0x000fe20003f06270 */
[----:B----4-:R1:W3:-:S12]  /*270c0*/  SHFL.IDX PT, R2, R4, 0x3, 0x181f ;  /* 0x00781f0004027f89 */ /* 0x0102d800000e0000 */
[----:B-1----:R-:W-:Y:S05]  /*270d0*/  @P0 BRA `(.L_x_5950) ;  /* 0x0000000000340947 */ /* 0x002fea0003800000 */
        /* <DEDUP_REMOVED lines=13> */
.L_x_5950:
[----:B------:R-:W-:Y:S05]  /*271b0*/  BSYNC B0 ;  /* 0x0000000000007941 */ /* 0x000fea0003800000 */
.L_x_5940:
[----:B------:R-:W-:Y:S02]  /*271c0*/  ULDC UR4, c[0x0][0xc3c] ;  /* 0x00030f0000047ab9 */ /* 0x000fe40000000800 */
[----:B-1----:R-:W-:-:S13]  /*271d0*/  ISETP.GE.AND P0, PT, R11, UR4, PT ;  /* 0x000000040b007c0c */ /* 0x002fda000bf06270 */
[----:B------:R-:W-:Y:S05]  /*271e0*/  @!P0 BRA `(.L_x_5962) ;  /* 0xfffffda000308947 */ /* 0x000fea000383ffff */
[----:B------:R-:W-:Y:S05]  /*271f0*/  BRA `(.L_x_5731) ;  /* 0x00000090002c7947 */ /* 0x000fea0003800000 */
.L_x_5729:
        /* <DEDUP_REMOVED lines=20> */
.L_x_5963:
        /* <DEDUP_REMOVED lines=43> */
.L_x_5967:
        /* <DEDUP_REMOVED lines=39> */
.L_x_5965:
        /* <DEDUP_REMOVED lines=12> */
.L_x_5968:
        /* <DEDUP_REMOVED lines=63> */
.L_x_5969:
        /* <DEDUP_REMOVED lines=61> */
.L_x_5970:
[----:B01----:R-:W-:-:S05]  /*280e0*/  LOP3.LUT R3, RZ, R2, RZ, 0x33, !PT ;  /* 0x00000002ff037212 */ /* 0x003fca00078e33ff */
[----:B------:R-:W-:-:S05]  /*280f0*/  IMAD.IADD R2, R4, 0x1, R3 ;  /* 0x0000000104027824 */ /* 0x000fca00078e0203 */
[----:B------:R1:W-:Y:S01]  /*28100*/  STL [R1+0x4], R2 ;  /* 0x0000040201007387 */ /* 0x0003e20000100800 */
[----:B------:R-:W-:Y:S05]  /*28110*/  BRA `(.L_x_5971) ;  /* 0x0000000000107947 */ /* 0x000fea0003800000 */
.L_x_5966:
[----:B------:R-:W-:Y:S01]  /*28120*/  IMAD.U32 R2, RZ, RZ, UR6 ;  /* 0x00000006ff027e24 */ /* 0x000fe2000f8e00ff */
[----:B------:R0:W-:Y:S04]  /*28130*/  STL [R1+0x4], RZ ;  /* 0x000004ff01007387 */ /* 0x0001e80000100800 */
[----:B------:R0:W-:Y:S04]  /*28140*/  STL [R1+0x8], RZ ;  /* 0x000008ff01007387 */ /* 0x0001e80000100800 */
[----:B------:R0:W-:Y:S02]  /*28150*/  STL [R1], R2 ;  /* 0x0000000201007387 */ /* 0x0001e40000100800 */
.L_x_5971:
        /* <DEDUP_REMOVED lines=10> */
.L_x_5964:
        /* <DEDUP_REMOVED lines=10> */
[----:B------:R-:W4:Y:S01]  /*282a0*/  S2UR UR5, SR_CgaCtaId ;  /* 0x00000000000579c3 */ /* 0x000f220000008800 */
[----:B------:R-:W-:Y:S01]  /*282b0*/  LOP3.LUT R5, R6, 0x7f, RZ, 0xc0, !PT ;  /* 0x0000007f06057812 */ /* 0x000fe200078ec0ff */
[----:B------:R-:W-:Y:S01]  /*282c0*/  UMOV UR4, 0x400 ;  /* 0x0000040000047882 */ /* 0x000fe20000000000 */
[----:B------:R-:W-:Y:S01]  /*282d0*/  BSSY B8, `(.L_x_5972) ;  /* 0x00007c3000087945 */ /* 0x000fe20003800000 */
[----:B------:R-:W-:Y:S01]  /*282e0*/  IMAD.MOV.U32 R19, RZ, RZ, RZ ;  /* 0x000000ffff137224 */ /* 0x000fe200078e00ff */
[C---:B------:R-:W-:Y:S01]  /*282f0*/  ISETP.NE.AND P1, PT, R5.reuse, RZ, PT ;  /* 0x000000ff0500720c */ /* 0x040fe20003f25270 */
[----:B01----:R-:W-:Y:S01]  /*28300*/  IMAD.SHL.U32 R2, R5, 0x8, RZ ;  /* 0x0000000805027824 */ /* 0x003fe200078e00ff */
[----:B------:R-:W-:Y:S01]  /*28310*/  ULDC.64 UR36, c[0x0][0x198] ;  /* 0x0000660000247ab9 */ /* 0x000fe20000000a00 */
        /* <DEDUP_REMOVED lines=21> */
[----:B------:R-:W-:Y:S02]  /*28470*/  IMAD R2, R3, 0x2, R18 ;  /* 0x0000000203027824 */ /* 0x000fe400078e0212 */
[----:B------:R-:W-:-:S03]  /*28480*/  IMAD.MOV.U32 R3, RZ, RZ, 0x1 ;  /* 0x00000001ff037424 */ /* 0x000fc600078e00ff */
[----:B------:R0:W-:Y:S01]  /*28490*/  STL [R1+0x30], R2 ;  /* 0x0000300201007387 */ /* 0x0001e20000100800 */
[----:B------:R-:W-:-:S03]  /*284a0*/  @P0 LOP3.LUT R4, R4, 0x8, RZ, 0xfc, !PT ;  /* 0x0000000804040812 */ /* 0x000fc600078efcff */
[----:B------:R-:W-:Y:S04]  /*284b0*/  STL [R1+0x64], RZ ;  /* 0x000064ff01007387 */ /* 0x000fe80000100800 */
[----:B------:R-:W-:Y:S01]  /*284c0*/  STL [R1+0x10], R4 ;  /* 0x0000100401007387 */ /* 0x000fe20000100800 */
[----:B0-----:R-:W-:-:S05]  /*284d0*/  IMAD.MOV.U32 R2, RZ, RZ, 0x1 ;  /* 0x00000001ff027424 */ /* 0x001fca00078e00ff */
[----:B------:R0:W-:Y:S04]  /*284e0*/  STL [R1+0x24], R2 ;  /* 0x0000240201007387 */ /* 0x0001e80000100800 */
[----:B------:R1:W-:Y:S04]  /*284f0*/  STL [R1+0x20], RZ ;  /* 0x000020ff01007387 */ /* 0x0003e80000100800 */
[----:B------:R1:W-:Y:S01]  /*28500*/  STL [R1+0x18], R3 ;  /* 0x0000180301007387 */ /* 0x0003e20000100800 */
[C---:B0-----:R-:W-:Y:S02]  /*28510*/  LOP3.LUT R2, R0.reuse, 0x40, RZ, 0xfc, !PT ;  /* 0x0000004000027812 */ /* 0x041fe400078efcff */
[----:B------:R-:W-:-:S07]  /*28520*/  LOP3.LUT R0, R0, 0x80, RZ, 0xfc, !PT ;  /* 0x0000008000007812 */ /* 0x000fce00078efcff */
.L_x_6126:
[----:B------:R-:W2:Y:S01]  /*28530*/  LDL R0, [R1+0xc] ;  /* 0x00000c0001007983 */ /* 0x000ea20000100800 */
[----:B-1----:R-:W2:Y:S01]  /*28540*/  LDC.64 R2, c[0x0][0xc88] ;  /* 0x00032200ff027b82 */ /* 0x002ea20000000a00 */
[----:B------:R-:W-:Y:S05]  /*28550*/  YIELD ;  /* 0x0000000000007946 */ /* 0x000fea0003800000 */
[----:B------:R-:W-:Y:S01]  /*28560*/  ULDC.64 UR4, c[0x0][0xa28] ;  /* 0x00028a0000047ab9 */ /* 0x000fe20000000a00 */
[----:B------:R-:W-:Y:S01]  /*28570*/  ULDC.64 UR10, c[0x0][0xa18] ;  /* 0x00028600000a7ab9 */ /* 0x000fe20000000a00 */
[----:B------:R-:W-:Y:S01]  /*28580*/  ISETP.NE.U32.AND P0, PT, RZ, UR4, PT ;  /* 0x00000004ff007c0c */ /* 0x000fe2000bf05070 */
[----:B------:R-:W-:Y:S01]  /*28590*/  ULDC.64 UR6, c[0x0][0xa08] ;  /* 0x0002820000067ab9 */ /* 0x000fe20000000a00 */
[----:B--2---:R-:W-:Y:S01]  /*285a0*/  IMAD.WIDE R2, R0, 0x4, R2 ;  /* 0x0000000400027825 */ /* 0x004fe200078e0202 */
[----:B------:R-:W-:-:S04]  /*285b0*/  ULDC.64 UR8, c[0x0][0xa10] ;  /* 0x0002840000087ab9 */ /* 0x000fc80000000a00 */
[----:B0-----:R-:W2:Y:S01]  /*285c0*/  LDG.E R4, desc[UR60][R2.64] ;  /* 0x0000003c02047981 */ /* 0x001ea2000c1e1900 */
[----:B------:R-:W-:Y:S01]  /*285d0*/  ISETP.NE.AND.EX P0, PT, RZ, UR5, PT, P0 ;  /* 0x00000005ff007c0c */ /* 0x000fe2000bf05300 */
[----:B------:R-:W-:Y:S01]  /*285e0*/  IMAD.MOV.U32 R0, RZ, RZ, RZ ;  /* 0x000000ffff007224 */ /* 0x000fe200078e00ff */
[----:B------:R-:W-:-:S04]  /*285f0*/  ISETP.NE.U32.AND P3, PT, RZ, UR10, PT ;  /* 0x0000000aff007c0c */ /* 0x000fc8000bf65070 */
[----:B------:R-:W-:Y:S01]  /*28600*/  ISETP.NE.AND.EX P3, PT, RZ, UR11, PT, P3 ;  /* 0x0000000bff007c0c */ /* 0x000fe2000bf65330 */
[----:B------:R-:W-:Y:S01]  /*28610*/  IMAD.MOV.U32 R12, RZ, RZ, RZ ;  /* 0x000000ffff0c7224 */ /* 0x000fe200078e00ff */
[----:B--2---:R-:W-:Y:S01]  /*28620*/  SHF.R.S32.HI R5, RZ, 0x1f, R4 ;  /* 0x0000001fff057819 */ /* 0x004fe20000011404 */
[----:B------:R-:W-:-:S04]  /*28630*/  IMAD.SHL.U32 R15, R4, 0x4, RZ ;  /* 0x00000004040f7824 */ /* 0x000fc800078e00ff */
        /* <DEDUP_REMOVED lines=45> */
[----:B------:R-:W2:Y:S04]  /*28910*/  LDG.E R12, desc[UR60][R2.64] ;  /* 0x0000003c020c7981 */ /* 0x000ea8000c1e1900 */
[----:B------:R-:W2:Y:S02]  /*28920*/  LDG.E R2, desc[UR60][R2.64+0x4] ;  /* 0x0000043c02027981 */ /* 0x000ea4000c1e1900 */
[----:B--2--5:R-:W-:-:S05]  /*28930*/  IMAD.IADD R13, R2, 0x1, -R12 ;  /* 0x00000001020d7824 */ /* 0x024fca00078e0a0c */
[----:B------:R0:W-:Y:S02]  /*28940*/  STL [R1+0x50], R13 ;  /* 0x0000500d01007387 */ /* 0x0001e40000100800 */
.L_x_5973:
        /* <DEDUP_REMOVED lines=14> */
[----:B-1----:R-:W-:-:S04]  /*28a30*/  IADD3 R2, P1, R15, UR4, RZ ;  /* 0x000000040f027c10 */ /* 0x002fc8000ff3e0ff */
[----:B------:R-:W-:-:S05]  /*28a40*/  IADD3.X R3, R14, UR5, RZ, P1, !PT ;  /* 0x000000050e037c10 */ /* 0x000fca0008ffe4ff */
[----:B------:R2:W5:Y:S01]  /*28a50*/  LDG.E R8, desc[UR60][R2.64] ;  /* 0x0000003c02087981 */ /* 0x000562000c1e1900 */
[----:B------:R-:W-:Y:S05]  /*28a60*/  BRA `(.L_x_5975) ;  /* 0x0000000000107947 */ /* 0x000fea0003800000 */
.L_x_5974:
[----:B------:R-:W-:Y:S05]  /*28a70*/  @!P2 BRA `(.L_x_5975) ;  /* 0x00000000000ca947 */ /* 0x000fea0003800000 */
[----:B------:R-:W2:Y:S04]  /*28a80*/  LDG.E R8, desc[UR60][R6.64] ;  /* 0x0000003c06087981 */ /* 0x000ea8000c1e1900 */
[----:B------:R-:W2:Y:S02]  /*28a90*/  LDG.E R6, desc[UR60][R6.64+0x4] ;  /* 0x0000043c06067981 */ /* 0x000ea4000c1e1900 */
[----:B--2---:R-:W-:-:S07]  /*28aa0*/  IMAD.IADD R8, R6, 0x1, -R8 ;  /* 0x0000000106087824 */ /* 0x004fce00078e0a08 */
.L_x_5975:
[----:B-12---:R-:W2:Y:S01]  /*28ab0*/  @P0 LDG.E R2, desc[UR60][R4.64] ;  /* 0x0000003c04020981 */ /* 0x006ea2000c1e1900 */
[----:B------:R-:W1:Y:S03]  /*28ac0*/  LDC R3, c[0x0][0x448] ;  /* 0x00011200ff037b82 */ /* 0x000e660000000800 */
[----:B------:R-:W3:Y:S04]  /*28ad0*/  LDL R6, [R1+0x4] ;  /* 0x0000040001067983 */ /* 0x000ee80000100800 */
[----:B------:R4:W2:Y:S01]  /*28ae0*/  @P0 LDG.E R4, desc[UR60][R4.64+0x4] ;  /* 0x0000043c04040981 */ /* 0x0008a2000c1e1900 */
[----:B-1----:R-:W-:-:S13]  /*28af0*/  ISETP.NE.AND P1, PT, R3, 0x1, PT ;  /* 0x000000010300780c */ /* 0x002fda0003f25270 */
[----:B------:R-:W1:Y:S08]  /*28b00*/  @P1 LDC R3, c[0x0][0x44c] ;  /* 0x00011300ff031b82 */ /* 0x000e700000000800 */
[----:B----4-:R-:W4:Y:S01]  /*28b10*/  @P1 LDC R5, c[0x0][0x450] ;  /* 0x00011400ff051b82 */ /* 0x010f220000000800 */
[----:B-----5:R-:W-:Y:S01]  /*28b20*/  IMAD.IADD R7, R8, 0x1, -R0 ;  /* 0x0000000108077824 */ /* 0x020fe200078e0a00 */
[----:B------:R-:W-:-:S05]  /*28b30*/  LOP3.LUT R11, R17, 0xff, RZ, 0xc0, !PT ;  /* 0x000000ff110b7812 */ /* 0x000fca00078ec0ff */
[----:B------:R0:W-:Y:S01]  /*28b40*/  STL [R1+0x60], R11 ;  /* 0x0000600b01007387 */ /* 0x0001e20000100800 */
[----:B------:R-:W-:Y:S01]  /*28b50*/  BSSY B0, `(.L_x_5976) ;  /* 0x0000034000007945 */ /* 0x000fe20003800000 */
[----:B------:R-:W-:Y:S01]  /*28b60*/  SHF.R.U32.HI R17, RZ, 0x10, R17 ;  /* 0x00000010ff117819 */ /* 0x000fe20000011611 */
[----:B--2---:R-:W-:Y:S02]  /*28b70*/  @P0 IMAD.IADD R9, R4, 0x1, -R2 ;  /* 0x0000000104090824 */ /* 0x004fe400078e0a02 */
[----:B---3--:R-:W-:-:S04]  /*28b80*/  IMAD.SHL.U32 R2, R6, 0x80, RZ ;  /* 0x0000008006027824 */ /* 0x008fc800078e00ff */
[----:B------:R-:W-:-:S04]  /*28b90*/  VIADD R2, R2, 0x7f ;  /* 0x0000007f02027836 */ /* 0x000fc80000000000 */
[----:B-1----:R-:W-:-:S04]  /*28ba0*/  @P1 IMAD.HI.U32 R0, R2, R3, RZ ;  /* 0x0000000302001227 */ /* 0x002fc800078e00ff */
[----:B------:R-:W-:Y:S01]  /*28bb0*/  IMAD.MOV.U32 R4, RZ, RZ, R2 ;  /* 0x000000ffff047224 */ /* 0x000fe200078e0002 */
[----:B----4-:R-:W-:Y:S01]  /*28bc0*/  @P1 SHF.R.U32.HI R4, RZ, R5, R0 ;  /* 0x00000005ff041219 */ /* 0x010fe20000011600 */
[----:B------:R-:W-:Y:S02]  /*28bd0*/  IMAD.IADD R0, R7, 0x1, R9 ;  /* 0x0000000107007824 */ /* 0x000fe400078e0209 */
[----:B------:R-:W-:Y:S02]  /*28be0*/  IMAD.MOV.U32 R2, RZ, RZ, RZ ;  /* 0x000000ffff027224 */ /* 0x000fe400078e00ff */
[C---:B------:R-:W-:Y:S01]  /*28bf0*/  VIADD R3, R0.reuse, 0x6f ;  /* 0x0000006f00037836 */ /* 0x040fe20000000000 */
[----:B------:R-:W-:-:S03]  /*28c00*/  IADD3 R21, R0, 0x70, -R13 ;  /* 0x0000007000157810 */ /* 0x000fc60007ffe80d */
[----:B------:R-:W-:-:S04]  /*28c10*/  IMAD.HI R5, R3, -0x6db6db6d, R2 ;  /* 0x9249249303057827 */ /* 0x000fc800078e0202 */
[----:B------:R-:W-:-:S04]  /*28c20*/  IMAD.IADD R3, R21, 0x1, R4 ;  /* 0x0000000115037824 */ /* 0x000fc800078e0204 */
[----:B------:R-:W-:Y:S01]  /*28c30*/  IMAD.HI R2, R3, -0x6db6db6d, R2 ;  /* 0x9249249303027827 */ /* 0x000fe200078e0202 */
[----:B------:R-:W-:-:S04]  /*28c40*/  SHF.R.U32.HI R20, RZ, 0x1f, R5 ;  /* 0x0000001fff147819 */ /* 0x000fc80000011605 */
[----:B------:R-:W-:Y:S02]  /*28c50*/  SHF.R.U32.HI R6, RZ, 0x1f, R2 ;  /* 0x0000001fff067819 */ /* 0x000fe40000011602 */
[----:B------:R-:W-:Y:S02]  /*28c60*/  LEA.HI.SX32 R20, R5, R20, 0x1a ;  /* 0x0000001405147211 */ /* 0x000fe400078fd2ff */
[----:B------:R-:W-:-:S04]  /*28c70*/  LEA.HI.SX32 R6, R2, R6, 0x1a ;  /* 0x0000000602067211 */ /* 0x000fc800078fd2ff */
[----:B------:R-:W-:-:S04]  /*28c80*/  VIMNMX R6, R20, R6, PT ;  /* 0x0000000614067248 */ /* 0x000fc80003fe0100 */
[----:B------:R-:W-:Y:S01]  /*28c90*/  ISETP.GE.AND P1, PT, R6, 0x1, PT ;  /* 0x000000010600780c */ /* 0x000fe20003f26270 */
[----:B------:R-:W-:-:S12]  /*28ca0*/  IMAD.MOV.U32 R0, RZ, RZ, RZ ;  /* 0x000000ffff007224 */ /* 0x000fd800078e00ff */
        /* <DEDUP_REMOVED lines=30> */
.L_x_5977:
[----:B------:R-:W-:Y:S05]  /*28e90*/  BSYNC B0 ;  /* 0x0000000000007941 */ /* 0x000fea0003800000 */
.L_x_5976:
        /* <DEDUP_REMOVED lines=8> */
[----:B------:R-:W-:Y:S02]  /*28f20*/  ISETP.GT.AND P1, PT, R2, R0, PT ;  /* 0x000000000200720c */ /* 0x000fe40003f24270 */
[----:B------:R-:W-:-:S05]  /*28f30*/  SHF.R.U32.HI R4, RZ, 0x4, R0 ;  /* 0x00000004ff047819 */ /* 0x000fca0000011600 */
[----:B------:R-:W-:-:S04]  /*28f40*/  IMAD.WIDE.U32 R4, R4, 0x24924925, RZ ;  /* 0x2492492504047825 */ /* 0x000fc800078e00ff */
[----:B------:R-:W-:Y:S02]  /*28f50*/  IMAD.MOV.U32 R9, RZ, RZ, R5 ;  /* 0x000000ffff097224 */ /* 0x000fe400078e0005 */
[----:B------:R-:W-:Y:S02]  /*28f60*/  @P1 VIADD R3, R2, 0x6f ;  /* 0x0000006f02031836 */ /* 0x000fe40000000000 */
[----:B------:R-:W-:Y:S02]  /*28f70*/  @P1 IMAD.MOV.U32 R2, RZ, RZ, RZ ;  /* 0x000000ffff021224 */ /* 0x000fe400078e00ff */
[----:B------:R-:W-:Y:S02]  /*28f80*/  IMAD.MOV.U32 R7, RZ, RZ, R9 ;  /* 0x000000ffff077224 */ /* 0x000fe400078e0009 */
        /* <DEDUP_REMOVED lines=12> */
.L_x_6169:
[----:B-1----:R-:W-:Y:S02]  /*29050*/  ISETP.NE.AND P0, PT, R14, RZ, PT ;  /* 0x000000ff0e00720c */ /* 0x002fe40003f05270 */
[----:B------:R-:W-:-:S11]  /*29060*/  PLOP3.LUT P2, PT, PT, PT, PT, 0x8, 0x0 ;  /* 0x000000000000781c */ /* 0x000fd60003f4e170 */
[----:B------:R-:W-:Y:S05]  /*29070*/  @P0 BRA `(.L_x_5981) ;  /* 0x00000000000c0947 */ /* 0x000fea0003800000 */
[----:B------:R-:W-:-:S03]  /*29080*/  UMOV UR4, 0xffffffff ;  /* 0xffffffff00047882 */ /* 0x000fc60000000000 */
[----:B------:R-:W-:Y:S05]  /*29090*/  BRA.DIV UR4, `(.L_x_5982) ;  /* 0x0000007e04807947 */ /* 0x000fea000b800000 */
[----:B------:R-:W-:-:S13]  /*290a0*/  ELECT P2, URZ, PT ;  /* 0x00000000003f782f */ /* 0x000fda0003840000 */
.L_x_5981:
        /* <DEDUP_REMOVED lines=9> */
.L_x_6172:
[----:B------:R-:W-:Y:S05]  /*29140*/  BSYNC B1 ;  /* 0x0000000000017941 */ /* 0x000fea0003800000 */
.L_x_5983:
        /* <DEDUP_REMOVED lines=12> */
.L_x_6173:
[----:B------:R-:W-:Y:S05]  /*29210*/  BSYNC B2 ;  /* 0x0000000000027941 */ /* 0x000fea0003800000 */
.L_x_5987:
        /* <DEDUP_REMOVED lines=8> */
.L_x_5990:
[----:B------:R-:W-:Y:S05]  /*292a0*/  BSYNC B2 ;  /* 0x0000000000027941 */ /* 0x000fea0003800000 */
.L_x_5989:
        /* <DEDUP_REMOVED lines=10> */
[----:B--2---:R-:W-:-:S02]  /*29350*/  IMAD R6, R2, 0xa800, R18 ;  /* 0x0000a80002067824 */ /* 0x004fc400078e0212 */
[----:B------:R-:W-:Y:S02]  /*29360*/  VIADD R2, R5, 0x36890 ;  /* 0x0003689005027836 */ /* 0x000fe40000000000 */
[----:B------:R-:W-:-:S07]  /*29370*/  VIADD R4, R6, 0x21400 ;  /* 0x0002140006047836 */ /* 0x000fce0000000000 */
.L_x_5991:
        /* <DEDUP_REMOVED lines=16> */
.L_x_5992:
        /* <DEDUP_REMOVED lines=16> */
.L_x_5993:
        /* <DEDUP_REMOVED lines=13> */
.L_x_6174:
[----:B------:R-:W-:Y:S05]  /*29650*/  BSYNC B2 ;  /* 0x0000000000027941 */ /* 0x000fea0003800000 */
.L_x_5994:
        /* <DEDUP_REMOVED lines=10> */
.L_x_5997:
[----:B------:R-:W-:Y:S05]  /*29700*/  BSYNC B2 ;  /* 0x0000000000027941 */ /* 0x000fea0003800000 */
.L_x_5996:
        /* <DEDUP_REMOVED lines=8> */
.L_x_5998:
        /* <DEDUP_REMOVED lines=15> */
.L_x_5999:
        /* <DEDUP_REMOVED lines=15> */
.L_x_6000:
        /* <DEDUP_REMOVED lines=10> */
.L_x_5986:
[----:B------:R-:W-:Y:S05]  /*29a10*/  BSYNC B1 ;  /* 0x0000000000017941 */ /* 0x000fea0003800000 */
.L_x_5985:
        /* <DEDUP_REMOVED lines=13> */
.L_x_6017:
        /* <DEDUP_REMOVED lines=13> */
.L_x_6175:
[----:B------:R-:W-:Y:S05]  /*29bc0*/  BSYNC B2 ;  /* 0x0000000000027941 */ /* 0x000fea0003800000 */
.L_x_6003:
        /* <DEDUP_REMOVED lines=8> */
.L_x_6006:
[----:B------:R-:W-:Y:S05]  /*29c50*/  BSYNC B2 ;  /* 0x0000000000027941 */ /* 0x000fea0003800000 */
.L_x_6005:
        /* <DEDUP_REMOVED lines=12> */
.L_x_6007:
        /* <DEDUP_REMOVED lines=16> */
.L_x_6008:
        /* <DEDUP_REMOVED lines=16> */
.L_x_6009:
        /* <DEDUP_REMOVED lines=13> */
.L_x_6176:
[----:B------:R-:W-:Y:S05]  /*29ff0*/  BSYNC B2 ;  /* 0x0000000000027941 */ /* 0x000fea0003800000 */
.L_x_6010:
        /* <DEDUP_REMOVED lines=10> */
.L_x_6013:
[----:B------:R-:W-:Y:S05]  /*2a0a0*/  BSYNC B2 ;  /* 0x0000000000027941 */ /* 0x000fea0003800000 */
.L_x_6012:
        /* <DEDUP_REMOVED lines=8> */
.L_x_6014:
        /* <DEDUP_REMOVED lines=15> */
.L_x_6015:
        /* <DEDUP_REMOVED lines=15> */
.L_x_6016:
        /* <DEDUP_REMOVED lines=10> */
.L_x_6002:
[----:B------:R-:W-:Y:S05]  /*2a3b0*/  BSYNC B1 ;  /* 0x0000000000017941 */ /* 0x000fea0003800000 */
.L_x_6001:
        /* <DEDUP_REMOVED lines=12> */
.L_x_5979:
[----:B------:R-:W-:Y:S05]  /*2a480*/  BSYNC B0 ;  /* 0x0000000000007941 */ /* 0x000fea0003800000 */
.L_x_5978:
        /* <DEDUP_REMOVED lines=12> */
[----:B-1----:R-:W-:Y:S01]  /*2a550*/  @P0 SHF.R.U32.HI R0, RZ, R3, R2 ;  /* 0x00000003ff000219 */ /* 0x002fe20000011602 */
[----:B------:R-:W-:-:S04]  /*2a560*/  IMAD.MOV.U32 R2, RZ, RZ, RZ ;  /* 0x000000ffff027224 */ /* 0x000fc800078e00ff */
[----:B------:R-:W-:-:S04]  /*2a570*/  IMAD.IADD R3, R21, 0x1, R0 ;  /* 0x0000000115037824 */ /* 0x000fc800078e0200 */
[----:B------:R-:W-:-:S05]  /*2a580*/  IMAD.HI R2, R3, -0x6db6db6d, R2 ;  /* 0x9249249303027827 */ /* 0x000fca00078e0202 */
        /* <DEDUP_REMOVED lines=34> */
.L_x_6019:
[----:B------:R-:W-:Y:S05]  /*2a7b0*/  BSYNC B0 ;  /* 0x0000000000007941 */ /* 0x000fea0003800000 */
.L_x_6018:
        /* <DEDUP_REMOVED lines=14> */
[----:B------:R-:W-:Y:S02]  /*2a8a0*/  VOTEU.ANY UR4, UPT, PT ;  /* 0x0000000000047886 */ /* 0x000fe400038e0100 */
[----:B------:R-:W0:Y:S08]  /*2a8b0*/  FLO.U32 R0, UR4 ;  /* 0x0000000400007d00 */ /* 0x000e3000080e0000 */
[----:B------:R-:W1:Y:S01]  /*2a8c0*/  POPC R4, UR4 ;  /* 0x0000000400047d09 */ /* 0x000e620008000000 */
[----:B0-----:R-:W-:-:S02]  /*2a8d0*/  ISETP.EQ.U32.AND P0, PT, R0, R3, PT ;  /* 0x000000030000720c */ /* 0x001fc40003f02070 */
[----:B------:R-:W1:Y:S11]  /*2a8e0*/  LDC.64 R2, c[0x0][0xc60] ;  /* 0x00031800ff027b82 */ /* 0x000e760000000a00 */
        /* <DEDUP_REMOVED lines=8> */
.L_x_6021:
        /* <DEDUP_REMOVED lines=20> */
.L_x_6024:
[----:B------:R-:W-:Y:S05]  /*2aab0*/  BSYNC B6 ;  /* 0x0000000000067941 */ /* 0x000fea0003800000 */
.L_x_6023:
        /* <DEDUP_REMOVED lines=20> */
.L_x_6027:
        /* <DEDUP_REMOVED lines=15> */
.L_x_6026:
[----:B------:R-:W-:Y:S05]  /*2acf0*/  BSYNC B6 ;  /* 0x0000000000067941 */ /* 0x000fea0003800000 */
.L_x_6025:
        /* <DEDUP_REMOVED lines=25> */
.L_x_6179:
        /* <DEDUP_REMOVED lines=11> */
.L_x_6182:
        /* <DEDUP_REMOVED lines=24> */
.L_x_6031:
[----:B-1----:R-:W2:Y:S01]  /*2b0c0*/  LDL R2, [R1+0x18] ;  /* 0x0000180001027983 */ /* 0x002ea20000100800 */
[----:B0-----:R-:W-:Y:S01]  /*2b0d0*/  IMAD R0, R19, 0x8, R18 ;  /* 0x0000000813007824 */ /* 0x001fe200078e0212 */
[----:B--2---:R-:W-:-:S04]  /*2b0e0*/  SHF.L.U32 R2, R2, 0x1f, RZ ;  /* 0x0000001f02027819 */ /* 0x004fc800000006ff */
[----:B------:R-:W0:Y:S02]  /*2b0f0*/  SYNCS.PHASECHK.TRANS64.TRYWAIT P0, [R0+URZ+0x36840], R2 ;  /* 0x03684002000075a7 */ /* 0x000e24000800017f */
[----:B0-----:R-:W-:Y:S05]  /*2b100*/  @!P0 BRA `(.L_x_6032) ;  /* 0x0000006000408947 */ /* 0x001fea0003800000 */
.L_x_6183:
        /* <DEDUP_REMOVED lines=10> */
.L_x_6033:
        /* <DEDUP_REMOVED lines=34> */
.L_x_6029:
        /* <DEDUP_REMOVED lines=40> */
.L_x_6035:
[----:B------:R-:W-:Y:S05]  /*2b650*/  BSYNC B6 ;  /* 0x0000000000067941 */ /* 0x000fea0003800000 */
.L_x_6034:
        /* <DEDUP_REMOVED lines=63> */
[----:B------:R-:W-:-:S05]  /*2ba50*/  SHF.R.U32.HI R11, RZ, 0x3, R11 ;  /* 0x00000003ff0b7819 */ /* 0x000fca000001160b */
[----:B------:R-:W-:-:S04]  /*2ba60*/  IMAD R0, R10, 0x80, R11 ;  /* 0x000000800a007824 */ /* 0x000fc800078e020b */
[----:B------:R-:W-:Y:S02]  /*2ba70*/  VIADD R5, R0, 0x10 ;  /* 0x0000001000057836 */ /* 0x000fe40000000000 */
[----:B--2---:R-:W-:Y:S02]  /*2ba80*/  IMAD R2, R6, R7, RZ ;  /* 0x0000000706027224 */ /* 0x004fe400078e02ff */
        /* <DEDUP_REMOVED lines=74> */
[----:B------:R1:W2:Y:S04]  /*2bf30*/  SHFL.IDX PT, R5, R3, 0x7, 0x181f ;  /* 0x00f81f0003057f89 */ /* 0x0002a800000e0000 */
[----:B------:R1:W-:Y:S04]  /*2bf40*/  @!P2 LDGSTS.E.BYPASS.LTC128B.128 [R9+0x18400], desc[UR60][R6.64], !P3 ;  /* 0x184000000609afae */ /* 0x0003e8000d901d7c */
[----:B------:R1:W-:Y:S04]  /*2bf50*/  @!P2 LDGSTS.E.BYPASS.LTC128B.128 [R9+0x1c400], desc[UR60][R6.64+0x80], !P0 ;  /* 0x1c4000800609afae */ /* 0x0003e8000c101d7c */
[----:B------:R1:W-:Y:S04]  /*2bf60*/  @!P2 LDGSTS.E.BYPASS.LTC128B.128 [R9+0x20400], desc[UR60][R6.64+0x100], !P1 ;  /* 0x204001000609afae */ /* 0x0003e8000c901d7c */
[----:B------:R1:W3:Y:S02]  /*2bf70*/  SHFL.IDX PT, R3, R4, 0x7, 0x181f ;  /* 0x00f81f0004037f89 */ /* 0x0002e400000e0000 */
.L_x_6200:
[----:B------:R-:W-:Y:S01]  /*2bf80*/  VIADD R0, R0, 0x70 ;  /* 0x0000007000007836 */ /* 0x000fe20000000000 */
[----:B------:R-:W-:Y:S04]  /*2bf90*/  BSSY B0, `(.L_x_6037) ;  /* 0x000000c000007945 */ /* 0x000fe80003800000 */
[----:B------:R-:W-:-:S13]  /*2bfa0*/  ISETP.GE.AND P2, PT, R0, R2, PT ;  /* 0x000000020000720c */ /* 0x000fda0003f46270 */
[----:B------:R-:W-:Y:S05]  /*2bfb0*/  @P2 BRA `(.L_x_6038) ;  /* 0x0000000000242947 */ /* 0x000fea0003800000 */
[----:B-1----:R-:W4:Y:S01]  /*2bfc0*/  LDL R4, [R1+0x30] ;  /* 0x0000300001047983 */ /* 0x002f220000100800 */
[----:B---3--:R-:W-:-:S05]  /*2bfd0*/  LEA R2, P2, R8, R3, 0x1 ;  /* 0x0000000308027211 */ /* 0x008fca00078408ff */
[----:B--2---:R-:W-:-:S05]  /*2bfe0*/  IMAD.X R3, RZ, RZ, R5, P2 ;  /* 0x000000ffff037224 */ /* 0x004fca00010e0605 */
[----:B------:R-:W-:Y:S01]  /*2bff0*/  @!PT LDS RZ, [RZ] ;  /* 0x00000000fffff984 */ /* 0x000fe20000000800 */
[----:B------:R-:W-:Y:S01]  /*2c000*/  @!PT LDS RZ, [RZ] ;  /* 0x00000000fffff984 */ /* 0x000fe20000000800 */
[----:B------:R-:W-:Y:S01]  /*2c010*/  @!PT LDS RZ, [RZ] ;  /* 0x00000000fffff984 */ /* 0x000fe20000000800 */
[----:B----4-:R4:W-:Y:S04]  /*2c020*/  LDGSTS.E.BYPASS.LTC128B.128 [R4+0x18c00], desc[UR60][R2.64], !P3 ;  /* 0x18c0000002047fae */ /* 0x0109e8000d901d7c */
[----:B------:R4:W-:Y:S04]  /*2c030*/  LDGSTS.E.BYPASS.LTC128B.128 [R4+0x1cc00], desc[UR60][R2.64+0x80], !P0 ;  /* 0x1cc0008002047fae */ /* 0x0009e8000c101d7c */
[----:B------:R4:W-:Y:S02]  /*2c040*/  LDGSTS.E.BYPASS.LTC128B.128 [R4+0x20c00], desc[UR60][R2.64+0x100], !P1 ;  /* 0x20c0010002047fae */ /* 0x0009e4000c901d7c */
.L_x_6038:
[----:B------:R-:W-:Y:S05]  /*2c050*/  BSYNC B0 ;  /* 0x0000000000007941 */ /* 0x000fea0003800000 */
.L_x_6037:
[----:B------:R-:W-:Y:S01]  /*2c060*/  NOP ;  /* 0x0000000000007918 */ /* 0x000fe20000000000 */
[----:B------:R-:W-:-:S13]  /*2c070*/  PLOP3.LUT P0, PT, PT, PT, PT, 0x80, 0x0 ;  /* 0x000000000000781c */ /* 0x000fda0003f0f070 */
.L_x_6039:
        /* <DEDUP_REMOVED lines=18> */
.L_x_6201:
[----:B------:R-:W-:Y:S05]  /*2c1a0*/  BSYNC B0 ;  /* 0x0000000000007941 */ /* 0x000fea0003800000 */
.L_x_6040:
[----:B------:R-:W4:Y:S04]  /*2c1b0*/  LDL R2, [R1+0x48] ;  /* 0x0000480001027983 */ /* 0x000f280000100800 */
[----:B-1-3--:R-:W3:Y:S01]  /*2c1c0*/  LDL R3, [R1+0x34] ;  /* 0x0000340001037983 */ /* 0x00aee20000100800 */
[----:B------:R-:W-:Y:S01]  /*2c1d0*/  BSSY B0, `(.L_x_6042) ;  /* 0x0000249000007945 */ /* 0x000fe20003800000 */
[----:B----4-:R-:W-:-:S05]  /*2c1e0*/  VIADD R0, R2, 0xfffffffe ;  /* 0xfffffffe02007836 */ /* 0x010fca0000000000 */
[----:B---3--:R-:W-:-:S13]  /*2c1f0*/  ISETP.GE.AND P0, PT, R0, R3, PT ;  /* 0x000000030000720c */ /* 0x008fda0003f06270 */
[----:B------:R-:W-:Y:S05]  /*2c200*/  @!P0 BRA `(.L_x_6043) ;  /* 0x0000002400148947 */ /* 0x000fea0003800000 */
[----:B------:R-:W3:Y:S04]  /*2c210*/  LDL.LU R2, [R1+0x60] ;  /* 0x0000600001027983 */ /* 0x000ee80000300800 */
[----:B--2---:R-:W2:Y:S04]  /*2c220*/  LDL.LU R5, [R1+0x44] ;  /* 0x0000440001057983 */ /* 0x004ea80000300800 */
[----:B------:R-:W0:Y:S01]  /*2c230*/  LDL.LU R4, [R1+0x40] ;  /* 0x0000400001047983 */ /* 0x000e220000300800 */
[----:B------:R-:W-:Y:S01]  /*2c240*/  BSSY B2, `(.L_x_6044) ;  /* 0x00000c7000027945 */ /* 0x000fe20003800000 */
[----:B---3--:R-:W-:-:S04]  /*2c250*/  VIADD R2, R2, 0x1 ;  /* 0x0000000102027836 */ /* 0x008fc80000000000 */
[----:B--2---:R-:W-:-:S05]  /*2c260*/  IMAD R2, R2, R5, RZ ;  /* 0x0000000502027224 */ /* 0x004fca00078e02ff */
[----:B0-----:R-:W-:Y:S02]  /*2c270*/  VIMNMX R6, R4, R2, PT ;  /* 0x0000000204067248 */ /* 0x001fe40003fe0100 */
        /* <DEDUP_REMOVED lines=41> */
.L_x_6048:
[----:B------:R-:W-:Y:S01]  /*2c510*/  IMAD R3, R8, 0x8, R18 ;  /* 0x0000000808037824 */ /* 0x000fe200078e0212 */
[----:B------:R-:W-:Y:S01]  /*2c520*/  SHF.L.U32 R2, R10, 0x1f, RZ ;  /* 0x0000001f0a027819 */ /* 0x000fe200000006ff */
[----:B------:R-:W-:Y:S03]  /*2c530*/  BSSY B3, `(.L_x_6049) ;  /* 0x0000003000037945 */ /* 0x000fe60003800000 */
[----:B------:R-:W1:Y:S02]  /*2c540*/  SYNCS.PHASECHK.TRANS64.TRYWAIT P0, [R3+URZ+0x36840], R2 ;  /* 0x03684002030075a7 */ /* 0x000e64000800017f */
[----:B-1----:R-:W-:Y:S05]  /*2c550*/  @!P0 BRA `(.L_x_6050) ;  /* 0x0000005800388947 */ /* 0x002fea0003800000 */
.L_x_6202:
[----:B------:R-:W-:Y:S05]  /*2c560*/  BSYNC B3 ;  /* 0x0000000000037941 */ /* 0x000fea0003800000 */
.L_x_6049:
        /* <DEDUP_REMOVED lines=11> */
.L_x_6052:
[----:B------:R-:W-:Y:S05]  /*2c620*/  BSYNC B3 ;  /* 0x0000000000037941 */ /* 0x000fea0003800000 */
.L_x_6051:
        /* <DEDUP_REMOVED lines=12> */
.L_x_6053:
        /* <DEDUP_REMOVED lines=16> */
.L_x_6054:
        /* <DEDUP_REMOVED lines=16> */
.L_x_6055:
        /* <DEDUP_REMOVED lines=16> */
.L_x_6203:
[----:B------:R-:W-:Y:S05]  /*2c9f0*/  BSYNC B3 ;  /* 0x0000000000037941 */ /* 0x000fea0003800000 */
.L_x_6056:
        /* <DEDUP_REMOVED lines=10> */
.L_x_6058:
[----:B------:R-:W2:Y:S01]  /*2caa0*/  LDL R3, [R1+0x10] ;  /* 0x0000100001037983 */ /* 0x000ea20000100800 */
[----:B------:R-:W-:Y:S01]  /*2cab0*/  BSSY B3, `(.L_x_6059) ;  /* 0x0000004000037945 */ /* 0x000fe20003800000 */
[----:B--2---:R-:W-:-:S13]  /*2cac0*/  LOP3.LUT P0, RZ, R3, 0x8, RZ, 0xc0, !PT ;  /* 0x0000000803ff7812 */ /* 0x004fda000780c0ff */
[----:B------:R-:W-:Y:S05]  /*2cad0*/  @P0 BRA `(.L_x_6060) ;  /* 0x0000000000040947 */ /* 0x000fea0003800000 */
[----:B------:R-:W-:Y:S01]  /*2cae0*/  BPT.TRAP 0x1 ;  /* 0x000000040000795c */ /* 0x000fe20000300000 */
.L_x_6060:
[----:B------:R-:W-:Y:S05]  /*2caf0*/  BSYNC B3 ;  /* 0x0000000000037941 */ /* 0x000fea0003800000 */
.L_x_6059:
        /* <DEDUP_REMOVED lines=12> */
.L_x_6061:
        /* <DEDUP_REMOVED lines=15> */
.L_x_6062:
        /* <DEDUP_REMOVED lines=15> */
.L_x_6063:
        /* <DEDUP_REMOVED lines=12> */
.L_x_6047:
[----:B------:R-:W-:Y:S05]  /*2ce60*/  BSYNC B1 ;  /* 0x0000000000017941 */ /* 0x000fea0003800000 */
.L_x_6046:
[----:B0-----:R-:W2:Y:S01]  /*2ce70*/  LDL.LU R0, [R1+0x48] ;  /* 0x0000480001007983 */ /* 0x001ea20000300800 */
[----:B------:R-:W-:-:S03]  /*2ce80*/  IMAD.MOV.U32 R19, RZ, RZ, R8 ;  /* 0x000000ffff137224 */ /* 0x000fc600078e0008 */
[----:B------:R0:W-:Y:S02]  /*2ce90*/  STL [R1+0x18], R10 ;  /* 0x0000180a01007387 */ /* 0x0001e40000100800 */
[----:B0-2---:R-:W-:-:S07]  /*2cea0*/  VIADD R0, R0, 0xfffffffd ;  /* 0xfffffffd00007836 */ /* 0x005fce0000000000 */
.L_x_6045:
[----:B------:R-:W-:Y:S05]  /*2ceb0*/  BSYNC B2 ;  /* 0x0000000000027941 */ /* 0x000fea0003800000 */
.L_x_6044:
[----:B------:R-:W-:Y:S01]  /*2cec0*/  VIADD R9, R9, 0xfffffffe ;  /* 0xfffffffe09097836 */ /* 0x000fe20000000000 */
[----:B------:R-:W-:-:S04]  /*2ced0*/  LOP3.LUT R6, RZ, R6, RZ, 0x33, !PT ;  /* 0x00000006ff067212 */ /* 0x000fc800078e33ff */
[----:B------:R-:W-:-:S13]  /*2cee0*/  ISETP.NE.AND P0, PT, R9, R6, PT ;  /* 0x000000060900720c */ /* 0x000fda0003f05270 */
[----:B------:R-:W-:Y:S05]  /*2cef0*/  @!P0 BRA `(.L_x_6043) ;  /* 0x0000001400d88947 */ /* 0x000fea0003800000 */
[----:B------:R-:W-:-:S07]  /*2cf00*/  IMAD.MOV.U32 R9, RZ, RZ, R17 ;  /* 0x000000ffff097224 */ /* 0x000fce00078e0011 */
.L_x_6100:
        /* <DEDUP_REMOVED lines=35> */
.L_x_6066:
[----:B------:R-:W-:Y:S01]  /*2d140*/  IMAD R3, R4, 0x8, R18 ;  /* 0x0000000804037824 */ /* 0x000fe200078e0212 */
[----:B------:R-:W-:Y:S01]  /*2d150*/  SHF.L.U32 R2, R5, 0x1f, RZ ;  /* 0x0000001f05027819 */ /* 0x000fe200000006ff */
[----:B------:R-:W-:Y:S03]  /*2d160*/  BSSY B2, `(.L_x_6067) ;  /* 0x0000003000027945 */ /* 0x000fe60003800000 */
[----:B------:R-:W1:Y:S02]  /*2d170*/  SYNCS.PHASECHK.TRANS64.TRYWAIT P0, [R3+URZ+0x36840], R2 ;  /* 0x03684002030075a7 */ /* 0x000e64000800017f */
[----:B-1----:R-:W-:Y:S05]  /*2d180*/  @!P0 BRA `(.L_x_6068) ;  /* 0x0000004c00548947 */ /* 0x002fea0003800000 */
.L_x_6204:
[----:B------:R-:W-:Y:S05]  /*2d190*/  BSYNC B2 ;  /* 0x0000000000027941 */ /* 0x000fea0003800000 */
.L_x_6067:
        /* <DEDUP_REMOVED lines=11> */
.L_x_6070:
[----:B------:R-:W-:Y:S05]  /*2d250*/  BSYNC B2 ;  /* 0x0000000000027941 */ /* 0x000fea0003800000 */
.L_x_6069:
        /* <DEDUP_REMOVED lines=12> */
.L_x_6071:
        /* <DEDUP_REMOVED lines=16> */
.L_x_6072:
        /* <DEDUP_REMOVED lines=16> */
.L_x_6073:
        /* <DEDUP_REMOVED lines=16> */
.L_x_6205:
[----:B------:R-:W-:Y:S05]  /*2d620*/  BSYNC B2 ;  /* 0x0000000000027941 */ /* 0x000fea0003800000 */
.L_x_6074:
        /* <DEDUP_REMOVED lines=10> */
.L_x_6076:
[----:B------:R-:W2:Y:S01]  /*2d6d0*/  LDL R3, [R1+0x10] ;  /* 0x0000100001037983 */ /* 0x000ea20000100800 */
[----:B------:R-:W-:Y:S01]  /*2d6e0*/  BSSY B2, `(.L_x_6077) ;  /* 0x0000004000027945 */ /* 0x000fe20003800000 */
[----:B--2---:R-:W-:-:S13]  /*2d6f0*/  LOP3.LUT P0, RZ, R3, 0x8, RZ, 0xc0, !PT ;  /* 0x0000000803ff7812 */ /* 0x004fda000780c0ff */
[----:B------:R-:W-:Y:S05]  /*2d700*/  @P0 BRA `(.L_x_6078) ;  /* 0x0000000000040947 */ /* 0x000fea0003800000 */
[----:B------:R-:W-:Y:S01]  /*2d710*/  BPT.TRAP 0x1 ;  /* 0x000000040000795c */ /* 0x000fe20000300000 */
.L_x_6078:
[----:B------:R-:W-:Y:S05]  /*2d720*/  BSYNC B2 ;  /* 0x0000000000027941 */ /* 0x000fea0003800000 */
.L_x_6077:
        /* <DEDUP_REMOVED lines=12> */
.L_x_6079:
        /* <DEDUP_REMOVED lines=15> */
.L_x_6080:
        /* <DEDUP_REMOVED lines=15> */
.L_x_6081:
        /* <DEDUP_REMOVED lines=12> */
.L_x_6065:
[----:B------:R-:W-:Y:S05]  /*2da90*/  BSYNC B1 ;  /* 0x0000000000017941 */ /* 0x000fea0003800000 */
.L_x_6064:
        /* <DEDUP_REMOVED lines=35> */
.L_x_6084:
[----:B------:R-:W-:Y:S01]  /*2dcd0*/  IMAD R3, R19, 0x8, R18 ;  /* 0x0000000813037824 */ /* 0x000fe200078e0212 */
[----:B------:R-:W-:Y:S01]  /*2dce0*/  SHF.L.U32 R2, R10, 0x1f, RZ ;  /* 0x0000001f0a027819 */ /* 0x000fe200000006ff */
[----:B------:R-:W-:Y:S03]  /*2dcf0*/  BSSY B2, `(.L_x_6085) ;  /* 0x0000003000027945 */ /* 0x000fe60003800000 */
[----:B------:R-:W2:Y:S02]  /*2dd00*/  SYNCS.PHASECHK.TRANS64.TRYWAIT P0, [R3+URZ+0x36840], R2 ;  /* 0x03684002030075a7 */ /* 0x000ea4000800017f */
[----:B--2---:R-:W-:Y:S05]  /*2dd10*/  @!P0 BRA `(.L_x_6086) ;  /* 0x0000004000988947 */ /* 0x004fea0003800000 */
.L_x_6206:
[----:B------:R-:W-:Y:S05]  /*2dd20*/  BSYNC B2 ;  /* 0x0000000000027941 */ /* 0x000fea0003800000 */
.L_x_6085:
        /* <DEDUP_REMOVED lines=11> */
.L_x_6088:
[----:B------:R-:W-:Y:S05]  /*2dde0*/  BSYNC B2 ;  /* 0x0000000000027941 */ /* 0x000fea0003800000 */
.L_x_6087:
        /* <DEDUP_REMOVED lines=12> */
.L_x_6089:
        /* <DEDUP_REMOVED lines=16> */
.L_x_6090:
        /* <DEDUP_REMOVED lines=16> */
.L_x_6091:
        /* <DEDUP_REMOVED lines=15> */
.L_x_6207:
[----:B------:R-:W-:Y:S05]  /*2e1a0*/  BSYNC B2 ;  /* 0x0000000000027941 */ /* 0x000fea0003800000 */
.L_x_6092:
        /* <DEDUP_REMOVED lines=10> */
.L_x_6094:
[----:B------:R-:W2:Y:S01]  /*2e250*/  LDL R3, [R1+0x10] ;  /* 0x0000100001037983 */ /* 0x000ea20000100800 */
[----:B------:R-:W-:Y:S01]  /*2e260*/  BSSY B2, `(.L_x_6095) ;  /* 0x0000004000027945 */ /* 0x000fe20003800000 */
[----:B--2---:R-:W-:-:S13]  /*2e270*/  LOP3.LUT P0, RZ, R3, 0x8, RZ, 0xc0, !PT ;  /* 0x0000000803ff7812 */ /* 0x004fda000780c0ff */
[----:B------:R-:W-:Y:S05]  /*2e280*/  @P0 BRA `(.L_x_6096) ;  /* 0x0000000000040947 */ /* 0x000fea0003800000 */
[----:B------:R-:W-:Y:S01]  /*2e290*/  BPT.TRAP 0x1 ;  /* 0x000000040000795c */ /* 0x000fe20000300000 */
.L_x_6096:
[----:B------:R-:W-:Y:S05]  /*2e2a0*/  BSYNC B2 ;  /* 0x0000000000027941 */ /* 0x000fea0003800000 */
.L_x_6095:
        /* <DEDUP_REMOVED lines=12> */
.L_x_6097:
        /* <DEDUP_REMOVED lines=15> */
.L_x_6098:
        /* <DEDUP_REMOVED lines=15> */
.L_x_6099:
        /* <DEDUP_REMOVED lines=12> */
.L_x_6083:
[----:B------:R-:W-:Y:S05]  /*2e610*/  BSYNC B1 ;  /* 0x0000000000017941 */ /* 0x000fea0003800000 */
.L_x_6082:
[----:B------:R-:W2:Y:S01]  /*2e620*/  LDL R2, [R1+0x34] ;  /* 0x0000340001027983 */ /* 0x000ea20000100800 */
[----:B------:R-:W-:Y:S01]  /*2e630*/  VIADD R0, R0, 0xfffffffe ;  /* 0xfffffffe00007836 */ /* 0x000fe20000000000 */
[----:B--2---:R-:W-:-:S13]  /*2e640*/  ISETP.GT.AND P0, PT, R6, R2, PT ;  /* 0x000000020600720c */ /* 0x004fda0003f04270 */
[----:B------:R-:W-:Y:S05]  /*2e650*/  @P0 BRA `(.L_x_6100) ;  /* 0xffffffe8002c0947 */ /* 0x000fea000383ffff */
.L_x_6043:
[----:B------:R-:W-:Y:S05]  /*2e660*/  BSYNC B0 ;  /* 0x0000000000007941 */ /* 0x000fea0003800000 */
.L_x_6042:
[----:B------:R-:W3:Y:S01]  /*2e670*/  S2R R2, SR_TID.X ;  /* 0x0000000000027919 */ /* 0x000ee20000002100 */
[----:B------:R-:W-:Y:S01]  /*2e680*/  BSSY B0, `(.L_x_6101) ;  /* 0x0000011000007945 */ /* 0x000fe20003800000 */
[----:B---3--:R-:W-:-:S04]  /*2e690*/  LOP3.LUT R2, R2, 0x7f, RZ, 0xc0, !PT ;  /* 0x0000007f02027812 */ /* 0x008fc800078ec0ff */
[----:B------:R-:W-:-:S13]  /*2e6a0*/  ISETP.NE.AND P0, PT, R2, RZ, PT ;  /* 0x000000ff0200720c */ /* 0x000fda0003f05270 */
[----:B------:R-:W-:Y:S05]  /*2e6b0*/  @P0 BRA `(.L_x_6102) ;  /* 0x0000000000340947 */ /* 0x000fea0003800000 */
[----:B------:R-:W3:Y:S01]  /*2e6c0*/  S2R R2, SR_LANEID ;  /* 0x0000000000027919 */ /* 0x000ee20000000000 */
[----:B------:R-:W-:Y:S01]  /*2e6d0*/  VOTEU.ANY UR4, UPT, PT ;  /* 0x0000000000047886 */ /* 0x000fe200038e0100 */
[----:B--2---:R-:W2:Y:S01]  /*2e6e0*/  LDC.64 R4, c[0x0][0xc60] ;  /* 0x00031800ff047b82 */ /* 0x004ea20000000a00 */
[----:B------:R-:W3:Y:S02]  /*2e6f0*/  FLO.U32 R0, UR4 ;  /* 0x0000000400007d00 */ /* 0x000ee400080e0000 */
[----:B---3--:R-:W-:-:S06]  /*2e700*/  ISETP.EQ.U32.AND P0, PT, R0, R2, PT ;  /* 0x000000020000720c */ /* 0x008fcc0003f02070 */
[----:B------:R-:W2:Y:S07]  /*2e710*/  POPC R2, UR4 ;  /* 0x0000000400027d09 */ /* 0x000eae0008000000 */
[----:B--2---:R-:W2:Y:S04]  /*2e720*/  @P0 ATOMG.E.ADD.STRONG.GPU PT, R2, desc[UR60][R4.64], R2 ;  /* 0x00000002040209a8 */ /* 0x004ea800081ee1fc */
[----:B--2---:R2:W3:Y:S02]  /*2e730*/  SHFL.IDX PT, R2, R2, R0, 0x1f ;  /* 0x00001f0002027589 */ /* 0x0044e400000e0000 */
[----:B--2---:R-:W2:Y:S02]  /*2e740*/  S2R R0, SR_LTMASK ;  /* 0x0000000000007919 */ /* 0x004ea40000003900 */
[----:B--2---:R-:W-:-:S06]  /*2e750*/  LOP3.LUT R0, R0, UR4, RZ, 0xc0, !PT ;  /* 0x0000000400007c12 */ /* 0x004fcc000f8ec0ff */
[----:B------:R-:W3:Y:S02]  /*2e760*/  POPC R0, R0 ;  /* 0x0000000000007309 */ /* 0x000ee40000000000 */
[----:B---3--:R-:W-:-:S05]  /*2e770*/  IADD3 R0, R2, UR39, R0 ;  /* 0x0000002702007c10 */ /* 0x008fca000fffe000 */
[----:B------:R3:W-:Y:S02]  /*2e780*/  STL [R1], R0 ;  /* 0x0000000001007387 */ /* 0x0007e40000100800 */
.L_x_6102:
[----:B------:R-:W-:Y:S05]  /*2e790*/  BSYNC B0 ;  /* 0x0000000000007941 */ /* 0x000fea0003800000 */
.L_x_6101:
[----:B---3--:R-:W3:Y:S01]  /*2e7a0*/  LDL R0, [R1+0x10] ;  /* 0x0000100001007983 */ /* 0x008ee20000100800 */
[----:B------:R-:W-:Y:S01]  /*2e7b0*/  BSSY B0, `(.L_x_6103) ;  /* 0x000004e000007945 */ /* 0x000fe20003800000 */
[----:B---3--:R-:W-:-:S13]  /*2e7c0*/  LOP3.LUT P0, RZ, R0, 0x4, RZ, 0xc0, !PT ;  /* 0x0000000400ff7812 */ /* 0x008fda000780c0ff */
[----:B------:R-:W-:Y:S05]  /*2e7d0*/  @!P0 BRA `(.L_x_6104) ;  /* 0x00000004002c8947 */ /* 0x000fea0003800000 */
[----:B------:R-:W3:Y:S01]  /*2e7e0*/  LDL R2, [R1+0x18] ;  /* 0x0000180001027983 */ /* 0x000ee20000100800 */
[----:B------:R-:W-:Y:S01]  /*2e7f0*/  IMAD R0, R19, 0x8, R18 ;  /* 0x0000000813007824 */ /* 0x000fe200078e0212 */
[----:B------:R-:W-:Y:S01]  /*2e800*/  BSSY B1, `(.L_x_6105) ;  /* 0x0000004000017945 */ /* 0x000fe20003800000 */
[----:B---3--:R-:W-:-:S04]  /*2e810*/  SHF.L.U32 R2, R2, 0x1f, RZ ;  /* 0x0000001f02027819 */ /* 0x008fc800000006ff */
[----:B------:R-:W3:Y:S02]  /*2e820*/  SYNCS.PHASECHK.TRANS64.TRYWAIT P0, [R0+URZ+0x36860], R2 ;  /* 0x03686002000075a7 */ /* 0x000ee4000800017f */
[----:B---3--:R-:W-:Y:S05]  /*2e830*/  @!P0 BRA `(.L_x_6106) ;  /* 0x0000003400f88947 */ /* 0x008fea0003800000 */
.L_x_6208:
[----:B------:R-:W-:Y:S05]  /*2e840*/  BSYNC B1 ;  /* 0x0000000000017941 */ /* 0x000fea0003800000 */
.L_x_6105:
[----:B------:R-:W4:Y:S01]  /*2e850*/  S2R R3, SR_TID.X ;  /* 0x0000000000037919 */ /* 0x000f220000002100 */
[----:B------:R-:W-:-:S04]  /*2e860*/  UPRMT UR4, UR38, 0x9910, URZ ;  /* 0x0000991026047896 */ /* 0x000fc8000800003f */
[----:B------:R-:W-:Y:S01]  /*2e870*/  UISETP.NE.AND UP0, UPT, UR4, 0x2, UPT ;  /* 0x000000020400788c */ /* 0x000fe2000bf05270 */
[----:B----4-:R-:W-:-:S04]  /*2e880*/  LOP3.LUT R3, R3, 0x7f, RZ, 0xc0, !PT ;  /* 0x0000007f03037812 */ /* 0x010fc800078ec0ff */
[----:B------:R-:W-:-:S13]  /*2e890*/  ISETP.NE.AND P0, PT, R3, RZ, PT ;  /* 0x000000ff0300720c */ /* 0x000fda0003f05270 */
[----:B---3--:R-:W-:-:S04]  /*2e8a0*/  @!P0 IMAD.MOV.U32 R2, RZ, RZ, 0xa800 ;  /* 0x0000a800ff028424 */ /* 0x008fc800078e00ff */
[----:B------:R3:W-:Y:S01]  /*2e8b0*/  @!P0 SYNCS.ARRIVE.TRANS64 RZ, [R0+URZ+0x36850], R2 ;  /* 0x0368500200ff89a7 */ /* 0x0007e2000800003f */
[----:B------:R-:W-:-:S13]  /*2e8c0*/  PLOP3.LUT P0, PT, PT, PT, UP0, 0x80, 0x0 ;  /* 0x000000000000781c */ /* 0x000fda0003f0f008 */
[----:B---3--:R-:W-:Y:S05]  /*2e8d0*/  @P0 BRA `(.L_x_6107) ;  /* 0x0000000000040947 */ /* 0x008fea0003800000 */
[----:B------:R-:W-:Y:S01]  /*2e8e0*/  BPT.TRAP 0x1 ;  /* 0x000000040000795c */ /* 0x000fe20000300000 */
.L_x_6107:
[----:B------:R-:W3:Y:S01]  /*2e8f0*/  LDL R2, [R1+0x10] ;  /* 0x0000100001027983 */ /* 0x000ee20000100800 */
[----:B------:R-:W-:Y:S01]  /*2e900*/  BSSY B1, `(.L_x_6108) ;  /* 0x0000004000017945 */ /* 0x000fe20003800000 */
[----:B---3--:R-:W-:-:S13]  /*2e910*/  LOP3.LUT P0, RZ, R2, 0x8, RZ, 0xc0, !PT ;  /* 0x0000000802ff7812 */ /* 0x008fda000780c0ff */
[----:B------:R-:W-:Y:S05]  /*2e920*/  @P0 BRA `(.L_x_6109) ;  /* 0x0000000000040947 */ /* 0x000fea0003800000 */
[----:B------:R-:W-:Y:S01]  /*2e930*/  BPT.TRAP 0x1 ;  /* 0x000000040000795c */ /* 0x000fe20000300000 */
.L_x_6109:
[----:B------:R-:W-:Y:S05]  /*2e940*/  BSYNC B1 ;  /* 0x0000000000017941 */ /* 0x000fea0003800000 */
.L_x_6108:
[----:B------:R-:W3:Y:S04]  /*2e950*/  LDL.LU R3, [R1+0x1c] ;  /* 0x00001c0001037983 */ /* 0x000ee80000300800 */
[----:B------:R-:W3:Y:S01]  /*2e960*/  LDL.LU R2, [R1+0x8] ;  /* 0x0000080001027983 */ /* 0x000ee20000300800 */
        /* <DEDUP_REMOVED lines=10> */
.L_x_6110:
        /* <DEDUP_REMOVED lines=10> */
[----:B------:R-:W-:Y:S01]  /*2eab0*/  PLOP3.LUT P0, PT, PT, PT, PT, 0x80, 0x0 ;  /* 0x000000000000781c */ /* 0x000fe20003f0f070 */
[----:B------:R-:W-:Y:S01]  /*2eac0*/  VIADD R4, R2, 0x3c00 ;  /* 0x00003c0002047836 */ /* 0x000fe20000000000 */
[----:B------:R-:W-:Y:S01]  /*2ead0*/  UMOV UR6, 0x0 ;  /* 0x0000000000067882 */ /* 0x000fe20000000000 */
[----:B------:R-:W-:Y:S01]  /*2eae0*/  UMOV UR7, 0x14f00000 ;  /* 0x14f0000000077882 */ /* 0x000fe20000000000 */
[----:B------:R-:W-:-:S09]  /*2eaf0*/  UMOV UR10, 0x40 ;  /* 0x00000040000a7882 */ /* 0x000fd20000000000 */
.L_x_6111:
        /* <DEDUP_REMOVED lines=15> */
.L_x_6112:
        /* <DEDUP_REMOVED lines=10> */
.L_x_6104:
[----:B------:R-:W-:Y:S05]  /*2ec90*/  BSYNC B0 ;  /* 0x0000000000007941 */ /* 0x000fea0003800000 */
.L_x_6103:
[----:B------:R-:W3:Y:S01]  /*2eca0*/  LDL.LU R4, [R1+0x18] ;  /* 0x0000180001047983 */ /* 0x000ee20000300800 */
[----:B------:R-:W-:-:S05]  /*2ecb0*/  VIADD R19, R19, 0x1 ;  /* 0x0000000113137836 */ /* 0x000fca0000000000 */
[----:B------:R-:W-:-:S04]  /*2ecc0*/  ISETP.NE.AND P0, PT, R19, 0x2, PT ;  /* 0x000000021300780c */ /* 0x000fc80003f05270 */
[----:B------:R-:W-:Y:S02]  /*2ecd0*/  SEL R0, RZ, 0x1, P0 ;  /* 0x00000001ff007807 */ /* 0x000fe40000000000 */
[----:B------:R-:W-:Y:S02]  /*2ece0*/  SEL R19, R19, RZ, P0 ;  /* 0x000000ff13137207 */ /* 0x000fe40000000000 */
[----:B---3--:R-:W-:-:S05]  /*2ecf0*/  LOP3.LUT R4, R4, R0, RZ, 0x3c, !PT ;  /* 0x0000000004047212 */ /* 0x008fca00078e3cff */
[----:B------:R3:W-:Y:S02]  /*2ed00*/  STL [R1+0x18], R4 ;  /* 0x0000180401007387 */ /* 0x0007e40000100800 */
.L_x_6022:
[----:B------:R-:W-:Y:S05]  /*2ed10*/  BSYNC B7 ;  /* 0x0000000000077941 */ /* 0x000fea0003800000 */
.L_x_6020:
[----:B0-----:R-:W4:Y:S02]  /*2ed20*/  LDL R10, [R1+0x10] ;  /* 0x00001000010a7983 */ /* 0x001f240000100800 */
[----:B----4-:R-:W-:-:S13]  /*2ed30*/  LOP3.LUT P0, RZ, R10, 0x10, RZ, 0xc0, !PT ;  /* 0x000000100aff7812 */ /* 0x010fda000780c0ff */
[----:B------:R-:W-:Y:S05]  /*2ed40*/  @!P0 BRA `(.L_x_6113) ;  /* 0x00000000002c8947 */ /* 0x000fea0003800000 */
[----:B------:R-:W-:Y:S05]  /*2ed50*/  WARPSYNC.ALL ;  /* 0x0000000000007948 */ /* 0x000fea0003800000 */
[----:B------:R-:W0:Y:S08]  /*2ed60*/  S2UR UR5, SR_CgaCtaId ;  /* 0x00000000000579c3 */ /* 0x000e300000008800 */
[----:B------:R-:W-:Y:S06]  /*2ed70*/  BAR.SYNC.DEFER_BLOCKING 0x5, 0x180 ;  /* 0x0146000000007b1d */ /* 0x000fec0000010000 */
[----:B------:R-:W-:-:S02]  /*2ed80*/  UMOV UR4, 0x400 ;  /* 0x0000040000047882 */ /* 0x000fc40000000000 */
[----:B0-----:R-:W-:-:S06]  /*2ed90*/  ULEA UR4, UR5, UR4, 0x18 ;  /* 0x0000000405047291 */ /* 0x001fcc000f8ec03f */
[----:B------:R-:W-:-:S05]  /*2eda0*/  IMAD.U32 R18, RZ, RZ, UR4 ;  /* 0x00000004ff127e24 */ /* 0x000fca000f8e00ff */
[----:B-123--:R-:W0:Y:S04]  /*2edb0*/  LDS.128 R4, [R18+0x368d0] ;  /* 0x0368d00012047984 */ /* 0x00ee280000000c00 */
[----:B0-----:R0:W-:Y:S04]  /*2edc0*/  STL.64 [R1], R4 ;  /* 0x0000000401007387 */ /* 0x0011e80000100a00 */
[----:B------:R0:W-:Y:S01]  /*2edd0*/  STL.64 [R1+0x8], R6 ;  /* 0x0000080601007387 */ /* 0x0001e20000100a00 */
[----:B------:R-:W-:Y:S06]  /*2ede0*/  BAR.ARV 0x4, 0x180 ;  /* 0x0106000000007b1d */ /* 0x000fec0000002000 */
[----:B------:R-:W-:Y:S05]  /*2edf0*/  BRA `(.L_x_6114) ;  /* 0x0000001000307947 */ /* 0x000fea0003800000 */
.L_x_6113:
[----:B------:R-:W4:Y:S01]  /*2ee00*/  LDL R16, [R1+0x2c] ;  /* 0x00002c0001107983 */ /* 0x000f220000100800 */
[----:B------:R-:W-:Y:S01]  /*2ee10*/  UMOV UR4, 0xffffffff ;  /* 0xffffffff00047882 */ /* 0x000fe20000000000 */
[----:B----4-:R-:W-:Y:S02]  /*2ee20*/  ISETP.NE.AND P5, PT, R16, 0x1f, PT ;  /* 0x0000001f1000780c */ /* 0x010fe40003fa5270 */
        /* <DEDUP_REMOVED lines=8> */
[----:B------:R-:W0:Y:S08]  /*2eeb0*/  @!P0 LDC.64 R2, c[0x0][0xc80] ;  /* 0x00032000ff028b82 */ /* 0x000e300000000a00 */
[----:B-1----:R-:W1:Y:S01]  /*2eec0*/  @!P0 LDC.64 R6, c[0x0][0xc78] ;  /* 0x00031e00ff068b82 */ /* 0x002e620000000a00 */
[----:B0-----:R-:W-:-:S05]  /*2eed0*/  @!P0 IMAD.WIDE R2, R0, 0x4, R2 ;  /* 0x0000000400028825 */ /* 0x001fca00078e0202 */
[----:B------:R1:W4:Y:S02]  /*2eee0*/  @!P0 LDG.E R8, desc[UR60][R2.64] ;  /* 0x0000003c02088981 */ /* 0x000324000c1e1900 */
[----:B-1----:R-:W-:-:S06]  /*2eef0*/  @!P0 IMAD.WIDE R2, R0, 0x4, R6 ;  /* 0x0000000400028825 */ /* 0x002fcc00078e0206 */
[----:B------:R-:W5:Y:S01]  /*2ef00*/  @!P0 LDG.E R2, desc[UR60][R2.64] ;  /* 0x0000003c02028981 */ /* 0x000f62000c1e1900 */
[----:B---3--:R-:W-:Y:S01]  /*2ef10*/  IMAD.MOV.U32 R4, RZ, RZ, RZ ;  /* 0x000000ffff047224 */ /* 0x008fe200078e00ff */
[C---:B------:R-:W-:Y:S01]  /*2ef20*/  ISETP.GE.U32.AND P1, PT, R16.reuse, 0x4, PT ;  /* 0x000000041000780c */ /* 0x040fe20003f26070 */
[----:B------:R-:W-:Y:S01]  /*2ef30*/  IMAD.MOV.U32 R6, RZ, RZ, RZ ;  /* 0x000000ffff067224 */ /* 0x000fe200078e00ff */
[C---:B------:R-:W-:Y:S01]  /*2ef40*/  ISETP.GE.U32.AND P2, PT, R16.reuse, 0x8, PT ;  /* 0x000000081000780c */ /* 0x040fe20003f46070 */
[----:B--2---:R-:W-:Y:S01]  /*2ef50*/  SHFL.IDX PT, R5, R10, RZ, 0x1f ;  /* 0x00001fff0a057589 */ /* 0x004fe200000e0000 */
[----:B------:R-:W-:-:S03]  /*2ef60*/  ISETP.GE.U32.AND P3, PT, R16, 0x10, PT ;  /* 0x000000101000780c */ /* 0x000fc60003f66070 */
[----:B------:R-:W-:Y:S01]  /*2ef70*/  SHFL.IDX PT, R0, R10, 0x1, 0x1f ;  /* 0x00201f000a007f89 */ /* 0x000fe200000e0000 */
[----:B----4-:R-:W-:Y:S02]  /*2ef80*/  @!P0 IMAD.MOV.U32 R4, RZ, RZ, R8 ;  /* 0x000000ffff048224 */ /* 0x010fe400078e0008 */
[----:B------:R-:W-:Y:S02]  /*2ef90*/  IMAD.MOV.U32 R8, RZ, RZ, RZ ;  /* 0x000000ffff087224 */ /* 0x000fe400078e00ff */
[----:B-----5:R-:W-:Y:S01]  /*2efa0*/  @!P0 IMAD.MOV.U32 R6, RZ, RZ, R2 ;  /* 0x000000ffff068224 */ /* 0x020fe200078e0002 */
        /* <DEDUP_REMOVED lines=18> */
.L_x_6218:
[----:B------:R-:W-:Y:S02]  /*2f0d0*/  ULDC UR4, c[0x0][0xc38] ;  /* 0x00030e0000047ab9 */ /* 0x000fe40000000800 */
[----:B------:R-:W-:-:S04]  /*2f0e0*/  IMAD.U32 R2, RZ, RZ, UR4 ;  /* 0x00000004ff027e24 */ /* 0x000fc8000f8e00ff */
[----:B-1----:R-:W-:-:S04]  /*2f0f0*/  IMAD R9, R9, R2, RZ ;  /* 0x0000000209097224 */ /* 0x002fc800078e02ff */
[----:B------:R-:W-:-:S05]  /*2f100*/  IMAD.IADD R0, R0, 0x1, R9 ;  /* 0x0000000100007824 */ /* 0x000fca00078e0209 */
[----:B------:R-:W-:-:S13]  /*2f110*/  ISETP.GT.AND P4, PT, R0, R5, PT ;  /* 0x000000050000720c */ /* 0x000fda0003f84270 */
[----:B------:R-:W-:Y:S05]  /*2f120*/  @P4 BRA `(.L_x_6116) ;  /* 0x0000000000b04947 */ /* 0x000fea0003800000 */
.L_x_6119:
        /* <DEDUP_REMOVED lines=38> */
.L_x_6226:
[----:B------:R-:W-:Y:S02]  /*2f390*/  ULDC UR4, c[0x0][0xc38] ;  /* 0x00030e0000047ab9 */ /* 0x000fe40000000800 */
[----:B------:R-:W-:-:S04]  /*2f3a0*/  IMAD.U32 R2, RZ, RZ, UR4 ;  /* 0x00000004ff027e24 */ /* 0x000fc8000f8e00ff */
[----:B-1----:R-:W-:-:S04]  /*2f3b0*/  IMAD R9, R9, R2, RZ ;  /* 0x0000000209097224 */ /* 0x002fc800078e02ff */
[----:B------:R-:W-:-:S05]  /*2f3c0*/  IMAD.IADD R0, R9, 0x1, R0 ;  /* 0x0000000109007824 */ /* 0x000fca00078e0200 */
[----:B------:R-:W-:-:S13]  /*2f3d0*/  ISETP.GT.AND P4, PT, R0, R5, PT ;  /* 0x000000050000720c */ /* 0x000fda0003f84270 */
[----:B------:R-:W-:Y:S05]  /*2f3e0*/  @!P4 BRA `(.L_x_6119) ;  /* 0xfffffffc0050c947 */ /* 0x000fea000383ffff */
.L_x_6116:
        /* <DEDUP_REMOVED lines=12> */
.L_x_6231:
[----:B------:R-:W-:-:S13]  /*2f4b0*/  ISETP.NE.AND P0, PT, R0, RZ, PT ;  /* 0x000000ff0000720c */ /* 0x000fda0003f05270 */
[----:B------:R-:W-:Y:S05]  /*2f4c0*/  @!P0 BRA `(.L_x_6121) ;  /* 0x0000000000148947 */ /* 0x000fea0003800000 */
[----:B------:R-:W-:Y:S01]  /*2f4d0*/  UMOV UR4, 0xffffffff ;  /* 0xffffffff00047882 */ /* 0x000fe20000000000 */
[----:B-1----:R-:W-:Y:S02]  /*2f4e0*/  VIADD R3, R3, 0xffffffff ;  /* 0xffffffff03037836 */ /* 0x002fe40000000000 */
[----:B------:R-:W-:Y:S05]  /*2f4f0*/  BRA.DIV UR4, `(.L_x_6122) ;  /* 0x0000003604847947 */ /* 0x000fea000b800000 */
[----:B------:R1:W2:Y:S02]  /*2f500*/  SHFL.IDX PT, R3, R7, R3, 0x1f ;  /* 0x00001f0307037589 */ /* 0x0002a400000e0000 */
.L_x_6234:
[----:B--2---:R-:W-:-:S07]  /*2f510*/  IMAD.MOV.U32 R8, RZ, RZ, R3 ;  /* 0x000000ffff087224 */ /* 0x004fce00078e0003 */
.L_x_6121:
        /* <DEDUP_REMOVED lines=62> */
.L_x_6123:
[----:B-1----:R-:W2:Y:S01]  /*2f900*/  LDL R3, [R1+0xc] ;  /* 0x00000c0001037983 */ /* 0x002ea20000100800 */
[----:B0-----:R-:W2:Y:S02]  /*2f910*/  LDC.64 R6, c[0x0][0xc90] ;  /* 0x00032400ff067b82 */ /* 0x001ea40000000a00 */
        /* <DEDUP_REMOVED lines=61> */
.L_x_6124:
[----:B------:R-:W-:-:S05]  /*2fcf0*/  LOP3.LUT R0, RZ, R0, RZ, 0x33, !PT ;  /* 0x00000000ff007212 */ /* 0x000fca00078e33ff */
[----:B------:R-:W-:-:S05]  /*2fd00*/  IMAD.IADD R0, R4, 0x1, R0 ;  /* 0x0000000104007824 */ /* 0x000fca00078e0200 */
[----:B------:R2:W-:Y:S01]  /*2fd10*/  STL [R1+0x4], R0 ;  /* 0x0000040001007387 */ /* 0x0005e20000100800 */
[----:B------:R-:W-:Y:S05]  /*2fd20*/  BRA `(.L_x_6125) ;  /* 0x0000000000287947 */ /* 0x000fea0003800000 */
.L_x_6117:
        /* <DEDUP_REMOVED lines=10> */
.L_x_6125:
        /* <DEDUP_REMOVED lines=15> */
.L_x_6114:
[----:B------:R-:W2:Y:S01]  /*2fec0*/  LDL R0, [R1+0xc] ;  /* 0x00000c0001007983 */ /* 0x000ea20000100800 */
[----:B------:R-:W-:Y:S02]  /*2fed0*/  ULDC UR4, c[0x0][0xc3c] ;  /* 0x00030f0000047ab9 */ /* 0x000fe40000000800 */
[----:B--2---:R-:W-:-:S13]  /*2fee0*/  ISETP.GE.AND P0, PT, R0, UR4, PT ;  /* 0x0000000400007c0c */ /* 0x004fda000bf06270 */
[----:B------:R-:W-:Y:S05]  /*2fef0*/  @!P0 BRA `(.L_x_6126) ;  /* 0xffffff84008c8947 */ /* 0x000fea000383ffff */
[----:B------:R-:W-:Y:S05]  /*2ff00*/  BSYNC B8 ;  /* 0x0000000000087941 */ /* 0x000fea0003800000 */
.L_x_5972:
        /* <DEDUP_REMOVED lines=12> */
.L_x_6235:
[----:B------:R-:W-:Y:S05]  /*2ffd0*/  BSYNC B0 ;  /* 0x0000000000007941 */ /* 0x000fea0003800000 */
.L_x_6127:
[----:B------:R-:W-:-:S03]  /*2ffe0*/  UMOV UR4, 0xffffffff ;  /* 0xffffffff00047882 */ /* 0x000fc60000000000 */
[----:B------:R-:W-:Y:S05]  /*2fff0*/  BRA.DIV UR4, `(.L_x_6129) ;  /* 0x0000002e04047947 */ /* 0x000fea000b800000 */
[----:B------:R-:W1:Y:S02]  /*30000*/  S2R R2, SR_TID.X ;  /* 0x0000000000027919 */ /* 0x000e640000002100 */
[----:B-1----:R-:W-:-:S04]  /*30010*/  SHF.R.U32.HI R2, RZ, 0x5, R2 ;  /* 0x00000005ff027819 */ /* 0x002fc80000011602 */
[----:B------:R-:W-:-:S05]  /*30020*/  LOP3.LUT R2, R2, 0x3, RZ, 0xc0, !PT ;  /* 0x0000000302027812 */ /* 0x000fca00078ec0ff */
[----:B------:R1:W2:Y:S02]  /*30030*/  SHFL.IDX PT, R14, R2, RZ, 0x1f ;  /* 0x00001fff020e7589 */ /* 0x0002a400000e0000 */
.L_x_6238:
[----:B--2---:R-:W-:-:S13]  /*30040*/  ISETP.NE.AND P0, PT, R14, RZ, PT ;  /* 0x000000ff0e00720c */ /* 0x004fda0003f05270 */
[----:B------:R-:W-:Y:S05]  /*30050*/  @P0 BRA `(.L_x_5731) ;  /* 0x0000000000940947 */ /* 0x000fea0003800000 */
[----:B------:R-:W-:-:S03]  /*30060*/  UMOV UR4, 0xffffffff ;  /* 0xffffffff00047882 */ /* 0x000fc60000000000 */
[----:B------:R-:W-:Y:S05]  /*30070*/  BRA.DIV UR4, `(.L_x_6130) ;  /* 0x0000002e04187947 */ /* 0x000fea000b800000 */
[----:B------:R-:W-:-:S13]  /*30080*/  ELECT P6, URZ, PT ;  /* 0x00000000003f782f */ /* 0x000fda00038c0000 */
.L_x_6241:
        /* <DEDUP_REMOVED lines=8> */
.L_x_6131:
        /* <DEDUP_REMOVED lines=13> */
.L_x_6242:
[----:B------:R-:W1:Y:S02]  /*301e0*/  SYNCS.PHASECHK.TRANS64.TRYWAIT P0, [R7+URZ], R2 ;  /* 0x00000002070075a7 */ /* 0x000e64000800017f */
[----:B-1----:R-:W-:Y:S05]  /*301f0*/  @!P0 BRA `(.L_x_6133) ;  /* 0x0000002800ec8947 */ /* 0x002fea0003800000 */
.L_x_6243:
[----:B------:R-:W-:Y:S05]  /*30200*/  @!P2 BRA `(.L_x_6134) ;  /* 0x000000000004a947 */ /* 0x000fea0003800000 */
[----:B------:R-:W-:Y:S01]  /*30210*/  BPT.TRAP 0x1 ;  /* 0x000000040000795c */ /* 0x000fe20000300000 */
.L_x_6134:
[----:B------:R-:W-:-:S04]  /*30220*/  VIADD R0, R0, 0x36860 ;  /* 0x0003686000007836 */ /* 0x000fc80000000000 */
[----:B------:R-:W-:-:S04]  /*30230*/  IMAD R4, R19, 0x8, R0 ;  /* 0x0000000813047824 */ /* 0x000fc800078e0200 */
[----:B------:R-:W2:Y:S02]  /*30240*/  SYNCS.PHASECHK.TRANS64.TRYWAIT P0, [R4+URZ], R5 ;  /* 0x00000005040075a7 */ /* 0x000ea4000800017f */
[----:B--2---:R-:W-:Y:S05]  /*30250*/  @!P0 BRA `(.L_x_6135) ;  /* 0x0000002800e88947 */ /* 0x004fea0003800000 */
.L_x_6244:
[----:B------:R-:W-:-:S07]  /*30260*/  IMAD R3, R3, 0x8, R0 ;  /* 0x0000000803037824 */ /* 0x000fce00078e0200 */
.L_x_6136:
[----:B---3--:R3:W4:Y:S02]  /*30270*/  SYNCS.PHASECHK.TRANS64.TRYWAIT P0, [R3+URZ], R2 ;  /* 0x00000002030075a7 */ /* 0x008724000800017f */
[----:B----4-:R-:W-:Y:S05]  /*30280*/  @!P0 NANOSLEEP.SYNCS 0x989680 ;  /* 0x009896800000895d */ /* 0x010fea0003900000 */
[----:B------:R-:W4:Y:S02]  /*30290*/  @!P0 SYNCS.PHASECHK.TRANS64 P0, [R3+URZ], R2 ;  /* 0x00000002030085a7 */ /* 0x000f24000800007f */
[----:B----4-:R-:W-:Y:S05]  /*302a0*/  @!P0 BRA `(.L_x_6136) ;  /* 0xfffffffc00f08947 */ /* 0x010fea000383ffff */
.L_x_5731:
[----:B------:R-:W-:Y:S05]  /*302b0*/  BSYNC B9 ;  /* 0x0000000000097941 */ /* 0x000fea0003800000 */
.L_x_5728:
[----:B------:R-:W-:Y:S05]  /*302c0*/  EXIT ;  /* 0x000000000000794d */ /* 0x000fea0003800000 */
.L_x_5751:
[----:B0-----:R0:W1:Y:S02]  /*302d0*/  SYNCS.PHASECHK.TRANS64.TRYWAIT P5, [R96+URZ+0x36890], R97 ;  /* 0x03689061600075a7 */ /* 0x00106400080a017f */
[----:B-1----:R-:W-:Y:S05]  /*302e0*/  @!P5 NANOSLEEP.SYNCS 0x989680 ;  /* 0x009896800000d95d */ /* 0x002fea0003900000 */
[----:B------:R-:W1:Y:S02]  /*302f0*/  @!P5 SYNCS.PHASECHK.TRANS64 P5, [R96+URZ+0x36890], R97 ;  /* 0x036890616000d5a7 */ /* 0x000e6400080a007f */
[----:B-1----:R-:W-:Y:S05]  /*30300*/  @!P5 BRA `(.L_x_5751) ;  /* 0xfffffffc00f0d947 */ /* 0x002fea000383ffff */
[----:B------:R-:W-:Y:S05]  /*30310*/  BRA `(.L_x_6137) ;  /* 0xfffffd3400e87947 */ /* 0x000fea000383ffff */
.L_x_5805:
[----:B-1----:R1:W3:Y:S02]  /*30320*/  SYNCS.PHASECHK.TRANS64.TRYWAIT P5, [R96+URZ+0x36890], R97 ;  /* 0x03689061600075a7 */ /* 0x0022e400080a017f */
[----:B---3--:R-:W-:Y:S05]  /*30330*/  @!P5 NANOSLEEP.SYNCS 0x989680 ;  /* 0x009896800000d95d */ /* 0x008fea0003900000 */
[----:B------:R-:W3:Y:S02]  /*30340*/  @!P5 SYNCS.PHASECHK.TRANS64 P5, [R96+URZ+0x36890], R97 ;  /* 0x036890616000d5a7 */ /* 0x000ee400080a007f */
[----:B---3--:R-:W-:Y:S05]  /*30350*/  @!P5 BRA `(.L_x_5805) ;  /* 0xfffffffc00f0d947 */ /* 0x008fea000383ffff */
[----:B------:R-:W-:Y:S05]  /*30360*/  BRA `(.L_x_6138) ;  /* 0xfffffd6c00487947 */ /* 0x000fea000383ffff */
.L_x_5830:
[----:B-1----:R1:W2:Y:S02]  /*30370*/  SYNCS.PHASECHK.TRANS64.TRYWAIT P3, [R96+URZ+0x36890], R97 ;  /* 0x03689061600075a7 */ /* 0x0022a4000806017f */
[----:B--2---:R-:W-:Y:S05]  /*30380*/  @!P3 NANOSLEEP.SYNCS 0x989680 ;  /* 0x009896800000b95d */ /* 0x004fea0003900000 */
[----:B------:R-:W2:Y:S02]  /*30390*/  @!P3 SYNCS.PHASECHK.TRANS64 P3, [R96+URZ+0x36890], R97 ;  /* 0x036890616000b5a7 */ /* 0x000ea4000806007f */
[----:B--2---:R-:W-:Y:S05]  /*303a0*/  @!P3 BRA `(.L_x_5830) ;  /* 0xfffffffc00f0b947 */ /* 0x004fea000383ffff */
[----:B------:R-:W-:Y:S05]  /*303b0*/  BRA `(.L_x_6139) ;  /* 0xfffffd9c00e47947 */ /* 0x000fea000383ffff */
.L_x_5836:
[----:B0-----:R0:W1:Y:S02]  /*303c0*/  SYNCS.PHASECHK.TRANS64.TRYWAIT P2, [R96+URZ+0x368b0], R97 ;  /* 0x0368b061600075a7 */ /* 0x001064000804017f */
[----:B-1----:R-:W-:Y:S05]  /*303d0*/  @!P2 NANOSLEEP.SYNCS 0x989680 ;  /* 0x009896800000a95d */ /* 0x002fea0003900000 */
[----:B------:R-:W1:Y:S02]  /*303e0*/  @!P2 SYNCS.PHASECHK.TRANS64 P2, [R96+URZ+0x368b0], R97 ;  /* 0x0368b0616000a5a7 */ /* 0x000e64000804007f */
[----:B-1----:R-:W-:Y:S05]  /*303f0*/  @!P2 BRA `(.L_x_5836) ;  /* 0xfffffffc00f0a947 */ /* 0x002fea000383ffff */
[----:B------:R-:W-:Y:S05]  /*30400*/  BRA `(.L_x_6140) ;  /* 0xfffffda000fc7947 */ /* 0x000fea000383ffff */
.L_x_5856:
        /* <DEDUP_REMOVED lines=8> */
.L_x_6142:
[----:B------:R-:W-:Y:S05]  /*30490*/  BSYNC B1 ;  /* 0x0000000000017941 */ /* 0x000fea0003800000 */
.L_x_6141:
        /* <DEDUP_REMOVED lines=8> */
.L_x_6143:
[----:B------:R-:W-:Y:S02]  /*30520*/  IMAD.MOV.U32 R13, RZ, RZ, R63 ;  /* 0x000000ffff0d7224 */ /* 0x000fe400078e003f */
[----:B------:R-:W-:-:S07]  /*30530*/  IMAD.MOV.U32 R6, RZ, RZ, R14 ;  /* 0x000000ffff067224 */ /* 0x000fce00078e000e */
[----:B------:R-:W-:Y:S05]  /*30540*/  WARPSYNC.COLLECTIVE R15, `(.L_x_6144) ;  /* 0x000000000f087348 */ /* 0x000fea0003c00000 */
[----:B------:R0:W1:Y:S02]  /*30550*/  SHFL.IDX P6, R14, R13, R12, R11 ;  /* 0x0000000c0d0e7389 */ /* 0x00006400000c000b */
[----:B01----:R-:W-:Y:S01]  /*30560*/  ENDCOLLECTIVE ;  /* 0x000000000000791b */ /* 0x003fe20003800000 */
.L_x_6144:
[----:B------:R-:W-:Y:S02]  /*30570*/  IMAD.MOV.U32 R13, RZ, RZ, R3 ;  /* 0x000000ffff0d7224 */ /* 0x000fe400078e0003 */
[----:B------:R-:W-:-:S07]  /*30580*/  IMAD.MOV.U32 R7, RZ, RZ, R14 ;  /* 0x000000ffff077224 */ /* 0x000fce00078e000e */
[----:B------:R-:W-:Y:S05]  /*30590*/  WARPSYNC.COLLECTIVE R15, `(.L_x_6145) ;  /* 0x000000000f087348 */ /* 0x000fea0003c00000 */
[----:B------:R0:W1:Y:S02]  /*305a0*/  SHFL.IDX P6, R14, R13, R12, R11 ;  /* 0x0000000c0d0e7389 */ /* 0x00006400000c000b */
[----:B01----:R-:W-:Y:S01]  /*305b0*/  ENDCOLLECTIVE ;  /* 0x000000000000791b */ /* 0x003fe20003800000 */
.L_x_6145:
[----:B------:R-:W-:Y:S05]  /*305c0*/  BRA `(.L_x_6146) ;  /* 0xfffffdb400c07947 */ /* 0x000fea000383ffff */
.L_x_5859:
        /* <DEDUP_REMOVED lines=8> */
.L_x_6148:
[----:B------:R-:W-:Y:S05]  /*30650*/  BSYNC B1 ;  /* 0x0000000000017941 */ /* 0x000fea0003800000 */
.L_x_6147:
        /* <DEDUP_REMOVED lines=8> */
.L_x_6149:
[----:B------:R-:W-:Y:S02]  /*306e0*/  IMAD.MOV.U32 R13, RZ, RZ, R63 ;  /* 0x000000ffff0d7224 */ /* 0x000fe400078e003f */
[----:B------:R-:W-:-:S07]  /*306f0*/  IMAD.MOV.U32 R65, RZ, RZ, R14 ;  /* 0x000000ffff417224 */ /* 0x000fce00078e000e */
[----:B------:R-:W-:Y:S05]  /*30700*/  WARPSYNC.COLLECTIVE R15, `(.L_x_6150) ;  /* 0x000000000f087348 */ /* 0x000fea0003c00000 */
[----:B------:R0:W1:Y:S02]  /*30710*/  SHFL.IDX P6, R14, R13, R12, R11 ;  /* 0x0000000c0d0e7389 */ /* 0x00006400000c000b */
[----:B01----:R-:W-:Y:S01]  /*30720*/  ENDCOLLECTIVE ;  /* 0x000000000000791b */ /* 0x003fe20003800000 */
.L_x_6150:
[----:B------:R-:W-:Y:S02]  /*30730*/  IMAD.MOV.U32 R13, RZ, RZ, R3 ;  /* 0x000000ffff0d7224 */ /* 0x000fe400078e0003 */
[----:B------:R-:W-:-:S07]  /*30740*/  IMAD.MOV.U32 R63, RZ, RZ, R14 ;  /* 0x000000ffff3f7224 */ /* 0x000fce00078e000e */
[----:B------:R-:W-:Y:S05]  /*30750*/  WARPSYNC.COLLECTIVE R15, `(.L_x_6151) ;  /* 0x000000000f087348 */ /* 0x000fea0003c00000 */
[----:B------:R0:W1:Y:S02]  /*30760*/  SHFL.IDX P6, R14, R13, R12, R11 ;  /* 0x0000000c0d0e7389 */ /* 0x00006400000c000b */
[----:B01----:R-:W-:Y:S01]  /*30770*/  ENDCOLLECTIVE ;  /* 0x000000000000791b */ /* 0x003fe20003800000 */
.L_x_6151:
[----:B------:R-:W-:Y:S01]  /*30780*/  IMAD.MOV.U32 R62, RZ, RZ, R14 ;  /* 0x000000ffff3e7224 */ /* 0x000fe200078e000e */
[----:B------:R-:W-:Y:S06]  /*30790*/  BRA `(.L_x_6152) ;  /* 0xfffffdbc00787947 */ /* 0x000fec000383ffff */
.L_x_5863:
[----:B0-----:R0:W1:Y:S02]  /*307a0*/  SYNCS.PHASECHK.TRANS64.TRYWAIT P0, [R16+URZ+0x36800], R5 ;  /* 0x03680005100075a7 */ /* 0x001064000800017f */
[----:B-1----:R-:W-:Y:S05]  /*307b0*/  @!P0 NANOSLEEP.SYNCS 0x989680 ;  /* 0x009896800000895d */ /* 0x002fea0003900000 */
[----:B------:R-:W1:Y:S02]  /*307c0*/  @!P0 SYNCS.PHASECHK.TRANS64 P0, [R16+URZ+0x36800], R5 ;  /* 0x03680005100085a7 */ /* 0x000e64000800007f */
[----:B-1----:R-:W-:Y:S05]  /*307d0*/  @!P0 BRA `(.L_x_5863) ;  /* 0xfffffffc00f08947 */ /* 0x002fea000383ffff */
[----:B------:R-:W-:Y:S05]  /*307e0*/  BRA `(.L_x_6153) ;  /* 0xfffffdc400c07947 */ /* 0x000fea000383ffff */
.L_x_5887:
        /* <DEDUP_REMOVED lines=8> */
.L_x_6155:
[----:B------:R-:W-:Y:S05]  /*30870*/  BSYNC B1 ;  /* 0x0000000000017941 */ /* 0x000fea0003800000 */
.L_x_6154:
        /* <DEDUP_REMOVED lines=8> */
.L_x_6156:
[----:B------:R-:W-:Y:S02]  /*30900*/  IMAD.MOV.U32 R9, RZ, RZ, R5 ;  /* 0x000000ffff097224 */ /* 0x000fe400078e0005 */
[----:B------:R-:W-:Y:S02]  /*30910*/  IMAD.MOV.U32 R13, RZ, RZ, R71 ;  /* 0x000000ffff0d7224 */ /* 0x000fe400078e0047 */
[----:B------:R-:W-:-:S07]  /*30920*/  IMAD.MOV.U32 R4, RZ, RZ, R14 ;  /* 0x000000ffff047224 */ /* 0x000fce00078e000e */
[----:B------:R-:W-:Y:S05]  /*30930*/  WARPSYNC.COLLECTIVE R15, `(.L_x_6157) ;  /* 0x000000000f087348 */ /* 0x000fea0003c00000 */
[----:B------:R0:W1:Y:S02]  /*30940*/  SHFL.IDX P6, R14, R13, R12, R11 ;  /* 0x0000000c0d0e7389 */ /* 0x00006400000c000b */
[----:B01----:R-:W-:Y:S01]  /*30950*/  ENDCOLLECTIVE ;  /* 0x000000000000791b */ /* 0x003fe20003800000 */
.L_x_6157:
[----:B------:R-:W-:Y:S02]  /*30960*/  IMAD.MOV.U32 R8, RZ, RZ, R4 ;  /* 0x000000ffff087224 */ /* 0x000fe400078e0004 */
[----:B------:R-:W-:Y:S02]  /*30970*/  IMAD.MOV.U32 R13, RZ, RZ, R70 ;  /* 0x000000ffff0d7224 */ /* 0x000fe400078e0046 */
[----:B------:R-:W-:-:S07]  /*30980*/  IMAD.MOV.U32 R7, RZ, RZ, R14 ;  /* 0x000000ffff077224 */ /* 0x000fce00078e000e */
[----:B------:R-:W-:Y:S05]  /*30990*/  WARPSYNC.COLLECTIVE R15, `(.L_x_6158) ;  /* 0x000000000f087348 */ /* 0x000fea0003c00000 */
[----:B------:R0:W1:Y:S02]  /*309a0*/  SHFL.IDX P6, R14, R13, R12, R11 ;  /* 0x0000000c0d0e7389 */ /* 0x00006400000c000b */
[----:B01----:R-:W-:Y:S01]  /*309b0*/  ENDCOLLECTIVE ;  /* 0x000000000000791b */ /* 0x003fe20003800000 */
.L_x_6158:
[----:B------:R-:W-:Y:S05]  /*309c0*/  BRA `(.L_x_6159) ;  /* 0xfffffdec00787947 */ /* 0x000fea000383ffff */
.L_x_5890:
        /* <DEDUP_REMOVED lines=8> */
.L_x_6161:
[----:B------:R-:W-:Y:S05]  /*30a50*/  BSYNC B1 ;  /* 0x0000000000017941 */ /* 0x000fea0003800000 */
.L_x_6160:
        /* <DEDUP_REMOVED lines=8> */
.L_x_6162:
[----:B------:R-:W-:Y:S02]  /*30ae0*/  IMAD.MOV.U32 R13, RZ, RZ, R71 ;  /* 0x000000ffff0d7224 */ /* 0x000fe400078e0047 */
[----:B------:R-:W-:-:S07]  /*30af0*/  IMAD.MOV.U32 R62, RZ, RZ, R14 ;  /* 0x000000ffff3e7224 */ /* 0x000fce00078e000e */
[----:B------:R-:W-:Y:S05]  /*30b00*/  WARPSYNC.COLLECTIVE R15, `(.L_x_6163) ;  /* 0x000000000f087348 */ /* 0x000fea0003c00000 */
[----:B------:R0:W1:Y:S02]  /*30b10*/  SHFL.IDX P6, R14, R13, R12, R11 ;  /* 0x0000000c0d0e7389 */ /* 0x00006400000c000b */
[----:B01----:R-:W-:Y:S01]  /*30b20*/  ENDCOLLECTIVE ;  /* 0x000000000000791b */ /* 0x003fe20003800000 */
.L_x_6163:
[----:B------:R-:W-:Y:S02]  /*30b30*/  IMAD.MOV.U32 R13, RZ, RZ, R70 ;  /* 0x000000ffff0d7224 */ /* 0x000fe400078e0046 */
[----:B------:R-:W-:-:S07]  /*30b40*/  IMAD.MOV.U32 R71, RZ, RZ, R14 ;  /* 0x000000ffff477224 */ /* 0x000fce00078e000e */
[----:B------:R-:W-:Y:S05]  /*30b50*/  WARPSYNC.COLLECTIVE R15, `(.L_x_6164) ;  /* 0x000000000f087348 */ /* 0x000fea0003c00000 */
[----:B------:R0:W1:Y:S02]  /*30b60*/  SHFL.IDX P6, R14, R13, R12, R11 ;  /* 0x0000000c0d0e7389 */ /* 0x00006400000c000b */
[----:B01----:R-:W-:Y:S01]  /*30b70*/  ENDCOLLECTIVE ;  /* 0x000000000000791b */ /* 0x003fe20003800000 */
.L_x_6164:
[----:B------:R-:W-:Y:S01]  /*30b80*/  IMAD.MOV.U32 R70, RZ, RZ, R14 ;  /* 0x000000ffff467224 */ /* 0x000fe200078e000e */
[----:B------:R-:W-:Y:S06]  /*30b90*/  BRA `(.L_x_6165) ;  /* 0xfffffdf000a07947 */ /* 0x000fec000383ffff */
.L_x_5894:
[----:B0-----:R0:W1:Y:S02]  /*30ba0*/  SYNCS.PHASECHK.TRANS64.TRYWAIT P0, [R16+URZ+0x36800], R61 ;  /* 0x0368003d100075a7 */ /* 0x001064000800017f */
[----:B-1----:R-:W-:Y:S05]  /*30bb0*/  @!P0 NANOSLEEP.SYNCS 0x989680 ;  /* 0x009896800000895d */ /* 0x002fea0003900000 */
[----:B------:R-:W1:Y:S02]  /*30bc0*/  @!P0 SYNCS.PHASECHK.TRANS64 P0, [R16+URZ+0x36800], R61 ;  /* 0x0368003d100085a7 */ /* 0x000e64000800007f */
[----:B-1----:R-:W-:Y:S05]  /*30bd0*/  @!P0 BRA `(.L_x_5894) ;  /* 0xfffffffc00f08947 */ /* 0x002fea000383ffff */
[----:B------:R-:W-:Y:S05]  /*30be0*/  BRA `(.L_x_6166) ;  /* 0xfffffdf800207947 */ /* 0x000fea000383ffff */
.L_x_5908:
[----:B-1----:R1:W2:Y:S02]  /*30bf0*/  SYNCS.PHASECHK.TRANS64.TRYWAIT P2, [R3+URZ+0x36830], R0 ;  /* 0x03683000030075a7 */ /* 0x0022a4000804017f */
[----:B--2---:R-:W-:Y:S05]  /*30c00*/  @!P2 NANOSLEEP.SYNCS 0x989680 ;  /* 0x009896800000a95d */ /* 0x004fea0003900000 */
[----:B------:R-:W2:Y:S02]  /*30c10*/  @!P2 SYNCS.PHASECHK.TRANS64 P2, [R3+URZ+0x36830], R0 ;  /* 0x036830000300a5a7 */ /* 0x000ea4000804007f */
[----:B--2---:R-:W-:Y:S05]  /*30c20*/  @!P2 BRA `(.L_x_5908) ;  /* 0xfffffffc00f0a947 */ /* 0x004fea000383ffff */
[----:B------:R-:W-:Y:S05]  /*30c30*/  BRA `(.L_x_5907) ;  /* 0xfffffe24002c7947 */ /* 0x000fea000383ffff */
.L_x_5915:
[----:B-1----:R1:W2:Y:S02]  /*30c40*/  SYNCS.PHASECHK.TRANS64.TRYWAIT P3, [R13+URZ+0x36830], R4 ;  /* 0x036830040d0075a7 */ /* 0x0022a4000806017f */
[----:B--2---:R-:W-:Y:S05]  /*30c50*/  @!P3 NANOSLEEP.SYNCS 0x989680 ;  /* 0x009896800000b95d */ /* 0x004fea0003900000 */
[----:B------:R-:W2:Y:S02]  /*30c60*/  @!P3 SYNCS.PHASECHK.TRANS64 P3, [R13+URZ+0x36830], R4 ;  /* 0x036830040d00b5a7 */ /* 0x000ea4000806007f */
[----:B--2---:R-:W-:Y:S05]  /*30c70*/  @!P3 BRA `(.L_x_5915) ;  /* 0xfffffffc00f0b947 */ /* 0x004fea000383ffff */
[----:B------:R-:W-:Y:S05]  /*30c80*/  BRA `(.L_x_5914) ;  /* 0xfffffe7400107947 */ /* 0x000fea000383ffff */
.L_x_5920:
[----:B-1----:R1:W2:Y:S02]  /*30c90*/  SYNCS.PHASECHK.TRANS64.TRYWAIT P3, [R11+URZ+0x36850], R0 ;  /* 0x036850000b0075a7 */ /* 0x0022a4000806017f */
[----:B--2---:R-:W-:Y:S05]  /*30ca0*/  @!P3 NANOSLEEP.SYNCS 0x989680 ;  /* 0x009896800000b95d */ /* 0x004fea0003900000 */
[----:B------:R-:W2:Y:S02]  /*30cb0*/  @!P3 SYNCS.PHASECHK.TRANS64 P3, [R11+URZ+0x36850], R0 ;  /* 0x036850000b00b5a7 */ /* 0x000ea4000806007f */
[----:B--2---:R-:W-:Y:S05]  /*30cc0*/  @!P3 BRA `(.L_x_5920) ;  /* 0xfffffffc00f0b947 */ /* 0x004fea000383ffff */
[----:B------:R-:W-:Y:S05]  /*30cd0*/  BRA `(.L_x_5919) ;  /* 0xfffffea800ac7947 */ /* 0x000fea000383ffff */
.L_x_5928:
[----:B-1----:R1:W2:Y:S02]  /*30ce0*/  SYNCS.PHASECHK.TRANS64.TRYWAIT P2, [R4+URZ+0x36830], R5 ;  /* 0x03683005040075a7 */ /* 0x0022a4000804017f */
[----:B--2---:R-:W-:Y:S05]  /*30cf0*/  @!P2 NANOSLEEP.SYNCS 0x989680 ;  /* 0x009896800000a95d */ /* 0x004fea0003900000 */
[----:B------:R-:W2:Y:S02]  /*30d00*/  @!P2 SYNCS.PHASECHK.TRANS64 P2, [R4+URZ+0x36830], R5 ;  /* 0x036830050400a5a7 */ /* 0x000ea4000804007f */
[----:B--2---:R-:W-:Y:S05]  /*30d10*/  @!P2 BRA `(.L_x_5928) ;  /* 0xfffffffc00f0a947 */ /* 0x004fea000383ffff */
[----:B------:R-:W-:Y:S05]  /*30d20*/  BRA `(.L_x_5927) ;  /* 0xfffffec800587947 */ /* 0x000fea000383ffff */
.L_x_5933:
[----:B-1----:R1:W2:Y:S02]  /*30d30*/  SYNCS.PHASECHK.TRANS64.TRYWAIT P2, [R11+URZ+0x36850], R0 ;  /* 0x036850000b0075a7 */ /* 0x0022a4000804017f */
[----:B--2---:R-:W-:Y:S05]  /*30d40*/  @!P2 NANOSLEEP.SYNCS 0x989680 ;  /* 0x009896800000a95d */ /* 0x004fea0003900000 */
[----:B------:R-:W2:Y:S02]  /*30d50*/  @!P2 SYNCS.PHASECHK.TRANS64 P2, [R11+URZ+0x36850], R0 ;  /* 0x036850000b00a5a7 */ /* 0x000ea4000804007f */
[----:B--2---:R-:W-:Y:S05]  /*30d60*/  @!P2 BRA `(.L_x_5933) ;  /* 0xfffffffc00f0a947 */ /* 0x004fea000383ffff */
[----:B------:R-:W-:Y:S05]  /*30d70*/  BRA `(.L_x_5932) ;  /* 0xfffffefc00f47947 */ /* 0x000fea000383ffff */
.L_x_5939:
[----:B-1----:R1:W2:Y:S02]  /*30d80*/  SYNCS.PHASECHK.TRANS64.TRYWAIT P0, [R8+URZ+0x36850], R3 ;  /* 0x03685003080075a7 */ /* 0x0022a4000800017f */
[----:B--2---:R-:W-:Y:S05]  /*30d90*/  @!P0 NANOSLEEP.SYNCS 0x989680 ;  /* 0x009896800000895d */ /* 0x004fea0003900000 */
[----:B------:R-:W2:Y:S02]  /*30da0*/  @!P0 SYNCS.PHASECHK.TRANS64 P0, [R8+URZ+0x36850], R3 ;  /* 0x03685003080085a7 */ /* 0x000ea4000800007f */
[----:B--2---:R-:W-:Y:S05]  /*30db0*/  @!P0 BRA `(.L_x_5939) ;  /* 0xfffffffc00f08947 */ /* 0x004fea000383ffff */
[----:B------:R-:W-:Y:S05]  /*30dc0*/  BRA `(.L_x_5938) ;  /* 0xffffff1800f07947 */ /* 0x000fea000383ffff */
.L_x_5980:
        /* <DEDUP_REMOVED lines=11> */
.L_x_6168:
[----:B------:R-:W-:Y:S05]  /*30e80*/  BSYNC B1 ;  /* 0x0000000000017941 */ /* 0x000fea0003800000 */
.L_x_6167:
[----:B------:R-:W-:Y:S05]  /*30e90*/  BRA `(.L_x_6169) ;  /* 0xffffff80006c7947 */ /* 0x000fea000383ffff */
.L_x_5982:
[----:B------:R-:W-:Y:S01]  /*30ea0*/  BSSY B1, `(.L_x_6170) ;  /* 0x0000006000017945 */ /* 0x000fe20003800000 */
[----:B------:R-:W-:-:S07]  /*30eb0*/  IMAD.MOV.U32 R15, RZ, RZ, -0x1 ;  /* 0xffffffffff0f7424 */ /* 0x000fce00078e00ff */
[----:B0-----:R-:W-:Y:S05]  /*30ec0*/  WARPSYNC.COLLECTIVE R15, `(.L_x_6171) ;  /* 0x000000000f0c7348 */ /* 0x001fea0003c00000 */
[----:B------:R-:W-:Y:S02]  /*30ed0*/  ELECT P6, UR62, PT ;  /* 0x00000000003e782f */ /* 0x000fe400038c0000 */
[----:B------:R-:W-:Y:S01]  /*30ee0*/  MOV R14, UR62 ;  /* 0x0000003e000e7c02 */ /* 0x000fe20008000f00 */
[----:B0-----:R-:W-:Y:S10]  /*30ef0*/  ENDCOLLECTIVE ;  /* 0x000000000000791b */ /* 0x001ff40003800000 */
.L_x_6171:
[----:B------:R-:W-:Y:S05]  /*30f00*/  BSYNC B1 ;  /* 0x0000000000017941 */ /* 0x000fea0003800000 */
.L_x_6170:
[----:B------:R-:W-:Y:S01]  /*30f10*/  PLOP3.LUT P2, PT, P6, PT, PT, 0x80, 0x0 ;  /* 0x000000000000781c */ /* 0x000fe2000374f070 */
[----:B------:R-:W-:-:S12]  /*30f20*/  BRA `(.L_x_5981) ;  /* 0xffffff8000607947 */ /* 0x000fd8000383ffff */
.L_x_5984:
[----:B0-----:R0:W1:Y:S02]  /*30f30*/  SYNCS.PHASECHK.TRANS64.TRYWAIT P0, [R18+URZ+0x36820], R2 ;  /* 0x03682002120075a7 */ /* 0x001064000800017f */
[----:B-1----:R-:W-:Y:S05]  /*30f40*/  @!P0 NANOSLEEP.SYNCS 0x989680 ;  /* 0x009896800000895d */ /* 0x002fea0003900000 */
[----:B------:R-:W1:Y:S02]  /*30f50*/  @!P0 SYNCS.PHASECHK.TRANS64 P0, [R18+URZ+0x36820], R2 ;  /* 0x03682002120085a7 */ /* 0x000e64000800007f */
[----:B-1----:R-:W-:Y:S05]  /*30f60*/  @!P0 BRA `(.L_x_5984) ;  /* 0xfffffffc00f08947 */ /* 0x002fea000383ffff */
[----:B------:R-:W-:Y:S05]  /*30f70*/  BRA `(.L_x_6172) ;  /* 0xffffff8000707947 */ /* 0x000fea000383ffff */
.L_x_5988:
[----:B-1----:R1:W2:Y:S02]  /*30f80*/  SYNCS.PHASECHK.TRANS64.TRYWAIT P0, [R5+URZ+0x368a0], R8 ;  /* 0x0368a008050075a7 */ /* 0x0022a4000800017f */
[----:B--2---:R-:W-:Y:S05]  /*30f90*/  @!P0 NANOSLEEP.SYNCS 0x989680 ;  /* 0x009896800000895d */ /* 0x004fea0003900000 */
[----:B------:R-:W2:Y:S02]  /*30fa0*/  @!P0 SYNCS.PHASECHK.TRANS64 P0, [R5+URZ+0x368a0], R8 ;  /* 0x0368a008050085a7 */ /* 0x000ea4000800007f */
[----:B--2---:R-:W-:Y:S05]  /*30fb0*/  @!P0 BRA `(.L_x_5988) ;  /* 0xfffffffc00f08947 */ /* 0x004fea000383ffff */
[----:B------:R-:W-:Y:S05]  /*30fc0*/  BRA `(.L_x_6173) ;  /* 0xffffff8000907947 */ /* 0x000fea000383ffff */
.L_x_5995:
[----:B0-----:R0:W2:Y:S02]  /*30fd0*/  SYNCS.PHASECHK.TRANS64.TRYWAIT P0, [R5+URZ+0x368c0], R8 ;  /* 0x0368c008050075a7 */ /* 0x0010a4000800017f */
[----:B--2---:R-:W-:Y:S05]  /*30fe0*/  @!P0 NANOSLEEP.SYNCS 0x989680 ;  /* 0x009896800000895d */ /* 0x004fea0003900000 */
[----:B------:R-:W2:Y:S02]  /*30ff0*/  @!P0 SYNCS.PHASECHK.TRANS64 P0, [R5+URZ+0x368c0], R8 ;  /* 0x0368c008050085a7 */ /* 0x000ea4000800007f */
[----:B--2---:R-:W-:Y:S05]  /*31000*/  @!P0 BRA `(.L_x_5995) ;  /* 0xfffffffc00f08947 */ /* 0x004fea000383ffff */
[----:B------:R-:W-:Y:S05]  /*31010*/  BRA `(.L_x_6174) ;  /* 0xffffff84008c7947 */ /* 0x000fea000383ffff */
.L_x_6004:
[----:B0-----:R0:W1:Y:S02]  /*31020*/  SYNCS.PHASECHK.TRANS64.TRYWAIT P0, [R6+URZ+0x368a0], R5 ;  /* 0x0368a005060075a7 */ /* 0x001064000800017f */
[----:B-1----:R-:W-:Y:S05]  /*31030*/  @!P0 NANOSLEEP.SYNCS 0x989680 ;  /* 0x009896800000895d */ /* 0x002fea0003900000 */
[----:B------:R-:W1:Y:S02]  /*31040*/  @!P0 SYNCS.PHASECHK.TRANS64 P0, [R6+URZ+0x368a0], R5 ;  /* 0x0368a005060085a7 */ /* 0x000e64000800007f */
[----:B-1----:R-:W-:Y:S05]  /*31050*/  @!P0 BRA `(.L_x_6004) ;  /* 0xfffffffc00f08947 */ /* 0x002fea000383ffff */
[----:B------:R-:W-:Y:S05]  /*31060*/  BRA `(.L_x_6175) ;  /* 0xffffff8800d47947 */ /* 0x000fea000383ffff */
.L_x_6011:
[----:B-1----:R1:W2:Y:S02]  /*31070*/  SYNCS.PHASECHK.TRANS64.TRYWAIT P0, [R6+URZ+0x368c0], R5 ;  /* 0x0368c005060075a7 */ /* 0x0022a4000800017f */
[----:B--2---:R-:W-:Y:S05]  /*31080*/  @!P0 NANOSLEEP.SYNCS 0x989680 ;  /* 0x009896800000895d */ /* 0x004fea0003900000 */
[----:B------:R-:W2:Y:S02]  /*31090*/  @!P0 SYNCS.PHASECHK.TRANS64 P0, [R6+URZ+0x368c0], R5 ;  /* 0x0368c005060085a7 */ /* 0x000ea4000800007f */
[----:B--2---:R-:W-:Y:S05]  /*310a0*/  @!P0 BRA `(.L_x_6011) ;  /* 0xfffffffc00f08947 */ /* 0x004fea000383ffff */
[----:B------:R-:W-:Y:S05]  /*310b0*/  BRA `(.L_x_6176) ;  /* 0xffffff8c00cc7947 */ /* 0x000fea000383ffff */
.L_x_6028:
        /* <DEDUP_REMOVED lines=11> */
.L_x_6178:
[----:B------:R-:W-:Y:S05]  /*31170*/  BSYNC B0 ;  /* 0x0000000000007941 */ /* 0x000fea0003800000 */
.L_x_6177:
[----:B------:R-:W-:Y:S05]  /*31180*/  BRA `(.L_x_6179) ;  /* 0xffffff9c00407947 */ /* 0x000fea000383ffff */
.L_x_6030:
[----:B------:R-:W-:Y:S01]  /*31190*/  BSSY B0, `(.L_x_6180) ;  /* 0x0000006000007945 */ /* 0x000fe20003800000 */
[----:B------:R-:W-:-:S07]  /*311a0*/  IMAD.MOV.U32 R15, RZ, RZ, -0x1 ;  /* 0xffffffffff0f7424 */ /* 0x000fce00078e00ff */
[----:B0-----:R-:W-:Y:S05]  /*311b0*/  WARPSYNC.COLLECTIVE R15, `(.L_x_6181) ;  /* 0x000000000f0c7348 */ /* 0x001fea0003c00000 */
[----:B------:R-:W-:Y:S02]  /*311c0*/  ELECT P6, UR62, PT ;  /* 0x00000000003e782f */ /* 0x000fe400038c0000 */
[----:B------:R-:W-:Y:S01]  /*311d0*/  MOV R14, UR62 ;  /* 0x0000003e000e7c02 */ /* 0x000fe20008000f00 */
[----:B0-----:R-:W-:Y:S10]  /*311e0*/  ENDCOLLECTIVE ;  /* 0x000000000000791b */ /* 0x001ff40003800000 */
.L_x_6181:
[----:B------:R-:W-:Y:S05]  /*311f0*/  BSYNC B0 ;  /* 0x0000000000007941 */ /* 0x000fea0003800000 */
.L_x_6180:
[----:B------:R-:W-:Y:S05]  /*31200*/  BRA `(.L_x_6182) ;  /* 0xffffff9c004c7947 */ /* 0x000fea000383ffff */
.L_x_6032:
[----:B0-----:R0:W1:Y:S02]  /*31210*/  SYNCS.PHASECHK.TRANS64.TRYWAIT P0, [R0+URZ+0x36840], R2 ;  /* 0x03684002000075a7 */ /* 0x001064000800017f */
[----:B-1----:R-:W-:Y:S05]  /*31220*/  @!P0 NANOSLEEP.SYNCS 0x989680 ;  /* 0x009896800000895d */ /* 0x002fea0003900000 */
[----:B------:R-:W1:Y:S02]  /*31230*/  @!P0 SYNCS.PHASECHK.TRANS64 P0, [R0+URZ+0x36840], R2 ;  /* 0x03684002000085a7 */ /* 0x000e64000800007f */
[----:B-1----:R-:W-:Y:S05]  /*31240*/  @!P0 BRA `(.L_x_6032) ;  /* 0xfffffffc00f08947 */ /* 0x002fea000383ffff */
[----:B------:R-:W-:Y:S05]  /*31250*/  BRA `(.L_x_6183) ;  /* 0xffffff9c00ac7947 */ /* 0x000fea000383ffff */
.L_x_6036:
        /* <DEDUP_REMOVED lines=9> */
.L_x_6184:
[----:B------:R-:W-:Y:S02]  /*312f0*/  IMAD.MOV.U32 R13, RZ, RZ, R4 ;  /* 0x000000ffff0d7224 */ /* 0x000fe400078e0004 */
[----:B------:R-:W-:-:S07]  /*31300*/  IMAD.MOV.U32 R6, RZ, RZ, R14 ;  /* 0x000000ffff067224 */ /* 0x000fce00078e000e */
[----:B------:R-:W-:Y:S05]  /*31310*/  WARPSYNC.COLLECTIVE R15, `(.L_x_6185) ;  /* 0x000000000f087348 */ /* 0x000fea0003c00000 */
[----:B------:R0:W1:Y:S02]  /*31320*/  SHFL.IDX P6, R14, R13, R12, R11 ;  /* 0x0000000c0d0e7389 */ /* 0x00006400000c000b */
[----:B01----:R-:W-:Y:S01]  /*31330*/  ENDCOLLECTIVE ;  /* 0x000000000000791b */ /* 0x003fe20003800000 */
.L_x_6185:
[----:B------:R-:W-:-:S04]  /*31340*/  LOP3.LUT R5, R5, 0x7f, RZ, 0xc0, !PT ;  /* 0x0000007f05057812 */ /* 0x000fc800078ec0ff */
[----:B------:R-:W-:Y:S01]  /*31350*/  SHF.R.U32.HI R0, RZ, 0x3, R5 ;  /* 0x00000003ff007819 */ /* 0x000fe20000011605 */
[----:B------:R-:W-:Y:S02]  /*31360*/  IMAD R2, R9, R7, RZ ;  /* 0x0000000709027224 */ /* 0x000fe400078e02ff */
[----:B------:R0:W5:Y:S02]  /*31370*/  LDL R9, [R1+0x30] ;  /* 0x0000300001097983 */ /* 0x0001640000100800 */
[----:B------:R-:W-:Y:S02]  /*31380*/  IMAD R0, R10, 0x80, R0 ;  /* 0x000000800a007824 */ /* 0x000fe400078e0200 */
        /* <DEDUP_REMOVED lines=8> */
.L_x_6186:
        /* <DEDUP_REMOVED lines=17> */
.L_x_6187:
[----:B------:R-:W-:Y:S02]  /*31520*/  IMAD.MOV.U32 R13, RZ, RZ, R3 ;  /* 0x000000ffff0d7224 */ /* 0x000fe400078e0003 */
[----:B------:R-:W-:Y:S02]  /*31530*/  IMAD.MOV.U32 R12, RZ, RZ, 0x2 ;  /* 0x00000002ff0c7424 */ /* 0x000fe400078e00ff */
[----:B------:R-:W-:-:S07]  /*31540*/  IMAD.MOV.U32 R5, RZ, RZ, R14 ;  /* 0x000000ffff057224 */ /* 0x000fce00078e000e */
[----:B------:R-:W-:Y:S05]  /*31550*/  WARPSYNC.COLLECTIVE R15, `(.L_x_6188) ;  /* 0x000000000f087348 */ /* 0x000fea0003c00000 */
[----:B------:R0:W1:Y:S02]  /*31560*/  SHFL.IDX P6, R14, R13, R12, R11 ;  /* 0x0000000c0d0e7389 */ /* 0x00006400000c000b */
[----:B01----:R-:W-:Y:S01]  /*31570*/  ENDCOLLECTIVE ;  /* 0x000000000000791b */ /* 0x003fe20003800000 */
.L_x_6188:
        /* <DEDUP_REMOVED lines=17> */
.L_x_6189:
[----:B------:R-:W-:Y:S02]  /*31690*/  IMAD.MOV.U32 R13, RZ, RZ, R3 ;  /* 0x000000ffff0d7224 */ /* 0x000fe400078e0003 */
[----:B------:R-:W-:Y:S02]  /*316a0*/  IMAD.MOV.U32 R12, RZ, RZ, 0x3 ;  /* 0x00000003ff0c7424 */ /* 0x000fe400078e00ff */
[----:B------:R-:W-:-:S07]  /*316b0*/  IMAD.MOV.U32 R5, RZ, RZ, R14 ;  /* 0x000000ffff057224 */ /* 0x000fce00078e000e */
[----:B------:R-:W-:Y:S05]  /*316c0*/  WARPSYNC.COLLECTIVE R15, `(.L_x_6190) ;  /* 0x000000000f087348 */ /* 0x000fea0003c00000 */
[----:B------:R0:W1:Y:S02]  /*316d0*/  SHFL.IDX P6, R14, R13, R12, R11 ;  /* 0x0000000c0d0e7389 */ /* 0x00006400000c000b */
[----:B01----:R-:W-:Y:S01]  /*316e0*/  ENDCOLLECTIVE ;  /* 0x000000000000791b */ /* 0x003fe20003800000 */
.L_x_6190:
        /* <DEDUP_REMOVED lines=17> */
.L_x_6191:
[----:B------:R-:W-:Y:S02]  /*31800*/  IMAD.MOV.U32 R13, RZ, RZ, R3 ;  /* 0x000000ffff0d7224 */ /* 0x000fe400078e0003 */
[----:B------:R-:W-:Y:S02]  /*31810*/  IMAD.MOV.U32 R12, RZ, RZ, 0x4 ;  /* 0x00000004ff0c7424 */ /* 0x000fe400078e00ff */
[----:B------:R-:W-:-:S07]  /*31820*/  IMAD.MOV.U32 R5, RZ, RZ, R14 ;  /* 0x000000ffff057224 */ /* 0x000fce00078e000e */
[----:B------:R-:W-:Y:S05]  /*31830*/  WARPSYNC.COLLECTIVE R15, `(.L_x_6192) ;  /* 0x000000000f087348 */ /* 0x000fea0003c00000 */
[----:B------:R0:W1:Y:S02]  /*31840*/  SHFL.IDX P6, R14, R13, R12, R11 ;  /* 0x0000000c0d0e7389 */ /* 0x00006400000c000b */
[----:B01----:R-:W-:Y:S01]  /*31850*/  ENDCOLLECTIVE ;  /* 0x000000000000791b */ /* 0x003fe20003800000 */
.L_x_6192:
        /* <DEDUP_REMOVED lines=17> */
.L_x_6193:
[----:B------:R-:W-:Y:S02]  /*31970*/  IMAD.MOV.U32 R13, RZ, RZ, R3 ;  /* 0x000000ffff0d7224 */ /* 0x000fe400078e0003 */
[----:B------:R-:W-:Y:S02]  /*31980*/  IMAD.MOV.U32 R12, RZ, RZ, 0x5 ;  /* 0x00000005ff0c7424 */ /* 0x000fe400078e00ff */
[----:B------:R-:W-:-:S07]  /*31990*/  IMAD.MOV.U32 R5, RZ, RZ, R14 ;  /* 0x000000ffff057224 */ /* 0x000fce00078e000e */
[----:B------:R-:W-:Y:S05]  /*319a0*/  WARPSYNC.COLLECTIVE R15, `(.L_x_6194) ;  /* 0x000000000f087348 */ /* 0x000fea0003c00000 */
[----:B------:R0:W1:Y:S02]  /*319b0*/  SHFL.IDX P6, R14, R13, R12, R11 ;  /* 0x0000000c0d0e7389 */ /* 0x00006400000c000b */
[----:B01----:R-:W-:Y:S01]  /*319c0*/  ENDCOLLECTIVE ;  /* 0x000000000000791b */ /* 0x003fe20003800000 */
.L_x_6194:
        /* <DEDUP_REMOVED lines=17> */
.L_x_6195:
[----:B------:R-:W-:Y:S02]  /*31ae0*/  IMAD.MOV.U32 R13, RZ, RZ, R3 ;  /* 0x000000ffff0d7224 */ /* 0x000fe400078e0003 */
[----:B------:R-:W-:Y:S02]  /*31af0*/  IMAD.MOV.U32 R12, RZ, RZ, 0x6 ;  /* 0x00000006ff0c7424 */ /* 0x000fe400078e00ff */
[----:B------:R-:W-:-:S07]  /*31b00*/  IMAD.MOV.U32 R5, RZ, RZ, R14 ;  /* 0x000000ffff057224 */ /* 0x000fce00078e000e */
[----:B------:R-:W-:Y:S05]  /*31b10*/  WARPSYNC.COLLECTIVE R15, `(.L_x_6196) ;  /* 0x000000000f087348 */ /* 0x000fea0003c00000 */
[----:B------:R0:W1:Y:S02]  /*31b20*/  SHFL.IDX P6, R14, R13, R12, R11 ;  /* 0x0000000c0d0e7389 */ /* 0x00006400000c000b */
[----:B01----:R-:W-:Y:S01]  /*31b30*/  ENDCOLLECTIVE ;  /* 0x000000000000791b */ /* 0x003fe20003800000 */
.L_x_6196:
        /* <DEDUP_REMOVED lines=17> */
.L_x_6197:
[----:B------:R-:W-:Y:S02]  /*31c50*/  IMAD.MOV.U32 R13, RZ, RZ, R3 ;  /* 0x000000ffff0d7224 */ /* 0x000fe400078e0003 */
[----:B------:R-:W-:Y:S02]  /*31c60*/  IMAD.MOV.U32 R12, RZ, RZ, 0x7 ;  /* 0x00000007ff0c7424 */ /* 0x000fe400078e00ff */
[----:B------:R-:W-:-:S07]  /*31c70*/  IMAD.MOV.U32 R5, RZ, RZ, R14 ;  /* 0x000000ffff057224 */ /* 0x000fce00078e000e */
[----:B------:R-:W-:Y:S05]  /*31c80*/  WARPSYNC.COLLECTIVE R15, `(.L_x_6198) ;  /* 0x000000000f087348 */ /* 0x000fea0003c00000 */
[----:B------:R0:W1:Y:S02]  /*31c90*/  SHFL.IDX P6, R14, R13, R12, R11 ;  /* 0x0000000c0d0e7389 */ /* 0x00006400000c000b */
[----:B01----:R-:W-:Y:S01]  /*31ca0*/  ENDCOLLECTIVE ;  /* 0x000000000000791b */ /* 0x003fe20003800000 */
.L_x_6198:
        /* <DEDUP_REMOVED lines=14> */
.L_x_6199:
[----:B------:R-:W-:Y:S01]  /*31d90*/  @!PT LDS RZ, [RZ] ;  /* 0x00000000fffff984 */ /* 0x000fe20000000800 */
[----:B------:R-:W-:Y:S01]  /*31da0*/  @!PT LDS RZ, [RZ] ;  /* 0x00000000fffff984 */ /* 0x000fe20000000800 */
[----:B------:R-:W-:Y:S01]  /*31db0*/  @!PT LDS RZ, [RZ] ;  /* 0x00000000fffff984 */ /* 0x000fe20000000800 */
[----:B------:R0:W-:Y:S01]  /*31dc0*/  @!P2 LDGSTS.E.BYPASS.LTC128B.128 [R9+0x20400], desc[UR60][R6.64+0x100], !P1 ;  /* 0x204001000609afae */ /* 0x0001e2000c901d7c */
[----:B------:R-:W-:Y:S01]  /*31dd0*/  IMAD.MOV.U32 R3, RZ, RZ, R14 ;  /* 0x000000ffff037224 */ /* 0x000fe200078e000e */
[----:B------:R-:W-:Y:S06]  /*31de0*/  BRA `(.L_x_6200) ;  /* 0xffffffa000647947 */ /* 0x000fec000383ffff */
.L_x_6041:
[----:B----4-:R4:W0:Y:S02]  /*31df0*/  SYNCS.PHASECHK.TRANS64.TRYWAIT P0, [R18+URZ+0x36820], R0 ;  /* 0x03682000120075a7 */ /* 0x010824000800017f */
[----:B0-----:R-:W-:Y:S05]  /*31e00*/  @!P0 NANOSLEEP.SYNCS 0x989680 ;  /* 0x009896800000895d */ /* 0x001fea0003900000 */
[----:B------:R-:W0:Y:S02]  /*31e10*/  @!P0 SYNCS.PHASECHK.TRANS64 P0, [R18+URZ+0x36820], R0 ;  /* 0x03682000120085a7 */ /* 0x000e24000800007f */
[----:B0-----:R-:W-:Y:S05]  /*31e20*/  @!P0 BRA `(.L_x_6041) ;  /* 0xfffffffc00f08947 */ /* 0x001fea000383ffff */
[----:B------:R-:W-:Y:S05]  /*31e30*/  BRA `(.L_x_6201) ;  /* 0xffffffa000d87947 */ /* 0x000fea000383ffff */
.L_x_6050:
[----:B-1----:R1:W2:Y:S02]  /*31e40*/  SYNCS.PHASECHK.TRANS64.TRYWAIT P0, [R3+URZ+0x36840], R2 ;  /* 0x03684002030075a7 */ /* 0x0022a4000800017f */
[----:B--2---:R-:W-:Y:S05]  /*31e50*/  @!P0 NANOSLEEP.SYNCS 0x989680 ;  /* 0x009896800000895d */ /* 0x004fea0003900000 */
[----:B------:R-:W2:Y:S02]  /*31e60*/  @!P0 SYNCS.PHASECHK.TRANS64 P0, [R3+URZ+0x36840], R2 ;  /* 0x03684002030085a7 */ /* 0x000ea4000800007f */
[----:B--2---:R-:W-:Y:S05]  /*31e70*/  @!P0 BRA `(.L_x_6050) ;  /* 0xfffffffc00f08947 */ /* 0x004fea000383ffff */
[----:B------:R-:W-:Y:S05]  /*31e80*/  BRA `(.L_x_6202) ;  /* 0xffffffa400b47947 */ /* 0x000fea000383ffff */
.L_x_6057:
[----:B0-----:R0:W1:Y:S02]  /*31e90*/  SYNCS.PHASECHK.TRANS64.TRYWAIT P0, [R2+URZ+0x36860], R3 ;  /* 0x03686003020075a7 */ /* 0x001064000800017f */
[----:B-1----:R-:W-:Y:S05]  /*31ea0*/  @!P0 NANOSLEEP.SYNCS 0x989680 ;  /* 0x009896800000895d */ /* 0x002fea0003900000 */
[----:B------:R-:W1:Y:S02]  /*31eb0*/  @!P0 SYNCS.PHASECHK.TRANS64 P0, [R2+URZ+0x36860], R3 ;  /* 0x03686003020085a7 */ /* 0x000e64000800007f */
[----:B-1----:R-:W-:Y:S05]  /*31ec0*/  @!P0 BRA `(.L_x_6057) ;  /* 0xfffffffc00f08947 */ /* 0x002fea000383ffff */
[----:B------:R-:W-:Y:S05]  /*31ed0*/  BRA `(.L_x_6203) ;  /* 0xffffffa800c47947 */ /* 0x000fea000383ffff */
.L_x_6068:
[----:B-1----:R1:W2:Y:S02]  /*31ee0*/  SYNCS.PHASECHK.TRANS64.TRYWAIT P0, [R3+URZ+0x36840], R2 ;  /* 0x03684002030075a7 */ /* 0x0022a4000800017f */
[----:B--2---:R-:W-:Y:S05]  /*31ef0*/  @!P0 NANOSLEEP.SYNCS 0x989680 ;  /* 0x009896800000895d */ /* 0x004fea0003900000 */
[----:B------:R-:W2:Y:S02]  /*31f00*/  @!P0 SYNCS.PHASECHK.TRANS64 P0, [R3+URZ+0x36840], R2 ;  /* 0x03684002030085a7 */ /* 0x000ea4000800007f */
[----:B--2---:R-:W-:Y:S05]  /*31f10*/  @!P0 BRA `(.L_x_6068) ;  /* 0xfffffffc00f08947 */ /* 0x004fea000383ffff */
[----:B------:R-:W-:Y:S05]  /*31f20*/  BRA `(.L_x_6204) ;  /* 0xffffffb000987947 */ /* 0x000fea000383ffff */
.L_x_6075:
[----:B0-----:R0:W1:Y:S02]  /*31f30*/  SYNCS.PHASECHK.TRANS64.TRYWAIT P0, [R2+URZ+0x36860], R3 ;  /* 0x03686003020075a7 */ /* 0x001064000800017f */
[----:B-1----:R-:W-:Y:S05]  /*31f40*/  @!P0 NANOSLEEP.SYNCS 0x989680 ;  /* 0x009896800000895d */ /* 0x002fea0003900000 */
[----:B------:R-:W1:Y:S02]  /*31f50*/  @!P0 SYNCS.PHASECHK.TRANS64 P0, [R2+URZ+0x36860], R3 ;  /* 0x03686003020085a7 */ /* 0x000e64000800007f */
[----:B-1----:R-:W-:Y:S05]  /*31f60*/  @!P0 BRA `(.L_x_6075) ;  /* 0xfffffffc00f08947 */ /* 0x002fea000383ffff */
[----:B------:R-:W-:Y:S05]  /*31f70*/  BRA `(.L_x_6205) ;  /* 0xffffffb400a87947 */ /* 0x000fea000383ffff */
.L_x_6086:
[----:B--2---:R2:W3:Y:S02]  /*31f80*/  SYNCS.PHASECHK.TRANS64.TRYWAIT P0, [R3+URZ+0x36840], R2 ;  /* 0x03684002030075a7 */ /* 0x0044e4000800017f */
[----:B---3--:R-:W-:Y:S05]  /*31f90*/  @!P0 NANOSLEEP.SYNCS 0x989680 ;  /* 0x009896800000895d */ /* 0x008fea0003900000 */
[----:B------:R-:W3:Y:S02]  /*31fa0*/  @!P0 SYNCS.PHASECHK.TRANS64 P0, [R3+URZ+0x36840], R2 ;  /* 0x03684002030085a7 */ /* 0x000ee4000800007f */
[----:B---3--:R-:W-:Y:S05]  /*31fb0*/  @!P0 BRA `(.L_x_6086) ;  /* 0xfffffffc00f08947 */ /* 0x008fea000383ffff */
[----:B------:R-:W-:Y:S05]  /*31fc0*/  BRA `(.L_x_6206) ;  /* 0xffffffbc00547947 */ /* 0x000fea000383ffff */
.L_x_6093:
[----:B0-----:R0:W1:Y:S02]  /*31fd0*/  SYNCS.PHASECHK.TRANS64.TRYWAIT P0, [R2+URZ+0x36860], R5 ;  /* 0x03686005020075a7 */ /* 0x001064000800017f */
[----:B-1----:R-:W-:Y:S05]  /*31fe0*/  @!P0 NANOSLEEP.SYNCS 0x989680 ;  /* 0x009896800000895d */ /* 0x002fea0003900000 */
[----:B------:R-:W1:Y:S02]  /*31ff0*/  @!P0 SYNCS.PHASECHK.TRANS64 P0, [R2+URZ+0x36860], R5 ;  /* 0x03686005020085a7 */ /* 0x000e64000800007f */
[----:B-1----:R-:W-:Y:S05]  /*32000*/  @!P0 BRA `(.L_x_6093) ;  /* 0xfffffffc00f08947 */ /* 0x002fea000383ffff */
[----:B------:R-:W-:Y:S05]  /*32010*/  BRA `(.L_x_6207) ;  /* 0xffffffc000607947 */ /* 0x000fea000383ffff */
.L_x_6106:
[----:B---3--:R3:W4:Y:S02]  /*32020*/  SYNCS.PHASECHK.TRANS64.TRYWAIT P0, [R0+URZ+0x36860], R2 ;  /* 0x03686002000075a7 */ /* 0x008724000800017f */
[----:B----4-:R-:W-:Y:S05]  /*32030*/  @!P0 NANOSLEEP.SYNCS 0x989680 ;  /* 0x009896800000895d */ /* 0x010fea0003900000 */
[----:B------:R-:W4:Y:S02]  /*32040*/  @!P0 SYNCS.PHASECHK.TRANS64 P0, [R0+URZ+0x36860], R2 ;  /* 0x03686002000085a7 */ /* 0x000f24000800007f */
[----:B----4-:R-:W-:Y:S05]  /*32050*/  @!P0 BRA `(.L_x_6106) ;  /* 0xfffffffc00f08947 */ /* 0x010fea000383ffff */
[----:B------:R-:W-:Y:S05]  /*32060*/  BRA `(.L_x_6208) ;  /* 0xffffffc400f47947 */ /* 0x000fea000383ffff */
.L_x_6115:
[----:B------:R-:W4:Y:S01]  /*32070*/  LDL R0, [R1] ;  /* 0x0000000001007983 */ /* 0x000f220000100800 */
[----:B------:R-:W-:Y:S01]  /*32080*/  BSSY B0, `(.L_x_6209) ;  /* 0x0000008000007945 */ /* 0x000fe20003800000 */
[----:B------:R-:W-:Y:S02]  /*32090*/  IMAD.MOV.U32 R12, RZ, RZ, RZ ;  /* 0x000000ffff0c7224 */ /* 0x000fe400078e00ff */
[----:B------:R-:W-:Y:S02]  /*320a0*/  IMAD.MOV.U32 R11, RZ, RZ, 0x1f ;  /* 0x0000001fff0b7424 */ /* 0x000fe400078e00ff */
[----:B------:R-:W-:Y:S02]  /*320b0*/  IMAD.MOV.U32 R15, RZ, RZ, -0x1 ;  /* 0xffffffffff0f7424 */ /* 0x000fe400078e00ff */
[----:B----4-:R-:W-:-:S07]  /*320c0*/  IMAD.MOV.U32 R13, RZ, RZ, R0 ;  /* 0x000000ffff0d7224 */ /* 0x010fce00078e0000 */
[----:B-123--:R-:W-:Y:S05]  /*320d0*/  WARPSYNC.COLLECTIVE R15, `(.L_x_6210) ;  /* 0x000000000f087348 */ /* 0x00efea0003c00000 */
[----:B------:R0:W4:Y:S02]  /*320e0*/  SHFL.IDX P6, R14, R13, R12, R11 ;  /* 0x0000000c0d0e7389 */ /* 0x00012400000c000b */
[----:B01234-:R-:W-:Y:S01]  /*320f0*/  ENDCOLLECTIVE ;  /* 0x000000000000791b */ /* 0x01ffe20003800000 */
.L_x_6210:
[----:B------:R-:W-:Y:S05]  /*32100*/  BSYNC B0 ;  /* 0x0000000000007941 */ /* 0x000fea0003800000 */
.L_x_6209:
        /* <DEDUP_REMOVED lines=10> */
.L_x_6211:
        /* <DEDUP_REMOVED lines=24> */
.L_x_6212:
        /* <DEDUP_REMOVED lines=9> */
.L_x_6213:
        /* <DEDUP_REMOVED lines=8> */
.L_x_6214:
        /* <DEDUP_REMOVED lines=8> */
.L_x_6215:
        /* <DEDUP_REMOVED lines=8> */
.L_x_6216:
        /* <DEDUP_REMOVED lines=9> */
.L_x_6217:
[----:B------:R-:W-:Y:S01]  /*325d0*/  IMAD.MOV.U32 R9, RZ, RZ, R14 ;  /* 0x000000ffff097224 */ /* 0x000fe200078e000e */
[----:B------:R-:W-:Y:S06]  /*325e0*/  BRA `(.L_x_6218) ;  /* 0xffffffc800b87947 */ /* 0x000fec000383ffff */
.L_x_6118:
        /* <DEDUP_REMOVED lines=8> */
.L_x_6220:
[----:B------:R-:W-:Y:S05]  /*32670*/  BSYNC B0 ;  /* 0x0000000000007941 */ /* 0x000fea0003800000 */
.L_x_6219:
        /* <DEDUP_REMOVED lines=12> */
.L_x_6221:
        /* <DEDUP_REMOVED lines=8> */
.L_x_6222:
        /* <DEDUP_REMOVED lines=8> */
.L_x_6223:
        /* <DEDUP_REMOVED lines=8> */
.L_x_6224:
        /* <DEDUP_REMOVED lines=9> */
.L_x_6225:
[----:B------:R-:W-:Y:S01]  /*32950*/  IMAD.MOV.U32 R9, RZ, RZ, R14 ;  /* 0x000000ffff097224 */ /* 0x000fe200078e000e */
[----:B------:R-:W-:Y:S06]  /*32960*/  BRA `(.L_x_6226) ;  /* 0xffffffc800887947 */ /* 0x000fec000383ffff */
.L_x_6120:
[----:B------:R-:W-:Y:S01]  /*32970*/  BSSY B0, `(.L_x_6227) ;  /* 0x0000006000007945 */ /* 0x000fe20003800000 */
[----:B------:R-:W-:Y:S01]  /*32980*/  PLOP3.LUT P6, PT, P6, PT, PT, 0x8, 0x0 ;  /* 0x000000000000781c */ /* 0x000fe200037ce170 */
[----:B------:R-:W-:-:S12]  /*32990*/  IMAD.MOV.U32 R15, RZ, RZ, -0x1 ;  /* 0xffffffffff0f7424 */ /* 0x000fd800078e00ff */
[----:B0-----:R-:W-:Y:S05]  /*329a0*/  WARPSYNC.COLLECTIVE R15, `(.L_x_6228) ;  /* 0x000000000f087348 */ /* 0x001fea0003c00000 */
[----:B------:R-:W-:Y:S01]  /*329b0*/  VOTE.ANY R14, PT, P6 ;  /* 0x00000000000e7806 */ /* 0x000fe200030e0100 */
[----:B0-----:R-:W-:Y:S06]  /*329c0*/  ENDCOLLECTIVE ;  /* 0x000000000000791b */ /* 0x001fec0003800000 */
.L_x_6228:
[----:B------:R-:W-:Y:S05]  /*329d0*/  BSYNC B0 ;  /* 0x0000000000007941 */ /* 0x000fea0003800000 */
.L_x_6227:
        /* <DEDUP_REMOVED lines=10> */
.L_x_6229:
[----:B------:R-:W-:Y:S02]  /*32a80*/  IMAD.MOV.U32 R13, RZ, RZ, R6 ;  /* 0x000000ffff0d7224 */ /* 0x000fe400078e0006 */
[----:B------:R-:W-:-:S07]  /*32a90*/  IMAD.MOV.U32 R4, RZ, RZ, R14 ;  /* 0x000000ffff047224 */ /* 0x000fce00078e000e */
[----:B------:R-:W-:Y:S05]  /*32aa0*/  WARPSYNC.COLLECTIVE R15, `(.L_x_6230) ;  /* 0x000000000f087348 */ /* 0x000fea0003c00000 */
[----:B------:R0:W1:Y:S02]  /*32ab0*/  SHFL.IDX P6, R14, R13, R12, R11 ;  /* 0x0000000c0d0e7389 */ /* 0x00006400000c000b */
[----:B01----:R-:W-:Y:S01]  /*32ac0*/  ENDCOLLECTIVE ;  /* 0x000000000000791b */ /* 0x003fe20003800000 */
.L_x_6230:
[----:B------:R-:W-:Y:S02]  /*32ad0*/  IMAD.MOV.U32 R6, RZ, RZ, R14 ;  /* 0x000000ffff067224 */ /* 0x000fe400078e000e */
[----:B------:R-:W-:-:S05]  /*32ae0*/  IMAD.IADD R10, R3, 0x1, R10 ;  /* 0x00000001030a7824 */ /* 0x000fca00078e020a */
[----:B------:R0:W-:Y:S01]  /*32af0*/  STL [R1+0xc], R10 ;  /* 0x00000c0a01007387 */ /* 0x0001e20000100800 */
[----:B------:R-:W-:Y:S05]  /*32b00*/  BRA `(.L_x_6231) ;  /* 0xffffffc800687947 */ /* 0x000fea000383ffff */
.L_x_6122:
        /* <DEDUP_REMOVED lines=8> */
.L_x_6233:
[----:B------:R-:W-:Y:S05]  /*32b90*/  BSYNC B0 ;  /* 0x0000000000007941 */ /* 0x000fea0003800000 */
.L_x_6232:
[----:B------:R-:W-:Y:S01]  /*32ba0*/  IMAD.MOV.U32 R3, RZ, RZ, R14 ;  /* 0x000000ffff037224 */ /* 0x000fe200078e000e */
[----:B------:R-:W-:Y:S06]  /*32bb0*/  BRA `(.L_x_6234) ;  /* 0xffffffc800547947 */ /* 0x000fec000383ffff */
.L_x_6128:
[----:B0-----:R0:W1:Y:S02]  /*32bc0*/  SYNCS.PHASECHK.TRANS64.TRYWAIT P0, [R0+URZ+0x36820], R3 ;  /* 0x03682003000075a7 */ /* 0x001064000800017f */
[----:B-1----:R-:W-:Y:S05]  /*32bd0*/  @!P0 NANOSLEEP.SYNCS 0x989680 ;  /* 0x009896800000895d */ /* 0x002fea0003900000 */
[----:B------:R-:W1:Y:S02]  /*32be0*/  @!P0 SYNCS.PHASECHK.TRANS64 P0, [R0+URZ+0x36820], R3 ;  /* 0x03682003000085a7 */ /* 0x000e64000800007f */
[----:B-1----:R-:W-:Y:S05]  /*32bf0*/  @!P0 BRA `(.L_x_6128) ;  /* 0xfffffffc00f08947 */ /* 0x002fea000383ffff */
[----:B------:R-:W-:Y:S05]  /*32c00*/  BRA `(.L_x_6235) ;  /* 0xffffffd000f07947 */ /* 0x000fea000383ffff */
.L_x_6129:
        /* <DEDUP_REMOVED lines=11> */
.L_x_6237:
[----:B------:R-:W-:Y:S05]  /*32cc0*/  BSYNC B0 ;  /* 0x0000000000007941 */ /* 0x000fea0003800000 */
.L_x_6236:
[----:B------:R-:W-:Y:S05]  /*32cd0*/  BRA `(.L_x_6238) ;  /* 0xffffffd000d87947 */ /* 0x000fea000383ffff */
.L_x_6130:
[----:B------:R-:W-:Y:S01]  /*32ce0*/  BSSY B0, `(.L_x_6239) ;  /* 0x0000006000007945 */ /* 0x000fe20003800000 */
[----:B------:R-:W-:-:S07]  /*32cf0*/  IMAD.MOV.U32 R15, RZ, RZ, -0x1 ;  /* 0xffffffffff0f7424 */ /* 0x000fce00078e00ff */
[----:B01----:R-:W-:Y:S05]  /*32d00*/  WARPSYNC.COLLECTIVE R15, `(.L_x_6240) ;  /* 0x000000000f0c7348 */ /* 0x003fea0003c00000 */
[----:B------:R-:W-:Y:S02]  /*32d10*/  ELECT P6, UR62, PT ;  /* 0x00000000003e782f */ /* 0x000fe400038c0000 */
[----:B------:R-:W-:Y:S01]  /*32d20*/  MOV R14, UR62 ;  /* 0x0000003e000e7c02 */ /* 0x000fe20008000f00 */
[----:B01----:R-:W-:Y:S10]  /*32d30*/  ENDCOLLECTIVE ;  /* 0x000000000000791b */ /* 0x003ff40003800000 */
.L_x_6240:
[----:B------:R-:W-:Y:S05]  /*32d40*/  BSYNC B0 ;  /* 0x0000000000007941 */ /* 0x000fea0003800000 */
.L_x_6239:
[----:B------:R-:W-:Y:S05]  /*32d50*/  BRA `(.L_x_6241) ;  /* 0xffffffd000cc7947 */ /* 0x000fea000383ffff */
.L_x_6132:
[----:B0-----:R0:W1:Y:S02]  /*32d60*/  SYNCS.PHASECHK.TRANS64.TRYWAIT P0, [R6+URZ], R5 ;  /* 0x00000005060075a7 */ /* 0x001064000800017f */
[----:B-1----:R-:W-:Y:S05]  /*32d70*/  @!P0 NANOSLEEP.SYNCS 0x989680 ;  /* 0x009896800000895d */ /* 0x002fea0003900000 */
[----:B------:R-:W1:Y:S02]  /*32d80*/  @!P0 SYNCS.PHASECHK.TRANS64 P0, [R6+URZ], R5 ;  /* 0x00000005060085a7 */ /* 0x000e64000800007f */
[----:B-1----:R-:W-:Y:S05]  /*32d90*/  @!P0 BRA `(.L_x_6132) ;  /* 0xfffffffc00f08947 */ /* 0x002fea000383ffff */
[----:B------:R-:W-:Y:S05]  /*32da0*/  BRA `(.L_x_6242) ;  /* 0xffffffd4000c7947 */ /* 0x000fea000383ffff */
.L_x_6133:
[----:B-1----:R1:W2:Y:S02]  /*32db0*/  SYNCS.PHASECHK.TRANS64.TRYWAIT P0, [R7+URZ], R2 ;  /* 0x00000002070075a7 */ /* 0x0022a4000800017f */
[----:B--2---:R-:W-:Y:S05]  /*32dc0*/  @!P0 NANOSLEEP.SYNCS 0x989680 ;  /* 0x009896800000895d */ /* 0x004fea0003900000 */
[----:B------:R-:W2:Y:S02]  /*32dd0*/  @!P0 SYNCS.PHASECHK.TRANS64 P0, [R7+URZ], R2 ;  /* 0x00000002070085a7 */ /* 0x000ea4000800007f */
[----:B--2---:R-:W-:Y:S05]  /*32de0*/  @!P0 BRA `(.L_x_6133) ;  /* 0xfffffffc00f08947 */ /* 0x004fea000383ffff */
[----:B------:R-:W-:Y:S05]  /*32df0*/  BRA `(.L_x_6243) ;  /* 0xffffffd400007947 */ /* 0x000fea000383ffff */
.L_x_6135:
[----:B--2---:R2:W3:Y:S02]  /*32e00*/  SYNCS.PHASECHK.TRANS64.TRYWAIT P0, [R4+URZ], R5 ;  /* 0x00000005040075a7 */ /* 0x0044e4000800017f */
[----:B---3--:R-:W-:Y:S05]  /*32e10*/  @!P0 NANOSLEEP.SYNCS 0x989680 ;  /* 0x009896800000895d */ /* 0x008fea0003900000 */
[----:B------:R-:W3:Y:S02]  /*32e20*/  @!P0 SYNCS.PHASECHK.TRANS64 P0, [R4+URZ], R5 ;  /* 0x00000005040085a7 */ /* 0x000ee4000800007f */
[----:B---3--:R-:W-:Y:S05]  /*32e30*/  @!P0 BRA `(.L_x_6135) ;  /* 0xfffffffc00f08947 */ /* 0x008fea000383ffff */
[----:B------:R-:W-:Y:S05]  /*32e40*/  BRA `(.L_x_6244) ;  /* 0xffffffd400047947 */ /* 0x000fea000383ffff */
.L_x_6245:
        /* <DEDUP_REMOVED lines=11> */
.L_x_14856:


//--------------------- .text._ZN7cutlass13device_kernelIN5flash11enable_sm90INS1_16FlashAttnFwdSm90INS1_25CollectiveMainloopFwdSm90ILi2EN4cute5tupleIJNS5_1CILi1EEES8_S8_EEENS6_IJNS7_ILi128EEENS7_ILi176EEESA_EEELi128ENS_10bfloat16_tEfNS_4arch4Sm90ELb0ELb0ELb0ELb0ELb0ELb0ELb0ELb1ELb1ELb1ELb1ELb0EEENS1_21CollectiveEpilogueFwdINS6_IJSA_SA_SB_EEES9_SD_SF_Li256ELb0ELb1ELb1ELb0EEENS1_19SingleTileSchedulerILb0ELb1ELb1ELi128EEEEEEEEEvNT_6ParamsE --------------------------
	.section	.text._ZN7cutlass13device_kernelIN5flash11enable_sm90INS1_16FlashAttnFwdSm90INS1_25CollectiveMainloopFwdSm90ILi2EN4cute5tupleIJNS5_1CILi1EEES8_S8_EEENS6_IJNS7_ILi128EEENS7_ILi176EEESA_EEELi128ENS_10bfloat16_tEfNS_4arch4Sm90ELb0ELb0ELb0ELb0ELb0ELb0ELb0ELb1ELb1ELb1ELb1ELb0EEENS1_21CollectiveEpilogueFwdINS6_IJSA_SA_SB_EEES9_SD_SF_Li256ELb0ELb1ELb1ELb0EEENS1_19SingleTileSchedulerILb0ELb1ELb1ELi128EEEEEEEEEvNT_6ParamsE,"ax",@progbits
	.align	128
.text._ZN7cutlass13device_kernelIN5flash11enable_sm90INS1_16FlashAttnFwdSm90INS1_25CollectiveMainloopFwdSm90ILi2EN4cute5tupleIJNS5_1CILi1EEES8_S8_EEENS6_IJNS7_ILi128EEENS7_ILi176EEESA_EEELi128ENS_10bfloat16_tEfNS_4arch4Sm90ELb0ELb0ELb0ELb0ELb0ELb0ELb0ELb1ELb1ELb1ELb1ELb0EEENS1_21CollectiveEpilogueFwdINS6_IJSA_SA_SB_EEES9_SD_SF_Li256ELb0ELb1ELb1ELb0EEENS1_19SingleTileSchedulerILb0ELb1ELb1ELi128EEEEEEEEEvNT_6ParamsE:
        .type           _ZN7cutlass13device_kernelIN5flash11enable_sm90INS1_16FlashAttnFwdSm90INS1_25CollectiveMainloopFwdSm90ILi2EN4cute5tupleIJNS5_1CILi1EEES8_S8_EEENS6_IJNS7_ILi128EEENS7_ILi176EEESA_EEELi128ENS_10bfloat16_tEfNS_4arch4Sm90ELb0ELb0ELb0ELb0ELb0ELb0ELb0ELb1ELb1ELb1ELb1ELb0EEENS1_21CollectiveEpilogueFwdINS6_IJSA_SA_SB_EEES9_SD_SF_Li256ELb0ELb1ELb1ELb0EEENS1_19SingleTileSchedulerILb0ELb1ELb1ELi128EEEEEEEEEvNT_6ParamsE,@function
        .size           _ZN7cutlass13device_kernelIN5flash11enable_sm90INS1_16FlashAttnFwdSm90INS1_25CollectiveMainloopFwdSm90ILi2EN4cute5tupleIJNS5_1CILi1EEES8_S8_EEENS6_IJNS7_ILi128EEENS7_ILi176EEESA_EEELi128ENS_10bfloat16_tEfNS_4arch4Sm90ELb0ELb0ELb0ELb0ELb0ELb0ELb0ELb1ELb1ELb1ELb1ELb0EEENS1_21CollectiveEpilogueFwdINS6_IJSA_SA_SB_EEES9_SD_SF_Li256ELb0ELb1ELb1ELb0EEENS1_19SingleTileSchedulerILb0ELb1ELb1ELi128EEEEEEEEEvNT_6ParamsE,(.L_x_14857 - _ZN7cutlass13device_kernelIN5flash11enable_sm90INS1_16FlashAttnFwdSm90INS1_25CollectiveMainloopFwdSm90ILi2EN4cute5tupleIJNS5_1CILi1EEES8_S8_EEENS6_IJNS7_ILi128EEENS7_ILi176EEESA_EEELi128ENS_10bfloat16_tEfNS_4arch4Sm90ELb0ELb0ELb0ELb0ELb0ELb0ELb0ELb1ELb1ELb1ELb1ELb0EEENS1_21CollectiveEpilogueFwdINS6_IJSA_SA_SB_EEES9_SD_SF_Li256ELb0ELb1ELb1ELb0EEENS1_19SingleTileSchedulerILb0ELb1ELb1ELi128EEEEEEEEEvNT_6ParamsE)
        .other          _ZN7cutlass13device_kernelIN5flash11enable_sm90INS1_16FlashAttnFwdSm90INS1_25CollectiveMainloopFwdSm90ILi2EN4cute5tupleIJNS5_1CILi1EEES8_S8_EEENS6_IJNS7_ILi128EEENS7_ILi176EEESA_EEELi128ENS_10bfloat16_tEfNS_4arch4Sm90ELb0ELb0ELb0ELb0ELb0ELb0ELb0ELb1ELb1ELb1ELb1ELb0EEENS1_21CollectiveEpilogueFwdINS6_IJSA_SA_SB_EEES9_SD_SF_Li256ELb0ELb1ELb1ELb0EEENS1_19SingleTileSchedulerILb0ELb1ELb1ELi128EEEEEEEEEvNT_6ParamsE,@"STO_CUDA_ENTRY STV_DEFAULT"
_ZN7cutlass13device_kernelIN5flash11enable_sm90INS1_16FlashAttnFwdSm90INS1_25CollectiveMainloopFwdSm90ILi2EN4cute5tupleIJNS5_1CILi1EEES8_S8_EEENS6_IJNS7_ILi128EEENS7_ILi176EEESA_EEELi128ENS_10bfloat16_tEfNS_4arch4Sm90ELb0ELb0ELb0ELb0ELb0ELb0ELb0ELb1ELb1ELb1ELb1ELb0EEENS1_21CollectiveEpilogueFwdINS6_IJSA_SA_SB_EEES9_SD_SF_Li256ELb0ELb1ELb1ELb0EEENS1_19SingleTileSchedulerILb0ELb1ELb1ELi128EEEEEEEEEvNT_6ParamsE:
[----:B------:R-:W0:Y:S02]  /*0000*/  LDC R1, c[0x0][0x28] ;  /* 0x00000a00ff017b82 */ /* 0x000e240000000800 */
[----:B0-----:R-:W-:Y:S01]  /*0010*/  VIADD R1, R1, 0xfffffff0 ;  /* 0xfffffff001017836 */ /* 0x001fe20000000000 */
[----:B------:R-:W0:Y:S01]  /*0020*/  S2R R3, SR_TID.X ;  /* 0x0000000000037919 */ /* 0x000e220000002100 */
[----:B------:R-:W-:Y:S01]  /*0030*/  ELECT P0, URZ, PT ;  /* 0x00000000003f782f */ /* 0x000fe20003800000 */
[----:B------:R-:W-:Y:S01]  /*0040*/  BSSY B0, `(.L_x_6246) ;  /* 0x000000e000007945 */ /* 0x000fe20003800000 */
[--C-:B0-----:R-:W-:Y:S02]  /*0050*/  SHF.R.U32.HI R0, RZ, 0x5, R3.reuse ;  /* 0x00000005ff007819 */ /* 0x101fe40000011603 */
[----:B------:R-:W-:-:S03]  /*0060*/  SHF.R.U32.HI R22, RZ, 0x7, R3 ;  /* 0x00000007ff167819 */ /* 0x000fc60000011603 */
        /* <DEDUP_REMOVED lines=11> */
.L_x_6247:
[----:B------:R-:W-:Y:S05]  /*0120*/  BSYNC B0 ;  /* 0x0000000000007941 */ /* 0x000fea0003800000 */
.L_x_6246:
        /* <DEDUP_REMOVED lines=41> */
.L_x_6248:
        /* <DEDUP_REMOVED lines=22> */
.L_x_6249:
        /* <DEDUP_REMOVED lines=18> */
.L_x_6250:
        /* <DEDUP_REMOVED lines=22> */
.L_x_6251:
        /* <DEDUP_REMOVED lines=22> */
.L_x_6252:
        /* <DEDUP_REMOVED lines=9> */
.L_x_6255:
[----:B------:R-:W-:-:S08]  /*0990*/  NOP ;  /* 0x0000000000007918 */ /* 0x000fd00000000000 */
[----:B------:R-:W1:Y:S02]  /*09a0*/  USETMAXREG.TRY_ALLOC.CTAPOOL UP0, 0xf0 ;  /* 0x000000f0000079c8 */ /* 0x000e640008000600 */
[----:B-1----:R-:W-:-:S13]  /*09b0*/  PLOP3.LUT P0, PT, PT, PT, UP0, 0x80, 0x0 ;  /* 0x000000000000781c */ /* 0x002fda0003f0f008 */
[----:B------:R-:W-:Y:S05]  /*09c0*/  @!P0 BRA `(.L_x_6255) ;  /* 0xfffffffc00f08947 */ /* 0x000fea000383ffff */
[----:B------:R-:W1:Y:S01]  /*09d0*/  S2R R6, SR_TID.X ;  /* 0x0000000000067919 */ /* 0x000e620000002100 */
[----:B------:R-:W2:Y:S01]  /*09e0*/  S2UR UR6, SR_CTAID.Y ;  /* 0x00000000000679c3 */ /* 0x000ea20000002600 */
[----:B------:R-:W-:Y:S02]  /*09f0*/  ULDC UR7, c[0x0][0xc50] ;  /* 0x0003140000077ab9 */ /* 0x000fe40000000800 */
[----:B------:R-:W-:-:S05]  /*0a00*/  UISETP.NE.AND UP0, UPT, UR7, 0x1, UPT ;  /* 0x000000010700788c */ /* 0x000fca000bf05270 */
[----:B------:R-:W3:Y:S06]  /*0a10*/  S2UR UR8, SR_CTAID.Z ;  /* 0x00000000000879c3 */ /* 0x000eec0000002700 */
[----:B------:R-:W-:Y:S01]  /*0a20*/  @UP0 ULDC UR4, c[0x0][0xc54] ;  /* 0x0003150000040ab9 */ /* 0x000fe20000000800 */
[----:B------:R-:W-:Y:S01]  /*0a30*/  @UP0 ULDC UR9, c[0x0][0xc58] ;  /* 0x0003160000090ab9 */ /* 0x000fe20000000800 */
[----:B--2---:R-:W-:Y:S02]  /*0a40*/  UIMAD.WIDE.U32 UR4, UR6, UR4, URZ ;  /* 0x00000004060472a5 */ /* 0x004fe4000f8e003f */
[----:B------:R-:W-:-:S02]  /*0a50*/  UMOV UR10, UR6 ;  /* 0x00000006000a7c82 */ /* 0x000fc40008000000 */
[----:B------:R-:W-:Y:S01]  /*0a60*/  @UP0 USHF.R.U32.HI UR10, URZ, UR9, UR5 ;  /* 0x000000093f0a0299 */ /* 0x000fe20008011605 */
[----:B-1----:R-:W-:-:S03]  /*0a70*/  LOP3.LUT R0, R6, 0xffffff80, RZ, 0xc0, !PT ;  /* 0xffffff8006007812 */ /* 0x002fc600078ec0ff */
[----:B------:R-:W-:Y:S02]  /*0a80*/  UIADD3 UR4, -UR10, URZ, URZ ;  /* 0x0000003f0a047290 */ /* 0x000fe4000fffe13f */
[----:B------:R-:W-:Y:S01]  /*0a90*/  IMAD.U32 R19, RZ, RZ, UR10 ;  /* 0x0000000aff137e24 */ /* 0x000fe2000f8e00ff */
[----:B------:R-:W-:Y:S06]  /*0aa0*/  BAR.ARV 0x8, 0x180 ;  /* 0x0206000000007b1d */ /* 0x000fec0000002000 */
[----:B------:R-:W-:Y:S01]  /*0ab0*/  ISETP.NE.AND P0, PT, R0, 0x80, PT ;  /* 0x000000800000780c */ /* 0x000fe20003f05270 */
[----:B------:R-:W-:-:S12]  /*0ac0*/  UIMAD UR7, UR7, UR4, UR6 ;  /* 0x00000004070772a4 */ /* 0x000fd8000f8e0206 */
[----:B------:R-:W-:Y:S06]  /*0ad0*/  @!P0 BAR.ARV 0x9, 0x100 ;  /* 0x0244000000008b1d */ /* 0x000fec0000002000 */
[----:B---3--:R-:W-:-:S13]  /*0ae0*/  ISETP.LE.AND P0, PT, RZ, UR8, PT ;  /* 0x00000008ff007c0c */ /* 0x008fda000bf03270 */
        /* <DEDUP_REMOVED lines=8> */
[----:B------:R-:W-:-:S04]  /*0b70*/  UIMAD UR36, UR36, UR4, URZ ;  /* 0x00000004242472a4 */ /* 0x000fc8000f8e023f */
[----:B------:R-:W-:Y:S02]  /*0b80*/  UISETP.GE.AND UP0, UPT, UR36, 0x1, UPT ;  /* 0x000000012400788c */ /* 0x000fe4000bf06270 */
[----:B------:R-:W-:-:S04]  /*0b90*/  UIADD3 UR4, UR36, 0xaf, URZ ;  /* 0x000000af24047890 */ /* 0x000fc8000fffe03f */
[----:B------:R-:W-:Y:S01]  /*0ba0*/  PLOP3.LUT P0, PT, PT, PT, UP0, 0x80, 0x0 ;  /* 0x000000000000781c */ /* 0x000fe20003f0f008 */
[----:B------:R-:W-:-:S04]  /*0bb0*/  UIMAD.WIDE UR4, UR4, 0x2e8ba2e9, URZ ;  /* 0x2e8ba2e9040478a5 */ /* 0x000fc8000f8e023f */
        /* <DEDUP_REMOVED lines=40> */
.L_x_6257:
[----:B------:R-:W-:Y:S01]  /*0e40*/  UIMAD UR5, UR9, UR4, URZ ;  /* 0x00000004090572a4 */ /* 0x000fe2000f8e023f */
[----:B------:R-:W-:Y:S01]  /*0e50*/  IMAD.U32 R0, RZ, RZ, UR6 ;  /* 0x00000006ff007e24 */ /* 0x000fe2000f8e00ff */
[----:B------:R-:W-:Y:S01]  /*0e60*/  PLOP3.LUT P0, PT, PT, PT, PT, 0x80, 0x0 ;  /* 0x000000000000781c */ /* 0x000fe20003f0f070 */
[----:B------:R-:W-:Y:S01]  /*0e70*/  IMAD.U32 R3, RZ, RZ, UR4 ;  /* 0x00000004ff037e24 */ /* 0x000fe2000f8e00ff */
[----:B------:R-:W-:Y:S01]  /*0e80*/  CS2R R86, SRZ ;  /* 0x0000000000567805 */ /* 0x000fe2000001ff00 */
[----:B------:R-:W-:Y:S01]  /*0e90*/  VIADD R23, R6, 0xffffff80 ;  /* 0xffffff8006177836 */ /* 0x000fe20000000000 */
[----:B------:R-:W-:Y:S01]  /*0ea0*/  CS2R R60, SRZ ;  /* 0x00000000003c7805 */ /* 0x000fe2000001ff00 */
[----:B------:R-:W-:Y:S01]  /*0eb0*/  IMAD.U32 R17, RZ, RZ, UR5 ;  /* 0x00000005ff117e24 */ /* 0x000fe2000f8e00ff */
[----:B------:R-:W-:Y:S01]  /*0ec0*/  VIADDMNMX R0, R3, UR5, R0, PT ;  /* 0x0000000503007c46 */ /* 0x000fe2000b800100 */
[----:B------:R-:W-:Y:S01]  /*0ed0*/  IMAD.MOV.U32 R16, RZ, RZ, RZ ;  /* 0x000000ffff107224 */ /* 0x000fe200078e00ff */
[----:B------:R-:W-:-:S02]  /*0ee0*/  CS2R R54, SRZ ;  /* 0x0000000000367805 */ /* 0x000fc4000001ff00 */
[----:B------:R-:W-:Y:S02]  /*0ef0*/  CS2R R48, SRZ ;  /* 0x0000000000307805 */ /* 0x000fe4000001ff00 */
[----:B------:R-:W-:Y:S01]  /*0f00*/  R2UR UR52, R0 ;  /* 0x00000000003472ca */ /* 0x000fe200000e0000 */
        /* <DEDUP_REMOVED lines=10> */
[----:B0-----:R-:W-:-:S02]  /*0fb0*/  CS2R R2, SRZ ;  /* 0x0000000000027805 */ /* 0x001fc4000001ff00 */
[----:B------:R-:W-:Y:S01]  /*0fc0*/  CS2R R38, SRZ ;  /* 0x0000000000267805 */ /* 0x000fe2000001ff00 */
[----:B------:R-:W-:Y:S01]  /*0fd0*/  UISETP.GT.AND UP0, UPT, UR52, UR5, UPT ;  /* 0x000000053400728c */ /* 0x000fe2000bf04270 */
[----:B------:R-:W-:Y:S02]  /*0fe0*/  CS2R R96, SRZ ;  /* 0x0000000000607805 */ /* 0x000fe4000001ff00 */
[----:B------:R-:W-:Y:S02]  /*0ff0*/  CS2R R46, SRZ ;  /* 0x00000000002e7805 */ /* 0x000fe4000001ff00 */
[----:B------:R-:W-:Y:S02]  /*1000*/  CS2R R44, SRZ ;  /* 0x00000000002c7805 */ /* 0x000fe4000001ff00 */
[----:B------:R-:W-:Y:S02]  /*1010*/  CS2R R34, SRZ ;  /* 0x0000000000227805 */ /* 0x000fe4000001ff00 */
[----:B------:R-:W-:-:S02]  /*1020*/  CS2R R28, SRZ ;  /* 0x00000000001c7805 */ /* 0x000fc4000001ff00 */
[----:B------:R-:W-:Y:S02]  /*1030*/  PLOP3.LUT P1, PT, PT, PT, UP0, 0x80, 0x0 ;  /* 0x000000000000781c */ /* 0x000fe40003f2f008 */
        /* <DEDUP_REMOVED lines=25> */
[----:B------:R-:W-:Y:S02]  /*11d0*/  ULEA.HI UR4, UR7, UR7, URZ, 0x1 ;  /* 0x0000000707047291 */ /* 0x000fe4000f8f083f */
[----:B------:R-:W-:Y:S02]  /*11e0*/  IMAD.U32 R18, RZ, RZ, UR7 ;  /* 0x00000007ff127e24 */ /* 0x000fe4000f8e00ff */
        /* <DEDUP_REMOVED lines=22> */
.L_x_6259:
[----:B------:R-:W-:Y:S02]  /*1350*/  R2UR UR4, R16 ;  /* 0x00000000100472ca */ /* 0x000fe400000e0000 */
[----:B------:R-:W-:-:S11]  /*1360*/  SHF.L.U32 R0, RZ, 0x1f, RZ ;  /* 0x0000001fff007819 */ /* 0x000fd600000006ff */
[----:B------:R-:W0:Y:S02]  /*1370*/  SYNCS.PHASECHK.TRANS64.TRYWAIT P0, [UR4+0x34800], R0 ;  /* 0x03480000ff0075a7 */ /* 0x000e240008000144 */
[----:B0-----:R-:W-:Y:S05]  /*1380*/  @!P0 BRA `(.L_x_6260) ;  /* 0x000000f800588947 */ /* 0x001fea0003800000 */
.L_x_6364:
[----:B------:R-:W2:Y:S02]  /*1390*/  LDL R2, [R1+0x8] ;  /* 0x0000080001027983 */ /* 0x000ea40000100800 */
[----:B--2---:R-:W-:-:S13]  /*13a0*/  R2UR UR4, R2 ;  /* 0x00000000020472ca */ /* 0x004fda00000e0000 */
[----:B------:R-:W-:-:S06]  /*13b0*/  ULOP3.LUT UR4, UR4, 0x1, URZ, 0xfc, !UPT ;  /* 0x0000000104047892 */ /* 0x000fcc000f8efc3f */
[----:B------:R-:W-:-:S05]  /*13c0*/  IMAD.U32 R2, RZ, RZ, UR4 ;  /* 0x00000004ff027e24 */ /* 0x000fca000f8e00ff */
[----:B------:R-:W-:-:S13]  /*13d0*/  ISETP.NE.AND P0, PT, R2, 0x3, PT ;  /* 0x000000030200780c */ /* 0x000fda0003f05270 */
[----:B------:R-:W-:Y:S05]  /*13e0*/  @!P0 BRA `(.L_x_6261) ;  /* 0x0000000000048947 */ /* 0x000fea0003800000 */
[----:B------:R-:W-:Y:S01]  /*13f0*/  BPT.TRAP 0x1 ;  /* 0x000000040000795c */ /* 0x000fe20000300000 */
.L_x_6261:
[----:B------:R-:W-:-:S13]  /*1400*/  R2UR UR4, R16 ;  /* 0x00000000100472ca */ /* 0x000fda00000e0000 */
[----:B------:R1:W2:Y:S01]  /*1410*/  SYNCS.PHASECHK.TRANS64.TRYWAIT P2, [UR4+0x34830], R0 ;  /* 0x03483000ff0075a7 */ /* 0x0002a20008040144 */
[----:B------:R-:W-:Y:S05]  /*1420*/  @!P0 BRA `(.L_x_6262) ;  /* 0x0000000000048947 */ /* 0x000fea0003800000 */
[----:B------:R-:W-:Y:S01]  /*1430*/  BPT.TRAP 0x1 ;  /* 0x000000040000795c */ /* 0x000fe20000300000 */
.L_x_6262:
[----:B------:R-:W3:Y:S02]  /*1440*/  S2R R2, SR_TID.X ;  /* 0x0000000000027919 */ /* 0x000ee40000002100 */
[----:B---3--:R-:W-:-:S04]  /*1450*/  LOP3.LUT R2, R2, 0x7f, RZ, 0xc0, !PT ;  /* 0x0000007f02027812 */ /* 0x008fc800078ec0ff */
[----:B------:R-:W-:Y:S01]  /*1460*/  ISETP.NE.AND P1, PT, R2, RZ, PT ;  /* 0x000000ff0200720c */ /* 0x000fe20003f25270 */
[----:B------:R-:W-:Y:S01]  /*1470*/  IMAD.U32 R2, RZ, RZ, UR37 ;  /* 0x00000025ff027e24 */ /* 0x000fe2000f8e00ff */
[----:B--2---:R-:W-:Y:S11]  /*1480*/  @P2 BRA `(.L_x_6263) ;  /* 0x00000000000c2947 */ /* 0x004ff60003800000 */
[----:B------:R-:W-:-:S13]  /*1490*/  R2UR UR4, R16 ;  /* 0x00000000100472ca */ /* 0x000fda00000e0000 */
[----:B------:R-:W2:Y:S02]  /*14a0*/  SYNCS.PHASECHK.TRANS64.TRYWAIT P2, [UR4+0x34830], R0 ;  /* 0x03483000ff0075a7 */ /* 0x000ea40008040144 */
[----:B--2---:R-:W-:Y:S05]  /*14b0*/  @!P2 BRA `(.L_x_6264) ;  /* 0x000000f80028a947 */ /* 0x004fea0003800000 */
.L_x_6263:
[----:B------:R-:W-:Y:S05]  /*14c0*/  WARPSYNC.ALL ;  /* 0x0000000000007948 */ /* 0x000fea0003800000 */
[----:B01----:R-:W-:Y:S01]  /*14d0*/  IMAD.MOV.U32 R0, RZ, RZ, RZ ;  /* 0x000000ffff007224 */ /* 0x003fe200078e00ff */
        /* <DEDUP_REMOVED lines=25> */
[----:B------:R-:W-:Y:S01]  /*1670*/  LOP3.LUT R80, R80, 0xffffff80, RZ, 0xc0, !PT ;  /* 0xffffff8050507812 */ /* 0x000fe200078ec0ff */
[----:B------:R-:W-:Y:S01]  /*1680*/  UMOV UR29, UR33 ;  /* 0x00000021001d7c82 */ /* 0x000fe20008000000 */
[----:B------:R-:W-:Y:S01]  /*1690*/  UMOV UR31, 0x40000040 ;  /* 0x40000040001f7882 */ /* 0x000fe20000000000 */
[----:B------:R-:W-:Y:S01]  /*16a0*/  ULOP3.LUT UR60, UR4, 0x10000, URZ, 0xfc, !UPT ;  /* 0x00010000043c7892 */ /* 0x000fe2000f8efc3f */
[----:B------:R-:W-:Y:S01]  /*16b0*/  IMAD.MOV.U32 R4, RZ, RZ, -0x2 ;  /* 0xfffffffeff047424 */ /* 0x000fe200078e00ff */
[----:B------:R-:W-:Y:S01]  /*16c0*/  UMOV UR35, 0x40000040 ;  /* 0x4000004000237882 */ /* 0x000fe20000000000 */
[----:B------:R-:W-:Y:S01]  /*16d0*/  IMAD.IADD R80, R23, 0x1, -R80 ;  /* 0x0000000117507824 */ /* 0x000fe200078e0a50 */
[----:B------:R-:W-:Y:S01]  /*16e0*/  UIADD3 UR14, UR60, 0x80, URZ ;  /* 0x000000803c0e7890 */ /* 0x000fe2000fffe03f */
[----:B------:R-:W-:Y:S01]  /*16f0*/  P2R R11, PR, RZ, 0x2 ;  /* 0x00000002ff0b7803 */ /* 0x000fe20000000000 */
[----:B------:R-:W-:Y:S01]  /*1700*/  UIADD3 UR18, UR60, 0x180, URZ ;  /* 0x000001803c127890 */ /* 0x000fe2000fffe03f */
[----:B------:R-:W-:Y:S01]  /*1710*/  P2R R9, PR, RZ, 0x1 ;  /* 0x00000001ff097803 */ /* 0x000fe20000000000 */
        /* <DEDUP_REMOVED lines=8> */
[----:B------:R-:W-:Y:S01]  /*17a0*/  SHF.R.S32.HI R5, RZ, 0x1f, R80 ;  /* 0x0000001fff057819 */ /* 0x000fe20000011450 */
[----:B------:R-:W-:Y:S01]  /*17b0*/  UIADD3 UR7, UR60, 0x2, URZ ;  /* 0x000000023c077890 */ /* 0x000fe2000fffe03f */
[--C-:B------:R-:W-:Y:S01]  /*17c0*/  IMAD.MOV.U32 R85, RZ, RZ, R87.reuse ;  /* 0x000000ffff557224 */ /* 0x100fe200078e0057 */
[----:B------:R-:W-:Y:S01]  /*17d0*/  UIADD3 UR24, UR6, 0x404, URZ ;  /* 0x0000040406187890 */ /* 0x000fe2000fffe03f */
[----:B------:R-:W-:Y:S01]  /*17e0*/  LEA.HI R5, R5, R80, RZ, 0x2 ;  /* 0x0000005005057211 */ /* 0x000fe200078f10ff */
[----:B------:R-:W-:Y:S01]  /*17f0*/  UIADD3 UR26, UR60, 0x584, URZ ;  /* 0x000005843c1a7890 */ /* 0x000fe2000fffe03f */
[--C-:B------:R-:W-:Y:S01]  /*1800*/  IMAD.MOV.U32 R83, RZ, RZ, R87.reuse ;  /* 0x000000ffff537224 */ /* 0x100fe200078e0057 */
[----:B------:R-:W-:Y:S01]  /*1810*/  UIADD3 UR32, UR6, 0x406, URZ ;  /* 0x0000040606207890 */ /* 0x000fe2000fffe03f */
[----:B------:R-:W-:Y:S01]  /*1820*/  LOP3.LUT R5, R5, 0x7ffffffc, RZ, 0xc0, !PT ;  /* 0x7ffffffc05057812 */ /* 0x000fe200078ec0ff */
[----:B------:R-:W-:Y:S01]  /*1830*/  UIADD3 UR30, UR60, 0x586, URZ ;  /* 0x000005863c1e7890 */ /* 0x000fe2000fffe03f */
[----:B------:R-:W-:Y:S01]  /*1840*/  IMAD.MOV.U32 R81, RZ, RZ, R87 ;  /* 0x000000ffff517224 */ /* 0x000fe200078e0057 */
[----:B------:R-:W-:-:S02]  /*1850*/  UIADD3 UR34, UR60, 0x786, URZ ;  /* 0x000007863c227890 */ /* 0x000fc4000fffe03f */
[----:B------:R-:W-:Y:S01]  /*1860*/  IMAD.IADD R5, R80, 0x1, -R5 ;  /* 0x0000000150057824 */ /* 0x000fe200078e0a05 */
[----:B------:R-:W-:Y:S01]  /*1870*/  UMOV UR28, UR32 ;  /* 0x00000020001c7c82 */ /* 0x000fe20008000000 */
[----:B------:R-:W-:Y:S02]  /*1880*/  UIADD3 UR38, UR60, 0x806, URZ ;  /* 0x000008063c267890 */ /* 0x000fe4000fffe03f */
[----:B------:R-:W-:Y:S01]  /*1890*/  IMAD R5, R5, R4, 0xb0 ;  /* 0x000000b005057424 */ /* 0x000fe200078e0204 */
[----:B------:R-:W-:Y:S01]  /*18a0*/  UMOV UR37, UR33 ;  /* 0x0000002100257c82 */ /* 0x000fe20008000000 */
[----:B------:R-:W-:Y:S01]  /*18b0*/  UMOV UR39, 0x40000040 ;  /* 0x4000004000277882 */ /* 0x000fe20000000000 */
[----:B------:R-:W-:Y:S01]  /*18c0*/  UIADD3 UR42, UR60, 0x886, URZ ;  /* 0x000008863c2a7890 */ /* 0x000fe2000fffe03f */
[----:B------:R-:W-:Y:S01]  /*18d0*/  VIADD R5, R5, UR36 ;  /* 0x0000002405057c36 */ /* 0x000fe20008000000 */
[----:B------:R-:W-:Y:S01]  /*18e0*/  UMOV UR36, UR32 ;  /* 0x0000002000247c82 */ /* 0x000fe20008000000 */
[----:B------:R-:W-:Y:S01]  /*18f0*/  UMOV UR40, UR32 ;  /* 0x0000002000287c82 */ /* 0x000fe20008000000 */
[----:B------:R-:W-:Y:S01]  /*1900*/  UMOV UR41, UR33 ;  /* 0x0000002100297c82 */ /* 0x000fe20008000000 */
[----:B------:R-:W-:Y:S01]  /*1910*/  UMOV UR43, 0x40000040 ;  /* 0x40000040002b7882 */ /* 0x000fe20000000000 */
[----:B------:R-:W-:Y:S01]  /*1920*/  UIADD3 UR46, UR60, 0x906, URZ ;  /* 0x000009063c2e7890 */ /* 0x000fe2000fffe03f */
[----:B------:R-:W-:Y:S01]  /*1930*/  IMAD.U32 R4, RZ, RZ, UR52 ;  /* 0x00000034ff047e24 */ /* 0x000fe2000f8e00ff */
[----:B------:R-:W-:Y:S01]  /*1940*/  UMOV UR44, UR32 ;  /* 0x00000020002c7c82 */ /* 0x000fe20008000000 */
[----:B------:R-:W-:Y:S01]  /*1950*/  UMOV UR45, UR33 ;  /* 0x00000021002d7c82 */ /* 0x000fe20008000000 */
[----:B------:R-:W-:Y:S01]  /*1960*/  UMOV UR47, 0x40000040 ;  /* 0x40000040002f7882 */ /* 0x000fe20000000000 */
[----:B------:R-:W-:Y:S01]  /*1970*/  UIADD3 UR50, UR60, 0x986, URZ ;  /* 0x000009863c327890 */ /* 0x000fe2000fffe03f */
[----:B------:R-:W-:Y:S01]  /*1980*/  IMAD R7, R4, -0xb0, R5 ;  /* 0xffffff5004077824 */ /* 0x000fe200078e0205 */
[----:B------:R-:W-:Y:S01]  /*1990*/  UMOV UR48, UR32 ;  /* 0x0000002000307c82 */ /* 0x000fe20008000000 */
[----:B------:R-:W-:Y:S01]  /*19a0*/  UMOV UR49, UR33 ;  /* 0x0000002100317c82 */ /* 0x000fe20008000000 */
[----:B------:R-:W-:Y:S01]  /*19b0*/  UMOV UR51, 0x40000040 ;  /* 0x4000004000337882 */ /* 0x000fe20000000000 */
[----:B------:R-:W-:Y:S01]  /*19c0*/  UIADD3 UR52, UR52, -0x2, URZ ;  /* 0xfffffffe34347890 */ /* 0x000fe2000fffe03f */
[----:B------:R-:W-:-:S02]  /*19d0*/  ISETP.GT.AND P2, PT, R7, RZ, PT ;  /* 0x000000ff0700720c */ /* 0x000fc40003f44270 */
[C---:B------:R-:W-:Y:S02]  /*19e0*/  ISETP.GT.AND P3, PT, R7.reuse, 0x1, PT ;  /* 0x000000010700780c */ /* 0x040fe40003f64270 */
[C---:B------:R-:W-:Y:S02]  /*19f0*/  ISETP.GT.AND P4, PT, R7.reuse, 0x8, PT ;  /* 0x000000080700780c */ /* 0x040fe40003f84270 */
[C---:B------:R-:W-:Y:S02]  /*1a00*/  ISETP.GT.AND P5, PT, R7.reuse, 0x9, PT ;  /* 0x000000090700780c */ /* 0x040fe40003fa4270 */
[C---:B------:R-:W-:Y:S01]  /*1a10*/  ISETP.GT.AND P6, PT, R7.reuse, 0x61, PT ;  /* 0x000000610700780c */ /* 0x040fe20003fc4270 */
[----:B------:R-:W-:Y:S02]  /*1a20*/  WARPGROUP.DEPBAR.LE gsb0, 0x0 ;  /* 0x00008000000079c5 */ /* 0x000fe40000010000 */
[----:B------:R-:W-:Y:S01]  /*1a30*/  WARPGROUP.ARRIVE ;  /* 0x00000000000079c5 */ /* 0x000fe20000000000 */
[----:B------:R-:W-:-:S02]  /*1a40*/  ISETP.GT.AND P1, PT, R7, 0x89, PT ;  /* 0x000000890700780c */ /* 0x000fc40003f24270 */
[----:B------:R-:W-:-:S03]  /*1a50*/  ISETP.GT.AND P0, PT, R7, 0x90, PT ;  /* 0x000000900700780c */ /* 0x000fc60003f04270 */
        /* <DEDUP_REMOVED lines=483> */
[----:B------:R-:W-:Y:S02]  /*3890*/  FSEL R114, R114, -INF , P2 ;  /* 0xff80000072727808 */ /* 0x000fe40001000000 */
[----:B------:R-:W-:Y:S02]  /*38a0*/  FSEL R154, R117, -INF , P5 ;  /* 0xff800000759a7808 */ /* 0x000fe40002800000 */
[----:B------:R-:W-:-:S02]  /*38b0*/  ISETP.GT.AND P2, PT, R7, 0x10, PT ;  /* 0x000000100700780c */ /* 0x000fc40003f44270 */
[----:B------:R-:W-:Y:S02]  /*38c0*/  FMNMX.FTZ R5, R152, R5, !PT ;  /* 0x0000000598057209 */ /* 0x000fe40007810000 */
[----:B------:R-:W-:Y:S02]  /*38d0*/  FSEL R115, R115, -INF , P3 ;  /* 0xff80000073737808 */ /* 0x000fe40001800000 */
[C---:B------:R-:W-:Y:S02]  /*38e0*/  ISETP.GT.AND P3, PT, R7.reuse, 0x11, PT ;  /* 0x000000110700780c */ /* 0x040fe40003f64270 */
[----:B------:R-:W-:Y:S02]  /*38f0*/  FMNMX.FTZ R5, R154, R5, !PT ;  /* 0x000000059a057209 */ /* 0x000fe40007810000 */
        /* <DEDUP_REMOVED lines=17> */
[----:B------:R-:W-:Y:S02]  /*3a10*/  FSEL R162, R109, -INF , P5 ;  /* 0xff8000006da27808 */ /* 0x000fe40002800000 */
[----:B------:R-:W-:Y:S02]  /*3a20*/  ISETP.GT.AND P2, PT, R7, 0x20, PT ;  /* 0x000000200700780c */ /* 0x000fe40003f44270 */
[----:B------:R-:W-:Y:S02]  /*3a30*/  FMNMX.FTZ R5, R160, R5, !PT ;  /* 0x00000005a0057209 */ /* 0x000fe40007810000 */
[----:B------:R-:W-:Y:S02]  /*3a40*/  FSEL R8, R107, -INF , P3 ;  /* 0xff8000006b087808 */ /* 0x000fe40001800000 */
[----:B------:R-:W-:-:S02]  /*3a50*/  ISETP.GT.AND P3, PT, R7, 0x21, PT ;  /* 0x000000210700780c */ /* 0x000fc40003f64270 */
[----:B------:R-:W-:Y:S02]  /*3a60*/  FMNMX.FTZ R5, R162, R5, !PT ;  /* 0x00000005a2057209 */ /* 0x000fe40007810000 */
[----:B------:R-:W-:Y:S02]  /*3a70*/  FSEL R110, R110, -INF , P4 ;  /* 0xff8000006e6e7808 */ /* 0x000fe40002000000 */
[----:B------:R-:W-:Y:S02]  /*3a80*/  ISETP.GT.AND P4, PT, R7, 0x28, PT ;  /* 0x000000280700780c */ /* 0x000fe40003f84270 */
        /* <DEDUP_REMOVED lines=8> */
[----:B------:R-:W-:Y:S01]  /*3b10*/  FSEL R168, R100, -INF , P4 ;  /* 0xff80000064a87808 */ /* 0x000fe20002000000 */
[----:B------:R-:W-:Y:S01]  /*3b20*/  UIADD3 UR30, UR60, 0xa06, URZ ;  /* 0x00000a063c1e7890 */ /* 0x000fe2000fffe03f */
[----:B------:R-:W-:Y:S01]  /*3b30*/  FMNMX.FTZ R5, R166, R5, !PT ;  /* 0x00000005a6057209 */ /* 0x000fe20007810000 */
[----:B------:R-:W-:Y:S01]  /*3b40*/  UMOV UR28, UR32 ;  /* 0x00000020001c7c82 */ /* 0x000fe20008000000 */
[----:B------:R-:W-:Y:S01]  /*3b50*/  FSEL R98, R98, -INF , P2 ;  /* 0xff80000062627808 */ /* 0x000fe20001000000 */
[----:B------:R-:W-:Y:S01]  /*3b60*/  UMOV UR29, UR33 ;  /* 0x00000021001d7c82 */ /* 0x000fe20008000000 */
[----:B------:R-:W-:Y:S01]  /*3b70*/  FSEL R170, R101, -INF , P5 ;  /* 0xff80000065aa7808 */ /* 0x000fe20002800000 */
[----:B------:R-:W-:Y:S01]  /*3b80*/  UMOV UR31, 0x40000040 ;  /* 0x40000040001f7882 */ /* 0x000fe20000000000 */
        /* <DEDUP_REMOVED lines=18> */
[----:B------:R-:W-:Y:S02]  /*3cb0*/  FSEL R144, R93, -INF , P5 ;  /* 0xff8000005d907808 */ /* 0x000fe40002800000 */
[----:B------:R-:W-:Y:S02]  /*3cc0*/  ISETP.GT.AND P2, PT, R7, 0x40, PT ;  /* 0x000000400700780c */ /* 0x000fe40003f44270 */
[----:B------:R-:W-:Y:S02]  /*3cd0*/  FMNMX.FTZ R5, R190, R5, !PT ;  /* 0x00000005be057209 */ /* 0x000fe40007810000 */
[----:B------:R-:W-:-:S02]  /*3ce0*/  FSEL R80, R91, -INF , P3 ;  /* 0xff8000005b507808 */ /* 0x000fc40001800000 */
[C---:B------:R-:W-:Y:S02]  /*3cf0*/  ISETP.GT.AND P3, PT, R7.reuse, 0x41, PT ;  /* 0x000000410700780c */ /* 0x040fe40003f64270 */
[----:B------:R-:W-:Y:S02]  /*3d00*/  FMNMX.FTZ R5, R144, R5, !PT ;  /* 0x0000000590057209 */ /* 0x000fe40007810000 */
[----:B------:R-:W-:Y:S02]  /*3d10*/  FSEL R94, R94, -INF , P4 ;  /* 0xff8000005e5e7808 */ /* 0x000fe40002000000 */
[----:B------:R-:W-:Y:S02]  /*3d20*/  ISETP.GT.AND P4, PT, R7, 0x48, PT ;  /* 0x000000480700780c */ /* 0x000fe40003f84270 */
[----:B------:R-:W-:Y:S02]  /*3d30*/  FSEL R82, R95, -INF , P5 ;  /* 0xff8000005f527808 */ /* 0x000fe40002800000 */
[----:B------:R-:W-:Y:S01]  /*3d40*/  ISETP.GT.AND P5, PT, R7, 0x49, PT ;  /* 0x000000490700780c */ /* 0x000fe20003fa4270 */
[----:B------:R-:W-:-:S02]  /*3d50*/  WARPGROUP.DEPBAR.LE gsb0, 0x0 ;  /* 0x00008000000079c5 */ /* 0x000fc40000010000 */
[----:B------:R-:W-:Y:S01]  /*3d60*/  WARPGROUP.ARRIVE ;  /* 0x00000000000079c5 */ /* 0x000fe20000000000 */
[----:B------:R-:W-:Y:S02]  /*3d70*/  FSEL R192, R72, -INF , P2 ;  /* 0xff80000048c07808 */ /* 0x000fe40001000000 */
[----:B------:R-:W-:Y:S01]  /*3d80*/  FSEL R146, R73, -INF , P3 ;  /* 0xff80000049927808 */ /* 0x000fe20001800000 */
[----:B------:R-:W-:Y:S01]  /*3d90*/  IMAD.MOV.U32 R73, RZ, RZ, R87 ;  /* 0x000000ffff497224 */ /* 0x000fe200078e0057 */
[----:B------:R-:W-:Y:S01]  /*3da0*/  FMNMX.FTZ R5, R192, R5, !PT ;  /* 0x00000005c0057209 */ /* 0x000fe20007810000 */
[----:B------:R-:W-:Y:S01]  /*3db0*/  HGMMA.64x16x16.F32.BF16 R64, gdesc[UR36], R64, gsb0 ;  /* 0x00200000244079f0 */ /* 0x000fe20008001840 */
[----:B------:R-:W-:Y:S02]  /*3dc0*/  FSEL R142, R76, -INF , P4 ;  /* 0xff8000004c8e7808 */ /* 0x000fe40002000000 */
[----:B------:R-:W-:Y:S02]  /*3dd0*/  FMNMX.FTZ R5, R146, R5, !PT ;  /* 0x0000000592057209 */ /* 0x000fe40007810000 */
[----:B------:R-:W-:-:S02]  /*3de0*/  FSEL R74, R74, -INF , P2 ;  /* 0xff8000004a4a7808 */ /* 0x000fc40001000000 */
[----:B------:R-:W-:Y:S01]  /*3df0*/  FSEL R108, R77, -INF , P5 ;  /* 0xff8000004d6c7808 */ /* 0x000fe20002800000 */
[--C-:B------:R-:W-:Y:S01]  /*3e00*/  IMAD.MOV.U32 R77, RZ, RZ, R87.reuse ;  /* 0x000000ffff4d7224 */ /* 0x100fe200078e0057 */
[----:B------:R-:W-:Y:S02]  /*3e10*/  ISETP.GT.AND P2, PT, R7, 0x50, PT ;  /* 0x000000500700780c */ /* 0x000fe40003f44270 */
[----:B------:R-:W-:Y:S02]  /*3e20*/  FMNMX.FTZ R5, R142, R5, !PT ;  /* 0x000000058e057209 */ /* 0x000fe40007810000 */
[----:B------:R-:W-:Y:S01]  /*3e30*/  FSEL R72, R75, -INF , P3 ;  /* 0xff8000004b487808 */ /* 0x000fe20001800000 */
[----:B------:R-:W-:Y:S01]  /*3e40*/  IMAD.MOV.U32 R75, RZ, RZ, R87 ;  /* 0x000000ffff4b7224 */ /* 0x000fe200078e0057 */
[----:B------:R-:W-:Y:S02]  /*3e50*/  ISETP.GT.AND P3, PT, R7, 0x51, PT ;  /* 0x000000510700780c */ /* 0x000fe40003f64270 */
[----:B------:R-:W-:-:S02]  /*3e60*/  FMNMX.FTZ R5, R108, R5, !PT ;  /* 0x000000056c057209 */ /* 0x000fc40007810000 */
[----:B------:R-:W-:Y:S02]  /*3e70*/  FSEL R78, R78, -INF , P4 ;  /* 0xff8000004e4e7808 */ /* 0x000fe40002000000 */
[----:B------:R-:W-:Y:S02]  /*3e80*/  ISETP.GT.AND P4, PT, R7, 0x58, PT ;  /* 0x000000580700780c */ /* 0x000fe40003f84270 */
[----:B------:R-:W-:Y:S01]  /*3e90*/  FSEL R76, R79, -INF , P5 ;  /* 0xff8000004f4c7808 */ /* 0x000fe20002800000 */
[----:B------:R-:W-:Y:S01]  /*3ea0*/  IMAD.MOV.U32 R79, RZ, RZ, R87 ;  /* 0x000000ffff4f7224 */ /* 0x000fe200078e0057 */
[----:B------:R-:W-:Y:S01]  /*3eb0*/  ISETP.GT.AND P5, PT, R7, 0x59, PT ;  /* 0x000000590700780c */ /* 0x000fe20003fa4270 */
[----:B------:R-:W-:Y:S02]  /*3ec0*/  WARPGROUP.DEPBAR.LE gsb0, 0x0 ;  /* 0x00008000000079c5 */ /* 0x000fe40000010000 */
[----:B------:R-:W-:Y:S01]  /*3ed0*/  WARPGROUP.ARRIVE ;  /* 0x00000000000079c5 */ /* 0x000fe20000000000 */
[----:B------:R-:W-:-:S02]  /*3ee0*/  FSEL R140, R64, -INF , P2 ;  /* 0xff800000408c7808 */ /* 0x000fc40001000000 */
[----:B------:R-:W-:Y:S01]  /*3ef0*/  FSEL R124, R65, -INF , P3 ;  /* 0xff800000417c7808 */ /* 0x000fe20001800000 */
[--C-:B------:R-:W-:Y:S01]  /*3f00*/  IMAD.MOV.U32 R65, RZ, RZ, R87.reuse ;  /* 0x000000ffff417224 */ /* 0x100fe200078e0057 */
[----:B------:R-:W-:Y:S01]  /*3f10*/  FMNMX.FTZ R5, R140, R5, !PT ;  /* 0x000000058c057209 */ /* 0x000fe20007810000 */
[----:B------:R-:W-:Y:S01]  /*3f20*/  HGMMA.64x16x16.F32.BF16 R56, gdesc[UR40], R56, gsb0 ;  /* 0x00200000283879f0 */ /* 0x000fe20008001838 */
[----:B------:R-:W-:Y:S02]  /*3f30*/  FSEL R122, R68, -INF , P4 ;  /* 0xff800000447a7808 */ /* 0x000fe40002000000 */
[----:B------:R-:W-:Y:S02]  /*3f40*/  FMNMX.FTZ R5, R124, R5, !PT ;  /* 0x000000057c057209 */ /* 0x000fe40007810000 */
[----:B------:R-:W-:Y:S02]  /*3f50*/  FSEL R66, R66, -INF , P2 ;  /* 0xff80000042427808 */ /* 0x000fe40001000000 */
[----:B------:R-:W-:Y:S01]  /*3f60*/  FSEL R112, R69, -INF , P5 ;  /* 0xff80000045707808 */ /* 0x000fe20002800000 */
[----:B------:R-:W-:Y:S01]  /*3f70*/  IMAD.MOV.U32 R69, RZ, RZ, R87 ;  /* 0x000000ffff457224 */ /* 0x000fe200078e0057 */
[----:B------:R-:W-:-:S02]  /*3f80*/  ISETP.GT.AND P2, PT, R7, 0x60, PT ;  /* 0x000000600700780c */ /* 0x000fc40003f44270 */
[----:B------:R-:W-:Y:S02]  /*3f90*/  FMNMX.FTZ R5, R122, R5, !PT ;  /* 0x000000057a057209 */ /* 0x000fe40007810000 */
[----:B------:R-:W-:Y:S01]  /*3fa0*/  FSEL R68, R71, -INF , P5 ;  /* 0xff80000047447808 */ /* 0x000fe20002800000 */
[----:B------:R-:W-:Y:S01]  /*3fb0*/  IMAD.MOV.U32 R71, RZ, RZ, R87 ;  /* 0x000000ffff477224 */ /* 0x000fe200078e0057 */
[----:B------:R-:W-:Y:S02]  /*3fc0*/  FMNMX.FTZ R5, R112, R5, !PT ;  /* 0x0000000570057209 */ /* 0x000fe40007810000 */
[C---:B------:R-:W-:Y:S02]  /*3fd0*/  ISETP.GT.AND P5, PT, R7.reuse, 0x68, PT ;  /* 0x000000680700780c */ /* 0x040fe40003fa4270 */
[----:B------:R-:W-:Y:S02]  /*3fe0*/  FSEL R70, R70, -INF , P4 ;  /* 0xff80000046467808 */ /* 0x000fe40002000000 */
[----:B------:R-:W-:-:S02]  /*3ff0*/  ISETP.GT.AND P4, PT, R7, 0x69, PT ;  /* 0x000000690700780c */ /* 0x000fc40003f84270 */
[----:B------:R-:W-:Y:S01]  /*4000*/  FSEL R64, R67, -INF , P3 ;  /* 0xff80000043407808 */ /* 0x000fe20001800000 */
[----:B------:R-:W-:Y:S01]  /*4010*/  IMAD.MOV.U32 R67, RZ, RZ, R87 ;  /* 0x000000ffff437224 */ /* 0x000fe200078e0057 */
        /* <DEDUP_REMOVED lines=15> */
[----:B------:R-:W-:Y:S01]  /*4110*/  ISETP.GT.AND P5, PT, R7, 0x79, PT ;  /* 0x000000790700780c */ /* 0x000fe20003fa4270 */
[----:B------:R-:W-:Y:S02]  /*4120*/  WARPGROUP.DEPBAR.LE gsb0, 0x0 ;  /* 0x00008000000079c5 */ /* 0x000fe40000010000 */
[----:B------:R-:W-:Y:S01]  /*4130*/  WARPGROUP.ARRIVE ;  /* 0x00000000000079c5 */ /* 0x000fe20000000000 */
[----:B------:R-:W-:Y:S02]  /*4140*/  FSEL R86, R48, -INF , P3 ;  /* 0xff80000030567808 */ /* 0x000fe40001800000 */
[----:B------:R-:W-:Y:S02]  /*4150*/  FSEL R48, R59, -INF , P6 ;  /* 0xff8000003b307808 */ /* 0x000fe40003000000 */
[----:B------:R-:W-:Y:S01]  /*4160*/  ISETP.GT.AND P6, PT, R7, 0x78, PT ;  /* 0x000000780700780c */ /* 0x000fe20003fc4270 */
[----:B------:R-:W-:Y:S01]  /*4170*/  HGMMA.64x16x16.F32.BF16 R40, gdesc[UR48], R40, gsb0 ;  /* 0x00200000302879f0 */ /* 0x000fe20008001828 */
[----:B------:R-:W-:-:S02]  /*4180*/  FSEL R56, R49, -INF , P2 ;  /* 0xff80000031387808 */ /* 0x000fc40001000000 */
[----:B------:R-:W-:Y:S02]  /*4190*/  FMNMX.FTZ R5, R86, R5, !PT ;  /* 0x0000000556057209 */ /* 0x000fe40007810000 */
[----:B------:R-:W-:Y:S02]  /*41a0*/  FSEL R10, R52, -INF , P6 ;  /* 0xff800000340a7808 */ /* 0x000fe40003000000 */
[----:B------:R-:W-:Y:S02]  /*41b0*/  FMNMX.FTZ R5, R56, R5, !PT ;  /* 0x0000000538057209 */ /* 0x000fe40007810000 */
[----:B------:R-:W-:Y:S01]  /*41c0*/  FSEL R52, R63, -INF , P4 ;  /* 0xff8000003f347808 */ /* 0x000fe20002000000 */
[----:B------:R-:W-:Y:S01]  /*41d0*/  IMAD.MOV.U32 R63, RZ, RZ, R87 ;  /* 0x000000ffff3f7224 */ /* 0x000fe200078e0057 */
[----:B------:R-:W-:Y:S02]  /*41e0*/  ISETP.GT.AND P4, PT, R7, 0x80, PT ;  /* 0x000000800700780c */ /* 0x000fe40003f84270 */
[----:B------:R-:W-:-:S02]  /*41f0*/  FSEL R60, R53, -INF , P5 ;  /* 0xff800000353c7808 */ /* 0x000fc40002800000 */
[----:B------:R-:W-:Y:S02]  /*4200*/  FMNMX.FTZ R5, R10, R5, !PT ;  /* 0x000000050a057209 */ /* 0x000fe40007810000 */
[----:B------:R-:W-:Y:S02]  /*4210*/  FSEL R50, R50, -INF , P3 ;  /* 0xff80000032327808 */ /* 0x000fe40001800000 */
[C---:B------:R-:W-:Y:S02]  /*4220*/  ISETP.GT.AND P3, PT, R7.reuse, 0x81, PT ;  /* 0x000000810700780c */ /* 0x040fe40003f64270 */
[----:B------:R-:W-:Y:S02]  /*4230*/  FMNMX.FTZ R5, R60, R5, !PT ;  /* 0x000000053c057209 */ /* 0x000fe40007810000 */
[----:B------:R-:W-:Y:S02]  /*4240*/  FSEL R54, R54, -INF , P6 ;  /* 0xff80000036367808 */ /* 0x000fe40003000000 */
[----:B------:R-:W-:Y:S01]  /*4250*/  ISETP.GT.AND P6, PT, R7, 0xa9, PT ;  /* 0x000000a90700780c */ /* 0x000fe20003fc4270 */
[----:B------:R-:W-:-:S02]  /*4260*/  WARPGROUP.DEPBAR.LE gsb0, 0x0 ;  /* 0x00008000000079c5 */ /* 0x000fc40000010000 */
[----:B------:R-:W-:Y:S01]  /*4270*/  WARPGROUP.ARRIVE ;  /* 0x00000000000079c5 */ /* 0x000fe20000000000 */
[----:B------:R-:W-:Y:S02]  /*4280*/  FSEL R84, R40, -INF , P4 ;  /* 0xff80000028547808 */ /* 0x000fe40002000000 */
[----:B------:R-:W-:Y:S02]  /*4290*/  FSEL R40, R51, -INF , P2 ;  /* 0xff80000033287808 */ /* 0x000fe40001000000 */
[----:B------:R-:W-:Y:S01]  /*42a0*/  ISETP.GT.AND P2, PT, R7, 0x88, PT ;  /* 0x000000880700780c */ /* 0x000fe20003f44270 */
        /* <DEDUP_REMOVED lines=9> */
[----:B------:R-:W-:Y:S02]  /*4340*/  FSEL R116, R45, -INF , P1 ;  /* 0xff8000002d747808 */ /* 0x000fe40000800000 */
[----:B------:R-:W-:Y:S02]  /*4350*/  FMNMX.FTZ R5, R96, R5, !PT ;  /* 0x0000000560057209 */ /* 0x000fe40007810000 */
[----:B------:R-:W-:Y:S02]  /*4360*/  ISETP.GT.AND P1, PT, R7, 0x91, PT ;  /* 0x000000910700780c */ /* 0x000fe40003f24270 */
[----:B------:R-:W-:-:S02]  /*4370*/  FMNMX.FTZ R5, R116, R5, !PT ;  /* 0x0000000574057209 */ /* 0x000fc40007810000 */
[----:B------:R-:W-:Y:S02]  /*4380*/  FSEL R46, R46, -INF , P2 ;  /* 0xff8000002e2e7808 */ /* 0x000fe40001000000 */
[C---:B------:R-:W-:Y:S02]  /*4390*/  ISETP.GT.AND P2, PT, R7.reuse, 0x99, PT ;  /* 0x000000990700780c */ /* 0x040fe40003f44270 */
[----:B------:R-:W-:Y:S02]  /*43a0*/  FSEL R42, R42, -INF , P4 ;  /* 0xff8000002a2a7808 */ /* 0x000fe40002000000 */
[----:B------:R-:W-:Y:S02]  /*43b0*/  ISETP.GT.AND P4, PT, R7, 0xa1, PT ;  /* 0x000000a10700780c */ /* 0x000fe40003f84270 */
[----:B------:R-:W-:Y:S02]  /*43c0*/  FSEL R44, R55, -INF , P5 ;  /* 0xff800000372c7808 */ /* 0x000fe40002800000 */
[----:B------:R-:W-:-:S02]  /*43d0*/  ISETP.GT.AND P5, PT, R7, 0xa8, PT ;  /* 0x000000a80700780c */ /* 0x000fc40003fa4270 */
[----:B------:R-:W-:Y:S02]  /*43e0*/  P2R R21, PR, RZ, 0x4 ;  /* 0x00000004ff157803 */ /* 0x000fe40000000000 */
[----:B------:R-:W-:Y:S01]  /*43f0*/  P2R R41, PR, RZ, 0x2 ;  /* 0x00000002ff297803 */ /* 0x000fe20000000000 */
[----:B------:R-:W-:Y:S02]  /*4400*/  WARPGROUP.DEPBAR.LE gsb0, 0x0 ;  /* 0x00008000000079c5 */ /* 0x000fe40000010000 */
[----:B------:R-:W-:Y:S01]  /*4410*/  WARPGROUP.ARRIVE ;  /* 0x00000000000079c5 */ /* 0x000fe20000000000 */
[----:B------:R-:W-:Y:S02]  /*4420*/  FSEL R126, R32, -INF , P0 ;  /* 0xff800000207e7808 */ /* 0x000fe40000000000 */
[----:B------:R-:W-:Y:S02]  /*4430*/  ISETP.GT.AND P0, PT, R7, 0x98, PT ;  /* 0x000000980700780c */ /* 0x000fe40003f04270 */
[----:B------:R-:W-:Y:S01]  /*4440*/  FSEL R128, R33, -INF , P1 ;  /* 0xff80000021807808 */ /* 0x000fe20000800000 */
[----:B------:R-:W-:Y:S01]  /*4450*/  HGMMA.64x16x16.F32.BF16 R24, gdesc[UR28], R24, gsb0 ;  /* 0x002000001c1879f0 */ /* 0x000fe20008001818 */
[----:B------:R-:W-:-:S02]  /*4460*/  FMNMX.FTZ R5, R126, R5, !PT ;  /* 0x000000057e057209 */ /* 0x000fc40007810000 */
[----:B------:R-:W-:Y:S02]  /*4470*/  FSEL R36, R36, -INF , P0 ;  /* 0xff80000024247808 */ /* 0x000fe40000000000 */
[----:B------:R-:W-:Y:S02]  /*4480*/  FMNMX.FTZ R5, R128, R5, !PT ;  /* 0x0000000580057209 */ /* 0x000fe40007810000 */
[----:B------:R-:W-:Y:S02]  /*4490*/  FSEL R32, R43, -INF , P3 ;  /* 0xff8000002b207808 */ /* 0x000fe40001800000 */
[----:B------:R-:W-:Y:S02]  /*44a0*/  FSEL R130, R37, -INF , P2 ;  /* 0xff80000025827808 */ /* 0x000fe40001000000 */
[----:B------:R-:W-:Y:S02]  /*44b0*/  FMNMX.FTZ R5, R36, R5, !PT ;  /* 0x0000000524057209 */ /* 0x000fe40007810000 */
[----:B------:R-:W-:-:S02]  /*44c0*/  ISETP.GT.AND P3, PT, R7, 0xa0, PT ;  /* 0x000000a00700780c */ /* 0x000fc40003f64270 */
[----:B------:R-:W-:Y:S02]  /*44d0*/  FMNMX.FTZ R5, R130, R5, !PT ;  /* 0x0000000582057209 */ /* 0x000fe40007810000 */
[----:B------:R-:W-:Y:S02]  /*44e0*/  P2R R33, PR, RZ, 0x1 ;  /* 0x00000001ff217803 */ /* 0x000fe40000000000 */
[C---:B------:R-:W-:Y:S02]  /*44f0*/  ISETP.GT.AND P0, PT, R7.reuse, 0x89, PT ;  /* 0x000000890700780c */ /* 0x040fe40003f04270 */
[----:B------:R-:W-:-:S04]  /*4500*/  ISETP.GT.AND P1, PT, R7, 0x90, PT ;  /* 0x000000900700780c */ /* 0x000fc80003f24270 */
[----:B------:R-:W-:Y:S02]  /*4510*/  FSEL R34, R34, -INF , P1 ;  /* 0xff80000022227808 */ /* 0x000fe40000800000 */
[----:B------:R-:W-:Y:S01]  /*4520*/  ISETP.NE.AND P1, PT, R41, RZ, PT ;  /* 0x000000ff2900720c */ /* 0x000fe20003f25270 */
[----:B------:R-:W-:Y:S02]  /*4530*/  WARPGROUP.DEPBAR.LE gsb0, 0x0 ;  /* 0x00008000000079c5 */ /* 0x000fe40000010000 */
[----:B------:R-:W-:Y:S02]  /*4540*/  FSEL R132, R24, -INF , P3 ;  /* 0xff80000018847808 */ /* 0x000fe40001800000 */
[----:B------:R-:W-:Y:S02]  /*4550*/  FSEL R136, R25, -INF , P4 ;  /* 0xff80000019887808 */ /* 0x000fe40002000000 */
[----:B------:R-:W-:Y:S02]  /*4560*/  FMNMX.FTZ R5, R132, R5, !PT ;  /* 0x0000000584057209 */ /* 0x000fe40007810000 */
[----:B------:R-:W-:-:S02]  /*4570*/  FSEL R134, R28, -INF , P5 ;  /* 0xff8000001c867808 */ /* 0x000fc40002800000 */
[----:B------:R-:W-:Y:S02]  /*4580*/  FMNMX.FTZ R5, R136, R5, !PT ;  /* 0x0000000588057209 */ /* 0x000fe40007810000 */
[----:B------:R-:W-:Y:S02]  /*4590*/  FSEL R138, R29, -INF , P6 ;  /* 0xff8000001d8a7808 */ /* 0x000fe40003000000 */
[----:B------:R-:W-:Y:S02]  /*45a0*/  FMNMX.FTZ R5, R134, R5, !PT ;  /* 0x0000000586057209 */ /* 0x000fe40007810000 */
[----:B------:R-:W-:Y:S02]  /*45b0*/  FSEL R24, R47, -INF , P0 ;  /* 0xff8000002f187808 */ /* 0x000fe40000000000 */
[----:B------:R-:W-:Y:S01]  /*45c0*/  FMNMX.FTZ R13, R138, R5, !PT ;  /* 0x000000058a0d7209 */ /* 0x000fe20007810000 */
[----:B------:R-:W-:Y:S01]  /*45d0*/  IMAD.U32 R5, RZ, RZ, UR6 ;  /* 0x00000006ff057e24 */ /* 0x000fe2000f8e00ff */
[----:B------:R-:W-:-:S02]  /*45e0*/  ISETP.NE.AND P0, PT, R33, RZ, PT ;  /* 0x000000ff2100720c */ /* 0x000fc40003f05270 */
[----:B------:R-:W-:Y:S01]  /*45f0*/  FSEL R28, R35, -INF , P1 ;  /* 0xff800000231c7808 */ /* 0x000fe20000800000 */
[----:B------:R-:W0:Y:S01]  /*4600*/  SHFL.BFLY PT, R4, R13, 0x2, 0x1f ;  /* 0x0c401f000d047f89 */ /* 0x000e2200000e0000 */
[----:B------:R-:W-:Y:S02]  /*4610*/  FSEL R38, R38, -INF , P0 ;  /* 0xff80000026267808 */ /* 0x000fe40000000000 */
[----:B------:R-:W-:Y:S02]  /*4620*/  FSEL R26, R26, -INF , P3 ;  /* 0xff8000001a1a7808 */ /* 0x000fe40001800000 */
[----:B------:R-:W-:Y:S02]  /*4630*/  FSEL R30, R30, -INF , P5 ;  /* 0xff8000001e1e7808 */ /* 0x000fe40002800000 */
[----:B------:R-:W-:Y:S02]  /*4640*/  ISETP.NE.AND P0, PT, R9, RZ, PT ;  /* 0x000000ff0900720c */ /* 0x000fe40003f05270 */
[----:B------:R-:W-:-:S02]  /*4650*/  ISETP.NE.AND P1, PT, R11, RZ, PT ;  /* 0x000000ff0b00720c */ /* 0x000fc40003f25270 */
[----:B------:R-:W-:Y:S02]  /*4660*/  R2UR UR6, R17 ;  /* 0x00000000110672ca */ /* 0x000fe400000e0000 */
[----:B0-----:R-:W-:-:S11]  /*4670*/  FMNMX.FTZ R15, R13, R4, !PT ;  /* 0x000000040d0f7209 */ /* 0x001fd60007810000 */
[----:B------:R-:W-:-:S03]  /*4680*/  UISETP.GE.AND UP0, UPT, UR52, UR6, UPT ;  /* 0x000000063400728c */ /* 0x000fc6000bf06270 */
[----:B------:R-:W-:Y:S01]  /*4690*/  UMOV UR6, URZ ;  /* 0x0000003f00067c82 */ /* 0x000fe20008000000 */
[----:B------:R-:W0:Y:S02]  /*46a0*/  SHFL.BFLY PT, R4, R15, 0x1, 0x1f ;  /* 0x0c201f000f047f89 */ /* 0x000e2400000e0000 */
[----:B0-----:R-:W-:-:S04]  /*46b0*/  FMNMX.FTZ R4, R15, R4, !PT ;  /* 0x000000040f047209 */ /* 0x001fc80007810000 */
[C---:B------:R-:W-:Y:S01]  /*46c0*/  FSETP.NEU.FTZ.AND P2, PT, R4.reuse, -INF , PT ;  /* 0xff8000000400780b */ /* 0x040fe20003f5d000 */
[----:B------:R-:W-:-:S05]  /*46d0*/  FMUL.FTZ R23, R4, R5 ;  /* 0x0000000504177220 */ /* 0x000fca0000410000 */
[----:B------:R-:W-:Y:S02]  /*46e0*/  FSEL R23, R23, RZ, P2 ;  /* 0x000000ff17177208 */ /* 0x000fe40001000000 */
[----:B------:R-:W-:Y:S02]  /*46f0*/  ISETP.NE.AND P2, PT, R21, RZ, PT ;  /* 0x000000ff1500720c */ /* 0x000fe40003f45270 */
        /* <DEDUP_REMOVED lines=31> */
[----:B------:R-:W1:Y:S01]  /*48f0*/  MUFU.EX2 R178, R178 ;  /* 0x000000b200b27308 */ /* 0x000e620000000800 */
[----:B------:R-:W-:Y:S01]  /*4900*/  FMNMX.FTZ R29, R14, R25, !PT ;  /* 0x000000190e1d7209 */ /* 0x000fe20007810000 */
[-CC-:B------:R-:W-:Y:S01]  /*4910*/  FFMA.FTZ R174, R174, R5.reuse, -R23.reuse ;  /* 0x00000005aeae7223 */ /* 0x180fe20000010817 */
[-CC-:B------:R-:W-:Y:S01]  /*4920*/  FFMA.FTZ R190, R190, R5.reuse, -R23.reuse ;  /* 0x00000005bebe7223 */ /* 0x180fe20000010817 */
[--C-:B------:R-:W-:Y:S01]  /*4930*/  FFMA.FTZ R144, R144, R5, -R23.reuse ;  /* 0x0000000590907223 */ /* 0x100fe20000010817 */
[----:B------:R-:W-:Y:S01]  /*4940*/  FMNMX.FTZ R29, R102, R29, !PT ;  /* 0x0000001d661d7209 */ /* 0x000fe20007810000 */
[-CC-:B------:R-:W-:Y:S01]  /*4950*/  FFMA.FTZ R192, R192, R5.reuse, -R23.reuse ;  /* 0x00000005c0c07223 */ /* 0x180fe20000010817 */
[----:B------:R-:W-:Y:S01]  /*4960*/  FFMA.FTZ R146, R146, R5, -R23 ;  /* 0x0000000592927223 */ /* 0x000fe20000010817 */
[----:B------:R-:W2:Y:S01]  /*4970*/  MUFU.EX2 R9, R9 ;  /* 0x0000000900097308 */ /* 0x000ea20000000800 */
[----:B------:R-:W-:Y:S01]  /*4980*/  FMNMX.FTZ R29, R20, R29, !PT ;  /* 0x0000001d141d7209 */ /* 0x000fe20007810000 */
[----:B0-----:R-:W-:Y:S01]  /*4990*/  FADD.FTZ R57, R176, R7 ;  /* 0x00000007b0397221 */ /* 0x001fe20000010000 */
        /* <DEDUP_REMOVED lines=13> */
[----:B------:R-:W3:Y:S01]  /*4a70*/  MUFU.EX2 R11, R11 ;  /* 0x0000000b000b7308 */ /* 0x000ee20000000800 */
[----:B------:R-:W-:Y:S01]  /*4a80*/  FMNMX.FTZ R33, R82, R33, !PT ;  /* 0x0000002152217209 */ /* 0x000fe20007810000 */
[-CC-:B------:R-:W-:Y:S01]  /*4a90*/  FFMA.FTZ R202, R100, R5.reuse, -R23.reuse ;  /* 0x0000000564ca7223 */ /* 0x180fe20000010817 */
[-CC-:B------:R-:W-:Y:S01]  /*4aa0*/  FFMA.FTZ R208, R84, R5.reuse, -R23.reuse ;  /* 0x0000000554d07223 */ /* 0x180fe20000010817 */
[--C-:B------:R-:W-:Y:S01]  /*4ab0*/  FFMA.FTZ R210, R96, R5, -R23.reuse ;  /* 0x0000000560d27223 */ /* 0x100fe20000010817 */
[----:B------:R-:W-:Y:S01]  /*4ac0*/  FMNMX.FTZ R33, R74, R33, !PT ;  /* 0x000000214a217209 */ /* 0x000fe20007810000 */
[--C-:B------:R-:W-:Y:S01]  /*4ad0*/  FFMA.FTZ R212, R126, R5, -R23.reuse ;  /* 0x000000057ed47223 */ /* 0x100fe20000010817 */
[----:B------:R-:W-:Y:S01]  /*4ae0*/  F2FP.BF16.F32.PACK_AB R176, R7, R176 ;  /* 0x000000b007b0723e */ /* 0x000fe200000010ff */
[----:B------:R-:W4:Y:S01]  /*4af0*/  MUFU.EX2 R182, R182 ;  /* 0x000000b600b67308 */ /* 0x000f220000000800 */
[----:B------:R-:W-:Y:S01]  /*4b00*/  FMNMX.FTZ R35, R72, R33, !PT ;  /* 0x0000002148237209 */ /* 0x000fe20007810000 */
[-CC-:B------:R-:W-:Y:S01]  /*4b10*/  FFMA.FTZ R51, R130, R5.reuse, -R23.reuse ;  /* 0x0000000582337223 */ /* 0x180fe20000010817 */
[-CC-:B------:R-:W-:Y:S01]  /*4b20*/  FFMA.FTZ R216, R132, R5.reuse, -R23.reuse ;  /* 0x0000000584d87223 */ /* 0x180fe20000010817 */
[--C-:B------:R-:W-:Y:S01]  /*4b30*/  FFMA.FTZ R136, R136, R5, -R23.reuse ;  /* 0x0000000588887223 */ /* 0x100fe20000010817 */
[----:B------:R-:W-:Y:S01]  /*4b40*/  FMNMX.FTZ R35, R78, R35, !PT ;  /* 0x000000234e237209 */ /* 0x000fe20007810000 */
[----:B------:R-:W-:Y:S01]  /*4b50*/  FFMA.FTZ R218, R134, R5, -R23 ;  /* 0x0000000586da7223 */ /* 0x000fe20000010817 */
[----:B------:R-:W-:Y:S01]  /*4b60*/  IMAD.MOV.U32 R84, RZ, RZ, R87 ;  /* 0x000000ffff547224 */ /* 0x000fe200078e0057 */
[----:B------:R-:W5:Y:S01]  /*4b70*/  MUFU.EX2 R13, R13 ;  /* 0x0000000d000d7308 */ /* 0x000f620000000800 */
[----:B------:R-:W-:-:S04]  /*4b80*/  FMNMX.FTZ R35, R76, R35, !PT ;  /* 0x000000234c237209 */ /* 0x000fc80007810000 */
[----:B------:R-:W-:-:S03]  /*4b90*/  FMNMX.FTZ R35, R66, R35, !PT ;  /* 0x0000002342237209 */ /* 0x000fc60007810000 */
[----:B------:R-:W5:Y:S01]  /*4ba0*/  MUFU.EX2 R184, R184 ;  /* 0x000000b800b87308 */ /* 0x000f620000000800 */
[----:B------:R-:W-:-:S04]  /*4bb0*/  FMNMX.FTZ R37, R64, R35, !PT ;  /* 0x0000002340257209 */ /* 0x000fc80007810000 */
[----:B------:R-:W-:-:S03]  /*4bc0*/  FMNMX.FTZ R37, R70, R37, !PT ;  /* 0x0000002546257209 */ /* 0x000fc60007810000 */
[----:B------:R-:W5:Y:S01]  /*4bd0*/  MUFU.EX2 R15, R15 ;  /* 0x0000000f000f7308 */ /* 0x000f620000000800 */
        /* <DEDUP_REMOVED lines=31> */
[----:B------:R-:W-:-:S04]  /*4dd0*/  FFMA.FTZ R45, R88, R5, -R23 ;  /* 0x00000005582d7223 */ /* 0x000fc80000010817 */
[----:B------:R-:W1:Y:S02]  /*4de0*/  SHFL.BFLY PT, R49, R10, 0x2, 0x1f ;  /* 0x0c401f000a317f89 */ /* 0x000e6400000e0000 */
[----:B------:R-:W-:Y:S08]  /*4df0*/  MUFU.EX2 R196, R196 ;  /* 0x000000c400c47308 */ /* 0x000ff00000000800 */
[----:B------:R-:W-:Y:S08]  /*4e00*/  MUFU.EX2 R37, R124 ;  /* 0x0000007c00257308 */ /* 0x000ff00000000800 */
[----:B------:R-:W-:Y:S01]  /*4e10*/  MUFU.EX2 R198, R198 ;  /* 0x000000c600c67308 */ /* 0x000fe20000000800 */
[----:B-1----:R-:W-:Y:S01]  /*4e20*/  FMNMX.FTZ R53, R10, R49, !PT ;  /* 0x000000310a357209 */ /* 0x002fe20007810000 */
[----:B------:R-:W-:-:S06]  /*4e30*/  FFMA.FTZ R49, R128, R5, -R23 ;  /* 0x0000000580317223 */ /* 0x000fcc0000010817 */
[----:B------:R-:W-:Y:S01]  /*4e40*/  MUFU.EX2 R41, R112 ;  /* 0x0000007000297308 */ /* 0x000fe20000000800 */
[----:B------:R-:W1:Y:S07]  /*4e50*/  SHFL.BFLY PT, R10, R53, 0x1, 0x1f ;  /* 0x0c201f00350a7f89 */ /* 0x000e6e00000e0000 */
[----:B------:R-:W-:Y:S08]  /*4e60*/  MUFU.EX2 R200, R200 ;  /* 0x000000c800c87308 */ /* 0x000ff00000000800 */
[----:B------:R-:W-:Y:S08]  /*4e70*/  MUFU.EX2 R43, R104 ;  /* 0x00000068002b7308 */ /* 0x000ff00000000800 */
[----:B------:R-:W-:Y:S01]  /*4e80*/  MUFU.EX2 R202, R202 ;  /* 0x000000ca00ca7308 */ /* 0x000fe20000000800 */
[----:B-1----:R-:W-:-:S04]  /*4e90*/  FMNMX.FTZ R10, R53, R10, !PT ;  /* 0x0000000a350a7209 */ /* 0x002fc80007810000 */
[C---:B------:R-:W-:Y:S01]  /*4ea0*/  FSETP.NEU.FTZ.AND P2, PT, R10.reuse, -INF , PT ;  /* 0xff8000000a00780b */ /* 0x040fe20003f5d000 */
[----:B------:R-:W-:Y:S02]  /*4eb0*/  FMUL.FTZ R36, R10, R5 ;  /* 0x000000050a247220 */ /* 0x000fe40000410000 */
[----:B------:R-:W-:Y:S03]  /*4ec0*/  MUFU.EX2 R39, R47 ;  /* 0x0000002f00277308 */ /* 0x000fe60000000800 */
[----:B------:R-:W-:Y:S02]  /*4ed0*/  FSEL R55, R36, RZ, P2 ;  /* 0x000000ff24377208 */ /* 0x000fe40001000000 */
[----:B------:R-:W-:-:S03]  /*4ee0*/  PLOP3.LUT P2, PT, PT, PT, UP0, 0x80, 0x0 ;  /* 0x000000000000781c */ /* 0x000fc60003f4f008 */
[----:B------:R-:W-:Y:S01]  /*4ef0*/  MUFU.EX2 R204, R204 ;  /* 0x000000cc00cc7308 */ /* 0x000fe20000000800 */
[-C--:B------:R-:W-:Y:S01]  /*4f00*/  FFMA.FTZ R197, R66, R5.reuse, -R55 ;  /* 0x0000000542c57223 */ /* 0x080fe20000010837 */
[----:B------:R-:W-:Y:S01]  /*4f10*/  FADD.FTZ R66, R178, R57 ;  /* 0x00000039b2427221 */ /* 0x000fe20000010000 */
[-CC-:B------:R-:W-:Y:S01]  /*4f20*/  FFMA.FTZ R177, R114, R5.reuse, -R55.reuse ;  /* 0x0000000572b17223 */ /* 0x180fe20000010837 */
[-CC-:B------:R-:W-:Y:S01]  /*4f30*/  FFMA.FTZ R36, R115, R5.reuse, -R55.reuse ;  /* 0x0000000573247223 */ /* 0x180fe20000010837 */
[-CC-:B------:R-:W-:Y:S01]  /*4f40*/  FFMA.FTZ R179, R118, R5.reuse, -R55.reuse ;  /* 0x0000000576b37223 */ /* 0x180fe20000010837 */
[----:B--2---:R-:W-:Y:S01]  /*4f50*/  FADD.FTZ R57, R9, R66 ;  /* 0x0000004209397221 */ /* 0x004fe20000010000 */
[-CC-:B------:R-:W-:Y:S01]  /*4f60*/  FFMA.FTZ R6, R6, R5.reuse, -R55.reuse ;  /* 0x0000000506067223 */ /* 0x180fe20000010837 */
[-C--:B------:R-:W-:Y:S01]  /*4f70*/  FFMA.FTZ R181, R106, R5.reuse, -R55 ;  /* 0x000000056ab57223 */ /* 0x080fe20000010837 */
[----:B------:R-:W-:Y:S01]  /*4f80*/  MUFU.EX2 R177, R177 ;  /* 0x000000b100b17308 */ /* 0x000fe20000000800 */
[----:B0-----:R-:W-:Y:S01]  /*4f90*/  FADD.FTZ R66, R180, R57 ;  /* 0x00000039b4427221 */ /* 0x001fe20000010000 */
[-CC-:B------:R-:W-:Y:S01]  /*4fa0*/  FFMA.FTZ R8, R8, R5.reuse, -R55.reuse ;  /* 0x0000000508087223 */ /* 0x180fe20000010837 */
[-CC-:B------:R-:W-:Y:S01]  /*4fb0*/  FFMA.FTZ R183, R110, R5.reuse, -R55.reuse ;  /* 0x000000056eb77223 */ /* 0x180fe20000010837 */
[-CC-:B------:R-:W-:Y:S01]  /*4fc0*/  FFMA.FTZ R201, R58, R5.reuse, -R55.reuse ;  /* 0x000000053ac97223 */ /* 0x180fe20000010837 */
[----:B---3--:R-:W-:Y:S01]  /*4fd0*/  FADD.FTZ R57, R11, R66 ;  /* 0x000000420b397221 */ /* 0x008fe20000010000 */
[-CC-:B------:R-:W-:Y:S01]  /*4fe0*/  FFMA.FTZ R66, R68, R5.reuse, -R55.reuse ;  /* 0x0000000544427223 */ /* 0x180fe20000010837 */
[-C--:B------:R-:W-:Y:S01]  /*4ff0*/  FFMA.FTZ R12, R12, R5.reuse, -R55 ;  /* 0x000000050c0c7223 */ /* 0x080fe20000010837 */
[----:B------:R-:W0:Y:S01]  /*5000*/  MUFU.EX2 R36, R36 ;  /* 0x0000002400247308 */ /* 0x000e220000000800 */
[----:B----4-:R-:W-:Y:S01]  /*5010*/  FADD.FTZ R68, R182, R57 ;  /* 0x00000039b6447221 */ /* 0x010fe20000010000 */
[-CC-:B------:R-:W-:Y:S01]  /*5020*/  FFMA.FTZ R185, R98, R5.reuse, -R55.reuse ;  /* 0x0000000562b97223 */ /* 0x180fe20000010837 */
[-CC-:B------:R-:W-:Y:S01]  /*5030*/  FFMA.FTZ R14, R14, R5.reuse, -R55.reuse ;  /* 0x000000050e0e7223 */ /* 0x180fe20000010837 */
[-CC-:B------:R-:W-:Y:S01]  /*5040*/  FFMA.FTZ R187, R102, R5.reuse, -R55.reuse ;  /* 0x0000000566bb7223 */ /* 0x180fe20000010837 */
[----:B-----5:R-:W-:Y:S01]  /*5050*/  FADD.FTZ R57, R13, R68 ;  /* 0x000000440d397221 */ /* 0x020fe20000010000 */
        /* <DEDUP_REMOVED lines=11> */
[----:B0-----:R-:W-:Y:S01]  /*5110*/  FADD.FTZ R58, R177, R36 ;  /* 0x00000024b13a7221 */ /* 0x001fe20000010000 */
[----:B------:R-:W-:Y:S01]  /*5120*/  FADD.FTZ R68, R186, R59 ;  /* 0x0000003bba447221 */ /* 0x000fe20000010000 */
[-CC-:B------:R-:W-:Y:S01]  /*5130*/  FFMA.FTZ R72, R72, R5.reuse, -R55.reuse ;  /* 0x0000000548487223 */ /* 0x180fe20000010837 */
[-CC-:B------:R-:W-:Y:S01]  /*5140*/  FFMA.FTZ R195, R78, R5.reuse, -R55.reuse ;  /* 0x000000054ec37223 */ /* 0x180fe20000010837 */
[-CC-:B------:R-:W-:Y:S01]  /*5150*/  FFMA.FTZ R74, R76, R5.reuse, -R55.reuse ;  /* 0x000000054c4a7223 */ /* 0x180fe20000010837 */
[----:B------:R-:W-:Y:S01]  /*5160*/  FADD.FTZ R59, R21, R68 ;  /* 0x00000044153b7221 */ /* 0x000fe20000010000 */
[-C--:B------:R-:W-:Y:S01]  /*5170*/  FFMA.FTZ R64, R64, R5.reuse, -R55 ;  /* 0x0000000540407223 */ /* 0x080fe20000010837 */
[----:B------:R-:W0:Y:S01]  /*5180*/  MUFU.EX2 R181, R181 ;  /* 0x000000b500b57308 */ /* 0x000e220000000800 */
        /* <DEDUP_REMOVED lines=8> */
[----:B--2---:R-:W-:Y:S01]  /*5210*/  FADD.FTZ R58, R6, R57 ;  /* 0x00000039063a7221 */ /* 0x004fe20000010000 */
[----:B------:R-:W-:Y:S01]  /*5220*/  FADD.FTZ R62, R190, R59 ;  /* 0x0000003bbe3e7221 */ /* 0x000fe20000010000 */
[-C--:B------:R-:W-:Y:S01]  /*5230*/  FFMA.FTZ R32, R32, R5.reuse, -R55 ;  /* 0x0000000520207223 */ /* 0x080fe20000010837 */
[-C--:B------:R-:W-:Y:S01]  /*5240*/  FFMA.FTZ R47, R116, R5.reuse, -R23 ;  /* 0x00000005742f7223 */ /* 0x080fe20000010817 */
[-CC-:B------:R-:W-:Y:S01]  /*5250*/  FFMA.FTZ R40, R40, R5.reuse, -R55.reuse ;  /* 0x0000000528287223 */ /* 0x180fe20000010837 */
[----:B------:R-:W-:Y:S01]  /*5260*/  FADD.FTZ R61, R29, R62 ;  /* 0x0000003e1d3d7221 */ /* 0x000fe20000010000 */
[----:B------:R-:W-:Y:S01]  /*5270*/  IMAD.U32 R62, RZ, RZ, UR53 ;  /* 0x00000035ff3e7e24 */ /* 0x000fe2000f8e00ff */
[----:B------:R-:W2:Y:S01]  /*5280*/  MUFU.EX2 R183, R183 ;  /* 0x000000b700b77308 */ /* 0x000ea20000000800 */
[----:B0-----:R-:W-:Y:S01]  /*5290*/  FADD.FTZ R57, R181, R58 ;  /* 0x0000003ab5397221 */ /* 0x001fe20000010000 */
[----:B------:R-:W-:Y:S01]  /*52a0*/  F2FP.BF16.F32.PACK_AB R178, R9, R178 ;  /* 0x000000b209b2723e */ /* 0x000fe200000010ff */
[-CC-:B------:R-:W-:Y:S01]  /*52b0*/  FFMA.FTZ R54, R54, R5.reuse, -R55.reuse ;  /* 0x0000000536367223 */ /* 0x180fe20000010837 */
[-CC-:B------:R-:W-:Y:S01]  /*52c0*/  FFMA.FTZ R24, R24, R5.reuse, -R55.reuse ;  /* 0x0000000518187223 */ /* 0x180fe20000010837 */
[-CC-:B------:R-:W-:Y:S01]  /*52d0*/  FFMA.FTZ R42, R42, R5.reuse, -R55.reuse ;  /* 0x000000052a2a7223 */ /* 0x180fe20000010837 */
[-CC-:B------:R-:W-:Y:S01]  /*52e0*/  FFMA.FTZ R46, R46, R5.reuse, -R55.reuse ;  /* 0x000000052e2e7223 */ /* 0x180fe20000010837 */
[-C--:B------:R-:W-:Y:S01]  /*52f0*/  FFMA.FTZ R34, R34, R5.reuse, -R55 ;  /* 0x0000000522227223 */ /* 0x080fe20000010837 */
[----:B------:R-:W0:Y:S01]  /*5300*/  MUFU.EX2 R12, R12 ;  /* 0x0000000c000c7308 */ /* 0x000e220000000800 */
[----:B-1----:R-:W-:Y:S01]  /*5310*/  FADD.FTZ R58, R8, R57 ;  /* 0x00000039083a7221 */ /* 0x002fe20000010000 */
[-CC-:B------:R-:W-:Y:S01]  /*5320*/  FFMA.FTZ R28, R28, R5.reuse, -R55.reuse ;  /* 0x000000051c1c7223 */ /* 0x180fe20000010837 */
[-CC-:B------:R-:W-:Y:S01]  /*5330*/  FFMA.FTZ R38, R38, R5.reuse, -R55.reuse ;  /* 0x0000000526267223 */ /* 0x180fe20000010837 */
[-CC-:B------:R-:W-:Y:S01]  /*5340*/  FFMA.FTZ R92, R92, R5.reuse, -R55.reuse ;  /* 0x000000055c5c7223 */ /* 0x180fe20000010837 */
[-CC-:B------:R-:W-:Y:S01]  /*5350*/  FFMA.FTZ R26, R26, R5.reuse, -R55.reuse ;  /* 0x000000051a1a7223 */ /* 0x180fe20000010837 */
[--C-:B------:R-:W-:Y:S01]  /*5360*/  FFMA.FTZ R86, R86, R5, -R55.reuse ;  /* 0x0000000556567223 */ /* 0x100fe20000010837 */
[----:B------:R-:W-:Y:S01]  /*5370*/  F2FP.BF16.F32.PACK_AB R179, R6, R179 ;  /* 0x000000b306b3723e */ /* 0x000fe200000010ff */
[----:B------:R-:W1:Y:S01]  /*5380*/  MUFU.EX2 R185, R185 ;  /* 0x000000b900b97308 */ /* 0x000e620000000800 */
[----:B--2---:R-:W-:Y:S01]  /*5390*/  FADD.FTZ R57, R183, R58 ;  /* 0x0000003ab7397221 */ /* 0x004fe20000010000 */
[-C--:B------:R-:W-:Y:S01]  /*53a0*/  FFMA.FTZ R30, R30, R5.reuse, -R55 ;  /* 0x000000051e1e7223 */ /* 0x080fe20000010837 */
[----:B------:R-:W-:Y:S01]  /*53b0*/  FFMA.FTZ R23, R138, R5, -R23 ;  /* 0x000000058a177223 */ /* 0x000fe20000010817 */
[----:B------:R-:W-:Y:S01]  /*53c0*/  F2FP.BF16.F32.PACK_AB R181, R8, R181 ;  /* 0x000000b508b5723e */ /* 0x000fe200000010ff */
[--C-:B------:R-:W-:Y:S01]  /*53d0*/  IMAD.MOV.U32 R82, RZ, RZ, R87.reuse ;  /* 0x000000ffff527224 */ /* 0x100fe200078e0057 */
[----:B------:R-:W-:Y:S01]  /*53e0*/  F2FP.BF16.F32.PACK_AB R188, R25, R188 ;  /* 0x000000bc19bc723e */ /* 0x000fe200000010ff */
[----:B------:R-:W-:Y:S01]  /*53f0*/  IMAD.MOV.U32 R78, RZ, RZ, R87 ;  /* 0x000000ffff4e7224 */ /* 0x000fe200078e0057 */
[----:B------:R-:W2:Y:S01]  /*5400*/  MUFU.EX2 R14, R14 ;  /* 0x0000000e000e7308 */ /* 0x000ea20000000800 */
[----:B0-----:R-:W-:Y:S01]  /*5410*/  FADD.FTZ R58, R12, R57 ;  /* 0x000000390c3a7221 */ /* 0x001fe20000010000 */
[-C--:B------:R-:W-:Y:S01]  /*5420*/  FFMA.FTZ R57, R50, R5.reuse, -R55 ;  /* 0x0000000532397223 */ /* 0x080fe20000010837 */
[----:B------:R-:W-:Y:S01]  /*5430*/  FADD.FTZ R50, R192, R61 ;  /* 0x0000003dc0327221 */ /* 0x000fe20000010000 */
[----:B------:R-:W-:Y:S01]  /*5440*/  FFMA.FTZ R55, R56, R5, -R55 ;  /* 0x0000000538377223 */ /* 0x000fe20000010837 */
[----:B------:R-:W-:Y:S01]  /*5450*/  F2FP.BF16.F32.PACK_AB R183, R12, R183 ;  /* 0x000000b70cb7723e */ /* 0x000fe200000010ff */
[----:B------:R-:W-:-:S02]  /*5460*/  IMAD.U32 R12, RZ, RZ, UR6 ;  /* 0x00000006ff0c7e24 */ /* 0x000fc4000f8e00ff */
[----:B------:R-:W-:Y:S01]  /*5470*/  FADD.FTZ R61, R33, R50 ;  /* 0x00000032213d7221 */ /* 0x000fe20000010000 */
[----:B------:R-:W0:Y:S01]  /*5480*/  MUFU.EX2 R187, R187 ;  /* 0x000000bb00bb7308 */ /* 0x000e220000000800 */
[----:B-1----:R-:W-:Y:S01]  /*5490*/  FADD.FTZ R59, R185, R58 ;  /* 0x0000003ab93b7221 */ /* 0x002fe20000010000 */
[----:B------:R-:W-:Y:S02]  /*54a0*/  @!P1 VIADD R50, R62, 0x34840 ;  /* 0x000348403e329836 */ /* 0x000fe40000000000 */
[----:B------:R-:W-:Y:S01]  /*54b0*/  FADD.FTZ R62, R194, R61 ;  /* 0x0000003dc23e7221 */ /* 0x000fe20000010000 */
[----:B------:R-:W-:Y:S01]  /*54c0*/  F2FP.BF16.F32.PACK_AB R190, R29, R190 ;  /* 0x000000be1dbe723e */ /* 0x000fe200000010ff */
[----:B------:R-:W-:Y:S01]  /*54d0*/  IMAD.MOV.U32 R76, RZ, RZ, R87 ;  /* 0x000000ffff4c7224 */ /* 0x000fe200078e0057 */
[----:B------:R-:W-:Y:S01]  /*54e0*/  F2FP.BF16.F32.PACK_AB R192, R33, R192 ;  /* 0x000000c021c0723e */ /* 0x000fe200000010ff */
[C---:B------:R-:W-:Y:S01]  /*54f0*/  FADD.FTZ R61, R35.reuse, R62 ;  /* 0x0000003e233d7221 */ /* 0x040fe20000010000 */
[----:B------:R-:W1:Y:S01]  /*5500*/  MUFU.EX2 R20, R20 ;  /* 0x0000001400147308 */ /* 0x000e620000000800 */
[----:B--2---:R-:W-:Y:S01]  /*5510*/  FADD.FTZ R58, R14, R59 ;  /* 0x0000003b0e3a7221 */ /* 0x004fe20000010000 */
[----:B------:R-:W-:Y:S01]  /*5520*/  @!P1 PRMT R50, RZ, 0x654, R50 ;  /* 0x00000654ff329816 */ /* 0x000fe20000000032 */
[--C-:B------:R-:W-:Y:S01]  /*5530*/  IMAD.MOV.U32 R70, RZ, RZ, R87.reuse ;  /* 0x000000ffff467224 */ /* 0x100fe200078e0057 */
[----:B------:R-:W-:Y:S01]  /*5540*/  F2FP.BF16.F32.PACK_AB R194, R35, R194 ;  /* 0x000000c223c2723e */ /* 0x000fe200000010ff */
[--C-:B------:R-:W-:Y:S01]  /*5550*/  IMAD.MOV.U32 R68, RZ, RZ, R87.reuse ;  /* 0x000000ffff447224 */ /* 0x100fe200078e0057 */
[----:B------:R2:W-:Y:S01]  /*5560*/  @!P1 SYNCS.ARRIVE.TRANS64.RED.A1T0 RZ, [R50+URZ], RZ ;  /* 0x000000ff32ff99a7 */ /* 0x0005e2000810043f */
[----:B------:R-:W-:Y:S01]  /*5570*/  F2FP.BF16.F32.PACK_AB R177, R36, R177 ;  /* 0x000000b124b1723e */ /* 0x000fe200000010ff */
[----:B------:R-:W3:Y:S01]  /*5580*/  MUFU.EX2 R189, R189 ;  /* 0x000000bd00bd7308 */ /* 0x000ee20000000800 */
[----:B0-----:R-:W-:Y:S01]  /*5590*/  FADD.FTZ R59, R187, R58 ;  /* 0x0000003abb3b7221 */ /* 0x001fe20000010000 */
[----:B------:R-:W-:Y:S01]  /*55a0*/  F2FP.BF16.F32.PACK_AB R180, R11, R180 ;  /* 0x000000b40bb4723e */ /* 0x000fe200000010ff */
[--C-:B------:R-:W-:Y:S01]  /*55b0*/  IMAD.MOV.U32 R62, RZ, RZ, R87.reuse ;  /* 0x000000ffff3e7224 */ /* 0x100fe200078e0057 */
[----:B------:R-:W-:Y:S01]  /*55c0*/  F2FP.BF16.F32.PACK_AB R182, R13, R182 ;  /* 0x000000b60db6723e */ /* 0x000fe200000010ff */
[--C-:B------:R-:W-:Y:S01]  /*55d0*/  IMAD.MOV.U32 R56, RZ, RZ, R87.reuse ;  /* 0x000000ffff387224 */ /* 0x100fe200078e0057 */
[----:B------:R-:W-:Y:S01]  /*55e0*/  F2FP.BF16.F32.PACK_AB R184, R15, R184 ;  /* 0x000000b80fb8723e */ /* 0x000fe200000010ff */
[----:B------:R-:W-:Y:S01]  /*55f0*/  IMAD.MOV.U32 R36, RZ, RZ, R87 ;  /* 0x000000ffff247224 */ /* 0x000fe200078e0057 */
[----:B------:R-:W2:Y:S01]  /*5600*/  MUFU.EX2 R60, R60 ;  /* 0x0000003c003c7308 */ /* 0x000ea20000000800 */
[----:B-1----:R-:W-:Y:S01]  /*5610*/  FADD.FTZ R58, R20, R59 ;  /* 0x0000003b143a7221 */ /* 0x002fe20000010000 */
[----:B------:R-:W-:Y:S01]  /*5620*/  F2FP.BF16.F32.PACK_AB R186, R21, R186 ;  /* 0x000000ba15ba723e */ /* 0x000fe200000010ff */
[--C-:B------:R-:W-:Y:S01]  /*5630*/  IMAD.MOV.U32 R35, RZ, RZ, R87.reuse ;  /* 0x000000ffff237224 */ /* 0x100fe200078e0057 */
[----:B------:R-:W-:Y:S01]  /*5640*/  F2FP.BF16.F32.PACK_AB R185, R14, R185 ;  /* 0x000000b90eb9723e */ /* 0x000fe200000010ff */
[--C-:B------:R-:W-:Y:S01]  /*5650*/  IMAD.MOV.U32 R33, RZ, RZ, R87.reuse ;  /* 0x000000ffff217224 */ /* 0x100fe200078e0057 */
[----:B------:R-:W-:Y:S01]  /*5660*/  F2FP.BF16.F32.PACK_AB R187, R20, R187 ;  /* 0x000000bb14bb723e */ /* 0x000fe200000010ff */
[----:B------:R-:W-:Y:S01]  /*5670*/  IMAD.MOV.U32 R29, RZ, RZ, R87 ;  /* 0x000000ffff1d7224 */ /* 0x000fe200078e0057 */
[----:B------:R-:W0:Y:S01]  /*5680*/  MUFU.EX2 R191, R191 ;  /* 0x000000bf00bf7308 */ /* 0x000e220000000800 */
[----:B---3--:R-:W-:Y:S01]  /*5690*/  FADD.FTZ R59, R189, R58 ;  /* 0x0000003abd3b7221 */ /* 0x008fe20000010000 */
[----:B------:R-:W-:Y:S01]  /*56a0*/  FADD.FTZ R58, R196, R61 ;  /* 0x0000003dc43a7221 */ /* 0x000fe20000010000 */
[----:B------:R-:W-:Y:S01]  /*56b0*/  F2FP.BF16.F32.PACK_AB R196, R37, R196 ;  /* 0x000000c425c4723e */ /* 0x000fe200000010ff */
[----:B------:R-:W-:-:S02]  /*56c0*/  IMAD.MOV.U32 R25, RZ, RZ, R87 ;  /* 0x000000ffff197224 */ /* 0x000fc400078e0057 */
        /* <DEDUP_REMOVED lines=14> */
[----:B------:R-:W-:Y:S01]  /*57b0*/  FADD.FTZ R61, R43, R58 ;  /* 0x0000003a2b3d7221 */ /* 0x000fe20000010000 */
[----:B------:R-:W-:Y:S01]  /*57c0*/  IMAD.MOV.U32 R58, RZ, RZ, R87 ;  /* 0x000000ffff3a7224 */ /* 0x000fe200078e0057 */
        /* <DEDUP_REMOVED lines=10> */
[----:B------:R-:W-:-:S05]  /*5870*/  IMAD.MOV.U32 R72, RZ, RZ, R87 ;  /* 0x000000ffff487224 */ /* 0x000fca00078e0057 */
[----:B------:R-:W-:Y:S01]  /*5880*/  MUFU.EX2 R197, R197 ;  /* 0x000000c500c57308 */ /* 0x000fe20000000800 */
[----:B-1----:R-:W-:Y:S01]  /*5890*/  FADD.FTZ R59, R195, R50 ;  /* 0x00000032c33b7221 */ /* 0x002fe20000010000 */
[----:B------:R-:W-:Y:S01]  /*58a0*/  FADD.FTZ R50, R202, R61 ;  /* 0x0000003dca327221 */ /* 0x000fe20000010000 */
[----:B------:R-:W-:-:S03]  /*58b0*/  F2FP.BF16.F32.PACK_AB R202, R39, R202 ;  /* 0x000000ca27ca723e */ /* 0x000fc600000010ff */
[----:B------:R-:W-:Y:S01]  /*58c0*/  FADD.FTZ R61, R39, R50 ;  /* 0x00000032273d7221 */ /* 0x000fe20000010000 */
[----:B------:R-:W-:Y:S01]  /*58d0*/  IMAD.MOV.U32 R39, RZ, RZ, R87 ;  /* 0x000000ffff277224 */ /* 0x000fe200078e0057 */
[----:B------:R-:W-:Y:S01]  /*58e0*/  MUFU.EX2 R64, R64 ;  /* 0x0000004000407308 */ /* 0x000fe20000000800 */
[----:B--2---:R-:W-:Y:S01]  /*58f0*/  F2FP.BF16.F32.PACK_AB R195, R74, R195 ;  /* 0x000000c34ac3723e */ /* 0x004fe200000010ff */
[----:B------:R-:W-:Y:S01]  /*5900*/  FADD.FTZ R50, R204, R61 ;  /* 0x0000003dcc327221 */ /* 0x000fe20000010000 */
[----:B------:R-:W-:-:S05]  /*5910*/  IMAD.MOV.U32 R61, RZ, RZ, R87 ;  /* 0x000000ffff3d7224 */ /* 0x000fca00078e0057 */
[----:B------:R-:W0:Y:S08]  /*5920*/  MUFU.EX2 R27, R27 ;  /* 0x0000001b001b7308 */ /* 0x000e300000000800 */
[----:B------:R-:W1:Y:S08]  /*5930*/  MUFU.EX2 R199, R199 ;  /* 0x000000c700c77308 */ /* 0x000e700000000800 */
[----:B------:R-:W2:Y:S01]  /*5940*/  MUFU.EX2 R206, R206 ;  /* 0x000000ce00ce7308 */ /* 0x000ea20000000800 */
[----:B0-----:R-:W-:-:S07]  /*5950*/  F2FP.BF16.F32.PACK_AB R204, R27, R204 ;  /* 0x000000cc1bcc723e */ /* 0x001fce00000010ff */
[----:B------:R-:W0:Y:S08]  /*5960*/  MUFU.EX2 R66, R66 ;  /* 0x0000004200427308 */ /* 0x000e300000000800 */
[----:B------:R3:W-:Y:S08]  /*5970*/  MUFU.EX2 R207, R44 ;  /* 0x0000002c00cf7308 */ /* 0x0007f00000000800 */
[----:B------:R-:W4:Y:S01]  /*5980*/  MUFU.EX2 R31, R31 ;  /* 0x0000001f001f7308 */ /* 0x000f220000000800 */
[----:B---3--:R-:W-:Y:S01]  /*5990*/  FADD.FTZ R44, R74, R59 ;  /* 0x0000003b4a2c7221 */ /* 0x008fe20000010000 */
[----:B------:R-:W-:-:S03]  /*59a0*/  IMAD.MOV.U32 R74, RZ, RZ, R87 ;  /* 0x000000ffff4a7224 */ /* 0x000fc600078e0057 */
[----:B------:R-:W-:Y:S01]  /*59b0*/  FADD.FTZ R59, R197, R44 ;  /* 0x0000002cc53b7221 */ /* 0x000fe20000010000 */
[C---:B------:R-:W-:Y:S02]  /*59c0*/  F2FP.BF16.F32.PACK_AB R197, R64.reuse, R197 ;  /* 0x000000c540c5723e */ /* 0x040fe400000010ff */
[----:B------:R-:W-:Y:S01]  /*59d0*/  MUFU.EX2 R201, R201 ;  /* 0x000000c900c97308 */ /* 0x000fe20000000800 */
[----:B------:R-:W-:Y:S01]  /*59e0*/  FADD.FTZ R44, R64, R59 ;  /* 0x0000003b402c7221 */ /* 0x000fe20000010000 */
[----:B------:R-:W-:Y:S01]  /*59f0*/  FADD.FTZ R59, R27, R50 ;  /* 0x000000321b3b7221 */ /* 0x000fe20000010000 */
[----:B------:R-:W-:Y:S02]  /*5a00*/  IMAD.MOV.U32 R64, RZ, RZ, R87 ;  /* 0x000000ffff407224 */ /* 0x000fe400078e0057 */
[----:B-1----:R-:W-:Y:S01]  /*5a10*/  FADD.FTZ R7, R199, R44 ;  /* 0x0000002cc7077221 */ /* 0x002fe20000010000 */
[----:B--2---:R-:W-:Y:S01]  /*5a20*/  FADD.FTZ R44, R206, R59 ;  /* 0x0000003bce2c7221 */ /* 0x004fe20000010000 */
[----:B0-----:R-:W-:Y:S01]  /*5a30*/  F2FP.BF16.F32.PACK_AB R199, R66, R199 ;  /* 0x000000c742c7723e */ /* 0x001fe200000010ff */
[----:B------:R-:W0:Y:S01]  /*5a40*/  MUFU.EX2 R208, R208 ;  /* 0x000000d000d07308 */ /* 0x000e220000000800 */
[C---:B----4-:R-:W-:Y:S01]  /*5a50*/  F2FP.BF16.F32.PACK_AB R206, R31.reuse, R206 ;  /* 0x000000ce1fce723e */ /* 0x050fe200000010ff */
[----:B------:R-:W-:Y:S01]  /*5a60*/  FADD.FTZ R9, R31, R44 ;  /* 0x0000002c1f097221 */ /* 0x000fe20000010000 */
[----:B------:R-:W-:-:S02]  /*5a70*/  IMAD.MOV.U32 R59, RZ, RZ, R87 ;  /* 0x000000ffff3b7224 */ /* 0x000fc400078e0057 */
[--C-:B------:R-:W-:Y:S02]  /*5a80*/  IMAD.MOV.U32 R50, RZ, RZ, R87.reuse ;  /* 0x000000ffff327224 */ /* 0x100fe400078e0057 */
[--C-:B------:R-:W-:Y:S01]  /*5a90*/  IMAD.MOV.U32 R31, RZ, RZ, R87.reuse ;  /* 0x000000ffff1f7224 */ /* 0x100fe200078e0057 */
[----:B------:R-:W-:Y:S01]  /*5aa0*/  MUFU.EX2 R48, R48 ;  /* 0x0000003000307308 */ /* 0x000fe20000000800 */
[----:B------:R-:W-:-:S07]  /*5ab0*/  IMAD.MOV.U32 R27, RZ, RZ, R87 ;  /* 0x000000ffff1b7224 */ /* 0x000fce00078e0057 */
[----:B------:R-:W1:Y:S01]  /*5ac0*/  MUFU.EX2 R45, R45 ;  /* 0x0000002d002d7308 */ /* 0x000e620000000800 */
[----:B0-----:R-:W-:-:S07]  /*5ad0*/  FADD.FTZ R44, R208, R9 ;  /* 0x00000009d02c7221 */ /* 0x001fce0000010000 */
[----:B------:R-:W0:Y:S08]  /*5ae0*/  MUFU.EX2 R203, R203 ;  /* 0x000000cb00cb7308 */ /* 0x000e300000000800 */
[----:B------:R-:W2:Y:S01]  /*5af0*/  MUFU.EX2 R210, R210 ;  /* 0x000000d200d27308 */ /* 0x000ea20000000800 */
[C---:B-1----:R-:W-:Y:S01]  /*5b00*/  FADD.FTZ R9, R45.reuse, R44 ;  /* 0x0000002c2d097221 */ /* 0x042fe20000010000 */
[----:B------:R-:W-:Y:S01]  /*5b10*/  F2FP.BF16.F32.PACK_AB R208, R45, R208 ;  /* 0x000000d02dd0723e */ /* 0x000fe200000010ff */
[----:B------:R-:W-:-:S02]  /*5b20*/  IMAD.MOV.U32 R45, RZ, RZ, R87 ;  /* 0x000000ffff2d7224 */ /* 0x000fc400078e0057 */
[----:B------:R-:W-:-:S03]  /*5b30*/  IMAD.MOV.U32 R44, RZ, RZ, R87 ;  /* 0x000000ffff2c7224 */ /* 0x000fc600078e0057 */
[----:B------:R-:W1:Y:S08]  /*5b40*/  MUFU.EX2 R52, R52 ;  /* 0x0000003400347308 */ /* 0x000e700000000800 */
        /* <DEDUP_REMOVED lines=8> */
[----:B------:R-:W-:-:S03]  /*5bd0*/  IMAD.MOV.U32 R48, RZ, RZ, R87 ;  /* 0x000000ffff307224 */ /* 0x000fc600078e0057 */
[----:B0-----:R-:W-:Y:S01]  /*5be0*/  FADD.FTZ R7, R203, R32 ;  /* 0x00000020cb077221 */ /* 0x001fe20000010000 */
[----:B--2---:R-:W-:Y:S01]  /*5bf0*/  FADD.FTZ R32, R210, R9 ;  /* 0x00000009d2207221 */ /* 0x004fe20000010000 */
[----:B-1----:R-:W-:Y:S01]  /*5c00*/  F2FP.BF16.F32.PACK_AB R203, R52, R203 ;  /* 0x000000cb34cb723e */ /* 0x002fe200000010ff */
[----:B------:R-:W-:Y:S01]  /*5c10*/  MUFU.EX2 R212, R212 ;  /* 0x000000d400d47308 */ /* 0x000fe20000000800 */
[C---:B----4-:R-:W-:Y:S01]  /*5c20*/  F2FP.BF16.F32.PACK_AB R210, R47.reuse, R210 ;  /* 0x000000d22fd2723e */ /* 0x050fe200000010ff */
[----:B------:R-:W-:Y:S01]  /*5c30*/  FADD.FTZ R9, R47, R32 ;  /* 0x000000202f097221 */ /* 0x000fe20000010000 */
[--C-:B------:R-:W-:Y:S02]  /*5c40*/  IMAD.MOV.U32 R47, RZ, RZ, R87.reuse ;  /* 0x000000ffff2f7224 */ /* 0x100fe400078e0057 */
[----:B------:R-:W-:-:S03]  /*5c50*/  IMAD.MOV.U32 R32, RZ, RZ, R87 ;  /* 0x000000ffff207224 */ /* 0x000fc600078e0057 */
[----:B------:R-:W0:Y:S08]  /*5c60*/  MUFU.EX2 R40, R40 ;  /* 0x0000002800287308 */ /* 0x000e300000000800 */
[----:B------:R-:W1:Y:S08]  /*5c70*/  MUFU.EX2 R49, R49 ;  /* 0x0000003100317308 */ /* 0x000e700000000800 */
[----:B------:R-:W2:Y:S01]  /*5c80*/  MUFU.EX2 R54, R54 ;  /* 0x0000003600367308 */ /* 0x000ea20000000800 */
[----:B0-----:R-:W-:-:S07]  /*5c90*/  F2FP.BF16.F32.PACK_AB R205, R40, R57 ;  /* 0x0000003928cd723e */ /* 0x001fce00000010ff */
[----:B------:R0:W-:Y:S08]  /*5ca0*/  MUFU.EX2 R211, R24 ;  /* 0x0000001800d37308 */ /* 0x0001f00000000800 */
[----:B------:R-:W3:Y:S01]  /*5cb0*/  MUFU.EX2 R42, R42 ;  /* 0x0000002a002a7308 */ /* 0x000ee20000000800 */
[----:B0-----:R-:W-:Y:S01]  /*5cc0*/  FADD.FTZ R24, R52, R7 ;  /* 0x0000000734187221 */ /* 0x001fe20000010000 */
[----:B------:R-:W-:-:S03]  /*5cd0*/  IMAD.MOV.U32 R52, RZ, RZ, R87 ;  /* 0x000000ffff347224 */ /* 0x000fc600078e0057 */
[----:B------:R-:W-:Y:S01]  /*5ce0*/  FADD.FTZ R7, R57, R24 ;  /* 0x0000001839077221 */ /* 0x000fe20000010000 */
[----:B------:R-:W-:Y:S01]  /*5cf0*/  FADD.FTZ R24, R212, R9 ;  /* 0x00000009d4187221 */ /* 0x000fe20000010000 */
[C---:B-1----:R-:W-:Y:S01]  /*5d00*/  F2FP.BF16.F32.PACK_AB R212, R49.reuse, R212 ;  /* 0x000000d431d4723e */ /* 0x042fe200000010ff */
[----:B------:R-:W0:Y:S01]  /*5d10*/  MUFU.EX2 R46, R46 ;  /* 0x0000002e002e7308 */ /* 0x000e220000000800 */
[----:B------:R-:W-:Y:S01]  /*5d20*/  FADD.FTZ R7, R40, R7 ;  /* 0x0000000728077221 */ /* 0x000fe20000010000 */
[----:B------:R-:W-:Y:S01]  /*5d30*/  FADD.FTZ R9, R49, R24 ;  /* 0x0000001831097221 */ /* 0x000fe20000010000 */
[----:B------:R-:W-:Y:S02]  /*5d40*/  IMAD.MOV.U32 R57, RZ, RZ, R87 ;  /* 0x000000ffff397224 */ /* 0x000fe400078e0057 */
[----:B--2---:R-:W-:Y:S01]  /*5d50*/  FADD.FTZ R24, R54, R7 ;  /* 0x0000000736187221 */ /* 0x004fe20000010000 */
[--C-:B------:R-:W-:Y:S02]  /*5d60*/  IMAD.MOV.U32 R49, RZ, RZ, R87.reuse ;  /* 0x000000ffff317224 */ /* 0x100fe400078e0057 */
[----:B------:R-:W1:Y:S01]  /*5d70*/  MUFU.EX2 R34, R34 ;  /* 0x0000002200227308 */ /* 0x000e620000000800 */
[C---:B------:R-:W-:Y:S01]  /*5d80*/  FADD.FTZ R7, R207.reuse, R24 ;  /* 0x00000018cf077221 */ /* 0x040fe20000010000 */
[----:B------:R-:W-:Y:S01]  /*5d90*/  F2FP.BF16.F32.PACK_AB R207, R207, R54 ;  /* 0x00000036cfcf723e */ /* 0x000fe200000010ff */
[----:B------:R-:W-:-:S02]  /*5da0*/  IMAD.MOV.U32 R54, RZ, RZ, R87 ;  /* 0x000000ffff367224 */ /* 0x000fc400078e0057 */
[----:B---3--:R-:W-:Y:S01]  /*5db0*/  FADD.FTZ R24, R42, R7 ;  /* 0x000000072a187221 */ /* 0x008fe20000010000 */
[--C-:B------:R-:W-:Y:S02]  /*5dc0*/  IMAD.MOV.U32 R40, RZ, RZ, R87.reuse ;  /* 0x000000ffff287224 */ /* 0x100fe400078e0057 */
[----:B------:R-:W2:Y:S01]  /*5dd0*/  MUFU.EX2 R213, R28 ;  /* 0x0000001c00d57308 */ /* 0x000ea20000000800 */
[C---:B------:R-:W-:Y:S01]  /*5de0*/  FADD.FTZ R7, R209.reuse, R24 ;  /* 0x00000018d1077221 */ /* 0x040fe20000010000 */
[----:B------:R-:W-:Y:S01]  /*5df0*/  F2FP.BF16.F32.PACK_AB R209, R209, R42 ;  /* 0x0000002ad1d1723e */ /* 0x000fe200000010ff */
[----:B------:R-:W-:Y:S02]  /*5e00*/  IMAD.MOV.U32 R42, RZ, RZ, R87 ;  /* 0x000000ffff2a7224 */ /* 0x000fe400078e0057 */
[----:B0-----:R-:W-:-:S03]  /*5e10*/  FADD.FTZ R24, R46, R7 ;  /* 0x000000072e187221 */ /* 0x001fc60000010000 */
[----:B------:R-:W0:Y:S01]  /*5e20*/  MUFU.EX2 R214, R214 ;  /* 0x000000d600d67308 */ /* 0x000e220000000800 */
[C---:B------:R-:W-:Y:S01]  /*5e30*/  FADD.FTZ R7, R211.reuse, R24 ;  /* 0x00000018d3077221 */ /* 0x040fe20000010000 */
[----:B------:R-:W-:Y:S01]  /*5e40*/  F2FP.BF16.F32.PACK_AB R211, R211, R46 ;  /* 0x0000002ed3d3723e */ /* 0x000fe200000010ff */
[----:B------:R-:W-:Y:S02]  /*5e50*/  IMAD.MOV.U32 R46, RZ, RZ, R87 ;  /* 0x000000ffff2e7224 */ /* 0x000fe400078e0057 */
[----:B-1----:R-:W-:Y:S01]  /*5e60*/  FADD.FTZ R6, R34, R7 ;  /* 0x0000000722067221 */ /* 0x002fe20000010000 */
[--C-:B------:R-:W-:Y:S02]  /*5e70*/  IMAD.MOV.U32 R24, RZ, RZ, R87.reuse ;  /* 0x000000ffff187224 */ /* 0x100fe400078e0057 */
        /* <DEDUP_REMOVED lines=18> */
[----:B------:R1:W3:Y:S01]  /*5fa0*/  MUFU.EX2 R217, R86 ;  /* 0x0000005600d97308 */ /* 0x0002e20000000800 */
[----:B--2---:R-:W-:-:S07]  /*5fb0*/  FADD.FTZ R6, R26, R7 ;  /* 0x000000071a067221 */ /* 0x004fce0000010000 */
[----:B------:R-:W2:Y:S01]  /*5fc0*/  MUFU.EX2 R218, R218 ;  /* 0x000000da00da7308 */ /* 0x000ea20000000800 */
[C---:B0-----:R-:W-:Y:S01]  /*5fd0*/  FADD.FTZ R9, R53.reuse, R28 ;  /* 0x0000001c35097221 */ /* 0x041fe20000010000 */
[----:B------:R-:W-:Y:S01]  /*5fe0*/  F2FP.BF16.F32.PACK_AB R216, R53, R216 ;  /* 0x000000d835d8723e */ /* 0x000fe200000010ff */
[--C-:B-1----:R-:W-:Y:S02]  /*5ff0*/  IMAD.MOV.U32 R86, RZ, RZ, R87.reuse ;  /* 0x000000ffff567224 */ /* 0x102fe400078e0057 */
[----:B------:R-:W-:-:S03]  /*6000*/  IMAD.MOV.U32 R53, RZ, RZ, R87 ;  /* 0x000000ffff357224 */ /* 0x000fc600078e0057 */
[----:B------:R-:W0:Y:S01]  /*6010*/  MUFU.EX2 R30, R30 ;  /* 0x0000001e001e7308 */ /* 0x000e220000000800 */
[C---:B---3--:R-:W-:Y:S01]  /*6020*/  FADD.FTZ R7, R217.reuse, R6 ;  /* 0x00000006d9077221 */ /* 0x048fe20000010000 */
[----:B------:R-:W-:Y:S01]  /*6030*/  F2FP.BF16.F32.PACK_AB R217, R217, R26 ;  /* 0x0000001ad9d9723e */ /* 0x000fe200000010ff */
[----:B------:R-:W-:-:S05]  /*6040*/  IMAD.MOV.U32 R26, RZ, RZ, R87 ;  /* 0x000000ffff1a7224 */ /* 0x000fca00078e0057 */
[----:B------:R-:W1:Y:S01]  /*6050*/  MUFU.EX2 R23, R23 ;  /* 0x0000001700177308 */ /* 0x000e620000000800 */
[----:B--2---:R-:W-:-:S07]  /*6060*/  FADD.FTZ R28, R218, R9 ;  /* 0x00000009da1c7221 */ /* 0x004fce0000010000 */
[----:B------:R-:W2:Y:S01]  /*6070*/  MUFU.EX2 R55, R55 ;  /* 0x0000003700377308 */ /* 0x000ea20000000800 */
[----:B0-----:R-:W-:Y:S01]  /*6080*/  FADD.FTZ R8, R30, R7 ;  /* 0x000000071e087221 */ /* 0x001fe20000010000 */
[C---:B-1----:R-:W-:Y:S01]  /*6090*/  FADD.FTZ R9, R23.reuse, R28 ;  /* 0x0000001c17097221 */ /* 0x042fe20000010000 */
[----:B------:R-:W-:Y:S01]  /*60a0*/  F2FP.BF16.F32.PACK_AB R218, R23, R218 ;  /* 0x000000da17da723e */ /* 0x000fe200000010ff */
[--C-:B------:R-:W-:Y:S02]  /*60b0*/  IMAD.MOV.U32 R28, RZ, RZ, R87.reuse ;  /* 0x000000ffff1c7224 */ /* 0x100fe400078e0057 */
[C---:B--2---:R-:W-:Y:S01]  /*60c0*/  FADD.FTZ R8, R55.reuse, R8 ;  /* 0x0000000837087221 */ /* 0x044fe20000010000 */
[----:B------:R-:W-:Y:S01]  /*60d0*/  F2FP.BF16.F32.PACK_AB R219, R55, R30 ;  /* 0x0000001e37db723e */ /* 0x000fe200000010ff */
[--C-:B------:R-:W-:Y:S02]  /*60e0*/  IMAD.MOV.U32 R55, RZ, RZ, R87.reuse ;  /* 0x000000ffff377224 */ /* 0x100fe400078e0057 */
[----:B------:R-:W-:Y:S01]  /*60f0*/  IMAD.MOV.U32 R30, RZ, RZ, R87 ;  /* 0x000000ffff1e7224 */ /* 0x000fe200078e0057 */
[----:B------:R-:W-:Y:S06]  /*6100*/  @!P2 BRA `(.L_x_6265) ;  /* 0x0000004c0034a947 */ /* 0x000fec0003800000 */
[----:B------:R-:W-:Y:S01]  /*6110*/  UMOV UR6, URZ ;  /* 0x0000003f00067c82 */ /* 0x000fe20008000000 */
[----:B------:R-:W-:Y:S01]  /*6120*/  IMAD.U32 R14, RZ, RZ, UR52 ;  /* 0x00000034ff0e7e24 */ /* 0x000fe2000f8e00ff */
[----:B------:R-:W-:Y:S01]  /*6130*/  CS2R R86, SRZ ;  /* 0x0000000000567805 */ /* 0x000fe2000001ff00 */
[----:B------:R-:W-:Y:S01]  /*6140*/  IMAD.MOV.U32 R7, RZ, RZ, R10 ;  /* 0x000000ffff077224 */ /* 0x000fe200078e000a */
[----:B------:R-:W-:Y:S01]  /*6150*/  CS2R R84, SRZ ;  /* 0x0000000000547805 */ /* 0x000fe2000001ff00 */
[----:B------:R-:W-:Y:S01]  /*6160*/  IMAD.MOV.U32 R11, RZ, RZ, R4 ;  /* 0x000000ffff0b7224 */ /* 0x000fe200078e0004 */
        /* <DEDUP_REMOVED lines=30> */
[----:B------:R-:W-:Y:S01]  /*6350*/  IMAD.U32 R13, RZ, RZ, UR6 ;  /* 0x00000006ff0d7e24 */ /* 0x000fe2000f8e00ff */
[----:B------:R-:W-:-:S06]  /*6360*/  UMOV UR61, URZ ;  /* 0x0000003f003d7c82 */ /* 0x000fcc0008000000 */
.L_x_6274:
[----:B------:R-:W-:Y:S01]  /*6370*/  R2UR UR11, R18 ;  /* 0x00000000120b72ca */ /* 0x000fe200000e0000 */
[----:B------:R-:W-:Y:S01]  /*6380*/  UIADD3 UR6, UR61, 0x1, URZ ;  /* 0x000000013d067890 */ /* 0x000fe2000fffe03f */
[----:B------:R-:W-:-:S03]  /*6390*/  R2UR UR10, R13 ;  /* 0x000000000d0a72ca */ /* 0x000fc600000e0000 */
[----:B------:R-:W-:-:S04]  /*63a0*/  UISETP.NE.AND UP0, UPT, UR6, 0x2, UPT ;  /* 0x000000020600788c */ /* 0x000fc8000bf05270 */
[----:B------:R-:W-:Y:S02]  /*63b0*/  USEL UR7, URZ, 0x1, UP0 ;  /* 0x000000013f077887 */ /* 0x000fe40008000000 */
[----:B------:R-:W-:Y:S02]  /*63c0*/  USEL UR6, UR6, URZ, UP0 ;  /* 0x0000003f06067287 */ /* 0x000fe40008000000 */
[----:B------:R-:W-:Y:S02]  /*63d0*/  ISETP.NE.AND P3, PT, RZ, UR11, PT ;  /* 0x0000000bff007c0c */ /* 0x000fe4000bf65270 */
[----:B------:R-:W-:Y:S02]  /*63e0*/  ULOP3.LUT UR7, UR10, UR7, URZ, 0x3c, !UPT ;  /* 0x000000070a077292 */ /* 0x000fe4000f8e3c3f */
[----:B------:R-:W-:-:S04]  /*63f0*/  IMAD.U32 R0, RZ, RZ, UR6 ;  /* 0x00000006ff007e24 */ /* 0x000fc8000f8e00ff */
[----:B------:R-:W-:-:S05]  /*6400*/  IMAD.U32 R12, RZ, RZ, UR7 ;  /* 0x00000007ff0c7e24 */ /* 0x000fca000f8e00ff */
[----:B------:R-:W-:Y:S05]  /*6410*/  @P3 BRA `(.L_x_6266) ;  /* 0x0000000000343947 */ /* 0x000fea0003800000 */
[----:B------:R-:W-:Y:S05]  /*6420*/  @!P0 BRA `(.L_x_6267) ;  /* 0x0000000000048947 */ /* 0x000fea0003800000 */
[----:B------:R-:W-:Y:S01]  /*6430*/  BPT.TRAP 0x1 ;  /* 0x000000040000795c */ /* 0x000fe20000300000 */
.L_x_6267:
        /* <DEDUP_REMOVED lines=8> */
.L_x_6268:
[----:B-1----:R-:W-:Y:S05]  /*64c0*/  @P2 BRA `(.L_x_6266) ;  /* 0x0000000000082947 */ /* 0x002fea0003800000 */
[----:B------:R-:W1:Y:S02]  /*64d0*/  SYNCS.PHASECHK.TRANS64.TRYWAIT P2, [R5+URZ+0x34830], R4 ;  /* 0x03483004050075a7 */ /* 0x000e64000804017f */
[----:B-1----:R-:W-:Y:S05]  /*64e0*/  @!P2 BRA `(.L_x_6269) ;  /* 0x000000a80038a947 */ /* 0x002fea0003800000 */
.L_x_6266:
[----:B01----:R-:W-:Y:S01]  /*64f0*/  VIADD R4, R22, 0x8 ;  /* 0x0000000816047836 */ /* 0x003fe20000000000 */
[----:B------:R-:W-:Y:S01]  /*6500*/  R2UR UR30, R0 ;  /* 0x00000000001e72ca */ /* 0x000fe200000e0000 */
[----:B------:R-:W-:Y:S01]  /*6510*/  UMOV UR31, 0x40000040 ;  /* 0x40000040001f7882 */ /* 0x000fe20000000000 */
[C---:B------:R-:W-:Y:S01]  /*6520*/  R2UR UR28, R2.reuse ;  /* 0x00000000021c72ca */ /* 0x040fe200000e0000 */
[----:B------:R-:W-:Y:S01]  /*6530*/  UMOV UR51, 0x40000040 ;  /* 0x4000004000337882 */ /* 0x000fe20000000000 */
[----:B------:R0:W-:Y:S01]  /*6540*/  BAR.SYNC.DEFER_BLOCKING R4, 0x100 ;  /* 0x000400040000751d */ /* 0x0001e20000010000 */
[C---:B------:R-:W-:Y:S02]  /*6550*/  R2UR UR29, R3.reuse ;  /* 0x00000000031d72ca */ /* 0x040fe400000e0000 */
[C---:B------:R-:W-:Y:S02]  /*6560*/  R2UR UR48, R2.reuse ;  /* 0x00000000023072ca */ /* 0x040fe400000e0000 */
[C---:B------:R-:W-:Y:S01]  /*6570*/  R2UR UR49, R3.reuse ;  /* 0x00000000033172ca */ /* 0x040fe200000e0000 */
[----:B------:R-:W-:Y:S01]  /*6580*/  UMOV UR55, 0x40000040 ;  /* 0x4000004000377882 */ /* 0x000fe20000000000 */
[C---:B------:R-:W-:Y:S01]  /*6590*/  R2UR UR52, R2.reuse ;  /* 0x00000000023472ca */ /* 0x040fe200000e0000 */
[----:B------:R-:W-:Y:S01]  /*65a0*/  UMOV UR39, 0x40000040 ;  /* 0x4000004000277882 */ /* 0x000fe20000000000 */
[----:B------:R-:W-:Y:S01]  /*65b0*/  UIMAD UR30, UR30, 0xb00, UR60 ;  /* 0x00000b001e1e78a4 */ /* 0x000fe2000f8e023c */
[C---:B------:R-:W-:Y:S01]  /*65c0*/  R2UR UR53, R3.reuse ;  /* 0x00000000033572ca */ /* 0x040fe200000e0000 */
[----:B------:R-:W-:Y:S01]  /*65d0*/  UMOV UR43, 0x40000040 ;  /* 0x40000040002b7882 */ /* 0x000fe20000000000 */
[C---:B------:R-:W-:Y:S01]  /*65e0*/  R2UR UR36, R2.reuse ;  /* 0x00000000022472ca */ /* 0x040fe200000e0000 */
[----:B------:R-:W-:Y:S01]  /*65f0*/  UIADD3 UR50, UR30, 0x80, URZ ;  /* 0x000000801e327890 */ /* 0x000fe2000fffe03f */
[C---:B------:R-:W-:Y:S01]  /*6600*/  R2UR UR37, R3.reuse ;  /* 0x00000000032572ca */ /* 0x040fe200000e0000 */
[----:B------:R-:W-:Y:S01]  /*6610*/  UIADD3 UR54, UR30, 0x100, URZ ;  /* 0x000001001e367890 */ /* 0x000fe2000fffe03f */
[C---:B------:R-:W-:Y:S01]  /*6620*/  R2UR UR40, R2.reuse ;  /* 0x00000000022872ca */ /* 0x040fe200000e0000 */
[----:B------:R-:W-:Y:S01]  /*6630*/  UIADD3 UR38, UR30, 0x180, URZ ;  /* 0x000001801e267890 */ /* 0x000fe2000fffe03f */
[C---:B------:R-:W-:Y:S01]  /*6640*/  R2UR UR41, R3.reuse ;  /* 0x00000000032972ca */ /* 0x040fe200000e0000 */
[----:B------:R-:W-:Y:S01]  /*6650*/  UIADD3 UR42, UR30, 0x200, URZ ;  /* 0x000002001e2a7890 */ /* 0x000fe2000fffe03f */
[----:B------:R-:W-:Y:S01]  /*6660*/  R2UR UR44, R2 ;  /* 0x00000000022c72ca */ /* 0x000fe200000e0000 */
[----:B------:R-:W-:Y:S01]  /*6670*/  UIADD3 UR46, UR30, 0x280, URZ ;  /* 0x000002801e2e7890 */ /* 0x000fe2000fffe03f */
[----:B------:R-:W-:Y:S01]  /*6680*/  R2UR UR45, R3 ;  /* 0x00000000032d72ca */ /* 0x000fe200000e0000 */
[----:B------:R-:W-:Y:S01]  /*6690*/  UMOV UR47, 0x40000040 ;  /* 0x40000040002f7882 */ /* 0x000fe20000000000 */
[----:B------:R-:W-:Y:S01]  /*66a0*/  WARPGROUP.ARRIVE ;  /* 0x00000000000079c5 */ /* 0x000fe20000000000 */
[----:B------:R-:W-:Y:S01]  /*66b0*/  UIADD3 UR6, UR30, 0x2, URZ ;  /* 0x000000021e067890 */ /* 0x000fe2000fffe03f */
[----:B------:R-:W-:Y:S01]  /*66c0*/  MOV R5, UR33 ;  /* 0x0000002100057c02 */ /* 0x000fe20008000f00 */
[----:B------:R-:W-:Y:S01]  /*66d0*/  UMOV UR7, 0x40000040 ;  /* 0x4000004000077882 */ /* 0x000fe20000000000 */
[----:B------:R-:W-:Y:S01]  /*66e0*/  UIADD3 UR10, UR30, 0x82, URZ ;  /* 0x000000821e0a7890 */ /* 0x000fe2000fffe03f */
[----:B------:R-:W-:Y:S01]  /*66f0*/  MOV R6, UR32 ;  /* 0x0000002000067c02 */ /* 0x000fe20008000f00 */
[----:B------:R-:W-:Y:S01]  /*6700*/  HGMMA.64x16x16.F32.BF16 R168, gdesc[UR28], RZ, !UPT, gsb0 ;  /* 0x002000001ca879f0 */ /* 0x000fe2000c0018ff */
[----:B------:R-:W-:Y:S01]  /*6710*/  UMOV UR32, UR4 ;  /* 0x0000000400207c82 */ /* 0x000fe20008000000 */
[----:B------:R-:W-:Y:S01]  /*6720*/  UMOV UR33, UR5 ;  /* 0x0000000500217c82 */ /* 0x000fe20008000000 */
[----:B------:R-:W-:Y:S01]  /*6730*/  UMOV UR35, 0x40000040 ;  /* 0x4000004000237882 */ /* 0x000fe20000000000 */
[----:B------:R-:W-:Y:S01]  /*6740*/  UIADD3 UR11, UR30, 0x102, URZ ;  /* 0x000001021e0b7890 */ /* 0x000fe2000fffe03f */
[----:B------:R-:W-:Y:S01]  /*6750*/  UMOV UR34, UR10 ;  /* 0x0000000a00227c82 */ /* 0x000fe20008000000 */
[----:B------:R-:W-:Y:S01]  /*6760*/  UIADD3 UR58, UR30, 0x402, URZ ;  /* 0x000004021e3a7890 */ /* 0x000fe2000fffe03f */
[----:B------:R-:W-:Y:S01]  /*6770*/  UMOV UR56, UR4 ;  /* 0x0000000400387c82 */ /* 0x000fe20008000000 */
[----:B------:R-:W-:Y:S01]  /*6780*/  UMOV UR57, UR5 ;  /* 0x0000000500397c82 */ /* 0x000fe20008000000 */
[----:B------:R-:W-:Y:S01]  /*6790*/  UMOV UR59, 0x40000040 ;  /* 0x40000040003b7882 */ /* 0x000fe20000000000 */
[----:B------:R-:W-:-:S02]  /*67a0*/  UIADD3 UR10, UR30, 0x502, URZ ;  /* 0x000005021e0a7890 */ /* 0x000fc4000fffe03f */
[----:B------:R-:W-:Y:S01]  /*67b0*/  UIADD3 UR14, UR30, 0x6, URZ ;  /* 0x000000061e0e7890 */ /* 0x000fe2000fffe03f */
[----:B------:R-:W-:Y:S01]  /*67c0*/  UMOV UR15, 0x40000040 ;  /* 0x40000040000f7882 */ /* 0x000fe20000000000 */
[----:B------:R-:W-:Y:S01]  /*67d0*/  UIADD3 UR18, UR30, 0x580, URZ ;  /* 0x000005801e127890 */ /* 0x000fe2000fffe03f */
[----:B------:R-:W-:Y:S01]  /*67e0*/  UMOV UR19, 0x40000040 ;  /* 0x4000004000137882 */ /* 0x000fe20000000000 */
[----:B------:R-:W-:Y:S01]  /*67f0*/  UIADD3 UR22, UR30, 0x582, URZ ;  /* 0x000005821e167890 */ /* 0x000fe2000fffe03f */
[----:B------:R-:W-:Y:S01]  /*6800*/  UMOV UR23, 0x40000040 ;  /* 0x4000004000177882 */ /* 0x000fe20000000000 */
[----:B------:R-:W-:Y:S01]  /*6810*/  UIADD3 UR26, UR30, 0x584, URZ ;  /* 0x000005841e1a7890 */ /* 0x000fe2000fffe03f */
[----:B------:R-:W-:Y:S01]  /*6820*/  UMOV UR27, 0x40000040 ;  /* 0x40000040001b7882 */ /* 0x000fe20000000000 */
        /* <DEDUP_REMOVED lines=140> */
[----:B------:R-:W-:-:S05]  /*70f0*/  UIADD3 UR7, UR30, 0x104, URZ ;  /* 0x000001041e077890 */ /* 0x000fca000fffe03f */
        /* <DEDUP_REMOVED lines=293> */
[----:B------:R-:W-:Y:S01]  /*8350*/  UIADD3 UR34, UR30, 0x586, URZ ;  /* 0x000005861e227890 */ /* 0x000fe2000fffe03f */
[----:B------:R-:W-:Y:S01]  /*8360*/  R2UR UR32, R6 ;  /* 0x00000000062072ca */ /* 0x000fe200000e0000 */
[----:B------:R-:W-:-:S10]  /*8370*/  UMOV UR35, 0x40000040 ;  /* 0x4000004000237882 */ /* 0x000fd40000000000 */
[----:B------:R-:W-:Y:S02]  /*8380*/  UMOV UR29, UR33 ;  /* 0x00000021001d7c82 */ /* 0x000fe40008000000 */
        /* <DEDUP_REMOVED lines=62> */
[----:B------:R-:W-:-:S07]  /*8770*/  UIADD3 UR6, UR30, 0x986, URZ ;  /* 0x000009861e067890 */ /* 0x000fce000fffe03f */
        /* <DEDUP_REMOVED lines=40> */
[----:B0-----:R-:W-:Y:S05]  /*8a00*/  @P3 BRA `(.L_x_6270) ;  /* 0x0000000000343947 */ /* 0x001fea0003800000 */
[----:B------:R-:W-:Y:S05]  /*8a10*/  @!P0 BRA `(.L_x_6271) ;  /* 0x0000000000048947 */ /* 0x000fea0003800000 */
[----:B------:R-:W-:Y:S01]  /*8a20*/  BPT.TRAP 0x1 ;  /* 0x000000040000795c */ /* 0x000fe20000300000 */
.L_x_6271:
        /* <DEDUP_REMOVED lines=8> */
.L_x_6272:
[----:B-1----:R-:W-:Y:S05]  /*8ab0*/  @P2 BRA `(.L_x_6270) ;  /* 0x0000000000082947 */ /* 0x002fea0003800000 */
[----:B------:R-:W1:Y:S02]  /*8ac0*/  SYNCS.PHASECHK.TRANS64.TRYWAIT P2, [UR6+0x34850], R4 ;  /* 0x03485004ff0075a7 */ /* 0x000e640008040146 */
[----:B-1----:R-:W-:Y:S05]  /*8ad0*/  @!P2 BRA `(.L_x_6273) ;  /* 0x0000008000d0a947 */ /* 0x002fea0003800000 */
.L_x_6270:
[----:B------:R-:W-:Y:S01]  /*8ae0*/  R2UR UR14, R16 ;  /* 0x00000000100e72ca */ /* 0x000fe200000e0000 */
[----:B------:R-:W-:Y:S01]  /*8af0*/  WARPGROUP.ARRIVE ;  /* 0x00000000000079c5 */ /* 0x000fe20000000000 */
[----:B------:R-:W-:Y:S01]  /*8b00*/  UMOV UR7, 0x40000040 ;  /* 0x4000004000077882 */ /* 0x000fe20000000000 */
[----:B------:R-:W-:Y:S01]  /*8b10*/  UMOV UR11, 0x40000040 ;  /* 0x40000040000b7882 */ /* 0x000fe20000000000 */
[----:B01----:R-:W-:-:S04]  /*8b20*/  FMNMX.FTZ R4, R168, R11, !PT ;  /* 0x0000000ba8047209 */ /* 0x003fc80007810000 */
[----:B------:R-:W-:-:S04]  /*8b30*/  FMNMX.FTZ R5, R169, R4, !PT ;  /* 0x00000004a9057209 */ /* 0x000fc80007810000 */
        /* <DEDUP_REMOVED lines=10> */
[----:B------:R-:W-:Y:S01]  /*8be0*/  FMNMX.FTZ R5, R165, R4, !PT ;  /* 0x00000004a5057209 */ /* 0x000fe20007810000 */
[----:B------:R-:W-:-:S03]  /*8bf0*/  UIADD3 UR10, UR6, 0x80, URZ ;  /* 0x00000080060a7890 */ /* 0x000fc6000fffe03f */
[----:B------:R-:W-:Y:S02]  /*8c00*/  FMNMX.FTZ R4, R152, R5, !PT ;  /* 0x0000000598047209 */ /* 0x000fe40007810000 */
[----:B------:R-:W-:Y:S01]  /*8c10*/  HGMMA.64x128x16.F32.BF16 R24, R176, gdesc[UR4].tnspB, R24, gsb0 ;  /* 0x41e00004b0187df0 */ /* 0x000fe20008001818 */
        /* <DEDUP_REMOVED lines=37> */
[----:B------:R-:W-:Y:S02]  /*8e70*/  WARPGROUP.ARRIVE ;  /* 0x00000000000079c5 */ /* 0x000fe40000000000 */
[----:B------:R-:W0:Y:S04]  /*8e80*/  SHFL.BFLY PT, R5, R10, 0x2, 0x1f ;  /* 0x0c401f000a057f89 */ /* 0x000e2800000e0000 */
[----:B------:R-:W-:Y:S01]  /*8e90*/  HGMMA.64x128x16.F32.BF16 R24, R180, gdesc[UR8].tnspB, R24, gsb0 ;  /* 0x41e00008b4187df0 */ /* 0x000fe20008001818 */
[----:B------:R-:W-:Y:S01]  /*8ea0*/  UIADD3 UR10, UR6, 0x100, URZ ;  /* 0x00000100060a7890 */ /* 0x000fe2000fffe03f */
[----:B------:R-:W-:Y:S01]  /*8eb0*/  UMOV UR11, 0x40000040 ;  /* 0x40000040000b7882 */ /* 0x000fe20000000000 */
[----:B0-----:R-:W-:-:S02]  /*8ec0*/  FMNMX.FTZ R13, R10, R5, !PT ;  /* 0x000000050a0d7209 */ /* 0x001fc40007810000 */
[----:B------:R-:W0:Y:S01]  /*8ed0*/  LDC R5, c[0x0][0x988] ;  /* 0x00026200ff057b82 */ /* 0x000e220000000800 */
[----:B------:R-:W-:Y:S02]  /*8ee0*/  FMNMX.FTZ R10, R170, R7, !PT ;  /* 0x00000007aa0a7209 */ /* 0x000fe40007810000 */
[----:B------:R-:W1:Y:S02]  /*8ef0*/  SHFL.BFLY PT, R4, R13, 0x1, 0x1f ;  /* 0x0c201f000d047f89 */ /* 0x000e6400000e0000 */
[----:B-1----:R-:W-:Y:S02]  /*8f00*/  FMNMX.FTZ R4, R13, R4, !PT ;  /* 0x000000040d047209 */ /* 0x002fe40007810000 */
[----:B------:R-:W-:-:S03]  /*8f10*/  FMNMX.FTZ R13, R171, R10, !PT ;  /* 0x0000000aab0d7209 */ /* 0x000fc60007810000 */
[----:B0-----:R-:W-:Y:S01]  /*8f20*/  FMUL.FTZ R220, R4, R5 ;  /* 0x0000000504dc7220 */ /* 0x001fe20000410000 */
[----:B------:R-:W-:Y:S01]  /*8f30*/  FMNMX.FTZ R10, R174, R13, !PT ;  /* 0x0000000dae0a7209 */ /* 0x000fe20007810000 */
[----:B------:R-:W-:Y:S02]  /*8f40*/  FADD.FTZ R6, -R4, R11 ;  /* 0x0000000b04067221 */ /* 0x000fe40000010100 */
        /* <DEDUP_REMOVED lines=32> */
[-C--:B------:R-:W-:Y:S01]  /*9150*/  FFMA.FTZ R92, R92, R5.reuse, -R220 ;  /* 0x000000055c5c7223 */ /* 0x080fe200000108dc */
[----:B------:R-:W-:Y:S01]  /*9160*/  FMNMX.FTZ R149, R159, R10, !PT ;  /* 0x0000000a9f957209 */ /* 0x000fe20007810000 */
[----:B------:R-:W-:Y:S01]  /*9170*/  FMUL.FTZ R6, R6, R5 ;  /* 0x0000000506067220 */ /* 0x000fe20000410000 */
[----:B------:R-:W-:Y:S02]  /*9180*/  MUFU.EX2 R11, R11 ;  /* 0x0000000b000b7308 */ /* 0x000fe40000000800 */
[----:B------:R-:W-:-:S04]  /*9190*/  FMNMX.FTZ R10, R146, R149, !PT ;  /* 0x00000095920a7209 */ /* 0x000fc80007810000 */
[----:B------:R-:W-:Y:S02]  /*91a0*/  FMNMX.FTZ R149, R147, R10, !PT ;  /* 0x0000000a93957209 */ /* 0x000fe40007810000 */
[----:B------:R-:W0:Y:S02]  /*91b0*/  MUFU.EX2 R6, R6 ;  /* 0x0000000600067308 */ /* 0x000e240000000800 */
[----:B------:R-:W-:-:S04]  /*91c0*/  FMNMX.FTZ R10, R150, R149, !PT ;  /* 0x00000095960a7209 */ /* 0x000fc80007810000 */
[----:B------:R-:W-:Y:S02]  /*91d0*/  FMNMX.FTZ R149, R151, R10, !PT ;  /* 0x0000000a97957209 */ /* 0x000fe40007810000 */
[----:B------:R-:W1:Y:S02]  /*91e0*/  MUFU.EX2 R176, R176 ;  /* 0x000000b000b07308 */ /* 0x000e640000000800 */
[----:B------:R-:W-:-:S04]  /*91f0*/  FMNMX.FTZ R10, R138, R149, !PT ;  /* 0x000000958a0a7209 */ /* 0x000fc80007810000 */
[----:B------:R-:W-:Y:S02]  /*9200*/  FMNMX.FTZ R149, R139, R10, !PT ;  /* 0x0000000a8b957209 */ /* 0x000fe40007810000 */
[----:B------:R-:W-:Y:S01]  /*9210*/  MUFU.EX2 R178, R178 ;  /* 0x000000b200b27308 */ /* 0x000fe20000000800 */
[----:B0-----:R-:W-:Y:S01]  /*9220*/  FFMA.FTZ R9, R6, R9, R11 ;  /* 0x0000000906097223 */ /* 0x001fe2000001000b */
[----:B------:R-:W-:-:S04]  /*9230*/  FMNMX.FTZ R10, R142, R149, !PT ;  /* 0x000000958e0a7209 */ /* 0x000fc80007810000 */
[----:B------:R-:W-:Y:S02]  /*9240*/  FMNMX.FTZ R149, R143, R10, !PT ;  /* 0x0000000a8f957209 */ /* 0x000fe40007810000 */
[----:B------:R-:W-:Y:S01]  /*9250*/  MUFU.EX2 R169, R169 ;  /* 0x000000a900a97308 */ /* 0x000fe20000000800 */
[----:B-1----:R-:W-:Y:S01]  /*9260*/  FADD.FTZ R9, R176, R9 ;  /* 0x00000009b0097221 */ /* 0x002fe20000010000 */
[----:B------:R-:W-:Y:S02]  /*9270*/  FMNMX.FTZ R10, R130, R149, !PT ;  /* 0x00000095820a7209 */ /* 0x000fe40007810000 */
[----:B------:R-:W-:Y:S02]  /*9280*/  F2FP.BF16.F32.PACK_AB R176, R176, R11 ;  /* 0x0000000bb0b0723e */ /* 0x000fe400000010ff */
[----:B------:R-:W-:Y:S02]  /*9290*/  FMNMX.FTZ R149, R131, R10, !PT ;  /* 0x0000000a83957209 */ /* 0x000fe40007810000 */
[----:B------:R-:W-:Y:S02]  /*92a0*/  MUFU.EX2 R161, R161 ;  /* 0x000000a100a17308 */ /* 0x000fe40000000800 */
[----:B------:R-:W-:Y:S01]  /*92b0*/  FMNMX.FTZ R10, R134, R149, !PT ;  /* 0x00000095860a7209 */ /* 0x000fe20007810000 */
[----:B------:R-:W-:-:S03]  /*92c0*/  FFMA.FTZ R149, R129, R5, -R220 ;  /* 0x0000000581957223 */ /* 0x000fc600000108dc */
[----:B------:R-:W-:Y:S02]  /*92d0*/  FMNMX.FTZ R129, R135, R10, !PT ;  /* 0x0000000a87817209 */ /* 0x000fe40007810000 */
[----:B------:R-:W-:Y:S01]  /*92e0*/  MUFU.EX2 R15, R15 ;  /* 0x0000000f000f7308 */ /* 0x000fe20000000800 */
[----:B------:R-:W-:Y:S02]  /*92f0*/  WARPGROUP.DEPBAR.LE gsb0, 0x0 ;  /* 0x00008000000079c5 */ /* 0x000fe40000010000 */
[----:B------:R-:W-:Y:S01]  /*9300*/  WARPGROUP.ARRIVE ;  /* 0x00000000000079c5 */ /* 0x000fe20000000000 */
[----:B------:R-:W-:Y:S01]  /*9310*/  FMNMX.FTZ R10, R122, R129, !PT ;  /* 0x000000817a0a7209 */ /* 0x000fe20007810000 */
[-CC-:B------:R-:W-:Y:S01]  /*9320*/  FFMA.FTZ R180, R160, R5.reuse, -R220.reuse ;  /* 0x00000005a0b47223 */ /* 0x180fe200000108dc */
[--C-:B------:R-:W-:Y:S02]  /*9330*/  FFMA.FTZ R182, R164, R5, -R220.reuse ;  /* 0x00000005a4b67223 */ /* 0x100fe400000108dc */
[----:B------:R-:W-:Y:S01]  /*9340*/  MUFU.EX2 R21, R21 ;  /* 0x0000001500157308 */ /* 0x000fe20000000800 */
[----:B------:R-:W-:Y:S01]  /*9350*/  FMNMX.FTZ R129, R123, R10, !PT ;  /* 0x0000000a7b817209 */ /* 0x000fe20007810000 */
[----:B------:R-:W-:Y:S01]  /*9360*/  HGMMA.64x128x16.F32.BF16 R24, R184, gdesc[UR8].tnspB, R24, gsb0 ;  /* 0x41e00008b8187df0 */ /* 0x000fe20008001818 */
[----:B------:R-:W-:Y:S01]  /*9370*/  UIADD3 UR10, UR6, 0x180, URZ ;  /* 0x00000180060a7890 */ /* 0x000fe2000fffe03f */
[----:B------:R-:W-:Y:S01]  /*9380*/  UMOV UR11, 0x40000040 ;  /* 0x40000040000b7882 */ /* 0x000fe20000000000 */
[----:B------:R-:W-:Y:S01]  /*9390*/  FMNMX.FTZ R10, R126, R129, !PT ;  /* 0x000000817e0a7209 */ /* 0x000fe20007810000 */
[----:B------:R-:W-:-:S02]  /*93a0*/  FFMA.FTZ R129, R133, R5, -R220 ;  /* 0x0000000585817223 */ /* 0x000fc400000108dc */
        /* <DEDUP_REMOVED lines=37> */
[----:B------:R-:W-:-:S05]  /*9600*/  @!P1 LEA R133, R0, UR14, 0x3 ;  /* 0x0000000e00859c11 */ /* 0x000fca000f8e18ff */
[----:B------:R-:W-:Y:S01]  /*9610*/  MUFU.EX2 R97, R97 ;  /* 0x0000006100617308 */ /* 0x000fe20000000800 */
[----:B------:R-:W-:Y:S01]  /*9620*/  FADD.FTZ R100, -R10, R7 ;  /* 0x000000070a647221 */ /* 0x000fe20000010100 */
[----:B------:R-:W-:Y:S01]  /*9630*/  @!P1 VIADD R133, R133, 0x34840 ;  /* 0x0003484085859836 */ /* 0x000fe20000000000 */
[----:B------:R-:W-:Y:S02]  /*9640*/  WARPGROUP.DEPBAR.LE gsb0, 0x0 ;  /* 0x00008000000079c5 */ /* 0x000fe40000010000 */
[----:B------:R-:W-:Y:S01]  /*9650*/  WARPGROUP.ARRIVE ;  /* 0x00000000000079c5 */ /* 0x000fe20000000000 */
[-CC-:B------:R-:W-:Y:S01]  /*9660*/  FFMA.FTZ R184, R152, R5.reuse, -R220.reuse ;  /* 0x0000000598b87223 */ /* 0x180fe200000108dc */
[----:B------:R-:W-:Y:S01]  /*9670*/  FFMA.FTZ R186, R156, R5, -R220 ;  /* 0x000000059cba7223 */ /* 0x000fe200000108dc */
[----:B------:R-:W-:Y:S01]  /*9680*/  @!P1 PRMT R133, RZ, 0x654, R133 ;  /* 0x00000654ff859816 */ /* 0x000fe20000000085 */
[----:B------:R-:W-:Y:S02]  /*9690*/  MUFU.EX2 R96, R96 ;  /* 0x0000006000607308 */ /* 0x000fe40000000800 */
[----:B------:R-:W-:Y:S01]  /*96a0*/  HGMMA.64x128x16.F32.BF16 R24, R188, gdesc[UR8].tnspB, R24, gsb0 ;  /* 0x41e00008bc187df0 */ /* 0x000fe20008001818 */
[----:B------:R-:W-:Y:S01]  /*96b0*/  UIADD3 UR10, UR6, 0x200, URZ ;  /* 0x00000200060a7890 */ /* 0x000fe2000fffe03f */
[----:B------:R-:W-:-:S04]  /*96c0*/  UMOV UR11, 0x40000040 ;  /* 0x40000040000b7882 */ /* 0x000fc80000000000 */
        /* <DEDUP_REMOVED lines=10> */
[----:B------:R-:W-:Y:S01]  /*9770*/  HGMMA.64x128x16.F32.BF16 R24, R192, gdesc[UR8].tnspB, R24, gsb0 ;  /* 0x41e00008c0187df0 */ /* 0x000fe20008001818 */
[----:B------:R-:W-:Y:S01]  /*9780*/  UIADD3 UR10, UR6, 0x280, URZ ;  /* 0x00000280060a7890 */ /* 0x000fe2000fffe03f */
[----:B------:R-:W-:Y:S01]  /*9790*/  MUFU.EX2 R188, R188 ;  /* 0x000000bc00bc7308 */ /* 0x000fe20000000800 */
[----:B------:R-:W-:-:S07]  /*97a0*/  UMOV UR11, 0x40000040 ;  /* 0x40000040000b7882 */ /* 0x000fce0000000000 */
[----:B------:R-:W-:Y:S01]  /*97b0*/  MUFU.EX2 R190, R190 ;  /* 0x000000be00be7308 */ /* 0x000fe20000000800 */
[----:B------:R-:W-:Y:S02]  /*97c0*/  WARPGROUP.DEPBAR.LE gsb0, 0x0 ;  /* 0x00008000000079c5 */ /* 0x000fe40000010000 */
        /* <DEDUP_REMOVED lines=33> */
[----:B------:R-:W-:Y:S01]  /*99e0*/  UMOV UR11, 0x40000040 ;  /* 0x40000040000b7882 */ /* 0x000fe20000000000 */
[----:B------:R-:W-:-:S06]  /*99f0*/  UIADD3 UR6, UR6, 0x500, URZ ;  /* 0x0000050006067890 */ /* 0x000fcc000fffe03f */
[----:B------:R-:W-:Y:S01]  /*9a00*/  MUFU.EX2 R206, R206 ;  /* 0x000000ce00ce7308 */ /* 0x000fe20000000800 */
[----:B------:R-:W-:Y:S02]  /*9a10*/  WARPGROUP.DEPBAR.LE gsb0, 0x0 ;  /* 0x00008000000079c5 */ /* 0x000fe40000010000 */
[----:B------:R-:W-:Y:S01]  /*9a20*/  WARPGROUP.ARRIVE ;  /* 0x00000000000079c5 */ /* 0x000fe20000000000 */
[-CC-:B------:R-:W-:Y:S01]  /*9a30*/  FFMA.FTZ R208, R104, R5.reuse, -R220.reuse ;  /* 0x0000000568d07223 */ /* 0x180fe200000108dc */
[-C--:B------:R-:W-:Y:S01]  /*9a40*/  FMUL.FTZ R104, R10, R5.reuse ;  /* 0x000000050a687220 */ /* 0x080fe20000410000 */
[-CC-:B------:R-:W-:Y:S01]  /*9a50*/  FFMA.FTZ R210, R108, R5.reuse, -R220.reuse ;  /* 0x000000056cd27223 */ /* 0x180fe200000108dc */
[-C--:B------:R-:W-:Y:S01]  /*9a60*/  FFMA.FTZ R220, R93, R5.reuse, -R220 ;  /* 0x000000055ddc7223 */ /* 0x080fe200000108dc */
[-C--:B------:R-:W-:Y:S01]  /*9a70*/  FMUL.FTZ R93, R100, R5.reuse ;  /* 0x00000005645d7220 */ /* 0x080fe20000410000 */
[----:B------:R-:W-:Y:S01]  /*9a80*/  HGMMA.64x128x16.F32.BF16 R24, R212, gdesc[UR8].tnspB, R24, gsb0 ;  /* 0x41e00008d4187df0 */ /* 0x000fe20008001818 */
[-CC-:B------:R-:W-:Y:S01]  /*9a90*/  FFMA.FTZ R100, R170, R5.reuse, -R104.reuse ;  /* 0x00000005aa647223 */ /* 0x180fe20000010868 */
[-CC-:B------:R-:W-:Y:S01]  /*9aa0*/  FFMA.FTZ R177, R171, R5.reuse, -R104.reuse ;  /* 0x00000005abb17223 */ /* 0x180fe20000010868 */
[-CC-:B------:R-:W-:Y:S01]  /*9ab0*/  FFMA.FTZ R179, R174, R5.reuse, -R104.reuse ;  /* 0x00000005aeb37223 */ /* 0x180fe20000010868 */
[-CC-:B------:R-:W-:Y:S01]  /*9ac0*/  FFMA.FTZ R197, R130, R5.reuse, -R104.reuse ;  /* 0x0000000582c57223 */ /* 0x180fe20000010868 */
[----:B------:R-:W-:Y:S01]  /*9ad0*/  MUFU.EX2 R93, R93 ;  /* 0x0000005d005d7308 */ /* 0x000fe20000000800 */
[-CC-:B------:R-:W-:Y:S01]  /*9ae0*/  FFMA.FTZ R130, R131, R5.reuse, -R104.reuse ;  /* 0x0000000583827223 */ /* 0x180fe20000010868 */
[-CC-:B------:R-:W-:Y:S01]  /*9af0*/  FFMA.FTZ R108, R175, R5.reuse, -R104.reuse ;  /* 0x00000005af6c7223 */ /* 0x180fe20000010868 */
[----:B------:R-:W-:Y:S01]  /*9b00*/  IADD3 R131, -R22, 0xb, RZ ;  /* 0x0000000b16837810 */ /* 0x000fe20007ffe1ff */
        /* <DEDUP_REMOVED lines=21> */
[----:B0-----:R-:W-:Y:S01]  /*9c60*/  FFMA.FTZ R8, R93, R8, R100 ;  /* 0x000000085d087223 */ /* 0x001fe20000010064 */
        /* <DEDUP_REMOVED lines=32> */
[----:B------:R-:W-:Y:S02]  /*9e70*/  F2FP.BF16.F32.PACK_AB R212, R97, R20 ;  /* 0x0000001461d4723e */ /* 0x000fe400000010ff */
[----:B------:R-:W-:Y:S02]  /*9e80*/  F2FP.BF16.F32.PACK_AB R214, R101, R96 ;  /* 0x0000006065d6723e */ /* 0x000fe400000010ff */
[----:B------:R-:W-:Y:S01]  /*9e90*/  MUFU.EX2 R136, R136 ;  /* 0x0000008800887308 */ /* 0x000fe20000000800 */
[----:B------:R-:W-:Y:S01]  /*9ea0*/  HGMMA.64x128x16.F32.BF16 R24, R216, gdesc[UR4].tnspB, R24, gsb0 ;  /* 0x41e00004d8187df0 */ /* 0x000fe20008001818 */
[----:B------:R-:W-:Y:S01]  /*9eb0*/  R2UR UR6, R14 ;  /* 0x000000000e0672ca */ /* 0x000fe200000e0000 */
[----:B-1----:R-:W-:Y:S01]  /*9ec0*/  FADD.FTZ R14, R177, R8 ;  /* 0x00000008b10e7221 */ /* 0x002fe20000010000 */
[----:B------:R-:W-:Y:S01]  /*9ed0*/  FFMA.FTZ R8, R123, R5, -R104 ;  /* 0x000000057b087223 */ /* 0x000fe20000010868 */
[----:B------:R-:W-:-:S02]  /*9ee0*/  F2FP.BF16.F32.PACK_AB R177, R177, R100 ;  /* 0x00000064b1b1723e */ /* 0x000fc400000010ff */
[----:B------:R-:W-:Y:S01]  /*9ef0*/  R2UR UR7, R17 ;  /* 0x00000000110772ca */ /* 0x000fe200000e0000 */
[----:B------:R-:W-:Y:S08]  /*9f00*/  MUFU.EX2 R195, R195 ;  /* 0x000000c300c37308 */ /* 0x000ff00000000800 */
[----:B------:R-:W-:Y:S04]  /*9f10*/  MUFU.EX2 R138, R138 ;  /* 0x0000008a008a7308 */ /* 0x000fe80000000800 */
[----:B------:R-:W-:Y:S01]  /*9f20*/  UISETP.GT.AND UP0, UPT, UR6, UR7, UPT ;  /* 0x000000070600728c */ /* 0x000fe2000bf04270 */
[----:B------:R-:W-:Y:S01]  /*9f30*/  R2UR UR7, R12 ;  /* 0x000000000c0772ca */ /* 0x000fe200000e0000 */
[----:B------:R-:W-:-:S02]  /*9f40*/  UIADD3 UR6, UR6, -0x1, URZ ;  /* 0xffffffff06067890 */ /* 0x000fc4000fffe03f */
[----:B------:R-:W-:Y:S02]  /*9f50*/  MUFU.EX2 R197, R197 ;  /* 0x000000c500c57308 */ /* 0x000fe40000000800 */
[----:B------:R-:W-:-:S06]  /*9f60*/  PLOP3.LUT P2, PT, PT, PT, UP0, 0x80, 0x0 ;  /* 0x000000000000781c */ /* 0x000fcc0003f4f008 */
        /* <DEDUP_REMOVED lines=13> */
[----:B------:R-:W0:Y:S01]  /*a040*/  MUFU.EX2 R111, R111 ;  /* 0x0000006f006f7308 */ /* 0x000e220000000800 */
[----:B------:R-:W-:-:S02]  /*a050*/  WARPGROUP.DEPBAR.LE gsb0, 0x0 ;  /* 0x00008000000079c5 */ /* 0x000fc40000010000 */
[----:B------:R1:W-:Y:S06]  /*a060*/  BAR.ARV R131, 0x100 ;  /* 0x000400830000751d */ /* 0x0003ec0000002000 */
[----:B------:R2:W-:Y:S01]  /*a070*/  @!P1 SYNCS.ARRIVE.TRANS64.RED.A1T0 RZ, [R133+URZ], RZ ;  /* 0x000000ff85ff99a7 */ /* 0x0005e2000810043f */
[----:B------:R-:W-:Y:S01]  /*a080*/  MUFU.EX2 R99, R99 ;  /* 0x0000006300637308 */ /* 0x000fe20000000800 */
[----:B0-----:R-:W-:Y:S01]  /*a090*/  F2FP.BF16.F32.PACK_AB R211, R111, R110 ;  /* 0x0000006e6fd3723e */ /* 0x001fe200000010ff */
[----:B------:R-:W-:Y:S01]  /*a0a0*/  FMUL.FTZ R24, R24, R6 ;  /* 0x0000000618187220 */ /* 0x000fe20000410000 */
[----:B------:R-:W-:Y:S01]  /*a0b0*/  F2FP.BF16.F32.PACK_AB R216, R89, R88 ;  /* 0x0000005859d8723e */ /* 0x000fe200000010ff */
[-C--:B------:R-:W-:Y:S01]  /*a0c0*/  FMUL.FTZ R25, R25, R6.reuse ;  /* 0x0000000619197220 */ /* 0x080fe20000410000 */
[-C--:B------:R-:W-:Y:S01]  /*a0d0*/  FMUL.FTZ R28, R28, R6.reuse ;  /* 0x000000061c1c7220 */ /* 0x080fe20000410000 */
[-C--:B------:R-:W-:Y:S01]  /*a0e0*/  FMUL.FTZ R29, R29, R6.reuse ;  /* 0x000000061d1d7220 */ /* 0x080fe20000410000 */
[----:B--2---:R-:W-:Y:S01]  /*a0f0*/  IMAD.U32 R133, RZ, RZ, UR61 ;  /* 0x0000003dff857e24 */ /* 0x004fe2000f8e00ff */
[----:B------:R-:W-:Y:S01]  /*a100*/  MUFU.EX2 R103, R103 ;  /* 0x0000006700677308 */ /* 0x000fe20000000800 */
[----:B------:R-:W-:Y:S01]  /*a110*/  R2UR UR61, R0 ;  /* 0x00000000003d72ca */ /* 0x000fe200000e0000 */
[-C--:B------:R-:W-:Y:S01]  /*a120*/  FMUL.FTZ R32, R32, R6.reuse ;  /* 0x0000000620207220 */ /* 0x080fe20000410000 */
[-C--:B------:R-:W-:Y:S01]  /*a130*/  FMUL.FTZ R33, R33, R6.reuse ;  /* 0x0000000621217220 */ /* 0x080fe20000410000 */
[----:B------:R-:W-:Y:S01]  /*a140*/  @!P1 LEA R122, R133, UR14, 0x3 ;  /* 0x0000000e857a9c11 */ /* 0x000fe2000f8e18ff */
[-C--:B------:R-:W-:Y:S01]  /*a150*/  FMUL.FTZ R36, R36, R6.reuse ;  /* 0x0000000624247220 */ /* 0x080fe20000410000 */
[-C--:B------:R-:W-:Y:S01]  /*a160*/  FMUL.FTZ R37, R37, R6.reuse ;  /* 0x0000000625257220 */ /* 0x080fe20000410000 */
[----:B------:R-:W-:Y:S01]  /*a170*/  FMUL.FTZ R40, R40, R6 ;  /* 0x0000000628287220 */ /* 0x000fe20000410000 */
[----:B------:R-:W-:Y:S01]  /*a180*/  MUFU.EX2 R90, R90 ;  /* 0x0000005a005a7308 */ /* 0x000fe20000000800 */
[----:B-1----:R-:W-:-:S02]  /*a190*/  @!P1 VIADD R131, R122, 0x34860 ;  /* 0x000348607a839836 */ /* 0x002fc40000000000 */
[----:B------:R-:W-:Y:S01]  /*a1a0*/  FADD.FTZ R122, R178, R9 ;  /* 0x00000009b27a7221 */ /* 0x000fe20000010000 */
[----:B------:R-:W-:Y:S01]  /*a1b0*/  FADD.FTZ R9, R179, R14 ;  /* 0x0000000eb3097221 */ /* 0x000fe20000010000 */
[C---:B------:R-:W-:Y:S01]  /*a1c0*/  F2FP.BF16.F32.PACK_AB R179, R108.reuse, R179 ;  /* 0x000000b36cb3723e */ /* 0x040fe200000010ff */
[----:B------:R-:W-:Y:S01]  /*a1d0*/  FMUL.FTZ R41, R41, R6 ;  /* 0x0000000629297220 */ /* 0x000fe20000410000 */
[----:B------:R-:W-:Y:S01]  /*a1e0*/  FADD.FTZ R123, R169, R122 ;  /* 0x0000007aa97b7221 */ /* 0x000fe20000010000 */
[----:B------:R-:W-:Y:S01]  /*a1f0*/  FADD.FTZ R14, R108, R9 ;  /* 0x000000096c0e7221 */ /* 0x000fe20000010000 */
[----:B------:R-:W-:Y:S01]  /*a200*/  MUFU.EX2 R91, R91 ;  /* 0x0000005b005b7308 */ /* 0x000fe20000000800 */
[----:B------:R-:W-:Y:S01]  /*a210*/  @!P1 PRMT R131, RZ, 0x654, R131 ;  /* 0x00000654ff839816 */ /* 0x000fe20000000083 */
[----:B------:R-:W-:Y:S01]  /*a220*/  FADD.FTZ R122, R180, R123 ;  /* 0x0000007bb47a7221 */ /* 0x000fe20000010000 */
[----:B------:R-:W-:Y:S01]  /*a230*/  FADD.FTZ R9, R181, R14 ;  /* 0x0000000eb5097221 */ /* 0x000fe20000010000 */
[----:B------:R-:W-:Y:S01]  /*a240*/  FFMA.FTZ R14, R127, R5, -R104 ;  /* 0x000000057f0e7223 */ /* 0x000fe20000010868 */
[C---:B------:R-:W-:Y:S01]  /*a250*/  F2FP.BF16.F32.PACK_AB R181, R112.reuse, R181 ;  /* 0x000000b570b5723e */ /* 0x040fe200000010ff */
[----:B------:R-:W-:Y:S01]  /*a260*/  FADD.FTZ R123, R161, R122 ;  /* 0x0000007aa17b7221 */ /* 0x000fe20000010000 */
[----:B------:R-:W-:Y:S01]  /*a270*/  FADD.FTZ R122, R112, R9 ;  /* 0x00000009707a7221 */ /* 0x000fe20000010000 */
[----:B------:R-:W-:Y:S01]  /*a280*/  MUFU.EX2 R94, R94 ;  /* 0x0000005e005e7308 */ /* 0x000fe20000000800 */
[----:B------:R0:W-:Y:S01]  /*a290*/  @!P1 SYNCS.ARRIVE.TRANS64.RED.A1T0 RZ, [R131+URZ], RZ ;  /* 0x000000ff83ff99a7 */ /* 0x0001e2000810043f */
[----:B------:R-:W-:Y:S01]  /*a2a0*/  FADD.FTZ R114, R182, R123 ;  /* 0x0000007bb6727221 */ /* 0x000fe20000010000 */
[----:B------:R-:W-:Y:S01]  /*a2b0*/  FADD.FTZ R9, R183, R122 ;  /* 0x0000007ab7097221 */ /* 0x000fe20000010000 */
[C---:B------:R-:W-:Y:S01]  /*a2c0*/  F2FP.BF16.F32.PACK_AB R182, R15.reuse, R182 ;  /* 0x000000b60fb6723e */ /* 0x040fe200000010ff */
[----:B------:R-:W-:Y:S01]  /*a2d0*/  FMUL.FTZ R44, R44, R6 ;  /* 0x000000062c2c7220 */ /* 0x000fe20000410000 */
[----:B------:R-:W-:Y:S01]  /*a2e0*/  FADD.FTZ R123, R15, R114 ;  /* 0x000000720f7b7221 */ /* 0x000fe20000010000 */
[----:B------:R-:W-:Y:S01]  /*a2f0*/  FADD.FTZ R114, R116, R9 ;  /* 0x0000000974727221 */ /* 0x000fe20000010000 */
[----:B------:R-:W-:Y:S01]  /*a300*/  MUFU.EX2 R14, R14 ;  /* 0x0000000e000e7308 */ /* 0x000fe20000000800 */
[----:B------:R-:W-:Y:S01]  /*a310*/  F2FP.BF16.F32.PACK_AB R178, R169, R178 ;  /* 0x000000b2a9b2723e */ /* 0x000fe200000010ff */
[----:B------:R-:W-:Y:S01]  /*a320*/  FADD.FTZ R118, R184, R123 ;  /* 0x0000007bb8767221 */ /* 0x000fe20000010000 */
[----:B------:R-:W-:Y:S01]  /*a330*/  FADD.FTZ R9, R185, R114 ;  /* 0x00000072b9097221 */ /* 0x000fe20000010000 */
[----:B------:R-:W-:Y:S01]  /*a340*/  F2FP.BF16.F32.PACK_AB R180, R161, R180 ;  /* 0x000000b4a1b4723e */ /* 0x000fe200000010ff */
[----:B------:R-:W-:Y:S01]  /*a350*/  FMUL.FTZ R45, R45, R6 ;  /* 0x000000062d2d7220 */ /* 0x000fe20000410000 */
[----:B------:R-:W-:Y:S01]  /*a360*/  FADD.FTZ R123, R21, R118 ;  /* 0x00000076157b7221 */ /* 0x000fe20000010000 */
[----:B------:R-:W-:Y:S01]  /*a370*/  FADD.FTZ R106, R120, R9 ;  /* 0x00000009786a7221 */ /* 0x000fe20000010000 */
[-C--:B------:R-:W-:Y:S01]  /*a380*/  FFMA.FTZ R9, R98, R5.reuse, -R104 ;  /* 0x0000000562097223 */ /* 0x080fe20000010868 */
[----:B------:R-:W1:Y:S01]  /*a390*/  MUFU.EX2 R7, R220 ;  /* 0x000000dc00077308 */ /* 0x000e620000000800 */
[----:B------:R-:W-:Y:S01]  /*a3a0*/  FADD.FTZ R114, R186, R123 ;  /* 0x0000007bba727221 */ /* 0x000fe20000010000 */
[----:B------:R-:W-:Y:S01]  /*a3b0*/  FADD.FTZ R123, R187, R106 ;  /* 0x0000006abb7b7221 */ /* 0x000fe20000010000 */
[----:B------:R-:W-:Y:S01]  /*a3c0*/  FFMA.FTZ R106, R102, R5, -R104 ;  /* 0x00000005666a7223 */ /* 0x000fe20000010868 */
[C---:B------:R-:W-:Y:S01]  /*a3d0*/  F2FP.BF16.F32.PACK_AB R186, R13.reuse, R186 ;  /* 0x000000ba0dba723e */ /* 0x040fe200000010ff */
[----:B------:R-:W-:Y:S01]  /*a3e0*/  FADD.FTZ R127, R13, R114 ;  /* 0x000000720d7f7221 */ /* 0x000fe20000010000 */
[----:B------:R-:W-:Y:S01]  /*a3f0*/  FADD.FTZ R114, R124, R123 ;  /* 0x0000007b7c727221 */ /* 0x000fe20000010000 */
[----:B------:R-:W-:Y:S01]  /*a400*/  F2FP.BF16.F32.PACK_AB R183, R116, R183 ;  /* 0x000000b774b7723e */ /* 0x000fe200000010ff */
[----:B------:R2:W3:Y:S01]  /*a410*/  MUFU.EX2 R98, R115 ;  /* 0x0000007300627308 */ /* 0x0004e20000000800 */
[----:B------:R-:W-:Y:S01]  /*a420*/  FADD.FTZ R118, R188, R127 ;  /* 0x0000007fbc767221 */ /* 0x000fe20000010000 */
[----:B------:R-:W-:Y:S01]  /*a430*/  FADD.FTZ R123, R189, R114 ;  /* 0x00000072bd7b7221 */ /* 0x000fe20000010000 */
[----:B------:R-:W-:Y:S01]  /*a440*/  F2FP.BF16.F32.PACK_AB R184, R21, R184 ;  /* 0x000000b815b8723e */ /* 0x000fe200000010ff */
[----:B------:R-:W-:Y:S01]  /*a450*/  FMUL.FTZ R48, R48, R6 ;  /* 0x0000000630307220 */ /* 0x000fe20000410000 */
[----:B------:R-:W-:Y:S01]  /*a460*/  FADD.FTZ R127, R23, R118 ;  /* 0x00000076177f7221 */ /* 0x000fe20000010000 */
[----:B------:R-:W-:Y:S01]  /*a470*/  FADD.FTZ R102, R128, R123 ;  /* 0x0000007b80667221 */ /* 0x000fe20000010000 */
[----:B------:R-:W-:Y:S01]  /*a480*/  F2FP.BF16.F32.PACK_AB R185, R120, R185 ;  /* 0x000000b978b9723e */ /* 0x000fe200000010ff */
[----:B------:R4:W-:Y:S01]  /*a490*/  MUFU.EX2 R112, R9 ;  /* 0x0000000900707308 */ /* 0x0009e20000000800 */
[----:B------:R-:W-:Y:S01]  /*a4a0*/  FADD.FTZ R114, R190, R127 ;  /* 0x0000007fbe727221 */ /* 0x000fe20000010000 */
[----:B--2---:R-:W-:Y:S01]  /*a4b0*/  FADD.FTZ R115, R191, R102 ;  /* 0x00000066bf737221 */ /* 0x004fe20000010000 */
[----:B-1----:R-:W-:Y:S01]  /*a4c0*/  F2FP.BF16.F32.PACK_AB R218, R7, R92 ;  /* 0x0000005c07da723e */ /* 0x002fe200000010ff */
[----:B------:R-:W-:Y:S01]  /*a4d0*/  FMUL.FTZ R49, R49, R6 ;  /* 0x0000000631317220 */ /* 0x000fe20000410000 */
[----:B------:R-:W-:Y:S01]  /*a4e0*/  FADD.FTZ R123, R145, R114 ;  /* 0x00000072917b7221 */ /* 0x000fe20000010000 */
[----:B------:R-:W-:Y:S01]  /*a4f0*/  FADD.FTZ R114, R132, R115 ;  /* 0x0000007384727221 */ /* 0x000fe20000010000 */
[----:B------:R-:W-:Y:S01]  /*a500*/  F2FP.BF16.F32.PACK_AB R187, R124, R187 ;  /* 0x000000bb7cbb723e */ /* 0x000fe200000010ff */
[----:B------:R-:W1:Y:S01]  /*a510*/  MUFU.EX2 R102, R119 ;  /* 0x0000007700667308 */ /* 0x000e620000000800 */
[----:B------:R-:W-:Y:S01]  /*a520*/  FADD.FTZ R104, R192, R123 ;  /* 0x0000007bc0687221 */ /* 0x000fe20000010000 */
[----:B------:R-:W-:Y:S01]  /*a530*/  FADD.FTZ R11, R193, R114 ;  /* 0x00000072c10b7221 */ /* 0x000fe20000010000 */
[----:B------:R-:W-:Y:S01]  /*a540*/  F2FP.BF16.F32.PACK_AB R188, R23, R188 ;  /* 0x000000bc17bc723e */ /* 0x000fe200000010ff */
[----:B------:R-:W-:Y:S01]  /*a550*/  FMUL.FTZ R52, R52, R6 ;  /* 0x0000000634347220 */ /* 0x000fe20000410000 */
[----:B------:R-:W-:Y:S01]  /*a560*/  FADD.FTZ R115, R137, R104 ;  /* 0x0000006889737221 */ /* 0x000fe20000010000 */
[----:B------:R-:W-:Y:S01]  /*a570*/  FADD.FTZ R104, R136, R11 ;  /* 0x0000000b88687221 */ /* 0x000fe20000010000 */
[----:B------:R-:W-:Y:S01]  /*a580*/  F2FP.BF16.F32.PACK_AB R189, R128, R189 ;  /* 0x000000bd80bd723e */ /* 0x000fe200000010ff */
[----:B------:R-:W-:Y:S01]  /*a590*/  MUFU.EX2 R95, R95 ;  /* 0x0000005f005f7308 */ /* 0x000fe20000000800 */
[----:B------:R-:W-:Y:S01]  /*a5a0*/  FADD.FTZ R114, R194, R115 ;  /* 0x00000073c2727221 */ /* 0x000fe20000010000 */
[----:B------:R-:W-:Y:S01]  /*a5b0*/  FADD.FTZ R11, R195, R104 ;  /* 0x00000068c30b7221 */ /* 0x000fe20000010000 */
[----:B------:R-:W-:Y:S01]  /*a5c0*/  F2FP.BF16.F32.PACK_AB R190, R145, R190 ;  /* 0x000000be91be723e */ /* 0x000fe200000010ff */
[----:B------:R-:W-:Y:S01]  /*a5d0*/  FMUL.FTZ R53, R53, R6 ;  /* 0x0000000635357220 */ /* 0x000fe20000410000 */
[----:B------:R-:W-:Y:S01]  /*a5e0*/  FADD.FTZ R115, R141, R114 ;  /* 0x000000728d737221 */ /* 0x000fe20000010000 */
[----:B------:R-:W-:Y:S01]  /*a5f0*/  FADD.FTZ R104, R138, R11 ;  /* 0x0000000b8a687221 */ /* 0x000fe20000010000 */
[----:B------:R-:W-:Y:S01]  /*a600*/  F2FP.BF16.F32.PACK_AB R191, R132, R191 ;  /* 0x000000bf84bf723e */ /* 0x000fe200000010ff */
[----:B------:R2:W5:Y:S01]  /*a610*/  MUFU.EX2 R114, R106 ;  /* 0x0000006a00727308 */ /* 0x0005620000000800 */
[----:B------:R-:W-:Y:S01]  /*a620*/  FADD.FTZ R108, R196, R115 ;  /* 0x00000073c46c7221 */ /* 0x000fe20000010000 */
[----:B------:R-:W-:Y:S01]  /*a630*/  FADD.FTZ R11, R197, R104 ;  /* 0x00000068c50b7221 */ /* 0x000fe20000010000 */
[----:B------:R-:W-:Y:S01]  /*a640*/  F2FP.BF16.F32.PACK_AB R192, R137, R192 ;  /* 0x000000c089c0723e */ /* 0x000fe200000010ff */
[-C--:B------:R-:W-:Y:S01]  /*a650*/  FMUL.FTZ R56, R56, R6.reuse ;  /* 0x0000000638387220 */ /* 0x080fe20000410000 */
[----:B------:R-:W-:Y:S01]  /*a660*/  FADD.FTZ R15, R149, R108 ;  /* 0x0000006c950f7221 */ /* 0x000fe20000010000 */
[----:B------:R-:W-:Y:S01]  /*a670*/  FADD.FTZ R104, R130, R11 ;  /* 0x0000000b82687221 */ /* 0x000fe20000010000 */
[----:B------:R-:W-:Y:S01]  /*a680*/  F2FP.BF16.F32.PACK_AB R193, R136, R193 ;  /* 0x000000c188c1723e */ /* 0x000fe200000010ff */
[----:B------:R-:W-:Y:S01]  /*a690*/  FMUL.FTZ R57, R57, R6 ;  /* 0x0000000639397220 */ /* 0x000fe20000410000 */
[----:B------:R-:W-:Y:S01]  /*a6a0*/  FADD.FTZ R108, R198, R15 ;  /* 0x0000000fc66c7221 */ /* 0x000fe20000010000 */
[----:B------:R-:W-:Y:S01]  /*a6b0*/  FADD.FTZ R11, R199, R104 ;  /* 0x00000068c70b7221 */ /* 0x000fe20000010000 */
[----:B------:R-:W-:Y:S01]  /*a6c0*/  F2FP.BF16.F32.PACK_AB R194, R141, R194 ;  /* 0x000000c28dc2723e */ /* 0x000fe200000010ff */
[-C--:B------:R-:W-:Y:S01]  /*a6d0*/  FMUL.FTZ R60, R60, R6.reuse ;  /* 0x000000063c3c7220 */ /* 0x080fe20000410000 */
        /* <DEDUP_REMOVED lines=18> */
[----:B------:R-:W-:Y:S01]  /*a800*/  IMAD.U32 R14, RZ, RZ, UR6 ;  /* 0x00000006ff0e7e24 */ /* 0x000fe2000f8e00ff */
[----:B------:R-:W-:Y:S01]  /*a810*/  F2FP.BF16.F32.PACK_AB R197, R130, R197 ;  /* 0x000000c582c5723e */ /* 0x000fe200000010ff */
[----:B------:R-:W-:Y:S01]  /*a820*/  FADD.FTZ R108, R204, R13 ;  /* 0x0000000dcc6c7221 */ /* 0x000fe20000010000 */
[----:B----4-:R-:W-:Y:S01]  /*a830*/  FADD.FTZ R9, R205, R104 ;  /* 0x00000068cd097221 */ /* 0x010fe20000010000 */
[----:B------:R-:W-:Y:S01]  /*a840*/  IMAD.U32 R13, RZ, RZ, UR7 ;  /* 0x00000007ff0d7e24 */ /* 0x000fe2000f8e00ff */
[----:B------:R-:W-:Y:S01]  /*a850*/  F2FP.BF16.F32.PACK_AB R198, R129, R198 ;  /* 0x000000c681c6723e */ /* 0x000fe200000010ff */
[----:B------:R-:W-:Y:S01]  /*a860*/  FADD.FTZ R11, R113, R108 ;  /* 0x0000006c710b7221 */ /* 0x000fe20000010000 */
[----:B---3--:R-:W-:Y:S01]  /*a870*/  FADD.FTZ R104, R98, R9 ;  /* 0x0000000962687221 */ /* 0x008fe20000010000 */
[----:B------:R-:W-:Y:S01]  /*a880*/  F2FP.BF16.F32.PACK_AB R199, R134, R199 ;  /* 0x000000c786c7723e */ /* 0x000fe200000010ff */
[----:B------:R-:W-:Y:S01]  /*a890*/  FMUL.FTZ R69, R69, R6 ;  /* 0x0000000645457220 */ /* 0x000fe20000410000 */
[----:B------:R-:W-:Y:S01]  /*a8a0*/  FADD.FTZ R108, R206, R11 ;  /* 0x0000000bce6c7221 */ /* 0x000fe20000010000 */
[----:B------:R-:W-:Y:S01]  /*a8b0*/  FADD.FTZ R9, R207, R104 ;  /* 0x00000068cf097221 */ /* 0x000fe20000010000 */
[----:B------:R-:W-:Y:S01]  /*a8c0*/  F2FP.BF16.F32.PACK_AB R200, R121, R200 ;  /* 0x000000c879c8723e */ /* 0x000fe200000010ff */
[----:B------:R-:W-:Y:S01]  /*a8d0*/  FMUL.FTZ R72, R72, R6 ;  /* 0x0000000648487220 */ /* 0x000fe20000410000 */
[----:B------:R-:W-:Y:S01]  /*a8e0*/  FADD.FTZ R11, R117, R108 ;  /* 0x0000006c750b7221 */ /* 0x000fe20000010000 */
[----:B-1----:R-:W-:Y:S01]  /*a8f0*/  FADD.FTZ R104, R102, R9 ;  /* 0x0000000966687221 */ /* 0x002fe20000010000 */
[----:B------:R-:W-:Y:S01]  /*a900*/  F2FP.BF16.F32.PACK_AB R202, R125, R202 ;  /* 0x000000ca7dca723e */ /* 0x000fe200000010ff */
[----:B------:R-:W-:Y:S01]  /*a910*/  FMUL.FTZ R73, R73, R6 ;  /* 0x0000000649497220 */ /* 0x000fe20000410000 */
[----:B--2---:R-:W-:Y:S01]  /*a920*/  FADD.FTZ R106, R208, R11 ;  /* 0x0000000bd06a7221 */ /* 0x004fe20000010000 */
        /* <DEDUP_REMOVED lines=24> */
[----:B-----5:R-:W-:Y:S01]  /*aab0*/  FADD.FTZ R9, R114, R9 ;  /* 0x0000000972097221 */ /* 0x020fe20000010000 */
        /* <DEDUP_REMOVED lines=11> */
[C---:B------:R-:W-:Y:S01]  /*ab70*/  FADD.FTZ R9, R91.reuse, R9 ;  /* 0x000000095b097221 */ /* 0x040fe20000010000 */
        /* <DEDUP_REMOVED lines=35> */
[----:B------:R-:W-:-:S02]  /*adb0*/  IMAD.MOV.U32 R7, RZ, RZ, R10 ;  /* 0x000000ffff077224 */ /* 0x000fc400078e000a */
[----:B------:R-:W-:Y:S01]  /*adc0*/  IMAD.MOV.U32 R11, RZ, RZ, R4 ;  /* 0x000000ffff0b7224 */ /* 0x000fe200078e0004 */
[----:B0-----:R-:W-:Y:S06]  /*add0*/  @P2 BRA `(.L_x_6274) ;  /* 0xffffffb400642947 */ /* 0x001fec000383ffff */
.L_x_6265:
[----:B------:R-:W-:Y:S06]  /*ade0*/  BAR.ARV 0x8, 0x180 ;  /* 0x0206000000007b1d */ /* 0x000fec0000002000 */
[----:B------:R-:W-:Y:S05]  /*adf0*/  @!P0 BRA `(.L_x_6275) ;  /* 0x0000000000048947 */ /* 0x000fea0003800000 */
[----:B------:R-:W-:Y:S01]  /*ae00*/  BPT.TRAP 0x1 ;  /* 0x000000040000795c */ /* 0x000fe20000300000 */
.L_x_6275:
        /* <DEDUP_REMOVED lines=8> */
.L_x_6276:
[----:B-1----:R-:W-:Y:S05]  /*ae90*/  @P2 BRA `(.L_x_6277) ;  /* 0x0000000000082947 */ /* 0x002fea0003800000 */
[----:B------:R-:W1:Y:S02]  /*aea0*/  SYNCS.PHASECHK.TRANS64.TRYWAIT P0, [R11+URZ+0x34850], R2 ;  /* 0x034850020b0075a7 */ /* 0x000e64000800017f */
[----:B-1----:R-:W-:Y:S05]  /*aeb0*/  @!P0 BRA `(.L_x_6278) ;  /* 0x0000005c00f08947 */ /* 0x002fea0003800000 */
.L_x_6277:
[----:B------:R-:W-:Y:S01]  /*aec0*/  R2UR UR4, R16 ;  /* 0x00000000100472ca */ /* 0x000fe200000e0000 */
[----:B------:R-:W-:Y:S01]  /*aed0*/  WARPGROUP.ARRIVE ;  /* 0x00000000000079c5 */ /* 0x000fe20000000000 */
[----:B------:R-:W-:Y:S01]  /*aee0*/  R2UR UR5, R0 ;  /* 0x00000000000572ca */ /* 0x000fe200000e0000 */
[----:B------:R-:W-:Y:S01]  /*aef0*/  UMOV UR7, 0x40000040 ;  /* 0x4000004000077882 */ /* 0x000fe20000000000 */
[----:B------:R-:W2:Y:S01]  /*af00*/  SHFL.BFLY PT, R0, R9, 0x2, 0x1f ;  /* 0x0c401f0009007f89 */ /* 0x000ea200000e0000 */
[----:B------:R-:W-:Y:S02]  /*af10*/  IMAD.MOV.U32 R17, RZ, RZ, RZ ;  /* 0x000000ffff117224 */ /* 0x000fe400078e00ff */
[----:B------:R-:W-:Y:S01]  /*af20*/  IMAD.MOV.U32 R16, RZ, RZ, -0x800000 ;  /* 0xff800000ff107424 */ /* 0x000fe200078e00ff */
[----:B------:R-:W0:Y:S05]  /*af30*/  SHFL.BFLY PT, R3, R8, 0x2, 0x1f ;  /* 0x0c401f0008037f89 */ /* 0x000e2a00000e0000 */
[----:B------:R-:W-:-:S04]  /*af40*/  UIADD3 UR4, UR4, 0x400, URZ ;  /* 0x0000040004047890 */ /* 0x000fc8000fffe03f */
[----:B------:R-:W-:-:S04]  /*af50*/  USHF.R.U32.HI UR4, URZ, 0x4, UR4 ;  /* 0x000000043f047899 */ /* 0x000fc80008011604 */
[----:B------:R-:W-:-:S04]  /*af60*/  ULOP3.LUT UR4, UR4, 0x3fff, URZ, 0xc0, !UPT ;  /* 0x00003fff04047892 */ /* 0x000fc8000f8ec03f */
[----:B------:R-:W-:Y:S01]  /*af70*/  ULOP3.LUT UR4, UR4, 0x5800000, URZ, 0xfc, !UPT ;  /* 0x0580000004047892 */ /* 0x000fe2000f8efc3f */
[----:B--2---:R-:W-:-:S03]  /*af80*/  FADD.FTZ R0, R0, R9 ;  /* 0x0000000900007221 */ /* 0x004fc60000010000 */
[----:B------:R-:W-:Y:S01]  /*af90*/  UIMAD UR4, UR5, 0xb00, UR4 ;  /* 0x00000b00050478a4 */ /* 0x000fe2000f8e0204 */
[----:B------:R-:W-:Y:S02]  /*afa0*/  @!P1 VIADD R9, R11, 0x34860 ;  /* 0x000348600b099836 */ /* 0x000fe40000000000 */
[----:B01----:R-:W-:Y:S01]  /*afb0*/  FADD.FTZ R2, R3, R8 ;  /* 0x0000000803027221 */ /* 0x003fe20000010000 */
[----:B------:R-:W-:Y:S01]  /*afc0*/  IMAD.MOV.U32 R8, RZ, RZ, RZ ;  /* 0x000000ffff087224 */ /* 0x000fe200078e00ff */
[----:B------:R-:W0:Y:S01]  /*afd0*/  SHFL.BFLY PT, R3, R0, 0x1, 0x1f ;  /* 0x0c201f0000037f89 */ /* 0x000e2200000e0000 */
[----:B------:R-:W-:Y:S01]  /*afe0*/  @!P1 PRMT R9, RZ, 0x654, R9 ;  /* 0x00000654ff099816 */ /* 0x000fe20000000009 */
[----:B------:R-:W-:Y:S02]  /*aff0*/  UMOV UR6, UR4 ;  /* 0x0000000400067c82 */ /* 0x000fe40008000000 */
[----:B------:R-:W-:Y:S01]  /*b000*/  HGMMA.64x128x16.F32.BF16 R24, R176, gdesc[UR4].tnspB, R24, gsb0 ;  /* 0x41e00004b0187df0 */ /* 0x000fe20008001818 */
[----:B------:R-:W-:Y:S01]  /*b010*/  UIADD3 UR6, UR4, 0x80, URZ ;  /* 0x0000008004067890 */ /* 0x000fe2000fffe03f */
[----:B------:R-:W1:Y:S01]  /*b020*/  SHFL.BFLY PT, R7, R2, 0x1, 0x1f ;  /* 0x0c201f0002077f89 */ /* 0x000e6200000e0000 */
[----:B------:R-:W-:Y:S01]  /*b030*/  UMOV UR7, 0x40000040 ;  /* 0x4000004000077882 */ /* 0x000fe20000000000 */
[----:B0-----:R-:W-:Y:S01]  /*b040*/  FADD.FTZ R12, R0, R3 ;  /* 0x00000003000c7221 */ /* 0x001fe20000010000 */
[----:B------:R-:W-:-:S04]  /*b050*/  IMAD.MOV.U32 R0, RZ, RZ, -0x800000 ;  /* 0xff800000ff007424 */ /* 0x000fc800078e00ff */
[----:B------:R-:W-:Y:S01]  /*b060*/  FSETP.NE.FTZ.AND P0, PT, R12, RZ, PT ;  /* 0x000000ff0c00720b */ /* 0x000fe20003f15000 */
[----:B-1----:R-:W-:-:S05]  /*b070*/  FADD.FTZ R13, R2, R7 ;  /* 0x00000007020d7221 */ /* 0x002fca0000010000 */
        /* <DEDUP_REMOVED lines=14> */
[----:B------:R-:W-:Y:S01]  /*b160*/  HGMMA.64x128x16.F32.BF16 R24, R180, gdesc[UR4].tnspB, R24, gsb0 ;  /* 0x41e00004b4187df0 */ /* 0x000fe20008001818 */
[----:B------:R-:W-:Y:S01]  /*b170*/  UIADD3 UR6, UR4, 0x100, URZ ;  /* 0x0000010004067890 */ /* 0x000fe2000fffe03f */
[----:B------:R-:W-:Y:S01]  /*b180*/  UMOV UR7, 0x40000040 ;  /* 0x4000004000077882 */ /* 0x000fe20000000000 */
[----:B------:R-:W-:Y:S02]  /*b190*/  WARPGROUP.DEPBAR.LE gsb0, 0x0 ;  /* 0x00008000000079c5 */ /* 0x000fe40000010000 */
[----:B------:R-:W-:-:S07]  /*b1a0*/  WARPGROUP.ARRIVE ;  /* 0x00000000000079c5 */ /* 0x000fce0000000000 */
        /* <DEDUP_REMOVED lines=33> */
[----:B------:R-:W-:Y:S01]  /*b3c0*/  UIADD3 UR4, UR4, 0x500, URZ ;  /* 0x0000050004047890 */ /* 0x000fe2000fffe03f */
[----:B------:R-:W-:Y:S02]  /*b3d0*/  WARPGROUP.DEPBAR.LE gsb0, 0x0 ;  /* 0x00008000000079c5 */ /* 0x000fe40000010000 */
[----:B------:R-:W-:-:S06]  /*b3e0*/  WARPGROUP.ARRIVE ;  /* 0x00000000000079c5 */ /* 0x000fcc0000000000 */
[----:B------:R-:W-:Y:S01]  /*b3f0*/  HGMMA.64x128x16.F32.BF16 R24, R212, gdesc[UR4].tnspB, R24, gsb0 ;  /* 0x41e00004d4187df0 */ /* 0x000fe20008001818 */
[----:B------:R-:W-:Y:S01]  /*b400*/  UMOV UR6, UR4 ;  /* 0x0000000400067c82 */ /* 0x000fe20008000000 */
[----:B------:R-:W-:Y:S01]  /*b410*/  UMOV UR7, 0x40000040 ;  /* 0x4000004000077882 */ /* 0x000fe20000000000 */
[----:B------:R-:W-:Y:S02]  /*b420*/  WARPGROUP.DEPBAR.LE gsb0, 0x0 ;  /* 0x00008000000079c5 */ /* 0x000fe40000010000 */
[----:B------:R-:W-:-:S07]  /*b430*/  WARPGROUP.ARRIVE ;  /* 0x00000000000079c5 */ /* 0x000fce0000000000 */
[----:B------:R-:W-:Y:S03]  /*b440*/  HGMMA.64x128x16.F32.BF16 R24, R216, gdesc[UR4].tnspB, R24, gsb0 ;  /* 0x41e00004d8187df0 */ /* 0x000fe60008001818 */
[----:B------:R-:W-:Y:S02]  /*b450*/  WARPGROUP.DEPBAR.LE gsb0, 0x0 ;  /* 0x00008000000079c5 */ /* 0x000fe40000010000 */
        /* <DEDUP_REMOVED lines=65> */
.L_x_6258:
        /* <DEDUP_REMOVED lines=10> */
[----:B------:R-:W4:Y:S01]  /*b910*/  LDC.64 R68, c[0x0][0xbd8] ;  /* 0x0002f600ff447b82 */ /* 0x000f220000000a00 */
[----:B------:R-:W-:Y:S02]  /*b920*/  UIMAD.WIDE.U32 UR4, UR13, UR8, URZ ;  /* 0x000000080d0472a5 */ /* 0x000fe4000f8e003f */
[----:B------:R-:W-:-:S04]  /*b930*/  UIMAD UR6, UR7, UR8, URZ ;  /* 0x00000008070672a4 */ /* 0x000fc8000f8e023f */
[----:B------:R-:W-:Y:S01]  /*b940*/  UIMAD UR6, UR13, UR9, UR6 ;  /* 0x000000090d0672a4 */ /* 0x000fe2000f8e0206 */
[----:B-1----:R-:W-:Y:S01]  /*b950*/  ISETP.NE.AND P0, PT, R71, 0x1, PT ;  /* 0x000000014700780c */ /* 0x002fe20003f05270 */
[----:B------:R-:W1:Y:S01]  /*b960*/  S2UR UR11, SR_CTAID.Y ;  /* 0x00000000000b79c3 */ /* 0x000e620000002600 */
[----:B------:R-:W-:Y:S01]  /*b970*/  ULDC.64 UR8, c[0x0][0xb38] ;  /* 0x0002ce0000087ab9 */ /* 0x000fe20000000a00 */
[----:B------:R-:W-:Y:S02]  /*b980*/  UIADD3 UR6, UR5, UR6, URZ ;  /* 0x0000000605067290 */ /* 0x000fe4000fffe03f */
[----:B------:R-:W-:Y:S01]  /*b990*/  UIMAD UR7, UR7, UR8, URZ ;  /* 0x00000008070772a4 */ /* 0x000fe2000f8e023f */
[----:B0-----:R-:W-:Y:S01]  /*b9a0*/  VIADD R59, R17, 0xffffff80 ;  /* 0xffffff80113b7836 */ /* 0x001fe20000000000 */
[----:B---3--:R-:W-:Y:S02]  /*b9b0*/  USHF.R.S32.HI UR10, URZ, 0x1f, UR12 ;  /* 0x0000001f3f0a7899 */ /* 0x008fe4000801140c */
[----:B------:R-:W1:Y:S02]  /*b9c0*/  LDC R75, c[0x0][0xc50] ;  /* 0x00031400ff4b7b82 */ /* 0x000e640000000800 */
[----:B------:R-:W-:-:S04]  /*b9d0*/  SHF.R.S32.HI R22, RZ, 0x1f, R59 ;  /* 0x0000001fff167819 */ /* 0x000fc8000001143b */
[CC--:B------:R-:W-:Y:S02]  /*b9e0*/  LEA.HI R17, R22.reuse, R59.reuse, RZ, 0x7 ;  /* 0x0000003b16117211 */ /* 0x0c0fe400078f38ff */
[----:B------:R-:W0:Y:S01]  /*b9f0*/  LDC.64 R72, c[0x0][0xb40] ;  /* 0x0002d000ff487b82 */ /* 0x000e220000000a00 */
[----:B------:R-:W-:Y:S02]  /*ba00*/  LEA.HI R22, R22, R59, RZ, 0x2 ;  /* 0x0000003b16167211 */ /* 0x000fe400078f10ff */
[----:B------:R-:W-:Y:S02]  /*ba10*/  LOP3.LUT R18, R17, 0xffffff80, RZ, 0xc0, !PT ;  /* 0xffffff8011127812 */ /* 0x000fe400078ec0ff */
[----:B------:R-:W-:Y:S02]  /*ba20*/  SHF.R.S32.HI R58, RZ, 0x7, R17 ;  /* 0x00000007ff3a7819 */ /* 0x000fe40000011411 */
[----:B------:R-:W-:Y:S01]  /*ba30*/  LOP3.LUT R22, R22, 0xfffffffc, RZ, 0xc0, !PT ;  /* 0xfffffffc16167812 */ /* 0x000fe200078ec0ff */
[----:B------:R-:W-:Y:S01]  /*ba40*/  IMAD.IADD R70, R59, 0x1, -R18 ;  /* 0x000000013b467824 */ /* 0x000fe200078e0a12 */
[----:B------:R-:W-:Y:S01]  /*ba50*/  LEA.HI R17, R17, R58, RZ, 0x1 ;  /* 0x0000003a11117211 */ /* 0x000fe200078f08ff */
[----:B------:R-:W3:Y:S02]  /*ba60*/  @P0 LDC R67, c[0x0][0xbf0] ;  /* 0x0002fc00ff430b82 */ /* 0x000ee40000000800 */
[----:B------:R-:W-:Y:S01]  /*ba70*/  IMAD.IADD R22, R59, 0x1, -R22 ;  /* 0x000000013b167824 */ /* 0x000fe200078e0a16 */
[----:B------:R-:W-:-:S02]  /*ba80*/  SHF.R.S32.HI R63, RZ, 0x1f, R70 ;  /* 0x0000001fff3f7819 */ /* 0x000fc40000011446 */
[----:B------:R-:W-:Y:S02]  /*ba90*/  LOP3.LUT R17, R17, 0x3fffffe, RZ, 0xc0, !PT ;  /* 0x03fffffe11117812 */ /* 0x000fe400078ec0ff */
[----:B------:R-:W-:Y:S01]  /*baa0*/  LEA.HI R77, R63, R70, RZ, 0x2 ;  /* 0x000000463f4d7211 */ /* 0x000fe200078f10ff */
[----:B------:R-:W5:Y:S02]  /*bab0*/  @P0 LDC R79, c[0x0][0xbec] ;  /* 0x0002fb00ff4f0b82 */ /* 0x000f640000000800 */
[----:B------:R-:W-:Y:S01]  /*bac0*/  IMAD.IADD R17, R58, 0x1, -R17 ;  /* 0x000000013a117824 */ /* 0x000fe200078e0a11 */
[--C-:B------:R-:W-:Y:S02]  /*bad0*/  SHF.R.S32.HI R18, RZ, 0x2, R77.reuse ;  /* 0x00000002ff127819 */ /* 0x100fe4000001144d */
[----:B------:R-:W-:Y:S01]  /*bae0*/  SHF.R.S32.HI R23, RZ, 0x1f, R77 ;  /* 0x0000001fff177819 */ /* 0x000fe2000001144d */
[----:B0-----:R-:W-:Y:S01]  /*baf0*/  IMAD R66, R72, UR10, RZ ;  /* 0x0000000a48427c24 */ /* 0x001fe2000f8e02ff */
[----:B------:R-:W-:Y:S01]  /*bb00*/  LEA.HI R58, R22, R22, RZ, 0x1 ;  /* 0x00000016163a7211 */ /* 0x000fe200078f08ff */
[----:B------:R-:W0:Y:S01]  /*bb10*/  @P0 LDC R74, c[0x0][0xbf0] ;  /* 0x0002fc00ff4a0b82 */ /* 0x000e220000000800 */
[----:B------:R-:W-:-:S02]  /*bb20*/  LEA.HI R23, R23, R18, RZ, 0x3 ;  /* 0x0000001217177211 */ /* 0x000fc400078f18ff */
[----:B------:R-:W-:Y:S02]  /*bb30*/  LOP3.LUT R59, R58, 0x1ffffffe, RZ, 0xc0, !PT ;  /* 0x1ffffffe3a3b7812 */ /* 0x000fe400078ec0ff */
[----:B------:R-:W-:Y:S02]  /*bb40*/  LOP3.LUT R23, R23, 0xfffffff8, RZ, 0xc0, !PT ;  /* 0xfffffff817177812 */ /* 0x000fe400078ec0ff */
[----:B------:R-:W-:Y:S01]  /*bb50*/  LOP3.LUT R77, R77, 0x7ffffffc, RZ, 0xc0, !PT ;  /* 0x7ffffffc4d4d7812 */ /* 0x000fe200078ec0ff */
[----:B------:R-:W-:Y:S02]  /*bb60*/  IMAD.IADD R58, R22, 0x1, -R59 ;  /* 0x00000001163a7824 */ /* 0x000fe400078e0a3b */
[----:B------:R-:W-:Y:S01]  /*bb70*/  IMAD.IADD R23, R18, 0x1, -R23 ;  /* 0x0000000112177824 */ /* 0x000fe200078e0a17 */
[----:B------:R-:W-:Y:S01]  /*bb80*/  LEA.HI R18, R63, R70, RZ, 0x5 ;  /* 0x000000463f127211 */ /* 0x000fe200078f28ff */
[----:B------:R-:W-:Y:S01]  /*bb90*/  IMAD.U32 R22, RZ, RZ, UR4 ;  /* 0x00000004ff167e24 */ /* 0x000fe2000f8e00ff */
[----:B------:R-:W1:Y:S02]  /*bba0*/  @P0 LDC R63, c[0x0][0xbec] ;  /* 0x0002fb00ff3f0b82 */ /* 0x000e640000000800 */
[----:B------:R-:W-:-:S05]  /*bbb0*/  SHF.R.S32.HI R18, RZ, 0x5, R18 ;  /* 0x00000005ff127819 */ /* 0x000fca0000011412 */
[----:B------:R-:W-:Y:S02]  /*bbc0*/  IMAD R18, R18, 0x10, R23 ;  /* 0x0000001012127824 */ /* 0x000fe400078e0217 */
[----:B------:R-:W-:Y:S01]  /*bbd0*/  IMAD.U32 R23, RZ, RZ, UR5 ;  /* 0x00000005ff177e24 */ /* 0x000fe2000f8e00ff */
[----:B------:R-:W-:Y:S01]  /*bbe0*/  UIMAD.WIDE.U32 UR4, UR13, UR8, URZ ;  /* 0x000000080d0472a5 */ /* 0x000fe2000f8e003f */
[----:B------:R-:W-:Y:S02]  /*bbf0*/  IMAD R17, R17, 0x40, R18 ;  /* 0x0000004011117824 */ /* 0x000fe400078e0212 */
[----:B----4-:R-:W-:Y:S02]  /*bc00*/  IMAD R18, R68, UR10, RZ ;  /* 0x0000000a44127c24 */ /* 0x010fe4000f8e02ff */
[----:B------:R-:W-:Y:S01]  /*bc10*/  IMAD.U32 R23, RZ, RZ, UR6 ;  /* 0x00000006ff177e24 */ /* 0x000fe2000f8e00ff */
[----:B------:R-:W-:Y:S01]  /*bc20*/  UIMAD UR6, UR13, UR9, UR7 ;  /* 0x000000090d0672a4 */ /* 0x000fe2000f8e0207 */
[----:B------:R-:W-:-:S02]  /*bc30*/  IMAD R58, R58, 0x8, R17 ;  /* 0x000000083a3a7824 */ /* 0x000fc400078e0211 */
[----:B------:R-:W-:Y:S01]  /*bc40*/  IMAD R65, R69, UR12, R18 ;  /* 0x0000000c45417c24 */ /* 0x000fe2000f8e0212 */
[----:B------:R-:W-:Y:S01]  /*bc50*/  UIADD3 UR6, UR5, UR6, URZ ;  /* 0x0000000605067290 */ /* 0x000fe2000fffe03f */
[----:B--2---:R-:W-:Y:S01]  /*bc60*/  IMAD R18, R64, 0x80, R58 ;  /* 0x0000008040127824 */ /* 0x004fe200078e023a */
[----:B------:R-:W-:Y:S01]  /*bc70*/  ULDC.64 UR8, c[0x0][0xb28] ;  /* 0x0002ca0000087ab9 */ /* 0x000fe20000000a00 */
[----:B------:R-:W-:-:S04]  /*bc80*/  IMAD.WIDE.U32 R22, R68, UR12, R22 ;  /* 0x0000000c44167c25 */ /* 0x000fc8000f8e0016 */
[----:B------:R-:W-:Y:S02]  /*bc90*/  IMAD R68, RZ, RZ, -UR13 ;  /* 0x8000000dff447e24 */ /* 0x000fe4000f8e02ff */
[----:B-1----:R-:W-:-:S04]  /*bca0*/  @P0 IMAD.HI.U32 R62, R18, R63, RZ ;  /* 0x0000003f123e0227 */ /* 0x002fc800078e00ff */
[----:B------:R-:W-:Y:S02]  /*bcb0*/  IMAD.U32 R59, RZ, RZ, UR5 ;  /* 0x00000005ff3b7e24 */ /* 0x000fe4000f8e00ff */
[----:B------:R-:W-:Y:S02]  /*bcc0*/  IMAD R75, R75, R68, UR11 ;  /* 0x0000000b4b4b7e24 */ /* 0x000fe4000f8e0244 */
[----:B------:R-:W-:Y:S01]  /*bcd0*/  IMAD.U32 R58, RZ, RZ, UR4 ;  /* 0x00000004ff3a7e24 */ /* 0x000fe2000f8e00ff */
[----:B------:R-:W-:Y:S01]  /*bce0*/  ULDC.64 UR4, c[0x0][0xbe0] ;  /* 0x0002f80000047ab9 */ /* 0x000fe20000000a00 */
[----:B------:R-:W-:Y:S01]  /*bcf0*/  IMAD.U32 R59, RZ, RZ, UR6 ;  /* 0x00000006ff3b7e24 */ /* 0x000fe2000f8e00ff */
[----:B------:R-:W-:Y:S01]  /*bd00*/  ULDC.64 UR6, c[0x0][0xb48] ;  /* 0x0002d20000067ab9 */ /* 0x000fe20000000a00 */
[----:B------:R-:W-:Y:S01]  /*bd10*/  IMAD.MOV.U32 R63, RZ, RZ, R18 ;  /* 0x000000ffff3f7224 */ /* 0x000fe200078e0012 */
[----:B---3--:R-:W-:Y:S01]  /*bd20*/  @P0 SHF.R.U32.HI R63, RZ, R67, R62 ;  /* 0x00000043ff3f0219 */ /* 0x008fe2000001163e */
[----:B------:R-:W-:Y:S01]  /*bd30*/  IMAD R67, R73, UR12, R66 ;  /* 0x0000000c49437c24 */ /* 0x000fe2000f8e0242 */
[----:B------:R-:W-:Y:S01]  /*bd40*/  SHF.R.S32.HI R66, RZ, 0x1f, R75 ;  /* 0x0000001fff427819 */ /* 0x000fe2000001144b */
[----:B------:R-:W-:-:S04]  /*bd50*/  IMAD.WIDE.U32 R58, R72, UR12, R58 ;  /* 0x0000000c483a7c25 */ /* 0x000fc8000f8e003a */
[----:B------:R-:W-:Y:S02]  /*bd60*/  IMAD.IADD R23, R23, 0x1, R65 ;  /* 0x0000000117177824 */ /* 0x000fe400078e0241 */
[----:B-----5:R-:W-:-:S04]  /*bd70*/  @P0 IMAD.HI.U32 R79, R18, R79, RZ ;  /* 0x0000004f124f0227 */ /* 0x020fc800078e00ff */
[----:B------:R-:W-:Y:S02]  /*bd80*/  IMAD.IADD R59, R59, 0x1, R67 ;  /* 0x000000013b3b7824 */ /* 0x000fe400078e0243 */
[----:B------:R-:W-:Y:S02]  /*bd90*/  IMAD R67, R66, UR6, RZ ;  /* 0x0000000642437c24 */ /* 0x000fe4000f8e02ff */
[----:B------:R-:W-:-:S04]  /*bda0*/  IMAD.WIDE.U32 R22, R75, UR4, R22 ;  /* 0x000000044b167c25 */ /* 0x000fc8000f8e0016 */
[----:B------:R-:W-:Y:S01]  /*bdb0*/  IMAD.MOV.U32 R65, RZ, RZ, R18 ;  /* 0x000000ffff417224 */ /* 0x000fe200078e0012 */
[----:B0-----:R-:W-:Y:S01]  /*bdc0*/  @P0 SHF.R.U32.HI R65, RZ, R74, R79 ;  /* 0x0000004aff410219 */ /* 0x001fe2000001164f */
[----:B------:R-:W-:Y:S01]  /*bdd0*/  IMAD R62, R66, UR4, RZ ;  /* 0x00000004423e7c24 */ /* 0x000fe2000f8e02ff */
[----:B------:R-:W-:Y:S01]  /*bde0*/  BAR.SYNC.DEFER_BLOCKING 0x1, 0x100 ;  /* 0x0044000000007b1d */ /* 0x000fe20000010000 */
[C---:B------:R-:W-:Y:S01]  /*bdf0*/  IMAD R69, R75.reuse, UR7, R67 ;  /* 0x000000074b457c24 */ /* 0x040fe2000f8e0243 */
[--C-:B------:R-:W-:Y:S01]  /*be00*/  SHF.R.S32.HI R67, RZ, 0x1f, R63.reuse ;  /* 0x0000001fff437819 */ /* 0x100fe2000001143f */
[----:B------:R-:W-:Y:S01]  /*be10*/  IMAD R66, R75, UR5, R62 ;  /* 0x000000054b427c24 */ /* 0x000fe2000f8e023e */
[----:B------:R-:W-:Y:S01]  /*be20*/  IADD3 R22, P0, R63, R22, RZ ;  /* 0x000000163f167210 */ /* 0x000fe20007f1e0ff */
[----:B------:R-:W-:Y:S01]  /*be30*/  IMAD.MOV R63, RZ, RZ, -R63 ;  /* 0x000000ffff3f7224 */ /* 0x000fe200078e0a3f */
        /* <DEDUP_REMOVED lines=30> */
[----:B0-----:R-:W-:Y:S01]  /*c020*/  ULEA UR4, UR5, UR4, 0x18 ;  /* 0x0000000405047291 */ /* 0x001fe2000f8ec03f */
[----:B------:R-:W-:Y:S01]  /*c030*/  IMAD R17, R64, 0x80, R17 ;  /* 0x0000008040117824 */ /* 0x000fe200078e0211 */
[----:B------:R-:W-:Y:S01]  /*c040*/  LEA.HI.X R63, R22, UR7, R63, 0x2, P0 ;  /* 0x00000007163f7c11 */ /* 0x000fe200080f143f */
[----:B------:R-:W-:Y:S01]  /*c050*/  IMAD R18, R71, UR6, RZ ;  /* 0x0000000647127c24 */ /* 0x000fe2000f8e02ff */
[----:B------:R-:W-:Y:S01]  /*c060*/  LEA.HI.X R76, R58, UR9, R23, 0x2, P1 ;  /* 0x000000093a4c7c11 */ /* 0x000fe200088f1417 */
[----:B------:R-:W-:Y:S01]  /*c070*/  SHFL.IDX PT, R22, R62, RZ, 0x1c1f ;  /* 0x001c1fff3e167589 */ /* 0x000fe200000e0000 */
[C---:B------:R-:W-:Y:S01]  /*c080*/  LOP3.LUT P0, RZ, R70.reuse, 0x3, RZ, 0xc0, !PT ;  /* 0x0000000346ff7812 */ /* 0x040fe2000780c0ff */
[C---:B------:R-:W-:Y:S01]  /*c090*/  VIADD R69, R17.reuse, 0x8 ;  /* 0x0000000811457836 */ /* 0x040fe20000000000 */
[----:B------:R-:W-:Y:S01]  /*c0a0*/  UIADD3 UR4, UR4, 0x34820, URZ ;  /* 0x0003482004047890 */ /* 0x000fe2000fffe03f */
[----:B------:R-:W0:Y:S01]  /*c0b0*/  SHFL.IDX PT, R23, R63, RZ, 0x1c1f ;  /* 0x001c1fff3f177589 */ /* 0x000e2200000e0000 */
[-C--:B------:R-:W-:Y:S01]  /*c0c0*/  ISETP.GE.OR P1, PT, R17, R18.reuse, P0 ;  /* 0x000000121100720c */ /* 0x080fe20000726670 */
[----:B------:R-:W-:Y:S01]  /*c0d0*/  IMAD.IADD R71, R70, 0x1, -R77 ;  /* 0x0000000146477824 */ /* 0x000fe200078e0a4d */
[-C--:B------:R-:W-:Y:S01]  /*c0e0*/  ISETP.GE.OR P0, PT, R69, R18.reuse, P0 ;  /* 0x000000124500720c */ /* 0x080fe20000706670 */
[----:B------:R-:W-:Y:S01]  /*c0f0*/  SHFL.IDX PT, R58, R62, 0x1, 0x1c1f ;  /* 0x003c1f003e3a7f89 */ /* 0x000fe200000e0000 */
[----:B------:R-:W-:Y:S01]  /*c100*/  ISETP.GE.AND P2, PT, R17, R18, PT ;  /* 0x000000121100720c */ /* 0x000fe20003f46270 */
[----:B------:R-:W-:Y:S01]  /*c110*/  UPRMT UR4, URZ, 0x654, UR4 ;  /* 0x000006543f047896 */ /* 0x000fe20008000004 */
[----:B------:R-:W-:Y:S01]  /*c120*/  IMAD.SHL.U32 R71, R71, 0x2, RZ ;  /* 0x0000000247477824 */ /* 0x000fe200078e00ff */
[----:B------:R-:W1:Y:S04]  /*c130*/  SHFL.IDX PT, R59, R63, 0x1, 0x1c1f ;  /* 0x003c1f003f3b7f89 */ /* 0x000e6800000e0000 */
        /* <DEDUP_REMOVED lines=12> */
[----:B------:R-:W-:Y:S01]  /*c200*/  VIADD R62, R71, 0x28 ;  /* 0x00000028473e7836 */ /* 0x000fe20000000000 */
[----:B------:R-:W-:Y:S01]  /*c210*/  ISETP.GE.AND P0, PT, R58, UR4, PT ;  /* 0x000000043a007c0c */ /* 0x000fe2000bf06270 */
[----:B------:R-:W-:Y:S01]  /*c220*/  ULDC.64 UR6, c[0x0][0x208] ;  /* 0x0000820000067ab9 */ /* 0x000fe20000000a00 */
[----:B------:R-:W-:Y:S01]  /*c230*/  ISETP.GE.AND P1, PT, R59, UR4, PT ;  /* 0x000000043b007c0c */ /* 0x000fe2000bf26270 */
[----:B------:R-:W-:-:S02]  /*c240*/  VIADD R63, R71, 0x30 ;  /* 0x00000030473f7836 */ /* 0x000fc40000000000 */
[C---:B------:R-:W-:Y:S02]  /*c250*/  VIADD R64, R71.reuse, 0x38 ;  /* 0x0000003847407836 */ /* 0x040fe40000000000 */
[----:B------:R-:W-:Y:S01]  /*c260*/  VIADD R65, R71, 0x40 ;  /* 0x0000004047417836 */ /* 0x000fe20000000000 */
[----:B------:R-:W-:Y:S01]  /*c270*/  ISETP.GE.AND P4, PT, R63, UR4, PT ;  /* 0x000000043f007c0c */ /* 0x000fe2000bf86270 */
[C-C-:B---34-:R-:W-:Y:S01]  /*c280*/  @!P2 IMAD.WIDE R16, R71.reuse, 0x4, R66.reuse ;  /* 0x000000044710a825 */ /* 0x158fe200078e0242 */
[----:B------:R-:W-:Y:S02]  /*c290*/  ISETP.GE.AND P5, PT, R64, UR4, PT ;  /* 0x0000000440007c0c */ /* 0x000fe4000bfa6270 */
[----:B------:R-:W-:Y:S01]  /*c2a0*/  @!P3 LEA.HI R0, R0, R0, RZ, 0x1 ;  /* 0x000000000000b211 */ /* 0x000fe200078f08ff */
[----:B------:R-:W-:Y:S01]  /*c2b0*/  VIADD R68, R71, 0x50 ;  /* 0x0000005047447836 */ /* 0x000fe20000000000 */
        /* <DEDUP_REMOVED lines=17> */
[----:B------:R-:W-:-:S04]  /*c3d0*/  @!P2 LEA.HI R0, R0, R0, RZ, 0x1 ;  /* 0x000000000000a211 */ /* 0x000fc800078f08ff */
[----:B------:R0:W-:Y:S01]  /*c3e0*/  @!P0 ST.E.64 desc[UR6][R16.64], R90 ;  /* 0x0000005a10008985 */ /* 0x0001e2000c101b06 */
[----:B------:R-:W-:Y:S02]  /*c3f0*/  @!P3 LEA.HI R62, R62, R62, RZ, 0x1 ;  /* 0x0000003e3e3eb211 */ /* 0x000fe400078f08ff */
[----:B-1----:R-:W-:Y:S02]  /*c400*/  @!P1 LOP3.LUT R23, R59, 0xfffffffe, RZ, 0xc0, !PT ;  /* 0xfffffffe3b179812 */ /* 0x002fe400078ec0ff */
[----:B------:R-:W-:Y:S02]  /*c410*/  @!P2 LOP3.LUT R59, R0, 0xfffffffe, RZ, 0xc0, !PT ;  /* 0xfffffffe003ba812 */ /* 0x000fe400078ec0ff */
[----:B------:R-:W-:Y:S01]  /*c420*/  @!P3 LOP3.LUT R63, R62, 0xfffffffe, RZ, 0xc0, !PT ;  /* 0xfffffffe3e3fb812 */ /* 0x000fe200078ec0ff */
[--C-:B------:R-:W-:Y:S01]  /*c430*/  @!P1 IMAD.WIDE R22, R23, 0x4, R66.reuse ;  /* 0x0000000417169825 */ /* 0x100fe200078e0242 */
[----:B------:R-:W-:Y:S02]  /*c440*/  @!P6 LEA.HI R0, R65, R65, RZ, 0x1 ;  /* 0x000000414100e211 */ /* 0x000fe400078f08ff */
[----:B------:R-:W-:Y:S01]  /*c450*/  @!P4 LOP3.LUT R65, R58, 0xfffffffe, RZ, 0xc0, !PT ;  /* 0xfffffffe3a41c812 */ /* 0x000fe200078ec0ff */
[--C-:B------:R-:W-:Y:S01]  /*c460*/  @!P2 IMAD.WIDE R58, R59, 0x4, R66.reuse ;  /* 0x000000043b3aa825 */ /* 0x100fe200078e0242 */
[----:B------:R-:W-:Y:S01]  /*c470*/  @!P6 LOP3.LUT R75, R0, 0xfffffffe, RZ, 0xc0, !PT ;  /* 0xfffffffe004be812 */ /* 0x000fe200078ec0ff */
[----:B------:R1:W-:Y:S01]  /*c480*/  @!P1 ST.E.64 desc[UR6][R22.64], R94 ;  /* 0x0000005e16009985 */ /* 0x0003e2000c101b06 */
[----:B------:R-:W-:Y:S01]  /*c490*/  ISETP.GE.AND P1, PT, R68, UR4, PT ;  /* 0x0000000444007c0c */ /* 0x000fe2000bf26270 */
[----:B0-----:R-:W-:-:S02]  /*c4a0*/  @!P3 IMAD.WIDE R16, R63, 0x4, R66 ;  /* 0x000000043f10b825 */ /* 0x001fc400078e0242 */
[----:B------:R0:W-:Y:S01]  /*c4b0*/  @!P2 ST.E.64 desc[UR6][R58.64], R36 ;  /* 0x000000243a00a985 */ /* 0x0001e2000c101b06 */
[----:B------:R-:W-:Y:S01]  /*c4c0*/  ISETP.GE.AND P2, PT, R70, UR4, PT ;  /* 0x0000000446007c0c */ /* 0x000fe2000bf46270 */
[----:B------:R-:W-:Y:S02]  /*c4d0*/  VIADD R0, R71, 0x48 ;  /* 0x0000004847007836 */ /* 0x000fe40000000000 */
[--C-:B------:R-:W-:Y:S01]  /*c4e0*/  @!P5 IMAD.WIDE R62, R73, 0x4, R66.reuse ;  /* 0x00000004493ed825 */ /* 0x100fe200078e0242 */
[----:B------:R2:W-:Y:S01]  /*c4f0*/  @!P3 ST.E.64 desc[UR6][R16.64], R32 ;  /* 0x000000201000b985 */ /* 0x0005e2000c101b06 */
[----:B------:R-:W-:Y:S02]  /*c500*/  ISETP.GE.AND P3, PT, R72, UR4, PT ;  /* 0x0000000448007c0c */ /* 0x000fe4000bf66270 */
[----:B------:R-:W-:Y:S01]  /*c510*/  ISETP.GE.AND P0, PT, R0, UR4, PT ;  /* 0x0000000400007c0c */ /* 0x000fe2000bf06270 */
[----:B-1----:R-:W-:Y:S01]  /*c520*/  @!P4 IMAD.WIDE R22, R65, 0x4, R66 ;  /* 0x000000044116c825 */ /* 0x002fe200078e0242 */
[----:B------:R-:W-:-:S03]  /*c530*/  @!P1 LEA.HI R68, R68, R68, RZ, 0x1 ;  /* 0x0000004444449211 */ /* 0x000fc600078f08ff */
[----:B------:R-:W-:Y:S01]  /*c540*/  @!P6 IMAD.WIDE R64, R75, 0x4, R66 ;  /* 0x000000044b40e825 */ /* 0x000fe200078e0242 */
[----:B------:R1:W-:Y:S01]  /*c550*/  @!P4 ST.E.64 desc[UR6][R22.64], R28 ;  /* 0x0000001c1600c985 */ /* 0x0003e2000c101b06 */
[----:B------:R-:W-:Y:S02]  /*c560*/  @!P2 LEA.HI R70, R70, R70, RZ, 0x1 ;  /* 0x000000464646a211 */ /* 0x000fe400078f08ff */
[C---:B0-----:R-:W-:Y:S01]  /*c570*/  VIADD R36, R71.reuse, 0x68 ;  /* 0x0000006847247836 */ /* 0x041fe20000000000 */
[----:B------:R0:W-:Y:S01]  /*c580*/  @!P5 ST.E.64 desc[UR6][R62.64], R44 ;  /* 0x0000002c3e00d985 */ /* 0x0001e2000c101b06 */
[C---:B--2---:R-:W-:Y:S02]  /*c590*/  VIADD R17, R71.reuse, 0x78 ;  /* 0x0000007847117836 */ /* 0x044fe40000000000 */
[----:B------:R-:W-:Y:S01]  /*c5a0*/  @!P0 LEA.HI R0, R0, R0, RZ, 0x1 ;  /* 0x0000000000008211 */ /* 0x000fe200078f08ff */
[----:B------:R-:W-:Y:S01]  /*c5b0*/  VIADD R37, R71, 0x70 ;  /* 0x0000007047257836 */ /* 0x000fe20000000000 */
[----:B------:R2:W-:Y:S01]  /*c5c0*/  @!P6 ST.E.64 desc[UR6][R64.64], R96 ;  /* 0x000000604000e985 */ /* 0x0005e2000c101b06 */
[----:B------:R-:W-:-:S02]  /*c5d0*/  ISETP.GE.AND P4, PT, R36, UR4, PT ;  /* 0x0000000424007c0c */ /* 0x000fc4000bf86270 */
[----:B------:R-:W-:Y:S02]  /*c5e0*/  ISETP.GE.AND P6, PT, R17, UR4, PT ;  /* 0x0000000411007c0c */ /* 0x000fe4000bfc6270 */
[----:B------:R-:W-:Y:S02]  /*c5f0*/  ISETP.GE.AND P5, PT, R37, UR4, PT ;  /* 0x0000000425007c0c */ /* 0x000fe4000bfa6270 */
[----:B------:R-:W-:Y:S02]  /*c600*/  @!P3 LEA.HI R72, R72, R72, RZ, 0x1 ;  /* 0x000000484848b211 */ /* 0x000fe400078f08ff */
[----:B-1----:R-:W-:Y:S02]  /*c610*/  @!P1 LOP3.LUT R23, R68, 0xfffffffe, RZ, 0xc0, !PT ;  /* 0xfffffffe44179812 */ /* 0x002fe400078ec0ff */
[----:B------:R-:W-:Y:S02]  /*c620*/  @!P2 LOP3.LUT R29, R70, 0xfffffffe, RZ, 0xc0, !PT ;  /* 0xfffffffe461da812 */ /* 0x000fe400078ec0ff */
[----:B------:R-:W-:-:S02]  /*c630*/  @!P3 LOP3.LUT R33, R72, 0xfffffffe, RZ, 0xc0, !PT ;  /* 0xfffffffe4821b812 */ /* 0x000fc400078ec0ff */
[----:B------:R-:W-:Y:S01]  /*c640*/  @!P4 LEA.HI R36, R36, R36, RZ, 0x1 ;  /* 0x000000242424c211 */ /* 0x000fe200078f08ff */
[--C-:B------:R-:W-:Y:S01]  /*c650*/  @!P2 IMAD.WIDE R28, R29, 0x4, R66.reuse ;  /* 0x000000041d1ca825 */ /* 0x100fe200078e0242 */
[----:B------:R-:W-:Y:S02]  /*c660*/  @!P6 LEA.HI R22, R17, R17, RZ, 0x1 ;  /* 0x000000111116e211 */ /* 0x000fe400078f08ff */
[----:B------:R-:W-:Y:S01]  /*c670*/  @!P5 LEA.HI R16, R37, R37, RZ, 0x1 ;  /* 0x000000252510d211 */ /* 0x000fe200078f08ff */
[--C-:B------:R-:W-:Y:S01]  /*c680*/  @!P3 IMAD.WIDE R32, R33, 0x4, R66.reuse ;  /* 0x000000042120b825 */ /* 0x100fe200078e0242 */
[----:B------:R-:W-:Y:S02]  /*c690*/  @!P0 LOP3.LUT R17, R0, 0xfffffffe, RZ, 0xc0, !PT ;  /* 0xfffffffe00118812 */ /* 0x000fe400078ec0ff */
[----:B------:R-:W-:Y:S02]  /*c6a0*/  @!P4 LOP3.LUT R37, R36, 0xfffffffe, RZ, 0xc0, !PT ;  /* 0xfffffffe2425c812 */ /* 0x000fe400078ec0ff */
[----:B0-----:R-:W-:Y:S01]  /*c6b0*/  @!P5 LOP3.LUT R45, R16, 0xfffffffe, RZ, 0xc0, !PT ;  /* 0xfffffffe102dd812 */ /* 0x001fe200078ec0ff */
[----:B------:R-:W-:Y:S01]  /*c6c0*/  @!P0 IMAD.WIDE R16, R17, 0x4, R66 ;  /* 0x0000000411108825 */ /* 0x000fe200078e0242 */
[----:B------:R-:W-:-:S03]  /*c6d0*/  @!P6 LOP3.LUT R59, R22, 0xfffffffe, RZ, 0xc0, !PT ;  /* 0xfffffffe163be812 */ /* 0x000fc600078ec0ff */
        /* <DEDUP_REMOVED lines=9> */
[----:B------:R2:W-:Y:S04]  /*c770*/  @!P5 ST.E.64 desc[UR6][R44.64], R48 ;  /* 0x000000302c00d985 */ /* 0x0005e8000c101b06 */
[----:B------:R2:W-:Y:S02]  /*c780*/  @!P6 ST.E.64 desc[UR6][R58.64], R60 ;  /* 0x0000003c3a00e985 */ /* 0x0005e4000c101b06 */
.L_x_6281:
[----:B------:R-:W-:Y:S05]  /*c790*/  BSYNC B0 ;  /* 0x0000000000007941 */ /* 0x000fea0003800000 */
.L_x_6280:
[----:B------:R-:W-:Y:S01]  /*c7a0*/  ISETP.GE.AND P0, PT, R69, R18, PT ;  /* 0x000000124500720c */ /* 0x000fe20003f06270 */
[----:B--2---:R0:W1:Y:S04]  /*c7b0*/  SHFL.IDX PT, R23, R76, 0x1, 0x1c1f ;  /* 0x003c1f004c177f89 */ /* 0x00406800000e0000 */
[----:B------:R0:W2:Y:S08]  /*c7c0*/  SHFL.IDX PT, R22, R74, 0x1, 0x1c1f ;  /* 0x003c1f004a167f89 */ /* 0x0000b000000e0000 */
[----:B0-----:R-:W-:Y:S05]  /*c7d0*/  @P0 BRA `(.L_x_6256) ;  /* 0x00000044003c0947 */ /* 0x001fea0003800000 */
[----:B------:R-:W-:Y:S01]  /*c7e0*/  ULDC UR4, c[0x0][0xac8] ;  /* 0x0002b20000047ab9 */ /* 0x000fe20000000800 */
[C---:B------:R-:W-:Y:S01]  /*c7f0*/  VIADD R0, R71.reuse, 0x8 ;  /* 0x0000000847007836 */ /* 0x040fe20000000000 */
[C---:B------:R-:W-:Y:S01]  /*c800*/  ISETP.GE.AND P0, PT, R71.reuse, UR4, PT ;  /* 0x0000000447007c0c */ /* 0x040fe2000bf06270 */
[C---:B------:R-:W-:Y:S01]  /*c810*/  VIADD R4, R71.reuse, 0x10 ;  /* 0x0000001047047836 */ /* 0x040fe20000000000 */
[----:B------:R-:W-:Y:S01]  /*c820*/  ULDC.64 UR6, c[0x0][0x208] ;  /* 0x0000820000067ab9 */ /* 0x000fe20000000a00 */
[C---:B------:R-:W-:Y:S01]  /*c830*/  VIADD R6, R71.reuse, 0x18 ;  /* 0x0000001847067836 */ /* 0x040fe20000000000 */
[----:B------:R-:W-:Y:S01]  /*c840*/  ISETP.GE.AND P5, PT, R0, UR4, PT ;  /* 0x0000000400007c0c */ /* 0x000fe2000bfa6270 */
[C---:B------:R-:W-:Y:S01]  /*c850*/  VIADD R13, R71.reuse, 0x28 ;  /* 0x00000028470d7836 */ /* 0x040fe20000000000 */
[----:B------:R-:W-:Y:S01]  /*c860*/  ISETP.GE.AND P6, PT, R4, UR4, PT ;  /* 0x0000000404007c0c */ /* 0x000fe2000bfc6270 */
[C---:B------:R-:W-:Y:S02]  /*c870*/  VIADD R12, R71.reuse, 0x20 ;  /* 0x00000020470c7836 */ /* 0x040fe40000000000 */
[----:B------:R-:W-:Y:S01]  /*c880*/  VIADD R17, R71, 0x38 ;  /* 0x0000003847117836 */ /* 0x000fe20000000000 */
[----:B------:R-:W-:Y:S01]  /*c890*/  ISETP.GE.AND P3, PT, R13, UR4, PT ;  /* 0x000000040d007c0c */ /* 0x000fe2000bf66270 */
[C---:B------:R-:W-:Y:S01]  /*c8a0*/  VIADD R16, R71.reuse, 0x30 ;  /* 0x0000003047107836 */ /* 0x040fe20000000000 */
[----:B------:R-:W-:Y:S01]  /*c8b0*/  ISETP.GE.AND P4, PT, R12, UR4, PT ;  /* 0x000000040c007c0c */ /* 0x000fe2000bf86270 */
[----:B-12---:R-:W-:Y:S01]  /*c8c0*/  @!P0 IMAD.WIDE R2, R71, 0x4, R22 ;  /* 0x0000000447028825 */ /* 0x006fe200078e0216 */
[----:B------:R-:W-:-:S02]  /*c8d0*/  ISETP.GE.AND P1, PT, R17, UR4, PT ;  /* 0x0000000411007c0c */ /* 0x000fc4000bf26270 */
[----:B------:R-:W-:Y:S01]  /*c8e0*/  ISETP.GE.AND P2, PT, R16, UR4, PT ;  /* 0x0000000410007c0c */ /* 0x000fe2000bf46270 */
[C---:B------:R-:W-:Y:S01]  /*c8f0*/  VIADD R24, R71.reuse, 0x40 ;  /* 0x0000004047187836 */ /* 0x040fe20000000000 */
[----:B------:R0:W-:Y:S01]  /*c900*/  @!P0 ST.E.64 desc[UR6][R2.64], R52 ;  /* 0x0000003402008985 */ /* 0x0001e2000c101b06 */
[----:B------:R-:W-:Y:S01]  /*c910*/  ISETP.GE.AND P0, PT, R6, UR4, PT ;  /* 0x0000000406007c0c */ /* 0x000fe2000bf06270 */
[C---:B------:R-:W-:Y:S01]  /*c920*/  VIADD R28, R71.reuse, 0x48 ;  /* 0x00000048471c7836 */ /* 0x040fe20000000000 */
[----:B------:R-:W-:Y:S01]  /*c930*/  @!P5 LEA.HI R0, R0, R0, RZ, 0x1 ;  /* 0x000000000000d211 */ /* 0x000fe200078f08ff */
[----:B------:R-:W-:Y:S01]  /*c940*/  VIADD R32, R71, 0x70 ;  /* 0x0000007047207836 */ /* 0x000fe20000000000 */
[----:B------:R-:W-:Y:S02]  /*c950*/  @!P6 LEA.HI R4, R4, R4, RZ, 0x1 ;  /* 0x000000040404e211 */ /* 0x000fe400078f08ff */
[----:B------:R-:W-:Y:S02]  /*c960*/  @!P5 LOP3.LUT R5, R0, 0xfffffffe, RZ, 0xc0, !PT ;  /* 0xfffffffe0005d812 */ /* 0x000fe400078ec0ff */
[----:B------:R-:W-:-:S02]  /*c970*/  @!P6 LOP3.LUT R7, R4, 0xfffffffe, RZ, 0xc0, !PT ;  /* 0xfffffffe0407e812 */ /* 0x000fc400078ec0ff */
[----:B------:R-:W-:Y:S02]  /*c980*/  @!P3 LEA.HI R0, R13, R13, RZ, 0x1 ;  /* 0x0000000d0d00b211 */ /* 0x000fe400078f08ff */
[----:B------:R-:W-:Y:S01]  /*c990*/  @!P4 LEA.HI R12, R12, R12, RZ, 0x1 ;  /* 0x0000000c0c0cc211 */ /* 0x000fe200078f08ff */
[--C-:B0-----:R-:W-:Y:S01]  /*c9a0*/  @!P5 IMAD.WIDE R2, R5, 0x4, R22.reuse ;  /* 0x000000040502d825 */ /* 0x101fe200078e0216 */
[----:B------:R-:W-:Y:S02]  /*c9b0*/  @!P0 LEA.HI R6, R6, R6, RZ, 0x1 ;  /* 0x0000000606068211 */ /* 0x000fe400078f08ff */
[----:B------:R-:W-:Y:S01]  /*c9c0*/  @!P1 LEA.HI R18, R17, R17, RZ, 0x1 ;  /* 0x0000001111129211 */ /* 0x000fe200078f08ff */
[----:B------:R-:W-:Y:S01]  /*c9d0*/  @!P6 IMAD.WIDE R4, R7, 0x4, R22 ;  /* 0x000000040704e825 */ /* 0x000fe200078e0216 */
[----:B------:R-:W-:Y:S01]  /*c9e0*/  @!P0 LOP3.LUT R7, R6, 0xfffffffe, RZ, 0xc0, !PT ;  /* 0xfffffffe06078812 */ /* 0x000fe200078ec0ff */
[----:B------:R0:W-:Y:S01]  /*c9f0*/  @!P5 ST.E.64 desc[UR6][R2.64], R40 ;  /* 0x000000280200d985 */ /* 0x0001e2000c101b06 */
[----:B------:R-:W-:-:S02]  /*ca00*/  ISETP.GE.AND P5, PT, R24, UR4, PT ;  /* 0x0000000418007c0c */ /* 0x000fc4000bfa6270 */
[----:B------:R-:W-:Y:S01]  /*ca10*/  @!P2 LEA.HI R16, R16, R16, RZ, 0x1 ;  /* 0x000000101010a211 */ /* 0x000fe200078f08ff */
[----:B------:R1:W-:Y:S01]  /*ca20*/  @!P6 ST.E.64 desc[UR6][R4.64], R56 ;  /* 0x000000380400e985 */ /* 0x0003e2000c101b06 */
[----:B------:R-:W-:Y:S01]  /*ca30*/  @!P3 LOP3.LUT R17, R0, 0xfffffffe, RZ, 0xc0, !PT ;  /* 0xfffffffe0011b812 */ /* 0x000fe200078ec0ff */
[----:B------:R-:W-:Y:S01]  /*ca40*/  VIADD R0, R71, 0x50 ;  /* 0x0000005047007836 */ /* 0x000fe20000000000 */
[----:B------:R-:W-:Y:S02]  /*ca50*/  @!P4 LOP3.LUT R13, R12, 0xfffffffe, RZ, 0xc0, !PT ;  /* 0xfffffffe0c0dc812 */ /* 0x000fe400078ec0ff */
[----:B------:R-:W-:Y:S02]  /*ca60*/  @!P2 LOP3.LUT R25, R16, 0xfffffffe, RZ, 0xc0, !PT ;  /* 0xfffffffe1019a812 */ /* 0x000fe400078ec0ff */
[----:B------:R-:W-:Y:S02]  /*ca70*/  ISETP.GE.AND P6, PT, R28, UR4, PT ;  /* 0x000000041c007c0c */ /* 0x000fe4000bfc6270 */
[----:B------:R-:W-:Y:S01]  /*ca80*/  @!P1 LOP3.LUT R29, R18, 0xfffffffe, RZ, 0xc0, !PT ;  /* 0xfffffffe121d9812 */ /* 0x000fe200078ec0ff */
[----:B0-----:R-:W-:Y:S01]  /*ca90*/  @!P0 IMAD.WIDE R2, R7, 0x4, R22 ;  /* 0x0000000407028825 */ /* 0x001fe200078e0216 */
[----:B------:R-:W-:-:S03]  /*caa0*/  @!P5 LEA.HI R24, R24, R24, RZ, 0x1 ;  /* 0x000000181818d211 */ /* 0x000fc600078f08ff */
[--C-:B-1----:R-:W-:Y:S01]  /*cab0*/  @!P4 IMAD.WIDE R4, R13, 0x4, R22.reuse ;  /* 0x000000040d04c825 */ /* 0x102fe200078e0216 */
[----:B------:R0:W-:Y:S01]  /*cac0*/  @!P0 ST.E.64 desc[UR6][R2.64], R10 ;  /* 0x0000000a02008985 */ /* 0x0001e2000c101b06 */
[----:B------:R-:W-:Y:S02]  /*cad0*/  ISETP.GE.AND P0, PT, R0, UR4, PT ;  /* 0x0000000400007c0c */ /* 0x000fe4000bf06270 */
[--C-:B------:R-:W-:Y:S01]  /*cae0*/  @!P3 IMAD.WIDE R6, R17, 0x4, R22.reuse ;  /* 0x000000041106b825 */ /* 0x100fe200078e0216 */
[----:B------:R1:W-:Y:S01]  /*caf0*/  @!P4 ST.E.64 desc[UR6][R4.64], R20 ;  /* 0x000000140400c985 */ /* 0x0003e2000c101b06 */
[----:B------:R-:W-:Y:S02]  /*cb00*/  @!P6 LEA.HI R28, R28, R28, RZ, 0x1 ;  /* 0x0000001c1c1ce211 */ /* 0x000fe400078f08ff */
[----:B------:R-:W-:Y:S01]  /*cb10*/  @!P2 IMAD.WIDE R12, R25, 0x4, R22 ;  /* 0x00000004190ca825 */ /* 0x000fe200078e0216 */
[----:B------:R2:W-:Y:S01]  /*cb20*/  @!P3 ST.E.64 desc[UR6][R6.64], R30 ;  /* 0x0000001e0600b985 */ /* 0x0005e2000c101b06 */
[----:B------:R-:W-:-:S02]  /*cb30*/  ISETP.GE.AND P4, PT, R32, UR4, PT ;  /* 0x0000000420007c0c */ /* 0x000fc4000bf86270 */
[--C-:B------:R-:W-:Y:S01]  /*cb40*/  @!P1 IMAD.WIDE R16, R29, 0x4, R22.reuse ;  /* 0x000000041d109825 */ /* 0x100fe200078e0216 */
[----:B------:R-:W-:Y:S01]  /*cb50*/  @!P2 ST.E.64 desc[UR6][R12.64], R34 ;  /* 0x000000220c00a985 */ /* 0x000fe2000c101b06 */
[----:B0-----:R-:W-:Y:S02]  /*cb60*/  @!P5 LOP3.LUT R3, R24, 0xfffffffe, RZ, 0xc0, !PT ;  /* 0xfffffffe1803d812 */ /* 0x001fe400078ec0ff */
[C---:B------:R-:W-:Y:S01]  /*cb70*/  VIADD R18, R71.reuse, 0x58 ;  /* 0x0000005847127836 */ /* 0x040fe20000000000 */
[----:B------:R-:W-:Y:S01]  /*cb80*/  @!P1 ST.E.64 desc[UR6][R16.64], R46 ;  /* 0x0000002e10009985 */ /* 0x000fe2000c101b06 */
[C---:B------:R-:W-:Y:S01]  /*cb90*/  VIADD R25, R71.reuse, 0x60 ;  /* 0x0000006047197836 */ /* 0x040fe20000000000 */
[----:B------:R-:W-:Y:S01]  /*cba0*/  @!P0 LEA.HI R0, R0, R0, RZ, 0x1 ;  /* 0x0000000000008211 */ /* 0x000fe200078f08ff */
[----:B------:R-:W-:Y:S01]  /*cbb0*/  VIADD R29, R71, 0x68 ;  /* 0x00000068471d7836 */ /* 0x000fe20000000000 */
[----:B------:R-:W-:Y:S01]  /*cbc0*/  ISETP.GE.AND P1, PT, R18, UR4, PT ;  /* 0x0000000412007c0c */ /* 0x000fe2000bf26270 */
[----:B------:R-:W-:Y:S01]  /*cbd0*/  @!P5 IMAD.WIDE R2, R3, 0x4, R22 ;  /* 0x000000040302d825 */ /* 0x000fe200078e0216 */
[----:B------:R-:W-:-:S02]  /*cbe0*/  ISETP.GE.AND P2, PT, R25, UR4, PT ;  /* 0x0000000419007c0c */ /* 0x000fc4000bf46270 */
[----:B------:R-:W-:Y:S01]  /*cbf0*/  ISETP.GE.AND P3, PT, R29, UR4, PT ;  /* 0x000000041d007c0c */ /* 0x000fe2000bf66270 */
[----:B------:R-:W-:Y:S01]  /*cc00*/  VIADD R71, R71, 0x78 ;  /* 0x0000007847477836 */ /* 0x000fe20000000000 */
[----:B-1----:R-:W-:Y:S01]  /*cc10*/  @!P6 LOP3.LUT R5, R28, 0xfffffffe, RZ, 0xc0, !PT ;  /* 0xfffffffe1c05e812 */ /* 0x002fe200078ec0ff */
[----:B------:R0:W-:Y:S01]  /*cc20*/  @!P5 ST.E.64 desc[UR6][R2.64], R38 ;  /* 0x000000260200d985 */ /* 0x0001e2000c101b06 */
[----:B--2---:R-:W-:Y:S02]  /*cc30*/  @!P0 LOP3.LUT R7, R0, 0xfffffffe, RZ, 0xc0, !PT ;  /* 0xfffffffe00078812 */ /* 0x004fe400078ec0ff */
[----:B------:R-:W-:Y:S01]  /*cc40*/  @!P4 LEA.HI R32, R32, R32, RZ, 0x1 ;  /* 0x000000202020c211 */ /* 0x000fe200078f08ff */
[----:B------:R-:W-:Y:S02]  /*cc50*/  @!P6 IMAD.WIDE R4, R5, 0x4, R22 ;  /* 0x000000040504e825 */ /* 0x000fe400078e0216 */
[----:B------:R-:W-:Y:S02]  /*cc60*/  @!P1 LEA.HI R18, R18, R18, RZ, 0x1 ;  /* 0x0000001212129211 */ /* 0x000fe400078f08ff */
[----:B------:R-:W-:Y:S01]  /*cc70*/  @!P2 LEA.HI R25, R25, R25, RZ, 0x1 ;  /* 0x000000191919a211 */ /* 0x000fe200078f08ff */
[----:B------:R1:W-:Y:S01]  /*cc80*/  @!P6 ST.E.64 desc[UR6][R4.64], R50 ;  /* 0x000000320400e985 */ /* 0x0003e2000c101b06 */
[----:B------:R-:W-:-:S02]  /*cc90*/  @!P3 LEA.HI R29, R29, R29, RZ, 0x1 ;  /* 0x0000001d1d1db211 */ /* 0x000fc400078f08ff */
[----:B------:R-:W-:Y:S01]  /*cca0*/  @!P1 LOP3.LUT R11, R18, 0xfffffffe, RZ, 0xc0, !PT ;  /* 0xfffffffe120b9812 */ /* 0x000fe200078ec0ff */
[--C-:B0-----:R-:W-:Y:S01]  /*ccb0*/  @!P0 IMAD.WIDE R2, R7, 0x4, R22.reuse ;  /* 0x0000000407028825 */ /* 0x101fe200078e0216 */
[----:B------:R-:W-:Y:S02]  /*ccc0*/  @!P2 LOP3.LUT R25, R25, 0xfffffffe, RZ, 0xc0, !PT ;  /* 0xfffffffe1919a812 */ /* 0x000fe400078ec0ff */
[----:B------:R-:W-:Y:S02]  /*ccd0*/  @!P3 LOP3.LUT R29, R29, 0xfffffffe, RZ, 0xc0, !PT ;  /* 0xfffffffe1d1db812 */ /* 0x000fe400078ec0ff */
[----:B------:R0:W-:Y:S01]  /*cce0*/  @!P0 ST.E.64 desc[UR6][R2.64], R8 ;  /* 0x0000000802008985 */ /* 0x0001e2000c101b06 */
[----:B------:R-:W-:Y:S01]  /*ccf0*/  ISETP.GE.AND P0, PT, R71, UR4, PT ;  /* 0x0000000447007c0c */ /* 0x000fe2000bf06270 */
        /* <DEDUP_REMOVED lines=12> */
[----:B0-----:R-:W-:-:S05]  /*cdc0*/  LOP3.LUT R3, R71, 0xfffffffe, RZ, 0xc0, !PT ;  /* 0xfffffffe47037812 */ /* 0x001fca00078ec0ff */
[----:B------:R-:W-:-:S05]  /*cdd0*/  IMAD.WIDE R2, R3, 0x4, R22 ;  /* 0x0000000403027825 */ /* 0x000fca00078e0216 */
[----:B------:R0:W-:Y:S01]  /*cde0*/  ST.E.64 desc[UR4][R2.64], R86 ;  /* 0x0000005602007985 */ /* 0x0001e2000c101b04 */
[----:B------:R-:W-:Y:S05]  /*cdf0*/  BRA `(.L_x_6256) ;  /* 0x0000003c00b47947 */ /* 0x000fea0003800000 */
.L_x_6279:
        /* <DEDUP_REMOVED lines=62> */
.L_x_6254:
        /* <DEDUP_REMOVED lines=18> */
.L_x_6282:
[----:B------:R-:W-:Y:S01]  /*d300*/  ULDC UR7, c[0x0][0xc50] ;  /* 0x0003140000077ab9 */ /* 0x000fe20000000800 */
[----:B------:R-:W-:Y:S01]  /*d310*/  UMOV UR36, UR6 ;  /* 0x0000000600247c82 */ /* 0x000fe20008000000 */
[----:B------:R-:W-:-:S11]  /*d320*/  UISETP.NE.AND UP0, UPT, UR7, 0x1, UPT ;  /* 0x000000010700788c */ /* 0x000fd6000bf05270 */
[----:B------:R-:W-:Y:S01]  /*d330*/  @UP0 ULDC UR4, c[0x0][0xc54] ;  /* 0x0003150000040ab9 */ /* 0x000fe20000000800 */
[----:B------:R-:W-:Y:S01]  /*d340*/  @UP0 ULDC UR8, c[0x0][0xc58] ;  /* 0x0003160000080ab9 */ /* 0x000fe20000000800 */
[----:B------:R-:W-:-:S04]  /*d350*/  UIMAD.WIDE.U32 UR4, UR6, UR4, URZ ;  /* 0x00000004060472a5 */ /* 0x000fc8000f8e003f */
[----:B------:R-:W-:-:S12]  /*d360*/  @UP0 USHF.R.U32.HI UR36, URZ, UR8, UR5 ;  /* 0x000000083f240299 */ /* 0x000fd80008011605 */
.L_x_6283:
        /* <DEDUP_REMOVED lines=59> */
.L_x_6285:
        /* <DEDUP_REMOVED lines=32> */
.L_x_6286:
        /* <DEDUP_REMOVED lines=20> */
.L_x_6288:
        /* <DEDUP_REMOVED lines=15> */
.L_x_6287:
        /* <DEDUP_REMOVED lines=22> */
.L_x_6366:
        /* <DEDUP_REMOVED lines=8> */
.L_x_6369:
        /* <DEDUP_REMOVED lines=22> */
.L_x_6292:
[----:B-1----:R-:W-:Y:S01]  /*de90*/  IMAD.MOV.U32 R0, RZ, RZ, 0x1 ;  /* 0x00000001ff007424 */ /* 0x002fe200078e00ff */
[----:B------:R-:W1:Y:S04]  /*dea0*/  S2R R9, SR_TID.X ;  /* 0x0000000000097919 */ /* 0x000e680000002100 */
[----:B------:R-:W-:-:S04]  /*deb0*/  SHF.L.U32 R0, R0, 0x1f, RZ ;  /* 0x0000001f00007819 */ /* 0x000fc800000006ff */
[----:B------:R-:W3:Y:S01]  /*dec0*/  SYNCS.PHASECHK.TRANS64.TRYWAIT P0, [UR38+0x34840], R0 ;  /* 0x03484000ff0075a7 */ /* 0x000ee20008000166 */
[----:B-1----:R-:W-:-:S04]  /*ded0*/  LOP3.LUT R2, R9, 0x7f, RZ, 0xc0, !PT ;  /* 0x0000007f09027812 */ /* 0x002fc800078ec0ff */
[----:B------:R-:W-:Y:S01]  /*dee0*/  ISETP.NE.AND P1, PT, R2, RZ, PT ;  /* 0x000000ff0200720c */ /* 0x000fe20003f25270 */
[----:B---3--:R-:W-:-:S12]  /*def0*/  @!P0 BRA `(.L_x_6293) ;  /* 0x0000003000348947 */ /* 0x008fd80003800000 */
.L_x_6370:
[----:B------:R-:W-:Y:S05]  /*df00*/  @P1 BRA `(.L_x_6294) ;  /* 0x0000000000181947 */ /* 0x000fea0003800000 */
[----:B------:R-:W3:Y:S01]  /*df10*/  S2R R2, SR_TID.X ;  /* 0x0000000000027919 */ /* 0x000ee20000002100 */
[----:B-1----:R-:W-:-:S04]  /*df20*/  IMAD.MOV.U32 R0, RZ, RZ, 0xb000 ;  /* 0x0000b000ff007424 */ /* 0x002fc800078e00ff */
[----:B------:R4:W-:Y:S01]  /*df30*/  SYNCS.ARRIVE.TRANS64 RZ, [UR38+0x34830], R0 ;  /* 0x03483000ffff79a7 */ /* 0x0009e20008000026 */
[----:B---3--:R-:W-:-:S13]  /*df40*/  LOP3.LUT P0, RZ, R2, 0x1f, RZ, 0xc0, !PT ;  /* 0x0000001f02ff7812 */ /* 0x008fda000780c0ff */
[----:B----4-:R-:W-:Y:S05]  /*df50*/  @!P0 BRA `(.L_x_6294) ;  /* 0x0000000000048947 */ /* 0x010fea0003800000 */
[----:B------:R-:W-:Y:S01]  /*df60*/  BPT.TRAP 0x1 ;  /* 0x000000040000795c */ /* 0x000fe20000300000 */
.L_x_6294:
        /* <DEDUP_REMOVED lines=10> */
[----:B------:R-:W-:Y:S01]  /*e010*/  UIMAD UR11, UR11, 0xb0, URZ ;  /* 0x000000b00b0b78a4 */ /* 0x000fe2000f8e023f */
        /* <DEDUP_REMOVED lines=9> */
[----:B------:R3:W-:Y:S01]  /*e0b0*/  UTMALDG.4D [UR8], [UR4], desc[UR6] ;  /* 0x00000608040075b4 */ /* 0x0007e20008019000 */
[----:B------:R-:W-:Y:S01]  /*e0c0*/  @P0 LOP3.LUT R17, R17, 0x2, RZ, 0xfc, !PT ;  /* 0x0000000211110812 */ /* 0x000fe200078efcff */
[----:B------:R3:W-:Y:S02]  /*e0d0*/  UTMALDG.4D [UR16], [UR4], desc[UR6] ;  /* 0x00000610040075b4 */ /* 0x0007e40008019000 */
[----:B---3--:R-:W-:-:S04]  /*e0e0*/  NOP ;  /* 0x0000000000007918 */ /* 0x008fc80000000000 */
.L_x_6290:
        /* <DEDUP_REMOVED lines=22> */
.L_x_6295:
[----:B------:R-:W3:Y:S01]  /*e250*/  LDC R6, c[0x0][0x448] ;  /* 0x00011200ff067b82 */ /* 0x000ee20000000800 */
[----:B------:R-:W4:Y:S01]  /*e260*/  S2R R14, SR_TID.X ;  /* 0x00000000000e7919 */ /* 0x000f220000002100 */
[----:B------:R-:W-:Y:S01]  /*e270*/  USHF.R.S32.HI UR6, URZ, 0x1f, UR36 ;  /* 0x0000001f3f067899 */ /* 0x000fe20008011424 */
[----:B------:R-:W-:Y:S01]  /*e280*/  ULDC.64 UR8, c[0x0][0x2d8] ;  /* 0x0000b60000087ab9 */ /* 0x000fe20000000a00 */
[----:B------:R-:W5:Y:S02]  /*e290*/  S2R R15, SR_CTAID.Z ;  /* 0x00000000000f7919 */ /* 0x000f640000002700 */
[----:B------:R-:W-:Y:S02]  /*e2a0*/  UIMAD UR6, UR6, UR8, URZ ;  /* 0x00000008060672a4 */ /* 0x000fe4000f8e023f */
[----:B-1----:R-:W1:Y:S01]  /*e2b0*/  LDC.64 R2, c[0x0][0x2e0] ;  /* 0x0000b800ff027b82 */ /* 0x002e620000000a00 */
[----:B------:R-:W1:Y:S01]  /*e2c0*/  S2R R12, SR_CTAID.X ;  /* 0x00000000000c7919 */ /* 0x000e620000002500 */
        /* <DEDUP_REMOVED lines=11> */
[-C--:B-1----:R-:W-:Y:S02]  /*e380*/  IMAD R4, R11, R2.reuse, RZ ;  /* 0x000000020b047224 */ /* 0x082fe400078e02ff */
[----:B------:R-:W-:Y:S02]  /*e390*/  IMAD R0, R12, 0x80, R0 ;  /* 0x000000800c007824 */ /* 0x000fe400078e0200 */
[C---:B------:R-:W-:Y:S02]  /*e3a0*/  IMAD R5, R15.reuse, R3, R4 ;  /* 0x000000030f057224 */ /* 0x040fe400078e0204 */
[----:B------:R-:W-:Y:S02]  /*e3b0*/  IMAD.MOV.U32 R4, RZ, RZ, R0 ;  /* 0x000000ffff047224 */ /* 0x000fe400078e0000 */
[----:B------:R-:W-:Y:S01]  /*e3c0*/  IMAD.WIDE.U32 R2, R15, R2, UR4 ;  /* 0x000000040f027e25 */ /* 0x000fe2000f8e0002 */
[----:B------:R-:W-:-:S03]  /*e3d0*/  ULDC.64 UR4, c[0x0][0x2d0] ;  /* 0x0000b40000047ab9 */ /* 0x000fc60000000a00 */
[----:B------:R-:W-:Y:S02]  /*e3e0*/  IMAD.IADD R3, R3, 0x1, R5 ;  /* 0x0000000103037824 */ /* 0x000fe400078e0205 */
[----:B--2---:R-:W-:-:S05]  /*e3f0*/  @P0 IMAD.HI.U32 R10, R0, R9, RZ ;  /* 0x00000009000a0227 */ /* 0x004fca00078e00ff */
        /* <DEDUP_REMOVED lines=24> */
[----:B------:R-:W-:Y:S01]  /*e580*/  ISETP.GE.AND P0, PT, R2, UR4, PT ;  /* 0x0000000402007c0c */ /* 0x000fe2000bf06270 */
[----:B------:R-:W-:Y:S01]  /*e590*/  IMAD.SHL.U32 R2, R13, 0x8, RZ ;  /* 0x000000080d027824 */ /* 0x000fe200078e00ff */
        /* <DEDUP_REMOVED lines=20> */
[----:B------:R1:W-:Y:S01]  /*e6e0*/  @!P2 LDGSTS.E.BYPASS.LTC128B.128 [R21+0x1a400], desc[UR6][R2.64+0x80], !P0 ;  /* 0x1a4000800215afae */ /* 0x0003e2000c101d46 */
[----:B------:R-:W-:Y:S01]  /*e6f0*/  ISETP.GE.AND P2, PT, R5, R6, PT ;  /* 0x000000060500720c */ /* 0x000fe20003f46270 */
[----:B------:R-:W-:Y:S02]  /*e700*/  IMAD.MOV.U32 R5, RZ, RZ, R4 ;  /* 0x000000ffff057224 */ /* 0x000fe400078e0004 */
[----:B-1----:R-:W1:Y:S01]  /*e710*/  SHFL.IDX PT, R2, R7, 0x2, 0x181f ;  /* 0x00581f0007027f89 */ /* 0x002e6200000e0000 */
[----:B0-----:R-:W-:-:S09]  /*e720*/  IMAD.MOV.U32 R4, RZ, RZ, R14 ;  /* 0x000000ffff047224 */ /* 0x001fd200078e000e */
[----:B------:R-:W-:Y:S01]  /*e730*/  @!P2 LEA R20, R9, UR38, 0x1 ;  /* 0x000000260914ac11 */ /* 0x000fe2000f8e08ff */
[----:B------:R-:W-:Y:S01]  /*e740*/  VIADD R3, R8, 0x20 ;  /* 0x0000002008037836 */ /* 0x000fe20000000000 */
[----:B------:R-:W0:Y:S01]  /*e750*/  SHFL.IDX PT, R14, R0, 0x2, 0x181f ;  /* 0x00581f00000e7f89 */ /* 0x000e2200000e0000 */
[----:B------:R-:W-:-:S05]  /*e760*/  @!P2 IMAD.WIDE.U32 R4, R10, 0x2, R4 ;  /* 0x000000020a04a825 */ /* 0x000fca00078e0004 */
[----:B------:R-:W-:Y:S04]  /*e770*/  @!P2 LDGSTS.E.BYPASS.LTC128B.128 [R20+0x16c00], desc[UR6][R4.64], !P1 ;  /* 0x16c000000414afae */ /* 0x000fe8000c901d46 */
[----:B------:R2:W-:Y:S01]  /*e780*/  @!P2 LDGSTS.E.BYPASS.LTC128B.128 [R20+0x1ac00], desc[UR6][R4.64+0x80], !P0 ;  /* 0x1ac000800414afae */ /* 0x0005e2000c101d46 */
[----:B------:R-:W-:Y:S01]  /*e790*/  ISETP.GE.AND P2, PT, R3, R6, PT ;  /* 0x000000060300720c */ /* 0x000fe20003f46270 */
[----:B-1----:R-:W-:Y:S02]  /*e7a0*/  IMAD.MOV.U32 R3, RZ, RZ, R2 ;  /* 0x000000ffff037224 */ /* 0x002fe400078e0002 */
[----:B--2---:R-:W1:Y:S01]  /*e7b0*/  SHFL.IDX PT, R4, R7, 0x3, 0x181f ;  /* 0x00781f0007047f89 */ /* 0x004e6200000e0000 */
[----:B------:R-:W-:-:S09]  /*e7c0*/  VIADD R5, R8, 0x30 ;  /* 0x0000003008057836 */ /* 0x000fd20000000000 */
[----:B------:R-:W-:Y:S01]  /*e7d0*/  @!P2 LEA R21, R9, UR38, 0x1 ;  /* 0x000000260915ac11 */ /* 0x000fe2000f8e08ff */
[----:B0-----:R-:W-:Y:S02]  /*e7e0*/  IMAD.MOV.U32 R2, RZ, RZ, R14 ;  /* 0x000000ffff027224 */ /* 0x001fe400078e000e */
[----:B------:R-:W0:Y:S02]  /*e7f0*/  SHFL.IDX PT, R14, R0, 0x3, 0x181f ;  /* 0x00781f00000e7f89 */ /* 0x000e2400000e0000 */
[----:B------:R-:W-:-:S05]  /*e800*/  @!P2 IMAD.WIDE.U32 R2, R10, 0x2, R2 ;  /* 0x000000020a02a825 */ /* 0x000fca00078e0002 */
[----:B------:R-:W-:Y:S04]  /*e810*/  @!P2 LDGSTS.E.BYPASS.LTC128B.128 [R21+0x17400], desc[UR6][R2.64], !P1 ;  /* 0x174000000215afae */ /* 0x000fe8000c901d46 */
[----:B------:R2:W-:Y:S01]  /*e820*/  @!P2 LDGSTS.E.BYPASS.LTC128B.128 [R21+0x1b400], desc[UR6][R2.64+0x80], !P0 ;  /* 0x1b4000800215afae */ /* 0x0005e2000c101d46 */
[----:B------:R-:W-:Y:S01]  /*e830*/  ISETP.GE.AND P2, PT, R5, R6, PT ;  /* 0x000000060500720c */ /* 0x000fe20003f46270 */
[----:B-1----:R-:W-:Y:S02]  /*e840*/  IMAD.MOV.U32 R5, RZ, RZ, R4 ;  /* 0x000000ffff057224 */ /* 0x002fe400078e0004 */
[----:B--2---:R-:W1:Y:S01]  /*e850*/  SHFL.IDX PT, R2, R7, 0x4, 0x181f ;  /* 0x00981f0007027f89 */ /* 0x004e6200000e0000 */
        /* <DEDUP_REMOVED lines=29> */
[----:B--2---:R1:W2:Y:S01]  /*ea30*/  SHFL.IDX PT, R20, R7, 0x7, 0x181f ;  /* 0x00f81f0007147f89 */ /* 0x0042a200000e0000 */
[----:B0-----:R-:W-:-:S09]  /*ea40*/  IMAD.MOV.U32 R2, RZ, RZ, R14 ;  /* 0x000000ffff027224 */ /* 0x001fd200078e000e */
[----:B------:R-:W-:Y:S01]  /*ea50*/  @!P2 LEA R21, R9, UR38, 0x1 ;  /* 0x000000260915ac11 */ /* 0x000fe2000f8e08ff */
[----:B------:R1:W0:Y:S01]  /*ea60*/  SHFL.IDX PT, R14, R0, 0x7, 0x181f ;  /* 0x00f81f00000e7f89 */ /* 0x00022200000e0000 */
[----:B------:R-:W-:-:S05]  /*ea70*/  @!P2 IMAD.WIDE.U32 R2, R10, 0x2, R2 ;  /* 0x000000020a02a825 */ /* 0x000fca00078e0002 */
[----:B------:R1:W-:Y:S04]  /*ea80*/  @!P2 LDGSTS.E.BYPASS.LTC128B.128 [R21+0x19400], desc[UR6][R2.64], !P1 ;  /* 0x194000000215afae */ /* 0x0003e8000c901d46 */
[----:B------:R1:W-:Y:S02]  /*ea90*/  @!P2 LDGSTS.E.BYPASS.LTC128B.128 [R21+0x1d400], desc[UR6][R2.64+0x80], !P0 ;  /* 0x1d4000800215afae */ /* 0x0003e4000c101d46 */
.L_x_6387:
[----:B-1----:R-:W-:Y:S01]  /*eaa0*/  VIADD R3, R8, 0x70 ;  /* 0x0000007008037836 */ /* 0x002fe20000000000 */
[----:B------:R-:W-:Y:S01]  /*eab0*/  BSSY B0, `(.L_x_6297) ;  /* 0x000000d000007945 */ /* 0x000fe20003800000 */
[----:B0-----:R-:W-:-:S03]  /*eac0*/  IMAD.MOV.U32 R2, RZ, RZ, R14 ;  /* 0x000000ffff027224 */ /* 0x001fc600078e000e */
[----:B------:R-:W-:Y:S01]  /*ead0*/  ISETP.GE.AND P2, PT, R3, R6, PT ;  /* 0x000000060300720c */ /* 0x000fe20003f46270 */
[----:B--2---:R-:W-:-:S12]  /*eae0*/  IMAD.MOV.U32 R3, RZ, RZ, R20 ;  /* 0x000000ffff037224 */ /* 0x004fd800078e0014 */
        /* <DEDUP_REMOVED lines=8> */
[----:B------:R0:W-:Y:S02]  /*eb70*/  LDGSTS.E.BYPASS.LTC128B.128 [R9+0x1dc00], desc[UR4][R2.64+0x80], !P0 ;  /* 0x1dc0008002097fae */ /* 0x0001e4000c101d44 */
.L_x_6298:
[----:B------:R-:W-:Y:S05]  /*eb80*/  BSYNC B0 ;  /* 0x0000000000007941 */ /* 0x000fea0003800000 */
.L_x_6297:
[----:B------:R-:W-:Y:S01]  /*eb90*/  NOP ;  /* 0x0000000000007918 */ /* 0x000fe20000000000 */
[----:B------:R-:W-:Y:S01]  /*eba0*/  SYNCS.ARRIVE.TRANS64.RED.A0T1 RZ, [UR38+0x34800], RZ ;  /* 0x034800ffffff79a7 */ /* 0x000fe20008200426 */
[----:B------:R-:W-:Y:S01]  /*ebb0*/  IMAD.MOV.U32 R0, RZ, RZ, 0x1 ;  /* 0x00000001ff007424 */ /* 0x000fe200078e00ff */
[----:B------:R-:W-:Y:S04]  /*ebc0*/  ARRIVES.LDGSTSBAR.64.TRANSCNT [UR38+0x34800] ;  /* 0x03480000ff0079b0 */ /* 0x000fe80008000aa6 */
[----:B------:R-:W-:Y:S01]  /*ebd0*/  SHF.L.U32 R0, R0, 0x1f, RZ ;  /* 0x0000001f00007819 */ /* 0x000fe200000006ff */
[----:B------:R-:W-:Y:S01]  /*ebe0*/  NOP ;  /* 0x0000000000007918 */ /* 0x000fe20000000000 */
[----:B0-----:R-:W2:Y:S01]  /*ebf0*/  LDL.LU R3, [R1+0x4] ;  /* 0x0000040001037983 */ /* 0x001ea20000300800 */
[----:B------:R-:W-:Y:S01]  /*ec00*/  SYNCS.ARRIVE.TRANS64.A1T0 RZ, [UR38+0x34800], RZ ;  /* 0x034800ffffff79a7 */ /* 0x000fe20008100026 */
[----:B------:R-:W0:Y:S01]  /*ec10*/  SYNCS.PHASECHK.TRANS64.TRYWAIT P0, [UR38+0x34820], R0 ;  /* 0x03482000ff0075a7 */ /* 0x000e220008000166 */
[----:B--2---:R-:W-:-:S05]  /*ec20*/  VIADD R6, R3, 0xfffffffe ;  /* 0xfffffffe03067836 */ /* 0x004fca0000000000 */
[----:B------:R-:W-:Y:S01]  /*ec30*/  ISETP.GE.AND P1, PT, R6, UR39, PT ;  /* 0x0000002706007c0c */ /* 0x000fe2000bf26270 */
[----:B0-----:R-:W-:-:S12]  /*ec40*/  @!P0 BRA `(.L_x_6299) ;  /* 0x0000002c009c8947 */ /* 0x001fd80003800000 */
.L_x_6388:
[----:B------:R-:W-:Y:S02]  /*ec50*/  IMAD.MOV.U32 R10, RZ, RZ, 0x1 ;  /* 0x00000001ff0a7424 */ /* 0x000fe400078e00ff */
[----:B0-----:R-:W-:Y:S01]  /*ec60*/  IMAD.MOV.U32 R0, RZ, RZ, RZ ;  /* 0x000000ffff007224 */ /* 0x001fe200078e00ff */
        /* <DEDUP_REMOVED lines=26> */
.L_x_6332:
        /* <DEDUP_REMOVED lines=28> */
.L_x_6304:
[----:B------:R-:W1:Y:S01]  /*efd0*/  S2R R2, SR_TID.X ;  /* 0x0000000000027919 */ /* 0x000e620000002100 */
[----:B------:R-:W-:Y:S01]  /*efe0*/  BSSY B2, `(.L_x_6305) ;  /* 0x0000006000027945 */ /* 0x000fe20003800000 */
[----:B-1----:R-:W-:Y:S02]  /*eff0*/  LOP3.LUT R3, R2, 0x7f, RZ, 0xc0, !PT ;  /* 0x0000007f02037812 */ /* 0x002fe400078ec0ff */
[----:B------:R-:W-:Y:S02]  /*f000*/  SHF.L.U32 R2, R7, 0x1f, RZ ;  /* 0x0000001f07027819 */ /* 0x000fe400000006ff */
[----:B------:R-:W-:Y:S02]  /*f010*/  ISETP.NE.AND P2, PT, R3, RZ, PT ;  /* 0x000000ff0300720c */ /* 0x000fe40003f45270 */
[----:B------:R-:W1:Y:S02]  /*f020*/  SYNCS.PHASECHK.TRANS64.TRYWAIT P0, [UR38+0x34848], R2 ;  /* 0x03484802ff0075a7 */ /* 0x000e640008000166 */
[----:B-1----:R-:W-:Y:S09]  /*f030*/  @!P0 BRA `(.L_x_6306) ;  /* 0x0000002800b88947 */ /* 0x002ff20003800000 */
.L_x_6389:
[----:B------:R-:W-:Y:S05]  /*f040*/  BSYNC B2 ;  /* 0x0000000000027941 */ /* 0x000fea0003800000 */
.L_x_6305:
[----:B------:R-:W-:Y:S04]  /*f050*/  BSSY B2, `(.L_x_6307) ;  /* 0x0000007000027945 */ /* 0x000fe80003800000 */
[----:B------:R-:W-:Y:S05]  /*f060*/  @P2 BRA `(.L_x_6308) ;  /* 0x0000000000142947 */ /* 0x000fea0003800000 */
[----:B------:R-:W-:Y:S01]  /*f070*/  ISETP.NE.AND P0, PT, R9, RZ, PT ;  /* 0x000000ff0900720c */ /* 0x000fe20003f05270 */
[----:B-1----:R-:W-:-:S04]  /*f080*/  IMAD.MOV.U32 R3, RZ, RZ, 0xb000 ;  /* 0x0000b000ff037424 */ /* 0x002fc800078e00ff */
[----:B------:R2:W-:Y:S08]  /*f090*/  SYNCS.ARRIVE.TRANS64 RZ, [UR38+0x34838], R3 ;  /* 0x03483803ffff79a7 */ /* 0x0005f00008000026 */
[----:B--2---:R-:W-:Y:S05]  /*f0a0*/  @!P0 BRA `(.L_x_6308) ;  /* 0x0000000000048947 */ /* 0x004fea0003800000 */
[----:B------:R-:W-:Y:S01]  /*f0b0*/  BPT.TRAP 0x1 ;  /* 0x000000040000795c */ /* 0x000fe20000300000 */
.L_x_6308:
[----:B------:R-:W-:Y:S05]  /*f0c0*/  BSYNC B2 ;  /* 0x0000000000027941 */ /* 0x000fea0003800000 */
.L_x_6307:
        /* <DEDUP_REMOVED lines=11> */
.L_x_6309:
        /* <DEDUP_REMOVED lines=13> */
.L_x_6310:
        /* <DEDUP_REMOVED lines=12> */
.L_x_6390:
[----:B------:R-:W-:Y:S05]  /*f310*/  BSYNC B2 ;  /* 0x0000000000027941 */ /* 0x000fea0003800000 */
.L_x_6311:
        /* <DEDUP_REMOVED lines=9> */
.L_x_6314:
[----:B------:R-:W-:Y:S05]  /*f3b0*/  BSYNC B2 ;  /* 0x0000000000027941 */ /* 0x000fea0003800000 */
.L_x_6313:
        /* <DEDUP_REMOVED lines=10> */
.L_x_6315:
        /* <DEDUP_REMOVED lines=13> */
.L_x_6316:
        /* <DEDUP_REMOVED lines=10> */
.L_x_6303:
[----:B------:R-:W-:Y:S05]  /*f5d0*/  BSYNC B1 ;  /* 0x0000000000017941 */ /* 0x000fea0003800000 */
.L_x_6302:
        /* <DEDUP_REMOVED lines=27> */
.L_x_6319:
[----:B------:R-:W1:Y:S01]  /*f790*/  S2R R2, SR_TID.X ;  /* 0x0000000000027919 */ /* 0x000e620000002100 */
[----:B------:R-:W-:Y:S01]  /*f7a0*/  BSSY B2, `(.L_x_6320) ;  /* 0x0000006000027945 */ /* 0x000fe20003800000 */
[----:B-1----:R-:W-:Y:S02]  /*f7b0*/  LOP3.LUT R3, R2, 0x7f, RZ, 0xc0, !PT ;  /* 0x0000007f02037812 */ /* 0x002fe400078ec0ff */
[----:B------:R-:W-:Y:S02]  /*f7c0*/  SHF.L.U32 R2, R10, 0x1f, RZ ;  /* 0x0000001f0a027819 */ /* 0x000fe400000006ff */
[----:B------:R-:W-:Y:S02]  /*f7d0*/  ISETP.NE.AND P2, PT, R3, RZ, PT ;  /* 0x000000ff0300720c */ /* 0x000fe40003f45270 */
[----:B------:R-:W1:Y:S02]  /*f7e0*/  SYNCS.PHASECHK.TRANS64.TRYWAIT P0, [UR38+0x34840], R2 ;  /* 0x03484002ff0075a7 */ /* 0x000e640008000166 */
[----:B-1----:R-:W-:Y:S09]  /*f7f0*/  @!P0 BRA `(.L_x_6321) ;  /* 0x0000002000f88947 */ /* 0x002ff20003800000 */
.L_x_6391:
[----:B------:R-:W-:Y:S05]  /*f800*/  BSYNC B2 ;  /* 0x0000000000027941 */ /* 0x000fea0003800000 */
.L_x_6320:
[----:B------:R-:W-:Y:S04]  /*f810*/  BSSY B2, `(.L_x_6322) ;  /* 0x0000007000027945 */ /* 0x000fe80003800000 */
[----:B------:R-:W-:Y:S05]  /*f820*/  @P2 BRA `(.L_x_6323) ;  /* 0x0000000000142947 */ /* 0x000fea0003800000 */
[----:B------:R-:W-:Y:S01]  /*f830*/  ISETP.NE.AND P0, PT, R9, RZ, PT ;  /* 0x000000ff0900720c */ /* 0x000fe20003f05270 */
[----:B-1----:R-:W-:-:S04]  /*f840*/  IMAD.MOV.U32 R2, RZ, RZ, 0xb000 ;  /* 0x0000b000ff027424 */ /* 0x002fc800078e00ff */
[----:B------:R2:W-:Y:S08]  /*f850*/  SYNCS.ARRIVE.TRANS64 RZ, [UR38+0x34830], R2 ;  /* 0x03483002ffff79a7 */ /* 0x0005f00008000026 */
[----:B--2---:R-:W-:Y:S05]  /*f860*/  @!P0 BRA `(.L_x_6323) ;  /* 0x0000000000048947 */ /* 0x004fea0003800000 */
[----:B------:R-:W-:Y:S01]  /*f870*/  BPT.TRAP 0x1 ;  /* 0x000000040000795c */ /* 0x000fe20000300000 */
.L_x_6323:
[----:B------:R-:W-:Y:S05]  /*f880*/  BSYNC B2 ;  /* 0x0000000000027941 */ /* 0x000fea0003800000 */
.L_x_6322:
        /* <DEDUP_REMOVED lines=11> */
.L_x_6324:
        /* <DEDUP_REMOVED lines=14> */
.L_x_6325:
        /* <DEDUP_REMOVED lines=12> */
.L_x_6392:
[----:B------:R-:W-:Y:S05]  /*fae0*/  BSYNC B2 ;  /* 0x0000000000027941 */ /* 0x000fea0003800000 */
.L_x_6326:
        /* <DEDUP_REMOVED lines=9> */
.L_x_6329:
[----:B------:R-:W-:Y:S05]  /*fb80*/  BSYNC B2 ;  /* 0x0000000000027941 */ /* 0x000fea0003800000 */
.L_x_6328:
        /* <DEDUP_REMOVED lines=10> */
.L_x_6330:
        /* <DEDUP_REMOVED lines=13> */
.L_x_6331:
        /* <DEDUP_REMOVED lines=10> */
.L_x_6318:
[----:B------:R-:W-:Y:S05]  /*fda0*/  BSYNC B1 ;  /* 0x0000000000017941 */ /* 0x000fea0003800000 */
.L_x_6317:
[----:B------:R-:W-:Y:S02]  /*fdb0*/  VIADD R6, R6, 0xfffffffe ;  /* 0xfffffffe06067836 */ /* 0x000fe40000000000 */
[----:B------:R-:W-:Y:S01]  /*fdc0*/  IMAD.MOV.U32 R7, RZ, RZ, R10 ;  /* 0x000000ffff077224 */ /* 0x000fe200078e000a */
[----:B------:R-:W-:Y:S06]  /*fdd0*/  @P1 BRA `(.L_x_6332) ;  /* 0xfffffff0000c1947 */ /* 0x000fec000383ffff */
[----:B------:R-:W-:Y:S05]  /*fde0*/  BSYNC B0 ;  /* 0x0000000000007941 */ /* 0x000fea0003800000 */
.L_x_6301:
        /* <DEDUP_REMOVED lines=29> */
.L_x_6334:
[----:B------:R-:W1:Y:S01]  /*ffc0*/  S2R R2, SR_TID.X ;  /* 0x0000000000027919 */ /* 0x000e620000002100 */
[----:B------:R-:W-:Y:S01]  /*ffd0*/  BSSY B1, `(.L_x_6335) ;  /* 0x0000006000017945 */ /* 0x000fe20003800000 */
[----:B-1----:R-:W-:Y:S02]  /*ffe0*/  LOP3.LUT R3, R2, 0x7f, RZ, 0xc0, !PT ;  /* 0x0000007f02037812 */ /* 0x002fe400078ec0ff */
[----:B------:R-:W-:Y:S02]  /*fff0*/  SHF.L.U32 R2, R10, 0x1f, RZ ;  /* 0x0000001f0a027819 */ /* 0x000fe400000006ff */
[----:B------:R-:W-:Y:S02]  /*10000*/  ISETP.NE.AND P1, PT, R3, RZ, PT ;  /* 0x000000ff0300720c */ /* 0x000fe40003f25270 */
[----:B------:R-:W1:Y:S02]  /*10010*/  SYNCS.PHASECHK.TRANS64.TRYWAIT P0, [UR38+0x34848], R2 ;  /* 0x03484802ff0075a7 */ /* 0x000e640008000166 */
[----:B-1----:R-:W-:Y:S09]  /*10020*/  @!P0 BRA `(.L_x_6336) ;  /* 0x0000001c001c8947 */ /* 0x002ff20003800000 */
.L_x_6393:
[----:B------:R-:W-:Y:S05]  /*10030*/  BSYNC B1 ;  /* 0x0000000000017941 */ /* 0x000fea0003800000 */
.L_x_6335:
[----:B------:R-:W-:Y:S04]  /*10040*/  BSSY B1, `(.L_x_6337) ;  /* 0x0000007000017945 */ /* 0x000fe80003800000 */
[----:B------:R-:W-:Y:S05]  /*10050*/  @P1 BRA `(.L_x_6338) ;  /* 0x0000000000141947 */ /* 0x000fea0003800000 */
[----:B------:R-:W-:Y:S01]  /*10060*/  ISETP.NE.AND P0, PT, R9, RZ, PT ;  /* 0x000000ff0900720c */ /* 0x000fe20003f05270 */
[----:B-1----:R-:W-:-:S04]  /*10070*/  IMAD.MOV.U32 R3, RZ, RZ, 0xb000 ;  /* 0x0000b000ff037424 */ /* 0x002fc800078e00ff */
[----:B------:R2:W-:Y:S08]  /*10080*/  SYNCS.ARRIVE.TRANS64 RZ, [UR38+0x34838], R3 ;  /* 0x03483803ffff79a7 */ /* 0x0005f00008000026 */
[----:B--2---:R-:W-:Y:S05]  /*10090*/  @!P0 BRA `(.L_x_6338) ;  /* 0x0000000000048947 */ /* 0x004fea0003800000 */
[----:B------:R-:W-:Y:S01]  /*100a0*/  BPT.TRAP 0x1 ;  /* 0x000000040000795c */ /* 0x000fe20000300000 */
.L_x_6338:
[----:B------:R-:W-:Y:S05]  /*100b0*/  BSYNC B1 ;  /* 0x0000000000017941 */ /* 0x000fea0003800000 */
.L_x_6337:
        /* <DEDUP_REMOVED lines=11> */
.L_x_6339:
        /* <DEDUP_REMOVED lines=14> */
.L_x_6340:
        /* <DEDUP_REMOVED lines=11> */
.L_x_6394:
[----:B------:R-:W-:Y:S05]  /*10300*/  BSYNC B1 ;  /* 0x0000000000017941 */ /* 0x000fea0003800000 */
.L_x_6341:
        /* <DEDUP_REMOVED lines=9> */
.L_x_6344:
[----:B------:R-:W-:Y:S05]  /*103a0*/  BSYNC B1 ;  /* 0x0000000000017941 */ /* 0x000fea0003800000 */
.L_x_6343:
        /* <DEDUP_REMOVED lines=10> */
.L_x_6345:
        /* <DEDUP_REMOVED lines=13> */
.L_x_6346:
        /* <DEDUP_REMOVED lines=10> */
.L_x_6333:
[----:B------:R-:W-:Y:S05]  /*105c0*/  BSYNC B0 ;  /* 0x0000000000007941 */ /* 0x000fea0003800000 */
.L_x_6300:
        /* <DEDUP_REMOVED lines=11> */
.L_x_6395:
[----:B------:R-:W-:Y:S05]  /*10680*/  BSYNC B1 ;  /* 0x0000000000017941 */ /* 0x000fea0003800000 */
.L_x_6349:
        /* <DEDUP_REMOVED lines=8> */
.L_x_6352:
[----:B------:R-:W-:Y:S05]  /*10710*/  BSYNC B1 ;  /* 0x0000000000017941 */ /* 0x000fea0003800000 */
.L_x_6351:
        /* <DEDUP_REMOVED lines=13> */
.L_x_6353:
        /* <DEDUP_REMOVED lines=13> */
.L_x_6354:
        /* <DEDUP_REMOVED lines=8> */
.L_x_6348:
[----:B------:R-:W-:Y:S05]  /*10940*/  BSYNC B0 ;  /* 0x0000000000007941 */ /* 0x000fea0003800000 */
.L_x_6347:
[----:B------:R-:W-:-:S05]  /*10950*/  VIADD R0, R0, 0x1 ;  /* 0x0000000100007836 */ /* 0x000fca0000000000 */
[----:B------:R-:W-:-:S04]  /*10960*/  ISETP.NE.AND P0, PT, R0, 0x2, PT ;  /* 0x000000020000780c */ /* 0x000fc80003f05270 */
[----:B0-----:R-:W-:Y:S02]  /*10970*/  SEL R3, RZ, 0x1, P0 ;  /* 0x00000001ff037807 */ /* 0x001fe40000000000 */
[----:B------:R-:W-:Y:S02]  /*10980*/  SEL R0, R0, RZ, P0 ;  /* 0x000000ff00007207 */ /* 0x000fe40000000000 */
[----:B------:R-:W-:Y:S01]  /*10990*/  LOP3.LUT R10, R10, R3, RZ, 0x3c, !PT ;  /* 0x000000030a0a7212 */ /* 0x000fe200078e3cff */
[----:B------:R-:W-:-:S07]  /*109a0*/  IMAD.MOV.U32 R3, RZ, RZ, RZ ;  /* 0x000000ffff037224 */ /* 0x000fce00078e00ff */
.L_x_6284:
[----:B------:R-:W0:Y:S01]  /*109b0*/  S2R R5, SR_CgaCtaId ;  /* 0x0000000000057919 */ /* 0x000e220000008800 */
[----:B------:R-:W-:Y:S02]  /*109c0*/  MOV R2, 0x400 ;  /* 0x0000040000027802 */ /* 0x000fe40000000f00 */
[----:B------:R-:W-:Y:S02]  /*109d0*/  SHF.L.U32 R3, R3, 0x1f, RZ ;  /* 0x0000001f03037819 */ /* 0x000fe400000006ff */
[----:B0-----:R-:W-:-:S04]  /*109e0*/  LEA R2, R5, R2, 0x18 ;  /* 0x0000000205027211 */ /* 0x001fc800078ec0ff */
[----:B------:R-:W0:Y:S02]  /*109f0*/  SYNCS.PHASECHK.TRANS64.TRYWAIT P0, [R2+URZ+0x34820], R3 ;  /* 0x03482003020075a7 */ /* 0x000e24000800017f */
[----:B0-----:R-:W-:Y:S05]  /*10a00*/  @!P0 BRA `(.L_x_6355) ;  /* 0x0000001000e88947 */ /* 0x001fea0003800000 */
.L_x_6396:
[----:B------:R-:W-:-:S03]  /*10a10*/  UMOV UR4, 0xffffffff ;  /* 0xffffffff00047882 */ /* 0x000fc60000000000 */
[----:B------:R-:W-:Y:S05]  /*10a20*/  BRA.DIV UR4, `(.L_x_6356) ;  /* 0x0000001204f47947 */ /* 0x000fea000b800000 */
[----:B0-----:R-:W0:Y:S02]  /*10a30*/  S2R R3, SR_TID.X ;  /* 0x0000000000037919 */ /* 0x001e240000002100 */
[----:B0-----:R-:W-:-:S04]  /*10a40*/  SHF.R.U32.HI R3, RZ, 0x5, R3 ;  /* 0x00000005ff037819 */ /* 0x001fc80000011603 */
[----:B------:R-:W-:-:S05]  /*10a50*/  LOP3.LUT R3, R3, 0x3, RZ, 0xc0, !PT ;  /* 0x0000000303037812 */ /* 0x000fca00078ec0ff */
[----:B------:R0:W1:Y:S02]  /*10a60*/  SHFL.IDX PT, R14, R3, RZ, 0x1f ;  /* 0x00001fff030e7589 */ /* 0x00006400000e0000 */
.L_x_6399:
[----:B-1----:R-:W-:-:S13]  /*10a70*/  ISETP.NE.AND P0, PT, R14, RZ, PT ;  /* 0x000000ff0e00720c */ /* 0x002fda0003f05270 */
[----:B------:R-:W-:Y:S05]  /*10a80*/  @P0 BRA `(.L_x_6256) ;  /* 0x0000000000900947 */ /* 0x000fea0003800000 */
[----:B------:R-:W-:-:S03]  /*10a90*/  UMOV UR4, 0xffffffff ;  /* 0xffffffff00047882 */ /* 0x000fc60000000000 */
[----:B------:R-:W-:Y:S05]  /*10aa0*/  BRA.DIV UR4, `(.L_x_6357) ;  /* 0x0000001604087947 */ /* 0x000fea000b800000 */
[----:B------:R-:W-:-:S13]  /*10ab0*/  ELECT P6, URZ, PT ;  /* 0x00000000003f782f */ /* 0x000fda00038c0000 */
.L_x_6402:
        /* <DEDUP_REMOVED lines=8> */
.L_x_6358:
        /* <DEDUP_REMOVED lines=12> */
.L_x_6403:
[----:B------:R-:W1:Y:S02]  /*10c00*/  SYNCS.PHASECHK.TRANS64.TRYWAIT P0, [R8+URZ], R5 ;  /* 0x00000005080075a7 */ /* 0x000e64000800017f */
[----:B-1----:R-:W-:Y:S05]  /*10c10*/  @!P0 BRA `(.L_x_6360) ;  /* 0x0000001000e08947 */ /* 0x002fea0003800000 */
.L_x_6404:
[----:B------:R-:W-:Y:S05]  /*10c20*/  @!P2 BRA `(.L_x_6361) ;  /* 0x000000000004a947 */ /* 0x000fea0003800000 */
[----:B------:R-:W-:Y:S01]  /*10c30*/  BPT.TRAP 0x1 ;  /* 0x000000040000795c */ /* 0x000fe20000300000 */
.L_x_6361:
[----:B------:R-:W-:-:S04]  /*10c40*/  VIADD R3, R2, 0x34860 ;  /* 0x0003486002037836 */ /* 0x000fc80000000000 */
[----:B0-----:R-:W-:-:S04]  /*10c50*/  IMAD R7, R0, 0x8, R3 ;  /* 0x0000000800077824 */ /* 0x001fc800078e0203 */
[----:B------:R-:W0:Y:S02]  /*10c60*/  SYNCS.PHASECHK.TRANS64.TRYWAIT P0, [R7+URZ], R4 ;  /* 0x00000004070075a7 */ /* 0x000e24000800017f */
[----:B0-----:R-:W-:Y:S05]  /*10c70*/  @!P0 BRA `(.L_x_6362) ;  /* 0x0000001000dc8947 */ /* 0x001fea0003800000 */
.L_x_6405:
[----:B------:R-:W-:-:S07]  /*10c80*/  IMAD R6, R6, 0x8, R3 ;  /* 0x0000000806067824 */ /* 0x000fce00078e0203 */
.L_x_6363:
[----:B--2---:R2:W3:Y:S02]  /*10c90*/  SYNCS.PHASECHK.TRANS64.TRYWAIT P0, [R6+URZ], R5 ;  /* 0x00000005060075a7 */ /* 0x0044e4000800017f */
[----:B---3--:R-:W-:Y:S05]  /*10ca0*/  @!P0 NANOSLEEP.SYNCS 0x989680 ;  /* 0x009896800000895d */ /* 0x008fea0003900000 */
[----:B------:R-:W3:Y:S02]  /*10cb0*/  @!P0 SYNCS.PHASECHK.TRANS64 P0, [R6+URZ], R5 ;  /* 0x00000005060085a7 */ /* 0x000ee4000800007f */
[----:B---3--:R-:W-:Y:S05]  /*10cc0*/  @!P0 BRA `(.L_x_6363) ;  /* 0xfffffffc00f08947 */ /* 0x008fea000383ffff */
.L_x_6256:
[----:B------:R-:W-:Y:S05]  /*10cd0*/  BSYNC B6 ;  /* 0x0000000000067941 */ /* 0x000fea0003800000 */
.L_x_6253:
[----:B------:R-:W-:Y:S05]  /*10ce0*/  EXIT ;  /* 0x000000000000794d */ /* 0x000fea0003800000 */
.L_x_6260:
[----:B------:R-:W-:-:S13]  /*10cf0*/  R2UR UR4, R16 ;  /* 0x00000000100472ca */ /* 0x000fda00000e0000 */
[----:B0-----:R-:W-:-:S04]  /*10d00*/  IMAD.U32 R3, RZ, RZ, UR4 ;  /* 0x00000004ff037e24 */ /* 0x001fc8000f8e00ff */
[----:B------:R0:W1:Y:S03]  /*10d10*/  SYNCS.PHASECHK.TRANS64.TRYWAIT P0, [R3+URZ+0x34800], R0 ;  /* 0x03480000030075a7 */ /* 0x000066000800017f */
[----:B-1----:R-:W-:Y:S05]  /*10d20*/  @!P0 NANOSLEEP.SYNCS 0x989680 ;  /* 0x009896800000895d */ /* 0x002fea0003900000 */
[----:B------:R-:W1:Y:S02]  /*10d30*/  @!P0 SYNCS.PHASECHK.TRANS64 P0, [R3+URZ+0x34800], R0 ;  /* 0x03480000030085a7 */ /* 0x000e64000800007f */
[----:B-1----:R-:W-:Y:S05]  /*10d40*/  @!P0 BRA `(.L_x_6260) ;  /* 0xfffffffc00e88947 */ /* 0x002fea000383ffff */
[----:B------:R-:W-:Y:S05]  /*10d50*/  BRA `(.L_x_6364) ;  /* 0xffffff04008c7947 */ /* 0x000fea000383ffff */
.L_x_6264:
[----:B------:R-:W-:-:S13]  /*10d60*/  R2UR UR4, R16 ;  /* 0x00000000100472ca */ /* 0x000fda00000e0000 */
[----:B0-----:R-:W-:-:S04]  /*10d70*/  IMAD.U32 R3, RZ, RZ, UR4 ;  /* 0x00000004ff037e24 */ /* 0x001fc8000f8e00ff */
[----:B------:R0:W2:Y:S03]  /*10d80*/  SYNCS.PHASECHK.TRANS64.TRYWAIT P2, [R3+URZ+0x34830], R0 ;  /* 0x03483000030075a7 */ /* 0x0000a6000804017f */
[----:B--2---:R-:W-:Y:S05]  /*10d90*/  @!P2 NANOSLEEP.SYNCS 0x989680 ;  /* 0x009896800000a95d */ /* 0x004fea0003900000 */
[----:B------:R-:W2:Y:S02]  /*10da0*/  @!P2 SYNCS.PHASECHK.TRANS64 P2, [R3+URZ+0x34830], R0 ;  /* 0x034830000300a5a7 */ /* 0x000ea4000804007f */
[----:B--2---:R-:W-:Y:S05]  /*10db0*/  @!P2 BRA `(.L_x_6264) ;  /* 0xfffffffc00e8a947 */ /* 0x004fea000383ffff */
[----:B------:R-:W-:Y:S05]  /*10dc0*/  BRA `(.L_x_6263) ;  /* 0xffffff0400bc7947 */ /* 0x000fea000383ffff */
.L_x_6269:
[----:B-1----:R1:W2:Y:S02]  /*10dd0*/  SYNCS.PHASECHK.TRANS64.TRYWAIT P2, [R5+URZ+0x34830], R4 ;  /* 0x03483004050075a7 */ /* 0x0022a4000804017f */
[----:B--2---:R-:W-:Y:S05]  /*10de0*/  @!P2 NANOSLEEP.SYNCS 0x989680 ;  /* 0x009896800000a95d */ /* 0x004fea0003900000 */
[----:B------:R-:W2:Y:S02]  /*10df0*/  @!P2 SYNCS.PHASECHK.TRANS64 P2, [R5+URZ+0x34830], R4 ;  /* 0x034830040500a5a7 */ /* 0x000ea4000804007f */
[----:B--2---:R-:W-:Y:S05]  /*10e00*/  @!P2 BRA `(.L_x_6269) ;  /* 0xfffffffc00f0a947 */ /* 0x004fea000383ffff */
[----:B------:R-:W-:Y:S05]  /*10e10*/  BRA `(.L_x_6266) ;  /* 0xffffff5400b47947 */ /* 0x000fea000383ffff */
.L_x_6273:
[----:B-1----:R-:W-:-:S04]  /*10e20*/  IMAD.U32 R5, RZ, RZ, UR6 ;  /* 0x00000006ff057e24 */ /* 0x002fc8000f8e00ff */
[----:B------:R1:W2:Y:S03]  /*10e30*/  SYNCS.PHASECHK.TRANS64.TRYWAIT P2, [R5+URZ+0x34850], R4 ;  /* 0x03485004050075a7 */ /* 0x0002a6000804017f */
[----:B--2---:R-:W-:Y:S05]  /*10e40*/  @!P2 NANOSLEEP.SYNCS 0x989680 ;  /* 0x009896800000a95d */ /* 0x004fea0003900000 */
[----:B------:R-:W2:Y:S02]  /*10e50*/  @!P2 SYNCS.PHASECHK.TRANS64 P2, [R5+URZ+0x34850], R4 ;  /* 0x034850040500a5a7 */ /* 0x000ea4000804007f */
[----:B--2---:R-:W-:Y:S05]  /*10e60*/  @!P2 BRA `(.L_x_6273) ;  /* 0xfffffffc00eca947 */ /* 0x004fea000383ffff */
[----:B------:R-:W-:Y:S05]  /*10e70*/  BRA `(.L_x_6270) ;  /* 0xffffff7c00187947 */ /* 0x000fea000383ffff */
.L_x_6278:
[----:B-1----:R1:W2:Y:S02]  /*10e80*/  SYNCS.PHASECHK.TRANS64.TRYWAIT P0, [R11+URZ+0x34850], R2 ;  /* 0x034850020b0075a7 */ /* 0x0022a4000800017f */
[----:B--2---:R-:W-:Y:S05]  /*10e90*/  @!P0 NANOSLEEP.SYNCS 0x989680 ;  /* 0x009896800000895d */ /* 0x004fea0003900000 */
[----:B------:R-:W2:Y:S02]  /*10ea0*/  @!P0 SYNCS.PHASECHK.TRANS64 P0, [R11+URZ+0x34850], R2 ;  /* 0x034850020b0085a7 */ /* 0x000ea4000800007f */
[----:B--2---:R-:W-:Y:S05]  /*10eb0*/  @!P0 BRA `(.L_x_6278) ;  /* 0xfffffffc00f08947 */ /* 0x004fea000383ffff */
[----:B------:R-:W-:Y:S05]  /*10ec0*/  BRA `(.L_x_6277) ;  /* 0xffffff9c00fc7947 */ /* 0x000fea000383ffff */
.L_x_6289:
[----:B------:R-:W-:Y:S02]  /*10ed0*/  IMAD.MOV.U32 R13, RZ, RZ, R0 ;  /* 0x000000ffff0d7224 */ /* 0x000fe400078e0000 */
[----:B------:R-:W-:Y:S02]  /*10ee0*/  IMAD.MOV.U32 R12, RZ, RZ, RZ ;  /* 0x000000ffff0c7224 */ /* 0x000fe400078e00ff */
[----:B------:R-:W-:Y:S02]  /*10ef0*/  IMAD.MOV.U32 R11, RZ, RZ, 0x1f ;  /* 0x0000001fff0b7424 */ /* 0x000fe400078e00ff */
[----:B------:R-:W-:-:S07]  /*10f00*/  IMAD.MOV.U32 R15, RZ, RZ, -0x1 ;  /* 0xffffffffff0f7424 */ /* 0x000fce00078e00ff */
[----:B0-----:R-:W-:Y:S05]  /*10f10*/  WARPSYNC.COLLECTIVE R15, `(.L_x_6365) ;  /* 0x000000000f087348 */ /* 0x001fea0003c00000 */
[----:B------:R1:W2:Y:S02]  /*10f20*/  SHFL.IDX P6, R14, R13, R12, R11 ;  /* 0x0000000c0d0e7389 */ /* 0x0002a400000c000b */
[----:B012---:R-:W-:Y:S01]  /*10f30*/  ENDCOLLECTIVE ;  /* 0x000000000000791b */ /* 0x007fe20003800000 */
.L_x_6365:
[----:B------:R-:W-:Y:S05]  /*10f40*/  BRA `(.L_x_6366) ;  /* 0xffffffcc00587947 */ /* 0x000fea000383ffff */
.L_x_6291:
[----:B------:R-:W-:Y:S01]  /*10f50*/  BSSY B0, `(.L_x_6367) ;  /* 0x0000006000007945 */ /* 0x000fe20003800000 */
[----:B------:R-:W-:-:S07]  /*10f60*/  IMAD.MOV.U32 R15, RZ, RZ, -0x1 ;  /* 0xffffffffff0f7424 */ /* 0x000fce00078e00ff */
[----:B01----:R-:W-:Y:S05]  /*10f70*/  WARPSYNC.COLLECTIVE R15, `(.L_x_6368) ;  /* 0x000000000f0c7348 */ /* 0x003fea0003c00000 */
[----:B------:R-:W-:Y:S02]  /*10f80*/  ELECT P6, UR62, PT ;  /* 0x00000000003e782f */ /* 0x000fe400038c0000 */
[----:B------:R-:W-:Y:S01]  /*10f90*/  MOV R14, UR62 ;  /* 0x0000003e000e7c02 */ /* 0x000fe20008000f00 */
[----:B01----:R-:W-:Y:S10]  /*10fa0*/  ENDCOLLECTIVE ;  /* 0x000000000000791b */ /* 0x003ff40003800000 */
.L_x_6368:
[----:B------:R-:W-:Y:S05]  /*10fb0*/  BSYNC B0 ;  /* 0x0000000000007941 */ /* 0x000fea0003800000 */
.L_x_6367:
[----:B------:R-:W-:Y:S05]  /*10fc0*/  BRA `(.L_x_6369) ;  /* 0xffffffcc00587947 */ /* 0x000fea000383ffff */
.L_x_6293:
[----:B-1----:R-:W-:-:S04]  /*10fd0*/  IMAD.U32 R3, RZ, RZ, UR38 ;  /* 0x00000026ff037e24 */ /* 0x002fc8000f8e00ff */
[----:B------:R1:W3:Y:S03]  /*10fe0*/  SYNCS.PHASECHK.TRANS64.TRYWAIT P0, [R3+URZ+0x34840], R0 ;  /* 0x03484000030075a7 */ /* 0x0002e6000800017f */
[----:B---3--:R-:W-:Y:S05]  /*10ff0*/  @!P0 NANOSLEEP.SYNCS 0x989680 ;  /* 0x009896800000895d */ /* 0x008fea0003900000 */
[----:B------:R-:W3:Y:S02]  /*11000*/  @!P0 SYNCS.PHASECHK.TRANS64 P0, [R3+URZ+0x34840], R0 ;  /* 0x03484000030085a7 */ /* 0x000ee4000800007f */
[----:B---3--:R-:W-:Y:S05]  /*11010*/  @!P0 BRA `(.L_x_6293) ;  /* 0xfffffffc00ec8947 */ /* 0x008fea000383ffff */
[----:B------:R-:W-:Y:S05]  /*11020*/  BRA `(.L_x_6370) ;  /* 0xffffffcc00b47947 */ /* 0x000fea000383ffff */
.L_x_6296:
        /* <DEDUP_REMOVED lines=9> */
.L_x_6371:
[----:B------:R-:W-:Y:S02]  /*110c0*/  IMAD.MOV.U32 R13, RZ, RZ, R0 ;  /* 0x000000ffff0d7224 */ /* 0x000fe400078e0000 */
[----:B------:R-:W-:-:S07]  /*110d0*/  IMAD.MOV.U32 R2, RZ, RZ, R14 ;  /* 0x000000ffff027224 */ /* 0x000fce00078e000e */
[----:B------:R-:W-:Y:S05]  /*110e0*/  WARPSYNC.COLLECTIVE R15, `(.L_x_6372) ;  /* 0x000000000f087348 */ /* 0x000fea0003c00000 */
[----:B------:R0:W1:Y:S02]  /*110f0*/  SHFL.IDX P6, R14, R13, R12, R11 ;  /* 0x0000000c0d0e7389 */ /* 0x00006400000c000b */
[----:B01----:R-:W-:Y:S01]  /*11100*/  ENDCOLLECTIVE ;  /* 0x000000000000791b */ /* 0x003fe20003800000 */
.L_x_6372:
        /* <DEDUP_REMOVED lines=14> */
[----:B------:R0:W-:Y:S01]  /*111f0*/  @!P2 LDGSTS.E.BYPASS.LTC128B.128 [R21+0x1a400], desc[UR6][R2.64+0x80], !P0 ;  /* 0x1a4000800215afae */ /* 0x0001e2000c101d46 */
[----:B------:R-:W-:-:S13]  /*11200*/  ISETP.GE.AND P2, PT, R5, R6, PT ;  /* 0x000000060500720c */ /* 0x000fda0003f46270 */
[----:B0-----:R-:W-:Y:S05]  /*11210*/  WARPSYNC.COLLECTIVE R15, `(.L_x_6373) ;  /* 0x000000000f087348 */ /* 0x001fea0003c00000 */
[----:B------:R1:W2:Y:S02]  /*11220*/  SHFL.IDX P6, R14, R13, R12, R11 ;  /* 0x0000000c0d0e7389 */ /* 0x0002a400000c000b */
[----:B012---:R-:W-:Y:S01]  /*11230*/  ENDCOLLECTIVE ;  /* 0x000000000000791b */ /* 0x007fe20003800000 */
.L_x_6373:
[----:B------:R-:W-:Y:S01]  /*11240*/  VIADD R3, R8, 0x20 ;  /* 0x0000002008037836 */ /* 0x000fe20000000000 */
[----:B------:R-:W-:Y:S01]  /*11250*/  @!P2 LEA R20, R9, UR38, 0x1 ;  /* 0x000000260914ac11 */ /* 0x000fe2000f8e08ff */
[----:B------:R-:W-:Y:S02]  /*11260*/  IMAD.MOV.U32 R13, RZ, RZ, R0 ;  /* 0x000000ffff0d7224 */ /* 0x000fe400078e0000 */
[----:B------:R-:W-:-:S07]  /*11270*/  IMAD.MOV.U32 R4, RZ, RZ, R14 ;  /* 0x000000ffff047224 */ /* 0x000fce00078e000e */
[----:B------:R-:W-:Y:S05]  /*11280*/  WARPSYNC.COLLECTIVE R15, `(.L_x_6374) ;  /* 0x000000000f087348 */ /* 0x000fea0003c00000 */
[----:B------:R0:W1:Y:S02]  /*11290*/  SHFL.IDX P6, R14, R13, R12, R11 ;  /* 0x0000000c0d0e7389 */ /* 0x00006400000c000b */
[----:B01----:R-:W-:Y:S01]  /*112a0*/  ENDCOLLECTIVE ;  /* 0x000000000000791b */ /* 0x003fe20003800000 */
.L_x_6374:
        /* <DEDUP_REMOVED lines=15> */
.L_x_6375:
[----:B------:R-:W-:Y:S01]  /*113a0*/  VIADD R5, R8, 0x30 ;  /* 0x0000003008057836 */ /* 0x000fe20000000000 */
[----:B------:R-:W-:Y:S01]  /*113b0*/  @!P2 LEA R21, R9, UR38, 0x1 ;  /* 0x000000260915ac11 */ /* 0x000fe2000f8e08ff */
[----:B------:R-:W-:Y:S02]  /*113c0*/  IMAD.MOV.U32 R13, RZ, RZ, R0 ;  /* 0x000000ffff0d7224 */ /* 0x000fe400078e0000 */
[----:B------:R-:W-:-:S07]  /*113d0*/  IMAD.MOV.U32 R2, RZ, RZ, R14 ;  /* 0x000000ffff027224 */ /* 0x000fce00078e000e */
[----:B------:R-:W-:Y:S05]  /*113e0*/  WARPSYNC.COLLECTIVE R15, `(.L_x_6376) ;  /* 0x000000000f087348 */ /* 0x000fea0003c00000 */
[----:B------:R0:W1:Y:S02]  /*113f0*/  SHFL.IDX P6, R14, R13, R12, R11 ;  /* 0x0000000c0d0e7389 */ /* 0x00006400000c000b */
[----:B01----:R-:W-:Y:S01]  /*11400*/  ENDCOLLECTIVE ;  /* 0x000000000000791b */ /* 0x003fe20003800000 */
.L_x_6376:
        /* <DEDUP_REMOVED lines=15> */
.L_x_6377:
[----:B------:R-:W-:Y:S01]  /*11500*/  VIADD R3, R8, 0x40 ;  /* 0x0000004008037836 */ /* 0x000fe20000000000 */
[----:B------:R-:W-:Y:S01]  /*11510*/  @!P2 LEA R20, R9, UR38, 0x1 ;  /* 0x000000260914ac11 */ /* 0x000fe2000f8e08ff */
[----:B------:R-:W-:Y:S02]  /*11520*/  IMAD.MOV.U32 R13, RZ, RZ, R0 ;  /* 0x000000ffff0d7224 */ /* 0x000fe400078e0000 */
[----:B------:R-:W-:-:S07]  /*11530*/  IMAD.MOV.U32 R4, RZ, RZ, R14 ;  /* 0x000000ffff047224 */ /* 0x000fce00078e000e */
[----:B------:R-:W-:Y:S05]  /*11540*/  WARPSYNC.COLLECTIVE R15, `(.L_x_6378) ;  /* 0x000000000f087348 */ /* 0x000fea0003c00000 */
[----:B------:R0:W1:Y:S02]  /*11550*/  SHFL.IDX P6, R14, R13, R12, R11 ;  /* 0x0000000c0d0e7389 */ /* 0x00006400000c000b */
[----:B01----:R-:W-:Y:S01]  /*11560*/  ENDCOLLECTIVE ;  /* 0x000000000000791b */ /* 0x003fe20003800000 */
.L_x_6378:
        /* <DEDUP_REMOVED lines=15> */
.L_x_6379:
[----:B------:R-:W-:Y:S01]  /*11660*/  VIADD R5, R8, 0x50 ;  /* 0x0000005008057836 */ /* 0x000fe20000000000 */
[----:B------:R-:W-:Y:S01]  /*11670*/  @!P2 LEA R21, R9, UR38, 0x1 ;  /* 0x000000260915ac11 */ /* 0x000fe2000f8e08ff */
[----:B------:R-:W-:Y:S02]  /*11680*/  IMAD.MOV.U32 R13, RZ, RZ, R0 ;  /* 0x000000ffff0d7224 */ /* 0x000fe400078e0000 */
[----:B------:R-:W-:-:S07]  /*11690*/  IMAD.MOV.U32 R2, RZ, RZ, R14 ;  /* 0x000000ffff027224 */ /* 0x000fce00078e000e */
[----:B------:R-:W-:Y:S05]  /*116a0*/  WARPSYNC.COLLECTIVE R15, `(.L_x_6380) ;  /* 0x000000000f087348 */ /* 0x000fea0003c00000 */
[----:B------:R0:W1:Y:S02]  /*116b0*/  SHFL.IDX P6, R14, R13, R12, R11 ;  /* 0x0000000c0d0e7389 */ /* 0x00006400000c000b */
[----:B01----:R-:W-:Y:S01]  /*116c0*/  ENDCOLLECTIVE ;  /* 0x000000000000791b */ /* 0x003fe20003800000 */
.L_x_6380:
        /* <DEDUP_REMOVED lines=15> */
.L_x_6381:
[----:B------:R-:W-:Y:S01]  /*117c0*/  VIADD R3, R8, 0x60 ;  /* 0x0000006008037836 */ /* 0x000fe20000000000 */
[----:B------:R-:W-:Y:S01]  /*117d0*/  @!P2 LEA R20, R9, UR38, 0x1 ;  /* 0x000000260914ac11 */ /* 0x000fe2000f8e08ff */
[----:B------:R-:W-:Y:S02]  /*117e0*/  IMAD.MOV.U32 R13, RZ, RZ, R0 ;  /* 0x000000ffff0d7224 */ /* 0x000fe400078e0000 */
[----:B------:R-:W-:-:S07]  /*117f0*/  IMAD.MOV.U32 R4, RZ, RZ, R14 ;  /* 0x000000ffff047224 */ /* 0x000fce00078e000e */
[----:B------:R-:W-:Y:S05]  /*11800*/  WARPSYNC.COLLECTIVE R15, `(.L_x_6382) ;  /* 0x000000000f087348 */ /* 0x000fea0003c00000 */
[----:B------:R0:W1:Y:S02]  /*11810*/  SHFL.IDX P6, R14, R13, R12, R11 ;  /* 0x0000000c0d0e7389 */ /* 0x00006400000c000b */
[----:B01----:R-:W-:Y:S01]  /*11820*/  ENDCOLLECTIVE ;  /* 0x000000000000791b */ /* 0x003fe20003800000 */
.L_x_6382:
        /* <DEDUP_REMOVED lines=15> */
.L_x_6383:
[----:B------:R-:W-:Y:S01]  /*11920*/  @!P2 LEA R21, R9, UR38, 0x1 ;  /* 0x000000260915ac11 */ /* 0x000fe2000f8e08ff */
[----:B------:R-:W-:Y:S02]  /*11930*/  IMAD.MOV.U32 R13, RZ, RZ, R0 ;  /* 0x000000ffff0d7224 */ /* 0x000fe400078e0000 */
[----:B------:R-:W-:-:S07]  /*11940*/  IMAD.MOV.U32 R2, RZ, RZ, R14 ;  /* 0x000000ffff027224 */ /* 0x000fce00078e000e */
[----:B------:R-:W-:Y:S05]  /*11950*/  WARPSYNC.COLLECTIVE R15, `(.L_x_6384) ;  /* 0x000000000f087348 */ /* 0x000fea0003c00000 */
[----:B------:R0:W1:Y:S02]  /*11960*/  SHFL.IDX P6, R14, R13, R12, R11 ;  /* 0x0000000c0d0e7389 */ /* 0x00006400000c000b */
[----:B01----:R-:W-:Y:S01]  /*11970*/  ENDCOLLECTIVE ;  /* 0x000000000000791b */ /* 0x003fe20003800000 */
.L_x_6384:
        /* <DEDUP_REMOVED lines=10> */
[----:B------:R0:W-:Y:S02]  /*11a20*/  @!P2 LDGSTS.E.BYPASS.LTC128B.128 [R21+0x1d400], desc[UR4][R2.64+0x80], !P0 ;  /* 0x1d4000800215afae */ /* 0x0001e4000c101d44 */
[----:B0-----:R-:W-:Y:S05]  /*11a30*/  WARPSYNC.COLLECTIVE R15, `(.L_x_6385) ;  /* 0x000000000f087348 */ /* 0x001fea0003c00000 */
[----:B------:R1:W2:Y:S02]  /*11a40*/  SHFL.IDX P6, R14, R13, R12, R11 ;  /* 0x0000000c0d0e7389 */ /* 0x0002a400000c000b */
[----:B012---:R-:W-:Y:S01]  /*11a50*/  ENDCOLLECTIVE ;  /* 0x000000000000791b */ /* 0x007fe20003800000 */
.L_x_6385:
[----:B------:R-:W-:Y:S02]  /*11a60*/  IMAD.MOV.U32 R13, RZ, RZ, R0 ;  /* 0x000000ffff0d7224 */ /* 0x000fe400078e0000 */
[----:B------:R-:W-:-:S07]  /*11a70*/  IMAD.MOV.U32 R20, RZ, RZ, R14 ;  /* 0x000000ffff147224 */ /* 0x000fce00078e000e */
[----:B------:R-:W-:Y:S05]  /*11a80*/  WARPSYNC.COLLECTIVE R15, `(.L_x_6386) ;  /* 0x000000000f087348 */ /* 0x000fea0003c00000 */
[----:B------:R0:W1:Y:S02]  /*11a90*/  SHFL.IDX P6, R14, R13, R12, R11 ;  /* 0x0000000c0d0e7389 */ /* 0x00006400000c000b */
[----:B01----:R-:W-:Y:S01]  /*11aa0*/  ENDCOLLECTIVE ;  /* 0x000000000000791b */ /* 0x003fe20003800000 */
.L_x_6386:
[----:B------:R-:W-:Y:S05]  /*11ab0*/  BRA `(.L_x_6387) ;  /* 0xffffffcc00f87947 */ /* 0x000fea000383ffff */
.L_x_6299:
[----:B0-----:R-:W-:-:S04]  /*11ac0*/  IMAD.U32 R3, RZ, RZ, UR38 ;  /* 0x00000026ff037e24 */ /* 0x001fc8000f8e00ff */
[----:B------:R0:W1:Y:S03]  /*11ad0*/  SYNCS.PHASECHK.TRANS64.TRYWAIT P0, [R3+URZ+0x34820], R0 ;  /* 0x03482000030075a7 */ /* 0x000066000800017f */
[----:B-1----:R-:W-:Y:S05]  /*11ae0*/  @!P0 NANOSLEEP.SYNCS 0x989680 ;  /* 0x009896800000895d */ /* 0x002fea0003900000 */
[----:B------:R-:W1:Y:S02]  /*11af0*/  @!P0 SYNCS.PHASECHK.TRANS64 P0, [R3+URZ+0x34820], R0 ;  /* 0x03482000030085a7 */ /* 0x000e64000800007f */
[----:B-1----:R-:W-:Y:S05]  /*11b00*/  @!P0 BRA `(.L_x_6299) ;  /* 0xfffffffc00ec8947 */ /* 0x002fea000383ffff */
[----:B------:R-:W-:Y:S05]  /*11b10*/  BRA `(.L_x_6388) ;  /* 0xffffffd0004c7947 */ /* 0x000fea000383ffff */
.L_x_6306:
[----:B-1----:R-:W-:-:S04]  /*11b20*/  IMAD.U32 R3, RZ, RZ, UR38 ;  /* 0x00000026ff037e24 */ /* 0x002fc8000f8e00ff */
[----:B------:R1:W2:Y:S03]  /*11b30*/  SYNCS.PHASECHK.TRANS64.TRYWAIT P0, [R3+URZ+0x34848], R2 ;  /* 0x03484802030075a7 */ /* 0x0002a6000800017f */
[----:B--2---:R-:W-:Y:S05]  /*11b40*/  @!P0 NANOSLEEP.SYNCS 0x989680 ;  /* 0x009896800000895d */ /* 0x004fea0003900000 */
[----:B------:R-:W2:Y:S02]  /*11b50*/  @!P0 SYNCS.PHASECHK.TRANS64 P0, [R3+URZ+0x34848], R2 ;  /* 0x03484802030085a7 */ /* 0x000ea4000800007f */
[----:B--2---:R-:W-:Y:S05]  /*11b60*/  @!P0 BRA `(.L_x_6306) ;  /* 0xfffffffc00ec8947 */ /* 0x004fea000383ffff */
[----:B------:R-:W-:Y:S05]  /*11b70*/  BRA `(.L_x_6389) ;  /* 0xffffffd400307947 */ /* 0x000fea000383ffff */
.L_x_6312:
[----:B0-----:R-:W-:-:S04]  /*11b80*/  IMAD.U32 R3, RZ, RZ, UR38 ;  /* 0x00000026ff037e24 */ /* 0x001fc8000f8e00ff */
[----:B------:R0:W1:Y:S03]  /*11b90*/  SYNCS.PHASECHK.TRANS64.TRYWAIT P0, [R3+URZ+0x34860], R2 ;  /* 0x03486002030075a7 */ /* 0x000066000800017f */
[----:B-1----:R-:W-:Y:S05]  /*11ba0*/  @!P0 NANOSLEEP.SYNCS 0x989680 ;  /* 0x009896800000895d */ /* 0x002fea0003900000 */
[----:B------:R-:W1:Y:S02]  /*11bb0*/  @!P0 SYNCS.PHASECHK.TRANS64 P0, [R3+URZ+0x34860], R2 ;  /* 0x03486002030085a7 */ /* 0x000e64000800007f */
[----:B-1----:R-:W-:Y:S05]  /*11bc0*/  @!P0 BRA `(.L_x_6312) ;  /* 0xfffffffc00ec8947 */ /* 0x002fea000383ffff */
[----:B------:R-:W-:Y:S05]  /*11bd0*/  BRA `(.L_x_6390) ;  /* 0xffffffd400cc7947 */ /* 0x000fea000383ffff */
.L_x_6321:
[----:B-1----:R-:W-:-:S04]  /*11be0*/  IMAD.U32 R3, RZ, RZ, UR38 ;  /* 0x00000026ff037e24 */ /* 0x002fc8000f8e00ff */
[----:B------:R1:W2:Y:S03]  /*11bf0*/  SYNCS.PHASECHK.TRANS64.TRYWAIT P0, [R3+URZ+0x34840], R2 ;  /* 0x03484002030075a7 */ /* 0x0002a6000800017f */
[----:B--2---:R-:W-:Y:S05]  /*11c00*/  @!P0 NANOSLEEP.SYNCS 0x989680 ;  /* 0x009896800000895d */ /* 0x004fea0003900000 */
[----:B------:R-:W2:Y:S02]  /*11c10*/  @!P0 SYNCS.PHASECHK.TRANS64 P0, [R3+URZ+0x34840], R2 ;  /* 0x03484002030085a7 */ /* 0x000ea4000800007f */
[----:B--2---:R-:W-:Y:S05]  /*11c20*/  @!P0 BRA `(.L_x_6321) ;  /* 0xfffffffc00ec8947 */ /* 0x004fea000383ffff */
[----:B------:R-:W-:Y:S05]  /*11c30*/  BRA `(.L_x_6391) ;  /* 0xffffffd800f07947 */ /* 0x000fea000383ffff */
.L_x_6327:
[----:B0-----:R-:W-:-:S04]  /*11c40*/  IMAD.U32 R3, RZ, RZ, UR38 ;  /* 0x00000026ff037e24 */ /* 0x001fc8000f8e00ff */
[----:B------:R0:W1:Y:S03]  /*11c50*/  SYNCS.PHASECHK.TRANS64.TRYWAIT P0, [R3+URZ+0x34868], R2 ;  /* 0x03486802030075a7 */ /* 0x000066000800017f */
[----:B-1----:R-:W-:Y:S05]  /*11c60*/  @!P0 NANOSLEEP.SYNCS 0x989680 ;  /* 0x009896800000895d */ /* 0x002fea0003900000 */
[----:B------:R-:W1:Y:S02]  /*11c70*/  @!P0 SYNCS.PHASECHK.TRANS64 P0, [R3+URZ+0x34868], R2 ;  /* 0x03486802030085a7 */ /* 0x000e64000800007f */
[----:B-1----:R-:W-:Y:S05]  /*11c80*/  @!P0 BRA `(.L_x_6327) ;  /* 0xfffffffc00ec8947 */ /* 0x002fea000383ffff */
[----:B------:R-:W-:Y:S05]  /*11c90*/  BRA `(.L_x_6392) ;  /* 0xffffffdc00907947 */ /* 0x000fea000383ffff */
.L_x_6336:
[----:B-1----:R-:W-:-:S04]  /*11ca0*/  IMAD.U32 R3, RZ, RZ, UR38 ;  /* 0x00000026ff037e24 */ /* 0x002fc8000f8e00ff */
[----:B------:R1:W2:Y:S03]  /*11cb0*/  SYNCS.PHASECHK.TRANS64.TRYWAIT P0, [R3+URZ+0x34848], R2 ;  /* 0x03484802030075a7 */ /* 0x0002a6000800017f */
[----:B--2---:R-:W-:Y:S05]  /*11cc0*/  @!P0 NANOSLEEP.SYNCS 0x989680 ;  /* 0x009896800000895d */ /* 0x004fea0003900000 */
[----:B------:R-:W2:Y:S02]  /*11cd0*/  @!P0 SYNCS.PHASECHK.TRANS64 P0, [R3+URZ+0x34848], R2 ;  /* 0x03484802030085a7 */ /* 0x000ea4000800007f */
[----:B--2---:R-:W-:Y:S05]  /*11ce0*/  @!P0 BRA `(.L_x_6336) ;  /* 0xfffffffc00ec8947 */ /* 0x004fea000383ffff */
[----:B------:R-:W-:Y:S05]  /*11cf0*/  BRA `(.L_x_6393) ;  /* 0xffffffe000cc7947 */ /* 0x000fea000383ffff */
.L_x_6342:
[----:B0-----:R-:W-:-:S04]  /*11d00*/  IMAD.U32 R3, RZ, RZ, UR38 ;  /* 0x00000026ff037e24 */ /* 0x001fc8000f8e00ff */
[----:B------:R0:W1:Y:S03]  /*11d10*/  SYNCS.PHASECHK.TRANS64.TRYWAIT P0, [R3+URZ+0x34860], R2 ;  /* 0x03486002030075a7 */ /* 0x000066000800017f */
[----:B-1----:R-:W-:Y:S05]  /*11d20*/  @!P0 NANOSLEEP.SYNCS 0x989680 ;  /* 0x009896800000895d */ /* 0x002fea0003900000 */
[----:B------:R-:W1:Y:S02]  /*11d30*/  @!P0 SYNCS.PHASECHK.TRANS64 P0, [R3+URZ+0x34860], R2 ;  /* 0x03486002030085a7 */ /* 0x000e64000800007f */
[----:B-1----:R-:W-:Y:S05]  /*11d40*/  @!P0 BRA `(.L_x_6342) ;  /* 0xfffffffc00ec8947 */ /* 0x002fea000383ffff */
[----:B------:R-:W-:Y:S05]  /*11d50*/  BRA `(.L_x_6394) ;  /* 0xffffffe400687947 */ /* 0x000fea000383ffff */
.L_x_6350:
[----:B0-----:R0:W1:Y:S02]  /*11d60*/  SYNCS.PHASECHK.TRANS64.TRYWAIT P0, [R3+URZ+0x34860], R2 ;  /* 0x03486002030075a7 */ /* 0x001064000800017f */
[----:B-1----:R-:W-:Y:S05]  /*11d70*/  @!P0 NANOSLEEP.SYNCS 0x989680 ;  /* 0x009896800000895d */ /* 0x002fea0003900000 */
[----:B------:R-:W1:Y:S02]  /*11d80*/  @!P0 SYNCS.PHASECHK.TRANS64 P0, [R3+URZ+0x34860], R2 ;  /* 0x03486002030085a7 */ /* 0x000e64000800007f */
[----:B-1----:R-:W-:Y:S05]  /*11d90*/  @!P0 BRA `(.L_x_6350) ;  /* 0xfffffffc00f08947 */ /* 0x002fea000383ffff */
[----:B------:R-:W-:Y:S05]  /*11da0*/  BRA `(.L_x_6395) ;  /* 0xffffffe800347947 */ /* 0x000fea000383ffff */
.L_x_6355:
[----:B0-----:R0:W1:Y:S02]  /*11db0*/  SYNCS.PHASECHK.TRANS64.TRYWAIT P0, [R2+URZ+0x34820], R3 ;  /* 0x03482003020075a7 */ /* 0x001064000800017f */
[----:B-1----:R-:W-:Y:S05]  /*11dc0*/  @!P0 NANOSLEEP.SYNCS 0x989680 ;  /* 0x009896800000895d */ /* 0x002fea0003900000 */
[----:B------:R-:W1:Y:S02]  /*11dd0*/  @!P0 SYNCS.PHASECHK.TRANS64 P0, [R2+URZ+0x34820], R3 ;  /* 0x03482003020085a7 */ /* 0x000e64000800007f */
[----:B-1----:R-:W-:Y:S05]  /*11de0*/  @!P0 BRA `(.L_x_6355) ;  /* 0xfffffffc00f08947 */ /* 0x002fea000383ffff */
[----:B------:R-:W-:Y:S05]  /*11df0*/  BRA `(.L_x_6396) ;  /* 0xffffffec00047947 */ /* 0x000fea000383ffff */
.L_x_6356:
        /* <DEDUP_REMOVED lines=11> */
.L_x_6398:
[----:B------:R-:W-:Y:S05]  /*11eb0*/  BSYNC B0 ;  /* 0x0000000000007941 */ /* 0x000fea0003800000 */
.L_x_6397:
[----:B------:R-:W-:Y:S05]  /*11ec0*/  BRA `(.L_x_6399) ;  /* 0xffffffe800e87947 */ /* 0x000fea000383ffff */
.L_x_6357:
[----:B------:R-:W-:Y:S01]  /*11ed0*/  BSSY B0, `(.L_x_6400) ;  /* 0x0000006000007945 */ /* 0x000fe20003800000 */
[----:B------:R-:W-:-:S07]  /*11ee0*/  IMAD.MOV.U32 R15, RZ, RZ, -0x1 ;  /* 0xffffffffff0f7424 */ /* 0x000fce00078e00ff */
[----:B0-----:R-:W-:Y:S05]  /*11ef0*/  WARPSYNC.COLLECTIVE R15, `(.L_x_6401) ;  /* 0x000000000f0c7348 */ /* 0x001fea0003c00000 */
[----:B------:R-:W-:Y:S02]  /*11f00*/  ELECT P6, UR62, PT ;  /* 0x00000000003e782f */ /* 0x000fe400038c0000 */
[----:B------:R-:W-:Y:S01]  /*11f10*/  MOV R14, UR62 ;  /* 0x0000003e000e7c02 */ /* 0x000fe20008000f00 */
[----:B0-----:R-:W-:Y:S10]  /*11f20*/  ENDCOLLECTIVE ;  /* 0x000000000000791b */ /* 0x001ff40003800000 */
.L_x_6401:
[----:B------:R-:W-:Y:S05]  /*11f30*/  BSYNC B0 ;  /* 0x0000000000007941 */ /* 0x000fea0003800000 */
.L_x_6400:
[----:B------:R-:W-:Y:S05]  /*11f40*/  BRA `(.L_x_6402) ;  /* 0xffffffe800dc7947 */ /* 0x000fea000383ffff */
.L_x_6359:
[----:B0-----:R0:W1:Y:S02]  /*11f50*/  SYNCS.PHASECHK.TRANS64.TRYWAIT P0, [R7+URZ], R4 ;  /* 0x00000004070075a7 */ /* 0x001064000800017f */
[----:B-1----:R-:W-:Y:S05]  /*11f60*/  @!P0 NANOSLEEP.SYNCS 0x989680 ;  /* 0x009896800000895d */ /* 0x002fea0003900000 */
[----:B------:R-:W1:Y:S02]  /*11f70*/  @!P0 SYNCS.PHASECHK.TRANS64 P0, [R7+URZ], R4 ;  /* 0x00000004070085a7 */ /* 0x000e64000800007f */
[----:B-1----:R-:W-:Y:S05]  /*11f80*/  @!P0 BRA `(.L_x_6359) ;  /* 0xfffffffc00f08947 */ /* 0x002fea000383ffff */
[----:B------:R-:W-:Y:S05]  /*11f90*/  BRA `(.L_x_6403) ;  /* 0xffffffec00187947 */ /* 0x000fea000383ffff */
.L_x_6360:
[----:B-1----:R1:W2:Y:S02]  /*11fa0*/  SYNCS.PHASECHK.TRANS64.TRYWAIT P0, [R8+URZ], R5 ;  /* 0x00000005080075a7 */ /* 0x0022a4000800017f */
[----:B--2---:R-:W-:Y:S05]  /*11fb0*/  @!P0 NANOSLEEP.SYNCS 0x989680 ;  /* 0x009896800000895d */ /* 0x004fea0003900000 */
[----:B------:R-:W2:Y:S02]  /*11fc0*/  @!P0 SYNCS.PHASECHK.TRANS64 P0, [R8+URZ], R5 ;  /* 0x00000005080085a7 */ /* 0x000ea4000800007f */
[----:B--2---:R-:W-:Y:S05]  /*11fd0*/  @!P0 BRA `(.L_x_6360) ;  /* 0xfffffffc00f08947 */ /* 0x004fea000383ffff */
[----:B------:R-:W-:Y:S05]  /*11fe0*/  BRA `(.L_x_6404) ;  /* 0xffffffec000c7947 */ /* 0x000fea000383ffff */
.L_x_6362:
[----:B0-----:R0:W2:Y:S02]  /*11ff0*/  SYNCS.PHASECHK.TRANS64.TRYWAIT P0, [R7+URZ], R4 ;  /* 0x00000004070075a7 */ /* 0x0010a4000800017f */
[----:B--2---:R-:W-:Y:S05]  /*12000*/  @!P0 NANOSLEEP.SYNCS 0x989680 ;  /* 0x009896800000895d */ /* 0x004fea0003900000 */
[----:B------:R-:W2:Y:S02]  /*12010*/  @!P0 SYNCS.PHASECHK.TRANS64 P0, [R7+URZ], R4 ;  /* 0x00000004070085a7 */ /* 0x000ea4000800007f */
[----:B--2---:R-:W-:Y:S05]  /*12020*/  @!P0 BRA `(.L_x_6362) ;  /* 0xfffffffc00f08947 */ /* 0x004fea000383ffff */
[----:B------:R-:W-:Y:S05]  /*12030*/  BRA `(.L_x_6405) ;  /* 0xffffffec00107947 */ /* 0x000fea000383ffff */
.L_x_6406:
        /* <DEDUP_REMOVED lines=12> */
.L_x_14857:


//--------------------- .text._ZN7cutlass13device_kernelIN5flash11enable_sm90INS1_16FlashAttnFwdSm90INS1_25CollectiveMainloopFwdSm90ILi2EN4cute5tupleIJNS5_1CILi1EEES8_S8_EEENS6_IJNS7_ILi128EEENS7_ILi176EEESA_EEELi128ENS_10bfloat16_tEfNS_4arch4Sm90ELb0ELb0ELb0ELb1ELb0ELb0ELb0ELb1ELb1ELb1ELb1ELb0EEENS1_21CollectiveEpilogueFwdINS6_IJSA_SA_SB_EEES9_SD_SF_Li256ELb1ELb1ELb1ELb0EEENS1_36VarlenDynamicPersistentTileSchedulerILi128ELi176ELi256ELi128ELb1ELb1ELb1ELb0ELb1ELb1EEEEEEEEEvNT_6ParamsE --------------------------
	.section	.text._ZN7cutlass13device_kernelIN5flash11enable_sm90INS1_16FlashAttnFwdSm90INS1_25CollectiveMainloopFwdSm90ILi2EN4cute5tupleIJNS5_1CILi1EEES8_S8_EEENS6_IJNS7_ILi128EEENS7_ILi176EEESA_EEELi128ENS_10bfloat16_tEfNS_4arch4Sm90ELb0ELb0ELb0ELb1ELb0ELb0ELb0ELb1ELb1ELb1ELb1ELb0EEENS1_21CollectiveEpilogueFwdINS6_IJSA_SA_SB_EEES9_SD_SF_Li256ELb1ELb1ELb1ELb0EEENS1_36VarlenDynamicPersistentTileSchedulerILi128ELi176ELi256ELi128ELb1ELb1ELb1ELb0ELb1ELb1EEEEEEEEEvNT_6ParamsE,"ax",@progbits
	.align	128
.text._ZN7cutlass13device_kernelIN5flash11enable_sm90INS1_16FlashAttnFwdSm90INS1_25CollectiveMainloopFwdSm90ILi2EN4cute5tupleIJNS5_1CILi1EEES8_S8_EEENS6_IJNS7_ILi128EEENS7_ILi176EEESA_EEELi128ENS_10bfloat16_tEfNS_4arch4Sm90ELb0ELb0ELb0ELb1ELb0ELb0ELb0ELb1ELb1ELb1ELb1ELb0EEENS1_21CollectiveEpilogueFwdINS6_IJSA_SA_SB_EEES9_SD_SF_Li256ELb1ELb1ELb1ELb0EEENS1_36VarlenDynamicPersistentTileSchedulerILi128ELi176ELi256ELi128ELb1ELb1ELb1ELb0ELb1ELb1EEEEEEEEEvNT_6ParamsE:
        .type           _ZN7cutlass13device_kernelIN5flash11enable_sm90INS1_16FlashAttnFwdSm90INS1_25CollectiveMainloopFwdSm90ILi2EN4cute5tupleIJNS5_1CILi1EEES8_S8_EEENS6_IJNS7_ILi128EEENS7_ILi176EEESA_EEELi128ENS_10bfloat16_tEfNS_4arch4Sm90ELb0ELb0ELb0ELb1ELb0ELb0ELb0ELb1ELb1ELb1ELb1ELb0EEENS1_21CollectiveEpilogueFwdINS6_IJSA_SA_SB_EEES9_SD_SF_Li256ELb1ELb1ELb1ELb0EEENS1_36VarlenDynamicPersistentTileSchedulerILi128ELi176ELi256ELi128ELb1ELb1ELb1ELb0ELb1ELb1EEEEEEEEEvNT_6ParamsE,@function
        .size           _ZN7cutlass13device_kernelIN5flash11enable_sm90INS1_16FlashAttnFwdSm90INS1_25CollectiveMainloopFwdSm90ILi2EN4cute5tupleIJNS5_1CILi1EEES8_S8_EEENS6_IJNS7_ILi128EEENS7_ILi176EEESA_EEELi128ENS_10bfloat16_tEfNS_4arch4Sm90ELb0ELb0ELb0ELb1ELb0ELb0ELb0ELb1ELb1ELb1ELb1ELb0EEENS1_21CollectiveEpilogueFwdINS6_IJSA_SA_SB_EEES9_SD_SF_Li256ELb1ELb1ELb1ELb0EEENS1_36VarlenDynamicPersistentTileSchedulerILi128ELi176ELi256ELi128ELb1ELb1ELb1ELb0ELb1ELb1EEEEEEEEEvNT_6ParamsE,(.L_x_14858 - _ZN7cutlass13device_kernelIN5flash11enable_sm90INS1_16FlashAttnFwdSm90INS1_25CollectiveMainloopFwdSm90ILi2EN4cute5tupleIJNS5_1CILi1EEES8_S8_EEENS6_IJNS7_ILi128EEENS7_ILi176EEESA_EEELi128ENS_10bfloat16_tEfNS_4arch4Sm90ELb0ELb0ELb0ELb1ELb0ELb0ELb0ELb1ELb1ELb1ELb1ELb0EEENS1_21CollectiveEpilogueFwdINS6_IJSA_SA_SB_EEES9_SD_SF_Li256ELb1ELb1ELb1ELb0EEENS1_36VarlenDynamicPersistentTileSchedulerILi128ELi176ELi256ELi128ELb1ELb1ELb1ELb0ELb1ELb1EEEEEEEEEvNT_6ParamsE)
        .other          _ZN7cutlass13device_kernelIN5flash11enable_sm90INS1_16FlashAttnFwdSm90INS1_25CollectiveMainloopFwdSm90ILi2EN4cute5tupleIJNS5_1CILi1EEES8_S8_EEENS6_IJNS7_ILi128EEENS7_ILi176EEESA_EEELi128ENS_10bfloat16_tEfNS_4arch4Sm90ELb0ELb0ELb0ELb1ELb0ELb0ELb0ELb1ELb1ELb1ELb1ELb0EEENS1_21CollectiveEpilogueFwdINS6_IJSA_SA_SB_EEES9_SD_SF_Li256ELb1ELb1ELb1ELb0EEENS1_36VarlenDynamicPersistentTileSchedulerILi128ELi176ELi256ELi128ELb1ELb1ELb1ELb0ELb1ELb1EEEEEEEEEvNT_6ParamsE,@"STO_CUDA_ENTRY STV_DEFAULT"
_ZN7cutlass13device_kernelIN5flash11enable_sm90INS1_16FlashAttnFwdSm90INS1_25CollectiveMainloopFwdSm90ILi2EN4cute5tupleIJNS5_1CILi1EEES8_S8_EEENS6_IJNS7_ILi128EEENS7_ILi176EEESA_EEELi128ENS_10bfloat16_tEfNS_4arch4Sm90ELb0ELb0ELb0ELb1ELb0ELb0ELb0ELb1ELb1ELb1ELb1ELb0EEENS1_21CollectiveEpilogueFwdINS6_IJSA_SA_SB_EEES9_SD_SF_Li256ELb1ELb1ELb1ELb0EEENS1_36VarlenDynamicPersistentTileSchedulerILi128ELi176ELi256ELi128ELb1ELb1ELb1ELb0ELb1ELb1EEEEEEEEEvNT_6ParamsE:
        /* <DEDUP_REMOVED lines=18> */
.L_x_6408:
[----:B------:R-:W-:Y:S05]  /*0120*/  BSYNC B0 ;  /* 0x0000000000007941 */ /* 0x000fea0003800000 */
.L_x_6407:
        /* <DEDUP_REMOVED lines=41> */
.L_x_6409:
        /* <DEDUP_REMOVED lines=22> */
.L_x_6410:
        /* <DEDUP_REMOVED lines=18> */
.L_x_6411:
        /* <DEDUP_REMOVED lines=22> */
.L_x_6412:
        /* <DEDUP_REMOVED lines=22> */
.L_x_6413:
        /* <DEDUP_REMOVED lines=8> */
.L_x_6415:
[----:B------:R-:W-:-:S08]  /*0980*/  NOP ;  /* 0x0000000000007918 */ /* 0x000fd00000000000 */
[----:B------:R-:W1:Y:S02]  /*0990*/  USETMAXREG.TRY_ALLOC.CTAPOOL UP0, 0xf0 ;  /* 0x000000f0000079c8 */ /* 0x000e640008000600 */
[----:B-1----:R-:W-:-:S13]  /*09a0*/  PLOP3.LUT P0, PT, PT, PT, UP0, 0x80, 0x0 ;  /* 0x000000000000781c */ /* 0x002fda0003f0f008 */
[----:B------:R-:W-:Y:S05]  /*09b0*/  @!P0 BRA `(.L_x_6415) ;  /* 0xfffffffc00f08947 */ /* 0x000fea000383ffff */
[----:B0-----:R-:W0:Y:S01]  /*09c0*/  S2R R2, SR_TID.X ;  /* 0x0000000000027919 */ /* 0x001e220000002100 */
[----:B------:R-:W1:Y:S01]  /*09d0*/  S2UR UR5, SR_CgaCtaId ;  /* 0x00000000000579c3 */ /* 0x000e620000008800 */
[----:B------:R-:W-:-:S07]  /*09e0*/  UMOV UR4, 0x400 ;  /* 0x0000040000047882 */ /* 0x000fce0000000000 */
[----:B------:R-:W-:Y:S06]  /*09f0*/  BAR.ARV 0x8, 0x180 ;  /* 0x0206000000007b1d */ /* 0x000fec0000002000 */
[----:B-1----:R-:W-:Y:S01]  /*0a00*/  ULEA UR4, UR5, UR4, 0x18 ;  /* 0x0000000405047291 */ /* 0x002fe2000f8ec03f */
[----:B0-----:R-:W-:-:S04]  /*0a10*/  LOP3.LUT R0, R2, 0xffffff80, RZ, 0xc0, !PT ;  /* 0xffffff8002007812 */ /* 0x001fc800078ec0ff */
[----:B------:R-:W-:-:S13]  /*0a20*/  ISETP.NE.AND P0, PT, R0, 0x80, PT ;  /* 0x000000800000780c */ /* 0x000fda0003f05270 */
[----:B------:R-:W-:Y:S08]  /*0a30*/  @!P0 BAR.ARV 0x9, 0x100 ;  /* 0x0244000000008b1d */ /* 0x000ff00000002000 */
[----:B------:R-:W-:Y:S06]  /*0a40*/  BAR.SYNC.DEFER_BLOCKING 0x5, 0x180 ;  /* 0x0146000000007b1d */ /* 0x000fec0000010000 */
[----:B------:R-:W0:Y:S01]  /*0a50*/  LDS.128 R12, [UR4+0x348d0] ;  /* 0x0348d004ff0c7984 */ /* 0x000e220008000c00 */
[----:B------:R-:W-:Y:S01]  /*0a60*/  ULDC UR4, c[0x0][0xc3c] ;  /* 0x00030f0000047ab9 */ /* 0x000fe20000000800 */
[----:B------:R-:W-:Y:S06]  /*0a70*/  BAR.ARV 0x4, 0x180 ;  /* 0x0106000000007b1d */ /* 0x000fec0000002000 */
[----:B0-----:R-:W-:-:S13]  /*0a80*/  ISETP.GE.AND P0, PT, R15, UR4, PT ;  /* 0x000000040f007c0c */ /* 0x001fda000bf06270 */
[----:B------:R-:W-:Y:S05]  /*0a90*/  @P0 EXIT ;  /* 0x000000000000094d */ /* 0x000fea0003800000 */
[----:B------:R-:W2:Y:S01]  /*0aa0*/  LDL R3, [R1+0x6c] ;  /* 0x00006c0001037983 */ /* 0x000ea20000100800 */
[----:B------:R-:W-:Y:S01]  /*0ab0*/  VIADD R16, R2, 0xffffff80 ;  /* 0xffffff8002107836 */ /* 0x000fe20000000000 */
[----:B------:R-:W-:Y:S02]  /*0ac0*/  R2UR UR6, R13 ;  /* 0x000000000d0672ca */ /* 0x000fe400000e0000 */
[----:B------:R-:W-:Y:S02]  /*0ad0*/  R2UR UR5, R14 ;  /* 0x000000000e0572ca */ /* 0x000fe400000e0000 */
[----:B------:R-:W-:-:S04]  /*0ae0*/  SHF.R.S32.HI R0, RZ, 0x1f, R16 ;  /* 0x0000001fff007819 */ /* 0x000fc80000011410 */
[CC--:B------:R-:W-:Y:S02]  /*0af0*/  LEA.HI R2, R0.reuse, R16.reuse, RZ, 0x7 ;  /* 0x0000001000027211 */ /* 0x0c0fe400078f38ff */
[CC--:B------:R-:W-:Y:S02]  /*0b00*/  LEA.HI R4, R0.reuse, R16.reuse, RZ, 0x5 ;  /* 0x0000001000047211 */ /* 0x0c0fe400078f28ff */
[----:B------:R-:W-:Y:S02]  /*0b10*/  LEA.HI R11, R0, R16, RZ, 0x2 ;  /* 0x00000010000b7211 */ /* 0x000fe400078f10ff */
[----:B------:R-:W-:Y:S01]  /*0b20*/  SHF.R.S32.HI R17, RZ, 0x7, R2 ;  /* 0x00000007ff117819 */ /* 0x000fe20000011402 */
[----:B------:R-:W-:Y:S01]  /*0b30*/  IMAD.SHL.U32 R5, R4, 0x20, RZ ;  /* 0x0000002004057824 */ /* 0x000fe200078e00ff */
[----:B------:R-:W-:-:S04]  /*0b40*/  LOP3.LUT R11, R11, 0xfffffffc, RZ, 0xc0, !PT ;  /* 0xfffffffc0b0b7812 */ /* 0x000fc800078ec0ff */
[----:B------:R-:W-:Y:S01]  /*0b50*/  LOP3.LUT R5, R5, 0xfffffc00, RZ, 0xc0, !PT ;  /* 0xfffffc0005057812 */ /* 0x000fe200078ec0ff */
[----:B------:R-:W-:Y:S01]  /*0b60*/  IMAD.IADD R11, R16, 0x1, -R11 ;  /* 0x00000001100b7824 */ /* 0x000fe200078e0a0b */
[----:B--2---:R-:W-:Y:S02]  /*0b70*/  R2UR UR4, R3 ;  /* 0x00000000030472ca */ /* 0x004fe400000e0000 */
[C---:B------:R-:W-:Y:S02]  /*0b80*/  LOP3.LUT R3, R2.reuse, 0xffffff80, RZ, 0xc0, !PT ;  /* 0xffffff8002037812 */ /* 0x040fe400078ec0ff */
[----:B------:R-:W-:-:S03]  /*0b90*/  LEA.HI R2, R2, R17, RZ, 0x1 ;  /* 0x0000001102027211 */ /* 0x000fc600078f08ff */
[----:B------:R-:W-:Y:S01]  /*0ba0*/  IMAD.IADD R12, R16, 0x1, -R3 ;  /* 0x00000001100c7824 */ /* 0x000fe200078e0a03 */
[CC--:B------:R-:W-:Y:S02]  /*0bb0*/  LEA.HI R3, R0.reuse, R16.reuse, RZ, 0x4 ;  /* 0x0000001000037211 */ /* 0x0c0fe400078f20ff */
[----:B------:R-:W-:Y:S02]  /*0bc0*/  LEA.HI R0, R0, R16, RZ, 0x3 ;  /* 0x0000001000007211 */ /* 0x000fe400078f18ff */
[----:B------:R-:W-:Y:S01]  /*0bd0*/  SHF.R.S32.HI R7, RZ, 0x1f, R12 ;  /* 0x0000001fff077819 */ /* 0x000fe2000001140c */
[----:B------:R-:W-:Y:S01]  /*0be0*/  ULOP3.LUT UR4, UR4, 0x1, URZ, 0xfc, !UPT ;  /* 0x0000000104047892 */ /* 0x000fe2000f8efc3f */
[----:B------:R-:W-:Y:S02]  /*0bf0*/  LOP3.LUT R4, R3, 0x3fffff0, RZ, 0xc0, !PT ;  /* 0x03fffff003047812 */ /* 0x000fe400078ec0ff */
[----:B------:R-:W-:Y:S02]  /*0c00*/  LEA.HI R8, R7, R12, RZ, 0x2 ;  /* 0x0000000c07087211 */ /* 0x000fe400078f10ff */
[----:B------:R-:W-:Y:S01]  /*0c10*/  LOP3.LUT R23, R0, 0xfffffff8, RZ, 0xc0, !PT ;  /* 0xfffffff800177812 */ /* 0x000fe200078ec0ff */
[----:B------:R-:W-:Y:S01]  /*0c20*/  IMAD.IADD R4, R16, 0x1, -R4 ;  /* 0x0000000110047824 */ /* 0x000fe200078e0a04 */
[----:B------:R-:W-:-:S02]  /*0c30*/  SHF.R.S32.HI R9, RZ, 0x2, R8 ;  /* 0x00000002ff097819 */ /* 0x000fc40000011408 */
[----:B------:R-:W-:Y:S01]  /*0c40*/  SHF.R.S32.HI R6, RZ, 0x1f, R8 ;  /* 0x0000001fff067819 */ /* 0x000fe20000011408 */
[----:B------:R-:W-:Y:S01]  /*0c50*/  IMAD R4, R4, 0x40, R5 ;  /* 0x0000004004047824 */ /* 0x000fe200078e0205 */
[----:B------:R-:W-:Y:S01]  /*0c60*/  LOP3.LUT R8, R8, 0x7ffffffc, RZ, 0xc0, !PT ;  /* 0x7ffffffc08087812 */ /* 0x000fe200078ec0ff */
[----:B------:R-:W-:Y:S01]  /*0c70*/  IMAD.IADD R23, R16, 0x1, -R23 ;  /* 0x0000000110177824 */ /* 0x000fe200078e0a17 */
[----:B------:R-:W-:Y:S01]  /*0c80*/  LEA.HI R6, R6, R9, RZ, 0x3 ;  /* 0x0000000906067211 */ /* 0x000fe200078f18ff */
[----:B------:R-:W-:Y:S01]  /*0c90*/  IMAD.MOV.U32 R16, RZ, RZ, RZ ;  /* 0x000000ffff107224 */ /* 0x000fe200078e00ff */
[----:B------:R-:W-:Y:S01]  /*0ca0*/  LOP3.LUT R2, R2, 0x3fffffe, RZ, 0xc0, !PT ;  /* 0x03fffffe02027812 */ /* 0x000fe200078ec0ff */
[----:B------:R-:W-:Y:S01]  /*0cb0*/  IMAD.IADD R8, R12, 0x1, -R8 ;  /* 0x000000010c087824 */ /* 0x000fe200078e0a08 */
[----:B------:R-:W-:Y:S02]  /*0cc0*/  LOP3.LUT R10, R6, 0xfffffff8, RZ, 0xc0, !PT ;  /* 0xfffffff8060a7812 */ /* 0x000fe400078ec0ff */
[----:B------:R-:W-:Y:S01]  /*0cd0*/  SHF.R.S32.HI R6, RZ, 0x4, R3 ;  /* 0x00000004ff067819 */ /* 0x000fe20000011403 */
[----:B------:R-:W-:Y:S01]  /*0ce0*/  IMAD.IADD R2, R17, 0x1, -R2 ;  /* 0x0000000111027824 */ /* 0x000fe200078e0a02 */
[----:B------:R-:W-:Y:S01]  /*0cf0*/  LEA.HI R7, R7, R12, RZ, 0x5 ;  /* 0x0000000c07077211 */ /* 0x000fe200078f28ff */
[----:B------:R-:W-:Y:S01]  /*0d00*/  IMAD.SHL.U32 R17, R23, 0x8, RZ ;  /* 0x0000000817117824 */ /* 0x000fe200078e00ff */
[----:B------:R-:W-:Y:S01]  /*0d10*/  LEA.HI R3, R3, R6, RZ, 0x1 ;  /* 0x0000000603037211 */ /* 0x000fe200078f08ff */
[----:B------:R-:W-:Y:S01]  /*0d20*/  IMAD.IADD R10, R9, 0x1, -R10 ;  /* 0x00000001090a7824 */ /* 0x000fe200078e0a0a */
[----:B------:R-:W-:Y:S01]  /*0d30*/  SHF.R.S32.HI R7, RZ, 0x5, R7 ;  /* 0x00000005ff077819 */ /* 0x000fe20000011407 */
[----:B------:R-:W-:Y:S01]  /*0d40*/  VIADD R22, R17, 0x40 ;  /* 0x0000004011167836 */ /* 0x000fe20000000000 */
[----:B------:R-:W-:-:S02]  /*0d50*/  LOP3.LUT R3, R3, 0x1ffffffe, RZ, 0xc0, !PT ;  /* 0x1ffffffe03037812 */ /* 0x000fc400078ec0ff */
[----:B------:R-:W-:Y:S01]  /*0d60*/  LEA.HI R5, R11, R11, RZ, 0x1 ;  /* 0x0000000b0b057211 */ /* 0x000fe200078f08ff */
[----:B------:R-:W-:Y:S02]  /*0d70*/  IMAD R7, R7, 0x10, R10 ;  /* 0x0000001007077824 */ /* 0x000fe400078e020a */
[----:B------:R-:W-:Y:S01]  /*0d80*/  IMAD.IADD R3, R6, 0x1, -R3 ;  /* 0x0000000106037824 */ /* 0x000fe200078e0a03 */
[----:B------:R-:W-:Y:S01]  /*0d90*/  LOP3.LUT R6, R5, 0x1ffffffe, RZ, 0xc0, !PT ;  /* 0x1ffffffe05067812 */ /* 0x000fe200078ec0ff */
[----:B------:R-:W-:Y:S02]  /*0da0*/  IMAD R5, R2, 0x40, R7 ;  /* 0x0000004002057824 */ /* 0x000fe400078e0207 */
[----:B------:R-:W-:Y:S01]  /*0db0*/  IMAD R3, R3, 0x8, R4 ;  /* 0x0000000803037824 */ /* 0x000fe200078e0204 */
[----:B------:R-:W-:Y:S01]  /*0dc0*/  SHF.R.S32.HI R4, RZ, 0x1f, R17 ;  /* 0x0000001fff047819 */ /* 0x000fe20000011411 */
[----:B------:R-:W-:Y:S02]  /*0dd0*/  IMAD.IADD R6, R11, 0x1, -R6 ;  /* 0x000000010b067824 */ /* 0x000fe400078e0a06 */
[----:B------:R-:W-:Y:S01]  /*0de0*/  IMAD.U32 R2, RZ, RZ, UR4 ;  /* 0x00000004ff027e24 */ /* 0x000fe2000f8e00ff */
[----:B------:R0:W-:Y:S01]  /*0df0*/  STL [R1+0x64], R3 ;  /* 0x0000640301007387 */ /* 0x0001e20000100800 */
[----:B------:R-:W-:-:S03]  /*0e00*/  IMAD.MOV.U32 R7, RZ, RZ, R15 ;  /* 0x000000ffff077224 */ /* 0x000fc600078e000f */
[----:B------:R-:W-:Y:S04]  /*0e10*/  STL [R1+0x5c], R5 ;  /* 0x00005c0501007387 */ /* 0x000fe80000100800 */
[----:B------:R-:W-:Y:S01]  /*0e20*/  STL [R1+0x10], RZ ;  /* 0x000010ff01007387 */ /* 0x000fe20000100800 */
[----:B0-----:R-:W-:Y:S01]  /*0e30*/  IMAD.SHL.U32 R3, R8, 0x2, RZ ;  /* 0x0000000208037824 */ /* 0x001fe200078e00ff */
[----:B------:R-:W-:Y:S02]  /*0e40*/  SHF.R.S32.HI R8, RZ, 0x3, R0 ;  /* 0x00000003ff087819 */ /* 0x000fe40000011400 */
[----:B------:R-:W-:Y:S01]  /*0e50*/  STL [R1+0x68], R2 ;  /* 0x0000680201007387 */ /* 0x000fe20000100800 */
[----:B------:R-:W-:Y:S01]  /*0e60*/  SHF.R.S32.HI R0, RZ, 0x1f, R22 ;  /* 0x0000001fff007819 */ /* 0x000fe20000011416 */
[----:B------:R-:W-:-:S02]  /*0e70*/  VIADD R237, R3, 0x8 ;  /* 0x0000000803ed7836 */ /* 0x000fc40000000000 */
        /* <DEDUP_REMOVED lines=12> */
[----:B------:R-:W-:Y:S01]  /*0f40*/  IMAD R0, R6, 0x8, R5 ;  /* 0x0000000806007824 */ /* 0x000fe200078e0205 */
[----:B------:R-:W-:Y:S01]  /*0f50*/  SHF.R.S32.HI R4, RZ, 0x1f, R236 ;  /* 0x0000001fff047819 */ /* 0x000fe200000114ec */
[----:B------:R-:W-:-:S02]  /*0f60*/  VIADD R233, R3, 0x28 ;  /* 0x0000002803e97836 */ /* 0x000fc40000000000 */
[C---:B------:R-:W-:Y:S01]  /*0f70*/  VIADD R232, R3.reuse, 0x30 ;  /* 0x0000003003e87836 */ /* 0x040fe20000000000 */
[----:B------:R1:W-:Y:S01]  /*0f80*/  STL [R1+0x60], R0 ;  /* 0x0000600001007387 */ /* 0x0003e20000100800 */
[C---:B------:R-:W-:Y:S01]  /*0f90*/  VIADD R230, R3.reuse, 0x40 ;  /* 0x0000004003e67836 */ /* 0x040fe20000000000 */
[----:B------:R-:W-:Y:S01]  /*0fa0*/  SHF.R.S32.HI R4, RZ, 0x1f, R233 ;  /* 0x0000001fff047819 */ /* 0x000fe200000114e9 */
[C---:B------:R-:W-:Y:S02]  /*0fb0*/  VIADD R229, R3.reuse, 0x48 ;  /* 0x0000004803e57836 */ /* 0x040fe40000000000 */
[C---:B------:R-:W-:Y:S01]  /*0fc0*/  VIADD R227, R3.reuse, 0x58 ;  /* 0x0000005803e37836 */ /* 0x040fe20000000000 */
[----:B------:R-:W-:Y:S01]  /*0fd0*/  SHF.R.S32.HI R4, RZ, 0x1f, R230 ;  /* 0x0000001fff047819 */ /* 0x000fe200000114e6 */
[C---:B------:R-:W-:Y:S02]  /*0fe0*/  VIADD R226, R3.reuse, 0x60 ;  /* 0x0000006003e27836 */ /* 0x040fe40000000000 */
[C---:B------:R-:W-:Y:S01]  /*0ff0*/  VIADD R224, R3.reuse, 0x70 ;  /* 0x0000007003e07836 */ /* 0x040fe20000000000 */
[----:B------:R-:W-:Y:S01]  /*1000*/  SHF.R.S32.HI R4, RZ, 0x1f, R227 ;  /* 0x0000001fff047819 */ /* 0x000fe200000114e3 */
[----:B------:R-:W-:Y:S01]  /*1010*/  VIADD R223, R3, 0x78 ;  /* 0x0000007803df7836 */ /* 0x000fe20000000000 */
[----:B0-----:R-:W-:Y:S01]  /*1020*/  SHF.R.S32.HI R3, RZ, 0x1f, R235 ;  /* 0x0000001fff037819 */ /* 0x001fe200000114eb */
[----:B------:R-:W-:Y:S01]  /*1030*/  IMAD.MOV.U32 R2, RZ, RZ, RZ ;  /* 0x000000ffff027224 */ /* 0x000fe200078e00ff */
[----:B------:R-:W-:-:S02]  /*1040*/  SHF.R.S32.HI R3, RZ, 0x1f, R232 ;  /* 0x0000001fff037819 */ /* 0x000fc400000114e8 */
[----:B------:R-:W-:Y:S02]  /*1050*/  SHF.R.S32.HI R3, RZ, 0x1f, R229 ;  /* 0x0000001fff037819 */ /* 0x000fe400000114e5 */
[----:B------:R-:W-:Y:S02]  /*1060*/  SHF.R.S32.HI R3, RZ, 0x1f, R226 ;  /* 0x0000001fff037819 */ /* 0x000fe400000114e2 */
[----:B------:R-:W-:Y:S02]  /*1070*/  SHF.R.S32.HI R4, RZ, 0x1f, R224 ;  /* 0x0000001fff047819 */ /* 0x000fe400000114e0 */
[----:B-1----:R-:W-:-:S07]  /*1080*/  SHF.R.S32.HI R3, RZ, 0x1f, R223 ;  /* 0x0000001fff037819 */ /* 0x002fce00000114df */
.L_x_6462:
[----:B0123--:R-:W0:Y:S01]  /*1090*/  LDC.64 R4, c[0x0][0xc88] ;  /* 0x00032200ff047b82 */ /* 0x00fe220000000a00 */
[----:B------:R-:W-:Y:S01]  /*10a0*/  ULDC.64 UR12, c[0x0][0x208] ;  /* 0x00008200000c7ab9 */ /* 0x000fe20000000a00 */
[----:B------:R-:W-:Y:S01]  /*10b0*/  ULDC.64 UR8, c[0x0][0xa28] ;  /* 0x00028a0000087ab9 */ /* 0x000fe20000000a00 */
[----:B------:R-:W-:Y:S01]  /*10c0*/  ULDC.64 UR10, c[0x0][0xa20] ;  /* 0x00028800000a7ab9 */ /* 0x000fe20000000a00 */
[----:B0-----:R-:W-:-:S06]  /*10d0*/  IMAD.WIDE R4, R7, 0x4, R4 ;  /* 0x0000000407047825 */ /* 0x001fcc00078e0204 */
        /* <DEDUP_REMOVED lines=14> */
[----:B------:R-:W-:Y:S01]  /*11c0*/  IMAD.U32 R4, RZ, RZ, UR8 ;  /* 0x00000008ff047e24 */ /* 0x000fe2000f8e00ff */
[----:B------:R-:W-:Y:S02]  /*11d0*/  STL [R1+0xc], R0 ;  /* 0x00000c0001007387 */ /* 0x000fe40000100800 */
[----:B------:R-:W-:Y:S01]  /*11e0*/  @UP1 ULEA.HI.X UR11, UR4, UR11, UR7, 0x2, UP0 ;  /* 0x0000000b040b1291 */ /* 0x000fe200080f1407 */
[----:B------:R-:W-:Y:S01]  /*11f0*/  IMAD.U32 R5, RZ, RZ, UR9 ;  /* 0x00000009ff057e24 */ /* 0x000fe2000f8e00ff */
[----:B------:R0:W-:Y:S01]  /*1200*/  STL [R1+0x14], R3 ;  /* 0x0000140301007387 */ /* 0x0001e20000100800 */
[----:B------:R-:W-:Y:S01]  /*1210*/  IMAD.U32 R6, RZ, RZ, UR10 ;  /* 0x0000000aff067e24 */ /* 0x000fe2000f8e00ff */
[----:B------:R-:W-:Y:S01]  /*1220*/  ULDC.64 UR8, c[0x0][0x418] ;  /* 0x0001060000087ab9 */ /* 0x000fe20000000a00 */
[----:B------:R-:W-:Y:S01]  /*1230*/  ULDC UR4, c[0x0][0x424] ;  /* 0x0001090000047ab9 */ /* 0x000fe20000000800 */
[----:B------:R-:W-:Y:S01]  /*1240*/  IMAD.U32 R7, RZ, RZ, UR11 ;  /* 0x0000000bff077e24 */ /* 0x000fe2000f8e00ff */
[----:B------:R-:W2:Y:S01]  /*1250*/  @P0 LDG.E R4, desc[UR12][R4.64] ;  /* 0x0000000c04040981 */ /* 0x000ea2000c1e1900 */
[----:B------:R-:W-:-:S03]  /*1260*/  ULDC UR7, c[0x0][0x2f0] ;  /* 0x0000bc0000077ab9 */ /* 0x000fc60000000800 */
[----:B------:R-:W3:Y:S01]  /*1270*/  @P1 LDG.E R6, desc[UR12][R6.64] ;  /* 0x0000000c06061981 */ /* 0x000ee2000c1e1900 */
[----:B0-----:R-:W-:Y:S01]  /*1280*/  IMAD.U32 R3, RZ, RZ, UR6 ;  /* 0x00000006ff037e24 */ /* 0x001fe2000f8e00ff */
[----:B------:R-:W-:Y:S02]  /*1290*/  UISETP.NE.U32.AND UP0, UPT, UR8, URZ, UPT ;  /* 0x0000003f0800728c */ /* 0x000fe4000bf05070 */
[----:B------:R-:W-:Y:S02]  /*12a0*/  ULOP3.LUT UR6, UR5, 0xffff, URZ, 0xc0, !UPT ;  /* 0x0000ffff05067892 */ /* 0x000fe4000f8ec03f */
[----:B------:R0:W-:Y:S01]  /*12b0*/  STL [R1], R3 ;  /* 0x0000000301007387 */ /* 0x0001e20000100800 */
[----:B------:R-:W-:Y:S01]  /*12c0*/  UISETP.NE.AND.EX UP0, UPT, UR9, URZ, UPT, UP0 ;  /* 0x0000003f0900728c */ /* 0x000fe2000bf05300 */
[----:B------:R-:W-:Y:S02]  /*12d0*/  UMOV UR48, URZ ;  /* 0x0000003f00307c82 */ /* 0x000fe40008000000 */
[----:B------:R-:W-:Y:S01]  /*12e0*/  IMAD.U32 R222, RZ, RZ, UR6 ;  /* 0x00000006ffde7e24 */ /* 0x000fe2000f8e00ff */
[----:B------:R-:W-:-:S02]  /*12f0*/  USEL UR4, UR4, 0x1, UP0 ;  /* 0x0000000104047887 */ /* 0x000fc40008000000 */
[----:B------:R-:W-:Y:S02]  /*1300*/  ULOP3.LUT UR6, UR5, 0xff0000, URZ, 0xc0, !UPT ;  /* 0x00ff000005067892 */ /* 0x000fe4000f8ec03f */
[----:B------:R-:W-:Y:S02]  /*1310*/  UIMAD UR4, UR4, UR7, URZ ;  /* 0x00000007040472a4 */ /* 0x000fe4000f8e023f */
[----:B------:R-:W-:Y:S01]  /*1320*/  ULOP3.LUT UR7, UR5, 0xff000000, URZ, 0xc0, !UPT ;  /* 0xff00000005077892 */ /* 0x000fe2000f8ec03f */
[----:B--2---:R-:W-:-:S04]  /*1330*/  @P0 R2UR UR48, R4 ;  /* 0x00000000043002ca */ /* 0x004fc800000e0000 */
        /* <DEDUP_REMOVED lines=17> */
.L_x_6416:
        /* <DEDUP_REMOVED lines=52> */
.L_x_6417:
[----:B------:R-:W-:Y:S01]  /*1790*/  R2UR UR5, R221 ;  /* 0x00000000dd0572ca */ /* 0x000fe200000e0000 */
[----:B------:R-:W-:Y:S01]  /*17a0*/  IMAD.U32 R0, RZ, RZ, UR9 ;  /* 0x00000009ff007e24 */ /* 0x000fe2000f8e00ff */
[----:B------:R-:W-:Y:S01]  /*17b0*/  PLOP3.LUT P0, PT, PT, PT, PT, 0x80, 0x0 ;  /* 0x000000000000781c */ /* 0x000fe20003f0f070 */
[----:B------:R-:W-:Y:S01]  /*17c0*/  IMAD.U32 R3, RZ, RZ, UR4 ;  /* 0x00000004ff037e24 */ /* 0x000fe2000f8e00ff */
        /* <DEDUP_REMOVED lines=9> */
[----:B------:R-:W-:Y:S01]  /*1860*/  UIMAD UR5, UR5, UR4, URZ ;  /* 0x00000004050572a4 */ /* 0x000fe2000f8e023f */
[----:B------:R-:W-:-:S02]  /*1870*/  CS2R R68, SRZ ;  /* 0x0000000000447805 */ /* 0x000fc4000001ff00 */
[----:B------:R-:W-:Y:S02]  /*1880*/  CS2R R66, SRZ ;  /* 0x0000000000427805 */ /* 0x000fe4000001ff00 */
[----:B------:R-:W-:Y:S02]  /*1890*/  CS2R R64, SRZ ;  /* 0x0000000000407805 */ /* 0x000fe4000001ff00 */
[----:B------:R-:W-:Y:S02]  /*18a0*/  CS2R R62, SRZ ;  /* 0x00000000003e7805 */ /* 0x000fe4000001ff00 */
[----:B------:R-:W-:Y:S02]  /*18b0*/  CS2R R60, SRZ ;  /* 0x00000000003c7805 */ /* 0x000fe4000001ff00 */
[----:B------:R-:W-:Y:S01]  /*18c0*/  VIADDMNMX R3, R3, UR5, R0, PT ;  /* 0x0000000503037c46 */ /* 0x000fe2000b800100 */
[----:B------:R-:W-:Y:S01]  /*18d0*/  IMAD.U32 R18, RZ, RZ, UR5 ;  /* 0x00000005ff127e24 */ /* 0x000fe2000f8e00ff */
[----:B------:R-:W-:Y:S01]  /*18e0*/  CS2R R58, SRZ ;  /* 0x00000000003a7805 */ /* 0x000fe2000001ff00 */
[----:B------:R-:W-:Y:S01]  /*18f0*/  IMAD.MOV.U32 R0, RZ, RZ, RZ ;  /* 0x000000ffff007224 */ /* 0x000fe200078e00ff */
[----:B------:R-:W-:Y:S01]  /*1900*/  R2UR UR49, R3 ;  /* 0x00000000033172ca */ /* 0x000fe200000e0000 */
        /* <DEDUP_REMOVED lines=19> */
[----:B------:R-:W-:-:S11]  /*1a40*/  CS2R R20, SRZ ;  /* 0x0000000000147805 */ /* 0x000fd6000001ff00 */
[----:B------:R-:W-:Y:S05]  /*1a50*/  @!P1 BRA `(.L_x_6418) ;  /* 0x000000a800fc9947 */ /* 0x000fea0003800000 */
        /* <DEDUP_REMOVED lines=37> */
.L_x_6419:
[----:B------:R-:W2:Y:S04]  /*1cb0*/  LDL R20, [R1+0x10] ;  /* 0x0000100001147983 */ /* 0x000ea80000100800 */
[----:B------:R-:W3:Y:S01]  /*1cc0*/  LDL R21, [R1+0x68] ;  /* 0x0000680001157983 */ /* 0x000ee20000100800 */
[----:B------:R-:W0:Y:S01]  /*1cd0*/  S2UR UR5, SR_CgaCtaId ;  /* 0x00000000000579c3 */ /* 0x000e220000008800 */
[----:B------:R-:W-:Y:S02]  /*1ce0*/  UMOV UR4, 0x400 ;  /* 0x0000040000047882 */ /* 0x000fe40000000000 */
[----:B0-----:R-:W-:Y:S01]  /*1cf0*/  ULEA UR4, UR5, UR4, 0x18 ;  /* 0x0000000405047291 */ /* 0x001fe2000f8ec03f */
[----:B------:R-:W-:Y:S01]  /*1d00*/  BSSY B0, `(.L_x_6420) ;  /* 0x000000b000007945 */ /* 0x000fe20003800000 */
[----:B--2---:R-:W-:-:S04]  /*1d10*/  LEA.HI R0, R20, R20, RZ, 0x1 ;  /* 0x0000001414007211 */ /* 0x004fc800078f08ff */
[----:B------:R-:W-:-:S05]  /*1d20*/  LOP3.LUT R0, R0, 0xfffffffe, RZ, 0xc0, !PT ;  /* 0xfffffffe00007812 */ /* 0x000fca00078ec0ff */
[----:B------:R-:W-:Y:S02]  /*1d30*/  IMAD.IADD R3, R20, 0x1, -R0 ;  /* 0x0000000114037824 */ /* 0x000fe400078e0a00 */
[----:B------:R-:W-:-:S03]  /*1d40*/  IMAD.U32 R0, RZ, RZ, UR4 ;  /* 0x00000004ff007e24 */ /* 0x000fc6000f8e00ff */
[----:B------:R-:W-:-:S04]  /*1d50*/  SHF.L.U32 R3, R3, 0x1f, RZ ;  /* 0x0000001f03037819 */ /* 0x000fc800000006ff */
[----:B------:R-:W0:Y:S01]  /*1d60*/  SYNCS.PHASECHK.TRANS64.TRYWAIT P1, [R0+URZ+0x34800], R3 ;  /* 0x03480003000075a7 */ /* 0x000e22000802017f */
[----:B---3--:R-:W-:-:S13]  /*1d70*/  R2UR UR6, R21 ;  /* 0x00000000150672ca */ /* 0x008fda00000e0000 */
[----:B------:R-:W-:-:S05]  /*1d80*/  IMAD.U32 R4, RZ, RZ, UR6 ;  /* 0x00000006ff047e24 */ /* 0x000fca000f8e00ff */
[----:B------:R-:W-:Y:S01]  /*1d90*/  ISETP.NE.AND P0, PT, R4, 0x3, PT ;  /* 0x000000030400780c */ /* 0x000fe20003f05270 */
[----:B0-----:R-:W-:-:S12]  /*1da0*/  @!P1 BRA `(.L_x_6421) ;  /* 0x0000014000a09947 */ /* 0x001fd80003800000 */
.L_x_6582:
[----:B------:R-:W-:Y:S05]  /*1db0*/  BSYNC B0 ;  /* 0x0000000000007941 */ /* 0x000fea0003800000 */
.L_x_6420:
[----:B------:R-:W-:Y:S05]  /*1dc0*/  @!P0 BRA `(.L_x_6422) ;  /* 0x0000000000048947 */ /* 0x000fea0003800000 */
[----:B------:R-:W-:Y:S01]  /*1dd0*/  BPT.TRAP 0x1 ;  /* 0x000000040000795c */ /* 0x000fe20000300000 */
.L_x_6422:
[----:B------:R-:W-:Y:S01]  /*1de0*/  IMAD R11, R2, 0x8, R0 ;  /* 0x00000008020b7824 */ /* 0x000fe200078e0200 */
[----:B------:R-:W-:-:S04]  /*1df0*/  SHF.L.U32 R4, R16, 0x1f, RZ ;  /* 0x0000001f10047819 */ /* 0x000fc800000006ff */
[----:B------:R1:W2:Y:S01]  /*1e00*/  SYNCS.PHASECHK.TRANS64.TRYWAIT P2, [R11+URZ+0x34830], R4 ;  /* 0x034830040b0075a7 */ /* 0x0002a2000804017f */
[----:B------:R-:W-:Y:S05]  /*1e10*/  @!P0 BRA `(.L_x_6423) ;  /* 0x0000000000048947 */ /* 0x000fea0003800000 */
[----:B------:R-:W-:Y:S01]  /*1e20*/  BPT.TRAP 0x1 ;  /* 0x000000040000795c */ /* 0x000fe20000300000 */
.L_x_6423:
[----:B0-----:R-:W0:Y:S01]  /*1e30*/  S2R R3, SR_TID.X ;  /* 0x0000000000037919 */ /* 0x001e220000002100 */
[----:B------:R-:W-:Y:S01]  /*1e40*/  IMAD.MOV.U32 R87, RZ, RZ, RZ ;  /* 0x000000ffff577224 */ /* 0x000fe200078e00ff */
[----:B0-----:R-:W-:Y:S01]  /*1e50*/  LOP3.LUT P1, RZ, R3, 0x7f, RZ, 0xc0, !PT ;  /* 0x0000007f03ff7812 */ /* 0x001fe2000782c0ff */
[----:B--2---:R-:W-:-:S12]  /*1e60*/  @P2 BRA `(.L_x_6424) ;  /* 0x0000000000082947 */ /* 0x004fd80003800000 */
[----:B------:R-:W0:Y:S02]  /*1e70*/  SYNCS.PHASECHK.TRANS64.TRYWAIT P2, [R11+URZ+0x34830], R4 ;  /* 0x034830040b0075a7 */ /* 0x000e24000804017f */
[----:B0-----:R-:W-:Y:S05]  /*1e80*/  @!P2 BRA `(.L_x_6425) ;  /* 0x00000140007ca947 */ /* 0x001fea0003800000 */
.L_x_6424:
[----:B------:R-:W-:Y:S05]  /*1e90*/  WARPSYNC.ALL ;  /* 0x0000000000007948 */ /* 0x000fea0003800000 */
[----:B------:R-:W-:Y:S01]  /*1ea0*/  R2UR UR4, R0 ;  /* 0x00000000000472ca */ /* 0x000fe200000e0000 */
[----:B------:R-:W2:Y:S01]  /*1eb0*/  LDL R10, [R1+0x4] ;  /* 0x00000400010a7983 */ /* 0x000ea20000100800 */
[----:B------:R-:W-:Y:S01]  /*1ec0*/  R2UR UR6, R2 ;  /* 0x00000000020672ca */ /* 0x000fe200000e0000 */
[----:B------:R-:W-:Y:S01]  /*1ed0*/  WARPGROUP.ARRIVE ;  /* 0x00000000000079c5 */ /* 0x000fe20000000000 */
        /* <DEDUP_REMOVED lines=9> */
[----:B------:R-:W-:Y:S01]  /*1f70*/  UIADD3 UR4, UR4, 0x1e400, URZ ;  /* 0x0001e40004047890 */ /* 0x000fe2000fffe03f */
[----:B------:R-:W-:Y:S01]  /*1f80*/  IMAD.U32 R12, RZ, RZ, UR48 ;  /* 0x00000030ff0c7e24 */ /* 0x000fe2000f8e00ff */
[----:B------:R-:W-:Y:S01]  /*1f90*/  UMOV UR41, 0x40000040 ;  /* 0x4000004000297882 */ /* 0x000fe20000000000 */
[----:B------:R-:W-:Y:S01]  /*1fa0*/  UMOV UR43, 0x40000040 ;  /* 0x40000040002b7882 */ /* 0x000fe20000000000 */
[----:B------:R-:W-:Y:S01]  /*1fb0*/  USHF.R.U32.HI UR4, URZ, 0x4, UR4 ;  /* 0x000000043f047899 */ /* 0x000fe20008011604 */
[----:B------:R-:W-:Y:S01]  /*1fc0*/  IMAD.U32 R9, RZ, RZ, UR41 ;  /* 0x00000029ff097e24 */ /* 0x000fe2000f8e00ff */
[----:B------:R-:W-:Y:S01]  /*1fd0*/  UMOV UR47, 0x40000040 ;  /* 0x40000040002f7882 */ /* 0x000fe20000000000 */
[----:B------:R-:W-:Y:S01]  /*1fe0*/  IMAD.U32 R21, RZ, RZ, UR49 ;  /* 0x00000031ff157e24 */ /* 0x000fe2000f8e00ff */
[----:B------:R-:W-:Y:S01]  /*1ff0*/  ULOP3.LUT UR4, UR4, 0x3fff, URZ, 0xc0, !UPT ;  /* 0x00003fff04047892 */ /* 0x000fe2000f8ec03f */
[----:B------:R-:W-:Y:S01]  /*2000*/  P2R R15, PR, RZ, 0x2 ;  /* 0x00000002ff0f7803 */ /* 0x000fe20000000000 */
[----:B------:R-:W-:Y:S01]  /*2010*/  UIADD3 UR61, UR49, -0x2, URZ ;  /* 0xfffffffe313d7890 */ /* 0x000fe2000fffe03f */
[----:B------:R-:W-:Y:S01]  /*2020*/  P2R R13, PR, RZ, 0x1 ;  /* 0x00000001ff0d7803 */ /* 0x000fe20000000000 */
[----:B------:R-:W-:Y:S01]  /*2030*/  ULOP3.LUT UR5, UR4, 0x10000, URZ, 0xfc, !UPT ;  /* 0x0001000004057892 */ /* 0x000fe2000f8efc3f */
[----:B------:R-:W-:Y:S01]  /*2040*/  R2UR UR50, R18 ;  /* 0x00000000123272ca */ /* 0x000fe200000e0000 */
[----:B------:R-:W-:Y:S01]  /*2050*/  ULOP3.LUT UR4, UR36, 0x10000, URZ, 0xfc, !UPT ;  /* 0x0001000024047892 */ /* 0x000fe2000f8efc3f */
[----:B------:R-:W-:Y:S01]  /*2060*/  IMAD.MOV.U32 R86, RZ, RZ, R87 ;  /* 0x000000ffff567224 */ /* 0x000fe200078e0057 */
[----:B------:R-:W-:-:S02]  /*2070*/  UIMAD UR6, UR6, 0xb00, UR5 ;  /* 0x00000b00060678a4 */ /* 0x000fc4000f8e0205 */
[----:B------:R-:W-:Y:S01]  /*2080*/  IMAD.U32 R3, RZ, RZ, UR5 ;  /* 0x00000005ff037e24 */ /* 0x000fe2000f8e00ff */
[----:B------:R-:W-:Y:S01]  /*2090*/  UMOV UR5, 0x40000040 ;  /* 0x4000004000057882 */ /* 0x000fe20000000000 */
[----:B------:R-:W-:Y:S01]  /*20a0*/  UIADD3 UR18, UR6, 0x80, URZ ;  /* 0x0000008006127890 */ /* 0x000fe2000fffe03f */
[----:B------:R-:W-:Y:S01]  /*20b0*/  UMOV UR16, UR4 ;  /* 0x0000000400107c82 */ /* 0x000fe20008000000 */
[----:B------:R-:W-:Y:S01]  /*20c0*/  UMOV UR17, UR5 ;  /* 0x0000000500117c82 */ /* 0x000fe20008000000 */
[----:B------:R-:W-:Y:S02]  /*20d0*/  UIADD3 UR10, UR6, 0x100, URZ ;  /* 0x00000100060a7890 */ /* 0x000fe4000fffe03f */
[----:B------:R-:W-:Y:S01]  /*20e0*/  HGMMA.64x16x16.F32.BF16 R112, gdesc[UR4], RZ, !UPT, gsb0 ;  /* 0x00200000047079f0 */ /* 0x000fe2000c0018ff */
[----:B------:R-:W-:Y:S01]  /*20f0*/  UMOV UR8, UR4 ;  /* 0x0000000400087c82 */ /* 0x000fe20008000000 */
[----:B------:R-:W-:Y:S01]  /*2100*/  UMOV UR9, UR5 ;  /* 0x0000000500097c82 */ /* 0x000fe20008000000 */
[----:B------:R-:W-:Y:S01]  /*2110*/  UIADD3 UR14, UR6, 0x180, URZ ;  /* 0x00000180060e7890 */ /* 0x000fe2000fffe03f */
        /* <DEDUP_REMOVED lines=17> */
[----:B------:R-:W-:-:S02]  /*2230*/  UIADD3 UR7, UR4, 0x2, URZ ;  /* 0x0000000204077890 */ /* 0x000fc4000fffe03f */
[----:B------:R-:W-:Y:S02]  /*2240*/  UIADD3 UR46, UR6, 0x684, URZ ;  /* 0x00000684062e7890 */ /* 0x000fe4000fffe03f */
[----:B------:R-:W-:-:S03]  /*2250*/  UISETP.GE.AND UP0, UPT, UR61, UR50, UPT ;  /* 0x000000323d00728c */ /* 0x000fc6000bf06270 */
[----:B------:R-:W-:Y:S01]  /*2260*/  UMOV UR40, UR7 ;  /* 0x0000000700287c82 */ /* 0x000fe20008000000 */
[----:B------:R-:W-:Y:S01]  /*2270*/  UIADD3 UR7, UR4, 0x4, URZ ;  /* 0x0000000404077890 */ /* 0x000fe2000fffe03f */
[----:B------:R-:W-:Y:S01]  /*2280*/  IMAD.U32 R8, RZ, RZ, UR40 ;  /* 0x00000028ff087e24 */ /* 0x000fe2000f8e00ff */
        /* <DEDUP_REMOVED lines=26> */
[----:B------:R-:W-:Y:S01]  /*2430*/  UIADD3 UR18, UR6, 0x82, URZ ;  /* 0x0000008206127890 */ /* 0x000fe2000fffe03f */
[----:B------:R-:W-:Y:S01]  /*2440*/  UMOV UR16, UR40 ;  /* 0x0000002800107c82 */ /* 0x000fe20008000000 */
[----:B------:R-:W-:Y:S01]  /*2450*/  UMOV UR17, UR41 ;  /* 0x0000002900117c82 */ /* 0x000fe20008000000 */
[----:B------:R-:W-:Y:S01]  /*2460*/  UMOV UR19, 0x40000040 ;  /* 0x4000004000137882 */ /* 0x000fe20000000000 */
[----:B--2---:R-:W-:-:S05]  /*2470*/  IADD3 R12, R12, 0xb0, -R10 ;  /* 0x000000b00c0c7810 */ /* 0x004fca0007ffe80a */
        /* <DEDUP_REMOVED lines=82> */
[----:B------:R-:W-:Y:S01]  /*29a0*/  UMOV UR40, UR16 ;  /* 0x0000001000287c82 */ /* 0x000fe20008000000 */
[----:B------:R-:W-:Y:S01]  /*29b0*/  UMOV UR41, UR17 ;  /* 0x0000001100297c82 */ /* 0x000fe20008000000 */
[----:B------:R-:W-:Y:S01]  /*29c0*/  IMAD.U32 R6, RZ, RZ, UR16 ;  /* 0x00000010ff067e24 */ /* 0x000fe2000f8e00ff */
[----:B------:R-:W-:Y:S01]  /*29d0*/  UMOV UR12, UR40 ;  /* 0x00000028000c7c82 */ /* 0x000fe20008000000 */
[----:B------:R-:W-:Y:S01]  /*29e0*/  IMAD.U32 R7, RZ, RZ, UR17 ;  /* 0x00000011ff077e24 */ /* 0x000fe2000f8e00ff */
[----:B------:R-:W-:Y:S01]  /*29f0*/  UMOV UR13, UR41 ;  /* 0x00000029000d7c82 */ /* 0x000fe20008000000 */
        /* <DEDUP_REMOVED lines=79> */
[----:B01----:R-:W-:Y:S01]  /*2ef0*/  IMAD.U32 R4, RZ, RZ, UR16 ;  /* 0x00000010ff047e24 */ /* 0x003fe2000f8e00ff */
        /* <DEDUP_REMOVED lines=373> */
[----:B------:R-:W-:Y:S02]  /*4650*/  FSEL R101, R101, -INF , P5 ;  /* 0xff80000065657808 */ /* 0x000fe40002800000 */
[----:B------:R-:W-:-:S02]  /*4660*/  ISETP.GT.AND P2, PT, R12, 0x30, PT ;  /* 0x000000300c00780c */ /* 0x000fc40003f44270 */
[----:B------:R-:W-:Y:S02]  /*4670*/  FMNMX.FTZ R10, R100, R21, !PT ;  /* 0x00000015640a7209 */ /* 0x000fe40007810000 */
[----:B------:R-:W-:Y:S02]  /*4680*/  FSEL R99, R99, -INF , P3 ;  /* 0xff80000063637808 */ /* 0x000fe40001800000 */
        /* <DEDUP_REMOVED lines=63> */
[----:B------:R-:W-:Y:S02]  /*4a80*/  FMNMX.FTZ R21, R69, R10, !PT ;  /* 0x0000000a45157209 */ /* 0x000fe40007810000 */
        /* <DEDUP_REMOVED lines=17> */
[----:B------:R-:W-:Y:S02]  /*4ba0*/  FSEL R58, R58, -INF , P2 ;  /* 0xff8000003a3a7808 */ /* 0x000fe40001000000 */
[----:B------:R-:W-:Y:S02]  /*4bb0*/  ISETP.GT.AND P2, PT, R12, 0x71, PT ;  /* 0x000000710c00780c */ /* 0x000fe40003f44270 */
[----:B------:R-:W-:Y:S02]  /*4bc0*/  FMNMX.FTZ R21, R61, R10, !PT ;  /* 0x0000000a3d157209 */ /* 0x000fe40007810000 */
[----:B------:R-:W-:-:S02]  /*4bd0*/  FSEL R59, R59, -INF , P6 ;  /* 0xff8000003b3b7808 */ /* 0x000fc40003000000 */
[----:B------:R-:W-:Y:S02]  /*4be0*/  ISETP.GT.AND P6, PT, R12, 0x78, PT ;  /* 0x000000780c00780c */ /* 0x000fe40003fc4270 */
        /* <DEDUP_REMOVED lines=10> */
[----:B------:R-:W-:Y:S01]  /*4c90*/  UMOV UR22, UR7 ;  /* 0x0000000700167c82 */ /* 0x000fe20008000000 */
[----:B------:R-:W-:Y:S01]  /*4ca0*/  UMOV UR23, 0x40000040 ;  /* 0x4000004000177882 */ /* 0x000fe20000000000 */
[----:B------:R-:W-:Y:S02]  /*4cb0*/  FSEL R52, R52, -INF , P6 ;  /* 0xff80000034347808 */ /* 0x000fe40003000000 */
[----:B------:R-:W-:Y:S02]  /*4cc0*/  FMNMX.FTZ R21, R49, R10, !PT ;  /* 0x0000000a31157209 */ /* 0x000fe40007810000 */
[----:B------:R-:W-:-:S02]  /*4cd0*/  FSEL R53, R53, -INF , P5 ;  /* 0xff80000035357808 */ /* 0x000fc40002800000 */
[----:B------:R-:W-:Y:S02]  /*4ce0*/  FMNMX.FTZ R10, R52, R21, !PT ;  /* 0x00000015340a7209 */ /* 0x000fe40007810000 */
[----:B------:R-:W-:Y:S02]  /*4cf0*/  FSEL R50, R50, -INF , P3 ;  /* 0xff80000032327808 */ /* 0x000fe40001800000 */
[C---:B------:R-:W-:Y:S02]  /*4d00*/  ISETP.GT.AND P3, PT, R12.reuse, 0x81, PT ;  /* 0x000000810c00780c */ /* 0x040fe40003f64270 */
[----:B------:R-:W-:Y:S02]  /*4d10*/  FMNMX.FTZ R21, R53, R10, !PT ;  /* 0x0000000a35157209 */ /* 0x000fe40007810000 */
[----:B------:R-:W-:Y:S02]  /*4d20*/  FSEL R51, R51, -INF , P2 ;  /* 0xff80000033337808 */ /* 0x000fe40001000000 */
[----:B------:R-:W-:-:S02]  /*4d30*/  ISETP.GT.AND P2, PT, R12, 0x88, PT ;  /* 0x000000880c00780c */ /* 0x000fc40003f44270 */
        /* <DEDUP_REMOVED lines=15> */
[----:B------:R-:W-:-:S02]  /*4e30*/  FMNMX.FTZ R21, R44, R21, !PT ;  /* 0x000000152c157209 */ /* 0x000fc40007810000 */
[----:B------:R-:W-:Y:S02]  /*4e40*/  ISETP.GT.AND P1, PT, R12, 0x91, PT ;  /* 0x000000910c00780c */ /* 0x000fe40003f24270 */
[----:B------:R-:W-:Y:S02]  /*4e50*/  FMNMX.FTZ R21, R20, R21, !PT ;  /* 0x0000001514157209 */ /* 0x000fe40007810000 */
[----:B------:R-:W-:Y:S02]  /*4e60*/  FSEL R46, R46, -INF , P2 ;  /* 0xff8000002e2e7808 */ /* 0x000fe40001000000 */
[C---:B------:R-:W-:Y:S02]  /*4e70*/  ISETP.GT.AND P2, PT, R12.reuse, 0x99, PT ;  /* 0x000000990c00780c */ /* 0x040fe40003f44270 */
[----:B------:R-:W-:Y:S02]  /*4e80*/  FSEL R43, R43, -INF , P3 ;  /* 0xff8000002b2b7808 */ /* 0x000fe40001800000 */
[----:B------:R-:W-:-:S02]  /*4e90*/  ISETP.GT.AND P3, PT, R12, 0xa0, PT ;  /* 0x000000a00c00780c */ /* 0x000fc40003f64270 */
[----:B------:R-:W-:Y:S02]  /*4ea0*/  FSEL R42, R42, -INF , P4 ;  /* 0xff8000002a2a7808 */ /* 0x000fe40002000000 */
[----:B------:R-:W-:Y:S02]  /*4eb0*/  ISETP.GT.AND P4, PT, R12, 0xa1, PT ;  /* 0x000000a10c00780c */ /* 0x000fe40003f84270 */
[----:B------:R-:W-:Y:S01]  /*4ec0*/  P2R R45, PR, RZ, 0x2 ;  /* 0x00000002ff2d7803 */ /* 0x000fe20000000000 */
[----:B------:R-:W-:Y:S02]  /*4ed0*/  WARPGROUP.DEPBAR.LE gsb0, 0x0 ;  /* 0x00008000000079c5 */ /* 0x000fe40000010000 */
[----:B------:R-:W-:Y:S01]  /*4ee0*/  WARPGROUP.ARRIVE ;  /* 0x00000000000079c5 */ /* 0x000fe20000000000 */
[----:B------:R-:W-:Y:S02]  /*4ef0*/  FSEL R32, R32, -INF , P0 ;  /* 0xff80000020207808 */ /* 0x000fe40000000000 */
[----:B------:R-:W-:-:S02]  /*4f00*/  ISETP.GT.AND P0, PT, R12, 0x98, PT ;  /* 0x000000980c00780c */ /* 0x000fc40003f04270 */
[----:B------:R-:W-:Y:S01]  /*4f10*/  FSEL R80, R33, -INF , P1 ;  /* 0xff80000021507808 */ /* 0x000fe20000800000 */
[----:B------:R-:W-:Y:S01]  /*4f20*/  HGMMA.64x16x16.F32.BF16 R24, gdesc[UR20], R24, gsb0 ;  /* 0x00200000141879f0 */ /* 0x000fe20008001818 */
[----:B------:R-:W-:Y:S02]  /*4f30*/  FMNMX.FTZ R21, R32, R21, !PT ;  /* 0x0000001520157209 */ /* 0x000fe40007810000 */
[----:B------:R-:W-:Y:S02]  /*4f40*/  FSEL R81, R36, -INF , P0 ;  /* 0xff80000024517808 */ /* 0x000fe40000000000 */
[----:B------:R-:W-:Y:S02]  /*4f50*/  FMNMX.FTZ R10, R80, R21, !PT ;  /* 0x00000015500a7209 */ /* 0x000fe40007810000 */
[----:B------:R-:W-:Y:S02]  /*4f60*/  FSEL R84, R37, -INF , P2 ;  /* 0xff80000025547808 */ /* 0x000fe40001000000 */
[----:B------:R-:W-:-:S02]  /*4f70*/  FMNMX.FTZ R21, R81, R10, !PT ;  /* 0x0000000a51157209 */ /* 0x000fc40007810000 */
[----:B------:R-:W-:Y:S02]  /*4f80*/  P2R R33, PR, RZ, 0x4 ;  /* 0x00000004ff217803 */ /* 0x000fe40000000000 */
[----:B------:R-:W-:Y:S02]  /*4f90*/  FMNMX.FTZ R21, R84, R21, !PT ;  /* 0x0000001554157209 */ /* 0x000fe40007810000 */
[----:B------:R-:W-:Y:S02]  /*4fa0*/  P2R R41, PR, RZ, 0x1 ;  /* 0x00000001ff297803 */ /* 0x000fe40000000000 */
[C---:B------:R-:W-:Y:S02]  /*4fb0*/  ISETP.GT.AND P0, PT, R12.reuse, 0x89, PT ;  /* 0x000000890c00780c */ /* 0x040fe40003f04270 */
[----:B------:R-:W-:Y:S02]  /*4fc0*/  ISETP.GT.AND P1, PT, R12, 0x90, PT ;  /* 0x000000900c00780c */ /* 0x000fe40003f24270 */
[----:B------:R-:W-:-:S02]  /*4fd0*/  FSEL R47, R47, -INF , P0 ;  /* 0xff8000002f2f7808 */ /* 0x000fc40000000000 */
[----:B------:R-:W-:Y:S02]  /*4fe0*/  ISETP.NE.AND P0, PT, R41, RZ, PT ;  /* 0x000000ff2900720c */ /* 0x000fe40003f05270 */
[----:B------:R-:W-:Y:S02]  /*4ff0*/  FSEL R34, R34, -INF , P1 ;  /* 0xff80000022227808 */ /* 0x000fe40000800000 */
[----:B------:R-:W-:Y:S02]  /*5000*/  ISETP.NE.AND P1, PT, R45, RZ, PT ;  /* 0x000000ff2d00720c */ /* 0x000fe40003f25270 */
[----:B------:R-:W-:Y:S02]  /*5010*/  FSEL R38, R38, -INF , P0 ;  /* 0xff80000026267808 */ /* 0x000fe40000000000 */
[----:B------:R-:W-:Y:S02]  /*5020*/  FSEL R35, R35, -INF , P1 ;  /* 0xff80000023237808 */ /* 0x000fe40000800000 */
[----:B------:R-:W-:-:S02]  /*5030*/  ISETP.NE.AND P0, PT, R13, RZ, PT ;  /* 0x000000ff0d00720c */ /* 0x000fc40003f05270 */
[----:B------:R-:W-:-:S13]  /*5040*/  ISETP.NE.AND P1, PT, R15, RZ, PT ;  /* 0x000000ff0f00720c */ /* 0x000fda0003f25270 */
[----:B------:R-:W-:Y:S01]  /*5050*/  @!P1 VIADD R11, R11, 0x34840 ;  /* 0x000348400b0b9836 */ /* 0x000fe20000000000 */
[----:B------:R-:W-:Y:S02]  /*5060*/  WARPGROUP.DEPBAR.LE gsb0, 0x0 ;  /* 0x00008000000079c5 */ /* 0x000fe40000010000 */
[----:B------:R-:W-:Y:S02]  /*5070*/  FSEL R36, R24, -INF , P3 ;  /* 0xff80000018247808 */ /* 0x000fe40001800000 */
        /* <DEDUP_REMOVED lines=9> */
[----:B------:R-:W-:Y:S01]  /*5110*/  @!P1 PRMT R11, RZ, 0x654, R11 ;  /* 0x00000654ff0b9816 */ /* 0x000fe2000000000b */
[----:B------:R-:W0:Y:S03]  /*5120*/  SHFL.BFLY PT, R10, R21, 0x2, 0x1f ;  /* 0x0c401f00150a7f89 */ /* 0x000e2600000e0000 */
[----:B------:R1:W-:Y:S01]  /*5130*/  @!P1 SYNCS.ARRIVE.TRANS64.RED.A1T0 RZ, [R11+URZ], RZ ;  /* 0x000000ff0bff99a7 */ /* 0x0003e2000810043f */
[----:B0-----:R-:W-:-:S05]  /*5140*/  FMNMX.FTZ R25, R21, R10, !PT ;  /* 0x0000000a15197209 */ /* 0x001fca0007810000 */
[----:B------:R-:W0:Y:S02]  /*5150*/  SHFL.BFLY PT, R10, R25, 0x1, 0x1f ;  /* 0x0c201f00190a7f89 */ /* 0x000e2400000e0000 */
[----:B0-----:R-:W-:-:S04]  /*5160*/  FMNMX.FTZ R10, R25, R10, !PT ;  /* 0x0000000a190a7209 */ /* 0x001fc80007810000 */
[C---:B------:R-:W-:Y:S01]  /*5170*/  FSETP.NEU.FTZ.AND P2, PT, R10.reuse, -INF , PT ;  /* 0xff8000000a00780b */ /* 0x040fe20003f5d000 */
[----:B------:R-:W-:-:S05]  /*5180*/  FMUL.FTZ R83, R10, UR11 ;  /* 0x0000000b0a537c20 */ /* 0x000fca0008410000 */
[----:B------:R-:W-:Y:S02]  /*5190*/  FSEL R83, R83, RZ, P2 ;  /* 0x000000ff53537208 */ /* 0x000fe40001000000 */
[----:B------:R-:W-:Y:S02]  /*51a0*/  ISETP.NE.AND P2, PT, R33, RZ, PT ;  /* 0x000000ff2100720c */ /* 0x000fe40003f45270 */
[----:B------:R-:W-:Y:S01]  /*51b0*/  FMNMX.FTZ R33, R114, R115, !PT ;  /* 0x0000007372217209 */ /* 0x000fe20007810000 */
[--C-:B------:R-:W-:Y:S01]  /*51c0*/  FFMA.FTZ R200, R56, UR11, -R83.reuse ;  /* 0x0000000b38c87c23 */ /* 0x100fe20008010853 */
[--C-:B------:R-:W-:Y:S01]  /*51d0*/  FFMA.FTZ R56, R61, UR11, -R83.reuse ;  /* 0x0000000b3d387c23 */ /* 0x100fe20008010853 */
        /* <DEDUP_REMOVED lines=18> */
[----:B------:R-:W0:Y:S01]  /*5300*/  MUFU.EX2 R13, R13 ;  /* 0x0000000d000d7308 */ /* 0x000e220000000800 */
[--C-:B------:R-:W-:Y:S01]  /*5310*/  FFMA.FTZ R25, R109, UR11, -R83.reuse ;  /* 0x0000000b6d197c23 */ /* 0x100fe20008010853 */
[--C-:B------:R-:W-:Y:S01]  /*5320*/  FFMA.FTZ R27, R49, UR11, -R83.reuse ;  /* 0x0000000b311b7c23 */ /* 0x100fe20008010853 */
[----:B------:R-:W-:Y:S01]  /*5330*/  FMNMX.FTZ R37, R111, R12, !PT ;  /* 0x0000000c6f257209 */ /* 0x000fe20007810000 */
[--C-:B------:R-:W-:Y:S01]  /*5340*/  FFMA.FTZ R49, R14, UR11, -R83.reuse ;  /* 0x0000000b0e317c23 */ /* 0x100fe20008010853 */
[--C-:B------:R-:W-:Y:S01]  /*5350*/  FFMA.FTZ R184, R96, UR11, -R83.reuse ;  /* 0x0000000b60b87c23 */ /* 0x100fe20008010853 */
[--C-:B------:R-:W-:Y:S01]  /*5360*/  FFMA.FTZ R29, R97, UR11, -R83.reuse ;  /* 0x0000000b611d7c23 */ /* 0x100fe20008010853 */
[----:B------:R-:W-:Y:S01]  /*5370*/  FMNMX.FTZ R12, R98, R37, !PT ;  /* 0x00000025620c7209 */ /* 0x000fe20007810000 */
[----:B------:R-:W2:Y:S01]  /*5380*/  MUFU.EX2 R178, R178 ;  /* 0x000000b200b27308 */ /* 0x000ea20000000800 */
[--C-:B------:R-:W-:Y:S01]  /*5390*/  FFMA.FTZ R214, R81, UR11, -R83.reuse ;  /* 0x0000000b51d67c23 */ /* 0x100fe20008010853 */
[--C-:B------:R-:W-:Y:S01]  /*53a0*/  FFMA.FTZ R186, R100, UR11, -R83.reuse ;  /* 0x0000000b64ba7c23 */ /* 0x100fe20008010853 */
[----:B------:R-:W-:Y:S01]  /*53b0*/  FMNMX.FTZ R41, R99, R12, !PT ;  /* 0x0000000c63297209 */ /* 0x000fe20007810000 */
[--C-:B------:R-:W-:Y:S01]  /*53c0*/  FFMA.FTZ R33, R101, UR11, -R83.reuse ;  /* 0x0000000b65217c23 */ /* 0x100fe20008010853 */
[--C-:B------:R-:W-:Y:S01]  /*53d0*/  FFMA.FTZ R188, R88, UR11, -R83.reuse ;  /* 0x0000000b58bc7c23 */ /* 0x100fe20008010853 */
[--C-:B------:R-:W-:Y:S01]  /*53e0*/  FFMA.FTZ R37, R89, UR11, -R83.reuse ;  /* 0x0000000b59257c23 */ /* 0x100fe20008010853 */
[----:B------:R-:W-:Y:S01]  /*53f0*/  FMNMX.FTZ R12, R102, R41, !PT ;  /* 0x00000029660c7209 */ /* 0x000fe20007810000 */
[----:B------:R-:W3:Y:S01]  /*5400*/  MUFU.EX2 R15, R15 ;  /* 0x0000000f000f7308 */ /* 0x000ee20000000800 */
[--C-:B------:R-:W-:Y:S01]  /*5410*/  FFMA.FTZ R192, R72, UR11, -R83.reuse ;  /* 0x0000000b48c07c23 */ /* 0x100fe20008010853 */
[--C-:B------:R-:W-:Y:S01]  /*5420*/  FFMA.FTZ R194, R76, UR11, -R83.reuse ;  /* 0x0000000b4cc27c23 */ /* 0x100fe20008010853 */
[----:B------:R-:W-:Y:S01]  /*5430*/  FMNMX.FTZ R41, R103, R12, !PT ;  /* 0x0000000c67297209 */ /* 0x000fe20007810000 */
[--C-:B------:R-:W-:Y:S01]  /*5440*/  FFMA.FTZ R196, R64, UR11, -R83.reuse ;  /* 0x0000000b40c47c23 */ /* 0x100fe20008010853 */
[--C-:B------:R-:W-:Y:S01]  /*5450*/  FFMA.FTZ R65, R65, UR11, -R83.reuse ;  /* 0x0000000b41417c23 */ /* 0x100fe20008010853 */
[--C-:B------:R-:W-:Y:S01]  /*5460*/  FFMA.FTZ R198, R68, UR11, -R83.reuse ;  /* 0x0000000b44c67c23 */ /* 0x100fe20008010853 */
[----:B------:R-:W-:Y:S01]  /*5470*/  FMNMX.FTZ R12, R90, R41, !PT ;  /* 0x000000295a0c7209 */ /* 0x000fe20007810000 */
[----:B------:R-:W4:Y:S01]  /*5480*/  MUFU.EX2 R180, R180 ;  /* 0x000000b400b47308 */ /* 0x000f220000000800 */
[--C-:B------:R-:W-:Y:S01]  /*5490*/  FFMA.FTZ R41, R93, UR11, -R83.reuse ;  /* 0x0000000b5d297c23 */ /* 0x100fe20008010853 */
[--C-:B------:R-:W-:Y:S01]  /*54a0*/  FFMA.FTZ R69, R69, UR11, -R83.reuse ;  /* 0x0000000b45457c23 */ /* 0x100fe20008010853 */
[----:B------:R-:W-:Y:S01]  /*54b0*/  FMNMX.FTZ R45, R91, R12, !PT ;  /* 0x0000000c5b2d7209 */ /* 0x000fe20007810000 */
[--C-:B------:R-:W-:Y:S01]  /*54c0*/  FFMA.FTZ R57, R57, UR11, -R83.reuse ;  /* 0x0000000b39397c23 */ /* 0x100fe20008010853 */
[--C-:B------:R-:W-:Y:S01]  /*54d0*/  FFMA.FTZ R208, R40, UR11, -R83.reuse ;  /* 0x0000000b28d07c23 */ /* 0x100fe20008010853 */
[--C-:B------:R-:W-:Y:S01]  /*54e0*/  FFMA.FTZ R210, R44, UR11, -R83.reuse ;  /* 0x0000000b2cd27c23 */ /* 0x100fe20008010853 */
[----:B------:R-:W-:Y:S01]  /*54f0*/  FMNMX.FTZ R12, R94, R45, !PT ;  /* 0x0000002d5e0c7209 */ /* 0x000fe20007810000 */
[----:B------:R-:W5:Y:S01]  /*5500*/  MUFU.EX2 R21, R21 ;  /* 0x0000001500157308 */ /* 0x000f620000000800 */
[--C-:B------:R-:W-:Y:S01]  /*5510*/  FFMA.FTZ R212, R32, UR11, -R83.reuse ;  /* 0x0000000b20d47c23 */ /* 0x100fe20008010853 */
[--C-:B------:R-:W-:Y:S01]  /*5520*/  FFMA.FTZ R216, R36, UR11, -R83.reuse ;  /* 0x0000000b24d87c23 */ /* 0x100fe20008010853 */
[----:B------:R-:W-:Y:S01]  /*5530*/  FMNMX.FTZ R45, R95, R12, !PT ;  /* 0x0000000c5f2d7209 */ /* 0x000fe20007810000 */
[--C-:B------:R-:W-:Y:S01]  /*5540*/  FFMA.FTZ R81, R82, UR11, -R83.reuse ;  /* 0x0000000b52517c23 */ /* 0x100fe20008010853 */
[----:B------:R-:W-:Y:S01]  /*5550*/  FFMA.FTZ R218, R28, UR11, -R83 ;  /* 0x0000000b1cda7c23 */ /* 0x000fe20008010853 */
[----:B------:R-:W-:Y:S01]  /*5560*/  IMAD.MOV.U32 R82, RZ, RZ, R87 ;  /* 0x000000ffff527224 */ /* 0x000fe200078e0057 */
[----:B------:R-:W-:Y:S01]  /*5570*/  FMNMX.FTZ R12, R74, R45, !PT ;  /* 0x0000002d4a0c7209 */ /* 0x000fe20007810000 */
[----:B------:R-:W-:Y:S01]  /*5580*/  FFMA.FTZ R45, R73, UR11, -R83 ;  /* 0x0000000b492d7c23 */ /* 0x000fe20008010853 */
[----:B------:R-:W1:Y:S01]  /*5590*/  MUFU.EX2 R182, R182 ;  /* 0x000000b600b67308 */ /* 0x000e620000000800 */
[--C-:B------:R-:W-:Y:S01]  /*55a0*/  IMAD.MOV.U32 R76, RZ, RZ, R87.reuse ;  /* 0x000000ffff4c7224 */ /* 0x100fe200078e0057 */
[----:B------:R-:W-:Y:S01]  /*55b0*/  FMNMX.FTZ R73, R75, R12, !PT ;  /* 0x0000000c4b497209 */ /* 0x000fe20007810000 */
[----:B------:R-:W-:-:S03]  /*55c0*/  IMAD.MOV.U32 R72, RZ, RZ, R87 ;  /* 0x000000ffff487224 */ /* 0x000fc600078e0057 */
[----:B------:R-:W-:Y:S02]  /*55d0*/  FMNMX.FTZ R12, R78, R73, !PT ;  /* 0x000000494e0c7209 */ /* 0x000fe40007810000 */
[----:B------:R-:W1:Y:S02]  /*55e0*/  MUFU.EX2 R25, R25 ;  /* 0x0000001900197308 */ /* 0x000e640000000800 */
[----:B------:R-:W-:-:S04]  /*55f0*/  FMNMX.FTZ R73, R79, R12, !PT ;  /* 0x0000000c4f497209 */ /* 0x000fc80007810000 */
[----:B------:R-:W-:Y:S01]  /*5600*/  FMNMX.FTZ R12, R66, R73, !PT ;  /* 0x00000049420c7209 */ /* 0x000fe20007810000 */
[----:B------:R-:W-:Y:S01]  /*5610*/  FFMA.FTZ R73, R77, UR11, -R83 ;  /* 0x0000000b4d497c23 */ /* 0x000fe20008010853 */
[----:B------:R-:W1:Y:S02]  /*5620*/  MUFU.EX2 R184, R184 ;  /* 0x000000b800b87308 */ /* 0x000e640000000800 */
[----:B------:R-:W-:-:S04]  /*5630*/  FMNMX.FTZ R77, R67, R12, !PT ;  /* 0x0000000c434d7209 */ /* 0x000fc80007810000 */
[----:B------:R-:W-:Y:S02]  /*5640*/  FMNMX.FTZ R12, R70, R77, !PT ;  /* 0x0000004d460c7209 */ /* 0x000fe40007810000 */
[----:B------:R-:W1:Y:S02]  /*5650*/  MUFU.EX2 R29, R29 ;  /* 0x0000001d001d7308 */ /* 0x000e640000000800 */
        /* <DEDUP_REMOVED lines=21> */
[----:B------:R-:W-:Y:S01]  /*57b0*/  MUFU.EX2 R192, R192 ;  /* 0x000000c000c07308 */ /* 0x000fe20000000800 */
[----:B------:R-:W-:Y:S01]  /*57c0*/  IMAD.MOV.U32 R84, RZ, RZ, R87 ;  /* 0x000000ffff547224 */ /* 0x000fe200078e0057 */
[----:B------:R-:W-:Y:S02]  /*57d0*/  FMNMX.FTZ R61, R35, R12, !PT ;  /* 0x0000000c233d7209 */ /* 0x000fe40007810000 */
[----:B------:R-:W-:Y:S02]  /*57e0*/  FSEL R12, R39, -INF , P2 ;  /* 0xff800000270c7808 */ /* 0x000fe40001000000 */
[----:B------:R-:W-:Y:S02]  /*57f0*/  FMNMX.FTZ R61, R38, R61, !PT ;  /* 0x0000003d263d7209 */ /* 0x000fe40007810000 */
[----:B------:R0:W-:Y:S02]  /*5800*/  MUFU.EX2 R39, R56 ;  /* 0x0000003800277308 */ /* 0x0001e40000000800 */
[----:B------:R-:W-:-:S04]  /*5810*/  FMNMX.FTZ R61, R12, R61, !PT ;  /* 0x0000003d0c3d7209 */ /* 0x000fc80007810000 */
[----:B------:R-:W-:Y:S02]  /*5820*/  FMNMX.FTZ R61, R26, R61, !PT ;  /* 0x0000003d1a3d7209 */ /* 0x000fe40007810000 */
[----:B------:R-:W-:Y:S01]  /*5830*/  MUFU.EX2 R45, R45 ;  /* 0x0000002d002d7308 */ /* 0x000fe20000000800 */
[----:B0-----:R-:W-:Y:S01]  /*5840*/  FSEL R56, R31, -INF , P6 ;  /* 0xff8000001f387808 */ /* 0x001fe20003000000 */
[--C-:B------:R-:W-:Y:S01]  /*5850*/  FFMA.FTZ R31, R53, UR11, -R83.reuse ;  /* 0x0000000b351f7c23 */ /* 0x100fe20008010853 */
[----:B------:R-:W-:Y:S01]  /*5860*/  FMNMX.FTZ R61, R48, R61, !PT ;  /* 0x0000003d303d7209 */ /* 0x000fe20007810000 */
[----:B------:R-:W-:-:S03]  /*5870*/  FFMA.FTZ R53, R20, UR11, -R83 ;  /* 0x0000000b14357c23 */ /* 0x000fc60008010853 */
        /* <DEDUP_REMOVED lines=8> */
[--C-:B------:R-:W-:Y:S01]  /*5900*/  FFMA.FTZ R61, R80, UR11, -R83.reuse ;  /* 0x0000000b503d7c23 */ /* 0x100fe20008010853 */
[----:B------:R-:W-:-:S05]  /*5910*/  FFMA.FTZ R83, R24, UR11, -R83 ;  /* 0x0000000b18537c23 */ /* 0x000fca0008010853 */
[----:B------:R-:W-:Y:S01]  /*5920*/  MUFU.EX2 R198, R198 ;  /* 0x000000c600c67308 */ /* 0x000fe20000000800 */
[----:B------:R-:W-:Y:S01]  /*5930*/  IMAD.MOV.U32 R80, RZ, RZ, R87 ;  /* 0x000000ffff507224 */ /* 0x000fe200078e0057 */
[----:B------:R-:W0:Y:S06]  /*5940*/  SHFL.BFLY PT, R85, R52, 0x1, 0x1f ;  /* 0x0c201f0034557f89 */ /* 0x000e2c00000e0000 */
[----:B------:R-:W-:Y:S08]  /*5950*/  MUFU.EX2 R69, R69 ;  /* 0x0000004500457308 */ /* 0x000ff00000000800 */
[----:B------:R-:W-:Y:S08]  /*5960*/  MUFU.EX2 R200, R200 ;  /* 0x000000c800c87308 */ /* 0x000ff00000000800 */
[----:B------:R-:W-:Y:S01]  /*5970*/  MUFU.EX2 R57, R57 ;  /* 0x0000003900397308 */ /* 0x000fe20000000800 */
[----:B0-----:R-:W-:-:S04]  /*5980*/  FMNMX.FTZ R92, R52, R85, !PT ;  /* 0x00000055345c7209 */ /* 0x001fc80007810000 */
[C---:B------:R-:W-:Y:S01]  /*5990*/  FSETP.NEU.FTZ.AND P2, PT, R92.reuse, -INF , PT ;  /* 0xff8000005c00780b */ /* 0x040fe20003f5d000 */
[----:B------:R-:W-:Y:S02]  /*59a0*/  FMUL.FTZ R85, R92, UR11 ;  /* 0x0000000b5c557c20 */ /* 0x000fe40008410000 */
[----:B------:R-:W-:Y:S03]  /*59b0*/  MUFU.EX2 R202, R202 ;  /* 0x000000ca00ca7308 */ /* 0x000fe60000000800 */
[----:B------:R-:W-:Y:S02]  /*59c0*/  FSEL R85, R85, RZ, P2 ;  /* 0x000000ff55557208 */ /* 0x000fe40001000000 */
[----:B------:R-:W-:-:S03]  /*59d0*/  PLOP3.LUT P2, PT, PT, PT, UP0, 0x80, 0x0 ;  /* 0x000000000000781c */ /* 0x000fc60003f4f008 */
[----:B------:R-:W-:Y:S01]  /*59e0*/  MUFU.EX2 R204, R204 ;  /* 0x000000cc00cc7308 */ /* 0x000fe20000000800 */
[----:B------:R-:W-:Y:S01]  /*59f0*/  FFMA.FTZ R60, R75, UR11, -R85 ;  /* 0x0000000b4b3c7c23 */ /* 0x000fe20008010855 */
[----:B------:R-:W-:Y:S01]  /*5a00*/  FADD.FTZ R75, R176, R13 ;  /* 0x0000000db04b7221 */ /* 0x000fe20000010000 */
[--C-:B------:R-:W-:Y:S01]  /*5a10*/  FFMA.FTZ R197, R66, UR11, -R85.reuse ;  /* 0x0000000b42c57c23 */ /* 0x100fe20008010855 */
[--C-:B------:R-:W-:Y:S01]  /*5a20*/  FFMA.FTZ R177, R114, UR11, -R85.reuse ;  /* 0x0000000b72b17c23 */ /* 0x100fe20008010855 */
[----:B------:R-:W-:Y:S01]  /*5a30*/  FFMA.FTZ R20, R115, UR11, -R85 ;  /* 0x0000000b73147c23 */ /* 0x000fe20008010855 */
[----:B--2---:R-:W-:Y:S01]  /*5a40*/  FADD.FTZ R14, R178, R75 ;  /* 0x0000004bb20e7221 */ /* 0x004fe20000010000 */
[--C-:B------:R-:W-:Y:S01]  /*5a50*/  FFMA.FTZ R66, R67, UR11, -R85.reuse ;  /* 0x0000000b43427c23 */ /* 0x100fe20008010855 */
[--C-:B------:R-:W-:Y:S01]  /*5a60*/  FFMA.FTZ R179, R118, UR11, -R85.reuse ;  /* 0x0000000b76b37c23 */ /* 0x100fe20008010855 */
[--C-:B------:R-:W-:Y:S01]  /*5a70*/  FFMA.FTZ R24, R119, UR11, -R85.reuse ;  /* 0x0000000b77187c23 */ /* 0x100fe20008010855 */
[----:B---3--:R-:W-:Y:S01]  /*5a80*/  FADD.FTZ R67, R15, R14 ;  /* 0x0000000e0f437221 */ /* 0x008fe20000010000 */
[----:B------:R-:W-:Y:S01]  /*5a90*/  MUFU.EX2 R177, R177 ;  /* 0x000000b100b17308 */ /* 0x000fe20000000800 */
[--C-:B------:R-:W-:Y:S01]  /*5aa0*/  FFMA.FTZ R181, R106, UR11, -R85.reuse ;  /* 0x0000000b6ab57c23 */ /* 0x100fe20008010855 */
[----:B------:R-:W-:Y:S01]  /*5ab0*/  FFMA.FTZ R28, R107, UR11, -R85 ;  /* 0x0000000b6b1c7c23 */ /* 0x000fe20008010855 */
[----:B----4-:R-:W-:Y:S01]  /*5ac0*/  FADD.FTZ R14, R180, R67 ;  /* 0x00000043b40e7221 */ /* 0x010fe20000010000 */
[--C-:B------:R-:W-:Y:S01]  /*5ad0*/  FFMA.FTZ R183, R110, UR11, -R85.reuse ;  /* 0x0000000b6eb77c23 */ /* 0x100fe20008010855 */
[--C-:B------:R-:W-:Y:S01]  /*5ae0*/  FFMA.FTZ R201, R58, UR11, -R85.reuse ;  /* 0x0000000b3ac97c23 */ /* 0x100fe20008010855 */
[--C-:B------:R-:W-:Y:S01]  /*5af0*/  FFMA.FTZ R32, R111, UR11, -R85.reuse ;  /* 0x0000000b6f207c23 */ /* 0x100fe20008010855 */
[----:B-----5:R-:W-:Y:S01]  /*5b00*/  FADD.FTZ R67, R21, R14 ;  /* 0x0000000e15437221 */ /* 0x020fe20000010000 */
[----:B------:R-:W0:Y:S01]  /*5b10*/  MUFU.EX2 R20, R20 ;  /* 0x0000001400147308 */ /* 0x000e220000000800 */
[--C-:B------:R-:W-:Y:S01]  /*5b20*/  FFMA.FTZ R185, R98, UR11, -R85.reuse ;  /* 0x0000000b62b97c23 */ /* 0x100fe20008010855 */
[----:B------:R-:W-:Y:S01]  /*5b30*/  FFMA.FTZ R199, R70, UR11, -R85 ;  /* 0x0000000b46c77c23 */ /* 0x000fe20008010855 */
[----:B-1----:R-:W-:Y:S01]  /*5b40*/  FADD.FTZ R14, R182, R67 ;  /* 0x00000043b60e7221 */ /* 0x002fe20000010000 */
[--C-:B------:R-:W-:Y:S01]  /*5b50*/  FFMA.FTZ R36, R99, UR11, -R85.reuse ;  /* 0x0000000b63247c23 */ /* 0x100fe20008010855 */
[--C-:B------:R-:W-:Y:S01]  /*5b60*/  FFMA.FTZ R187, R102, UR11, -R85.reuse ;  /* 0x0000000b66bb7c23 */ /* 0x100fe20008010855 */
[--C-:B------:R-:W-:Y:S01]  /*5b70*/  FFMA.FTZ R203, R62, UR11, -R85.reuse ;  /* 0x0000000b3ecb7c23 */ /* 0x100fe20008010855 */
[----:B------:R-:W-:Y:S01]  /*5b80*/  FADD.FTZ R67, R25, R14 ;  /* 0x0000000e19437221 */ /* 0x000fe20000010000 */
[----:B------:R-:W1:Y:S01]  /*5b90*/  MUFU.EX2 R179, R179 ;  /* 0x000000b300b37308 */ /* 0x000e620000000800 */
        /* <DEDUP_REMOVED lines=8> */
[----:B0-----:R-:W-:Y:S01]  /*5c20*/  FADD.FTZ R14, R177, R20 ;  /* 0x00000014b10e7221 */ /* 0x001fe20000010000 */
[----:B------:R-:W-:Y:S01]  /*5c30*/  FFMA.FTZ R58, R59, UR11, -R85 ;  /* 0x0000000b3b3a7c23 */ /* 0x000fe20008010855 */
[----:B------:R-:W-:Y:S01]  /*5c40*/  FADD.FTZ R70, R186, R67 ;  /* 0x00000043ba467221 */ /* 0x000fe20000010000 */
[--C-:B------:R-:W-:Y:S01]  /*5c50*/  FFMA.FTZ R52, R95, UR11, -R85.reuse ;  /* 0x0000000b5f347c23 */ /* 0x100fe20008010855 */
[--C-:B------:R-:W-:Y:S01]  /*5c60*/  FFMA.FTZ R193, R74, UR11, -R85.reuse ;  /* 0x0000000b4ac17c23 */ /* 0x100fe20008010855 */
[--C-:B------:R-:W-:Y:S01]  /*5c70*/  FFMA.FTZ R195, R78, UR11, -R85.reuse ;  /* 0x0000000b4ec37c23 */ /* 0x100fe20008010855 */
[----:B------:R-:W-:Y:S01]  /*5c80*/  FADD.FTZ R67, R33, R70 ;  /* 0x0000004621437221 */ /* 0x000fe20000010000 */
[----:B------:R-:W0:Y:S01]  /*5c90*/  MUFU.EX2 R181, R181 ;  /* 0x000000b500b57308 */ /* 0x000e220000000800 */
[----:B-1----:R-:W-:Y:S01]  /*5ca0*/  FADD.FTZ R59, R179, R14 ;  /* 0x0000000eb33b7221 */ /* 0x002fe20000010000 */
[----:B------:R-:W-:Y:S01]  /*5cb0*/  FFMA.FTZ R64, R79, UR11, -R85 ;  /* 0x0000000b4f407c23 */ /* 0x000fe20008010855 */
[----:B------:R-:W-:Y:S01]  /*5cc0*/  FADD.FTZ R62, R188, R67 ;  /* 0x00000043bc3e7221 */ /* 0x000fe20000010000 */
[--C-:B------:R-:W-:Y:S01]  /*5cd0*/  FFMA.FTZ R207, R54, UR11, -R85.reuse ;  /* 0x0000000b36cf7c23 */ /* 0x100fe20008010855 */
[--C-:B------:R-:W-:Y:S01]  /*5ce0*/  FFMA.FTZ R68, R71, UR11, -R85.reuse ;  /* 0x0000000b47447c23 */ /* 0x100fe20008010855 */
[----:B------:R-:W-:Y:S01]  /*5cf0*/  FFMA.FTZ R211, R46, UR11, -R85 ;  /* 0x0000000b2ed37c23 */ /* 0x000fe20008010855 */
[----:B------:R-:W-:Y:S01]  /*5d00*/  FADD.FTZ R67, R37, R62 ;  /* 0x0000003e25437221 */ /* 0x000fe20000010000 */
[----:B------:R-:W1:Y:S01]  /*5d10*/  MUFU.EX2 R28, R28 ;  /* 0x0000001c001c7308 */ /* 0x000e620000000800 */
[----:B--2---:R-:W-:Y:S01]  /*5d20*/  FADD.FTZ R14, R24, R59 ;  /* 0x0000003b180e7221 */ /* 0x004fe20000010000 */
[----:B------:R-:W-:Y:S01]  /*5d30*/  FFMA.FTZ R62, R63, UR11, -R85 ;  /* 0x0000000b3f3e7c23 */ /* 0x000fe20008010855 */
[----:B------:R-:W-:Y:S01]  /*5d40*/  FADD.FTZ R70, R190, R67 ;  /* 0x00000043be467221 */ /* 0x000fe20000010000 */
[----:B------:R-:W-:Y:S01]  /*5d50*/  F2FP.BF16.F32.PACK_AB R176, R13, R176 ;  /* 0x000000b00db0723e */ /* 0x000fe200000010ff */
        /* <DEDUP_REMOVED lines=9> */
[----:B------:R-:W-:Y:S01]  /*5df0*/  F2FP.BF16.F32.PACK_AB R178, R15, R178 ;  /* 0x000000b20fb2723e */ /* 0x000fe200000010ff */
[----:B------:R-:W-:Y:S01]  /*5e00*/  FFMA.FTZ R35, R35, UR11, -R85 ;  /* 0x0000000b23237c23 */ /* 0x000fe20008010855 */
[----:B------:R-:W0:Y:S01]  /*5e10*/  MUFU.EX2 R32, R32 ;  /* 0x0000002000207308 */ /* 0x000e220000000800 */
[----:B-1----:R-:W-:Y:S01]  /*5e20*/  FADD.FTZ R14, R28, R59 ;  /* 0x0000003b1c0e7221 */ /* 0x002fe20000010000 */
[--C-:B------:R-:W-:Y:S01]  /*5e30*/  FFMA.FTZ R38, R38, UR11, -R85.reuse ;  /* 0x0000000b26267c23 */ /* 0x100fe20008010855 */
[--C-:B------:R-:W-:Y:S01]  /*5e40*/  FFMA.FTZ R48, R48, UR11, -R85.reuse ;  /* 0x0000000b30307c23 */ /* 0x100fe20008010855 */
[----:B------:R-:W-:Y:S01]  /*5e50*/  F2FP.BF16.F32.PACK_AB R177, R20, R177 ;  /* 0x000000b114b1723e */ /* 0x000fe200000010ff */
[--C-:B------:R-:W-:Y:S01]  /*5e60*/  FFMA.FTZ R30, R30, UR11, -R85.reuse ;  /* 0x0000000b1e1e7c23 */ /* 0x100fe20008010855 */
[----:B------:R-:W-:Y:S01]  /*5e70*/  FFMA.FTZ R56, R56, UR11, -R85 ;  /* 0x0000000b38387c23 */ /* 0x000fe20008010855 */
[----:B------:R-:W-:Y:S01]  /*5e80*/  F2FP.BF16.F32.PACK_AB R182, R25, R182 ;  /* 0x000000b619b6723e */ /* 0x000fe200000010ff */
[----:B------:R-:W1:Y:S01]  /*5e90*/  MUFU.EX2 R185, R185 ;  /* 0x000000b900b97308 */ /* 0x000e620000000800 */
[----:B--2---:R-:W-:Y:S01]  /*5ea0*/  FADD.FTZ R59, R183, R14 ;  /* 0x0000000eb73b7221 */ /* 0x004fe20000010000 */
[----:B------:R-:W-:Y:S01]  /*5eb0*/  F2FP.BF16.F32.PACK_AB R184, R29, R184 ;  /* 0x000000b81db8723e */ /* 0x000fe200000010ff */
[--C-:B------:R-:W-:Y:S01]  /*5ec0*/  IMAD.MOV.U32 R79, RZ, RZ, R87.reuse ;  /* 0x000000ffff4f7224 */ /* 0x100fe200078e0057 */
[----:B------:R-:W-:Y:S01]  /*5ed0*/  F2FP.BF16.F32.PACK_AB R186, R33, R186 ;  /* 0x000000ba21ba723e */ /* 0x000fe200000010ff */
[--C-:B------:R-:W-:Y:S01]  /*5ee0*/  IMAD.MOV.U32 R78, RZ, RZ, R87.reuse ;  /* 0x000000ffff4e7224 */ /* 0x100fe200078e0057 */
[----:B------:R-:W-:Y:S01]  /*5ef0*/  F2FP.BF16.F32.PACK_AB R188, R37, R188 ;  /* 0x000000bc25bc723e */ /* 0x000fe200000010ff */
[----:B------:R-:W-:Y:S01]  /*5f00*/  IMAD.MOV.U32 R75, RZ, RZ, R87 ;  /* 0x000000ffff4b7224 */ /* 0x000fe200078e0057 */
[----:B------:R-:W2:Y:S01]  /*5f10*/  MUFU.EX2 R36, R36 ;  /* 0x0000002400247308 */ /* 0x000ea20000000800 */
[----:B0-----:R-:W-:Y:S01]  /*5f20*/  FADD.FTZ R14, R32, R59 ;  /* 0x0000003b200e7221 */ /* 0x001fe20000010000 */
[----:B------:R-:W-:Y:S01]  /*5f30*/  F2FP.BF16.F32.PACK_AB R190, R41, R190 ;  /* 0x000000be29be723e */ /* 0x000fe200000010ff */
[--C-:B------:R-:W-:Y:S01]  /*5f40*/  IMAD.MOV.U32 R74, RZ, RZ, R87.reuse ;  /* 0x000000ffff4a7224 */ /* 0x100fe200078e0057 */
[----:B------:R-:W-:Y:S01]  /*5f50*/  F2FP.BF16.F32.PACK_AB R192, R45, R192 ;  /* 0x000000c02dc0723e */ /* 0x000fe200000010ff */
[--C-:B------:R-:W-:Y:S01]  /*5f60*/  IMAD.MOV.U32 R71, RZ, RZ, R87.reuse ;  /* 0x000000ffff477224 */ /* 0x100fe200078e0057 */
[----:B------:R-:W-:Y:S01]  /*5f70*/  F2FP.BF16.F32.PACK_AB R179, R24, R179 ;  /* 0x000000b318b3723e */ /* 0x000fe200000010ff */
[--C-:B------:R-:W-:Y:S01]  /*5f80*/  IMAD.MOV.U32 R67, RZ, RZ, R87.reuse ;  /* 0x000000ffff437224 */ /* 0x100fe200078e0057 */
[----:B------:R-:W0:Y:S01]  /*5f90*/  MUFU.EX2 R187, R187 ;  /* 0x000000bb00bb7308 */ /* 0x000e220000000800 */
[----:B-1----:R-:W-:Y:S01]  /*5fa0*/  FADD.FTZ R59, R185, R14 ;  /* 0x0000000eb93b7221 */ /* 0x002fe20000010000 */
[----:B------:R-:W-:Y:S01]  /*5fb0*/  F2FP.BF16.F32.PACK_AB R181, R28, R181 ;  /* 0x000000b51cb5723e */ /* 0x000fe200000010ff */
[--C-:B------:R-:W-:Y:S01]  /*5fc0*/  IMAD.MOV.U32 R63, RZ, RZ, R87.reuse ;  /* 0x000000ffff3f7224 */ /* 0x100fe200078e0057 */
[----:B------:R-:W-:Y:S01]  /*5fd0*/  F2FP.BF16.F32.PACK_AB R183, R32, R183 ;  /* 0x000000b720b7723e */ /* 0x000fe200000010ff */
[--C-:B------:R-:W-:Y:S01]  /*5fe0*/  IMAD.MOV.U32 R41, RZ, RZ, R87.reuse ;  /* 0x000000ffff297224 */ /* 0x100fe200078e0057 */
[----:B------:R-:W-:Y:S01]  /*5ff0*/  F2FP.BF16.F32.PACK_AB R180, R21, R180 ;  /* 0x000000b415b4723e */ /* 0x000fe200000010ff */
[----:B------:R-:W-:Y:S01]  /*6000*/  IMAD.MOV.U32 R37, RZ, RZ, R87 ;  /* 0x000000ffff257224 */ /* 0x000fe200078e0057 */
[----:B------:R-:W1:Y:S01]  /*6010*/  MUFU.EX2 R40, R40 ;  /* 0x0000002800287308 */ /* 0x000e620000000800 */
[C---:B--2---:R-:W-:Y:S01]  /*6020*/  FADD.FTZ R14, R36.reuse, R59 ;  /* 0x0000003b240e7221 */ /* 0x044fe20000010000 */
[----:B------:R-:W-:Y:S01]  /*6030*/  FADD.FTZ R59, R45, R50 ;  /* 0x000000322d3b7221 */ /* 0x000fe20000010000 */
[----:B------:R-:W-:Y:S01]  /*6040*/  FFMA.FTZ R50, R51, UR11, -R85 ;  /* 0x0000000b33327c23 */ /* 0x000fe20008010855 */
[----:B------:R-:W-:Y:S01]  /*6050*/  F2FP.BF16.F32.PACK_AB R185, R36, R185 ;  /* 0x000000b924b9723e */ /* 0x000fe200000010ff */
[----:B------:R-:W-:-:S02]  /*6060*/  IMAD.MOV.U32 R45, RZ, RZ, R87 ;  /* 0x000000ffff2d7224 */ /* 0x000fc400078e0057 */
[----:B------:R-:W-:Y:S01]  /*6070*/  FADD.FTZ R70, R194, R59 ;  /* 0x0000003bc2467221 */ /* 0x000fe20000010000 */
[----:B------:R-:W-:Y:S01]  /*6080*/  F2FP.BF16.F32.PACK_AB R194, R73, R194 ;  /* 0x000000c249c2723e */ /* 0x000fe200000010ff */
[----:B------:R-:W2:Y:S01]  /*6090*/  MUFU.EX2 R189, R189 ;  /* 0x000000bd00bd7308 */ /* 0x000ea20000000800 */
[----:B0-----:R-:W-:Y:S01]  /*60a0*/  FADD.FTZ R51, R187, R14 ;  /* 0x0000000ebb337221 */ /* 0x001fe20000010000 */
[--C-:B------:R-:W-:Y:S02]  /*60b0*/  IMAD.MOV.U32 R36, RZ, RZ, R87.reuse ;  /* 0x000000ffff247224 */ /* 0x100fe400078e0057 */
[--C-:B------:R-:W-:Y:S02]  /*60c0*/  IMAD.MOV.U32 R33, RZ, RZ, R87.reuse ;  /* 0x000000ffff217224 */ /* 0x100fe400078e0057 */
[----:B------:R-:W-:Y:S02]  /*60d0*/  IMAD.MOV.U32 R32, RZ, RZ, R87 ;  /* 0x000000ffff207224 */ /* 0x000fe400078e0057 */
[----:B------:R-:W0:Y:S01]  /*60e0*/  MUFU.EX2 R44, R44 ;  /* 0x0000002c002c7308 */ /* 0x000e220000000800 */
[C---:B-1----:R-:W-:Y:S01]  /*60f0*/  FADD.FTZ R14, R40.reuse, R51 ;  /* 0x00000033280e7221 */ /* 0x042fe20000010000 */
[----:B------:R-:W-:Y:S01]  /*6100*/  FADD.FTZ R51, R73, R70 ;  /* 0x0000004649337221 */ /* 0x000fe20000010000 */
[----:B------:R-:W-:Y:S01]  /*6110*/  F2FP.BF16.F32.PACK_AB R187, R40, R187 ;  /* 0x000000bb28bb723e */ /* 0x000fe200000010ff */
[----:B------:R-:W-:-:S02]  /*6120*/  IMAD.MOV.U32 R73, RZ, RZ, R87 ;  /* 0x000000ffff497224 */ /* 0x000fc400078e0057 */
[----:B------:R-:W-:Y:S01]  /*6130*/  FADD.FTZ R54, R196, R51 ;  /* 0x00000033c4367221 */ /* 0x000fe20000010000 */
[----:B------:R-:W-:Y:S01]  /*6140*/  F2FP.BF16.F32.PACK_AB R196, R65, R196 ;  /* 0x000000c441c4723e */ /* 0x000fe200000010ff */
[----:B------:R-:W1:Y:S01]  /*6150*/  MUFU.EX2 R191, R191 ;  /* 0x000000bf00bf7308 */ /* 0x000e620000000800 */
[----:B--2---:R-:W-:Y:S01]  /*6160*/  FADD.FTZ R11, R189, R14 ;  /* 0x0000000ebd0b7221 */ /* 0x004fe20000010000 */
[----:B------:R-:W-:Y:S01]  /*6170*/  FADD.FTZ R51, R65, R54 ;  /* 0x0000003641337221 */ /* 0x000fe20000010000 */
[--C-:B------:R-:W-:Y:S02]  /*6180*/  IMAD.MOV.U32 R70, RZ, RZ, R87.reuse ;  /* 0x000000ffff467224 */ /* 0x100fe400078e0057 */
[----:B------:R-:W-:Y:S02]  /*6190*/  IMAD.MOV.U32 R65, RZ, RZ, R87 ;  /* 0x000000ffff417224 */ /* 0x000fe400078e0057 */
[----:B------:R-:W-:Y:S01]  /*61a0*/  FADD.FTZ R54, R198, R51 ;  /* 0x00000033c6367221 */ /* 0x000fe20000010000 */
[C---:B------:R-:W-:Y:S01]  /*61b0*/  F2FP.BF16.F32.PACK_AB R198, R69.reuse, R198 ;  /* 0x000000c645c6723e */ /* 0x040fe200000010ff */
[----:B------:R-:W2:Y:S01]  /*61c0*/  MUFU.EX2 R52, R52 ;  /* 0x0000003400347308 */ /* 0x000ea20000000800 */
[C---:B0-----:R-:W-:Y:S01]  /*61d0*/  FADD.FTZ R14, R44.reuse, R11 ;  /* 0x0000000b2c0e7221 */ /* 0x041fe20000010000 */
[----:B------:R-:W-:Y:S01]  /*61e0*/  FADD.FTZ R51, R69, R54 ;  /* 0x0000003645337221 */ /* 0x000fe20000010000 */
[----:B------:R-:W-:Y:S01]  /*61f0*/  F2FP.BF16.F32.PACK_AB R189, R44, R189 ;  /* 0x000000bd2cbd723e */ /* 0x000fe200000010ff */
[----:B------:R-:W-:-:S02]  /*6200*/  IMAD.MOV.U32 R69, RZ, RZ, R87 ;  /* 0x000000ffff457224 */ /* 0x000fc400078e0057 */
[----:B------:R-:W-:Y:S01]  /*6210*/  FADD.FTZ R46, R200, R51 ;  /* 0x00000033c82e7221 */ /* 0x000fe20000010000 */
[----:B------:R-:W-:Y:S01]  /*6220*/  F2FP.BF16.F32.PACK_AB R200, R57, R200 ;  /* 0x000000c839c8723e */ /* 0x000fe200000010ff */
[----:B------:R-:W0:Y:S01]  /*6230*/  MUFU.EX2 R193, R193 ;  /* 0x000000c100c17308 */ /* 0x000e220000000800 */
[----:B-1----:R-:W-:Y:S01]  /*6240*/  FADD.FTZ R11, R191, R14 ;  /* 0x0000000ebf0b7221 */ /* 0x002fe20000010000 */
[----:B------:R-:W-:Y:S01]  /*6250*/  FADD.FTZ R59, R57, R46 ;  /* 0x0000002e393b7221 */ /* 0x000fe20000010000 */
[----:B------:R-:W-:Y:S01]  /*6260*/  FFMA.FTZ R46, R26, UR11, -R85 ;  /* 0x0000000b1a2e7c23 */ /* 0x000fe20008010855 */
[----:B------:R-:W-:Y:S02]  /*6270*/  IMAD.MOV.U32 R57, RZ, RZ, R87 ;  /* 0x000000ffff397224 */ /* 0x000fe400078e0057 */
[----:B------:R-:W-:Y:S01]  /*6280*/  FADD.FTZ R54, R202, R59 ;  /* 0x0000003bca367221 */ /* 0x000fe20000010000 */
[----:B------:R-:W-:Y:S01]  /*6290*/  F2FP.BF16.F32.PACK_AB R202, R39, R202 ;  /* 0x000000ca27ca723e */ /* 0x000fe200000010ff */
        /* <DEDUP_REMOVED lines=9> */
[--C-:B------:R-:W-:Y:S02]  /*6330*/  IMAD.MOV.U32 R29, RZ, RZ, R87.reuse ;  /* 0x000000ffff1d7224 */ /* 0x100fe400078e0057 */
[----:B------:R-:W-:Y:S02]  /*6340*/  IMAD.MOV.U32 R28, RZ, RZ, R87 ;  /* 0x000000ffff1c7224 */ /* 0x000fe400078e0057 */
[----:B------:R-:W0:Y:S01]  /*6350*/  MUFU.EX2 R64, R64 ;  /* 0x0000004000407308 */ /* 0x000e220000000800 */
[----:B-1----:R-:W-:Y:S01]  /*6360*/  FADD.FTZ R14, R60, R11 ;  /* 0x0000000b3c0e7221 */ /* 0x002fe20000010000 */
[----:B------:R-:W-:Y:S01]  /*6370*/  FFMA.FTZ R11, R12, UR11, -R85 ;  /* 0x0000000b0c0b7c23 */ /* 0x000fe20008010855 */
[----:B------:R-:W-:Y:S01]  /*6380*/  F2FP.BF16.F32.PACK_AB R193, R60, R193 ;  /* 0x000000c13cc1723e */ /* 0x000fe200000010ff */
[----:B------:R-:W-:-:S02]  /*6390*/  IMAD.MOV.U32 R85, RZ, RZ, R87 ;  /* 0x000000ffff557224 */ /* 0x000fc400078e0057 */
[--C-:B------:R-:W-:Y:S02]  /*63a0*/  IMAD.MOV.U32 R60, RZ, RZ, R87.reuse ;  /* 0x000000ffff3c7224 */ /* 0x100fe400078e0057 */
[----:B------:R-:W1:Y:S01]  /*63b0*/  MUFU.EX2 R197, R197 ;  /* 0x000000c500c57308 */ /* 0x000e620000000800 */
[----:B--2---:R-:W-:Y:S01]  /*63c0*/  FADD.FTZ R51, R195, R14 ;  /* 0x0000000ec3337221 */ /* 0x004fe20000010000 */
[--C-:B------:R-:W-:Y:S02]  /*63d0*/  IMAD.MOV.U32 R25, RZ, RZ, R87.reuse ;  /* 0x000000ffff197224 */ /* 0x100fe400078e0057 */
[----:B------:R-:W-:-:S04]  /*63e0*/  IMAD.MOV.U32 R24, RZ, RZ, R87 ;  /* 0x000000ffff187224 */ /* 0x000fc800078e0057 */
        /* <DEDUP_REMOVED lines=14> */
[----:B------:R-:W-:Y:S01]  /*64d0*/  F2FP.BF16.F32.PACK_AB R199, R68, R199 ;  /* 0x000000c744c7723e */ /* 0x000fe200000010ff */
[----:B------:R-:W-:-:S05]  /*64e0*/  IMAD.MOV.U32 R68, RZ, RZ, R87 ;  /* 0x000000ffff447224 */ /* 0x000fca00078e0057 */
        /* <DEDUP_REMOVED lines=12> */
[----:B------:R-:W-:Y:S01]  /*65b0*/  MUFU.EX2 R27, R27 ;  /* 0x0000001b001b7308 */ /* 0x000fe20000000800 */
[----:B0-----:R-:W-:-:S07]  /*65c0*/  FADD.FTZ R13, R205, R14 ;  /* 0x0000000ecd0d7221 */ /* 0x001fce0000010000 */
[----:B------:R-:W0:Y:S01]  /*65d0*/  MUFU.EX2 R207, R207 ;  /* 0x000000cf00cf7308 */ /* 0x000e220000000800 */
[C---:B-1----:R-:W-:Y:S01]  /*65e0*/  FADD.FTZ R14, R50.reuse, R13 ;  /* 0x0000000d320e7221 */ /* 0x042fe20000010000 */
[----:B------:R-:W-:Y:S01]  /*65f0*/  F2FP.BF16.F32.PACK_AB R205, R50, R205 ;  /* 0x000000cd32cd723e */ /* 0x000fe200000010ff */
[----:B------:R-:W-:-:S05]  /*6600*/  IMAD.MOV.U32 R50, RZ, RZ, R87 ;  /* 0x000000ffff327224 */ /* 0x000fca00078e0057 */
[----:B------:R-:W-:Y:S08]  /*6610*/  MUFU.EX2 R206, R206 ;  /* 0x000000ce00ce7308 */ /* 0x000ff00000000800 */
[----:B------:R1:W2:Y:S01]  /*6620*/  MUFU.EX2 R42, R55 ;  /* 0x00000037002a7308 */ /* 0x0002a20000000800 */
[----:B0-----:R-:W-:-:S07]  /*6630*/  FADD.FTZ R13, R207, R14 ;  /* 0x0000000ecf0d7221 */ /* 0x001fce0000010000 */
[----:B------:R-:W0:Y:S01]  /*6640*/  MUFU.EX2 R31, R31 ;  /* 0x0000001f001f7308 */ /* 0x000e220000000800 */
[----:B-1----:R-:W-:Y:S01]  /*6650*/  FADD.FTZ R55, R39, R54 ;  /* 0x0000003627377221 */ /* 0x002fe20000010000 */
[----:B------:R-:W-:-:S03]  /*6660*/  IMAD.MOV.U32 R39, RZ, RZ, R87 ;  /* 0x000000ffff277224 */ /* 0x000fc600078e0057 */
[----:B------:R-:W-:Y:S01]  /*6670*/  FADD.FTZ R26, R204, R55 ;  /* 0x00000037cc1a7221 */ /* 0x000fe20000010000 */
[C---:B------:R-:W-:Y:S01]  /*6680*/  F2FP.BF16.F32.PACK_AB R204, R27.reuse, R204 ;  /* 0x000000cc1bcc723e */ /* 0x040fe200000010ff */
[----:B------:R-:W-:Y:S01]  /*6690*/  IMAD.MOV.U32 R55, RZ, RZ, R87 ;  /* 0x000000ffff377224 */ /* 0x000fe200078e0057 */
[----:B------:R-:W1:Y:S01]  /*66a0*/  MUFU.EX2 R209, R209 ;  /* 0x000000d100d17308 */ /* 0x000e620000000800 */
[----:B------:R-:W-:Y:S01]  /*66b0*/  FADD.FTZ R51, R27, R26 ;  /* 0x0000001a1b337221 */ /* 0x000fe20000010000 */
[C---:B--2---:R-:W-:Y:S01]  /*66c0*/  FADD.FTZ R14, R42.reuse, R13 ;  /* 0x0000000d2a0e7221 */ /* 0x044fe20000010000 */
[----:B------:R-:W-:Y:S01]  /*66d0*/  F2FP.BF16.F32.PACK_AB R207, R42, R207 ;  /* 0x000000cf2acf723e */ /* 0x000fe200000010ff */
[----:B------:R-:W-:Y:S02]  /*66e0*/  IMAD.MOV.U32 R42, RZ, RZ, R87 ;  /* 0x000000ffff2a7224 */ /* 0x000fe400078e0057 */
[----:B------:R-:W-:Y:S01]  /*66f0*/  FADD.FTZ R54, R206, R51 ;  /* 0x00000033ce367221 */ /* 0x000fe20000010000 */
[--C-:B------:R-:W-:Y:S01]  /*6700*/  IMAD.MOV.U32 R51, RZ, RZ, R87.reuse ;  /* 0x000000ffff337224 */ /* 0x100fe200078e0057 */
[----:B------:R-:W2:Y:S02]  /*6710*/  MUFU.EX2 R208, R208 ;  /* 0x000000d000d07308 */ /* 0x000ea40000000800 */
[C---:B0-----:R-:W-:Y:S01]  /*6720*/  FADD.FTZ R15, R31.reuse, R54 ;  /* 0x000000361f0f7221 */ /* 0x041fe20000010000 */
[----:B------:R-:W-:Y:S01]  /*6730*/  F2FP.BF16.F32.PACK_AB R206, R31, R206 ;  /* 0x000000ce1fce723e */ /* 0x000fe200000010ff */
[----:B------:R-:W-:-:S02]  /*6740*/  IMAD.MOV.U32 R31, RZ, RZ, R87 ;  /* 0x000000ffff1f7224 */ /* 0x000fc400078e0057 */
[----:B------:R-:W-:Y:S02]  /*6750*/  IMAD.MOV.U32 R27, RZ, RZ, R87 ;  /* 0x000000ffff1b7224 */ /* 0x000fe400078e0057 */
[----:B------:R0:W3:Y:S01]  /*6760*/  MUFU.EX2 R12, R43 ;  /* 0x0000002b000c7308 */ /* 0x0000e20000000800 */
[----:B-1----:R-:W-:-:S07]  /*6770*/  FADD.FTZ R13, R209, R14 ;  /* 0x0000000ed10d7221 */ /* 0x002fce0000010000 */
[----:B------:R-:W1:Y:S01]  /*6780*/  MUFU.EX2 R49, R49 ;  /* 0x0000003100317308 */ /* 0x000e620000000800 */
[----:B--2---:R-:W-:Y:S01]  /*6790*/  FADD.FTZ R54, R208, R15 ;  /* 0x0000000fd0367221 */ /* 0x004fe20000010000 */
[----:B0-----:R-:W-:-:S06]  /*67a0*/  IMAD.MOV.U32 R43, RZ, RZ, R87 ;  /* 0x000000ffff2b7224 */ /* 0x001fcc00078e0057 */
[----:B------:R-:W0:Y:S01]  /*67b0*/  MUFU.EX2 R211, R211 ;  /* 0x000000d300d37308 */ /* 0x000e220000000800 */
[C---:B---3--:R-:W-:Y:S01]  /*67c0*/  FADD.FTZ R14, R12.reuse, R13 ;  /* 0x0000000d0c0e7221 */ /* 0x048fe20000010000 */
[----:B------:R-:W-:-:S06]  /*67d0*/  F2FP.BF16.F32.PACK_AB R209, R12, R209 ;  /* 0x000000d10cd1723e */ /* 0x000fcc00000010ff */
[----:B------:R-:W2:Y:S01]  /*67e0*/  MUFU.EX2 R210, R210 ;  /* 0x000000d200d27308 */ /* 0x000ea20000000800 */
[C---:B-1----:R-:W-:Y:S01]  /*67f0*/  FADD.FTZ R15, R49.reuse, R54 ;  /* 0x00000036310f7221 */ /* 0x042fe20000010000 */
[----:B------:R-:W-:Y:S01]  /*6800*/  F2FP.BF16.F32.PACK_AB R208, R49, R208 ;  /* 0x000000d031d0723e */ /* 0x000fe200000010ff */
[----:B------:R-:W-:-:S05]  /*6810*/  IMAD.MOV.U32 R49, RZ, RZ, R87 ;  /* 0x000000ffff317224 */ /* 0x000fca00078e0057 */
[----:B------:R1:W3:Y:S01]  /*6820*/  MUFU.EX2 R26, R47 ;  /* 0x0000002f001a7308 */ /* 0x0002e20000000800 */
[----:B0-----:R-:W-:-:S07]  /*6830*/  FADD.FTZ R13, R211, R14 ;  /* 0x0000000ed30d7221 */ /* 0x001fce0000010000 */
[----:B------:R-:W0:Y:S01]  /*6840*/  MUFU.EX2 R53, R53 ;  /* 0x0000003500357308 */ /* 0x000e220000000800 */
[----:B--2---:R-:W-:Y:S01]  /*6850*/  FADD.FTZ R54, R210, R15 ;  /* 0x0000000fd2367221 */ /* 0x004fe20000010000 */
[----:B-1----:R-:W-:-:S06]  /*6860*/  IMAD.MOV.U32 R47, RZ, RZ, R87 ;  /* 0x000000ffff2f7224 */ /* 0x002fcc00078e0057 */
[----:B------:R-:W1:Y:S01]  /*6870*/  MUFU.EX2 R34, R34 ;  /* 0x0000002200227308 */ /* 0x000e620000000800 */
[C---:B---3--:R-:W-:Y:S01]  /*6880*/  FADD.FTZ R13, R26.reuse, R13 ;  /* 0x0000000d1a0d7221 */ /* 0x048fe20000010000 */
        /* <DEDUP_REMOVED lines=16> */
[C---:B-1----:R-:W-:Y:S01]  /*6990*/  FADD.FTZ R15, R61.reuse, R54 ;  /* 0x000000363d0f7221 */ /* 0x042fe20000010000 */
[----:B------:R-:W-:Y:S01]  /*69a0*/  F2FP.BF16.F32.PACK_AB R212, R61, R212 ;  /* 0x000000d43dd4723e */ /* 0x000fe200000010ff */
[----:B------:R-:W-:-:S05]  /*69b0*/  IMAD.MOV.U32 R61, RZ, RZ, R87 ;  /* 0x000000ffff3d7224 */ /* 0x000fca00078e0057 */
        /* <DEDUP_REMOVED lines=12> */
[----:B------:R2:W3:Y:S01]  /*6a80*/  MUFU.EX2 R217, R48 ;  /* 0x0000003000d97308 */ /* 0x0004e20000000800 */
[----:B0-----:R-:W-:-:S07]  /*6a90*/  FADD.FTZ R20, R46, R13 ;  /* 0x0000000d2e147221 */ /* 0x001fce0000010000 */
[----:B------:R-:W0:Y:S01]  /*6aa0*/  MUFU.EX2 R81, R81 ;  /* 0x0000005100517308 */ /* 0x000e220000000800 */
[----:B-1----:R-:W-:Y:S01]  /*6ab0*/  FADD.FTZ R54, R216, R15 ;  /* 0x0000000fd8367221 */ /* 0x002fe20000010000 */
[----:B--2---:R-:W-:-:S06]  /*6ac0*/  IMAD.MOV.U32 R48, RZ, RZ, R87 ;  /* 0x000000ffff307224 */ /* 0x004fcc00078e0057 */
[----:B------:R-:W1:Y:S01]  /*6ad0*/  MUFU.EX2 R30, R30 ;  /* 0x0000001e001e7308 */ /* 0x000e620000000800 */
[C---:B---3--:R-:W-:Y:S01]  /*6ae0*/  FADD.FTZ R13, R217.reuse, R20 ;  /* 0x00000014d90d7221 */ /* 0x048fe20000010000 */
[----:B------:R-:W-:Y:S01]  /*6af0*/  F2FP.BF16.F32.PACK_AB R217, R217, R46 ;  /* 0x0000002ed9d9723e */ /* 0x000fe200000010ff */
[----:B------:R-:W-:-:S05]  /*6b00*/  IMAD.MOV.U32 R46, RZ, RZ, R87 ;  /* 0x000000ffff2e7224 */ /* 0x000fca00078e0057 */
[----:B------:R-:W2:Y:S01]  /*6b10*/  MUFU.EX2 R218, R218 ;  /* 0x000000da00da7308 */ /* 0x000ea20000000800 */
[C---:B0-----:R-:W-:Y:S01]  /*6b20*/  FADD.FTZ R15, R81.reuse, R54 ;  /* 0x00000036510f7221 */ /* 0x041fe20000010000 */
[----:B------:R-:W-:Y:S01]  /*6b30*/  F2FP.BF16.F32.PACK_AB R216, R81, R216 ;  /* 0x000000d851d8723e */ /* 0x000fe200000010ff */
[--C-:B------:R-:W-:Y:S02]  /*6b40*/  IMAD.MOV.U32 R81, RZ, RZ, R87.reuse ;  /* 0x000000ffff517224 */ /* 0x100fe400078e0057 */
[----:B------:R-:W-:-:S03]  /*6b50*/  IMAD.MOV.U32 R54, RZ, RZ, R87 ;  /* 0x000000ffff367224 */ /* 0x000fc600078e0057 */
[----:B------:R0:W3:Y:S01]  /*6b60*/  MUFU.EX2 R219, R56 ;  /* 0x0000003800db7308 */ /* 0x0000e20000000800 */
[----:B-1----:R-:W-:-:S07]  /*6b70*/  FADD.FTZ R12, R30, R13 ;  /* 0x0000000d1e0c7221 */ /* 0x002fce0000010000 */
[----:B------:R-:W1:Y:S01]  /*6b80*/  MUFU.EX2 R83, R83 ;  /* 0x0000005300537308 */ /* 0x000e620000000800 */
[----:B--2---:R-:W-:Y:S01]  /*6b90*/  FADD.FTZ R14, R218, R15 ;  /* 0x0000000fda0e7221 */ /* 0x004fe20000010000 */
[--C-:B0-----:R-:W-:Y:S02]  /*6ba0*/  IMAD.MOV.U32 R56, RZ, RZ, R87.reuse ;  /* 0x000000ffff387224 */ /* 0x101fe400078e0057 */
[C---:B---3--:R-:W-:Y:S01]  /*6bb0*/  FADD.FTZ R13, R219.reuse, R12 ;  /* 0x0000000cdb0d7221 */ /* 0x048fe20000010000 */
[----:B------:R-:W-:Y:S01]  /*6bc0*/  F2FP.BF16.F32.PACK_AB R219, R219, R30 ;  /* 0x0000001edbdb723e */ /* 0x000fe200000010ff */
[--C-:B------:R-:W-:Y:S02]  /*6bd0*/  IMAD.MOV.U32 R30, RZ, RZ, R87.reuse ;  /* 0x000000ffff1e7224 */ /* 0x100fe400078e0057 */
[C---:B-1----:R-:W-:Y:S01]  /*6be0*/  FADD.FTZ R14, R83.reuse, R14 ;  /* 0x0000000e530e7221 */ /* 0x042fe20000010000 */
        /* <DEDUP_REMOVED lines=38> */
[----:B------:R-:W-:-:S07]  /*6e50*/  CS2R R24, SRZ ;  /* 0x0000000000187805 */ /* 0x000fce000001ff00 */
.L_x_6435:
[----:B------:R-:W-:Y:S01]  /*6e60*/  R2UR UR10, R19 ;  /* 0x00000000130a72ca */ /* 0x000fe200000e0000 */
[----:B------:R-:W-:-:S04]  /*6e70*/  UIADD3 UR6, UR60, 0x1, URZ ;  /* 0x000000013c067890 */ /* 0x000fc8000fffe03f */
[----:B------:R-:W-:-:S04]  /*6e80*/  UISETP.NE.AND UP0, UPT, UR6, 0x2, UPT ;  /* 0x000000020600788c */ /* 0x000fc8000bf05270 */
[----:B------:R-:W-:Y:S02]  /*6e90*/  USEL UR7, URZ, 0x1, UP0 ;  /* 0x000000013f077887 */ /* 0x000fe40008000000 */
[----:B------:R-:W-:Y:S02]  /*6ea0*/  USEL UR6, UR6, URZ, UP0 ;  /* 0x0000003f06067287 */ /* 0x000fe40008000000 */
[----:B------:R-:W-:Y:S02]  /*6eb0*/  ISETP.NE.AND P3, PT, RZ, UR10, PT ;  /* 0x0000000aff007c0c */ /* 0x000fe4000bf65270 */
[----:B------:R-:W-:Y:S02]  /*6ec0*/  LOP3.LUT R16, R15, UR7, RZ, 0x3c, !PT ;  /* 0x000000070f107c12 */ /* 0x000fe4000f8e3cff */
[----:B------:R-:W-:-:S09]  /*6ed0*/  IMAD.U32 R2, RZ, RZ, UR6 ;  /* 0x00000006ff027e24 */ /* 0x000fd2000f8e00ff */
[----:B------:R-:W-:Y:S05]  /*6ee0*/  @P3 BRA `(.L_x_6427) ;  /* 0x0000000000343947 */ /* 0x000fea0003800000 */
[----:B------:R-:W-:Y:S05]  /*6ef0*/  @!P0 BRA `(.L_x_6428) ;  /* 0x0000000000048947 */ /* 0x000fea0003800000 */
[----:B------:R-:W-:Y:S01]  /*6f00*/  BPT.TRAP 0x1 ;  /* 0x000000040000795c */ /* 0x000fe20000300000 */
.L_x_6428:
[----:B------:R-:W0:Y:S01]  /*6f10*/  S2UR UR7, SR_CgaCtaId ;  /* 0x00000000000779c3 */ /* 0x000e220000008800 */
[----:B------:R-:W-:Y:S01]  /*6f20*/  UMOV UR6, 0x400 ;  /* 0x0000040000067882 */ /* 0x000fe20000000000 */
[----:B------:R-:W-:Y:S01]  /*6f30*/  SHF.L.U32 R21, R16, 0x1f, RZ ;  /* 0x0000001f10157819 */ /* 0x000fe200000006ff */
[----:B0-----:R-:W-:-:S06]  /*6f40*/  ULEA UR6, UR7, UR6, 0x18 ;  /* 0x0000000607067291 */ /* 0x001fcc000f8ec03f */
[----:B------:R-:W-:-:S04]  /*6f50*/  LEA R0, R2, UR6, 0x3 ;  /* 0x0000000602007c11 */ /* 0x000fc8000f8e18ff */
[----:B------:R0:W1:Y:S01]  /*6f60*/  SYNCS.PHASECHK.TRANS64.TRYWAIT P2, [R0+URZ+0x34830], R21 ;  /* 0x03483015000075a7 */ /* 0x000062000804017f */
[----:B------:R-:W-:Y:S05]  /*6f70*/  @!P0 BRA `(.L_x_6429) ;  /* 0x0000000000048947 */ /* 0x000fea0003800000 */
[----:B------:R-:W-:Y:S01]  /*6f80*/  BPT.TRAP 0x1 ;  /* 0x000000040000795c */ /* 0x000fe20000300000 */
.L_x_6429:
[----:B-1----:R-:W-:Y:S05]  /*6f90*/  @P2 BRA `(.L_x_6427) ;  /* 0x0000000000082947 */ /* 0x002fea0003800000 */
[----:B------:R-:W1:Y:S02]  /*6fa0*/  SYNCS.PHASECHK.TRANS64.TRYWAIT P2, [R0+URZ+0x34830], R21 ;  /* 0x03483015000075a7 */ /* 0x000e64000804017f */
[----:B-1----:R-:W-:Y:S05]  /*6fb0*/  @!P2 BRA `(.L_x_6430) ;  /* 0x000000f00044a947 */ /* 0x002fea0003800000 */
.L_x_6427:
[----:B------:R-:W2:Y:S01]  /*6fc0*/  S2R R10, SR_TID.X ;  /* 0x00000000000a7919 */ /* 0x000ea20000002100 */
[----:B------:R-:W-:Y:S01]  /*6fd0*/  R2UR UR7, R3 ;  /* 0x00000000030772ca */ /* 0x000fe200000e0000 */
[----:B------:R-:W-:Y:S01]  /*6fe0*/  UMOV UR24, UR4 ;  /* 0x0000000400187c82 */ /* 0x000fe20008000000 */
[----:B------:R-:W-:Y:S01]  /*6ff0*/  R2UR UR6, R2 ;  /* 0x00000000020672ca */ /* 0x000fe200000e0000 */
[----:B------:R-:W-:Y:S01]  /*7000*/  UMOV UR25, UR5 ;  /* 0x0000000500197c82 */ /* 0x000fe20008000000 */
[----:B------:R-:W-:Y:S01]  /*7010*/  UMOV UR27, 0x40000040 ;  /* 0x40000040001b7882 */ /* 0x000fe20000000000 */
[----:B------:R-:W-:Y:S01]  /*7020*/  UMOV UR28, UR4 ;  /* 0x00000004001c7c82 */ /* 0x000fe20008000000 */
        /* <DEDUP_REMOVED lines=9> */
[----:B------:R-:W-:Y:S01]  /*70c0*/  UIMAD UR6, UR6, 0xb00, UR7 ;  /* 0x00000b00060678a4 */ /* 0x000fe2000f8e0207 */
[----:B------:R-:W-:Y:S01]  /*70d0*/  R2UR UR18, R8 ;  /* 0x00000000081272ca */ /* 0x000fe200000e0000 */
[----:B------:R-:W-:Y:S01]  /*70e0*/  UMOV UR41, UR5 ;  /* 0x0000000500297c82 */ /* 0x000fe20008000000 */
[----:B------:R-:W-:Y:S01]  /*70f0*/  UMOV UR7, 0x40000040 ;  /* 0x4000004000077882 */ /* 0x000fe20000000000 */
[----:B------:R-:W-:Y:S01]  /*7100*/  UIADD3 UR26, UR6, 0x80, URZ ;  /* 0x00000080061a7890 */ /* 0x000fe2000fffe03f */
[----:B------:R-:W-:Y:S01]  /*7110*/  R2UR UR19, R9 ;  /* 0x00000000091372ca */ /* 0x000fe200000e0000 */
[----:B------:R-:W-:Y:S01]  /*7120*/  UIADD3 UR30, UR6, 0x100, URZ ;  /* 0x00000100061e7890 */ /* 0x000fe2000fffe03f */
[----:B------:R-:W-:Y:S01]  /*7130*/  R2UR UR14, R6 ;  /* 0x00000000060e72ca */ /* 0x000fe200000e0000 */
[----:B------:R-:W-:Y:S01]  /*7140*/  UIADD3 UR34, UR6, 0x180, URZ ;  /* 0x0000018006227890 */ /* 0x000fe2000fffe03f */
[----:B------:R-:W-:Y:S01]  /*7150*/  R2UR UR15, R7 ;  /* 0x00000000070f72ca */ /* 0x000fe200000e0000 */
[----:B------:R-:W-:Y:S01]  /*7160*/  UIADD3 UR38, UR6, 0x200, URZ ;  /* 0x0000020006267890 */ /* 0x000fe2000fffe03f */
[----:B------:R-:W-:Y:S01]  /*7170*/  R2UR UR11, R5 ;  /* 0x00000000050b72ca */ /* 0x000fe200000e0000 */
[----:B------:R-:W-:Y:S01]  /*7180*/  UIADD3 UR42, UR6, 0x280, URZ ;  /* 0x00000280062a7890 */ /* 0x000fe2000fffe03f */
[----:B------:R-:W-:Y:S01]  /*7190*/  UMOV UR43, 0x40000040 ;  /* 0x40000040002b7882 */ /* 0x000fe20000000000 */
[----:B------:R-:W-:Y:S01]  /*71a0*/  UIADD3 UR46, UR6, 0x300, URZ ;  /* 0x00000300062e7890 */ /* 0x000fe2000fffe03f */
[----:B--2---:R-:W-:Y:S01]  /*71b0*/  SHF.R.U32.HI R10, RZ, 0x7, R10 ;  /* 0x00000007ff0a7819 */ /* 0x004fe2000001160a */
[----:B------:R-:W-:Y:S01]  /*71c0*/  UMOV UR44, UR4 ;  /* 0x00000004002c7c82 */ /* 0x000fe20008000000 */
[----:B------:R-:W-:Y:S01]  /*71d0*/  UMOV UR45, UR5 ;  /* 0x00000005002d7c82 */ /* 0x000fe20008000000 */
[----:B------:R-:W-:Y:S01]  /*71e0*/  UMOV UR47, 0x40000040 ;  /* 0x40000040002f7882 */ /* 0x000fe20000000000 */
[----:B------:R-:W-:Y:S01]  /*71f0*/  UIADD3 UR50, UR6, 0x400, URZ ;  /* 0x0000040006327890 */ /* 0x000fe2000fffe03f */
[----:B01----:R-:W-:Y:S01]  /*7200*/  VIADD R0, R10, 0x8 ;  /* 0x000000080a007836 */ /* 0x003fe20000000000 */
[----:B------:R-:W-:Y:S01]  /*7210*/  UMOV UR48, UR4 ;  /* 0x0000000400307c82 */ /* 0x000fe20008000000 */
[----:B------:R-:W-:Y:S01]  /*7220*/  UMOV UR49, UR5 ;  /* 0x0000000500317c82 */ /* 0x000fe20008000000 */
[----:B------:R-:W-:Y:S01]  /*7230*/  UMOV UR51, 0x40000040 ;  /* 0x4000004000337882 */ /* 0x000fe20000000000 */
[----:B------:R-:W-:Y:S01]  /*7240*/  UIADD3 UR54, UR6, 0x480, URZ ;  /* 0x0000048006367890 */ /* 0x000fe2000fffe03f */
[----:B------:R0:W-:Y:S01]  /*7250*/  BAR.SYNC.DEFER_BLOCKING R0, 0x100 ;  /* 0x000400000000751d */ /* 0x0001e20000010000 */
[----:B------:R-:W-:-:S02]  /*7260*/  UIADD3 UR58, UR6, 0x500, URZ ;  /* 0x00000500063a7890 */ /* 0x000fc4000fffe03f */
[----:B------:R-:W-:Y:S02]  /*7270*/  UIADD3 UR10, UR6, 0x82, URZ ;  /* 0x00000082060a7890 */ /* 0x000fe4000fffe03f */
[----:B------:R-:W-:Y:S01]  /*7280*/  UIADD3 UR22, UR6, 0x586, URZ ;  /* 0x0000058606167890 */ /* 0x000fe2000fffe03f */
[----:B------:R-:W-:Y:S01]  /*7290*/  UMOV UR52, UR4 ;  /* 0x0000000400347c82 */ /* 0x000fe20008000000 */
[----:B------:R-:W-:Y:S01]  /*72a0*/  UMOV UR53, UR5 ;  /* 0x0000000500357c82 */ /* 0x000fe20008000000 */
[----:B------:R-:W-:Y:S01]  /*72b0*/  UMOV UR55, 0x40000040 ;  /* 0x4000004000377882 */ /* 0x000fe20000000000 */
[----:B------:R-:W-:Y:S01]  /*72c0*/  UMOV UR56, UR4 ;  /* 0x0000000400387c82 */ /* 0x000fe20008000000 */
[----:B------:R-:W-:Y:S01]  /*72d0*/  UMOV UR57, UR5 ;  /* 0x0000000500397c82 */ /* 0x000fe20008000000 */
[----:B------:R-:W-:Y:S01]  /*72e0*/  UMOV UR59, 0x40000040 ;  /* 0x40000040003b7882 */ /* 0x000fe20000000000 */
[----:B------:R-:W-:Y:S01]  /*72f0*/  UMOV UR23, 0x40000040 ;  /* 0x4000004000177882 */ /* 0x000fe20000000000 */
[----:B------:R-:W-:-:S06]  /*7300*/  WARPGROUP.ARRIVE ;  /* 0x00000000000079c5 */ /* 0x000fcc0000000000 */
[----:B------:R-:W-:Y:S01]  /*7310*/  HGMMA.64x16x16.F32.BF16 R168, gdesc[UR4], RZ, !UPT, gsb0 ;  /* 0x0020000004a879f0 */ /* 0x000fe2000c0018ff */
[----:B------:R-:W-:Y:S02]  /*7320*/  UIADD3 UR7, UR6, 0x380, URZ ;  /* 0x0000038006077890 */ /* 0x000fe4000fffe03f */
        /* <DEDUP_REMOVED lines=64> */
[----:B------:R-:W-:Y:S01]  /*7730*/  R2UR UR10, R4 ;  /* 0x00000000040a72ca */ /* 0x000fe200000e0000 */
        /* <DEDUP_REMOVED lines=495> */
.L_x_6432:
[----:B------:R-:W0:Y:S01]  /*9630*/  S2UR UR7, SR_CgaCtaId ;  /* 0x00000000000779c3 */ /* 0x000e220000008800 */
[----:B------:R-:W-:Y:S01]  /*9640*/  UMOV UR6, 0x400 ;  /* 0x0000040000067882 */ /* 0x000fe20000000000 */
[----:B------:R-:W-:Y:S01]  /*9650*/  SHF.L.U32 R0, R15, 0x1f, RZ ;  /* 0x0000001f0f007819 */ /* 0x000fe200000006ff */
[----:B0-----:R-:W-:-:S04]  /*9660*/  ULEA UR6, UR7, UR6, 0x18 ;  /* 0x0000000607067291 */ /* 0x001fc8000f8ec03f */
[----:B------:R-:W-:-:S09]  /*9670*/  ULEA UR6, UR60, UR6, 0x3 ;  /* 0x000000063c067291 */ /* 0x000fd2000f8e183f */
[----:B------:R0:W1:Y:S01]  /*9680*/  SYNCS.PHASECHK.TRANS64.TRYWAIT P2, [UR6+0x34850], R0 ;  /* 0x03485000ff0075a7 */ /* 0x0000620008040146 */
[----:B------:R-:W-:Y:S05]  /*9690*/  @!P0 BRA `(.L_x_6433) ;  /* 0x0000000000048947 */ /* 0x000fea0003800000 */
[----:B------:R-:W-:Y:S01]  /*96a0*/  BPT.TRAP 0x1 ;  /* 0x000000040000795c */ /* 0x000fe20000300000 */
.L_x_6433:
[----:B-1----:R-:W-:Y:S05]  /*96b0*/  @P2 BRA `(.L_x_6431) ;  /* 0x0000000000082947 */ /* 0x002fea0003800000 */
[----:B------:R-:W1:Y:S02]  /*96c0*/  SYNCS.PHASECHK.TRANS64.TRYWAIT P2, [UR6+0x34850], R0 ;  /* 0x03485000ff0075a7 */ /* 0x000e640008040146 */
[----:B-1----:R-:W-:Y:S05]  /*96d0*/  @!P2 BRA `(.L_x_6434) ;  /* 0x000000c80090a947 */ /* 0x002fea0003800000 */
.L_x_6431:
[----:B------:R-:W2:Y:S01]  /*96e0*/  S2UR UR7, SR_CgaCtaId ;  /* 0x00000000000779c3 */ /* 0x000ea20000008800 */
[----:B------:R-:W-:Y:S01]  /*96f0*/  UMOV UR6, 0x400 ;  /* 0x0000040000067882 */ /* 0x000fe20000000000 */
[----:B------:R-:W-:Y:S01]  /*9700*/  WARPGROUP.ARRIVE ;  /* 0x00000000000079c5 */ /* 0x000fe20000000000 */
[----:B-1----:R-:W-:Y:S01]  /*9710*/  FMNMX.FTZ R10, R168, R12, !PT ;  /* 0x0000000ca80a7209 */ /* 0x002fe20007810000 */
[----:B------:R-:W-:Y:S01]  /*9720*/  ULDC UR11, c[0x0][0x988] ;  /* 0x00026200000b7ab9 */ /* 0x000fe20000000800 */
[----:B------:R-:W-:Y:S02]  /*9730*/  R2UR UR14, R18 ;  /* 0x00000000120e72ca */ /* 0x000fe400000e0000 */
[----:B------:R-:W-:-:S04]  /*9740*/  FMNMX.FTZ R10, R169, R10, !PT ;  /* 0x0000000aa90a7209 */ /* 0x000fc80007810000 */
[----:B------:R-:W-:-:S04]  /*9750*/  FMNMX.FTZ R10, R172, R10, !PT ;  /* 0x0000000aac0a7209 */ /* 0x000fc80007810000 */
[----:B------:R-:W-:-:S03]  /*9760*/  FMNMX.FTZ R10, R173, R10, !PT ;  /* 0x0000000aad0a7209 */ /* 0x000fc60007810000 */
[----:B------:R-:W-:Y:S01]  /*9770*/  UISETP.GT.AND UP0, UPT, UR61, UR14, UPT ;  /* 0x0000000e3d00728c */ /* 0x000fe2000bf04270 */
[----:B------:R-:W-:Y:S01]  /*9780*/  FMNMX.FTZ R10, R160, R10, !PT ;  /* 0x0000000aa00a7209 */ /* 0x000fe20007810000 */
[----:B------:R-:W-:-:S03]  /*9790*/  UIADD3 UR61, UR61, -0x1, URZ ;  /* 0xffffffff3d3d7890 */ /* 0x000fc6000fffe03f */
[----:B------:R-:W-:Y:S01]  /*97a0*/  FMNMX.FTZ R10, R161, R10, !PT ;  /* 0x0000000aa10a7209 */ /* 0x000fe20007810000 */
[----:B--2---:R-:W-:Y:S01]  /*97b0*/  ULEA UR6, UR7, UR6, 0x18 ;  /* 0x0000000607067291 */ /* 0x004fe2000f8ec03f */
[----:B------:R-:W-:Y:S02]  /*97c0*/  PLOP3.LUT P2, PT, PT, PT, UP0, 0x80, 0x0 ;  /* 0x000000000000781c */ /* 0x000fe40003f4f008 */
[----:B------:R-:W-:Y:S01]  /*97d0*/  UMOV UR7, 0x40000040 ;  /* 0x4000004000077882 */ /* 0x000fe20000000000 */
[----:B------:R-:W-:Y:S02]  /*97e0*/  FMNMX.FTZ R10, R164, R10, !PT ;  /* 0x0000000aa40a7209 */ /* 0x000fe40007810000 */
[----:B0-----:R-:W-:Y:S02]  /*97f0*/  IMAD.U32 R0, RZ, RZ, UR6 ;  /* 0x00000006ff007e24 */ /* 0x001fe4000f8e00ff */
[----:B------:R-:W-:-:S03]  /*9800*/  FMNMX.FTZ R10, R165, R10, !PT ;  /* 0x0000000aa50a7209 */ /* 0x000fc60007810000 */
[----:B------:R-:W-:Y:S02]  /*9810*/  R2UR UR6, R0 ;  /* 0x00000000000672ca */ /* 0x000fe400000e0000 */
[----:B------:R-:W-:-:S04]  /*9820*/  FMNMX.FTZ R10, R152, R10, !PT ;  /* 0x0000000a980a7209 */ /* 0x000fc80007810000 */
[----:B------:R-:W-:-:S04]  /*9830*/  FMNMX.FTZ R10, R153, R10, !PT ;  /* 0x0000000a990a7209 */ /* 0x000fc80007810000 */
[----:B------:R-:W-:-:S03]  /*9840*/  FMNMX.FTZ R10, R156, R10, !PT ;  /* 0x0000000a9c0a7209 */ /* 0x000fc60007810000 */
[----:B------:R-:W-:Y:S01]  /*9850*/  UIADD3 UR6, UR6, 0x400, URZ ;  /* 0x0000040006067890 */ /* 0x000fe2000fffe03f */
[----:B------:R-:W-:-:S03]  /*9860*/  FMNMX.FTZ R10, R157, R10, !PT ;  /* 0x0000000a9d0a7209 */ /* 0x000fc60007810000 */
[----:B------:R-:W-:Y:S01]  /*9870*/  USHF.R.U32.HI UR6, URZ, 0x4, UR6 ;  /* 0x000000043f067899 */ /* 0x000fe20008011606 */
[----:B------:R-:W-:-:S03]  /*9880*/  FMNMX.FTZ R10, R144, R10, !PT ;  /* 0x0000000a900a7209 */ /* 0x000fc60007810000 */
[----:B------:R-:W-:Y:S01]  /*9890*/  ULOP3.LUT UR6, UR6, 0x3fff, URZ, 0xc0, !UPT ;  /* 0x00003fff06067892 */ /* 0x000fe2000f8ec03f */
[----:B------:R-:W-:-:S03]  /*98a0*/  FMNMX.FTZ R10, R145, R10, !PT ;  /* 0x0000000a910a7209 */ /* 0x000fc60007810000 */
[----:B------:R-:W-:Y:S01]  /*98b0*/  ULOP3.LUT UR6, UR6, 0x5800000, URZ, 0xfc, !UPT ;  /* 0x0580000006067892 */ /* 0x000fe2000f8efc3f */
[----:B------:R-:W-:-:S03]  /*98c0*/  FMNMX.FTZ R10, R148, R10, !PT ;  /* 0x0000000a940a7209 */ /* 0x000fc60007810000 */
[----:B------:R-:W-:Y:S01]  /*98d0*/  UIMAD UR10, UR60, 0xb00, UR6 ;  /* 0x00000b003c0a78a4 */ /* 0x000fe2000f8e0206 */
[----:B------:R-:W-:-:S04]  /*98e0*/  FMNMX.FTZ R10, R149, R10, !PT ;  /* 0x0000000a950a7209 */ /* 0x000fc80007810000 */
[----:B------:R-:W-:Y:S02]  /*98f0*/  FMNMX.FTZ R10, R136, R10, !PT ;  /* 0x0000000a880a7209 */ /* 0x000fe40007810000 */
[----:B------:R-:W-:Y:S02]  /*9900*/  UMOV UR6, UR10 ;  /* 0x0000000a00067c82 */ /* 0x000fe40008000000 */
[----:B------:R-:W-:Y:S01]  /*9910*/  HGMMA.64x128x16.F32.BF16 R24, R176, gdesc[UR4].tnspB, R24, gsb0 ;  /* 0x41e00004b0187df0 */ /* 0x000fe20008001818 */
        /* <DEDUP_REMOVED lines=31> */
[----:B------:R-:W0:Y:S01]  /*9b10*/  SHFL.BFLY PT, R15, R10, 0x1, 0x1f ;  /* 0x0c201f000a0f7f89 */ /* 0x000e2200000e0000 */
[----:B------:R-:W-:Y:S02]  /*9b20*/  WARPGROUP.DEPBAR.LE gsb0, 0x0 ;  /* 0x00008000000079c5 */ /* 0x000fe40000010000 */
[----:B------:R-:W-:-:S06]  /*9b30*/  WARPGROUP.ARRIVE ;  /* 0x00000000000079c5 */ /* 0x000fcc0000000000 */
[----:B------:R-:W-:Y:S01]  /*9b40*/  HGMMA.64x128x16.F32.BF16 R24, R180, gdesc[UR4].tnspB, R24, gsb0 ;  /* 0x41e00004b4187df0 */ /* 0x000fe20008001818 */
[----:B------:R-:W-:Y:S01]  /*9b50*/  UIADD3 UR6, UR10, 0x100, URZ ;  /* 0x000001000a067890 */ /* 0x000fe2000fffe03f */
[----:B------:R-:W-:Y:S01]  /*9b60*/  UMOV UR7, 0x40000040 ;  /* 0x4000004000077882 */ /* 0x000fe20000000000 */
[----:B0-----:R-:W-:-:S05]  /*9b70*/  FMNMX.FTZ R10, R10, R15, !PT ;  /* 0x0000000f0a0a7209 */ /* 0x001fca0007810000 */
[C---:B------:R-:W-:Y:S01]  /*9b80*/  FMUL.FTZ R15, R10.reuse, UR11 ;  /* 0x0000000b0a0f7c20 */ /* 0x040fe20008410000 */
[----:B------:R-:W-:-:S03]  /*9b90*/  FADD.FTZ R12, -R10, R12 ;  /* 0x0000000c0a0c7221 */ /* 0x000fc60000010100 */
        /* <DEDUP_REMOVED lines=14> */
[----:B------:R-:W-:Y:S01]  /*9c80*/  FMUL.FTZ R12, R12, UR11 ;  /* 0x0000000b0c0c7c20 */ /* 0x000fe20008410000 */
[----:B------:R-:W-:Y:S08]  /*9c90*/  MUFU.EX2 R176, R176 ;  /* 0x000000b000b07308 */ /* 0x000ff00000000800 */
[----:B------:R-:W0:Y:S08]  /*9ca0*/  MUFU.EX2 R12, R12 ;  /* 0x0000000c000c7308 */ /* 0x000e300000000800 */
[----:B------:R-:W1:Y:S08]  /*9cb0*/  MUFU.EX2 R20, R20 ;  /* 0x0000001400147308 */ /* 0x000e700000000800 */
[----:B------:R-:W2:Y:S08]  /*9cc0*/  MUFU.EX2 R178, R178 ;  /* 0x000000b200b27308 */ /* 0x000eb00000000800 */
[----:B------:R-:W3:Y:S08]  /*9cd0*/  MUFU.EX2 R168, R168 ;  /* 0x000000a800a87308 */ /* 0x000ef00000000800 */
        /* <DEDUP_REMOVED lines=12> */
[----:B------:R-:W-:Y:S02]  /*9da0*/  FFMA.FTZ R160, R165, UR11, -R15 ;  /* 0x0000000ba5a07c23 */ /* 0x000fe4000801080f */
[----:B------:R-:W-:Y:S01]  /*9db0*/  MUFU.EX2 R89, R89 ;  /* 0x0000005900597308 */ /* 0x000fe20000000800 */
[----:B------:R-:W-:Y:S01]  /*9dc0*/  HGMMA.64x128x16.F32.BF16 R24, R184, gdesc[UR4].tnspB, R24, gsb0 ;  /* 0x41e00004b8187df0 */ /* 0x000fe20008001818 */
[----:B------:R-:W-:Y:S01]  /*9dd0*/  UIADD3 UR6, UR10, 0x180, URZ ;  /* 0x000001800a067890 */ /* 0x000fe2000fffe03f */
[----:B------:R-:W-:-:S05]  /*9de0*/  UMOV UR7, 0x40000040 ;  /* 0x4000004000077882 */ /* 0x000fca0000000000 */
[----:B------:R-:W-:Y:S08]  /*9df0*/  MUFU.EX2 R180, R180 ;  /* 0x000000b400b47308 */ /* 0x000ff00000000800 */
[----:B------:R-:W-:Y:S08]  /*9e00*/  MUFU.EX2 R182, R182 ;  /* 0x000000b600b67308 */ /* 0x000ff00000000800 */
[----:B------:R-:W-:Y:S01]  /*9e10*/  MUFU.EX2 R160, R160 ;  /* 0x000000a000a07308 */ /* 0x000fe20000000800 */
[----:B------:R-:W-:-:S02]  /*9e20*/  WARPGROUP.DEPBAR.LE gsb0, 0x0 ;  /* 0x00008000000079c5 */ /* 0x000fc40000010000 */
[----:B------:R-:W-:Y:S01]  /*9e30*/  WARPGROUP.ARRIVE ;  /* 0x00000000000079c5 */ /* 0x000fe20000000000 */
[--C-:B------:R-:W-:Y:S01]  /*9e40*/  FFMA.FTZ R184, R152, UR11, -R15.reuse ;  /* 0x0000000b98b87c23 */ /* 0x100fe2000801080f */
[----:B------:R-:W-:Y:S01]  /*9e50*/  FMNMX.FTZ R152, R170, R11, !PT ;  /* 0x0000000baa987209 */ /* 0x000fe20007810000 */
[----:B------:R-:W-:-:S03]  /*9e60*/  FFMA.FTZ R186, R156, UR11, -R15 ;  /* 0x0000000b9cba7c23 */ /* 0x000fc6000801080f */
[----:B------:R-:W-:Y:S01]  /*9e70*/  HGMMA.64x128x16.F32.BF16 R24, R188, gdesc[UR4].tnspB, R24, gsb0 ;  /* 0x41e00004bc187df0 */ /* 0x000fe20008001818 */
[----:B------:R-:W-:Y:S01]  /*9e80*/  UIADD3 UR6, UR10, 0x200, URZ ;  /* 0x000002000a067890 */ /* 0x000fe2000fffe03f */
[----:B------:R-:W-:Y:S01]  /*9e90*/  FMNMX.FTZ R152, R171, R152, !PT ;  /* 0x00000098ab987209 */ /* 0x000fe20007810000 */
[----:B------:R-:W-:Y:S01]  /*9ea0*/  UMOV UR7, 0x40000040 ;  /* 0x4000004000077882 */ /* 0x000fe20000000000 */
        /* <DEDUP_REMOVED lines=44> */
[----:B------:R-:W-:Y:S01]  /*a170*/  HGMMA.64x128x16.F32.BF16 R24, R192, gdesc[UR4].tnspB, R24, gsb0 ;  /* 0x41e00004c0187df0 */ /* 0x000fe20008001818 */
[----:B------:R-:W-:Y:S01]  /*a180*/  UIADD3 UR6, UR10, 0x280, URZ ;  /* 0x000002800a067890 */ /* 0x000fe2000fffe03f */
[----:B------:R-:W-:Y:S01]  /*a190*/  FFMA.FTZ R145, R149, UR11, -R15 ;  /* 0x0000000b95917c23 */ /* 0x000fe2000801080f */
[----:B------:R-:W-:Y:S01]  /*a1a0*/  UMOV UR7, 0x40000040 ;  /* 0x4000004000077882 */ /* 0x000fe20000000000 */
[----:B------:R-:W-:Y:S01]  /*a1b0*/  FMNMX.FTZ R156, R102, R156, !PT ;  /* 0x0000009c669c7209 */ /* 0x000fe20007810000 */
[----:B------:R-:W-:Y:S03]  /*a1c0*/  MUFU.EX2 R188, R188 ;  /* 0x000000bc00bc7308 */ /* 0x000fe60000000800 */
[----:B------:R-:W-:-:S04]  /*a1d0*/  FMNMX.FTZ R156, R103, R156, !PT ;  /* 0x0000009c679c7209 */ /* 0x000fc80007810000 */
[----:B------:R-:W-:Y:S01]  /*a1e0*/  FMNMX.FTZ R156, R90, R156, !PT ;  /* 0x0000009c5a9c7209 */ /* 0x000fe20007810000 */
        /* <DEDUP_REMOVED lines=9> */
[----:B------:R-:W-:Y:S01]  /*a280*/  @!P1 IMAD R141, R2, 0x8, R0 ;  /* 0x00000008028d9824 */ /* 0x000fe200078e0200 */
[----:B------:R-:W-:Y:S01]  /*a290*/  HGMMA.64x128x16.F32.BF16 R24, R196, gdesc[UR4].tnspB, R24, gsb0 ;  /* 0x41e00004c4187df0 */ /* 0x000fe20008001818 */
[----:B------:R-:W-:Y:S01]  /*a2a0*/  UIADD3 UR6, UR10, 0x300, URZ ;  /* 0x000003000a067890 */ /* 0x000fe2000fffe03f */
[----:B------:R-:W-:Y:S01]  /*a2b0*/  MUFU.EX2 R192, R192 ;  /* 0x000000c000c07308 */ /* 0x000fe20000000800 */
[----:B------:R-:W-:Y:S01]  /*a2c0*/  UMOV UR7, 0x40000040 ;  /* 0x4000004000077882 */ /* 0x000fe20000000000 */
[----:B------:R-:W-:-:S05]  /*a2d0*/  @!P1 VIADD R141, R141, 0x34840 ;  /* 0x000348408d8d9836 */ /* 0x000fca0000000000 */
[----:B------:R-:W-:Y:S01]  /*a2e0*/  @!P1 PRMT R141, RZ, 0x654, R141 ;  /* 0x00000654ff8d9816 */ /* 0x000fe2000000008d */
[----:B------:R-:W-:Y:S08]  /*a2f0*/  MUFU.EX2 R136, R136 ;  /* 0x0000008800887308 */ /* 0x000ff00000000800 */
[----:B------:R-:W-:Y:S08]  /*a300*/  MUFU.EX2 R194, R194 ;  /* 0x000000c200c27308 */ /* 0x000ff00000000800 */
[----:B------:R-:W-:Y:S01]  /*a310*/  MUFU.EX2 R137, R137 ;  /* 0x0000008900897308 */ /* 0x000fe20000000800 */
[----:B------:R-:W-:-:S02]  /*a320*/  WARPGROUP.DEPBAR.LE gsb0, 0x0 ;  /* 0x00008000000079c5 */ /* 0x000fc40000010000 */
[----:B------:R-:W-:-:S06]  /*a330*/  WARPGROUP.ARRIVE ;  /* 0x00000000000079c5 */ /* 0x000fcc0000000000 */
[----:B------:R-:W4:Y:S01]  /*a340*/  S2R R199, SR_TID.X ;  /* 0x0000000000c77919 */ /* 0x000f220000002100 */
[--C-:B------:R-:W-:Y:S01]  /*a350*/  FFMA.FTZ R196, R128, UR11, -R15.reuse ;  /* 0x0000000b80c47c23 */ /* 0x100fe2000801080f */
[--C-:B------:R-:W-:Y:S01]  /*a360*/  FFMA.FTZ R198, R132, UR11, -R15.reuse ;  /* 0x0000000b84c67c23 */ /* 0x100fe2000801080f */
[----:B------:R-:W-:Y:S01]  /*a370*/  FFMA.FTZ R128, R133, UR11, -R15 ;  /* 0x0000000b85807c23 */ /* 0x000fe2000801080f */
[----:B------:R-:W-:Y:S01]  /*a380*/  HGMMA.64x128x16.F32.BF16 R24, R200, gdesc[UR4].tnspB, R24, gsb0 ;  /* 0x41e00004c8187df0 */ /* 0x000fe20008001818 */
[----:B------:R-:W-:Y:S02]  /*a390*/  UIADD3 UR6, UR10, 0x380, URZ ;  /* 0x000003800a067890 */ /* 0x000fe4000fffe03f */
[----:B------:R-:W-:Y:S01]  /*a3a0*/  MUFU.EX2 R196, R196 ;  /* 0x000000c400c47308 */ /* 0x000fe20000000800 */
[----:B------:R-:W-:-:S07]  /*a3b0*/  UMOV UR7, 0x40000040 ;  /* 0x4000004000077882 */ /* 0x000fce0000000000 */
[----:B------:R-:W-:Y:S08]  /*a3c0*/  MUFU.EX2 R198, R198 ;  /* 0x000000c600c67308 */ /* 0x000ff00000000800 */
[----:B------:R-:W-:Y:S01]  /*a3d0*/  MUFU.EX2 R128, R128 ;  /* 0x0000008000807308 */ /* 0x000fe20000000800 */
[----:B----4-:R-:W-:Y:S01]  /*a3e0*/  SHF.R.U32.HI R169, RZ, 0x7, R199 ;  /* 0x00000007ffa97819 */ /* 0x010fe200000116c7 */
[----:B------:R-:W-:-:S02]  /*a3f0*/  WARPGROUP.DEPBAR.LE gsb0, 0x0 ;  /* 0x00008000000079c5 */ /* 0x000fc40000010000 */
[----:B------:R-:W-:Y:S01]  /*a400*/  WARPGROUP.ARRIVE ;  /* 0x00000000000079c5 */ /* 0x000fe20000000000 */
[--C-:B------:R-:W-:Y:S01]  /*a410*/  FFMA.FTZ R200, R120, UR11, -R15.reuse ;  /* 0x0000000b78c87c23 */ /* 0x100fe2000801080f */
[--C-:B------:R-:W-:Y:S01]  /*a420*/  FFMA.FTZ R120, R121, UR11, -R15.reuse ;  /* 0x0000000b79787c23 */ /* 0x100fe2000801080f */
[--C-:B------:R-:W-:Y:S01]  /*a430*/  FFMA.FTZ R202, R124, UR11, -R15.reuse ;  /* 0x0000000b7cca7c23 */ /* 0x100fe2000801080f */
[----:B------:R-:W-:Y:S02]  /*a440*/  FFMA.FTZ R121, R125, UR11, -R15 ;  /* 0x0000000b7d797c23 */ /* 0x000fe4000801080f */
[----:B------:R-:W-:Y:S01]  /*a450*/  HGMMA.64x128x16.F32.BF16 R24, R204, gdesc[UR4].tnspB, R24, gsb0 ;  /* 0x41e00004cc187df0 */ /* 0x000fe20008001818 */
        /* <DEDUP_REMOVED lines=9> */
[--C-:B------:R-:W-:Y:S01]  /*a4f0*/  FFMA.FTZ R112, R113, UR11, -R15.reuse ;  /* 0x0000000b71707c23 */ /* 0x100fe2000801080f */
[----:B------:R-:W-:Y:S01]  /*a500*/  FMNMX.FTZ R113, R91, R156, !PT ;  /* 0x0000009c5b717209 */ /* 0x000fe20007810000 */
[--C-:B------:R-:W-:Y:S02]  /*a510*/  FFMA.FTZ R206, R116, UR11, -R15.reuse ;  /* 0x0000000b74ce7c23 */ /* 0x100fe4000801080f */
[----:B------:R-:W-:Y:S01]  /*a520*/  HGMMA.64x128x16.F32.BF16 R24, R208, gdesc[UR4].tnspB, R24, gsb0 ;  /* 0x41e00004d0187df0 */ /* 0x000fe20008001818 */
[----:B------:R-:W-:Y:S01]  /*a530*/  UIADD3 UR6, UR10, 0x480, URZ ;  /* 0x000004800a067890 */ /* 0x000fe2000fffe03f */
[----:B------:R-:W-:Y:S01]  /*a540*/  FMNMX.FTZ R116, R94, R113, !PT ;  /* 0x000000715e747209 */ /* 0x000fe20007810000 */
[----:B------:R-:W-:Y:S01]  /*a550*/  UMOV UR7, 0x40000040 ;  /* 0x4000004000077882 */ /* 0x000fe20000000000 */
[----:B------:R-:W-:Y:S01]  /*a560*/  FFMA.FTZ R113, R117, UR11, -R15 ;  /* 0x0000000b75717c23 */ /* 0x000fe2000801080f */
[----:B------:R-:W-:Y:S01]  /*a570*/  MUFU.EX2 R204, R204 ;  /* 0x000000cc00cc7308 */ /* 0x000fe20000000800 */
[----:B------:R-:W-:-:S05]  /*a580*/  FMNMX.FTZ R116, R95, R116, !PT ;  /* 0x000000745f747209 */ /* 0x000fca0007810000 */
[----:B------:R-:W4:Y:S02]  /*a590*/  SHFL.BFLY PT, R117, R116, 0x2, 0x1f ;  /* 0x0c401f0074757f89 */ /* 0x000f2400000e0000 */
[----:B------:R-:W-:Y:S08]  /*a5a0*/  MUFU.EX2 R112, R112 ;  /* 0x0000007000707308 */ /* 0x000ff00000000800 */
[----:B------:R-:W-:Y:S08]  /*a5b0*/  MUFU.EX2 R206, R206 ;  /* 0x000000ce00ce7308 */ /* 0x000ff00000000800 */
[----:B------:R-:W-:Y:S01]  /*a5c0*/  MUFU.EX2 R113, R113 ;  /* 0x0000007100717308 */ /* 0x000fe20000000800 */
[----:B----4-:R-:W-:Y:S01]  /*a5d0*/  FMNMX.FTZ R116, R116, R117, !PT ;  /* 0x0000007574747209 */ /* 0x010fe20007810000 */
[----:B------:R-:W-:Y:S01]  /*a5e0*/  FFMA.FTZ R117, R92, UR11, -R15 ;  /* 0x0000000b5c757c23 */ /* 0x000fe2000801080f */
[----:B------:R-:W-:-:S02]  /*a5f0*/  WARPGROUP.DEPBAR.LE gsb0, 0x0 ;  /* 0x00008000000079c5 */ /* 0x000fc40000010000 */
[----:B------:R-:W-:Y:S01]  /*a600*/  WARPGROUP.ARRIVE ;  /* 0x00000000000079c5 */ /* 0x000fe20000000000 */
[--C-:B------:R-:W-:Y:S01]  /*a610*/  FFMA.FTZ R210, R108, UR11, -R15.reuse ;  /* 0x0000000b6cd27c23 */ /* 0x100fe2000801080f */
[--C-:B------:R-:W-:Y:S01]  /*a620*/  FFMA.FTZ R208, R104, UR11, -R15.reuse ;  /* 0x0000000b68d07c23 */ /* 0x100fe2000801080f */
[----:B------:R-:W4:Y:S01]  /*a630*/  SHFL.BFLY PT, R108, R116, 0x1, 0x1f ;  /* 0x0c201f00746c7f89 */ /* 0x000f2200000e0000 */
[--C-:B------:R-:W-:Y:S01]  /*a640*/  FFMA.FTZ R104, R105, UR11, -R15.reuse ;  /* 0x0000000b69687c23 */ /* 0x100fe2000801080f */
[----:B------:R-:W-:Y:S01]  /*a650*/  FFMA.FTZ R105, R109, UR11, -R15 ;  /* 0x0000000b6d697c23 */ /* 0x000fe2000801080f */
[----:B------:R-:W-:Y:S01]  /*a660*/  HGMMA.64x128x16.F32.BF16 R24, R212, gdesc[UR4].tnspB, R24, gsb0 ;  /* 0x41e00004d4187df0 */ /* 0x000fe20008001818 */
[----:B------:R-:W-:Y:S01]  /*a670*/  UIADD3 UR6, UR10, 0x500, URZ ;  /* 0x000005000a067890 */ /* 0x000fe2000fffe03f */
[----:B------:R-:W-:Y:S01]  /*a680*/  MUFU.EX2 R208, R208 ;  /* 0x000000d000d07308 */ /* 0x000fe20000000800 */
[----:B------:R-:W-:-:S07]  /*a690*/  UMOV UR7, 0x40000040 ;  /* 0x4000004000077882 */ /* 0x000fce0000000000 */
[----:B------:R-:W-:Y:S08]  /*a6a0*/  MUFU.EX2 R104, R104 ;  /* 0x0000006800687308 */ /* 0x000ff00000000800 */
[----:B------:R-:W-:Y:S01]  /*a6b0*/  MUFU.EX2 R210, R210 ;  /* 0x000000d200d27308 */ /* 0x000fe20000000800 */
[----:B----4-:R-:W-:Y:S01]  /*a6c0*/  FMNMX.FTZ R92, R116, R108, !PT ;  /* 0x0000006c745c7209 */ /* 0x010fe20007810000 */
[----:B------:R-:W-:-:S04]  /*a6d0*/  FFMA.FTZ R116, R93, UR11, -R15 ;  /* 0x0000000b5d747c23 */ /* 0x000fc8000801080f */
[C---:B------:R-:W-:Y:S01]  /*a6e0*/  FADD.FTZ R15, -R92.reuse, R11 ;  /* 0x0000000b5c0f7221 */ /* 0x040fe20000010100 */
[----:B------:R-:W-:Y:S01]  /*a6f0*/  FMUL.FTZ R93, R92, UR11 ;  /* 0x0000000b5c5d7c20 */ /* 0x000fe20008410000 */
[----:B------:R4:W-:Y:S02]  /*a700*/  MUFU.EX2 R11, R116 ;  /* 0x00000074000b7308 */ /* 0x0009e40000000800 */
[----:B------:R-:W-:Y:S01]  /*a710*/  FMUL.FTZ R15, R15, UR11 ;  /* 0x0000000b0f0f7c20 */ /* 0x000fe20008410000 */
[--C-:B------:R-:W-:Y:S01]  /*a720*/  FFMA.FTZ R177, R170, UR11, -R93.reuse ;  /* 0x0000000baab17c23 */ /* 0x100fe2000801085d */
[--C-:B------:R-:W-:Y:S01]  /*a730*/  FFMA.FTZ R109, R171, UR11, -R93.reuse ;  /* 0x0000000bab6d7c23 */ /* 0x100fe2000801085d */
[--C-:B------:R-:W-:Y:S01]  /*a740*/  FFMA.FTZ R179, R174, UR11, -R93.reuse ;  /* 0x0000000baeb37c23 */ /* 0x100fe2000801085d */
[--C-:B------:R-:W-:Y:S01]  /*a750*/  FFMA.FTZ R197, R130, UR11, -R93.reuse ;  /* 0x0000000b82c57c23 */ /* 0x100fe2000801085d */
[--C-:B------:R-:W-:Y:S01]  /*a760*/  FFMA.FTZ R130, R131, UR11, -R93.reuse ;  /* 0x0000000b83827c23 */ /* 0x100fe2000801085d */
[----:B------:R-:W-:Y:S01]  /*a770*/  MUFU.EX2 R15, R15 ;  /* 0x0000000f000f7308 */ /* 0x000fe20000000800 */
[--C-:B----4-:R-:W-:Y:S01]  /*a780*/  FFMA.FTZ R116, R175, UR11, -R93.reuse ;  /* 0x0000000baf747c23 */ /* 0x110fe2000801085d */
[--C-:B------:R-:W-:Y:S01]  /*a790*/  FFMA.FTZ R131, R134, UR11, -R93.reuse ;  /* 0x0000000b86837c23 */ /* 0x100fe2000801085d */
[----:B------:R-:W-:Y:S01]  /*a7a0*/  IADD3 R134, -R169, 0xb, RZ ;  /* 0x0000000ba9867810 */ /* 0x000fe20007ffe1ff */
[--C-:B------:R-:W-:Y:S01]  /*a7b0*/  FFMA.FTZ R181, R162, UR11, -R93.reuse ;  /* 0x0000000ba2b57c23 */ /* 0x100fe2000801085d */
[--C-:B------:R-:W-:Y:S01]  /*a7c0*/  FFMA.FTZ R199, R135, UR11, -R93.reuse ;  /* 0x0000000b87c77c23 */ /* 0x100fe2000801085d */
[----:B0-----:R-:W-:Y:S01]  /*a7d0*/  FFMA.FTZ R135, R12, R14, R176 ;  /* 0x0000000e0c877223 */ /* 0x001fe200000100b0 */
[--C-:B------:R-:W-:Y:S01]  /*a7e0*/  FFMA.FTZ R201, R122, UR11, -R93.reuse ;  /* 0x0000000b7ac97c23 */ /* 0x100fe2000801085d */
[----:B------:R-:W0:Y:S01]  /*a7f0*/  MUFU.EX2 R177, R177 ;  /* 0x000000b100b17308 */ /* 0x000e220000000800 */
[----:B------:R-:W-:Y:S01]  /*a800*/  FFMA.FTZ R183, R166, UR11, -R93 ;  /* 0x0000000ba6b77c23 */ /* 0x000fe2000801085d */
[----:B-1----:R-:W-:Y:S01]  /*a810*/  FADD.FTZ R135, R20, R135 ;  /* 0x0000008714877221 */ /* 0x002fe20000010000 */
[--C-:B------:R-:W-:Y:S01]  /*a820*/  FFMA.FTZ R124, R167, UR11, -R93.reuse ;  /* 0x0000000ba77c7c23 */ /* 0x100fe2000801085d */
[--C-:B------:R-:W-:Y:S01]  /*a830*/  FFMA.FTZ R185, R154, UR11, -R93.reuse ;  /* 0x0000000b9ab97c23 */ /* 0x100fe2000801085d */
[----:B------:R-:W-:Y:S01]  /*a840*/  FFMA.FTZ R125, R155, UR11, -R93 ;  /* 0x0000000b9b7d7c23 */ /* 0x000fe2000801085d */
[----:B--2---:R-:W-:Y:S01]  /*a850*/  FADD.FTZ R135, R178, R135 ;  /* 0x00000087b2877221 */ /* 0x004fe20000010000 */
[--C-:B------:R-:W-:Y:S01]  /*a860*/  FFMA.FTZ R203, R126, UR11, -R93.reuse ;  /* 0x0000000b7ecb7c23 */ /* 0x100fe2000801085d */
[----:B------:R-:W1:Y:S01]  /*a870*/  MUFU.EX2 R109, R109 ;  /* 0x0000006d006d7308 */ /* 0x000e620000000800 */
[----:B------:R-:W-:Y:S01]  /*a880*/  FFMA.FTZ R187, R158, UR11, -R93 ;  /* 0x0000000b9ebb7c23 */ /* 0x000fe2000801085d */
[----:B---3--:R-:W-:Y:S01]  /*a890*/  FADD.FTZ R135, R168, R135 ;  /* 0x00000087a8877221 */ /* 0x008fe20000010000 */
[--C-:B------:R-:W-:Y:S01]  /*a8a0*/  FFMA.FTZ R132, R159, UR11, -R93.reuse ;  /* 0x0000000b9f847c23 */ /* 0x100fe2000801085d */
[--C-:B------:R-:W-:Y:S01]  /*a8b0*/  FFMA.FTZ R189, R146, UR11, -R93.reuse ;  /* 0x0000000b92bd7c23 */ /* 0x100fe2000801085d */
[--C-:B------:R-:W-:Y:S01]  /*a8c0*/  FFMA.FTZ R205, R114, UR11, -R93.reuse ;  /* 0x0000000b72cd7c23 */ /* 0x100fe2000801085d */
[--C-:B------:R-:W-:Y:S01]  /*a8d0*/  FFMA.FTZ R133, R147, UR11, -R93.reuse ;  /* 0x0000000b93857c23 */ /* 0x100fe2000801085d */
[----:B------:R-:W-:Y:S01]  /*a8e0*/  FFMA.FTZ R207, R118, UR11, -R93 ;  /* 0x0000000b76cf7c23 */ /* 0x000fe2000801085d */
[----:B------:R-:W2:Y:S01]  /*a8f0*/  MUFU.EX2 R179, R179 ;  /* 0x000000b300b37308 */ /* 0x000ea20000000800 */
[----:B0-----:R-:W-:Y:S01]  /*a900*/  FFMA.FTZ R14, R15, R13, R177 ;  /* 0x0000000d0f0e7223 */ /* 0x001fe200000100b1 */
[--C-:B------:R-:W-:Y:S01]  /*a910*/  FFMA.FTZ R13, R123, UR11, -R93.reuse ;  /* 0x0000000b7b0d7c23 */ /* 0x100fe2000801085d */
[--C-:B------:R-:W-:Y:S01]  /*a920*/  FFMA.FTZ R209, R106, UR11, -R93.reuse ;  /* 0x0000000b6ad17c23 */ /* 0x100fe2000801085d */
[--C-:B------:R-:W-:Y:S01]  /*a930*/  FFMA.FTZ R191, R150, UR11, -R93.reuse ;  /* 0x0000000b96bf7c23 */ /* 0x100fe2000801085d */
[--C-:B------:R-:W-:Y:S01]  /*a940*/  FFMA.FTZ R140, R151, UR11, -R93.reuse ;  /* 0x0000000b978c7c23 */ /* 0x100fe2000801085d */
[--C-:B------:R-:W-:Y:S01]  /*a950*/  FFMA.FTZ R193, R138, UR11, -R93.reuse ;  /* 0x0000000b8ac17c23 */ /* 0x100fe2000801085d */
[--C-:B------:R-:W-:Y:S01]  /*a960*/  FFMA.FTZ R211, R110, UR11, -R93.reuse ;  /* 0x0000000b6ed37c23 */ /* 0x100fe2000801085d */
[----:B------:R-:W0:Y:S01]  /*a970*/  MUFU.EX2 R116, R116 ;  /* 0x0000007400747308 */ /* 0x000e220000000800 */
[----:B-1----:R-:W-:Y:S01]  /*a980*/  FADD.FTZ R14, R109, R14 ;  /* 0x0000000e6d0e7221 */ /* 0x002fe20000010000 */
[--C-:B------:R-:W-:Y:S01]  /*a990*/  FFMA.FTZ R138, R139, UR11, -R93.reuse ;  /* 0x0000000b8b8a7c23 */ /* 0x100fe2000801085d */
[--C-:B------:R-:W-:Y:S01]  /*a9a0*/  FFMA.FTZ R195, R142, UR11, -R93.reuse ;  /* 0x0000000b8ec37c23 */ /* 0x100fe2000801085d */
[--C-:B------:R-:W-:Y:S01]  /*a9b0*/  FFMA.FTZ R115, R115, UR11, -R93.reuse ;  /* 0x0000000b73737c23 */ /* 0x100fe2000801085d */
[--C-:B------:R-:W-:Y:S01]  /*a9c0*/  FFMA.FTZ R139, R143, UR11, -R93.reuse ;  /* 0x0000000b8f8b7c23 */ /* 0x100fe2000801085d */
[--C-:B------:R-:W-:Y:S01]  /*a9d0*/  FFMA.FTZ R119, R119, UR11, -R93.reuse ;  /* 0x0000000b77777c23 */ /* 0x100fe2000801085d */
[--C-:B------:R-:W-:Y:S01]  /*a9e0*/  FFMA.FTZ R111, R111, UR11, -R93.reuse ;  /* 0x0000000b6f6f7c23 */ /* 0x100fe2000801085d */
[----:B------:R1:W-:Y:S01]  /*a9f0*/  MUFU.EX2 R108, R117 ;  /* 0x00000075006c7308 */ /* 0x0003e20000000800 */
[----:B--2---:R-:W-:Y:S01]  /*aa00*/  FADD.FTZ R123, R179, R14 ;  /* 0x0000000eb37b7221 */ /* 0x004fe20000010000 */
[--C-:B------:R-:W-:Y:S01]  /*aa10*/  FFMA.FTZ R102, R102, UR11, -R93.reuse ;  /* 0x0000000b66667c23 */ /* 0x100fe2000801085d */
[--C-:B------:R-:W-:Y:S01]  /*aa20*/  FFMA.FTZ R103, R103, UR11, -R93.reuse ;  /* 0x0000000b67677c23 */ /* 0x100fe2000801085d */
[--C-:B------:R-:W-:Y:S01]  /*aa30*/  FFMA.FTZ R91, R91, UR11, -R93.reuse ;  /* 0x0000000b5b5b7c23 */ /* 0x100fe2000801085d */
[----:B------:R-:W-:Y:S01]  /*aa40*/  FFMA.FTZ R94, R94, UR11, -R93 ;  /* 0x0000000b5e5e7c23 */ /* 0x000fe2000801085d */
[----:B------:R-:W-:-:S02]  /*aa50*/  F2FP.BF16.F32.PACK_AB R176, R20, R176 ;  /* 0x000000b014b0723e */ /* 0x000fc400000010ff */
[----:B------:R-:W2:Y:S01]  /*aa60*/  MUFU.EX2 R181, R181 ;  /* 0x000000b500b57308 */ /* 0x000ea20000000800 */
[----:B-1----:R-:W-:Y:S01]  /*aa70*/  FFMA.FTZ R117, R163, UR11, -R93 ;  /* 0x0000000ba3757c23 */ /* 0x002fe2000801085d */
[C---:B0-----:R-:W-:Y:S01]  /*aa80*/  FADD.FTZ R14, R116.reuse, R123 ;  /* 0x0000007b740e7221 */ /* 0x041fe20000010000 */
[----:B------:R-:W-:Y:S02]  /*aa90*/  F2FP.BF16.F32.PACK_AB R179, R116, R179 ;  /* 0x000000b374b3723e */ /* 0x000fe400000010ff */
[----:B------:R-:W-:Y:S02]  /*aaa0*/  F2FP.BF16.F32.PACK_AB R178, R168, R178 ;  /* 0x000000b2a8b2723e */ /* 0x000fe400000010ff */
[----:B------:R-:W-:Y:S01]  /*aab0*/  F2FP.BF16.F32.PACK_AB R177, R109, R177 ;  /* 0x000000b16db1723e */ /* 0x000fe200000010ff */
[----:B------:R-:W0:Y:S08]  /*aac0*/  MUFU.EX2 R117, R117 ;  /* 0x0000007500757308 */ /* 0x000e300000000800 */
[----:B------:R-:W1:Y:S01]  /*aad0*/  MUFU.EX2 R183, R183 ;  /* 0x000000b700b77308 */ /* 0x000e620000000800 */
[----:B--2---:R-:W-:Y:S01]  /*aae0*/  FADD.FTZ R126, R181, R14 ;  /* 0x0000000eb57e7221 */ /* 0x004fe20000010000 */
[----:B------:R-:W-:-:S06]  /*aaf0*/  FFMA.FTZ R14, R127, UR11, -R93 ;  /* 0x0000000b7f0e7c23 */ /* 0x000fcc000801085d */
        /* <DEDUP_REMOVED lines=10> */
[----:B------:R-:W-:-:S06]  /*aba0*/  FFMA.FTZ R114, R107, UR11, -R93 ;  /* 0x0000000b6b727c23 */ /* 0x000fcc000801085d */
[----:B------:R-:W0:Y:S01]  /*abb0*/  MUFU.EX2 R132, R132 ;  /* 0x0000008400847308 */ /* 0x000e220000000800 */
[C---:B-1----:R-:W-:Y:S01]  /*abc0*/  FADD.FTZ R106, R125.reuse, R106 ;  /* 0x0000006a7d6a7221 */ /* 0x042fe20000010000 */
[----:B------:R-:W-:Y:S02]  /*abd0*/  WARPGROUP.DEPBAR.LE gsb0, 0x0 ;  /* 0x00008000000079c5 */ /* 0x000fe40000010000 */
[----:B------:R-:W-:Y:S01]  /*abe0*/  WARPGROUP.ARRIVE ;  /* 0x00000000000079c5 */ /* 0x000fe20000000000 */
[----:B------:R-:W-:Y:S02]  /*abf0*/  F2FP.BF16.F32.PACK_AB R185, R125, R185 ;  /* 0x000000b97db9723e */ /* 0x000fe400000010ff */
[----:B------:R-:W-:Y:S01]  /*ac00*/  F2FP.BF16.F32.PACK_AB R212, R97, R96 ;  /* 0x0000006061d4723e */ /* 0x000fe200000010ff */
[----:B------:R-:W1:Y:S01]  /*ac10*/  MUFU.EX2 R189, R189 ;  /* 0x000000bd00bd7308 */ /* 0x000e620000000800 */
[----:B--2---:R-:W-:Y:S01]  /*ac20*/  FADD.FTZ R127, R187, R106 ;  /* 0x0000006abb7f7221 */ /* 0x004fe20000010000 */
[----:B------:R-:W-:Y:S01]  /*ac30*/  HGMMA.64x128x16.F32.BF16 R24, R216, gdesc[UR4].tnspB, R24, gsb0 ;  /* 0x41e00004d8187df0 */ /* 0x000fe20008001818 */
[--C-:B------:R-:W-:Y:S01]  /*ac40*/  FFMA.FTZ R106, R99, UR11, -R93.reuse ;  /* 0x0000000b636a7c23 */ /* 0x100fe2000801085d */
[----:B------:R-:W-:Y:S01]  /*ac50*/  FFMA.FTZ R99, R90, UR11, -R93 ;  /* 0x0000000b5a637c23 */ /* 0x000fe2000801085d */
[----:B------:R-:W-:-:S03]  /*ac60*/  F2FP.BF16.F32.PACK_AB R214, R101, R100 ;  /* 0x0000006465d6723e */ /* 0x000fc600000010ff */
        /* <DEDUP_REMOVED lines=8> */
[----:B------:R-:W2:Y:S08]  /*acf0*/  MUFU.EX2 R193, R193 ;  /* 0x000000c100c17308 */ /* 0x000eb00000000800 */
        /* <DEDUP_REMOVED lines=12> */
[----:B------:R-:W-:Y:S01]  /*adc0*/  MUFU.EX2 R207, R207 ;  /* 0x000000cf00cf7308 */ /* 0x000fe20000000800 */
[----:B------:R-:W-:-:S02]  /*add0*/  WARPGROUP.DEPBAR.LE gsb0, 0x0 ;  /* 0x00008000000079c5 */ /* 0x000fc40000010000 */
[----:B------:R0:W-:Y:S06]  /*ade0*/  BAR.ARV R134, 0x100 ;  /* 0x000400860000751d */ /* 0x0001ec0000002000 */
[----:B------:R1:W-:Y:S01]  /*adf0*/  @!P1 SYNCS.ARRIVE.TRANS64.RED.A1T0 RZ, [R141+URZ], RZ ;  /* 0x000000ff8dff99a7 */ /* 0x0003e2000810043f */
[----:B------:R-:W-:Y:S01]  /*ae00*/  MUFU.EX2 R209, R209 ;  /* 0x000000d100d17308 */ /* 0x000fe20000000800 */
[----:B------:R-:W-:Y:S01]  /*ae10*/  F2FP.BF16.F32.PACK_AB R218, R11, R108 ;  /* 0x0000006c0bda723e */ /* 0x000fe200000010ff */
[-C--:B------:R-:W-:Y:S01]  /*ae20*/  FMUL.FTZ R24, R24, R12.reuse ;  /* 0x0000000c18187220 */ /* 0x080fe20000410000 */
[-C--:B------:R-:W-:Y:S01]  /*ae30*/  FMUL.FTZ R25, R25, R12.reuse ;  /* 0x0000000c19197220 */ /* 0x080fe20000410000 */
[-C--:B------:R-:W-:Y:S01]  /*ae40*/  FMUL.FTZ R28, R28, R12.reuse ;  /* 0x0000000c1c1c7220 */ /* 0x080fe20000410000 */
[-C--:B------:R-:W-:Y:S01]  /*ae50*/  FMUL.FTZ R29, R29, R12.reuse ;  /* 0x0000000c1d1d7220 */ /* 0x080fe20000410000 */
[-C--:B------:R-:W-:Y:S01]  /*ae60*/  FMUL.FTZ R32, R32, R12.reuse ;  /* 0x0000000c20207220 */ /* 0x080fe20000410000 */
[----:B-1----:R-:W-:Y:S01]  /*ae70*/  IMAD.U32 R141, RZ, RZ, UR60 ;  /* 0x0000003cff8d7e24 */ /* 0x002fe2000f8e00ff */
[----:B------:R-:W-:Y:S01]  /*ae80*/  MUFU.EX2 R211, R211 ;  /* 0x000000d300d37308 */ /* 0x000fe20000000800 */
[----:B------:R-:W-:Y:S01]  /*ae90*/  R2UR UR60, R2 ;  /* 0x00000000023c72ca */ /* 0x000fe200000e0000 */
[----:B------:R-:W-:Y:S01]  /*aea0*/  FMUL.FTZ R33, R33, R12 ;  /* 0x0000000c21217220 */ /* 0x000fe20000410000 */
[----:B------:R-:W-:-:S02]  /*aeb0*/  @!P1 IMAD R122, R141, 0x8, R0 ;  /* 0x000000088d7a9824 */ /* 0x000fc400078e0200 */
[-C--:B------:R-:W-:Y:S01]  /*aec0*/  FMUL.FTZ R36, R36, R12.reuse ;  /* 0x0000000c24247220 */ /* 0x080fe20000410000 */
[-C--:B------:R-:W-:Y:S01]  /*aed0*/  FMUL.FTZ R37, R37, R12.reuse ;  /* 0x0000000c25257220 */ /* 0x080fe20000410000 */
[-C--:B------:R-:W-:Y:S01]  /*aee0*/  FMUL.FTZ R40, R40, R12.reuse ;  /* 0x0000000c28287220 */ /* 0x080fe20000410000 */
[----:B------:R-:W-:Y:S01]  /*aef0*/  @!P1 VIADD R122, R122, 0x34860 ;  /* 0x000348607a7a9836 */ /* 0x000fe20000000000 */
[----:B------:R-:W-:Y:S01]  /*af00*/  MUFU.EX2 R105, R105 ;  /* 0x0000006900697308 */ /* 0x000fe20000000800 */
[-C--:B------:R-:W-:Y:S01]  /*af10*/  FMUL.FTZ R41, R41, R12.reuse ;  /* 0x0000000c29297220 */ /* 0x080fe20000410000 */
[-C--:B------:R-:W-:Y:S01]  /*af20*/  FMUL.FTZ R44, R44, R12.reuse ;  /* 0x0000000c2c2c7220 */ /* 0x080fe20000410000 */
[-C--:B------:R-:W-:Y:S01]  /*af30*/  FMUL.FTZ R45, R45, R12.reuse ;  /* 0x0000000c2d2d7220 */ /* 0x080fe20000410000 */
[----:B------:R-:W-:Y:S01]  /*af40*/  @!P1 PRMT R122, RZ, 0x654, R122 ;  /* 0x00000654ff7a9816 */ /* 0x000fe2000000007a */
[-C--:B------:R-:W-:Y:S01]  /*af50*/  FMUL.FTZ R48, R48, R12.reuse ;  /* 0x0000000c30307220 */ /* 0x080fe20000410000 */
[-C--:B------:R-:W-:Y:S01]  /*af60*/  FMUL.FTZ R49, R49, R12.reuse ;  /* 0x0000000c31317220 */ /* 0x080fe20000410000 */
[-C--:B------:R-:W-:Y:S01]  /*af70*/  FMUL.FTZ R52, R52, R12.reuse ;  /* 0x0000000c34347220 */ /* 0x080fe20000410000 */
[----:B------:R1:W-:Y:S01]  /*af80*/  @!P1 SYNCS.ARRIVE.TRANS64.RED.A1T0 RZ, [R122+URZ], RZ ;  /* 0x000000ff7aff99a7 */ /* 0x0003e2000810043f */
[----:B------:R-:W-:Y:S01]  /*af90*/  MUFU.EX2 R106, R106 ;  /* 0x0000006a006a7308 */ /* 0x000fe20000000800 */
[-C--:B------:R-:W-:Y:S01]  /*afa0*/  FMUL.FTZ R53, R53, R12.reuse ;  /* 0x0000000c35357220 */ /* 0x080fe20000410000 */
[-C--:B------:R-:W-:Y:S01]  /*afb0*/  FMUL.FTZ R56, R56, R12.reuse ;  /* 0x0000000c38387220 */ /* 0x080fe20000410000 */
[-C--:B------:R-:W-:Y:S01]  /*afc0*/  FMUL.FTZ R57, R57, R12.reuse ;  /* 0x0000000c39397220 */ /* 0x080fe20000410000 */
[-C--:B------:R-:W-:Y:S01]  /*afd0*/  FMUL.FTZ R60, R60, R12.reuse ;  /* 0x0000000c3c3c7220 */ /* 0x080fe20000410000 */
[-C--:B------:R-:W-:Y:S01]  /*afe0*/  FMUL.FTZ R61, R61, R12.reuse ;  /* 0x0000000c3d3d7220 */ /* 0x080fe20000410000 */
[----:B------:R-:W-:Y:S01]  /*aff0*/  FMUL.FTZ R64, R64, R12 ;  /* 0x0000000c40407220 */ /* 0x000fe20000410000 */
[----:B-1----:R-:W-:Y:S01]  /*b000*/  FADD.FTZ R122, R180, R135 ;  /* 0x00000087b47a7221 */ /* 0x002fe20000010000 */
[----:B------:R-:W-:Y:S01]  /*b010*/  F2FP.BF16.F32.PACK_AB R180, R21, R180 ;  /* 0x000000b415b4723e */ /* 0x000fe200000010ff */
[----:B------:R-:W-:Y:S01]  /*b020*/  MUFU.EX2 R102, R102 ;  /* 0x0000006600667308 */ /* 0x000fe20000000800 */
[-C--:B------:R-:W-:Y:S01]  /*b030*/  FMUL.FTZ R65, R65, R12.reuse ;  /* 0x0000000c41417220 */ /* 0x080fe20000410000 */
[----:B------:R-:W-:Y:S01]  /*b040*/  FADD.FTZ R123, R21, R122 ;  /* 0x0000007a157b7221 */ /* 0x000fe20000010000 */
[-C--:B------:R-:W-:Y:S01]  /*b050*/  FMUL.FTZ R68, R68, R12.reuse ;  /* 0x0000000c44447220 */ /* 0x080fe20000410000 */
[-C--:B------:R-:W-:Y:S01]  /*b060*/  FMUL.FTZ R69, R69, R12.reuse ;  /* 0x0000000c45457220 */ /* 0x080fe20000410000 */
[-C--:B------:R-:W-:Y:S01]  /*b070*/  FMUL.FTZ R72, R72, R12.reuse ;  /* 0x0000000c48487220 */ /* 0x080fe20000410000 */
[----:B------:R-:W-:Y:S01]  /*b080*/  FADD.FTZ R123, R182, R123 ;  /* 0x0000007bb67b7221 */ /* 0x000fe20000010000 */
[-C--:B------:R-:W-:Y:S01]  /*b090*/  FMUL.FTZ R73, R73, R12.reuse ;  /* 0x0000000c49497220 */ /* 0x080fe20000410000 */
        /* <DEDUP_REMOVED lines=9> */
[----:B------:R-:W-:Y:S01]  /*b130*/  FMUL.FTZ R85, R85, R12 ;  /* 0x0000000c55557220 */ /* 0x000fe20000410000 */
[----:B------:R-:W-:Y:S01]  /*b140*/  FADD.FTZ R107, R153, R118 ;  /* 0x00000076996b7221 */ /* 0x000fe20000010000 */
[-C--:B------:R-:W-:Y:S01]  /*b150*/  FMUL.FTZ R26, R26, R15.reuse ;  /* 0x0000000f1a1a7220 */ /* 0x080fe20000410000 */
[-C--:B------:R-:W-:Y:S01]  /*b160*/  FMUL.FTZ R27, R27, R15.reuse ;  /* 0x0000000f1b1b7220 */ /* 0x080fe20000410000 */
[-C--:B------:R-:W-:Y:S01]  /*b170*/  FMUL.FTZ R30, R30, R15.reuse ;  /* 0x0000000f1e1e7220 */ /* 0x080fe20000410000 */
[----:B------:R-:W-:Y:S01]  /*b180*/  FADD.FTZ R123, R186, R107 ;  /* 0x0000006bba7b7221 */ /* 0x000fe20000010000 */
[--C-:B------:R-:W-:Y:S01]  /*b190*/  FFMA.FTZ R107, R98, UR11, -R93.reuse ;  /* 0x0000000b626b7c23 */ /* 0x100fe2000801085d */
[----:B------:R-:W-:Y:S01]  /*b1a0*/  FFMA.FTZ R93, R95, UR11, -R93 ;  /* 0x0000000b5f5d7c23 */ /* 0x000fe2000801085d */
[----:B------:R0:W1:Y:S01]  /*b1b0*/  MUFU.EX2 R98, R115 ;  /* 0x0000007300627308 */ /* 0x0000620000000800 */
[----:B------:R-:W-:Y:S01]  /*b1c0*/  FADD.FTZ R123, R152, R123 ;  /* 0x0000007b987b7221 */ /* 0x000fe20000010000 */
[-C--:B------:R-:W-:Y:S01]  /*b1d0*/  FMUL.FTZ R31, R31, R15.reuse ;  /* 0x0000000f1f1f7220 */ /* 0x080fe20000410000 */
[-C--:B------:R-:W-:Y:S01]  /*b1e0*/  FMUL.FTZ R34, R34, R15.reuse ;  /* 0x0000000f22227220 */ /* 0x080fe20000410000 */
[-C--:B------:R-:W-:Y:S01]  /*b1f0*/  FMUL.FTZ R35, R35, R15.reuse ;  /* 0x0000000f23237220 */ /* 0x080fe20000410000 */
[----:B------:R-:W-:Y:S01]  /*b200*/  FADD.FTZ R123, R188, R123 ;  /* 0x0000007bbc7b7221 */ /* 0x000fe20000010000 */
[-C--:B------:R-:W-:Y:S01]  /*b210*/  FMUL.FTZ R38, R38, R15.reuse ;  /* 0x0000000f26267220 */ /* 0x080fe20000410000 */
[-C--:B------:R-:W-:Y:S01]  /*b220*/  FMUL.FTZ R39, R39, R15.reuse ;  /* 0x0000000f27277220 */ /* 0x080fe20000410000 */
[----:B------:R-:W-:Y:S01]  /*b230*/  MUFU.EX2 R107, R107 ;  /* 0x0000006b006b7308 */ /* 0x000fe20000000800 */
[----:B------:R-:W-:Y:S01]  /*b240*/  FADD.FTZ R123, R144, R123 ;  /* 0x0000007b907b7221 */ /* 0x000fe20000010000 */
[----:B0-----:R-:W-:Y:S01]  /*b250*/  FADD.FTZ R115, R191, R110 ;  /* 0x0000006ebf737221 */ /* 0x001fe20000010000 */
[-C--:B------:R-:W-:Y:S01]  /*b260*/  FMUL.FTZ R42, R42, R15.reuse ;  /* 0x0000000f2a2a7220 */ /* 0x080fe20000410000 */
[-C--:B------:R-:W-:Y:S01]  /*b270*/  FMUL.FTZ R43, R43, R15.reuse ;  /* 0x0000000f2b2b7220 */ /* 0x080fe20000410000 */
[----:B------:R-:W-:Y:S01]  /*b280*/  FADD.FTZ R90, R190, R123 ;  /* 0x0000007bbe5a7221 */ /* 0x000fe20000010000 */
[----:B------:R-:W-:Y:S01]  /*b290*/  FADD.FTZ R110, R140, R115 ;  /* 0x000000738c6e7221 */ /* 0x000fe20000010000 */
[-C--:B------:R-:W-:Y:S01]  /*b2a0*/  FMUL.FTZ R46, R46, R15.reuse ;  /* 0x0000000f2e2e7220 */ /* 0x080fe20000410000 */
[----:B------:R-:W-:Y:S01]  /*b2b0*/  MUFU.EX2 R91, R91 ;  /* 0x0000005b005b7308 */ /* 0x000fe20000000800 */
[----:B------:R-:W-:Y:S01]  /*b2c0*/  FADD.FTZ R123, R145, R90 ;  /* 0x0000005a917b7221 */ /* 0x000fe20000010000 */
[----:B--2---:R-:W-:Y:S01]  /*b2d0*/  FADD.FTZ R95, R193, R110 ;  /* 0x0000006ec15f7221 */ /* 0x004fe20000010000 */
[-C--:B------:R-:W-:Y:S01]  /*b2e0*/  FMUL.FTZ R47, R47, R15.reuse ;  /* 0x0000000f2f2f7220 */ /* 0x080fe20000410000 */
[-C--:B------:R-:W-:Y:S01]  /*b2f0*/  FMUL.FTZ R50, R50, R15.reuse ;  /* 0x0000000f32327220 */ /* 0x080fe20000410000 */
[----:B------:R-:W-:Y:S01]  /*b300*/  FADD.FTZ R123, R192, R123 ;  /* 0x0000007bc07b7221 */ /* 0x000fe20000010000 */
[----:B---3--:R-:W-:Y:S01]  /*b310*/  FADD.FTZ R20, R138, R95 ;  /* 0x0000005f8a147221 */ /* 0x008fe20000010000 */
[-C--:B------:R-:W-:Y:S01]  /*b320*/  FMUL.FTZ R51, R51, R15.reuse ;  /* 0x0000000f33337220 */ /* 0x080fe20000410000 */
[----:B------:R-:W0:Y:S01]  /*b330*/  MUFU.EX2 R90, R119 ;  /* 0x00000077005a7308 */ /* 0x000e220000000800 */
[----:B------:R-:W-:Y:S01]  /*b340*/  FADD.FTZ R123, R136, R123 ;  /* 0x0000007b887b7221 */ /* 0x000fe20000010000 */
[----:B----4-:R-:W-:Y:S01]  /*b350*/  FADD.FTZ R116, R195, R20 ;  /* 0x00000014c3747221 */ /* 0x010fe20000010000 */
[-C--:B------:R-:W-:Y:S01]  /*b360*/  FMUL.FTZ R54, R54, R15.reuse ;  /* 0x0000000f36367220 */ /* 0x080fe20000410000 */
[-C--:B------:R-:W-:Y:S01]  /*b370*/  FMUL.FTZ R55, R55, R15.reuse ;  /* 0x0000000f37377220 */ /* 0x080fe20000410000 */
[----:B------:R-:W-:Y:S01]  /*b380*/  FADD.FTZ R110, R194, R123 ;  /* 0x0000007bc26e7221 */ /* 0x000fe20000010000 */
[----:B-----5:R-:W-:Y:S01]  /*b390*/  FADD.FTZ R116, R139, R116 ;  /* 0x000000748b747221 */ /* 0x020fe20000010000 */
[-C--:B------:R-:W-:Y:S01]  /*b3a0*/  FMUL.FTZ R58, R58, R15.reuse ;  /* 0x0000000f3a3a7220 */ /* 0x080fe20000410000 */
[----:B------:R2:W3:Y:S01]  /*b3b0*/  MUFU.EX2 R20, R114 ;  /* 0x0000007200147308 */ /* 0x0004e20000000800 */
[----:B------:R-:W-:Y:S01]  /*b3c0*/  FADD.FTZ R21, R137, R110 ;  /* 0x0000006e89157221 */ /* 0x000fe20000010000 */
[-C--:B------:R-:W-:Y:S01]  /*b3d0*/  FMUL.FTZ R59, R59, R15.reuse ;  /* 0x0000000f3b3b7220 */ /* 0x080fe20000410000 */
[-C--:B------:R-:W-:Y:S01]  /*b3e0*/  FMUL.FTZ R62, R62, R15.reuse ;  /* 0x0000000f3e3e7220 */ /* 0x080fe20000410000 */
[-C--:B------:R-:W-:Y:S01]  /*b3f0*/  FMUL.FTZ R63, R63, R15.reuse ;  /* 0x0000000f3f3f7220 */ /* 0x080fe20000410000 */
[----:B------:R-:W-:Y:S01]  /*b400*/  FADD.FTZ R110, R196, R21 ;  /* 0x00000015c46e7221 */ /* 0x000fe20000010000 */
[----:B------:R-:W-:Y:S01]  /*b410*/  FADD.FTZ R21, R197, R116 ;  /* 0x00000074c5157221 */ /* 0x000fe20000010000 */
[-C--:B------:R-:W-:Y:S01]  /*b420*/  FMUL.FTZ R66, R66, R15.reuse ;  /* 0x0000000f42427220 */ /* 0x080fe20000410000 */
[----:B------:R-:W-:Y:S01]  /*b430*/  MUFU.EX2 R219, R94 ;  /* 0x0000005e00db7308 */ /* 0x000fe20000000800 */
[----:B------:R-:W-:Y:S01]  /*b440*/  FADD.FTZ R95, R129, R110 ;  /* 0x0000006e815f7221 */ /* 0x000fe20000010000 */
[----:B------:R-:W-:Y:S01]  /*b450*/  FADD.FTZ R110, R130, R21 ;  /* 0x00000015826e7221 */ /* 0x000fe20000010000 */
[-C--:B------:R-:W-:Y:S01]  /*b460*/  FMUL.FTZ R67, R67, R15.reuse ;  /* 0x0000000f43437220 */ /* 0x080fe20000410000 */
[-C--:B------:R-:W-:Y:S01]  /*b470*/  FMUL.FTZ R70, R70, R15.reuse ;  /* 0x0000000f46467220 */ /* 0x080fe20000410000 */
[----:B------:R-:W-:Y:S01]  /*b480*/  FADD.FTZ R95, R198, R95 ;  /* 0x0000005fc65f7221 */ /* 0x000fe20000010000 */
[----:B--2---:R-:W-:Y:S01]  /*b490*/  FADD.FTZ R114, R131, R110 ;  /* 0x0000006e83727221 */ /* 0x004fe20000010000 */
[-C--:B------:R-:W-:Y:S01]  /*b4a0*/  FMUL.FTZ R71, R71, R15.reuse ;  /* 0x0000000f47477220 */ /* 0x080fe20000410000 */
[----:B------:R-:W2:Y:S01]  /*b4b0*/  MUFU.EX2 R110, R111 ;  /* 0x0000006f006e7308 */ /* 0x000ea20000000800 */
[----:B------:R-:W-:Y:S01]  /*b4c0*/  FADD.FTZ R95, R128, R95 ;  /* 0x0000005f805f7221 */ /* 0x000fe20000010000 */
[----:B------:R-:W-:Y:S01]  /*b4d0*/  FADD.FTZ R114, R199, R114 ;  /* 0x00000072c7727221 */ /* 0x000fe20000010000 */
[-C--:B------:R-:W-:Y:S01]  /*b4e0*/  FMUL.FTZ R74, R74, R15.reuse ;  /* 0x0000000f4a4a7220 */ /* 0x080fe20000410000 */
[----:B------:R-:W-:Y:S01]  /*b4f0*/  FMUL.FTZ R75, R75, R15 ;  /* 0x0000000f4b4b7220 */ /* 0x000fe20000410000 */
[----:B------:R-:W-:Y:S01]  /*b500*/  FADD.FTZ R95, R200, R95 ;  /* 0x0000005fc85f7221 */ /* 0x000fe20000010000 */
[----:B------:R-:W-:Y:S01]  /*b510*/  FADD.FTZ R114, R201, R114 ;  /* 0x00000072c9727221 */ /* 0x000fe20000010000 */
[C---:B------:R-:W-:Y:S01]  /*b520*/  F2FP.BF16.F32.PACK_AB R201, R13.reuse, R201 ;  /* 0x000000c90dc9723e */ /* 0x040fe200000010ff */
[----:B------:R-:W4:Y:S01]  /*b530*/  MUFU.EX2 R93, R93 ;  /* 0x0000005d005d7308 */ /* 0x000f220000000800 */
[----:B------:R-:W-:Y:S01]  /*b540*/  FADD.FTZ R95, R120, R95 ;  /* 0x0000005f785f7221 */ /* 0x000fe20000010000 */
[----:B------:R-:W-:Y:S01]  /*b550*/  FADD.FTZ R114, R13, R114 ;  /* 0x000000720d727221 */ /* 0x000fe20000010000 */
[-C--:B------:R-:W-:Y:S01]  /*b560*/  FMUL.FTZ R78, R78, R15.reuse ;  /* 0x0000000f4e4e7220 */ /* 0x080fe20000410000 */
[----:B------:R-:W-:Y:S01]  /*b570*/  FMUL.FTZ R79, R79, R15 ;  /* 0x0000000f4f4f7220 */ /* 0x000fe20000410000 */
[----:B------:R-:W-:Y:S01]  /*b580*/  FADD.FTZ R116, R202, R95 ;  /* 0x0000005fca747221 */ /* 0x000fe20000010000 */
[----:B------:R-:W-:Y:S01]  /*b590*/  FADD.FTZ R21, R203, R114 ;  /* 0x00000072cb157221 */ /* 0x000fe20000010000 */
[----:B------:R-:W-:Y:S01]  /*b5a0*/  F2FP.BF16.F32.PACK_AB R203, R14, R203 ;  /* 0x000000cb0ecb723e */ /* 0x000fe200000010ff */
[-C--:B------:R-:W-:Y:S01]  /*b5b0*/  FMUL.FTZ R82, R82, R15.reuse ;  /* 0x0000000f52527220 */ /* 0x080fe20000410000 */
[----:B------:R-:W-:Y:S01]  /*b5c0*/  FADD.FTZ R95, R121, R116 ;  /* 0x00000074795f7221 */ /* 0x000fe20000010000 */
[----:B------:R-:W-:Y:S01]  /*b5d0*/  FADD.FTZ R114, R14, R21 ;  /* 0x000000150e727221 */ /* 0x000fe20000010000 */
[-C--:B------:R-:W-:Y:S01]  /*b5e0*/  FMUL.FTZ R83, R83, R15.reuse ;  /* 0x0000000f53537220 */ /* 0x080fe20000410000 */
[----:B------:R-:W-:Y:S01]  /*b5f0*/  FMUL.FTZ R86, R86, R15 ;  /* 0x0000000f56567220 */ /* 0x000fe20000410000 */
[----:B------:R-:W-:Y:S01]  /*b600*/  FADD.FTZ R95, R204, R95 ;  /* 0x0000005fcc5f7221 */ /* 0x000fe20000010000 */
[----:B------:R-:W-:Y:S01]  /*b610*/  FADD.FTZ R21, R205, R114 ;  /* 0x00000072cd157221 */ /* 0x000fe20000010000 */
[----:B-1----:R-:W-:Y:S01]  /*b620*/  F2FP.BF16.F32.PACK_AB R205, R98, R205 ;  /* 0x000000cd62cd723e */ /* 0x002fe200000010ff */
[----:B------:R-:W-:Y:S01]  /*b630*/  FMUL.FTZ R87, R87, R15 ;  /* 0x0000000f57577220 */ /* 0x000fe20000410000 */
[----:B------:R-:W-:Y:S01]  /*b640*/  FADD.FTZ R95, R112, R95 ;  /* 0x0000005f705f7221 */ /* 0x000fe20000010000 */
[----:B------:R-:W-:Y:S01]  /*b650*/  FADD.FTZ R114, R98, R21 ;  /* 0x0000001562727221 */ /* 0x000fe20000010000 */
[----:B------:R-:W-:Y:S01]  /*b660*/  F2FP.BF16.F32.PACK_AB R182, R160, R182 ;  /* 0x000000b6a0b6723e */ /* 0x000fe200000010ff */
[----:B------:R-:W-:-:S02]  /*b670*/  IMAD.MOV.U32 R15, RZ, RZ, R16 ;  /* 0x000000ffff0f7224 */ /* 0x000fc400078e0010 */
[----:B------:R-:W-:Y:S01]  /*b680*/  FADD.FTZ R116, R206, R95 ;  /* 0x0000005fce747221 */ /* 0x000fe20000010000 */
[----:B------:R-:W-:Y:S01]  /*b690*/  FADD.FTZ R21, R207, R114 ;  /* 0x00000072cf157221 */ /* 0x000fe20000010000 */
[----:B------:R-:W-:Y:S01]  /*b6a0*/  F2FP.BF16.F32.PACK_AB R184, R153, R184 ;  /* 0x000000b899b8723e */ /* 0x000fe200000010ff */
[----:B------:R-:W-:Y:S02]  /*b6b0*/  IMAD.MOV.U32 R12, RZ, RZ, R10 ;  /* 0x000000ffff0c7224 */ /* 0x000fe400078e000a */
[----:B------:R-:W-:Y:S01]  /*b6c0*/  FADD.FTZ R95, R113, R116 ;  /* 0x00000074715f7221 */ /* 0x000fe20000010000 */
[----:B0-----:R-:W-:Y:S01]  /*b6d0*/  FADD.FTZ R114, R90, R21 ;  /* 0x000000155a727221 */ /* 0x001fe20000010000 */
[----:B------:R-:W-:Y:S02]  /*b6e0*/  F2FP.BF16.F32.PACK_AB R186, R152, R186 ;  /* 0x000000ba98ba723e */ /* 0x000fe400000010ff */
[----:B------:R-:W-:Y:S01]  /*b6f0*/  FADD.FTZ R95, R208, R95 ;  /* 0x0000005fd05f7221 */ /* 0x000fe20000010000 */
[----:B------:R-:W-:Y:S01]  /*b700*/  FADD.FTZ R21, R209, R114 ;  /* 0x00000072d1157221 */ /* 0x000fe20000010000 */
[----:B---3--:R-:W-:-:S02]  /*b710*/  F2FP.BF16.F32.PACK_AB R209, R20, R209 ;  /* 0x000000d114d1723e */ /* 0x008fc400000010ff */
[----:B------:R-:W-:Y:S01]  /*b720*/  FADD.FTZ R95, R104, R95 ;  /* 0x0000005f685f7221 */ /* 0x000fe20000010000 */
[----:B------:R-:W-:Y:S01]  /*b730*/  FADD.FTZ R114, R20, R21 ;  /* 0x0000001514727221 */ /* 0x000fe20000010000 */
[----:B------:R-:W-:Y:S02]  /*b740*/  F2FP.BF16.F32.PACK_AB R188, R144, R188 ;  /* 0x000000bc90bc723e */ /* 0x000fe400000010ff */
[----:B------:R-:W-:Y:S01]  /*b750*/  FADD.FTZ R116, R210, R95 ;  /* 0x0000005fd2747221 */ /* 0x000fe20000010000 */
[----:B------:R-:W-:Y:S01]  /*b760*/  FADD.FTZ R13, R211, R114 ;  /* 0x00000072d30d7221 */ /* 0x000fe20000010000 */
[----:B------:R-:W-:Y:S02]  /*b770*/  F2FP.BF16.F32.PACK_AB R190, R145, R190 ;  /* 0x000000be91be723e */ /* 0x000fe400000010ff */
[----:B------:R-:W-:Y:S01]  /*b780*/  FADD.FTZ R21, R105, R116 ;  /* 0x0000007469157221 */ /* 0x000fe20000010000 */
[----:B--2---:R-:W-:Y:S01]  /*b790*/  FADD.FTZ R14, R110, R13 ;  /* 0x0000000d6e0e7221 */ /* 0x004fe20000010000 */
        /* <DEDUP_REMOVED lines=23> */
[----:B------:R-:W-:Y:S01]  /*b910*/  F2FP.BF16.F32.PACK_AB R199, R199, R131 ;  /* 0x00000083c7c7723e */ /* 0x000fe200000010ff */
[----:B----4-:R-:W-:Y:S01]  /*b920*/  FADD.FTZ R13, R93, R20 ;  /* 0x000000145d0d7221 */ /* 0x010fe20000010000 */
[----:B------:R-:W-:Y:S01]  /*b930*/  F2FP.BF16.F32.PACK_AB R200, R120, R200 ;  /* 0x000000c878c8723e */ /* 0x000fe200000010ff */
[----:B------:R-:W-:Y:S01]  /*b940*/  IMAD.MOV.U32 R11, RZ, RZ, R92 ;  /* 0x000000ffff0b7224 */ /* 0x000fe200078e005c */
        /* <DEDUP_REMOVED lines=12> */
[----:B------:R-:W-:Y:S06]  /*ba10*/  @P2 BRA `(.L_x_6435) ;  /* 0xffffffb400102947 */ /* 0x000fec000383ffff */
.L_x_6426:
[----:B------:R-:W-:Y:S06]  /*ba20*/  BAR.ARV 0x8, 0x180 ;  /* 0x0206000000007b1d */ /* 0x000fec0000002000 */
[----:B------:R-:W-:Y:S05]  /*ba30*/  @!P0 BRA `(.L_x_6436) ;  /* 0x0000000000048947 */ /* 0x000fea0003800000 */
[----:B------:R-:W-:Y:S01]  /*ba40*/  BPT.TRAP 0x1 ;  /* 0x000000040000795c */ /* 0x000fe20000300000 */
.L_x_6436:
[----:B------:R-:W-:Y:S01]  /*ba50*/  IMAD R8, R2, 0x8, R0 ;  /* 0x0000000802087824 */ /* 0x000fe200078e0200 */
[----:B------:R-:W-:-:S04]  /*ba60*/  SHF.L.U32 R3, R16, 0x1f, RZ ;  /* 0x0000001f10037819 */ /* 0x000fc800000006ff */
[----:B------:R0:W1:Y:S01]  /*ba70*/  SYNCS.PHASECHK.TRANS64.TRYWAIT P2, [R8+URZ+0x34850], R3 ;  /* 0x03485003080075a7 */ /* 0x000062000804017f */
[----:B------:R-:W-:Y:S05]  /*ba80*/  @!P0 BRA `(.L_x_6437) ;  /* 0x0000000000048947 */ /* 0x000fea0003800000 */
[----:B------:R-:W-:Y:S01]  /*ba90*/  BPT.TRAP 0x1 ;  /* 0x000000040000795c */ /* 0x000fe20000300000 */
.L_x_6437:
[----:B-1----:R-:W-:Y:S05]  /*baa0*/  @P2 BRA `(.L_x_6438) ;  /* 0x0000000000082947 */ /* 0x002fea0003800000 */
[----:B------:R-:W1:Y:S02]  /*bab0*/  SYNCS.PHASECHK.TRANS64.TRYWAIT P0, [R8+URZ+0x34850], R3 ;  /* 0x03485003080075a7 */ /* 0x000e64000800017f */
[----:B-1----:R-:W-:Y:S05]  /*bac0*/  @!P0 BRA `(.L_x_6439) ;  /* 0x000000a400ac8947 */ /* 0x002fea0003800000 */
.L_x_6438:
[----:B------:R-:W-:Y:S05]  /*bad0*/  WARPSYNC.ALL ;  /* 0x0000000000007948 */ /* 0x000fea0003800000 */
[----:B------:R-:W-:Y:S01]  /*bae0*/  VIADD R0, R0, 0x400 ;  /* 0x0000040000007836 */ /* 0x000fe20000000000 */
[----:B------:R-:W2:Y:S01]  /*baf0*/  LDL.LU R15, [R1+0x10] ;  /* 0x00001000010f7983 */ /* 0x000ea20000300800 */
[----:B------:R-:W-:Y:S01]  /*bb00*/  WARPGROUP.ARRIVE ;  /* 0x00000000000079c5 */ /* 0x000fe20000000000 */
[----:B------:R-:W-:Y:S02]  /*bb10*/  IMAD.MOV.U32 R7, RZ, RZ, 0x40000040 ;  /* 0x40000040ff077424 */ /* 0x000fe400078e00ff */
[----:B------:R-:W-:Y:S01]  /*bb20*/  SHF.R.U32.HI R0, RZ, 0x4, R0 ;  /* 0x00000004ff007819 */ /* 0x000fe20000011600 */
[----:B01----:R-:W0:Y:S01]  /*bb30*/  SHFL.BFLY PT, R3, R14, 0x2, 0x1f ;  /* 0x0c401f000e037f89 */ /* 0x003e2200000e0000 */
[----:B------:R-:W-:-:S02]  /*bb40*/  @!P1 VIADD R8, R8, 0x34860 ;  /* 0x0003486008089836 */ /* 0x000fc40000000000 */
[----:B------:R-:W-:Y:S01]  /*bb50*/  LOP3.LUT R0, R0, 0x3fff, RZ, 0xc0, !PT ;  /* 0x00003fff00007812 */ /* 0x000fe200078ec0ff */
[----:B------:R-:W-:Y:S02]  /*bb60*/  VIADD R9, R2, 0x1 ;  /* 0x0000000102097836 */ /* 0x000fe40000000000 */
[----:B------:R-:W-:Y:S02]  /*bb70*/  @!P1 PRMT R8, RZ, 0x654, R8 ;  /* 0x00000654ff089816 */ /* 0x000fe40000000008 */
[----:B------:R-:W-:Y:S02]  /*bb80*/  LOP3.LUT R5, R0, 0x5800000, RZ, 0xfc, !PT ;  /* 0x0580000000057812 */ /* 0x000fe400078efcff */
[----:B------:R-:W1:Y:S01]  /*bb90*/  SHFL.BFLY PT, R0, R13, 0x2, 0x1f ;  /* 0x0c401f000d007f89 */ /* 0x000e6200000e0000 */
[----:B------:R-:W-:Y:S02]  /*bba0*/  ISETP.NE.AND P2, PT, R9, 0x2, PT ;  /* 0x000000020900780c */ /* 0x000fe40003f45270 */
[----:B------:R-:W-:-:S02]  /*bbb0*/  IMAD R4, R2, 0xb00, R5 ;  /* 0x00000b0002047824 */ /* 0x000fc400078e0205 */
[----:B------:R-:W-:Y:S02]  /*bbc0*/  IMAD.MOV.U32 R5, RZ, RZ, 0x40000040 ;  /* 0x40000040ff057424 */ /* 0x000fe400078e00ff */
[C---:B------:R-:W-:Y:S01]  /*bbd0*/  VIADD R6, R4.reuse, 0x80 ;  /* 0x0000008004067836 */ /* 0x040fe20000000000 */
[----:B------:R-:W-:Y:S01]  /*bbe0*/  R2UR UR6, R4 ;  /* 0x00000000040672ca */ /* 0x000fe200000e0000 */
[----:B------:R-:W-:Y:S01]  /*bbf0*/  IMAD.MOV.U32 R2, RZ, RZ, RZ ;  /* 0x000000ffff027224 */ /* 0x000fe200078e00ff */
[----:B------:R-:W-:Y:S01]  /*bc00*/  R2UR UR7, R5 ;  /* 0x00000000050772ca */ /* 0x000fe200000e0000 */
[----:B------:R-:W-:Y:S02]  /*bc10*/  IMAD.MOV.U32 R5, RZ, RZ, 0x40000040 ;  /* 0x40000040ff057424 */ /* 0x000fe400078e00ff */
[----:B0-----:R-:W-:Y:S01]  /*bc20*/  FADD.FTZ R3, R3, R14 ;  /* 0x0000000e03037221 */ /* 0x001fe20000010000 */
[----:B------:R-:W-:-:S09]  /*bc30*/  IMAD.U32 R14, RZ, RZ, UR11 ;  /* 0x0000000bff0e7e24 */ /* 0x000fd2000f8e00ff */
[----:B------:R-:W-:Y:S01]  /*bc40*/  HGMMA.64x128x16.F32.BF16 R24, R176, gdesc[UR4].tnspB, R24, gsb0 ;  /* 0x41e00004b0187df0 */ /* 0x000fe20008001818 */
[----:B------:R-:W-:Y:S01]  /*bc50*/  R2UR UR6, R6 ;  /* 0x00000000060672ca */ /* 0x000fe200000e0000 */
[----:B------:R-:W-:Y:S01]  /*bc60*/  VIADD R6, R4, 0x100 ;  /* 0x0000010004067836 */ /* 0x000fe20000000000 */
[----:B------:R-:W-:Y:S01]  /*bc70*/  R2UR UR7, R7 ;  /* 0x00000000070772ca */ /* 0x000fe200000e0000 */
[----:B------:R-:W-:Y:S01]  /*bc80*/  IMAD.MOV.U32 R7, RZ, RZ, 0x40000040 ;  /* 0x40000040ff077424 */ /* 0x000fe200078e00ff */
[----:B------:R-:W-:Y:S02]  /*bc90*/  WARPGROUP.DEPBAR.LE gsb0, 0x0 ;  /* 0x00008000000079c5 */ /* 0x000fe40000010000 */
[----:B------:R-:W-:-:S09]  /*bca0*/  WARPGROUP.ARRIVE ;  /* 0x00000000000079c5 */ /* 0x000fd20000000000 */
[----:B------:R-:W-:Y:S01]  /*bcb0*/  HGMMA.64x128x16.F32.BF16 R24, R180, gdesc[UR4].tnspB, R24, gsb0 ;  /* 0x41e00004b4187df0 */ /* 0x000fe20008001818 */
[----:B------:R-:W-:Y:S01]  /*bcc0*/  R2UR UR6, R6 ;  /* 0x00000000060672ca */ /* 0x000fe200000e0000 */
[----:B------:R-:W-:Y:S01]  /*bcd0*/  VIADD R6, R4, 0x180 ;  /* 0x0000018004067836 */ /* 0x000fe20000000000 */
[----:B------:R-:W-:Y:S01]  /*bce0*/  R2UR UR7, R7 ;  /* 0x00000000070772ca */ /* 0x000fe200000e0000 */
[----:B------:R-:W-:Y:S02]  /*bcf0*/  IMAD.MOV.U32 R7, RZ, RZ, 0x40000040 ;  /* 0x40000040ff077424 */ /* 0x000fe400078e00ff */
[----:B--2---:R-:W-:-:S05]  /*bd00*/  VIADD R15, R15, 0x1 ;  /* 0x000000010f0f7836 */ /* 0x004fca0000000000 */
[----:B------:R-:W-:Y:S01]  /*bd10*/  STL [R1+0x10], R15 ;  /* 0x0000100f01007387 */ /* 0x000fe20000100800 */
[----:B------:R-:W-:Y:S02]  /*bd20*/  WARPGROUP.DEPBAR.LE gsb0, 0x0 ;  /* 0x00008000000079c5 */ /* 0x000fe40000010000 */
[----:B------:R-:W-:-:S06]  /*bd30*/  WARPGROUP.ARRIVE ;  /* 0x00000000000079c5 */ /* 0x000fcc0000000000 */
        /* <DEDUP_REMOVED lines=37> */
[C---:B------:R-:W-:Y:S01]  /*bf90*/  VIADD R6, R4.reuse, 0x480 ;  /* 0x0000048004067836 */ /* 0x040fe20000000000 */
[----:B------:R-:W-:Y:S01]  /*bfa0*/  R2UR UR7, R7 ;  /* 0x00000000070772ca */ /* 0x000fe200000e0000 */
[----:B------:R-:W-:Y:S02]  /*bfb0*/  IMAD.MOV.U32 R7, RZ, RZ, 0x40000040 ;  /* 0x40000040ff077424 */ /* 0x000fe400078e00ff */
[----:B------:R-:W-:Y:S01]  /*bfc0*/  VIADD R4, R4, 0x500 ;  /* 0x0000050004047836 */ /* 0x000fe20000000000 */
[----:B------:R-:W-:Y:S02]  /*bfd0*/  WARPGROUP.DEPBAR.LE gsb0, 0x0 ;  /* 0x00008000000079c5 */ /* 0x000fe40000010000 */
[----:B------:R-:W-:-:S07]  /*bfe0*/  WARPGROUP.ARRIVE ;  /* 0x00000000000079c5 */ /* 0x000fce0000000000 */
[----:B------:R-:W-:Y:S01]  /*bff0*/  HGMMA.64x128x16.F32.BF16 R24, R208, gdesc[UR4].tnspB, R24, gsb0 ;  /* 0x41e00004d0187df0 */ /* 0x000fe20008001818 */
[----:B------:R-:W-:Y:S02]  /*c000*/  R2UR UR6, R6 ;  /* 0x00000000060672ca */ /* 0x000fe400000e0000 */
[----:B------:R-:W-:Y:S01]  /*c010*/  R2UR UR7, R7 ;  /* 0x00000000070772ca */ /* 0x000fe200000e0000 */
[----:B------:R-:W-:Y:S02]  /*c020*/  WARPGROUP.DEPBAR.LE gsb0, 0x0 ;  /* 0x00008000000079c5 */ /* 0x000fe40000010000 */
[----:B------:R-:W-:-:S10]  /*c030*/  WARPGROUP.ARRIVE ;  /* 0x00000000000079c5 */ /* 0x000fd40000000000 */
[----:B------:R-:W-:Y:S01]  /*c040*/  HGMMA.64x128x16.F32.BF16 R24, R212, gdesc[UR4].tnspB, R24, gsb0 ;  /* 0x41e00004d4187df0 */ /* 0x000fe20008001818 */
[----:B------:R-:W-:Y:S01]  /*c050*/  R2UR UR6, R4 ;  /* 0x00000000040672ca */ /* 0x000fe200000e0000 */
[----:B-1----:R-:W-:Y:S01]  /*c060*/  FADD.FTZ R4, R0, R13 ;  /* 0x0000000d00047221 */ /* 0x002fe20000010000 */
[----:B------:R-:W-:Y:S01]  /*c070*/  R2UR UR7, R5 ;  /* 0x00000000050772ca */ /* 0x000fe200000e0000 */
[----:B------:R-:W0:Y:S04]  /*c080*/  SHFL.BFLY PT, R0, R3, 0x1, 0x1f ;  /* 0x0c201f0003007f89 */ /* 0x000e2800000e0000 */
[----:B------:R-:W1:Y:S01]  /*c090*/  SHFL.BFLY PT, R5, R4, 0x1, 0x1f ;  /* 0x0c201f0004057f89 */ /* 0x000e6200000e0000 */
[----:B0-----:R-:W-:Y:S01]  /*c0a0*/  FADD.FTZ R11, R3, R0 ;  /* 0x00000000030b7221 */ /* 0x001fe20000010000 */
[----:B------:R-:W-:Y:S01]  /*c0b0*/  SEL R3, RZ, 0x1, P2 ;  /* 0x00000001ff037807 */ /* 0x000fe20001000000 */
[----:B------:R-:W-:-:S02]  /*c0c0*/  IMAD.MOV.U32 R0, RZ, RZ, -0x800000 ;  /* 0xff800000ff007424 */ /* 0x000fc400078e00ff */
[----:B-1----:R-:W-:Y:S01]  /*c0d0*/  FADD.FTZ R12, R4, R5 ;  /* 0x00000005040c7221 */ /* 0x002fe20000010000 */
        /* <DEDUP_REMOVED lines=19> */
[----:B------:R-:W-:Y:S03]  /*c210*/  HGMMA.64x128x16.F32.BF16 R24, R216, gdesc[UR4].tnspB, R24, gsb0 ;  /* 0x41e00004d8187df0 */ /* 0x000fe60008001818 */
        /* <DEDUP_REMOVED lines=66> */
[----:B-1----:R-:W-:-:S07]  /*c640*/  SEL R2, R9, RZ, P2 ;  /* 0x000000ff09027207 */ /* 0x002fce0001000000 */
.L_x_6418:
[----:B------:R-:W0:Y:S01]  /*c650*/  S2R R5, SR_CgaCtaId ;  /* 0x0000000000057919 */ /* 0x000e220000008800 */
[----:B------:R-:W-:Y:S01]  /*c660*/  MOV R18, 0x400 ;  /* 0x0000040000127802 */ /* 0x000fe20000000f00 */
[----:B------:R-:W-:Y:S01]  /*c670*/  BSSY B0, `(.L_x_6440) ;  /* 0x0000343000007945 */ /* 0x000fe20003800000 */
[----:B------:R-:W-:Y:S02]  /*c680*/  BAR.SYNC.DEFER_BLOCKING 0x5, 0x180 ;  /* 0x0146000000007b1d */ /* 0x000fe40000010000 */
[----:B0-----:R-:W-:-:S05]  /*c690*/  LEA R18, R5, R18, 0x18 ;  /* 0x0000001205127211 */ /* 0x001fca00078ec0ff */
[----:B------:R-:W0:Y:S02]  /*c6a0*/  LDS.128 R4, [R18+0x348d0] ;  /* 0x0348d00012047984 */ /* 0x000e240000000c00 */
[----:B0-----:R-:W-:Y:S02]  /*c6b0*/  R2UR UR6, R5 ;  /* 0x00000000050672ca */ /* 0x001fe400000e0000 */
[----:B------:R-:W-:Y:S01]  /*c6c0*/  R2UR UR5, R6 ;  /* 0x00000000060572ca */ /* 0x000fe200000e0000 */
[----:B------:R-:W-:Y:S06]  /*c6d0*/  BAR.ARV 0x4, 0x180 ;  /* 0x0106000000007b1d */ /* 0x000fec0000002000 */
[----:B------:R-:W-:Y:S08]  /*c6e0*/  @P0 BRA `(.L_x_6441) ;  /* 0x0000002400540947 */ /* 0x000ff00003800000 */
[----:B------:R-:W2:Y:S01]  /*c6f0*/  LDL.LU R10, [R1+0xc] ;  /* 0x00000c00010a7983 */ /* 0x000ea20000300800 */
[----:B------:R-:W-:-:S03]  /*c700*/  ULDC.64 UR10, c[0x0][0xc00] ;  /* 0x00030000000a7ab9 */ /* 0x000fc60000000a00 */
[----:B------:R-:W3:Y:S04]  /*c710*/  LDL.LU R9, [R1+0x14] ;  /* 0x0000140001097983 */ /* 0x000ee80000300800 */
[----:B------:R-:W4:Y:S04]  /*c720*/  LDL R8, [R1+0x64] ;  /* 0x0000640001087983 */ /* 0x000f280000100800 */
[----:B------:R-:W4:Y:S01]  /*c730*/  LDL R104, [R1] ;  /* 0x0000000001687983 */ /* 0x000f220000100800 */
[----:B------:R-:W-:Y:S01]  /*c740*/  ULDC.64 UR20, c[0x0][0x208] ;  /* 0x0000820000147ab9 */ /* 0x000fe20000000a00 */
[----:B------:R-:W-:-:S02]  /*c750*/  R2UR UR17, R220 ;  /* 0x00000000dc1172ca */ /* 0x000fc400000e0000 */
[----:B------:R-:W4:Y:S01]  /*c760*/  LDL R106, [R1+0x60] ;  /* 0x00006000016a7983 */ /* 0x000f220000100800 */
[----:B------:R-:W-:Y:S02]  /*c770*/  R2UR UR15, R221 ;  /* 0x00000000dd0f72ca */ /* 0x000fe400000e0000 */
[----:B------:R-:W-:Y:S01]  /*c780*/  R2UR UR19, R222 ;  /* 0x00000000de1372ca */ /* 0x000fe200000e0000 */
[----:B------:R-:W-:Y:S01]  /*c790*/  BAR.SYNC.DEFER_BLOCKING 0x1, 0x100 ;  /* 0x0044000000007b1d */ /* 0x000fe20000010000 */
[----:B--2---:R-:W-:Y:S02]  /*c7a0*/  R2UR UR14, R10 ;  /* 0x000000000a0e72ca */ /* 0x004fe400000e0000 */
[----:B---3--:R-:W-:-:S03]  /*c7b0*/  R2UR UR13, R9 ;  /* 0x00000000090d72ca */ /* 0x008fc600000e0000 */
[----:B------:R-:W0:Y:S01]  /*c7c0*/  S2R R9, SR_SWINHI ;  /* 0x0000000000097919 */ /* 0x000e220000002f00 */
[----:B------:R-:W-:Y:S01]  /*c7d0*/  UMOV UR18, 0x9b8 ;  /* 0x000009b800127882 */ /* 0x000fe20000000000 */
[----:B----4-:R-:W-:Y:S02]  /*c7e0*/  R2UR UR16, R104 ;  /* 0x00000000681072ca */ /* 0x010fe400000e0000 */
[----:B------:R-:W-:Y:S02]  /*c7f0*/  MOV R4, R18 ;  /* 0x0000001200047202 */ /* 0x000fe40000000f00 */
[----:B0-----:R-:W-:-:S03]  /*c800*/  MOV R5, R9 ;  /* 0x0000000900057202 */ /* 0x001fc60000000f00 */
[----:B------:R-:W-:-:S03]  /*c810*/  IMAD.WIDE R8, R8, 0x2, R4 ;  /* 0x0000000208087825 */ /* 0x000fc600078e0204 */
[C---:B------:R-:W-:Y:S02]  /*c820*/  LOP3.LUT R11, R8.reuse, 0x380, RZ, 0xc0, !PT ;  /* 0x00000380080b7812 */ /* 0x040fe400078ec0ff */
[C---:B------:R-:W-:Y:S02]  /*c830*/  IADD3 R19, P6, R8.reuse, 0x20, RZ ;  /* 0x0000002008137810 */ /* 0x040fe40007fde0ff */
[----:B------:R-:W-:Y:S02]  /*c840*/  SHF.R.U64 R11, R11, 0x3, RZ ;  /* 0x000000030b0b7819 */ /* 0x000fe400000012ff */
[C---:B------:R-:W-:Y:S02]  /*c850*/  IADD3 R12, P4, R8.reuse, 0x60, RZ ;  /* 0x00000060080c7810 */ /* 0x040fe40007f9e0ff */
[----:B------:R-:W-:Y:S02]  /*c860*/  LOP3.LUT R6, R19, 0x380, RZ, 0xc0, !PT ;  /* 0x0000038013067812 */ /* 0x000fe400078ec0ff */
[----:B------:R-:W-:-:S02]  /*c870*/  IADD3 R35, P5, R8, 0x40, RZ ;  /* 0x0000004008237810 */ /* 0x000fc40007fbe0ff */
[C---:B------:R-:W-:Y:S02]  /*c880*/  IADD3 R99, P3, R8.reuse, 0x4000, RZ ;  /* 0x0000400008637810 */ /* 0x040fe40007f7e0ff */
[C---:B------:R-:W-:Y:S02]  /*c890*/  IADD3 R101, P2, R8.reuse, 0x4020, RZ ;  /* 0x0000402008657810 */ /* 0x040fe40007f5e0ff */
[C---:B------:R-:W-:Y:S02]  /*c8a0*/  IADD3 R103, P1, R8.reuse, 0x4040, RZ ;  /* 0x0000404008677810 */ /* 0x040fe40007f3e0ff */
[----:B------:R-:W-:Y:S02]  /*c8b0*/  IADD3 R105, P0, R8, 0x4060, RZ ;  /* 0x0000406008697810 */ /* 0x000fe40007f1e0ff */
[----:B------:R-:W-:Y:S02]  /*c8c0*/  LOP3.LUT R8, R11, R8, RZ, 0x3c, !PT ;  /* 0x000000080b087212 */ /* 0x000fe400078e3cff */
[----:B------:R-:W-:-:S02]  /*c8d0*/  LOP3.LUT R11, R12, 0x380, RZ, 0xc0, !PT ;  /* 0x000003800c0b7812 */ /* 0x000fc400078ec0ff */
[----:B------:R-:W-:Y:S02]  /*c8e0*/  SHF.R.U64 R6, R6, 0x3, RZ ;  /* 0x0000000306067819 */ /* 0x000fe400000012ff */
[----:B------:R-:W-:Y:S02]  /*c8f0*/  SHF.R.U64 R11, R11, 0x3, RZ ;  /* 0x000000030b0b7819 */ /* 0x000fe400000012ff */
[----:B------:R-:W-:Y:S02]  /*c900*/  LOP3.LUT R32, R6, R19, RZ, 0x3c, !PT ;  /* 0x0000001306207212 */ /* 0x000fe400078e3cff */
[----:B------:R-:W-:Y:S02]  /*c910*/  LOP3.LUT R14, R99, 0x380, RZ, 0xc0, !PT ;  /* 0x00000380630e7812 */ /* 0x000fe400078ec0ff */
[----:B------:R-:W-:Y:S02]  /*c920*/  LOP3.LUT R6, R101, 0x380, RZ, 0xc0, !PT ;  /* 0x0000038065067812 */ /* 0x000fe400078ec0ff */
[----:B------:R-:W-:-:S02]  /*c930*/  LOP3.LUT R10, R35, 0x380, RZ, 0xc0, !PT ;  /* 0x00000380230a7812 */ /* 0x000fc400078ec0ff */
[----:B------:R-:W-:Y:S02]  /*c940*/  LOP3.LUT R28, R11, R12, RZ, 0x3c, !PT ;  /* 0x0000000c0b1c7212 */ /* 0x000fe400078e3cff */
[----:B------:R-:W-:Y:S02]  /*c950*/  SHF.R.U64 R14, R14, 0x3, RZ ;  /* 0x000000030e0e7819 */ /* 0x000fe400000012ff */
[----:B------:R-:W-:Y:S02]  /*c960*/  LOP3.LUT R12, R103, 0x380, RZ, 0xc0, !PT ;  /* 0x00000380670c7812 */ /* 0x000fe400078ec0ff */
[----:B------:R-:W-:Y:S02]  /*c970*/  SHF.R.U64 R6, R6, 0x3, RZ ;  /* 0x0000000306067819 */ /* 0x000fe400000012ff */
[----:B------:R-:W-:Y:S02]  /*c980*/  SHF.R.U64 R10, R10, 0x3, RZ ;  /* 0x000000030a0a7819 */ /* 0x000fe400000012ff */
[----:B------:R-:W-:Y:S01]  /*c990*/  LOP3.LUT R34, R105, 0x380, RZ, 0xc0, !PT ;  /* 0x0000038069227812 */ /* 0x000fe200078ec0ff */
[--C-:B------:R-:W-:Y:S01]  /*c9a0*/  IMAD.X R27, RZ, RZ, R9.reuse, P3 ;  /* 0x000000ffff1b7224 */ /* 0x100fe200018e0609 */
[----:B------:R-:W-:Y:S01]  /*c9b0*/  LOP3.LUT R26, R14, R99, RZ, 0x3c, !PT ;  /* 0x000000630e1a7212 */ /* 0x000fe200078e3cff */
[--C-:B------:R-:W-:Y:S01]  /*c9c0*/  IMAD.X R25, RZ, RZ, R9.reuse, P2 ;  /* 0x000000ffff197224 */ /* 0x100fe200010e0609 */
[----:B------:R-:W-:Y:S01]  /*c9d0*/  SHF.R.U64 R12, R12, 0x3, RZ ;  /* 0x000000030c0c7819 */ /* 0x000fe200000012ff */
[--C-:B------:R-:W-:Y:S01]  /*c9e0*/  IMAD.X R33, RZ, RZ, R9.reuse, P6 ;  /* 0x000000ffff217224 */ /* 0x100fe200030e0609 */
[----:B------:R-:W-:Y:S01]  /*c9f0*/  LOP3.LUT R24, R6, R101, RZ, 0x3c, !PT ;  /* 0x0000006506187212 */ /* 0x000fe200078e3cff */
[--C-:B------:R-:W-:Y:S01]  /*ca00*/  IMAD.X R31, RZ, RZ, R9.reuse, P5 ;  /* 0x000000ffff1f7224 */ /* 0x100fe200028e0609 */
[----:B------:R-:W-:Y:S01]  /*ca10*/  LOP3.LUT R30, R10, R35, RZ, 0x3c, !PT ;  /* 0x000000230a1e7212 */ /* 0x000fe200078e3cff */
[--C-:B------:R-:W-:Y:S01]  /*ca20*/  IMAD.X R29, RZ, RZ, R9.reuse, P4 ;  /* 0x000000ffff1d7224 */ /* 0x100fe200020e0609 */
[----:B------:R-:W-:Y:S01]  /*ca30*/  SHF.R.U64 R34, R34, 0x3, RZ ;  /* 0x0000000322227819 */ /* 0x000fe200000012ff */
[--C-:B------:R-:W-:Y:S01]  /*ca40*/  IMAD.X R15, RZ, RZ, R9.reuse, P1 ;  /* 0x000000ffff0f7224 */ /* 0x100fe200008e0609 */
[----:B------:R-:W-:Y:S01]  /*ca50*/  MOV R19, R8 ;  /* 0x0000000800137202 */ /* 0x000fe20000000f00 */
        /* <DEDUP_REMOVED lines=10> */
[----:B------:R-:W-:Y:S02]  /*cb00*/  MOV R101, R30 ;  /* 0x0000001e00657202 */ /* 0x000fe40000000f00 */
[----:B------:R-:W-:Y:S02]  /*cb10*/  MOV R100, R28 ;  /* 0x0000001c00647202 */ /* 0x000fe40000000f00 */
        /* <DEDUP_REMOVED lines=8> */
[----:B------:R0:W-:Y:S01]  /*cba0*/  STSM.16.M88.4 [R19], R8 ;  /* 0x0000000813007844 */ /* 0x0001e20000000200 */
[----:B------:R-:W-:-:S02]  /*cbb0*/  F2FP.BF16.F32.PACK_AB R32, R49, R48 ;  /* 0x000000303120723e */ /* 0x000fc400000010ff */
[----:B------:R-:W-:Y:S02]  /*cbc0*/  F2FP.BF16.F32.PACK_AB R33, R51, R50 ;  /* 0x000000323321723e */ /* 0x000fe400000010ff */
[----:B------:R-:W-:Y:S02]  /*cbd0*/  F2FP.BF16.F32.PACK_AB R34, R53, R52 ;  /* 0x000000343522723e */ /* 0x000fe400000010ff */
[----:B------:R-:W-:Y:S01]  /*cbe0*/  F2FP.BF16.F32.PACK_AB R35, R55, R54 ;  /* 0x000000363723723e */ /* 0x000fe200000010ff */
[----:B------:R1:W-:Y:S01]  /*cbf0*/  STSM.16.M88.4 [R102], R24 ;  /* 0x0000001866007844 */ /* 0x0003e20000000200 */
[----:B------:R-:W-:Y:S02]  /*cc00*/  MOV R6, R14 ;  /* 0x0000000e00067202 */ /* 0x000fe40000000f00 */
[----:B------:R-:W-:Y:S01]  /*cc10*/  F2FP.BF16.F32.PACK_AB R14, R69, R68 ;  /* 0x00000044450e723e */ /* 0x000fe200000010ff */
[----:B------:R2:W-:Y:S01]  /*cc20*/  STSM.16.M88.4 [R101], R28 ;  /* 0x0000001c65007844 */ /* 0x0005e20000000200 */
[----:B------:R-:W-:-:S02]  /*cc30*/  F2FP.BF16.F32.PACK_AB R15, R71, R70 ;  /* 0x00000046470f723e */ /* 0x000fc400000010ff */
[----:B0-----:R-:W-:Y:S02]  /*cc40*/  MOV R19, R12 ;  /* 0x0000000c00137202 */ /* 0x001fe40000000f00 */
[----:B------:R-:W-:Y:S02]  /*cc50*/  F2FP.BF16.F32.PACK_AB R8, R57, R56 ;  /* 0x000000383908723e */ /* 0x000fe400000010ff */
[----:B------:R-:W-:Y:S02]  /*cc60*/  F2FP.BF16.F32.PACK_AB R9, R59, R58 ;  /* 0x0000003a3b09723e */ /* 0x000fe400000010ff */
[----:B------:R-:W-:Y:S02]  /*cc70*/  F2FP.BF16.F32.PACK_AB R10, R61, R60 ;  /* 0x0000003c3d0a723e */ /* 0x000fe400000010ff */
[----:B------:R-:W-:Y:S02]  /*cc80*/  F2FP.BF16.F32.PACK_AB R11, R63, R62 ;  /* 0x0000003e3f0b723e */ /* 0x000fe400000010ff */
[----:B------:R-:W-:-:S02]  /*cc90*/  F2FP.BF16.F32.PACK_AB R12, R65, R64 ;  /* 0x00000040410c723e */ /* 0x000fc400000010ff */
[----:B------:R-:W-:Y:S02]  /*cca0*/  F2FP.BF16.F32.PACK_AB R13, R67, R66 ;  /* 0x00000042430d723e */ /* 0x000fe400000010ff */
[----:B-1----:R-:W-:Y:S02]  /*ccb0*/  F2FP.BF16.F32.PACK_AB R24, R73, R72 ;  /* 0x000000484918723e */ /* 0x002fe400000010ff */
[----:B------:R-:W-:Y:S02]  /*ccc0*/  F2FP.BF16.F32.PACK_AB R25, R75, R74 ;  /* 0x0000004a4b19723e */ /* 0x000fe400000010ff */
[----:B------:R-:W-:Y:S02]  /*ccd0*/  F2FP.BF16.F32.PACK_AB R26, R77, R76 ;  /* 0x0000004c4d1a723e */ /* 0x000fe400000010ff */
[----:B------:R-:W-:Y:S01]  /*cce0*/  F2FP.BF16.F32.PACK_AB R27, R79, R78 ;  /* 0x0000004e4f1b723e */ /* 0x000fe200000010ff */
[----:B------:R0:W-:Y:S01]  /*ccf0*/  STSM.16.M88.4 [R100], R32 ;  /* 0x0000002064007844 */ /* 0x0001e20000000200 */
[----:B--2---:R-:W-:-:S02]  /*cd00*/  F2FP.BF16.F32.PACK_AB R28, R81, R80 ;  /* 0x00000050511c723e */ /* 0x004fc400000010ff */
[----:B------:R-:W-:Y:S02]  /*cd10*/  F2FP.BF16.F32.PACK_AB R29, R83, R82 ;  /* 0x00000052531d723e */ /* 0x000fe400000010ff */
[----:B------:R-:W-:Y:S02]  /*cd20*/  F2FP.BF16.F32.PACK_AB R30, R85, R84 ;  /* 0x00000054551e723e */ /* 0x000fe400000010ff */
[----:B------:R-:W-:Y:S01]  /*cd30*/  F2FP.BF16.F32.PACK_AB R31, R87, R86 ;  /* 0x00000056571f723e */ /* 0x000fe200000010ff */
[----:B------:R-:W-:Y:S04]  /*cd40*/  STSM.16.M88.4 [R99], R8 ;  /* 0x0000000863007844 */ /* 0x000fe80000000200 */
[----:B------:R-:W-:Y:S04]  /*cd50*/  STSM.16.M88.4 [R98], R12 ;  /* 0x0000000c62007844 */ /* 0x000fe80000000200 */
[----:B------:R-:W-:Y:S04]  /*cd60*/  STSM.16.M88.4 [R6], R24 ;  /* 0x0000001806007844 */ /* 0x000fe80000000200 */
        /* <DEDUP_REMOVED lines=8> */
[----:B0-----:R-:W-:Y:S01]  /*cdf0*/  IMAD.U32 R32, RZ, RZ, UR7 ;  /* 0x00000007ff207e24 */ /* 0x001fe2000f8e00ff */
[----:B-1----:R-:W0:Y:S03]  /*ce00*/  LDC R19, c[0x0][0xbe8] ;  /* 0x0002fa00ff137b82 */ /* 0x002e260000000800 */
[----:B------:R-:W-:Y:S01]  /*ce10*/  IMAD.U32 R33, RZ, RZ, UR8 ;  /* 0x00000008ff217e24 */ /* 0x000fe2000f8e00ff */
[----:B------:R-:W-:-:S04]  /*ce20*/  ULDC.64 UR8, c[0x0][0xc08] ;  /* 0x0003020000087ab9 */ /* 0x000fc80000000a00 */
        /* <DEDUP_REMOVED lines=12> */
[----:B------:R-:W-:-:S04]  /*cef0*/  USEL UR4, UR17, UR4, UP0 ;  /* 0x0000000411047287 */ /* 0x000fc80008000000 */
[----:B------:R-:W-:Y:S02]  /*cf00*/  UISETP.GT.AND UP1, UPT, UR4, 0x1, UPT ;  /* 0x000000010400788c */ /* 0x000fe4000bf24270 */
[----:B------:R-:W1:Y:S02]  /*cf10*/  @P1 LDC R13, c[0x0][0xbf0] ;  /* 0x0002fc00ff0d1b82 */ /* 0x000e640000000800 */
[----:B------:R-:W-:Y:S02]  /*cf20*/  USEL UR18, UR18, 0x978, UP1 ;  /* 0x0000097812127887 */ /* 0x000fe40008800000 */
[----:B------:R-:W-:Y:S01]  /*cf30*/  UISETP.NE.U32.AND UP0, UPT, UR10, URZ, UPT ;  /* 0x0000003f0a00728c */ /* 0x000fe2000bf05070 */
[----:B------:R-:W-:-:S03]  /*cf40*/  IMAD.U32 R15, RZ, RZ, UR16 ;  /* 0x00000010ff0f7e24 */ /* 0x000fc6000f8e00ff */
[----:B------:R-:W-:Y:S01]  /*cf50*/  UISETP.NE.AND.EX UP0, UPT, UR11, URZ, UPT, UP0 ;  /* 0x0000003f0b00728c */ /* 0x000fe2000bf05300 */
[----:B------:R-:W-:Y:S01]  /*cf60*/  IMAD.U32 R8, RZ, RZ, UR8 ;  /* 0x00000008ff087e24 */ /* 0x000fe2000f8e00ff */
[----:B------:R-:W-:Y:S01]  /*cf70*/  UMOV UR4, URZ ;  /* 0x0000003f00047c82 */ /* 0x000fe20008000000 */
[----:B------:R-:W-:Y:S01]  /*cf80*/  IMAD.U32 R9, RZ, RZ, UR9 ;  /* 0x00000009ff097e24 */ /* 0x000fe2000f8e00ff */
[----:B------:R-:W-:Y:S01]  /*cf90*/  USEL UR7, UR14, URZ, !UP0 ;  /* 0x0000003f0e077287 */ /* 0x000fe2000c000000 */
[----:B------:R-:W-:Y:S01]  /*cfa0*/  IMAD R15, R15, 0x80, R106 ;  /* 0x000000800f0f7824 */ /* 0x000fe200078e026a */
[----:B------:R-:W-:Y:S01]  /*cfb0*/  ULDC.64 UR10, c[0x0][UR18+0x220] ;  /* 0x00008800120a7abb */ /* 0x000fe20008000a00 */
[----:B------:R-:W-:Y:S01]  /*cfc0*/  USEL UR16, UR15, URZ, UP1 ;  /* 0x0000003f0f107287 */ /* 0x000fe20008800000 */
[----:B------:R0:W5:Y:S01]  /*cfd0*/  @P4 LDG.E R6, desc[UR20][R8.64] ;  /* 0x0000001408064981 */ /* 0x000162000c1e1900 */
[----:B------:R-:W-:Y:S01]  /*cfe0*/  USEL UR17, UR13, URZ, !UP0 ;  /* 0x0000003f0d117287 */ /* 0x000fe2000c000000 */
[----:B------:R-:W-:Y:S01]  /*cff0*/  ULDC.64 UR8, c[0x0][UR18+0x218] ;  /* 0x0000860012087abb */ /* 0x000fe20008000a00 */
[----:B------:R-:W-:Y:S01]  /*d000*/  UIMAD UR11, UR11, UR7, URZ ;  /* 0x000000070b0b72a4 */ /* 0x000fe2000f8e023f */
[----:B------:R-:W-:Y:S01]  /*d010*/  ULDC.64 UR12, c[0x0][UR18+0x228] ;  /* 0x00008a00120c7abb */ /* 0x000fe20008000a00 */
[----:B------:R-:W-:Y:S01]  /*d020*/  UIMAD.WIDE.U32 UR14, UR8, UR19, URZ ;  /* 0x00000013080e72a5 */ /* 0x000fe2000f8e003f */
[----:B0-----:R-:W-:Y:S01]  /*d030*/  @P1 IMAD.HI.U32 R8, R15, R10, RZ ;  /* 0x0000000a0f081227 */ /* 0x001fe200078e00ff */
[----:B------:R-:W-:-:S02]  /*d040*/  UIMAD UR19, UR9, UR19, URZ ;  /* 0x00000013091372a4 */ /* 0x000fc4000f8e023f */
[----:B------:R-:W-:Y:S01]  /*d050*/  UIMAD.WIDE.U32 UR20, UR12, UR16, URZ ;  /* 0x000000100c1472a5 */ /* 0x000fe2000f8e003f */
[----:B------:R-:W-:Y:S01]  /*d060*/  IMAD.MOV.U32 R11, RZ, RZ, R15 ;  /* 0x000000ffff0b7224 */ /* 0x000fe200078e000f */
[----:B------:R-:W-:Y:S01]  /*d070*/  UIMAD.WIDE.U32 UR8, UR10, UR7, URZ ;  /* 0x000000070a0872a5 */ /* 0x000fe2000f8e003f */
[----:B-1----:R-:W-:Y:S01]  /*d080*/  @P1 SHF.R.U32.HI R11, RZ, R13, R8 ;  /* 0x0000000dff0b1219 */ /* 0x002fe20000011608 */
[----:B------:R-:W-:Y:S02]  /*d090*/  UIMAD UR12, UR13, UR16, URZ ;  /* 0x000000100d0c72a4 */ /* 0x000fe4000f8e023f */
[----:B------:R-:W-:Y:S02]  /*d0a0*/  UIMAD UR11, UR10, UR17, UR11 ;  /* 0x000000110a0b72a4 */ /* 0x000fe4000f8e020b */
[----:B------:R-:W-:Y:S02]  /*d0b0*/  UIADD3 UR12, UR21, UR12, URZ ;  /* 0x0000000c150c7290 */ /* 0x000fe4000fffe03f */
[----:B------:R-:W-:Y:S01]  /*d0c0*/  UIADD3 UR10, UR9, UR11, URZ ;  /* 0x0000000b090a7290 */ /* 0x000fe2000fffe03f */
[----:B------:R-:W-:Y:S01]  /*d0d0*/  IMAD.MOV R10, RZ, RZ, -R11 ;  /* 0x000000ffff0a7224 */ /* 0x000fe200078e0a0b */
[----:B------:R-:W-:Y:S01]  /*d0e0*/  UIADD3 UR19, UR15, UR19, URZ ;  /* 0x000000130f137290 */ /* 0x000fe2000fffe03f */
[----:B------:R-:W-:-:S02]  /*d0f0*/  IMAD.U32 R8, RZ, RZ, UR20 ;  /* 0x00000014ff087e24 */ /* 0x000fc4000f8e00ff */
[----:B------:R-:W-:Y:S01]  /*d100*/  IMAD.U32 R9, RZ, RZ, UR21 ;  /* 0x00000015ff097e24 */ /* 0x000fe2000f8e00ff */
[----:B------:R-:W-:Y:S01]  /*d110*/  SHF.R.S32.HI R9, RZ, 0x1f, R11 ;  /* 0x0000001fff097819 */ /* 0x000fe2000001140b */
[----:B------:R-:W-:Y:S02]  /*d120*/  IMAD R13, R19, R10, R15 ;  /* 0x0000000a130d7224 */ /* 0x000fe400078e020f */
[----:B------:R-:W-:Y:S01]  /*d130*/  IMAD.U32 R12, RZ, RZ, UR12 ;  /* 0x0000000cff0c7e24 */ /* 0x000fe2000f8e00ff */
[----:B------:R-:W-:Y:S01]  /*d140*/  ULDC.64 UR12, c[0x0][0xba8] ;  /* 0x0002ea00000c7ab9 */ /* 0x000fe20000000a00 */
[----:B------:R-:W-:Y:S01]  /*d150*/  @!UP1 ULDC UR12, c[0x0][0xb50] ;  /* 0x0002d400000c9ab9 */ /* 0x000fe20000000800 */
[----:B------:R-:W-:Y:S01]  /*d160*/  SHF.R.S32.HI R10, RZ, 0x1f, R13 ;  /* 0x0000001fff0a7819 */ /* 0x000fe2000001140d */
[----:B------:R-:W-:Y:S01]  /*d170*/  @!UP1 ULDC UR13, c[0x0][0xb54] ;  /* 0x0002d500000d9ab9 */ /* 0x000fe20000000800 */
[----:B--2---:R-:W-:-:S13]  /*d180*/  @P0 R2UR UR4, R34 ;  /* 0x00000000220402ca */ /* 0x004fda00000e0000 */
[----:B------:R-:W-:Y:S02]  /*d190*/  UIADD3 UR14, UP0, UP2, UR8, UR14, UR4 ;  /* 0x0000000e080e7290 */ /* 0x000fe4000fa1e004 */
[----:B------:R-:W-:-:S04]  /*d1a0*/  USHF.R.S32.HI UR11, URZ, 0x1f, UR4 ;  /* 0x0000001f3f0b7899 */ /* 0x000fc80008011404 */
[----:B------:R-:W-:Y:S01]  /*d1b0*/  UIADD3.X UR10, UR10, UR19, UR11, UP0, UP2 ;  /* 0x000000130a0a7290 */ /* 0x000fe200087e440b */
[----:B------:R-:W-:Y:S01]  /*d1c0*/  IADD3 R8, P2, P3, R11, UR14, R8 ;  /* 0x0000000e0b087c10 */ /* 0x000fe2000fb5e008 */
[----:B------:R-:W-:Y:S02]  /*d1d0*/  ULDC.64 UR8, c[0x0][UR18+0x210] ;  /* 0x0000840012087abb */ /* 0x000fe40008000a00 */
[----:B------:R-:W-:Y:S02]  /*d1e0*/  IMAD R11, R13, UR9, RZ ;  /* 0x000000090d0b7c24 */ /* 0x000fe4000f8e02ff */
[----:B------:R-:W-:Y:S02]  /*d1f0*/  IADD3.X R9, R9, UR10, R12, P2, P3 ;  /* 0x0000000a09097c10 */ /* 0x000fe400097e640c */
[----:B------:R-:W-:Y:S02]  /*d200*/  IMAD R11, R10, UR8, R11 ;  /* 0x000000080a0b7c24 */ /* 0x000fe4000f8e020b */
        /* <DEDUP_REMOVED lines=10> */
.L_x_6442:
[----:B------:R-:W2:Y:S01]  /*d2b0*/  LDL R24, [R1+0x5c] ;  /* 0x00005c0001187983 */ /* 0x000ea20000100800 */
[----:B------:R-:W0:Y:S01]  /*d2c0*/  S2R R10, SR_TID.X ;  /* 0x00000000000a7919 */ /* 0x000e220000002100 */
[----:B------:R-:W-:Y:S02]  /*d2d0*/  R2UR UR8, R104 ;  /* 0x00000000680872ca */ /* 0x000fe400000e0000 */
[----:B------:R-:W-:Y:S04]  /*d2e0*/  SHFL.IDX PT, R8, R12, RZ, 0x1c1f ;  /* 0x001c1fff0c087589 */ /* 0x000fe800000e0000 */
[----:B------:R-:W1:Y:S01]  /*d2f0*/  SHFL.IDX PT, R9, R13, RZ, 0x1c1f ;  /* 0x001c1fff0d097589 */ /* 0x000e6200000e0000 */
[----:B0-----:R-:W-:-:S05]  /*d300*/  VIADD R25, R10, 0xffffff80 ;  /* 0xffffff800a197836 */ /* 0x001fca0000000000 */
[----:B------:R-:W-:-:S04]  /*d310*/  SHF.R.S32.HI R14, RZ, 0x1f, R25 ;  /* 0x0000001fff0e7819 */ /* 0x000fc80000011419 */
[----:B------:R-:W-:-:S04]  /*d320*/  LEA.HI R14, R14, R25, RZ, 0x7 ;  /* 0x000000190e0e7211 */ /* 0x000fc800078f38ff */
[----:B------:R-:W-:Y:S01]  /*d330*/  LOP3.LUT R14, R14, 0xffffff80, RZ, 0xc0, !PT ;  /* 0xffffff800e0e7812 */ /* 0x000fe200078ec0ff */
[----:B------:R-:W-:Y:S04]  /*d340*/  SHFL.IDX PT, R10, R12, 0x1, 0x1c1f ;  /* 0x003c1f000c0a7f89 */ /* 0x000fe800000e0000 */
[----:B------:R-:W-:Y:S02]  /*d350*/  IMAD.IADD R14, R25, 0x1, -R14 ;  /* 0x00000001190e7824 */ /* 0x000fe400078e0a0e */
[----:B------:R-:W-:Y:S01]  /*d360*/  IMAD.U32 R25, RZ, RZ, UR8 ;  /* 0x00000008ff197e24 */ /* 0x000fe2000f8e00ff */
[----:B------:R-:W0:Y:S01]  /*d370*/  SHFL.IDX PT, R11, R13, 0x1, 0x1c1f ;  /* 0x003c1f000d0b7f89 */ /* 0x000e2200000e0000 */
[----:B-----5:R-:W-:Y:S01]  /*d380*/  IMAD R6, R6, R19, RZ ;  /* 0x0000001306067224 */ /* 0x020fe200078e02ff */
[----:B------:R-:W-:Y:S01]  /*d390*/  LOP3.LUT P0, RZ, R14, 0x3, RZ, 0xc0, !PT ;  /* 0x000000030eff7812 */ /* 0x000fe2000780c0ff */
[----:B------:R-:W-:Y:S01]  /*d3a0*/  ULDC.64 UR8, c[0x0][0x208] ;  /* 0x0000820000087ab9 */ /* 0x000fe20000000a00 */
[----:B--2---:R-:W-:-:S04]  /*d3b0*/  IMAD R25, R25, 0x80, R24 ;  /* 0x0000008019197824 */ /* 0x004fc800078e0218 */
[C---:B------:R-:W-:Y:S01]  /*d3c0*/  VIADD R27, R25.reuse, 0x8 ;  /* 0x00000008191b7836 */ /* 0x040fe20000000000 */
[----:B------:R-:W-:-:S04]  /*d3d0*/  ISETP.GE.OR P2, PT, R25, R6, P0 ;  /* 0x000000061900720c */ /* 0x000fc80000746670 */
[----:B------:R-:W-:-:S09]  /*d3e0*/  ISETP.GE.OR P0, PT, R27, R6, P0 ;  /* 0x000000061b00720c */ /* 0x000fd20000706670 */
[----:B-1----:R1:W-:Y:S04]  /*d3f0*/  @!P2 ST.E desc[UR8][R8.64], R3 ;  /* 0x000000030800a985 */ /* 0x0023e8000c101908 */
[----:B0-----:R1:W-:Y:S01]  /*d400*/  @!P0 ST.E desc[UR8][R10.64], R0 ;  /* 0x000000000a008985 */ /* 0x0013e2000c101908 */
[----:B------:R-:W-:-:S13]  /*d410*/  PLOP3.LUT P0, PT, PT, PT, UP1, 0x80, 0x0 ;  /* 0x000000000000781c */ /* 0x000fda0003f0f018 */
[----:B-1----:R-:W-:Y:S05]  /*d420*/  @P0 BRA `(.L_x_6443) ;  /* 0x0000000800cc0947 */ /* 0x002fea0003800000 */
[----:B------:R-:W0:Y:S01]  /*d430*/  S2R R14, SR_TID.X ;  /* 0x00000000000e7919 */ /* 0x000e220000002100 */
[----:B------:R-:W1:Y:S01]  /*d440*/  @P1 LDC R20, c[0x0][0xbec] ;  /* 0x0002fb00ff141b82 */ /* 0x000e620000000800 */
[----:B------:R-:W-:Y:S01]  /*d450*/  ULDC.64 UR8, c[0x0][0x208] ;  /* 0x0000820000087ab9 */ /* 0x000fe20000000a00 */
[----:B------:R-:W-:Y:S01]  /*d460*/  R2UR UR14, R104 ;  /* 0x00000000680e72ca */ /* 0x000fe200000e0000 */
[----:B------:R-:W-:Y:S01]  /*d470*/  ULDC.64 UR12, c[0x0][0xaa0] ;  /* 0x0002a800000c7ab9 */ /* 0x000fe20000000a00 */
[----:B------:R-:W-:Y:S01]  /*d480*/  R2UR UR15, R222 ;  /* 0x00000000de0f72ca */ /* 0x000fe200000e0000 */
[----:B0-----:R-:W-:-:S05]  /*d490*/  VIADD R14, R14, 0xffffff80 ;  /* 0xffffff800e0e7836 */ /* 0x001fca0000000000 */
[----:B------:R-:W-:-:S04]  /*d4a0*/  SHF.R.S32.HI R98, RZ, 0x1f, R14 ;  /* 0x0000001fff627819 */ /* 0x000fc8000001140e */
[----:B------:R-:W-:-:S04]  /*d4b0*/  LEA.HI R98, R98, R14, RZ, 0x3 ;  /* 0x0000000e62627211 */ /* 0x000fc800078f18ff */
[----:B------:R-:W-:-:S05]  /*d4c0*/  SHF.R.S32.HI R98, RZ, 0x3, R98 ;  /* 0x00000003ff627819 */ /* 0x000fca0000011462 */
        /* <DEDUP_REMOVED lines=8> */
[C---:B------:R-:W-:Y:S02]  /*d550*/  IADD3 R37, P2, R4.reuse, 0x5000, RZ ;  /* 0x0000500004257810 */ /* 0x040fe40007f5e0ff */
[C---:B------:R-:W-:Y:S02]  /*d560*/  IADD3 R41, P0, R4.reuse, 0x6000, RZ ;  /* 0x0000600004297810 */ /* 0x040fe40007f1e0ff */
[----:B------:R-:W-:Y:S02]  /*d570*/  LOP3.LUT R9, R4, 0x380, RZ, 0xc0, !PT ;  /* 0x0000038004097812 */ /* 0x000fe400078ec0ff */
[----:B------:R-:W-:Y:S01]  /*d580*/  LOP3.LUT R12, R12, R13, RZ, 0x3c, !PT ;  /* 0x0000000d0c0c7212 */ /* 0x000fe200078e3cff */
[----:B------:R-:W-:Y:S01]  /*d590*/  IMAD.X R13, RZ, RZ, R5, P6 ;  /* 0x000000ffff0d7224 */ /* 0x000fe200030e0605 */
[----:B------:R-:W-:Y:S02]  /*d5a0*/  LOP3.LUT R24, R25, 0x380, RZ, 0xc0, !PT ;  /* 0x0000038019187812 */ /* 0x000fe400078ec0ff */
[----:B------:R-:W-:-:S02]  /*d5b0*/  LOP3.LUT R28, R29, 0x380, RZ, 0xc0, !PT ;  /* 0x000003801d1c7812 */ /* 0x000fc400078ec0ff */
[----:B------:R-:W-:Y:S01]  /*d5c0*/  LOP3.LUT R32, R33, 0x380, RZ, 0xc0, !PT ;  /* 0x0000038021207812 */ /* 0x000fe200078ec0ff */
[----:B------:R-:W-:Y:S01]  /*d5d0*/  UIMAD UR10, UR11, UR12, URZ ;  /* 0x0000000c0b0a72a4 */ /* 0x000fe2000f8e023f */
[----:B------:R-:W-:Y:S01]  /*d5e0*/  LOP3.LUT R36, R37, 0x380, RZ, 0xc0, !PT ;  /* 0x0000038025247812 */ /* 0x000fe200078ec0ff */
[----:B------:R-:W5:Y:S01]  /*d5f0*/  LD.E.128 R12, desc[UR8][R12.64] ;  /* 0x000000080c0c7980 */ /* 0x000f62000c101d00 */
[----:B------:R-:W-:Y:S02]  /*d600*/  LOP3.LUT R40, R41, 0x380, RZ, 0xc0, !PT ;  /* 0x0000038029287812 */ /* 0x000fe400078ec0ff */
[----:B------:R-:W-:Y:S02]  /*d610*/  IADD3 R3, P6, R4, 0x7000, RZ ;  /* 0x0000700004037810 */ /* 0x000fe40007fde0ff */
[----:B------:R-:W-:Y:S02]  /*d620*/  SHF.R.U64 R9, R9, 0x3, RZ ;  /* 0x0000000309097819 */ /* 0x000fe400000012ff */
[----:B------:R-:W-:Y:S01]  /*d630*/  SHF.R.U64 R24, R24, 0x3, RZ ;  /* 0x0000000318187819 */ /* 0x000fe200000012ff */
[----:B------:R-:W-:Y:S01]  /*d640*/  IMAD.X R45, RZ, RZ, R5, P6 ;  /* 0x000000ffff2d7224 */ /* 0x000fe200030e0605 */
[----:B------:R-:W-:-:S02]  /*d650*/  SHF.R.U64 R28, R28, 0x3, RZ ;  /* 0x000000031c1c7819 */ /* 0x000fc400000012ff */
[----:B------:R-:W-:Y:S02]  /*d660*/  SHF.R.U64 R32, R32, 0x3, RZ ;  /* 0x0000000320207819 */ /* 0x000fe400000012ff */
[----:B------:R-:W-:Y:S02]  /*d670*/  SHF.R.U64 R36, R36, 0x3, RZ ;  /* 0x0000000324247819 */ /* 0x000fe400000012ff */
[----:B------:R-:W-:Y:S02]  /*d680*/  SHF.R.U64 R40, R40, 0x3, RZ ;  /* 0x0000000328287819 */ /* 0x000fe400000012ff */
[----:B------:R-:W-:Y:S02]  /*d690*/  LOP3.LUT R0, R3, 0x380, RZ, 0xc0, !PT ;  /* 0x0000038003007812 */ /* 0x000fe400078ec0ff */
        /* <DEDUP_REMOVED lines=11> */
[----:B------:R-:W-:Y:S01]  /*d750*/  SHF.R.U64 R0, R0, 0x3, RZ ;  /* 0x0000000300007819 */ /* 0x000fe200000012ff */
[----:B------:R0:W5:Y:S03]  /*d760*/  LD.E.128 R8, desc[UR8][R4.64] ;  /* 0x0000000804087980 */ /* 0x000166000c101d00 */
[----:B------:R-:W-:Y:S01]  /*d770*/  LOP3.LUT R44, R0, R3, RZ, 0x3c, !PT ;  /* 0x00000003002c7212 */ /* 0x000fe200078e3cff */
[----:B------:R-:W5:Y:S01]  /*d780*/  LD.E.128 R24, desc[UR8][R24.64] ;  /* 0x0000000818187980 */ /* 0x000f62000c101d00 */
[----:B------:R-:W-:-:S03]  /*d790*/  UIMAD UR10, UR4, UR13, UR10 ;  /* 0x0000000d040a72a4 */ /* 0x000fc6000f8e020a */
[----:B------:R-:W5:Y:S01]  /*d7a0*/  LD.E.128 R28, desc[UR8][R28.64] ;  /* 0x000000081c1c7980 */ /* 0x000f62000c101d00 */
[----:B0-----:R-:W0:Y:S03]  /*d7b0*/  @P1 LDC R5, c[0x0][0xbf0] ;  /* 0x0002fc00ff051b82 */ /* 0x001e260000000800 */
[----:B------:R-:W5:Y:S01]  /*d7c0*/  LD.E.128 R32, desc[UR8][R32.64] ;  /* 0x0000000820207980 */ /* 0x000f62000c101d00 */
[----:B------:R-:W-:-:S03]  /*d7d0*/  IMAD R0, R23, 0x20, R98 ;  /* 0x0000002017007824 */ /* 0x000fc600078e0262 */
[----:B------:R-:W5:Y:S01]  /*d7e0*/  LD.E.128 R36, desc[UR8][R36.64] ;  /* 0x0000000824247980 */ /* 0x000f62000c101d00 */
[----:B------:R-:W-:-:S03]  /*d7f0*/  IMAD.U32 R21, RZ, RZ, UR14 ;  /* 0x0000000eff157e24 */ /* 0x000fc6000f8e00ff */
[----:B------:R-:W5:Y:S04]  /*d800*/  LD.E.128 R40, desc[UR8][R40.64] ;  /* 0x0000000828287980 */ /* 0x000f68000c101d00 */
[----:B------:R-:W5:Y:S01]  /*d810*/  LD.E.128 R44, desc[UR8][R44.64] ;  /* 0x000000082c2c7980 */ /* 0x000f62000c101d00 */
[----:B------:R-:W-:Y:S01]  /*d820*/  UIMAD.WIDE.U32 UR8, UR4, UR12, URZ ;  /* 0x0000000c040872a5 */ /* 0x000fe2000f8e003f */
[----:B------:R-:W-:Y:S01]  /*d830*/  IMAD R21, R21, 0x80, R0 ;  /* 0x0000008015157824 */ /* 0x000fe200078e0200 */
        /* <DEDUP_REMOVED lines=8> */
[----:B------:R-:W-:-:S02]  /*d8c0*/  ULDC.64 UR12, c[0x0][0xaf0] ;  /* 0x0002bc00000c7ab9 */ /* 0x000fc40000000a00 */
[----:B------:R-:W-:Y:S02]  /*d8d0*/  ULDC.64 UR10, c[0x0][0xae8] ;  /* 0x0002ba00000a7ab9 */ /* 0x000fe40000000a00 */
[----:B------:R-:W-:Y:S01]  /*d8e0*/  UIMAD.WIDE.U32 UR8, UR15, UR10, UR8 ;  /* 0x0000000a0f0872a5 */ /* 0x000fe2000f8e0008 */
[----:B-1----:R-:W-:Y:S01]  /*d8f0*/  @P1 IMAD.HI.U32 R0, R21, R20, RZ ;  /* 0x0000001415001227 */ /* 0x002fe200078e00ff */
[----:B------:R-:W-:Y:S02]  /*d900*/  UIMAD UR4, UR4, UR12, URZ ;  /* 0x0000000c040472a4 */ /* 0x000fe4000f8e023f */
[----:B------:R-:W-:Y:S01]  /*d910*/  UIMAD UR9, UR15, UR11, UR9 ;  /* 0x0000000b0f0972a4 */ /* 0x000fe2000f8e0209 */
[----:B------:R-:W-:Y:S01]  /*d920*/  IMAD.MOV.U32 R3, RZ, RZ, R21 ;  /* 0x000000ffff037224 */ /* 0x000fe200078e0015 */
[----:B0-----:R-:W-:Y:S01]  /*d930*/  @P1 SHF.R.U32.HI R3, RZ, R5, R0 ;  /* 0x00000005ff031219 */ /* 0x001fe20000011600 */
        /* <DEDUP_REMOVED lines=18> */
[----:B------:R-:W-:Y:S02]  /*da60*/  IMAD R49, R49, 0x80, R98 ;  /* 0x0000008031317824 */ /* 0x000fe400078e0262 */
[C---:B------:R-:W-:Y:S02]  /*da70*/  IMAD R21, R19.reuse, UR9, R0 ;  /* 0x0000000913157c24 */ /* 0x040fe4000f8e0200 */
[----:B------:R-:W-:Y:S01]  /*da80*/  IMAD.WIDE.U32 R4, R19, UR8, R4 ;  /* 0x0000000813047c25 */ /* 0x000fe2000f8e0004 */
[----:B------:R-:W-:Y:S01]  /*da90*/  ISETP.GE.AND P2, PT, R49, R6, PT ;  /* 0x000000063100720c */ /* 0x000fe20003f46270 */
[----:B------:R-:W-:-:S02]  /*daa0*/  ULDC.64 UR8, c[0x0][0xa80] ;  /* 0x0002a00000087ab9 */ /* 0x000fc40000000a00 */
[----:B------:R-:W-:Y:S02]  /*dab0*/  VIADD R3, R49, 0x20 ;  /* 0x0000002031037836 */ /* 0x000fe40000000000 */
[----:B------:R-:W-:Y:S01]  /*dac0*/  VIADD R18, R18, 0x34820 ;  /* 0x0003482012127836 */ /* 0x000fe20000000000 */
[C---:B------:R-:W-:Y:S01]  /*dad0*/  LEA R0, P3, R4.reuse, UR8, 0x1 ;  /* 0x0000000804007c11 */ /* 0x040fe2000f8608ff */
[----:B------:R-:W-:Y:S01]  /*dae0*/  IMAD.IADD R5, R5, 0x1, R21 ;  /* 0x0000000105057824 */ /* 0x000fe200078e0215 */
[-C--:B------:R-:W-:Y:S01]  /*daf0*/  ISETP.GE.AND P0, PT, R3, R6.reuse, PT ;  /* 0x000000060300720c */ /* 0x080fe20003f06270 */
[----:B------:R-:W-:Y:S01]  /*db00*/  VIADD R3, R49, 0x40 ;  /* 0x0000004031037836 */ /* 0x000fe20000000000 */
[----:B------:R-:W-:Y:S02]  /*db10*/  PRMT R18, RZ, 0x654, R18 ;  /* 0x00000654ff127816 */ /* 0x000fe40000000012 */
[----:B------:R-:W-:Y:S01]  /*db20*/  LEA.HI.X R20, R4, UR9, R5, 0x1, P3 ;  /* 0x0000000904147c11 */ /* 0x000fe200098f0c05 */
[----:B------:R-:W-:Y:S01]  /*db30*/  BSSY B1, `(.L_x_6444) ;  /* 0x0000012000017945 */ /* 0x000fe20003800000 */
[----:B------:R-:W-:Y:S01]  /*db40*/  ISETP.GE.AND P1, PT, R3, R6, PT ;  /* 0x000000060300720c */ /* 0x000fe20003f26270 */
[----:B--2---:R0:W-:Y:S02]  /*db50*/  SYNCS.ARRIVE.TRANS64.RED.A1T0 RZ, [R18+URZ], RZ ;  /* 0x000000ff12ff79a7 */ /* 0x0041e4000810043f */
[----:B------:R1:W2:Y:S01]  /*db60*/  SHFL.IDX PT, R3, R20, RZ, 0x181f ;  /* 0x00181fff14037589 */ /* 0x0002a200000e0000 */
[----:B------:R-:W-:-:S02]  /*db70*/  SHF.R.S32.HI R48, RZ, 0x1f, R22 ;  /* 0x0000001fff307819 */ /* 0x000fc40000011416 */
[----:B------:R-:W-:Y:S01]  /*db80*/  SHF.R.S32.HI R50, RZ, 0x1f, R17 ;  /* 0x0000001fff327819 */ /* 0x000fe20000011411 */
[----:B0-----:R1:W0:Y:S01]  /*db90*/  SHFL.IDX PT, R18, R0, RZ, 0x181f ;  /* 0x00181fff00127589 */ /* 0x00122200000e0000 */
[----:B------:R-:W-:Y:S05]  /*dba0*/  @P2 BRA `(.L_x_6445) ;  /* 0x0000000000282947 */ /* 0x000fea0003800000 */
[----:B------:R-:W-:Y:S01]  /*dbb0*/  ULDC UR4, c[0x0][0xac8] ;  /* 0x0002b20000047ab9 */ /* 0x000fe20000000800 */
[----:B------:R-:W-:Y:S01]  /*dbc0*/  ULDC.64 UR8, c[0x0][0x208] ;  /* 0x0000820000087ab9 */ /* 0x000fe20000000a00 */
[----:B------:R-:W-:Y:S02]  /*dbd0*/  ISETP.GE.AND P2, PT, R17, UR4, PT ;  /* 0x0000000411007c0c */ /* 0x000fe4000bf46270 */
[----:B------:R-:W-:-:S11]  /*dbe0*/  ISETP.GE.AND P3, PT, R22, UR4, PT ;  /* 0x0000000416007c0c */ /* 0x000fd6000bf66270 */
[CC--:B0-----:R-:W-:Y:S02]  /*dbf0*/  @!P2 LEA R4, P4, R17.reuse, R18.reuse, 0x1 ;  /* 0x000000121104a211 */ /* 0x0c1fe400078808ff */
[C---:B------:R-:W-:Y:S02]  /*dc00*/  @!P3 LEA R18, P5, R22.reuse, R18, 0x1 ;  /* 0x000000121612b211 */ /* 0x040fe400078a08ff */
[-C--:B--2---:R-:W-:Y:S02]  /*dc10*/  @!P2 LEA.HI.X R5, R17, R3.reuse, R50, 0x1, P4 ;  /* 0x000000031105a211 */ /* 0x084fe400020f0c32 */
[----:B------:R-:W-:-:S03]  /*dc20*/  @!P3 LEA.HI.X R19, R22, R3, R48, 0x1, P5 ;  /* 0x000000031613b211 */ /* 0x000fc600028f0c30 */
[----:B-----5:R3:W-:Y:S04]  /*dc30*/  @!P2 ST.E.128 desc[UR8][R4.64], R8 ;  /* 0x000000080400a985 */ /* 0x0207e8000c101d08 */
[----:B------:R3:W-:Y:S02]  /*dc40*/  @!P3 ST.E.128 desc[UR8][R18.64], R32 ;  /* 0x000000201200b985 */ /* 0x0007e4000c101d08 */
.L_x_6445:
[----:B------:R-:W-:Y:S05]  /*dc50*/  BSYNC B1 ;  /* 0x0000000000017941 */ /* 0x000fea0003800000 */
.L_x_6444:
[----:B--2---:R2:W4:Y:S01]  /*dc60*/  SHFL.IDX PT, R3, R20, 0x1, 0x181f ;  /* 0x00381f0014037f89 */ /* 0x00452200000e0000 */
[----:B------:R-:W-:Y:S03]  /*dc70*/  BSSY B1, `(.L_x_6446) ;  /* 0x000000d000017945 */ /* 0x000fe60003800000 */
[----:B---3-5:R2:W3:Y:S01]  /*dc80*/  SHFL.IDX PT, R8, R0, 0x1, 0x181f ;  /* 0x00381f0000087f89 */ /* 0x0284e200000e0000 */
[----:B------:R-:W-:Y:S05]  /*dc90*/  @P0 BRA `(.L_x_6447) ;  /* 0x0000000000280947 */ /* 0x000fea0003800000 */
[----:B------:R-:W-:Y:S01]  /*dca0*/  ULDC UR4, c[0x0][0xac8] ;  /* 0x0002b20000047ab9 */ /* 0x000fe20000000800 */
[----:B------:R-:W-:Y:S01]  /*dcb0*/  ULDC.64 UR8, c[0x0][0x208] ;  /* 0x0000820000087ab9 */ /* 0x000fe20000000a00 */
[----:B------:R-:W-:Y:S02]  /*dcc0*/  ISETP.GE.AND P3, PT, R17, UR4, PT ;  /* 0x0000000411007c0c */ /* 0x000fe4000bf66270 */
[----:B------:R-:W-:-:S11]  /*dcd0*/  ISETP.GE.AND P4, PT, R22, UR4, PT ;  /* 0x0000000416007c0c */ /* 0x000fd6000bf86270 */
[CC--:B---3--:R-:W-:Y:S02]  /*dce0*/  @!P3 LEA R4, P0, R17.reuse, R8.reuse, 0x1 ;  /* 0x000000081104b211 */ /* 0x0c8fe400078008ff */
[C---:B------:R-:W-:Y:S02]  /*dcf0*/  @!P4 LEA R8, P2, R22.reuse, R8, 0x1 ;  /* 0x000000081608c211 */ /* 0x040fe400078408ff */
[-C--:B----4-:R-:W-:Y:S02]  /*dd00*/  @!P3 LEA.HI.X R5, R17, R3.reuse, R50, 0x1, P0 ;  /* 0x000000031105b211 */ /* 0x090fe400000f0c32 */
[----:B------:R-:W-:-:S03]  /*dd10*/  @!P4 LEA.HI.X R9, R22, R3, R48, 0x1, P2 ;  /* 0x000000031609c211 */ /* 0x000fc600010f0c30 */
[----:B------:R3:W-:Y:S04]  /*dd20*/  @!P3 ST.E.128 desc[UR8][R4.64], R12 ;  /* 0x0000000c0400b985 */ /* 0x0007e8000c101d08 */
[----:B------:R3:W-:Y:S02]  /*dd30*/  @!P4 ST.E.128 desc[UR8][R8.64], R36 ;  /* 0x000000240800c985 */ /* 0x0007e4000c101d08 */
.L_x_6447:
[----:B------:R-:W-:Y:S05]  /*dd40*/  BSYNC B1 ;  /* 0x0000000000017941 */ /* 0x000fea0003800000 */
.L_x_6446:
[----:B----4-:R4:W0:Y:S01]  /*dd50*/  SHFL.IDX PT, R3, R20, 0x2, 0x181f ;  /* 0x00581f0014037f89 */ /* 0x01082200000e0000 */
[----:B------:R-:W-:Y:S03]  /*dd60*/  BSSY B1, `(.L_x_6448) ;  /* 0x000000d000017945 */ /* 0x000fe60003800000 */
[----:B---3--:R4:W3:Y:S01]  /*dd70*/  SHFL.IDX PT, R8, R0, 0x2, 0x181f ;  /* 0x00581f0000087f89 */ /* 0x0088e200000e0000 */
        /* <DEDUP_REMOVED lines=8> */
[----:B------:R-:W-:-:S03]  /*de00*/  @!P3 LEA.HI.X R9, R22, R3, R48, 0x1, P1 ;  /* 0x000000031609b211 */ /* 0x000fc600008f0c30 */
[----:B------:R0:W-:Y:S04]  /*de10*/  @!P2 ST.E.128 desc[UR8][R4.64], R24 ;  /* 0x000000180400a985 */ /* 0x0001e8000c101d08 */
[----:B------:R0:W-:Y:S02]  /*de20*/  @!P3 ST.E.128 desc[UR8][R8.64], R40 ;  /* 0x000000280800b985 */ /* 0x0001e4000c101d08 */
.L_x_6449:
[----:B------:R-:W-:Y:S05]  /*de30*/  BSYNC B1 ;  /* 0x0000000000017941 */ /* 0x000fea0003800000 */
.L_x_6448:
[----:B0-----:R-:W-:Y:S01]  /*de40*/  VIADD R3, R49, 0x60 ;  /* 0x0000006031037836 */ /* 0x001fe20000000000 */
[----:B-12-4-:R-:W4:Y:S04]  /*de50*/  SHFL.IDX PT, R20, R20, 0x3, 0x181f ;  /* 0x00781f0014147f89 */ /* 0x016f2800000e0000 */
[----:B------:R-:W-:Y:S01]  /*de60*/  ISETP.GE.AND P0, PT, R3, R6, PT ;  /* 0x000000060300720c */ /* 0x000fe20003f06270 */
[----:B------:R-:W0:-:S12]  /*de70*/  SHFL.IDX PT, R0, R0, 0x3, 0x181f ;  /* 0x00781f0000007f89 */ /* 0x000e1800000e0000 */
[----:B------:R-:W-:Y:S05]  /*de80*/  @P0 BRA `(.L_x_6450) ;  /* 0x0000001c00040947 */ /* 0x000fea0003800000 */
[----:B------:R-:W-:Y:S01]  /*de90*/  ULDC UR4, c[0x0][0xac8] ;  /* 0x0002b20000047ab9 */ /* 0x000fe20000000800 */
[----:B------:R-:W-:Y:S01]  /*dea0*/  ULDC.64 UR8, c[0x0][0x208] ;  /* 0x0000820000087ab9 */ /* 0x000fe20000000a00 */
[----:B------:R-:W-:-:S13]  /*deb0*/  ISETP.GE.AND P1, PT, R17, UR4, PT ;  /* 0x0000000411007c0c */ /* 0x000fda000bf26270 */
[----:B0-----:R-:W-:-:S04]  /*dec0*/  @!P1 LEA R4, P0, R17, R0, 0x1 ;  /* 0x0000000011049211 */ /* 0x001fc800078008ff */
[----:B----4-:R-:W-:Y:S02]  /*ded0*/  @!P1 LEA.HI.X R5, R17, R20, R50, 0x1, P0 ;  /* 0x0000001411059211 */ /* 0x010fe400000f0c32 */
[----:B------:R-:W-:-:S03]  /*dee0*/  ISETP.GE.AND P0, PT, R22, UR4, PT ;  /* 0x0000000416007c0c */ /* 0x000fc6000bf06270 */
[----:B------:R0:W-:Y:S10]  /*def0*/  @!P1 ST.E.128 desc[UR8][R4.64], R28 ;  /* 0x0000001c04009985 */ /* 0x0001f4000c101d08 */
[----:B------:R-:W-:Y:S05]  /*df00*/  @P0 BRA `(.L_x_6450) ;  /* 0x0000001800e40947 */ /* 0x000fea0003800000 */
[----:B0-----:R-:W-:Y:S01]  /*df10*/  LEA R4, P0, R22, R0, 0x1 ;  /* 0x0000000016047211 */ /* 0x001fe200078008ff */
[----:B------:R-:W-:-:S03]  /*df20*/  ULDC.64 UR8, c[0x0][0x208] ;  /* 0x0000820000087ab9 */ /* 0x000fc60000000a00 */
[----:B------:R-:W-:-:S05]  /*df30*/  LEA.HI.X R5, R22, R20, R48, 0x1, P0 ;  /* 0x0000001416057211 */ /* 0x000fca00000f0c30 */
[----:B------:R0:W-:Y:S01]  /*df40*/  ST.E.128 desc[UR8][R4.64], R44 ;  /* 0x0000002c04007985 */ /* 0x0001e2000c101d08 */
[----:B------:R-:W-:Y:S05]  /*df50*/  BRA `(.L_x_6450) ;  /* 0x0000001800d07947 */ /* 0x000fea0003800000 */
.L_x_6443:
[----:B------:R0:W5:Y:S01]  /*df60*/  LDL R103, [R1+0x4] ;  /* 0x0000040001677983 */ /* 0x0001620000100800 */
[----:B------:R-:W-:Y:S01]  /*df70*/  ULDC.64 UR12, c[0x0][0xb08] ;  /* 0x0002c200000c7ab9 */ /* 0x000fe20000000a00 */
[----:B------:R-:W-:Y:S01]  /*df80*/  R2UR UR15, R222 ;  /* 0x00000000de0f72ca */ /* 0x000fe200000e0000 */
[----:B------:R-:W-:Y:S01]  /*df90*/  UIMAD UR10, UR11, UR12, URZ ;  /* 0x0000000c0b0a72a4 */ /* 0x000fe2000f8e023f */
[----:B------:R-:W1:Y:S01]  /*dfa0*/  @P1 LDC R0, c[0x0][0xbec] ;  /* 0x0002fb00ff001b82 */ /* 0x000e620000000800 */
[----:B------:R-:W-:Y:S01]  /*dfb0*/  UIMAD.WIDE.U32 UR8, UR4, UR12, URZ ;  /* 0x0000000c040872a5 */ /* 0x000fe2000f8e003f */
[----:B------:R-:W-:Y:S01]  /*dfc0*/  R2UR UR14, R221 ;  /* 0x00000000dd0e72ca */ /* 0x000fe200000e0000 */
[----:B------:R-:W-:Y:S01]  /*dfd0*/  UIMAD UR10, UR4, UR13, UR10 ;  /* 0x0000000d040a72a4 */ /* 0x000fe2000f8e020a */
[----:B------:R-:W-:Y:S01]  /*dfe0*/  IMAD.MOV.U32 R3, RZ, RZ, R15 ;  /* 0x000000ffff037224 */ /* 0x000fe200078e000f */
[----:B------:R-:W-:Y:S01]  /*dff0*/  USHF.R.S32.HI UR4, URZ, 0x1f, UR7 ;  /* 0x0000001f3f047899 */ /* 0x000fe20008011407 */
[----:B------:R-:W-:Y:S01]  /*e000*/  ISETP.GE.AND P0, PT, R25, R6, PT ;  /* 0x000000061900720c */ /* 0x000fe20003f06270 */
[----:B------:R-:W-:Y:S01]  /*e010*/  UIADD3 UR9, UR9, UR10, URZ ;  /* 0x0000000a09097290 */ /* 0x000fe2000fffe03f */
[----:B------:R-:W2:Y:S01]  /*e020*/  @P1 LDC R5, c[0x0][0xbf0] ;  /* 0x0002fc00ff051b82 */ /* 0x000ea20000000800 */
[----:B------:R-:W-:Y:S01]  /*e030*/  VIADD R18, R18, 0x34820 ;  /* 0x0003482012127836 */ /* 0x000fe20000000000 */
[----:B------:R-:W-:Y:S01]  /*e040*/  ULDC.64 UR10, c[0x0][0xb38] ;  /* 0x0002ce00000a7ab9 */ /* 0x000fe20000000a00 */
[----:B------:R-:W-:Y:S01]  /*e050*/  BSSY B1, `(.L_x_6451) ;  /* 0x0000076000017945 */ /* 0x000fe20003800000 */
[----:B------:R-:W-:Y:S01]  /*e060*/  UIMAD.WIDE.U32 UR8, UR15, UR10, UR8 ;  /* 0x0000000a0f0872a5 */ /* 0x000fe2000f8e0008 */
[----:B------:R-:W-:-:S02]  /*e070*/  SHF.R.S32.HI R24, RZ, 0x1f, R223 ;  /* 0x0000001fff187819 */ /* 0x000fc400000114df */
[----:B------:R-:W-:Y:S01]  /*e080*/  PRMT R18, RZ, 0x654, R18 ;  /* 0x00000654ff127816 */ /* 0x000fe20000000012 */
[----:B------:R-:W-:Y:S01]  /*e090*/  UIMAD UR9, UR15, UR11, UR9 ;  /* 0x0000000b0f0972a4 */ /* 0x000fe2000f8e0209 */
[----:B------:R-:W-:Y:S02]  /*e0a0*/  SHF.R.S32.HI R26, RZ, 0x1f, R224 ;  /* 0x0000001fff1a7819 */ /* 0x000fe400000114e0 */
[----:B------:R-:W-:Y:S01]  /*e0b0*/  ULDC.64 UR10, c[0x0][0xb40] ;  /* 0x0002d000000a7ab9 */ /* 0x000fe20000000a00 */
[----:B------:R0:W-:Y:S01]  /*e0c0*/  SYNCS.ARRIVE.TRANS64.RED.A1T0 RZ, [R18+URZ], RZ ;  /* 0x000000ff12ff79a7 */ /* 0x0001e2000810043f */
[----:B------:R-:W-:Y:S01]  /*e0d0*/  UIMAD UR4, UR4, UR10, URZ ;  /* 0x0000000a040472a4 */ /* 0x000fe2000f8e023f */
[----:B------:R-:W-:Y:S01]  /*e0e0*/  SHF.R.S32.HI R28, RZ, 0x1f, R225 ;  /* 0x0000001fff1c7819 */ /* 0x000fe200000114e1 */
[----:B------:R-:W-:Y:S01]  /*e0f0*/  UIMAD.WIDE.U32 UR8, UR7, UR10, UR8 ;  /* 0x0000000a070872a5 */ /* 0x000fe2000f8e0008 */
[----:B-1----:R-:W-:Y:S01]  /*e100*/  @P1 IMAD.HI.U32 R0, R15, R0, RZ ;  /* 0x000000000f001227 */ /* 0x002fe200078e00ff */
[----:B------:R-:W-:Y:S01]  /*e110*/  UIMAD UR4, UR7, UR11, UR4 ;  /* 0x0000000b070472a4 */ /* 0x000fe2000f8e0204 */
[----:B------:R-:W-:-:S02]  /*e120*/  SHF.R.S32.HI R29, RZ, 0x1f, R226 ;  /* 0x0000001fff1d7819 */ /* 0x000fc400000114e2 */
[----:B------:R-:W-:Y:S01]  /*e130*/  ULDC.64 UR10, c[0x0][0xb48] ;  /* 0x0002d200000a7ab9 */ /* 0x000fe20000000a00 */
[----:B------:R-:W-:Y:S01]  /*e140*/  UIADD3 UR9, UR9, UR4, URZ ;  /* 0x0000000409097290 */ /* 0x000fe2000fffe03f */
[----:B------:R-:W-:Y:S02]  /*e150*/  SHF.R.S32.HI R30, RZ, 0x1f, R227 ;  /* 0x0000001fff1e7819 */ /* 0x000fe400000114e3 */
[----:B--2---:R-:W-:Y:S01]  /*e160*/  @P1 SHF.R.U32.HI R3, RZ, R5, R0 ;  /* 0x00000005ff031219 */ /* 0x004fe20000011600 */
[----:B------:R-:W-:Y:S01]  /*e170*/  UIMAD.WIDE.U32 UR8, UR14, UR10, UR8 ;  /* 0x0000000a0e0872a5 */ /* 0x000fe2000f8e0008 */
[----:B------:R-:W-:Y:S02]  /*e180*/  SHF.R.S32.HI R31, RZ, 0x1f, R228 ;  /* 0x0000001fff1f7819 */ /* 0x000fe400000114e4 */
[--C-:B------:R-:W-:Y:S01]  /*e190*/  SHF.R.S32.HI R0, RZ, 0x1f, R3.reuse ;  /* 0x0000001fff007819 */ /* 0x100fe20000011403 */
[----:B------:R-:W-:Y:S01]  /*e1a0*/  IMAD.MOV R4, RZ, RZ, -R3 ;  /* 0x000000ffff047224 */ /* 0x000fe200078e0a03 */
[----:B------:R-:W-:-:S02]  /*e1b0*/  UIMAD UR4, UR14, UR11, UR9 ;  /* 0x0000000b0e0472a4 */ /* 0x000fc4000f8e0209 */
        /* <DEDUP_REMOVED lines=23> */
[----:B------:R-:W-:-:S03]  /*e330*/  ULDC.64 UR8, c[0x0][0xb00] ;  /* 0x0002c00000087ab9 */ /* 0x000fc60000000a00 */
[----:B------:R-:W-:Y:S01]  /*e340*/  IMAD.IADD R3, R5, 0x1, R3 ;  /* 0x0000000105037824 */ /* 0x000fe200078e0203 */
[----:B------:R-:W-:-:S04]  /*e350*/  LEA R0, P1, R4, UR8, 0x2 ;  /* 0x0000000804007c11 */ /* 0x000fc8000f8210ff */
[----:B------:R-:W-:Y:S01]  /*e360*/  LEA.HI.X R3, R4, UR9, R3, 0x2, P1 ;  /* 0x0000000904037c11 */ /* 0x000fe200088f1403 */
[----:B------:R0:W1:Y:S04]  /*e370*/  SHFL.IDX PT, R8, R0, RZ, 0x1c1f ;  /* 0x001c1fff00087589 */ /* 0x00006800000e0000 */
[----:B------:R0:W2:Y:S01]  /*e380*/  SHFL.IDX PT, R9, R3, RZ, 0x1c1f ;  /* 0x001c1fff03097589 */ /* 0x0000a200000e0000 */
[----:B------:R-:W-:Y:S05]  /*e390*/  @P0 BRA `(.L_x_6452) ;  /* 0x0000000400040947 */ /* 0x000fea0003800000 */
[----:B------:R-:W-:Y:S01]  /*e3a0*/  ULDC UR4, c[0x0][0xac8] ;  /* 0x0002b20000047ab9 */ /* 0x000fe20000000800 */
[----:B------:R-:W-:Y:S01]  /*e3b0*/  ULDC.64 UR8, c[0x0][0x208] ;  /* 0x0000820000087ab9 */ /* 0x000fe20000000a00 */
[----:B-----5:R-:W-:Y:S02]  /*e3c0*/  ISETP.GE.AND P3, PT, R103, UR4, PT ;  /* 0x0000000467007c0c */ /* 0x020fe4000bf66270 */
[----:B------:R-:W-:Y:S02]  /*e3d0*/  ISETP.GE.AND P2, PT, R237, UR4, PT ;  /* 0x00000004ed007c0c */ /* 0x000fe4000bf46270 */
[----:B------:R-:W-:Y:S02]  /*e3e0*/  ISETP.GE.AND P1, PT, R236, UR4, PT ;  /* 0x00000004ec007c0c */ /* 0x000fe4000bf26270 */
[----:B------:R-:W-:Y:S02]  /*e3f0*/  ISETP.GE.AND P0, PT, R235, UR4, PT ;  /* 0x00000004eb007c0c */ /* 0x000fe4000bf06270 */
[----:B------:R-:W-:-:S05]  /*e400*/  ISETP.GE.AND P4, PT, R233, UR4, PT ;  /* 0x00000004e9007c0c */ /* 0x000fca000bf86270 */
[----:B-12---:R-:W-:Y:S02]  /*e410*/  @!P3 IMAD.WIDE R4, R103, 0x4, R8 ;  /* 0x000000046704b825 */ /* 0x006fe400078e0208 */
[CC--:B------:R-:W-:Y:S02]  /*e420*/  @!P2 LEA R10, P6, R237.reuse, R8.reuse, 0x2 ;  /* 0x00000008ed0aa211 */ /* 0x0c0fe400078c10ff */
[-C--:B------:R-:W-:Y:S01]  /*e430*/  @!P1 LEA R12, P5, R236, R8.reuse, 0x2 ;  /* 0x00000008ec0c9211 */ /* 0x080fe200078a10ff */
[----:B------:R1:W-:Y:S01]  /*e440*/  @!P3 ST.E.64 desc[UR8][R4.64], R20 ;  /* 0x000000140400b985 */ /* 0x0003e2000c101b08 */
[----:B------:R-:W-:Y:S02]  /*e450*/  ISETP.GE.AND P3, PT, R234, UR4, PT ;  /* 0x00000004ea007c0c */ /* 0x000fe4000bf66270 */
        /* <DEDUP_REMOVED lines=8> */
[-C--:B-1----:R-:W-:Y:S01]  /*e4e0*/  @!P3 LEA R4, P6, R234, R8.reuse, 0x2 ;  /* 0x00000008ea04b211 */ /* 0x082fe200078c10ff */
[----:B------:R1:W-:Y:S01]  /*e4f0*/  @!P0 ST.E.64 desc[UR8][R14.64], R36 ;  /* 0x000000240e008985 */ /* 0x0003e2000c101b08 */
[----:B0-----:R-:W-:-:S02]  /*e500*/  @!P4 LEA R18, P0, R233, R8, 0x2 ;  /* 0x00000008e912c211 */ /* 0x001fc400078010ff */
[----:B------:R-:W-:Y:S02]  /*e510*/  ISETP.GE.AND P1, PT, R230, UR4, PT ;  /* 0x00000004e6007c0c */ /* 0x000fe4000bf26270 */
[-C--:B------:R-:W-:Y:S02]  /*e520*/  @!P4 LEA.HI.X R19, R233, R9.reuse, R98, 0x2, P0 ;  /* 0x00000009e913c211 */ /* 0x080fe400000f1462 */
[----:B------:R-:W-:Y:S02]  /*e530*/  @!P3 LEA.HI.X R5, R234, R9, R99, 0x2, P6 ;  /* 0x00000009ea05b211 */ /* 0x000fe400030f1463 */
[----:B------:R-:W-:Y:S02]  /*e540*/  ISETP.GE.AND P0, PT, R229, UR4, PT ;  /* 0x00000004e5007c0c */ /* 0x000fe4000bf06270 */
[----:B------:R-:W-:Y:S01]  /*e550*/  @!P5 LEA R20, P6, R232, R8, 0x2 ;  /* 0x00000008e814d211 */ /* 0x000fe200078c10ff */
[----:B------:R0:W-:Y:S01]  /*e560*/  @!P3 ST.E.64 desc[UR8][R4.64], R40 ;  /* 0x000000280400b985 */ /* 0x0001e2000c101b08 */
[----:B------:R-:W-:-:S02]  /*e570*/  ISETP.GE.AND P3, PT, R228, UR4, PT ;  /* 0x00000004e4007c0c */ /* 0x000fc4000bf66270 */
[----:B------:R-:W-:Y:S01]  /*e580*/  @!P5 LEA.HI.X R21, R232, R9, R35, 0x2, P6 ;  /* 0x00000009e815d211 */ /* 0x000fe200030f1423 */
[----:B------:R4:W-:Y:S01]  /*e590*/  @!P4 ST.E.64 desc[UR8][R18.64], R44 ;  /* 0x0000002c1200c985 */ /* 0x0009e2000c101b08 */
[----:B--2---:R-:W-:-:S03]  /*e5a0*/  @!P2 LEA R10, P4, R231, R8, 0x2 ;  /* 0x00000008e70aa211 */ /* 0x004fc600078810ff */
[----:B------:R-:W-:Y:S01]  /*e5b0*/  @!P5 ST.E.64 desc[UR8][R20.64], R48 ;  /* 0x000000301400d985 */ /* 0x000fe2000c101b08 */
[CC--:B---3--:R-:W-:Y:S02]  /*e5c0*/  @!P1 LEA R12, P5, R230.reuse, R8.reuse, 0x2 ;  /* 0x00000008e60c9211 */ /* 0x0c8fe400078a10ff */
[-C--:B------:R-:W-:Y:S02]  /*e5d0*/  @!P2 LEA.HI.X R11, R231, R9.reuse, R34, 0x2, P4 ;  /* 0x00000009e70ba211 */ /* 0x080fe400020f1422 */
[----:B-1----:R-:W-:Y:S02]  /*e5e0*/  @!P0 LEA R14, P6, R229, R8, 0x2 ;  /* 0x00000008e50e8211 */ /* 0x002fe400078c10ff */
[----:B------:R-:W-:Y:S01]  /*e5f0*/  ISETP.GE.AND P4, PT, R227, UR4, PT ;  /* 0x00000004e3007c0c */ /* 0x000fe2000bf86270 */
[----:B------:R1:W-:Y:S01]  /*e600*/  @!P2 ST.E.64 desc[UR8][R10.64], R52 ;  /* 0x000000340a00a985 */ /* 0x0003e2000c101b08 */
[-C--:B------:R-:W-:Y:S02]  /*e610*/  @!P1 LEA.HI.X R13, R230, R9.reuse, R33, 0x2, P5 ;  /* 0x00000009e60d9211 */ /* 0x080fe400028f1421 */
[----:B------:R-:W-:-:S02]  /*e620*/  @!P0 LEA.HI.X R15, R229, R9, R32, 0x2, P6 ;  /* 0x00000009e50f8211 */ /* 0x000fc400030f1420 */
[----:B------:R-:W-:Y:S01]  /*e630*/  ISETP.GE.AND P2, PT, R226, UR4, PT ;  /* 0x00000004e2007c0c */ /* 0x000fe2000bf46270 */
[----:B------:R2:W-:Y:S01]  /*e640*/  @!P1 ST.E.64 desc[UR8][R12.64], R56 ;  /* 0x000000380c009985 */ /* 0x0005e2000c101b08 */
[----:B0-----:R-:W-:Y:S02]  /*e650*/  @!P3 LEA R4, P5, R228, R8, 0x2 ;  /* 0x00000008e404b211 */ /* 0x001fe400078a10ff */
[----:B------:R-:W-:Y:S01]  /*e660*/  ISETP.GE.AND P1, PT, R225, UR4, PT ;  /* 0x00000004e1007c0c */ /* 0x000fe2000bf26270 */
[----:B------:R0:W-:Y:S01]  /*e670*/  @!P0 ST.E.64 desc[UR8][R14.64], R60 ;  /* 0x0000003c0e008985 */ /* 0x0001e2000c101b08 */
[----:B------:R-:W-:Y:S02]  /*e680*/  ISETP.GE.AND P0, PT, R224, UR4, PT ;  /* 0x00000004e0007c0c */ /* 0x000fe4000bf06270 */
[----:B------:R-:W-:Y:S02]  /*e690*/  @!P3 LEA.HI.X R5, R228, R9, R31, 0x2, P5 ;  /* 0x00000009e405b211 */ /* 0x000fe400028f141f */
[----:B------:R-:W-:-:S02]  /*e6a0*/  ISETP.GE.AND P5, PT, R223, UR4, PT ;  /* 0x00000004df007c0c */ /* 0x000fc4000bfa6270 */
[CC--:B----4-:R-:W-:Y:S01]  /*e6b0*/  @!P4 LEA R18, P6, R227.reuse, R8.reuse, 0x2 ;  /* 0x00000008e312c211 */ /* 0x0d0fe200078c10ff */
[----:B------:R3:W-:Y:S01]  /*e6c0*/  @!P3 ST.E.64 desc[UR8][R4.64], R64 ;  /* 0x000000400400b985 */ /* 0x0007e2000c101b08 */
[CC--:B-1----:R-:W-:Y:S02]  /*e6d0*/  @!P2 LEA R10, P3, R226.reuse, R8.reuse, 0x2 ;  /* 0x00000008e20aa211 */ /* 0x0c2fe400078610ff */
[-C--:B------:R-:W-:Y:S02]  /*e6e0*/  @!P4 LEA.HI.X R19, R227, R9.reuse, R30, 0x2, P6 ;  /* 0x00000009e313c211 */ /* 0x080fe400030f141e */
[-C--:B--2---:R-:W-:Y:S02]  /*e6f0*/  @!P1 LEA R12, P6, R225, R8.reuse, 0x2 ;  /* 0x00000008e10c9211 */ /* 0x084fe400078c10ff */
[----:B------:R-:W-:Y:S01]  /*e700*/  @!P2 LEA.HI.X R11, R226, R9, R29, 0x2, P3 ;  /* 0x00000009e20ba211 */ /* 0x000fe200018f141d */
[----:B------:R3:W-:Y:S01]  /*e710*/  @!P4 ST.E.64 desc[UR8][R18.64], R68 ;  /* 0x000000441200c985 */ /* 0x0007e2000c101b08 */
[----:B0-----:R-:W-:-:S02]  /*e720*/  @!P0 LEA R14, P4, R224, R8, 0x2 ;  /* 0x00000008e00e8211 */ /* 0x001fc400078810ff */
        /* <DEDUP_REMOVED lines=8> */
.L_x_6452:
[----:B------:R-:W-:Y:S05]  /*e7b0*/  BSYNC B1 ;  /* 0x0000000000017941 */ /* 0x000fea0003800000 */
.L_x_6451:
        /* <DEDUP_REMOVED lines=8> */
[----:B-----5:R-:W-:Y:S02]  /*e840*/  ISETP.GE.AND P2, PT, R103, UR4, PT ;  /* 0x0000000467007c0c */ /* 0x020fe4000bf46270 */
[----:B------:R-:W-:Y:S02]  /*e850*/  ISETP.GE.AND P4, PT, R234, UR4, PT ;  /* 0x00000004ea007c0c */ /* 0x000fe4000bf86270 */
[----:B------:R-:W-:-:S05]  /*e860*/  ISETP.GE.AND P3, PT, R235, UR4, PT ;  /* 0x00000004eb007c0c */ /* 0x000fca000bf66270 */
[CC--:B-1----:R-:W-:Y:S02]  /*e870*/  @!P1 LEA R10, P5, R237.reuse, R8.reuse, 0x2 ;  /* 0x00000008ed0a9211 */ /* 0x0c2fe400078a10ff */
[CC--:B------:R-:W-:Y:S02]  /*e880*/  @!P0 LEA R12, P6, R236.reuse, R8.reuse, 0x2 ;  /* 0x00000008ec0c8211 */ /* 0x0c0fe400078c10ff */
[-C--:B---3--:R-:W-:Y:S01]  /*e890*/  @!P1 LEA.HI.X R11, R237, R9.reuse, R102, 0x2, P5 ;  /* 0x00000009ed0b9211 */ /* 0x088fe200028f1466 */
[----:B------:R-:W-:Y:S01]  /*e8a0*/  @!P2 IMAD.WIDE R4, R103, 0x4, R8 ;  /* 0x000000046704a825 */ /* 0x000fe200078e0208 */
[----:B------:R-:W-:Y:S02]  /*e8b0*/  ISETP.GE.AND P5, PT, R233, UR4, PT ;  /* 0x00000004e9007c0c */ /* 0x000fe4000bfa6270 */
[----:B------:R-:W-:Y:S02]  /*e8c0*/  @!P0 LEA.HI.X R13, R236, R9, R101, 0x2, P6 ;  /* 0x00000009ec0d8211 */ /* 0x000fe400030f1465 */
[----:B------:R1:W-:Y:S01]  /*e8d0*/  @!P2 ST.E.64 desc[UR8][R4.64], R92 ;  /* 0x0000005c0400a985 */ /* 0x0003e2000c101b08 */
[----:B0-----:R-:W-:-:S02]  /*e8e0*/  @!P4 LEA R18, P2, R234, R8, 0x2 ;  /* 0x00000008ea12c211 */ /* 0x001fc400078410ff */
[----:B------:R-:W-:Y:S01]  /*e8f0*/  @!P3 LEA R14, P6, R235, R8, 0x2 ;  /* 0x00000008eb0eb211 */ /* 0x000fe200078c10ff */
[----:B------:R-:W-:Y:S01]  /*e900*/  @!P1 ST.E.64 desc[UR8][R10.64], R94 ;  /* 0x0000005e0a009985 */ /* 0x000fe2000c101b08 */
[----:B------:R-:W-:Y:S02]  /*e910*/  ISETP.GE.AND P1, PT, R231, UR4, PT ;  /* 0x00000004e7007c0c */ /* 0x000fe4000bf26270 */
[-C--:B------:R-:W-:Y:S01]  /*e920*/  @!P4 LEA.HI.X R19, R234, R9.reuse, R99, 0x2, P2 ;  /* 0x00000009ea13c211 */ /* 0x080fe200010f1463 */
[----:B------:R0:W-:Y:S01]  /*e930*/  @!P0 ST.E.64 desc[UR8][R12.64], R96 ;  /* 0x000000600c008985 */ /* 0x0001e2000c101b08 */
[----:B------:R-:W-:Y:S02]  /*e940*/  ISETP.GE.AND P0, PT, R232, UR4, PT ;  /* 0x00000004e8007c0c */ /* 0x000fe4000bf06270 */
[----:B------:R-:W-:Y:S02]  /*e950*/  ISETP.GE.AND P2, PT, R230, UR4, PT ;  /* 0x00000004e6007c0c */ /* 0x000fe4000bf46270 */
[----:B------:R-:W-:-:S02]  /*e960*/  @!P3 LEA.HI.X R15, R235, R9, R100, 0x2, P6 ;  /* 0x00000009eb0fb211 */ /* 0x000fc400030f1464 */
[----:B------:R-:W-:-:S03]  /*e970*/  @!P5 LEA R20, P6, R233, R8, 0x2 ;  /* 0x00000008e914d211 */ /* 0x000fc600078c10ff */
[----:B------:R2:W-:Y:S01]  /*e980*/  @!P3 ST.E.64 desc[UR8][R14.64], R38 ;  /* 0x000000260e00b985 */ /* 0x0005e2000c101b08 */
[-C--:B------:R-:W-:Y:S02]  /*e990*/  @!P5 LEA.HI.X R21, R233, R9.reuse, R98, 0x2, P6 ;  /* 0x00000009e915d211 */ /* 0x080fe400030f1462 */
[----:B------:R-:W-:Y:S01]  /*e9a0*/  ISETP.GE.AND P3, PT, R229, UR4, PT ;  /* 0x00000004e5007c0c */ /* 0x000fe2000bf66270 */
[----:B------:R3:W-:Y:S01]  /*e9b0*/  @!P4 ST.E.64 desc[UR8][R18.64], R42 ;  /* 0x0000002a1200c985 */ /* 0x0007e2000c101b08 */
[-C--:B-1----:R-:W-:Y:S02]  /*e9c0*/  @!P0 LEA R4, P4, R232, R8.reuse, 0x2 ;  /* 0x00000008e8048211 */ /* 0x082fe400078810ff */
[-C--:B0-----:R-:W-:Y:S01]  /*e9d0*/  @!P2 LEA R12, P6, R230, R8.reuse, 0x2 ;  /* 0x00000008e60ca211 */ /* 0x081fe200078c10ff */
[----:B------:R-:W-:Y:S01]  /*e9e0*/  @!P5 ST.E.64 desc[UR8][R20.64], R46 ;  /* 0x0000002e1400d985 */ /* 0x000fe2000c101b08 */
[----:B------:R-:W-:Y:S02]  /*e9f0*/  @!P1 LEA R10, P5, R231, R8, 0x2 ;  /* 0x00000008e70a9211 */ /* 0x000fe400078a10ff */
[----:B------:R-:W-:-:S02]  /*ea00*/  @!P0 LEA.HI.X R5, R232, R9, R35, 0x2, P4 ;  /* 0x00000009e8058211 */ /* 0x000fc400020f1423 */
[----:B------:R-:W-:Y:S02]  /*ea10*/  ISETP.GE.AND P4, PT, R228, UR4, PT ;  /* 0x00000004e4007c0c */ /* 0x000fe4000bf86270 */
[-C--:B------:R-:W-:Y:S01]  /*ea20*/  @!P1 LEA.HI.X R11, R231, R9.reuse, R34, 0x2, P5 ;  /* 0x00000009e70b9211 */ /* 0x080fe200028f1422 */
[----:B------:R-:W-:Y:S01]  /*ea30*/  @!P0 ST.E.64 desc[UR8][R4.64], R50 ;  /* 0x0000003204008985 */ /* 0x000fe2000c101b08 */
[----:B------:R-:W-:Y:S02]  /*ea40*/  @!P2 LEA.HI.X R13, R230, R9, R33, 0x2, P6 ;  /* 0x00000009e60da211 */ /* 0x000fe400030f1421 */
[----:B------:R-:W-:Y:S01]  /*ea50*/  ISETP.GE.AND P0, PT, R225, UR4, PT ;  /* 0x00000004e1007c0c */ /* 0x000fe2000bf06270 */
[----:B------:R0:W-:Y:S01]  /*ea60*/  @!P1 ST.E.64 desc[UR8][R10.64], R54 ;  /* 0x000000360a009985 */ /* 0x0001e2000c101b08 */
[----:B------:R-:W-:Y:S02]  /*ea70*/  ISETP.GE.AND P1, PT, R226, UR4, PT ;  /* 0x00000004e2007c0c */ /* 0x000fe4000bf26270 */
[----:B--2---:R-:W-:Y:S01]  /*ea80*/  @!P3 LEA R14, P5, R229, R8, 0x2 ;  /* 0x00000008e50eb211 */ /* 0x004fe200078a10ff */
[----:B------:R1:W-:Y:S01]  /*ea90*/  @!P2 ST.E.64 desc[UR8][R12.64], R58 ;  /* 0x0000003a0c00a985 */ /* 0x0003e2000c101b08 */
[----:B------:R-:W-:-:S02]  /*eaa0*/  ISETP.GE.AND P2, PT, R227, UR4, PT ;  /* 0x00000004e3007c0c */ /* 0x000fc4000bf46270 */
[CC--:B---3--:R-:W-:Y:S02]  /*eab0*/  @!P4 LEA R18, P6, R228.reuse, R8.reuse, 0x2 ;  /* 0x00000008e412c211 */ /* 0x0c8fe400078c10ff */
[-C--:B------:R-:W-:Y:S02]  /*eac0*/  @!P3 LEA.HI.X R15, R229, R9.reuse, R32, 0x2, P5 ;  /* 0x00000009e50fb211 */ /* 0x080fe400028f1420 */
[----:B------:R-:W-:Y:S02]  /*ead0*/  @!P4 LEA.HI.X R19, R228, R9, R31, 0x2, P6 ;  /* 0x00000009e413c211 */ /* 0x000fe400030f141f */
[----:B------:R-:W-:Y:S01]  /*eae0*/  ISETP.GE.AND P5, PT, R224, UR4, PT ;  /* 0x00000004e0007c0c */ /* 0x000fe2000bfa6270 */
[----:B------:R2:W-:Y:S01]  /*eaf0*/  @!P3 ST.E.64 desc[UR8][R14.64], R62 ;  /* 0x0000003e0e00b985 */ /* 0x0005e2000c101b08 */
[----:B0-----:R-:W-:-:S03]  /*eb00*/  @!P1 LEA R10, P6, R226, R8, 0x2 ;  /* 0x00000008e20a9211 */ /* 0x001fc600078c10ff */
[-C--:B------:R-:W-:Y:S01]  /*eb10*/  @!P2 LEA R4, P3, R227, R8.reuse, 0x2 ;  /* 0x00000008e304a211 */ /* 0x080fe200078610ff */
[----:B------:R2:W-:Y:S01]  /*eb20*/  @!P4 ST.E.64 desc[UR8][R18.64], R66 ;  /* 0x000000421200c985 */ /* 0x0005e2000c101b08 */
[-C--:B-1----:R-:W-:Y:S02]  /*eb30*/  @!P0 LEA R12, P4, R225, R8.reuse, 0x2 ;  /* 0x00000008e10c8211 */ /* 0x082fe400078810ff */
[-C--:B------:R-:W-:Y:S02]  /*eb40*/  @!P2 LEA.HI.X R5, R227, R9.reuse, R30, 0x2, P3 ;  /* 0x00000009e305a211 */ /* 0x080fe400018f141e */
[-C--:B------:R-:W-:Y:S02]  /*eb50*/  @!P1 LEA.HI.X R11, R226, R9.reuse, R29, 0x2, P6 ;  /* 0x00000009e20b9211 */ /* 0x080fe400030f141d */
[----:B------:R-:W-:Y:S01]  /*eb60*/  @!P0 LEA.HI.X R13, R225, R9, R28, 0x2, P4 ;  /* 0x00000009e10d8211 */ /* 0x000fe200020f141c */
[----:B------:R2:W-:Y:S01]  /*eb70*/  @!P2 ST.E.64 desc[UR8][R4.64], R70 ;  /* 0x000000460400a985 */ /* 0x0005e2000c101b08 */
[----:B------:R-:W-:-:S03]  /*eb80*/  @!P5 LEA R20, P3, R224, R8, 0x2 ;  /* 0x00000008e014d211 */ /* 0x000fc600078610ff */
[----:B------:R2:W-:Y:S01]  /*eb90*/  @!P1 ST.E.64 desc[UR8][R10.64], R74 ;  /* 0x0000004a0a009985 */ /* 0x0005e2000c101b08 */
[----:B------:R-:W-:-:S03]  /*eba0*/  @!P5 LEA.HI.X R21, R224, R9, R26, 0x2, P3 ;  /* 0x00000009e015d211 */ /* 0x000fc600018f141a */
[----:B------:R2:W-:Y:S01]  /*ebb0*/  @!P0 ST.E.64 desc[UR8][R12.64], R78 ;  /* 0x0000004e0c008985 */ /* 0x0005e2000c101b08 */
[----:B------:R-:W-:-:S03]  /*ebc0*/  ISETP.GE.AND P0, PT, R223, UR4, PT ;  /* 0x00000004df007c0c */ /* 0x000fc6000bf06270 */
[----:B------:R2:W-:Y:S10]  /*ebd0*/  @!P5 ST.E.64 desc[UR8][R20.64], R82 ;  /* 0x000000521400d985 */ /* 0x0005f4000c101b08 */
[----:B------:R-:W-:Y:S05]  /*ebe0*/  @P0 BRA `(.L_x_6450) ;  /* 0x0000000c00ac0947 */ /* 0x000fea0003800000 */
[----:B--2---:R-:W-:Y:S01]  /*ebf0*/  LEA R4, P0, R223, R8, 0x2 ;  /* 0x00000008df047211 */ /* 0x004fe200078010ff */
[----:B------:R-:W-:-:S03]  /*ec00*/  ULDC.64 UR8, c[0x0][0x208] ;  /* 0x0000820000087ab9 */ /* 0x000fc60000000a00 */
[----:B------:R-:W-:-:S05]  /*ec10*/  LEA.HI.X R5, R223, R9, R24, 0x2, P0 ;  /* 0x00000009df057211 */ /* 0x000fca00000f1418 */
[----:B------:R0:W-:Y:S01]  /*ec20*/  ST.E.64 desc[UR8][R4.64], R86 ;  /* 0x0000005604007985 */ /* 0x0001e2000c101b08 */
[----:B------:R-:W-:Y:S05]  /*ec30*/  BRA `(.L_x_6450) ;  /* 0x0000000c00987947 */ /* 0x000fea0003800000 */
.L_x_6441:
        /* <DEDUP_REMOVED lines=41> */
.L_x_6453:
[----:B------:R-:W-:Y:S01]  /*eed0*/  R2UR UR7, R11 ;  /* 0x000000000b0772ca */ /* 0x000fe200000e0000 */
[----:B------:R-:W-:Y:S01]  /*eee0*/  BSSY B1, `(.L_x_6454) ;  /* 0x0000040000017945 */ /* 0x000fe20003800000 */
[----:B------:R-:W-:-:S11]  /*eef0*/  R2UR UR8, R10 ;  /* 0x000000000a0872ca */ /* 0x000fd600000e0000 */
[----:B------:R-:W-:Y:S02]  /*ef00*/  USEL UR7, UR7, URZ, !UP0 ;  /* 0x0000003f07077287 */ /* 0x000fe4000c000000 */
[----:B------:R-:W-:Y:S01]  /*ef10*/  USEL UR20, UR8, URZ, !UP0 ;  /* 0x0000003f08147287 */ /* 0x000fe2000c000000 */
[----:B------:R-:W-:Y:S11]  /*ef20*/  @P0 BRA `(.L_x_6455) ;  /* 0x0000000000ec0947 */ /* 0x000ff60003800000 */
[----:B------:R-:W2:Y:S01]  /*ef30*/  LDL R3, [R1] ;  /* 0x0000000001037983 */ /* 0x000ea20000100800 */
[----:B------:R-:W0:Y:S02]  /*ef40*/  LDC R11, c[0x0][0xbe8] ;  /* 0x0002fa00ff0b7b82 */ /* 0x000e240000000800 */
[----:B0----5:R-:W-:Y:S01]  /*ef50*/  IMAD R4, R0, R11, RZ ;  /* 0x0000000b00047224 */ /* 0x021fe200078e02ff */
[----:B--2---:R-:W-:-:S13]  /*ef60*/  R2UR UR8, R3 ;  /* 0x00000000030872ca */ /* 0x004fda00000e0000 */
[----:B------:R-:W-:-:S04]  /*ef70*/  IMAD.U32 R3, RZ, RZ, UR8 ;  /* 0x00000008ff037e24 */ /* 0x000fc8000f8e00ff */
[----:B------:R-:W-:-:S04]  /*ef80*/  IMAD R3, R3, 0x80, R6 ;  /* 0x0000008003037824 */ /* 0x000fc800078e0206 */
[----:B------:R-:W-:-:S05]  /*ef90*/  VIADD R6, R3, 0xffffff80 ;  /* 0xffffff8003067836 */ /* 0x000fca0000000000 */
[----:B------:R-:W-:-:S13]  /*efa0*/  ISETP.GE.AND P0, PT, R6, R4, PT ;  /* 0x000000040600720c */ /* 0x000fda0003f06270 */
[----:B------:R-:W-:Y:S05]  /*efb0*/  @P0 BRA `(.L_x_6455) ;  /* 0x0000000000c80947 */ /* 0x000fea0003800000 */
[----:B------:R-:W-:Y:S01]  /*efc0*/  ISETP.NE.AND P0, PT, R11, 0x1, PT ;  /* 0x000000010b00780c */ /* 0x000fe20003f05270 */
[----:B------:R-:W-:Y:S01]  /*efd0*/  UMOV UR17, 0x9b8 ;  /* 0x000009b800117882 */ /* 0x000fe20000000000 */
[----:B------:R-:W-:Y:S01]  /*efe0*/  R2UR UR9, R220 ;  /* 0x00000000dc0972ca */ /* 0x000fe200000e0000 */
[----:B------:R-:W-:Y:S01]  /*eff0*/  ULDC.64 UR24, c[0x0][0x208] ;  /* 0x0000820000187ab9 */ /* 0x000fe20000000a00 */
[----:B------:R-:W-:Y:S02]  /*f000*/  R2UR UR8, R221 ;  /* 0x00000000dd0872ca */ /* 0x000fe400000e0000 */
        /* <DEDUP_REMOVED lines=12> */
[----:B------:R-:W-:Y:S02]  /*f0d0*/  UIMAD.WIDE.U32 UR22, UR12, UR16, URZ ;  /* 0x000000100c1672a5 */ /* 0x000fe4000f8e003f */
[----:B------:R-:W-:Y:S01]  /*f0e0*/  UIMAD UR18, UR9, UR18, URZ ;  /* 0x00000012091272a4 */ /* 0x000fe2000f8e023f */
[----:B------:R-:W-:Y:S01]  /*f0f0*/  IMAD.MOV.U32 R3, RZ, RZ, R6 ;  /* 0x000000ffff037224 */ /* 0x000fe200078e0006 */
[----:B------:R-:W-:-:S02]  /*f100*/  UIMAD UR12, UR13, UR16, URZ ;  /* 0x000000100d0c72a4 */ /* 0x000fc4000f8e023f */
[----:B------:R-:W-:Y:S01]  /*f110*/  UIMAD.WIDE.U32 UR8, UR10, UR7, URZ ;  /* 0x000000070a0872a5 */ /* 0x000fe2000f8e003f */
[----:B-1----:R-:W-:Y:S01]  /*f120*/  @P0 SHF.R.U32.HI R3, RZ, R5, R4 ;  /* 0x00000005ff030219 */ /* 0x002fe20000011604 */
[----:B------:R-:W-:Y:S01]  /*f130*/  UIMAD UR11, UR10, UR20, UR11 ;  /* 0x000000140a0b72a4 */ /* 0x000fe2000f8e020b */
[----:B------:R-:W-:Y:S01]  /*f140*/  IMAD.U32 R4, RZ, RZ, UR22 ;  /* 0x00000016ff047e24 */ /* 0x000fe2000f8e00ff */
[----:B------:R-:W-:Y:S02]  /*f150*/  UIADD3 UR12, UR23, UR12, URZ ;  /* 0x0000000c170c7290 */ /* 0x000fe4000fffe03f */
[----:B------:R-:W-:Y:S01]  /*f160*/  IMAD.U32 R5, RZ, RZ, UR23 ;  /* 0x00000017ff057e24 */ /* 0x000fe2000f8e00ff */
[----:B------:R-:W-:Y:S01]  /*f170*/  UIADD3 UR18, UR15, UR18, URZ ;  /* 0x000000120f127290 */ /* 0x000fe2000fffe03f */
[--C-:B------:R-:W-:Y:S01]  /*f180*/  IMAD.MOV R9, RZ, RZ, -R3.reuse ;  /* 0x000000ffff097224 */ /* 0x100fe200078e0a03 */
[----:B------:R-:W-:Y:S01]  /*f190*/  UIADD3 UR14, UP1, UP2, UR8, UR14, UR4 ;  /* 0x0000000e080e7290 */ /* 0x000fe2000fa3e004 */
[----:B------:R-:W-:Y:S01]  /*f1a0*/  SHF.R.S32.HI R5, RZ, 0x1f, R3 ;  /* 0x0000001fff057819 */ /* 0x000fe20000011403 */
[----:B------:R-:W-:Y:S01]  /*f1b0*/  UIADD3 UR10, UR9, UR11, URZ ;  /* 0x0000000b090a7290 */ /* 0x000fe2000fffe03f */
[----:B------:R-:W-:-:S02]  /*f1c0*/  IMAD R9, R11, R9, R6 ;  /* 0x000000090b097224 */ /* 0x000fc400078e0206 */
[----:B------:R-:W-:Y:S01]  /*f1d0*/  IMAD.U32 R8, RZ, RZ, UR12 ;  /* 0x0000000cff087e24 */ /* 0x000fe2000f8e00ff */
[----:B------:R-:W-:Y:S01]  /*f1e0*/  UIADD3.X UR10, UR10, UR18, UR19, UP1, UP2 ;  /* 0x000000120a0a7290 */ /* 0x000fe20008fe4413 */
[----:B------:R-:W-:Y:S01]  /*f1f0*/  IADD3 R4, P0, P1, R3, UR14, R4 ;  /* 0x0000000e03047c10 */ /* 0x000fe2000f91e004 */
[----:B------:R-:W-:Y:S01]  /*f200*/  ULDC.64 UR8, c[0x0][UR17+0x210] ;  /* 0x0000840011087abb */ /* 0x000fe20008000a00 */
[----:B------:R-:W-:Y:S01]  /*f210*/  SHF.R.S32.HI R3, RZ, 0x1f, R9 ;  /* 0x0000001fff037819 */ /* 0x000fe20000011409 */
        /* <DEDUP_REMOVED lines=12> */
.L_x_6455:
[----:B------:R-:W-:Y:S05]  /*f2e0*/  BSYNC B1 ;  /* 0x0000000000017941 */ /* 0x000fea0003800000 */
.L_x_6454:
[----:B------:R-:W-:-:S13]  /*f2f0*/  R2UR UR8, R220 ;  /* 0x00000000dc0872ca */ /* 0x000fda00000e0000 */
[----:B------:R-:W-:-:S06]  /*f300*/  UISETP.GT.AND UP0, UPT, UR8, 0x1, UPT ;  /* 0x000000010800788c */ /* 0x000fcc000bf04270 */
[----:B------:R-:W-:-:S13]  /*f310*/  PLOP3.LUT P0, PT, PT, PT, UP0, 0x80, 0x0 ;  /* 0x000000000000781c */ /* 0x000fda0003f0f008 */
[----:B------:R-:W-:Y:S05]  /*f320*/  @P0 BRA `(.L_x_6450) ;  /* 0x0000000400dc0947 */ /* 0x000fea0003800000 */
[----:B0-----:R-:W2:Y:S01]  /*f330*/  LDL.LU R3, [R1] ;  /* 0x0000000001037983 */ /* 0x001ea20000300800 */
[----:B------:R-:W0:Y:S01]  /*f340*/  LDC R13, c[0x0][0xbe8] ;  /* 0x0002fa00ff0d7b82 */ /* 0x000e220000000800 */
[----:B------:R-:W-:Y:S01]  /*f350*/  ULDC.64 UR12, c[0x0][0xaa0] ;  /* 0x0002a800000c7ab9 */ /* 0x000fe20000000a00 */
[----:B------:R-:W-:Y:S01]  /*f360*/  SHF.R.S32.HI R10, RZ, 0x1f, R12 ;  /* 0x0000001fff0a7819 */ /* 0x000fe2000001140c */
[----:B------:R-:W-:Y:S01]  /*f370*/  UIMAD UR10, UR19, UR12, URZ ;  /* 0x0000000c130a72a4 */ /* 0x000fe2000f8e023f */
[----:B------:R-:W-:Y:S01]  /*f380*/  R2UR UR15, R222 ;  /* 0x00000000de0f72ca */ /* 0x000fe200000e0000 */
[----:B------:R-:W-:Y:S01]  /*f390*/  UIMAD.WIDE.U32 UR8, UR4, UR12, URZ ;  /* 0x0000000c040872a5 */ /* 0x000fe2000f8e003f */
[----:B------:R-:W-:Y:S01]  /*f3a0*/  LEA.HI R10, R10, R12, RZ, 0x3 ;  /* 0x0000000c0a0a7211 */ /* 0x000fe200078f18ff */
[----:B------:R-:W-:Y:S01]  /*f3b0*/  UIMAD UR10, UR4, UR13, UR10 ;  /* 0x0000000d040a72a4 */ /* 0x000fe2000f8e020a */
[----:B------:R-:W-:Y:S01]  /*f3c0*/  BSSY B1, `(.L_x_6456) ;  /* 0x0000040000017945 */ /* 0x000fe20003800000 */
[----:B------:R-:W-:-:S02]  /*f3d0*/  SHF.R.S32.HI R12, RZ, 0x1f, R22 ;  /* 0x0000001fff0c7819 */ /* 0x000fc40000011416 */
[----:B------:R-:W-:Y:S01]  /*f3e0*/  SHF.R.S32.HI R10, RZ, 0x3, R10 ;  /* 0x00000003ff0a7819 */ /* 0x000fe2000001140a */
[----:B------:R-:W-:Y:S01]  /*f3f0*/  UIADD3 UR9, UR9, UR10, URZ ;  /* 0x0000000a09097290 */ /* 0x000fe2000fffe03f */
[----:B------:R-:W-:Y:S02]  /*f400*/  SHF.R.S32.HI R14, RZ, 0x1f, R17 ;  /* 0x0000001fff0e7819 */ /* 0x000fe40000011411 */
[----:B------:R-:W-:Y:S02]  /*f410*/  ULDC.64 UR10, c[0x0][0xae8] ;  /* 0x0002ba00000a7ab9 */ /* 0x000fe40000000a00 */
[----:B------:R-:W-:-:S04]  /*f420*/  UIMAD.WIDE.U32 UR8, UR15, UR10, UR8 ;  /* 0x0000000a0f0872a5 */ /* 0x000fc8000f8e0008 */
[----:B------:R-:W-:Y:S01]  /*f430*/  UIMAD UR9, UR15, UR11, UR9 ;  /* 0x0000000b0f0972a4 */ /* 0x000fe2000f8e0209 */
[----:B0-----:R-:W-:Y:S02]  /*f440*/  ISETP.NE.AND P0, PT, R13, 0x1, PT ;  /* 0x000000010d00780c */ /* 0x001fe40003f05270 */
[----:B------:R-:W-:Y:S02]  /*f450*/  ULDC.64 UR10, c[0x0][0xaf0] ;  /* 0x0002bc00000a7ab9 */ /* 0x000fe40000000a00 */
[----:B------:R-:W-:Y:S02]  /*f460*/  UIMAD UR4, UR20, UR10, URZ ;  /* 0x0000000a140472a4 */ /* 0x000fe4000f8e023f */
[----:B------:R-:W-:Y:S02]  /*f470*/  UIMAD.WIDE.U32 UR8, UR7, UR10, UR8 ;  /* 0x0000000a070872a5 */ /* 0x000fe4000f8e0008 */
[----:B------:R-:W-:-:S03]  /*f480*/  UIMAD UR4, UR7, UR11, UR4 ;  /* 0x0000000b070472a4 */ /* 0x000fc6000f8e0204 */
[----:B------:R-:W-:Y:S01]  /*f490*/  ULDC.64 UR10, c[0x0][0xae0] ;  /* 0x0002b800000a7ab9 */ /* 0x000fe20000000a00 */
[----:B------:R-:W-:Y:S01]  /*f4a0*/  UIADD3 UR4, UR9, UR4, URZ ;  /* 0x0000000409047290 */ /* 0x000fe2000fffe03f */
[----:B------:R-:W0:Y:S08]  /*f4b0*/  @P0 LDC R5, c[0x0][0xbec] ;  /* 0x0002fb00ff050b82 */ /* 0x000e300000000800 */
[----:B------:R-:W1:Y:S01]  /*f4c0*/  @P0 LDC R9, c[0x0][0xbf0] ;  /* 0x0002fc00ff090b82 */ /* 0x000e620000000800 */
[----:B--2---:R-:W-:Y:S01]  /*f4d0*/  R2UR UR14, R3 ;  /* 0x00000000030e72ca */ /* 0x004fe200000e0000 */
[----:B------:R-:W-:-:S12]  /*f4e0*/  IMAD R3, R23, 0x20, R10 ;  /* 0x0000002017037824 */ /* 0x000fd800078e020a */
[----:B------:R-:W-:-:S04]  /*f4f0*/  IMAD.U32 R8, RZ, RZ, UR14 ;  /* 0x0000000eff087e24 */ /* 0x000fc8000f8e00ff */
[----:B------:R-:W-:-:S04]  /*f500*/  IMAD R8, R8, 0x80, R3 ;  /* 0x0000008008087824 */ /* 0x000fc800078e0203 */
[----:B0-----:R-:W-:-:S04]  /*f510*/  @P0 IMAD.HI.U32 R4, R8, R5, RZ ;  /* 0x0000000508040227 */ /* 0x001fc800078e00ff */
[----:B------:R-:W-:Y:S01]  /*f520*/  IMAD.MOV.U32 R3, RZ, RZ, R8 ;  /* 0x000000ffff037224 */ /* 0x000fe200078e0008 */
[----:B-1----:R-:W-:Y:S01]  /*f530*/  @P0 SHF.R.U32.HI R3, RZ, R9, R4 ;  /* 0x00000009ff030219 */ /* 0x002fe20000011604 */
[----:B------:R-:W-:Y:S02]  /*f540*/  IMAD.U32 R5, RZ, RZ, UR9 ;  /* 0x00000009ff057e24 */ /* 0x000fe4000f8e00ff */
[----:B------:R-:W-:Y:S01]  /*f550*/  IMAD.U32 R5, RZ, RZ, UR4 ;  /* 0x00000004ff057e24 */ /* 0x000fe2000f8e00ff */
        /* <DEDUP_REMOVED lines=11> */
[----:B------:R-:W-:Y:S02]  /*f610*/  IMAD R6, R3, UR8, RZ ;  /* 0x0000000803067c24 */ /* 0x000fe4000f8e02ff */
[----:B------:R-:W-:Y:S02]  /*f620*/  IMAD R8, R8, 0x80, R10 ;  /* 0x0000008008087824 */ /* 0x000fe400078e020a */
[----:B-----5:R-:W-:Y:S02]  /*f630*/  IMAD R13, R0, R13, RZ ;  /* 0x0000000d000d7224 */ /* 0x020fe400078e02ff */
[----:B------:R-:W-:-:S02]  /*f640*/  IMAD R3, R9, UR9, R6 ;  /* 0x0000000909037c24 */ /* 0x000fc4000f8e0206 */
[----:B------:R-:W-:Y:S01]  /*f650*/  IMAD.WIDE.U32 R4, R9, UR8, R4 ;  /* 0x0000000809047c25 */ /* 0x000fe2000f8e0004 */
[C---:B------:R-:W-:Y:S01]  /*f660*/  ISETP.GE.AND P2, PT, R8.reuse, R13, PT ;  /* 0x0000000d0800720c */ /* 0x040fe20003f46270 */
[----:B------:R-:W-:Y:S02]  /*f670*/  ULDC.64 UR8, c[0x0][0xa80] ;  /* 0x0002a00000087ab9 */ /* 0x000fe40000000a00 */
[----:B------:R-:W-:Y:S01]  /*f680*/  VIADD R0, R8, 0x20 ;  /* 0x0000002008007836 */ /* 0x000fe20000000000 */
[----:B------:R-:W-:Y:S01]  /*f690*/  LEA R6, P3, R4, UR8, 0x1 ;  /* 0x0000000804067c11 */ /* 0x000fe2000f8608ff */
[----:B------:R-:W-:-:S03]  /*f6a0*/  IMAD.IADD R3, R5, 0x1, R3 ;  /* 0x0000000105037824 */ /* 0x000fc600078e0203 */
[-C--:B------:R-:W-:Y:S01]  /*f6b0*/  ISETP.GE.AND P1, PT, R0, R13.reuse, PT ;  /* 0x0000000d0000720c */ /* 0x080fe20003f26270 */
[----:B------:R-:W-:Y:S01]  /*f6c0*/  VIADD R0, R8, 0x40 ;  /* 0x0000004008007836 */ /* 0x000fe20000000000 */
[----:B------:R-:W-:Y:S02]  /*f6d0*/  LEA.HI.X R3, R4, UR9, R3, 0x1, P3 ;  /* 0x0000000904037c11 */ /* 0x000fe400098f0c03 */
[----:B------:R0:W1:Y:S02]  /*f6e0*/  SHFL.IDX PT, R4, R6, RZ, 0x181f ;  /* 0x00181fff06047589 */ /* 0x00006400000e0000 */
[----:B------:R-:W-:Y:S02]  /*f6f0*/  ISETP.GE.AND P0, PT, R0, R13, PT ;  /* 0x0000000d0000720c */ /* 0x000fe40003f06270 */
[----:B------:R0:W2:Y:S01]  /*f700*/  SHFL.IDX PT, R0, R3, RZ, 0x181f ;  /* 0x00181fff03007589 */ /* 0x0000a200000e0000 */
[----:B------:R-:W-:Y:S10]  /*f710*/  @P2 BRA `(.L_x_6457) ;  /* 0x0000000000282947 */ /* 0x000ff40003800000 */
[----:B------:R-:W-:Y:S01]  /*f720*/  ULDC UR4, c[0x0][0xac8] ;  /* 0x0002b20000047ab9 */ /* 0x000fe20000000800 */
[----:B------:R-:W-:Y:S01]  /*f730*/  ULDC.64 UR8, c[0x0][0x208] ;  /* 0x0000820000087ab9 */ /* 0x000fe20000000a00 */
[----:B------:R-:W-:Y:S02]  /*f740*/  ISETP.GE.AND P4, PT, R17, UR4, PT ;  /* 0x0000000411007c0c */ /* 0x000fe4000bf86270 */
[----:B------:R-:W-:-:S11]  /*f750*/  ISETP.GE.AND P5, PT, R22, UR4, PT ;  /* 0x0000000416007c0c */ /* 0x000fd6000bfa6270 */
[CC--:B-1----:R-:W-:Y:S02]  /*f760*/  @!P4 LEA R10, P2, R17.reuse, R4.reuse, 0x1 ;  /* 0x00000004110ac211 */ /* 0x0c2fe400078408ff */
[C---:B------:R-:W-:Y:S02]  /*f770*/  @!P5 LEA R4, P3, R22.reuse, R4, 0x1 ;  /* 0x000000041604d211 */ /* 0x040fe400078608ff */
[-C--:B--2---:R-:W-:Y:S02]  /*f780*/  @!P4 LEA.HI.X R11, R17, R0.reuse, R14, 0x1, P2 ;  /* 0x00000000110bc211 */ /* 0x084fe400010f0c0e */
[----:B------:R-:W-:-:S03]  /*f790*/  @!P5 LEA.HI.X R5, R22, R0, R12, 0x1, P3 ;  /* 0x000000001605d211 */ /* 0x000fc600018f0c0c */
[----:B------:R3:W-:Y:S04]  /*f7a0*/  @!P4 ST.E.128 desc[UR8][R10.64], RZ ;  /* 0x000000ff0a00c985 */ /* 0x0007e8000c101d08 */
[----:B------:R3:W-:Y:S02]  /*f7b0*/  @!P5 ST.E.128 desc[UR8][R4.64], RZ ;  /* 0x000000ff0400d985 */ /* 0x0007e4000c101d08 */
.L_x_6457:
[----:B------:R-:W-:Y:S05]  /*f7c0*/  BSYNC B1 ;  /* 0x0000000000017941 */ /* 0x000fea0003800000 */
.L_x_6456:
[----:B--2---:R2:W4:Y:S01]  /*f7d0*/  SHFL.IDX PT, R0, R3, 0x1, 0x181f ;  /* 0x00381f0003007f89 */ /* 0x00452200000e0000 */
[----:B------:R-:W-:Y:S03]  /*f7e0*/  BSSY B1, `(.L_x_6458) ;  /* 0x000000d000017945 */ /* 0x000fe60003800000 */
[----:B-1-3--:R2:W1:Y:S01]  /*f7f0*/  SHFL.IDX PT, R4, R6, 0x1, 0x181f ;  /* 0x00381f0006047f89 */ /* 0x00a46200000e0000 */
[----:B------:R-:W-:Y:S05]  /*f800*/  @P1 BRA `(.L_x_6459) ;  /* 0x0000000000281947 */ /* 0x000fea0003800000 */
[----:B------:R-:W-:Y:S01]  /*f810*/  ULDC UR4, c[0x0][0xac8] ;  /* 0x0002b20000047ab9 */ /* 0x000fe20000000800 */
[----:B------:R-:W-:Y:S01]  /*f820*/  ULDC.64 UR8, c[0x0][0x208] ;  /* 0x0000820000087ab9 */ /* 0x000fe20000000a00 */
[----:B------:R-:W-:Y:S02]  /*f830*/  ISETP.GE.AND P3, PT, R17, UR4, PT ;  /* 0x0000000411007c0c */ /* 0x000fe4000bf66270 */
[----:B------:R-:W-:-:S11]  /*f840*/  ISETP.GE.AND P4, PT, R22, UR4, PT ;  /* 0x0000000416007c0c */ /* 0x000fd6000bf86270 */
[CC--:B-1----:R-:W-:Y:S02]  /*f850*/  @!P3 LEA R10, P1, R17.reuse, R4.reuse, 0x1 ;  /* 0x00000004110ab211 */ /* 0x0c2fe400078208ff */
[C---:B------:R-:W-:Y:S02]  /*f860*/  @!P4 LEA R4, P2, R22.reuse, R4, 0x1 ;  /* 0x000000041604c211 */ /* 0x040fe400078408ff */
[-C--:B----4-:R-:W-:Y:S02]  /*f870*/  @!P3 LEA.HI.X R11, R17, R0.reuse, R14, 0x1, P1 ;  /* 0x00000000110bb211 */ /* 0x090fe400008f0c0e */
[----:B------:R-:W-:-:S03]  /*f880*/  @!P4 LEA.HI.X R5, R22, R0, R12, 0x1, P2 ;  /* 0x000000001605c211 */ /* 0x000fc600010f0c0c */
[----:B------:R3:W-:Y:S04]  /*f890*/  @!P3 ST.E.128 desc[UR8][R10.64], RZ ;  /* 0x000000ff0a00b985 */ /* 0x0007e8000c101d08 */
[----:B------:R3:W-:Y:S02]  /*f8a0*/  @!P4 ST.E.128 desc[UR8][R4.64], RZ ;  /* 0x000000ff0400c985 */ /* 0x0007e4000c101d08 */
.L_x_6459:
[----:B------:R-:W-:Y:S05]  /*f8b0*/  BSYNC B1 ;  /* 0x0000000000017941 */ /* 0x000fea0003800000 */
.L_x_6458:
[----:B----4-:R4:W0:Y:S01]  /*f8c0*/  SHFL.IDX PT, R0, R3, 0x2, 0x181f ;  /* 0x00581f0003007f89 */ /* 0x01082200000e0000 */
        /* <DEDUP_REMOVED lines=9> */
[-C--:B0-----:R-:W-:Y:S02]  /*f960*/  @!P2 LEA.HI.X R11, R17, R0.reuse, R14, 0x1, P0 ;  /* 0x00000000110ba211 */ /* 0x081fe400000f0c0e */
[----:B------:R-:W-:-:S03]  /*f970*/  @!P3 LEA.HI.X R5, R22, R0, R12, 0x1, P1 ;  /* 0x000000001605b211 */ /* 0x000fc600008f0c0c */
[----:B------:R3:W-:Y:S04]  /*f980*/  @!P2 ST.E.128 desc[UR8][R10.64], RZ ;  /* 0x000000ff0a00a985 */ /* 0x0007e8000c101d08 */
[----:B------:R3:W-:Y:S02]  /*f990*/  @!P3 ST.E.128 desc[UR8][R4.64], RZ ;  /* 0x000000ff0400b985 */ /* 0x0007e4000c101d08 */
.L_x_6461:
[----:B------:R-:W-:Y:S05]  /*f9a0*/  BSYNC B1 ;  /* 0x0000000000017941 */ /* 0x000fea0003800000 */
.L_x_6460:
        /* <DEDUP_REMOVED lines=8> */
[----:B------:R-:W-:-:S11]  /*fa30*/  ISETP.GE.AND P3, PT, R22, UR4, PT ;  /* 0x0000000416007c0c */ /* 0x000fd6000bf66270 */
[CC--:B---3--:R-:W-:Y:S02]  /*fa40*/  @!P2 LEA R8, P0, R17.reuse, R4.reuse, 0x1 ;  /* 0x000000041108a211 */ /* 0x0c8fe400078008ff */
[C---:B------:R-:W-:Y:S02]  /*fa50*/  @!P3 LEA R4, P1, R22.reuse, R4, 0x1 ;  /* 0x000000041604b211 */ /* 0x040fe400078208ff */
[-C--:B--2---:R-:W-:Y:S02]  /*fa60*/  @!P2 LEA.HI.X R9, R17, R3.reuse, R14, 0x1, P0 ;  /* 0x000000031109a211 */ /* 0x084fe400000f0c0e */
[----:B------:R-:W-:-:S03]  /*fa70*/  @!P3 LEA.HI.X R5, R22, R3, R12, 0x1, P1 ;  /* 0x000000031605b211 */ /* 0x000fc600008f0c0c */
[----:B------:R1:W-:Y:S04]  /*fa80*/  @!P2 ST.E.128 desc[UR8][R8.64], RZ ;  /* 0x000000ff0800a985 */ /* 0x0003e8000c101d08 */
[----:B------:R1:W-:Y:S02]  /*fa90*/  @!P3 ST.E.128 desc[UR8][R4.64], RZ ;  /* 0x000000ff0400b985 */ /* 0x0003e4000c101d08 */
.L_x_6450:
[----:B------:R-:W-:Y:S05]  /*faa0*/  BSYNC B0 ;  /* 0x0000000000007941 */ /* 0x000fea0003800000 */
.L_x_6440:
[----:B------:R-:W-:Y:S02]  /*fab0*/  ULDC UR4, c[0x0][0xc3c] ;  /* 0x00030f0000047ab9 */ /* 0x000fe40000000800 */
[----:B------:R-:W-:-:S13]  /*fac0*/  ISETP.GE.AND P0, PT, R7, UR4, PT ;  /* 0x0000000407007c0c */ /* 0x000fda000bf06270 */
[----:B------:R-:W-:Y:S05]  /*fad0*/  @!P0 BRA `(.L_x_6462) ;  /* 0xffffff14006c8947 */ /* 0x000fea000383ffff */
[----:B------:R-:W-:Y:S05]  /*fae0*/  EXIT ;  /* 0x000000000000794d */ /* 0x000fea0003800000 */
.L_x_6414:
        /* <DEDUP_REMOVED lines=20> */
.L_x_6463:
        /* <DEDUP_REMOVED lines=45> */
.L_x_6467:
        /* <DEDUP_REMOVED lines=39> */
.L_x_6465:
        /* <DEDUP_REMOVED lines=20> */
.L_x_6468:
        /* <DEDUP_REMOVED lines=54> */
.L_x_6466:
[----:B------:R-:W-:Y:S01]  /*10610*/  IMAD.U32 R2, RZ, RZ, UR6 ;  /* 0x00000006ff027e24 */ /* 0x000fe2000f8e00ff */
[----:B------:R0:W-:Y:S04]  /*10620*/  STL [R1+0x4], RZ ;  /* 0x000004ff01007387 */ /* 0x0001e80000100800 */
[----:B------:R0:W-:Y:S04]  /*10630*/  STL [R1+0x8], RZ ;  /* 0x000008ff01007387 */ /* 0x0001e80000100800 */
[----:B------:R0:W-:Y:S02]  /*10640*/  STL [R1], R2 ;  /* 0x0000000201007387 */ /* 0x0001e40000100800 */
.L_x_6469:
        /* <DEDUP_REMOVED lines=10> */
.L_x_6464:
        /* <DEDUP_REMOVED lines=23> */
[----:B------:R-:W-:Y:S02]  /*10860*/  SHF.R.U32.HI R4, RZ, 0x3, R4 ;  /* 0x00000003ff047819 */ /* 0x000fe40000011604 */
[----:B------:R-:W-:Y:S02]  /*10870*/  LOP3.LUT R0, R0, 0x40, RZ, 0xfc, !PT ;  /* 0x0000004000007812 */ /* 0x000fe400078efcff */
[----:B------:R-:W-:Y:S01]  /*10880*/  LOP3.LUT R3, R3, 0x200, R2, 0xf8, !PT ;  /* 0x0000020003037812 */ /* 0x000fe200078ef802 */
[----:B------:R-:W-:-:S04]  /*10890*/  IMAD.SHL.U32 R2, R5, 0x10, RZ ;  /* 0x0000001005027824 */ /* 0x000fc800078e00ff */
[----:B------:R-:W-:Y:S01]  /*108a0*/  IMAD R3, R3, 0x2, R18 ;  /* 0x0000000203037824 */ /* 0x000fe200078e0212 */
[----:B------:R-:W-:Y:S01]  /*108b0*/  LOP3.LUT R4, R4, 0x70, R2, 0xf8, !PT ;  /* 0x0000007004047812 */ /* 0x000fe200078ef802 */
[----:B------:R-:W-:-:S03]  /*108c0*/  IMAD.MOV.U32 R2, RZ, RZ, 0x1 ;  /* 0x00000001ff027424 */ /* 0x000fc600078e00ff */
[----:B------:R0:W-:Y:S04]  /*108d0*/  STL [R1+0x28], R3 ;  /* 0x0000280301007387 */ /* 0x0001e80000100800 */
[----:B------:R0:W-:Y:S04]  /*108e0*/  STL [R1+0x14], R2 ;  /* 0x0000140201007387 */ /* 0x0001e80000100800 */
[----:B------:R0:W-:Y:S02]  /*108f0*/  STL [R1+0x48], RZ ;  /* 0x000048ff01007387 */ /* 0x0001e40000100800 */
.L_x_6569:
[----:B--2---:R-:W2:Y:S01]  /*10900*/  LDL R0, [R1+0xc] ;  /* 0x00000c0001007983 */ /* 0x004ea20000100800 */
[----:B0-----:R-:W2:Y:S01]  /*10910*/  LDC.64 R2, c[0x0][0xc88] ;  /* 0x00032200ff027b82 */ /* 0x001ea20000000a00 */
        /* <DEDUP_REMOVED lines=57> */
.L_x_6471:
        /* <DEDUP_REMOVED lines=19> */
.L_x_6472:
[----:B------:R-:W-:Y:S05]  /*10de0*/  @!P0 BRA `(.L_x_6473) ;  /* 0x0000000000108947 */ /* 0x000fea0003800000 */
[----:B------:R-:W-:Y:S02]  /*10df0*/  ULDC.64 UR4, c[0x0][0x208] ;  /* 0x0000820000047ab9 */ /* 0x000fe40000000a00 */
[----:B------:R-:W2:Y:S04]  /*10e00*/  LDG.E R6, desc[UR4][R4.64] ;  /* 0x0000000404067981 */ /* 0x000ea8000c1e1900 */
[----:B------:R-:W2:Y:S02]  /*10e10*/  LDG.E R4, desc[UR4][R4.64+0x4] ;  /* 0x0000040404047981 */ /* 0x000ea4000c1e1900 */
[----:B--2---:R-:W-:-:S07]  /*10e20*/  IMAD.IADD R6, R4, 0x1, -R6 ;  /* 0x0000000104067824 */ /* 0x004fce00078e0a06 */
.L_x_6473:
        /* <DEDUP_REMOVED lines=45> */
.L_x_6475:
[----:B------:R-:W-:Y:S05]  /*11100*/  BSYNC B0 ;  /* 0x0000000000007941 */ /* 0x000fea0003800000 */
.L_x_6474:
        /* <DEDUP_REMOVED lines=14> */
[----:B------:R-:W5:Y:S01]  /*111f0*/  LDC.64 R2, c[0x0][0xc60] ;  /* 0x00031800ff027b82 */ /* 0x000f620000000a00 */
[----:B------:R-:W4:Y:S01]  /*11200*/  FLO.U32 R0, UR4 ;  /* 0x0000000400007d00 */ /* 0x000f2200080e0000 */
[----:B------:R-:W-:Y:S01]  /*11210*/  ULDC.64 UR6, c[0x0][0x208] ;  /* 0x0000820000067ab9 */ /* 0x000fe20000000a00 */
[----:B----4-:R-:W-:-:S06]  /*11220*/  ISETP.EQ.U32.AND P0, PT, R0, R5, PT ;  /* 0x000000050000720c */ /* 0x010fcc0003f02070 */
[----:B------:R-:W5:Y:S07]  /*11230*/  POPC R5, UR4 ;  /* 0x0000000400057d09 */ /* 0x000f6e0008000000 */
        /* <DEDUP_REMOVED lines=8> */
.L_x_6477:
        /* <DEDUP_REMOVED lines=20> */
.L_x_6480:
[----:B------:R-:W-:Y:S05]  /*11400*/  BSYNC B6 ;  /* 0x0000000000067941 */ /* 0x000fea0003800000 */
.L_x_6479:
        /* <DEDUP_REMOVED lines=20> */
.L_x_6483:
        /* <DEDUP_REMOVED lines=16> */
.L_x_6482:
[----:B------:R-:W-:Y:S05]  /*11650*/  BSYNC B6 ;  /* 0x0000000000067941 */ /* 0x000fea0003800000 */
.L_x_6481:
        /* <DEDUP_REMOVED lines=25> */
.L_x_6585:
[----:B--2---:R-:W2:Y:S01]  /*117f0*/  LDL.LU R4, [R1+0x1c] ;  /* 0x00001c0001047983 */ /* 0x004ea20000300800 */
[----:B------:R-:W-:Y:S02]  /*11800*/  PLOP3.LUT P1, PT, PT, PT, PT, 0x8, 0x0 ;  /* 0x000000000000781c */ /* 0x000fe40003f2e170 */
[----:B---3--:R-:W-:Y:S01]  /*11810*/  ISETP.NE.AND P0, PT, R14, RZ, PT ;  /* 0x000000ff0e00720c */ /* 0x008fe20003f05270 */
        /* <DEDUP_REMOVED lines=8> */
.L_x_6588:
        /* <DEDUP_REMOVED lines=8> */
[----:B---3--:R-:W-:Y:S01]  /*11920*/  IMAD.MOV.U32 R0, RZ, RZ, R9 ;  /* 0x000000ffff007224 */ /* 0x008fe200078e0009 */
        /* <DEDUP_REMOVED lines=16> */
.L_x_6487:
[----:B--2---:R-:W2:Y:S01]  /*11a30*/  LDL R2, [R1+0x14] ;  /* 0x0000140001027983 */ /* 0x004ea20000100800 */
[----:B---3--:R-:W-:Y:S01]  /*11a40*/  IMAD R0, R19, 0x8, R18 ;  /* 0x0000000813007824 */ /* 0x008fe200078e0212 */
[----:B--2---:R-:W-:-:S04]  /*11a50*/  SHF.L.U32 R2, R2, 0x1f, RZ ;  /* 0x0000001f02027819 */ /* 0x004fc800000006ff */
[----:B------:R-:W2:Y:S02]  /*11a60*/  SYNCS.PHASECHK.TRANS64.TRYWAIT P0, [R0+URZ+0x34840], R2 ;  /* 0x03484002000075a7 */ /* 0x000ea4000800017f */
[----:B--2---:R-:W-:Y:S05]  /*11a70*/  @!P0 BRA `(.L_x_6488) ;  /* 0x0000004800288947 */ /* 0x004fea0003800000 */
.L_x_6589:
        /* <DEDUP_REMOVED lines=11> */
.L_x_6489:
[----:B------:R-:W3:Y:S04]  /*11b30*/  LDL R4, [R1+0x8] ;  /* 0x0000080001047983 */ /* 0x000ee80000100800 */
[----:B------:R-:W4:Y:S04]  /*11b40*/  LDL R3, [R1+0x18] ;  /* 0x0000180001037983 */ /* 0x000f280000100800 */
[----:B--2---:R-:W2:Y:S01]  /*11b50*/  LDL.LU R2, [R1+0x1c] ;  /* 0x00001c0001027983 */ /* 0x004ea20000300800 */
[----:B------:R-:W-:Y:S01]  /*11b60*/  R2UR UR9, R0 ;  /* 0x00000000000972ca */ /* 0x000fe200000e0000 */
[----:B------:R-:W-:Y:S01]  /*11b70*/  IMAD R0, R19, 0xb000, R18 ;  /* 0x0000b00013007824 */ /* 0x000fe200078e0212 */
[----:B------:R-:W-:Y:S01]  /*11b80*/  PLOP3.LUT P0, PT, PT, PT, PT, 0x80, 0x0 ;  /* 0x000000000000781c */ /* 0x000fe20003f0f070 */
[----:B------:R-:W-:Y:S01]  /*11b90*/  UIADD3 UR4, UP0, UR36, 0x370, URZ ;  /* 0x0000037024047890 */ /* 0x000fe2000ff1e03f */
[----:B------:R-:W-:Y:S01]  /*11ba0*/  R2UR UR12, R16 ;  /* 0x00000000100c72ca */ /* 0x000fe200000e0000 */
[----:B------:R-:W-:Y:S01]  /*11bb0*/  UMOV UR10, URZ ;  /* 0x0000003f000a7c82 */ /* 0x000fe20008000000 */
[----:B------:R-:W-:Y:S01]  /*11bc0*/  R2UR UR6, R0 ;  /* 0x00000000000672ca */ /* 0x000fe200000e0000 */
[----:B------:R-:W-:Y:S01]  /*11bd0*/  UMOV UR7, 0x14f00000 ;  /* 0x14f0000000077882 */ /* 0x000fe20000000000 */
[----:B-----5:R-:W-:Y:S01]  /*11be0*/  R2UR UR13, R17 ;  /* 0x00000000110d72ca */ /* 0x020fe200000e0000 */
[----:B------:R-:W-:-:S04]  /*11bf0*/  UMOV UR15, 0x40 ;  /* 0x00000040000f7882 */ /* 0x000fc80000000000 */
[----:B------:R-:W-:-:S06]  /*11c00*/  UIADD3 UR9, UR9, 0x34830, URZ ;  /* 0x0003483009097890 */ /* 0x000fcc000fffe03f */
[----:B------:R-:W-:Y:S02]  /*11c10*/  UIADD3 UR8, UR6, 0x1e400, URZ ;  /* 0x0001e40006087890 */ /* 0x000fe4000fffe03f */
[----:B------:R-:W-:-:S03]  /*11c20*/  UIADD3 UR14, UR6, 0x23c00, URZ ;  /* 0x00023c00060e7890 */ /* 0x000fc6000fffe03f */
        /* <DEDUP_REMOVED lines=9> */
[----:B---3--:R-:W-:Y:S01]  /*11cc0*/  UMOV UR8, UR14 ;  /* 0x0000000e00087c82 */ /* 0x008fe20008000000 */
[----:B------:R-:W-:Y:S02]  /*11cd0*/  UMOV UR10, UR15 ;  /* 0x0000000f000a7c82 */ /* 0x000fe40008000000 */
[----:B------:R2:W-:Y:S02]  /*11ce0*/  UTMALDG.4D [UR8], [UR4], desc[UR6] ;  /* 0x00000608040075b4 */ /* 0x0005e40008019000 */
[----:B--2---:R-:W-:Y:S01]  /*11cf0*/  NOP ;  /* 0x0000000000007918 */ /* 0x004fe20000000000 */
.L_x_6485:
[----:B------:R-:W2:Y:S04]  /*11d00*/  LDL.LU R3, [R1+0x34] ;  /* 0x0000340001037983 */ /* 0x000ea80000300800 */
[----:B------:R-:W4:Y:S04]  /*11d10*/  LDL.LU R5, [R1+0x2c] ;  /* 0x00002c0001057983 */ /* 0x000f280000300800 */
        /* <DEDUP_REMOVED lines=11> */
[----:B----4-:R-:W-:-:S03]  /*11dd0*/  SEL R5, R5, RZ, !P0 ;  /* 0x000000ff05057207 */ /* 0x010fc60004000000 */
        /* <DEDUP_REMOVED lines=26> */
.L_x_6491:
[----:B------:R-:W-:Y:S05]  /*11f80*/  BSYNC B6 ;  /* 0x0000000000067941 */ /* 0x000fea0003800000 */
.L_x_6490:
[----:B--2---:R-:W2:Y:S01]  /*11f90*/  LDL.LU R0, [R1+0x3c] ;  /* 0x00003c0001007983 */ /* 0x004ea20000300800 */
[----:B------:R-:W3:Y:S01]  /*11fa0*/  LDC R8, c[0x0][0x448] ;  /* 0x00011200ff087b82 */ /* 0x000ee20000000800 */
[----:B------:R-:W-:Y:S01]  /*11fb0*/  ULDC.64 UR4, c[0x0][0x2d8] ;  /* 0x0000b60000047ab9 */ /* 0x000fe20000000a00 */
[----:B------:R-:W-:Y:S01]  /*11fc0*/  ULDC.64 UR6, c[0x0][0x280] ;  /* 0x0000a00000067ab9 */ /* 0x000fe20000000a00 */
[----:B------:R-:W4:Y:S04]  /*11fd0*/  LDL.LU R4, [R1+0x34] ;  /* 0x0000340001047983 */ /* 0x000f280000300800 */
[----:B------:R-:W4:Y:S04]  /*11fe0*/  LDL.LU.64 R2, [R1+0x50] ;  /* 0x0000500001027983 */ /* 0x000f280000300a00 */
[----:B------:R-:W2:Y:S04]  /*11ff0*/  LDL.LU R6, [R1+0x2c] ;  /* 0x00002c0001067983 */ /* 0x000ea80000300800 */
[----:B------:R-:W2:Y:S01]  /*12000*/  LDL.LU R5, [R1+0x4] ;  /* 0x0000040001057983 */ /* 0x000ea20000300800 */
[----:B---3--:R-:W-:Y:S01]  /*12010*/  ISETP.NE.AND P0, PT, R8, 0x1, PT ;  /* 0x000000010800780c */ /* 0x008fe20003f05270 */
[----:B------:R-:W3:-:S12]  /*12020*/  S2R R9, SR_TID.X ;  /* 0x0000000000097919 */ /* 0x000ed80000002100 */
[----:B------:R-:W0:Y:S01]  /*12030*/  @P0 LDC R7, c[0x0][0x450] ;  /* 0x00011400ff070b82 */ /* 0x000e220000000800 */
[----:B---3--:R-:W-:-:S05]  /*12040*/  IMAD.SHL.U32 R9, R9, 0x8, RZ ;  /* 0x0000000809097824 */ /* 0x008fca00078e00ff */
[----:B------:R-:W-:-:S04]  /*12050*/  LOP3.LUT R9, R9, 0x38, RZ, 0xc0, !PT ;  /* 0x0000003809097812 */ /* 0x000fc800078ec0ff */
[----:B------:R-:W-:Y:S01]  /*12060*/  LOP3.LUT R9, R9, 0x40, RZ, 0xfc, !PT ;  /* 0x0000004009097812 */ /* 0x000fe200078efcff */
[----:B----4-:R-:W-:Y:S02]  /*12070*/  IMAD.MOV.U32 R3, RZ, RZ, R4 ;  /* 0x000000ffff037224 */ /* 0x010fe400078e0004 */
[----:B------:R-:W3:Y:S01]  /*12080*/  S2R R4, SR_TID.X ;  /* 0x0000000000047919 */ /* 0x000ee20000002100 */
[----:B------:R-:W-:-:S04]  /*12090*/  IMAD.WIDE.U32 R2, R16, UR4, R2 ;  /* 0x0000000410027c25 */ /* 0x000fc8000f8e0002 */
[----:B------:R-:W-:Y:S01]  /*120a0*/  IMAD R3, R16, UR5, R3 ;  /* 0x0000000510037c24 */ /* 0x000fe2000f8e0203 */
[----:B------:R-:W-:Y:S02]  /*120b0*/  ULDC.64 UR4, c[0x0][0x2e0] ;  /* 0x0000b80000047ab9 */ /* 0x000fe40000000a00 */
[----:B--2---:R-:W-:Y:S02]  /*120c0*/  IMAD R0, R0, UR4, RZ ;  /* 0x0000000400007c24 */ /* 0x004fe4000f8e02ff */
[----:B------:R-:W-:-:S04]  /*120d0*/  IMAD.WIDE.U32 R2, R6, UR4, R2 ;  /* 0x0000000406027c25 */ /* 0x000fc8000f8e0002 */
[----:B------:R-:W-:Y:S01]  /*120e0*/  IMAD R0, R6, UR5, R0 ;  /* 0x0000000506007c24 */ /* 0x000fe2000f8e0200 */
[----:B------:R-:W-:Y:S01]  /*120f0*/  ULDC.64 UR4, c[0x0][0x2d0] ;  /* 0x0000b40000047ab9 */ /* 0x000fe20000000a00 */
[C---:B---3--:R-:W-:Y:S01]  /*12100*/  LOP3.LUT R6, R4.reuse, 0x7f, RZ, 0xc0, !PT ;  /* 0x0000007f04067812 */ /* 0x048fe200078ec0ff */
[----:B------:R-:W-:-:S03]  /*12110*/  IMAD.SHL.U32 R4, R4, 0x10, RZ ;  /* 0x0000001004047824 */ /* 0x000fc600078e00ff */
[----:B------:R-:W-:-:S04]  /*12120*/  SHF.R.U32.HI R6, RZ, 0x3, R6 ;  /* 0x00000003ff067819 */ /* 0x000fc80000011606 */
[----:B------:R-:W-:Y:S02]  /*12130*/  LOP3.LUT R4, R6, 0x70, R4, 0xf8, !PT ;  /* 0x0000007006047812 */ /* 0x000fe400078ef804 */
[----:B------:R-:W2:Y:S01]  /*12140*/  @P0 LDC R6, c[0x0][0x44c] ;  /* 0x00011300ff060b82 */ /* 0x000ea20000000800 */
[----:B------:R-:W-:Y:S02]  /*12150*/  IMAD.SHL.U32 R5, R5, 0x80, RZ ;  /* 0x0000008005057824 */ /* 0x000fe400078e00ff */
[----:B------:R-:W-:-:S03]  /*12160*/  IMAD.IADD R3, R3, 0x1, R0 ;  /* 0x0000000103037824 */ /* 0x000fc600078e0200 */
[----:B------:R-:W-:-:S05]  /*12170*/  LOP3.LUT R0, R4, R5, RZ, 0xfc, !PT ;  /* 0x0000000504007212 */ /* 0x000fca00078efcff */
[----:B------:R-:W-:Y:S02]  /*12180*/  IMAD.MOV.U32 R4, RZ, RZ, R0 ;  /* 0x000000ffff047224 */ /* 0x000fe400078e0000 */
[----:B--2---:R-:W-:-:S05]  /*12190*/  @P0 IMAD.HI.U32 R6, R0, R6, RZ ;  /* 0x0000000600060227 */ /* 0x004fca00078e00ff */
        /* <DEDUP_REMOVED lines=18> */
[----:B------:R-:W-:-:S05]  /*122c0*/  IMAD.IADD R0, R3, 0x1, R0 ;  /* 0x0000000103007824 */ /* 0x000fca00078e0200 */
[----:B------:R-:W-:Y:S01]  /*122d0*/  LEA.HI.X R3, R2, UR7, R0, 0x1, P2 ;  /* 0x0000000702037c11 */ /* 0x000fe200090f0c00 */
[----:B-1----:R-:W-:-:S05]  /*122e0*/  IMAD.SHL.U32 R10, R7, 0x8, RZ ;  /* 0x00000008070a7824 */ /* 0x002fca00078e00ff */
[----:B------:R-:W-:-:S04]  /*122f0*/  LOP3.LUT R10, R10, 0x38, RZ, 0xc0, !PT ;  /* 0x000000380a0a7812 */ /* 0x000fc800078ec0ff */
[----:B------:R-:W-:Y:S01]  /*12300*/  ISETP.GE.AND P0, PT, R10, UR4, PT ;  /* 0x000000040a007c0c */ /* 0x000fe2000bf06270 */
[----:B------:R-:W-:-:S03]  /*12310*/  UMOV UR4, 0xffffffff ;  /* 0xffffffff00047882 */ /* 0x000fc60000000000 */
[----:B0-----:R-:W-:Y:S09]  /*12320*/  BRA.DIV UR4, `(.L_x_6492) ;  /* 0x0000004204107947 */ /* 0x001ff2000b800000 */
[----:B------:R-:W0:Y:S02]  /*12330*/  S2R R6, SR_TID.X ;  /* 0x0000000000067919 */ /* 0x000e240000002100 */
[----:B0-----:R-:W-:-:S04]  /*12340*/  LOP3.LUT R6, R6, 0x7f, RZ, 0xc0, !PT ;  /* 0x0000007f06067812 */ /* 0x001fc800078ec0ff */
[----:B------:R-:W-:Y:S02]  /*12350*/  SHF.R.U32.HI R7, RZ, 0x3, R6 ;  /* 0x00000003ff077819 */ /* 0x000fe40000011606 */
[----:B------:R-:W2:Y:S01]  /*12360*/  LDL.LU R6, [R1+0x44] ;  /* 0x0000440001067983 */ /* 0x000ea20000300800 */
[----:B------:R-:W-:Y:S02]  /*12370*/  ULDC.64 UR4, c[0x0][0x208] ;  /* 0x0000820000047ab9 */ /* 0x000fe40000000a00 */
[----:B------:R-:W-:Y:S02]  /*12380*/  IMAD.IADD R0, R7, 0x1, R5 ;  /* 0x0000000107007824 */ /* 0x000fe400078e0205 */
[----:B------:R-:W0:Y:S02]  /*12390*/  SHFL.IDX PT, R7, R4, RZ, 0x181f ;  /* 0x00181fff04077589 */ /* 0x000e2400000e0000 */
[----:B------:R-:W-:Y:S02]  /*123a0*/  VIADD R5, R0, 0x10 ;  /* 0x0000001000057836 */ /* 0x000fe40000000000 */
[----:B--2---:R-:W-:-:S02]  /*123b0*/  IMAD R2, R6, R8, RZ ;  /* 0x0000000806027224 */ /* 0x004fc400078e02ff */
[----:B------:R-:W1:Y:S03]  /*123c0*/  SHFL.IDX PT, R6, R3, RZ, 0x181f ;  /* 0x00181fff03067589 */ /* 0x000e6600000e0000 */
[-C--:B------:R-:W-:Y:S01]  /*123d0*/  ISETP.GE.AND P4, PT, R0, R2.reuse, PT ;  /* 0x000000020000720c */ /* 0x080fe20003f86270 */
[----:B------:R-:W-:Y:S01]  /*123e0*/  SHFL.IDX PT, R8, R3, 0x1, 0x181f ;  /* 0x00381f0003087f89 */ /* 0x000fe200000e0000 */
[----:B------:R-:W-:-:S03]  /*123f0*/  ISETP.GE.AND P2, PT, R5, R2, PT ;  /* 0x000000020500720c */ /* 0x000fc60003f46270 */
[----:B------:R-:W2:Y:S08]  /*12400*/  SHFL.IDX PT, R5, R4, 0x1, 0x181f ;  /* 0x00381f0004057f89 */ /* 0x000eb000000e0000 */
[----:B0-----:R-:W-:-:S05]  /*12410*/  @!P4 LEA R7, P3, R10, R7, 0x1 ;  /* 0x000000070a07c211 */ /* 0x001fca00078608ff */
[----:B-1----:R-:W-:-:S05]  /*12420*/  @!P4 IMAD.X R6, RZ, RZ, R6, P3 ;  /* 0x000000ffff06c224 */ /* 0x002fca00018e0606 */
[----:B------:R-:W-:-:S04]  /*12430*/  @!P4 LOP3.LUT R7, R7, R6, RZ, 0x3c, !PT ;  /* 0x000000060707c212 */ /* 0x000fc800078e3cff */
[----:B------:R-:W-:-:S04]  /*12440*/  @!P4 LOP3.LUT R6, R7, R6, RZ, 0x3c, !PT ;  /* 0x000000060706c212 */ /* 0x000fc800078e3cff */
[----:B------:R-:W-:-:S05]  /*12450*/  @!P4 LOP3.LUT R7, R7, R6, RZ, 0x3c, !PT ;  /* 0x000000060707c212 */ /* 0x000fca00078e3cff */
[----:B-----5:R-:W-:Y:S04]  /*12460*/  @!P4 LDGSTS.E.BYPASS.LTC128B.128 [R9+0x16400], desc[UR4][R6.64], !P0 ;  /* 0x164000000609cfae */ /* 0x020fe8000c101d44 */
[----:B------:R2:W-:Y:S02]  /*12470*/  @!P4 LDGSTS.E.BYPASS.LTC128B.128 [R9+0x1a400], desc[UR4][R6.64+0x80], !P1 ;  /* 0x1a4000800609cfae */ /* 0x0005e4000c901d44 */
[----:B--2---:R-:W-:Y:S01]  /*12480*/  @!P2 LEA R7, P3, R10, R5, 0x1 ;  /* 0x000000050a07a211 */ /* 0x004fe200078608ff */
[----:B------:R-:W-:-:S04]  /*12490*/  VIADD R5, R0, 0x20 ;  /* 0x0000002000057836 */ /* 0x000fc80000000000 */
[----:B------:R-:W-:-:S05]  /*124a0*/  @!P2 IMAD.X R6, RZ, RZ, R8, P3 ;  /* 0x000000ffff06a224 */ /* 0x000fca00018e0608 */
[----:B------:R-:W-:-:S04]  /*124b0*/  @!P2 LOP3.LUT R7, R7, R6, RZ, 0x3c, !PT ;  /* 0x000000060707a212 */ /* 0x000fc800078e3cff */
[----:B------:R-:W-:-:S04]  /*124c0*/  @!P2 LOP3.LUT R6, R7, R6, RZ, 0x3c, !PT ;  /* 0x000000060706a212 */ /* 0x000fc800078e3cff */
[----:B------:R-:W-:-:S05]  /*124d0*/  @!P2 LOP3.LUT R7, R7, R6, RZ, 0x3c, !PT ;  /* 0x000000060707a212 */ /* 0x000fca00078e3cff */
        /* <DEDUP_REMOVED lines=52> */
[----:B------:R0:W2:Y:S02]  /*12820*/  SHFL.IDX PT, R3, R4, 0x7, 0x181f ;  /* 0x00f81f0004037f89 */ /* 0x0000a400000e0000 */
.L_x_6606:
        /* <DEDUP_REMOVED lines=11> */
[----:B------:R3:W-:Y:S02]  /*128e0*/  LDGSTS.E.BYPASS.LTC128B.128 [R9+0x1dc00], desc[UR4][R2.64+0x80], !P1 ;  /* 0x1dc0008002097fae */ /* 0x0007e4000c901d44 */
.L_x_6494:
[----:B------:R-:W-:Y:S05]  /*128f0*/  BSYNC B0 ;  /* 0x0000000000007941 */ /* 0x000fea0003800000 */
.L_x_6493:
[----:B------:R-:W-:Y:S01]  /*12900*/  NOP ;  /* 0x0000000000007918 */ /* 0x000fe20000000000 */
[----:B------:R-:W-:Y:S01]  /*12910*/  PLOP3.LUT P0, PT, PT, PT, PT, 0x80, 0x0 ;  /* 0x000000000000781c */ /* 0x000fe20003f0f070 */
[----:B0-----:R-:W-:-:S12]  /*12920*/  VIADD R6, R18, 0x34800 ;  /* 0x0003480012067836 */ /* 0x001fd80000000000 */
.L_x_6495:
        /* <DEDUP_REMOVED lines=18> */
.L_x_6607:
[----:B------:R-:W-:Y:S05]  /*12a50*/  BSYNC B0 ;  /* 0x0000000000007941 */ /* 0x000fea0003800000 */
.L_x_6496:
        /* <DEDUP_REMOVED lines=55> */
.L_x_6504:
[----:B------:R-:W-:Y:S01]  /*12dd0*/  IMAD R3, R8, 0x8, R18 ;  /* 0x0000000808037824 */ /* 0x000fe200078e0212 */
[----:B------:R-:W-:Y:S01]  /*12de0*/  SHF.L.U32 R2, R11, 0x1f, RZ ;  /* 0x0000001f0b027819 */ /* 0x000fe200000006ff */
[----:B------:R-:W-:Y:S03]  /*12df0*/  BSSY B3, `(.L_x_6505) ;  /* 0x0000003000037945 */ /* 0x000fe60003800000 */
[----:B------:R-:W1:Y:S02]  /*12e00*/  SYNCS.PHASECHK.TRANS64.TRYWAIT P0, [R3+URZ+0x34840], R2 ;  /* 0x03484002030075a7 */ /* 0x000e64000800017f */
[----:B-1----:R-:W-:Y:S05]  /*12e10*/  @!P0 BRA `(.L_x_6506) ;  /* 0x00000040003c8947 */ /* 0x002fea0003800000 */
.L_x_6608:
[----:B------:R-:W-:Y:S05]  /*12e20*/  BSYNC B3 ;  /* 0x0000000000037941 */ /* 0x000fea0003800000 */
.L_x_6505:
        /* <DEDUP_REMOVED lines=12> */
.L_x_6508:
[----:B------:R-:W-:Y:S05]  /*12ef0*/  BSYNC B3 ;  /* 0x0000000000037941 */ /* 0x000fea0003800000 */
.L_x_6507:
        /* <DEDUP_REMOVED lines=12> */
.L_x_6509:
        /* <DEDUP_REMOVED lines=16> */
.L_x_6510:
        /* <DEDUP_REMOVED lines=16> */
.L_x_6609:
[----:B------:R-:W-:Y:S05]  /*131c0*/  BSYNC B3 ;  /* 0x0000000000037941 */ /* 0x000fea0003800000 */
.L_x_6511:
        /* <DEDUP_REMOVED lines=12> */
.L_x_6514:
[----:B------:R-:W-:Y:S05]  /*13290*/  BSYNC B3 ;  /* 0x0000000000037941 */ /* 0x000fea0003800000 */
.L_x_6513:
[----:B------:R-:W2:Y:S04]  /*132a0*/  LDL R5, [R1+0x18] ;  /* 0x0000180001057983 */ /* 0x000ea80000100800 */
[----:B0-----:R-:W2:Y:S01]  /*132b0*/  LDL.LU R2, [R1+0x8] ;  /* 0x0000080001027983 */ /* 0x001ea20000300800 */
[----:B------:R-:W-:Y:S01]  /*132c0*/  R2UR UR10, R14 ;  /* 0x000000000e0a72ca */ /* 0x000fe200000e0000 */
[C-C-:B------:R-:W-:Y:S01]  /*132d0*/  IMAD R3, R19.reuse, 0x8, R18.reuse ;  /* 0x0000000813037824 */ /* 0x140fe200078e0212 */
        /* <DEDUP_REMOVED lines=9> */
.L_x_6515:
        /* <DEDUP_REMOVED lines=15> */
.L_x_6516:
        /* <DEDUP_REMOVED lines=12> */
.L_x_6503:
[----:B------:R-:W-:Y:S05]  /*13520*/  BSYNC B1 ;  /* 0x0000000000017941 */ /* 0x000fea0003800000 */
.L_x_6502:
[----:B0-----:R-:W2:Y:S01]  /*13530*/  LDL.LU R0, [R1+0x30] ;  /* 0x0000300001007983 */ /* 0x001ea20000300800 */
[----:B------:R-:W-:-:S03]  /*13540*/  IMAD.MOV.U32 R19, RZ, RZ, R8 ;  /* 0x000000ffff137224 */ /* 0x000fc600078e0008 */
[----:B------:R0:W-:Y:S02]  /*13550*/  STL [R1+0x14], R11 ;  /* 0x0000140b01007387 */ /* 0x0001e40000100800 */
[----:B0-2---:R-:W-:-:S07]  /*13560*/  VIADD R0, R0, 0xfffffffd ;  /* 0xfffffffd00007836 */ /* 0x005fce0000000000 */
.L_x_6501:
[----:B------:R-:W-:Y:S05]  /*13570*/  BSYNC B2 ;  /* 0x0000000000027941 */ /* 0x000fea0003800000 */
.L_x_6500:
[----:B------:R-:W-:Y:S01]  /*13580*/  VIADD R10, R10, 0xfffffffe ;  /* 0xfffffffe0a0a7836 */ /* 0x000fe20000000000 */
[----:B------:R-:W-:-:S04]  /*13590*/  LOP3.LUT R7, RZ, R7, RZ, 0x33, !PT ;  /* 0x00000007ff077212 */ /* 0x000fc800078e33ff */
[----:B------:R-:W-:-:S13]  /*135a0*/  ISETP.NE.AND P0, PT, R10, R7, PT ;  /* 0x000000070a00720c */ /* 0x000fda0003f05270 */
[----:B------:R-:W-:Y:S05]  /*135b0*/  @!P0 BRA `(.L_x_6499) ;  /* 0x0000001000d48947 */ /* 0x000fea0003800000 */
[----:B------:R-:W-:-:S07]  /*135c0*/  IMAD.MOV.U32 R9, RZ, RZ, R17 ;  /* 0x000000ffff097224 */ /* 0x000fce00078e0011 */
.L_x_6547:
        /* <DEDUP_REMOVED lines=36> */
.L_x_6519:
[----:B------:R-:W-:Y:S01]  /*13810*/  IMAD R3, R4, 0x8, R18 ;  /* 0x0000000804037824 */ /* 0x000fe200078e0212 */
[----:B------:R-:W-:Y:S01]  /*13820*/  SHF.L.U32 R2, R5, 0x1f, RZ ;  /* 0x0000001f05027819 */ /* 0x000fe200000006ff */
[----:B------:R-:W-:Y:S03]  /*13830*/  BSSY B2, `(.L_x_6520) ;  /* 0x0000003000027945 */ /* 0x000fe60003800000 */
[----:B------:R-:W1:Y:S02]  /*13840*/  SYNCS.PHASECHK.TRANS64.TRYWAIT P0, [R3+URZ+0x34840], R2 ;  /* 0x03484002030075a7 */ /* 0x000e64000800017f */
[----:B-1----:R-:W-:Y:S05]  /*13850*/  @!P0 BRA `(.L_x_6521) ;  /* 0x0000003400d48947 */ /* 0x002fea0003800000 */
.L_x_6610:
[----:B------:R-:W-:Y:S05]  /*13860*/  BSYNC B2 ;  /* 0x0000000000027941 */ /* 0x000fea0003800000 */
.L_x_6520:
        /* <DEDUP_REMOVED lines=12> */
.L_x_6523:
[----:B------:R-:W-:Y:S05]  /*13930*/  BSYNC B2 ;  /* 0x0000000000027941 */ /* 0x000fea0003800000 */
.L_x_6522:
[----:B------:R-:W2:Y:S01]  /*13940*/  LDL R8, [R1+0x18] ;  /* 0x0000180001087983 */ /* 0x000ea20000100800 */
[----:B------:R-:W-:Y:S01]  /*13950*/  IMAD.MOV.U32 R12, RZ, RZ, RZ ;  /* 0x000000ffff0c7224 */ /* 0x000fe200078e00ff */
[----:B------:R-:W-:Y:S01]  /*13960*/  UIADD3 UR4, UP0, UR36, 0x370, URZ ;  /* 0x0000037024047890 */ /* 0x000fe2000ff1e03f */
[----:B-1----:R-:W-:Y:S01]  /*13970*/  IMAD R2, R4, 0xb000, R18 ;  /* 0x0000b00004027824 */ /* 0x002fe200078e0212 */
        /* <DEDUP_REMOVED lines=8> */
.L_x_6524:
        /* <DEDUP_REMOVED lines=16> */
.L_x_6525:
        /* <DEDUP_REMOVED lines=16> */
.L_x_6611:
[----:B------:R-:W-:Y:S05]  /*13c00*/  BSYNC B2 ;  /* 0x0000000000027941 */ /* 0x000fea0003800000 */
.L_x_6526:
        /* <DEDUP_REMOVED lines=11> */
.L_x_6529:
[----:B------:R-:W-:Y:S05]  /*13cc0*/  BSYNC B2 ;  /* 0x0000000000027941 */ /* 0x000fea0003800000 */
.L_x_6528:
        /* <DEDUP_REMOVED lines=12> */
.L_x_6530:
        /* <DEDUP_REMOVED lines=15> */
.L_x_6531:
        /* <DEDUP_REMOVED lines=12> */
.L_x_6518:
[----:B------:R-:W-:Y:S05]  /*13f40*/  BSYNC B1 ;  /* 0x0000000000017941 */ /* 0x000fea0003800000 */
.L_x_6517:
        /* <DEDUP_REMOVED lines=36> */
.L_x_6534:
[----:B------:R-:W-:Y:S01]  /*14190*/  IMAD R2, R19, 0x8, R18 ;  /* 0x0000000813027824 */ /* 0x000fe200078e0212 */
[----:B------:R-:W-:Y:S01]  /*141a0*/  SHF.L.U32 R3, R12, 0x1f, RZ ;  /* 0x0000001f0c037819 */ /* 0x000fe200000006ff */
[----:B------:R-:W-:Y:S03]  /*141b0*/  BSSY B2, `(.L_x_6535) ;  /* 0x0000003000027945 */ /* 0x000fe60003800000 */
[----:B------:R-:W2:Y:S02]  /*141c0*/  SYNCS.PHASECHK.TRANS64.TRYWAIT P0, [R2+URZ+0x34840], R3 ;  /* 0x03484003020075a7 */ /* 0x000ea4000800017f */
[----:B--2---:R-:W-:Y:S05]  /*141d0*/  @!P0 BRA `(.L_x_6536) ;  /* 0x0000002c009c8947 */ /* 0x004fea0003800000 */
.L_x_6612:
[----:B------:R-:W-:Y:S05]  /*141e0*/  BSYNC B2 ;  /* 0x0000000000027941 */ /* 0x000fea0003800000 */
.L_x_6535:
        /* <DEDUP_REMOVED lines=12> */
.L_x_6538:
[----:B------:R-:W-:Y:S05]  /*142b0*/  BSYNC B2 ;  /* 0x0000000000027941 */ /* 0x000fea0003800000 */
.L_x_6537:
[----:B------:R-:W3:Y:S01]  /*142c0*/  LDL R10, [R1+0x18] ;  /* 0x00001800010a7983 */ /* 0x000ee20000100800 */
[----:B0-----:R-:W-:Y:S01]  /*142d0*/  IMAD.MOV.U32 R12, RZ, RZ, RZ ;  /* 0x000000ffff0c7224 */ /* 0x001fe200078e00ff */
[----:B------:R-:W-:Y:S01]  /*142e0*/  UIADD3 UR4, UP0, UR36, 0x370, URZ ;  /* 0x0000037024047890 */ /* 0x000fe2000ff1e03f */
[C---:B--2---:R-:W-:Y:S01]  /*142f0*/  IMAD R3, R19.reuse, 0x8, R6 ;  /* 0x0000000813037824 */ /* 0x044fe200078e0206 */
        /* <DEDUP_REMOVED lines=8> */
[----:B---3--:R-:W-:-:S09]  /*14380*/  IMAD R10, R8, 0xb0, R10 ;  /* 0x000000b0080a7824 */ /* 0x008fd200078e020a */
.L_x_6539:
        /* <DEDUP_REMOVED lines=16> */
.L_x_6540:
        /* <DEDUP_REMOVED lines=15> */
.L_x_6613:
[----:B------:R-:W-:Y:S05]  /*14580*/  BSYNC B2 ;  /* 0x0000000000027941 */ /* 0x000fea0003800000 */
.L_x_6541:
        /* <DEDUP_REMOVED lines=11> */
.L_x_6544:
[----:B------:R-:W-:Y:S05]  /*14640*/  BSYNC B2 ;  /* 0x0000000000027941 */ /* 0x000fea0003800000 */
.L_x_6543:
        /* <DEDUP_REMOVED lines=12> */
.L_x_6545:
        /* <DEDUP_REMOVED lines=15> */
.L_x_6546:
        /* <DEDUP_REMOVED lines=12> */
.L_x_6533:
[----:B------:R-:W-:Y:S05]  /*148c0*/  BSYNC B1 ;  /* 0x0000000000017941 */ /* 0x000fea0003800000 */
.L_x_6532:
[----:B------:R-:W2:Y:S01]  /*148d0*/  LDL R2, [R1+0x24] ;  /* 0x0000240001027983 */ /* 0x000ea20000100800 */
[----:B------:R-:W-:Y:S01]  /*148e0*/  VIADD R0, R0, 0xfffffffe ;  /* 0xfffffffe00007836 */ /* 0x000fe20000000000 */
[----:B--2---:R-:W-:-:S13]  /*148f0*/  ISETP.GT.AND P0, PT, R7, R2, PT ;  /* 0x000000020700720c */ /* 0x004fda0003f04270 */
[----:B------:R-:W-:Y:S05]  /*14900*/  @P0 BRA `(.L_x_6547) ;  /* 0xffffffec00300947 */ /* 0x000fea000383ffff */
.L_x_6499:
[----:B------:R-:W-:Y:S05]  /*14910*/  BSYNC B0 ;  /* 0x0000000000007941 */ /* 0x000fea0003800000 */
.L_x_6498:
        /* <DEDUP_REMOVED lines=9> */
[----:B------:R-:W-:-:S07]  /*149b0*/  ULDC.64 UR6, c[0x0][0x208] ;  /* 0x0000820000067ab9 */ /* 0x000fce0000000a00 */
[----:B------:R-:W1:Y:S01]  /*149c0*/  POPC R2, UR4 ;  /* 0x0000000400027d09 */ /* 0x000e620008000000 */
[----:B--2---:R-:W-:-:S13]  /*149d0*/  ISETP.EQ.U32.AND P0, PT, R0, R3, PT ;  /* 0x000000030000720c */ /* 0x004fda0003f02070 */
[----:B-1----:R-:W2:Y:S01]  /*149e0*/  @P0 ATOMG.E.ADD.STRONG.GPU PT, R5, desc[UR6][R4.64], R2 ;  /* 0x00000002040509a8 */ /* 0x002ea200081ee1c6 */
[----:B------:R-:W1:Y:S02]  /*149f0*/  S2R R3, SR_LTMASK ;  /* 0x0000000000037919 */ /* 0x000e640000003900 */
[----:B-1----:R-:W-:-:S06]  /*14a00*/  LOP3.LUT R3, R3, UR4, RZ, 0xc0, !PT ;  /* 0x0000000403037c12 */ /* 0x002fcc000f8ec0ff */
[----:B------:R-:W1:Y:S01]  /*14a10*/  POPC R3, R3 ;  /* 0x0000000300037309 */ /* 0x000e620000000000 */
[----:B--2---:R-:W1:Y:S02]  /*14a20*/  SHFL.IDX PT, R0, R5, R0, 0x1f ;  /* 0x00001f0005007589 */ /* 0x004e6400000e0000 */
[----:B-1----:R-:W-:-:S05]  /*14a30*/  IADD3 R0, R0, UR38, R3 ;  /* 0x0000002600007c10 */ /* 0x002fca000fffe003 */
[----:B------:R2:W-:Y:S02]  /*14a40*/  STL [R1], R0 ;  /* 0x0000000001007387 */ /* 0x0005e40000100800 */
.L_x_6549:
[----:B------:R-:W-:Y:S05]  /*14a50*/  BSYNC B0 ;  /* 0x0000000000007941 */ /* 0x000fea0003800000 */
.L_x_6548:
        /* <DEDUP_REMOVED lines=11> */
.L_x_6614:
[----:B------:R-:W-:Y:S05]  /*14b10*/  BSYNC B1 ;  /* 0x0000000000017941 */ /* 0x000fea0003800000 */
.L_x_6552:
        /* <DEDUP_REMOVED lines=9> */
.L_x_6555:
[----:B------:R-:W-:Y:S05]  /*14bb0*/  BSYNC B1 ;  /* 0x0000000000017941 */ /* 0x000fea0003800000 */
.L_x_6554:
        /* <DEDUP_REMOVED lines=12> */
.L_x_6556:
        /* <DEDUP_REMOVED lines=15> */
.L_x_6557:
        /* <DEDUP_REMOVED lines=10> */
.L_x_6551:
[----:B------:R-:W-:Y:S05]  /*14e10*/  BSYNC B0 ;  /* 0x0000000000007941 */ /* 0x000fea0003800000 */
.L_x_6550:
[----:B------:R-:W2:Y:S01]  /*14e20*/  LDL.LU R4, [R1+0x14] ;  /* 0x0000140001047983 */ /* 0x000ea20000300800 */
[----:B------:R-:W-:-:S05]  /*14e30*/  VIADD R19, R19, 0x1 ;  /* 0x0000000113137836 */ /* 0x000fca0000000000 */
[----:B------:R-:W-:-:S04]  /*14e40*/  ISETP.NE.AND P0, PT, R19, 0x2, PT ;  /* 0x000000021300780c */ /* 0x000fc80003f05270 */
[----:B------:R-:W-:Y:S02]  /*14e50*/  SEL R0, RZ, 0x1, P0 ;  /* 0x00000001ff007807 */ /* 0x000fe40000000000 */
[----:B------:R-:W-:Y:S02]  /*14e60*/  SEL R19, R19, RZ, P0 ;  /* 0x000000ff13137207 */ /* 0x000fe40000000000 */
[----:B--2---:R-:W-:-:S05]  /*14e70*/  LOP3.LUT R4, R4, R0, RZ, 0x3c, !PT ;  /* 0x0000000004047212 */ /* 0x004fca00078e3cff */
[----:B------:R2:W-:Y:S02]  /*14e80*/  STL [R1+0x14], R4 ;  /* 0x0000140401007387 */ /* 0x0005e40000100800 */
.L_x_6478:
[----:B------:R-:W-:Y:S05]  /*14e90*/  BSYNC B7 ;  /* 0x0000000000077941 */ /* 0x000fea0003800000 */
.L_x_6476:
[----:B----4-:R-:W4:Y:S02]  /*14ea0*/  LDL R0, [R1+0x1c] ;  /* 0x00001c0001007983 */ /* 0x010f240000100800 */
[----:B----4-:R-:W-:-:S13]  /*14eb0*/  LOP3.LUT P0, RZ, R0, 0x2, RZ, 0xc0, !PT ;  /* 0x0000000200ff7812 */ /* 0x010fda000780c0ff */
        /* <DEDUP_REMOVED lines=12> */
.L_x_6558:
[----:B------:R-:W4:Y:S01]  /*14f80*/  S2R R0, SR_TID.X ;  /* 0x0000000000007919 */ /* 0x000f220000002100 */
[----:B------:R-:W-:Y:S01]  /*14f90*/  UMOV UR4, 0xffffffff ;  /* 0xffffffff00047882 */ /* 0x000fe20000000000 */
[----:B----4-:R-:W-:-:S04]  /*14fa0*/  LOP3.LUT R16, R0, 0x1f, RZ, 0xc0, !PT ;  /* 0x0000001f00107812 */ /* 0x010fc800078ec0ff */
[----:B------:R-:W-:Y:S01]  /*14fb0*/  ISETP.NE.AND P0, PT, R16, 0x1f, PT ;  /* 0x0000001f1000780c */ /* 0x000fe20003f05270 */
[----:B------:R-:W-:-:S12]  /*14fc0*/  BRA.DIV UR4, `(.L_x_6560) ;  /* 0x00000022045c7947 */ /* 0x000fd8000b800000 */
[----:B------:R-:W1:Y:S01]  /*14fd0*/  LDL.LU R3, [R1] ;  /* 0x0000000001037983 */ /* 0x000e620000300800 */
[----:B------:R-:W-:-:S03]  /*14fe0*/  ULDC UR4, c[0x0][0xc3c] ;  /* 0x00030f0000047ab9 */ /* 0x000fc60000000800 */
[----:B--23--:R-:W2:Y:S01]  /*14ff0*/  LDL R4, [R1+0xc] ;  /* 0x00000c0001047983 */ /* 0x00cea20000100800 */
[----:B------:R-:W-:Y:S01]  /*15000*/  ULDC.64 UR6, c[0x0][0x208] ;  /* 0x0000820000067ab9 */ /* 0x000fe20000000a00 */
[----:B-1----:R-:W-:Y:S02]  /*15010*/  IMAD.MOV.U32 R10, RZ, RZ, R3 ;  /* 0x000000ffff0a7224 */ /* 0x002fe400078e0003 */
[----:B--2---:R-:W-:-:S05]  /*15020*/  IMAD.IADD R0, R4, 0x1, R16 ;  /* 0x0000000104007824 */ /* 0x004fca00078e0210 */
[----:B------:R-:W-:-:S13]  /*15030*/  ISETP.GE.OR P1, PT, R0, UR4, !P0 ;  /* 0x0000000400007c0c */ /* 0x000fda000c726670 */
[----:B------:R-:W1:Y:S08]  /*15040*/  @!P1 LDC.64 R2, c[0x0][0xc80] ;  /* 0x00032000ff029b82 */ /* 0x000e700000000a00 */
[----:B------:R-:W2:Y:S01]  /*15050*/  @!P1 LDC.64 R4, c[0x0][0xc78] ;  /* 0x00031e00ff049b82 */ /* 0x000ea20000000a00 */
[----:B-1----:R-:W-:-:S05]  /*15060*/  @!P1 IMAD.WIDE R2, R0, 0x4, R2 ;  /* 0x0000000400029825 */ /* 0x002fca00078e0202 */
[----:B------:R2:W3:Y:S02]  /*15070*/  @!P1 LDG.E R6, desc[UR6][R2.64] ;  /* 0x0000000602069981 */ /* 0x0004e4000c1e1900 */
[----:B--2---:R-:W-:-:S06]  /*15080*/  @!P1 IMAD.WIDE R2, R0, 0x4, R4 ;  /* 0x0000000400029825 */ /* 0x004fcc00078e0204 */
[----:B------:R-:W2:Y:S01]  /*15090*/  @!P1 LDG.E R2, desc[UR6][R2.64] ;  /* 0x0000000602029981 */ /* 0x000ea2000c1e1900 */
[----:B------:R-:W-:Y:S01]  /*150a0*/  IMAD.MOV.U32 R5, RZ, RZ, RZ ;  /* 0x000000ffff057224 */ /* 0x000fe200078e00ff */
[C---:B------:R-:W-:Y:S02]  /*150b0*/  ISETP.GE.U32.AND P2, PT, R16.reuse, 0x2, PT ;  /* 0x000000021000780c */ /* 0x040fe40003f46070 */
[C---:B------:R-:W-:Y:S01]  /*150c0*/  ISETP.GE.U32.AND P3, PT, R16.reuse, 0x4, PT ;  /* 0x000000041000780c */ /* 0x040fe20003f66070 */
[----:B------:R-:W-:Y:S01]  /*150d0*/  SHFL.IDX PT, R0, R10, RZ, 0x1f ;  /* 0x00001fff0a007589 */ /* 0x000fe200000e0000 */
[C---:B------:R-:W-:Y:S02]  /*150e0*/  ISETP.GE.U32.AND P4, PT, R16.reuse, 0x8, PT ;  /* 0x000000081000780c */ /* 0x040fe40003f86070 */
[----:B------:R-:W-:Y:S01]  /*150f0*/  ISETP.GE.U32.AND P5, PT, R16, 0x10, PT ;  /* 0x000000101000780c */ /* 0x000fe20003fa6070 */
[----:B------:R-:W-:Y:S01]  /*15100*/  SHFL.IDX PT, R8, R10, 0x1, 0x1f ;  /* 0x00201f000a087f89 */ /* 0x000fe200000e0000 */
[----:B---3--:R-:W-:Y:S01]  /*15110*/  @!P1 IMAD.MOV.U32 R5, RZ, RZ, R6 ;  /* 0x000000ffff059224 */ /* 0x008fe200078e0006 */
[----:B------:R-:W-:-:S02]  /*15120*/  CS2R R6, SRZ ;  /* 0x0000000000067805 */ /* 0x000fc4000001ff00 */
        /* <DEDUP_REMOVED lines=19> */
.L_x_6624:
[----:B------:R-:W-:Y:S02]  /*15260*/  ULDC UR4, c[0x0][0xc38] ;  /* 0x00030e0000047ab9 */ /* 0x000fe40000000800 */
[----:B------:R-:W-:-:S04]  /*15270*/  IMAD.U32 R3, RZ, RZ, UR4 ;  /* 0x00000004ff037e24 */ /* 0x000fc8000f8e00ff */
[----:B--2---:R-:W-:-:S04]  /*15280*/  IMAD R9, R9, R3, RZ ;  /* 0x0000000309097224 */ /* 0x004fc800078e02ff */
[----:B------:R-:W-:-:S05]  /*15290*/  IMAD.IADD R4, R8, 0x1, R9 ;  /* 0x0000000108047824 */ /* 0x000fca00078e0209 */
[----:B------:R-:W-:-:S13]  /*152a0*/  ISETP.GT.AND P6, PT, R4, R0, PT ;  /* 0x000000000400720c */ /* 0x000fda0003fc4270 */
[----:B------:R-:W-:Y:S05]  /*152b0*/  @P6 BRA `(.L_x_6561) ;  /* 0x0000000000b06947 */ /* 0x000fea0003800000 */
.L_x_6564:
[----:B-1----:R-:W2:Y:S01]  /*152c0*/  LDL.LU R2, [R1+0xc] ;  /* 0x00000c0001027983 */ /* 0x002ea20000300800 */
[----:B------:R-:W1:Y:S01]  /*152d0*/  LDC R3, c[0x0][0xc3c] ;  /* 0x00030f00ff037b82 */ /* 0x000e620000000800 */
        /* <DEDUP_REMOVED lines=36> */
.L_x_6632:
[----:B------:R-:W-:Y:S02]  /*15520*/  ULDC UR4, c[0x0][0xc38] ;  /* 0x00030e0000047ab9 */ /* 0x000fe40000000800 */
[----:B------:R-:W-:-:S04]  /*15530*/  IMAD.U32 R3, RZ, RZ, UR4 ;  /* 0x00000004ff037e24 */ /* 0x000fc8000f8e00ff */
[----:B--2---:R-:W-:-:S04]  /*15540*/  IMAD R9, R9, R3, RZ ;  /* 0x0000000309097224 */ /* 0x004fc800078e02ff */
[----:B------:R-:W-:-:S05]  /*15550*/  IMAD.IADD R4, R9, 0x1, R4 ;  /* 0x0000000109047824 */ /* 0x000fca00078e0204 */
[----:B------:R-:W-:-:S13]  /*15560*/  ISETP.GT.AND P6, PT, R4, R0, PT ;  /* 0x000000000400720c */ /* 0x000fda0003fc4270 */
[----:B------:R-:W-:Y:S05]  /*15570*/  @!P6 BRA `(.L_x_6564) ;  /* 0xfffffffc0050e947 */ /* 0x000fea000383ffff */
.L_x_6561:
        /* <DEDUP_REMOVED lines=9> */
.L_x_6637:
[----:B------:R-:W-:-:S13]  /*15610*/  ISETP.NE.AND P0, PT, R8, RZ, PT ;  /* 0x000000ff0800720c */ /* 0x000fda0003f05270 */
[----:B------:R-:W-:Y:S05]  /*15620*/  @!P0 BRA `(.L_x_6566) ;  /* 0x0000000000148947 */ /* 0x000fea0003800000 */
[----:B------:R-:W-:Y:S01]  /*15630*/  UMOV UR4, 0xffffffff ;  /* 0xffffffff00047882 */ /* 0x000fe20000000000 */
[----:B0-----:R-:W-:Y:S02]  /*15640*/  VIADD R12, R4, 0xffffffff ;  /* 0xffffffff040c7836 */ /* 0x001fe40000000000 */
[----:B------:R-:W-:Y:S05]  /*15650*/  BRA.DIV UR4, `(.L_x_6567) ;  /* 0x00000026044c7947 */ /* 0x000fea000b800000 */
[----:B-1----:R0:W1:Y:S02]  /*15660*/  SHFL.IDX PT, R2, R2, R12, 0x1f ;  /* 0x00001f0c02027589 */ /* 0x00206400000e0000 */
.L_x_6640:
[----:B-1----:R-:W-:-:S07]  /*15670*/  IMAD.MOV.U32 R6, RZ, RZ, R2 ;  /* 0x000000ffff067224 */ /* 0x002fce00078e0002 */
.L_x_6566:
        /* <DEDUP_REMOVED lines=56> */
[----:B-----5:R-:W-:Y:S02]  /*15a00*/  IMAD.IADD R10, R4, 0x1, R10 ;  /* 0x00000001040a7824 */ /* 0x020fe400078e020a */
[----:B--2---:R-:W-:Y:S02]  /*15a10*/  IMAD.IADD R4, R0, 0x1, -R5 ;  /* 0x0000000100047824 */ /* 0x004fe400078e0a05 */
[----:B------:R-:W-:-:S05]  /*15a20*/  IMAD R0, R3, 0x10000, R2 ;  /* 0x0001000003007824 */ /* 0x000fca00078e0202 */
[----:B------:R1:W-:Y:S04]  /*15a30*/  STL [R1+0x8], R0 ;  /* 0x0000080001007387 */ /* 0x0003e80000100800 */
[----:B------:R1:W-:Y:S04]  /*15a40*/  STL [R1+0xc], R10 ;  /* 0x00000c0a01007387 */ /* 0x0003e80000100800 */
[----:B------:R1:W-:Y:S01]  /*15a50*/  STL [R1+0x4], R4 ;  /* 0x0000040401007387 */ /* 0x0003e20000100800 */
[----:B------:R-:W-:Y:S05]  /*15a60*/  BRA `(.L_x_6568) ;  /* 0x0000000000287947 */ /* 0x000fea0003800000 */
.L_x_6562:
        /* <DEDUP_REMOVED lines=10> */
.L_x_6568:
[----:B--2---:R-:W2:Y:S04]  /*15b10*/  LDL R3, [R1+0x8] ;  /* 0x0000080001037983 */ /* 0x004ea80000100800 */
[----:B------:R-:W3:Y:S04]  /*15b20*/  LDL R2, [R1+0xc] ;  /* 0x00000c0001027983 */ /* 0x000ee80000100800 */
[----:B-1----:R-:W4:Y:S04]  /*15b30*/  LDL R4, [R1] ;  /* 0x0000000001047983 */ /* 0x002f280000100800 */
[----:B------:R-:W4:Y:S01]  /*15b40*/  LDL R5, [R1+0x4] ;  /* 0x0000040001057983 */ /* 0x000f220000100800 */
[----:B------:R-:W-:Y:S05]  /*15b50*/  WARPSYNC.ALL ;  /* 0x0000000000007948 */ /* 0x000fea0003800000 */
[----:B------:R-:W1:Y:S02]  /*15b60*/  S2R R0, SR_TID.X ;  /* 0x0000000000007919 */ /* 0x000e640000002100 */
[----:B-1----:R-:W-:Y:S01]  /*15b70*/  LOP3.LUT R0, R0, 0x1f, RZ, 0xc0, !PT ;  /* 0x0000001f00007812 */ /* 0x002fe200078ec0ff */
[----:B------:R-:W-:Y:S03]  /*15b80*/  BAR.SYNC.DEFER_BLOCKING 0x4, 0x180 ;  /* 0x0106000000007b1d */ /* 0x000fe60000010000 */
[----:B------:R-:W-:-:S13]  /*15b90*/  ISETP.NE.AND P0, PT, R0, RZ, PT ;  /* 0x000000ff0000720c */ /* 0x000fda0003f05270 */
[----:B------:R-:W-:Y:S01]  /*15ba0*/  @!P0 MOV R0, 0x400 ;  /* 0x0000040000008802 */ /* 0x000fe20000000f00 */
[----:B--2---:R-:W-:Y:S02]  /*15bb0*/  IMAD.MOV.U32 R6, RZ, RZ, R3 ;  /* 0x000000ffff067224 */ /* 0x004fe400078e0003 */
[----:B------:R-:W1:Y:S01]  /*15bc0*/  @!P0 S2R R3, SR_CgaCtaId ;  /* 0x0000000000038919 */ /* 0x000e620000008800 */
[----:B---3--:R-:W-:Y:S01]  /*15bd0*/  IMAD.MOV.U32 R7, RZ, RZ, R2 ;  /* 0x000000ffff077224 */ /* 0x008fe200078e0002 */
[----:B-1----:R-:W-:-:S05]  /*15be0*/  @!P0 LEA R18, R3, R0, 0x18 ;  /* 0x0000000003128211 */ /* 0x002fca00078ec0ff */
[----:B----4-:R2:W-:Y:S01]  /*15bf0*/  @!P0 STS.128 [R18+0x348d0], R4 ;  /* 0x0348d00412008388 */ /* 0x0105e20000000c00 */
[----:B------:R-:W-:Y:S06]  /*15c00*/  BAR.ARV 0x5, 0x180 ;  /* 0x0146000000007b1d */ /* 0x000fec0000002000 */
.L_x_6559:
[----:B------:R-:W3:Y:S01]  /*15c10*/  LDL R0, [R1+0xc] ;  /* 0x00000c0001007983 */ /* 0x000ee20000100800 */
[----:B------:R-:W-:Y:S02]  /*15c20*/  ULDC UR4, c[0x0][0xc3c] ;  /* 0x00030f0000047ab9 */ /* 0x000fe40000000800 */
[----:B---3--:R-:W-:-:S13]  /*15c30*/  ISETP.GE.AND P0, PT, R0, UR4, PT ;  /* 0x0000000400007c0c */ /* 0x008fda000bf06270 */
[----:B------:R-:W-:Y:S05]  /*15c40*/  @!P0 BRA `(.L_x_6569) ;  /* 0xffffffac002c8947 */ /* 0x000fea000383ffff */
[----:B------:R-:W-:Y:S05]  /*15c50*/  BSYNC B8 ;  /* 0x0000000000087941 */ /* 0x000fea0003800000 */
.L_x_6470:
[----:B-1----:R-:W3:Y:S01]  /*15c60*/  LDL.LU R0, [R1+0x48] ;  /* 0x0000480001007983 */ /* 0x002ee20000300800 */
[----:B------:R-:W-:Y:S01]  /*15c70*/  BSSY B0, `(.L_x_6570) ;  /* 0x000000b000007945 */ /* 0x000fe20003800000 */
[----:B--2---:R-:W1:Y:S01]  /*15c80*/  S2R R5, SR_CgaCtaId ;  /* 0x0000000000057919 */ /* 0x004e620000008800 */
        /* <DEDUP_REMOVED lines=9> */
.L_x_6641:
[----:B------:R-:W-:Y:S05]  /*15d20*/  BSYNC B0 ;  /* 0x0000000000007941 */ /* 0x000fea0003800000 */
.L_x_6570:
[----:B------:R-:W-:-:S03]  /*15d30*/  UMOV UR4, 0xffffffff ;  /* 0xffffffff00047882 */ /* 0x000fc60000000000 */
[----:B------:R-:W-:Y:S05]  /*15d40*/  BRA.DIV UR4, `(.L_x_6572) ;  /* 0x0000001e04cc7947 */ /* 0x000fea000b800000 */
[----:B------:R-:W1:Y:S02]  /*15d50*/  S2R R2, SR_TID.X ;  /* 0x0000000000027919 */ /* 0x000e640000002100 */
[----:B-1----:R-:W-:-:S04]  /*15d60*/  SHF.R.U32.HI R2, RZ, 0x5, R2 ;  /* 0x00000005ff027819 */ /* 0x002fc80000011602 */
[----:B------:R-:W-:-:S05]  /*15d70*/  LOP3.LUT R2, R2, 0x3, RZ, 0xc0, !PT ;  /* 0x0000000302027812 */ /* 0x000fca00078ec0ff */
[----:B------:R1:W2:Y:S02]  /*15d80*/  SHFL.IDX PT, R14, R2, RZ, 0x1f ;  /* 0x00001fff020e7589 */ /* 0x0002a400000e0000 */
.L_x_6644:
[----:B--2---:R-:W-:Y:S01]  /*15d90*/  ISETP.NE.AND P0, PT, R14, RZ, PT ;  /* 0x000000ff0e00720c */ /* 0x004fe20003f05270 */
[----:B------:R-:W-:-:S12]  /*15da0*/  BSSY B0, `(.L_x_6573) ;  /* 0x0000027000007945 */ /* 0x000fd80003800000 */
[----:B------:R-:W-:Y:S05]  /*15db0*/  @P0 BRA `(.L_x_6574) ;  /* 0x0000000000940947 */ /* 0x000fea0003800000 */
[----:B------:R-:W-:-:S03]  /*15dc0*/  UMOV UR4, 0xffffffff ;  /* 0xffffffff00047882 */ /* 0x000fc60000000000 */
[----:B------:R-:W-:Y:S05]  /*15dd0*/  BRA.DIV UR4, `(.L_x_6575) ;  /* 0x0000001e04dc7947 */ /* 0x000fea000b800000 */
[----:B------:R-:W-:-:S13]  /*15de0*/  ELECT P6, URZ, PT ;  /* 0x00000000003f782f */ /* 0x000fda00038c0000 */
.L_x_6647:
        /* <DEDUP_REMOVED lines=8> */
.L_x_6576:
        /* <DEDUP_REMOVED lines=13> */
.L_x_6648:
[----:B------:R-:W1:Y:S02]  /*15f40*/  SYNCS.PHASECHK.TRANS64.TRYWAIT P0, [R7+URZ], R2 ;  /* 0x00000002070075a7 */ /* 0x000e64000800017f */
[----:B-1----:R-:W-:Y:S05]  /*15f50*/  @!P0 BRA `(.L_x_6578) ;  /* 0x0000001c00b08947 */ /* 0x002fea0003800000 */
.L_x_6649:
[----:B------:R-:W-:Y:S05]  /*15f60*/  @!P2 BRA `(.L_x_6579) ;  /* 0x000000000004a947 */ /* 0x000fea0003800000 */
[----:B------:R-:W-:Y:S01]  /*15f70*/  BPT.TRAP 0x1 ;  /* 0x000000040000795c */ /* 0x000fe20000300000 */
.L_x_6579:
[----:B------:R-:W-:-:S04]  /*15f80*/  VIADD R0, R0, 0x34860 ;  /* 0x0003486000007836 */ /* 0x000fc80000000000 */
[----:B------:R-:W-:-:S04]  /*15f90*/  IMAD R4, R19, 0x8, R0 ;  /* 0x0000000813047824 */ /* 0x000fc800078e0200 */
[----:B------:R-:W2:Y:S02]  /*15fa0*/  SYNCS.PHASECHK.TRANS64.TRYWAIT P0, [R4+URZ], R5 ;  /* 0x00000005040075a7 */ /* 0x000ea4000800017f */
[----:B--2---:R-:W-:Y:S05]  /*15fb0*/  @!P0 BRA `(.L_x_6580) ;  /* 0x0000001c00ac8947 */ /* 0x004fea0003800000 */
.L_x_6650:
[----:B------:R-:W-:-:S07]  /*15fc0*/  IMAD R3, R3, 0x8, R0 ;  /* 0x0000000803037824 */ /* 0x000fce00078e0200 */
.L_x_6581:
[----:B---3--:R3:W4:Y:S02]  /*15fd0*/  SYNCS.PHASECHK.TRANS64.TRYWAIT P0, [R3+URZ], R2 ;  /* 0x00000002030075a7 */ /* 0x008724000800017f */
[----:B----4-:R-:W-:Y:S05]  /*15fe0*/  @!P0 NANOSLEEP.SYNCS 0x989680 ;  /* 0x009896800000895d */ /* 0x010fea0003900000 */
[----:B------:R-:W4:Y:S02]  /*15ff0*/  @!P0 SYNCS.PHASECHK.TRANS64 P0, [R3+URZ], R2 ;  /* 0x00000002030085a7 */ /* 0x000f24000800007f */
[----:B----4-:R-:W-:Y:S05]  /*16000*/  @!P0 BRA `(.L_x_6581) ;  /* 0xfffffffc00f08947 */ /* 0x010fea000383ffff */
.L_x_6574:
[----:B------:R-:W-:Y:S05]  /*16010*/  BSYNC B0 ;  /* 0x0000000000007941 */ /* 0x000fea0003800000 */
.L_x_6573:
[----:B------:R-:W-:Y:S05]  /*16020*/  EXIT ;  /* 0x000000000000794d */ /* 0x000fea0003800000 */
.L_x_6421:
[----:B0-----:R0:W1:Y:S02]  /*16030*/  SYNCS.PHASECHK.TRANS64.TRYWAIT P1, [R0+URZ+0x34800], R3 ;  /* 0x03480003000075a7 */ /* 0x001064000802017f */
[----:B-1----:R-:W-:Y:S05]  /*16040*/  @!P1 NANOSLEEP.SYNCS 0x989680 ;  /* 0x009896800000995d */ /* 0x002fea0003900000 */
[----:B------:R-:W1:Y:S02]  /*16050*/  @!P1 SYNCS.PHASECHK.TRANS64 P1, [R0+URZ+0x34800], R3 ;  /* 0x03480003000095a7 */ /* 0x000e64000802007f */
[----:B-1----:R-:W-:Y:S05]  /*16060*/  @!P1 BRA `(.L_x_6421) ;  /* 0xfffffffc00f09947 */ /* 0x002fea000383ffff */
[----:B------:R-:W-:Y:S05]  /*16070*/  BRA `(.L_x_6582) ;  /* 0xfffffebc004c7947 */ /* 0x000fea000383ffff */
.L_x_6425:
[----:B0-----:R0:W2:Y:S02]  /*16080*/  SYNCS.PHASECHK.TRANS64.TRYWAIT P2, [R11+URZ+0x34830], R4 ;  /* 0x034830040b0075a7 */ /* 0x0010a4000804017f */
[----:B--2---:R-:W-:Y:S05]  /*16090*/  @!P2 NANOSLEEP.SYNCS 0x989680 ;  /* 0x009896800000a95d */ /* 0x004fea0003900000 */
[----:B------:R-:W2:Y:S02]  /*160a0*/  @!P2 SYNCS.PHASECHK.TRANS64 P2, [R11+URZ+0x34830], R4 ;  /* 0x034830040b00a5a7 */ /* 0x000ea4000804007f */
[----:B--2---:R-:W-:Y:S05]  /*160b0*/  @!P2 BRA `(.L_x_6425) ;  /* 0xfffffffc00f0a947 */ /* 0x004fea000383ffff */
[----:B------:R-:W-:Y:S05]  /*160c0*/  BRA `(.L_x_6424) ;  /* 0xfffffebc00707947 */ /* 0x000fea000383ffff */
.L_x_6430:
[----:B-1----:R1:W2:Y:S02]  /*160d0*/  SYNCS.PHASECHK.TRANS64.TRYWAIT P2, [R0+URZ+0x34830], R21 ;  /* 0x03483015000075a7 */ /* 0x0022a4000804017f */
[----:B--2---:R-:W-:Y:S05]  /*160e0*/  @!P2 NANOSLEEP.SYNCS 0x989680 ;  /* 0x009896800000a95d */ /* 0x004fea0003900000 */
[----:B------:R-:W2:Y:S02]  /*160f0*/  @!P2 SYNCS.PHASECHK.TRANS64 P2, [R0+URZ+0x34830], R21 ;  /* 0x034830150000a5a7 */ /* 0x000ea4000804007f */
[----:B--2---:R-:W-:Y:S05]  /*16100*/  @!P2 BRA `(.L_x_6430) ;  /* 0xfffffffc00f0a947 */ /* 0x004fea000383ffff */
[----:B------:R-:W-:Y:S05]  /*16110*/  BRA `(.L_x_6427) ;  /* 0xffffff0c00a87947 */ /* 0x000fea000383ffff */
.L_x_6434:
[----:B-1----:R-:W-:-:S04]  /*16120*/  IMAD.U32 R10, RZ, RZ, UR6 ;  /* 0x00000006ff0a7e24 */ /* 0x002fc8000f8e00ff */
[----:B------:R1:W2:Y:S03]  /*16130*/  SYNCS.PHASECHK.TRANS64.TRYWAIT P2, [R10+URZ+0x34850], R0 ;  /* 0x034850000a0075a7 */ /* 0x0002a6000804017f */
[----:B--2---:R-:W-:Y:S05]  /*16140*/  @!P2 NANOSLEEP.SYNCS 0x989680 ;  /* 0x009896800000a95d */ /* 0x004fea0003900000 */
[----:B------:R-:W2:Y:S02]  /*16150*/  @!P2 SYNCS.PHASECHK.TRANS64 P2, [R10+URZ+0x34850], R0 ;  /* 0x034850000a00a5a7 */ /* 0x000ea4000804007f */
[----:B--2---:R-:W-:Y:S05]  /*16160*/  @!P2 BRA `(.L_x_6434) ;  /* 0xfffffffc00eca947 */ /* 0x004fea000383ffff */
[----:B------:R-:W-:Y:S05]  /*16170*/  BRA `(.L_x_6431) ;  /* 0xffffff3400587947 */ /* 0x000fea000383ffff */
.L_x_6439:
[----:B-1----:R1:W2:Y:S02]  /*16180*/  SYNCS.PHASECHK.TRANS64.TRYWAIT P0, [R8+URZ+0x34850], R3 ;  /* 0x03485003080075a7 */ /* 0x0022a4000800017f */
[----:B--2---:R-:W-:Y:S05]  /*16190*/  @!P0 NANOSLEEP.SYNCS 0x989680 ;  /* 0x009896800000895d */ /* 0x004fea0003900000 */
[----:B------:R-:W2:Y:S02]  /*161a0*/  @!P0 SYNCS.PHASECHK.TRANS64 P0, [R8+URZ+0x34850], R3 ;  /* 0x03485003080085a7 */ /* 0x000ea4000800007f */
[----:B--2---:R-:W-:Y:S05]  /*161b0*/  @!P0 BRA `(.L_x_6439) ;  /* 0xfffffffc00f08947 */ /* 0x004fea000383ffff */
[----:B------:R-:W-:Y:S05]  /*161c0*/  BRA `(.L_x_6438) ;  /* 0xffffff5800407947 */ /* 0x000fea000383ffff */
.L_x_6484:
        /* <DEDUP_REMOVED lines=11> */
.L_x_6584:
[----:B------:R-:W-:Y:S05]  /*16280*/  BSYNC B0 ;  /* 0x0000000000007941 */ /* 0x000fea0003800000 */
.L_x_6583:
[----:B------:R-:W-:Y:S05]  /*16290*/  BRA `(.L_x_6585) ;  /* 0xffffffb400547947 */ /* 0x000fea000383ffff */
.L_x_6486:
[----:B------:R-:W-:Y:S01]  /*162a0*/  BSSY B0, `(.L_x_6586) ;  /* 0x0000006000007945 */ /* 0x000fe20003800000 */
[----:B------:R-:W-:-:S07]  /*162b0*/  IMAD.MOV.U32 R15, RZ, RZ, -0x1 ;  /* 0xffffffffff0f7424 */ /* 0x000fce00078e00ff */
[----:B01-3--:R-:W-:Y:S05]  /*162c0*/  WARPSYNC.COLLECTIVE R15, `(.L_x_6587) ;  /* 0x000000000f0c7348 */ /* 0x00bfea0003c00000 */
[----:B------:R-:W-:Y:S02]  /*162d0*/  ELECT P6, UR62, PT ;  /* 0x00000000003e782f */ /* 0x000fe400038c0000 */
[----:B------:R-:W-:Y:S01]  /*162e0*/  MOV R14, UR62 ;  /* 0x0000003e000e7c02 */ /* 0x000fe20008000f00 */
[----:B01-3--:R-:W-:Y:S10]  /*162f0*/  ENDCOLLECTIVE ;  /* 0x000000000000791b */ /* 0x00bff40003800000 */
.L_x_6587:
[----:B------:R-:W-:Y:S05]  /*16300*/  BSYNC B0 ;  /* 0x0000000000007941 */ /* 0x000fea0003800000 */
.L_x_6586:
[----:B------:R-:W-:Y:S05]  /*16310*/  BRA `(.L_x_6588) ;  /* 0xffffffb400607947 */ /* 0x000fea000383ffff */
.L_x_6488:
[----:B--2---:R2:W3:Y:S02]  /*16320*/  SYNCS.PHASECHK.TRANS64.TRYWAIT P0, [R0+URZ+0x34840], R2 ;  /* 0x03484002000075a7 */ /* 0x0044e4000800017f */
[----:B---3--:R-:W-:Y:S05]  /*16330*/  @!P0 NANOSLEEP.SYNCS 0x989680 ;  /* 0x009896800000895d */ /* 0x008fea0003900000 */
[----:B------:R-:W3:Y:S02]  /*16340*/  @!P0 SYNCS.PHASECHK.TRANS64 P0, [R0+URZ+0x34840], R2 ;  /* 0x03484002000085a7 */ /* 0x000ee4000800007f */
[----:B---3--:R-:W-:Y:S05]  /*16350*/  @!P0 BRA `(.L_x_6488) ;  /* 0xfffffffc00f08947 */ /* 0x008fea000383ffff */
[----:B------:R-:W-:Y:S05]  /*16360*/  BRA `(.L_x_6589) ;  /* 0xffffffb400c47947 */ /* 0x000fea000383ffff */
.L_x_6492:
[----:B------:R-:W2:Y:S01]  /*16370*/  LDL.LU R11, [R1+0x44] ;  /* 0x00004400010b7983 */ /* 0x000ea20000300800 */
[----:B------:R-:W-:Y:S01]  /*16380*/  IMAD.MOV.U32 R13, RZ, RZ, R3 ;  /* 0x000000ffff0d7224 */ /* 0x000fe200078e0003 */
[----:B------:R-:W-:Y:S01]  /*16390*/  LOP3.LUT R7, R7, 0x7f, RZ, 0xc0, !PT ;  /* 0x0000007f07077812 */ /* 0x000fe200078ec0ff */
[----:B------:R-:W-:Y:S02]  /*163a0*/  IMAD.MOV.U32 R12, RZ, RZ, RZ ;  /* 0x000000ffff0c7224 */ /* 0x000fe400078e00ff */
[----:B------:R-:W-:Y:S01]  /*163b0*/  IMAD.MOV.U32 R15, RZ, RZ, -0x1 ;  /* 0xffffffffff0f7424 */ /* 0x000fe200078e00ff */
        /* <DEDUP_REMOVED lines=9> */
.L_x_6590:
[----:B------:R-:W-:Y:S02]  /*16450*/  IMAD.MOV.U32 R13, RZ, RZ, R4 ;  /* 0x000000ffff0d7224 */ /* 0x000fe400078e0004 */
[----:B------:R-:W-:-:S07]  /*16460*/  IMAD.MOV.U32 R6, RZ, RZ, R14 ;  /* 0x000000ffff067224 */ /* 0x000fce00078e000e */
[----:B------:R-:W-:Y:S05]  /*16470*/  WARPSYNC.COLLECTIVE R15, `(.L_x_6591) ;  /* 0x000000000f087348 */ /* 0x000fea0003c00000 */
[----:B------:R0:W1:Y:S02]  /*16480*/  SHFL.IDX P6, R14, R13, R12, R11 ;  /* 0x0000000c0d0e7389 */ /* 0x00006400000c000b */
[----:B01----:R-:W-:Y:S01]  /*16490*/  ENDCOLLECTIVE ;  /* 0x000000000000791b */ /* 0x003fe20003800000 */
.L_x_6591:
        /* <DEDUP_REMOVED lines=18> */
.L_x_6592:
[----:B------:R-:W-:Y:S02]  /*165c0*/  IMAD.MOV.U32 R13, RZ, RZ, R4 ;  /* 0x000000ffff0d7224 */ /* 0x000fe400078e0004 */
[----:B------:R-:W-:-:S07]  /*165d0*/  IMAD.MOV.U32 R8, RZ, RZ, R14 ;  /* 0x000000ffff087224 */ /* 0x000fce00078e000e */
[----:B------:R-:W-:Y:S05]  /*165e0*/  WARPSYNC.COLLECTIVE R15, `(.L_x_6593) ;  /* 0x000000000f087348 */ /* 0x000fea0003c00000 */
[----:B------:R0:W1:Y:S02]  /*165f0*/  SHFL.IDX P6, R14, R13, R12, R11 ;  /* 0x0000000c0d0e7389 */ /* 0x00006400000c000b */
[----:B01----:R-:W-:Y:S01]  /*16600*/  ENDCOLLECTIVE ;  /* 0x000000000000791b */ /* 0x003fe20003800000 */
.L_x_6593:
[----:B------:R-:W-:Y:S01]  /*16610*/  ULDC.64 UR4, c[0x0][0x208] ;  /* 0x0000820000047ab9 */ /* 0x000fe20000000a00 */
[----:B------:R-:W-:Y:S02]  /*16620*/  IMAD.MOV.U32 R13, RZ, RZ, R3 ;  /* 0x000000ffff0d7224 */ /* 0x000fe400078e0003 */
[----:B------:R-:W-:Y:S02]  /*16630*/  IMAD.MOV.U32 R12, RZ, RZ, 0x2 ;  /* 0x00000002ff0c7424 */ /* 0x000fe400078e00ff */
[----:B------:R-:W-:-:S05]  /*16640*/  IMAD.MOV.U32 R5, RZ, RZ, R14 ;  /* 0x000000ffff057224 */ /* 0x000fca00078e000e */
[----:B------:R-:W-:Y:S01]  /*16650*/  @!P2 LEA R7, P3, R10, R5, 0x1 ;  /* 0x000000050a07a211 */ /* 0x000fe200078608ff */
[----:B------:R-:W-:-:S04]  /*16660*/  VIADD R5, R0, 0x20 ;  /* 0x0000002000057836 */ /* 0x000fc80000000000 */
        /* <DEDUP_REMOVED lines=13> */
.L_x_6594:
[----:B------:R-:W-:Y:S02]  /*16740*/  IMAD.MOV.U32 R13, RZ, RZ, R4 ;  /* 0x000000ffff0d7224 */ /* 0x000fe400078e0004 */
[----:B------:R-:W-:-:S07]  /*16750*/  IMAD.MOV.U32 R6, RZ, RZ, R14 ;  /* 0x000000ffff067224 */ /* 0x000fce00078e000e */
[----:B------:R-:W-:Y:S05]  /*16760*/  WARPSYNC.COLLECTIVE R15, `(.L_x_6595) ;  /* 0x000000000f087348 */ /* 0x000fea0003c00000 */
[----:B------:R0:W1:Y:S02]  /*16770*/  SHFL.IDX P6, R14, R13, R12, R11 ;  /* 0x0000000c0d0e7389 */ /* 0x00006400000c000b */
[----:B01----:R-:W-:Y:S01]  /*16780*/  ENDCOLLECTIVE ;  /* 0x000000000000791b */ /* 0x003fe20003800000 */
.L_x_6595:
        /* <DEDUP_REMOVED lines=18> */
.L_x_6596:
[----:B------:R-:W-:Y:S02]  /*168b0*/  IMAD.MOV.U32 R13, RZ, RZ, R4 ;  /* 0x000000ffff0d7224 */ /* 0x000fe400078e0004 */
[----:B------:R-:W-:-:S07]  /*168c0*/  IMAD.MOV.U32 R6, RZ, RZ, R14 ;  /* 0x000000ffff067224 */ /* 0x000fce00078e000e */
[----:B------:R-:W-:Y:S05]  /*168d0*/  WARPSYNC.COLLECTIVE R15, `(.L_x_6597) ;  /* 0x000000000f087348 */ /* 0x000fea0003c00000 */
[----:B------:R0:W1:Y:S02]  /*168e0*/  SHFL.IDX P6, R14, R13, R12, R11 ;  /* 0x0000000c0d0e7389 */ /* 0x00006400000c000b */
[----:B01----:R-:W-:Y:S01]  /*168f0*/  ENDCOLLECTIVE ;  /* 0x000000000000791b */ /* 0x003fe20003800000 */
.L_x_6597:
        /* <DEDUP_REMOVED lines=18> */
.L_x_6598:
[----:B------:R-:W-:Y:S02]  /*16a20*/  IMAD.MOV.U32 R13, RZ, RZ, R4 ;  /* 0x000000ffff0d7224 */ /* 0x000fe400078e0004 */
[----:B------:R-:W-:-:S07]  /*16a30*/  IMAD.MOV.U32 R6, RZ, RZ, R14 ;  /* 0x000000ffff067224 */ /* 0x000fce00078e000e */
[----:B------:R-:W-:Y:S05]  /*16a40*/  WARPSYNC.COLLECTIVE R15, `(.L_x_6599) ;  /* 0x000000000f087348 */ /* 0x000fea0003c00000 */
[----:B------:R0:W1:Y:S02]  /*16a50*/  SHFL.IDX P6, R14, R13, R12, R11 ;  /* 0x0000000c0d0e7389 */ /* 0x00006400000c000b */
[----:B01----:R-:W-:Y:S01]  /*16a60*/  ENDCOLLECTIVE ;  /* 0x000000000000791b */ /* 0x003fe20003800000 */
.L_x_6599:
        /* <DEDUP_REMOVED lines=18> */
.L_x_6600:
[----:B------:R-:W-:Y:S02]  /*16b90*/  IMAD.MOV.U32 R13, RZ, RZ, R4 ;  /* 0x000000ffff0d7224 */ /* 0x000fe400078e0004 */
[----:B------:R-:W-:-:S07]  /*16ba0*/  IMAD.MOV.U32 R6, RZ, RZ, R14 ;  /* 0x000000ffff067224 */ /* 0x000fce00078e000e */
[----:B------:R-:W-:Y:S05]  /*16bb0*/  WARPSYNC.COLLECTIVE R15, `(.L_x_6601) ;  /* 0x000000000f087348 */ /* 0x000fea0003c00000 */
[----:B------:R0:W1:Y:S02]  /*16bc0*/  SHFL.IDX P6, R14, R13, R12, R11 ;  /* 0x0000000c0d0e7389 */ /* 0x00006400000c000b */
[----:B01----:R-:W-:Y:S01]  /*16bd0*/  ENDCOLLECTIVE ;  /* 0x000000000000791b */ /* 0x003fe20003800000 */
.L_x_6601:
        /* <DEDUP_REMOVED lines=16> */
.L_x_6602:
[----:B------:R-:W-:-:S05]  /*16ce0*/  VIADD R7, R0, 0x60 ;  /* 0x0000006000077836 */ /* 0x000fca0000000000 */
[----:B------:R-:W-:Y:S01]  /*16cf0*/  ISETP.GE.AND P2, PT, R7, R2, PT ;  /* 0x000000020700720c */ /* 0x000fe20003f46270 */
[----:B------:R-:W-:Y:S02]  /*16d00*/  IMAD.MOV.U32 R13, RZ, RZ, R4 ;  /* 0x000000ffff0d7224 */ /* 0x000fe400078e0004 */
[----:B------:R-:W-:-:S10]  /*16d10*/  IMAD.MOV.U32 R6, RZ, RZ, R14 ;  /* 0x000000ffff067224 */ /* 0x000fd400078e000e */
[----:B------:R-:W-:Y:S05]  /*16d20*/  WARPSYNC.COLLECTIVE R15, `(.L_x_6603) ;  /* 0x000000000f087348 */ /* 0x000fea0003c00000 */
[----:B------:R0:W1:Y:S02]  /*16d30*/  SHFL.IDX P6, R14, R13, R12, R11 ;  /* 0x0000000c0d0e7389 */ /* 0x00006400000c000b */
[----:B01----:R-:W-:Y:S01]  /*16d40*/  ENDCOLLECTIVE ;  /* 0x000000000000791b */ /* 0x003fe20003800000 */
.L_x_6603:
        /* <DEDUP_REMOVED lines=16> */
.L_x_6604:
[----:B------:R-:W-:Y:S02]  /*16e50*/  IMAD.MOV.U32 R13, RZ, RZ, R4 ;  /* 0x000000ffff0d7224 */ /* 0x000fe400078e0004 */
[----:B------:R-:W-:-:S07]  /*16e60*/  IMAD.MOV.U32 R5, RZ, RZ, R14 ;  /* 0x000000ffff057224 */ /* 0x000fce00078e000e */
[----:B------:R-:W-:Y:S05]  /*16e70*/  WARPSYNC.COLLECTIVE R15, `(.L_x_6605) ;  /* 0x000000000f087348 */ /* 0x000fea0003c00000 */
[----:B------:R0:W1:Y:S02]  /*16e80*/  SHFL.IDX P6, R14, R13, R12, R11 ;  /* 0x0000000c0d0e7389 */ /* 0x00006400000c000b */
[----:B01----:R-:W-:Y:S01]  /*16e90*/  ENDCOLLECTIVE ;  /* 0x000000000000791b */ /* 0x003fe20003800000 */
.L_x_6605:
[----:B------:R-:W-:Y:S01]  /*16ea0*/  IMAD.MOV.U32 R3, RZ, RZ, R14 ;  /* 0x000000ffff037224 */ /* 0x000fe200078e000e */
[----:B------:R-:W-:Y:S06]  /*16eb0*/  BRA `(.L_x_6606) ;  /* 0xffffffb8005c7947 */ /* 0x000fec000383ffff */
.L_x_6497:
[----:B0-----:R0:W3:Y:S02]  /*16ec0*/  SYNCS.PHASECHK.TRANS64.TRYWAIT P0, [R18+URZ+0x34820], R0 ;  /* 0x03482000120075a7 */ /* 0x0010e4000800017f */
[----:B---3--:R-:W-:Y:S05]  /*16ed0*/  @!P0 NANOSLEEP.SYNCS 0x989680 ;  /* 0x009896800000895d */ /* 0x008fea0003900000 */
[----:B------:R-:W3:Y:S02]  /*16ee0*/  @!P0 SYNCS.PHASECHK.TRANS64 P0, [R18+URZ+0x34820], R0 ;  /* 0x03482000120085a7 */ /* 0x000ee4000800007f */
[----:B---3--:R-:W-:Y:S05]  /*16ef0*/  @!P0 BRA `(.L_x_6497) ;  /* 0xfffffffc00f08947 */ /* 0x008fea000383ffff */
[----:B------:R-:W-:Y:S05]  /*16f00*/  BRA `(.L_x_6607) ;  /* 0xffffffb800d07947 */ /* 0x000fea000383ffff */
.L_x_6506:
[----:B-1----:R1:W2:Y:S02]  /*16f10*/  SYNCS.PHASECHK.TRANS64.TRYWAIT P0, [R3+URZ+0x34840], R2 ;  /* 0x03484002030075a7 */ /* 0x0022a4000800017f */
[----:B--2---:R-:W-:Y:S05]  /*16f20*/  @!P0 NANOSLEEP.SYNCS 0x989680 ;  /* 0x009896800000895d */ /* 0x004fea0003900000 */
[----:B------:R-:W2:Y:S02]  /*16f30*/  @!P0 SYNCS.PHASECHK.TRANS64 P0, [R3+URZ+0x34840], R2 ;  /* 0x03484002030085a7 */ /* 0x000ea4000800007f */
[----:B--2---:R-:W-:Y:S05]  /*16f40*/  @!P0 BRA `(.L_x_6506) ;  /* 0xfffffffc00f08947 */ /* 0x004fea000383ffff */
[----:B------:R-:W-:Y:S05]  /*16f50*/  BRA `(.L_x_6608) ;  /* 0xffffffbc00b07947 */ /* 0x000fea000383ffff */
.L_x_6512:
[----:B0-----:R0:W1:Y:S02]  /*16f60*/  SYNCS.PHASECHK.TRANS64.TRYWAIT P0, [R3+URZ+0x60], R2 ;  /* 0x00006002030075a7 */ /* 0x001064000800017f */
[----:B-1----:R-:W-:Y:S05]  /*16f70*/  @!P0 NANOSLEEP.SYNCS 0x989680 ;  /* 0x009896800000895d */ /* 0x002fea0003900000 */
[----:B------:R-:W1:Y:S02]  /*16f80*/  @!P0 SYNCS.PHASECHK.TRANS64 P0, [R3+URZ+0x60], R2 ;  /* 0x00006002030085a7 */ /* 0x000e64000800007f */
[----:B-1----:R-:W-:Y:S05]  /*16f90*/  @!P0 BRA `(.L_x_6512) ;  /* 0xfffffffc00f08947 */ /* 0x002fea000383ffff */
[----:B------:R-:W-:Y:S05]  /*16fa0*/  BRA `(.L_x_6609) ;  /* 0xffffffc000847947 */ /* 0x000fea000383ffff */
.L_x_6521:
[----:B-1----:R1:W2:Y:S02]  /*16fb0*/  SYNCS.PHASECHK.TRANS64.TRYWAIT P0, [R3+URZ+0x34840], R2 ;  /* 0x03484002030075a7 */ /* 0x0022a4000800017f */
[----:B--2---:R-:W-:Y:S05]  /*16fc0*/  @!P0 NANOSLEEP.SYNCS 0x989680 ;  /* 0x009896800000895d */ /* 0x004fea0003900000 */
[----:B------:R-:W2:Y:S02]  /*16fd0*/  @!P0 SYNCS.PHASECHK.TRANS64 P0, [R3+URZ+0x34840], R2 ;  /* 0x03484002030085a7 */ /* 0x000ea4000800007f */
[----:B--2---:R-:W-:Y:S05]  /*16fe0*/  @!P0 BRA `(.L_x_6521) ;  /* 0xfffffffc00f08947 */ /* 0x004fea000383ffff */
[----:B------:R-:W-:Y:S05]  /*16ff0*/  BRA `(.L_x_6610) ;  /* 0xffffffc800187947 */ /* 0x000fea000383ffff */
.L_x_6527:
[----:B0-----:R0:W1:Y:S02]  /*17000*/  SYNCS.PHASECHK.TRANS64.TRYWAIT P0, [R2+URZ+0x60], R3 ;  /* 0x00006003020075a7 */ /* 0x001064000800017f */
[----:B-1----:R-:W-:Y:S05]  /*17010*/  @!P0 NANOSLEEP.SYNCS 0x989680 ;  /* 0x009896800000895d */ /* 0x002fea0003900000 */
[----:B------:R-:W1:Y:S02]  /*17020*/  @!P0 SYNCS.PHASECHK.TRANS64 P0, [R2+URZ+0x60], R3 ;  /* 0x00006003020085a7 */ /* 0x000e64000800007f */
[----:B-1----:R-:W-:Y:S05]  /*17030*/  @!P0 BRA `(.L_x_6527) ;  /* 0xfffffffc00f08947 */ /* 0x002fea000383ffff */
[----:B------:R-:W-:Y:S05]  /*17040*/  BRA `(.L_x_6611) ;  /* 0xffffffc800ec7947 */ /* 0x000fea000383ffff */
.L_x_6536:
[----:B--2---:R2:W3:Y:S02]  /*17050*/  SYNCS.PHASECHK.TRANS64.TRYWAIT P0, [R2+URZ+0x34840], R3 ;  /* 0x03484003020075a7 */ /* 0x0044e4000800017f */
[----:B---3--:R-:W-:Y:S05]  /*17060*/  @!P0 NANOSLEEP.SYNCS 0x989680 ;  /* 0x009896800000895d */ /* 0x008fea0003900000 */
[----:B------:R-:W3:Y:S02]  /*17070*/  @!P0 SYNCS.PHASECHK.TRANS64 P0, [R2+URZ+0x34840], R3 ;  /* 0x03484003020085a7 */ /* 0x000ee4000800007f */
[----:B---3--:R-:W-:Y:S05]  /*17080*/  @!P0 BRA `(.L_x_6536) ;  /* 0xfffffffc00f08947 */ /* 0x008fea000383ffff */
[----:B------:R-:W-:Y:S05]  /*17090*/  BRA `(.L_x_6612) ;  /* 0xffffffd000507947 */ /* 0x000fea000383ffff */
.L_x_6542:
[----:B0-----:R0:W1:Y:S02]  /*170a0*/  SYNCS.PHASECHK.TRANS64.TRYWAIT P0, [R2+URZ+0x60], R5 ;  /* 0x00006005020075a7 */ /* 0x001064000800017f */
[----:B-1----:R-:W-:Y:S05]  /*170b0*/  @!P0 NANOSLEEP.SYNCS 0x989680 ;  /* 0x009896800000895d */ /* 0x002fea0003900000 */
[----:B------:R-:W1:Y:S02]  /*170c0*/  @!P0 SYNCS.PHASECHK.TRANS64 P0, [R2+URZ+0x60], R5 ;  /* 0x00006005020085a7 */ /* 0x000e64000800007f */
[----:B-1----:R-:W-:Y:S05]  /*170d0*/  @!P0 BRA `(.L_x_6542) ;  /* 0xfffffffc00f08947 */ /* 0x002fea000383ffff */
[----:B------:R-:W-:Y:S05]  /*170e0*/  BRA `(.L_x_6613) ;  /* 0xffffffd400247947 */ /* 0x000fea000383ffff */
.L_x_6553:
[----:B--2---:R2:W3:Y:S02]  /*170f0*/  SYNCS.PHASECHK.TRANS64.TRYWAIT P0, [R0+URZ+0x34860], R2 ;  /* 0x03486002000075a7 */ /* 0x0044e4000800017f */
[----:B---3--:R-:W-:Y:S05]  /*17100*/  @!P0 NANOSLEEP.SYNCS 0x989680 ;  /* 0x009896800000895d */ /* 0x008fea0003900000 */
[----:B------:R-:W3:Y:S02]  /*17110*/  @!P0 SYNCS.PHASECHK.TRANS64 P0, [R0+URZ+0x34860], R2 ;  /* 0x03486002000085a7 */ /* 0x000ee4000800007f */
[----:B---3--:R-:W-:Y:S05]  /*17120*/  @!P0 BRA `(.L_x_6553) ;  /* 0xfffffffc00f08947 */ /* 0x008fea000383ffff */
[----:B------:R-:W-:Y:S05]  /*17130*/  BRA `(.L_x_6614) ;  /* 0xffffffd800747947 */ /* 0x000fea000383ffff */
.L_x_6560:
        /* <DEDUP_REMOVED lines=9> */
.L_x_6616:
[----:B------:R-:W-:Y:S05]  /*171d0*/  BSYNC B0 ;  /* 0x0000000000007941 */ /* 0x000fea0003800000 */
.L_x_6615:
        /* <DEDUP_REMOVED lines=9> */
.L_x_6617:
        /* <DEDUP_REMOVED lines=26> */
.L_x_6618:
        /* <DEDUP_REMOVED lines=8> */
.L_x_6619:
        /* <DEDUP_REMOVED lines=8> */
.L_x_6620:
        /* <DEDUP_REMOVED lines=8> */
.L_x_6621:
        /* <DEDUP_REMOVED lines=8> */
.L_x_6622:
        /* <DEDUP_REMOVED lines=9> */
.L_x_6623:
[----:B------:R-:W-:Y:S01]  /*176a0*/  IMAD.MOV.U32 R9, RZ, RZ, R14 ;  /* 0x000000ffff097224 */ /* 0x000fe200078e000e */
[----:B------:R-:W-:Y:S06]  /*176b0*/  BRA `(.L_x_6624) ;  /* 0xffffffd800e87947 */ /* 0x000fec000383ffff */
.L_x_6563:
        /* <DEDUP_REMOVED lines=8> */
.L_x_6626:
[----:B------:R-:W-:Y:S05]  /*17740*/  BSYNC B0 ;  /* 0x0000000000007941 */ /* 0x000fea0003800000 */
.L_x_6625:
        /* <DEDUP_REMOVED lines=10> */
.L_x_6627:
        /* <DEDUP_REMOVED lines=8> */
.L_x_6628:
        /* <DEDUP_REMOVED lines=8> */
.L_x_6629:
        /* <DEDUP_REMOVED lines=8> */
.L_x_6630:
        /* <DEDUP_REMOVED lines=9> */
.L_x_6631:
[----:B------:R-:W-:Y:S01]  /*17a00*/  IMAD.MOV.U32 R9, RZ, RZ, R14 ;  /* 0x000000ffff097224 */ /* 0x000fe200078e000e */
[----:B------:R-:W-:Y:S06]  /*17a10*/  BRA `(.L_x_6632) ;  /* 0xffffffd800c07947 */ /* 0x000fec000383ffff */
.L_x_6565:
[----:B------:R-:W-:Y:S01]  /*17a20*/  BSSY B0, `(.L_x_6633) ;  /* 0x0000006000007945 */ /* 0x000fe20003800000 */
[----:B------:R-:W-:Y:S01]  /*17a30*/  PLOP3.LUT P6, PT, P6, PT, PT, 0x8, 0x0 ;  /* 0x000000000000781c */ /* 0x000fe200037ce170 */
[----:B------:R-:W-:-:S12]  /*17a40*/  IMAD.MOV.U32 R15, RZ, RZ, -0x1 ;  /* 0xffffffffff0f7424 */ /* 0x000fd800078e00ff */
[----:B01----:R-:W-:Y:S05]  /*17a50*/  WARPSYNC.COLLECTIVE R15, `(.L_x_6634) ;  /* 0x000000000f087348 */ /* 0x003fea0003c00000 */
[----:B------:R-:W-:Y:S01]  /*17a60*/  VOTE.ANY R14, PT, P6 ;  /* 0x00000000000e7806 */ /* 0x000fe200030e0100 */
[----:B01----:R-:W-:Y:S06]  /*17a70*/  ENDCOLLECTIVE ;  /* 0x000000000000791b */ /* 0x003fec0003800000 */
.L_x_6634:
[----:B------:R-:W-:Y:S05]  /*17a80*/  BSYNC B0 ;  /* 0x0000000000007941 */ /* 0x000fea0003800000 */
.L_x_6633:
        /* <DEDUP_REMOVED lines=9> */
.L_x_6635:
[----:B------:R-:W-:Y:S02]  /*17b20*/  IMAD.MOV.U32 R13, RZ, RZ, R7 ;  /* 0x000000ffff0d7224 */ /* 0x000fe400078e0007 */
[----:B------:R-:W-:-:S07]  /*17b30*/  IMAD.MOV.U32 R5, RZ, RZ, R14 ;  /* 0x000000ffff057224 */ /* 0x000fce00078e000e */
[----:B------:R-:W-:Y:S05]  /*17b40*/  WARPSYNC.COLLECTIVE R15, `(.L_x_6636) ;  /* 0x000000000f087348 */ /* 0x000fea0003c00000 */
[----:B------:R0:W1:Y:S02]  /*17b50*/  SHFL.IDX P6, R14, R13, R12, R11 ;  /* 0x0000000c0d0e7389 */ /* 0x00006400000c000b */
[----:B01----:R-:W-:Y:S01]  /*17b60*/  ENDCOLLECTIVE ;  /* 0x000000000000791b */ /* 0x003fe20003800000 */
.L_x_6636:
[----:B------:R-:W-:Y:S01]  /*17b70*/  IMAD.MOV.U32 R7, RZ, RZ, R14 ;  /* 0x000000ffff077224 */ /* 0x000fe200078e000e */
[----:B------:R-:W-:Y:S06]  /*17b80*/  BRA `(.L_x_6637) ;  /* 0xffffffd800a07947 */ /* 0x000fec000383ffff */
.L_x_6567:
[----:B------:R-:W-:Y:S01]  /*17b90*/  BSSY B0, `(.L_x_6638) ;  /* 0x0000007000007945 */ /* 0x000fe20003800000 */
[----:B------:R-:W-:Y:S02]  /*17ba0*/  IMAD.MOV.U32 R13, RZ, RZ, R2 ;  /* 0x000000ffff0d7224 */ /* 0x000fe400078e0002 */
[----:B------:R-:W-:Y:S02]  /*17bb0*/  IMAD.MOV.U32 R11, RZ, RZ, 0x1f ;  /* 0x0000001fff0b7424 */ /* 0x000fe400078e00ff */
[----:B------:R-:W-:-:S07]  /*17bc0*/  IMAD.MOV.U32 R15, RZ, RZ, -0x1 ;  /* 0xffffffffff0f7424 */ /* 0x000fce00078e00ff */
[----:B-1234-:R-:W-:Y:S05]  /*17bd0*/  WARPSYNC.COLLECTIVE R15, `(.L_x_6639) ;  /* 0x000000000f087348 */ /* 0x01efea0003c00000 */
[----:B------:R0:W0:Y:S02]  /*17be0*/  SHFL.IDX P6, R14, R13, R12, R11 ;  /* 0x0000000c0d0e7389 */ /* 0x00002400000c000b */
[----:B01234-:R-:W-:Y:S01]  /*17bf0*/  ENDCOLLECTIVE ;  /* 0x000000000000791b */ /* 0x01ffe20003800000 */
.L_x_6639:
[----:B------:R-:W-:Y:S05]  /*17c00*/  BSYNC B0 ;  /* 0x0000000000007941 */ /* 0x000fea0003800000 */
.L_x_6638:
[----:B------:R-:W-:Y:S01]  /*17c10*/  IMAD.MOV.U32 R2, RZ, RZ, R14 ;  /* 0x000000ffff027224 */ /* 0x000fe200078e000e */
[----:B------:R-:W-:Y:S06]  /*17c20*/  BRA `(.L_x_6640) ;  /* 0xffffffd800907947 */ /* 0x000fec000383ffff */
.L_x_6571:
[----:B0-----:R0:W1:Y:S02]  /*17c30*/  SYNCS.PHASECHK.TRANS64.TRYWAIT P0, [R0+URZ+0x34820], R3 ;  /* 0x03482003000075a7 */ /* 0x001064000800017f */
[----:B-1----:R-:W-:Y:S05]  /*17c40*/  @!P0 NANOSLEEP.SYNCS 0x989680 ;  /* 0x009896800000895d */ /* 0x002fea0003900000 */
[----:B------:R-:W1:Y:S02]  /*17c50*/  @!P0 SYNCS.PHASECHK.TRANS64 P0, [R0+URZ+0x34820], R3 ;  /* 0x03482003000085a7 */ /* 0x000e64000800007f */
[----:B-1----:R-:W-:Y:S05]  /*17c60*/  @!P0 BRA `(.L_x_6571) ;  /* 0xfffffffc00f08947 */ /* 0x002fea000383ffff */
[----:B------:R-:W-:Y:S05]  /*17c70*/  BRA `(.L_x_6641) ;  /* 0xffffffe000287947 */ /* 0x000fea000383ffff */
.L_x_6572:
        /* <DEDUP_REMOVED lines=11> */
.L_x_6643:
[----:B------:R-:W-:Y:S05]  /*17d30*/  BSYNC B0 ;  /* 0x0000000000007941 */ /* 0x000fea0003800000 */
.L_x_6642:
[----:B------:R-:W-:Y:S05]  /*17d40*/  BRA `(.L_x_6644) ;  /* 0xffffffe000107947 */ /* 0x000fea000383ffff */
.L_x_6575:
[----:B------:R-:W-:Y:S01]  /*17d50*/  BSSY B1, `(.L_x_6645) ;  /* 0x0000006000017945 */ /* 0x000fe20003800000 */
[----:B------:R-:W-:-:S07]  /*17d60*/  IMAD.MOV.U32 R15, RZ, RZ, -0x1 ;  /* 0xffffffffff0f7424 */ /* 0x000fce00078e00ff */
[----:B01----:R-:W-:Y:S05]  /*17d70*/  WARPSYNC.COLLECTIVE R15, `(.L_x_6646) ;  /* 0x000000000f0c7348 */ /* 0x003fea0003c00000 */
[----:B------:R-:W-:Y:S02]  /*17d80*/  ELECT P6, UR62, PT ;  /* 0x00000000003e782f */ /* 0x000fe400038c0000 */
[----:B------:R-:W-:Y:S01]  /*17d90*/  MOV R14, UR62 ;  /* 0x0000003e000e7c02 */ /* 0x000fe20008000f00 */
[----:B01----:R-:W-:Y:S10]  /*17da0*/  ENDCOLLECTIVE ;  /* 0x000000000000791b */ /* 0x003ff40003800000 */
.L_x_6646:
[----:B------:R-:W-:Y:S05]  /*17db0*/  BSYNC B1 ;  /* 0x0000000000017941 */ /* 0x000fea0003800000 */
.L_x_6645:
[----:B------:R-:W-:Y:S05]  /*17dc0*/  BRA `(.L_x_6647) ;  /* 0xffffffe000087947 */ /* 0x000fea000383ffff */
.L_x_6577:
[----:B0-----:R0:W1:Y:S02]  /*17dd0*/  SYNCS.PHASECHK.TRANS64.TRYWAIT P0, [R6+URZ], R5 ;  /* 0x00000005060075a7 */ /* 0x001064000800017f */
[----:B-1----:R-:W-:Y:S05]  /*17de0*/  @!P0 NANOSLEEP.SYNCS 0x989680 ;  /* 0x009896800000895d */ /* 0x002fea0003900000 */
[----:B------:R-:W1:Y:S02]  /*17df0*/  @!P0 SYNCS.PHASECHK.TRANS64 P0, [R6+URZ], R5 ;  /* 0x00000005060085a7 */ /* 0x000e64000800007f */
[----:B-1----:R-:W-:Y:S05]  /*17e00*/  @!P0 BRA `(.L_x_6577) ;  /* 0xfffffffc00f08947 */ /* 0x002fea000383ffff */
[----:B------:R-:W-:Y:S05]  /*17e10*/  BRA `(.L_x_6648) ;  /* 0xffffffe000487947 */ /* 0x000fea000383ffff */
.L_x_6578:
[----:B-1----:R1:W2:Y:S02]  /*17e20*/  SYNCS.PHASECHK.TRANS64.TRYWAIT P0, [R7+URZ], R2 ;  /* 0x00000002070075a7 */ /* 0x0022a4000800017f */
[----:B--2---:R-:W-:Y:S05]  /*17e30*/  @!P0 NANOSLEEP.SYNCS 0x989680 ;  /* 0x009896800000895d */ /* 0x004fea0003900000 */
[----:B------:R-:W2:Y:S02]  /*17e40*/  @!P0 SYNCS.PHASECHK.TRANS64 P0, [R7+URZ], R2 ;  /* 0x00000002070085a7 */ /* 0x000ea4000800007f */
[----:B--2---:R-:W-:Y:S05]  /*17e50*/  @!P0 BRA `(.L_x_6578) ;  /* 0xfffffffc00f08947 */ /* 0x004fea000383ffff */
[----:B------:R-:W-:Y:S05]  /*17e60*/  BRA `(.L_x_6649) ;  /* 0xffffffe0003c7947 */ /* 0x000fea000383ffff */
.L_x_6580:
[----:B--2---:R2:W3:Y:S02]  /*17e70*/  SYNCS.PHASECHK.TRANS64.TRYWAIT P0, [R4+URZ], R5 ;  /* 0x00000005040075a7 */ /* 0x0044e4000800017f */
[----:B---3--:R-:W-:Y:S05]  /*17e80*/  @!P0 NANOSLEEP.SYNCS 0x989680 ;  /* 0x009896800000895d */ /* 0x008fea0003900000 */
[----:B------:R-:W3:Y:S02]  /*17e90*/  @!P0 SYNCS.PHASECHK.TRANS64 P0, [R4+URZ], R5 ;  /* 0x00000005040085a7 */ /* 0x000ee4000800007f */
[----:B---3--:R-:W-:Y:S05]  /*17ea0*/  @!P0 BRA `(.L_x_6580) ;  /* 0xfffffffc00f08947 */ /* 0x008fea000383ffff */
[----:B------:R-:W-:Y:S05]  /*17eb0*/  BRA `(.L_x_6650) ;  /* 0xffffffe000407947 */ /* 0x000fea000383ffff */
.L_x_6651:
        /* <DEDUP_REMOVED lines=12> */
.L_x_14858:


//--------------------- .text._ZN7cutlass13device_kernelIN5flash11enable_sm90INS1_16FlashAttnFwdSm90INS1_25CollectiveMainloopFwdSm90ILi2EN4cute5tupleIJNS5_1CILi1EEES8_S8_EEENS6_IJNS7_ILi128EEENS7_ILi176EEESA_EEELi128ENS_10bfloat16_tEfNS_4arch4Sm90ELb0ELb0ELb0ELb1ELb0ELb1ELb0ELb1ELb1ELb1ELb1ELb0EEENS1_21CollectiveEpilogueFwdINS6_IJSA_SA_SB_EEES9_SD_SF_Li256ELb1ELb1ELb1ELb0EEENS1_36VarlenDynamicPersistentTileSchedulerILi128ELi176ELi256ELi128ELb1ELb1ELb1ELb0ELb1ELb1EEEEEEEEEvNT_6ParamsE --------------------------
	.section	.text._ZN7cutlass13device_kernelIN5flash11enable_sm90INS1_16FlashAttnFwdSm90INS1_25CollectiveMainloopFwdSm90ILi2EN4cute5tupleIJNS5_1CILi1EEES8_S8_EEENS6_IJNS7_ILi128EEENS7_ILi176EEESA_EEELi128ENS_10bfloat16_tEfNS_4arch4Sm90ELb0ELb0ELb0ELb1ELb0ELb1ELb0ELb1ELb1ELb1ELb1ELb0EEENS1_21CollectiveEpilogueFwdINS6_IJSA_SA_SB_EEES9_SD_SF_Li256ELb1ELb1ELb1ELb0EEENS1_36VarlenDynamicPersistentTileSchedulerILi128ELi176ELi256ELi128ELb1ELb1ELb1ELb0ELb1ELb1EEEEEEEEEvNT_6ParamsE,"ax",@progbits
	.align	128
.text._ZN7cutlass13device_kernelIN5flash11enable_sm90INS1_16FlashAttnFwdSm90INS1_25CollectiveMainloopFwdSm90ILi2EN4cute5tupleIJNS5_1CILi1EEES8_S8_EEENS6_IJNS7_ILi128EEENS7_ILi176EEESA_EEELi128ENS_10bfloat16_tEfNS_4arch4Sm90ELb0ELb0ELb0ELb1ELb0ELb1ELb0ELb1ELb1ELb1ELb1ELb0EEENS1_21CollectiveEpilogueFwdINS6_IJSA_SA_SB_EEES9_SD_SF_Li256ELb1ELb1ELb1ELb0EEENS1_36VarlenDynamicPersistentTileSchedulerILi128ELi176ELi256ELi128ELb1ELb1ELb1ELb0ELb1ELb1EEEEEEEEEvNT_6ParamsE:
        .type           _ZN7cutlass13device_kernelIN5flash11enable_sm90INS1_16FlashAttnFwdSm90INS1_25CollectiveMainloopFwdSm90ILi2EN4cute5tupleIJNS5_1CILi1EEES8_S8_EEENS6_IJNS7_ILi128EEENS7_ILi176EEESA_EEELi128ENS_10bfloat16_tEfNS_4arch4Sm90ELb0ELb0ELb0ELb1ELb0ELb1ELb0ELb1ELb1ELb1ELb1ELb0EEENS1_21CollectiveEpilogueFwdINS6_IJSA_SA_SB_EEES9_SD_SF_Li256ELb1ELb1ELb1ELb0EEENS1_36VarlenDynamicPersistentTileSchedulerILi128ELi176ELi256ELi128ELb1ELb1ELb1ELb0ELb1ELb1EEEEEEEEEvNT_6ParamsE,@function
        .size           _ZN7cutlass13device_kernelIN5flash11enable_sm90INS1_16FlashAttnFwdSm90INS1_25CollectiveMainloopFwdSm90ILi2EN4cute5tupleIJNS5_1CILi1EEES8_S8_EEENS6_IJNS7_ILi128EEENS7_ILi176EEESA_EEELi128ENS_10bfloat16_tEfNS_4arch4Sm90ELb0ELb0ELb0ELb1ELb0ELb1ELb0ELb1ELb1ELb1ELb1ELb0EEENS1_21CollectiveEpilogueFwdINS6_IJSA_SA_SB_EEES9_SD_SF_Li256ELb1ELb1ELb1ELb0EEENS1_36VarlenDynamicPersistentTileSchedulerILi128ELi176ELi256ELi128ELb1ELb1ELb1ELb0ELb1ELb1EEEEEEEEEvNT_6ParamsE,(.L_x_14859 - _ZN7cutlass13device_kernelIN5flash11enable_sm90INS1_16FlashAttnFwdSm90INS1_25CollectiveMainloopFwdSm90ILi2EN4cute5tupleIJNS5_1CILi1EEES8_S8_EEENS6_IJNS7_ILi128EEENS7_ILi176EEESA_EEELi128ENS_10bfloat16_tEfNS_4arch4Sm90ELb0ELb0ELb0ELb1ELb0ELb1ELb0ELb1ELb1ELb1ELb1ELb0EEENS1_21CollectiveEpilogueFwdINS6_IJSA_SA_SB_EEES9_SD_SF_Li256ELb1ELb1ELb1ELb0EEENS1_36VarlenDynamicPersistentTileSchedulerILi128ELi176ELi256ELi128ELb1ELb1ELb1ELb0ELb1ELb1EEEEEEEEEvNT_6ParamsE)
        .other          _ZN7cutlass13device_kernelIN5flash11enable_sm90INS1_16FlashAttnFwdSm90INS1_25CollectiveMainloopFwdSm90ILi2EN4cute5tupleIJNS5_1CILi1EEES8_S8_EEENS6_IJNS7_ILi128EEENS7_ILi176EEESA_EEELi128ENS_10bfloat16_tEfNS_4arch4Sm90ELb0ELb0ELb0ELb1ELb0ELb1ELb0ELb1ELb1ELb1ELb1ELb0EEENS1_21CollectiveEpilogueFwdINS6_IJSA_SA_SB_EEES9_SD_SF_Li256ELb1ELb1ELb1ELb0EEENS1_36VarlenDynamicPersistentTileSchedulerILi128ELi176ELi256ELi128ELb1ELb1ELb1ELb0ELb1ELb1EEEEEEEEEvNT_6ParamsE,@"STO_CUDA_ENTRY STV_DEFAULT"
_ZN7cutlass13device_kernelIN5flash11enable_sm90INS1_16FlashAttnFwdSm90INS1_25CollectiveMainloopFwdSm90ILi2EN4cute5tupleIJNS5_1CILi1EEES8_S8_EEENS6_IJNS7_ILi128EEENS7_ILi176EEESA_EEELi128ENS_10bfloat16_tEfNS_4arch4Sm90ELb0ELb0ELb0ELb1ELb0ELb1ELb0ELb1ELb1ELb1ELb1ELb0EEENS1_21CollectiveEpilogueFwdINS6_IJSA_SA_SB_EEES9_SD_SF_Li256ELb1ELb1ELb1ELb0EEENS1_36VarlenDynamicPersistentTileSchedulerILi128ELi176ELi256ELi128ELb1ELb1ELb1ELb0ELb1ELb1EEEEEEEEEvNT_6ParamsE:
        /* <DEDUP_REMOVED lines=24> */
.L_x_6653:
[----:B------:R-:W-:Y:S05]  /*0180*/  BSYNC B0 ;  /* 0x0000000000007941 */ /* 0x000fea0003800000 */
.L_x_6652:
        /* <DEDUP_REMOVED lines=41> */
.L_x_6654:
        /* <DEDUP_REMOVED lines=22> */
.L_x_6655:
        /* <DEDUP_REMOVED lines=18> */
.L_x_6656:
        /* <DEDUP_REMOVED lines=22> */
.L_x_6657:
        /* <DEDUP_REMOVED lines=22> */
.L_x_6658:
[----:B------:R-:W-:Y:S01]  /*0960*/  PLOP3.LUT P0, PT, PT, PT, UP0, 0x80, 0x0 ;  /* 0x000000000000781c */ /* 0x000fe20003f0f008 */
[----:B------:R-:W-:Y:S01]  /*0970*/  UMOV UR60, 0x1 ;  /* 0x00000001003c7882 */ /* 0x000fe20000000000 */
[----:B------:R-:W-:Y:S01]  /*0980*/  NOP ;  /* 0x0000000000007918 */ /* 0x000fe20000000000 */
[----:B------:R-:W-:Y:S01]  /*0990*/  USEL UR60, UR60, 0x2, !UP0 ;  /* 0x000000023c3c7887 */ /* 0x000fe2000c000000 */
[----:B------:R-:W-:Y:S01]  /*09a0*/  BSSY B9, `(.L_x_6659) ;  /* 0x00027a7000097945 */ /* 0x000fe20003800000 */
[----:B012-4-:R-:W-:Y:S08]  /*09b0*/  BAR.SYNC.DEFER_BLOCKING 0x0 ;  /* 0x0000000000007b1d */ /* 0x017ff00000010000 */
[----:B------:R-:W-:Y:S05]  /*09c0*/  @!P0 BRA `(.L_x_6660) ;  /* 0x000001fc00a88947 */ /* 0x000fea0003800000 */
.L_x_6661:
[----:B------:R-:W-:-:S08]  /*09d0*/  NOP ;  /* 0x0000000000007918 */ /* 0x000fd00000000000 */
[----:B------:R-:W0:Y:S02]  /*09e0*/  USETMAXREG.TRY_ALLOC.CTAPOOL UP0, 0xf0 ;  /* 0x000000f0000079c8 */ /* 0x000e240008000600 */
[----:B0-----:R-:W-:-:S13]  /*09f0*/  PLOP3.LUT P0, PT, PT, PT, UP0, 0x80, 0x0 ;  /* 0x000000000000781c */ /* 0x001fda0003f0f008 */
[----:B------:R-:W-:Y:S05]  /*0a00*/  @!P0 BRA `(.L_x_6661) ;  /* 0xfffffffc00f08947 */ /* 0x000fea000383ffff */
[----:B------:R-:W2:Y:S01]  /*0a10*/  LDL.LU R0, [R1] ;  /* 0x0000000001007983 */ /* 0x000ea20000300800 */
[----:B------:R-:W-:Y:S01]  /*0a20*/  SHF.R.U32.HI R2, RZ, 0x7, R6 ;  /* 0x00000007ff027819 */ /* 0x000fe20000011606 */
[----:B------:R-:W0:Y:S01]  /*0a30*/  S2UR UR5, SR_CgaCtaId ;  /* 0x00000000000579c3 */ /* 0x000e220000008800 */
[----:B------:R-:W-:-:S07]  /*0a40*/  UMOV UR4, 0x400 ;  /* 0x0000040000047882 */ /* 0x000fce0000000000 */
[----:B------:R-:W-:Y:S06]  /*0a50*/  BAR.ARV 0x8, 0x180 ;  /* 0x0206000000007b1d */ /* 0x000fec0000002000 */
[----:B------:R-:W-:-:S13]  /*0a60*/  ISETP.NE.AND P0, PT, R2, 0x1, PT ;  /* 0x000000010200780c */ /* 0x000fda0003f05270 */
[----:B------:R-:W-:Y:S06]  /*0a70*/  @!P0 BAR.ARV 0x9, 0x100 ;  /* 0x0244000000008b1d */ /* 0x000fec0000002000 */
[----:B0-----:R-:W-:Y:S02]  /*0a80*/  ULEA UR4, UR5, UR4, 0x18 ;  /* 0x0000000405047291 */ /* 0x001fe4000f8ec03f */
[----:B------:R-:W-:Y:S04]  /*0a90*/  BAR.SYNC.DEFER_BLOCKING 0x5, 0x180 ;  /* 0x0146000000007b1d */ /* 0x000fe80000010000 */
[----:B------:R-:W-:-:S02]  /*0aa0*/  IMAD.U32 R2, RZ, RZ, UR4 ;  /* 0x00000004ff027e24 */ /* 0x000fc4000f8e00ff */
[----:B------:R-:W-:-:S03]  /*0ab0*/  ULDC UR4, c[0x0][0xc3c] ;  /* 0x00030f0000047ab9 */ /* 0x000fc60000000800 */
[----:B------:R-:W0:Y:S01]  /*0ac0*/  LDS.128 R148, [R2+0x348d0] ;  /* 0x0348d00002947984 */ /* 0x000e220000000c00 */
[----:B------:R-:W-:Y:S06]  /*0ad0*/  BAR.ARV 0x4, 0x180 ;  /* 0x0106000000007b1d */ /* 0x000fec0000002000 */
[----:B--2---:R-:W-:-:S04]  /*0ae0*/  LOP3.LUT R0, R0, 0xffffffdf, RZ, 0xc0, !PT ;  /* 0xffffffdf00007812 */ /* 0x004fc800078ec0ff */
[----:B------:R-:W-:Y:S02]  /*0af0*/  @P0 LOP3.LUT R0, R0, 0x20, RZ, 0xfc, !PT ;  /* 0x0000002000000812 */ /* 0x000fe400078efcff */
[----:B0-----:R-:W-:-:S03]  /*0b00*/  ISETP.GE.AND P0, PT, R151, UR4, PT ;  /* 0x0000000497007c0c */ /* 0x001fc6000bf06270 */
[----:B------:R0:W-:Y:S10]  /*0b10*/  STL [R1], R0 ;  /* 0x0000000001007387 */ /* 0x0001f40000100800 */
[----:B0-----:R-:W-:Y:S05]  /*0b20*/  @P0 BRA `(.L_x_6662) ;  /* 0x0000027800380947 */ /* 0x001fea0003800000 */
[----:B------:R-:W-:Y:S01]  /*0b30*/  VIADD R13, R6, 0xffffff80 ;  /* 0xffffff80060d7836 */ /* 0x000fe20000000000 */
[----:B------:R-:W-:Y:S01]  /*0b40*/  R2UR UR4, R2 ;  /* 0x00000000020472ca */ /* 0x000fe200000e0000 */
[----:B------:R-:W-:Y:S01]  /*0b50*/  ULOP3.LUT UR5, UR60, 0x1, URZ, 0xfc, !UPT ;  /* 0x000000013c057892 */ /* 0x000fe2000f8efc3f */
[----:B------:R-:W-:Y:S01]  /*0b60*/  IMAD.MOV.U32 R23, RZ, RZ, RZ ;  /* 0x000000ffff177224 */ /* 0x000fe200078e00ff */
[----:B------:R-:W-:Y:S02]  /*0b70*/  CS2R R222, SRZ ;  /* 0x0000000000de7805 */ /* 0x000fe4000001ff00 */
[----:B------:R-:W-:Y:S01]  /*0b80*/  SHF.R.S32.HI R0, RZ, 0x1f, R13 ;  /* 0x0000001fff007819 */ /* 0x000fe2000001140d */
[----:B------:R-:W-:-:S03]  /*0b90*/  IMAD.MOV.U32 R229, RZ, RZ, RZ ;  /* 0x000000ffffe57224 */ /* 0x000fc600078e00ff */
[CC--:B------:R-:W-:Y:S02]  /*0ba0*/  LEA.HI R3, R0.reuse, R13.reuse, RZ, 0x7 ;  /* 0x0000000d00037211 */ /* 0x0c0fe400078f38ff */
[CC--:B------:R-:W-:Y:S02]  /*0bb0*/  LEA.HI R5, R0.reuse, R13.reuse, RZ, 0x5 ;  /* 0x0000000d00057211 */ /* 0x0c0fe400078f28ff */
[----:B------:R-:W-:Y:S01]  /*0bc0*/  LOP3.LUT R4, R3, 0xffffff80, RZ, 0xc0, !PT ;  /* 0xffffff8003047812 */ /* 0x000fe200078ec0ff */
[----:B------:R-:W-:Y:S01]  /*0bd0*/  UIADD3 UR4, UR4, 0x16400, URZ ;  /* 0x0001640004047890 */ /* 0x000fe2000fffe03f */
[----:B------:R-:W-:Y:S01]  /*0be0*/  SHF.R.S32.HI R14, RZ, 0x7, R3 ;  /* 0x00000007ff0e7819 */ /* 0x000fe20000011403 */
[----:B------:R-:W-:Y:S01]  /*0bf0*/  IMAD.SHL.U32 R6, R5, 0x20, RZ ;  /* 0x0000002005067824 */ /* 0x000fe200078e00ff */
[CC--:B------:R-:W-:Y:S01]  /*0c00*/  LEA.HI R12, R0.reuse, R13.reuse, RZ, 0x2 ;  /* 0x0000000d000c7211 */ /* 0x0c0fe200078f10ff */
[----:B------:R-:W-:Y:S01]  /*0c10*/  IMAD.IADD R21, R13, 0x1, -R4 ;  /* 0x000000010d157824 */ /* 0x000fe200078e0a04 */
[----:B------:R-:W-:-:S02]  /*0c20*/  LEA.HI R4, R0, R13, RZ, 0x4 ;  /* 0x0000000d00047211 */ /* 0x000fc400078f20ff */
[----:B------:R-:W-:Y:S02]  /*0c30*/  LOP3.LUT R6, R6, 0xfffffc00, RZ, 0xc0, !PT ;  /* 0xfffffc0006067812 */ /* 0x000fe400078ec0ff */
[----:B------:R-:W-:Y:S02]  /*0c40*/  SHF.R.S32.HI R8, RZ, 0x1f, R21 ;  /* 0x0000001fff087819 */ /* 0x000fe40000011415 */
[----:B------:R-:W-:Y:S02]  /*0c50*/  LOP3.LUT R5, R4, 0x3fffff0, RZ, 0xc0, !PT ;  /* 0x03fffff004057812 */ /* 0x000fe400078ec0ff */
[CC--:B------:R-:W-:Y:S02]  /*0c60*/  LEA.HI R9, R8.reuse, R21.reuse, RZ, 0x2 ;  /* 0x0000001508097211 */ /* 0x0c0fe400078f10ff */
[----:B------:R-:W-:Y:S01]  /*0c70*/  LEA.HI R8, R8, R21, RZ, 0x5 ;  /* 0x0000001508087211 */ /* 0x000fe200078f28ff */
[----:B------:R-:W-:Y:S01]  /*0c80*/  IMAD.IADD R5, R13, 0x1, -R5 ;  /* 0x000000010d057824 */ /* 0x000fe200078e0a05 */
[----:B------:R-:W-:-:S02]  /*0c90*/  SHF.R.S32.HI R10, RZ, 0x2, R9 ;  /* 0x00000002ff0a7819 */ /* 0x000fc40000011409 */
[----:B------:R-:W-:Y:S02]  /*0ca0*/  SHF.R.S32.HI R7, RZ, 0x1f, R9 ;  /* 0x0000001fff077819 */ /* 0x000fe40000011409 */
[----:B------:R-:W-:Y:S02]  /*0cb0*/  LEA.HI R3, R3, R14, RZ, 0x1 ;  /* 0x0000000e03037211 */ /* 0x000fe400078f08ff */
[----:B------:R-:W-:Y:S02]  /*0cc0*/  LEA.HI R7, R7, R10, RZ, 0x3 ;  /* 0x0000000a07077211 */ /* 0x000fe400078f18ff */
[----:B------:R-:W-:Y:S02]  /*0cd0*/  SHF.R.S32.HI R8, RZ, 0x5, R8 ;  /* 0x00000005ff087819 */ /* 0x000fe40000011408 */
[----:B------:R-:W-:Y:S01]  /*0ce0*/  LOP3.LUT R11, R7, 0xfffffff8, RZ, 0xc0, !PT ;  /* 0xfffffff8070b7812 */ /* 0x000fe200078ec0ff */
[----:B------:R-:W-:Y:S01]  /*0cf0*/  IMAD R7, R5, 0x40, R6 ;  /* 0x0000004005077824 */ /* 0x000fe200078e0206 */
[----:B------:R-:W-:-:S02]  /*0d00*/  SHF.R.S32.HI R5, RZ, 0x4, R4 ;  /* 0x00000004ff057819 */ /* 0x000fc40000011404 */
[----:B------:R-:W-:Y:S01]  /*0d10*/  LOP3.LUT R3, R3, 0x3fffffe, RZ, 0xc0, !PT ;  /* 0x03fffffe03037812 */ /* 0x000fe200078ec0ff */
[----:B------:R-:W-:Y:S01]  /*0d20*/  IMAD.IADD R11, R10, 0x1, -R11 ;  /* 0x000000010a0b7824 */ /* 0x000fe200078e0a0b */
[----:B------:R-:W-:Y:S02]  /*0d30*/  LEA.HI R4, R4, R5, RZ, 0x1 ;  /* 0x0000000504047211 */ /* 0x000fe400078f08ff */
[----:B------:R-:W-:Y:S01]  /*0d40*/  LOP3.LUT R12, R12, 0xfffffffc, RZ, 0xc0, !PT ;  /* 0xfffffffc0c0c7812 */ /* 0x000fe200078ec0ff */
[----:B------:R-:W-:Y:S01]  /*0d50*/  IMAD R8, R8, 0x10, R11 ;  /* 0x0000001008087824 */ /* 0x000fe200078e020b */
[----:B------:R-:W-:Y:S01]  /*0d60*/  LOP3.LUT R4, R4, 0x1ffffffe, RZ, 0xc0, !PT ;  /* 0x1ffffffe04047812 */ /* 0x000fe200078ec0ff */
[----:B------:R-:W-:Y:S01]  /*0d70*/  IMAD.IADD R3, R14, 0x1, -R3 ;  /* 0x000000010e037824 */ /* 0x000fe200078e0a03 */
[----:B------:R-:W-:Y:S01]  /*0d80*/  LEA.HI R22, R0, R13, RZ, 0x3 ;  /* 0x0000000d00167211 */ /* 0x000fe200078f18ff */
[----:B------:R-:W-:Y:S01]  /*0d90*/  IMAD.IADD R12, R13, 0x1, -R12 ;  /* 0x000000010d0c7824 */ /* 0x000fe200078e0a0c */
[----:B------:R-:W-:Y:S01]  /*0da0*/  LOP3.LUT R9, R9, 0x7ffffffc, RZ, 0xc0, !PT ;  /* 0x7ffffffc09097812 */ /* 0x000fe200078ec0ff */
[----:B------:R-:W-:-:S02]  /*0db0*/  IMAD.IADD R4, R5, 0x1, -R4 ;  /* 0x0000000105047824 */ /* 0x000fc400078e0a04 */
[----:B------:R-:W-:Y:S01]  /*0dc0*/  IMAD R15, R3, 0x40, R8 ;  /* 0x00000040030f7824 */ /* 0x000fe200078e0208 */
[----:B------:R-:W-:Y:S01]  /*0dd0*/  LEA.HI R6, R12, R12, RZ, 0x1 ;  /* 0x0000000c0c067211 */ /* 0x000fe200078f08ff */
[----:B------:R-:W-:Y:S01]  /*0de0*/  IMAD.U32 R3, RZ, RZ, UR5 ;  /* 0x00000005ff037e24 */ /* 0x000fe2000f8e00ff */
[----:B------:R-:W-:Y:S01]  /*0df0*/  LEA.HI R3, R0, R13, RZ, 0x6 ;  /* 0x0000000d00037211 */ /* 0x000fe200078f30ff */
[----:B------:R-:W-:Y:S01]  /*0e00*/  IMAD R4, R4, 0x8, R7 ;  /* 0x0000000804047824 */ /* 0x000fe200078e0207 */
[----:B------:R-:W-:Y:S01]  /*0e10*/  LOP3.LUT R0, R22, 0xfffffff8, RZ, 0xc0, !PT ;  /* 0xfffffff816007812 */ /* 0x000fe200078ec0ff */
[----:B------:R-:W-:Y:S01]  /*0e20*/  IMAD.IADD R9, R21, 0x1, -R9 ;  /* 0x0000000115097824 */ /* 0x000fe200078e0a09 */
[----:B------:R-:W-:Y:S01]  /*0e30*/  SHF.R.S32.HI R22, RZ, 0x3, R22 ;  /* 0x00000003ff167819 */ /* 0x000fe20000011416 */
[----:B------:R-:W-:Y:S01]  /*0e40*/  IMAD.SHL.U32 R3, R3, 0x8, RZ ;  /* 0x0000000803037824 */ /* 0x000fe200078e00ff */
[----:B------:R0:W-:Y:S01]  /*0e50*/  STL [R1+0x90], R4 ;  /* 0x0000900401007387 */ /* 0x0001e20000100800 */
[----:B------:R-:W-:Y:S01]  /*0e60*/  IMAD.IADD R18, R13, 0x1, -R0 ;  /* 0x000000010d127824 */ /* 0x000fe200078e0a00 */
[----:B------:R-:W-:Y:S01]  /*0e70*/  LOP3.LUT R5, R6, 0x1ffffffe, RZ, 0xc0, !PT ;  /* 0x1ffffffe06057812 */ /* 0x000fe200078ec0ff */
[C---:B------:R-:W-:Y:S01]  /*0e80*/  VIADD R29, R22.reuse, 0x20 ;  /* 0x00000020161d7836 */ /* 0x040fe20000000000 */
[----:B------:R-:W-:Y:S01]  /*0e90*/  LOP3.LUT R20, R3, 0xfffffe00, RZ, 0xc0, !PT ;  /* 0xfffffe0003147812 */ /* 0x000fe200078ec0ff */
[----:B------:R-:W-:Y:S01]  /*0ea0*/  VIADD R28, R22, 0x40 ;  /* 0x00000040161c7836 */ /* 0x000fe20000000000 */
[----:B------:R-:W-:Y:S01]  /*0eb0*/  STL [R1+0x88], R15 ;  /* 0x0000880f01007387 */ /* 0x000fe20000100800 */
[----:B------:R-:W-:-:S02]  /*0ec0*/  IMAD.U32 R0, RZ, RZ, UR4 ;  /* 0x00000004ff007e24 */ /* 0x000fc4000f8e00ff */
[C---:B------:R-:W-:Y:S01]  /*0ed0*/  VIADD R27, R22.reuse, 0x60 ;  /* 0x00000060161b7836 */ /* 0x040fe20000000000 */
[----:B------:R-:W-:Y:S01]  /*0ee0*/  STL [R1+0x68], RZ ;  /* 0x000068ff01007387 */ /* 0x000fe20000100800 */
[C---:B0-----:R-:W-:Y:S01]  /*0ef0*/  IMAD.SHL.U32 R4, R22.reuse, 0x40, RZ ;  /* 0x0000004016047824 */ /* 0x041fe200078e00ff */
[----:B------:R-:W-:Y:S01]  /*0f00*/  SHF.R.S32.HI R7, RZ, 0x1f, R28 ;  /* 0x0000001fff077819 */ /* 0x000fe2000001141c */
[C---:B------:R-:W-:Y:S01]  /*0f10*/  VIADD R26, R22.reuse, 0x80 ;  /* 0x00000080161a7836 */ /* 0x040fe20000000000 */
[----:B------:R0:W-:Y:S01]  /*0f20*/  STL [R1+0x78], R0 ;  /* 0x0000780001007387 */ /* 0x0001e20000100800 */
[----:B------:R-:W-:Y:S01]  /*0f30*/  VIADD R25, R22, 0xa0 ;  /* 0x000000a016197836 */ /* 0x000fe20000000000 */
[----:B------:R-:W-:Y:S01]  /*0f40*/  LOP3.LUT R3, R4, 0x1c0, RZ, 0xc0, !PT ;  /* 0x000001c004037812 */ /* 0x000fe200078ec0ff */
[----:B------:R-:W-:Y:S01]  /*0f50*/  IMAD.SHL.U32 R16, R18, 0x8, RZ ;  /* 0x0000000812107824 */ /* 0x000fe200078e00ff */
[----:B------:R-:W-:Y:S01]  /*0f60*/  SHF.R.S32.HI R4, RZ, 0x1f, R29 ;  /* 0x0000001fff047819 */ /* 0x000fe2000001141d */
[----:B------:R-:W-:Y:S01]  /*0f70*/  IMAD.IADD R5, R12, 0x1, -R5 ;  /* 0x000000010c057824 */ /* 0x000fe200078e0a05 */
[----:B------:R-:W-:Y:S01]  /*0f80*/  SHF.R.S32.HI R10, RZ, 0x1f, R27 ;  /* 0x0000001fff0a7819 */ /* 0x000fe2000001141b */
[----:B------:R-:W-:Y:S01]  /*0f90*/  IMAD.SHL.U32 R6, R28, 0x40, RZ ;  /* 0x000000401c067824 */ /* 0x000fe200078e00ff */
[----:B------:R-:W-:Y:S01]  /*0fa0*/  SHF.R.S32.HI R12, RZ, 0x1f, R26 ;  /* 0x0000001fff0c7819 */ /* 0x000fe2000001141a */
[----:B------:R-:W-:Y:S01]  /*0fb0*/  IMAD.SHL.U32 R8, R27, 0x40, RZ ;  /* 0x000000401b087824 */ /* 0x000fe200078e00ff */
[----:B0-----:R-:W-:Y:S01]  /*0fc0*/  SHF.R.S32.HI R0, RZ, 0x1f, R22 ;  /* 0x0000001fff007819 */ /* 0x001fe20000011416 */
[----:B------:R-:W-:Y:S01]  /*0fd0*/  IMAD.SHL.U32 R0, R29, 0x40, RZ ;  /* 0x000000401d007824 */ /* 0x000fe200078e00ff */
[----:B------:R-:W-:Y:S01]  /*0fe0*/  LEA.HI R4, R4, R29, RZ, 0x3 ;  /* 0x0000001d04047211 */ /* 0x000fe200078f18ff */
[----:B------:R-:W-:Y:S01]  /*0ff0*/  IMAD.SHL.U32 R11, R26, 0x40, RZ ;  /* 0x000000401a0b7824 */ /* 0x000fe200078e00ff */
[----:B------:R-:W-:Y:S01]  /*1000*/  SHF.R.S32.HI R14, RZ, 0x1f, R25 ;  /* 0x0000001fff0e7819 */ /* 0x000fe20000011419 */
[----:B------:R-:W-:Y:S01]  /*1010*/  IMAD.SHL.U32 R13, R25, 0x40, RZ ;  /* 0x00000040190d7824 */ /* 0x000fe200078e00ff */
[----:B------:R-:W-:Y:S01]  /*1020*/  SHF.R.U32.HI R24, RZ, 0x3, R3 ;  /* 0x00000003ff187819 */ /* 0x000fe20000011603 */
[----:B------:R-:W-:Y:S01]  /*1030*/  IMAD.SHL.U32 R4, R4, 0x40, RZ ;  /* 0x0000004004047824 */ /* 0x000fe200078e00ff */
[----:B------:R-:W-:Y:S01]  /*1040*/  LEA.HI R7, R7, R28, RZ, 0x3 ;  /* 0x0000001c07077211 */ /* 0x000fe200078f18ff */
[----:B------:R-:W-:Y:S01]  /*1050*/  IMAD.SHL.U32 R18, R18, 0x4, RZ ;  /* 0x0000000412127824 */ /* 0x000fe200078e00ff */
[----:B------:R-:W-:Y:S01]  /*1060*/  LOP3.LUT R3, R3, 0x38, R16, 0xf8, !PT ;  /* 0x0000003803037812 */ /* 0x000fe200078ef810 */
[----:B------:R-:W-:Y:S01]  /*1070*/  VIADD R221, R16, 0x40 ;  /* 0x0000004010dd7836 */ /* 0x000fe20000000000 */
[----:B------:R-:W-:Y:S01]  /*1080*/  LEA.HI R10, R10, R27, RZ, 0x3 ;  /* 0x0000001b0a0a7211 */ /* 0x000fe200078f18ff */
[----:B------:R-:W-:Y:S01]  /*1090*/  IMAD.SHL.U32 R7, R7, 0x40, RZ ;  /* 0x0000004007077824 */ /* 0x000fe200078e00ff */
[----:B------:R-:W-:Y:S01]  /*10a0*/  LEA.HI R12, R12, R26, RZ, 0x3 ;  /* 0x0000001a0c0c7211 */ /* 0x000fe200078f18ff */
[----:B------:R-:W-:Y:S01]  /*10b0*/  VIADD R220, R18, 0x20 ;  /* 0x0000002012dc7836 */ /* 0x000fe20000000000 */
[----:B------:R-:W-:Y:S01]  /*10c0*/  LEA.HI R14, R14, R25, RZ, 0x3 ;  /* 0x000000190e0e7211 */ /* 0x000fe200078f18ff */
[----:B------:R-:W-:Y:S01]  /*10d0*/  IMAD.SHL.U32 R10, R10, 0x40, RZ ;  /* 0x000000400a0a7824 */ /* 0x000fe200078e00ff */
[----:B------:R-:W-:Y:S01]  /*10e0*/  LOP3.LUT R0, R0, 0x1c0, RZ, 0xc0, !PT ;  /* 0x000001c000007812 */ /* 0x000fe200078ec0ff */
[----:B------:R-:W-:Y:S01]  /*10f0*/  IMAD.SHL.U32 R12, R12, 0x40, RZ ;  /* 0x000000400c0c7824 */ /* 0x000fe200078e00ff */
[----:B------:R-:W-:Y:S01]  /*1100*/  LOP3.LUT R3, R20, R3, R24, 0xf6, !PT ;  /* 0x0000000314037212 */ /* 0x000fe200078ef618 */
[----:B------:R-:W-:Y:S01]  /*1110*/  IMAD.SHL.U32 R14, R14, 0x40, RZ ;  /* 0x000000400e0e7824 */ /* 0x000fe200078e00ff */
[----:B------:R-:W-:-:S02]  /*1120*/  LOP3.LUT R6, R6, 0x1c0, RZ, 0xc0, !PT ;  /* 0x000001c006067812 */ /* 0x000fc400078ec0ff */
[----:B------:R-:W-:Y:S01]  /*1130*/  LOP3.LUT R8, R8, 0x1c0, RZ, 0xc0, !PT ;  /* 0x000001c008087812 */ /* 0x000fe200078ec0ff */
[----:B------:R0:W-:Y:S01]  /*1140*/  STL [R1+0x38], R3 ;  /* 0x0000380301007387 */ /* 0x0001e20000100800 */
[----:B------:R-:W-:Y:S02]  /*1150*/  SHF.R.U32.HI R20, RZ, 0x3, R0 ;  /* 0x00000003ff147819 */ /* 0x000fe40000011600 */
[----:B------:R-:W-:Y:S02]  /*1160*/  LOP3.LUT R25, R11, 0x1c0, RZ, 0xc0, !PT ;  /* 0x000001c00b197812 */ /* 0x000fe400078ec0ff */
[----:B------:R-:W-:Y:S02]  /*1170*/  LOP3.LUT R0, R0, 0x38, R16, 0xf8, !PT ;  /* 0x0000003800007812 */ /* 0x000fe400078ef810 */
[----:B------:R-:W-:Y:S02]  /*1180*/  LOP3.LUT R4, R4, 0xfffffe00, RZ, 0xc0, !PT ;  /* 0xfffffe0004047812 */ /* 0x000fe400078ec0ff */
[----:B------:R-:W-:-:S02]  /*1190*/  LOP3.LUT R11, R13, 0x1c0, RZ, 0xc0, !PT ;  /* 0x000001c00d0b7812 */ /* 0x000fc400078ec0ff */
[----:B------:R-:W-:Y:S01]  /*11a0*/  LOP3.LUT R7, R7, 0xfffffe00, RZ, 0xc0, !PT ;  /* 0xfffffe0007077812 */ /* 0x000fe200078ec0ff */
[----:B------:R-:W-:Y:S01]  /*11b0*/  STL [R1+0x44], R4 ;  /* 0x0000440401007387 */ /* 0x000fe20000100800 */
[----:B------:R-:W-:Y:S02]  /*11c0*/  SHF.R.U32.HI R13, RZ, 0x3, R6 ;  /* 0x00000003ff0d7819 */ /* 0x000fe40000011606 */
[----:B0-----:R-:W-:Y:S01]  /*11d0*/  LOP3.LUT R3, R6, 0x38, R16, 0xf8, !PT ;  /* 0x0000003806037812 */ /* 0x001fe200078ef810 */
[----:B------:R0:W-:Y:S01]  /*11e0*/  STL [R1+0x40], R7 ;  /* 0x0000400701007387 */ /* 0x0001e20000100800 */
[----:B------:R-:W-:Y:S02]  /*11f0*/  SHF.R.U32.HI R11, RZ, 0x3, R8 ;  /* 0x00000003ff0b7819 */ /* 0x000fe40000011608 */
[----:B------:R-:W-:Y:S02]  /*1200*/  LOP3.LUT R6, R8, 0x38, R16, 0xf8, !PT ;  /* 0x0000003808067812 */ /* 0x000fe400078ef810 */
[----:B------:R-:W-:-:S02]  /*1210*/  LOP3.LUT R8, R10, 0xfffffe00, RZ, 0xc0, !PT ;  /* 0xfffffe000a087812 */ /* 0x000fc400078ec0ff */
[----:B------:R-:W-:Y:S02]  /*1220*/  LOP3.LUT R12, R12, 0xfffffe00, RZ, 0xc0, !PT ;  /* 0xfffffe000c0c7812 */ /* 0x000fe400078ec0ff */
[----:B------:R-:W-:Y:S02]  /*1230*/  LOP3.LUT R0, R4, R0, R20, 0xf6, !PT ;  /* 0x0000000004007212 */ /* 0x000fe400078ef614 */
[----:B------:R-:W-:Y:S01]  /*1240*/  LOP3.LUT R10, R14, 0xfffffe00, RZ, 0xc0, !PT ;  /* 0xfffffe000e0a7812 */ /* 0x000fe200078ec0ff */
[----:B------:R-:W-:Y:S01]  /*1250*/  STL [R1+0x54], R12 ;  /* 0x0000540c01007387 */ /* 0x000fe20000100800 */
[----:B------:R-:W-:Y:S01]  /*1260*/  LOP3.LUT R3, R7, R3, R13, 0xf6, !PT ;  /* 0x0000000307037212 */ /* 0x000fe200078ef60d */
[----:B0-----:R-:W-:Y:S01]  /*1270*/  IMAD.SHL.U32 R7, R9, 0x2, RZ ;  /* 0x0000000209077824 */ /* 0x001fe200078e00ff */
[----:B------:R-:W-:Y:S01]  /*1280*/  LEA R0, R0, UR4, 0x1 ;  /* 0x0000000400007c11 */ /* 0x000fe2000f8e08ff */
[----:B------:R-:W-:Y:S01]  /*1290*/  STL [R1+0x50], R10 ;  /* 0x0000500a01007387 */ /* 0x000fe20000100800 */
[----:B------:R-:W-:-:S02]  /*12a0*/  LOP3.LUT R6, R8, R6, R11, 0xf6, !PT ;  /* 0x0000000608067212 */ /* 0x000fc400078ef60b */
[----:B------:R-:W-:Y:S01]  /*12b0*/  LEA R4, R3, UR4, 0x1 ;  /* 0x0000000403047c11 */ /* 0x000fe2000f8e08ff */
[----:B------:R-:W-:Y:S01]  /*12c0*/  STL [R1+0x3c], R8 ;  /* 0x00003c0801007387 */ /* 0x000fe20000100800 */
[----:B------:R-:W-:Y:S02]  /*12d0*/  LEA R3, R6, UR4, 0x1 ;  /* 0x0000000406037c11 */ /* 0x000fe4000f8e08ff */
[----:B------:R-:W-:Y:S01]  /*12e0*/  SHF.R.S32.HI R17, RZ, 0x1f, R16 ;  /* 0x0000001fff117819 */ /* 0x000fe20000011410 */
[----:B------:R-:W-:Y:S04]  /*12f0*/  STL [R1+0x34], R7 ;  /* 0x0000340701007387 */ /* 0x000fe80000100800 */
[----:B------:R0:W-:Y:S04]  /*1300*/  STL [R1+0x84], R0 ;  /* 0x0000840001007387 */ /* 0x0001e80000100800 */
[----:B------:R1:W-:Y:S01]  /*1310*/  STL [R1+0x80], R4 ;  /* 0x0000800401007387 */ /* 0x0003e20000100800 */
[----:B0-----:R-:W-:-:S05]  /*1320*/  IMAD R0, R5, 0x8, R15 ;  /* 0x0000000805007824 */ /* 0x001fca00078e020f */
[----:B------:R1:W-:Y:S04]  /*1330*/  STL [R1+0x8c], R0 ;  /* 0x00008c0001007387 */ /* 0x0003e80000100800 */
[----:B------:R1:W-:Y:S02]  /*1340*/  STL [R1+0x7c], R3 ;  /* 0x00007c0301007387 */ /* 0x0003e40000100800 */
.L_x_6893:
[----:B0123--:R-:W0:Y:S01]  /*1350*/  LDC.64 R4, c[0x0][0xc88] ;  /* 0x00032200ff047b82 */ /* 0x00fe220000000a00 */
[----:B------:R-:W-:Y:S01]  /*1360*/  ULDC.64 UR4, c[0x0][0x208] ;  /* 0x0000820000047ab9 */ /* 0x000fe20000000a00 */
[----:B0-----:R-:W-:-:S05]  /*1370*/  IMAD.WIDE R4, R151, 0x4, R4 ;  /* 0x0000000497047825 */ /* 0x001fca00078e0204 */
[----:B------:R-:W2:Y:S01]  /*1380*/  LDG.E R31, desc[UR4][R4.64] ;  /* 0x00000004041f7981 */ /* 0x000ea2000c1e1900 */
[----:B------:R-:W-:Y:S05]  /*1390*/  YIELD ;  /* 0x0000000000007946 */ /* 0x000fea0003800000 */
[----:B------:R-:W-:Y:S01]  /*13a0*/  ULDC.64 UR4, c[0x0][0xa28] ;  /* 0x00028a0000047ab9 */ /* 0x000fe20000000a00 */
[----:B------:R-:W-:Y:S01]  /*13b0*/  ULDC.64 UR8, c[0x0][0xa18] ;  /* 0x0002860000087ab9 */ /* 0x000fe20000000a00 */
[----:B------:R-:W-:Y:S01]  /*13c0*/  ISETP.NE.U32.AND P1, PT, RZ, UR4, PT ;  /* 0x00000004ff007c0c */ /* 0x000fe2000bf25070 */
[----:B------:R-:W-:Y:S01]  /*13d0*/  ULDC.64 UR6, c[0x0][0xa08] ;  /* 0x0002820000067ab9 */ /* 0x000fe20000000a00 */
[----:B------:R-:W-:Y:S01]  /*13e0*/  IMAD.MOV.U32 R11, RZ, RZ, RZ ;  /* 0x000000ffff0b7224 */ /* 0x000fe200078e00ff */
[----:B------:R-:W-:Y:S01]  /*13f0*/  ISETP.NE.U32.AND P0, PT, RZ, UR6, PT ;  /* 0x00000006ff007c0c */ /* 0x000fe2000bf05070 */
[----:B------:R-:W-:Y:S01]  /*1400*/  ULDC.64 UR10, c[0x0][0x208] ;  /* 0x00008200000a7ab9 */ /* 0x000fe20000000a00 */
[----:B------:R-:W-:Y:S01]  /*1410*/  ISETP.NE.AND.EX P1, PT, RZ, UR5, PT, P1 ;  /* 0x00000005ff007c0c */ /* 0x000fe2000bf25310 */
[----:B------:R-:W-:Y:S01]  /*1420*/  IMAD.MOV.U32 R27, RZ, RZ, RZ ;  /* 0x000000ffff1b7224 */ /* 0x000fe200078e00ff */
[----:B------:R-:W-:-:S02]  /*1430*/  ISETP.NE.AND.EX P0, PT, RZ, UR7, PT, P0 ;  /* 0x00000007ff007c0c */ /* 0x000fc4000bf05300 */
[----:B--2---:R-:W-:Y:S01]  /*1440*/  SHF.R.S32.HI R0, RZ, 0x1f, R31 ;  /* 0x0000001fff007819 */ /* 0x004fe2000001141f */
[----:B------:R-:W-:-:S08]  /*1450*/  IMAD.SHL.U32 R32, R31, 0x4, RZ ;  /* 0x000000041f207824 */ /* 0x000fd000078e00ff */
[C---:B------:R-:W-:Y:S01]  /*1460*/  @P1 LEA R6, P2, R31.reuse, UR4, 0x2 ;  /* 0x000000041f061c11 */ /* 0x040fe2000f8410ff */
[----:B------:R0:W-:Y:S01]  /*1470*/  STL [R1+0x5c], R31 ;  /* 0x00005c1f01007387 */ /* 0x0001e20000100800 */
[C-C-:B------:R-:W-:Y:S02]  /*1480*/  SHF.L.U64.HI R28, R31.reuse, 0x2, R0.reuse ;  /* 0x000000021f1c7819 */ /* 0x140fe40000010200 */
[----:B------:R-:W-:Y:S01]  /*1490*/  @P1 LEA.HI.X R7, R31, UR5, R0, 0x2, P2 ;  /* 0x000000051f071c11 */ /* 0x000fe200090f1400 */
[----:B------:R-:W-:Y:S01]  /*14a0*/  ULDC UR4, c[0x0][0x288] ;  /* 0x0000a20000047ab9 */ /* 0x000fe20000000800 */
[----:B------:R-:W-:Y:S01]  /*14b0*/  ISETP.NE.U32.AND P2, PT, RZ, UR8, PT ;  /* 0x00000008ff007c0c */ /* 0x000fe2000bf45070 */
[----:B------:R-:W-:Y:S01]  /*14c0*/  IMAD.U32 R161, RZ, RZ, UR4 ;  /* 0x00000004ffa17e24 */ /* 0x000fe2000f8e00ff */
[----:B------:R-:W-:Y:S01]  /*14d0*/  ULDC.64 UR4, c[0x0][0x418] ;  /* 0x0001060000047ab9 */ /* 0x000fe20000000a00 */
[----:B------:R0:W-:Y:S01]  /*14e0*/  STL [R1+0x70], R0 ;  /* 0x0000700001007387 */ /* 0x0001e20000100800 */
[----:B------:R-:W-:Y:S01]  /*14f0*/  ISETP.NE.AND.EX P2, PT, RZ, UR9, PT, P2 ;  /* 0x00000009ff007c0c */ /* 0x000fe2000bf45320 */
[----:B------:R-:W-:Y:S01]  /*1500*/  UISETP.NE.U32.AND UP0, UPT, UR4, URZ, UPT ;  /* 0x0000003f0400728c */ /* 0x000fe2000bf05070 */
[----:B----4-:R-:W-:Y:S01]  /*1510*/  IADD3 R8, P3, R32, UR6, RZ ;  /* 0x0000000620087c10 */ /* 0x010fe2000ff7e0ff */
[----:B------:R0:W-:Y:S01]  /*1520*/  STL [R1+0x64], R32 ;  /* 0x0000642001007387 */ /* 0x0001e20000100800 */
[----:B------:R-:W-:Y:S01]  /*1530*/  ULDC UR4, c[0x0][0x424] ;  /* 0x0001090000047ab9 */ /* 0x000fe20000000800 */
[----:B------:R-:W-:Y:S01]  /*1540*/  UISETP.NE.AND.EX UP0, UPT, UR5, URZ, UPT, UP0 ;  /* 0x0000003f0500728c */ /* 0x000fe2000bf05300 */
[----:B------:R-:W-:Y:S01]  /*1550*/  IADD3.X R9, R28, UR7, RZ, P3, !PT ;  /* 0x000000071c097c10 */ /* 0x000fe20009ffe4ff */
[----:B------:R0:W5:Y:S01]  /*1560*/  @P1 LDG.E R11, desc[UR10][R6.64] ;  /* 0x0000000a060b1981 */ /* 0x000162000c1e1900 */
[----:B------:R-:W-:Y:S01]  /*1570*/  ULDC UR5, c[0x0][0x2f0] ;  /* 0x0000bc0000057ab9 */ /* 0x000fe20000000800 */
[----:B------:R-:W-:-:S02]  /*1580*/  USEL UR4, UR4, 0x1, UP0 ;  /* 0x0000000104047887 */ /* 0x000fc40008000000 */
[----:B------:R0:W5:Y:S02]  /*1590*/  @P0 LDG.E R27, desc[UR10][R8.64] ;  /* 0x0000000a081b0981 */ /* 0x000164000c1e1900 */
[----:B------:R-:W-:Y:S01]  /*15a0*/  @P2 IADD3 R4, P1, R32, UR8, RZ ;  /* 0x0000000820042c10 */ /* 0x000fe2000ff3e0ff */
[----:B------:R-:W-:-:S03]  /*15b0*/  UIMAD UR4, UR4, UR5, URZ ;  /* 0x00000005040472a4 */ /* 0x000fc6000f8e023f */
[----:B------:R-:W-:Y:S01]  /*15c0*/  @P2 IADD3.X R5, R28, UR9, RZ, P1, !PT ;  /* 0x000000091c052c10 */ /* 0x000fe20008ffe4ff */
[----:B------:R-:W-:Y:S02]  /*15d0*/  ULDC UR5, c[0x0][0x348] ;  /* 0x0000d20000057ab9 */ /* 0x000fe40000000800 */
[----:B------:R-:W-:Y:S02]  /*15e0*/  IMAD.U32 R25, RZ, RZ, UR5 ;  /* 0x00000005ff197e24 */ /* 0x000fe4000f8e00ff */
[----:B------:R0:W5:Y:S01]  /*15f0*/  @P2 LDG.E R161, desc[UR10][R4.64] ;  /* 0x0000000a04a12981 */ /* 0x000162000c1e1900 */
[----:B------:R-:W-:Y:S01]  /*1600*/  IMAD.U32 R26, RZ, RZ, UR4 ;  /* 0x00000004ff1a7e24 */ /* 0x000fe2000f8e00ff */
[----:B------:R-:W-:Y:S06]  /*1610*/  @P2 BRA `(.L_x_6663) ;  /* 0x0000000000282947 */ /* 0x000fec0003800000 */
[----:B------:R-:W-:Y:S02]  /*1620*/  ULDC.64 UR4, c[0x0][0xa00] ;  /* 0x0002800000047ab9 */ /* 0x000fe40000000a00 */
[----:B------:R-:W-:-:S04]  /*1630*/  ISETP.NE.U32.AND P1, PT, RZ, UR4, PT ;  /* 0x00000004ff007c0c */ /* 0x000fc8000bf25070 */
[----:B------:R-:W-:-:S13]  /*1640*/  ISETP.NE.AND.EX P1, PT, RZ, UR5, PT, P1 ;  /* 0x00000005ff007c0c */ /* 0x000fda000bf25310 */
[----:B------:R-:W-:Y:S05]  /*1650*/  @!P1 BRA `(.L_x_6663) ;  /* 0x0000000000189947 */ /* 0x000fea0003800000 */
[----:B0-----:R-:W0:Y:S01]  /*1660*/  LDC.64 R4, c[0x0][0xa00] ;  /* 0x00028000ff047b82 */ /* 0x001e220000000a00 */
[----:B------:R-:W-:Y:S01]  /*1670*/  ULDC.64 UR4, c[0x0][0x208] ;  /* 0x0000820000047ab9 */ /* 0x000fe20000000a00 */
[----:B0-----:R-:W-:-:S05]  /*1680*/  IMAD.WIDE R4, R31, 0x4, R4 ;  /* 0x000000041f047825 */ /* 0x001fca00078e0204 */
[----:B-----5:R-:W2:Y:S04]  /*1690*/  LDG.E R161, desc[UR4][R4.64] ;  /* 0x0000000404a17981 */ /* 0x020ea8000c1e1900 */
[----:B------:R-:W2:Y:S02]  /*16a0*/  LDG.E R0, desc[UR4][R4.64+0x4] ;  /* 0x0000040404007981 */ /* 0x000ea4000c1e1900 */
[----:B--2---:R-:W-:-:S07]  /*16b0*/  IMAD.IADD R161, R0, 0x1, -R161 ;  /* 0x0000000100a17824 */ /* 0x004fce00078e0aa1 */
.L_x_6663:
[C---:B------:R-:W-:Y:S01]  /*16c0*/  LOP3.LUT R30, R150.reuse, 0xffff, RZ, 0xc0, !PT ;  /* 0x0000ffff961e7812 */ /* 0x040fe200078ec0ff */
[----:B------:R-:W-:Y:S01]  /*16d0*/  ULDC.64 UR4, c[0x0][0xa20] ;  /* 0x0002880000047ab9 */ /* 0x000fe20000000a00 */
[----:B------:R1:W-:Y:S01]  /*16e0*/  STL [R1+0x6c], R149 ;  /* 0x00006c9501007387 */ /* 0x0003e20000100800 */
[----:B------:R-:W-:Y:S02]  /*16f0*/  ISETP.NE.U32.AND P1, PT, RZ, UR4, PT ;  /* 0x00000004ff007c0c */ /* 0x000fe4000bf25070 */
[C---:B------:R-:W-:Y:S01]  /*1700*/  LOP3.LUT R3, R150.reuse, 0xff000000, RZ, 0xc0, !PT ;  /* 0xff00000096037812 */ /* 0x040fe200078ec0ff */
[----:B------:R1:W-:Y:S01]  /*1710*/  STL [R1+0x58], R30 ;  /* 0x0000581e01007387 */ /* 0x0003e20000100800 */
[----:B------:R-:W-:Y:S02]  /*1720*/  ISETP.NE.AND.EX P1, PT, RZ, UR5, PT, P1 ;  /* 0x00000005ff007c0c */ /* 0x000fe4000bf25310 */
[----:B0-----:R-:W-:Y:S02]  /*1730*/  LOP3.LUT R0, R150, 0xff0000, RZ, 0xc0, !PT ;  /* 0x00ff000096007812 */ /* 0x001fe400078ec0ff */
[----:B------:R-:W-:-:S04]  /*1740*/  SHF.R.U32.HI R3, RZ, 0x8, R3 ;  /* 0x00000008ff037819 */ /* 0x000fc80000011603 */
[----:B------:R-:W-:-:S05]  /*1750*/  LEA.HI R10, R0, R3, RZ, 0x10 ;  /* 0x00000003000a7211 */ /* 0x000fca00078f80ff */
[----:B-1----:R-:W-:Y:S05]  /*1760*/  @!P1 BRA `(.L_x_6664) ;  /* 0x0000000000149947 */ /* 0x002fea0003800000 */
[----:B------:R-:W-:Y:S01]  /*1770*/  IADD3 R4, P0, R32, UR4, RZ ;  /* 0x0000000420047c10 */ /* 0x000fe2000ff1e0ff */
[----:B------:R-:W-:-:S03]  /*1780*/  ULDC.64 UR6, c[0x0][0x208] ;  /* 0x0000820000067ab9 */ /* 0x000fc60000000a00 */
[----:B------:R-:W-:-:S05]  /*1790*/  IADD3.X R5, R28, UR5, RZ, P0, !PT ;  /* 0x000000051c057c10 */ /* 0x000fca00087fe4ff */
[----:B------:R0:W5:Y:S01]  /*17a0*/  LDG.E R26, desc[UR6][R4.64] ;  /* 0x00000006041a7981 */ /* 0x000162000c1e1900 */
[----:B------:R-:W-:Y:S05]  /*17b0*/  BRA `(.L_x_6665) ;  /* 0x0000000000147947 */ /* 0x000fea0003800000 */
.L_x_6664:
[----:B------:R-:W-:Y:S05]  /*17c0*/  @!P0 BRA `(.L_x_6665) ;  /* 0x0000000000108947 */ /* 0x000fea0003800000 */
[----:B------:R-:W-:Y:S02]  /*17d0*/  ULDC.64 UR4, c[0x0][0x208] ;  /* 0x0000820000047ab9 */ /* 0x000fe40000000a00 */
[----:B------:R-:W2:Y:S04]  /*17e0*/  LDG.E R3, desc[UR4][R8.64] ;  /* 0x0000000408037981 */ /* 0x000ea8000c1e1900 */
[----:B------:R-:W2:Y:S02]  /*17f0*/  LDG.E R26, desc[UR4][R8.64+0x4] ;  /* 0x00000404081a7981 */ /* 0x000ea4000c1e1900 */
[----:B--2---:R-:W-:-:S07]  /*1800*/  IMAD.IADD R26, R26, 0x1, -R3 ;  /* 0x000000011a1a7824 */ /* 0x004fce00078e0a03 */
.L_x_6665:
[----:B------:R-:W-:Y:S01]  /*1810*/  ULDC.64 UR4, c[0x0][0xa10] ;  /* 0x0002840000047ab9 */ /* 0x000fe20000000a00 */
[----:B------:R-:W2:Y:S01]  /*1820*/  LDL.LU R29, [R1] ;  /* 0x00000000011d7983 */ /* 0x000ea20000300800 */
        /* <DEDUP_REMOVED lines=8> */
[----:B------:R-:W3:Y:S01]  /*18b0*/  @P0 LDG.E R3, desc[UR6][R4.64+0x4] ;  /* 0x0000040604030981 */ /* 0x000ee2000c1e1900 */
[----:B------:R-:W-:Y:S01]  /*18c0*/  ISETP.NE.U32.AND P1, PT, RZ, UR4, PT ;  /* 0x00000004ff007c0c */ /* 0x000fe2000bf25070 */
[----:B------:R-:W-:Y:S01]  /*18d0*/  IMAD.MOV.U32 R147, RZ, RZ, R26 ;  /* 0x000000ffff937224 */ /* 0x000fe200078e001a */
[----:B------:R-:W-:Y:S02]  /*18e0*/  LOP3.LUT R13, R10, 0xff, RZ, 0xc0, !PT ;  /* 0x000000ff0a0d7812 */ /* 0x000fe400078ec0ff */
[----:B------:R-:W-:Y:S02]  /*18f0*/  ISETP.NE.AND.EX P1, PT, RZ, UR5, PT, P1 ;  /* 0x00000005ff007c0c */ /* 0x000fe4000bf25310 */
[----:B------:R-:W-:Y:S01]  /*1900*/  SHF.R.U32.HI R8, RZ, 0x10, R10 ;  /* 0x00000010ff087819 */ /* 0x000fe2000001160a */
[----:B------:R0:W-:Y:S01]  /*1910*/  STL [R1+0x74], R13 ;  /* 0x0000740d01007387 */ /* 0x0001e20000100800 */
[----:B------:R-:W-:Y:S09]  /*1920*/  BSSY B0, `(.L_x_6666) ;  /* 0x000002e000007945 */ /* 0x000ff20003800000 */
[----:B------:R-:W-:-:S04]  /*1930*/  @P1 IADD3 R6, P2, R32, UR4, RZ ;  /* 0x0000000420061c10 */ /* 0x000fc8000ff5e0ff */
[----:B------:R-:W-:-:S05]  /*1940*/  @P1 IADD3.X R7, R28, UR5, RZ, P2, !PT ;  /* 0x000000051c071c10 */ /* 0x000fca00097fe4ff */
[----:B------:R0:W5:Y:S01]  /*1950*/  @P1 LDG.E R147, desc[UR6][R6.64] ;  /* 0x0000000606931981 */ /* 0x000162000c1e1900 */
[----:B--2---:R-:W-:Y:S01]  /*1960*/  LOP3.LUT R29, R29, 0xffffffbf, RZ, 0xc0, !PT ;  /* 0xffffffbf1d1d7812 */ /* 0x004fe200078ec0ff */
[----:B---3--:R-:W-:-:S04]  /*1970*/  @P0 IMAD.IADD R25, R3, 0x1, -R0 ;  /* 0x0000000103190824 */ /* 0x008fc800078e0a00 */
[----:B------:R-:W-:-:S04]  /*1980*/  IMAD.IADD R162, R12, 0x1, R25 ;  /* 0x000000010ca27824 */ /* 0x000fc800078e0219 */
[C---:B------:R-:W-:Y:S01]  /*1990*/  VIADD R0, R162.reuse, 0xaf ;  /* 0x000000afa2007836 */ /* 0x040fe20000000000 */
[----:B------:R-:W-:-:S03]  /*19a0*/  ISETP.GE.AND P3, PT, R162, 0x1, PT ;  /* 0x00000001a200780c */ /* 0x000fc60003f66270 */
[----:B------:R-:W-:-:S05]  /*19b0*/  IMAD.HI R0, R0, 0x2e8ba2e9, RZ ;  /* 0x2e8ba2e900007827 */ /* 0x000fca00078e02ff */
[----:B------:R-:W-:-:S04]  /*19c0*/  SHF.R.U32.HI R3, RZ, 0x1f, R0 ;  /* 0x0000001fff037819 */ /* 0x000fc80000011600 */
[----:B------:R-:W-:Y:S01]  /*19d0*/  LEA.HI.SX32 R160, R0, R3, 0x1b ;  /* 0x0000000300a07211 */ /* 0x000fe200078fdaff */
[----:B------:R-:W-:Y:S01]  /*19e0*/  IMAD.MOV.U32 R3, RZ, RZ, RZ ;  /* 0x000000ffff037224 */ /* 0x000fe200078e00ff */
[----:B------:R-:W-:-:S05]  /*19f0*/  @P3 LOP3.LUT R29, R29, 0x40, RZ, 0xfc, !PT ;  /* 0x000000401d1d3812 */ /* 0x000fca00078efcff */
[----:B------:R0:W-:Y:S04]  /*1a00*/  STL [R1], R29 ;  /* 0x0000001d01007387 */ /* 0x0001e80000100800 */
[----:B------:R0:W-:Y:S01]  /*1a10*/  STL [R1+0x60], R8 ;  /* 0x0000600801007387 */ /* 0x0001e20000100800 */
[----:B------:R-:W-:Y:S05]  /*1a20*/  @!P3 BRA `(.L_x_6667) ;  /* 0x000000000074b947 */ /* 0x000fea0003800000 */
[----:B------:R-:W-:Y:S01]  /*1a30*/  ISETP.NE.AND P0, PT, R8, RZ, PT ;  /* 0x000000ff0800720c */ /* 0x000fe20003f05270 */
[----:B------:R-:W-:-:S03]  /*1a40*/  ULDC UR4, c[0x0][0x9f0] ;  /* 0x00027c0000047ab9 */ /* 0x000fc60000000800 */
[----:B------:R-:W-:-:S04]  /*1a50*/  SEL R9, R8, UR4, P0 ;  /* 0x0000000408097c07 */ /* 0x000fc80008000000 */
[-C--:B0-----:R-:W-:Y:S02]  /*1a60*/  IABS R6, R9.reuse ;  /* 0x0000000900067213 */ /* 0x081fe40000000000 */
        /* <DEDUP_REMOVED lines=25> */
.L_x_6667:
[----:B------:R-:W-:Y:S05]  /*1c00*/  BSYNC B0 ;  /* 0x0000000000007941 */ /* 0x000fea0003800000 */
.L_x_6666:
[----:B------:R-:W-:-:S05]  /*1c10*/  IMAD R0, R13, R3, RZ ;  /* 0x000000030d007224 */ /* 0x000fca00078e02ff */
        /* <DEDUP_REMOVED lines=12> */
[----:B------:R-:W-:Y:S02]  /*1ce0*/  @P0 LEA.HI.SX32 R24, R0, R3, 0x1b ;  /* 0x0000000300180211 */ /* 0x000fe400078fdaff */
[----:B------:R-:W-:Y:S02]  /*1cf0*/  PLOP3.LUT P0, PT, PT, PT, PT, 0x80, 0x0 ;  /* 0x000000000000781c */ /* 0x000fe40003f0f070 */
        /* <DEDUP_REMOVED lines=14> */
[----:B0-----:R-:W-:Y:S02]  /*1de0*/  IMAD.U32 R6, RZ, RZ, UR4 ;  /* 0x00000004ff067e24 */ /* 0x001fe4000f8e00ff */
[----:B------:R-:W-:-:S02]  /*1df0*/  IMAD.U32 R7, RZ, RZ, UR5 ;  /* 0x00000005ff077e24 */ /* 0x000fc4000f8e00ff */
[----:B------:R-:W-:Y:S02]  /*1e00*/  IMAD.U32 R11, RZ, RZ, UR7 ;  /* 0x00000007ff0b7e24 */ /* 0x000fe4000f8e00ff */
[----:B------:R-:W-:Y:S02]  /*1e10*/  IMAD.MOV.U32 R8, RZ, RZ, 0x70 ;  /* 0x00000070ff087424 */ /* 0x000fe400078e00ff */
[----:B------:R-:W-:Y:S02]  /*1e20*/  IMAD.MOV.U32 R12, RZ, RZ, 0x1 ;  /* 0x00000001ff0c7424 */ /* 0x000fe400078e00ff */
[----:B-1----:R-:W-:-:S07]  /*1e30*/  IMAD.MOV.U32 R13, RZ, RZ, RZ ;  /* 0x000000ffff0d7224 */ /* 0x002fce00078e00ff */
[----:B------:R-:W-:-:S07]  /*1e40*/  LEPC R20, `(.L_x_6670) ;  /* 0x000000001014794e */ /* 0x000fce0000000000 */
[----:B--2--5:R-:W-:Y:S05]  /*1e50*/  CALL.ABS.NOINC R14 ;  /* 0x000000000e007343 */ /* 0x024fea0003c00000 */
.L_x_6670:
[----:B------:R-:W-:Y:S05]  /*1e60*/  BSYNC B6 ;  /* 0x0000000000067941 */ /* 0x000fea0003800000 */
.L_x_6669:
        /* <DEDUP_REMOVED lines=20> */
.L_x_6672:
[----:B------:R-:W-:Y:S05]  /*1fb0*/  BSYNC B6 ;  /* 0x0000000000067941 */ /* 0x000fea0003800000 */
.L_x_6671:
[----:B------:R-:W-:Y:S01]  /*1fc0*/  ULDC.64 UR4, c[0x0][0x9f8] ;  /* 0x00027e0000047ab9 */ /* 0x000fe20000000a00 */
[----:B------:R-:W-:Y:S01]  /*1fd0*/  IMAD.MOV.U32 R0, RZ, RZ, R31 ;  /* 0x000000ffff007224 */ /* 0x000fe200078e001f */
[----:B------:R-:W-:Y:S01]  /*1fe0*/  ISETP.NE.U32.AND P0, PT, RZ, UR4, PT ;  /* 0x00000004ff007c0c */ /* 0x000fe2000bf05070 */
[----:B------:R-:W-:Y:S01]  /*1ff0*/  ULDC.64 UR6, c[0x0][0x208] ;  /* 0x0000820000067ab9 */ /* 0x000fe20000000a00 */
[----:B0-----:R-:W0:Y:S08]  /*2000*/  LDC R13, c[0x0][0x3f4] ;  /* 0x0000fd00ff0d7b82 */ /* 0x001e300000000800 */
[----:B------:R-:W1:Y:S01]  /*2010*/  LDC.64 R42, c[0x0][0x300] ;  /* 0x0000c000ff2a7b82 */ /* 0x000e620000000a00 */
[----:B------:R-:W-:Y:S01]  /*2020*/  ISETP.NE.AND.EX P0, PT, RZ, UR5, PT, P0 ;  /* 0x00000005ff007c0c */ /* 0x000fe2000bf05300 */
[----:B------:R-:W-:Y:S01]  /*2030*/  IMAD.IADD R119, R27, 0x1, R26 ;  /* 0x000000011b777824 */ /* 0x000fe200078e021a */
[----:B------:R-:W-:Y:S01]  /*2040*/  LOP3.LUT R29, R29, 0xfffffffe, RZ, 0xc0, !PT ;  /* 0xfffffffe1d1d7812 */ /* 0x000fe200078ec0ff */
[----:B------:R-:W2:Y:S04]  /*2050*/  LDL R26, [R1+0x40] ;  /* 0x00004000011a7983 */ /* 0x000ea80000100800 */
[----:B------:R-:W3:Y:S01]  /*2060*/  LDL R27, [R1+0x44] ;  /* 0x00004400011b7983 */ /* 0x000ee20000100800 */
[----:B------:R-:W4:Y:S03]  /*2070*/  LDC.64 R108, c[0x0][0x3f8] ;  /* 0x0000fe00ff6c7b82 */ /* 0x000f260000000a00 */
[----:B------:R-:W3:Y:S02]  /*2080*/  LDL R14, [R1+0x3c] ;  /* 0x00003c00010e7983 */ /* 0x000ee40000100800 */
[----:B------:R-:W-:Y:S01]  /*2090*/  @P0 IADD3 R4, P1, R32, UR4, RZ ;  /* 0x0000000420040c10 */ /* 0x000fe2000ff3e0ff */
[----:B------:R-:W4:Y:S02]  /*20a0*/  S2R R20, SR_TID.X ;  /* 0x0000000000147919 */ /* 0x000f240000002100 */
[----:B------:R-:W4:Y:S01]  /*20b0*/  LDC.64 R114, c[0x0][0x408] ;  /* 0x00010200ff727b82 */ /* 0x000f220000000a00 */
[----:B------:R-:W-:Y:S01]  /*20c0*/  @P0 IADD3.X R5, R28, UR5, RZ, P1, !PT ;  /* 0x000000051c050c10 */ /* 0x000fe20008ffe4ff */
[----:B------:R-:W-:-:S04]  /*20d0*/  ULDC.64 UR4, c[0x0][0xa08] ;  /* 0x0002820000047ab9 */ /* 0x000fc80000000a00 */
[----:B------:R4:W2:Y:S01]  /*20e0*/  @P0 LDG.E R0, desc[UR6][R4.64] ;  /* 0x0000000604000981 */ /* 0x0008a2000c1e1900 */
[----:B0-----:R-:W-:Y:S01]  /*20f0*/  ISETP.GE.AND P2, PT, R16, R13, PT ;  /* 0x0000000d1000720c */ /* 0x001fe20003f46270 */
[-C--:B-1----:R-:W-:Y:S01]  /*2100*/  IMAD.WIDE.U32 R6, R119, R42.reuse, RZ ;  /* 0x0000002a77067225 */ /* 0x082fe200078e00ff */
[----:B------:R-:W-:Y:S02]  /*2110*/  SHF.R.S32.HI R21, RZ, 0x1f, R119 ;  /* 0x0000001fff157819 */ /* 0x000fe40000011477 */
[----:B------:R-:W-:Y:S02]  /*2120*/  ISETP.NE.U32.AND P0, PT, RZ, UR4, PT ;  /* 0x00000004ff007c0c */ /* 0x000fe4000bf05070 */
[----:B------:R-:W-:Y:S01]  /*2130*/  SHF.R.S32.HI R10, RZ, 0x1f, R22 ;  /* 0x0000001fff0a7819 */ /* 0x000fe20000011416 */
[----:B------:R-:W-:Y:S01]  /*2140*/  IMAD R8, R21, R42, RZ ;  /* 0x0000002a15087224 */ /* 0x000fe200078e02ff */
[----:B------:R-:W-:Y:S01]  /*2150*/  ISETP.NE.AND.EX P0, PT, RZ, UR5, PT, P0 ;  /* 0x00000005ff007c0c */ /* 0x000fe2000bf05300 */
[----:B------:R-:W-:Y:S01]  /*2160*/  ULDC.64 UR4, c[0x0][0x308] ;  /* 0x0000c20000047ab9 */ /* 0x000fe20000000a00 */
[----:B------:R-:W-:Y:S01]  /*2170*/  SHF.R.S32.HI R19, RZ, 0x1f, R18 ;  /* 0x0000001fff137819 */ /* 0x000fe20000011412 */
[----:B------:R-:W-:-:S02]  /*2180*/  IMAD R3, R119, R43, R8 ;  /* 0x0000002b77037224 */ /* 0x000fc400078e0208 */
[----:B------:R-:W-:Y:S02]  /*2190*/  @P2 LOP3.LUT R29, R29, 0x1, RZ, 0xfc, !PT ;  /* 0x000000011d1d2812 */ /* 0x000fe400078efcff */
[----:B------:R-:W-:Y:S01]  /*21a0*/  IMAD.IADD R7, R7, 0x1, R3 ;  /* 0x0000000107077824 */ /* 0x000fe200078e0203 */
[----:B----4-:R-:W-:Y:S02]  /*21b0*/  SHF.R.U32.HI R20, RZ, 0x7, R20 ;  /* 0x00000007ff147819 */ /* 0x010fe40000011614 */
[----:B------:R0:W-:Y:S01]  /*21c0*/  STL [R1], R29 ;  /* 0x0000001d01007387 */ /* 0x0001e20000100800 */
[----:B------:R-:W-:Y:S01]  /*21d0*/  IMAD.WIDE.U32 R4, R30, UR4, R6 ;  /* 0x000000041e047c25 */ /* 0x000fe2000f8e0006 */
[----:B------:R-:W-:Y:S02]  /*21e0*/  ISETP.NE.AND P6, PT, R20, 0x1, PT ;  /* 0x000000011400780c */ /* 0x000fe40003fc5270 */
[----:B------:R-:W4:Y:S01]  /*21f0*/  LDL R8, [R1+0x54] ;  /* 0x0000540001087983 */ /* 0x000f220000100800 */
[----:B------:R-:W-:Y:S01]  /*2200*/  IMAD R5, R30, UR5, R5 ;  /* 0x000000051e057c24 */ /* 0x000fe2000f8e0205 */
[----:B------:R-:W-:Y:S01]  /*2210*/  ULDC.64 UR4, c[0x0][0x310] ;  /* 0x0000c40000047ab9 */ /* 0x000fe20000000a00 */
[C---:B------:R-:W-:Y:S01]  /*2220*/  VIADD R11, R22.reuse, 0x40 ;  /* 0x00000040160b7836 */ /* 0x040fe20000000000 */
[----:B------:R-:W4:Y:S01]  /*2230*/  LDL R12, [R1+0x50] ;  /* 0x00005000010c7983 */ /* 0x000f220000100800 */
[----:B------:R-:W-:-:S02]  /*2240*/  VIADD R28, R22, 0x20 ;  /* 0x00000020161c7836 */ /* 0x000fc40000000000 */
[----:B------:R-:W-:Y:S02]  /*2250*/  IMAD.SHL.U32 R11, R11, 0x40, RZ ;  /* 0x000000400b0b7824 */ /* 0x000fe400078e00ff */
[----:B------:R-:W-:Y:S02]  /*2260*/  IMAD.SHL.U32 R28, R28, 0x40, RZ ;  /* 0x000000401c1c7824 */ /* 0x000fe400078e00ff */
[-C--:B------:R-:W-:Y:S01]  /*2270*/  IMAD.WIDE.U32 R110, R22, R114.reuse, R18 ;  /* 0x00000072166e7225 */ /* 0x080fe200078e0012 */
[----:B------:R-:W-:Y:S02]  /*2280*/  LOP3.LUT R11, R11, 0x1c0, RZ, 0xc0, !PT ;  /* 0x000001c00b0b7812 */ /* 0x000fe400078ec0ff */
[----:B------:R-:W-:Y:S01]  /*2290*/  LOP3.LUT R28, R28, 0x1c0, RZ, 0xc0, !PT ;  /* 0x000001c01c1c7812 */ /* 0x000fe200078ec0ff */
[----:B------:R-:W-:Y:S01]  /*22a0*/  IMAD.WIDE.U32 R112, R22, R114, R16 ;  /* 0x0000007216707225 */ /* 0x000fe200078e0010 */
[----:B------:R-:W-:-:S03]  /*22b0*/  SHF.L.U64.HI R117, R42, 0x5, R43 ;  /* 0x000000052a757819 */ /* 0x000fc6000001022b */
[----:B------:R-:W-:Y:S02]  /*22c0*/  IMAD.SHL.U32 R116, R42, 0x20, RZ ;  /* 0x000000202a747824 */ /* 0x000fe400078e00ff */
[C---:B0-----:R-:W-:Y:S02]  /*22d0*/  VIADD R29, R22.reuse, 0xa0 ;  /* 0x000000a0161d7836 */ /* 0x041fe40000000000 */
[----:B------:R-:W-:-:S04]  /*22e0*/  IMAD.WIDE.U32 R158, R22, R42, R116 ;  /* 0x0000002a169e7225 */ /* 0x000fc800078e0074 */
[----:B------:R-:W-:Y:S01]  /*22f0*/  IMAD.SHL.U32 R29, R29, 0x40, RZ ;  /* 0x000000401d1d7824 */ /* 0x000fe200078e00ff */
[----:B------:R-:W-:Y:S01]  /*2300*/  IADD3 R125, P1, R116, R158, RZ ;  /* 0x0000009e747d7210 */ /* 0x000fe20007f3e0ff */
[----:B------:R-:W-:-:S03]  /*2310*/  IMAD.WIDE.U32 R104, R22, R108, R18 ;  /* 0x0000006c16687225 */ /* 0x000fc600078e0012 */
[----:B------:R-:W-:Y:S01]  /*2320*/  LOP3.LUT R29, R29, 0x1c0, RZ, 0xc0, !PT ;  /* 0x000001c01d1d7812 */ /* 0x000fe200078ec0ff */
[----:B------:R-:W-:-:S04]  /*2330*/  IMAD.WIDE.U32 R106, R22, R108, R16 ;  /* 0x0000006c166a7225 */ /* 0x000fc800078e0010 */
[----:B------:R-:W-:Y:S01]  /*2340*/  IMAD.WIDE.U32 R120, R22, R42, R16 ;  /* 0x0000002a16787225 */ /* 0x000fe200078e0010 */
[----:B------:R-:W-:-:S03]  /*2350*/  SHF.R.U32.HI R164, RZ, 0x3, R29 ;  /* 0x00000003ffa47819 */ /* 0x000fc6000001161d */
[----:B------:R-:W-:Y:S01]  /*2360*/  VIADD R163, R20, 0x8 ;  /* 0x0000000814a37836 */ /* 0x000fe20000000000 */
[C-C-:B------:R-:W-:Y:S01]  /*2370*/  SHF.L.U64.HI R35, R114.reuse, 0x5, R115.reuse ;  /* 0x0000000572237819 */ /* 0x140fe20000010273 */
[C---:B------:R-:W-:Y:S01]  /*2380*/  IMAD.SHL.U32 R32, R114.reuse, 0x20, RZ ;  /* 0x0000002072207824 */ /* 0x040fe200078e00ff */
[C-C-:B------:R-:W-:Y:S01]  /*2390*/  SHF.L.U64.HI R34, R114.reuse, 0x6, R115.reuse ;  /* 0x0000000672227819 */ /* 0x140fe20000010273 */
[C---:B------:R-:W-:Y:S01]  /*23a0*/  IMAD.SHL.U32 R31, R114.reuse, 0x40, RZ ;  /* 0x00000040721f7824 */ /* 0x040fe200078e00ff */
[----:B------:R-:W-:Y:S01]  /*23b0*/  SHF.L.U64.HI R33, R114, 0x7, R115 ;  /* 0x0000000772217819 */ /* 0x000fe20000010273 */
[----:B------:R-:W-:Y:S01]  /*23c0*/  IMAD R135, R109, 0xb0, RZ ;  /* 0x000000b06d877824 */ /* 0x000fe200078e02ff */
[--C-:B------:R-:W-:Y:S01]  /*23d0*/  SHF.L.U64.HI R140, R42, 0x6, R43.reuse ;  /* 0x000000062a8c7819 */ /* 0x100fe2000001022b */
[----:B------:R-:W-:Y:S01]  /*23e0*/  IMAD.SHL.U32 R38, R108, 0x20, RZ ;  /* 0x000000206c267824 */ /* 0x000fe200078e00ff */
[----:B------:R-:W-:Y:S01]  /*23f0*/  SHF.L.U64.HI R131, R42, 0x7, R43 ;  /* 0x000000072a837819 */ /* 0x000fe2000001022b */
[C---:B------:R-:W-:Y:S01]  /*2400*/  IMAD.SHL.U32 R37, R108.reuse, 0x40, RZ ;  /* 0x000000406c257824 */ /* 0x040fe200078e00ff */
[C-C-:B------:R-:W-:Y:S01]  /*2410*/  SHF.L.U64.HI R41, R108.reuse, 0x5, R109.reuse ;  /* 0x000000056c297819 */ /* 0x140fe2000001026d */
[C---:B------:R-:W-:Y:S01]  /*2420*/  IMAD.SHL.U32 R36, R108.reuse, 0x80, RZ ;  /* 0x000000806c247824 */ /* 0x040fe200078e00ff */
[--C-:B------:R-:W-:Y:S01]  /*2430*/  SHF.L.U64.HI R40, R108, 0x6, R109.reuse ;  /* 0x000000066c287819 */ /* 0x100fe2000001026d */
[----:B------:R-:W-:Y:S01]  /*2440*/  IMAD.WIDE.U32 R156, R42, 0xb0, RZ ;  /* 0x000000b02a9c7825 */ /* 0x000fe200078e00ff */
[----:B------:R-:W-:-:S02]  /*2450*/  SHF.L.U64.HI R39, R108, 0x7, R109 ;  /* 0x000000076c277819 */ /* 0x000fc4000001026d */
[----:B--2---:R-:W-:Y:S02]  /*2460*/  SHF.R.S32.HI R3, RZ, 0x1f, R0 ;  /* 0x0000001fff037819 */ /* 0x004fe40000011400 */
[----:B------:R-:W-:Y:S02]  /*2470*/  SEL R103, R0, RZ, !P0 ;  /* 0x000000ff00677207 */ /* 0x000fe40004000000 */
[----:B------:R-:W-:-:S03]  /*2480*/  SEL R6, R3, RZ, !P0 ;  /* 0x000000ff03067207 */ /* 0x000fc60004000000 */
[----:B------:R-:W-:-:S04]  /*2490*/  IMAD.WIDE.U32 R100, R103, UR4, R4 ;  /* 0x0000000467647c25 */ /* 0x000fc8000f8e0004 */
[----:B------:R-:W-:-:S04]  /*24a0*/  IMAD R0, R6, UR4, RZ ;  /* 0x0000000406007c24 */ /* 0x000fc8000f8e02ff */
[----:B------:R-:W-:Y:S01]  /*24b0*/  IMAD R15, R103, UR5, R0 ;  /* 0x00000005670f7c24 */ /* 0x000fe2000f8e0200 */
[----:B------:R-:W-:Y:S05]  /*24c0*/  @!P6 WARPSYNC.ALL ;  /* 0x000000000000e948 */ /* 0x000fea0003800000 */
[----:B------:R-:W-:Y:S01]  /*24d0*/  ULDC.64 UR4, c[0x0][0x330] ;  /* 0x0000cc0000047ab9 */ /* 0x000fe20000000a00 */
[----:B------:R-:W-:Y:S02]  /*24e0*/  IMAD R0, R10, R108, RZ ;  /* 0x0000006c0a007224 */ /* 0x000fe400078e02ff */
[----:B------:R-:W-:Y:S01]  /*24f0*/  IMAD.WIDE.U32 R4, R30, UR4, R16 ;  /* 0x000000041e047c25 */ /* 0x000fe2000f8e0010 */
[----:B------:R-:W-:-:S03]  /*2500*/  SEL R3, R13, RZ, P2 ;  /* 0x000000ff0d037207 */ /* 0x000fc60001000000 */
[----:B------:R-:W-:Y:S01]  /*2510*/  IMAD R5, R30, UR5, R5 ;  /* 0x000000051e057c24 */ /* 0x000fe2000f8e0205 */
[----:B------:R-:W-:Y:S01]  /*2520*/  ULDC.64 UR4, c[0x0][0x338] ;  /* 0x0000ce0000047ab9 */ /* 0x000fe20000000a00 */
[----:B------:R-:W0:Y:S01]  /*2530*/  S2R R30, SR_TID.X ;  /* 0x00000000001e7919 */ /* 0x000e220000002100 */
[----:B------:R-:W-:Y:S02]  /*2540*/  IMAD R7, R22, R109, R0 ;  /* 0x0000006d16077224 */ /* 0x000fe400078e0200 */
[----:B------:R-:W-:Y:S02]  /*2550*/  IMAD R0, R6, UR4, RZ ;  /* 0x0000000406007c24 */ /* 0x000fe4000f8e02ff */
[----:B------:R-:W-:Y:S02]  /*2560*/  IMAD.IADD R3, R16, 0x1, R3 ;  /* 0x0000000110037824 */ /* 0x000fe400078e0203 */
[----:B------:R-:W-:-:S03]  /*2570*/  IMAD R45, R103, UR5, R0 ;  /* 0x00000005672d7c24 */ /* 0x000fc6000f8e0200 */
[----:B------:R-:W-:-:S04]  /*2580*/  SHF.R.S32.HI R0, RZ, 0x1f, R3 ;  /* 0x0000001fff007819 */ /* 0x000fc80000011403 */
[CC--:B------:R-:W-:Y:S02]  /*2590*/  LEA.HI R9, R0.reuse, R3.reuse, RZ, 0x3 ;  /* 0x0000000300097211 */ /* 0x0c0fe400078f18ff */
[----:B------:R-:W-:Y:S01]  /*25a0*/  LEA.HI R0, R0, R3, RZ, 0x6 ;  /* 0x0000000300007211 */ /* 0x000fe200078f30ff */
[----:B------:R-:W-:Y:S01]  /*25b0*/  IMAD.WIDE.U32 R102, R103, UR4, R4 ;  /* 0x0000000467667c25 */ /* 0x000fe2000f8e0004 */
[----:B------:R-:W-:Y:S01]  /*25c0*/  IADD3 R118, P0, R22, R119, RZ ;  /* 0x0000007716767210 */ /* 0x000fe20007f1e0ff */
[----:B------:R-:W-:Y:S01]  /*25d0*/  ULDC UR4, c[0x0][0x2f4] ;  /* 0x0000bd0000047ab9 */ /* 0x000fe20000000800 */
[----:B------:R-:W-:Y:S01]  /*25e0*/  SHF.R.S32.HI R3, RZ, 0x6, R0 ;  /* 0x00000006ff037819 */ /* 0x000fe20000011400 */
[----:B------:R-:W-:Y:S01]  /*25f0*/  IMAD R4, R10, R114, RZ ;  /* 0x000000720a047224 */ /* 0x000fe200078e02ff */
[----:B------:R-:W-:-:S03]  /*2600*/  LOP3.LUT R0, R28, 0x38, R9, 0xf8, !PT ;  /* 0x000000381c007812 */ /* 0x000fc600078ef809 */
[----:B------:R-:W-:Y:S02]  /*2610*/  IMAD R144, R3, 0x2c00, R26 ;  /* 0x00002c0003907824 */ /* 0x000fe400078e021a */
[C---:B------:R-:W-:Y:S01]  /*2620*/  IMAD R5, R22.reuse, R115, R4 ;  /* 0x0000007316057224 */ /* 0x040fe200078e0204 */
[----:B------:R-:W-:Y:S01]  /*2630*/  LOP3.LUT R4, R11, 0x38, R9, 0xf8, !PT ;  /* 0x000000380b047812 */ /* 0x000fe200078ef809 */
[C---:B------:R-:W-:Y:S02]  /*2640*/  VIADD R26, R22.reuse, 0x80 ;  /* 0x00000080161a7836 */ /* 0x040fe40000000000 */
[C---:B------:R-:W-:Y:S02]  /*2650*/  VIADD R11, R22.reuse, 0x40 ;  /* 0x00000040160b7836 */ /* 0x040fe40000000000 */
[----:B------:R-:W-:Y:S02]  /*2660*/  VIADD R28, R22, 0x20 ;  /* 0x00000020161c7836 */ /* 0x000fe40000000000 */
[----:B------:R-:W-:-:S02]  /*2670*/  IMAD.SHL.U32 R26, R26, 0x40, RZ ;  /* 0x000000401a1a7824 */ /* 0x000fc400078e00ff */
[----:B------:R-:W-:Y:S02]  /*2680*/  IMAD.SHL.U32 R11, R11, 0x40, RZ ;  /* 0x000000400b0b7824 */ /* 0x000fe400078e00ff */
[----:B---3--:R-:W-:Y:S02]  /*2690*/  IMAD R145, R3, 0x2c00, R27 ;  /* 0x00002c0003917824 */ /* 0x008fe400078e021b */
[----:B------:R-:W-:Y:S02]  /*26a0*/  IMAD.SHL.U32 R28, R28, 0x40, RZ ;  /* 0x000000401c1c7824 */ /* 0x000fe400078e00ff */
[----:B------:R-:W-:Y:S01]  /*26b0*/  VIADD R27, R22, 0x60 ;  /* 0x00000060161b7836 */ /* 0x000fe20000000000 */
[----:B------:R-:W-:Y:S01]  /*26c0*/  LOP3.LUT R26, R26, 0x1c0, RZ, 0xc0, !PT ;  /* 0x000001c01a1a7812 */ /* 0x000fe200078ec0ff */
[----:B0-----:R-:W-:Y:S01]  /*26d0*/  VIADD R30, R30, 0xffffff80 ;  /* 0xffffff801e1e7836 */ /* 0x001fe20000000000 */
[----:B------:R-:W-:Y:S01]  /*26e0*/  LOP3.LUT R11, R11, 0x1c0, RZ, 0xc0, !PT ;  /* 0x000001c00b0b7812 */ /* 0x000fe200078ec0ff */
[----:B------:R-:W-:Y:S01]  /*26f0*/  IMAD.SHL.U32 R27, R27, 0x40, RZ ;  /* 0x000000401b1b7824 */ /* 0x000fe200078e00ff */
[----:B------:R-:W-:-:S02]  /*2700*/  LOP3.LUT R28, R28, 0x1c0, RZ, 0xc0, !PT ;  /* 0x000001c01c1c7812 */ /* 0x000fc400078ec0ff */
[----:B------:R-:W-:Y:S02]  /*2710*/  SHF.R.U32.HI R165, RZ, 0x3, R26 ;  /* 0x00000003ffa57819 */ /* 0x000fe4000001161a */
[----:B------:R-:W-:Y:S02]  /*2720*/  LOP3.LUT R6, R26, 0x38, R9, 0xf8, !PT ;  /* 0x000000381a067812 */ /* 0x000fe400078ef809 */
[----:B------:R-:W-:Y:S02]  /*2730*/  SHF.R.S32.HI R26, RZ, 0x1f, R30 ;  /* 0x0000001fff1a7819 */ /* 0x000fe4000001141e */
[----:B------:R-:W-:Y:S02]  /*2740*/  SHF.R.U32.HI R11, RZ, 0x3, R11 ;  /* 0x00000003ff0b7819 */ /* 0x000fe4000001160b */
[----:B------:R-:W-:Y:S02]  /*2750*/  SHF.R.U32.HI R28, RZ, 0x3, R28 ;  /* 0x00000003ff1c7819 */ /* 0x000fe4000001161c */
[----:B------:R-:W-:Y:S01]  /*2760*/  LOP3.LUT R27, R27, 0x1c0, RZ, 0xc0, !PT ;  /* 0x000001c01b1b7812 */ /* 0x000fe200078ec0ff */
[----:B------:R-:W-:Y:S01]  /*2770*/  IMAD.IADD R111, R111, 0x1, R5 ;  /* 0x000000016f6f7824 */ /* 0x000fe200078e0205 */
[----:B------:R-:W-:Y:S01]  /*2780*/  LEA.HI R26, R26, R30, RZ, 0x6 ;  /* 0x0000001e1a1a7211 */ /* 0x000fe200078f30ff */
[----:B------:R-:W-:Y:S01]  /*2790*/  IMAD.IADD R113, R5, 0x1, R113 ;  /* 0x0000000105717824 */ /* 0x000fe200078e0271 */
[----:B------:R-:W-:Y:S01]  /*27a0*/  LOP3.LUT R5, R4, R11, RZ, 0x3c, !PT ;  /* 0x0000000b04057212 */ /* 0x000fe200078e3cff */
[----:B----4-:R-:W-:Y:S01]  /*27b0*/  IMAD R142, R3, 0x2c00, R8 ;  /* 0x00002c00038e7824 */ /* 0x010fe200078e0208 */
[----:B------:R-:W-:Y:S01]  /*27c0*/  LOP3.LUT R0, R0, R28, RZ, 0x3c, !PT ;  /* 0x0000001c00007212 */ /* 0x000fe200078e3cff */
[C---:B------:R-:W-:Y:S01]  /*27d0*/  IMAD.SHL.U32 R8, R22.reuse, 0x40, RZ ;  /* 0x0000004016087824 */ /* 0x040fe200078e00ff */
[----:B------:R-:W-:Y:S01]  /*27e0*/  LOP3.LUT R4, R27, 0x38, R9, 0xf8, !PT ;  /* 0x000000381b047812 */ /* 0x000fe200078ef809 */
[----:B------:R-:W-:-:S02]  /*27f0*/  VIADD R27, R22, 0x60 ;  /* 0x00000060161b7836 */ /* 0x000fc40000000000 */
[----:B------:R-:W-:Y:S01]  /*2800*/  IMAD.SHL.U32 R26, R26, 0x8, RZ ;  /* 0x000000081a1a7824 */ /* 0x000fe200078e00ff */
[----:B------:R-:W-:Y:S01]  /*2810*/  LOP3.LUT R8, R8, 0x1c0, RZ, 0xc0, !PT ;  /* 0x000001c008087812 */ /* 0x000fe200078ec0ff */
[----:B------:R-:W-:Y:S01]  /*2820*/  IMAD.IADD R145, R145, 0x1, R0 ;  /* 0x0000000191917824 */ /* 0x000fe200078e0200 */
[----:B------:R-:W-:Y:S01]  /*2830*/  LOP3.LUT R0, R9, 0x38, RZ, 0xc0, !PT ;  /* 0x0000003809007812 */ /* 0x000fe200078ec0ff */
[----:B------:R-:W-:Y:S02]  /*2840*/  IMAD.SHL.U32 R27, R27, 0x40, RZ ;  /* 0x000000401b1b7824 */ /* 0x000fe400078e00ff */
[----:B------:R-:W-:Y:S01]  /*2850*/  IMAD.SHL.U32 R28, R22, 0x40, RZ ;  /* 0x00000040161c7824 */ /* 0x000fe200078e00ff */
[----:B------:R-:W-:Y:S02]  /*2860*/  LOP3.LUT R26, R26, 0xfffffe00, RZ, 0xc0, !PT ;  /* 0xfffffe001a1a7812 */ /* 0x000fe400078ec0ff */
[----:B-----5:R-:W-:Y:S02]  /*2870*/  SHF.R.S32.HI R11, RZ, 0x1f, R147 ;  /* 0x0000001fff0b7819 */ /* 0x020fe40000011493 */
[----:B------:R-:W-:-:S02]  /*2880*/  LOP3.LUT R27, R27, 0x1c0, RZ, 0xc0, !PT ;  /* 0x000001c01b1b7812 */ /* 0x000fc400078ec0ff */
[----:B------:R-:W-:Y:S02]  /*2890*/  LOP3.LUT R0, R0, 0x1c0, R28, 0xf8, !PT ;  /* 0x000001c000007812 */ /* 0x000fe400078ef81c */
[----:B------:R-:W-:Y:S01]  /*28a0*/  SHF.R.U32.HI R8, RZ, 0x3, R8 ;  /* 0x00000003ff087819 */ /* 0x000fe20000011608 */
[C---:B------:R-:W-:Y:S01]  /*28b0*/  IMAD R146, R3.reuse, 0x2c00, R26 ;  /* 0x00002c0003927824 */ /* 0x040fe200078e021a */
[----:B------:R-:W-:Y:S01]  /*28c0*/  SHF.R.U32.HI R27, RZ, 0x3, R27 ;  /* 0x00000003ff1b7819 */ /* 0x000fe2000001161b */
[C---:B------:R-:W-:Y:S02]  /*28d0*/  IMAD R143, R3.reuse, 0x2c00, R14 ;  /* 0x00002c00038f7824 */ /* 0x040fe400078e020e */
[----:B------:R-:W-:Y:S01]  /*28e0*/  IMAD R141, R3, 0x2c00, R12 ;  /* 0x00002c00038d7824 */ /* 0x000fe200078e020c */
[----:B------:R-:W-:Y:S01]  /*28f0*/  LOP3.LUT R3, R0, R8, RZ, 0x3c, !PT ;  /* 0x0000000800037212 */ /* 0x000fe200078e3cff */
[----:B------:R-:W-:Y:S01]  /*2900*/  IMAD R0, R11, R108, RZ ;  /* 0x0000006c0b007224 */ /* 0x000fe200078e02ff */
[----:B------:R-:W-:-:S03]  /*2910*/  LOP3.LUT R4, R4, R27, RZ, 0x3c, !PT ;  /* 0x0000001b04047212 */ /* 0x000fc600078e3cff */
[----:B------:R-:W-:Y:S02]  /*2920*/  IMAD R27, R147, R109, R0 ;  /* 0x0000006d931b7224 */ /* 0x000fe400078e0200 */
[----:B------:R-:W-:Y:S02]  /*2930*/  IMAD R0, R11, R114, RZ ;  /* 0x000000720b007224 */ /* 0x000fe400078e02ff */
[----:B------:R-:W-:Y:S01]  /*2940*/  IMAD.IADD R144, R144, 0x1, R5 ;  /* 0x0000000190907824 */ /* 0x000fe200078e0205 */
[----:B------:R-:W-:Y:S01]  /*2950*/  LOP3.LUT R5, R6, R165, RZ, 0x3c, !PT ;  /* 0x000000a506057212 */ /* 0x000fe200078e3cff */
[----:B------:R-:W-:Y:S02]  /*2960*/  IMAD.IADD R146, R146, 0x1, R3 ;  /* 0x0000000192927824 */ /* 0x000fe400078e0203 */
[----:B------:R-:W-:Y:S02]  /*2970*/  IMAD R3, R147, R115, R0 ;  /* 0x0000007393037224 */ /* 0x000fe400078e0200 */
[----:B------:R-:W-:-:S02]  /*2980*/  IMAD R0, R10, R42, RZ ;  /* 0x0000002a0a007224 */ /* 0x000fc400078e02ff */
[----:B------:R-:W-:Y:S02]  /*2990*/  IMAD.IADD R142, R142, 0x1, R5 ;  /* 0x000000018e8e7824 */ /* 0x000fe400078e0205 */
[----:B------:R-:W-:Y:S02]  /*29a0*/  IMAD R5, R22, R43, R0 ;  /* 0x0000002b16057224 */ /* 0x000fe400078e0200 */
[----:B------:R-:W-:Y:S02]  /*29b0*/  IMAD.X R119, R10, 0x1, R21, P0 ;  /* 0x000000010a777824 */ /* 0x000fe400000e0615 */
[----:B------:R-:W-:Y:S01]  /*29c0*/  IMAD.IADD R123, R5, 0x1, R159 ;  /* 0x00000001057b7824 */ /* 0x000fe200078e029f */
[----:B------:R-:W-:-:S03]  /*29d0*/  IADD3 R127, P0, R125, R116, RZ ;  /* 0x000000747d7f7210 */ /* 0x000fc60007f1e0ff */
[----:B------:R-:W-:Y:S01]  /*29e0*/  IMAD.X R124, R123, 0x1, R117, P1 ;  /* 0x000000017b7c7824 */ /* 0x000fe200008e0675 */
[----:B------:R-:W-:Y:S01]  /*29f0*/  IADD3 R130, P1, R127, R116, RZ ;  /* 0x000000747f827210 */ /* 0x000fe20007f3e0ff */
[----:B------:R-:W-:Y:S02]  /*2a00*/  IMAD.IADD R105, R105, 0x1, R7 ;  /* 0x0000000169697824 */ /* 0x000fe400078e0207 */
[----:B------:R-:W-:Y:S01]  /*2a10*/  IMAD.IADD R107, R7, 0x1, R107 ;  /* 0x00000001076b7824 */ /* 0x000fe200078e026b */
[----:B------:R-:W-:Y:S01]  /*2a20*/  LOP3.LUT R7, R29, 0x38, R9, 0xf8, !PT ;  /* 0x000000381d077812 */ /* 0x000fe200078ef809 */
[C---:B------:R-:W-:Y:S02]  /*2a30*/  VIADD R8, R22.reuse, 0x20 ;  /* 0x0000002016087836 */ /* 0x040fe40000000000 */
[C---:B------:R-:W-:Y:S02]  /*2a40*/  VIADD R14, R22.reuse, 0x60 ;  /* 0x00000060160e7836 */ /* 0x040fe40000000000 */
[----:B------:R-:W-:-:S02]  /*2a50*/  VIADD R12, R22, 0x80 ;  /* 0x00000080160c7836 */ /* 0x000fc40000000000 */
[----:B------:R-:W-:Y:S01]  /*2a60*/  IMAD.X R126, R124, 0x1, R117, P0 ;  /* 0x000000017c7e7824 */ /* 0x000fe200000e0675 */
[----:B------:R-:W-:Y:S01]  /*2a70*/  IADD3 R20, P0, R100, R120, RZ ;  /* 0x0000007864147210 */ /* 0x000fe20007f1e0ff */
[----:B------:R-:W-:Y:S01]  /*2a80*/  IMAD.IADD R122, R121, 0x1, R5 ;  /* 0x00000001797a7824 */ /* 0x000fe200078e0205 */
[----:B------:R-:W-:Y:S01]  /*2a90*/  LOP3.LUT R6, R7, R164, RZ, 0x3c, !PT ;  /* 0x000000a407067212 */ /* 0x000fe200078e3cff */
[----:B------:R-:W-:Y:S01]  /*2aa0*/  IMAD.IADD R15, R101, 0x1, R15 ;  /* 0x00000001650f7824 */ /* 0x000fe200078e020f */
[----:B------:R-:W-:Y:S01]  /*2ab0*/  SHF.R.S32.HI R153, RZ, 0x1f, R8 ;  /* 0x0000001fff997819 */ /* 0x000fe20000011408 */
[----:B------:R-:W-:Y:S01]  /*2ac0*/  IMAD.X R128, R126, 0x1, R117, P1 ;  /* 0x000000017e807824 */ /* 0x000fe200008e0675 */
[----:B------:R-:W-:Y:S01]  /*2ad0*/  SHF.R.S32.HI R151, RZ, 0x1f, R14 ;  /* 0x0000001fff977819 */ /* 0x000fe2000001140e */
[----:B------:R-:W-:Y:S01]  /*2ae0*/  IMAD R7, R115, 0xb0, RZ ;  /* 0x000000b073077824 */ /* 0x000fe200078e02ff */
[----:B------:R-:W-:Y:S01]  /*2af0*/  SHF.R.S32.HI R150, RZ, 0x1f, R12 ;  /* 0x0000001fff967819 */ /* 0x000fe2000001140c */
[----:B------:R-:W-:Y:S01]  /*2b00*/  IMAD.SHL.U32 R30, R114, 0x80, RZ ;  /* 0x00000080721e7824 */ /* 0x000fe200078e00ff */
[----:B------:R-:W-:Y:S01]  /*2b10*/  IADD3 R14, P1, R100, 0x40, RZ ;  /* 0x00000040640e7810 */ /* 0x000fe20007f3e0ff */
[----:B------:R-:W-:Y:S01]  /*2b20*/  IMAD.WIDE.U32 R110, R147, R114, R110 ;  /* 0x00000072936e7225 */ /* 0x000fe200078e006e */
[----:B------:R-:W-:-:S02]  /*2b30*/  IADD3 R133, P2, R130, R116, RZ ;  /* 0x0000007482857210 */ /* 0x000fc40007f5e0ff */
[----:B------:R-:W-:Y:S01]  /*2b40*/  IADD3 R12, P3, R20, 0x40, RZ ;  /* 0x00000040140c7810 */ /* 0x000fe20007f7e0ff */
[----:B------:R-:W-:Y:S01]  /*2b50*/  IMAD.WIDE.U32 R112, R147, R114, R112 ;  /* 0x0000007293707225 */ /* 0x000fe200078e0070 */
[----:B------:R-:W-:-:S03]  /*2b60*/  LOP3.LUT R21, R9, 0xfffffff8, RZ, 0xc0, !PT ;  /* 0xfffffff809157812 */ /* 0x000fc600078ec0ff */
[C---:B------:R-:W-:Y:S02]  /*2b70*/  VIADD R26, R22.reuse, 0x40 ;  /* 0x00000040161a7836 */ /* 0x040fe40000000000 */
[----:B------:R-:W-:Y:S02]  /*2b80*/  VIADD R8, R22, 0xa0 ;  /* 0x000000a016087836 */ /* 0x000fe40000000000 */
[----:B------:R-:W-:Y:S02]  /*2b90*/  IMAD R29, R43, 0xb0, RZ ;  /* 0x000000b02b1d7824 */ /* 0x000fe400078e02ff */
[----:B------:R-:W-:-:S04]  /*2ba0*/  IMAD.WIDE.U32 R104, R147, R108, R104 ;  /* 0x0000006c93687225 */ /* 0x000fc800078e0068 */
[----:B------:R-:W-:-:S04]  /*2bb0*/  IMAD.WIDE.U32 R106, R147, R108, R106 ;  /* 0x0000006c936a7225 */ /* 0x000fc800078e006a */
[----:B------:R-:W-:-:S04]  /*2bc0*/  IMAD.WIDE.U32 R114, R114, 0xb0, RZ ;  /* 0x000000b072727825 */ /* 0x000fc800078e00ff */
[----:B------:R-:W-:Y:S02]  /*2bd0*/  IMAD.SHL.U32 R43, R13, 0x2, RZ ;  /* 0x000000020d2b7824 */ /* 0x000fe400078e00ff */
[----:B------:R-:W-:Y:S01]  /*2be0*/  IMAD.WIDE.U32 R108, R108, 0xb0, RZ ;  /* 0x000000b06c6c7825 */ /* 0x000fe200078e00ff */
[----:B------:R-:W-:-:S03]  /*2bf0*/  SHF.R.S32.HI R152, RZ, 0x1f, R26 ;  /* 0x0000001fff987819 */ /* 0x000fc6000001141a */
[----:B------:R-:W-:Y:S01]  /*2c00*/  IMAD.X R13, R122, 0x1, R15, P0 ;  /* 0x000000017a0d7824 */ /* 0x000fe200000e060f */
[----:B------:R-:W-:Y:S01]  /*2c10*/  SHF.R.S32.HI R148, RZ, 0x1f, R8 ;  /* 0x0000001fff947819 */ /* 0x000fe20000011408 */
[----:B------:R-:W-:Y:S01]  /*2c20*/  IMAD.IADD R141, R141, 0x1, R6 ;  /* 0x000000018d8d7824 */ /* 0x000fe200078e0206 */
[----:B------:R-:W-:Y:S01]  /*2c30*/  ISETP.GE.AND P0, PT, R16, UR4, PT ;  /* 0x0000000410007c0c */ /* 0x000fe2000bf06270 */
[----:B------:R-:W-:Y:S01]  /*2c40*/  IMAD.IADD R134, R115, 0x1, R7 ;  /* 0x0000000173867824 */ /* 0x000fe200078e0207 */
[----:B------:R-:W-:Y:S01]  /*2c50*/  SHF.R.S32.HI R9, RZ, 0x3, R9 ;  /* 0x00000003ff097819 */ /* 0x000fe20000011409 */
[----:B------:R-:W-:Y:S01]  /*2c60*/  IMAD.IADD R28, R105, 0x1, R27 ;  /* 0x00000001691c7824 */ /* 0x000fe200078e021b */
[----:B------:R-:W-:Y:S01]  /*2c70*/  SHF.R.S32.HI R8, RZ, 0x1f, R21 ;  /* 0x0000001fff087819 */ /* 0x000fe20000011415 */
[----:B------:R-:W-:Y:S01]  /*2c80*/  IMAD.X R11, RZ, RZ, R15, P1 ;  /* 0x000000ffff0b7224 */ /* 0x000fe200008e060f */
[----:B------:R-:W-:Y:S01]  /*2c90*/  ISETP.GE.AND P1, PT, R221, UR4, PT ;  /* 0x00000004dd007c0c */ /* 0x000fe2000bf26270 */
[----:B------:R-:W-:-:S02]  /*2ca0*/  IMAD.IADD R143, R143, 0x1, R4 ;  /* 0x000000018f8f7824 */ /* 0x000fc400078e0204 */
[----:B------:R-:W-:Y:S02]  /*2cb0*/  IMAD.IADD R29, R157, 0x1, R29 ;  /* 0x000000019d1d7824 */ /* 0x000fe400078e021d */
[----:B------:R-:W-:Y:S02]  /*2cc0*/  IMAD.IADD R135, R109, 0x1, R135 ;  /* 0x000000016d877824 */ /* 0x000fe400078e0287 */
[----:B------:R-:W-:Y:S02]  /*2cd0*/  IMAD.IADD R27, R27, 0x1, R107 ;  /* 0x000000011b1b7824 */ /* 0x000fe400078e026b */
[----:B------:R-:W-:Y:S02]  /*2ce0*/  IMAD.IADD R26, R111, 0x1, R3 ;  /* 0x000000016f1a7824 */ /* 0x000fe400078e0203 */
[----:B------:R-:W-:Y:S02]  /*2cf0*/  IMAD.IADD R10, R3, 0x1, R113 ;  /* 0x00000001030a7824 */ /* 0x000fe400078e0271 */
[----:B------:R-:W-:-:S02]  /*2d00*/  IMAD.X R132, R128, 0x1, R117, P2 ;  /* 0x0000000180847824 */ /* 0x000fc400010e0675 */
[----:B------:R-:W-:Y:S02]  /*2d10*/  IMAD.X R7, RZ, RZ, R13, P3 ;  /* 0x000000ffff077224 */ /* 0x000fe400018e060d */
[----:B------:R-:W-:Y:S01]  /*2d20*/  IMAD.IADD R6, R103, 0x1, R45 ;  /* 0x0000000167067824 */ /* 0x000fe200078e022d */
[----:B------:R-:W-:Y:S06]  /*2d30*/  @!P6 BAR.SYNC.DEFER_BLOCKING 0x9, 0x100 ;  /* 0x024400000000eb1d */ /* 0x000fec0000010000 */
.L_x_6796:
[----:B--2---:R-:W2:Y:S01]  /*2d40*/  LDL R0, [R1+0x38] ;  /* 0x0000380001007983 */ /* 0x004ea20000100800 */
[----:B0-----:R-:W0:Y:S03]  /*2d50*/  LDC R92, c[0x0][0x3f4] ;  /* 0x0000fd00ff5c7b82 */ /* 0x001e260000000800 */
[----:B---34-:R-:W3:Y:S01]  /*2d60*/  LDL.LU R51, [R1] ;  /* 0x0000000001337983 */ /* 0x018ee20000300800 */
[----:B------:R-:W-:Y:S01]  /*2d70*/  VIADD R24, R24, 0xffffffff ;  /* 0xffffffff18187836 */ /* 0x000fe20000000000 */
[----:B------:R-:W-:Y:S05]  /*2d80*/  YIELD ;  /* 0x0000000000007946 */ /* 0x000fea0003800000 */
[----:B------:R-:W-:Y:S01]  /*2d90*/  ISETP.GT.AND P3, PT, R24, R129, PT ;  /* 0x000000811800720c */ /* 0x000fe20003f64270 */
[----:B------:R-:W-:Y:S01]  /*2da0*/  BSSY B0, `(.L_x_6673) ;  /* 0x000092b000007945 */ /* 0x000fe20003800000 */
[----:B0-----:R-:W-:Y:S01]  /*2db0*/  ISETP.GE.AND P2, PT, R92, 0x1, PT ;  /* 0x000000015c00780c */ /* 0x001fe20003f46270 */
[----:B--2---:R-:W-:Y:S01]  /*2dc0*/  IMAD R5, R23, 0x5800, R0 ;  /* 0x0000580017057824 */ /* 0x004fe200078e0200 */
[----:B---3--:R-:W-:-:S03]  /*2dd0*/  LOP3.LUT R51, R51, 0xffffffef, RZ, 0xc0, !PT ;  /* 0xffffffef33337812 */ /* 0x008fc600078ec0ff */
[----:B------:R-:W-:-:S06]  /*2de0*/  IMAD R5, R5, 0x2, R2 ;  /* 0x0000000205057824 */ /* 0x000fcc00078e0202 */
[----:B------:R-:W-:-:S05]  /*2df0*/  @P3 LOP3.LUT R51, R51, 0x10, RZ, 0xfc, !PT ;  /* 0x0000001033333812 */ /* 0x000fca00078efcff */
[----:B------:R0:W-:Y:S01]  /*2e00*/  STL [R1], R51 ;  /* 0x0000003301007387 */ /* 0x0001e20000100800 */
[----:B------:R-:W-:Y:S05]  /*2e10*/  @!P2 BRA `(.L_x_6674) ;  /* 0x00000088002ca947 */ /* 0x000fea0003800000 */
[----:B------:R-:W-:Y:S01]  /*2e20*/  ULDC.U8 UR4, c[0x0][0x410] ;  /* 0x0001040000047ab9 */ /* 0x000fe20000000000 */
[----:B------:R-:W-:Y:S01]  /*2e30*/  SHF.R.S32.HI R3, RZ, 0x1f, R24 ;  /* 0x0000001fff037819 */ /* 0x000fe20000011418 */
[-C--:B------:R-:W-:Y:S01]  /*2e40*/  IMAD R4, R135, R24.reuse, RZ ;  /* 0x0000001887047224 */ /* 0x080fe200078e02ff */
[----:B------:R-:W-:Y:S01]  /*2e50*/  ISETP.NE.AND P2, PT, RZ, UR4, PT ;  /* 0x00000004ff007c0c */ /* 0x000fe2000bf45270 */
[-C--:B------:R-:W-:Y:S02]  /*2e60*/  IMAD R0, R29, R24.reuse, RZ ;  /* 0x000000181d007224 */ /* 0x080fe400078e02ff */
[----:B------:R-:W-:Y:S02]  /*2e70*/  IMAD R44, R134, R24, RZ ;  /* 0x00000018862c7224 */ /* 0x000fe400078e02ff */
[C---:B------:R-:W-:Y:S02]  /*2e80*/  IMAD R45, R3.reuse, R108, R4 ;  /* 0x0000006c032d7224 */ /* 0x040fe400078e0204 */
[----:B------:R-:W-:-:S02]  /*2e90*/  IMAD R93, R3, R156, R0 ;  /* 0x0000009c035d7224 */ /* 0x000fc400078e0200 */
[----:B------:R-:W-:Y:S02]  /*2ea0*/  IMAD R4, R24, -0xb0, R25 ;  /* 0xffffff5018047824 */ /* 0x000fe400078e0219 */
[----:B------:R-:W-:Y:S02]  /*2eb0*/  IMAD R3, R3, R114, R44 ;  /* 0x0000007203037224 */ /* 0x000fe400078e022c */
[----:B------:R-:W-:Y:S01]  /*2ec0*/  IMAD.WIDE.U32 R136, R156, R24, RZ ;  /* 0x000000189c887225 */ /* 0x000fe200078e00ff */
[----:B------:R-:W-:-:S03]  /*2ed0*/  VIMNMX R4, R4, 0xb0, PT ;  /* 0x000000b004047848 */ /* 0x000fc60003fe0100 */
[----:B------:R-:W-:-:S04]  /*2ee0*/  IMAD.WIDE.U32 R96, R108, R24, RZ ;  /* 0x000000186c607225 */ /* 0x000fc800078e00ff */
[----:B------:R-:W-:-:S04]  /*2ef0*/  IMAD.WIDE.U32 R94, R114, R24, RZ ;  /* 0x00000018725e7225 */ /* 0x000fc800078e00ff */
[----:B------:R-:W-:Y:S02]  /*2f00*/  IMAD.IADD R93, R137, 0x1, R93 ;  /* 0x00000001895d7824 */ /* 0x000fe400078e025d */
        /* <DEDUP_REMOVED lines=9> */
[----:B------:R-:W-:-:S03]  /*2fa0*/  CS2R R138, SRZ ;  /* 0x00000000008a7805 */ /* 0x000fc6000001ff00 */
[----:B------:R-:W-:Y:S05]  /*2fb0*/  @P3 BRA `(.L_x_6677) ;  /* 0x0000000000543947 */ /* 0x000fea0003800000 */
[----:B------:R-:W-:Y:S01]  /*2fc0*/  IADD3 R45, P2, R104, R96, RZ ;  /* 0x00000060682d7210 */ /* 0x000fe20007f5e0ff */
[----:B------:R-:W-:Y:S01]  /*2fd0*/  ULDC.64 UR4, c[0x0][0x3e8] ;  /* 0x0000fa0000047ab9 */ /* 0x000fe20000000a00 */
[----:B------:R-:W-:Y:S02]  /*2fe0*/  CS2R R98, SRZ ;  /* 0x0000000000627805 */ /* 0x000fe4000001ff00 */
[----:B------:R-:W-:Y:S01]  /*2ff0*/  CS2R R138, SRZ ;  /* 0x00000000008a7805 */ /* 0x000fe2000001ff00 */
[----:B------:R-:W-:Y:S01]  /*3000*/  ULDC.64 UR6, c[0x0][0x208] ;  /* 0x0000820000067ab9 */ /* 0x000fe20000000a00 */
        /* <DEDUP_REMOVED lines=16> */
.L_x_6677:
[----:B------:R-:W-:Y:S05]  /*3110*/  BSYNC B1 ;  /* 0x0000000000017941 */ /* 0x000fea0003800000 */
.L_x_6676:
[----:B------:R-:W-:Y:S01]  /*3120*/  VIADD R48, R22, 0x20 ;  /* 0x0000002016307836 */ /* 0x000fe20000000000 */
[----:B------:R-:W-:Y:S01]  /*3130*/  BSSY B1, `(.L_x_6678) ;  /* 0x0000029000017945 */ /* 0x000fe20003800000 */
[----:B-1---5:R-:W-:Y:S01]  /*3140*/  IMAD.MOV.U32 R44, RZ, RZ, R88 ;  /* 0x000000ffff2c7224 */ /* 0x022fe200078e0058 */
[----:B------:R-:W-:Y:S01]  /*3150*/  CS2R R84, SRZ ;  /* 0x0000000000547805 */ /* 0x000fe2000001ff00 */
[----:B------:R-:W-:Y:S01]  /*3160*/  IMAD.MOV.U32 R45, RZ, RZ, R89 ;  /* 0x000000ffff2d7224 */ /* 0x000fe200078e0059 */
[----:B------:R-:W-:Y:S01]  /*3170*/  ISETP.GE.AND P4, PT, R48, R4, PT ;  /* 0x000000043000720c */ /* 0x000fe20003f86270 */
        /* <DEDUP_REMOVED lines=10> */
[----:B------:R-:W-:Y:S02]  /*3220*/  CS2R R86, SRZ ;  /* 0x0000000000567805 */ /* 0x000fe4000001ff00 */
[----:B------:R-:W-:Y:S01]  /*3230*/  PRMT R203, R47, 0x7610, R203 ;  /* 0x000076102fcb7816 */ /* 0x000fe200000000cb */
[----:B------:R-:W-:Y:S02]  /*3240*/  IMAD.MOV.U32 R49, RZ, RZ, R138 ;  /* 0x000000ffff317224 */ /* 0x000fe400078e008a */
[----:B------:R-:W-:Y:S01]  /*3250*/  IMAD.MOV.U32 R50, RZ, RZ, R139 ;  /* 0x000000ffff327224 */ /* 0x000fe200078e008b */
        /* <DEDUP_REMOVED lines=22> */
.L_x_6679:
[----:B------:R-:W-:Y:S05]  /*33c0*/  BSYNC B1 ;  /* 0x0000000000017941 */ /* 0x000fea0003800000 */
.L_x_6678:
[----:B------:R-:W-:Y:S01]  /*33d0*/  VIADD R48, R22, 0x40 ;  /* 0x0000004016307836 */ /* 0x000fe20000000000 */
[----:B0-----:R-:W-:Y:S01]  /*33e0*/  LOP3.LUT R51, R51, 0xfffffffb, RZ, 0xc0, !PT ;  /* 0xfffffffb33337812 */ /* 0x001fe200078ec0ff */
[----:B-1---5:R-:W-:Y:S01]  /*33f0*/  IMAD.MOV.U32 R44, RZ, RZ, R80 ;  /* 0x000000ffff2c7224 */ /* 0x022fe200078e0050 */
[----:B------:R-:W-:Y:S01]  /*3400*/  BSSY B1, `(.L_x_6680) ;  /* 0x000002e000017945 */ /* 0x000fe20003800000 */
        /* <DEDUP_REMOVED lines=13> */
[----:B------:R-:W-:Y:S02]  /*34e0*/  PRMT R166, R166, 0x5410, R45 ;  /* 0x00005410a6a67816 */ /* 0x000fe4000000002d */
[----:B------:R-:W-:Y:S02]  /*34f0*/  CS2R R76, SRZ ;  /* 0x00000000004c7805 */ /* 0x000fe4000001ff00 */
[----:B------:R-:W-:-:S02]  /*3500*/  @P2 LOP3.LUT R51, R51, 0x4, RZ, 0xfc, !PT ;  /* 0x0000000433332812 */ /* 0x000fc400078efcff */
[----:B------:R-:W-:Y:S02]  /*3510*/  CS2R R74, SRZ ;  /* 0x00000000004a7805 */ /* 0x000fe4000001ff00 */
[----:B------:R-:W-:Y:S02]  /*3520*/  PRMT R154, R154, 0x5410, R46 ;  /* 0x000054109a9a7816 */ /* 0x000fe4000000002e */
[----:B------:R-:W-:Y:S02]  /*3530*/  CS2R R78, SRZ ;  /* 0x00000000004e7805 */ /* 0x000fe4000001ff00 */
[----:B------:R-:W-:Y:S01]  /*3540*/  PRMT R187, R47, 0x7610, R187 ;  /* 0x000076102fbb7816 */ /* 0x000fe200000000bb */
[----:B------:R0:W-:Y:S01]  /*3550*/  STL [R1], R51 ;  /* 0x0000003301007387 */ /* 0x0001e20000100800 */
        /* <DEDUP_REMOVED lines=24> */
.L_x_6681:
[----:B------:R-:W-:Y:S05]  /*36e0*/  BSYNC B1 ;  /* 0x0000000000017941 */ /* 0x000fea0003800000 */
.L_x_6680:
[----:B------:R-:W-:Y:S01]  /*36f0*/  VIADD R174, R22, 0x60 ;  /* 0x0000006016ae7836 */ /* 0x000fe20000000000 */
[----:B------:R-:W-:Y:S01]  /*3700*/  BSSY B1, `(.L_x_6682) ;  /* 0x000003f000017945 */ /* 0x000fe20003800000 */
[----:B------:R-:W-:Y:S01]  /*3710*/  IMAD.MOV.U32 R173, RZ, RZ, R51 ;  /* 0x000000ffffad7224 */ /* 0x000fe200078e0033 */
[----:B------:R-:W-:Y:S01]  /*3720*/  PRMT R204, R49, 0x7610, R204 ;  /* 0x0000761031cc7816 */ /* 0x000fe200000000cc */
[----:B-1---5:R-:W-:Y:S01]  /*3730*/  IMAD.MOV.U32 R44, RZ, RZ, R72 ;  /* 0x000000ffff2c7224 */ /* 0x022fe200078e0048 */
[----:B------:R-:W-:Y:S01]  /*3740*/  ISETP.GE.AND P2, PT, R174, R4, PT ;  /* 0x00000004ae00720c */ /* 0x000fe20003f46270 */
[----:B------:R-:W-:Y:S01]  /*3750*/  IMAD.MOV.U32 R45, RZ, RZ, R73 ;  /* 0x000000ffff2d7224 */ /* 0x000fe200078e0049 */
[----:B------:R-:W-:Y:S01]  /*3760*/  LOP3.LUT R173, R173, 0xfffffff7, RZ, 0xc0, !PT ;  /* 0xfffffff7adad7812 */ /* 0x000fe200078ec0ff */
        /* <DEDUP_REMOVED lines=11> */
[----:B------:R-:W-:Y:S02]  /*3820*/  @P2 LOP3.LUT R173, R173, 0x8, RZ, 0xfc, !PT ;  /* 0x00000008adad2812 */ /* 0x000fe400078efcff */
[----:B------:R-:W-:Y:S02]  /*3830*/  CS2R R70, SRZ ;  /* 0x0000000000467805 */ /* 0x000fe4000001ff00 */
[----:B------:R-:W-:-:S02]  /*3840*/  PRMT R166, R46, 0x7610, R166 ;  /* 0x000076102ea67816 */ /* 0x000fc400000000a6 */
[----:B------:R-:W-:Y:S02]  /*3850*/  CS2R R48, SRZ ;  /* 0x0000000000307805 */ /* 0x000fe4000001ff00 */
[----:B------:R-:W-:Y:S01]  /*3860*/  PRMT R167, R47, 0x7610, R167 ;  /* 0x000076102fa77816 */ /* 0x000fe200000000a7 */
[----:B------:R1:W-:Y:S01]  /*3870*/  STL [R1], R173 ;  /* 0x000000ad01007387 */ /* 0x0003e20000100800 */
[----:B------:R-:W-:Y:S02]  /*3880*/  CS2R R56, SRZ ;  /* 0x0000000000387805 */ /* 0x000fe4000001ff00 */
[----:B------:R-:W-:Y:S02]  /*3890*/  CS2R R60, SRZ ;  /* 0x00000000003c7805 */ /* 0x000fe4000001ff00 */
[----:B------:R-:W-:Y:S02]  /*38a0*/  CS2R R58, SRZ ;  /* 0x00000000003a7805 */ /* 0x000fe4000001ff00 */
[----:B------:R-:W-:-:S02]  /*38b0*/  CS2R R62, SRZ ;  /* 0x00000000003e7805 */ /* 0x000fc4000001ff00 */
[----:B------:R-:W-:Y:S02]  /*38c0*/  CS2R R52, SRZ ;  /* 0x0000000000347805 */ /* 0x000fe4000001ff00 */
[----:B0-----:R-:W-:Y:S02]  /*38d0*/  CS2R R50, SRZ ;  /* 0x0000000000327805 */ /* 0x001fe4000001ff00 */
[----:B------:R-:W-:Y:S01]  /*38e0*/  CS2R R54, SRZ ;  /* 0x0000000000367805 */ /* 0x000fe2000001ff00 */
[----:B-1----:R-:W-:Y:S06]  /*38f0*/  @P2 BRA `(.L_x_6683) ;  /* 0x00000000007c2947 */ /* 0x002fec0003800000 */
[----:B------:R-:W0:Y:S01]  /*3900*/  LDC.64 R44, c[0x0][0x3f8] ;  /* 0x0000fe00ff2c7b82 */ /* 0x000e220000000a00 */
[----:B------:R-:W-:Y:S01]  /*3910*/  IMAD.MOV.U32 R46, RZ, RZ, R96 ;  /* 0x000000ffff2e7224 */ /* 0x000fe200078e0060 */
[----:B------:R-:W-:Y:S01]  /*3920*/  ULDC.64 UR4, c[0x0][0x3e8] ;  /* 0x0000fa0000047ab9 */ /* 0x000fe20000000a00 */
[----:B------:R-:W-:Y:S01]  /*3930*/  IMAD.MOV.U32 R47, RZ, RZ, R0 ;  /* 0x000000ffff2f7224 */ /* 0x000fe200078e0000 */
[----:B------:R-:W-:Y:S02]  /*3940*/  CS2R R68, SRZ ;  /* 0x0000000000447805 */ /* 0x000fe4000001ff00 */
[----:B------:R-:W-:Y:S01]  /*3950*/  CS2R R70, SRZ ;  /* 0x0000000000467805 */ /* 0x000fe2000001ff00 */
[----:B------:R-:W-:Y:S01]  /*3960*/  ULDC.64 UR6, c[0x0][0x208] ;  /* 0x0000820000067ab9 */ /* 0x000fe20000000a00 */
[----:B0-----:R-:W-:-:S04]  /*3970*/  IMAD.WIDE.U32 R46, R44, 0x60, R46 ;  /* 0x000000602c2e7825 */ /* 0x001fc800078e002e */
[----:B------:R-:W-:Y:S01]  /*3980*/  IMAD R45, R45, 0x60, RZ ;  /* 0x000000602d2d7824 */ /* 0x000fe200078e02ff */
[----:B------:R-:W-:Y:S01]  /*3990*/  IADD3 R64, P2, R104, R46, RZ ;  /* 0x0000002e68407210 */ /* 0x000fe20007f5e0ff */
[----:B------:R-:W-:-:S03]  /*39a0*/  IMAD.MOV.U32 R46, RZ, RZ, R94 ;  /* 0x000000ffff2e7224 */ /* 0x000fc600078e005e */
[----:B------:R-:W-:Y:S01]  /*39b0*/  IADD3.X R65, R28, R47, R45, P2, !PT ;  /* 0x0000002f1c417210 */ /* 0x000fe200017fe42d */
[----:B------:R-:W-:Y:S01]  /*39c0*/  IMAD.MOV.U32 R47, RZ, RZ, R3 ;  /* 0x000000ffff2f7224 */ /* 0x000fe200078e0003 */
[----:B------:R-:W0:Y:S02]  /*39d0*/  LDC.64 R44, c[0x0][0x408] ;  /* 0x00010200ff2c7b82 */ /* 0x000e240000000a00 */
[----:B0-----:R-:W-:-:S04]  /*39e0*/  IMAD.WIDE.U32 R46, R44, 0x60, R46 ;  /* 0x000000602c2e7825 */ /* 0x001fc800078e002e */
[----:B------:R-:W-:Y:S01]  /*39f0*/  IMAD R67, R45, 0x60, RZ ;  /* 0x000000602d437824 */ /* 0x000fe200078e02ff */
[----:B------:R-:W-:-:S04]  /*3a00*/  IADD3 R45, P2, R110, R46, RZ ;  /* 0x0000002e6e2d7210 */ /* 0x000fc80007f5e0ff */
[----:B------:R-:W-:Y:S02]  /*3a10*/  IADD3.X R66, R26, R47, R67, P2, !PT ;  /* 0x0000002f1a427210 */ /* 0x000fe400017fe443 */
        /* <DEDUP_REMOVED lines=13> */
.L_x_6683:
[----:B------:R-:W-:Y:S05]  /*3af0*/  BSYNC B1 ;  /* 0x0000000000017941 */ /* 0x000fea0003800000 */
.L_x_6682:
[----:B0-----:R-:W-:Y:S01]  /*3b00*/  VIADD R45, R22, 0x80 ;  /* 0x00000080162d7836 */ /* 0x001fe20000000000 */
[----:B------:R-:W-:Y:S01]  /*3b10*/  BSSY B1, `(.L_x_6684) ;  /* 0x000001c000017945 */ /* 0x000fe20003800000 */
[----:B------:R-:W-:-:S03]  /*3b20*/  IMAD.MOV.U32 R44, RZ, RZ, R173 ;  /* 0x000000ffff2c7224 */ /* 0x000fc600078e00ad */
[----:B------:R-:W-:Y:S02]  /*3b30*/  ISETP.GE.AND P2, PT, R45, R4, PT ;  /* 0x000000042d00720c */ /* 0x000fe40003f46270 */
[----:B------:R-:W-:-:S11]  /*3b40*/  LOP3.LUT R44, R44, 0xfffffffd, RZ, 0xc0, !PT ;  /* 0xfffffffd2c2c7812 */ /* 0x000fd600078ec0ff */
[----:B------:R-:W-:-:S05]  /*3b50*/  @P2 LOP3.LUT R44, R44, 0x2, RZ, 0xfc, !PT ;  /* 0x000000022c2c2812 */ /* 0x000fca00078efcff */
[----:B------:R0:W-:Y:S01]  /*3b60*/  STL [R1], R44 ;  /* 0x0000002c01007387 */ /* 0x0001e20000100800 */
[----:B------:R-:W-:Y:S05]  /*3b70*/  @P2 BRA `(.L_x_6685) ;  /* 0x0000000000542947 */ /* 0x000fea0003800000 */
[----:B0-----:R-:W-:Y:S01]  /*3b80*/  IADD3 R44, P2, P5, R104, R36, R96 ;  /* 0x00000024682c7210 */ /* 0x001fe20007d5e060 */
        /* <DEDUP_REMOVED lines=20> */
.L_x_6685:
[----:B------:R-:W-:Y:S05]  /*3cd0*/  BSYNC B1 ;  /* 0x0000000000017941 */ /* 0x000fea0003800000 */
.L_x_6684:
[----:B01----:R-:W-:Y:S01]  /*3ce0*/  VIADD R44, R22, 0xa0 ;  /* 0x000000a0162c7836 */ /* 0x003fe20000000000 */
[----:B------:R-:W-:Y:S04]  /*3cf0*/  BSSY B1, `(.L_x_6686) ;  /* 0x0000020000017945 */ /* 0x000fe80003800000 */
[----:B------:R-:W-:-:S13]  /*3d00*/  ISETP.GE.AND P5, PT, R44, R4, PT ;  /* 0x000000042c00720c */ /* 0x000fda0003fa6270 */
[----:B------:R-:W-:Y:S05]  /*3d10*/  @P5 BRA `(.L_x_6687) ;  /* 0x0000000000745947 */ /* 0x000fea0003800000 */
        /* <DEDUP_REMOVED lines=9> */
[----:B------:R-:W-:-:S04]  /*3db0*/  IADD3 R0, P2, R104, R96, RZ ;  /* 0x0000006068007210 */ /* 0x000fc80007f5e0ff */
[----:B------:R-:W-:Y:S02]  /*3dc0*/  IADD3.X R97, R28, R97, R45, P2, !PT ;  /* 0x000000611c617210 */ /* 0x000fe400017fe42d */
        /* <DEDUP_REMOVED lines=18> */
.L_x_6687:
[----:B------:R-:W-:Y:S05]  /*3ef0*/  BSYNC B1 ;  /* 0x0000000000017941 */ /* 0x000fea0003800000 */
.L_x_6686:
[----:B------:R-:W-:Y:S01]  /*3f00*/  IMAD.MOV.U32 R0, RZ, RZ, R78 ;  /* 0x000000ffff007224 */ /* 0x000fe200078e004e */
[----:B------:R-:W-:Y:S01]  /*3f10*/  ULOP3.LUT UR4, UR60, 0x1, URZ, 0xfc, !UPT ;  /* 0x000000013c047892 */ /* 0x000fe2000f8efc3f */
[----:B------:R-:W-:Y:S02]  /*3f20*/  IMAD.MOV.U32 R3, RZ, RZ, R79 ;  /* 0x000000ffff037224 */ /* 0x000fe400078e004f */
[----:B0----5:R-:W-:Y:S01]  /*3f30*/  IMAD.MOV.U32 R44, RZ, RZ, R64 ;  /* 0x000000ffff2c7224 */ /* 0x021fe200078e0040 */
[----:B------:R-:W-:Y:S01]  /*3f40*/  PRMT R200, R0, 0x7610, R200 ;  /* 0x0000761000c87816 */ /* 0x000fe200000000c8 */
[----:B------:R-:W-:Y:S01]  /*3f50*/  IMAD.MOV.U32 R0, RZ, RZ, R67 ;  /* 0x000000ffff007224 */ /* 0x000fe200078e0043 */
[----:B------:R-:W-:Y:S01]  /*3f60*/  PRMT R201, R3, 0x7610, R201 ;  /* 0x0000761003c97816 */ /* 0x000fe200000000c9 */
[----:B------:R-:W-:Y:S01]  /*3f70*/  IMAD.MOV.U32 R3, RZ, RZ, R68 ;  /* 0x000000ffff037224 */ /* 0x000fe200078e0044 */
[----:B------:R-:W-:Y:S01]  /*3f80*/  UISETP.NE.AND UP0, UPT, UR4, 0x3, UPT ;  /* 0x000000030400788c */ /* 0x000fe2000bf05270 */
[----:B------:R-:W-:Y:S01]  /*3f90*/  IMAD.MOV.U32 R45, RZ, RZ, R65 ;  /* 0x000000ffff2d7224 */ /* 0x000fe200078e0041 */
[----:B------:R-:W-:Y:S01]  /*3fa0*/  PRMT R195, R0, 0x7610, R195 ;  /* 0x0000761000c37816 */ /* 0x000fe200000000c3 */
[----:B------:R-:W-:Y:S01]  /*3fb0*/  IMAD.MOV.U32 R0, RZ, RZ, R57 ;  /* 0x000000ffff007224 */ /* 0x000fe200078e0039 */
[----:B------:R-:W-:Y:S01]  /*3fc0*/  PRMT R196, R3, 0x7610, R196 ;  /* 0x0000761003c47816 */ /* 0x000fe200000000c4 */
[----:B------:R-:W-:Y:S01]  /*3fd0*/  IMAD.MOV.U32 R3, RZ, RZ, R56 ;  /* 0x000000ffff037224 */ /* 0x000fe200078e0038 */
[----:B------:R-:W-:-:S02]  /*3fe0*/  PLOP3.LUT P2, PT, PT, PT, UP0, 0x80, 0x0 ;  /* 0x000000000000781c */ /* 0x000fc40003f4f008 */
        /* <DEDUP_REMOVED lines=30> */
[----:B------:R-:W-:Y:S01]  /*41d0*/  IMAD.MOV.U32 R0, RZ, RZ, R51 ;  /* 0x000000ffff007224 */ /* 0x000fe200078e0033 */
[----:B------:R-:W-:Y:S01]  /*41e0*/  PRMT R173, R3, 0x7610, R173 ;  /* 0x0000761003ad7816 */ /* 0x000fe200000000ad */
[----:B------:R-:W-:Y:S01]  /*41f0*/  IMAD.MOV.U32 R3, RZ, RZ, R50 ;  /* 0x000000ffff037224 */ /* 0x000fe200078e0032 */
[----:B------:R-:W-:Y:S02]  /*4200*/  PRMT R199, R44, 0x7610, R199 ;  /* 0x000076102cc77816 */ /* 0x000fe400000000c7 */
        /* <DEDUP_REMOVED lines=8> */
.L_x_6688:
[----:B------:R-:W-:Y:S01]  /*4290*/  IMAD R3, R23, 0x8, R2 ;  /* 0x0000000817037824 */ /* 0x000fe200078e0202 */
[----:B------:R-:W-:Y:S01]  /*42a0*/  SHF.L.U32 R0, R223, 0x1f, RZ ;  /* 0x0000001fdf007819 */ /* 0x000fe200000006ff */
[----:B------:R-:W-:Y:S03]  /*42b0*/  BSSY B1, `(.L_x_6689) ;  /* 0x0000003000017945 */ /* 0x000fe60003800000 */
[----:B------:R-:W0:Y:S02]  /*42c0*/  SYNCS.PHASECHK.TRANS64.TRYWAIT P6, [R3+URZ+0x34890], R0 ;  /* 0x03489000030075a7 */ /* 0x000e2400080c017f */
[----:B0-----:R-:W-:Y:S05]  /*42d0*/  @!P6 BRA `(.L_x_6690) ;  /* 0x000002400054e947 */ /* 0x001fea0003800000 */
.L_x_7053:
[----:B------:R-:W-:Y:S05]  /*42e0*/  BSYNC B1 ;  /* 0x0000000000017941 */ /* 0x000fea0003800000 */
.L_x_6689:
[----:B------:R-:W-:Y:S04]  /*42f0*/  BSSY B1, `(.L_x_6691) ;  /* 0x000007a000017945 */ /* 0x000fe80003800000 */
[----:B------:R-:W-:Y:S05]  /*4300*/  @P3 BRA `(.L_x_6692) ;  /* 0x0000000400e03947 */ /* 0x000fea0003800000 */
[----:B------:R-:W-:Y:S01]  /*4310*/  IADD3 R177, P3, R120, R136, RZ ;  /* 0x0000008878b17210 */ /* 0x000fe20007f7e0ff */
[----:B------:R-:W-:Y:S04]  /*4320*/  BSSY B2, `(.L_x_6693) ;  /* 0x000003c000027945 */ /* 0x000fe80003800000 */
[----:B------:R-:W-:Y:S01]  /*4330*/  IMAD.X R178, R93, 0x1, R122, P3 ;  /* 0x000000015db27824 */ /* 0x000fe200018e067a */
[----:B------:R-:W-:Y:S07]  /*4340*/  @P0 BRA `(.L_x_6694) ;  /* 0x0000000000e40947 */ /* 0x000fee0003800000 */
        /* <DEDUP_REMOVED lines=10> */
[----:B------:R-:W-:Y:S01]  /*43f0*/  PRMT R95, R182, 0x5410, R95 ;  /* 0x00005410b65f7816 */ /* 0x000fe2000000005f */
[C---:B--2---:R-:W-:Y:S01]  /*4400*/  IMAD.U32 R182, R45.reuse, 0x10000, RZ ;  /* 0x000100002db67824 */ /* 0x044fe200078e00ff */
[----:B------:R-:W-:Y:S02]  /*4410*/  LOP3.LUT R186, R45, 0xffff0000, RZ, 0xc0, !PT ;  /* 0xffff00002dba7812 */ /* 0x000fe400078ec0ff */
[----:B------:R-:W-:Y:S02]  /*4420*/  LOP3.LUT R139, R99, 0xffff0000, RZ, 0xc0, !PT ;  /* 0xffff0000638b7812 */ /* 0x000fe400078ec0ff */
[C---:B------:R-:W-:Y:S01]  /*4430*/  LOP3.LUT R45, R94.reuse, 0xffff0000, RZ, 0xc0, !PT ;  /* 0xffff00005e2d7812 */ /* 0x040fe200078ec0ff */
[----:B------:R-:W-:Y:S01]  /*4440*/  IMAD.U32 R94, R94, 0x10000, RZ ;  /* 0x000100005e5e7824 */ /* 0x000fe200078e00ff */
[----:B------:R-:W-:Y:S01]  /*4450*/  PRMT R138, R171, 0x5432, R98 ;  /* 0x00005432ab8a7816 */ /* 0x000fe20000000062 */
[C---:B------:R-:W-:Y:S02]  /*4460*/  FMUL.FTZ R181, R186.reuse, R139 ;  /* 0x0000008bbab57220 */ /* 0x040fe40000410000 */
[----:B------:R-:W-:-:S02]  /*4470*/  FMUL.FTZ R186, R186, R45 ;  /* 0x0000002dbaba7220 */ /* 0x000fc40000410000 */
[----:B------:R-:W-:Y:S01]  /*4480*/  FFMA.FTZ R98, R182, R45, -R181 ;  /* 0x0000002db6627223 */ /* 0x000fe200000108b5 */
[----:B------:R-:W-:Y:S02]  /*4490*/  IMAD.U32 R181, R138, 0x10000, RZ ;  /* 0x000100008ab57824 */ /* 0x000fe400078e00ff */
[----:B------:R-:W-:Y:S01]  /*44a0*/  FFMA.FTZ R45, R182, R139, R186 ;  /* 0x0000008bb62d7223 */ /* 0x000fe200000100ba */
[C---:B------:R-:W-:Y:S01]  /*44b0*/  LOP3.LUT R182, R46.reuse, 0xffff0000, RZ, 0xc0, !PT ;  /* 0xffff00002eb67812 */ /* 0x040fe200078ec0ff */
[C---:B------:R-:W-:Y:S01]  /*44c0*/  IMAD.U32 R139, R95.reuse, 0x10000, RZ ;  /* 0x000100005f8b7824 */ /* 0x040fe200078e00ff */
[----:B------:R-:W-:Y:S01]  /*44d0*/  LOP3.LUT R95, R95, 0xffff0000, RZ, 0xc0, !PT ;  /* 0xffff00005f5f7812 */ /* 0x000fe200078ec0ff */
[----:B------:R-:W-:Y:S01]  /*44e0*/  IMAD.U32 R46, R46, 0x10000, RZ ;  /* 0x000100002e2e7824 */ /* 0x000fe200078e00ff */
[----:B------:R-:W-:Y:S01]  /*44f0*/  F2FP.BF16.F32.PACK_AB R45, R45, R98 ;  /* 0x000000622d2d723e */ /* 0x000fe200000010ff */
[C---:B------:R-:W-:Y:S01]  /*4500*/  FMUL.FTZ R183, R182.reuse, R139 ;  /* 0x0000008bb6b77220 */ /* 0x040fe20000410000 */
[----:B------:R-:W-:Y:S01]  /*4510*/  FMUL.FTZ R182, R182, R181 ;  /* 0x000000b5b6b67220 */ /* 0x000fe20000410000 */
[----:B------:R-:W-:-:S02]  /*4520*/  IMAD.U32 R186, R47, 0x10000, RZ ;  /* 0x000100002fba7824 */ /* 0x000fc400078e00ff */
[C---:B------:R-:W-:Y:S01]  /*4530*/  FFMA.FTZ R183, R46.reuse, R181, -R183 ;  /* 0x000000b52eb77223 */ /* 0x040fe200000108b7 */
[----:B------:R-:W-:Y:S01]  /*4540*/  FFMA.FTZ R182, R46, R139, R182 ;  /* 0x0000008b2eb67223 */ /* 0x000fe200000100b6 */
[----:B------:R-:W-:Y:S02]  /*4550*/  LOP3.LUT R46, R47, 0xffff0000, RZ, 0xc0, !PT ;  /* 0xffff00002f2e7812 */ /* 0x000fe400078ec0ff */
[----:B------:R-:W-:Y:S01]  /*4560*/  LOP3.LUT R47, R138, 0xffff0000, RZ, 0xc0, !PT ;  /* 0xffff00008a2f7812 */ /* 0x000fe200078ec0ff */
[----:B------:R-:W-:Y:S02]  /*4570*/  IMAD.U32 R138, R99, 0x10000, RZ ;  /* 0x00010000638a7824 */ /* 0x000fe400078e00ff */
[C---:B------:R-:W-:Y:S02]  /*4580*/  FMUL.FTZ R139, R46.reuse, R95 ;  /* 0x0000005f2e8b7220 */ /* 0x040fe40000410000 */
[-C--:B------:R-:W-:Y:S02]  /*4590*/  FMUL.FTZ R46, R46, R47.reuse ;  /* 0x0000002f2e2e7220 */ /* 0x080fe40000410000 */
[----:B------:R-:W-:Y:S01]  /*45a0*/  FFMA.FTZ R139, R186, R47, -R139 ;  /* 0x0000002fba8b7223 */ /* 0x000fe2000001088b */
[----:B------:R-:W-:Y:S01]  /*45b0*/  LOP3.LUT R47, R44, 0xffff0000, RZ, 0xc0, !PT ;  /* 0xffff00002c2f7812 */ /* 0x000fe200078ec0ff */
        /* <DEDUP_REMOVED lines=8> */
[----:B------:R-:W-:Y:S01]  /*4640*/  F2FP.BF16.F32.PACK_AB R44, R47, R44 ;  /* 0x0000002c2f2c723e */ /* 0x000fe200000010ff */
[----:B------:R-:W-:-:S07]  /*4650*/  IMAD.MOV.U32 R47, RZ, RZ, R139 ;  /* 0x000000ffff2f7224 */ /* 0x000fce00078e008b */
.L_x_6696:
[----:B------:R-:W-:Y:S05]  /*4660*/  BSYNC B3 ;  /* 0x0000000000037941 */ /* 0x000fea0003800000 */
.L_x_6695:
[----:B------:R-:W-:Y:S01]  /*4670*/  IADD3 R95, P3, R177, R100, RZ ;  /* 0x00000064b15f7210 */ /* 0x000fe20007f7e0ff */
[----:B------:R-:W-:Y:S01]  /*4680*/  ULDC.64 UR4, c[0x0][0x2e8] ;  /* 0x0000ba0000047ab9 */ /* 0x000fe20000000a00 */
[----:B------:R-:W-:-:S03]  /*4690*/  ULDC.64 UR6, c[0x0][0x208] ;  /* 0x0000820000067ab9 */ /* 0x000fc60000000a00 */
[----:B------:R-:W-:Y:S01]  /*46a0*/  IMAD.X R98, R178, 0x1, R15, P3 ;  /* 0x00000001b2627824 */ /* 0x000fe200018e060f */
[----:B------:R-:W-:-:S04]  /*46b0*/  LEA R94, P3, R95, UR4, 0x1 ;  /* 0x000000045f5e7c11 */ /* 0x000fc8000f8608ff */
[----:B------:R-:W-:-:S05]  /*46c0*/  LEA.HI.X R95, R95, UR5, R98, 0x1, P3 ;  /* 0x000000055f5f7c11 */ /* 0x000fca00098f0c62 */
[----:B--2---:R1:W-:Y:S04]  /*46d0*/  STG.E.128 desc[UR6][R94.64], R44 ;  /* 0x0000002c5e007986 */ /* 0x0043e8000c101d06 */
.L_x_6694:
[----:B------:R-:W-:Y:S05]  /*46e0*/  BSYNC B2 ;  /* 0x0000000000027941 */ /* 0x000fea0003800000 */
.L_x_6693:
[----:B------:R-:W-:Y:S05]  /*46f0*/  @P1 BRA `(.L_x_6692) ;  /* 0x0000000000e41947 */ /* 0x000fea0003800000 */
[----:B-1----:R1:W2:Y:S01]  /*4700*/  LDS.128 R44, [R5+0x23c00] ;  /* 0x023c0000052c7984 */ /* 0x0022a20000000c00 */
[----:B------:R-:W-:Y:S01]  /*4710*/  IADD3 R177, P3, R177, R14, RZ ;  /* 0x0000000eb1b17210 */ /* 0x000fe20007f7e0ff */
[----:B------:R-:W-:Y:S04]  /*4720*/  BSSY B2, `(.L_x_6697) ;  /* 0x0000031000027945 */ /* 0x000fe80003800000 */
[----:B------:R-:W-:Y:S01]  /*4730*/  IMAD.X R178, R178, 0x1, R11, P3 ;  /* 0x00000001b2b27824 */ /* 0x000fe200018e060b */
[----:B------:R-:W-:-:S13]  /*4740*/  ISETP.GE.AND P3, PT, R220, R92, PT ;  /* 0x0000005cdc00720c */ /* 0x000fda0003f66270 */
        /* <DEDUP_REMOVED lines=46> */
.L_x_6698:
[----:B------:R-:W-:Y:S05]  /*4a30*/  BSYNC B2 ;  /* 0x0000000000027941 */ /* 0x000fea0003800000 */
.L_x_6697:
[----:B------:R-:W-:Y:S01]  /*4a40*/  ULDC.64 UR4, c[0x0][0x2e8] ;  /* 0x0000ba0000047ab9 */ /* 0x000fe20000000a00 */
[----:B------:R-:W-:Y:S01]  /*4a50*/  ULDC.64 UR6, c[0x0][0x208] ;  /* 0x0000820000067ab9 */ /* 0x000fe20000000a00 */
[----:B------:R-:W-:-:S04]  /*4a60*/  LEA R88, P3, R177, UR4, 0x1 ;  /* 0x00000004b1587c11 */ /* 0x000fc8000f8608ff */
[----:B------:R-:W-:-:S05]  /*4a70*/  LEA.HI.X R89, R177, UR5, R178, 0x1, P3 ;  /* 0x00000005b1597c11 */ /* 0x000fca00098f0cb2 */
[----:B--2---:R2:W-:Y:S04]  /*4a80*/  STG.E.128 desc[UR6][R88.64], R44 ;  /* 0x0000002c58007986 */ /* 0x0045e8000c101d06 */
.L_x_6692:
[----:B------:R-:W-:Y:S05]  /*4a90*/  BSYNC B1 ;  /* 0x0000000000017941 */ /* 0x000fea0003800000 */
.L_x_6691:
[----:B------:R-:W-:Y:S04]  /*4aa0*/  BSSY B1, `(.L_x_6699) ;  /* 0x000007a000017945 */ /* 0x000fe80003800000 */
[----:B------:R-:W-:Y:S05]  /*4ab0*/  @P4 BRA `(.L_x_6700) ;  /* 0x0000000400e04947 */ /* 0x000fea0003800000 */
[----:B--2---:R-:W-:Y:S01]  /*4ac0*/  IADD3 R89, P3, P4, R158, R136, R16 ;  /* 0x000000889e597210 */ /* 0x004fe20007c7e010 */
[----:B------:R-:W-:Y:S03]  /*4ad0*/  BSSY B2, `(.L_x_6701) ;  /* 0x000003c000027945 */ /* 0x000fe60003800000 */
[----:B------:R-:W-:Y:S01]  /*4ae0*/  IADD3.X R88, R123, R93, R17, P3, P4 ;  /* 0x0000005d7b587210 */ /* 0x000fe20001fe8411 */
[----:B------:R-:W-:Y:S08]  /*4af0*/  @P0 BRA `(.L_x_6702) ;  /* 0x0000000000e40947 */ /* 0x000ff00003800000 */
        /* <DEDUP_REMOVED lines=51> */
.L_x_6704:
[----:B------:R-:W-:Y:S05]  /*4e30*/  BSYNC B3 ;  /* 0x0000000000037941 */ /* 0x000fea0003800000 */
.L_x_6703:
[----:B------:R-:W-:Y:S01]  /*4e40*/  ULDC.64 UR4, c[0x0][0x2e8] ;  /* 0x0000ba0000047ab9 */ /* 0x000fe20000000a00 */
[----:B------:R-:W-:Y:S01]  /*4e50*/  ULDC.64 UR6, c[0x0][0x208] ;  /* 0x0000820000067ab9 */ /* 0x000fe20000000a00 */
[----:B------:R-:W-:-:S04]  /*4e60*/  LEA R84, P3, R90, UR4, 0x1 ;  /* 0x000000045a547c11 */ /* 0x000fc8000f8608ff */
[----:B------:R-:W-:-:S05]  /*4e70*/  LEA.HI.X R85, R90, UR5, R91, 0x1, P3 ;  /* 0x000000055a557c11 */ /* 0x000fca00098f0c5b */
[----:B--2---:R2:W-:Y:S04]  /*4e80*/  STG.E.128 desc[UR6][R84.64], R44 ;  /* 0x0000002c54007986 */ /* 0x0045e8000c101d06 */
.L_x_6702:
[----:B------:R-:W-:Y:S05]  /*4e90*/  BSYNC B2 ;  /* 0x0000000000027941 */ /* 0x000fea0003800000 */
.L_x_6701:
[----:B------:R-:W-:Y:S05]  /*4ea0*/  @P1 BRA `(.L_x_6700) ;  /* 0x0000000000e41947 */ /* 0x000fea0003800000 */
[----:B-12---:R1:W2:Y:S01]  /*4eb0*/  LDS.128 R44, [R5+0x24c00] ;  /* 0x024c0000052c7984 */ /* 0x0062a20000000c00 */
[----:B------:R-:W-:Y:S01]  /*4ec0*/  IADD3 R89, P3, R89, R14, RZ ;  /* 0x0000000e59597210 */ /* 0x000fe20007f7e0ff */
[----:B------:R-:W-:Y:S04]  /*4ed0*/  BSSY B2, `(.L_x_6705) ;  /* 0x0000031000027945 */ /* 0x000fe80003800000 */
[----:B------:R-:W-:Y:S01]  /*4ee0*/  IMAD.X R88, R88, 0x1, R11, P3 ;  /* 0x0000000158587824 */ /* 0x000fe200018e060b */
[----:B------:R-:W-:-:S13]  /*4ef0*/  ISETP.GE.AND P3, PT, R220, R92, PT ;  /* 0x0000005cdc00720c */ /* 0x000fda0003f66270 */
[----:B-1----:R-:W-:Y:S05]  /*4f00*/  @P3 BRA `(.L_x_6706) ;  /* 0x0000000000b43947 */ /* 0x002fea0003800000 */
[----:B------:R-:W-:Y:S02]  /*4f10*/  SHF.R.U64 R85, R82, 0x10, R83 ;  /* 0x0000001052557819 */ /* 0x000fe40000001253 */
[----:B------:R-:W-:Y:S02]  /*4f20*/  SHF.R.U64 R84, R80, 0x10, R81 ;  /* 0x0000001050547819 */ /* 0x000fe40000001251 */
        /* <DEDUP_REMOVED lines=13> */
[C---:B------:R-:W-:Y:S01]  /*5000*/  FFMA.FTZ R86, R45.reuse, R85, -R86 ;  /* 0x000000552d567223 */ /* 0x040fe20000010856 */
[----:B------:R-:W-:Y:S01]  /*5010*/  PRMT R172, R172, 0x5410, R81 ;  /* 0x00005410acac7816 */ /* 0x000fe20000000051 */
[----:B------:R-:W-:Y:S01]  /*5020*/  FFMA.FTZ R45, R45, R87, R80 ;  /* 0x000000572d2d7223 */ /* 0x000fe20000010050 */
[----:B------:R-:W-:Y:S01]  /*5030*/  LOP3.LUT R80, R46, 0xffff0000, RZ, 0xc0, !PT ;  /* 0xffff00002e507812 */ /* 0x000fe200078ec0ff */
[C---:B------:R-:W-:Y:S01]  /*5040*/  IMAD.U32 R87, R187.reuse, 0x10000, RZ ;  /* 0x00010000bb577824 */ /* 0x040fe200078e00ff */
[----:B------:R-:W-:Y:S01]  /*5050*/  LOP3.LUT R187, R187, 0xffff0000, RZ, 0xc0, !PT ;  /* 0xffff0000bbbb7812 */ /* 0x000fe200078ec0ff */
[C---:B------:R-:W-:Y:S01]  /*5060*/  IMAD.U32 R81, R172.reuse, 0x10000, RZ ;  /* 0x00010000ac517824 */ /* 0x040fe200078e00ff */
[----:B------:R-:W-:Y:S01]  /*5070*/  LOP3.LUT R172, R172, 0xffff0000, RZ, 0xc0, !PT ;  /* 0xffff0000acac7812 */ /* 0x000fe200078ec0ff */
[----:B------:R-:W-:Y:S01]  /*5080*/  IMAD.U32 R83, R46, 0x10000, RZ ;  /* 0x000100002e537824 */ /* 0x000fe200078e00ff */
[C---:B------:R-:W-:Y:S01]  /*5090*/  LOP3.LUT R46, R47.reuse, 0xffff0000, RZ, 0xc0, !PT ;  /* 0xffff00002f2e7812 */ /* 0x040fe200078ec0ff */
[----:B------:R-:W-:-:S02]  /*50a0*/  IMAD.U32 R85, R47, 0x10000, RZ ;  /* 0x000100002f557824 */ /* 0x000fc400078e00ff */
[----:B------:R-:W-:Y:S01]  /*50b0*/  FMUL.FTZ R90, R80, R87 ;  /* 0x00000057505a7220 */ /* 0x000fe20000410000 */
[----:B------:R-:W-:Y:S02]  /*50c0*/  IMAD.U32 R47, R44, 0x10000, RZ ;  /* 0x000100002c2f7824 */ /* 0x000fe400078e00ff */
[-C--:B------:R-:W-:Y:S01]  /*50d0*/  FMUL.FTZ R80, R80, R81.reuse ;  /* 0x0000005150507220 */ /* 0x080fe20000410000 */
[----:B------:R-:W-:Y:S01]  /*50e0*/  LOP3.LUT R44, R44, 0xffff0000, RZ, 0xc0, !PT ;  /* 0xffff00002c2c7812 */ /* 0x000fe200078ec0ff */
[C---:B------:R-:W-:Y:S01]  /*50f0*/  FFMA.FTZ R90, R83.reuse, R81, -R90 ;  /* 0x00000051535a7223 */ /* 0x040fe2000001085a */
[C---:B------:R-:W-:Y:S01]  /*5100*/  FMUL.FTZ R94, R46.reuse, R172 ;  /* 0x000000ac2e5e7220 */ /* 0x040fe20000410000 */
[----:B------:R-:W-:Y:S01]  /*5110*/  FFMA.FTZ R83, R83, R87, R80 ;  /* 0x0000005753537223 */ /* 0x000fe20000010050 */
[-C--:B------:R-:W-:Y:S01]  /*5120*/  FMUL.FTZ R80, R46, R187.reuse ;  /* 0x000000bb2e507220 */ /* 0x080fe20000410000 */
[C---:B------:R-:W-:Y:S01]  /*5130*/  FMUL.FTZ R46, R44.reuse, R82 ;  /* 0x000000522c2e7220 */ /* 0x040fe20000410000 */
[----:B------:R-:W-:Y:S01]  /*5140*/  FMUL.FTZ R81, R44, R84 ;  /* 0x000000542c517220 */ /* 0x000fe20000410000 */
[----:B------:R-:W-:Y:S01]  /*5150*/  F2FP.BF16.F32.PACK_AB R45, R45, R86 ;  /* 0x000000562d2d723e */ /* 0x000fe200000010ff */
[----:B------:R-:W-:Y:S01]  /*5160*/  FFMA.FTZ R80, R85, R172, -R80 ;  /* 0x000000ac55507223 */ /* 0x000fe20000010850 */
[C---:B------:R-:W-:Y:S01]  /*5170*/  FFMA.FTZ R46, R47.reuse, R84, -R46 ;  /* 0x000000542f2e7223 */ /* 0x040fe2000001082e */
[----:B------:R-:W-:Y:S01]  /*5180*/  FFMA.FTZ R81, R47, R82, R81 ;  /* 0x000000522f517223 */ /* 0x000fe20000010051 */
[----:B------:R-:W-:Y:S01]  /*5190*/  FFMA.FTZ R85, R85, R187, R94 ;  /* 0x000000bb55557223 */ /* 0x000fe2000001005e */
[----:B------:R-:W-:-:S03]  /*51a0*/  F2FP.BF16.F32.PACK_AB R90, R83, R90 ;  /* 0x0000005a535a723e */ /* 0x000fc600000010ff */
[----:B------:R-:W-:Y:S02]  /*51b0*/  F2FP.BF16.F32.PACK_AB R44, R81, R46 ;  /* 0x0000002e512c723e */ /* 0x000fe400000010ff */
[----:B------:R-:W-:Y:S01]  /*51c0*/  F2FP.BF16.F32.PACK_AB R47, R85, R80 ;  /* 0x00000050552f723e */ /* 0x000fe200000010ff */
[----:B------:R-:W-:-:S07]  /*51d0*/  IMAD.MOV.U32 R46, RZ, RZ, R90 ;  /* 0x000000ffff2e7224 */ /* 0x000fce00078e005a */
.L_x_6706:
[----:B------:R-:W-:Y:S05]  /*51e0*/  BSYNC B2 ;  /* 0x0000000000027941 */ /* 0x000fea0003800000 */
.L_x_6705:
[----:B------:R-:W-:Y:S01]  /*51f0*/  ULDC.64 UR4, c[0x0][0x2e8] ;  /* 0x0000ba0000047ab9 */ /* 0x000fe20000000a00 */
[----:B------:R-:W-:Y:S01]  /*5200*/  ULDC.64 UR6, c[0x0][0x208] ;  /* 0x0000820000067ab9 */ /* 0x000fe20000000a00 */
[----:B------:R-:W-:-:S04]  /*5210*/  LEA R80, P3, R89, UR4, 0x1 ;  /* 0x0000000459507c11 */ /* 0x000fc8000f8608ff */
[----:B------:R-:W-:-:S05]  /*5220*/  LEA.HI.X R81, R89, UR5, R88, 0x1, P3 ;  /* 0x0000000559517c11 */ /* 0x000fca00098f0c58 */
[----:B--2---:R3:W-:Y:S04]  /*5230*/  STG.E.128 desc[UR6][R80.64], R44 ;  /* 0x0000002c50007986 */ /* 0x0047e8000c101d06 */
.L_x_6700:
[----:B------:R-:W-:Y:S05]  /*5240*/  BSYNC B1 ;  /* 0x0000000000017941 */ /* 0x000fea0003800000 */
.L_x_6699:
[----:B--2---:R-:W2:Y:S01]  /*5250*/  LDL R89, [R1] ;  /* 0x0000000001597983 */ /* 0x004ea20000100800 */
[----:B------:R-:W-:Y:S01]  /*5260*/  BSSY B1, `(.L_x_6707) ;  /* 0x000007a000017945 */ /* 0x000fe20003800000 */
[----:B--2---:R-:W-:-:S13]  /*5270*/  LOP3.LUT P3, RZ, R89, 0x4, RZ, 0xc0, !PT ;  /* 0x0000000459ff7812 */ /* 0x004fda000786c0ff */
[----:B------:R-:W-:Y:S05]  /*5280*/  @P3 BRA `(.L_x_6708) ;  /* 0x0000000400dc3947 */ /* 0x000fea0003800000 */
[----:B---3--:R-:W-:Y:S01]  /*5290*/  IADD3 R81, P3, P4, R125, R136, R16 ;  /* 0x000000887d517210 */ /* 0x008fe20007c7e010 */
        /* <DEDUP_REMOVED lines=24> */
[C---:B------:R-:W-:Y:S01]  /*5420*/  LOP3.LUT R87, R171.reuse, 0xffff0000, RZ, 0xc0, !PT ;  /* 0xffff0000ab577812 */ /* 0x040fe200078ec0ff */
[----:B------:R-:W-:Y:S01]  /*5430*/  IMAD.U32 R171, R171, 0x10000, RZ ;  /* 0x00010000abab7824 */ /* 0x000fe200078e00ff */
[----:B------:R-:W-:Y:S01]  /*5440*/  LOP3.LUT R46, R46, 0xffff0000, RZ, 0xc0, !PT ;  /* 0xffff00002e2e7812 */ /* 0x000fe200078ec0ff */
[----:B------:R-:W-:Y:S01]  /*5450*/  FMUL.FTZ R77, R45, R88 ;  /* 0x000000582d4d7220 */ /* 0x000fe20000410000 */
[----:B------:R-:W-:Y:S01]  /*5460*/  LOP3.LUT R78, R47, 0xffff0000, RZ, 0xc0, !PT ;  /* 0xffff00002f4e7812 */ /* 0x000fe200078ec0ff */
[-C--:B------:R-:W-:Y:S01]  /*5470*/  FMUL.FTZ R45, R45, R87.reuse ;  /* 0x000000572d2d7220 */ /* 0x080fe20000410000 */
[----:B------:R-:W-:Y:S01]  /*5480*/  LOP3.LUT R201, R201, 0xffff0000, RZ, 0xc0, !PT ;  /* 0xffff0000c9c97812 */ /* 0x000fe200078ec0ff */
[----:B------:R-:W-:Y:S01]  /*5490*/  FMUL.FTZ R90, R46, R84 ;  /* 0x000000542e5a7220 */ /* 0x000fe20000410000 */
[----:B------:R-:W-:Y:S01]  /*54a0*/  FFMA.FTZ R77, R86, R87, -R77 ;  /* 0x00000057564d7223 */ /* 0x000fe2000001084d */
[----:B------:R-:W-:Y:S01]  /*54b0*/  FMUL.FTZ R46, R46, R85 ;  /* 0x000000552e2e7220 */ /* 0x000fe20000410000 */
[----:B------:R-:W-:Y:S01]  /*54c0*/  LOP3.LUT R44, R44, 0xffff0000, RZ, 0xc0, !PT ;  /* 0xffff00002c2c7812 */ /* 0x000fe200078ec0ff */
[----:B------:R-:W-:Y:S01]  /*54d0*/  FFMA.FTZ R86, R86, R88, R45 ;  /* 0x0000005856567223 */ /* 0x000fe2000001002d */
[----:B------:R-:W-:Y:S01]  /*54e0*/  LOP3.LUT R170, R170, 0xffff0000, RZ, 0xc0, !PT ;  /* 0xffff0000aaaa7812 */ /* 0x000fe200078ec0ff */
[----:B------:R-:W-:-:S02]  /*54f0*/  IMAD.U32 R45, R200, 0x10000, RZ ;  /* 0x00010000c82d7824 */ /* 0x000fc400078e00ff */
[C---:B------:R-:W-:Y:S01]  /*5500*/  FFMA.FTZ R90, R79.reuse, R85, -R90 ;  /* 0x000000554f5a7223 */ /* 0x040fe2000001085a */
[----:B------:R-:W-:Y:S01]  /*5510*/  FFMA.FTZ R79, R79, R84, R46 ;  /* 0x000000544f4f7223 */ /* 0x000fe2000001002e */
[----:B------:R-:W-:Y:S02]  /*5520*/  IMAD.U32 R47, R47, 0x10000, RZ ;  /* 0x000100002f2f7824 */ /* 0x000fe400078e00ff */
        /* <DEDUP_REMOVED lines=11> */
[----:B------:R-:W-:-:S07]  /*55e0*/  F2FP.BF16.F32.PACK_AB R44, R44, R85 ;  /* 0x000000552c2c723e */ /* 0x000fce00000010ff */
.L_x_6712:
[----:B------:R-:W-:Y:S05]  /*55f0*/  BSYNC B3 ;  /* 0x0000000000037941 */ /* 0x000fea0003800000 */
.L_x_6711:
[----:B------:R-:W-:Y:S01]  /*5600*/  ULDC.64 UR4, c[0x0][0x2e8] ;  /* 0x0000ba0000047ab9 */ /* 0x000fe20000000a00 */
[----:B------:R-:W-:Y:S01]  /*5610*/  ULDC.64 UR6, c[0x0][0x208] ;  /* 0x0000820000067ab9 */ /* 0x000fe20000000a00 */
[----:B------:R-:W-:-:S04]  /*5620*/  LEA R76, P3, R82, UR4, 0x1 ;  /* 0x00000004524c7c11 */ /* 0x000fc8000f8608ff */
[----:B------:R-:W-:-:S05]  /*5630*/  LEA.HI.X R77, R82, UR5, R83, 0x1, P3 ;  /* 0x00000005524d7c11 */ /* 0x000fca00098f0c53 */
[----:B--2---:R2:W-:Y:S04]  /*5640*/  STG.E.128 desc[UR6][R76.64], R44 ;  /* 0x0000002c4c007986 */ /* 0x0045e8000c101d06 */
.L_x_6710:
[----:B------:R-:W-:Y:S05]  /*5650*/  BSYNC B2 ;  /* 0x0000000000027941 */ /* 0x000fea0003800000 */
.L_x_6709:
        /* <DEDUP_REMOVED lines=8> */
[----:B------:R-:W-:Y:S01]  /*56e0*/  SHF.R.U64 R76, R72, 0x10, R73 ;  /* 0x00000010484c7819 */ /* 0x000fe20000001249 */
[----:B--2---:R-:W-:Y:S01]  /*56f0*/  IMAD.U32 R72, R46, 0x10000, RZ ;  /* 0x000100002e487824 */ /* 0x004fe200078e00ff */
[----:B------:R-:W-:Y:S01]  /*5700*/  PRMT R166, R166, 0x5410, R77 ;  /* 0x00005410a6a67816 */ /* 0x000fe2000000004d */
[----:B------:R-:W-:Y:S01]  /*5710*/  IMAD.U32 R77, R45, 0x10000, RZ ;  /* 0x000100002d4d7824 */ /* 0x000fe200078e00ff */
[----:B------:R-:W-:Y:S02]  /*5720*/  SHF.R.U32.HI R74, RZ, 0x10, R75 ;  /* 0x00000010ff4a7819 */ /* 0x000fe4000001164b */
[----:B------:R-:W-:Y:S02]  /*5730*/  PRMT R155, R155, 0x5410, R76 ;  /* 0x000054109b9b7816 */ /* 0x000fe4000000004c */
[----:B------:R-:W-:-:S02]  /*5740*/  SHF.R.U32.HI R79, RZ, 0x10, R73 ;  /* 0x00000010ff4f7819 */ /* 0x000fc40000011649 */
[----:B------:R-:W-:Y:S01]  /*5750*/  LOP3.LUT R75, R45, 0xffff0000, RZ, 0xc0, !PT ;  /* 0xffff00002d4b7812 */ /* 0x000fe200078ec0ff */
[----:B------:R-:W-:Y:S01]  /*5760*/  IMAD.U32 R45, R44, 0x10000, RZ ;  /* 0x000100002c2d7824 */ /* 0x000fe200078e00ff */
[C---:B------:R-:W-:Y:S01]  /*5770*/  LOP3.LUT R82, R166.reuse, 0xffff0000, RZ, 0xc0, !PT ;  /* 0xffff0000a6527812 */ /* 0x040fe200078ec0ff */
[----:B------:R-:W-:Y:S01]  /*5780*/  IMAD.U32 R166, R166, 0x10000, RZ ;  /* 0x00010000a6a67824 */ /* 0x000fe200078e00ff */
[----:B------:R-:W-:Y:S02]  /*5790*/  PRMT R167, R167, 0x5410, R74 ;  /* 0x00005410a7a77816 */ /* 0x000fe4000000004a */
[----:B------:R-:W-:Y:S01]  /*57a0*/  LOP3.LUT R76, R155, 0xffff0000, RZ, 0xc0, !PT ;  /* 0xffff00009b4c7812 */ /* 0x000fe200078ec0ff */
[----:B------:R-:W-:Y:S01]  /*57b0*/  FMUL.FTZ R84, R75, R82 ;  /* 0x000000524b547220 */ /* 0x000fe20000410000 */
[----:B------:R-:W-:Y:S01]  /*57c0*/  PRMT R154, R154, 0x5410, R79 ;  /* 0x000054109a9a7816 */ /* 0x000fe2000000004f */
[----:B------:R-:W-:Y:S01]  /*57d0*/  IMAD.U32 R74, R167, 0x10000, RZ ;  /* 0x00010000a74a7824 */ /* 0x000fe200078e00ff */
[----:B------:R-:W-:Y:S01]  /*57e0*/  LOP3.LUT R73, R46, 0xffff0000, RZ, 0xc0, !PT ;  /* 0xffff00002e497812 */ /* 0x000fe200078ec0ff */
[----:B------:R-:W-:Y:S01]  /*57f0*/  FMUL.FTZ R79, R75, R76 ;  /* 0x0000004c4b4f7220 */ /* 0x000fe20000410000 */
[----:B------:R-:W-:Y:S01]  /*5800*/  LOP3.LUT R75, R44, 0xffff0000, RZ, 0xc0, !PT ;  /* 0xffff00002c4b7812 */ /* 0x000fe200078ec0ff */
[----:B------:R-:W-:-:S02]  /*5810*/  IMAD.U32 R78, R154, 0x10000, RZ ;  /* 0x000100009a4e7824 */ /* 0x000fc400078e00ff */
[----:B------:R-:W-:Y:S01]  /*5820*/  FFMA.FTZ R44, R77, R76, -R84 ;  /* 0x0000004c4d2c7223 */ /* 0x000fe20000010854 */
[----:B------:R-:W-:Y:S01]  /*5830*/  FMUL.FTZ R83, R73, R74 ;  /* 0x0000004a49537220 */ /* 0x000fe20000410000 */
[----:B------:R-:W-:Y:S01]  /*5840*/  FFMA.FTZ R77, R77, R82, R79 ;  /* 0x000000524d4d7223 */ /* 0x000fe2000001004f */
[----:B------:R-:W-:Y:S01]  /*5850*/  LOP3.LUT R46, R47, 0xffff0000, RZ, 0xc0, !PT ;  /* 0xffff00002f2e7812 */ /* 0x000fe200078ec0ff */
[-C--:B------:R-:W-:Y:S01]  /*5860*/  FMUL.FTZ R79, R73, R78.reuse ;  /* 0x0000004e494f7220 */ /* 0x080fe20000410000 */
[----:B------:R-:W-:Y:S01]  /*5870*/  LOP3.LUT R167, R167, 0xffff0000, RZ, 0xc0, !PT ;  /* 0xffff0000a7a77812 */ /* 0x000fe200078ec0ff */
[----:B------:R-:W-:Y:S01]  /*5880*/  FFMA.FTZ R73, R72, R78, -R83 ;  /* 0x0000004e48497223 */ /* 0x000fe20000010853 */
[----:B------:R-:W-:Y:S01]  /*5890*/  LOP3.LUT R154, R154, 0xffff0000, RZ, 0xc0, !PT ;  /* 0xffff00009a9a7812 */ /* 0x000fe200078ec0ff */
[----:B------:R-:W-:Y:S02]  /*58a0*/  IMAD.U32 R76, R155, 0x10000, RZ ;  /* 0x000100009b4c7824 */ /* 0x000fe400078e00ff */
[----:B------:R-:W-:Y:S01]  /*58b0*/  FFMA.FTZ R72, R72, R74, R79 ;  /* 0x0000004a48487223 */ /* 0x000fe2000001004f */
[----:B------:R-:W-:Y:S01]  /*58c0*/  FMUL.FTZ R74, R46, R167 ;  /* 0x000000a72e4a7220 */ /* 0x000fe20000410000 */
[----:B------:R-:W-:-:S02]  /*58d0*/  IMAD.U32 R47, R47, 0x10000, RZ ;  /* 0x000100002f2f7824 */ /* 0x000fc400078e00ff */
[----:B------:R-:W-:Y:S01]  /*58e0*/  FMUL.FTZ R78, R46, R154 ;  /* 0x0000009a2e4e7220 */ /* 0x000fe20000410000 */
        /* <DEDUP_REMOVED lines=11> */
.L_x_6714:
[----:B------:R-:W-:Y:S05]  /*59a0*/  BSYNC B2 ;  /* 0x0000000000027941 */ /* 0x000fea0003800000 */
.L_x_6713:
[----:B------:R-:W-:Y:S01]  /*59b0*/  ULDC.64 UR4, c[0x0][0x2e8] ;  /* 0x0000ba0000047ab9 */ /* 0x000fe20000000a00 */
[----:B------:R-:W-:Y:S01]  /*59c0*/  ULDC.64 UR6, c[0x0][0x208] ;  /* 0x0000820000067ab9 */ /* 0x000fe20000000a00 */
[----:B------:R-:W-:-:S04]  /*59d0*/  LEA R72, P3, R81, UR4, 0x1 ;  /* 0x0000000451487c11 */ /* 0x000fc8000f8608ff */
[----:B------:R-:W-:-:S05]  /*59e0*/  LEA.HI.X R73, R81, UR5, R80, 0x1, P3 ;  /* 0x0000000551497c11 */ /* 0x000fca00098f0c50 */
[----:B--2---:R4:W-:Y:S04]  /*59f0*/  STG.E.128 desc[UR6][R72.64], R44 ;  /* 0x0000002c48007986 */ /* 0x0049e8000c101d06 */
.L_x_6708:
[----:B------:R-:W-:Y:S05]  /*5a00*/  BSYNC B1 ;  /* 0x0000000000017941 */ /* 0x000fea0003800000 */
.L_x_6707:
[----:B------:R-:W-:Y:S01]  /*5a10*/  LOP3.LUT P3, RZ, R89, 0x8, RZ, 0xc0, !PT ;  /* 0x0000000859ff7812 */ /* 0x000fe2000786c0ff */
[----:B------:R-:W-:-:S12]  /*5a20*/  BSSY B1, `(.L_x_6715) ;  /* 0x000007b000017945 */ /* 0x000fd80003800000 */
[----:B------:R-:W-:Y:S05]  /*5a30*/  @P3 BRA `(.L_x_6716) ;  /* 0x0000000400e43947 */ /* 0x000fea0003800000 */
[----:B----4-:R-:W-:Y:S01]  /*5a40*/  IADD3 R73, P3, P4, R127, R136, R16 ;  /* 0x000000887f497210 */ /* 0x010fe20007c7e010 */
[----:B------:R-:W-:Y:S03]  /*5a50*/  BSSY B2, `(.L_x_6717) ;  /* 0x000003c000027945 */ /* 0x000fe60003800000 */
[----:B------:R-:W-:Y:S01]  /*5a60*/  IADD3.X R72, R126, R93, R17, P3, P4 ;  /* 0x0000005d7e487210 */ /* 0x000fe20001fe8411 */
[----:B------:R-:W-:Y:S08]  /*5a70*/  @P0 BRA `(.L_x_6718) ;  /* 0x0000000000e40947 */ /* 0x000ff00003800000 */
[----:B-123--:R1:W2:Y:S01]  /*5a80*/  LDS.128 R44, [R5+0x21400] ;  /* 0x02140000052c7984 */ /* 0x00e2a20000000c00 */
        /* <DEDUP_REMOVED lines=9> */
[----:B------:R-:W-:Y:S02]  /*5b20*/  SHF.R.U32.HI R70, RZ, 0x10, R71 ;  /* 0x00000010ff467819 */ /* 0x000fe40000011647 */
[----:B------:R-:W-:Y:S01]  /*5b30*/  PRMT R198, R198, 0x5410, R69 ;  /* 0x00005410c6c67816 */ /* 0x000fe20000000045 */
[----:B------:R-:W-:Y:S01]  /*5b40*/  IMAD.U32 R69, R45, 0x10000, RZ ;  /* 0x000100002d457824 */ /* 0x000fe200078e00ff */
        /* <DEDUP_REMOVED lines=18> */
[----:B------:R-:W-:-:S02]  /*5c70*/  IMAD.U32 R198, R198, 0x10000, RZ ;  /* 0x00010000c6c67824 */ /* 0x000fc400078e00ff */
[C---:B------:R-:W-:Y:S01]  /*5c80*/  FFMA.FTZ R80, R69.reuse, R76, -R80 ;  /* 0x0000004c45507223 */ /* 0x040fe20000010850 */
[----:B------:R-:W-:Y:S02]  /*5c90*/  IMAD.U32 R196, R196, 0x10000, RZ ;  /* 0x00010000c4c47824 */ /* 0x000fe400078e00ff */
[----:B------:R-:W-:Y:S01]  /*5ca0*/  FFMA.FTZ R81, R69, R78, R81 ;  /* 0x0000004e45517223 */ /* 0x000fe20000010051 */
[----:B------:R-:W-:Y:S01]  /*5cb0*/  FFMA.FTZ R83, R68, R77, -R83 ;  /* 0x0000004d44537223 */ /* 0x000fe20000010853 */
[C---:B------:R-:W-:Y:S01]  /*5cc0*/  FMUL.FTZ R70, R46.reuse, R199 ;  /* 0x000000c72e467220 */ /* 0x040fe20000410000 */
[----:B------:R-:W-:Y:S01]  /*5cd0*/  FMUL.FTZ R76, R46, R197 ;  /* 0x000000c52e4c7220 */ /* 0x000fe20000410000 */
[----:B------:R-:W-:Y:S02]  /*5ce0*/  IMAD.U32 R47, R47, 0x10000, RZ ;  /* 0x000100002f2f7824 */ /* 0x000fe400078e00ff */
        /* <DEDUP_REMOVED lines=12> */
.L_x_6720:
[----:B------:R-:W-:Y:S05]  /*5db0*/  BSYNC B3 ;  /* 0x0000000000037941 */ /* 0x000fea0003800000 */
.L_x_6719:
[----:B------:R-:W-:Y:S01]  /*5dc0*/  ULDC.64 UR4, c[0x0][0x2e8] ;  /* 0x0000ba0000047ab9 */ /* 0x000fe20000000a00 */
[----:B------:R-:W-:Y:S01]  /*5dd0*/  ULDC.64 UR6, c[0x0][0x208] ;  /* 0x0000820000067ab9 */ /* 0x000fe20000000a00 */
[----:B------:R-:W-:-:S04]  /*5de0*/  LEA R68, P3, R74, UR4, 0x1 ;  /* 0x000000044a447c11 */ /* 0x000fc8000f8608ff */
[----:B------:R-:W-:-:S05]  /*5df0*/  LEA.HI.X R69, R74, UR5, R75, 0x1, P3 ;  /* 0x000000054a457c11 */ /* 0x000fca00098f0c4b */
[----:B--2---:R4:W-:Y:S04]  /*5e00*/  STG.E.128 desc[UR6][R68.64], R44 ;  /* 0x0000002c44007986 */ /* 0x0049e8000c101d06 */
.L_x_6718:
[----:B------:R-:W-:Y:S05]  /*5e10*/  BSYNC B2 ;  /* 0x0000000000027941 */ /* 0x000fea0003800000 */
.L_x_6717:
[----:B------:R-:W-:Y:S05]  /*5e20*/  @P1 BRA `(.L_x_6716) ;  /* 0x0000000000e81947 */ /* 0x000fea0003800000 */
[----:B-1234-:R1:W2:Y:S01]  /*5e30*/  LDS.128 R44, [R5+0x26c00] ;  /* 0x026c0000052c7984 */ /* 0x01e2a20000000c00 */
[----:B------:R-:W-:Y:S01]  /*5e40*/  IADD3 R73, P3, R73, R14, RZ ;  /* 0x0000000e49497210 */ /* 0x000fe20007f7e0ff */
[----:B------:R-:W-:Y:S04]  /*5e50*/  BSSY B2, `(.L_x_6721) ;  /* 0x0000032000027945 */ /* 0x000fe80003800000 */
[----:B------:R-:W-:Y:S01]  /*5e60*/  IMAD.X R72, R72, 0x1, R11, P3 ;  /* 0x0000000148487824 */ /* 0x000fe200018e060b */
[----:B------:R-:W-:-:S13]  /*5e70*/  ISETP.GE.AND P3, PT, R220, R92, PT ;  /* 0x0000005cdc00720c */ /* 0x000fda0003f66270 */
[----:B-1----:R-:W-:Y:S05]  /*5e80*/  @P3 BRA `(.L_x_6722) ;  /* 0x0000000000b83947 */ /* 0x002fea0003800000 */
[----:B------:R-:W-:Y:S02]  /*5e90*/  SHF.R.U32.HI R68, RZ, 0x10, R67 ;  /* 0x00000010ff447819 */ /* 0x000fe40000011643 */
[----:B------:R-:W-:Y:S02]  /*5ea0*/  SHF.R.U32.HI R70, RZ, 0x10, R65 ;  /* 0x00000010ff467819 */ /* 0x000fe40000011641 */
[----:B------:R-:W-:Y:S01]  /*5eb0*/  SHF.R.U64 R69, R66, 0x10, R67 ;  /* 0x0000001042457819 */ /* 0x000fe20000001243 */
[----:B--2---:R-:W-:Y:S01]  /*5ec0*/  IMAD.U32 R66, R47, 0x10000, RZ ;  /* 0x000100002f427824 */ /* 0x004fe200078e00ff */
[----:B------:R-:W-:Y:S01]  /*5ed0*/  SHF.R.U64 R71, R64, 0x10, R65 ;  /* 0x0000001040477819 */ /* 0x000fe20000001241 */
[----:B------:R-:W-:Y:S01]  /*5ee0*/  IMAD.U32 R64, R46, 0x10000, RZ ;  /* 0x000100002e407824 */ /* 0x000fe200078e00ff */
[----:B------:R-:W-:Y:S02]  /*5ef0*/  PRMT R195, R195, 0x5410, R68 ;  /* 0x00005410c3c37816 */ /* 0x000fe40000000044 */
[----:B------:R-:W-:-:S02]  /*5f00*/  PRMT R193, R193, 0x5410, R70 ;  /* 0x00005410c1c17816 */ /* 0x000fc40000000046 */
[----:B------:R-:W-:Y:S02]  /*5f10*/  PRMT R194, R194, 0x5410, R69 ;  /* 0x00005410c2c27816 */ /* 0x000fe40000000045 */
[----:B------:R-:W-:Y:S01]  /*5f20*/  LOP3.LUT R65, R46, 0xffff0000, RZ, 0xc0, !PT ;  /* 0xffff00002e417812 */ /* 0x000fe200078ec0ff */
[----:B------:R-:W-:Y:S01]  /*5f30*/  IMAD.U32 R69, R193, 0x10000, RZ ;  /* 0x00010000c1457824 */ /* 0x000fe200078e00ff */
[----:B------:R-:W-:Y:S01]  /*5f40*/  LOP3.LUT R67, R47, 0xffff0000, RZ, 0xc0, !PT ;  /* 0xffff00002f437812 */ /* 0x000fe200078ec0ff */
[----:B------:R-:W-:Y:S01]  /*5f50*/  IMAD.U32 R46, R45, 0x10000, RZ ;  /* 0x000100002d2e7824 */ /* 0x000fe200078e00ff */
[----:B------:R-:W-:Y:S01]  /*5f60*/  PRMT R192, R192, 0x5410, R71 ;  /* 0x00005410c0c07816 */ /* 0x000fe20000000047 */
[----:B------:R-:W-:Y:S01]  /*5f70*/  IMAD.U32 R71, R195, 0x10000, RZ ;  /* 0x00010000c3477824 */ /* 0x000fe200078e00ff */
[----:B------:R-:W-:Y:S01]  /*5f80*/  LOP3.LUT R47, R45, 0xffff0000, RZ, 0xc0, !PT ;  /* 0xffff00002d2f7812 */ /* 0x000fe200078ec0ff */
[----:B------:R-:W-:Y:S01]  /*5f90*/  IMAD.U32 R45, R44, 0x10000, RZ ;  /* 0x000100002c2d7824 */ /* 0x000fe200078e00ff */
[----:B------:R-:W-:Y:S01]  /*5fa0*/  LOP3.LUT R70, R194, 0xffff0000, RZ, 0xc0, !PT ;  /* 0xffff0000c2467812 */ /* 0x000fe200078ec0ff */
[C---:B------:R-:W-:Y:S01]  /*5fb0*/  FMUL.FTZ R77, R65.reuse, R71 ;  /* 0x00000047414d7220 */ /* 0x040fe20000410000 */
[----:B------:R-:W-:Y:S01]  /*5fc0*/  LOP3.LUT R68, R192, 0xffff0000, RZ, 0xc0, !PT ;  /* 0xffff0000c0447812 */ /* 0x000fe200078ec0ff */
[-C--:B------:R-:W-:Y:S01]  /*5fd0*/  FMUL.FTZ R65, R65, R69.reuse ;  /* 0x0000004541417220 */ /* 0x080fe20000410000 */
[----:B------:R-:W-:Y:S01]  /*5fe0*/  LOP3.LUT R195, R195, 0xffff0000, RZ, 0xc0, !PT ;  /* 0xffff0000c3c37812 */ /* 0x000fe200078ec0ff */
[----:B------:R-:W-:Y:S01]  /*5ff0*/  FMUL.FTZ R75, R47, R70 ;  /* 0x000000462f4b7220 */ /* 0x000fe20000410000 */
[----:B------:R-:W-:Y:S01]  /*6000*/  LOP3.LUT R193, R193, 0xffff0000, RZ, 0xc0, !PT ;  /* 0xffff0000c1c17812 */ /* 0x000fe200078ec0ff */
[----:B------:R-:W-:Y:S01]  /*6010*/  FFMA.FTZ R77, R64, R69, -R77 ;  /* 0x00000045404d7223 */ /* 0x000fe2000001084d */
[-C--:B------:R-:W-:Y:S01]  /*6020*/  FMUL.FTZ R47, R47, R68.reuse ;  /* 0x000000442f2f7220 */ /* 0x080fe20000410000 */
[----:B------:R-:W-:Y:S01]  /*6030*/  LOP3.LUT R44, R44, 0xffff0000, RZ, 0xc0, !PT ;  /* 0xffff00002c2c7812 */ /* 0x000fe200078ec0ff */
[----:B------:R-:W-:Y:S01]  /*6040*/  FFMA.FTZ R75, R46, R68, -R75 ;  /* 0x000000442e4b7223 */ /* 0x000fe2000001084b */
[----:B------:R-:W-:Y:S01]  /*6050*/  FFMA.FTZ R64, R64, R71, R65 ;  /* 0x0000004740407223 */ /* 0x000fe20000010041 */
[----:B------:R-:W-:-:S02]  /*6060*/  IMAD.U32 R194, R194, 0x10000, RZ ;  /* 0x00010000c2c27824 */ /* 0x000fc400078e00ff */
[C---:B------:R-:W-:Y:S01]  /*6070*/  FMUL.FTZ R65, R67.reuse, R195 ;  /* 0x000000c343417220 */ /* 0x040fe20000410000 */
[----:B------:R-:W-:Y:S02]  /*6080*/  IMAD.U32 R192, R192, 0x10000, RZ ;  /* 0x00010000c0c07824 */ /* 0x000fe400078e00ff */
[-C--:B------:R-:W-:Y:S01]  /*6090*/  FMUL.FTZ R68, R67, R193.reuse ;  /* 0x000000c143447220 */ /* 0x080fe20000410000 */
        /* <DEDUP_REMOVED lines=13> */
.L_x_6722:
[----:B------:R-:W-:Y:S05]  /*6170*/  BSYNC B2 ;  /* 0x0000000000027941 */ /* 0x000fea0003800000 */
.L_x_6721:
[----:B------:R-:W-:Y:S01]  /*6180*/  ULDC.64 UR4, c[0x0][0x2e8] ;  /* 0x0000ba0000047ab9 */ /* 0x000fe20000000a00 */
[----:B------:R-:W-:Y:S01]  /*6190*/  ULDC.64 UR6, c[0x0][0x208] ;  /* 0x0000820000067ab9 */ /* 0x000fe20000000a00 */
[----:B------:R-:W-:-:S04]  /*61a0*/  LEA R64, P3, R73, UR4, 0x1 ;  /* 0x0000000449407c11 */ /* 0x000fc8000f8608ff */
[----:B------:R-:W-:-:S05]  /*61b0*/  LEA.HI.X R65, R73, UR5, R72, 0x1, P3 ;  /* 0x0000000549417c11 */ /* 0x000fca00098f0c48 */
[----:B--2---:R1:W-:Y:S04]  /*61c0*/  STG.E.128 desc[UR6][R64.64], R44 ;  /* 0x0000002c40007986 */ /* 0x0043e8000c101d06 */
.L_x_6716:
[----:B------:R-:W-:Y:S05]  /*61d0*/  BSYNC B1 ;  /* 0x0000000000017941 */ /* 0x000fea0003800000 */
.L_x_6715:
[----:B------:R-:W-:Y:S01]  /*61e0*/  LOP3.LUT P3, RZ, R89, 0x2, RZ, 0xc0, !PT ;  /* 0x0000000259ff7812 */ /* 0x000fe2000786c0ff */
[----:B------:R-:W-:-:S12]  /*61f0*/  BSSY B1, `(.L_x_6723) ;  /* 0x000007c000017945 */ /* 0x000fd80003800000 */
[----:B------:R-:W-:Y:S05]  /*6200*/  @P3 BRA `(.L_x_6724) ;  /* 0x0000000400e83947 */ /* 0x000fea0003800000 */
[----:B-1----:R-:W-:Y:S01]  /*6210*/  IADD3 R65, P3, P4, R130, R136, R16 ;  /* 0x0000008882417210 */ /* 0x002fe20007c7e010 */
[----:B------:R-:W-:Y:S03]  /*6220*/  BSSY B2, `(.L_x_6725) ;  /* 0x000003d000027945 */ /* 0x000fe60003800000 */
[----:B------:R-:W-:Y:S01]  /*6230*/  IADD3.X R64, R128, R93, R17, P3, P4 ;  /* 0x0000005d80407210 */ /* 0x000fe20001fe8411 */
[----:B------:R-:W-:Y:S08]  /*6240*/  @P0 BRA `(.L_x_6726) ;  /* 0x0000000000e80947 */ /* 0x000ff00003800000 */
[----:B--234-:R1:W2:Y:S01]  /*6250*/  LDS.128 R44, [R5+0x22400] ;  /* 0x02240000052c7984 */ /* 0x01c2a20000000c00 */
        /* <DEDUP_REMOVED lines=51> */
.L_x_6728:
[----:B------:R-:W-:Y:S05]  /*6590*/  BSYNC B3 ;  /* 0x0000000000037941 */ /* 0x000fea0003800000 */
.L_x_6727:
[----:B------:R-:W-:Y:S01]  /*65a0*/  ULDC.64 UR4, c[0x0][0x2e8] ;  /* 0x0000ba0000047ab9 */ /* 0x000fe20000000a00 */
[----:B------:R-:W-:Y:S01]  /*65b0*/  ULDC.64 UR6, c[0x0][0x208] ;  /* 0x0000820000067ab9 */ /* 0x000fe20000000a00 */
[----:B------:R-:W-:-:S04]  /*65c0*/  LEA R60, P3, R66, UR4, 0x1 ;  /* 0x00000004423c7c11 */ /* 0x000fc8000f8608ff */
[----:B------:R-:W-:-:S05]  /*65d0*/  LEA.HI.X R61, R66, UR5, R67, 0x1, P3 ;  /* 0x00000005423d7c11 */ /* 0x000fca00098f0c43 */
[----:B--2---:R1:W-:Y:S04]  /*65e0*/  STG.E.128 desc[UR6][R60.64], R44 ;  /* 0x0000002c3c007986 */ /* 0x0043e8000c101d06 */
.L_x_6726:
[----:B------:R-:W-:Y:S05]  /*65f0*/  BSYNC B2 ;  /* 0x0000000000027941 */ /* 0x000fea0003800000 */
.L_x_6725:
        /* <DEDUP_REMOVED lines=15> */
[----:B------:R-:W-:Y:S01]  /*66f0*/  PRMT R184, R184, 0x5410, R61 ;  /* 0x00005410b8b87816 */ /* 0x000fe2000000003d */
[----:B------:R-:W-:Y:S01]  /*6700*/  IMAD.U32 R63, R185, 0x10000, RZ ;  /* 0x00010000b93f7824 */ /* 0x000fe200078e00ff */
[----:B------:R-:W-:Y:S01]  /*6710*/  LOP3.LUT R57, R46, 0xffff0000, RZ, 0xc0, !PT ;  /* 0xffff00002e397812 */ /* 0x000fe200078ec0ff */
[----:B------:R-:W-:Y:S01]  /*6720*/  IMAD.U32 R61, R180, 0x10000, RZ ;  /* 0x00010000b43d7824 */ /* 0x000fe200078e00ff */
[----:B------:R-:W-:Y:S01]  /*6730*/  LOP3.LUT R59, R47, 0xffff0000, RZ, 0xc0, !PT ;  /* 0xffff00002f3b7812 */ /* 0x000fe200078ec0ff */
[----:B------:R-:W-:Y:S01]  /*6740*/  IMAD.U32 R46, R45, 0x10000, RZ ;  /* 0x000100002d2e7824 */ /* 0x000fe200078e00ff */
[----:B------:R-:W-:Y:S01]  /*6750*/  PRMT R179, R179, 0x5410, R62 ;  /* 0x00005410b3b37816 */ /* 0x000fe2000000003e */
[----:B------:R-:W-:Y:S01]  /*6760*/  FMUL.FTZ R67, R57, R63 ;  /* 0x0000003f39437220 */ /* 0x000fe20000410000 */
[----:B------:R-:W-:Y:S01]  /*6770*/  LOP3.LUT R47, R45, 0xffff0000, RZ, 0xc0, !PT ;  /* 0xffff00002d2f7812 */ /* 0x000fe200078ec0ff */
[-C--:B------:R-:W-:Y:S01]  /*6780*/  FMUL.FTZ R57, R57, R61.reuse ;  /* 0x0000003d39397220 */ /* 0x080fe20000410000 */
[----:B------:R-:W-:Y:S01]  /*6790*/  LOP3.LUT R62, R184, 0xffff0000, RZ, 0xc0, !PT ;  /* 0xffff0000b83e7812 */ /* 0x000fe200078ec0ff */
[----:B------:R-:W-:Y:S01]  /*67a0*/  IMAD.U32 R45, R44, 0x10000, RZ ;  /* 0x000100002c2d7824 */ /* 0x000fe200078e00ff */
[----:B------:R-:W-:Y:S01]  /*67b0*/  LOP3.LUT R60, R179, 0xffff0000, RZ, 0xc0, !PT ;  /* 0xffff0000b33c7812 */ /* 0x000fe200078ec0ff */
[----:B------:R-:W-:Y:S01]  /*67c0*/  FFMA.FTZ R67, R56, R61, -R67 ;  /* 0x0000003d38437223 */ /* 0x000fe20000010843 */
[----:B------:R-:W-:Y:S01]  /*67d0*/  LOP3.LUT R185, R185, 0xffff0000, RZ, 0xc0, !PT ;  /* 0xffff0000b9b97812 */ /* 0x000fe200078ec0ff */
[C---:B------:R-:W-:Y:S01]  /*67e0*/  FMUL.FTZ R65, R47.reuse, R62 ;  /* 0x0000003e2f417220 */ /* 0x040fe20000410000 */
[----:B------:R-:W-:Y:S01]  /*67f0*/  LOP3.LUT R180, R180, 0xffff0000, RZ, 0xc0, !PT ;  /* 0xffff0000b4b47812 */ /* 0x000fe200078ec0ff */
[-C--:B------:R-:W-:Y:S01]  /*6800*/  FMUL.FTZ R47, R47, R60.reuse ;  /* 0x0000003c2f2f7220 */ /* 0x080fe20000410000 */
[----:B------:R-:W-:Y:S01]  /*6810*/  LOP3.LUT R44, R44, 0xffff0000, RZ, 0xc0, !PT ;  /* 0xffff00002c2c7812 */ /* 0x000fe200078ec0ff */
[----:B------:R-:W-:Y:S01]  /*6820*/  FFMA.FTZ R65, R46, R60, -R65 ;  /* 0x0000003c2e417223 */ /* 0x000fe20000010841 */
[----:B------:R-:W-:Y:S01]  /*6830*/  FFMA.FTZ R56, R56, R63, R57 ;  /* 0x0000003f38387223 */ /* 0x000fe20000010039 */
[----:B------:R-:W-:-:S02]  /*6840*/  IMAD.U32 R184, R184, 0x10000, RZ ;  /* 0x00010000b8b87824 */ /* 0x000fc400078e00ff */
[----:B------:R-:W-:Y:S01]  /*6850*/  FMUL.FTZ R57, R59, R185 ;  /* 0x000000b93b397220 */ /* 0x000fe20000410000 */
[----:B------:R-:W-:Y:S02]  /*6860*/  IMAD.U32 R179, R179, 0x10000, RZ ;  /* 0x00010000b3b37824 */ /* 0x000fe400078e00ff */
[----:B------:R-:W-:Y:S01]  /*6870*/  FMUL.FTZ R60, R59, R180 ;  /* 0x000000b43b3c7220 */ /* 0x000fe20000410000 */
        /* <DEDUP_REMOVED lines=13> */
.L_x_6730:
[----:B------:R-:W-:Y:S05]  /*6950*/  BSYNC B2 ;  /* 0x0000000000027941 */ /* 0x000fea0003800000 */
.L_x_6729:
[----:B------:R-:W-:Y:S01]  /*6960*/  ULDC.64 UR4, c[0x0][0x2e8] ;  /* 0x0000ba0000047ab9 */ /* 0x000fe20000000a00 */
[----:B------:R-:W-:Y:S01]  /*6970*/  ULDC.64 UR6, c[0x0][0x208] ;  /* 0x0000820000067ab9 */ /* 0x000fe20000000a00 */
[----:B------:R-:W-:-:S04]  /*6980*/  LEA R56, P3, R66, UR4, 0x1 ;  /* 0x0000000442387c11 */ /* 0x000fc8000f8608ff */
[----:B------:R-:W-:-:S05]  /*6990*/  LEA.HI.X R57, R66, UR5, R69, 0x1, P3 ;  /* 0x0000000542397c11 */ /* 0x000fca00098f0c45 */
[----:B--2---:R1:W-:Y:S04]  /*69a0*/  STG.E.128 desc[UR6][R56.64], R44 ;  /* 0x0000002c38007986 */ /* 0x0043e8000c101d06 */
.L_x_6724:
[----:B------:R-:W-:Y:S05]  /*69b0*/  BSYNC B1 ;  /* 0x0000000000017941 */ /* 0x000fea0003800000 */
.L_x_6723:
[----:B------:R-:W-:Y:S05]  /*69c0*/  @P5 BRA `(.L_x_6731) ;  /* 0x0000005400a05947 */ /* 0x000fea0003800000 */
[----:B------:R-:W-:Y:S01]  /*69d0*/  IADD3 R137, P3, P4, R133, R136, R16 ;  /* 0x0000008885897210 */ /* 0x000fe20007c7e010 */
[----:B------:R-:W-:Y:S03]  /*69e0*/  BSSY B1, `(.L_x_6732) ;  /* 0x000003d000017945 */ /* 0x000fe60003800000 */
[----:B------:R-:W-:Y:S01]  /*69f0*/  IADD3.X R62, R132, R93, R17, P3, P4 ;  /* 0x0000005d843e7210 */ /* 0x000fe20001fe8411 */
[----:B------:R-:W-:Y:S08]  /*6a00*/  @P0 BRA `(.L_x_6733) ;  /* 0x0000000000e80947 */ /* 0x000ff00003800000 */
[----:B-1234-:R1:W2:Y:S01]  /*6a10*/  LDS.128 R44, [R5+0x23400] ;  /* 0x02340000052c7984 */ /* 0x01e2a20000000c00 */
[----:B------:R-:W-:Y:S01]  /*6a20*/  IADD3 R60, P3, R137, R100, RZ ;  /* 0x00000064893c7210 */ /* 0x000fe20007f7e0ff */
[----:B------:R-:W-:Y:S04]  /*6a30*/  BSSY B2, `(.L_x_6734) ;  /* 0x0000032000027945 */ /* 0x000fe80003800000 */
[----:B------:R-:W-:Y:S01]  /*6a40*/  IMAD.X R65, R62, 0x1, R15, P3 ;  /* 0x000000013e417824 */ /* 0x000fe200018e060f */
[----:B------:R-:W-:-:S13]  /*6a50*/  ISETP.GE.AND P3, PT, R18, R92, PT ;  /* 0x0000005c1200720c */ /* 0x000fda0003f66270 */
        /* <DEDUP_REMOVED lines=47> */
.L_x_6735:
[----:B------:R-:W-:Y:S05]  /*6d50*/  BSYNC B2 ;  /* 0x0000000000027941 */ /* 0x000fea0003800000 */
.L_x_6734:
[----:B------:R-:W-:Y:S01]  /*6d60*/  ULDC.64 UR4, c[0x0][0x2e8] ;  /* 0x0000ba0000047ab9 */ /* 0x000fe20000000a00 */
[----:B------:R-:W-:Y:S01]  /*6d70*/  ULDC.64 UR6, c[0x0][0x208] ;  /* 0x0000820000067ab9 */ /* 0x000fe20000000a00 */
[----:B------:R-:W-:-:S04]  /*6d80*/  LEA R52, P3, R60, UR4, 0x1 ;  /* 0x000000043c347c11 */ /* 0x000fc8000f8608ff */
[----:B------:R-:W-:-:S05]  /*6d90*/  LEA.HI.X R53, R60, UR5, R65, 0x1, P3 ;  /* 0x000000053c357c11 */ /* 0x000fca00098f0c41 */
[----:B--2---:R1:W-:Y:S04]  /*6da0*/  STG.E.128 desc[UR6][R52.64], R44 ;  /* 0x0000002c34007986 */ /* 0x0043e8000c101d06 */
.L_x_6733:
[----:B------:R-:W-:Y:S05]  /*6db0*/  BSYNC B1 ;  /* 0x0000000000017941 */ /* 0x000fea0003800000 */
.L_x_6732:
[----:B------:R-:W-:Y:S05]  /*6dc0*/  @P1 BRA `(.L_x_6731) ;  /* 0x0000005000a01947 */ /* 0x000fea0003800000 */
        /* <DEDUP_REMOVED lines=52> */
.L_x_6737:
[----:B------:R-:W-:Y:S05]  /*7110*/  BSYNC B1 ;  /* 0x0000000000017941 */ /* 0x000fea0003800000 */
.L_x_6736:
[----:B------:R-:W-:Y:S01]  /*7120*/  ULDC.64 UR4, c[0x0][0x2e8] ;  /* 0x0000ba0000047ab9 */ /* 0x000fe20000000a00 */
[----:B------:R-:W-:Y:S01]  /*7130*/  ULDC.64 UR6, c[0x0][0x208] ;  /* 0x0000820000067ab9 */ /* 0x000fe20000000a00 */
[----:B------:R-:W-:-:S04]  /*7140*/  LEA R48, P3, R56, UR4, 0x1 ;  /* 0x0000000438307c11 */ /* 0x000fc8000f8608ff */
[----:B------:R-:W-:-:S05]  /*7150*/  LEA.HI.X R49, R56, UR5, R61, 0x1, P3 ;  /* 0x0000000538317c11 */ /* 0x000fca00098f0c3d */
[----:B--2---:R1:W-:Y:S01]  /*7160*/  STG.E.128 desc[UR6][R48.64], R44 ;  /* 0x0000002c30007986 */ /* 0x0043e2000c101d06 */
[----:B------:R-:W-:Y:S05]  /*7170*/  BRA `(.L_x_6731) ;  /* 0x0000004c00b47947 */ /* 0x000fea0003800000 */
.L_x_6675:
[----:B------:R-:W-:Y:S01]  /*7180*/  VIADD R44, R22, 0x20 ;  /* 0x00000020162c7836 */ /* 0x000fe20000000000 */
[----:B------:R-:W-:-:S04]  /*7190*/  ULDC.64 UR4, c[0x0][0x208] ;  /* 0x0000820000047ab9 */ /* 0x000fc80000000a00 */
[----:B------:R-:W-:Y:S01]  /*71a0*/  ISETP.GE.AND P4, PT, R44, R4, PT ;  /* 0x000000042c00720c */ /* 0x000fe20003f86270 */
[----:B------:R-:W-:-:S03]  /*71b0*/  VIADD R44, R22, 0x40 ;  /* 0x00000040162c7836 */ /* 0x000fc60000000000 */
[----:B------:R-:W-:-:S13]  /*71c0*/  ISETP.GE.OR P4, PT, R16, R92, P4 ;  /* 0x0000005c1000720c */ /* 0x000fda0002786670 */
[----:B------:R-:W-:Y:S01]  /*71d0*/  @!P4 IADD3 R58, P2, P3, R106, R96, R38 ;  /* 0x000000606a3ac210 */ /* 0x000fe20007b5e026 */
[----:B------:R-:W1:Y:S03]  /*71e0*/  @!P4 LDC.64 R62, c[0x0][0x400] ;  /* 0x00010000ff3ecb82 */ /* 0x000e660000000a00 */
[----:B------:R-:W-:Y:S02]  /*71f0*/  @!P4 IADD3.X R59, R27, R0, R41, P2, P3 ;  /* 0x000000001b3bc210 */ /* 0x000fe400017e6429 */
[----:B------:R-:W-:-:S04]  /*7200*/  @!P4 IADD3 R56, P2, P3, R112, R94, R32 ;  /* 0x0000005e7038c210 */ /* 0x000fc80007b5e020 */
[----:B------:R-:W-:Y:S02]  /*7210*/  @!P4 IADD3.X R57, R10, R3, R35, P2, P3 ;  /* 0x000000030a39c210 */ /* 0x000fe400017e6423 */
[----:B------:R-:W-:Y:S01]  /*7220*/  ISETP.GE.AND P3, PT, R44, R4, PT ;  /* 0x000000042c00720c */ /* 0x000fe20003f66270 */
[----:B------:R-:W-:-:S03]  /*7230*/  VIADD R44, R22, 0x80 ;  /* 0x00000080162c7836 */ /* 0x000fc60000000000 */
[----:B------:R-:W-:-:S13]  /*7240*/  ISETP.GE.OR P3, PT, R16, R92, P3 ;  /* 0x0000005c1000720c */ /* 0x000fda0001f66670 */
[----:B------:R-:W-:Y:S01]  /*7250*/  @!P3 IADD3 R50, P2, P5, R106, R37, R96 ;  /* 0x000000256a32b210 */ /* 0x000fe20007d5e060 */
[----:B------:R-:W2:Y:S03]  /*7260*/  @!P3 LDC.64 R68, c[0x0][0x3e8] ;  /* 0x0000fa00ff44bb82 */ /* 0x000ea60000000a00 */
[----:B0-----:R-:W-:Y:S02]  /*7270*/  @!P3 IADD3.X R51, R27, R40, R0, P2, P5 ;  /* 0x000000281b33b210 */ /* 0x001fe400017ea400 */
[----:B------:R-:W-:-:S03]  /*7280*/  @!P3 IADD3 R48, P2, P5, R112, R31, R94 ;  /* 0x0000001f7030b210 */ /* 0x000fc60007d5e05e */
[----:B------:R-:W0:Y:S01]  /*7290*/  @!P3 LDC.64 R70, c[0x0][0x400] ;  /* 0x00010000ff46bb82 */ /* 0x000e220000000a00 */
[----:B------:R-:W-:Y:S02]  /*72a0*/  @!P3 IADD3.X R49, R10, R34, R3, P2, P5 ;  /* 0x000000220a31b210 */ /* 0x000fe400017ea403 */
[----:B------:R-:W-:-:S04]  /*72b0*/  ISETP.GE.AND P2, PT, R44, R4, PT ;  /* 0x000000042c00720c */ /* 0x000fc80003f46270 */
[----:B------:R-:W-:-:S13]  /*72c0*/  ISETP.GE.OR P2, PT, R16, R92, P2 ;  /* 0x0000005c1000720c */ /* 0x000fda0001746670 */
[----:B------:R-:W-:Y:S01]  /*72d0*/  @!P2 IADD3 R46, P5, P6, R106, R36, R96 ;  /* 0x000000246a2ea210 */ /* 0x000fe20007ebe060 */
[----:B------:R-:W3:Y:S03]  /*72e0*/  @!P2 LDC.64 R76, c[0x0][0x3e8] ;  /* 0x0000fa00ff4cab82 */ /* 0x000ee60000000a00 */
[----:B------:R-:W-:Y:S02]  /*72f0*/  @!P2 IADD3.X R47, R27, R39, R0, P5, P6 ;  /* 0x000000271b2fa210 */ /* 0x000fe40002fec400 */
[----:B------:R-:W-:-:S03]  /*7300*/  @!P2 IADD3 R44, P5, P6, R112, R30, R94 ;  /* 0x0000001e702ca210 */ /* 0x000fc60007ebe05e */
[----:B------:R-:W4:Y:S01]  /*7310*/  @!P2 LDC.64 R78, c[0x0][0x400] ;  /* 0x00010000ff4eab82 */ /* 0x000f220000000a00 */
[----:B------:R-:W-:Y:S02]  /*7320*/  @!P2 IADD3.X R45, R10, R33, R3, P5, P6 ;  /* 0x000000210a2da210 */ /* 0x000fe40002fec403 */
[----:B------:R-:W-:-:S04]  /*7330*/  ISETP.GE.AND P5, PT, R22, R4, PT ;  /* 0x000000041600720c */ /* 0x000fc80003fa6270 */
[----:B------:R-:W-:-:S13]  /*7340*/  ISETP.GE.OR P5, PT, R16, R92, P5 ;  /* 0x0000005c1000720c */ /* 0x000fda0002fa6670 */
[----:B------:R-:W1:Y:S01]  /*7350*/  @!P5 LDC.64 R52, c[0x0][0x3e8] ;  /* 0x0000fa00ff34db82 */ /* 0x000e620000000a00 */
[----:B------:R-:W-:-:S05]  /*7360*/  @!P5 IADD3 R54, P6, R106, R96, RZ ;  /* 0x000000606a36d210 */ /* 0x000fca0007fde0ff */
[----:B------:R-:W-:Y:S01]  /*7370*/  @!P5 IMAD.X R55, R0, 0x1, R27, P6 ;  /* 0x000000010037d824 */ /* 0x000fe200030e061b */
[----:B-1----:R-:W-:-:S04]  /*7380*/  @!P5 LEA R52, P6, R54, R52, 0x1 ;  /* 0x000000343634d211 */ /* 0x002fc800078c08ff */
[----:B------:R-:W-:Y:S02]  /*7390*/  @!P5 LEA.HI.X R53, R54, R53, R55, 0x1, P6 ;  /* 0x000000353635d211 */ /* 0x000fe400030f0c37 */
[----:B------:R-:W1:Y:S01]  /*73a0*/  @!P5 LDC.64 R54, c[0x0][0x400] ;  /* 0x00010000ff36db82 */ /* 0x000e620000000a00 */
[----:B------:R-:W-:-:S05]  /*73b0*/  @!P5 IADD3 R60, P6, R112, R94, RZ ;  /* 0x0000005e703cd210 */ /* 0x000fca0007fde0ff */
[----:B------:R-:W-:Y:S01]  /*73c0*/  @!P5 IMAD.X R61, R3, 0x1, R10, P6 ;  /* 0x00000001033dd824 */ /* 0x000fe200030e060a */
[----:B-1----:R-:W-:-:S04]  /*73d0*/  @!P5 LEA R54, P6, R60, R54, 0x1 ;  /* 0x000000363c36d211 */ /* 0x002fc800078c08ff */
[----:B------:R-:W-:Y:S02]  /*73e0*/  @!P5 LEA.HI.X R55, R60, R55, R61, 0x1, P6 ;  /* 0x000000373c37d211 */ /* 0x000fe400030f0c3d */
[----:B------:R-:W1:Y:S02]  /*73f0*/  @!P4 LDC.64 R60, c[0x0][0x3e8] ;  /* 0x0000fa00ff3ccb82 */ /* 0x000e640000000a00 */
[----:B-1----:R-:W-:-:S04]  /*7400*/  @!P4 LEA R60, P6, R58, R60, 0x1 ;  /* 0x0000003c3a3cc211 */ /* 0x002fc800078c08ff */
[----:B------:R-:W-:Y:S02]  /*7410*/  @!P4 LEA.HI.X R61, R58, R61, R59, 0x1, P6 ;  /* 0x0000003d3a3dc211 */ /* 0x000fe400030f0c3b */
[----:B------:R-:W-:-:S04]  /*7420*/  @!P4 LEA R62, P6, R56, R62, 0x1 ;  /* 0x0000003e383ec211 */ /* 0x000fc800078c08ff */
[----:B------:R-:W-:Y:S02]  /*7430*/  @!P4 LEA.HI.X R63, R56, R63, R57, 0x1, P6 ;  /* 0x0000003f383fc211 */ /* 0x000fe400030f0c39 */
[----:B--2---:R-:W-:-:S04]  /*7440*/  @!P3 LEA R68, P6, R50, R68, 0x1 ;  /* 0x000000443244b211 */ /* 0x004fc800078c08ff */
[----:B------:R-:W-:Y:S02]  /*7450*/  @!P3 LEA.HI.X R69, R50, R69, R51, 0x1, P6 ;  /* 0x000000453245b211 */ /* 0x000fe400030f0c33 */
[----:B------:R-:W-:Y:S02]  /*7460*/  CS2R R50, SRZ ;  /* 0x0000000000327805 */ /* 0x000fe4000001ff00 */
[----:B0-----:R-:W-:-:S04]  /*7470*/  @!P3 LEA R70, P6, R48, R70, 0x1 ;  /* 0x000000463046b211 */ /* 0x001fc800078c08ff */
[----:B------:R-:W-:Y:S02]  /*7480*/  @!P3 LEA.HI.X R71, R48, R71, R49, 0x1, P6 ;  /* 0x000000473047b211 */ /* 0x000fe400030f0c31 */
[----:B------:R-:W-:Y:S02]  /*7490*/  CS2R R48, SRZ ;  /* 0x0000000000307805 */ /* 0x000fe4000001ff00 */
[----:B---3--:R-:W-:-:S04]  /*74a0*/  @!P2 LEA R76, P6, R46, R76, 0x1 ;  /* 0x0000004c2e4ca211 */ /* 0x008fc800078c08ff */
[----:B------:R-:W-:Y:S02]  /*74b0*/  @!P2 LEA.HI.X R77, R46, R77, R47, 0x1, P6 ;  /* 0x0000004d2e4da211 */ /* 0x000fe400030f0c2f */
[----:B------:R-:W-:Y:S02]  /*74c0*/  CS2R R46, SRZ ;  /* 0x00000000002e7805 */ /* 0x000fe4000001ff00 */
[C---:B----4-:R-:W-:Y:S01]  /*74d0*/  @!P2 LEA R78, P6, R44.reuse, R78, 0x1 ;  /* 0x0000004e2c4ea211 */ /* 0x050fe200078c08ff */
[----:B------:R0:W5:Y:S03]  /*74e0*/  @!P5 LDG.E.128 R48, desc[UR4][R54.64] ;  /* 0x000000043630d981 */ /* 0x000166000c1e1d00 */
[----:B------:R-:W-:Y:S02]  /*74f0*/  @!P2 LEA.HI.X R79, R44, R79, R45, 0x1, P6 ;  /* 0x0000004f2c4fa211 */ /* 0x000fe400030f0c2d */
[----:B------:R-:W-:-:S02]  /*7500*/  CS2R R44, SRZ ;  /* 0x00000000002c7805 */ /* 0x000fc4000001ff00 */
[----:B------:R-:W-:Y:S02]  /*7510*/  CS2R R58, SRZ ;  /* 0x00000000003a7805 */ /* 0x000fe4000001ff00 */
[----:B------:R-:W-:Y:S02]  /*7520*/  CS2R R56, SRZ ;  /* 0x0000000000387805 */ /* 0x000fe4000001ff00 */
[----:B------:R1:W5:Y:S01]  /*7530*/  @!P5 LDG.E.128 R44, desc[UR4][R52.64] ;  /* 0x00000004342cd981 */ /* 0x000362000c1e1d00 */
[----:B0-----:R-:W-:Y:S02]  /*7540*/  CS2R R54, SRZ ;  /* 0x0000000000367805 */ /* 0x001fe4000001ff00 */
[----:B------:R-:W-:Y:S02]  /*7550*/  CS2R R66, SRZ ;  /* 0x0000000000427805 */ /* 0x000fe4000001ff00 */
[----:B------:R-:W-:Y:S01]  /*7560*/  CS2R R64, SRZ ;  /* 0x0000000000407805 */ /* 0x000fe2000001ff00 */
[----:B------:R0:W5:Y:S01]  /*7570*/  @!P4 LDG.E.128 R56, desc[UR4][R62.64] ;  /* 0x000000043e38c981 */ /* 0x000162000c1e1d00 */
[----:B------:R-:W-:-:S04]  /*7580*/  VIADD R81, R22, 0x60 ;  /* 0x0000006016517836 */ /* 0x000fc80000000000 */
[----:B------:R-:W5:Y:S01]  /*7590*/  @!P3 LDG.E.128 R64, desc[UR4][R70.64] ;  /* 0x000000044640b981 */ /* 0x000f62000c1e1d00 */
[----:B-1----:R-:W-:Y:S02]  /*75a0*/  CS2R R52, SRZ ;  /* 0x0000000000347805 */ /* 0x002fe4000001ff00 */
[----:B0-----:R-:W-:-:S04]  /*75b0*/  CS2R R62, SRZ ;  /* 0x00000000003e7805 */ /* 0x001fc8000001ff00 */
[----:B------:R0:W5:Y:S02]  /*75c0*/  @!P4 LDG.E.128 R52, desc[UR4][R60.64] ;  /* 0x000000043c34c981 */ /* 0x000164000c1e1d00 */
[----:B0-----:R-:W-:-:S06]  /*75d0*/  CS2R R60, SRZ ;  /* 0x00000000003c7805 */ /* 0x001fcc000001ff00 */
[----:B------:R0:W5:Y:S01]  /*75e0*/  @!P3 LDG.E.128 R60, desc[UR4][R68.64] ;  /* 0x00000004443cb981 */ /* 0x000162000c1e1d00 */
[----:B------:R-:W-:-:S04]  /*75f0*/  ISETP.GE.AND P3, PT, R81, R4, PT ;  /* 0x000000045100720c */ /* 0x000fc80003f66270 */
[----:B------:R-:W-:Y:S02]  /*7600*/  ISETP.GE.OR P3, PT, R16, R92, P3 ;  /* 0x0000005c1000720c */ /* 0x000fe40001f66670 */
[----:B------:R-:W-:Y:S02]  /*7610*/  CS2R R70, SRZ ;  /* 0x0000000000467805 */ /* 0x000fe4000001ff00 */
[----:B------:R-:W-:Y:S02]  /*7620*/  CS2R R74, SRZ ;  /* 0x00000000004a7805 */ /* 0x000fe4000001ff00 */
[----:B------:R-:W-:Y:S02]  /*7630*/  CS2R R72, SRZ ;  /* 0x0000000000487805 */ /* 0x000fe4000001ff00 */
[----:B0-----:R-:W-:Y:S01]  /*7640*/  CS2R R68, SRZ ;  /* 0x0000000000447805 */ /* 0x001fe2000001ff00 */
[----:B------:R-:W-:Y:S01]  /*7650*/  VIADD R80, R22, 0xa0 ;  /* 0x000000a016507836 */ /* 0x000fe20000000000 */
[----:B------:R-:W-:Y:S02]  /*7660*/  BSSY B1, `(.L_x_6738) ;  /* 0x0000025000017945 */ /* 0x000fe40003800000 */
[----:B------:R0:W5:Y:S04]  /*7670*/  @!P2 LDG.E.128 R72, desc[UR4][R78.64] ;  /* 0x000000044e48a981 */ /* 0x000168000c1e1d00 */
[----:B------:R1:W5:Y:S01]  /*7680*/  @!P2 LDG.E.128 R68, desc[UR4][R76.64] ;  /* 0x000000044c44a981 */ /* 0x000362000c1e1d00 */
[----:B------:R-:W-:-:S02]  /*7690*/  ISETP.GE.AND P2, PT, R80, R4, PT ;  /* 0x000000045000720c */ /* 0x000fc40003f46270 */
[----:B------:R-:W-:Y:S02]  /*76a0*/  CS2R R90, SRZ ;  /* 0x00000000005a7805 */ /* 0x000fe4000001ff00 */
[----:B------:R-:W-:Y:S02]  /*76b0*/  CS2R R82, SRZ ;  /* 0x0000000000527805 */ /* 0x000fe4000001ff00 */
[----:B------:R-:W-:Y:S02]  /*76c0*/  CS2R R80, SRZ ;  /* 0x0000000000507805 */ /* 0x000fe4000001ff00 */
[----:B------:R-:W-:Y:S02]  /*76d0*/  ISETP.GE.OR P2, PT, R16, R92, P2 ;  /* 0x0000005c1000720c */ /* 0x000fe40001746670 */
[----:B0-----:R-:W-:Y:S02]  /*76e0*/  CS2R R78, SRZ ;  /* 0x00000000004e7805 */ /* 0x001fe4000001ff00 */
[----:B------:R-:W-:-:S02]  /*76f0*/  CS2R R86, SRZ ;  /* 0x0000000000567805 */ /* 0x000fc4000001ff00 */
[----:B------:R-:W-:Y:S02]  /*7700*/  CS2R R84, SRZ ;  /* 0x0000000000547805 */ /* 0x000fe4000001ff00 */
[----:B------:R-:W-:Y:S02]  /*7710*/  CS2R R88, SRZ ;  /* 0x0000000000587805 */ /* 0x000fe4000001ff00 */
[----:B-1----:R-:W-:Y:S01]  /*7720*/  CS2R R76, SRZ ;  /* 0x00000000004c7805 */ /* 0x002fe2000001ff00 */
[----:B------:R-:W-:Y:S06]  /*7730*/  @P3 BRA `(.L_x_6739) ;  /* 0x00000000005c3947 */ /* 0x000fec0003800000 */
[----:B------:R-:W0:Y:S01]  /*7740*/  LDC.64 R76, c[0x0][0x3f8] ;  /* 0x0000fe00ff4c7b82 */ /* 0x000e220000000a00 */
[----:B------:R-:W-:Y:S01]  /*7750*/  IMAD.MOV.U32 R78, RZ, RZ, R96 ;  /* 0x000000ffff4e7224 */ /* 0x000fe200078e0060 */
[----:B------:R-:W-:Y:S01]  /*7760*/  ULDC.64 UR4, c[0x0][0x3e8] ;  /* 0x0000fa0000047ab9 */ /* 0x000fe20000000a00 */
[----:B------:R-:W-:Y:S01]  /*7770*/  IMAD.MOV.U32 R79, RZ, RZ, R0 ;  /* 0x000000ffff4f7224 */ /* 0x000fe200078e0000 */
        /* <DEDUP_REMOVED lines=17> */
[----:B------:R-:W5:Y:S04]  /*7890*/  LDG.E.128 R76, desc[UR6][R76.64] ;  /* 0x000000064c4c7981 */ /* 0x000f68000c1e1d00 */
[----:B------:R-:W5:Y:S03]  /*78a0*/  LDG.E.128 R88, desc[UR6][R88.64] ;  /* 0x0000000658587981 */ /* 0x000f66000c1e1d00 */
.L_x_6739:
[----:B------:R-:W-:Y:S05]  /*78b0*/  BSYNC B1 ;  /* 0x0000000000017941 */ /* 0x000fea0003800000 */
.L_x_6738:
[----:B------:R-:W-:Y:S01]  /*78c0*/  BSSY B1, `(.L_x_6740) ;  /* 0x0000018000017945 */ /* 0x000fe20003800000 */
[----:B------:R-:W-:-:S03]  /*78d0*/  ISETP.GE.AND P3, PT, R16, R92, PT ;  /* 0x0000005c1000720c */ /* 0x000fc60003f66270 */
[----:B------:R-:W-:Y:S10]  /*78e0*/  @P2 BRA `(.L_x_6741) ;  /* 0x0000000000542947 */ /* 0x000ff40003800000 */
[----:B------:R-:W0:Y:S01]  /*78f0*/  LDC.64 R80, c[0x0][0x3f8] ;  /* 0x0000fe00ff507b82 */ /* 0x000e220000000a00 */
[----:B------:R-:W-:Y:S01]  /*7900*/  IMAD.MOV.U32 R97, RZ, RZ, R0 ;  /* 0x000000ffff617224 */ /* 0x000fe200078e0000 */
[----:B------:R-:W-:Y:S01]  /*7910*/  ULDC.64 UR4, c[0x0][0x3e8] ;  /* 0x0000fa0000047ab9 */ /* 0x000fe20000000a00 */
[----:B------:R-:W-:Y:S01]  /*7920*/  IMAD.MOV.U32 R95, RZ, RZ, R3 ;  /* 0x000000ffff5f7224 */ /* 0x000fe200078e0003 */
        /* <DEDUP_REMOVED lines=13> */
[----:B------:R-:W-:-:S03]  /*7a00*/  LEA R84, P2, R0, UR4, 0x1 ;  /* 0x0000000400547c11 */ /* 0x000fc6000f8408ff */
[----:B------:R-:W5:Y:S01]  /*7a10*/  LDG.E.128 R80, desc[UR6][R80.64] ;  /* 0x0000000650507981 */ /* 0x000f62000c1e1d00 */
[----:B------:R-:W-:-:S06]  /*7a20*/  LEA.HI.X R85, R0, UR5, R95, 0x1, P2 ;  /* 0x0000000500557c11 */ /* 0x000fcc00090f0c5f */
[----:B------:R-:W5:Y:S03]  /*7a30*/  LDG.E.128 R84, desc[UR6][R84.64] ;  /* 0x0000000654547981 */ /* 0x000f66000c1e1d00 */
.L_x_6741:
[----:B------:R-:W-:Y:S05]  /*7a40*/  BSYNC B1 ;  /* 0x0000000000017941 */ /* 0x000fea0003800000 */
.L_x_6740:
[----:B-----5:R-:W-:Y:S01]  /*7a50*/  IMAD.MOV.U32 R0, RZ, RZ, R78 ;  /* 0x000000ffff007224 */ /* 0x020fe200078e004e */
[----:B------:R-:W-:Y:S01]  /*7a60*/  ULOP3.LUT UR4, UR60, 0x1, URZ, 0xfc, !UPT ;  /* 0x000000013c047892 */ /* 0x000fe2000f8efc3f */
[----:B------:R-:W-:Y:S02]  /*7a70*/  IMAD.MOV.U32 R3, RZ, RZ, R79 ;  /* 0x000000ffff037224 */ /* 0x000fe400078e004f */
[----:B------:R-:W-:Y:S01]  /*7a80*/  IMAD.MOV.U32 R92, RZ, RZ, R76 ;  /* 0x000000ffff5c7224 */ /* 0x000fe200078e004c */
[----:B------:R-:W-:Y:S01]  /*7a90*/  UISETP.NE.AND UP0, UPT, UR4, 0x3, UPT ;  /* 0x000000030400788c */ /* 0x000fe2000bf05270 */
[----:B------:R-:W-:Y:S01]  /*7aa0*/  IMAD.MOV.U32 R94, RZ, RZ, R77 ;  /* 0x000000ffff5e7224 */ /* 0x000fe200078e004d */
[----:B------:R-:W-:Y:S01]  /*7ab0*/  PRMT R175, R0, 0x5410, R3 ;  /* 0x0000541000af7816 */ /* 0x000fe20000000003 */
[----:B------:R-:W-:Y:S02]  /*7ac0*/  IMAD.MOV.U32 R0, RZ, RZ, R90 ;  /* 0x000000ffff007224 */ /* 0x000fe400078e005a */
[----:B------:R-:W-:Y:S01]  /*7ad0*/  IMAD.MOV.U32 R3, RZ, RZ, R91 ;  /* 0x000000ffff037224 */ /* 0x000fe200078e005b */
[----:B------:R-:W-:Y:S01]  /*7ae0*/  PRMT R176, R92, 0x5410, R94 ;  /* 0x000054105cb07816 */ /* 0x000fe2000000005e */
[----:B------:R-:W-:Y:S01]  /*7af0*/  IMAD.MOV.U32 R92, RZ, RZ, R88 ;  /* 0x000000ffff5c7224 */ /* 0x000fe200078e0058 */
[----:B------:R-:W-:Y:S01]  /*7b00*/  PLOP3.LUT P2, PT, PT, PT, UP0, 0x80, 0x0 ;  /* 0x000000000000781c */ /* 0x000fe20003f4f008 */
        /* <DEDUP_REMOVED lines=71> */
.L_x_6742:
        /* <DEDUP_REMOVED lines=8> */
.L_x_7054:
[----:B------:R-:W-:Y:S05]  /*8000*/  BSYNC B1 ;  /* 0x0000000000017941 */ /* 0x000fea0003800000 */
.L_x_6743:
[----:B------:R-:W-:Y:S01]  /*8010*/  ISETP.GE.OR P4, PT, R22, R4, P0 ;  /* 0x000000041600720c */ /* 0x000fe20000786670 */
[----:B------:R-:W-:Y:S01]  /*8020*/  BSSY B1, `(.L_x_6745) ;  /* 0x0000095000017945 */ /* 0x000fe20003800000 */
[----:B0-----:R-:W-:-:S11]  /*8030*/  IMAD.IADD R155, R154, 0x1, -R43 ;  /* 0x000000019a9b7824 */ /* 0x001fd600078e0a2b */
[----:B------:R-:W-:Y:S05]  /*8040*/  @P4 BRA `(.L_x_6746) ;  /* 0x0000000800484947 */ /* 0x000fea0003800000 */
[----:B------:R-:W3:Y:S01]  /*8050*/  LDL R92, [R1] ;  /* 0x00000000015c7983 */ /* 0x000ee20000100800 */
[----:B------:R-:W-:Y:S01]  /*8060*/  IMAD.SHL.U32 R94, R22, 0x40, RZ ;  /* 0x00000040165e7824 */ /* 0x000fe200078e00ff */
[----:B------:R-:W-:Y:S01]  /*8070*/  BSSY B2, `(.L_x_6747) ;  /* 0x000007c000027945 */ /* 0x000fe20003800000 */
[----:B------:R-:W0:Y:S03]  /*8080*/  S2R R96, SR_TID.X ;  /* 0x0000000000607919 */ /* 0x000e260000002100 */
[----:B------:R-:W-:-:S04]  /*8090*/  LOP3.LUT R94, R94, 0x1c0, RZ, 0xc0, !PT ;  /* 0x000001c05e5e7812 */ /* 0x000fc800078ec0ff */
[----:B------:R-:W-:Y:S01]  /*80a0*/  SHF.R.U32.HI R94, RZ, 0x3, R94 ;  /* 0x00000003ff5e7819 */ /* 0x000fe2000001165e */
[----:B0-----:R-:W-:-:S05]  /*80b0*/  VIADD R96, R96, 0xffffff80 ;  /* 0xffffff8060607836 */ /* 0x001fca0000000000 */
[----:B------:R-:W-:-:S04]  /*80c0*/  SHF.R.S32.HI R95, RZ, 0x1f, R96 ;  /* 0x0000001fff5f7819 */ /* 0x000fc80000011460 */
[----:B------:R-:W-:Y:S01]  /*80d0*/  LEA.HI R95, R95, R96, RZ, 0x6 ;  /* 0x000000605f5f7211 */ /* 0x000fe200078f30ff */
[----:B------:R-:W-:-:S04]  /*80e0*/  IMAD.SHL.U32 R96, R22, 0x40, RZ ;  /* 0x0000004016607824 */ /* 0x000fc800078e00ff */
[----:B------:R-:W-:-:S05]  /*80f0*/  IMAD.SHL.U32 R95, R95, 0x8, RZ ;  /* 0x000000085f5f7824 */ /* 0x000fca00078e00ff */
[----:B------:R-:W-:Y:S02]  /*8100*/  LOP3.LUT R95, R95, 0xfffffe00, RZ, 0xc0, !PT ;  /* 0xfffffe005f5f7812 */ /* 0x000fe400078ec0ff */
[----:B---3--:R-:W-:-:S04]  /*8110*/  LOP3.LUT P5, RZ, R92, 0x1, RZ, 0xc0, !PT ;  /* 0x000000015cff7812 */ /* 0x008fc800078ac0ff */
[----:B------:R-:W-:-:S04]  /*8120*/  SEL R92, R43, R155, !P5 ;  /* 0x0000009b2b5c7207 */ /* 0x000fc80006800000 */
        /* <DEDUP_REMOVED lines=17> */
[----:B------:R-:W3:Y:S01]  /*8240*/  LDS.128 R92, [R92+0x1e400] ;  /* 0x01e400005c5c7984 */ /* 0x000ee20000000c00 */
        /* <DEDUP_REMOVED lines=8> */
[----:B------:R-:W-:Y:S02]  /*82d0*/  SHF.R.U64 R49, R50, 0x10, R51 ;  /* 0x0000001032317819 */ /* 0x000fe40000001233 */
[----:B------:R-:W-:Y:S02]  /*82e0*/  PRMT R50, R179, 0x5432, R46 ;  /* 0x00005432b3327816 */ /* 0x000fe4000000002e */
[----:B------:R-:W-:Y:S02]  /*82f0*/  SHF.R.U32.HI R47, RZ, 0x10, R47 ;  /* 0x00000010ff2f7819 */ /* 0x000fe4000001162f */
[----:B------:R-:W-:Y:S01]  /*8300*/  PRMT R46, R180, 0x5410, R177 ;  /* 0x00005410b42e7816 */ /* 0x000fe200000000b1 */
[----:B------:R-:W-:Y:S01]  /*8310*/  IMAD.U32 R177, R45, 0x10000, RZ ;  /* 0x000100002db17824 */ /* 0x000fe200078e00ff */
[----:B------:R-:W-:-:S02]  /*8320*/  SHF.R.U32.HI R51, RZ, 0x10, R51 ;  /* 0x00000010ff337819 */ /* 0x000fc40000011633 */
[----:B------:R-:W-:Y:S01]  /*8330*/  PRMT R47, R181, 0x5410, R47 ;  /* 0x00005410b52f7816 */ /* 0x000fe2000000002f */
[----:B0-----:R-:W-:Y:S01]  /*8340*/  IMAD.U32 R181, R97, 0x10000, RZ ;  /* 0x0001000061b57824 */ /* 0x001fe200078e00ff */
[----:B------:R-:W-:Y:S01]  /*8350*/  PRMT R48, R178, 0x5432, R48 ;  /* 0x00005432b2307816 */ /* 0x000fe20000000030 */
[----:B------:R-:W-:Y:S01]  /*8360*/  IMAD.U32 R180, R46, 0x10000, RZ ;  /* 0x000100002eb47824 */ /* 0x000fe200078e00ff */
[----:B------:R-:W-:Y:S01]  /*8370*/  PRMT R49, R179, 0x5410, R49 ;  /* 0x00005410b3317816 */ /* 0x000fe20000000031 */
[----:B---3--:R-:W-:Y:S01]  /*8380*/  IMAD.U32 R179, R93, 0x10000, RZ ;  /* 0x000100005db37824 */ /* 0x008fe200078e00ff */
[----:B------:R-:W-:Y:S01]  /*8390*/  PRMT R51, R178, 0x5410, R51 ;  /* 0x00005410b2337816 */ /* 0x000fe20000000033 */
[-C--:B------:R-:W-:Y:S01]  /*83a0*/  FMUL.FTZ R178, R181, R180.reuse ;  /* 0x000000b4b5b27220 */ /* 0x080fe20000410000 */
        /* <DEDUP_REMOVED lines=72> */
.L_x_6748:
[----:B------:R-:W-:Y:S05]  /*8830*/  BSYNC B2 ;  /* 0x0000000000027941 */ /* 0x000fea0003800000 */
.L_x_6747:
[----:B------:R-:W-:Y:S01]  /*8840*/  SHF.R.S32.HI R44, RZ, 0x1f, R22 ;  /* 0x0000001fff2c7819 */ /* 0x000fe20000011416 */
[----:B------:R-:W-:Y:S01]  /*8850*/  ULDC.64 UR4, c[0x0][0x2e8] ;  /* 0x0000ba0000047ab9 */ /* 0x000fe20000000a00 */
[----:B------:R-:W-:Y:S01]  /*8860*/  ISETP.GE.AND P4, PT, R174, R154, PT ;  /* 0x0000009aae00720c */ /* 0x000fe20003f86270 */
[----:B------:R-:W-:Y:S02]  /*8870*/  ULDC.64 UR6, c[0x0][0x208] ;  /* 0x0000820000067ab9 */ /* 0x000fe40000000a00 */
[-C--:B--2---:R-:W-:Y:S02]  /*8880*/  IMAD R46, R44, R138.reuse, RZ ;  /* 0x0000008a2c2e7224 */ /* 0x084fe400078e02ff */
[----:B------:R-:W-:-:S04]  /*8890*/  IMAD.WIDE.U32 R44, R22, R138, R136 ;  /* 0x0000008a162c7225 */ /* 0x000fc800078e0088 */
[----:B------:R-:W-:-:S04]  /*88a0*/  IMAD R46, R22, R139, R46 ;  /* 0x0000008b162e7224 */ /* 0x000fc800078e022e */
[----:B------:R-:W-:Y:S01]  /*88b0*/  IMAD.IADD R45, R46, 0x1, R45 ;  /* 0x000000012e2d7824 */ /* 0x000fe200078e022d */
[--C-:B------:R-:W-:Y:S02]  /*88c0*/  @!P4 SHF.R.S32.HI R47, RZ, 0x1f, R174.reuse ;  /* 0x0000001fff2fc819 */ /* 0x100fe400000114ae */
[----:B------:R-:W-:-:S04]  /*88d0*/  @!P4 IADD3 R174, P5, P6, R100, R44, R174 ;  /* 0x0000002c64aec210 */ /* 0x000fc80007ebe0ae */
[----:B------:R-:W-:Y:S02]  /*88e0*/  @!P4 IADD3.X R47, R15, R45, R47, P5, P6 ;  /* 0x0000002d0f2fc210 */ /* 0x000fe40002fec42f */
[----:B------:R-:W-:-:S04]  /*88f0*/  IADD3 R46, P5, P6, R100, R44, R21 ;  /* 0x0000002c642e7210 */ /* 0x000fc80007ebe015 */
[----:B------:R-:W-:Y:S02]  /*8900*/  IADD3.X R45, R15, R45, R8, P5, P6 ;  /* 0x0000002d0f2d7210 */ /* 0x000fe40002fec408 */
[----:B------:R-:W-:-:S04]  /*8910*/  LEA R44, P5, R46, UR4, 0x1 ;  /* 0x000000042e2c7c11 */ /* 0x000fc8000f8a08ff */
[----:B------:R-:W-:Y:S02]  /*8920*/  LEA.HI.X R45, R46, UR5, R45, 0x1, P5 ;  /* 0x000000052e2d7c11 */ /* 0x000fe4000a8f0c2d */
[----:B------:R-:W-:-:S03]  /*8930*/  @!P4 LEA R46, P5, R174, UR4, 0x1 ;  /* 0x00000004ae2ecc11 */ /* 0x000fc6000f8a08ff */
[----:B---3--:R3:W-:Y:S01]  /*8940*/  STG.E.128 desc[UR6][R44.64], R92 ;  /* 0x0000005c2c007986 */ /* 0x0087e2000c101d06 */
[----:B------:R-:W-:-:S05]  /*8950*/  @!P4 LEA.HI.X R47, R174, UR5, R47, 0x1, P5 ;  /* 0x00000005ae2fcc11 */ /* 0x000fca000a8f0c2f */
[----:B0-----:R3:W-:Y:S04]  /*8960*/  @!P4 STG.E.128 desc[UR6][R46.64], R96 ;  /* 0x000000602e00c986 */ /* 0x0017e8000c101d06 */
.L_x_6746:
[----:B------:R-:W-:Y:S05]  /*8970*/  BSYNC B1 ;  /* 0x0000000000017941 */ /* 0x000fea0003800000 */
.L_x_6745:
[----:B---3--:R-:W-:Y:S01]  /*8980*/  VIADD R46, R22, 0x20 ;  /* 0x00000020162e7836 */ /* 0x008fe20000000000 */
[----:B------:R-:W-:Y:S04]  /*8990*/  BSSY B1, `(.L_x_6749) ;  /* 0x0000090000017945 */ /* 0x000fe80003800000 */
[----:B------:R-:W-:-:S13]  /*89a0*/  ISETP.GE.OR P4, PT, R46, R4, P0 ;  /* 0x000000042e00720c */ /* 0x000fda0000786670 */
[----:B------:R-:W-:Y:S05]  /*89b0*/  @P4 BRA `(.L_x_6750) ;  /* 0x0000000800344947 */ /* 0x000fea0003800000 */
[----:B------:R-:W3:Y:S04]  /*89c0*/  LDL R44, [R1] ;  /* 0x00000000012c7983 */ /* 0x000ee80000100800 */
[----:B------:R-:W4:Y:S01]  /*89d0*/  LDL R47, [R1+0x44] ;  /* 0x00004400012f7983 */ /* 0x000f220000100800 */
[----:B--2---:R-:W-:Y:S01]  /*89e0*/  IMAD.WIDE.U32 R92, R46, R138, R136 ;  /* 0x0000008a2e5c7225 */ /* 0x004fe200078e0088 */
[----:B------:R-:W-:Y:S03]  /*89f0*/  BSSY B2, `(.L_x_6751) ;  /* 0x000007d000027945 */ /* 0x000fe60003800000 */
[----:B------:R-:W-:Y:S01]  /*8a00*/  VIADD R48, R22, 0x20 ;  /* 0x0000002016307836 */ /* 0x000fe20000000000 */
[----:B------:R-:W-:-:S03]  /*8a10*/  IADD3 R94, P4, P5, R100, R92, R21 ;  /* 0x0000005c645e7210 */ /* 0x000fc60007d9e015 */
[----:B------:R-:W-:-:S05]  /*8a20*/  IMAD.SHL.U32 R48, R48, 0x40, RZ ;  /* 0x0000004030307824 */ /* 0x000fca00078e00ff */
[----:B------:R-:W-:Y:S02]  /*8a30*/  LOP3.LUT R48, R48, 0x1c0, RZ, 0xc0, !PT ;  /* 0x000001c030307812 */ /* 0x000fe400078ec0ff */
[----:B---3--:R-:W-:Y:S01]  /*8a40*/  LOP3.LUT P6, RZ, R44, 0x1, RZ, 0xc0, !PT ;  /* 0x000000012cff7812 */ /* 0x008fe200078cc0ff */
[----:B------:R-:W-:-:S04]  /*8a50*/  IMAD R44, R153, R138, RZ ;  /* 0x0000008a992c7224 */ /* 0x000fc800078e02ff */
[----:B------:R-:W-:Y:S01]  /*8a60*/  IMAD R45, R46, R139, R44 ;  /* 0x0000008b2e2d7224 */ /* 0x000fe200078e022c */
[----:B------:R-:W-:Y:S01]  /*8a70*/  SEL R44, R43, R155, !P6 ;  /* 0x0000009b2b2c7207 */ /* 0x000fe20007000000 */
[----:B------:R-:W-:Y:S02]  /*8a80*/  VIADD R46, R22, 0x20 ;  /* 0x00000020162e7836 */ /* 0x000fe40000000000 */
[----:B------:R-:W-:Y:S01]  /*8a90*/  IMAD.IADD R96, R93, 0x1, R45 ;  /* 0x000000015d607824 */ /* 0x000fe200078e022d */
[----:B------:R-:W-:Y:S01]  /*8aa0*/  SHF.R.S32.HI R45, RZ, 0x1f, R44 ;  /* 0x0000001fff2d7819 */ /* 0x000fe2000001142c */
[----:B------:R-:W-:-:S03]  /*8ab0*/  IMAD.SHL.U32 R46, R46, 0x40, RZ ;  /* 0x000000402e2e7824 */ /* 0x000fc600078e00ff */
[----:B------:R-:W-:Y:S02]  /*8ac0*/  LEA.HI R45, R45, R44, RZ, 0x4 ;  /* 0x0000002c2d2d7211 */ /* 0x000fe400078f20ff */
[----:B------:R-:W-:Y:S02]  /*8ad0*/  LOP3.LUT R46, R46, 0x1c0, RZ, 0xc0, !PT ;  /* 0x000001c02e2e7812 */ /* 0x000fe400078ec0ff */
[----:B------:R-:W-:Y:S02]  /*8ae0*/  LEA.HI.SX32 R97, R45, R9, 0x1c ;  /* 0x000000092d617211 */ /* 0x000fe400078fe2ff */
[----:B------:R-:W-:Y:S02]  /*8af0*/  SHF.R.U32.HI R46, RZ, 0x3, R46 ;  /* 0x00000003ff2e7819 */ /* 0x000fe4000001162e */
[----:B------:R-:W-:Y:S02]  /*8b00*/  SHF.R.S32.HI R45, RZ, 0x1f, R97 ;  /* 0x0000001fff2d7819 */ /* 0x000fe40000011461 */
[----:B------:R-:W-:-:S02]  /*8b10*/  IADD3.X R95, R15, R96, R8, P4, P5 ;  /* 0x000000600f5f7210 */ /* 0x000fc400027ea408 */
[----:B------:R-:W-:Y:S01]  /*8b20*/  LEA.HI R45, R45, R97, RZ, 0x3 ;  /* 0x000000612d2d7211 */ /* 0x000fe200078f18ff */
[----:B------:R-:W-:-:S03]  /*8b30*/  IMAD.SHL.U32 R97, R97, 0x8, RZ ;  /* 0x0000000861617824 */ /* 0x000fc600078e00ff */
[----:B------:R-:W-:Y:S02]  /*8b40*/  SHF.R.S32.HI R45, RZ, 0x3, R45 ;  /* 0x00000003ff2d7819 */ /* 0x000fe4000001142d */
[----:B------:R-:W-:-:S03]  /*8b50*/  LOP3.LUT R44, R48, 0x38, R97, 0xf8, !PT ;  /* 0x00000038302c7812 */ /* 0x000fc600078ef861 */
[----:B----4-:R-:W-:Y:S01]  /*8b60*/  IMAD R45, R45, 0x2c00, R47 ;  /* 0x00002c002d2d7824 */ /* 0x010fe200078e022f */
        /* <DEDUP_REMOVED lines=12> */
[----:B------:R-:W-:Y:S02]  /*8c30*/  SHF.R.U64 R53, R54, 0x10, R55 ;  /* 0x0000001036357819 */ /* 0x000fe40000001237 */
[--C-:B------:R-:W-:Y:S02]  /*8c40*/  SHF.R.U64 R54, R56, 0x10, R57.reuse ;  /* 0x0000001038367819 */ /* 0x100fe40000001239 */
[----:B------:R-:W-:Y:S02]  /*8c50*/  SHF.R.U32.HI R57, RZ, 0x10, R57 ;  /* 0x00000010ff397819 */ /* 0x000fe40000011639 */
[----:B------:R-:W-:-:S02]  /*8c60*/  SHF.R.U32.HI R99, RZ, 0x10, R55 ;  /* 0x00000010ff637819 */ /* 0x000fc40000011637 */
[----:B------:R-:W-:Y:S02]  /*8c70*/  PRMT R55, R188, 0x5410, R53 ;  /* 0x00005410bc377816 */ /* 0x000fe40000000035 */
[----:B------:R-:W-:Y:S01]  /*8c80*/  PRMT R53, R190, 0x5410, R57 ;  /* 0x00005410be357816 */ /* 0x000fe20000000039 */
[----:B--2---:R-:W-:Y:S01]  /*8c90*/  IMAD.U32 R57, R45, 0x10000, RZ ;  /* 0x000100002d397824 */ /* 0x004fe200078e00ff */
[----:B------:R-:W-:Y:S02]  /*8ca0*/  PRMT R52, R189, 0x5432, R52 ;  /* 0x00005432bd347816 */ /* 0x000fe40000000034 */
[--C-:B------:R-:W-:Y:S01]  /*8cb0*/  SHF.R.U64 R56, R58, 0x10, R59.reuse ;  /* 0x000000103a387819 */ /* 0x100fe2000000123b */
[----:B------:R-:W-:Y:S01]  /*8cc0*/  IMAD.U32 R174, R53, 0x10000, RZ ;  /* 0x0001000035ae7824 */ /* 0x000fe200078e00ff */
[----:B------:R-:W-:Y:S01]  /*8cd0*/  SHF.R.U32.HI R58, RZ, 0x10, R59 ;  /* 0x00000010ff3a7819 */ /* 0x000fe2000001163b */
[----:B------:R-:W-:Y:S01]  /*8ce0*/  IMAD.U32 R59, R52, 0x10000, RZ ;  /* 0x00010000343b7824 */ /* 0x000fe200078e00ff */
[----:B------:R-:W-:Y:S01]  /*8cf0*/  LOP3.LUT R49, R49, 0xffff0000, RZ, 0xc0, !PT ;  /* 0xffff000031317812 */ /* 0x000fe200078ec0ff */
[----:B------:R-:W-:Y:S01]  /*8d00*/  FMUL.FTZ R178, R177, R174 ;  /* 0x000000aeb1b27220 */ /* 0x000fe20000410000 */
[----:B------:R-:W-:Y:S01]  /*8d10*/  PRMT R99, R189, 0x5410, R99 ;  /* 0x00005410bd637816 */ /* 0x000fe20000000063 */
[-C--:B------:R-:W-:Y:S01]  /*8d20*/  FMUL.FTZ R177, R177, R59.reuse ;  /* 0x0000003bb1b17220 */ /* 0x080fe20000410000 */
[----:B------:R-:W-:Y:S01]  /*8d30*/  PRMT R98, R188, 0x5432, R98 ;  /* 0x00005432bc627816 */ /* 0x000fe20000000062 */
[----:B------:R-:W-:-:S02]  /*8d40*/  FFMA.FTZ R59, R57, R59, -R178 ;  /* 0x0000003b393b7223 */ /* 0x000fc400000108b2 */
[----:B------:R-:W-:Y:S01]  /*8d50*/  FFMA.FTZ R57, R57, R174, R177 ;  /* 0x000000ae39397223 */ /* 0x000fe200000100b1 */
[----:B------:R-:W-:Y:S02]  /*8d60*/  LOP3.LUT R174, R53, 0xffff0000, RZ, 0xc0, !PT ;  /* 0xffff000035ae7812 */ /* 0x000fe400078ec0ff */
[----:B------:R-:W-:Y:S02]  /*8d70*/  LOP3.LUT R177, R52, 0xffff0000, RZ, 0xc0, !PT ;  /* 0xffff000034b17812 */ /* 0x000fe400078ec0ff */
[----:B------:R-:W-:Y:S01]  /*8d80*/  LOP3.LUT R52, R45, 0xffff0000, RZ, 0xc0, !PT ;  /* 0xffff00002d347812 */ /* 0x000fe200078ec0ff */
[C---:B------:R-:W-:Y:S02]  /*8d90*/  FMUL.FTZ R53, R49.reuse, R174 ;  /* 0x000000ae31357220 */ /* 0x040fe40000410000 */
[-C--:B------:R-:W-:Y:S01]  /*8da0*/  FMUL.FTZ R45, R49, R177.reuse ;  /* 0x000000b1312d7220 */ /* 0x080fe20000410000 */
[----:B------:R-:W-:Y:S01]  /*8db0*/  PRMT R49, R192, 0x5432, R54 ;  /* 0x00005432c0317816 */ /* 0x000fe20000000036 */
[----:B------:R-:W-:Y:S01]  /*8dc0*/  FFMA.FTZ R53, R52, R177, -R53 ;  /* 0x000000b134357223 */ /* 0x000fe20000010835 */
[----:B------:R-:W-:-:S02]  /*8dd0*/  IMAD.U32 R177, R51, 0x10000, RZ ;  /* 0x0001000033b17824 */ /* 0x000fc400078e00ff */
[----:B------:R-:W-:Y:S01]  /*8de0*/  FFMA.FTZ R52, R52, R174, R45 ;  /* 0x000000ae34347223 */ /* 0x000fe2000001002d */
[----:B------:R-:W-:Y:S01]  /*8df0*/  PRMT R45, R191, 0x5432, R58 ;  /* 0x00005432bf2d7816 */ /* 0x000fe2000000003a */
[----:B------:R-:W-:Y:S01]  /*8e00*/  IMAD.U32 R58, R99, 0x10000, RZ ;  /* 0x00010000633a7824 */ /* 0x000fe200078e00ff */
[----:B------:R-:W-:Y:S01]  /*8e10*/  PRMT R54, R190, 0x5432, R56 ;  /* 0x00005432be367816 */ /* 0x000fe20000000038 */
[----:B------:R-:W-:Y:S01]  /*8e20*/  IMAD.U32 R56, R47, 0x10000, RZ ;  /* 0x000100002f387824 */ /* 0x000fe200078e00ff */
[----:B------:R-:W-:Y:S01]  /*8e30*/  LOP3.LUT R51, R51, 0xffff0000, RZ, 0xc0, !PT ;  /* 0xffff000033337812 */ /* 0x000fe200078ec0ff */
[----:B------:R-:W-:Y:S01]  /*8e40*/  IMAD.U32 R174, R45, 0x10000, RZ ;  /* 0x000100002dae7824 */ /* 0x000fe200078e00ff */
[----:B------:R-:W-:Y:S02]  /*8e50*/  F2FP.BF16.F32.PACK_AB R53, R53, R59 ;  /* 0x0000003b3535723e */ /* 0x000fe400000010ff */
[----:B------:R-:W-:Y:S01]  /*8e60*/  F2FP.BF16.F32.PACK_AB R52, R52, R57 ;  /* 0x000000393434723e */ /* 0x000fe200000010ff */
[C---:B------:R-:W-:Y:S01]  /*8e70*/  FMUL.FTZ R178, R177.reuse, R174 ;  /* 0x000000aeb1b27220 */ /* 0x040fe20000410000 */
[----:B------:R-:W-:-:S03]  /*8e80*/  FMUL.FTZ R177, R177, R58 ;  /* 0x0000003ab1b17220 */ /* 0x000fc60000410000 */
[C---:B------:R-:W-:Y:S01]  /*8e90*/  FFMA.FTZ R58, R56.reuse, R58, -R178 ;  /* 0x0000003a383a7223 */ /* 0x040fe200000108b2 */
[----:B------:R-:W-:Y:S01]  /*8ea0*/  FFMA.FTZ R56, R56, R174, R177 ;  /* 0x000000ae38387223 */ /* 0x000fe200000100b1 */
[----:B------:R-:W-:Y:S01]  /*8eb0*/  LOP3.LUT R174, R99, 0xffff0000, RZ, 0xc0, !PT ;  /* 0xffff000063ae7812 */ /* 0x000fe200078ec0ff */
[C---:B------:R-:W-:Y:S01]  /*8ec0*/  IMAD.U32 R177, R98.reuse, 0x10000, RZ ;  /* 0x0001000062b17824 */ /* 0x040fe200078e00ff */
[----:B------:R-:W-:Y:S02]  /*8ed0*/  LOP3.LUT R99, R45, 0xffff0000, RZ, 0xc0, !PT ;  /* 0xffff00002d637812 */ /* 0x000fe400078ec0ff */
[----:B------:R-:W-:Y:S02]  /*8ee0*/  LOP3.LUT R45, R47, 0xffff0000, RZ, 0xc0, !PT ;  /* 0xffff00002f2d7812 */ /* 0x000fe400078ec0ff */
        /* <DEDUP_REMOVED lines=9> */
[----:B------:R-:W-:Y:S01]  /*8f80*/  IMAD.U32 R51, R44, 0x10000, RZ ;  /* 0x000100002c337824 */ /* 0x000fe200078e00ff */
[----:B------:R-:W-:Y:S01]  /*8f90*/  F2FP.BF16.F32.PACK_AB R56, R45, R56 ;  /* 0x000000382d38723e */ /* 0x000fe200000010ff */
[C---:B------:R-:W-:Y:S01]  /*8fa0*/  FMUL.FTZ R178, R174.reuse, R99 ;  /* 0x00000063aeb27220 */ /* 0x040fe20000410000 */
[----:B------:R-:W-:Y:S01]  /*8fb0*/  FMUL.FTZ R174, R174, R177 ;  /* 0x000000b1aeae7220 */ /* 0x000fe20000410000 */
[----:B------:R-:W-:Y:S01]  /*8fc0*/  F2FP.BF16.F32.PACK_AB R47, R47, R58 ;  /* 0x0000003a2f2f723e */ /* 0x000fe200000010ff */
[----:B------:R-:W-:-:S02]  /*8fd0*/  IMAD.MOV.U32 R45, RZ, RZ, R53 ;  /* 0x000000ffff2d7224 */ /* 0x000fc400078e0035 */
[C---:B------:R-:W-:Y:S01]  /*8fe0*/  FFMA.FTZ R178, R51.reuse, R177, -R178 ;  /* 0x000000b133b27223 */ /* 0x040fe200000108b2 */
        /* <DEDUP_REMOVED lines=20> */
[----:B------:R-:W-:Y:S01]  /*9130*/  F2FP.BF16.F32.PACK_AB R44, R44, R178 ;  /* 0x000000b22c2c723e */ /* 0x000fe200000010ff */
[----:B------:R-:W-:Y:S02]  /*9140*/  IMAD.MOV.U32 R51, RZ, RZ, R56 ;  /* 0x000000ffff337224 */ /* 0x000fe400078e0038 */
[C---:B------:R-:W-:Y:S01]  /*9150*/  FFMA.FTZ R49, R46.reuse, R55, -R49 ;  /* 0x000000372e317223 */ /* 0x040fe20000010831 */
[----:B------:R-:W-:Y:S01]  /*9160*/  FFMA.FTZ R50, R46, R54, R50 ;  /* 0x000000362e327223 */ /* 0x000fe20000010032 */
[----:B------:R-:W-:-:S03]  /*9170*/  F2FP.BF16.F32.PACK_AB R48, R48, R174 ;  /* 0x000000ae3030723e */ /* 0x000fc600000010ff */
[----:B------:R-:W-:Y:S01]  /*9180*/  F2FP.BF16.F32.PACK_AB R99, R49, R99 ;  /* 0x000000633163723e */ /* 0x000fe200000010ff */
[----:B------:R-:W-:Y:S01]  /*9190*/  IMAD.MOV.U32 R49, RZ, RZ, R52 ;  /* 0x000000ffff317224 */ /* 0x000fe200078e0034 */
[----:B------:R-:W-:-:S03]  /*91a0*/  F2FP.BF16.F32.PACK_AB R50, R50, R177 ;  /* 0x000000b13232723e */ /* 0x000fc600000010ff */
[----:B------:R-:W-:-:S07]  /*91b0*/  IMAD.MOV.U32 R46, RZ, RZ, R99 ;  /* 0x000000ffff2e7224 */ /* 0x000fce00078e0063 */
.L_x_6752:
[----:B------:R-:W-:Y:S05]  /*91c0*/  BSYNC B2 ;  /* 0x0000000000027941 */ /* 0x000fea0003800000 */
.L_x_6751:
[----:B------:R-:W-:Y:S01]  /*91d0*/  ISETP.GE.AND P4, PT, R97, R154, PT ;  /* 0x0000009a6100720c */ /* 0x000fe20003f86270 */
[----:B------:R-:W-:Y:S01]  /*91e0*/  ULDC.64 UR4, c[0x0][0x2e8] ;  /* 0x0000ba0000047ab9 */ /* 0x000fe20000000a00 */
[----:B------:R-:W-:-:S11]  /*91f0*/  ULDC.64 UR6, c[0x0][0x208] ;  /* 0x0000820000067ab9 */ /* 0x000fd60000000a00 */
[--C-:B------:R-:W-:Y:S02]  /*9200*/  @!P4 SHF.R.S32.HI R52, RZ, 0x1f, R97.reuse ;  /* 0x0000001fff34c819 */ /* 0x100fe40000011461 */
[----:B------:R-:W-:-:S04]  /*9210*/  @!P4 IADD3 R92, P5, P6, R100, R92, R97 ;  /* 0x0000005c645cc210 */ /* 0x000fc80007ebe061 */
[----:B------:R-:W-:Y:S02]  /*9220*/  @!P4 IADD3.X R96, R15, R96, R52, P5, P6 ;  /* 0x000000600f60c210 */ /* 0x000fe40002fec434 */
[----:B------:R-:W-:-:S04]  /*9230*/  LEA R52, P5, R94, UR4, 0x1 ;  /* 0x000000045e347c11 */ /* 0x000fc8000f8a08ff */
[----:B------:R-:W-:Y:S02]  /*9240*/  LEA.HI.X R53, R94, UR5, R95, 0x1, P5 ;  /* 0x000000055e357c11 */ /* 0x000fe4000a8f0c5f */
[----:B------:R-:W-:-:S03]  /*9250*/  @!P4 LEA R54, P5, R92, UR4, 0x1 ;  /* 0x000000045c36cc11 */ /* 0x000fc6000f8a08ff */
[----:B--2---:R3:W-:Y:S01]  /*9260*/  STG.E.128 desc[UR6][R52.64], R44 ;  /* 0x0000002c34007986 */ /* 0x0047e2000c101d06 */
[----:B------:R-:W-:-:S05]  /*9270*/  @!P4 LEA.HI.X R55, R92, UR5, R96, 0x1, P5 ;  /* 0x000000055c37cc11 */ /* 0x000fca000a8f0c60 */
[----:B0-----:R3:W-:Y:S04]  /*9280*/  @!P4 STG.E.128 desc[UR6][R54.64], R48 ;  /* 0x000000303600c986 */ /* 0x0017e8000c101d06 */
.L_x_6750:
[----:B------:R-:W-:Y:S05]  /*9290*/  BSYNC B1 ;  /* 0x0000000000017941 */ /* 0x000fea0003800000 */
.L_x_6749:
        /* <DEDUP_REMOVED lines=9> */
[----:B------:R-:W-:Y:S01]  /*9330*/  IADD3 R54, P4, P5, R100, R52, R21 ;  /* 0x0000003464367210 */ /* 0x000fe20007d9e015 */
[----:B------:R-:W-:-:S02]  /*9340*/  VIADD R48, R22, 0x40 ;  /* 0x0000004016307836 */ /* 0x000fc40000000000 */
[----:B------:R-:W-:Y:S02]  /*9350*/  IMAD.SHL.U32 R46, R46, 0x40, RZ ;  /* 0x000000402e2e7824 */ /* 0x000fe400078e00ff */
[----:B------:R-:W-:-:S03]  /*9360*/  IMAD.SHL.U32 R48, R48, 0x40, RZ ;  /* 0x0000004030307824 */ /* 0x000fc600078e00ff */
[----:B------:R-:W-:Y:S02]  /*9370*/  LOP3.LUT R46, R46, 0x1c0, RZ, 0xc0, !PT ;  /* 0x000001c02e2e7812 */ /* 0x000fe400078ec0ff */
[----:B------:R-:W-:Y:S02]  /*9380*/  LOP3.LUT R48, R48, 0x1c0, RZ, 0xc0, !PT ;  /* 0x000001c030307812 */ /* 0x000fe400078ec0ff */
[----:B------:R-:W-:Y:S02]  /*9390*/  SHF.R.U32.HI R46, RZ, 0x3, R46 ;  /* 0x00000003ff2e7819 */ /* 0x000fe4000001162e */
[----:B---3--:R-:W-:Y:S01]  /*93a0*/  LOP3.LUT P6, RZ, R44, 0x1, RZ, 0xc0, !PT ;  /* 0x000000012cff7812 */ /* 0x008fe200078cc0ff */
[----:B------:R-:W-:-:S04]  /*93b0*/  IMAD R44, R152, R138, RZ ;  /* 0x0000008a982c7224 */ /* 0x000fc800078e02ff */
[----:B------:R-:W-:Y:S01]  /*93c0*/  IMAD R45, R45, R139, R44 ;  /* 0x0000008b2d2d7224 */ /* 0x000fe200078e022c */
[----:B------:R-:W-:-:S03]  /*93d0*/  SEL R44, R43, R155, !P6 ;  /* 0x0000009b2b2c7207 */ /* 0x000fc60007000000 */
[----:B------:R-:W-:Y:S01]  /*93e0*/  IMAD.IADD R56, R53, 0x1, R45 ;  /* 0x0000000135387824 */ /* 0x000fe200078e022d */
[----:B------:R-:W-:-:S04]  /*93f0*/  SHF.R.S32.HI R45, RZ, 0x1f, R44 ;  /* 0x0000001fff2d7819 */ /* 0x000fc8000001142c */
[----:B------:R-:W-:Y:S02]  /*9400*/  LEA.HI R44, R45, R44, RZ, 0x4 ;  /* 0x0000002c2d2c7211 */ /* 0x000fe400078f20ff */
[----:B------:R-:W-:Y:S02]  /*9410*/  IADD3.X R55, R15, R56, R8, P4, P5 ;  /* 0x000000380f377210 */ /* 0x000fe400027ea408 */
[----:B------:R-:W-:-:S04]  /*9420*/  LEA.HI.SX32 R44, R44, R9, 0x1c ;  /* 0x000000092c2c7211 */ /* 0x000fc800078fe2ff */
[----:B------:R-:W-:Y:S01]  /*9430*/  SHF.R.S32.HI R45, RZ, 0x1f, R44 ;  /* 0x0000001fff2d7819 */ /* 0x000fe2000001142c */
[----:B------:R-:W-:-:S03]  /*9440*/  IMAD.SHL.U32 R57, R44, 0x8, RZ ;  /* 0x000000082c397824 */ /* 0x000fc600078e00ff */
[----:B------:R-:W-:Y:S02]  /*9450*/  LEA.HI R45, R45, R44, RZ, 0x3 ;  /* 0x0000002c2d2d7211 */ /* 0x000fe400078f18ff */
[----:B------:R-:W-:Y:S02]  /*9460*/  LOP3.LUT R44, R48, 0x38, R57, 0xf8, !PT ;  /* 0x00000038302c7812 */ /* 0x000fe400078ef839 */
[----:B------:R-:W-:Y:S02]  /*9470*/  SHF.R.S32.HI R45, RZ, 0x3, R45 ;  /* 0x00000003ff2d7819 */ /* 0x000fe4000001142d */
[----:B------:R-:W-:-:S03]  /*9480*/  LOP3.LUT R44, R44, R46, RZ, 0x3c, !PT ;  /* 0x0000002e2c2c7212 */ /* 0x000fc600078e3cff */
[----:B----4-:R-:W-:-:S04]  /*9490*/  IMAD R45, R45, 0x2c00, R47 ;  /* 0x00002c002d2d7824 */ /* 0x010fc800078e022f */
        /* <DEDUP_REMOVED lines=18> */
[----:B------:R-:W-:Y:S01]  /*95c0*/  IMAD.U32 R59, R187, 0x10000, RZ ;  /* 0x00010000bb3b7824 */ /* 0x000fe200078e00ff */
[----:B------:R-:W-:-:S02]  /*95d0*/  LOP3.LUT R45, R45, 0xffff0000, RZ, 0xc0, !PT ;  /* 0xffff00002d2d7812 */ /* 0x000fc400078ec0ff */
[----:B------:R-:W-:Y:S01]  /*95e0*/  SHF.R.U64 R60, R60, 0x10, R61 ;  /* 0x000000103c3c7819 */ /* 0x000fe2000000123d */
[C---:B------:R-:W-:Y:S01]  /*95f0*/  FMUL.FTZ R95, R94.reuse, R59 ;  /* 0x0000003b5e5f7220 */ /* 0x040fe20000410000 */
[-C--:B------:R-:W-:Y:S01]  /*9600*/  FMUL.FTZ R94, R94, R93.reuse ;  /* 0x0000005d5e5e7220 */ /* 0x080fe20000410000 */
[----:B------:R-:W-:Y:S02]  /*9610*/  LOP3.LUT R61, R51, 0xffff0000, RZ, 0xc0, !PT ;  /* 0xffff0000333d7812 */ /* 0x000fe400078ec0ff */
[C---:B------:R-:W-:Y:S01]  /*9620*/  FFMA.FTZ R93, R92.reuse, R93, -R95 ;  /* 0x0000005d5c5d7223 */ /* 0x040fe2000001085f */
[----:B------:R-:W-:Y:S01]  /*9630*/  FFMA.FTZ R92, R92, R59, R94 ;  /* 0x0000003b5c5c7223 */ /* 0x000fe2000001005e */
[----:B------:R-:W-:Y:S02]  /*9640*/  LOP3.LUT R59, R187, 0xffff0000, RZ, 0xc0, !PT ;  /* 0xffff0000bb3b7812 */ /* 0x000fe400078ec0ff */
[----:B------:R-:W-:Y:S02]  /*9650*/  SHF.R.U64 R64, R64, 0x10, R65 ;  /* 0x0000001040407819 */ /* 0x000fe40000001241 */
[----:B------:R-:W-:Y:S01]  /*9660*/  PRMT R60, R184, 0x5432, R60 ;  /* 0x00005432b83c7816 */ /* 0x000fe2000000003c */
[C---:B------:R-:W-:Y:S01]  /*9670*/  FMUL.FTZ R94, R49.reuse, R59 ;  /* 0x0000003b315e7220 */ /* 0x040fe20000410000 */
[----:B------:R-:W-:Y:S01]  /*9680*/  FMUL.FTZ R49, R49, R58 ;  /* 0x0000003a31317220 */ /* 0x000fe20000410000 */
[----:B------:R-:W-:-:S02]  /*9690*/  PRMT R64, R185, 0x5432, R64 ;  /* 0x00005432b9407816 */ /* 0x000fc40000000040 */
        /* <DEDUP_REMOVED lines=13> */
[----:B------:R-:W-:Y:S01]  /*9770*/  SHF.R.U64 R66, R66, 0x10, R67 ;  /* 0x0000001042427819 */ /* 0x000fe20000001243 */
[C---:B------:R-:W-:Y:S01]  /*9780*/  FMUL.FTZ R51, R61.reuse, R49 ;  /* 0x000000313d337220 */ /* 0x040fe20000410000 */
[-C--:B------:R-:W-:Y:S01]  /*9790*/  FMUL.FTZ R98, R98, R96.reuse ;  /* 0x0000006062627220 */ /* 0x080fe20000410000 */
[-C--:B------:R-:W-:Y:S01]  /*97a0*/  FMUL.FTZ R61, R61, R59.reuse ;  /* 0x0000003b3d3d7220 */ /* 0x080fe20000410000 */
[C---:B------:R-:W-:Y:S01]  /*97b0*/  FFMA.FTZ R97, R94.reuse, R96, -R97 ;  /* 0x000000605e617223 */ /* 0x040fe20000010861 */
[C---:B------:R-:W-:Y:S01]  /*97c0*/  FFMA.FTZ R51, R47.reuse, R59, -R51 ;  /* 0x0000003b2f337223 */ /* 0x040fe20000010833 */
[----:B------:R-:W-:Y:S01]  /*97d0*/  FFMA.FTZ R98, R94, R95, R98 ;  /* 0x0000005f5e627223 */ /* 0x000fe20000010062 */
[----:B------:R-:W-:Y:S01]  /*97e0*/  FFMA.FTZ R61, R47, R49, R61 ;  /* 0x000000312f3d7223 */ /* 0x000fe2000001003d */
        /* <DEDUP_REMOVED lines=14> */
[----:B------:R-:W-:Y:S02]  /*98d0*/  SHF.R.U64 R63, R62, 0x10, R63 ;  /* 0x000000103e3f7819 */ /* 0x000fe4000000123f */
[----:B------:R-:W-:Y:S01]  /*98e0*/  PRMT R185, R185, 0x5410, R66 ;  /* 0x00005410b9b97816 */ /* 0x000fe20000000042 */
[----:B------:R-:W-:Y:S01]  /*98f0*/  FFMA.FTZ R49, R44, R64, R48 ;  /* 0x000000402c317223 */ /* 0x000fe20000010030 */
[----:B------:R-:W-:Y:S01]  /*9900*/  PRMT R184, R184, 0x5410, R63 ;  /* 0x00005410b8b87816 */ /* 0x000fe2000000003f */
[----:B------:R-:W-:-:S02]  /*9910*/  IMAD.U32 R48, R50, 0x10000, RZ ;  /* 0x0001000032307824 */ /* 0x000fc400078e00ff */
[----:B------:R-:W-:Y:S01]  /*9920*/  FFMA.FTZ R47, R44, R60, -R47 ;  /* 0x0000003c2c2f7223 */ /* 0x000fe2000001082f */
[C---:B------:R-:W-:Y:S01]  /*9930*/  IMAD.U32 R59, R185.reuse, 0x10000, RZ ;  /* 0x00010000b93b7824 */ /* 0x040fe200078e00ff */
[----:B------:R-:W-:Y:S01]  /*9940*/  LOP3.LUT R50, R50, 0xffff0000, RZ, 0xc0, !PT ;  /* 0xffff000032327812 */ /* 0x000fe200078ec0ff */
[----:B------:R-:W-:Y:S01]  /*9950*/  IMAD.U32 R44, R46, 0x10000, RZ ;  /* 0x000100002e2c7824 */ /* 0x000fe200078e00ff */
[----:B------:R-:W-:Y:S01]  /*9960*/  LOP3.LUT R63, R185, 0xffff0000, RZ, 0xc0, !PT ;  /* 0xffff0000b93f7812 */ /* 0x000fe200078ec0ff */
[----:B------:R-:W-:Y:S02]  /*9970*/  IMAD.U32 R95, R184, 0x10000, RZ ;  /* 0x00010000b85f7824 */ /* 0x000fe400078e00ff */
[----:B------:R-:W-:Y:S01]  /*9980*/  FMUL.FTZ R99, R48, R59 ;  /* 0x0000003b30637220 */ /* 0x000fe20000410000 */
[----:B------:R-:W-:Y:S01]  /*9990*/  LOP3.LUT R67, R184, 0xffff0000, RZ, 0xc0, !PT ;  /* 0xffff0000b8437812 */ /* 0x000fe200078ec0ff */
[-C--:B------:R-:W-:Y:S02]  /*99a0*/  FMUL.FTZ R48, R48, R95.reuse ;  /* 0x0000005f30307220 */ /* 0x080fe40000410000 */
[----:B------:R-:W-:Y:S01]  /*99b0*/  FFMA.FTZ R60, R44, R95, -R99 ;  /* 0x0000005f2c3c7223 */ /* 0x000fe20000010863 */
[----:B------:R-:W-:Y:S01]  /*99c0*/  LOP3.LUT R46, R46, 0xffff0000, RZ, 0xc0, !PT ;  /* 0xffff00002e2e7812 */ /* 0x000fe200078ec0ff */
        /* <DEDUP_REMOVED lines=18> */
.L_x_6756:
[----:B------:R-:W-:Y:S05]  /*9af0*/  BSYNC B2 ;  /* 0x0000000000027941 */ /* 0x000fea0003800000 */
.L_x_6755:
        /* <DEDUP_REMOVED lines=9> */
[----:B0-----:R0:W-:Y:S01]  /*9b90*/  STG.E.128 desc[UR6][R52.64], R44 ;  /* 0x0000002c34007986 */ /* 0x0011e2000c101d06 */
[----:B------:R-:W-:-:S05]  /*9ba0*/  @!P4 LEA.HI.X R55, R57, UR5, R56, 0x1, P5 ;  /* 0x000000053937cc11 */ /* 0x000fca000a8f0c38 */
[----:B--2---:R0:W-:Y:S04]  /*9bb0*/  @!P4 STG.E.128 desc[UR6][R54.64], R48 ;  /* 0x000000303600c986 */ /* 0x0041e8000c101d06 */
.L_x_6754:
[----:B------:R-:W-:Y:S05]  /*9bc0*/  BSYNC B1 ;  /* 0x0000000000017941 */ /* 0x000fea0003800000 */
.L_x_6753:
[----:B0-----:R-:W-:Y:S01]  /*9bd0*/  VIADD R45, R22, 0x60 ;  /* 0x00000060162d7836 */ /* 0x001fe20000000000 */
        /* <DEDUP_REMOVED lines=47> */
[----:B------:R-:W-:Y:S02]  /*9ed0*/  PRMT R77, R176, 0x5432, R77 ;  /* 0x00005432b04d7816 */ /* 0x000fe4000000004d */
[----:B------:R-:W-:-:S02]  /*9ee0*/  PRMT R88, R183, 0x5432, R88 ;  /* 0x00005432b7587816 */ /* 0x000fc40000000058 */
[--C-:B------:R-:W-:Y:S01]  /*9ef0*/  SHF.R.U64 R61, R90, 0x10, R91.reuse ;  /* 0x000000105a3d7819 */ /* 0x100fe2000000125b */
[----:B------:R-:W-:Y:S01]  /*9f00*/  IMAD.U32 R93, R77, 0x10000, RZ ;  /* 0x000100004d5d7824 */ /* 0x000fe200078e00ff */
[----:B------:R-:W-:Y:S01]  /*9f10*/  SHF.R.U32.HI R91, RZ, 0x10, R91 ;  /* 0x00000010ff5b7819 */ /* 0x000fe2000001165b */
[----:B------:R-:W-:Y:S01]  /*9f20*/  IMAD.U32 R89, R88, 0x10000, RZ ;  /* 0x0001000058597824 */ /* 0x000fe200078e00ff */
[--C-:B------:R-:W-:Y:S01]  /*9f30*/  SHF.R.U64 R58, R78, 0x10, R79.reuse ;  /* 0x000000104e3a7819 */ /* 0x100fe2000000124f */
[C---:B------:R-:W-:Y:S01]  /*9f40*/  FMUL.FTZ R97, R64.reuse, R93 ;  /* 0x0000005d40617220 */ /* 0x040fe20000410000 */
[----:B------:R-:W-:Y:S01]  /*9f50*/  SHF.R.U32.HI R78, RZ, 0x10, R79 ;  /* 0x00000010ff4e7819 */ /* 0x000fe2000001164f */
[----:B------:R-:W-:Y:S01]  /*9f60*/  FMUL.FTZ R95, R64, R89 ;  /* 0x00000059405f7220 */ /* 0x000fe20000410000 */
[----:B------:R-:W-:Y:S01]  /*9f70*/  LOP3.LUT R65, R49, 0xffff0000, RZ, 0xc0, !PT ;  /* 0xffff000031417812 */ /* 0x000fe200078ec0ff */
[----:B------:R-:W-:Y:S01]  /*9f80*/  IMAD.U32 R79, R51, 0x10000, RZ ;  /* 0x00010000334f7824 */ /* 0x000fe200078e00ff */
[----:B------:R-:W-:Y:S01]  /*9f90*/  LOP3.LUT R90, R88, 0xffff0000, RZ, 0xc0, !PT ;  /* 0xffff0000585a7812 */ /* 0x000fe200078ec0ff */
[----:B------:R-:W-:Y:S01]  /*9fa0*/  IMAD.U32 R49, R48, 0x10000, RZ ;  /* 0x0001000030317824 */ /* 0x000fe200078e00ff */
[----:B------:R-:W-:-:S02]  /*9fb0*/  PRMT R91, R182, 0x5432, R91 ;  /* 0x00005432b65b7816 */ /* 0x000fc4000000005b */
[----:B------:R-:W-:Y:S01]  /*9fc0*/  LOP3.LUT R64, R77, 0xffff0000, RZ, 0xc0, !PT ;  /* 0xffff00004d407812 */ /* 0x000fe200078ec0ff */
[----:B------:R-:W-:Y:S01]  /*9fd0*/  FMUL.FTZ R88, R65, R90 ;  /* 0x0000005a41587220 */ /* 0x000fe20000410000 */
[----:B------:R-:W-:Y:S01]  /*9fe0*/  LOP3.LUT R63, R45, 0xffff0000, RZ, 0xc0, !PT ;  /* 0xffff00002d3f7812 */ /* 0x000fe200078ec0ff */
[----:B------:R-:W-:Y:S01]  /*9ff0*/  IMAD.U32 R94, R91, 0x10000, RZ ;  /* 0x000100005b5e7824 */ /* 0x000fe200078e00ff */
[----:B------:R-:W-:Y:S01]  /*a000*/  PRMT R78, R175, 0x5432, R78 ;  /* 0x00005432af4e7816 */ /* 0x000fe2000000004e */
[-C--:B------:R-:W-:Y:S01]  /*a010*/  FMUL.FTZ R96, R65, R64.reuse ;  /* 0x0000004041607220 */ /* 0x080fe20000410000 */
[----:B------:R-:W-:Y:S01]  /*a020*/  PRMT R183, R183, 0x5410, R60 ;  /* 0x00005410b7b77816 */ /* 0x000fe2000000003c */
[----:B------:R-:W-:Y:S01]  /*a030*/  FFMA.FTZ R65, R63, R64, -R88 ;  /* 0x000000403f417223 */ /* 0x000fe20000010858 */
[----:B------:R-:W-:Y:S01]  /*a040*/  FMUL.FTZ R64, R79, R94 ;  /* 0x0000005e4f407220 */ /* 0x000fe20000410000 */
[----:B------:R-:W-:Y:S01]  /*a050*/  IMAD.U32 R92, R78, 0x10000, RZ ;  /* 0x000100004e5c7824 */ /* 0x000fe200078e00ff */
[----:B------:R-:W-:Y:S01]  /*a060*/  LOP3.LUT R51, R51, 0xffff0000, RZ, 0xc0, !PT ;  /* 0xffff000033337812 */ /* 0x000fe200078ec0ff */
[----:B------:R-:W-:Y:S01]  /*a070*/  FFMA.FTZ R63, R63, R90, R96 ;  /* 0x0000005a3f3f7223 */ /* 0x000fe20000010060 */
[----:B------:R-:W-:Y:S01]  /*a080*/  PRMT R59, R176, 0x5410, R59 ;  /* 0x00005410b03b7816 */ /* 0x000fe2000000003b */
[-C--:B------:R-:W-:Y:S01]  /*a090*/  FMUL.FTZ R79, R79, R92.reuse ;  /* 0x0000005c4f4f7220 */ /* 0x080fe20000410000 */
[----:B------:R-:W-:Y:S01]  /*a0a0*/  LOP3.LUT R88, R91, 0xffff0000, RZ, 0xc0, !PT ;  /* 0xffff00005b587812 */ /* 0x000fe200078ec0ff */
[----:B------:R-:W-:Y:S01]  /*a0b0*/  FFMA.FTZ R64, R67, R92, -R64 ;  /* 0x0000005c43407223 */ /* 0x000fe20000010840 */
[----:B------:R-:W-:Y:S01]  /*a0c0*/  IMAD.U32 R92, R183, 0x10000, RZ ;  /* 0x00010000b75c7824 */ /* 0x000fe200078e00ff */
[----:B------:R-:W-:Y:S01]  /*a0d0*/  LOP3.LUT R48, R48, 0xffff0000, RZ, 0xc0, !PT ;  /* 0xffff000030307812 */ /* 0x000fe200078ec0ff */
[----:B------:R-:W-:Y:S01]  /*a0e0*/  FFMA.FTZ R67, R67, R94, R79 ;  /* 0x0000005e43437223 */ /* 0x000fe2000001004f */
[----:B------:R-:W-:Y:S01]  /*a0f0*/  LOP3.LUT R78, R78, 0xffff0000, RZ, 0xc0, !PT ;  /* 0xffff00004e4e7812 */ /* 0x000fe200078ec0ff */
[----:B------:R-:W-:Y:S01]  /*a100*/  FMUL.FTZ R94, R51, R88 ;  /* 0x00000058335e7220 */ /* 0x000fe20000410000 */
[----:B------:R-:W-:Y:S01]  /*a110*/  LOP3.LUT R183, R183, 0xffff0000, RZ, 0xc0, !PT ;  /* 0xffff0000b7b77812 */ /* 0x000fe200078ec0ff */
[----:B------:R-:W-:Y:S01]  /*a120*/  IMAD.U32 R90, R59, 0x10000, RZ ;  /* 0x000100003b5a7824 */ /* 0x000fe200078e00ff */
[----:B------:R-:W-:Y:S01]  /*a130*/  LOP3.LUT R47, R47, 0xffff0000, RZ, 0xc0, !PT ;  /* 0xffff00002f2f7812 */ /* 0x000fe200078ec0ff */
[C---:B------:R-:W-:Y:S01]  /*a140*/  IMAD.U32 R45, R44.reuse, 0x10000, RZ ;  /* 0x000100002c2d7824 */ /* 0x040fe200078e00ff */
[----:B------:R-:W-:Y:S01]  /*a150*/  LOP3.LUT R59, R59, 0xffff0000, RZ, 0xc0, !PT ;  /* 0xffff00003b3b7812 */ /* 0x000fe200078ec0ff */
[-C--:B------:R-:W-:Y:S01]  /*a160*/  FMUL.FTZ R96, R51, R78.reuse ;  /* 0x0000004e33607220 */ /* 0x080fe20000410000 */
[----:B------:R-:W-:Y:S01]  /*a170*/  LOP3.LUT R44, R44, 0xffff0000, RZ, 0xc0, !PT ;  /* 0xffff00002c2c7812 */ /* 0x000fe200078ec0ff */
[----:B------:R-:W-:Y:S01]  /*a180*/  FMUL.FTZ R77, R48, R183 ;  /* 0x000000b7304d7220 */ /* 0x000fe20000410000 */
[----:B------:R-:W-:Y:S01]  /*a190*/  PRMT R61, R182, 0x5410, R61 ;  /* 0x00005410b63d7816 */ /* 0x000fe2000000003d */
[----:B------:R-:W-:Y:S01]  /*a1a0*/  FFMA.FTZ R51, R47, R78, -R94 ;  /* 0x0000004e2f337223 */ /* 0x000fe2000001085e */
[----:B------:R-:W-:Y:S01]  /*a1b0*/  FMUL.FTZ R94, R49, R92 ;  /* 0x0000005c315e7220 */ /* 0x000fe20000410000 */
[----:B------:R-:W-:Y:S01]  /*a1c0*/  PRMT R58, R175, 0x5410, R58 ;  /* 0x00005410af3a7816 */ /* 0x000fe2000000003a */
[----:B------:R-:W-:Y:S01]  /*a1d0*/  FMUL.FTZ R49, R49, R90 ;  /* 0x0000005a31317220 */ /* 0x000fe20000410000 */
[-C--:B------:R-:W-:Y:S01]  /*a1e0*/  FMUL.FTZ R79, R48, R59.reuse ;  /* 0x0000003b304f7220 */ /* 0x080fe20000410000 */
[----:B------:R-:W-:Y:S01]  /*a1f0*/  LOP3.LUT R76, R46, 0xffff0000, RZ, 0xc0, !PT ;  /* 0xffff00002e4c7812 */ /* 0x000fe200078ec0ff */
[----:B------:R-:W-:Y:S01]  /*a200*/  FFMA.FTZ R48, R44, R59, -R77 ;  /* 0x0000003b2c307223 */ /* 0x000fe2000001084d */
[----:B------:R-:W-:-:S02]  /*a210*/  IMAD.U32 R46, R50, 0x10000, RZ ;  /* 0x00010000322e7824 */ /* 0x000fc400078e00ff */
[----:B------:R-:W-:Y:S01]  /*a220*/  FFMA.FTZ R78, R47, R88, R96 ;  /* 0x000000582f4e7223 */ /* 0x000fe20000010060 */
[----:B------:R-:W-:Y:S01]  /*a230*/  IMAD.U32 R77, R61, 0x10000, RZ ;  /* 0x000100003d4d7824 */ /* 0x000fe200078e00ff */
[----:B------:R-:W-:Y:S01]  /*a240*/  LOP3.LUT R50, R50, 0xffff0000, RZ, 0xc0, !PT ;  /* 0xffff000032327812 */ /* 0x000fe200078ec0ff */
[----:B------:R-:W-:Y:S01]  /*a250*/  FFMA.FTZ R47, R45, R90, -R94 ;  /* 0x0000005a2d2f7223 */ /* 0x000fe2000001085e */
[----:B------:R-:W-:Y:S01]  /*a260*/  LOP3.LUT R61, R61, 0xffff0000, RZ, 0xc0, !PT ;  /* 0xffff00003d3d7812 */ /* 0x000fe200078ec0ff */
[----:B------:R-:W-:Y:S01]  /*a270*/  FFMA.FTZ R45, R45, R92, R49 ;  /* 0x0000005c2d2d7223 */ /* 0x000fe20000010031 */
[C---:B------:R-:W-:Y:S01]  /*a280*/  LOP3.LUT R59, R58.reuse, 0xffff0000, RZ, 0xc0, !PT ;  /* 0xffff00003a3b7812 */ /* 0x040fe200078ec0ff */
[----:B------:R-:W-:Y:S02]  /*a290*/  IMAD.U32 R49, R58, 0x10000, RZ ;  /* 0x000100003a317824 */ /* 0x000fe400078e00ff */
[C---:B------:R-:W-:Y:S01]  /*a2a0*/  FFMA.FTZ R60, R62.reuse, R93, -R95 ;  /* 0x0000005d3e3c7223 */ /* 0x040fe2000001085f */
[----:B------:R-:W-:Y:S01]  /*a2b0*/  FFMA.FTZ R62, R62, R89, R97 ;  /* 0x000000593e3e7223 */ /* 0x000fe20000010061 */
        /* <DEDUP_REMOVED lines=21> */
[----:B------:R-:W-:Y:S02]  /*a410*/  IMAD.MOV.U32 R50, RZ, RZ, R66 ;  /* 0x000000ffff327224 */ /* 0x000fe400078e0042 */
[----:B------:R-:W-:-:S07]  /*a420*/  IMAD.MOV.U32 R51, RZ, RZ, R67 ;  /* 0x000000ffff337224 */ /* 0x000fce00078e0043 */
.L_x_6760:
[----:B------:R-:W-:Y:S05]  /*a430*/  BSYNC B2 ;  /* 0x0000000000027941 */ /* 0x000fea0003800000 */
.L_x_6759:
        /* <DEDUP_REMOVED lines=12> */
.L_x_6758:
[----:B------:R-:W-:Y:S05]  /*a500*/  BSYNC B1 ;  /* 0x0000000000017941 */ /* 0x000fea0003800000 */
.L_x_6757:
        /* <DEDUP_REMOVED lines=38> */
[----:B------:R-:W-:Y:S01]  /*a770*/  SHF.R.U32.HI R70, RZ, 0x10, R73 ;  /* 0x00000010ff467819 */ /* 0x000fe20000011649 */
[----:B0-----:R-:W-:Y:S01]  /*a780*/  IMAD.U32 R62, R45, 0x10000, RZ ;  /* 0x000100002d3e7824 */ /* 0x001fe200078e00ff */
[--C-:B------:R-:W-:Y:S01]  /*a790*/  SHF.R.U64 R78, R68, 0x10, R69.reuse ;  /* 0x00000010444e7819 */ /* 0x100fe20000001245 */
[----:B------:R-:W-:Y:S01]  /*a7a0*/  IMAD.U32 R68, R51, 0x10000, RZ ;  /* 0x0001000033447824 */ /* 0x000fe200078e00ff */
[----:B------:R-:W-:Y:S01]  /*a7b0*/  SHF.R.U32.HI R76, RZ, 0x10, R69 ;  /* 0x00000010ff4c7819 */ /* 0x000fe20000011645 */
[----:B------:R-:W-:Y:S01]  /*a7c0*/  IMAD.U32 R66, R47, 0x10000, RZ ;  /* 0x000100002f427824 */ /* 0x000fe200078e00ff */
[----:B------:R-:W-:Y:S01]  /*a7d0*/  PRMT R70, R173, 0x5432, R70 ;  /* 0x00005432ad467816 */ /* 0x000fe20000000046 */
[----:B------:R-:W-:Y:S01]  /*a7e0*/  IMAD.U32 R58, R44, 0x10000, RZ ;  /* 0x000100002c3a7824 */ /* 0x000fe200078e00ff */
[----:B------:R-:W-:-:S02]  /*a7f0*/  PRMT R67, R171, 0x5410, R78 ;  /* 0x00005410ab437816 */ /* 0x000fc4000000004e */
[----:B------:R-:W-:Y:S01]  /*a800*/  SHF.R.U32.HI R69, RZ, 0x10, R71 ;  /* 0x00000010ff457819 */ /* 0x000fe20000011647 */
[----:B------:R-:W-:Y:S01]  /*a810*/  IMAD.U32 R71, R70, 0x10000, RZ ;  /* 0x0001000046477824 */ /* 0x000fe200078e00ff */
[----:B------:R-:W-:Y:S02]  /*a820*/  SHF.R.U64 R60, R72, 0x10, R73 ;  /* 0x00000010483c7819 */ /* 0x000fe40000001249 */
[----:B------:R-:W-:Y:S02]  /*a830*/  PRMT R171, R171, 0x5432, R76 ;  /* 0x00005432abab7816 */ /* 0x000fe4000000004c */
[--C-:B------:R-:W-:Y:S02]  /*a840*/  SHF.R.U64 R73, R74, 0x10, R75.reuse ;  /* 0x000000104a497819 */ /* 0x100fe4000000124b */
[----:B------:R-:W-:Y:S02]  /*a850*/  SHF.R.U32.HI R75, RZ, 0x10, R75 ;  /* 0x00000010ff4b7819 */ /* 0x000fe4000001164b */
[----:B------:R-:W-:-:S02]  /*a860*/  LOP3.LUT R65, R51, 0xffff0000, RZ, 0xc0, !PT ;  /* 0xffff000033417812 */ /* 0x000fc400078ec0ff */
[C---:B------:R-:W-:Y:S02]  /*a870*/  PRMT R51, R170.reuse, 0x5410, R77 ;  /* 0x00005410aa337816 */ /* 0x040fe4000000004d */
[----:B------:R-:W-:Y:S01]  /*a880*/  PRMT R170, R170, 0x5432, R69 ;  /* 0x00005432aaaa7816 */ /* 0x000fe20000000045 */
[----:B------:R-:W-:Y:S01]  /*a890*/  IMAD.U32 R69, R171, 0x10000, RZ ;  /* 0x00010000ab457824 */ /* 0x000fe200078e00ff */
[----:B------:R-:W-:Y:S02]  /*a8a0*/  PRMT R173, R173, 0x5410, R60 ;  /* 0x00005410adad7816 */ /* 0x000fe4000000003c */
[----:B------:R-:W-:Y:S01]  /*a8b0*/  PRMT R60, R172, 0x5410, R73 ;  /* 0x00005410ac3c7816 */ /* 0x000fe20000000049 */
[----:B------:R-:W-:Y:S01]  /*a8c0*/  FMUL.FTZ R73, R61, R71 ;  /* 0x000000473d497220 */ /* 0x000fe20000410000 */
[----:B------:R-:W-:Y:S01]  /*a8d0*/  LOP3.LUT R64, R49, 0xffff0000, RZ, 0xc0, !PT ;  /* 0xffff000031407812 */ /* 0x000fe200078ec0ff */
[----:B------:R-:W-:Y:S01]  /*a8e0*/  IMAD.U32 R49, R48, 0x10000, RZ ;  /* 0x0001000030317824 */ /* 0x000fe200078e00ff */
[----:B------:R-:W-:Y:S01]  /*a8f0*/  PRMT R172, R172, 0x5432, R75 ;  /* 0x00005432acac7816 */ /* 0x000fe2000000004b */
[-C--:B------:R-:W-:Y:S01]  /*a900*/  FMUL.FTZ R75, R61, R69.reuse ;  /* 0x000000453d4b7220 */ /* 0x080fe20000410000 */
[----:B------:R-:W-:Y:S01]  /*a910*/  LOP3.LUT R70, R70, 0xffff0000, RZ, 0xc0, !PT ;  /* 0xffff000046467812 */ /* 0x000fe200078ec0ff */
[----:B------:R-:W-:Y:S01]  /*a920*/  FFMA.FTZ R61, R62, R69, -R73 ;  /* 0x000000453e3d7223 */ /* 0x000fe20000010849 */
[----:B------:R-:W-:Y:S01]  /*a930*/  LOP3.LUT R171, R171, 0xffff0000, RZ, 0xc0, !PT ;  /* 0xffff0000abab7812 */ /* 0x000fe200078ec0ff */
[----:B------:R-:W-:Y:S01]  /*a940*/  IMAD.U32 R73, R172, 0x10000, RZ ;  /* 0x00010000ac497824 */ /* 0x000fe200078e00ff */
[----:B------:R-:W-:Y:S01]  /*a950*/  LOP3.LUT R63, R45, 0xffff0000, RZ, 0xc0, !PT ;  /* 0xffff00002d3f7812 */ /* 0x000fe200078ec0ff */
[----:B------:R-:W-:Y:S01]  /*a960*/  FMUL.FTZ R72, R64, R70 ;  /* 0x0000004640487220 */ /* 0x000fe20000410000 */
[----:B------:R-:W-:-:S02]  /*a970*/  IMAD.U32 R69, R170, 0x10000, RZ ;  /* 0x00010000aa457824 */ /* 0x000fc400078e00ff */
[----:B------:R-:W-:Y:S01]  /*a980*/  FFMA.FTZ R62, R62, R71, R75 ;  /* 0x000000473e3e7223 */ /* 0x000fe2000001004b */
[-C--:B------:R-:W-:Y:S01]  /*a990*/  FMUL.FTZ R74, R64, R171.reuse ;  /* 0x000000ab404a7220 */ /* 0x080fe20000410000 */
[----:B------:R-:W-:Y:S01]  /*a9a0*/  FFMA.FTZ R64, R63, R171, -R72 ;  /* 0x000000ab3f407223 */ /* 0x000fe20000010848 */
[----:B------:R-:W-:Y:S01]  /*a9b0*/  FMUL.FTZ R71, R68, R73 ;  /* 0x0000004944477220 */ /* 0x000fe20000410000 */
[----:B------:R-:W-:Y:S01]  /*a9c0*/  LOP3.LUT R172, R172, 0xffff0000, RZ, 0xc0, !PT ;  /* 0xffff0000acac7812 */ /* 0x000fe200078ec0ff */
[-C--:B------:R-:W-:Y:S01]  /*a9d0*/  FMUL.FTZ R72, R68, R69.reuse ;  /* 0x0000004544487220 */ /* 0x080fe20000410000 */
[----:B------:R-:W-:Y:S01]  /*a9e0*/  LOP3.LUT R59, R47, 0xffff0000, RZ, 0xc0, !PT ;  /* 0xffff00002f3b7812 */ /* 0x000fe200078ec0ff */
[----:B------:R-:W-:Y:S01]  /*a9f0*/  FFMA.FTZ R63, R63, R70, R74 ;  /* 0x000000463f3f7223 */ /* 0x000fe2000001004a */
[----:B------:R-:W-:Y:S01]  /*aa00*/  FFMA.FTZ R68, R66, R69, -R71 ;  /* 0x0000004542447223 */ /* 0x000fe20000010847 */
[----:B------:R-:W-:Y:S01]  /*aa10*/  LOP3.LUT R170, R170, 0xffff0000, RZ, 0xc0, !PT ;  /* 0xffff0000aaaa7812 */ /* 0x000fe200078ec0ff */
[----:B------:R-:W-:Y:S01]  /*aa20*/  FFMA.FTZ R72, R66, R73, R72 ;  /* 0x0000004942487223 */ /* 0x000fe20000010048 */
[----:B------:R-:W-:Y:S01]  /*aa30*/  FMUL.FTZ R70, R65, R172 ;  /* 0x000000ac41467220 */ /* 0x000fe20000410000 */
[----:B------:R-:W-:Y:S01]  /*aa40*/  IMAD.U32 R69, R173, 0x10000, RZ ;  /* 0x00010000ad457824 */ /* 0x000fe200078e00ff */
[----:B------:R-:W-:Y:S01]  /*aa50*/  LOP3.LUT R48, R48, 0xffff0000, RZ, 0xc0, !PT ;  /* 0xffff000030307812 */ /* 0x000fe200078ec0ff */
[----:B------:R-:W-:Y:S01]  /*aa60*/  IMAD.U32 R66, R67, 0x10000, RZ ;  /* 0x0001000043427824 */ /* 0x000fe200078e00ff */
[----:B------:R-:W-:Y:S01]  /*aa70*/  LOP3.LUT R173, R173, 0xffff0000, RZ, 0xc0, !PT ;  /* 0xffff0000adad7812 */ /* 0x000fe200078ec0ff */
[-C--:B------:R-:W-:Y:S01]  /*aa80*/  FMUL.FTZ R74, R65, R170.reuse ;  /* 0x000000aa414a7220 */ /* 0x080fe20000410000 */
[----:B------:R-:W-:Y:S01]  /*aa90*/  FFMA.FTZ R71, R59, R170, -R70 ;  /* 0x000000aa3b477223 */ /* 0x000fe20000010846 */
[----:B------:R-:W-:Y:S01]  /*aaa0*/  LOP3.LUT R44, R44, 0xffff0000, RZ, 0xc0, !PT ;  /* 0xffff00002c2c7812 */ /* 0x000fe200078ec0ff */
[----:B------:R-:W-:Y:S01]  /*aab0*/  FMUL.FTZ R65, R49, R69 ;  /* 0x0000004531417220 */ /* 0x000fe20000410000 */
[----:B------:R-:W-:Y:S01]  /*aac0*/  LOP3.LUT R67, R67, 0xffff0000, RZ, 0xc0, !PT ;  /* 0xffff000043437812 */ /* 0x000fe200078ec0ff */
[-C--:B------:R-:W-:Y:S01]  /*aad0*/  FMUL.FTZ R70, R49, R66.reuse ;  /* 0x0000004231467220 */ /* 0x080fe20000410000 */
[----:B------:R-:W-:Y:S01]  /*aae0*/  FMUL.FTZ R49, R48, R173 ;  /* 0x000000ad30317220 */ /* 0x000fe20000410000 */
[----:B------:R-:W-:Y:S01]  /*aaf0*/  FFMA.FTZ R65, R58, R66, -R65 ;  /* 0x000000423a417223 */ /* 0x000fe20000010841 */
[----:B------:R-:W-:-:S02]  /*ab00*/  IMAD.U32 R45, R46, 0x10000, RZ ;  /* 0x000100002e2d7824 */ /* 0x000fc400078e00ff */
[----:B------:R-:W-:Y:S01]  /*ab10*/  FFMA.FTZ R70, R58, R69, R70 ;  /* 0x000000453a467223 */ /* 0x000fe20000010046 */
[----:B------:R-:W-:Y:S01]  /*ab20*/  LOP3.LUT R47, R46, 0xffff0000, RZ, 0xc0, !PT ;  /* 0xffff00002e2f7812 */ /* 0x000fe200078ec0ff */
[----:B------:R-:W-:Y:S01]  /*ab30*/  FFMA.FTZ R73, R59, R172, R74 ;  /* 0x000000ac3b497223 */ /* 0x000fe2000001004a */
[-C--:B------:R-:W-:Y:S01]  /*ab40*/  FFMA.FTZ R58, R44, R67.reuse, -R49 ;  /* 0x000000432c3a7223 */ /* 0x080fe20000010831 */
[----:B------:R-:W-:Y:S02]  /*ab50*/  IMAD.U32 R46, R50, 0x10000, RZ ;  /* 0x00010000322e7824 */ /* 0x000fe400078e00ff */
[----:B------:R-:W-:Y:S01]  /*ab60*/  FMUL.FTZ R59, R48, R67 ;  /* 0x00000043303b7220 */ /* 0x000fe20000410000 */
[----:B------:R-:W-:Y:S01]  /*ab70*/  IMAD.U32 R49, R60, 0x10000, RZ ;  /* 0x000100003c317824 */ /* 0x000fe200078e00ff */
[----:B------:R-:W-:Y:S01]  /*ab80*/  LOP3.LUT R50, R50, 0xffff0000, RZ, 0xc0, !PT ;  /* 0xffff000032327812 */ /* 0x000fe200078ec0ff */
[C---:B------:R-:W-:Y:S01]  /*ab90*/  IMAD.U32 R48, R51.reuse, 0x10000, RZ ;  /* 0x0001000033307824 */ /* 0x040fe200078e00ff */
[----:B------:R-:W-:Y:S01]  /*aba0*/  LOP3.LUT R60, R60, 0xffff0000, RZ, 0xc0, !PT ;  /* 0xffff00003c3c7812 */ /* 0x000fe200078ec0ff */
[----:B------:R-:W-:Y:S01]  /*abb0*/  FFMA.FTZ R59, R44, R173, R59 ;  /* 0x000000ad2c3b7223 */ /* 0x000fe2000001003b */
[----:B------:R-:W-:Y:S01]  /*abc0*/  LOP3.LUT R51, R51, 0xffff0000, RZ, 0xc0, !PT ;  /* 0xffff000033337812 */ /* 0x000fe200078ec0ff */
[C---:B------:R-:W-:Y:S01]  /*abd0*/  FMUL.FTZ R44, R46.reuse, R49 ;  /* 0x000000312e2c7220 */ /* 0x040fe20000410000 */
[----:B------:R-:W-:Y:S01]  /*abe0*/  FMUL.FTZ R46, R46, R48 ;  /* 0x000000302e2e7220 */ /* 0x000fe20000410000 */
[C---:B------:R-:W-:Y:S01]  /*abf0*/  FMUL.FTZ R66, R50.reuse, R60 ;  /* 0x0000003c32427220 */ /* 0x040fe20000410000 */
[----:B------:R-:W-:Y:S01]  /*ac00*/  F2FP.BF16.F32.PACK_AB R72, R73, R72 ;  /* 0x000000484948723e */ /* 0x000fe200000010ff */
[-C--:B------:R-:W-:Y:S01]  /*ac10*/  FMUL.FTZ R67, R50, R51.reuse ;  /* 0x0000003332437220 */ /* 0x080fe20000410000 */
[----:B------:R-:W-:Y:S01]  /*ac20*/  FFMA.FTZ R44, R45, R48, -R44 ;  /* 0x000000302d2c7223 */ /* 0x000fe2000001082c */
[----:B------:R-:W-:Y:S01]  /*ac30*/  FFMA.FTZ R51, R47, R51, -R66 ;  /* 0x000000332f337223 */ /* 0x000fe20000010842 */
[----:B------:R-:W-:Y:S01]  /*ac40*/  FFMA.FTZ R46, R45, R49, R46 ;  /* 0x000000312d2e7223 */ /* 0x000fe2000001002e */
[----:B------:R-:W-:Y:S01]  /*ac50*/  FFMA.FTZ R67, R47, R60, R67 ;  /* 0x0000003c2f437223 */ /* 0x000fe20000010043 */
[----:B------:R-:W-:-:S02]  /*ac60*/  F2FP.BF16.F32.PACK_AB R58, R58, R65 ;  /* 0x000000413a3a723e */ /* 0x000fc400000010ff */
        /* <DEDUP_REMOVED lines=10> */
.L_x_6764:
[----:B------:R-:W-:Y:S05]  /*ad10*/  BSYNC B2 ;  /* 0x0000000000027941 */ /* 0x000fea0003800000 */
.L_x_6763:
        /* <DEDUP_REMOVED lines=12> */
.L_x_6762:
[----:B------:R-:W-:Y:S05]  /*ade0*/  BSYNC B1 ;  /* 0x0000000000017941 */ /* 0x000fea0003800000 */
.L_x_6761:
[----:B0-----:R-:W-:Y:S02]  /*adf0*/  VIADD R45, R22, 0xa0 ;  /* 0x000000a0162d7836 */ /* 0x001fe40000000000 */
[-C--:B--2---:R-:W-:Y:S02]  /*ae00*/  IMAD R44, R148, R138.reuse, RZ ;  /* 0x0000008a942c7224 */ /* 0x084fe400078e02ff */
[C---:B------:R-:W-:Y:S01]  /*ae10*/  IMAD.WIDE.U32 R136, R45.reuse, R138, R136 ;  /* 0x0000008a2d887225 */ /* 0x040fe200078e0088 */
[----:B------:R-:W-:-:S03]  /*ae20*/  ISETP.GE.OR P4, PT, R45, R4, P0 ;  /* 0x000000042d00720c */ /* 0x000fc60000786670 */
[----:B------:R-:W-:-:S10]  /*ae30*/  IMAD R139, R45, R139, R44 ;  /* 0x0000008b2d8b7224 */ /* 0x000fd400078e022c */
[----:B------:R-:W-:Y:S05]  /*ae40*/  @P4 BRA `(.L_x_6731) ;  /* 0x0000001000804947 */ /* 0x000fea0003800000 */
[----:B------:R-:W2:Y:S01]  /*ae50*/  LDL R45, [R1] ;  /* 0x00000000012d7983 */ /* 0x000ea20000100800 */
[----:B------:R-:W0:Y:S03]  /*ae60*/  LDC.64 R52, c[0x0][0x2e8] ;  /* 0x0000ba00ff347b82 */ /* 0x000e260000000a00 */
[----:B------:R-:W3:Y:S01]  /*ae70*/  LDL R46, [R1+0x50] ;  /* 0x00005000012e7983 */ /* 0x000ee20000100800 */
[----:B------:R-:W-:Y:S01]  /*ae80*/  IMAD.IADD R56, R137, 0x1, R139 ;  /* 0x0000000189387824 */ /* 0x000fe200078e028b */
[----:B------:R-:W-:Y:S01]  /*ae90*/  IADD3 R44, P4, P5, R100, R136, R21 ;  /* 0x00000088642c7210 */ /* 0x000fe20007d9e015 */
[----:B------:R-:W-:Y:S01]  /*aea0*/  VIADD R47, R22, 0xa0 ;  /* 0x000000a0162f7836 */ /* 0x000fe20000000000 */
[----:B------:R-:W-:Y:S03]  /*aeb0*/  BSSY B1, `(.L_x_6765) ;  /* 0x0000075000017945 */ /* 0x000fe60003800000 */
[----:B------:R-:W-:-:S05]  /*aec0*/  IMAD.SHL.U32 R47, R47, 0x40, RZ ;  /* 0x000000402f2f7824 */ /* 0x000fca00078e00ff */
[----:B------:R-:W-:Y:S02]  /*aed0*/  LOP3.LUT R47, R47, 0x1c0, RZ, 0xc0, !PT ;  /* 0x000001c02f2f7812 */ /* 0x000fe400078ec0ff */
[----:B--2---:R-:W-:Y:S02]  /*aee0*/  LOP3.LUT P6, RZ, R45, 0x1, RZ, 0xc0, !PT ;  /* 0x000000012dff7812 */ /* 0x004fe400078cc0ff */
[----:B------:R-:W-:Y:S02]  /*aef0*/  IADD3.X R45, R15, R56, R8, P4, P5 ;  /* 0x000000380f2d7210 */ /* 0x000fe400027ea408 */
[C---:B0-----:R-:W-:Y:S02]  /*af00*/  LEA R54, P4, R44.reuse, R52, 0x1 ;  /* 0x000000342c367211 */ /* 0x041fe400078808ff */
[----:B------:R-:W-:Y:S02]  /*af10*/  SEL R155, R43, R155, !P6 ;  /* 0x0000009b2b9b7207 */ /* 0x000fe40007000000 */
[----:B------:R-:W-:-:S02]  /*af20*/  LEA.HI.X R55, R44, R53, R45, 0x1, P4 ;  /* 0x000000352c377211 */ /* 0x000fc400020f0c2d */
[----:B------:R-:W-:-:S04]  /*af30*/  SHF.R.S32.HI R44, RZ, 0x1f, R155 ;  /* 0x0000001fff2c7819 */ /* 0x000fc8000001149b */
[----:B------:R-:W-:-:S04]  /*af40*/  LEA.HI R44, R44, R155, RZ, 0x4 ;  /* 0x0000009b2c2c7211 */ /* 0x000fc800078f20ff */
[----:B------:R-:W-:-:S04]  /*af50*/  LEA.HI.SX32 R44, R44, R9, 0x1c ;  /* 0x000000092c2c7211 */ /* 0x000fc800078fe2ff */
[----:B------:R-:W-:Y:S01]  /*af60*/  SHF.R.S32.HI R45, RZ, 0x1f, R44 ;  /* 0x0000001fff2d7819 */ /* 0x000fe2000001142c */
[----:B------:R-:W-:-:S03]  /*af70*/  IMAD.SHL.U32 R57, R44, 0x8, RZ ;  /* 0x000000082c397824 */ /* 0x000fc600078e00ff */
[----:B------:R-:W-:-:S04]  /*af80*/  LEA.HI R45, R45, R44, RZ, 0x3 ;  /* 0x0000002c2d2d7211 */ /* 0x000fc800078f18ff */
[----:B------:R-:W-:Y:S02]  /*af90*/  SHF.R.S32.HI R44, RZ, 0x3, R45 ;  /* 0x00000003ff2c7819 */ /* 0x000fe4000001142d */
[----:B------:R-:W-:-:S03]  /*afa0*/  LOP3.LUT R45, R47, 0x38, R57, 0xf8, !PT ;  /* 0x000000382f2d7812 */ /* 0x000fc600078ef839 */
[----:B---3--:R-:W-:Y:S01]  /*afb0*/  IMAD R44, R44, 0x2c00, R46 ;  /* 0x00002c002c2c7824 */ /* 0x008fe200078e022e */
        /* <DEDUP_REMOVED lines=13> */
[----:B------:R-:W-:Y:S01]  /*b090*/  SHF.R.U32.HI R81, RZ, 0x10, R81 ;  /* 0x00000010ff517819 */ /* 0x000fe20000011651 */
[----:B------:R-:W-:Y:S01]  /*b0a0*/  IMAD.U32 R65, R51, 0x10000, RZ ;  /* 0x0001000033417824 */ /* 0x000fe200078e00ff */
[----:B------:R-:W-:Y:S01]  /*b0b0*/  PRMT R66, R168, 0x5432, R67 ;  /* 0x00005432a8427816 */ /* 0x000fe20000000043 */
[----:B------:R-:W-:Y:S01]  /*b0c0*/  IMAD.U32 R61, R47, 0x10000, RZ ;  /* 0x000100002f3d7824 */ /* 0x000fe200078e00ff */
[----:B------:R-:W-:Y:S01]  /*b0d0*/  PRMT R69, R166, 0x5432, R69 ;  /* 0x00005432a6457816 */ /* 0x000fe20000000045 */
[----:B------:R-:W-:Y:S01]  /*b0e0*/  IMAD.U32 R58, R44, 0x10000, RZ ;  /* 0x000100002c3a7824 */ /* 0x000fe200078e00ff */
[----:B------:R-:W-:-:S02]  /*b0f0*/  SHF.R.U64 R68, R82, 0x10, R83 ;  /* 0x0000001052447819 */ /* 0x000fc40000001253 */
[----:B------:R-:W-:Y:S01]  /*b100*/  PRMT R168, R168, 0x5410, R81 ;  /* 0x00005410a8a87816 */ /* 0x000fe20000000051 */
[----:B------:R-:W-:Y:S01]  /*b110*/  IMAD.U32 R70, R69, 0x10000, RZ ;  /* 0x0001000045467824 */ /* 0x000fe200078e00ff */
[----:B------:R-:W-:Y:S02]  /*b120*/  SHF.R.U64 R71, R84, 0x10, R85 ;  /* 0x0000001054477819 */ /* 0x000fe40000001255 */
[--C-:B------:R-:W-:Y:S02]  /*b130*/  SHF.R.U64 R72, R86, 0x10, R87.reuse ;  /* 0x0000001056487819 */ /* 0x100fe40000001257 */
[----:B------:R-:W-:Y:S02]  /*b140*/  SHF.R.U32.HI R86, RZ, 0x10, R87 ;  /* 0x00000010ff567819 */ /* 0x000fe40000011657 */
[----:B------:R-:W-:Y:S01]  /*b150*/  PRMT R67, R169, 0x5432, R68 ;  /* 0x00005432a9437816 */ /* 0x000fe20000000044 */
[----:B------:R-:W-:Y:S01]  /*b160*/  IMAD.U32 R68, R168, 0x10000, RZ ;  /* 0x00010000a8447824 */ /* 0x000fe200078e00ff */
[----:B------:R-:W-:-:S02]  /*b170*/  SHF.R.U32.HI R82, RZ, 0x10, R83 ;  /* 0x00000010ff527819 */ /* 0x000fc40000011653 */
[----:B------:R-:W-:Y:S01]  /*b180*/  PRMT R166, R166, 0x5410, R71 ;  /* 0x00005410a6a67816 */ /* 0x000fe20000000047 */
[----:B------:R-:W-:Y:S01]  /*b190*/  FMUL.FTZ R74, R63, R68 ;  /* 0x000000443f4a7220 */ /* 0x000fe20000410000 */
[----:B------:R-:W-:Y:S01]  /*b1a0*/  PRMT R71, R167, 0x5432, R72 ;  /* 0x00005432a7477816 */ /* 0x000fe20000000048 */
[-C--:B------:R-:W-:Y:S01]  /*b1b0*/  FMUL.FTZ R72, R63, R70.reuse ;  /* 0x000000463f487220 */ /* 0x080fe20000410000 */
[----:B------:R-:W-:Y:S01]  /*b1c0*/  PRMT R167, R167, 0x5410, R86 ;  /* 0x00005410a7a77816 */ /* 0x000fe20000000056 */
[----:B------:R-:W-:Y:S01]  /*b1d0*/  FFMA.FTZ R74, R59, R70, R74 ;  /* 0x000000463b4a7223 */ /* 0x000fe2000001004a */
[----:B------:R-:W-:Y:S01]  /*b1e0*/  PRMT R169, R169, 0x5410, R82 ;  /* 0x00005410a9a97816 */ /* 0x000fe20000000052 */
[----:B------:R-:W-:Y:S01]  /*b1f0*/  FFMA.FTZ R73, R59, R68, -R72 ;  /* 0x000000443b497223 */ /* 0x000fe20000010848 */
[----:B------:R-:W-:Y:S01]  /*b200*/  LOP3.LUT R64, R49, 0xffff0000, RZ, 0xc0, !PT ;  /* 0xffff000031407812 */ /* 0x000fe200078ec0ff */
[----:B------:R-:W-:Y:S01]  /*b210*/  IMAD.U32 R72, R167, 0x10000, RZ ;  /* 0x00010000a7487824 */ /* 0x000fe200078e00ff */
[----:B------:R-:W-:Y:S01]  /*b220*/  LOP3.LUT R69, R69, 0xffff0000, RZ, 0xc0, !PT ;  /* 0xffff000045457812 */ /* 0x000fe200078ec0ff */
[----:B------:R-:W-:Y:S01]  /*b230*/  IMAD.U32 R68, R169, 0x10000, RZ ;  /* 0x00010000a9447824 */ /* 0x000fe200078e00ff */
[----:B------:R-:W-:Y:S01]  /*b240*/  LOP3.LUT R63, R168, 0xffff0000, RZ, 0xc0, !PT ;  /* 0xffff0000a83f7812 */ /* 0x000fe200078ec0ff */
[----:B------:R-:W-:Y:S01]  /*b250*/  FMUL.FTZ R70, R65, R72 ;  /* 0x0000004841467220 */ /* 0x000fe20000410000 */
[----:B------:R-:W-:Y:S01]  /*b260*/  LOP3.LUT R60, R45, 0xffff0000, RZ, 0xc0, !PT ;  /* 0xffff00002d3c7812 */ /* 0x000fe200078ec0ff */
[C---:B------:R-:W-:Y:S01]  /*b270*/  FMUL.FTZ R75, R64.reuse, R69 ;  /* 0x00000045404b7220 */ /* 0x040fe20000410000 */
[----:B------:R-:W-:Y:S01]  /*b280*/  LOP3.LUT R51, R51, 0xffff0000, RZ, 0xc0, !PT ;  /* 0xffff000033337812 */ /* 0x000fe200078ec0ff */
[-C--:B------:R-:W-:Y:S01]  /*b290*/  FMUL.FTZ R59, R64, R63.reuse ;  /* 0x0000003f403b7220 */ /* 0x080fe20000410000 */
[----:B------:R-:W-:Y:S01]  /*b2a0*/  LOP3.LUT R167, R167, 0xffff0000, RZ, 0xc0, !PT ;  /* 0xffff0000a7a77812 */ /* 0x000fe200078ec0ff */
[----:B------:R-:W-:Y:S01]  /*b2b0*/  FMUL.FTZ R65, R65, R68 ;  /* 0x0000004441417220 */ /* 0x000fe20000410000 */
[----:B------:R-:W-:Y:S01]  /*b2c0*/  LOP3.LUT R169, R169, 0xffff0000, RZ, 0xc0, !PT ;  /* 0xffff0000a9a97812 */ /* 0x000fe200078ec0ff */
[C---:B------:R-:W-:Y:S01]  /*b2d0*/  FFMA.FTZ R64, R60.reuse, R63, -R75 ;  /* 0x0000003f3c407223 */ /* 0x040fe2000001084b */
[----:B------:R-:W-:Y:S01]  /*b2e0*/  FFMA.FTZ R69, R60, R69, R59 ;  /* 0x000000453c457223 */ /* 0x000fe2000001003b */
[----:B------:R-:W-:-:S02]  /*b2f0*/  IMAD.U32 R49, R48, 0x10000, RZ ;  /* 0x0001000030317824 */ /* 0x000fc400078e00ff */
[C---:B------:R-:W-:Y:S01]  /*b300*/  FFMA.FTZ R70, R61.reuse, R68, -R70 ;  /* 0x000000443d467223 */ /* 0x040fe20000010846 */
[----:B------:R-:W-:Y:S02]  /*b310*/  IMAD.U32 R60, R166, 0x10000, RZ ;  /* 0x00010000a63c7824 */ /* 0x000fe400078e00ff */
[----:B------:R-:W-:Y:S01]  /*b320*/  FFMA.FTZ R65, R61, R72, R65 ;  /* 0x000000483d417223 */ /* 0x000fe20000010041 */
[----:B------:R-:W-:Y:S01]  /*b330*/  IMAD.U32 R59, R66, 0x10000, RZ ;  /* 0x00010000423b7824 */ /* 0x000fe200078e00ff */
[----:B------:R-:W-:Y:S01]  /*b340*/  LOP3.LUT R62, R47, 0xffff0000, RZ, 0xc0, !PT ;  /* 0xffff00002f3e7812 */ /* 0x000fe200078ec0ff */
[C---:B------:R-:W-:Y:S01]  /*b350*/  FMUL.FTZ R61, R51.reuse, R167 ;  /* 0x000000a7333d7220 */ /* 0x040fe20000410000 */
[----:B------:R-:W-:Y:S01]  /*b360*/  FMUL.FTZ R63, R51, R169 ;  /* 0x000000a9333f7220 */ /* 0x000fe20000410000 */
[----:B------:R-:W-:Y:S01]  /*b370*/  LOP3.LUT R48, R48, 0xffff0000, RZ, 0xc0, !PT ;  /* 0xffff000030307812 */ /* 0x000fe200078ec0ff */
[C---:B------:R-:W-:Y:S01]  /*b380*/  FMUL.FTZ R51, R49.reuse, R60 ;  /* 0x0000003c31337220 */ /* 0x040fe20000410000 */
[----:B------:R-:W-:Y:S01]  /*b390*/  LOP3.LUT R166, R166, 0xffff0000, RZ, 0xc0, !PT ;  /* 0xffff0000a6a67812 */ /* 0x000fe200078ec0ff */
        /* <DEDUP_REMOVED lines=8> */
[----:B------:R-:W-:-:S02]  /*b420*/  IMAD.U32 R47, R50, 0x10000, RZ ;  /* 0x00010000322f7824 */ /* 0x000fc400078e00ff */
[-C--:B------:R-:W-:Y:S01]  /*b430*/  FMUL.FTZ R60, R48, R66.reuse ;  /* 0x00000042303c7220 */ /* 0x080fe20000410000 */
[----:B------:R-:W-:Y:S01]  /*b440*/  IMAD.U32 R49, R71, 0x10000, RZ ;  /* 0x0001000047317824 */ /* 0x000fe200078e00ff */
[----:B------:R-:W-:Y:S01]  /*b450*/  LOP3.LUT R50, R50, 0xffff0000, RZ, 0xc0, !PT ;  /* 0xffff000032327812 */ /* 0x000fe200078ec0ff */
[----:B------:R-:W-:Y:S01]  /*b460*/  IMAD.U32 R48, R67, 0x10000, RZ ;  /* 0x0001000043307824 */ /* 0x000fe200078e00ff */
[----:B------:R-:W-:Y:S01]  /*b470*/  LOP3.LUT R71, R71, 0xffff0000, RZ, 0xc0, !PT ;  /* 0xffff000047477812 */ /* 0x000fe200078ec0ff */
[----:B------:R-:W-:Y:S01]  /*b480*/  FFMA.FTZ R62, R45, R66, -R62 ;  /* 0x000000422d3e7223 */ /* 0x000fe2000001083e */
[----:B------:R-:W-:Y:S01]  /*b490*/  LOP3.LUT R67, R67, 0xffff0000, RZ, 0xc0, !PT ;  /* 0xffff000043437812 */ /* 0x000fe200078ec0ff */
[C---:B------:R-:W-:Y:S02]  /*b4a0*/  IMAD.U32 R44, R46.reuse, 0x10000, RZ ;  /* 0x000100002e2c7824 */ /* 0x040fe400078e00ff */
[----:B------:R-:W-:Y:S01]  /*b4b0*/  FFMA.FTZ R45, R45, R166, R60 ;  /* 0x000000a62d2d7223 */ /* 0x000fe2000001003c */
[----:B------:R-:W-:Y:S01]  /*b4c0*/  LOP3.LUT R46, R46, 0xffff0000, RZ, 0xc0, !PT ;  /* 0xffff00002e2e7812 */ /* 0x000fe200078ec0ff */
[C---:B------:R-:W-:Y:S01]  /*b4d0*/  FMUL.FTZ R59, R47.reuse, R49 ;  /* 0x000000312f3b7220 */ /* 0x040fe20000410000 */
[-C--:B------:R-:W-:Y:S01]  /*b4e0*/  FMUL.FTZ R60, R47, R48.reuse ;  /* 0x000000302f3c7220 */ /* 0x080fe20000410000 */
[C---:B------:R-:W-:Y:S01]  /*b4f0*/  FMUL.FTZ R47, R50.reuse, R71 ;  /* 0x00000047322f7220 */ /* 0x040fe20000410000 */
[----:B------:R-:W-:Y:S01]  /*b500*/  FMUL.FTZ R50, R50, R67 ;  /* 0x0000004332327220 */ /* 0x000fe20000410000 */
[C---:B------:R-:W-:Y:S01]  /*b510*/  FFMA.FTZ R59, R44.reuse, R48, -R59 ;  /* 0x000000302c3b7223 */ /* 0x040fe2000001083b */
[----:B------:R-:W-:Y:S01]  /*b520*/  FFMA.FTZ R60, R44, R49, R60 ;  /* 0x000000312c3c7223 */ /* 0x000fe2000001003c */
[----:B------:R-:W-:Y:S01]  /*b530*/  FFMA.FTZ R44, R46, R67, -R47 ;  /* 0x000000432e2c7223 */ /* 0x000fe2000001082f */
        /* <DEDUP_REMOVED lines=12> */
.L_x_6766:
[----:B------:R-:W-:Y:S05]  /*b600*/  BSYNC B1 ;  /* 0x0000000000017941 */ /* 0x000fea0003800000 */
.L_x_6765:
[----:B------:R-:W-:Y:S01]  /*b610*/  ISETP.GE.AND P3, PT, R57, R154, PT ;  /* 0x0000009a3900720c */ /* 0x000fe20003f66270 */
[----:B------:R-:W-:Y:S02]  /*b620*/  ULDC.64 UR4, c[0x0][0x208] ;  /* 0x0000820000047ab9 */ /* 0x000fe40000000a00 */
[----:B0-----:R0:W-:Y:S10]  /*b630*/  STG.E.128 desc[UR4][R54.64], R44 ;  /* 0x0000002c36007986 */ /* 0x0011f4000c101d04 */
[----:B------:R-:W-:Y:S05]  /*b640*/  @P3 BRA `(.L_x_6731) ;  /* 0x0000000800803947 */ /* 0x000fea0003800000 */
[--C-:B0-----:R-:W-:Y:S01]  /*b650*/  SHF.R.S32.HI R44, RZ, 0x1f, R57.reuse ;  /* 0x0000001fff2c7819 */ /* 0x101fe20000011439 */
[----:B------:R-:W-:Y:S01]  /*b660*/  ULDC.64 UR4, c[0x0][0x208] ;  /* 0x0000820000047ab9 */ /* 0x000fe20000000a00 */
[----:B------:R-:W-:-:S04]  /*b670*/  IADD3 R57, P3, P4, R100, R136, R57 ;  /* 0x0000008864397210 */ /* 0x000fc80007c7e039 */
[----:B------:R-:W-:Y:S02]  /*b680*/  IADD3.X R56, R15, R56, R44, P3, P4 ;  /* 0x000000380f387210 */ /* 0x000fe40001fe842c */
[----:B------:R-:W-:-:S04]  /*b690*/  LEA R52, P3, R57, R52, 0x1 ;  /* 0x0000003439347211 */ /* 0x000fc800078608ff */
[----:B------:R-:W-:-:S05]  /*b6a0*/  LEA.HI.X R53, R57, R53, R56, 0x1, P3 ;  /* 0x0000003539357211 */ /* 0x000fca00018f0c38 */
[----:B--2---:R0:W-:Y:S01]  /*b6b0*/  STG.E.128 desc[UR4][R52.64], R48 ;  /* 0x0000003034007986 */ /* 0x0041e2000c101d04 */
[----:B------:R-:W-:Y:S05]  /*b6c0*/  BRA `(.L_x_6731) ;  /* 0x0000000800607947 */ /* 0x000fea0003800000 */
.L_x_6674:
[----:B------:R-:W-:-:S04]  /*b6d0*/  ULOP3.LUT UR4, UR60, 0x1, URZ, 0xfc, !UPT ;  /* 0x000000013c047892 */ /* 0x000fc8000f8efc3f */
[----:B------:R-:W-:-:S06]  /*b6e0*/  UISETP.NE.AND UP0, UPT, UR4, 0x3, UPT ;  /* 0x000000030400788c */ /* 0x000fcc000bf05270 */
[----:B------:R-:W-:-:S13]  /*b6f0*/  PLOP3.LUT P2, PT, PT, PT, UP0, 0x80, 0x0 ;  /* 0x000000000000781c */ /* 0x000fda0003f4f008 */
[----:B------:R-:W-:Y:S05]  /*b700*/  @!P2 BRA `(.L_x_6767) ;  /* 0x000000000004a947 */ /* 0x000fea0003800000 */
[----:B------:R-:W-:Y:S01]  /*b710*/  BPT.TRAP 0x1 ;  /* 0x000000040000795c */ /* 0x000fe20000300000 */
.L_x_6767:
[----:B------:R-:W-:Y:S01]  /*b720*/  SHF.R.S32.HI R3, RZ, 0x1f, R24 ;  /* 0x0000001fff037819 */ /* 0x000fe20000011418 */
[----:B------:R-:W-:Y:S01]  /*b730*/  IMAD R0, R29, R24, RZ ;  /* 0x000000181d007224 */ /* 0x000fe200078e02ff */
[----:B------:R-:W-:Y:S01]  /*b740*/  BSSY B1, `(.L_x_6768) ;  /* 0x000000a000017945 */ /* 0x000fe20003800000 */
[----:B------:R-:W-:Y:S02]  /*b750*/  IMAD R4, R24, -0xb0, R25 ;  /* 0xffffff5018047824 */ /* 0x000fe400078e0219 */
[----:B------:R-:W-:Y:S01]  /*b760*/  IMAD R45, R3, R156, R0 ;  /* 0x0000009c032d7224 */ /* 0x000fe200078e0200 */
[----:B------:R-:W-:Y:S01]  /*b770*/  SHF.L.U32 R0, R223, 0x1f, RZ ;  /* 0x0000001fdf007819 */ /* 0x000fe200000006ff */
[----:B------:R-:W-:Y:S01]  /*b780*/  IMAD R3, R23, 0x8, R2 ;  /* 0x0000000817037824 */ /* 0x000fe200078e0202 */
[----:B------:R-:W-:Y:S01]  /*b790*/  VIMNMX R4, R4, 0xb0, PT ;  /* 0x000000b004047848 */ /* 0x000fe20003fe0100 */
[----:B------:R-:W-:Y:S02]  /*b7a0*/  IMAD.WIDE.U32 R52, R156, R24, RZ ;  /* 0x000000189c347225 */ /* 0x000fe400078e00ff */
[----:B------:R-:W1:Y:S02]  /*b7b0*/  SYNCS.PHASECHK.TRANS64.TRYWAIT P3, [R3+URZ+0x34890], R0 ;  /* 0x03489000030075a7 */ /* 0x000e64000806017f */
[----:B------:R-:W-:Y:S01]  /*b7c0*/  IMAD.IADD R58, R45, 0x1, R53 ;  /* 0x000000012d3a7824 */ /* 0x000fe200078e0235 */
[----:B-1----:R-:W-:Y:S06]  /*b7d0*/  @!P3 BRA `(.L_x_6769) ;  /* 0x000001cc003cb947 */ /* 0x002fec0003800000 */
.L_x_7055:
[----:B------:R-:W-:Y:S05]  /*b7e0*/  BSYNC B1 ;  /* 0x0000000000017941 */ /* 0x000fea0003800000 */
.L_x_6768:
[----:B------:R-:W-:Y:S01]  /*b7f0*/  ISETP.GE.AND P3, PT, R22, R4, PT ;  /* 0x000000041600720c */ /* 0x000fe20003f66270 */
[----:B------:R-:W-:-:S12]  /*b800*/  BSSY B1, `(.L_x_6770) ;  /* 0x0000011000017945 */ /* 0x000fd80003800000 */
[----:B------:R-:W-:Y:S05]  /*b810*/  @P3 BRA `(.L_x_6771) ;  /* 0x00000000003c3947 */ /* 0x000fea0003800000 */
[----:B------:R-:W2:Y:S01]  /*b820*/  @!P0 LDC.64 R54, c[0x0][0x2e8] ;  /* 0x0000ba00ff368b82 */ /* 0x000ea20000000a00 */
[----:B------:R-:W-:Y:S01]  /*b830*/  @!P0 IADD3 R46, P3, R20, R52, RZ ;  /* 0x00000034142e8210 */ /* 0x000fe20007f7e0ff */
[----:B0-----:R-:W-:Y:S01]  /*b840*/  @!P1 LDS.128 R48, [R5+0x23c00] ;  /* 0x023c000005309984 */ /* 0x001fe20000000c00 */
[----:B------:R-:W-:-:S03]  /*b850*/  ULDC.64 UR4, c[0x0][0x208] ;  /* 0x0000820000047ab9 */ /* 0x000fc60000000a00 */
[----:B------:R-:W-:Y:S01]  /*b860*/  @!P0 IMAD.X R47, R58, 0x1, R13, P3 ;  /* 0x000000013a2f8824 */ /* 0x000fe200018e060d */
[----:B------:R-:W-:Y:S01]  /*b870*/  @!P1 IADD3 R44, P3, R12, R52, RZ ;  /* 0x000000340c2c9210 */ /* 0x000fe20007f7e0ff */
[----:B------:R-:W0:Y:S04]  /*b880*/  @!P1 LDC.64 R56, c[0x0][0x2e8] ;  /* 0x0000ba00ff389b82 */ /* 0x000e280000000a00 */
[----:B------:R-:W-:Y:S01]  /*b890*/  @!P1 IMAD.X R45, R58, 0x1, R7, P3 ;  /* 0x000000013a2d9824 */ /* 0x000fe200018e0607 */
[----:B--2---:R-:W-:-:S04]  /*b8a0*/  @!P0 LEA R54, P3, R46, R54, 0x1 ;  /* 0x000000362e368211 */ /* 0x004fc800078608ff */
[----:B------:R-:W-:Y:S02]  /*b8b0*/  @!P0 LEA.HI.X R55, R46, R55, R47, 0x1, P3 ;  /* 0x000000372e378211 */ /* 0x000fe400018f0c2f */
[----:B0-----:R-:W-:-:S04]  /*b8c0*/  @!P1 LEA R56, P3, R44, R56, 0x1 ;  /* 0x000000382c389211 */ /* 0x001fc800078608ff */
[----:B------:R-:W-:Y:S02]  /*b8d0*/  @!P1 LEA.HI.X R57, R44, R57, R45, 0x1, P3 ;  /* 0x000000392c399211 */ /* 0x000fe400018f0c2d */
[----:B------:R-:W0:Y:S04]  /*b8e0*/  @!P0 LDS.128 R44, [R5+0x1e400] ;  /* 0x01e40000052c8984 */ /* 0x000e280000000c00 */
[----:B0-----:R2:W-:Y:S04]  /*b8f0*/  @!P0 STG.E.128 desc[UR4][R54.64], R44 ;  /* 0x0000002c36008986 */ /* 0x0015e8000c101d04 */
[----:B------:R2:W-:Y:S02]  /*b900*/  @!P1 STG.E.128 desc[UR4][R56.64], R48 ;  /* 0x0000003038009986 */ /* 0x0005e4000c101d04 */
.L_x_6771:
[----:B------:R-:W-:Y:S05]  /*b910*/  BSYNC B1 ;  /* 0x0000000000017941 */ /* 0x000fea0003800000 */
.L_x_6770:
[----:B--2---:R-:W-:Y:S01]  /*b920*/  VIADD R44, R22, 0x20 ;  /* 0x00000020162c7836 */ /* 0x004fe20000000000 */
[----:B------:R-:W-:Y:S04]  /*b930*/  BSSY B1, `(.L_x_6772) ;  /* 0x0000014000017945 */ /* 0x000fe80003800000 */
[----:B------:R-:W-:-:S13]  /*b940*/  ISETP.GE.AND P3, PT, R44, R4, PT ;  /* 0x000000042c00720c */ /* 0x000fda0003f66270 */
[----:B------:R-:W-:Y:S05]  /*b950*/  @P3 BRA `(.L_x_6773) ;  /* 0x0000000000443947 */ /* 0x000fea0003800000 */
[----:B------:R-:W2:Y:S01]  /*b960*/  @!P0 LDC.64 R54, c[0x0][0x2e8] ;  /* 0x0000ba00ff368b82 */ /* 0x000ea20000000a00 */
[----:B------:R-:W-:Y:S01]  /*b970*/  IADD3 R45, P3, R116, R52, RZ ;  /* 0x00000034742d7210 */ /* 0x000fe20007f7e0ff */
[----:B------:R-:W-:-:S04]  /*b980*/  ULDC.64 UR4, c[0x0][0x208] ;  /* 0x0000820000047ab9 */ /* 0x000fc80000000a00 */
[----:B------:R-:W-:Y:S01]  /*b990*/  IMAD.X R48, R58, 0x1, R117, P3 ;  /* 0x000000013a307824 */ /* 0x000fe200018e0675 */
[C---:B------:R-:W-:Y:S01]  /*b9a0*/  @!P0 IADD3 R46, P3, R45.reuse, R20, RZ ;  /* 0x000000142d2e8210 */ /* 0x040fe20007f7e0ff */
[----:B------:R-:W3:Y:S04]  /*b9b0*/  @!P1 LDC.64 R56, c[0x0][0x2e8] ;  /* 0x0000ba00ff389b82 */ /* 0x000ee80000000a00 */
[----:B------:R-:W-:Y:S01]  /*b9c0*/  @!P0 IMAD.X R47, R48, 0x1, R13, P3 ;  /* 0x00000001302f8824 */ /* 0x000fe200018e060d */
[----:B------:R-:W-:-:S05]  /*b9d0*/  @!P1 IADD3 R44, P3, R45, R12, RZ ;  /* 0x0000000c2d2c9210 */ /* 0x000fca0007f7e0ff */
[----:B------:R-:W-:Y:S02]  /*b9e0*/  @!P1 IMAD.X R45, R48, 0x1, R7, P3 ;  /* 0x00000001302d9824 */ /* 0x000fe400018e0607 */
[----:B0-----:R-:W-:Y:S01]  /*b9f0*/  @!P1 LDS.128 R48, [R5+0x24c00] ;  /* 0x024c000005309984 */ /* 0x001fe20000000c00 */
[----:B--2---:R-:W-:-:S04]  /*ba00*/  @!P0 LEA R54, P3, R46, R54, 0x1 ;  /* 0x000000362e368211 */ /* 0x004fc800078608ff */
[----:B------:R-:W-:Y:S02]  /*ba10*/  @!P0 LEA.HI.X R55, R46, R55, R47, 0x1, P3 ;  /* 0x000000372e378211 */ /* 0x000fe400018f0c2f */
[----:B---3--:R-:W-:-:S04]  /*ba20*/  @!P1 LEA R56, P3, R44, R56, 0x1 ;  /* 0x000000382c389211 */ /* 0x008fc800078608ff */
[----:B------:R-:W-:Y:S02]  /*ba30*/  @!P1 LEA.HI.X R57, R44, R57, R45, 0x1, P3 ;  /* 0x000000392c399211 */ /* 0x000fe400018f0c2d */
[----:B------:R-:W0:Y:S04]  /*ba40*/  @!P0 LDS.128 R44, [R5+0x1f400] ;  /* 0x01f40000052c8984 */ /* 0x000e280000000c00 */
[----:B0-----:R2:W-:Y:S04]  /*ba50*/  @!P0 STG.E.128 desc[UR4][R54.64], R44 ;  /* 0x0000002c36008986 */ /* 0x0015e8000c101d04 */
[----:B------:R2:W-:Y:S02]  /*ba60*/  @!P1 STG.E.128 desc[UR4][R56.64], R48 ;  /* 0x0000003038009986 */ /* 0x0005e4000c101d04 */
.L_x_6773:
[----:B------:R-:W-:Y:S05]  /*ba70*/  BSYNC B1 ;  /* 0x0000000000017941 */ /* 0x000fea0003800000 */
.L_x_6772:
[----:B--2---:R-:W-:Y:S01]  /*ba80*/  VIADD R44, R22, 0x40 ;  /* 0x00000040162c7836 */ /* 0x004fe20000000000 */
[----:B------:R-:W-:Y:S04]  /*ba90*/  BSSY B1, `(.L_x_6774) ;  /* 0x0000014000017945 */ /* 0x000fe80003800000 */
[----:B------:R-:W-:-:S13]  /*baa0*/  ISETP.GE.AND P3, PT, R44, R4, PT ;  /* 0x000000042c00720c */ /* 0x000fda0003f66270 */
[----:B------:R-:W-:Y:S05]  /*bab0*/  @P3 BRA `(.L_x_6775) ;  /* 0x0000000000443947 */ /* 0x000fea0003800000 */
[----:B------:R-:W2:Y:S01]  /*bac0*/  @!P0 LDC.64 R54, c[0x0][0x2e8] ;  /* 0x0000ba00ff368b82 */ /* 0x000ea20000000a00 */
[----:B------:R-:W-:Y:S01]  /*bad0*/  LEA R45, P3, R42, R52, 0x6 ;  /* 0x000000342a2d7211 */ /* 0x000fe200078630ff */
        /* <DEDUP_REMOVED lines=15> */
.L_x_6775:
[----:B------:R-:W-:Y:S05]  /*bbd0*/  BSYNC B1 ;  /* 0x0000000000017941 */ /* 0x000fea0003800000 */
.L_x_6774:
[----:B--2---:R-:W-:Y:S01]  /*bbe0*/  VIADD R44, R22, 0x60 ;  /* 0x00000060162c7836 */ /* 0x004fe20000000000 */
[----:B------:R-:W-:Y:S04]  /*bbf0*/  BSSY B1, `(.L_x_6776) ;  /* 0x0000018000017945 */ /* 0x000fe80003800000 */
[----:B------:R-:W-:-:S13]  /*bc00*/  ISETP.GE.AND P3, PT, R44, R4, PT ;  /* 0x000000042c00720c */ /* 0x000fda0003f66270 */
[----:B------:R-:W-:Y:S05]  /*bc10*/  @P3 BRA `(.L_x_6777) ;  /* 0x0000000000543947 */ /* 0x000fea0003800000 */
[----:B------:R-:W2:Y:S01]  /*bc20*/  LDC.64 R44, c[0x0][0x300] ;  /* 0x0000c000ff2c7b82 */ /* 0x000ea20000000a00 */
[----:B------:R-:W-:Y:S01]  /*bc30*/  IMAD.MOV.U32 R46, RZ, RZ, R52 ;  /* 0x000000ffff2e7224 */ /* 0x000fe200078e0034 */
[----:B------:R-:W-:Y:S01]  /*bc40*/  ULDC.64 UR4, c[0x0][0x208] ;  /* 0x0000820000047ab9 */ /* 0x000fe20000000a00 */
[----:B------:R-:W-:-:S05]  /*bc50*/  IMAD.MOV.U32 R47, RZ, RZ, R58 ;  /* 0x000000ffff2f7224 */ /* 0x000fca00078e003a */
[----:B------:R-:W3:Y:S08]  /*bc60*/  @!P0 LDC.64 R54, c[0x0][0x2e8] ;  /* 0x0000ba00ff368b82 */ /* 0x000ef00000000a00 */
[----:B------:R-:W4:Y:S01]  /*bc70*/  @!P1 LDC.64 R56, c[0x0][0x2e8] ;  /* 0x0000ba00ff389b82 */ /* 0x000f220000000a00 */
[----:B--2---:R-:W-:-:S04]  /*bc80*/  IMAD.WIDE.U32 R46, R44, 0x60, R46 ;  /* 0x000000602c2e7825 */ /* 0x004fc800078e002e */
[----:B------:R-:W-:-:S04]  /*bc90*/  IMAD R45, R45, 0x60, RZ ;  /* 0x000000602d2d7824 */ /* 0x000fc800078e02ff */
[----:B------:R-:W-:Y:S01]  /*bca0*/  IMAD.IADD R44, R47, 0x1, R45 ;  /* 0x000000012f2c7824 */ /* 0x000fe200078e022d */
[----:B------:R-:W-:-:S05]  /*bcb0*/  @!P0 IADD3 R45, P3, R20, R46, RZ ;  /* 0x0000002e142d8210 */ /* 0x000fca0007f7e0ff */
[----:B------:R-:W-:Y:S01]  /*bcc0*/  @!P0 IMAD.X R48, R44, 0x1, R13, P3 ;  /* 0x000000012c308824 */ /* 0x000fe200018e060d */
[----:B------:R-:W-:-:S05]  /*bcd0*/  @!P1 IADD3 R46, P3, R12, R46, RZ ;  /* 0x0000002e0c2e9210 */ /* 0x000fca0007f7e0ff */
[----:B------:R-:W-:Y:S01]  /*bce0*/  @!P1 IMAD.X R44, R44, 0x1, R7, P3 ;  /* 0x000000012c2c9824 */ /* 0x000fe200018e0607 */
[----:B---3--:R-:W-:-:S04]  /*bcf0*/  @!P0 LEA R54, P3, R45, R54, 0x1 ;  /* 0x000000362d368211 */ /* 0x008fc800078608ff */
[----:B------:R-:W-:Y:S02]  /*bd00*/  @!P0 LEA.HI.X R55, R45, R55, R48, 0x1, P3 ;  /* 0x000000372d378211 */ /* 0x000fe400018f0c30 */
[C---:B----4-:R-:W-:Y:S01]  /*bd10*/  @!P1 LEA R56, P3, R46.reuse, R56, 0x1 ;  /* 0x000000382e389211 */ /* 0x050fe200078608ff */
[----:B0-----:R-:W-:Y:S03]  /*bd20*/  @!P1 LDS.128 R48, [R5+0x26c00] ;  /* 0x026c000005309984 */ /* 0x001fe60000000c00 */
[----:B------:R-:W-:Y:S02]  /*bd30*/  @!P1 LEA.HI.X R57, R46, R57, R44, 0x1, P3 ;  /* 0x000000392e399211 */ /* 0x000fe400018f0c2c */
[----:B------:R-:W0:Y:S04]  /*bd40*/  @!P0 LDS.128 R44, [R5+0x21400] ;  /* 0x02140000052c8984 */ /* 0x000e280000000c00 */
[----:B0-----:R2:W-:Y:S04]  /*bd50*/  @!P0 STG.E.128 desc[UR4][R54.64], R44 ;  /* 0x0000002c36008986 */ /* 0x0015e8000c101d04 */
[----:B------:R2:W-:Y:S02]  /*bd60*/  @!P1 STG.E.128 desc[UR4][R56.64], R48 ;  /* 0x0000003038009986 */ /* 0x0005e4000c101d04 */
.L_x_6777:
[----:B------:R-:W-:Y:S05]  /*bd70*/  BSYNC B1 ;  /* 0x0000000000017941 */ /* 0x000fea0003800000 */
.L_x_6776:
        /* <DEDUP_REMOVED lines=21> */
.L_x_6779:
[----:B------:R-:W-:Y:S05]  /*bed0*/  BSYNC B1 ;  /* 0x0000000000017941 */ /* 0x000fea0003800000 */
.L_x_6778:
[----:B--2---:R-:W-:-:S05]  /*bee0*/  VIADD R44, R22, 0xa0 ;  /* 0x000000a0162c7836 */ /* 0x004fca0000000000 */
[----:B------:R-:W-:-:S13]  /*bef0*/  ISETP.GE.AND P3, PT, R44, R4, PT ;  /* 0x000000042c00720c */ /* 0x000fda0003f66270 */
[----:B------:R-:W-:Y:S05]  /*bf00*/  @P3 BRA `(.L_x_6731) ;  /* 0x0000000000503947 */ /* 0x000fea0003800000 */
[----:B------:R-:W2:Y:S01]  /*bf10*/  LDC.64 R44, c[0x0][0x300] ;  /* 0x0000c000ff2c7b82 */ /* 0x000ea20000000a00 */
[----:B------:R-:W-:Y:S01]  /*bf20*/  IMAD.MOV.U32 R53, RZ, RZ, R58 ;  /* 0x000000ffff357224 */ /* 0x000fe200078e003a */
[----:B------:R-:W-:-:S06]  /*bf30*/  ULDC.64 UR4, c[0x0][0x208] ;  /* 0x0000820000047ab9 */ /* 0x000fcc0000000a00 */
[----:B------:R-:W3:Y:S01]  /*bf40*/  @!P1 LDC.64 R54, c[0x0][0x2e8] ;  /* 0x0000ba00ff369b82 */ /* 0x000ee20000000a00 */
[----:B--2---:R-:W-:-:S04]  /*bf50*/  IMAD.WIDE.U32 R52, R44, 0xa0, R52 ;  /* 0x000000a02c347825 */ /* 0x004fc800078e0034 */
[----:B------:R-:W-:Y:S01]  /*bf60*/  IMAD R45, R45, 0xa0, RZ ;  /* 0x000000a02d2d7824 */ /* 0x000fe200078e02ff */
[----:B------:R-:W-:-:S03]  /*bf70*/  @!P0 IADD3 R46, P3, R20, R52, RZ ;  /* 0x00000034142e8210 */ /* 0x000fc60007f7e0ff */
[----:B------:R-:W-:-:S04]  /*bf80*/  IMAD.IADD R48, R53, 0x1, R45 ;  /* 0x0000000135307824 */ /* 0x000fc800078e022d */
[----:B------:R-:W-:Y:S01]  /*bf90*/  @!P0 IMAD.X R47, R48, 0x1, R13, P3 ;  /* 0x00000001302f8824 */ /* 0x000fe200018e060d */
[----:B------:R-:W-:Y:S02]  /*bfa0*/  @!P1 IADD3 R44, P3, R12, R52, RZ ;  /* 0x000000340c2c9210 */ /* 0x000fe40007f7e0ff */
[----:B------:R-:W2:Y:S03]  /*bfb0*/  @!P0 LDC.64 R52, c[0x0][0x2e8] ;  /* 0x0000ba00ff348b82 */ /* 0x000ea60000000a00 */
        /* <DEDUP_REMOVED lines=9> */
.L_x_6731:
[----:B------:R-:W-:Y:S05]  /*c050*/  BSYNC B0 ;  /* 0x0000000000007941 */ /* 0x000fea0003800000 */
.L_x_6673:
        /* <DEDUP_REMOVED lines=17> */
.L_x_6781:
[----:B------:R-:W-:Y:S05]  /*c170*/  BSYNC B0 ;  /* 0x0000000000007941 */ /* 0x000fea0003800000 */
.L_x_6780:
[----:B------:R-:W1:Y:S01]  /*c180*/  SYNCS.PHASECHK.TRANS64.TRYWAIT P2, [R3+URZ+0x348b0], R0 ;  /* 0x0348b000030075a7 */ /* 0x000e62000804017f */
[----:B------:R-:W-:Y:S01]  /*c190*/  ULDC UR61, c[0x0][0x2f4] ;  /* 0x0000bd00003d7ab9 */ /* 0x000fe20000000800 */
[----:B------:R-:W-:Y:S01]  /*c1a0*/  ULDC.64 UR38, c[0x0][0x328] ;  /* 0x0000ca0000267ab9 */ /* 0x000fe20000000a00 */
[----:B------:R-:W-:Y:S01]  /*c1b0*/  ULDC.64 UR36, c[0x0][0x318] ;  /* 0x0000c60000247ab9 */ /* 0x000fe20000000a00 */
[----:B------:R-:W-:Y:S01]  /*c1c0*/  BSSY B0, `(.L_x_6782) ;  /* 0x0000003000007945 */ /* 0x000fe20003800000 */
[----:B------:R-:W-:-:S03]  /*c1d0*/  IMAD.WIDE R48, R24, 0xb0, R118 ;  /* 0x000000b018307825 */ /* 0x000fc600078e0276 */
[----:B-1----:R-:W-:Y:S05]  /*c1e0*/  @!P2 BRA `(.L_x_6783) ;  /* 0x000001c000cca947 */ /* 0x002fea0003800000 */
.L_x_7056:
[----:B------:R-:W-:Y:S05]  /*c1f0*/  BSYNC B0 ;  /* 0x0000000000007941 */ /* 0x000fea0003800000 */
.L_x_6782:
[----:B------:R-:W-:Y:S01]  /*c200*/  ISETP.GE.AND P2, PT, R22, R4, PT ;  /* 0x000000041600720c */ /* 0x000fe20003f46270 */
[----:B------:R-:W-:-:S12]  /*c210*/  BSSY B0, `(.L_x_6784) ;  /* 0x0000011000007945 */ /* 0x000fd80003800000 */
[----:B------:R-:W-:Y:S05]  /*c220*/  @P2 BRA `(.L_x_6785) ;  /* 0x00000000003c2947 */ /* 0x000fea0003800000 */
[----:B------:R-:W-:Y:S01]  /*c230*/  IMAD R47, R49, UR38, RZ ;  /* 0x00000026312f7c24 */ /* 0x000fe2000f8e02ff */
[----:B------:R-:W-:Y:S01]  /*c240*/  ULDC.64 UR4, c[0x0][0x208] ;  /* 0x0000820000047ab9 */ /* 0x000fe20000000a00 */
        /* <DEDUP_REMOVED lines=8> */
[----:B------:R-:W0:Y:S04]  /*c2d0*/  @!P2 LDS.128 R44, [R5+0x400] ;  /* 0x00040000052ca984 */ /* 0x000e280000000c00 */
[----:B0-----:R-:W-:Y:S01]  /*c2e0*/  @!P2 STG.E.128 desc[UR4][R50.64], R44 ;  /* 0x0000002c3200a986 */ /* 0x001fe2000c101d04 */
[----:B------:R-:W-:-:S13]  /*c2f0*/  ISETP.GE.AND P2, PT, R221, UR61, PT ;  /* 0x0000003ddd007c0c */ /* 0x000fda000bf46270 */
[----:B------:R-:W0:Y:S04]  /*c300*/  @!P2 LDS.128 R44, [R5+0x5c00] ;  /* 0x005c0000052ca984 */ /* 0x000e280000000c00 */
[----:B0-----:R2:W-:Y:S02]  /*c310*/  @!P2 STG.E.128 desc[UR4][R50.64+0x80], R44 ;  /* 0x0000802c3200a986 */ /* 0x0015e4000c101d04 */
.L_x_6785:
[----:B------:R-:W-:Y:S05]  /*c320*/  BSYNC B0 ;  /* 0x0000000000007941 */ /* 0x000fea0003800000 */
.L_x_6784:
[----:B-1----:R-:W-:Y:S01]  /*c330*/  VIADD R0, R22, 0x20 ;  /* 0x0000002016007836 */ /* 0x002fe20000000000 */
[----:B------:R-:W-:Y:S04]  /*c340*/  BSSY B0, `(.L_x_6786) ;  /* 0x0000014000007945 */ /* 0x000fe80003800000 */
[----:B------:R-:W-:-:S13]  /*c350*/  ISETP.GE.AND P2, PT, R0, R4, PT ;  /* 0x000000040000720c */ /* 0x000fda0003f46270 */
[----:B------:R-:W-:Y:S05]  /*c360*/  @P2 BRA `(.L_x_6787) ;  /* 0x0000000000442947 */ /* 0x000fea0003800000 */
[----:B--2---:R-:W-:Y:S01]  /*c370*/  IADD3 R47, P2, R48, 0x20, RZ ;  /* 0x00000020302f7810 */ /* 0x004fe20007f5e0ff */
[----:B0-----:R-:W-:Y:S01]  /*c380*/  IMAD.MOV.U32 R44, RZ, RZ, R102 ;  /* 0x000000ffff2c7224 */ /* 0x001fe200078e0066 */
[----:B------:R-:W-:Y:S01]  /*c390*/  ULDC.64 UR4, c[0x0][0x208] ;  /* 0x0000820000047ab9 */ /* 0x000fe20000000a00 */
[----:B------:R-:W-:Y:S02]  /*c3a0*/  IMAD.MOV.U32 R45, RZ, RZ, R6 ;  /* 0x000000ffff2d7224 */ /* 0x000fe400078e0006 */
[----:B------:R-:W-:Y:S02]  /*c3b0*/  IMAD.X R0, RZ, RZ, R49, P2 ;  /* 0x000000ffff007224 */ /* 0x000fe400010e0631 */
[----:B------:R-:W-:-:S04]  /*c3c0*/  IMAD.WIDE.U32 R44, R47, UR38, R44 ;  /* 0x000000262f2c7c25 */ /* 0x000fc8000f8e002c */
[----:B------:R-:W-:Y:S01]  /*c3d0*/  IMAD R0, R0, UR38, RZ ;  /* 0x0000002600007c24 */ /* 0x000fe2000f8e02ff */
[----:B------:R-:W-:-:S03]  /*c3e0*/  LEA R50, P2, R44, UR36, 0x1 ;  /* 0x000000242c327c11 */ /* 0x000fc6000f8408ff */
[----:B------:R-:W-:-:S04]  /*c3f0*/  IMAD R47, R47, UR39, R0 ;  /* 0x000000272f2f7c24 */ /* 0x000fc8000f8e0200 */
[----:B------:R-:W-:-:S05]  /*c400*/  IMAD.IADD R45, R45, 0x1, R47 ;  /* 0x000000012d2d7824 */ /* 0x000fca00078e022f */
[----:B------:R-:W-:Y:S02]  /*c410*/  LEA.HI.X R51, R44, UR37, R45, 0x1, P2 ;  /* 0x000000252c337c11 */ /* 0x000fe400090f0c2d */
[----:B------:R-:W-:-:S13]  /*c420*/  ISETP.GE.AND P2, PT, R16, UR61, PT ;  /* 0x0000003d10007c0c */ /* 0x000fda000bf46270 */
[----:B------:R-:W0:Y:S04]  /*c430*/  @!P2 LDS.128 R44, [R5+0x1400] ;  /* 0x00140000052ca984 */ /* 0x000e280000000c00 */
[----:B0-----:R-:W-:Y:S01]  /*c440*/  @!P2 STG.E.128 desc[UR4][R50.64], R44 ;  /* 0x0000002c3200a986 */ /* 0x001fe2000c101d04 */
[----:B------:R-:W-:-:S13]  /*c450*/  ISETP.GE.AND P2, PT, R221, UR61, PT ;  /* 0x0000003ddd007c0c */ /* 0x000fda000bf46270 */
[----:B------:R-:W0:Y:S04]  /*c460*/  @!P2 LDS.128 R44, [R5+0x6c00] ;  /* 0x006c0000052ca984 */ /* 0x000e280000000c00 */
[----:B0-----:R1:W-:Y:S02]  /*c470*/  @!P2 STG.E.128 desc[UR4][R50.64+0x80], R44 ;  /* 0x0000802c3200a986 */ /* 0x0013e4000c101d04 */
.L_x_6787:
[----:B------:R-:W-:Y:S05]  /*c480*/  BSYNC B0 ;  /* 0x0000000000007941 */ /* 0x000fea0003800000 */
.L_x_6786:
[----:B------:R-:W-:Y:S01]  /*c490*/  VIADD R0, R22, 0x40 ;  /* 0x0000004016007836 */ /* 0x000fe20000000000 */
[----:B------:R-:W-:Y:S04]  /*c4a0*/  BSSY B0, `(.L_x_6788) ;  /* 0x0000014000007945 */ /* 0x000fe80003800000 */
[----:B------:R-:W-:-:S13]  /*c4b0*/  ISETP.GE.AND P2, PT, R0, R4, PT ;  /* 0x000000040000720c */ /* 0x000fda0003f46270 */
[----:B------:R-:W-:Y:S05]  /*c4c0*/  @P2 BRA `(.L_x_6789) ;  /* 0x0000000000442947 */ /* 0x000fea0003800000 */
[----:B-12---:R-:W-:Y:S01]  /*c4d0*/  IADD3 R47, P2, R48, 0x40, RZ ;  /* 0x00000040302f7810 */ /* 0x006fe20007f5e0ff */
        /* <DEDUP_REMOVED lines=16> */
.L_x_6789:
[----:B------:R-:W-:Y:S05]  /*c5e0*/  BSYNC B0 ;  /* 0x0000000000007941 */ /* 0x000fea0003800000 */
.L_x_6788:
[----:B------:R-:W-:Y:S01]  /*c5f0*/  VIADD R0, R22, 0x60 ;  /* 0x0000006016007836 */ /* 0x000fe20000000000 */
[----:B------:R-:W-:Y:S04]  /*c600*/  BSSY B0, `(.L_x_6790) ;  /* 0x0000014000007945 */ /* 0x000fe80003800000 */
[----:B------:R-:W-:-:S13]  /*c610*/  ISETP.GE.AND P2, PT, R0, R4, PT ;  /* 0x000000040000720c */ /* 0x000fda0003f46270 */
[----:B------:R-:W-:Y:S05]  /*c620*/  @P2 BRA `(.L_x_6791) ;  /* 0x0000000000442947 */ /* 0x000fea0003800000 */
[----:B-123--:R-:W-:Y:S01]  /*c630*/  IADD3 R47, P2, R48, 0x60, RZ ;  /* 0x00000060302f7810 */ /* 0x00efe20007f5e0ff */
        /* <DEDUP_REMOVED lines=16> */
.L_x_6791:
[----:B------:R-:W-:Y:S05]  /*c740*/  BSYNC B0 ;  /* 0x0000000000007941 */ /* 0x000fea0003800000 */
.L_x_6790:
[----:B------:R-:W-:Y:S01]  /*c750*/  VIADD R0, R22, 0x80 ;  /* 0x0000008016007836 */ /* 0x000fe20000000000 */
[----:B------:R-:W-:Y:S04]  /*c760*/  BSSY B0, `(.L_x_6792) ;  /* 0x0000014000007945 */ /* 0x000fe80003800000 */
[----:B------:R-:W-:-:S13]  /*c770*/  ISETP.GE.AND P2, PT, R0, R4, PT ;  /* 0x000000040000720c */ /* 0x000fda0003f46270 */
[----:B------:R-:W-:Y:S05]  /*c780*/  @P2 BRA `(.L_x_6793) ;  /* 0x0000000000442947 */ /* 0x000fea0003800000 */
[----:B-1234-:R-:W-:Y:S01]  /*c790*/  IADD3 R47, P2, R48, 0x80, RZ ;  /* 0x00000080302f7810 */ /* 0x01efe20007f5e0ff */
        /* <DEDUP_REMOVED lines=16> */
.L_x_6793:
[----:B------:R-:W-:Y:S05]  /*c8a0*/  BSYNC B0 ;  /* 0x0000000000007941 */ /* 0x000fea0003800000 */
.L_x_6792:
[----:B------:R-:W-:Y:S01]  /*c8b0*/  VIADD R0, R22, 0xa0 ;  /* 0x000000a016007836 */ /* 0x000fe20000000000 */
[----:B------:R-:W-:Y:S04]  /*c8c0*/  BSSY B0, `(.L_x_6794) ;  /* 0x0000014000007945 */ /* 0x000fe80003800000 */
[----:B------:R-:W-:-:S13]  /*c8d0*/  ISETP.GE.AND P2, PT, R0, R4, PT ;  /* 0x000000040000720c */ /* 0x000fda0003f46270 */
[----:B------:R-:W-:Y:S05]  /*c8e0*/  @P2 BRA `(.L_x_6795) ;  /* 0x0000000000442947 */ /* 0x000fea0003800000 */
[----:B01234-:R-:W-:Y:S01]  /*c8f0*/  IADD3 R47, P2, R48, 0xa0, RZ ;  /* 0x000000a0302f7810 */ /* 0x01ffe20007f5e0ff */
[----:B------:R-:W-:Y:S01]  /*c900*/  IMAD.MOV.U32 R44, RZ, RZ, R102 ;  /* 0x000000ffff2c7224 */ /* 0x000fe200078e0066 */
[----:B------:R-:W-:Y:S01]  /*c910*/  ULDC.64 UR4, c[0x0][0x208] ;  /* 0x0000820000047ab9 */ /* 0x000fe20000000a00 */
        /* <DEDUP_REMOVED lines=14> */
.L_x_6795:
[----:B------:R-:W-:Y:S05]  /*ca00*/  BSYNC B0 ;  /* 0x0000000000007941 */ /* 0x000fea0003800000 */
.L_x_6794:
[----:B------:R-:W5:Y:S01]  /*ca10*/  LDL R0, [R1] ;  /* 0x0000000001007983 */ /* 0x000f620000100800 */
[----:B------:R-:W-:Y:S02]  /*ca20*/  VIADD R23, R23, 0x1 ;  /* 0x0000000117177836 */ /* 0x000fe40000000000 */
[----:B------:R-:W-:Y:S01]  /*ca30*/  @!P3 VIADD R3, R3, 0x348c0 ;  /* 0x000348c00303b836 */ /* 0x000fe20000000000 */
        /* <DEDUP_REMOVED lines=11> */
[----:B-----5:R-:W-:Y:S02]  /*caf0*/  LOP3.LUT P4, RZ, R0, 0x10, RZ, 0xc0, !PT ;  /* 0x0000001000ff7812 */ /* 0x020fe4000788c0ff */
[----:B------:R-:W-:-:S04]  /*cb00*/  SEL R0, RZ, 0x1, P2 ;  /* 0x00000001ff007807 */ /* 0x000fc80001000000 */
[----:B------:R-:W-:-:S07]  /*cb10*/  LOP3.LUT R223, R223, R0, RZ, 0x3c, !PT ;  /* 0x00000000dfdf7212 */ /* 0x000fce00078e3cff */
[----:B-1----:R-:W-:Y:S05]  /*cb20*/  @P4 BRA `(.L_x_6796) ;  /* 0xffffff6000844947 */ /* 0x002fea000383ffff */
[----:B------:R-:W1:Y:S01]  /*cb30*/  S2R R4, SR_TID.X ;  /* 0x0000000000047919 */ /* 0x000e620000002100 */
[----:B------:R-:W-:Y:S02]  /*cb40*/  PLOP3.LUT P0, PT, PT, PT, PT, 0x8, 0x0 ;  /* 0x000000000000781c */ /* 0x000fe40003f0e170 */
[----:B-1----:R-:W-:-:S04]  /*cb50*/  SHF.R.U32.HI R4, RZ, 0x7, R4 ;  /* 0x00000007ff047819 */ /* 0x002fc80000011604 */
[----:B------:R-:W-:-:S13]  /*cb60*/  ISETP.NE.AND P4, PT, R4, 0x1, PT ;  /* 0x000000010400780c */ /* 0x000fda0003f85270 */
[----:B------:R-:W-:Y:S06]  /*cb70*/  @!P4 BAR.ARV 0x9, 0x100 ;  /* 0x024400000000cb1d */ /* 0x000fec0000002000 */
.L_x_6668:
[----:B------:R-:W-:Y:S01]  /*cb80*/  IMAD.MOV.U32 R3, RZ, RZ, RZ ;  /* 0x000000ffff037224 */ /* 0x000fe200078e00ff */
[----:B------:R-:W-:Y:S06]  /*cb90*/  @P0 BRA `(.L_x_6797) ;  /* 0x00000000000c0947 */ /* 0x000fec0003800000 */
[----:B------:R-:W1:Y:S01]  /*cba0*/  FENCE.VIEW.ASYNC.G ;  /* 0x00000000000073c6 */ /* 0x000e620000000100 */
[----:B------:R-:W-:Y:S05]  /*cbb0*/  WARPSYNC.ALL ;  /* 0x0000000000007948 */ /* 0x000fea0003800000 */
[----:B-1----:R-:W-:Y:S06]  /*cbc0*/  BAR.ARV 0xc, 0x180 ;  /* 0x0306000000007b1d */ /* 0x002fec0000002000 */
.L_x_6797:
[----:B------:R-:W2:Y:S01]  /*cbd0*/  LDL R0, [R1] ;  /* 0x0000000001007983 */ /* 0x000ea20000100800 */
[----:B------:R-:W-:Y:S01]  /*cbe0*/  BSSY B0, `(.L_x_6798) ;  /* 0x0000021000007945 */ /* 0x000fe20003800000 */
[----:B--2---:R-:W-:-:S13]  /*cbf0*/  LOP3.LUT P0, RZ, R0, 0x40, RZ, 0xc0, !PT ;  /* 0x0000004000ff7812 */ /* 0x004fda000780c0ff */
[----:B------:R-:W-:Y:S05]  /*cc00*/  @!P0 BRA `(.L_x_6799) ;  /* 0x0000000000788947 */ /* 0x000fea0003800000 */
[----:B------:R-:W2:Y:S01]  /*cc10*/  LDL R0, [R1+0x60] ;  /* 0x0000600001007983 */ /* 0x000ea20000100800 */
[----:B------:R-:W-:Y:S01]  /*cc20*/  ULDC UR4, c[0x0][0x9f0] ;  /* 0x00027c0000047ab9 */ /* 0x000fe20000000800 */
[----:B--2---:R-:W-:-:S04]  /*cc30*/  ISETP.NE.AND P0, PT, R0, RZ, PT ;  /* 0x000000ff0000720c */ /* 0x004fc80003f05270 */
        /* <DEDUP_REMOVED lines=27> */
.L_x_6799:
[----:B------:R-:W-:Y:S05]  /*cdf0*/  BSYNC B0 ;  /* 0x0000000000007941 */ /* 0x000fea0003800000 */
.L_x_6798:
        /* <DEDUP_REMOVED lines=20> */
[----:B0--34-:R-:W-:Y:S02]  /*cf40*/  CS2R R50, SRZ ;  /* 0x0000000000327805 */ /* 0x019fe4000001ff00 */
        /* <DEDUP_REMOVED lines=13> */
[----:B--2---:R-:W-:Y:S02]  /*d020*/  IMAD R4, R0, R3, RZ ;  /* 0x0000000300047224 */ /* 0x004fe400078e02ff */
[----:B------:R-:W-:-:S03]  /*d030*/  IMAD.MOV.U32 R0, RZ, RZ, RZ ;  /* 0x000000ffff007224 */ /* 0x000fc600078e00ff */
[----:B------:R0:W-:Y:S01]  /*d040*/  STL [R1+0x4], R4 ;  /* 0x0000040401007387 */ /* 0x0001e20000100800 */
[----:B------:R-:W-:Y:S01]  /*d050*/  VIADDMNMX R160, R4, R3, R160, PT ;  /* 0x0000000304a07246 */ /* 0x000fe200038001a0 */
[----:B------:R-:W-:-:S03]  /*d060*/  IMAD.MOV.U32 R3, RZ, RZ, RZ ;  /* 0x000000ffff037224 */ /* 0x000fc600078e00ff */
[----:B------:R-:W-:-:S13]  /*d070*/  ISETP.GT.AND P1, PT, R160, R4, PT ;  /* 0x00000004a000720c */ /* 0x000fda0003f24270 */
[----:B0-----:R-:W-:Y:S05]  /*d080*/  @!P1 BRA `(.L_x_6800) ;  /* 0x0000010000fc9947 */ /* 0x001fea0003800000 */
[----:B------:R-:W-:-:S03]  /*d090*/  UMOV UR4, 0xffffffff ;  /* 0xffffffff00047882 */ /* 0x000fc60000000000 */
[----:B------:R-:W-:Y:S05]  /*d0a0*/  BRA.DIV UR4, `(.L_x_6801) ;  /* 0x000001b604307947 */ /* 0x000fea000b800000 */
[----:B------:R-:W0:Y:S02]  /*d0b0*/  S2R R3, SR_TID.X ;  /* 0x0000000000037919 */ /* 0x000e240000002100 */
[----:B0-----:R-:W-:-:S05]  /*d0c0*/  VIADD R3, R3, 0xffffff80 ;  /* 0xffffff8003037836 */ /* 0x001fca0000000000 */
[----:B------:R-:W-:-:S04]  /*d0d0*/  SHF.R.S32.HI R0, RZ, 0x1f, R3 ;  /* 0x0000001fff007819 */ /* 0x000fc80000011403 */
[----:B------:R-:W-:-:S04]  /*d0e0*/  LEA.HI R0, R0, R3, RZ, 0x7 ;  /* 0x0000000300007211 */ /* 0x000fc800078f38ff */
[----:B------:R-:W-:-:S06]  /*d0f0*/  SHF.R.S32.HI R0, RZ, 0x7, R0 ;  /* 0x00000007ff007819 */ /* 0x000fcc0000011400 */
[----:B------:R-:W0:Y:S04]  /*d100*/  SHFL.IDX PT, R0, R0, RZ, 0x1f ;  /* 0x00001fff00007589 */ /* 0x000e2800000e0000 */
[----:B0-----:R1:W-:Y:S02]  /*d110*/  STL [R1+0x18], R0 ;  /* 0x0000180001007387 */ /* 0x0013e40000100800 */
.L_x_7059:
[----:B-1----:R-:W2:Y:S04]  /*d120*/  LDL R0, [R1+0x78] ;  /* 0x0000780001007983 */ /* 0x002ea80000100800 */
[----:B------:R-:W3:Y:S01]  /*d130*/  LDL R3, [R1+0x18] ;  /* 0x0000180001037983 */ /* 0x000ee20000100800 */
[----:B--2---:R-:W-:Y:S02]  /*d140*/  R2UR UR4, R0 ;  /* 0x00000000000472ca */ /* 0x004fe400000e0000 */
[----:B---3--:R-:W-:-:S04]  /*d150*/  LEA.HI R0, R3, R3, RZ, 0x1 ;  /* 0x0000000303007211 */ /* 0x008fc800078f08ff */
[----:B------:R-:W-:-:S07]  /*d160*/  LOP3.LUT R0, R0, 0x1e, RZ, 0xc0, !PT ;  /* 0x0000001e00007812 */ /* 0x000fce00078ec0ff */
[----:B------:R-:W-:Y:S01]  /*d170*/  ULOP3.LUT UP0, URZ, UR4, 0x9f, URZ, 0xc0, !UPT ;  /* 0x0000009f043f7892 */ /* 0x000fe2000f80c03f */
[----:B------:R-:W-:-:S05]  /*d180*/  IMAD.IADD R0, R3, 0x1, -R0 ;  /* 0x0000000103007824 */ /* 0x000fca00078e0a00 */
[----:B------:R-:W-:Y:S02]  /*d190*/  PLOP3.LUT P0, PT, PT, PT, UP0, 0x80, 0x0 ;  /* 0x000000000000781c */ /* 0x000fe40003f0f008 */
[----:B------:R-:W-:-:S04]  /*d1a0*/  LEA R0, R0, UR4, 0xd ;  /* 0x0000000400007c11 */ /* 0x000fc8000f8e68ff */
[----:B------:R-:W-:-:S04]  /*d1b0*/  SHF.R.U32.HI R0, RZ, 0x4, R0 ;  /* 0x00000004ff007819 */ /* 0x000fc80000011600 */
[----:B------:R-:W-:-:S03]  /*d1c0*/  LOP3.LUT R28, R0, 0x3fff, RZ, 0xc0, !PT ;  /* 0x00003fff001c7812 */ /* 0x000fc600078ec0ff */
[----:B------:R-:W-:Y:S05]  /*d1d0*/  @!P0 BRA `(.L_x_6802) ;  /* 0x0000000000408947 */ /* 0x000fea0003800000 */
[----:B------:R-:W-:Y:S01]  /*d1e0*/  MOV R0, 0x0 ;  /* 0x0000000000007802 */ /* 0x000fe20000000f00 */
[----:B------:R-:W-:Y:S01]  /*d1f0*/  ULDC.64 UR4, c[0x4][0x1b8] ;  /* 0x01006e0000047ab9 */ /* 0x000fe20000000a00 */
[----:B------:R-:W-:Y:S01]  /*d200*/  ULDC.64 UR6, c[0x4][0x1c0] ;  /* 0x0100700000067ab9 */ /* 0x000fe20000000a00 */
[----:B------:R-:W-:Y:S01]  /*d210*/  IMAD.U32 R4, RZ, RZ, UR4 ;  /* 0x00000004ff047e24 */ /* 0x000fe2000f8e00ff */
[----:B0-----:R0:W1:Y:S01]  /*d220*/  LDC.64 R14, c[0x4][R0] ;  /* 0x01000000000e7b82 */ /* 0x0010620000000a00 */
        /* <DEDUP_REMOVED lines=11> */
.L_x_6802:
        /* <DEDUP_REMOVED lines=8> */
[----:B------:R1:W2:Y:S03]  /*d360*/  SYNCS.PHASECHK.TRANS64.TRYWAIT P0, [R2+URZ+0x34800], R3 ;  /* 0x03480003020075a7 */ /* 0x0002a6000800017f */
[----:B--2---:R-:W-:Y:S05]  /*d370*/  @!P0 NANOSLEEP.SYNCS 0x989680 ;  /* 0x009896800000895d */ /* 0x004fea0003900000 */
[----:B------:R-:W2:Y:S01]  /*d380*/  @!P0 SYNCS.PHASECHK.TRANS64 P0, [R2+URZ+0x34800], R3 ;  /* 0x03480003020085a7 */ /* 0x000ea2000800007f */
[----:B------:R-:W-:Y:S04]  /*d390*/  BSSY B0, `(.L_x_6804) ;  /* 0x0000006000007945 */ /* 0x000fe80003800000 */
[----:B--2---:R-:W-:Y:S05]  /*d3a0*/  @P0 BRA `(.L_x_6805) ;  /* 0x0000000000100947 */ /* 0x004fea0003800000 */
.L_x_6806:
[----:B--2---:R2:W3:Y:S02]  /*d3b0*/  SYNCS.PHASECHK.TRANS64.TRYWAIT P0, [R2+URZ+0x34800], R3 ;  /* 0x03480003020075a7 */ /* 0x0044e4000800017f */
[----:B---3--:R-:W-:Y:S05]  /*d3c0*/  @!P0 NANOSLEEP.SYNCS 0x989680 ;  /* 0x009896800000895d */ /* 0x008fea0003900000 */
[----:B------:R-:W3:Y:S02]  /*d3d0*/  @!P0 SYNCS.PHASECHK.TRANS64 P0, [R2+URZ+0x34800], R3 ;  /* 0x03480003020085a7 */ /* 0x000ee4000800007f */
[----:B---3--:R-:W-:Y:S05]  /*d3e0*/  @!P0 BRA `(.L_x_6806) ;  /* 0xfffffffc00f08947 */ /* 0x008fea000383ffff */
.L_x_6805:
[----:B------:R-:W-:Y:S05]  /*d3f0*/  BSYNC B0 ;  /* 0x0000000000007941 */ /* 0x000fea0003800000 */
.L_x_6804:
[----:B------:R-:W-:Y:S05]  /*d400*/  BRA `(.L_x_6807) ;  /* 0x0000003c002c7947 */ /* 0x000fea0003800000 */
.L_x_6803:
[----:B------:R-:W2:Y:S01]  /*d410*/  LDL R29, [R1+0x78] ;  /* 0x00007800011d7983 */ /* 0x000ea20000100800 */
[----:B-----5:R-:W-:Y:S01]  /*d420*/  SHF.R.S32.HI R0, RZ, 0x1f, R147 ;  /* 0x0000001fff007819 */ /* 0x020fe20000011493 */
[----:B------:R-:W-:Y:S01]  /*d430*/  ULDC.64 UR4, c[0x0][0x3f8] ;  /* 0x0000fe0000047ab9 */ /* 0x000fe20000000a00 */
[----:B------:R-:W-:Y:S01]  /*d440*/  ULDC.64 UR6, c[0x0][0x408] ;  /* 0x0001020000067ab9 */ /* 0x000fe20000000a00 */
[----:B------:R-:W-:-:S04]  /*d450*/  IMAD.WIDE.U32 R4, R147, UR4, RZ ;  /* 0x0000000493047c25 */ /* 0x000fc8000f8e00ff */
[C---:B------:R-:W-:Y:S02]  /*d460*/  IMAD R6, R0.reuse, UR4, RZ ;  /* 0x0000000400067c24 */ /* 0x040fe4000f8e02ff */
[----:B------:R-:W-:Y:S02]  /*d470*/  IMAD R0, R0, UR6, RZ ;  /* 0x0000000600007c24 */ /* 0x000fe4000f8e02ff */
[C---:B------:R-:W-:Y:S01]  /*d480*/  IMAD R25, R147.reuse, UR5, R6 ;  /* 0x0000000593197c24 */ /* 0x040fe2000f8e0206 */
[----:B------:R-:W-:Y:S01]  /*d490*/  ULDC.64 UR4, c[0x0][0x3e8] ;  /* 0x0000fa0000047ab9 */ /* 0x000fe20000000a00 */
[C---:B------:R-:W-:Y:S01]  /*d4a0*/  IMAD R27, R147.reuse, UR7, R0 ;  /* 0x00000007931b7c24 */ /* 0x040fe2000f8e0200 */
[----:B------:R-:W-:Y:S01]  /*d4b0*/  LEA R24, P0, R4, UR4, 0x1 ;  /* 0x0000000404187c11 */ /* 0x000fe2000f8008ff */
[----:B------:R-:W-:Y:S01]  /*d4c0*/  IMAD.WIDE.U32 R6, R147, UR6, RZ ;  /* 0x0000000693067c25 */ /* 0x000fe2000f8e00ff */
[----:B------:R-:W-:-:S03]  /*d4d0*/  ULDC.64 UR6, c[0x0][0x400] ;  /* 0x0001000000067ab9 */ /* 0x000fc60000000a00 */
[----:B------:R-:W-:Y:S01]  /*d4e0*/  IMAD.IADD R25, R25, 0x1, R5 ;  /* 0x0000000119197824 */ /* 0x000fe200078e0205 */
[----:B------:R-:W-:Y:S01]  /*d4f0*/  LEA R26, P1, R6, UR6, 0x1 ;  /* 0x00000006061a7c11 */ /* 0x000fe2000f8208ff */
[----:B------:R-:W-:-:S03]  /*d500*/  IMAD.IADD R27, R27, 0x1, R7 ;  /* 0x000000011b1b7824 */ /* 0x000fc600078e0207 */
[----:B------:R-:W-:Y:S02]  /*d510*/  LEA.HI.X R25, R4, UR5, R25, 0x1, P0 ;  /* 0x0000000504197c11 */ /* 0x000fe400080f0c19 */
[----:B------:R-:W-:Y:S02]  /*d520*/  LEA.HI.X R27, R6, UR7, R27, 0x1, P1 ;  /* 0x00000007061b7c11 */ /* 0x000fe400088f0c1b */
[----:B--2---:R-:W-:-:S13]  /*d530*/  R2UR UR8, R29 ;  /* 0x000000001d0872ca */ /* 0x004fda00000e0000 */
[----:B------:R-:W-:-:S06]  /*d540*/  ULOP3.LUT UP0, URZ, UR8, 0x3ff, URZ, 0xc0, !UPT ;  /* 0x000003ff083f7892 */ /* 0x000fcc000f80c03f */
[----:B------:R-:W-:-:S13]  /*d550*/  PLOP3.LUT P2, PT, PT, PT, UP0, 0x80, 0x0 ;  /* 0x000000000000781c */ /* 0x000fda0003f4f008 */
        /* <DEDUP_REMOVED lines=17> */
.L_x_6808:
[----:B------:R-:W2:Y:S01]  /*d670*/  LDL R20, [R1+0x38] ;  /* 0x0000380001147983 */ /* 0x000ea20000100800 */
[----:B------:R-:W-:Y:S01]  /*d680*/  ULDC.U8 UR4, c[0x0][0x410] ;  /* 0x0001040000047ab9 */ /* 0x000fe20000000000 */
[----:B------:R-:W-:Y:S01]  /*d690*/  R2UR UR5, R29 ;  /* 0x000000001d0572ca */ /* 0x000fe200000e0000 */
[----:B------:R-:W-:Y:S01]  /*d6a0*/  BSSY B0, `(.L_x_6809) ;  /* 0x0000399000007945 */ /* 0x000fe20003800000 */
[----:B------:R-:W-:Y:S01]  /*d6b0*/  ISETP.NE.AND P0, PT, RZ, UR4, PT ;  /* 0x00000004ff007c0c */ /* 0x000fe2000bf05270 */
[----:B------:R-:W-:-:S10]  /*d6c0*/  IMAD R5, R149, 0x80, R22 ;  /* 0x0000008095057824 */ /* 0x000fd400078e0216 */
[----:B--2---:R-:W-:Y:S02]  /*d6d0*/  LEA R21, R20, UR5, 0x1 ;  /* 0x0000000514157c11 */ /* 0x004fe4000f8e08ff */
[----:B------:R-:W-:Y:S05]  /*d6e0*/  @!P0 BRA `(.L_x_6810) ;  /* 0x0000001800ac8947 */ /* 0x000fea0003800000 */
[----:B------:R-:W-:-:S03]  /*d6f0*/  UMOV UR4, 0xffffffff ;  /* 0xffffffff00047882 */ /* 0x000fc60000000000 */
[----:B------:R-:W-:Y:S05]  /*d700*/  BRA.DIV UR4, `(.L_x_6811) ;  /* 0x000001ae04d87947 */ /* 0x000fea000b800000 */
[----:B------:R1:W2:Y:S04]  /*d710*/  SHFL.IDX PT, R0, R25, RZ, 0x181f ;  /* 0x00181fff19007589 */ /* 0x0002a800000e0000 */
[----:B------:R1:W3:Y:S04]  /*d720*/  SHFL.IDX PT, R3, R24, RZ, 0x181f ;  /* 0x00181fff18037589 */ /* 0x0002e800000e0000 */
[----:B------:R1:W4:Y:S04]  /*d730*/  SHFL.IDX PT, R4, R27, RZ, 0x181f ;  /* 0x00181fff1b047589 */ /* 0x00032800000e0000 */
[----:B0-----:R1:W0:Y:S02]  /*d740*/  SHFL.IDX PT, R14, R26, RZ, 0x181f ;  /* 0x00181fff1a0e7589 */ /* 0x00122400000e0000 */
.L_x_7065:
[----:B------:R-:W5:Y:S01]  /*d750*/  LDL R7, [R1+0x68] ;  /* 0x0000680001077983 */ /* 0x000f620000100800 */
[----:B------:R-:W-:Y:S01]  /*d760*/  ULDC UR4, c[0x0][0x448] ;  /* 0x0001120000047ab9 */ /* 0x000fe20000000800 */
[----:B------:R-:W-:Y:S01]  /*d770*/  BSSY B1, `(.L_x_6812) ;  /* 0x0000026000017945 */ /* 0x000fe20003800000 */
[----:B------:R-:W-:Y:S01]  /*d780*/  IMAD R20, R161, UR4, RZ ;  /* 0x00000004a1147c24 */ /* 0x000fe2000f8e02ff */
[----:B------:R-:W-:Y:S02]  /*d790*/  CS2R R8, SRZ ;  /* 0x0000000000087805 */ /* 0x000fe4000001ff00 */
[----:B------:R-:W-:Y:S02]  /*d7a0*/  CS2R R10, SRZ ;  /* 0x00000000000a7805 */ /* 0x000fe4000001ff00 */
[----:B------:R-:W-:Y:S02]  /*d7b0*/  CS2R R12, SRZ ;  /* 0x00000000000c7805 */ /* 0x000fe4000001ff00 */
[----:B------:R-:W-:-:S02]  /*d7c0*/  ISETP.GE.AND P0, PT, R5, R20, PT ;  /* 0x000000140500720c */ /* 0x000fc40003f06270 */
[----:B-----5:R-:W-:-:S04]  /*d7d0*/  LEA.HI R6, R7, R7, RZ, 0x1 ;  /* 0x0000000707067211 */ /* 0x020fc800078f08ff */
[----:B------:R-:W-:-:S05]  /*d7e0*/  LOP3.LUT R6, R6, 0xfffffffe, RZ, 0xc0, !PT ;  /* 0xfffffffe06067812 */ /* 0x000fca00078ec0ff */
[----:B------:R-:W-:Y:S01]  /*d7f0*/  IMAD.IADD R5, R7, 0x1, -R6 ;  /* 0x0000000107057824 */ /* 0x000fe200078e0a06 */
[----:B------:R-:W-:-:S04]  /*d800*/  CS2R R6, SRZ ;  /* 0x0000000000067805 */ /* 0x000fc8000001ff00 */
[----:B------:R-:W-:Y:S01]  /*d810*/  SHF.L.U32 R5, R5, 0x1f, RZ ;  /* 0x0000001f05057819 */ /* 0x000fe200000006ff */
[----:B------:R-:W-:Y:S06]  /*d820*/  @P0 BRA `(.L_x_6813) ;  /* 0x0000000000680947 */ /* 0x000fec0003800000 */
[----:B------:R-:W-:Y:S01]  /*d830*/  ULDC UR4, c[0x0][0x3f4] ;  /* 0x0000fd0000047ab9 */ /* 0x000fe20000000800 */
[----:B------:R-:W-:Y:S01]  /*d840*/  IMAD.SHL.U32 R30, R220, 0x2, RZ ;  /* 0x00000002dc1e7824 */ /* 0x000fe200078e00ff */
[----:B------:R-:W-:Y:S02]  /*d850*/  ISETP.GE.AND P4, PT, R18, UR4, PT ;  /* 0x0000000412007c0c */ /* 0x000fe4000bf86270 */
[----:B------:R-:W-:Y:S02]  /*d860*/  CS2R R12, SRZ ;  /* 0x00000000000c7805 */ /* 0x000fe4000001ff00 */
[----:B------:R-:W-:Y:S02]  /*d870*/  ISETP.GE.AND P5, PT, R220, UR4, PT ;  /* 0x00000004dc007c0c */ /* 0x000fe4000bfa6270 */
[----:B------:R-:W-:Y:S01]  /*d880*/  SHF.R.S32.HI R9, RZ, 0x1f, R220 ;  /* 0x0000001fff097819 */ /* 0x000fe200000114dc */
[----:B------:R-:W-:Y:S01]  /*d890*/  ULDC.64 UR6, c[0x0][0x208] ;  /* 0x0000820000067ab9 */ /* 0x000fe20000000a00 */
[----:B------:R-:W-:-:S02]  /*d8a0*/  SHF.R.S32.HI R7, RZ, 0x1f, R18 ;  /* 0x0000001fff077819 */ /* 0x000fc40000011412 */
[----:B------:R-:W-:-:S03]  /*d8b0*/  SHF.L.U64.HI R9, R220, 0x1, R9 ;  /* 0x00000001dc097819 */ /* 0x000fc60000010209 */
[----:B------:R-:W-:-:S04]  /*d8c0*/  @!P4 IMAD.SHL.U32 R15, R18, 0x2, RZ ;  /* 0x00000002120fc824 */ /* 0x000fc800078e00ff */
[CC--:B-1-3--:R-:W-:Y:S02]  /*d8d0*/  @!P5 IADD3 R26, P2, R3.reuse, R30.reuse, RZ ;  /* 0x0000001e031ad210 */ /* 0x0cafe40007f5e0ff */
[----:B0-----:R-:W-:Y:S02]  /*d8e0*/  @!P5 IADD3 R30, P3, R14, R30, RZ ;  /* 0x0000001e0e1ed210 */ /* 0x001fe40007f7e0ff */
[-C--:B------:R-:W-:Y:S01]  /*d8f0*/  @!P4 IADD3 R24, P0, R3, R15.reuse, RZ ;  /* 0x0000000f0318c210 */ /* 0x080fe20007f1e0ff */
[--C-:B--2---:R-:W-:Y:S01]  /*d900*/  @!P5 IMAD.X R27, R0, 0x1, R9.reuse, P2 ;  /* 0x00000001001bd824 */ /* 0x104fe200010e0609 */
[----:B------:R-:W-:Y:S01]  /*d910*/  @!P4 IADD3 R14, P1, R14, R15, RZ ;  /* 0x0000000f0e0ec210 */ /* 0x000fe20007f3e0ff */
[----:B----4-:R-:W-:Y:S01]  /*d920*/  @!P5 IMAD.X R31, R4, 0x1, R9, P3 ;  /* 0x00000001041fd824 */ /* 0x010fe200018e0609 */
[----:B------:R-:W-:Y:S02]  /*d930*/  @!P4 SHF.L.U64.HI R3, R18, 0x1, R7 ;  /* 0x000000011203c819 */ /* 0x000fe40000010207 */
[----:B------:R-:W-:-:S02]  /*d940*/  CS2R R8, SRZ ;  /* 0x0000000000087805 */ /* 0x000fc4000001ff00 */
[----:B------:R-:W-:Y:S02]  /*d950*/  CS2R R10, SRZ ;  /* 0x00000000000a7805 */ /* 0x000fe4000001ff00 */
[----:B------:R-:W-:Y:S01]  /*d960*/  CS2R R6, SRZ ;  /* 0x0000000000067805 */ /* 0x000fe2000001ff00 */
[----:B------:R0:W5:Y:S01]  /*d970*/  @!P5 LD.E.64 R12, desc[UR6][R26.64] ;  /* 0x000000061a0cd980 */ /* 0x000162000c101b00 */
[--C-:B------:R-:W-:Y:S02]  /*d980*/  @!P4 IMAD.X R25, R0, 0x1, R3.reuse, P0 ;  /* 0x000000010019c824 */ /* 0x100fe400000e0603 */
[----:B------:R-:W-:Y:S01]  /*d990*/  @!P4 IMAD.X R15, R4, 0x1, R3, P1 ;  /* 0x00000001040fc824 */ /* 0x000fe200008e0603 */
[----:B------:R0:W5:Y:S04]  /*d9a0*/  @!P5 LD.E.64 R8, desc[UR6][R30.64] ;  /* 0x000000061e08d980 */ /* 0x000168000c101b00 */
[----:B------:R0:W5:Y:S04]  /*d9b0*/  @!P4 LD.E.64 R10, desc[UR6][R24.64] ;  /* 0x00000006180ac980 */ /* 0x000168000c101b00 */
[----:B------:R0:W5:Y:S02]  /*d9c0*/  @!P4 LD.E.64 R6, desc[UR6][R14.64] ;  /* 0x000000060e06c980 */ /* 0x000164000c101b00 */
.L_x_6813:
[----:B------:R-:W-:Y:S05]  /*d9d0*/  BSYNC B1 ;  /* 0x0000000000017941 */ /* 0x000fea0003800000 */
.L_x_6812:
[----:B------:R-:W4:Y:S01]  /*d9e0*/  SYNCS.PHASECHK.TRANS64.TRYWAIT P0, [R2+URZ+0x34800], R5 ;  /* 0x03480005020075a7 */ /* 0x000f22000800017f */
[----:B--2---:R-:W-:Y:S01]  /*d9f0*/  IMAD R0, R149, -0x80, R20 ;  /* 0xffffff8095007824 */ /* 0x004fe200078e0214 */
[--C-:B0----5:R-:W-:Y:S01]  /*da00*/  SHF.R.U32.HI R30, RZ, 0x10, R11.reuse ;  /* 0x00000010ff1e7819 */ /* 0x121fe2000001160b */
[----:B---3--:R-:W-:Y:S01]  /*da10*/  IMAD.MOV.U32 R3, RZ, RZ, R10 ;  /* 0x000000ffff037224 */ /* 0x008fe200078e000a */
[--C-:B------:R-:W-:Y:S01]  /*da20*/  SHF.R.U64 R10, R10, 0x10, R11.reuse ;  /* 0x000000100a0a7819 */ /* 0x100fe2000000120b */
[----:B------:R-:W-:Y:S01]  /*da30*/  IMAD.MOV.U32 R15, RZ, RZ, R11 ;  /* 0x000000ffff0f7224 */ /* 0x000fe200078e000b */
[--C-:B------:R-:W-:Y:S01]  /*da40*/  SHF.R.U64 R29, R12, 0x10, R13.reuse ;  /* 0x000000100c1d7819 */ /* 0x100fe2000000120d */
[----:B------:R-:W-:Y:S01]  /*da50*/  IMAD.MOV.U32 R20, RZ, RZ, R12 ;  /* 0x000000ffff147224 */ /* 0x000fe200078e000c */
[--C-:B-1----:R-:W-:Y:S01]  /*da60*/  SHF.R.U32.HI R27, RZ, 0x10, R13.reuse ;  /* 0x00000010ff1b7819 */ /* 0x102fe2000001160d */
[----:B------:R-:W-:Y:S01]  /*da70*/  IMAD.MOV.U32 R24, RZ, RZ, R13 ;  /* 0x000000ffff187224 */ /* 0x000fe200078e000d */
[----:B------:R-:W-:Y:S01]  /*da80*/  VIMNMX R11, R0, 0x80, PT ;  /* 0x00000080000b7848 */ /* 0x000fe20003fe0100 */
[----:B------:R-:W-:Y:S01]  /*da90*/  BSSY B1, `(.L_x_6814) ;  /* 0x000000f000017945 */ /* 0x000fe20003800000 */
[----:B------:R-:W-:Y:S01]  /*daa0*/  IMAD.MOV.U32 R13, RZ, RZ, R6 ;  /* 0x000000ffff0d7224 */ /* 0x000fe200078e0006 */
[--C-:B------:R-:W-:Y:S01]  /*dab0*/  SHF.R.U64 R26, R6, 0x10, R7.reuse ;  /* 0x00000010061a7819 */ /* 0x100fe20000001207 */
[--C-:B------:R-:W-:Y:S01]  /*dac0*/  IMAD.MOV.U32 R14, RZ, RZ, R7.reuse ;  /* 0x000000ffff0e7224 */ /* 0x100fe200078e0007 */
[----:B------:R-:W-:Y:S01]  /*dad0*/  SHF.R.U32.HI R25, RZ, 0x10, R7 ;  /* 0x00000010ff197819 */ /* 0x000fe20000011607 */
[--C-:B------:R-:W-:Y:S01]  /*dae0*/  IMAD.MOV.U32 R6, RZ, RZ, R9.reuse ;  /* 0x000000ffff067224 */ /* 0x100fe200078e0009 */
[----:B------:R-:W-:Y:S01]  /*daf0*/  SHF.R.U64 R7, R8, 0x10, R9 ;  /* 0x0000001008077819 */ /* 0x000fe20000001209 */
[----:B----4-:R-:W-:Y:S01]  /*db00*/  IMAD.MOV.U32 R4, RZ, RZ, R8 ;  /* 0x000000ffff047224 */ /* 0x010fe200078e0008 */
[----:B------:R-:W-:-:S02]  /*db10*/  PRMT R10, R3, 0x5410, R10 ;  /* 0x00005410030a7816 */ /* 0x000fc4000000000a */
[----:B------:R-:W-:Y:S02]  /*db20*/  ISETP.GE.AND P1, PT, R22, R11, PT ;  /* 0x0000000b1600720c */ /* 0x000fe40003f26270 */
[----:B------:R-:W-:Y:S02]  /*db30*/  SHF.R.U32.HI R9, RZ, 0x10, R9 ;  /* 0x00000010ff097819 */ /* 0x000fe40000011609 */
[----:B------:R-:W-:Y:S02]  /*db40*/  PRMT R12, R15, 0x5410, R30 ;  /* 0x000054100f0c7816 */ /* 0x000fe4000000001e */
[----:B------:R-:W-:Y:S02]  /*db50*/  PRMT R0, R20, 0x5410, R29 ;  /* 0x0000541014007816 */ /* 0x000fe4000000001d */
[----:B------:R-:W-:Y:S01]  /*db60*/  PRMT R3, R24, 0x5410, R27 ;  /* 0x0000541018037816 */ /* 0x000fe2000000001b */
[----:B------:R-:W-:Y:S06]  /*db70*/  @!P0 BRA `(.L_x_6815) ;  /* 0x000001ac002c8947 */ /* 0x000fec0003800000 */
.L_x_7066:
[----:B------:R-:W-:Y:S05]  /*db80*/  BSYNC B1 ;  /* 0x0000000000017941 */ /* 0x000fea0003800000 */
.L_x_6814:
[----:B------:R-:W-:Y:S01]  /*db90*/  BSSY B1, `(.L_x_6816) ;  /* 0x0000059000017945 */ /* 0x000fe20003800000 */
[----:B------:R-:W-:Y:S02]  /*dba0*/  PRMT R13, R13, 0x5410, R26 ;  /* 0x000054100d0d7816 */ /* 0x000fe4000000001a */
[----:B------:R-:W-:Y:S02]  /*dbb0*/  PRMT R14, R14, 0x5410, R25 ;  /* 0x000054100e0e7816 */ /* 0x000fe40000000019 */
[----:B------:R-:W-:Y:S02]  /*dbc0*/  PRMT R8, R4, 0x5410, R7 ;  /* 0x0000541004087816 */ /* 0x000fe40000000007 */
[----:B------:R-:W-:Y:S01]  /*dbd0*/  PRMT R9, R6, 0x5410, R9 ;  /* 0x0000541006097816 */ /* 0x000fe20000000009 */
[----:B------:R-:W-:Y:S06]  /*dbe0*/  @P1 BRA `(.L_x_6817) ;  /* 0x00000004004c1947 */ /* 0x000fec0003800000 */
[----:B0-----:R-:W0:Y:S01]  /*dbf0*/  LDC R5, c[0x0][0x3f4] ;  /* 0x0000fd00ff057b82 */ /* 0x001e220000000800 */
[----:B------:R-:W-:Y:S01]  /*dc00*/  BSSY B2, `(.L_x_6818) ;  /* 0x000002a000027945 */ /* 0x000fe20003800000 */
[-C--:B0-----:R-:W-:Y:S02]  /*dc10*/  ISETP.GE.AND P0, PT, R18, R5.reuse, PT ;  /* 0x000000051200720c */ /* 0x081fe40003f06270 */
[----:B------:R-:W-:-:S11]  /*dc20*/  ISETP.GE.AND P1, PT, R220, R5, PT ;  /* 0x00000005dc00720c */ /* 0x000fd60003f26270 */
[----:B------:R-:W-:Y:S05]  /*dc30*/  @P0 BRA `(.L_x_6819) ;  /* 0x0000000000980947 */ /* 0x000fea0003800000 */
[----:B------:R-:W0:Y:S01]  /*dc40*/  LDS.128 R4, [R21] ;  /* 0x0000000015047984 */ /* 0x000e220000000c00 */
        /* <DEDUP_REMOVED lines=15> */
[----:B------:R-:W-:Y:S01]  /*dd40*/  FFMA.FTZ R29, R15, R29, R4 ;  /* 0x0000001d0f1d7223 */ /* 0x000fe20000010004 */
[----:B------:R-:W-:Y:S01]  /*dd50*/  LOP3.LUT R7, R7, 0xffff0000, RZ, 0xc0, !PT ;  /* 0xffff000007077812 */ /* 0x000fe200078ec0ff */
[-C--:B------:R-:W-:Y:S01]  /*dd60*/  FMUL.FTZ R33, R5, R27.reuse ;  /* 0x0000001b05217220 */ /* 0x080fe20000410000 */
        /* <DEDUP_REMOVED lines=19> */
.L_x_6819:
[----:B------:R-:W-:Y:S05]  /*dea0*/  BSYNC B2 ;  /* 0x0000000000027941 */ /* 0x000fea0003800000 */
.L_x_6818:
[----:B------:R-:W-:Y:S05]  /*deb0*/  @P1 BRA `(.L_x_6817) ;  /* 0x0000000000981947 */ /* 0x000fea0003800000 */
[----:B0-----:R-:W0:Y:S01]  /*dec0*/  LDS.128 R4, [R21+0x4000] ;  /* 0x0040000015047984 */ /* 0x001e220000000c00 */
        /* <DEDUP_REMOVED lines=37> */
.L_x_6817:
[----:B------:R-:W-:Y:S05]  /*e120*/  BSYNC B1 ;  /* 0x0000000000017941 */ /* 0x000fea0003800000 */
.L_x_6816:
[----:B01----:R-:W-:Y:S01]  /*e130*/  VIADD R4, R22, 0x20 ;  /* 0x0000002016047836 */ /* 0x003fe20000000000 */
[----:B------:R-:W-:Y:S04]  /*e140*/  BSSY B1, `(.L_x_6820) ;  /* 0x0000056000017945 */ /* 0x000fe80003800000 */
[----:B------:R-:W-:-:S13]  /*e150*/  ISETP.GE.AND P0, PT, R4, R11, PT ;  /* 0x0000000b0400720c */ /* 0x000fda0003f06270 */
[----:B------:R-:W-:Y:S05]  /*e160*/  @P0 BRA `(.L_x_6821) ;  /* 0x00000004004c0947 */ /* 0x000fea0003800000 */
[----:B------:R-:W0:Y:S01]  /*e170*/  LDC R5, c[0x0][0x3f4] ;  /* 0x0000fd00ff057b82 */ /* 0x000e220000000800 */
[----:B------:R-:W-:Y:S01]  /*e180*/  BSSY B2, `(.L_x_6822) ;  /* 0x000002a000027945 */ /* 0x000fe20003800000 */
[-C--:B0-----:R-:W-:Y:S02]  /*e190*/  ISETP.GE.AND P0, PT, R18, R5.reuse, PT ;  /* 0x000000051200720c */ /* 0x081fe40003f06270 */
[----:B------:R-:W-:-:S11]  /*e1a0*/  ISETP.GE.AND P1, PT, R220, R5, PT ;  /* 0x00000005dc00720c */ /* 0x000fd60003f26270 */
[----:B------:R-:W-:Y:S05]  /*e1b0*/  @P0 BRA `(.L_x_6823) ;  /* 0x0000000000980947 */ /* 0x000fea0003800000 */
[----:B------:R-:W0:Y:S01]  /*e1c0*/  LDS.128 R4, [R21+0x1000] ;  /* 0x0010000015047984 */ /* 0x000e220000000c00 */
        /* <DEDUP_REMOVED lines=37> */
.L_x_6823:
[----:B------:R-:W-:Y:S05]  /*e420*/  BSYNC B2 ;  /* 0x0000000000027941 */ /* 0x000fea0003800000 */
.L_x_6822:
[----:B------:R-:W-:Y:S05]  /*e430*/  @P1 BRA `(.L_x_6821) ;  /* 0x0000000000981947 */ /* 0x000fea0003800000 */
[----:B0-----:R-:W0:Y:S01]  /*e440*/  LDS.128 R4, [R21+0x5000] ;  /* 0x0050000015047984 */ /* 0x001e220000000c00 */
        /* <DEDUP_REMOVED lines=37> */
.L_x_6821:
[----:B------:R-:W-:Y:S05]  /*e6a0*/  BSYNC B1 ;  /* 0x0000000000017941 */ /* 0x000fea0003800000 */
.L_x_6820:
        /* <DEDUP_REMOVED lines=47> */
.L_x_6827:
[----:B------:R-:W-:Y:S05]  /*e9a0*/  BSYNC B2 ;  /* 0x0000000000027941 */ /* 0x000fea0003800000 */
.L_x_6826:
        /* <DEDUP_REMOVED lines=39> */
.L_x_6825:
[----:B------:R-:W-:Y:S05]  /*ec20*/  BSYNC B1 ;  /* 0x0000000000017941 */ /* 0x000fea0003800000 */
.L_x_6824:
[----:B01----:R-:W-:-:S05]  /*ec30*/  VIADD R4, R22, 0x60 ;  /* 0x0000006016047836 */ /* 0x003fca0000000000 */
        /* <DEDUP_REMOVED lines=23> */
[----:B------:R-:W-:Y:S01]  /*edb0*/  FMUL.FTZ R20, R27, R5 ;  /* 0x000000051b147220 */ /* 0x000fe20000410000 */
[----:B------:R-:W-:Y:S01]  /*edc0*/  FFMA.FTZ R11, R29, R11, R24 ;  /* 0x0000000b1d0b7223 */ /* 0x000fe20000010018 */
[-C--:B------:R-:W-:Y:S01]  /*edd0*/  FFMA.FTZ R5, R27, R15.reuse, -R26 ;  /* 0x0000000f1b057223 */ /* 0x080fe2000001081a */
[----:B------:R-:W-:Y:S01]  /*ede0*/  LOP3.LUT R7, R7, 0xffff0000, RZ, 0xc0, !PT ;  /* 0xffff000007077812 */ /* 0x000fe200078ec0ff */
[C---:B------:R-:W-:Y:S01]  /*edf0*/  IMAD.U32 R26, R14.reuse, 0x10000, RZ ;  /* 0x000100000e1a7824 */ /* 0x040fe200078e00ff */
[----:B------:R-:W-:Y:S01]  /*ee00*/  LOP3.LUT R29, R14, 0xffff0000, RZ, 0xc0, !PT ;  /* 0xffff00000e1d7812 */ /* 0x000fe200078ec0ff */
[C---:B------:R-:W-:Y:S01]  /*ee10*/  IMAD.U32 R24, R12.reuse, 0x10000, RZ ;  /* 0x000100000c187824 */ /* 0x040fe200078e00ff */
[----:B------:R-:W-:Y:S01]  /*ee20*/  LOP3.LUT R27, R12, 0xffff0000, RZ, 0xc0, !PT ;  /* 0xffff00000c1b7812 */ /* 0x000fe200078ec0ff */
[----:B------:R-:W-:Y:S01]  /*ee30*/  FFMA.FTZ R20, R31, R15, R20 ;  /* 0x0000000f1f147223 */ /* 0x000fe20000010014 */
[-C--:B------:R-:W-:Y:S01]  /*ee40*/  FMUL.FTZ R15, R26, R6.reuse ;  /* 0x000000061a0f7220 */ /* 0x080fe20000410000 */
[C---:B------:R-:W-:Y:S01]  /*ee50*/  FMUL.FTZ R25, R24.reuse, R6 ;  /* 0x0000000618197220 */ /* 0x040fe20000410000 */
[-C--:B------:R-:W-:Y:S01]  /*ee60*/  FMUL.FTZ R12, R29, R7.reuse ;  /* 0x000000071d0c7220 */ /* 0x080fe20000410000 */
[C---:B------:R-:W-:Y:S01]  /*ee70*/  FMUL.FTZ R14, R27.reuse, R7 ;  /* 0x000000071b0e7220 */ /* 0x040fe20000410000 */
[-C--:B------:R-:W-:Y:S01]  /*ee80*/  FFMA.FTZ R6, R24, R10.reuse, -R15 ;  /* 0x0000000a18067223 */ /* 0x080fe2000001080f */
[----:B------:R-:W-:Y:S01]  /*ee90*/  FFMA.FTZ R25, R26, R10, R25 ;  /* 0x0000000a1a197223 */ /* 0x000fe20000010019 */
[-C--:B------:R-:W-:Y:S01]  /*eea0*/  FFMA.FTZ R7, R27, R13.reuse, -R12 ;  /* 0x0000000d1b077223 */ /* 0x080fe2000001080c */
[----:B------:R-:W-:Y:S01]  /*eeb0*/  FFMA.FTZ R14, R29, R13, R14 ;  /* 0x0000000d1d0e7223 */ /* 0x000fe2000001000e */
[----:B------:R-:W-:-:S02]  /*eec0*/  F2FP.BF16.F32.PACK_AB R4, R11, R4 ;  /* 0x000000040b04723e */ /* 0x000fc400000010ff */
[----:B------:R-:W-:Y:S02]  /*eed0*/  F2FP.BF16.F32.PACK_AB R5, R20, R5 ;  /* 0x000000051405723e */ /* 0x000fe400000010ff */
[----:B------:R-:W-:Y:S02]  /*eee0*/  F2FP.BF16.F32.PACK_AB R6, R25, R6 ;  /* 0x000000061906723e */ /* 0x000fe400000010ff */
[----:B------:R-:W-:-:S05]  /*eef0*/  F2FP.BF16.F32.PACK_AB R7, R14, R7 ;  /* 0x000000070e07723e */ /* 0x000fca00000010ff */
[----:B------:R0:W-:Y:S02]  /*ef00*/  STS.128 [R21+0x3000], R4 ;  /* 0x0030000415007388 */ /* 0x0001e40000000c00 */
.L_x_6830:
[----:B------:R-:W-:Y:S05]  /*ef10*/  BSYNC B1 ;  /* 0x0000000000017941 */ /* 0x000fea0003800000 */
.L_x_6829:
        /* <DEDUP_REMOVED lines=40> */
.L_x_6810:
[----:B------:R-:W-:-:S03]  /*f1a0*/  UMOV UR4, 0xffffffff ;  /* 0xffffffff00047882 */ /* 0x000fc60000000000 */
[----:B------:R-:W-:Y:S05]  /*f1b0*/  BRA.DIV UR4, `(.L_x_6831) ;  /* 0x0000019604b07947 */ /* 0x000fea000b800000 */
[----:B------:R1:W2:Y:S04]  /*f1c0*/  SHFL.IDX PT, R0, R25, RZ, 0x181f ;  /* 0x00181fff19007589 */ /* 0x0002a800000e0000 */
[----:B------:R1:W3:Y:S04]  /*f1d0*/  SHFL.IDX PT, R3, R24, RZ, 0x181f ;  /* 0x00181fff18037589 */ /* 0x0002e800000e0000 */
[----:B------:R1:W4:Y:S04]  /*f1e0*/  SHFL.IDX PT, R20, R27, RZ, 0x181f ;  /* 0x00181fff1b147589 */ /* 0x00032800000e0000 */
[----:B0-----:R1:W0:Y:S02]  /*f1f0*/  SHFL.IDX PT, R14, R26, RZ, 0x181f ;  /* 0x00181fff1a0e7589 */ /* 0x00122400000e0000 */
.L_x_7072:
[----:B------:R-:W5:Y:S01]  /*f200*/  LDL R6, [R1+0x68] ;  /* 0x0000680001067983 */ /* 0x000f620000100800 */
[----:B------:R-:W-:Y:S01]  /*f210*/  ULDC UR4, c[0x0][0x448] ;  /* 0x0001120000047ab9 */ /* 0x000fe20000000800 */
[----:B------:R-:W0:Y:S01]  /*f220*/  LDC R13, c[0x0][0x3f4] ;  /* 0x0000fd00ff0d7b82 */ /* 0x000e220000000800 */
[----:B------:R-:W-:Y:S01]  /*f230*/  IMAD R12, R161, UR4, RZ ;  /* 0x00000004a10c7c24 */ /* 0x000fe2000f8e02ff */
[----:B------:R-:W-:Y:S01]  /*f240*/  BSSY B1, `(.L_x_6832) ;  /* 0x0000018000017945 */ /* 0x000fe20003800000 */
[----:B------:R-:W-:Y:S02]  /*f250*/  CS2R R8, SRZ ;  /* 0x0000000000087805 */ /* 0x000fe4000001ff00 */
[----:B------:R-:W-:Y:S02]  /*f260*/  CS2R R10, SRZ ;  /* 0x00000000000a7805 */ /* 0x000fe4000001ff00 */
[----:B------:R-:W-:Y:S02]  /*f270*/  ISETP.GE.AND P0, PT, R5, R12, PT ;  /* 0x0000000c0500720c */ /* 0x000fe40003f06270 */
[----:B-----5:R-:W-:-:S04]  /*f280*/  LEA.HI R4, R6, R6, RZ, 0x1 ;  /* 0x0000000606047211 */ /* 0x020fc800078f08ff */
[----:B------:R-:W-:-:S05]  /*f290*/  LOP3.LUT R4, R4, 0xfffffffe, RZ, 0xc0, !PT ;  /* 0xfffffffe04047812 */ /* 0x000fca00078ec0ff */
[----:B-1----:R-:W-:Y:S01]  /*f2a0*/  IMAD.IADD R27, R6, 0x1, -R4 ;  /* 0x00000001061b7824 */ /* 0x002fe200078e0a04 */
[----:B------:R-:W-:Y:S02]  /*f2b0*/  CS2R R4, SRZ ;  /* 0x0000000000047805 */ /* 0x000fe4000001ff00 */
[----:B------:R-:W-:Y:S02]  /*f2c0*/  CS2R R6, SRZ ;  /* 0x0000000000067805 */ /* 0x000fe4000001ff00 */
[----:B------:R-:W-:Y:S01]  /*f2d0*/  SHF.L.U32 R27, R27, 0x1f, RZ ;  /* 0x0000001f1b1b7819 */ /* 0x000fe200000006ff */
[----:B0-----:R-:W-:Y:S06]  /*f2e0*/  @P0 BRA `(.L_x_6833) ;  /* 0x0000000000340947 */ /* 0x001fec0003800000 */
[----:B------:R-:W-:Y:S01]  /*f2f0*/  ULDC UR4, c[0x0][0x3f4] ;  /* 0x0000fd0000047ab9 */ /* 0x000fe20000000800 */
[C---:B------:R-:W-:Y:S01]  /*f300*/  IMAD.SHL.U32 R15, R16.reuse, 0x2, RZ ;  /* 0x00000002100f7824 */ /* 0x040fe200078e00ff */
[C---:B------:R-:W-:Y:S02]  /*f310*/  ISETP.GE.AND P2, PT, R16.reuse, UR4, PT ;  /* 0x0000000410007c0c */ /* 0x040fe4000bf46270 */
[----:B------:R-:W-:Y:S02]  /*f320*/  SHF.L.U64.HI R5, R16, 0x1, R17 ;  /* 0x0000000110057819 */ /* 0x000fe40000010211 */
[-C--:B---3--:R-:W-:Y:S02]  /*f330*/  IADD3 R24, P0, R3, R15.reuse, RZ ;  /* 0x0000000f03187210 */ /* 0x088fe40007f1e0ff */
[----:B------:R-:W-:-:S03]  /*f340*/  IADD3 R14, P1, R14, R15, RZ ;  /* 0x0000000f0e0e7210 */ /* 0x000fc60007f3e0ff */
[--C-:B--2---:R-:W-:Y:S02]  /*f350*/  IMAD.X R25, R0, 0x1, R5.reuse, P0 ;  /* 0x0000000100197824 */ /* 0x104fe400000e0605 */
[----:B----4-:R-:W-:Y:S01]  /*f360*/  IMAD.X R15, R20, 0x1, R5, P1 ;  /* 0x00000001140f7824 */ /* 0x010fe200008e0605 */
[----:B------:R-:W-:Y:S01]  /*f370*/  CS2R R4, SRZ ;  /* 0x0000000000047805 */ /* 0x000fe2000001ff00 */
[----:B------:R-:W-:Y:S06]  /*f380*/  @P2 BRA `(.L_x_6833) ;  /* 0x00000000000c2947 */ /* 0x000fec0003800000 */
[----:B------:R-:W-:Y:S02]  /*f390*/  ULDC.64 UR4, c[0x0][0x208] ;  /* 0x0000820000047ab9 */ /* 0x000fe40000000a00 */
[----:B------:R0:W5:Y:S04]  /*f3a0*/  LD.E.128 R4, desc[UR4][R24.64] ;  /* 0x0000000418047980 */ /* 0x000168000c101d00 */
[----:B------:R0:W5:Y:S02]  /*f3b0*/  LD.E.128 R8, desc[UR4][R14.64] ;  /* 0x000000040e087980 */ /* 0x000164000c101d00 */
.L_x_6833:
[----:B------:R-:W-:Y:S05]  /*f3c0*/  BSYNC B1 ;  /* 0x0000000000017941 */ /* 0x000fea0003800000 */
.L_x_6832:
[----:B------:R-:W1:Y:S01]  /*f3d0*/  SYNCS.PHASECHK.TRANS64.TRYWAIT P4, [R2+URZ+0x34800], R27 ;  /* 0x0348001b020075a7 */ /* 0x000e62000808017f */
[----:B--2---:R-:W-:Y:S01]  /*f3e0*/  IMAD R0, R149, -0x80, R12 ;  /* 0xffffff8095007824 */ /* 0x004fe200078e020c */
[--C-:B-----5:R-:W-:Y:S01]  /*f3f0*/  SHF.R.U64 R31, R6, 0x10, R7.reuse ;  /* 0x00000010061f7819 */ /* 0x120fe20000001207 */
[----:B---3--:R-:W-:Y:S01]  /*f400*/  IMAD.MOV.U32 R3, RZ, RZ, R4 ;  /* 0x000000ffff037224 */ /* 0x008fe200078e0004 */
[--C-:B------:R-:W-:Y:S01]  /*f410*/  SHF.R.U32.HI R29, RZ, 0x10, R7.reuse ;  /* 0x00000010ff1d7819 */ /* 0x100fe20000011607 */
[----:B0-----:R-:W-:Y:S01]  /*f420*/  IMAD.MOV.U32 R14, RZ, RZ, R7 ;  /* 0x000000ffff0e7224 */ /* 0x001fe200078e0007 */
[----:B------:R-:W-:Y:S01]  /*f430*/  SHF.R.U64 R26, R4, 0x10, R5 ;  /* 0x00000010041a7819 */ /* 0x000fe20000001205 */
[----:B------:R-:W-:Y:S01]  /*f440*/  IMAD.MOV.U32 R15, RZ, RZ, R8 ;  /* 0x000000ffff0f7224 */ /* 0x000fe200078e0008 */
[----:B------:R-:W-:Y:S01]  /*f450*/  SHF.R.U64 R8, R8, 0x10, R9 ;  /* 0x0000001008087819 */ /* 0x000fe20000001209 */
[----:B------:R-:W-:Y:S01]  /*f460*/  IMAD.MOV.U32 R12, RZ, RZ, R5 ;  /* 0x000000ffff0c7224 */ /* 0x000fe200078e0005 */
[--C-:B------:R-:W-:Y:S01]  /*f470*/  SHF.R.U32.HI R7, RZ, 0x10, R9.reuse ;  /* 0x00000010ff077819 */ /* 0x100fe20000011609 */
[----:B----4-:R-:W-:Y:S01]  /*f480*/  IMAD.MOV.U32 R20, RZ, RZ, R9 ;  /* 0x000000ffff147224 */ /* 0x010fe200078e0009 */
[----:B------:R-:W-:Y:S01]  /*f490*/  SHF.R.U32.HI R33, RZ, 0x10, R5 ;  /* 0x00000010ff217819 */ /* 0x000fe20000011605 */
[----:B------:R-:W-:Y:S01]  /*f4a0*/  VIADD R34, R22, 0x20 ;  /* 0x0000002016227836 */ /* 0x000fe20000000000 */
[----:B------:R-:W-:Y:S01]  /*f4b0*/  ISETP.GE.AND P0, PT, R16, R13, PT ;  /* 0x0000000d1000720c */ /* 0x000fe20003f06270 */
[----:B------:R-:W-:Y:S01]  /*f4c0*/  VIADD R32, R22, 0x40 ;  /* 0x0000004016207836 */ /* 0x000fe20000000000 */
[----:B------:R-:W-:Y:S01]  /*f4d0*/  VIMNMX R9, R0, 0x80, PT ;  /* 0x0000008000097848 */ /* 0x000fe20003fe0100 */
[----:B------:R-:W-:Y:S01]  /*f4e0*/  IMAD.MOV.U32 R4, RZ, RZ, R6 ;  /* 0x000000ffff047224 */ /* 0x000fe200078e0006 */
[--C-:B------:R-:W-:Y:S01]  /*f4f0*/  SHF.R.U64 R5, R10, 0x10, R11.reuse ;  /* 0x000000100a057819 */ /* 0x100fe2000000120b */
[----:B------:R-:W-:Y:S01]  /*f500*/  IMAD.MOV.U32 R24, RZ, RZ, R10 ;  /* 0x000000ffff187224 */ /* 0x000fe200078e000a */
[--C-:B------:R-:W-:Y:S01]  /*f510*/  SHF.R.U32.HI R6, RZ, 0x10, R11.reuse ;  /* 0x00000010ff067819 */ /* 0x100fe2000001160b */
[----:B------:R-:W-:Y:S01]  /*f520*/  IMAD.MOV.U32 R25, RZ, RZ, R11 ;  /* 0x000000ffff197224 */ /* 0x000fe200078e000b */
[----:B------:R-:W-:Y:S01]  /*f530*/  BSSY B1, `(.L_x_6834) ;  /* 0x000000f000017945 */ /* 0x000fe20003800000 */
[----:B------:R-:W-:Y:S01]  /*f540*/  VIADD R30, R22, 0x60 ;  /* 0x00000060161e7836 */ /* 0x000fe20000000000 */
[----:B------:R-:W-:-:S02]  /*f550*/  PRMT R0, R3, 0x5410, R26 ;  /* 0x0000541003007816 */ /* 0x000fc4000000001a */
[-C--:B------:R-:W-:Y:S02]  /*f560*/  ISETP.GE.OR P3, PT, R22, R9.reuse, P0 ;  /* 0x000000091600720c */ /* 0x080fe40000766670 */
[-C--:B------:R-:W-:Y:S02]  /*f570*/  ISETP.GE.OR P2, PT, R34, R9.reuse, P0 ;  /* 0x000000092200720c */ /* 0x080fe40000746670 */
[-C--:B------:R-:W-:Y:S02]  /*f580*/  ISETP.GE.OR P1, PT, R32, R9.reuse, P0 ;  /* 0x000000092000720c */ /* 0x080fe40000726670 */
[----:B------:R-:W-:Y:S02]  /*f590*/  PRMT R3, R12, 0x5410, R33 ;  /* 0x000054100c037816 */ /* 0x000fe40000000021 */
[----:B------:R-:W-:Y:S02]  /*f5a0*/  ISETP.GE.OR P0, PT, R30, R9, P0 ;  /* 0x000000091e00720c */ /* 0x000fe40000706670 */
[----:B------:R-:W-:-:S02]  /*f5b0*/  PRMT R12, R4, 0x5410, R31 ;  /* 0x00005410040c7816 */ /* 0x000fc4000000001f */
[----:B------:R-:W-:Y:S02]  /*f5c0*/  PRMT R14, R14, 0x5410, R29 ;  /* 0x000054100e0e7816 */ /* 0x000fe4000000001d */
[----:B------:R-:W-:Y:S02]  /*f5d0*/  PRMT R15, R15, 0x5410, R8 ;  /* 0x000054100f0f7816 */ /* 0x000fe40000000008 */
[----:B------:R-:W-:Y:S02]  /*f5e0*/  PRMT R20, R20, 0x5410, R7 ;  /* 0x0000541014147816 */ /* 0x000fe40000000007 */
[----:B------:R-:W-:Y:S02]  /*f5f0*/  PRMT R24, R24, 0x5410, R5 ;  /* 0x0000541018187816 */ /* 0x000fe40000000005 */
[----:B------:R-:W-:Y:S01]  /*f600*/  PRMT R25, R25, 0x5410, R6 ;  /* 0x0000541019197816 */ /* 0x000fe20000000006 */
[----:B-1----:R-:W-:Y:S06]  /*f610*/  @!P4 BRA `(.L_x_6835) ;  /* 0x000001940008c947 */ /* 0x002fec0003800000 */
.L_x_7073:
[----:B------:R-:W-:Y:S05]  /*f620*/  BSYNC B1 ;  /* 0x0000000000017941 */ /* 0x000fea0003800000 */
.L_x_6834:
[----:B------:R-:W-:Y:S04]  /*f630*/  BSSY B1, `(.L_x_6836) ;  /* 0x0000069000017945 */ /* 0x000fe80003800000 */
[----:B------:R-:W-:Y:S05]  /*f640*/  @P3 BRA `(.L_x_6837) ;  /* 0x00000004009c3947 */ /* 0x000fea0003800000 */
[----:B------:R-:W1:Y:S01]  /*f650*/  S2R R5, SR_TID.X ;  /* 0x0000000000057919 */ /* 0x000e620000002100 */
[----:B------:R-:W-:Y:S01]  /*f660*/  IMAD.SHL.U32 R6, R22, 0x40, RZ ;  /* 0x0000004016067824 */ /* 0x000fe200078e00ff */
[C---:B------:R-:W-:Y:S01]  /*f670*/  LOP3.LUT R39, R15.reuse, 0xffff0000, RZ, 0xc0, !PT ;  /* 0xffff00000f277812 */ /* 0x040fe200078ec0ff */
[----:B------:R-:W-:Y:S01]  /*f680*/  IMAD.U32 R38, R15, 0x10000, RZ ;  /* 0x000100000f267824 */ /* 0x000fe200078e00ff */
[----:B------:R-:W2:Y:S01]  /*f690*/  S2R R8, SR_TID.X ;  /* 0x0000000000087919 */ /* 0x000ea20000002100 */
[C---:B------:R-:W-:Y:S01]  /*f6a0*/  IMAD.U32 R36, R0.reuse, 0x10000, RZ ;  /* 0x0001000000247824 */ /* 0x040fe200078e00ff */
[----:B------:R-:W-:Y:S01]  /*f6b0*/  LOP3.LUT R37, R0, 0xffff0000, RZ, 0xc0, !PT ;  /* 0xffff000000257812 */ /* 0x000fe200078ec0ff */
[----:B-1----:R-:W-:Y:S02]  /*f6c0*/  VIADD R5, R5, 0xffffff80 ;  /* 0xffffff8005057836 */ /* 0x002fe40000000000 */
[----:B--2---:R-:W-:-:S03]  /*f6d0*/  VIADD R8, R8, 0xffffff80 ;  /* 0xffffff8008087836 */ /* 0x004fc60000000000 */
[----:B------:R-:W-:-:S04]  /*f6e0*/  SHF.R.S32.HI R4, RZ, 0x1f, R5 ;  /* 0x0000001fff047819 */ /* 0x000fc80000011405 */
[----:B------:R-:W-:-:S04]  /*f6f0*/  LEA.HI R4, R4, R5, RZ, 0x3 ;  /* 0x0000000504047211 */ /* 0x000fc800078f18ff */
[----:B------:R-:W-:-:S05]  /*f700*/  LOP3.LUT R4, R4, 0xfffffff8, RZ, 0xc0, !PT ;  /* 0xfffffff804047812 */ /* 0x000fca00078ec0ff */
[----:B------:R-:W-:-:S05]  /*f710*/  IMAD.IADD R4, R5, 0x1, -R4 ;  /* 0x0000000105047824 */ /* 0x000fca00078e0a04 */
[----:B------:R-:W-:-:S04]  /*f720*/  LEA.HI R4, R13, R4, RZ, 0x1d ;  /* 0x000000040d047211 */ /* 0x000fc800078fe8ff */
[----:B------:R-:W-:Y:S01]  /*f730*/  SHF.R.S32.HI R7, RZ, 0x1f, R4 ;  /* 0x0000001fff077819 */ /* 0x000fe20000011404 */
[----:B------:R-:W-:-:S03]  /*f740*/  IMAD.SHL.U32 R5, R4, 0x8, RZ ;  /* 0x0000000804057824 */ /* 0x000fc600078e00ff */
[----:B------:R-:W-:Y:S02]  /*f750*/  LEA.HI R7, R7, R4, RZ, 0x3 ;  /* 0x0000000407077211 */ /* 0x000fe400078f18ff */
[----:B------:R-:W-:-:S03]  /*f760*/  LOP3.LUT R5, R5, 0x38, RZ, 0xc0, !PT ;  /* 0x0000003805057812 */ /* 0x000fc600078ec0ff */
[----:B------:R-:W-:Y:S01]  /*f770*/  IMAD.SHL.U32 R7, R7, 0x400, RZ ;  /* 0x0000040007077824 */ /* 0x000fe200078e00ff */
[----:B------:R-:W-:Y:S02]  /*f780*/  LOP3.LUT R5, R5, 0x1c0, R6, 0xf8, !PT ;  /* 0x000001c005057812 */ /* 0x000fe400078ef806 */
[----:B------:R-:W-:Y:S02]  /*f790*/  SHF.R.S32.HI R6, RZ, 0x1f, R8 ;  /* 0x0000001fff067819 */ /* 0x000fe40000011408 */
[----:B------:R-:W-:Y:S02]  /*f7a0*/  LOP3.LUT R7, R7, 0x7fffe000, RZ, 0xc0, !PT ;  /* 0x7fffe00007077812 */ /* 0x000fe400078ec0ff */
[----:B------:R-:W-:Y:S01]  /*f7b0*/  LEA.HI R6, R6, R8, RZ, 0x6 ;  /* 0x0000000806067211 */ /* 0x000fe200078f30ff */
[----:B------:R-:W-:-:S04]  /*f7c0*/  IMAD.SHL.U32 R8, R22, 0x40, RZ ;  /* 0x0000004016087824 */ /* 0x000fc800078e00ff */
[----:B------:R-:W-:Y:S01]  /*f7d0*/  IMAD.SHL.U32 R6, R6, 0x8, RZ ;  /* 0x0000000806067824 */ /* 0x000fe200078e00ff */
[----:B------:R-:W-:-:S04]  /*f7e0*/  LOP3.LUT R8, R8, 0x1c0, RZ, 0xc0, !PT ;  /* 0x000001c008087812 */ /* 0x000fc800078ec0ff */
[----:B------:R-:W-:Y:S02]  /*f7f0*/  SHF.R.U32.HI R8, RZ, 0x3, R8 ;  /* 0x00000003ff087819 */ /* 0x000fe40000011608 */
[----:B------:R-:W-:Y:S02]  /*f800*/  LOP3.LUT R6, R6, 0xfffffe00, RZ, 0xc0, !PT ;  /* 0xfffffe0006067812 */ /* 0x000fe400078ec0ff */
[----:B------:R-:W-:-:S04]  /*f810*/  LOP3.LUT R4, R5, R8, RZ, 0x3c, !PT ;  /* 0x0000000805047212 */ /* 0x000fc800078e3cff */
        /* <DEDUP_REMOVED lines=21> */
[----:B------:R-:W-:Y:S02]  /*f970*/  IMAD.U32 R36, R20, 0x10000, RZ ;  /* 0x0001000014247824 */ /* 0x000fe400078e00ff */
[----:B------:R-:W-:Y:S01]  /*f980*/  FFMA.FTZ R38, R27, R38, R32 ;  /* 0x000000261b267223 */ /* 0x000fe20000010020 */
[----:B------:R-:W-:Y:S02]  /*f990*/  IMAD.U32 R32, R3, 0x10000, RZ ;  /* 0x0001000003207824 */ /* 0x000fe400078e00ff */
[-C--:B------:R-:W-:Y:S01]  /*f9a0*/  FMUL.FTZ R27, R8, R37.reuse ;  /* 0x00000025081b7220 */ /* 0x080fe20000410000 */
[C---:B------:R-:W-:Y:S01]  /*f9b0*/  FMUL.FTZ R8, R33.reuse, R36 ;  /* 0x0000002421087220 */ /* 0x040fe20000410000 */
[----:B------:R-:W-:Y:S01]  /*f9c0*/  FFMA.FTZ R41, R4, R37, -R41 ;  /* 0x0000002504297223 */ /* 0x000fe20000010829 */
[----:B------:R-:W-:Y:S01]  /*f9d0*/  FMUL.FTZ R33, R33, R32 ;  /* 0x0000002021217220 */ /* 0x000fe20000410000 */
[----:B------:R-:W-:-:S02]  /*f9e0*/  IMAD.U32 R37, R24, 0x10000, RZ ;  /* 0x0001000018257824 */ /* 0x000fc400078e00ff */
[----:B------:R-:W-:Y:S01]  /*f9f0*/  FFMA.FTZ R39, R4, R39, R27 ;  /* 0x0000002704277223 */ /* 0x000fe2000001001b */
[----:B------:R-:W-:Y:S01]  /*fa00*/  LOP3.LUT R10, R10, 0xffff0000, RZ, 0xc0, !PT ;  /* 0xffff00000a0a7812 */ /* 0x000fe200078ec0ff */
[C---:B------:R-:W-:Y:S01]  /*fa10*/  FFMA.FTZ R36, R29.reuse, R36, R33 ;  /* 0x000000241d247223 */ /* 0x040fe20000010021 */
        /* <DEDUP_REMOVED lines=9> */
[----:B------:R-:W-:Y:S01]  /*fab0*/  FMUL.FTZ R27, R10, R33 ;  /* 0x000000210a1b7220 */ /* 0x000fe20000410000 */
[----:B------:R-:W-:Y:S02]  /*fac0*/  IMAD.U32 R4, R14, 0x10000, RZ ;  /* 0x000100000e047824 */ /* 0x000fe400078e00ff */
[-C--:B------:R-:W-:Y:S01]  /*fad0*/  FMUL.FTZ R10, R10, R29.reuse ;  /* 0x0000001d0a0a7220 */ /* 0x080fe20000410000 */
[----:B------:R-:W-:Y:S01]  /*fae0*/  FMUL.FTZ R8, R35, R32 ;  /* 0x0000002023087220 */ /* 0x000fe20000410000 */
[----:B------:R-:W-:Y:S01]  /*faf0*/  FFMA.FTZ R34, R6, R29, -R27 ;  /* 0x0000001d06227223 */ /* 0x000fe2000001081b */
[----:B------:R-:W-:Y:S01]  /*fb00*/  FFMA.FTZ R45, R30, R37, R45 ;  /* 0x000000251e2d7223 */ /* 0x000fe2000001002d */
        /* <DEDUP_REMOVED lines=27> */
.L_x_6837:
[----:B------:R-:W-:Y:S05]  /*fcc0*/  BSYNC B1 ;  /* 0x0000000000017941 */ /* 0x000fea0003800000 */
.L_x_6836:
[----:B------:R-:W-:Y:S04]  /*fcd0*/  BSSY B1, `(.L_x_6838) ;  /* 0x0000067000017945 */ /* 0x000fe80003800000 */
[----:B------:R-:W-:Y:S05]  /*fce0*/  @P2 BRA `(.L_x_6839) ;  /* 0x0000000400942947 */ /* 0x000fea0003800000 */
[----:B-1----:R-:W2:Y:S04]  /*fcf0*/  LDL R6, [R1+0x44] ;  /* 0x0000440001067983 */ /* 0x002ea80000100800 */
[----:B------:R-:W3:Y:S01]  /*fd00*/  LDL R46, [R1+0x84] ;  /* 0x00008400012e7983 */ /* 0x000ee20000100800 */
[----:B------:R-:W1:Y:S01]  /*fd10*/  S2R R5, SR_TID.X ;  /* 0x0000000000057919 */ /* 0x000e620000002100 */
[C---:B------:R-:W-:Y:S02]  /*fd20*/  VIADD R8, R22.reuse, 0x20 ;  /* 0x0000002016087836 */ /* 0x040fe40000000000 */
[----:B------:R-:W-:Y:S02]  /*fd30*/  VIADD R9, R22, 0x20 ;  /* 0x0000002016097836 */ /* 0x000fe40000000000 */
[----:B-1----:R-:W-:-:S05]  /*fd40*/  VIADD R5, R5, 0xffffff80 ;  /* 0xffffff8005057836 */ /* 0x002fca0000000000 */
[----:B------:R-:W-:-:S04]  /*fd50*/  SHF.R.S32.HI R4, RZ, 0x1f, R5 ;  /* 0x0000001fff047819 */ /* 0x000fc80000011405 */
[----:B------:R-:W-:-:S04]  /*fd60*/  LEA.HI R4, R4, R5, RZ, 0x3 ;  /* 0x0000000504047211 */ /* 0x000fc800078f18ff */
[----:B------:R-:W-:-:S05]  /*fd70*/  LOP3.LUT R4, R4, 0xfffffff8, RZ, 0xc0, !PT ;  /* 0xfffffff804047812 */ /* 0x000fca00078ec0ff */
[----:B------:R-:W-:-:S05]  /*fd80*/  IMAD.IADD R4, R5, 0x1, -R4 ;  /* 0x0000000105047824 */ /* 0x000fca00078e0a04 */
[----:B------:R-:W-:Y:S01]  /*fd90*/  LEA.HI R4, R13, R4, RZ, 0x1d ;  /* 0x000000040d047211 */ /* 0x000fe200078fe8ff */
[----:B------:R-:W-:Y:S02]  /*fda0*/  IMAD.SHL.U32 R8, R8, 0x40, RZ ;  /* 0x0000004008087824 */ /* 0x000fe400078e00ff */
[----:B------:R-:W-:Y:S01]  /*fdb0*/  IMAD.SHL.U32 R9, R9, 0x40, RZ ;  /* 0x0000004009097824 */ /* 0x000fe200078e00ff */
[----:B------:R-:W-:Y:S01]  /*fdc0*/  SHF.R.S32.HI R7, RZ, 0x1f, R4 ;  /* 0x0000001fff077819 */ /* 0x000fe20000011404 */
[----:B------:R-:W-:Y:S01]  /*fdd0*/  IMAD.SHL.U32 R5, R4, 0x8, RZ ;  /* 0x0000000804057824 */ /* 0x000fe200078e00ff */
[----:B------:R-:W-:Y:S02]  /*fde0*/  LOP3.LUT R8, R8, 0x1c0, RZ, 0xc0, !PT ;  /* 0x000001c008087812 */ /* 0x000fe400078ec0ff */
[----:B------:R-:W-:Y:S02]  /*fdf0*/  LEA.HI R7, R7, R4, RZ, 0x3 ;  /* 0x0000000407077211 */ /* 0x000fe400078f18ff */
[----:B------:R-:W-:-:S02]  /*fe00*/  LOP3.LUT R9, R9, 0x1c0, RZ, 0xc0, !PT ;  /* 0x000001c009097812 */ /* 0x000fc400078ec0ff */
[----:B------:R-:W-:Y:S01]  /*fe10*/  SHF.R.U32.HI R8, RZ, 0x3, R8 ;  /* 0x00000003ff087819 */ /* 0x000fe20000011608 */
[----:B------:R-:W-:Y:S01]  /*fe20*/  IMAD.SHL.U32 R7, R7, 0x400, RZ ;  /* 0x0000040007077824 */ /* 0x000fe200078e00ff */
[----:B------:R-:W-:-:S04]  /*fe30*/  LOP3.LUT R4, R9, 0x38, R5, 0xf8, !PT ;  /* 0x0000003809047812 */ /* 0x000fc800078ef805 */
[----:B------:R-:W-:Y:S02]  /*fe40*/  LOP3.LUT R4, R4, R8, RZ, 0x3c, !PT ;  /* 0x0000000804047212 */ /* 0x000fe400078e3cff */
[----:B------:R-:W-:Y:S01]  /*fe50*/  LOP3.LUT R7, R7, 0x7fffe000, RZ, 0xc0, !PT ;  /* 0x7fffe00007077812 */ /* 0x000fe200078ec0ff */
[C---:B------:R-:W-:Y:S02]  /*fe60*/  IMAD.U32 R38, R15.reuse, 0x10000, RZ ;  /* 0x000100000f267824 */ /* 0x040fe400078e00ff */
[----:B------:R-:W-:Y:S01]  /*fe70*/  IMAD.U32 R36, R0, 0x10000, RZ ;  /* 0x0001000000247824 */ /* 0x000fe200078e00ff */
[----:B------:R-:W-:Y:S01]  /*fe80*/  LOP3.LUT R40, R15, 0xffff0000, RZ, 0xc0, !PT ;  /* 0xffff00000f287812 */ /* 0x000fe200078ec0ff */
[----:B------:R-:W-:Y:S02]  /*fe90*/  IMAD.U32 R43, R20, 0x10000, RZ ;  /* 0x00010000142b7824 */ /* 0x000fe400078e00ff */
[----:B------:R-:W-:Y:S02]  /*fea0*/  IMAD.U32 R41, R3, 0x10000, RZ ;  /* 0x0001000003297824 */ /* 0x000fe400078e00ff */
[C---:B------:R-:W-:Y:S01]  /*feb0*/  IMAD.U32 R45, R24.reuse, 0x10000, RZ ;  /* 0x00010000182d7824 */ /* 0x040fe200078e00ff */
[----:B------:R-:W-:Y:S01]  /*fec0*/  LOP3.LUT R42, R24, 0xffff0000, RZ, 0xc0, !PT ;  /* 0xffff0000182a7812 */ /* 0x000fe200078ec0ff */
[----:B------:R-:W-:Y:S01]  /*fed0*/  IMAD.U32 R44, R25, 0x10000, RZ ;  /* 0x00010000192c7824 */ /* 0x000fe200078e00ff */
[----:B--2---:R-:W-:-:S02]  /*fee0*/  IADD3 R9, R4, R7, R6 ;  /* 0x0000000704097210 */ /* 0x004fc40007ffe006 */
[----:B---3--:R-:W1:Y:S03]  /*fef0*/  LDS.128 R4, [R46] ;  /* 0x000000002e047984 */ /* 0x008e660000000c00 */
[----:B------:R-:W-:-:S05]  /*ff00*/  IMAD R21, R9, 0x2, R2 ;  /* 0x0000000209157824 */ /* 0x000fca00078e0202 */
[----:B------:R-:W2:Y:S01]  /*ff10*/  LDS.128 R8, [R21+0x16400] ;  /* 0x0164000015087984 */ /* 0x000ea20000000c00 */
[----:B-1----:R-:W-:Y:S02]  /*ff20*/  IMAD.U32 R26, R4, 0x10000, RZ ;  /* 0x00010000041a7824 */ /* 0x002fe400078e00ff */
[C---:B--2---:R-:W-:Y:S01]  /*ff30*/  IMAD.U32 R31, R8.reuse, 0x10000, RZ ;  /* 0x00010000081f7824 */ /* 0x044fe200078e00ff */
[----:B------:R-:W-:-:S03]  /*ff40*/  LOP3.LUT R8, R8, 0xffff0000, RZ, 0xc0, !PT ;  /* 0xffff000008087812 */ /* 0x000fc600078ec0ff */
[-C--:B------:R-:W-:Y:S01]  /*ff50*/  FMUL.FTZ R35, R38, R31.reuse ;  /* 0x0000001f26237220 */ /* 0x080fe20000410000 */
[----:B------:R-:W-:-:S03]  /*ff60*/  FMUL.FTZ R31, R36, R31 ;  /* 0x0000001f241f7220 */ /* 0x000fc60000410000 */
[----:B------:R-:W-:Y:S01]  /*ff70*/  FFMA.FTZ R35, R36, R26, -R35 ;  /* 0x0000001a24237223 */ /* 0x000fe20000010823 */
[----:B------:R-:W-:Y:S01]  /*ff80*/  LOP3.LUT R36, R0, 0xffff0000, RZ, 0xc0, !PT ;  /* 0xffff000000247812 */ /* 0x000fe200078ec0ff */
[-C--:B------:R-:W-:Y:S01]  /*ff90*/  FMUL.FTZ R37, R40, R8.reuse ;  /* 0x0000000828257220 */ /* 0x080fe20000410000 */
[----:B------:R-:W-:Y:S01]  /*ffa0*/  LOP3.LUT R4, R4, 0xffff0000, RZ, 0xc0, !PT ;  /* 0xffff000004047812 */ /* 0x000fe200078ec0ff */
[----:B------:R-:W-:Y:S02]  /*ffb0*/  IMAD.U32 R32, R9, 0x10000, RZ ;  /* 0x0001000009207824 */ /* 0x000fe400078e00ff */
[----:B------:R-:W-:Y:S01]  /*ffc0*/  FMUL.FTZ R39, R36, R8 ;  /* 0x0000000824277220 */ /* 0x000fe20000410000 */
[----:B------:R-:W-:Y:S02]  /*ffd0*/  IMAD.U32 R33, R10, 0x10000, RZ ;  /* 0x000100000a217824 */ /* 0x000fe400078e00ff */
[----:B------:R-:W-:Y:S01]  /*ffe0*/  FFMA.FTZ R8, R36, R4, -R37 ;  /* 0x0000000424087223 */ /* 0x000fe20000010825 */
[----:B------:R-:W-:Y:S01]  /*fff0*/  FFMA.FTZ R31, R38, R26, R31 ;  /* 0x0000001a261f7223 */ /* 0x000fe2000001001f */
[-C--:B------:R-:W-:Y:S01]  /*10000*/  FMUL.FTZ R36, R43, R32.reuse ;  /* 0x000000202b247220 */ /* 0x080fe20000410000 */
[----:B0-----:R-:W-:Y:S01]  /*10010*/  IMAD.U32 R27, R5, 0x10000, RZ ;  /* 0x00010000051b7824 */ /* 0x001fe200078e00ff */
[----:B------:R-:W-:Y:S01]  /*10020*/  LOP3.LUT R10, R10, 0xffff0000, RZ, 0xc0, !PT ;  /* 0xffff00000a0a7812 */ /* 0x000fe200078ec0ff */
[----:B------:R-:W-:Y:S01]  /*10030*/  FMUL.FTZ R32, R41, R32 ;  /* 0x0000002029207220 */ /* 0x000fe20000410000 */
[----:B------:R-:W-:Y:S01]  /*10040*/  FFMA.FTZ R26, R40, R4, R39 ;  /* 0x00000004281a7223 */ /* 0x000fe20000010027 */
[----:B------:R-:W-:-:S02]  /*10050*/  IMAD.U32 R37, R12, 0x10000, RZ ;  /* 0x000100000c257824 */ /* 0x000fc400078e00ff */
[----:B------:R-:W-:Y:S01]  /*10060*/  FMUL.FTZ R4, R45, R33 ;  /* 0x000000212d047220 */ /* 0x000fe20000410000 */
[----:B------:R-:W-:Y:S01]  /*10070*/  IMAD.U32 R29, R6, 0x10000, RZ ;  /* 0x00010000061d7824 */ /* 0x000fe200078e00ff */
[----:B------:R-:W-:Y:S01]  /*10080*/  LOP3.LUT R40, R12, 0xffff0000, RZ, 0xc0, !PT ;  /* 0xffff00000c287812 */ /* 0x000fe200078ec0ff */
[-C--:B------:R-:W-:Y:S01]  /*10090*/  FFMA.FTZ R36, R41, R27.reuse, -R36 ;  /* 0x0000001b29247223 */ /* 0x080fe20000010824 */
[----:B------:R-:W-:Y:S01]  /*100a0*/  LOP3.LUT R6, R6, 0xffff0000, RZ, 0xc0, !PT ;  /* 0xffff000006067812 */ /* 0x000fe200078ec0ff */
[----:B------:R-:W-:Y:S01]  /*100b0*/  FFMA.FTZ R32, R43, R27, R32 ;  /* 0x0000001b2b207223 */ /* 0x000fe20000010020 */
[----:B------:R-:W-:Y:S01]  /*100c0*/  FMUL.FTZ R38, R37, R33 ;  /* 0x0000002125267220 */ /* 0x000fe20000410000 */
[----:B------:R-:W-:Y:S02]  /*100d0*/  IMAD.U32 R34, R11, 0x10000, RZ ;  /* 0x000100000b227824 */ /* 0x000fe400078e00ff */
[----:B------:R-:W-:Y:S01]  /*100e0*/  FFMA.FTZ R27, R37, R29, -R4 ;  /* 0x0000001d251b7223 */ /* 0x000fe20000010804 */
[----:B------:R-:W-:Y:S01]  /*100f0*/  FMUL.FTZ R33, R42, R10 ;  /* 0x0000000a2a217220 */ /* 0x000fe20000410000 */
[----:B------:R-:W-:-:S02]  /*10100*/  IMAD.U32 R4, R14, 0x10000, RZ ;  /* 0x000100000e047824 */ /* 0x000fc400078e00ff */
[----:B------:R-:W-:Y:S01]  /*10110*/  FMUL.FTZ R37, R40, R10 ;  /* 0x0000000a28257220 */ /* 0x000fe20000410000 */
[----:B------:R-:W-:Y:S01]  /*10120*/  FFMA.FTZ R10, R45, R29, R38 ;  /* 0x0000001d2d0a7223 */ /* 0x000fe20000010026 */
[----:B------:R-:W-:Y:S01]  /*10130*/  IMAD.U32 R30, R7, 0x10000, RZ ;  /* 0x00010000071e7824 */ /* 0x000fe200078e00ff */
[----:B------:R-:W-:Y:S01]  /*10140*/  LOP3.LUT R9, R9, 0xffff0000, RZ, 0xc0, !PT ;  /* 0xffff000009097812 */ /* 0x000fe200078ec0ff */
[----:B------:R-:W-:Y:S01]  /*10150*/  FMUL.FTZ R29, R44, R34 ;  /* 0x000000222c1d7220 */ /* 0x000fe20000410000 */
[----:B------:R-:W-:Y:S01]  /*10160*/  FFMA.FTZ R38, R40, R6, -R33 ;  /* 0x0000000628267223 */ /* 0x000fe20000010821 */
[----:B------:R-:W-:Y:S01]  /*10170*/  LOP3.LUT R43, R20, 0xffff0000, RZ, 0xc0, !PT ;  /* 0xffff0000142b7812 */ /* 0x000fe200078ec0ff */
[----:B------:R-:W-:Y:S01]  /*10180*/  FMUL.FTZ R33, R4, R34 ;  /* 0x0000002204217220 */ /* 0x000fe20000410000 */
[----:B------:R-:W-:Y:S02]  /*10190*/  LOP3.LUT R11, R11, 0xffff0000, RZ, 0xc0, !PT ;  /* 0xffff00000b0b7812 */ /* 0x000fe400078ec0ff */
[----:B------:R-:W-:-:S02]  /*101a0*/  LOP3.LUT R39, R3, 0xffff0000, RZ, 0xc0, !PT ;  /* 0xffff000003277812 */ /* 0x000fc400078ec0ff */
[----:B------:R-:W-:Y:S02]  /*101b0*/  LOP3.LUT R45, R25, 0xffff0000, RZ, 0xc0, !PT ;  /* 0xffff0000192d7812 */ /* 0x000fe400078ec0ff */
[----:B------:R-:W-:Y:S01]  /*101c0*/  LOP3.LUT R41, R14, 0xffff0000, RZ, 0xc0, !PT ;  /* 0xffff00000e297812 */ /* 0x000fe200078ec0ff */
[----:B------:R-:W-:Y:S01]  /*101d0*/  FFMA.FTZ R29, R4, R30, -R29 ;  /* 0x0000001e041d7223 */ /* 0x000fe2000001081d */
[----:B------:R-:W-:Y:S01]  /*101e0*/  LOP3.LUT R5, R5, 0xffff0000, RZ, 0xc0, !PT ;  /* 0xffff000005057812 */ /* 0x000fe200078ec0ff */
[----:B------:R-:W-:Y:S01]  /*101f0*/  FFMA.FTZ R37, R42, R6, R37 ;  /* 0x000000062a257223 */ /* 0x000fe20000010025 */
[----:B------:R-:W-:Y:S01]  /*10200*/  LOP3.LUT R7, R7, 0xffff0000, RZ, 0xc0, !PT ;  /* 0xffff000007077812 */ /* 0x000fe200078ec0ff */
[----:B------:R-:W-:Y:S01]  /*10210*/  FFMA.FTZ R33, R44, R30, R33 ;  /* 0x0000001e2c217223 */ /* 0x000fe20000010021 */
[-C--:B------:R-:W-:Y:S01]  /*10220*/  FMUL.FTZ R4, R43, R9.reuse ;  /* 0x000000092b047220 */ /* 0x080fe20000410000 */
[----:B------:R-:W-:Y:S01]  /*10230*/  FMUL.FTZ R6, R39, R9 ;  /* 0x0000000927067220 */ /* 0x000fe20000410000 */
[-C--:B------:R-:W-:Y:S01]  /*10240*/  FMUL.FTZ R30, R45, R11.reuse ;  /* 0x0000000b2d1e7220 */ /* 0x080fe20000410000 */
[----:B------:R-:W-:Y:S01]  /*10250*/  FMUL.FTZ R34, R41, R11 ;  /* 0x0000000b29227220 */ /* 0x000fe20000410000 */
[-C--:B------:R-:W-:Y:S01]  /*10260*/  FFMA.FTZ R9, R39, R5.reuse, -R4 ;  /* 0x0000000527097223 */ /* 0x080fe20000010804 */
[----:B------:R-:W-:Y:S01]  /*10270*/  FFMA.FTZ R11, R43, R5, R6 ;  /* 0x000000052b0b7223 */ /* 0x000fe20000010006 */
[-C--:B------:R-:W-:Y:S01]  /*10280*/  FFMA.FTZ R30, R41, R7.reuse, -R30 ;  /* 0x00000007291e7223 */ /* 0x080fe2000001081e */
        /* <DEDUP_REMOVED lines=11> */
.L_x_6839:
[----:B------:R-:W-:Y:S05]  /*10340*/  BSYNC B1 ;  /* 0x0000000000017941 */ /* 0x000fea0003800000 */
.L_x_6838:
[----:B------:R-:W-:Y:S04]  /*10350*/  BSSY B1, `(.L_x_6840) ;  /* 0x0000067000017945 */ /* 0x000fe80003800000 */
[----:B------:R-:W-:Y:S05]  /*10360*/  @P1 BRA `(.L_x_6841) ;  /* 0x0000000400941947 */ /* 0x000fea0003800000 */
[----:B-12---:R-:W2:Y:S04]  /*10370*/  LDL R6, [R1+0x40] ;  /* 0x0000400001067983 */ /* 0x006ea80000100800 */
        /* <DEDUP_REMOVED lines=100> */
.L_x_6841:
[----:B------:R-:W-:Y:S05]  /*109c0*/  BSYNC B1 ;  /* 0x0000000000017941 */ /* 0x000fea0003800000 */
.L_x_6840:
[----:B------:R-:W-:Y:S05]  /*109d0*/  @P0 BRA `(.L_x_6828) ;  /* 0x0000000400940947 */ /* 0x000fea0003800000 */
[----:B-123--:R-:W1:Y:S01]  /*109e0*/  S2R R5, SR_TID.X ;  /* 0x0000000000057919 */ /* 0x00ee620000002100 */
[----:B------:R-:W2:Y:S01]  /*109f0*/  LDL R42, [R1+0x7c] ;  /* 0x00007c00012a7983 */ /* 0x000ea20000100800 */
[----:B-1----:R-:W-:-:S05]  /*10a00*/  VIADD R5, R5, 0xffffff80 ;  /* 0xffffff8005057836 */ /* 0x002fca0000000000 */
[----:B------:R-:W-:-:S04]  /*10a10*/  SHF.R.S32.HI R4, RZ, 0x1f, R5 ;  /* 0x0000001fff047819 */ /* 0x000fc80000011405 */
[----:B------:R-:W-:-:S04]  /*10a20*/  LEA.HI R4, R4, R5, RZ, 0x3 ;  /* 0x0000000504047211 */ /* 0x000fc800078f18ff */
[----:B------:R-:W-:-:S05]  /*10a30*/  LOP3.LUT R4, R4, 0xfffffff8, RZ, 0xc0, !PT ;  /* 0xfffffff804047812 */ /* 0x000fca00078ec0ff */
[----:B------:R-:W-:Y:S02]  /*10a40*/  IMAD.IADD R4, R5, 0x1, -R4 ;  /* 0x0000000105047824 */ /* 0x000fe400078e0a04 */
[----:B------:R-:W3:Y:S01]  /*10a50*/  LDL R5, [R1+0x3c] ;  /* 0x00003c0001057983 */ /* 0x000ee20000100800 */
[C---:B------:R-:W-:Y:S02]  /*10a60*/  VIADD R7, R22.reuse, 0x60 ;  /* 0x0000006016077836 */ /* 0x040fe40000000000 */
[----:B------:R-:W-:Y:S01]  /*10a70*/  LEA.HI R13, R13, R4, RZ, 0x1d ;  /* 0x000000040d0d7211 */ /* 0x000fe200078fe8ff */
[----:B------:R-:W-:Y:S02]  /*10a80*/  VIADD R8, R22, 0x60 ;  /* 0x0000006016087836 */ /* 0x000fe40000000000 */
[----:B------:R-:W-:Y:S01]  /*10a90*/  IMAD.SHL.U32 R7, R7, 0x40, RZ ;  /* 0x0000004007077824 */ /* 0x000fe200078e00ff */
[----:B------:R-:W-:Y:S01]  /*10aa0*/  SHF.R.S32.HI R6, RZ, 0x1f, R13 ;  /* 0x0000001fff067819 */ /* 0x000fe2000001140d */
[----:B------:R-:W-:-:S02]  /*10ab0*/  IMAD.SHL.U32 R8, R8, 0x40, RZ ;  /* 0x0000004008087824 */ /* 0x000fc400078e00ff */
[----:B------:R-:W-:Y:S01]  /*10ac0*/  IMAD.SHL.U32 R4, R13, 0x8, RZ ;  /* 0x000000080d047824 */ /* 0x000fe200078e00ff */
[----:B------:R-:W-:Y:S02]  /*10ad0*/  LEA.HI R6, R6, R13, RZ, 0x3 ;  /* 0x0000000d06067211 */ /* 0x000fe400078f18ff */
[----:B------:R-:W-:Y:S02]  /*10ae0*/  LOP3.LUT R8, R8, 0x1c0, RZ, 0xc0, !PT ;  /* 0x000001c008087812 */ /* 0x000fe400078ec0ff */
[----:B------:R-:W-:Y:S01]  /*10af0*/  LOP3.LUT R7, R7, 0x1c0, RZ, 0xc0, !PT ;  /* 0x000001c007077812 */ /* 0x000fe200078ec0ff */
[----:B------:R-:W-:Y:S01]  /*10b00*/  IMAD.SHL.U32 R6, R6, 0x400, RZ ;  /* 0x0000040006067824 */ /* 0x000fe200078e00ff */
[----:B------:R-:W-:Y:S02]  /*10b10*/  LOP3.LUT R4, R8, 0x38, R4, 0xf8, !PT ;  /* 0x0000003808047812 */ /* 0x000fe400078ef804 */
[----:B------:R-:W-:Y:S02]  /*10b20*/  SHF.R.U32.HI R7, RZ, 0x3, R7 ;  /* 0x00000003ff077819 */ /* 0x000fe40000011607 */
[----:B------:R-:W-:-:S02]  /*10b30*/  LOP3.LUT R9, R6, 0x7fffe000, RZ, 0xc0, !PT ;  /* 0x7fffe00006097812 */ /* 0x000fc400078ec0ff */
[----:B------:R-:W-:Y:S01]  /*10b40*/  LOP3.LUT R4, R4, R7, RZ, 0x3c, !PT ;  /* 0x0000000704047212 */ /* 0x000fe200078e3cff */
[C---:B------:R-:W-:Y:S01]  /*10b50*/  IMAD.U32 R37, R15.reuse, 0x10000, RZ ;  /* 0x000100000f257824 */ /* 0x040fe200078e00ff */
[----:B------:R-:W-:Y:S01]  /*10b60*/  LOP3.LUT R38, R15, 0xffff0000, RZ, 0xc0, !PT ;  /* 0xffff00000f267812 */ /* 0x000fe200078ec0ff */
[C---:B------:R-:W-:Y:S01]  /*10b70*/  IMAD.U32 R35, R0.reuse, 0x10000, RZ ;  /* 0x0001000000237824 */ /* 0x040fe200078e00ff */
[----:B------:R-:W-:Y:S01]  /*10b80*/  LOP3.LUT R0, R0, 0xffff0000, RZ, 0xc0, !PT ;  /* 0xffff000000007812 */ /* 0x000fe200078ec0ff */
[C---:B------:R-:W-:Y:S01]  /*10b90*/  IMAD.U32 R43, R24.reuse, 0x10000, RZ ;  /* 0x00010000182b7824 */ /* 0x040fe200078e00ff */
[----:B------:R-:W-:Y:S01]  /*10ba0*/  LOP3.LUT R24, R24, 0xffff0000, RZ, 0xc0, !PT ;  /* 0xffff000018187812 */ /* 0x000fe200078ec0ff */
[----:B------:R-:W-:Y:S02]  /*10bb0*/  IMAD.U32 R45, R25, 0x10000, RZ ;  /* 0x00010000192d7824 */ /* 0x000fe400078e00ff */
[----:B------:R-:W-:Y:S02]  /*10bc0*/  IMAD.U32 R41, R14, 0x10000, RZ ;  /* 0x000100000e297824 */ /* 0x000fe400078e00ff */
[C---:B------:R-:W-:Y:S01]  /*10bd0*/  IMAD.U32 R36, R3.reuse, 0x10000, RZ ;  /* 0x0001000003247824 */ /* 0x040fe200078e00ff */
[----:B------:R-:W-:Y:S01]  /*10be0*/  LOP3.LUT R3, R3, 0xffff0000, RZ, 0xc0, !PT ;  /* 0xffff000003037812 */ /* 0x000fe200078ec0ff */
[----:B------:R-:W-:Y:S01]  /*10bf0*/  IMAD.U32 R40, R20, 0x10000, RZ ;  /* 0x0001000014287824 */ /* 0x000fe200078e00ff */
[----:B---3--:R-:W-:-:S02]  /*10c00*/  IADD3 R9, R4, R9, R5 ;  /* 0x0000000904097210 */ /* 0x008fc40007ffe005 */
[----:B--2---:R-:W1:Y:S03]  /*10c10*/  LDS.128 R4, [R42] ;  /* 0x000000002a047984 */ /* 0x004e660000000c00 */
[----:B------:R-:W-:-:S05]  /*10c20*/  IMAD R13, R9, 0x2, R2 ;  /* 0x00000002090d7824 */ /* 0x000fca00078e0202 */
[----:B------:R-:W2:Y:S01]  /*10c30*/  LDS.128 R8, [R13+0x16400] ;  /* 0x016400000d087984 */ /* 0x000ea20000000c00 */
[C---:B-1----:R-:W-:Y:S01]  /*10c40*/  IMAD.U32 R21, R4.reuse, 0x10000, RZ ;  /* 0x0001000004157824 */ /* 0x042fe200078e00ff */
[----:B------:R-:W-:Y:S01]  /*10c50*/  LOP3.LUT R4, R4, 0xffff0000, RZ, 0xc0, !PT ;  /* 0xffff000004047812 */ /* 0x000fe200078ec0ff */
[C---:B--2---:R-:W-:Y:S01]  /*10c60*/  IMAD.U32 R30, R8.reuse, 0x10000, RZ ;  /* 0x00010000081e7824 */ /* 0x044fe200078e00ff */
[----:B------:R-:W-:-:S03]  /*10c70*/  LOP3.LUT R8, R8, 0xffff0000, RZ, 0xc0, !PT ;  /* 0xffff000008087812 */ /* 0x000fc600078ec0ff */
[-C--:B------:R-:W-:Y:S01]  /*10c80*/  FMUL.FTZ R34, R37, R30.reuse ;  /* 0x0000001e25227220 */ /* 0x080fe20000410000 */
[C---:B------:R-:W-:Y:S01]  /*10c90*/  FMUL.FTZ R30, R35.reuse, R30 ;  /* 0x0000001e231e7220 */ /* 0x040fe20000410000 */
[-C--:B------:R-:W-:Y:S01]  /*10ca0*/  FMUL.FTZ R15, R38, R8.reuse ;  /* 0x00000008260f7220 */ /* 0x080fe20000410000 */
[----:B------:R-:W-:Y:S02]  /*10cb0*/  IMAD.U32 R32, R10, 0x10000, RZ ;  /* 0x000100000a207824 */ /* 0x000fe400078e00ff */
[-C--:B------:R-:W-:Y:S01]  /*10cc0*/  FFMA.FTZ R34, R35, R21.reuse, -R34 ;  /* 0x0000001523227223 */ /* 0x080fe20000010822 */
[----:B------:R-:W-:Y:S01]  /*10cd0*/  FFMA.FTZ R30, R37, R21, R30 ;  /* 0x00000015251e7223 */ /* 0x000fe2000001001e */
[----:B------:R-:W-:Y:S02]  /*10ce0*/  IMAD.U32 R37, R12, 0x10000, RZ ;  /* 0x000100000c257824 */ /* 0x000fe400078e00ff */
[C---:B------:R-:W-:Y:S01]  /*10cf0*/  FMUL.FTZ R21, R0.reuse, R8 ;  /* 0x0000000800157220 */ /* 0x040fe20000410000 */
[----:B------:R-:W-:Y:S01]  /*10d00*/  FFMA.FTZ R15, R0, R4, -R15 ;  /* 0x00000004000f7223 */ /* 0x000fe2000001080f */
[----:B0-----:R-:W-:Y:S01]  /*10d10*/  IMAD.U32 R27, R6, 0x10000, RZ ;  /* 0x00010000061b7824 */ /* 0x001fe200078e00ff */
[----:B------:R-:W-:Y:S01]  /*10d20*/  LOP3.LUT R10, R10, 0xffff0000, RZ, 0xc0, !PT ;  /* 0xffff00000a0a7812 */ /* 0x000fe200078ec0ff */
[-C--:B------:R-:W-:Y:S01]  /*10d30*/  FMUL.FTZ R0, R43, R32.reuse ;  /* 0x000000202b007220 */ /* 0x080fe20000410000 */
[----:B------:R-:W-:Y:S01]  /*10d40*/  LOP3.LUT R12, R12, 0xffff0000, RZ, 0xc0, !PT ;  /* 0xffff00000c0c7812 */ /* 0x000fe200078ec0ff */
[----:B------:R-:W-:Y:S01]  /*10d50*/  FMUL.FTZ R32, R37, R32 ;  /* 0x0000002025207220 */ /* 0x000fe20000410000 */
[----:B------:R-:W-:-:S02]  /*10d60*/  IMAD.U32 R33, R11, 0x10000, RZ ;  /* 0x000100000b217824 */ /* 0x000fc400078e00ff */
[-C--:B------:R-:W-:Y:S01]  /*10d70*/  FFMA.FTZ R8, R37, R27.reuse, -R0 ;  /* 0x0000001b25087223 */ /* 0x080fe20000010800 */
[----:B------:R-:W-:Y:S01]  /*10d80*/  LOP3.LUT R6, R6, 0xffff0000, RZ, 0xc0, !PT ;  /* 0xffff000006067812 */ /* 0x000fe200078ec0ff */
[-C--:B------:R-:W-:Y:S01]  /*10d90*/  FMUL.FTZ R37, R24, R10.reuse ;  /* 0x0000000a18257220 */ /* 0x080fe20000410000 */
[----:B------:R-:W-:Y:S01]  /*10da0*/  FMUL.FTZ R39, R12, R10 ;  /* 0x0000000a0c277220 */ /* 0x000fe20000410000 */
[----:B------:R-:W-:Y:S02]  /*10db0*/  IMAD.U32 R31, R9, 0x10000, RZ ;  /* 0x00010000091f7824 */ /* 0x000fe400078e00ff */
[----:B------:R-:W-:Y:S01]  /*10dc0*/  FFMA.FTZ R21, R38, R4, R21 ;  /* 0x0000000426157223 */ /* 0x000fe20000010015 */
[----:B------:R-:W-:Y:S01]  /*10dd0*/  FFMA.FTZ R10, R43, R27, R32 ;  /* 0x0000001b2b0a7223 */ /* 0x000fe20000010020 */
[----:B------:R-:W-:Y:S01]  /*10de0*/  IMAD.U32 R29, R7, 0x10000, RZ ;  /* 0x00010000071d7824 */ /* 0x000fe200078e00ff */
[----:B------:R-:W-:Y:S01]  /*10df0*/  LOP3.LUT R9, R9, 0xffff0000, RZ, 0xc0, !PT ;  /* 0xffff000009097812 */ /* 0x000fe200078ec0ff */
[-C--:B------:R-:W-:Y:S01]  /*10e00*/  FMUL.FTZ R0, R45, R33.reuse ;  /* 0x000000212d007220 */ /* 0x080fe20000410000 */
[----:B------:R-:W-:Y:S01]  /*10e10*/  FMUL.FTZ R4, R41, R33 ;  /* 0x0000002129047220 */ /* 0x000fe20000410000 */
[----:B------:R-:W-:-:S02]  /*10e20*/  LOP3.LUT R27, R20, 0xffff0000, RZ, 0xc0, !PT ;  /* 0xffff0000141b7812 */ /* 0x000fc400078ec0ff */
[----:B------:R-:W-:Y:S02]  /*10e30*/  LOP3.LUT R11, R11, 0xffff0000, RZ, 0xc0, !PT ;  /* 0xffff00000b0b7812 */ /* 0x000fe400078ec0ff */
[----:B------:R-:W-:Y:S01]  /*10e40*/  LOP3.LUT R33, R25, 0xffff0000, RZ, 0xc0, !PT ;  /* 0xffff000019217812 */ /* 0x000fe200078ec0ff */
[C---:B------:R-:W-:Y:S01]  /*10e50*/  IMAD.U32 R26, R5.reuse, 0x10000, RZ ;  /* 0x00010000051a7824 */ /* 0x040fe200078e00ff */
[----:B------:R-:W-:Y:S01]  /*10e60*/  LOP3.LUT R25, R14, 0xffff0000, RZ, 0xc0, !PT ;  /* 0xffff00000e197812 */ /* 0x000fe200078ec0ff */
[-C--:B------:R-:W-:Y:S01]  /*10e70*/  FFMA.FTZ R39, R24, R6.reuse, R39 ;  /* 0x0000000618277223 */ /* 0x080fe20000010027 */
[----:B------:R-:W-:Y:S01]  /*10e80*/  LOP3.LUT R5, R5, 0xffff0000, RZ, 0xc0, !PT ;  /* 0xffff000005057812 */ /* 0x000fe200078ec0ff */
[----:B------:R-:W-:Y:S01]  /*10e90*/  FFMA.FTZ R24, R41, R29, -R0 ;  /* 0x0000001d29187223 */ /* 0x000fe20000010800 */
[----:B------:R-:W-:Y:S01]  /*10ea0*/  LOP3.LUT R7, R7, 0xffff0000, RZ, 0xc0, !PT ;  /* 0xffff000007077812 */ /* 0x000fe200078ec0ff */
[----:B------:R-:W-:Y:S01]  /*10eb0*/  FFMA.FTZ R37, R12, R6, -R37 ;  /* 0x000000060c257223 */ /* 0x000fe20000010825 */
[----:B------:R-:W-:Y:S01]  /*10ec0*/  FMUL.FTZ R0, R27, R9 ;  /* 0x000000091b007220 */ /* 0x000fe20000410000 */
[----:B------:R-:W-:Y:S01]  /*10ed0*/  FMUL.FTZ R35, R40, R31 ;  /* 0x0000001f28237220 */ /* 0x000fe20000410000 */
[----:B------:R-:W-:Y:S01]  /*10ee0*/  FFMA.FTZ R29, R45, R29, R4 ;  /* 0x0000001d2d1d7223 */ /* 0x000fe20000010004 */
[----:B------:R-:W-:Y:S01]  /*10ef0*/  FMUL.FTZ R6, R33, R11 ;  /* 0x0000000b21067220 */ /* 0x000fe20000410000 */
[C---:B------:R-:W-:Y:S01]  /*10f00*/  FMUL.FTZ R31, R36.reuse, R31 ;  /* 0x0000001f241f7220 */ /* 0x040fe20000410000 */
[----:B------:R-:W-:Y:S01]  /*10f10*/  FMUL.FTZ R4, R3, R9 ;  /* 0x0000000903047220 */ /* 0x000fe20000410000 */
[----:B------:R-:W-:Y:S01]  /*10f20*/  FMUL.FTZ R14, R25, R11 ;  /* 0x0000000b190e7220 */ /* 0x000fe20000410000 */
[----:B------:R-:W-:Y:S01]  /*10f30*/  FFMA.FTZ R0, R3, R5, -R0 ;  /* 0x0000000503007223 */ /* 0x000fe20000010800 */
[-C--:B------:R-:W-:Y:S01]  /*10f40*/  FFMA.FTZ R35, R36, R26.reuse, -R35 ;  /* 0x0000001a24237223 */ /* 0x080fe20000010823 */
        /* <DEDUP_REMOVED lines=14> */
.L_x_6828:
[----:B------:R-:W-:Y:S05]  /*11030*/  BSYNC B0 ;  /* 0x0000000000007941 */ /* 0x000fea0003800000 */
.L_x_6809:
        /* <DEDUP_REMOVED lines=8> */
.L_x_6807:
[----:B------:R-:W-:-:S06]  /*110c0*/  ULOP3.LUT UR4, UR60, 0x1, URZ, 0xfc, !UPT ;  /* 0x000000013c047892 */ /* 0x000fcc000f8efc3f */
[----:B------:R-:W-:-:S05]  /*110d0*/  IMAD.U32 R0, RZ, RZ, UR4 ;  /* 0x00000004ff007e24 */ /* 0x000fca000f8e00ff */
[----:B------:R-:W-:-:S13]  /*110e0*/  ISETP.NE.AND P0, PT, R0, 0x3, PT ;  /* 0x000000030000780c */ /* 0x000fda0003f05270 */
[----:B------:R-:W-:Y:S05]  /*110f0*/  @!P0 BRA `(.L_x_6842) ;  /* 0x0000000000048947 */ /* 0x000fea0003800000 */
[----:B------:R-:W-:Y:S01]  /*11100*/  BPT.TRAP 0x1 ;  /* 0x000000040000795c */ /* 0x000fe20000300000 */
.L_x_6842:
[----:B------:R-:W-:Y:S01]  /*11110*/  IMAD R0, R222, 0x8, R2 ;  /* 0x00000008de007824 */ /* 0x000fe200078e0202 */
[----:B-12---:R-:W-:-:S04]  /*11120*/  SHF.L.U32 R3, R229, 0x1f, RZ ;  /* 0x0000001fe5037819 */ /* 0x006fc800000006ff */
[----:B------:R1:W2:Y:S01]  /*11130*/  SYNCS.PHASECHK.TRANS64.TRYWAIT P2, [R0+URZ+0x34830], R3 ;  /* 0x03483003000075a7 */ /* 0x0002a2000804017f */
[----:B------:R-:W-:Y:S05]  /*11140*/  @!P0 BRA `(.L_x_6843) ;  /* 0x0000000000048947 */ /* 0x000fea0003800000 */
[----:B------:R-:W-:Y:S01]  /*11150*/  BPT.TRAP 0x1 ;  /* 0x000000040000795c */ /* 0x000fe20000300000 */
.L_x_6843:
[----:B0--34-:R-:W0:Y:S01]  /*11160*/  S2R R4, SR_TID.X ;  /* 0x0000000000047919 */ /* 0x019e220000002100 */
[----:B------:R-:W-:Y:S01]  /*11170*/  IMAD.MOV.U32 R87, RZ, RZ, RZ ;  /* 0x000000ffff577224 */ /* 0x000fe200078e00ff */
[----:B0-----:R-:W-:-:S04]  /*11180*/  LOP3.LUT R4, R4, 0x7f, RZ, 0xc0, !PT ;  /* 0x0000007f04047812 */ /* 0x001fc800078ec0ff */
[----:B------:R-:W-:Y:S01]  /*11190*/  ISETP.NE.AND P1, PT, R4, RZ, PT ;  /* 0x000000ff0400720c */ /* 0x000fe20003f25270 */
[----:B--2---:R-:W-:-:S12]  /*111a0*/  @P2 BRA `(.L_x_6844) ;  /* 0x0000000000082947 */ /* 0x004fd80003800000 */
[----:B------:R-:W0:Y:S02]  /*111b0*/  SYNCS.PHASECHK.TRANS64.TRYWAIT P2, [R0+URZ+0x34830], R3 ;  /* 0x03483003000075a7 */ /* 0x000e24000804017f */
[----:B0-----:R-:W-:Y:S05]  /*111c0*/  @!P2 BRA `(.L_x_6845) ;  /* 0x000001780030a947 */ /* 0x001fea0003800000 */
.L_x_6844:
        /* <DEDUP_REMOVED lines=9> */
[----:B------:R-:W-:Y:S01]  /*11260*/  IMAD.MOV.U32 R25, RZ, RZ, 0x40000040 ;  /* 0x40000040ff197424 */ /* 0x000fe200078e00ff */
[----:B------:R-:W-:Y:S01]  /*11270*/  LOP3.LUT R3, R3, 0x3fff, RZ, 0xc0, !PT ;  /* 0x00003fff03037812 */ /* 0x000fe200078ec0ff */
[----:B------:R-:W-:Y:S01]  /*11280*/  IMAD.MOV.U32 R27, RZ, RZ, 0x40000040 ;  /* 0x40000040ff1b7424 */ /* 0x000fe200078e00ff */
[----:B------:R-:W-:Y:S01]  /*11290*/  R2UR UR15, R21 ;  /* 0x00000000150f72ca */ /* 0x000fe200000e0000 */
[----:B------:R-:W-:Y:S01]  /*112a0*/  IMAD.U32 R29, RZ, RZ, UR9 ;  /* 0x00000009ff1d7e24 */ /* 0x000fe2000f8e00ff */
[----:B------:R-:W-:Y:S01]  /*112b0*/  LOP3.LUT R4, R3, 0x10000, RZ, 0xfc, !PT ;  /* 0x0001000003047812 */ /* 0x000fe200078efcff */
[----:B------:R-:W-:Y:S01]  /*112c0*/  ULOP3.LUT UR56, UR56, 0x10000, URZ, 0xfc, !UPT ;  /* 0x0001000038387892 */ /* 0x000fe2000f8efc3f */
[----:B------:R-:W-:Y:S01]  /*112d0*/  MOV R11, UR37 ;  /* 0x00000025000b7c02 */ /* 0x000fe20008000f00 */
[----:B------:R-:W-:Y:S01]  /*112e0*/  UMOV UR37, UR9 ;  /* 0x0000000900257c82 */ /* 0x000fe20008000000 */
[----:B------:R-:W-:Y:S01]  /*112f0*/  MOV R13, UR36 ;  /* 0x00000024000d7c02 */ /* 0x000fe20008000f00 */
[----:B------:R0:W-:Y:S01]  /*11300*/  STL [R1+0x1c], R4 ;  /* 0x00001c0401007387 */ /* 0x0001e20000100800 */
[----:B------:R-:W-:Y:S01]  /*11310*/  UMOV UR13, UR37 ;  /* 0x00000025000d7c82 */ /* 0x000fe20008000000 */
[----:B------:R-:W-:Y:S01]  /*11320*/  R2UR UR23, R25 ;  /* 0x00000000191772ca */ /* 0x000fe200000e0000 */
[----:B------:R-:W-:Y:S01]  /*11330*/  UMOV UR8, UR56 ;  /* 0x0000003800087c82 */ /* 0x000fe20008000000 */
[----:B------:R-:W-:Y:S01]  /*11340*/  UMOV UR21, UR37 ;  /* 0x0000002500157c82 */ /* 0x000fe20008000000 */
[----:B------:R-:W-:Y:S01]  /*11350*/  UMOV UR36, UR8 ;  /* 0x0000000800247c82 */ /* 0x000fe20008000000 */
[----:B------:R-:W-:Y:S01]  /*11360*/  R2UR UR55, R27 ;  /* 0x000000001b3772ca */ /* 0x000fe200000e0000 */
[----:B------:R-:W-:Y:S01]  /*11370*/  UMOV UR12, UR36 ;  /* 0x00000024000c7c82 */ /* 0x000fe20008000000 */
[----:B------:R-:W-:Y:S01]  /*11380*/  UMOV UR20, UR36 ;  /* 0x0000002400147c82 */ /* 0x000fe20008000000 */
[----:B------:R-:W-:Y:S01]  /*11390*/  UMOV UR52, UR36 ;  /* 0x0000002400347c82 */ /* 0x000fe20008000000 */
[----:B0-----:R-:W-:Y:S01]  /*113a0*/  IMAD R4, R222, 0xb00, R4 ;  /* 0x00000b00de047824 */ /* 0x001fe200078e0204 */
[----:B------:R-:W-:Y:S01]  /*113b0*/  UMOV UR53, UR37 ;  /* 0x0000002500357c82 */ /* 0x000fe20008000000 */
[----:B------:R-:W-:Y:S01]  /*113c0*/  R2UR UR35, R21 ;  /* 0x00000000152372ca */ /* 0x000fe200000e0000 */
[----:B------:R-:W-:Y:S01]  /*113d0*/  UMOV UR32, UR36 ;  /* 0x0000002400207c82 */ /* 0x000fe20008000000 */
[C---:B------:R-:W-:Y:S01]  /*113e0*/  VIADD R20, R4.reuse, 0x80 ;  /* 0x0000008004147836 */ /* 0x040fe20000000000 */
[C---:B------:R-:W-:Y:S01]  /*113f0*/  R2UR UR10, R4.reuse ;  /* 0x00000000040a72ca */ /* 0x040fe200000e0000 */
[C---:B------:R-:W-:Y:S01]  /*11400*/  VIADD R24, R4.reuse, 0x100 ;  /* 0x0000010004187836 */ /* 0x040fe20000000000 */
[----:B------:R-:W-:Y:S01]  /*11410*/  UMOV UR33, UR37 ;  /* 0x0000002500217c82 */ /* 0x000fe20008000000 */
[----:B------:R-:W-:Y:S01]  /*11420*/  VIADD R26, R4, 0x180 ;  /* 0x00000180041a7836 */ /* 0x000fe20000000000 */
[----:B------:R-:W-:Y:S01]  /*11430*/  R2UR UR14, R20 ;  /* 0x00000000140e72ca */ /* 0x000fe200000e0000 */
[----:B------:R-:W-:Y:S01]  /*11440*/  VIADD R20, R4, 0x200 ;  /* 0x0000020004147836 */ /* 0x000fe20000000000 */
[----:B------:R-:W-:Y:S01]  /*11450*/  R2UR UR22, R24 ;  /* 0x00000000181672ca */ /* 0x000fe200000e0000 */
[----:B------:R-:W-:Y:S01]  /*11460*/  VIADD R24, R4, 0x280 ;  /* 0x0000028004187836 */ /* 0x000fe20000000000 */
[----:B------:R-:W-:Y:S01]  /*11470*/  R2UR UR54, R26 ;  /* 0x000000001a3672ca */ /* 0x000fe200000e0000 */
[----:B------:R-:W-:Y:S01]  /*11480*/  UMOV UR28, UR36 ;  /* 0x00000024001c7c82 */ /* 0x000fe20008000000 */
[----:B------:R-:W-:Y:S01]  /*11490*/  R2UR UR34, R20 ;  /* 0x00000000142272ca */ /* 0x000fe200000e0000 */
[----:B------:R-:W-:Y:S01]  /*114a0*/  UMOV UR29, UR37 ;  /* 0x00000025001d7c82 */ /* 0x000fe20008000000 */
[----:B------:R-:W-:Y:S01]  /*114b0*/  R2UR UR30, R24 ;  /* 0x00000000181e72ca */ /* 0x000fe200000e0000 */
[----:B------:R-:W-:Y:S01]  /*114c0*/  HGMMA.64x16x16.F32.BF16 R112, gdesc[UR8], RZ, !UPT, gsb0 ;  /* 0x00200000087079f0 */ /* 0x000fe2000c0018ff */
[----:B------:R-:W-:Y:S01]  /*114d0*/  R2UR UR31, R25 ;  /* 0x00000000191f72ca */ /* 0x000fe200000e0000 */
[C---:B------:R-:W-:Y:S01]  /*114e0*/  VIADD R26, R4.reuse, 0x300 ;  /* 0x00000300041a7836 */ /* 0x040fe20000000000 */
[----:B------:R-:W-:Y:S01]  /*114f0*/  R2UR UR47, R27 ;  /* 0x000000001b2f72ca */ /* 0x000fe200000e0000 */
[----:B------:R-:W-:Y:S01]  /*11500*/  UMOV UR44, UR36 ;  /* 0x00000024002c7c82 */ /* 0x000fe20008000000 */
[----:B------:R-:W-:Y:S01]  /*11510*/  UMOV UR45, UR37 ;  /* 0x00000025002d7c82 */ /* 0x000fe20008000000 */
[----:B------:R-:W-:Y:S01]  /*11520*/  VIADD R20, R4, 0x380 ;  /* 0x0000038004147836 */ /* 0x000fe20000000000 */
[----:B------:R-:W-:Y:S01]  /*11530*/  R2UR UR46, R26 ;  /* 0x000000001a2e72ca */ /* 0x000fe200000e0000 */
[----:B------:R-:W-:Y:S01]  /*11540*/  UMOV UR24, UR36 ;  /* 0x0000002400187c82 */ /* 0x000fe20008000000 */
[----:B------:R-:W-:Y:S01]  /*11550*/  R2UR UR27, R21 ;  /* 0x00000000151b72ca */ /* 0x000fe200000e0000 */
[----:B------:R-:W-:Y:S01]  /*11560*/  UMOV UR25, UR37 ;  /* 0x0000002500197c82 */ /* 0x000fe20008000000 */
        /* <DEDUP_REMOVED lines=13> */
[----:B------:R-:W-:Y:S01]  /*11640*/  IMAD.MOV.U32 R25, RZ, RZ, 0x40000040 ;  /* 0x40000040ff197424 */ /* 0x000fe200078e00ff */
[----:B------:R-:W-:Y:S01]  /*11650*/  UMOV UR40, UR36 ;  /* 0x0000002400287c82 */ /* 0x000fe20008000000 */
[----:B------:R-:W-:Y:S01]  /*11660*/  VIADD R26, R4, 0x82 ;  /* 0x00000082041a7836 */ /* 0x000fe20000000000 */
[----:B------:R-:W-:Y:S01]  /*11670*/  R2UR UR42, R24 ;  /* 0x00000000182a72ca */ /* 0x000fe200000e0000 */
[----:B------:R-:W-:Y:S01]  /*11680*/  VIADD R24, R4, 0x102 ;  /* 0x0000010204187836 */ /* 0x000fe20000000000 */
[----:B------:R-:W-:Y:S01]  /*11690*/  R2UR UR51, R25 ;  /* 0x00000000193372ca */ /* 0x000fe200000e0000 */
[----:B------:R-:W-:Y:S01]  /*116a0*/  IMAD.MOV.U32 R25, RZ, RZ, 0x40000040 ;  /* 0x40000040ff197424 */ /* 0x000fe200078e00ff */
[----:B------:R-:W-:Y:S01]  /*116b0*/  R2UR UR10, R26 ;  /* 0x000000001a0a72ca */ /* 0x000fe200000e0000 */
[----:B------:R-:W-:Y:S01]  /*116c0*/  IMAD.U32 R28, RZ, RZ, UR8 ;  /* 0x00000008ff1c7e24 */ /* 0x000fe2000f8e00ff */
[----:B------:R-:W-:Y:S01]  /*116d0*/  R2UR UR50, R24 ;  /* 0x00000000183272ca */ /* 0x000fe200000e0000 */
[C---:B------:R-:W-:Y:S01]  /*116e0*/  VIADD R24, R4.reuse, 0x202 ;  /* 0x0000020204187836 */ /* 0x040fe20000000000 */
[----:B------:R-:W-:Y:S01]  /*116f0*/  UMOV UR41, UR37 ;  /* 0x0000002500297c82 */ /* 0x000fe20008000000 */
[----:B------:R-:W-:Y:S01]  /*11700*/  IMAD.MOV.U32 R27, RZ, RZ, 0x40000040 ;  /* 0x40000040ff1b7424 */ /* 0x000fe200078e00ff */
[----:B------:R0:W-:Y:S01]  /*11710*/  STL.64 [R1+0x10], R28 ;  /* 0x0000101c01007387 */ /* 0x0001e20000100a00 */
[----:B------:R-:W-:Y:S01]  /*11720*/  VIADD R20, R4, 0x2 ;  /* 0x0000000204147836 */ /* 0x000fe20000000000 */
[----:B------:R-:W-:Y:S01]  /*11730*/  MOV R7, UR39 ;  /* 0x0000002700077c02 */ /* 0x000fe20008000f00 */
[----:B------:R-:W-:Y:S01]  /*11740*/  IMAD.MOV.U32 R21, RZ, RZ, 0x40000040 ;  /* 0x40000040ff157424 */ /* 0x000fe200078e00ff */
[----:B------:R-:W-:Y:S01]  /*11750*/  R2UR UR11, R27 ;  /* 0x000000001b0b72ca */ /* 0x000fe200000e0000 */
[----:B------:R-:W-:Y:S01]  /*11760*/  UIADD3 UR8, UR56, 0x2, URZ ;  /* 0x0000000238087890 */ /* 0x000fe2000fffe03f */
[----:B------:R-:W-:Y:S01]  /*11770*/  MOV R9, UR38 ;  /* 0x0000002600097c02 */ /* 0x000fe20008000f00 */
[----:B------:R-:W-:Y:S01]  /*11780*/  UMOV UR37, 0x40000040 ;  /* 0x4000004000257882 */ /* 0x000fe20000000000 */
[----:B------:R-:W-:Y:S01]  /*11790*/  R2UR UR38, R20 ;  /* 0x00000000142672ca */ /* 0x000fe200000e0000 */
[C---:B------:R-:W-:Y:S01]  /*117a0*/  VIADD R20, R4.reuse, 0x182 ;  /* 0x0000018204147836 */ /* 0x040fe20000000000 */
[----:B------:R-:W-:Y:S01]  /*117b0*/  R2UR UR39, R21 ;  /* 0x00000000152772ca */ /* 0x000fe200000e0000 */
[----:B------:R-:W-:Y:S01]  /*117c0*/  IMAD.MOV.U32 R21, RZ, RZ, 0x40000040 ;  /* 0x40000040ff157424 */ /* 0x000fe200078e00ff */
[----:B------:R-:W-:Y:S01]  /*117d0*/  UMOV UR36, UR8 ;  /* 0x0000000800247c82 */ /* 0x000fe20008000000 */
[----:B------:R-:W-:Y:S01]  /*117e0*/  VIADD R6, R4, 0x482 ;  /* 0x0000048204067836 */ /* 0x000fe20000000000 */
[----:B------:R-:W2:Y:S01]  /*117f0*/  LDL R3, [R1+0x34] ;  /* 0x0000340001037983 */ /* 0x000ea20000100800 */
[----:B------:R-:W-:-:S02]  /*11800*/  WARPGROUP.DEPBAR.LE gsb0, 0x0 ;  /* 0x00008000000079c5 */ /* 0x000fc40000010000 */
[----:B------:R-:W-:Y:S01]  /*11810*/  WARPGROUP.ARRIVE ;  /* 0x00000000000079c5 */ /* 0x000fe20000000000 */
[C---:B------:R-:W-:Y:S01]  /*11820*/  VIADD R8, R4.reuse, 0x502 ;  /* 0x0000050204087836 */ /* 0x040fe20000000000 */
[----:B------:R-:W-:Y:S01]  /*11830*/  P2R R12, PR, RZ, 0x2 ;  /* 0x00000002ff0c7803 */ /* 0x000fe20000000000 */
[----:B------:R-:W-:Y:S01]  /*11840*/  VIADD R10, R4, 0x4 ;  /* 0x00000004040a7836 */ /* 0x000fe20000000000 */
[----:B------:R-:W-:Y:S02]  /*11850*/  P2R R14, PR, RZ, 0x1 ;  /* 0x00000001ff0e7803 */ /* 0x000fe40000000000 */
[----:B------:R-:W-:Y:S01]  /*11860*/  HGMMA.64x16x16.F32.BF16 R104, gdesc[UR12], RZ, !UPT, gsb0 ;  /* 0x002000000c6879f0 */ /* 0x000fe2000c0018ff */
[----:B------:R-:W-:Y:S01]  /*11870*/  R2UR UR14, R20 ;  /* 0x00000000140e72ca */ /* 0x000fe200000e0000 */
[----:B------:R-:W-:Y:S01]  /*11880*/  VIADD R20, R4, 0x282 ;  /* 0x0000028204147836 */ /* 0x000fe20000000000 */
[----:B------:R-:W-:Y:S01]  /*11890*/  R2UR UR15, R21 ;  /* 0x00000000150f72ca */ /* 0x000fe200000e0000 */
[----:B------:R-:W-:Y:S01]  /*118a0*/  IMAD.MOV.U32 R21, RZ, RZ, 0x40000040 ;  /* 0x40000040ff157424 */ /* 0x000fe200078e00ff */
[----:B------:R-:W-:-:S02]  /*118b0*/  WARPGROUP.DEPBAR.LE gsb0, 0x0 ;  /* 0x00008000000079c5 */ /* 0x000fc40000010000 */
[----:B------:R-:W-:-:S06]  /*118c0*/  WARPGROUP.ARRIVE ;  /* 0x00000000000079c5 */ /* 0x000fcc0000000000 */
[----:B------:R-:W-:Y:S01]  /*118d0*/  HGMMA.64x16x16.F32.BF16 R96, gdesc[UR20], RZ, !UPT, gsb0 ;  /* 0x00200000146079f0 */ /* 0x000fe2000c0018ff */
[----:B------:R-:W-:Y:S01]  /*118e0*/  R2UR UR22, R24 ;  /* 0x00000000181672ca */ /* 0x000fe200000e0000 */
[----:B------:R-:W-:Y:S01]  /*118f0*/  VIADD R24, R4, 0x302 ;  /* 0x0000030204187836 */ /* 0x000fe20000000000 */
[----:B------:R-:W-:Y:S01]  /*11900*/  R2UR UR23, R25 ;  /* 0x00000000191772ca */ /* 0x000fe200000e0000 */
[----:B------:R-:W-:Y:S01]  /*11910*/  IMAD.MOV.U32 R25, RZ, RZ, 0x40000040 ;  /* 0x40000040ff197424 */ /* 0x000fe200078e00ff */
[----:B------:R-:W-:Y:S02]  /*11920*/  WARPGROUP.DEPBAR.LE gsb0, 0x0 ;  /* 0x00008000000079c5 */ /* 0x000fe40000010000 */
[----:B------:R-:W-:-:S06]  /*11930*/  WARPGROUP.ARRIVE ;  /* 0x00000000000079c5 */ /* 0x000fcc0000000000 */
[----:B------:R-:W-:Y:S03]  /*11940*/  HGMMA.64x16x16.F32.BF16 R88, gdesc[UR52], RZ, !UPT, gsb0 ;  /* 0x00200000345879f0 */ /* 0x000fe6000c0018ff */
[----:B------:R-:W-:Y:S02]  /*11950*/  WARPGROUP.DEPBAR.LE gsb0, 0x0 ;  /* 0x00008000000079c5 */ /* 0x000fe40000010000 */
        /* <DEDUP_REMOVED lines=19> */
[----:B------:R-:W-:Y:S01]  /*11a90*/  UMOV UR44, UR36 ;  /* 0x00000024002c7c82 */ /* 0x000fe20008000000 */
[----:B------:R-:W-:Y:S01]  /*11aa0*/  UMOV UR45, UR37 ;  /* 0x00000025002d7c82 */ /* 0x000fe20008000000 */
[----:B------:R-:W-:Y:S02]  /*11ab0*/  R2UR UR26, R20 ;  /* 0x00000000141a72ca */ /* 0x000fe400000e0000 */
[----:B------:R-:W-:Y:S01]  /*11ac0*/  R2UR UR27, R21 ;  /* 0x00000000151b72ca */ /* 0x000fe200000e0000 */
[----:B------:R-:W-:Y:S02]  /*11ad0*/  WARPGROUP.DEPBAR.LE gsb0, 0x0 ;  /* 0x00008000000079c5 */ /* 0x000fe40000010000 */
[----:B------:R-:W-:Y:S01]  /*11ae0*/  WARPGROUP.ARRIVE ;  /* 0x00000000000079c5 */ /* 0x000fe20000000000 */
[----:B------:R-:W-:Y:S01]  /*11af0*/  UMOV UR8, UR44 ;  /* 0x0000002c00087c82 */ /* 0x000fe20008000000 */
[----:B------:R-:W-:Y:S01]  /*11b00*/  UMOV UR9, UR45 ;  /* 0x0000002d00097c82 */ /* 0x000fe20008000000 */
[----:B------:R-:W-:Y:S01]  /*11b10*/  UMOV UR48, UR44 ;  /* 0x0000002c00307c82 */ /* 0x000fe20008000000 */
[----:B------:R-:W-:Y:S01]  /*11b20*/  UMOV UR49, UR45 ;  /* 0x0000002d00317c82 */ /* 0x000fe20008000000 */
[----:B------:R-:W-:Y:S01]  /*11b30*/  UMOV UR12, UR44 ;  /* 0x0000002c000c7c82 */ /* 0x000fe20008000000 */
[----:B------:R-:W-:Y:S01]  /*11b40*/  HGMMA.64x16x16.F32.BF16 R40, gdesc[UR16], RZ, !UPT, gsb0 ;  /* 0x00200000102879f0 */ /* 0x000fe2000c0018ff */
[----:B------:R-:W-:Y:S01]  /*11b50*/  R2UR UR18, R24 ;  /* 0x00000000181272ca */ /* 0x000fe200000e0000 */
[----:B------:R-:W-:Y:S01]  /*11b60*/  UMOV UR13, UR45 ;  /* 0x0000002d000d7c82 */ /* 0x000fe20008000000 */
[----:B------:R-:W-:Y:S01]  /*11b70*/  R2UR UR19, R25 ;  /* 0x00000000191372ca */ /* 0x000fe200000e0000 */
        /* <DEDUP_REMOVED lines=8> */
[----:B------:R-:W-:Y:S01]  /*11c00*/  R2UR UR46, R8 ;  /* 0x00000000082e72ca */ /* 0x000fe200000e0000 */
[----:B------:R-:W-:Y:S01]  /*11c10*/  IMAD.U32 R21, RZ, RZ, UR37 ;  /* 0x00000025ff157e24 */ /* 0x000fe2000f8e00ff */
[----:B------:R-:W-:Y:S01]  /*11c20*/  R2UR UR54, R10 ;  /* 0x000000000a3672ca */ /* 0x000fe200000e0000 */
[----:B------:R-:W-:Y:S01]  /*11c30*/  UMOV UR53, 0x40000040 ;  /* 0x4000004000357882 */ /* 0x000fe20000000000 */
[----:B------:R-:W-:-:S02]  /*11c40*/  VIADD R80, R4, 0x886 ;  /* 0x0000088604507836 */ /* 0x000fc40000000000 */
[----:B------:R-:W-:Y:S01]  /*11c50*/  IMAD.MOV.U32 R81, RZ, RZ, 0x40000040 ;  /* 0x40000040ff517424 */ /* 0x000fe200078e00ff */
[----:B--2---:R-:W-:Y:S01]  /*11c60*/  IADD3 R3, R162, 0xb0, -R3 ;  /* 0x000000b0a2037810 */ /* 0x004fe20007ffe803 */
[----:B------:R-:W-:Y:S01]  /*11c70*/  IMAD.U32 R20, RZ, RZ, UR36 ;  /* 0x00000024ff147e24 */ /* 0x000fe2000f8e00ff */
[----:B------:R-:W-:Y:S02]  /*11c80*/  WARPGROUP.DEPBAR.LE gsb0, 0x0 ;  /* 0x00008000000079c5 */ /* 0x000fe40000010000 */
[----:B------:R-:W-:-:S06]  /*11c90*/  WARPGROUP.ARRIVE ;  /* 0x00000000000079c5 */ /* 0x000fcc0000000000 */
[----:B------:R-:W-:Y:S03]  /*11ca0*/  HGMMA.64x16x16.F32.BF16 R32, gdesc[UR4], RZ, !UPT, gsb0 ;  /* 0x00200000042079f0 */ /* 0x000fe6000c0018ff */
[----:B------:R-:W-:Y:S02]  /*11cb0*/  WARPGROUP.DEPBAR.LE gsb0, 0x0 ;  /* 0x00008000000079c5 */ /* 0x000fe40000010000 */
[----:B0-----:R-:W-:-:S06]  /*11cc0*/  WARPGROUP.ARRIVE ;  /* 0x00000000000079c5 */ /* 0x001fcc0000000000 */
        /* <DEDUP_REMOVED lines=27> */
[----:B------:R-:W-:Y:S01]  /*11e80*/  R2UR UR39, R7 ;  /* 0x00000000072772ca */ /* 0x000fe200000e0000 */
[----:B------:R-:W-:Y:S01]  /*11e90*/  IMAD.MOV.U32 R7, RZ, RZ, 0x40000040 ;  /* 0x40000040ff077424 */ /* 0x000fe200078e00ff */
        /* <DEDUP_REMOVED lines=10> */
[----:B------:R-:W-:Y:S01]  /*11f40*/  R2UR UR38, R9 ;  /* 0x00000000092672ca */ /* 0x000fe200000e0000 */
[----:B------:R-:W-:-:S05]  /*11f50*/  IMAD.MOV.U32 R9, RZ, RZ, 0x40000040 ;  /* 0x40000040ff097424 */ /* 0x000fca00078e00ff */
[----:B------:R-:W-:Y:S01]  /*11f60*/  R2UR UR47, R9 ;  /* 0x00000000092f72ca */ /* 0x000fe200000e0000 */
[----:B------:R-:W-:Y:S02]  /*11f70*/  WARPGROUP.DEPBAR.LE gsb0, 0x0 ;  /* 0x00008000000079c5 */ /* 0x000fe40000010000 */
[----:B------:R-:W-:-:S10]  /*11f80*/  WARPGROUP.ARRIVE ;  /* 0x00000000000079c5 */ /* 0x000fd40000000000 */
[----:B------:R-:W-:Y:S01]  /*11f90*/  HGMMA.64x16x16.F32.BF16 R24, gdesc[UR44], R24, gsb0 ;  /* 0x002000002c1879f0 */ /* 0x000fe20008001818 */
[----:B------:R-:W-:Y:S01]  /*11fa0*/  R2UR UR37, R11 ;  /* 0x000000000b2572ca */ /* 0x000fe200000e0000 */
[----:B------:R-:W-:Y:S01]  /*11fb0*/  IMAD.MOV.U32 R11, RZ, RZ, 0x40000040 ;  /* 0x40000040ff0b7424 */ /* 0x000fe200078e00ff */
[----:B------:R-:W-:-:S04]  /*11fc0*/  UIADD3 UR4, UR56, 0x4, URZ ;  /* 0x0000000438047890 */ /* 0x000fc8000fffe03f */
[----:B------:R-:W-:-:S03]  /*11fd0*/  R2UR UR55, R11 ;  /* 0x000000000b3772ca */ /* 0x000fc600000e0000 */
        /* <DEDUP_REMOVED lines=10> */
[----:B------:R-:W-:Y:S01]  /*12080*/  UMOV UR4, UR40 ;  /* 0x0000002800047c82 */ /* 0x000fe20008000000 */
        /* <DEDUP_REMOVED lines=87> */
[----:B------:R-:W-:Y:S01]  /*12600*/  UIADD3 UR4, UR56, 0x6, URZ ;  /* 0x0000000638047890 */ /* 0x000fe2000fffe03f */
[----:B------:R-:W-:-:S06]  /*12610*/  UMOV UR49, 0x40000040 ;  /* 0x4000004000317882 */ /* 0x000fcc0000000000 */
        /* <DEDUP_REMOVED lines=305> */
[----:B------:R-:W-:Y:S01]  /*13930*/  UMOV UR5, 0x40000040 ;  /* 0x4000004000057882 */ /* 0x000fe20000000000 */
        /* <DEDUP_REMOVED lines=64> */
[C---:B------:R-:W-:Y:S01]  /*13d40*/  VIADD R6, R4.reuse, 0x984 ;  /* 0x0000098404067836 */ /* 0x040fe20000000000 */
[----:B------:R-:W-:Y:S01]  /*13d50*/  UMOV UR8, UR4 ;  /* 0x0000000400087c82 */ /* 0x000fe20008000000 */
[----:B------:R-:W-:Y:S01]  /*13d60*/  IMAD.MOV.U32 R7, RZ, RZ, 0x40000040 ;  /* 0x40000040ff077424 */ /* 0x000fe200078e00ff */
[----:B------:R-:W-:Y:S01]  /*13d70*/  UMOV UR9, UR5 ;  /* 0x0000000500097c82 */ /* 0x000fe20008000000 */
        /* <DEDUP_REMOVED lines=8> */
[----:B------:R-:W-:Y:S01]  /*13e00*/  UIADD3 UR20, UR56, 0x406, URZ ;  /* 0x0000040638147890 */ /* 0x000fe2000fffe03f */
[----:B------:R-:W-:Y:S01]  /*13e10*/  UMOV UR21, 0x40000040 ;  /* 0x4000004000157882 */ /* 0x000fe20000000000 */
[----:B------:R-:W-:Y:S01]  /*13e20*/  IMAD R3, R160, -0xb0, R3 ;  /* 0xffffff50a0037824 */ /* 0x000fe200078e0203 */
[----:B------:R-:W-:Y:S01]  /*13e30*/  R2UR UR36, R13 ;  /* 0x000000000d2472ca */ /* 0x000fe200000e0000 */
[----:B------:R0:W-:Y:S01]  /*13e40*/  STL.64 [R1+0x8], R20 ;  /* 0x0000081401007387 */ /* 0x0001e20000100a00 */
[----:B------:R-:W-:Y:S01]  /*13e50*/  IMAD.MOV.U32 R5, RZ, RZ, 0x40000040 ;  /* 0x40000040ff057424 */ /* 0x000fe200078e00ff */
[----:B------:R-:W-:Y:S01]  /*13e60*/  ULDC UR6, c[0x0][0x988] ;  /* 0x0002620000067ab9 */ /* 0x000fe20000000800 */
[----:B------:R-:W-:-:S02]  /*13e70*/  WARPGROUP.DEPBAR.LE gsb0, 0x0 ;  /* 0x00008000000079c5 */ /* 0x000fc40000010000 */
[----:B------:R-:W-:Y:S01]  /*13e80*/  WARPGROUP.ARRIVE ;  /* 0x00000000000079c5 */ /* 0x000fe20000000000 */
[----:B------:R-:W-:Y:S02]  /*13e90*/  R2UR UR14, R8 ;  /* 0x00000000080e72ca */ /* 0x000fe400000e0000 */
[----:B------:R-:W-:Y:S01]  /*13ea0*/  R2UR UR15, R9 ;  /* 0x00000000090f72ca */ /* 0x000fe200000e0000 */
[----:B------:R-:W-:Y:S02]  /*13eb0*/  VIADD R6, R4, 0xa84 ;  /* 0x00000a8404067836 */ /* 0x000fe40000000000 */
[----:B------:R-:W-:Y:S01]  /*13ec0*/  IMAD.MOV.U32 R7, RZ, RZ, 0x40000040 ;  /* 0x40000040ff077424 */ /* 0x000fe200078e00ff */
[----:B------:R-:W-:Y:S01]  /*13ed0*/  HGMMA.64x16x16.F32.BF16 R40, gdesc[UR8], R40, gsb0 ;  /* 0x00200000082879f0 */ /* 0x000fe20008001828 */
[----:B------:R-:W-:Y:S01]  /*13ee0*/  ISETP.GT.AND P2, PT, R3, RZ, PT ;  /* 0x000000ff0300720c */ /* 0x000fe20003f44270 */
[----:B------:R-:W2:Y:S01]  /*13ef0*/  LDL R120, [R1+0x4] ;  /* 0x0000040001787983 */ /* 0x000ea20000100800 */
        /* <DEDUP_REMOVED lines=72> */
[C---:B------:R-:W-:Y:S02]  /*14380*/  ISETP.GT.AND P3, PT, R3.reuse, 0x1, PT ;  /* 0x000000010300780c */ /* 0x040fe40003f64270 */
[----:B------:R-:W-:Y:S02]  /*14390*/  ISETP.GT.AND P4, PT, R3, 0x8, PT ;  /* 0x000000080300780c */ /* 0x000fe40003f84270 */
[----:B------:R-:W-:Y:S02]  /*143a0*/  FSEL R11, R112, -INF , P2 ;  /* 0xff800000700b7808 */ /* 0x000fe40001000000 */
[----:B------:R-:W-:-:S02]  /*143b0*/  FSEL R113, R113, -INF , P3 ;  /* 0xff80000071717808 */ /* 0x000fc40001800000 */
[----:B------:R-:W-:Y:S02]  /*143c0*/  ISETP.GT.AND P5, PT, R3, 0x9, PT ;  /* 0x000000090300780c */ /* 0x000fe40003fa4270 */
[----:B------:R-:W-:Y:S02]  /*143d0*/  FSEL R15, R116, -INF , P4 ;  /* 0xff800000740f7808 */ /* 0x000fe40002000000 */
[----:B------:R-:W-:Y:S01]  /*143e0*/  FMNMX.FTZ R6, R11, R113, !PT ;  /* 0x000000710b067209 */ /* 0x000fe20007810000 */
[----:B------:R-:W-:Y:S02]  /*143f0*/  WARPGROUP.DEPBAR.LE gsb0, 0x0 ;  /* 0x00008000000079c5 */ /* 0x000fe40000010000 */
[----:B------:R-:W-:-:S06]  /*14400*/  WARPGROUP.ARRIVE ;  /* 0x00000000000079c5 */ /* 0x000fcc0000000000 */
[----:B------:R-:W-:Y:S01]  /*14410*/  HGMMA.64x16x16.F32.BF16 R40, gdesc[UR12], R40, gsb0 ;  /* 0x002000000c2879f0 */ /* 0x000fe20008001828 */
[----:B------:R-:W-:Y:S02]  /*14420*/  FSEL R7, R114, -INF , P2 ;  /* 0xff80000072077808 */ /* 0x000fe40001000000 */
[----:B------:R-:W-:Y:S02]  /*14430*/  FSEL R117, R117, -INF , P5 ;  /* 0xff80000075757808 */ /* 0x000fe40002800000 */
[----:B------:R-:W-:Y:S02]  /*14440*/  ISETP.GT.AND P2, PT, R3, 0x10, PT ;  /* 0x000000100300780c */ /* 0x000fe40003f44270 */
[----:B------:R-:W-:Y:S02]  /*14450*/  FMNMX.FTZ R6, R15, R6, !PT ;  /* 0x000000060f067209 */ /* 0x000fe40007810000 */
[----:B------:R-:W-:Y:S02]  /*14460*/  FSEL R115, R115, -INF , P3 ;  /* 0xff80000073737808 */ /* 0x000fe40001800000 */
[----:B------:R-:W-:-:S02]  /*14470*/  ISETP.GT.AND P3, PT, R3, 0x11, PT ;  /* 0x000000110300780c */ /* 0x000fc40003f64270 */
[----:B------:R-:W-:Y:S02]  /*14480*/  FSEL R83, R104, -INF , P2 ;  /* 0xff80000068537808 */ /* 0x000fe40001000000 */
[----:B------:R-:W-:Y:S02]  /*14490*/  FMNMX.FTZ R6, R117, R6, !PT ;  /* 0x0000000675067209 */ /* 0x000fe40007810000 */
[----:B------:R-:W-:Y:S02]  /*144a0*/  FSEL R13, R118, -INF , P4 ;  /* 0xff800000760d7808 */ /* 0x000fe40002000000 */
[----:B------:R-:W-:Y:S02]  /*144b0*/  ISETP.GT.AND P4, PT, R3, 0x18, PT ;  /* 0x000000180300780c */ /* 0x000fe40003f84270 */
[----:B------:R-:W-:Y:S02]  /*144c0*/  FSEL R121, R105, -INF , P3 ;  /* 0xff80000069797808 */ /* 0x000fe40001800000 */
[----:B------:R-:W-:-:S02]  /*144d0*/  FMNMX.FTZ R6, R83, R6, !PT ;  /* 0x0000000653067209 */ /* 0x000fc40007810000 */
[----:B------:R-:W-:Y:S02]  /*144e0*/  FSEL R119, R119, -INF , P5 ;  /* 0xff80000077777808 */ /* 0x000fe40002800000 */
[----:B------:R-:W-:Y:S02]  /*144f0*/  ISETP.GT.AND P5, PT, R3, 0x19, PT ;  /* 0x000000190300780c */ /* 0x000fe40003fa4270 */
[----:B------:R-:W-:Y:S02]  /*14500*/  FSEL R123, R108, -INF , P4 ;  /* 0xff8000006c7b7808 */ /* 0x000fe40002000000 */
[----:B------:R-:W-:Y:S02]  /*14510*/  FMNMX.FTZ R6, R121, R6, !PT ;  /* 0x0000000679067209 */ /* 0x000fe40007810000 */
[----:B0-----:R-:W-:Y:S02]  /*14520*/  FSEL R21, R106, -INF , P2 ;  /* 0xff8000006a157808 */ /* 0x001fe40001000000 */
[----:B------:R-:W-:-:S02]  /*14530*/  FSEL R109, R109, -INF , P5 ;  /* 0xff8000006d6d7808 */ /* 0x000fc40002800000 */
[----:B------:R-:W-:Y:S02]  /*14540*/  ISETP.GT.AND P2, PT, R3, 0x20, PT ;  /* 0x000000200300780c */ /* 0x000fe40003f44270 */
[----:B------:R-:W-:Y:S01]  /*14550*/  FMNMX.FTZ R6, R123, R6, !PT ;  /* 0x000000067b067209 */ /* 0x000fe20007810000 */
[----:B------:R-:W-:Y:S01]  /*14560*/  VIADD R8, R4, 0xa06 ;  /* 0x00000a0604087836 */ /* 0x000fe20000000000 */
[----:B------:R-:W-:Y:S01]  /*14570*/  FSEL R107, R107, -INF , P3 ;  /* 0xff8000006b6b7808 */ /* 0x000fe20001800000 */
[----:B------:R-:W-:Y:S01]  /*14580*/  IMAD.MOV.U32 R9, RZ, RZ, 0x40000040 ;  /* 0x40000040ff097424 */ /* 0x000fe200078e00ff */
[----:B------:R-:W-:Y:S02]  /*14590*/  ISETP.GT.AND P3, PT, R3, 0x21, PT ;  /* 0x000000210300780c */ /* 0x000fe40003f64270 */
[----:B------:R-:W-:Y:S02]  /*145a0*/  FSEL R125, R96, -INF , P2 ;  /* 0xff800000607d7808 */ /* 0x000fe40001000000 */
[----:B------:R-:W-:-:S02]  /*145b0*/  FMNMX.FTZ R6, R109, R6, !PT ;  /* 0x000000066d067209 */ /* 0x000fc40007810000 */
[----:B------:R-:W-:Y:S02]  /*145c0*/  FSEL R85, R110, -INF , P4 ;  /* 0xff8000006e557808 */ /* 0x000fe40002000000 */
[----:B------:R-:W-:Y:S02]  /*145d0*/  ISETP.GT.AND P4, PT, R3, 0x28, PT ;  /* 0x000000280300780c */ /* 0x000fe40003f84270 */
[----:B------:R-:W-:Y:S02]  /*145e0*/  FSEL R127, R97, -INF , P3 ;  /* 0xff800000617f7808 */ /* 0x000fe40001800000 */
[----:B------:R-:W-:Y:S02]  /*145f0*/  FMNMX.FTZ R6, R125, R6, !PT ;  /* 0x000000067d067209 */ /* 0x000fe40007810000 */
[----:B------:R-:W-:Y:S02]  /*14600*/  R2UR UR22, R8 ;  /* 0x00000000081672ca */ /* 0x000fe400000e0000 */
[----:B------:R-:W-:-:S02]  /*14610*/  R2UR UR23, R9 ;  /* 0x00000000091772ca */ /* 0x000fc400000e0000 */
[----:B------:R-:W-:Y:S02]  /*14620*/  FSEL R111, R111, -INF , P5 ;  /* 0xff8000006f6f7808 */ /* 0x000fe40002800000 */
[----:B------:R-:W-:Y:S02]  /*14630*/  ISETP.GT.AND P5, PT, R3, 0x29, PT ;  /* 0x000000290300780c */ /* 0x000fe40003fa4270 */
[----:B------:R-:W-:Y:S02]  /*14640*/  FSEL R129, R100, -INF , P4 ;  /* 0xff80000064817808 */ /* 0x000fe40002000000 */
[----:B------:R-:W-:Y:S01]  /*14650*/  FMNMX.FTZ R6, R127, R6, !PT ;  /* 0x000000067f067209 */ /* 0x000fe20007810000 */
[----:B------:R-:W-:Y:S02]  /*14660*/  WARPGROUP.DEPBAR.LE gsb0, 0x0 ;  /* 0x00008000000079c5 */ /* 0x000fe40000010000 */
[----:B------:R-:W-:Y:S01]  /*14670*/  FSEL R105, R98, -INF , P2 ;  /* 0xff80000062697808 */ /* 0x000fe20001000000 */
[----:B------:R-:W-:Y:S01]  /*14680*/  WARPGROUP.ARRIVE ;  /* 0x00000000000079c5 */ /* 0x000fe20000000000 */
[----:B------:R-:W-:-:S02]  /*14690*/  FSEL R131, R101, -INF , P5 ;  /* 0xff80000065837808 */ /* 0x000fc40002800000 */
[----:B------:R-:W-:Y:S02]  /*146a0*/  ISETP.GT.AND P2, PT, R3, 0x30, PT ;  /* 0x000000300300780c */ /* 0x000fe40003f44270 */
[----:B------:R-:W-:Y:S01]  /*146b0*/  FMNMX.FTZ R6, R129, R6, !PT ;  /* 0x0000000681067209 */ /* 0x000fe20007810000 */
[----:B------:R-:W-:Y:S01]  /*146c0*/  HGMMA.64x16x16.F32.BF16 R32, gdesc[UR20], R32, gsb0 ;  /* 0x00200000142079f0 */ /* 0x000fe20008001820 */
        /* <DEDUP_REMOVED lines=8> */
[----:B------:R-:W-:Y:S02]  /*14750*/  FSEL R103, R103, -INF , P5 ;  /* 0xff80000067677808 */ /* 0x000fe40002800000 */
[----:B------:R-:W-:-:S02]  /*14760*/  ISETP.GT.AND P5, PT, R3, 0x39, PT ;  /* 0x000000390300780c */ /* 0x000fc40003fa4270 */
[----:B------:R-:W-:Y:S02]  /*14770*/  FSEL R137, R92, -INF , P4 ;  /* 0xff8000005c897808 */ /* 0x000fe40002000000 */
[----:B------:R-:W-:Y:S02]  /*14780*/  FMNMX.FTZ R6, R135, R6, !PT ;  /* 0x0000000687067209 */ /* 0x000fe40007810000 */
[----:B------:R-:W-:Y:S02]  /*14790*/  FSEL R101, R90, -INF , P2 ;  /* 0xff8000005a657808 */ /* 0x000fe40001000000 */
[----:B------:R-:W-:Y:S02]  /*147a0*/  FSEL R93, R93, -INF , P5 ;  /* 0xff8000005d5d7808 */ /* 0x000fe40002800000 */
[----:B------:R-:W-:Y:S02]  /*147b0*/  ISETP.GT.AND P2, PT, R3, 0x40, PT ;  /* 0x000000400300780c */ /* 0x000fe40003f44270 */
        /* <DEDUP_REMOVED lines=14> */
[----:B------:R-:W-:Y:S02]  /*148a0*/  FSEL R145, R77, -INF , P5 ;  /* 0xff8000004d917808 */ /* 0x000fe40002800000 */
[----:B------:R-:W-:Y:S02]  /*148b0*/  ISETP.GT.AND P2, PT, R3, 0x50, PT ;  /* 0x000000500300780c */ /* 0x000fe40003f44270 */
[----:B------:R-:W-:Y:S02]  /*148c0*/  FMNMX.FTZ R6, R143, R6, !PT ;  /* 0x000000068f067209 */ /* 0x000fe40007810000 */
[----:B------:R-:W-:Y:S02]  /*148d0*/  FSEL R75, R75, -INF , P3 ;  /* 0xff8000004b4b7808 */ /* 0x000fe40001800000 */
[----:B------:R-:W-:-:S02]  /*148e0*/  ISETP.GT.AND P3, PT, R3, 0x51, PT ;  /* 0x000000510300780c */ /* 0x000fc40003f64270 */
[----:B-----5:R-:W-:Y:S02]  /*148f0*/  FSEL R147, R64, -INF , P2 ;  /* 0xff80000040937808 */ /* 0x020fe40001000000 */
        /* <DEDUP_REMOVED lines=8> */
[----:B------:R-:W-:Y:S01]  /*14980*/  FMNMX.FTZ R6, R149, R6, !PT ;  /* 0x0000000695067209 */ /* 0x000fe20007810000 */
[----:B------:R-:W-:Y:S01]  /*14990*/  VIADD R4, R4, 0xa86 ;  /* 0x00000a8604047836 */ /* 0x000fe20000000000 */
[----:B------:R-:W-:Y:S02]  /*149a0*/  FSEL R71, R71, -INF , P5 ;  /* 0xff80000047477808 */ /* 0x000fe40002800000 */
[----:B------:R-:W-:-:S02]  /*149b0*/  FSEL R153, R69, -INF , P5 ;  /* 0xff80000045997808 */ /* 0x000fc40002800000 */
[----:B------:R-:W-:Y:S02]  /*149c0*/  ISETP.GT.AND P5, PT, R3, 0x60, PT ;  /* 0x000000600300780c */ /* 0x000fe40003fa4270 */
[----:B------:R-:W-:Y:S02]  /*149d0*/  FMNMX.FTZ R6, R151, R6, !PT ;  /* 0x0000000697067209 */ /* 0x000fe40007810000 */
[----:B------:R-:W-:Y:S02]  /*149e0*/  FSEL R65, R70, -INF , P4 ;  /* 0xff80000046417808 */ /* 0x000fe40002000000 */
[----:B------:R-:W-:Y:S02]  /*149f0*/  R2UR UR22, R4 ;  /* 0x00000000041672ca */ /* 0x000fe400000e0000 */
[----:B------:R-:W-:Y:S02]  /*14a00*/  R2UR UR23, R5 ;  /* 0x00000000051772ca */ /* 0x000fe400000e0000 */
[----:B------:R-:W-:-:S02]  /*14a10*/  ISETP.GT.AND P4, PT, R3, 0x61, PT ;  /* 0x000000610300780c */ /* 0x000fc40003f84270 */
[----:B------:R-:W-:Y:S02]  /*14a20*/  FSEL R161, R56, -INF , P5 ;  /* 0xff80000038a17808 */ /* 0x000fe40002800000 */
[----:B------:R-:W-:Y:S02]  /*14a30*/  FMNMX.FTZ R6, R153, R6, !PT ;  /* 0x0000000699067209 */ /* 0x000fe40007810000 */
[----:B------:R-:W-:Y:S01]  /*14a40*/  FSEL R67, R67, -INF , P3 ;  /* 0xff80000043437808 */ /* 0x000fe20001800000 */
[----:B------:R-:W-:Y:S02]  /*14a50*/  WARPGROUP.DEPBAR.LE gsb0, 0x0 ;  /* 0x00008000000079c5 */ /* 0x000fe40000010000 */
[----:B------:R-:W-:Y:S02]  /*14a60*/  ISETP.GT.AND P3, PT, R3, 0x68, PT ;  /* 0x000000680300780c */ /* 0x000fe40003f64270 */
[----:B------:R-:W-:Y:S02]  /*14a70*/  FSEL R159, R57, -INF , P4 ;  /* 0xff800000399f7808 */ /* 0x000fe40002000000 */
[----:B------:R-:W-:Y:S01]  /*14a80*/  FMNMX.FTZ R6, R161, R6, !PT ;  /* 0x00000006a1067209 */ /* 0x000fe20007810000 */
[----:B------:R-:W-:Y:S01]  /*14a90*/  WARPGROUP.ARRIVE ;  /* 0x00000000000079c5 */ /* 0x000fe20000000000 */
[----:B------:R-:W-:-:S02]  /*14aa0*/  FSEL R77, R66, -INF , P2 ;  /* 0xff800000424d7808 */ /* 0x000fc40001000000 */
[----:B------:R-:W-:Y:S02]  /*14ab0*/  ISETP.GT.AND P2, PT, R3, 0x69, PT ;  /* 0x000000690300780c */ /* 0x000fe40003f44270 */
[----:B------:R-:W-:Y:S01]  /*14ac0*/  FSEL R167, R60, -INF , P3 ;  /* 0xff8000003ca77808 */ /* 0x000fe20001800000 */
[----:B------:R-:W-:Y:S01]  /*14ad0*/  HGMMA.64x16x16.F32.BF16 R24, gdesc[UR20], R24, gsb0 ;  /* 0x00200000141879f0 */ /* 0x000fe20008001818 */
        /* <DEDUP_REMOVED lines=48> */
[----:B------:R-:W-:Y:S02]  /*14de0*/  FMNMX.FTZ R6, R189, R6, !PT ;  /* 0x00000006bd067209 */ /* 0x000fe40007810000 */
[----:B------:R-:W-:Y:S01]  /*14df0*/  ISETP.GT.AND P3, PT, R3, 0xa0, PT ;  /* 0x000000a00300780c */ /* 0x000fe20003f64270 */
[----:B------:R-:W-:Y:S02]  /*14e00*/  WARPGROUP.DEPBAR.LE gsb0, 0x0 ;  /* 0x00008000000079c5 */ /* 0x000fe40000010000 */
[----:B------:R-:W-:Y:S02]  /*14e10*/  FSEL R43, R43, -INF , P4 ;  /* 0xff8000002b2b7808 */ /* 0x000fe40002000000 */
[----:B------:R-:W-:-:S02]  /*14e20*/  FSEL R187, R24, -INF , P3 ;  /* 0xff80000018bb7808 */ /* 0x000fc40001800000 */
[----:B------:R-:W-:Y:S02]  /*14e30*/  FMNMX.FTZ R6, R193, R6, !PT ;  /* 0x00000006c1067209 */ /* 0x000fe40007810000 */
[----:B------:R-:W-:Y:S02]  /*14e40*/  ISETP.GT.AND P4, PT, R3, 0xa1, PT ;  /* 0x000000a10300780c */ /* 0x000fe40003f84270 */
[----:B------:R-:W-:Y:S02]  /*14e50*/  FSEL R41, R42, -INF , P5 ;  /* 0xff8000002a297808 */ /* 0x000fe40002800000 */
[----:B------:R-:W-:Y:S02]  /*14e60*/  FSEL R191, R25, -INF , P4 ;  /* 0xff80000019bf7808 */ /* 0x000fe40002000000 */
[----:B------:R-:W-:Y:S02]  /*14e70*/  FMNMX.FTZ R6, R187, R6, !PT ;  /* 0x00000006bb067209 */ /* 0x000fe40007810000 */
[----:B------:R-:W-:-:S02]  /*14e80*/  ISETP.GT.AND P5, PT, R3, 0xa8, PT ;  /* 0x000000a80300780c */ /* 0x000fc40003fa4270 */
[----:B------:R-:W-:Y:S02]  /*14e90*/  FMNMX.FTZ R6, R191, R6, !PT ;  /* 0x00000006bf067209 */ /* 0x000fe40007810000 */
[----:B------:R-:W-:Y:S02]  /*14ea0*/  FSEL R185, R28, -INF , P5 ;  /* 0xff8000001cb97808 */ /* 0x000fe40002800000 */
[----:B------:R-:W-:Y:S02]  /*14eb0*/  ISETP.GT.AND P6, PT, R3, 0xa9, PT ;  /* 0x000000a90300780c */ /* 0x000fe40003fc4270 */
[----:B------:R-:W-:Y:S02]  /*14ec0*/  FMNMX.FTZ R6, R185, R6, !PT ;  /* 0x00000006b9067209 */ /* 0x000fe40007810000 */
[----:B------:R-:W-:-:S04]  /*14ed0*/  FSEL R183, R29, -INF , P6 ;  /* 0xff8000001db77808 */ /* 0x000fc80003000000 */
[----:B------:R-:W-:-:S05]  /*14ee0*/  FMNMX.FTZ R6, R183, R6, !PT ;  /* 0x00000006b7067209 */ /* 0x000fca0007810000 */
        /* <DEDUP_REMOVED lines=28> */
[----:B------:R-:W0:Y:S03]  /*150b0*/  SHFL.BFLY PT, R9, R8, 0x1, 0x1f ;  /* 0x0c201f0008097f89 */ /* 0x000e2600000e0000 */
[----:B------:R-:W-:-:S04]  /*150c0*/  FMNMX.FTZ R6, R63, R6, !PT ;  /* 0x000000063f067209 */ /* 0x000fc80007810000 */
[----:B------:R-:W-:-:S04]  /*150d0*/  FMNMX.FTZ R6, R49, R6, !PT ;  /* 0x0000000631067209 */ /* 0x000fc80007810000 */
[----:B------:R-:W-:-:S04]  /*150e0*/  FMNMX.FTZ R6, R51, R6, !PT ;  /* 0x0000000633067209 */ /* 0x000fc80007810000 */
[----:B------:R-:W-:-:S04]  /*150f0*/  FMNMX.FTZ R6, R53, R6, !PT ;  /* 0x0000000635067209 */ /* 0x000fc80007810000 */
[----:B------:R-:W-:-:S04]  /*15100*/  FMNMX.FTZ R6, R55, R6, !PT ;  /* 0x0000000637067209 */ /* 0x000fc80007810000 */
[----:B------:R-:W-:Y:S01]  /*15110*/  FMNMX.FTZ R6, R41, R6, !PT ;  /* 0x0000000629067209 */ /* 0x000fe20007810000 */
[----:B------:R-:W-:Y:S01]  /*15120*/  IMAD.U32 R10, RZ, RZ, UR6 ;  /* 0x00000006ff0a7e24 */ /* 0x000fe2000f8e00ff */
[----:B0-----:R-:W-:Y:S02]  /*15130*/  FMNMX.FTZ R9, R8, R9, !PT ;  /* 0x0000000908097209 */ /* 0x001fe40007810000 */
[----:B------:R-:W-:Y:S02]  /*15140*/  FMNMX.FTZ R6, R43, R6, !PT ;  /* 0x000000062b067209 */ /* 0x000fe40007810000 */
[----:B------:R-:W-:Y:S02]  /*15150*/  P2R R32, PR, RZ, 0x2 ;  /* 0x00000002ff207803 */ /* 0x000fe40000000000 */
[----:B------:R-:W-:Y:S02]  /*15160*/  ISETP.GT.AND P1, PT, R3, 0x90, PT ;  /* 0x000000900300780c */ /* 0x000fe40003f24270 */
[----:B------:R-:W-:Y:S01]  /*15170*/  FMNMX.FTZ R6, R45, R6, !PT ;  /* 0x000000062d067209 */ /* 0x000fe20007810000 */
[----:B------:R-:W-:Y:S01]  /*15180*/  FMUL.FTZ R4, R9, R10 ;  /* 0x0000000a09047220 */ /* 0x000fe20000410000 */
[----:B------:R-:W-:-:S02]  /*15190*/  P2R R20, PR, RZ, 0x1 ;  /* 0x00000001ff147803 */ /* 0x000fc40000000000 */
[----:B------:R-:W-:Y:S02]  /*151a0*/  FSETP.NEU.FTZ.AND P0, PT, R9, -INF , PT ;  /* 0xff8000000900780b */ /* 0x000fe40003f1d000 */
[----:B------:R-:W-:Y:S02]  /*151b0*/  FSEL R3, R34, -INF , P1 ;  /* 0xff80000022037808 */ /* 0x000fe40000800000 */
[----:B------:R-:W-:Y:S02]  /*151c0*/  ISETP.NE.AND P1, PT, R32, RZ, PT ;  /* 0x000000ff2000720c */ /* 0x000fe40003f25270 */
[----:B------:R-:W-:Y:S02]  /*151d0*/  FMNMX.FTZ R6, R47, R6, !PT ;  /* 0x000000062f067209 */ /* 0x000fe40007810000 */
[----:B------:R-:W-:Y:S02]  /*151e0*/  FSEL R4, R4, RZ, P0 ;  /* 0x000000ff04047208 */ /* 0x000fe40000000000 */
[----:B------:R-:W-:-:S02]  /*151f0*/  ISETP.NE.AND P0, PT, R20, RZ, PT ;  /* 0x000000ff1400720c */ /* 0x000fc40003f05270 */
[----:B------:R-:W-:Y:S02]  /*15200*/  FSEL R35, R35, -INF , P1 ;  /* 0xff80000023237808 */ /* 0x000fe40000800000 */
[----:B------:R-:W-:Y:S02]  /*15210*/  FMNMX.FTZ R6, R3, R6, !PT ;  /* 0x0000000603067209 */ /* 0x000fe40007810000 */
[----:B------:R-:W-:Y:S02]  /*15220*/  FSEL R25, R38, -INF , P0 ;  /* 0xff80000026197808 */ /* 0x000fe40000000000 */
[----:B------:R-:W-:Y:S02]  /*15230*/  FMNMX.FTZ R6, R35, R6, !PT ;  /* 0x0000000623067209 */ /* 0x000fe40007810000 */
[----:B------:R-:W-:Y:S02]  /*15240*/  FSEL R39, R39, -INF , P2 ;  /* 0xff80000027277808 */ /* 0x000fe40001000000 */
[----:B------:R-:W-:Y:S01]  /*15250*/  FMNMX.FTZ R6, R25, R6, !PT ;  /* 0x0000000619067209 */ /* 0x000fe20007810000 */
[----:B------:R-:W-:Y:S01]  /*15260*/  FFMA.FTZ R186, R129, R10, -R4 ;  /* 0x0000000a81ba7223 */ /* 0x000fe20000010804 */
[----:B------:R-:W-:-:S02]  /*15270*/  FSEL R129, R26, -INF , P3 ;  /* 0xff8000001a817808 */ /* 0x000fc40001800000 */
[----:B------:R-:W-:Y:S01]  /*15280*/  FMNMX.FTZ R6, R39, R6, !PT ;  /* 0x0000000627067209 */ /* 0x000fe20007810000 */
[--C-:B------:R-:W-:Y:S01]  /*15290*/  FFMA.FTZ R61, R131, R10, -R4.reuse ;  /* 0x0000000a833d7223 */ /* 0x100fe20000010804 */
[----:B------:R-:W-:Y:S02]  /*152a0*/  FSEL R131, R27, -INF , P4 ;  /* 0xff8000001b837808 */ /* 0x000fe40002000000 */
[----:B------:R-:W-:Y:S01]  /*152b0*/  FMNMX.FTZ R6, R129, R6, !PT ;  /* 0x0000000681067209 */ /* 0x000fe20007810000 */
[--C-:B------:R-:W-:Y:S01]  /*152c0*/  FFMA.FTZ R188, R133, R10, -R4.reuse ;  /* 0x0000000a85bc7223 */ /* 0x100fe20000010804 */
[----:B------:R-:W-:Y:S02]  /*152d0*/  FSEL R133, R30, -INF , P5 ;  /* 0xff8000001e857808 */ /* 0x000fe40002800000 */
[----:B------:R-:W-:Y:S01]  /*152e0*/  FMNMX.FTZ R6, R131, R6, !PT ;  /* 0x0000000683067209 */ /* 0x000fe20007810000 */
[----:B------:R-:W-:Y:S01]  /*152f0*/  FFMA.FTZ R190, R137, R10, -R4 ;  /* 0x0000000a89be7223 */ /* 0x000fe20000010804 */
[----:B------:R-:W-:-:S02]  /*15300*/  FSEL R137, R31, -INF , P6 ;  /* 0xff8000001f897808 */ /* 0x000fc40003000000 */
[----:B------:R-:W-:-:S04]  /*15310*/  FMNMX.FTZ R6, R133, R6, !PT ;  /* 0x0000000685067209 */ /* 0x000fc80007810000 */
[----:B------:R-:W-:Y:S01]  /*15320*/  FMNMX.FTZ R6, R137, R6, !PT ;  /* 0x0000000689067209 */ /* 0x000fe20007810000 */
[----:B------:R-:W-:-:S04]  /*15330*/  FFMA.FTZ R69, R135, R10, -R4 ;  /* 0x0000000a87457223 */ /* 0x000fc80000010804 */
[----:B------:R-:W0:Y:S01]  /*15340*/  SHFL.BFLY PT, R135, R6, 0x2, 0x1f ;  /* 0x0c401f0006877f89 */ /* 0x000e2200000e0000 */
[-CC-:B------:R-:W-:Y:S01]  /*15350*/  FFMA.FTZ R180, R83, R10.reuse, -R4.reuse ;  /* 0x0000000a53b47223 */ /* 0x180fe20000010804 */
[-CC-:B------:R-:W-:Y:S01]  /*15360*/  FFMA.FTZ R83, R93, R10.reuse, -R4.reuse ;  /* 0x0000000a5d537223 */ /* 0x180fe20000010804 */
[----:B------:R-:W-:Y:S01]  /*15370*/  FFMA.FTZ R93, R141, R10, -R4 ;  /* 0x0000000a8d5d7223 */ /* 0x000fe20000010804 */
[----:B0-----:R-:W-:-:S05]  /*15380*/  FMNMX.FTZ R8, R6, R135, !PT ;  /* 0x0000008706087209 */ /* 0x001fca0007810000 */
[----:B------:R-:W0:Y:S01]  /*15390*/  SHFL.BFLY PT, R141, R8, 0x1, 0x1f ;  /* 0x0c201f00088d7f89 */ /* 0x000e2200000e0000 */
[-CC-:B------:R-:W-:Y:S01]  /*153a0*/  FFMA.FTZ R176, R11, R10.reuse, -R4.reuse ;  /* 0x0000000a0bb07223 */ /* 0x180fe20000010804 */
[-CC-:B------:R-:W-:Y:S01]  /*153b0*/  FFMA.FTZ R11, R113, R10.reuse, -R4.reuse ;  /* 0x0000000a710b7223 */ /* 0x180fe20000010804 */
[-CC-:B------:R-:W-:Y:S01]  /*153c0*/  FFMA.FTZ R178, R15, R10.reuse, -R4.reuse ;  /* 0x0000000a0fb27223 */ /* 0x180fe20000010804 */
[----:B------:R-:W-:-:S03]  /*153d0*/  FFMA.FTZ R15, R117, R10, -R4 ;  /* 0x0000000a750f7223 */ /* 0x000fc60000010804 */
[----:B------:R-:W-:Y:S01]  /*153e0*/  MUFU.EX2 R176, R176 ;  /* 0x000000b000b07308 */ /* 0x000fe20000000800 */
[----:B------:R-:W-:-:S07]  /*153f0*/  ISETP.NE.AND P0, PT, R14, RZ, PT ;  /* 0x000000ff0e00720c */ /* 0x000fce0003f05270 */
[----:B------:R-:W1:Y:S01]  /*15400*/  MUFU.EX2 R11, R11 ;  /* 0x0000000b000b7308 */ /* 0x000e620000000800 */
[----:B0-----:R-:W-:-:S07]  /*15410*/  FMNMX.FTZ R92, R8, R141, !PT ;  /* 0x0000008d085c7209 */ /* 0x001fce0007810000 */
[----:B------:R-:W0:Y:S01]  /*15420*/  MUFU.EX2 R178, R178 ;  /* 0x000000b200b27308 */ /* 0x000e220000000800 */
[C---:B------:R-:W-:Y:S01]  /*15430*/  FSETP.NEU.FTZ.AND P2, PT, R92.reuse, -INF , PT ;  /* 0xff8000005c00780b */ /* 0x040fe20003f5d000 */
[-C--:B------:R-:W-:Y:S01]  /*15440*/  FMUL.FTZ R14, R92, R10.reuse ;  /* 0x0000000a5c0e7220 */ /* 0x080fe20000410000 */
[----:B------:R-:W-:-:S05]  /*15450*/  FFMA.FTZ R29, R121, R10, -R4 ;  /* 0x0000000a791d7223 */ /* 0x000fca0000010804 */
[----:B------:R-:W3:Y:S01]  /*15460*/  MUFU.EX2 R15, R15 ;  /* 0x0000000f000f7308 */ /* 0x000ee20000000800 */
[----:B------:R-:W-:Y:S01]  /*15470*/  FSEL R14, R14, RZ, P2 ;  /* 0x000000ff0e0e7208 */ /* 0x000fe20001000000 */
[-CC-:B------:R-:W-:Y:S01]  /*15480*/  FFMA.FTZ R182, R123, R10.reuse, -R4.reuse ;  /* 0x0000000a7bb67223 */ /* 0x180fe20000010804 */
[-CC-:B------:R-:W-:Y:S01]  /*15490*/  FFMA.FTZ R37, R127, R10.reuse, -R4.reuse ;  /* 0x0000000a7f257223 */ /* 0x180fe20000010804 */
[----:B------:R-:W-:-:S04]  /*154a0*/  FFMA.FTZ R127, R177, R10, -R4 ;  /* 0x0000000ab17f7223 */ /* 0x000fc80000010804 */
[----:B------:R-:W4:Y:S01]  /*154b0*/  MUFU.EX2 R180, R180 ;  /* 0x000000b400b47308 */ /* 0x000f220000000800 */
[-C--:B------:R-:W-:Y:S01]  /*154c0*/  FFMA.FTZ R177, R7, R10.reuse, -R14 ;  /* 0x0000000a07b17223 */ /* 0x080fe2000001080e */
[----:B-1----:R-:W-:Y:S01]  /*154d0*/  FADD.FTZ R7, R176, R11 ;  /* 0x0000000bb0077221 */ /* 0x002fe20000010000 */
[----:B------:R-:W-:-:S05]  /*154e0*/  FFMA.FTZ R33, R109, R10, -R4 ;  /* 0x0000000a6d217223 */ /* 0x000fca0000010804 */
[----:B------:R-:W1:Y:S01]  /*154f0*/  MUFU.EX2 R29, R29 ;  /* 0x0000001d001d7308 */ /* 0x000e620000000800 */
[----:B0-----:R-:W-:Y:S01]  /*15500*/  FADD.FTZ R36, R178, R7 ;  /* 0x00000007b2247221 */ /* 0x001fe20000010000 */
[-CC-:B------:R-:W-:Y:S01]  /*15510*/  FFMA.FTZ R184, R125, R10.reuse, -R4.reuse ;  /* 0x0000000a7db87223 */ /* 0x180fe20000010804 */
[-CC-:B------:R-:W-:Y:S01]  /*15520*/  FFMA.FTZ R192, R139, R10.reuse, -R4.reuse ;  /* 0x0000000a8bc07223 */ /* 0x180fe20000010804 */
[-CC-:B------:R-:W-:Y:S01]  /*15530*/  FFMA.FTZ R194, R143, R10.reuse, -R4.reuse ;  /* 0x0000000a8fc27223 */ /* 0x180fe20000010804 */
[----:B------:R-:W-:-:S03]  /*15540*/  FFMA.FTZ R109, R145, R10, -R4 ;  /* 0x0000000a916d7223 */ /* 0x000fc60000010804 */
        /* <DEDUP_REMOVED lines=24> */
[----:B------:R-:W2:Y:S01]  /*156d0*/  MUFU.EX2 R33, R33 ;  /* 0x0000002100217308 */ /* 0x000ea20000000800 */
[-C--:B------:R-:W-:Y:S01]  /*156e0*/  FFMA.FTZ R4, R115, R10.reuse, -R14 ;  /* 0x0000000a73047223 */ /* 0x080fe2000001080e */
[----:B---3--:R-:W-:Y:S01]  /*156f0*/  FADD.FTZ R7, R15, R36 ;  /* 0x000000240f077221 */ /* 0x008fe20000010000 */
[----:B------:R-:W-:-:S03]  /*15700*/  FFMA.FTZ R179, R13, R10, -R14 ;  /* 0x0000000a0db37223 */ /* 0x000fc6000001080e */
[----:B----4-:R-:W-:Y:S02]  /*15710*/  FADD.FTZ R36, R180, R7 ;  /* 0x00000007b4247221 */ /* 0x010fe40000010000 */
[----:B------:R-:W3:Y:S01]  /*15720*/  MUFU.EX2 R184, R184 ;  /* 0x000000b800b87308 */ /* 0x000ee20000000800 */
[----:B------:R-:W-:Y:S01]  /*15730*/  FFMA.FTZ R6, R119, R10, -R14 ;  /* 0x0000000a77067223 */ /* 0x000fe2000001080e */
[----:B-1----:R-:W-:-:S06]  /*15740*/  FADD.FTZ R7, R29, R36 ;  /* 0x000000241d077221 */ /* 0x002fcc0000010000 */
[----:B------:R-:W-:Y:S01]  /*15750*/  MUFU.EX2 R177, R177 ;  /* 0x000000b100b17308 */ /* 0x000fe20000000800 */
[----:B------:R-:W-:-:S07]  /*15760*/  FFMA.FTZ R181, R21, R10, -R14 ;  /* 0x0000000a15b57223 */ /* 0x000fce000001080e */
[----:B------:R-:W1:Y:S01]  /*15770*/  MUFU.EX2 R4, R4 ;  /* 0x0000000400047308 */ /* 0x000e620000000800 */
[----:B0-----:R-:W-:-:S07]  /*15780*/  FADD.FTZ R38, R182, R7 ;  /* 0x00000007b6267221 */ /* 0x001fce0000010000 */
[----:B------:R-:W0:Y:S01]  /*15790*/  MUFU.EX2 R37, R37 ;  /* 0x0000002500257308 */ /* 0x000e220000000800 */
[----:B------:R-:W-:-:S07]  /*157a0*/  FFMA.FTZ R8, R107, R10, -R14 ;  /* 0x0000000a6b087223 */ /* 0x000fce000001080e */
[----:B------:R-:W4:Y:S01]  /*157b0*/  MUFU.EX2 R179, R179 ;  /* 0x000000b300b37308 */ /* 0x000f220000000800 */
[----:B--2---:R-:W-:-:S07]  /*157c0*/  FADD.FTZ R7, R33, R38 ;  /* 0x0000002621077221 */ /* 0x004fce0000010000 */
[----:B------:R-:W2:Y:S01]  /*157d0*/  MUFU.EX2 R186, R186 ;  /* 0x000000ba00ba7308 */ /* 0x000ea20000000800 */
[----:B------:R-:W-:-:S07]  /*157e0*/  FFMA.FTZ R183, R85, R10, -R14 ;  /* 0x0000000a55b77223 */ /* 0x000fce000001080e */
[----:B------:R-:W2:Y:S01]  /*157f0*/  MUFU.EX2 R6, R6 ;  /* 0x0000000600067308 */ /* 0x000ea20000000800 */
[----:B---3--:R-:W-:-:S07]  /*15800*/  FADD.FTZ R38, R184, R7 ;  /* 0x00000007b8267221 */ /* 0x008fce0000010000 */
[----:B------:R-:W3:Y:S01]  /*15810*/  MUFU.EX2 R61, R61 ;  /* 0x0000003d003d7308 */ /* 0x000ee20000000800 */
[----:B------:R-:W-:Y:S01]  /*15820*/  ISETP.NE.AND P1, PT, R12, RZ, PT ;  /* 0x000000ff0c00720c */ /* 0x000fe20003f25270 */
[----:B-1----:R-:W-:-:S06]  /*15830*/  FADD.FTZ R40, R177, R4 ;  /* 0x00000004b1287221 */ /* 0x002fcc0000010000 */
[----:B------:R-:W1:Y:S01]  /*15840*/  MUFU.EX2 R181, R181 ;  /* 0x000000b500b57308 */ /* 0x000e620000000800 */
[----:B------:R-:W-:Y:S01]  /*15850*/  FFMA.FTZ R12, R111, R10, -R14 ;  /* 0x0000000a6f0c7223 */ /* 0x000fe2000001080e */
[----:B0-----:R-:W-:-:S06]  /*15860*/  FADD.FTZ R7, R37, R38 ;  /* 0x0000002625077221 */ /* 0x001fcc0000010000 */
[----:B------:R-:W0:Y:S01]  /*15870*/  MUFU.EX2 R188, R188 ;  /* 0x000000bc00bc7308 */ /* 0x000e220000000800 */
[----:B------:R-:W-:Y:S01]  /*15880*/  FFMA.FTZ R201, R5, R10, -R14 ;  /* 0x0000000a05c97223 */ /* 0x000fe2000001080e */
[----:B----4-:R-:W-:-:S06]  /*15890*/  FADD.FTZ R5, R179, R40 ;  /* 0x00000028b3057221 */ /* 0x010fcc0000010000 */
[----:B------:R-:W4:Y:S01]  /*158a0*/  MUFU.EX2 R8, R8 ;  /* 0x0000000800087308 */ /* 0x000f220000000800 */
[----:B------:R-:W-:Y:S01]  /*158b0*/  FFMA.FTZ R185, R105, R10, -R14 ;  /* 0x0000000a69b97223 */ /* 0x000fe2000001080e */
[----:B--2---:R-:W-:-:S06]  /*158c0*/  FADD.FTZ R42, R186, R7 ;  /* 0x00000007ba2a7221 */ /* 0x004fcc0000010000 */
[----:B------:R-:W2:Y:S01]  /*158d0*/  MUFU.EX2 R69, R69 ;  /* 0x0000004500457308 */ /* 0x000ea20000000800 */
[----:B------:R-:W-:Y:S01]  /*158e0*/  FADD.FTZ R40, R6, R5 ;  /* 0x0000000506287221 */ /* 0x000fe20000010000 */
[----:B------:R-:W-:-:S06]  /*158f0*/  FFMA.FTZ R20, R99, R10, -R14 ;  /* 0x0000000a63147223 */ /* 0x000fcc000001080e */
[----:B------:R-:W2:Y:S01]  /*15900*/  MUFU.EX2 R183, R183 ;  /* 0x000000b700b77308 */ /* 0x000ea20000000800 */
[----:B---3--:R-:W-:-:S07]  /*15910*/  FADD.FTZ R7, R61, R42 ;  /* 0x0000002a3d077221 */ /* 0x008fce0000010000 */
[----:B------:R-:W3:Y:S01]  /*15920*/  MUFU.EX2 R190, R190 ;  /* 0x000000be00be7308 */ /* 0x000ee20000000800 */
[----:B-1----:R-:W-:Y:S01]  /*15930*/  FADD.FTZ R5, R181, R40 ;  /* 0x00000028b5057221 */ /* 0x002fe20000010000 */
[----:B------:R-:W-:-:S06]  /*15940*/  FFMA.FTZ R187, R97, R10, -R14 ;  /* 0x0000000a61bb7223 */ /* 0x000fcc000001080e */
[----:B------:R-:W1:Y:S01]  /*15950*/  MUFU.EX2 R12, R12 ;  /* 0x0000000c000c7308 */ /* 0x000e620000000800 */
[----:B0-----:R-:W-:-:S07]  /*15960*/  FADD.FTZ R40, R188, R7 ;  /* 0x00000007bc287221 */ /* 0x001fce0000010000 */
[----:B------:R-:W0:Y:S01]  /*15970*/  MUFU.EX2 R83, R83 ;  /* 0x0000005300537308 */ /* 0x000e220000000800 */
[----:B----4-:R-:W-:Y:S01]  /*15980*/  FADD.FTZ R42, R8, R5 ;  /* 0x00000005082a7221 */ /* 0x010fe20000010000 */
[----:B------:R-:W-:-:S06]  /*15990*/  FFMA.FTZ R24, R103, R10, -R14 ;  /* 0x0000000a67187223 */ /* 0x000fcc000001080e */
[----:B------:R-:W4:Y:S01]  /*159a0*/  MUFU.EX2 R185, R185 ;  /* 0x000000b900b97308 */ /* 0x000f220000000800 */
[----:B--2---:R-:W-:-:S07]  /*159b0*/  FADD.FTZ R7, R69, R40 ;  /* 0x0000002845077221 */ /* 0x004fce0000010000 */
        /* <DEDUP_REMOVED lines=11> */
[----:B----4-:R-:W-:-:S07]  /*15a70*/  FADD.FTZ R5, R185, R42 ;  /* 0x0000002ab9057221 */ /* 0x010fce0000010000 */
[----:B------:R-:W4:Y:S01]  /*15a80*/  MUFU.EX2 R24, R24 ;  /* 0x0000001800187308 */ /* 0x000f220000000800 */
[----:B--2---:R-:W-:Y:S01]  /*15a90*/  FADD.FTZ R44, R192, R7 ;  /* 0x00000007c02c7221 */ /* 0x004fe20000010000 */
[----:B------:R-:W-:-:S06]  /*15aa0*/  FADD.FTZ R42, R20, R5 ;  /* 0x00000005142a7221 */ /* 0x000fcc0000010000 */
[----:B------:R-:W2:Y:S01]  /*15ab0*/  MUFU.EX2 R189, R189 ;  /* 0x000000bd00bd7308 */ /* 0x000ea20000000800 */
[----:B------:R-:W-:Y:S01]  /*15ac0*/  FFMA.FTZ R28, R95, R10, -R14 ;  /* 0x0000000a5f1c7223 */ /* 0x000fe2000001080e */
[----:B---3--:R-:W-:-:S06]  /*15ad0*/  FADD.FTZ R5, R93, R44 ;  /* 0x0000002c5d057221 */ /* 0x008fcc0000010000 */
[----:B------:R3:W-:Y:S01]  /*15ae0*/  MUFU.EX2 R141, R191 ;  /* 0x000000bf008d7308 */ /* 0x0007e20000000800 */
[----:B------:R-:W-:Y:S02]  /*15af0*/  @!P1 VIADD R0, R0, 0x34840 ;  /* 0x0003484000009836 */ /* 0x000fe40000000000 */
[----:B-1----:R-:W-:Y:S01]  /*15b00*/  FADD.FTZ R7, R187, R42 ;  /* 0x0000002abb077221 */ /* 0x002fe20000010000 */
[----:B---3--:R-:W-:-:S04]  /*15b10*/  FFMA.FTZ R191, R89, R10, -R14 ;  /* 0x0000000a59bf7223 */ /* 0x008fc8000001080e */
[----:B------:R-:W1:Y:S01]  /*15b20*/  MUFU.EX2 R26, R26 ;  /* 0x0000001a001a7308 */ /* 0x000e620000000800 */
[-C--:B------:R-:W-:Y:S01]  /*15b30*/  FFMA.FTZ R193, R81, R10.reuse, -R14 ;  /* 0x0000000a51c17223 */ /* 0x080fe2000001080e */
[----:B0-----:R-:W-:Y:S01]  /*15b40*/  FADD.FTZ R44, R194, R5 ;  /* 0x00000005c22c7221 */ /* 0x001fe20000010000 */
[----:B------:R-:W-:Y:S01]  /*15b50*/  @!P1 PRMT R5, RZ, 0x654, R0 ;  /* 0x00000654ff059816 */ /* 0x000fe20000000000 */
[----:B----4-:R-:W-:Y:S01]  /*15b60*/  FADD.FTZ R42, R24, R7 ;  /* 0x00000007182a7221 */ /* 0x010fe20000010000 */
[-C--:B------:R-:W-:Y:S02]  /*15b70*/  FFMA.FTZ R30, R75, R10.reuse, -R14 ;  /* 0x0000000a4b1e7223 */ /* 0x080fe4000001080e */
[----:B------:R2:W-:Y:S01]  /*15b80*/  @!P1 SYNCS.ARRIVE.TRANS64.RED.A1T0 RZ, [R5+URZ], RZ ;  /* 0x000000ff05ff99a7 */ /* 0x0005e2000810043f */
[----:B------:R-:W0:Y:S08]  /*15b90*/  MUFU.EX2 R191, R191 ;  /* 0x000000bf00bf7308 */ /* 0x000e300000000800 */
[----:B------:R-:W3:Y:S01]  /*15ba0*/  MUFU.EX2 R109, R109 ;  /* 0x0000006d006d7308 */ /* 0x000ee20000000800 */
[----:B--2---:R-:W-:Y:S01]  /*15bb0*/  FADD.FTZ R5, R189, R42 ;  /* 0x0000002abd057221 */ /* 0x004fe20000010000 */
[----:B------:R-:W-:-:S06]  /*15bc0*/  FFMA.FTZ R195, R73, R10, -R14 ;  /* 0x0000000a49c37223 */ /* 0x000fcc000001080e */
[----:B------:R-:W2:Y:S08]  /*15bd0*/  MUFU.EX2 R28, R28 ;  /* 0x0000001c001c7308 */ /* 0x000eb00000000800 */
[----:B------:R-:W4:Y:S01]  /*15be0*/  MUFU.EX2 R196, R196 ;  /* 0x000000c400c47308 */ /* 0x000f220000000800 */
[----:B-1----:R-:W-:Y:S01]  /*15bf0*/  FADD.FTZ R46, R26, R5 ;  /* 0x000000051a2e7221 */ /* 0x002fe20000010000 */
[----:B------:R-:W-:-:S06]  /*15c00*/  FFMA.FTZ R32, R79, R10, -R14 ;  /* 0x0000000a4f207223 */ /* 0x000fcc000001080e */
[----:B------:R-:W1:Y:S08]  /*15c10*/  MUFU.EX2 R193, R193 ;  /* 0x000000c100c17308 */ /* 0x000e700000000800 */
[----:B------:R-:W1:Y:S01]  /*15c20*/  MUFU.EX2 R113, R113 ;  /* 0x0000007100717308 */ /* 0x000e620000000800 */
[----:B0-----:R-:W-:Y:S01]  /*15c30*/  FADD.FTZ R5, R191, R46 ;  /* 0x0000002ebf057221 */ /* 0x001fe20000010000 */
[----:B------:R-:W-:-:S06]  /*15c40*/  FFMA.FTZ R197, R77, R10, -R14 ;  /* 0x0000000a4dc57223 */ /* 0x000fcc000001080e */
[----:B------:R-:W0:Y:S01]  /*15c50*/  MUFU.EX2 R30, R30 ;  /* 0x0000001e001e7308 */ /* 0x000e220000000800 */
[----:B---3--:R-:W-:-:S07]  /*15c60*/  FADD.FTZ R7, R109, R44 ;  /* 0x0000002c6d077221 */ /* 0x008fce0000010000 */
[----:B------:R-:W3:Y:S01]  /*15c70*/  MUFU.EX2 R198, R198 ;  /* 0x000000c600c67308 */ /* 0x000ee20000000800 */
[----:B--2---:R-:W-:Y:S01]  /*15c80*/  FADD.FTZ R48, R28, R5 ;  /* 0x000000051c307221 */ /* 0x004fe20000010000 */
[----:B------:R-:W-:-:S06]  /*15c90*/  FFMA.FTZ R34, R67, R10, -R14 ;  /* 0x0000000a43227223 */ /* 0x000fcc000001080e */
[----:B------:R-:W2:Y:S01]  /*15ca0*/  MUFU.EX2 R195, R195 ;  /* 0x000000c300c37308 */ /* 0x000ea20000000800 */
[----:B----4-:R-:W-:-:S07]  /*15cb0*/  FADD.FTZ R44, R196, R7 ;  /* 0x00000007c42c7221 */ /* 0x010fce0000010000 */
[----:B------:R-:W4:Y:S01]  /*15cc0*/  MUFU.EX2 R117, R117 ;  /* 0x0000007500757308 */ /* 0x000f220000000800 */
[----:B-1----:R-:W-:Y:S01]  /*15cd0*/  FADD.FTZ R5, R193, R48 ;  /* 0x00000030c1057221 */ /* 0x002fe20000010000 */
[----:B------:R-:W-:-:S06]  /*15ce0*/  FFMA.FTZ R199, R65, R10, -R14 ;  /* 0x0000000a41c77223 */ /* 0x000fcc000001080e */
[----:B------:R-:W1:Y:S01]  /*15cf0*/  MUFU.EX2 R32, R32 ;  /* 0x0000002000207308 */ /* 0x000e620000000800 */
[----:B------:R-:W-:-:S07]  /*15d00*/  FADD.FTZ R7, R113, R44 ;  /* 0x0000002c71077221 */ /* 0x000fce0000010000 */
[----:B------:R-:W1:Y:S01]  /*15d10*/  MUFU.EX2 R200, R200 ;  /* 0x000000c800c87308 */ /* 0x000e620000000800 */
[----:B0-----:R-:W-:Y:S01]  /*15d20*/  FADD.FTZ R48, R30, R5 ;  /* 0x000000051e307221 */ /* 0x001fe20000010000 */
[----:B------:R-:W-:-:S06]  /*15d30*/  FFMA.FTZ R36, R71, R10, -R14 ;  /* 0x0000000a47247223 */ /* 0x000fcc000001080e */
[----:B------:R-:W0:Y:S01]  /*15d40*/  MUFU.EX2 R197, R197 ;  /* 0x000000c500c57308 */ /* 0x000e220000000800 */
[----:B---3--:R-:W-:-:S07]  /*15d50*/  FADD.FTZ R46, R198, R7 ;  /* 0x00000007c62e7221 */ /* 0x008fce0000010000 */
[----:B------:R-:W3:Y:S01]  /*15d60*/  MUFU.EX2 R121, R121 ;  /* 0x0000007900797308 */ /* 0x000ee20000000800 */
[----:B--2---:R-:W-:Y:S01]  /*15d70*/  FADD.FTZ R5, R195, R48 ;  /* 0x00000030c3057221 */ /* 0x004fe20000010000 */
[----:B----4-:R-:W-:-:S06]  /*15d80*/  FADD.FTZ R7, R117, R46 ;  /* 0x0000002e75077221 */ /* 0x010fcc0000010000 */
[----:B------:R-:W2:Y:S08]  /*15d90*/  MUFU.EX2 R34, R34 ;  /* 0x0000002200227308 */ /* 0x000eb00000000800 */
        /* <DEDUP_REMOVED lines=11> */
[-CC-:B------:R-:W-:Y:S01]  /*15e50*/  FFMA.FTZ R40, R63, R10.reuse, -R14.reuse ;  /* 0x0000000a3f287223 */ /* 0x180fe2000001080e */
[-CC-:B------:R-:W-:Y:S01]  /*15e60*/  FFMA.FTZ R205, R49, R10.reuse, -R14.reuse ;  /* 0x0000000a31cd7223 */ /* 0x180fe2000001080e */
[-CC-:B------:R-:W-:Y:S01]  /*15e70*/  FFMA.FTZ R51, R51, R10.reuse, -R14.reuse ;  /* 0x0000000a33337223 */ /* 0x180fe2000001080e */
[----:B------:R-:W-:-:S04]  /*15e80*/  FFMA.FTZ R207, R53, R10, -R14 ;  /* 0x0000000a35cf7223 */ /* 0x000fc8000001080e */
[----:B------:R-:W3:Y:S01]  /*15e90*/  MUFU.EX2 R201, R201 ;  /* 0x000000c900c97308 */ /* 0x000ee20000000800 */
[-CC-:B------:R-:W-:Y:S01]  /*15ea0*/  FFMA.FTZ R42, R55, R10.reuse, -R14.reuse ;  /* 0x0000000a372a7223 */ /* 0x180fe2000001080e */
[-CC-:B------:R-:W-:Y:S01]  /*15eb0*/  FFMA.FTZ R209, R41, R10.reuse, -R14.reuse ;  /* 0x0000000a29d17223 */ /* 0x180fe2000001080e */
[-CC-:B------:R-:W-:Y:S01]  /*15ec0*/  FFMA.FTZ R44, R43, R10.reuse, -R14.reuse ;  /* 0x0000000a2b2c7223 */ /* 0x180fe2000001080e */
[-CC-:B------:R-:W-:Y:S01]  /*15ed0*/  FFMA.FTZ R211, R45, R10.reuse, -R14.reuse ;  /* 0x0000000a2dd37223 */ /* 0x180fe2000001080e */
[----:B------:R-:W-:-:S03]  /*15ee0*/  FFMA.FTZ R46, R47, R10, -R14 ;  /* 0x0000000a2f2e7223 */ /* 0x000fc6000001080e */
        /* <DEDUP_REMOVED lines=9> */
[----:B------:R-:W-:Y:S01]  /*15f80*/  FFMA.FTZ R137, R137, R10, -R14 ;  /* 0x0000000a89897223 */ /* 0x000fe2000001080e */
[----:B--2---:R-:W-:Y:S01]  /*15f90*/  FADD.FTZ R14, R34, R5 ;  /* 0x00000005220e7221 */ /* 0x004fe20000010000 */
[----:B----4-:R-:W-:-:S05]  /*15fa0*/  FADD.FTZ R50, R202, R7 ;  /* 0x00000007ca327221 */ /* 0x010fca0000010000 */
[----:B------:R-:W2:Y:S01]  /*15fb0*/  MUFU.EX2 R206, R206 ;  /* 0x000000ce00ce7308 */ /* 0x000ea20000000800 */
[----:B-1----:R-:W-:Y:S01]  /*15fc0*/  FADD.FTZ R5, R199, R14 ;  /* 0x0000000ec7057221 */ /* 0x002fe20000010000 */
[----:B------:R-:W-:-:S06]  /*15fd0*/  FADD.FTZ R7, R123, R50 ;  /* 0x000000327b077221 */ /* 0x000fcc0000010000 */
[----:B------:R-:W1:Y:S01]  /*15fe0*/  MUFU.EX2 R203, R203 ;  /* 0x000000cb00cb7308 */ /* 0x000e620000000800 */
[----:B0-----:R-:W-:Y:S01]  /*15ff0*/  FADD.FTZ R14, R36, R5 ;  /* 0x00000005240e7221 */ /* 0x001fe20000010000 */
[----:B---3--:R-:W-:-:S06]  /*16000*/  FADD.FTZ R48, R204, R7 ;  /* 0x00000007cc307221 */ /* 0x008fcc0000010000 */
[----:B------:R-:W0:Y:S01]  /*16010*/  MUFU.EX2 R31, R31 ;  /* 0x0000001f001f7308 */ /* 0x000e220000000800 */
[----:B------:R-:W-:Y:S01]  /*16020*/  FADD.FTZ R5, R201, R14 ;  /* 0x0000000ec9057221 */ /* 0x000fe20000010000 */
[----:B------:R-:W-:-:S06]  /*16030*/  FADD.FTZ R7, R27, R48 ;  /* 0x000000301b077221 */ /* 0x000fcc0000010000 */
[----:B------:R-:W3:Y:S08]  /*16040*/  MUFU.EX2 R40, R40 ;  /* 0x0000002800287308 */ /* 0x000ef00000000800 */
[----:B------:R-:W4:Y:S01]  /*16050*/  MUFU.EX2 R208, R208 ;  /* 0x000000d000d07308 */ /* 0x000f220000000800 */
[----:B------:R-:W-:Y:S01]  /*16060*/  FADD.FTZ R14, R38, R5 ;  /* 0x00000005260e7221 */ /* 0x000fe20000010000 */
[----:B--2---:R-:W-:-:S06]  /*16070*/  FADD.FTZ R48, R206, R7 ;  /* 0x00000007ce307221 */ /* 0x004fcc0000010000 */
[----:B------:R-:W2:Y:S08]  /*16080*/  MUFU.EX2 R205, R205 ;  /* 0x000000cd00cd7308 */ /* 0x000eb00000000800 */
[----:B------:R-:W2:Y:S01]  /*16090*/  MUFU.EX2 R125, R125 ;  /* 0x0000007d007d7308 */ /* 0x000ea20000000800 */
[----:B-1----:R-:W-:Y:S01]  /*160a0*/  FADD.FTZ R5, R203, R14 ;  /* 0x0000000ecb057221 */ /* 0x002fe20000010000 */
[----:B0-----:R-:W-:-:S06]  /*160b0*/  FADD.FTZ R7, R31, R48 ;  /* 0x000000301f077221 */ /* 0x001fcc0000010000 */
[----:B------:R-:W0:Y:S08]  /*160c0*/  MUFU.EX2 R0, R51 ;  /* 0x0000003300007308 */ /* 0x000e300000000800 */
[----:B------:R-:W1:Y:S01]  /*160d0*/  MUFU.EX2 R210, R210 ;  /* 0x000000d200d27308 */ /* 0x000e620000000800 */
[----:B---3--:R-:W-:Y:S01]  /*160e0*/  FADD.FTZ R14, R40, R5 ;  /* 0x00000005280e7221 */ /* 0x008fe20000010000 */
[----:B----4-:R-:W-:-:S06]  /*160f0*/  FADD.FTZ R48, R208, R7 ;  /* 0x00000007d0307221 */ /* 0x010fcc0000010000 */
[----:B------:R-:W3:Y:S08]  /*16100*/  MUFU.EX2 R207, R207 ;  /* 0x000000cf00cf7308 */ /* 0x000ef00000000800 */
[----:B------:R-:W4:Y:S01]  /*16110*/  MUFU.EX2 R127, R127 ;  /* 0x0000007f007f7308 */ /* 0x000f220000000800 */
[----:B--2---:R-:W-:Y:S01]  /*16120*/  FADD.FTZ R5, R205, R14 ;  /* 0x0000000ecd057221 */ /* 0x004fe20000010000 */
[----:B------:R-:W-:-:S06]  /*16130*/  FADD.FTZ R7, R125, R48 ;  /* 0x000000307d077221 */ /* 0x000fcc0000010000 */
[----:B------:R-:W2:Y:S08]  /*16140*/  MUFU.EX2 R42, R42 ;  /* 0x0000002a002a7308 */ /* 0x000eb00000000800 */
[----:B------:R-:W2:Y:S01]  /*16150*/  MUFU.EX2 R212, R212 ;  /* 0x000000d400d47308 */ /* 0x000ea20000000800 */
[----:B0-----:R-:W-:Y:S01]  /*16160*/  FADD.FTZ R14, R0, R5 ;  /* 0x00000005000e7221 */ /* 0x001fe20000010000 */
[----:B-1----:R-:W-:-:S06]  /*16170*/  FADD.FTZ R50, R210, R7 ;  /* 0x00000007d2327221 */ /* 0x002fcc0000010000 */
        /* <DEDUP_REMOVED lines=16> */
[----:B------:R-:W3:Y:S01]  /*16280*/  MUFU.EX2 R3, R3 ;  /* 0x0000000300037308 */ /* 0x000ee20000000800 */
[----:B--2---:R-:W-:Y:S01]  /*16290*/  FADD.FTZ R5, R211, R14 ;  /* 0x0000000ed3057221 */ /* 0x004fe20000010000 */
[----:B------:R-:W-:-:S06]  /*162a0*/  FADD.FTZ R7, R139, R52 ;  /* 0x000000348b077221 */ /* 0x000fcc0000010000 */
[----:B------:R-:W2:Y:S01]  /*162b0*/  MUFU.EX2 R48, R35 ;  /* 0x0000002300307308 */ /* 0x000ea20000000800 */
[----:B0-----:R-:W-:Y:S01]  /*162c0*/  FADD.FTZ R54, R46, R5 ;  /* 0x000000052e367221 */ /* 0x001fe20000010000 */
[----:B-1----:R-:W-:-:S06]  /*162d0*/  FADD.FTZ R52, R216, R7 ;  /* 0x00000007d8347221 */ /* 0x002fcc0000010000 */
[----:B------:R-:W0:Y:S01]  /*162e0*/  MUFU.EX2 R25, R25 ;  /* 0x0000001900197308 */ /* 0x000e220000000800 */
[----:B---3--:R-:W-:-:S07]  /*162f0*/  FADD.FTZ R5, R3, R54 ;  /* 0x0000003603057221 */ /* 0x008fce0000010000 */
[----:B------:R-:W1:Y:S01]  /*16300*/  MUFU.EX2 R50, R39 ;  /* 0x0000002700327308 */ /* 0x000e620000000800 */
[----:B------:R-:W-:Y:S01]  /*16310*/  FADD.FTZ R7, R141, R52 ;  /* 0x000000348d077221 */ /* 0x000fe20000010000 */
[----:B------:R-:W-:Y:S01]  /*16320*/  F2FP.BF16.F32.PACK_AB R177, R4, R177 ;  /* 0x000000b104b1723e */ /* 0x000fe200000010ff */
[----:B--2---:R-:W-:-:S05]  /*16330*/  FADD.FTZ R4, R48, R5 ;  /* 0x0000000530047221 */ /* 0x004fca0000010000 */
[----:B------:R-:W2:Y:S01]  /*16340*/  MUFU.EX2 R129, R129 ;  /* 0x0000008100817308 */ /* 0x000ea20000000800 */
[----:B------:R-:W-:Y:S01]  /*16350*/  F2FP.BF16.F32.PACK_AB R213, R48, R3 ;  /* 0x0000000330d5723e */ /* 0x000fe200000010ff */
[----:B0-----:R-:W-:Y:S01]  /*16360*/  FADD.FTZ R5, R25, R4 ;  /* 0x0000000419057221 */ /* 0x001fe20000010000 */
[----:B------:R-:W-:-:S05]  /*16370*/  VIADD R3, R160, 0xfffffffe ;  /* 0xfffffffea0037836 */ /* 0x000fca0000000000 */
[----:B------:R-:W0:Y:S01]  /*16380*/  MUFU.EX2 R52, R131 ;  /* 0x0000008300347308 */ /* 0x000e220000000800 */
[----:B------:R-:W-:Y:S01]  /*16390*/  F2FP.BF16.F32.PACK_AB R179, R6, R179 ;  /* 0x000000b306b3723e */ /* 0x000fe200000010ff */
[----:B-1----:R-:W-:-:S06]  /*163a0*/  FADD.FTZ R6, R50, R5 ;  /* 0x0000000532067221 */ /* 0x002fcc0000010000 */
[----:B------:R-:W1:Y:S01]  /*163b0*/  MUFU.EX2 R218, R218 ;  /* 0x000000da00da7308 */ /* 0x000e620000000800 */
[----:B------:R-:W-:-:S07]  /*163c0*/  ISETP.GE.AND P2, PT, R3, R120, PT ;  /* 0x000000780300720c */ /* 0x000fce0003f46270 */
[----:B------:R-:W3:Y:S01]  /*163d0*/  MUFU.EX2 R133, R133 ;  /* 0x0000008500857308 */ /* 0x000ee20000000800 */
[----:B--2---:R-:W-:-:S07]  /*163e0*/  FADD.FTZ R5, R129, R6 ;  /* 0x0000000681057221 */ /* 0x004fce0000010000 */
[----:B------:R-:W2:Y:S08]  /*163f0*/  MUFU.EX2 R143, R143 ;  /* 0x0000008f008f7308 */ /* 0x000eb00000000800 */
[----:B------:R-:W4:Y:S01]  /*16400*/  MUFU.EX2 R4, R137 ;  /* 0x0000008900047308 */ /* 0x000f220000000800 */
[----:B------:R-:W-:Y:S01]  /*16410*/  F2FP.BF16.F32.PACK_AB R205, R0, R205 ;  /* 0x000000cd00cd723e */ /* 0x000fe200000010ff */
[----:B0-----:R-:W-:Y:S01]  /*16420*/  FADD.FTZ R0, R52, R5 ;  /* 0x0000000534007221 */ /* 0x001fe20000010000 */
[----:B-1----:R-:W-:Y:S01]  /*16430*/  FADD.FTZ R14, R218, R7 ;  /* 0x00000007da0e7221 */ /* 0x002fe20000010000 */
[----:B------:R-:W-:-:S02]  /*16440*/  IMAD.U32 R236, RZ, RZ, UR52 ;  /* 0x00000034ffec7e24 */ /* 0x000fc4000f8e00ff */
[----:B---3--:R-:W-:Y:S01]  /*16450*/  FADD.FTZ R5, R133, R0 ;  /* 0x0000000085057221 */ /* 0x008fe20000010000 */
[----:B------:R-:W-:Y:S02]  /*16460*/  IMAD.U32 R237, RZ, RZ, UR53 ;  /* 0x00000035ffed7e24 */ /* 0x000fe4000f8e00ff */
[----:B------:R-:W-:Y:S02]  /*16470*/  IMAD.U32 R234, RZ, RZ, UR48 ;  /* 0x00000030ffea7e24 */ /* 0x000fe4000f8e00ff */
[----:B------:R-:W-:Y:S02]  /*16480*/  IMAD.U32 R235, RZ, RZ, UR49 ;  /* 0x00000031ffeb7e24 */ /* 0x000fe4000f8e00ff */
[----:B------:R-:W-:Y:S02]  /*16490*/  IMAD.U32 R232, RZ, RZ, UR44 ;  /* 0x0000002cffe87e24 */ /* 0x000fe4000f8e00ff */
[----:B------:R-:W-:Y:S02]  /*164a0*/  IMAD.U32 R233, RZ, RZ, UR45 ;  /* 0x0000002dffe97e24 */ /* 0x000fe4000f8e00ff */
[----:B------:R-:W-:-:S02]  /*164b0*/  IMAD.U32 R230, RZ, RZ, UR40 ;  /* 0x00000028ffe67e24 */ /* 0x000fc4000f8e00ff */
[----:B------:R-:W-:Y:S01]  /*164c0*/  IMAD.U32 R231, RZ, RZ, UR41 ;  /* 0x00000029ffe77e24 */ /* 0x000fe2000f8e00ff */
[----:B------:R-:W-:Y:S01]  /*164d0*/  F2FP.BF16.F32.PACK_AB R180, R29, R180 ;  /* 0x000000b41db4723e */ /* 0x000fe200000010ff */
[----:B--2---:R-:W-:Y:S01]  /*164e0*/  FADD.FTZ R14, R143, R14 ;  /* 0x0000000e8f0e7221 */ /* 0x004fe20000010000 */
[----:B------:R-:W-:Y:S01]  /*164f0*/  F2FP.BF16.F32.PACK_AB R182, R33, R182 ;  /* 0x000000b621b6723e */ /* 0x000fe200000010ff */
[----:B----4-:R-:W-:Y:S01]  /*16500*/  FADD.FTZ R0, R4, R5 ;  /* 0x0000000504007221 */ /* 0x010fe20000010000 */
        /* <DEDUP_REMOVED lines=137> */
[----:B------:R-:W-:-:S07]  /*16da0*/  CS2R R24, SRZ ;  /* 0x0000000000187805 */ /* 0x000fce000001ff00 */
.L_x_6856:
[----:B------:R-:W2:Y:S01]  /*16db0*/  LDL R8, [R1+0x18] ;  /* 0x0000180001087983 */ /* 0x000ea20000100800 */
[----:B------:R-:W-:Y:S01]  /*16dc0*/  VIADD R222, R7, 0x1 ;  /* 0x0000000107de7836 */ /* 0x000fe20000000000 */
[----:B------:R-:W-:Y:S05]  /*16dd0*/  YIELD ;  /* 0x0000000000007946 */ /* 0x000fea0003800000 */
[----:B------:R-:W-:-:S04]  /*16de0*/  ISETP.NE.AND P3, PT, R222, 0x2, PT ;  /* 0x00000002de00780c */ /* 0x000fc80003f65270 */
[----:B------:R-:W-:Y:S02]  /*16df0*/  SEL R229, RZ, 0x1, P3 ;  /* 0x00000001ffe57807 */ /* 0x000fe40001800000 */
[----:B------:R-:W-:Y:S02]  /*16e00*/  SEL R222, R222, RZ, P3 ;  /* 0x000000ffdede7207 */ /* 0x000fe40001800000 */
[----:B------:R-:W-:Y:S02]  /*16e10*/  LOP3.LUT R229, R6, R229, RZ, 0x3c, !PT ;  /* 0x000000e506e57212 */ /* 0x000fe400078e3cff */
[----:B--2---:R-:W-:-:S13]  /*16e20*/  ISETP.NE.AND P2, PT, R8, RZ, PT ;  /* 0x000000ff0800720c */ /* 0x004fda0003f45270 */
[----:B------:R-:W-:Y:S05]  /*16e30*/  @P2 BRA `(.L_x_6847) ;  /* 0x0000000000302947 */ /* 0x000fea0003800000 */
[----:B------:R-:W-:Y:S05]  /*16e40*/  @!P0 BRA `(.L_x_6848) ;  /* 0x0000000000048947 */ /* 0x000fea0003800000 */
[----:B------:R-:W-:Y:S01]  /*16e50*/  BPT.TRAP 0x1 ;  /* 0x000000040000795c */ /* 0x000fe20000300000 */
.L_x_6848:
[----:B------:R-:W-:Y:S01]  /*16e60*/  IMAD R8, R222, 0x8, R2 ;  /* 0x00000008de087824 */ /* 0x000fe200078e0202 */
[----:B------:R-:W-:-:S04]  /*16e70*/  SHF.L.U32 R9, R229, 0x1f, RZ ;  /* 0x0000001fe5097819 */ /* 0x000fc800000006ff */
[----:B------:R0:W1:Y:S01]  /*16e80*/  SYNCS.PHASECHK.TRANS64.TRYWAIT P3, [R8+URZ+0x34830], R9 ;  /* 0x03483009080075a7 */ /* 0x000062000806017f */
[----:B------:R-:W-:Y:S05]  /*16e90*/  @!P0 BRA `(.L_x_6849) ;  /* 0x0000000000048947 */ /* 0x000fea0003800000 */
[----:B------:R-:W-:Y:S01]  /*16ea0*/  BPT.TRAP 0x1 ;  /* 0x000000040000795c */ /* 0x000fe20000300000 */
.L_x_6849:
[----:B------:R-:W-:Y:S04]  /*16eb0*/  BSSY B0, `(.L_x_6847) ;  /* 0x0000004000007945 */ /* 0x000fe80003800000 */
[----:B-1----:R-:W-:Y:S05]  /*16ec0*/  @P3 BRA `(.L_x_6850) ;  /* 0x0000000000083947 */ /* 0x002fea0003800000 */
[----:B------:R-:W1:Y:S02]  /*16ed0*/  SYNCS.PHASECHK.TRANS64.TRYWAIT P3, [R8+URZ+0x34830], R9 ;  /* 0x03483009080075a7 */ /* 0x000e64000806017f */
[----:B-1----:R-:W-:Y:S05]  /*16ee0*/  @!P3 BRA `(.L_x_6851) ;  /* 0x0000011800fcb947 */ /* 0x002fea0003800000 */
.L_x_6850:
[----:B------:R-:W-:Y:S05]  /*16ef0*/  BSYNC B0 ;  /* 0x0000000000007941 */ /* 0x000fea0003800000 */
.L_x_6847:
[----:B01----:R-:W2:Y:S04]  /*16f00*/  LDL R8, [R1+0x1c] ;  /* 0x00001c0001087983 */ /* 0x003ea80000100800 */
[----:B------:R-:W3:Y:S01]  /*16f10*/  LDL.64 R20, [R1+0x10] ;  /* 0x0000100001147983 */ /* 0x000ee20000100a00 */
[----:B------:R-:W0:Y:S01]  /*16f20*/  S2R R10, SR_TID.X ;  /* 0x00000000000a7919 */ /* 0x000e220000002100 */
[----:B------:R-:W-:Y:S05]  /*16f30*/  WARPSYNC.ALL ;  /* 0x0000000000007948 */ /* 0x000fea0003800000 */
[----:B------:R-:W-:Y:S01]  /*16f40*/  IMAD.MOV.U32 R11, RZ, RZ, 0x40000040 ;  /* 0x40000040ff0b7424 */ /* 0x000fe200078e00ff */
[----:B------:R-:W4:Y:S01]  /*16f50*/  LDL.64 R92, [R1+0x8] ;  /* 0x00000800015c7983 */ /* 0x000f220000100a00 */
[----:B0-----:R-:W-:-:S05]  /*16f60*/  SHF.R.U32.HI R10, RZ, 0x7, R10 ;  /* 0x00000007ff0a7819 */ /* 0x001fca000001160a */
[----:B------:R-:W-:-:S05]  /*16f70*/  VIADD R90, R10, 0x8 ;  /* 0x000000080a5a7836 */ /* 0x000fca0000000000 */
[----:B------:R0:W-:Y:S01]  /*16f80*/  BAR.SYNC.DEFER_BLOCKING R90, 0x100 ;  /* 0x0004005a0000751d */ /* 0x0001e20000010000 */
[----:B------:R-:W-:-:S05]  /*16f90*/  R2UR UR55, R11 ;  /* 0x000000000b3772ca */ /* 0x000fca00000e0000 */
[----:B------:R-:W-:Y:S01]  /*16fa0*/  WARPGROUP.ARRIVE ;  /* 0x00000000000079c5 */ /* 0x000fe20000000000 */
[----:B------:R-:W-:Y:S02]  /*16fb0*/  IMAD.MOV.U32 R13, RZ, RZ, 0x40000040 ;  /* 0x40000040ff0d7424 */ /* 0x000fe400078e00ff */
[----:B------:R-:W-:-:S03]  /*16fc0*/  IMAD.MOV.U32 R9, RZ, RZ, 0x40000040 ;  /* 0x40000040ff097424 */ /* 0x000fc600078e00ff */
[----:B------:R-:W-:Y:S02]  /*16fd0*/  R2UR UR59, R13 ;  /* 0x000000000d3b72ca */ /* 0x000fe400000e0000 */
[----:B------:R-:W-:-:S11]  /*16fe0*/  R2UR UR7, R9 ;  /* 0x00000000090772ca */ /* 0x000fd600000e0000 */
[----:B------:R-:W-:Y:S02]  /*16ff0*/  MOV R11, UR59 ;  /* 0x0000003b000b7c02 */ /* 0x000fe40008000f00 */
[----:B------:R-:W-:Y:S01]  /*17000*/  UMOV UR59, UR7 ;  /* 0x00000007003b7c82 */ /* 0x000fe20008000000 */
[----:B------:R-:W-:Y:S02]  /*17010*/  MOV R227, UR38 ;  /* 0x0000002600e37c02 */ /* 0x000fe40008000f00 */
[C---:B------:R-:W-:Y:S02]  /*17020*/  R2UR UR7, R9.reuse ;  /* 0x00000000090772ca */ /* 0x040fe400000e0000 */
[C---:B------:R-:W-:Y:S02]  /*17030*/  R2UR UR19, R9.reuse ;  /* 0x00000000091372ca */ /* 0x040fe400000e0000 */
[C---:B------:R-:W-:Y:S02]  /*17040*/  R2UR UR31, R9.reuse ;  /* 0x00000000091f72ca */ /* 0x040fe400000e0000 */
[----:B------:R-:W-:Y:S01]  /*17050*/  R2UR UR43, R9 ;  /* 0x00000000092b72ca */ /* 0x000fe200000e0000 */
[----:B--2---:R-:W-:Y:S01]  /*17060*/  IMAD R10, R222, 0xb00, R8 ;  /* 0x00000b00de0a7824 */ /* 0x004fe200078e0208 */
[----:B---3--:R-:W-:-:S02]  /*17070*/  R2UR UR22, R20 ;  /* 0x00000000141672ca */ /* 0x008fc400000e0000 */
[----:B------:R-:W-:Y:S02]  /*17080*/  R2UR UR23, R21 ;  /* 0x00000000151772ca */ /* 0x000fe400000e0000 */
[----:B------:R-:W-:-:S09]  /*17090*/  R2UR UR54, R10 ;  /* 0x000000000a3672ca */ /* 0x000fd200000e0000 */
[----:B------:R-:W-:Y:S02]  /*170a0*/  UMOV UR52, UR22 ;  /* 0x0000001600347c82 */ /* 0x000fe40008000000 */
[----:B------:R-:W-:Y:S02]  /*170b0*/  UMOV UR53, UR23 ;  /* 0x0000001700357c82 */ /* 0x000fe40008000000 */
[----:B------:R-:W-:Y:S01]  /*170c0*/  HGMMA.64x16x16.F32.BF16 R168, gdesc[UR52], RZ, !UPT, gsb0 ;  /* 0x0020000034a879f0 */ /* 0x000fe2000c0018ff */
[C---:B------:R-:W-:Y:S02]  /*170d0*/  VIADD R12, R10.reuse, 0x100 ;  /* 0x000001000a0c7836 */ /* 0x040fe40000000000 */
[----:B------:R-:W-:-:S03]  /*170e0*/  VIADD R8, R10, 0x80 ;  /* 0x000000800a087836 */ /* 0x000fc60000000000 */
[----:B------:R-:W-:Y:S02]  /*170f0*/  R2UR UR58, R12 ;  /* 0x000000000c3a72ca */ /* 0x000fe400000e0000 */
[----:B------:R-:W-:Y:S01]  /*17100*/  R2UR UR6, R8 ;  /* 0x00000000080672ca */ /* 0x000fe200000e0000 */
[----:B------:R-:W-:Y:S01]  /*17110*/  UMOV UR56, UR22 ;  /* 0x0000001600387c82 */ /* 0x000fe20008000000 */
[----:B------:R-:W-:-:S09]  /*17120*/  UMOV UR57, UR23 ;  /* 0x0000001700397c82 */ /* 0x000fd20008000000 */
[----:B0-----:R-:W-:Y:S02]  /*17130*/  MOV R90, UR58 ;  /* 0x0000003a005a7c02 */ /* 0x001fe40008000f00 */
[----:B------:R-:W-:Y:S01]  /*17140*/  UMOV UR58, UR6 ;  /* 0x00000006003a7c82 */ /* 0x000fe20008000000 */
[----:B------:R-:W-:Y:S02]  /*17150*/  WARPGROUP.DEPBAR.LE gsb0, 0x0 ;  /* 0x00008000000079c5 */ /* 0x000fe40000010000 */
[----:B------:R-:W-:-:S06]  /*17160*/  WARPGROUP.ARRIVE ;  /* 0x00000000000079c5 */ /* 0x000fcc0000000000 */
[----:B------:R-:W-:Y:S01]  /*17170*/  HGMMA.64x16x16.F32.BF16 R160, gdesc[UR56], RZ, !UPT, gsb0 ;  /* 0x0020000038a079f0 */ /* 0x000fe2000c0018ff */
[----:B------:R-:W-:Y:S02]  /*17180*/  R2UR UR59, R11 ;  /* 0x000000000b3b72ca */ /* 0x000fe400000e0000 */
[----:B------:R-:W-:Y:S01]  /*17190*/  R2UR UR58, R90 ;  /* 0x000000005a3a72ca */ /* 0x000fe200000e0000 */
[----:B------:R-:W-:Y:S01]  /*171a0*/  UMOV UR56, UR22 ;  /* 0x0000001600387c82 */ /* 0x000fe20008000000 */
[----:B------:R-:W-:Y:S01]  /*171b0*/  UMOV UR57, UR23 ;  /* 0x0000001700397c82 */ /* 0x000fe20008000000 */
[----:B------:R-:W-:-:S05]  /*171c0*/  VIADD R8, R10, 0x180 ;  /* 0x000001800a087836 */ /* 0x000fca0000000000 */
[----:B------:R-:W-:Y:S01]  /*171d0*/  R2UR UR6, R8 ;  /* 0x00000000080672ca */ /* 0x000fe200000e0000 */
[----:B------:R-:W-:-:S05]  /*171e0*/  VIADD R8, R10, 0x300 ;  /* 0x000003000a087836 */ /* 0x000fca0000000000 */
[----:B------:R-:W-:Y:S01]  /*171f0*/  R2UR UR18, R8 ;  /* 0x00000000081272ca */ /* 0x000fe200000e0000 */
[----:B------:R-:W-:Y:S01]  /*17200*/  VIADD R8, R10, 0x480 ;  /* 0x000004800a087836 */ /* 0x000fe20000000000 */
[----:B------:R-:W-:Y:S02]  /*17210*/  WARPGROUP.DEPBAR.LE gsb0, 0x0 ;  /* 0x00008000000079c5 */ /* 0x000fe40000010000 */
[----:B------:R-:W-:-:S06]  /*17220*/  WARPGROUP.ARRIVE ;  /* 0x00000000000079c5 */ /* 0x000fcc0000000000 */
[----:B------:R-:W-:Y:S01]  /*17230*/  HGMMA.64x16x16.F32.BF16 R152, gdesc[UR56], RZ, !UPT, gsb0 ;  /* 0x00200000389879f0 */ /* 0x000fe2000c0018ff */
[----:B------:R-:W-:Y:S01]  /*17240*/  R2UR UR30, R8 ;  /* 0x00000000081e72ca */ /* 0x000fe200000e0000 */
[C---:B------:R-:W-:Y:S02]  /*17250*/  VIADD R12, R10.reuse, 0x280 ;  /* 0x000002800a0c7836 */ /* 0x040fe40000000000 */
[----:B------:R-:W-:-:S03]  /*17260*/  VIADD R8, R10, 0x2 ;  /* 0x000000020a087836 */ /* 0x000fc60000000000 */
        /* <DEDUP_REMOVED lines=10> */
[----:B------:R-:W-:-:S02]  /*17310*/  R2UR UR59, R9 ;  /* 0x00000000093b72ca */ /* 0x000fc400000e0000 */
[----:B------:R-:W-:Y:S01]  /*17320*/  R2UR UR34, R12 ;  /* 0x000000000c2272ca */ /* 0x000fe200000e0000 */
[----:B------:R-:W-:Y:S01]  /*17330*/  VIADD R12, R10, 0x102 ;  /* 0x000001020a0c7836 */ /* 0x000fe20000000000 */
[----:B------:R-:W-:-:S04]  /*17340*/  R2UR UR58, R8 ;  /* 0x00000000083a72ca */ /* 0x000fc800000e0000 */
[----:B------:R-:W-:Y:S01]  /*17350*/  R2UR UR50, R12 ;  /* 0x000000000c3272ca */ /* 0x000fe200000e0000 */
[----:B------:R-:W-:Y:S01]  /*17360*/  VIADD R12, R10, 0x202 ;  /* 0x000002020a0c7836 */ /* 0x000fe20000000000 */
[----:B------:R-:W-:Y:S01]  /*17370*/  MOV R20, UR4 ;  /* 0x0000000400147c02 */ /* 0x000fe20008000f00 */
[----:B------:R-:W-:Y:S01]  /*17380*/  UMOV UR56, UR22 ;  /* 0x0000001600387c82 */ /* 0x000fe20008000000 */
[----:B------:R-:W-:Y:S01]  /*17390*/  UMOV UR57, UR23 ;  /* 0x0000001700397c82 */ /* 0x000fe20008000000 */
[----:B------:R-:W-:Y:S02]  /*173a0*/  MOV R11, UR59 ;  /* 0x0000003b000b7c02 */ /* 0x000fe40008000f00 */
[----:B------:R-:W-:Y:S01]  /*173b0*/  R2UR UR4, R12 ;  /* 0x000000000c0472ca */ /* 0x000fe200000e0000 */
[----:B------:R-:W-:Y:S01]  /*173c0*/  UMOV UR59, UR7 ;  /* 0x00000007003b7c82 */ /* 0x000fe20008000000 */
[----:B------:R-:W-:Y:S01]  /*173d0*/  MOV R12, UR58 ;  /* 0x0000003a000c7c02 */ /* 0x000fe20008000f00 */
[----:B------:R-:W-:Y:S01]  /*173e0*/  UMOV UR58, UR6 ;  /* 0x00000006003a7c82 */ /* 0x000fe20008000000 */
[----:B------:R-:W-:-:S02]  /*173f0*/  WARPGROUP.DEPBAR.LE gsb0, 0x0 ;  /* 0x00008000000079c5 */ /* 0x000fc40000010000 */
        /* <DEDUP_REMOVED lines=10> */
[----:B------:R-:W-:Y:S01]  /*174a0*/  HGMMA.64x16x16.F32.BF16 R136, gdesc[UR8], RZ, !UPT, gsb0 ;  /* 0x00200000088879f0 */ /* 0x000fe2000c0018ff */
        /* <DEDUP_REMOVED lines=8> */
[----:B------:R-:W-:Y:S02]  /*17530*/  WARPGROUP.DEPBAR.LE gsb0, 0x0 ;  /* 0x00008000000079c5 */ /* 0x000fe40000010000 */
[----:B------:R-:W-:-:S06]  /*17540*/  WARPGROUP.ARRIVE ;  /* 0x00000000000079c5 */ /* 0x000fcc0000000000 */
[----:B------:R-:W-:Y:S01]  /*17550*/  HGMMA.64x16x16.F32.BF16 R120, gdesc[UR16], RZ, !UPT, gsb0 ;  /* 0x00200000107879f0 */ /* 0x000fe2000c0018ff */
[----:B------:R-:W-:Y:S02]  /*17560*/  MOV R228, UR39 ;  /* 0x0000002700e47c02 */ /* 0x000fe40008000f00 */
[----:B------:R-:W-:Y:S02]  /*17570*/  R2UR UR39, R13 ;  /* 0x000000000d2772ca */ /* 0x000fe400000e0000 */
[----:B------:R-:W-:Y:S01]  /*17580*/  MOV R226, UR37 ;  /* 0x0000002500e27c02 */ /* 0x000fe20008000f00 */
[----:B------:R-:W-:Y:S01]  /*17590*/  UMOV UR37, UR23 ;  /* 0x0000001700257c82 */ /* 0x000fe20008000000 */
[----:B------:R-:W-:Y:S01]  /*175a0*/  MOV R15, UR36 ;  /* 0x00000024000f7c02 */ /* 0x000fe20008000f00 */
[----:B------:R-:W-:Y:S01]  /*175b0*/  UMOV UR36, UR22 ;  /* 0x0000001600247c82 */ /* 0x000fe20008000000 */
[----:B------:R-:W-:Y:S02]  /*175c0*/  WARPGROUP.DEPBAR.LE gsb0, 0x0 ;  /* 0x00008000000079c5 */ /* 0x000fe40000010000 */
[----:B------:R-:W-:-:S06]  /*175d0*/  WARPGROUP.ARRIVE ;  /* 0x00000000000079c5 */ /* 0x000fcc0000000000 */
[----:B------:R-:W-:Y:S01]  /*175e0*/  HGMMA.64x16x16.F32.BF16 R112, gdesc[UR36], RZ, !UPT, gsb0 ;  /* 0x00200000247079f0 */ /* 0x000fe2000c0018ff */
[----:B------:R-:W-:Y:S01]  /*175f0*/  VIADD R88, R10, 0x400 ;  /* 0x000004000a587836 */ /* 0x000fe20000000000 */
[----:B------:R-:W-:-:S04]  /*17600*/  R2UR UR27, R89 ;  /* 0x00000000591b72ca */ /* 0x000fc800000e0000 */
        /* <DEDUP_REMOVED lines=9> */
[----:B------:R-:W-:Y:S01]  /*176a0*/  R2UR UR47, R89 ;  /* 0x00000000592f72ca */ /* 0x000fe200000e0000 */
[----:B------:R-:W-:-:S03]  /*176b0*/  IMAD.MOV.U32 R89, RZ, RZ, 0x40000040 ;  /* 0x40000040ff597424 */ /* 0x000fc600078e00ff */
[----:B------:R-:W-:Y:S01]  /*176c0*/  R2UR UR46, R88 ;  /* 0x00000000582e72ca */ /* 0x000fe200000e0000 */
[----:B------:R-:W-:Y:S01]  /*176d0*/  VIADD R88, R10, 0x302 ;  /* 0x000003020a587836 */ /* 0x000fe20000000000 */
[----:B------:R-:W-:Y:S02]  /*176e0*/  WARPGROUP.DEPBAR.LE gsb0, 0x0 ;  /* 0x00008000000079c5 */ /* 0x000fe40000010000 */
[----:B------:R-:W-:-:S06]  /*176f0*/  WARPGROUP.ARRIVE ;  /* 0x00000000000079c5 */ /* 0x000fcc0000000000 */
[----:B------:R-:W-:Y:S01]  /*17700*/  HGMMA.64x16x16.F32.BF16 R96, gdesc[UR28], RZ, !UPT, gsb0 ;  /* 0x002000001c6079f0 */ /* 0x000fe2000c0018ff */
[----:B------:R-:W-:Y:S01]  /*17710*/  R2UR UR6, R88 ;  /* 0x00000000580672ca */ /* 0x000fe200000e0000 */
[----:B------:R-:W-:Y:S01]  /*17720*/  VIADD R88, R10, 0x402 ;  /* 0x000004020a587836 */ /* 0x000fe20000000000 */
[----:B------:R-:W-:Y:S01]  /*17730*/  R2UR UR7, R89 ;  /* 0x00000000590772ca */ /* 0x000fe200000e0000 */
[----:B------:R-:W-:Y:S01]  /*17740*/  IMAD.MOV.U32 R89, RZ, RZ, 0x40000040 ;  /* 0x40000040ff597424 */ /* 0x000fe200078e00ff */
[----:B------:R-:W-:Y:S02]  /*17750*/  R2UR UR35, R13 ;  /* 0x000000000d2372ca */ /* 0x000fe400000e0000 */
[----:B------:R-:W-:Y:S01]  /*17760*/  R2UR UR14, R88 ;  /* 0x00000000580e72ca */ /* 0x000fe200000e0000 */
[----:B------:R-:W-:Y:S01]  /*17770*/  VIADD R88, R10, 0x502 ;  /* 0x000005020a587836 */ /* 0x000fe20000000000 */
[----:B------:R-:W-:Y:S01]  /*17780*/  R2UR UR15, R89 ;  /* 0x00000000590f72ca */ /* 0x000fe200000e0000 */
[----:B------:R-:W-:Y:S01]  /*17790*/  IMAD.MOV.U32 R89, RZ, RZ, 0x40000040 ;  /* 0x40000040ff597424 */ /* 0x000fe200078e00ff */
[----:B------:R-:W-:-:S02]  /*177a0*/  MOV R225, UR21 ;  /* 0x0000001500e17c02 */ /* 0x000fc40008000f00 */
[----:B------:R-:W-:Y:S02]  /*177b0*/  MOV R224, UR20 ;  /* 0x0000001400e07c02 */ /* 0x000fe40008000f00 */
[----:B----4-:R-:W-:Y:S02]  /*177c0*/  R2UR UR20, R92 ;  /* 0x000000005c1472ca */ /* 0x010fe400000e0000 */
[----:B------:R-:W-:Y:S02]  /*177d0*/  R2UR UR21, R93 ;  /* 0x000000005d1572ca */ /* 0x000fe400000e0000 */
[----:B------:R-:W-:Y:S02]  /*177e0*/  R2UR UR38, R88 ;  /* 0x00000000582672ca */ /* 0x000fe400000e0000 */
[----:B------:R-:W-:Y:S01]  /*177f0*/  R2UR UR39, R89 ;  /* 0x00000000592772ca */ /* 0x000fe200000e0000 */
[----:B------:R-:W-:Y:S01]  /*17800*/  UMOV UR32, UR22 ;  /* 0x0000001600207c82 */ /* 0x000fe20008000000 */
[----:B------:R-:W-:Y:S01]  /*17810*/  UMOV UR33, UR23 ;  /* 0x0000001700217c82 */ /* 0x000fe20008000000 */
[----:B------:R-:W-:-:S02]  /*17820*/  WARPGROUP.DEPBAR.LE gsb0, 0x0 ;  /* 0x00008000000079c5 */ /* 0x000fc40000010000 */
[----:B------:R-:W-:-:S06]  /*17830*/  WARPGROUP.ARRIVE ;  /* 0x00000000000079c5 */ /* 0x000fcc0000000000 */
[----:B------:R-:W-:Y:S01]  /*17840*/  HGMMA.64x16x16.F32.BF16 R88, gdesc[UR32], RZ, !UPT, gsb0 ;  /* 0x00200000205879f0 */ /* 0x000fe2000c0018ff */
        /* <DEDUP_REMOVED lines=18> */
[----:B------:R-:W-:Y:S01]  /*17970*/  IMAD.MOV.U32 R13, RZ, RZ, 0x40000040 ;  /* 0x40000040ff0d7424 */ /* 0x000fe200078e00ff */
[----:B------:R-:W-:Y:S02]  /*17980*/  WARPGROUP.DEPBAR.LE gsb0, 0x0 ;  /* 0x00008000000079c5 */ /* 0x000fe40000010000 */
[----:B------:R-:W-:-:S06]  /*17990*/  WARPGROUP.ARRIVE ;  /* 0x00000000000079c5 */ /* 0x000fcc0000000000 */
[----:B------:R-:W-:Y:S01]  /*179a0*/  HGMMA.64x16x16.F32.BF16 R144, gdesc[UR52], R144, gsb0 ;  /* 0x00200000349079f0 */ /* 0x000fe20008001890 */
[----:B------:R-:W-:Y:S02]  /*179b0*/  MOV R21, UR5 ;  /* 0x0000000500157c02 */ /* 0x000fe40008000f00 */
[----:B------:R-:W-:Y:S01]  /*179c0*/  R2UR UR5, R13 ;  /* 0x000000000d0572ca */ /* 0x000fe200000e0000 */
[----:B------:R-:W-:Y:S01]  /*179d0*/  UMOV UR58, UR4 ;  /* 0x00000004003a7c82 */ /* 0x000fe20008000000 */
[----:B------:R-:W-:Y:S01]  /*179e0*/  UMOV UR56, UR20 ;  /* 0x0000001400387c82 */ /* 0x000fe20008000000 */
[----:B------:R-:W-:-:S10]  /*179f0*/  UMOV UR57, UR21 ;  /* 0x0000001500397c82 */ /* 0x000fd40008000000 */
[----:B------:R-:W-:Y:S01]  /*17a00*/  UMOV UR59, UR5 ;  /* 0x00000005003b7c82 */ /* 0x000fe20008000000 */
        /* <DEDUP_REMOVED lines=45> */
[----:B------:R-:W-:Y:S02]  /*17ce0*/  R2UR UR4, R236 ;  /* 0x00000000ec0472ca */ /* 0x000fe400000e0000 */
        /* <DEDUP_REMOVED lines=79> */
[----:B------:R-:W-:Y:S02]  /*181e0*/  WARPGROUP.DEPBAR.LE gsb0, 0x0 ;  /* 0x00008000000079c5 */ /* 0x000fe40000010000 */
[----:B------:R-:W-:-:S06]  /*181f0*/  WARPGROUP.ARRIVE ;  /* 0x00000000000079c5 */ /* 0x000fcc0000000000 */
[----:B------:R-:W-:Y:S01]  /*18200*/  HGMMA.64x16x16.F32.BF16 R104, gdesc[UR56], R104, gsb0 ;  /* 0x00200000386879f0 */ /* 0x000fe20008001868 */
[----:B------:R-:W-:Y:S01]  /*18210*/  R2UR UR6, R8 ;  /* 0x00000000080672ca */ /* 0x000fe200000e0000 */
[----:B------:R-:W-:Y:S01]  /*18220*/  VIADD R8, R10, 0x504 ;  /* 0x000005040a087836 */ /* 0x000fe20000000000 */
[----:B------:R-:W-:Y:S01]  /*18230*/  R2UR UR7, R9 ;  /* 0x00000000090772ca */ /* 0x000fe200000e0000 */
[----:B------:R-:W-:-:S03]  /*18240*/  IMAD.MOV.U32 R9, RZ, RZ, 0x40000040 ;  /* 0x40000040ff097424 */ /* 0x000fc600078e00ff */
[----:B------:R-:W-:Y:S02]  /*18250*/  R2UR UR10, R8 ;  /* 0x00000000080a72ca */ /* 0x000fe400000e0000 */
[----:B------:R-:W-:Y:S01]  /*18260*/  R2UR UR11, R9 ;  /* 0x00000000090b72ca */ /* 0x000fe200000e0000 */
[----:B------:R-:W-:Y:S01]  /*18270*/  UMOV UR8, UR4 ;  /* 0x0000000400087c82 */ /* 0x000fe20008000000 */
[----:B------:R-:W-:-:S09]  /*18280*/  UMOV UR9, UR5 ;  /* 0x0000000500097c82 */ /* 0x000fd20008000000 */
[----:B------:R-:W-:Y:S01]  /*18290*/  MOV R8, UR10 ;  /* 0x0000000a00087c02 */ /* 0x000fe20008000f00 */
[----:B------:R-:W-:Y:S01]  /*182a0*/  UMOV UR10, UR6 ;  /* 0x00000006000a7c82 */ /* 0x000fe20008000000 */
[----:B------:R-:W-:Y:S01]  /*182b0*/  MOV R9, UR11 ;  /* 0x0000000b00097c02 */ /* 0x000fe20008000f00 */
        /* <DEDUP_REMOVED lines=107> */
[----:B------:R-:W-:Y:S02]  /*18970*/  VIADD R8, R10, 0x680 ;  /* 0x000006800a087836 */ /* 0x000fe40000000000 */
[----:B------:R-:W-:-:S03]  /*18980*/  IMAD.MOV.U32 R9, RZ, RZ, 0x40000040 ;  /* 0x40000040ff097424 */ /* 0x000fc600078e00ff */
[----:B------:R-:W-:Y:S01]  /*18990*/  R2UR UR10, R8 ;  /* 0x00000000080a72ca */ /* 0x000fe200000e0000 */
[----:B------:R-:W-:Y:S02]  /*189a0*/  WARPGROUP.DEPBAR.LE gsb0, 0x0 ;  /* 0x00008000000079c5 */ /* 0x000fe40000010000 */
[----:B------:R-:W-:-:S06]  /*189b0*/  WARPGROUP.ARRIVE ;  /* 0x00000000000079c5 */ /* 0x000fcc0000000000 */
[----:B------:R-:W-:Y:S01]  /*189c0*/  HGMMA.64x16x16.F32.BF16 R88, gdesc[UR20], R88, gsb0 ;  /* 0x00200000145879f0 */ /* 0x000fe20008001858 */
[----:B------:R-:W-:Y:S01]  /*189d0*/  R2UR UR11, R9 ;  /* 0x00000000090b72ca */ /* 0x000fe200000e0000 */
[----:B------:R-:W-:Y:S02]  /*189e0*/  VIADD R8, R10, 0x700 ;  /* 0x000007000a087836 */ /* 0x000fe40000000000 */
[----:B------:R-:W-:-:S03]  /*189f0*/  IMAD.MOV.U32 R9, RZ, RZ, 0x40000040 ;  /* 0x40000040ff097424 */ /* 0x000fc600078e00ff */
[----:B------:R-:W-:Y:S01]  /*18a00*/  R2UR UR14, R8 ;  /* 0x00000000080e72ca */ /* 0x000fe200000e0000 */
[C---:B------:R-:W-:Y:S01]  /*18a10*/  VIADD R8, R10.reuse, 0x780 ;  /* 0x000007800a087836 */ /* 0x040fe20000000000 */
[----:B------:R-:W-:Y:S01]  /*18a20*/  R2UR UR15, R9 ;  /* 0x00000000090f72ca */ /* 0x000fe200000e0000 */
[----:B------:R-:W-:Y:S02]  /*18a30*/  IMAD.MOV.U32 R9, RZ, RZ, 0x40000040 ;  /* 0x40000040ff097424 */ /* 0x000fe400078e00ff */
[----:B------:R-:W-:Y:S01]  /*18a40*/  VIADD R12, R10, 0x580 ;  /* 0x000005800a0c7836 */ /* 0x000fe20000000000 */
[----:B------:R-:W-:Y:S01]  /*18a50*/  R2UR UR18, R8 ;  /* 0x00000000081272ca */ /* 0x000fe200000e0000 */
[----:B------:R-:W-:Y:S01]  /*18a60*/  IMAD.MOV.U32 R13, RZ, RZ, 0x40000040 ;  /* 0x40000040ff0d7424 */ /* 0x000fe200078e00ff */
[----:B------:R-:W-:Y:S01]  /*18a70*/  R2UR UR19, R9 ;  /* 0x00000000091372ca */ /* 0x000fe200000e0000 */
[----:B------:R-:W-:Y:S01]  /*18a80*/  VIADD R8, R10, 0x800 ;  /* 0x000008000a087836 */ /* 0x000fe20000000000 */
[----:B------:R-:W-:Y:S01]  /*18a90*/  R2UR UR4, R232 ;  /* 0x00000000e80472ca */ /* 0x000fe200000e0000 */
[----:B------:R-:W-:Y:S01]  /*18aa0*/  IMAD.MOV.U32 R9, RZ, RZ, 0x40000040 ;  /* 0x40000040ff097424 */ /* 0x000fe200078e00ff */
[----:B------:R-:W-:-:S02]  /*18ab0*/  R2UR UR5, R233 ;  /* 0x00000000e90572ca */ /* 0x000fc400000e0000 */
[----:B------:R-:W-:Y:S02]  /*18ac0*/  R2UR UR58, R12 ;  /* 0x000000000c3a72ca */ /* 0x000fe400000e0000 */
[----:B------:R-:W-:Y:S02]  /*18ad0*/  R2UR UR59, R13 ;  /* 0x000000000d3b72ca */ /* 0x000fe400000e0000 */
        /* <DEDUP_REMOVED lines=13> */
[----:B------:R-:W-:Y:S01]  /*18bb0*/  IMAD.MOV.U32 R9, RZ, RZ, 0x40000040 ;  /* 0x40000040ff097424 */ /* 0x000fe200078e00ff */
[----:B------:R-:W-:-:S02]  /*18bc0*/  WARPGROUP.DEPBAR.LE gsb0, 0x0 ;  /* 0x00008000000079c5 */ /* 0x000fc40000010000 */
        /* <DEDUP_REMOVED lines=23> */
[C---:B------:R-:W-:Y:S01]  /*18d40*/  VIADD R8, R10.reuse, 0x702 ;  /* 0x000007020a087836 */ /* 0x040fe20000000000 */
[----:B------:R-:W-:Y:S01]  /*18d50*/  R2UR UR21, R9 ;  /* 0x00000000091572ca */ /* 0x000fe200000e0000 */
[----:B------:R-:W-:Y:S02]  /*18d60*/  IMAD.MOV.U32 R9, RZ, RZ, 0x40000040 ;  /* 0x40000040ff097424 */ /* 0x000fe400078e00ff */
[----:B------:R-:W-:Y:S02]  /*18d70*/  VIADD R12, R10, 0x600 ;  /* 0x000006000a0c7836 */ /* 0x000fe40000000000 */
[----:B------:R-:W-:Y:S01]  /*18d80*/  IMAD.MOV.U32 R13, RZ, RZ, 0x40000040 ;  /* 0x40000040ff0d7424 */ /* 0x000fe200078e00ff */
[----:B------:R-:W-:Y:S02]  /*18d90*/  R2UR UR58, R8 ;  /* 0x00000000083a72ca */ /* 0x000fe400000e0000 */
[----:B------:R-:W-:-:S02]  /*18da0*/  R2UR UR59, R9 ;  /* 0x00000000093b72ca */ /* 0x000fc400000e0000 */
[----:B------:R-:W-:Y:S02]  /*18db0*/  R2UR UR6, R12 ;  /* 0x000000000c0672ca */ /* 0x000fe400000e0000 */
[----:B------:R-:W-:Y:S01]  /*18dc0*/  R2UR UR7, R13 ;  /* 0x000000000d0772ca */ /* 0x000fe200000e0000 */
[----:B------:R-:W-:Y:S01]  /*18dd0*/  UMOV UR56, UR4 ;  /* 0x0000000400387c82 */ /* 0x000fe20008000000 */
[----:B------:R-:W-:Y:S01]  /*18de0*/  UMOV UR57, UR5 ;  /* 0x0000000500397c82 */ /* 0x000fe20008000000 */
[----:B------:R-:W-:Y:S02]  /*18df0*/  WARPGROUP.DEPBAR.LE gsb0, 0x0 ;  /* 0x00008000000079c5 */ /* 0x000fe40000010000 */
[----:B------:R-:W-:-:S04]  /*18e00*/  WARPGROUP.ARRIVE ;  /* 0x00000000000079c5 */ /* 0x000fc80000000000 */
[----:B------:R-:W-:Y:S02]  /*18e10*/  MOV R8, UR59 ;  /* 0x0000003b00087c02 */ /* 0x000fe40008000f00 */
[----:B------:R-:W-:Y:S01]  /*18e20*/  MOV R9, UR58 ;  /* 0x0000003a00097c02 */ /* 0x000fe20008000f00 */
[----:B------:R-:W-:Y:S01]  /*18e30*/  UMOV UR58, UR6 ;  /* 0x00000006003a7c82 */ /* 0x000fe20008000000 */
[----:B------:R-:W-:Y:S02]  /*18e40*/  UMOV UR59, UR7 ;  /* 0x00000007003b7c82 */ /* 0x000fe40008000000 */
        /* <DEDUP_REMOVED lines=239> */
[----:B------:R-:W-:Y:S01]  /*19d40*/  R2UR UR23, R9 ;  /* 0x00000000091772ca */ /* 0x000fe200000e0000 */
[----:B------:R-:W-:-:S02]  /*19d50*/  WARPGROUP.DEPBAR.LE gsb0, 0x0 ;  /* 0x00008000000079c5 */ /* 0x000fc40000010000 */
        /* <DEDUP_REMOVED lines=93> */
[----:B------:R-:W-:Y:S02]  /*1a330*/  R2UR UR38, R227 ;  /* 0x00000000e32672ca */ /* 0x000fe400000e0000 */
[----:B------:R-:W-:Y:S02]  /*1a340*/  R2UR UR37, R226 ;  /* 0x00000000e22572ca */ /* 0x000fe400000e0000 */
[----:B------:R-:W-:Y:S01]  /*1a350*/  R2UR UR36, R15 ;  /* 0x000000000f2472ca */ /* 0x000fe200000e0000 */
[----:B------:R-:W-:Y:S02]  /*1a360*/  WARPGROUP.DEPBAR.LE gsb0, 0x0 ;  /* 0x00008000000079c5 */ /* 0x000fe40000010000 */
[----:B------:R-:W-:-:S12]  /*1a370*/  @P2 BRA `(.L_x_6852) ;  /* 0x0000000000282947 */ /* 0x000fd80003800000 */
[----:B------:R-:W-:Y:S05]  /*1a380*/  @!P0 BRA `(.L_x_6853) ;  /* 0x0000000000048947 */ /* 0x000fea0003800000 */
[----:B------:R-:W-:Y:S01]  /*1a390*/  BPT.TRAP 0x1 ;  /* 0x000000040000795c */ /* 0x000fe20000300000 */
.L_x_6853:
[----:B------:R-:W-:Y:S01]  /*1a3a0*/  SHF.L.U32 R6, R6, 0x1f, RZ ;  /* 0x0000001f06067819 */ /* 0x000fe200000006ff */
[----:B------:R-:W-:-:S04]  /*1a3b0*/  IMAD R8, R7, 0x8, R2 ;  /* 0x0000000807087824 */ /* 0x000fc800078e0202 */
[----:B------:R0:W1:Y:S01]  /*1a3c0*/  SYNCS.PHASECHK.TRANS64.TRYWAIT P2, [R8+URZ+0x34850], R6 ;  /* 0x03485006080075a7 */ /* 0x000062000804017f */
[----:B------:R-:W-:Y:S05]  /*1a3d0*/  @!P0 BRA `(.L_x_6854) ;  /* 0x0000000000048947 */ /* 0x000fea0003800000 */
[----:B------:R-:W-:Y:S01]  /*1a3e0*/  BPT.TRAP 0x1 ;  /* 0x000000040000795c */ /* 0x000fe20000300000 */
.L_x_6854:
[----:B-1----:R-:W-:Y:S05]  /*1a3f0*/  @P2 BRA `(.L_x_6852) ;  /* 0x0000000000082947 */ /* 0x002fea0003800000 */
[----:B------:R-:W1:Y:S02]  /*1a400*/  SYNCS.PHASECHK.TRANS64.TRYWAIT P2, [R8+URZ+0x34850], R6 ;  /* 0x03485006080075a7 */ /* 0x000e64000804017f */
[----:B-1----:R-:W-:Y:S05]  /*1a410*/  @!P2 BRA `(.L_x_6855) ;  /* 0x000000e400c4a947 */ /* 0x002fea0003800000 */
.L_x_6852:
[----:B01----:R-:W-:Y:S01]  /*1a420*/  VIADD R6, R2, 0x400 ;  /* 0x0000040002067836 */ /* 0x003fe20000000000 */
[----:B------:R-:W-:Y:S05]  /*1a430*/  WARPSYNC.ALL ;  /* 0x0000000000007948 */ /* 0x000fea0003800000 */
[----:B------:R-:W-:Y:S01]  /*1a440*/  SHF.R.U32.HI R6, RZ, 0x4, R6 ;  /* 0x00000004ff067819 */ /* 0x000fe20000011606 */
[----:B------:R-:W-:Y:S01]  /*1a450*/  IMAD.MOV.U32 R9, RZ, RZ, 0x40000040 ;  /* 0x40000040ff097424 */ /* 0x000fe200078e00ff */
[----:B------:R-:W-:Y:S01]  /*1a460*/  WARPGROUP.ARRIVE ;  /* 0x00000000000079c5 */ /* 0x000fe20000000000 */
[----:B------:R-:W-:Y:S01]  /*1a470*/  IMAD.MOV.U32 R11, RZ, RZ, 0x40000040 ;  /* 0x40000040ff0b7424 */ /* 0x000fe200078e00ff */
[----:B------:R-:W-:Y:S01]  /*1a480*/  LOP3.LUT R6, R6, 0x3fff, RZ, 0xc0, !PT ;  /* 0x00003fff06067812 */ /* 0x000fe200078ec0ff */
[----:B------:R-:W-:Y:S01]  /*1a490*/  IMAD.MOV.U32 R21, RZ, RZ, 0x40000040 ;  /* 0x40000040ff157424 */ /* 0x000fe200078e00ff */
[----:B------:R-:W-:Y:S01]  /*1a4a0*/  R2UR UR7, R9 ;  /* 0x00000000090772ca */ /* 0x000fe200000e0000 */
[----:B------:R-:W-:Y:S01]  /*1a4b0*/  ULDC UR8, c[0x0][0x988] ;  /* 0x0002620000087ab9 */ /* 0x000fe20000000800 */
[----:B------:R-:W-:Y:S01]  /*1a4c0*/  LOP3.LUT R6, R6, 0x5800000, RZ, 0xfc, !PT ;  /* 0x0580000006067812 */ /* 0x000fe200078efcff */
[----:B------:R-:W0:Y:S01]  /*1a4d0*/  S2R R224, SR_TID.X ;  /* 0x0000000000e07919 */ /* 0x000e220000002100 */
[----:B------:R-:W-:-:S03]  /*1a4e0*/  FMNMX.FTZ R15, R170, R4, !PT ;  /* 0x00000004aa0f7209 */ /* 0x000fc60007810000 */
[----:B------:R-:W-:Y:S01]  /*1a4f0*/  IMAD R8, R7, 0xb00, R6 ;  /* 0x00000b0007087824 */ /* 0x000fe200078e0206 */
[----:B------:R-:W-:Y:S02]  /*1a500*/  FMNMX.FTZ R6, R168, R5, !PT ;  /* 0x00000005a8067209 */ /* 0x000fe40007810000 */
[----:B------:R-:W-:Y:S01]  /*1a510*/  FMNMX.FTZ R15, R171, R15, !PT ;  /* 0x0000000fab0f7209 */ /* 0x000fe20007810000 */
[C---:B------:R-:W-:Y:S01]  /*1a520*/  VIADD R10, R8.reuse, 0x80 ;  /* 0x00000080080a7836 */ /* 0x040fe20000000000 */
[C---:B------:R-:W-:Y:S01]  /*1a530*/  R2UR UR6, R8.reuse ;  /* 0x00000000080672ca */ /* 0x040fe200000e0000 */
[----:B------:R-:W-:Y:S01]  /*1a540*/  VIADD R20, R8, 0x300 ;  /* 0x0000030008147836 */ /* 0x000fe20000000000 */
[----:B------:R-:W-:Y:S02]  /*1a550*/  FMNMX.FTZ R6, R169, R6, !PT ;  /* 0x00000006a9067209 */ /* 0x000fe40007810000 */
[----:B------:R-:W-:Y:S02]  /*1a560*/  FMNMX.FTZ R15, R174, R15, !PT ;  /* 0x0000000fae0f7209 */ /* 0x000fe40007810000 */
[----:B------:R-:W-:-:S04]  /*1a570*/  FMNMX.FTZ R6, R172, R6, !PT ;  /* 0x00000006ac067209 */ /* 0x000fc80007810000 */
[----:B------:R-:W-:-:S03]  /*1a580*/  FMNMX.FTZ R6, R173, R6, !PT ;  /* 0x00000006ad067209 */ /* 0x000fc60007810000 */
[----:B------:R-:W-:Y:S01]  /*1a590*/  HGMMA.64x128x16.F32.BF16 R24, R176, gdesc[UR4].tnspB, R24, gsb0 ;  /* 0x41e00004b0187df0 */ /* 0x000fe20008001818 */
[----:B------:R-:W-:Y:S01]  /*1a5a0*/  R2UR UR6, R10 ;  /* 0x000000000a0672ca */ /* 0x000fe200000e0000 */
[----:B------:R-:W-:Y:S01]  /*1a5b0*/  VIADD R10, R8, 0x100 ;  /* 0x00000100080a7836 */ /* 0x000fe20000000000 */
[----:B------:R-:W-:Y:S01]  /*1a5c0*/  R2UR UR7, R11 ;  /* 0x000000000b0772ca */ /* 0x000fe200000e0000 */
[----:B------:R-:W-:Y:S01]  /*1a5d0*/  IMAD.MOV.U32 R11, RZ, RZ, 0x40000040 ;  /* 0x40000040ff0b7424 */ /* 0x000fe200078e00ff */
[----:B------:R-:W-:-:S04]  /*1a5e0*/  FMNMX.FTZ R6, R160, R6, !PT ;  /* 0x00000006a0067209 */ /* 0x000fc80007810000 */
[----:B------:R-:W-:Y:S02]  /*1a5f0*/  FMNMX.FTZ R6, R161, R6, !PT ;  /* 0x00000006a1067209 */ /* 0x000fe40007810000 */
[----:B0-----:R-:W-:Y:S02]  /*1a600*/  SHF.R.U32.HI R224, RZ, 0x7, R224 ;  /* 0x00000007ffe07819 */ /* 0x001fe400000116e0 */
        /* <DEDUP_REMOVED lines=37> */
[----:B------:R-:W-:Y:S01]  /*1a860*/  HGMMA.64x128x16.F32.BF16 R24, R180, gdesc[UR4].tnspB, R24, gsb0 ;  /* 0x41e00004b4187df0 */ /* 0x000fe20008001818 */
[----:B------:R-:W-:Y:S01]  /*1a870*/  R2UR UR6, R10 ;  /* 0x000000000a0672ca */ /* 0x000fe200000e0000 */
[----:B------:R-:W-:Y:S01]  /*1a880*/  VIADD R10, R8, 0x180 ;  /* 0x00000180080a7836 */ /* 0x000fe20000000000 */
[----:B------:R-:W-:Y:S01]  /*1a890*/  R2UR UR7, R11 ;  /* 0x000000000b0772ca */ /* 0x000fe200000e0000 */
[----:B------:R-:W-:Y:S01]  /*1a8a0*/  IMAD.MOV.U32 R11, RZ, RZ, 0x40000040 ;  /* 0x40000040ff0b7424 */ /* 0x000fe200078e00ff */
        /* <DEDUP_REMOVED lines=26> */
[----:B------:R-:W-:Y:S01]  /*1aa50*/  IMAD.U32 R10, RZ, RZ, UR8 ;  /* 0x00000008ff0a7e24 */ /* 0x000fe2000f8e00ff */
[----:B------:R-:W-:-:S03]  /*1aa60*/  R2UR UR7, R11 ;  /* 0x000000000b0772ca */ /* 0x000fc600000e0000 */
        /* <DEDUP_REMOVED lines=44> */
[----:B------:R-:W-:-:S03]  /*1ad30*/  FFMA.FTZ R194, R140, R10, -R11 ;  /* 0x0000000a8cc27223 */ /* 0x000fc6000001080b */
[----:B------:R-:W-:Y:S01]  /*1ad40*/  MUFU.EX2 R190, R190 ;  /* 0x000000be00be7308 */ /* 0x000fe20000000800 */
[----:B------:R-:W-:Y:S01]  /*1ad50*/  HGMMA.64x128x16.F32.BF16 R24, R196, gdesc[UR4].tnspB, R24, gsb0 ;  /* 0x41e00004c4187df0 */ /* 0x000fe20008001818 */
[----:B------:R-:W-:Y:S02]  /*1ad60*/  R2UR UR6, R20 ;  /* 0x00000000140672ca */ /* 0x000fe400000e0000 */
[----:B------:R-:W-:Y:S02]  /*1ad70*/  R2UR UR7, R21 ;  /* 0x00000000150772ca */ /* 0x000fe400000e0000 */
        /* <DEDUP_REMOVED lines=16> */
[----:B------:R-:W-:Y:S01]  /*1ae80*/  VIADD R20, R8, 0x380 ;  /* 0x0000038008147836 */ /* 0x000fe20000000000 */
[----:B------:R-:W-:Y:S02]  /*1ae90*/  MUFU.EX2 R96, R96 ;  /* 0x0000006000607308 */ /* 0x000fe40000000800 */
[----:B------:R-:W-:-:S04]  /*1aea0*/  FMNMX.FTZ R21, R150, R21, !PT ;  /* 0x0000001596157209 */ /* 0x000fc80007810000 */
[----:B------:R-:W-:Y:S01]  /*1aeb0*/  FMNMX.FTZ R136, R151, R21, !PT ;  /* 0x0000001597887209 */ /* 0x000fe20007810000 */
[----:B------:R-:W-:Y:S01]  /*1aec0*/  IMAD.MOV.U32 R21, RZ, RZ, 0x40000040 ;  /* 0x40000040ff157424 */ /* 0x000fe200078e00ff */
[----:B------:R-:W-:Y:S02]  /*1aed0*/  MUFU.EX2 R97, R97 ;  /* 0x0000006100617308 */ /* 0x000fe40000000800 */
[----:B------:R-:W-:-:S04]  /*1aee0*/  FMNMX.FTZ R136, R138, R136, !PT ;  /* 0x000000888a887209 */ /* 0x000fc80007810000 */
[----:B------:R-:W-:Y:S02]  /*1aef0*/  FMNMX.FTZ R136, R139, R136, !PT ;  /* 0x000000888b887209 */ /* 0x000fe40007810000 */
[----:B------:R-:W-:Y:S02]  /*1af00*/  MUFU.EX2 R100, R100 ;  /* 0x0000006400647308 */ /* 0x000fe40000000800 */
[----:B------:R-:W-:-:S06]  /*1af10*/  FMNMX.FTZ R136, R142, R136, !PT ;  /* 0x000000888e887209 */ /* 0x000fcc0007810000 */
[----:B------:R-:W-:Y:S01]  /*1af20*/  MUFU.EX2 R101, R101 ;  /* 0x0000006500657308 */ /* 0x000fe20000000800 */
[----:B------:R-:W-:Y:S02]  /*1af30*/  WARPGROUP.DEPBAR.LE gsb0, 0x0 ;  /* 0x00008000000079c5 */ /* 0x000fe40000010000 */
[----:B------:R-:W-:Y:S01]  /*1af40*/  WARPGROUP.ARRIVE ;  /* 0x00000000000079c5 */ /* 0x000fe20000000000 */
[-CC-:B------:R-:W-:Y:S01]  /*1af50*/  FFMA.FTZ R196, R128, R10.reuse, -R11.reuse ;  /* 0x0000000a80c47223 */ /* 0x180fe2000001080b */
[-CC-:B------:R-:W-:Y:S01]  /*1af60*/  FFMA.FTZ R128, R129, R10.reuse, -R11.reuse ;  /* 0x0000000a81807223 */ /* 0x180fe2000001080b */
[----:B------:R-:W-:-:S03]  /*1af70*/  FFMA.FTZ R198, R132, R10, -R11 ;  /* 0x0000000a84c67223 */ /* 0x000fc6000001080b */
[----:B------:R-:W-:Y:S01]  /*1af80*/  HGMMA.64x128x16.F32.BF16 R24, R200, gdesc[UR4].tnspB, R24, gsb0 ;  /* 0x41e00004c8187df0 */ /* 0x000fe20008001818 */
[----:B------:R-:W-:Y:S01]  /*1af90*/  R2UR UR6, R20 ;  /* 0x00000000140672ca */ /* 0x000fe200000e0000 */
[----:B------:R-:W-:Y:S01]  /*1afa0*/  MUFU.EX2 R196, R196 ;  /* 0x000000c400c47308 */ /* 0x000fe20000000800 */
[----:B------:R-:W-:Y:S02]  /*1afb0*/  R2UR UR7, R21 ;  /* 0x00000000150772ca */ /* 0x000fe400000e0000 */
        /* <DEDUP_REMOVED lines=25> */
[-CC-:B------:R-:W-:Y:S01]  /*1b150*/  FFMA.FTZ R200, R120, R10.reuse, -R11.reuse ;  /* 0x0000000a78c87223 */ /* 0x180fe2000001080b */
[----:B------:R-:W-:Y:S01]  /*1b160*/  FMNMX.FTZ R120, R99, R129, !PT ;  /* 0x0000008163787209 */ /* 0x000fe20007810000 */
[-CC-:B------:R-:W-:Y:S01]  /*1b170*/  FFMA.FTZ R202, R124, R10.reuse, -R11.reuse ;  /* 0x0000000a7cca7223 */ /* 0x180fe2000001080b */
[----:B------:R-:W-:Y:S02]  /*1b180*/  FFMA.FTZ R124, R125, R10, -R11 ;  /* 0x0000000a7d7c7223 */ /* 0x000fe4000001080b */
[----:B------:R-:W-:Y:S01]  /*1b190*/  HGMMA.64x128x16.F32.BF16 R24, R204, gdesc[UR4].tnspB, R24, gsb0 ;  /* 0x41e00004cc187df0 */ /* 0x000fe20008001818 */
[----:B------:R-:W-:Y:S01]  /*1b1a0*/  FMNMX.FTZ R120, R102, R120, !PT ;  /* 0x0000007866787209 */ /* 0x000fe20007810000 */
[----:B------:R-:W-:Y:S03]  /*1b1b0*/  MUFU.EX2 R200, R200 ;  /* 0x000000c800c87308 */ /* 0x000fe60000000800 */
[----:B------:R-:W-:-:S04]  /*1b1c0*/  FMNMX.FTZ R125, R103, R120, !PT ;  /* 0x00000078677d7209 */ /* 0x000fc80007810000 */
[----:B------:R-:W-:Y:S01]  /*1b1d0*/  FMNMX.FTZ R125, R90, R125, !PT ;  /* 0x0000007d5a7d7209 */ /* 0x000fe20007810000 */
[----:B------:R1:W-:Y:S03]  /*1b1e0*/  MUFU.EX2 R120, R113 ;  /* 0x0000007100787308 */ /* 0x0003e60000000800 */
[----:B------:R-:W-:-:S05]  /*1b1f0*/  FMNMX.FTZ R125, R91, R125, !PT ;  /* 0x0000007d5b7d7209 */ /* 0x000fca0007810000 */
[----:B------:R-:W-:Y:S01]  /*1b200*/  MUFU.EX2 R202, R202 ;  /* 0x000000ca00ca7308 */ /* 0x000fe20000000800 */
[----:B-1----:R-:W-:-:S05]  /*1b210*/  IMAD.MOV.U32 R113, RZ, RZ, 0x40000040 ;  /* 0x40000040ff717424 */ /* 0x002fca00078e00ff */
[----:B------:R-:W-:Y:S02]  /*1b220*/  R2UR UR7, R113 ;  /* 0x00000000710772ca */ /* 0x000fe400000e0000 */
[----:B------:R-:W-:Y:S01]  /*1b230*/  FMNMX.FTZ R113, R94, R125, !PT ;  /* 0x0000007d5e717209 */ /* 0x000fe20007810000 */
[----:B------:R-:W-:Y:S03]  /*1b240*/  MUFU.EX2 R124, R124 ;  /* 0x0000007c007c7308 */ /* 0x000fe60000000800 */
[----:B------:R-:W-:Y:S01]  /*1b250*/  FMNMX.FTZ R113, R95, R113, !PT ;  /* 0x000000715f717209 */ /* 0x000fe20007810000 */
[----:B------:R-:W-:Y:S02]  /*1b260*/  WARPGROUP.DEPBAR.LE gsb0, 0x0 ;  /* 0x00008000000079c5 */ /* 0x000fe40000010000 */
[-CC-:B------:R-:W-:Y:S01]  /*1b270*/  FFMA.FTZ R204, R112, R10.reuse, -R11.reuse ;  /* 0x0000000a70cc7223 */ /* 0x180fe2000001080b */
[----:B------:R-:W-:Y:S01]  /*1b280*/  VIADD R112, R8, 0x400 ;  /* 0x0000040008707836 */ /* 0x000fe20000000000 */
[----:B------:R-:W-:Y:S01]  /*1b290*/  WARPGROUP.ARRIVE ;  /* 0x00000000000079c5 */ /* 0x000fe20000000000 */
[----:B------:R-:W-:-:S02]  /*1b2a0*/  FFMA.FTZ R206, R116, R10, -R11 ;  /* 0x0000000a74ce7223 */ /* 0x000fc4000001080b */
[----:B------:R-:W1:Y:S01]  /*1b2b0*/  SHFL.BFLY PT, R116, R113, 0x2, 0x1f ;  /* 0x0c401f0071747f89 */ /* 0x000e6200000e0000 */
[----:B------:R-:W-:Y:S01]  /*1b2c0*/  R2UR UR6, R112 ;  /* 0x00000000700672ca */ /* 0x000fe200000e0000 */
[----:B------:R-:W-:Y:S01]  /*1b2d0*/  FFMA.FTZ R112, R117, R10, -R11 ;  /* 0x0000000a75707223 */ /* 0x000fe2000001080b */
[----:B------:R-:W-:Y:S08]  /*1b2e0*/  MUFU.EX2 R204, R204 ;  /* 0x000000cc00cc7308 */ /* 0x000ff00000000800 */
[----:B------:R-:W-:Y:S03]  /*1b2f0*/  MUFU.EX2 R206, R206 ;  /* 0x000000ce00ce7308 */ /* 0x000fe60000000800 */
[----:B------:R-:W-:Y:S05]  /*1b300*/  HGMMA.64x128x16.F32.BF16 R24, R208, gdesc[UR4].tnspB, R24, gsb0 ;  /* 0x41e00004d0187df0 */ /* 0x000fea0008001818 */
[----:B------:R-:W-:Y:S01]  /*1b310*/  MUFU.EX2 R112, R112 ;  /* 0x0000007000707308 */ /* 0x000fe20000000800 */
[----:B-1----:R-:W-:-:S05]  /*1b320*/  FMNMX.FTZ R113, R113, R116, !PT ;  /* 0x0000007471717209 */ /* 0x002fca0007810000 */
[----:B------:R-:W1:Y:S01]  /*1b330*/  SHFL.BFLY PT, R116, R113, 0x1, 0x1f ;  /* 0x0c201f0071747f89 */ /* 0x000e6200000e0000 */
[----:B------:R-:W-:Y:S02]  /*1b340*/  WARPGROUP.DEPBAR.LE gsb0, 0x0 ;  /* 0x00008000000079c5 */ /* 0x000fe40000010000 */
[-CC-:B------:R-:W-:Y:S01]  /*1b350*/  FFMA.FTZ R210, R108, R10.reuse, -R11.reuse ;  /* 0x0000000a6cd27223 */ /* 0x180fe2000001080b */
[-CC-:B------:R-:W-:Y:S01]  /*1b360*/  FFMA.FTZ R108, R88, R10.reuse, -R11.reuse ;  /* 0x0000000a586c7223 */ /* 0x180fe2000001080b */
[-CC-:B------:R-:W-:Y:S01]  /*1b370*/  FFMA.FTZ R88, R92, R10.reuse, -R11.reuse ;  /* 0x0000000a5c587223 */ /* 0x180fe2000001080b */
[--C-:B------:R-:W-:Y:S01]  /*1b380*/  FFMA.FTZ R208, R104, R10, -R11.reuse ;  /* 0x0000000a68d07223 */ /* 0x100fe2000001080b */
[----:B-1----:R-:W-:Y:S01]  /*1b390*/  FMNMX.FTZ R92, R113, R116, !PT ;  /* 0x00000074715c7209 */ /* 0x002fe20007810000 */
[-CC-:B------:R-:W-:Y:S01]  /*1b3a0*/  FFMA.FTZ R104, R105, R10.reuse, -R11.reuse ;  /* 0x0000000a69687223 */ /* 0x180fe2000001080b */
[-CC-:B------:R-:W-:Y:S01]  /*1b3b0*/  FFMA.FTZ R105, R109, R10.reuse, -R11.reuse ;  /* 0x0000000a6d697223 */ /* 0x180fe2000001080b */
[-CC-:B------:R-:W-:Y:S01]  /*1b3c0*/  FFMA.FTZ R109, R89, R10.reuse, -R11.reuse ;  /* 0x0000000a596d7223 */ /* 0x180fe2000001080b */
[----:B------:R1:W-:Y:S01]  /*1b3d0*/  MUFU.EX2 R113, R88 ;  /* 0x0000005800717308 */ /* 0x0003e20000000800 */
[-C--:B------:R-:W-:Y:S01]  /*1b3e0*/  FFMA.FTZ R11, R93, R10.reuse, -R11 ;  /* 0x0000000a5d0b7223 */ /* 0x080fe2000001080b */
[----:B------:R-:W-:Y:S01]  /*1b3f0*/  IMAD.MOV.U32 R89, RZ, RZ, 0x40000040 ;  /* 0x40000040ff597424 */ /* 0x000fe200078e00ff */
[----:B------:R-:W-:Y:S01]  /*1b400*/  WARPGROUP.ARRIVE ;  /* 0x00000000000079c5 */ /* 0x000fe20000000000 */
[----:B------:R-:W-:-:S03]  /*1b410*/  FMUL.FTZ R93, R92, R10 ;  /* 0x0000000a5c5d7220 */ /* 0x000fc60000410000 */
[----:B------:R-:W-:Y:S01]  /*1b420*/  R2UR UR7, R89 ;  /* 0x00000000590772ca */ /* 0x000fe200000e0000 */
[-CC-:B------:R-:W-:Y:S01]  /*1b430*/  FFMA.FTZ R199, R134, R10.reuse, -R93.reuse ;  /* 0x0000000a86c77223 */ /* 0x180fe2000001085d */
[----:B-1----:R-:W-:Y:S01]  /*1b440*/  FADD.FTZ R88, -R92, R4 ;  /* 0x000000045c587221 */ /* 0x002fe20000010100 */
[----:B------:R-:W2:Y:S01]  /*1b450*/  LDL R134, [R1+0x4] ;  /* 0x0000040001867983 */ /* 0x000ea20000100800 */
[----:B------:R1:W-:Y:S01]  /*1b460*/  MUFU.EX2 R4, R11 ;  /* 0x0000000b00047308 */ /* 0x0003e20000000800 */
[----:B------:R-:W-:Y:S02]  /*1b470*/  IMAD.MOV.U32 R89, RZ, RZ, 0x40000040 ;  /* 0x40000040ff597424 */ /* 0x000fe400078e00ff */
[-CC-:B------:R-:W-:Y:S01]  /*1b480*/  FFMA.FTZ R177, R170, R10.reuse, -R93.reuse ;  /* 0x0000000aaab17223 */ /* 0x180fe2000001085d */
[-CC-:B------:R-:W-:Y:S01]  /*1b490*/  FFMA.FTZ R116, R171, R10.reuse, -R93.reuse ;  /* 0x0000000aab747223 */ /* 0x180fe2000001085d */
[-CC-:B------:R-:W-:Y:S01]  /*1b4a0*/  FFMA.FTZ R179, R174, R10.reuse, -R93.reuse ;  /* 0x0000000aaeb37223 */ /* 0x180fe2000001085d */
[-CC-:B------:R-:W-:Y:S01]  /*1b4b0*/  FFMA.FTZ R117, R175, R10.reuse, -R93.reuse ;  /* 0x0000000aaf757223 */ /* 0x180fe2000001085d */
[-CC-:B------:R-:W-:Y:S01]  /*1b4c0*/  FFMA.FTZ R181, R162, R10.reuse, -R93.reuse ;  /* 0x0000000aa2b57223 */ /* 0x180fe2000001085d */
[-C--:B------:R-:W-:Y:S01]  /*1b4d0*/  FFMA.FTZ R125, R163, R10.reuse, -R93 ;  /* 0x0000000aa37d7223 */ /* 0x080fe2000001085d */
[----:B------:R-:W-:Y:S01]  /*1b4e0*/  MUFU.EX2 R177, R177 ;  /* 0x000000b100b17308 */ /* 0x000fe20000000800 */
[----:B-1----:R-:W-:Y:S01]  /*1b4f0*/  FMUL.FTZ R11, R88, R10 ;  /* 0x0000000a580b7220 */ /* 0x002fe20000410000 */
[----:B------:R-:W-:-:S02]  /*1b500*/  VIADD R88, R8, 0x480 ;  /* 0x0000048008587836 */ /* 0x000fc40000000000 */
[-CC-:B------:R-:W-:Y:S01]  /*1b510*/  FFMA.FTZ R137, R139, R10.reuse, -R93.reuse ;  /* 0x0000000a8b897223 */ /* 0x180fe2000001085d */
[-CC-:B------:R-:W-:Y:S01]  /*1b520*/  FFMA.FTZ R183, R166, R10.reuse, -R93.reuse ;  /* 0x0000000aa6b77223 */ /* 0x180fe2000001085d */
[-CC-:B------:R-:W-:Y:S01]  /*1b530*/  FFMA.FTZ R141, R167, R10.reuse, -R93.reuse ;  /* 0x0000000aa78d7223 */ /* 0x180fe2000001085d */
[-CC-:B------:R-:W-:Y:S01]  /*1b540*/  FFMA.FTZ R201, R122, R10.reuse, -R93.reuse ;  /* 0x0000000a7ac97223 */ /* 0x180fe2000001085d */
[----:B------:R-:W-:Y:S01]  /*1b550*/  R2UR UR6, R88 ;  /* 0x00000000580672ca */ /* 0x000fe200000e0000 */
[----:B------:R-:W-:Y:S01]  /*1b560*/  VIADD R88, R8, 0x500 ;  /* 0x0000050008587836 */ /* 0x000fe20000000000 */
[----:B------:R-:W1:Y:S01]  /*1b570*/  MUFU.EX2 R11, R11 ;  /* 0x0000000b000b7308 */ /* 0x000e620000000800 */
        /* <DEDUP_REMOVED lines=10> */
[----:B------:R-:W-:Y:S01]  /*1b620*/  HGMMA.64x128x16.F32.BF16 R24, R212, gdesc[UR4].tnspB, R24, gsb0 ;  /* 0x41e00004d4187df0 */ /* 0x000fe20008001818 */
[----:B------:R-:W-:Y:S01]  /*1b630*/  R2UR UR6, R88 ;  /* 0x00000000580672ca */ /* 0x000fe200000e0000 */
[-CC-:B------:R-:W-:Y:S01]  /*1b640*/  FFMA.FTZ R209, R106, R10.reuse, -R93.reuse ;  /* 0x0000000a6ad17223 */ /* 0x180fe2000001085d */
[----:B------:R-:W-:Y:S01]  /*1b650*/  R2UR UR7, R89 ;  /* 0x00000000590772ca */ /* 0x000fe200000e0000 */
[----:B------:R-:W-:Y:S01]  /*1b660*/  FFMA.FTZ R193, R138, R10, -R93 ;  /* 0x0000000a8ac17223 */ /* 0x000fe2000001085d */
[----:B------:R-:W4:Y:S01]  /*1b670*/  MUFU.EX2 R179, R179 ;  /* 0x000000b300b37308 */ /* 0x000f220000000800 */
[----:B0-----:R-:W-:Y:S01]  /*1b680*/  FFMA.FTZ R131, R5, R14, R176 ;  /* 0x0000000e05837223 */ /* 0x001fe200000100b0 */
[----:B-1----:R-:W-:Y:S01]  /*1b690*/  FFMA.FTZ R139, R11, R0, R177 ;  /* 0x000000000b8b7223 */ /* 0x002fe200000100b1 */
[----:B------:R-:W-:Y:S01]  /*1b6a0*/  IADD3 R89, -R224, 0xb, RZ ;  /* 0x0000000be0597810 */ /* 0x000fe20007ffe1ff */
[-CC-:B------:R-:W-:Y:S01]  /*1b6b0*/  FFMA.FTZ R195, R142, R10.reuse, -R93.reuse ;  /* 0x0000000a8ec37223 */ /* 0x180fe2000001085d */
[-CC-:B------:R-:W-:Y:S01]  /*1b6c0*/  FFMA.FTZ R211, R110, R10.reuse, -R93.reuse ;  /* 0x0000000a6ed37223 */ /* 0x180fe2000001085d */
[-CC-:B------:R-:W-:Y:S01]  /*1b6d0*/  FFMA.FTZ R197, R130, R10.reuse, -R93.reuse ;  /* 0x0000000a82c57223 */ /* 0x180fe2000001085d */
[-C--:B------:R-:W-:Y:S01]  /*1b6e0*/  FFMA.FTZ R135, R135, R10.reuse, -R93 ;  /* 0x0000000a87877223 */ /* 0x080fe2000001085d */
[----:B------:R-:W0:Y:S01]  /*1b6f0*/  MUFU.EX2 R117, R117 ;  /* 0x0000007500757308 */ /* 0x000e220000000800 */
[----:B------:R-:W-:Y:S01]  /*1b700*/  FADD.FTZ R131, R6, R131 ;  /* 0x0000008306837221 */ /* 0x000fe20000010000 */
[----:B---3--:R-:W-:Y:S01]  /*1b710*/  FADD.FTZ R14, R116, R139 ;  /* 0x0000008b740e7221 */ /* 0x008fe20000010000 */
[----:B------:R-:W-:Y:S01]  /*1b720*/  FFMA.FTZ R138, R143, R10, -R93 ;  /* 0x0000000a8f8a7223 */ /* 0x000fe2000001085d */
[----:B------:R-:W-:-:S04]  /*1b730*/  @!P1 IMAD R88, R222, 0x8, R2 ;  /* 0x00000008de589824 */ /* 0x000fc800078e0202 */
[----:B------:R-:W1:Y:S01]  /*1b740*/  MUFU.EX2 R181, R181 ;  /* 0x000000b500b57308 */ /* 0x000e620000000800 */
[----:B------:R-:W-:Y:S01]  /*1b750*/  FADD.FTZ R122, R178, R131 ;  /* 0x00000083b27a7221 */ /* 0x000fe20000010000 */
[----:B----4-:R-:W-:Y:S01]  /*1b760*/  FADD.FTZ R14, R179, R14 ;  /* 0x0000000eb30e7221 */ /* 0x010fe20000010000 */
[----:B------:R-:W-:-:S05]  /*1b770*/  @!P1 VIADD R88, R88, 0x34840 ;  /* 0x0003484058589836 */ /* 0x000fca0000000000 */
[----:B------:R-:W3:Y:S01]  /*1b780*/  MUFU.EX2 R125, R125 ;  /* 0x0000007d007d7308 */ /* 0x000ee20000000800 */
[----:B0-----:R-:W-:-:S07]  /*1b790*/  FADD.FTZ R14, R117, R14 ;  /* 0x0000000e750e7221 */ /* 0x001fce0000010000 */
[----:B------:R-:W0:Y:S08]  /*1b7a0*/  MUFU.EX2 R183, R183 ;  /* 0x000000b700b77308 */ /* 0x000e300000000800 */
        /* <DEDUP_REMOVED lines=12> */
[----:B------:R-:W-:Y:S01]  /*1b870*/  MUFU.EX2 R208, R208 ;  /* 0x000000d000d07308 */ /* 0x000fe20000000800 */
[----:B------:R-:W-:-:S02]  /*1b880*/  WARPGROUP.DEPBAR.LE gsb0, 0x0 ;  /* 0x00008000000079c5 */ /* 0x000fc40000010000 */
[----:B------:R-:W-:-:S05]  /*1b890*/  WARPGROUP.ARRIVE ;  /* 0x00000000000079c5 */ /* 0x000fca0000000000 */
[----:B------:R-:W5:Y:S01]  /*1b8a0*/  MUFU.EX2 R193, R193 ;  /* 0x000000c100c17308 */ /* 0x000f620000000800 */
[----:B------:R-:W-:Y:S01]  /*1b8b0*/  HGMMA.64x128x16.F32.BF16 R24, R216, gdesc[UR4].tnspB, R24, gsb0 ;  /* 0x41e00004d8187df0 */ /* 0x000fe20008001818 */
[----:B-1----:R-:W-:-:S06]  /*1b8c0*/  FADD.FTZ R14, R181, R14 ;  /* 0x0000000eb50e7221 */ /* 0x002fcc0000010000 */
[----:B------:R-:W1:Y:S08]  /*1b8d0*/  MUFU.EX2 R195, R195 ;  /* 0x000000c300c37308 */ /* 0x000e700000000800 */
[----:B------:R-:W1:Y:S08]  /*1b8e0*/  MUFU.EX2 R138, R138 ;  /* 0x0000008a008a7308 */ /* 0x000e700000000800 */
[----:B------:R-:W1:Y:S01]  /*1b8f0*/  MUFU.EX2 R197, R197 ;  /* 0x000000c500c57308 */ /* 0x000e620000000800 */
[----:B------:R-:W-:Y:S01]  /*1b900*/  @!P1 IMAD R0, R7, 0x8, R2 ;  /* 0x0000000807009824 */ /* 0x000fe200078e0202 */
[----:B------:R-:W-:-:S02]  /*1b910*/  F2FP.BF16.F32.PACK_AB R178, R13, R178 ;  /* 0x000000b20db2723e */ /* 0x000fc400000010ff */
[----:B------:R-:W-:Y:S01]  /*1b920*/  @!P1 PRMT R130, RZ, 0x654, R88 ;  /* 0x00000654ff829816 */ /* 0x000fe20000000058 */
[----:B------:R-:W-:-:S03]  /*1b930*/  @!P1 VIADD R0, R0, 0x34860 ;  /* 0x0003486000009836 */ /* 0x000fc60000000000 */
[----:B------:R-:W1:Y:S01]  /*1b940*/  MUFU.EX2 R88, R135 ;  /* 0x0000008700587308 */ /* 0x000e620000000800 */
[-CC-:B------:R-:W-:Y:S01]  /*1b950*/  FFMA.FTZ R123, R123, R10.reuse, -R93.reuse ;  /* 0x0000000a7b7b7223 */ /* 0x180fe2000001085d */
[----:B------:R-:W-:Y:S01]  /*1b960*/  @!P1 PRMT R7, RZ, 0x654, R0 ;  /* 0x00000654ff079816 */ /* 0x000fe20000000000 */
[----:B------:R-:W-:-:S05]  /*1b970*/  FFMA.FTZ R203, R126, R10, -R93 ;  /* 0x0000000a7ecb7223 */ /* 0x000fca000001085d */
[----:B------:R-:W1:Y:S01]  /*1b980*/  MUFU.EX2 R201, R201 ;  /* 0x000000c900c97308 */ /* 0x000e620000000800 */
[----:B------:R-:W-:-:S07]  /*1b990*/  FFMA.FTZ R205, R114, R10, -R93 ;  /* 0x0000000a72cd7223 */ /* 0x000fce000001085d */
[----:B------:R-:W1:Y:S08]  /*1b9a0*/  MUFU.EX2 R0, R123 ;  /* 0x0000007b00007308 */ /* 0x000e700000000800 */
[----:B------:R-:W1:Y:S08]  /*1b9b0*/  MUFU.EX2 R203, R203 ;  /* 0x000000cb00cb7308 */ /* 0x000e700000000800 */
[----:B------:R-:W-:Y:S08]  /*1b9c0*/  MUFU.EX2 R104, R104 ;  /* 0x0000006800687308 */ /* 0x000ff00000000800 */
[----:B------:R-:W-:Y:S08]  /*1b9d0*/  MUFU.EX2 R210, R210 ;  /* 0x000000d200d27308 */ /* 0x000ff00000000800 */
[----:B------:R-:W-:Y:S08]  /*1b9e0*/  MUFU.EX2 R105, R105 ;  /* 0x0000006900697308 */ /* 0x000ff00000000800 */
[----:B------:R-:W-:Y:S08]  /*1b9f0*/  MUFU.EX2 R108, R108 ;  /* 0x0000006c006c7308 */ /* 0x000ff00000000800 */
[----:B------:R-:W-:Y:S01]  /*1ba00*/  MUFU.EX2 R109, R109 ;  /* 0x0000006d006d7308 */ /* 0x000fe20000000800 */
[----:B------:R-:W-:-:S02]  /*1ba10*/  WARPGROUP.DEPBAR.LE gsb0, 0x0 ;  /* 0x00008000000079c5 */ /* 0x000fc40000010000 */
[----:B------:R3:W-:Y:S06]  /*1ba20*/  BAR.ARV R89, 0x100 ;  /* 0x000400590000751d */ /* 0x0007ec0000002000 */
[----:B------:R-:W-:Y:S01]  /*1ba30*/  @!P1 SYNCS.ARRIVE.TRANS64.RED.A1T0 RZ, [R130+URZ], RZ ;  /* 0x000000ff82ff99a7 */ /* 0x000fe2000810043f */
[----:B---3--:R-:W-:-:S04]  /*1ba40*/  FADD.FTZ R89, R13, R122 ;  /* 0x0000007a0d597221 */ /* 0x008fc80000010000 */
[----:B------:R-:W-:Y:S01]  /*1ba50*/  FADD.FTZ R89, R180, R89 ;  /* 0x00000059b4597221 */ /* 0x000fe20000010000 */
[----:B------:R-:W-:Y:S01]  /*1ba60*/  FADD.FTZ R122, R125, R14 ;  /* 0x0000000e7d7a7221 */ /* 0x000fe20000010000 */
[----:B------:R3:W-:Y:S02]  /*1ba70*/  @!P1 SYNCS.ARRIVE.TRANS64.RED.A1T0 RZ, [R7+URZ], RZ ;  /* 0x000000ff07ff99a7 */ /* 0x0007e4000810043f */
[----:B------:R-:W-:Y:S01]  /*1ba80*/  FADD.FTZ R89, R12, R89 ;  /* 0x000000590c597221 */ /* 0x000fe20000010000 */
[----:B0-----:R-:W-:-:S03]  /*1ba90*/  FADD.FTZ R122, R183, R122 ;  /* 0x0000007ab77a7221 */ /* 0x001fc60000010000 */
[----:B------:R-:W-:Y:S01]  /*1baa0*/  FADD.FTZ R89, R182, R89 ;  /* 0x00000059b6597221 */ /* 0x000fe20000010000 */
[----:B------:R-:W-:Y:S01]  /*1bab0*/  FFMA.FTZ R14, R115, R10, -R93 ;  /* 0x0000000a730e7223 */ /* 0x000fe2000001085d */
[----:B----4-:R-:W-:Y:S02]  /*1bac0*/  FADD.FTZ R122, R141, R122 ;  /* 0x0000007a8d7a7221 */ /* 0x010fe40000010000 */
[----:B------:R-:W-:Y:S02]  /*1bad0*/  FADD.FTZ R115, R160, R89 ;  /* 0x00000059a0737221 */ /* 0x000fe40000010000 */
[----:B-----5:R-:W-:Y:S02]  /*1bae0*/  FADD.FTZ R122, R185, R122 ;  /* 0x0000007ab97a7221 */ /* 0x020fe40000010000 */
[----:B------:R-:W-:Y:S02]  /*1baf0*/  FADD.FTZ R115, R184, R115 ;  /* 0x00000073b8737221 */ /* 0x000fe40000010000 */
[----:B------:R-:W-:-:S02]  /*1bb00*/  FADD.FTZ R122, R129, R122 ;  /* 0x0000007a817a7221 */ /* 0x000fc40000010000 */
[----:B------:R-:W-:Y:S01]  /*1bb10*/  FADD.FTZ R115, R152, R115 ;  /* 0x0000007398737221 */ /* 0x000fe20000010000 */
[----:B------:R-:W-:-:S03]  /*1bb20*/  FFMA.FTZ R89, R119, R10, -R93 ;  /* 0x0000000a77597223 */ /* 0x000fc6000001085d */
        /* <DEDUP_REMOVED lines=17> */
[----:B-1----:R-:W-:Y:S01]  /*1bc40*/  FADD.FTZ R13, R195, R106 ;  /* 0x0000006ac30d7221 */ /* 0x002fe20000010000 */
[----:B------:R-:W-:Y:S02]  /*1bc50*/  F2FP.BF16.F32.PACK_AB R180, R12, R180 ;  /* 0x000000b40cb4723e */ /* 0x000fe400000010ff */
[----:B------:R-:W-:Y:S01]  /*1bc60*/  FADD.FTZ R115, R136, R115 ;  /* 0x0000007388737221 */ /* 0x000fe20000010000 */
[----:B------:R-:W-:-:S03]  /*1bc70*/  FADD.FTZ R12, R138, R13 ;  /* 0x0000000d8a0c7221 */ /* 0x000fc60000010000 */
[----:B------:R-:W-:Y:S01]  /*1bc80*/  FADD.FTZ R115, R196, R115 ;  /* 0x00000073c4737221 */ /* 0x000fe20000010000 */
[----:B------:R-:W-:Y:S01]  /*1bc90*/  FADD.FTZ R13, R197, R12 ;  /* 0x0000000cc50d7221 */ /* 0x000fe20000010000 */
[----:B---3--:R-:W-:Y:S02]  /*1bca0*/  FFMA.FTZ R7, R127, R10, -R93 ;  /* 0x0000000a7f077223 */ /* 0x008fe4000001085d */
[----:B------:R-:W-:Y:S01]  /*1bcb0*/  FADD.FTZ R115, R128, R115 ;  /* 0x0000007380737221 */ /* 0x000fe20000010000 */
[----:B------:R-:W-:-:S03]  /*1bcc0*/  FADD.FTZ R12, R8, R13 ;  /* 0x0000000d080c7221 */ /* 0x000fc60000010000 */
[----:B------:R-:W-:Y:S01]  /*1bcd0*/  FADD.FTZ R106, R198, R115 ;  /* 0x00000073c66a7221 */ /* 0x000fe20000010000 */
[----:B------:R-:W-:Y:S01]  /*1bce0*/  FADD.FTZ R13, R199, R12 ;  /* 0x0000000cc70d7221 */ /* 0x000fe20000010000 */
[----:B------:R-:W-:Y:S01]  /*1bcf0*/  F2FP.BF16.F32.PACK_AB R186, R15, R186 ;  /* 0x000000ba0fba723e */ /* 0x000fe200000010ff */
[----:B------:R-:W0:Y:S01]  /*1bd00*/  MUFU.EX2 R7, R7 ;  /* 0x0000000700077308 */ /* 0x000e220000000800 */
[----:B------:R-:W-:Y:S01]  /*1bd10*/  FADD.FTZ R15, R21, R106 ;  /* 0x0000006a150f7221 */ /* 0x000fe20000010000 */
[----:B------:R-:W-:Y:S01]  /*1bd20*/  FADD.FTZ R12, R88, R13 ;  /* 0x0000000d580c7221 */ /* 0x000fe20000010000 */
[----:B------:R-:W-:Y:S02]  /*1bd30*/  FFMA.FTZ R207, R118, R10, -R93 ;  /* 0x0000000a76cf7223 */ /* 0x000fe4000001085d */
[----:B------:R-:W-:Y:S01]  /*1bd40*/  FADD.FTZ R106, R200, R15 ;  /* 0x0000000fc86a7221 */ /* 0x000fe20000010000 */
[----:B------:R-:W-:Y:S02]  /*1bd50*/  FADD.FTZ R13, R201, R12 ;  /* 0x0000000cc90d7221 */ /* 0x000fe40000010000 */
[----:B------:R-:W1:Y:S01]  /*1bd60*/  MUFU.EX2 R205, R205 ;  /* 0x000000cd00cd7308 */ /* 0x000e620000000800 */
[----:B------:R-:W-:Y:S01]  /*1bd70*/  FADD.FTZ R15, R121, R106 ;  /* 0x0000006a790f7221 */ /* 0x000fe20000010000 */
[----:B------:R-:W-:-:S06]  /*1bd80*/  FADD.FTZ R12, R0, R13 ;  /* 0x0000000d000c7221 */ /* 0x000fcc0000010000 */
[----:B------:R-:W3:Y:S01]  /*1bd90*/  MUFU.EX2 R14, R14 ;  /* 0x0000000e000e7308 */ /* 0x000ee20000000800 */
[----:B------:R-:W-:Y:S01]  /*1bda0*/  FADD.FTZ R15, R202, R15 ;  /* 0x0000000fca0f7221 */ /* 0x000fe20000010000 */
[----:B------:R-:W-:-:S06]  /*1bdb0*/  FADD.FTZ R12, R203, R12 ;  /* 0x0000000ccb0c7221 */ /* 0x000fcc0000010000 */
[----:B------:R-:W4:Y:S01]  /*1bdc0*/  MUFU.EX2 R207, R207 ;  /* 0x000000cf00cf7308 */ /* 0x000f220000000800 */
[----:B------:R-:W-:Y:S01]  /*1bdd0*/  FADD.FTZ R15, R124, R15 ;  /* 0x0000000f7c0f7221 */ /* 0x000fe20000010000 */
[----:B0-----:R-:W-:Y:S01]  /*1bde0*/  FADD.FTZ R12, R7, R12 ;  /* 0x0000000c070c7221 */ /* 0x001fe20000010000 */
[----:B------:R-:W-:-:S05]  /*1bdf0*/  FFMA.FTZ R107, R107, R10, -R93 ;  /* 0x0000000a6b6b7223 */ /* 0x000fca000001085d */
[----:B------:R-:W0:Y:S01]  /*1be00*/  MUFU.EX2 R89, R89 ;  /* 0x0000005900597308 */ /* 0x000e220000000800 */
[----:B------:R-:W-:Y:S01]  /*1be10*/  FADD.FTZ R15, R204, R15 ;  /* 0x0000000fcc0f7221 */ /* 0x000fe20000010000 */
[----:B-1----:R-:W-:Y:S01]  /*1be20*/  FADD.FTZ R13, R205, R12 ;  /* 0x0000000ccd0d7221 */ /* 0x002fe20000010000 */
[----:B------:R-:W-:-:S05]  /*1be30*/  F2FP.BF16.F32.PACK_AB R176, R6, R176 ;  /* 0x000000b006b0723e */ /* 0x000fca00000010ff */
[----:B------:R-:W1:Y:S01]  /*1be40*/  MUFU.EX2 R209, R209 ;  /* 0x000000d100d17308 */ /* 0x000e620000000800 */
[----:B------:R-:W-:Y:S01]  /*1be50*/  FADD.FTZ R15, R120, R15 ;  /* 0x0000000f780f7221 */ /* 0x000fe20000010000 */
[----:B---3--:R-:W-:Y:S01]  /*1be60*/  FADD.FTZ R12, R14, R13 ;  /* 0x0000000d0e0c7221 */ /* 0x008fe20000010000 */
[----:B------:R-:W-:-:S05]  /*1be70*/  FFMA.FTZ R111, R111, R10, -R93 ;  /* 0x0000000a6f6f7223 */ /* 0x000fca000001085d */
[----:B------:R-:W3:Y:S01]  /*1be80*/  MUFU.EX2 R6, R107 ;  /* 0x0000006b00067308 */ /* 0x000ee20000000800 */
[----:B------:R-:W-:Y:S01]  /*1be90*/  FADD.FTZ R15, R206, R15 ;  /* 0x0000000fce0f7221 */ /* 0x000fe20000010000 */
[----:B----4-:R-:W-:Y:S01]  /*1bea0*/  FADD.FTZ R12, R207, R12 ;  /* 0x0000000ccf0c7221 */ /* 0x010fe20000010000 */
[----:B------:R-:W-:-:S05]  /*1beb0*/  FFMA.FTZ R98, R98, R10, -R93 ;  /* 0x0000000a62627223 */ /* 0x000fca000001085d */
[----:B------:R-:W4:Y:S01]  /*1bec0*/  MUFU.EX2 R211, R211 ;  /* 0x000000d300d37308 */ /* 0x000f220000000800 */
[----:B------:R-:W-:Y:S01]  /*1bed0*/  FADD.FTZ R15, R112, R15 ;  /* 0x0000000f700f7221 */ /* 0x000fe20000010000 */
[----:B0-----:R-:W-:Y:S01]  /*1bee0*/  FADD.FTZ R12, R89, R12 ;  /* 0x0000000c590c7221 */ /* 0x001fe20000010000 */
[----:B------:R-:W-:-:S05]  /*1bef0*/  FFMA.FTZ R99, R99, R10, -R93 ;  /* 0x0000000a63637223 */ /* 0x000fca000001085d */
[----:B------:R-:W0:Y:S01]  /*1bf00*/  MUFU.EX2 R111, R111 ;  /* 0x0000006f006f7308 */ /* 0x000e220000000800 */
[----:B------:R-:W-:Y:S01]  /*1bf10*/  FADD.FTZ R15, R208, R15 ;  /* 0x0000000fd00f7221 */ /* 0x000fe20000010000 */
[----:B-1----:R-:W-:Y:S01]  /*1bf20*/  FADD.FTZ R13, R209, R12 ;  /* 0x0000000cd10d7221 */ /* 0x002fe20000010000 */
[----:B------:R-:W-:Y:S01]  /*1bf30*/  FFMA.FTZ R102, R102, R10, -R93 ;  /* 0x0000000a66667223 */ /* 0x000fe2000001085d */
[----:B------:R-:W-:-:S04]  /*1bf40*/  F2FP.BF16.F32.PACK_AB R201, R0, R201 ;  /* 0x000000c900c9723e */ /* 0x000fc800000010ff */
[----:B------:R-:W1:Y:S01]  /*1bf50*/  MUFU.EX2 R98, R98 ;  /* 0x0000006200627308 */ /* 0x000e620000000800 */
[----:B------:R-:W-:Y:S01]  /*1bf60*/  FADD.FTZ R15, R104, R15 ;  /* 0x0000000f680f7221 */ /* 0x000fe20000010000 */
[----:B---3--:R-:W-:Y:S01]  /*1bf70*/  FADD.FTZ R0, R6, R13 ;  /* 0x0000000d06007221 */ /* 0x008fe20000010000 */
[----:B------:R-:W-:Y:S01]  /*1bf80*/  FFMA.FTZ R103, R103, R10, -R93 ;  /* 0x0000000a67677223 */ /* 0x000fe2000001085d */
[----:B------:R-:W-:-:S04]  /*1bf90*/  F2FP.BF16.F32.PACK_AB R197, R8, R197 ;  /* 0x000000c508c5723e */ /* 0x000fc800000010ff */
[----:B------:R-:W3:Y:S01]  /*1bfa0*/  MUFU.EX2 R99, R99 ;  /* 0x0000006300637308 */ /* 0x000ee20000000800 */
[----:B------:R-:W-:Y:S01]  /*1bfb0*/  FADD.FTZ R8, R210, R15 ;  /* 0x0000000fd2087221 */ /* 0x000fe20000010000 */
[----:B----4-:R-:W-:Y:S01]  /*1bfc0*/  FADD.FTZ R0, R211, R0 ;  /* 0x00000000d3007221 */ /* 0x010fe20000010000 */
[----:B------:R-:W-:Y:S01]  /*1bfd0*/  FFMA.FTZ R90, R90, R10, -R93 ;  /* 0x0000000a5a5a7223 */ /* 0x000fe2000001085d */
[----:B------:R-:W-:-:S04]  /*1bfe0*/  F2FP.BF16.F32.PACK_AB R203, R7, R203 ;  /* 0x000000cb07cb723e */ /* 0x000fc800000010ff */
[----:B------:R-:W4:Y:S01]  /*1bff0*/  MUFU.EX2 R102, R102 ;  /* 0x0000006600667308 */ /* 0x000f220000000800 */
[----:B------:R-:W-:Y:S01]  /*1c000*/  FADD.FTZ R7, R105, R8 ;  /* 0x0000000869077221 */ /* 0x000fe20000010000 */
[----:B0-----:R-:W-:Y:S01]  /*1c010*/  FADD.FTZ R13, R111, R0 ;  /* 0x000000006f0d7221 */ /* 0x001fe20000010000 */
[----:B------:R-:W-:-:S05]  /*1c020*/  FFMA.FTZ R91, R91, R10, -R93 ;  /* 0x0000000a5b5b7223 */ /* 0x000fca000001085d */
[----:B------:R-:W0:Y:S01]  /*1c030*/  MUFU.EX2 R103, R103 ;  /* 0x0000006700677308 */ /* 0x000e220000000800 */
[----:B------:R-:W-:Y:S01]  /*1c040*/  FADD.FTZ R0, R96, R7 ;  /* 0x0000000760007221 */ /* 0x000fe20000010000 */
[----:B-1----:R-:W-:Y:S01]  /*1c050*/  FADD.FTZ R8, R98, R13 ;  /* 0x0000000d62087221 */ /* 0x002fe20000010000 */
[----:B------:R-:W-:-:S05]  /*1c060*/  FFMA.FTZ R94, R94, R10, -R93 ;  /* 0x0000000a5e5e7223 */ /* 0x000fca000001085d */
[----:B------:R-:W1:Y:S01]  /*1c070*/  MUFU.EX2 R90, R90 ;  /* 0x0000005a005a7308 */ /* 0x000e620000000800 */
[----:B------:R-:W-:Y:S01]  /*1c080*/  FADD.FTZ R7, R97, R0 ;  /* 0x0000000061077221 */ /* 0x000fe20000010000 */
[----:B---3--:R-:W-:Y:S01]  /*1c090*/  FADD.FTZ R13, R99, R8 ;  /* 0x00000008630d7221 */ /* 0x008fe20000010000 */
[----:B------:R-:W-:Y:S01]  /*1c0a0*/  FFMA.FTZ R93, R95, R10, -R93 ;  /* 0x0000000a5f5d7223 */ /* 0x000fe2000001085d */
[----:B------:R-:W-:-:S04]  /*1c0b0*/  F2FP.BF16.F32.PACK_AB R209, R6, R209 ;  /* 0x000000d106d1723e */ /* 0x000fc800000010ff */
[----:B------:R-:W3:Y:S01]  /*1c0c0*/  MUFU.EX2 R91, R91 ;  /* 0x0000005b005b7308 */ /* 0x000ee20000000800 */
[----:B------:R-:W-:Y:S01]  /*1c0d0*/  FADD.FTZ R0, R100, R7 ;  /* 0x0000000764007221 */ /* 0x000fe20000010000 */
[----:B----4-:R-:W-:-:S06]  /*1c0e0*/  FADD.FTZ R6, R102, R13 ;  /* 0x0000000d66067221 */ /* 0x010fcc0000010000 */
[----:B------:R-:W4:Y:S01]  /*1c0f0*/  MUFU.EX2 R94, R94 ;  /* 0x0000005e005e7308 */ /* 0x000f220000000800 */
[----:B------:R-:W-:Y:S01]  /*1c100*/  FADD.FTZ R7, R101, R0 ;  /* 0x0000000065077221 */ /* 0x000fe20000010000 */
[----:B0-----:R-:W-:Y:S01]  /*1c110*/  FADD.FTZ R13, R103, R6 ;  /* 0x00000006670d7221 */ /* 0x001fe20000010000 */
[----:B--2---:R-:W-:-:S05]  /*1c120*/  ISETP.GT.AND P2, PT, R3, R134, PT ;  /* 0x000000860300720c */ /* 0x004fca0003f44270 */
[----:B------:R-:W0:Y:S01]  /*1c130*/  MUFU.EX2 R93, R93 ;  /* 0x0000005d005d7308 */ /* 0x000e220000000800 */
[----:B------:R-:W-:Y:S01]  /*1c140*/  FADD.FTZ R0, R108, R7 ;  /* 0x000000076c007221 */ /* 0x000fe20000010000 */
[----:B-1----:R-:W-:-:S03]  /*1c150*/  FADD.FTZ R13, R90, R13 ;  /* 0x0000000d5a0d7221 */ /* 0x002fc60000010000 */
[----:B------:R-:W-:Y:S01]  /*1c160*/  FADD.FTZ R0, R109, R0 ;  /* 0x000000006d007221 */ /* 0x000fe20000010000 */
[----:B---3--:R-:W-:-:S03]  /*1c170*/  FADD.FTZ R13, R91, R13 ;  /* 0x0000000d5b0d7221 */ /* 0x008fc60000010000 */
[----:B------:R-:W-:Y:S01]  /*1c180*/  FADD.FTZ R7, R113, R0 ;  /* 0x0000000071077221 */ /* 0x000fe20000010000 */
[----:B----4-:R-:W-:Y:S01]  /*1c190*/  FADD.FTZ R13, R94, R13 ;  /* 0x0000000d5e0d7221 */ /* 0x010fe20000010000 */
[----:B------:R-:W-:Y:S01]  /*1c1a0*/  F2FP.BF16.F32.PACK_AB R205, R14, R205 ;  /* 0x000000cd0ecd723e */ /* 0x000fe200000010ff */
[----:B------:R-:W-:Y:S01]  /*1c1b0*/  FMUL.FTZ R24, R24, R5 ;  /* 0x0000000518187220 */ /* 0x000fe20000410000 */
[C---:B------:R-:W-:Y:S01]  /*1c1c0*/  FADD.FTZ R14, R4.reuse, R7 ;  /* 0x00000007040e7221 */ /* 0x040fe20000010000 */
[----:B------:R-:W-:Y:S01]  /*1c1d0*/  F2FP.BF16.F32.PACK_AB R218, R4, R113 ;  /* 0x0000007104da723e */ /* 0x000fe200000010ff */
        /* <DEDUP_REMOVED lines=31> */
[----:B------:R-:W-:Y:S01]  /*1c3d0*/  F2FP.BF16.F32.PACK_AB R177, R116, R177 ;  /* 0x000000b174b1723e */ /* 0x000fe200000010ff */
[----:B0-----:R-:W-:Y:S01]  /*1c3e0*/  FADD.FTZ R0, R93, R13 ;  /* 0x0000000d5d007221 */ /* 0x001fe20000010000 */
[----:B------:R-:W-:Y:S01]  /*1c3f0*/  F2FP.BF16.F32.PACK_AB R179, R117, R179 ;  /* 0x000000b375b3723e */ /* 0x000fe200000010ff */
[----:B------:R-:W-:Y:S01]  /*1c400*/  VIADD R3, R3, 0xffffffff ;  /* 0xffffffff03037836 */ /* 0x000fe20000000000 */
[----:B------:R-:W-:Y:S01]  /*1c410*/  F2FP.BF16.F32.PACK_AB R181, R125, R181 ;  /* 0x000000b57db5723e */ /* 0x000fe200000010ff */
[-C--:B------:R-:W-:Y:S01]  /*1c420*/  FMUL.FTZ R26, R26, R11.reuse ;  /* 0x0000000b1a1a7220 */ /* 0x080fe20000410000 */
[----:B------:R-:W-:Y:S01]  /*1c430*/  F2FP.BF16.F32.PACK_AB R182, R160, R182 ;  /* 0x000000b6a0b6723e */ /* 0x000fe200000010ff */
[----:B------:R-:W-:Y:S01]  /*1c440*/  FMUL.FTZ R27, R27, R11 ;  /* 0x0000000b1b1b7220 */ /* 0x000fe20000410000 */
[----:B------:R-:W-:Y:S01]  /*1c450*/  F2FP.BF16.F32.PACK_AB R183, R141, R183 ;  /* 0x000000b78db7723e */ /* 0x000fe200000010ff */
[-C--:B------:R-:W-:Y:S01]  /*1c460*/  FMUL.FTZ R30, R30, R11.reuse ;  /* 0x0000000b1e1e7220 */ /* 0x080fe20000410000 */
[----:B------:R-:W-:Y:S01]  /*1c470*/  F2FP.BF16.F32.PACK_AB R184, R152, R184 ;  /* 0x000000b898b8723e */ /* 0x000fe200000010ff */
[----:B------:R-:W-:Y:S01]  /*1c480*/  FMUL.FTZ R31, R31, R11 ;  /* 0x0000000b1f1f7220 */ /* 0x000fe20000410000 */
[----:B------:R-:W-:Y:S01]  /*1c490*/  F2FP.BF16.F32.PACK_AB R185, R129, R185 ;  /* 0x000000b981b9723e */ /* 0x000fe200000010ff */
[----:B------:R-:W-:Y:S01]  /*1c4a0*/  FMUL.FTZ R34, R34, R11 ;  /* 0x0000000b22227220 */ /* 0x000fe20000410000 */
        /* <DEDUP_REMOVED lines=54> */
[----:B------:R-:W-:-:S02]  /*1c810*/  IMAD.MOV.U32 R6, RZ, RZ, R229 ;  /* 0x000000ffff067224 */ /* 0x000fc400078e00e5 */
[----:B------:R-:W-:Y:S02]  /*1c820*/  IMAD.MOV.U32 R7, RZ, RZ, R222 ;  /* 0x000000ffff077224 */ /* 0x000fe400078e00de */
[----:B------:R-:W-:Y:S02]  /*1c830*/  IMAD.MOV.U32 R4, RZ, RZ, R92 ;  /* 0x000000ffff047224 */ /* 0x000fe400078e005c */
[----:B------:R-:W-:Y:S01]  /*1c840*/  IMAD.MOV.U32 R5, RZ, RZ, R9 ;  /* 0x000000ffff057224 */ /* 0x000fe200078e0009 */
[----:B------:R-:W-:Y:S06]  /*1c850*/  @P2 BRA `(.L_x_6856) ;  /* 0xffffffa400542947 */ /* 0x000fec000383ffff */
.L_x_6846:
[----:B------:R-:W-:Y:S05]  /*1c860*/  WARPSYNC.ALL ;  /* 0x0000000000007948 */ /* 0x000fea0003800000 */
[----:B------:R-:W-:Y:S06]  /*1c870*/  BAR.ARV 0x8, 0x180 ;  /* 0x0206000000007b1d */ /* 0x000fec0000002000 */
[----:B------:R-:W-:Y:S05]  /*1c880*/  @!P0 BRA `(.L_x_6857) ;  /* 0x0000000000048947 */ /* 0x000fea0003800000 */
[----:B------:R-:W-:Y:S01]  /*1c890*/  BPT.TRAP 0x1 ;  /* 0x000000040000795c */ /* 0x000fe20000300000 */
.L_x_6857:
[----:B------:R-:W-:Y:S01]  /*1c8a0*/  IMAD R12, R222, 0x8, R2 ;  /* 0x00000008de0c7824 */ /* 0x000fe200078e0202 */
[----:B------:R-:W-:-:S04]  /*1c8b0*/  SHF.L.U32 R3, R229, 0x1f, RZ ;  /* 0x0000001fe5037819 */ /* 0x000fc800000006ff */
[----:B------:R0:W1:Y:S01]  /*1c8c0*/  SYNCS.PHASECHK.TRANS64.TRYWAIT P2, [R12+URZ+0x34850], R3 ;  /* 0x034850030c0075a7 */ /* 0x000062000804017f */
[----:B------:R-:W-:Y:S05]  /*1c8d0*/  @!P0 BRA `(.L_x_6858) ;  /* 0x0000000000048947 */ /* 0x000fea0003800000 */
[----:B------:R-:W-:Y:S01]  /*1c8e0*/  BPT.TRAP 0x1 ;  /* 0x000000040000795c */ /* 0x000fe20000300000 */
.L_x_6858:
[----:B------:R-:W-:-:S05]  /*1c8f0*/  VIADD R2, R2, 0x400 ;  /* 0x0000040002027836 */ /* 0x000fca0000000000 */
[----:B------:R-:W-:-:S04]  /*1c900*/  SHF.R.U32.HI R2, RZ, 0x4, R2 ;  /* 0x00000004ff027819 */ /* 0x000fc80000011602 */
[----:B------:R-:W-:-:S04]  /*1c910*/  LOP3.LUT R2, R2, 0x3fff, RZ, 0xc0, !PT ;  /* 0x00003fff02027812 */ /* 0x000fc800078ec0ff */
[----:B------:R-:W-:Y:S01]  /*1c920*/  LOP3.LUT R5, R2, 0x5800000, RZ, 0xfc, !PT ;  /* 0x0580000002057812 */ /* 0x000fe200078efcff */
[----:B-1----:R-:W-:Y:S06]  /*1c930*/  @P2 BRA `(.L_x_6859) ;  /* 0x0000000000082947 */ /* 0x002fec0003800000 */
[----:B------:R-:W1:Y:S02]  /*1c940*/  SYNCS.PHASECHK.TRANS64.TRYWAIT P0, [R12+URZ+0x34850], R3 ;  /* 0x034850030c0075a7 */ /* 0x000e64000800017f */
[----:B-1----:R-:W-:Y:S05]  /*1c950*/  @!P0 BRA `(.L_x_6860) ;  /* 0x000000c000888947 */ /* 0x002fea0003800000 */
.L_x_6859:
[----:B------:R-:W-:Y:S01]  /*1c960*/  IMAD R2, R222, 0xb00, R5 ;  /* 0x00000b00de027824 */ /* 0x000fe200078e0205 */
[----:B------:R-:W2:Y:S01]  /*1c970*/  LDL.LU R94, [R1+0x68] ;  /* 0x00006800015e7983 */ /* 0x000ea20000300800 */
[----:B01----:R-:W-:Y:S01]  /*1c980*/  IMAD.MOV.U32 R3, RZ, RZ, 0x40000040 ;  /* 0x40000040ff037424 */ /* 0x003fe200078e00ff */
[----:B------:R-:W-:Y:S05]  /*1c990*/  WARPSYNC.ALL ;  /* 0x0000000000007948 */ /* 0x000fea0003800000 */
[C---:B------:R-:W-:Y:S01]  /*1c9a0*/  R2UR UR6, R2.reuse ;  /* 0x00000000020672ca */ /* 0x040fe200000e0000 */
[----:B------:R-:W-:Y:S01]  /*1c9b0*/  WARPGROUP.ARRIVE ;  /* 0x00000000000079c5 */ /* 0x000fe20000000000 */
[----:B------:R-:W-:Y:S01]  /*1c9c0*/  R2UR UR7, R3 ;  /* 0x00000000030772ca */ /* 0x000fe200000e0000 */
[----:B------:R-:W-:-:S02]  /*1c9d0*/  VIADD R4, R2, 0x80 ;  /* 0x0000008002047836 */ /* 0x000fc40000000000 */
[----:B------:R-:W-:Y:S02]  /*1c9e0*/  IMAD.MOV.U32 R5, RZ, RZ, 0x40000040 ;  /* 0x40000040ff057424 */ /* 0x000fe400078e00ff */
[----:B------:R-:W-:Y:S02]  /*1c9f0*/  IMAD.MOV.U32 R3, RZ, RZ, 0x40000040 ;  /* 0x40000040ff037424 */ /* 0x000fe400078e00ff */
[----:B------:R-:W-:Y:S02]  /*1ca00*/  @!P1 VIADD R12, R12, 0x34860 ;  /* 0x000348600c0c9836 */ /* 0x000fe40000000000 */
[----:B------:R-:W-:Y:S02]  /*1ca10*/  IMAD.MOV.U32 R7, RZ, RZ, RZ ;  /* 0x000000ffff077224 */ /* 0x000fe400078e00ff */
[----:B------:R-:W-:Y:S01]  /*1ca20*/  VIADD R222, R222, 0x1 ;  /* 0x00000001dede7836 */ /* 0x000fe20000000000 */
[----:B------:R-:W-:Y:S01]  /*1ca30*/  @!P1 PRMT R12, RZ, 0x654, R12 ;  /* 0x00000654ff0c9816 */ /* 0x000fe2000000000c */
[----:B------:R-:W-:Y:S01]  /*1ca40*/  HGMMA.64x128x16.F32.BF16 R24, R176, gdesc[UR4].tnspB, R24, gsb0 ;  /* 0x41e00004b0187df0 */ /* 0x000fe20008001818 */
[----:B------:R-:W-:Y:S01]  /*1ca50*/  R2UR UR6, R4 ;  /* 0x00000000040672ca */ /* 0x000fe200000e0000 */
[----:B------:R-:W-:Y:S01]  /*1ca60*/  VIADD R4, R2, 0x100 ;  /* 0x0000010002047836 */ /* 0x000fe20000000000 */
[----:B------:R-:W-:Y:S01]  /*1ca70*/  R2UR UR7, R5 ;  /* 0x00000000050772ca */ /* 0x000fe200000e0000 */
[----:B------:R-:W-:Y:S01]  /*1ca80*/  IMAD.MOV.U32 R5, RZ, RZ, 0x40000040 ;  /* 0x40000040ff057424 */ /* 0x000fe200078e00ff */
[----:B------:R-:W-:-:S04]  /*1ca90*/  ISETP.NE.AND P2, PT, R222, 0x2, PT ;  /* 0x00000002de00780c */ /* 0x000fc80003f45270 */
[----:B------:R-:W-:Y:S01]  /*1caa0*/  SEL R222, R222, RZ, P2 ;  /* 0x000000ffdede7207 */ /* 0x000fe20001000000 */
[----:B------:R-:W-:Y:S02]  /*1cab0*/  WARPGROUP.DEPBAR.LE gsb0, 0x0 ;  /* 0x00008000000079c5 */ /* 0x000fe40000010000 */
[----:B------:R-:W-:-:S06]  /*1cac0*/  WARPGROUP.ARRIVE ;  /* 0x00000000000079c5 */ /* 0x000fcc0000000000 */
        /* <DEDUP_REMOVED lines=54> */
[----:B------:R-:W-:Y:S02]  /*1ce30*/  R2UR UR7, R5 ;  /* 0x00000000050772ca */ /* 0x000fe400000e0000 */
[----:B------:R-:W0:Y:S02]  /*1ce40*/  SHFL.BFLY PT, R5, R0, 0x2, 0x1f ;  /* 0x0c401f0000057f89 */ /* 0x000e2400000e0000 */
[----:B0-----:R-:W-:Y:S01]  /*1ce50*/  FADD.FTZ R5, R5, R0 ;  /* 0x0000000005057221 */ /* 0x001fe20000010000 */
[----:B------:R-:W-:-:S04]  /*1ce60*/  SEL R0, RZ, 0x1, P2 ;  /* 0x00000001ff007807 */ /* 0x000fc80001000000 */
[----:B------:R-:W0:Y:S01]  /*1ce70*/  SHFL.BFLY PT, R4, R5, 0x1, 0x1f ;  /* 0x0c201f0005047f89 */ /* 0x000e2200000e0000 */
[----:B------:R-:W-:Y:S01]  /*1ce80*/  LOP3.LUT R229, R229, R0, RZ, 0x3c, !PT ;  /* 0x00000000e5e57212 */ /* 0x000fe200078e3cff */
[----:B------:R-:W-:Y:S02]  /*1ce90*/  IMAD.MOV.U32 R0, RZ, RZ, -0x800000 ;  /* 0xff800000ff007424 */ /* 0x000fe400078e00ff */
[----:B0-----:R-:W-:-:S05]  /*1cea0*/  FADD.FTZ R15, R5, R4 ;  /* 0x00000004050f7221 */ /* 0x001fca0000010000 */
[----:B------:R-:W-:-:S13]  /*1ceb0*/  FSETP.NE.FTZ.AND P3, PT, R15, RZ, PT ;  /* 0x000000ff0f00720b */ /* 0x000fda0003f75000 */
[----:B------:R-:W0:Y:S08]  /*1cec0*/  @P3 MUFU.LG2 R8, R15 ;  /* 0x0000000f00083308 */ /* 0x000e300000000c00 */
[----:B------:R-:W-:Y:S01]  /*1ced0*/  @P3 MUFU.RCP R7, R15 ;  /* 0x0000000f00073308 */ /* 0x000fe20000001000 */
[----:B0-----:R-:W-:Y:S01]  /*1cee0*/  @P3 FMUL.FTZ R11, R8, 0.69314718246459960938 ;  /* 0x3f317218080b3820 */ /* 0x001fe20000410000 */
[----:B------:R-:W-:-:S02]  /*1cef0*/  WARPGROUP.DEPBAR.LE gsb0, 0x0 ;  /* 0x00008000000079c5 */ /* 0x000fc40000010000 */
[----:B------:R-:W-:-:S06]  /*1cf00*/  WARPGROUP.ARRIVE ;  /* 0x00000000000079c5 */ /* 0x000fcc0000000000 */
[----:B------:R-:W-:Y:S01]  /*1cf10*/  HGMMA.64x128x16.F32.BF16 R24, R212, gdesc[UR4].tnspB, R24, gsb0 ;  /* 0x41e00004d4187df0 */ /* 0x000fe20008001818 */
[----:B------:R-:W-:Y:S02]  /*1cf20*/  R2UR UR6, R2 ;  /* 0x00000000020672ca */ /* 0x000fe400000e0000 */
[----:B------:R-:W-:Y:S02]  /*1cf30*/  R2UR UR7, R3 ;  /* 0x00000000030772ca */ /* 0x000fe400000e0000 */
[----:B------:R-:W0:Y:S02]  /*1cf40*/  SHFL.BFLY PT, R3, R14, 0x2, 0x1f ;  /* 0x0c401f000e037f89 */ /* 0x000e2400000e0000 */
[----:B0-----:R-:W-:-:S05]  /*1cf50*/  FADD.FTZ R3, R3, R14 ;  /* 0x0000000e03037221 */ /* 0x001fca0000010000 */
[----:B------:R-:W0:Y:S02]  /*1cf60*/  SHFL.BFLY PT, R2, R3, 0x1, 0x1f ;  /* 0x0c201f0003027f89 */ /* 0x000e2400000e0000 */
[----:B0-----:R-:W-:Y:S01]  /*1cf70*/  FADD.FTZ R13, R3, R2 ;  /* 0x00000002030d7221 */ /* 0x001fe20000010000 */
[----:B------:R-:W-:Y:S02]  /*1cf80*/  IMAD.MOV.U32 R2, RZ, RZ, RZ ;  /* 0x000000ffff027224 */ /* 0x000fe400078e00ff */
[----:B------:R-:W-:Y:S02]  /*1cf90*/  IMAD.MOV.U32 R3, RZ, RZ, -0x800000 ;  /* 0xff800000ff037424 */ /* 0x000fe400078e00ff */
[----:B------:R-:W-:-:S13]  /*1cfa0*/  FSETP.NE.FTZ.AND P0, PT, R13, RZ, PT ;  /* 0x000000ff0d00720b */ /* 0x000fda0003f15000 */
[----:B------:R-:W0:Y:S01]  /*1cfb0*/  @P0 MUFU.LG2 R6, R13 ;  /* 0x0000000d00060308 */ /* 0x000e220000000c00 */
[C---:B------:R-:W-:Y:S01]  /*1cfc0*/  @P0 FMUL.FTZ R4, R10.reuse, 0.69314718246459960938 ;  /* 0x3f3172180a040820 */ /* 0x040fe20000410000 */
[----:B------:R-:W-:-:S04]  /*1cfd0*/  @P3 FMUL.FTZ R10, R10, 0.69314718246459960938 ;  /* 0x3f3172180a0a3820 */ /* 0x000fc80000410000 */
[----:B------:R-:W-:Y:S02]  /*1cfe0*/  @P3 FFMA.FTZ R0, R10, R92, R11 ;  /* 0x0000005c0a003223 */ /* 0x000fe4000001000b */
[----:B------:R-:W1:Y:S01]  /*1cff0*/  @P0 MUFU.RCP R2, R13 ;  /* 0x0000000d00020308 */ /* 0x000e620000001000 */
[----:B0-----:R-:W-:-:S04]  /*1d000*/  @P0 FMUL.FTZ R5, R6, 0.69314718246459960938 ;  /* 0x3f31721806050820 */ /* 0x001fc80000410000 */
[----:B------:R-:W-:Y:S01]  /*1d010*/  @P0 FFMA.FTZ R3, R4, R9, R5 ;  /* 0x0000000904030223 */ /* 0x000fe20000010005 */
[----:B------:R-:W-:Y:S01]  /*1d020*/  PLOP3.LUT P0, PT, PT, PT, PT, 0x8, 0x0 ;  /* 0x000000000000781c */ /* 0x000fe20003f0e170 */
[----:B------:R-:W-:Y:S02]  /*1d030*/  WARPGROUP.DEPBAR.LE gsb0, 0x0 ;  /* 0x00008000000079c5 */ /* 0x000fe40000010000 */
[----:B------:R-:W-:-:S06]  /*1d040*/  WARPGROUP.ARRIVE ;  /* 0x00000000000079c5 */ /* 0x000fcc0000000000 */
[----:B------:R-:W-:Y:S03]  /*1d050*/  HGMMA.64x128x16.F32.BF16 R24, R216, gdesc[UR4].tnspB, R24, gsb0 ;  /* 0x41e00004d8187df0 */ /* 0x000fe60008001818 */
        /* <DEDUP_REMOVED lines=66> */
.L_x_6800:
[----:B------:R-:W-:Y:S05]  /*1d480*/  WARPSYNC.ALL ;  /* 0x0000000000007948 */ /* 0x000fea0003800000 */
        /* <DEDUP_REMOVED lines=10> */
[----:B------:R-:W-:-:S03]  /*1d530*/  ULDC UR4, c[0x0][0xad4] ;  /* 0x0002b50000047ab9 */ /* 0x000fc60000000800 */
[----:B------:R-:W3:Y:S01]  /*1d540*/  LDL.LU R96, [R1+0x60] ;  /* 0x0000600001607983 */ /* 0x000ee20000300800 */
[----:B------:R-:W4:Y:S03]  /*1d550*/  S2R R5, SR_SWINHI ;  /* 0x0000000000057919 */ /* 0x000f260000002f00 */
[----:B------:R-:W3:Y:S04]  /*1d560*/  LDL.LU R107, [R1+0x64] ;  /* 0x00006400016b7983 */ /* 0x000ee80000300800 */
[----:B------:R-:W3:Y:S01]  /*1d570*/  LDL R106, [R1+0x5c] ;  /* 0x00005c00016a7983 */ /* 0x000ee20000100800 */
[----:B------:R-:W-:Y:S02]  /*1d580*/  MOV R94, R2 ;  /* 0x00000002005e7202 */ /* 0x000fe40000000f00 */
[----:B----4-:R-:W-:-:S03]  /*1d590*/  MOV R95, R5 ;  /* 0x00000005005f7202 */ /* 0x010fc60000000f00 */
[----:B--2---:R-:W-:-:S03]  /*1d5a0*/  IMAD.WIDE R8, R4, 0x2, R94 ;  /* 0x0000000204087825 */ /* 0x004fc600078e025e */
[----:B------:R-:W-:-:S04]  /*1d5b0*/  IADD3 R105, P5, R8, 0x4060, RZ ;  /* 0x0000406008697810 */ /* 0x000fc80007fbe0ff */
[----:B------:R-:W-:-:S04]  /*1d5c0*/  LOP3.LUT R10, R105, 0x380, RZ, 0xc0, !PT ;  /* 0x00000380690a7812 */ /* 0x000fc800078ec0ff */
[----:B------:R-:W-:-:S04]  /*1d5d0*/  SHF.R.U64 R10, R10, 0x3, RZ ;  /* 0x000000030a0a7819 */ /* 0x000fc800000012ff */
[----:B------:R-:W-:Y:S02]  /*1d5e0*/  LOP3.LUT R26, R10, R105, RZ, 0x3c, !PT ;  /* 0x000000690a1a7212 */ /* 0x000fe400078e3cff */
[----:B------:R-:W2:Y:S01]  /*1d5f0*/  LDL R105, [R1+0x70] ;  /* 0x0000700001697983 */ /* 0x000ea20000100800 */
[C---:B------:R-:W-:Y:S02]  /*1d600*/  IADD3 R103, P4, R8.reuse, 0x4040, RZ ;  /* 0x0000404008677810 */ /* 0x040fe40007f9e0ff */
[----:B------:R-:W-:Y:S02]  /*1d610*/  IADD3 R97, P0, R8, 0x60, RZ ;  /* 0x0000006008617810 */ /* 0x000fe40007f1e0ff */
[----:B------:R-:W-:-:S03]  /*1d620*/  LOP3.LUT R6, R103, 0x380, RZ, 0xc0, !PT ;  /* 0x0000038067067812 */ /* 0x000fc600078ec0ff */
[--C-:B------:R-:W-:Y:S01]  /*1d630*/  IMAD.X R5, RZ, RZ, R9.reuse, P0 ;  /* 0x000000ffff057224 */ /* 0x100fe200000e0609 */
[----:B------:R-:W-:Y:S02]  /*1d640*/  SHF.R.U64 R6, R6, 0x3, RZ ;  /* 0x0000000306067819 */ /* 0x000fe400000012ff */
[----:B---3--:R-:W-:Y:S02]  /*1d650*/  ISETP.NE.AND P0, PT, R96, RZ, PT ;  /* 0x000000ff6000720c */ /* 0x008fe40003f05270 */
[----:B------:R-:W-:Y:S02]  /*1d660*/  IADD3 R101, P3, R8, 0x4020, RZ ;  /* 0x0000402008657810 */ /* 0x000fe40007f7e0ff */
[----:B------:R-:W-:Y:S02]  /*1d670*/  LOP3.LUT R24, R6, R103, RZ, 0x3c, !PT ;  /* 0x0000006706187212 */ /* 0x000fe400078e3cff */
[----:B------:R-:W-:Y:S01]  /*1d680*/  SEL R103, R96, UR4, P0 ;  /* 0x0000000460677c07 */ /* 0x000fe20008000000 */
[----:B------:R-:W-:Y:S05]  /*1d690*/  WARPSYNC.ALL ;  /* 0x0000000000007948 */ /* 0x000fea0003800000 */
[----:B------:R-:W-:Y:S01]  /*1d6a0*/  LOP3.LUT R4, R101, 0x380, RZ, 0xc0, !PT ;  /* 0x0000038065047812 */ /* 0x000fe200078ec0ff */
[----:B------:R-:W-:Y:S01]  /*1d6b0*/  IMAD.X R27, RZ, RZ, R9, P5 ;  /* 0x000000ffff1b7224 */ /* 0x000fe200028e0609 */
[----:B------:R-:W-:-:S02]  /*1d6c0*/  IADD3 R99, P2, R8, 0x4000, RZ ;  /* 0x0000400008637810 */ /* 0x000fc40007f5e0ff */
[C---:B------:R-:W-:Y:S02]  /*1d6d0*/  IADD3 R11, P1, R8.reuse, 0x20, RZ ;  /* 0x00000020080b7810 */ /* 0x040fe40007f3e0ff */
[----:B------:R-:W-:Y:S02]  /*1d6e0*/  LOP3.LUT R7, R8, 0x380, RZ, 0xc0, !PT ;  /* 0x0000038008077812 */ /* 0x000fe400078ec0ff */
[----:B------:R-:W-:Y:S01]  /*1d6f0*/  LOP3.LUT R10, R97, 0x380, RZ, 0xc0, !PT ;  /* 0x00000380610a7812 */ /* 0x000fe200078ec0ff */
[--C-:B------:R-:W-:Y:S01]  /*1d700*/  IMAD.X R25, RZ, RZ, R9.reuse, P4 ;  /* 0x000000ffff197224 */ /* 0x100fe200020e0609 */
[----:B------:R-:W-:Y:S01]  /*1d710*/  SHF.R.U64 R4, R4, 0x3, RZ ;  /* 0x0000000304047819 */ /* 0x000fe200000012ff */
[----:B------:R-:W-:Y:S01]  /*1d720*/  IMAD.X R29, RZ, RZ, R9, P3 ;  /* 0x000000ffff1d7224 */ /* 0x000fe200018e0609 */
[----:B------:R-:W-:Y:S01]  /*1d730*/  IADD3 R31, P5, R8, 0x40, RZ ;  /* 0x00000040081f7810 */ /* 0x000fe20007fbe0ff */
[----:B------:R-:W-:Y:S01]  /*1d740*/  ULDC.64 UR6, c[0x0][0xc08] ;  /* 0x0003020000067ab9 */ /* 0x000fe20000000a00 */
[----:B------:R-:W-:Y:S01]  /*1d750*/  LOP3.LUT R28, R4, R101, RZ, 0x3c, !PT ;  /* 0x00000065041c7212 */ /* 0x000fe200078e3cff */
[----:B------:R-:W-:Y:S01]  /*1d760*/  ULDC.64 UR4, c[0x0][0xc00] ;  /* 0x0003000000047ab9 */ /* 0x000fe20000000a00 */
[----:B------:R-:W-:-:S02]  /*1d770*/  LOP3.LUT R12, R99, 0x380, RZ, 0xc0, !PT ;  /* 0x00000380630c7812 */ /* 0x000fc400078ec0ff */
[----:B------:R-:W-:Y:S02]  /*1d780*/  LOP3.LUT R4, R11, 0x380, RZ, 0xc0, !PT ;  /* 0x000003800b047812 */ /* 0x000fe400078ec0ff */
[----:B------:R-:W-:Y:S02]  /*1d790*/  SHF.R.U64 R7, R7, 0x3, RZ ;  /* 0x0000000307077819 */ /* 0x000fe400000012ff */
[----:B------:R-:W-:Y:S02]  /*1d7a0*/  LOP3.LUT R6, R31, 0x380, RZ, 0xc0, !PT ;  /* 0x000003801f067812 */ /* 0x000fe400078ec0ff */
[----:B------:R-:W-:Y:S02]  /*1d7b0*/  SHF.R.U64 R12, R12, 0x3, RZ ;  /* 0x000000030c0c7819 */ /* 0x000fe400000012ff */
[----:B------:R-:W-:Y:S02]  /*1d7c0*/  SHF.R.U64 R4, R4, 0x3, RZ ;  /* 0x0000000304047819 */ /* 0x000fe400000012ff */
[----:B------:R-:W-:-:S02]  /*1d7d0*/  LOP3.LUT R8, R7, R8, RZ, 0x3c, !PT ;  /* 0x0000000807087212 */ /* 0x000fc400078e3cff */
[----:B------:R-:W-:Y:S02]  /*1d7e0*/  SHF.R.U64 R10, R10, 0x3, RZ ;  /* 0x000000030a0a7819 */ /* 0x000fe400000012ff */
[----:B------:R-:W-:Y:S01]  /*1d7f0*/  SHF.R.U64 R6, R6, 0x3, RZ ;  /* 0x0000000306067819 */ /* 0x000fe200000012ff */
[--C-:B------:R-:W-:Y:S01]  /*1d800*/  IMAD.X R7, RZ, RZ, R9.reuse, P5 ;  /* 0x000000ffff077224 */ /* 0x100fe200028e0609 */
[----:B------:R-:W-:Y:S01]  /*1d810*/  LOP3.LUT R14, R12, R99, RZ, 0x3c, !PT ;  /* 0x000000630c0e7212 */ /* 0x000fe200078e3cff */
[--C-:B------:R-:W-:Y:S01]  /*1d820*/  IMAD.X R15, RZ, RZ, R9.reuse, P2 ;  /* 0x000000ffff0f7224 */ /* 0x100fe200010e0609 */
[----:B------:R-:W-:Y:S01]  /*1d830*/  LOP3.LUT R12, R4, R11, RZ, 0x3c, !PT ;  /* 0x0000000b040c7212 */ /* 0x000fe200078e3cff */
[----:B------:R-:W-:Y:S01]  /*1d840*/  IMAD.X R13, RZ, RZ, R9, P1 ;  /* 0x000000ffff0d7224 */ /* 0x000fe200008e0609 */
[----:B------:R-:W-:Y:S02]  /*1d850*/  LOP3.LUT R4, R10, R97, RZ, 0x3c, !PT ;  /* 0x000000610a047212 */ /* 0x000fe400078e3cff */
[----:B------:R-:W-:-:S02]  /*1d860*/  LOP3.LUT R6, R6, R31, RZ, 0x3c, !PT ;  /* 0x0000001f06067212 */ /* 0x000fc400078e3cff */
[----:B------:R-:W-:Y:S02]  /*1d870*/  MOV R30, R8 ;  /* 0x00000008001e7202 */ /* 0x000fe40000000f00 */
[----:B------:R-:W-:Y:S02]  /*1d880*/  F2FP.BF16.F32.PACK_AB R8, R21, R20 ;  /* 0x000000141508723e */ /* 0x000fe400000010ff */
[----:B------:R-:W-:Y:S02]  /*1d890*/  F2FP.BF16.F32.PACK_AB R9, R91, R90 ;  /* 0x0000005a5b09723e */ /* 0x000fe400000010ff */
[----:B------:R-:W-:Y:S02]  /*1d8a0*/  F2FP.BF16.F32.PACK_AB R10, R89, R88 ;  /* 0x00000058590a723e */ /* 0x000fe400000010ff */
[----:B------:R-:W-:Y:S01]  /*1d8b0*/  F2FP.BF16.F32.PACK_AB R11, R93, R92 ;  /* 0x0000005c5d0b723e */ /* 0x000fe200000010ff */
[----:B------:R-:W-:Y:S01]  /*1d8c0*/  BAR.SYNC.DEFER_BLOCKING 0x1, 0x100 ;  /* 0x0044000000007b1d */ /* 0x000fe20000010000 */
[----:B------:R-:W-:-:S02]  /*1d8d0*/  MOV R97, R4 ;  /* 0x0000000400617202 */ /* 0x000fc40000000f00 */
[----:B------:R-:W-:Y:S02]  /*1d8e0*/  MOV R98, R6 ;  /* 0x0000000600627202 */ /* 0x000fe40000000f00 */
[----:B------:R-:W-:Y:S02]  /*1d8f0*/  MOV R99, R12 ;  /* 0x0000000c00637202 */ /* 0x000fe40000000f00 */
[----:B------:R-:W-:Y:S02]  /*1d900*/  F2FP.BF16.F32.PACK_AB R4, R33, R32 ;  /* 0x000000202104723e */ /* 0x000fe400000010ff */
[----:B------:R-:W-:Y:S02]  /*1d910*/  F2FP.BF16.F32.PACK_AB R5, R35, R34 ;  /* 0x000000222305723e */ /* 0x000fe400000010ff */
[----:B------:R-:W-:Y:S02]  /*1d920*/  F2FP.BF16.F32.PACK_AB R6, R37, R36 ;  /* 0x000000242506723e */ /* 0x000fe400000010ff */
[----:B------:R-:W-:-:S02]  /*1d930*/  F2FP.BF16.F32.PACK_AB R7, R39, R38 ;  /* 0x000000262707723e */ /* 0x000fc400000010ff */
[----:B------:R-:W-:Y:S02]  /*1d940*/  MOV R96, R14 ;  /* 0x0000000e00607202 */ /* 0x000fe40000000f00 */
[----:B------:R-:W-:Y:S02]  /*1d950*/  MOV R100, R26 ;  /* 0x0000001a00647202 */ /* 0x000fe40000000f00 */
[----:B------:R-:W-:Y:S02]  /*1d960*/  MOV R101, R24 ;  /* 0x0000001800657202 */ /* 0x000fe40000000f00 */
[----:B------:R-:W-:Y:S01]  /*1d970*/  F2FP.BF16.F32.PACK_AB R12, R49, R48 ;  /* 0x00000030310c723e */ /* 0x000fe200000010ff */
[----:B------:R3:W-:Y:S01]  /*1d980*/  STSM.16.M88.4 [R30], R8 ;  /* 0x000000081e007844 */ /* 0x0007e20000000200 */
[----:B------:R-:W-:Y:S02]  /*1d990*/  F2FP.BF16.F32.PACK_AB R13, R51, R50 ;  /* 0x00000032330d723e */ /* 0x000fe400000010ff */
[----:B------:R-:W-:-:S02]  /*1d9a0*/  F2FP.BF16.F32.PACK_AB R14, R53, R52 ;  /* 0x00000034350e723e */ /* 0x000fc400000010ff */
[----:B------:R-:W-:Y:S01]  /*1d9b0*/  F2FP.BF16.F32.PACK_AB R15, R55, R54 ;  /* 0x00000036370f723e */ /* 0x000fe200000010ff */
[----:B------:R4:W-:Y:S01]  /*1d9c0*/  STSM.16.M88.4 [R99], R4 ;  /* 0x0000000463007844 */ /* 0x0009e20000000200 */
[----:B------:R-:W-:Y:S02]  /*1d9d0*/  F2FP.BF16.F32.PACK_AB R24, R57, R56 ;  /* 0x000000383918723e */ /* 0x000fe400000010ff */
[----:B------:R-:W-:Y:S02]  /*1d9e0*/  F2FP.BF16.F32.PACK_AB R25, R59, R58 ;  /* 0x0000003a3b19723e */ /* 0x000fe400000010ff */
[----:B------:R-:W-:Y:S02]  /*1d9f0*/  F2FP.BF16.F32.PACK_AB R26, R61, R60 ;  /* 0x0000003c3d1a723e */ /* 0x000fe400000010ff */
[----:B------:R-:W-:Y:S02]  /*1da00*/  F2FP.BF16.F32.PACK_AB R27, R63, R62 ;  /* 0x0000003e3f1b723e */ /* 0x000fe400000010ff */
[----:B---3--:R-:W-:-:S02]  /*1da10*/  F2FP.BF16.F32.PACK_AB R8, R41, R40 ;  /* 0x000000282908723e */ /* 0x008fc400000010ff */
[----:B------:R-:W-:Y:S02]  /*1da20*/  F2FP.BF16.F32.PACK_AB R9, R43, R42 ;  /* 0x0000002a2b09723e */ /* 0x000fe400000010ff */
[----:B------:R-:W-:Y:S02]  /*1da30*/  F2FP.BF16.F32.PACK_AB R10, R45, R44 ;  /* 0x0000002c2d0a723e */ /* 0x000fe400000010ff */
[----:B------:R-:W-:Y:S02]  /*1da40*/  F2FP.BF16.F32.PACK_AB R11, R47, R46 ;  /* 0x0000002e2f0b723e */ /* 0x000fe400000010ff */
[----:B------:R-:W-:Y:S02]  /*1da50*/  MOV R102, R28 ;  /* 0x0000001c00667202 */ /* 0x000fe40000000f00 */
[----:B------:R-:W-:Y:S02]  /*1da60*/  F2FP.BF16.F32.PACK_AB R28, R65, R64 ;  /* 0x00000040411c723e */ /* 0x000fe400000010ff */
[----:B------:R-:W-:-:S02]  /*1da70*/  F2FP.BF16.F32.PACK_AB R29, R67, R66 ;  /* 0x00000042431d723e */ /* 0x000fc400000010ff */
[----:B------:R-:W-:Y:S02]  /*1da80*/  F2FP.BF16.F32.PACK_AB R30, R69, R68 ;  /* 0x00000044451e723e */ /* 0x000fe400000010ff */
[----:B------:R-:W-:Y:S01]  /*1da90*/  F2FP.BF16.F32.PACK_AB R31, R71, R70 ;  /* 0x00000046471f723e */ /* 0x000fe200000010ff */
[----:B------:R-:W-:Y:S01]  /*1daa0*/  STSM.16.M88.4 [R98], R8 ;  /* 0x0000000862007844 */ /* 0x000fe20000000200 */
[----:B----4-:R-:W-:Y:S02]  /*1dab0*/  F2FP.BF16.F32.PACK_AB R4, R73, R72 ;  /* 0x000000484904723e */ /* 0x010fe400000010ff */
[----:B------:R-:W-:Y:S02]  /*1dac0*/  F2FP.BF16.F32.PACK_AB R5, R75, R74 ;  /* 0x0000004a4b05723e */ /* 0x000fe400000010ff */
[----:B------:R-:W-:Y:S02]  /*1dad0*/  F2FP.BF16.F32.PACK_AB R6, R77, R76 ;  /* 0x0000004c4d06723e */ /* 0x000fe400000010ff */
[----:B------:R-:W-:Y:S01]  /*1dae0*/  F2FP.BF16.F32.PACK_AB R7, R79, R78 ;  /* 0x0000004e4f07723e */ /* 0x000fe200000010ff */
[----:B------:R-:W-:Y:S04]  /*1daf0*/  STSM.16.M88.4 [R97], R12 ;  /* 0x0000000c61007844 */ /* 0x000fe80000000200 */
[----:B------:R-:W-:Y:S01]  /*1db00*/  STSM.16.M88.4 [R96], R24 ;  /* 0x0000001860007844 */ /* 0x000fe20000000200 */
[----:B------:R-:W-:-:S03]  /*1db10*/  ISETP.GT.AND P2, PT, R103, 0x1, PT ;  /* 0x000000016700780c */ /* 0x000fc60003f44270 */
[----:B------:R-:W-:Y:S04]  /*1db20*/  STSM.16.M88.4 [R102], R28 ;  /* 0x0000001c66007844 */ /* 0x000fe80000000200 */
[----:B------:R3:W-:Y:S02]  /*1db30*/  STSM.16.M88.4 [R101], R4 ;  /* 0x0000000465007844 */ /* 0x0007e40000000200 */
[----:B---3--:R-:W-:-:S05]  /*1db40*/  IMAD.MOV.U32 R6, RZ, RZ, 0x9b8 ;  /* 0x000009b8ff067424 */ /* 0x008fca00078e00ff */
[----:B------:R-:W-:-:S04]  /*1db50*/  SEL R6, R6, 0x978, P2 ;  /* 0x0000097806067807 */ /* 0x000fc80001000000 */
[----:B------:R3:W4:Y:S08]  /*1db60*/  LDC.64 R26, c[0x0][R6+0x220] ;  /* 0x00008800061a7b82 */ /* 0x0007300000000a00 */
[----:B------:R3:W0:Y:S08]  /*1db70*/  LDC.64 R24, c[0x0][R6+0x218] ;  /* 0x0000860006187b82 */ /* 0x0006300000000a00 */
[----:B------:R3:W0:Y:S01]  /*1db80*/  LDC.64 R14, c[0x0][R6+0x228] ;  /* 0x00008a00060e7b82 */ /* 0x0006220000000a00 */
[----:B------:R-:W-:-:S02]  /*1db90*/  F2FP.BF16.F32.PACK_AB R8, R81, R80 ;  /* 0x000000505108723e */ /* 0x000fc400000010ff */
[----:B------:R-:W-:Y:S02]  /*1dba0*/  F2FP.BF16.F32.PACK_AB R9, R83, R82 ;  /* 0x000000525309723e */ /* 0x000fe400000010ff */
[----:B------:R-:W-:Y:S02]  /*1dbb0*/  F2FP.BF16.F32.PACK_AB R10, R85, R84 ;  /* 0x00000054550a723e */ /* 0x000fe400000010ff */
[----:B------:R-:W-:Y:S02]  /*1dbc0*/  F2FP.BF16.F32.PACK_AB R11, R87, R86 ;  /* 0x00000056570b723e */ /* 0x000fe400000010ff */
[----:B------:R-:W-:-:S03]  /*1dbd0*/  ISETP.NE.U32.AND P3, PT, RZ, UR6, PT ;  /* 0x00000006ff007c0c */ /* 0x000fc6000bf65070 */
[----:B------:R1:W-:Y:S01]  /*1dbe0*/  STSM.16.M88.4 [R100], R8 ;  /* 0x0000000864007844 */ /* 0x0003e20000000200 */
[----:B------:R-:W-:Y:S01]  /*1dbf0*/  BAR.SYNC.DEFER_BLOCKING 0x1, 0x100 ;  /* 0x0044000000007b1d */ /* 0x000fe20000010000 */
[----:B------:R-:W-:Y:S02]  /*1dc00*/  ISETP.NE.AND.EX P3, PT, RZ, UR7, PT, P3 ;  /* 0x00000007ff007c0c */ /* 0x000fe4000bf65330 */
[----:B------:R-:W-:Y:S02]  /*1dc10*/  ISETP.NE.U32.AND P0, PT, RZ, UR4, PT ;  /* 0x00000004ff007c0c */ /* 0x000fe4000bf05070 */
[----:B------:R-:W-:-:S03]  /*1dc20*/  IADD3 R98, P1, R107, UR4, RZ ;  /* 0x000000046b627c10 */ /* 0x000fc6000ff3e0ff */
[----:B-1----:R-:W1:Y:S01]  /*1dc30*/  LDC R8, c[0x0][0xbe8] ;  /* 0x0002fa00ff087b82 */ /* 0x002e620000000800 */
[----:B------:R-:W-:Y:S01]  /*1dc40*/  ISETP.NE.AND.EX P0, PT, RZ, UR5, PT, P0 ;  /* 0x00000005ff007c0c */ /* 0x000fe2000bf05300 */
[----:B------:R-:W-:Y:S01]  /*1dc50*/  IMAD.MOV.U32 R12, RZ, RZ, RZ ;  /* 0x000000ffff0c7224 */ /* 0x000fe200078e00ff */
[----:B------:R-:W-:Y:S01]  /*1dc60*/  ULDC.64 UR8, c[0x0][0x208] ;  /* 0x0000820000087ab9 */ /* 0x000fe20000000a00 */
[----:B--2---:R-:W-:-:S04]  /*1dc70*/  SHF.L.U64.HI R104, R106, 0x2, R105 ;  /* 0x000000026a687819 */ /* 0x004fc80000010269 */
[C---:B------:R-:W-:Y:S02]  /*1dc80*/  IADD3.X R99, R104.reuse, UR5, RZ, P1, !PT ;  /* 0x0000000568637c10 */ /* 0x040fe40008ffe4ff */
[----:B------:R-:W-:Y:S01]  /*1dc90*/  @P3 IADD3 R96, P1, R107, UR6, RZ ;  /* 0x000000066b603c10 */ /* 0x000fe2000ff3e0ff */
[----:B------:R-:W-:Y:S02]  /*1dca0*/  ULDC UR6, c[0x0][0xa88] ;  /* 0x0002a20000067ab9 */ /* 0x000fe40000000800 */
[----:B------:R-:W-:Y:S01]  /*1dcb0*/  IMAD.U32 R13, RZ, RZ, UR6 ;  /* 0x00000006ff0d7e24 */ /* 0x000fe2000f8e00ff */
[----:B------:R-:W-:Y:S01]  /*1dcc0*/  @P3 IADD3.X R97, R104, UR7, RZ, P1, !PT ;  /* 0x0000000768613c10 */ /* 0x000fe20008ffe4ff */
[----:B------:R3:W5:Y:S01]  /*1dcd0*/  @P0 LDG.E R12, desc[UR8][R98.64] ;  /* 0x00000008620c0981 */ /* 0x000762000c1e1900 */
[----:B-1----:R-:W-:-:S03]  /*1dce0*/  ISETP.NE.AND P1, PT, R8, 0x1, PT ;  /* 0x000000010800780c */ /* 0x002fc60003f25270 */
[----:B------:R3:W5:Y:S01]  /*1dcf0*/  @P3 LDG.E R13, desc[UR8][R96.64] ;  /* 0x00000008600d3981 */ /* 0x000762000c1e1900 */
[----:B0---4-:R-:W-:Y:S09]  /*1dd00*/  @P3 BRA `(.L_x_6863) ;  /* 0x0000000000143947 */ /* 0x011ff20003800000 */
[----:B------:R-:W-:Y:S05]  /*1dd10*/  @!P0 BRA `(.L_x_6863) ;  /* 0x0000000000108947 */ /* 0x000fea0003800000 */
[----:B------:R-:W-:Y:S02]  /*1dd20*/  ULDC.64 UR6, c[0x0][0x208] ;  /* 0x0000820000067ab9 */ /* 0x000fe40000000a00 */
[----:B------:R-:W2:Y:S04]  /*1dd30*/  LDG.E R4, desc[UR6][R98.64] ;  /* 0x0000000662047981 */ /* 0x000ea8000c1e1900 */
[----:B-----5:R-:W2:Y:S02]  /*1dd40*/  LDG.E R13, desc[UR6][R98.64+0x4] ;  /* 0x00000406620d7981 */ /* 0x020ea4000c1e1900 */
[----:B--2---:R-:W-:-:S07]  /*1dd50*/  IMAD.IADD R13, R13, 0x1, -R4 ;  /* 0x000000010d0d7824 */ /* 0x004fce00078e0a04 */
.L_x_6863:
[----:B---3--:R-:W2:Y:S04]  /*1dd60*/  LDL R98, [R1+0x58] ;  /* 0x0000580001627983 */ /* 0x008ea80000100800 */
[----:B------:R-:W3:Y:S04]  /*1dd70*/  LDL R30, [R1+0x8c] ;  /* 0x00008c00011e7983 */ /* 0x000ee80000100800 */
[----:B------:R-:W3:Y:S04]  /*1dd80*/  LDL R99, [R1+0x6c] ;  /* 0x00006c0001637983 */ /* 0x000ee80000100800 */
[----:B------:R-:W4:Y:S01]  /*1dd90*/  LDL R96, [R1+0x74] ;  /* 0x0000740001607983 */ /* 0x000f220000100800 */
[----:B------:R-:W0:Y:S03]  /*1dda0*/  LDC.64 R6, c[0x0][R6+0x210] ;  /* 0x0000840006067b82 */ /* 0x000e260000000a00 */
[----:B------:R-:W4:Y:S01]  /*1ddb0*/  LDL R101, [R1+0x88] ;  /* 0x0000880001657983 */ /* 0x000f220000100800 */
[----:B------:R-:W-:-:S04]  /*1ddc0*/  ISETP.NE.U32.AND P0, PT, RZ, UR4, PT ;  /* 0x00000004ff007c0c */ /* 0x000fc8000bf05070 */
[----:B------:R-:W1:Y:S01]  /*1ddd0*/  @P1 LDC R28, c[0x0][0xbec] ;  /* 0x0002fb00ff1c1b82 */ /* 0x000e620000000800 */
[----:B------:R-:W-:-:S04]  /*1dde0*/  ISETP.NE.AND.EX P0, PT, RZ, UR5, PT, P0 ;  /* 0x00000005ff007c0c */ /* 0x000fc8000bf05300 */
[----:B------:R-:W-:-:S03]  /*1ddf0*/  SEL R10, R106, RZ, !P0 ;  /* 0x000000ff6a0a7207 */ /* 0x000fc60004000000 */
[----:B------:R-:W0:Y:S01]  /*1de00*/  @P1 LDC R31, c[0x0][0xbf0] ;  /* 0x0002fc00ff1f1b82 */ /* 0x000e220000000800 */
[----:B------:R-:W-:Y:S01]  /*1de10*/  SEL R9, R105, RZ, !P0 ;  /* 0x000000ff69097207 */ /* 0x000fe20004000000 */
[----:B------:R-:W-:-:S06]  /*1de20*/  IMAD R11, R27, R10, RZ ;  /* 0x0000000a1b0b7224 */ /* 0x000fcc00078e02ff */
[----:B------:R-:W1:Y:S01]  /*1de30*/  LDC.64 R4, c[0x0][0xba8] ;  /* 0x0002ea00ff047b82 */ /* 0x000e620000000a00 */
[----:B------:R-:W0:Y:S01]  /*1de40*/  S2R R102, SR_TID.X ;  /* 0x0000000000667919 */ /* 0x000e220000002100 */
[C---:B------:R-:W-:Y:S02]  /*1de50*/  IMAD R29, R26.reuse, R9, R11 ;  /* 0x000000091a1d7224 */ /* 0x040fe400078e020b */
[----:B------:R-:W-:-:S04]  /*1de60*/  IMAD.WIDE.U32 R26, R26, R10, RZ ;  /* 0x0000000a1a1a7225 */ /* 0x000fc800078e00ff */
[----:B------:R-:W-:Y:S01]  /*1de70*/  IMAD.IADD R29, R27, 0x1, R29 ;  /* 0x000000011b1d7824 */ /* 0x000fe200078e021d */
[----:B-1----:R-:W1:Y:S08]  /*1de80*/  @!P2 LDC R4, c[0x0][0xb50] ;  /* 0x0002d400ff04ab82 */ /* 0x002e700000000800 */
[----:B------:R-:W1:Y:S01]  /*1de90*/  @!P2 LDC R5, c[0x0][0xb54] ;  /* 0x0002d500ff05ab82 */ /* 0x000e620000000800 */
[----:B0-----:R-:W-:-:S05]  /*1dea0*/  VIADD R102, R102, 0xffffff80 ;  /* 0xffffff8066667836 */ /* 0x001fca0000000000 */
[----:B------:R-:W-:-:S04]  /*1deb0*/  SHF.R.S32.HI R100, RZ, 0x1f, R102 ;  /* 0x0000001fff647819 */ /* 0x000fc80000011466 */
[----:B------:R-:W-:-:S04]  /*1dec0*/  LEA.HI R100, R100, R102, RZ, 0x7 ;  /* 0x0000006664647211 */ /* 0x000fc800078f38ff */
[----:B------:R-:W-:-:S05]  /*1ded0*/  LOP3.LUT R100, R100, 0xffffff80, RZ, 0xc0, !PT ;  /* 0xffffff8064647812 */ /* 0x000fca00078ec0ff */
[----:B------:R-:W-:Y:S01]  /*1dee0*/  IMAD.IADD R100, R102, 0x1, -R100 ;  /* 0x0000000166647824 */ /* 0x000fe200078e0a64 */
[----:B------:R-:W-:Y:S01]  /*1def0*/  ULDC.64 UR6, c[0x0][0x208] ;  /* 0x0000820000067ab9 */ /* 0x000fe20000000a00 */
[-C--:B--2---:R-:W-:Y:S02]  /*1df00*/  IMAD R11, R25, R98.reuse, RZ ;  /* 0x00000062190b7224 */ /* 0x084fe400078e02ff */
[----:B------:R-:W-:-:S04]  /*1df10*/  IMAD.WIDE.U32 R24, R24, R98, RZ ;  /* 0x0000006218187225 */ /* 0x000fc800078e00ff */
[----:B---3--:R-:W-:Y:S01]  /*1df20*/  IMAD R97, R99, 0x80, R30 ;  /* 0x0000008063617824 */ /* 0x008fe200078e021e */
[----:B-----5:R-:W-:-:S03]  /*1df30*/  IADD3 R26, P0, P3, R26, R24, R12 ;  /* 0x000000181a1a7210 */ /* 0x020fc60007b1e00c */
[----:B------:R-:W-:Y:S01]  /*1df40*/  @P1 IMAD.HI.U32 R24, R97, R28, RZ ;  /* 0x0000001c61181227 */ /* 0x000fe200078e00ff */
[----:B----4-:R-:W-:-:S03]  /*1df50*/  SEL R9, R96, RZ, P2 ;  /* 0x000000ff60097207 */ /* 0x010fc60001000000 */
[----:B------:R-:W-:Y:S02]  /*1df60*/  IMAD.IADD R30, R25, 0x1, R11 ;  /* 0x00000001191e7824 */ /* 0x000fe400078e020b */
[----:B------:R-:W-:Y:S01]  /*1df70*/  IMAD.MOV.U32 R25, RZ, RZ, R97 ;  /* 0x000000ffff197224 */ /* 0x000fe200078e0061 */
[----:B------:R-:W-:Y:S01]  /*1df80*/  @P1 SHF.R.U32.HI R25, RZ, R31, R24 ;  /* 0x0000001fff191219 */ /* 0x000fe20000011618 */
[-C--:B------:R-:W-:Y:S02]  /*1df90*/  IMAD R27, R15, R9.reuse, RZ ;  /* 0x000000090f1b7224 */ /* 0x080fe400078e02ff */
[----:B------:R-:W-:Y:S01]  /*1dfa0*/  IMAD.WIDE.U32 R14, R14, R9, RZ ;  /* 0x000000090e0e7225 */ /* 0x000fe200078e00ff */
[----:B------:R-:W-:-:S03]  /*1dfb0*/  SHF.R.S32.HI R11, RZ, 0x1f, R12 ;  /* 0x0000001fff0b7819 */ /* 0x000fc6000001140c */
[----:B------:R-:W-:Y:S01]  /*1dfc0*/  IMAD.MOV R9, RZ, RZ, -R25 ;  /* 0x000000ffff097224 */ /* 0x000fe200078e0a19 */
[----:B------:R-:W-:Y:S01]  /*1dfd0*/  IADD3.X R24, R29, R30, R11, P0, P3 ;  /* 0x0000001e1d187210 */ /* 0x000fe200007e640b */
[----:B------:R-:W-:Y:S02]  /*1dfe0*/  IMAD.IADD R27, R15, 0x1, R27 ;  /* 0x000000010f1b7824 */ /* 0x000fe400078e021b */
[----:B------:R-:W-:Y:S01]  /*1dff0*/  IMAD R9, R8, R9, R97 ;  /* 0x0000000908097224 */ /* 0x000fe200078e0261 */
[----:B------:R-:W-:Y:S02]  /*1e000*/  IADD3 R14, P0, P3, R25, R26, R14 ;  /* 0x0000001a190e7210 */ /* 0x000fe40007b1e00e */
[----:B------:R-:W-:Y:S01]  /*1e010*/  SHF.R.S32.HI R15, RZ, 0x1f, R25 ;  /* 0x0000001fff0f7819 */ /* 0x000fe20000011419 */
[----:B------:R-:W-:Y:S01]  /*1e020*/  IMAD R7, R7, R9, RZ ;  /* 0x0000000907077224 */ /* 0x000fe200078e02ff */
[----:B------:R-:W-:Y:S02]  /*1e030*/  SHF.R.S32.HI R25, RZ, 0x1f, R9 ;  /* 0x0000001fff197819 */ /* 0x000fe40000011409 */
[----:B------:R-:W-:-:S03]  /*1e040*/  IADD3.X R15, R15, R24, R27, P0, P3 ;  /* 0x000000180f0f7210 */ /* 0x000fc600007e641b */
[C---:B------:R-:W-:Y:S02]  /*1e050*/  IMAD R25, R6.reuse, R25, R7 ;  /* 0x0000001906197224 */ /* 0x040fe400078e0207 */
[----:B------:R-:W-:-:S04]  /*1e060*/  IMAD.WIDE.U32 R6, R6, R9, R14 ;  /* 0x0000000906067225 */ /* 0x000fc800078e000e */
[----:B------:R-:W-:Y:S01]  /*1e070*/  IMAD.IADD R7, R7, 0x1, R25 ;  /* 0x0000000107077824 */ /* 0x000fe200078e0219 */
[----:B-1----:R-:W-:-:S04]  /*1e080*/  LEA R24, P0, R6, R4, 0x2 ;  /* 0x0000000406187211 */ /* 0x002fc800078010ff */
[----:B------:R-:W-:Y:S01]  /*1e090*/  LEA.HI.X R7, R6, R5, R7, 0x2, P0 ;  /* 0x0000000506077211 */ /* 0x000fe200000f1407 */
[----:B------:R-:W-:Y:S01]  /*1e0a0*/  SHFL.IDX PT, R4, R24, RZ, 0x1c1f ;  /* 0x001c1fff18047589 */ /* 0x000fe200000e0000 */
[----:B------:R-:W-:-:S03]  /*1e0b0*/  IMAD R26, R99, 0x80, R101 ;  /* 0x00000080631a7824 */ /* 0x000fc600078e0265 */
[----:B------:R-:W0:Y:S04]  /*1e0c0*/  SHFL.IDX PT, R5, R7, RZ, 0x1c1f ;  /* 0x001c1fff07057589 */ /* 0x000e2800000e0000 */
[----:B------:R-:W-:Y:S04]  /*1e0d0*/  SHFL.IDX PT, R14, R24, 0x1, 0x1c1f ;  /* 0x003c1f00180e7f89 */ /* 0x000fe800000e0000 */
[----:B------:R-:W1:Y:S01]  /*1e0e0*/  SHFL.IDX PT, R15, R7, 0x1, 0x1c1f ;  /* 0x003c1f00070f7f89 */ /* 0x000e6200000e0000 */
[----:B------:R-:W-:Y:S01]  /*1e0f0*/  IMAD R9, R13, R8, RZ ;  /* 0x000000080d097224 */ /* 0x000fe200078e02ff */
[----:B------:R-:W-:Y:S01]  /*1e100*/  LOP3.LUT P0, RZ, R100, 0x3, RZ, 0xc0, !PT ;  /* 0x0000000364ff7812 */ /* 0x000fe2000780c0ff */
[----:B------:R-:W-:-:S03]  /*1e110*/  VIADD R6, R26, 0x8 ;  /* 0x000000081a067836 */ /* 0x000fc60000000000 */
[-C--:B------:R-:W-:Y:S02]  /*1e120*/  ISETP.GE.OR P3, PT, R26, R9.reuse, P0 ;  /* 0x000000091a00720c */ /* 0x080fe40000766670 */
[----:B------:R-:W-:-:S11]  /*1e130*/  ISETP.GE.OR P0, PT, R6, R9, P0 ;  /* 0x000000090600720c */ /* 0x000fd60000706670 */
[----:B0-----:R0:W-:Y:S04]  /*1e140*/  @!P3 ST.E desc[UR6][R4.64], R3 ;  /* 0x000000030400b985 */ /* 0x0011e8000c101906 */
[----:B-1----:R0:W-:Y:S01]  /*1e150*/  @!P0 ST.E desc[UR6][R14.64], R0 ;  /* 0x000000000e008985 */ /* 0x0021e2000c101906 */
[----:B------:R-:W-:Y:S05]  /*1e160*/  @P2 BRA `(.L_x_6864) ;  /* 0x0000000800d42947 */ /* 0x000fea0003800000 */
[----:B------:R-:W-:Y:S01]  /*1e170*/  IMAD.SHL.U32 R100, R22, 0x40, RZ ;  /* 0x0000004016647824 */ /* 0x000fe200078e00ff */
[----:B------:R-:W-:Y:S01]  /*1e180*/  ULDC.64 UR4, c[0x0][0x208] ;  /* 0x0000820000047ab9 */ /* 0x000fe20000000a00 */
[----:B------:R-:W1:Y:S02]  /*1e190*/  @P1 LDC R21, c[0x0][0xbf0] ;  /* 0x0002fc00ff151b82 */ /* 0x000e640000000800 */
[----:B0-----:R-:W-:Y:S02]  /*1e1a0*/  IMAD.IADD R3, R16, 0x1, R100 ;  /* 0x0000000110037824 */ /* 0x001fe400078e0264 */
[----:B------:R-:W0:Y:S02]  /*1e1b0*/  S2R R100, SR_TID.X ;  /* 0x0000000000647919 */ /* 0x000e240000002100 */
[----:B------:R-:W-:-:S03]  /*1e1c0*/  IMAD.WIDE R94, R3, 0x2, R94 ;  /* 0x00000002035e7825 */ /* 0x000fc600078e025e */
[C---:B------:R-:W-:Y:S02]  /*1e1d0*/  IADD3 R25, P5, R94.reuse, 0x1000, RZ ;  /* 0x000010005e197810 */ /* 0x040fe40007fbe0ff */
[----:B------:R-:W-:Y:S02]  /*1e1e0*/  IADD3 R29, P0, R94, 0x2000, RZ ;  /* 0x000020005e1d7810 */ /* 0x000fe40007f1e0ff */
[----:B------:R-:W-:Y:S02]  /*1e1f0*/  LOP3.LUT R24, R25, 0x380, RZ, 0xc0, !PT ;  /* 0x0000038019187812 */ /* 0x000fe400078ec0ff */
[----:B------:R-:W-:Y:S02]  /*1e200*/  LOP3.LUT R28, R29, 0x380, RZ, 0xc0, !PT ;  /* 0x000003801d1c7812 */ /* 0x000fe400078ec0ff */
[----:B------:R-:W-:Y:S02]  /*1e210*/  SHF.R.U64 R24, R24, 0x3, RZ ;  /* 0x0000000318187819 */ /* 0x000fe400000012ff */
[----:B------:R-:W-:-:S02]  /*1e220*/  SHF.R.U64 R28, R28, 0x3, RZ ;  /* 0x000000031c1c7819 */ /* 0x000fc400000012ff */
[----:B------:R-:W-:Y:S01]  /*1e230*/  LOP3.LUT R24, R24, R25, RZ, 0x3c, !PT ;  /* 0x0000001918187212 */ /* 0x000fe200078e3cff */
[--C-:B------:R-:W-:Y:S01]  /*1e240*/  IMAD.X R25, RZ, RZ, R95.reuse, P5 ;  /* 0x000000ffff197224 */ /* 0x100fe200028e065f */
[----:B------:R-:W-:Y:S01]  /*1e250*/  LOP3.LUT R28, R28, R29, RZ, 0x3c, !PT ;  /* 0x0000001d1c1c7212 */ /* 0x000fe200078e3cff */
[----:B------:R-:W-:Y:S01]  /*1e260*/  IMAD.X R29, RZ, RZ, R95, P0 ;  /* 0x000000ffff1d7224 */ /* 0x000fe200000e065f */
[C---:B------:R-:W-:Y:S02]  /*1e270*/  IADD3 R33, P2, R94.reuse, 0x3000, RZ ;  /* 0x000030005e217810 */ /* 0x040fe40007f5e0ff */
[C---:B------:R-:W-:Y:S01]  /*1e280*/  IADD3 R37, P3, R94.reuse, 0x4000, RZ ;  /* 0x000040005e257810 */ /* 0x040fe20007f7e0ff */
[----:B------:R-:W5:Y:S01]  /*1e290*/  LD.E.128 R24, desc[UR4][R24.64] ;  /* 0x0000000418187980 */ /* 0x000f62000c101d00 */
[C---:B------:R-:W-:Y:S02]  /*1e2a0*/  IADD3 R41, P4, R94.reuse, 0x5000, RZ ;  /* 0x000050005e297810 */ /* 0x040fe40007f9e0ff */
[C---:B------:R-:W-:Y:S01]  /*1e2b0*/  IADD3 R45, P5, R94.reuse, 0x6000, RZ ;  /* 0x000060005e2d7810 */ /* 0x040fe20007fbe0ff */
[----:B------:R-:W5:Y:S01]  /*1e2c0*/  LD.E.128 R28, desc[UR4][R28.64] ;  /* 0x000000041c1c7980 */ /* 0x000f62000c101d00 */
[----:B------:R-:W-:-:S02]  /*1e2d0*/  IADD3 R3, P0, R94, 0x7000, RZ ;  /* 0x000070005e037810 */ /* 0x000fc40007f1e0ff */
[----:B------:R-:W-:Y:S02]  /*1e2e0*/  LOP3.LUT R32, R33, 0x380, RZ, 0xc0, !PT ;  /* 0x0000038021207812 */ /* 0x000fe400078ec0ff */
[----:B------:R-:W-:Y:S01]  /*1e2f0*/  LOP3.LUT R36, R37, 0x380, RZ, 0xc0, !PT ;  /* 0x0000038025247812 */ /* 0x000fe200078ec0ff */
[----:B0-----:R-:W-:Y:S01]  /*1e300*/  VIADD R100, R100, 0xffffff80 ;  /* 0xffffff8064647836 */ /* 0x001fe20000000000 */
[----:B------:R-:W-:Y:S01]  /*1e310*/  LOP3.LUT R40, R41, 0x380, RZ, 0xc0, !PT ;  /* 0x0000038029287812 */ /* 0x000fe200078ec0ff */
[----:B------:R-:W-:Y:S01]  /*1e320*/  IMAD.X R49, RZ, RZ, R95, P0 ;  /* 0x000000ffff317224 */ /* 0x000fe200000e065f */
[----:B------:R-:W-:Y:S02]  /*1e330*/  LOP3.LUT R44, R45, 0x380, RZ, 0xc0, !PT ;  /* 0x000003802d2c7812 */ /* 0x000fe400078ec0ff */
[----:B------:R-:W-:Y:S02]  /*1e340*/  LOP3.LUT R0, R3, 0x380, RZ, 0xc0, !PT ;  /* 0x0000038003007812 */ /* 0x000fe400078ec0ff */
[----:B------:R-:W-:-:S02]  /*1e350*/  LOP3.LUT R5, R94, 0x380, RZ, 0xc0, !PT ;  /* 0x000003805e057812 */ /* 0x000fc400078ec0ff */
[----:B------:R-:W-:Y:S02]  /*1e360*/  SHF.R.U64 R32, R32, 0x3, RZ ;  /* 0x0000000320207819 */ /* 0x000fe400000012ff */
[----:B------:R-:W-:Y:S02]  /*1e370*/  SHF.R.U64 R36, R36, 0x3, RZ ;  /* 0x0000000324247819 */ /* 0x000fe400000012ff */
[----:B------:R-:W-:Y:S02]  /*1e380*/  SHF.R.U64 R40, R40, 0x3, RZ ;  /* 0x0000000328287819 */ /* 0x000fe400000012ff */
[----:B------:R-:W-:Y:S02]  /*1e390*/  SHF.R.U64 R44, R44, 0x3, RZ ;  /* 0x000000032c2c7819 */ /* 0x000fe400000012ff */
[----:B------:R-:W-:Y:S02]  /*1e3a0*/  SHF.R.U64 R0, R0, 0x3, RZ ;  /* 0x0000000300007819 */ /* 0x000fe400000012ff */
[----:B------:R-:W-:-:S02]  /*1e3b0*/  SHF.R.U64 R5, R5, 0x3, RZ ;  /* 0x0000000305057819 */ /* 0x000fc400000012ff */
        /* <DEDUP_REMOVED lines=10> */
[----:B------:R-:W-:Y:S01]  /*1e460*/  SHF.R.S32.HI R14, RZ, 0x1f, R100 ;  /* 0x0000001fff0e7819 */ /* 0x000fe20000011464 */
[----:B------:R-:W0:Y:S01]  /*1e470*/  @P1 LDC R3, c[0x0][0xbec] ;  /* 0x0002fb00ff031b82 */ /* 0x000e220000000800 */
[----:B------:R-:W-:Y:S01]  /*1e480*/  LOP3.LUT R94, R5, R94, RZ, 0x3c, !PT ;  /* 0x0000005e055e7212 */ /* 0x000fe200078e3cff */
[----:B------:R-:W5:Y:S01]  /*1e490*/  LD.E.128 R36, desc[UR4][R36.64] ;  /* 0x0000000424247980 */ /* 0x000f62000c101d00 */
[----:B------:R-:W-:-:S03]  /*1e4a0*/  LEA.HI R14, R14, R100, RZ, 0x3 ;  /* 0x000000640e0e7211 */ /* 0x000fc600078f18ff */
[----:B------:R2:W5:Y:S01]  /*1e4b0*/  LD.E.128 R4, desc[UR4][R94.64] ;  /* 0x000000045e047980 */ /* 0x000562000c101d00 */
[----:B------:R-:W-:-:S03]  /*1e4c0*/  LOP3.LUT R14, R14, 0xfffffff8, RZ, 0xc0, !PT ;  /* 0xfffffff80e0e7812 */ /* 0x000fc600078ec0ff */
[----:B------:R-:W5:Y:S04]  /*1e4d0*/  LD.E.128 R40, desc[UR4][R40.64] ;  /* 0x0000000428287980 */ /* 0x000f68000c101d00 */
[----:B------:R-:W5:Y:S04]  /*1e4e0*/  LD.E.128 R44, desc[UR4][R44.64] ;  /* 0x000000042c2c7980 */ /* 0x000f68000c101d00 */
[----:B------:R-:W5:Y:S01]  /*1e4f0*/  LD.E.128 R48, desc[UR4][R48.64] ;  /* 0x0000000430307980 */ /* 0x000f62000c101d00 */
[----:B------:R-:W-:Y:S02]  /*1e500*/  ULDC.64 UR4, c[0x0][0xaa0] ;  /* 0x0002a80000047ab9 */ /* 0x000fe40000000a00 */
[----:B------:R-:W-:Y:S01]  /*1e510*/  IMAD R11, R11, UR4, RZ ;  /* 0x000000040b0b7c24 */ /* 0x000fe2000f8e02ff */
[----:B------:R-:W-:Y:S01]  /*1e520*/  @!PT LDS RZ, [RZ] ;  /* 0x00000000fffff984 */ /* 0x000fe20000000800 */
[----:B------:R-:W-:Y:S01]  /*1e530*/  @!PT LDS RZ, [RZ] ;  /* 0x00000000fffff984 */ /* 0x000fe20000000800 */
[----:B------:R-:W-:Y:S01]  /*1e540*/  @!PT LDS RZ, [RZ] ;  /* 0x00000000fffff984 */ /* 0x000fe20000000800 */
[----:B------:R-:W-:Y:S01]  /*1e550*/  @!PT LDS RZ, [RZ] ;  /* 0x00000000fffff984 */ /* 0x000fe20000000800 */
[----:B------:R3:W-:Y:S06]  /*1e560*/  MEMBAR.ALL.CTA ;  /* 0x0000000000007992 */ /* 0x0007ec0000008000 */
[----:B---3--:R-:W3:Y:S01]  /*1e570*/  FENCE.VIEW.ASYNC.S ;  /* 0x00000000000073c6 */ /* 0x008ee20000000000 */
[----:B------:R-:W-:-:S02]  /*1e580*/  IMAD.IADD R14, R100, 0x1, -R14 ;  /* 0x00000001640e7824 */ /* 0x000fc400078e0a0e */
[C---:B------:R-:W-:Y:S02]  /*1e590*/  IMAD R11, R12.reuse, UR5, R11 ;  /* 0x000000050c0b7c24 */ /* 0x040fe4000f8e020b */
[----:B------:R-:W-:Y:S01]  /*1e5a0*/  IMAD.WIDE.U32 R12, R12, UR4, RZ ;  /* 0x000000040c0c7c25 */ /* 0x000fe2000f8e00ff */
[----:B------:R-:W-:-:S03]  /*1e5b0*/  ULDC.64 UR4, c[0x0][0xae8] ;  /* 0x0002ba0000047ab9 */ /* 0x000fc60000000a00 */
[----:B------:R-:W-:Y:S02]  /*1e5c0*/  IMAD R0, R14, 0x20, R22 ;  /* 0x000000200e007824 */ /* 0x000fe400078e0216 */
[----:B------:R-:W-:Y:S02]  /*1e5d0*/  IMAD.IADD R13, R13, 0x1, R11 ;  /* 0x000000010d0d7824 */ /* 0x000fe400078e020b */
[----:B------:R-:W-:Y:S02]  /*1e5e0*/  IMAD R14, R99, 0x80, R0 ;  /* 0x00000080630e7824 */ /* 0x000fe400078e0200 */
[----:B------:R-:W-:Y:S01]  /*1e5f0*/  IMAD.WIDE.U32 R12, R98, UR4, R12 ;  /* 0x00000004620c7c25 */ /* 0x000fe2000f8e000c */
[----:B------:R-:W-:-:S03]  /*1e600*/  SHF.R.S32.HI R11, RZ, 0x1f, R10 ;  /* 0x0000001fff0b7819 */ /* 0x000fc6000001140a */
[----:B0-----:R-:W-:-:S04]  /*1e610*/  @P1 IMAD.HI.U32 R0, R14, R3, RZ ;  /* 0x000000030e001227 */ /* 0x001fc800078e00ff */
[----:B------:R-:W-:Y:S01]  /*1e620*/  IMAD R13, R98, UR5, R13 ;  /* 0x00000005620d7c24 */ /* 0x000fe2000f8e020d */
[----:B------:R-:W-:Y:S01]  /*1e630*/  ULDC.64 UR4, c[0x0][0xaf0] ;  /* 0x0002bc0000047ab9 */ /* 0x000fe20000000a00 */
[----:B------:R-:W-:Y:S01]  /*1e640*/  IMAD.MOV.U32 R3, RZ, RZ, R14 ;  /* 0x000000ffff037224 */ /* 0x000fe200078e000e */
[----:B-1----:R-:W-:Y:S01]  /*1e650*/  @P1 SHF.R.U32.HI R3, RZ, R21, R0 ;  /* 0x00000015ff031219 */ /* 0x002fe20000011600 */
[----:B------:R-:W-:-:S03]  /*1e660*/  IMAD R11, R11, UR4, RZ ;  /* 0x000000040b0b7c24 */ /* 0x000fc6000f8e02ff */
[----:B------:R-:W-:Y:S01]  /*1e670*/  SHF.R.S32.HI R0, RZ, 0x1f, R3 ;  /* 0x0000001fff007819 */ /* 0x000fe20000011403 */
[C---:B------:R-:W-:Y:S02]  /*1e680*/  IMAD R15, R10.reuse, UR5, R11 ;  /* 0x000000050a0f7c24 */ /* 0x040fe4000f8e020b */
[----:B------:R-:W-:Y:S01]  /*1e690*/  IMAD.WIDE.U32 R10, R10, UR4, R12 ;  /* 0x000000040a0a7c25 */ /* 0x000fe2000f8e000c */
[----:B------:R-:W-:-:S03]  /*1e6a0*/  ULDC.64 UR4, c[0x0][0xae0] ;  /* 0x0002b80000047ab9 */ /* 0x000fc60000000a00 */
[----:B------:R-:W-:Y:S02]  /*1e6b0*/  IMAD.MOV R13, RZ, RZ, -R3 ;  /* 0x000000ffff0d7224 */ /* 0x000fe400078e0a03 */
[----:B------:R-:W-:Y:S02]  /*1e6c0*/  IMAD R12, R0, UR4, RZ ;  /* 0x00000004000c7c24 */ /* 0x000fe4000f8e02ff */
[----:B------:R-:W-:Y:S02]  /*1e6d0*/  IMAD.IADD R11, R11, 0x1, R15 ;  /* 0x000000010b0b7824 */ /* 0x000fe400078e020f */
[----:B------:R-:W-:Y:S02]  /*1e6e0*/  VIADD R0, R2, 0x34820 ;  /* 0x0003482002007836 */ /* 0x000fe40000000000 */
[----:B------:R-:W-:Y:S02]  /*1e6f0*/  IMAD R13, R8, R13, R14 ;  /* 0x0000000d080d7224 */ /* 0x000fe400078e020e */
[C---:B------:R-:W-:Y:S01]  /*1e700*/  IMAD R15, R3.reuse, UR5, R12 ;  /* 0x00000005030f7c24 */ /* 0x040fe2000f8e020c */
[----:B------:R-:W-:Y:S01]  /*1e710*/  PRMT R0, RZ, 0x654, R0 ;  /* 0x00000654ff007816 */ /* 0x000fe20000000000 */
[----:B------:R-:W-:Y:S01]  /*1e720*/  IMAD.WIDE.U32 R10, R3, UR4, R10 ;  /* 0x00000004030a7c25 */ /* 0x000fe2000f8e000a */
[----:B------:R-:W-:Y:S01]  /*1e730*/  SHF.R.S32.HI R3, RZ, 0x1f, R13 ;  /* 0x0000001fff037819 */ /* 0x000fe2000001140d */
[----:B------:R-:W-:Y:S01]  /*1e740*/  ULDC.64 UR4, c[0x0][0xad8] ;  /* 0x0002b60000047ab9 */ /* 0x000fe20000000a00 */
[----:B---3--:R0:W-:Y:S01]  /*1e750*/  SYNCS.ARRIVE.TRANS64.RED.A1T0 RZ, [R0+URZ], RZ ;  /* 0x000000ff00ff79a7 */ /* 0x0081e2000810043f */
[----:B------:R-:W-:-:S02]  /*1e760*/  IMAD.IADD R11, R11, 0x1, R15 ;  /* 0x000000010b0b7824 */ /* 0x000fc400078e020f */
[----:B------:R-:W-:-:S04]  /*1e770*/  IMAD.WIDE.U32 R10, R13, UR4, R10 ;  /* 0x000000040d0a7c25 */ /* 0x000fc8000f8e000a */
[----:B0-----:R-:W-:-:S04]  /*1e780*/  IMAD R0, R3, UR4, RZ ;  /* 0x0000000403007c24 */ /* 0x001fc8000f8e02ff */
[----:B------:R-:W-:Y:S01]  /*1e790*/  IMAD R13, R13, UR5, R0 ;  /* 0x000000050d0d7c24 */ /* 0x000fe2000f8e0200 */
[----:B------:R-:W-:Y:S02]  /*1e7a0*/  ULDC.64 UR4, c[0x0][0xa80] ;  /* 0x0002a00000047ab9 */ /* 0x000fe40000000a00 */
[----:B------:R-:W-:Y:S01]  /*1e7b0*/  LEA R3, P0, R10, UR4, 0x1 ;  /* 0x000000040a037c11 */ /* 0x000fe2000f8008ff */
[----:B------:R-:W-:Y:S01]  /*1e7c0*/  IMAD.IADD R11, R11, 0x1, R13 ;  /* 0x000000010b0b7824 */ /* 0x000fe200078e020d */
[----:B------:R-:W-:Y:S01]  /*1e7d0*/  UMOV UR4, 0xffffffff ;  /* 0xffffffff00047882 */ /* 0x000fe20000000000 */
[----:B------:R-:W-:-:S03]  /*1e7e0*/  IMAD R20, R99, 0x80, R22 ;  /* 0x0000008063147824 */ /* 0x000fc600078e0216 */
[----:B------:R-:W-:Y:S02]  /*1e7f0*/  LEA.HI.X R8, R10, UR5, R11, 0x1, P0 ;  /* 0x000000050a087c11 */ /* 0x000fe400080f0c0b */
[----:B------:R-:W-:Y:S01]  /*1e800*/  SHF.R.S32.HI R21, RZ, 0x1f, R221 ;  /* 0x0000001fff157819 */ /* 0x000fe200000114dd */
[----:B--2---:R-:W-:Y:S06]  /*1e810*/  BRA.DIV UR4, `(.L_x_6865) ;  /* 0x000000a204ec7947 */ /* 0x004fec000b800000 */
[----:B------:R0:W1:Y:S04]  /*1e820*/  SHFL.IDX PT, R0, R8, RZ, 0x181f ;  /* 0x00181fff08007589 */ /* 0x00006800000e0000 */
[----:B------:R0:W2:Y:S02]  /*1e830*/  SHFL.IDX PT, R14, R3, RZ, 0x181f ;  /* 0x00181fff030e7589 */ /* 0x0000a400000e0000 */
.L_x_7076:
[----:B------:R-:W-:Y:S01]  /*1e840*/  ISETP.GE.AND P0, PT, R20, R9, PT ;  /* 0x000000091400720c */ /* 0x000fe20003f06270 */
[----:B------:R-:W-:-:S12]  /*1e850*/  BSSY B1, `(.L_x_6866) ;  /* 0x000000c000017945 */ /* 0x000fd80003800000 */
[----:B------:R-:W-:Y:S05]  /*1e860*/  @P0 BRA `(.L_x_6867) ;  /* 0x0000000000280947 */ /* 0x000fea0003800000 */
[----:B------:R-:W-:Y:S01]  /*1e870*/  ULDC UR4, c[0x0][0xac8] ;  /* 0x0002b20000047ab9 */ /* 0x000fe20000000800 */
[----:B------:R-:W-:Y:S01]  /*1e880*/  ULDC.64 UR6, c[0x0][0x208] ;  /* 0x0000820000067ab9 */ /* 0x000fe20000000a00 */
[----:B------:R-:W-:Y:S02]  /*1e890*/  ISETP.GE.AND P0, PT, R16, UR4, PT ;  /* 0x0000000410007c0c */ /* 0x000fe4000bf06270 */
[----:B------:R-:W-:-:S11]  /*1e8a0*/  ISETP.GE.AND P1, PT, R221, UR4, PT ;  /* 0x00000004dd007c0c */ /* 0x000fd6000bf26270 */
[CC--:B--2---:R-:W-:Y:S02]  /*1e8b0*/  @!P0 LEA R10, P2, R16.reuse, R14.reuse, 0x1 ;  /* 0x0000000e100a8211 */ /* 0x0c4fe400078408ff */
[C---:B------:R-:W-:Y:S02]  /*1e8c0*/  @!P1 LEA R14, P3, R221.reuse, R14, 0x1 ;  /* 0x0000000edd0e9211 */ /* 0x040fe400078608ff */
[-C--:B-1----:R-:W-:Y:S02]  /*1e8d0*/  @!P0 LEA.HI.X R11, R16, R0.reuse, R17, 0x1, P2 ;  /* 0x00000000100b8211 */ /* 0x082fe400010f0c11 */
[----:B------:R-:W-:-:S03]  /*1e8e0*/  @!P1 LEA.HI.X R15, R221, R0, R21, 0x1, P3 ;  /* 0x00000000dd0f9211 */ /* 0x000fc600018f0c15 */
[----:B-----5:R3:W-:Y:S04]  /*1e8f0*/  @!P0 ST.E.128 desc[UR6][R10.64], R4 ;  /* 0x000000040a008985 */ /* 0x0207e8000c101d06 */
[----:B------:R3:W-:Y:S02]  /*1e900*/  @!P1 ST.E.128 desc[UR6][R14.64], R36 ;  /* 0x000000240e009985 */ /* 0x0007e4000c101d06 */
.L_x_6867:
[----:B------:R-:W-:Y:S05]  /*1e910*/  BSYNC B1 ;  /* 0x0000000000017941 */ /* 0x000fea0003800000 */
.L_x_6866:
[----:B------:R-:W-:-:S03]  /*1e920*/  UMOV UR4, 0xffffffff ;  /* 0xffffffff00047882 */ /* 0x000fc60000000000 */
[----:B------:R-:W-:Y:S05]  /*1e930*/  BRA.DIV UR4, `(.L_x_6868) ;  /* 0x000000a204d87947 */ /* 0x000fea000b800000 */
[----:B-1----:R1:W4:Y:S04]  /*1e940*/  SHFL.IDX PT, R0, R8, 0x1, 0x181f ;  /* 0x00381f0008007f89 */ /* 0x00232800000e0000 */
[----:B--23--:R1:W2:Y:S02]  /*1e950*/  SHFL.IDX PT, R14, R3, 0x1, 0x181f ;  /* 0x00381f00030e7f89 */ /* 0x00c2a400000e0000 */
.L_x_7080:
[----:B-----5:R-:W-:Y:S01]  /*1e960*/  VIADD R4, R20, 0x20 ;  /* 0x0000002014047836 */ /* 0x020fe20000000000 */
[----:B------:R-:W-:Y:S04]  /*1e970*/  BSSY B1, `(.L_x_6869) ;  /* 0x000000d000017945 */ /* 0x000fe80003800000 */
[----:B------:R-:W-:-:S13]  /*1e980*/  ISETP.GE.AND P0, PT, R4, R9, PT ;  /* 0x000000090400720c */ /* 0x000fda0003f06270 */
[----:B------:R-:W-:Y:S05]  /*1e990*/  @P0 BRA `(.L_x_6870) ;  /* 0x0000000000280947 */ /* 0x000fea0003800000 */
[----:B------:R-:W-:Y:S01]  /*1e9a0*/  ULDC UR4, c[0x0][0xac8] ;  /* 0x0002b20000047ab9 */ /* 0x000fe20000000800 */
[----:B------:R-:W-:Y:S01]  /*1e9b0*/  ULDC.64 UR6, c[0x0][0x208] ;  /* 0x0000820000067ab9 */ /* 0x000fe20000000a00 */
[----:B------:R-:W-:Y:S02]  /*1e9c0*/  ISETP.GE.AND P2, PT, R16, UR4, PT ;  /* 0x0000000410007c0c */ /* 0x000fe4000bf46270 */
[----:B------:R-:W-:-:S11]  /*1e9d0*/  ISETP.GE.AND P3, PT, R221, UR4, PT ;  /* 0x00000004dd007c0c */ /* 0x000fd6000bf66270 */
[CC--:B--2---:R-:W-:Y:S02]  /*1e9e0*/  @!P2 LEA R4, P0, R16.reuse, R14.reuse, 0x1 ;  /* 0x0000000e1004a211 */ /* 0x0c4fe400078008ff */
[C---:B------:R-:W-:Y:S02]  /*1e9f0*/  @!P3 LEA R14, P1, R221.reuse, R14, 0x1 ;  /* 0x0000000edd0eb211 */ /* 0x040fe400078208ff */
[-C--:B----4-:R-:W-:Y:S02]  /*1ea00*/  @!P2 LEA.HI.X R5, R16, R0.reuse, R17, 0x1, P0 ;  /* 0x000000001005a211 */ /* 0x090fe400000f0c11 */
[----:B------:R-:W-:-:S03]  /*1ea10*/  @!P3 LEA.HI.X R15, R221, R0, R21, 0x1, P1 ;  /* 0x00000000dd0fb211 */ /* 0x000fc600008f0c15 */
[----:B------:R3:W-:Y:S04]  /*1ea20*/  @!P2 ST.E.128 desc[UR6][R4.64], R24 ;  /* 0x000000180400a985 */ /* 0x0007e8000c101d06 */
[----:B------:R3:W-:Y:S02]  /*1ea30*/  @!P3 ST.E.128 desc[UR6][R14.64], R40 ;  /* 0x000000280e00b985 */ /* 0x0007e4000c101d06 */
.L_x_6870:
[----:B------:R-:W-:Y:S05]  /*1ea40*/  BSYNC B1 ;  /* 0x0000000000017941 */ /* 0x000fea0003800000 */
.L_x_6869:
[----:B------:R-:W-:-:S03]  /*1ea50*/  UMOV UR4, 0xffffffff ;  /* 0xffffffff00047882 */ /* 0x000fc60000000000 */
[----:B------:R-:W-:Y:S05]  /*1ea60*/  BRA.DIV UR4, `(.L_x_6871) ;  /* 0x000000a204d47947 */ /* 0x000fea000b800000 */
[----:B----4-:R4:W0:Y:S04]  /*1ea70*/  SHFL.IDX PT, R0, R8, 0x2, 0x181f ;  /* 0x00581f0008007f89 */ /* 0x01082800000e0000 */
[----:B--23--:R4:W2:Y:S02]  /*1ea80*/  SHFL.IDX PT, R14, R3, 0x2, 0x181f ;  /* 0x00581f00030e7f89 */ /* 0x00c8a400000e0000 */
.L_x_7084:
[----:B------:R-:W-:Y:S01]  /*1ea90*/  VIADD R4, R20, 0x40 ;  /* 0x0000004014047836 */ /* 0x000fe20000000000 */
        /* <DEDUP_REMOVED lines=9> */
[-C--:B0-----:R-:W-:Y:S02]  /*1eb30*/  @!P2 LEA.HI.X R5, R16, R0.reuse, R17, 0x1, P0 ;  /* 0x000000001005a211 */ /* 0x081fe400000f0c11 */
[----:B------:R-:W-:-:S03]  /*1eb40*/  @!P3 LEA.HI.X R15, R221, R0, R21, 0x1, P1 ;  /* 0x00000000dd0fb211 */ /* 0x000fc600008f0c15 */
[----:B------:R3:W-:Y:S04]  /*1eb50*/  @!P2 ST.E.128 desc[UR6][R4.64], R28 ;  /* 0x0000001c0400a985 */ /* 0x0007e8000c101d06 */
[----:B------:R3:W-:Y:S02]  /*1eb60*/  @!P3 ST.E.128 desc[UR6][R14.64], R44 ;  /* 0x0000002c0e00b985 */ /* 0x0007e4000c101d06 */
.L_x_6873:
[----:B------:R-:W-:Y:S05]  /*1eb70*/  BSYNC B1 ;  /* 0x0000000000017941 */ /* 0x000fea0003800000 */
.L_x_6872:
[----:B------:R-:W-:-:S03]  /*1eb80*/  UMOV UR4, 0xffffffff ;  /* 0xffffffff00047882 */ /* 0x000fc60000000000 */
[----:B------:R-:W-:Y:S05]  /*1eb90*/  BRA.DIV UR4, `(.L_x_6874) ;  /* 0x000000a204d07947 */ /* 0x000fea000b800000 */
[----:B0-----:R0:W0:Y:S04]  /*1eba0*/  SHFL.IDX PT, R0, R8, 0x3, 0x181f ;  /* 0x00781f0008007f89 */ /* 0x00102800000e0000 */
[----:B--23--:R2:W3:Y:S02]  /*1ebb0*/  SHFL.IDX PT, R14, R3, 0x3, 0x181f ;  /* 0x00781f00030e7f89 */ /* 0x00c4e400000e0000 */
.L_x_7088:
[----:B------:R-:W-:-:S05]  /*1ebc0*/  VIADD R4, R20, 0x60 ;  /* 0x0000006014047836 */ /* 0x000fca0000000000 */
[----:B------:R-:W-:-:S13]  /*1ebd0*/  ISETP.GE.AND P0, PT, R4, R9, PT ;  /* 0x000000090400720c */ /* 0x000fda0003f06270 */
[----:B------:R-:W-:Y:S05]  /*1ebe0*/  @P0 BRA `(.L_x_6875) ;  /* 0x0000001c000c0947 */ /* 0x000fea0003800000 */
[----:B------:R-:W-:Y:S01]  /*1ebf0*/  ULDC UR4, c[0x0][0xac8] ;  /* 0x0002b20000047ab9 */ /* 0x000fe20000000800 */
[----:B------:R-:W-:Y:S01]  /*1ec00*/  ULDC.64 UR6, c[0x0][0x208] ;  /* 0x0000820000067ab9 */ /* 0x000fe20000000a00 */
[----:B------:R-:W-:-:S13]  /*1ec10*/  ISETP.GE.AND P1, PT, R16, UR4, PT ;  /* 0x0000000410007c0c */ /* 0x000fda000bf26270 */
[----:B---3--:R-:W-:-:S04]  /*1ec20*/  @!P1 LEA R4, P0, R16, R14, 0x1 ;  /* 0x0000000e10049211 */ /* 0x008fc800078008ff */
[----:B0-----:R-:W-:Y:S02]  /*1ec30*/  @!P1 LEA.HI.X R5, R16, R0, R17, 0x1, P0 ;  /* 0x0000000010059211 */ /* 0x001fe400000f0c11 */
[----:B------:R-:W-:-:S03]  /*1ec40*/  ISETP.GE.AND P0, PT, R221, UR4, PT ;  /* 0x00000004dd007c0c */ /* 0x000fc6000bf06270 */
[----:B------:R0:W-:Y:S10]  /*1ec50*/  @!P1 ST.E.128 desc[UR6][R4.64], R32 ;  /* 0x0000002004009985 */ /* 0x0001f4000c101d06 */
[----:B------:R-:W-:Y:S05]  /*1ec60*/  @P0 BRA `(.L_x_6875) ;  /* 0x0000001800ec0947 */ /* 0x000fea0003800000 */
[----:B------:R-:W-:Y:S01]  /*1ec70*/  LEA R14, P0, R221, R14, 0x1 ;  /* 0x0000000edd0e7211 */ /* 0x000fe200078008ff */
[----:B------:R-:W-:-:S03]  /*1ec80*/  ULDC.64 UR4, c[0x0][0x208] ;  /* 0x0000820000047ab9 */ /* 0x000fc60000000a00 */
[----:B------:R-:W-:-:S05]  /*1ec90*/  LEA.HI.X R15, R221, R0, R21, 0x1, P0 ;  /* 0x00000000dd0f7211 */ /* 0x000fca00000f0c15 */
[----:B------:R3:W-:Y:S01]  /*1eca0*/  ST.E.128 desc[UR4][R14.64], R48 ;  /* 0x000000300e007985 */ /* 0x0007e2000c101d04 */
[----:B------:R-:W-:Y:S05]  /*1ecb0*/  BRA `(.L_x_6875) ;  /* 0x0000001800d87947 */ /* 0x000fea0003800000 */
.L_x_6864:
[----:B------:R-:W2:Y:S01]  /*1ecc0*/  LDL R120, [R1+0x34] ;  /* 0x0000340001787983 */ /* 0x000ea20000100800 */
[----:B0-----:R-:W0:Y:S01]  /*1ecd0*/  @P1 LDC R0, c[0x0][0xbec] ;  /* 0x0002fb00ff001b82 */ /* 0x001e220000000800 */
[----:B------:R-:W-:Y:S01]  /*1ece0*/  ULDC.64 UR4, c[0x0][0xb08] ;  /* 0x0002c20000047ab9 */ /* 0x000fe20000000a00 */
[----:B------:R-:W-:Y:S01]  /*1ecf0*/  SHF.R.S32.HI R3, RZ, 0x1f, R10 ;  /* 0x0000001fff037819 */ /* 0x000fe2000001140a */
[----:B------:R-:W-:Y:S01]  /*1ed00*/  IMAD R11, R11, UR4, RZ ;  /* 0x000000040b0b7c24 */ /* 0x000fe2000f8e02ff */
[----:B------:R-:W-:Y:S01]  /*1ed10*/  ULDC.64 UR6, c[0x0][0xb30] ;  /* 0x0002cc0000067ab9 */ /* 0x000fe20000000a00 */
[----:B------:R-:W-:-:S03]  /*1ed20*/  IMAD.WIDE.U32 R4, R12, UR4, RZ ;  /* 0x000000040c047c25 */ /* 0x000fc6000f8e00ff */
[----:B------:R-:W1:Y:S01]  /*1ed30*/  @P1 LDC R13, c[0x0][0xbf0] ;  /* 0x0002fc00ff0d1b82 */ /* 0x000e620000000800 */
[----:B------:R-:W-:Y:S01]  /*1ed40*/  IMAD R11, R12, UR5, R11 ;  /* 0x000000050c0b7c24 */ /* 0x000fe2000f8e020b */
[----:B------:R-:W-:-:S03]  /*1ed50*/  ULDC.64 UR4, c[0x0][0xb38] ;  /* 0x0002ce0000047ab9 */ /* 0x000fc60000000a00 */
[----:B------:R-:W-:Y:S02]  /*1ed60*/  IMAD.IADD R5, R5, 0x1, R11 ;  /* 0x0000000105057824 */ /* 0x000fe400078e020b */
[----:B------:R-:W-:-:S04]  /*1ed70*/  IMAD.WIDE.U32 R4, R98, UR4, R4 ;  /* 0x0000000462047c25 */ /* 0x000fc8000f8e0004 */
[----:B------:R-:W-:Y:S01]  /*1ed80*/  IMAD R5, R98, UR5, R5 ;  /* 0x0000000562057c24 */ /* 0x000fe2000f8e0205 */
[----:B------:R-:W-:Y:S02]  /*1ed90*/  ULDC.64 UR4, c[0x0][0xb40] ;  /* 0x0002d00000047ab9 */ /* 0x000fe40000000a00 */
[----:B------:R-:W-:Y:S02]  /*1eda0*/  IMAD R3, R3, UR4, RZ ;  /* 0x0000000403037c24 */ /* 0x000fe4000f8e02ff */
[----:B0-----:R-:W-:-:S04]  /*1edb0*/  @P1 IMAD.HI.U32 R0, R97, R0, RZ ;  /* 0x0000000061001227 */ /* 0x001fc800078e00ff */
[C---:B------:R-:W-:Y:S02]  /*1edc0*/  IMAD R7, R10.reuse, UR5, R3 ;  /* 0x000000050a077c24 */ /* 0x040fe4000f8e0203 */
[----:B------:R-:W-:Y:S01]  /*1edd0*/  IMAD.WIDE.U32 R10, R10, UR4, R4 ;  /* 0x000000040a0a7c25 */ /* 0x000fe2000f8e0004 */
[----:B------:R-:W-:-:S03]  /*1ede0*/  ULDC.64 UR4, c[0x0][0xb48] ;  /* 0x0002d20000047ab9 */ /* 0x000fc60000000a00 */
[----:B------:R-:W-:Y:S01]  /*1edf0*/  IMAD.MOV.U32 R3, RZ, RZ, R97 ;  /* 0x000000ffff037224 */ /* 0x000fe200078e0061 */
[----:B-1----:R-:W-:Y:S01]  /*1ee00*/  @P1 SHF.R.U32.HI R3, RZ, R13, R0 ;  /* 0x0000000dff031219 */ /* 0x002fe20000011600 */
[----:B------:R-:W-:-:S03]  /*1ee10*/  IMAD.IADD R11, R11, 0x1, R7 ;  /* 0x000000010b0b7824 */ /* 0x000fc600078e0207 */
[--C-:B------:R-:W-:Y:S01]  /*1ee20*/  SHF.R.S32.HI R0, RZ, 0x1f, R3.reuse ;  /* 0x0000001fff007819 */ /* 0x100fe20000011403 */
[----:B------:R-:W-:Y:S02]  /*1ee30*/  IMAD.MOV R7, RZ, RZ, -R3 ;  /* 0x000000ffff077224 */ /* 0x000fe400078e0a03 */
[----:B------:R-:W-:-:S04]  /*1ee40*/  IMAD.WIDE.U32 R4, R96, UR4, R10 ;  /* 0x0000000460047c25 */ /* 0x000fc8000f8e000a */
        /* <DEDUP_REMOVED lines=9> */
[----:B------:R-:W-:Y:S02]  /*1eee0*/  VIADD R8, R2, 0x34820 ;  /* 0x0003482002087836 */ /* 0x000fe40000000000 */
[C---:B------:R-:W-:Y:S02]  /*1eef0*/  IMAD R3, R7.reuse, UR5, R0 ;  /* 0x0000000507037c24 */ /* 0x040fe4000f8e0200 */
[----:B------:R-:W-:Y:S01]  /*1ef00*/  IMAD.WIDE.U32 R4, R7, UR4, R4 ;  /* 0x0000000407047c25 */ /* 0x000fe2000f8e0004 */
[----:B------:R-:W-:Y:S01]  /*1ef10*/  ULDC.64 UR4, c[0x0][0xb00] ;  /* 0x0002c00000047ab9 */ /* 0x000fe20000000a00 */
[----:B------:R-:W-:-:S02]  /*1ef20*/  PRMT R8, RZ, 0x654, R8 ;  /* 0x00000654ff087816 */ /* 0x000fc40000000008 */
[----:B------:R-:W-:Y:S01]  /*1ef30*/  IMAD.IADD R3, R5, 0x1, R3 ;  /* 0x0000000105037824 */ /* 0x000fe200078e0203 */
[C---:B------:R-:W-:Y:S01]  /*1ef40*/  LEA R0, P0, R4.reuse, UR4, 0x2 ;  /* 0x0000000404007c11 */ /* 0x040fe2000f8010ff */
[----:B------:R-:W-:Y:S01]  /*1ef50*/  UMOV UR4, 0xffffffff ;  /* 0xffffffff00047882 */ /* 0x000fe20000000000 */
[----:B------:R0:W-:Y:S02]  /*1ef60*/  SYNCS.ARRIVE.TRANS64.RED.A1T0 RZ, [R8+URZ], RZ ;  /* 0x000000ff08ff79a7 */ /* 0x0001e4000810043f */
[----:B------:R-:W-:Y:S01]  /*1ef70*/  LEA.HI.X R4, R4, UR5, R3, 0x2, P0 ;  /* 0x0000000504047c11 */ /* 0x000fe200080f1403 */
[C---:B--2---:R-:W-:Y:S02]  /*1ef80*/  VIADD R30, R120.reuse, 0x20 ;  /* 0x00000020781e7836 */ /* 0x044fe40000000000 */
        /* <DEDUP_REMOVED lines=25> */
[----:B0-----:R-:W-:Y:S02]  /*1f120*/  SHF.R.S32.HI R8, RZ, 0x1f, R7 ;  /* 0x0000001fff087819 */ /* 0x001fe40000011407 */
[----:B------:R-:W-:-:S02]  /*1f130*/  SHF.R.S32.HI R116, RZ, 0x1f, R115 ;  /* 0x0000001fff747819 */ /* 0x000fc40000011473 */
[----:B------:R-:W-:Y:S02]  /*1f140*/  SHF.R.S32.HI R118, RZ, 0x1f, R117 ;  /* 0x0000001fff767819 */ /* 0x000fe40000011475 */
[----:B------:R-:W-:Y:S01]  /*1f150*/  SHF.R.S32.HI R119, RZ, 0x1f, R104 ;  /* 0x0000001fff777819 */ /* 0x000fe20000011468 */
[----:B------:R-:W-:Y:S06]  /*1f160*/  BRA.DIV UR4, `(.L_x_6876) ;  /* 0x0000009e04a47947 */ /* 0x000fec000b800000 */
[----:B------:R0:W1:Y:S04]  /*1f170*/  SHFL.IDX PT, R3, R4, RZ, 0x1c1f ;  /* 0x001c1fff04037589 */ /* 0x00006800000e0000 */
[----:B------:R0:W2:Y:S02]  /*1f180*/  SHFL.IDX PT, R14, R0, RZ, 0x1c1f ;  /* 0x001c1fff000e7589 */ /* 0x0000a400000e0000 */
.L_x_7091:
[----:B------:R-:W-:Y:S01]  /*1f190*/  ISETP.GE.AND P0, PT, R26, R9, PT ;  /* 0x000000091a00720c */ /* 0x000fe20003f06270 */
[----:B------:R-:W-:-:S12]  /*1f1a0*/  BSSY B1, `(.L_x_6877) ;  /* 0x0000044000017945 */ /* 0x000fd80003800000 */
[----:B------:R-:W-:Y:S05]  /*1f1b0*/  @P0 BRA `(.L_x_6878) ;  /* 0x0000000400080947 */ /* 0x000fea0003800000 */
[----:B------:R-:W-:Y:S01]  /*1f1c0*/  ULDC UR4, c[0x0][0xac8] ;  /* 0x0002b20000047ab9 */ /* 0x000fe20000000800 */
[----:B------:R-:W-:Y:S01]  /*1f1d0*/  ULDC.64 UR6, c[0x0][0x208] ;  /* 0x0000820000067ab9 */ /* 0x000fe20000000a00 */
[----:B------:R-:W-:Y:S02]  /*1f1e0*/  ISETP.GE.AND P0, PT, R120, UR4, PT ;  /* 0x0000000478007c0c */ /* 0x000fe4000bf06270 */
[----:B------:R-:W-:Y:S02]  /*1f1f0*/  ISETP.GE.AND P2, PT, R7, UR4, PT ;  /* 0x0000000407007c0c */ /* 0x000fe4000bf46270 */
[----:B------:R-:W-:Y:S02]  /*1f200*/  ISETP.GE.AND P3, PT, R115, UR4, PT ;  /* 0x0000000473007c0c */ /* 0x000fe4000bf66270 */
[----:B------:R-:W-:-:S07]  /*1f210*/  ISETP.GE.AND P1, PT, R117, UR4, PT ;  /* 0x0000000475007c0c */ /* 0x000fce000bf26270 */
[----:B-1----:R-:W-:Y:S02]  /*1f220*/  @!P0 IMAD.MOV.U32 R15, RZ, RZ, R3 ;  /* 0x000000ffff0f8224 */ /* 0x002fe400078e0003 */
[----:B--2---:R-:W-:Y:S01]  /*1f230*/  @!P2 LEA R10, P4, R7, R14, 0x2 ;  /* 0x0000000e070aa211 */ /* 0x004fe200078810ff */
[----:B------:R-:W-:-:S03]  /*1f240*/  @!P0 IMAD.WIDE R12, R120, 0x4, R14 ;  /* 0x00000004780c8825 */ /* 0x000fc600078e020e */
[-C--:B------:R-:W-:Y:S02]  /*1f250*/  @!P2 LEA.HI.X R11, R7, R3.reuse, R8, 0x2, P4 ;  /* 0x00000003070ba211 */ /* 0x080fe400020f1408 */
[-C--:B------:R-:W-:Y:S01]  /*1f260*/  @!P3 LEA R24, P4, R115, R14.reuse, 0x2 ;  /* 0x0000000e7318b211 */ /* 0x080fe200078810ff */
[----:B------:R1:W-:Y:S01]  /*1f270*/  @!P0 ST.E.64 desc[UR6][R12.64], R20 ;  /* 0x000000140c008985 */ /* 0x0003e2000c101b06 */
[----:B------:R-:W-:Y:S02]  /*1f280*/  ISETP.GE.AND P0, PT, R30, UR4, PT ;  /* 0x000000041e007c0c */ /* 0x000fe4000bf06270 */
[----:B------:R-:W-:Y:S01]  /*1f290*/  @!P1 LEA R26, P5, R117, R14, 0x2 ;  /* 0x0000000e751a9211 */ /* 0x000fe200078a10ff */
[----:B------:R2:W-:Y:S01]  /*1f2a0*/  @!P2 ST.E.64 desc[UR6][R10.64], R88 ;  /* 0x000000580a00a985 */ /* 0x0005e2000c101b06 */
[----:B------:R-:W-:Y:S02]  /*1f2b0*/  ISETP.GE.AND P2, PT, R94, UR4, PT ;  /* 0x000000045e007c0c */ /* 0x000fe4000bf46270 */
[----:B------:R-:W-:-:S02]  /*1f2c0*/  @!P3 LEA.HI.X R25, R115, R3, R116, 0x2, P4 ;  /* 0x000000037319b211 */ /* 0x000fc400020f1474 */
[----:B------:R-:W-:Y:S02]  /*1f2d0*/  @!P1 LEA.HI.X R27, R117, R3, R118, 0x2, P5 ;  /* 0x00000003751b9211 */ /* 0x000fe400028f1476 */
[----:B------:R-:W-:Y:S01]  /*1f2e0*/  ISETP.GE.AND P4, PT, R96, UR4, PT ;  /* 0x0000000460007c0c */ /* 0x000fe2000bf86270 */
[----:B------:R3:W-:Y:S02]  /*1f2f0*/  @!P3 ST.E.64 desc[UR6][R24.64], R32 ;  /* 0x000000201800b985 */ /* 0x0007e4000c101b06 */
[-C--:B------:R-:W-:Y:S02]  /*1f300*/  @!P0 LEA R28, P3, R30, R14.reuse, 0x2 ;  /* 0x0000000e1e1c8211 */ /* 0x080fe400078610ff */
[----:B------:R4:W-:Y:S01]  /*1f310*/  @!P1 ST.E.64 desc[UR6][R26.64], R36 ;  /* 0x000000241a009985 */ /* 0x0009e2000c101b06 */
[----:B------:R-:W-:Y:S02]  /*1f320*/  ISETP.GE.AND P1, PT, R98, UR4, PT ;  /* 0x0000000462007c0c */ /* 0x000fe4000bf26270 */
[----:B-1----:R-:W-:-:S02]  /*1f330*/  @!P2 LEA R12, P5, R94, R14, 0x2 ;  /* 0x0000000e5e0ca211 */ /* 0x002fc400078a10ff */
[-C--:B------:R-:W-:Y:S02]  /*1f340*/  @!P0 LEA.HI.X R29, R30, R3.reuse, R31, 0x2, P3 ;  /* 0x000000031e1d8211 */ /* 0x080fe400018f141f */
[----:B------:R-:W-:Y:S02]  /*1f350*/  @!P2 LEA.HI.X R13, R94, R3, R95, 0x2, P5 ;  /* 0x000000035e0da211 */ /* 0x000fe400028f145f */
[----:B------:R-:W-:Y:S01]  /*1f360*/  ISETP.GE.AND P3, PT, R100, UR4, PT ;  /* 0x0000000464007c0c */ /* 0x000fe2000bf66270 */
[----:B------:R-:W-:Y:S01]  /*1f370*/  @!P0 ST.E.64 desc[UR6][R28.64], R40 ;  /* 0x000000281c008985 */ /* 0x000fe2000c101b06 */
[----:B--2---:R-:W-:-:S03]  /*1f380*/  @!P4 LEA R10, P0, R96, R14, 0x2 ;  /* 0x0000000e600ac211 */ /* 0x004fc600078010ff */
[----:B------:R1:W-:Y:S01]  /*1f390*/  @!P2 ST.E.64 desc[UR6][R12.64], R44 ;  /* 0x0000002c0c00a985 */ /* 0x0003e2000c101b06 */
[-C--:B------:R-:W-:Y:S02]  /*1f3a0*/  @!P1 LEA R20, P5, R98, R14.reuse, 0x2 ;  /* 0x0000000e62149211 */ /* 0x080fe400078a10ff */
[----:B------:R-:W-:Y:S02]  /*1f3b0*/  ISETP.GE.AND P2, PT, R102, UR4, PT ;  /* 0x0000000466007c0c */ /* 0x000fe4000bf46270 */
[-C--:B------:R-:W-:Y:S02]  /*1f3c0*/  @!P4 LEA.HI.X R11, R96, R3.reuse, R97, 0x2, P0 ;  /* 0x00000003600bc211 */ /* 0x080fe400000f1461 */
[----:B------:R-:W-:Y:S02]  /*1f3d0*/  ISETP.GE.AND P0, PT, R104, UR4, PT ;  /* 0x0000000468007c0c */ /* 0x000fe4000bf06270 */
[----:B------:R-:W-:Y:S01]  /*1f3e0*/  @!P1 LEA.HI.X R21, R98, R3, R99, 0x2, P5 ;  /* 0x0000000362159211 */ /* 0x000fe200028f1463 */
[----:B------:R2:W-:Y:S01]  /*1f3f0*/  @!P4 ST.E.64 desc[UR6][R10.64], R48 ;  /* 0x000000300a00c985 */ /* 0x0005e2000c101b06 */
[----:B---3--:R-:W-:-:S03]  /*1f400*/  @!P3 LEA R24, P5, R100, R14, 0x2 ;  /* 0x0000000e6418b211 */ /* 0x008fc600078a10ff */
[----:B------:R3:W-:Y:S01]  /*1f410*/  @!P1 ST.E.64 desc[UR6][R20.64], R52 ;  /* 0x0000003414009985 */ /* 0x0007e2000c101b06 */
[----:B------:R-:W-:Y:S02]  /*1f420*/  ISETP.GE.AND P1, PT, R105, UR4, PT ;  /* 0x0000000469007c0c */ /* 0x000fe4000bf26270 */
[-C--:B------:R-:W-:Y:S02]  /*1f430*/  @!P3 LEA.HI.X R25, R100, R3.reuse, R101, 0x2, P5 ;  /* 0x000000036419b211 */ /* 0x080fe400028f1465 */
[-C--:B----4-:R-:W-:Y:S02]  /*1f440*/  @!P2 LEA R26, P4, R102, R14.reuse, 0x2 ;  /* 0x0000000e661aa211 */ /* 0x090fe400078810ff */
[----:B-1----:R-:W-:Y:S01]  /*1f450*/  @!P0 LEA R12, P5, R104, R14, 0x2 ;  /* 0x0000000e680c8211 */ /* 0x002fe200078a10ff */
[----:B------:R1:W-:Y:S01]  /*1f460*/  @!P3 ST.E.64 desc[UR6][R24.64], R56 ;  /* 0x000000381800b985 */ /* 0x0003e2000c101b06 */
[----:B------:R-:W-:Y:S02]  /*1f470*/  @!P2 LEA.HI.X R27, R102, R3, R103, 0x2, P4 ;  /* 0x00000003661ba211 */ /* 0x000fe400020f1467 */
[----:B------:R-:W-:-:S02]  /*1f480*/  ISETP.GE.AND P3, PT, R107, UR4, PT ;  /* 0x000000046b007c0c */ /* 0x000fc4000bf66270 */
[-C--:B------:R-:W-:Y:S01]  /*1f490*/  @!P0 LEA.HI.X R13, R104, R3.reuse, R119, 0x2, P5 ;  /* 0x00000003680d8211 */ /* 0x080fe200028f1477 */
[----:B------:R4:W-:Y:S01]  /*1f4a0*/  @!P2 ST.E.64 desc[UR6][R26.64], R60 ;  /* 0x0000003c1a00a985 */ /* 0x0009e2000c101b06 */
[----:B------:R-:W-:Y:S02]  /*1f4b0*/  ISETP.GE.AND P4, PT, R109, UR4, PT ;  /* 0x000000046d007c0c */ /* 0x000fe4000bf86270 */
[----:B--2---:R-:W-:Y:S01]  /*1f4c0*/  @!P1 LEA R10, P5, R105, R14, 0x2 ;  /* 0x0000000e690a9211 */ /* 0x004fe200078a10ff */
[----:B------:R2:W-:Y:S01]  /*1f4d0*/  @!P0 ST.E.64 desc[UR6][R12.64], R64 ;  /* 0x000000400c008985 */ /* 0x0005e2000c101b06 */
[----:B------:R-:W-:Y:S02]  /*1f4e0*/  ISETP.GE.AND P2, PT, R111, UR4, PT ;  /* 0x000000046f007c0c */ /* 0x000fe4000bf46270 */
[----:B------:R-:W-:Y:S02]  /*1f4f0*/  ISETP.GE.AND P0, PT, R113, UR4, PT ;  /* 0x0000000471007c0c */ /* 0x000fe4000bf06270 */
[----:B------:R-:W-:-:S02]  /*1f500*/  @!P1 LEA.HI.X R11, R105, R3, R106, 0x2, P5 ;  /* 0x00000003690b9211 */ /* 0x000fc400028f146a */
[----:B---3--:R-:W-:-:S03]  /*1f510*/  @!P3 LEA R20, P5, R107, R14, 0x2 ;  /* 0x0000000e6b14b211 */ /* 0x008fc600078a10ff */
[----:B------:R2:W-:Y:S01]  /*1f520*/  @!P1 ST.E.64 desc[UR6][R10.64], R68 ;  /* 0x000000440a009985 */ /* 0x0005e2000c101b06 */
[-C--:B-1----:R-:W-:Y:S02]  /*1f530*/  @!P4 LEA R24, P1, R109, R14.reuse, 0x2 ;  /* 0x0000000e6d18c211 */ /* 0x082fe400078210ff */
[-C--:B------:R-:W-:Y:S02]  /*1f540*/  @!P3 LEA.HI.X R21, R107, R3.reuse, R108, 0x2, P5 ;  /* 0x000000036b15b211 */ /* 0x080fe400028f146c */
[-C--:B----4-:R-:W-:Y:S02]  /*1f550*/  @!P2 LEA R26, P5, R111, R14.reuse, 0x2 ;  /* 0x0000000e6f1aa211 */ /* 0x090fe400078a10ff */
[-C--:B------:R-:W-:Y:S01]  /*1f560*/  @!P4 LEA.HI.X R25, R109, R3.reuse, R110, 0x2, P1 ;  /* 0x000000036d19c211 */ /* 0x080fe200008f146e */
[----:B------:R2:W-:Y:S01]  /*1f570*/  @!P3 ST.E.64 desc[UR6][R20.64], R72 ;  /* 0x000000481400b985 */ /* 0x0005e2000c101b06 */
[----:B------:R-:W-:Y:S02]  /*1f580*/  @!P0 LEA R14, P1, R113, R14, 0x2 ;  /* 0x0000000e710e8211 */ /* 0x000fe400078210ff */
[-C--:B------:R-:W-:Y:S01]  /*1f590*/  @!P2 LEA.HI.X R27, R111, R3.reuse, R112, 0x2, P5 ;  /* 0x000000036f1ba211 */ /* 0x080fe200028f1470 */
[----:B------:R2:W-:Y:S01]  /*1f5a0*/  @!P4 ST.E.64 desc[UR6][R24.64], R76 ;  /* 0x0000004c1800c985 */ /* 0x0005e2000c101b06 */
[----:B------:R-:W-:-:S03]  /*1f5b0*/  @!P0 LEA.HI.X R15, R113, R3, R114, 0x2, P1 ;  /* 0x00000003710f8211 */ /* 0x000fc600008f1472 */
[----:B------:R2:W-:Y:S04]  /*1f5c0*/  @!P2 ST.E.64 desc[UR6][R26.64], R80 ;  /* 0x000000501a00a985 */ /* 0x0005e8000c101b06 */
[----:B------:R2:W-:Y:S02]  /*1f5d0*/  @!P0 ST.E.64 desc[UR6][R14.64], R84 ;  /* 0x000000540e008985 */ /* 0x0005e4000c101b06 */
.L_x_6878:
[----:B------:R-:W-:Y:S05]  /*1f5e0*/  BSYNC B1 ;  /* 0x0000000000017941 */ /* 0x000fea0003800000 */
.L_x_6877:
[----:B------:R-:W-:-:S03]  /*1f5f0*/  UMOV UR4, 0xffffffff ;  /* 0xffffffff00047882 */ /* 0x000fc60000000000 */
[----:B------:R-:W-:Y:S05]  /*1f600*/  BRA.DIV UR4, `(.L_x_6879) ;  /* 0x0000009a04b07947 */ /* 0x000fea000b800000 */
[----:B-1----:R1:W3:Y:S04]  /*1f610*/  SHFL.IDX PT, R3, R4, 0x1, 0x1c1f ;  /* 0x003c1f0004037f89 */ /* 0x0022e800000e0000 */
[----:B--2---:R1:W2:Y:S02]  /*1f620*/  SHFL.IDX PT, R14, R0, 0x1, 0x1c1f ;  /* 0x003c1f00000e7f89 */ /* 0x0042a400000e0000 */
.L_x_7095:
[----:B------:R-:W-:-:S13]  /*1f630*/  ISETP.GE.AND P0, PT, R6, R9, PT ;  /* 0x000000090600720c */ /* 0x000fda0003f06270 */
        /* <DEDUP_REMOVED lines=8> */
[----:B---3--:R-:W-:Y:S02]  /*1f6c0*/  @!P5 IMAD.MOV.U32 R15, RZ, RZ, R3 ;  /* 0x000000ffff0fd224 */ /* 0x008fe400078e0003 */
[----:B--2---:R-:W-:Y:S01]  /*1f6d0*/  @!P0 LEA R6, P2, R7, R14, 0x2 ;  /* 0x0000000e07068211 */ /* 0x004fe200078410ff */
[----:B01----:R-:W-:-:S03]  /*1f6e0*/  @!P5 IMAD.WIDE R4, R120, 0x4, R14 ;  /* 0x000000047804d825 */ /* 0x003fc600078e020e */
[----:B------:R-:W-:Y:S02]  /*1f6f0*/  @!P0 LEA.HI.X R7, R7, R3, R8, 0x2, P2 ;  /* 0x0000000307078211 */ /* 0x000fe400010f1408 */
[----:B------:R-:W-:Y:S01]  /*1f700*/  ISETP.GE.AND P2, PT, R94, UR4, PT ;  /* 0x000000045e007c0c */ /* 0x000fe2000bf46270 */
[----:B------:R0:W-:Y:S01]  /*1f710*/  @!P5 ST.E.64 desc[UR6][R4.64], R90 ;  /* 0x0000005a0400d985 */ /* 0x0001e2000c101b06 */
[----:B------:R-:W-:-:S03]  /*1f720*/  @!P1 LEA R8, P5, R115, R14, 0x2 ;  /* 0x0000000e73089211 */ /* 0x000fc600078a10ff */
[----:B------:R1:W-:Y:S01]  /*1f730*/  @!P0 ST.E.64 desc[UR6][R6.64], R92 ;  /* 0x0000005c06008985 */ /* 0x0003e2000c101b06 */
[-C--:B------:R-:W-:Y:S02]  /*1f740*/  @!P3 LEA R10, P0, R117, R14.reuse, 0x2 ;  /* 0x0000000e750ab211 */ /* 0x080fe400078010ff */
[-C--:B------:R-:W-:Y:S02]  /*1f750*/  @!P1 LEA.HI.X R9, R115, R3.reuse, R116, 0x2, P5 ;  /* 0x0000000373099211 */ /* 0x080fe400028f1474 */
[-C--:B------:R-:W-:Y:S02]  /*1f760*/  @!P3 LEA.HI.X R11, R117, R3.reuse, R118, 0x2, P0 ;  /* 0x00000003750bb211 */ /* 0x080fe400000f1476 */
[----:B------:R-:W-:Y:S01]  /*1f770*/  ISETP.GE.AND P0, PT, R96, UR4, PT ;  /* 0x0000000460007c0c */ /* 0x000fe2000bf06270 */
[----:B------:R2:W-:Y:S01]  /*1f780*/  @!P1 ST.E.64 desc[UR6][R8.64], R34 ;  /* 0x0000002208009985 */ /* 0x0005e2000c101b06 */
[----:B------:R-:W-:Y:S02]  /*1f790*/  @!P4 LEA R12, P5, R30, R14, 0x2 ;  /* 0x0000000e1e0cc211 */ /* 0x000fe400078a10ff */
[----:B------:R-:W-:Y:S01]  /*1f7a0*/  ISETP.GE.AND P1, PT, R98, UR4, PT ;  /* 0x0000000462007c0c */ /* 0x000fe2000bf26270 */
[----:B------:R3:W-:Y:S01]  /*1f7b0*/  @!P3 ST.E.64 desc[UR6][R10.64], R38 ;  /* 0x000000260a00b985 */ /* 0x0007e2000c101b06 */
[----:B------:R-:W-:-:S02]  /*1f7c0*/  @!P4 LEA.HI.X R13, R30, R3, R31, 0x2, P5 ;  /* 0x000000031e0dc211 */ /* 0x000fc400028f141f */
[-C--:B0-----:R-:W-:Y:S02]  /*1f7d0*/  @!P2 LEA R4, P5, R94, R14.reuse, 0x2 ;  /* 0x0000000e5e04a211 */ /* 0x081fe400078a10ff */
[----:B------:R-:W-:Y:S01]  /*1f7e0*/  ISETP.GE.AND P3, PT, R100, UR4, PT ;  /* 0x0000000464007c0c */ /* 0x000fe2000bf66270 */
[----:B------:R0:W-:Y:S01]  /*1f7f0*/  @!P4 ST.E.64 desc[UR6][R12.64], R42 ;  /* 0x0000002a0c00c985 */ /* 0x0001e2000c101b06 */
[-C--:B------:R-:W-:Y:S02]  /*1f800*/  @!P2 LEA.HI.X R5, R94, R3.reuse, R95, 0x2, P5 ;  /* 0x000000035e05a211 */ /* 0x080fe400028f145f */
[----:B-1----:R-:W-:Y:S02]  /*1f810*/  @!P0 LEA R6, P5, R96, R14, 0x2 ;  /* 0x0000000e60068211 */ /* 0x002fe400078a10ff */
[----:B------:R-:W-:Y:S01]  /*1f820*/  ISETP.GE.AND P4, PT, R102, UR4, PT ;  /* 0x0000000466007c0c */ /* 0x000fe2000bf86270 */
[----:B------:R1:W-:Y:S01]  /*1f830*/  @!P2 ST.E.64 desc[UR6][R4.64], R46 ;  /* 0x0000002e0400a985 */ /* 0x0003e2000c101b06 */
[----:B------:R-:W-:-:S02]  /*1f840*/  @!P0 LEA.HI.X R7, R96, R3, R97, 0x2, P5 ;  /* 0x0000000360078211 */ /* 0x000fc400028f1461 */
[-C--:B------:R-:W-:Y:S02]  /*1f850*/  @!P1 LEA R20, P5, R98, R14.reuse, 0x2 ;  /* 0x0000000e62149211 */ /* 0x080fe400078a10ff */
[----:B------:R-:W-:Y:S01]  /*1f860*/  ISETP.GE.AND P2, PT, R104, UR4, PT ;  /* 0x0000000468007c0c */ /* 0x000fe2000bf46270 */
[----:B------:R4:W-:Y:S01]  /*1f870*/  @!P0 ST.E.64 desc[UR6][R6.64], R50 ;  /* 0x0000003206008985 */ /* 0x0009e2000c101b06 */
[-C--:B------:R-:W-:Y:S02]  /*1f880*/  @!P1 LEA.HI.X R21, R98, R3.reuse, R99, 0x2, P5 ;  /* 0x0000000362159211 */ /* 0x080fe400028f1463 */
[C---:B--2---:R-:W-:Y:S02]  /*1f890*/  @!P3 LEA R8, P5, R100.reuse, R14, 0x2 ;  /* 0x0000000e6408b211 */ /* 0x044fe400078a10ff */
[----:B------:R-:W-:Y:S01]  /*1f8a0*/  ISETP.GE.AND P0, PT, R105, UR4, PT ;  /* 0x0000000469007c0c */ /* 0x000fe2000bf06270 */
[----:B------:R2:W-:Y:S01]  /*1f8b0*/  @!P1 ST.E.64 desc[UR6][R20.64], R54 ;  /* 0x0000003614009985 */ /* 0x0005e2000c101b06 */
[----:B------:R-:W-:-:S02]  /*1f8c0*/  @!P3 LEA.HI.X R9, R100, R3, R101, 0x2, P5 ;  /* 0x000000036409b211 */ /* 0x000fc400028f1465 */
[CC--:B---3--:R-:W-:Y:S02]  /*1f8d0*/  @!P4 LEA R10, P5, R102.reuse, R14.reuse, 0x2 ;  /* 0x0000000e660ac211 */ /* 0x0c8fe400078a10ff */
[----:B------:R-:W-:Y:S01]  /*1f8e0*/  ISETP.GE.AND P1, PT, R107, UR4, PT ;  /* 0x000000046b007c0c */ /* 0x000fe2000bf26270 */
[----:B------:R3:W-:Y:S01]  /*1f8f0*/  @!P3 ST.E.64 desc[UR6][R8.64], R58 ;  /* 0x0000003a0800b985 */ /* 0x0007e2000c101b06 */
[----:B------:R-:W-:Y:S02]  /*1f900*/  @!P4 LEA.HI.X R11, R102, R3, R103, 0x2, P5 ;  /* 0x00000003660bc211 */ /* 0x000fe400028f1467 */
[----:B------:R-:W-:Y:S02]  /*1f910*/  ISETP.GE.AND P3, PT, R109, UR4, PT ;  /* 0x000000046d007c0c */ /* 0x000fe4000bf66270 */
[-C--:B0-----:R-:W-:Y:S01]  /*1f920*/  @!P2 LEA R12, P5, R104, R14.reuse, 0x2 ;  /* 0x0000000e680ca211 */ /* 0x081fe200078a10ff */
[----:B------:R0:W-:Y:S01]  /*1f930*/  @!P4 ST.E.64 desc[UR6][R10.64], R62 ;  /* 0x0000003e0a00c985 */ /* 0x0001e2000c101b06 */
[----:B-1----:R-:W-:-:S02]  /*1f940*/  @!P0 LEA R4, P4, R105, R14, 0x2 ;  /* 0x0000000e69048211 */ /* 0x002fc400078810ff */
[-C--:B------:R-:W-:Y:S02]  /*1f950*/  @!P2 LEA.HI.X R13, R104, R3.reuse, R119, 0x2, P5 ;  /* 0x00000003680da211 */ /* 0x080fe400028f1477 */
[----:B------:R-:W-:Y:S02]  /*1f960*/  ISETP.GE.AND P5, PT, R111, UR4, PT ;  /* 0x000000046f007c0c */ /* 0x000fe4000bfa6270 */
[----:B------:R-:W-:Y:S01]  /*1f970*/  @!P0 LEA.HI.X R5, R105, R3, R106, 0x2, P4 ;  /* 0x0000000369058211 */ /* 0x000fe200020f146a */
[----:B------:R0:W-:Y:S01]  /*1f980*/  @!P2 ST.E.64 desc[UR6][R12.64], R66 ;  /* 0x000000420c00a985 */ /* 0x0001e2000c101b06 */
[----:B----4-:R-:W-:-:S03]  /*1f990*/  @!P1 LEA R6, P4, R107, R14, 0x2 ;  /* 0x0000000e6b069211 */ /* 0x010fc600078810ff */
[----:B------:R0:W-:Y:S01]  /*1f9a0*/  @!P0 ST.E.64 desc[UR6][R4.64], R70 ;  /* 0x0000004604008985 */ /* 0x0001e2000c101b06 */
[-C--:B------:R-:W-:Y:S02]  /*1f9b0*/  @!P1 LEA.HI.X R7, R107, R3.reuse, R108, 0x2, P4 ;  /* 0x000000036b079211 */ /* 0x080fe400020f146c */
[-C--:B--2---:R-:W-:Y:S02]  /*1f9c0*/  @!P3 LEA R20, P4, R109, R14.reuse, 0x2 ;  /* 0x0000000e6d14b211 */ /* 0x084fe400078810ff */
[----:B------:R-:W-:Y:S01]  /*1f9d0*/  ISETP.GE.AND P0, PT, R113, UR4, PT ;  /* 0x0000000471007c0c */ /* 0x000fe2000bf06270 */
[----:B------:R0:W-:Y:S01]  /*1f9e0*/  @!P1 ST.E.64 desc[UR6][R6.64], R74 ;  /* 0x0000004a06009985 */ /* 0x0001e2000c101b06 */
[----:B------:R-:W-:Y:S02]  /*1f9f0*/  @!P3 LEA.HI.X R21, R109, R3, R110, 0x2, P4 ;  /* 0x000000036d15b211 */ /* 0x000fe400020f146e */
[----:B---3--:R-:W-:-:S03]  /*1fa00*/  @!P5 LEA R8, P4, R111, R14, 0x2 ;  /* 0x0000000e6f08d211 */ /* 0x008fc600078810ff */
[----:B------:R0:W-:Y:S01]  /*1fa10*/  @!P3 ST.E.64 desc[UR6][R20.64], R78 ;  /* 0x0000004e1400b985 */ /* 0x0001e2000c101b06 */
[----:B------:R-:W-:-:S05]  /*1fa20*/  @!P5 LEA.HI.X R9, R111, R3, R112, 0x2, P4 ;  /* 0x000000036f09d211 */ /* 0x000fca00020f1470 */
[----:B------:R0:W-:Y:S01]  /*1fa30*/  @!P5 ST.E.64 desc[UR6][R8.64], R82 ;  /* 0x000000520800d985 */ /* 0x0001e2000c101b06 */
[----:B------:R-:W-:Y:S05]  /*1fa40*/  @P0 BRA `(.L_x_6875) ;  /* 0x0000000c00740947 */ /* 0x000fea0003800000 */
[----:B------:R-:W-:Y:S01]  /*1fa50*/  LEA R14, P0, R113, R14, 0x2 ;  /* 0x0000000e710e7211 */ /* 0x000fe200078010ff */
[----:B------:R-:W-:-:S03]  /*1fa60*/  ULDC.64 UR4, c[0x0][0x208] ;  /* 0x0000820000047ab9 */ /* 0x000fc60000000a00 */
[----:B------:R-:W-:-:S05]  /*1fa70*/  LEA.HI.X R15, R113, R3, R114, 0x2, P0 ;  /* 0x00000003710f7211 */ /* 0x000fca00000f1472 */
[----:B------:R1:W-:Y:S01]  /*1fa80*/  ST.E.64 desc[UR4][R14.64], R86 ;  /* 0x000000560e007985 */ /* 0x0003e2000c101b04 */
[----:B------:R-:W-:Y:S05]  /*1fa90*/  BRA `(.L_x_6875) ;  /* 0x0000000c00607947 */ /* 0x000fea0003800000 */
.L_x_6862:
[----:B------:R-:W2:Y:S01]  /*1faa0*/  LDL.LU R6, [R1+0x64] ;  /* 0x0000640001067983 */ /* 0x000ea20000300800 */
[----:B------:R-:W-:Y:S01]  /*1fab0*/  ULDC.64 UR6, c[0x0][0xc08] ;  /* 0x0003020000067ab9 */ /* 0x000fe20000000a00 */
[----:B------:R-:W-:Y:S02]  /*1fac0*/  ULDC.64 UR4, c[0x0][0xc00] ;  /* 0x0003000000047ab9 */ /* 0x000fe40000000a00 */
[----:B------:R-:W3:Y:S04]  /*1fad0*/  LDL R10, [R1+0x5c] ;  /* 0x00005c00010a7983 */ /* 0x000ee80000100800 */
[----:B------:R-:W3:Y:S04]  /*1fae0*/  LDL R9, [R1+0x70] ;  /* 0x0000700001097983 */ /* 0x000ee80000100800 */
[----:B------:R-:W4:Y:S01]  /*1faf0*/  LDL R8, [R1+0x60] ;  /* 0x0000600001087983 */ /* 0x000f220000100800 */
[----:B------:R-:W-:Y:S01]  /*1fb00*/  ISETP.NE.U32.AND P1, PT, RZ, UR6, PT ;  /* 0x00000006ff007c0c */ /* 0x000fe2000bf25070 */
[----:B------:R-:W-:Y:S01]  /*1fb10*/  IMAD.MOV.U32 R3, RZ, RZ, RZ ;  /* 0x000000ffff037224 */ /* 0x000fe200078e00ff */
[----:B------:R-:W-:Y:S01]  /*1fb20*/  ISETP.NE.U32.AND P0, PT, RZ, UR4, PT ;  /* 0x00000004ff007c0c */ /* 0x000fe2000bf05070 */
[----:B------:R-:W-:Y:S01]  /*1fb30*/  ULDC.64 UR8, c[0x0][0x208] ;  /* 0x0000820000087ab9 */ /* 0x000fe20000000a00 */
[----:B------:R-:W-:Y:S01]  /*1fb40*/  ISETP.NE.AND.EX P1, PT, RZ, UR7, PT, P1 ;  /* 0x00000007ff007c0c */ /* 0x000fe2000bf25310 */
[----:B------:R-:W0:Y:S01]  /*1fb50*/  S2R R28, SR_TID.X ;  /* 0x00000000001c7919 */ /* 0x000e220000002100 */
[----:B------:R-:W-:Y:S01]  /*1fb60*/  ISETP.NE.AND.EX P0, PT, RZ, UR5, PT, P0 ;  /* 0x00000005ff007c0c */ /* 0x000fe2000bf05300 */
[----:B0-----:R-:W-:-:S05]  /*1fb70*/  VIADD R28, R28, 0xffffff80 ;  /* 0xffffff801c1c7836 */ /* 0x001fca0000000000 */
[----:B------:R-:W-:Y:S02]  /*1fb80*/  ISETP.GT.AND P3, PT, R28, 0x7f, PT ;  /* 0x0000007f1c00780c */ /* 0x000fe40003f64270 */
[----:B--2---:R-:W-:Y:S02]  /*1fb90*/  IADD3 R4, P2, R6, UR4, RZ ;  /* 0x0000000406047c10 */ /* 0x004fe4000ff5e0ff */
[----:B---3--:R-:W-:-:S04]  /*1fba0*/  SHF.L.U64.HI R0, R10, 0x2, R9 ;  /* 0x000000020a007819 */ /* 0x008fc80000010209 */
[----:B------:R-:W-:Y:S02]  /*1fbb0*/  IADD3.X R5, R0, UR5, RZ, P2, !PT ;  /* 0x0000000500057c10 */ /* 0x000fe400097fe4ff */
[----:B------:R-:W-:Y:S01]  /*1fbc0*/  @P1 IADD3 R6, P2, R6, UR6, RZ ;  /* 0x0000000606061c10 */ /* 0x000fe2000ff5e0ff */
[----:B------:R-:W-:Y:S02]  /*1fbd0*/  ULDC UR4, c[0x0][0xa88] ;  /* 0x0002a20000047ab9 */ /* 0x000fe40000000800 */
[----:B------:R0:W5:Y:S01]  /*1fbe0*/  @P0 LDG.E R3, desc[UR8][R4.64] ;  /* 0x0000000804030981 */ /* 0x000162000c1e1900 */
[----:B------:R-:W-:Y:S01]  /*1fbf0*/  @P1 IADD3.X R7, R0, UR7, RZ, P2, !PT ;  /* 0x0000000700071c10 */ /* 0x000fe200097fe4ff */
[----:B------:R-:W-:Y:S01]  /*1fc00*/  IMAD.U32 R20, RZ, RZ, UR4 ;  /* 0x00000004ff147e24 */ /* 0x000fe2000f8e00ff */
[----:B----4-:R-:W-:-:S05]  /*1fc10*/  ISETP.NE.AND P2, PT, R8, RZ, PT ;  /* 0x000000ff0800720c */ /* 0x010fca0003f45270 */
[----:B------:R0:W5:Y:S08]  /*1fc20*/  @P1 LDG.E R20, desc[UR8][R6.64] ;  /* 0x0000000806141981 */ /* 0x000170000c1e1900 */
[----:B------:R-:W2:Y:S02]  /*1fc30*/  @!P2 LDC R8, c[0x0][0xad4] ;  /* 0x0002b500ff08ab82 */ /* 0x000ea40000000800 */
        /* <DEDUP_REMOVED lines=8> */
.L_x_6880:
[----:B------:R-:W-:Y:S01]  /*1fcc0*/  BSSY B1, `(.L_x_6881) ;  /* 0x000003b000017945 */ /* 0x000fe20003800000 */
[----:B------:R-:W-:Y:S02]  /*1fcd0*/  SEL R27, R10, RZ, !P0 ;  /* 0x000000ff0a1b7207 */ /* 0x000fe40004000000 */
[----:B------:R-:W-:Y:S02]  /*1fce0*/  SEL R26, R9, RZ, !P0 ;  /* 0x000000ff091a7207 */ /* 0x000fe40004000000 */
[----:B-----5:R-:W-:Y:S01]  /*1fcf0*/  SHF.R.S32.HI R24, RZ, 0x1f, R3 ;  /* 0x0000001fff187819 */ /* 0x020fe20000011403 */
[----:B------:R-:W-:Y:S06]  /*1fd00*/  @P3 BRA `(.L_x_6882) ;  /* 0x0000000000d83947 */ /* 0x000fec0003800000 */
[----:B0-----:R-:W2:Y:S01]  /*1fd10*/  LDL R4, [R1+0x6c] ;  /* 0x00006c0001047983 */ /* 0x001ea20000100800 */
[----:B------:R-:W0:Y:S01]  /*1fd20*/  LDC R33, c[0x0][0xbe8] ;  /* 0x0002fa00ff217b82 */ /* 0x000e220000000800 */
[----:B------:R-:W2:Y:S02]  /*1fd30*/  S2R R0, SR_TID.X ;  /* 0x0000000000007919 */ /* 0x000ea40000002100 */
[----:B--2---:R-:W-:Y:S02]  /*1fd40*/  IMAD R0, R4, 0x80, R0 ;  /* 0x0000008004007824 */ /* 0x004fe400078e0200 */
[----:B0-----:R-:W-:Y:S02]  /*1fd50*/  IMAD R4, R20, R33, RZ ;  /* 0x0000002114047224 */ /* 0x001fe400078e02ff */
[----:B------:R-:W-:-:S05]  /*1fd60*/  VIADD R29, R0, 0xffffff80 ;  /* 0xffffff80001d7836 */ /* 0x000fca0000000000 */
        /* <DEDUP_REMOVED lines=11> */
[----:B------:R-:W4:Y:S08]  /*1fe20*/  LDC.64 R6, c[0x0][R14+0x220] ;  /* 0x000088000e067b82 */ /* 0x000f300000000a00 */
[----:B------:R-:W2:Y:S08]  /*1fe30*/  LDC.64 R4, c[0x0][R14+0x218] ;  /* 0x000086000e047b82 */ /* 0x000eb00000000a00 */
[----:B------:R-:W5:Y:S08]  /*1fe40*/  LDC.64 R8, c[0x0][R14+0x228] ;  /* 0x00008a000e087b82 */ /* 0x000f700000000a00 */
[----:B------:R-:W1:Y:S08]  /*1fe50*/  @P1 LDC R0, c[0x0][0xbec] ;  /* 0x0002fb00ff001b82 */ /* 0x000e700000000800 */
[----:B------:R-:W5:Y:S08]  /*1fe60*/  LDC.64 R10, c[0x0][R14+0x210] ;  /* 0x000084000e0a7b82 */ /* 0x000f700000000a00 */
[----:B------:R-:W5:Y:S01]  /*1fe70*/  @P1 LDC R25, c[0x0][0xbf0] ;  /* 0x0002fc00ff191b82 */ /* 0x000f620000000800 */
[----:B-1----:R-:W-:-:S07]  /*1fe80*/  @P1 IMAD.HI.U32 R0, R29, R0, RZ ;  /* 0x000000001d001227 */ /* 0x002fce00078e00ff */
[----:B0-----:R-:W0:Y:S01]  /*1fe90*/  @!P0 LDC R30, c[0x0][0xb50] ;  /* 0x0002d400ff1e8b82 */ /* 0x001e220000000800 */
[----:B----4-:R-:W-:-:S07]  /*1fea0*/  IMAD R7, R7, R27, RZ ;  /* 0x0000001b07077224 */ /* 0x010fce00078e02ff */
[----:B------:R-:W1:Y:S01]  /*1feb0*/  @!P0 LDC R31, c[0x0][0xb54] ;  /* 0x0002d500ff1f8b82 */ /* 0x000e620000000800 */
[----:B-----5:R-:W-:Y:S01]  /*1fec0*/  @P1 SHF.R.U32.HI R15, RZ, R25, R0 ;  /* 0x00000019ff0f1219 */ /* 0x020fe20000011600 */
        /* <DEDUP_REMOVED lines=15> */
[----:B------:R-:W-:Y:S01]  /*1ffc0*/  IMAD R0, R11, R7, RZ ;  /* 0x000000070b007224 */ /* 0x000fe200078e02ff */
[----:B------:R-:W-:-:S04]  /*1ffd0*/  SHF.R.S32.HI R15, RZ, 0x1f, R15 ;  /* 0x0000001fff0f7819 */ /* 0x000fc8000001140f */
[----:B------:R-:W-:Y:S02]  /*1ffe0*/  IADD3.X R5, R15, R6, R9, P0, P1 ;  /* 0x000000060f057210 */ /* 0x000fe400007e2409 */
[----:B------:R-:W-:Y:S01]  /*1fff0*/  SHF.R.S32.HI R9, RZ, 0x1f, R7 ;  /* 0x0000001fff097819 */ /* 0x000fe20000011407 */
[----:B------:R-:W-:-:S04]  /*20000*/  IMAD.WIDE.U32 R4, R10, R7, R4 ;  /* 0x000000070a047225 */ /* 0x000fc800078e0004 */
[----:B------:R-:W-:Y:S01]  /*20010*/  IMAD R9, R10, R9, R0 ;  /* 0x000000090a097224 */ /* 0x000fe200078e0200 */
[----:B0-----:R-:W-:-:S03]  /*20020*/  LEA R6, P0, R4, R30, 0x2 ;  /* 0x0000001e04067211 */ /* 0x001fc600078010ff */
[----:B------:R-:W-:Y:S02]  /*20030*/  IMAD.IADD R0, R5, 0x1, R9 ;  /* 0x0000000105007824 */ /* 0x000fe400078e0209 */
[----:B------:R-:W-:-:S03]  /*20040*/  IMAD.MOV.U32 R5, RZ, RZ, -0x800000 ;  /* 0xff800000ff057424 */ /* 0x000fc600078e00ff */
[----:B-1----:R-:W-:-:S05]  /*20050*/  LEA.HI.X R7, R4, R31, R0, 0x2, P0 ;  /* 0x0000001f04077211 */ /* 0x002fca00000f1400 */
[----:B------:R2:W-:Y:S02]  /*20060*/  STG.E desc[UR4][R6.64], R5 ;  /* 0x0000000506007986 */ /* 0x0005e4000c101904 */
.L_x_6882:
[----:B------:R-:W-:Y:S05]  /*20070*/  BSYNC B1 ;  /* 0x0000000000017941 */ /* 0x000fea0003800000 */
.L_x_6881:
[----:B------:R-:W-:Y:S05]  /*20080*/  @P2 BRA `(.L_x_6875) ;  /* 0x0000000400e42947 */ /* 0x000fea0003800000 */
[----:B------:R-:W3:Y:S01]  /*20090*/  LDL.LU R12, [R1+0x58] ;  /* 0x00005800010c7983 */ /* 0x000ee20000300800 */
[----:B------:R-:W4:Y:S01]  /*200a0*/  LDC R21, c[0x0][0xbe8] ;  /* 0x0002fa00ff157b82 */ /* 0x000f220000000800 */
[----:B0-2---:R-:W-:Y:S01]  /*200b0*/  SHF.R.S32.HI R6, RZ, 0x1f, R28 ;  /* 0x0000001fff067819 */ /* 0x005fe2000001141c */
[----:B------:R-:W-:Y:S01]  /*200c0*/  ULDC.64 UR4, c[0x0][0xaa0] ;  /* 0x0002a80000047ab9 */ /* 0x000fe20000000a00 */
[----:B------:R-:W2:Y:S01]  /*200d0*/  LDL.LU R10, [R1+0x6c] ;  /* 0x00006c00010a7983 */ /* 0x000ea20000300800 */
[----:B------:R-:W-:Y:S01]  /*200e0*/  IMAD R0, R24, UR4, RZ ;  /* 0x0000000418007c24 */ /* 0x000fe2000f8e02ff */
[----:B------:R-:W-:Y:S01]  /*200f0*/  LEA.HI R6, R6, R28, RZ, 0x3 ;  /* 0x0000001c06067211 */ /* 0x000fe200078f18ff */
[C---:B------:R-:W-:Y:S01]  /*20100*/  IMAD.WIDE.U32 R4, R3.reuse, UR4, RZ ;  /* 0x0000000403047c25 */ /* 0x040fe2000f8e00ff */
[----:B------:R-:W-:Y:S02]  /*20110*/  ULDC.64 UR6, c[0x0][0xaf0] ;  /* 0x0002bc0000067ab9 */ /* 0x000fe40000000a00 */
[----:B------:R-:W-:Y:S01]  /*20120*/  LOP3.LUT R6, R6, 0xfffffff8, RZ, 0xc0, !PT ;  /* 0xfffffff806067812 */ /* 0x000fe200078ec0ff */
[----:B------:R-:W-:Y:S01]  /*20130*/  IMAD R7, R3, UR5, R0 ;  /* 0x0000000503077c24 */ /* 0x000fe2000f8e0200 */
[----:B------:R-:W-:-:S03]  /*20140*/  ULDC.64 UR4, c[0x0][0xae8] ;  /* 0x0002ba0000047ab9 */ /* 0x000fc60000000a00 */
[----:B------:R-:W-:Y:S02]  /*20150*/  IMAD.IADD R6, R28, 0x1, -R6 ;  /* 0x000000011c067824 */ /* 0x000fe400078e0a06 */
[----:B------:R-:W-:Y:S02]  /*20160*/  IMAD.IADD R5, R5, 0x1, R7 ;  /* 0x0000000105057824 */ /* 0x000fe400078e0207 */
[----:B------:R-:W-:Y:S02]  /*20170*/  IMAD R0, R6, 0x20, R22 ;  /* 0x0000002006007824 */ /* 0x000fe400078e0216 */
[----:B------:R-:W-:Y:S01]  /*20180*/  IMAD R6, R26, UR6, RZ ;  /* 0x000000061a067c24 */ /* 0x000fe2000f8e02ff */
[----:B----4-:R-:W-:-:S13]  /*20190*/  ISETP.NE.AND P0, PT, R21, 0x1, PT ;  /* 0x000000011500780c */ /* 0x010fda0003f05270 */
[----:B------:R-:W0:Y:S08]  /*201a0*/  @P0 LDC R9, c[0x0][0xbec] ;  /* 0x0002fb00ff090b82 */ /* 0x000e300000000800 */
[----:B------:R-:W4:Y:S01]  /*201b0*/  @P0 LDC R11, c[0x0][0xbf0] ;  /* 0x0002fc00ff0b0b82 */ /* 0x000f220000000800 */
[----:B---3--:R-:W-:-:S04]  /*201c0*/  IMAD.WIDE.U32 R4, R12, UR4, R4 ;  /* 0x000000040c047c25 */ /* 0x008fc8000f8e0004 */
[----:B--2---:R-:W-:Y:S02]  /*201d0*/  IMAD R8, R10, 0x80, R0 ;  /* 0x000000800a087824 */ /* 0x004fe400078e0200 */
[----:B------:R-:W-:Y:S01]  /*201e0*/  IMAD R5, R12, UR5, R5 ;  /* 0x000000050c057c24 */ /* 0x000fe2000f8e0205 */
[----:B------:R-:W-:Y:S01]  /*201f0*/  ULDC.64 UR4, c[0x0][0xae0] ;  /* 0x0002b80000047ab9 */ /* 0x000fe20000000a00 */
[----:B0-----:R-:W-:-:S04]  /*20200*/  @P0 IMAD.HI.U32 R0, R8, R9, RZ ;  /* 0x0000000908000227 */ /* 0x001fc800078e00ff */
[----:B------:R-:W-:Y:S01]  /*20210*/  IMAD.MOV.U32 R3, RZ, RZ, R8 ;  /* 0x000000ffff037224 */ /* 0x000fe200078e0008 */
[----:B----4-:R-:W-:Y:S01]  /*20220*/  @P0 SHF.R.U32.HI R3, RZ, R11, R0 ;  /* 0x0000000bff030219 */ /* 0x010fe20000011600 */
[C---:B------:R-:W-:Y:S02]  /*20230*/  IMAD R9, R27.reuse, UR7, R6 ;  /* 0x000000071b097c24 */ /* 0x040fe4000f8e0206 */
[----:B------:R-:W-:Y:S01]  /*20240*/  IMAD.WIDE.U32 R4, R27, UR6, R4 ;  /* 0x000000061b047c25 */ /* 0x000fe2000f8e0004 */
[----:B------:R-:W-:-:S03]  /*20250*/  SHF.R.S32.HI R0, RZ, 0x1f, R3 ;  /* 0x0000001fff007819 */ /* 0x000fc60000011403 */
        /* <DEDUP_REMOVED lines=8> */
[----:B------:R-:W-:Y:S02]  /*202e0*/  IMAD R0, R0, UR4, RZ ;  /* 0x0000000400007c24 */ /* 0x000fe4000f8e02ff */
[----:B------:R-:W-:Y:S02]  /*202f0*/  IMAD.IADD R5, R5, 0x1, R9 ;  /* 0x0000000105057824 */ /* 0x000fe400078e0209 */
[C---:B------:R-:W-:Y:S02]  /*20300*/  IMAD R3, R7.reuse, UR5, R0 ;  /* 0x0000000507037c24 */ /* 0x040fe4000f8e0200 */
[----:B------:R-:W-:Y:S01]  /*20310*/  IMAD.WIDE.U32 R4, R7, UR4, R4 ;  /* 0x0000000407047c25 */ /* 0x000fe2000f8e0004 */
[----:B------:R-:W-:Y:S01]  /*20320*/  ULDC.64 UR4, c[0x0][0xa80] ;  /* 0x0002a00000047ab9 */ /* 0x000fe20000000a00 */
[----:B------:R-:W-:Y:S02]  /*20330*/  SHF.R.S32.HI R7, RZ, 0x1f, R221 ;  /* 0x0000001fff077819 */ /* 0x000fe400000114dd */
[----:B------:R-:W-:Y:S01]  /*20340*/  IMAD.IADD R5, R5, 0x1, R3 ;  /* 0x0000000105057824 */ /* 0x000fe200078e0203 */
[----:B------:R-:W-:Y:S01]  /*20350*/  LEA R3, P0, R4, UR4, 0x1 ;  /* 0x0000000404037c11 */ /* 0x000fe2000f8008ff */
[----:B------:R-:W-:Y:S01]  /*20360*/  UMOV UR4, 0xffffffff ;  /* 0xffffffff00047882 */ /* 0x000fe20000000000 */
[----:B------:R-:W-:-:S02]  /*20370*/  IMAD R6, R10, 0x80, R22 ;  /* 0x000000800a067824 */ /* 0x000fc400078e0216 */
[----:B------:R-:W-:Y:S01]  /*20380*/  LEA.HI.X R4, R4, UR5, R5, 0x1, P0 ;  /* 0x0000000504047c11 */ /* 0x000fe200080f0c05 */
[----:B------:R-:W-:Y:S08]  /*20390*/  BRA.DIV UR4, `(.L_x_6883) ;  /* 0x0000008e04947947 */ /* 0x000ff0000b800000 */
[----:B------:R0:W2:Y:S04]  /*203a0*/  SHFL.IDX PT, R0, R4, RZ, 0x181f ;  /* 0x00181fff04007589 */ /* 0x0000a800000e0000 */
[----:B------:R0:W3:Y:S02]  /*203b0*/  SHFL.IDX PT, R14, R3, RZ, 0x181f ;  /* 0x00181fff030e7589 */ /* 0x0000e400000e0000 */
.L_x_7098:
[----:B------:R-:W-:Y:S01]  /*203c0*/  IMAD R20, R20, R21, RZ ;  /* 0x0000001514147224 */ /* 0x000fe200078e02ff */
[----:B------:R-:W-:Y:S04]  /*203d0*/  BSSY B1, `(.L_x_6884) ;  /* 0x000000d000017945 */ /* 0x000fe80003800000 */
[----:B------:R-:W-:-:S13]  /*203e0*/  ISETP.GE.AND P0, PT, R6, R20, PT ;  /* 0x000000140600720c */ /* 0x000fda0003f06270 */
[----:B------:R-:W-:Y:S05]  /*203f0*/  @P0 BRA `(.L_x_6885) ;  /* 0x0000000000280947 */ /* 0x000fea0003800000 */
        /* <DEDUP_REMOVED lines=10> */
.L_x_6885:
[----:B------:R-:W-:Y:S05]  /*204a0*/  BSYNC B1 ;  /* 0x0000000000017941 */ /* 0x000fea0003800000 */
.L_x_6884:
[----:B------:R-:W-:-:S03]  /*204b0*/  UMOV UR4, 0xffffffff ;  /* 0xffffffff00047882 */ /* 0x000fc60000000000 */
[----:B------:R-:W-:Y:S05]  /*204c0*/  BRA.DIV UR4, `(.L_x_6886) ;  /* 0x0000008e047c7947 */ /* 0x000fea000b800000 */
[----:B--2---:R2:W0:Y:S04]  /*204d0*/  SHFL.IDX PT, R0, R4, 0x1, 0x181f ;  /* 0x00381f0004007f89 */ /* 0x00442800000e0000 */
[----:B---34-:R2:W3:Y:S02]  /*204e0*/  SHFL.IDX PT, R14, R3, 0x1, 0x181f ;  /* 0x00381f00030e7f89 */ /* 0x0184e400000e0000 */
.L_x_7102:
        /* <DEDUP_REMOVED lines=12> */
[----:B------:R4:W-:Y:S04]  /*205b0*/  @!P2 ST.E.128 desc[UR6][R8.64], RZ ;  /* 0x000000ff0800a985 */ /* 0x0009e8000c101d06 */
[----:B------:R4:W-:Y:S02]  /*205c0*/  @!P3 ST.E.128 desc[UR6][R14.64], RZ ;  /* 0x000000ff0e00b985 */ /* 0x0009e4000c101d06 */
.L_x_6888:
[----:B------:R-:W-:Y:S05]  /*205d0*/  BSYNC B1 ;  /* 0x0000000000017941 */ /* 0x000fea0003800000 */
.L_x_6887:
[----:B------:R-:W-:-:S03]  /*205e0*/  UMOV UR4, 0xffffffff ;  /* 0xffffffff00047882 */ /* 0x000fc60000000000 */
[----:B------:R-:W-:Y:S05]  /*205f0*/  BRA.DIV UR4, `(.L_x_6889) ;  /* 0x0000008e04787947 */ /* 0x000fea000b800000 */
[----:B0-----:R0:W0:Y:S04]  /*20600*/  SHFL.IDX PT, R0, R4, 0x2, 0x181f ;  /* 0x00581f0004007f89 */ /* 0x00102800000e0000 */
[----:B---34-:R3:W4:Y:S02]  /*20610*/  SHFL.IDX PT, R14, R3, 0x2, 0x181f ;  /* 0x00581f00030e7f89 */ /* 0x01872400000e0000 */
.L_x_7106:
        /* <DEDUP_REMOVED lines=8> */
[CC--:B----4-:R-:W-:Y:S02]  /*206a0*/  @!P2 LEA R8, P0, R16.reuse, R14.reuse, 0x1 ;  /* 0x0000000e1008a211 */ /* 0x0d0fe400078008ff */
[C---:B------:R-:W-:Y:S02]  /*206b0*/  @!P3 LEA R14, P1, R221.reuse, R14, 0x1 ;  /* 0x0000000edd0eb211 */ /* 0x040fe400078208ff */
[-C--:B0-----:R-:W-:Y:S02]  /*206c0*/  @!P2 LEA.HI.X R9, R16, R0.reuse, R17, 0x1, P0 ;  /* 0x000000001009a211 */ /* 0x081fe400000f0c11 */
[----:B------:R-:W-:-:S03]  /*206d0*/  @!P3 LEA.HI.X R15, R221, R0, R7, 0x1, P1 ;  /* 0x00000000dd0fb211 */ /* 0x000fc600008f0c07 */
[----:B------:R0:W-:Y:S04]  /*206e0*/  @!P2 ST.E.128 desc[UR6][R8.64], RZ ;  /* 0x000000ff0800a985 */ /* 0x0001e8000c101d06 */
[----:B------:R0:W-:Y:S02]  /*206f0*/  @!P3 ST.E.128 desc[UR6][R14.64], RZ ;  /* 0x000000ff0e00b985 */ /* 0x0001e4000c101d06 */
.L_x_6891:
[----:B------:R-:W-:Y:S05]  /*20700*/  BSYNC B1 ;  /* 0x0000000000017941 */ /* 0x000fea0003800000 */
.L_x_6890:
[----:B------:R-:W-:-:S03]  /*20710*/  UMOV UR4, 0xffffffff ;  /* 0xffffffff00047882 */ /* 0x000fc60000000000 */
[----:B------:R-:W-:Y:S05]  /*20720*/  BRA.DIV UR4, `(.L_x_6892) ;  /* 0x0000008e04747947 */ /* 0x000fea000b800000 */
[----:B0-----:R0:W0:Y:S04]  /*20730*/  SHFL.IDX PT, R0, R4, 0x3, 0x181f ;  /* 0x00781f0004007f89 */ /* 0x00102800000e0000 */
[----:B----4-:R4:W0:Y:S02]  /*20740*/  SHFL.IDX PT, R14, R3, 0x3, 0x181f ;  /* 0x00781f00030e7f89 */ /* 0x01082400000e0000 */
.L_x_7110:
[----:B--234-:R-:W-:-:S05]  /*20750*/  VIADD R3, R6, 0x60 ;  /* 0x0000006006037836 */ /* 0x01cfca0000000000 */
[----:B------:R-:W-:-:S13]  /*20760*/  ISETP.GE.AND P0, PT, R3, R20, PT ;  /* 0x000000140300720c */ /* 0x000fda0003f06270 */
[----:B------:R-:W-:Y:S05]  /*20770*/  @P0 BRA `(.L_x_6875) ;  /* 0x0000000000280947 */ /* 0x000fea0003800000 */
[----:B------:R-:W-:Y:S01]  /*20780*/  ULDC UR4, c[0x0][0xac8] ;  /* 0x0002b20000047ab9 */ /* 0x000fe20000000800 */
[----:B------:R-:W-:Y:S01]  /*20790*/  ULDC.64 UR6, c[0x0][0x208] ;  /* 0x0000820000067ab9 */ /* 0x000fe20000000a00 */
[----:B------:R-:W-:Y:S02]  /*207a0*/  ISETP.GE.AND P2, PT, R16, UR4, PT ;  /* 0x0000000410007c0c */ /* 0x000fe4000bf46270 */
[----:B------:R-:W-:-:S11]  /*207b0*/  ISETP.GE.AND P3, PT, R221, UR4, PT ;  /* 0x00000004dd007c0c */ /* 0x000fd6000bf66270 */
[CC--:B0-----:R-:W-:Y:S02]  /*207c0*/  @!P2 LEA R4, P0, R16.reuse, R14.reuse, 0x1 ;  /* 0x0000000e1004a211 */ /* 0x0c1fe400078008ff */
[C---:B------:R-:W-:Y:S02]  /*207d0*/  @!P3 LEA R14, P1, R221.reuse, R14, 0x1 ;  /* 0x0000000edd0eb211 */ /* 0x040fe400078208ff */
[-C--:B------:R-:W-:Y:S02]  /*207e0*/  @!P2 LEA.HI.X R5, R16, R0.reuse, R17, 0x1, P0 ;  /* 0x000000001005a211 */ /* 0x080fe400000f0c11 */
[----:B------:R-:W-:-:S03]  /*207f0*/  @!P3 LEA.HI.X R15, R221, R0, R7, 0x1, P1 ;  /* 0x00000000dd0fb211 */ /* 0x000fc600008f0c07 */
[----:B------:R3:W-:Y:S04]  /*20800*/  @!P2 ST.E.128 desc[UR6][R4.64], RZ ;  /* 0x000000ff0400a985 */ /* 0x0007e8000c101d06 */
[----:B------:R3:W-:Y:S02]  /*20810*/  @!P3 ST.E.128 desc[UR6][R14.64], RZ ;  /* 0x000000ff0e00b985 */ /* 0x0007e4000c101d06 */
.L_x_6875:
[----:B------:R-:W-:Y:S05]  /*20820*/  BSYNC B0 ;  /* 0x0000000000007941 */ /* 0x000fea0003800000 */
.L_x_6861:
[----:B------:R-:W-:Y:S02]  /*20830*/  ULDC UR4, c[0x0][0xc3c] ;  /* 0x00030f0000047ab9 */ /* 0x000fe40000000800 */
[----:B-1----:R-:W-:-:S13]  /*20840*/  ISETP.GE.AND P0, PT, R151, UR4, PT ;  /* 0x0000000497007c0c */ /* 0x002fda000bf06270 */
[----:B------:R-:W-:Y:S05]  /*20850*/  @!P0 BRA `(.L_x_6893) ;  /* 0xfffffe0800bc8947 */ /* 0x000fea000383ffff */
[----:B------:R-:W-:Y:S05]  /*20860*/  BRA `(.L_x_6662) ;  /* 0x0000007800e87947 */ /* 0x000fea0003800000 */
.L_x_6660:
[----:B------:R-:W-:-:S08]  /*20870*/  NOP ;  /* 0x0000000000007918 */ /* 0x000fd00000000000 */
[----:B------:R-:W0:-:S00]  /*20880*/  USETMAXREG.DEALLOC.CTAPOOL 0x18 ;  /* 0x00000018000079c8 */ /* 0x000e0000080e0500 */
[----:B0-----:R-:W2:Y:S01]  /*20890*/  LDL.LU R2, [R1] ;  /* 0x0000000001027983 */ /* 0x001ea20000300800 */
[----:B------:R-:W-:Y:S01]  /*208a0*/  LOP3.LUT R0, R0, 0x3, RZ, 0xc0, !PT ;  /* 0x0000000300007812 */ /* 0x000fe200078ec0ff */
[----:B------:R-:W-:-:S05]  /*208b0*/  IMAD.MOV.U32 R7, RZ, RZ, RZ ;  /* 0x000000ffff077224 */ /* 0x000fca00078e00ff */
[----:B------:R-:W0:Y:S02]  /*208c0*/  SHFL.IDX PT, R0, R0, RZ, 0x1f ;  /* 0x00001fff00007589 */ /* 0x000e2400000e0000 */
[----:B0-----:R-:W-:Y:S02]  /*208d0*/  ISETP.NE.AND P0, PT, R0, RZ, PT ;  /* 0x000000ff0000720c */ /* 0x001fe40003f05270 */
[----:B--2---:R-:W-:-:S11]  /*208e0*/  LOP3.LUT R2, R2, 0xffffffef, RZ, 0xc0, !PT ;  /* 0xffffffef02027812 */ /* 0x004fd600078ec0ff */
[----:B------:R-:W-:-:S05]  /*208f0*/  @P0 LOP3.LUT R2, R2, 0x10, RZ, 0xfc, !PT ;  /* 0x0000001002020812 */ /* 0x000fca00078efcff */
[----:B------:R0:W-:Y:S01]  /*20900*/  STL [R1], R2 ;  /* 0x0000000201007387 */ /* 0x0001e20000100800 */
[----:B------:R-:W-:Y:S05]  /*20910*/  @!P0 BRA `(.L_x_6894) ;  /* 0x0000000000248947 */ /* 0x000fea0003800000 */
[----:B------:R-:W1:Y:S08]  /*20920*/  S2UR UR5, SR_CgaCtaId ;  /* 0x00000000000579c3 */ /* 0x000e700000008800 */
[----:B------:R-:W-:Y:S06]  /*20930*/  BAR.SYNC.DEFER_BLOCKING 0x5, 0x180 ;  /* 0x0146000000007b1d */ /* 0x000fec0000010000 */
[----:B------:R-:W-:-:S02]  /*20940*/  UMOV UR4, 0x400 ;  /* 0x0000040000047882 */ /* 0x000fc40000000000 */
[----:B-1----:R-:W-:-:S09]  /*20950*/  ULEA UR4, UR5, UR4, 0x18 ;  /* 0x0000000405047291 */ /* 0x002fd2000f8ec03f */
[----:B------:R-:W1:Y:S04]  /*20960*/  LDS.128 R8, [UR4+0x348d0] ;  /* 0x0348d004ff087984 */ /* 0x000e680008000c00 */
[----:B-1----:R1:W-:Y:S04]  /*20970*/  STL.64 [R1+0x10], R8 ;  /* 0x0000100801007387 */ /* 0x0023e80000100a00 */
[----:B------:R1:W-:Y:S01]  /*20980*/  STL.64 [R1+0x18], R10 ;  /* 0x0000180a01007387 */ /* 0x0003e20000100a00 */
[----:B------:R-:W-:Y:S06]  /*20990*/  BAR.ARV 0x4, 0x180 ;  /* 0x0106000000007b1d */ /* 0x000fec0000002000 */
[----:B------:R-:W-:Y:S05]  /*209a0*/  BRA `(.L_x_6895) ;  /* 0x0000000800ac7947 */ /* 0x000fea0003800000 */
.L_x_6894:
        /* <DEDUP_REMOVED lines=44> */
.L_x_6898:
        /* <DEDUP_REMOVED lines=39> */
.L_x_6896:
        /* <DEDUP_REMOVED lines=20> */
.L_x_6899:
[----:B-1----:R-:W-:Y:S01]  /*21020*/  IMAD R10, R14, UR5, R11 ;  /* 0x000000050e0a7c24 */ /* 0x002fe2000f8e020b */
[----:B------:R-:W1:Y:S01]  /*21030*/  MUFU.RCP R12, R12 ;  /* 0x0000000c000c7308 */ /* 0x000e620000001000 */
[----:B------:R-:W-:Y:S02]  /*21040*/  IMAD R11, R16, R5, RZ ;  /* 0x00000005100b7224 */ /* 0x000fe400078e02ff */
[----:B0-----:R-:W-:Y:S01]  /*21050*/  IMAD.MOV.U32 R2, RZ, RZ, RZ ;  /* 0x000000ffff027224 */ /* 0x001fe200078e00ff */
[----:B------:R0:W-:Y:S03]  /*21060*/  STL [R1+0x10], R10 ;  /* 0x0000100a01007387 */ /* 0x0001e60000100800 */
        /* <DEDUP_REMOVED lines=49> */
.L_x_6897:
[----:B------:R-:W-:Y:S01]  /*21380*/  IMAD.U32 R2, RZ, RZ, UR6 ;  /* 0x00000006ff027e24 */ /* 0x000fe2000f8e00ff */
[----:B------:R0:W-:Y:S04]  /*21390*/  STL [R1+0x14], RZ ;  /* 0x000014ff01007387 */ /* 0x0001e80000100800 */
[----:B------:R0:W-:Y:S04]  /*213a0*/  STL [R1+0x18], RZ ;  /* 0x000018ff01007387 */ /* 0x0001e80000100800 */
[----:B------:R0:W-:Y:S02]  /*213b0*/  STL [R1+0x10], R2 ;  /* 0x0000100201007387 */ /* 0x0001e40000100800 */
.L_x_6900:
[----:B------:R-:W2:Y:S04]  /*213c0*/  LDL R8, [R1+0x10] ;  /* 0x0000100001087983 */ /* 0x000ea80000100800 */
        /* <DEDUP_REMOVED lines=9> */
.L_x_6895:
        /* <DEDUP_REMOVED lines=8> */
[----:B------:R-:W3:Y:S01]  /*214e0*/  LDL.LU R4, [R1] ;  /* 0x0000000001047983 */ /* 0x000ee20000300800 */
[C---:B--2---:R-:W-:Y:S01]  /*214f0*/  IMAD.SHL.U32 R0, R6.reuse, 0x8, RZ ;  /* 0x0000000806007824 */ /* 0x044fe200078e00ff */
[----:B------:R-:W2:Y:S01]  /*21500*/  S2UR UR5, SR_CgaCtaId ;  /* 0x00000000000579c3 */ /* 0x000ea20000008800 */
[----:B------:R-:W-:Y:S01]  /*21510*/  LOP3.LUT R5, R6, 0x7f, RZ, 0xc0, !PT ;  /* 0x0000007f06057812 */ /* 0x000fe200078ec0ff */
[----:B------:R-:W-:Y:S01]  /*21520*/  UMOV UR4, 0x400 ;  /* 0x0000040000047882 */ /* 0x000fe20000000000 */
[----:B------:R-:W-:Y:S01]  /*21530*/  BSSY B8, `(.L_x_6901) ;  /* 0x00006b5000087945 */ /* 0x000fe20003800000 */
[C---:B------:R-:W-:Y:S01]  /*21540*/  LOP3.LUT R3, R0.reuse, 0x1f8, RZ, 0xc0, !PT ;  /* 0x000001f800037812 */ /* 0x040fe200078ec0ff */
[----:B------:R-:W-:Y:S01]  /*21550*/  IMAD.MOV.U32 R19, RZ, RZ, RZ ;  /* 0x000000ffff137224 */ /* 0x000fe200078e00ff */
[C---:B------:R-:W-:Y:S01]  /*21560*/  ISETP.NE.AND P1, PT, R5.reuse, RZ, PT ;  /* 0x000000ff0500720c */ /* 0x040fe20003f25270 */
[----:B0-----:R-:W-:Y:S01]  /*21570*/  IMAD.SHL.U32 R2, R5, 0x8, RZ ;  /* 0x0000000805027824 */ /* 0x001fe200078e00ff */
[----:B------:R-:W-:Y:S01]  /*21580*/  LOP3.LUT R3, R3, 0x38, R6, 0x78, !PT ;  /* 0x0000003803037812 */ /* 0x000fe200078e7806 */
[----:B------:R-:W-:Y:S01]  /*21590*/  ULDC.64 UR38, c[0x0][0x198] ;  /* 0x0000660000267ab9 */ /* 0x000fe20000000a00 */
[----:B------:R-:W-:Y:S01]  /*215a0*/  LOP3.LUT R0, R0, 0x38, RZ, 0xc0, !PT ;  /* 0x0000003800007812 */ /* 0x000fe200078ec0ff */
[----:B------:R-:W-:Y:S01]  /*215b0*/  ULOP3.LUT UR37, UR60, 0x2, URZ, 0xfc, !UPT ;  /* 0x000000023c257892 */ /* 0x000fe2000f8efc3f */
[----:B------:R-:W-:Y:S01]  /*215c0*/  LOP3.LUT R3, R3, 0x200, R2, 0xf8, !PT ;  /* 0x0000020003037812 */ /* 0x000fe200078ef802 */
[----:B------:R-:W-:Y:S01]  /*215d0*/  ULDC UR36, c[0x0][0xc] ;  /* 0x0000030000247ab9 */ /* 0x000fe20000000800 */
[C---:B------:R-:W-:Y:S01]  /*215e0*/  LOP3.LUT P0, R2, R6.reuse, 0x1f, RZ, 0xc0, !PT ;  /* 0x0000001f06027812 */ /* 0x040fe2000780c0ff */
[----:B------:R-:W-:Y:S01]  /*215f0*/  IMAD.SHL.U32 R6, R6, 0x10, RZ ;  /* 0x0000001006067824 */ /* 0x000fe200078e00ff */
[----:B------:R-:W-:-:S03]  /*21600*/  LOP3.LUT R0, R0, 0x40, RZ, 0xfc, !PT ;  /* 0x0000004000007812 */ /* 0x000fc600078efcff */
[----:B------:R0:W-:Y:S01]  /*21610*/  STL [R1+0x2c], R2 ;  /* 0x00002c0201007387 */ /* 0x0001e20000100800 */
[----:B--2---:R-:W-:Y:S01]  /*21620*/  ULEA UR4, UR5, UR4, 0x18 ;  /* 0x0000000405047291 */ /* 0x004fe2000f8ec03f */
[----:B0-----:R-:W-:-:S05]  /*21630*/  SHF.R.U32.HI R2, RZ, 0x3, R5 ;  /* 0x00000003ff027819 */ /* 0x001fca0000011605 */
[----:B------:R-:W-:Y:S01]  /*21640*/  IMAD.U32 R18, RZ, RZ, UR4 ;  /* 0x00000004ff127e24 */ /* 0x000fe2000f8e00ff */
[----:B---3--:R-:W-:-:S04]  /*21650*/  LOP3.LUT R4, R4, 0xfffffffd, RZ, 0xc0, !PT ;  /* 0xfffffffd04047812 */ /* 0x008fc800078ec0ff */
[----:B------:R-:W-:-:S04]  /*21660*/  @P1 LOP3.LUT R4, R4, 0x2, RZ, 0xfc, !PT ;  /* 0x0000000204041812 */ /* 0x000fc800078efcff */
[----:B------:R-:W-:-:S04]  /*21670*/  LOP3.LUT R4, R4, 0xfffffffe, RZ, 0xc0, !PT ;  /* 0xfffffffe04047812 */ /* 0x000fc800078ec0ff */
[----:B------:R-:W-:Y:S02]  /*21680*/  @P0 LOP3.LUT R4, R4, 0x1, RZ, 0xfc, !PT ;  /* 0x0000000104040812 */ /* 0x000fe400078efcff */
[----:B------:R-:W-:Y:S02]  /*21690*/  ISETP.NE.OR P0, PT, R5, RZ, !P0 ;  /* 0x000000ff0500720c */ /* 0x000fe40004705670 */
[----:B------:R-:W-:Y:S01]  /*216a0*/  LOP3.LUT R5, R2, 0x70, R6, 0xf8, !PT ;  /* 0x0000007002057812 */ /* 0x000fe200078ef806 */
[----:B------:R-:W-:Y:S01]  /*216b0*/  IMAD R2, R3, 0x2, R18 ;  /* 0x0000000203027824 */ /* 0x000fe200078e0212 */
[----:B------:R-:W-:-:S04]  /*216c0*/  LOP3.LUT R4, R4, 0xfffffff7, RZ, 0xc0, !PT ;  /* 0xfffffff704047812 */ /* 0x000fc800078ec0ff */
[----:B------:R0:W-:Y:S04]  /*216d0*/  STL [R1+0x34], R2 ;  /* 0x0000340201007387 */ /* 0x0001e80000100800 */
[----:B------:R2:W-:Y:S01]  /*216e0*/  STL [R1+0x5c], RZ ;  /* 0x00005cff01007387 */ /* 0x0005e20000100800 */
[----:B------:R-:W-:Y:S01]  /*216f0*/  @P0 LOP3.LUT R4, R4, 0x8, RZ, 0xfc, !PT ;  /* 0x0000000804040812 */ /* 0x000fe200078efcff */
[----:B0-----:R-:W-:-:S04]  /*21700*/  IMAD.MOV.U32 R2, RZ, RZ, 0x1 ;  /* 0x00000001ff027424 */ /* 0x001fc800078e00ff */
[----:B------:R2:W-:Y:S04]  /*21710*/  STL [R1], R4 ;  /* 0x0000000401007387 */ /* 0x0005e80000100800 */
[----:B------:R2:W-:Y:S04]  /*21720*/  STL [R1+0x24], R2 ;  /* 0x0000240201007387 */ /* 0x0005e80000100800 */
[----:B------:R2:W-:Y:S04]  /*21730*/  STL [R1+0x20], RZ ;  /* 0x000020ff01007387 */ /* 0x0005e80000100800 */
[----:B------:R2:W-:Y:S02]  /*21740*/  STL [R1+0xc], R2 ;  /* 0x00000c0201007387 */ /* 0x0005e40000100800 */
.L_x_7042:
[----:B---3--:R-:W3:Y:S01]  /*21750*/  LDL R0, [R1+0x1c] ;  /* 0x00001c0001007983 */ /* 0x008ee20000100800 */
[----:B--2---:R-:W3:Y:S01]  /*21760*/  LDC.64 R2, c[0x0][0xc88] ;  /* 0x00032200ff027b82 */ /* 0x004ee20000000a00 */
[----:B------:R-:W-:Y:S01]  /*21770*/  ULDC.64 UR4, c[0x0][0x208] ;  /* 0x0000820000047ab9 */ /* 0x000fe20000000a00 */
[----:B---3--:R-:W-:-:S05]  /*21780*/  IMAD.WIDE R2, R0, 0x4, R2 ;  /* 0x0000000400027825 */ /* 0x008fca00078e0202 */
[----:B------:R-:W2:Y:S01]  /*21790*/  LDG.E R15, desc[UR4][R2.64] ;  /* 0x00000004020f7981 */ /* 0x000ea2000c1e1900 */
        /* <DEDUP_REMOVED lines=15> */
[----:B------:R-:W-:Y:S01]  /*21890*/  STL [R1+0x38], R15 ;  /* 0x0000380f01007387 */ /* 0x000fe20000100800 */
[C-C-:B------:R-:W-:Y:S02]  /*218a0*/  SHF.L.U64.HI R13, R15.reuse, 0x2, R4.reuse ;  /* 0x000000020f0d7819 */ /* 0x140fe40000010204 */
[----:B------:R-:W-:Y:S01]  /*218b0*/  @P0 LEA.HI.X R3, R15, UR5, R4, 0x2, P1 ;  /* 0x000000050f030c11 */ /* 0x000fe200088f1404 */
[----:B------:R-:W-:Y:S01]  /*218c0*/  ULDC.64 UR4, c[0x0][0xa00] ;  /* 0x0002800000047ab9 */ /* 0x000fe20000000a00 */
[C---:B-1----:R-:W-:Y:S01]  /*218d0*/  @P3 IADD3 R8, P1, R14.reuse, UR10, RZ ;  /* 0x0000000a0e083c10 */ /* 0x042fe2000ff3e0ff */
[----:B0-----:R0:W-:Y:S03]  /*218e0*/  STL [R1+0x50], R4 ;  /* 0x0000500401007387 */ /* 0x0011e60000100800 */
        /* <DEDUP_REMOVED lines=42> */
.L_x_6902:
        /* <DEDUP_REMOVED lines=19> */
.L_x_6903:
[----:B------:R-:W-:Y:S05]  /*21cc0*/  @!P2 BRA `(.L_x_6904) ;  /* 0x000000000010a947 */ /* 0x000fea0003800000 */
[----:B------:R-:W-:Y:S02]  /*21cd0*/  ULDC.64 UR4, c[0x0][0x208] ;  /* 0x0000820000047ab9 */ /* 0x000fe40000000a00 */
[----:B------:R-:W2:Y:S04]  /*21ce0*/  LDG.E R8, desc[UR4][R6.64] ;  /* 0x0000000406087981 */ /* 0x000ea8000c1e1900 */
[----:B------:R-:W2:Y:S02]  /*21cf0*/  LDG.E R6, desc[UR4][R6.64+0x4] ;  /* 0x0000040406067981 */ /* 0x000ea4000c1e1900 */
[----:B--2---:R-:W-:-:S07]  /*21d00*/  IMAD.IADD R8, R6, 0x1, -R8 ;  /* 0x0000000106087824 */ /* 0x004fce00078e0a08 */
.L_x_6904:
[----:B------:R-:W-:Y:S01]  /*21d10*/  ULDC.64 UR4, c[0x0][0x208] ;  /* 0x0000820000047ab9 */ /* 0x000fe20000000a00 */
[----:B-----5:R-:W-:Y:S01]  /*21d20*/  IMAD.IADD R6, R8, 0x1, -R0 ;  /* 0x0000000108067824 */ /* 0x020fe200078e0a00 */
[----:B0-----:R-:W2:Y:S04]  /*21d30*/  LDL.LU R3, [R1] ;  /* 0x0000000001037983 */ /* 0x001ea80000300800 */
[----:B------:R-:W3:Y:S04]  /*21d40*/  @P0 LDG.E R0, desc[UR4][R4.64] ;  /* 0x0000000404000981 */ /* 0x000ee8000c1e1900 */
[----:B------:R-:W3:Y:S01]  /*21d50*/  @P0 LDG.E R4, desc[UR4][R4.64+0x4] ;  /* 0x0000040404040981 */ /* 0x000ee2000c1e1900 */
        /* <DEDUP_REMOVED lines=15> */
[----:B------:R0:W-:Y:S01]  /*21e50*/  STL [R1], R3 ;  /* 0x0000000301007387 */ /* 0x0001e20000100800 */
        /* <DEDUP_REMOVED lines=30> */
.L_x_6906:
[----:B------:R-:W-:Y:S05]  /*22040*/  BSYNC B0 ;  /* 0x0000000000007941 */ /* 0x000fea0003800000 */
.L_x_6905:
        /* <DEDUP_REMOVED lines=25> */
.L_x_7113:
[----:B-1----:R-:W-:Y:S02]  /*221e0*/  ISETP.NE.AND P0, PT, R14, RZ, PT ;  /* 0x000000ff0e00720c */ /* 0x002fe40003f05270 */
[----:B------:R-:W-:-:S11]  /*221f0*/  PLOP3.LUT P1, PT, PT, PT, PT, 0x8, 0x0 ;  /* 0x000000000000781c */ /* 0x000fd60003f2e170 */
[----:B------:R-:W-:Y:S05]  /*22200*/  @P0 BRA `(.L_x_6910) ;  /* 0x00000000000c0947 */ /* 0x000fea0003800000 */
[----:B------:R-:W-:-:S03]  /*22210*/  UMOV UR4, 0xffffffff ;  /* 0xffffffff00047882 */ /* 0x000fc60000000000 */
[----:B------:R-:W-:Y:S05]  /*22220*/  BRA.DIV UR4, `(.L_x_6911) ;  /* 0x0000007604307947 */ /* 0x000fea000b800000 */
[----:B------:R-:W-:-:S13]  /*22230*/  ELECT P1, URZ, PT ;  /* 0x00000000003f782f */ /* 0x000fda0003820000 */
.L_x_6910:
        /* <DEDUP_REMOVED lines=9> */
.L_x_7116:
[----:B------:R-:W-:Y:S05]  /*222d0*/  BSYNC B1 ;  /* 0x0000000000017941 */ /* 0x000fea0003800000 */
.L_x_6912:
        /* <DEDUP_REMOVED lines=12> */
.L_x_7117:
[----:B------:R-:W-:Y:S05]  /*223a0*/  BSYNC B2 ;  /* 0x0000000000027941 */ /* 0x000fea0003800000 */
.L_x_6916:
[----:B------:R-:W-:Y:S04]  /*223b0*/  BSSY B2, `(.L_x_6918) ;  /* 0x0000008000027945 */ /* 0x000fe80003800000 */
[----:B------:R-:W-:Y:S05]  /*223c0*/  @P4 BRA `(.L_x_6919) ;  /* 0x0000000000184947 */ /* 0x000fea0003800000 */
[----:B0-----:R-:W2:Y:S02]  /*223d0*/  LDL R2, [R1] ;  /* 0x0000000001027983 */ /* 0x001ea40000100800 */
[----:B--2---:R-:W-:Y:S01]  /*223e0*/  LOP3.LUT P0, RZ, R2, 0x1, RZ, 0xc0, !PT ;  /* 0x0000000102ff7812 */ /* 0x004fe2000780c0ff */
[----:B------:R-:W-:-:S04]  /*223f0*/  IMAD.MOV.U32 R2, RZ, RZ, 0xb000 ;  /* 0x0000b000ff027424 */ /* 0x000fc800078e00ff */
[----:B------:R2:W-:Y:S08]  /*22400*/  SYNCS.ARRIVE.TRANS64 RZ, [R5+URZ+0x34890], R2 ;  /* 0x0348900205ff79a7 */ /* 0x0005f0000800003f */
[----:B------:R-:W-:Y:S05]  /*22410*/  @!P0 BRA `(.L_x_6919) ;  /* 0x0000000000048947 */ /* 0x000fea0003800000 */
[----:B------:R-:W-:Y:S01]  /*22420*/  BPT.TRAP 0x1 ;  /* 0x000000040000795c */ /* 0x000fe20000300000 */
.L_x_6919:
[----:B------:R-:W-:Y:S05]  /*22430*/  BSYNC B2 ;  /* 0x0000000000027941 */ /* 0x000fea0003800000 */
.L_x_6918:
        /* <DEDUP_REMOVED lines=13> */
.L_x_6920:
        /* <DEDUP_REMOVED lines=16> */
.L_x_6921:
        /* <DEDUP_REMOVED lines=13> */
.L_x_7118:
[----:B------:R-:W-:Y:S05]  /*226e0*/  BSYNC B2 ;  /* 0x0000000000027941 */ /* 0x000fea0003800000 */
.L_x_6922:
[----:B------:R-:W-:Y:S01]  /*226f0*/  BSSY B2, `(.L_x_6924) ;  /* 0x000000a000027945 */ /* 0x000fe20003800000 */
[----:B------:R-:W-:Y:S02]  /*22700*/  IMAD.MOV.U32 R12, RZ, RZ, 0x0 ;  /* 0x00000000ff0c7424 */ /* 0x000fe400078e00ff */
[----:B------:R-:W-:Y:S01]  /*22710*/  IMAD.MOV.U32 R13, RZ, RZ, 0x12f00000 ;  /* 0x12f00000ff0d7424 */ /* 0x000fe200078e00ff */
[----:B------:R-:W-:Y:S06]  /*22720*/  @P4 BRA `(.L_x_6925) ;  /* 0x0000000000184947 */ /* 0x000fec0003800000 */
[----:B------:R-:W2:Y:S02]  /*22730*/  LDL R2, [R1] ;  /* 0x0000000001027983 */ /* 0x000ea40000100800 */
[----:B--2---:R-:W-:Y:S01]  /*22740*/  LOP3.LUT P0, RZ, R2, 0x1, RZ, 0xc0, !PT ;  /* 0x0000000102ff7812 */ /* 0x004fe2000780c0ff */
[----:B------:R-:W-:-:S04]  /*22750*/  IMAD.MOV.U32 R2, RZ, RZ, 0xb000 ;  /* 0x0000b000ff027424 */ /* 0x000fc800078e00ff */
[----:B------:R2:W-:Y:S08]  /*22760*/  SYNCS.ARRIVE.TRANS64 RZ, [R5+URZ+0x348b0], R2 ;  /* 0x0348b00205ff79a7 */ /* 0x0005f0000800003f */
[----:B------:R-:W-:Y:S05]  /*22770*/  @!P0 BRA `(.L_x_6925) ;  /* 0x0000000000048947 */ /* 0x000fea0003800000 */
[----:B------:R-:W-:Y:S01]  /*22780*/  BPT.TRAP 0x1 ;  /* 0x000000040000795c */ /* 0x000fe20000300000 */
.L_x_6925:
[----:B------:R-:W-:Y:S05]  /*22790*/  BSYNC B2 ;  /* 0x0000000000027941 */ /* 0x000fea0003800000 */
.L_x_6924:
        /* <DEDUP_REMOVED lines=8> */
.L_x_6926:
        /* <DEDUP_REMOVED lines=15> */
.L_x_6927:
        /* <DEDUP_REMOVED lines=10> */
.L_x_6915:
[----:B------:R-:W-:Y:S05]  /*229b0*/  BSYNC B1 ;  /* 0x0000000000017941 */ /* 0x000fea0003800000 */
.L_x_6914:
[----:B------:R-:W0:Y:S04]  /*229c0*/  LDL.LU R7, [R1+0x20] ;  /* 0x0000200001077983 */ /* 0x000e280000300800 */
[----:B------:R-:W2:Y:S01]  /*229d0*/  LDL.LU R4, [R1+0x24] ;  /* 0x0000240001047983 */ /* 0x000ea20000300800 */
[----:B------:R-:W-:Y:S01]  /*229e0*/  PLOP3.LUT P5, PT, PT, PT, PT, 0x8, 0x0 ;  /* 0x000000000000781c */ /* 0x000fe20003fae170 */
[----:B0-----:R-:W-:Y:S02]  /*229f0*/  VIADD R2, R7, 0x1 ;  /* 0x0000000107027836 */ /* 0x001fe40000000000 */
[----:B------:R-:W-:-:S03]  /*22a00*/  VIADD R7, R6, 0xfffffffe ;  /* 0xfffffffe06077836 */ /* 0x000fc60000000000 */
        /* <DEDUP_REMOVED lines=8> */
.L_x_6942:
        /* <DEDUP_REMOVED lines=10> */
.L_x_7119:
[----:B------:R-:W-:Y:S05]  /*22b30*/  BSYNC B2 ;  /* 0x0000000000027941 */ /* 0x000fea0003800000 */
.L_x_6930:
[----:B------:R-:W1:Y:S01]  /*22b40*/  S2R R2, SR_TID.X ;  /* 0x0000000000027919 */ /* 0x000e620000002100 */
[----:B------:R-:W-:Y:S01]  /*22b50*/  BSSY B2, `(.L_x_6932) ;  /* 0x000000a000027945 */ /* 0x000fe20003800000 */
[----:B-1----:R-:W-:-:S04]  /*22b60*/  LOP3.LUT R2, R2, 0x7f, RZ, 0xc0, !PT ;  /* 0x0000007f02027812 */ /* 0x002fc800078ec0ff */
[----:B------:R-:W-:-:S13]  /*22b70*/  ISETP.NE.AND P2, PT, R2, RZ, PT ;  /* 0x000000ff0200720c */ /* 0x000fda0003f45270 */
[----:B------:R-:W-:Y:S05]  /*22b80*/  @P2 BRA `(.L_x_6933) ;  /* 0x0000000000182947 */ /* 0x000fea0003800000 */
[----:B------:R-:W2:Y:S02]  /*22b90*/  LDL R2, [R1] ;  /* 0x0000000001027983 */ /* 0x000ea40000100800 */
[----:B--2---:R-:W-:Y:S01]  /*22ba0*/  LOP3.LUT P0, RZ, R2, 0x1, RZ, 0xc0, !PT ;  /* 0x0000000102ff7812 */ /* 0x004fe2000780c0ff */
[----:B------:R-:W-:-:S04]  /*22bb0*/  IMAD.MOV.U32 R2, RZ, RZ, 0xb000 ;  /* 0x0000b000ff027424 */ /* 0x000fc800078e00ff */
[----:B------:R1:W-:Y:S08]  /*22bc0*/  SYNCS.ARRIVE.TRANS64 RZ, [R6+URZ+0x34890], R2 ;  /* 0x0348900206ff79a7 */ /* 0x0003f0000800003f */
[----:B------:R-:W-:Y:S05]  /*22bd0*/  @!P0 BRA `(.L_x_6933) ;  /* 0x0000000000048947 */ /* 0x000fea0003800000 */
[----:B------:R-:W-:Y:S01]  /*22be0*/  BPT.TRAP 0x1 ;  /* 0x000000040000795c */ /* 0x000fe20000300000 */
.L_x_6933:
[----:B------:R-:W-:Y:S05]  /*22bf0*/  BSYNC B2 ;  /* 0x0000000000027941 */ /* 0x000fea0003800000 */
.L_x_6932:
        /* <DEDUP_REMOVED lines=12> */
.L_x_6934:
        /* <DEDUP_REMOVED lines=16> */
.L_x_6935:
        /* <DEDUP_REMOVED lines=13> */
.L_x_7120:
[----:B------:R-:W-:Y:S05]  /*22e90*/  BSYNC B2 ;  /* 0x0000000000027941 */ /* 0x000fea0003800000 */
.L_x_6936:
        /* <DEDUP_REMOVED lines=10> */
.L_x_6939:
[----:B------:R-:W-:Y:S05]  /*22f40*/  BSYNC B2 ;  /* 0x0000000000027941 */ /* 0x000fea0003800000 */
.L_x_6938:
        /* <DEDUP_REMOVED lines=8> */
.L_x_6940:
        /* <DEDUP_REMOVED lines=15> */
.L_x_6941:
        /* <DEDUP_REMOVED lines=10> */
.L_x_6929:
[----:B------:R-:W-:Y:S05]  /*23160*/  BSYNC B1 ;  /* 0x0000000000017941 */ /* 0x000fea0003800000 */
.L_x_6928:
        /* <DEDUP_REMOVED lines=12> */
.L_x_6908:
[----:B------:R-:W-:Y:S05]  /*23230*/  BSYNC B0 ;  /* 0x0000000000007941 */ /* 0x000fea0003800000 */
.L_x_6907:
[----:B01----:R-:W2:Y:S04]  /*23240*/  LDL R2, [R1] ;  /* 0x0000000001027983 */ /* 0x003ea80000100800 */
        /* <DEDUP_REMOVED lines=36> */
.L_x_6944:
[----:B------:R-:W-:Y:S05]  /*23490*/  BSYNC B0 ;  /* 0x0000000000007941 */ /* 0x000fea0003800000 */
.L_x_6943:
        /* <DEDUP_REMOVED lines=15> */
[----:B------:R-:W-:Y:S01]  /*23590*/  ULDC.64 UR6, c[0x0][0x208] ;  /* 0x0000820000067ab9 */ /* 0x000fe20000000a00 */
[----:B------:R-:W0:Y:S08]  /*235a0*/  FLO.U32 R0, UR4 ;  /* 0x0000000400007d00 */ /* 0x000e3000080e0000 */
[----:B------:R-:W1:Y:S01]  /*235b0*/  POPC R5, UR4 ;  /* 0x0000000400057d09 */ /* 0x000e620008000000 */
[----:B0-----:R-:W-:-:S02]  /*235c0*/  ISETP.EQ.U32.AND P0, PT, R0, R3, PT ;  /* 0x000000030000720c */ /* 0x001fc40003f02070 */
[----:B------:R-:W1:Y:S11]  /*235d0*/  LDC.64 R2, c[0x0][0xc60] ;  /* 0x00031800ff027b82 */ /* 0x000e760000000a00 */
[----:B-1----:R-:W2:Y:S01]  /*235e0*/  @P0 ATOMG.E.ADD.STRONG.GPU PT, R3, desc[UR6][R2.64], R5 ;  /* 0x00000005020309a8 */ /* 0x002ea200081ee1c6 */
[----:B------:R-:W0:Y:S02]  /*235f0*/  S2R R4, SR_LTMASK ;  /* 0x0000000000047919 */ /* 0x000e240000003900 */
[----:B0-----:R-:W-:-:S04]  /*23600*/  LOP3.LUT R4, R4, UR4, RZ, 0xc0, !PT ;  /* 0x0000000404047c12 */ /* 0x001fc8000f8ec0ff */
[----:B------:R-:W0:Y:S01]  /*23610*/  POPC R7, R4 ;  /* 0x0000000400077309 */ /* 0x000e220000000000 */
[----:B--2---:R-:W0:Y:S02]  /*23620*/  SHFL.IDX PT, R0, R3, R0, 0x1f ;  /* 0x00001f0003007589 */ /* 0x004e2400000e0000 */
[----:B0-----:R-:W-:-:S05]  /*23630*/  IADD3 R0, R0, UR36, R7 ;  /* 0x0000002400007c10 */ /* 0x001fca000fffe007 */
[----:B------:R4:W-:Y:S01]  /*23640*/  STL [R1+0x10], R0 ;  /* 0x0000100001007387 */ /* 0x0009e20000100800 */
[----:B------:R-:W-:Y:S05]  /*23650*/  BRA `(.L_x_6947) ;  /* 0x0000003c00187947 */ /* 0x000fea0003800000 */
.L_x_6946:
        /* <DEDUP_REMOVED lines=20> */
.L_x_6949:
[----:B------:R-:W-:Y:S05]  /*237a0*/  BSYNC B6 ;  /* 0x0000000000067941 */ /* 0x000fea0003800000 */
.L_x_6948:
        /* <DEDUP_REMOVED lines=20> */
.L_x_6952:
        /* <DEDUP_REMOVED lines=15> */
.L_x_6951:
[----:B------:R-:W-:Y:S05]  /*239e0*/  BSYNC B6 ;  /* 0x0000000000067941 */ /* 0x000fea0003800000 */
.L_x_6950:
        /* <DEDUP_REMOVED lines=26> */
.L_x_7123:
[----:B0-----:R-:W2:Y:S01]  /*23b90*/  LDL.LU R4, [R1] ;  /* 0x0000000001047983 */ /* 0x001ea20000300800 */
[----:B------:R-:W-:Y:S02]  /*23ba0*/  PLOP3.LUT P1, PT, PT, PT, PT, 0x8, 0x0 ;  /* 0x000000000000781c */ /* 0x000fe40003f2e170 */
[----:B-1----:R-:W-:Y:S01]  /*23bb0*/  ISETP.NE.AND P0, PT, R14, RZ, PT ;  /* 0x000000ff0e00720c */ /* 0x002fe20003f05270 */
[----:B------:R0:W-:Y:S01]  /*23bc0*/  STL [R1+0x4], R0 ;  /* 0x0000040001007387 */ /* 0x0001e20000100800 */
[----:B--2---:R-:W-:-:S09]  /*23bd0*/  LOP3.LUT R4, R4, 0xfffffffb, RZ, 0xc0, !PT ;  /* 0xfffffffb04047812 */ /* 0x004fd200078ec0ff */
[----:B------:R-:W-:-:S05]  /*23be0*/  @P1 LOP3.LUT R4, R4, 0x4, RZ, 0xfc, !PT ;  /* 0x0000000404041812 */ /* 0x000fca00078efcff */
[----:B------:R0:W-:Y:S01]  /*23bf0*/  STL [R1], R4 ;  /* 0x0000000401007387 */ /* 0x0001e20000100800 */
[----:B------:R-:W-:Y:S05]  /*23c00*/  @P0 BRA `(.L_x_6954) ;  /* 0x00000004001c0947 */ /* 0x000fea0003800000 */
[----:B------:R-:W-:-:S03]  /*23c10*/  UMOV UR4, 0xffffffff ;  /* 0xffffffff00047882 */ /* 0x000fc60000000000 */
[----:B------:R-:W-:Y:S05]  /*23c20*/  BRA.DIV UR4, `(.L_x_6955) ;  /* 0x0000005e046c7947 */ /* 0x000fea000b800000 */
[----:B------:R-:W-:-:S13]  /*23c30*/  ELECT P6, URZ, PT ;  /* 0x00000000003f782f */ /* 0x000fda00038c0000 */
.L_x_7126:
        /* <DEDUP_REMOVED lines=25> */
.L_x_6956:
[----:B-1----:R-:W2:Y:S01]  /*23dd0*/  LDL R2, [R1+0xc] ;  /* 0x00000c0001027983 */ /* 0x002ea20000100800 */
[----:B0-----:R-:W-:Y:S01]  /*23de0*/  IMAD R0, R19, 0x8, R18 ;  /* 0x0000000813007824 */ /* 0x001fe200078e0212 */
[----:B--2---:R-:W-:-:S04]  /*23df0*/  SHF.L.U32 R2, R2, 0x1f, RZ ;  /* 0x0000001f02027819 */ /* 0x004fc800000006ff */
[----:B------:R-:W0:Y:S02]  /*23e00*/  SYNCS.PHASECHK.TRANS64.TRYWAIT P0, [R0+URZ+0x34840], R2 ;  /* 0x03484002000075a7 */ /* 0x000e24000800017f */
[----:B0-----:R-:W-:Y:S05]  /*23e10*/  @!P0 BRA `(.L_x_6957) ;  /* 0x0000005c00108947 */ /* 0x001fea0003800000 */
.L_x_7127:
[----:B------:R1:W5:Y:S01]  /*23e20*/  LDL R3, [R1] ;  /* 0x0000000001037983 */ /* 0x0003620000100800 */
        /* <DEDUP_REMOVED lines=9> */
.L_x_6958:
[----:B------:R-:W2:Y:S04]  /*23ec0*/  LDL R4, [R1+0x4] ;  /* 0x0000040001047983 */ /* 0x000ea80000100800 */
[----:B01----:R-:W3:Y:S01]  /*23ed0*/  LDL R2, [R1+0x18] ;  /* 0x0000180001027983 */ /* 0x003ee20000100800 */
        /* <DEDUP_REMOVED lines=9> */
[----:B------:R-:W-:Y:S01]  /*23f70*/  UMOV UR15, 0x40 ;  /* 0x00000040000f7882 */ /* 0x000fe20000000000 */
[----:B------:R-:W-:-:S03]  /*23f80*/  LOP3.LUT R3, R3, 0xfffffffb, RZ, 0xc0, !PT ;  /* 0xfffffffb03037812 */ /* 0x000fc600078ec0ff */
[----:B------:R-:W-:Y:S02]  /*23f90*/  UIADD3 UR9, UR9, 0x34830, URZ ;  /* 0x0003483009097890 */ /* 0x000fe4000fffe03f */
[----:B------:R-:W-:-:S04]  /*23fa0*/  @P0 LOP3.LUT R3, R3, 0x4, RZ, 0xfc, !PT ;  /* 0x0000000403030812 */ /* 0x000fc800078efcff */
[----:B------:R-:W-:Y:S01]  /*23fb0*/  UIADD3 UR8, UR6, 0x1e400, URZ ;  /* 0x0001e40006087890 */ /* 0x000fe2000fffe03f */
[----:B------:R1:W-:Y:S01]  /*23fc0*/  STL [R1], R3 ;  /* 0x0000000301007387 */ /* 0x0003e20000100800 */
[----:B------:R-:W-:-:S03]  /*23fd0*/  UIADD3 UR14, UR6, 0x23c00, URZ ;  /* 0x00023c00060e7890 */ /* 0x000fc6000fffe03f */
[----:B------:R-:W-:Y:S01]  /*23fe0*/  UMOV UR6, 0x0 ;  /* 0x0000000000067882 */ /* 0x000fe20000000000 */
        /* <DEDUP_REMOVED lines=8> */
[----:B-1----:R-:W-:Y:S01]  /*24070*/  NOP ;  /* 0x0000000000007918 */ /* 0x002fe20000000000 */
.L_x_6954:
        /* <DEDUP_REMOVED lines=40> */
.L_x_6960:
[----:B------:R-:W-:Y:S05]  /*24300*/  BSYNC B6 ;  /* 0x0000000000067941 */ /* 0x000fea0003800000 */
.L_x_6959:
        /* <DEDUP_REMOVED lines=14> */
[----:B------:R-:W0:Y:S01]  /*243f0*/  S2R R10, SR_TID.X ;  /* 0x00000000000a7919 */ /* 0x000e220000002100 */
[----:B--2---:R-:W-:-:S02]  /*24400*/  IMAD R0, R0, UR4, RZ ;  /* 0x0000000400007c24 */ /* 0x004fc4000f8e02ff */
[----:B----4-:R-:W-:-:S04]  /*24410*/  IMAD.WIDE.U32 R2, R4, UR4, R2 ;  /* 0x0000000404027c25 */ /* 0x010fc8000f8e0002 */
[----:B------:R-:W-:Y:S01]  /*24420*/  IMAD R0, R4, UR5, R0 ;  /* 0x0000000504007c24 */ /* 0x000fe2000f8e0200 */
[----:B------:R-:W-:Y:S01]  /*24430*/  ULDC.64 UR4, c[0x0][0x2d0] ;  /* 0x0000b40000047ab9 */ /* 0x000fe20000000a00 */
[----:B------:R-:W2:Y:S02]  /*24440*/  S2R R4, SR_TID.X ;  /* 0x0000000000047919 */ /* 0x000ea40000002100 */
[----:B------:R-:W-:Y:S02]  /*24450*/  IMAD.IADD R3, R3, 0x1, R0 ;  /* 0x0000000103037824 */ /* 0x000fe400078e0200 */
[----:B-1----:R-:W-:Y:S02]  /*24460*/  IMAD.SHL.U32 R9, R9, 0x8, RZ ;  /* 0x0000000809097824 */ /* 0x002fe400078e00ff */
[----:B0-----:R-:W-:-:S03]  /*24470*/  IMAD.SHL.U32 R10, R10, 0x8, RZ ;  /* 0x000000080a0a7824 */ /* 0x001fc600078e00ff */
[----:B------:R-:W-:-:S04]  /*24480*/  LOP3.LUT R9, R9, 0x38, RZ, 0xc0, !PT ;  /* 0x0000003809097812 */ /* 0x000fc800078ec0ff */
[----:B------:R-:W-:Y:S02]  /*24490*/  LOP3.LUT R9, R9, 0x40, RZ, 0xfc, !PT ;  /* 0x0000004009097812 */ /* 0x000fe400078efcff */
[----:B------:R-:W-:Y:S02]  /*244a0*/  LOP3.LUT R10, R10, 0x38, RZ, 0xc0, !PT ;  /* 0x000000380a0a7812 */ /* 0x000fe400078ec0ff */
[----:B--2---:R-:W-:-:S04]  /*244b0*/  LOP3.LUT R4, R4, 0x7f, RZ, 0xc0, !PT ;  /* 0x0000007f04047812 */ /* 0x004fc800078ec0ff */
[----:B------:R-:W-:Y:S02]  /*244c0*/  SHF.R.U32.HI R6, RZ, 0x3, R4 ;  /* 0x00000003ff067819 */ /* 0x000fe40000011604 */
[----:B------:R-:W0:Y:S02]  /*244d0*/  S2R R4, SR_TID.X ;  /* 0x0000000000047919 */ /* 0x000e240000002100 */
[----:B0-----:R-:W-:-:S05]  /*244e0*/  IMAD.SHL.U32 R4, R4, 0x10, RZ ;  /* 0x0000001004047824 */ /* 0x001fca00078e00ff */
[----:B------:R-:W-:Y:S02]  /*244f0*/  LOP3.LUT R4, R6, 0x70, R4, 0xf8, !PT ;  /* 0x0000007006047812 */ /* 0x000fe400078ef804 */
[----:B------:R-:W0:Y:S01]  /*24500*/  @P0 LDC R6, c[0x0][0x44c] ;  /* 0x00011300ff060b82 */ /* 0x000e220000000800 */
[----:B---3--:R-:W-:-:S05]  /*24510*/  IMAD.SHL.U32 R5, R5, 0x80, RZ ;  /* 0x0000008005057824 */ /* 0x008fca00078e00ff */
        /* <DEDUP_REMOVED lines=21> */
[----:B------:R0:W5:Y:S01]  /*24670*/  LDL R9, [R1+0x34] ;  /* 0x0000340001097983 */ /* 0x0001620000100800 */
[----:B------:R-:W-:Y:S02]  /*24680*/  LEA.HI.X R3, R2, UR5, R3, 0x1, P0 ;  /* 0x0000000502037c11 */ /* 0x000fe400080f0c03 */
[----:B------:R-:W-:Y:S01]  /*24690*/  ISETP.GE.AND P0, PT, R10, UR4, PT ;  /* 0x000000040a007c0c */ /* 0x000fe2000bf06270 */
[----:B------:R-:W-:-:S03]  /*246a0*/  UMOV UR4, 0xffffffff ;  /* 0xffffffff00047882 */ /* 0x000fc60000000000 */
[----:B------:R-:W-:Y:S09]  /*246b0*/  BRA.DIV UR4, `(.L_x_6961) ;  /* 0x0000005204fc7947 */ /* 0x000ff2000b800000 */
[----:B------:R-:W2:Y:S01]  /*246c0*/  LDL.LU R6, [R1+0x54] ;  /* 0x0000540001067983 */ /* 0x000ea20000300800 */
[----:B------:R-:W1:Y:S02]  /*246d0*/  S2R R7, SR_TID.X ;  /* 0x0000000000077919 */ /* 0x000e640000002100 */
[----:B-1----:R-:W-:-:S04]  /*246e0*/  LOP3.LUT R7, R7, 0x7f, RZ, 0xc0, !PT ;  /* 0x0000007f07077812 */ /* 0x002fc800078ec0ff */
[----:B------:R-:W-:Y:S02]  /*246f0*/  SHF.R.U32.HI R11, RZ, 0x3, R7 ;  /* 0x00000003ff0b7819 */ /* 0x000fe40000011607 */
[----:B------:R-:W1:Y:S03]  /*24700*/  SHFL.IDX PT, R7, R4, RZ, 0x181f ;  /* 0x00181fff04077589 */ /* 0x000e6600000e0000 */
[----:B------:R-:W-:Y:S01]  /*24710*/  IMAD.IADD R0, R11, 0x1, R5 ;  /* 0x000000010b007824 */ /* 0x000fe200078e0205 */
[----:B------:R-:W-:-:S03]  /*24720*/  ULDC.64 UR4, c[0x0][0x208] ;  /* 0x0000820000047ab9 */ /* 0x000fc60000000a00 */
[----:B------:R-:W-:Y:S02]  /*24730*/  VIADD R5, R0, 0x10 ;  /* 0x0000001000057836 */ /* 0x000fe40000000000 */
[----:B--2---:R-:W-:Y:S02]  /*24740*/  IMAD R2, R6, R8, RZ ;  /* 0x0000000806027224 */ /* 0x004fe400078e02ff */
[----:B------:R-:W2:Y:S03]  /*24750*/  SHFL.IDX PT, R6, R3, RZ, 0x181f ;  /* 0x00181fff03067589 */ /* 0x000ea600000e0000 */
[----:B------:R-:W-:-:S13]  /*24760*/  ISETP.GE.AND P2, PT, R0, R2, PT ;  /* 0x000000020000720c */ /* 0x000fda0003f46270 */
[----:B-1----:R-:W-:-:S05]  /*24770*/  @!P2 LEA R7, P3, R10, R7, 0x1 ;  /* 0x000000070a07a211 */ /* 0x002fca00078608ff */
[----:B--2---:R-:W-:-:S05]  /*24780*/  @!P2 IMAD.X R6, RZ, RZ, R6, P3 ;  /* 0x000000ffff06a224 */ /* 0x004fca00018e0606 */
[----:B------:R-:W-:-:S04]  /*24790*/  @!P2 LOP3.LUT R7, R7, R6, RZ, 0x3c, !PT ;  /* 0x000000060707a212 */ /* 0x000fc800078e3cff */
[----:B------:R-:W-:-:S04]  /*247a0*/  @!P2 LOP3.LUT R6, R7, R6, RZ, 0x3c, !PT ;  /* 0x000000060706a212 */ /* 0x000fc800078e3cff */
[----:B------:R-:W-:-:S05]  /*247b0*/  @!P2 LOP3.LUT R7, R7, R6, RZ, 0x3c, !PT ;  /* 0x000000060707a212 */ /* 0x000fca00078e3cff */
[----:B------:R-:W-:Y:S01]  /*247c0*/  @!PT LDS RZ, [RZ] ;  /* 0x00000000fffff984 */ /* 0x000fe20000000800 */
[----:B-----5:R-:W-:Y:S04]  /*247d0*/  @!P2 LDGSTS.E.BYPASS.LTC128B.128 [R9+0x16400], desc[UR4][R6.64], !P0 ;  /* 0x164000000609afae */ /* 0x020fe8000c101d44 */
[----:B------:R1:W-:Y:S01]  /*247e0*/  @!P2 LDGSTS.E.BYPASS.LTC128B.128 [R9+0x1a400], desc[UR4][R6.64+0x80], !P1 ;  /* 0x1a4000800609afae */ /* 0x0003e2000c901d44 */
[----:B------:R-:W-:-:S03]  /*247f0*/  ISETP.GE.AND P2, PT, R5, R2, PT ;  /* 0x000000020500720c */ /* 0x000fc60003f46270 */
[----:B------:R-:W2:Y:S04]  /*24800*/  SHFL.IDX PT, R5, R4, 0x1, 0x181f ;  /* 0x00381f0004057f89 */ /* 0x000ea800000e0000 */
[----:B-1----:R-:W1:Y:S06]  /*24810*/  SHFL.IDX PT, R6, R3, 0x1, 0x181f ;  /* 0x00381f0003067f89 */ /* 0x002e6c00000e0000 */
[----:B--2---:R-:W-:-:S05]  /*24820*/  @!P2 LEA R5, P3, R10, R5, 0x1 ;  /* 0x000000050a05a211 */ /* 0x004fca00078608ff */
[----:B-1----:R-:W-:-:S04]  /*24830*/  @!P2 IMAD.X R6, RZ, RZ, R6, P3 ;  /* 0x000000ffff06a224 */ /* 0x002fc800018e0606 */
[----:B------:R-:W-:Y:S02]  /*24840*/  @!P2 IMAD.MOV.U32 R7, RZ, RZ, R6 ;  /* 0x000000ffff07a224 */ /* 0x000fe400078e0006 */
[----:B------:R-:W-:Y:S02]  /*24850*/  @!P2 IMAD.MOV.U32 R6, RZ, RZ, R5 ;  /* 0x000000ffff06a224 */ /* 0x000fe400078e0005 */
[----:B------:R-:W-:-:S03]  /*24860*/  VIADD R5, R0, 0x20 ;  /* 0x0000002000057836 */ /* 0x000fc60000000000 */
[----:B------:R-:W-:Y:S04]  /*24870*/  @!P2 LDGSTS.E.BYPASS.LTC128B.128 [R9+0x16c00], desc[UR4][R6.64], !P0 ;  /* 0x16c000000609afae */ /* 0x000fe8000c101d44 */
        /* <DEDUP_REMOVED lines=48> */
[----:B------:R1:W2:Y:S04]  /*24b80*/  SHFL.IDX PT, R5, R3, 0x7, 0x181f ;  /* 0x00f81f0003057f89 */ /* 0x0002a800000e0000 */
[----:B------:R1:W-:Y:S04]  /*24b90*/  @!P2 LDGSTS.E.BYPASS.LTC128B.128 [R9+0x19400], desc[UR4][R6.64], !P0 ;  /* 0x194000000609afae */ /* 0x0003e8000c101d44 */
[----:B------:R1:W-:Y:S04]  /*24ba0*/  @!P2 LDGSTS.E.BYPASS.LTC128B.128 [R9+0x1d400], desc[UR4][R6.64+0x80], !P1 ;  /* 0x1d4000800609afae */ /* 0x0003e8000c901d44 */
[----:B------:R1:W3:Y:S02]  /*24bb0*/  SHFL.IDX PT, R3, R4, 0x7, 0x181f ;  /* 0x00f81f0004037f89 */ /* 0x0002e400000e0000 */
.L_x_7144:
[----:B------:R-:W-:Y:S01]  /*24bc0*/  VIADD R0, R0, 0x70 ;  /* 0x0000007000007836 */ /* 0x000fe20000000000 */
[----:B------:R-:W-:Y:S04]  /*24bd0*/  BSSY B0, `(.L_x_6962) ;  /* 0x000000b000007945 */ /* 0x000fe80003800000 */
[----:B------:R-:W-:-:S13]  /*24be0*/  ISETP.GE.AND P2, PT, R0, R2, PT ;  /* 0x000000020000720c */ /* 0x000fda0003f46270 */
[----:B------:R-:W-:Y:S05]  /*24bf0*/  @P2 BRA `(.L_x_6963) ;  /* 0x0000000000202947 */ /* 0x000fea0003800000 */
[----:B---3--:R-:W-:Y:S01]  /*24c00*/  LEA R2, P2, R10, R3, 0x1 ;  /* 0x000000030a027211 */ /* 0x008fe200078408ff */
[----:B------:R-:W-:-:S04]  /*24c10*/  ULDC.64 UR4, c[0x0][0x208] ;  /* 0x0000820000047ab9 */ /* 0x000fc80000000a00 */
[----:B-12---:R-:W-:-:S05]  /*24c20*/  IMAD.X R3, RZ, RZ, R5, P2 ;  /* 0x000000ffff037224 */ /* 0x006fca00010e0605 */
[----:B------:R-:W-:Y:S01]  /*24c30*/  @!PT LDS RZ, [RZ] ;  /* 0x00000000fffff984 */ /* 0x000fe20000000800 */
[----:B------:R-:W-:Y:S01]  /*24c40*/  @!PT LDS RZ, [RZ] ;  /* 0x00000000fffff984 */ /* 0x000fe20000000800 */
[----:B------:R-:W-:Y:S01]  /*24c50*/  @!PT LDS RZ, [RZ] ;  /* 0x00000000fffff984 */ /* 0x000fe20000000800 */
[----:B------:R4:W-:Y:S04]  /*24c60*/  LDGSTS.E.BYPASS.LTC128B.128 [R9+0x19c00], desc[UR4][R2.64], !P0 ;  /* 0x19c0000002097fae */ /* 0x0009e8000c101d44 */
[----:B------:R4:W-:Y:S02]  /*24c70*/  LDGSTS.E.BYPASS.LTC128B.128 [R9+0x1dc00], desc[UR4][R2.64+0x80], !P1 ;  /* 0x1dc0008002097fae */ /* 0x0009e4000c901d44 */
.L_x_6963:
[----:B------:R-:W-:Y:S05]  /*24c80*/  BSYNC B0 ;  /* 0x0000000000007941 */ /* 0x000fea0003800000 */
.L_x_6962:
[----:B------:R-:W-:Y:S01]  /*24c90*/  NOP ;  /* 0x0000000000007918 */ /* 0x000fe20000000000 */
[----:B------:R-:W-:-:S13]  /*24ca0*/  PLOP3.LUT P0, PT, PT, PT, PT, 0x80, 0x0 ;  /* 0x000000000000781c */ /* 0x000fda0003f0f070 */
.L_x_6964:
        /* <DEDUP_REMOVED lines=18> */
.L_x_7145:
[----:B------:R-:W-:Y:S05]  /*24dd0*/  BSYNC B0 ;  /* 0x0000000000007941 */ /* 0x000fea0003800000 */
.L_x_6965:
[----:B-1-3--:R-:W4:Y:S04]  /*24de0*/  LDL R3, [R1+0x40] ;  /* 0x0000400001037983 */ /* 0x00af280000100800 */
[----:B------:R-:W3:Y:S01]  /*24df0*/  LDL R2, [R1+0x30] ;  /* 0x0000300001027983 */ /* 0x000ee20000100800 */
[----:B------:R-:W-:Y:S01]  /*24e00*/  BSSY B0, `(.L_x_6967) ;  /* 0x00001ef000007945 */ /* 0x000fe20003800000 */
[----:B----4-:R-:W-:-:S05]  /*24e10*/  VIADD R0, R3, 0xfffffffe ;  /* 0xfffffffe03007836 */ /* 0x010fca0000000000 */
[----:B---3--:R-:W-:-:S13]  /*24e20*/  ISETP.GE.AND P0, PT, R0, R2, PT ;  /* 0x000000020000720c */ /* 0x008fda0003f06270 */
[----:B------:R-:W-:Y:S05]  /*24e30*/  @!P0 BRA `(.L_x_6968) ;  /* 0x0000001c00ac8947 */ /* 0x000fea0003800000 */
[----:B--2---:R-:W2:Y:S04]  /*24e40*/  LDL.LU R5, [R1+0x58] ;  /* 0x0000580001057983 */ /* 0x004ea80000300800 */
[----:B------:R-:W3:Y:S04]  /*24e50*/  LDL.LU R4, [R1+0x44] ;  /* 0x0000440001047983 */ /* 0x000ee80000300800 */
        /* <DEDUP_REMOVED lines=12> */
[----:B------:R-:W2:Y:S04]  /*24f20*/  LDL R4, [R1] ;  /* 0x0000000001047983 */ /* 0x000ea80000100800 */
        /* <DEDUP_REMOVED lines=34> */
.L_x_6973:
[----:B------:R-:W-:Y:S01]  /*25150*/  IMAD R3, R7, 0x8, R18 ;  /* 0x0000000807037824 */ /* 0x000fe200078e0212 */
[----:B------:R-:W-:Y:S01]  /*25160*/  SHF.L.U32 R2, R10, 0x1f, RZ ;  /* 0x0000001f0a027819 */ /* 0x000fe200000006ff */
[----:B------:R-:W-:Y:S03]  /*25170*/  BSSY B3, `(.L_x_6974) ;  /* 0x0000003000037945 */ /* 0x000fe60003800000 */
[----:B------:R-:W2:Y:S02]  /*25180*/  SYNCS.PHASECHK.TRANS64.TRYWAIT P0, [R3+URZ+0x34840], R2 ;  /* 0x03484002030075a7 */ /* 0x000ea4000800017f */
[----:B--2---:R-:W-:Y:S05]  /*25190*/  @!P0 BRA `(.L_x_6975) ;  /* 0x00000054002c8947 */ /* 0x004fea0003800000 */
.L_x_7146:
[----:B------:R-:W-:Y:S05]  /*251a0*/  BSYNC B3 ;  /* 0x0000000000037941 */ /* 0x000fea0003800000 */
.L_x_6974:
[----:B-1----:R-:W1:Y:S01]  /*251b0*/  S2R R5, SR_TID.X ;  /* 0x0000000000057919 */ /* 0x002e620000002100 */
[----:B------:R-:W-:Y:S01]  /*251c0*/  BSSY B3, `(.L_x_6976) ;  /* 0x000000a000037945 */ /* 0x000fe20003800000 */
[----:B-1----:R-:W-:-:S04]  /*251d0*/  LOP3.LUT R5, R5, 0x7f, RZ, 0xc0, !PT ;  /* 0x0000007f05057812 */ /* 0x002fc800078ec0ff */
[----:B------:R-:W-:-:S13]  /*251e0*/  ISETP.NE.AND P0, PT, R5, RZ, PT ;  /* 0x000000ff0500720c */ /* 0x000fda0003f05270 */
[----:B------:R-:W-:Y:S05]  /*251f0*/  @P0 BRA `(.L_x_6977) ;  /* 0x0000000000180947 */ /* 0x000fea0003800000 */
[----:B------:R-:W3:Y:S01]  /*25200*/  LDL R5, [R1] ;  /* 0x0000000001057983 */ /* 0x000ee20000100800 */
[----:B--2---:R-:W-:-:S04]  /*25210*/  IMAD.MOV.U32 R2, RZ, RZ, 0xb000 ;  /* 0x0000b000ff027424 */ /* 0x004fc800078e00ff */
[----:B------:R1:W-:Y:S01]  /*25220*/  SYNCS.ARRIVE.TRANS64 RZ, [R3+URZ+0x34830], R2 ;  /* 0x0348300203ff79a7 */ /* 0x0003e2000800003f */
[----:B---3--:R-:W-:-:S13]  /*25230*/  LOP3.LUT P1, RZ, R5, 0x1, RZ, 0xc0, !PT ;  /* 0x0000000105ff7812 */ /* 0x008fda000782c0ff */
[----:B-1----:R-:W-:Y:S05]  /*25240*/  @!P1 BRA `(.L_x_6977) ;  /* 0x0000000000049947 */ /* 0x002fea0003800000 */
[----:B------:R-:W-:Y:S01]  /*25250*/  BPT.TRAP 0x1 ;  /* 0x000000040000795c */ /* 0x000fe20000300000 */
.L_x_6977:
[----:B------:R-:W-:Y:S05]  /*25260*/  BSYNC B3 ;  /* 0x0000000000037941 */ /* 0x000fea0003800000 */
.L_x_6976:
[----:B--2---:R-:W2:Y:S01]  /*25270*/  LDL R2, [R1+0x18] ;  /* 0x0000180001027983 */ /* 0x004ea20000100800 */
        /* <DEDUP_REMOVED lines=11> */
.L_x_6978:
        /* <DEDUP_REMOVED lines=16> */
.L_x_6979:
        /* <DEDUP_REMOVED lines=16> */
.L_x_7147:
[----:B------:R-:W-:Y:S05]  /*25530*/  BSYNC B3 ;  /* 0x0000000000037941 */ /* 0x000fea0003800000 */
.L_x_6980:
[----:B------:R-:W2:Y:S01]  /*25540*/  S2R R5, SR_TID.X ;  /* 0x0000000000057919 */ /* 0x000ea20000002100 */
[----:B------:R-:W-:-:S04]  /*25550*/  UPRMT UR4, UR37, 0x9910, URZ ;  /* 0x0000991025047896 */ /* 0x000fc8000800003f */
[----:B------:R-:W-:Y:S01]  /*25560*/  UISETP.NE.AND UP0, UPT, UR4, 0x2, UPT ;  /* 0x000000020400788c */ /* 0x000fe2000bf05270 */
[----:B--2---:R-:W-:-:S04]  /*25570*/  LOP3.LUT R5, R5, 0x7f, RZ, 0xc0, !PT ;  /* 0x0000007f05057812 */ /* 0x004fc800078ec0ff */
[----:B------:R-:W-:-:S13]  /*25580*/  ISETP.NE.AND P0, PT, R5, RZ, PT ;  /* 0x000000ff0500720c */ /* 0x000fda0003f05270 */
[----:B-1----:R-:W-:-:S04]  /*25590*/  @!P0 IMAD.MOV.U32 R3, RZ, RZ, 0xb000 ;  /* 0x0000b000ff038424 */ /* 0x002fc800078e00ff */
[----:B------:R1:W-:Y:S01]  /*255a0*/  @!P0 SYNCS.ARRIVE.TRANS64 RZ, [R2+URZ+0x34850], R3 ;  /* 0x0348500302ff89a7 */ /* 0x0003e2000800003f */
[----:B------:R-:W-:-:S13]  /*255b0*/  PLOP3.LUT P0, PT, PT, PT, UP0, 0x80, 0x0 ;  /* 0x000000000000781c */ /* 0x000fda0003f0f008 */
[----:B-1----:R-:W-:Y:S05]  /*255c0*/  @P0 BRA `(.L_x_6982) ;  /* 0x0000000000040947 */ /* 0x002fea0003800000 */
[----:B------:R-:W-:Y:S01]  /*255d0*/  BPT.TRAP 0x1 ;  /* 0x000000040000795c */ /* 0x000fe20000300000 */
.L_x_6982:
[----:B------:R-:W2:Y:S01]  /*255e0*/  LDL R3, [R1] ;  /* 0x0000000001037983 */ /* 0x000ea20000100800 */
[----:B------:R-:W-:Y:S01]  /*255f0*/  BSSY B3, `(.L_x_6983) ;  /* 0x0000004000037945 */ /* 0x000fe20003800000 */
[----:B--2---:R-:W-:-:S13]  /*25600*/  LOP3.LUT P0, RZ, R3, 0x8, RZ, 0xc0, !PT ;  /* 0x0000000803ff7812 */ /* 0x004fda000780c0ff */
[----:B------:R-:W-:Y:S05]  /*25610*/  @P0 BRA `(.L_x_6984) ;  /* 0x0000000000040947 */ /* 0x000fea0003800000 */
[----:B------:R-:W-:Y:S01]  /*25620*/  BPT.TRAP 0x1 ;  /* 0x000000040000795c */ /* 0x000fe20000300000 */
.L_x_6984:
[----:B------:R-:W-:Y:S05]  /*25630*/  BSYNC B3 ;  /* 0x0000000000037941 */ /* 0x000fea0003800000 */
.L_x_6983:
        /* <DEDUP_REMOVED lines=12> */
.L_x_6985:
        /* <DEDUP_REMOVED lines=12> */
[----:B------:R-:W-:Y:S01]  /*257c0*/  PLOP3.LUT P0, PT, PT, PT, PT, 0x80, 0x0 ;  /* 0x000000000000781c */ /* 0x000fe20003f0f070 */
[----:B------:R-:W-:Y:S01]  /*257d0*/  UMOV UR6, 0x0 ;  /* 0x0000000000067882 */ /* 0x000fe20000000000 */
[----:B------:R-:W-:-:S11]  /*257e0*/  UMOV UR7, 0x14f00000 ;  /* 0x14f0000000077882 */ /* 0x000fd60000000000 */
.L_x_6986:
        /* <DEDUP_REMOVED lines=10> */
[----:B------:R1:W-:Y:S01]  /*25890*/  STL [R1+0x4], R0 ;  /* 0x0000040001007387 */ /* 0x0003e20000100800 */
[----:B------:R-:W-:-:S07]  /*258a0*/  IMAD.MOV.U32 R17, RZ, RZ, R4 ;  /* 0x000000ffff117224 */ /* 0x000fce00078e0004 */
.L_x_6972:
[----:B------:R-:W-:Y:S05]  /*258b0*/  BSYNC B1 ;  /* 0x0000000000017941 */ /* 0x000fea0003800000 */
.L_x_6971:
[----:B-1----:R-:W2:Y:S01]  /*258c0*/  LDL.LU R0, [R1+0x40] ;  /* 0x0000400001007983 */ /* 0x002ea20000300800 */
[----:B------:R-:W-:-:S03]  /*258d0*/  IMAD.MOV.U32 R19, RZ, RZ, R7 ;  /* 0x000000ffff137224 */ /* 0x000fc600078e0007 */
[----:B------:R1:W-:Y:S02]  /*258e0*/  STL [R1+0xc], R10 ;  /* 0x00000c0a01007387 */ /* 0x0003e40000100800 */
[----:B-12---:R-:W-:-:S07]  /*258f0*/  VIADD R0, R0, 0xfffffffd ;  /* 0xfffffffd00007836 */ /* 0x006fce0000000000 */
.L_x_6970:
[----:B------:R-:W-:Y:S05]  /*25900*/  BSYNC B2 ;  /* 0x0000000000027941 */ /* 0x000fea0003800000 */
.L_x_6969:
[----:B------:R-:W-:Y:S01]  /*25910*/  VIADD R9, R9, 0xfffffffe ;  /* 0xfffffffe09097836 */ /* 0x000fe20000000000 */
[----:B------:R-:W-:-:S04]  /*25920*/  LOP3.LUT R6, RZ, R6, RZ, 0x33, !PT ;  /* 0x00000006ff067212 */ /* 0x000fc800078e33ff */
[----:B------:R-:W-:-:S13]  /*25930*/  ISETP.NE.AND P0, PT, R9, R6, PT ;  /* 0x000000060900720c */ /* 0x000fda0003f05270 */
[----:B------:R-:W-:Y:S05]  /*25940*/  @!P0 BRA `(.L_x_6968) ;  /* 0x0000001000e88947 */ /* 0x000fea0003800000 */
[----:B------:R-:W-:-:S07]  /*25950*/  IMAD.MOV.U32 R8, RZ, RZ, R17 ;  /* 0x000000ffff087224 */ /* 0x000fce00078e0011 */
.L_x_7019:
[----:B--2---:R-:W2:Y:S04]  /*25960*/  LDL R3, [R1] ;  /* 0x0000000001037983 */ /* 0x004ea80000100800 */
        /* <DEDUP_REMOVED lines=9> */
[----:B-1----:R-:W-:Y:S05]  /*25a00*/  @!P1 BRA `(.L_x_6988) ;  /* 0x00000008003c9947 */ /* 0x002fea0003800000 */
        /* <DEDUP_REMOVED lines=25> */
.L_x_6989:
[----:B------:R-:W-:Y:S01]  /*25ba0*/  IMAD R3, R4, 0x8, R18 ;  /* 0x0000000804037824 */ /* 0x000fe200078e0212 */
[----:B------:R-:W-:Y:S01]  /*25bb0*/  SHF.L.U32 R2, R5, 0x1f, RZ ;  /* 0x0000001f05027819 */ /* 0x000fe200000006ff */
[----:B------:R-:W-:Y:S03]  /*25bc0*/  BSSY B2, `(.L_x_6990) ;  /* 0x0000003000027945 */ /* 0x000fe60003800000 */
[----:B------:R-:W2:Y:S02]  /*25bd0*/  SYNCS.PHASECHK.TRANS64.TRYWAIT P0, [R3+URZ+0x34840], R2 ;  /* 0x03484002030075a7 */ /* 0x000ea4000800017f */
[----:B--2---:R-:W-:Y:S05]  /*25be0*/  @!P0 BRA `(.L_x_6991) ;  /* 0x0000004800c08947 */ /* 0x004fea0003800000 */
.L_x_7148:
[----:B------:R-:W-:Y:S05]  /*25bf0*/  BSYNC B2 ;  /* 0x0000000000027941 */ /* 0x000fea0003800000 */
.L_x_6990:
[----:B------:R-:W3:Y:S01]  /*25c00*/  S2R R7, SR_TID.X ;  /* 0x0000000000077919 */ /* 0x000ee20000002100 */
[----:B------:R-:W-:Y:S01]  /*25c10*/  BSSY B2, `(.L_x_6992) ;  /* 0x000000a000027945 */ /* 0x000fe20003800000 */
[----:B---3--:R-:W-:-:S04]  /*25c20*/  LOP3.LUT R7, R7, 0x7f, RZ, 0xc0, !PT ;  /* 0x0000007f07077812 */ /* 0x008fc800078ec0ff */
[----:B------:R-:W-:-:S13]  /*25c30*/  ISETP.NE.AND P0, PT, R7, RZ, PT ;  /* 0x000000ff0700720c */ /* 0x000fda0003f05270 */
[----:B------:R-:W-:Y:S05]  /*25c40*/  @P0 BRA `(.L_x_6993) ;  /* 0x0000000000180947 */ /* 0x000fea0003800000 */
[----:B------:R-:W3:Y:S01]  /*25c50*/  LDL R7, [R1] ;  /* 0x0000000001077983 */ /* 0x000ee20000100800 */
[----:B--2---:R-:W-:-:S04]  /*25c60*/  IMAD.MOV.U32 R2, RZ, RZ, 0xb000 ;  /* 0x0000b000ff027424 */ /* 0x004fc800078e00ff */
[----:B------:R4:W-:Y:S01]  /*25c70*/  SYNCS.ARRIVE.TRANS64 RZ, [R3+URZ+0x34830], R2 ;  /* 0x0348300203ff79a7 */ /* 0x0009e2000800003f */
[----:B---3--:R-:W-:-:S13]  /*25c80*/  LOP3.LUT P1, RZ, R7, 0x1, RZ, 0xc0, !PT ;  /* 0x0000000107ff7812 */ /* 0x008fda000782c0ff */
[----:B----4-:R-:W-:Y:S05]  /*25c90*/  @!P1 BRA `(.L_x_6993) ;  /* 0x0000000000049947 */ /* 0x010fea0003800000 */
[----:B------:R-:W-:Y:S01]  /*25ca0*/  BPT.TRAP 0x1 ;  /* 0x000000040000795c */ /* 0x000fe20000300000 */
.L_x_6993:
[----:B------:R-:W-:Y:S05]  /*25cb0*/  BSYNC B2 ;  /* 0x0000000000027941 */ /* 0x000fea0003800000 */
.L_x_6992:
[----:B------:R-:W3:Y:S01]  /*25cc0*/  LDL R7, [R1+0x18] ;  /* 0x0000180001077983 */ /* 0x000ee20000100800 */
[----:B------:R-:W-:Y:S01]  /*25cd0*/  IMAD.MOV.U32 R10, RZ, RZ, RZ ;  /* 0x000000ffff0a7224 */ /* 0x000fe200078e00ff */
[----:B------:R-:W-:Y:S01]  /*25ce0*/  UIADD3 UR4, UP0, UR38, 0x370, URZ ;  /* 0x0000037026047890 */ /* 0x000fe2000ff1e03f */
[----:B--2---:R-:W-:Y:S01]  /*25cf0*/  IMAD R2, R4, 0xb000, R18 ;  /* 0x0000b00004027824 */ /* 0x004fe200078e0212 */
[----:B------:R-:W-:Y:S01]  /*25d00*/  PLOP3.LUT P0, PT, PT, PT, PT, 0x80, 0x0 ;  /* 0x000000000000781c */ /* 0x000fe20003f0f070 */
[----:B------:R-:W-:Y:S01]  /*25d10*/  VIADD R3, R3, 0x34830 ;  /* 0x0003483003037836 */ /* 0x000fe20000000000 */
[----:B------:R-:W-:Y:S01]  /*25d20*/  R2UR UR10, R10 ;  /* 0x000000000a0a72ca */ /* 0x000fe200000e0000 */
[----:B-1----:R-:W-:Y:S01]  /*25d30*/  VIADD R9, R2, 0x1e400 ;  /* 0x0001e40002097836 */ /* 0x002fe20000000000 */
[----:B------:R-:W-:Y:S01]  /*25d40*/  UIADD3.X UR5, URZ, UR39, URZ, UP0, !UPT ;  /* 0x000000273f057290 */ /* 0x000fe200087fe43f */
[----:B------:R-:W-:Y:S01]  /*25d50*/  UMOV UR6, 0x0 ;  /* 0x0000000000067882 */ /* 0x000fe20000000000 */
[----:B------:R-:W-:Y:S01]  /*25d60*/  UMOV UR7, 0x14f00000 ;  /* 0x14f0000000077882 */ /* 0x000fe20000000000 */
[----:B---3--:R-:W-:-:S10]  /*25d70*/  IMAD R7, R6, 0xb0, R7 ;  /* 0x000000b006077824 */ /* 0x008fd400078e0207 */
.L_x_6994:
        /* <DEDUP_REMOVED lines=16> */
.L_x_6995:
        /* <DEDUP_REMOVED lines=16> */
.L_x_7149:
[----:B------:R-:W-:Y:S05]  /*25f80*/  BSYNC B2 ;  /* 0x0000000000027941 */ /* 0x000fea0003800000 */
.L_x_6996:
        /* <DEDUP_REMOVED lines=10> */
.L_x_6998:
[----:B------:R-:W2:Y:S01]  /*26030*/  LDL R3, [R1] ;  /* 0x0000000001037983 */ /* 0x000ea20000100800 */
[----:B------:R-:W-:Y:S01]  /*26040*/  BSSY B2, `(.L_x_6999) ;  /* 0x0000004000027945 */ /* 0x000fe20003800000 */
[----:B--2---:R-:W-:-:S13]  /*26050*/  LOP3.LUT P0, RZ, R3, 0x8, RZ, 0xc0, !PT ;  /* 0x0000000803ff7812 */ /* 0x004fda000780c0ff */
[----:B------:R-:W-:Y:S05]  /*26060*/  @P0 BRA `(.L_x_7000) ;  /* 0x0000000000040947 */ /* 0x000fea0003800000 */
[----:B------:R-:W-:Y:S01]  /*26070*/  BPT.TRAP 0x1 ;  /* 0x000000040000795c */ /* 0x000fe20000300000 */
.L_x_7000:
[----:B------:R-:W-:Y:S05]  /*26080*/  BSYNC B2 ;  /* 0x0000000000027941 */ /* 0x000fea0003800000 */
.L_x_6999:
        /* <DEDUP_REMOVED lines=12> */
.L_x_7001:
        /* <DEDUP_REMOVED lines=15> */
.L_x_7002:
        /* <DEDUP_REMOVED lines=12> */
.L_x_6988:
[----:B------:R-:W-:Y:S05]  /*26300*/  BSYNC B1 ;  /* 0x0000000000017941 */ /* 0x000fea0003800000 */
.L_x_6987:
[----:B------:R-:W2:Y:S01]  /*26310*/  LDL R2, [R1] ;  /* 0x0000000001027983 */ /* 0x000ea20000100800 */
[----:B------:R-:W-:Y:S01]  /*26320*/  VIADD R19, R4, 0x1 ;  /* 0x0000000104137836 */ /* 0x000fe20000000000 */
[----:B------:R-:W-:Y:S01]  /*26330*/  BSSY B1, `(.L_x_7003) ;  /* 0x0000097000017945 */ /* 0x000fe20003800000 */
[----:B-1----:R-:W-:-:S03]  /*26340*/  VIADD R6, R0, 0xffffffff ;  /* 0xffffffff00067836 */ /* 0x002fc60000000000 */
        /* <DEDUP_REMOVED lines=13> */
[----:B------:R-:W3:Y:S01]  /*26420*/  LDC R8, c[0x0][0x43c] ;  /* 0x00010f00ff087b82 */ /* 0x000ee20000000800 */
[----:B------:R-:W-:Y:S02]  /*26430*/  ULDC.64 UR6, c[0x0][0x428] ;  /* 0x00010a0000067ab9 */ /* 0x000fe40000000a00 */
[----:B------:R-:W4:Y:S01]  /*26440*/  LDL R9, [R1+0x8] ;  /* 0x0000080001097983 */ /* 0x000f220000100800 */
[----:B------:R-:W-:Y:S01]  /*26450*/  ULDC.64 UR8, c[0x0][0x208] ;  /* 0x0000820000087ab9 */ /* 0x000fe20000000a00 */
[----:B---3--:R-:W-:-:S13]  /*26460*/  ISETP.NE.AND P0, PT, R8, 0x1, PT ;  /* 0x000000010800780c */ /* 0x008fda0003f05270 */
[----:B------:R-:W3:Y:S02]  /*26470*/  @P0 LDC.64 R2, c[0x0][0x440] ;  /* 0x00011000ff020b82 */ /* 0x000ee40000000a00 */
[----:B---3--:R-:W-:-:S04]  /*26480*/  @P0 IMAD.HI.U32 R7, R6, R2, RZ ;  /* 0x0000000206070227 */ /* 0x008fc800078e00ff */
[----:B------:R-:W-:Y:S01]  /*26490*/  IMAD.MOV.U32 R2, RZ, RZ, R6 ;  /* 0x000000ffff027224 */ /* 0x000fe200078e0006 */
[----:B------:R-:W-:-:S04]  /*264a0*/  @P0 SHF.R.U32.HI R2, RZ, R3, R7 ;  /* 0x00000003ff020219 */ /* 0x000fc80000011607 */
[--C-:B------:R-:W-:Y:S01]  /*264b0*/  SHF.R.S32.HI R3, RZ, 0x1f, R2.reuse ;  /* 0x0000001fff037819 */ /* 0x100fe20000011402 */
[----:B------:R-:W-:-:S04]  /*264c0*/  IMAD.MOV R7, RZ, RZ, -R2 ;  /* 0x000000ffff077224 */ /* 0x000fc800078e0a02 */
[----:B------:R-:W-:Y:S02]  /*264d0*/  IMAD R7, R8, R7, R6 ;  /* 0x0000000708077224 */ /* 0x000fe400078e0206 */
[----:B--2---:R-:W-:-:S04]  /*264e0*/  IMAD R8, R11, UR6, RZ ;  /* 0x000000060b087c24 */ /* 0x004fc8000f8e02ff */
[C---:B----4-:R-:W-:Y:S02]  /*264f0*/  IMAD R8, R9.reuse, UR7, R8 ;  /* 0x0000000709087c24 */ /* 0x050fe4000f8e0208 */
[----:B------:R-:W-:-:S04]  /*26500*/  IMAD.WIDE.U32 R2, R9, UR6, R2 ;  /* 0x0000000609027c25 */ /* 0x000fc8000f8e0002 */
[----:B------:R-:W-:Y:S01]  /*26510*/  IMAD.IADD R3, R8, 0x1, R3 ;  /* 0x0000000108037824 */ /* 0x000fe200078e0203 */
[----:B------:R-:W-:-:S04]  /*26520*/  LEA R8, P0, R2, UR4, 0x2 ;  /* 0x0000000402087c11 */ /* 0x000fc8000f8010ff */
[----:B------:R-:W-:-:S05]  /*26530*/  LEA.HI.X R9, R2, UR5, R3, 0x2, P0 ;  /* 0x0000000502097c11 */ /* 0x000fca00080f1403 */
[----:B------:R2:W5:Y:S04]  /*26540*/  LDG.E R8, desc[UR8][R8.64] ;  /* 0x0000000808087981 */ /* 0x000568000c1e1900 */
.L_x_7005:
[----:B------:R-:W-:Y:S01]  /*26550*/  IMAD R2, R19, 0x8, R18 ;  /* 0x0000000813027824 */ /* 0x000fe200078e0212 */
[----:B------:R-:W-:Y:S01]  /*26560*/  SHF.L.U32 R3, R10, 0x1f, RZ ;  /* 0x0000001f0a037819 */ /* 0x000fe200000006ff */
[----:B------:R-:W-:Y:S03]  /*26570*/  BSSY B2, `(.L_x_7006) ;  /* 0x0000003000027945 */ /* 0x000fe60003800000 */
[----:B------:R-:W3:Y:S02]  /*26580*/  SYNCS.PHASECHK.TRANS64.TRYWAIT P0, [R2+URZ+0x34840], R3 ;  /* 0x03484003020075a7 */ /* 0x000ee4000800017f */
[----:B---3--:R-:W-:Y:S05]  /*26590*/  @!P0 BRA `(.L_x_7007) ;  /* 0x00000040007c8947 */ /* 0x008fea0003800000 */
.L_x_7150:
[----:B------:R-:W-:Y:S05]  /*265a0*/  BSYNC B2 ;  /* 0x0000000000027941 */ /* 0x000fea0003800000 */
.L_x_7006:
[----:B--2---:R-:W2:Y:S01]  /*265b0*/  S2R R9, SR_TID.X ;  /* 0x0000000000097919 */ /* 0x004ea20000002100 */
[----:B------:R-:W-:Y:S01]  /*265c0*/  BSSY B2, `(.L_x_7008) ;  /* 0x000000a000027945 */ /* 0x000fe20003800000 */
[----:B--2---:R-:W-:-:S04]  /*265d0*/  LOP3.LUT R9, R9, 0x7f, RZ, 0xc0, !PT ;  /* 0x0000007f09097812 */ /* 0x004fc800078ec0ff */
[----:B------:R-:W-:-:S13]  /*265e0*/  ISETP.NE.AND P0, PT, R9, RZ, PT ;  /* 0x000000ff0900720c */ /* 0x000fda0003f05270 */
[----:B------:R-:W-:Y:S05]  /*265f0*/  @P0 BRA `(.L_x_7009) ;  /* 0x0000000000180947 */ /* 0x000fea0003800000 */
[----:B------:R-:W2:Y:S01]  /*26600*/  LDL R9, [R1] ;  /* 0x0000000001097983 */ /* 0x000ea20000100800 */
[----:B---3--:R-:W-:-:S04]  /*26610*/  IMAD.MOV.U32 R3, RZ, RZ, 0xb000 ;  /* 0x0000b000ff037424 */ /* 0x008fc800078e00ff */
[----:B------:R4:W-:Y:S01]  /*26620*/  SYNCS.ARRIVE.TRANS64 RZ, [R2+URZ+0x34830], R3 ;  /* 0x0348300302ff79a7 */ /* 0x0009e2000800003f */
[----:B--2---:R-:W-:-:S13]  /*26630*/  LOP3.LUT P1, RZ, R9, 0x1, RZ, 0xc0, !PT ;  /* 0x0000000109ff7812 */ /* 0x004fda000782c0ff */
[----:B----4-:R-:W-:Y:S05]  /*26640*/  @!P1 BRA `(.L_x_7009) ;  /* 0x0000000000049947 */ /* 0x010fea0003800000 */
[----:B------:R-:W-:Y:S01]  /*26650*/  BPT.TRAP 0x1 ;  /* 0x000000040000795c */ /* 0x000fe20000300000 */
.L_x_7009:
[----:B------:R-:W-:Y:S05]  /*26660*/  BSYNC B2 ;  /* 0x0000000000027941 */ /* 0x000fea0003800000 */
.L_x_7008:
[----:B---3--:R-:W2:Y:S01]  /*26670*/  LDL R3, [R1+0x18] ;  /* 0x0000180001037983 */ /* 0x008ea20000100800 */
        /* <DEDUP_REMOVED lines=11> */
.L_x_7010:
        /* <DEDUP_REMOVED lines=16> */
.L_x_7011:
        /* <DEDUP_REMOVED lines=10> */
[----:B------:R-:W-:Y:S01]  /*268d0*/  SHF.L.U32 R5, R5, 0x1f, RZ ;  /* 0x0000001f05057819 */ /* 0x000fe200000006ff */
[----:B------:R-:W-:Y:S01]  /*268e0*/  IMAD R2, R4, 0x8, R18 ;  /* 0x0000000804027824 */ /* 0x000fe200078e0212 */
[----:B------:R-:W-:Y:S03]  /*268f0*/  BSSY B2, `(.L_x_7012) ;  /* 0x0000003000027945 */ /* 0x000fe60003800000 */
[----:B------:R-:W1:Y:S02]  /*26900*/  SYNCS.PHASECHK.TRANS64.TRYWAIT P0, [R2+URZ+0x34860], R5 ;  /* 0x03486005020075a7 */ /* 0x000e64000800017f */
[----:B-1----:R-:W-:Y:S05]  /*26910*/  @!P0 BRA `(.L_x_7013) ;  /* 0x0000003c00b08947 */ /* 0x002fea0003800000 */
.L_x_7151:
[----:B------:R-:W-:Y:S05]  /*26920*/  BSYNC B2 ;  /* 0x0000000000027941 */ /* 0x000fea0003800000 */
.L_x_7012:
[----:B------:R-:W2:Y:S01]  /*26930*/  S2R R3, SR_TID.X ;  /* 0x0000000000037919 */ /* 0x000ea20000002100 */
[----:B------:R-:W-:-:S04]  /*26940*/  UPRMT UR4, UR37, 0x9910, URZ ;  /* 0x0000991025047896 */ /* 0x000fc8000800003f */
[----:B------:R-:W-:Y:S01]  /*26950*/  UISETP.NE.AND UP0, UPT, UR4, 0x2, UPT ;  /* 0x000000020400788c */ /* 0x000fe2000bf05270 */
[----:B--2---:R-:W-:-:S04]  /*26960*/  LOP3.LUT R3, R3, 0x7f, RZ, 0xc0, !PT ;  /* 0x0000007f03037812 */ /* 0x004fc800078ec0ff */
[----:B------:R-:W-:-:S13]  /*26970*/  ISETP.NE.AND P0, PT, R3, RZ, PT ;  /* 0x000000ff0300720c */ /* 0x000fda0003f05270 */
[----:B------:R-:W-:-:S04]  /*26980*/  @!P0 IMAD.MOV.U32 R3, RZ, RZ, 0xb000 ;  /* 0x0000b000ff038424 */ /* 0x000fc800078e00ff */
[----:B------:R2:W-:Y:S01]  /*26990*/  @!P0 SYNCS.ARRIVE.TRANS64 RZ, [R2+URZ+0x34850], R3 ;  /* 0x0348500302ff89a7 */ /* 0x0005e2000800003f */
[----:B------:R-:W-:-:S13]  /*269a0*/  PLOP3.LUT P0, PT, PT, PT, UP0, 0x80, 0x0 ;  /* 0x000000000000781c */ /* 0x000fda0003f0f008 */
[----:B--2---:R-:W-:Y:S05]  /*269b0*/  @P0 BRA `(.L_x_7014) ;  /* 0x0000000000040947 */ /* 0x004fea0003800000 */
[----:B------:R-:W-:Y:S01]  /*269c0*/  BPT.TRAP 0x1 ;  /* 0x000000040000795c */ /* 0x000fe20000300000 */
.L_x_7014:
[----:B------:R-:W2:Y:S01]  /*269d0*/  LDL R3, [R1] ;  /* 0x0000000001037983 */ /* 0x000ea20000100800 */
[----:B------:R-:W-:Y:S01]  /*269e0*/  BSSY B2, `(.L_x_7015) ;  /* 0x0000004000027945 */ /* 0x000fe20003800000 */
[----:B--2---:R-:W-:-:S13]  /*269f0*/  LOP3.LUT P0, RZ, R3, 0x8, RZ, 0xc0, !PT ;  /* 0x0000000803ff7812 */ /* 0x004fda000780c0ff */
[----:B------:R-:W-:Y:S05]  /*26a00*/  @P0 BRA `(.L_x_7016) ;  /* 0x0000000000040947 */ /* 0x000fea0003800000 */
[----:B------:R-:W-:Y:S01]  /*26a10*/  BPT.TRAP 0x1 ;  /* 0x000000040000795c */ /* 0x000fe20000300000 */
.L_x_7016:
[----:B------:R-:W-:Y:S05]  /*26a20*/  BSYNC B2 ;  /* 0x0000000000027941 */ /* 0x000fea0003800000 */
.L_x_7015:
[----:B-1----:R-:W2:Y:S04]  /*26a30*/  LDL R5, [R1+0x18] ;  /* 0x0000180001057983 */ /* 0x002ea80000100800 */
        /* <DEDUP_REMOVED lines=11> */
.L_x_7017:
        /* <DEDUP_REMOVED lines=15> */
.L_x_7018:
        /* <DEDUP_REMOVED lines=12> */
.L_x_7004:
[----:B------:R-:W-:Y:S05]  /*26ca0*/  BSYNC B1 ;  /* 0x0000000000017941 */ /* 0x000fea0003800000 */
.L_x_7003:
[----:B------:R-:W3:Y:S01]  /*26cb0*/  LDL R2, [R1+0x30] ;  /* 0x0000300001027983 */ /* 0x000ee20000100800 */
[----:B------:R-:W-:Y:S01]  /*26cc0*/  VIADD R0, R0, 0xfffffffe ;  /* 0xfffffffe00007836 */ /* 0x000fe20000000000 */
[----:B---3--:R-:W-:-:S13]  /*26cd0*/  ISETP.GT.AND P0, PT, R6, R2, PT ;  /* 0x000000020600720c */ /* 0x008fda0003f04270 */
[----:B------:R-:W-:Y:S05]  /*26ce0*/  @P0 BRA `(.L_x_7019) ;  /* 0xffffffec001c0947 */ /* 0x000fea000383ffff */
.L_x_6968:
[----:B------:R-:W-:Y:S05]  /*26cf0*/  BSYNC B0 ;  /* 0x0000000000007941 */ /* 0x000fea0003800000 */
.L_x_6967:
        /* <DEDUP_REMOVED lines=8> */
[----:B------:R-:W3:Y:S01]  /*26d80*/  FLO.U32 R0, UR4 ;  /* 0x0000000400007d00 */ /* 0x000ee200080e0000 */
[----:B------:R-:W-:Y:S01]  /*26d90*/  ULDC.64 UR6, c[0x0][0x208] ;  /* 0x0000820000067ab9 */ /* 0x000fe20000000a00 */
        /* <DEDUP_REMOVED lines=8> */
[----:B------:R3:W-:Y:S02]  /*26e20*/  STL [R1+0x10], R0 ;  /* 0x0000100001007387 */ /* 0x0007e40000100800 */
.L_x_7021:
[----:B------:R-:W-:Y:S05]  /*26e30*/  BSYNC B0 ;  /* 0x0000000000007941 */ /* 0x000fea0003800000 */
.L_x_7020:
[----:B---3--:R-:W3:Y:S01]  /*26e40*/  LDL R0, [R1] ;  /* 0x0000000001007983 */ /* 0x008ee20000100800 */
        /* <DEDUP_REMOVED lines=9> */
.L_x_7152:
[----:B------:R-:W-:Y:S05]  /*26ee0*/  BSYNC B1 ;  /* 0x0000000000017941 */ /* 0x000fea0003800000 */
.L_x_7024:
        /* <DEDUP_REMOVED lines=10> */
.L_x_7026:
[----:B------:R-:W3:Y:S01]  /*26f90*/  LDL R2, [R1] ;  /* 0x0000000001027983 */ /* 0x000ee20000100800 */
[----:B------:R-:W-:Y:S01]  /*26fa0*/  BSSY B1, `(.L_x_7027) ;  /* 0x0000004000017945 */ /* 0x000fe20003800000 */
[----:B---3--:R-:W-:-:S13]  /*26fb0*/  LOP3.LUT P0, RZ, R2, 0x8, RZ, 0xc0, !PT ;  /* 0x0000000802ff7812 */ /* 0x008fda000780c0ff */
[----:B------:R-:W-:Y:S05]  /*26fc0*/  @P0 BRA `(.L_x_7028) ;  /* 0x0000000000040947 */ /* 0x000fea0003800000 */
[----:B------:R-:W-:Y:S01]  /*26fd0*/  BPT.TRAP 0x1 ;  /* 0x000000040000795c */ /* 0x000fe20000300000 */
.L_x_7028:
[----:B------:R-:W-:Y:S05]  /*26fe0*/  BSYNC B1 ;  /* 0x0000000000017941 */ /* 0x000fea0003800000 */
.L_x_7027:
        /* <DEDUP_REMOVED lines=12> */
.L_x_7029:
        /* <DEDUP_REMOVED lines=15> */
.L_x_7030:
        /* <DEDUP_REMOVED lines=10> */
.L_x_7023:
[----:B------:R-:W-:Y:S05]  /*27240*/  BSYNC B0 ;  /* 0x0000000000007941 */ /* 0x000fea0003800000 */
.L_x_7022:
[----:B------:R-:W3:Y:S01]  /*27250*/  LDL.LU R4, [R1+0xc] ;  /* 0x00000c0001047983 */ /* 0x000ee20000300800 */
[----:B------:R-:W-:-:S05]  /*27260*/  VIADD R19, R19, 0x1 ;  /* 0x0000000113137836 */ /* 0x000fca0000000000 */
[----:B------:R-:W-:-:S04]  /*27270*/  ISETP.NE.AND P0, PT, R19, 0x2, PT ;  /* 0x000000021300780c */ /* 0x000fc80003f05270 */
[----:B------:R-:W-:Y:S02]  /*27280*/  SEL R0, RZ, 0x1, P0 ;  /* 0x00000001ff007807 */ /* 0x000fe40000000000 */
[----:B------:R-:W-:Y:S02]  /*27290*/  SEL R19, R19, RZ, P0 ;  /* 0x000000ff13137207 */ /* 0x000fe40000000000 */
[----:B---3--:R-:W-:-:S05]  /*272a0*/  LOP3.LUT R4, R4, R0, RZ, 0x3c, !PT ;  /* 0x0000000004047212 */ /* 0x008fca00078e3cff */
[----:B------:R3:W-:Y:S02]  /*272b0*/  STL [R1+0xc], R4 ;  /* 0x00000c0401007387 */ /* 0x0007e40000100800 */
.L_x_6947:
[----:B------:R-:W-:Y:S05]  /*272c0*/  BSYNC B7 ;  /* 0x0000000000077941 */ /* 0x000fea0003800000 */
.L_x_6945:
[----:B------:R-:W5:Y:S02]  /*272d0*/  LDL R9, [R1] ;  /* 0x0000000001097983 */ /* 0x000f640000100800 */
        /* <DEDUP_REMOVED lines=8> */
[----:B--23--:R-:W2:Y:S04]  /*27360*/  LDS.128 R4, [R18+0x348d0] ;  /* 0x0348d00012047984 */ /* 0x00cea80000000c00 */
[----:B--2---:R2:W-:Y:S04]  /*27370*/  STL.64 [R1+0x10], R4 ;  /* 0x0000100401007387 */ /* 0x0045e80000100a00 */
[----:B------:R2:W-:Y:S01]  /*27380*/  STL.64 [R1+0x18], R6 ;  /* 0x0000180601007387 */ /* 0x0005e20000100a00 */
[----:B------:R-:W-:Y:S06]  /*27390*/  BAR.ARV 0x4, 0x180 ;  /* 0x0106000000007b1d */ /* 0x000fec0000002000 */
[----:B------:R-:W-:Y:S05]  /*273a0*/  BRA `(.L_x_7032) ;  /* 0x0000000c00247947 */ /* 0x000fea0003800000 */
.L_x_7031:
[----:B------:R-:W5:Y:S01]  /*273b0*/  LDL R17, [R1+0x2c] ;  /* 0x00002c0001117983 */ /* 0x000f620000100800 */
[----:B------:R-:W-:Y:S01]  /*273c0*/  UMOV UR4, 0xffffffff ;  /* 0xffffffff00047882 */ /* 0x000fe20000000000 */
[----:B-----5:R-:W-:Y:S02]  /*273d0*/  ISETP.NE.AND P5, PT, R17, 0x1f, PT ;  /* 0x0000001f1100780c */ /* 0x020fe40003fa5270 */
[----:B------:R-:W-:Y:S11]  /*273e0*/  BRA.DIV UR4, `(.L_x_7033) ;  /* 0x0000003604247947 */ /* 0x000ff6000b800000 */
[----:B------:R-:W4:Y:S01]  /*273f0*/  LDL R3, [R1+0x1c] ;  /* 0x00001c0001037983 */ /* 0x000f220000100800 */
[----:B------:R-:W-:-:S03]  /*27400*/  ULDC UR4, c[0x0][0xc3c] ;  /* 0x00030f0000047ab9 */ /* 0x000fc60000000800 */
[----:B------:R-:W5:Y:S01]  /*27410*/  LDL.LU R2, [R1+0x10] ;  /* 0x0000100001027983 */ /* 0x000f620000300800 */
[----:B------:R-:W-:Y:S01]  /*27420*/  LOP3.LUT P4, RZ, R9, 0x1, RZ, 0xc0, !PT ;  /* 0x0000000109ff7812 */ /* 0x000fe2000788c0ff */
[----:B------:R-:W-:Y:S01]  /*27430*/  ULDC.64 UR6, c[0x0][0x208] ;  /* 0x0000820000067ab9 */ /* 0x000fe20000000a00 */
[----:B----4-:R-:W-:Y:S02]  /*27440*/  IMAD.IADD R0, R3, 0x1, R17 ;  /* 0x0000000103007824 */ /* 0x010fe400078e0211 */
[----:B-----5:R-:W-:-:S03]  /*27450*/  IMAD.MOV.U32 R9, RZ, RZ, R2 ;  /* 0x000000ffff097224 */ /* 0x020fc600078e0002 */
[----:B------:R-:W-:-:S13]  /*27460*/  ISETP.GE.OR P0, PT, R0, UR4, !P5 ;  /* 0x0000000400007c0c */ /* 0x000fda000ef06670 */
[----:B------:R-:W4:Y:S08]  /*27470*/  @!P0 LDC.64 R2, c[0x0][0xc80] ;  /* 0x00032000ff028b82 */ /* 0x000f300000000a00 */
[----:B--2---:R-:W2:Y:S01]  /*27480*/  @!P0 LDC.64 R6, c[0x0][0xc78] ;  /* 0x00031e00ff068b82 */ /* 0x004ea20000000a00 */
[----:B----4-:R-:W-:-:S05]  /*27490*/  @!P0 IMAD.WIDE R2, R0, 0x4, R2 ;  /* 0x0000000400028825 */ /* 0x010fca00078e0202 */
[----:B------:R2:W4:Y:S02]  /*274a0*/  @!P0 LDG.E R8, desc[UR6][R2.64] ;  /* 0x0000000602088981 */ /* 0x000524000c1e1900 */
[----:B--2---:R-:W-:-:S06]  /*274b0*/  @!P0 IMAD.WIDE R2, R0, 0x4, R6 ;  /* 0x0000000400028825 */ /* 0x004fcc00078e0206 */
[----:B------:R-:W2:Y:S01]  /*274c0*/  @!P0 LDG.E R2, desc[UR6][R2.64] ;  /* 0x0000000602028981 */ /* 0x000ea2000c1e1900 */
[----:B---3--:R-:W-:Y:S01]  /*274d0*/  IMAD.MOV.U32 R4, RZ, RZ, RZ ;  /* 0x000000ffff047224 */ /* 0x008fe200078e00ff */
[C---:B------:R-:W-:Y:S01]  /*274e0*/  ISETP.GE.U32.AND P1, PT, R17.reuse, 0x4, PT ;  /* 0x000000041100780c */ /* 0x040fe20003f26070 */
[----:B------:R-:W-:Y:S01]  /*274f0*/  IMAD.MOV.U32 R6, RZ, RZ, RZ ;  /* 0x000000ffff067224 */ /* 0x000fe200078e00ff */
[C---:B------:R-:W-:Y:S01]  /*27500*/  ISETP.GE.U32.AND P2, PT, R17.reuse, 0x8, PT ;  /* 0x000000081100780c */ /* 0x040fe20003f46070 */
[----:B------:R-:W-:Y:S01]  /*27510*/  SHFL.IDX PT, R0, R9, 0x1, 0x1f ;  /* 0x00201f0009007f89 */ /* 0x000fe200000e0000 */
[C---:B------:R-:W-:Y:S01]  /*27520*/  ISETP.GE.U32.AND P3, PT, R17.reuse, 0x10, PT ;  /* 0x000000101100780c */ /* 0x040fe20003f66070 */
[----:B-1----:R-:W-:Y:S02]  /*27530*/  IMAD.MOV.U32 R10, RZ, RZ, RZ ;  /* 0x000000ffff0a7224 */ /* 0x002fe400078e00ff */
[----:B----4-:R-:W-:Y:S02]  /*27540*/  @!P0 IMAD.MOV.U32 R4, RZ, RZ, R8 ;  /* 0x000000ffff048224 */ /* 0x010fe400078e0008 */
[----:B--2---:R-:W-:Y:S01]  /*27550*/  @!P0 IMAD.MOV.U32 R6, RZ, RZ, R2 ;  /* 0x000000ffff068224 */ /* 0x004fe200078e0002 */
[----:B------:R-:W-:-:S03]  /*27560*/  ISETP.GE.U32.AND P0, PT, R17, 0x2, PT ;  /* 0x000000021100780c */ /* 0x000fc60003f06070 */
[----:B------:R-:W-:-:S05]  /*27570*/  IMAD R2, R6, R4, RZ ;  /* 0x0000000406027224 */ /* 0x000fca00078e02ff */
[----:B------:R-:W1:Y:S02]  /*27580*/  SHFL.UP PT, R3, R2, 0x1, RZ ;  /* 0x0420000002037989 */ /* 0x000e6400000e00ff */
[----:B-1----:R-:W-:-:S05]  /*27590*/  SEL R5, R3, RZ, P4 ;  /* 0x000000ff03057207 */ /* 0x002fca0002000000 */
[----:B------:R-:W-:Y:S02]  /*275a0*/  IMAD.IADD R2, R2, 0x1, R5 ;  /* 0x0000000102027824 */ /* 0x000fe400078e0205 */
[----:B------:R-:W-:Y:S04]  /*275b0*/  SHFL.IDX PT, R5, R9, RZ, 0x1f ;  /* 0x00001fff09057589 */ /* 0x000fe800000e0000 */
        /* <DEDUP_REMOVED lines=13> */
.L_x_7162:
[----:B------:R-:W-:Y:S02]  /*27690*/  ULDC UR4, c[0x0][0xc38] ;  /* 0x00030e0000047ab9 */ /* 0x000fe40000000800 */
[----:B------:R-:W-:-:S04]  /*276a0*/  IMAD.U32 R2, RZ, RZ, UR4 ;  /* 0x00000004ff027e24 */ /* 0x000fc8000f8e00ff */
[----:B--2---:R-:W-:-:S04]  /*276b0*/  IMAD R16, R16, R2, RZ ;  /* 0x0000000210107224 */ /* 0x004fc800078e02ff */
[----:B------:R-:W-:-:S05]  /*276c0*/  IMAD.IADD R0, R0, 0x1, R16 ;  /* 0x0000000100007824 */ /* 0x000fca00078e0210 */
[----:B------:R-:W-:-:S13]  /*276d0*/  ISETP.GT.AND P4, PT, R0, R5, PT ;  /* 0x000000050000720c */ /* 0x000fda0003f84270 */
[----:B------:R-:W-:Y:S05]  /*276e0*/  @P4 BRA `(.L_x_7034) ;  /* 0x0000000000b44947 */ /* 0x000fea0003800000 */
.L_x_7037:
[----:B------:R-:W2:Y:S01]  /*276f0*/  LDL.LU R2, [R1+0x1c] ;  /* 0x00001c0001027983 */ /* 0x000ea20000300800 */
[----:B------:R-:W3:Y:S01]  /*27700*/  LDC R3, c[0x0][0xc3c] ;  /* 0x00030f00ff037b82 */ /* 0x000ee20000000800 */
[----:B--2---:R-:W-:-:S05]  /*27710*/  VIADD R2, R2, 0x1f ;  /* 0x0000001f02027836 */ /* 0x004fca0000000000 */
[----:B---3--:R-:W-:-:S13]  /*27720*/  ISETP.GE.AND P4, PT, R2, R3, PT ;  /* 0x000000030200720c */ /* 0x008fda0003f86270 */
[----:B------:R-:W-:Y:S05]  /*27730*/  @P4 BRA `(.L_x_7035) ;  /* 0x0000000400dc4947 */ /* 0x000fea0003800000 */
[----:B------:R-:W2:Y:S01]  /*27740*/  LDL R4, [R1+0x2c] ;  /* 0x00002c0001047983 */ /* 0x000ea20000100800 */
[----:B------:R-:W-:-:S03]  /*27750*/  ULDC.64 UR4, c[0x0][0x208] ;  /* 0x0000820000047ab9 */ /* 0x000fc60000000a00 */
        /* <DEDUP_REMOVED lines=14> */
[----:B------:R-:W2:Y:S02]  /*27840*/  LDL R3, [R1] ;  /* 0x0000000001037983 */ /* 0x000ea40000100800 */
[----:B--2---:R-:W-:Y:S02]  /*27850*/  LOP3.LUT P4, RZ, R3, 0x1, RZ, 0xc0, !PT ;  /* 0x0000000103ff7812 */ /* 0x004fe4000788c0ff */
        /* <DEDUP_REMOVED lines=14> */
[----:B-1----:R-:W-:-:S05]  /*27940*/  IMAD.IADD R7, R2, 0x1, R3 ;  /* 0x0000000102077824 */ /* 0x002fca00078e0203 */
[----:B------:R1:W2:Y:S02]  /*27950*/  SHFL.IDX PT, R16, R7, 0x1f, 0x1f ;  /* 0x03e01f0007107f89 */ /* 0x0002a400000e0000 */
.L_x_7170:
[----:B------:R-:W-:Y:S02]  /*27960*/  ULDC UR4, c[0x0][0xc38] ;  /* 0x00030e0000047ab9 */ /* 0x000fe40000000800 */
[----:B------:R-:W-:-:S04]  /*27970*/  IMAD.U32 R2, RZ, RZ, UR4 ;  /* 0x00000004ff027e24 */ /* 0x000fc8000f8e00ff */
[----:B--2---:R-:W-:-:S04]  /*27980*/  IMAD R16, R16, R2, RZ ;  /* 0x0000000210107224 */ /* 0x004fc800078e02ff */
[----:B------:R-:W-:-:S05]  /*27990*/  IMAD.IADD R0, R16, 0x1, R0 ;  /* 0x0000000110007824 */ /* 0x000fca00078e0200 */
[----:B------:R-:W-:-:S13]  /*279a0*/  ISETP.GT.AND P4, PT, R0, R5, PT ;  /* 0x000000050000720c */ /* 0x000fda0003f84270 */
[----:B------:R-:W-:Y:S05]  /*279b0*/  @!P4 BRA `(.L_x_7037) ;  /* 0xfffffffc004cc947 */ /* 0x000fea000383ffff */
.L_x_7034:
        /* <DEDUP_REMOVED lines=9> */
.L_x_7175:
[----:B------:R-:W-:-:S13]  /*27a50*/  ISETP.NE.AND P0, PT, R3, RZ, PT ;  /* 0x000000ff0300720c */ /* 0x000fda0003f05270 */
[----:B------:R-:W-:Y:S05]  /*27a60*/  @!P0 BRA `(.L_x_7039) ;  /* 0x0000000000148947 */ /* 0x000fea0003800000 */
[----:B------:R-:W-:Y:S01]  /*27a70*/  UMOV UR4, 0xffffffff ;  /* 0xffffffff00047882 */ /* 0x000fe20000000000 */
[----:B------:R-:W-:Y:S02]  /*27a80*/  VIADD R12, R0, 0xffffffff ;  /* 0xffffffff000c7836 */ /* 0x000fe40000000000 */
[----:B------:R-:W-:Y:S05]  /*27a90*/  BRA.DIV UR4, `(.L_x_7040) ;  /* 0x0000003a04147947 */ /* 0x000fea000b800000 */
[----:B-1----:R1:W0:Y:S02]  /*27aa0*/  SHFL.IDX PT, R7, R7, R12, 0x1f ;  /* 0x00001f0c07077589 */ /* 0x00222400000e0000 */
.L_x_7178:
[----:B0-----:R-:W-:-:S07]  /*27ab0*/  IMAD.MOV.U32 R10, RZ, RZ, R7 ;  /* 0x000000ffff0a7224 */ /* 0x001fce00078e0007 */
.L_x_7039:
[----:B------:R-:W5:Y:S01]  /*27ac0*/  LDL.LU R11, [R1+0x1c] ;  /* 0x00001c00010b7983 */ /* 0x000f620000300800 */
[----:B---3--:R-:W-:Y:S01]  /*27ad0*/  IABS R3, R4 ;  /* 0x0000000400037213 */ /* 0x008fe20000000000 */
[----:B------:R-:W-:Y:S02]  /*27ae0*/  IMAD R2, R10, R2, R16 ;  /* 0x000000020a027224 */ /* 0x000fe400078e0210 */
[----:B------:R-:W-:Y:S01]  /*27af0*/  IMAD.MOV.U32 R8, RZ, RZ, RZ ;  /* 0x000000ffff087224 */ /* 0x000fe200078e00ff */
[----:B-1----:R-:W1:Y:S01]  /*27b00*/  I2F.RP R7, R3 ;  /* 0x0000000300077306 */ /* 0x002e620000209400 */
[----:B------:R-:W-:Y:S01]  /*27b10*/  IMAD.IADD R5, R5, 0x1, -R2 ;  /* 0x0000000105057824 */ /* 0x000fe200078e0a02 */
[----:B------:R3:W-:Y:S04]  /*27b20*/  STL [R1+0x10], R2 ;  /* 0x0000100201007387 */ /* 0x0007e80000100800 */
[----:B---3--:R-:W-:-:S02]  /*27b30*/  IABS R2, R5 ;  /* 0x0000000500027213 */ /* 0x008fc40000000000 */
[----:B-1----:R-:W1:Y:S02]  /*27b40*/  MUFU.RCP R7, R7 ;  /* 0x0000000700077308 */ /* 0x002e640000001000 */
[----:B-1----:R-:W-:-:S06]  /*27b50*/  VIADD R7, R7, 0xffffffe ;  /* 0x0ffffffe07077836 */ /* 0x002fcc0000000000 */
[----:B------:R-:W1:Y:S02]  /*27b60*/  F2I.FTZ.U32.TRUNC.NTZ R9, R7 ;  /* 0x0000000700097305 */ /* 0x000e64000021f000 */
[----:B-1----:R-:W-:-:S04]  /*27b70*/  IMAD.MOV R7, RZ, RZ, -R9 ;  /* 0x000000ffff077224 */ /* 0x002fc800078e0a09 */
[----:B------:R-:W-:-:S04]  /*27b80*/  IMAD R7, R7, R3, RZ ;  /* 0x0000000307077224 */ /* 0x000fc800078e02ff */
[----:B------:R-:W-:Y:S01]  /*27b90*/  IMAD.HI.U32 R7, R9, R7, R8 ;  /* 0x0000000709077227 */ /* 0x000fe200078e0008 */
[----:B------:R-:W-:-:S05]  /*27ba0*/  IABS R8, R4 ;  /* 0x0000000400087213 */ /* 0x000fca0000000000 */
[----:B------:R-:W-:Y:S02]  /*27bb0*/  IMAD.MOV R8, RZ, RZ, -R8 ;  /* 0x000000ffff087224 */ /* 0x000fe400078e0a08 */
[----:B------:R-:W-:-:S04]  /*27bc0*/  IMAD.HI.U32 R7, R7, R2, RZ ;  /* 0x0000000207077227 */ /* 0x000fc800078e00ff */
[----:B------:R-:W-:Y:S01]  /*27bd0*/  IMAD R2, R7, R8, R2 ;  /* 0x0000000807027224 */ /* 0x000fe200078e0202 */
[----:B----4-:R-:W-:-:S04]  /*27be0*/  IABS R8, R6 ;  /* 0x0000000600087213 */ /* 0x010fc80000000000 */
[----:B------:R-:W-:-:S13]  /*27bf0*/  ISETP.GT.U32.AND P2, PT, R3, R2, PT ;  /* 0x000000020300720c */ /* 0x000fda0003f44070 */
[----:B------:R-:W-:Y:S02]  /*27c00*/  @!P2 IMAD.IADD R2, R2, 0x1, -R3 ;  /* 0x000000010202a824 */ /* 0x000fe400078e0a03 */
[----:B------:R-:W-:Y:S01]  /*27c10*/  @!P2 VIADD R7, R7, 0x1 ;  /* 0x000000010707a836 */ /* 0x000fe20000000000 */
[----:B------:R-:W-:Y:S02]  /*27c20*/  ISETP.NE.AND P2, PT, R4, RZ, PT ;  /* 0x000000ff0400720c */ /* 0x000fe40003f45270 */
[----:B------:R-:W-:Y:S02]  /*27c30*/  ISETP.GE.U32.AND P0, PT, R2, R3, PT ;  /* 0x000000030200720c */ /* 0x000fe40003f06070 */
[----:B------:R-:W1:Y:S11]  /*27c40*/  I2F.RP R2, R8 ;  /* 0x0000000800027306 */ /* 0x000e760000209400 */
        /* <DEDUP_REMOVED lines=33> */
[----:B--2---:R-:W-:-:S05]  /*27e60*/  IMAD R0, R3, 0x10000, R2 ;  /* 0x0001000003007824 */ /* 0x004fca00078e0202 */
[----:B------:R1:W-:Y:S04]  /*27e70*/  STL [R1+0x18], R0 ;  /* 0x0000180001007387 */ /* 0x0003e80000100800 */
[----:B------:R1:W-:Y:S04]  /*27e80*/  STL [R1+0x1c], R11 ;  /* 0x00001c0b01007387 */ /* 0x0003e80000100800 */
[----:B------:R1:W-:Y:S01]  /*27e90*/  STL [R1+0x14], R4 ;  /* 0x0000140401007387 */ /* 0x0003e20000100800 */
[----:B------:R-:W-:Y:S05]  /*27ea0*/  BRA `(.L_x_7041) ;  /* 0x0000000000287947 */ /* 0x000fea0003800000 */
.L_x_7035:
[----:B------:R-:W-:Y:S01]  /*27eb0*/  UMOV UR4, URZ ;  /* 0x0000003f00047c82 */ /* 0x000fe20008000000 */
[----:B------:R-:W-:Y:S01]  /*27ec0*/  ULDC UR6, c[0x0][0xc3c] ;  /* 0x00030f0000067ab9 */ /* 0x000fe20000000800 */
[----:B------:R-:W-:Y:S01]  /*27ed0*/  UMOV UR5, URZ ;  /* 0x0000003f00057c82 */ /* 0x000fe20008000000 */
[----:B------:R-:W-:Y:S01]  /*27ee0*/  IMAD.U32 R3, RZ, RZ, UR4 ;  /* 0x00000004ff037e24 */ /* 0x000fe2000f8e00ff */
[----:B------:R2:W-:Y:S01]  /*27ef0*/  STL [R1+0x10], R5 ;  /* 0x0000100501007387 */ /* 0x0005e20000100800 */
[----:B------:R-:W-:Y:S02]  /*27f00*/  IMAD.U32 R0, RZ, RZ, UR6 ;  /* 0x00000006ff007e24 */ /* 0x000fe4000f8e00ff */
[----:B------:R-:W-:Y:S01]  /*27f10*/  IMAD.U32 R2, RZ, RZ, UR5 ;  /* 0x00000005ff027e24 */ /* 0x000fe2000f8e00ff */
[----:B------:R2:W-:Y:S04]  /*27f20*/  STL [R1+0x14], R3 ;  /* 0x0000140301007387 */ /* 0x0005e80000100800 */
[----:B------:R2:W-:Y:S04]  /*27f30*/  STL [R1+0x1c], R0 ;  /* 0x00001c0001007387 */ /* 0x0005e80000100800 */
[----:B------:R2:W-:Y:S02]  /*27f40*/  STL [R1+0x18], R2 ;  /* 0x0000180201007387 */ /* 0x0005e40000100800 */
.L_x_7041:
[----:B-12---:R-:W2:Y:S04]  /*27f50*/  LDL R0, [R1+0x2c] ;  /* 0x00002c0001007983 */ /* 0x006ea80000100800 */
[----:B------:R-:W3:Y:S04]  /*27f60*/  LDL R3, [R1+0x18] ;  /* 0x0000180001037983 */ /* 0x000ee80000100800 */
[----:B------:R-:W4:Y:S04]  /*27f70*/  LDL R2, [R1+0x1c] ;  /* 0x00001c0001027983 */ /* 0x000f280000100800 */
[----:B------:R-:W5:Y:S04]  /*27f80*/  LDL R4, [R1+0x10] ;  /* 0x0000100001047983 */ /* 0x000f680000100800 */
[----:B------:R-:W5:Y:S01]  /*27f90*/  LDL R5, [R1+0x14] ;  /* 0x0000140001057983 */ /* 0x000f620000100800 */
[----:B------:R-:W-:Y:S05]  /*27fa0*/  WARPSYNC.ALL ;  /* 0x0000000000007948 */ /* 0x000fea0003800000 */
[----:B------:R-:W-:Y:S01]  /*27fb0*/  BAR.SYNC.DEFER_BLOCKING 0x4, 0x180 ;  /* 0x0106000000007b1d */ /* 0x000fe20000010000 */
[----:B--2---:R-:W-:Y:S01]  /*27fc0*/  ISETP.NE.AND P0, PT, R0, RZ, PT ;  /* 0x000000ff0000720c */ /* 0x004fe20003f05270 */
[----:B---3--:R-:W-:-:S12]  /*27fd0*/  IMAD.MOV.U32 R6, RZ, RZ, R3 ;  /* 0x000000ffff067224 */ /* 0x008fd800078e0003 */
[----:B------:R-:W1:Y:S01]  /*27fe0*/  @!P0 S2R R3, SR_CgaCtaId ;  /* 0x0000000000038919 */ /* 0x000e620000008800 */
[----:B------:R-:W-:Y:S01]  /*27ff0*/  @!P0 MOV R0, 0x400 ;  /* 0x0000040000008802 */ /* 0x000fe20000000f00 */
[----:B----4-:R-:W-:-:S03]  /*28000*/  IMAD.MOV.U32 R7, RZ, RZ, R2 ;  /* 0x000000ffff077224 */ /* 0x010fc600078e0002 */
[----:B-1----:R-:W-:-:S05]  /*28010*/  @!P0 LEA R18, R3, R0, 0x18 ;  /* 0x0000000003128211 */ /* 0x002fca00078ec0ff */
[----:B-----5:R3:W-:Y:S01]  /*28020*/  @!P0 STS.128 [R18+0x348d0], R4 ;  /* 0x0348d00412008388 */ /* 0x0207e20000000c00 */
[----:B------:R-:W-:Y:S06]  /*28030*/  BAR.ARV 0x5, 0x180 ;  /* 0x0146000000007b1d */ /* 0x000fec0000002000 */
.L_x_7032:
[----:B----4-:R-:W4:Y:S01]  /*28040*/  LDL R0, [R1+0x1c] ;  /* 0x00001c0001007983 */ /* 0x010f220000100800 */
[----:B------:R-:W-:Y:S02]  /*28050*/  ULDC UR4, c[0x0][0xc3c] ;  /* 0x00030f0000047ab9 */ /* 0x000fe40000000800 */
[----:B----4-:R-:W-:-:S13]  /*28060*/  ISETP.GE.AND P0, PT, R0, UR4, PT ;  /* 0x0000000400007c0c */ /* 0x010fda000bf06270 */
[----:B------:R-:W-:Y:S05]  /*28070*/  @!P0 BRA `(.L_x_7042) ;  /* 0xffffff9400b48947 */ /* 0x000fea000383ffff */
[----:B------:R-:W-:Y:S05]  /*28080*/  BSYNC B8 ;  /* 0x0000000000087941 */ /* 0x000fea0003800000 */
.L_x_6901:
[----:B--2---:R-:W2:Y:S01]  /*28090*/  LDL.LU R0, [R1+0x5c] ;  /* 0x00005c0001007983 */ /* 0x004ea20000300800 */
[----:B------:R-:W-:Y:S01]  /*280a0*/  BSSY B0, `(.L_x_7043) ;  /* 0x000000b000007945 */ /* 0x000fe20003800000 */
[----:B---3--:R-:W3:Y:S01]  /*280b0*/  S2R R5, SR_CgaCtaId ;  /* 0x0000000000057919 */ /* 0x008ee20000008800 */
[----:B--2---:R-:W-:-:S05]  /*280c0*/  VIADD R0, R0, 0x1 ;  /* 0x0000000100007836 */ /* 0x004fca0000000000 */
[----:B0-----:R-:W-:-:S04]  /*280d0*/  LEA.HI R2, R0, R0, RZ, 0x1 ;  /* 0x0000000000027211 */ /* 0x001fc800078f08ff */
[----:B------:R-:W-:-:S05]  /*280e0*/  LOP3.LUT R3, R2, 0xfffffffe, RZ, 0xc0, !PT ;  /* 0xfffffffe02037812 */ /* 0x000fca00078ec0ff */
[----:B------:R-:W-:Y:S01]  /*280f0*/  IMAD.IADD R3, R0, 0x1, -R3 ;  /* 0x0000000100037824 */ /* 0x000fe200078e0a03 */
[----:B------:R-:W-:-:S04]  /*28100*/  MOV R0, 0x400 ;  /* 0x0000040000007802 */ /* 0x000fc80000000f00 */
[----:B---3--:R-:W-:Y:S02]  /*28110*/  LEA R0, R5, R0, 0x18 ;  /* 0x0000000005007211 */ /* 0x008fe400078ec0ff */
[----:B------:R-:W-:-:S04]  /*28120*/  SHF.L.U32 R3, R3, 0x1f, RZ ;  /* 0x0000001f03037819 */ /* 0x000fc800000006ff */
[----:B------:R-:W0:Y:S02]  /*28130*/  SYNCS.PHASECHK.TRANS64.TRYWAIT P0, [R0+URZ+0x34820], R3 ;  /* 0x03482003000075a7 */ /* 0x000e24000800017f */
[----:B0-----:R-:W-:Y:S05]  /*28140*/  @!P0 BRA `(.L_x_7044) ;  /* 0x0000003000908947 */ /* 0x001fea0003800000 */
.L_x_7179:
[----:B------:R-:W-:Y:S05]  /*28150*/  BSYNC B0 ;  /* 0x0000000000007941 */ /* 0x000fea0003800000 */
.L_x_7043:
[----:B------:R-:W-:-:S03]  /*28160*/  UMOV UR4, 0xffffffff ;  /* 0xffffffff00047882 */ /* 0x000fc60000000000 */
[----:B------:R-:W-:Y:S05]  /*28170*/  BRA.DIV UR4, `(.L_x_7045) ;  /* 0x0000003204987947 */ /* 0x000fea000b800000 */
[----:B------:R-:W2:Y:S02]  /*28180*/  S2R R2, SR_TID.X ;  /* 0x0000000000027919 */ /* 0x000ea40000002100 */
[----:B--2---:R-:W-:-:S04]  /*28190*/  SHF.R.U32.HI R2, RZ, 0x5, R2 ;  /* 0x00000005ff027819 */ /* 0x004fc80000011602 */
[----:B------:R-:W-:-:S05]  /*281a0*/  LOP3.LUT R2, R2, 0x3, RZ, 0xc0, !PT ;  /* 0x0000000302027812 */ /* 0x000fca00078ec0ff */
[----:B------:R2:W3:Y:S02]  /*281b0*/  SHFL.IDX PT, R14, R2, RZ, 0x1f ;  /* 0x00001fff020e7589 */ /* 0x0004e400000e0000 */
.L_x_7182:
[----:B---3--:R-:W-:-:S13]  /*281c0*/  ISETP.NE.AND P0, PT, R14, RZ, PT ;  /* 0x000000ff0e00720c */ /* 0x008fda0003f05270 */
[----:B------:R-:W-:Y:S05]  /*281d0*/  @P0 BRA `(.L_x_6662) ;  /* 0x00000000008c0947 */ /* 0x000fea0003800000 */
[----:B------:R-:W-:-:S03]  /*281e0*/  UMOV UR4, 0xffffffff ;  /* 0xffffffff00047882 */ /* 0x000fc60000000000 */
[----:B------:R-:W-:Y:S05]  /*281f0*/  BRA.DIV UR4, `(.L_x_7046) ;  /* 0x0000003204ac7947 */ /* 0x000fea000b800000 */
[----:B------:R-:W-:-:S13]  /*28200*/  ELECT P6, URZ, PT ;  /* 0x00000000003f782f */ /* 0x000fda00038c0000 */
.L_x_7185:
[----:B------:R-:W-:Y:S05]  /*28210*/  @!P6 BRA `(.L_x_6662) ;  /* 0x00000000007ce947 */ /* 0x000fea0003800000 */
[----:B------:R-:W-:-:S06]  /*28220*/  ULOP3.LUT UR4, UR60, 0x2, URZ, 0xfc, !UPT ;  /* 0x000000023c047892 */ /* 0x000fcc000f8efc3f */
[----:B--2---:R-:W-:-:S05]  /*28230*/  IMAD.U32 R2, RZ, RZ, UR4 ;  /* 0x00000004ff027e24 */ /* 0x004fca000f8e00ff */
[----:B------:R-:W-:-:S13]  /*28240*/  ISETP.NE.AND P2, PT, R2, 0x3, PT ;  /* 0x000000030200780c */ /* 0x000fda0003f45270 */
[----:B------:R-:W-:Y:S05]  /*28250*/  @!P2 BRA `(.L_x_7047) ;  /* 0x000000000004a947 */ /* 0x000fea0003800000 */
[----:B------:R-:W-:Y:S01]  /*28260*/  BPT.TRAP 0x1 ;  /* 0x000000040000795c */ /* 0x000fe20000300000 */
.L_x_7047:
        /* <DEDUP_REMOVED lines=13> */
.L_x_7186:
[----:B------:R-:W2:Y:S02]  /*28340*/  SYNCS.PHASECHK.TRANS64.TRYWAIT P0, [R7+URZ], R2 ;  /* 0x00000002070075a7 */ /* 0x000ea4000800017f */
[----:B--2---:R-:W-:Y:S05]  /*28350*/  @!P0 BRA `(.L_x_7049) ;  /* 0x0000003000888947 */ /* 0x004fea0003800000 */
.L_x_7187:
[----:B------:R-:W-:Y:S05]  /*28360*/  @!P2 BRA `(.L_x_7050) ;  /* 0x000000000004a947 */ /* 0x000fea0003800000 */
[----:B------:R-:W-:Y:S01]  /*28370*/  BPT.TRAP 0x1 ;  /* 0x000000040000795c */ /* 0x000fe20000300000 */
.L_x_7050:
[----:B------:R-:W-:-:S04]  /*28380*/  VIADD R0, R0, 0x34860 ;  /* 0x0003486000007836 */ /* 0x000fc80000000000 */
[----:B------:R-:W-:-:S04]  /*28390*/  IMAD R4, R19, 0x8, R0 ;  /* 0x0000000813047824 */ /* 0x000fc800078e0200 */
[----:B------:R-:W3:Y:S02]  /*283a0*/  SYNCS.PHASECHK.TRANS64.TRYWAIT P0, [R4+URZ], R5 ;  /* 0x00000005040075a7 */ /* 0x000ee4000800017f */
[----:B---3--:R-:W-:Y:S05]  /*283b0*/  @!P0 BRA `(.L_x_7051) ;  /* 0x0000003000848947 */ /* 0x008fea0003800000 */
.L_x_7188:
[----:B------:R-:W-:-:S07]  /*283c0*/  IMAD R3, R3, 0x8, R0 ;  /* 0x0000000803037824 */ /* 0x000fce00078e0200 */
.L_x_7052:
[----:B----4-:R4:W0:Y:S02]  /*283d0*/  SYNCS.PHASECHK.TRANS64.TRYWAIT P0, [R3+URZ], R2 ;  /* 0x00000002030075a7 */ /* 0x010824000800017f */
[----:B0-----:R-:W-:Y:S05]  /*283e0*/  @!P0 NANOSLEEP.SYNCS 0x989680 ;  /* 0x009896800000895d */ /* 0x001fea0003900000 */
[----:B------:R-:W0:Y:S02]  /*283f0*/  @!P0 SYNCS.PHASECHK.TRANS64 P0, [R3+URZ], R2 ;  /* 0x00000002030085a7 */ /* 0x000e24000800007f */
[----:B0-----:R-:W-:Y:S05]  /*28400*/  @!P0 BRA `(.L_x_7052) ;  /* 0xfffffffc00f08947 */ /* 0x001fea000383ffff */
.L_x_6662:
[----:B------:R-:W-:Y:S05]  /*28410*/  BSYNC B9 ;  /* 0x0000000000097941 */ /* 0x000fea0003800000 */
.L_x_6659:
[----:B------:R-:W-:Y:S05]  /*28420*/  EXIT ;  /* 0x000000000000794d */ /* 0x000fea0003800000 */
.L_x_6690:
[----:B0-----:R0:W1:Y:S02]  /*28430*/  SYNCS.PHASECHK.TRANS64.TRYWAIT P6, [R3+URZ+0x34890], R0 ;  /* 0x03489000030075a7 */ /* 0x00106400080c017f */
[----:B-1----:R-:W-:Y:S05]  /*28440*/  @!P6 NANOSLEEP.SYNCS 0x989680 ;  /* 0x009896800000e95d */ /* 0x002fea0003900000 */
[----:B------:R-:W1:Y:S02]  /*28450*/  @!P6 SYNCS.PHASECHK.TRANS64 P6, [R3+URZ+0x34890], R0 ;  /* 0x034890000300e5a7 */ /* 0x000e6400080c007f */
[----:B-1----:R-:W-:Y:S05]  /*28460*/  @!P6 BRA `(.L_x_6690) ;  /* 0xfffffffc00f0e947 */ /* 0x002fea000383ffff */
[----:B------:R-:W-:Y:S05]  /*28470*/  BRA `(.L_x_7053) ;  /* 0xfffffdbc00987947 */ /* 0x000fea000383ffff */
.L_x_6744:
[----:B-1----:R1:W3:Y:S02]  /*28480*/  SYNCS.PHASECHK.TRANS64.TRYWAIT P4, [R3+URZ+0x34890], R0 ;  /* 0x03489000030075a7 */ /* 0x0022e4000808017f */
[----:B---3--:R-:W-:Y:S05]  /*28490*/  @!P4 NANOSLEEP.SYNCS 0x989680 ;  /* 0x009896800000c95d */ /* 0x008fea0003900000 */
[----:B------:R-:W3:Y:S02]  /*284a0*/  @!P4 SYNCS.PHASECHK.TRANS64 P4, [R3+URZ+0x34890], R0 ;  /* 0x034890000300c5a7 */ /* 0x000ee4000808007f */
[----:B---3--:R-:W-:Y:S05]  /*284b0*/  @!P4 BRA `(.L_x_6744) ;  /* 0xfffffffc00f0c947 */ /* 0x008fea000383ffff */
[----:B------:R-:W-:Y:S05]  /*284c0*/  BRA `(.L_x_7054) ;  /* 0xfffffdf800cc7947 */ /* 0x000fea000383ffff */
.L_x_6769:
[----:B-1----:R1:W2:Y:S02]  /*284d0*/  SYNCS.PHASECHK.TRANS64.TRYWAIT P3, [R3+URZ+0x34890], R0 ;  /* 0x03489000030075a7 */ /* 0x0022a4000806017f */
[----:B--2---:R-:W-:Y:S05]  /*284e0*/  @!P3 NANOSLEEP.SYNCS 0x989680 ;  /* 0x009896800000b95d */ /* 0x004fea0003900000 */
[----:B------:R-:W2:Y:S02]  /*284f0*/  @!P3 SYNCS.PHASECHK.TRANS64 P3, [R3+URZ+0x34890], R0 ;  /* 0x034890000300b5a7 */ /* 0x000ea4000806007f */
[----:B--2---:R-:W-:Y:S05]  /*28500*/  @!P3 BRA `(.L_x_6769) ;  /* 0xfffffffc00f0b947 */ /* 0x004fea000383ffff */
[----:B------:R-:W-:Y:S05]  /*28510*/  BRA `(.L_x_7055) ;  /* 0xfffffe3000b07947 */ /* 0x000fea000383ffff */
.L_x_6783:
[----:B-1----:R1:W2:Y:S02]  /*28520*/  SYNCS.PHASECHK.TRANS64.TRYWAIT P2, [R3+URZ+0x348b0], R0 ;  /* 0x0348b000030075a7 */ /* 0x0022a4000804017f */
[----:B--2---:R-:W-:Y:S05]  /*28530*/  @!P2 NANOSLEEP.SYNCS 0x989680 ;  /* 0x009896800000a95d */ /* 0x004fea0003900000 */
[----:B------:R-:W2:Y:S02]  /*28540*/  @!P2 SYNCS.PHASECHK.TRANS64 P2, [R3+URZ+0x348b0], R0 ;  /* 0x0348b0000300a5a7 */ /* 0x000ea4000804007f */
[----:B--2---:R-:W-:Y:S05]  /*28550*/  @!P2 BRA `(.L_x_6783) ;  /* 0xfffffffc00f0a947 */ /* 0x004fea000383ffff */
[----:B------:R-:W-:Y:S05]  /*28560*/  BRA `(.L_x_7056) ;  /* 0xfffffe3c00207947 */ /* 0x000fea000383ffff */
.L_x_6801:
[----:B------:R-:W0:Y:S01]  /*28570*/  S2R R5, SR_TID.X ;  /* 0x0000000000057919 */ /* 0x000e220000002100 */
[----:B------:R-:W-:Y:S01]  /*28580*/  BSSY B0, `(.L_x_7057) ;  /* 0x000000c000007945 */ /* 0x000fe20003800000 */
[----:B------:R-:W-:Y:S02]  /*28590*/  IMAD.MOV.U32 R12, RZ, RZ, RZ ;  /* 0x000000ffff0c7224 */ /* 0x000fe400078e00ff */
[----:B------:R-:W-:Y:S02]  /*285a0*/  IMAD.MOV.U32 R11, RZ, RZ, 0x1f ;  /* 0x0000001fff0b7424 */ /* 0x000fe400078e00ff */
[----:B------:R-:W-:Y:S02]  /*285b0*/  IMAD.MOV.U32 R15, RZ, RZ, -0x1 ;  /* 0xffffffffff0f7424 */ /* 0x000fe400078e00ff */
[----:B0-----:R-:W-:-:S05]  /*285c0*/  VIADD R5, R5, 0xffffff80 ;  /* 0xffffff8005057836 */ /* 0x001fca0000000000 */
[----:B------:R-:W-:-:S04]  /*285d0*/  SHF.R.S32.HI R4, RZ, 0x1f, R5 ;  /* 0x0000001fff047819 */ /* 0x000fc80000011405 */
[----:B------:R-:W-:-:S04]  /*285e0*/  LEA.HI R4, R4, R5, RZ, 0x7 ;  /* 0x0000000504047211 */ /* 0x000fc800078f38ff */
[----:B------:R-:W-:-:S05]  /*285f0*/  SHF.R.S32.HI R4, RZ, 0x7, R4 ;  /* 0x00000007ff047819 */ /* 0x000fca0000011404 */
[----:B------:R-:W-:-:S07]  /*28600*/  IMAD.MOV.U32 R13, RZ, RZ, R4 ;  /* 0x000000ffff0d7224 */ /* 0x000fce00078e0004 */
[----:B-----5:R-:W-:Y:S05]  /*28610*/  WARPSYNC.COLLECTIVE R15, `(.L_x_7058) ;  /* 0x000000000f087348 */ /* 0x020fea0003c00000 */
[----:B------:R0:W1:Y:S02]  /*28620*/  SHFL.IDX P6, R14, R13, R12, R11 ;  /* 0x0000000c0d0e7389 */ /* 0x00006400000c000b */
[----:B01---5:R-:W-:Y:S01]  /*28630*/  ENDCOLLECTIVE ;  /* 0x000000000000791b */ /* 0x023fe20003800000 */
.L_x_7058:
[----:B------:R-:W-:Y:S05]  /*28640*/  BSYNC B0 ;  /* 0x0000000000007941 */ /* 0x000fea0003800000 */
.L_x_7057:
[----:B------:R0:W-:Y:S01]  /*28650*/  STL [R1+0x18], R14 ;  /* 0x0000180e01007387 */ /* 0x0001e20000100800 */
[----:B------:R-:W-:Y:S05]  /*28660*/  BRA `(.L_x_7059) ;  /* 0xfffffe4800ac7947 */ /* 0x000fea000383ffff */
.L_x_6811:
[----:B------:R-:W-:Y:S01]  /*28670*/  BSSY B1, `(.L_x_7060) ;  /* 0x0000008000017945 */ /* 0x000fe20003800000 */
[----:B------:R-:W-:Y:S02]  /*28680*/  IMAD.MOV.U32 R13, RZ, RZ, R25 ;  /* 0x000000ffff0d7224 */ /* 0x000fe400078e0019 */
[----:B------:R-:W-:Y:S02]  /*28690*/  IMAD.MOV.U32 R12, RZ, RZ, RZ ;  /* 0x000000ffff0c7224 */ /* 0x000fe400078e00ff */
[----:B------:R-:W-:Y:S02]  /*286a0*/  IMAD.MOV.U32 R11, RZ, RZ, 0x181f ;  /* 0x0000181fff0b7424 */ /* 0x000fe400078e00ff */
[----:B------:R-:W-:-:S07]  /*286b0*/  IMAD.MOV.U32 R15, RZ, RZ, -0x1 ;  /* 0xffffffffff0f7424 */ /* 0x000fce00078e00ff */
[----:B0-----:R-:W-:Y:S05]  /*286c0*/  WARPSYNC.COLLECTIVE R15, `(.L_x_7061) ;  /* 0x000000000f087348 */ /* 0x001fea0003c00000 */
[----:B0-----:R0:W1:Y:S02]  /*286d0*/  SHFL.IDX P6, R14, R13, R12, R11 ;  /* 0x0000000c0d0e7389 */ /* 0x00106400000c000b */
[----:B01----:R-:W-:Y:S01]  /*286e0*/  ENDCOLLECTIVE ;  /* 0x000000000000791b */ /* 0x003fe20003800000 */
.L_x_7061:
[----:B------:R-:W-:Y:S05]  /*286f0*/  BSYNC B1 ;  /* 0x0000000000017941 */ /* 0x000fea0003800000 */
.L_x_7060:
        /* <DEDUP_REMOVED lines=8> */
.L_x_7062:
[----:B------:R-:W-:Y:S02]  /*28780*/  IMAD.MOV.U32 R13, RZ, RZ, R27 ;  /* 0x000000ffff0d7224 */ /* 0x000fe400078e001b */
[----:B------:R-:W-:-:S07]  /*28790*/  IMAD.MOV.U32 R3, RZ, RZ, R14 ;  /* 0x000000ffff037224 */ /* 0x000fce00078e000e */
[----:B------:R-:W-:Y:S05]  /*287a0*/  WARPSYNC.COLLECTIVE R15, `(.L_x_7063) ;  /* 0x000000000f087348 */ /* 0x000fea0003c00000 */
[----:B------:R0:W1:Y:S02]  /*287b0*/  SHFL.IDX P6, R14, R13, R12, R11 ;  /* 0x0000000c0d0e7389 */ /* 0x00006400000c000b */
[----:B01----:R-:W-:Y:S01]  /*287c0*/  ENDCOLLECTIVE ;  /* 0x000000000000791b */ /* 0x003fe20003800000 */
.L_x_7063:
[----:B------:R-:W-:Y:S02]  /*287d0*/  IMAD.MOV.U32 R13, RZ, RZ, R26 ;  /* 0x000000ffff0d7224 */ /* 0x000fe400078e001a */
[----:B------:R-:W-:-:S07]  /*287e0*/  IMAD.MOV.U32 R4, RZ, RZ, R14 ;  /* 0x000000ffff047224 */ /* 0x000fce00078e000e */
[----:B------:R-:W-:Y:S05]  /*287f0*/  WARPSYNC.COLLECTIVE R15, `(.L_x_7064) ;  /* 0x000000000f087348 */ /* 0x000fea0003c00000 */
[----:B------:R0:W1:Y:S02]  /*28800*/  SHFL.IDX P6, R14, R13, R12, R11 ;  /* 0x0000000c0d0e7389 */ /* 0x00006400000c000b */
[----:B01----:R-:W-:Y:S01]  /*28810*/  ENDCOLLECTIVE ;  /* 0x000000000000791b */ /* 0x003fe20003800000 */
.L_x_7064:
[----:B------:R-:W-:Y:S05]  /*28820*/  BRA `(.L_x_7065) ;  /* 0xfffffe4c00c87947 */ /* 0x000fea000383ffff */
.L_x_6815:
[----:B0-----:R0:W1:Y:S02]  /*28830*/  SYNCS.PHASECHK.TRANS64.TRYWAIT P0, [R2+URZ+0x34800], R5 ;  /* 0x03480005020075a7 */ /* 0x001064000800017f */
[----:B-1----:R-:W-:Y:S05]  /*28840*/  @!P0 NANOSLEEP.SYNCS 0x989680 ;  /* 0x009896800000895d */ /* 0x002fea0003900000 */
[----:B------:R-:W1:Y:S02]  /*28850*/  @!P0 SYNCS.PHASECHK.TRANS64 P0, [R2+URZ+0x34800], R5 ;  /* 0x03480005020085a7 */ /* 0x000e64000800007f */
[----:B-1----:R-:W-:Y:S05]  /*28860*/  @!P0 BRA `(.L_x_6815) ;  /* 0xfffffffc00f08947 */ /* 0x002fea000383ffff */
[----:B------:R-:W-:Y:S05]  /*28870*/  BRA `(.L_x_7066) ;  /* 0xfffffe5000c07947 */ /* 0x000fea000383ffff */
.L_x_6831:
        /* <DEDUP_REMOVED lines=8> */
.L_x_7068:
[----:B------:R-:W-:Y:S05]  /*28900*/  BSYNC B1 ;  /* 0x0000000000017941 */ /* 0x000fea0003800000 */
.L_x_7067:
        /* <DEDUP_REMOVED lines=8> */
.L_x_7069:
[----:B------:R-:W-:Y:S02]  /*28990*/  IMAD.MOV.U32 R13, RZ, RZ, R27 ;  /* 0x000000ffff0d7224 */ /* 0x000fe400078e001b */
[----:B------:R-:W-:-:S07]  /*289a0*/  IMAD.MOV.U32 R3, RZ, RZ, R14 ;  /* 0x000000ffff037224 */ /* 0x000fce00078e000e */
[----:B------:R-:W-:Y:S05]  /*289b0*/  WARPSYNC.COLLECTIVE R15, `(.L_x_7070) ;  /* 0x000000000f087348 */ /* 0x000fea0003c00000 */
[----:B------:R0:W1:Y:S02]  /*289c0*/  SHFL.IDX P6, R14, R13, R12, R11 ;  /* 0x0000000c0d0e7389 */ /* 0x00006400000c000b */
[----:B01----:R-:W-:Y:S01]  /*289d0*/  ENDCOLLECTIVE ;  /* 0x000000000000791b */ /* 0x003fe20003800000 */
.L_x_7070:
[----:B------:R-:W-:Y:S02]  /*289e0*/  IMAD.MOV.U32 R13, RZ, RZ, R26 ;  /* 0x000000ffff0d7224 */ /* 0x000fe400078e001a */
[----:B------:R-:W-:-:S07]  /*289f0*/  IMAD.MOV.U32 R20, RZ, RZ, R14 ;  /* 0x000000ffff147224 */ /* 0x000fce00078e000e */
[----:B------:R-:W-:Y:S05]  /*28a00*/  WARPSYNC.COLLECTIVE R15, `(.L_x_7071) ;  /* 0x000000000f087348 */ /* 0x000fea0003c00000 */
[----:B------:R0:W1:Y:S02]  /*28a10*/  SHFL.IDX P6, R14, R13, R12, R11 ;  /* 0x0000000c0d0e7389 */ /* 0x00006400000c000b */
[----:B01----:R-:W-:Y:S01]  /*28a20*/  ENDCOLLECTIVE ;  /* 0x000000000000791b */ /* 0x003fe20003800000 */
.L_x_7071:
[----:B------:R-:W-:Y:S05]  /*28a30*/  BRA `(.L_x_7072) ;  /* 0xfffffe6400f07947 */ /* 0x000fea000383ffff */
.L_x_6835:
[----:B0-----:R0:W1:Y:S02]  /*28a40*/  SYNCS.PHASECHK.TRANS64.TRYWAIT P4, [R2+URZ+0x34800], R27 ;  /* 0x0348001b020075a7 */ /* 0x001064000808017f */
[----:B-1----:R-:W-:Y:S05]  /*28a50*/  @!P4 NANOSLEEP.SYNCS 0x989680 ;  /* 0x009896800000c95d */ /* 0x002fea0003900000 */
[----:B------:R-:W1:Y:S02]  /*28a60*/  @!P4 SYNCS.PHASECHK.TRANS64 P4, [R2+URZ+0x34800], R27 ;  /* 0x0348001b0200c5a7 */ /* 0x000e64000808007f */
[----:B-1----:R-:W-:Y:S05]  /*28a70*/  @!P4 BRA `(.L_x_6835) ;  /* 0xfffffffc00f0c947 */ /* 0x002fea000383ffff */
[----:B------:R-:W-:Y:S05]  /*28a80*/  BRA `(.L_x_7073) ;  /* 0xfffffe6800e47947 */ /* 0x000fea000383ffff */
.L_x_6845:
[----:B0-----:R0:W2:Y:S02]  /*28a90*/  SYNCS.PHASECHK.TRANS64.TRYWAIT P2, [R0+URZ+0x34830], R3 ;  /* 0x03483003000075a7 */ /* 0x0010a4000804017f */
[----:B--2---:R-:W-:Y:S05]  /*28aa0*/  @!P2 NANOSLEEP.SYNCS 0x989680 ;  /* 0x009896800000a95d */ /* 0x004fea0003900000 */
[----:B------:R-:W2:Y:S02]  /*28ab0*/  @!P2 SYNCS.PHASECHK.TRANS64 P2, [R0+URZ+0x34830], R3 ;  /* 0x034830030000a5a7 */ /* 0x000ea4000804007f */
[----:B--2---:R-:W-:Y:S05]  /*28ac0*/  @!P2 BRA `(.L_x_6845) ;  /* 0xfffffffc00f0a947 */ /* 0x004fea000383ffff */
[----:B------:R-:W-:Y:S05]  /*28ad0*/  BRA `(.L_x_6844) ;  /* 0xfffffe8400bc7947 */ /* 0x000fea000383ffff */
.L_x_6851:
[----:B-1----:R1:W2:Y:S02]  /*28ae0*/  SYNCS.PHASECHK.TRANS64.TRYWAIT P3, [R8+URZ+0x34830], R9 ;  /* 0x03483009080075a7 */ /* 0x0022a4000806017f */
[----:B--2---:R-:W-:Y:S05]  /*28af0*/  @!P3 NANOSLEEP.SYNCS 0x989680 ;  /* 0x009896800000b95d */ /* 0x004fea0003900000 */
[----:B------:R-:W2:Y:S02]  /*28b00*/  @!P3 SYNCS.PHASECHK.TRANS64 P3, [R8+URZ+0x34830], R9 ;  /* 0x034830090800b5a7 */ /* 0x000ea4000806007f */
[----:B--2---:R-:W-:Y:S05]  /*28b10*/  @!P3 BRA `(.L_x_6851) ;  /* 0xfffffffc00f0b947 */ /* 0x004fea000383ffff */
[----:B------:R-:W-:Y:S05]  /*28b20*/  BRA `(.L_x_6850) ;  /* 0xfffffee000f07947 */ /* 0x000fea000383ffff */
.L_x_6855:
[----:B-1----:R1:W2:Y:S02]  /*28b30*/  SYNCS.PHASECHK.TRANS64.TRYWAIT P2, [R8+URZ+0x34850], R6 ;  /* 0x03485006080075a7 */ /* 0x0022a4000804017f */
[----:B--2---:R-:W-:Y:S05]  /*28b40*/  @!P2 NANOSLEEP.SYNCS 0x989680 ;  /* 0x009896800000a95d */ /* 0x004fea0003900000 */
[----:B------:R-:W2:Y:S02]  /*28b50*/  @!P2 SYNCS.PHASECHK.TRANS64 P2, [R8+URZ+0x34850], R6 ;  /* 0x034850060800a5a7 */ /* 0x000ea4000804007f */
[----:B--2---:R-:W-:Y:S05]  /*28b60*/  @!P2 BRA `(.L_x_6855) ;  /* 0xfffffffc00f0a947 */ /* 0x004fea000383ffff */
[----:B------:R-:W-:Y:S05]  /*28b70*/  BRA `(.L_x_6852) ;  /* 0xffffff1800287947 */ /* 0x000fea000383ffff */
.L_x_6860:
[----:B-1----:R1:W2:Y:S02]  /*28b80*/  SYNCS.PHASECHK.TRANS64.TRYWAIT P0, [R12+URZ+0x34850], R3 ;  /* 0x034850030c0075a7 */ /* 0x0022a4000800017f */
[----:B--2---:R-:W-:Y:S05]  /*28b90*/  @!P0 NANOSLEEP.SYNCS 0x989680 ;  /* 0x009896800000895d */ /* 0x004fea0003900000 */
[----:B------:R-:W2:Y:S02]  /*28ba0*/  @!P0 SYNCS.PHASECHK.TRANS64 P0, [R12+URZ+0x34850], R3 ;  /* 0x034850030c0085a7 */ /* 0x000ea4000800007f */
[----:B--2---:R-:W-:Y:S05]  /*28bb0*/  @!P0 BRA `(.L_x_6860) ;  /* 0xfffffffc00f08947 */ /* 0x004fea000383ffff */
[----:B------:R-:W-:Y:S05]  /*28bc0*/  BRA `(.L_x_6859) ;  /* 0xffffff3c00647947 */ /* 0x000fea000383ffff */
.L_x_6865:
[----:B------:R-:W-:Y:S02]  /*28bd0*/  IMAD.MOV.U32 R13, RZ, RZ, R8 ;  /* 0x000000ffff0d7224 */ /* 0x000fe400078e0008 */
[----:B------:R-:W-:Y:S02]  /*28be0*/  IMAD.MOV.U32 R12, RZ, RZ, RZ ;  /* 0x000000ffff0c7224 */ /* 0x000fe400078e00ff */
[----:B------:R-:W-:Y:S02]  /*28bf0*/  IMAD.MOV.U32 R11, RZ, RZ, 0x181f ;  /* 0x0000181fff0b7424 */ /* 0x000fe400078e00ff */
[----:B------:R-:W-:-:S07]  /*28c00*/  IMAD.MOV.U32 R15, RZ, RZ, -0x1 ;  /* 0xffffffffff0f7424 */ /* 0x000fce00078e00ff */
[----:B-----5:R-:W-:Y:S05]  /*28c10*/  WARPSYNC.COLLECTIVE R15, `(.L_x_7074) ;  /* 0x000000000f087348 */ /* 0x020fea0003c00000 */
[----:B------:R0:W1:Y:S02]  /*28c20*/  SHFL.IDX P6, R14, R13, R12, R11 ;  /* 0x0000000c0d0e7389 */ /* 0x00006400000c000b */
[----:B01---5:R-:W-:Y:S01]  /*28c30*/  ENDCOLLECTIVE ;  /* 0x000000000000791b */ /* 0x023fe20003800000 */
.L_x_7074:
[----:B------:R-:W-:Y:S02]  /*28c40*/  IMAD.MOV.U32 R13, RZ, RZ, R3 ;  /* 0x000000ffff0d7224 */ /* 0x000fe400078e0003 */
[----:B------:R-:W-:-:S07]  /*28c50*/  IMAD.MOV.U32 R0, RZ, RZ, R14 ;  /* 0x000000ffff007224 */ /* 0x000fce00078e000e */
[----:B------:R-:W-:Y:S05]  /*28c60*/  WARPSYNC.COLLECTIVE R15, `(.L_x_7075) ;  /* 0x000000000f087348 */ /* 0x000fea0003c00000 */
[----:B------:R0:W1:Y:S02]  /*28c70*/  SHFL.IDX P6, R14, R13, R12, R11 ;  /* 0x0000000c0d0e7389 */ /* 0x00006400000c000b */
[----:B01----:R-:W-:Y:S01]  /*28c80*/  ENDCOLLECTIVE ;  /* 0x000000000000791b */ /* 0x003fe20003800000 */
.L_x_7075:
[----:B------:R-:W-:Y:S05]  /*28c90*/  BRA `(.L_x_7076) ;  /* 0xffffff5800e87947 */ /* 0x000fea000383ffff */
.L_x_6868:
[----:B------:R-:W-:Y:S01]  /*28ca0*/  BSSY B1, `(.L_x_7077) ;  /* 0x0000008000017945 */ /* 0x000fe20003800000 */
[----:B------:R-:W-:Y:S02]  /*28cb0*/  IMAD.MOV.U32 R13, RZ, RZ, R8 ;  /* 0x000000ffff0d7224 */ /* 0x000fe400078e0008 */
[----:B------:R-:W-:Y:S02]  /*28cc0*/  IMAD.MOV.U32 R12, RZ, RZ, 0x1 ;  /* 0x00000001ff0c7424 */ /* 0x000fe400078e00ff */
[----:B---3--:R-:W-:Y:S02]  /*28cd0*/  IMAD.MOV.U32 R11, RZ, RZ, 0x181f ;  /* 0x0000181fff0b7424 */ /* 0x008fe400078e00ff */
[----:B------:R-:W-:-:S07]  /*28ce0*/  IMAD.MOV.U32 R15, RZ, RZ, -0x1 ;  /* 0xffffffffff0f7424 */ /* 0x000fce00078e00ff */
[----:B012--5:R-:W-:Y:S05]  /*28cf0*/  WARPSYNC.COLLECTIVE R15, `(.L_x_7078) ;  /* 0x000000000f087348 */ /* 0x027fea0003c00000 */
[----:B--2---:R2:W3:Y:S02]  /*28d00*/  SHFL.IDX P6, R14, R13, R12, R11 ;  /* 0x0000000c0d0e7389 */ /* 0x0044e400000c000b */
[----:B0123-5:R-:W-:Y:S01]  /*28d10*/  ENDCOLLECTIVE ;  /* 0x000000000000791b */ /* 0x02ffe20003800000 */
.L_x_7078:
[----:B------:R-:W-:Y:S05]  /*28d20*/  BSYNC B1 ;  /* 0x0000000000017941 */ /* 0x000fea0003800000 */
.L_x_7077:
        /* <DEDUP_REMOVED lines=8> */
.L_x_7079:
[----:B------:R-:W-:Y:S05]  /*28db0*/  BRA `(.L_x_7080) ;  /* 0xffffff5800e87947 */ /* 0x000fea000383ffff */
.L_x_6871:
[----:B------:R-:W-:Y:S01]  /*28dc0*/  BSSY B1, `(.L_x_7081) ;  /* 0x0000008000017945 */ /* 0x000fe20003800000 */
[----:B------:R-:W-:Y:S02]  /*28dd0*/  IMAD.MOV.U32 R13, RZ, RZ, R8 ;  /* 0x000000ffff0d7224 */ /* 0x000fe400078e0008 */
[----:B------:R-:W-:Y:S02]  /*28de0*/  IMAD.MOV.U32 R12, RZ, RZ, 0x2 ;  /* 0x00000002ff0c7424 */ /* 0x000fe400078e00ff */
[----:B------:R-:W-:Y:S02]  /*28df0*/  IMAD.MOV.U32 R11, RZ, RZ, 0x181f ;  /* 0x0000181fff0b7424 */ /* 0x000fe400078e00ff */
[----:B---3--:R-:W-:-:S07]  /*28e00*/  IMAD.MOV.U32 R15, RZ, RZ, -0x1 ;  /* 0xffffffffff0f7424 */ /* 0x008fce00078e00ff */
[----:B012-4-:R-:W-:Y:S05]  /*28e10*/  WARPSYNC.COLLECTIVE R15, `(.L_x_7082) ;  /* 0x000000000f087348 */ /* 0x017fea0003c00000 */
[----:B--2---:R2:W3:Y:S02]  /*28e20*/  SHFL.IDX P6, R14, R13, R12, R11 ;  /* 0x0000000c0d0e7389 */ /* 0x0044e400000c000b */
[----:B01234-:R-:W-:Y:S01]  /*28e30*/  ENDCOLLECTIVE ;  /* 0x000000000000791b */ /* 0x01ffe20003800000 */
.L_x_7082:
[----:B------:R-:W-:Y:S05]  /*28e40*/  BSYNC B1 ;  /* 0x0000000000017941 */ /* 0x000fea0003800000 */
.L_x_7081:
        /* <DEDUP_REMOVED lines=8> */
.L_x_7083:
[----:B------:R-:W-:Y:S05]  /*28ed0*/  BRA `(.L_x_7084) ;  /* 0xffffff5800ec7947 */ /* 0x000fea000383ffff */
.L_x_6874:
        /* <DEDUP_REMOVED lines=8> */
.L_x_7086:
[----:B------:R-:W-:Y:S05]  /*28f60*/  BSYNC B1 ;  /* 0x0000000000017941 */ /* 0x000fea0003800000 */
.L_x_7085:
        /* <DEDUP_REMOVED lines=8> */
.L_x_7087:
[----:B------:R-:W-:Y:S05]  /*28ff0*/  BRA `(.L_x_7088) ;  /* 0xffffff5800f07947 */ /* 0x000fea000383ffff */
.L_x_6876:
[----:B------:R-:W-:Y:S02]  /*29000*/  IMAD.MOV.U32 R13, RZ, RZ, R4 ;  /* 0x000000ffff0d7224 */ /* 0x000fe400078e0004 */
[----:B------:R-:W-:Y:S02]  /*29010*/  IMAD.MOV.U32 R12, RZ, RZ, RZ ;  /* 0x000000ffff0c7224 */ /* 0x000fe400078e00ff */
[----:B------:R-:W-:Y:S02]  /*29020*/  IMAD.MOV.U32 R11, RZ, RZ, 0x1c1f ;  /* 0x00001c1fff0b7424 */ /* 0x000fe400078e00ff */
[----:B------:R-:W-:-:S07]  /*29030*/  IMAD.MOV.U32 R15, RZ, RZ, -0x1 ;  /* 0xffffffffff0f7424 */ /* 0x000fce00078e00ff */
[----:B------:R-:W-:Y:S05]  /*29040*/  WARPSYNC.COLLECTIVE R15, `(.L_x_7089) ;  /* 0x000000000f087348 */ /* 0x000fea0003c00000 */
[----:B------:R0:W1:Y:S02]  /*29050*/  SHFL.IDX P6, R14, R13, R12, R11 ;  /* 0x0000000c0d0e7389 */ /* 0x00006400000c000b */
[----:B01----:R-:W-:Y:S01]  /*29060*/  ENDCOLLECTIVE ;  /* 0x000000000000791b */ /* 0x003fe20003800000 */
.L_x_7089:
[----:B------:R-:W-:Y:S02]  /*29070*/  IMAD.MOV.U32 R13, RZ, RZ, R0 ;  /* 0x000000ffff0d7224 */ /* 0x000fe400078e0000 */
[----:B------:R-:W-:-:S07]  /*29080*/  IMAD.MOV.U32 R3, RZ, RZ, R14 ;  /* 0x000000ffff037224 */ /* 0x000fce00078e000e */
[----:B------:R-:W-:Y:S05]  /*29090*/  WARPSYNC.COLLECTIVE R15, `(.L_x_7090) ;  /* 0x000000000f087348 */ /* 0x000fea0003c00000 */
[----:B------:R0:W1:Y:S02]  /*290a0*/  SHFL.IDX P6, R14, R13, R12, R11 ;  /* 0x0000000c0d0e7389 */ /* 0x00006400000c000b */
[----:B01----:R-:W-:Y:S01]  /*290b0*/  ENDCOLLECTIVE ;  /* 0x000000000000791b */ /* 0x003fe20003800000 */
.L_x_7090:
[----:B------:R-:W-:Y:S05]  /*290c0*/  BRA `(.L_x_7091) ;  /* 0xffffff6000307947 */ /* 0x000fea000383ffff */
.L_x_6879:
[----:B------:R-:W-:Y:S01]  /*290d0*/  BSSY B1, `(.L_x_7092) ;  /* 0x0000008000017945 */ /* 0x000fe20003800000 */
[----:B--2---:R-:W-:Y:S02]  /*290e0*/  IMAD.MOV.U32 R13, RZ, RZ, R4 ;  /* 0x000000ffff0d7224 */ /* 0x004fe400078e0004 */
[----:B------:R-:W-:Y:S02]  /*290f0*/  IMAD.MOV.U32 R12, RZ, RZ, 0x1 ;  /* 0x00000001ff0c7424 */ /* 0x000fe400078e00ff */
[----:B------:R-:W-:Y:S02]  /*29100*/  IMAD.MOV.U32 R11, RZ, RZ, 0x1c1f ;  /* 0x00001c1fff0b7424 */ /* 0x000fe400078e00ff */
[----:B------:R-:W-:-:S07]  /*29110*/  IMAD.MOV.U32 R15, RZ, RZ, -0x1 ;  /* 0xffffffffff0f7424 */ /* 0x000fce00078e00ff */
[----:B01----:R-:W-:Y:S05]  /*29120*/  WARPSYNC.COLLECTIVE R15, `(.L_x_7093) ;  /* 0x000000000f087348 */ /* 0x003fea0003c00000 */
[----:B------:R2:W3:Y:S02]  /*29130*/  SHFL.IDX P6, R14, R13, R12, R11 ;  /* 0x0000000c0d0e7389 */ /* 0x0004e400000c000b */
[----:B0123--:R-:W-:Y:S01]  /*29140*/  ENDCOLLECTIVE ;  /* 0x000000000000791b */ /* 0x00ffe20003800000 */
.L_x_7093:
[----:B------:R-:W-:Y:S05]  /*29150*/  BSYNC B1 ;  /* 0x0000000000017941 */ /* 0x000fea0003800000 */
.L_x_7092:
        /* <DEDUP_REMOVED lines=8> */
.L_x_7094:
[----:B------:R-:W-:Y:S05]  /*291e0*/  BRA `(.L_x_7095) ;  /* 0xffffff6400107947 */ /* 0x000fea000383ffff */
.L_x_6883:
[----:B------:R-:W-:Y:S02]  /*291f0*/  IMAD.MOV.U32 R13, RZ, RZ, R4 ;  /* 0x000000ffff0d7224 */ /* 0x000fe400078e0004 */
[----:B------:R-:W-:Y:S02]  /*29200*/  IMAD.MOV.U32 R12, RZ, RZ, RZ ;  /* 0x000000ffff0c7224 */ /* 0x000fe400078e00ff */
[----:B------:R-:W-:Y:S02]  /*29210*/  IMAD.MOV.U32 R11, RZ, RZ, 0x181f ;  /* 0x0000181fff0b7424 */ /* 0x000fe400078e00ff */
[----:B------:R-:W-:-:S07]  /*29220*/  IMAD.MOV.U32 R15, RZ, RZ, -0x1 ;  /* 0xffffffffff0f7424 */ /* 0x000fce00078e00ff */
[----:B-1----:R-:W-:Y:S05]  /*29230*/  WARPSYNC.COLLECTIVE R15, `(.L_x_7096) ;  /* 0x000000000f087348 */ /* 0x002fea0003c00000 */
[----:B------:R0:W2:Y:S02]  /*29240*/  SHFL.IDX P6, R14, R13, R12, R11 ;  /* 0x0000000c0d0e7389 */ /* 0x0000a400000c000b */
[----:B012---:R-:W-:Y:S01]  /*29250*/  ENDCOLLECTIVE ;  /* 0x000000000000791b */ /* 0x007fe20003800000 */
.L_x_7096:
[----:B------:R-:W-:Y:S02]  /*29260*/  IMAD.MOV.U32 R13, RZ, RZ, R3 ;  /* 0x000000ffff0d7224 */ /* 0x000fe400078e0003 */
[----:B------:R-:W-:-:S07]  /*29270*/  IMAD.MOV.U32 R0, RZ, RZ, R14 ;  /* 0x000000ffff007224 */ /* 0x000fce00078e000e */
[----:B------:R-:W-:Y:S05]  /*29280*/  WARPSYNC.COLLECTIVE R15, `(.L_x_7097) ;  /* 0x000000000f087348 */ /* 0x000fea0003c00000 */
[----:B------:R0:W1:Y:S02]  /*29290*/  SHFL.IDX P6, R14, R13, R12, R11 ;  /* 0x0000000c0d0e7389 */ /* 0x00006400000c000b */
[----:B01----:R-:W-:Y:S01]  /*292a0*/  ENDCOLLECTIVE ;  /* 0x000000000000791b */ /* 0x003fe20003800000 */
.L_x_7097:
[----:B------:R-:W-:Y:S05]  /*292b0*/  BRA `(.L_x_7098) ;  /* 0xffffff7000407947 */ /* 0x000fea000383ffff */
.L_x_6886:
[----:B------:R-:W-:Y:S01]  /*292c0*/  BSSY B1, `(.L_x_7099) ;  /* 0x0000008000017945 */ /* 0x000fe20003800000 */
[----:B------:R-:W-:Y:S02]  /*292d0*/  IMAD.MOV.U32 R13, RZ, RZ, R4 ;  /* 0x000000ffff0d7224 */ /* 0x000fe400078e0004 */
[----:B------:R-:W-:Y:S02]  /*292e0*/  IMAD.MOV.U32 R12, RZ, RZ, 0x1 ;  /* 0x00000001ff0c7424 */ /* 0x000fe400078e00ff */
[----:B------:R-:W-:Y:S02]  /*292f0*/  IMAD.MOV.U32 R11, RZ, RZ, 0x181f ;  /* 0x0000181fff0b7424 */ /* 0x000fe400078e00ff */
[----:B----4-:R-:W-:-:S07]  /*29300*/  IMAD.MOV.U32 R15, RZ, RZ, -0x1 ;  /* 0xffffffffff0f7424 */ /* 0x010fce00078e00ff */
[----:B0123--:R-:W-:Y:S05]  /*29310*/  WARPSYNC.COLLECTIVE R15, `(.L_x_7100) ;  /* 0x000000000f087348 */ /* 0x00ffea0003c00000 */
[----:B---3--:R3:W4:Y:S02]  /*29320*/  SHFL.IDX P6, R14, R13, R12, R11 ;  /* 0x0000000c0d0e7389 */ /* 0x00872400000c000b */
[----:B01234-:R-:W-:Y:S01]  /*29330*/  ENDCOLLECTIVE ;  /* 0x000000000000791b */ /* 0x01ffe20003800000 */
.L_x_7100:
[----:B------:R-:W-:Y:S05]  /*29340*/  BSYNC B1 ;  /* 0x0000000000017941 */ /* 0x000fea0003800000 */
.L_x_7099:
        /* <DEDUP_REMOVED lines=8> */
.L_x_7101:
[----:B------:R-:W-:Y:S05]  /*293d0*/  BRA `(.L_x_7102) ;  /* 0xffffff7000447947 */ /* 0x000fea000383ffff */
.L_x_6889:
        /* <DEDUP_REMOVED lines=8> */
.L_x_7104:
[----:B------:R-:W-:Y:S05]  /*29460*/  BSYNC B1 ;  /* 0x0000000000017941 */ /* 0x000fea0003800000 */
.L_x_7103:
        /* <DEDUP_REMOVED lines=8> */
.L_x_7105:
[----:B------:R-:W-:Y:S05]  /*294f0*/  BRA `(.L_x_7106) ;  /* 0xffffff7000487947 */ /* 0x000fea000383ffff */
.L_x_6892:
[----:B------:R-:W-:Y:S01]  /*29500*/  BSSY B1, `(.L_x_7107) ;  /* 0x0000008000017945 */ /* 0x000fe20003800000 */
[----:B------:R-:W-:Y:S02]  /*29510*/  IMAD.MOV.U32 R13, RZ, RZ, R4 ;  /* 0x000000ffff0d7224 */ /* 0x000fe400078e0004 */
[----:B------:R-:W-:Y:S02]  /*29520*/  IMAD.MOV.U32 R12, RZ, RZ, 0x3 ;  /* 0x00000003ff0c7424 */ /* 0x000fe400078e00ff */
[----:B------:R-:W-:Y:S02]  /*29530*/  IMAD.MOV.U32 R11, RZ, RZ, 0x181f ;  /* 0x0000181fff0b7424 */ /* 0x000fe400078e00ff */
[----:B0-----:R-:W-:-:S07]  /*29540*/  IMAD.MOV.U32 R15, RZ, RZ, -0x1 ;  /* 0xffffffffff0f7424 */ /* 0x001fce00078e00ff */
[----:B-1234-:R-:W-:Y:S05]  /*29550*/  WARPSYNC.COLLECTIVE R15, `(.L_x_7108) ;  /* 0x000000000f087348 */ /* 0x01efea0003c00000 */
[----:B----4-:R0:W4:Y:S02]  /*29560*/  SHFL.IDX P6, R14, R13, R12, R11 ;  /* 0x0000000c0d0e7389 */ /* 0x01012400000c000b */
[----:B01234-:R-:W-:Y:S01]  /*29570*/  ENDCOLLECTIVE ;  /* 0x000000000000791b */ /* 0x01ffe20003800000 */
.L_x_7108:
[----:B------:R-:W-:Y:S05]  /*29580*/  BSYNC B1 ;  /* 0x0000000000017941 */ /* 0x000fea0003800000 */
.L_x_7107:
        /* <DEDUP_REMOVED lines=8> */
.L_x_7109:
[----:B------:R-:W-:Y:S05]  /*29610*/  BRA `(.L_x_7110) ;  /* 0xffffff70004c7947 */ /* 0x000fea000383ffff */
.L_x_6909:
        /* <DEDUP_REMOVED lines=11> */
.L_x_7112:
[----:B------:R-:W-:Y:S05]  /*296d0*/  BSYNC B1 ;  /* 0x0000000000017941 */ /* 0x000fea0003800000 */
.L_x_7111:
[----:B------:R-:W-:Y:S05]  /*296e0*/  BRA `(.L_x_7113) ;  /* 0xffffff8800bc7947 */ /* 0x000fea000383ffff */
.L_x_6911:
[----:B------:R-:W-:Y:S01]  /*296f0*/  BSSY B1, `(.L_x_7114) ;  /* 0x0000006000017945 */ /* 0x000fe20003800000 */
[----:B------:R-:W-:-:S07]  /*29700*/  IMAD.MOV.U32 R15, RZ, RZ, -0x1 ;  /* 0xffffffffff0f7424 */ /* 0x000fce00078e00ff */
[----:B0-----:R-:W-:Y:S05]  /*29710*/  WARPSYNC.COLLECTIVE R15, `(.L_x_7115) ;  /* 0x000000000f0c7348 */ /* 0x001fea0003c00000 */
[----:B------:R-:W-:Y:S02]  /*29720*/  ELECT P6, UR62, PT ;  /* 0x00000000003e782f */ /* 0x000fe400038c0000 */
[----:B------:R-:W-:Y:S01]  /*29730*/  MOV R14, UR62 ;  /* 0x0000003e000e7c02 */ /* 0x000fe20008000f00 */
[----:B0-----:R-:W-:Y:S10]  /*29740*/  ENDCOLLECTIVE ;  /* 0x000000000000791b */ /* 0x001ff40003800000 */
.L_x_7115:
[----:B------:R-:W-:Y:S05]  /*29750*/  BSYNC B1 ;  /* 0x0000000000017941 */ /* 0x000fea0003800000 */
.L_x_7114:
[----:B------:R-:W-:Y:S01]  /*29760*/  PLOP3.LUT P1, PT, P6, PT, PT, 0x80, 0x0 ;  /* 0x000000000000781c */ /* 0x000fe2000372f070 */
[----:B------:R-:W-:-:S12]  /*29770*/  BRA `(.L_x_6910) ;  /* 0xffffff8800b07947 */ /* 0x000fd8000383ffff */
.L_x_6913:
[----:B0-----:R0:W1:Y:S02]  /*29780*/  SYNCS.PHASECHK.TRANS64.TRYWAIT P0, [R18+URZ+0x34820], R2 ;  /* 0x03482002120075a7 */ /* 0x001064000800017f */
[----:B-1----:R-:W-:Y:S05]  /*29790*/  @!P0 NANOSLEEP.SYNCS 0x989680 ;  /* 0x009896800000895d */ /* 0x002fea0003900000 */
[----:B------:R-:W1:Y:S02]  /*297a0*/  @!P0 SYNCS.PHASECHK.TRANS64 P0, [R18+URZ+0x34820], R2 ;  /* 0x03482002120085a7 */ /* 0x000e64000800007f */
[----:B-1----:R-:W-:Y:S05]  /*297b0*/  @!P0 BRA `(.L_x_6913) ;  /* 0xfffffffc00f08947 */ /* 0x002fea000383ffff */
[----:B------:R-:W-:Y:S05]  /*297c0*/  BRA `(.L_x_7116) ;  /* 0xffffff8800c07947 */ /* 0x000fea000383ffff */
.L_x_6917:
[----:B-1----:R1:W2:Y:S02]  /*297d0*/  SYNCS.PHASECHK.TRANS64.TRYWAIT P0, [R5+URZ+0x348a0], R8 ;  /* 0x0348a008050075a7 */ /* 0x0022a4000800017f */
[----:B--2---:R-:W-:Y:S05]  /*297e0*/  @!P0 NANOSLEEP.SYNCS 0x989680 ;  /* 0x009896800000895d */ /* 0x004fea0003900000 */
[----:B------:R-:W2:Y:S02]  /*297f0*/  @!P0 SYNCS.PHASECHK.TRANS64 P0, [R5+URZ+0x348a0], R8 ;  /* 0x0348a008050085a7 */ /* 0x000ea4000800007f */
[----:B--2---:R-:W-:Y:S05]  /*29800*/  @!P0 BRA `(.L_x_6917) ;  /* 0xfffffffc00f08947 */ /* 0x004fea000383ffff */
[----:B------:R-:W-:Y:S05]  /*29810*/  BRA `(.L_x_7117) ;  /* 0xffffff8800e07947 */ /* 0x000fea000383ffff */
.L_x_6923:
[----:B0-----:R0:W2:Y:S02]  /*29820*/  SYNCS.PHASECHK.TRANS64.TRYWAIT P0, [R5+URZ+0x348c0], R8 ;  /* 0x0348c008050075a7 */ /* 0x0010a4000800017f */
[----:B--2---:R-:W-:Y:S05]  /*29830*/  @!P0 NANOSLEEP.SYNCS 0x989680 ;  /* 0x009896800000895d */ /* 0x004fea0003900000 */
[----:B------:R-:W2:Y:S02]  /*29840*/  @!P0 SYNCS.PHASECHK.TRANS64 P0, [R5+URZ+0x348c0], R8 ;  /* 0x0348c008050085a7 */ /* 0x000ea4000800007f */
[----:B--2---:R-:W-:Y:S05]  /*29850*/  @!P0 BRA `(.L_x_6923) ;  /* 0xfffffffc00f08947 */ /* 0x004fea000383ffff */
[----:B------:R-:W-:Y:S05]  /*29860*/  BRA `(.L_x_7118) ;  /* 0xffffff8c009c7947 */ /* 0x000fea000383ffff */
.L_x_6931:
[----:B0-----:R0:W1:Y:S02]  /*29870*/  SYNCS.PHASECHK.TRANS64.TRYWAIT P0, [R6+URZ+0x348a0], R5 ;  /* 0x0348a005060075a7 */ /* 0x001064000800017f */
[----:B-1----:R-:W-:Y:S05]  /*29880*/  @!P0 NANOSLEEP.SYNCS 0x989680 ;  /* 0x009896800000895d */ /* 0x002fea0003900000 */
[----:B------:R-:W1:Y:S02]  /*29890*/  @!P0 SYNCS.PHASECHK.TRANS64 P0, [R6+URZ+0x348a0], R5 ;  /* 0x0348a005060085a7 */ /* 0x000e64000800007f */
[----:B-1----:R-:W-:Y:S05]  /*298a0*/  @!P0 BRA `(.L_x_6931) ;  /* 0xfffffffc00f08947 */ /* 0x002fea000383ffff */
[----:B------:R-:W-:Y:S05]  /*298b0*/  BRA `(.L_x_7119) ;  /* 0xffffff90009c7947 */ /* 0x000fea000383ffff */
.L_x_6937:
[----:B-1----:R1:W2:Y:S02]  /*298c0*/  SYNCS.PHASECHK.TRANS64.TRYWAIT P0, [R6+URZ+0x348c0], R5 ;  /* 0x0348c005060075a7 */ /* 0x0022a4000800017f */
[----:B--2---:R-:W-:Y:S05]  /*298d0*/  @!P0 NANOSLEEP.SYNCS 0x989680 ;  /* 0x009896800000895d */ /* 0x004fea0003900000 */
[----:B------:R-:W2:Y:S02]  /*298e0*/  @!P0 SYNCS.PHASECHK.TRANS64 P0, [R6+URZ+0x348c0], R5 ;  /* 0x0348c005060085a7 */ /* 0x000ea4000800007f */
[----:B--2---:R-:W-:Y:S05]  /*298f0*/  @!P0 BRA `(.L_x_6937) ;  /* 0xfffffffc00f08947 */ /* 0x004fea000383ffff */
[----:B------:R-:W-:Y:S05]  /*29900*/  BRA `(.L_x_7120) ;  /* 0xffffff9400607947 */ /* 0x000fea000383ffff */
.L_x_6953:
        /* <DEDUP_REMOVED lines=11> */
.L_x_7122:
[----:B------:R-:W-:Y:S05]  /*299c0*/  BSYNC B0 ;  /* 0x0000000000007941 */ /* 0x000fea0003800000 */
.L_x_7121:
[----:B------:R-:W-:Y:S05]  /*299d0*/  BRA `(.L_x_7123) ;  /* 0xffffffa0006c7947 */ /* 0x000fea000383ffff */
.L_x_6955:
[----:B------:R-:W-:Y:S01]  /*299e0*/  BSSY B0, `(.L_x_7124) ;  /* 0x0000006000007945 */ /* 0x000fe20003800000 */
[----:B------:R-:W-:-:S07]  /*299f0*/  IMAD.MOV.U32 R15, RZ, RZ, -0x1 ;  /* 0xffffffffff0f7424 */ /* 0x000fce00078e00ff */
[----:B0-----:R-:W-:Y:S05]  /*29a00*/  WARPSYNC.COLLECTIVE R15, `(.L_x_7125) ;  /* 0x000000000f0c7348 */ /* 0x001fea0003c00000 */
[----:B------:R-:W-:Y:S02]  /*29a10*/  ELECT P6, UR62, PT ;  /* 0x00000000003e782f */ /* 0x000fe400038c0000 */
[----:B------:R-:W-:Y:S01]  /*29a20*/  MOV R14, UR62 ;  /* 0x0000003e000e7c02 */ /* 0x000fe20008000f00 */
[----:B0-----:R-:W-:Y:S10]  /*29a30*/  ENDCOLLECTIVE ;  /* 0x000000000000791b */ /* 0x001ff40003800000 */
.L_x_7125:
[----:B------:R-:W-:Y:S05]  /*29a40*/  BSYNC B0 ;  /* 0x0000000000007941 */ /* 0x000fea0003800000 */
.L_x_7124:
[----:B------:R-:W-:Y:S05]  /*29a50*/  BRA `(.L_x_7126) ;  /* 0xffffffa000787947 */ /* 0x000fea000383ffff */
.L_x_6957:
[----:B0-----:R0:W1:Y:S02]  /*29a60*/  SYNCS.PHASECHK.TRANS64.TRYWAIT P0, [R0+URZ+0x34840], R2 ;  /* 0x03484002000075a7 */ /* 0x001064000800017f */
[----:B-1----:R-:W-:Y:S05]  /*29a70*/  @!P0 NANOSLEEP.SYNCS 0x989680 ;  /* 0x009896800000895d */ /* 0x002fea0003900000 */
[----:B------:R-:W1:Y:S02]  /*29a80*/  @!P0 SYNCS.PHASECHK.TRANS64 P0, [R0+URZ+0x34840], R2 ;  /* 0x03484002000085a7 */ /* 0x000e64000800007f */
[----:B-1----:R-:W-:Y:S05]  /*29a90*/  @!P0 BRA `(.L_x_6957) ;  /* 0xfffffffc00f08947 */ /* 0x002fea000383ffff */
[----:B------:R-:W-:Y:S05]  /*29aa0*/  BRA `(.L_x_7127) ;  /* 0xffffffa000dc7947 */ /* 0x000fea000383ffff */
.L_x_6961:
[----:B------:R-:W2:Y:S01]  /*29ab0*/  LDL.LU R11, [R1+0x54] ;  /* 0x00005400010b7983 */ /* 0x000ea20000300800 */
[----:B------:R-:W-:Y:S02]  /*29ac0*/  IMAD.MOV.U32 R13, RZ, RZ, R3 ;  /* 0x000000ffff0d7224 */ /* 0x000fe400078e0003 */
[----:B------:R-:W-:Y:S01]  /*29ad0*/  IMAD.MOV.U32 R12, RZ, RZ, RZ ;  /* 0x000000ffff0c7224 */ /* 0x000fe200078e00ff */
[----:B------:R-:W1:Y:S01]  /*29ae0*/  S2R R7, SR_TID.X ;  /* 0x0000000000077919 */ /* 0x000e620000002100 */
[----:B------:R-:W-:Y:S01]  /*29af0*/  IMAD.MOV.U32 R15, RZ, RZ, -0x1 ;  /* 0xffffffffff0f7424 */ /* 0x000fe200078e00ff */
[----:B-1----:R-:W-:-:S04]  /*29b00*/  LOP3.LUT R7, R7, 0x7f, RZ, 0xc0, !PT ;  /* 0x0000007f07077812 */ /* 0x002fc800078ec0ff */
[----:B------:R-:W-:-:S05]  /*29b10*/  SHF.R.U32.HI R0, RZ, 0x3, R7 ;  /* 0x00000003ff007819 */ /* 0x000fca0000011607 */
[----:B------:R-:W-:-:S04]  /*29b20*/  IMAD.IADD R0, R0, 0x1, R5 ;  /* 0x0000000100007824 */ /* 0x000fc800078e0205 */
[----:B------:R-:W-:Y:S02]  /*29b30*/  VIADD R5, R0, 0x10 ;  /* 0x0000001000057836 */ /* 0x000fe40000000000 */
[----:B--2---:R-:W-:Y:S02]  /*29b40*/  IMAD R2, R11, R8, RZ ;  /* 0x000000080b027224 */ /* 0x004fe400078e02ff */
[----:B------:R-:W-:-:S03]  /*29b50*/  IMAD.MOV.U32 R11, RZ, RZ, 0x181f ;  /* 0x0000181fff0b7424 */ /* 0x000fc600078e00ff */
[----:B------:R-:W-:-:S13]  /*29b60*/  ISETP.GE.AND P2, PT, R0, R2, PT ;  /* 0x000000020000720c */ /* 0x000fda0003f46270 */
[----:B0----5:R-:W-:Y:S05]  /*29b70*/  WARPSYNC.COLLECTIVE R15, `(.L_x_7128) ;  /* 0x000000000f087348 */ /* 0x021fea0003c00000 */
[----:B------:R1:W2:Y:S02]  /*29b80*/  SHFL.IDX P6, R14, R13, R12, R11 ;  /* 0x0000000c0d0e7389 */ /* 0x0002a400000c000b */
[----:B012--5:R-:W-:Y:S01]  /*29b90*/  ENDCOLLECTIVE ;  /* 0x000000000000791b */ /* 0x027fe20003800000 */
.L_x_7128:
[----:B------:R-:W-:Y:S02]  /*29ba0*/  IMAD.MOV.U32 R13, RZ, RZ, R4 ;  /* 0x000000ffff0d7224 */ /* 0x000fe400078e0004 */
[----:B------:R-:W-:-:S07]  /*29bb0*/  IMAD.MOV.U32 R6, RZ, RZ, R14 ;  /* 0x000000ffff067224 */ /* 0x000fce00078e000e */
[----:B------:R-:W-:Y:S05]  /*29bc0*/  WARPSYNC.COLLECTIVE R15, `(.L_x_7129) ;  /* 0x000000000f087348 */ /* 0x000fea0003c00000 */
[----:B------:R0:W1:Y:S02]  /*29bd0*/  SHFL.IDX P6, R14, R13, R12, R11 ;  /* 0x0000000c0d0e7389 */ /* 0x00006400000c000b */
[----:B01----:R-:W-:Y:S01]  /*29be0*/  ENDCOLLECTIVE ;  /* 0x000000000000791b */ /* 0x003fe20003800000 */
.L_x_7129:
        /* <DEDUP_REMOVED lines=18> */
.L_x_7130:
[----:B------:R-:W-:Y:S02]  /*29d10*/  IMAD.MOV.U32 R13, RZ, RZ, R4 ;  /* 0x000000ffff0d7224 */ /* 0x000fe400078e0004 */
[----:B------:R-:W-:-:S07]  /*29d20*/  IMAD.MOV.U32 R6, RZ, RZ, R14 ;  /* 0x000000ffff067224 */ /* 0x000fce00078e000e */
[----:B------:R-:W-:Y:S05]  /*29d30*/  WARPSYNC.COLLECTIVE R15, `(.L_x_7131) ;  /* 0x000000000f087348 */ /* 0x000fea0003c00000 */
[----:B------:R0:W1:Y:S02]  /*29d40*/  SHFL.IDX P6, R14, R13, R12, R11 ;  /* 0x0000000c0d0e7389 */ /* 0x00006400000c000b */
[----:B01----:R-:W-:Y:S01]  /*29d50*/  ENDCOLLECTIVE ;  /* 0x000000000000791b */ /* 0x003fe20003800000 */
.L_x_7131:
        /* <DEDUP_REMOVED lines=18> */
.L_x_7132:
[----:B------:R-:W-:Y:S02]  /*29e80*/  IMAD.MOV.U32 R13, RZ, RZ, R4 ;  /* 0x000000ffff0d7224 */ /* 0x000fe400078e0004 */
[----:B------:R-:W-:-:S07]  /*29e90*/  IMAD.MOV.U32 R6, RZ, RZ, R14 ;  /* 0x000000ffff067224 */ /* 0x000fce00078e000e */
[----:B------:R-:W-:Y:S05]  /*29ea0*/  WARPSYNC.COLLECTIVE R15, `(.L_x_7133) ;  /* 0x000000000f087348 */ /* 0x000fea0003c00000 */
[----:B------:R0:W1:Y:S02]  /*29eb0*/  SHFL.IDX P6, R14, R13, R12, R11 ;  /* 0x0000000c0d0e7389 */ /* 0x00006400000c000b */
[----:B01----:R-:W-:Y:S01]  /*29ec0*/  ENDCOLLECTIVE ;  /* 0x000000000000791b */ /* 0x003fe20003800000 */
.L_x_7133:
        /* <DEDUP_REMOVED lines=18> */
.L_x_7134:
[----:B------:R-:W-:Y:S02]  /*29ff0*/  IMAD.MOV.U32 R13, RZ, RZ, R4 ;  /* 0x000000ffff0d7224 */ /* 0x000fe400078e0004 */
[----:B------:R-:W-:-:S07]  /*2a000*/  IMAD.MOV.U32 R6, RZ, RZ, R14 ;  /* 0x000000ffff067224 */ /* 0x000fce00078e000e */
[----:B------:R-:W-:Y:S05]  /*2a010*/  WARPSYNC.COLLECTIVE R15, `(.L_x_7135) ;  /* 0x000000000f087348 */ /* 0x000fea0003c00000 */
[----:B------:R0:W1:Y:S02]  /*2a020*/  SHFL.IDX P6, R14, R13, R12, R11 ;  /* 0x0000000c0d0e7389 */ /* 0x00006400000c000b */
[----:B01----:R-:W-:Y:S01]  /*2a030*/  ENDCOLLECTIVE ;  /* 0x000000000000791b */ /* 0x003fe20003800000 */
.L_x_7135:
        /* <DEDUP_REMOVED lines=18> */
.L_x_7136:
[----:B------:R-:W-:Y:S02]  /*2a160*/  IMAD.MOV.U32 R13, RZ, RZ, R4 ;  /* 0x000000ffff0d7224 */ /* 0x000fe400078e0004 */
[----:B------:R-:W-:-:S07]  /*2a170*/  IMAD.MOV.U32 R6, RZ, RZ, R14 ;  /* 0x000000ffff067224 */ /* 0x000fce00078e000e */
[----:B------:R-:W-:Y:S05]  /*2a180*/  WARPSYNC.COLLECTIVE R15, `(.L_x_7137) ;  /* 0x000000000f087348 */ /* 0x000fea0003c00000 */
[----:B------:R0:W1:Y:S02]  /*2a190*/  SHFL.IDX P6, R14, R13, R12, R11 ;  /* 0x0000000c0d0e7389 */ /* 0x00006400000c000b */
[----:B01----:R-:W-:Y:S01]  /*2a1a0*/  ENDCOLLECTIVE ;  /* 0x000000000000791b */ /* 0x003fe20003800000 */
.L_x_7137:
        /* <DEDUP_REMOVED lines=18> */
.L_x_7138:
[----:B------:R-:W-:Y:S02]  /*2a2d0*/  IMAD.MOV.U32 R13, RZ, RZ, R4 ;  /* 0x000000ffff0d7224 */ /* 0x000fe400078e0004 */
[----:B------:R-:W-:-:S07]  /*2a2e0*/  IMAD.MOV.U32 R6, RZ, RZ, R14 ;  /* 0x000000ffff067224 */ /* 0x000fce00078e000e */
[----:B------:R-:W-:Y:S05]  /*2a2f0*/  WARPSYNC.COLLECTIVE R15, `(.L_x_7139) ;  /* 0x000000000f087348 */ /* 0x000fea0003c00000 */
[----:B------:R0:W1:Y:S02]  /*2a300*/  SHFL.IDX P6, R14, R13, R12, R11 ;  /* 0x0000000c0d0e7389 */ /* 0x00006400000c000b */
[----:B01----:R-:W-:Y:S01]  /*2a310*/  ENDCOLLECTIVE ;  /* 0x000000000000791b */ /* 0x003fe20003800000 */
.L_x_7139:
        /* <DEDUP_REMOVED lines=18> */
.L_x_7140:
[----:B------:R-:W-:Y:S02]  /*2a440*/  IMAD.MOV.U32 R13, RZ, RZ, R4 ;  /* 0x000000ffff0d7224 */ /* 0x000fe400078e0004 */
[----:B------:R-:W-:-:S07]  /*2a450*/  IMAD.MOV.U32 R6, RZ, RZ, R14 ;  /* 0x000000ffff067224 */ /* 0x000fce00078e000e */
[----:B------:R-:W-:Y:S05]  /*2a460*/  WARPSYNC.COLLECTIVE R15, `(.L_x_7141) ;  /* 0x000000000f087348 */ /* 0x000fea0003c00000 */
[----:B------:R0:W1:Y:S02]  /*2a470*/  SHFL.IDX P6, R14, R13, R12, R11 ;  /* 0x0000000c0d0e7389 */ /* 0x00006400000c000b */
[----:B01----:R-:W-:Y:S01]  /*2a480*/  ENDCOLLECTIVE ;  /* 0x000000000000791b */ /* 0x003fe20003800000 */
.L_x_7141:
        /* <DEDUP_REMOVED lines=16> */
.L_x_7142:
[----:B------:R-:W-:Y:S02]  /*2a590*/  IMAD.MOV.U32 R13, RZ, RZ, R4 ;  /* 0x000000ffff0d7224 */ /* 0x000fe400078e0004 */
[----:B------:R-:W-:-:S07]  /*2a5a0*/  IMAD.MOV.U32 R5, RZ, RZ, R14 ;  /* 0x000000ffff057224 */ /* 0x000fce00078e000e */
[----:B------:R-:W-:Y:S05]  /*2a5b0*/  WARPSYNC.COLLECTIVE R15, `(.L_x_7143) ;  /* 0x000000000f087348 */ /* 0x000fea0003c00000 */
[----:B------:R0:W1:Y:S02]  /*2a5c0*/  SHFL.IDX P6, R14, R13, R12, R11 ;  /* 0x0000000c0d0e7389 */ /* 0x00006400000c000b */
[----:B01----:R-:W-:Y:S01]  /*2a5d0*/  ENDCOLLECTIVE ;  /* 0x000000000000791b */ /* 0x003fe20003800000 */
.L_x_7143:
[----:B------:R-:W-:Y:S01]  /*2a5e0*/  IMAD.MOV.U32 R3, RZ, RZ, R14 ;  /* 0x000000ffff037224 */ /* 0x000fe200078e000e */
[----:B------:R-:W-:Y:S06]  /*2a5f0*/  BRA `(.L_x_7144) ;  /* 0xffffffa400707947 */ /* 0x000fec000383ffff */
.L_x_6966:
[----:B----4-:R4:W0:Y:S02]  /*2a600*/  SYNCS.PHASECHK.TRANS64.TRYWAIT P0, [R18+URZ+0x34820], R0 ;  /* 0x03482000120075a7 */ /* 0x010824000800017f */
[----:B0-----:R-:W-:Y:S05]  /*2a610*/  @!P0 NANOSLEEP.SYNCS 0x989680 ;  /* 0x009896800000895d */ /* 0x001fea0003900000 */
[----:B------:R-:W0:Y:S02]  /*2a620*/  @!P0 SYNCS.PHASECHK.TRANS64 P0, [R18+URZ+0x34820], R0 ;  /* 0x03482000120085a7 */ /* 0x000e24000800007f */
[----:B0-----:R-:W-:Y:S05]  /*2a630*/  @!P0 BRA `(.L_x_6966) ;  /* 0xfffffffc00f08947 */ /* 0x001fea000383ffff */
[----:B------:R-:W-:Y:S05]  /*2a640*/  BRA `(.L_x_7145) ;  /* 0xffffffa400e07947 */ /* 0x000fea000383ffff */
.L_x_6975:
[----:B--2---:R2:W3:Y:S02]  /*2a650*/  SYNCS.PHASECHK.TRANS64.TRYWAIT P0, [R3+URZ+0x34840], R2 ;  /* 0x03484002030075a7 */ /* 0x0044e4000800017f */
[----:B---3--:R-:W-:Y:S05]  /*2a660*/  @!P0 NANOSLEEP.SYNCS 0x989680 ;  /* 0x009896800000895d */ /* 0x008fea0003900000 */
[----:B------:R-:W3:Y:S02]  /*2a670*/  @!P0 SYNCS.PHASECHK.TRANS64 P0, [R3+URZ+0x34840], R2 ;  /* 0x03484002030085a7 */ /* 0x000ee4000800007f */
[----:B---3--:R-:W-:Y:S05]  /*2a680*/  @!P0 BRA `(.L_x_6975) ;  /* 0xfffffffc00f08947 */ /* 0x008fea000383ffff */
[----:B------:R-:W-:Y:S05]  /*2a690*/  BRA `(.L_x_7146) ;  /* 0xffffffa800c07947 */ /* 0x000fea000383ffff */
.L_x_6981:
[----:B-1----:R1:W2:Y:S02]  /*2a6a0*/  SYNCS.PHASECHK.TRANS64.TRYWAIT P0, [R2+URZ+0x34860], R3 ;  /* 0x03486003020075a7 */ /* 0x0022a4000800017f */
[----:B--2---:R-:W-:Y:S05]  /*2a6b0*/  @!P0 NANOSLEEP.SYNCS 0x989680 ;  /* 0x009896800000895d */ /* 0x004fea0003900000 */
[----:B------:R-:W2:Y:S02]  /*2a6c0*/  @!P0 SYNCS.PHASECHK.TRANS64 P0, [R2+URZ+0x34860], R3 ;  /* 0x03486003020085a7 */ /* 0x000ea4000800007f */
[----:B--2---:R-:W-:Y:S05]  /*2a6d0*/  @!P0 BRA `(.L_x_6981) ;  /* 0xfffffffc00f08947 */ /* 0x004fea000383ffff */
[----:B------:R-:W-:Y:S05]  /*2a6e0*/  BRA `(.L_x_7147) ;  /* 0xffffffac00907947 */ /* 0x000fea000383ffff */
.L_x_6991:
[----:B--2---:R2:W3:Y:S02]  /*2a6f0*/  SYNCS.PHASECHK.TRANS64.TRYWAIT P0, [R3+URZ+0x34840], R2 ;  /* 0x03484002030075a7 */ /* 0x0044e4000800017f */
[----:B---3--:R-:W-:Y:S05]  /*2a700*/  @!P0 NANOSLEEP.SYNCS 0x989680 ;  /* 0x009896800000895d */ /* 0x008fea0003900000 */
[----:B------:R-:W3:Y:S02]  /*2a710*/  @!P0 SYNCS.PHASECHK.TRANS64 P0, [R3+URZ+0x34840], R2 ;  /* 0x03484002030085a7 */ /* 0x000ee4000800007f */
[----:B---3--:R-:W-:Y:S05]  /*2a720*/  @!P0 BRA `(.L_x_6991) ;  /* 0xfffffffc00f08947 */ /* 0x008fea000383ffff */
[----:B------:R-:W-:Y:S05]  /*2a730*/  BRA `(.L_x_7148) ;  /* 0xffffffb4002c7947 */ /* 0x000fea000383ffff */
.L_x_6997:
[----:B-1----:R1:W2:Y:S02]  /*2a740*/  SYNCS.PHASECHK.TRANS64.TRYWAIT P0, [R2+URZ+0x34860], R3 ;  /* 0x03486003020075a7 */ /* 0x0022a4000800017f */
[----:B--2---:R-:W-:Y:S05]  /*2a750*/  @!P0 NANOSLEEP.SYNCS 0x989680 ;  /* 0x009896800000895d */ /* 0x004fea0003900000 */
[----:B------:R-:W2:Y:S02]  /*2a760*/  @!P0 SYNCS.PHASECHK.TRANS64 P0, [R2+URZ+0x34860], R3 ;  /* 0x03486003020085a7 */ /* 0x000ea4000800007f */
[----:B--2---:R-:W-:Y:S05]  /*2a770*/  @!P0 BRA `(.L_x_6997) ;  /* 0xfffffffc00f08947 */ /* 0x004fea000383ffff */
[----:B------:R-:W-:Y:S05]  /*2a780*/  BRA `(.L_x_7149) ;  /* 0xffffffb400fc7947 */ /* 0x000fea000383ffff */
.L_x_7007:
[----:B---3--:R3:W4:Y:S02]  /*2a790*/  SYNCS.PHASECHK.TRANS64.TRYWAIT P0, [R2+URZ+0x34840], R3 ;  /* 0x03484003020075a7 */ /* 0x008724000800017f */
[----:B----4-:R-:W-:Y:S05]  /*2a7a0*/  @!P0 NANOSLEEP.SYNCS 0x989680 ;  /* 0x009896800000895d */ /* 0x010fea0003900000 */
[----:B------:R-:W4:Y:S02]  /*2a7b0*/  @!P0 SYNCS.PHASECHK.TRANS64 P0, [R2+URZ+0x34840], R3 ;  /* 0x03484003020085a7 */ /* 0x000f24000800007f */
[----:B----4-:R-:W-:Y:S05]  /*2a7c0*/  @!P0 BRA `(.L_x_7007) ;  /* 0xfffffffc00f08947 */ /* 0x010fea000383ffff */
[----:B------:R-:W-:Y:S05]  /*2a7d0*/  BRA `(.L_x_7150) ;  /* 0xffffffbc00707947 */ /* 0x000fea000383ffff */
.L_x_7013:
[----:B-1----:R1:W2:Y:S02]  /*2a7e0*/  SYNCS.PHASECHK.TRANS64.TRYWAIT P0, [R2+URZ+0x34860], R5 ;  /* 0x03486005020075a7 */ /* 0x0022a4000800017f */
[----:B--2---:R-:W-:Y:S05]  /*2a7f0*/  @!P0 NANOSLEEP.SYNCS 0x989680 ;  /* 0x009896800000895d */ /* 0x004fea0003900000 */
[----:B------:R-:W2:Y:S02]  /*2a800*/  @!P0 SYNCS.PHASECHK.TRANS64 P0, [R2+URZ+0x34860], R5 ;  /* 0x03486005020085a7 */ /* 0x000ea4000800007f */
[----:B--2---:R-:W-:Y:S05]  /*2a810*/  @!P0 BRA `(.L_x_7013) ;  /* 0xfffffffc00f08947 */ /* 0x004fea000383ffff */
[----:B------:R-:W-:Y:S05]  /*2a820*/  BRA `(.L_x_7151) ;  /* 0xffffffc0003c7947 */ /* 0x000fea000383ffff */
.L_x_7025:
[----:B---3--:R3:W4:Y:S02]  /*2a830*/  SYNCS.PHASECHK.TRANS64.TRYWAIT P0, [R0+URZ+0x34860], R2 ;  /* 0x03486002000075a7 */ /* 0x008724000800017f */
[----:B----4-:R-:W-:Y:S05]  /*2a840*/  @!P0 NANOSLEEP.SYNCS 0x989680 ;  /* 0x009896800000895d */ /* 0x010fea0003900000 */
[----:B------:R-:W4:Y:S02]  /*2a850*/  @!P0 SYNCS.PHASECHK.TRANS64 P0, [R0+URZ+0x34860], R2 ;  /* 0x03486002000085a7 */ /* 0x000f24000800007f */
[----:B----4-:R-:W-:Y:S05]  /*2a860*/  @!P0 BRA `(.L_x_7025) ;  /* 0xfffffffc00f08947 */ /* 0x010fea000383ffff */
[----:B------:R-:W-:Y:S05]  /*2a870*/  BRA `(.L_x_7152) ;  /* 0xffffffc400987947 */ /* 0x000fea000383ffff */
.L_x_7033:
[----:B----4-:R-:W4:Y:S01]  /*2a880*/  LDL R0, [R1+0x10] ;  /* 0x0000100001007983 */ /* 0x010f220000100800 */
        /* <DEDUP_REMOVED lines=8> */
.L_x_7154:
[----:B------:R-:W-:Y:S05]  /*2a910*/  BSYNC B0 ;  /* 0x0000000000007941 */ /* 0x000fea0003800000 */
.L_x_7153:
        /* <DEDUP_REMOVED lines=10> */
.L_x_7155:
        /* <DEDUP_REMOVED lines=24> */
.L_x_7156:
        /* <DEDUP_REMOVED lines=9> */
.L_x_7157:
        /* <DEDUP_REMOVED lines=8> */
.L_x_7158:
        /* <DEDUP_REMOVED lines=8> */
.L_x_7159:
        /* <DEDUP_REMOVED lines=8> */
.L_x_7160:
        /* <DEDUP_REMOVED lines=9> */
.L_x_7161:
[----:B------:R-:W-:Y:S01]  /*2ade0*/  IMAD.MOV.U32 R16, RZ, RZ, R14 ;  /* 0x000000ffff107224 */ /* 0x000fe200078e000e */
[----:B------:R-:W-:Y:S06]  /*2adf0*/  BRA `(.L_x_7162) ;  /* 0xffffffc800247947 */ /* 0x000fec000383ffff */
.L_x_7036:
        /* <DEDUP_REMOVED lines=8> */
.L_x_7164:
[----:B------:R-:W-:Y:S05]  /*2ae80*/  BSYNC B0 ;  /* 0x0000000000007941 */ /* 0x000fea0003800000 */
.L_x_7163:
[----:B------:R-:W2:Y:S01]  /*2ae90*/  LDL R7, [R1] ;  /* 0x0000000001077983 */ /* 0x000ea20000100800 */
        /* <DEDUP_REMOVED lines=11> */
.L_x_7165:
        /* <DEDUP_REMOVED lines=8> */
.L_x_7166:
        /* <DEDUP_REMOVED lines=8> */
.L_x_7167:
        /* <DEDUP_REMOVED lines=8> */
.L_x_7168:
        /* <DEDUP_REMOVED lines=9> */
.L_x_7169:
[----:B------:R-:W-:Y:S01]  /*2b160*/  IMAD.MOV.U32 R16, RZ, RZ, R14 ;  /* 0x000000ffff107224 */ /* 0x000fe200078e000e */
[----:B------:R-:W-:Y:S06]  /*2b170*/  BRA `(.L_x_7170) ;  /* 0xffffffc400f87947 */ /* 0x000fec000383ffff */
.L_x_7038:
[----:B------:R-:W-:Y:S01]  /*2b180*/  BSSY B0, `(.L_x_7171) ;  /* 0x0000006000007945 */ /* 0x000fe20003800000 */
[----:B------:R-:W-:Y:S01]  /*2b190*/  PLOP3.LUT P6, PT, P6, PT, PT, 0x8, 0x0 ;  /* 0x000000000000781c */ /* 0x000fe200037ce170 */
[----:B------:R-:W-:-:S12]  /*2b1a0*/  IMAD.MOV.U32 R15, RZ, RZ, -0x1 ;  /* 0xffffffffff0f7424 */ /* 0x000fd800078e00ff */
[----:B01----:R-:W-:Y:S05]  /*2b1b0*/  WARPSYNC.COLLECTIVE R15, `(.L_x_7172) ;  /* 0x000000000f087348 */ /* 0x003fea0003c00000 */
[----:B------:R-:W-:Y:S01]  /*2b1c0*/  VOTE.ANY R14, PT, P6 ;  /* 0x00000000000e7806 */ /* 0x000fe200030e0100 */
[----:B01----:R-:W-:Y:S06]  /*2b1d0*/  ENDCOLLECTIVE ;  /* 0x000000000000791b */ /* 0x003fec0003800000 */
.L_x_7172:
[----:B------:R-:W-:Y:S05]  /*2b1e0*/  BSYNC B0 ;  /* 0x0000000000007941 */ /* 0x000fea0003800000 */
.L_x_7171:
        /* <DEDUP_REMOVED lines=9> */
.L_x_7173:
[----:B------:R-:W-:Y:S02]  /*2b280*/  IMAD.MOV.U32 R13, RZ, RZ, R6 ;  /* 0x000000ffff0d7224 */ /* 0x000fe400078e0006 */
[----:B------:R-:W-:-:S07]  /*2b290*/  IMAD.MOV.U32 R4, RZ, RZ, R14 ;  /* 0x000000ffff047224 */ /* 0x000fce00078e000e */
[----:B------:R-:W-:Y:S05]  /*2b2a0*/  WARPSYNC.COLLECTIVE R15, `(.L_x_7174) ;  /* 0x000000000f087348 */ /* 0x000fea0003c00000 */
[----:B------:R0:W1:Y:S02]  /*2b2b0*/  SHFL.IDX P6, R14, R13, R12, R11 ;  /* 0x0000000c0d0e7389 */ /* 0x00006400000c000b */
[----:B01----:R-:W-:Y:S01]  /*2b2c0*/  ENDCOLLECTIVE ;  /* 0x000000000000791b */ /* 0x003fe20003800000 */
.L_x_7174:
[----:B------:R-:W-:Y:S01]  /*2b2d0*/  IMAD.MOV.U32 R6, RZ, RZ, R14 ;  /* 0x000000ffff067224 */ /* 0x000fe200078e000e */
[----:B------:R-:W-:Y:S06]  /*2b2e0*/  BRA `(.L_x_7175) ;  /* 0xffffffc400d87947 */ /* 0x000fec000383ffff */
.L_x_7040:
[----:B------:R-:W-:Y:S01]  /*2b2f0*/  BSSY B0, `(.L_x_7176) ;  /* 0x0000007000007945 */ /* 0x000fe20003800000 */
[----:B------:R-:W-:Y:S02]  /*2b300*/  IMAD.MOV.U32 R13, RZ, RZ, R7 ;  /* 0x000000ffff0d7224 */ /* 0x000fe400078e0007 */
[----:B------:R-:W-:Y:S02]  /*2b310*/  IMAD.MOV.U32 R11, RZ, RZ, 0x1f ;  /* 0x0000001fff0b7424 */ /* 0x000fe400078e00ff */
[----:B------:R-:W-:-:S07]  /*2b320*/  IMAD.MOV.U32 R15, RZ, RZ, -0x1 ;  /* 0xffffffffff0f7424 */ /* 0x000fce00078e00ff */
[----:B01234-:R-:W-:Y:S05]  /*2b330*/  WARPSYNC.COLLECTIVE R15, `(.L_x_7177) ;  /* 0x000000000f087348 */ /* 0x01ffea0003c00000 */
[----:B------:R0:W0:Y:S02]  /*2b340*/  SHFL.IDX P6, R14, R13, R12, R11 ;  /* 0x0000000c0d0e7389 */ /* 0x00002400000c000b */
[----:B01234-:R-:W-:Y:S01]  /*2b350*/  ENDCOLLECTIVE ;  /* 0x000000000000791b */ /* 0x01ffe20003800000 */
.L_x_7177:
[----:B------:R-:W-:Y:S05]  /*2b360*/  BSYNC B0 ;  /* 0x0000000000007941 */ /* 0x000fea0003800000 */
.L_x_7176:
[----:B------:R-:W-:Y:S01]  /*2b370*/  IMAD.MOV.U32 R7, RZ, RZ, R14 ;  /* 0x000000ffff077224 */ /* 0x000fe200078e000e */
[----:B------:R-:W-:Y:S06]  /*2b380*/  BRA `(.L_x_7178) ;  /* 0xffffffc400c87947 */ /* 0x000fec000383ffff */
.L_x_7044:
[----:B0-----:R0:W2:Y:S02]  /*2b390*/  SYNCS.PHASECHK.TRANS64.TRYWAIT P0, [R0+URZ+0x34820], R3 ;  /* 0x03482003000075a7 */ /* 0x0010a4000800017f */
[----:B--2---:R-:W-:Y:S05]  /*2b3a0*/  @!P0 NANOSLEEP.SYNCS 0x989680 ;  /* 0x009896800000895d */ /* 0x004fea0003900000 */
[----:B------:R-:W2:Y:S02]  /*2b3b0*/  @!P0 SYNCS.PHASECHK.TRANS64 P0, [R0+URZ+0x34820], R3 ;  /* 0x03482003000085a7 */ /* 0x000ea4000800007f */
[----:B--2---:R-:W-:Y:S05]  /*2b3c0*/  @!P0 BRA `(.L_x_7044) ;  /* 0xfffffffc00f08947 */ /* 0x004fea000383ffff */
[----:B------:R-:W-:Y:S05]  /*2b3d0*/  BRA `(.L_x_7179) ;  /* 0xffffffcc005c7947 */ /* 0x000fea000383ffff */
.L_x_7045:
[----:B------:R-:W2:Y:S01]  /*2b3e0*/  S2R R2, SR_TID.X ;  /* 0x0000000000027919 */ /* 0x000ea20000002100 */
[----:B------:R-:W-:Y:S01]  /*2b3f0*/  BSSY B0, `(.L_x_7180) ;  /* 0x000000a000007945 */ /* 0x000fe20003800000 */
[----:B------:R-:W-:Y:S02]  /*2b400*/  IMAD.MOV.U32 R12, RZ, RZ, RZ ;  /* 0x000000ffff0c7224 */ /* 0x000fe400078e00ff */
[----:B-1----:R-:W-:Y:S02]  /*2b410*/  IMAD.MOV.U32 R11, RZ, RZ, 0x1f ;  /* 0x0000001fff0b7424 */ /* 0x002fe400078e00ff */
[----:B------:R-:W-:Y:S01]  /*2b420*/  IMAD.MOV.U32 R15, RZ, RZ, -0x1 ;  /* 0xffffffffff0f7424 */ /* 0x000fe200078e00ff */
[----:B--2---:R-:W-:-:S04]  /*2b430*/  SHF.R.U32.HI R2, RZ, 0x5, R2 ;  /* 0x00000005ff027819 */ /* 0x004fc80000011602 */
[----:B------:R-:W-:-:S05]  /*2b440*/  LOP3.LUT R2, R2, 0x3, RZ, 0xc0, !PT ;  /* 0x0000000302027812 */ /* 0x000fca00078ec0ff */
[----:B------:R-:W-:-:S07]  /*2b450*/  IMAD.MOV.U32 R13, RZ, RZ, R2 ;  /* 0x000000ffff0d7224 */ /* 0x000fce00078e0002 */
[----:B0-----:R-:W-:Y:S05]  /*2b460*/  WARPSYNC.COLLECTIVE R15, `(.L_x_7181) ;  /* 0x000000000f087348 */ /* 0x001fea0003c00000 */
[----:B------:R1:W2:Y:S02]  /*2b470*/  SHFL.IDX P6, R14, R13, R12, R11 ;  /* 0x0000000c0d0e7389 */ /* 0x0002a400000c000b */
[----:B012---:R-:W-:Y:S01]  /*2b480*/  ENDCOLLECTIVE ;  /* 0x000000000000791b */ /* 0x007fe20003800000 */
.L_x_7181:
[----:B------:R-:W-:Y:S05]  /*2b490*/  BSYNC B0 ;  /* 0x0000000000007941 */ /* 0x000fea0003800000 */
.L_x_7180:
[----:B------:R-:W-:Y:S05]  /*2b4a0*/  BRA `(.L_x_7182) ;  /* 0xffffffcc00447947 */ /* 0x000fea000383ffff */
.L_x_7046:
[----:B------:R-:W-:Y:S01]  /*2b4b0*/  BSSY B0, `(.L_x_7183) ;  /* 0x0000006000007945 */ /* 0x000fe20003800000 */
[----:B------:R-:W-:-:S07]  /*2b4c0*/  IMAD.MOV.U32 R15, RZ, RZ, -0x1 ;  /* 0xffffffffff0f7424 */ /* 0x000fce00078e00ff */
[----:B012---:R-:W-:Y:S05]  /*2b4d0*/  WARPSYNC.COLLECTIVE R15, `(.L_x_7184) ;  /* 0x000000000f0c7348 */ /* 0x007fea0003c00000 */
[----:B------:R-:W-:Y:S02]  /*2b4e0*/  ELECT P6, UR62, PT ;  /* 0x00000000003e782f */ /* 0x000fe400038c0000 */
[----:B------:R-:W-:Y:S01]  /*2b4f0*/  MOV R14, UR62 ;  /* 0x0000003e000e7c02 */ /* 0x000fe20008000f00 */
[----:B012---:R-:W-:Y:S10]  /*2b500*/  ENDCOLLECTIVE ;  /* 0x000000000000791b */ /* 0x007ff40003800000 */
.L_x_7184:
[----:B------:R-:W-:Y:S05]  /*2b510*/  BSYNC B0 ;  /* 0x0000000000007941 */ /* 0x000fea0003800000 */
.L_x_7183:
[----:B------:R-:W-:Y:S05]  /*2b520*/  BRA `(.L_x_7185) ;  /* 0xffffffcc00387947 */ /* 0x000fea000383ffff */
.L_x_7048:
[----:B0-----:R0:W2:Y:S02]  /*2b530*/  SYNCS.PHASECHK.TRANS64.TRYWAIT P0, [R6+URZ], R5 ;  /* 0x00000005060075a7 */ /* 0x0010a4000800017f */
[----:B--2---:R-:W-:Y:S05]  /*2b540*/  @!P0 NANOSLEEP.SYNCS 0x989680 ;  /* 0x009896800000895d */ /* 0x004fea0003900000 */
[----:B------:R-:W2:Y:S02]  /*2b550*/  @!P0 SYNCS.PHASECHK.TRANS64 P0, [R6+URZ], R5 ;  /* 0x00000005060085a7 */ /* 0x000ea4000800007f */
[----:B--2---:R-:W-:Y:S05]  /*2b560*/  @!P0 BRA `(.L_x_7048) ;  /* 0xfffffffc00f08947 */ /* 0x004fea000383ffff */
[----:B------:R-:W-:Y:S05]  /*2b570*/  BRA `(.L_x_7186) ;  /* 0xffffffcc00707947 */ /* 0x000fea000383ffff */
.L_x_7049:
[----:B--2---:R2:W3:Y:S02]  /*2b580*/  SYNCS.PHASECHK.TRANS64.TRYWAIT P0, [R7+URZ], R2 ;  /* 0x00000002070075a7 */ /* 0x0044e4000800017f */
[----:B---3--:R-:W-:Y:S05]  /*2b590*/  @!P0 NANOSLEEP.SYNCS 0x989680 ;  /* 0x009896800000895d */ /* 0x008fea0003900000 */
[----:B------:R-:W3:Y:S02]  /*2b5a0*/  @!P0 SYNCS.PHASECHK.TRANS64 P0, [R7+URZ], R2 ;  /* 0x00000002070085a7 */ /* 0x000ee4000800007f */
[----:B---3--:R-:W-:Y:S05]  /*2b5b0*/  @!P0 BRA `(.L_x_7049) ;  /* 0xfffffffc00f08947 */ /* 0x008fea000383ffff */
[----:B------:R-:W-:Y:S05]  /*2b5c0*/  BRA `(.L_x_7187) ;  /* 0xffffffcc00647947 */ /* 0x000fea000383ffff */
.L_x_7051:
[----:B---3--:R3:W4:Y:S02]  /*2b5d0*/  SYNCS.PHASECHK.TRANS64.TRYWAIT P0, [R4+URZ], R5 ;  /* 0x00000005040075a7 */ /* 0x008724000800017f */
[----:B----4-:R-:W-:Y:S05]  /*2b5e0*/  @!P0 NANOSLEEP.SYNCS 0x989680 ;  /* 0x009896800000895d */ /* 0x010fea0003900000 */
[----:B------:R-:W4:Y:S02]  /*2b5f0*/  @!P0 SYNCS.PHASECHK.TRANS64 P0, [R4+URZ], R5 ;  /* 0x00000005040085a7 */ /* 0x000f24000800007f */
[----:B----4-:R-:W-:Y:S05]  /*2b600*/  @!P0 BRA `(.L_x_7051) ;  /* 0xfffffffc00f08947 */ /* 0x010fea000383ffff */
[----:B------:R-:W-:Y:S05]  /*2b610*/  BRA `(.L_x_7188) ;  /* 0xffffffcc00687947 */ /* 0x000fea000383ffff */
.L_x_7189:
        /* <DEDUP_REMOVED lines=14> */
.L_x_14859:


//--------------------- .text._ZN7cutlass13device_kernelIN5flash11enable_sm90INS1_16FlashAttnFwdSm90INS1_25CollectiveMainloopFwdSm90ILi2EN4cute5tupleIJNS5_1CILi1EEES8_S8_EEENS6_IJNS7_ILi128EEESA_SA_EEELi128ENS_10bfloat16_tEfNS_4arch4Sm90ELb0ELb1ELb0ELb0ELb0ELb0ELb0ELb1ELb1ELb1ELb1ELb0EEENS1_21CollectiveEpilogueFwdISB_S9_SC_SE_Li256ELb0ELb1ELb1ELb0EEENS1_19SingleTileSchedulerILb0ELb1ELb1ELi128EEEEEEEEEvNT_6ParamsE --------------------------
	.section	.text._ZN7cutlass13device_kernelIN5flash11enable_sm90INS1_16FlashAttnFwdSm90INS1_25CollectiveMainloopFwdSm90ILi2EN4cute5tupleIJNS5_1CILi1EEES8_S8_EEENS6_IJNS7_ILi128EEESA_SA_EEELi128ENS_10bfloat16_tEfNS_4arch4Sm90ELb0ELb1ELb0ELb0ELb0ELb0ELb0ELb1ELb1ELb1ELb1ELb0EEENS1_21CollectiveEpilogueFwdISB_S9_SC_SE_Li256ELb0ELb1ELb1ELb0EEENS1_19SingleTileSchedulerILb0ELb1ELb1ELi128EEEEEEEEEvNT_6ParamsE,"ax",@progbits
	.align	128
.text._ZN7cutlass13device_kernelIN5flash11enable_sm90INS1_16FlashAttnFwdSm90INS1_25CollectiveMainloopFwdSm90ILi2EN4cute5tupleIJNS5_1CILi1EEES8_S8_EEENS6_IJNS7_ILi128EEESA_SA_EEELi128ENS_10bfloat16_tEfNS_4arch4Sm90ELb0ELb1ELb0ELb0ELb0ELb0ELb0ELb1ELb1ELb1ELb1ELb0EEENS1_21CollectiveEpilogueFwdISB_S9_SC_SE_Li256ELb0ELb1ELb1ELb0EEENS1_19SingleTileSchedulerILb0ELb1ELb1ELi128EEEEEEEEEvNT_6ParamsE:
        .type           _ZN7cutlass13device_kernelIN5flash11enable_sm90INS1_16FlashAttnFwdSm90INS1_25CollectiveMainloopFwdSm90ILi2EN4cute5tupleIJNS5_1CILi1EEES8_S8_EEENS6_IJNS7_ILi128EEESA_SA_EEELi128ENS_10bfloat16_tEfNS_4arch4Sm90ELb0ELb1ELb0ELb0ELb0ELb0ELb0ELb1ELb1ELb1ELb1ELb0EEENS1_21CollectiveEpilogueFwdISB_S9_SC_SE_Li256ELb0ELb1ELb1ELb0EEENS1_19SingleTileSchedulerILb0ELb1ELb1ELi128EEEEEEEEEvNT_6ParamsE,@function
        .size           _ZN7cutlass13device_kernelIN5flash11enable_sm90INS1_16FlashAttnFwdSm90INS1_25CollectiveMainloopFwdSm90ILi2EN4cute5tupleIJNS5_1CILi1EEES8_S8_EEENS6_IJNS7_ILi128EEESA_SA_EEELi128ENS_10bfloat16_tEfNS_4arch4Sm90ELb0ELb1ELb0ELb0ELb0ELb0ELb0ELb1ELb1ELb1ELb1ELb0EEENS1_21CollectiveEpilogueFwdISB_S9_SC_SE_Li256ELb0ELb1ELb1ELb0EEENS1_19SingleTileSchedulerILb0ELb1ELb1ELi128EEEEEEEEEvNT_6ParamsE,(.L_x_14860 - _ZN7cutlass13device_kernelIN5flash11enable_sm90INS1_16FlashAttnFwdSm90INS1_25CollectiveMainloopFwdSm90ILi2EN4cute5tupleIJNS5_1CILi1EEES8_S8_EEENS6_IJNS7_ILi128EEESA_SA_EEELi128ENS_10bfloat16_tEfNS_4arch4Sm90ELb0ELb1ELb0ELb0ELb0ELb0ELb0ELb1ELb1ELb1ELb1ELb0EEENS1_21CollectiveEpilogueFwdISB_S9_SC_SE_Li256ELb0ELb1ELb1ELb0EEENS1_19SingleTileSchedulerILb0ELb1ELb1ELi128EEEEEEEEEvNT_6ParamsE)
        .other          _ZN7cutlass13device_kernelIN5flash11enable_sm90INS1_16FlashAttnFwdSm90INS1_25CollectiveMainloopFwdSm90ILi2EN4cute5tupleIJNS5_1CILi1EEES8_S8_EEENS6_IJNS7_ILi128EEESA_SA_EEELi128ENS_10bfloat16_tEfNS_4arch4Sm90ELb0ELb1ELb0ELb0ELb0ELb0ELb0ELb1ELb1ELb1ELb1ELb0EEENS1_21CollectiveEpilogueFwdISB_S9_SC_SE_Li256ELb0ELb1ELb1ELb0EEENS1_19SingleTileSchedulerILb0ELb1ELb1ELi128EEEEEEEEEvNT_6ParamsE,@"STO_CUDA_ENTRY STV_DEFAULT"
_ZN7cutlass13device_kernelIN5flash11enable_sm90INS1_16FlashAttnFwdSm90INS1_25CollectiveMainloopFwdSm90ILi2EN4cute5tupleIJNS5_1CILi1EEES8_S8_EEENS6_IJNS7_ILi128EEESA_SA_EEELi128ENS_10bfloat16_tEfNS_4arch4Sm90ELb0ELb1ELb0ELb0ELb0ELb0ELb0ELb1ELb1ELb1ELb1ELb0EEENS1_21CollectiveEpilogueFwdISB_S9_SC_SE_Li256ELb0ELb1ELb1ELb0EEENS1_19SingleTileSchedulerILb0ELb1ELb1ELi128EEEEEEEEEvNT_6ParamsE:
        /* <DEDUP_REMOVED lines=17> */
.L_x_7191:
[----:B------:R-:W-:Y:S05]  /*0110*/  BSYNC B0 ;  /* 0x0000000000007941 */ /* 0x000fea0003800000 */
.L_x_7190:
[----:B------:R-:W-:Y:S01]  /*0120*/  VOTEU.ANY UP0, P0 ;  /* 0x00000000003f7886 */ /* 0x000fe20000000100 */
[----:B------:R-:W0:Y:S01]  /*0130*/  SHFL.IDX PT, R2, R0, RZ, 0x1f ;  /* 0x00001fff00027589 */ /* 0x000e2200000e0000 */
[----:B------:R-:W-:Y:S01]  /*0140*/  UMOV UR4, 0x80 ;  /* 0x0000008000047882 */ /* 0x000fe20000000000 */
[----:B------:R-:W-:Y:S01]  /*0150*/  UMOV UR7, 0x100 ;  /* 0x0000010000077882 */ /* 0x000fe20000000000 */
[----:B------:R-:W-:Y:S01]  /*0160*/  SHF.R.U32.HI R19, RZ, 0x7, R3 ;  /* 0x00000007ff137819 */ /* 0x000fe20000011603 */
[----:B------:R-:W1:Y:S01]  /*0170*/  @UP0 S2UR UR8, SR_CgaCtaId ;  /* 0x00000000000809c3 */ /* 0x000e620000008800 */
[----:B------:R-:W-:Y:S01]  /*0180*/  @UP0 UMOV UR6, 0x400 ;  /* 0x0000040000060882 */ /* 0x000fe20000000000 */
[----:B------:R-:W-:-:S04]  /*0190*/  @UP0 UIADD3 UR4, -UR4, 0x100000, URZ ;  /* 0x0010000004040890 */ /* 0x000fc8000fffe13f */
[----:B------:R-:W-:Y:S02]  /*01a0*/  @UP0 USHF.L.U32 UR5, UR4, 0xb, URZ ;  /* 0x0000000b04050899 */ /* 0x000fe4000800063f */
[----:B------:R-:W-:Y:S01]  /*01b0*/  @UP0 USHF.L.U32 UR4, UR4, 0x1, URZ ;  /* 0x0000000104040899 */ /* 0x000fe2000800063f */
[----:B------:R-:W-:Y:S01]  /*01c0*/  VOTEU.ANY UP1, P0 ;  /* 0x00000000003f7886 */ /* 0x000fe20000020100 */
[----:B0-----:R-:W-:Y:S02]  /*01d0*/  ISETP.NE.AND P1, PT, R2, RZ, PT ;  /* 0x000000ff0200720c */ /* 0x001fe40003f25270 */
[----:B------:R0:W2:Y:S01]  /*01e0*/  SHFL.IDX PT, R2, R19, RZ, 0x1f ;  /* 0x00001fff13027589 */ /* 0x0000a200000e0000 */
[----:B-1----:R-:W-:Y:S02]  /*01f0*/  @UP0 ULEA UR8, UR8, UR6, 0x18 ;  /* 0x0000000608080291 */ /* 0x002fe4000f8ec03f */
[----:B------:R-:W-:-:S04]  /*0200*/  @UP0 UIADD3 UR6, -UR7, 0x100000, URZ ;  /* 0x0010000007060890 */ /* 0x000fc8000fffe13f */
[----:B------:R-:W-:Y:S02]  /*0210*/  @UP0 USHF.L.U32 UR7, UR6, 0xb, URZ ;  /* 0x0000000b06070899 */ /* 0x000fe4000800063f */
[----:B------:R-:W-:Y:S01]  /*0220*/  @UP0 USHF.L.U32 UR6, UR6, 0x1, URZ ;  /* 0x0000000106060899 */ /* 0x000fe2000800063f */
[----:B------:R-:W-:Y:S01]  /*0230*/  VOTEU.ANY UP0, P0 ;  /* 0x00000000003f7886 */ /* 0x000fe20000000100 */
[----:B------:R-:W1:Y:S04]  /*0240*/  FENCE.VIEW.ASYNC.S ;  /* 0x00000000000073c6 */ /* 0x000e680000000000 */
[----:B-1----:R0:W1:Y:S06]  /*0250*/  @UP0 SYNCS.EXCH.64 URZ, [UR8+0x28800], UR4 ;  /* 0x02880004083f05b2 */ /* 0x00206c0008000100 */
[----:B------:R0:W3:Y:S02]  /*0260*/  @UP1 SYNCS.EXCH.64 URZ, [UR8+0x28820], UR6 ;  /* 0x02882006083f15b2 */ /* 0x0000e40008000100 */
[----:B0-----:R-:W-:Y:S05]  /*0270*/  @P1 BRA `(.L_x_7192) ;  /* 0x0000000000481947 */ /* 0x001fea0003800000 */
[----:B------:R-:W0:Y:S01]  /*0280*/  S2UR UR5, SR_CgaCtaId ;  /* 0x00000000000579c3 */ /* 0x000e220000008800 */
        /* <DEDUP_REMOVED lines=15> */
[----:B------:R0:W0:Y:S01]  /*0380*/  SYNCS.EXCH.64 URZ, [UR8+0x28848], UR6 ;  /* 0x02884806083f75b2 */ /* 0x0000220008000100 */
[----:B------:R-:W-:Y:S01]  /*0390*/  NOP ;  /* 0x0000000000007918 */ /* 0x000fe20000000000 */
.L_x_7192:
[----:B------:R-:W5:Y:S01]  /*03a0*/  SHFL.IDX PT, R3, R0, RZ, 0x1f ;  /* 0x00001fff00037589 */ /* 0x000f6200000e0000 */
[----:B------:R-:W-:Y:S01]  /*03b0*/  NOP ;  /* 0x0000000000007918 */ /* 0x000fe20000000000 */
[----:B-----5:R-:W-:-:S13]  /*03c0*/  ISETP.NE.AND P0, PT, R3, RZ, PT ;  /* 0x000000ff0300720c */ /* 0x020fda0003f05270 */
        /* <DEDUP_REMOVED lines=17> */
[----:B------:R0:W0:Y:S01]  /*04e0*/  SYNCS.EXCH.64 URZ, [UR8+0x28868], UR6 ;  /* 0x02886806083f75b2 */ /* 0x0000220008000100 */
[----:B------:R-:W-:Y:S01]  /*04f0*/  NOP ;  /* 0x0000000000007918 */ /* 0x000fe20000000000 */
.L_x_7193:
[----:B------:R-:W5:Y:S01]  /*0500*/  SHFL.IDX PT, R3, R0, RZ, 0x1f ;  /* 0x00001fff00037589 */ /* 0x000f6200000e0000 */
[----:B------:R-:W-:Y:S01]  /*0510*/  NOP ;  /* 0x0000000000007918 */ /* 0x000fe20000000000 */
[----:B-----5:R-:W-:-:S13]  /*0520*/  ISETP.NE.AND P0, PT, R3, RZ, PT ;  /* 0x000000ff0300720c */ /* 0x020fda0003f05270 */
        /* <DEDUP_REMOVED lines=13> */
[----:B------:R0:W0:Y:S01]  /*0600*/  SYNCS.EXCH.64 URZ, [UR6+0x28888], UR4 ;  /* 0x02888804063f75b2 */ /* 0x0000220008000100 */
[----:B------:R-:W-:Y:S01]  /*0610*/  NOP ;  /* 0x0000000000007918 */ /* 0x000fe20000000000 */
.L_x_7194:
        /* <DEDUP_REMOVED lines=22> */
.L_x_7195:
        /* <DEDUP_REMOVED lines=22> */
.L_x_7196:
[----:B--2---:R-:W-:Y:S01]  /*08e0*/  ISETP.NE.AND P0, PT, R2, RZ, PT ;  /* 0x000000ff0200720c */ /* 0x004fe20003f05270 */
[----:B------:R-:W-:Y:S01]  /*08f0*/  IMAD.MOV.U32 R2, RZ, RZ, 0x1 ;  /* 0x00000001ff027424 */ /* 0x000fe200078e00ff */
[----:B------:R-:W-:Y:S01]  /*0900*/  NOP ;  /* 0x0000000000007918 */ /* 0x000fe20000000000 */
[----:B------:R-:W-:Y:S01]  /*0910*/  ULDC.64 UR44, c[0x0][0x208] ;  /* 0x00008200002c7ab9 */ /* 0x000fe20000000a00 */
[----:B------:R-:W-:Y:S02]  /*0920*/  BSSY B6, `(.L_x_7197) ;  /* 0x0001253000067945 */ /* 0x000fe40003800000 */
[----:B------:R-:W-:-:S05]  /*0930*/  SEL R2, R2, 0x2, !P0 ;  /* 0x0000000202027807 */ /* 0x000fca0004000000 */
[----:B------:R2:W-:Y:S01]  /*0940*/  STL [R1+0x14], R2 ;  /* 0x0000140201007387 */ /* 0x0005e20000100800 */
[----:B01-34-:R-:W-:Y:S06]  /*0950*/  BAR.SYNC.DEFER_BLOCKING 0x0 ;  /* 0x0000000000007b1d */ /* 0x01bfec0000010000 */
[----:B------:R-:W-:Y:S05]  /*0960*/  @!P0 BRA `(.L_x_7198) ;  /* 0x000000e400988947 */ /* 0x000fea0003800000 */
.L_x_7199:
[----:B------:R-:W-:-:S08]  /*0970*/  NOP ;  /* 0x0000000000007918 */ /* 0x000fd00000000000 */
[----:B------:R-:W0:Y:S02]  /*0980*/  USETMAXREG.TRY_ALLOC.CTAPOOL UP0, 0xf0 ;  /* 0x000000f0000079c8 */ /* 0x000e240008000600 */
[----:B0-----:R-:W-:-:S13]  /*0990*/  PLOP3.LUT P0, PT, PT, PT, UP0, 0x80, 0x0 ;  /* 0x000000000000781c */ /* 0x001fda0003f0f008 */
[----:B------:R-:W-:Y:S05]  /*09a0*/  @!P0 BRA `(.L_x_7199) ;  /* 0xfffffffc00f08947 */ /* 0x000fea000383ffff */
[----:B--2---:R-:W0:Y:S01]  /*09b0*/  LDC R2, c[0x0][0xc50] ;  /* 0x00031400ff027b82 */ /* 0x004e220000000800 */
[----:B------:R-:W1:Y:S07]  /*09c0*/  S2R R6, SR_TID.X ;  /* 0x0000000000067919 */ /* 0x000e6e0000002100 */
[----:B------:R-:W2:Y:S08]  /*09d0*/  S2UR UR4, SR_CTAID.Y ;  /* 0x00000000000479c3 */ /* 0x000eb00000002600 */
[----:B------:R-:W3:Y:S08]  /*09e0*/  S2UR UR5, SR_CTAID.Z ;  /* 0x00000000000579c3 */ /* 0x000ef00000002700 */
[----:B------:R-:W-:Y:S06]  /*09f0*/  BAR.ARV 0x8, 0x180 ;  /* 0x0206000000007b1d */ /* 0x000fec0000002000 */
[----:B0-----:R-:W-:Y:S01]  /*0a00*/  ISETP.NE.AND P1, PT, R2, 0x1, PT ;  /* 0x000000010200780c */ /* 0x001fe20003f25270 */
[----:B--2---:R-:W-:Y:S01]  /*0a10*/  IMAD.U32 R18, RZ, RZ, UR4 ;  /* 0x00000004ff127e24 */ /* 0x004fe2000f8e00ff */
[----:B-1----:R-:W-:-:S11]  /*0a20*/  LOP3.LUT R4, R6, 0xffffff80, RZ, 0xc0, !PT ;  /* 0xffffff8006047812 */ /* 0x002fd600078ec0ff */
[----:B------:R-:W0:Y:S01]  /*0a30*/  @P1 LDC R0, c[0x0][0xc54] ;  /* 0x00031500ff001b82 */ /* 0x000e220000000800 */
[----:B------:R-:W-:-:S07]  /*0a40*/  ISETP.NE.AND P0, PT, R4, 0x80, PT ;  /* 0x000000800400780c */ /* 0x000fce0003f05270 */
[----:B------:R-:W1:Y:S08]  /*0a50*/  @P1 LDC R3, c[0x0][0xc58] ;  /* 0x00031600ff031b82 */ /* 0x000e700000000800 */
[----:B------:R-:W-:Y:S06]  /*0a60*/  @!P0 BAR.ARV 0x9, 0x100 ;  /* 0x0244000000008b1d */ /* 0x000fec0000002000 */
[----:B---3--:R-:W-:Y:S01]  /*0a70*/  ISETP.LE.AND P0, PT, RZ, UR5, PT ;  /* 0x00000005ff007c0c */ /* 0x008fe2000bf03270 */
[----:B0-----:R-:W-:-:S05]  /*0a80*/  @P1 IMAD.HI.U32 R0, R0, UR4, RZ ;  /* 0x0000000400001c27 */ /* 0x001fca000f8e00ff */
[----:B-1----:R-:W-:-:S05]  /*0a90*/  @P1 SHF.R.U32.HI R18, RZ, R3, R0 ;  /* 0x00000003ff121219 */ /* 0x002fca0000011600 */
[----:B------:R-:W-:-:S04]  /*0aa0*/  IMAD.MOV R3, RZ, RZ, -R18 ;  /* 0x000000ffff037224 */ /* 0x000fc800078e0a12 */
[----:B------:R-:W-:Y:S01]  /*0ab0*/  IMAD R17, R2, R3, UR4 ;  /* 0x0000000402117e24 */ /* 0x000fe2000f8e0203 */
[----:B------:R-:W-:Y:S06]  /*0ac0*/  @!P0 BRA `(.L_x_7200) ;  /* 0x0000012000e08947 */ /* 0x000fec0003800000 */
[----:B------:R-:W0:Y:S01]  /*0ad0*/  LDC R0, c[0x0][0x448] ;  /* 0x00011200ff007b82 */ /* 0x000e220000000800 */
[----:B------:R-:W1:Y:S01]  /*0ae0*/  S2R R23, SR_CTAID.X ;  /* 0x0000000000177919 */ /* 0x000e620000002500 */
[----:B------:R-:W-:-:S06]  /*0af0*/  VIADD R89, R6, 0xffffff80 ;  /* 0xffffff8006597836 */ /* 0x000fcc0000000000 */
[----:B------:R-:W2:Y:S08]  /*0b00*/  LDC.64 R2, c[0x0][0x418] ;  /* 0x00010600ff027b82 */ /* 0x000eb00000000a00 */
[----:B------:R-:W3:Y:S01]  /*0b10*/  LDC.64 R12, c[0x0][0x9e0] ;  /* 0x00027800ff0c7b82 */ /* 0x000ee20000000a00 */
[----:B0-----:R-:W-:-:S07]  /*0b20*/  ISETP.NE.AND P1, PT, R0, 0x1, PT ;  /* 0x000000010000780c */ /* 0x001fce0003f25270 */
[----:B------:R-:W0:Y:S01]  /*0b30*/  LDC R9, c[0x0][0x288] ;  /* 0x0000a200ff097b82 */ /* 0x000e220000000800 */
[----:B--2---:R-:W-:-:S07]  /*0b40*/  ISETP.NE.U32.AND P0, PT, R2, RZ, PT ;  /* 0x000000ff0200720c */ /* 0x004fce0003f05070 */
[----:B------:R-:W2:Y:S01]  /*0b50*/  LDC R16, c[0x0][0x424] ;  /* 0x00010900ff107b82 */ /* 0x000ea20000000800 */
[----:B-1----:R-:W-:Y:S01]  /*0b60*/  IMAD.SHL.U32 R23, R23, 0x80, RZ ;  /* 0x0000008017177824 */ /* 0x002fe200078e00ff */
[----:B------:R-:W-:-:S03]  /*0b70*/  ISETP.NE.AND.EX P0, PT, R3, RZ, PT, P0 ;  /* 0x000000ff0300720c */ /* 0x000fc60003f05300 */
[----:B------:R-:W-:Y:S01]  /*0b80*/  @P1 VIADD R0, R23, 0x7f ;  /* 0x0000007f17001836 */ /* 0x000fe20000000000 */
[----:B---3--:R-:W-:Y:S02]  /*0b90*/  ISETP.GE.AND P2, PT, R13, 0x1, PT ;  /* 0x000000010d00780c */ /* 0x008fe40003f46270 */
[----:B------:R-:W1:Y:S08]  /*0ba0*/  @P1 LDC R5, c[0x0][0x44c] ;  /* 0x00011300ff051b82 */ /* 0x000e700000000800 */
[----:B------:R-:W3:Y:S01]  /*0bb0*/  @P1 LDC R7, c[0x0][0x450] ;  /* 0x00011400ff071b82 */ /* 0x000ee20000000800 */
[----:B0-----:R-:W-:-:S07]  /*0bc0*/  IADD3 R3, -R9, 0x1, RZ ;  /* 0x0000000109037810 */ /* 0x001fce0007ffe1ff */
[----:B------:R-:W0:Y:S01]  /*0bd0*/  LDC R11, c[0x0][0x2f0] ;  /* 0x0000bc00ff0b7b82 */ /* 0x000e220000000800 */
[----:B--2---:R-:W-:Y:S01]  /*0be0*/  SEL R16, R16, 0x1, P0 ;  /* 0x0000000110107807 */ /* 0x004fe20000000000 */
[----:B-1----:R-:W-:-:S04]  /*0bf0*/  @P1 IMAD.HI.U32 R2, R0, R5, RZ ;  /* 0x0000000500021227 */ /* 0x002fc800078e00ff */
[----:B------:R-:W-:Y:S01]  /*0c00*/  VIADD R0, R23, 0x7f ;  /* 0x0000007f17007836 */ /* 0x000fe20000000000 */
[----:B---3--:R-:W-:Y:S01]  /*0c10*/  @P1 SHF.R.U32.HI R0, RZ, R7, R2 ;  /* 0x00000007ff001219 */ /* 0x008fe20000011602 */
[----:B0-----:R-:W-:-:S04]  /*0c20*/  IMAD R3, R16, R11, R3 ;  /* 0x0000000b10037224 */ /* 0x001fc800078e0203 */
[----:B------:R-:W-:-:S04]  /*0c30*/  IMAD.IADD R3, R3, 0x1, R0 ;  /* 0x0000000103037824 */ /* 0x000fc800078e0200 */
[----:B------:R-:W-:Y:S01]  /*0c40*/  IMAD.IADD R0, R3, 0x1, R12 ;  /* 0x0000000103007824 */ /* 0x000fe200078e020c */
[----:B------:R-:W-:Y:S06]  /*0c50*/  @!P2 BRA `(.L_x_7201) ;  /* 0x000000000040a947 */ /* 0x000fec0003800000 */
[C---:B------:R-:W-:Y:S01]  /*0c60*/  ISETP.GT.AND P0, PT, R3.reuse, RZ, PT ;  /* 0x000000ff0300720c */ /* 0x040fe20003f04270 */
[----:B------:R-:W-:-:S12]  /*0c70*/  VIADD R2, R3, 0xffffffff ;  /* 0xffffffff03027836 */ /* 0x000fd80000000000 */
        /* <DEDUP_REMOVED lines=8> */
.L_x_7202:
[----:B------:R-:W-:-:S13]  /*0d00*/  ISETP.NE.AND P0, PT, R13, 0x1, PT ;  /* 0x000000010d00780c */ /* 0x000fda0003f05270 */
[----:B------:R-:W0:Y:S02]  /*0d10*/  @P0 LDC.64 R4, c[0x0][0x9e8] ;  /* 0x00027a00ff040b82 */ /* 0x000e240000000a00 */
[----:B0-----:R-:W-:-:S05]  /*0d20*/  @P0 IMAD.HI.U32 R4, R2, R4, RZ ;  /* 0x0000000402040227 */ /* 0x001fca00078e00ff */
[----:B------:R-:W-:-:S07]  /*0d30*/  @P0 SHF.R.U32.HI R2, RZ, R5, R4 ;  /* 0x00000005ff020219 */ /* 0x000fce0000011604 */
.L_x_7203:
[----:B------:R-:W-:-:S05]  /*0d40*/  IMAD R3, R2, R13, R13 ;  /* 0x0000000d02037224 */ /* 0x000fca00078e020d */
[----:B------:R-:W-:-:S07]  /*0d50*/  VIMNMX R0, R0, R3, PT ;  /* 0x0000000300007248 */ /* 0x000fce0003fe0100 */
.L_x_7201:
[----:B------:R-:W0:Y:S01]  /*0d60*/  @P1 LDC R4, c[0x0][0x44c] ;  /* 0x00011300ff041b82 */ /* 0x000e220000000800 */
[----:B------:R-:W-:Y:S01]  /*0d70*/  VIADD R2, R0, 0x7f ;  /* 0x0000007f00027836 */ /* 0x000fe20000000000 */
[----:B------:R-:W-:Y:S01]  /*0d80*/  ULDC UR4, c[0x0][0x9dc] ;  /* 0x0002770000047ab9 */ /* 0x000fe20000000800 */
[CC--:B------:R-:W-:Y:S02]  /*0d90*/  IMAD R0, R16.reuse, R11.reuse, 0x7f ;  /* 0x0000007f10007424 */ /* 0x0c0fe400078e020b */
[----:B------:R-:W-:Y:S01]  /*0da0*/  IMAD.MOV.U32 R7, RZ, RZ, R23 ;  /* 0x000000ffff077224 */ /* 0x000fe200078e0017 */
[----:B------:R-:W-:Y:S01]  /*0db0*/  SHF.R.S32.HI R5, RZ, 0x1f, R2 ;  /* 0x0000001fff057819 */ /* 0x000fe20000011402 */
[----:B------:R-:W-:Y:S01]  /*0dc0*/  IMAD R88, R16, R11, -R9 ;  /* 0x0000000b10587224 */ /* 0x000fe200078e0a09 */
[----:B------:R-:W1:Y:S01]  /*0dd0*/  @P1 LDC R15, c[0x0][0x450] ;  /* 0x00011400ff0f1b82 */ /* 0x000e620000000800 */
[----:B------:R-:W-:Y:S02]  /*0de0*/  SHF.R.S32.HI R3, RZ, 0x1f, R0 ;  /* 0x0000001fff037819 */ /* 0x000fe40000011400 */
[----:B------:R-:W-:-:S02]  /*0df0*/  LEA.HI R5, R5, R2, RZ, 0x7 ;  /* 0x0000000205057211 */ /* 0x000fc400078f38ff */
[----:B------:R-:W-:Y:S02]  /*0e00*/  LEA.HI R3, R3, R0, RZ, 0x7 ;  /* 0x0000000003037211 */ /* 0x000fe400078f38ff */
[----:B------:R-:W-:Y:S02]  /*0e10*/  SHF.R.S32.HI R0, RZ, 0x7, R5 ;  /* 0x00000007ff007819 */ /* 0x000fe40000011405 */
[----:B------:R-:W-:-:S04]  /*0e20*/  SHF.R.S32.HI R3, RZ, 0x7, R3 ;  /* 0x00000007ff037819 */ /* 0x000fc80000011403 */
[----:B------:R-:W-:Y:S01]  /*0e30*/  VIMNMX R9, R3, R0, PT ;  /* 0x0000000003097248 */ /* 0x000fe20003fe0100 */
[----:B0-----:R-:W-:-:S05]  /*0e40*/  @P1 IMAD.HI.U32 R4, R23, R4, RZ ;  /* 0x0000000417041227 */ /* 0x001fca00078e00ff */
[----:B-1----:R-:W-:-:S05]  /*0e50*/  @P1 SHF.R.U32.HI R7, RZ, R15, R4 ;  /* 0x0000000fff071219 */ /* 0x002fca0000011604 */
[----:B------:R-:W-:-:S04]  /*0e60*/  IMAD.IADD R2, R88, 0x1, R7 ;  /* 0x0000000158027824 */ /* 0x000fc800078e0207 */
[----:B------:R-:W-:Y:S01]  /*0e70*/  VIADD R0, R2, -UR4 ;  /* 0x8000000402007c36 */ /* 0x000fe20008000000 */
[----:B------:R-:W-:Y:S06]  /*0e80*/  @!P2 BRA `(.L_x_7204) ;  /* 0x00000000003ca947 */ /* 0x000fec0003800000 */
        /* <DEDUP_REMOVED lines=9> */
.L_x_7205:
[----:B------:R-:W-:-:S13]  /*0f20*/  ISETP.NE.AND P0, PT, R13, 0x1, PT ;  /* 0x000000010d00780c */ /* 0x000fda0003f05270 */
[----:B------:R-:W0:Y:S02]  /*0f30*/  @P0 LDC.64 R4, c[0x0][0x9e8] ;  /* 0x00027a00ff040b82 */ /* 0x000e240000000a00 */
[----:B0-----:R-:W-:-:S05]  /*0f40*/  @P0 IMAD.HI.U32 R4, R2, R4, RZ ;  /* 0x0000000402040227 */ /* 0x001fca00078e00ff */
[----:B------:R-:W-:-:S07]  /*0f50*/  @P0 SHF.R.U32.HI R2, RZ, R5, R4 ;  /* 0x00000005ff020219 */ /* 0x000fce0000011604 */
.L_x_7206:
[----:B------:R-:W-:-:S05]  /*0f60*/  IMAD R3, R2, R13, RZ ;  /* 0x0000000d02037224 */ /* 0x000fca00078e02ff */
[----:B------:R-:W-:-:S07]  /*0f70*/  VIMNMX R0, R0, R3, !PT ;  /* 0x0000000300007248 */ /* 0x000fce0007fe0100 */
.L_x_7204:
[----:B------:R-:W-:Y:S01]  /*0f80*/  SHF.R.S32.HI R3, RZ, 0x1f, R0 ;  /* 0x0000001fff037819 */ /* 0x000fe20000011400 */
[----:B------:R-:W-:-:S03]  /*0f90*/  IMAD.MOV.U32 R22, RZ, RZ, RZ ;  /* 0x000000ffff167224 */ /* 0x000fc600078e00ff */
[----:B------:R-:W-:Y:S02]  /*0fa0*/  LEA.HI R3, R3, R0, RZ, 0x7 ;  /* 0x0000000003037211 */ /* 0x000fe400078f38ff */
[----:B------:R-:W-:Y:S02]  /*0fb0*/  SHF.R.U32.HI R0, RZ, 0x10, R17 ;  /* 0x00000010ff007819 */ /* 0x000fe40000011611 */
[----:B------:R-:W-:Y:S02]  /*0fc0*/  SHF.R.S32.HI R3, RZ, 0x7, R3 ;  /* 0x00000007ff037819 */ /* 0x000fe40000011403 */
[----:B------:R-:W-:Y:S02]  /*0fd0*/  ISETP.NE.AND P0, PT, R0, RZ, PT ;  /* 0x000000ff0000720c */ /* 0x000fe40003f05270 */
[----:B------:R-:W-:Y:S02]  /*0fe0*/  VIMNMX R8, RZ, R3, !PT ;  /* 0x00000003ff087248 */ /* 0x000fe40007fe0100 */
[----:B------:R-:W-:-:S02]  /*0ff0*/  LOP3.LUT R17, R17, 0xffff, RZ, 0xc0, !PT ;  /* 0x0000ffff11117812 */ /* 0x000fc400078ec0ff */
[----:B------:R-:W-:-:S07]  /*1000*/  ISETP.GT.AND P1, PT, R9, R8, PT ;  /* 0x000000080900720c */ /* 0x000fce0003f24270 */
[----:B------:R-:W0:Y:S06]  /*1010*/  @!P0 LDC R0, c[0x0][0x9f0] ;  /* 0x00027c00ff008b82 */ /* 0x000e2c0000000800 */
[----:B------:R-:W-:Y:S05]  /*1020*/  @!P1 BRA `(.L_x_7207) ;  /* 0x0000000000709947 */ /* 0x000fea0003800000 */
[-C--:B0-----:R-:W-:Y:S02]  /*1030*/  IABS R6, R0.reuse ;  /* 0x0000000000067213 */ /* 0x081fe40000000000 */
[----:B------:R-:W-:Y:S02]  /*1040*/  IADD3 R2, R0, -0x1, R9 ;  /* 0xffffffff00027810 */ /* 0x000fe40007ffe009 */
[----:B------:R-:W0:Y:S03]  /*1050*/  I2F.RP R4, R6 ;  /* 0x0000000600047306 */ /* 0x000e260000209400 */
[----:B------:R-:W-:Y:S01]  /*1060*/  IMAD.IADD R5, R2, 0x1, -R8 ;  /* 0x0000000102057824 */ /* 0x000fe200078e0a08 */
[----:B------:R-:W-:-:S04]  /*1070*/  IABS R2, R0 ;  /* 0x0000000000027213 */ /* 0x000fc80000000000 */
[----:B------:R-:W-:Y:S02]  /*1080*/  IABS R10, R5 ;  /* 0x00000005000a7213 */ /* 0x000fe40000000000 */
[----:B------:R-:W-:-:S04]  /*1090*/  LOP3.LUT R5, R5, R0, RZ, 0x3c, !PT ;  /* 0x0000000005057212 */ /* 0x000fc800078e3cff */
[----:B------:R-:W-:Y:S01]  /*10a0*/  ISETP.GE.AND P2, PT, R5, RZ, PT ;  /* 0x000000ff0500720c */ /* 0x000fe20003f46270 */
[----:B0-----:R-:W0:Y:S02]  /*10b0*/  MUFU.RCP R4, R4 ;  /* 0x0000000400047308 */ /* 0x001e240000001000 */
[----:B0-----:R-:W-:Y:S02]  /*10c0*/  VIADD R3, R4, 0xffffffe ;  /* 0x0ffffffe04037836 */ /* 0x001fe40000000000 */
[----:B------:R-:W-:Y:S02]  /*10d0*/  IMAD.MOV R4, RZ, RZ, -R2 ;  /* 0x000000ffff047224 */ /* 0x000fe400078e0a02 */
[----:B------:R-:W-:Y:S02]  /*10e0*/  IMAD.MOV.U32 R2, RZ, RZ, RZ ;  /* 0x000000ffff027224 */ /* 0x000fe400078e00ff */
[----:B------:R-:W0:Y:S02]  /*10f0*/  F2I.FTZ.U32.TRUNC.NTZ R3, R3 ;  /* 0x0000000300037305 */ /* 0x000e24000021f000 */
[----:B0-----:R-:W-:-:S04]  /*1100*/  IMAD.MOV R7, RZ, RZ, -R3 ;  /* 0x000000ffff077224 */ /* 0x001fc800078e0a03 */
        /* <DEDUP_REMOVED lines=14> */
.L_x_7207:
[-C--:B------:R-:W-:Y:S01]  /*11f0*/  IMAD R17, R17, R22.reuse, R8 ;  /* 0x0000001611117224 */ /* 0x080fe200078e0208 */
        /* <DEDUP_REMOVED lines=37> */
[----:B------:R-:W-:Y:S01]  /*1450*/  SHF.R.S32.HI R90, RZ, 0x1f, R89 ;  /* 0x0000001fff5a7819 */ /* 0x000fe20000011459 */
[----:B------:R-:W1:Y:S01]  /*1460*/  S2UR UR5, SR_CgaCtaId ;  /* 0x00000000000579c3 */ /* 0x000e620000008800 */
[----:B------:R-:W-:Y:S02]  /*1470*/  UMOV UR36, 0x400 ;  /* 0x0000040000247882 */ /* 0x000fe40000000000 */
[----:B------:R-:W-:-:S04]  /*1480*/  LEA.HI R91, R90, R89, RZ, 0x7 ;  /* 0x000000595a5b7211 */ /* 0x000fc800078f38ff */
[----:B------:R-:W-:-:S05]  /*1490*/  SHF.R.S32.HI R92, RZ, 0x7, R91 ;  /* 0x00000007ff5c7819 */ /* 0x000fca000001145b */
[----:B0-----:R-:W0:Y:S01]  /*14a0*/  SHFL.IDX PT, R0, R92, RZ, 0x1f ;  /* 0x00001fff5c007589 */ /* 0x001e2200000e0000 */
[----:B-1----:R-:W-:-:S04]  /*14b0*/  ULEA UR36, UR5, UR36, 0x18 ;  /* 0x0000002405247291 */ /* 0x002fc8000f8ec03f */
[----:B------:R-:W-:-:S04]  /*14c0*/  UIADD3 UR5, UR36, 0x10400, URZ ;  /* 0x0001040024057890 */ /* 0x000fc8000fffe03f */
[----:B------:R-:W-:Y:S01]  /*14d0*/  ULOP3.LUT UP0, URZ, UR5, 0x3ff, URZ, 0xc0, !UPT ;  /* 0x000003ff053f7892 */ /* 0x000fe2000f80c03f */
[----:B0-----:R-:W-:-:S05]  /*14e0*/  R2UR UR37, R0 ;  /* 0x00000000002572ca */ /* 0x001fca00000e0000 */
        /* <DEDUP_REMOVED lines=24> */
.L_x_7209:
[----:B------:R-:W2:Y:S01]  /*1670*/  LDL.LU R20, [R1+0x14] ;  /* 0x0000140001147983 */ /* 0x000ea20000300800 */
[----:B------:R-:W-:-:S04]  /*1680*/  SHF.L.U32 R2, RZ, 0x1f, RZ ;  /* 0x0000001fff027819 */ /* 0x000fc800000006ff */
[----:B------:R-:W0:Y:S01]  /*1690*/  SYNCS.PHASECHK.TRANS64.TRYWAIT P1, [UR36+0x28800], R2 ;  /* 0x02880002ff0075a7 */ /* 0x000e220008020164 */
[----:B--2---:R-:W-:-:S04]  /*16a0*/  LOP3.LUT R0, R20, 0x1, RZ, 0xfc, !PT ;  /* 0x0000000114007812 */ /* 0x004fc800078efcff */
[----:B------:R-:W-:Y:S01]  /*16b0*/  ISETP.NE.AND P0, PT, R0, 0x3, PT ;  /* 0x000000030000780c */ /* 0x000fe20003f05270 */
[----:B0-----:R-:W-:-:S12]  /*16c0*/  @!P1 BRA `(.L_x_7210) ;  /* 0x0000011400e89947 */ /* 0x001fd80003800000 */
.L_x_7370:
[----:B------:R-:W-:Y:S05]  /*16d0*/  @!P0 BRA `(.L_x_7211) ;  /* 0x0000000000048947 */ /* 0x000fea0003800000 */
[----:B------:R-:W-:Y:S01]  /*16e0*/  BPT.TRAP 0x1 ;  /* 0x000000040000795c */ /* 0x000fe20000300000 */
.L_x_7211:
[----:B------:R1:W2:Y:S01]  /*16f0*/  SYNCS.PHASECHK.TRANS64.TRYWAIT P2, [UR36+0x28830], R2 ;  /* 0x02883002ff0075a7 */ /* 0x0002a20008040164 */
[----:B------:R-:W-:Y:S05]  /*1700*/  @!P0 BRA `(.L_x_7212) ;  /* 0x0000000000048947 */ /* 0x000fea0003800000 */
[----:B------:R-:W-:Y:S01]  /*1710*/  BPT.TRAP 0x1 ;  /* 0x000000040000795c */ /* 0x000fe20000300000 */
.L_x_7212:
        /* <DEDUP_REMOVED lines=8> */
.L_x_7213:
[----:B------:R-:W-:Y:S05]  /*17a0*/  WARPSYNC.ALL ;  /* 0x0000000000007948 */ /* 0x000fea0003800000 */
[----:B------:R-:W-:Y:S01]  /*17b0*/  IMAD.MOV.U32 R7, RZ, RZ, 0x40000040 ;  /* 0x40000040ff077424 */ /* 0x000fe200078e00ff */
[----:B------:R-:W-:Y:S01]  /*17c0*/  UIADD3 UR4, UR36, 0x18400, URZ ;  /* 0x0001840024047890 */ /* 0x000fe2000fffe03f */
[C---:B------:R-:W-:Y:S01]  /*17d0*/  R2UR UR8, R6.reuse ;  /* 0x00000000060872ca */ /* 0x040fe200000e0000 */
[----:B------:R-:W-:Y:S02]  /*17e0*/  WARPGROUP.ARRIVE ;  /* 0x00000000000079c5 */ /* 0x000fe40000000000 */
[----:B------:R-:W-:Y:S01]  /*17f0*/  R2UR UR9, R7 ;  /* 0x00000000070972ca */ /* 0x000fe200000e0000 */
[----:B------:R-:W-:Y:S01]  /*1800*/  USHF.R.U32.HI UR4, URZ, 0x4, UR4 ;  /* 0x000000043f047899 */ /* 0x000fe20008011604 */
[----:B------:R-:W-:Y:S01]  /*1810*/  R2UR UR32, R6 ;  /* 0x00000000062072ca */ /* 0x000fe200000e0000 */
[----:B------:R-:W-:Y:S01]  /*1820*/  UMOV UR11, 0x40000040 ;  /* 0x40000040000b7882 */ /* 0x000fe20000000000 */
[----:B------:R-:W-:Y:S01]  /*1830*/  UMOV UR13, 0x40000040 ;  /* 0x40000040000d7882 */ /* 0x000fe20000000000 */
[----:B------:R-:W-:Y:S01]  /*1840*/  ULOP3.LUT UR4, UR4, 0x3fff, URZ, 0xc0, !UPT ;  /* 0x00003fff04047892 */ /* 0x000fe2000f8ec03f */
[----:B01----:R-:W0:Y:S01]  /*1850*/  LDC R2, c[0x0][0x448] ;  /* 0x00011200ff027b82 */ /* 0x003e220000000800 */
[----:B------:R-:W-:Y:S01]  /*1860*/  UMOV UR15, 0x40000040 ;  /* 0x40000040000f7882 */ /* 0x000fe20000000000 */
[----:B------:R-:W-:Y:S01]  /*1870*/  UMOV UR17, 0x40000040 ;  /* 0x4000004000117882 */ /* 0x000fe20000000000 */
[----:B------:R-:W-:Y:S01]  /*1880*/  ULOP3.LUT UR6, UR4, 0x10000, URZ, 0xfc, !UPT ;  /* 0x0001000004067892 */ /* 0x000fe2000f8efc3f */
[----:B------:R-:W-:Y:S01]  /*1890*/  LOP3.LUT R0, R91, 0xffffff80, RZ, 0xc0, !PT ;  /* 0xffffff805b007812 */ /* 0x000fe200078ec0ff */
[----:B------:R-:W-:Y:S01]  /*18a0*/  UMOV UR19, 0x40000040 ;  /* 0x4000004000137882 */ /* 0x000fe20000000000 */
[----:B------:R-:W-:Y:S01]  /*18b0*/  UMOV UR21, 0x40000040 ;  /* 0x4000004000157882 */ /* 0x000fe20000000000 */
[----:B------:R-:W-:Y:S01]  /*18c0*/  UIADD3 UR14, UR6, 0x4, URZ ;  /* 0x00000004060e7890 */ /* 0x000fe2000fffe03f */
[----:B------:R-:W-:Y:S01]  /*18d0*/  LEA.HI R90, R90, R89, RZ, 0x2 ;  /* 0x000000595a5a7211 */ /* 0x000fe200078f10ff */
[----:B------:R-:W-:Y:S01]  /*18e0*/  UIADD3 UR12, UR32, 0x4, URZ ;  /* 0x00000004200c7890 */ /* 0x000fe2000fffe03f */
[C---:B------:R-:W-:Y:S01]  /*18f0*/  IMAD.IADD R5, R89.reuse, 0x1, -R0 ;  /* 0x0000000159057824 */ /* 0x040fe200078e0a00 */
[----:B------:R-:W-:Y:S01]  /*1900*/  UMOV UR10, UR6 ;  /* 0x00000006000a7c82 */ /* 0x000fe20008000000 */
[----:B------:R-:W-:Y:S01]  /*1910*/  UIADD3 UR16, UR32, 0x6, URZ ;  /* 0x0000000620107890 */ /* 0x000fe2000fffe03f */
[----:B------:R-:W-:Y:S01]  /*1920*/  HGMMA.64x128x16.F32.BF16 R24, gdesc[UR8], RZ, !UPT, gsb0 ;  /* 0x01e00000081879f0 */ /* 0x000fe2000c0018ff */
[----:B------:R-:W-:Y:S01]  /*1930*/  UIADD3 UR8, UR32, 0x2, URZ ;  /* 0x0000000220087890 */ /* 0x000fe2000fffe03f */
[----:B------:R-:W-:Y:S01]  /*1940*/  SHF.R.S32.HI R0, RZ, 0x1f, R5 ;  /* 0x0000001fff007819 */ /* 0x000fe20000011405 */
[----:B------:R-:W-:Y:S01]  /*1950*/  UIADD3 UR10, UR6, 0x2, URZ ;  /* 0x00000002060a7890 */ /* 0x000fe2000fffe03f */
[----:B------:R-:W-:Y:S01]  /*1960*/  LEA.HI R4, R92, R92, RZ, 0x1 ;  /* 0x0000005c5c047211 */ /* 0x000fe200078f08ff */
[----:B------:R-:W-:Y:S01]  /*1970*/  UMOV UR9, 0x40000040 ;  /* 0x4000004000097882 */ /* 0x000fe20000000000 */
[----:B------:R-:W-:Y:S01]  /*1980*/  UMOV UR11, 0x40000040 ;  /* 0x40000040000b7882 */ /* 0x000fe20000000000 */
[----:B------:R-:W-:Y:S01]  /*1990*/  UIADD3 UR18, UR6, 0x6, URZ ;  /* 0x0000000606127890 */ /* 0x000fe2000fffe03f */
[----:B------:R-:W-:Y:S01]  /*19a0*/  LOP3.LUT R90, R90, 0xfffffffc, RZ, 0xc0, !PT ;  /* 0xfffffffc5a5a7812 */ /* 0x000fe200078ec0ff */
[----:B------:R-:W-:Y:S01]  /*19b0*/  UIADD3 UR20, UR32, 0x400, URZ ;  /* 0x0000040020147890 */ /* 0x000fe2000fffe03f */
[-C--:B------:R-:W-:Y:S01]  /*19c0*/  LEA.HI R3, R0, R5.reuse, RZ, 0x5 ;  /* 0x0000000500037211 */ /* 0x080fe200078f28ff */
[----:B------:R-:W-:Y:S01]  /*19d0*/  UIADD3 UR22, UR6, 0x400, URZ ;  /* 0x0000040006167890 */ /* 0x000fe2000fffe03f */
[----:B0-----:R-:W-:Y:S01]  /*19e0*/  ISETP.NE.AND P2, PT, R2, 0x1, PT ;  /* 0x000000010200780c */ /* 0x001fe20003f45270 */
[----:B------:R-:W-:Y:S01]  /*19f0*/  UMOV UR23, 0x40000040 ;  /* 0x4000004000177882 */ /* 0x000fe20000000000 */
[----:B------:R-:W-:Y:S01]  /*1a00*/  UIADD3 UR24, UR32, 0x402, URZ ;  /* 0x0000040220187890 */ /* 0x000fe2000fffe03f */
[----:B------:R-:W-:Y:S01]  /*1a10*/  LEA.HI R2, R0, R5, RZ, 0x2 ;  /* 0x0000000500027211 */ /* 0x000fe200078f10ff */
[----:B------:R-:W-:Y:S01]  /*1a20*/  UIADD3 UR26, UR6, 0x402, URZ ;  /* 0x00000402061a7890 */ /* 0x000fe2000fffe03f */
[----:B------:R-:W-:Y:S01]  /*1a30*/  LOP3.LUT R11, R4, 0x3fffffe, RZ, 0xc0, !PT ;  /* 0x03fffffe040b7812 */ /* 0x000fe200078ec0ff */
[----:B------:R-:W-:Y:S01]  /*1a40*/  UMOV UR25, 0x40000040 ;  /* 0x4000004000197882 */ /* 0x000fe20000000000 */
[----:B------:R-:W-:Y:S01]  /*1a50*/  UMOV UR27, 0x40000040 ;  /* 0x40000040001b7882 */ /* 0x000fe20000000000 */
[----:B------:R-:W-:Y:S01]  /*1a60*/  UIADD3 UR28, UR32, 0x404, URZ ;  /* 0x00000404201c7890 */ /* 0x000fe2000fffe03f */
[--C-:B------:R-:W-:Y:S01]  /*1a70*/  SHF.R.S32.HI R0, RZ, 0x2, R2.reuse ;  /* 0x00000002ff007819 */ /* 0x100fe20000011402 */
[----:B------:R-:W-:Y:S01]  /*1a80*/  UIADD3 UR30, UR6, 0x404, URZ ;  /* 0x00000404061e7890 */ /* 0x000fe2000fffe03f */
[----:B------:R-:W-:Y:S01]  /*1a90*/  SHF.R.S32.HI R9, RZ, 0x1f, R2 ;  /* 0x0000001fff097819 */ /* 0x000fe20000011402 */
[----:B------:R-:W-:Y:S01]  /*1aa0*/  UMOV UR29, 0x40000040 ;  /* 0x40000040001d7882 */ /* 0x000fe20000000000 */
[----:B------:R-:W-:Y:S01]  /*1ab0*/  UMOV UR31, 0x40000040 ;  /* 0x40000040001f7882 */ /* 0x000fe20000000000 */
[----:B------:R-:W-:Y:S01]  /*1ac0*/  UIADD3 UR32, UR32, 0x406, URZ ;  /* 0x0000040620207890 */ /* 0x000fe2000fffe03f */
[----:B------:R-:W0:Y:S01]  /*1ad0*/  @P2 LDC R13, c[0x0][0x44c] ;  /* 0x00011300ff0d2b82 */ /* 0x000e220000000800 */
[----:B------:R-:W-:Y:S01]  /*1ae0*/  UIADD3 UR34, UR6, 0x406, URZ ;  /* 0x0000040606227890 */ /* 0x000fe2000fffe03f */
[----:B------:R-:W-:Y:S01]  /*1af0*/  SHF.R.S32.HI R4, RZ, 0x5, R3 ;  /* 0x00000005ff047819 */ /* 0x000fe20000011403 */
[----:B------:R-:W-:Y:S01]  /*1b00*/  UMOV UR33, 0x40000040 ;  /* 0x4000004000217882 */ /* 0x000fe20000000000 */
[----:B------:R-:W-:Y:S01]  /*1b10*/  UMOV UR35, 0x40000040 ;  /* 0x4000004000237882 */ /* 0x000fe20000000000 */
[----:B------:R-:W-:Y:S01]  /*1b20*/  IMAD.IADD R90, R89, 0x1, -R90 ;  /* 0x00000001595a7824 */ /* 0x000fe200078e0a5a */
[----:B------:R-:W-:Y:S01]  /*1b30*/  LEA.HI R9, R9, R0, RZ, 0x3 ;  /* 0x0000000009097211 */ /* 0x000fe200078f18ff */
[----:B------:R-:W-:Y:S01]  /*1b40*/  IMAD R4, R4, 0x10, R23 ;  /* 0x0000001004047824 */ /* 0x000fe200078e0217 */
[----:B------:R-:W1:Y:S01]  /*1b50*/  @P2 LDC R15, c[0x0][0x450] ;  /* 0x00011400ff0f2b82 */ /* 0x000e620000000800 */
[----:B------:R-:W-:Y:S01]  /*1b60*/  IMAD.IADD R11, R92, 0x1, -R11 ;  /* 0x000000015c0b7824 */ /* 0x000fe200078e0a0b */
[----:B------:R-:W-:Y:S01]  /*1b70*/  LEA.HI R3, R90, R90, RZ, 0x1 ;  /* 0x0000005a5a037211 */ /* 0x000fe200078f08ff */
[----:B------:R-:W-:Y:S01]  /*1b80*/  ULDC UR38, c[0x0][0x2f0] ;  /* 0x0000bc0000267ab9 */ /* 0x000fe20000000800 */
[----:B------:R-:W-:Y:S01]  /*1b90*/  LOP3.LUT R9, R9, 0xfffffff8, RZ, 0xc0, !PT ;  /* 0xfffffff809097812 */ /* 0x000fe200078ec0ff */
[----:B------:R-:W-:Y:S01]  /*1ba0*/  ULDC UR4, c[0x0][0x288] ;  /* 0x0000a20000047ab9 */ /* 0x000fe20000000800 */
[----:B------:R-:W-:Y:S01]  /*1bb0*/  LOP3.LUT R3, R3, 0x1ffffffe, RZ, 0xc0, !PT ;  /* 0x1ffffffe03037812 */ /* 0x000fe200078ec0ff */
[----:B------:R-:W-:Y:S01]  /*1bc0*/  ULDC UR7, c[0x0][0x9dc] ;  /* 0x0002770000077ab9 */ /* 0x000fe20000000800 */
[----:B------:R-:W-:Y:S01]  /*1bd0*/  IADD3 R4, R4, R0, -R9 ;  /* 0x0000000004047210 */ /* 0x000fe20007ffe809 */
[----:B------:R-:W-:Y:S01]  /*1be0*/  IMAD.MOV.U32 R9, RZ, RZ, -0x80 ;  /* 0xffffff80ff097424 */ /* 0x000fe200078e00ff */
[----:B------:R-:W-:Y:S01]  /*1bf0*/  LOP3.LUT R2, R2, 0x7ffffffc, RZ, 0xc0, !PT ;  /* 0x7ffffffc02027812 */ /* 0x000fe200078ec0ff */
[----:B------:R-:W-:Y:S01]  /*1c00*/  IMAD.IADD R3, R90, 0x1, -R3 ;  /* 0x000000015a037824 */ /* 0x000fe200078e0a03 */
[----:B------:R-:W-:Y:S01]  /*1c10*/  ULOP3.LUT UR7, URZ, UR7, URZ, 0x33, !UPT ;  /* 0x000000073f077292 */ /* 0x000fe2000f8e333f */
[----:B------:R-:W-:Y:S01]  /*1c20*/  IMAD R4, R11, 0x40, R4 ;  /* 0x000000400b047824 */ /* 0x000fe200078e0204 */
[C---:B------:R-:W-:Y:S01]  /*1c30*/  LEA R21, R22.reuse, 0xffffff80, 0x7 ;  /* 0xffffff8016157811 */ /* 0x040fe200078e38ff */
[----:B------:R-:W-:-:S02]  /*1c40*/  IMAD R89, R22, R9, 0x80 ;  /* 0x0000008016597424 */ /* 0x000fc400078e0209 */
[----:B------:R-:W-:Y:S02]  /*1c50*/  IMAD R8, R3, 0x8, R4 ;  /* 0x0000000803087824 */ /* 0x000fe400078e0204 */
[----:B------:R-:W-:Y:S02]  /*1c60*/  IMAD.U32 R4, RZ, RZ, UR36 ;  /* 0x00000024ff047e24 */ /* 0x000fe4000f8e00ff */
[----:B0-----:R-:W-:-:S04]  /*1c70*/  @P2 IMAD.HI.U32 R0, R8, R13, RZ ;  /* 0x0000000d08002227 */ /* 0x001fc800078e00ff */
[----:B------:R-:W-:Y:S01]  /*1c80*/  IMAD.MOV.U32 R3, RZ, RZ, R8 ;  /* 0x000000ffff037224 */ /* 0x000fe200078e0008 */
[----:B-1----:R-:W-:Y:S01]  /*1c90*/  @P2 SHF.R.U32.HI R3, RZ, R15, R0 ;  /* 0x0000000fff032219 */ /* 0x002fe20000011600 */
[----:B------:R-:W-:Y:S01]  /*1ca0*/  IMAD.IADD R5, R5, 0x1, -R2 ;  /* 0x0000000105057824 */ /* 0x000fe200078e0a02 */
[----:B------:R-:W0:Y:S01]  /*1cb0*/  LDC.64 R14, c[0x0][0x9e0] ;  /* 0x00027800ff0e7b82 */ /* 0x000e220000000a00 */
[----:B------:R-:W-:Y:S02]  /*1cc0*/  VIADD R2, R89, 0x1 ;  /* 0x0000000159027836 */ /* 0x000fe40000000000 */
[----:B------:R-:W1:Y:S01]  /*1cd0*/  SHFL.IDX PT, R13, R3, RZ, 0x1c1f ;  /* 0x001c1fff030d7589 */ /* 0x000e6200000e0000 */
[----:B------:R-:W-:Y:S02]  /*1ce0*/  @!P1 VIADD R0, R4, 0x28840 ;  /* 0x0002884004009836 */ /* 0x000fe40000000000 */
[----:B------:R-:W-:-:S03]  /*1cf0*/  IMAD R9, R5, -0x2, R2 ;  /* 0xfffffffe05097824 */ /* 0x000fc600078e0202 */
[----:B------:R-:W-:Y:S01]  /*1d00*/  @!P1 PRMT R0, RZ, 0x654, R0 ;  /* 0x00000654ff009816 */ /* 0x000fe20000000000 */
[----:B------:R-:W-:Y:S02]  /*1d10*/  IMAD R2, R16, UR38, R9 ;  /* 0x0000002610027c24 */ /* 0x000fe4000f8e0209 */
[----:B------:R-:W-:-:S04]  /*1d20*/  IMAD.U32 R9, RZ, RZ, UR4 ;  /* 0x00000004ff097e24 */ /* 0x000fc8000f8e00ff */
[----:B------:R-:W-:-:S04]  /*1d30*/  IMAD.IADD R11, R2, 0x1, -R9 ;  /* 0x00000001020b7824 */ /* 0x000fc800078e0a09 */
[----:B------:R-:W-:Y:S01]  /*1d40*/  VIADD R90, R11, UR7 ;  /* 0x000000070b5a7c36 */ /* 0x000fe20008000000 */
[----:B0-----:R-:W-:Y:S01]  /*1d50*/  ISETP.GE.AND P3, PT, R15, 0x1, PT ;  /* 0x000000010f00780c */ /* 0x001fe20003f66270 */
[----:B------:R-:W-:Y:S02]  /*1d60*/  IMAD.IADD R91, R11, 0x1, R14 ;  /* 0x000000010b5b7824 */ /* 0x000fe400078e020e */
[----:B-1----:R-:W-:Y:S01]  /*1d70*/  IMAD.IADD R11, R90, 0x1, R13 ;  /* 0x000000015a0b7824 */ /* 0x002fe200078e020d */
[----:B------:R-:W-:Y:S02]  /*1d80*/  WARPGROUP.DEPBAR.LE gsb0, 0x0 ;  /* 0x00008000000079c5 */ /* 0x000fe40000010000 */
[----:B------:R-:W-:-:S06]  /*1d90*/  WARPGROUP.ARRIVE ;  /* 0x00000000000079c5 */ /* 0x000fcc0000000000 */
[----:B------:R-:W-:Y:S03]  /*1da0*/  HGMMA.64x128x16.F32.BF16 R24, gdesc[UR8], R24, gsb0 ;  /* 0x01e00000081879f0 */ /* 0x000fe60008001818 */
[----:B------:R-:W-:Y:S02]  /*1db0*/  WARPGROUP.DEPBAR.LE gsb0, 0x0 ;  /* 0x00008000000079c5 */ /* 0x000fe40000010000 */
[----:B------:R-:W-:-:S07]  /*1dc0*/  WARPGROUP.ARRIVE ;  /* 0x00000000000079c5 */ /* 0x000fce0000000000 */
        /* <DEDUP_REMOVED lines=17> */
[----:B------:R0:W-:Y:S02]  /*1ee0*/  @!P1 SYNCS.ARRIVE.TRANS64.RED.A1T0 RZ, [R0+URZ], RZ ;  /* 0x000000ff00ff99a7 */ /* 0x0001e4000810043f */
[----:B0-----:R-:W-:-:S04]  /*1ef0*/  IMAD R0, R16, UR38, R89 ;  /* 0x0000002610007c24 */ /* 0x001fc8000f8e0259 */
[----:B------:R-:W-:-:S05]  /*1f00*/  IMAD R116, R5, -0x2, R0 ;  /* 0xfffffffe05747824 */ /* 0x000fca00078e0200 */
[----:B------:R-:W-:Y:S01]  /*1f10*/  VIADDMNMX R0, R13, R91, R116, PT ;  /* 0x0000005b0d007246 */ /* 0x000fe20003800174 */
[----:B------:R-:W-:Y:S06]  /*1f20*/  @!P3 BRA `(.L_x_7215) ;  /* 0x000000000054b947 */ /* 0x000fec0003800000 */
[----:B------:R-:W-:Y:S01]  /*1f30*/  IMAD R2, R16, UR38, R13 ;  /* 0x0000002610027c24 */ /* 0x000fe2000f8e020d */
[----:B------:R-:W-:Y:S03]  /*1f40*/  BSSY B0, `(.L_x_7216) ;  /* 0x000000f000007945 */ /* 0x000fe60003800000 */
[----:B------:R-:W-:-:S05]  /*1f50*/  IMAD.IADD R2, R2, 0x1, -R9 ;  /* 0x0000000102027824 */ /* 0x000fca00078e0a09 */
        /* <DEDUP_REMOVED lines=9> */
.L_x_7217:
[----:B------:R-:W-:-:S13]  /*1ff0*/  ISETP.NE.AND P4, PT, R15, 0x1, PT ;  /* 0x000000010f00780c */ /* 0x000fda0003f85270 */
[----:B------:R-:W0:Y:S02]  /*2000*/  @P4 LDC.64 R12, c[0x0][0x9e8] ;  /* 0x00027a00ff0c4b82 */ /* 0x000e240000000a00 */
[----:B0-----:R-:W-:-:S05]  /*2010*/  @P4 IMAD.HI.U32 R4, R2, R12, RZ ;  /* 0x0000000c02044227 */ /* 0x001fca00078e00ff */
[----:B------:R-:W-:-:S07]  /*2020*/  @P4 SHF.R.U32.HI R2, RZ, R13, R4 ;  /* 0x0000000dff024219 */ /* 0x000fce0000011604 */
.L_x_7218:
[----:B------:R-:W-:Y:S05]  /*2030*/  BSYNC B0 ;  /* 0x0000000000007941 */ /* 0x000fea0003800000 */
.L_x_7216:
[----:B------:R-:W-:-:S04]  /*2040*/  IMAD R2, R2, R15, -R21 ;  /* 0x0000000f02027224 */ /* 0x000fc800078e0a15 */
[----:B------:R-:W-:-:S05]  /*2050*/  IMAD R2, R5, -0x2, R2 ;  /* 0xfffffffe05027824 */ /* 0x000fca00078e0202 */
[----:B------:R-:W-:Y:S02]  /*2060*/  VIMNMX R11, R11, R2, !PT ;  /* 0x000000020b0b7248 */ /* 0x000fe40007fe0100 */
[----:B------:R-:W-:-:S07]  /*2070*/  VIADDMNMX R0, R2, R15, R0, PT ;  /* 0x0000000f02007246 */ /* 0x000fce0003800100 */
.L_x_7215:
[C---:B------:R-:W-:Y:S01]  /*2080*/  ISETP.GE.AND P4, PT, R89.reuse, 0x2, PT ;  /* 0x000000025900780c */ /* 0x040fe20003f86270 */
[----:B------:R-:W0:Y:S01]  /*2090*/  SHFL.IDX PT, R3, R3, 0x1, 0x1c1f ;  /* 0x003c1f0003037f89 */ /* 0x000e2200000e0000 */
[----:B------:R-:W-:Y:S02]  /*20a0*/  ISETP.GE.AND P6, PT, R89, 0x9, PT ;  /* 0x000000095900780c */ /* 0x000fe40003fc6270 */
[----:B------:R-:W-:-:S04]  /*20b0*/  ISETP.GT.AND P5, PT, R11, 0x1, !P4 ;  /* 0x000000010b00780c */ /* 0x000fc800067a4270 */
        /* <DEDUP_REMOVED lines=31> */
[----:B------:R-:W-:Y:S01]  /*22b0*/  FSEL R126, R37, -INF , !P5 ;  /* 0xff800000257e7808 */ /* 0x000fe20006800000 */
[----:B0-----:R-:W-:Y:S01]  /*22c0*/  IMAD.IADD R37, R90, 0x1, R3 ;  /* 0x000000015a257824 */ /* 0x001fe200078e0203 */
        /* <DEDUP_REMOVED lines=108> */
[----:B------:R-:W-:Y:S02]  /*2990*/  VIADDMNMX R116, R3, R91, R116, PT ;  /* 0x0000005b03747246 */ /* 0x000fe40003800174 */
        /* <DEDUP_REMOVED lines=28> */
.L_x_7221:
[----:B------:R-:W-:-:S13]  /*2b60*/  ISETP.NE.AND P6, PT, R15, 0x1, PT ;  /* 0x000000010f00780c */ /* 0x000fda0003fc5270 */
[----:B------:R-:W0:Y:S02]  /*2b70*/  @P6 LDC.64 R28, c[0x0][0x9e8] ;  /* 0x00027a00ff1c6b82 */ /* 0x000e240000000a00 */
[----:B0-----:R-:W-:-:S05]  /*2b80*/  @P6 IMAD.HI.U32 R28, R0, R28, RZ ;  /* 0x0000001c001c6227 */ /* 0x001fca00078e00ff */
[----:B------:R-:W-:-:S07]  /*2b90*/  @P6 SHF.R.U32.HI R0, RZ, R29, R28 ;  /* 0x0000001dff006219 */ /* 0x000fce000001161c */
.L_x_7222:
[----:B------:R-:W-:Y:S05]  /*2ba0*/  BSYNC B0 ;  /* 0x0000000000007941 */ /* 0x000fea0003800000 */
.L_x_7220:
[----:B------:R-:W-:-:S04]  /*2bb0*/  IMAD R0, R0, R15, -R21 ;  /* 0x0000000f00007224 */ /* 0x000fc800078e0a15 */
[----:B------:R-:W-:-:S05]  /*2bc0*/  IMAD R0, R5, -0x2, R0 ;  /* 0xfffffffe05007824 */ /* 0x000fca00078e0200 */
[----:B------:R-:W-:Y:S02]  /*2bd0*/  VIMNMX R37, R37, R0, !PT ;  /* 0x0000000025257248 */ /* 0x000fe40007fe0100 */
[----:B------:R-:W-:-:S07]  /*2be0*/  VIADDMNMX R116, R0, R15, R116, PT ;  /* 0x0000000f00747246 */ /* 0x000fce0003800174 */
.L_x_7219:
[----:B------:R-:W-:Y:S01]  /*2bf0*/  ISETP.GT.AND P4, PT, R37, 0x1, !P4 ;  /* 0x000000012500780c */ /* 0x000fe20006784270 */
[----:B------:R-:W-:Y:S01]  /*2c00*/  ULDC UR4, c[0x0][0x988] ;  /* 0x0002620000047ab9 */ /* 0x000fe20000000800 */
[----:B------:R-:W-:Y:S01]  /*2c10*/  ISETP.NE.AND P6, PT, R32, RZ, PT ;  /* 0x000000ff2000720c */ /* 0x000fe20003fc5270 */
[----:B------:R-:W-:Y:S01]  /*2c20*/  IMAD.U32 R11, RZ, RZ, UR4 ;  /* 0x00000004ff0b7e24 */ /* 0x000fe2000f8e00ff */
        /* <DEDUP_REMOVED lines=76> */
[C---:B------:R-:W-:Y:S01]  /*30f0*/  ISETP.GT.AND P5, PT, R37.reuse, 0x78, !P5 ;  /* 0x000000782500780c */ /* 0x040fe20006fa4270 */
[----:B------:R-:W0:Y:S01]  /*3100*/  SHFL.BFLY PT, R0, R3, 0x2, 0x1f ;  /* 0x0c401f0003007f89 */ /* 0x000e2200000e0000 */
[----:B------:R-:W-:Y:S02]  /*3110*/  FSEL R50, R50, -INF , !P4 ;  /* 0xff80000032327808 */ /* 0x000fe40006000000 */
[----:B------:R-:W-:Y:S02]  /*3120*/  ISETP.NE.AND P4, PT, R98, RZ, PT ;  /* 0x000000ff6200720c */ /* 0x000fe40003f85270 */
[----:B------:R-:W-:Y:S02]  /*3130*/  ISETP.LT.OR P5, PT, R116, 0x79, P5 ;  /* 0x000000797400780c */ /* 0x000fe40002fa1670 */
[----:B------:R-:W-:Y:S02]  /*3140*/  ISETP.GT.AND P4, PT, R37, 0x31, !P4 ;  /* 0x000000312500780c */ /* 0x000fe40006784270 */
[----:B------:R-:W-:-:S02]  /*3150*/  FSEL R86, R86, -INF , !P5 ;  /* 0xff80000056567808 */ /* 0x000fc40006800000 */
[----:B------:R-:W-:-:S04]  /*3160*/  ISETP.LT.OR P4, PT, R116, 0x32, P4 ;  /* 0x000000327400780c */ /* 0x000fc80002781670 */
[----:B------:R-:W-:Y:S02]  /*3170*/  FSEL R52, R51, -INF , !P4 ;  /* 0xff80000033347808 */ /* 0x000fe40006000000 */
[----:B------:R-:W-:-:S04]  /*3180*/  ISETP.NE.AND P4, PT, R49, RZ, PT ;  /* 0x000000ff3100720c */ /* 0x000fc80003f85270 */
[----:B------:R-:W-:-:S04]  /*3190*/  ISETP.GT.AND P4, PT, R37, 0x38, !P4 ;  /* 0x000000382500780c */ /* 0x000fc80006784270 */
        /* <DEDUP_REMOVED lines=10> */
[----:B------:R-:W-:Y:S02]  /*3240*/  ISETP.GT.AND P4, PT, R37, 0x41, !P6 ;  /* 0x000000412500780c */ /* 0x000fe40007784270 */
[----:B------:R-:W-:Y:S02]  /*3250*/  ISETP.NE.AND P6, PT, R60, RZ, PT ;  /* 0x000000ff3c00720c */ /* 0x000fe40003fc5270 */
[----:B------:R-:W-:-:S04]  /*3260*/  ISETP.LT.OR P4, PT, R116, 0x42, P4 ;  /* 0x000000427400780c */ /* 0x000fc80002781670 */
[----:B------:R-:W-:Y:S02]  /*3270*/  FSEL R60, R59, -INF , !P4 ;  /* 0xff8000003b3c7808 */ /* 0x000fe40006000000 */
[----:B------:R-:W-:Y:S02]  /*3280*/  ISETP.NE.AND P4, PT, R57, RZ, PT ;  /* 0x000000ff3900720c */ /* 0x000fe40003f85270 */
[----:B------:R-:W1:Y:S02]  /*3290*/  @P2 LDC R57, c[0x0][0x450] ;  /* 0x00011400ff392b82 */ /* 0x000e640000000800 */
        /* <DEDUP_REMOVED lines=41> */
[----:B0-----:R-:W-:Y:S02]  /*3530*/  FMNMX.FTZ R13, R3, R0, !PT ;  /* 0x00000000030d7209 */ /* 0x001fe40007810000 */
[----:B------:R-:W-:-:S03]  /*3540*/  ISETP.LT.OR P4, PT, R116, 0x71, P4 ;  /* 0x000000717400780c */ /* 0x000fc60002781670 */
[----:B------:R-:W0:Y:S01]  /*3550*/  SHFL.BFLY PT, R0, R13, 0x1, 0x1f ;  /* 0x0c201f000d007f89 */ /* 0x000e2200000e0000 */
[----:B------:R-:W-:Y:S02]  /*3560*/  FSEL R82, R82, -INF , !P4 ;  /* 0xff80000052527808 */ /* 0x000fe40006000000 */
[----:B0-----:R-:W-:-:S04]  /*3570*/  FMNMX.FTZ R0, R13, R0, !PT ;  /* 0x000000000d007209 */ /* 0x001fc80007810000 */
[C---:B------:R-:W-:Y:S01]  /*3580*/  FSETP.NEU.FTZ.AND P4, PT, R0.reuse, -INF , PT ;  /* 0xff8000000000780b */ /* 0x040fe20003f9d000 */
[----:B------:R-:W-:-:S05]  /*3590*/  FMUL.FTZ R21, R0, R11 ;  /* 0x0000000b00157220 */ /* 0x000fca0000410000 */
[----:B------:R-:W-:Y:S02]  /*35a0*/  FSEL R39, R21, RZ, P4 ;  /* 0x000000ff15277208 */ /* 0x000fe40002000000 */
[----:B------:R-:W-:Y:S02]  /*35b0*/  ISETP.GT.AND P4, PT, R37, RZ, !P6 ;  /* 0x000000ff2500720c */ /* 0x000fe40007784270 */
[----:B------:R-:W-:Y:S01]  /*35c0*/  ISETP.NE.AND P6, PT, R81, RZ, PT ;  /* 0x000000ff5100720c */ /* 0x000fe20003fc5270 */
[-CC-:B------:R-:W-:Y:S01]  /*35d0*/  FFMA.FTZ R29, R134, R11.reuse, -R39.reuse ;  /* 0x0000000b861d7223 */ /* 0x180fe20000010827 */
[----:B------:R-:W-:Y:S01]  /*35e0*/  ISETP.LT.OR P4, PT, R116, 0x1, P4 ;  /* 0x000000017400780c */ /* 0x000fe20002781670 */
[-CC-:B------:R-:W-:Y:S01]  /*35f0*/  FFMA.FTZ R164, R106, R11.reuse, -R39.reuse ;  /* 0x0000000b6aa47223 */ /* 0x180fe20000010827 */
[----:B------:R-:W-:Y:S01]  /*3600*/  ISETP.GT.AND P6, PT, R37, 0x79, !P6 ;  /* 0x000000792500780c */ /* 0x000fe200077c4270 */
[-CC-:B------:R-:W-:Y:S01]  /*3610*/  FFMA.FTZ R41, R104, R11.reuse, -R39.reuse ;  /* 0x0000000b68297223 */ /* 0x180fe20000010827 */
[----:B------:R-:W-:Y:S01]  /*3620*/  FSEL R26, R26, -INF , !P4 ;  /* 0xff8000001a1a7808 */ /* 0x000fe20006000000 */
[-CC-:B------:R-:W-:Y:S01]  /*3630*/  FFMA.FTZ R43, R100, R11.reuse, -R39.reuse ;  /* 0x0000000b642b7223 */ /* 0x180fe20000010827 */
[----:B------:R-:W-:Y:S01]  /*3640*/  ISETP.NE.AND P4, PT, R77, RZ, PT ;  /* 0x000000ff4d00720c */ /* 0x000fe20003f85270 */
[-CC-:B------:R-:W-:Y:S01]  /*3650*/  FFMA.FTZ R180, R180, R11.reuse, -R39.reuse ;  /* 0x0000000bb4b47223 */ /* 0x180fe20000010827 */
[----:B------:R-:W-:Y:S01]  /*3660*/  FMNMX.FTZ R21, R26, R28, !PT ;  /* 0x0000001c1a157209 */ /* 0x000fe20007810000 */
[-CC-:B------:R-:W-:Y:S01]  /*3670*/  FFMA.FTZ R3, R130, R11.reuse, -R39.reuse ;  /* 0x0000000b82037223 */ /* 0x180fe20000010827 */
[----:B------:R-:W-:Y:S01]  /*3680*/  ISETP.GT.AND P4, PT, R37, 0x71, !P4 ;  /* 0x000000712500780c */ /* 0x000fe20006784270 */
[--C-:B------:R-:W-:Y:S01]  /*3690*/  FFMA.FTZ R2, R2, R11, -R39.reuse ;  /* 0x0000000b02027223 */ /* 0x100fe20000010827 */
[----:B------:R-:W-:Y:S01]  /*36a0*/  FMNMX.FTZ R21, R30, R21, !PT ;  /* 0x000000151e157209 */ /* 0x000fe20007810000 */
[--C-:B------:R-:W-:Y:S01]  /*36b0*/  FFMA.FTZ R182, R182, R11, -R39.reuse ;  /* 0x0000000bb6b67223 */ /* 0x100fe20000010827 */
[----:B------:R-:W-:Y:S01]  /*36c0*/  ISETP.LT.OR P4, PT, R116, 0x72, P4 ;  /* 0x000000727400780c */ /* 0x000fe20002781670 */
        /* <DEDUP_REMOVED lines=8> */
[----:B------:R0:W-:Y:S01]  /*3750*/  MUFU.EX2 R21, R29 ;  /* 0x0000001d00157308 */ /* 0x0001e20000000800 */
[----:B------:R-:W-:Y:S01]  /*3760*/  FMNMX.FTZ R25, R36, R25, !PT ;  /* 0x0000001924197209 */ /* 0x000fe20007810000 */
[-CC-:B------:R-:W-:Y:S01]  /*3770*/  FFMA.FTZ R178, R128, R11.reuse, -R39.reuse ;  /* 0x0000000b80b27223 */ /* 0x180fe20000010827 */
[----:B------:R-:W-:Y:S01]  /*3780*/  FSEL R104, R87, -INF , !P6 ;  /* 0xff80000057687808 */ /* 0x000fe20007000000 */
[--C-:B------:R-:W-:Y:S01]  /*3790*/  FFMA.FTZ R126, R126, R11, -R39.reuse ;  /* 0x0000000b7e7e7223 */ /* 0x100fe20000010827 */
[----:B------:R-:W-:Y:S01]  /*37a0*/  FMNMX.FTZ R25, R38, R25, !PT ;  /* 0x0000001926197209 */ /* 0x000fe20007810000 */
[-CC-:B------:R-:W-:Y:S01]  /*37b0*/  FFMA.FTZ R172, R124, R11.reuse, -R39.reuse ;  /* 0x0000000b7cac7223 */ /* 0x180fe20000010827 */
[--C-:B------:R-:W-:Y:S01]  /*37c0*/  FFMA.FTZ R122, R122, R11, -R39.reuse ;  /* 0x0000000b7a7a7223 */ /* 0x100fe20000010827 */
[----:B------:R-:W2:Y:S01]  /*37d0*/  MUFU.EX2 R3, R3 ;  /* 0x0000000300037308 */ /* 0x000ea20000000800 */
        /* <DEDUP_REMOVED lines=20> */
[----:B0-----:R-:W-:Y:S01]  /*3920*/  FMNMX.FTZ R29, R50, R27, !PT ;  /* 0x0000001b321d7209 */ /* 0x001fe20007810000 */
[-CC-:B------:R-:W-:Y:S01]  /*3930*/  FFMA.FTZ R20, R20, R11.reuse, -R39.reuse ;  /* 0x0000000b14147223 */ /* 0x180fe20000010827 */
[--C-:B------:R-:W-:Y:S01]  /*3940*/  FFMA.FTZ R84, R84, R11, -R39.reuse ;  /* 0x0000000b54547223 */ /* 0x100fe20000010827 */
[----:B------:R-:W0:Y:S01]  /*3950*/  MUFU.EX2 R13, R13 ;  /* 0x0000000d000d7308 */ /* 0x000e220000000800 */
[----:B------:R-:W-:Y:S01]  /*3960*/  FMNMX.FTZ R29, R52, R29, !PT ;  /* 0x0000001d341d7209 */ /* 0x000fe20007810000 */
[----:B------:R-:W-:Y:S01]  /*3970*/  FFMA.FTZ R24, R24, R11, -R39 ;  /* 0x0000000b18187223 */ /* 0x000fe20000010827 */
[----:B--2---:R-:W-:Y:S01]  /*3980*/  FADD.FTZ R53, R180, R3 ;  /* 0x00000003b4357221 */ /* 0x004fe20000010000 */
[----:B------:R-:W-:-:S02]  /*3990*/  F2FP.BF16.F32.PACK_AB R180, R3, R180 ;  /* 0x000000b403b4723e */ /* 0x000fc400000010ff */
[----:B------:R-:W-:Y:S02]  /*39a0*/  FMNMX.FTZ R29, R54, R29, !PT ;  /* 0x0000001d361d7209 */ /* 0x000fe40007810000 */
[----:B------:R-:W2:Y:S02]  /*39b0*/  MUFU.EX2 R176, R176 ;  /* 0x000000b000b07308 */ /* 0x000ea40000000800 */
[----:B------:R-:W-:-:S04]  /*39c0*/  FMNMX.FTZ R29, R56, R29, !PT ;  /* 0x0000001d381d7209 */ /* 0x000fc80007810000 */
[----:B------:R-:W-:Y:S02]  /*39d0*/  FMNMX.FTZ R31, R58, R29, !PT ;  /* 0x0000001d3a1f7209 */ /* 0x000fe40007810000 */
[----:B------:R-:W4:Y:S02]  /*39e0*/  MUFU.EX2 R178, R178 ;  /* 0x000000b200b27308 */ /* 0x000f240000000800 */
[----:B------:R-:W-:-:S04]  /*39f0*/  FMNMX.FTZ R31, R60, R31, !PT ;  /* 0x0000001f3c1f7209 */ /* 0x000fc80007810000 */
[----:B------:R-:W-:Y:S02]  /*3a00*/  FMNMX.FTZ R31, R62, R31, !PT ;  /* 0x0000001f3e1f7209 */ /* 0x000fe40007810000 */
[----:B------:R-:W5:Y:S02]  /*3a10*/  MUFU.EX2 R25, R126 ;  /* 0x0000007e00197308 */ /* 0x000f640000000800 */
[----:B------:R-:W-:-:S04]  /*3a20*/  FMNMX.FTZ R31, R90, R31, !PT ;  /* 0x0000001f5a1f7209 */ /* 0x000fc80007810000 */
[----:B------:R-:W-:Y:S02]  /*3a30*/  FMNMX.FTZ R33, R66, R31, !PT ;  /* 0x0000001f42217209 */ /* 0x000fe40007810000 */
[----:B------:R-:W1:Y:S02]  /*3a40*/  MUFU.EX2 R172, R172 ;  /* 0x000000ac00ac7308 */ /* 0x000e640000000800 */
        /* <DEDUP_REMOVED lines=14> */
[----:B------:R3:W-:Y:S02]  /*3b30*/  MUFU.EX2 R41, R2 ;  /* 0x0000000200297308 */ /* 0x0007e40000000800 */
[----:B------:R-:W-:-:S05]  /*3b40*/  FMNMX.FTZ R37, R104, R37, !PT ;  /* 0x0000002568257209 */ /* 0x000fca0007810000 */
[----:B------:R-:W2:Y:S01]  /*3b50*/  SHFL.BFLY PT, R100, R37, 0x2, 0x1f ;  /* 0x0c401f0025647f89 */ /* 0x000ea200000e0000 */
[----:B------:R-:W1:Y:S01]  /*3b60*/  MUFU.EX2 R168, R168 ;  /* 0x000000a800a87308 */ /* 0x000e620000000800 */
[----:B---3--:R-:W-:-:S07]  /*3b70*/  FFMA.FTZ R2, R12, R11, -R39 ;  /* 0x0000000b0c027223 */ /* 0x008fce0000010827 */
[----:B------:R3:W-:Y:S08]  /*3b80*/  MUFU.EX2 R49, R2 ;  /* 0x0000000200317308 */ /* 0x0007f00000000800 */
[----:B------:R-:W1:Y:S01]  /*3b90*/  MUFU.EX2 R31, R112 ;  /* 0x00000070001f7308 */ /* 0x000e620000000800 */
[----:B---3--:R-:W-:Y:S01]  /*3ba0*/  FADD.FTZ R2, R182, R53 ;  /* 0x00000035b6027221 */ /* 0x008fe20000010000 */
[----:B0-----:R-:W-:-:S03]  /*3bb0*/  F2FP.BF16.F32.PACK_AB R182, R13, R182 ;  /* 0x000000b60db6723e */ /* 0x001fc600000010ff */
[----:B------:R-:W-:Y:S01]  /*3bc0*/  FADD.FTZ R53, R13, R2 ;  /* 0x000000020d357221 */ /* 0x000fe20000010000 */
[----:B--2---:R-:W-:Y:S02]  /*3bd0*/  FMNMX.FTZ R100, R37, R100, !PT ;  /* 0x0000006425647209 */ /* 0x004fe40007810000 */
[----:B------:R-:W0:Y:S01]  /*3be0*/  MUFU.EX2 R170, R170 ;  /* 0x000000aa00aa7308 */ /* 0x000e220000000800 */
[----:B------:R-:W-:Y:S01]  /*3bf0*/  FADD.FTZ R2, R176, R53 ;  /* 0x00000035b0027221 */ /* 0x000fe20000010000 */
[C---:B------:R-:W-:Y:S01]  /*3c00*/  F2FP.BF16.F32.PACK_AB R176, R21.reuse, R176 ;  /* 0x000000b015b0723e */ /* 0x040fe200000010ff */
[----:B------:R-:W2:Y:S02]  /*3c10*/  SHFL.BFLY PT, R37, R100, 0x1, 0x1f ;  /* 0x0c201f0064257f89 */ /* 0x000ea400000e0000 */
[----:B------:R-:W-:-:S03]  /*3c20*/  FADD.FTZ R53, R21, R2 ;  /* 0x0000000215357221 */ /* 0x000fc60000010000 */
[----:B------:R-:W-:Y:S01]  /*3c30*/  MUFU.EX2 R33, R108 ;  /* 0x0000006c00217308 */ /* 0x000fe20000000800 */
[----:B----4-:R-:W-:Y:S01]  /*3c40*/  FADD.FTZ R2, R178, R53 ;  /* 0x00000035b2027221 */ /* 0x010fe20000010000 */
[----:B-----5:R-:W-:-:S03]  /*3c50*/  F2FP.BF16.F32.PACK_AB R178, R25, R178 ;  /* 0x000000b219b2723e */ /* 0x020fc600000010ff */
[----:B------:R-:W-:-:S03]  /*3c60*/  FADD.FTZ R55, R25, R2 ;  /* 0x0000000219377221 */ /* 0x000fc60000010000 */
[----:B------:R3:W-:Y:S08]  /*3c70*/  MUFU.EX2 R47, R10 ;  /* 0x0000000a002f7308 */ /* 0x0007f00000000800 */
[----:B------:R-:W-:Y:S01]  /*3c80*/  MUFU.EX2 R164, R164 ;  /* 0x000000a400a47308 */ /* 0x000fe20000000800 */
[----:B---3--:R-:W3:Y:S01]  /*3c90*/  @P2 LDC R10, c[0x0][0x44c] ;  /* 0x00011300ff0a2b82 */ /* 0x008ee20000000800 */
[----:B--2---:R-:W-:-:S04]  /*3ca0*/  FMNMX.FTZ R12, R100, R37, !PT ;  /* 0x00000025640c7209 */ /* 0x004fc80007810000 */
[C---:B------:R-:W-:Y:S01]  /*3cb0*/  FSETP.NEU.FTZ.AND P4, PT, R12.reuse, -INF , PT ;  /* 0xff8000000c00780b */ /* 0x040fe20003f9d000 */
[-C--:B------:R-:W-:Y:S01]  /*3cc0*/  FMUL.FTZ R4, R12, R11.reuse ;  /* 0x0000000b0c047220 */ /* 0x080fe20000410000 */
[----:B------:R-:W-:Y:S04]  /*3cd0*/  MUFU.EX2 R102, R102 ;  /* 0x0000006600667308 */ /* 0x000fe80000000800 */
[----:B------:R-:W-:Y:S01]  /*3ce0*/  FSEL R39, R4, RZ, P4 ;  /* 0x000000ff04277208 */ /* 0x000fe20002000000 */
[----:B-1----:R-:W-:Y:S01]  /*3cf0*/  FADD.FTZ R4, R172, R55 ;  /* 0x00000037ac047221 */ /* 0x002fe20000010000 */
[C---:B------:R-:W-:Y:S02]  /*3d00*/  F2FP.BF16.F32.PACK_AB R172, R27.reuse, R172 ;  /* 0x000000ac1bac723e */ /* 0x040fe400000010ff */
        /* <DEDUP_REMOVED lines=11> */
[----:B------:R-:W-:Y:S01]  /*3dc0*/  FADD.FTZ R55, R27, R4 ;  /* 0x000000041b377221 */ /* 0x000fe20000010000 */
[-CC-:B------:R-:W-:Y:S01]  /*3dd0*/  FFMA.FTZ R44, R44, R11.reuse, -R39.reuse ;  /* 0x0000000b2c2c7223 */ /* 0x180fe20000010827 */
[-CC-:B------:R-:W-:Y:S01]  /*3de0*/  FFMA.FTZ R46, R46, R11.reuse, -R39.reuse ;  /* 0x0000000b2e2e7223 */ /* 0x180fe20000010827 */
[-C--:B------:R-:W-:Y:S01]  /*3df0*/  FFMA.FTZ R48, R48, R11.reuse, -R39 ;  /* 0x0000000b30307223 */ /* 0x080fe20000010827 */
[----:B------:R-:W-:Y:S01]  /*3e00*/  FADD.FTZ R4, R174, R55 ;  /* 0x00000037ae047221 */ /* 0x000fe20000010000 */
[----:B------:R-:W1:Y:S01]  /*3e10*/  MUFU.EX2 R181, R28 ;  /* 0x0000001c00b57308 */ /* 0x000e620000000800 */
[-CC-:B------:R-:W-:Y:S01]  /*3e20*/  FFMA.FTZ R50, R50, R11.reuse, -R39.reuse ;  /* 0x0000000b32327223 */ /* 0x180fe20000010827 */
[-CC-:B------:R-:W-:Y:S01]  /*3e30*/  FFMA.FTZ R52, R52, R11.reuse, -R39.reuse ;  /* 0x0000000b34347223 */ /* 0x180fe20000010827 */
[----:B------:R-:W-:Y:S01]  /*3e40*/  FADD.FTZ R55, R29, R4 ;  /* 0x000000041d377221 */ /* 0x000fe20000010000 */
[-CC-:B------:R-:W-:Y:S01]  /*3e50*/  FFMA.FTZ R54, R54, R11.reuse, -R39.reuse ;  /* 0x0000000b36367223 */ /* 0x180fe20000010827 */
[-CC-:B------:R-:W-:Y:S01]  /*3e60*/  FFMA.FTZ R56, R56, R11.reuse, -R39.reuse ;  /* 0x0000000b38387223 */ /* 0x180fe20000010827 */
[-C--:B------:R-:W-:Y:S01]  /*3e70*/  FFMA.FTZ R58, R58, R11.reuse, -R39 ;  /* 0x0000000b3a3a7223 */ /* 0x080fe20000010827 */
[----:B------:R-:W-:Y:S01]  /*3e80*/  FADD.FTZ R4, R168, R55 ;  /* 0x00000037a8047221 */ /* 0x000fe20000010000 */
[----:B------:R-:W2:Y:S01]  /*3e90*/  MUFU.EX2 R30, R30 ;  /* 0x0000001e001e7308 */ /* 0x000ea20000000800 */
[-CC-:B------:R-:W-:Y:S01]  /*3ea0*/  FFMA.FTZ R60, R60, R11.reuse, -R39.reuse ;  /* 0x0000000b3c3c7223 */ /* 0x180fe20000010827 */
[----:B------:R-:W-:Y:S01]  /*3eb0*/  FFMA.FTZ R62, R62, R11, -R39 ;  /* 0x0000000b3e3e7223 */ /* 0x000fe20000010827 */
[----:B------:R-:W-:Y:S01]  /*3ec0*/  FADD.FTZ R55, R31, R4 ;  /* 0x000000041f377221 */ /* 0x000fe20000010000 */
[----:B---3--:R-:W-:-:S04]  /*3ed0*/  @P2 IMAD.HI.U32 R10, R23, R10, RZ ;  /* 0x0000000a170a2227 */ /* 0x008fc800078e00ff */
[-CC-:B------:R-:W-:Y:S01]  /*3ee0*/  FFMA.FTZ R90, R90, R11.reuse, -R39.reuse ;  /* 0x0000000b5a5a7223 */ /* 0x180fe20000010827 */
[----:B------:R-:W-:Y:S01]  /*3ef0*/  FFMA.FTZ R66, R66, R11, -R39 ;  /* 0x0000000b42427223 */ /* 0x000fe20000010827 */
[----:B0-----:R-:W-:Y:S01]  /*3f00*/  FADD.FTZ R4, R170, R55 ;  /* 0x00000037aa047221 */ /* 0x001fe20000010000 */
[----:B------:R-:W0:Y:S01]  /*3f10*/  MUFU.EX2 R183, R32 ;  /* 0x0000002000b77308 */ /* 0x000e220000000800 */
[----:B-1----:R-:W-:Y:S01]  /*3f20*/  FADD.FTZ R53, R26, R181 ;  /* 0x000000b51a357221 */ /* 0x002fe20000010000 */
[----:B------:R-:W-:Y:S01]  /*3f30*/  @P2 SHF.R.U32.HI R23, RZ, R57, R10 ;  /* 0x00000039ff172219 */ /* 0x000fe2000001160a */
[----:B------:R-:W-:Y:S01]  /*3f40*/  FADD.FTZ R55, R33, R4 ;  /* 0x0000000421377221 */ /* 0x000fe20000010000 */
[-CC-:B------:R-:W-:Y:S01]  /*3f50*/  FFMA.FTZ R92, R92, R11.reuse, -R39.reuse ;  /* 0x0000000b5c5c7223 */ /* 0x180fe20000010827 */
[-CC-:B------:R-:W-:Y:S01]  /*3f60*/  FFMA.FTZ R70, R70, R11.reuse, -R39.reuse ;  /* 0x0000000b46467223 */ /* 0x180fe20000010827 */
[-C--:B------:R-:W-:Y:S01]  /*3f70*/  FFMA.FTZ R94, R94, R11.reuse, -R39 ;  /* 0x0000000b5e5e7223 */ /* 0x080fe20000010827 */
[----:B------:R-:W-:Y:S01]  /*3f80*/  FADD.FTZ R4, R164, R55 ;  /* 0x00000037a4047221 */ /* 0x000fe20000010000 */
[----:B------:R-:W1:Y:S01]  /*3f90*/  MUFU.EX2 R34, R34 ;  /* 0x0000002200227308 */ /* 0x000e620000000800 */
[----:B--2---:R-:W-:Y:S01]  /*3fa0*/  FADD.FTZ R2, R30, R53 ;  /* 0x000000351e027221 */ /* 0x004fe20000010000 */
[-CC-:B------:R-:W-:Y:S01]  /*3fb0*/  FFMA.FTZ R74, R74, R11.reuse, -R39.reuse ;  /* 0x0000000b4a4a7223 */ /* 0x180fe20000010827 */
[----:B------:R-:W-:Y:S01]  /*3fc0*/  FADD.FTZ R55, R35, R4 ;  /* 0x0000000423377221 */ /* 0x000fe20000010000 */
[-CC-:B------:R-:W-:Y:S01]  /*3fd0*/  FFMA.FTZ R96, R96, R11.reuse, -R39.reuse ;  /* 0x0000000b60607223 */ /* 0x180fe20000010827 */
[-CC-:B------:R-:W-:Y:S01]  /*3fe0*/  FFMA.FTZ R78, R78, R11.reuse, -R39.reuse ;  /* 0x0000000b4e4e7223 */ /* 0x180fe20000010827 */
[-C--:B------:R-:W-:Y:S01]  /*3ff0*/  FFMA.FTZ R98, R98, R11.reuse, -R39 ;  /* 0x0000000b62627223 */ /* 0x080fe20000010827 */
[----:B------:R-:W-:Y:S01]  /*4000*/  FADD.FTZ R4, R102, R55 ;  /* 0x0000003766047221 */ /* 0x000fe20000010000 */
[----:B------:R-:W2:Y:S01]  /*4010*/  MUFU.EX2 R177, R36 ;  /* 0x0000002400b17308 */ /* 0x000ea20000000800 */
[----:B0-----:R-:W-:Y:S01]  /*4020*/  FADD.FTZ R53, R183, R2 ;  /* 0x00000002b7357221 */ /* 0x001fe20000010000 */
[-CC-:B------:R-:W-:Y:S01]  /*4030*/  FFMA.FTZ R82, R82, R11.reuse, -R39.reuse ;  /* 0x0000000b52527223 */ /* 0x180fe20000010827 */
[----:B------:R-:W-:Y:S01]  /*4040*/  FADD.FTZ R55, R43, R4 ;  /* 0x000000042b377221 */ /* 0x000fe20000010000 */
[-CC-:B------:R-:W-:Y:S01]  /*4050*/  FFMA.FTZ R106, R106, R11.reuse, -R39.reuse ;  /* 0x0000000b6a6a7223 */ /* 0x180fe20000010827 */
[-CC-:B------:R-:W-:Y:S01]  /*4060*/  FFMA.FTZ R86, R86, R11.reuse, -R39.reuse ;  /* 0x0000000b56567223 */ /* 0x180fe20000010827 */
[----:B------:R-:W-:Y:S01]  /*4070*/  FFMA.FTZ R39, R104, R11, -R39 ;  /* 0x0000000b68277223 */ /* 0x000fe20000010827 */
[----:B------:R-:W-:Y:S01]  /*4080*/  F2FP.BF16.F32.PACK_AB R174, R29, R174 ;  /* 0x000000ae1dae723e */ /* 0x000fe200000010ff */
[----:B------:R-:W0:Y:S01]  /*4090*/  MUFU.EX2 R38, R38 ;  /* 0x0000002600267308 */ /* 0x000e220000000800 */
[----:B-1----:R-:W-:Y:S01]  /*40a0*/  FADD.FTZ R2, R34, R53 ;  /* 0x0000003522027221 */ /* 0x002fe20000010000 */
[----:B------:R-:W-:Y:S01]  /*40b0*/  F2FP.BF16.F32.PACK_AB R168, R31, R168 ;  /* 0x000000a81fa8723e */ /* 0x000fe200000010ff */
[----:B------:R-:W-:Y:S01]  /*40c0*/  VIADD R10, R22, 0xfffffffe ;  /* 0xfffffffe160a7836 */ /* 0x000fe20000000000 */
[----:B------:R-:W-:-:S02]  /*40d0*/  F2FP.BF16.F32.PACK_AB R170, R33, R170 ;  /* 0x000000aa21aa723e */ /* 0x000fc400000010ff */
[----:B------:R-:W-:Y:S02]  /*40e0*/  F2FP.BF16.F32.PACK_AB R164, R35, R164 ;  /* 0x000000a423a4723e */ /* 0x000fe400000010ff */
[----:B------:R-:W1:Y:S01]  /*40f0*/  MUFU.EX2 R179, R40 ;  /* 0x0000002800b37308 */ /* 0x000e620000000800 */
[----:B--2---:R-:W-:Y:S01]  /*4100*/  FADD.FTZ R53, R177, R2 ;  /* 0x00000002b1357221 */ /* 0x004fe20000010000 */
[----:B------:R-:W-:Y:S02]  /*4110*/  F2FP.BF16.F32.PACK_AB R166, R43, R102 ;  /* 0x000000662ba6723e */ /* 0x000fe400000010ff */
[----:B------:R-:W-:Y:S02]  /*4120*/  F2FP.BF16.F32.PACK_AB R181, R181, R26 ;  /* 0x0000001ab5b5723e */ /* 0x000fe400000010ff */
[----:B------:R-:W-:Y:S02]  /*4130*/  F2FP.BF16.F32.PACK_AB R183, R183, R30 ;  /* 0x0000001eb7b7723e */ /* 0x000fe400000010ff */
[----:B------:R-:W2:Y:S01]  /*4140*/  MUFU.EX2 R42, R42 ;  /* 0x0000002a002a7308 */ /* 0x000ea20000000800 */
[----:B0-----:R-:W-:Y:S01]  /*4150*/  FADD.FTZ R2, R38, R53 ;  /* 0x0000003526027221 */ /* 0x001fe20000010000 */
[----:B------:R-:W-:-:S06]  /*4160*/  F2FP.BF16.F32.PACK_AB R177, R177, R34 ;  /* 0x00000022b1b1723e */ /* 0x000fcc00000010ff */
        /* <DEDUP_REMOVED lines=21> */
[----:B0-----:R-:W-:Y:S01]  /*42c0*/  FADD.FTZ R4, R64, R55 ;  /* 0x0000003740047221 */ /* 0x001fe20000010000 */
[----:B------:R-:W-:Y:S01]  /*42d0*/  IMAD.IADD R55, R88, 0x1, R23 ;  /* 0x0000000158377824 */ /* 0x000fe200078e0217 */
[C---:B------:R-:W-:Y:S02]  /*42e0*/  F2FP.BF16.F32.PACK_AB R160, R41.reuse, R64 ;  /* 0x0000004029a0723e */ /* 0x040fe400000010ff */
[----:B------:R-:W-:Y:S01]  /*42f0*/  FADD.FTZ R53, R41, R4 ;  /* 0x0000000429357221 */ /* 0x000fe20000010000 */
        /* <DEDUP_REMOVED lines=21> */
[----:B------:R-:W-:-:S03]  /*4450*/  F2FP.BF16.F32.PACK_AB R162, R45, R68 ;  /* 0x000000442da2723e */ /* 0x000fc600000010ff */
[----:B------:R-:W-:-:S03]  /*4460*/  FADD.FTZ R13, R45, R4 ;  /* 0x000000042d0d7221 */ /* 0x000fc60000010000 */
        /* <DEDUP_REMOVED lines=36> */
[----:B-1----:R-:W-:Y:S01]  /*46b0*/  FADD.FTZ R2, R86, R3 ;  /* 0x0000000356027221 */ /* 0x002fe20000010000 */
[C---:B--2---:R-:W-:Y:S01]  /*46c0*/  FADD.FTZ R4, R37.reuse, R4 ;  /* 0x0000000425047221 */ /* 0x044fe20000010000 */
[----:B------:R-:W-:Y:S02]  /*46d0*/  F2FP.BF16.F32.PACK_AB R154, R37, R84 ;  /* 0x00000054259a723e */ /* 0x000fe400000010ff */
[C---:B0-----:R-:W-:Y:S01]  /*46e0*/  FADD.FTZ R3, R39.reuse, R2 ;  /* 0x0000000227037221 */ /* 0x041fe20000010000 */
[----:B------:R-:W-:Y:S01]  /*46f0*/  F2FP.BF16.F32.PACK_AB R155, R39, R86 ;  /* 0x00000056279b723e */ /* 0x000fe200000010ff */
        /* <DEDUP_REMOVED lines=11> */
.L_x_7224:
[----:B------:R-:W-:-:S13]  /*47b0*/  ISETP.NE.AND P4, PT, R15, 0x1, PT ;  /* 0x000000010f00780c */ /* 0x000fda0003f85270 */
[----:B------:R-:W0:Y:S02]  /*47c0*/  @P4 LDC.64 R20, c[0x0][0x9e8] ;  /* 0x00027a00ff144b82 */ /* 0x000e240000000a00 */
[----:B0-----:R-:W-:-:S05]  /*47d0*/  @P4 IMAD.HI.U32 R20, R2, R20, RZ ;  /* 0x0000001402144227 */ /* 0x001fca00078e00ff */
[----:B------:R-:W-:-:S07]  /*47e0*/  @P4 SHF.R.U32.HI R2, RZ, R21, R20 ;  /* 0x00000015ff024219 */ /* 0x000fce0000011614 */
.L_x_7225:
[----:B------:R-:W-:-:S05]  /*47f0*/  IMAD R15, R2, R15, R15 ;  /* 0x0000000f020f7224 */ /* 0x000fca00078e020f */
[----:B------:R-:W-:-:S07]  /*4800*/  VIMNMX R14, R14, R15, PT ;  /* 0x0000000f0e0e7248 */ /* 0x000fce0003fe0100 */
.L_x_7223:
[----:B------:R-:W-:Y:S01]  /*4810*/  SHF.R.S32.HI R13, RZ, 0x1f, R14 ;  /* 0x0000001fff0d7819 */ /* 0x000fe2000001140e */
[----:B------:R-:W-:Y:S01]  /*4820*/  UMOV UR4, URZ ;  /* 0x0000003f00047c82 */ /* 0x000fe20008000000 */
[----:B------:R-:W-:Y:S01]  /*4830*/  IMAD.MOV.U32 R2, RZ, RZ, RZ ;  /* 0x000000ffff027224 */ /* 0x000fe200078e00ff */
[----:B------:R-:W-:Y:S02]  /*4840*/  CS2R R150, SRZ ;  /* 0x0000000000967805 */ /* 0x000fe4000001ff00 */
[----:B------:R-:W-:Y:S02]  /*4850*/  LEA.HI R13, R13, R14, RZ, 0x7 ;  /* 0x0000000e0d0d7211 */ /* 0x000fe400078f38ff */
[----:B------:R-:W-:Y:S02]  /*4860*/  CS2R R148, SRZ ;  /* 0x0000000000947805 */ /* 0x000fe4000001ff00 */
[----:B------:R-:W-:Y:S02]  /*4870*/  CS2R R146, SRZ ;  /* 0x0000000000927805 */ /* 0x000fe4000001ff00 */
[----:B------:R-:W-:-:S02]  /*4880*/  CS2R R144, SRZ ;  /* 0x0000000000907805 */ /* 0x000fc4000001ff00 */
[----:B------:R-:W-:Y:S02]  /*4890*/  SHF.R.S32.HI R14, RZ, 0x7, R13 ;  /* 0x00000007ff0e7819 */ /* 0x000fe4000001140d */
[----:B------:R-:W-:Y:S02]  /*48a0*/  CS2R R142, SRZ ;  /* 0x00000000008e7805 */ /* 0x000fe4000001ff00 */
[----:B------:R-:W-:Y:S02]  /*48b0*/  CS2R R140, SRZ ;  /* 0x00000000008c7805 */ /* 0x000fe4000001ff00 */
[----:B------:R-:W-:Y:S02]  /*48c0*/  CS2R R138, SRZ ;  /* 0x00000000008a7805 */ /* 0x000fe4000001ff00 */
[----:B------:R-:W-:Y:S02]  /*48d0*/  VIMNMX R13, R17, R14, !PT ;  /* 0x0000000e110d7248 */ /* 0x000fe40007fe0100 */
[----:B------:R-:W-:-:S02]  /*48e0*/  CS2R R136, SRZ ;  /* 0x0000000000887805 */ /* 0x000fc4000001ff00 */
[----:B------:R-:W-:Y:S02]  /*48f0*/  CS2R R134, SRZ ;  /* 0x0000000000867805 */ /* 0x000fe4000001ff00 */
[----:B------:R-:W-:Y:S02]  /*4900*/  CS2R R132, SRZ ;  /* 0x0000000000847805 */ /* 0x000fe4000001ff00 */
[----:B------:R-:W-:Y:S02]  /*4910*/  ISETP.GE.AND P4, PT, R10, R13, PT ;  /* 0x0000000d0a00720c */ /* 0x000fe40003f86270 */
        /* <DEDUP_REMOVED lines=23> */
[----:B------:R-:W-:Y:S01]  /*4a90*/  IMAD.MOV.U32 R15, RZ, RZ, RZ ;  /* 0x000000ffff0f7224 */ /* 0x000fe200078e00ff */
[----:B------:R-:W-:Y:S01]  /*4aa0*/  UMOV UR5, URZ ;  /* 0x0000003f00057c82 */ /* 0x000fe20008000000 */
[----:B------:R-:W-:Y:S01]  /*4ab0*/  IMAD.MOV.U32 R151, RZ, RZ, RZ ;  /* 0x000000ffff977224 */ /* 0x000fe200078e00ff */
[----:B------:R-:W-:Y:S01]  /*4ac0*/  ULDC UR46, c[0x0][0x9e4] ;  /* 0x00027900002e7ab9 */ /* 0x000fe20000000800 */
[----:B------:R-:W-:Y:S01]  /*4ad0*/  ULDC UR38, c[0x0][0x2f0] ;  /* 0x0000bc0000267ab9 */ /* 0x000fe20000000800 */
[----:B------:R-:W-:-:S05]  /*4ae0*/  ULDC UR39, c[0x0][0x9e0] ;  /* 0x0002780000277ab9 */ /* 0x000fca0000000800 */
.L_x_7243:
[----:B------:R-:W-:Y:S01]  /*4af0*/  UIADD3 UR4, UR5, 0x1, URZ ;  /* 0x0000000105047890 */ /* 0x000fe2000fffe03f */
[----:B------:R-:W-:-:S03]  /*4b00*/  ISETP.NE.AND P4, PT, RZ, UR37, PT ;  /* 0x00000025ff007c0c */ /* 0x000fc6000bf85270 */
[----:B------:R-:W-:-:S04]  /*4b10*/  UISETP.NE.AND UP0, UPT, UR4, 0x2, UPT ;  /* 0x000000020400788c */ /* 0x000fc8000bf05270 */
[----:B------:R-:W-:Y:S02]  /*4b20*/  USEL UR10, URZ, 0x1, UP0 ;  /* 0x000000013f0a7887 */ /* 0x000fe40008000000 */
[----:B------:R-:W-:-:S04]  /*4b30*/  USEL UR4, UR4, URZ, UP0 ;  /* 0x0000003f04047287 */ /* 0x000fc80008000000 */
[----:B------:R-:W-:Y:S01]  /*4b40*/  LOP3.LUT R2, R15, UR10, RZ, 0x3c, !PT ;  /* 0x0000000a0f027c12 */ /* 0x000fe2000f8e3cff */
[----:B------:R-:W-:Y:S07]  /*4b50*/  @P4 BRA `(.L_x_7227) ;  /* 0x0000000000284947 */ /* 0x000fee0003800000 */
[----:B------:R-:W-:Y:S05]  /*4b60*/  @!P0 BRA `(.L_x_7228) ;  /* 0x0000000000048947 */ /* 0x000fea0003800000 */
[----:B------:R-:W-:Y:S01]  /*4b70*/  BPT.TRAP 0x1 ;  /* 0x000000040000795c */ /* 0x000fe20000300000 */
.L_x_7228:
[----:B------:R-:W-:Y:S01]  /*4b80*/  ULEA UR10, UR4, UR36, 0x3 ;  /* 0x00000024040a7291 */ /* 0x000fe2000f8e183f */
[----:B------:R-:W-:-:S08]  /*4b90*/  SHF.L.U32 R9, R2, 0x1f, RZ ;  /* 0x0000001f02097819 */ /* 0x000fd000000006ff */
[----:B------:R0:W1:Y:S01]  /*4ba0*/  SYNCS.PHASECHK.TRANS64.TRYWAIT P5, [UR10+0x28830], R9 ;  /* 0x02883009ff0075a7 */ /* 0x00006200080a014a */
[----:B------:R-:W-:Y:S05]  /*4bb0*/  @!P0 BRA `(.L_x_7229) ;  /* 0x0000000000048947 */ /* 0x000fea0003800000 */
[----:B------:R-:W-:Y:S01]  /*4bc0*/  BPT.TRAP 0x1 ;  /* 0x000000040000795c */ /* 0x000fe20000300000 */
.L_x_7229:
[----:B-1----:R-:W-:Y:S05]  /*4bd0*/  @P5 BRA `(.L_x_7227) ;  /* 0x0000000000085947 */ /* 0x002fea0003800000 */
[----:B------:R-:W1:Y:S02]  /*4be0*/  SYNCS.PHASECHK.TRANS64.TRYWAIT P5, [UR10+0x28830], R9 ;  /* 0x02883009ff0075a7 */ /* 0x000e6400080a014a */
[----:B-1----:R-:W-:Y:S05]  /*4bf0*/  @!P5 BRA `(.L_x_7230) ;  /* 0x000000e000ccd947 */ /* 0x002fea0003800000 */
.L_x_7227:
[----:B01----:R-:W-:Y:S01]  /*4c00*/  VIADD R9, R19, 0x8 ;  /* 0x0000000813097836 */ /* 0x003fe20000000000 */
[----:B------:R-:W-:Y:S01]  /*4c10*/  R2UR UR40, R6 ;  /* 0x00000000062872ca */ /* 0x000fe200000e0000 */
[----:B------:R-:W-:Y:S01]  /*4c20*/  ULEA UR42, UR4, UR6, 0xb ;  /* 0x00000006042a7291 */ /* 0x000fe2000f8e583f */
[----:B------:R-:W-:Y:S01]  /*4c30*/  R2UR UR41, R7 ;  /* 0x00000000072972ca */ /* 0x000fe200000e0000 */
[----:B------:R-:W-:Y:S01]  /*4c40*/  UMOV UR43, 0x40000040 ;  /* 0x40000040002b7882 */ /* 0x000fe20000000000 */
[----:B------:R0:W-:Y:S01]  /*4c50*/  BAR.SYNC.DEFER_BLOCKING R9, 0x100 ;  /* 0x000400090000751d */ /* 0x0001e20000010000 */
[----:B------:R-:W-:Y:S02]  /*4c60*/  UIADD3 UR10, UR42, 0x2, URZ ;  /* 0x000000022a0a7890 */ /* 0x000fe4000fffe03f */
[----:B------:R-:W-:Y:S02]  /*4c70*/  UIADD3 UR14, UR42, 0x4, URZ ;  /* 0x000000042a0e7890 */ /* 0x000fe4000fffe03f */
[----:B------:R-:W-:Y:S01]  /*4c80*/  UIADD3 UR18, UR42, 0x6, URZ ;  /* 0x000000062a127890 */ /* 0x000fe2000fffe03f */
[----:B------:R-:W-:Y:S01]  /*4c90*/  UMOV UR11, 0x40000040 ;  /* 0x40000040000b7882 */ /* 0x000fe20000000000 */
[----:B------:R-:W-:Y:S01]  /*4ca0*/  UMOV UR15, 0x40000040 ;  /* 0x40000040000f7882 */ /* 0x000fe20000000000 */
[----:B------:R-:W-:Y:S01]  /*4cb0*/  UMOV UR19, 0x40000040 ;  /* 0x4000004000137882 */ /* 0x000fe20000000000 */
        /* <DEDUP_REMOVED lines=8> */
[----:B------:R-:W-:-:S06]  /*4d40*/  WARPGROUP.ARRIVE ;  /* 0x00000000000079c5 */ /* 0x000fcc0000000000 */
[----:B------:R-:W-:Y:S03]  /*4d50*/  HGMMA.64x128x16.F32.BF16 R24, gdesc[UR40], RZ, !UPT, gsb0 ;  /* 0x01e00000281879f0 */ /* 0x000fe6000c0018ff */
        /* <DEDUP_REMOVED lines=22> */
[----:B0-----:R-:W-:Y:S05]  /*4ec0*/  @P4 BRA `(.L_x_7231) ;  /* 0x0000000000284947 */ /* 0x001fea0003800000 */
[----:B------:R-:W-:Y:S05]  /*4ed0*/  @!P0 BRA `(.L_x_7232) ;  /* 0x0000000000048947 */ /* 0x000fea0003800000 */
[----:B------:R-:W-:Y:S01]  /*4ee0*/  BPT.TRAP 0x1 ;  /* 0x000000040000795c */ /* 0x000fe20000300000 */
.L_x_7232:
[----:B------:R-:W-:Y:S01]  /*4ef0*/  ULEA UR10, UR5, UR36, 0x3 ;  /* 0x00000024050a7291 */ /* 0x000fe2000f8e183f */
[----:B------:R-:W-:-:S08]  /*4f00*/  SHF.L.U32 R9, R15, 0x1f, RZ ;  /* 0x0000001f0f097819 */ /* 0x000fd000000006ff */
[----:B------:R0:W1:Y:S01]  /*4f10*/  SYNCS.PHASECHK.TRANS64.TRYWAIT P4, [UR10+0x28850], R9 ;  /* 0x02885009ff0075a7 */ /* 0x000062000808014a */
[----:B------:R-:W-:Y:S05]  /*4f20*/  @!P0 BRA `(.L_x_7233) ;  /* 0x0000000000048947 */ /* 0x000fea0003800000 */
[----:B------:R-:W-:Y:S01]  /*4f30*/  BPT.TRAP 0x1 ;  /* 0x000000040000795c */ /* 0x000fe20000300000 */
.L_x_7233:
[----:B-1----:R-:W-:Y:S05]  /*4f40*/  @P4 BRA `(.L_x_7231) ;  /* 0x0000000000084947 */ /* 0x002fea0003800000 */
[----:B------:R-:W1:Y:S02]  /*4f50*/  SYNCS.PHASECHK.TRANS64.TRYWAIT P4, [UR10+0x28850], R9 ;  /* 0x02885009ff0075a7 */ /* 0x000e64000808014a */
[----:B-1----:R-:W-:Y:S05]  /*4f60*/  @!P4 BRA `(.L_x_7234) ;  /* 0x000000e00008c947 */ /* 0x002fea0003800000 */
.L_x_7231:
[----:B------:R-:W-:Y:S01]  /*4f70*/  UIADD3 UR10, UR36, 0x400, URZ ;  /* 0x00000400240a7890 */ /* 0x000fe2000fffe03f */
[----:B------:R-:W-:Y:S01]  /*4f80*/  WARPGROUP.ARRIVE ;  /* 0x00000000000079c5 */ /* 0x000fe20000000000 */
[----:B------:R-:W-:Y:S01]  /*4f90*/  UMOV UR11, 0x40000040 ;  /* 0x40000040000b7882 */ /* 0x000fe20000000000 */
[----:B------:R-:W-:Y:S01]  /*4fa0*/  UMOV UR15, 0x40000040 ;  /* 0x40000040000f7882 */ /* 0x000fe20000000000 */
[----:B------:R-:W-:Y:S01]  /*4fb0*/  USHF.R.U32.HI UR10, URZ, 0x4, UR10 ;  /* 0x000000043f0a7899 */ /* 0x000fe2000801160a */
[----:B01----:R-:W0:Y:S01]  /*4fc0*/  @P2 LDC R9, c[0x0][0x44c] ;  /* 0x00011300ff092b82 */ /* 0x003e220000000800 */
[----:B------:R-:W-:Y:S02]  /*4fd0*/  IMAD.U32 R14, RZ, RZ, UR4 ;  /* 0x00000004ff0e7e24 */ /* 0x000fe4000f8e00ff */
[----:B------:R-:W-:Y:S01]  /*4fe0*/  ULOP3.LUT UR10, UR10, 0x3fff, URZ, 0xc0, !UPT ;  /* 0x00003fff0a0a7892 */ /* 0x000fe2000f8ec03f */
[----:B------:R-:W-:Y:S02]  /*4ff0*/  IMAD.MOV.U32 R15, RZ, RZ, R8 ;  /* 0x000000ffff0f7224 */ /* 0x000fe400078e0008 */
[----:B------:R-:W-:Y:S01]  /*5000*/  @!P1 LEA R14, R14, UR36, 0x3 ;  /* 0x000000240e0e9c11 */ /* 0x000fe2000f8e18ff */
[----:B------:R-:W-:Y:S01]  /*5010*/  ULOP3.LUT UR10, UR10, 0x4000000, URZ, 0xfc, !UPT ;  /* 0x040000000a0a7892 */ /* 0x000fe2000f8efc3f */
[----:B------:R-:W1:Y:S03]  /*5020*/  @P2 LDC R20, c[0x0][0x450] ;  /* 0x00011400ff142b82 */ /* 0x000e660000000800 */
[----:B------:R-:W-:Y:S01]  /*5030*/  ULEA UR10, UR5, UR10, 0xb ;  /* 0x0000000a050a7291 */ /* 0x000fe2000f8e583f */
[----:B------:R-:W-:-:S03]  /*5040*/  @!P1 VIADD R14, R14, 0x28840 ;  /* 0x000288400e0e9836 */ /* 0x000fc60000000000 */
[----:B------:R-:W-:Y:S02]  /*5050*/  UIADD3 UR14, UR10, 0x80, URZ ;  /* 0x000000800a0e7890 */ /* 0x000fe4000fffe03f */
[----:B------:R-:W-:-:S03]  /*5060*/  @!P1 PRMT R14, RZ, 0x654, R14 ;  /* 0x00000654ff0e9816 */ /* 0x000fc6000000000e */
[----:B------:R-:W-:Y:S01]  /*5070*/  HGMMA.64x128x16.F32.BF16 R88, R180, gdesc[UR8].tnspB, R88, gsb0 ;  /* 0x41e00008b4587df0 */ /* 0x000fe20008001858 */
[----:B------:R-:W-:Y:S01]  /*5080*/  UMOV UR11, 0x40000040 ;  /* 0x40000040000b7882 */ /* 0x000fe20000000000 */
[----:B0-----:R-:W-:Y:S02]  /*5090*/  @P2 IMAD.HI.U32 R11, R8, R9, RZ ;  /* 0x00000009080b2227 */ /* 0x001fe400078e00ff */
[----:B------:R-:W0:Y:S03]  /*50a0*/  LDC R9, c[0x0][0x288] ;  /* 0x0000a200ff097b82 */ /* 0x000e260000000800 */
[----:B-1----:R-:W-:Y:S02]  /*50b0*/  @P2 SHF.R.U32.HI R15, RZ, R20, R11 ;  /* 0x00000014ff0f2219 */ /* 0x002fe4000001160b */
[----:B------:R-:W-:-:S03]  /*50c0*/  IADD3 R11, -R19, 0xb, RZ ;  /* 0x0000000b130b7810 */ /* 0x000fc60007ffe1ff */
[----:B------:R-:W1:Y:S01]  /*50d0*/  SHFL.IDX PT, R22, R15, RZ, 0x1c1f ;  /* 0x001c1fff0f167589 */ /* 0x000e6200000e0000 */
        /* <DEDUP_REMOVED lines=16> */
[----:B------:R-:W-:Y:S01]  /*51e0*/  WARPGROUP.ARRIVE ;  /* 0x00000000000079c5 */ /* 0x000fe20000000000 */
[----:B------:R-:W-:-:S06]  /*51f0*/  IMAD.SHL.U32 R168, R10, 0x80, RZ ;  /* 0x000000800aa87824 */ /* 0x000fcc00078e00ff */
[----:B------:R-:W-:Y:S01]  /*5200*/  HGMMA.64x128x16.F32.BF16 R88, R164, gdesc[UR12].tnspB, R88, gsb0 ;  /* 0x41e0000ca4587df0 */ /* 0x000fe20008001858 */
[----:B------:R-:W-:Y:S01]  /*5210*/  UIADD3 UR14, UR10, 0x280, URZ ;  /* 0x000002800a0e7890 */ /* 0x000fe2000fffe03f */
[----:B------:R-:W-:Y:S01]  /*5220*/  IADD3 R20, -R168, 0x1, RZ ;  /* 0x00000001a8147810 */ /* 0x000fe20007ffe1ff */
[----:B------:R-:W-:-:S04]  /*5230*/  UMOV UR15, 0x40000040 ;  /* 0x40000040000f7882 */ /* 0x000fc80000000000 */
[----:B------:R-:W-:Y:S01]  /*5240*/  IMAD R21, R5, -0x2, R20 ;  /* 0xfffffffe05157824 */ /* 0x000fe200078e0214 */
[----:B------:R-:W-:Y:S02]  /*5250*/  WARPGROUP.DEPBAR.LE gsb0, 0x0 ;  /* 0x00008000000079c5 */ /* 0x000fe40000010000 */
[----:B------:R-:W-:-:S06]  /*5260*/  WARPGROUP.ARRIVE ;  /* 0x00000000000079c5 */ /* 0x000fcc0000000000 */
[----:B------:R-:W-:Y:S01]  /*5270*/  HGMMA.64x128x16.F32.BF16 R88, R160, gdesc[UR12].tnspB, R88, gsb0 ;  /* 0x41e0000ca0587df0 */ /* 0x000fe20008001858 */
[----:B------:R-:W-:Y:S01]  /*5280*/  UIADD3 UR14, UR10, 0x300, URZ ;  /* 0x000003000a0e7890 */ /* 0x000fe2000fffe03f */
[----:B------:R-:W-:Y:S01]  /*5290*/  UMOV UR15, 0x40000040 ;  /* 0x40000040000f7882 */ /* 0x000fe20000000000 */
[----:B------:R-:W-:Y:S01]  /*52a0*/  UIADD3 UR10, UR10, 0x380, URZ ;  /* 0x000003800a0a7890 */ /* 0x000fe2000fffe03f */
[----:B------:R-:W-:Y:S02]  /*52b0*/  WARPGROUP.DEPBAR.LE gsb0, 0x0 ;  /* 0x00008000000079c5 */ /* 0x000fe40000010000 */
[----:B------:R-:W-:-:S06]  /*52c0*/  WARPGROUP.ARRIVE ;  /* 0x00000000000079c5 */ /* 0x000fcc0000000000 */
[----:B------:R-:W-:Y:S03]  /*52d0*/  HGMMA.64x128x16.F32.BF16 R88, R156, gdesc[UR12].tnspB, R88, gsb0 ;  /* 0x41e0000c9c587df0 */ /* 0x000fe60008001858 */
[----:B------:R-:W-:Y:S02]  /*52e0*/  WARPGROUP.DEPBAR.LE gsb0, 0x0 ;  /* 0x00008000000079c5 */ /* 0x000fe40000010000 */
[----:B------:R-:W-:-:S07]  /*52f0*/  WARPGROUP.ARRIVE ;  /* 0x00000000000079c5 */ /* 0x000fce0000000000 */
[----:B------:R-:W-:Y:S03]  /*5300*/  HGMMA.64x128x16.F32.BF16 R88, R152, gdesc[UR8].tnspB, R88, gsb0 ;  /* 0x41e0000898587df0 */ /* 0x000fe60008001858 */
[----:B------:R-:W-:Y:S02]  /*5310*/  WARPGROUP.DEPBAR.LE gsb0, 0x0 ;  /* 0x00008000000079c5 */ /* 0x000fe40000010000 */
[----:B------:R2:W-:Y:S06]  /*5320*/  BAR.ARV R11, 0x100 ;  /* 0x0004000b0000751d */ /* 0x0005ec0000002000 */
[----:B------:R3:W-:Y:S02]  /*5330*/  @!P1 SYNCS.ARRIVE.TRANS64.RED.A1T0 RZ, [R14+URZ], RZ ;  /* 0x000000ff0eff99a7 */ /* 0x0007e4000810043f */
[----:B---3--:R-:W-:-:S04]  /*5340*/  IMAD R14, R16, UR38, R21 ;  /* 0x00000026100e7c24 */ /* 0x008fc8000f8e0215 */
[----:B0-----:R-:W-:-:S04]  /*5350*/  IMAD.IADD R14, R14, 0x1, -R9 ;  /* 0x000000010e0e7824 */ /* 0x001fc800078e0a09 */
[C---:B------:R-:W-:Y:S02]  /*5360*/  VIADD R153, R14.reuse, UR39 ;  /* 0x000000270e997c36 */ /* 0x040fe40008000000 */
[----:B------:R-:W-:Y:S02]  /*5370*/  VIADD R155, R14, UR7 ;  /* 0x000000070e9b7c36 */ /* 0x000fe40008000000 */
[--C-:B-1----:R-:W-:Y:S02]  /*5380*/  IMAD.IADD R14, R153, 0x1, R22.reuse ;  /* 0x00000001990e7824 */ /* 0x102fe400078e0216 */
[----:B------:R-:W-:Y:S01]  /*5390*/  IMAD.IADD R21, R155, 0x1, R22 ;  /* 0x000000019b157824 */ /* 0x000fe200078e0216 */
[----:B--2---:R-:W-:Y:S06]  /*53a0*/  @!P3 BRA `(.L_x_7235) ;  /* 0x00000000005cb947 */ /* 0x004fec0003800000 */
[----:B------:R-:W-:Y:S01]  /*53b0*/  IMAD R20, R16, UR38, R22 ;  /* 0x0000002610147c24 */ /* 0x000fe2000f8e0216 */
[----:B------:R-:W-:Y:S03]  /*53c0*/  BSSY B0, `(.L_x_7236) ;  /* 0x0000011000007945 */ /* 0x000fe60003800000 */
[----:B------:R-:W-:-:S05]  /*53d0*/  IMAD.IADD R11, R20, 0x1, -R9 ;  /* 0x00000001140b7824 */ /* 0x000fca00078e0a09 */
        /* <DEDUP_REMOVED lines=10> */
.L_x_7237:
[----:B------:R-:W-:-:S05]  /*5480*/  IMAD.U32 R23, RZ, RZ, UR46 ;  /* 0x0000002eff177e24 */ /* 0x000fca000f8e00ff */
[----:B------:R-:W-:-:S13]  /*5490*/  ISETP.NE.AND P4, PT, R23, 0x1, PT ;  /* 0x000000011700780c */ /* 0x000fda0003f85270 */
[----:B------:R-:W0:Y:S02]  /*54a0*/  @P4 LDC.64 R156, c[0x0][0x9e8] ;  /* 0x00027a00ff9c4b82 */ /* 0x000e240000000a00 */
[----:B0-----:R-:W-:-:S05]  /*54b0*/  @P4 IMAD.HI.U32 R20, R11, R156, RZ ;  /* 0x0000009c0b144227 */ /* 0x001fca00078e00ff */
[----:B------:R-:W-:-:S07]  /*54c0*/  @P4 SHF.R.U32.HI R11, RZ, R157, R20 ;  /* 0x0000009dff0b4219 */ /* 0x000fce0000011614 */
.L_x_7238:
[----:B------:R-:W-:Y:S05]  /*54d0*/  BSYNC B0 ;  /* 0x0000000000007941 */ /* 0x000fea0003800000 */
.L_x_7236:
[----:B------:R-:W-:-:S04]  /*54e0*/  IMAD R20, R11, R23, -R168 ;  /* 0x000000170b147224 */ /* 0x000fc800078e0aa8 */
[----:B------:R-:W-:-:S05]  /*54f0*/  IMAD R20, R5, -0x2, R20 ;  /* 0xfffffffe05147824 */ /* 0x000fca00078e0214 */
[----:B------:R-:W-:Y:S02]  /*5500*/  VIADDMNMX R14, R20, R23, R14, PT ;  /* 0x00000017140e7246 */ /* 0x000fe4000380010e */
[----:B------:R-:W-:-:S07]  /*5510*/  VIMNMX R21, R21, R20, !PT ;  /* 0x0000001415157248 */ /* 0x000fce0007fe0100 */
.L_x_7235:
        /* <DEDUP_REMOVED lines=13> */
[----:B0-----:R-:W-:Y:S01]  /*55f0*/  IMAD.IADD R15, R153, 0x1, R170 ;  /* 0x00000001990f7824 */ /* 0x001fe200078e02aa */
        /* <DEDUP_REMOVED lines=80> */
[----:B------:R-:W-:Y:S01]  /*5b00*/  ISETP.GT.AND P5, PT, R21, 0x79, P4 ;  /* 0x000000791500780c */ /* 0x000fe200027a4270 */
[----:B------:R-:W-:Y:S01]  /*5b10*/  IMAD.IADD R21, R155, 0x1, R170 ;  /* 0x000000019b157824 */ /* 0x000fe200078e02aa */
[C---:B------:R-:W-:Y:S02]  /*5b20*/  ISETP.LT.OR P6, PT, R14.reuse, 0x79, P6 ;  /* 0x000000790e00780c */ /* 0x040fe400037c1670 */
[----:B------:R-:W-:-:S02]  /*5b30*/  ISETP.LT.OR P5, PT, R14, 0x7a, P5 ;  /* 0x0000007a0e00780c */ /* 0x000fc40002fa1670 */
[----:B------:R-:W-:Y:S02]  /*5b40*/  FSEL R84, R84, -INF , !P6 ;  /* 0xff80000054547808 */ /* 0x000fe40007000000 */
[----:B------:R-:W-:Y:S01]  /*5b50*/  FSEL R44, R85, -INF , !P5 ;  /* 0xff800000552c7808 */ /* 0x000fe20006800000 */
[----:B------:R-:W-:Y:S08]  /*5b60*/  @!P3 BRA `(.L_x_7239) ;  /* 0x00000000005cb947 */ /* 0x000ff00003800000 */
        /* <DEDUP_REMOVED lines=13> */
.L_x_7241:
[----:B------:R-:W-:-:S05]  /*5c40*/  IMAD.U32 R25, RZ, RZ, UR46 ;  /* 0x0000002eff197e24 */ /* 0x000fca000f8e00ff */
[----:B------:R-:W-:-:S13]  /*5c50*/  ISETP.NE.AND P5, PT, R25, 0x1, PT ;  /* 0x000000011900780c */ /* 0x000fda0003fa5270 */
[----:B------:R-:W0:Y:S02]  /*5c60*/  @P5 LDC.64 R170, c[0x0][0x9e8] ;  /* 0x00027a00ffaa5b82 */ /* 0x000e240000000a00 */
[----:B0-----:R-:W-:-:S05]  /*5c70*/  @P5 IMAD.HI.U32 R14, R11, R170, RZ ;  /* 0x000000aa0b0e5227 */ /* 0x001fca00078e00ff */
[----:B------:R-:W-:-:S07]  /*5c80*/  @P5 SHF.R.U32.HI R11, RZ, R171, R14 ;  /* 0x000000abff0b5219 */ /* 0x000fce000001160e */
.L_x_7242:
[----:B------:R-:W-:Y:S05]  /*5c90*/  BSYNC B0 ;  /* 0x0000000000007941 */ /* 0x000fea0003800000 */
.L_x_7240:
[----:B------:R-:W-:-:S04]  /*5ca0*/  IMAD R14, R11, R25, -R168 ;  /* 0x000000190b0e7224 */ /* 0x000fc800078e0aa8 */
[----:B------:R-:W-:-:S05]  /*5cb0*/  IMAD R14, R5, -0x2, R14 ;  /* 0xfffffffe050e7824 */ /* 0x000fca00078e020e */
[----:B------:R-:W-:Y:S02]  /*5cc0*/  VIADDMNMX R15, R14, R25, R15, PT ;  /* 0x000000190e0f7246 */ /* 0x000fe4000380010f */
[----:B------:R-:W-:-:S07]  /*5cd0*/  VIMNMX R21, R21, R14, !PT ;  /* 0x0000000e15157248 */ /* 0x000fce0007fe0100 */
.L_x_7239:
[----:B------:R-:W-:Y:S02]  /*5ce0*/  FMNMX.FTZ R11, R23, R0, !PT ;  /* 0x00000000170b7209 */ /* 0x000fe40007810000 */
[----:B------:R-:W-:Y:S02]  /*5cf0*/  ISETP.GT.AND P5, PT, R21, 0x8, P4 ;  /* 0x000000081500780c */ /* 0x000fe400027a4270 */
[----:B------:R-:W-:Y:S02]  /*5d00*/  FMNMX.FTZ R11, R186, R11, !PT ;  /* 0x0000000bba0b7209 */ /* 0x000fe40007810000 */
[----:B------:R-:W-:Y:S02]  /*5d10*/  ISETP.LT.OR P5, PT, R15, 0x9, P5 ;  /* 0x000000090f00780c */ /* 0x000fe40002fa1670 */
[----:B------:R-:W-:Y:S02]  /*5d20*/  FMNMX.FTZ R11, R192, R11, !PT ;  /* 0x0000000bc00b7209 */ /* 0x000fe40007810000 */
[----:B------:R-:W-:-:S02]  /*5d30*/  FSEL R170, R30, -INF , !P5 ;  /* 0xff8000001eaa7808 */ /* 0x000fc40006800000 */
        /* <DEDUP_REMOVED lines=58> */
[C---:B------:R-:W-:Y:S01]  /*60e0*/  ISETP.LT.OR P5, PT, R15.reuse, 0x41, P5 ;  /* 0x000000410f00780c */ /* 0x040fe20002fa1670 */
[----:B------:R-:W0:Y:S01]  /*60f0*/  SHFL.BFLY PT, R14, R11, 0x2, 0x1f ;  /* 0x0c401f000b0e7f89 */ /* 0x000e2200000e0000 */
        /* <DEDUP_REMOVED lines=11> */
[----:B------:R-:W-:Y:S02]  /*61b0*/  ISETP.LT.OR P5, PT, R15, 0x49, P5 ;  /* 0x000000490f00780c */ /* 0x000fe40002fa1670 */
[----:B0-----:R-:W-:-:S02]  /*61c0*/  FMNMX.FTZ R14, R11, R14, !PT ;  /* 0x0000000e0b0e7209 */ /* 0x001fc40007810000 */
[----:B------:R-:W0:Y:S01]  /*61d0*/  LDC R11, c[0x0][0x988] ;  /* 0x00026200ff0b7b82 */ /* 0x000e220000000800 */
[----:B------:R-:W-:Y:S02]  /*61e0*/  ISETP.LT.OR P6, PT, R15, 0x2a, P6 ;  /* 0x0000002a0f00780c */ /* 0x000fe400037c1670 */
[----:B------:R-:W1:Y:S01]  /*61f0*/  SHFL.BFLY PT, R25, R14, 0x1, 0x1f ;  /* 0x0c201f000e197f89 */ /* 0x000e6200000e0000 */
[----:B------:R-:W-:Y:S02]  /*6200*/  FSEL R62, R62, -INF , !P5 ;  /* 0xff8000003e3e7808 */ /* 0x000fe40006800000 */
[----:B------:R-:W-:Y:S02]  /*6210*/  FSEL R34, R47, -INF , !P6 ;  /* 0xff8000002f227808 */ /* 0x000fe40007000000 */
[C---:B------:R-:W-:Y:S02]  /*6220*/  ISETP.GT.AND P5, PT, R21.reuse, RZ, P4 ;  /* 0x000000ff1500720c */ /* 0x040fe400027a4270 */
[----:B------:R-:W-:-:S02]  /*6230*/  ISETP.GT.AND P6, PT, R21, 0x31, P4 ;  /* 0x000000311500780c */ /* 0x000fc400027c4270 */
[C---:B------:R-:W-:Y:S02]  /*6240*/  ISETP.LT.OR P5, PT, R15.reuse, 0x1, P5 ;  /* 0x000000010f00780c */ /* 0x040fe40002fa1670 */
[----:B------:R-:W-:Y:S02]  /*6250*/  ISETP.LT.OR P6, PT, R15, 0x32, P6 ;  /* 0x000000320f00780c */ /* 0x000fe400037c1670 */
[----:B------:R-:W-:Y:S02]  /*6260*/  FSEL R35, R26, -INF , !P5 ;  /* 0xff8000001a237808 */ /* 0x000fe40006800000 */
[----:B------:R-:W-:Y:S02]  /*6270*/  FSEL R46, R51, -INF , !P6 ;  /* 0xff800000332e7808 */ /* 0x000fe40007000000 */
[----:B------:R-:W-:Y:S02]  /*6280*/  ISETP.GT.AND P6, PT, R21, 0x39, P4 ;  /* 0x000000391500780c */ /* 0x000fe400027c4270 */
[----:B------:R-:W-:-:S02]  /*6290*/  FMNMX.FTZ R27, R35, R12, !PT ;  /* 0x0000000c231b7209 */ /* 0x000fc40007810000 */
[----:B------:R-:W-:Y:S02]  /*62a0*/  ISETP.LT.OR P6, PT, R15, 0x3a, P6 ;  /* 0x0000003a0f00780c */ /* 0x000fe400037c1670 */
[----:B------:R-:W-:Y:S02]  /*62b0*/  FMNMX.FTZ R29, R182, R27, !PT ;  /* 0x0000001bb61d7209 */ /* 0x000fe40007810000 */
[----:B-1----:R-:W-:Y:S02]  /*62c0*/  FMNMX.FTZ R14, R14, R25, !PT ;  /* 0x000000190e0e7209 */ /* 0x002fe40007810000 */
[----:B------:R-:W-:Y:S02]  /*62d0*/  FSEL R30, R55, -INF , !P6 ;  /* 0xff800000371e7808 */ /* 0x000fe40007000000 */
[C---:B------:R-:W-:Y:S01]  /*62e0*/  FSETP.NEU.FTZ.AND P6, PT, R14.reuse, -INF , PT ;  /* 0xff8000000e00780b */ /* 0x040fe20003fdd000 */
[----:B0-----:R-:W-:Y:S01]  /*62f0*/  FMUL.FTZ R31, R14, R11 ;  /* 0x0000000b0e1f7220 */ /* 0x001fe20000410000 */
[----:B------:R-:W-:-:S02]  /*6300*/  FMNMX.FTZ R29, R170, R29, !PT ;  /* 0x0000001daa1d7209 */ /* 0x000fc40007810000 */
[----:B------:R-:W-:Y:S02]  /*6310*/  ISETP.GT.AND P5, PT, R21, 0x49, P4 ;  /* 0x000000491500780c */ /* 0x000fe400027a4270 */
        /* <DEDUP_REMOVED lines=8> */
[----:B------:R-:W-:Y:S01]  /*63a0*/  ISETP.GT.AND P5, PT, R21, 0x50, P4 ;  /* 0x000000501500780c */ /* 0x000fe200027a4270 */
[----:B------:R-:W-:Y:S01]  /*63b0*/  MUFU.EX2 R27, R37 ;  /* 0x00000025001b7308 */ /* 0x000fe20000000800 */
[----:B------:R-:W-:Y:S01]  /*63c0*/  FMNMX.FTZ R33, R178, R29, !PT ;  /* 0x0000001db2217209 */ /* 0x000fe20007810000 */
[-CC-:B------:R-:W-:Y:S01]  /*63d0*/  FFMA.FTZ R45, R154, R11.reuse, -R31.reuse ;  /* 0x0000000b9a2d7223 */ /* 0x180fe2000001081f */
[----:B------:R-:W-:Y:S01]  /*63e0*/  ISETP.LT.OR P5, PT, R15, 0x51, P5 ;  /* 0x000000510f00780c */ /* 0x000fe20002fa1670 */
[--C-:B------:R-:W-:Y:S01]  /*63f0*/  FFMA.FTZ R47, R52, R11, -R31.reuse ;  /* 0x0000000b342f7223 */ /* 0x100fe2000001081f */
[----:B------:R-:W-:Y:S01]  /*6400*/  FMNMX.FTZ R33, R38, R33, !PT ;  /* 0x0000002126217209 */ /* 0x000fe20007810000 */
[-CC-:B------:R-:W-:Y:S01]  /*6410*/  FFMA.FTZ R49, R56, R11.reuse, -R31.reuse ;  /* 0x0000000b38317223 */ /* 0x180fe2000001081f */
[----:B------:R-:W-:Y:S01]  /*6420*/  FSEL R188, R66, -INF , !P5 ;  /* 0xff80000042bc7808 */ /* 0x000fe20006800000 */
[----:B------:R0:W-:Y:S01]  /*6430*/  MUFU.EX2 R29, R41 ;  /* 0x00000029001d7308 */ /* 0x0001e20000000800 */
[----:B------:R-:W-:Y:S01]  /*6440*/  ISETP.GT.AND P5, PT, R21, 0x51, P4 ;  /* 0x000000511500780c */ /* 0x000fe200027a4270 */
        /* <DEDUP_REMOVED lines=8> */
[-CC-:B0-----:R-:W-:Y:S01]  /*64d0*/  FFMA.FTZ R41, R158, R11.reuse, -R31.reuse ;  /* 0x0000000b9e297223 */ /* 0x181fe2000001081f */
[----:B------:R-:W-:Y:S01]  /*64e0*/  ISETP.GT.AND P5, PT, R21, 0x58, P4 ;  /* 0x000000581500780c */ /* 0x000fe200027a4270 */
[--C-:B------:R-:W-:Y:S01]  /*64f0*/  FFMA.FTZ R51, R32, R11, -R31.reuse ;  /* 0x0000000b20337223 */ /* 0x100fe2000001081f */
[----:B------:R-:W-:Y:S01]  /*6500*/  FMNMX.FTZ R37, R174, R33, !PT ;  /* 0x00000021ae257209 */ /* 0x000fe20007810000 */
[--C-:B------:R-:W-:Y:S01]  /*6510*/  FFMA.FTZ R194, R194, R11, -R31.reuse ;  /* 0x0000000bc2c27223 */ /* 0x100fe2000001081f */
[----:B------:R-:W-:Y:S01]  /*6520*/  ISETP.LT.OR P5, PT, R15, 0x59, P5 ;  /* 0x000000590f00780c */ /* 0x000fe20002fa1670 */
[----:B------:R-:W-:Y:S01]  /*6530*/  MUFU.EX2 R23, R23 ;  /* 0x0000001700177308 */ /* 0x000fe20000000800 */
[----:B------:R-:W-:Y:S01]  /*6540*/  FMNMX.FTZ R37, R172, R37, !PT ;  /* 0x00000025ac257209 */ /* 0x000fe20007810000 */
[-CC-:B-1----:R-:W-:Y:S01]  /*6550*/  FFMA.FTZ R39, R162, R11.reuse, -R31.reuse ;  /* 0x0000000ba2277223 */ /* 0x182fe2000001081f */
[----:B------:R-:W-:Y:S01]  /*6560*/  FSEL R70, R70, -INF , !P5 ;  /* 0xff80000046467808 */ /* 0x000fe20006800000 */
[--C-:B------:R-:W-:Y:S01]  /*6570*/  FFMA.FTZ R164, R164, R11, -R31.reuse ;  /* 0x0000000ba4a47223 */ /* 0x100fe2000001081f */
[----:B------:R-:W-:Y:S01]  /*6580*/  FMNMX.FTZ R37, R34, R37, !PT ;  /* 0x0000002522257209 */ /* 0x000fe20007810000 */
[--C-:B------:R-:W-:Y:S01]  /*6590*/  FFMA.FTZ R160, R160, R11, -R31.reuse ;  /* 0x0000000ba0a07223 */ /* 0x100fe2000001081f */
[----:B------:R-:W-:Y:S01]  /*65a0*/  ISETP.GT.AND P5, PT, R21, 0x59, P4 ;  /* 0x000000591500780c */ /* 0x000fe200027a4270 */
[----:B------:R0:W-:Y:S01]  /*65b0*/  MUFU.EX2 R33, R39 ;  /* 0x0000002700217308 */ /* 0x0001e20000000800 */
[----:B------:R-:W-:Y:S01]  /*65c0*/  FMNMX.FTZ R37, R50, R37, !PT ;  /* 0x0000002532257209 */ /* 0x000fe20007810000 */
[-CC-:B------:R-:W-:Y:S01]  /*65d0*/  FFMA.FTZ R48, R48, R11.reuse, -R31.reuse ;  /* 0x0000000b30307223 */ /* 0x180fe2000001081f */
[----:B------:R-:W-:Y:S01]  /*65e0*/  ISETP.LT.OR P5, PT, R15, 0x5a, P5 ;  /* 0x0000005a0f00780c */ /* 0x000fe20002fa1670 */
[-CC-:B------:R-:W-:Y:S01]  /*65f0*/  FFMA.FTZ R40, R40, R11.reuse, -R31.reuse ;  /* 0x0000000b28287223 */ /* 0x180fe2000001081f */
[----:B------:R-:W-:Y:S01]  /*6600*/  FSEL R55, R14, RZ, P6 ;  /* 0x000000ff0e377208 */ /* 0x000fe20003000000 */
[--C-:B------:R-:W-:Y:S01]  /*6610*/  FFMA.FTZ R22, R22, R11, -R31.reuse ;  /* 0x0000000b16167223 */ /* 0x100fe2000001081f */
[----:B------:R-:W-:Y:S01]  /*6620*/  FSEL R162, R71, -INF , !P5 ;  /* 0xff80000047a27808 */ /* 0x000fe20006800000 */
[----:B------:R-:W-:Y:S01]  /*6630*/  MUFU.EX2 R186, R186 ;  /* 0x000000ba00ba7308 */ /* 0x000fe20000000800 */
[----:B0-----:R-:W-:Y:S01]  /*6640*/  FMNMX.FTZ R39, R46, R37, !PT ;  /* 0x000000252e277209 */ /* 0x001fe20007810000 */
[----:B------:R-:W-:Y:S01]  /*6650*/  FADD.FTZ R0, -R55, R0 ;  /* 0x0000000037007221 */ /* 0x000fe20000010100 */
[----:B------:R-:W-:Y:S01]  /*6660*/  ISETP.GT.AND P5, PT, R21, 0x60, P4 ;  /* 0x000000601500780c */ /* 0x000fe200027a4270 */
[--C-:B------:R-:W-:Y:S01]  /*6670*/  FFMA.FTZ R28, R28, R11, -R31.reuse ;  /* 0x0000000b1c1c7223 */ /* 0x100fe2000001081f */
[----:B------:R-:W-:Y:S01]  /*6680*/  FMNMX.FTZ R39, R54, R39, !PT ;  /* 0x0000002736277209 */ /* 0x000fe20007810000 */
[----:B------:R-:W-:Y:S01]  /*6690*/  FMUL.FTZ R0, R0, R11 ;  /* 0x0000000b00007220 */ /* 0x000fe20000410000 */
[----:B------:R-:W-:Y:S01]  /*66a0*/  ISETP.LT.OR P5, PT, R15, 0x61, P5 ;  /* 0x000000610f00780c */ /* 0x000fe20002fa1670 */
[----:B------:R0:W-:Y:S01]  /*66b0*/  MUFU.EX2 R37, R41 ;  /* 0x0000002900257308 */ /* 0x0001e20000000800 */
[----:B------:R-:W-:Y:S01]  /*66c0*/  FMNMX.FTZ R39, R30, R39, !PT ;  /* 0x000000271e277209 */ /* 0x000fe20007810000 */
[-CC-:B------:R-:W-:Y:S01]  /*66d0*/  FFMA.FTZ R24, R24, R11.reuse, -R31.reuse ;  /* 0x0000000b18187223 */ /* 0x180fe2000001081f */
[----:B------:R-:W-:Y:S01]  /*66e0*/  FSEL R158, R74, -INF , !P5 ;  /* 0xff8000004a9e7808 */ /* 0x000fe20006800000 */
[-CC-:B------:R-:W-:Y:S01]  /*66f0*/  FFMA.FTZ R74, R156, R11.reuse, -R31.reuse ;  /* 0x0000000b9c4a7223 */ /* 0x180fe2000001081f */
[----:B------:R-:W-:Y:S01]  /*6700*/  ISETP.GT.AND P5, PT, R21, 0x61, P4 ;  /* 0x000000611500780c */ /* 0x000fe200027a4270 */
[--C-:B------:R-:W-:Y:S01]  /*6710*/  FFMA.FTZ R36, R36, R11, -R31.reuse ;  /* 0x0000000b24247223 */ /* 0x100fe2000001081f */
[----:B------:R-:W-:Y:S01]  /*6720*/  FMNMX.FTZ R39, R58, R39, !PT ;  /* 0x000000273a277209 */ /* 0x000fe20007810000 */
[----:B------:R-:W1:Y:S01]  /*6730*/  MUFU.EX2 R0, R0 ;  /* 0x0000000000007308 */ /* 0x000e620000000800 */
[----:B------:R-:W-:Y:S01]  /*6740*/  ISETP.LT.OR P5, PT, R15, 0x62, P5 ;  /* 0x000000620f00780c */ /* 0x000fe20002fa1670 */
[----:B------:R-:W-:Y:S01]  /*6750*/  FFMA.FTZ R32, R84, R11, -R31 ;  /* 0x0000000b54207223 */ /* 0x000fe2000001081f */
[----:B0-----:R-:W-:-:S02]  /*6760*/  FMNMX.FTZ R41, R184, R39, !PT ;  /* 0x00000027b8297209 */ /* 0x001fc40007810000 */
[----:B------:R-:W-:Y:S02]  /*6770*/  FSEL R156, R75, -INF , !P5 ;  /* 0xff8000004b9c7808 */ /* 0x000fe40006800000 */
[----:B------:R-:W-:Y:S01]  /*6780*/  ISETP.GT.AND P5, PT, R21, 0x68, P4 ;  /* 0x000000681500780c */ /* 0x000fe200027a4270 */
[----:B------:R-:W-:Y:S01]  /*6790*/  MUFU.EX2 R39, R45 ;  /* 0x0000002d00277308 */ /* 0x000fe20000000800 */
[----:B------:R-:W-:Y:S02]  /*67a0*/  FMNMX.FTZ R41, R62, R41, !PT ;  /* 0x000000293e297209 */ /* 0x000fe40007810000 */
[----:B------:R-:W-:Y:S02]  /*67b0*/  ISETP.LT.OR P5, PT, R15, 0x69, P5 ;  /* 0x000000690f00780c */ /* 0x000fe40002fa1670 */
[----:B------:R-:W-:Y:S02]  /*67c0*/  FMNMX.FTZ R41, R190, R41, !PT ;  /* 0x00000029be297209 */ /* 0x000fe40007810000 */
[----:B------:R-:W-:Y:S01]  /*67d0*/  FSEL R154, R78, -INF , !P5 ;  /* 0xff8000004e9a7808 */ /* 0x000fe20006800000 */
[--C-:B------:R-:W-:Y:S01]  /*67e0*/  FFMA.FTZ R78, R152, R11, -R31.reuse ;  /* 0x0000000b984e7223 */ /* 0x100fe2000001081f */
[----:B------:R-:W-:Y:S01]  /*67f0*/  FMNMX.FTZ R41, R188, R41, !PT ;  /* 0x00000029bc297209 */ /* 0x000fe20007810000 */
[--C-:B------:R-:W-:Y:S01]  /*6800*/  FFMA.FTZ R152, R80, R11, -R31.reuse ;  /* 0x0000000b50987223 */ /* 0x100fe2000001081f */
[----:B------:R-:W-:Y:S01]  /*6810*/  ISETP.GT.AND P5, PT, R21, 0x69, P4 ;  /* 0x000000691500780c */ /* 0x000fe200027a4270 */
[----:B------:R-:W0:Y:S01]  /*6820*/  MUFU.EX2 R25, R25 ;  /* 0x0000001900197308 */ /* 0x000e220000000800 */
[----:B------:R-:W-:Y:S01]  /*6830*/  FMNMX.FTZ R43, R166, R41, !PT ;  /* 0x00000029a62b7209 */ /* 0x000fe20007810000 */
[-C--:B-1----:R-:W-:Y:S01]  /*6840*/  FMUL.FTZ R88, R88, R0.reuse ;  /* 0x0000000058587220 */ /* 0x082fe20000410000 */
[----:B------:R-:W-:Y:S01]  /*6850*/  ISETP.LT.OR P5, PT, R15, 0x6a, P5 ;  /* 0x0000006a0f00780c */ /* 0x000fe20002fa1670 */
[-C--:B------:R-:W-:Y:S01]  /*6860*/  FMUL.FTZ R89, R89, R0.reuse ;  /* 0x0000000059597220 */ /* 0x080fe20000410000 */
[----:B------:R-:W-:Y:S01]  /*6870*/  FMNMX.FTZ R43, R70, R43, !PT ;  /* 0x0000002b462b7209 */ /* 0x000fe20007810000 */
[-C--:B------:R-:W-:Y:S01]  /*6880*/  FMUL.FTZ R92, R92, R0.reuse ;  /* 0x000000005c5c7220 */ /* 0x080fe20000410000 */
[----:B------:R-:W-:Y:S01]  /*6890*/  FSEL R52, R79, -INF , !P5 ;  /* 0xff8000004f347808 */ /* 0x000fe20006800000 */
[----:B------:R1:W-:Y:S01]  /*68a0*/  MUFU.EX2 R41, R47 ;  /* 0x0000002f00297308 */ /* 0x0003e20000000800 */
[----:B------:R-:W-:Y:S01]  /*68b0*/  ISETP.GT.AND P5, PT, R21, 0x70, P4 ;  /* 0x000000701500780c */ /* 0x000fe200027a4270 */
[-C--:B------:R-:W-:Y:S01]  /*68c0*/  FMUL.FTZ R93, R93, R0.reuse ;  /* 0x000000005d5d7220 */ /* 0x080fe20000410000 */
[----:B------:R-:W-:Y:S01]  /*68d0*/  FMNMX.FTZ R43, R162, R43, !PT ;  /* 0x0000002ba22b7209 */ /* 0x000fe20007810000 */
[-C--:B------:R-:W-:Y:S01]  /*68e0*/  FMUL.FTZ R96, R96, R0.reuse ;  /* 0x0000000060607220 */ /* 0x080fe20000410000 */
[----:B------:R-:W-:Y:S01]  /*68f0*/  ISETP.LT.OR P5, PT, R15, 0x71, P5 ;  /* 0x000000710f00780c */ /* 0x000fe20002fa1670 */
[-C--:B------:R-:W-:Y:S01]  /*6900*/  FMUL.FTZ R97, R97, R0.reuse ;  /* 0x0000000061617220 */ /* 0x080fe20000410000 */
[----:B------:R-:W-:Y:S01]  /*6910*/  FMNMX.FTZ R43, R158, R43, !PT ;  /* 0x0000002b9e2b7209 */ /* 0x000fe20007810000 */
[----:B------:R-:W2:Y:S01]  /*6920*/  MUFU.EX2 R26, R194 ;  /* 0x000000c2001a7308 */ /* 0x000ea20000000800 */
[----:B------:R-:W-:Y:S01]  /*6930*/  FSEL R82, R82, -INF , !P5 ;  /* 0xff80000052527808 */ /* 0x000fe20006800000 */
[--C-:B-1----:R-:W-:Y:S01]  /*6940*/  FFMA.FTZ R47, R72, R11, -R31.reuse ;  /* 0x0000000b482f7223 */ /* 0x102fe2000001081f */
[----:B------:R-:W-:Y:S01]  /*6950*/  ISETP.GT.AND P5, PT, R21, 0x71, P4 ;  /* 0x000000711500780c */ /* 0x000fe200027a4270 */
[-C--:B------:R-:W-:Y:S01]  /*6960*/  FMUL.FTZ R100, R100, R0.reuse ;  /* 0x0000000064647220 */ /* 0x080fe20000410000 */
[----:B------:R-:W-:Y:S01]  /*6970*/  FMNMX.FTZ R45, R156, R43, !PT ;  /* 0x0000002b9c2d7209 */ /* 0x000fe20007810000 */
[-C--:B------:R-:W-:Y:S01]  /*6980*/  FMUL.FTZ R101, R101, R0.reuse ;  /* 0x0000000065657220 */ /* 0x080fe20000410000 */
[----:B------:R-:W-:Y:S01]  /*6990*/  ISETP.LT.OR P5, PT, R15, 0x72, P5 ;  /* 0x000000720f00780c */ /* 0x000fe20002fa1670 */
[----:B------:R1:W-:Y:S01]  /*69a0*/  MUFU.EX2 R43, R49 ;  /* 0x00000031002b7308 */ /* 0x0003e20000000800 */
[----:B------:R-:W-:Y:S01]  /*69b0*/  FMNMX.FTZ R45, R154, R45, !PT ;  /* 0x0000002d9a2d7209 */ /* 0x000fe20007810000 */
[-C--:B------:R-:W-:Y:S01]  /*69c0*/  FMUL.FTZ R104, R104, R0.reuse ;  /* 0x0000000068687220 */ /* 0x080fe20000410000 */
[----:B------:R-:W-:Y:S01]  /*69d0*/  FSEL R56, R83, -INF , !P5 ;  /* 0xff80000053387808 */ /* 0x000fe20006800000 */
[-C--:B------:R-:W-:Y:S01]  /*69e0*/  FMUL.FTZ R105, R105, R0.reuse ;  /* 0x0000000069697220 */ /* 0x080fe20000410000 */
[C---:B------:R-:W-:Y:S01]  /*69f0*/  ISETP.GT.AND P5, PT, R21.reuse, 0x78, P4 ;  /* 0x000000781500780c */ /* 0x040fe200027a4270 */
[-C--:B------:R-:W-:Y:S01]  /*6a00*/  FMUL.FTZ R108, R108, R0.reuse ;  /* 0x000000006c6c7220 */ /* 0x080fe20000410000 */
[----:B------:R-:W-:Y:S01]  /*6a10*/  FMNMX.FTZ R45, R52, R45, !PT ;  /* 0x0000002d342d7209 */ /* 0x000fe20007810000 */
[----:B------:R-:W3:Y:S01]  /*6a20*/  MUFU.EX2 R164, R164 ;  /* 0x000000a400a47308 */ /* 0x000ee20000000800 */
[----:B------:R-:W-:Y:S01]  /*6a30*/  ISETP.GT.AND P4, PT, R21, 0x79, P4 ;  /* 0x000000791500780c */ /* 0x000fe20002784270 */
[--C-:B------:R-:W-:Y:S01]  /*6a40*/  FFMA.FTZ R21, R64, R11, -R31.reuse ;  /* 0x0000000b40157223 */ /* 0x100fe2000001081f */
[----:B------:R-:W-:Y:S01]  /*6a50*/  ISETP.LT.OR P5, PT, R15, 0x79, P5 ;  /* 0x000000790f00780c */ /* 0x000fe20002fa1670 */
[-C--:B------:R-:W-:Y:S01]  /*6a60*/  FMUL.FTZ R109, R109, R0.reuse ;  /* 0x000000006d6d7220 */ /* 0x080fe20000410000 */
[----:B------:R-:W-:Y:S01]  /*6a70*/  FMNMX.FTZ R45, R82, R45, !PT ;  /* 0x0000002d522d7209 */ /* 0x000fe20007810000 */
[-C--:B------:R-:W-:Y:S01]  /*6a80*/  FMUL.FTZ R112, R112, R0.reuse ;  /* 0x0000000070707220 */ /* 0x080fe20000410000 */
[----:B------:R-:W-:Y:S01]  /*6a90*/  ISETP.LT.OR P4, PT, R15, 0x7a, P4 ;  /* 0x0000007a0f00780c */ /* 0x000fe20002781670 */
[--C-:B------:R-:W-:Y:S01]  /*6aa0*/  FFMA.FTZ R15, R60, R11, -R31.reuse ;  /* 0x0000000b3c0f7223 */ /* 0x100fe2000001081f */
[----:B------:R-:W-:Y:S01]  /*6ab0*/  FSEL R86, R86, -INF , !P5 ;  /* 0xff80000056567808 */ /* 0x000fe20006800000 */
[----:B------:R-:W4:Y:S01]  /*6ac0*/  MUFU.EX2 R160, R160 ;  /* 0x000000a000a07308 */ /* 0x000f220000000800 */
[----:B------:R-:W-:Y:S01]  /*6ad0*/  FMNMX.FTZ R45, R56, R45, !PT ;  /* 0x0000002d382d7209 */ /* 0x000fe20007810000 */
[-C--:B------:R-:W-:Y:S01]  /*6ae0*/  FMUL.FTZ R113, R113, R0.reuse ;  /* 0x0000000071717220 */ /* 0x080fe20000410000 */
[----:B------:R-:W-:Y:S01]  /*6af0*/  FSEL R60, R87, -INF , !P4 ;  /* 0xff800000573c7808 */ /* 0x000fe20006000000 */
[-C--:B------:R-:W-:Y:S01]  /*6b00*/  FMUL.FTZ R116, R116, R0.reuse ;  /* 0x0000000074747220 */ /* 0x080fe20000410000 */
[----:B------:R-:W-:Y:S01]  /*6b10*/  FMNMX.FTZ R45, R86, R45, !PT ;  /* 0x0000002d562d7209 */ /* 0x000fe20007810000 */
[-C--:B------:R-:W-:Y:S01]  /*6b20*/  FMUL.FTZ R117, R117, R0.reuse ;  /* 0x0000000075757220 */ /* 0x080fe20000410000 */
[-C--:B------:R-:W-:Y:S01]  /*6b30*/  FMUL.FTZ R120, R120, R0.reuse ;  /* 0x0000000078787220 */ /* 0x080fe20000410000 */
[----:B------:R-:W5:Y:S01]  /*6b40*/  MUFU.EX2 R74, R74 ;  /* 0x0000004a004a7308 */ /* 0x000f620000000800 */
[----:B-1----:R-:W-:Y:S01]  /*6b50*/  FMNMX.FTZ R49, R60, R45, !PT ;  /* 0x0000002d3c317209 */ /* 0x002fe20007810000 */
[----:B------:R-:W-:Y:S01]  /*6b60*/  FFMA.FTZ R45, R68, R11, -R31 ;  /* 0x0000000b442d7223 */ /* 0x000fe2000001081f */
[-C--:B------:R-:W-:Y:S01]  /*6b70*/  FMUL.FTZ R121, R121, R0.reuse ;  /* 0x0000000079797220 */ /* 0x080fe20000410000 */
[-C--:B------:R-:W-:Y:S01]  /*6b80*/  FMUL.FTZ R124, R124, R0.reuse ;  /* 0x000000007c7c7220 */ /* 0x080fe20000410000 */
[-C--:B------:R-:W-:Y:S01]  /*6b90*/  FMUL.FTZ R125, R125, R0.reuse ;  /* 0x000000007d7d7220 */ /* 0x080fe20000410000 */
[----:B------:R-:W1:Y:S01]  /*6ba0*/  SHFL.BFLY PT, R64, R49, 0x2, 0x1f ;  /* 0x0c401f0031407f89 */ /* 0x000e6200000e0000 */
[-C--:B------:R-:W-:Y:S01]  /*6bb0*/  FMUL.FTZ R128, R128, R0.reuse ;  /* 0x0000000080807220 */ /* 0x080fe20000410000 */
[----:B------:R-:W5:Y:S01]  /*6bc0*/  MUFU.EX2 R78, R78 ;  /* 0x0000004e004e7308 */ /* 0x000f620000000800 */
[-C--:B------:R-:W-:Y:S01]  /*6bd0*/  FMUL.FTZ R129, R129, R0.reuse ;  /* 0x0000000081817220 */ /* 0x080fe20000410000 */
[-C--:B------:R-:W-:Y:S01]  /*6be0*/  FMUL.FTZ R132, R132, R0.reuse ;  /* 0x0000000084847220 */ /* 0x080fe20000410000 */
[-C--:B------:R-:W-:Y:S01]  /*6bf0*/  FMUL.FTZ R133, R133, R0.reuse ;  /* 0x0000000085857220 */ /* 0x080fe20000410000 */
[-C--:B------:R-:W-:Y:S01]  /*6c00*/  FMUL.FTZ R136, R136, R0.reuse ;  /* 0x0000000088887220 */ /* 0x080fe20000410000 */
[-C--:B------:R-:W-:Y:S01]  /*6c10*/  FMUL.FTZ R137, R137, R0.reuse ;  /* 0x0000000089897220 */ /* 0x080fe20000410000 */
[-C--:B------:R-:W-:Y:S01]  /*6c20*/  FMUL.FTZ R140, R140, R0.reuse ;  /* 0x000000008c8c7220 */ /* 0x080fe20000410000 */
[-C--:B------:R-:W-:Y:S01]  /*6c30*/  FMUL.FTZ R141, R141, R0.reuse ;  /* 0x000000008d8d7220 */ /* 0x080fe20000410000 */
[----:B------:R-:W5:Y:S01]  /*6c40*/  MUFU.EX2 R48, R48 ;  /* 0x0000003000307308 */ /* 0x000f620000000800 */
[-C--:B------:R-:W-:Y:S01]  /*6c50*/  FMUL.FTZ R144, R144, R0.reuse ;  /* 0x0000000090907220 */ /* 0x080fe20000410000 */
[-C--:B------:R-:W-:Y:S01]  /*6c60*/  FMUL.FTZ R145, R145, R0.reuse ;  /* 0x0000000091917220 */ /* 0x080fe20000410000 */
[-C--:B------:R-:W-:Y:S01]  /*6c70*/  FMUL.FTZ R148, R148, R0.reuse ;  /* 0x0000000094947220 */ /* 0x080fe20000410000 */
[----:B------:R-:W-:-:S04]  /*6c80*/  FMUL.FTZ R149, R149, R0 ;  /* 0x0000000095957220 */ /* 0x000fc80000410000 */
[----:B------:R-:W5:Y:S01]  /*6c90*/  MUFU.EX2 R40, R40 ;  /* 0x0000002800287308 */ /* 0x000f620000000800 */
[----:B-1----:R-:W-:Y:S01]  /*6ca0*/  FMNMX.FTZ R53, R49, R64, !PT ;  /* 0x0000004031357209 */ /* 0x002fe20007810000 */
[-CC-:B------:R-:W-:Y:S01]  /*6cb0*/  FFMA.FTZ R64, R20, R11.reuse, -R31.reuse ;  /* 0x0000000b14407223 */ /* 0x180fe2000001081f */
[-CC-:B------:R-:W-:Y:S01]  /*6cc0*/  FFMA.FTZ R49, R76, R11.reuse, -R31.reuse ;  /* 0x0000000b4c317223 */ /* 0x180fe2000001081f */
[----:B------:R-:W-:-:S04]  /*6cd0*/  FFMA.FTZ R31, R44, R11, -R31 ;  /* 0x0000000b2c1f7223 */ /* 0x000fc8000001081f */
[----:B------:R-:W1:Y:S01]  /*6ce0*/  MUFU.EX2 R15, R15 ;  /* 0x0000000f000f7308 */ /* 0x000e620000000800 */
[----:B------:R-:W0:Y:S07]  /*6cf0*/  SHFL.BFLY PT, R20, R53, 0x1, 0x1f ;  /* 0x0c201f0035147f89 */ /* 0x000e2e00000e0000 */
[----:B------:R-:W-:Y:S08]  /*6d00*/  MUFU.EX2 R22, R22 ;  /* 0x0000001600167308 */ /* 0x000ff00000000800 */
[----:B------:R-:W-:Y:S08]  /*6d10*/  MUFU.EX2 R21, R21 ;  /* 0x0000001500157308 */ /* 0x000ff00000000800 */
[----:B------:R-:W-:Y:S01]  /*6d20*/  MUFU.EX2 R28, R28 ;  /* 0x0000001c001c7308 */ /* 0x000fe20000000800 */
[----:B0-----:R-:W-:-:S04]  /*6d30*/  FMNMX.FTZ R20, R53, R20, !PT ;  /* 0x0000001435147209 */ /* 0x001fc80007810000 */
[C---:B------:R-:W-:Y:S01]  /*6d40*/  FSETP.NEU.FTZ.AND P4, PT, R20.reuse, -INF , PT ;  /* 0xff8000001400780b */ /* 0x040fe20003f9d000 */
[----:B------:R-:W-:Y:S02]  /*6d50*/  FMUL.FTZ R44, R20, R11 ;  /* 0x0000000b142c7220 */ /* 0x000fe40000410000 */
[----:B------:R-:W-:Y:S03]  /*6d60*/  MUFU.EX2 R45, R45 ;  /* 0x0000002d002d7308 */ /* 0x000fe60000000800 */
[----:B------:R-:W-:-:S05]  /*6d70*/  FSEL R53, R44, RZ, P4 ;  /* 0x000000ff2c357208 */ /* 0x000fca0002000000 */
[-C--:B------:R-:W-:Y:S01]  /*6d80*/  FFMA.FTZ R44, R35, R11.reuse, -R53 ;  /* 0x0000000b232c7223 */ /* 0x080fe20000010835 */
[----:B------:R-:W-:Y:S01]  /*6d90*/  FFMA.FTZ R35, R0, R4, R23 ;  /* 0x0000000400237223 */ /* 0x000fe20000010017 */
[-CC-:B------:R-:W-:Y:S01]  /*6da0*/  FFMA.FTZ R169, R50, R11.reuse, -R53.reuse ;  /* 0x0000000b32a97223 */ /* 0x180fe20000010835 */
[----:B------:R-:W-:Y:S02]  /*6db0*/  IMAD.U32 R50, RZ, RZ, UR5 ;  /* 0x00000005ff327e24 */ /* 0x000fe4000f8e00ff */
[-C--:B------:R-:W-:Y:S01]  /*6dc0*/  FFMA.FTZ R171, R54, R11.reuse, -R53 ;  /* 0x0000000b36ab7223 */ /* 0x080fe20000010835 */
[----:B------:R-:W-:Y:S01]  /*6dd0*/  FADD.FTZ R4, R186, R35 ;  /* 0x00000023ba047221 */ /* 0x000fe20000010000 */
[-CC-:B------:R-:W-:Y:S01]  /*6de0*/  FFMA.FTZ R181, R182, R11.reuse, -R53.reuse ;  /* 0x0000000bb6b57223 */ /* 0x180fe20000010835 */
[----:B------:R-:W-:Y:S01]  /*6df0*/  MUFU.EX2 R44, R44 ;  /* 0x0000002c002c7308 */ /* 0x000fe20000000800 */
[----:B------:R-:W-:Y:S01]  /*6e00*/  @!P1 LEA R54, R50, UR36, 0x3 ;  /* 0x0000002432369c11 */ /* 0x000fe2000f8e18ff */
[----:B------:R-:W-:Y:S01]  /*6e10*/  FADD.FTZ R35, R25, R4 ;  /* 0x0000000419237221 */ /* 0x000fe20000010000 */
[-CC-:B------:R-:W-:Y:S01]  /*6e20*/  FFMA.FTZ R183, R170, R11.reuse, -R53.reuse ;  /* 0x0000000baab77223 */ /* 0x180fe20000010835 */
[-CC-:B------:R-:W-:Y:S01]  /*6e30*/  FFMA.FTZ R68, R180, R11.reuse, -R53.reuse ;  /* 0x0000000bb4447223 */ /* 0x180fe20000010835 */
[-C--:B------:R-:W-:Y:S01]  /*6e40*/  FFMA.FTZ R177, R168, R11.reuse, -R53 ;  /* 0x0000000ba8b17223 */ /* 0x080fe20000010835 */
[----:B--2---:R-:W-:Y:S01]  /*6e50*/  FADD.FTZ R4, R26, R35 ;  /* 0x000000231a047221 */ /* 0x004fe20000010000 */
        /* <DEDUP_REMOVED lines=8> */
[--C-:B------:R-:W-:Y:S01]  /*6ee0*/  FFMA.FTZ R42, R174, R11, -R53.reuse ;  /* 0x0000000bae2a7223 */ /* 0x100fe20000010835 */
[----:B------:R-:W-:Y:S01]  /*6ef0*/  MUFU.EX2 R183, R183 ;  /* 0x000000b700b77308 */ /* 0x000fe20000000800 */
[----:B------:R-:W-:Y:S01]  /*6f00*/  F2FP.BF16.F32.PACK_AB R180, R186, R23 ;  /* 0x00000017bab4723e */ /* 0x000fe200000010ff */
[----:B------:R-:W-:Y:S01]  /*6f10*/  FADD.FTZ R35, R29, R4 ;  /* 0x000000041d237221 */ /* 0x000fe20000010000 */
[--C-:B------:R-:W-:Y:S01]  /*6f20*/  FFMA.FTZ R175, R172, R11, -R53.reuse ;  /* 0x0000000bacaf7223 */ /* 0x100fe20000010835 */
[----:B------:R-:W-:Y:S01]  /*6f30*/  F2FP.BF16.F32.PACK_AB R182, R26, R25 ;  /* 0x000000191ab6723e */ /* 0x000fe200000010ff */
[-C--:B------:R-:W-:Y:S01]  /*6f40*/  FFMA.FTZ R34, R34, R11.reuse, -R53 ;  /* 0x0000000b22227223 */ /* 0x080fe20000010835 */
[----:B---3--:R-:W-:Y:S01]  /*6f50*/  FADD.FTZ R4, R164, R35 ;  /* 0x00000023a4047221 */ /* 0x008fe20000010000 */
[-CC-:B------:R-:W-:Y:S01]  /*6f60*/  FFMA.FTZ R46, R46, R11.reuse, -R53.reuse ;  /* 0x0000000b2e2e7223 */ /* 0x180fe20000010835 */
[----:B------:R-:W-:Y:S01]  /*6f70*/  MUFU.EX2 R68, R68 ;  /* 0x0000004400447308 */ /* 0x000fe20000000800 */
[-CC-:B------:R-:W-:Y:S01]  /*6f80*/  FFMA.FTZ R30, R30, R11.reuse, -R53.reuse ;  /* 0x0000000b1e1e7223 */ /* 0x180fe20000010835 */
[----:B------:R-:W-:Y:S01]  /*6f90*/  FADD.FTZ R35, R33, R4 ;  /* 0x0000000421237221 */ /* 0x000fe20000010000 */
[-CC-:B------:R-:W-:Y:S01]  /*6fa0*/  FFMA.FTZ R184, R184, R11.reuse, -R53.reuse ;  /* 0x0000000bb8b87223 */ /* 0x180fe20000010835 */
[-CC-:B------:R-:W-:Y:S01]  /*6fb0*/  FFMA.FTZ R62, R62, R11.reuse, -R53.reuse ;  /* 0x0000000b3e3e7223 */ /* 0x180fe20000010835 */
[-C--:B------:R-:W-:Y:S01]  /*6fc0*/  FFMA.FTZ R190, R190, R11.reuse, -R53 ;  /* 0x0000000bbebe7223 */ /* 0x080fe20000010835 */
[----:B----4-:R-:W-:Y:S01]  /*6fd0*/  FADD.FTZ R4, R160, R35 ;  /* 0x00000023a0047221 */ /* 0x010fe20000010000 */
[----:B------:R-:W-:Y:S01]  /*6fe0*/  FSEL R35, R20, RZ, P4 ;  /* 0x000000ff14237208 */ /* 0x000fe20002000000 */
[----:B------:R-:W-:Y:S01]  /*6ff0*/  MUFU.EX2 R177, R177 ;  /* 0x000000b100b17308 */ /* 0x000fe20000000800 */
[----:B------:R-:W-:Y:S01]  /*7000*/  FFMA.FTZ R188, R188, R11, -R53 ;  /* 0x0000000bbcbc7223 */ /* 0x000fe20000010835 */
[----:B------:R-:W-:Y:S01]  /*7010*/  FADD.FTZ R55, R37, R4 ;  /* 0x0000000425377221 */ /* 0x000fe20000010000 */
[----:B------:R-:W-:-:S02]  /*7020*/  @!P1 VIADD R54, R54, 0x28860 ;  /* 0x0002886036369836 */ /* 0x000fc40000000000 */
[----:B------:R-:W-:Y:S01]  /*7030*/  FADD.FTZ R4, -R35, R12 ;  /* 0x0000000c23047221 */ /* 0x000fe20000010100 */
[-C--:B------:R-:W-:Y:S01]  /*7040*/  FFMA.FTZ R70, R70, R11.reuse, -R53 ;  /* 0x0000000b46467223 */ /* 0x080fe20000010835 */
[----:B-----5:R-:W-:Y:S01]  /*7050*/  FADD.FTZ R50, R74, R55 ;  /* 0x000000374a327221 */ /* 0x020fe20000010000 */
[-CC-:B------:R-:W-:Y:S01]  /*7060*/  FFMA.FTZ R57, R154, R11.reuse, -R53.reuse ;  /* 0x0000000b9a397223 */ /* 0x180fe20000010835 */
[-C--:B------:R-:W-:Y:S01]  /*7070*/  FMUL.FTZ R4, R4, R11.reuse ;  /* 0x0000000b04047220 */ /* 0x080fe20000410000 */
[----:B------:R-:W-:Y:S01]  /*7080*/  MUFU.EX2 R24, R24 ;  /* 0x0000001800187308 */ /* 0x000fe20000000800 */
[----:B------:R-:W-:Y:S01]  /*7090*/  FADD.FTZ R35, R39, R50 ;  /* 0x0000003227237221 */ /* 0x000fe20000010000 */
[----:B------:R-:W-:Y:S01]  /*70a0*/  @!P1 PRMT R54, RZ, 0x654, R54 ;  /* 0x00000654ff369816 */ /* 0x000fe20000000036 */
[-CC-:B------:R-:W-:Y:S01]  /*70b0*/  FFMA.FTZ R52, R52, R11.reuse, -R53.reuse ;  /* 0x0000000b34347223 */ /* 0x180fe20000010835 */
[-C--:B------:R-:W-:Y:S01]  /*70c0*/  FFMA.FTZ R82, R82, R11.reuse, -R53 ;  /* 0x0000000b52527223 */ /* 0x080fe20000010835 */
[----:B------:R-:W-:Y:S01]  /*70d0*/  FADD.FTZ R50, R78, R35 ;  /* 0x000000234e327221 */ /* 0x000fe20000010000 */
[----:B------:R0:W-:Y:S01]  /*70e0*/  @!P1 SYNCS.ARRIVE.TRANS64.RED.A1T0 RZ, [R54+URZ], RZ ;  /* 0x000000ff36ff99a7 */ /* 0x0001e2000810043f */
[-CC-:B------:R-:W-:Y:S01]  /*70f0*/  FFMA.FTZ R56, R56, R11.reuse, -R53.reuse ;  /* 0x0000000b38387223 */ /* 0x180fe20000010835 */
[----:B------:R2:W3:Y:S01]  /*7100*/  MUFU.EX2 R35, R4 ;  /* 0x0000000400237308 */ /* 0x0004e20000000800 */
[----:B------:R-:W-:Y:S01]  /*7110*/  FADD.FTZ R55, R41, R50 ;  /* 0x0000003229377221 */ /* 0x000fe20000010000 */
[----:B------:R-:W-:Y:S01]  /*7120*/  FFMA.FTZ R86, R86, R11, -R53 ;  /* 0x0000000b56567223 */ /* 0x000fe20000010835 */
[----:B------:R-:W-:Y:S01]  /*7130*/  ISETP.GT.AND P4, PT, R10, R13, PT ;  /* 0x0000000d0a00720c */ /* 0x000fe20003f84270 */
[----:B------:R-:W-:Y:S01]  /*7140*/  UMOV UR5, UR4 ;  /* 0x0000000400057c82 */ /* 0x000fe20008000000 */
[----:B------:R-:W-:Y:S01]  /*7150*/  FADD.FTZ R50, R48, R55 ;  /* 0x0000003730327221 */ /* 0x000fe20000010000 */
[--C-:B0-----:R-:W-:Y:S01]  /*7160*/  FFMA.FTZ R54, R158, R11, -R53.reuse ;  /* 0x0000000b9e367223 */ /* 0x101fe20000010835 */
[----:B------:R-:W-:Y:S01]  /*7170*/  F2FP.BF16.F32.PACK_AB R178, R164, R29 ;  /* 0x0000001da4b2723e */ /* 0x000fe200000010ff */
[----:B------:R-:W0:Y:S01]  /*7180*/  MUFU.EX2 R72, R72 ;  /* 0x0000004800487308 */ /* 0x000e220000000800 */
[----:B------:R-:W-:Y:S01]  /*7190*/  FADD.FTZ R55, R43, R50 ;  /* 0x000000322b377221 */ /* 0x000fe20000010000 */
[----:B------:R-:W-:Y:S01]  /*71a0*/  FFMA.FTZ R50, R162, R11, -R53 ;  /* 0x0000000ba2327223 */ /* 0x000fe20000010835 */
[----:B------:R-:W-:Y:S01]  /*71b0*/  F2FP.BF16.F32.PACK_AB R172, R160, R33 ;  /* 0x00000021a0ac723e */ /* 0x000fe200000010ff */
[----:B------:R-:W-:-:S02]  /*71c0*/  VIADD R10, R10, 0xffffffff ;  /* 0xffffffff0a0a7836 */ /* 0x000fc40000000000 */
[----:B--2---:R-:W-:Y:S01]  /*71d0*/  FADD.FTZ R4, R40, R55 ;  /* 0x0000003728047221 */ /* 0x004fe20000010000 */
[----:B------:R-:W-:Y:S01]  /*71e0*/  FFMA.FTZ R55, R156, R11, -R53 ;  /* 0x0000000b9c377223 */ /* 0x000fe20000010835 */
[----:B------:R-:W-:Y:S01]  /*71f0*/  F2FP.BF16.F32.PACK_AB R176, R66, R27 ;  /* 0x0000001b42b0723e */ /* 0x000fe200000010ff */
[----:B------:R-:W2:Y:S01]  /*7200*/  MUFU.EX2 R47, R47 ;  /* 0x0000002f002f7308 */ /* 0x000ea20000000800 */
[----:B-1----:R-:W-:Y:S01]  /*7210*/  FADD.FTZ R59, R15, R4 ;  /* 0x000000040f3b7221 */ /* 0x002fe20000010000 */
[----:B---3--:R-:W-:Y:S01]  /*7220*/  FFMA.FTZ R4, R35, R3, R44 ;  /* 0x0000000323047223 */ /* 0x008fe2000001002c */
[----:B------:R-:W-:Y:S01]  /*7230*/  F2FP.BF16.F32.PACK_AB R174, R74, R37 ;  /* 0x000000254aae723e */ /* 0x000fe200000010ff */
        /* <DEDUP_REMOVED lines=12> */
[----:B------:R-:W3:Y:S01]  /*7300*/  MUFU.EX2 R64, R64 ;  /* 0x0000004000407308 */ /* 0x000ee20000000800 */
[----:B------:R-:W-:Y:S01]  /*7310*/  FADD.FTZ R23, R45, R58 ;  /* 0x0000003a2d177221 */ /* 0x000fe20000010000 */
[----:B------:R-:W-:Y:S01]  /*7320*/  FADD.FTZ R3, R177, R4 ;  /* 0x00000004b1037221 */ /* 0x000fe20000010000 */
[----:B------:R-:W-:Y:S01]  /*7330*/  F2FP.BF16.F32.PACK_AB R160, R28, R21 ;  /* 0x000000151ca0723e */ /* 0x000fe200000010ff */
[----:B------:R-:W-:Y:S01]  /*7340*/  FMUL.FTZ R94, R94, R35 ;  /* 0x000000235e5e7220 */ /* 0x000fe20000410000 */
[----:B------:R-:W-:Y:S01]  /*7350*/  FADD.FTZ R26, R24, R23 ;  /* 0x00000017181a7221 */ /* 0x000fe20000010000 */
[----:B0-----:R-:W-:Y:S01]  /*7360*/  FADD.FTZ R4, R72, R3 ;  /* 0x0000000348047221 */ /* 0x001fe20000010000 */
[----:B------:R-:W-:Y:S01]  /*7370*/  F2FP.BF16.F32.PACK_AB R162, R24, R45 ;  /* 0x0000002d18a2723e */ /* 0x000fe200000010ff */
[----:B------:R-:W0:Y:S01]  /*7380*/  MUFU.EX2 R38, R38 ;  /* 0x0000002600267308 */ /* 0x000e220000000800 */
[----:B--2---:R-:W-:Y:S01]  /*7390*/  FADD.FTZ R23, R47, R26 ;  /* 0x0000001a2f177221 */ /* 0x004fe20000010000 */
[----:B-1----:R-:W-:Y:S01]  /*73a0*/  FADD.FTZ R3, R179, R4 ;  /* 0x00000004b3037221 */ /* 0x002fe20000010000 */
[----:B------:R-:W-:Y:S01]  /*73b0*/  F2FP.BF16.F32.PACK_AB R181, R181, R44 ;  /* 0x0000002cb5b5723e */ /* 0x000fe200000010ff */
[----:B------:R-:W-:Y:S01]  /*73c0*/  FMUL.FTZ R95, R95, R35 ;  /* 0x000000235f5f7220 */ /* 0x000fe20000410000 */
[----:B------:R-:W-:Y:S01]  /*73d0*/  F2FP.BF16.F32.PACK_AB R183, R68, R183 ;  /* 0x000000b744b7723e */ /* 0x000fe200000010ff */
[----:B------:R-:W-:Y:S01]  /*73e0*/  FMUL.FTZ R98, R98, R35 ;  /* 0x0000002362627220 */ /* 0x000fe20000410000 */
[----:B------:R-:W-:Y:S01]  /*73f0*/  F2FP.BF16.F32.PACK_AB R177, R72, R177 ;  /* 0x000000b148b1723e */ /* 0x000fe200000010ff */
[----:B------:R-:W1:Y:S01]  /*7400*/  MUFU.EX2 R49, R49 ;  /* 0x0000003100317308 */ /* 0x000e620000000800 */
[C---:B---3--:R-:W-:Y:S01]  /*7410*/  FADD.FTZ R26, R64.reuse, R23 ;  /* 0x00000017401a7221 */ /* 0x048fe20000010000 */
[----:B------:R-:W-:Y:S01]  /*7420*/  F2FP.BF16.F32.PACK_AB R156, R64, R47 ;  /* 0x0000002f409c723e */ /* 0x000fe200000010ff */
[-C--:B------:R-:W-:Y:S01]  /*7430*/  FMUL.FTZ R99, R99, R35.reuse ;  /* 0x0000002363637220 */ /* 0x080fe20000410000 */
[-C--:B------:R-:W-:Y:S01]  /*7440*/  FMUL.FTZ R102, R102, R35.reuse ;  /* 0x0000002366667220 */ /* 0x080fe20000410000 */
[-C--:B------:R-:W-:Y:S01]  /*7450*/  FMUL.FTZ R103, R103, R35.reuse ;  /* 0x0000002367677220 */ /* 0x080fe20000410000 */
[-C--:B------:R-:W-:Y:S01]  /*7460*/  FMUL.FTZ R106, R106, R35.reuse ;  /* 0x000000236a6a7220 */ /* 0x080fe20000410000 */
[----:B------:R-:W-:Y:S01]  /*7470*/  FMUL.FTZ R107, R107, R35 ;  /* 0x000000236b6b7220 */ /* 0x000fe20000410000 */
[----:B------:R-:W2:Y:S01]  /*7480*/  MUFU.EX2 R173, R173 ;  /* 0x000000ad00ad7308 */ /* 0x000ea20000000800 */
[C---:B0-----:R-:W-:Y:S01]  /*7490*/  FADD.FTZ R4, R38.reuse, R3 ;  /* 0x0000000326047221 */ /* 0x041fe20000010000 */
[----:B------:R-:W-:Y:S01]  /*74a0*/  F2FP.BF16.F32.PACK_AB R179, R38, R179 ;  /* 0x000000b326b3723e */ /* 0x000fe200000010ff */
[-C--:B------:R-:W-:Y:S01]  /*74b0*/  FMUL.FTZ R110, R110, R35.reuse ;  /* 0x000000236e6e7220 */ /* 0x080fe20000410000 */
[-C--:B------:R-:W-:Y:S01]  /*74c0*/  FMUL.FTZ R111, R111, R35.reuse ;  /* 0x000000236f6f7220 */ /* 0x080fe20000410000 */
[-C--:B------:R-:W-:Y:S01]  /*74d0*/  FMUL.FTZ R114, R114, R35.reuse ;  /* 0x0000002372727220 */ /* 0x080fe20000410000 */
[-C--:B------:R-:W-:Y:S01]  /*74e0*/  FMUL.FTZ R115, R115, R35.reuse ;  /* 0x0000002373737220 */ /* 0x080fe20000410000 */
[-C--:B------:R-:W-:Y:S01]  /*74f0*/  FMUL.FTZ R118, R118, R35.reuse ;  /* 0x0000002376767220 */ /* 0x080fe20000410000 */
[----:B------:R-:W0:Y:S01]  /*7500*/  MUFU.EX2 R36, R36 ;  /* 0x0000002400247308 */ /* 0x000e220000000800 */
[----:B-1----:R-:W-:Y:S01]  /*7510*/  FADD.FTZ R23, R49, R26 ;  /* 0x0000001a31177221 */ /* 0x002fe20000010000 */
[-C--:B------:R-:W-:Y:S01]  /*7520*/  FMUL.FTZ R119, R119, R35.reuse ;  /* 0x0000002377777220 */ /* 0x080fe20000410000 */
[-C--:B------:R-:W-:Y:S01]  /*7530*/  FMUL.FTZ R122, R122, R35.reuse ;  /* 0x000000237a7a7220 */ /* 0x080fe20000410000 */
[-C--:B------:R-:W-:Y:S01]  /*7540*/  FMUL.FTZ R123, R123, R35.reuse ;  /* 0x000000237b7b7220 */ /* 0x080fe20000410000 */
[-C--:B------:R-:W-:Y:S01]  /*7550*/  FMUL.FTZ R126, R126, R35.reuse ;  /* 0x000000237e7e7220 */ /* 0x080fe20000410000 */
[-C--:B------:R-:W-:Y:S01]  /*7560*/  FMUL.FTZ R127, R127, R35.reuse ;  /* 0x000000237f7f7220 */ /* 0x080fe20000410000 */
[-C--:B------:R-:W-:Y:S01]  /*7570*/  FMUL.FTZ R130, R130, R35.reuse ;  /* 0x0000002382827220 */ /* 0x080fe20000410000 */
[----:B------:R-:W1:Y:S01]  /*7580*/  MUFU.EX2 R42, R42 ;  /* 0x0000002a002a7308 */ /* 0x000e620000000800 */
[----:B--2---:R-:W-:Y:S01]  /*7590*/  FADD.FTZ R3, R173, R4 ;  /* 0x00000004ad037221 */ /* 0x004fe20000010000 */
[-C--:B------:R-:W-:Y:S01]  /*75a0*/  FMUL.FTZ R131, R131, R35.reuse ;  /* 0x0000002383837220 */ /* 0x080fe20000410000 */
[-C--:B------:R-:W-:Y:S01]  /*75b0*/  FMUL.FTZ R134, R134, R35.reuse ;  /* 0x0000002386867220 */ /* 0x080fe20000410000 */
[-C--:B------:R-:W-:Y:S01]  /*75c0*/  FMUL.FTZ R135, R135, R35.reuse ;  /* 0x0000002387877220 */ /* 0x080fe20000410000 */
[-C--:B------:R-:W-:Y:S01]  /*75d0*/  FMUL.FTZ R138, R138, R35.reuse ;  /* 0x000000238a8a7220 */ /* 0x080fe20000410000 */
[-C--:B------:R-:W-:Y:S01]  /*75e0*/  FMUL.FTZ R139, R139, R35.reuse ;  /* 0x000000238b8b7220 */ /* 0x080fe20000410000 */
[----:B------:R-:W-:Y:S01]  /*75f0*/  FMUL.FTZ R142, R142, R35 ;  /* 0x000000238e8e7220 */ /* 0x000fe20000410000 */
[----:B------:R-:W-:Y:S01]  /*7600*/  MUFU.EX2 R152, R152 ;  /* 0x0000009800987308 */ /* 0x000fe20000000800 */
[C---:B0-----:R-:W-:Y:S01]  /*7610*/  FADD.FTZ R23, R36.reuse, R23 ;  /* 0x0000001724177221 */ /* 0x041fe20000010000 */
[----:B------:R-:W-:Y:S01]  /*7620*/  F2FP.BF16.F32.PACK_AB R158, R36, R49 ;  /* 0x00000031249e723e */ /* 0x000fe200000010ff */
[-C--:B------:R-:W-:Y:S01]  /*7630*/  FMUL.FTZ R143, R143, R35.reuse ;  /* 0x000000238f8f7220 */ /* 0x080fe20000410000 */
[-C--:B------:R-:W-:Y:S01]  /*7640*/  FMUL.FTZ R146, R146, R35.reuse ;  /* 0x0000002392927220 */ /* 0x080fe20000410000 */
[-C--:B------:R-:W-:Y:S01]  /*7650*/  FMUL.FTZ R147, R147, R35.reuse ;  /* 0x0000002393937220 */ /* 0x080fe20000410000 */
[-C--:B------:R-:W-:Y:S01]  /*7660*/  FMUL.FTZ R150, R150, R35.reuse ;  /* 0x0000002396967220 */ /* 0x080fe20000410000 */
[----:B------:R-:W-:Y:S01]  /*7670*/  FMUL.FTZ R151, R151, R35 ;  /* 0x0000002397977220 */ /* 0x000fe20000410000 */
[----:B------:R-:W0:Y:S01]  /*7680*/  MUFU.EX2 R175, R175 ;  /* 0x000000af00af7308 */ /* 0x000e220000000800 */
[C---:B-1----:R-:W-:Y:S01]  /*7690*/  FADD.FTZ R4, R42.reuse, R3 ;  /* 0x000000032a047221 */ /* 0x042fe20000010000 */
[----:B------:R-:W-:Y:S01]  /*76a0*/  F2FP.BF16.F32.PACK_AB R173, R42, R173 ;  /* 0x000000ad2aad723e */ /* 0x000fe200000010ff */
[----:B------:R-:W-:-:S05]  /*76b0*/  IMAD.MOV.U32 R0, RZ, RZ, R14 ;  /* 0x000000ffff007224 */ /* 0x000fca00078e000e */
[----:B------:R-:W-:Y:S08]  /*76c0*/  MUFU.EX2 R51, R51 ;  /* 0x0000003300337308 */ /* 0x000ff00000000800 */
[----:B------:R-:W1:Y:S01]  /*76d0*/  MUFU.EX2 R34, R34 ;  /* 0x0000002200227308 */ /* 0x000e620000000800 */
[----:B0-----:R-:W-:-:S07]  /*76e0*/  FADD.FTZ R3, R175, R4 ;  /* 0x00000004af037221 */ /* 0x001fce0000010000 */
[----:B------:R-:W-:Y:S08]  /*76f0*/  MUFU.EX2 R32, R32 ;  /* 0x0000002000207308 */ /* 0x000ff00000000800 */
[----:B------:R-:W0:Y:S01]  /*7700*/  MUFU.EX2 R169, R169 ;  /* 0x000000a900a97308 */ /* 0x000e220000000800 */
[C---:B-1----:R-:W-:Y:S01]  /*7710*/  FADD.FTZ R4, R34.reuse, R3 ;  /* 0x0000000322047221 */ /* 0x042fe20000010000 */
[----:B------:R-:W-:-:S06]  /*7720*/  F2FP.BF16.F32.PACK_AB R175, R34, R175 ;  /* 0x000000af22af723e */ /* 0x000fcc00000010ff */
[----:B------:R-:W1:Y:S08]  /*7730*/  MUFU.EX2 R31, R31 ;  /* 0x0000001f001f7308 */ /* 0x000e700000000800 */
[----:B------:R-:W2:Y:S01]  /*7740*/  MUFU.EX2 R46, R46 ;  /* 0x0000002e002e7308 */ /* 0x000ea20000000800 */
[----:B0-----:R-:W-:-:S07]  /*7750*/  FADD.FTZ R3, R169, R4 ;  /* 0x00000004a9037221 */ /* 0x001fce0000010000 */
[----:B------:R0:W-:Y:S01]  /*7760*/  MUFU.EX2 R12, R30 ;  /* 0x0000001e000c7308 */ /* 0x0001e20000000800 */
[----:B-1----:R-:W-:-:S07]  /*7770*/  F2FP.BF16.F32.PACK_AB R154, R31, R32 ;  /* 0x000000201f9a723e */ /* 0x002fce00000010ff */
[----:B------:R-:W1:Y:S01]  /*7780*/  MUFU.EX2 R171, R171 ;  /* 0x000000ab00ab7308 */ /* 0x000e620000000800 */
[----:B0-----:R-:W-:Y:S01]  /*7790*/  FFMA.FTZ R30, R166, R11, -R53 ;  /* 0x0000000ba61e7223 */ /* 0x001fe20000010835 */
[----:B------:R-:W-:Y:S01]  /*77a0*/  F2FP.BF16.F32.PACK_AB R166, R22, R15 ;  /* 0x0000000f16a6723e */ /* 0x000fe200000010ff */
[----:B------:R-:W-:Y:S01]  /*77b0*/  FADD.FTZ R22, R152, R23 ;  /* 0x0000001798167221 */ /* 0x000fe20000010000 */
[----:B------:R-:W-:Y:S01]  /*77c0*/  FFMA.FTZ R53, R60, R11, -R53 ;  /* 0x0000000b3c357223 */ /* 0x000fe20000010835 */
[C---:B------:R-:W-:Y:S02]  /*77d0*/  F2FP.BF16.F32.PACK_AB R152, R51.reuse, R152 ;  /* 0x000000983398723e */ /* 0x040fe400000010ff */
[----:B------:R-:W-:Y:S01]  /*77e0*/  FADD.FTZ R15, R51, R22 ;  /* 0x00000016330f7221 */ /* 0x000fe20000010000 */
[----:B------:R-:W0:Y:S01]  /*77f0*/  MUFU.EX2 R165, R165 ;  /* 0x000000a500a57308 */ /* 0x000e220000000800 */
[----:B--2---:R-:W-:Y:S02]  /*7800*/  F2FP.BF16.F32.PACK_AB R169, R46, R169 ;  /* 0x000000a92ea9723e */ /* 0x004fe400000010ff */
[----:B------:R-:W-:Y:S01]  /*7810*/  FADD.FTZ R22, R32, R15 ;  /* 0x0000000f20167221 */ /* 0x000fe20000010000 */
[----:B------:R-:W-:-:S03]  /*7820*/  IMAD.MOV.U32 R15, RZ, RZ, R2 ;  /* 0x000000ffff0f7224 */ /* 0x000fc600078e0002 */
[----:B------:R-:W-:Y:S01]  /*7830*/  FADD.FTZ R4, R31, R22 ;  /* 0x000000161f047221 */ /* 0x000fe20000010000 */
[----:B------:R-:W2:Y:S01]  /*7840*/  MUFU.EX2 R184, R184 ;  /* 0x000000b800b87308 */ /* 0x000ea20000000800 */
[----:B------:R-:W-:-:S04]  /*7850*/  FADD.FTZ R22, R46, R3 ;  /* 0x000000032e167221 */ /* 0x000fc80000010000 */
[----:B-1----:R-:W-:Y:S01]  /*7860*/  FADD.FTZ R3, R171, R22 ;  /* 0x00000016ab037221 */ /* 0x002fe20000010000 */
[C---:B------:R-:W-:Y:S02]  /*7870*/  F2FP.BF16.F32.PACK_AB R171, R12.reuse, R171 ;  /* 0x000000ab0cab723e */ /* 0x040fe400000010ff */
[----:B------:R-:W1:Y:S01]  /*7880*/  MUFU.EX2 R167, R62 ;  /* 0x0000003e00a77308 */ /* 0x000e620000000800 */
[----:B------:R-:W-:Y:S01]  /*7890*/  FADD.FTZ R22, R12, R3 ;  /* 0x000000030c167221 */ /* 0x000fe20000010000 */
[----:B------:R-:W-:-:S03]  /*78a0*/  IMAD.MOV.U32 R12, RZ, RZ, R20 ;  /* 0x000000ffff0c7224 */ /* 0x000fc600078e0014 */
[----:B0-----:R-:W-:-:S03]  /*78b0*/  FADD.FTZ R22, R165, R22 ;  /* 0x00000016a5167221 */ /* 0x001fc60000010000 */
        /* <DEDUP_REMOVED lines=32> */
[----:B------:R-:W-:-:S03]  /*7ac0*/  F2FP.BF16.F32.PACK_AB R153, R56, R153 ;  /* 0x000000993899723e */ /* 0x000fc600000010ff */
[----:B-1----:R-:W-:-:S04]  /*7ad0*/  FADD.FTZ R22, R155, R22 ;  /* 0x000000169b167221 */ /* 0x002fc80000010000 */
[C---:B0-----:R-:W-:Y:S01]  /*7ae0*/  FADD.FTZ R3, R53.reuse, R22 ;  /* 0x0000001635037221 */ /* 0x041fe20000010000 */
[----:B------:R-:W-:Y:S01]  /*7af0*/  F2FP.BF16.F32.PACK_AB R155, R53, R155 ;  /* 0x0000009b359b723e */ /* 0x000fe200000010ff */
[----:B------:R-:W-:Y:S06]  /*7b00*/  @P4 BRA `(.L_x_7243) ;  /* 0xffffffcc00f84947 */ /* 0x000fec000383ffff */
[----:B------:R-:W-:Y:S02]  /*7b10*/  IMAD.MOV.U32 R12, RZ, RZ, R20 ;  /* 0x000000ffff0c7224 */ /* 0x000fe400078e0014 */
[----:B------:R-:W-:-:S07]  /*7b20*/  IMAD.MOV.U32 R0, RZ, RZ, R14 ;  /* 0x000000ffff007224 */ /* 0x000fce00078e000e */
.L_x_7226:
[----:B------:R-:W0:Y:S01]  /*7b30*/  LDC R13, c[0x0][0x448] ;  /* 0x00011200ff0d7b82 */ /* 0x000e220000000800 */
[----:B------:R-:W-:-:S05]  /*7b40*/  IADD3 R15, -R9, 0x1, RZ ;  /* 0x00000001090f7810 */ /* 0x000fca0007ffe1ff */
[----:B------:R-:W-:Y:S02]  /*7b50*/  IMAD R20, R16, UR38, R15 ;  /* 0x0000002610147c24 */ /* 0x000fe4000f8e020f */
[----:B------:R-:W1:Y:S08]  /*7b60*/  S2UR UR5, SR_CTAID.X ;  /* 0x00000000000579c3 */ /* 0x000e700000002500 */
[----:B------:R-:W2:Y:S01]  /*7b70*/  LDC R22, c[0x0][0x9e4] ;  /* 0x00027900ff167b82 */ /* 0x000ea20000000800 */
[----:B0-----:R-:W-:Y:S01]  /*7b80*/  ISETP.NE.AND P5, PT, R13, 0x1, PT ;  /* 0x000000010d00780c */ /* 0x001fe20003fa5270 */
[----:B-1----:R-:W-:-:S12]  /*7b90*/  ULEA UR5, UR5, 0x7f, 0x7 ;  /* 0x0000007f05057891 */ /* 0x002fd8000f8e383f */
[----:B------:R-:W0:Y:S01]  /*7ba0*/  @P5 LDC R13, c[0x0][0x44c] ;  /* 0x00011300ff0d5b82 */ /* 0x000e220000000800 */
[----:B------:R-:W-:Y:S01]  /*7bb0*/  IMAD.U32 R9, RZ, RZ, UR5 ;  /* 0x00000005ff097e24 */ /* 0x000fe2000f8e00ff */
[----:B--2---:R-:W-:-:S06]  /*7bc0*/  ISETP.GE.AND P6, PT, R22, 0x1, PT ;  /* 0x000000011600780c */ /* 0x004fcc0003fc6270 */
[----:B------:R-:W1:Y:S01]  /*7bd0*/  @P5 LDC R14, c[0x0][0x450] ;  /* 0x00011400ff0e5b82 */ /* 0x000e620000000800 */
[----:B0-----:R-:W-:Y:S01]  /*7be0*/  @P5 IMAD.HI.U32 R13, R13, UR5, RZ ;  /* 0x000000050d0d5c27 */ /* 0x001fe2000f8e00ff */
[----:B------:R-:W-:-:S04]  /*7bf0*/  ULDC UR5, c[0x0][0x9dc] ;  /* 0x0002770000057ab9 */ /* 0x000fc80000000800 */
        /* <DEDUP_REMOVED lines=13> */
.L_x_7245:
[----:B------:R-:W-:-:S13]  /*7cd0*/  ISETP.NE.AND P2, PT, R22, 0x1, PT ;  /* 0x000000011600780c */ /* 0x000fda0003f45270 */
[----:B------:R-:W0:Y:S02]  /*7ce0*/  @P2 LDC.64 R14, c[0x0][0x9e8] ;  /* 0x00027a00ff0e2b82 */ /* 0x000e240000000a00 */
[----:B0-----:R-:W-:-:S05]  /*7cf0*/  @P2 IMAD.HI.U32 R14, R9, R14, RZ ;  /* 0x0000000e090e2227 */ /* 0x001fca00078e00ff */
[----:B------:R-:W-:-:S07]  /*7d00*/  @P2 SHF.R.U32.HI R9, RZ, R15, R14 ;  /* 0x0000000fff092219 */ /* 0x000fce000001160e */
.L_x_7246:
[----:B------:R-:W-:-:S05]  /*7d10*/  IMAD R14, R9, R22, RZ ;  /* 0x00000016090e7224 */ /* 0x000fca00078e02ff */
[----:B------:R-:W-:-:S07]  /*7d20*/  VIMNMX R13, R13, R14, !PT ;  /* 0x0000000e0d0d7248 */ /* 0x000fce0007fe0100 */
.L_x_7244:
[----:B------:R-:W-:-:S05]  /*7d30*/  VIADD R13, R13, 0x7f ;  /* 0x0000007f0d0d7836 */ /* 0x000fca0000000000 */
[----:B------:R-:W-:-:S04]  /*7d40*/  SHF.R.S32.HI R14, RZ, 0x1f, R13 ;  /* 0x0000001fff0e7819 */ /* 0x000fc8000001140d */
[----:B------:R-:W-:-:S04]  /*7d50*/  LEA.HI R14, R14, R13, RZ, 0x7 ;  /* 0x0000000d0e0e7211 */ /* 0x000fc800078f38ff */
[----:B------:R-:W-:-:S04]  /*7d60*/  SHF.R.S32.HI R14, RZ, 0x7, R14 ;  /* 0x00000007ff0e7819 */ /* 0x000fc8000001140e */
[----:B------:R-:W-:-:S04]  /*7d70*/  VIMNMX R9, R17, R14, !PT ;  /* 0x0000000e11097248 */ /* 0x000fc80007fe0100 */
[----:B------:R-:W-:-:S13]  /*7d80*/  ISETP.GE.AND P2, PT, R10, R9, PT ;  /* 0x000000090a00720c */ /* 0x000fda0003f46270 */
[----:B------:R-:W-:Y:S05]  /*7d90*/  @!P2 BRA `(.L_x_7247) ;  /* 0x0000001c00f0a947 */ /* 0x000fea0003800000 */
[----:B------:R-:W-:Y:S01]  /*7da0*/  IMAD.MOV.U32 R15, RZ, RZ, R12 ;  /* 0x000000ffff0f7224 */ /* 0x000fe200078e000c */
[----:B------:R-:W-:Y:S01]  /*7db0*/  UMOV UR5, UR4 ;  /* 0x0000000400057c82 */ /* 0x000fe20008000000 */
[----:B------:R-:W-:Y:S02]  /*7dc0*/  IMAD.MOV.U32 R13, RZ, RZ, R0 ;  /* 0x000000ffff0d7224 */ /* 0x000fe400078e0000 */
[----:B------:R-:W-:-:S07]  /*7dd0*/  IMAD.MOV.U32 R14, RZ, RZ, R2 ;  /* 0x000000ffff0e7224 */ /* 0x000fce00078e0002 */
.L_x_7256:
        /* <DEDUP_REMOVED lines=9> */
.L_x_7249:
[----:B------:R-:W-:Y:S01]  /*7e70*/  ULEA UR10, UR4, UR36, 0x3 ;  /* 0x00000024040a7291 */ /* 0x000fe2000f8e183f */
[----:B------:R-:W-:-:S08]  /*7e80*/  SHF.L.U32 R0, R2, 0x1f, RZ ;  /* 0x0000001f02007819 */ /* 0x000fd000000006ff */
[----:B------:R0:W1:Y:S01]  /*7e90*/  SYNCS.PHASECHK.TRANS64.TRYWAIT P3, [UR10+0x28830], R0 ;  /* 0x02883000ff0075a7 */ /* 0x000062000806014a */
[----:B------:R-:W-:Y:S05]  /*7ea0*/  @!P0 BRA `(.L_x_7250) ;  /* 0x0000000000048947 */ /* 0x000fea0003800000 */
[----:B------:R-:W-:Y:S01]  /*7eb0*/  BPT.TRAP 0x1 ;  /* 0x000000040000795c */ /* 0x000fe20000300000 */
.L_x_7250:
[----:B-1----:R-:W-:Y:S05]  /*7ec0*/  @P3 BRA `(.L_x_7248) ;  /* 0x0000000000083947 */ /* 0x002fea0003800000 */
[----:B------:R-:W1:Y:S02]  /*7ed0*/  SYNCS.PHASECHK.TRANS64.TRYWAIT P3, [UR10+0x28830], R0 ;  /* 0x02883000ff0075a7 */ /* 0x000e64000806014a */
[----:B-1----:R-:W-:Y:S05]  /*7ee0*/  @!P3 BRA `(.L_x_7251) ;  /* 0x000000b00040b947 */ /* 0x002fea0003800000 */
.L_x_7248:
        /* <DEDUP_REMOVED lines=47> */
.L_x_7253:
[----:B------:R-:W-:Y:S01]  /*81e0*/  ULEA UR10, UR5, UR36, 0x3 ;  /* 0x00000024050a7291 */ /* 0x000fe2000f8e183f */
[----:B------:R-:W-:-:S08]  /*81f0*/  SHF.L.U32 R0, R14, 0x1f, RZ ;  /* 0x0000001f0e007819 */ /* 0x000fd000000006ff */
[----:B------:R0:W1:Y:S01]  /*8200*/  SYNCS.PHASECHK.TRANS64.TRYWAIT P2, [UR10+0x28850], R0 ;  /* 0x02885000ff0075a7 */ /* 0x000062000804014a */
[----:B------:R-:W-:Y:S05]  /*8210*/  @!P0 BRA `(.L_x_7254) ;  /* 0x0000000000048947 */ /* 0x000fea0003800000 */
[----:B------:R-:W-:Y:S01]  /*8220*/  BPT.TRAP 0x1 ;  /* 0x000000040000795c */ /* 0x000fe20000300000 */
.L_x_7254:
[----:B-1----:R-:W-:Y:S05]  /*8230*/  @P2 BRA `(.L_x_7252) ;  /* 0x0000000000082947 */ /* 0x002fea0003800000 */
[----:B------:R-:W1:Y:S02]  /*8240*/  SYNCS.PHASECHK.TRANS64.TRYWAIT P2, [UR10+0x28850], R0 ;  /* 0x02885000ff0075a7 */ /* 0x000e64000804014a */
[----:B-1----:R-:W-:Y:S05]  /*8250*/  @!P2 BRA `(.L_x_7255) ;  /* 0x000000ac007ca947 */ /* 0x002fea0003800000 */
.L_x_7252:
[----:B------:R-:W-:Y:S01]  /*8260*/  UIADD3 UR10, UR36, 0x400, URZ ;  /* 0x00000400240a7890 */ /* 0x000fe2000fffe03f */
[----:B------:R-:W-:Y:S01]  /*8270*/  WARPGROUP.ARRIVE ;  /* 0x00000000000079c5 */ /* 0x000fe20000000000 */
[----:B------:R-:W-:Y:S01]  /*8280*/  UMOV UR11, 0x40000040 ;  /* 0x40000040000b7882 */ /* 0x000fe20000000000 */
[----:B------:R-:W-:Y:S01]  /*8290*/  UMOV UR15, 0x40000040 ;  /* 0x40000040000f7882 */ /* 0x000fe20000000000 */
[----:B------:R-:W-:Y:S01]  /*82a0*/  USHF.R.U32.HI UR10, URZ, 0x4, UR10 ;  /* 0x000000043f0a7899 */ /* 0x000fe2000801160a */
[----:B01----:R-:W-:Y:S02]  /*82b0*/  FMNMX.FTZ R0, R24, R13, !PT ;  /* 0x0000000d18007209 */ /* 0x003fe40007810000 */
[C---:B------:R-:W-:Y:S01]  /*82c0*/  ISETP.GT.AND P2, PT, R10.reuse, R9, PT ;  /* 0x000000090a00720c */ /* 0x040fe20003f44270 */
[----:B------:R-:W-:Y:S01]  /*82d0*/  ULOP3.LUT UR10, UR10, 0x3fff, URZ, 0xc0, !UPT ;  /* 0x00003fff0a0a7892 */ /* 0x000fe2000f8ec03f */
[----:B------:R-:W-:Y:S01]  /*82e0*/  FMNMX.FTZ R11, R25, R0, !PT ;  /* 0x00000000190b7209 */ /* 0x000fe20007810000 */
[----:B------:R-:W-:-:S02]  /*82f0*/  VIADD R10, R10, 0xffffffff ;  /* 0xffffffff0a0a7836 */ /* 0x000fc40000000000 */
[----:B------:R-:W-:Y:S01]  /*8300*/  ULOP3.LUT UR10, UR10, 0x4000000, URZ, 0xfc, !UPT ;  /* 0x040000000a0a7892 */ /* 0x000fe2000f8efc3f */
[----:B------:R-:W-:-:S03]  /*8310*/  FMNMX.FTZ R0, R28, R11, !PT ;  /* 0x0000000b1c007209 */ /* 0x000fc60007810000 */
[----:B------:R-:W-:Y:S01]  /*8320*/  ULEA UR10, UR5, UR10, 0xb ;  /* 0x0000000a050a7291 */ /* 0x000fe2000f8e583f */
[----:B------:R-:W-:-:S03]  /*8330*/  FMNMX.FTZ R11, R29, R0, !PT ;  /* 0x000000001d0b7209 */ /* 0x000fc60007810000 */
[----:B------:R-:W-:Y:S01]  /*8340*/  UIADD3 UR14, UR10, 0x80, URZ ;  /* 0x000000800a0e7890 */ /* 0x000fe2000fffe03f */
[----:B------:R-:W-:-:S04]  /*8350*/  FMNMX.FTZ R0, R32, R11, !PT ;  /* 0x0000000b20007209 */ /* 0x000fc80007810000 */
[----:B------:R-:W-:Y:S01]  /*8360*/  HGMMA.64x128x16.F32.BF16 R88, R180, gdesc[UR8].tnspB, R88, gsb0 ;  /* 0x41e00008b4587df0 */ /* 0x000fe20008001858 */
        /* <DEDUP_REMOVED lines=30> */
[----:B------:R-:W0:Y:S01]  /*8550*/  LDC R11, c[0x0][0x988] ;  /* 0x00026200ff0b7b82 */ /* 0x000e220000000800 */
[----:B------:R-:W-:Y:S02]  /*8560*/  FMNMX.FTZ R12, R26, R15, !PT ;  /* 0x0000000f1a0c7209 */ /* 0x000fe40007810000 */
[----:B------:R-:W1:Y:S01]  /*8570*/  SHFL.BFLY PT, R21, R20, 0x1, 0x1f ;  /* 0x0c201f0014157f89 */ /* 0x000e6200000e0000 */
[----:B------:R-:W-:Y:S02]  /*8580*/  WARPGROUP.DEPBAR.LE gsb0, 0x0 ;  /* 0x00008000000079c5 */ /* 0x000fe40000010000 */
[----:B------:R-:W-:-:S06]  /*8590*/  WARPGROUP.ARRIVE ;  /* 0x00000000000079c5 */ /* 0x000fcc0000000000 */
[----:B------:R-:W-:Y:S01]  /*85a0*/  HGMMA.64x128x16.F32.BF16 R88, R176, gdesc[UR12].tnspB, R88, gsb0 ;  /* 0x41e0000cb0587df0 */ /* 0x000fe20008001858 */
[----:B------:R-:W-:Y:S01]  /*85b0*/  UIADD3 UR14, UR10, 0x100, URZ ;  /* 0x000001000a0e7890 */ /* 0x000fe2000fffe03f */
[----:B------:R-:W-:Y:S01]  /*85c0*/  UMOV UR15, 0x40000040 ;  /* 0x40000040000f7882 */ /* 0x000fe20000000000 */
[----:B-1----:R-:W-:-:S05]  /*85d0*/  FMNMX.FTZ R0, R20, R21, !PT ;  /* 0x0000001514007209 */ /* 0x002fca0007810000 */
[----:B------:R-:W-:-:S04]  /*85e0*/  FADD.FTZ R14, -R0, R13 ;  /* 0x0000000d000e7221 */ /* 0x000fc80000010100 */
[-C--:B0-----:R-:W-:Y:S01]  /*85f0*/  FMUL.FTZ R13, R14, R11.reuse ;  /* 0x0000000b0e0d7220 */ /* 0x081fe20000410000 */
[----:B------:R-:W-:-:S04]  /*8600*/  FMUL.FTZ R14, R0, R11 ;  /* 0x0000000b000e7220 */ /* 0x000fc80000410000 */
        /* <DEDUP_REMOVED lines=17> */
[----:B------:R-:W-:Y:S01]  /*8720*/  FFMA.FTZ R29, R37, R11, -R14 ;  /* 0x0000000b251d7223 */ /* 0x000fe2000001080e */
[----:B------:R-:W0:Y:S02]  /*8730*/  MUFU.EX2 R180, R180 ;  /* 0x000000b400b47308 */ /* 0x000e240000000800 */
[----:B------:R-:W-:-:S04]  /*8740*/  FMNMX.FTZ R33, R39, R12, !PT ;  /* 0x0000000c27217209 */ /* 0x000fc80007810000 */
[----:B------:R-:W-:Y:S02]  /*8750*/  FMNMX.FTZ R12, R42, R33, !PT ;  /* 0x000000212a0c7209 */ /* 0x000fe40007810000 */
[----:B------:R-:W1:Y:S02]  /*8760*/  MUFU.EX2 R21, R21 ;  /* 0x0000001500157308 */ /* 0x000e640000000800 */
[----:B------:R-:W-:-:S04]  /*8770*/  FMNMX.FTZ R33, R43, R12, !PT ;  /* 0x0000000c2b217209 */ /* 0x000fc80007810000 */
[----:B------:R-:W-:Y:S01]  /*8780*/  FMNMX.FTZ R12, R46, R33, !PT ;  /* 0x000000212e0c7209 */ /* 0x000fe20007810000 */
[----:B------:R-:W-:Y:S01]  /*8790*/  FFMA.FTZ R33, R41, R11, -R14 ;  /* 0x0000000b29217223 */ /* 0x000fe2000001080e */
[----:B------:R-:W-:Y:S01]  /*87a0*/  MUFU.EX2 R182, R182 ;  /* 0x000000b600b67308 */ /* 0x000fe20000000800 */
[----:B0-----:R-:W-:Y:S01]  /*87b0*/  FFMA.FTZ R4, R13, R4, R180 ;  /* 0x000000040d047223 */ /* 0x001fe200000100b4 */
[----:B------:R-:W-:-:S04]  /*87c0*/  FMNMX.FTZ R37, R47, R12, !PT ;  /* 0x0000000c2f257209 */ /* 0x000fc80007810000 */
[----:B------:R-:W-:Y:S02]  /*87d0*/  FMNMX.FTZ R12, R50, R37, !PT ;  /* 0x00000025320c7209 */ /* 0x000fe40007810000 */
[----:B------:R-:W-:Y:S01]  /*87e0*/  MUFU.EX2 R23, R23 ;  /* 0x0000001700177308 */ /* 0x000fe20000000800 */
[----:B-1----:R-:W-:Y:S02]  /*87f0*/  F2FP.BF16.F32.PACK_AB R180, R21, R180 ;  /* 0x000000b415b4723e */ /* 0x002fe400000010ff */
[----:B------:R-:W-:-:S04]  /*8800*/  FMNMX.FTZ R37, R51, R12, !PT ;  /* 0x0000000c33257209 */ /* 0x000fc80007810000 */
[----:B------:R-:W-:Y:S01]  /*8810*/  FMNMX.FTZ R12, R54, R37, !PT ;  /* 0x00000025360c7209 */ /* 0x000fe20007810000 */
[----:B------:R-:W-:Y:S01]  /*8820*/  FFMA.FTZ R37, R45, R11, -R14 ;  /* 0x0000000b2d257223 */ /* 0x000fe2000001080e */
[----:B------:R-:W-:Y:S02]  /*8830*/  MUFU.EX2 R25, R25 ;  /* 0x0000001900197308 */ /* 0x000fe40000000800 */
[----:B------:R-:W-:-:S04]  /*8840*/  FMNMX.FTZ R41, R55, R12, !PT ;  /* 0x0000000c37297209 */ /* 0x000fc80007810000 */
[----:B------:R-:W-:Y:S02]  /*8850*/  FMNMX.FTZ R12, R58, R41, !PT ;  /* 0x000000293a0c7209 */ /* 0x000fe40007810000 */
[----:B------:R-:W-:Y:S02]  /*8860*/  MUFU.EX2 R29, R29 ;  /* 0x0000001d001d7308 */ /* 0x000fe40000000800 */
        /* <DEDUP_REMOVED lines=23> */
[----:B------:R-:W-:Y:S01]  /*89e0*/  FMNMX.FTZ R53, R83, R12, !PT ;  /* 0x0000000c53357209 */ /* 0x000fe20007810000 */
[----:B------:R-:W-:Y:S02]  /*89f0*/  WARPGROUP.DEPBAR.LE gsb0, 0x0 ;  /* 0x00008000000079c5 */ /* 0x000fe40000010000 */
[----:B------:R-:W-:Y:S01]  /*8a00*/  WARPGROUP.ARRIVE ;  /* 0x00000000000079c5 */ /* 0x000fe20000000000 */
[----:B------:R-:W-:Y:S01]  /*8a10*/  FMNMX.FTZ R12, R86, R53, !PT ;  /* 0x00000035560c7209 */ /* 0x000fe20007810000 */
[-CC-:B------:R-:W-:Y:S01]  /*8a20*/  FFMA.FTZ R53, R61, R11.reuse, -R14.reuse ;  /* 0x0000000b3d357223 */ /* 0x180fe2000001080e */
[-CC-:B------:R-:W-:Y:S01]  /*8a30*/  FFMA.FTZ R61, R69, R11.reuse, -R14.reuse ;  /* 0x0000000b453d7223 */ /* 0x180fe2000001080e */
[-CC-:B------:R-:W-:Y:S01]  /*8a40*/  FFMA.FTZ R176, R32, R11.reuse, -R14.reuse ;  /* 0x0000000b20b07223 */ /* 0x180fe2000001080e */
[----:B------:R-:W-:Y:S01]  /*8a50*/  FMNMX.FTZ R12, R87, R12, !PT ;  /* 0x0000000c570c7209 */ /* 0x000fe20007810000 */
[----:B------:R-:W-:Y:S01]  /*8a60*/  HGMMA.64x128x16.F32.BF16 R88, R172, gdesc[UR12].tnspB, R88, gsb0 ;  /* 0x41e0000cac587df0 */ /* 0x000fe20008001858 */
[----:B------:R-:W-:Y:S01]  /*8a70*/  UIADD3 UR14, UR10, 0x180, URZ ;  /* 0x000001800a0e7890 */ /* 0x000fe2000fffe03f */
[-CC-:B------:R-:W-:Y:S01]  /*8a80*/  FFMA.FTZ R178, R36, R11.reuse, -R14.reuse ;  /* 0x0000000b24b27223 */ /* 0x180fe2000001080e */
[----:B------:R-:W-:Y:S01]  /*8a90*/  UMOV UR15, 0x40000040 ;  /* 0x40000040000f7882 */ /* 0x000fe20000000000 */
[----:B------:R-:W-:Y:S01]  /*8aa0*/  FFMA.FTZ R69, R77, R11, -R14 ;  /* 0x0000000b4d457223 */ /* 0x000fe2000001080e */
        /* <DEDUP_REMOVED lines=42> */
[----:B------:R-:W0:Y:S01]  /*8d50*/  SHFL.BFLY PT, R161, R12, 0x2, 0x1f ;  /* 0x0c401f000ca17f89 */ /* 0x000e2200000e0000 */
[-CC-:B------:R-:W-:Y:S01]  /*8d60*/  FFMA.FTZ R160, R64, R11.reuse, -R14.reuse ;  /* 0x0000000b40a07223 */ /* 0x180fe2000001080e */
[----:B------:R-:W-:-:S03]  /*8d70*/  FFMA.FTZ R162, R68, R11, -R14 ;  /* 0x0000000b44a27223 */ /* 0x000fc6000001080e */
[----:B------:R-:W-:Y:S02]  /*8d80*/  HGMMA.64x128x16.F32.BF16 R88, R156, gdesc[UR12].tnspB, R88, gsb0 ;  /* 0x41e0000c9c587df0 */ /* 0x000fe40008001858 */
        /* <DEDUP_REMOVED lines=11> */
[----:B------:R-:W-:Y:S02]  /*8e40*/  IMAD.U32 R27, RZ, RZ, UR4 ;  /* 0x00000004ff1b7e24 */ /* 0x000fe4000f8e00ff */
[-CC-:B------:R-:W-:Y:S01]  /*8e50*/  FFMA.FTZ R183, R30, R11.reuse, -R52.reuse ;  /* 0x0000000b1eb77223 */ /* 0x180fe20000010834 */
[-CC-:B------:R-:W-:Y:S01]  /*8e60*/  FFMA.FTZ R44, R31, R11.reuse, -R52.reuse ;  /* 0x0000000b1f2c7223 */ /* 0x180fe20000010834 */
[----:B------:R-:W-:Y:S01]  /*8e70*/  MUFU.EX2 R14, R14 ;  /* 0x0000000e000e7308 */ /* 0x000fe20000000800 */
[-CC-:B------:R-:W-:Y:S01]  /*8e80*/  FFMA.FTZ R177, R34, R11.reuse, -R52.reuse ;  /* 0x0000000b22b17223 */ /* 0x180fe20000010834 */
[----:B------:R-:W-:Y:S01]  /*8e90*/  @!P1 LEA R27, R27, UR36, 0x3 ;  /* 0x000000241b1b9c11 */ /* 0x000fe2000f8e18ff */
[-CC-:B------:R-:W-:Y:S01]  /*8ea0*/  FFMA.FTZ R40, R35, R11.reuse, -R52.reuse ;  /* 0x0000000b23287223 */ /* 0x180fe20000010834 */
[----:B------:R-:W-:Y:S01]  /*8eb0*/  IADD3 R31, -R19, 0xb, RZ ;  /* 0x0000000b131f7810 */ /* 0x000fe20007ffe1ff */
[-CC-:B------:R-:W-:Y:S01]  /*8ec0*/  FFMA.FTZ R179, R38, R11.reuse, -R52.reuse ;  /* 0x0000000b26b37223 */ /* 0x180fe20000010834 */
[-CC-:B------:R-:W-:Y:S01]  /*8ed0*/  FFMA.FTZ R48, R39, R11.reuse, -R52.reuse ;  /* 0x0000000b27307223 */ /* 0x180fe20000010834 */
[----:B------:R-:W-:Y:S01]  /*8ee0*/  @!P1 VIADD R27, R27, 0x28840 ;  /* 0x000288401b1b9836 */ /* 0x000fe20000000000 */
[----:B------:R-:W0:Y:S01]  /*8ef0*/  MUFU.EX2 R181, R181 ;  /* 0x000000b500b57308 */ /* 0x000e220000000800 */
[-CC-:B------:R-:W-:Y:S01]  /*8f00*/  FFMA.FTZ R173, R42, R11.reuse, -R52.reuse ;  /* 0x0000000b2aad7223 */ /* 0x180fe20000010834 */
[-CC-:B------:R-:W-:Y:S01]  /*8f10*/  FFMA.FTZ R36, R43, R11.reuse, -R52.reuse ;  /* 0x0000000b2b247223 */ /* 0x180fe20000010834 */
[-CC-:B------:R-:W-:Y:S01]  /*8f20*/  FFMA.FTZ R175, R46, R11.reuse, -R52.reuse ;  /* 0x0000000b2eaf7223 */ /* 0x180fe20000010834 */
[----:B------:R-:W-:Y:S01]  /*8f30*/  @!P1 PRMT R27, RZ, 0x654, R27 ;  /* 0x00000654ff1b9816 */ /* 0x000fe2000000001b */
        /* <DEDUP_REMOVED lines=10> */
[--C-:B------:R-:W-:Y:S01]  /*8fe0*/  FFMA.FTZ R66, R66, R11, -R52.reuse ;  /* 0x0000000b42427223 */ /* 0x100fe20000010834 */
[----:B------:R-:W2:Y:S01]  /*8ff0*/  MUFU.EX2 R183, R183 ;  /* 0x000000b700b77308 */ /* 0x000ea20000000800 */
[----:B0-----:R-:W-:Y:S01]  /*9000*/  FFMA.FTZ R3, R14, R3, R181 ;  /* 0x000000030e037223 */ /* 0x001fe200000100b5 */
[-CC-:B------:R-:W-:Y:S01]  /*9010*/  FFMA.FTZ R67, R67, R11.reuse, -R52.reuse ;  /* 0x0000000b43437223 */ /* 0x180fe20000010834 */
[-CC-:B------:R-:W-:Y:S01]  /*9020*/  FFMA.FTZ R70, R70, R11.reuse, -R52.reuse ;  /* 0x0000000b46467223 */ /* 0x180fe20000010834 */
[-CC-:B------:R-:W-:Y:S01]  /*9030*/  FFMA.FTZ R71, R71, R11.reuse, -R52.reuse ;  /* 0x0000000b47477223 */ /* 0x180fe20000010834 */
[-CC-:B------:R-:W-:Y:S01]  /*9040*/  FFMA.FTZ R74, R74, R11.reuse, -R52.reuse ;  /* 0x0000000b4a4a7223 */ /* 0x180fe20000010834 */
[-CC-:B------:R-:W-:Y:S01]  /*9050*/  FFMA.FTZ R75, R75, R11.reuse, -R52.reuse ;  /* 0x0000000b4b4b7223 */ /* 0x180fe20000010834 */
[--C-:B------:R-:W-:Y:S01]  /*9060*/  FFMA.FTZ R78, R78, R11, -R52.reuse ;  /* 0x0000000b4e4e7223 */ /* 0x100fe20000010834 */
[----:B------:R-:W0:Y:S01]  /*9070*/  MUFU.EX2 R44, R44 ;  /* 0x0000002c002c7308 */ /* 0x000e220000000800 */
[----:B-1----:R-:W-:Y:S01]  /*9080*/  F2FP.BF16.F32.PACK_AB R181, R32, R181 ;  /* 0x000000b520b5723e */ /* 0x002fe200000010ff */
[-CC-:B------:R-:W-:Y:S01]  /*9090*/  FFMA.FTZ R79, R79, R11.reuse, -R52.reuse ;  /* 0x0000000b4f4f7223 */ /* 0x180fe20000010834 */
[-CC-:B------:R-:W-:Y:S01]  /*90a0*/  FFMA.FTZ R82, R82, R11.reuse, -R52.reuse ;  /* 0x0000000b52527223 */ /* 0x180fe20000010834 */
[-CC-:B------:R-:W-:Y:S01]  /*90b0*/  FFMA.FTZ R83, R83, R11.reuse, -R52.reuse ;  /* 0x0000000b53537223 */ /* 0x180fe20000010834 */
[-CC-:B------:R-:W-:Y:S01]  /*90c0*/  FFMA.FTZ R86, R86, R11.reuse, -R52.reuse ;  /* 0x0000000b56567223 */ /* 0x180fe20000010834 */
[----:B------:R-:W-:Y:S01]  /*90d0*/  FFMA.FTZ R52, R87, R11, -R52 ;  /* 0x0000000b57347223 */ /* 0x000fe20000010834 */
[----:B------:R-:W-:Y:S01]  /*90e0*/  IMAD.U32 R35, RZ, RZ, UR5 ;  /* 0x00000005ff237e24 */ /* 0x000fe2000f8e00ff */
[----:B------:R-:W1:Y:S01]  /*90f0*/  MUFU.EX2 R177, R177 ;  /* 0x000000b100b17308 */ /* 0x000e620000000800 */
[----:B------:R-:W-:-:S03]  /*9100*/  UMOV UR5, UR4 ;  /* 0x0000000400057c82 */ /* 0x000fc60008000000 */
[----:B------:R-:W-:-:S04]  /*9110*/  @!P1 LEA R35, R35, UR36, 0x3 ;  /* 0x0000002423239c11 */ /* 0x000fc8000f8e18ff */
[----:B------:R-:W3:Y:S08]  /*9120*/  MUFU.EX2 R40, R40 ;  /* 0x0000002800287308 */ /* 0x000ef00000000800 */
[----:B------:R-:W4:Y:S08]  /*9130*/  MUFU.EX2 R179, R179 ;  /* 0x000000b300b37308 */ /* 0x000f300000000800 */
[----:B------:R-:W5:Y:S08]  /*9140*/  MUFU.EX2 R48, R48 ;  /* 0x0000003000307308 */ /* 0x000f700000000800 */
[----:B------:R-:W5:Y:S01]  /*9150*/  MUFU.EX2 R173, R173 ;  /* 0x000000ad00ad7308 */ /* 0x000f620000000800 */
[----:B------:R-:W-:-:S02]  /*9160*/  WARPGROUP.DEPBAR.LE gsb0, 0x0 ;  /* 0x00008000000079c5 */ /* 0x000fc40000010000 */
[----:B------:R-:W-:-:S05]  /*9170*/  WARPGROUP.ARRIVE ;  /* 0x00000000000079c5 */ /* 0x000fca0000000000 */
[----:B------:R-:W5:Y:S01]  /*9180*/  MUFU.EX2 R36, R36 ;  /* 0x0000002400247308 */ /* 0x000f620000000800 */
[----:B------:R-:W-:Y:S02]  /*9190*/  F2FP.BF16.F32.PACK_AB R156, R65, R20 ;  /* 0x00000014419c723e */ /* 0x000fe400000010ff */
[----:B------:R-:W-:Y:S01]  /*91a0*/  F2FP.BF16.F32.PACK_AB R158, R69, R22 ;  /* 0x00000016459e723e */ /* 0x000fe200000010ff */
[----:B------:R-:W-:Y:S04]  /*91b0*/  HGMMA.64x128x16.F32.BF16 R88, R152, gdesc[UR8].tnspB, R88, gsb0 ;  /* 0x41e0000898587df0 */ /* 0x000fe80008001858 */
        /* <DEDUP_REMOVED lines=17> */
[----:B------:R-:W5:Y:S01]  /*92d0*/  MUFU.EX2 R79, R79 ;  /* 0x0000004f004f7308 */ /* 0x000f620000000800 */
[----:B------:R-:W-:-:S02]  /*92e0*/  WARPGROUP.DEPBAR.LE gsb0, 0x0 ;  /* 0x00008000000079c5 */ /* 0x000fc40000010000 */
[----:B------:R2:W-:Y:S06]  /*92f0*/  BAR.ARV R31, 0x100 ;  /* 0x0004001f0000751d */ /* 0x0005ec0000002000 */
[----:B------:R0:W-:Y:S01]  /*9300*/  @!P1 SYNCS.ARRIVE.TRANS64.RED.A1T0 RZ, [R27+URZ], RZ ;  /* 0x000000ff1bff99a7 */ /* 0x0001e2000810043f */
[----:B------:R-:W5:Y:S01]  /*9310*/  MUFU.EX2 R153, R82 ;  /* 0x0000005200997308 */ /* 0x000f620000000800 */
[----:B--2---:R-:W-:Y:S01]  /*9320*/  @!P1 VIADD R31, R35, 0x28860 ;  /* 0x00028860231f9836 */ /* 0x004fe20000000000 */
[----:B------:R-:W-:Y:S01]  /*9330*/  F2FP.BF16.F32.PACK_AB R154, R15, R28 ;  /* 0x0000001c0f9a723e */ /* 0x000fe200000010ff */
[-C--:B------:R-:W-:Y:S01]  /*9340*/  FMUL.FTZ R88, R88, R13.reuse ;  /* 0x0000000d58587220 */ /* 0x080fe20000410000 */
[-C--:B------:R-:W-:Y:S01]  /*9350*/  FMUL.FTZ R89, R89, R13.reuse ;  /* 0x0000000d59597220 */ /* 0x080fe20000410000 */
[-C--:B------:R-:W-:Y:S01]  /*9360*/  FMUL.FTZ R92, R92, R13.reuse ;  /* 0x0000000d5c5c7220 */ /* 0x080fe20000410000 */
[----:B------:R-:W-:Y:S01]  /*9370*/  @!P1 PRMT R31, RZ, 0x654, R31 ;  /* 0x00000654ff1f9816 */ /* 0x000fe2000000001f */
[----:B0-----:R-:W-:Y:S01]  /*9380*/  FADD.FTZ R27, R21, R4 ;  /* 0x00000004151b7221 */ /* 0x001fe20000010000 */
[----:B------:R-:W-:Y:S01]  /*9390*/  FADD.FTZ R4, R32, R3 ;  /* 0x0000000320047221 */ /* 0x000fe20000010000 */
[----:B------:R-:W0:Y:S01]  /*93a0*/  MUFU.EX2 R83, R83 ;  /* 0x0000005300537308 */ /* 0x000e220000000800 */
[----:B------:R2:W-:Y:S01]  /*93b0*/  @!P1 SYNCS.ARRIVE.TRANS64.RED.A1T0 RZ, [R31+URZ], RZ ;  /* 0x000000ff1fff99a7 */ /* 0x0005e2000810043f */
[----:B------:R-:W-:Y:S01]  /*93c0*/  FADD.FTZ R42, R182, R27 ;  /* 0x0000001bb62a7221 */ /* 0x000fe20000010000 */
[----:B------:R-:W-:Y:S01]  /*93d0*/  FADD.FTZ R3, R183, R4 ;  /* 0x00000004b7037221 */ /* 0x000fe20000010000 */
[-C--:B------:R-:W-:Y:S01]  /*93e0*/  FMUL.FTZ R93, R93, R13.reuse ;  /* 0x0000000d5d5d7220 */ /* 0x080fe20000410000 */
[-C--:B------:R-:W-:Y:S01]  /*93f0*/  FMUL.FTZ R96, R96, R13.reuse ;  /* 0x0000000d60607220 */ /* 0x080fe20000410000 */
[----:B------:R-:W-:Y:S01]  /*9400*/  FADD.FTZ R27, R23, R42 ;  /* 0x0000002a171b7221 */ /* 0x000fe20000010000 */
[----:B------:R-:W-:Y:S01]  /*9410*/  FADD.FTZ R4, R44, R3 ;  /* 0x000000032c047221 */ /* 0x000fe20000010000 */
[----:B------:R-:W2:Y:S01]  /*9420*/  MUFU.EX2 R155, R86 ;  /* 0x00000056009b7308 */ /* 0x000ea20000000800 */
[-C--:B------:R-:W-:Y:S01]  /*9430*/  FMUL.FTZ R97, R97, R13.reuse ;  /* 0x0000000d61617220 */ /* 0x080fe20000410000 */
[----:B------:R-:W-:Y:S01]  /*9440*/  FADD.FTZ R42, R176, R27 ;  /* 0x0000001bb02a7221 */ /* 0x000fe20000010000 */
[----:B-1----:R-:W-:Y:S01]  /*9450*/  FADD.FTZ R3, R177, R4 ;  /* 0x00000004b1037221 */ /* 0x002fe20000010000 */
[-C--:B------:R-:W-:Y:S01]  /*9460*/  FMUL.FTZ R100, R100, R13.reuse ;  /* 0x0000000d64647220 */ /* 0x080fe20000410000 */
[-C--:B------:R-:W-:Y:S01]  /*9470*/  FMUL.FTZ R101, R101, R13.reuse ;  /* 0x0000000d65657220 */ /* 0x080fe20000410000 */
[----:B------:R-:W-:Y:S01]  /*9480*/  FADD.FTZ R27, R25, R42 ;  /* 0x0000002a191b7221 */ /* 0x000fe20000010000 */
[----:B---3--:R-:W-:Y:S01]  /*9490*/  FADD.FTZ R4, R40, R3 ;  /* 0x0000000328047221 */ /* 0x008fe20000010000 */
[----:B------:R-:W1:Y:S01]  /*94a0*/  MUFU.EX2 R52, R52 ;  /* 0x0000003400347308 */ /* 0x000e620000000800 */
[-C--:B------:R-:W-:Y:S01]  /*94b0*/  FMUL.FTZ R104, R104, R13.reuse ;  /* 0x0000000d68687220 */ /* 0x080fe20000410000 */
[----:B------:R-:W-:Y:S01]  /*94c0*/  FADD.FTZ R42, R178, R27 ;  /* 0x0000001bb22a7221 */ /* 0x000fe20000010000 */
[----:B----4-:R-:W-:Y:S01]  /*94d0*/  FADD.FTZ R3, R179, R4 ;  /* 0x00000004b3037221 */ /* 0x010fe20000010000 */
[-C--:B------:R-:W-:Y:S01]  /*94e0*/  FMUL.FTZ R105, R105, R13.reuse ;  /* 0x0000000d69697220 */ /* 0x080fe20000410000 */
[-C--:B------:R-:W-:Y:S01]  /*94f0*/  FMUL.FTZ R108, R108, R13.reuse ;  /* 0x0000000d6c6c7220 */ /* 0x080fe20000410000 */
[----:B------:R-:W-:Y:S01]  /*9500*/  FADD.FTZ R27, R29, R42 ;  /* 0x0000002a1d1b7221 */ /* 0x000fe20000010000 */
[----:B-----5:R-:W-:Y:S01]  /*9510*/  FADD.FTZ R4, R48, R3 ;  /* 0x0000000330047221 */ /* 0x020fe20000010000 */
[-C--:B------:R-:W-:Y:S01]  /*9520*/  FMUL.FTZ R109, R109, R13.reuse ;  /* 0x0000000d6d6d7220 */ /* 0x080fe20000410000 */
[-C--:B------:R-:W-:Y:S01]  /*9530*/  FMUL.FTZ R112, R112, R13.reuse ;  /* 0x0000000d70707220 */ /* 0x080fe20000410000 */
[----:B------:R-:W-:Y:S01]  /*9540*/  FADD.FTZ R42, R172, R27 ;  /* 0x0000001bac2a7221 */ /* 0x000fe20000010000 */
[----:B------:R-:W-:Y:S01]  /*9550*/  FADD.FTZ R3, R173, R4 ;  /* 0x00000004ad037221 */ /* 0x000fe20000010000 */
[-C--:B------:R-:W-:Y:S01]  /*9560*/  FMUL.FTZ R113, R113, R13.reuse ;  /* 0x0000000d71717220 */ /* 0x080fe20000410000 */
[-C--:B------:R-:W-:Y:S01]  /*9570*/  FMUL.FTZ R116, R116, R13.reuse ;  /* 0x0000000d74747220 */ /* 0x080fe20000410000 */
[----:B------:R-:W-:Y:S01]  /*9580*/  FADD.FTZ R27, R33, R42 ;  /* 0x0000002a211b7221 */ /* 0x000fe20000010000 */
[----:B------:R-:W-:Y:S01]  /*9590*/  FADD.FTZ R4, R36, R3 ;  /* 0x0000000324047221 */ /* 0x000fe20000010000 */
[-C--:B------:R-:W-:Y:S01]  /*95a0*/  FMUL.FTZ R117, R117, R13.reuse ;  /* 0x0000000d75757220 */ /* 0x080fe20000410000 */
[----:B------:R-:W-:Y:S01]  /*95b0*/  FMUL.FTZ R120, R120, R13 ;  /* 0x0000000d78787220 */ /* 0x000fe20000410000 */
[----:B------:R-:W-:Y:S01]  /*95c0*/  FADD.FTZ R42, R174, R27 ;  /* 0x0000001bae2a7221 */ /* 0x000fe20000010000 */
[----:B------:R-:W-:Y:S01]  /*95d0*/  FADD.FTZ R3, R175, R4 ;  /* 0x00000004af037221 */ /* 0x000fe20000010000 */
[C---:B------:R-:W-:Y:S01]  /*95e0*/  F2FP.BF16.F32.PACK_AB R175, R30.reuse, R175 ;  /* 0x000000af1eaf723e */ /* 0x040fe200000010ff */
        /* <DEDUP_REMOVED lines=31> */
[----:B------:R-:W-:Y:S01]  /*97e0*/  FMUL.FTZ R149, R149, R13 ;  /* 0x0000000d95957220 */ /* 0x000fe20000410000 */
        /* <DEDUP_REMOVED lines=42> */
[----:B0-----:R-:W-:Y:S01]  /*9a90*/  FADD.FTZ R4, R83, R4 ;  /* 0x0000000453047221 */ /* 0x001fe20000010000 */
[-C--:B------:R-:W-:Y:S01]  /*9aa0*/  FMUL.FTZ R131, R131, R14.reuse ;  /* 0x0000000e83837220 */ /* 0x080fe20000410000 */
[-C--:B------:R-:W-:Y:S01]  /*9ab0*/  FMUL.FTZ R134, R134, R14.reuse ;  /* 0x0000000e86867220 */ /* 0x080fe20000410000 */
[----:B------:R-:W-:Y:S01]  /*9ac0*/  FADD.FTZ R20, R28, R3 ;  /* 0x000000031c147221 */ /* 0x000fe20000010000 */
[----:B--2---:R-:W-:Y:S01]  /*9ad0*/  FADD.FTZ R3, R155, R4 ;  /* 0x000000049b037221 */ /* 0x004fe20000010000 */
[-C--:B------:R-:W-:Y:S01]  /*9ae0*/  FMUL.FTZ R135, R135, R14.reuse ;  /* 0x0000000e87877220 */ /* 0x080fe20000410000 */
[-C--:B------:R-:W-:Y:S01]  /*9af0*/  FMUL.FTZ R138, R138, R14.reuse ;  /* 0x0000000e8a8a7220 */ /* 0x080fe20000410000 */
[----:B------:R-:W-:Y:S01]  /*9b00*/  FADD.FTZ R4, R15, R20 ;  /* 0x000000140f047221 */ /* 0x000fe20000010000 */
        /* <DEDUP_REMOVED lines=8> */
[----:B-1----:R-:W-:Y:S01]  /*9b90*/  FADD.FTZ R3, R52, R3 ;  /* 0x0000000334037221 */ /* 0x002fe20000010000 */
[----:B------:R-:W-:Y:S01]  /*9ba0*/  F2FP.BF16.F32.PACK_AB R176, R25, R176 ;  /* 0x000000b019b0723e */ /* 0x000fe200000010ff */
[----:B------:R-:W-:Y:S01]  /*9bb0*/  IMAD.MOV.U32 R14, RZ, RZ, R2 ;  /* 0x000000ffff0e7224 */ /* 0x000fe200078e0002 */
[----:B------:R-:W-:Y:S01]  /*9bc0*/  F2FP.BF16.F32.PACK_AB R183, R44, R183 ;  /* 0x000000b72cb7723e */ /* 0x000fe200000010ff */
[----:B------:R-:W-:Y:S01]  /*9bd0*/  IMAD.MOV.U32 R15, RZ, RZ, R12 ;  /* 0x000000ffff0f7224 */ /* 0x000fe200078e000c */
[----:B------:R-:W-:Y:S01]  /*9be0*/  F2FP.BF16.F32.PACK_AB R177, R40, R177 ;  /* 0x000000b128b1723e */ /* 0x000fe200000010ff */
[----:B------:R-:W-:Y:S01]  /*9bf0*/  IMAD.MOV.U32 R13, RZ, RZ, R0 ;  /* 0x000000ffff0d7224 */ /* 0x000fe200078e0000 */
        /* <DEDUP_REMOVED lines=22> */
.L_x_7247:
[----:B------:R-:W-:-:S13]  /*9d60*/  ISETP.GE.AND P2, PT, R10, R17, PT ;  /* 0x000000110a00720c */ /* 0x000fda0003f46270 */
[----:B------:R-:W-:Y:S05]  /*9d70*/  @!P2 BRA `(.L_x_7257) ;  /* 0x000000300024a947 */ /* 0x000fea0003800000 */
[C---:B------:R-:W-:Y:S01]  /*9d80*/  VIADD R13, R19.reuse, 0x8 ;  /* 0x00000008130d7836 */ /* 0x040fe20000000000 */
[----:B------:R-:W-:Y:S01]  /*9d90*/  IADD3 R19, -R19, 0xb, RZ ;  /* 0x0000000b13137810 */ /* 0x000fe20007ffe1ff */
[----:B------:R-:W-:Y:S01]  /*9da0*/  IMAD.MOV.U32 R9, RZ, RZ, R12 ;  /* 0x000000ffff097224 */ /* 0x000fe200078e000c */
[----:B------:R-:W-:Y:S01]  /*9db0*/  UMOV UR5, UR4 ;  /* 0x0000000400057c82 */ /* 0x000fe20008000000 */
[----:B------:R-:W-:Y:S01]  /*9dc0*/  IMAD.MOV.U32 R14, RZ, RZ, R0 ;  /* 0x000000ffff0e7224 */ /* 0x000fe200078e0000 */
[----:B------:R-:W-:Y:S01]  /*9dd0*/  ULDC UR38, c[0x0][0x9e4] ;  /* 0x0002790000267ab9 */ /* 0x000fe20000000800 */
[----:B------:R-:W-:Y:S01]  /*9de0*/  IMAD.MOV.U32 R15, RZ, RZ, R2 ;  /* 0x000000ffff0f7224 */ /* 0x000fe200078e0002 */
[----:B------:R-:W-:Y:S01]  /*9df0*/  ULDC UR39, c[0x0][0x288] ;  /* 0x0000a20000277ab9 */ /* 0x000fe20000000800 */
[----:B------:R-:W-:Y:S01]  /*9e00*/  ULDC UR46, c[0x0][0x2f0] ;  /* 0x0000bc00002e7ab9 */ /* 0x000fe20000000800 */
[----:B------:R-:W-:-:S05]  /*9e10*/  ULDC UR47, c[0x0][0x9e0] ;  /* 0x00027800002f7ab9 */ /* 0x000fca0000000800 */
.L_x_7274:
        /* <DEDUP_REMOVED lines=9> */
.L_x_7259:
[----:B------:R-:W-:Y:S01]  /*9eb0*/  ULEA UR10, UR4, UR36, 0x3 ;  /* 0x00000024040a7291 */ /* 0x000fe2000f8e183f */
[----:B------:R-:W-:-:S08]  /*9ec0*/  SHF.L.U32 R0, R2, 0x1f, RZ ;  /* 0x0000001f02007819 */ /* 0x000fd000000006ff */
[----:B------:R0:W1:Y:S01]  /*9ed0*/  SYNCS.PHASECHK.TRANS64.TRYWAIT P3, [UR10+0x28830], R0 ;  /* 0x02883000ff0075a7 */ /* 0x000062000806014a */
[----:B------:R-:W-:Y:S05]  /*9ee0*/  @!P0 BRA `(.L_x_7260) ;  /* 0x0000000000048947 */ /* 0x000fea0003800000 */
[----:B------:R-:W-:Y:S01]  /*9ef0*/  BPT.TRAP 0x1 ;  /* 0x000000040000795c */ /* 0x000fe20000300000 */
.L_x_7260:
[----:B-1----:R-:W-:Y:S05]  /*9f00*/  @P3 BRA `(.L_x_7258) ;  /* 0x0000000000083947 */ /* 0x002fea0003800000 */
[----:B------:R-:W1:Y:S02]  /*9f10*/  SYNCS.PHASECHK.TRANS64.TRYWAIT P3, [UR10+0x28830], R0 ;  /* 0x02883000ff0075a7 */ /* 0x000e64000806014a */
[----:B-1----:R-:W-:Y:S05]  /*9f20*/  @!P3 BRA `(.L_x_7261) ;  /* 0x000000900060b947 */ /* 0x002fea0003800000 */
.L_x_7258:
[----:B------:R2:W-:Y:S01]  /*9f30*/  BAR.SYNC.DEFER_BLOCKING R13, 0x100 ;  /* 0x0004000d0000751d */ /* 0x0005e20000010000 */
[----:B------:R-:W-:Y:S01]  /*9f40*/  R2UR UR40, R6 ;  /* 0x00000000062872ca */ /* 0x000fe200000e0000 */
[----:B------:R-:W-:Y:S01]  /*9f50*/  ULEA UR42, UR4, UR6, 0xb ;  /* 0x00000006042a7291 */ /* 0x000fe2000f8e583f */
[----:B------:R-:W-:-:S03]  /*9f60*/  R2UR UR41, R7 ;  /* 0x00000000072972ca */ /* 0x000fc600000e0000 */
        /* <DEDUP_REMOVED lines=12> */
[----:B------:R-:W-:Y:S01]  /*a030*/  WARPGROUP.ARRIVE ;  /* 0x00000000000079c5 */ /* 0x000fe20000000000 */
[----:B------:R-:W-:Y:S01]  /*a040*/  UMOV UR31, 0x40000040 ;  /* 0x40000040001f7882 */ /* 0x000fe20000000000 */
[----:B------:R-:W-:Y:S01]  /*a050*/  UIADD3 UR34, UR42, 0x406, URZ ;  /* 0x000004062a227890 */ /* 0x000fe2000fffe03f */
[----:B------:R-:W-:-:S03]  /*a060*/  UMOV UR35, 0x40000040 ;  /* 0x4000004000237882 */ /* 0x000fc60000000000 */
        /* <DEDUP_REMOVED lines=23> */
[----:B--2---:R-:W-:Y:S05]  /*a1e0*/  @P2 BRA `(.L_x_7262) ;  /* 0x0000000000282947 */ /* 0x004fea0003800000 */
[----:B------:R-:W-:Y:S05]  /*a1f0*/  @!P0 BRA `(.L_x_7263) ;  /* 0x0000000000048947 */ /* 0x000fea0003800000 */
[----:B------:R-:W-:Y:S01]  /*a200*/  BPT.TRAP 0x1 ;  /* 0x000000040000795c */ /* 0x000fe20000300000 */
.L_x_7263:
[----:B------:R-:W-:Y:S01]  /*a210*/  ULEA UR10, UR5, UR36, 0x3 ;  /* 0x00000024050a7291 */ /* 0x000fe2000f8e183f */
[----:B01----:R-:W-:-:S08]  /*a220*/  SHF.L.U32 R0, R15, 0x1f, RZ ;  /* 0x0000001f0f007819 */ /* 0x003fd000000006ff */
[----:B------:R0:W1:Y:S01]  /*a230*/  SYNCS.PHASECHK.TRANS64.TRYWAIT P2, [UR10+0x28850], R0 ;  /* 0x02885000ff0075a7 */ /* 0x000062000804014a */
[----:B------:R-:W-:Y:S05]  /*a240*/  @!P0 BRA `(.L_x_7264) ;  /* 0x0000000000048947 */ /* 0x000fea0003800000 */
[----:B------:R-:W-:Y:S01]  /*a250*/  BPT.TRAP 0x1 ;  /* 0x000000040000795c */ /* 0x000fe20000300000 */
.L_x_7264:
[----:B-1----:R-:W-:Y:S05]  /*a260*/  @P2 BRA `(.L_x_7262) ;  /* 0x0000000000082947 */ /* 0x002fea0003800000 */
[----:B------:R-:W1:Y:S02]  /*a270*/  SYNCS.PHASECHK.TRANS64.TRYWAIT P2, [UR10+0x28850], R0 ;  /* 0x02885000ff0075a7 */ /* 0x000e64000804014a */
[----:B-1----:R-:W-:Y:S05]  /*a280*/  @!P2 BRA `(.L_x_7265) ;  /* 0x0000008c00a0a947 */ /* 0x002fea0003800000 */
.L_x_7262:
[----:B------:R-:W-:Y:S01]  /*a290*/  UIADD3 UR10, UR36, 0x400, URZ ;  /* 0x00000400240a7890 */ /* 0x000fe2000fffe03f */
[----:B------:R-:W-:Y:S01]  /*a2a0*/  WARPGROUP.ARRIVE ;  /* 0x00000000000079c5 */ /* 0x000fe20000000000 */
[----:B------:R-:W-:Y:S01]  /*a2b0*/  UMOV UR11, 0x40000040 ;  /* 0x40000040000b7882 */ /* 0x000fe20000000000 */
[----:B------:R-:W-:Y:S01]  /*a2c0*/  UMOV UR15, 0x40000040 ;  /* 0x40000040000f7882 */ /* 0x000fe20000000000 */
[----:B------:R-:W-:Y:S01]  /*a2d0*/  USHF.R.U32.HI UR10, URZ, 0x4, UR10 ;  /* 0x000000043f0a7899 */ /* 0x000fe2000801160a */
[----:B-1----:R-:W1:Y:S01]  /*a2e0*/  @P5 LDC R11, c[0x0][0x44c] ;  /* 0x00011300ff0b5b82 */ /* 0x002e620000000800 */
[----:B------:R-:W-:Y:S02]  /*a2f0*/  IMAD.U32 R12, RZ, RZ, UR4 ;  /* 0x00000004ff0c7e24 */ /* 0x000fe4000f8e00ff */
[----:B------:R-:W-:Y:S01]  /*a300*/  ULOP3.LUT UR10, UR10, 0x3fff, URZ, 0xc0, !UPT ;  /* 0x00003fff0a0a7892 */ /* 0x000fe2000f8ec03f */
[----:B0-----:R-:W-:-:S03]  /*a310*/  IMAD.MOV.U32 R0, RZ, RZ, R8 ;  /* 0x000000ffff007224 */ /* 0x001fc600078e0008 */
[----:B------:R-:W-:Y:S01]  /*a320*/  ULOP3.LUT UR10, UR10, 0x4000000, URZ, 0xfc, !UPT ;  /* 0x040000000a0a7892 */ /* 0x000fe2000f8efc3f */
[----:B------:R-:W0:Y:S03]  /*a330*/  @P5 LDC R20, c[0x0][0x450] ;  /* 0x00011400ff145b82 */ /* 0x000e260000000800 */
[----:B------:R-:W-:-:S04]  /*a340*/  ULEA UR10, UR5, UR10, 0xb ;  /* 0x0000000a050a7291 */ /* 0x000fc8000f8e583f */
[----:B------:R-:W-:-:S05]  /*a350*/  UIADD3 UR14, UR10, 0x80, URZ ;  /* 0x000000800a0e7890 */ /* 0x000fca000fffe03f */
[----:B------:R-:W-:Y:S01]  /*a360*/  HGMMA.64x128x16.F32.BF16 R88, R180, gdesc[UR8].tnspB, R88, gsb0 ;  /* 0x41e00008b4587df0 */ /* 0x000fe20008001858 */
[----:B------:R-:W-:Y:S01]  /*a370*/  UMOV UR11, 0x40000040 ;  /* 0x40000040000b7882 */ /* 0x000fe20000000000 */
[----:B-1----:R-:W-:Y:S01]  /*a380*/  @P5 IMAD.HI.U32 R15, R8, R11, RZ ;  /* 0x0000000b080f5227 */ /* 0x002fe200078e00ff */
[----:B------:R-:W-:-:S04]  /*a390*/  @!P1 LEA R11, R12, UR36, 0x3 ;  /* 0x000000240c0b9c11 */ /* 0x000fc8000f8e18ff */
[----:B0-----:R-:W-:Y:S01]  /*a3a0*/  @P5 SHF.R.U32.HI R0, RZ, R20, R15 ;  /* 0x00000014ff005219 */ /* 0x001fe2000001160f */
[----:B------:R-:W-:-:S05]  /*a3b0*/  @!P1 VIADD R15, R11, 0x28840 ;  /* 0x000288400b0f9836 */ /* 0x000fca0000000000 */
[----:B------:R-:W-:Y:S01]  /*a3c0*/  @!P1 PRMT R15, RZ, 0x654, R15 ;  /* 0x00000654ff0f9816 */ /* 0x000fe2000000000f */
        /* <DEDUP_REMOVED lines=26> */
[----:B------:R-:W-:Y:S01]  /*a570*/  UMOV UR15, 0x40000040 ;  /* 0x40000040000f7882 */ /* 0x000fe20000000000 */
[----:B------:R-:W-:-:S03]  /*a580*/  UIADD3 UR10, UR10, 0x380, URZ ;  /* 0x000003800a0a7890 */ /* 0x000fc6000fffe03f */
[----:B------:R-:W-:Y:S02]  /*a590*/  IMAD R11, R5, -0x2, R12 ;  /* 0xfffffffe050b7824 */ /* 0x000fe400078e020c */
[----:B------:R-:W0:Y:S02]  /*a5a0*/  SHFL.IDX PT, R12, R0, RZ, 0x1c1f ;  /* 0x001c1fff000c7589 */ /* 0x000e2400000e0000 */
[----:B------:R-:W-:-:S04]  /*a5b0*/  IMAD R11, R16, UR46, R11 ;  /* 0x0000002e100b7c24 */ /* 0x000fc8000f8e020b */
[----:B------:R-:W-:Y:S01]  /*a5c0*/  VIADD R11, R11, -UR39 ;  /* 0x800000270b0b7c36 */ /* 0x000fe20008000000 */
        /* <DEDUP_REMOVED lines=8> */
[C---:B------:R-:W-:Y:S01]  /*a650*/  VIADD R153, R11.reuse, UR47 ;  /* 0x0000002f0b997c36 */ /* 0x040fe20008000000 */
[----:B------:R2:W-:Y:S01]  /*a660*/  @!P1 SYNCS.ARRIVE.TRANS64.RED.A1T0 RZ, [R15+URZ], RZ ;  /* 0x000000ff0fff99a7 */ /* 0x0005e2000810043f */
[----:B------:R-:W-:-:S02]  /*a670*/  VIADD R155, R11, UR7 ;  /* 0x000000070b9b7c36 */ /* 0x000fc40008000000 */
[--C-:B0-----:R-:W-:Y:S02]  /*a680*/  IMAD.IADD R11, R153, 0x1, R12.reuse ;  /* 0x00000001990b7824 */ /* 0x101fe400078e020c */
[----:B--2---:R-:W-:Y:S01]  /*a690*/  IMAD.IADD R15, R155, 0x1, R12 ;  /* 0x000000019b0f7824 */ /* 0x004fe200078e020c */
[----:B-1----:R-:W-:Y:S06]  /*a6a0*/  @!P6 BRA `(.L_x_7266) ;  /* 0x00000000005ce947 */ /* 0x002fec0003800000 */
        /* <DEDUP_REMOVED lines=13> */
.L_x_7268:
[----:B------:R-:W-:-:S05]  /*a780*/  IMAD.U32 R20, RZ, RZ, UR38 ;  /* 0x00000026ff147e24 */ /* 0x000fca000f8e00ff */
[----:B------:R-:W-:-:S13]  /*a790*/  ISETP.NE.AND P2, PT, R20, 0x1, PT ;  /* 0x000000011400780c */ /* 0x000fda0003f45270 */
[----:B------:R-:W0:Y:S02]  /*a7a0*/  @P2 LDC.64 R22, c[0x0][0x9e8] ;  /* 0x00027a00ff162b82 */ /* 0x000e240000000a00 */
[----:B0-----:R-:W-:-:S05]  /*a7b0*/  @P2 IMAD.HI.U32 R12, R21, R22, RZ ;  /* 0x00000016150c2227 */ /* 0x001fca00078e00ff */
[----:B------:R-:W-:-:S07]  /*a7c0*/  @P2 SHF.R.U32.HI R21, RZ, R23, R12 ;  /* 0x00000017ff152219 */ /* 0x000fce000001160c */
.L_x_7269:
[----:B------:R-:W-:Y:S05]  /*a7d0*/  BSYNC B0 ;  /* 0x0000000000007941 */ /* 0x000fea0003800000 */
.L_x_7267:
[----:B------:R-:W-:-:S04]  /*a7e0*/  IMAD R12, R21, R20, -R166 ;  /* 0x00000014150c7224 */ /* 0x000fc800078e0aa6 */
[----:B------:R-:W-:-:S05]  /*a7f0*/  IMAD R12, R5, -0x2, R12 ;  /* 0xfffffffe050c7824 */ /* 0x000fca00078e020c */
[----:B------:R-:W-:Y:S02]  /*a800*/  VIADDMNMX R11, R12, R20, R11, PT ;  /* 0x000000140c0b7246 */ /* 0x000fe4000380010b */
[----:B------:R-:W-:-:S07]  /*a810*/  VIMNMX R15, R15, R12, !PT ;  /* 0x0000000c0f0f7248 */ /* 0x000fce0007fe0100 */
.L_x_7266:
[----:B------:R-:W-:Y:S01]  /*a820*/  ISETP.GT.AND P2, PT, R10, -0x1, PT ;  /* 0xffffffff0a00780c */ /* 0x000fe20003f44270 */
[----:B------:R-:W0:Y:S03]  /*a830*/  SHFL.IDX PT, R0, R0, 0x1, 0x1c1f ;  /* 0x003c1f0000007f89 */ /* 0x000e2600000e0000 */
[C---:B------:R-:W-:Y:S02]  /*a840*/  ISETP.GT.AND P4, PT, R15.reuse, RZ, P2 ;  /* 0x000000ff0f00720c */ /* 0x040fe40001784270 */
[----:B------:R-:W-:Y:S02]  /*a850*/  ISETP.GT.AND P3, PT, R15, 0x1, P2 ;  /* 0x000000010f00780c */ /* 0x000fe40001764270 */
[C---:B------:R-:W-:Y:S02]  /*a860*/  ISETP.LT.OR P4, PT, R11.reuse, 0x1, P4 ;  /* 0x000000010b00780c */ /* 0x040fe40002781670 */
[----:B------:R-:W-:-:S02]  /*a870*/  ISETP.LT.OR P3, PT, R11, 0x2, P3 ;  /* 0x000000020b00780c */ /* 0x000fc40001f61670 */
[----:B------:R-:W-:Y:S02]  /*a880*/  FSEL R23, R24, -INF , !P4 ;  /* 0xff80000018177808 */ /* 0x000fe40006000000 */
[----:B------:R-:W-:Y:S02]  /*a890*/  ISETP.GT.AND P4, PT, R15, 0x8, P2 ;  /* 0x000000080f00780c */ /* 0x000fe40001784270 */
[----:B------:R-:W-:Y:S02]  /*a8a0*/  FSEL R184, R25, -INF , !P3 ;  /* 0xff80000019b87808 */ /* 0x000fe40005800000 */
[----:B------:R-:W-:Y:S02]  /*a8b0*/  ISETP.GT.AND P3, PT, R15, 0x9, P2 ;  /* 0x000000090f00780c */ /* 0x000fe40001764270 */
[C---:B------:R-:W-:Y:S02]  /*a8c0*/  ISETP.LT.OR P4, PT, R11.reuse, 0x9, P4 ;  /* 0x000000090b00780c */ /* 0x040fe40002781670 */
[----:B------:R-:W-:-:S02]  /*a8d0*/  ISETP.LT.OR P3, PT, R11, 0xa, P3 ;  /* 0x0000000a0b00780c */ /* 0x000fc40001f61670 */
[----:B------:R-:W-:Y:S01]  /*a8e0*/  FSEL R190, R28, -INF , !P4 ;  /* 0xff8000001cbe7808 */ /* 0x000fe20006000000 */
[----:B0-----:R-:W-:Y:S01]  /*a8f0*/  IMAD.IADD R21, R155, 0x1, R0 ;  /* 0x000000019b157824 */ /* 0x001fe200078e0200 */
[----:B------:R-:W-:Y:S02]  /*a900*/  ISETP.GT.AND P4, PT, R15, 0x10, P2 ;  /* 0x000000100f00780c */ /* 0x000fe40001784270 */
[----:B------:R-:W-:Y:S02]  /*a910*/  FSEL R192, R29, -INF , !P3 ;  /* 0xff8000001dc07808 */ /* 0x000fe40005800000 */
        /* <DEDUP_REMOVED lines=98> */
.L_x_7272:
[----:B------:R-:W-:-:S05]  /*af40*/  IMAD.U32 R25, RZ, RZ, UR38 ;  /* 0x00000026ff197e24 */ /* 0x000fca000f8e00ff */
[----:B------:R-:W-:-:S13]  /*af50*/  ISETP.NE.AND P3, PT, R25, 0x1, PT ;  /* 0x000000011900780c */ /* 0x000fda0003f65270 */
[----:B------:R-:W0:Y:S02]  /*af60*/  @P3 LDC.64 R168, c[0x0][0x9e8] ;  /* 0x00027a00ffa83b82 */ /* 0x000e240000000a00 */
[----:B0-----:R-:W-:-:S05]  /*af70*/  @P3 IMAD.HI.U32 R0, R11, R168, RZ ;  /* 0x000000a80b003227 */ /* 0x001fca00078e00ff */
[----:B------:R-:W-:-:S07]  /*af80*/  @P3 SHF.R.U32.HI R11, RZ, R169, R0 ;  /* 0x000000a9ff0b3219 */ /* 0x000fce0000011600 */
.L_x_7273:
[----:B------:R-:W-:Y:S05]  /*af90*/  BSYNC B0 ;  /* 0x0000000000007941 */ /* 0x000fea0003800000 */
.L_x_7271:
[----:B------:R-:W-:-:S04]  /*afa0*/  IMAD R0, R11, R25, -R166 ;  /* 0x000000190b007224 */ /* 0x000fc800078e0aa6 */
[----:B------:R-:W-:-:S05]  /*afb0*/  IMAD R0, R5, -0x2, R0 ;  /* 0xfffffffe05007824 */ /* 0x000fca00078e0200 */
[----:B------:R-:W-:Y:S02]  /*afc0*/  VIADDMNMX R15, R0, R25, R15, PT ;  /* 0x00000019000f7246 */ /* 0x000fe4000380010f */
[----:B------:R-:W-:-:S07]  /*afd0*/  VIMNMX R21, R21, R0, !PT ;  /* 0x0000000015157248 */ /* 0x000fce0007fe0100 */
.L_x_7270:
        /* <DEDUP_REMOVED lines=11> */
[----:B------:R-:W-:-:S02]  /*b090*/  ISETP.GT.AND P4, PT, R21, 0x1, P2 ;  /* 0x000000011500780c */ /* 0x000fc40001784270 */
[----:B------:R-:W-:Y:S02]  /*b0a0*/  FMNMX.FTZ R11, R164, R11, !PT ;  /* 0x0000000ba40b7209 */ /* 0x000fe40007810000 */
[----:B------:R-:W-:Y:S02]  /*b0b0*/  FSEL R166, R34, -INF , !P3 ;  /* 0xff80000022a67808 */ /* 0x000fe40005800000 */
        /* <DEDUP_REMOVED lines=50> */
[C---:B------:R-:W-:Y:S01]  /*b3e0*/  ISETP.LT.OR P4, PT, R15.reuse, 0x22, P4 ;  /* 0x000000220f00780c */ /* 0x040fe20002781670 */
[----:B------:R-:W0:Y:S01]  /*b3f0*/  SHFL.BFLY PT, R0, R11, 0x2, 0x1f ;  /* 0x0c401f000b007f89 */ /* 0x000e2200000e0000 */
[----:B------:R-:W-:-:S02]  /*b400*/  ISETP.LT.OR P3, PT, R15, 0x39, P3 ;  /* 0x000000390f00780c */ /* 0x000fc40001f61670 */
[----:B------:R-:W-:Y:S02]  /*b410*/  FSEL R172, R43, -INF , !P4 ;  /* 0xff8000002bac7808 */ /* 0x000fe40006000000 */
[C---:B------:R-:W-:Y:S02]  /*b420*/  ISETP.GT.AND P4, PT, R21.reuse, 0x29, P2 ;  /* 0x000000291500780c */ /* 0x040fe40001784270 */
[----:B------:R-:W-:Y:S02]  /*b430*/  FSEL R54, R54, -INF , !P3 ;  /* 0xff80000036367808 */ /* 0x000fe40005800000 */
[----:B------:R-:W-:Y:S02]  /*b440*/  ISETP.GT.AND P3, PT, R21, 0x40, P2 ;  /* 0x000000401500780c */ /* 0x000fe40001764270 */
[C---:B------:R-:W-:Y:S02]  /*b450*/  ISETP.LT.OR P4, PT, R15.reuse, 0x2a, P4 ;  /* 0x0000002a0f00780c */ /* 0x040fe40002781670 */
[----:B------:R-:W-:-:S02]  /*b460*/  ISETP.LT.OR P3, PT, R15, 0x41, P3 ;  /* 0x000000410f00780c */ /* 0x000fc40001f61670 */
[----:B------:R-:W-:Y:S02]  /*b470*/  FSEL R34, R47, -INF , !P4 ;  /* 0xff8000002f227808 */ /* 0x000fe40006000000 */
[C---:B------:R-:W-:Y:S02]  /*b480*/  ISETP.GT.AND P4, PT, R21.reuse, 0x31, P2 ;  /* 0x000000311500780c */ /* 0x040fe40001784270 */
[----:B------:R-:W-:Y:S02]  /*b490*/  FSEL R58, R58, -INF , !P3 ;  /* 0xff8000003a3a7808 */ /* 0x000fe40005800000 */
[----:B------:R-:W-:Y:S02]  /*b4a0*/  ISETP.GT.AND P3, PT, R21, 0x41, P2 ;  /* 0x000000411500780c */ /* 0x000fe40001764270 */
[----:B------:R-:W-:Y:S02]  /*b4b0*/  ISETP.LT.OR P4, PT, R15, 0x32, P4 ;  /* 0x000000320f00780c */ /* 0x000fe40002781670 */
[----:B0-----:R-:W-:-:S02]  /*b4c0*/  FMNMX.FTZ R0, R11, R0, !PT ;  /* 0x000000000b007209 */ /* 0x001fc40007810000 */
[----:B------:R-:W0:Y:S01]  /*b4d0*/  LDC R11, c[0x0][0x988] ;  /* 0x00026200ff0b7b82 */ /* 0x000e220000000800 */
[----:B------:R-:W-:Y:S02]  /*b4e0*/  ISETP.LT.OR P3, PT, R15, 0x42, P3 ;  /* 0x000000420f00780c */ /* 0x000fe40001f61670 */
[----:B------:R-:W1:Y:S01]  /*b4f0*/  SHFL.BFLY PT, R25, R0, 0x1, 0x1f ;  /* 0x0c201f0000197f89 */ /* 0x000e6200000e0000 */
[----:B------:R-:W-:Y:S02]  /*b500*/  FSEL R46, R51, -INF , !P4 ;  /* 0xff800000332e7808 */ /* 0x000fe40006000000 */
[----:B------:R-:W-:Y:S02]  /*b510*/  ISETP.GT.AND P4, PT, R21, 0x39, P2 ;  /* 0x000000391500780c */ /* 0x000fe40001784270 */
[----:B------:R-:W-:Y:S02]  /*b520*/  FSEL R182, R59, -INF , !P3 ;  /* 0xff8000003bb67808 */ /* 0x000fe40005800000 */
[----:B------:R-:W-:-:S02]  /*b530*/  ISETP.GT.AND P3, PT, R21, 0x48, P2 ;  /* 0x000000481500780c */ /* 0x000fc40001764270 */
[C---:B------:R-:W-:Y:S02]  /*b540*/  ISETP.LT.OR P4, PT, R15.reuse, 0x3a, P4 ;  /* 0x0000003a0f00780c */ /* 0x040fe40002781670 */
[----:B------:R-:W-:Y:S02]  /*b550*/  ISETP.LT.OR P3, PT, R15, 0x49, P3 ;  /* 0x000000490f00780c */ /* 0x000fe40001f61670 */
[----:B------:R-:W-:Y:S02]  /*b560*/  FSEL R30, R55, -INF , !P4 ;  /* 0xff800000371e7808 */ /* 0x000fe40006000000 */
[----:B------:R-:W-:Y:S02]  /*b570*/  FSEL R62, R62, -INF , !P3 ;  /* 0xff8000003e3e7808 */ /* 0x000fe40005800000 */
[----:B------:R-:W-:-:S04]  /*b580*/  ISETP.GT.AND P3, PT, R21, RZ, P2 ;  /* 0x000000ff1500720c */ /* 0x000fc80001764270 */
[----:B------:R-:W-:Y:S02]  /*b590*/  ISETP.LT.OR P3, PT, R15, 0x1, P3 ;  /* 0x000000010f00780c */ /* 0x000fe40001f61670 */
[----:B-1----:R-:W-:-:S04]  /*b5a0*/  FMNMX.FTZ R0, R0, R25, !PT ;  /* 0x0000001900007209 */ /* 0x002fc80007810000 */
[C---:B------:R-:W-:Y:S01]  /*b5b0*/  FSETP.NEU.FTZ.AND P4, PT, R0.reuse, -INF , PT ;  /* 0xff8000000000780b */ /* 0x040fe20003f9d000 */
[----:B0-----:R-:W-:-:S03]  /*b5c0*/  FMUL.FTZ R31, R0, R11 ;  /* 0x0000000b001f7220 */ /* 0x001fc60000410000 */
[----:B------:R-:W-:Y:S02]  /*b5d0*/  FSEL R53, R0, RZ, P4 ;  /* 0x000000ff00357208 */ /* 0x000fe40002000000 */
[----:B------:R-:W-:-:S03]  /*b5e0*/  FSEL R31, R31, RZ, P4 ;  /* 0x000000ff1f1f7208 */ /* 0x000fc60002000000 */
[----:B------:R-:W-:Y:S02]  /*b5f0*/  FADD.FTZ R14, -R53, R14 ;  /* 0x0000000e350e7221 */ /* 0x000fe40000010100 */
        /* <DEDUP_REMOVED lines=10> */
[--C-:B------:R-:W-:Y:S01]  /*b6a0*/  FFMA.FTZ R47, R56, R11, -R31.reuse ;  /* 0x0000000b382f7223 */ /* 0x100fe2000001081f */
[----:B------:R-:W-:Y:S01]  /*b6b0*/  FSEL R188, R63, -INF , !P3 ;  /* 0xff8000003fbc7808 */ /* 0x000fe20005800000 */
[----:B------:R-:W-:Y:S01]  /*b6c0*/  MUFU.EX2 R27, R35 ;  /* 0x00000023001b7308 */ /* 0x000fe20000000800 */
[----:B------:R-:W-:Y:S01]  /*b6d0*/  FMNMX.FTZ R29, R168, R29, !PT ;  /* 0x0000001da81d7209 */ /* 0x000fe20007810000 */
[-CC-:B------:R-:W-:Y:S01]  /*b6e0*/  FFMA.FTZ R23, R23, R11.reuse, -R31.reuse ;  /* 0x0000000b17177223 */ /* 0x180fe2000001081f */
[----:B------:R-:W-:Y:S01]  /*b6f0*/  ISETP.GT.AND P3, PT, R21, 0x50, P2 ;  /* 0x000000501500780c */ /* 0x000fe20001764270 */
[----:B------:R-:W-:Y:S01]  /*b700*/  FMUL.FTZ R14, R14, R11 ;  /* 0x0000000b0e0e7220 */ /* 0x000fe20000410000 */
        /* <DEDUP_REMOVED lines=15> */
[--C-:B------:R-:W-:Y:S01]  /*b800*/  FFMA.FTZ R49, R28, R11, -R31.reuse ;  /* 0x0000000b1c317223 */ /* 0x100fe2000001081f */
[----:B------:R-:W-:Y:S01]  /*b810*/  FMNMX.FTZ R33, R174, R33, !PT ;  /* 0x00000021ae217209 */ /* 0x000fe20007810000 */
[--C-:B------:R-:W-:Y:S01]  /*b820*/  FFMA.FTZ R48, R48, R11, -R31.reuse ;  /* 0x0000000b30307223 */ /* 0x100fe2000001081f */
[----:B------:R-:W-:Y:S01]  /*b830*/  FSEL R164, R67, -INF , !P3 ;  /* 0xff80000043a47808 */ /* 0x000fe20005800000 */
[----:B------:R1:W-:Y:S01]  /*b840*/  MUFU.EX2 R29, R39 ;  /* 0x00000027001d7308 */ /* 0x0003e20000000800 */
[----:B------:R-:W-:Y:S01]  /*b850*/  FMNMX.FTZ R33, R42, R33, !PT ;  /* 0x000000212a217209 */ /* 0x000fe20007810000 */
[-CC-:B0-----:R-:W-:Y:S01]  /*b860*/  FFMA.FTZ R37, R160, R11.reuse, -R31.reuse ;  /* 0x0000000ba0257223 */ /* 0x181fe2000001081f */
[----:B------:R-:W-:Y:S01]  /*b870*/  ISETP.GT.AND P3, PT, R21, 0x58, P2 ;  /* 0x000000581500780c */ /* 0x000fe20001764270 */
[--C-:B------:R-:W-:Y:S01]  /*b880*/  FFMA.FTZ R44, R44, R11, -R31.reuse ;  /* 0x0000000b2c2c7223 */ /* 0x100fe2000001081f */
[----:B------:R-:W-:Y:S01]  /*b890*/  FMNMX.FTZ R35, R172, R33, !PT ;  /* 0x00000021ac237209 */ /* 0x000fe20007810000 */
[--C-:B------:R-:W-:Y:S01]  /*b8a0*/  FFMA.FTZ R36, R36, R11, -R31.reuse ;  /* 0x0000000b24247223 */ /* 0x100fe2000001081f */
[----:B------:R-:W-:Y:S01]  /*b8b0*/  ISETP.LT.OR P3, PT, R15, 0x59, P3 ;  /* 0x000000590f00780c */ /* 0x000fe20001f61670 */
[----:B------:R0:W-:Y:S01]  /*b8c0*/  MUFU.EX2 R33, R37 ;  /* 0x0000002500217308 */ /* 0x0001e20000000800 */
[----:B------:R-:W-:Y:S01]  /*b8d0*/  FMNMX.FTZ R35, R170, R35, !PT ;  /* 0x00000023aa237209 */ /* 0x000fe20007810000 */
[-CC-:B-1----:R-:W-:Y:S01]  /*b8e0*/  FFMA.FTZ R39, R156, R11.reuse, -R31.reuse ;  /* 0x0000000b9c277223 */ /* 0x182fe2000001081f */
[----:B------:R-:W-:Y:S01]  /*b8f0*/  FSEL R70, R70, -INF , !P3 ;  /* 0xff80000046467808 */ /* 0x000fe20005800000 */
[--C-:B------:R-:W-:Y:S01]  /*b900*/  FFMA.FTZ R20, R20, R11, -R31.reuse ;  /* 0x0000000b14147223 */ /* 0x100fe2000001081f */
[----:B------:R-:W-:Y:S01]  /*b910*/  FMNMX.FTZ R35, R34, R35, !PT ;  /* 0x0000002322237209 */ /* 0x000fe20007810000 */
[--C-:B------:R-:W-:Y:S01]  /*b920*/  FFMA.FTZ R24, R24, R11, -R31.reuse ;  /* 0x0000000b18187223 */ /* 0x100fe2000001081f */
[----:B------:R-:W-:Y:S01]  /*b930*/  ISETP.GT.AND P3, PT, R21, 0x59, P2 ;  /* 0x000000591500780c */ /* 0x000fe20001764270 */
[----:B------:R-:W1:Y:S01]  /*b940*/  MUFU.EX2 R14, R14 ;  /* 0x0000000e000e7308 */ /* 0x000e620000000800 */
[----:B------:R-:W-:Y:S01]  /*b950*/  FMNMX.FTZ R35, R50, R35, !PT ;  /* 0x0000002332237209 */ /* 0x000fe20007810000 */
[-CC-:B------:R-:W-:Y:S01]  /*b960*/  FFMA.FTZ R22, R22, R11.reuse, -R31.reuse ;  /* 0x0000000b16167223 */ /* 0x180fe2000001081f */
[----:B------:R-:W-:Y:S01]  /*b970*/  ISETP.LT.OR P3, PT, R15, 0x5a, P3 ;  /* 0x0000005a0f00780c */ /* 0x000fe20001f61670 */
[--C-:B------:R-:W-:Y:S01]  /*b980*/  FFMA.FTZ R32, R32, R11, -R31.reuse ;  /* 0x0000000b20207223 */ /* 0x100fe2000001081f */
[----:B0-----:R-:W-:Y:S01]  /*b990*/  FMNMX.FTZ R37, R46, R35, !PT ;  /* 0x000000232e257209 */ /* 0x001fe20007810000 */
[----:B------:R-:W-:Y:S01]  /*b9a0*/  FFMA.FTZ R28, R84, R11, -R31 ;  /* 0x0000000b541c7223 */ /* 0x000fe2000001081f */
[----:B------:R-:W-:Y:S01]  /*b9b0*/  FSEL R160, R71, -INF , !P3 ;  /* 0xff80000047a07808 */ /* 0x000fe20005800000 */
[----:B------:R0:W-:Y:S01]  /*b9c0*/  MUFU.EX2 R35, R39 ;  /* 0x0000002700237308 */ /* 0x0001e20000000800 */
[----:B------:R-:W-:-:S02]  /*b9d0*/  ISETP.GT.AND P3, PT, R21, 0x60, P2 ;  /* 0x000000601500780c */ /* 0x000fc40001764270 */
[----:B------:R-:W-:Y:S02]  /*b9e0*/  FMNMX.FTZ R37, R54, R37, !PT ;  /* 0x0000002536257209 */ /* 0x000fe40007810000 */
[----:B------:R-:W-:Y:S02]  /*b9f0*/  ISETP.LT.OR P3, PT, R15, 0x61, P3 ;  /* 0x000000610f00780c */ /* 0x000fe40001f61670 */
[----:B------:R-:W-:Y:S01]  /*ba00*/  FMNMX.FTZ R37, R30, R37, !PT ;  /* 0x000000251e257209 */ /* 0x000fe20007810000 */
[----:B------:R-:W2:Y:S01]  /*ba10*/  MUFU.EX2 R184, R184 ;  /* 0x000000b800b87308 */ /* 0x000ea20000000800 */
[----:B------:R-:W-:Y:S01]  /*ba20*/  FSEL R156, R74, -INF , !P3 ;  /* 0xff8000004a9c7808 */ /* 0x000fe20005800000 */
[----:B------:R-:W-:Y:S01]  /*ba30*/  FFMA.FTZ R74, R154, R11, -R31 ;  /* 0x0000000b9a4a7223 */ /* 0x000fe2000001081f */
[----:B------:R-:W-:Y:S01]  /*ba40*/  ISETP.GT.AND P3, PT, R21, 0x61, P2 ;  /* 0x000000611500780c */ /* 0x000fe20001764270 */
[----:B-1----:R-:W-:Y:S01]  /*ba50*/  FFMA.FTZ R53, R14, R4, R23 ;  /* 0x000000040e357223 */ /* 0x002fe20000010017 */
[----:B------:R-:W-:Y:S01]  /*ba60*/  FMNMX.FTZ R37, R58, R37, !PT ;  /* 0x000000253a257209 */ /* 0x000fe20007810000 */
[-C--:B------:R-:W-:Y:S01]  /*ba70*/  FMUL.FTZ R88, R88, R14.reuse ;  /* 0x0000000e58587220 */ /* 0x080fe20000410000 */
[----:B------:R-:W-:Y:S01]  /*ba80*/  ISETP.LT.OR P3, PT, R15, 0x62, P3 ;  /* 0x000000620f00780c */ /* 0x000fe20001f61670 */
[----:B------:R-:W1:Y:S01]  /*ba90*/  MUFU.EX2 R25, R25 ;  /* 0x0000001900197308 */ /* 0x000e620000000800 */
[----:B0-----:R-:W-:Y:S01]  /*baa0*/  FMNMX.FTZ R39, R182, R37, !PT ;  /* 0x00000025b6277209 */ /* 0x001fe20007810000 */
[-C--:B------:R-:W-:Y:S01]  /*bab0*/  FMUL.FTZ R89, R89, R14.reuse ;  /* 0x0000000e59597220 */ /* 0x080fe20000410000 */
[----:B------:R-:W-:Y:S01]  /*bac0*/  FSEL R154, R75, -INF , !P3 ;  /* 0xff8000004b9a7808 */ /* 0x000fe20005800000 */
[-C--:B------:R-:W-:Y:S01]  /*bad0*/  FMUL.FTZ R92, R92, R14.reuse ;  /* 0x0000000e5c5c7220 */ /* 0x080fe20000410000 */
[----:B------:R-:W-:Y:S01]  /*bae0*/  ISETP.GT.AND P3, PT, R21, 0x68, P2 ;  /* 0x000000681500780c */ /* 0x000fe20001764270 */
[-C--:B------:R-:W-:Y:S01]  /*baf0*/  FMUL.FTZ R93, R93, R14.reuse ;  /* 0x0000000e5d5d7220 */ /* 0x080fe20000410000 */
[----:B------:R-:W-:Y:S01]  /*bb00*/  FMNMX.FTZ R39, R62, R39, !PT ;  /* 0x000000273e277209 */ /* 0x000fe20007810000 */
[----:B------:R-:W0:Y:S01]  /*bb10*/  MUFU.EX2 R26, R192 ;  /* 0x000000c0001a7308 */ /* 0x000e220000000800 */
[----:B------:R-:W-:Y:S01]  /*bb20*/  ISETP.LT.OR P3, PT, R15, 0x69, P3 ;  /* 0x000000690f00780c */ /* 0x000fe20001f61670 */
[----:B--2---:R-:W-:Y:S01]  /*bb30*/  FADD.FTZ R4, R184, R53 ;  /* 0x00000035b8047221 */ /* 0x004fe20000010000 */
[----:B------:R-:W-:Y:S01]  /*bb40*/  FMNMX.FTZ R39, R188, R39, !PT ;  /* 0x00000027bc277209 */ /* 0x000fe20007810000 */
[-C--:B------:R-:W-:Y:S01]  /*bb50*/  FMUL.FTZ R96, R96, R14.reuse ;  /* 0x0000000e60607220 */ /* 0x080fe20000410000 */
[----:B------:R-:W-:Y:S01]  /*bb60*/  FSEL R78, R78, -INF , !P3 ;  /* 0xff8000004e4e7808 */ /* 0x000fe20005800000 */
[-C--:B------:R-:W-:Y:S01]  /*bb70*/  FMUL.FTZ R97, R97, R14.reuse ;  /* 0x0000000e61617220 */ /* 0x080fe20000410000 */
[----:B------:R-:W-:Y:S01]  /*bb80*/  FMNMX.FTZ R39, R186, R39, !PT ;  /* 0x00000027ba277209 */ /* 0x000fe20007810000 */
[----:B------:R-:W2:Y:S01]  /*bb90*/  MUFU.EX2 R162, R162 ;  /* 0x000000a200a27308 */ /* 0x000ea20000000800 */
[----:B------:R-:W-:Y:S01]  /*bba0*/  ISETP.GT.AND P3, PT, R21, 0x69, P2 ;  /* 0x000000691500780c */ /* 0x000fe20001764270 */
[----:B-1----:R-:W-:Y:S01]  /*bbb0*/  FADD.FTZ R53, R25, R4 ;  /* 0x0000000419357221 */ /* 0x002fe20000010000 */
[----:B------:R-:W-:Y:S01]  /*bbc0*/  FMNMX.FTZ R41, R164, R39, !PT ;  /* 0x00000027a4297209 */ /* 0x000fe20007810000 */
[-C--:B------:R-:W-:Y:S01]  /*bbd0*/  FMUL.FTZ R100, R100, R14.reuse ;  /* 0x0000000e64647220 */ /* 0x080fe20000410000 */
[----:B------:R-:W-:Y:S01]  /*bbe0*/  ISETP.LT.OR P3, PT, R15, 0x6a, P3 ;  /* 0x0000006a0f00780c */ /* 0x000fe20001f61670 */
[-C--:B------:R-:W-:Y:S01]  /*bbf0*/  FMUL.FTZ R101, R101, R14.reuse ;  /* 0x0000000e65657220 */ /* 0x080fe20000410000 */
[----:B------:R-:W-:Y:S01]  /*bc00*/  FMNMX.FTZ R41, R70, R41, !PT ;  /* 0x0000002946297209 */ /* 0x000fe20007810000 */
[----:B------:R-:W1:Y:S01]  /*bc10*/  MUFU.EX2 R158, R158 ;  /* 0x0000009e009e7308 */ /* 0x000e620000000800 */
[----:B------:R-:W-:Y:S01]  /*bc20*/  FSEL R52, R79, -INF , !P3 ;  /* 0xff8000004f347808 */ /* 0x000fe20005800000 */
[----:B0-----:R-:W-:Y:S01]  /*bc30*/  FADD.FTZ R4, R26, R53 ;  /* 0x000000351a047221 */ /* 0x001fe20000010000 */
[----:B------:R-:W-:Y:S01]  /*bc40*/  ISETP.GT.AND P3, PT, R21, 0x70, P2 ;  /* 0x000000701500780c */ /* 0x000fe20001764270 */
[-C--:B------:R-:W-:Y:S01]  /*bc50*/  FMUL.FTZ R104, R104, R14.reuse ;  /* 0x0000000e68687220 */ /* 0x080fe20000410000 */
[----:B------:R-:W-:Y:S01]  /*bc60*/  FMNMX.FTZ R41, R160, R41, !PT ;  /* 0x00000029a0297209 */ /* 0x000fe20007810000 */
[----:B------:R-:W-:Y:S01]  /*bc70*/  FADD.FTZ R53, R27, R4 ;  /* 0x000000041b357221 */ /* 0x000fe20000010000 */
[----:B------:R-:W-:Y:S01]  /*bc80*/  ISETP.LT.OR P3, PT, R15, 0x71, P3 ;  /* 0x000000710f00780c */ /* 0x000fe20001f61670 */
[----:B------:R0:W-:Y:S01]  /*bc90*/  MUFU.EX2 R37, R152 ;  /* 0x0000009800257308 */ /* 0x0001e20000000800 */
[----:B------:R-:W-:Y:S01]  /*bca0*/  FMNMX.FTZ R41, R156, R41, !PT ;  /* 0x000000299c297209 */ /* 0x000fe20007810000 */
[----:B------:R-:W-:Y:S01]  /*bcb0*/  FADD.FTZ R4, R66, R53 ;  /* 0x0000003542047221 */ /* 0x000fe20000010000 */
[----:B------:R-:W-:Y:S01]  /*bcc0*/  FSEL R82, R82, -INF , !P3 ;  /* 0xff80000052527808 */ /* 0x000fe20005800000 */
[-C--:B------:R-:W-:Y:S01]  /*bcd0*/  FMUL.FTZ R105, R105, R14.reuse ;  /* 0x0000000e69697220 */ /* 0x080fe20000410000 */
[----:B------:R-:W-:Y:S01]  /*bce0*/  ISETP.GT.AND P3, PT, R21, 0x71, P2 ;  /* 0x000000711500780c */ /* 0x000fe20001764270 */
[----:B------:R-:W-:Y:S01]  /*bcf0*/  FADD.FTZ R53, R29, R4 ;  /* 0x000000041d357221 */ /* 0x000fe20000010000 */
[----:B------:R-:W-:Y:S01]  /*bd00*/  FMNMX.FTZ R43, R154, R41, !PT ;  /* 0x000000299a2b7209 */ /* 0x000fe20007810000 */
[----:B------:R3:W-:Y:S01]  /*bd10*/  MUFU.EX2 R39, R45 ;  /* 0x0000002d00277308 */ /* 0x0007e20000000800 */
[----:B------:R-:W-:Y:S01]  /*bd20*/  ISETP.LT.OR P3, PT, R15, 0x72, P3 ;  /* 0x000000720f00780c */ /* 0x000fe20001f61670 */
[----:B0-----:R-:W-:Y:S01]  /*bd30*/  FFMA.FTZ R152, R80, R11, -R31 ;  /* 0x0000000b50987223 */ /* 0x001fe2000001081f */
[----:B------:R-:W-:Y:S01]  /*bd40*/  FMNMX.FTZ R43, R78, R43, !PT ;  /* 0x0000002b4e2b7209 */ /* 0x000fe20007810000 */
[----:B--2---:R-:W-:Y:S01]  /*bd50*/  FADD.FTZ R4, R162, R53 ;  /* 0x00000035a2047221 */ /* 0x004fe20000010000 */
[----:B------:R-:W-:Y:S01]  /*bd60*/  FSEL R56, R83, -INF , !P3 ;  /* 0xff80000053387808 */ /* 0x000fe20005800000 */
[-C--:B------:R-:W-:Y:S01]  /*bd70*/  FMUL.FTZ R108, R108, R14.reuse ;  /* 0x0000000e6c6c7220 */ /* 0x080fe20000410000 */
[C---:B------:R-:W-:Y:S01]  /*bd80*/  ISETP.GT.AND P3, PT, R21.reuse, 0x78, P2 ;  /* 0x000000781500780c */ /* 0x040fe20001764270 */
[----:B------:R0:W-:Y:S01]  /*bd90*/  MUFU.EX2 R41, R47 ;  /* 0x0000002f00297308 */ /* 0x0001e20000000800 */
[----:B------:R-:W-:Y:S01]  /*bda0*/  FMNMX.FTZ R43, R52, R43, !PT ;  /* 0x0000002b342b7209 */ /* 0x000fe20007810000 */
[-CC-:B---3--:R-:W-:Y:S01]  /*bdb0*/  FFMA.FTZ R45, R72, R11.reuse, -R31.reuse ;  /* 0x0000000b482d7223 */ /* 0x188fe2000001081f */
[----:B------:R-:W-:Y:S01]  /*bdc0*/  ISETP.GT.AND P2, PT, R21, 0x79, P2 ;  /* 0x000000791500780c */ /* 0x000fe20001744270 */
[--C-:B------:R-:W-:Y:S01]  /*bdd0*/  FFMA.FTZ R21, R64, R11, -R31.reuse ;  /* 0x0000000b40157223 */ /* 0x100fe2000001081f */
[----:B------:R-:W-:Y:S01]  /*bde0*/  ISETP.LT.OR P3, PT, R15, 0x79, P3 ;  /* 0x000000790f00780c */ /* 0x000fe20001f61670 */
[----:B------:R-:W-:Y:S01]  /*bdf0*/  FADD.FTZ R53, R33, R4 ;  /* 0x0000000421357221 */ /* 0x000fe20000010000 */
[----:B------:R-:W-:Y:S01]  /*be00*/  FMNMX.FTZ R43, R82, R43, !PT ;  /* 0x0000002b522b7209 */ /* 0x000fe20007810000 */
[----:B------:R-:W2:Y:S01]  /*be10*/  MUFU.EX2 R74, R74 ;  /* 0x0000004a004a7308 */ /* 0x000ea20000000800 */
[----:B------:R-:W-:Y:S01]  /*be20*/  ISETP.LT.OR P2, PT, R15, 0x7a, P2 ;  /* 0x0000007a0f00780c */ /* 0x000fe20001741670 */
[----:B------:R-:W-:Y:S01]  /*be30*/  FFMA.FTZ R15, R60, R11, -R31 ;  /* 0x0000000b3c0f7223 */ /* 0x000fe2000001081f */
[----:B------:R-:W-:Y:S01]  /*be40*/  FSEL R86, R86, -INF , !P3 ;  /* 0xff80000056567808 */ /* 0x000fe20005800000 */
[----:B-1----:R-:W-:Y:S01]  /*be50*/  FADD.FTZ R4, R158, R53 ;  /* 0x000000359e047221 */ /* 0x002fe20000010000 */
[----:B------:R-:W-:Y:S01]  /*be60*/  FMNMX.FTZ R43, R56, R43, !PT ;  /* 0x0000002b382b7209 */ /* 0x000fe20007810000 */
[-C--:B------:R-:W-:Y:S01]  /*be70*/  FMUL.FTZ R109, R109, R14.reuse ;  /* 0x0000000e6d6d7220 */ /* 0x080fe20000410000 */
[----:B------:R-:W-:Y:S01]  /*be80*/  FSEL R60, R87, -INF , !P2 ;  /* 0xff800000573c7808 */ /* 0x000fe20005000000 */
[----:B------:R-:W1:Y:S01]  /*be90*/  MUFU.EX2 R48, R48 ;  /* 0x0000003000307308 */ /* 0x000e620000000800 */
[----:B------:R-:W-:Y:S01]  /*bea0*/  FMNMX.FTZ R43, R86, R43, !PT ;  /* 0x0000002b562b7209 */ /* 0x000fe20007810000 */
[----:B------:R-:W-:Y:S01]  /*beb0*/  FADD.FTZ R53, R35, R4 ;  /* 0x0000000423357221 */ /* 0x000fe20000010000 */
[-C--:B------:R-:W-:Y:S01]  /*bec0*/  FMUL.FTZ R112, R112, R14.reuse ;  /* 0x0000000e70707220 */ /* 0x080fe20000410000 */
[-C--:B------:R-:W-:Y:S01]  /*bed0*/  FMUL.FTZ R113, R113, R14.reuse ;  /* 0x0000000e71717220 */ /* 0x080fe20000410000 */
[----:B0-----:R-:W-:Y:S01]  /*bee0*/  FMNMX.FTZ R47, R60, R43, !PT ;  /* 0x0000002b3c2f7209 */ /* 0x001fe20007810000 */
[----:B------:R-:W-:Y:S01]  /*bef0*/  FFMA.FTZ R43, R68, R11, -R31 ;  /* 0x0000000b442b7223 */ /* 0x000fe2000001081f */
[-C--:B------:R-:W-:Y:S01]  /*bf00*/  FMUL.FTZ R116, R116, R14.reuse ;  /* 0x0000000e74747220 */ /* 0x080fe20000410000 */
[----:B------:R-:W0:Y:S01]  /*bf10*/  MUFU.EX2 R44, R44 ;  /* 0x0000002c002c7308 */ /* 0x000e220000000800 */
[-C--:B------:R-:W-:Y:S01]  /*bf20*/  FMUL.FTZ R117, R117, R14.reuse ;  /* 0x0000000e75757220 */ /* 0x080fe20000410000 */
[----:B------:R-:W3:Y:S01]  /*bf30*/  SHFL.BFLY PT, R64, R47, 0x2, 0x1f ;  /* 0x0c401f002f407f89 */ /* 0x000ee200000e0000 */
[-C--:B------:R-:W-:Y:S01]  /*bf40*/  FMUL.FTZ R120, R120, R14.reuse ;  /* 0x0000000e78787220 */ /* 0x080fe20000410000 */
[-C--:B------:R-:W-:Y:S01]  /*bf50*/  FMUL.FTZ R121, R121, R14.reuse ;  /* 0x0000000e79797220 */ /* 0x080fe20000410000 */
[-C--:B------:R-:W-:Y:S01]  /*bf60*/  FMUL.FTZ R124, R124, R14.reuse ;  /* 0x0000000e7c7c7220 */ /* 0x080fe20000410000 */
[-C--:B------:R-:W-:Y:S01]  /*bf70*/  FMUL.FTZ R125, R125, R14.reuse ;  /* 0x0000000e7d7d7220 */ /* 0x080fe20000410000 */
[-C--:B------:R-:W-:Y:S01]  /*bf80*/  FMUL.FTZ R128, R128, R14.reuse ;  /* 0x0000000e80807220 */ /* 0x080fe20000410000 */
[----:B------:R-:W-:Y:S01]  /*bf90*/  MUFU.EX2 R36, R36 ;  /* 0x0000002400247308 */ /* 0x000fe20000000800 */
[-C--:B------:R-:W-:Y:S01]  /*bfa0*/  FMUL.FTZ R129, R129, R14.reuse ;  /* 0x0000000e81817220 */ /* 0x080fe20000410000 */
[-C--:B------:R-:W-:Y:S01]  /*bfb0*/  FMUL.FTZ R132, R132, R14.reuse ;  /* 0x0000000e84847220 */ /* 0x080fe20000410000 */
        /* <DEDUP_REMOVED lines=9> */
[----:B------:R-:W-:Y:S01]  /*c050*/  FMUL.FTZ R149, R149, R14 ;  /* 0x0000000e95957220 */ /* 0x000fe20000410000 */
[----:B------:R-:W-:-:S03]  /*c060*/  IMAD.MOV.U32 R14, RZ, RZ, R0 ;  /* 0x000000ffff0e7224 */ /* 0x000fc600078e0000 */
[----:B------:R-:W4:Y:S01]  /*c070*/  MUFU.EX2 R20, R20 ;  /* 0x0000001400147308 */ /* 0x000f220000000800 */
[----:B---3--:R-:W-:Y:S01]  /*c080*/  FMNMX.FTZ R51, R47, R64, !PT ;  /* 0x000000402f337209 */ /* 0x008fe20007810000 */
[-CC-:B------:R-:W-:Y:S01]  /*c090*/  FFMA.FTZ R64, R12, R11.reuse, -R31.reuse ;  /* 0x0000000b0c407223 */ /* 0x180fe2000001081f */
[-CC-:B------:R-:W-:Y:S01]  /*c0a0*/  FFMA.FTZ R47, R76, R11.reuse, -R31.reuse ;  /* 0x0000000b4c2f7223 */ /* 0x180fe2000001081f */
[----:B------:R-:W-:Y:S02]  /*c0b0*/  FFMA.FTZ R31, R40, R11, -R31 ;  /* 0x0000000b281f7223 */ /* 0x000fe4000001081f */
[----:B------:R-:W3:Y:S02]  /*c0c0*/  SHFL.BFLY PT, R12, R51, 0x1, 0x1f ;  /* 0x0c201f00330c7f89 */ /* 0x000ee400000e0000 */
[----:B------:R-:W-:Y:S08]  /*c0d0*/  MUFU.EX2 R21, R21 ;  /* 0x0000001500157308 */ /* 0x000ff00000000800 */
[----:B------:R-:W-:Y:S08]  /*c0e0*/  MUFU.EX2 R24, R24 ;  /* 0x0000001800187308 */ /* 0x000ff00000000800 */
[----:B------:R-:W-:Y:S01]  /*c0f0*/  MUFU.EX2 R43, R43 ;  /* 0x0000002b002b7308 */ /* 0x000fe20000000800 */
[----:B---3--:R-:W-:-:S07]  /*c100*/  FMNMX.FTZ R12, R51, R12, !PT ;  /* 0x0000000c330c7209 */ /* 0x008fce0007810000 */
[----:B------:R-:W-:Y:S01]  /*c110*/  MUFU.EX2 R22, R22 ;  /* 0x0000001600167308 */ /* 0x000fe20000000800 */
[C---:B------:R-:W-:Y:S01]  /*c120*/  FSETP.NEU.FTZ.AND P2, PT, R12.reuse, -INF , PT ;  /* 0xff8000000c00780b */ /* 0x040fe20003f5d000 */
[----:B------:R-:W-:-:S03]  /*c130*/  FMUL.FTZ R40, R12, R11 ;  /* 0x0000000b0c287220 */ /* 0x000fc60000410000 */
[----:B------:R-:W-:-:S03]  /*c140*/  FSEL R4, R12, RZ, P2 ;  /* 0x000000ff0c047208 */ /* 0x000fc60001000000 */
[----:B------:R-:W-:Y:S01]  /*c150*/  MUFU.EX2 R45, R45 ;  /* 0x0000002d002d7308 */ /* 0x000fe20000000800 */
[----:B------:R-:W-:Y:S02]  /*c160*/  FSEL R51, R40, RZ, P2 ;  /* 0x000000ff28337208 */ /* 0x000fe40001000000 */
[----:B------:R-:W-:Y:S01]  /*c170*/  ISETP.GT.AND P2, PT, R10, R17, PT ;  /* 0x000000110a00720c */ /* 0x000fe20003f44270 */
[----:B------:R-:W-:Y:S01]  /*c180*/  FADD.FTZ R4, -R4, R9 ;  /* 0x0000000904047221 */ /* 0x000fe20000010100 */
[----:B------:R-:W-:Y:S02]  /*c190*/  VIADD R10, R10, 0xffffffff ;  /* 0xffffffff0a0a7836 */ /* 0x000fe40000000000 */
[-CC-:B------:R-:W-:Y:S01]  /*c1a0*/  FFMA.FTZ R169, R50, R11.reuse, -R51.reuse ;  /* 0x0000000b32a97223 */ /* 0x180fe20000010833 */
[----:B------:R-:W-:Y:S02]  /*c1b0*/  IMAD.U32 R50, RZ, RZ, UR5 ;  /* 0x00000005ff327e24 */ /* 0x000fe4000f8e00ff */
[-CC-:B------:R-:W-:Y:S01]  /*c1c0*/  FFMA.FTZ R171, R54, R11.reuse, -R51.reuse ;  /* 0x0000000b36ab7223 */ /* 0x180fe20000010833 */
[-CC-:B------:R-:W-:Y:S01]  /*c1d0*/  FFMA.FTZ R40, R190, R11.reuse, -R51.reuse ;  /* 0x0000000bbe287223 */ /* 0x180fe20000010833 */
[-C--:B------:R-:W-:Y:S01]  /*c1e0*/  FMUL.FTZ R4, R4, R11.reuse ;  /* 0x0000000b04047220 */ /* 0x080fe20000410000 */
[-C--:B------:R-:W-:Y:S01]  /*c1f0*/  FFMA.FTZ R181, R180, R11.reuse, -R51 ;  /* 0x0000000bb4b57223 */ /* 0x080fe20000010833 */
[----:B------:R-:W-:Y:S01]  /*c200*/  @!P1 LEA R54, R50, UR36, 0x3 ;  /* 0x0000002432369c11 */ /* 0x000fe2000f8e18ff */
[----:B--2---:R-:W-:Y:S01]  /*c210*/  FADD.FTZ R50, R74, R53 ;  /* 0x000000354a327221 */ /* 0x004fe20000010000 */
[-CC-:B------:R-:W-:Y:S01]  /*c220*/  FFMA.FTZ R183, R168, R11.reuse, -R51.reuse ;  /* 0x0000000ba8b77223 */ /* 0x180fe20000010833 */
[----:B------:R-:W-:Y:S01]  /*c230*/  MUFU.EX2 R40, R40 ;  /* 0x0000002800287308 */ /* 0x000fe20000000800 */
[----:B------:R-:W-:Y:S01]  /*c240*/  FFMA.FTZ R68, R178, R11, -R51 ;  /* 0x0000000bb2447223 */ /* 0x000fe20000010833 */
[----:B------:R-:W-:-:S02]  /*c250*/  @!P1 VIADD R53, R54, 0x28860 ;  /* 0x0002886036359836 */ /* 0x000fc40000000000 */
[----:B------:R-:W-:Y:S01]  /*c260*/  FADD.FTZ R9, R37, R50 ;  /* 0x0000003225097221 */ /* 0x000fe20000010000 */
[-CC-:B------:R-:W-:Y:S01]  /*c270*/  FFMA.FTZ R177, R166, R11.reuse, -R51.reuse ;  /* 0x0000000ba6b17223 */ /* 0x180fe20000010833 */
[-CC-:B------:R-:W-:Y:S01]  /*c280*/  FFMA.FTZ R72, R176, R11.reuse, -R51.reuse ;  /* 0x0000000bb0487223 */ /* 0x180fe20000010833 */
[-C--:B------:R-:W-:Y:S01]  /*c290*/  FFMA.FTZ R179, R38, R11.reuse, -R51 ;  /* 0x0000000b26b37223 */ /* 0x080fe20000010833 */
[----:B------:R-:W-:Y:S01]  /*c2a0*/  @!P1 PRMT R53, RZ, 0x654, R53 ;  /* 0x00000654ff359816 */ /* 0x000fe20000000035 */
[----:B-1----:R-:W-:Y:S01]  /*c2b0*/  FADD.FTZ R50, R48, R9 ;  /* 0x0000000930327221 */ /* 0x002fe20000010000 */
[----:B------:R-:W-:Y:S01]  /*c2c0*/  MUFU.EX2 R181, R181 ;  /* 0x000000b500b57308 */ /* 0x000fe20000000800 */
[-CC-:B------:R-:W-:Y:S01]  /*c2d0*/  FFMA.FTZ R165, R58, R11.reuse, -R51.reuse ;  /* 0x0000000b3aa57223 */ /* 0x180fe20000010833 */
[----:B------:R1:W-:Y:S01]  /*c2e0*/  @!P1 SYNCS.ARRIVE.TRANS64.RED.A1T0 RZ, [R53+URZ], RZ ;  /* 0x000000ff35ff99a7 */ /* 0x0003e2000810043f */
[-CC-:B------:R-:W-:Y:S01]  /*c2f0*/  FFMA.FTZ R38, R174, R11.reuse, -R51.reuse ;  /* 0x0000000bae267223 */ /* 0x180fe20000010833 */
[-CC-:B------:R-:W-:Y:S01]  /*c300*/  FFMA.FTZ R173, R42, R11.reuse, -R51.reuse ;  /* 0x0000000b2aad7223 */ /* 0x180fe20000010833 */
[-CC-:B------:R-:W-:Y:S01]  /*c310*/  FFMA.FTZ R42, R172, R11.reuse, -R51.reuse ;  /* 0x0000000bac2a7223 */ /* 0x180fe20000010833 */
[--C-:B------:R-:W-:Y:S01]  /*c320*/  FFMA.FTZ R182, R182, R11, -R51.reuse ;  /* 0x0000000bb6b67223 */ /* 0x100fe20000010833 */
[----:B------:R-:W-:Y:S01]  /*c330*/  F2FP.BF16.F32.PACK_AB R180, R184, R23 ;  /* 0x00000017b8b4723e */ /* 0x000fe200000010ff */
[----:B------:R2:W3:Y:S01]  /*c340*/  MUFU.EX2 R9, R4 ;  /* 0x0000000400097308 */ /* 0x0004e20000000800 */
[-CC-:B------:R-:W-:Y:S01]  /*c350*/  FFMA.FTZ R175, R170, R11.reuse, -R51.reuse ;  /* 0x0000000baaaf7223 */ /* 0x180fe20000010833 */
[----:B-1----:R-:W-:Y:S01]  /*c360*/  FADD.FTZ R53, R39, R50 ;  /* 0x0000003227357221 */ /* 0x002fe20000010000 */
[-CC-:B------:R-:W-:Y:S01]  /*c370*/  FFMA.FTZ R34, R34, R11.reuse, -R51.reuse ;  /* 0x0000000b22227223 */ /* 0x180fe20000010833 */
[-CC-:B------:R-:W-:Y:S01]  /*c380*/  FFMA.FTZ R46, R46, R11.reuse, -R51.reuse ;  /* 0x0000000b2e2e7223 */ /* 0x180fe20000010833 */
[----:B------:R-:W-:Y:S01]  /*c390*/  FFMA.FTZ R30, R30, R11, -R51 ;  /* 0x0000000b1e1e7223 */ /* 0x000fe20000010833 */
[----:B0-----:R-:W-:Y:S01]  /*c3a0*/  FADD.FTZ R54, R44, R53 ;  /* 0x000000352c367221 */ /* 0x001fe20000010000 */
[----:B----4-:R-:W-:Y:S01]  /*c3b0*/  F2FP.BF16.F32.PACK_AB R166, R20, R15 ;  /* 0x0000000f14a6723e */ /* 0x010fe200000010ff */
[----:B------:R-:W0:Y:S01]  /*c3c0*/  MUFU.EX2 R183, R183 ;  /* 0x000000b700b77308 */ /* 0x000e220000000800 */
[-CC-:B------:R-:W-:Y:S01]  /*c3d0*/  FFMA.FTZ R62, R62, R11.reuse, -R51.reuse ;  /* 0x0000000b3e3e7223 */ /* 0x180fe20000010833 */
[----:B------:R-:W-:Y:S01]  /*c3e0*/  FADD.FTZ R55, R41, R54 ;  /* 0x0000003629377221 */ /* 0x000fe20000010000 */
[-CC-:B------:R-:W-:Y:S01]  /*c3f0*/  FFMA.FTZ R188, R188, R11.reuse, -R51.reuse ;  /* 0x0000000bbcbc7223 */ /* 0x180fe20000010833 */
[-CC-:B------:R-:W-:Y:S01]  /*c400*/  FFMA.FTZ R186, R186, R11.reuse, -R51.reuse ;  /* 0x0000000bbaba7223 */ /* 0x180fe20000010833 */
[-C--:B------:R-:W-:Y:S01]  /*c410*/  FFMA.FTZ R50, R164, R11.reuse, -R51 ;  /* 0x0000000ba4327223 */ /* 0x080fe20000010833 */
[----:B--2---:R-:W-:Y:S01]  /*c420*/  FADD.FTZ R4, R36, R55 ;  /* 0x0000003724047221 */ /* 0x004fe20000010000 */
[-CC-:B------:R-:W-:Y:S01]  /*c430*/  FFMA.FTZ R70, R70, R11.reuse, -R51.reuse ;  /* 0x0000000b46467223 */ /* 0x180fe20000010833 */
[----:B------:R-:W1:Y:S01]  /*c440*/  MUFU.EX2 R68, R68 ;  /* 0x0000004400447308 */ /* 0x000e620000000800 */
[--C-:B------:R-:W-:Y:S01]  /*c450*/  FFMA.FTZ R53, R160, R11, -R51.reuse ;  /* 0x0000000ba0357223 */ /* 0x100fe20000010833 */
[----:B------:R-:W-:Y:S01]  /*c460*/  FADD.FTZ R57, R15, R4 ;  /* 0x000000040f397221 */ /* 0x000fe20000010000 */
[----:B---3--:R-:W-:Y:S01]  /*c470*/  FFMA.FTZ R4, R9, R3, R40 ;  /* 0x0000000309047223 */ /* 0x008fe20000010028 */
[-CC-:B------:R-:W-:Y:S01]  /*c480*/  FFMA.FTZ R54, R156, R11.reuse, -R51.reuse ;  /* 0x0000000b9c367223 */ /* 0x180fe20000010833 */
[-C--:B------:R-:W-:Y:S01]  /*c490*/  FFMA.FTZ R55, R154, R11.reuse, -R51 ;  /* 0x0000000b9a377223 */ /* 0x080fe20000010833 */
[----:B------:R-:W-:Y:S01]  /*c4a0*/  FADD.FTZ R58, R20, R57 ;  /* 0x00000039143a7221 */ /* 0x000fe20000010000 */
[----:B------:R-:W-:Y:S01]  /*c4b0*/  FADD.FTZ R4, R181, R4 ;  /* 0x00000004b5047221 */ /* 0x000fe20000010000 */
[----:B------:R-:W2:Y:S01]  /*c4c0*/  MUFU.EX2 R177, R177 ;  /* 0x000000b100b17308 */ /* 0x000ea20000000800 */
[-CC-:B------:R-:W-:Y:S01]  /*c4d0*/  FFMA.FTZ R78, R78, R11.reuse, -R51.reuse ;  /* 0x0000000b4e4e7223 */ /* 0x180fe20000010833 */
[----:B------:R-:W-:Y:S01]  /*c4e0*/  FADD.FTZ R57, R21, R58 ;  /* 0x0000003a15397221 */ /* 0x000fe20000010000 */
[----:B0-----:R-:W-:Y:S01]  /*c4f0*/  FADD.FTZ R3, R183, R4 ;  /* 0x00000004b7037221 */ /* 0x001fe20000010000 */
        /* <DEDUP_REMOVED lines=8> */
[----:B------:R-:W-:Y:S01]  /*c580*/  FFMA.FTZ R51, R60, R11, -R51 ;  /* 0x0000000b3c337223 */ /* 0x000fe20000010833 */
[----:B------:R-:W-:Y:S01]  /*c590*/  UMOV UR5, UR4 ;  /* 0x0000000400057c82 */ /* 0x000fe20008000000 */
[----:B------:R-:W-:Y:S01]  /*c5a0*/  F2FP.BF16.F32.PACK_AB R178, R162, R29 ;  /* 0x0000001da2b2723e */ /* 0x000fe200000010ff */
[----:B------:R-:W-:Y:S01]  /*c5b0*/  FMUL.FTZ R90, R90, R9 ;  /* 0x000000095a5a7220 */ /* 0x000fe20000410000 */
[----:B------:R-:W1:Y:S01]  /*c5c0*/  MUFU.EX2 R179, R179 ;  /* 0x000000b300b37308 */ /* 0x000e620000000800 */
[----:B--2---:R-:W-:Y:S01]  /*c5d0*/  FADD.FTZ R3, R177, R4 ;  /* 0x00000004b1037221 */ /* 0x004fe20000010000 */
[----:B------:R-:W-:Y:S01]  /*c5e0*/  F2FP.BF16.F32.PACK_AB R172, R158, R33 ;  /* 0x000000219eac723e */ /* 0x000fe200000010ff */
[-C--:B------:R-:W-:Y:S01]  /*c5f0*/  FMUL.FTZ R91, R91, R9.reuse ;  /* 0x000000095b5b7220 */ /* 0x080fe20000410000 */
[-C--:B------:R-:W-:Y:S01]  /*c600*/  FMUL.FTZ R94, R94, R9.reuse ;  /* 0x000000095e5e7220 */ /* 0x080fe20000410000 */
[-C--:B------:R-:W-:Y:S01]  /*c610*/  FMUL.FTZ R95, R95, R9.reuse ;  /* 0x000000095f5f7220 */ /* 0x080fe20000410000 */
[-C--:B------:R-:W-:Y:S01]  /*c620*/  FMUL.FTZ R98, R98, R9.reuse ;  /* 0x0000000962627220 */ /* 0x080fe20000410000 */
[-C--:B------:R-:W-:Y:S01]  /*c630*/  FMUL.FTZ R99, R99, R9.reuse ;  /* 0x0000000963637220 */ /* 0x080fe20000410000 */
[----:B------:R-:W-:Y:S01]  /*c640*/  MUFU.EX2 R64, R64 ;  /* 0x0000004000407308 */ /* 0x000fe20000000800 */
[----:B0-----:R-:W-:Y:S01]  /*c650*/  FADD.FTZ R4, R72, R3 ;  /* 0x0000000348047221 */ /* 0x001fe20000010000 */
[-C--:B------:R-:W-:Y:S01]  /*c660*/  FMUL.FTZ R102, R102, R9.reuse ;  /* 0x0000000966667220 */ /* 0x080fe20000410000 */
        /* <DEDUP_REMOVED lines=21> */
[----:B------:R-:W1:Y:S01]  /*c7c0*/  MUFU.EX2 R173, R173 ;  /* 0x000000ad00ad7308 */ /* 0x000e620000000800 */
[----:B0-----:R-:W-:Y:S01]  /*c7d0*/  FADD.FTZ R4, R38, R3 ;  /* 0x0000000326047221 */ /* 0x001fe20000010000 */
[-C--:B------:R-:W-:Y:S01]  /*c7e0*/  FMUL.FTZ R139, R139, R9.reuse ;  /* 0x000000098b8b7220 */ /* 0x080fe20000410000 */
[-C--:B------:R-:W-:Y:S01]  /*c7f0*/  FMUL.FTZ R142, R142, R9.reuse ;  /* 0x000000098e8e7220 */ /* 0x080fe20000410000 */
[-C--:B------:R-:W-:Y:S01]  /*c800*/  FMUL.FTZ R143, R143, R9.reuse ;  /* 0x000000098f8f7220 */ /* 0x080fe20000410000 */
[-C--:B------:R-:W-:Y:S01]  /*c810*/  FMUL.FTZ R146, R146, R9.reuse ;  /* 0x0000000992927220 */ /* 0x080fe20000410000 */
[-C--:B------:R-:W-:Y:S01]  /*c820*/  FMUL.FTZ R147, R147, R9.reuse ;  /* 0x0000000993937220 */ /* 0x080fe20000410000 */
[-C--:B------:R-:W-:Y:S01]  /*c830*/  FMUL.FTZ R150, R150, R9.reuse ;  /* 0x0000000996967220 */ /* 0x080fe20000410000 */
[----:B------:R0:W-:Y:S01]  /*c840*/  MUFU.EX2 R59, R182 ;  /* 0x000000b6003b7308 */ /* 0x0001e20000000800 */
[----:B------:R-:W-:Y:S01]  /*c850*/  FMUL.FTZ R151, R151, R9 ;  /* 0x0000000997977220 */ /* 0x000fe20000410000 */
[----:B------:R-:W-:Y:S01]  /*c860*/  F2FP.BF16.F32.PACK_AB R176, R66, R27 ;  /* 0x0000001b42b0723e */ /* 0x000fe200000010ff */
[----:B------:R-:W-:Y:S01]  /*c870*/  IMAD.MOV.U32 R9, RZ, RZ, R12 ;  /* 0x000000ffff097224 */ /* 0x000fe200078e000c */
[----:B------:R-:W-:-:S02]  /*c880*/  F2FP.BF16.F32.PACK_AB R174, R74, R35 ;  /* 0x000000234aae723e */ /* 0x000fc400000010ff */
[----:B------:R-:W-:Y:S02]  /*c890*/  F2FP.BF16.F32.PACK_AB R168, R48, R37 ;  /* 0x0000002530a8723e */ /* 0x000fe400000010ff */
[----:B------:R-:W2:Y:S01]  /*c8a0*/  MUFU.EX2 R32, R32 ;  /* 0x0000002000207308 */ /* 0x000ea20000000800 */
[----:B0-----:R-:W-:Y:S01]  /*c8b0*/  F2FP.BF16.F32.PACK_AB R182, R26, R25 ;  /* 0x000000191ab6723e */ /* 0x001fe200000010ff */
[----:B------:R-:W-:Y:S01]  /*c8c0*/  FADD.FTZ R26, R22, R23 ;  /* 0x00000017161a7221 */ /* 0x000fe20000010000 */
[----:B-1----:R-:W-:Y:S01]  /*c8d0*/  FADD.FTZ R3, R173, R4 ;  /* 0x00000004ad037221 */ /* 0x002fe20000010000 */
[----:B------:R-:W-:Y:S02]  /*c8e0*/  F2FP.BF16.F32.PACK_AB R170, R44, R39 ;  /* 0x000000272caa723e */ /* 0x000fe400000010ff */
[----:B------:R-:W-:Y:S01]  /*c8f0*/  FADD.FTZ R23, R45, R26 ;  /* 0x0000001a2d177221 */ /* 0x000fe20000010000 */
[----:B------:R-:W-:Y:S01]  /*c900*/  F2FP.BF16.F32.PACK_AB R164, R36, R41 ;  /* 0x0000002924a4723e */ /* 0x000fe200000010ff */
[----:B------:R-:W0:Y:S01]  /*c910*/  MUFU.EX2 R42, R42 ;  /* 0x0000002a002a7308 */ /* 0x000e220000000800 */
[----:B------:R-:W-:Y:S01]  /*c920*/  F2FP.BF16.F32.PACK_AB R160, R24, R21 ;  /* 0x0000001518a0723e */ /* 0x000fe200000010ff */
[----:B------:R-:W-:Y:S01]  /*c930*/  FADD.FTZ R26, R64, R23 ;  /* 0x00000017401a7221 */ /* 0x000fe20000010000 */
[----:B------:R-:W-:-:S02]  /*c940*/  F2FP.BF16.F32.PACK_AB R162, R22, R43 ;  /* 0x0000002b16a2723e */ /* 0x000fc400000010ff */
[----:B------:R-:W-:Y:S01]  /*c950*/  F2FP.BF16.F32.PACK_AB R156, R64, R45 ;  /* 0x0000002d409c723e */ /* 0x000fe200000010ff */
[----:B------:R-:W-:Y:S01]  /*c960*/  FADD.FTZ R23, R47, R26 ;  /* 0x0000001a2f177221 */ /* 0x000fe20000010000 */
[----:B------:R-:W-:Y:S01]  /*c970*/  F2FP.BF16.F32.PACK_AB R181, R181, R40 ;  /* 0x00000028b5b5723e */ /* 0x000fe200000010ff */
[----:B------:R-:W1:Y:S01]  /*c980*/  MUFU.EX2 R152, R152 ;  /* 0x0000009800987308 */ /* 0x000e620000000800 */
[C---:B--2---:R-:W-:Y:S01]  /*c990*/  F2FP.BF16.F32.PACK_AB R158, R32.reuse, R47 ;  /* 0x0000002f209e723e */ /* 0x044fe200000010ff */
[----:B------:R-:W-:Y:S01]  /*c9a0*/  FADD.FTZ R23, R32, R23 ;  /* 0x0000001720177221 */ /* 0x000fe20000010000 */
[----:B------:R-:W-:Y:S02]  /*c9b0*/  F2FP.BF16.F32.PACK_AB R183, R68, R183 ;  /* 0x000000b744b7723e */ /* 0x000fe400000010ff */
[----:B------:R-:W-:Y:S02]  /*c9c0*/  F2FP.BF16.F32.PACK_AB R177, R72, R177 ;  /* 0x000000b148b1723e */ /* 0x000fe400000010ff */
[----:B------:R-:W-:Y:S01]  /*c9d0*/  F2FP.BF16.F32.PACK_AB R179, R38, R179 ;  /* 0x000000b326b3723e */ /* 0x000fe200000010ff */
        /* <DEDUP_REMOVED lines=14> */
[----:B--2---:R-:W-:Y:S01]  /*cac0*/  FADD.FTZ R20, R28, R15 ;  /* 0x0000000f1c147221 */ /* 0x004fe20000010000 */
[----:B------:R-:W-:-:S06]  /*cad0*/  IMAD.MOV.U32 R15, RZ, RZ, R2 ;  /* 0x000000ffff0f7224 */ /* 0x000fcc00078e0002 */
        /* <DEDUP_REMOVED lines=46> */
[----:B------:R-:W-:-:S03]  /*cdc0*/  F2FP.BF16.F32.PACK_AB R153, R56, R153 ;  /* 0x000000993899723e */ /* 0x000fc600000010ff */
[----:B0-----:R-:W-:-:S04]  /*cdd0*/  FADD.FTZ R20, R155, R20 ;  /* 0x000000149b147221 */ /* 0x001fc80000010000 */
[C---:B-1----:R-:W-:Y:S01]  /*cde0*/  FADD.FTZ R3, R51.reuse, R20 ;  /* 0x0000001433037221 */ /* 0x042fe20000010000 */
[----:B------:R-:W-:Y:S01]  /*cdf0*/  F2FP.BF16.F32.PACK_AB R155, R51, R155 ;  /* 0x0000009b339b723e */ /* 0x000fe200000010ff */
[----:B------:R-:W-:Y:S06]  /*ce00*/  @P2 BRA `(.L_x_7274) ;  /* 0xffffffd000042947 */ /* 0x000fec000383ffff */
.L_x_7257:
[----:B------:R-:W-:Y:S06]  /*ce10*/  BAR.ARV 0x8, 0x180 ;  /* 0x0206000000007b1d */ /* 0x000fec0000002000 */
[----:B------:R-:W-:Y:S05]  /*ce20*/  @!P0 BRA `(.L_x_7275) ;  /* 0x0000000000048947 */ /* 0x000fea0003800000 */
[----:B------:R-:W-:Y:S01]  /*ce30*/  BPT.TRAP 0x1 ;  /* 0x000000040000795c */ /* 0x000fe20000300000 */
.L_x_7275:
[----:B------:R-:W-:Y:S01]  /*ce40*/  ULEA UR5, UR4, UR36, 0x3 ;  /* 0x0000002404057291 */ /* 0x000fe2000f8e183f */
[----:B------:R-:W-:-:S08]  /*ce50*/  SHF.L.U32 R2, R2, 0x1f, RZ ;  /* 0x0000001f02027819 */ /* 0x000fd000000006ff */
[----:B------:R0:W1:Y:S01]  /*ce60*/  SYNCS.PHASECHK.TRANS64.TRYWAIT P2, [UR5+0x28850], R2 ;  /* 0x02885002ff0075a7 */ /* 0x0000620008040145 */
[----:B------:R-:W-:Y:S05]  /*ce70*/  @!P0 BRA `(.L_x_7276) ;  /* 0x0000000000048947 */ /* 0x000fea0003800000 */
[----:B------:R-:W-:Y:S01]  /*ce80*/  BPT.TRAP 0x1 ;  /* 0x000000040000795c */ /* 0x000fe20000300000 */
.L_x_7276:
[----:B-1----:R-:W-:Y:S05]  /*ce90*/  @P2 BRA `(.L_x_7277) ;  /* 0x0000000000082947 */ /* 0x002fea0003800000 */
[----:B------:R-:W1:Y:S02]  /*cea0*/  SYNCS.PHASECHK.TRANS64.TRYWAIT P0, [UR5+0x28850], R2 ;  /* 0x02885002ff0075a7 */ /* 0x000e640008000145 */
[----:B-1----:R-:W-:Y:S05]  /*ceb0*/  @!P0 BRA `(.L_x_7278) ;  /* 0x0000006000ac8947 */ /* 0x002fea0003800000 */
.L_x_7277:
[----:B------:R-:W-:Y:S01]  /*cec0*/  UIADD3 UR36, UR36, 0x400, URZ ;  /* 0x0000040024247890 */ /* 0x000fe2000fffe03f */
[----:B------:R-:W-:Y:S01]  /*ced0*/  WARPGROUP.ARRIVE ;  /* 0x00000000000079c5 */ /* 0x000fe20000000000 */
[----:B------:R-:W-:Y:S01]  /*cee0*/  UMOV UR7, 0x40000040 ;  /* 0x4000004000077882 */ /* 0x000fe20000000000 */
[----:B-1----:R-:W1:Y:S01]  /*cef0*/  SHFL.BFLY PT, R5, R4, 0x2, 0x1f ;  /* 0x0c401f0004057f89 */ /* 0x002e6200000e0000 */
[----:B------:R-:W-:Y:S01]  /*cf00*/  USHF.R.U32.HI UR36, URZ, 0x4, UR36 ;  /* 0x000000043f247899 */ /* 0x000fe20008011624 */
[----:B------:R-:W-:Y:S02]  /*cf10*/  IMAD.U32 R10, RZ, RZ, UR5 ;  /* 0x00000005ff0a7e24 */ /* 0x000fe4000f8e00ff */
[----:B0-----:R-:W0:Y:S01]  /*cf20*/  SHFL.BFLY PT, R2, R3, 0x2, 0x1f ;  /* 0x0c401f0003027f89 */ /* 0x001e2200000e0000 */
[----:B------:R-:W-:Y:S01]  /*cf30*/  ULOP3.LUT UR36, UR36, 0x3fff, URZ, 0xc0, !UPT ;  /* 0x00003fff24247892 */ /* 0x000fe2000f8ec03f */
[----:B------:R-:W-:-:S03]  /*cf40*/  @!P1 VIADD R10, R10, 0x28860 ;  /* 0x000288600a0a9836 */ /* 0x000fc60000000000 */
[----:B------:R-:W-:Y:S02]  /*cf50*/  ULOP3.LUT UR36, UR36, 0x4000000, URZ, 0xfc, !UPT ;  /* 0x0400000024247892 */ /* 0x000fe4000f8efc3f */
[----:B------:R-:W-:Y:S02]  /*cf60*/  @!P1 PRMT R10, RZ, 0x654, R10 ;  /* 0x00000654ff0a9816 */ /* 0x000fe4000000000a */
[----:B------:R-:W-:-:S07]  /*cf70*/  ULEA UR4, UR4, UR36, 0xb ;  /* 0x0000002404047291 */ /* 0x000fce000f8e583f */
[----:B------:R-:W-:Y:S02]  /*cf80*/  UMOV UR6, UR4 ;  /* 0x0000000400067c82 */ /* 0x000fe40008000000 */
[----:B------:R-:W-:Y:S01]  /*cf90*/  HGMMA.64x128x16.F32.BF16 R88, R180, gdesc[UR4].tnspB, R88, gsb0 ;  /* 0x41e00004b4587df0 */ /* 0x000fe20008001858 */
[----:B------:R-:W-:Y:S01]  /*cfa0*/  UIADD3 UR6, UR4, 0x80, URZ ;  /* 0x0000008004067890 */ /* 0x000fe2000fffe03f */
[----:B-1----:R-:W-:Y:S01]  /*cfb0*/  FADD.FTZ R5, R5, R4 ;  /* 0x0000000405057221 */ /* 0x002fe20000010000 */
[----:B------:R-:W-:Y:S01]  /*cfc0*/  UMOV UR7, 0x40000040 ;  /* 0x4000004000077882 */ /* 0x000fe20000000000 */
[----:B------:R-:W-:Y:S02]  /*cfd0*/  IMAD.MOV.U32 R4, RZ, RZ, -0x800000 ;  /* 0xff800000ff047424 */ /* 0x000fe400078e00ff */
[----:B0-----:R-:W-:Y:S02]  /*cfe0*/  FADD.FTZ R6, R2, R3 ;  /* 0x0000000302067221 */ /* 0x001fe40000010000 */
[----:B------:R-:W0:Y:S04]  /*cff0*/  SHFL.BFLY PT, R2, R5, 0x1, 0x1f ;  /* 0x0c201f0005027f89 */ /* 0x000e2800000e0000 */
[----:B------:R-:W1:Y:S01]  /*d000*/  SHFL.BFLY PT, R7, R6, 0x1, 0x1f ;  /* 0x0c201f0006077f89 */ /* 0x000e6200000e0000 */
[----:B0-----:R-:W-:Y:S01]  /*d010*/  FADD.FTZ R13, R5, R2 ;  /* 0x00000002050d7221 */ /* 0x001fe20000010000 */
[----:B------:R-:W-:-:S02]  /*d020*/  IMAD.MOV.U32 R5, RZ, RZ, -0x800000 ;  /* 0xff800000ff057424 */ /* 0x000fc400078e00ff */
[----:B-1----:R-:W-:Y:S02]  /*d030*/  FADD.FTZ R14, R6, R7 ;  /* 0x00000007060e7221 */ /* 0x002fe40000010000 */
[----:B------:R-:W-:Y:S02]  /*d040*/  FSETP.NE.FTZ.AND P0, PT, R13, RZ, PT ;  /* 0x000000ff0d00720b */ /* 0x000fe40003f15000 */
[----:B------:R-:W-:Y:S02]  /*d050*/  CS2R R6, SRZ ;  /* 0x0000000000067805 */ /* 0x000fe4000001ff00 */
        /* <DEDUP_REMOVED lines=112> */
.L_x_7208:
[----:B------:R-:W-:Y:S05]  /*d760*/  @P0 BRA `(.L_x_7279) ;  /* 0x0000001400340947 */ /* 0x000fea0003800000 */
[----:B0-----:R-:W0:Y:S01]  /*d770*/  S2R R0, SR_TID.X ;  /* 0x0000000000007919 */ /* 0x001e220000002100 */
[----:B------:R-:W1:Y:S01]  /*d780*/  LDC R19, c[0x0][0xbe8] ;  /* 0x0002fa00ff137b82 */ /* 0x000e620000000800 */
[----:B------:R-:W-:Y:S01]  /*d790*/  ULDC.64 UR4, c[0x0][0xbd0] ;  /* 0x0002f40000047ab9 */ /* 0x000fe20000000a00 */
[----:B------:R-:W-:Y:S01]  /*d7a0*/  ULDC.64 UR6, c[0x0][0xb38] ;  /* 0x0002ce0000067ab9 */ /* 0x000fe20000000a00 */
[----:B------:R-:W2:Y:S01]  /*d7b0*/  S2R R25, SR_CTAID.X ;  /* 0x0000000000197919 */ /* 0x000ea20000002500 */
[----:B------:R-:W-:Y:S04]  /*d7c0*/  BSSY B0, `(.L_x_7280) ;  /* 0x00000e3000007945 */ /* 0x000fe80003800000 */
[----:B------:R-:W3:Y:S08]  /*d7d0*/  S2UR UR9, SR_CTAID.Z ;  /* 0x00000000000979c3 */ /* 0x000ef00000002700 */
[----:B------:R-:W4:Y:S08]  /*d7e0*/  LDC.64 R20, c[0x0][0xbd8] ;  /* 0x0002f600ff147b82 */ /* 0x000f300000000a00 */
[----:B------:R-:W-:Y:S01]  /*d7f0*/  BAR.SYNC.DEFER_BLOCKING 0x1, 0x100 ;  /* 0x0044000000007b1d */ /* 0x000fe20000010000 */
[----:B-1----:R-:W-:-:S07]  /*d800*/  ISETP.NE.AND P0, PT, R19, 0x1, PT ;  /* 0x000000011300780c */ /* 0x002fce0003f05270 */
[----:B------:R-:W1:Y:S01]  /*d810*/  S2UR UR8, SR_CTAID.Y ;  /* 0x00000000000879c3 */ /* 0x000e620000002600 */
[----:B0-----:R-:W-:-:S07]  /*d820*/  VIADD R0, R0, 0xffffff80 ;  /* 0xffffff8000007836 */ /* 0x001fce0000000000 */
[----:B------:R-:W1:Y:S01]  /*d830*/  LDC R27, c[0x0][0xc50] ;  /* 0x00031400ff1b7b82 */ /* 0x000e620000000800 */
[----:B------:R-:W-:-:S04]  /*d840*/  SHF.R.S32.HI R7, RZ, 0x1f, R0 ;  /* 0x0000001fff077819 */ /* 0x000fc80000011400 */
[----:B------:R-:W-:-:S03]  /*d850*/  LEA.HI R8, R7, R0, RZ, 0x7 ;  /* 0x0000000007087211 */ /* 0x000fc600078f38ff */
[----:B------:R-:W0:Y:S01]  /*d860*/  LDC.64 R22, c[0x0][0xb40] ;  /* 0x0002d000ff167b82 */ /* 0x000e220000000a00 */
[----:B------:R-:W-:Y:S02]  /*d870*/  LEA.HI R7, R7, R0, RZ, 0x2 ;  /* 0x0000000007077211 */ /* 0x000fe400078f10ff */
[----:B------:R-:W-:Y:S02]  /*d880*/  LOP3.LUT R9, R8, 0xffffff80, RZ, 0xc0, !PT ;  /* 0xffffff8008097812 */ /* 0x000fe400078ec0ff */
[----:B------:R-:W-:Y:S02]  /*d890*/  LOP3.LUT R13, R7, 0xfffffffc, RZ, 0xc0, !PT ;  /* 0xfffffffc070d7812 */ /* 0x000fe400078ec0ff */
[----:B------:R-:W-:Y:S01]  /*d8a0*/  SHF.R.S32.HI R7, RZ, 0x7, R8 ;  /* 0x00000007ff077819 */ /* 0x000fe20000011408 */
[C---:B------:R-:W-:Y:S01]  /*d8b0*/  IMAD.IADD R24, R0.reuse, 0x1, -R9 ;  /* 0x0000000100187824 */ /* 0x040fe200078e0a09 */
[----:B------:R-:W5:Y:S01]  /*d8c0*/  @P0 LDC R15, c[0x0][0xbec] ;  /* 0x0002fb00ff0f0b82 */ /* 0x000f620000000800 */
[----:B------:R-:W-:Y:S01]  /*d8d0*/  IMAD.IADD R13, R0, 0x1, -R13 ;  /* 0x00000001000d7824 */ /* 0x000fe200078e0a0d */
[----:B------:R-:W-:-:S02]  /*d8e0*/  LEA.HI R0, R8, R7, RZ, 0x1 ;  /* 0x0000000708007211 */ /* 0x000fc400078f08ff */
[----:B------:R-:W-:Y:S02]  /*d8f0*/  SHF.R.S32.HI R9, RZ, 0x1f, R24 ;  /* 0x0000001fff097819 */ /* 0x000fe40000011418 */
[----:B------:R-:W-:Y:S02]  /*d900*/  LEA.HI R8, R13, R13, RZ, 0x1 ;  /* 0x0000000d0d087211 */ /* 0x000fe400078f08ff */
[-C--:B------:R-:W-:Y:S01]  /*d910*/  LEA.HI R26, R9, R24.reuse, RZ, 0x2 ;  /* 0x00000018091a7211 */ /* 0x080fe200078f10ff */
[----:B------:R-:W5:Y:S01]  /*d920*/  @P0 LDC R31, c[0x0][0xbec] ;  /* 0x0002fb00ff1f0b82 */ /* 0x000f620000000800 */
[----:B------:R-:W-:Y:S02]  /*d930*/  LOP3.LUT R8, R8, 0x1ffffffe, RZ, 0xc0, !PT ;  /* 0x1ffffffe08087812 */ /* 0x000fe400078ec0ff */
[--C-:B------:R-:W-:Y:S02]  /*d940*/  SHF.R.S32.HI R6, RZ, 0x2, R26.reuse ;  /* 0x00000002ff067819 */ /* 0x100fe4000001141a */
[----:B------:R-:W-:Y:S01]  /*d950*/  SHF.R.S32.HI R11, RZ, 0x1f, R26 ;  /* 0x0000001fff0b7819 */ /* 0x000fe2000001141a */
[----:B------:R-:W-:Y:S01]  /*d960*/  IMAD.IADD R29, R13, 0x1, -R8 ;  /* 0x000000010d1d7824 */ /* 0x000fe200078e0a08 */
[----:B------:R-:W-:Y:S01]  /*d970*/  LEA.HI R9, R9, R24, RZ, 0x5 ;  /* 0x0000001809097211 */ /* 0x000fe200078f28ff */
[----:B------:R-:W5:Y:S01]  /*d980*/  @P0 LDC R17, c[0x0][0xbf0] ;  /* 0x0002fc00ff110b82 */ /* 0x000f620000000800 */
[----:B------:R-:W-:-:S02]  /*d990*/  LEA.HI R11, R11, R6, RZ, 0x3 ;  /* 0x000000060b0b7211 */ /* 0x000fc400078f18ff */
[----:B------:R-:W-:Y:S02]  /*d9a0*/  LOP3.LUT R0, R0, 0x3fffffe, RZ, 0xc0, !PT ;  /* 0x03fffffe00007812 */ /* 0x000fe400078ec0ff */
[----:B------:R-:W-:Y:S02]  /*d9b0*/  LOP3.LUT R11, R11, 0xfffffff8, RZ, 0xc0, !PT ;  /* 0xfffffff80b0b7812 */ /* 0x000fe400078ec0ff */
[----:B------:R-:W-:Y:S01]  /*d9c0*/  SHF.R.S32.HI R9, RZ, 0x5, R9 ;  /* 0x00000005ff097819 */ /* 0x000fe20000011409 */
[----:B------:R-:W-:Y:S01]  /*d9d0*/  IMAD.IADD R0, R7, 0x1, -R0 ;  /* 0x0000000107007824 */ /* 0x000fe200078e0a00 */
[----:B------:R-:W-:Y:S01]  /*d9e0*/  SHF.R.S32.HI R13, RZ, 0x1f, R18 ;  /* 0x0000001fff0d7819 */ /* 0x000fe20000011412 */
[----:B------:R-:W-:Y:S01]  /*d9f0*/  IMAD.IADD R6, R6, 0x1, -R11 ;  /* 0x0000000106067824 */ /* 0x000fe200078e0a0b */
[----:B------:R-:W5:Y:S03]  /*da00*/  @P0 LDC R16, c[0x0][0xbf0] ;  /* 0x0002fc00ff100b82 */ /* 0x000f660000000800 */
[----:B------:R-:W-:-:S02]  /*da10*/  IMAD R7, R9, 0x10, R6 ;  /* 0x0000001009077824 */ /* 0x000fc400078e0206 */
[----:B------:R-:W-:Y:S02]  /*da20*/  IMAD R9, R13, UR4, RZ ;  /* 0x000000040d097c24 */ /* 0x000fe4000f8e02ff */
[----:B------:R-:W-:Y:S02]  /*da30*/  IMAD R0, R0, 0x40, R7 ;  /* 0x0000004000007824 */ /* 0x000fe400078e0207 */
[----:B------:R-:W-:Y:S01]  /*da40*/  IMAD.WIDE.U32 R6, R18, UR4, RZ ;  /* 0x0000000412067c25 */ /* 0x000fe2000f8e00ff */
[----:B---3--:R-:W-:-:S03]  /*da50*/  USHF.R.S32.HI UR4, URZ, 0x1f, UR9 ;  /* 0x0000001f3f047899 */ /* 0x008fc60008011409 */
[C---:B------:R-:W-:Y:S02]  /*da60*/  IMAD R11, R18.reuse, UR5, R9 ;  /* 0x00000005120b7c24 */ /* 0x040fe4000f8e0209 */
[----:B------:R-:W-:Y:S02]  /*da70*/  IMAD R13, R13, UR6, RZ ;  /* 0x000000060d0d7c24 */ /* 0x000fe4000f8e02ff */
[----:B------:R-:W-:Y:S02]  /*da80*/  IMAD.IADD R7, R7, 0x1, R11 ;  /* 0x0000000107077824 */ /* 0x000fe400078e020b */
[----:B------:R-:W-:-:S04]  /*da90*/  IMAD.WIDE.U32 R8, R18, UR6, RZ ;  /* 0x0000000612087c25 */ /* 0x000fc8000f8e00ff */
[----:B------:R-:W-:Y:S01]  /*daa0*/  IMAD R11, R18, UR7, R13 ;  /* 0x00000007120b7c24 */ /* 0x000fe2000f8e020d */
[----:B------:R-:W-:Y:S01]  /*dab0*/  ULDC.64 UR6, c[0x0][0xb48] ;  /* 0x0002d20000067ab9 */ /* 0x000fe20000000a00 */
[----:B------:R-:W-:Y:S02]  /*dac0*/  IMAD R10, R29, 0x8, R0 ;  /* 0x000000081d0a7824 */ /* 0x000fe400078e0200 */
[----:B------:R-:W-:Y:S02]  /*dad0*/  IMAD.MOV R18, RZ, RZ, -R18 ;  /* 0x000000ffff127224 */ /* 0x000fe400078e0a12 */
[----:B----4-:R-:W-:Y:S02]  /*dae0*/  IMAD R12, R20, UR4, RZ ;  /* 0x00000004140c7c24 */ /* 0x010fe4000f8e02ff */
[----:B--2---:R-:W-:Y:S02]  /*daf0*/  IMAD R10, R25, 0x80, R10 ;  /* 0x00000080190a7824 */ /* 0x004fe400078e020a */
[----:B0-----:R-:W-:Y:S01]  /*db00*/  IMAD R14, R22, UR4, RZ ;  /* 0x00000004160e7c24 */ /* 0x001fe2000f8e02ff */
[----:B------:R-:W-:Y:S01]  /*db10*/  ULDC.64 UR4, c[0x0][0xbe0] ;  /* 0x0002f80000047ab9 */ /* 0x000fe20000000a00 */
[----:B-1----:R-:W-:-:S02]  /*db20*/  IMAD R27, R27, R18, UR8 ;  /* 0x000000081b1b7e24 */ /* 0x002fc4000f8e0212 */
[----:B------:R-:W-:Y:S02]  /*db30*/  IMAD.IADD R9, R9, 0x1, R11 ;  /* 0x0000000109097824 */ /* 0x000fe400078e020b */
[----:B------:R-:W-:Y:S02]  /*db40*/  IMAD R13, R21, UR9, R12 ;  /* 0x00000009150d7c24 */ /* 0x000fe4000f8e020c */
[----:B------:R-:W-:-:S04]  /*db50*/  IMAD.WIDE.U32 R6, R20, UR9, R6 ;  /* 0x0000000914067c25 */ /* 0x000fc8000f8e0006 */
[----:B-----5:R-:W-:-:S04]  /*db60*/  @P0 IMAD.HI.U32 R12, R10, R15, RZ ;  /* 0x0000000f0a0c0227 */ /* 0x020fc800078e00ff */
        /* <DEDUP_REMOVED lines=9> */
[----:B------:R-:W-:Y:S02]  /*dc00*/  IMAD R15, R14, UR6, RZ ;  /* 0x000000060e0f7c24 */ /* 0x000fe4000f8e02ff */
[----:B------:R-:W-:-:S04]  /*dc10*/  IMAD.WIDE.U32 R6, R27, UR4, R6 ;  /* 0x000000041b067c25 */ /* 0x000fc8000f8e0006 */
[----:B------:R-:W-:Y:S01]  /*dc20*/  IMAD.MOV.U32 R13, RZ, RZ, R10 ;  /* 0x000000ffff0d7224 */ /* 0x000fe200078e000a */
[----:B------:R-:W-:Y:S01]  /*dc30*/  @P0 SHF.R.U32.HI R13, RZ, R16, R31 ;  /* 0x00000010ff0d0219 */ /* 0x000fe2000001161f */
        /* <DEDUP_REMOVED lines=42> */
[----:B------:R-:W-:Y:S01]  /*dee0*/  LOP3.LUT P0, RZ, R24, 0x3, RZ, 0xc0, !PT ;  /* 0x0000000318ff7812 */ /* 0x000fe2000780c0ff */
[C---:B------:R-:W-:Y:S01]  /*def0*/  VIADD R16, R0.reuse, 0x8 ;  /* 0x0000000800107836 */ /* 0x040fe20000000000 */
[----:B------:R-:W-:Y:S01]  /*df00*/  UIADD3 UR4, UR4, 0x28820, URZ ;  /* 0x0002882004047890 */ /* 0x000fe2000fffe03f */
[----:B------:R-:W0:Y:S01]  /*df10*/  SHFL.IDX PT, R7, R11, RZ, 0x1c1f ;  /* 0x001c1fff0b077589 */ /* 0x000e2200000e0000 */
[----:B------:R-:W-:-:S02]  /*df20*/  ISETP.GE.OR P1, PT, R0, R17, P0 ;  /* 0x000000110000720c */ /* 0x000fc40000726670 */
[-C--:B------:R-:W-:Y:S01]  /*df30*/  ISETP.GE.OR P0, PT, R16, R17.reuse, P0 ;  /* 0x000000111000720c */ /* 0x080fe20000706670 */
[----:B------:R-:W-:Y:S01]  /*df40*/  SHFL.IDX PT, R8, R10, 0x1, 0x1c1f ;  /* 0x003c1f000a087f89 */ /* 0x000fe200000e0000 */
[----:B------:R-:W-:Y:S01]  /*df50*/  UPRMT UR4, URZ, 0x654, UR4 ;  /* 0x000006543f047896 */ /* 0x000fe20008000004 */
[----:B------:R-:W-:Y:S02]  /*df60*/  ISETP.GE.AND P2, PT, R0, R17, PT ;  /* 0x000000110000720c */ /* 0x000fe40003f46270 */
[----:B------:R1:W2:Y:S04]  /*df70*/  SHFL.IDX PT, R9, R11, 0x1, 0x1c1f ;  /* 0x003c1f000b097f89 */ /* 0x0002a800000e0000 */
[----:B------:R3:W4:Y:S02]  /*df80*/  SHFL.IDX PT, R14, R20, RZ, 0x1c1f ;  /* 0x001c1fff140e7589 */ /* 0x00072400000e0000 */
[----:B------:R-:W-:Y:S01]  /*df90*/  SYNCS.ARRIVE.TRANS64.RED.A1T0 RZ, [UR4], RZ ;  /* 0x000000ffffff79a7 */ /* 0x000fe20008100404 */
[----:B-1----:R-:W-:Y:S01]  /*dfa0*/  LOP3.LUT R11, R26, 0x7ffffffc, RZ, 0xc0, !PT ;  /* 0x7ffffffc1a0b7812 */ /* 0x002fe200078ec0ff */
[----:B------:R3:W1:Y:S04]  /*dfb0*/  SHFL.IDX PT, R15, R22, RZ, 0x1c1f ;  /* 0x001c1fff160f7589 */ /* 0x00066800000e0000 */
[----:B------:R-:W-:Y:S01]  /*dfc0*/  IMAD.IADD R11, R24, 0x1, -R11 ;  /* 0x00000001180b7824 */ /* 0x000fe200078e0a0b */
[----:B0-----:R3:W-:Y:S03]  /*dfd0*/  @!P1 ST.E desc[UR44][R6.64], R5 ;  /* 0x0000000506009985 */ /* 0x0017e6000c10192c */
[----:B------:R-:W-:Y:S01]  /*dfe0*/  IMAD.SHL.U32 R19, R11, 0x2, RZ ;  /* 0x000000020b137824 */ /* 0x000fe200078e00ff */
[----:B--2---:R3:W-:Y:S01]  /*dff0*/  @!P0 ST.E desc[UR44][R8.64], R4 ;  /* 0x0000000408008985 */ /* 0x0047e2000c10192c */
[----:B------:R-:W-:Y:S05]  /*e000*/  @P2 BRA `(.L_x_7281) ;  /* 0x0000000400782947 */ /* 0x000fea0003800000 */
[C---:B------:R-:W-:Y:S01]  /*e010*/  VIADD R0, R19.reuse, 0x8 ;  /* 0x0000000813007836 */ /* 0x040fe20000000000 */
[----:B------:R-:W-:Y:S01]  /*e020*/  ULDC UR4, c[0x0][0xac8] ;  /* 0x0002b20000047ab9 */ /* 0x000fe20000000800 */
[C---:B---3--:R-:W-:Y:S01]  /*e030*/  VIADD R8, R19.reuse, 0x10 ;  /* 0x0000001013087836 */ /* 0x048fe20000000000 */
[C---:B------:R-:W-:Y:S01]  /*e040*/  ISETP.GE.AND P2, PT, R19.reuse, UR4, PT ;  /* 0x0000000413007c0c */ /* 0x040fe2000bf46270 */
[C---:B------:R-:W-:Y:S01]  /*e050*/  VIADD R9, R19.reuse, 0x18 ;  /* 0x0000001813097836 */ /* 0x040fe20000000000 */
        /* <DEDUP_REMOVED lines=8> */
[C---:B------:R-:W-:Y:S01]  /*e0e0*/  VIADD R18, R19.reuse, 0x60 ;  /* 0x0000006013127836 */ /* 0x040fe20000000000 */
[----:B------:R-:W-:Y:S01]  /*e0f0*/  ISETP.GE.AND P5, PT, R12, UR4, PT ;  /* 0x000000040c007c0c */ /* 0x000fe2000bfa6270 */
[----:B-1--4-:R-:W-:Y:S01]  /*e100*/  @!P2 IMAD.WIDE R4, R19, 0x4, R14 ;  /* 0x000000041304a825 */ /* 0x012fe200078e020e */
[----:B------:R-:W-:Y:S02]  /*e110*/  ISETP.GE.AND P6, PT, R13, UR4, PT ;  /* 0x000000040d007c0c */ /* 0x000fe4000bfc6270 */
[----:B------:R-:W-:Y:S02]  /*e120*/  @!P3 LEA.HI R0, R0, R0, RZ, 0x1 ;  /* 0x000000000000b211 */ /* 0x000fe400078f08ff */
[----:B------:R0:W-:Y:S01]  /*e130*/  @!P2 ST.E.64 desc[UR44][R4.64], R2 ;  /* 0x000000020400a985 */ /* 0x0001e2000c101b2c */
[----:B------:R-:W-:-:S02]  /*e140*/  @!P0 LEA.HI R8, R8, R8, RZ, 0x1 ;  /* 0x0000000808088211 */ /* 0x000fc400078f08ff */
[----:B------:R-:W-:Y:S01]  /*e150*/  @!P3 LOP3.LUT R7, R0, 0xfffffffe, RZ, 0xc0, !PT ;  /* 0xfffffffe0007b812 */ /* 0x000fe200078ec0ff */
[----:B------:R-:W-:Y:S01]  /*e160*/  VIADD R0, R19, 0x20 ;  /* 0x0000002013007836 */ /* 0x000fe20000000000 */
[----:B------:R-:W-:Y:S02]  /*e170*/  @!P1 LEA.HI R9, R9, R9, RZ, 0x1 ;  /* 0x0000000909099211 */ /* 0x000fe400078f08ff */
[----:B------:R-:W-:Y:S01]  /*e180*/  @!P4 LEA.HI R11, R11, R11, RZ, 0x1 ;  /* 0x0000000b0b0bc211 */ /* 0x000fe200078f08ff */
[----:B------:R-:W-:Y:S01]  /*e190*/  @!P3 IMAD.WIDE R6, R7, 0x4, R14 ;  /* 0x000000040706b825 */ /* 0x000fe200078e020e */
[----:B------:R-:W-:Y:S02]  /*e1a0*/  ISETP.GE.AND P2, PT, R0, UR4, PT ;  /* 0x0000000400007c0c */ /* 0x000fe4000bf46270 */
[----:B------:R-:W-:Y:S02]  /*e1b0*/  @!P5 LEA.HI R12, R12, R12, RZ, 0x1 ;  /* 0x0000000c0c0cd211 */ /* 0x000fe400078f08ff */
[----:B------:R1:W-:Y:S01]  /*e1c0*/  @!P3 ST.E.64 desc[UR44][R6.64], R92 ;  /* 0x0000005c0600b985 */ /* 0x0003e2000c101b2c */
[----:B------:R-:W-:-:S02]  /*e1d0*/  ISETP.GE.AND P3, PT, R10, UR4, PT ;  /* 0x000000040a007c0c */ /* 0x000fc4000bf66270 */
[----:B0-----:R-:W-:Y:S02]  /*e1e0*/  @!P0 LOP3.LUT R3, R8, 0xfffffffe, RZ, 0xc0, !PT ;  /* 0xfffffffe08038812 */ /* 0x001fe400078ec0ff */
[----:B------:R-:W-:Y:S02]  /*e1f0*/  @!P1 LOP3.LUT R5, R9, 0xfffffffe, RZ, 0xc0, !PT ;  /* 0xfffffffe09059812 */ /* 0x000fe400078ec0ff */
[----:B------:R-:W-:Y:S01]  /*e200*/  @!P4 LOP3.LUT R11, R11, 0xfffffffe, RZ, 0xc0, !PT ;  /* 0xfffffffe0b0bc812 */ /* 0x000fe200078ec0ff */
[----:B------:R-:W-:Y:S01]  /*e210*/  @!P0 IMAD.WIDE R2, R3, 0x4, R14 ;  /* 0x0000000403028825 */ /* 0x000fe200078e020e */
[----:B------:R-:W-:-:S03]  /*e220*/  @!P2 LEA.HI R0, R0, R0, RZ, 0x1 ;  /* 0x000000000000a211 */ /* 0x000fc600078f08ff */
[--C-:B------:R-:W-:Y:S01]  /*e230*/  @!P1 IMAD.WIDE R4, R5, 0x4, R14.reuse ;  /* 0x0000000405049825 */ /* 0x100fe200078e020e */
[----:B------:R0:W-:Y:S01]  /*e240*/  @!P0 ST.E.64 desc[UR44][R2.64], R96 ;  /* 0x0000006002008985 */ /* 0x0001e2000c101b2c */
[----:B------:R-:W-:Y:S02]  /*e250*/  @!P3 LEA.HI R10, R10, R10, RZ, 0x1 ;  /* 0x0000000a0a0ab211 */ /* 0x000fe400078f08ff */
[----:B-1----:R-:W-:Y:S01]  /*e260*/  @!P2 LOP3.LUT R7, R0, 0xfffffffe, RZ, 0xc0, !PT ;  /* 0xfffffffe0007a812 */ /* 0x002fe200078ec0ff */
[----:B------:R1:W-:Y:S01]  /*e270*/  @!P1 ST.E.64 desc[UR44][R4.64], R100 ;  /* 0x0000006404009985 */ /* 0x0003e2000c101b2c */
[----:B------:R-:W-:Y:S02]  /*e280*/  @!P3 LOP3.LUT R9, R10, 0xfffffffe, RZ, 0xc0, !PT ;  /* 0xfffffffe0a09b812 */ /* 0x000fe400078ec0ff */
[----:B------:R-:W-:Y:S01]  /*e290*/  @!P6 LEA.HI R0, R13, R13, RZ, 0x1 ;  /* 0x0000000d0d00e211 */ /* 0x000fe200078f08ff */
[----:B------:R-:W-:Y:S01]  /*e2a0*/  @!P2 IMAD.WIDE R6, R7, 0x4, R14 ;  /* 0x000000040706a825 */ /* 0x000fe200078e020e */
[----:B------:R-:W-:-:S02]  /*e2b0*/  @!P5 LOP3.LUT R13, R12, 0xfffffffe, RZ, 0xc0, !PT ;  /* 0xfffffffe0c0dd812 */ /* 0x000fc400078ec0ff */
[----:B------:R-:W-:Y:S01]  /*e2c0*/  @!P6 LOP3.LUT R21, R0, 0xfffffffe, RZ, 0xc0, !PT ;  /* 0xfffffffe0015e812 */ /* 0x000fe200078ec0ff */
[----:B------:R-:W-:Y:S01]  /*e2d0*/  VIADD R0, R19, 0x48 ;  /* 0x0000004813007836 */ /* 0x000fe20000000000 */
[----:B------:R-:W-:Y:S01]  /*e2e0*/  @!P2 ST.E.64 desc[UR44][R6.64], R104 ;  /* 0x000000680600a985 */ /* 0x000fe2000c101b2c */
[----:B0-----:R-:W-:-:S03]  /*e2f0*/  @!P3 IMAD.WIDE R2, R9, 0x4, R14 ;  /* 0x000000040902b825 */ /* 0x001fc600078e020e */
[----:B------:R-:W-:Y:S01]  /*e300*/  ISETP.GE.AND P0, PT, R0, UR4, PT ;  /* 0x0000000400007c0c */ /* 0x000fe2000bf06270 */
[--C-:B-1----:R-:W-:Y:S01]  /*e310*/  @!P4 IMAD.WIDE R4, R11, 0x4, R14.reuse ;  /* 0x000000040b04c825 */ /* 0x102fe200078e020e */
[----:B------:R0:W-:Y:S01]  /*e320*/  @!P3 ST.E.64 desc[UR44][R2.64], R108 ;  /* 0x0000006c0200b985 */ /* 0x0001e2000c101b2c */
[----:B------:R-:W-:Y:S02]  /*e330*/  ISETP.GE.AND P3, PT, R18, UR4, PT ;  /* 0x0000000412007c0c */ /* 0x000fe4000bf66270 */
[--C-:B------:R-:W-:Y:S01]  /*e340*/  @!P5 IMAD.WIDE R8, R13, 0x4, R14.reuse ;  /* 0x000000040d08d825 */ /* 0x100fe200078e020e */
[----:B------:R-:W-:Y:S03]  /*e350*/  @!P4 ST.E.64 desc[UR44][R4.64], R112 ;  /* 0x000000700400c985 */ /* 0x000fe6000c101b2c */
[----:B------:R-:W-:Y:S01]  /*e360*/  VIADD R12, R19, 0x50 ;  /* 0x00000050130c7836 */ /* 0x000fe20000000000 */
[----:B------:R1:W-:Y:S01]  /*e370*/  @!P5 ST.E.64 desc[UR44][R8.64], R116 ;  /* 0x000000740800d985 */ /* 0x0003e2000c101b2c */
[----:B------:R-:W-:-:S02]  /*e380*/  @!P6 IMAD.WIDE R10, R21, 0x4, R14 ;  /* 0x00000004150ae825 */ /* 0x000fc400078e020e */
[----:B------:R-:W-:Y:S02]  /*e390*/  @!P0 LEA.HI R0, R0, R0, RZ, 0x1 ;  /* 0x0000000000008211 */ /* 0x000fe400078f08ff */
[C---:B------:R-:W-:Y:S01]  /*e3a0*/  VIADD R13, R19.reuse, 0x58 ;  /* 0x00000058130d7836 */ /* 0x040fe20000000000 */
[----:B------:R-:W-:Y:S01]  /*e3b0*/  ISETP.GE.AND P1, PT, R12, UR4, PT ;  /* 0x000000040c007c0c */ /* 0x000fe2000bf26270 */
[C---:B0-----:R-:W-:Y:S01]  /*e3c0*/  VIADD R3, R19.reuse, 0x78 ;  /* 0x0000007813037836 */ /* 0x041fe20000000000 */
[----:B------:R0:W-:Y:S01]  /*e3d0*/  @!P6 ST.E.64 desc[UR44][R10.64], R120 ;  /* 0x000000780a00e985 */ /* 0x0001e2000c101b2c */
[----:B------:R-:W-:Y:S01]  /*e3e0*/  VIADD R6, R19, 0x68 ;  /* 0x0000006813067836 */ /* 0x000fe20000000000 */
[----:B------:R-:W-:Y:S01]  /*e3f0*/  ISETP.GE.AND P2, PT, R13, UR4, PT ;  /* 0x000000040d007c0c */ /* 0x000fe2000bf46270 */
[----:B------:R-:W-:Y:S01]  /*e400*/  VIADD R7, R19, 0x70 ;  /* 0x0000007013077836 */ /* 0x000fe20000000000 */
[----:B------:R-:W-:Y:S02]  /*e410*/  ISETP.GE.AND P6, PT, R3, UR4, PT ;  /* 0x0000000403007c0c */ /* 0x000fe4000bfc6270 */
[----:B------:R-:W-:-:S02]  /*e420*/  ISETP.GE.AND P4, PT, R6, UR4, PT ;  /* 0x0000000406007c0c */ /* 0x000fc4000bf86270 */
[----:B------:R-:W-:Y:S02]  /*e430*/  ISETP.GE.AND P5, PT, R7, UR4, PT ;  /* 0x0000000407007c0c */ /* 0x000fe4000bfa6270 */
[----:B------:R-:W-:Y:S02]  /*e440*/  @!P3 LEA.HI R18, R18, R18, RZ, 0x1 ;  /* 0x000000121212b211 */ /* 0x000fe400078f08ff */
[----:B------:R-:W-:Y:S02]  /*e450*/  @!P1 LEA.HI R12, R12, R12, RZ, 0x1 ;  /* 0x0000000c0c0c9211 */ /* 0x000fe400078f08ff */
[----:B-1----:R-:W-:Y:S02]  /*e460*/  @!P3 LOP3.LUT R9, R18, 0xfffffffe, RZ, 0xc0, !PT ;  /* 0xfffffffe1209b812 */ /* 0x002fe400078ec0ff */
[----:B------:R-:W-:Y:S02]  /*e470*/  @!P2 LEA.HI R13, R13, R13, RZ, 0x1 ;  /* 0x0000000d0d0da211 */ /* 0x000fe400078f08ff */
[----:B------:R-:W-:Y:S01]  /*e480*/  @!P6 LEA.HI R4, R3, R3, RZ, 0x1 ;  /* 0x000000030304e211 */ /* 0x000fe200078f08ff */
[----:B------:R-:W-:Y:S01]  /*e490*/  @!P3 IMAD.WIDE R8, R9, 0x4, R14 ;  /* 0x000000040908b825 */ /* 0x000fe200078e020e */
[----:B------:R-:W-:-:S02]  /*e4a0*/  @!P4 LEA.HI R6, R6, R6, RZ, 0x1 ;  /* 0x000000060606c211 */ /* 0x000fc400078f08ff */
[----:B------:R-:W-:Y:S02]  /*e4b0*/  @!P5 LEA.HI R2, R7, R7, RZ, 0x1 ;  /* 0x000000070702d211 */ /* 0x000fe400078f08ff */
[----:B------:R-:W-:Y:S02]  /*e4c0*/  @!P0 LOP3.LUT R3, R0, 0xfffffffe, RZ, 0xc0, !PT ;  /* 0xfffffffe00038812 */ /* 0x000fe400078ec0ff */
[----:B------:R-:W-:Y:S02]  /*e4d0*/  @!P1 LOP3.LUT R5, R12, 0xfffffffe, RZ, 0xc0, !PT ;  /* 0xfffffffe0c059812 */ /* 0x000fe400078ec0ff */
[----:B------:R-:W-:Y:S02]  /*e4e0*/  @!P2 LOP3.LUT R7, R13, 0xfffffffe, RZ, 0xc0, !PT ;  /* 0xfffffffe0d07a812 */ /* 0x000fe400078ec0ff */
[----:B0-----:R-:W-:Y:S02]  /*e4f0*/  @!P4 LOP3.LUT R11, R6, 0xfffffffe, RZ, 0xc0, !PT ;  /* 0xfffffffe060bc812 */ /* 0x001fe400078ec0ff */
[----:B------:R-:W-:Y:S01]  /*e500*/  @!P5 LOP3.LUT R13, R2, 0xfffffffe, RZ, 0xc0, !PT ;  /* 0xfffffffe020dd812 */ /* 0x000fe200078ec0ff */
        /* <DEDUP_REMOVED lines=14> */
.L_x_7281:
[----:B------:R-:W-:Y:S05]  /*e5f0*/  BSYNC B0 ;  /* 0x0000000000007941 */ /* 0x000fea0003800000 */
.L_x_7280:
[----:B------:R-:W-:Y:S01]  /*e600*/  ISETP.GE.AND P0, PT, R16, R17, PT ;  /* 0x000000111000720c */ /* 0x000fe20003f06270 */
[----:B0-----:R0:W2:Y:S04]  /*e610*/  SHFL.IDX PT, R13, R22, 0x1, 0x1c1f ;  /* 0x003c1f00160d7f89 */ /* 0x0010a800000e0000 */
[----:B------:R0:W0:Y:S08]  /*e620*/  SHFL.IDX PT, R12, R20, 0x1, 0x1c1f ;  /* 0x003c1f00140c7f89 */ /* 0x00003000000e0000 */
[----:B------:R-:W-:Y:S05]  /*e630*/  @P0 BRA `(.L_x_7200) ;  /* 0x0000004800040947 */ /* 0x000fea0003800000 */
[----:B------:R-:W-:Y:S01]  /*e640*/  ULDC UR4, c[0x0][0xac8] ;  /* 0x0002b20000047ab9 */ /* 0x000fe20000000800 */
[C---:B------:R-:W-:Y:S01]  /*e650*/  VIADD R0, R19.reuse, 0x8 ;  /* 0x0000000813007836 */ /* 0x040fe20000000000 */
[C---:B------:R-:W-:Y:S01]  /*e660*/  ISETP.GE.AND P0, PT, R19.reuse, UR4, PT ;  /* 0x0000000413007c0c */ /* 0x040fe2000bf06270 */
[C---:B---3--:R-:W-:Y:S02]  /*e670*/  VIADD R4, R19.reuse, 0x10 ;  /* 0x0000001013047836 */ /* 0x048fe40000000000 */
[C---:B------:R-:W-:Y:S01]  /*e680*/  VIADD R6, R19.reuse, 0x18 ;  /* 0x0000001813067836 */ /* 0x040fe20000000000 */
[----:B------:R-:W-:Y:S01]  /*e690*/  ISETP.GE.AND P5, PT, R0, UR4, PT ;  /* 0x0000000400007c0c */ /* 0x000fe2000bfa6270 */
[C---:B------:R-:W-:Y:S01]  /*e6a0*/  VIADD R8, R19.reuse, 0x20 ;  /* 0x0000002013087836 */ /* 0x040fe20000000000 */
[----:B------:R-:W-:Y:S01]  /*e6b0*/  ISETP.GE.AND P6, PT, R4, UR4, PT ;  /* 0x0000000404007c0c */ /* 0x000fe2000bfc6270 */
[C---:B------:R-:W-:Y:S02]  /*e6c0*/  VIADD R9, R19.reuse, 0x28 ;  /* 0x0000002813097836 */ /* 0x040fe40000000000 */
[C---:B------:R-:W-:Y:S01]  /*e6d0*/  VIADD R10, R19.reuse, 0x30 ;  /* 0x00000030130a7836 */ /* 0x040fe20000000000 */
[----:B------:R-:W-:Y:S01]  /*e6e0*/  ISETP.GE.AND P4, PT, R8, UR4, PT ;  /* 0x0000000408007c0c */ /* 0x000fe2000bf86270 */
[----:B------:R-:W-:Y:S01]  /*e6f0*/  VIADD R11, R19, 0x38 ;  /* 0x00000038130b7836 */ /* 0x000fe20000000000 */
[----:B------:R-:W-:Y:S01]  /*e700*/  ISETP.GE.AND P3, PT, R9, UR4, PT ;  /* 0x0000000409007c0c */ /* 0x000fe2000bf66270 */
[----:B0-2---:R-:W-:Y:S01]  /*e710*/  @!P0 IMAD.WIDE R2, R19, 0x4, R12 ;  /* 0x0000000413028825 */ /* 0x005fe200078e020c */
        /* <DEDUP_REMOVED lines=17> */
[----:B----4-:R-:W-:Y:S01]  /*e830*/  @!P1 LEA.HI R14, R11, R11, RZ, 0x1 ;  /* 0x0000000b0b0e9211 */ /* 0x010fe200078f08ff */
[----:B------:R0:W-:Y:S01]  /*e840*/  @!P5 ST.E.64 desc[UR44][R2.64], R94 ;  /* 0x0000005e0200d985 */ /* 0x0001e2000c101b2c */
[----:B------:R-:W-:-:S02]  /*e850*/  @!P0 LOP3.LUT R7, R6, 0xfffffffe, RZ, 0xc0, !PT ;  /* 0xfffffffe06078812 */ /* 0x000fc400078ec0ff */
[----:B------:R-:W-:Y:S01]  /*e860*/  @!P4 LOP3.LUT R9, R8, 0xfffffffe, RZ, 0xc0, !PT ;  /* 0xfffffffe0809c812 */ /* 0x000fe200078ec0ff */
[----:B------:R2:W-:Y:S01]  /*e870*/  @!P6 ST.E.64 desc[UR44][R4.64], R98 ;  /* 0x000000620400e985 */ /* 0x0005e2000c101b2c */
[----:B------:R-:W-:Y:S01]  /*e880*/  @!P3 LOP3.LUT R11, R0, 0xfffffffe, RZ, 0xc0, !PT ;  /* 0xfffffffe000bb812 */ /* 0x000fe200078ec0ff */
[C---:B------:R-:W-:Y:S01]  /*e890*/  VIADD R0, R19.reuse, 0x50 ;  /* 0x0000005013007836 */ /* 0x040fe20000000000 */
[----:B-1----:R-:W-:Y:S02]  /*e8a0*/  @!P2 LOP3.LUT R15, R10, 0xfffffffe, RZ, 0xc0, !PT ;  /* 0xfffffffe0a0fa812 */ /* 0x002fe400078ec0ff */
[----:B------:R-:W-:Y:S01]  /*e8b0*/  @!P1 LOP3.LUT R17, R14, 0xfffffffe, RZ, 0xc0, !PT ;  /* 0xfffffffe0e119812 */ /* 0x000fe200078ec0ff */
[----:B------:R-:W-:Y:S01]  /*e8c0*/  VIADD R14, R19, 0x58 ;  /* 0x00000058130e7836 */ /* 0x000fe20000000000 */
[----:B------:R-:W-:Y:S02]  /*e8d0*/  ISETP.GE.AND P5, PT, R16, UR4, PT ;  /* 0x0000000410007c0c */ /* 0x000fe4000bfa6270 */
[----:B------:R-:W-:Y:S01]  /*e8e0*/  ISETP.GE.AND P6, PT, R18, UR4, PT ;  /* 0x0000000412007c0c */ /* 0x000fe2000bfc6270 */
[----:B0-----:R-:W-:-:S04]  /*e8f0*/  @!P0 IMAD.WIDE R2, R7, 0x4, R12 ;  /* 0x0000000407028825 */ /* 0x001fc800078e020c */
[--C-:B--2---:R-:W-:Y:S01]  /*e900*/  @!P4 IMAD.WIDE R4, R9, 0x4, R12.reuse ;  /* 0x000000040904c825 */ /* 0x104fe200078e020c */
        /* <DEDUP_REMOVED lines=16> */
[----:B------:R-:W-:Y:S02]  /*ea10*/  ISETP.GE.AND P2, PT, R15, UR4, PT ;  /* 0x000000040f007c0c */ /* 0x000fe4000bf46270 */
[----:B------:R-:W-:-:S02]  /*ea20*/  ISETP.GE.AND P3, PT, R17, UR4, PT ;  /* 0x0000000411007c0c */ /* 0x000fc4000bf66270 */
[----:B0-----:R-:W-:Y:S02]  /*ea30*/  @!P5 LOP3.LUT R3, R16, 0xfffffffe, RZ, 0xc0, !PT ;  /* 0xfffffffe1003d812 */ /* 0x001fe400078ec0ff */
[----:B-1----:R-:W-:Y:S02]  /*ea40*/  @!P6 LOP3.LUT R5, R18, 0xfffffffe, RZ, 0xc0, !PT ;  /* 0xfffffffe1205e812 */ /* 0x002fe400078ec0ff */
        /* <DEDUP_REMOVED lines=10> */
[----:B---3--:R-:W-:Y:S02]  /*eaf0*/  @!P1 LOP3.LUT R9, R14, 0xfffffffe, RZ, 0xc0, !PT ;  /* 0xfffffffe0e099812 */ /* 0x008fe400078ec0ff */
[----:B------:R-:W-:Y:S02]  /*eb00*/  @!P2 LOP3.LUT R15, R15, 0xfffffffe, RZ, 0xc0, !PT ;  /* 0xfffffffe0f0fa812 */ /* 0x000fe400078ec0ff */
[----:B------:R-:W-:Y:S02]  /*eb10*/  @!P3 LOP3.LUT R17, R17, 0xfffffffe, RZ, 0xc0, !PT ;  /* 0xfffffffe1111b812 */ /* 0x000fe400078ec0ff */
[----:B----4-:R-:W-:Y:S01]  /*eb20*/  @!P4 LOP3.LUT R11, R20, 0xfffffffe, RZ, 0xc0, !PT ;  /* 0xfffffffe140bc812 */ /* 0x010fe200078ec0ff */
[----:B0-----:R-:W-:-:S04]  /*eb30*/  @!P0 IMAD.WIDE R2, R7, 0x4, R12 ;  /* 0x0000000407028825 */ /* 0x001fc800078e020c */
[--C-:B-1----:R-:W-:Y:S01]  /*eb40*/  @!P1 IMAD.WIDE R4, R9, 0x4, R12.reuse ;  /* 0x0000000409049825 */ /* 0x102fe200078e020c */
[----:B------:R0:W-:Y:S01]  /*eb50*/  @!P0 ST.E.64 desc[UR44][R2.64], R130 ;  /* 0x0000008202008985 */ /* 0x0001e2000c101b2c */
[----:B------:R-:W-:Y:S02]  /*eb60*/  ISETP.GE.AND P0, PT, R19, UR4, PT ;  /* 0x0000000413007c0c */ /* 0x000fe4000bf06270 */
        /* <DEDUP_REMOVED lines=8> */
[----:B------:R-:W-:-:S04]  /*ebf0*/  LEA.HI R19, R19, R19, RZ, 0x1 ;  /* 0x0000001313137211 */ /* 0x000fc800078f08ff */
[----:B0-----:R-:W-:-:S05]  /*ec00*/  LOP3.LUT R3, R19, 0xfffffffe, RZ, 0xc0, !PT ;  /* 0xfffffffe13037812 */ /* 0x001fca00078ec0ff */
[----:B------:R-:W-:-:S05]  /*ec10*/  IMAD.WIDE R2, R3, 0x4, R12 ;  /* 0x0000000403027825 */ /* 0x000fca00078e020c */
[----:B------:R0:W-:Y:S01]  /*ec20*/  ST.E.64 desc[UR44][R2.64], R150 ;  /* 0x0000009602007985 */ /* 0x0001e2000c101b2c */
[----:B------:R-:W-:Y:S05]  /*ec30*/  BRA `(.L_x_7200) ;  /* 0x0000004000847947 */ /* 0x000fea0003800000 */
.L_x_7279:
[----:B0-----:R-:W0:Y:S02]  /*ec40*/  S2R R0, SR_TID.X ;  /* 0x0000000000007919 */ /* 0x001e240000002100 */
        /* <DEDUP_REMOVED lines=14> */
[----:B------:R-:W-:Y:S02]  /*ed30*/  ULDC.64 UR6, c[0x0][0xbd0] ;  /* 0x0002f40000067ab9 */ /* 0x000fe40000000a00 */
        /* <DEDUP_REMOVED lines=41> */
.L_x_7198:
[----:B------:R-:W-:-:S08]  /*efd0*/  NOP ;  /* 0x0000000000007918 */ /* 0x000fd00000000000 */
[----:B--2---:R-:W0:-:S00]  /*efe0*/  USETMAXREG.DEALLOC.CTAPOOL 0x18 ;  /* 0x00000018000079c8 */ /* 0x004e0000080e0500 */
        /* <DEDUP_REMOVED lines=16> */
.L_x_7282:
[----:B------:R-:W-:Y:S01]  /*f0f0*/  ULDC UR7, c[0x0][0xc50] ;  /* 0x0003140000077ab9 */ /* 0x000fe20000000800 */
[----:B------:R-:W-:Y:S01]  /*f100*/  UMOV UR36, UR6 ;  /* 0x0000000600247c82 */ /* 0x000fe20008000000 */
[----:B------:R-:W-:-:S11]  /*f110*/  UISETP.NE.AND UP0, UPT, UR7, 0x1, UPT ;  /* 0x000000010700788c */ /* 0x000fd6000bf05270 */
[----:B------:R-:W-:Y:S01]  /*f120*/  @UP0 ULDC UR4, c[0x0][0xc54] ;  /* 0x0003150000040ab9 */ /* 0x000fe20000000800 */
[----:B------:R-:W-:Y:S01]  /*f130*/  @UP0 ULDC UR8, c[0x0][0xc58] ;  /* 0x0003160000080ab9 */ /* 0x000fe20000000800 */
[----:B------:R-:W-:-:S04]  /*f140*/  UIMAD.WIDE.U32 UR4, UR6, UR4, URZ ;  /* 0x00000004060472a5 */ /* 0x000fc8000f8e003f */
[----:B------:R-:W-:-:S12]  /*f150*/  @UP0 USHF.R.U32.HI UR36, URZ, UR8, UR5 ;  /* 0x000000083f240299 */ /* 0x000fd80008011605 */
.L_x_7283:
        /* <DEDUP_REMOVED lines=45> */
.L_x_7286:
[----:B------:R-:W-:-:S11]  /*f430*/  UISETP.NE.AND UP0, UPT, UR5, 0x1, UPT ;  /* 0x000000010500788c */ /* 0x000fd6000bf05270 */
[----:B------:R-:W-:Y:S02]  /*f440*/  @UP0 ULDC.64 UR14, c[0x0][0x9e8] ;  /* 0x00027a00000e0ab9 */ /* 0x000fe40000000a00 */
[----:B------:R-:W-:-:S04]  /*f450*/  UIMAD.WIDE.U32 UR6, UR8, UR14, URZ ;  /* 0x0000000e080672a5 */ /* 0x000fc8000f8e003f */
[----:B------:R-:W-:-:S12]  /*f460*/  @UP0 USHF.R.U32.HI UR8, URZ, UR15, UR7 ;  /* 0x0000000f3f080299 */ /* 0x000fd80008011607 */
.L_x_7287:
[----:B------:R-:W-:-:S04]  /*f470*/  UIMAD UR8, UR8, UR5, UR5 ;  /* 0x00000005080872a4 */ /* 0x000fc8000f8e0205 */
[----:B------:R-:W-:-:S04]  /*f480*/  UISETP.LT.AND UP0, UPT, UR4, UR8, UPT ;  /* 0x000000080400728c */ /* 0x000fc8000bf01270 */
[----:B------:R-:W-:-:S12]  /*f490*/  USEL UR4, UR4, UR8, UP0 ;  /* 0x0000000804047287 */ /* 0x000fd80008000000 */
.L_x_7285:
        /* <DEDUP_REMOVED lines=26> */
.L_x_7289:
[----:B------:R-:W-:-:S11]  /*f640*/  UISETP.NE.AND UP0, UPT, UR5, 0x1, UPT ;  /* 0x000000010500788c */ /* 0x000fd6000bf05270 */
[----:B------:R-:W-:Y:S02]  /*f650*/  @UP0 ULDC.64 UR10, c[0x0][0x9e8] ;  /* 0x00027a00000a0ab9 */ /* 0x000fe40000000a00 */
[----:B------:R-:W-:-:S04]  /*f660*/  UIMAD.WIDE.U32 UR6, UR4, UR10, URZ ;  /* 0x0000000a040672a5 */ /* 0x000fc8000f8e003f */
[----:B------:R-:W-:-:S12]  /*f670*/  @UP0 USHF.R.U32.HI UR4, URZ, UR11, UR7 ;  /* 0x0000000b3f040299 */ /* 0x000fd80008011607 */
.L_x_7290:
[----:B------:R-:W-:-:S04]  /*f680*/  UIMAD UR4, UR4, UR5, URZ ;  /* 0x00000005040472a4 */ /* 0x000fc8000f8e023f */
[----:B------:R-:W-:-:S04]  /*f690*/  UISETP.LT.AND UP0, UPT, UR8, UR4, UPT ;  /* 0x000000040800728c */ /* 0x000fc8000bf01270 */
[----:B------:R-:W-:-:S12]  /*f6a0*/  USEL UR8, UR8, UR4, !UP0 ;  /* 0x0000000408087287 */ /* 0x000fd8000c000000 */
.L_x_7288:
[----:B------:R-:W-:Y:S02]  /*f6b0*/  USHF.R.S32.HI UR4, URZ, 0x1f, UR8 ;  /* 0x0000001f3f047899 */ /* 0x000fe40008011408 */
[----:B------:R-:W-:Y:S02]  /*f6c0*/  USHF.R.U32.HI UR5, URZ, 0x10, UR41 ;  /* 0x000000103f057899 */ /* 0x000fe40008011629 */
[----:B------:R-:W-:Y:S02]  /*f6d0*/  ULEA.HI UR4, UR4, UR8, URZ, 0x7 ;  /* 0x0000000804047291 */ /* 0x000fe4000f8f383f */
[----:B------:R-:W-:Y:S02]  /*f6e0*/  UISETP.NE.AND UP0, UPT, UR5, URZ, UPT ;  /* 0x0000003f0500728c */ /* 0x000fe4000bf05270 */
[----:B------:R-:W-:Y:S02]  /*f6f0*/  USHF.R.S32.HI UR4, URZ, 0x7, UR4 ;  /* 0x000000073f047899 */ /* 0x000fe40008011404 */
[----:B------:R-:W-:-:S04]  /*f700*/  ULOP3.LUT UR41, UR41, 0xffff, URZ, 0xc0, !UPT ;  /* 0x0000ffff29297892 */ /* 0x000fc8000f8ec03f */
[----:B------:R-:W-:-:S03]  /*f710*/  VIMNMX R7, RZ, UR4, !PT ;  /* 0x00000004ff077c48 */ /* 0x000fc6000ffe0100 */
[----:B------:R-:W-:Y:S01]  /*f720*/  @!UP0 ULDC UR5, c[0x0][0x9f0] ;  /* 0x00027c0000058ab9 */ /* 0x000fe20000000800 */
[----:B------:R-:W-:Y:S01]  /*f730*/  ISETP.LT.AND P0, PT, R7, UR9, PT ;  /* 0x0000000907007c0c */ /* 0x000fe2000bf01270 */
[----:B------:R0:W-:Y:S04]  /*f740*/  STL [R1+0x8], R7 ;  /* 0x0000080701007387 */ /* 0x0001e80000100800 */
[----:B------:R0:W-:Y:S08]  /*f750*/  STL [R1+0xc], RZ ;  /* 0x00000cff01007387 */ /* 0x0001f00000100800 */
[----:B0-----:R-:W-:Y:S05]  /*f760*/  @!P0 BRA `(.L_x_7291) ;  /* 0x0000000000708947 */ /* 0x001fea0003800000 */
[----:B------:R-:W-:Y:S01]  /*f770*/  IMAD.U32 R6, RZ, RZ, UR5 ;  /* 0x00000005ff067e24 */ /* 0x000fe2000f8e00ff */
[----:B------:R-:W-:Y:S01]  /*f780*/  UIADD3 UR4, UR5, -0x1, UR9 ;  /* 0xffffffff05047890 */ /* 0x000fe2000fffe009 */
[----:B------:R-:W-:-:S03]  /*f790*/  IMAD.MOV.U32 R2, RZ, RZ, RZ ;  /* 0x000000ffff027224 */ /* 0x000fc600078e00ff */
[-C--:B------:R-:W-:Y:S02]  /*f7a0*/  IABS R0, R6.reuse ;  /* 0x0000000600007213 */ /* 0x080fe40000000000 */
[----:B------:R-:W-:Y:S02]  /*f7b0*/  IABS R6, R6 ;  /* 0x0000000600067213 */ /* 0x000fe40000000000 */
[----:B------:R-:W0:Y:S08]  /*f7c0*/  I2F.RP R4, R0 ;  /* 0x0000000000047306 */ /* 0x000e300000209400 */
[----:B0-----:R-:W0:Y:S02]  /*f7d0*/  MUFU.RCP R4, R4 ;  /* 0x0000000400047308 */ /* 0x001e240000001000 */
[----:B0-----:R-:W-:-:S06]  /*f7e0*/  VIADD R3, R4, 0xffffffe ;  /* 0x0ffffffe04037836 */ /* 0x001fcc0000000000 */
[----:B------:R-:W0:Y:S02]  /*f7f0*/  F2I.FTZ.U32.TRUNC.NTZ R3, R3 ;  /* 0x0000000300037305 */ /* 0x000e24000021f000 */
[----:B0-----:R-:W-:-:S04]  /*f800*/  IMAD.MOV R5, RZ, RZ, -R3 ;  /* 0x000000ffff057224 */ /* 0x001fc800078e0a03 */
[----:B------:R-:W-:-:S04]  /*f810*/  IMAD R5, R5, R0, RZ ;  /* 0x0000000005057224 */ /* 0x000fc800078e02ff */
[----:B------:R-:W-:Y:S01]  /*f820*/  IMAD.HI.U32 R5, R3, R5, R2 ;  /* 0x0000000503057227 */ /* 0x000fe200078e0002 */
[----:B------:R-:W-:-:S03]  /*f830*/  IADD3 R2, -R7, UR4, RZ ;  /* 0x0000000407027c10 */ /* 0x000fc6000fffe1ff */
[----:B------:R-:W-:Y:S01]  /*f840*/  IMAD.MOV R3, RZ, RZ, -R6 ;  /* 0x000000ffff037224 */ /* 0x000fe200078e0a06 */
[----:B------:R-:W-:Y:S02]  /*f850*/  IABS R4, R2 ;  /* 0x0000000200047213 */ /* 0x000fe40000000000 */
[----:B------:R-:W-:-:S03]  /*f860*/  LOP3.LUT R2, R2, UR5, RZ, 0x3c, !PT ;  /* 0x0000000502027c12 */ /* 0x000fc6000f8e3cff */
[----:B------:R-:W-:Y:S01]  /*f870*/  IMAD.HI.U32 R5, R5, R4, RZ ;  /* 0x0000000405057227 */ /* 0x000fe200078e00ff */
[----:B------:R-:W-:-:S03]  /*f880*/  ISETP.GE.AND P2, PT, R2, RZ, PT ;  /* 0x000000ff0200720c */ /* 0x000fc60003f46270 */
        /* <DEDUP_REMOVED lines=10> */
.L_x_7291:
[----:B------:R-:W2:Y:S01]  /*f930*/  LDL R2, [R1+0xc] ;  /* 0x00000c0001027983 */ /* 0x000ea20000100800 */
[----:B------:R-:W-:Y:S02]  /*f940*/  IMAD.MOV.U32 R9, RZ, RZ, 0x1 ;  /* 0x00000001ff097424 */ /* 0x000fe400078e00ff */
[----:B------:R-:W-:Y:S02]  /*f950*/  IMAD.MOV.U32 R3, RZ, RZ, 0x1 ;  /* 0x00000001ff037424 */ /* 0x000fe400078e00ff */
[----:B--2---:R-:W-:-:S05]  /*f960*/  IMAD R0, R2, UR41, R7 ;  /* 0x0000002902007c24 */ /* 0x004fca000f8e0207 */
[----:B------:R-:W-:Y:S01]  /*f970*/  VIADDMNMX R18, R0, R2, UR9, PT ;  /* 0x0000000900127e46 */ /* 0x000fe2000b800102 */
[----:B------:R1:W-:Y:S03]  /*f980*/  STL [R1+0x4], R0 ;  /* 0x0000040001007387 */ /* 0x0003e60000100800 */
[----:B------:R-:W-:Y:S01]  /*f990*/  ISETP.GT.AND P0, PT, R18, R0, PT ;  /* 0x000000001200720c */ /* 0x000fe20003f04270 */
[----:B------:R2:W-:Y:S01]  /*f9a0*/  STL [R1+0x10], R18 ;  /* 0x0000101201007387 */ /* 0x0005e20000100800 */
[----:B-1----:R-:W-:-:S11]  /*f9b0*/  IMAD.MOV.U32 R0, RZ, RZ, RZ ;  /* 0x000000ffff007224 */ /* 0x002fd600078e00ff */
[----:B--2---:R-:W-:Y:S05]  /*f9c0*/  @!P0 BRA `(.L_x_7284) ;  /* 0x0000003000608947 */ /* 0x004fea0003800000 */
[----:B------:R-:W1:Y:S01]  /*f9d0*/  S2UR UR4, SR_CgaCtaId ;  /* 0x00000000000479c3 */ /* 0x000e620000008800 */
[----:B------:R-:W-:Y:S02]  /*f9e0*/  UMOV UR38, 0x400 ;  /* 0x0000040000267882 */ /* 0x000fe40000000000 */
[----:B-1----:R-:W-:-:S04]  /*f9f0*/  ULEA UR38, UR4, UR38, 0x18 ;  /* 0x0000002604267291 */ /* 0x002fc8000f8ec03f */
        /* <DEDUP_REMOVED lines=19> */
[----:B-1----:R-:W-:Y:S05]  /*fb30*/  CALL.ABS.NOINC R2 ;  /* 0x0000000002007343 */ /* 0x002fea0003c00000 */
.L_x_7292:
        /* <DEDUP_REMOVED lines=8> */
[----:B------:R1:W2:Y:S01]  /*fbc0*/  LDC.64 R2, c[0x4][R16] ;  /* 0x0100000010027b82 */ /* 0x0002a20000000a00 */
[----:B------:R-:W-:Y:S02]  /*fbd0*/  IMAD.U32 R4, RZ, RZ, UR6 ;  /* 0x00000006ff047e24 */ /* 0x000fe4000f8e00ff */
[----:B0-----:R-:W-:Y:S02]  /*fbe0*/  IMAD.U32 R5, RZ, RZ, UR7 ;  /* 0x00000007ff057e24 */ /* 0x001fe4000f8e00ff */
        /* <DEDUP_REMOVED lines=8> */
[----:B--2---:R-:W-:Y:S05]  /*fc70*/  CALL.ABS.NOINC R2 ;  /* 0x0000000002007343 */ /* 0x004fea0003c00000 */
.L_x_7294:
        /* <DEDUP_REMOVED lines=15> */
.L_x_7293:
[----:B------:R-:W1:Y:S02]  /*fd70*/  LDC.64 R2, c[0x0][0x9f8] ;  /* 0x00027e00ff027b82 */ /* 0x000e640000000a00 */
[----:B-1----:R-:W-:-:S04]  /*fd80*/  ISETP.NE.U32.AND P0, PT, R2, RZ, PT ;  /* 0x000000ff0200720c */ /* 0x002fc80003f05070 */
[----:B------:R-:W-:-:S13]  /*fd90*/  ISETP.NE.AND.EX P0, PT, R3, RZ, PT, P0 ;  /* 0x000000ff0300720c */ /* 0x000fda0003f05300 */
[----:B------:R-:W1:Y:S02]  /*fda0*/  @P0 LDC.64 R2, c[0x0][0x9f8] ;  /* 0x00027e00ff020b82 */ /* 0x000e640000000a00 */
[----:B-1----:R-:W-:-:S05]  /*fdb0*/  @P0 IMAD.WIDE R2, R19, 0x4, R2 ;  /* 0x0000000413020825 */ /* 0x002fca00078e0202 */
[----:B------:R1:W2:Y:S01]  /*fdc0*/  @P0 LDG.E R19, desc[UR44][R2.64] ;  /* 0x0000002c02130981 */ /* 0x0002a2000c1e1900 */
[----:B------:R-:W-:Y:S01]  /*fdd0*/  UMOV UR4, 0xffffffff ;  /* 0xffffffff00047882 */ /* 0x000fe20000000000 */
[----:B------:R-:W-:Y:S01]  /*fde0*/  LOP3.LUT R17, R17, 0xfffffffe, RZ, 0xc0, !PT ;  /* 0xfffffffe11117812 */ /* 0x000fe200078ec0ff */
[----:B------:R-:W-:Y:S01]  /*fdf0*/  VIADD R18, R18, 0xffffffff ;  /* 0xffffffff12127836 */ /* 0x000fe20000000000 */
[----:B------:R-:W3:Y:S01]  /*fe00*/  S2R R0, SR_TID.X ;  /* 0x0000000000007919 */ /* 0x000ee20000002100 */
[----:B-1----:R-:W1:Y:S02]  /*fe10*/  LDC.64 R2, c[0x0][0x418] ;  /* 0x00010600ff027b82 */ /* 0x002e640000000a00 */
[----:B-1----:R-:W-:Y:S02]  /*fe20*/  ISETP.NE.U32.AND P0, PT, R2, RZ, PT ;  /* 0x000000ff0200720c */ /* 0x002fe40003f05070 */
[----:B---3--:R-:W-:Y:S02]  /*fe30*/  SHF.R.U32.HI R0, RZ, 0x5, R0 ;  /* 0x00000005ff007819 */ /* 0x008fe40000011600 */
[----:B------:R-:W-:-:S02]  /*fe40*/  ISETP.NE.AND.EX P1, PT, R3, RZ, PT, P0 ;  /* 0x000000ff0300720c */ /* 0x000fc40003f25300 */
[----:B------:R-:W-:-:S11]  /*fe50*/  LOP3.LUT R0, R0, 0x3, RZ, 0xc0, !PT ;  /* 0x0000000300007812 */ /* 0x000fd600078ec0ff */
[----:B------:R-:W-:Y:S02]  /*fe60*/  @P1 LOP3.LUT R17, R17, 0x1, RZ, 0xfc, !PT ;  /* 0x0000000111111812 */ /* 0x000fe400078efcff */
[----:B--2---:R-:W-:Y:S02]  /*fe70*/  SHF.R.S32.HI R6, RZ, 0x1f, R19 ;  /* 0x0000001fff067819 */ /* 0x004fe40000011413 */
[----:B------:R-:W-:-:S03]  /*fe80*/  SEL R16, R19, RZ, !P1 ;  /* 0x000000ff13107207 */ /* 0x000fc60004800000 */
[----:B------:R1:W-:Y:S01]  /*fe90*/  STL [R1], R6 ;  /* 0x0000000601007387 */ /* 0x0003e20000100800 */
[----:B------:R-:W-:Y:S05]  /*fea0*/  BRA.DIV UR4, `(.L_x_7295) ;  /* 0x0000003204c87947 */ /* 0x000fea000b800000 */
[----:B------:R2:W3:Y:S02]  /*feb0*/  SHFL.IDX PT, R14, R0, RZ, 0x1f ;  /* 0x00001fff000e7589 */ /* 0x0004e400000e0000 */
.L_x_7372:
[----:B---3--:R-:W-:Y:S02]  /*fec0*/  ISETP.NE.AND P0, PT, R14, RZ, PT ;  /* 0x000000ff0e00720c */ /* 0x008fe40003f05270 */
[----:B------:R-:W-:Y:S02]  /*fed0*/  PLOP3.LUT P2, PT, PT, PT, PT, 0x8, 0x0 ;  /* 0x000000000000781c */ /* 0x000fe40003f4e170 */
[----:B------:R-:W-:-:S11]  /*fee0*/  LOP3.LUT R17, R17, 0xfffffffd, RZ, 0xc0, !PT ;  /* 0xfffffffd11117812 */ /* 0x000fd600078ec0ff */
[----:B------:R-:W-:Y:S01]  /*fef0*/  @P2 LOP3.LUT R17, R17, 0x2, RZ, 0xfc, !PT ;  /* 0x0000000211112812 */ /* 0x000fe200078efcff */
[----:B------:R-:W-:Y:S06]  /*ff00*/  @P0 BRA `(.L_x_7296) ;  /* 0x0000000000f00947 */ /* 0x000fec0003800000 */
[----:B------:R-:W-:-:S03]  /*ff10*/  UMOV UR4, 0xffffffff ;  /* 0xffffffff00047882 */ /* 0x000fc60000000000 */
[----:B------:R-:W-:Y:S05]  /*ff20*/  BRA.DIV UR4, `(.L_x_7297) ;  /* 0x0000003204c87947 */ /* 0x000fea000b800000 */
[----:B------:R-:W-:-:S13]  /*ff30*/  ELECT P6, URZ, PT ;  /* 0x00000000003f782f */ /* 0x000fda00038c0000 */
.L_x_7375:
[----:B------:R-:W-:Y:S05]  /*ff40*/  @!P6 BRA `(.L_x_7296) ;  /* 0x0000000000e0e947 */ /* 0x000fea0003800000 */
[----:B------:R-:W-:Y:S01]  /*ff50*/  IMAD.MOV.U32 R16, RZ, RZ, R19 ;  /* 0x000000ffff107224 */ /* 0x000fe200078e0013 */
[----:B------:R-:W-:Y:S06]  /*ff60*/  @!P1 BRA `(.L_x_7298) ;  /* 0x0000000000449947 */ /* 0x000fec0003800000 */
[----:B------:R-:W3:Y:S01]  /*ff70*/  LDC R7, c[0x0][0x43c] ;  /* 0x00010f00ff077b82 */ /* 0x000ee20000000800 */
[----:B------:R-:W-:Y:S01]  /*ff80*/  ULDC.64 UR4, c[0x0][0x428] ;  /* 0x00010a0000047ab9 */ /* 0x000fe20000000a00 */
[----:B---3--:R-:W-:-:S13]  /*ff90*/  ISETP.NE.AND P0, PT, R7, 0x1, PT ;  /* 0x000000010700780c */ /* 0x008fda0003f05270 */
[----:B0-----:R-:W2:Y:S02]  /*ffa0*/  @P0 LDC.64 R4, c[0x0][0x440] ;  /* 0x00011000ff040b82 */ /* 0x001ea40000000a00 */
[----:B--2---:R-:W-:-:S04]  /*ffb0*/  @P0 IMAD.HI.U32 R0, R18, R4, RZ ;  /* 0x0000000412000227 */ /* 0x004fc800078e00ff */
[----:B------:R-:W-:Y:S01]  /*ffc0*/  IMAD.MOV.U32 R4, RZ, RZ, R18 ;  /* 0x000000ffff047224 */ /* 0x000fe200078e0012 */
[----:B------:R-:W-:-:S04]  /*ffd0*/  @P0 SHF.R.U32.HI R4, RZ, R5, R0 ;  /* 0x00000005ff040219 */ /* 0x000fc80000011600 */
[--C-:B------:R-:W-:Y:S01]  /*ffe0*/  SHF.R.S32.HI R5, RZ, 0x1f, R4.reuse ;  /* 0x0000001fff057819 */ /* 0x100fe20000011404 */
[----:B------:R-:W-:-:S04]  /*fff0*/  IMAD.MOV R0, RZ, RZ, -R4 ;  /* 0x000000ffff007224 */ /* 0x000fc800078e0a04 */
[----:B------:R-:W-:Y:S02]  /*10000*/  IMAD R18, R7, R0, R18 ;  /* 0x0000000007127224 */ /* 0x000fe400078e0212 */
[----:B------:R-:W-:Y:S02]  /*10010*/  IMAD R0, R6, UR4, RZ ;  /* 0x0000000406007c24 */ /* 0x000fe4000f8e02ff */
[----:B------:R-:W-:-:S04]  /*10020*/  IMAD.WIDE.U32 R4, R19, UR4, R4 ;  /* 0x0000000413047c25 */ /* 0x000fc8000f8e0004 */
[----:B------:R-:W-:Y:S01]  /*10030*/  IMAD R7, R19, UR5, R0 ;  /* 0x0000000513077c24 */ /* 0x000fe2000f8e0200 */
[----:B------:R-:W-:-:S03]  /*10040*/  LEA R2, P0, R4, R2, 0x2 ;  /* 0x0000000204027211 */ /* 0x000fc600078010ff */
[----:B------:R-:W-:-:S05]  /*10050*/  IMAD.IADD R0, R5, 0x1, R7 ;  /* 0x0000000105007824 */ /* 0x000fca00078e0207 */
[----:B------:R-:W-:-:S05]  /*10060*/  LEA.HI.X R3, R4, R3, R0, 0x2, P0 ;  /* 0x0000000304037211 */ /* 0x000fca00000f1400 */
[----:B------:R3:W5:Y:S02]  /*10070*/  LDG.E R16, desc[UR44][R2.64] ;  /* 0x0000002c02107981 */ /* 0x000764000c1e1900 */
.L_x_7298:
[----:B--2---:R-:W-:Y:S01]  /*10080*/  IMAD.MOV.U32 R0, RZ, RZ, 0x1 ;  /* 0x00000001ff007424 */ /* 0x004fe200078e00ff */
[----:B-1----:R-:W3:Y:S04]  /*10090*/  S2R R6, SR_TID.X ;  /* 0x0000000000067919 */ /* 0x002ee80000002100 */
[----:B------:R-:W-:-:S04]  /*100a0*/  SHF.L.U32 R0, R0, 0x1f, RZ ;  /* 0x0000001f00007819 */ /* 0x000fc800000006ff */
[----:B------:R-:W1:Y:S01]  /*100b0*/  SYNCS.PHASECHK.TRANS64.TRYWAIT P0, [UR38+0x28840], R0 ;  /* 0x02884000ff0075a7 */ /* 0x000e620008000166 */
[----:B---3--:R-:W-:-:S04]  /*100c0*/  LOP3.LUT R2, R6, 0x7f, RZ, 0xc0, !PT ;  /* 0x0000007f06027812 */ /* 0x008fc800078ec0ff */
[----:B------:R-:W-:Y:S01]  /*100d0*/  ISETP.NE.AND P1, PT, R2, RZ, PT ;  /* 0x000000ff0200720c */ /* 0x000fe20003f25270 */
[----:B-1----:R-:W-:-:S12]  /*100e0*/  @!P0 BRA `(.L_x_7299) ;  /* 0x0000003000788947 */ /* 0x002fd80003800000 */
.L_x_7376:
[----:B------:R-:W-:Y:S05]  /*100f0*/  @P1 BRA `(.L_x_7300) ;  /* 0x0000000000181947 */ /* 0x000fea0003800000 */
[----:B------:R-:W2:Y:S01]  /*10100*/  S2R R2, SR_TID.X ;  /* 0x0000000000027919 */ /* 0x000ea20000002100 */
[----:B-1----:R-:W-:-:S04]  /*10110*/  IMAD.MOV.U32 R0, RZ, RZ, 0x8000 ;  /* 0x00008000ff007424 */ /* 0x002fc800078e00ff */
[----:B------:R3:W-:Y:S01]  /*10120*/  SYNCS.ARRIVE.TRANS64 RZ, [UR38+0x28830], R0 ;  /* 0x02883000ffff79a7 */ /* 0x0007e20008000026 */
[----:B--2---:R-:W-:-:S13]  /*10130*/  LOP3.LUT P0, RZ, R2, 0x1f, RZ, 0xc0, !PT ;  /* 0x0000001f02ff7812 */ /* 0x004fda000780c0ff */
[----:B---3--:R-:W-:Y:S05]  /*10140*/  @!P0 BRA `(.L_x_7300) ;  /* 0x0000000000048947 */ /* 0x008fea0003800000 */
[----:B------:R-:W-:Y:S01]  /*10150*/  BPT.TRAP 0x1 ;  /* 0x000000040000795c */ /* 0x000fe20000300000 */
.L_x_7300:
        /* <DEDUP_REMOVED lines=10> */
[----:B------:R-:W-:Y:S01]  /*10200*/  USHF.L.U32 UR11, UR11, 0x7, URZ ;  /* 0x000000070b0b7899 */ /* 0x000fe2000800063f */
        /* <DEDUP_REMOVED lines=8> */
[----:B------:R3:W-:Y:S01]  /*10290*/  UTMALDG.4D [UR8], [UR4], desc[UR6] ;  /* 0x00000608040075b4 */ /* 0x0007e20008019000 */
[----:B------:R-:W-:Y:S01]  /*102a0*/  @P0 LOP3.LUT R17, R17, 0x2, RZ, 0xfc, !PT ;  /* 0x0000000211110812 */ /* 0x000fe200078efcff */
[----:B------:R3:W-:Y:S02]  /*102b0*/  UTMALDG.4D [UR32], [UR4], desc[UR6] ;  /* 0x00000620040075b4 */ /* 0x0007e40008019000 */
[----:B---3--:R-:W-:-:S04]  /*102c0*/  NOP ;  /* 0x0000000000007918 */ /* 0x008fc80000000000 */
.L_x_7296:
        /* <DEDUP_REMOVED lines=11> */
[----:B-1----:R-:W1:Y:S01]  /*10380*/  LDC.64 R2, c[0x4][R2] ;  /* 0x0100000002027b82 */ /* 0x002e620000000a00 */
        /* <DEDUP_REMOVED lines=9> */
[----:B-12---:R-:W-:Y:S05]  /*10420*/  CALL.ABS.NOINC R2 ;  /* 0x0000000002007343 */ /* 0x006fea0003c00000 */
.L_x_7301:
[----:B------:R-:W0:Y:S01]  /*10430*/  S2R R4, SR_CTAID.Z ;  /* 0x0000000000047919 */ /* 0x000e220000002700 */
[----:B------:R-:W3:Y:S01]  /*10440*/  LDC R8, c[0x0][0x448] ;  /* 0x00011200ff087b82 */ /* 0x000ee20000000800 */
[----:B------:R-:W-:Y:S01]  /*10450*/  USHF.R.S32.HI UR4, URZ, 0x1f, UR36 ;  /* 0x0000001f3f047899 */ /* 0x000fe20008011424 */
[----:B------:R-:W4:Y:S01]  /*10460*/  S2R R11, SR_TID.X ;  /* 0x00000000000b7919 */ /* 0x000f220000002100 */
[----:B------:R-:W-:Y:S02]  /*10470*/  ULDC.64 UR8, c[0x0][0x2d8] ;  /* 0x0000b60000087ab9 */ /* 0x000fe40000000a00 */
[----:B------:R-:W-:-:S03]  /*10480*/  UIMAD UR6, UR4, UR8, URZ ;  /* 0x00000008040672a4 */ /* 0x000fc6000f8e023f */
[----:B-1----:R-:W2:Y:S01]  /*10490*/  LDC.64 R2, c[0x0][0x2e0] ;  /* 0x0000b800ff027b82 */ /* 0x002ea20000000a00 */
[----:B------:R-:W-:Y:S02]  /*104a0*/  UIMAD.WIDE.U32 UR4, UR36, UR8, URZ ;  /* 0x00000008240472a5 */ /* 0x000fe4000f8e003f */
[----:B------:R-:W-:-:S04]  /*104b0*/  UIMAD UR6, UR36, UR9, UR6 ;  /* 0x00000009240672a4 */ /* 0x000fc8000f8e0206 */
[----:B------:R-:W-:Y:S01]  /*104c0*/  UIADD3 UR5, UR5, UR6, URZ ;  /* 0x0000000605057290 */ /* 0x000fe2000fffe03f */
[----:B---3--:R-:W-:Y:S02]  /*104d0*/  ISETP.NE.AND P0, PT, R8, 0x1, PT ;  /* 0x000000010800780c */ /* 0x008fe40003f05270 */
[----:B0-----:R-:W-:Y:S02]  /*104e0*/  SHF.R.S32.HI R5, RZ, 0x1f, R4 ;  /* 0x0000001fff057819 */ /* 0x001fe40000011404 */
[----:B----4-:R-:W-:-:S03]  /*104f0*/  LOP3.LUT R9, R11, 0x7f, RZ, 0xc0, !PT ;  /* 0x0000007f0b097812 */ /* 0x010fc600078ec0ff */
[-C--:B--2---:R-:W-:Y:S02]  /*10500*/  IMAD R0, R5, R2.reuse, RZ ;  /* 0x0000000205007224 */ /* 0x084fe400078e02ff */
[----:B------:R-:W-:Y:S02]  /*10510*/  IMAD.SHL.U32 R7, R11, 0x10, RZ ;  /* 0x000000100b077824 */ /* 0x000fe400078e00ff */
[C---:B------:R-:W-:Y:S02]  /*10520*/  IMAD R5, R4.reuse, R3, R0 ;  /* 0x0000000304057224 */ /* 0x040fe400078e0200 */
[----:B------:R-:W-:Y:S01]  /*10530*/  IMAD.WIDE.U32 R2, R4, R2, UR4 ;  /* 0x0000000404027e25 */ /* 0x000fe2000f8e0002 */
[----:B------:R-:W0:Y:S01]  /*10540*/  @P0 LDC R0, c[0x0][0x450] ;  /* 0x00011400ff000b82 */ /* 0x000e220000000800 */
[----:B------:R-:W-:Y:S01]  /*10550*/  SHF.R.U32.HI R4, RZ, 0x3, R9 ;  /* 0x00000003ff047819 */ /* 0x000fe20000011609 */
[----:B------:R-:W-:Y:S01]  /*10560*/  ULDC.64 UR4, c[0x0][0x2d0] ;  /* 0x0000b40000047ab9 */ /* 0x000fe20000000a00 */
[----:B------:R-:W-:-:S02]  /*10570*/  IMAD.IADD R3, R3, 0x1, R5 ;  /* 0x0000000103037824 */ /* 0x000fc400078e0205 */
[----:B------:R-:W-:-:S03]  /*10580*/  LOP3.LUT R6, R4, 0x70, R7, 0xf8, !PT ;  /* 0x0000007004067812 */ /* 0x000fc600078ef807 */
[----:B------:R-:W1:Y:S02]  /*10590*/  @P0 LDC R5, c[0x0][0x44c] ;  /* 0x00011300ff050b82 */ /* 0x000e640000000800 */
[----:B------:R-:W-:-:S04]  /*105a0*/  VIADD R6, R6, UR40 ;  /* 0x0000002806067c36 */ /* 0x000fc80008000000 */
        /* <DEDUP_REMOVED lines=15> */
[----:B------:R-:W-:Y:S02]  /*106a0*/  ULDC.64 UR4, c[0x0][0x280] ;  /* 0x0000a00000047ab9 */ /* 0x000fe40000000a00 */
[----:B------:R-:W-:Y:S01]  /*106b0*/  LEA R0, P0, R2, UR4, 0x1 ;  /* 0x0000000402007c11 */ /* 0x000fe2000f8008ff */
[----:B------:R-:W-:Y:S01]  /*106c0*/  IMAD.IADD R3, R3, 0x1, R5 ;  /* 0x0000000103037824 */ /* 0x000fe200078e0205 */
[----:B------:R-:W-:-:S04]  /*106d0*/  ULDC UR4, c[0x0][0x2b8] ;  /* 0x0000ae0000047ab9 */ /* 0x000fc80000000800 */
[----:B------:R-:W-:Y:S01]  /*106e0*/  LEA.HI.X R6, R2, UR5, R3, 0x1, P0 ;  /* 0x0000000502067c11 */ /* 0x000fe200080f0c03 */
[----:B------:R-:W-:-:S05]  /*106f0*/  IMAD.SHL.U32 R2, R11, 0x8, RZ ;  /* 0x000000080b027824 */ /* 0x000fca00078e00ff */
[----:B------:R-:W-:-:S04]  /*10700*/  LOP3.LUT R10, R2, 0x38, RZ, 0xc0, !PT ;  /* 0x00000038020a7812 */ /* 0x000fc800078ec0ff */
[C---:B------:R-:W-:Y:S02]  /*10710*/  LOP3.LUT R3, R10.reuse, 0x40, RZ, 0xfc, !PT ;  /* 0x000000400a037812 */ /* 0x040fe400078efcff */
[----:B------:R-:W-:Y:S02]  /*10720*/  ISETP.GE.AND P1, PT, R10, UR4, PT ;  /* 0x000000040a007c0c */ /* 0x000fe4000bf26270 */
[----:B------:R-:W-:Y:S01]  /*10730*/  ISETP.GE.AND P0, PT, R3, UR4, PT ;  /* 0x0000000403007c0c */ /* 0x000fe2000bf06270 */
[----:B------:R-:W-:Y:S01]  /*10740*/  UMOV UR4, 0xffffffff ;  /* 0xffffffff00047882 */ /* 0x000fe20000000000 */
[----:B------:R-:W-:-:S04]  /*10750*/  LOP3.LUT R3, R2, 0x1c0, RZ, 0xc0, !PT ;  /* 0x000001c002037812 */ /* 0x000fc800078ec0ff */
[----:B------:R-:W-:Y:S01]  /*10760*/  LOP3.LUT R3, R3, 0x38, R2, 0xf8, !PT ;  /* 0x0000003803037812 */ /* 0x000fe200078ef802 */
[----:B------:R-:W-:-:S03]  /*10770*/  IMAD.SHL.U32 R2, R9, 0x8, RZ ;  /* 0x0000000809027824 */ /* 0x000fc600078e00ff */
[----:B------:R-:W-:-:S04]  /*10780*/  LOP3.LUT R3, R3, 0x38, R11, 0x78, !PT ;  /* 0x0000003803037812 */ /* 0x000fc800078e780b */
[----:B------:R-:W-:Y:S01]  /*10790*/  LOP3.LUT R7, R3, 0x200, R2, 0xf8, !PT ;  /* 0x0000020003077812 */ /* 0x000fe200078ef802 */
[----:B------:R-:W-:Y:S06]  /*107a0*/  BRA.DIV UR4, `(.L_x_7302) ;  /* 0x0000002a04e07947 */ /* 0x000fec000b800000 */
[----:B------:R-:W-:Y:S01]  /*107b0*/  SHFL.IDX PT, R2, R6, RZ, 0x181f ;  /* 0x00181fff06027589 */ /* 0x000fe200000e0000 */
[----:B------:R-:W-:Y:S01]  /*107c0*/  ULDC UR4, c[0x0][0x288] ;  /* 0x0000a20000047ab9 */ /* 0x000fe20000000800 */
[----:B------:R-:W-:Y:S02]  /*107d0*/  VIADD R4, R4, UR40 ;  /* 0x0000002804047c36 */ /* 0x000fe40008000000 */
[----:B------:R-:W0:Y:S01]  /*107e0*/  SHFL.IDX PT, R3, R0, RZ, 0x181f ;  /* 0x00181fff00037589 */ /* 0x000e2200000e0000 */
[----:B------:R-:W-:Y:S02]  /*107f0*/  IMAD R5, R8, UR4, RZ ;  /* 0x0000000408057c24 */ /* 0x000fe4000f8e02ff */
[C---:B------:R-:W-:Y:S01]  /*10800*/  VIADD R12, R4.reuse, 0x10 ;  /* 0x00000010040c7836 */ /* 0x040fe20000000000 */
[----:B------:R-:W-:Y:S02]  /*10810*/  SHFL.IDX PT, R14, R0, 0x1, 0x181f ;  /* 0x00381f00000e7f89 */ /* 0x000fe400000e0000 */
[----:B------:R-:W-:-:S13]  /*10820*/  ISETP.GE.AND P2, PT, R4, R5, PT ;  /* 0x000000050400720c */ /* 0x000fda0003f46270 */
[----:B------:R-:W-:Y:S02]  /*10830*/  @!P2 LEA R8, R7, UR38, 0x1 ;  /* 0x000000260708ac11 */ /* 0x000fe4000f8e08ff */
[----:B0-----:R-:W-:-:S04]  /*10840*/  LOP3.LUT R3, R3, R2, RZ, 0x3c, !PT ;  /* 0x0000000203037212 */ /* 0x001fc800078e3cff */
[----:B------:R-:W-:-:S04]  /*10850*/  LOP3.LUT R2, R3, R2, RZ, 0x3c, !PT ;  /* 0x0000000203027212 */ /* 0x000fc800078e3cff */
[----:B------:R-:W-:-:S03]  /*10860*/  LOP3.LUT R3, R3, R2, RZ, 0x3c, !PT ;  /* 0x0000000203037212 */ /* 0x000fc600078e3cff */
[----:B------:R-:W-:-:S05]  /*10870*/  @!P2 IMAD.WIDE.U32 R2, R10, 0x2, R2 ;  /* 0x000000020a02a825 */ /* 0x000fca00078e0002 */
[----:B------:R-:W-:Y:S04]  /*10880*/  @!P2 LDGSTS.E.BYPASS.LTC128B.128 [R8+0x10400], desc[UR44][R2.64], !P1 ;  /* 0x104000000208afae */ /* 0x000fe8000c901d6c */
[----:B------:R0:W-:Y:S01]  /*10890*/  @!P2 LDGSTS.E.BYPASS.LTC128B.128 [R8+0x14400], desc[UR44][R2.64+0x80], !P0 ;  /* 0x144000800208afae */ /* 0x0001e2000c101d6c */
[----:B------:R-:W-:Y:S01]  /*108a0*/  ISETP.GE.AND P2, PT, R12, R5, PT ;  /* 0x000000050c00720c */ /* 0x000fe20003f46270 */
[----:B------:R-:W-:Y:S02]  /*108b0*/  VIADD R12, R4, 0x20 ;  /* 0x00000020040c7836 */ /* 0x000fe40000000000 */
[----:B0-----:R-:W0:Y:S10]  /*108c0*/  SHFL.IDX PT, R8, R6, 0x1, 0x181f ;  /* 0x00381f0006087f89 */ /* 0x001e3400000e0000 */
[----:B------:R-:W-:Y:S01]  /*108d0*/  @!P2 LEA R21, R7, UR38, 0x1 ;  /* 0x000000260715ac11 */ /* 0x000fe2000f8e08ff */
[----:B------:R-:W1:Y:S01]  /*108e0*/  SHFL.IDX PT, R2, R6, 0x2, 0x181f ;  /* 0x00581f0006027f89 */ /* 0x000e6200000e0000 */
[----:B0-----:R-:W-:-:S02]  /*108f0*/  IMAD.MOV.U32 R9, RZ, RZ, R8 ;  /* 0x000000ffff097224 */ /* 0x001fc400078e0008 */
[----:B------:R-:W-:Y:S02]  /*10900*/  IMAD.MOV.U32 R8, RZ, RZ, R14 ;  /* 0x000000ffff087224 */ /* 0x000fe400078e000e */
[----:B------:R-:W0:Y:S01]  /*10910*/  SHFL.IDX PT, R14, R0, 0x2, 0x181f ;  /* 0x00581f00000e7f89 */ /* 0x000e2200000e0000 */
[----:B-1----:R-:W-:Y:S02]  /*10920*/  IMAD.MOV.U32 R3, RZ, RZ, R2 ;  /* 0x000000ffff037224 */ /* 0x002fe400078e0002 */
[----:B------:R-:W-:-:S05]  /*10930*/  @!P2 IMAD.WIDE.U32 R8, R10, 0x2, R8 ;  /* 0x000000020a08a825 */ /* 0x000fca00078e0008 */
[----:B------:R-:W-:Y:S04]  /*10940*/  @!P2 LDGSTS.E.BYPASS.LTC128B.128 [R21+0x10c00], desc[UR44][R8.64], !P1 ;  /* 0x10c000000815afae */ /* 0x000fe8000c901d6c */
[----:B------:R1:W-:Y:S01]  /*10950*/  @!P2 LDGSTS.E.BYPASS.LTC128B.128 [R21+0x14c00], desc[UR44][R8.64+0x80], !P0 ;  /* 0x14c000800815afae */ /* 0x0003e2000c101d6c */
[-C--:B------:R-:W-:Y:S01]  /*10960*/  ISETP.GE.AND P2, PT, R12, R5.reuse, PT ;  /* 0x000000050c00720c */ /* 0x080fe20003f46270 */
[----:B------:R-:W-:Y:S02]  /*10970*/  VIADD R12, R4, 0x30 ;  /* 0x00000030040c7836 */ /* 0x000fe40000000000 */
[----:B0-----:R-:W-:Y:S01]  /*10980*/  IMAD.MOV.U32 R2, RZ, RZ, R14 ;  /* 0x000000ffff027224 */ /* 0x001fe200078e000e */
[----:B-1----:R-:W0:Y:S09]  /*10990*/  SHFL.IDX PT, R8, R6, 0x3, 0x181f ;  /* 0x00781f0006087f89 */ /* 0x002e3200000e0000 */
[----:B------:R-:W-:Y:S01]  /*109a0*/  @!P2 LEA R20, R7, UR38, 0x1 ;  /* 0x000000260714ac11 */ /* 0x000fe2000f8e08ff */
[----:B------:R-:W-:Y:S01]  /*109b0*/  @!P2 IMAD.WIDE.U32 R2, R10, 0x2, R2 ;  /* 0x000000020a02a825 */ /* 0x000fe200078e0002 */
[----:B------:R-:W1:Y:S04]  /*109c0*/  SHFL.IDX PT, R14, R0, 0x3, 0x181f ;  /* 0x00781f00000e7f89 */ /* 0x000e6800000e0000 */
[----:B------:R-:W-:Y:S04]  /*109d0*/  @!P2 LDGSTS.E.BYPASS.LTC128B.128 [R20+0x11400], desc[UR44][R2.64], !P1 ;  /* 0x114000000214afae */ /* 0x000fe8000c901d6c */
[----:B------:R2:W-:Y:S01]  /*109e0*/  @!P2 LDGSTS.E.BYPASS.LTC128B.128 [R20+0x15400], desc[UR44][R2.64+0x80], !P0 ;  /* 0x154000800214afae */ /* 0x0005e2000c101d6c */
[----:B------:R-:W-:Y:S01]  /*109f0*/  ISETP.GE.AND P2, PT, R12, R5, PT ;  /* 0x000000050c00720c */ /* 0x000fe20003f46270 */
[----:B------:R-:W-:-:S02]  /*10a00*/  VIADD R12, R4, 0x40 ;  /* 0x00000040040c7836 */ /* 0x000fc40000000000 */
[----:B0-----:R-:W-:Y:S01]  /*10a10*/  IMAD.MOV.U32 R9, RZ, RZ, R8 ;  /* 0x000000ffff097224 */ /* 0x001fe200078e0008 */
[----:B--2---:R-:W0:Y:S09]  /*10a20*/  SHFL.IDX PT, R2, R6, 0x4, 0x181f ;  /* 0x00981f0006027f89 */ /* 0x004e3200000e0000 */
[----:B------:R-:W-:Y:S01]  /*10a30*/  @!P2 LEA R21, R7, UR38, 0x1 ;  /* 0x000000260715ac11 */ /* 0x000fe2000f8e08ff */
[----:B-1----:R-:W-:-:S02]  /*10a40*/  IMAD.MOV.U32 R8, RZ, RZ, R14 ;  /* 0x000000ffff087224 */ /* 0x002fc400078e000e */
[----:B------:R-:W1:Y:S02]  /*10a50*/  SHFL.IDX PT, R14, R0, 0x4, 0x181f ;  /* 0x00981f00000e7f89 */ /* 0x000e6400000e0000 */
[----:B------:R-:W-:-:S05]  /*10a60*/  @!P2 IMAD.WIDE.U32 R8, R10, 0x2, R8 ;  /* 0x000000020a08a825 */ /* 0x000fca00078e0008 */
[----:B------:R-:W-:Y:S04]  /*10a70*/  @!P2 LDGSTS.E.BYPASS.LTC128B.128 [R21+0x11c00], desc[UR44][R8.64], !P1 ;  /* 0x11c000000815afae */ /* 0x000fe8000c901d6c */
[----:B------:R2:W-:Y:S01]  /*10a80*/  @!P2 LDGSTS.E.BYPASS.LTC128B.128 [R21+0x15c00], desc[UR44][R8.64+0x80], !P0 ;  /* 0x15c000800815afae */ /* 0x0005e2000c101d6c */
[----:B------:R-:W-:Y:S01]  /*10a90*/  ISETP.GE.AND P2, PT, R12, R5, PT ;  /* 0x000000050c00720c */ /* 0x000fe20003f46270 */
[----:B------:R-:W-:Y:S02]  /*10aa0*/  VIADD R12, R4, 0x50 ;  /* 0x00000050040c7836 */ /* 0x000fe40000000000 */
[----:B0-----:R-:W-:Y:S01]  /*10ab0*/  IMAD.MOV.U32 R3, RZ, RZ, R2 ;  /* 0x000000ffff037224 */ /* 0x001fe200078e0002 */
[----:B--2---:R-:W0:Y:S01]  /*10ac0*/  SHFL.IDX PT, R8, R6, 0x5, 0x181f ;  /* 0x00b81f0006087f89 */ /* 0x004e2200000e0000 */
[----:B-1----:R-:W-:-:S08]  /*10ad0*/  IMAD.MOV.U32 R2, RZ, RZ, R14 ;  /* 0x000000ffff027224 */ /* 0x002fd000078e000e */
[----:B------:R-:W-:Y:S01]  /*10ae0*/  @!P2 LEA R20, R7, UR38, 0x1 ;  /* 0x000000260714ac11 */ /* 0x000fe2000f8e08ff */
[----:B------:R-:W1:Y:S01]  /*10af0*/  SHFL.IDX PT, R14, R0, 0x5, 0x181f ;  /* 0x00b81f00000e7f89 */ /* 0x000e6200000e0000 */
        /* <DEDUP_REMOVED lines=14> */
[----:B0-----:R-:W-:Y:S02]  /*10be0*/  IMAD.MOV.U32 R3, RZ, RZ, R2 ;  /* 0x000000ffff037224 */ /* 0x001fe400078e0002 */
[----:B-1----:R-:W-:-:S10]  /*10bf0*/  IMAD.MOV.U32 R2, RZ, RZ, R14 ;  /* 0x000000ffff027224 */ /* 0x002fd400078e000e */
[----:B--2---:R-:W-:Y:S01]  /*10c00*/  @!P2 LEA R8, R7, UR38, 0x1 ;  /* 0x000000260708ac11 */ /* 0x004fe2000f8e08ff */
[----:B------:R0:W1:Y:S01]  /*10c10*/  SHFL.IDX PT, R14, R0, 0x7, 0x181f ;  /* 0x00f81f00000e7f89 */ /* 0x00006200000e0000 */
[----:B------:R-:W-:-:S05]  /*10c20*/  @!P2 IMAD.WIDE.U32 R2, R10, 0x2, R2 ;  /* 0x000000020a02a825 */ /* 0x000fca00078e0002 */
[----:B------:R-:W-:Y:S04]  /*10c30*/  @!P2 LDGSTS.E.BYPASS.LTC128B.128 [R8+0x13400], desc[UR44][R2.64], !P1 ;  /* 0x134000000208afae */ /* 0x000fe8000c901d6c */
[----:B------:R2:W-:Y:S04]  /*10c40*/  @!P2 LDGSTS.E.BYPASS.LTC128B.128 [R8+0x17400], desc[UR44][R2.64+0x80], !P0 ;  /* 0x174000800208afae */ /* 0x0005e8000c101d6c */
[----:B--2---:R0:W2:Y:S02]  /*10c50*/  SHFL.IDX PT, R2, R6, 0x7, 0x181f ;  /* 0x00f81f0006027f89 */ /* 0x0040a400000e0000 */
.L_x_7393:
[----:B------:R-:W-:Y:S01]  /*10c60*/  VIADD R4, R4, 0x70 ;  /* 0x0000007004047836 */ /* 0x000fe20000000000 */
[----:B------:R-:W-:Y:S01]  /*10c70*/  BSSY B0, `(.L_x_7303) ;  /* 0x000000c000007945 */ /* 0x000fe20003800000 */
[----:B--2---:R-:W-:Y:S02]  /*10c80*/  IMAD.MOV.U32 R3, RZ, RZ, R2 ;  /* 0x000000ffff037224 */ /* 0x004fe400078e0002 */
[----:B-1----:R-:W-:Y:S01]  /*10c90*/  IMAD.MOV.U32 R2, RZ, RZ, R14 ;  /* 0x000000ffff027224 */ /* 0x002fe200078e000e */
[----:B------:R-:W-:-:S13]  /*10ca0*/  ISETP.GE.AND P2, PT, R4, R5, PT ;  /* 0x000000050400720c */ /* 0x000fda0003f46270 */
[----:B------:R-:W-:Y:S05]  /*10cb0*/  @P2 BRA `(.L_x_7304) ;  /* 0x00000000001c2947 */ /* 0x000fea0003800000 */
[----:B------:R-:W-:Y:S01]  /*10cc0*/  IMAD.WIDE.U32 R2, R10, 0x2, R2 ;  /* 0x000000020a027825 */ /* 0x000fe200078e0002 */
[----:B------:R-:W-:-:S05]  /*10cd0*/  LEA R7, R7, UR38, 0x1 ;  /* 0x0000002607077c11 */ /* 0x000fca000f8e08ff */
[----:B------:R-:W-:Y:S01]  /*10ce0*/  @!PT LDS RZ, [RZ] ;  /* 0x00000000fffff984 */ /* 0x000fe20000000800 */
[----:B------:R-:W-:Y:S01]  /*10cf0*/  @!PT LDS RZ, [RZ] ;  /* 0x00000000fffff984 */ /* 0x000fe20000000800 */
[----:B------:R-:W-:Y:S01]  /*10d00*/  @!PT LDS RZ, [RZ] ;  /* 0x00000000fffff984 */ /* 0x000fe20000000800 */
[----:B------:R1:W-:Y:S04]  /*10d10*/  LDGSTS.E.BYPASS.LTC128B.128 [R7+0x13c00], desc[UR44][R2.64], !P1 ;  /* 0x13c0000002077fae */ /* 0x0003e8000c901d6c */
[----:B------:R1:W-:Y:S02]  /*10d20*/  LDGSTS.E.BYPASS.LTC128B.128 [R7+0x17c00], desc[UR44][R2.64+0x80], !P0 ;  /* 0x17c0008002077fae */ /* 0x0003e4000c101d6c */
.L_x_7304:
[----:B------:R-:W-:Y:S05]  /*10d30*/  BSYNC B0 ;  /* 0x0000000000007941 */ /* 0x000fea0003800000 */
.L_x_7303:
[----:B------:R-:W-:Y:S01]  /*10d40*/  NOP ;  /* 0x0000000000007918 */ /* 0x000fe20000000000 */
[----:B------:R-:W-:Y:S01]  /*10d50*/  SYNCS.ARRIVE.TRANS64.RED.A0T1 RZ, [UR38+0x28800], RZ ;  /* 0x028800ffffff79a7 */ /* 0x000fe20008200426 */
[----:B0-----:R-:W-:Y:S01]  /*10d60*/  IMAD.MOV.U32 R0, RZ, RZ, 0x1 ;  /* 0x00000001ff007424 */ /* 0x001fe200078e00ff */
[----:B------:R-:W-:Y:S04]  /*10d70*/  ARRIVES.LDGSTSBAR.64.TRANSCNT [UR38+0x28800] ;  /* 0x02880000ff0079b0 */ /* 0x000fe80008000aa6 */
[----:B------:R-:W-:Y:S01]  /*10d80*/  SHF.L.U32 R0, R0, 0x1f, RZ ;  /* 0x0000001f00007819 */ /* 0x000fe200000006ff */
[----:B------:R-:W-:Y:S01]  /*10d90*/  NOP ;  /* 0x0000000000007918 */ /* 0x000fe20000000000 */
[----:B------:R-:W2:Y:S01]  /*10da0*/  LDL.LU R4, [R1+0x10] ;  /* 0x0000100001047983 */ /* 0x000ea20000300800 */
[----:B------:R-:W-:Y:S03]  /*10db0*/  SYNCS.ARRIVE.TRANS64.A1T0 RZ, [UR38+0x28800], RZ ;  /* 0x028800ffffff79a7 */ /* 0x000fe60008100026 */
[----:B-1----:R-:W3:Y:S01]  /*10dc0*/  LDL R3, [R1+0x4] ;  /* 0x0000040001037983 */ /* 0x002ee20000100800 */
[----:B------:R-:W0:Y:S01]  /*10dd0*/  SYNCS.PHASECHK.TRANS64.TRYWAIT P0, [UR38+0x28820], R0 ;  /* 0x02882000ff0075a7 */ /* 0x000e220008000166 */
[----:B--2---:R-:W-:-:S05]  /*10de0*/  VIADD R6, R4, 0xfffffffe ;  /* 0xfffffffe04067836 */ /* 0x004fca0000000000 */
[----:B---3--:R-:W-:Y:S01]  /*10df0*/  ISETP.GE.AND P1, PT, R6, R3, PT ;  /* 0x000000030600720c */ /* 0x008fe20003f26270 */
[----:B0-----:R-:W-:-:S12]  /*10e00*/  @!P0 BRA `(.L_x_7305) ;  /* 0x0000002c00d88947 */ /* 0x001fd80003800000 */
.L_x_7394:
[----:B------:R-:W-:Y:S02]  /*10e10*/  IMAD.MOV.U32 R9, RZ, RZ, 0x1 ;  /* 0x00000001ff097424 */ /* 0x000fe400078e00ff */
[----:B0-----:R-:W-:Y:S01]  /*10e20*/  IMAD.MOV.U32 R0, RZ, RZ, RZ ;  /* 0x000000ffff007224 */ /* 0x001fe200078e00ff */
[----:B------:R-:W-:Y:S06]  /*10e30*/  @!P1 BRA `(.L_x_7306) ;  /* 0x00000018004c9947 */ /* 0x000fec0003800000 */
[----:B------:R-:W2:Y:S04]  /*10e40*/  LDL.LU R2, [R1+0xc] ;  /* 0x00000c0001027983 */ /* 0x000ea80000300800 */
[----:B------:R-:W3:Y:S04]  /*10e50*/  LDL.LU R4, [R1+0x8] ;  /* 0x0000080001047983 */ /* 0x000ee80000300800 */
[----:B------:R-:W4:Y:S01]  /*10e60*/  LDL.LU R3, [R1+0x4] ;  /* 0x0000040001037983 */ /* 0x000f220000300800 */
[----:B------:R-:W-:Y:S01]  /*10e70*/  UIADD3 UR4, UR41, 0x1, URZ ;  /* 0x0000000129047890 */ /* 0x000fe2000fffe03f */
[----:B------:R-:W-:-:S05]  /*10e80*/  IMAD.MOV.U32 R9, RZ, RZ, 0x1 ;  /* 0x00000001ff097424 */ /* 0x000fca00078e00ff */
[----:B--2---:R-:W-:Y:S01]  /*10e90*/  IMAD R2, R2, UR4, RZ ;  /* 0x0000000402027c24 */ /* 0x004fe2000f8e02ff */
[----:B------:R-:W-:-:S04]  /*10ea0*/  ULOP3.LUT UR4, URZ, UR42, URZ, 0x33, !UPT ;  /* 0x0000002a3f047292 */ /* 0x000fc8000f8e333f */
[----:B------:R-:W-:Y:S02]  /*10eb0*/  LOP3.LUT R2, RZ, R2, RZ, 0x33, !PT ;  /* 0x00000002ff027212 */ /* 0x000fe400078e33ff */
[----:B----4-:R-:W-:Y:S02]  /*10ec0*/  LOP3.LUT R3, RZ, R3, RZ, 0x33, !PT ;  /* 0x00000003ff037212 */ /* 0x010fe400078e33ff */
[----:B---3--:R-:W-:Y:S01]  /*10ed0*/  VIADDMNMX R2, R2, -R4, UR4, !PT ;  /* 0x0000000402027e46 */ /* 0x008fe2000f800904 */
[----:B------:R-:W-:Y:S01]  /*10ee0*/  ULOP3.LUT UR4, URZ, UR39, URZ, 0x33, !UPT ;  /* 0x000000273f047292 */ /* 0x000fe2000f8e333f */
[----:B------:R-:W0:Y:S05]  /*10ef0*/  S2R R4, SR_TID.X ;  /* 0x0000000000047919 */ /* 0x000e2a0000002100 */
[----:B------:R-:W-:-:S04]  /*10f00*/  VIMNMX R2, R2, UR4, !PT ;  /* 0x0000000402027c48 */ /* 0x000fc8000ffe0100 */
[----:B------:R-:W-:-:S05]  /*10f10*/  VIADDMNMX R3, R2, 0x2, R3, !PT ;  /* 0x0000000202037846 */ /* 0x000fca0007800103 */
[----:B------:R-:W-:-:S05]  /*10f20*/  VIADD R5, R3, 0xfffffffe ;  /* 0xfffffffe03057836 */ /* 0x000fca0000000000 */
[-C--:B------:R-:W-:Y:S02]  /*10f30*/  ISETP.NE.AND P0, PT, R5, R2.reuse, PT ;  /* 0x000000020500720c */ /* 0x080fe40003f05270 */
[----:B------:R-:W-:-:S05]  /*10f40*/  LOP3.LUT R2, RZ, R2, RZ, 0x33, !PT ;  /* 0x00000002ff027212 */ /* 0x000fca00078e33ff */
[----:B------:R-:W-:-:S05]  /*10f50*/  IMAD.IADD R2, R3, 0x1, R2 ;  /* 0x0000000103027824 */ /* 0x000fca00078e0202 */
[----:B------:R-:W-:Y:S02]  /*10f60*/  LOP3.LUT R11, R2, 0x1, RZ, 0xc0, !PT ;  /* 0x00000001020b7812 */ /* 0x000fe400078ec0ff */
[----:B0-----:R-:W-:Y:S01]  /*10f70*/  LOP3.LUT R10, R4, 0x1f, RZ, 0xc0, !PT ;  /* 0x0000001f040a7812 */ /* 0x001fe200078ec0ff */
[----:B------:R-:W-:Y:S01]  /*10f80*/  IMAD.MOV.U32 R4, RZ, RZ, R16 ;  /* 0x000000ffff047224 */ /* 0x000fe200078e0010 */
[----:B------:R-:W-:Y:S06]  /*10f90*/  @!P0 BRA `(.L_x_7307) ;  /* 0x0000001000008947 */ /* 0x000fec0003800000 */
[----:B------:R-:W-:Y:S01]  /*10fa0*/  BSSY B0, `(.L_x_7307) ;  /* 0x00000ff000007945 */ /* 0x000fe20003800000 */
[----:B------:R-:W-:Y:S02]  /*10fb0*/  IMAD.IADD R7, R2, 0x1, -R11 ;  /* 0x0000000102077824 */ /* 0x000fe400078e0a0b */
[----:B------:R-:W-:Y:S02]  /*10fc0*/  IMAD.MOV.U32 R8, RZ, RZ, 0x1 ;  /* 0x00000001ff087424 */ /* 0x000fe400078e00ff */
[----:B------:R-:W-:-:S07]  /*10fd0*/  IMAD.MOV.U32 R4, RZ, RZ, R16 ;  /* 0x000000ffff047224 */ /* 0x000fce00078e0010 */
.L_x_7338:
        /* <DEDUP_REMOVED lines=19> */
[----:B------:R-:W-:-:S04]  /*11110*/  IMAD.WIDE.U32 R2, R19, UR4, R2 ;  /* 0x0000000413027c25 */ /* 0x000fc8000f8e0002 */
[----:B--2---:R-:W-:-:S04]  /*11120*/  IMAD R4, R12, UR4, RZ ;  /* 0x000000040c047c24 */ /* 0x004fc8000f8e02ff */
[----:B------:R-:W-:Y:S01]  /*11130*/  IMAD R5, R19, UR5, R4 ;  /* 0x0000000513057c24 */ /* 0x000fe2000f8e0204 */
[----:B------:R-:W-:Y:S02]  /*11140*/  ULDC.64 UR4, c[0x0][0x418] ;  /* 0x0001060000047ab9 */ /* 0x000fe40000000a00 */
[----:B------:R-:W-:Y:S01]  /*11150*/  LEA R4, P0, R2, UR4, 0x2 ;  /* 0x0000000402047c11 */ /* 0x000fe2000f8010ff */
[----:B------:R-:W-:-:S05]  /*11160*/  IMAD.IADD R5, R5, 0x1, R3 ;  /* 0x0000000105057824 */ /* 0x000fca00078e0203 */
[----:B------:R-:W-:-:S05]  /*11170*/  LEA.HI.X R5, R2, UR5, R5, 0x2, P0 ;  /* 0x0000000502057c11 */ /* 0x000fca00080f1405 */
[----:B------:R0:W5:Y:S02]  /*11180*/  LDG.E R4, desc[UR44][R4.64] ;  /* 0x0000002c04047981 */ /* 0x000164000c1e1900 */
.L_x_7310:
[----:B------:R-:W1:Y:S01]  /*11190*/  S2R R2, SR_TID.X ;  /* 0x0000000000027919 */ /* 0x000e620000002100 */
[----:B------:R-:W-:Y:S01]  /*111a0*/  BSSY B2, `(.L_x_7311) ;  /* 0x0000006000027945 */ /* 0x000fe20003800000 */
[----:B-1----:R-:W-:Y:S02]  /*111b0*/  LOP3.LUT R3, R2, 0x7f, RZ, 0xc0, !PT ;  /* 0x0000007f02037812 */ /* 0x002fe400078ec0ff */
[----:B------:R-:W-:Y:S02]  /*111c0*/  SHF.L.U32 R2, R8, 0x1f, RZ ;  /* 0x0000001f08027819 */ /* 0x000fe400000006ff */
[----:B------:R-:W-:Y:S02]  /*111d0*/  ISETP.NE.AND P2, PT, R3, RZ, PT ;  /* 0x000000ff0300720c */ /* 0x000fe40003f45270 */
[----:B------:R-:W1:Y:S02]  /*111e0*/  SYNCS.PHASECHK.TRANS64.TRYWAIT P0, [UR38+0x28848], R2 ;  /* 0x02884802ff0075a7 */ /* 0x000e640008000166 */
[----:B-1----:R-:W-:Y:S09]  /*111f0*/  @!P0 BRA `(.L_x_7312) ;  /* 0x0000002800f48947 */ /* 0x002ff20003800000 */
.L_x_7395:
[----:B------:R-:W-:Y:S05]  /*11200*/  BSYNC B2 ;  /* 0x0000000000027941 */ /* 0x000fea0003800000 */
.L_x_7311:
[----:B------:R-:W-:Y:S04]  /*11210*/  BSSY B2, `(.L_x_7313) ;  /* 0x0000007000027945 */ /* 0x000fe80003800000 */
[----:B------:R-:W-:Y:S05]  /*11220*/  @P2 BRA `(.L_x_7314) ;  /* 0x0000000000142947 */ /* 0x000fea0003800000 */
[----:B------:R-:W-:Y:S01]  /*11230*/  ISETP.NE.AND P0, PT, R10, RZ, PT ;  /* 0x000000ff0a00720c */ /* 0x000fe20003f05270 */
[----:B-1----:R-:W-:-:S04]  /*11240*/  IMAD.MOV.U32 R3, RZ, RZ, 0x8000 ;  /* 0x00008000ff037424 */ /* 0x002fc800078e00ff */
[----:B------:R2:W-:Y:S08]  /*11250*/  SYNCS.ARRIVE.TRANS64 RZ, [UR38+0x28838], R3 ;  /* 0x02883803ffff79a7 */ /* 0x0005f00008000026 */
[----:B--2---:R-:W-:Y:S05]  /*11260*/  @!P0 BRA `(.L_x_7314) ;  /* 0x0000000000048947 */ /* 0x004fea0003800000 */
[----:B------:R-:W-:Y:S01]  /*11270*/  BPT.TRAP 0x1 ;  /* 0x000000040000795c */ /* 0x000fe20000300000 */
.L_x_7314:
[----:B------:R-:W-:Y:S05]  /*11280*/  BSYNC B2 ;  /* 0x0000000000027941 */ /* 0x000fea0003800000 */
.L_x_7313:
        /* <DEDUP_REMOVED lines=11> */
.L_x_7315:
        /* <DEDUP_REMOVED lines=13> */
.L_x_7316:
        /* <DEDUP_REMOVED lines=12> */
.L_x_7396:
[----:B------:R-:W-:Y:S05]  /*114d0*/  BSYNC B2 ;  /* 0x0000000000027941 */ /* 0x000fea0003800000 */
.L_x_7317:
        /* <DEDUP_REMOVED lines=9> */
.L_x_7320:
[----:B------:R-:W-:Y:S05]  /*11570*/  BSYNC B2 ;  /* 0x0000000000027941 */ /* 0x000fea0003800000 */
.L_x_7319:
        /* <DEDUP_REMOVED lines=10> */
.L_x_7321:
        /* <DEDUP_REMOVED lines=13> */
.L_x_7322:
        /* <DEDUP_REMOVED lines=10> */
.L_x_7309:
[----:B------:R-:W-:Y:S05]  /*11790*/  BSYNC B1 ;  /* 0x0000000000017941 */ /* 0x000fea0003800000 */
.L_x_7308:
        /* <DEDUP_REMOVED lines=26> */
.L_x_7325:
[----:B------:R-:W1:Y:S01]  /*11940*/  S2R R2, SR_TID.X ;  /* 0x0000000000027919 */ /* 0x000e620000002100 */
[----:B------:R-:W-:Y:S01]  /*11950*/  BSSY B2, `(.L_x_7326) ;  /* 0x0000006000027945 */ /* 0x000fe20003800000 */
[----:B-1----:R-:W-:Y:S02]  /*11960*/  LOP3.LUT R3, R2, 0x7f, RZ, 0xc0, !PT ;  /* 0x0000007f02037812 */ /* 0x002fe400078ec0ff */
[----:B------:R-:W-:Y:S02]  /*11970*/  SHF.L.U32 R2, R9, 0x1f, RZ ;  /* 0x0000001f09027819 */ /* 0x000fe400000006ff */
[----:B------:R-:W-:Y:S02]  /*11980*/  ISETP.NE.AND P2, PT, R3, RZ, PT ;  /* 0x000000ff0300720c */ /* 0x000fe40003f45270 */
[----:B------:R-:W1:Y:S02]  /*11990*/  SYNCS.PHASECHK.TRANS64.TRYWAIT P0, [UR38+0x28840], R2 ;  /* 0x02884002ff0075a7 */ /* 0x000e640008000166 */
[----:B-1----:R-:W-:Y:S09]  /*119a0*/  @!P0 BRA `(.L_x_7327) ;  /* 0x0000002400388947 */ /* 0x002ff20003800000 */
.L_x_7397:
[----:B------:R-:W-:Y:S05]  /*119b0*/  BSYNC B2 ;  /* 0x0000000000027941 */ /* 0x000fea0003800000 */
.L_x_7326:
[----:B------:R-:W-:Y:S04]  /*119c0*/  BSSY B2, `(.L_x_7328) ;  /* 0x0000007000027945 */ /* 0x000fe80003800000 */
[----:B------:R-:W-:Y:S05]  /*119d0*/  @P2 BRA `(.L_x_7329) ;  /* 0x0000000000142947 */ /* 0x000fea0003800000 */
[----:B------:R-:W-:Y:S01]  /*119e0*/  ISETP.NE.AND P0, PT, R10, RZ, PT ;  /* 0x000000ff0a00720c */ /* 0x000fe20003f05270 */
[----:B-1----:R-:W-:-:S04]  /*119f0*/  IMAD.MOV.U32 R2, RZ, RZ, 0x8000 ;  /* 0x00008000ff027424 */ /* 0x002fc800078e00ff */
[----:B------:R2:W-:Y:S08]  /*11a00*/  SYNCS.ARRIVE.TRANS64 RZ, [UR38+0x28830], R2 ;  /* 0x02883002ffff79a7 */ /* 0x0005f00008000026 */
[----:B--2---:R-:W-:Y:S05]  /*11a10*/  @!P0 BRA `(.L_x_7329) ;  /* 0x0000000000048947 */ /* 0x004fea0003800000 */
[----:B------:R-:W-:Y:S01]  /*11a20*/  BPT.TRAP 0x1 ;  /* 0x000000040000795c */ /* 0x000fe20000300000 */
.L_x_7329:
[----:B------:R-:W-:Y:S05]  /*11a30*/  BSYNC B2 ;  /* 0x0000000000027941 */ /* 0x000fea0003800000 */
.L_x_7328:
        /* <DEDUP_REMOVED lines=11> */
.L_x_7330:
        /* <DEDUP_REMOVED lines=14> */
.L_x_7331:
        /* <DEDUP_REMOVED lines=12> */
.L_x_7398:
[----:B------:R-:W-:Y:S05]  /*11c90*/  BSYNC B2 ;  /* 0x0000000000027941 */ /* 0x000fea0003800000 */
.L_x_7332:
        /* <DEDUP_REMOVED lines=9> */
.L_x_7335:
[----:B------:R-:W-:Y:S05]  /*11d30*/  BSYNC B2 ;  /* 0x0000000000027941 */ /* 0x000fea0003800000 */
.L_x_7334:
        /* <DEDUP_REMOVED lines=10> */
.L_x_7336:
        /* <DEDUP_REMOVED lines=13> */
.L_x_7337:
        /* <DEDUP_REMOVED lines=10> */
.L_x_7324:
[----:B------:R-:W-:Y:S05]  /*11f50*/  BSYNC B1 ;  /* 0x0000000000017941 */ /* 0x000fea0003800000 */
.L_x_7323:
[----:B------:R-:W-:Y:S02]  /*11f60*/  VIADD R6, R6, 0xfffffffe ;  /* 0xfffffffe06067836 */ /* 0x000fe40000000000 */
[----:B------:R-:W-:Y:S01]  /*11f70*/  IMAD.MOV.U32 R8, RZ, RZ, R9 ;  /* 0x000000ffff087224 */ /* 0x000fe200078e0009 */
[----:B------:R-:W-:Y:S06]  /*11f80*/  @P1 BRA `(.L_x_7338) ;  /* 0xfffffff000141947 */ /* 0x000fec000383ffff */
[----:B------:R-:W-:Y:S05]  /*11f90*/  BSYNC B0 ;  /* 0x0000000000007941 */ /* 0x000fea0003800000 */
.L_x_7307:
        /* <DEDUP_REMOVED lines=28> */
.L_x_7340:
[----:B------:R-:W1:Y:S01]  /*12160*/  S2R R2, SR_TID.X ;  /* 0x0000000000027919 */ /* 0x000e620000002100 */
[----:B------:R-:W-:Y:S01]  /*12170*/  BSSY B1, `(.L_x_7341) ;  /* 0x0000006000017945 */ /* 0x000fe20003800000 */
[----:B-1----:R-:W-:Y:S02]  /*12180*/  LOP3.LUT R3, R2, 0x7f, RZ, 0xc0, !PT ;  /* 0x0000007f02037812 */ /* 0x002fe400078ec0ff */
[----:B------:R-:W-:Y:S02]  /*12190*/  SHF.L.U32 R2, R9, 0x1f, RZ ;  /* 0x0000001f09027819 */ /* 0x000fe400000006ff */
[----:B------:R-:W-:Y:S02]  /*121a0*/  ISETP.NE.AND P1, PT, R3, RZ, PT ;  /* 0x000000ff0300720c */ /* 0x000fe40003f25270 */
[----:B------:R-:W1:Y:S02]  /*121b0*/  SYNCS.PHASECHK.TRANS64.TRYWAIT P0, [UR38+0x28848], R2 ;  /* 0x02884802ff0075a7 */ /* 0x000e640008000166 */
[----:B-1----:R-:W-:Y:S09]  /*121c0*/  @!P0 BRA `(.L_x_7342) ;  /* 0x0000001c00608947 */ /* 0x002ff20003800000 */
.L_x_7399:
[----:B------:R-:W-:Y:S05]  /*121d0*/  BSYNC B1 ;  /* 0x0000000000017941 */ /* 0x000fea0003800000 */
.L_x_7341:
[----:B------:R-:W-:Y:S04]  /*121e0*/  BSSY B1, `(.L_x_7343) ;  /* 0x0000007000017945 */ /* 0x000fe80003800000 */
[----:B------:R-:W-:Y:S05]  /*121f0*/  @P1 BRA `(.L_x_7344) ;  /* 0x0000000000141947 */ /* 0x000fea0003800000 */
[----:B------:R-:W-:Y:S01]  /*12200*/  ISETP.NE.AND P0, PT, R10, RZ, PT ;  /* 0x000000ff0a00720c */ /* 0x000fe20003f05270 */
[----:B-1----:R-:W-:-:S04]  /*12210*/  IMAD.MOV.U32 R3, RZ, RZ, 0x8000 ;  /* 0x00008000ff037424 */ /* 0x002fc800078e00ff */
[----:B------:R2:W-:Y:S08]  /*12220*/  SYNCS.ARRIVE.TRANS64 RZ, [UR38+0x28838], R3 ;  /* 0x02883803ffff79a7 */ /* 0x0005f00008000026 */
[----:B--2---:R-:W-:Y:S05]  /*12230*/  @!P0 BRA `(.L_x_7344) ;  /* 0x0000000000048947 */ /* 0x004fea0003800000 */
[----:B------:R-:W-:Y:S01]  /*12240*/  BPT.TRAP 0x1 ;  /* 0x000000040000795c */ /* 0x000fe20000300000 */
.L_x_7344:
[----:B------:R-:W-:Y:S05]  /*12250*/  BSYNC B1 ;  /* 0x0000000000017941 */ /* 0x000fea0003800000 */
.L_x_7343:
        /* <DEDUP_REMOVED lines=11> */
.L_x_7345:
        /* <DEDUP_REMOVED lines=14> */
.L_x_7346:
        /* <DEDUP_REMOVED lines=11> */
.L_x_7400:
[----:B------:R-:W-:Y:S05]  /*124a0*/  BSYNC B1 ;  /* 0x0000000000017941 */ /* 0x000fea0003800000 */
.L_x_7347:
        /* <DEDUP_REMOVED lines=9> */
.L_x_7350:
[----:B------:R-:W-:Y:S05]  /*12540*/  BSYNC B1 ;  /* 0x0000000000017941 */ /* 0x000fea0003800000 */
.L_x_7349:
        /* <DEDUP_REMOVED lines=10> */
.L_x_7351:
        /* <DEDUP_REMOVED lines=13> */
.L_x_7352:
        /* <DEDUP_REMOVED lines=10> */
.L_x_7339:
[----:B------:R-:W-:Y:S05]  /*12760*/  BSYNC B0 ;  /* 0x0000000000007941 */ /* 0x000fea0003800000 */
.L_x_7306:
        /* <DEDUP_REMOVED lines=11> */
.L_x_7401:
[----:B------:R-:W-:Y:S05]  /*12820*/  BSYNC B1 ;  /* 0x0000000000017941 */ /* 0x000fea0003800000 */
.L_x_7355:
        /* <DEDUP_REMOVED lines=8> */
.L_x_7358:
[----:B------:R-:W-:Y:S05]  /*128b0*/  BSYNC B1 ;  /* 0x0000000000017941 */ /* 0x000fea0003800000 */
.L_x_7357:
        /* <DEDUP_REMOVED lines=13> */
.L_x_7359:
        /* <DEDUP_REMOVED lines=13> */
.L_x_7360:
        /* <DEDUP_REMOVED lines=8> */
.L_x_7354:
[----:B------:R-:W-:Y:S05]  /*12ae0*/  BSYNC B0 ;  /* 0x0000000000007941 */ /* 0x000fea0003800000 */
.L_x_7353:
[----:B------:R-:W-:Y:S02]  /*12af0*/  VIADD R0, R0, 0x1 ;  /* 0x0000000100007836 */ /* 0x000fe40000000000 */
[----:B0-----:R-:W-:-:S03]  /*12b00*/  IMAD.MOV.U32 R3, RZ, RZ, RZ ;  /* 0x000000ffff037224 */ /* 0x001fc600078e00ff */
[----:B------:R-:W-:-:S04]  /*12b10*/  ISETP.NE.AND P0, PT, R0, 0x2, PT ;  /* 0x000000020000780c */ /* 0x000fc80003f05270 */
[----:B------:R-:W-:Y:S02]  /*12b20*/  SEL R2, RZ, 0x1, P0 ;  /* 0x00000001ff027807 */ /* 0x000fe40000000000 */
[----:B------:R-:W-:Y:S02]  /*12b30*/  SEL R0, R0, RZ, P0 ;  /* 0x000000ff00007207 */ /* 0x000fe40000000000 */
[----:B------:R-:W-:-:S07]  /*12b40*/  LOP3.LUT R9, R9, R2, RZ, 0x3c, !PT ;  /* 0x0000000209097212 */ /* 0x000fce00078e3cff */
.L_x_7284:
[----:B0-----:R-:W0:Y:S01]  /*12b50*/  S2R R5, SR_CgaCtaId ;  /* 0x0000000000057919 */ /* 0x001e220000008800 */
[----:B------:R-:W-:Y:S02]  /*12b60*/  MOV R2, 0x400 ;  /* 0x0000040000027802 */ /* 0x000fe40000000f00 */
[----:B------:R-:W-:Y:S02]  /*12b70*/  SHF.L.U32 R3, R3, 0x1f, RZ ;  /* 0x0000001f03037819 */ /* 0x000fe400000006ff */
[----:B0-----:R-:W-:-:S04]  /*12b80*/  LEA R2, R5, R2, 0x18 ;  /* 0x0000000205027211 */ /* 0x001fc800078ec0ff */
[----:B------:R-:W0:Y:S02]  /*12b90*/  SYNCS.PHASECHK.TRANS64.TRYWAIT P0, [R2+URZ+0x28820], R3 ;  /* 0x02882003020075a7 */ /* 0x000e24000800017f */
[----:B0-----:R-:W-:Y:S05]  /*12ba0*/  @!P0 BRA `(.L_x_7361) ;  /* 0x00000014002c8947 */ /* 0x001fea0003800000 */
.L_x_7402:
[----:B------:R-:W-:-:S03]  /*12bb0*/  UMOV UR4, 0xffffffff ;  /* 0xffffffff00047882 */ /* 0x000fc60000000000 */
[----:B------:R-:W-:Y:S05]  /*12bc0*/  BRA.DIV UR4, `(.L_x_7362) ;  /* 0x0000001604387947 */ /* 0x000fea000b800000 */
[----:B0-----:R-:W0:Y:S02]  /*12bd0*/  S2R R3, SR_TID.X ;  /* 0x0000000000037919 */ /* 0x001e240000002100 */
[----:B0-----:R-:W-:-:S04]  /*12be0*/  SHF.R.U32.HI R3, RZ, 0x5, R3 ;  /* 0x00000005ff037819 */ /* 0x001fc80000011603 */
[----:B------:R-:W-:-:S05]  /*12bf0*/  LOP3.LUT R3, R3, 0x3, RZ, 0xc0, !PT ;  /* 0x0000000303037812 */ /* 0x000fca00078ec0ff */
[----:B------:R0:W1:Y:S02]  /*12c00*/  SHFL.IDX PT, R14, R3, RZ, 0x1f ;  /* 0x00001fff030e7589 */ /* 0x00006400000e0000 */
.L_x_7405:
[----:B-1----:R-:W-:-:S13]  /*12c10*/  ISETP.NE.AND P0, PT, R14, RZ, PT ;  /* 0x000000ff0e00720c */ /* 0x002fda0003f05270 */
[----:B------:R-:W-:Y:S05]  /*12c20*/  @P0 BRA `(.L_x_7200) ;  /* 0x0000000000880947 */ /* 0x000fea0003800000 */
[----:B------:R-:W-:-:S03]  /*12c30*/  UMOV UR4, 0xffffffff ;  /* 0xffffffff00047882 */ /* 0x000fc60000000000 */
[----:B------:R-:W-:Y:S05]  /*12c40*/  BRA.DIV UR4, `(.L_x_7363) ;  /* 0x00000016044c7947 */ /* 0x000fea000b800000 */
[----:B------:R-:W-:-:S13]  /*12c50*/  ELECT P6, URZ, PT ;  /* 0x00000000003f782f */ /* 0x000fda00038c0000 */
.L_x_7408:
[----:B------:R-:W-:Y:S05]  /*12c60*/  @!P6 BRA `(.L_x_7200) ;  /* 0x000000000078e947 */ /* 0x000fea0003800000 */
[----:B0-----:R-:W2:Y:S02]  /*12c70*/  LDL.LU R3, [R1+0x14] ;  /* 0x0000140001037983 */ /* 0x001ea40000300800 */
[----:B--2---:R-:W-:-:S04]  /*12c80*/  LOP3.LUT R3, R3, 0x2, RZ, 0xfc, !PT ;  /* 0x0000000203037812 */ /* 0x004fc800078efcff */
[----:B------:R-:W-:-:S13]  /*12c90*/  ISETP.NE.AND P2, PT, R3, 0x3, PT ;  /* 0x000000030300780c */ /* 0x000fda0003f45270 */
[----:B------:R-:W-:Y:S05]  /*12ca0*/  @!P2 BRA `(.L_x_7364) ;  /* 0x000000000004a947 */ /* 0x000fea0003800000 */
[----:B------:R-:W-:Y:S01]  /*12cb0*/  BPT.TRAP 0x1 ;  /* 0x000000040000795c */ /* 0x000fe20000300000 */
.L_x_7364:
        /* <DEDUP_REMOVED lines=12> */
.L_x_7409:
[----:B------:R-:W1:Y:S02]  /*12d80*/  SYNCS.PHASECHK.TRANS64.TRYWAIT P0, [R3+URZ], R4 ;  /* 0x00000004030075a7 */ /* 0x000e64000800017f */
[----:B-1----:R-:W-:Y:S05]  /*12d90*/  @!P0 BRA `(.L_x_7366) ;  /* 0x00000014002c8947 */ /* 0x002fea0003800000 */
.L_x_7410:
[----:B------:R-:W-:Y:S05]  /*12da0*/  @!P2 BRA `(.L_x_7367) ;  /* 0x000000000004a947 */ /* 0x000fea0003800000 */
[----:B------:R-:W-:Y:S01]  /*12db0*/  BPT.TRAP 0x1 ;  /* 0x000000040000795c */ /* 0x000fe20000300000 */
.L_x_7367:
[----:B-1----:R-:W-:-:S04]  /*12dc0*/  VIADD R3, R2, 0x28860 ;  /* 0x0002886002037836 */ /* 0x002fc80000000000 */
[----:B------:R-:W-:-:S04]  /*12dd0*/  IMAD R0, R0, 0x8, R3 ;  /* 0x0000000800007824 */ /* 0x000fc800078e0203 */
[----:B------:R-:W1:Y:S02]  /*12de0*/  SYNCS.PHASECHK.TRANS64.TRYWAIT P0, [R0+URZ], R5 ;  /* 0x00000005000075a7 */ /* 0x000e64000800017f */
[----:B-1----:R-:W-:Y:S05]  /*12df0*/  @!P0 BRA `(.L_x_7368) ;  /* 0x0000001400288947 */ /* 0x002fea0003800000 */
.L_x_7411:
[----:B------:R-:W-:-:S07]  /*12e00*/  IMAD R3, R8, 0x8, R3 ;  /* 0x0000000808037824 */ /* 0x000fce00078e0203 */
.L_x_7369:
[----:B--2---:R2:W3:Y:S02]  /*12e10*/  SYNCS.PHASECHK.TRANS64.TRYWAIT P0, [R3+URZ], R4 ;  /* 0x00000004030075a7 */ /* 0x0044e4000800017f */
[----:B---3--:R-:W-:Y:S05]  /*12e20*/  @!P0 NANOSLEEP.SYNCS 0x989680 ;  /* 0x009896800000895d */ /* 0x008fea0003900000 */
[----:B------:R-:W3:Y:S02]  /*12e30*/  @!P0 SYNCS.PHASECHK.TRANS64 P0, [R3+URZ], R4 ;  /* 0x00000004030085a7 */ /* 0x000ee4000800007f */
[----:B---3--:R-:W-:Y:S05]  /*12e40*/  @!P0 BRA `(.L_x_7369) ;  /* 0xfffffffc00f08947 */ /* 0x008fea000383ffff */
.L_x_7200:
[----:B------:R-:W-:Y:S05]  /*12e50*/  BSYNC B6 ;  /* 0x0000000000067941 */ /* 0x000fea0003800000 */
.L_x_7197:
[----:B------:R-:W-:Y:S05]  /*12e60*/  EXIT ;  /* 0x000000000000794d */ /* 0x000fea0003800000 */
.L_x_7210:
[----:B0-----:R-:W-:-:S04]  /*12e70*/  IMAD.U32 R3, RZ, RZ, UR36 ;  /* 0x00000024ff037e24 */ /* 0x001fc8000f8e00ff */
[----:B------:R0:W1:Y:S03]  /*12e80*/  SYNCS.PHASECHK.TRANS64.TRYWAIT P1, [R3+URZ+0x28800], R2 ;  /* 0x02880002030075a7 */ /* 0x000066000802017f */
[----:B-1----:R-:W-:Y:S05]  /*12e90*/  @!P1 NANOSLEEP.SYNCS 0x989680 ;  /* 0x009896800000995d */ /* 0x002fea0003900000 */
[----:B------:R-:W1:Y:S02]  /*12ea0*/  @!P1 SYNCS.PHASECHK.TRANS64 P1, [R3+URZ+0x28800], R2 ;  /* 0x02880002030095a7 */ /* 0x000e64000802007f */
[----:B-1----:R-:W-:Y:S05]  /*12eb0*/  @!P1 BRA `(.L_x_7210) ;  /* 0xfffffffc00ec9947 */ /* 0x002fea000383ffff */
[----:B------:R-:W-:Y:S05]  /*12ec0*/  BRA `(.L_x_7370) ;  /* 0xfffffee800007947 */ /* 0x000fea000383ffff */
.L_x_7214:
[----:B0-----:R-:W-:-:S04]  /*12ed0*/  IMAD.U32 R3, RZ, RZ, UR36 ;  /* 0x00000024ff037e24 */ /* 0x001fc8000f8e00ff */
[----:B------:R0:W2:Y:S03]  /*12ee0*/  SYNCS.PHASECHK.TRANS64.TRYWAIT P2, [R3+URZ+0x28830], R2 ;  /* 0x02883002030075a7 */ /* 0x0000a6000804017f */
[----:B--2---:R-:W-:Y:S05]  /*12ef0*/  @!P2 NANOSLEEP.SYNCS 0x989680 ;  /* 0x009896800000a95d */ /* 0x004fea0003900000 */
[----:B------:R-:W2:Y:S02]  /*12f00*/  @!P2 SYNCS.PHASECHK.TRANS64 P2, [R3+URZ+0x28830], R2 ;  /* 0x028830020300a5a7 */ /* 0x000ea4000804007f */
[----:B--2---:R-:W-:Y:S05]  /*12f10*/  @!P2 BRA `(.L_x_7214) ;  /* 0xfffffffc00eca947 */ /* 0x004fea000383ffff */
[----:B------:R-:W-:Y:S05]  /*12f20*/  BRA `(.L_x_7213) ;  /* 0xfffffee8001c7947 */ /* 0x000fea000383ffff */
.L_x_7230:
[----:B-1----:R-:W-:-:S04]  /*12f30*/  IMAD.U32 R14, RZ, RZ, UR10 ;  /* 0x0000000aff0e7e24 */ /* 0x002fc8000f8e00ff */
[----:B------:R1:W2:Y:S03]  /*12f40*/  SYNCS.PHASECHK.TRANS64.TRYWAIT P5, [R14+URZ+0x28830], R9 ;  /* 0x028830090e0075a7 */ /* 0x0002a600080a017f */
[----:B--2---:R-:W-:Y:S05]  /*12f50*/  @!P5 NANOSLEEP.SYNCS 0x989680 ;  /* 0x009896800000d95d */ /* 0x004fea0003900000 */
[----:B------:R-:W2:Y:S02]  /*12f60*/  @!P5 SYNCS.PHASECHK.TRANS64 P5, [R14+URZ+0x28830], R9 ;  /* 0x028830090e00d5a7 */ /* 0x000ea400080a007f */
[----:B--2---:R-:W-:Y:S05]  /*12f70*/  @!P5 BRA `(.L_x_7230) ;  /* 0xfffffffc00ecd947 */ /* 0x004fea000383ffff */
[----:B------:R-:W-:Y:S05]  /*12f80*/  BRA `(.L_x_7227) ;  /* 0xffffff1c001c7947 */ /* 0x000fea000383ffff */
.L_x_7234:
[----:B-1----:R-:W-:-:S04]  /*12f90*/  IMAD.U32 R14, RZ, RZ, UR10 ;  /* 0x0000000aff0e7e24 */ /* 0x002fc8000f8e00ff */
[----:B------:R1:W2:Y:S03]  /*12fa0*/  SYNCS.PHASECHK.TRANS64.TRYWAIT P4, [R14+URZ+0x28850], R9 ;  /* 0x028850090e0075a7 */ /* 0x0002a6000808017f */
[----:B--2---:R-:W-:Y:S05]  /*12fb0*/  @!P4 NANOSLEEP.SYNCS 0x989680 ;  /* 0x009896800000c95d */ /* 0x004fea0003900000 */
[----:B------:R-:W2:Y:S02]  /*12fc0*/  @!P4 SYNCS.PHASECHK.TRANS64 P4, [R14+URZ+0x28850], R9 ;  /* 0x028850090e00c5a7 */ /* 0x000ea4000808007f */
[----:B--2---:R-:W-:Y:S05]  /*12fd0*/  @!P4 BRA `(.L_x_7234) ;  /* 0xfffffffc00ecc947 */ /* 0x004fea000383ffff */
[----:B------:R-:W-:Y:S05]  /*12fe0*/  BRA `(.L_x_7231) ;  /* 0xffffff1c00e07947 */ /* 0x000fea000383ffff */
.L_x_7251:
[----:B-1----:R-:W-:-:S04]  /*12ff0*/  IMAD.U32 R11, RZ, RZ, UR10 ;  /* 0x0000000aff0b7e24 */ /* 0x002fc8000f8e00ff */
[----:B------:R1:W2:Y:S03]  /*13000*/  SYNCS.PHASECHK.TRANS64.TRYWAIT P3, [R11+URZ+0x28830], R0 ;  /* 0x028830000b0075a7 */ /* 0x0002a6000806017f */
[----:B--2---:R-:W-:Y:S05]  /*13010*/  @!P3 NANOSLEEP.SYNCS 0x989680 ;  /* 0x009896800000b95d */ /* 0x004fea0003900000 */
[----:B------:R-:W2:Y:S02]  /*13020*/  @!P3 SYNCS.PHASECHK.TRANS64 P3, [R11+URZ+0x28830], R0 ;  /* 0x028830000b00b5a7 */ /* 0x000ea4000806007f */
[----:B--2---:R-:W-:Y:S05]  /*13030*/  @!P3 BRA `(.L_x_7251) ;  /* 0xfffffffc00ecb947 */ /* 0x004fea000383ffff */
[----:B------:R-:W-:Y:S05]  /*13040*/  BRA `(.L_x_7248) ;  /* 0xffffff4c00a87947 */ /* 0x000fea000383ffff */
.L_x_7255:
[----:B-1----:R-:W-:-:S04]  /*13050*/  IMAD.U32 R11, RZ, RZ, UR10 ;  /* 0x0000000aff0b7e24 */ /* 0x002fc8000f8e00ff */
[----:B------:R1:W2:Y:S03]  /*13060*/  SYNCS.PHASECHK.TRANS64.TRYWAIT P2, [R11+URZ+0x28850], R0 ;  /* 0x028850000b0075a7 */ /* 0x0002a6000804017f */
[----:B--2---:R-:W-:Y:S05]  /*13070*/  @!P2 NANOSLEEP.SYNCS 0x989680 ;  /* 0x009896800000a95d */ /* 0x004fea0003900000 */
[----:B------:R-:W2:Y:S02]  /*13080*/  @!P2 SYNCS.PHASECHK.TRANS64 P2, [R11+URZ+0x28850], R0 ;  /* 0x028850000b00a5a7 */ /* 0x000ea4000804007f */
[----:B--2---:R-:W-:Y:S05]  /*13090*/  @!P2 BRA `(.L_x_7255) ;  /* 0xfffffffc00eca947 */ /* 0x004fea000383ffff */
[----:B------:R-:W-:Y:S05]  /*130a0*/  BRA `(.L_x_7252) ;  /* 0xffffff50006c7947 */ /* 0x000fea000383ffff */
.L_x_7261:
[----:B-1----:R-:W-:-:S04]  /*130b0*/  IMAD.U32 R11, RZ, RZ, UR10 ;  /* 0x0000000aff0b7e24 */ /* 0x002fc8000f8e00ff */
[----:B------:R1:W2:Y:S03]  /*130c0*/  SYNCS.PHASECHK.TRANS64.TRYWAIT P3, [R11+URZ+0x28830], R0 ;  /* 0x028830000b0075a7 */ /* 0x0002a6000806017f */
[----:B--2---:R-:W-:Y:S05]  /*130d0*/  @!P3 NANOSLEEP.SYNCS 0x989680 ;  /* 0x009896800000b95d */ /* 0x004fea0003900000 */
[----:B------:R-:W2:Y:S02]  /*130e0*/  @!P3 SYNCS.PHASECHK.TRANS64 P3, [R11+URZ+0x28830], R0 ;  /* 0x028830000b00b5a7 */ /* 0x000ea4000806007f */
[----:B--2---:R-:W-:Y:S05]  /*130f0*/  @!P3 BRA `(.L_x_7261) ;  /* 0xfffffffc00ecb947 */ /* 0x004fea000383ffff */
[----:B------:R-:W-:Y:S05]  /*13100*/  BRA `(.L_x_7258) ;  /* 0xffffff6c00887947 */ /* 0x000fea000383ffff */
.L_x_7265:
[----:B-1----:R-:W-:-:S04]  /*13110*/  IMAD.U32 R11, RZ, RZ, UR10 ;  /* 0x0000000aff0b7e24 */ /* 0x002fc8000f8e00ff */
[----:B------:R1:W2:Y:S03]  /*13120*/  SYNCS.PHASECHK.TRANS64.TRYWAIT P2, [R11+URZ+0x28850], R0 ;  /* 0x028850000b0075a7 */ /* 0x0002a6000804017f */
[----:B--2---:R-:W-:Y:S05]  /*13130*/  @!P2 NANOSLEEP.SYNCS 0x989680 ;  /* 0x009896800000a95d */ /* 0x004fea0003900000 */
[----:B------:R-:W2:Y:S02]  /*13140*/  @!P2 SYNCS.PHASECHK.TRANS64 P2, [R11+URZ+0x28850], R0 ;  /* 0x028850000b00a5a7 */ /* 0x000ea4000804007f */
[----:B--2---:R-:W-:Y:S05]  /*13150*/  @!P2 BRA `(.L_x_7265) ;  /* 0xfffffffc00eca947 */ /* 0x004fea000383ffff */
[----:B------:R-:W-:Y:S05]  /*13160*/  BRA `(.L_x_7262) ;  /* 0xffffff7000487947 */ /* 0x000fea000383ffff */
.L_x_7278:
[----:B-1----:R-:W-:-:S04]  /*13170*/  IMAD.U32 R5, RZ, RZ, UR5 ;  /* 0x00000005ff057e24 */ /* 0x002fc8000f8e00ff */
[----:B------:R1:W2:Y:S03]  /*13180*/  SYNCS.PHASECHK.TRANS64.TRYWAIT P0, [R5+URZ+0x28850], R2 ;  /* 0x02885002050075a7 */ /* 0x0002a6000800017f */
[----:B--2---:R-:W-:Y:S05]  /*13190*/  @!P0 NANOSLEEP.SYNCS 0x989680 ;  /* 0x009896800000895d */ /* 0x004fea0003900000 */
[----:B------:R-:W2:Y:S02]  /*131a0*/  @!P0 SYNCS.PHASECHK.TRANS64 P0, [R5+URZ+0x28850], R2 ;  /* 0x02885002050085a7 */ /* 0x000ea4000800007f */
[----:B--2---:R-:W-:Y:S05]  /*131b0*/  @!P0 BRA `(.L_x_7278) ;  /* 0xfffffffc00ec8947 */ /* 0x004fea000383ffff */
[----:B------:R-:W-:Y:S05]  /*131c0*/  BRA `(.L_x_7277) ;  /* 0xffffff9c003c7947 */ /* 0x000fea000383ffff */
.L_x_7295:
[----:B------:R-:W-:Y:S02]  /*131d0*/  IMAD.MOV.U32 R13, RZ, RZ, R0 ;  /* 0x000000ffff0d7224 */ /* 0x000fe400078e0000 */
[----:B------:R-:W-:Y:S02]  /*131e0*/  IMAD.MOV.U32 R12, RZ, RZ, RZ ;  /* 0x000000ffff0c7224 */ /* 0x000fe400078e00ff */
[----:B------:R-:W-:Y:S02]  /*131f0*/  IMAD.MOV.U32 R11, RZ, RZ, 0x1f ;  /* 0x0000001fff0b7424 */ /* 0x000fe400078e00ff */
[----:B------:R-:W-:-:S07]  /*13200*/  IMAD.MOV.U32 R15, RZ, RZ, -0x1 ;  /* 0xffffffffff0f7424 */ /* 0x000fce00078e00ff */
[----:B01----:R-:W-:Y:S05]  /*13210*/  WARPSYNC.COLLECTIVE R15, `(.L_x_7371) ;  /* 0x000000000f087348 */ /* 0x003fea0003c00000 */
[----:B------:R2:W3:Y:S02]  /*13220*/  SHFL.IDX P6, R14, R13, R12, R11 ;  /* 0x0000000c0d0e7389 */ /* 0x0004e400000c000b */
[----:B0123--:R-:W-:Y:S01]  /*13230*/  ENDCOLLECTIVE ;  /* 0x000000000000791b */ /* 0x00ffe20003800000 */
.L_x_7371:
[----:B------:R-:W-:Y:S05]  /*13240*/  BRA `(.L_x_7372) ;  /* 0xffffffcc001c7947 */ /* 0x000fea000383ffff */
.L_x_7297:
[----:B------:R-:W-:Y:S01]  /*13250*/  BSSY B0, `(.L_x_7373) ;  /* 0x0000006000007945 */ /* 0x000fe20003800000 */
[----:B------:R-:W-:-:S07]  /*13260*/  IMAD.MOV.U32 R15, RZ, RZ, -0x1 ;  /* 0xffffffffff0f7424 */ /* 0x000fce00078e00ff */
[----:B012---:R-:W-:Y:S05]  /*13270*/  WARPSYNC.COLLECTIVE R15, `(.L_x_7374) ;  /* 0x000000000f0c7348 */ /* 0x007fea0003c00000 */
[----:B------:R-:W-:Y:S02]  /*13280*/  ELECT P6, UR62, PT ;  /* 0x00000000003e782f */ /* 0x000fe400038c0000 */
[----:B------:R-:W-:Y:S01]  /*13290*/  MOV R14, UR62 ;  /* 0x0000003e000e7c02 */ /* 0x000fe20008000f00 */
[----:B012---:R-:W-:Y:S10]  /*132a0*/  ENDCOLLECTIVE ;  /* 0x000000000000791b */ /* 0x007ff40003800000 */
.L_x_7374:
[----:B------:R-:W-:Y:S05]  /*132b0*/  BSYNC B0 ;  /* 0x0000000000007941 */ /* 0x000fea0003800000 */
.L_x_7373:
[----:B------:R-:W-:Y:S05]  /*132c0*/  BRA `(.L_x_7375) ;  /* 0xffffffcc001c7947 */ /* 0x000fea000383ffff */
.L_x_7299:
[----:B-1----:R-:W-:-:S04]  /*132d0*/  IMAD.U32 R3, RZ, RZ, UR38 ;  /* 0x00000026ff037e24 */ /* 0x002fc8000f8e00ff */
[----:B------:R1:W2:Y:S03]  /*132e0*/  SYNCS.PHASECHK.TRANS64.TRYWAIT P0, [R3+URZ+0x28840], R0 ;  /* 0x02884000030075a7 */ /* 0x0002a6000800017f */
[----:B--2---:R-:W-:Y:S05]  /*132f0*/  @!P0 NANOSLEEP.SYNCS 0x989680 ;  /* 0x009896800000895d */ /* 0x004fea0003900000 */
[----:B------:R-:W2:Y:S02]  /*13300*/  @!P0 SYNCS.PHASECHK.TRANS64 P0, [R3+URZ+0x28840], R0 ;  /* 0x02884000030085a7 */ /* 0x000ea4000800007f */
[----:B--2---:R-:W-:Y:S05]  /*13310*/  @!P0 BRA `(.L_x_7299) ;  /* 0xfffffffc00ec8947 */ /* 0x004fea000383ffff */
[----:B------:R-:W-:Y:S05]  /*13320*/  BRA `(.L_x_7376) ;  /* 0xffffffcc00707947 */ /* 0x000fea000383ffff */
.L_x_7302:
        /* <DEDUP_REMOVED lines=8> */
.L_x_7377:
[----:B------:R-:W-:Y:S02]  /*133b0*/  IMAD.MOV.U32 R13, RZ, RZ, R0 ;  /* 0x000000ffff0d7224 */ /* 0x000fe400078e0000 */
[----:B------:R-:W-:-:S07]  /*133c0*/  IMAD.MOV.U32 R2, RZ, RZ, R14 ;  /* 0x000000ffff027224 */ /* 0x000fce00078e000e */
[----:B------:R-:W-:Y:S05]  /*133d0*/  WARPSYNC.COLLECTIVE R15, `(.L_x_7378) ;  /* 0x000000000f087348 */ /* 0x000fea0003c00000 */
[----:B------:R0:W1:Y:S02]  /*133e0*/  SHFL.IDX P6, R14, R13, R12, R11 ;  /* 0x0000000c0d0e7389 */ /* 0x00006400000c000b */
[----:B01----:R-:W-:Y:S01]  /*133f0*/  ENDCOLLECTIVE ;  /* 0x000000000000791b */ /* 0x003fe20003800000 */
.L_x_7378:
[----:B------:R-:W-:Y:S02]  /*13400*/  ULDC UR4, c[0x0][0x288] ;  /* 0x0000a20000047ab9 */ /* 0x000fe40000000800 */
[----:B------:R-:W-:-:S05]  /*13410*/  IMAD R5, R8, UR4, RZ ;  /* 0x0000000408057c24 */ /* 0x000fca000f8e02ff */
[C---:B------:R-:W-:Y:S01]  /*13420*/  ISETP.GE.AND P2, PT, R4.reuse, R5, PT ;  /* 0x000000050400720c */ /* 0x040fe20003f46270 */
[----:B------:R-:W-:Y:S02]  /*13430*/  VIADD R12, R4, 0x10 ;  /* 0x00000010040c7836 */ /* 0x000fe40000000000 */
[----:B------:R-:W-:-:S10]  /*13440*/  IMAD.MOV.U32 R13, RZ, RZ, R6 ;  /* 0x000000ffff0d7224 */ /* 0x000fd400078e0006 */
        /* <DEDUP_REMOVED lines=10> */
[----:B------:R0:W-:Y:S01]  /*134f0*/  @!P2 LDGSTS.E.BYPASS.LTC128B.128 [R8+0x14400], desc[UR44][R2.64+0x80], !P0 ;  /* 0x144000800208afae */ /* 0x0001e2000c101d6c */
[----:B------:R-:W-:Y:S01]  /*13500*/  ISETP.GE.AND P2, PT, R12, R5, PT ;  /* 0x000000050c00720c */ /* 0x000fe20003f46270 */
[----:B------:R-:W-:-:S12]  /*13510*/  IMAD.MOV.U32 R12, RZ, RZ, 0x1 ;  /* 0x00000001ff0c7424 */ /* 0x000fd800078e00ff */
[----:B0-----:R-:W-:Y:S05]  /*13520*/  WARPSYNC.COLLECTIVE R15, `(.L_x_7379) ;  /* 0x000000000f087348 */ /* 0x001fea0003c00000 */
[----:B------:R1:W2:Y:S02]  /*13530*/  SHFL.IDX P6, R14, R13, R12, R11 ;  /* 0x0000000c0d0e7389 */ /* 0x0002a400000c000b */
[----:B012---:R-:W-:Y:S01]  /*13540*/  ENDCOLLECTIVE ;  /* 0x000000000000791b */ /* 0x007fe20003800000 */
.L_x_7379:
[----:B------:R-:W-:Y:S01]  /*13550*/  VIADD R2, R4, 0x20 ;  /* 0x0000002004027836 */ /* 0x000fe20000000000 */
[----:B------:R-:W-:Y:S01]  /*13560*/  @!P2 LEA R21, R7, UR38, 0x1 ;  /* 0x000000260715ac11 */ /* 0x000fe2000f8e08ff */
[----:B------:R-:W-:Y:S02]  /*13570*/  IMAD.MOV.U32 R13, RZ, RZ, R0 ;  /* 0x000000ffff0d7224 */ /* 0x000fe400078e0000 */
[----:B------:R-:W-:-:S07]  /*13580*/  IMAD.MOV.U32 R8, RZ, RZ, R14 ;  /* 0x000000ffff087224 */ /* 0x000fce00078e000e */
[----:B------:R-:W-:Y:S05]  /*13590*/  WARPSYNC.COLLECTIVE R15, `(.L_x_7380) ;  /* 0x000000000f087348 */ /* 0x000fea0003c00000 */
[----:B------:R0:W1:Y:S02]  /*135a0*/  SHFL.IDX P6, R14, R13, R12, R11 ;  /* 0x0000000c0d0e7389 */ /* 0x00006400000c000b */
[----:B01----:R-:W-:Y:S01]  /*135b0*/  ENDCOLLECTIVE ;  /* 0x000000000000791b */ /* 0x003fe20003800000 */
.L_x_7380:
[----:B------:R-:W-:Y:S02]  /*135c0*/  IMAD.MOV.U32 R9, RZ, RZ, R8 ;  /* 0x000000ffff097224 */ /* 0x000fe400078e0008 */
[----:B------:R-:W-:Y:S02]  /*135d0*/  IMAD.MOV.U32 R13, RZ, RZ, R6 ;  /* 0x000000ffff0d7224 */ /* 0x000fe400078e0006 */
[----:B------:R-:W-:Y:S02]  /*135e0*/  IMAD.MOV.U32 R12, RZ, RZ, 0x2 ;  /* 0x00000002ff0c7424 */ /* 0x000fe400078e00ff */
[----:B------:R-:W-:-:S07]  /*135f0*/  IMAD.MOV.U32 R8, RZ, RZ, R14 ;  /* 0x000000ffff087224 */ /* 0x000fce00078e000e */
[----:B------:R-:W-:Y:S05]  /*13600*/  WARPSYNC.COLLECTIVE R15, `(.L_x_7381) ;  /* 0x000000000f087348 */ /* 0x000fea0003c00000 */
[----:B------:R0:W1:Y:S02]  /*13610*/  SHFL.IDX P6, R14, R13, R12, R11 ;  /* 0x0000000c0d0e7389 */ /* 0x00006400000c000b */
[----:B01----:R-:W-:Y:S01]  /*13620*/  ENDCOLLECTIVE ;  /* 0x000000000000791b */ /* 0x003fe20003800000 */
.L_x_7381:
[----:B------:R-:W-:-:S05]  /*13630*/  @!P2 IMAD.WIDE.U32 R8, R10, 0x2, R8 ;  /* 0x000000020a08a825 */ /* 0x000fca00078e0008 */
[----:B------:R-:W-:Y:S01]  /*13640*/  @!PT LDS RZ, [RZ] ;  /* 0x00000000fffff984 */ /* 0x000fe20000000800 */
[----:B------:R-:W-:Y:S01]  /*13650*/  @!PT LDS RZ, [RZ] ;  /* 0x00000000fffff984 */ /* 0x000fe20000000800 */
[----:B------:R-:W-:Y:S01]  /*13660*/  @!PT LDS RZ, [RZ] ;  /* 0x00000000fffff984 */ /* 0x000fe20000000800 */
[----:B------:R-:W-:Y:S04]  /*13670*/  @!P2 LDGSTS.E.BYPASS.LTC128B.128 [R21+0x10c00], desc[UR44][R8.64], !P1 ;  /* 0x10c000000815afae */ /* 0x000fe8000c901d6c */
[----:B------:R0:W-:Y:S01]  /*13680*/  @!P2 LDGSTS.E.BYPASS.LTC128B.128 [R21+0x14c00], desc[UR44][R8.64+0x80], !P0 ;  /* 0x14c000800815afae */ /* 0x0001e2000c101d6c */
[----:B------:R-:W-:Y:S01]  /*13690*/  ISETP.GE.AND P2, PT, R2, R5, PT ;  /* 0x000000050200720c */ /* 0x000fe20003f46270 */
[----:B------:R-:W-:Y:S02]  /*136a0*/  IMAD.MOV.U32 R13, RZ, RZ, R0 ;  /* 0x000000ffff0d7224 */ /* 0x000fe400078e0000 */
[----:B0-----:R-:W-:Y:S02]  /*136b0*/  VIADD R8, R4, 0x30 ;  /* 0x0000003004087836 */ /* 0x001fe40000000000 */
[----:B------:R-:W-:-:S08]  /*136c0*/  IMAD.MOV.U32 R2, RZ, RZ, R14 ;  /* 0x000000ffff027224 */ /* 0x000fd000078e000e */
[----:B------:R-:W-:-:S07]  /*136d0*/  @!P2 LEA R20, R7, UR38, 0x1 ;  /* 0x000000260714ac11 */ /* 0x000fce000f8e08ff */
[----:B------:R-:W-:Y:S05]  /*136e0*/  WARPSYNC.COLLECTIVE R15, `(.L_x_7382) ;  /* 0x000000000f087348 */ /* 0x000fea0003c00000 */
[----:B------:R0:W1:Y:S02]  /*136f0*/  SHFL.IDX P6, R14, R13, R12, R11 ;  /* 0x0000000c0d0e7389 */ /* 0x00006400000c000b */
[----:B01----:R-:W-:Y:S01]  /*13700*/  ENDCOLLECTIVE ;  /* 0x000000000000791b */ /* 0x003fe20003800000 */
.L_x_7382:
[----:B------:R-:W-:Y:S02]  /*13710*/  IMAD.MOV.U32 R3, RZ, RZ, R2 ;  /* 0x000000ffff037224 */ /* 0x000fe400078e0002 */
[----:B------:R-:W-:Y:S02]  /*13720*/  IMAD.MOV.U32 R13, RZ, RZ, R6 ;  /* 0x000000ffff0d7224 */ /* 0x000fe400078e0006 */
[----:B------:R-:W-:Y:S02]  /*13730*/  IMAD.MOV.U32 R12, RZ, RZ, 0x3 ;  /* 0x00000003ff0c7424 */ /* 0x000fe400078e00ff */
[----:B------:R-:W-:-:S07]  /*13740*/  IMAD.MOV.U32 R2, RZ, RZ, R14 ;  /* 0x000000ffff027224 */ /* 0x000fce00078e000e */
[----:B------:R-:W-:Y:S05]  /*13750*/  WARPSYNC.COLLECTIVE R15, `(.L_x_7383) ;  /* 0x000000000f087348 */ /* 0x000fea0003c00000 */
[----:B------:R0:W1:Y:S02]  /*13760*/  SHFL.IDX P6, R14, R13, R12, R11 ;  /* 0x0000000c0d0e7389 */ /* 0x00006400000c000b */
[----:B01----:R-:W-:Y:S01]  /*13770*/  ENDCOLLECTIVE ;  /* 0x000000000000791b */ /* 0x003fe20003800000 */
.L_x_7383:
        /* <DEDUP_REMOVED lines=14> */
.L_x_7384:
[----:B------:R-:W-:Y:S02]  /*13860*/  IMAD.MOV.U32 R9, RZ, RZ, R8 ;  /* 0x000000ffff097224 */ /* 0x000fe400078e0008 */
[----:B------:R-:W-:Y:S02]  /*13870*/  IMAD.MOV.U32 R13, RZ, RZ, R6 ;  /* 0x000000ffff0d7224 */ /* 0x000fe400078e0006 */
[----:B------:R-:W-:Y:S02]  /*13880*/  IMAD.MOV.U32 R12, RZ, RZ, 0x4 ;  /* 0x00000004ff0c7424 */ /* 0x000fe400078e00ff */
[----:B------:R-:W-:-:S07]  /*13890*/  IMAD.MOV.U32 R8, RZ, RZ, R14 ;  /* 0x000000ffff087224 */ /* 0x000fce00078e000e */
[----:B------:R-:W-:Y:S05]  /*138a0*/  WARPSYNC.COLLECTIVE R15, `(.L_x_7385) ;  /* 0x000000000f087348 */ /* 0x000fea0003c00000 */
[----:B------:R0:W1:Y:S02]  /*138b0*/  SHFL.IDX P6, R14, R13, R12, R11 ;  /* 0x0000000c0d0e7389 */ /* 0x00006400000c000b */
[----:B01----:R-:W-:Y:S01]  /*138c0*/  ENDCOLLECTIVE ;  /* 0x000000000000791b */ /* 0x003fe20003800000 */
.L_x_7385:
        /* <DEDUP_REMOVED lines=14> */
.L_x_7386:
[----:B------:R-:W-:Y:S02]  /*139b0*/  IMAD.MOV.U32 R3, RZ, RZ, R2 ;  /* 0x000000ffff037224 */ /* 0x000fe400078e0002 */
[----:B------:R-:W-:Y:S02]  /*139c0*/  IMAD.MOV.U32 R13, RZ, RZ, R6 ;  /* 0x000000ffff0d7224 */ /* 0x000fe400078e0006 */
[----:B------:R-:W-:Y:S02]  /*139d0*/  IMAD.MOV.U32 R12, RZ, RZ, 0x5 ;  /* 0x00000005ff0c7424 */ /* 0x000fe400078e00ff */
[----:B------:R-:W-:-:S07]  /*139e0*/  IMAD.MOV.U32 R2, RZ, RZ, R14 ;  /* 0x000000ffff027224 */ /* 0x000fce00078e000e */
[----:B------:R-:W-:Y:S05]  /*139f0*/  WARPSYNC.COLLECTIVE R15, `(.L_x_7387) ;  /* 0x000000000f087348 */ /* 0x000fea0003c00000 */
[----:B------:R0:W1:Y:S02]  /*13a00*/  SHFL.IDX P6, R14, R13, R12, R11 ;  /* 0x0000000c0d0e7389 */ /* 0x00006400000c000b */
[----:B01----:R-:W-:Y:S01]  /*13a10*/  ENDCOLLECTIVE ;  /* 0x000000000000791b */ /* 0x003fe20003800000 */
.L_x_7387:
        /* <DEDUP_REMOVED lines=14> */
.L_x_7388:
[----:B------:R-:W-:Y:S02]  /*13b00*/  IMAD.MOV.U32 R9, RZ, RZ, R8 ;  /* 0x000000ffff097224 */ /* 0x000fe400078e0008 */
[----:B------:R-:W-:Y:S02]  /*13b10*/  IMAD.MOV.U32 R13, RZ, RZ, R6 ;  /* 0x000000ffff0d7224 */ /* 0x000fe400078e0006 */
[----:B------:R-:W-:Y:S02]  /*13b20*/  IMAD.MOV.U32 R12, RZ, RZ, 0x6 ;  /* 0x00000006ff0c7424 */ /* 0x000fe400078e00ff */
[----:B------:R-:W-:-:S07]  /*13b30*/  IMAD.MOV.U32 R8, RZ, RZ, R14 ;  /* 0x000000ffff087224 */ /* 0x000fce00078e000e */
[----:B------:R-:W-:Y:S05]  /*13b40*/  WARPSYNC.COLLECTIVE R15, `(.L_x_7389) ;  /* 0x000000000f087348 */ /* 0x000fea0003c00000 */
[----:B------:R0:W1:Y:S02]  /*13b50*/  SHFL.IDX P6, R14, R13, R12, R11 ;  /* 0x0000000c0d0e7389 */ /* 0x00006400000c000b */
[----:B01----:R-:W-:Y:S01]  /*13b60*/  ENDCOLLECTIVE ;  /* 0x000000000000791b */ /* 0x003fe20003800000 */
.L_x_7389:
        /* <DEDUP_REMOVED lines=8> */
[----:B------:R-:W-:-:S10]  /*13bf0*/  IMAD.MOV.U32 R2, RZ, RZ, R14 ;  /* 0x000000ffff027224 */ /* 0x000fd400078e000e */
[----:B0-----:R-:W-:-:S07]  /*13c00*/  @!P2 LEA R8, R7, UR38, 0x1 ;  /* 0x000000260708ac11 */ /* 0x001fce000f8e08ff */
[----:B------:R-:W-:Y:S05]  /*13c10*/  WARPSYNC.COLLECTIVE R15, `(.L_x_7390) ;  /* 0x000000000f087348 */ /* 0x000fea0003c00000 */
[----:B------:R0:W1:Y:S02]  /*13c20*/  SHFL.IDX P6, R14, R13, R12, R11 ;  /* 0x0000000c0d0e7389 */ /* 0x00006400000c000b */
[----:B01----:R-:W-:Y:S01]  /*13c30*/  ENDCOLLECTIVE ;  /* 0x000000000000791b */ /* 0x003fe20003800000 */
.L_x_7390:
[----:B------:R-:W-:Y:S02]  /*13c40*/  IMAD.MOV.U32 R3, RZ, RZ, R2 ;  /* 0x000000ffff037224 */ /* 0x000fe400078e0002 */
[----:B------:R-:W-:Y:S02]  /*13c50*/  IMAD.MOV.U32 R13, RZ, RZ, R6 ;  /* 0x000000ffff0d7224 */ /* 0x000fe400078e0006 */
[----:B------:R-:W-:Y:S02]  /*13c60*/  IMAD.MOV.U32 R12, RZ, RZ, 0x7 ;  /* 0x00000007ff0c7424 */ /* 0x000fe400078e00ff */
[----:B------:R-:W-:-:S07]  /*13c70*/  IMAD.MOV.U32 R2, RZ, RZ, R14 ;  /* 0x000000ffff027224 */ /* 0x000fce00078e000e */
[----:B------:R-:W-:Y:S05]  /*13c80*/  WARPSYNC.COLLECTIVE R15, `(.L_x_7391) ;  /* 0x000000000f087348 */ /* 0x000fea0003c00000 */
[----:B------:R0:W1:Y:S02]  /*13c90*/  SHFL.IDX P6, R14, R13, R12, R11 ;  /* 0x0000000c0d0e7389 */ /* 0x00006400000c000b */
[----:B01----:R-:W-:Y:S01]  /*13ca0*/  ENDCOLLECTIVE ;  /* 0x000000000000791b */ /* 0x003fe20003800000 */
.L_x_7391:
[----:B------:R-:W-:-:S05]  /*13cb0*/  @!P2 IMAD.WIDE.U32 R2, R10, 0x2, R2 ;  /* 0x000000020a02a825 */ /* 0x000fca00078e0002 */
[----:B------:R-:W-:Y:S01]  /*13cc0*/  @!PT LDS RZ, [RZ] ;  /* 0x00000000fffff984 */ /* 0x000fe20000000800 */
[----:B------:R-:W-:Y:S01]  /*13cd0*/  @!PT LDS RZ, [RZ] ;  /* 0x00000000fffff984 */ /* 0x000fe20000000800 */
[----:B------:R-:W-:Y:S01]  /*13ce0*/  @!PT LDS RZ, [RZ] ;  /* 0x00000000fffff984 */ /* 0x000fe20000000800 */
[----:B------:R-:W-:Y:S04]  /*13cf0*/  @!P2 LDGSTS.E.BYPASS.LTC128B.128 [R8+0x13400], desc[UR44][R2.64], !P1 ;  /* 0x134000000208afae */ /* 0x000fe8000c901d6c */
[----:B------:R0:W-:Y:S01]  /*13d00*/  @!P2 LDGSTS.E.BYPASS.LTC128B.128 [R8+0x17400], desc[UR44][R2.64+0x80], !P0 ;  /* 0x174000800208afae */ /* 0x0001e2000c101d6c */
[----:B------:R-:W-:Y:S02]  /*13d10*/  IMAD.MOV.U32 R13, RZ, RZ, R0 ;  /* 0x000000ffff0d7224 */ /* 0x000fe400078e0000 */
[----:B0-----:R-:W-:-:S07]  /*13d20*/  IMAD.MOV.U32 R2, RZ, RZ, R14 ;  /* 0x000000ffff027224 */ /* 0x001fce00078e000e */
[----:B------:R-:W-:Y:S05]  /*13d30*/  WARPSYNC.COLLECTIVE R15, `(.L_x_7392) ;  /* 0x000000000f087348 */ /* 0x000fea0003c00000 */
[----:B------:R0:W1:Y:S02]  /*13d40*/  SHFL.IDX P6, R14, R13, R12, R11 ;  /* 0x0000000c0d0e7389 */ /* 0x00006400000c000b */
[----:B01----:R-:W-:Y:S01]  /*13d50*/  ENDCOLLECTIVE ;  /* 0x000000000000791b */ /* 0x003fe20003800000 */
.L_x_7392:
[----:B------:R-:W-:Y:S05]  /*13d60*/  BRA `(.L_x_7393) ;  /* 0xffffffcc00bc7947 */ /* 0x000fea000383ffff */
.L_x_7305:
[----:B0-----:R-:W-:-:S04]  /*13d70*/  IMAD.U32 R3, RZ, RZ, UR38 ;  /* 0x00000026ff037e24 */ /* 0x001fc8000f8e00ff */
[----:B------:R0:W1:Y:S03]  /*13d80*/  SYNCS.PHASECHK.TRANS64.TRYWAIT P0, [R3+URZ+0x28820], R0 ;  /* 0x02882000030075a7 */ /* 0x000066000800017f */
[----:B-1----:R-:W-:Y:S05]  /*13d90*/  @!P0 NANOSLEEP.SYNCS 0x989680 ;  /* 0x009896800000895d */ /* 0x002fea0003900000 */
[----:B------:R-:W1:Y:S02]  /*13da0*/  @!P0 SYNCS.PHASECHK.TRANS64 P0, [R3+URZ+0x28820], R0 ;  /* 0x02882000030085a7 */ /* 0x000e64000800007f */
[----:B-1----:R-:W-:Y:S05]  /*13db0*/  @!P0 BRA `(.L_x_7305) ;  /* 0xfffffffc00ec8947 */ /* 0x002fea000383ffff */
[----:B------:R-:W-:Y:S05]  /*13dc0*/  BRA `(.L_x_7394) ;  /* 0xffffffd000107947 */ /* 0x000fea000383ffff */
.L_x_7312:
[----:B-1----:R-:W-:-:S04]  /*13dd0*/  IMAD.U32 R3, RZ, RZ, UR38 ;  /* 0x00000026ff037e24 */ /* 0x002fc8000f8e00ff */
[----:B------:R1:W2:Y:S03]  /*13de0*/  SYNCS.PHASECHK.TRANS64.TRYWAIT P0, [R3+URZ+0x28848], R2 ;  /* 0x02884802030075a7 */ /* 0x0002a6000800017f */
[----:B--2---:R-:W-:Y:S05]  /*13df0*/  @!P0 NANOSLEEP.SYNCS 0x989680 ;  /* 0x009896800000895d */ /* 0x004fea0003900000 */
[----:B------:R-:W2:Y:S02]  /*13e00*/  @!P0 SYNCS.PHASECHK.TRANS64 P0, [R3+URZ+0x28848], R2 ;  /* 0x02884802030085a7 */ /* 0x000ea4000800007f */
[----:B--2---:R-:W-:Y:S05]  /*13e10*/  @!P0 BRA `(.L_x_7312) ;  /* 0xfffffffc00ec8947 */ /* 0x004fea000383ffff */
[----:B------:R-:W-:Y:S05]  /*13e20*/  BRA `(.L_x_7395) ;  /* 0xffffffd000f47947 */ /* 0x000fea000383ffff */
.L_x_7318:
[----:B0-----:R-:W-:-:S04]  /*13e30*/  IMAD.U32 R3, RZ, RZ, UR38 ;  /* 0x00000026ff037e24 */ /* 0x001fc8000f8e00ff */
[----:B------:R0:W1:Y:S03]  /*13e40*/  SYNCS.PHASECHK.TRANS64.TRYWAIT P0, [R3+URZ+0x28860], R2 ;  /* 0x02886002030075a7 */ /* 0x000066000800017f */
[----:B-1----:R-:W-:Y:S05]  /*13e50*/  @!P0 NANOSLEEP.SYNCS 0x989680 ;  /* 0x009896800000895d */ /* 0x002fea0003900000 */
[----:B------:R-:W1:Y:S02]  /*13e60*/  @!P0 SYNCS.PHASECHK.TRANS64 P0, [R3+URZ+0x28860], R2 ;  /* 0x02886002030085a7 */ /* 0x000e64000800007f */
[----:B-1----:R-:W-:Y:S05]  /*13e70*/  @!P0 BRA `(.L_x_7318) ;  /* 0xfffffffc00ec8947 */ /* 0x002fea000383ffff */
[----:B------:R-:W-:Y:S05]  /*13e80*/  BRA `(.L_x_7396) ;  /* 0xffffffd400907947 */ /* 0x000fea000383ffff */
.L_x_7327:
[----:B-1----:R-:W-:-:S04]  /*13e90*/  IMAD.U32 R3, RZ, RZ, UR38 ;  /* 0x00000026ff037e24 */ /* 0x002fc8000f8e00ff */
[----:B------:R1:W2:Y:S03]  /*13ea0*/  SYNCS.PHASECHK.TRANS64.TRYWAIT P0, [R3+URZ+0x28840], R2 ;  /* 0x02884002030075a7 */ /* 0x0002a6000800017f */
[----:B--2---:R-:W-:Y:S05]  /*13eb0*/  @!P0 NANOSLEEP.SYNCS 0x989680 ;  /* 0x009896800000895d */ /* 0x004fea0003900000 */
[----:B------:R-:W2:Y:S02]  /*13ec0*/  @!P0 SYNCS.PHASECHK.TRANS64 P0, [R3+URZ+0x28840], R2 ;  /* 0x02884002030085a7 */ /* 0x000ea4000800007f */
[----:B--2---:R-:W-:Y:S05]  /*13ed0*/  @!P0 BRA `(.L_x_7327) ;  /* 0xfffffffc00ec8947 */ /* 0x004fea000383ffff */
[----:B------:R-:W-:Y:S05]  /*13ee0*/  BRA `(.L_x_7397) ;  /* 0xffffffd800b07947 */ /* 0x000fea000383ffff */
.L_x_7333:
[----:B0-----:R-:W-:-:S04]  /*13ef0*/  IMAD.U32 R3, RZ, RZ, UR38 ;  /* 0x00000026ff037e24 */ /* 0x001fc8000f8e00ff */
[----:B------:R0:W1:Y:S03]  /*13f00*/  SYNCS.PHASECHK.TRANS64.TRYWAIT P0, [R3+URZ+0x28868], R2 ;  /* 0x02886802030075a7 */ /* 0x000066000800017f */
[----:B-1----:R-:W-:Y:S05]  /*13f10*/  @!P0 NANOSLEEP.SYNCS 0x989680 ;  /* 0x009896800000895d */ /* 0x002fea0003900000 */
[----:B------:R-:W1:Y:S02]  /*13f20*/  @!P0 SYNCS.PHASECHK.TRANS64 P0, [R3+URZ+0x28868], R2 ;  /* 0x02886802030085a7 */ /* 0x000e64000800007f */
[----:B-1----:R-:W-:Y:S05]  /*13f30*/  @!P0 BRA `(.L_x_7333) ;  /* 0xfffffffc00ec8947 */ /* 0x002fea000383ffff */
[----:B------:R-:W-:Y:S05]  /*13f40*/  BRA `(.L_x_7398) ;  /* 0xffffffdc00507947 */ /* 0x000fea000383ffff */
.L_x_7342:
[----:B-1----:R-:W-:-:S04]  /*13f50*/  IMAD.U32 R3, RZ, RZ, UR38 ;  /* 0x00000026ff037e24 */ /* 0x002fc8000f8e00ff */
[----:B------:R1:W2:Y:S03]  /*13f60*/  SYNCS.PHASECHK.TRANS64.TRYWAIT P0, [R3+URZ+0x28848], R2 ;  /* 0x02884802030075a7 */ /* 0x0002a6000800017f */
[----:B--2---:R-:W-:Y:S05]  /*13f70*/  @!P0 NANOSLEEP.SYNCS 0x989680 ;  /* 0x009896800000895d */ /* 0x004fea0003900000 */
[----:B------:R-:W2:Y:S02]  /*13f80*/  @!P0 SYNCS.PHASECHK.TRANS64 P0, [R3+URZ+0x28848], R2 ;  /* 0x02884802030085a7 */ /* 0x000ea4000800007f */
[----:B--2---:R-:W-:Y:S05]  /*13f90*/  @!P0 BRA `(.L_x_7342) ;  /* 0xfffffffc00ec8947 */ /* 0x004fea000383ffff */
[----:B------:R-:W-:Y:S05]  /*13fa0*/  BRA `(.L_x_7399) ;  /* 0xffffffe000887947 */ /* 0x000fea000383ffff */
.L_x_7348:
[----:B0-----:R-:W-:-:S04]  /*13fb0*/  IMAD.U32 R3, RZ, RZ, UR38 ;  /* 0x00000026ff037e24 */ /* 0x001fc8000f8e00ff */
[----:B------:R0:W1:Y:S03]  /*13fc0*/  SYNCS.PHASECHK.TRANS64.TRYWAIT P0, [R3+URZ+0x28860], R2 ;  /* 0x02886002030075a7 */ /* 0x000066000800017f */
[----:B-1----:R-:W-:Y:S05]  /*13fd0*/  @!P0 NANOSLEEP.SYNCS 0x989680 ;  /* 0x009896800000895d */ /* 0x002fea0003900000 */
[----:B------:R-:W1:Y:S02]  /*13fe0*/  @!P0 SYNCS.PHASECHK.TRANS64 P0, [R3+URZ+0x28860], R2 ;  /* 0x02886002030085a7 */ /* 0x000e64000800007f */
[----:B-1----:R-:W-:Y:S05]  /*13ff0*/  @!P0 BRA `(.L_x_7348) ;  /* 0xfffffffc00ec8947 */ /* 0x002fea000383ffff */
[----:B------:R-:W-:Y:S05]  /*14000*/  BRA `(.L_x_7400) ;  /* 0xffffffe400247947 */ /* 0x000fea000383ffff */
.L_x_7356:
[----:B0-----:R0:W1:Y:S02]  /*14010*/  SYNCS.PHASECHK.TRANS64.TRYWAIT P0, [R3+URZ+0x28860], R2 ;  /* 0x02886002030075a7 */ /* 0x001064000800017f */
[----:B-1----:R-:W-:Y:S05]  /*14020*/  @!P0 NANOSLEEP.SYNCS 0x989680 ;  /* 0x009896800000895d */ /* 0x002fea0003900000 */
[----:B------:R-:W1:Y:S02]  /*14030*/  @!P0 SYNCS.PHASECHK.TRANS64 P0, [R3+URZ+0x28860], R2 ;  /* 0x02886002030085a7 */ /* 0x000e64000800007f */
[----:B-1----:R-:W-:Y:S05]  /*14040*/  @!P0 BRA `(.L_x_7356) ;  /* 0xfffffffc00f08947 */ /* 0x002fea000383ffff */
[----:B------:R-:W-:Y:S05]  /*14050*/  BRA `(.L_x_7401) ;  /* 0xffffffe400f07947 */ /* 0x000fea000383ffff */
.L_x_7361:
[----:B0-----:R0:W1:Y:S02]  /*14060*/  SYNCS.PHASECHK.TRANS64.TRYWAIT P0, [R2+URZ+0x28820], R3 ;  /* 0x02882003020075a7 */ /* 0x001064000800017f */
[----:B-1----:R-:W-:Y:S05]  /*14070*/  @!P0 NANOSLEEP.SYNCS 0x989680 ;  /* 0x009896800000895d */ /* 0x002fea0003900000 */
[----:B------:R-:W1:Y:S02]  /*14080*/  @!P0 SYNCS.PHASECHK.TRANS64 P0, [R2+URZ+0x28820], R3 ;  /* 0x02882003020085a7 */ /* 0x000e64000800007f */
[----:B-1----:R-:W-:Y:S05]  /*14090*/  @!P0 BRA `(.L_x_7361) ;  /* 0xfffffffc00f08947 */ /* 0x002fea000383ffff */
[----:B------:R-:W-:Y:S05]  /*140a0*/  BRA `(.L_x_7402) ;  /* 0xffffffe800c07947 */ /* 0x000fea000383ffff */
.L_x_7362:
        /* <DEDUP_REMOVED lines=11> */
.L_x_7404:
[----:B------:R-:W-:Y:S05]  /*14160*/  BSYNC B0 ;  /* 0x0000000000007941 */ /* 0x000fea0003800000 */
.L_x_7403:
[----:B------:R-:W-:Y:S05]  /*14170*/  BRA `(.L_x_7405) ;  /* 0xffffffe800a47947 */ /* 0x000fea000383ffff */
.L_x_7363:
[----:B------:R-:W-:Y:S01]  /*14180*/  BSSY B0, `(.L_x_7406) ;  /* 0x0000006000007945 */ /* 0x000fe20003800000 */
[----:B------:R-:W-:-:S07]  /*14190*/  IMAD.MOV.U32 R15, RZ, RZ, -0x1 ;  /* 0xffffffffff0f7424 */ /* 0x000fce00078e00ff */
[----:B0-----:R-:W-:Y:S05]  /*141a0*/  WARPSYNC.COLLECTIVE R15, `(.L_x_7407) ;  /* 0x000000000f0c7348 */ /* 0x001fea0003c00000 */
[----:B------:R-:W-:Y:S02]  /*141b0*/  ELECT P6, UR62, PT ;  /* 0x00000000003e782f */ /* 0x000fe400038c0000 */
[----:B------:R-:W-:Y:S01]  /*141c0*/  MOV R14, UR62 ;  /* 0x0000003e000e7c02 */ /* 0x000fe20008000f00 */
[----:B0-----:R-:W-:Y:S10]  /*141d0*/  ENDCOLLECTIVE ;  /* 0x000000000000791b */ /* 0x001ff40003800000 */
.L_x_7407:
[----:B------:R-:W-:Y:S05]  /*141e0*/  BSYNC B0 ;  /* 0x0000000000007941 */ /* 0x000fea0003800000 */
.L_x_7406:
[----:B------:R-:W-:Y:S05]  /*141f0*/  BRA `(.L_x_7408) ;  /* 0xffffffe800987947 */ /* 0x000fea000383ffff */
.L_x_7365:
[----:B0-----:R0:W1:Y:S02]  /*14200*/  SYNCS.PHASECHK.TRANS64.TRYWAIT P0, [R6+URZ], R5 ;  /* 0x00000005060075a7 */ /* 0x001064000800017f */
[----:B-1----:R-:W-:Y:S05]  /*14210*/  @!P0 NANOSLEEP.SYNCS 0x989680 ;  /* 0x009896800000895d */ /* 0x002fea0003900000 */
[----:B------:R-:W1:Y:S02]  /*14220*/  @!P0 SYNCS.PHASECHK.TRANS64 P0, [R6+URZ], R5 ;  /* 0x00000005060085a7 */ /* 0x000e64000800007f */
[----:B-1----:R-:W-:Y:S05]  /*14230*/  @!P0 BRA `(.L_x_7365) ;  /* 0xfffffffc00f08947 */ /* 0x002fea000383ffff */
[----:B------:R-:W-:Y:S05]  /*14240*/  BRA `(.L_x_7409) ;  /* 0xffffffe800cc7947 */ /* 0x000fea000383ffff */
.L_x_7366:
[----:B-1----:R1:W2:Y:S02]  /*14250*/  SYNCS.PHASECHK.TRANS64.TRYWAIT P0, [R3+URZ], R4 ;  /* 0x00000004030075a7 */ /* 0x0022a4000800017f */
[----:B--2---:R-:W-:Y:S05]  /*14260*/  @!P0 NANOSLEEP.SYNCS 0x989680 ;  /* 0x009896800000895d */ /* 0x004fea0003900000 */
[----:B------:R-:W2:Y:S02]  /*14270*/  @!P0 SYNCS.PHASECHK.TRANS64 P0, [R3+URZ], R4 ;  /* 0x00000004030085a7 */ /* 0x000ea4000800007f */
[----:B--2---:R-:W-:Y:S05]  /*14280*/  @!P0 BRA `(.L_x_7366) ;  /* 0xfffffffc00f08947 */ /* 0x004fea000383ffff */
[----:B------:R-:W-:Y:S05]  /*14290*/  BRA `(.L_x_7410) ;  /* 0xffffffe800c07947 */ /* 0x000fea000383ffff */
.L_x_7368:
[----:B-1----:R1:W2:Y:S02]  /*142a0*/  SYNCS.PHASECHK.TRANS64.TRYWAIT P0, [R0+URZ], R5 ;  /* 0x00000005000075a7 */ /* 0x0022a4000800017f */
[----:B--2---:R-:W-:Y:S05]  /*142b0*/  @!P0 NANOSLEEP.SYNCS 0x989680 ;  /* 0x009896800000895d */ /* 0x004fea0003900000 */
[----:B------:R-:W2:Y:S02]  /*142c0*/  @!P0 SYNCS.PHASECHK.TRANS64 P0, [R0+URZ], R5 ;  /* 0x00000005000085a7 */ /* 0x000ea4000800007f */
[----:B--2---:R-:W-:Y:S05]  /*142d0*/  @!P0 BRA `(.L_x_7368) ;  /* 0xfffffffc00f08947 */ /* 0x004fea000383ffff */
[----:B------:R-:W-:Y:S05]  /*142e0*/  BRA `(.L_x_7411) ;  /* 0xffffffe800c47947 */ /* 0x000fea000383ffff */
.L_x_7412:
        /* <DEDUP_REMOVED lines=9> */
.L_x_14860:


//--------------------- .text._ZN7cutlass13device_kernelIN5flash11enable_sm90INS1_16FlashAttnFwdSm90INS1_25CollectiveMainloopFwdSm90ILi2EN4cute5tupleIJNS5_1CILi1EEES8_S8_EEENS6_IJNS7_ILi128EEESA_SA_EEELi128ENS_10bfloat16_tEfNS_4arch4Sm90ELb0ELb1ELb0ELb1ELb0ELb0ELb0ELb1ELb1ELb1ELb1ELb0EEENS1_21CollectiveEpilogueFwdISB_S9_SC_SE_Li256ELb1ELb1ELb1ELb0EEENS1_36VarlenDynamicPersistentTileSchedulerILi128ELi128ELi256ELi128ELb1ELb1ELb1ELb1ELb0ELb1EEEEEEEEEvNT_6ParamsE --------------------------
	.section	.text._ZN7cutlass13device_kernelIN5flash11enable_sm90INS1_16FlashAttnFwdSm90INS1_25CollectiveMainloopFwdSm90ILi2EN4cute5tupleIJNS5_1CILi1EEES8_S8_EEENS6_IJNS7_ILi128EEESA_SA_EEELi128ENS_10bfloat16_tEfNS_4arch4Sm90ELb0ELb1ELb0ELb1ELb0ELb0ELb0ELb1ELb1ELb1ELb1ELb0EEENS1_21CollectiveEpilogueFwdISB_S9_SC_SE_Li256ELb1ELb1ELb1ELb0EEENS1_36VarlenDynamicPersistentTileSchedulerILi128ELi128ELi256ELi128ELb1ELb1ELb1ELb1ELb0ELb1EEEEEEEEEvNT_6ParamsE,"ax",@progbits
	.align	128
.text._ZN7cutlass13device_kernelIN5flash11enable_sm90INS1_16FlashAttnFwdSm90INS1_25CollectiveMainloopFwdSm90ILi2EN4cute5tupleIJNS5_1CILi1EEES8_S8_EEENS6_IJNS7_ILi128EEESA_SA_EEELi128ENS_10bfloat16_tEfNS_4arch4Sm90ELb0ELb1ELb0ELb1ELb0ELb0ELb0ELb1ELb1ELb1ELb1ELb0EEENS1_21CollectiveEpilogueFwdISB_S9_SC_SE_Li256ELb1ELb1ELb1ELb0EEENS1_36VarlenDynamicPersistentTileSchedulerILi128ELi128ELi256ELi128ELb1ELb1ELb1ELb1ELb0ELb1EEEEEEEEEvNT_6ParamsE:
        .type           _ZN7cutlass13device_kernelIN5flash11enable_sm90INS1_16FlashAttnFwdSm90INS1_25CollectiveMainloopFwdSm90ILi2EN4cute5tupleIJNS5_1CILi1EEES8_S8_EEENS6_IJNS7_ILi128EEESA_SA_EEELi128ENS_10bfloat16_tEfNS_4arch4Sm90ELb0ELb1ELb0ELb1ELb0ELb0ELb0ELb1ELb1ELb1ELb1ELb0EEENS1_21CollectiveEpilogueFwdISB_S9_SC_SE_Li256ELb1ELb1ELb1ELb0EEENS1_36VarlenDynamicPersistentTileSchedulerILi128ELi128ELi256ELi128ELb1ELb1ELb1ELb1ELb0ELb1EEEEEEEEEvNT_6ParamsE,@function
        .size           _ZN7cutlass13device_kernelIN5flash11enable_sm90INS1_16FlashAttnFwdSm90INS1_25CollectiveMainloopFwdSm90ILi2EN4cute5tupleIJNS5_1CILi1EEES8_S8_EEENS6_IJNS7_ILi128EEESA_SA_EEELi128ENS_10bfloat16_tEfNS_4arch4Sm90ELb0ELb1ELb0ELb1ELb0ELb0ELb0ELb1ELb1ELb1ELb1ELb0EEENS1_21CollectiveEpilogueFwdISB_S9_SC_SE_Li256ELb1ELb1ELb1ELb0EEENS1_36VarlenDynamicPersistentTileSchedulerILi128ELi128ELi256ELi128ELb1ELb1ELb1ELb1ELb0ELb1EEEEEEEEEvNT_6ParamsE,(.L_x_14861 - _ZN7cutlass13device_kernelIN5flash11enable_sm90INS1_16FlashAttnFwdSm90INS1_25CollectiveMainloopFwdSm90ILi2EN4cute5tupleIJNS5_1CILi1EEES8_S8_EEENS6_IJNS7_ILi128EEESA_SA_EEELi128ENS_10bfloat16_tEfNS_4arch4Sm90ELb0ELb1ELb0ELb1ELb0ELb0ELb0ELb1ELb1ELb1ELb1ELb0EEENS1_21CollectiveEpilogueFwdISB_S9_SC_SE_Li256ELb1ELb1ELb1ELb0EEENS1_36VarlenDynamicPersistentTileSchedulerILi128ELi128ELi256ELi128ELb1ELb1ELb1ELb1ELb0ELb1EEEEEEEEEvNT_6ParamsE)
        .other          _ZN7cutlass13device_kernelIN5flash11enable_sm90INS1_16FlashAttnFwdSm90INS1_25CollectiveMainloopFwdSm90ILi2EN4cute5tupleIJNS5_1CILi1EEES8_S8_EEENS6_IJNS7_ILi128EEESA_SA_EEELi128ENS_10bfloat16_tEfNS_4arch4Sm90ELb0ELb1ELb0ELb1ELb0ELb0ELb0ELb1ELb1ELb1ELb1ELb0EEENS1_21CollectiveEpilogueFwdISB_S9_SC_SE_Li256ELb1ELb1ELb1ELb0EEENS1_36VarlenDynamicPersistentTileSchedulerILi128ELi128ELi256ELi128ELb1ELb1ELb1ELb1ELb0ELb1EEEEEEEEEvNT_6ParamsE,@"STO_CUDA_ENTRY STV_DEFAULT"
_ZN7cutlass13device_kernelIN5flash11enable_sm90INS1_16FlashAttnFwdSm90INS1_25CollectiveMainloopFwdSm90ILi2EN4cute5tupleIJNS5_1CILi1EEES8_S8_EEENS6_IJNS7_ILi128EEESA_SA_EEELi128ENS_10bfloat16_tEfNS_4arch4Sm90ELb0ELb1ELb0ELb1ELb0ELb0ELb0ELb1ELb1ELb1ELb1ELb0EEENS1_21CollectiveEpilogueFwdISB_S9_SC_SE_Li256ELb1ELb1ELb1ELb0EEENS1_36VarlenDynamicPersistentTileSchedulerILi128ELi128ELi256ELi128ELb1ELb1ELb1ELb1ELb0ELb1EEEEEEEEEvNT_6ParamsE:
        /* <DEDUP_REMOVED lines=18> */
.L_x_7414:
[----:B------:R-:W-:Y:S05]  /*0120*/  BSYNC B0 ;  /* 0x0000000000007941 */ /* 0x000fea0003800000 */
.L_x_7413:
        /* <DEDUP_REMOVED lines=41> */
.L_x_7415:
        /* <DEDUP_REMOVED lines=22> */
.L_x_7416:
        /* <DEDUP_REMOVED lines=18> */
.L_x_7417:
        /* <DEDUP_REMOVED lines=22> */
.L_x_7418:
        /* <DEDUP_REMOVED lines=22> */
.L_x_7419:
[----:B------:R-:W-:Y:S01]  /*0900*/  PLOP3.LUT P0, PT, PT, PT, UP0, 0x80, 0x0 ;  /* 0x000000000000781c */ /* 0x000fe20003f0f008 */
[----:B------:R-:W-:Y:S01]  /*0910*/  UMOV UR36, 0x1 ;  /* 0x0000000100247882 */ /* 0x000fe20000000000 */
[----:B------:R-:W-:Y:S01]  /*0920*/  NOP ;  /* 0x0000000000007918 */ /* 0x000fe20000000000 */
[----:B------:R-:W-:Y:S01]  /*0930*/  USEL UR36, UR36, 0x2, !UP0 ;  /* 0x0000000224247887 */ /* 0x000fe2000c000000 */
[----:B------:R-:W-:Y:S01]  /*0940*/  ULDC.64 UR52, c[0x0][0x208] ;  /* 0x0000820000347ab9 */ /* 0x000fe20000000a00 */
[----:B012-4-:R-:W-:Y:S08]  /*0950*/  BAR.SYNC.DEFER_BLOCKING 0x0 ;  /* 0x0000000000007b1d */ /* 0x017ff00000010000 */
[----:B------:R-:W-:Y:S05]  /*0960*/  @!P0 BRA `(.L_x_7420) ;  /* 0x0000010400e48947 */ /* 0x000fea0003800000 */
.L_x_7421:
[----:B------:R-:W-:-:S08]  /*0970*/  NOP ;  /* 0x0000000000007918 */ /* 0x000fd00000000000 */
[----:B------:R-:W0:Y:S02]  /*0980*/  USETMAXREG.TRY_ALLOC.CTAPOOL UP0, 0xf0 ;  /* 0x000000f0000079c8 */ /* 0x000e240008000600 */
[----:B0-----:R-:W-:-:S13]  /*0990*/  PLOP3.LUT P0, PT, PT, PT, UP0, 0x80, 0x0 ;  /* 0x000000000000781c */ /* 0x001fda0003f0f008 */
[----:B------:R-:W-:Y:S05]  /*09a0*/  @!P0 BRA `(.L_x_7421) ;  /* 0xfffffffc00f08947 */ /* 0x000fea000383ffff */
[----:B------:R-:W-:Y:S01]  /*09b0*/  LOP3.LUT R0, R6, 0xffffff80, RZ, 0xc0, !PT ;  /* 0xffffff8006007812 */ /* 0x000fe200078ec0ff */
[----:B------:R-:W0:Y:S08]  /*09c0*/  S2UR UR5, SR_CgaCtaId ;  /* 0x00000000000579c3 */ /* 0x000e300000008800 */
[----:B------:R-:W-:Y:S06]  /*09d0*/  BAR.ARV 0x8, 0x180 ;  /* 0x0206000000007b1d */ /* 0x000fec0000002000 */
[----:B------:R-:W-:Y:S01]  /*09e0*/  ISETP.NE.AND P0, PT, R0, 0x80, PT ;  /* 0x000000800000780c */ /* 0x000fe20003f05270 */
[----:B------:R-:W-:-:S12]  /*09f0*/  UMOV UR4, 0x400 ;  /* 0x0000040000047882 */ /* 0x000fd80000000000 */
[----:B------:R-:W-:Y:S06]  /*0a00*/  @!P0 BAR.ARV 0x9, 0x100 ;  /* 0x0244000000008b1d */ /* 0x000fec0000002000 */
[----:B0-----:R-:W-:Y:S02]  /*0a10*/  ULEA UR4, UR5, UR4, 0x18 ;  /* 0x0000000405047291 */ /* 0x001fe4000f8ec03f */
[----:B------:R-:W-:Y:S07]  /*0a20*/  BAR.SYNC.DEFER_BLOCKING 0x5, 0x180 ;  /* 0x0146000000007b1d */ /* 0x000fee0000010000 */
[----:B------:R-:W0:Y:S01]  /*0a30*/  LDS.128 R12, [UR4+0x288d0] ;  /* 0x0288d004ff0c7984 */ /* 0x000e220008000c00 */
[----:B------:R-:W-:Y:S01]  /*0a40*/  ULDC UR4, c[0x0][0xc3c] ;  /* 0x00030f0000047ab9 */ /* 0x000fe20000000800 */
[----:B------:R-:W-:Y:S06]  /*0a50*/  BAR.ARV 0x4, 0x180 ;  /* 0x0106000000007b1d */ /* 0x000fec0000002000 */
[----:B0-----:R-:W-:-:S13]  /*0a60*/  ISETP.GE.AND P0, PT, R15, UR4, PT ;  /* 0x000000040f007c0c */ /* 0x001fda000bf06270 */
[----:B------:R-:W-:Y:S05]  /*0a70*/  @P0 EXIT ;  /* 0x000000000000094d */ /* 0x000fea0003800000 */
[----:B------:R-:W-:Y:S01]  /*0a80*/  VIADD R221, R6, 0xffffff80 ;  /* 0xffffff8006dd7836 */ /* 0x000fe20000000000 */
[----:B------:R-:W-:Y:S01]  /*0a90*/  R2UR UR5, R13 ;  /* 0x000000000d0572ca */ /* 0x000fe200000e0000 */
[----:B------:R-:W-:Y:S01]  /*0aa0*/  ULOP3.LUT UR49, UR36, 0x1, URZ, 0xfc, !UPT ;  /* 0x0000000124317892 */ /* 0x000fe2000f8efc3f */
[----:B------:R-:W-:Y:S01]  /*0ab0*/  R2UR UR7, R14 ;  /* 0x000000000e0772ca */ /* 0x000fe200000e0000 */
[----:B------:R-:W-:Y:S01]  /*0ac0*/  UMOV UR48, URZ ;  /* 0x0000003f00307c82 */ /* 0x000fe20008000000 */
[----:B------:R-:W-:Y:S01]  /*0ad0*/  SHF.R.S32.HI R0, RZ, 0x1f, R221 ;  /* 0x0000001fff007819 */ /* 0x000fe200000114dd */
[----:B------:R-:W-:Y:S01]  /*0ae0*/  UMOV UR50, URZ ;  /* 0x0000003f00327c82 */ /* 0x000fe20008000000 */
[----:B------:R-:W-:Y:S01]  /*0af0*/  R2UR UR6, R15 ;  /* 0x000000000f0672ca */ /* 0x000fe200000e0000 */
[----:B------:R-:W-:Y:S01]  /*0b00*/  UMOV UR47, URZ ;  /* 0x0000003f002f7c82 */ /* 0x000fe20008000000 */
[CC--:B------:R-:W-:Y:S02]  /*0b10*/  LEA.HI R3, R0.reuse, R221.reuse, RZ, 0x7 ;  /* 0x000000dd00037211 */ /* 0x0c0fe400078f38ff */
[----:B------:R-:W-:-:S02]  /*0b20*/  LEA.HI R4, R0, R221, RZ, 0x5 ;  /* 0x000000dd00047211 */ /* 0x000fc400078f28ff */
[----:B------:R-:W-:Y:S02]  /*0b30*/  LOP3.LUT R2, R3, 0xffffff80, RZ, 0xc0, !PT ;  /* 0xffffff8003027812 */ /* 0x000fe400078ec0ff */
[----:B------:R-:W-:Y:S01]  /*0b40*/  SHF.R.S32.HI R216, RZ, 0x7, R3 ;  /* 0x00000007ffd87819 */ /* 0x000fe20000011403 */
[----:B------:R-:W-:Y:S02]  /*0b50*/  IMAD.SHL.U32 R6, R4, 0x20, RZ ;  /* 0x0000002004067824 */ /* 0x000fe400078e00ff */
[----:B------:R-:W-:Y:S01]  /*0b60*/  IMAD.IADD R199, R221, 0x1, -R2 ;  /* 0x00000001ddc77824 */ /* 0x000fe200078e0a02 */
[----:B------:R-:W-:Y:S02]  /*0b70*/  LEA.HI R2, R0, R221, RZ, 0x4 ;  /* 0x000000dd00027211 */ /* 0x000fe400078f20ff */
[----:B------:R-:W-:Y:S02]  /*0b80*/  LOP3.LUT R7, R6, 0xfffffc00, RZ, 0xc0, !PT ;  /* 0xfffffc0006077812 */ /* 0x000fe400078ec0ff */
[----:B------:R-:W-:-:S02]  /*0b90*/  LOP3.LUT R4, R2, 0x3fffff0, RZ, 0xc0, !PT ;  /* 0x03fffff002047812 */ /* 0x000fc400078ec0ff */
[----:B------:R-:W-:Y:S02]  /*0ba0*/  SHF.R.S32.HI R5, RZ, 0x4, R2 ;  /* 0x00000004ff057819 */ /* 0x000fe40000011402 */
[----:B------:R-:W-:Y:S01]  /*0bb0*/  SHF.R.S32.HI R8, RZ, 0x1f, R199 ;  /* 0x0000001fff087819 */ /* 0x000fe200000114c7 */
[----:B------:R-:W-:Y:S01]  /*0bc0*/  IMAD.IADD R4, R221, 0x1, -R4 ;  /* 0x00000001dd047824 */ /* 0x000fe200078e0a04 */
[----:B------:R-:W-:Y:S02]  /*0bd0*/  LEA.HI R2, R2, R5, RZ, 0x1 ;  /* 0x0000000502027211 */ /* 0x000fe400078f08ff */
[----:B------:R-:W-:Y:S01]  /*0be0*/  LEA.HI R9, R8, R199, RZ, 0x2 ;  /* 0x000000c708097211 */ /* 0x000fe200078f10ff */
[----:B------:R-:W-:Y:S01]  /*0bf0*/  IMAD R7, R4, 0x40, R7 ;  /* 0x0000004004077824 */ /* 0x000fe200078e0207 */
[----:B------:R-:W-:Y:S02]  /*0c00*/  LEA.HI R4, R0, R221, RZ, 0x2 ;  /* 0x000000dd00047211 */ /* 0x000fe400078f10ff */
[----:B------:R-:W-:-:S02]  /*0c10*/  LOP3.LUT R2, R2, 0x1ffffffe, RZ, 0xc0, !PT ;  /* 0x1ffffffe02027812 */ /* 0x000fc400078ec0ff */
[----:B------:R-:W-:Y:S02]  /*0c20*/  LOP3.LUT R4, R4, 0xfffffffc, RZ, 0xc0, !PT ;  /* 0xfffffffc04047812 */ /* 0x000fe400078ec0ff */
[--C-:B------:R-:W-:Y:S01]  /*0c30*/  SHF.R.S32.HI R6, RZ, 0x2, R9.reuse ;  /* 0x00000002ff067819 */ /* 0x100fe20000011409 */
[----:B------:R-:W-:Y:S01]  /*0c40*/  IMAD.IADD R2, R5, 0x1, -R2 ;  /* 0x0000000105027824 */ /* 0x000fe200078e0a02 */
[----:B------:R-:W-:Y:S01]  /*0c50*/  SHF.R.S32.HI R11, RZ, 0x1f, R9 ;  /* 0x0000001fff0b7819 */ /* 0x000fe20000011409 */
[----:B------:R-:W-:Y:S01]  /*0c60*/  IMAD.IADD R4, R221, 0x1, -R4 ;  /* 0x00000001dd047824 */ /* 0x000fe200078e0a04 */
[----:B------:R-:W-:Y:S01]  /*0c70*/  LEA.HI R0, R0, R221, RZ, 0x3 ;  /* 0x000000dd00007211 */ /* 0x000fe200078f18ff */
[----:B------:R-:W-:Y:S01]  /*0c80*/  IMAD R218, R2, 0x8, R7 ;  /* 0x0000000802da7824 */ /* 0x000fe200078e0207 */
[----:B------:R-:W-:Y:S02]  /*0c90*/  LEA.HI R11, R11, R6, RZ, 0x3 ;  /* 0x000000060b0b7211 */ /* 0x000fe400078f18ff */
[----:B------:R-:W-:-:S02]  /*0ca0*/  LEA.HI R2, R4, R4, RZ, 0x1 ;  /* 0x0000000404027211 */ /* 0x000fc400078f08ff */
[----:B------:R-:W-:Y:S02]  /*0cb0*/  LOP3.LUT R22, R0, 0xfffffff8, RZ, 0xc0, !PT ;  /* 0xfffffff800167812 */ /* 0x000fe400078ec0ff */
[----:B------:R-:W-:Y:S02]  /*0cc0*/  LOP3.LUT R5, R2, 0x1ffffffe, RZ, 0xc0, !PT ;  /* 0x1ffffffe02057812 */ /* 0x000fe400078ec0ff */
[----:B------:R-:W-:Y:S01]  /*0cd0*/  LOP3.LUT R2, R9, 0x7ffffffc, RZ, 0xc0, !PT ;  /* 0x7ffffffc09027812 */ /* 0x000fe200078ec0ff */
[----:B------:R-:W-:Y:S01]  /*0ce0*/  IMAD.IADD R22, R221, 0x1, -R22 ;  /* 0x00000001dd167824 */ /* 0x000fe200078e0a16 */
[----:B------:R-:W-:Y:S01]  /*0cf0*/  LOP3.LUT R11, R11, 0xfffffff8, RZ, 0xc0, !PT ;  /* 0xfffffff80b0b7812 */ /* 0x000fe200078ec0ff */
[----:B------:R-:W-:Y:S01]  /*0d00*/  IMAD.IADD R4, R4, 0x1, -R5 ;  /* 0x0000000104047824 */ /* 0x000fe200078e0a05 */
[----:B------:R-:W-:Y:S01]  /*0d10*/  LEA.HI R8, R8, R199, RZ, 0x5 ;  /* 0x000000c708087211 */ /* 0x000fe200078f28ff */
[----:B------:R-:W-:Y:S01]  /*0d20*/  IMAD.IADD R2, R199, 0x1, -R2 ;  /* 0x00000001c7027824 */ /* 0x000fe200078e0a02 */
[----:B------:R-:W-:Y:S01]  /*0d30*/  LEA.HI R3, R3, R216, RZ, 0x1 ;  /* 0x000000d803037211 */ /* 0x000fe200078f08ff */
[----:B------:R-:W-:Y:S01]  /*0d40*/  IMAD.IADD R11, R6, 0x1, -R11 ;  /* 0x00000001060b7824 */ /* 0x000fe200078e0a0b */
[----:B------:R-:W-:Y:S01]  /*0d50*/  SHF.R.S32.HI R8, RZ, 0x5, R8 ;  /* 0x00000005ff087819 */ /* 0x000fe20000011408 */
[----:B------:R-:W-:Y:S01]  /*0d60*/  IMAD.SHL.U32 R18, R22, 0x8, RZ ;  /* 0x0000000816127824 */ /* 0x000fe200078e00ff */
[----:B------:R-:W-:Y:S01]  /*0d70*/  LOP3.LUT R3, R3, 0x3fffffe, RZ, 0xc0, !PT ;  /* 0x03fffffe03037812 */ /* 0x000fe200078ec0ff */
[----:B------:R-:W-:Y:S01]  /*0d80*/  IMAD.SHL.U32 R16, R2, 0x2, RZ ;  /* 0x0000000202107824 */ /* 0x000fe200078e00ff */
[----:B------:R-:W-:Y:S01]  /*0d90*/  SHF.R.S32.HI R198, RZ, 0x3, R0 ;  /* 0x00000003ffc67819 */ /* 0x000fe20000011400 */
[----:B------:R-:W-:Y:S01]  /*0da0*/  IMAD R8, R8, 0x10, R11 ;  /* 0x0000001008087824 */ /* 0x000fe200078e020b */
[----:B------:R-:W-:Y:S01]  /*0db0*/  SHF.R.S32.HI R220, RZ, 0x1f, R18 ;  /* 0x0000001fffdc7819 */ /* 0x000fe20000011412 */
[----:B------:R-:W-:Y:S01]  /*0dc0*/  IMAD.IADD R3, R216, 0x1, -R3 ;  /* 0x00000001d8037824 */ /* 0x000fe200078e0a03 */
[----:B------:R-:W-:Y:S01]  /*0dd0*/  SHF.R.S32.HI R215, RZ, 0x1f, R16 ;  /* 0x0000001fffd77819 */ /* 0x000fe20000011410 */
[----:B------:R-:W-:-:S02]  /*0de0*/  VIADD R19, R18, 0x40 ;  /* 0x0000004012137836 */ /* 0x000fc40000000000 */
        /* <DEDUP_REMOVED lines=31> */
[----:B------:R-:W-:Y:S01]  /*0fe0*/  SHF.R.S32.HI R200, RZ, 0x1f, R23 ;  /* 0x0000001fffc87819 */ /* 0x000fe20000011417 */
[----:B------:R-:W-:-:S07]  /*0ff0*/  IMAD R17, R4, 0x8, R217 ;  /* 0x0000000804117824 */ /* 0x000fce00078e02d9 */
.L_x_7525:
[----:B------:R-:W-:Y:S02]  /*1000*/  ULDC.64 UR8, c[0x0][0xa28] ;  /* 0x00028a0000087ab9 */ /* 0x000fe40000000a00 */
        /* <DEDUP_REMOVED lines=10> */
[----:B0-2---:R-:W-:Y:S02]  /*10b0*/  IMAD.U32 R2, RZ, RZ, UR8 ;  /* 0x00000008ff027e24 */ /* 0x005fe4000f8e00ff */
[----:B------:R-:W-:Y:S01]  /*10c0*/  IMAD.U32 R3, RZ, RZ, UR9 ;  /* 0x00000009ff037e24 */ /* 0x000fe2000f8e00ff */
[----:B------:R-:W-:Y:S02]  /*10d0*/  @UP1 UIMAD.WIDE UR8, UR6, 0x4, UR10 ;  /* 0x00000004060818a5 */ /* 0x000fe4000f8e020a */
[----:B------:R-:W-:Y:S02]  /*10e0*/  ULOP3.LUT UR4, UR7, 0xff000000, URZ, 0xc0, !UPT ;  /* 0xff00000007047892 */ /* 0x000fe4000f8ec03f */
[----:B------:R-:W2:Y:S01]  /*10f0*/  @P0 LDG.E R2, desc[UR52][R2.64] ;  /* 0x0000003402020981 */ /* 0x000ea2000c1e1900 */
[----:B------:R-:W-:Y:S01]  /*1100*/  ULDC.64 UR10, c[0x0][0xa20] ;  /* 0x00028800000a7ab9 */ /* 0x000fe20000000a00 */
[----:B---3--:R-:W-:-:S02]  /*1110*/  IMAD.U32 R4, RZ, RZ, UR8 ;  /* 0x00000008ff047e24 */ /* 0x008fc4000f8e00ff */
[----:B------:R-:W-:Y:S01]  /*1120*/  IMAD.U32 R5, RZ, RZ, UR9 ;  /* 0x00000009ff057e24 */ /* 0x000fe2000f8e00ff */
[----:B------:R-:W-:-:S04]  /*1130*/  ULDC.64 UR8, c[0x0][0x418] ;  /* 0x0001060000087ab9 */ /* 0x000fc80000000a00 */
[----:B------:R-:W3:Y:S01]  /*1140*/  @P2 LDG.E R4, desc[UR52][R4.64] ;  /* 0x0000003404042981 */ /* 0x000ee2000c1e1900 */
[----:B------:R-:W-:Y:S01]  /*1150*/  UISETP.NE.U32.AND UP0, UPT, UR8, URZ, UPT ;  /* 0x0000003f0800728c */ /* 0x000fe2000bf05070 */
[----:B------:R-:W-:Y:S01]  /*1160*/  ISETP.NE.U32.AND P1, PT, RZ, UR10, PT ;  /* 0x0000000aff007c0c */ /* 0x000fe2000bf25070 */
[----:B------:R-:W-:Y:S02]  /*1170*/  ULOP3.LUT UR45, UR7, 0xff0000, URZ, 0xc0, !UPT ;  /* 0x00ff0000072d7892 */ /* 0x000fe4000f8ec03f */
[----:B------:R-:W-:Y:S01]  /*1180*/  UISETP.NE.AND.EX UP0, UPT, UR9, URZ, UPT, UP0 ;  /* 0x0000003f0900728c */ /* 0x000fe2000bf05300 */
[----:B------:R-:W-:Y:S01]  /*1190*/  ISETP.NE.AND.EX P1, PT, RZ, UR11, PT, P1 ;  /* 0x0000000bff007c0c */ /* 0x000fe2000bf25310 */
[----:B------:R-:W-:Y:S01]  /*11a0*/  ULDC UR8, c[0x0][0x424] ;  /* 0x0001090000087ab9 */ /* 0x000fe20000000800 */
[----:B------:R-:W-:Y:S02]  /*11b0*/  USHF.R.U32.HI UR4, URZ, 0x8, UR4 ;  /* 0x000000083f047899 */ /* 0x000fe40008011604 */
[----:B------:R-:W-:Y:S01]  /*11c0*/  USEL UR8, UR8, 0x1, UP0 ;  /* 0x0000000108087887 */ /* 0x000fe20008000000 */
[----:B------:R-:W-:Y:S01]  /*11d0*/  ULDC UR9, c[0x0][0x2f0] ;  /* 0x0000bc0000097ab9 */ /* 0x000fe20000000800 */
[----:B------:R-:W-:Y:S01]  /*11e0*/  UMOV UR38, URZ ;  /* 0x0000003f00267c82 */ /* 0x000fe20008000000 */
[----:B------:R-:W-:Y:S01]  /*11f0*/  ULEA.HI UR45, UR45, UR4, URZ, 0x10 ;  /* 0x000000042d2d7291 */ /* 0x000fe2000f8f803f */
[----:B------:R-:W-:Y:S01]  /*1200*/  ULDC UR46, c[0x0][0x288] ;  /* 0x0000a200002e7ab9 */ /* 0x000fe20000000800 */
[----:B------:R-:W-:-:S02]  /*1210*/  UIMAD UR4, UR8, UR9, URZ ;  /* 0x00000009080472a4 */ /* 0x000fc4000f8e023f */
[----:B------:R-:W-:Y:S01]  /*1220*/  ULOP3.LUT UR42, UR7, 0xffff, URZ, 0xc0, !UPT ;  /* 0x0000ffff072a7892 */ /* 0x000fe2000f8ec03f */
[----:B--2---:R-:W-:Y:S02]  /*1230*/  @P0 R2UR UR38, R2 ;  /* 0x00000000022602ca */ /* 0x004fe400000e0000 */
[----:B---3--:R-:W-:Y:S01]  /*1240*/  @P2 R2UR UR46, R4 ;  /* 0x00000000042e22ca */ /* 0x008fe200000e0000 */
[----:B-1--45:R-:W-:-:S14]  /*1250*/  @P2 BRA `(.L_x_7422) ;  /* 0x0000000000342947 */ /* 0x032fdc0003800000 */
[----:B------:R-:W-:Y:S02]  /*1260*/  ULDC.64 UR8, c[0x0][0xa00] ;  /* 0x0002800000087ab9 */ /* 0x000fe40000000a00 */
[----:B------:R-:W-:-:S04]  /*1270*/  ISETP.NE.U32.AND P0, PT, RZ, UR8, PT ;  /* 0x00000008ff007c0c */ /* 0x000fc8000bf05070 */
[----:B------:R-:W-:-:S13]  /*1280*/  ISETP.NE.AND.EX P0, PT, RZ, UR9, PT, P0 ;  /* 0x00000009ff007c0c */ /* 0x000fda000bf05300 */
[----:B------:R-:W-:Y:S05]  /*1290*/  @!P0 BRA `(.L_x_7422) ;  /* 0x0000000000248947 */ /* 0x000fea0003800000 */
[----:B------:R-:W-:Y:S02]  /*12a0*/  ULDC.64 UR8, c[0x0][0xa00] ;  /* 0x0002800000087ab9 */ /* 0x000fe40000000a00 */
        /* <DEDUP_REMOVED lines=8> */
.L_x_7422:
[----:B------:R-:W-:Y:S01]  /*1330*/  UMOV UR43, UR6 ;  /* 0x00000006002b7c82 */ /* 0x000fe20008000000 */
[----:B------:R-:W-:Y:S05]  /*1340*/  @!P1 BRA `(.L_x_7423) ;  /* 0x00000000001c9947 */ /* 0x000fea0003800000 */
[----:B------:R-:W-:Y:S02]  /*1350*/  ULDC.64 UR8, c[0x0][0xa20] ;  /* 0x0002880000087ab9 */ /* 0x000fe40000000a00 */
[----:B------:R-:W-:-:S06]  /*1360*/  UIMAD.WIDE UR6, UR6, 0x4, UR8 ;  /* 0x00000004060678a5 */ /* 0x000fcc000f8e0208 */
[----:B------:R-:W-:Y:S02]  /*1370*/  IMAD.U32 R2, RZ, RZ, UR6 ;  /* 0x00000006ff027e24 */ /* 0x000fe4000f8e00ff */
[----:B------:R-:W-:-:S05]  /*1380*/  IMAD.U32 R3, RZ, RZ, UR7 ;  /* 0x00000007ff037e24 */ /* 0x000fca000f8e00ff */
[----:B------:R-:W2:Y:S02]  /*1390*/  LDG.E R2, desc[UR52][R2.64] ;  /* 0x0000003402027981 */ /* 0x000ea4000c1e1900 */
[----:B--2---:R-:W-:Y:S01]  /*13a0*/  R2UR UR4, R2 ;  /* 0x00000000020472ca */ /* 0x004fe200000e0000 */
[----:B------:R-:W-:-:S14]  /*13b0*/  BRA `(.L_x_7424) ;  /* 0x0000000000347947 */ /* 0x000fdc0003800000 */
.L_x_7423:
        /* <DEDUP_REMOVED lines=13> */
.L_x_7424:
[----:B------:R-:W-:Y:S01]  /*1490*/  ULDC UR6, c[0x0][0x448] ;  /* 0x0001120000067ab9 */ /* 0x000fe20000000800 */
[----:B------:R-:W-:Y:S02]  /*14a0*/  USHF.L.U32 UR37, UR5, 0x7, URZ ;  /* 0x0000000705257899 */ /* 0x000fe4000800063f */
[----:B------:R-:W-:Y:S02]  /*14b0*/  UISETP.NE.AND UP0, UPT, UR6, 0x1, UPT ;  /* 0x000000010600788c */ /* 0x000fe4000bf05270 */
[----:B------:R-:W-:Y:S02]  /*14c0*/  UIADD3 UR38, -UR38, UR4, URZ ;  /* 0x0000000426267290 */ /* 0x000fe4000fffe13f */
[----:B------:R-:W-:Y:S01]  /*14d0*/  UIADD3 UR8, UR37, 0x7f, URZ ;  /* 0x0000007f25087890 */ /* 0x000fe2000fffe03f */
[----:B------:R-:W-:Y:S01]  /*14e0*/  ULDC.64 UR4, c[0x0][0x9e0] ;  /* 0x0002780000047ab9 */ /* 0x000fe20000000a00 */
[----:B------:R-:W-:Y:S02]  /*14f0*/  UIADD3 UR9, UR38, 0x1, -UR46 ;  /* 0x0000000126097890 */ /* 0x000fe4000fffe82e */
[----:B------:R-:W-:-:S03]  /*1500*/  UISETP.GE.AND UP1, UPT, UR5, 0x1, UPT ;  /* 0x000000010500788c */ /* 0x000fc6000bf26270 */
        /* <DEDUP_REMOVED lines=18> */
.L_x_7426:
[----:B------:R-:W-:-:S11]  /*1630*/  UISETP.NE.AND UP1, UPT, UR5, 0x1, UPT ;  /* 0x000000010500788c */ /* 0x000fd6000bf25270 */
[----:B------:R-:W-:Y:S02]  /*1640*/  @UP1 ULDC.64 UR10, c[0x0][0x9e8] ;  /* 0x00027a00000a1ab9 */ /* 0x000fe40000000a00 */
[----:B------:R-:W-:-:S04]  /*1650*/  UIMAD.WIDE.U32 UR6, UR8, UR10, URZ ;  /* 0x0000000a080672a5 */ /* 0x000fc8000f8e003f */
[----:B------:R-:W-:-:S12]  /*1660*/  @UP1 USHF.R.U32.HI UR8, URZ, UR11, UR7 ;  /* 0x0000000b3f081299 */ /* 0x000fd80008011607 */
.L_x_7427:
[----:B------:R-:W-:-:S04]  /*1670*/  UIMAD UR8, UR8, UR5, UR5 ;  /* 0x00000005080872a4 */ /* 0x000fc8000f8e0205 */
[----:B------:R-:W-:-:S04]  /*1680*/  UISETP.LT.AND UP1, UPT, UR4, UR8, UPT ;  /* 0x000000080400728c */ /* 0x000fc8000bf21270 */
[----:B------:R-:W-:-:S12]  /*1690*/  USEL UR4, UR4, UR8, UP1 ;  /* 0x0000000804047287 */ /* 0x000fd80008800000 */
.L_x_7425:
[----:B------:R-:W-:Y:S02]  /*16a0*/  UIADD3 UR8, UR38, 0x7f, URZ ;  /* 0x0000007f26087890 */ /* 0x000fe4000fffe03f */
[----:B------:R-:W-:Y:S02]  /*16b0*/  UIADD3 UR9, UR4, 0x7f, URZ ;  /* 0x0000007f04097890 */ /* 0x000fe4000fffe03f */
[----:B------:R-:W-:Y:S02]  /*16c0*/  USHF.R.S32.HI UR4, URZ, 0x1f, UR8 ;  /* 0x0000001f3f047899 */ /* 0x000fe40008011408 */
[----:B------:R-:W-:Y:S01]  /*16d0*/  USHF.R.S32.HI UR10, URZ, 0x1f, UR9 ;  /* 0x0000001f3f0a7899 */ /* 0x000fe20008011409 */
[----:B------:R-:W-:Y:S01]  /*16e0*/  @UP0 ULDC UR6, c[0x0][0x44c] ;  /* 0x0001130000060ab9 */ /* 0x000fe20000000800 */
[----:B------:R-:W-:Y:S02]  /*16f0*/  ULEA.HI UR4, UR4, UR8, URZ, 0x7 ;  /* 0x0000000804047291 */ /* 0x000fe4000f8f383f */
[----:B------:R-:W-:-:S02]  /*1700*/  ULEA.HI UR10, UR10, UR9, URZ, 0x7 ;  /* 0x000000090a0a7291 */ /* 0x000fc4000f8f383f */
[----:B------:R-:W-:Y:S01]  /*1710*/  UIMAD.WIDE.U32 UR6, UR37, UR6, URZ ;  /* 0x00000006250672a5 */ /* 0x000fe2000f8e003f */
[----:B------:R-:W-:Y:S01]  /*1720*/  @UP0 ULDC UR12, c[0x0][0x450] ;  /* 0x00011400000c0ab9 */ /* 0x000fe20000000800 */
[----:B------:R-:W-:Y:S01]  /*1730*/  UMOV UR11, UR37 ;  /* 0x00000025000b7c82 */ /* 0x000fe20008000000 */
[----:B------:R-:W-:Y:S02]  /*1740*/  USHF.R.S32.HI UR4, URZ, 0x7, UR4 ;  /* 0x000000073f047899 */ /* 0x000fe40008011404 */
[----:B------:R-:W-:Y:S02]  /*1750*/  USHF.R.S32.HI UR10, URZ, 0x7, UR10 ;  /* 0x000000073f0a7899 */ /* 0x000fe4000801140a */
[----:B------:R-:W-:Y:S02]  /*1760*/  UIADD3 UR54, UR38, -UR46, URZ ;  /* 0x8000002e26367290 */ /* 0x000fe4000fffe03f */
        /* <DEDUP_REMOVED lines=17> */
.L_x_7429:
[----:B------:R-:W-:-:S11]  /*1880*/  UISETP.NE.AND UP0, UPT, UR5, 0x1, UPT ;  /* 0x000000010500788c */ /* 0x000fd6000bf05270 */
[----:B------:R-:W-:Y:S02]  /*1890*/  @UP0 ULDC.64 UR10, c[0x0][0x9e8] ;  /* 0x00027a00000a0ab9 */ /* 0x000fe40000000a00 */
[----:B------:R-:W-:-:S04]  /*18a0*/  UIMAD.WIDE.U32 UR8, UR7, UR10, URZ ;  /* 0x0000000a070872a5 */ /* 0x000fc8000f8e003f */
[----:B------:R-:W-:-:S12]  /*18b0*/  @UP0 USHF.R.U32.HI UR7, URZ, UR11, UR9 ;  /* 0x0000000b3f070299 */ /* 0x000fd80008011609 */
.L_x_7430:
[----:B------:R-:W-:-:S04]  /*18c0*/  UIMAD UR5, UR7, UR5, URZ ;  /* 0x00000005070572a4 */ /* 0x000fc8000f8e023f */
[----:B------:R-:W-:-:S04]  /*18d0*/  UISETP.LT.AND UP0, UPT, UR4, UR5, UPT ;  /* 0x000000050400728c */ /* 0x000fc8000bf01270 */
[----:B------:R-:W-:-:S12]  /*18e0*/  USEL UR4, UR4, UR5, !UP0 ;  /* 0x0000000504047287 */ /* 0x000fd8000c000000 */
.L_x_7428:
[----:B------:R-:W-:Y:S02]  /*18f0*/  USHF.R.S32.HI UR5, URZ, 0x1f, UR4 ;  /* 0x0000001f3f057899 */ /* 0x000fe40008011404 */
[----:B------:R-:W-:Y:S02]  /*1900*/  ULOP3.LUT UR39, UR45, 0xff, URZ, 0xc0, !UPT ;  /* 0x000000ff2d277892 */ /* 0x000fe4000f8ec03f */
[----:B------:R-:W-:Y:S02]  /*1910*/  ULEA.HI UR5, UR5, UR4, URZ, 0x7 ;  /* 0x0000000405057291 */ /* 0x000fe4000f8f383f */
[----:B------:R-:W-:Y:S02]  /*1920*/  USHF.R.U32.HI UR45, URZ, 0x10, UR45 ;  /* 0x000000103f2d7899 */ /* 0x000fe4000801162d */
[----:B------:R-:W-:Y:S01]  /*1930*/  USHF.R.S32.HI UR5, URZ, 0x7, UR5 ;  /* 0x000000073f057899 */ /* 0x000fe20008011405 */
[----:B------:R-:W-:-:S03]  /*1940*/  UMOV UR4, URZ ;  /* 0x0000003f00047c82 */ /* 0x000fc60008000000 */
[----:B------:R-:W-:-:S04]  /*1950*/  UISETP.LT.AND UP0, UPT, URZ, UR5, UPT ;  /* 0x000000053f00728c */ /* 0x000fc8000bf01270 */
[----:B------:R-:W-:-:S04]  /*1960*/  USEL UR40, URZ, UR5, !UP0 ;  /* 0x000000053f287287 */ /* 0x000fc8000c000000 */
[----:B------:R-:W-:-:S06]  /*1970*/  UISETP.GT.AND UP0, UPT, UR6, UR40, UPT ;  /* 0x000000280600728c */ /* 0x000fcc000bf04270 */
[----:B------:R-:W-:-:S13]  /*1980*/  PLOP3.LUT P0, PT, PT, PT, UP0, 0x80, 0x0 ;  /* 0x000000000000781c */ /* 0x000fda0003f0f008 */
[----:B------:R-:W-:Y:S05]  /*1990*/  @!P0 BRA `(.L_x_7431) ;  /* 0x0000000000948947 */ /* 0x000fea0003800000 */
[----:B------:R-:W-:Y:S01]  /*19a0*/  UISETP.NE.AND UP0, UPT, UR45, URZ, UPT ;  /* 0x0000003f2d00728c */ /* 0x000fe2000bf05270 */
[----:B------:R-:W-:-:S03]  /*19b0*/  ULDC UR4, c[0x0][0x9f0] ;  /* 0x00027c0000047ab9 */ /* 0x000fc60000000800 */
        /* <DEDUP_REMOVED lines=35> */
.L_x_7431:
[----:B------:R-:W-:Y:S01]  /*1bf0*/  UIMAD UR40, UR39, UR4, UR40 ;  /* 0x00000004272872a4 */ /* 0x000fe2000f8e0228 */
[----:B------:R-:W-:Y:S01]  /*1c00*/  IMAD.U32 R90, RZ, RZ, UR6 ;  /* 0x00000006ff5a7e24 */ /* 0x000fe2000f8e00ff */
[----:B------:R-:W-:Y:S01]  /*1c10*/  PLOP3.LUT P0, PT, PT, PT, PT, 0x80, 0x0 ;  /* 0x000000000000781c */ /* 0x000fe20003f0f070 */
[----:B------:R-:W-:Y:S01]  /*1c20*/  IMAD.U32 R3, RZ, RZ, UR4 ;  /* 0x00000004ff037e24 */ /* 0x000fe2000f8e00ff */
[----:B------:R-:W-:Y:S02]  /*1c30*/  CS2R R20, SRZ ;  /* 0x0000000000147805 */ /* 0x000fe4000001ff00 */
[----:B------:R-:W-:Y:S02]  /*1c40*/  CS2R R150, SRZ ;  /* 0x0000000000967805 */ /* 0x000fe4000001ff00 */
[----:B------:R-:W-:Y:S02]  /*1c50*/  CS2R R148, SRZ ;  /* 0x0000000000947805 */ /* 0x000fe4000001ff00 */
[----:B------:R-:W-:-:S02]  /*1c60*/  CS2R R146, SRZ ;  /* 0x0000000000927805 */ /* 0x000fc4000001ff00 */
[----:B------:R-:W-:Y:S02]  /*1c70*/  VIADDMNMX R90, R3, UR40, R90, PT ;  /* 0x00000028035a7c46 */ /* 0x000fe4000b80015a */
[----:B------:R-:W-:Y:S02]  /*1c80*/  CS2R R144, SRZ ;  /* 0x0000000000907805 */ /* 0x000fe4000001ff00 */
[----:B------:R-:W-:Y:S02]  /*1c90*/  CS2R R142, SRZ ;  /* 0x00000000008e7805 */ /* 0x000fe4000001ff00 */
[----:B------:R-:W-:Y:S02]  /*1ca0*/  CS2R R140, SRZ ;  /* 0x00000000008c7805 */ /* 0x000fe4000001ff00 */
[----:B------:R-:W-:Y:S02]  /*1cb0*/  ISETP.GT.AND P1, PT, R90, UR40, PT ;  /* 0x000000285a007c0c */ /* 0x000fe4000bf24270 */
        /* <DEDUP_REMOVED lines=27> */
[----:B------:R-:W0:Y:S01]  /*1e70*/  SHFL.IDX PT, R0, R216, RZ, 0x1f ;  /* 0x00001fffd8007589 */ /* 0x000e2200000e0000 */
[----:B------:R-:W1:Y:S01]  /*1e80*/  S2UR UR5, SR_CgaCtaId ;  /* 0x00000000000579c3 */ /* 0x000e620000008800 */
[----:B------:R-:W-:Y:S01]  /*1e90*/  UMOV UR41, 0x400 ;  /* 0x0000040000297882 */ /* 0x000fe20000000000 */
[----:B0-----:R-:W-:Y:S01]  /*1ea0*/  R2UR UR44, R0 ;  /* 0x00000000002c72ca */ /* 0x001fe200000e0000 */
[----:B-1----:R-:W-:-:S04]  /*1eb0*/  ULEA UR41, UR5, UR41, 0x18 ;  /* 0x0000002905297291 */ /* 0x002fc8000f8ec03f */
[----:B------:R-:W-:-:S04]  /*1ec0*/  UIADD3 UR5, UR41, 0x10400, URZ ;  /* 0x0001040029057890 */ /* 0x000fc8000fffe03f */
[----:B------:R-:W-:-:S04]  /*1ed0*/  ULOP3.LUT UP0, URZ, UR5, 0x3ff, URZ, 0xc0, !UPT ;  /* 0x000003ff053f7892 */ /* 0x000fc8000f80c03f */
[----:B------:R-:W-:Y:S02]  /*1ee0*/  ULEA.HI UR4, UR44, UR44, URZ, 0x1 ;  /* 0x0000002c2c047291 */ /* 0x000fe4000f8f083f */
[----:B------:R-:W-:Y:S02]  /*1ef0*/  PLOP3.LUT P0, PT, PT, PT, UP0, 0x80, 0x0 ;  /* 0x000000000000781c */ /* 0x000fe40003f0f008 */
        /* <DEDUP_REMOVED lines=22> */
.L_x_7433:
[----:B------:R-:W-:Y:S01]  /*2060*/  ULEA.HI UR4, UR48, UR48, URZ, 0x1 ;  /* 0x0000003030047291 */ /* 0x000fe2000f8f083f */
[----:B------:R-:W-:-:S03]  /*2070*/  IMAD.U32 R2, RZ, RZ, UR49 ;  /* 0x00000031ff027e24 */ /* 0x000fc6000f8e00ff */
[----:B------:R-:W-:Y:S02]  /*2080*/  ULOP3.LUT UR4, UR4, 0xfffffffe, URZ, 0xc0, !UPT ;  /* 0xfffffffe04047892 */ /* 0x000fe4000f8ec03f */
[----:B------:R-:W-:Y:S02]  /*2090*/  ISETP.NE.AND P0, PT, R2, 0x3, PT ;  /* 0x000000030200780c */ /* 0x000fe40003f05270 */
[----:B------:R-:W-:-:S06]  /*20a0*/  UIADD3 UR4, UR48, -UR4, URZ ;  /* 0x8000000430047290 */ /* 0x000fcc000fffe03f */
[----:B------:R-:W-:-:S05]  /*20b0*/  IMAD.U32 R0, RZ, RZ, UR4 ;  /* 0x00000004ff007e24 */ /* 0x000fca000f8e00ff */
[----:B------:R-:W-:-:S04]  /*20c0*/  SHF.L.U32 R0, R0, 0x1f, RZ ;  /* 0x0000001f00007819 */ /* 0x000fc800000006ff */
[----:B------:R-:W0:Y:S02]  /*20d0*/  SYNCS.PHASECHK.TRANS64.TRYWAIT P1, [UR41+0x28800], R0 ;  /* 0x02880000ff0075a7 */ /* 0x000e240008020169 */
[----:B0-----:R-:W-:Y:S05]  /*20e0*/  @!P1 BRA `(.L_x_7434) ;  /* 0x0000016000109947 */ /* 0x001fea0003800000 */
.L_x_7657:
[----:B------:R-:W-:Y:S05]  /*20f0*/  @!P0 BRA `(.L_x_7435) ;  /* 0x0000000000048947 */ /* 0x000fea0003800000 */
[----:B------:R-:W-:Y:S01]  /*2100*/  BPT.TRAP 0x1 ;  /* 0x000000040000795c */ /* 0x000fe20000300000 */
.L_x_7435:
[----:B------:R-:W-:Y:S02]  /*2110*/  IMAD.U32 R5, RZ, RZ, UR47 ;  /* 0x0000002fff057e24 */ /* 0x000fe4000f8e00ff */
[----:B0-----:R-:W-:-:S03]  /*2120*/  IMAD.U32 R0, RZ, RZ, UR50 ;  /* 0x00000032ff007e24 */ /* 0x001fc6000f8e00ff */
[----:B------:R-:W-:Y:S02]  /*2130*/  LEA R5, R5, UR41, 0x3 ;  /* 0x0000002905057c11 */ /* 0x000fe4000f8e18ff */
[----:B------:R-:W-:-:S04]  /*2140*/  SHF.L.U32 R0, R0, 0x1f, RZ ;  /* 0x0000001f00007819 */ /* 0x000fc800000006ff */
[----:B------:R0:W1:Y:S01]  /*2150*/  SYNCS.PHASECHK.TRANS64.TRYWAIT P2, [R5+URZ+0x28830], R0 ;  /* 0x02883000050075a7 */ /* 0x000062000804017f */
[----:B------:R-:W-:Y:S05]  /*2160*/  @!P0 BRA `(.L_x_7436) ;  /* 0x0000000000048947 */ /* 0x000fea0003800000 */
[----:B------:R-:W-:Y:S01]  /*2170*/  BPT.TRAP 0x1 ;  /* 0x000000040000795c */ /* 0x000fe20000300000 */
.L_x_7436:
[----:B------:R-:W2:Y:S02]  /*2180*/  S2R R2, SR_TID.X ;  /* 0x0000000000027919 */ /* 0x000ea40000002100 */
[----:B--2---:R-:W-:-:S04]  /*2190*/  LOP3.LUT R2, R2, 0x7f, RZ, 0xc0, !PT ;  /* 0x0000007f02027812 */ /* 0x004fc800078ec0ff */
[----:B------:R-:W-:Y:S01]  /*21a0*/  ISETP.NE.AND P1, PT, R2, RZ, PT ;  /* 0x000000ff0200720c */ /* 0x000fe20003f25270 */
[----:B-1----:R-:W-:-:S12]  /*21b0*/  @P2 BRA `(.L_x_7437) ;  /* 0x0000000000082947 */ /* 0x002fd80003800000 */
[----:B------:R-:W1:Y:S02]  /*21c0*/  SYNCS.PHASECHK.TRANS64.TRYWAIT P2, [R5+URZ+0x28830], R0 ;  /* 0x02883000050075a7 */ /* 0x000e64000804017f */
[----:B-1----:R-:W-:Y:S05]  /*21d0*/  @!P2 BRA `(.L_x_7438) ;  /* 0x0000015c00eca947 */ /* 0x002fea0003800000 */
.L_x_7437:
[----:B------:R-:W-:Y:S05]  /*21e0*/  WARPSYNC.ALL ;  /* 0x0000000000007948 */ /* 0x000fea0003800000 */
[----:B------:R-:W-:Y:S01]  /*21f0*/  UIADD3 UR4, UR41, 0x18400, URZ ;  /* 0x0001840029047890 */ /* 0x000fe2000fffe03f */
[----:B------:R-:W-:Y:S01]  /*2200*/  WARPGROUP.ARRIVE ;  /* 0x00000000000079c5 */ /* 0x000fe20000000000 */
[----:B------:R-:W-:Y:S01]  /*2210*/  ULOP3.LUT UR32, UR55, 0x10000, URZ, 0xfc, !UPT ;  /* 0x0001000037207892 */ /* 0x000fe2000f8efc3f */
[----:B01----:R-:W-:Y:S01]  /*2220*/  VIADD R0, R17, UR37 ;  /* 0x0000002511007c36 */ /* 0x003fe20008000000 */
[----:B------:R-:W-:Y:S01]  /*2230*/  USHF.R.U32.HI UR4, URZ, 0x4, UR4 ;  /* 0x000000043f047899 */ /* 0x000fe20008011604 */
[----:B------:R-:W-:Y:S01]  /*2240*/  LEA R7, R90, 0xffffff80, 0x7 ;  /* 0xffffff805a077811 */ /* 0x000fe200078e38ff */
[----:B------:R-:W-:Y:S01]  /*2250*/  UMOV UR33, 0x40000040 ;  /* 0x4000004000217882 */ /* 0x000fe20000000000 */
[----:B------:R-:W-:Y:S01]  /*2260*/  UMOV UR35, 0x40000040 ;  /* 0x4000004000237882 */ /* 0x000fe20000000000 */
[----:B------:R-:W-:Y:S01]  /*2270*/  ULOP3.LUT UR4, UR4, 0x3fff, URZ, 0xc0, !UPT ;  /* 0x00003fff04047892 */ /* 0x000fe2000f8ec03f */
[----:B------:R-:W-:Y:S01]  /*2280*/  IMAD.MOV.U32 R3, RZ, RZ, R0 ;  /* 0x000000ffff037224 */ /* 0x000fe200078e0000 */
[----:B------:R-:W-:Y:S01]  /*2290*/  UMOV UR5, 0x40000040 ;  /* 0x4000004000057882 */ /* 0x000fe20000000000 */
[----:B------:R-:W-:Y:S01]  /*22a0*/  UMOV UR7, 0x40000040 ;  /* 0x4000004000077882 */ /* 0x000fe20000000000 */
[----:B------:R-:W-:-:S02]  /*22b0*/  ULOP3.LUT UR51, UR4, 0x10000, URZ, 0xfc, !UPT ;  /* 0x0001000004337892 */ /* 0x000fc4000f8efc3f */
[----:B------:R-:W-:Y:S02]  /*22c0*/  UIADD3 UR4, UR32, 0x2, URZ ;  /* 0x0000000220047890 */ /* 0x000fe4000fffe03f */
[----:B------:R-:W-:Y:S02]  /*22d0*/  ULEA UR34, UR47, UR51, 0xb ;  /* 0x000000332f227291 */ /* 0x000fe4000f8e583f */
[----:B------:R-:W-:Y:S02]  /*22e0*/  UIADD3 UR8, UR32, 0x4, URZ ;  /* 0x0000000420087890 */ /* 0x000fe4000fffe03f */
[----:B------:R-:W-:Y:S02]  /*22f0*/  UIADD3 UR6, UR34, 0x2, URZ ;  /* 0x0000000222067890 */ /* 0x000fe4000fffe03f */
[----:B------:R-:W-:Y:S01]  /*2300*/  UIADD3 UR10, UR34, 0x4, URZ ;  /* 0x00000004220a7890 */ /* 0x000fe2000fffe03f */
[----:B------:R-:W-:Y:S02]  /*2310*/  UMOV UR9, 0x40000040 ;  /* 0x4000004000097882 */ /* 0x000fe40000000000 */
[----:B------:R-:W-:Y:S01]  /*2320*/  HGMMA.64x128x16.F32.BF16 R24, gdesc[UR32], RZ, !UPT, gsb0 ;  /* 0x01e00000201879f0 */ /* 0x000fe2000c0018ff */
        /* <DEDUP_REMOVED lines=21> */
[----:B------:R-:W-:Y:S01]  /*2480*/  ULDC UR56, c[0x0][0x9dc] ;  /* 0x0002770000387ab9 */ /* 0x000fe20000000800 */
[----:B------:R-:W-:Y:S02]  /*2490*/  WARPGROUP.DEPBAR.LE gsb0, 0x0 ;  /* 0x00008000000079c5 */ /* 0x000fe40000010000 */
[----:B------:R-:W-:-:S06]  /*24a0*/  WARPGROUP.ARRIVE ;  /* 0x00000000000079c5 */ /* 0x000fcc0000000000 */
[----:B------:R-:W-:Y:S01]  /*24b0*/  HGMMA.64x128x16.F32.BF16 R24, gdesc[UR4], R24, gsb0 ;  /* 0x01e00000041879f0 */ /* 0x000fe20008001818 */
        /* <DEDUP_REMOVED lines=13> */
[----:B------:R-:W-:Y:S01]  /*2590*/  @!P1 PRMT R0, RZ, 0x654, R0 ;  /* 0x00000654ff009816 */ /* 0x000fe20000000000 */
[----:B------:R-:W-:Y:S02]  /*25a0*/  IMAD R9, R90, R5, 0x80 ;  /* 0x000000805a097424 */ /* 0x000fe400078e0205 */
[----:B------:R-:W-:Y:S01]  /*25b0*/  IMAD.U32 R5, RZ, RZ, UR46 ;  /* 0x0000002eff057e24 */ /* 0x000fe2000f8e00ff */
[----:B------:R-:W-:-:S02]  /*25c0*/  PLOP3.LUT P2, PT, PT, PT, UP1, 0x40, 0x0 ;  /* 0x000000000000781c */ /* 0x000fc40003f4e818 */
[----:B------:R-:W-:Y:S01]  /*25d0*/  IADD3 R6, -R16, UR38, R9 ;  /* 0x0000002610067c10 */ /* 0x000fe2000fffe109 */
[----:B------:R-:W-:Y:S02]  /*25e0*/  WARPGROUP.DEPBAR.LE gsb0, 0x0 ;  /* 0x00008000000079c5 */ /* 0x000fe40000010000 */
[----:B------:R-:W-:-:S06]  /*25f0*/  WARPGROUP.ARRIVE ;  /* 0x00000000000079c5 */ /* 0x000fcc0000000000 */
[----:B------:R-:W-:Y:S01]  /*2600*/  HGMMA.64x128x16.F32.BF16 R24, gdesc[UR8], R24, gsb0 ;  /* 0x01e00000081879f0 */ /* 0x000fe20008001818 */
[----:B------:R-:W-:Y:S02]  /*2610*/  ULOP3.LUT UR10, URZ, UR56, URZ, 0x33, !UPT ;  /* 0x000000383f0a7292 */ /* 0x000fe4000f8e333f */
        /* <DEDUP_REMOVED lines=37> */
.L_x_7441:
[----:B------:R-:W-:-:S06]  /*2870*/  UISETP.NE.AND UP2, UPT, UR7, 0x1, UPT ;  /* 0x000000010700788c */ /* 0x000fcc000bf45270 */
[----:B------:R-:W-:-:S05]  /*2880*/  PLOP3.LUT P2, PT, PT, PT, UP2, 0x80, 0x0 ;  /* 0x000000000000781c */ /* 0x000fca0003f4f028 */
[----:B------:R-:W-:-:S08]  /*2890*/  @UP2 ULDC.64 UR10, c[0x0][0x9e8] ;  /* 0x00027a00000a2ab9 */ /* 0x000fd00000000a00 */
[----:B------:R-:W-:-:S05]  /*28a0*/  @P2 IMAD.HI.U32 R5, R4, UR10, RZ ;  /* 0x0000000a04052c27 */ /* 0x000fca000f8e00ff */
[----:B------:R-:W-:-:S07]  /*28b0*/  @P2 SHF.R.U32.HI R4, RZ, UR11, R5 ;  /* 0x0000000bff042c19 */ /* 0x000fce0008011605 */
.L_x_7442:
[----:B------:R-:W-:Y:S05]  /*28c0*/  BSYNC B0 ;  /* 0x0000000000007941 */ /* 0x000fea0003800000 */
.L_x_7440:
[----:B------:R-:W-:-:S04]  /*28d0*/  IMAD R5, R4, UR7, -R7 ;  /* 0x0000000704057c24 */ /* 0x000fc8000f8e0a07 */
[----:B------:R-:W-:-:S05]  /*28e0*/  IMAD.IADD R5, R5, 0x1, -R16 ;  /* 0x0000000105057824 */ /* 0x000fca00078e0a10 */
[----:B------:R-:W-:Y:S02]  /*28f0*/  VIMNMX R2, R2, R5, !PT ;  /* 0x0000000502027248 */ /* 0x000fe40007fe0100 */
[----:B------:R-:W-:-:S07]  /*2900*/  VIADDMNMX R0, R5, UR7, R0, PT ;  /* 0x0000000705007c46 */ /* 0x000fce000b800100 */
.L_x_7439:
        /* <DEDUP_REMOVED lines=8> */
[----:B------:R-:W-:Y:S02]  /*2990*/  ISETP.GT.AND P3, PT, R2, 0x9, !P5 ;  /* 0x000000090200780c */ /* 0x000fe40006f64270 */
[----:B------:R-:W-:Y:S02]  /*29a0*/  P2R R12, PR, RZ, 0x20 ;  /* 0x00000020ff0c7803 */ /* 0x000fe40000000000 */
[----:B------:R-:W-:Y:S02]  /*29b0*/  ISETP.LT.OR P3, PT, R0, 0xa, P3 ;  /* 0x0000000a0000780c */ /* 0x000fe40001f61670 */
[----:B------:R-:W-:Y:S02]  /*29c0*/  ISETP.GT.AND P4, PT, R2, 0x8, !P4 ;  /* 0x000000080200780c */ /* 0x000fe40006784270 */
[----:B------:R-:W-:-:S02]  /*29d0*/  ISETP.GE.AND P5, PT, R9, 0x11, PT ;  /* 0x000000110900780c */ /* 0x000fc40003fa6270 */
[----:B------:R-:W-:Y:S01]  /*29e0*/  FSEL R29, R29, -INF , !P3 ;  /* 0xff8000001d1d7808 */ /* 0x000fe20005800000 */
[----:B0-----:R-:W-:Y:S01]  /*29f0*/  IMAD.IADD R4, R8, 0x1, R3 ;  /* 0x0000000108047824 */ /* 0x001fe200078e0203 */
[----:B------:R-:W-:Y:S02]  /*2a00*/  ISETP.LT.OR P4, PT, R0, 0x9, P4 ;  /* 0x000000090000780c */ /* 0x000fe40002781670 */
[----:B------:R-:W-:Y:S02]  /*2a10*/  ISETP.GT.AND P3, PT, R2, 0x10, !P5 ;  /* 0x000000100200780c */ /* 0x000fe40006f64270 */
[----:B------:R-:W-:Y:S02]  /*2a20*/  FSEL R28, R28, -INF , !P4 ;  /* 0xff8000001c1c7808 */ /* 0x000fe40006000000 */
        /* <DEDUP_REMOVED lines=137> */
[----:B------:R-:W-:Y:S02]  /*32c0*/  ISETP.GT.AND P6, PT, R2, 0x79, !P6 ;  /* 0x000000790200780c */ /* 0x000fe400077c4270 */
[----:B------:R-:W-:Y:S02]  /*32d0*/  VIADDMNMX R2, R3, R11, R6, PT ;  /* 0x0000000b03027246 */ /* 0x000fe40003800106 */
[----:B------:R-:W-:-:S04]  /*32e0*/  ISETP.LT.OR P6, PT, R0, 0x7a, P6 ;  /* 0x0000007a0000780c */ /* 0x000fc800037c1670 */
        /* <DEDUP_REMOVED lines=17> */
.L_x_7445:
[----:B------:R-:W-:-:S06]  /*3400*/  UISETP.NE.AND UP2, UPT, UR7, 0x1, UPT ;  /* 0x000000010700788c */ /* 0x000fcc000bf45270 */
[----:B------:R-:W-:-:S05]  /*3410*/  PLOP3.LUT P6, PT, PT, PT, UP2, 0x80, 0x0 ;  /* 0x000000000000781c */ /* 0x000fca0003fcf028 */
[----:B------:R-:W-:-:S08]  /*3420*/  @UP2 ULDC.64 UR10, c[0x0][0x9e8] ;  /* 0x00027a00000a2ab9 */ /* 0x000fd00000000a00 */
[----:B------:R-:W-:Y:S01]  /*3430*/  @P6 IMAD.HI.U32 R3, R0, UR10, RZ ;  /* 0x0000000a00036c27 */ /* 0x000fe2000f8e00ff */
[----:B------:R-:W-:-:S13]  /*3440*/  PLOP3.LUT P6, PT, PT, PT, UP2, 0x80, 0x0 ;  /* 0x000000000000781c */ /* 0x000fda0003fcf028 */
[----:B------:R-:W-:-:S07]  /*3450*/  @P6 SHF.R.U32.HI R0, RZ, UR11, R3 ;  /* 0x0000000bff006c19 */ /* 0x000fce0008011603 */
.L_x_7446:
[----:B------:R-:W-:Y:S05]  /*3460*/  BSYNC B0 ;  /* 0x0000000000007941 */ /* 0x000fea0003800000 */
.L_x_7444:
[----:B------:R-:W-:-:S04]  /*3470*/  IMAD R3, R0, UR7, -R7 ;  /* 0x0000000700037c24 */ /* 0x000fc8000f8e0a07 */
[----:B------:R-:W-:-:S05]  /*3480*/  IMAD.IADD R3, R3, 0x1, -R16 ;  /* 0x0000000103037824 */ /* 0x000fca00078e0a10 */
[----:B------:R-:W-:Y:S02]  /*3490*/  VIMNMX R4, R4, R3, !PT ;  /* 0x0000000304047248 */ /* 0x000fe40007fe0100 */
[----:B------:R-:W-:-:S07]  /*34a0*/  VIADDMNMX R2, R3, UR7, R2, PT ;  /* 0x0000000703027c46 */ /* 0x000fce000b800102 */
.L_x_7443:
[----:B------:R-:W-:Y:S01]  /*34b0*/  ISETP.GT.AND P2, PT, R4, 0x1, !P2 ;  /* 0x000000010400780c */ /* 0x000fe20005744270 */
[----:B------:R-:W-:Y:S01]  /*34c0*/  ULDC UR10, c[0x0][0x988] ;  /* 0x00026200000a7ab9 */ /* 0x000fe20000000800 */
[----:B------:R-:W-:Y:S01]  /*34d0*/  ISETP.NE.AND P6, PT, R14, RZ, PT ;  /* 0x000000ff0e00720c */ /* 0x000fe20003fc5270 */
        /* <DEDUP_REMOVED lines=24> */
[----:B------:R-:W-:Y:S02]  /*3660*/  ISETP.GT.AND P2, PT, R4, 0x10, !P6 ;  /* 0x000000100400780c */ /* 0x000fe40007744270 */
[----:B------:R-:W-:Y:S02]  /*3670*/  ISETP.NE.AND P6, PT, R96, RZ, PT ;  /* 0x000000ff6000720c */ /* 0x000fe40003fc5270 */
        /* <DEDUP_REMOVED lines=57> */
[----:B------:R-:W-:Y:S01]  /*3a10*/  ISETP.GT.AND P3, PT, R4, 0x70, !P3 ;  /* 0x000000700400780c */ /* 0x000fe20005f64270 */
[----:B------:R-:W0:Y:S01]  /*3a20*/  SHFL.BFLY PT, R0, R3, 0x2, 0x1f ;  /* 0x0c401f0003007f89 */ /* 0x000e2200000e0000 */
[----:B------:R-:W-:-:S02]  /*3a30*/  FSEL R50, R50, -INF , !P2 ;  /* 0xff80000032327808 */ /* 0x000fc40005000000 */
[----:B------:R-:W-:Y:S02]  /*3a40*/  ISETP.NE.AND P2, PT, R94, RZ, PT ;  /* 0x000000ff5e00720c */ /* 0x000fe40003f45270 */
[C---:B------:R-:W-:Y:S02]  /*3a50*/  ISETP.GT.AND P4, PT, R4.reuse, 0x71, !P4 ;  /* 0x000000710400780c */ /* 0x040fe40006784270 */
[C---:B------:R-:W-:Y:S02]  /*3a60*/  ISETP.GT.AND P2, PT, R4.reuse, 0x31, !P2 ;  /* 0x000000310400780c */ /* 0x040fe40005744270 */
[----:B------:R-:W-:Y:S02]  /*3a70*/  ISETP.GT.AND P5, PT, R4, 0x78, !P5 ;  /* 0x000000780400780c */ /* 0x000fe40006fa4270 */
[C---:B------:R-:W-:Y:S02]  /*3a80*/  ISETP.LT.OR P2, PT, R2.reuse, 0x32, P2 ;  /* 0x000000320200780c */ /* 0x040fe40001741670 */
[----:B------:R-:W-:-:S02]  /*3a90*/  ISETP.LT.OR P3, PT, R2, 0x71, P3 ;  /* 0x000000710200780c */ /* 0x000fc40001f61670 */
[----:B------:R-:W-:Y:S02]  /*3aa0*/  FSEL R51, R51, -INF , !P2 ;  /* 0xff80000033337808 */ /* 0x000fe40005000000 */
[----:B------:R-:W-:Y:S02]  /*3ab0*/  ISETP.NE.AND P2, PT, R95, RZ, PT ;  /* 0x000000ff5f00720c */ /* 0x000fe40003f45270 */
[----:B------:R-:W-:Y:S02]  /*3ac0*/  ISETP.LT.OR P4, PT, R2, 0x72, P4 ;  /* 0x000000720200780c */ /* 0x000fe40002781670 */
[----:B------:R-:W-:Y:S02]  /*3ad0*/  ISETP.GT.AND P2, PT, R4, 0x38, !P2 ;  /* 0x000000380400780c */ /* 0x000fe40005744270 */
[----:B------:R-:W-:Y:S02]  /*3ae0*/  FSEL R82, R82, -INF , !P3 ;  /* 0xff80000052527808 */ /* 0x000fe40005800000 */
[----:B------:R-:W-:-:S02]  /*3af0*/  ISETP.LT.OR P2, PT, R2, 0x39, P2 ;  /* 0x000000390200780c */ /* 0x000fc40001741670 */
[----:B------:R-:W-:Y:S02]  /*3b00*/  ISETP.LT.OR P5, PT, R2, 0x79, P5 ;  /* 0x000000790200780c */ /* 0x000fe40002fa1670 */
[----:B------:R-:W-:Y:S02]  /*3b10*/  FSEL R54, R54, -INF , !P2 ;  /* 0xff80000036367808 */ /* 0x000fe40005000000 */
[----:B------:R-:W-:Y:S02]  /*3b20*/  ISETP.GT.AND P2, PT, R4, 0x39, !P6 ;  /* 0x000000390400780c */ /* 0x000fe40007744270 */
[----:B------:R-:W-:Y:S02]  /*3b30*/  ISETP.NE.AND P6, PT, R107, RZ, PT ;  /* 0x000000ff6b00720c */ /* 0x000fe40003fc5270 */
[----:B------:R-:W-:Y:S02]  /*3b40*/  ISETP.LT.OR P2, PT, R2, 0x3a, P2 ;  /* 0x0000003a0200780c */ /* 0x000fe40001741670 */
[----:B------:R-:W-:-:S02]  /*3b50*/  FSEL R83, R83, -INF , !P4 ;  /* 0xff80000053537808 */ /* 0x000fc40006000000 */
[----:B------:R-:W-:Y:S02]  /*3b60*/  FSEL R55, R55, -INF , !P2 ;  /* 0xff80000037377808 */ /* 0x000fe40005000000 */
[----:B------:R-:W-:Y:S02]  /*3b70*/  ISETP.NE.AND P2, PT, R97, RZ, PT ;  /* 0x000000ff6100720c */ /* 0x000fe40003f45270 */
[----:B------:R-:W-:Y:S02]  /*3b80*/  FSEL R86, R86, -INF , !P5 ;  /* 0xff80000056567808 */ /* 0x000fe40006800000 */
        /* <DEDUP_REMOVED lines=47> */
[----:B------:R-:W-:-:S05]  /*3e80*/  FMUL.FTZ R6, R0, UR10 ;  /* 0x0000000a00067c20 */ /* 0x000fca0008410000 */
[----:B------:R-:W-:Y:S02]  /*3e90*/  FSEL R8, R6, RZ, P2 ;  /* 0x000000ff06087208 */ /* 0x000fe40001000000 */
[----:B------:R-:W-:Y:S02]  /*3ea0*/  ISETP.GT.AND P2, PT, R4, RZ, !P6 ;  /* 0x000000ff0400720c */ /* 0x000fe40007744270 */
[----:B------:R-:W-:Y:S01]  /*3eb0*/  ISETP.NE.AND P6, PT, R9, RZ, PT ;  /* 0x000000ff0900720c */ /* 0x000fe20003fc5270 */
[--C-:B------:R-:W-:Y:S01]  /*3ec0*/  FFMA.FTZ R180, R13, UR10, -R8.reuse ;  /* 0x0000000a0db47c23 */ /* 0x100fe20008010808 */
[----:B------:R-:W-:Y:S01]  /*3ed0*/  ISETP.LT.OR P2, PT, R2, 0x1, P2 ;  /* 0x000000010200780c */ /* 0x000fe20001741670 */
[--C-:B------:R-:W-:Y:S01]  /*3ee0*/  FFMA.FTZ R3, R25, UR10, -R8.reuse ;  /* 0x0000000a19037c23 */ /* 0x100fe20008010808 */
[----:B------:R-:W-:Y:S01]  /*3ef0*/  ISETP.GT.AND P6, PT, R4, 0x79, !P6 ;  /* 0x000000790400780c */ /* 0x000fe200077c4270 */
[--C-:B------:R-:W-:Y:S01]  /*3f00*/  FFMA.FTZ R182, R28, UR10, -R8.reuse ;  /* 0x0000000a1cb67c23 */ /* 0x100fe20008010808 */
[----:B------:R-:W-:Y:S01]  /*3f10*/  FSEL R26, R26, -INF , !P2 ;  /* 0xff8000001a1a7808 */ /* 0x000fe20005000000 */
[----:B------:R-:W-:Y:S01]  /*3f20*/  MUFU.EX2 R180, R180 ;  /* 0x000000b400b47308 */ /* 0x000fe20000000800 */
[----:B------:R-:W-:Y:S01]  /*3f30*/  ISETP.NE.AND P2, PT, R108, RZ, PT ;  /* 0x000000ff6c00720c */ /* 0x000fe20003f45270 */
[--C-:B------:R-:W-:Y:S01]  /*3f40*/  FFMA.FTZ R7, R29, UR10, -R8.reuse ;  /* 0x0000000a1d077c23 */ /* 0x100fe20008010808 */
[----:B------:R-:W-:Y:S01]  /*3f50*/  FMNMX.FTZ R5, R26, R27, !PT ;  /* 0x0000001b1a057209 */ /* 0x000fe20007810000 */
[--C-:B------:R-:W-:Y:S01]  /*3f60*/  FFMA.FTZ R176, R32, UR10, -R8.reuse ;  /* 0x0000000a20b07c23 */ /* 0x100fe20008010808 */
[----:B------:R-:W-:Y:S01]  /*3f70*/  ISETP.GT.AND P2, PT, R4, 0x69, !P2 ;  /* 0x000000690400780c */ /* 0x000fe20005744270 */
[--C-:B------:R-:W-:Y:S01]  /*3f80*/  FFMA.FTZ R9, R33, UR10, -R8.reuse ;  /* 0x0000000a21097c23 */ /* 0x100fe20008010808 */
[----:B------:R-:W-:Y:S01]  /*3f90*/  FMNMX.FTZ R6, R30, R5, !PT ;  /* 0x000000051e067209 */ /* 0x000fe20007810000 */
[----:B------:R-:W0:Y:S01]  /*3fa0*/  MUFU.EX2 R3, R3 ;  /* 0x0000000300037308 */ /* 0x000e220000000800 */
[----:B------:R-:W-:Y:S01]  /*3fb0*/  ISETP.LT.OR P2, PT, R2, 0x6a, P2 ;  /* 0x0000006a0200780c */ /* 0x000fe20001741670 */
[--C-:B------:R-:W-:Y:S01]  /*3fc0*/  FFMA.FTZ R178, R36, UR10, -R8.reuse ;  /* 0x0000000a24b27c23 */ /* 0x100fe20008010808 */
[----:B------:R-:W-:Y:S01]  /*3fd0*/  FMNMX.FTZ R5, R31, R6, !PT ;  /* 0x000000061f057209 */ /* 0x000fe20007810000 */
[--C-:B------:R-:W-:Y:S01]  /*3fe0*/  FFMA.FTZ R11, R37, UR10, -R8.reuse ;  /* 0x0000000a250b7c23 */ /* 0x100fe20008010808 */
[----:B------:R-:W-:Y:S01]  /*3ff0*/  FSEL R79, R79, -INF , !P2 ;  /* 0xff8000004f4f7808 */ /* 0x000fe20005000000 */
[--C-:B------:R-:W-:Y:S01]  /*4000*/  FFMA.FTZ R172, R40, UR10, -R8.reuse ;  /* 0x0000000a28ac7c23 */ /* 0x100fe20008010808 */
[----:B------:R-:W-:Y:S01]  /*4010*/  FMNMX.FTZ R6, R34, R5, !PT ;  /* 0x0000000522067209 */ /* 0x000fe20007810000 */
[----:B------:R-:W1:Y:S01]  /*4020*/  MUFU.EX2 R182, R182 ;  /* 0x000000b600b67308 */ /* 0x000e620000000800 */
[----:B------:R-:W-:Y:S01]  /*4030*/  ISETP.LT.OR P6, PT, R2, 0x7a, P6 ;  /* 0x0000007a0200780c */ /* 0x000fe200037c1670 */
[--C-:B------:R-:W-:Y:S01]  /*4040*/  FFMA.FTZ R13, R41, UR10, -R8.reuse ;  /* 0x0000000a290d7c23 */ /* 0x100fe20008010808 */
[----:B------:R-:W-:Y:S01]  /*4050*/  FMNMX.FTZ R5, R35, R6, !PT ;  /* 0x0000000623057209 */ /* 0x000fe20007810000 */
[--C-:B------:R-:W-:Y:S01]  /*4060*/  FFMA.FTZ R174, R44, UR10, -R8.reuse ;  /* 0x0000000a2cae7c23 */ /* 0x100fe20008010808 */
[----:B------:R-:W-:Y:S01]  /*4070*/  FSEL R87, R87, -INF , !P6 ;  /* 0xff80000057577808 */ /* 0x000fe20007000000 */
        /* <DEDUP_REMOVED lines=31> */
[--C-:B------:R-:W-:Y:S01]  /*4270*/  FFMA.FTZ R154, R84, UR10, -R8.reuse ;  /* 0x0000000a549a7c23 */ /* 0x100fe20008010808 */
[----:B------:R-:W-:Y:S01]  /*4280*/  FFMA.FTZ R57, R85, UR10, -R8 ;  /* 0x0000000a55397c23 */ /* 0x000fe20008010808 */
[----:B------:R-:W-:Y:S01]  /*4290*/  FMNMX.FTZ R6, R54, R5, !PT ;  /* 0x0000000536067209 */ /* 0x000fe20007810000 */
[----:B------:R-:W5:Y:S03]  /*42a0*/  MUFU.EX2 R11, R11 ;  /* 0x0000000b000b7308 */ /* 0x000f660000000800 */
[----:B------:R-:W-:-:S04]  /*42b0*/  FMNMX.FTZ R5, R55, R6, !PT ;  /* 0x0000000637057209 */ /* 0x000fc80007810000 */
[----:B------:R-:W-:Y:S01]  /*42c0*/  FMNMX.FTZ R6, R58, R5, !PT ;  /* 0x000000053a067209 */ /* 0x000fe20007810000 */
[----:B------:R-:W5:Y:S03]  /*42d0*/  MUFU.EX2 R172, R172 ;  /* 0x000000ac00ac7308 */ /* 0x000f660000000800 */
[----:B------:R-:W-:-:S04]  /*42e0*/  FMNMX.FTZ R5, R59, R6, !PT ;  /* 0x000000063b057209 */ /* 0x000fc80007810000 */
[----:B------:R-:W-:Y:S01]  /*42f0*/  FMNMX.FTZ R6, R62, R5, !PT ;  /* 0x000000053e067209 */ /* 0x000fe20007810000 */
[----:B------:R-:W5:Y:S03]  /*4300*/  MUFU.EX2 R13, R13 ;  /* 0x0000000d000d7308 */ /* 0x000f660000000800 */
        /* <DEDUP_REMOVED lines=36> */
[--C-:B------:R-:W-:Y:S01]  /*4550*/  FFMA.FTZ R2, R27, UR10, -R4.reuse ;  /* 0x0000000a1b027c23 */ /* 0x100fe20008010804 */
[----:B------:R-:W-:Y:S01]  /*4560*/  FADD.FTZ R27, R180, R3 ;  /* 0x00000003b41b7221 */ /* 0x000fe20000010000 */
[--C-:B------:R-:W-:Y:S01]  /*4570*/  FFMA.FTZ R181, R26, UR10, -R4.reuse ;  /* 0x0000000a1ab57c23 */ /* 0x100fe20008010804 */
[--C-:B------:R-:W-:Y:S01]  /*4580*/  FFMA.FTZ R183, R30, UR10, -R4.reuse ;  /* 0x0000000a1eb77c23 */ /* 0x100fe20008010804 */
[--C-:B------:R-:W-:Y:S01]  /*4590*/  FFMA.FTZ R31, R31, UR10, -R4.reuse ;  /* 0x0000000a1f1f7c23 */ /* 0x100fe20008010804 */
[----:B-1----:R-:W-:Y:S01]  /*45a0*/  FADD.FTZ R10, R182, R27 ;  /* 0x0000001bb60a7221 */ /* 0x002fe20000010000 */
[--C-:B------:R-:W-:Y:S01]  /*45b0*/  FFMA.FTZ R177, R34, UR10, -R4.reuse ;  /* 0x0000000a22b17c23 */ /* 0x100fe20008010804 */
[----:B------:R-:W-:Y:S01]  /*45c0*/  MUFU.EX2 R2, R2 ;  /* 0x0000000200027308 */ /* 0x000fe20000000800 */
[----:B------:R-:W-:Y:S01]  /*45d0*/  FFMA.FTZ R35, R35, UR10, -R4 ;  /* 0x0000000a23237c23 */ /* 0x000fe20008010804 */
[----:B--2---:R-:W-:Y:S01]  /*45e0*/  FADD.FTZ R27, R7, R10 ;  /* 0x0000000a071b7221 */ /* 0x004fe20000010000 */
[--C-:B------:R-:W-:Y:S01]  /*45f0*/  FFMA.FTZ R38, R38, UR10, -R4.reuse ;  /* 0x0000000a26267c23 */ /* 0x100fe20008010804 */
[--C-:B------:R-:W-:Y:S01]  /*4600*/  FFMA.FTZ R39, R39, UR10, -R4.reuse ;  /* 0x0000000a27277c23 */ /* 0x100fe20008010804 */
[--C-:B------:R-:W-:Y:S01]  /*4610*/  FFMA.FTZ R42, R42, UR10, -R4.reuse ;  /* 0x0000000a2a2a7c23 */ /* 0x100fe20008010804 */
[----:B---3--:R-:W-:Y:S01]  /*4620*/  FADD.FTZ R10, R176, R27 ;  /* 0x0000001bb00a7221 */ /* 0x008fe20000010000 */
[--C-:B------:R-:W-:Y:S01]  /*4630*/  FFMA.FTZ R43, R43, UR10, -R4.reuse ;  /* 0x0000000a2b2b7c23 */ /* 0x100fe20008010804 */
[----:B------:R-:W0:Y:S01]  /*4640*/  MUFU.EX2 R181, R181 ;  /* 0x000000b500b57308 */ /* 0x000e220000000800 */
[----:B------:R-:W-:Y:S01]  /*4650*/  FFMA.FTZ R46, R46, UR10, -R4 ;  /* 0x0000000a2e2e7c23 */ /* 0x000fe20008010804 */
[----:B----4-:R-:W-:Y:S01]  /*4660*/  FADD.FTZ R27, R9, R10 ;  /* 0x0000000a091b7221 */ /* 0x010fe20000010000 */
[--C-:B------:R-:W-:Y:S01]  /*4670*/  FFMA.FTZ R47, R47, UR10, -R4.reuse ;  /* 0x0000000a2f2f7c23 */ /* 0x100fe20008010804 */
[--C-:B------:R-:W-:Y:S01]  /*4680*/  FFMA.FTZ R50, R50, UR10, -R4.reuse ;  /* 0x0000000a32327c23 */ /* 0x100fe20008010804 */
[--C-:B------:R-:W-:Y:S01]  /*4690*/  FFMA.FTZ R51, R51, UR10, -R4.reuse ;  /* 0x0000000a33337c23 */ /* 0x100fe20008010804 */
[----:B-----5:R-:W-:Y:S01]  /*46a0*/  FADD.FTZ R10, R178, R27 ;  /* 0x0000001bb20a7221 */ /* 0x020fe20000010000 */
        /* <DEDUP_REMOVED lines=8> */
[----:B------:R-:W-:Y:S01]  /*4730*/  F2FP.BF16.F32.PACK_AB R180, R3, R180 ;  /* 0x000000b403b4723e */ /* 0x000fe200000010ff */
[----:B------:R2:W3:Y:S01]  /*4740*/  MUFU.EX2 R6, R31 ;  /* 0x0000001f00067308 */ /* 0x0004e20000000800 */
[----:B------:R-:W-:Y:S01]  /*4750*/  FFMA.FTZ R63, R63, UR10, -R4 ;  /* 0x0000000a3f3f7c23 */ /* 0x000fe20008010804 */
[----:B------:R-:W-:Y:S01]  /*4760*/  FADD.FTZ R27, R13, R10 ;  /* 0x0000000a0d1b7221 */ /* 0x000fe20000010000 */
[----:B0-----:R-:W-:Y:S01]  /*4770*/  FADD.FTZ R10, R181, R2 ;  /* 0x00000002b50a7221 */ /* 0x001fe20000010000 */
[----:B------:R-:W-:Y:S01]  /*4780*/  F2FP.BF16.F32.PACK_AB R182, R7, R182 ;  /* 0x000000b607b6723e */ /* 0x000fe200000010ff */
[--C-:B------:R-:W-:Y:S01]  /*4790*/  FFMA.FTZ R66, R66, UR10, -R4.reuse ;  /* 0x0000000a42427c23 */ /* 0x100fe20008010804 */
[----:B------:R-:W-:Y:S01]  /*47a0*/  FADD.FTZ R12, R174, R27 ;  /* 0x0000001bae0c7221 */ /* 0x000fe20000010000 */
[----:B------:R-:W-:Y:S01]  /*47b0*/  FFMA.FTZ R67, R67, UR10, -R4 ;  /* 0x0000000a43437c23 */ /* 0x000fe20008010804 */
[----:B------:R-:W0:Y:S01]  /*47c0*/  MUFU.EX2 R177, R177 ;  /* 0x000000b100b17308 */ /* 0x000e220000000800 */
[----:B-1----:R-:W-:Y:S01]  /*47d0*/  FADD.FTZ R27, R183, R10 ;  /* 0x0000000ab71b7221 */ /* 0x002fe20000010000 */
[----:B--2---:R-:W-:Y:S01]  /*47e0*/  FADD.FTZ R31, R15, R12 ;  /* 0x0000000c0f1f7221 */ /* 0x004fe20000010000 */
[--C-:B------:R-:W-:Y:S01]  /*47f0*/  FFMA.FTZ R70, R70, UR10, -R4.reuse ;  /* 0x0000000a46467c23 */ /* 0x100fe20008010804 */
[--C-:B------:R-:W-:Y:S01]  /*4800*/  FFMA.FTZ R71, R71, UR10, -R4.reuse ;  /* 0x0000000a47477c23 */ /* 0x100fe20008010804 */
[--C-:B------:R-:W-:Y:S01]  /*4810*/  FFMA.FTZ R74, R74, UR10, -R4.reuse ;  /* 0x0000000a4a4a7c23 */ /* 0x100fe20008010804 */
[----:B------:R-:W-:Y:S01]  /*4820*/  FADD.FTZ R12, R168, R31 ;  /* 0x0000001fa80c7221 */ /* 0x000fe20000010000 */
[----:B------:R-:W-:Y:S01]  /*4830*/  FFMA.FTZ R75, R75, UR10, -R4 ;  /* 0x0000000a4b4b7c23 */ /* 0x000fe20008010804 */
[----:B------:R-:W1:Y:S01]  /*4840*/  MUFU.EX2 R8, R35 ;  /* 0x0000002300087308 */ /* 0x000e620000000800 */
[----:B---3--:R-:W-:Y:S01]  /*4850*/  FADD.FTZ R10, R6, R27 ;  /* 0x0000001b060a7221 */ /* 0x008fe20000010000 */
[----:B------:R-:W-:Y:S01]  /*4860*/  FADD.FTZ R31, R21, R12 ;  /* 0x0000000c151f7221 */ /* 0x000fe20000010000 */
[--C-:B------:R-:W-:Y:S01]  /*4870*/  FFMA.FTZ R78, R78, UR10, -R4.reuse ;  /* 0x0000000a4e4e7c23 */ /* 0x100fe20008010804 */
[--C-:B------:R-:W-:Y:S01]  /*4880*/  FFMA.FTZ R79, R79, UR10, -R4.reuse ;  /* 0x0000000a4f4f7c23 */ /* 0x100fe20008010804 */
[--C-:B------:R-:W-:Y:S01]  /*4890*/  FFMA.FTZ R82, R82, UR10, -R4.reuse ;  /* 0x0000000a52527c23 */ /* 0x100fe20008010804 */
[----:B------:R-:W-:Y:S01]  /*48a0*/  FFMA.FTZ R83, R83, UR10, -R4 ;  /* 0x0000000a53537c23 */ /* 0x000fe20008010804 */
[----:B------:R-:W-:Y:S01]  /*48b0*/  F2FP.BF16.F32.PACK_AB R181, R2, R181 ;  /* 0x000000b502b5723e */ /* 0x000fe200000010ff */
[----:B------:R-:W2:Y:S01]  /*48c0*/  MUFU.EX2 R38, R38 ;  /* 0x0000002600267308 */ /* 0x000ea20000000800 */
[----:B0-----:R-:W-:Y:S01]  /*48d0*/  FADD.FTZ R27, R177, R10 ;  /* 0x0000000ab11b7221 */ /* 0x001fe20000010000 */
[----:B------:R-:W-:Y:S01]  /*48e0*/  FADD.FTZ R10, R170, R31 ;  /* 0x0000001faa0a7221 */ /* 0x000fe20000010000 */
[--C-:B------:R-:W-:Y:S01]  /*48f0*/  FFMA.FTZ R86, R86, UR10, -R4.reuse ;  /* 0x0000000a56567c23 */ /* 0x100fe20008010804 */
[----:B------:R-:W-:Y:S01]  /*4900*/  FFMA.FTZ R4, R87, UR10, -R4 ;  /* 0x0000000a57047c23 */ /* 0x000fe20008010804 */
[----:B------:R-:W-:Y:S01]  /*4910*/  F2FP.BF16.F32.PACK_AB R176, R9, R176 ;  /* 0x000000b009b0723e */ /* 0x000fe200000010ff */
[----:B------:R-:W-:Y:S01]  /*4920*/  FADD.FTZ R31, R25, R10 ;  /* 0x0000000a191f7221 */ /* 0x000fe20000010000 */
[----:B------:R-:W-:Y:S01]  /*4930*/  F2FP.BF16.F32.PACK_AB R178, R11, R178 ;  /* 0x000000b20bb2723e */ /* 0x000fe200000010ff */
[----:B------:R-:W0:Y:S01]  /*4940*/  MUFU.EX2 R39, R39 ;  /* 0x0000002700277308 */ /* 0x000e220000000800 */
[----:B-1----:R-:W-:Y:S01]  /*4950*/  FADD.FTZ R27, R8, R27 ;  /* 0x0000001b081b7221 */ /* 0x002fe20000010000 */
[----:B------:R-:W-:Y:S01]  /*4960*/  FADD.FTZ R12, R164, R31 ;  /* 0x0000001fa40c7221 */ /* 0x000fe20000010000 */
[----:B------:R-:W-:-:S02]  /*4970*/  F2FP.BF16.F32.PACK_AB R172, R13, R172 ;  /* 0x000000ac0dac723e */ /* 0x000fc400000010ff */
[----:B------:R-:W-:Y:S01]  /*4980*/  F2FP.BF16.F32.PACK_AB R174, R15, R174 ;  /* 0x000000ae0fae723e */ /* 0x000fe200000010ff */
[----:B------:R-:W-:Y:S01]  /*4990*/  FADD.FTZ R31, R29, R12 ;  /* 0x0000000c1d1f7221 */ /* 0x000fe20000010000 */
[----:B------:R-:W-:Y:S01]  /*49a0*/  F2FP.BF16.F32.PACK_AB R168, R21, R168 ;  /* 0x000000a815a8723e */ /* 0x000fe200000010ff */
[----:B------:R-:W1:Y:S01]  /*49b0*/  MUFU.EX2 R42, R42 ;  /* 0x0000002a002a7308 */ /* 0x000e620000000800 */
[----:B--2---:R-:W-:Y:S01]  /*49c0*/  FADD.FTZ R10, R38, R27 ;  /* 0x0000001b260a7221 */ /* 0x004fe20000010000 */
[----:B------:R-:W-:Y:S01]  /*49d0*/  FADD.FTZ R12, R166, R31 ;  /* 0x0000001fa60c7221 */ /* 0x000fe20000010000 */
[----:B------:R-:W-:Y:S02]  /*49e0*/  F2FP.BF16.F32.PACK_AB R170, R25, R170 ;  /* 0x000000aa19aa723e */ /* 0x000fe400000010ff */
[----:B------:R-:W-:Y:S01]  /*49f0*/  F2FP.BF16.F32.PACK_AB R164, R29, R164 ;  /* 0x000000a41da4723e */ /* 0x000fe200000010ff */
[C---:B------:R-:W-:Y:S01]  /*4a00*/  FADD.FTZ R31, R33.reuse, R12 ;  /* 0x0000000c211f7221 */ /* 0x040fe20000010000 */
[----:B------:R-:W-:Y:S01]  /*4a10*/  F2FP.BF16.F32.PACK_AB R166, R33, R166 ;  /* 0x000000a621a6723e */ /* 0x000fe200000010ff */
[----:B------:R-:W2:Y:S01]  /*4a20*/  MUFU.EX2 R43, R43 ;  /* 0x0000002b002b7308 */ /* 0x000ea20000000800 */
[----:B0-----:R-:W-:Y:S01]  /*4a30*/  FADD.FTZ R27, R39, R10 ;  /* 0x0000000a271b7221 */ /* 0x001fe20000010000 */
[----:B------:R-:W-:Y:S01]  /*4a40*/  FADD.FTZ R12, R160, R31 ;  /* 0x0000001fa00c7221 */ /* 0x000fe20000010000 */
[----:B------:R-:W-:-:S02]  /*4a50*/  F2FP.BF16.F32.PACK_AB R160, R37, R160 ;  /* 0x000000a025a0723e */ /* 0x000fc400000010ff */
[----:B------:R-:W-:Y:S01]  /*4a60*/  F2FP.BF16.F32.PACK_AB R183, R6, R183 ;  /* 0x000000b706b7723e */ /* 0x000fe200000010ff */
[----:B------:R-:W-:Y:S01]  /*4a70*/  FADD.FTZ R31, R37, R12 ;  /* 0x0000000c251f7221 */ /* 0x000fe20000010000 */
[----:B------:R-:W-:Y:S01]  /*4a80*/  F2FP.BF16.F32.PACK_AB R177, R8, R177 ;  /* 0x000000b108b1723e */ /* 0x000fe200000010ff */
[----:B------:R-:W0:Y:S01]  /*4a90*/  MUFU.EX2 R46, R46 ;  /* 0x0000002e002e7308 */ /* 0x000e220000000800 */
[----:B-1----:R-:W-:Y:S01]  /*4aa0*/  FADD.FTZ R10, R42, R27 ;  /* 0x0000001b2a0a7221 */ /* 0x002fe20000010000 */
[----:B------:R-:W-:Y:S01]  /*4ab0*/  FADD.FTZ R12, R162, R31 ;  /* 0x0000001fa20c7221 */ /* 0x000fe20000010000 */
[----:B------:R-:W-:Y:S02]  /*4ac0*/  F2FP.BF16.F32.PACK_AB R162, R41, R162 ;  /* 0x000000a229a2723e */ /* 0x000fe400000010ff */
[----:B------:R-:W-:Y:S01]  /*4ad0*/  F2FP.BF16.F32.PACK_AB R179, R39, R38 ;  /* 0x0000002627b3723e */ /* 0x000fe200000010ff */
[----:B------:R-:W-:Y:S02]  /*4ae0*/  FADD.FTZ R7, R41, R12 ;  /* 0x0000000c29077221 */ /* 0x000fe40000010000 */
[----:B------:R-:W1:Y:S01]  /*4af0*/  MUFU.EX2 R47, R47 ;  /* 0x0000002f002f7308 */ /* 0x000e620000000800 */
[C---:B--2---:R-:W-:Y:S01]  /*4b00*/  FADD.FTZ R27, R43.reuse, R10 ;  /* 0x0000000a2b1b7221 */ /* 0x044fe20000010000 */
[----:B------:R-:W-:Y:S01]  /*4b10*/  FADD.FTZ R12, R156, R7 ;  /* 0x000000079c0c7221 */ /* 0x000fe20000010000 */
[----:B------:R-:W-:-:S05]  /*4b20*/  F2FP.BF16.F32.PACK_AB R173, R43, R42 ;  /* 0x0000002a2bad723e */ /* 0x000fca00000010ff */
        /* <DEDUP_REMOVED lines=62> */
[----:B------:R0:W3:Y:S01]  /*4f10*/  MUFU.EX2 R155, R4 ;  /* 0x00000004009b7308 */ /* 0x0000e20000000800 */
[C---:B-1----:R-:W-:Y:S01]  /*4f20*/  FADD.FTZ R7, R83.reuse, R2 ;  /* 0x0000000253077221 */ /* 0x042fe20000010000 */
[----:B------:R-:W-:-:S06]  /*4f30*/  F2FP.BF16.F32.PACK_AB R153, R83, R82 ;  /* 0x000000525399723e */ /* 0x000fcc00000010ff */
[----:B------:R-:W1:Y:S01]  /*4f40*/  MUFU.EX2 R57, R57 ;  /* 0x0000003900397308 */ /* 0x000e620000000800 */
[----:B--2---:R-:W-:Y:S01]  /*4f50*/  FADD.FTZ R2, R86, R7 ;  /* 0x0000000756027221 */ /* 0x004fe20000010000 */
[----:B0-----:R-:W-:-:S03]  /*4f60*/  VIADD R4, R90, 0xfffffffe ;  /* 0xfffffffe5a047836 */ /* 0x001fc60000000000 */
[C---:B---3--:R-:W-:Y:S01]  /*4f70*/  FADD.FTZ R2, R155.reuse, R2 ;  /* 0x000000029b027221 */ /* 0x048fe20000010000 */
[----:B------:R-:W-:Y:S01]  /*4f80*/  F2FP.BF16.F32.PACK_AB R155, R155, R86 ;  /* 0x000000569b9b723e */ /* 0x000fe200000010ff */
[C---:B-1----:R-:W-:Y:S01]  /*4f90*/  FADD.FTZ R3, R57.reuse, R12 ;  /* 0x0000000c39037221 */ /* 0x042fe20000010000 */
        /* <DEDUP_REMOVED lines=12> */
.L_x_7448:
[----:B------:R-:W-:-:S11]  /*5060*/  UISETP.NE.AND UP2, UPT, UR7, 0x1, UPT ;  /* 0x000000010700788c */ /* 0x000fd6000bf45270 */
[----:B------:R-:W-:Y:S02]  /*5070*/  @UP2 ULDC.64 UR14, c[0x0][0x9e8] ;  /* 0x00027a00000e2ab9 */ /* 0x000fe40000000a00 */
[----:B------:R-:W-:-:S04]  /*5080*/  UIMAD.WIDE.U32 UR18, UR11, UR14, URZ ;  /* 0x0000000e0b1272a5 */ /* 0x000fc8000f8e003f */
[----:B------:R-:W-:-:S12]  /*5090*/  @UP2 USHF.R.U32.HI UR11, URZ, UR15, UR19 ;  /* 0x0000000f3f0b2299 */ /* 0x000fd80008011613 */
.L_x_7449:
[----:B------:R-:W-:-:S04]  /*50a0*/  UIMAD UR7, UR11, UR7, UR7 ;  /* 0x000000070b0772a4 */ /* 0x000fc8000f8e0207 */
[----:B------:R-:W-:-:S04]  /*50b0*/  UISETP.LT.AND UP2, UPT, UR6, UR7, UPT ;  /* 0x000000070600728c */ /* 0x000fc8000bf41270 */
[----:B------:R-:W-:-:S12]  /*50c0*/  USEL UR6, UR6, UR7, UP2 ;  /* 0x0000000706067287 */ /* 0x000fd80009000000 */
.L_x_7447:
[----:B------:R-:W-:Y:S01]  /*50d0*/  USHF.R.S32.HI UR7, URZ, 0x1f, UR6 ;  /* 0x0000001f3f077899 */ /* 0x000fe20008011406 */
[----:B------:R-:W-:Y:S02]  /*50e0*/  CS2R R150, SRZ ;  /* 0x0000000000967805 */ /* 0x000fe4000001ff00 */
[----:B------:R-:W-:Y:S02]  /*50f0*/  CS2R R148, SRZ ;  /* 0x0000000000947805 */ /* 0x000fe4000001ff00 */
[----:B------:R-:W-:Y:S01]  /*5100*/  CS2R R146, SRZ ;  /* 0x0000000000927805 */ /* 0x000fe2000001ff00 */
        /* <DEDUP_REMOVED lines=35> */
[----:B------:R-:W-:Y:S01]  /*5340*/  IMAD.MOV.U32 R151, RZ, RZ, RZ ;  /* 0x000000ffff977224 */ /* 0x000fe200078e00ff */
[----:B------:R-:W-:Y:S01]  /*5350*/  ULDC UR55, c[0x0][0x9e4] ;  /* 0x0002790000377ab9 */ /* 0x000fe20000000800 */
[----:B------:R-:W-:Y:S01]  /*5360*/  ULDC UR56, c[0x0][0x9dc] ;  /* 0x0002770000387ab9 */ /* 0x000fe20000000800 */
[----:B------:R-:W-:Y:S01]  /*5370*/  ULDC UR54, c[0x0][0x988] ;  /* 0x0002620000367ab9 */ /* 0x000fe20000000800 */
[----:B------:R-:W-:-:S05]  /*5380*/  ULDC UR57, c[0x0][0x9e0] ;  /* 0x0002780000397ab9 */ /* 0x000fca0000000800 */
.L_x_7467:
[----:B------:R-:W-:Y:S01]  /*5390*/  UIADD3 UR59, UR47, 0x1, URZ ;  /* 0x000000012f3b7890 */ /* 0x000fe2000fffe03f */
[----:B------:R-:W-:-:S03]  /*53a0*/  ISETP.NE.AND P3, PT, RZ, UR44, PT ;  /* 0x0000002cff007c0c */ /* 0x000fc6000bf65270 */
[----:B------:R-:W-:-:S04]  /*53b0*/  UISETP.NE.AND UP2, UPT, UR59, 0x2, UPT ;  /* 0x000000023b00788c */ /* 0x000fc8000bf45270 */
[----:B------:R-:W-:Y:S02]  /*53c0*/  USEL UR58, URZ, 0x1, UP2 ;  /* 0x000000013f3a7887 */ /* 0x000fe40009000000 */
[----:B------:R-:W-:Y:S02]  /*53d0*/  USEL UR59, UR59, URZ, UP2 ;  /* 0x0000003f3b3b7287 */ /* 0x000fe40009000000 */
[----:B------:R-:W-:Y:S02]  /*53e0*/  ULOP3.LUT UR58, UR50, UR58, URZ, 0x3c, !UPT ;  /* 0x0000003a323a7292 */ /* 0x000fe4000f8e3c3f */
[----:B------:R-:W-:Y:S10]  /*53f0*/  @P3 BRA `(.L_x_7451) ;  /* 0x00000000002c3947 */ /* 0x000ff40003800000 */
[----:B------:R-:W-:Y:S05]  /*5400*/  @!P0 BRA `(.L_x_7452) ;  /* 0x0000000000048947 */ /* 0x000fea0003800000 */
[----:B------:R-:W-:Y:S01]  /*5410*/  BPT.TRAP 0x1 ;  /* 0x000000040000795c */ /* 0x000fe20000300000 */
.L_x_7452:
[----:B------:R-:W-:Y:S01]  /*5420*/  ULEA UR6, UR59, UR41, 0x3 ;  /* 0x000000293b067291 */ /* 0x000fe2000f8e183f */
[----:B------:R-:W-:-:S05]  /*5430*/  IMAD.U32 R6, RZ, RZ, UR58 ;  /* 0x0000003aff067e24 */ /* 0x000fca000f8e00ff */
[----:B------:R-:W-:-:S04]  /*5440*/  SHF.L.U32 R6, R6, 0x1f, RZ ;  /* 0x0000001f06067819 */ /* 0x000fc800000006ff */
[----:B------:R0:W1:Y:S01]  /*5450*/  SYNCS.PHASECHK.TRANS64.TRYWAIT P2, [UR6+0x28830], R6 ;  /* 0x02883006ff0075a7 */ /* 0x0000620008040146 */
[----:B------:R-:W-:Y:S05]  /*5460*/  @!P0 BRA `(.L_x_7453) ;  /* 0x0000000000048947 */ /* 0x000fea0003800000 */
[----:B------:R-:W-:Y:S01]  /*5470*/  BPT.TRAP 0x1 ;  /* 0x000000040000795c */ /* 0x000fe20000300000 */
.L_x_7453:
[----:B-1----:R-:W-:Y:S05]  /*5480*/  @P2 BRA `(.L_x_7451) ;  /* 0x0000000000082947 */ /* 0x002fea0003800000 */
[----:B------:R-:W1:Y:S02]  /*5490*/  SYNCS.PHASECHK.TRANS64.TRYWAIT P2, [UR6+0x28830], R6 ;  /* 0x02883006ff0075a7 */ /* 0x000e640008040146 */
[----:B-1----:R-:W-:Y:S05]  /*54a0*/  @!P2 BRA `(.L_x_7454) ;  /* 0x0000012c004ca947 */ /* 0x002fea0003800000 */
.L_x_7451:
[----:B-1----:R-:W1:Y:S01]  /*54b0*/  S2R R7, SR_TID.X ;  /* 0x0000000000077919 */ /* 0x002e620000002100 */
[----:B------:R-:W-:Y:S01]  /*54c0*/  ULEA UR34, UR59, UR51, 0xb ;  /* 0x000000333b227291 */ /* 0x000fe2000f8e583f */
[----:B------:R-:W-:Y:S01]  /*54d0*/  UMOV UR35, 0x40000040 ;  /* 0x4000004000237882 */ /* 0x000fe20000000000 */
[----:B------:R-:W-:Y:S02]  /*54e0*/  UMOV UR7, 0x40000040 ;  /* 0x4000004000077882 */ /* 0x000fe40000000000 */
[----:B------:R-:W-:Y:S02]  /*54f0*/  UIADD3 UR6, UR34, 0x2, URZ ;  /* 0x0000000222067890 */ /* 0x000fe4000fffe03f */
        /* <DEDUP_REMOVED lines=12> */
[----:B-1----:R-:W-:-:S05]  /*55c0*/  SHF.R.U32.HI R7, RZ, 0x7, R7 ;  /* 0x00000007ff077819 */ /* 0x002fca0000011607 */
[----:B0-----:R-:W-:-:S05]  /*55d0*/  VIADD R6, R7, 0x8 ;  /* 0x0000000807067836 */ /* 0x001fca0000000000 */
[----:B------:R0:W-:Y:S06]  /*55e0*/  BAR.SYNC.DEFER_BLOCKING R6, 0x100 ;  /* 0x000400060000751d */ /* 0x0001ec0000010000 */
        /* <DEDUP_REMOVED lines=27> */
.L_x_7456:
[----:B------:R-:W-:Y:S01]  /*57a0*/  ULEA UR6, UR47, UR41, 0x3 ;  /* 0x000000292f067291 */ /* 0x000fe2000f8e183f */
[----:B------:R-:W-:-:S05]  /*57b0*/  IMAD.U32 R6, RZ, RZ, UR50 ;  /* 0x00000032ff067e24 */ /* 0x000fca000f8e00ff */
[----:B------:R-:W-:-:S04]  /*57c0*/  SHF.L.U32 R6, R6, 0x1f, RZ ;  /* 0x0000001f06067819 */ /* 0x000fc800000006ff */
[----:B------:R0:W1:Y:S01]  /*57d0*/  SYNCS.PHASECHK.TRANS64.TRYWAIT P2, [UR6+0x28850], R6 ;  /* 0x02885006ff0075a7 */ /* 0x0000620008040146 */
[----:B------:R-:W-:Y:S05]  /*57e0*/  @!P0 BRA `(.L_x_7457) ;  /* 0x0000000000048947 */ /* 0x000fea0003800000 */
[----:B------:R-:W-:Y:S01]  /*57f0*/  BPT.TRAP 0x1 ;  /* 0x000000040000795c */ /* 0x000fe20000300000 */
.L_x_7457:
[----:B-1----:R-:W-:Y:S05]  /*5800*/  @P2 BRA `(.L_x_7455) ;  /* 0x0000000000082947 */ /* 0x002fea0003800000 */
[----:B------:R-:W1:Y:S02]  /*5810*/  SYNCS.PHASECHK.TRANS64.TRYWAIT P2, [UR6+0x28850], R6 ;  /* 0x02885006ff0075a7 */ /* 0x000e640008040146 */
[----:B-1----:R-:W-:Y:S05]  /*5820*/  @!P2 BRA `(.L_x_7458) ;  /* 0x000001280084a947 */ /* 0x002fea0003800000 */
.L_x_7455:
[----:B------:R-:W-:Y:S01]  /*5830*/  UIADD3 UR6, UR41, 0x400, URZ ;  /* 0x0000040029067890 */ /* 0x000fe2000fffe03f */
[----:B------:R-:W-:Y:S01]  /*5840*/  WARPGROUP.ARRIVE ;  /* 0x00000000000079c5 */ /* 0x000fe20000000000 */
[----:B------:R-:W-:-:S05]  /*5850*/  UMOV UR7, 0x40000040 ;  /* 0x4000004000077882 */ /* 0x000fca0000000000 */
[----:B------:R-:W2:Y:S01]  /*5860*/  S2R R9, SR_TID.X ;  /* 0x0000000000097919 */ /* 0x000ea20000002100 */
[----:B------:R-:W-:Y:S01]  /*5870*/  USHF.R.U32.HI UR6, URZ, 0x4, UR6 ;  /* 0x000000043f067899 */ /* 0x000fe20008011606 */
[----:B------:R-:W-:Y:S01]  /*5880*/  PLOP3.LUT P2, PT, PT, PT, UP0, 0x80, 0x0 ;  /* 0x000000000000781c */ /* 0x000fe20003f4f008 */
[----:B------:R-:W-:Y:S01]  /*5890*/  VIADD R8, R17, UR37 ;  /* 0x0000002511087c36 */ /* 0x000fe20008000000 */
[----:B------:R-:W-:Y:S01]  /*58a0*/  PLOP3.LUT P3, PT, PT, PT, UP0, 0x80, 0x0 ;  /* 0x000000000000781c */ /* 0x000fe20003f6f008 */
[----:B------:R-:W-:Y:S01]  /*58b0*/  ULOP3.LUT UR6, UR6, 0x3fff, URZ, 0xc0, !UPT ;  /* 0x00003fff06067892 */ /* 0x000fe2000f8ec03f */
[----:B-1----:R-:W-:Y:S02]  /*58c0*/  IMAD.U32 R7, RZ, RZ, UR59 ;  /* 0x0000003bff077e24 */ /* 0x002fe4000f8e00ff */
[----:B------:R-:W-:Y:S01]  /*58d0*/  IMAD.U32 R10, RZ, RZ, UR46 ;  /* 0x0000002eff0a7e24 */ /* 0x000fe2000f8e00ff */
[----:B------:R-:W-:Y:S02]  /*58e0*/  ULOP3.LUT UR6, UR6, 0x4000000, URZ, 0xfc, !UPT ;  /* 0x0400000006067892 */ /* 0x000fe4000f8efc3f */
[----:B------:R-:W-:-:S02]  /*58f0*/  @!P1 LEA R7, R7, UR41, 0x3 ;  /* 0x0000002907079c11 */ /* 0x000fc4000f8e18ff */
[----:B------:R-:W-:-:S03]  /*5900*/  ULEA UR10, UR47, UR6, 0xb ;  /* 0x000000062f0a7291 */ /* 0x000fc6000f8e583f */
[----:B------:R-:W-:-:S04]  /*5910*/  @!P1 VIADD R7, R7, 0x28840 ;  /* 0x0002884007079836 */ /* 0x000fc80000000000 */
[----:B------:R-:W-:Y:S01]  /*5920*/  UMOV UR6, UR10 ;  /* 0x0000000a00067c82 */ /* 0x000fe20008000000 */
[----:B------:R-:W-:Y:S01]  /*5930*/  @!P1 PRMT R7, RZ, 0x654, R7 ;  /* 0x00000654ff079816 */ /* 0x000fe20000000007 */
[----:B------:R-:W-:Y:S01]  /*5940*/  HGMMA.64x128x16.F32.BF16 R88, R180, gdesc[UR4].tnspB, R88, gsb0 ;  /* 0x41e00004b4587df0 */ /* 0x000fe20008001858 */
[----:B------:R-:W-:Y:S01]  /*5950*/  UIADD3 UR6, UR10, 0x80, URZ ;  /* 0x000000800a067890 */ /* 0x000fe2000fffe03f */
[----:B------:R-:W-:Y:S01]  /*5960*/  UMOV UR7, 0x40000040 ;  /* 0x4000004000077882 */ /* 0x000fe20000000000 */
[----:B--2---:R-:W-:Y:S01]  /*5970*/  SHF.R.U32.HI R9, RZ, 0x7, R9 ;  /* 0x00000007ff097819 */ /* 0x004fe20000011609 */
        /* <DEDUP_REMOVED lines=33> */
[----:B------:R-:W-:Y:S02]  /*5b90*/  @UP0 ULDC UR6, c[0x0][0x44c] ;  /* 0x0001130000060ab9 */ /* 0x000fe40000000800 */
[----:B0-----:R-:W-:Y:S01]  /*5ba0*/  @P2 IMAD.HI.U32 R6, R8, UR6, RZ ;  /* 0x0000000608062c27 */ /* 0x001fe2000f8e00ff */
[----:B------:R-:W-:Y:S01]  /*5bb0*/  @UP0 ULDC UR6, c[0x0][0x450] ;  /* 0x0001140000060ab9 */ /* 0x000fe20000000800 */
[----:B------:R-:W-:-:S03]  /*5bc0*/  PLOP3.LUT P2, PT, PT, PT, UP1, 0x40, 0x0 ;  /* 0x000000000000781c */ /* 0x000fc60003f4e818 */
[----:B------:R-:W-:Y:S01]  /*5bd0*/  @P3 SHF.R.U32.HI R8, RZ, UR6, R6 ;  /* 0x00000006ff083c19 */ /* 0x000fe20008011606 */
[----:B------:R-:W-:Y:S01]  /*5be0*/  ULOP3.LUT UR6, URZ, UR56, URZ, 0x33, !UPT ;  /* 0x000000383f067292 */ /* 0x000fe2000f8e333f */
[----:B------:R-:W-:Y:S01]  /*5bf0*/  IADD3 R6, -R9, 0xb, RZ ;  /* 0x0000000b09067810 */ /* 0x000fe20007ffe1ff */
[----:B------:R-:W-:Y:S02]  /*5c00*/  IMAD.SHL.U32 R9, R4, 0x80, RZ ;  /* 0x0000008004097824 */ /* 0x000fe400078e00ff */
[----:B------:R-:W0:Y:S01]  /*5c10*/  SHFL.IDX PT, R11, R8, RZ, 0x1c1f ;  /* 0x001c1fff080b7589 */ /* 0x000e2200000e0000 */
[----:B------:R-:W-:Y:S02]  /*5c20*/  WARPGROUP.DEPBAR.LE gsb0, 0x0 ;  /* 0x00008000000079c5 */ /* 0x000fe40000010000 */
[----:B------:R1:W-:Y:S06]  /*5c30*/  BAR.ARV R6, 0x100 ;  /* 0x000400060000751d */ /* 0x0003ec0000002000 */
[----:B------:R2:W-:Y:S02]  /*5c40*/  @!P1 SYNCS.ARRIVE.TRANS64.RED.A1T0 RZ, [R7+URZ], RZ ;  /* 0x000000ff07ff99a7 */ /* 0x0005e4000810043f */
[----:B--2---:R-:W-:-:S04]  /*5c50*/  IADD3 R7, -R16, 0x1, -R9 ;  /* 0x0000000110077810 */ /* 0x004fc80007ffe909 */
[----:B------:R-:W-:-:S05]  /*5c60*/  IADD3 R7, -R10, UR38, R7 ;  /* 0x000000260a077c10 */ /* 0x000fca000fffe107 */
[C---:B------:R-:W-:Y:S02]  /*5c70*/  VIADD R14, R7.reuse, UR57 ;  /* 0x00000039070e7c36 */ /* 0x040fe40008000000 */
[----:B------:R-:W-:Y:S02]  /*5c80*/  VIADD R20, R7, UR6 ;  /* 0x0000000607147c36 */ /* 0x000fe40008000000 */
[--C-:B0-----:R-:W-:Y:S02]  /*5c90*/  IMAD.IADD R10, R14, 0x1, R11.reuse ;  /* 0x000000010e0a7824 */ /* 0x101fe400078e020b */
[----:B------:R-:W-:Y:S01]  /*5ca0*/  IMAD.IADD R12, R20, 0x1, R11 ;  /* 0x00000001140c7824 */ /* 0x000fe200078e020b */
[----:B-1----:R-:W-:Y:S06]  /*5cb0*/  @P2 BRA `(.L_x_7459) ;  /* 0x00000000005c2947 */ /* 0x002fec0003800000 */
        /* <DEDUP_REMOVED lines=13> */
.L_x_7461:
[----:B------:R-:W-:-:S05]  /*5d90*/  IMAD.U32 R152, RZ, RZ, UR55 ;  /* 0x00000037ff987e24 */ /* 0x000fca000f8e00ff */
[----:B------:R-:W-:-:S13]  /*5da0*/  ISETP.NE.AND P2, PT, R152, 0x1, PT ;  /* 0x000000019800780c */ /* 0x000fda0003f45270 */
[----:B------:R-:W0:Y:S02]  /*5db0*/  @P2 LDC.64 R6, c[0x0][0x9e8] ;  /* 0x00027a00ff062b82 */ /* 0x000e240000000a00 */
[----:B0-----:R-:W-:-:S05]  /*5dc0*/  @P2 IMAD.HI.U32 R6, R11, R6, RZ ;  /* 0x000000060b062227 */ /* 0x001fca00078e00ff */
[----:B------:R-:W-:-:S07]  /*5dd0*/  @P2 SHF.R.U32.HI R11, RZ, R7, R6 ;  /* 0x00000007ff0b2219 */ /* 0x000fce0000011606 */
.L_x_7462:
[----:B------:R-:W-:Y:S05]  /*5de0*/  BSYNC B0 ;  /* 0x0000000000007941 */ /* 0x000fea0003800000 */
.L_x_7460:
[----:B------:R-:W-:-:S04]  /*5df0*/  IMAD R11, R11, R152, -R9 ;  /* 0x000000980b0b7224 */ /* 0x000fc800078e0a09 */
[----:B------:R-:W-:-:S05]  /*5e00*/  IMAD.IADD R11, R11, 0x1, -R16 ;  /* 0x000000010b0b7824 */ /* 0x000fca00078e0a10 */
[----:B------:R-:W-:Y:S02]  /*5e10*/  VIADDMNMX R10, R11, R152, R10, PT ;  /* 0x000000980b0a7246 */ /* 0x000fe4000380010a */
[----:B------:R-:W-:-:S07]  /*5e20*/  VIMNMX R12, R12, R11, !PT ;  /* 0x0000000b0c0c7248 */ /* 0x000fce0007fe0100 */
.L_x_7459:
[----:B------:R-:W-:Y:S01]  /*5e30*/  ISETP.GT.AND P2, PT, R4, -0x1, PT ;  /* 0xffffffff0400780c */ /* 0x000fe20003f44270 */
[----:B------:R-:W0:Y:S03]  /*5e40*/  SHFL.IDX PT, R7, R8, 0x1, 0x1c1f ;  /* 0x003c1f0008077f89 */ /* 0x000e2600000e0000 */
[C---:B------:R-:W-:Y:S02]  /*5e50*/  ISETP.GT.AND P5, PT, R12.reuse, RZ, P2 ;  /* 0x000000ff0c00720c */ /* 0x040fe400017a4270 */
[----:B------:R-:W-:Y:S02]  /*5e60*/  ISETP.GT.AND P4, PT, R12, 0x1, P2 ;  /* 0x000000010c00780c */ /* 0x000fe40001784270 */
        /* <DEDUP_REMOVED lines=9> */
[----:B0-----:R-:W-:Y:S01]  /*5f00*/  IMAD.IADD R8, R14, 0x1, R7 ;  /* 0x000000010e087824 */ /* 0x001fe200078e0207 */
        /* <DEDUP_REMOVED lines=79> */
[----:B------:R-:W-:Y:S01]  /*6400*/  ISETP.GT.AND P3, PT, R12, 0x79, P2 ;  /* 0x000000790c00780c */ /* 0x000fe20001764270 */
[----:B------:R-:W-:Y:S01]  /*6410*/  IMAD.IADD R12, R20, 0x1, R7 ;  /* 0x00000001140c7824 */ /* 0x000fe200078e0207 */
        /* <DEDUP_REMOVED lines=20> */
.L_x_7465:
[----:B------:R-:W-:-:S05]  /*6560*/  IMAD.U32 R14, RZ, RZ, UR55 ;  /* 0x00000037ff0e7e24 */ /* 0x000fca000f8e00ff */
[----:B------:R-:W-:-:S13]  /*6570*/  ISETP.NE.AND P3, PT, R14, 0x1, PT ;  /* 0x000000010e00780c */ /* 0x000fda0003f65270 */
[----:B------:R-:W0:Y:S02]  /*6580*/  @P3 LDC.64 R6, c[0x0][0x9e8] ;  /* 0x00027a00ff063b82 */ /* 0x000e240000000a00 */
[----:B0-----:R-:W-:-:S05]  /*6590*/  @P3 IMAD.HI.U32 R6, R10, R6, RZ ;  /* 0x000000060a063227 */ /* 0x001fca00078e00ff */
[----:B------:R-:W-:-:S07]  /*65a0*/  @P3 SHF.R.U32.HI R10, RZ, R7, R6 ;  /* 0x00000007ff0a3219 */ /* 0x000fce0000011606 */
.L_x_7466:
[----:B------:R-:W-:Y:S05]  /*65b0*/  BSYNC B0 ;  /* 0x0000000000007941 */ /* 0x000fea0003800000 */
.L_x_7464:
[----:B------:R-:W-:-:S04]  /*65c0*/  IMAD R9, R10, R14, -R9 ;  /* 0x0000000e0a097224 */ /* 0x000fc800078e0a09 */
[----:B------:R-:W-:-:S05]  /*65d0*/  IMAD.IADD R9, R9, 0x1, -R16 ;  /* 0x0000000109097824 */ /* 0x000fca00078e0a10 */
[----:B------:R-:W-:Y:S02]  /*65e0*/  VIADDMNMX R8, R9, R14, R8, PT ;  /* 0x0000000e09087246 */ /* 0x000fe40003800108 */
[----:B------:R-:W-:-:S07]  /*65f0*/  VIMNMX R12, R12, R9, !PT ;  /* 0x000000090c0c7248 */ /* 0x000fce0007fe0100 */
.L_x_7463:
[----:B------:R-:W-:Y:S01]  /*6600*/  FMNMX.FTZ R6, R155, R0, !PT ;  /* 0x000000009b067209 */ /* 0x000fe20007810000 */
[----:B------:R-:W-:Y:S01]  /*6610*/  UMOV UR10, UR54 ;  /* 0x00000036000a7c82 */ /* 0x000fe20008000000 */
[----:B------:R-:W-:Y:S01]  /*6620*/  ISETP.GT.AND P5, PT, R12, 0x8, P2 ;  /* 0x000000080c00780c */ /* 0x000fe200017a4270 */
[----:B------:R-:W-:Y:S01]  /*6630*/  UMOV UR50, UR58 ;  /* 0x0000003a00327c82 */ /* 0x000fe20008000000 */
        /* <DEDUP_REMOVED lines=17> */
[C---:B------:R-:W-:Y:S02]  /*6750*/  ISETP.GT.AND P5, PT, R12.reuse, RZ, P2 ;  /* 0x000000ff0c00720c */ /* 0x040fe400017a4270 */
        /* <DEDUP_REMOVED lines=13> */
[----:B------:R-:W-:Y:S02]  /*6830*/  FMNMX.FTZ R14, R26, R5, !PT ;  /* 0x000000051a0e7209 */ /* 0x000fe40007810000 */
[----:B------:R-:W-:Y:S02]  /*6840*/  FMNMX.FTZ R7, R57, R6, !PT ;  /* 0x0000000639077209 */ /* 0x000fe40007810000 */
[----:B------:R-:W-:-:S02]  /*6850*/  ISETP.GT.AND P4, PT, R12, 0x10, P2 ;  /* 0x000000100c00780c */ /* 0x000fc40001784270 */
[----:B------:R-:W-:Y:S02]  /*6860*/  FMNMX.FTZ R6, R60, R7, !PT ;  /* 0x000000073c067209 */ /* 0x000fe40007810000 */
[C---:B------:R-:W-:Y:S02]  /*6870*/  ISETP.LT.OR P3, PT, R8.reuse, 0xa, P3 ;  /* 0x0000000a0800780c */ /* 0x040fe40001f61670 */
[----:B------:R-:W-:Y:S02]  /*6880*/  FMNMX.FTZ R7, R61, R6, !PT ;  /* 0x000000063d077209 */ /* 0x000fe40007810000 */
[----:B------:R-:W-:Y:S02]  /*6890*/  ISETP.LT.OR P4, PT, R8, 0x11, P4 ;  /* 0x000000110800780c */ /* 0x000fe40002781670 */
[----:B------:R-:W-:Y:S02]  /*68a0*/  FMNMX.FTZ R6, R64, R7, !PT ;  /* 0x0000000740067209 */ /* 0x000fe40007810000 */
[----:B------:R-:W-:-:S02]  /*68b0*/  FSEL R31, R31, -INF , !P3 ;  /* 0xff8000001f1f7808 */ /* 0x000fc40005800000 */
[----:B------:R-:W-:Y:S02]  /*68c0*/  FMNMX.FTZ R7, R65, R6, !PT ;  /* 0x0000000641077209 */ /* 0x000fe40007810000 */
[----:B------:R-:W-:Y:S02]  /*68d0*/  ISETP.GT.AND P3, PT, R12, 0x18, P2 ;  /* 0x000000180c00780c */ /* 0x000fe40001764270 */
[----:B------:R-:W-:Y:S02]  /*68e0*/  FMNMX.FTZ R6, R68, R7, !PT ;  /* 0x0000000744067209 */ /* 0x000fe40007810000 */
[----:B------:R-:W-:Y:S02]  /*68f0*/  FSEL R34, R34, -INF , !P4 ;  /* 0xff80000022227808 */ /* 0x000fe40006000000 */
        /* <DEDUP_REMOVED lines=18> */
[----:B------:R-:W-:Y:S01]  /*6a20*/  FSEL R43, R43, -INF , !P3 ;  /* 0xff8000002b2b7808 */ /* 0x000fe20005800000 */
[----:B------:R-:W0:Y:S01]  /*6a30*/  SHFL.BFLY PT, R6, R7, 0x2, 0x1f ;  /* 0x0c401f0007067f89 */ /* 0x000e2200000e0000 */
[----:B------:R-:W-:-:S02]  /*6a40*/  ISETP.GT.AND P3, PT, R12, 0x29, P2 ;  /* 0x000000290c00780c */ /* 0x000fc40001764270 */
[----:B------:R-:W-:Y:S02]  /*6a50*/  FSEL R46, R46, -INF , !P4 ;  /* 0xff8000002e2e7808 */ /* 0x000fe40006000000 */
[----:B------:R-:W-:Y:S02]  /*6a60*/  ISETP.GT.AND P4, PT, R12, 0x30, P2 ;  /* 0x000000300c00780c */ /* 0x000fe40001784270 */
[----:B------:R-:W-:Y:S02]  /*6a70*/  ISETP.LT.OR P5, PT, R8, 0x2a, P3 ;  /* 0x0000002a0800780c */ /* 0x000fe40001fa1670 */
[----:B------:R-:W-:Y:S02]  /*6a80*/  ISETP.GT.AND P3, PT, R12, 0x31, P2 ;  /* 0x000000310c00780c */ /* 0x000fe40001764270 */
[----:B------:R-:W-:Y:S02]  /*6a90*/  FSEL R47, R47, -INF , !P5 ;  /* 0xff8000002f2f7808 */ /* 0x000fe40006800000 */
[----:B------:R-:W-:-:S02]  /*6aa0*/  ISETP.LT.OR P4, PT, R8, 0x31, P4 ;  /* 0x000000310800780c */ /* 0x000fc40002781670 */
[----:B------:R-:W-:Y:S02]  /*6ab0*/  ISETP.GT.AND P5, PT, R12, 0x38, P2 ;  /* 0x000000380c00780c */ /* 0x000fe400017a4270 */
[----:B------:R-:W-:Y:S02]  /*6ac0*/  ISETP.LT.OR P3, PT, R8, 0x32, P3 ;  /* 0x000000320800780c */ /* 0x000fe40001f61670 */
[----:B------:R-:W-:Y:S02]  /*6ad0*/  FSEL R50, R50, -INF , !P4 ;  /* 0xff80000032327808 */ /* 0x000fe40006000000 */
[----:B------:R-:W-:Y:S02]  /*6ae0*/  ISETP.GT.AND P4, PT, R12, 0x39, P2 ;  /* 0x000000390c00780c */ /* 0x000fe40001784270 */
[----:B------:R-:W-:Y:S02]  /*6af0*/  FSEL R51, R51, -INF , !P3 ;  /* 0xff80000033337808 */ /* 0x000fe40005800000 */
[----:B0-----:R-:W-:-:S02]  /*6b00*/  FMNMX.FTZ R9, R7, R6, !PT ;  /* 0x0000000607097209 */ /* 0x001fc40007810000 */
[----:B------:R-:W-:Y:S02]  /*6b10*/  ISETP.LT.OR P5, PT, R8, 0x39, P5 ;  /* 0x000000390800780c */ /* 0x000fe40002fa1670 */
[----:B------:R-:W-:Y:S01]  /*6b20*/  ISETP.GT.AND P3, PT, R12, 0x40, P2 ;  /* 0x000000400c00780c */ /* 0x000fe20001764270 */
[----:B------:R-:W0:Y:S01]  /*6b30*/  SHFL.BFLY PT, R6, R9, 0x1, 0x1f ;  /* 0x0c201f0009067f89 */ /* 0x000e2200000e0000 */
[----:B------:R-:W-:Y:S02]  /*6b40*/  ISETP.LT.OR P4, PT, R8, 0x3a, P4 ;  /* 0x0000003a0800780c */ /* 0x000fe40002781670 */
[----:B------:R-:W-:Y:S02]  /*6b50*/  FSEL R54, R54, -INF , !P5 ;  /* 0xff80000036367808 */ /* 0x000fe40006800000 */
[----:B------:R-:W-:Y:S02]  /*6b60*/  ISETP.GT.AND P5, PT, R12, 0x41, P2 ;  /* 0x000000410c00780c */ /* 0x000fe400017a4270 */
[----:B------:R-:W-:-:S02]  /*6b70*/  FSEL R55, R55, -INF , !P4 ;  /* 0xff80000037377808 */ /* 0x000fc40006000000 */
[----:B------:R-:W-:Y:S02]  /*6b80*/  ISETP.LT.OR P3, PT, R8, 0x41, P3 ;  /* 0x000000410800780c */ /* 0x000fe40001f61670 */
[----:B------:R-:W-:Y:S02]  /*6b90*/  ISETP.GT.AND P4, PT, R12, 0x48, P2 ;  /* 0x000000480c00780c */ /* 0x000fe40001784270 */
[----:B------:R-:W-:Y:S02]  /*6ba0*/  ISETP.LT.OR P5, PT, R8, 0x42, P5 ;  /* 0x000000420800780c */ /* 0x000fe40002fa1670 */
[----:B------:R-:W-:Y:S02]  /*6bb0*/  FSEL R58, R58, -INF , !P3 ;  /* 0xff8000003a3a7808 */ /* 0x000fe40005800000 */
[----:B------:R-:W-:Y:S02]  /*6bc0*/  ISETP.GT.AND P3, PT, R12, 0x49, P2 ;  /* 0x000000490c00780c */ /* 0x000fe40001764270 */
[----:B------:R-:W-:-:S02]  /*6bd0*/  FSEL R59, R59, -INF , !P5 ;  /* 0xff8000003b3b7808 */ /* 0x000fc40006800000 */
[----:B------:R-:W-:Y:S02]  /*6be0*/  ISETP.LT.OR P4, PT, R8, 0x49, P4 ;  /* 0x000000490800780c */ /* 0x000fe40002781670 */
[----:B------:R-:W-:Y:S02]  /*6bf0*/  ISETP.GT.AND P5, PT, R12, 0x50, P2 ;  /* 0x000000500c00780c */ /* 0x000fe400017a4270 */
[----:B0-----:R-:W-:Y:S02]  /*6c00*/  FMNMX.FTZ R6, R9, R6, !PT ;  /* 0x0000000609067209 */ /* 0x001fe40007810000 */
[----:B------:R-:W-:Y:S02]  /*6c10*/  ISETP.LT.OR P3, PT, R8, 0x4a, P3 ;  /* 0x0000004a0800780c */ /* 0x000fe40001f61670 */
[C---:B------:R-:W-:Y:S01]  /*6c20*/  FSETP.NEU.FTZ.AND P6, PT, R6.reuse, -INF , PT ;  /* 0xff8000000600780b */ /* 0x040fe20003fdd000 */
[----:B------:R-:W-:Y:S01]  /*6c30*/  FMUL.FTZ R10, R6, UR10 ;  /* 0x0000000a060a7c20 */ /* 0x000fe20008410000 */
[----:B------:R-:W-:-:S02]  /*6c40*/  FSEL R62, R62, -INF , !P4 ;  /* 0xff8000003e3e7808 */ /* 0x000fc40006000000 */
[----:B------:R-:W-:Y:S02]  /*6c50*/  ISETP.GT.AND P4, PT, R12, 0x51, P2 ;  /* 0x000000510c00780c */ /* 0x000fe40001784270 */
[----:B------:R-:W-:Y:S02]  /*6c60*/  FSEL R10, R10, RZ, P6 ;  /* 0x000000ff0a0a7208 */ /* 0x000fe40003000000 */
[----:B------:R-:W-:Y:S02]  /*6c70*/  FSEL R63, R63, -INF , !P3 ;  /* 0xff8000003f3f7808 */ /* 0x000fe40005800000 */
[----:B------:R-:W-:Y:S01]  /*6c80*/  ISETP.LT.OR P5, PT, R8, 0x51, P5 ;  /* 0x000000510800780c */ /* 0x000fe20002fa1670 */
[--C-:B------:R-:W-:Y:S01]  /*6c90*/  FFMA.FTZ R182, R25, UR10, -R10.reuse ;  /* 0x0000000a19b67c23 */ /* 0x100fe2000801080a */
[----:B------:R-:W-:Y:S01]  /*6ca0*/  FMNMX.FTZ R25, R27, R14, !PT ;  /* 0x0000000e1b197209 */ /* 0x000fe20007810000 */
[--C-:B------:R-:W-:Y:S01]  /*6cb0*/  FFMA.FTZ R178, R13, UR10, -R10.reuse ;  /* 0x0000000a0db27c23 */ /* 0x100fe2000801080a */
[--C-:B------:R-:W-:Y:S01]  /*6cc0*/  FFMA.FTZ R172, R15, UR10, -R10.reuse ;  /* 0x0000000a0fac7c23 */ /* 0x100fe2000801080a */
[--C-:B------:R-:W-:Y:S01]  /*6cd0*/  FFMA.FTZ R174, R21, UR10, -R10.reuse ;  /* 0x0000000a15ae7c23 */ /* 0x100fe2000801080a */
[----:B------:R-:W-:Y:S01]  /*6ce0*/  FMNMX.FTZ R14, R30, R25, !PT ;  /* 0x000000191e0e7209 */ /* 0x000fe20007810000 */
[--C-:B------:R-:W-:Y:S01]  /*6cf0*/  FFMA.FTZ R9, R29, UR10, -R10.reuse ;  /* 0x0000000a1d097c23 */ /* 0x100fe2000801080a */
[----:B------:R-:W-:Y:S01]  /*6d00*/  ISETP.GT.AND P3, PT, R12, 0x58, P2 ;  /* 0x000000580c00780c */ /* 0x000fe20001764270 */
        /* <DEDUP_REMOVED lines=10> */
[----:B------:R-:W-:Y:S01]  /*6db0*/  MUFU.EX2 R180, R180 ;  /* 0x000000b400b47308 */ /* 0x000fe20000000800 */
[----:B------:R-:W-:Y:S01]  /*6dc0*/  ISETP.GT.AND P5, PT, R12, 0x59, P2 ;  /* 0x000000590c00780c */ /* 0x000fe200017a4270 */
[--C-:B------:R-:W-:Y:S01]  /*6dd0*/  FFMA.FTZ R168, R48, UR10, -R10.reuse ;  /* 0x0000000a30a87c23 */ /* 0x100fe2000801080a */
[----:B------:R-:W-:Y:S01]  /*6de0*/  FMNMX.FTZ R14, R38, R25, !PT ;  /* 0x00000019260e7209 */ /* 0x000fe20007810000 */
[--C-:B------:R-:W-:Y:S01]  /*6df0*/  FFMA.FTZ R170, R52, UR10, -R10.reuse ;  /* 0x0000000a34aa7c23 */ /* 0x100fe2000801080a */
[----:B------:R-:W-:Y:S01]  /*6e00*/  FSEL R67, R67, -INF , !P4 ;  /* 0xff80000043437808 */ /* 0x000fe20006000000 */
[--C-:B------:R-:W-:Y:S01]  /*6e10*/  FFMA.FTZ R164, R56, UR10, -R10.reuse ;  /* 0x0000000a38a47c23 */ /* 0x100fe2000801080a */
[----:B------:R-:W-:Y:S01]  /*6e20*/  FMNMX.FTZ R15, R39, R14, !PT ;  /* 0x0000000e270f7209 */ /* 0x000fe20007810000 */
[----:B------:R-:W-:Y:S01]  /*6e30*/  MUFU.EX2 R7, R7 ;  /* 0x0000000700077308 */ /* 0x000fe20000000800 */
[----:B------:R-:W-:Y:S01]  /*6e40*/  ISETP.LT.OR P3, PT, R8, 0x59, P3 ;  /* 0x000000590800780c */ /* 0x000fe20001f61670 */
[--C-:B------:R-:W-:Y:S01]  /*6e50*/  FFMA.FTZ R166, R60, UR10, -R10.reuse ;  /* 0x0000000a3ca67c23 */ /* 0x100fe2000801080a */
[----:B------:R-:W-:Y:S01]  /*6e60*/  FMNMX.FTZ R14, R42, R15, !PT ;  /* 0x0000000f2a0e7209 */ /* 0x000fe20007810000 */
[--C-:B------:R-:W-:Y:S01]  /*6e70*/  FFMA.FTZ R15, R41, UR10, -R10.reuse ;  /* 0x0000000a290f7c23 */ /* 0x100fe2000801080a */
[----:B------:R-:W-:Y:S01]  /*6e80*/  ISETP.GT.AND P4, PT, R12, 0x60, P2 ;  /* 0x000000600c00780c */ /* 0x000fe20001784270 */
[--C-:B------:R-:W-:Y:S01]  /*6e90*/  FFMA.FTZ R160, R64, UR10, -R10.reuse ;  /* 0x0000000a40a07c23 */ /* 0x100fe2000801080a */
[----:B------:R-:W-:Y:S01]  /*6ea0*/  FMNMX.FTZ R25, R43, R14, !PT ;  /* 0x0000000e2b197209 */ /* 0x000fe20007810000 */
[----:B------:R-:W-:Y:S01]  /*6eb0*/  MUFU.EX2 R182, R182 ;  /* 0x000000b600b67308 */ /* 0x000fe20000000800 */
        /* <DEDUP_REMOVED lines=17> */
[----:B------:R-:W-:Y:S01]  /*6fd0*/  FFMA.FTZ R154, R84, UR10, -R10 ;  /* 0x0000000a549a7c23 */ /* 0x000fe2000801080a */
[----:B------:R-:W-:-:S02]  /*6fe0*/  FMNMX.FTZ R14, R54, R25, !PT ;  /* 0x00000019360e7209 */ /* 0x000fc40007810000 */
[----:B------:R-:W-:Y:S02]  /*6ff0*/  ISETP.GT.AND P5, PT, R12, 0x68, P2 ;  /* 0x000000680c00780c */ /* 0x000fe400017a4270 */
[----:B------:R-:W-:Y:S01]  /*7000*/  FMNMX.FTZ R25, R55, R14, !PT ;  /* 0x0000000e37197209 */ /* 0x000fe20007810000 */
[----:B------:R-:W-:Y:S01]  /*7010*/  MUFU.EX2 R11, R11 ;  /* 0x0000000b000b7308 */ /* 0x000fe20000000800 */
[----:B------:R-:W-:Y:S02]  /*7020*/  ISETP.LT.OR P3, PT, R8, 0x62, P3 ;  /* 0x000000620800780c */ /* 0x000fe40001f61670 */
[----:B------:R-:W-:Y:S01]  /*7030*/  FMNMX.FTZ R14, R58, R25, !PT ;  /* 0x000000193a0e7209 */ /* 0x000fe20007810000 */
[--C-:B------:R-:W-:Y:S01]  /*7040*/  FFMA.FTZ R25, R49, UR10, -R10.reuse ;  /* 0x0000000a31197c23 */ /* 0x100fe2000801080a */
[----:B------:R-:W-:Y:S01]  /*7050*/  FSEL R74, R74, -INF , !P4 ;  /* 0xff8000004a4a7808 */ /* 0x000fe20006000000 */
[----:B------:R-:W-:Y:S01]  /*7060*/  FFMA.FTZ R49, R73, UR10, -R10 ;  /* 0x0000000a49317c23 */ /* 0x000fe2000801080a */
[----:B------:R-:W-:Y:S01]  /*7070*/  FMNMX.FTZ R29, R59, R14, !PT ;  /* 0x0000000e3b1d7209 */ /* 0x000fe20007810000 */
[----:B------:R-:W-:Y:S01]  /*7080*/  MUFU.EX2 R178, R178 ;  /* 0x000000b200b27308 */ /* 0x000fe20000000800 */
[----:B------:R-:W-:-:S02]  /*7090*/  ISETP.GT.AND P4, PT, R12, 0x69, P2 ;  /* 0x000000690c00780c */ /* 0x000fc40001784270 */
[----:B------:R-:W-:Y:S02]  /*70a0*/  FMNMX.FTZ R14, R62, R29, !PT ;  /* 0x0000001d3e0e7209 */ /* 0x000fe40007810000 */
[----:B------:R-:W-:Y:S02]  /*70b0*/  FSEL R75, R75, -INF , !P3 ;  /* 0xff8000004b4b7808 */ /* 0x000fe40005800000 */
[----:B------:R-:W-:Y:S01]  /*70c0*/  FMNMX.FTZ R29, R63, R14, !PT ;  /* 0x0000000e3f1d7209 */ /* 0x000fe20007810000 */
[----:B------:R-:W-:Y:S01]  /*70d0*/  MUFU.EX2 R13, R13 ;  /* 0x0000000d000d7308 */ /* 0x000fe20000000800 */
[----:B------:R-:W-:Y:S02]  /*70e0*/  ISETP.LT.OR P5, PT, R8, 0x69, P5 ;  /* 0x000000690800780c */ /* 0x000fe40002fa1670 */
[----:B------:R-:W-:Y:S01]  /*70f0*/  FMNMX.FTZ R14, R66, R29, !PT ;  /* 0x0000001d420e7209 */ /* 0x000fe20007810000 */
[----:B------:R-:W-:Y:S01]  /*7100*/  FFMA.FTZ R29, R53, UR10, -R10 ;  /* 0x0000000a351d7c23 */ /* 0x000fe2000801080a */
[----:B------:R-:W-:-:S02]  /*7110*/  ISETP.LT.OR P4, PT, R8, 0x6a, P4 ;  /* 0x0000006a0800780c */ /* 0x000fc40002781670 */
[----:B------:R-:W-:Y:S01]  /*7120*/  FMNMX.FTZ R33, R67, R14, !PT ;  /* 0x0000000e43217209 */ /* 0x000fe20007810000 */
[----:B------:R-:W-:Y:S01]  /*7130*/  MUFU.EX2 R172, R172 ;  /* 0x000000ac00ac7308 */ /* 0x000fe20000000800 */
[----:B------:R-:W-:Y:S02]  /*7140*/  ISETP.GT.AND P3, PT, R12, 0x70, P2 ;  /* 0x000000700c00780c */ /* 0x000fe40001764270 */
[----:B------:R-:W-:Y:S02]  /*7150*/  FMNMX.FTZ R14, R70, R33, !PT ;  /* 0x00000021460e7209 */ /* 0x000fe40007810000 */
[----:B------:R-:W-:Y:S02]  /*7160*/  FSEL R78, R78, -INF , !P5 ;  /* 0xff8000004e4e7808 */ /* 0x000fe40006800000 */
[----:B------:R-:W-:Y:S01]  /*7170*/  FMNMX.FTZ R33, R71, R14, !PT ;  /* 0x0000000e47217209 */ /* 0x000fe20007810000 */
[----:B------:R-:W-:Y:S01]  /*7180*/  MUFU.EX2 R15, R15 ;  /* 0x0000000f000f7308 */ /* 0x000fe20000000800 */
[----:B------:R-:W-:-:S02]  /*7190*/  FSEL R79, R79, -INF , !P4 ;  /* 0xff8000004f4f7808 */ /* 0x000fc40006000000 */
[----:B------:R-:W-:Y:S01]  /*71a0*/  FMNMX.FTZ R14, R74, R33, !PT ;  /* 0x000000214a0e7209 */ /* 0x000fe20007810000 */
[--C-:B------:R-:W-:Y:S01]  /*71b0*/  FFMA.FTZ R33, R57, UR10, -R10.reuse ;  /* 0x0000000a39217c23 */ /* 0x100fe2000801080a */
[C---:B------:R-:W-:Y:S01]  /*71c0*/  ISETP.GT.AND P5, PT, R12.reuse, 0x71, P2 ;  /* 0x000000710c00780c */ /* 0x040fe200017a4270 */
[----:B------:R-:W-:Y:S01]  /*71d0*/  FFMA.FTZ R57, R81, UR10, -R10 ;  /* 0x0000000a51397c23 */ /* 0x000fe2000801080a */
[----:B------:R-:W-:Y:S01]  /*71e0*/  FMNMX.FTZ R37, R75, R14, !PT ;  /* 0x0000000e4b257209 */ /* 0x000fe20007810000 */
[----:B------:R-:W-:Y:S01]  /*71f0*/  MUFU.EX2 R174, R174 ;  /* 0x000000ae00ae7308 */ /* 0x000fe20000000800 */
[C---:B------:R-:W-:Y:S02]  /*7200*/  ISETP.GT.AND P4, PT, R12.reuse, 0x78, P2 ;  /* 0x000000780c00780c */ /* 0x040fe40001784270 */
[----:B------:R-:W-:Y:S02]  /*7210*/  ISETP.GT.AND P2, PT, R12, 0x79, P2 ;  /* 0x000000790c00780c */ /* 0x000fe40001744270 */
[----:B------:R-:W-:-:S02]  /*7220*/  ISETP.LT.OR P3, PT, R8, 0x71, P3 ;  /* 0x000000710800780c */ /* 0x000fc40001f61670 */
[----:B------:R-:W-:Y:S01]  /*7230*/  FMNMX.FTZ R12, R78, R37, !PT ;  /* 0x000000254e0c7209 */ /* 0x000fe20007810000 */
[----:B------:R-:W-:Y:S01]  /*7240*/  MUFU.EX2 R21, R21 ;  /* 0x0000001500157308 */ /* 0x000fe20000000800 */
[----:B------:R-:W-:Y:S02]  /*7250*/  ISETP.LT.OR P5, PT, R8, 0x72, P5 ;  /* 0x000000720800780c */ /* 0x000fe40002fa1670 */
[----:B------:R-:W-:Y:S02]  /*7260*/  FSEL R82, R82, -INF , !P3 ;  /* 0xff80000052527808 */ /* 0x000fe40005800000 */
[----:B------:R-:W-:Y:S02]  /*7270*/  FMNMX.FTZ R37, R79, R12, !PT ;  /* 0x0000000c4f257209 */ /* 0x000fe40007810000 */
[----:B------:R-:W-:Y:S01]  /*7280*/  ISETP.LT.OR P4, PT, R8, 0x79, P4 ;  /* 0x000000790800780c */ /* 0x000fe20002781670 */
[----:B------:R-:W-:Y:S01]  /*7290*/  MUFU.EX2 R168, R168 ;  /* 0x000000a800a87308 */ /* 0x000fe20000000800 */
[----:B------:R-:W-:-:S02]  /*72a0*/  FSEL R83, R83, -INF , !P5 ;  /* 0xff80000053537808 */ /* 0x000fc40006800000 */
[----:B------:R-:W-:Y:S01]  /*72b0*/  FMNMX.FTZ R12, R82, R37, !PT ;  /* 0x00000025520c7209 */ /* 0x000fe20007810000 */
[--C-:B------:R-:W-:Y:S01]  /*72c0*/  FFMA.FTZ R37, R61, UR10, -R10.reuse ;  /* 0x0000000a3d257c23 */ /* 0x100fe2000801080a */
[----:B------:R-:W-:Y:S02]  /*72d0*/  ISETP.LT.OR P2, PT, R8, 0x7a, P2 ;  /* 0x0000007a0800780c */ /* 0x000fe40001741670 */
[----:B------:R-:W-:Y:S01]  /*72e0*/  FSEL R86, R86, -INF , !P4 ;  /* 0xff80000056567808 */ /* 0x000fe20006000000 */
[----:B------:R-:W-:Y:S01]  /*72f0*/  MUFU.EX2 R25, R25 ;  /* 0x0000001900197308 */ /* 0x000fe20000000800 */
[----:B------:R-:W-:Y:S02]  /*7300*/  FMNMX.FTZ R41, R83, R12, !PT ;  /* 0x0000000c53297209 */ /* 0x000fe40007810000 */
[----:B------:R-:W-:Y:S02]  /*7310*/  FSEL R87, R87, -INF , !P2 ;  /* 0xff80000057577808 */ /* 0x000fe40005000000 */
[----:B------:R-:W-:Y:S01]  /*7320*/  FMNMX.FTZ R8, R86, R41, !PT ;  /* 0x0000002956087209 */ /* 0x000fe20007810000 */
[----:B------:R-:W-:Y:S01]  /*7330*/  FFMA.FTZ R41, R65, UR10, -R10 ;  /* 0x0000000a41297c23 */ /* 0x000fe2000801080a */
[----:B------:R-:W-:Y:S01]  /*7340*/  FSEL R65, R6, RZ, P6 ;  /* 0x000000ff06417208 */ /* 0x000fe20003000000 */
[----:B------:R-:W-:Y:S01]  /*7350*/  MUFU.EX2 R170, R170 ;  /* 0x000000aa00aa7308 */ /* 0x000fe20000000800 */
[----:B------:R-:W-:-:S03]  /*7360*/  FMNMX.FTZ R8, R87, R8, !PT ;  /* 0x0000000857087209 */ /* 0x000fc60007810000 */
[----:B------:R-:W-:Y:S02]  /*7370*/  FADD.FTZ R65, -R65, R0 ;  /* 0x0000000041417221 */ /* 0x000fe40000010100 */
[----:B------:R-:W0:Y:S02]  /*7380*/  SHFL.BFLY PT, R53, R8, 0x2, 0x1f ;  /* 0x0c401f0008357f89 */ /* 0x000e2400000e0000 */
[----:B------:R-:W-:Y:S01]  /*7390*/  FMUL.FTZ R65, R65, UR10 ;  /* 0x0000000a41417c20 */ /* 0x000fe20008410000 */
[----:B------:R-:W-:Y:S08]  /*73a0*/  MUFU.EX2 R29, R29 ;  /* 0x0000001d001d7308 */ /* 0x000ff00000000800 */
[----:B------:R-:W1:Y:S08]  /*73b0*/  MUFU.EX2 R65, R65 ;  /* 0x0000004100417308 */ /* 0x000e700000000800 */
[----:B------:R-:W2:Y:S01]  /*73c0*/  MUFU.EX2 R164, R164 ;  /* 0x000000a400a47308 */ /* 0x000ea20000000800 */
[----:B0-----:R-:W-:Y:S01]  /*73d0*/  FMNMX.FTZ R12, R8, R53, !PT ;  /* 0x00000035080c7209 */ /* 0x001fe20007810000 */
[--C-:B------:R-:W-:Y:S01]  /*73e0*/  FFMA.FTZ R53, R77, UR10, -R10.reuse ;  /* 0x0000000a4d357c23 */ /* 0x100fe2000801080a */
[----:B------:R-:W-:-:S05]  /*73f0*/  FFMA.FTZ R10, R85, UR10, -R10 ;  /* 0x0000000a550a7c23 */ /* 0x000fca000801080a */
[----:B------:R-:W0:Y:S01]  /*7400*/  MUFU.EX2 R33, R33 ;  /* 0x0000002100217308 */ /* 0x000e220000000800 */
[-C--:B-1----:R-:W-:Y:S01]  /*7410*/  FMUL.FTZ R88, R88, R65.reuse ;  /* 0x0000004158587220 */ /* 0x082fe20000410000 */
[----:B------:R-:W1:Y:S01]  /*7420*/  SHFL.BFLY PT, R61, R12, 0x1, 0x1f ;  /* 0x0c201f000c3d7f89 */ /* 0x000e6200000e0000 */
[-C--:B------:R-:W-:Y:S01]  /*7430*/  FMUL.FTZ R89, R89, R65.reuse ;  /* 0x0000004159597220 */ /* 0x080fe20000410000 */
[-C--:B------:R-:W-:Y:S01]  /*7440*/  FMUL.FTZ R92, R92, R65.reuse ;  /* 0x000000415c5c7220 */ /* 0x080fe20000410000 */
[-C--:B------:R-:W-:Y:S01]  /*7450*/  FMUL.FTZ R93, R93, R65.reuse ;  /* 0x000000415d5d7220 */ /* 0x080fe20000410000 */
[-C--:B------:R-:W-:Y:S01]  /*7460*/  FMUL.FTZ R96, R96, R65.reuse ;  /* 0x0000004160607220 */ /* 0x080fe20000410000 */
[-C--:B------:R-:W-:Y:S01]  /*7470*/  FMUL.FTZ R97, R97, R65.reuse ;  /* 0x0000004161617220 */ /* 0x080fe20000410000 */
[----:B------:R-:W3:Y:S01]  /*7480*/  MUFU.EX2 R166, R166 ;  /* 0x000000a600a67308 */ /* 0x000ee20000000800 */
        /* <DEDUP_REMOVED lines=16> */
[----:B------:R-:W-:Y:S01]  /*7590*/  FMUL.FTZ R128, R128, R65 ;  /* 0x0000004180807220 */ /* 0x000fe20000410000 */
[----:B-1----:R-:W-:Y:S01]  /*75a0*/  FMNMX.FTZ R8, R12, R61, !PT ;  /* 0x0000003d0c087209 */ /* 0x002fe20007810000 */
[-C--:B------:R-:W-:Y:S01]  /*75b0*/  FMUL.FTZ R129, R129, R65.reuse ;  /* 0x0000004181817220 */ /* 0x080fe20000410000 */
[-C--:B------:R-:W-:Y:S01]  /*75c0*/  FMUL.FTZ R132, R132, R65.reuse ;  /* 0x0000004184847220 */ /* 0x080fe20000410000 */
[-C--:B------:R-:W-:Y:S01]  /*75d0*/  FMUL.FTZ R133, R133, R65.reuse ;  /* 0x0000004185857220 */ /* 0x080fe20000410000 */
[C---:B------:R-:W-:Y:S01]  /*75e0*/  FSETP.NEU.FTZ.AND P2, PT, R8.reuse, -INF , PT ;  /* 0xff8000000800780b */ /* 0x040fe20003f5d000 */
[----:B------:R-:W-:Y:S01]  /*75f0*/  FMUL.FTZ R24, R8, UR10 ;  /* 0x0000000a08187c20 */ /* 0x000fe20008410000 */
[----:B------:R1:W-:Y:S01]  /*7600*/  MUFU.EX2 R61, R10 ;  /* 0x0000000a003d7308 */ /* 0x0003e20000000800 */
[-C--:B------:R-:W-:Y:S01]  /*7610*/  FMUL.FTZ R136, R136, R65.reuse ;  /* 0x0000004188887220 */ /* 0x080fe20000410000 */
[-C--:B------:R-:W-:Y:S01]  /*7620*/  FMUL.FTZ R137, R137, R65.reuse ;  /* 0x0000004189897220 */ /* 0x080fe20000410000 */
[-C--:B------:R-:W-:Y:S01]  /*7630*/  FMUL.FTZ R140, R140, R65.reuse ;  /* 0x000000418c8c7220 */ /* 0x080fe20000410000 */
[----:B------:R-:W-:Y:S01]  /*7640*/  FSEL R24, R24, RZ, P2 ;  /* 0x000000ff18187208 */ /* 0x000fe20001000000 */
[-C--:B------:R-:W-:Y:S01]  /*7650*/  FMUL.FTZ R141, R141, R65.reuse ;  /* 0x000000418d8d7220 */ /* 0x080fe20000410000 */
[-C--:B------:R-:W-:Y:S01]  /*7660*/  FMUL.FTZ R144, R144, R65.reuse ;  /* 0x0000004190907220 */ /* 0x080fe20000410000 */
[----:B------:R-:W-:Y:S01]  /*7670*/  FMUL.FTZ R145, R145, R65 ;  /* 0x0000004191917220 */ /* 0x000fe20000410000 */
[----:B------:R-:W-:Y:S01]  /*7680*/  MUFU.EX2 R41, R41 ;  /* 0x0000002900297308 */ /* 0x000fe20000000800 */
[----:B------:R-:W-:Y:S01]  /*7690*/  FFMA.FTZ R181, R26, UR10, -R24 ;  /* 0x0000000a1ab57c23 */ /* 0x000fe20008010818 */
[----:B------:R-:W-:Y:S01]  /*76a0*/  FFMA.FTZ R26, R65, R3, R180 ;  /* 0x00000003411a7223 */ /* 0x000fe200000100b4 */
[--C-:B------:R-:W-:Y:S01]  /*76b0*/  FFMA.FTZ R177, R34, UR10, -R24.reuse ;  /* 0x0000000a22b17c23 */ /* 0x100fe20008010818 */
[--C-:B------:R-:W-:Y:S01]  /*76c0*/  FFMA.FTZ R0, R27, UR10, -R24.reuse ;  /* 0x0000000a1b007c23 */ /* 0x100fe20008010818 */
[----:B------:R-:W-:Y:S01]  /*76d0*/  FFMA.FTZ R183, R30, UR10, -R24 ;  /* 0x0000000a1eb77c23 */ /* 0x000fe20008010818 */
[----:B------:R-:W-:Y:S01]  /*76e0*/  FADD.FTZ R3, R7, R26 ;  /* 0x0000001a07037221 */ /* 0x000fe20000010000 */
[--C-:B-1----:R-:W-:Y:S01]  /*76f0*/  FFMA.FTZ R10, R31, UR10, -R24.reuse ;  /* 0x0000000a1f0a7c23 */ /* 0x102fe20008010818 */
        /* <DEDUP_REMOVED lines=31> */
[----:B------:R-:W-:Y:S01]  /*78f0*/  FSEL R28, R8, RZ, P2 ;  /* 0x000000ff081c7208 */ /* 0x000fe20001000000 */
[----:B------:R-:W-:Y:S01]  /*7900*/  MUFU.EX2 R162, R162 ;  /* 0x000000a200a27308 */ /* 0x000fe20000000800 */
[--C-:B------:R-:W-:Y:S01]  /*7910*/  FFMA.FTZ R75, R75, UR10, -R24.reuse ;  /* 0x0000000a4b4b7c23 */ /* 0x100fe20008010818 */
[----:B------:R-:W-:Y:S01]  /*7920*/  FADD.FTZ R34, R174, R3 ;  /* 0x00000003ae227221 */ /* 0x000fe20000010000 */
[--C-:B------:R-:W-:Y:S01]  /*7930*/  FFMA.FTZ R78, R78, UR10, -R24.reuse ;  /* 0x0000000a4e4e7c23 */ /* 0x100fe20008010818 */
[----:B------:R-:W-:Y:S01]  /*7940*/  FADD.FTZ R28, -R28, R5 ;  /* 0x000000051c1c7221 */ /* 0x000fe20000010100 */
[----:B------:R-:W-:Y:S01]  /*7950*/  FFMA.FTZ R79, R79, UR10, -R24 ;  /* 0x0000000a4f4f7c23 */ /* 0x000fe20008010818 */
[----:B------:R-:W-:Y:S01]  /*7960*/  FADD.FTZ R3, R21, R34 ;  /* 0x0000002215037221 */ /* 0x000fe20000010000 */
[--C-:B------:R-:W-:Y:S01]  /*7970*/  FFMA.FTZ R82, R82, UR10, -R24.reuse ;  /* 0x0000000a52527c23 */ /* 0x100fe20008010818 */
[----:B------:R-:W-:Y:S01]  /*7980*/  FMUL.FTZ R28, R28, UR10 ;  /* 0x0000000a1c1c7c20 */ /* 0x000fe20008410000 */
[----:B------:R-:W-:Y:S01]  /*7990*/  MUFU.EX2 R177, R177 ;  /* 0x000000b100b17308 */ /* 0x000fe20000000800 */
[----:B------:R-:W-:Y:S01]  /*79a0*/  FADD.FTZ R34, R168, R3 ;  /* 0x00000003a8227221 */ /* 0x000fe20000010000 */
[--C-:B------:R-:W-:Y:S01]  /*79b0*/  FFMA.FTZ R83, R83, UR10, -R24.reuse ;  /* 0x0000000a53537c23 */ /* 0x100fe20008010818 */
[----:B------:R-:W-:Y:S01]  /*79c0*/  FFMA.FTZ R86, R86, UR10, -R24 ;  /* 0x0000000a56567c23 */ /* 0x000fe20008010818 */
[----:B------:R-:W-:-:S02]  /*79d0*/  IMAD.U32 R27, RZ, RZ, UR47 ;  /* 0x0000002fff1b7e24 */ /* 0x000fc4000f8e00ff */
[----:B------:R-:W-:Y:S01]  /*79e0*/  FADD.FTZ R3, R25, R34 ;  /* 0x0000002219037221 */ /* 0x000fe20000010000 */
[--C-:B------:R-:W-:Y:S01]  /*79f0*/  FFMA.FTZ R34, R59, UR10, -R24.reuse ;  /* 0x0000000a3b227c23 */ /* 0x100fe20008010818 */
[----:B------:R-:W-:Y:S01]  /*7a00*/  FFMA.FTZ R24, R87, UR10, -R24 ;  /* 0x0000000a57187c23 */ /* 0x000fe20008010818 */
[----:B------:R-:W1:Y:S01]  /*7a10*/  MUFU.EX2 R28, R28 ;  /* 0x0000001c001c7308 */ /* 0x000e620000000800 */
[----:B------:R-:W-:Y:S01]  /*7a20*/  FADD.FTZ R36, R170, R3 ;  /* 0x00000003aa247221 */ /* 0x000fe20000010000 */
[----:B------:R-:W-:Y:S01]  /*7a30*/  @!P1 LEA R27, R27, UR41, 0x3 ;  /* 0x000000291b1b9c11 */ /* 0x000fe2000f8e18ff */
[----:B------:R-:W-:Y:S01]  /*7a40*/  UMOV UR47, UR59 ;  /* 0x0000003b002f7c82 */ /* 0x000fe20008000000 */
[----:B------:R-:W-:Y:S01]  /*7a50*/  ISETP.GT.AND P2, PT, R4, UR60, PT ;  /* 0x0000003c04007c0c */ /* 0x000fe2000bf44270 */
[----:B------:R-:W-:Y:S01]  /*7a60*/  FADD.FTZ R3, R29, R36 ;  /* 0x000000241d037221 */ /* 0x000fe20000010000 */
[----:B------:R-:W-:Y:S01]  /*7a70*/  F2FP.BF16.F32.PACK_AB R180, R7, R180 ;  /* 0x000000b407b4723e */ /* 0x000fe200000010ff */
[----:B------:R-:W-:Y:S01]  /*7a80*/  @!P1 VIADD R27, R27, 0x28860 ;  /* 0x000288601b1b9836 */ /* 0x000fe20000000000 */
[----:B------:R-:W4:Y:S01]  /*7a90*/  MUFU.EX2 R45, R45 ;  /* 0x0000002d002d7308 */ /* 0x000f220000000800 */
[----:B--2---:R-:W-:Y:S01]  /*7aa0*/  FADD.FTZ R36, R164, R3 ;  /* 0x00000003a4247221 */ /* 0x004fe20000010000 */
[----:B------:R-:W-:Y:S01]  /*7ab0*/  F2FP.BF16.F32.PACK_AB R182, R9, R182 ;  /* 0x000000b609b6723e */ /* 0x000fe200000010ff */
[-C--:B------:R-:W-:Y:S01]  /*7ac0*/  FMUL.FTZ R148, R148, R65.reuse ;  /* 0x0000004194947220 */ /* 0x080fe20000410000 */
[----:B------:R-:W-:Y:S01]  /*7ad0*/  @!P1 PRMT R27, RZ, 0x654, R27 ;  /* 0x00000654ff1b9816 */ /* 0x000fe2000000001b */
[----:B0-----:R-:W-:Y:S01]  /*7ae0*/  FADD.FTZ R3, R33, R36 ;  /* 0x0000002421037221 */ /* 0x001fe20000010000 */
[----:B------:R-:W-:Y:S01]  /*7af0*/  F2FP.BF16.F32.PACK_AB R176, R11, R176 ;  /* 0x000000b00bb0723e */ /* 0x000fe200000010ff */
[----:B------:R-:W-:Y:S01]  /*7b00*/  FMUL.FTZ R149, R149, R65 ;  /* 0x0000004195957220 */ /* 0x000fe20000410000 */
[----:B------:R-:W0:Y:S01]  /*7b10*/  MUFU.EX2 R12, R12 ;  /* 0x0000000c000c7308 */ /* 0x000e220000000800 */
[----:B---3--:R-:W-:Y:S01]  /*7b20*/  FADD.FTZ R36, R166, R3 ;  /* 0x00000003a6247221 */ /* 0x008fe20000010000 */
[----:B-1----:R-:W-:Y:S01]  /*7b30*/  FFMA.FTZ R3, R28, R2, R181 ;  /* 0x000000021c037223 */ /* 0x002fe200000100b5 */
[----:B------:R1:W-:Y:S01]  /*7b40*/  @!P1 SYNCS.ARRIVE.TRANS64.RED.A1T0 RZ, [R27+URZ], RZ ;  /* 0x000000ff1bff99a7 */ /* 0x0003e2000810043f */
[C---:B------:R-:W-:Y:S01]  /*7b50*/  F2FP.BF16.F32.PACK_AB R181, R0.reuse, R181 ;  /* 0x000000b500b5723e */ /* 0x040fe200000010ff */
[----:B------:R-:W-:Y:S01]  /*7b60*/  FADD.FTZ R5, R37, R36 ;  /* 0x0000002425057221 */ /* 0x000fe20000010000 */
[----:B------:R-:W-:Y:S01]  /*7b70*/  FADD.FTZ R2, R0, R3 ;  /* 0x0000000300027221 */ /* 0x000fe20000010000 */
[----:B------:R-:W-:Y:S01]  /*7b80*/  F2FP.BF16.F32.PACK_AB R178, R13, R178 ;  /* 0x000000b20db2723e */ /* 0x000fe200000010ff */
[----:B------:R-:W2:Y:S01]  /*7b90*/  MUFU.EX2 R156, R156 ;  /* 0x0000009c009c7308 */ /* 0x000ea20000000800 */
[----:B------:R-:W-:Y:S01]  /*7ba0*/  FADD.FTZ R36, R160, R5 ;  /* 0x00000005a0247221 */ /* 0x000fe20000010000 */
[----:B------:R-:W-:Y:S01]  /*7bb0*/  FADD.FTZ R3, R183, R2 ;  /* 0x00000002b7037221 */ /* 0x000fe20000010000 */
[----:B------:R-:W-:Y:S01]  /*7bc0*/  F2FP.BF16.F32.PACK_AB R172, R15, R172 ;  /* 0x000000ac0fac723e */ /* 0x000fe200000010ff */
[----:B------:R-:W-:-:S02]  /*7bd0*/  VIADD R4, R4, 0xffffffff ;  /* 0xffffffff04047836 */ /* 0x000fc40000000000 */
        /* <DEDUP_REMOVED lines=8> */
[----:B----4-:R-:W-:Y:S01]  /*7c60*/  FADD.FTZ R5, R45, R38 ;  /* 0x000000262d057221 */ /* 0x010fe20000010000 */
[----:B0-----:R-:W-:Y:S01]  /*7c70*/  FADD.FTZ R36, R12, R3 ;  /* 0x000000030c247221 */ /* 0x001fe20000010000 */
[----:B------:R-:W-:Y:S01]  /*7c80*/  F2FP.BF16.F32.PACK_AB R170, R29, R170 ;  /* 0x000000aa1daa723e */ /* 0x000fe200000010ff */
[----:B------:R-:W0:Y:S01]  /*7c90*/  MUFU.EX2 R49, R49 ;  /* 0x0000003100317308 */ /* 0x000e220000000800 */
[----:B--2---:R-:W-:Y:S01]  /*7ca0*/  FADD.FTZ R38, R156, R5 ;  /* 0x000000059c267221 */ /* 0x004fe20000010000 */
[----:B------:R-:W-:Y:S01]  /*7cb0*/  F2FP.BF16.F32.PACK_AB R164, R33, R164 ;  /* 0x000000a421a4723e */ /* 0x000fe200000010ff */
[----:B------:R-:W-:Y:S01]  /*7cc0*/  FMUL.FTZ R91, R91, R28 ;  /* 0x0000001c5b5b7220 */ /* 0x000fe20000410000 */
[----:B------:R-:W-:Y:S01]  /*7cd0*/  F2FP.BF16.F32.PACK_AB R166, R37, R166 ;  /* 0x000000a625a6723e */ /* 0x000fe200000010ff */
[----:B------:R-:W-:Y:S01]  /*7ce0*/  FMUL.FTZ R94, R94, R28 ;  /* 0x0000001c5e5e7220 */ /* 0x000fe20000410000 */
[----:B------:R-:W-:Y:S01]  /*7cf0*/  F2FP.BF16.F32.PACK_AB R160, R41, R160 ;  /* 0x000000a029a0723e */ /* 0x000fe200000010ff */
[----:B------:R-:W-:Y:S01]  /*7d00*/  FMUL.FTZ R95, R95, R28 ;  /* 0x0000001c5f5f7220 */ /* 0x000fe20000410000 */
[----:B------:R-:W2:Y:S01]  /*7d10*/  MUFU.EX2 R14, R14 ;  /* 0x0000000e000e7308 */ /* 0x000ea20000000800 */
[----:B---3--:R-:W-:Y:S01]  /*7d20*/  FADD.FTZ R3, R179, R36 ;  /* 0x00000024b3037221 */ /* 0x008fe20000010000 */
[----:B------:R-:W-:Y:S01]  /*7d30*/  F2FP.BF16.F32.PACK_AB R162, R45, R162 ;  /* 0x000000a22da2723e */ /* 0x000fe200000010ff */
[-C--:B------:R-:W-:Y:S01]  /*7d40*/  FMUL.FTZ R98, R98, R28.reuse ;  /* 0x0000001c62627220 */ /* 0x080fe20000410000 */
[----:B------:R-:W-:Y:S01]  /*7d50*/  F2FP.BF16.F32.PACK_AB R183, R10, R183 ;  /* 0x000000b70ab7723e */ /* 0x000fe200000010ff */
[-C--:B------:R-:W-:Y:S01]  /*7d60*/  FMUL.FTZ R99, R99, R28.reuse ;  /* 0x0000001c63637220 */ /* 0x080fe20000410000 */
[----:B------:R-:W-:Y:S01]  /*7d70*/  F2FP.BF16.F32.PACK_AB R177, R12, R177 ;  /* 0x000000b10cb1723e */ /* 0x000fe200000010ff */
[----:B------:R-:W-:Y:S01]  /*7d80*/  FMUL.FTZ R102, R102, R28 ;  /* 0x0000001c66667220 */ /* 0x000fe20000410000 */
[----:B------:R-:W3:Y:S01]  /*7d90*/  MUFU.EX2 R158, R158 ;  /* 0x0000009e009e7308 */ /* 0x000ee20000000800 */
        /* <DEDUP_REMOVED lines=8> */
[C---:B--2---:R-:W-:Y:S01]  /*7e20*/  FADD.FTZ R36, R14.reuse, R3 ;  /* 0x000000030e247221 */ /* 0x044fe20000010000 */
[----:B------:R-:W-:Y:S01]  /*7e30*/  F2FP.BF16.F32.PACK_AB R179, R14, R179 ;  /* 0x000000b30eb3723e */ /* 0x000fe200000010ff */
[-C--:B------:R-:W-:Y:S01]  /*7e40*/  FMUL.FTZ R114, R114, R28.reuse ;  /* 0x0000001c72727220 */ /* 0x080fe20000410000 */
[-C--:B------:R-:W-:Y:S01]  /*7e50*/  FMUL.FTZ R115, R115, R28.reuse ;  /* 0x0000001c73737220 */ /* 0x080fe20000410000 */
[-C--:B------:R-:W-:Y:S01]  /*7e60*/  FMUL.FTZ R118, R118, R28.reuse ;  /* 0x0000001c76767220 */ /* 0x080fe20000410000 */
[-C--:B------:R-:W-:Y:S01]  /*7e70*/  FMUL.FTZ R119, R119, R28.reuse ;  /* 0x0000001c77777220 */ /* 0x080fe20000410000 */
[-C--:B------:R-:W-:Y:S01]  /*7e80*/  FMUL.FTZ R122, R122, R28.reuse ;  /* 0x0000001c7a7a7220 */ /* 0x080fe20000410000 */
[----:B------:R-:W2:Y:S01]  /*7e90*/  MUFU.EX2 R53, R53 ;  /* 0x0000003500357308 */ /* 0x000ea20000000800 */
[----:B---3--:R-:W-:Y:S01]  /*7ea0*/  FADD.FTZ R38, R158, R5 ;  /* 0x000000059e267221 */ /* 0x008fe20000010000 */
[-C--:B------:R-:W-:Y:S01]  /*7eb0*/  FMUL.FTZ R123, R123, R28.reuse ;  /* 0x0000001c7b7b7220 */ /* 0x080fe20000410000 */
[-C--:B------:R-:W-:Y:S01]  /*7ec0*/  FMUL.FTZ R126, R126, R28.reuse ;  /* 0x0000001c7e7e7220 */ /* 0x080fe20000410000 */
[-C--:B------:R-:W-:Y:S01]  /*7ed0*/  FMUL.FTZ R127, R127, R28.reuse ;  /* 0x0000001c7f7f7220 */ /* 0x080fe20000410000 */
[-C--:B------:R-:W-:Y:S01]  /*7ee0*/  FMUL.FTZ R130, R130, R28.reuse ;  /* 0x0000001c82827220 */ /* 0x080fe20000410000 */
[-C--:B------:R-:W-:Y:S01]  /*7ef0*/  FMUL.FTZ R131, R131, R28.reuse ;  /* 0x0000001c83837220 */ /* 0x080fe20000410000 */
[-C--:B------:R-:W-:Y:S01]  /*7f00*/  FMUL.FTZ R134, R134, R28.reuse ;  /* 0x0000001c86867220 */ /* 0x080fe20000410000 */
[----:B------:R-:W3:Y:S01]  /*7f10*/  MUFU.EX2 R20, R20 ;  /* 0x0000001400147308 */ /* 0x000ee20000000800 */
[----:B0-----:R-:W-:Y:S01]  /*7f20*/  FADD.FTZ R3, R173, R36 ;  /* 0x00000024ad037221 */ /* 0x001fe20000010000 */
[-C--:B------:R-:W-:Y:S01]  /*7f30*/  FMUL.FTZ R135, R135, R28.reuse ;  /* 0x0000001c87877220 */ /* 0x080fe20000410000 */
[-C--:B------:R-:W-:Y:S01]  /*7f40*/  FMUL.FTZ R138, R138, R28.reuse ;  /* 0x0000001c8a8a7220 */ /* 0x080fe20000410000 */
[-C--:B------:R-:W-:Y:S01]  /*7f50*/  FMUL.FTZ R139, R139, R28.reuse ;  /* 0x0000001c8b8b7220 */ /* 0x080fe20000410000 */
[-C--:B------:R-:W-:Y:S01]  /*7f60*/  FMUL.FTZ R142, R142, R28.reuse ;  /* 0x0000001c8e8e7220 */ /* 0x080fe20000410000 */
[-C--:B------:R-:W-:Y:S01]  /*7f70*/  FMUL.FTZ R143, R143, R28.reuse ;  /* 0x0000001c8f8f7220 */ /* 0x080fe20000410000 */
[----:B------:R-:W-:Y:S01]  /*7f80*/  FMUL.FTZ R146, R146, R28 ;  /* 0x0000001c92927220 */ /* 0x000fe20000410000 */
[----:B------:R-:W0:Y:S01]  /*7f90*/  MUFU.EX2 R152, R152 ;  /* 0x0000009800987308 */ /* 0x000e220000000800 */
[C---:B--2---:R-:W-:Y:S01]  /*7fa0*/  FADD.FTZ R5, R53.reuse, R38 ;  /* 0x0000002635057221 */ /* 0x044fe20000010000 */
[----:B------:R-:W-:Y:S01]  /*7fb0*/  F2FP.BF16.F32.PACK_AB R158, R53, R158 ;  /* 0x0000009e359e723e */ /* 0x000fe200000010ff */
[-C--:B------:R-:W-:Y:S01]  /*7fc0*/  FMUL.FTZ R147, R147, R28.reuse ;  /* 0x0000001c93937220 */ /* 0x080fe20000410000 */
[-C--:B------:R-:W-:Y:S01]  /*7fd0*/  FMUL.FTZ R150, R150, R28.reuse ;  /* 0x0000001c96967220 */ /* 0x080fe20000410000 */
[----:B------:R-:W-:Y:S01]  /*7fe0*/  FMUL.FTZ R151, R151, R28 ;  /* 0x0000001c97977220 */ /* 0x000fe20000410000 */
[----:B------:R-:W-:-:S02]  /*7ff0*/  IMAD.MOV.U32 R0, RZ, RZ, R6 ;  /* 0x000000ffff007224 */ /* 0x000fc400078e0006 */
[----:B------:R-:W2:Y:S01]  /*8000*/  MUFU.EX2 R175, R175 ;  /* 0x000000af00af7308 */ /* 0x000ea20000000800 */
[C---:B---3--:R-:W-:Y:S01]  /*8010*/  FADD.FTZ R36, R20.reuse, R3 ;  /* 0x0000000314247221 */ /* 0x048fe20000010000 */
[----:B------:R-:W-:-:S06]  /*8020*/  F2FP.BF16.F32.PACK_AB R173, R20, R173 ;  /* 0x000000ad14ad723e */ /* 0x000fcc00000010ff */
[----:B------:R-:W3:Y:S01]  /*8030*/  MUFU.EX2 R57, R57 ;  /* 0x0000003900397308 */ /* 0x000ee20000000800 */
[----:B0-----:R-:W-:-:S07]  /*8040*/  FADD.FTZ R38, R152, R5 ;  /* 0x0000000598267221 */ /* 0x001fce0000010000 */
[----:B------:R-:W0:Y:S01]  /*8050*/  MUFU.EX2 R26, R26 ;  /* 0x0000001a001a7308 */ /* 0x000e220000000800 */
[----:B--2---:R-:W-:-:S07]  /*8060*/  FADD.FTZ R3, R175, R36 ;  /* 0x00000024af037221 */ /* 0x004fce0000010000 */
[----:B------:R-:W2:Y:S01]  /*8070*/  MUFU.EX2 R154, R154 ;  /* 0x0000009a009a7308 */ /* 0x000ea20000000800 */
[C---:B---3--:R-:W-:Y:S01]  /*8080*/  FADD.FTZ R5, R57.reuse, R38 ;  /* 0x0000002639057221 */ /* 0x048fe20000010000 */
[----:B------:R-:W-:-:S06]  /*8090*/  F2FP.BF16.F32.PACK_AB R152, R57, R152 ;  /* 0x000000983998723e */ /* 0x000fcc00000010ff */
[----:B------:R-:W3:Y:S01]  /*80a0*/  MUFU.EX2 R169, R169 ;  /* 0x000000a900a97308 */ /* 0x000ee20000000800 */
[C---:B0-----:R-:W-:Y:S01]  /*80b0*/  FADD.FTZ R36, R26.reuse, R3 ;  /* 0x000000031a247221 */ /* 0x041fe20000010000 */
[----:B------:R-:W-:-:S06]  /*80c0*/  F2FP.BF16.F32.PACK_AB R175, R26, R175 ;  /* 0x000000af1aaf723e */ /* 0x000fcc00000010ff */
[----:B------:R-:W0:Y:S01]  /*80d0*/  MUFU.EX2 R30, R30 ;  /* 0x0000001e001e7308 */ /* 0x000e220000000800 */
[----:B--2---:R-:W-:Y:S01]  /*80e0*/  FADD.FTZ R38, R154, R5 ;  /* 0x000000059a267221 */ /* 0x004fe20000010000 */
        /* <DEDUP_REMOVED lines=21> */
[----:B------:R-:W-:Y:S01]  /*8240*/  F2FP.BF16.F32.PACK_AB R167, R2, R167 ;  /* 0x000000a702a7723e */ /* 0x000fe200000010ff */
[----:B------:R-:W-:-:S05]  /*8250*/  IMAD.MOV.U32 R5, RZ, RZ, R8 ;  /* 0x000000ffff057224 */ /* 0x000fca00078e0008 */
        /* <DEDUP_REMOVED lines=24> */
[----:B------:R-:W-:-:S03]  /*83e0*/  F2FP.BF16.F32.PACK_AB R153, R83, R153 ;  /* 0x000000995399723e */ /* 0x000fc600000010ff */
[----:B---3--:R-:W-:-:S04]  /*83f0*/  FADD.FTZ R36, R155, R36 ;  /* 0x000000249b247221 */ /* 0x008fc80000010000 */
[C---:B0-----:R-:W-:Y:S01]  /*8400*/  FADD.FTZ R2, R24.reuse, R36 ;  /* 0x0000002418027221 */ /* 0x041fe20000010000 */
[----:B------:R-:W-:Y:S01]  /*8410*/  F2FP.BF16.F32.PACK_AB R155, R24, R155 ;  /* 0x0000009b189b723e */ /* 0x000fe200000010ff */
[----:B-1----:R-:W-:Y:S06]  /*8420*/  @P2 BRA `(.L_x_7467) ;  /* 0xffffffcc00d82947 */ /* 0x002fec000383ffff */
[----:B------:R-:W-:Y:S01]  /*8430*/  IMAD.MOV.U32 R5, RZ, RZ, R8 ;  /* 0x000000ffff057224 */ /* 0x000fe200078e0008 */
[----:B------:R-:W-:Y:S01]  /*8440*/  UMOV UR47, UR59 ;  /* 0x0000003b002f7c82 */ /* 0x000fe20008000000 */
[----:B------:R-:W-:Y:S01]  /*8450*/  IMAD.MOV.U32 R0, RZ, RZ, R6 ;  /* 0x000000ffff007224 */ /* 0x000fe200078e0006 */
[----:B------:R-:W-:-:S06]  /*8460*/  UMOV UR50, UR58 ;  /* 0x0000003a00327c82 */ /* 0x000fcc0008000000 */
.L_x_7450:
[----:B------:R-:W-:Y:S01]  /*8470*/  ULDC UR6, c[0x0][0x448] ;  /* 0x0001120000067ab9 */ /* 0x000fe20000000800 */
[----:B------:R-:W-:Y:S01]  /*8480*/  ULDC UR18, c[0x0][0x9e4] ;  /* 0x0002790000127ab9 */ /* 0x000fe20000000800 */
[----:B------:R-:W-:Y:S02]  /*8490*/  UISETP.NE.AND UP0, UPT, UR6, 0x1, UPT ;  /* 0x000000010600788c */ /* 0x000fe4000bf05270 */
[----:B------:R-:W-:Y:S02]  /*84a0*/  UISETP.GE.AND UP1, UPT, UR18, 0x1, UPT ;  /* 0x000000011200788c */ /* 0x000fe4000bf26270 */
[----:B------:R-:W-:Y:S02]  /*84b0*/  UIADD3 UR11, UR37, 0x7f, URZ ;  /* 0x0000007f250b7890 */ /* 0x000fe4000fffe03f */
[----:B------:R-:W-:Y:S02]  /*84c0*/  UIADD3 UR14, UR38, 0x1, -UR46 ;  /* 0x00000001260e7890 */ /* 0x000fe4000fffe82e */
[----:B------:R-:W-:-:S03]  /*84d0*/  PLOP3.LUT P5, PT, PT, PT, UP1, 0x80, 0x0 ;  /* 0x000000000000781c */ /* 0x000fc60003faf018 */
[----:B------:R-:W-:Y:S01]  /*84e0*/  @UP0 ULDC UR6, c[0x0][0x44c] ;  /* 0x0001130000060ab9 */ /* 0x000fe20000000800 */
[----:B------:R-:W-:Y:S01]  /*84f0*/  @UP0 ULDC UR15, c[0x0][0x450] ;  /* 0x00011400000f0ab9 */ /* 0x000fe20000000800 */
[----:B------:R-:W-:-:S04]  /*8500*/  UIMAD.WIDE.U32 UR6, UR11, UR6, URZ ;  /* 0x000000060b0672a5 */ /* 0x000fc8000f8e003f */
[----:B------:R-:W-:-:S04]  /*8510*/  @UP0 USHF.R.U32.HI UR11, URZ, UR15, UR7 ;  /* 0x0000000f3f0b0299 */ /* 0x000fc80008011607 */
[----:B------:R-:W-:-:S04]  /*8520*/  UIADD3 UR11, UR14, UR11, URZ ;  /* 0x0000000b0e0b7290 */ /* 0x000fc8000fffe03f */
        /* <DEDUP_REMOVED lines=12> */
.L_x_7469:
[----:B------:R-:W-:-:S11]  /*85f0*/  UISETP.NE.AND UP1, UPT, UR18, 0x1, UPT ;  /* 0x000000011200788c */ /* 0x000fd6000bf25270 */
[----:B------:R-:W-:Y:S02]  /*8600*/  @UP1 ULDC.64 UR6, c[0x0][0x9e8] ;  /* 0x00027a0000061ab9 */ /* 0x000fe40000000a00 */
[----:B------:R-:W-:-:S04]  /*8610*/  UIMAD.WIDE.U32 UR14, UR11, UR6, URZ ;  /* 0x000000060b0e72a5 */ /* 0x000fc8000f8e003f */
[----:B------:R-:W-:-:S12]  /*8620*/  @UP1 USHF.R.U32.HI UR11, URZ, UR7, UR15 ;  /* 0x000000073f0b1299 */ /* 0x000fd8000801160f */
.L_x_7470:
[----:B------:R-:W-:-:S04]  /*8630*/  UIMAD UR11, UR11, UR18, URZ ;  /* 0x000000120b0b72a4 */ /* 0x000fc8000f8e023f */
[----:B------:R-:W-:-:S04]  /*8640*/  UISETP.LT.AND UP1, UPT, UR56, UR11, UPT ;  /* 0x0000000b3800728c */ /* 0x000fc8000bf21270 */
[----:B------:R-:W-:-:S12]  /*8650*/  USEL UR56, UR56, UR11, !UP1 ;  /* 0x0000000b38387287 */ /* 0x000fd8000c800000 */
.L_x_7468:
[----:B------:R-:W-:-:S04]  /*8660*/  UIADD3 UR56, UR56, 0x7f, URZ ;  /* 0x0000007f38387890 */ /* 0x000fc8000fffe03f */
        /* <DEDUP_REMOVED lines=12> */
.L_x_7480:
        /* <DEDUP_REMOVED lines=9> */
.L_x_7473:
[----:B------:R-:W-:Y:S01]  /*87c0*/  ULEA UR6, UR47, UR41, 0x3 ;  /* 0x000000292f067291 */ /* 0x000fe2000f8e183f */
[----:B------:R-:W-:-:S05]  /*87d0*/  IMAD.U32 R0, RZ, RZ, UR50 ;  /* 0x00000032ff007e24 */ /* 0x000fca000f8e00ff */
[----:B------:R-:W-:-:S04]  /*87e0*/  SHF.L.U32 R0, R0, 0x1f, RZ ;  /* 0x0000001f00007819 */ /* 0x000fc800000006ff */
[----:B------:R0:W1:Y:S01]  /*87f0*/  SYNCS.PHASECHK.TRANS64.TRYWAIT P2, [UR6+0x28830], R0 ;  /* 0x02883000ff0075a7 */ /* 0x0000620008040146 */
[----:B------:R-:W-:Y:S05]  /*8800*/  @!P0 BRA `(.L_x_7474) ;  /* 0x0000000000048947 */ /* 0x000fea0003800000 */
[----:B------:R-:W-:Y:S01]  /*8810*/  BPT.TRAP 0x1 ;  /* 0x000000040000795c */ /* 0x000fe20000300000 */
.L_x_7474:
[----:B-1----:R-:W-:Y:S05]  /*8820*/  @P2 BRA `(.L_x_7472) ;  /* 0x0000000000082947 */ /* 0x002fea0003800000 */
[----:B------:R-:W1:Y:S02]  /*8830*/  SYNCS.PHASECHK.TRANS64.TRYWAIT P2, [UR6+0x28830], R0 ;  /* 0x02883000ff0075a7 */ /* 0x000e640008040146 */
[----:B-1----:R-:W-:Y:S05]  /*8840*/  @!P2 BRA `(.L_x_7475) ;  /* 0x000000f80094a947 */ /* 0x002fea0003800000 */
.L_x_7472:
        /* <DEDUP_REMOVED lines=47> */
.L_x_7477:
[----:B------:R-:W-:Y:S01]  /*8b40*/  ULEA UR6, UR56, UR41, 0x3 ;  /* 0x0000002938067291 */ /* 0x000fe2000f8e183f */
[----:B------:R-:W-:-:S05]  /*8b50*/  IMAD.U32 R0, RZ, RZ, UR57 ;  /* 0x00000039ff007e24 */ /* 0x000fca000f8e00ff */
[----:B------:R-:W-:-:S04]  /*8b60*/  SHF.L.U32 R0, R0, 0x1f, RZ ;  /* 0x0000001f00007819 */ /* 0x000fc800000006ff */
[----:B------:R0:W1:Y:S01]  /*8b70*/  SYNCS.PHASECHK.TRANS64.TRYWAIT P2, [UR6+0x28850], R0 ;  /* 0x02885000ff0075a7 */ /* 0x0000620008040146 */
[----:B------:R-:W-:Y:S05]  /*8b80*/  @!P0 BRA `(.L_x_7478) ;  /* 0x0000000000048947 */ /* 0x000fea0003800000 */
[----:B------:R-:W-:Y:S01]  /*8b90*/  BPT.TRAP 0x1 ;  /* 0x000000040000795c */ /* 0x000fe20000300000 */
.L_x_7478:
[----:B-1----:R-:W-:Y:S05]  /*8ba0*/  @P2 BRA `(.L_x_7476) ;  /* 0x0000000000082947 */ /* 0x002fea0003800000 */
[----:B------:R-:W1:Y:S02]  /*8bb0*/  SYNCS.PHASECHK.TRANS64.TRYWAIT P2, [UR6+0x28850], R0 ;  /* 0x02885000ff0075a7 */ /* 0x000e640008040146 */
[----:B-1----:R-:W-:Y:S05]  /*8bc0*/  @!P2 BRA `(.L_x_7479) ;  /* 0x000000f400cca947 */ /* 0x002fea0003800000 */
.L_x_7476:
[----:B------:R-:W-:Y:S01]  /*8bd0*/  UIADD3 UR6, UR41, 0x400, URZ ;  /* 0x0000040029067890 */ /* 0x000fe2000fffe03f */
[----:B------:R-:W-:Y:S01]  /*8be0*/  WARPGROUP.ARRIVE ;  /* 0x00000000000079c5 */ /* 0x000fe20000000000 */
[----:B------:R-:W-:Y:S01]  /*8bf0*/  UMOV UR7, 0x40000040 ;  /* 0x4000004000077882 */ /* 0x000fe20000000000 */
[----:B01----:R-:W-:Y:S01]  /*8c00*/  FMNMX.FTZ R0, R24, R7, !PT ;  /* 0x0000000718007209 */ /* 0x003fe20007810000 */
[----:B------:R-:W-:Y:S01]  /*8c10*/  USHF.R.U32.HI UR6, URZ, 0x4, UR6 ;  /* 0x000000043f067899 */ /* 0x000fe20008011606 */
[----:B------:R-:W-:Y:S02]  /*8c20*/  FMNMX.FTZ R10, R26, R6, !PT ;  /* 0x000000061a0a7209 */ /* 0x000fe40007810000 */
[----:B------:R-:W0:Y:S01]  /*8c30*/  S2R R222, SR_TID.X ;  /* 0x0000000000de7919 */ /* 0x000e220000002100 */
[----:B------:R-:W-:Y:S01]  /*8c40*/  FMNMX.FTZ R5, R25, R0, !PT ;  /* 0x0000000019057209 */ /* 0x000fe20007810000 */
[----:B------:R-:W-:Y:S01]  /*8c50*/  ULOP3.LUT UR6, UR6, 0x3fff, URZ, 0xc0, !UPT ;  /* 0x00003fff06067892 */ /* 0x000fe2000f8ec03f */
[----:B------:R-:W-:Y:S01]  /*8c60*/  ISETP.GT.AND P2, PT, R4, UR55, PT ;  /* 0x0000003704007c0c */ /* 0x000fe2000bf44270 */
[----:B------:R-:W-:Y:S01]  /*8c70*/  UMOV UR10, UR54 ;  /* 0x00000036000a7c82 */ /* 0x000fe20008000000 */
[----:B------:R-:W-:Y:S01]  /*8c80*/  FMNMX.FTZ R0, R28, R5, !PT ;  /* 0x000000051c007209 */ /* 0x000fe20007810000 */
[----:B------:R-:W-:Y:S01]  /*8c90*/  ULOP3.LUT UR6, UR6, 0x4000000, URZ, 0xfc, !UPT ;  /* 0x0400000006067892 */ /* 0x000fe2000f8efc3f */
[----:B------:R-:W-:Y:S01]  /*8ca0*/  VIADD R4, R4, 0xffffffff ;  /* 0xffffffff04047836 */ /* 0x000fe20000000000 */
[----:B------:R-:W-:Y:S01]  /*8cb0*/  UMOV UR57, UR50 ;  /* 0x0000003200397c82 */ /* 0x000fe20008000000 */
[----:B------:R-:W-:Y:S01]  /*8cc0*/  FMNMX.FTZ R5, R29, R0, !PT ;  /* 0x000000001d057209 */ /* 0x000fe20007810000 */
[----:B------:R-:W-:-:S03]  /*8cd0*/  ULEA UR11, UR56, UR6, 0xb ;  /* 0x00000006380b7291 */ /* 0x000fc6000f8e583f */
[----:B------:R-:W-:-:S04]  /*8ce0*/  FMNMX.FTZ R0, R32, R5, !PT ;  /* 0x0000000520007209 */ /* 0x000fc80007810000 */
[----:B------:R-:W-:Y:S01]  /*8cf0*/  UMOV UR6, UR11 ;  /* 0x0000000b00067c82 */ /* 0x000fe20008000000 */
[----:B------:R-:W-:Y:S01]  /*8d00*/  FMNMX.FTZ R5, R33, R0, !PT ;  /* 0x0000000021057209 */ /* 0x000fe20007810000 */
[----:B------:R-:W-:Y:S01]  /*8d10*/  HGMMA.64x128x16.F32.BF16 R88, R180, gdesc[UR4].tnspB, R88, gsb0 ;  /* 0x41e00004b4587df0 */ /* 0x000fe20008001858 */
[----:B------:R-:W-:Y:S01]  /*8d20*/  UIADD3 UR6, UR11, 0x80, URZ ;  /* 0x000000800b067890 */ /* 0x000fe2000fffe03f */
[----:B------:R-:W-:Y:S01]  /*8d30*/  UMOV UR7, 0x40000040 ;  /* 0x4000004000077882 */ /* 0x000fe20000000000 */
[----:B------:R-:W-:-:S04]  /*8d40*/  FMNMX.FTZ R0, R36, R5, !PT ;  /* 0x0000000524007209 */ /* 0x000fc80007810000 */
        /* <DEDUP_REMOVED lines=30> */
[----:B------:R-:W-:Y:S01]  /*8f30*/  FMNMX.FTZ R10, R30, R5, !PT ;  /* 0x000000051e0a7209 */ /* 0x000fe20007810000 */
[----:B------:R-:W-:Y:S02]  /*8f40*/  WARPGROUP.DEPBAR.LE gsb0, 0x0 ;  /* 0x00008000000079c5 */ /* 0x000fe40000010000 */
[----:B------:R-:W-:Y:S01]  /*8f50*/  WARPGROUP.ARRIVE ;  /* 0x00000000000079c5 */ /* 0x000fe20000000000 */
[----:B------:R-:W-:-:S04]  /*8f60*/  FMNMX.FTZ R5, R31, R10, !PT ;  /* 0x0000000a1f057209 */ /* 0x000fc80007810000 */
[----:B------:R-:W-:Y:S01]  /*8f70*/  FMNMX.FTZ R10, R34, R5, !PT ;  /* 0x00000005220a7209 */ /* 0x000fe20007810000 */
[----:B------:R-:W-:Y:S01]  /*8f80*/  HGMMA.64x128x16.F32.BF16 R88, R176, gdesc[UR4].tnspB, R88, gsb0 ;  /* 0x41e00004b0587df0 */ /* 0x000fe20008001858 */
[----:B------:R-:W-:Y:S01]  /*8f90*/  UIADD3 UR6, UR11, 0x100, URZ ;  /* 0x000001000b067890 */ /* 0x000fe2000fffe03f */
[----:B------:R-:W-:Y:S01]  /*8fa0*/  UMOV UR7, 0x40000040 ;  /* 0x4000004000077882 */ /* 0x000fe20000000000 */
[----:B------:R-:W-:-:S04]  /*8fb0*/  FMNMX.FTZ R5, R35, R10, !PT ;  /* 0x0000000a23057209 */ /* 0x000fc80007810000 */
[----:B------:R-:W-:-:S04]  /*8fc0*/  FMNMX.FTZ R10, R38, R5, !PT ;  /* 0x00000005260a7209 */ /* 0x000fc80007810000 */
[----:B------:R-:W-:Y:S02]  /*8fd0*/  FMNMX.FTZ R5, R39, R10, !PT ;  /* 0x0000000a27057209 */ /* 0x000fe40007810000 */
[----:B0-----:R-:W-:Y:S02]  /*8fe0*/  FMNMX.FTZ R0, R9, R0, !PT ;  /* 0x0000000009007209 */ /* 0x001fe40007810000 */
[----:B------:R-:W-:-:S03]  /*8ff0*/  FMNMX.FTZ R10, R42, R5, !PT ;  /* 0x000000052a0a7209 */ /* 0x000fc60007810000 */
[----:B------:R-:W-:Y:S01]  /*9000*/  FADD.FTZ R7, -R0, R7 ;  /* 0x0000000700077221 */ /* 0x000fe20000010100 */
[----:B------:R-:W-:-:S03]  /*9010*/  FMNMX.FTZ R5, R43, R10, !PT ;  /* 0x0000000a2b057209 */ /* 0x000fc60007810000 */
[----:B------:R-:W-:Y:S01]  /*9020*/  FMUL.FTZ R8, R7, UR10 ;  /* 0x0000000a07087c20 */ /* 0x000fe20008410000 */
        /* <DEDUP_REMOVED lines=24> */
[----:B0-----:R-:W-:Y:S01]  /*91b0*/  FMNMX.FTZ R20, R5, R12, !PT ;  /* 0x0000000c05147209 */ /* 0x001fe20007810000 */
[----:B------:R-:W-:Y:S02]  /*91c0*/  WARPGROUP.DEPBAR.LE gsb0, 0x0 ;  /* 0x00008000000079c5 */ /* 0x000fe40000010000 */
[----:B------:R-:W-:Y:S02]  /*91d0*/  WARPGROUP.ARRIVE ;  /* 0x00000000000079c5 */ /* 0x000fe40000000000 */
[----:B------:R-:W0:Y:S04]  /*91e0*/  SHFL.BFLY PT, R5, R20, 0x1, 0x1f ;  /* 0x0c201f0014057f89 */ /* 0x000e2800000e0000 */
[----:B------:R-:W-:Y:S01]  /*91f0*/  HGMMA.64x128x16.F32.BF16 R88, R172, gdesc[UR4].tnspB, R88, gsb0 ;  /* 0x41e00004ac587df0 */ /* 0x000fe20008001858 */
[----:B------:R-:W-:Y:S01]  /*9200*/  UIADD3 UR6, UR11, 0x180, URZ ;  /* 0x000001800b067890 */ /* 0x000fe2000fffe03f */
[----:B------:R-:W-:Y:S01]  /*9210*/  UMOV UR7, 0x40000040 ;  /* 0x4000004000077882 */ /* 0x000fe20000000000 */
[----:B0-----:R-:W-:-:S05]  /*9220*/  FMNMX.FTZ R5, R20, R5, !PT ;  /* 0x0000000514057209 */ /* 0x001fca0007810000 */
[----:B------:R-:W-:Y:S01]  /*9230*/  FADD.FTZ R6, -R5, R6 ;  /* 0x0000000605067221 */ /* 0x000fe20000010100 */
[----:B------:R-:W-:Y:S02]  /*9240*/  WARPGROUP.DEPBAR.LE gsb0, 0x0 ;  /* 0x00008000000079c5 */ /* 0x000fe40000010000 */
[----:B------:R-:W-:-:S06]  /*9250*/  WARPGROUP.ARRIVE ;  /* 0x00000000000079c5 */ /* 0x000fcc0000000000 */
[----:B------:R-:W-:Y:S01]  /*9260*/  HGMMA.64x128x16.F32.BF16 R88, R168, gdesc[UR4].tnspB, R88, gsb0 ;  /* 0x41e00004a8587df0 */ /* 0x000fe20008001858 */
[----:B------:R-:W-:Y:S01]  /*9270*/  UIADD3 UR6, UR11, 0x200, URZ ;  /* 0x000002000b067890 */ /* 0x000fe2000fffe03f */
[----:B------:R-:W-:Y:S01]  /*9280*/  UMOV UR7, 0x40000040 ;  /* 0x4000004000077882 */ /* 0x000fe20000000000 */
[----:B------:R-:W-:Y:S02]  /*9290*/  WARPGROUP.DEPBAR.LE gsb0, 0x0 ;  /* 0x00008000000079c5 */ /* 0x000fe40000010000 */
[----:B------:R-:W-:Y:S01]  /*92a0*/  WARPGROUP.ARRIVE ;  /* 0x00000000000079c5 */ /* 0x000fe20000000000 */
[----:B------:R-:W-:-:S04]  /*92b0*/  FMUL.FTZ R169, R0, UR10 ;  /* 0x0000000a00a97c20 */ /* 0x000fc80008410000 */
[--C-:B------:R-:W-:Y:S02]  /*92c0*/  FFMA.FTZ R7, R24, UR10, -R169.reuse ;  /* 0x0000000a18077c23 */ /* 0x100fe400080108a9 */
[----:B------:R-:W-:Y:S01]  /*92d0*/  HGMMA.64x128x16.F32.BF16 R88, R164, gdesc[UR4].tnspB, R88, gsb0 ;  /* 0x41e00004a4587df0 */ /* 0x000fe20008001858 */
[----:B------:R-:W-:Y:S01]  /*92e0*/  UIADD3 UR6, UR11, 0x280, URZ ;  /* 0x000002800b067890 */ /* 0x000fe2000fffe03f */
[----:B------:R-:W-:Y:S01]  /*92f0*/  FMUL.FTZ R24, R5, UR10 ;  /* 0x0000000a05187c20 */ /* 0x000fe20008410000 */
[----:B------:R-:W-:Y:S01]  /*9300*/  UMOV UR7, 0x40000040 ;  /* 0x4000004000077882 */ /* 0x000fe20000000000 */
[--C-:B------:R-:W-:Y:S01]  /*9310*/  FFMA.FTZ R15, R41, UR10, -R169.reuse ;  /* 0x0000000a290f7c23 */ /* 0x100fe200080108a9 */
[--C-:B------:R-:W-:Y:S01]  /*9320*/  FFMA.FTZ R41, R65, UR10, -R169.reuse ;  /* 0x0000000a41297c23 */ /* 0x100fe200080108a9 */
[--C-:B------:R-:W-:Y:S01]  /*9330*/  FFMA.FTZ R181, R27, UR10, -R24.reuse ;  /* 0x0000000a1bb57c23 */ /* 0x100fe20008010818 */
[----:B------:R-:W-:Y:S02]  /*9340*/  IMAD.U32 R27, RZ, RZ, UR47 ;  /* 0x0000002fff1b7e24 */ /* 0x000fe4000f8e00ff */
[----:B------:R-:W-:Y:S01]  /*9350*/  FMUL.FTZ R65, R6, UR10 ;  /* 0x0000000a06417c20 */ /* 0x000fe20008410000 */
[--C-:B------:R-:W-:Y:S01]  /*9360*/  FFMA.FTZ R6, R26, UR10, -R24.reuse ;  /* 0x0000000a1a067c23 */ /* 0x100fe20008010818 */
[--C-:B------:R-:W-:Y:S01]  /*9370*/  FFMA.FTZ R180, R25, UR10, -R169.reuse ;  /* 0x0000000a19b47c23 */ /* 0x100fe200080108a9 */
[----:B------:R-:W0:Y:S01]  /*9380*/  MUFU.EX2 R7, R7 ;  /* 0x0000000700077308 */ /* 0x000e220000000800 */
[----:B------:R-:W-:Y:S01]  /*9390*/  @!P1 LEA R27, R27, UR41, 0x3 ;  /* 0x000000291b1b9c11 */ /* 0x000fe2000f8e18ff */
[--C-:B------:R-:W-:Y:S01]  /*93a0*/  FFMA.FTZ R182, R28, UR10, -R169.reuse ;  /* 0x0000000a1cb67c23 */ /* 0x100fe200080108a9 */
[--C-:B------:R-:W-:Y:S01]  /*93b0*/  FFMA.FTZ R183, R30, UR10, -R24.reuse ;  /* 0x0000000a1eb77c23 */ /* 0x100fe20008010818 */
[--C-:B------:R-:W-:Y:S01]  /*93c0*/  FFMA.FTZ R26, R31, UR10, -R24.reuse ;  /* 0x0000000a1f1a7c23 */ /* 0x100fe20008010818 */
[--C-:B------:R-:W-:Y:S01]  /*93d0*/  FFMA.FTZ R25, R29, UR10, -R169.reuse ;  /* 0x0000000a1d197c23 */ /* 0x100fe200080108a9 */
[----:B------:R-:W-:Y:S01]  /*93e0*/  @!P1 VIADD R27, R27, 0x28840 ;  /* 0x000288401b1b9836 */ /* 0x000fe20000000000 */
[----:B------:R-:W-:Y:S01]  /*93f0*/  IADD3 R31, -R222, 0xb, RZ ;  /* 0x0000000bde1f7810 */ /* 0x000fe20007ffe1ff */
[----:B------:R-:W-:Y:S01]  /*9400*/  MUFU.EX2 R65, R65 ;  /* 0x0000004100417308 */ /* 0x000fe20000000800 */
[----:B------:R-:W-:Y:S01]  /*9410*/  FFMA.FTZ R176, R32, UR10, -R169 ;  /* 0x0000000a20b07c23 */ /* 0x000fe200080108a9 */
[--C-:B------:R-:W-:Y:S01]  /*9420*/  FFMA.FTZ R177, R34, UR10, -R24.reuse ;  /* 0x0000000a22b17c23 */ /* 0x100fe20008010818 */
[----:B------:R-:W-:Y:S01]  /*9430*/  @!P1 PRMT R27, RZ, 0x654, R27 ;  /* 0x00000654ff1b9816 */ /* 0x000fe2000000001b */
[--C-:B------:R-:W-:Y:S01]  /*9440*/  FFMA.FTZ R9, R33, UR10, -R169.reuse ;  /* 0x0000000a21097c23 */ /* 0x100fe200080108a9 */
[--C-:B------:R-:W-:Y:S01]  /*9450*/  FFMA.FTZ R28, R35, UR10, -R24.reuse ;  /* 0x0000000a231c7c23 */ /* 0x100fe20008010818 */
[----:B------:R-:W-:Y:S01]  /*9460*/  FFMA.FTZ R178, R36, UR10, -R169 ;  /* 0x0000000a24b27c23 */ /* 0x000fe200080108a9 */
[--C-:B------:R-:W-:Y:S01]  /*9470*/  FFMA.FTZ R179, R38, UR10, -R24.reuse ;  /* 0x0000000a26b37c23 */ /* 0x100fe20008010818 */
[----:B------:R-:W1:Y:S01]  /*9480*/  MUFU.EX2 R6, R6 ;  /* 0x0000000600067308 */ /* 0x000e620000000800 */
        /* <DEDUP_REMOVED lines=11> */
[--C-:B------:R-:W-:Y:S01]  /*9540*/  FFMA.FTZ R168, R48, UR10, -R169.reuse ;  /* 0x0000000a30a87c23 */ /* 0x100fe200080108a9 */
[--C-:B------:R-:W-:Y:S01]  /*9550*/  FFMA.FTZ R21, R49, UR10, -R169.reuse ;  /* 0x0000000a31157c23 */ /* 0x100fe200080108a9 */
[--C-:B------:R-:W-:Y:S01]  /*9560*/  FFMA.FTZ R33, R53, UR10, -R169.reuse ;  /* 0x0000000a35217c23 */ /* 0x100fe200080108a9 */
[--C-:B------:R-:W-:Y:S01]  /*9570*/  FFMA.FTZ R29, R57, UR10, -R169.reuse ;  /* 0x0000000a391d7c23 */ /* 0x100fe200080108a9 */
[----:B------:R-:W2:Y:S01]  /*9580*/  MUFU.EX2 R181, R181 ;  /* 0x000000b500b57308 */ /* 0x000ea20000000800 */
[----:B-1----:R-:W-:Y:S01]  /*9590*/  FFMA.FTZ R2, R65, R2, R6 ;  /* 0x0000000241027223 */ /* 0x002fe20000010006 */
[--C-:B------:R-:W-:Y:S01]  /*95a0*/  FFMA.FTZ R37, R61, UR10, -R169.reuse ;  /* 0x0000000a3d257c23 */ /* 0x100fe200080108a9 */
[--C-:B------:R-:W-:Y:S01]  /*95b0*/  FFMA.FTZ R170, R52, UR10, -R169.reuse ;  /* 0x0000000a34aa7c23 */ /* 0x100fe200080108a9 */
[--C-:B------:R-:W-:Y:S01]  /*95c0*/  FFMA.FTZ R49, R69, UR10, -R169.reuse ;  /* 0x0000000a45317c23 */ /* 0x100fe200080108a9 */
[--C-:B------:R-:W-:Y:S01]  /*95d0*/  FFMA.FTZ R10, R72, UR10, -R169.reuse ;  /* 0x0000000a480a7c23 */ /* 0x100fe200080108a9 */
[--C-:B------:R-:W-:Y:S01]  /*95e0*/  FFMA.FTZ R45, R73, UR10, -R169.reuse ;  /* 0x0000000a492d7c23 */ /* 0x100fe200080108a9 */
[----:B------:R-:W-:Y:S01]  /*95f0*/  FFMA.FTZ R12, R76, UR10, -R169 ;  /* 0x0000000a4c0c7c23 */ /* 0x000fe200080108a9 */
[----:B------:R-:W1:Y:S01]  /*9600*/  MUFU.EX2 R182, R182 ;  /* 0x000000b600b67308 */ /* 0x000e620000000800 */
[----:B0-----:R-:W-:Y:S01]  /*9610*/  FADD.FTZ R3, R180, R3 ;  /* 0x00000003b4037221 */ /* 0x001fe20000010000 */
[--C-:B------:R-:W-:Y:S01]  /*9620*/  FFMA.FTZ R53, R77, UR10, -R169.reuse ;  /* 0x0000000a4d357c23 */ /* 0x100fe200080108a9 */
[--C-:B------:R-:W-:Y:S01]  /*9630*/  FFMA.FTZ R14, R80, UR10, -R169.reuse ;  /* 0x0000000a500e7c23 */ /* 0x100fe200080108a9 */
[--C-:B------:R-:W-:Y:S01]  /*9640*/  FFMA.FTZ R57, R81, UR10, -R169.reuse ;  /* 0x0000000a51397c23 */ /* 0x100fe200080108a9 */
[--C-:B------:R-:W-:Y:S01]  /*9650*/  FFMA.FTZ R84, R84, UR10, -R169.reuse ;  /* 0x0000000a54547c23 */ /* 0x100fe200080108a9 */
[----:B------:R-:W-:Y:S01]  /*9660*/  FFMA.FTZ R61, R85, UR10, -R169 ;  /* 0x0000000a553d7c23 */ /* 0x000fe200080108a9 */
[----:B------:R-:W-:Y:S01]  /*9670*/  FFMA.FTZ R36, R51, UR10, -R24 ;  /* 0x0000000a33247c23 */ /* 0x000fe20008010818 */
[----:B------:R-:W0:Y:S01]  /*9680*/  MUFU.EX2 R183, R183 ;  /* 0x000000b700b77308 */ /* 0x000e220000000800 */
[----:B--2---:R-:W-:Y:S01]  /*9690*/  FADD.FTZ R42, R181, R2 ;  /* 0x00000002b52a7221 */ /* 0x004fe20000010000 */
[--C-:B------:R-:W-:Y:S01]  /*96a0*/  FFMA.FTZ R171, R54, UR10, -R24.reuse ;  /* 0x0000000a36ab7c23 */ /* 0x100fe20008010818 */
[--C-:B------:R-:W-:Y:S01]  /*96b0*/  FFMA.FTZ R38, R55, UR10, -R24.reuse ;  /* 0x0000000a37267c23 */ /* 0x100fe20008010818 */
[--C-:B------:R-:W-:Y:S01]  /*96c0*/  FFMA.FTZ R40, R59, UR10, -R24.reuse ;  /* 0x0000000a3b287c23 */ /* 0x100fe20008010818 */
[----:B------:R-:W-:Y:S01]  /*96d0*/  F2FP.BF16.F32.PACK_AB R180, R180, R7 ;  /* 0x00000007b4b4723e */ /* 0x000fe200000010ff */
[--C-:B------:R-:W-:Y:S01]  /*96e0*/  FFMA.FTZ R2, R63, UR10, -R24.reuse ;  /* 0x0000000a3f027c23 */ /* 0x100fe20008010818 */
[----:B------:R-:W-:Y:S01]  /*96f0*/  F2FP.BF16.F32.PACK_AB R181, R181, R6 ;  /* 0x00000006b5b5723e */ /* 0x000fe200000010ff */
[----:B------:R-:W2:Y:S01]  /*9700*/  MUFU.EX2 R25, R25 ;  /* 0x0000001900197308 */ /* 0x000ea20000000800 */
[----:B-1----:R-:W-:Y:S01]  /*9710*/  FADD.FTZ R44, R182, R3 ;  /* 0x00000003b62c7221 */ /* 0x002fe20000010000 */
[--C-:B------:R-:W-:Y:S01]  /*9720*/  FFMA.FTZ R75, R75, UR10, -R24.reuse ;  /* 0x0000000a4b4b7c23 */ /* 0x100fe20008010818 */
[--C-:B------:R-:W-:Y:S01]  /*9730*/  FFMA.FTZ R78, R78, UR10, -R24.reuse ;  /* 0x0000000a4e4e7c23 */ /* 0x100fe20008010818 */
[--C-:B------:R-:W-:Y:S01]  /*9740*/  FFMA.FTZ R79, R79, UR10, -R24.reuse ;  /* 0x0000000a4f4f7c23 */ /* 0x100fe20008010818 */
[--C-:B------:R-:W-:Y:S01]  /*9750*/  FFMA.FTZ R82, R82, UR10, -R24.reuse ;  /* 0x0000000a52527c23 */ /* 0x100fe20008010818 */
[--C-:B------:R-:W-:Y:S01]  /*9760*/  FFMA.FTZ R83, R83, UR10, -R24.reuse ;  /* 0x0000000a53537c23 */ /* 0x100fe20008010818 */
[----:B------:R-:W-:Y:S01]  /*9770*/  FFMA.FTZ R86, R86, UR10, -R24 ;  /* 0x0000000a56567c23 */ /* 0x000fe20008010818 */
[----:B------:R-:W1:Y:S01]  /*9780*/  MUFU.EX2 R26, R26 ;  /* 0x0000001a001a7308 */ /* 0x000e620000000800 */
[----:B0-----:R-:W-:-:S07]  /*9790*/  FADD.FTZ R3, R183, R42 ;  /* 0x0000002ab7037221 */ /* 0x001fce0000010000 */
[----:B------:R-:W-:Y:S01]  /*97a0*/  MUFU.EX2 R176, R176 ;  /* 0x000000b000b07308 */ /* 0x000fe20000000800 */
[----:B--2---:R-:W-:-:S07]  /*97b0*/  F2FP.BF16.F32.PACK_AB R182, R25, R182 ;  /* 0x000000b619b6723e */ /* 0x004fce00000010ff */
[----:B------:R-:W0:Y:S01]  /*97c0*/  MUFU.EX2 R177, R177 ;  /* 0x000000b100b17308 */ /* 0x000e220000000800 */
[C---:B-1----:R-:W-:Y:S01]  /*97d0*/  FADD.FTZ R42, R26.reuse, R3 ;  /* 0x000000031a2a7221 */ /* 0x042fe20000010000 */
[----:B------:R-:W-:-:S06]  /*97e0*/  F2FP.BF16.F32.PACK_AB R183, R26, R183 ;  /* 0x000000b71ab7723e */ /* 0x000fcc00000010ff */
[----:B------:R-:W-:Y:S08]  /*97f0*/  MUFU.EX2 R9, R9 ;  /* 0x0000000900097308 */ /* 0x000ff00000000800 */
[----:B------:R-:W1:Y:S01]  /*9800*/  MUFU.EX2 R28, R28 ;  /* 0x0000001c001c7308 */ /* 0x000e620000000800 */
[----:B0-----:R-:W-:Y:S01]  /*9810*/  FADD.FTZ R3, R177, R42 ;  /* 0x0000002ab1037221 */ /* 0x001fe20000010000 */
[----:B------:R-:W-:-:S06]  /*9820*/  FFMA.FTZ R42, R67, UR10, -R24 ;  /* 0x0000000a432a7c23 */ /* 0x000fcc0008010818 */
[----:B------:R-:W-:Y:S08]  /*9830*/  MUFU.EX2 R178, R178 ;  /* 0x000000b200b27308 */ /* 0x000ff00000000800 */
[----:B------:R-:W0:Y:S01]  /*9840*/  MUFU.EX2 R179, R179 ;  /* 0x000000b300b37308 */ /* 0x000e220000000800 */
[C---:B-1----:R-:W-:Y:S01]  /*9850*/  FADD.FTZ R46, R28.reuse, R3 ;  /* 0x000000031c2e7221 */ /* 0x042fe20000010000 */
[----:B------:R-:W-:-:S06]  /*9860*/  F2FP.BF16.F32.PACK_AB R177, R28, R177 ;  /* 0x000000b11cb1723e */ /* 0x000fcc00000010ff */
[----:B------:R-:W-:Y:S08]  /*9870*/  MUFU.EX2 R13, R13 ;  /* 0x0000000d000d7308 */ /* 0x000ff00000000800 */
[----:B------:R-:W1:Y:S01]  /*9880*/  MUFU.EX2 R30, R30 ;  /* 0x0000001e001e7308 */ /* 0x000e620000000800 */
[----:B0-----:R-:W-:Y:S01]  /*9890*/  FADD.FTZ R3, R179, R46 ;  /* 0x0000002eb3037221 */ /* 0x001fe20000010000 */
[----:B------:R-:W-:-:S02]  /*98a0*/  WARPGROUP.DEPBAR.LE gsb0, 0x0 ;  /* 0x00008000000079c5 */ /* 0x000fc40000010000 */
[----:B------:R-:W-:Y:S01]  /*98b0*/  WARPGROUP.ARRIVE ;  /* 0x00000000000079c5 */ /* 0x000fe20000000000 */
[--C-:B------:R-:W-:Y:S01]  /*98c0*/  FFMA.FTZ R164, R56, UR10, -R169.reuse ;  /* 0x0000000a38a47c23 */ /* 0x100fe200080108a9 */
[----:B------:R-:W-:Y:S02]  /*98d0*/  FFMA.FTZ R166, R60, UR10, -R169 ;  /* 0x0000000a3ca67c23 */ /* 0x000fe400080108a9 */
[----:B------:R-:W-:Y:S01]  /*98e0*/  MUFU.EX2 R172, R172 ;  /* 0x000000ac00ac7308 */ /* 0x000fe20000000800 */
[--C-:B------:R-:W-:Y:S01]  /*98f0*/  FFMA.FTZ R165, R58, UR10, -R24.reuse ;  /* 0x0000000a3aa57c23 */ /* 0x100fe20008010818 */
[----:B------:R-:W-:Y:S01]  /*9900*/  FFMA.FTZ R167, R62, UR10, -R24 ;  /* 0x0000000a3ea77c23 */ /* 0x000fe20008010818 */
[----:B------:R-:W-:Y:S01]  /*9910*/  HGMMA.64x128x16.F32.BF16 R88, R160, gdesc[UR4].tnspB, R88, gsb0 ;  /* 0x41e00004a0587df0 */ /* 0x000fe20008001858 */
[----:B------:R-:W-:Y:S01]  /*9920*/  UIADD3 UR6, UR11, 0x300, URZ ;  /* 0x000003000b067890 */ /* 0x000fe2000fffe03f */
[----:B------:R-:W-:-:S03]  /*9930*/  UMOV UR7, 0x40000040 ;  /* 0x4000004000077882 */ /* 0x000fc60000000000 */
[----:B------:R-:W0:Y:S01]  /*9940*/  MUFU.EX2 R173, R173 ;  /* 0x000000ad00ad7308 */ /* 0x000e220000000800 */
[C---:B-1----:R-:W-:Y:S01]  /*9950*/  FADD.FTZ R46, R30.reuse, R3 ;  /* 0x000000031e2e7221 */ /* 0x042fe20000010000 */
[----:B------:R-:W-:-:S06]  /*9960*/  F2FP.BF16.F32.PACK_AB R179, R30, R179 ;  /* 0x000000b31eb3723e */ /* 0x000fcc00000010ff */
[----:B------:R-:W-:Y:S08]  /*9970*/  MUFU.EX2 R15, R15 ;  /* 0x0000000f000f7308 */ /* 0x000ff00000000800 */
[----:B------:R-:W1:Y:S01]  /*9980*/  MUFU.EX2 R32, R32 ;  /* 0x0000002000207308 */ /* 0x000e620000000800 */
[----:B0-----:R-:W-:-:S07]  /*9990*/  FADD.FTZ R3, R173, R46 ;  /* 0x0000002ead037221 */ /* 0x001fce0000010000 */
[----:B------:R-:W-:Y:S08]  /*99a0*/  MUFU.EX2 R174, R174 ;  /* 0x000000ae00ae7308 */ /* 0x000ff00000000800 */
[----:B------:R-:W0:Y:S01]  /*99b0*/  MUFU.EX2 R175, R175 ;  /* 0x000000af00af7308 */ /* 0x000e220000000800 */
[C---:B-1----:R-:W-:Y:S01]  /*99c0*/  FADD.FTZ R46, R32.reuse, R3 ;  /* 0x00000003202e7221 */ /* 0x042fe20000010000 */
[----:B------:R-:W-:-:S06]  /*99d0*/  F2FP.BF16.F32.PACK_AB R173, R32, R173 ;  /* 0x000000ad20ad723e */ /* 0x000fcc00000010ff */
[----:B------:R-:W-:Y:S08]  /*99e0*/  MUFU.EX2 R11, R11 ;  /* 0x0000000b000b7308 */ /* 0x000ff00000000800 */
[----:B------:R-:W1:Y:S01]  /*99f0*/  MUFU.EX2 R34, R34 ;  /* 0x0000002200227308 */ /* 0x000e620000000800 */
[----:B0-----:R-:W-:-:S07]  /*9a00*/  FADD.FTZ R3, R175, R46 ;  /* 0x0000002eaf037221 */ /* 0x001fce0000010000 */
[----:B------:R-:W-:Y:S08]  /*9a10*/  MUFU.EX2 R168, R168 ;  /* 0x000000a800a87308 */ /* 0x000ff00000000800 */
[----:B------:R-:W-:Y:S01]  /*9a20*/  MUFU.EX2 R21, R21 ;  /* 0x0000001500157308 */ /* 0x000fe20000000800 */
[C---:B-1----:R-:W-:Y:S01]  /*9a30*/  FADD.FTZ R46, R34.reuse, R3 ;  /* 0x00000003222e7221 */ /* 0x042fe20000010000 */
        /* <DEDUP_REMOVED lines=15> */
[--C-:B------:R-:W-:Y:S01]  /*9b30*/  FFMA.FTZ R161, R66, UR10, -R24.reuse ;  /* 0x0000000a42a17c23 */ /* 0x100fe20008010818 */
[----:B------:R-:W-:Y:S01]  /*9b40*/  MUFU.EX2 R166, R166 ;  /* 0x000000a600a67308 */ /* 0x000fe20000000800 */
[----:B------:R-:W-:Y:S01]  /*9b50*/  HGMMA.64x128x16.F32.BF16 R88, R156, gdesc[UR4].tnspB, R88, gsb0 ;  /* 0x41e000049c587df0 */ /* 0x000fe20008001858 */
[----:B------:R-:W-:Y:S01]  /*9b60*/  UIADD3 UR6, UR11, 0x380, URZ ;  /* 0x000003800b067890 */ /* 0x000fe2000fffe03f */
[----:B------:R-:W-:Y:S01]  /*9b70*/  FFMA.FTZ R163, R70, UR10, -R24 ;  /* 0x0000000a46a37c23 */ /* 0x000fe20008010818 */
[----:B------:R-:W-:-:S04]  /*9b80*/  UMOV UR7, 0x40000040 ;  /* 0x4000004000077882 */ /* 0x000fc80000000000 */
[----:B------:R-:W0:Y:S08]  /*9b90*/  MUFU.EX2 R169, R169 ;  /* 0x000000a900a97308 */ /* 0x000e300000000800 */
[----:B------:R-:W-:Y:S08]  /*9ba0*/  MUFU.EX2 R167, R167 ;  /* 0x000000a700a77308 */ /* 0x000ff00000000800 */
[----:B------:R-:W-:Y:S01]  /*9bb0*/  MUFU.EX2 R37, R37 ;  /* 0x0000002500257308 */ /* 0x000fe20000000800 */
[----:B0-----:R-:W-:Y:S01]  /*9bc0*/  FADD.FTZ R3, R169, R46 ;  /* 0x0000002ea9037221 */ /* 0x001fe20000010000 */
[----:B------:R-:W-:-:S03]  /*9bd0*/  F2FP.BF16.F32.PACK_AB R169, R36, R169 ;  /* 0x000000a924a9723e */ /* 0x000fc600000010ff */
[----:B------:R-:W-:-:S03]  /*9be0*/  FADD.FTZ R46, R36, R3 ;  /* 0x00000003242e7221 */ /* 0x000fc60000010000 */
[----:B------:R-:W-:Y:S01]  /*9bf0*/  MUFU.EX2 R2, R2 ;  /* 0x0000000200027308 */ /* 0x000fe20000000800 */
[----:B------:R-:W-:Y:S01]  /*9c00*/  FADD.FTZ R3, R171, R46 ;  /* 0x0000002eab037221 */ /* 0x000fe20000010000 */
        /* <DEDUP_REMOVED lines=11> */
[----:B------:R-:W-:Y:S08]  /*9cc0*/  MUFU.EX2 R12, R12 ;  /* 0x0000000c000c7308 */ /* 0x000ff00000000800 */
[----:B------:R-:W1:Y:S08]  /*9cd0*/  MUFU.EX2 R53, R53 ;  /* 0x0000003500357308 */ /* 0x000e700000000800 */
[----:B------:R-:W-:Y:S01]  /*9ce0*/  MUFU.EX2 R79, R79 ;  /* 0x0000004f004f7308 */ /* 0x000fe20000000800 */
[----:B------:R-:W-:-:S02]  /*9cf0*/  WARPGROUP.DEPBAR.LE gsb0, 0x0 ;  /* 0x00008000000079c5 */ /* 0x000fc40000010000 */
[----:B------:R-:W-:Y:S01]  /*9d00*/  WARPGROUP.ARRIVE ;  /* 0x00000000000079c5 */ /* 0x000fe20000000000 */
[----:B------:R-:W-:-:S04]  /*9d10*/  FFMA.FTZ R157, R74, UR10, -R24 ;  /* 0x0000000a4a9d7c23 */ /* 0x000fc80008010818 */
[----:B------:R-:W-:Y:S01]  /*9d20*/  MUFU.EX2 R159, R78 ;  /* 0x0000004e009f7308 */ /* 0x000fe20000000800 */
[----:B0-----:R-:W-:Y:S02]  /*9d30*/  F2FP.BF16.F32.PACK_AB R156, R45, R10 ;  /* 0x0000000a2d9c723e */ /* 0x001fe400000010ff */
[----:B-1----:R-:W-:Y:S01]  /*9d40*/  F2FP.BF16.F32.PACK_AB R158, R53, R12 ;  /* 0x0000000c359e723e */ /* 0x002fe200000010ff */
[----:B------:R-:W-:Y:S04]  /*9d50*/  HGMMA.64x128x16.F32.BF16 R88, R152, gdesc[UR4].tnspB, R88, gsb0 ;  /* 0x41e0000498587df0 */ /* 0x000fe80008001858 */
[----:B------:R-:W-:Y:S08]  /*9d60*/  MUFU.EX2 R157, R157 ;  /* 0x0000009d009d7308 */ /* 0x000ff00000000800 */
[----:B------:R-:W-:Y:S08]  /*9d70*/  MUFU.EX2 R14, R14 ;  /* 0x0000000e000e7308 */ /* 0x000ff00000000800 */
[----:B------:R-:W0:Y:S08]  /*9d80*/  MUFU.EX2 R57, R57 ;  /* 0x0000003900397308 */ /* 0x000e300000000800 */
[----:B------:R-:W-:Y:S08]  /*9d90*/  MUFU.EX2 R83, R83 ;  /* 0x0000005300537308 */ /* 0x000ff00000000800 */
[----:B------:R-:W-:Y:S08]  /*9da0*/  MUFU.EX2 R20, R84 ;  /* 0x0000005400147308 */ /* 0x000ff00000000800 */
[----:B------:R-:W1:Y:S01]  /*9db0*/  MUFU.EX2 R61, R61 ;  /* 0x0000003d003d7308 */ /* 0x000e620000000800 */
[----:B------:R-:W-:-:S02]  /*9dc0*/  WARPGROUP.DEPBAR.LE gsb0, 0x0 ;  /* 0x00008000000079c5 */ /* 0x000fc40000010000 */
[----:B------:R2:W-:Y:S06]  /*9dd0*/  BAR.ARV R31, 0x100 ;  /* 0x0004001f0000751d */ /* 0x0005ec0000002000 */
[----:B------:R3:W-:Y:S01]  /*9de0*/  @!P1 SYNCS.ARRIVE.TRANS64.RED.A1T0 RZ, [R27+URZ], RZ ;  /* 0x000000ff1bff99a7 */ /* 0x0007e2000810043f */
[----:B------:R-:W-:Y:S01]  /*9df0*/  MUFU.EX2 R153, R82 ;  /* 0x0000005200997308 */ /* 0x000fe20000000800 */
[----:B0-----:R-:W-:Y:S01]  /*9e00*/  F2FP.BF16.F32.PACK_AB R152, R57, R14 ;  /* 0x0000000e3998723e */ /* 0x001fe200000010ff */
[----:B------:R-:W-:Y:S01]  /*9e10*/  FMUL.FTZ R88, R88, R8 ;  /* 0x0000000858587220 */ /* 0x000fe20000410000 */
[----:B-1----:R-:W-:Y:S01]  /*9e20*/  F2FP.BF16.F32.PACK_AB R154, R61, R20 ;  /* 0x000000143d9a723e */ /* 0x002fe200000010ff */
[-C--:B------:R-:W-:Y:S01]  /*9e30*/  FMUL.FTZ R89, R89, R8.reuse ;  /* 0x0000000859597220 */ /* 0x080fe20000410000 */
[-C--:B------:R-:W-:Y:S01]  /*9e40*/  FMUL.FTZ R92, R92, R8.reuse ;  /* 0x000000085c5c7220 */ /* 0x080fe20000410000 */
[-C--:B------:R-:W-:Y:S01]  /*9e50*/  FMUL.FTZ R93, R93, R8.reuse ;  /* 0x000000085d5d7220 */ /* 0x080fe20000410000 */
[----:B---3--:R-:W-:Y:S01]  /*9e60*/  IMAD.U32 R27, RZ, RZ, UR56 ;  /* 0x00000038ff1b7e24 */ /* 0x008fe2000f8e00ff */
[----:B------:R-:W-:Y:S01]  /*9e70*/  MUFU.EX2 R155, R86 ;  /* 0x00000056009b7308 */ /* 0x000fe20000000800 */
[----:B------:R-:W-:Y:S01]  /*9e80*/  UMOV UR56, UR47 ;  /* 0x0000002f00387c82 */ /* 0x000fe20008000000 */
[-C--:B------:R-:W-:Y:S01]  /*9e90*/  FMUL.FTZ R96, R96, R8.reuse ;  /* 0x0000000860607220 */ /* 0x080fe20000410000 */
[-C--:B------:R-:W-:Y:S01]  /*9ea0*/  FMUL.FTZ R97, R97, R8.reuse ;  /* 0x0000000861617220 */ /* 0x080fe20000410000 */
[----:B------:R-:W-:Y:S01]  /*9eb0*/  @!P1 LEA R27, R27, UR41, 0x3 ;  /* 0x000000291b1b9c11 */ /* 0x000fe2000f8e18ff */
[-C--:B------:R-:W-:Y:S01]  /*9ec0*/  FMUL.FTZ R100, R100, R8.reuse ;  /* 0x0000000864647220 */ /* 0x080fe20000410000 */
[-C--:B------:R-:W-:Y:S01]  /*9ed0*/  FMUL.FTZ R101, R101, R8.reuse ;  /* 0x0000000865657220 */ /* 0x080fe20000410000 */
[-C--:B------:R-:W-:Y:S01]  /*9ee0*/  FMUL.FTZ R104, R104, R8.reuse ;  /* 0x0000000868687220 */ /* 0x080fe20000410000 */
[----:B------:R-:W-:Y:S01]  /*9ef0*/  FMUL.FTZ R105, R105, R8 ;  /* 0x0000000869697220 */ /* 0x000fe20000410000 */
[----:B------:R-:W-:-:S02]  /*9f00*/  @!P1 VIADD R27, R27, 0x28860 ;  /* 0x000288601b1b9836 */ /* 0x000fc40000000000 */
[-C--:B------:R-:W-:Y:S01]  /*9f10*/  FMUL.FTZ R108, R108, R8.reuse ;  /* 0x000000086c6c7220 */ /* 0x080fe20000410000 */
[-C--:B------:R-:W-:Y:S01]  /*9f20*/  FMUL.FTZ R109, R109, R8.reuse ;  /* 0x000000086d6d7220 */ /* 0x080fe20000410000 */
[-C--:B------:R-:W-:Y:S01]  /*9f30*/  FMUL.FTZ R112, R112, R8.reuse ;  /* 0x0000000870707220 */ /* 0x080fe20000410000 */
[-C--:B------:R-:W-:Y:S01]  /*9f40*/  FMUL.FTZ R113, R113, R8.reuse ;  /* 0x0000000871717220 */ /* 0x080fe20000410000 */
[----:B--2---:R-:W-:Y:S01]  /*9f50*/  @!P1 PRMT R31, RZ, 0x654, R27 ;  /* 0x00000654ff1f9816 */ /* 0x004fe2000000001b */
[----:B------:R-:W-:Y:S01]  /*9f60*/  FADD.FTZ R27, R25, R44 ;  /* 0x0000002c191b7221 */ /* 0x000fe20000010000 */
[-C--:B------:R-:W-:Y:S01]  /*9f70*/  FMUL.FTZ R116, R116, R8.reuse ;  /* 0x0000000874747220 */ /* 0x080fe20000410000 */
[----:B------:R-:W-:Y:S01]  /*9f80*/  FMUL.FTZ R117, R117, R8 ;  /* 0x0000000875757220 */ /* 0x000fe20000410000 */
[----:B------:R0:W-:Y:S01]  /*9f90*/  @!P1 SYNCS.ARRIVE.TRANS64.RED.A1T0 RZ, [R31+URZ], RZ ;  /* 0x000000ff1fff99a7 */ /* 0x0001e2000810043f */
[----:B------:R-:W-:Y:S01]  /*9fa0*/  FADD.FTZ R44, R176, R27 ;  /* 0x0000001bb02c7221 */ /* 0x000fe20000010000 */
[----:B------:R-:W-:Y:S01]  /*9fb0*/  F2FP.BF16.F32.PACK_AB R176, R9, R176 ;  /* 0x000000b009b0723e */ /* 0x000fe200000010ff */
[-C--:B------:R-:W-:Y:S01]  /*9fc0*/  FMUL.FTZ R120, R120, R8.reuse ;  /* 0x0000000878787220 */ /* 0x080fe20000410000 */
[-C--:B------:R-:W-:Y:S01]  /*9fd0*/  FMUL.FTZ R121, R121, R8.reuse ;  /* 0x0000000879797220 */ /* 0x080fe20000410000 */
[----:B------:R-:W-:Y:S01]  /*9fe0*/  FADD.FTZ R27, R9, R44 ;  /* 0x0000002c091b7221 */ /* 0x000fe20000010000 */
[--C-:B------:R-:W-:Y:S01]  /*9ff0*/  FFMA.FTZ R44, R71, UR10, -R24.reuse ;  /* 0x0000000a472c7c23 */ /* 0x100fe20008010818 */
[----:B------:R-:W-:Y:S01]  /*a000*/  FFMA.FTZ R24, R87, UR10, -R24 ;  /* 0x0000000a57187c23 */ /* 0x000fe20008010818 */
[----:B------:R-:W-:Y:S01]  /*a010*/  FMUL.FTZ R124, R124, R8 ;  /* 0x000000087c7c7220 */ /* 0x000fe20000410000 */
[----:B------:R-:W-:Y:S01]  /*a020*/  FADD.FTZ R48, R178, R27 ;  /* 0x0000001bb2307221 */ /* 0x000fe20000010000 */
[----:B------:R-:W-:Y:S01]  /*a030*/  F2FP.BF16.F32.PACK_AB R178, R13, R178 ;  /* 0x000000b20db2723e */ /* 0x000fe200000010ff */
[-C--:B------:R-:W-:Y:S01]  /*a040*/  FMUL.FTZ R125, R125, R8.reuse ;  /* 0x000000087d7d7220 */ /* 0x080fe20000410000 */
[----:B------:R-:W1:Y:S01]  /*a050*/  MUFU.EX2 R44, R44 ;  /* 0x0000002c002c7308 */ /* 0x000e620000000800 */
[----:B------:R-:W-:Y:S01]  /*a060*/  FADD.FTZ R27, R13, R48 ;  /* 0x000000300d1b7221 */ /* 0x000fe20000010000 */
[-C--:B------:R-:W-:Y:S01]  /*a070*/  FMUL.FTZ R128, R128, R8.reuse ;  /* 0x0000000880807220 */ /* 0x080fe20000410000 */
[-C--:B------:R-:W-:Y:S01]  /*a080*/  FMUL.FTZ R129, R129, R8.reuse ;  /* 0x0000000881817220 */ /* 0x080fe20000410000 */
[----:B------:R-:W-:Y:S01]  /*a090*/  FMUL.FTZ R132, R132, R8 ;  /* 0x0000000884847220 */ /* 0x000fe20000410000 */
[----:B------:R-:W-:Y:S01]  /*a0a0*/  FADD.FTZ R48, R172, R27 ;  /* 0x0000001bac307221 */ /* 0x000fe20000010000 */
[----:B------:R-:W-:Y:S01]  /*a0b0*/  F2FP.BF16.F32.PACK_AB R172, R15, R172 ;  /* 0x000000ac0fac723e */ /* 0x000fe200000010ff */
[-C--:B------:R-:W-:Y:S01]  /*a0c0*/  FMUL.FTZ R133, R133, R8.reuse ;  /* 0x0000000885857220 */ /* 0x080fe20000410000 */
[----:B------:R-:W2:Y:S01]  /*a0d0*/  MUFU.EX2 R24, R24 ;  /* 0x0000001800187308 */ /* 0x000ea20000000800 */
[----:B------:R-:W-:Y:S01]  /*a0e0*/  FADD.FTZ R27, R15, R48 ;  /* 0x000000300f1b7221 */ /* 0x000fe20000010000 */
[-C--:B------:R-:W-:Y:S01]  /*a0f0*/  FMUL.FTZ R136, R136, R8.reuse ;  /* 0x0000000888887220 */ /* 0x080fe20000410000 */
[-C--:B------:R-:W-:Y:S01]  /*a100*/  FMUL.FTZ R137, R137, R8.reuse ;  /* 0x0000000889897220 */ /* 0x080fe20000410000 */
[----:B------:R-:W-:Y:S01]  /*a110*/  FMUL.FTZ R140, R140, R8 ;  /* 0x000000088c8c7220 */ /* 0x000fe20000410000 */
[----:B------:R-:W-:Y:S01]  /*a120*/  FADD.FTZ R48, R174, R27 ;  /* 0x0000001bae307221 */ /* 0x000fe20000010000 */
[----:B------:R-:W-:Y:S01]  /*a130*/  F2FP.BF16.F32.PACK_AB R174, R11, R174 ;  /* 0x000000ae0bae723e */ /* 0x000fe200000010ff */
[-C--:B------:R-:W-:Y:S01]  /*a140*/  FMUL.FTZ R141, R141, R8.reuse ;  /* 0x000000088d8d7220 */ /* 0x080fe20000410000 */
[-C--:B------:R-:W-:Y:S01]  /*a150*/  FMUL.FTZ R144, R144, R8.reuse ;  /* 0x0000000890907220 */ /* 0x080fe20000410000 */
        /* <DEDUP_REMOVED lines=11> */
[-C--:B------:R-:W-:Y:S01]  /*a210*/  FMUL.FTZ R98, R98, R65.reuse ;  /* 0x0000004162627220 */ /* 0x080fe20000410000 */
[----:B------:R-:W-:Y:S01]  /*a220*/  FADD.FTZ R6, R170, R7 ;  /* 0x00000007aa067221 */ /* 0x000fe20000010000 */
[----:B------:R-:W-:Y:S01]  /*a230*/  F2FP.BF16.F32.PACK_AB R170, R33, R170 ;  /* 0x000000aa21aa723e */ /* 0x000fe200000010ff */
        /* <DEDUP_REMOVED lines=8> */
[----:B------:R-:W-:Y:S01]  /*a2c0*/  F2FP.BF16.F32.PACK_AB R164, R29, R164 ;  /* 0x000000a41da4723e */ /* 0x000fe200000010ff */
[----:B------:R-:W-:Y:S01]  /*a2d0*/  FMUL.FTZ R107, R107, R65 ;  /* 0x000000416b6b7220 */ /* 0x000fe20000410000 */
[----:B------:R-:W-:Y:S01]  /*a2e0*/  FADD.FTZ R7, R29, R26 ;  /* 0x0000001a1d077221 */ /* 0x000fe20000010000 */
[C---:B------:R-:W-:Y:S01]  /*a2f0*/  FADD.FTZ R6, R40.reuse, R3 ;  /* 0x0000000328067221 */ /* 0x040fe20000010000 */
[----:B------:R-:W-:Y:S01]  /*a300*/  F2FP.BF16.F32.PACK_AB R165, R40, R165 ;  /* 0x000000a528a5723e */ /* 0x000fe200000010ff */
[----:B------:R-:W-:Y:S01]  /*a310*/  FMUL.FTZ R110, R110, R65 ;  /* 0x000000416e6e7220 */ /* 0x000fe20000410000 */
[----:B------:R-:W-:Y:S01]  /*a320*/  FADD.FTZ R26, R166, R7 ;  /* 0x00000007a61a7221 */ /* 0x000fe20000010000 */
[----:B------:R-:W-:Y:S01]  /*a330*/  FADD.FTZ R3, R167, R6 ;  /* 0x00000006a7037221 */ /* 0x000fe20000010000 */
[C---:B------:R-:W-:Y:S01]  /*a340*/  F2FP.BF16.F32.PACK_AB R167, R2.reuse, R167 ;  /* 0x000000a702a7723e */ /* 0x040fe200000010ff */
[-C--:B------:R-:W-:Y:S01]  /*a350*/  FMUL.FTZ R111, R111, R65.reuse ;  /* 0x000000416f6f7220 */ /* 0x080fe20000410000 */
[C---:B------:R-:W-:Y:S01]  /*a360*/  FADD.FTZ R7, R37.reuse, R26 ;  /* 0x0000001a25077221 */ /* 0x040fe20000010000 */
        /* <DEDUP_REMOVED lines=10> */
[-C--:B------:R-:W-:Y:S01]  /*a410*/  FMUL.FTZ R118, R118, R65.reuse ;  /* 0x0000004176767220 */ /* 0x080fe20000410000 */
[----:B------:R-:W-:Y:S01]  /*a420*/  FADD.FTZ R26, R162, R7 ;  /* 0x00000007a21a7221 */ /* 0x000fe20000010000 */
[----:B------:R-:W-:Y:S01]  /*a430*/  FADD.FTZ R3, R163, R6 ;  /* 0x00000006a3037221 */ /* 0x000fe20000010000 */
[----:B------:R-:W-:Y:S01]  /*a440*/  F2FP.BF16.F32.PACK_AB R162, R49, R162 ;  /* 0x000000a231a2723e */ /* 0x000fe200000010ff */
[----:B------:R-:W-:Y:S01]  /*a450*/  FMUL.FTZ R119, R119, R65 ;  /* 0x0000004177777220 */ /* 0x000fe20000410000 */
[----:B------:R-:W-:Y:S01]  /*a460*/  FADD.FTZ R7, R49, R26 ;  /* 0x0000001a31077221 */ /* 0x000fe20000010000 */
[C---:B-1----:R-:W-:Y:S01]  /*a470*/  FADD.FTZ R6, R44.reuse, R3 ;  /* 0x000000032c067221 */ /* 0x042fe20000010000 */
        /* <DEDUP_REMOVED lines=28> */
[----:B--2---:R-:W-:Y:S01]  /*a640*/  F2FP.BF16.F32.PACK_AB R155, R24, R155 ;  /* 0x0000009b189b723e */ /* 0x004fe200000010ff */
[-C--:B------:R-:W-:Y:S01]  /*a650*/  FMUL.FTZ R142, R142, R65.reuse ;  /* 0x000000418e8e7220 */ /* 0x080fe20000410000 */
[----:B------:R-:W-:Y:S01]  /*a660*/  FADD.FTZ R3, R61, R2 ;  /* 0x000000023d037221 */ /* 0x000fe20000010000 */
[----:B------:R-:W-:Y:S01]  /*a670*/  FADD.FTZ R2, R24, R6 ;  /* 0x0000000618027221 */ /* 0x000fe20000010000 */
        /* <DEDUP_REMOVED lines=8> */
.L_x_7471:
[----:B------:R-:W-:-:S13]  /*a700*/  ISETP.GE.AND P2, PT, R4, UR40, PT ;  /* 0x0000002804007c0c */ /* 0x000fda000bf46270 */
[----:B------:R-:W-:Y:S05]  /*a710*/  @!P2 BRA `(.L_x_7481) ;  /* 0x00000030003ca947 */ /* 0x000fea0003800000 */
[----:B------:R-:W-:Y:S01]  /*a720*/  IMAD.MOV.U32 R9, RZ, RZ, R5 ;  /* 0x000000ffff097224 */ /* 0x000fe200078e0005 */
[----:B------:R-:W-:Y:S01]  /*a730*/  UMOV UR59, UR50 ;  /* 0x00000032003b7c82 */ /* 0x000fe20008000000 */
[----:B------:R-:W-:Y:S01]  /*a740*/  IMAD.MOV.U32 R8, RZ, RZ, R0 ;  /* 0x000000ffff087224 */ /* 0x000fe200078e0000 */
[----:B------:R-:W-:Y:S01]  /*a750*/  UMOV UR58, UR47 ;  /* 0x0000002f003a7c82 */ /* 0x000fe20008000000 */
[----:B------:R-:W-:Y:S01]  /*a760*/  ULDC UR55, c[0x0][0x9e4] ;  /* 0x0002790000377ab9 */ /* 0x000fe20000000800 */
[----:B------:R-:W-:Y:S01]  /*a770*/  ULDC UR57, c[0x0][0x9dc] ;  /* 0x0002770000397ab9 */ /* 0x000fe20000000800 */
[----:B------:R-:W-:Y:S01]  /*a780*/  ULDC UR54, c[0x0][0x988] ;  /* 0x0002620000367ab9 */ /* 0x000fe20000000800 */
[----:B------:R-:W-:-:S05]  /*a790*/  ULDC UR56, c[0x0][0x9e0] ;  /* 0x0002780000387ab9 */ /* 0x000fca0000000800 */
.L_x_7498:
        /* <DEDUP_REMOVED lines=9> */
.L_x_7483:
[----:B------:R-:W-:Y:S01]  /*a830*/  ULEA UR6, UR47, UR41, 0x3 ;  /* 0x000000292f067291 */ /* 0x000fe2000f8e183f */
[----:B------:R-:W-:-:S05]  /*a840*/  IMAD.U32 R0, RZ, RZ, UR50 ;  /* 0x00000032ff007e24 */ /* 0x000fca000f8e00ff */
[----:B------:R-:W-:-:S04]  /*a850*/  SHF.L.U32 R0, R0, 0x1f, RZ ;  /* 0x0000001f00007819 */ /* 0x000fc800000006ff */
[----:B------:R0:W1:Y:S01]  /*a860*/  SYNCS.PHASECHK.TRANS64.TRYWAIT P2, [UR6+0x28830], R0 ;  /* 0x02883000ff0075a7 */ /* 0x0000620008040146 */
[----:B------:R-:W-:Y:S05]  /*a870*/  @!P0 BRA `(.L_x_7484) ;  /* 0x0000000000048947 */ /* 0x000fea0003800000 */
[----:B------:R-:W-:Y:S01]  /*a880*/  BPT.TRAP 0x1 ;  /* 0x000000040000795c */ /* 0x000fe20000300000 */
.L_x_7484:
[----:B-1----:R-:W-:Y:S05]  /*a890*/  @P2 BRA `(.L_x_7482) ;  /* 0x0000000000082947 */ /* 0x002fea0003800000 */
[----:B------:R-:W1:Y:S02]  /*a8a0*/  SYNCS.PHASECHK.TRANS64.TRYWAIT P2, [UR6+0x28830], R0 ;  /* 0x02883000ff0075a7 */ /* 0x000e640008040146 */
[----:B-1----:R-:W-:Y:S05]  /*a8b0*/  @!P2 BRA `(.L_x_7485) ;  /* 0x000000d800a8a947 */ /* 0x002fea0003800000 */
.L_x_7482:
        /* <DEDUP_REMOVED lines=47> */
.L_x_7487:
[----:B------:R-:W-:Y:S01]  /*abb0*/  ULEA UR6, UR58, UR41, 0x3 ;  /* 0x000000293a067291 */ /* 0x000fe2000f8e183f */
[----:B------:R-:W-:-:S05]  /*abc0*/  IMAD.U32 R0, RZ, RZ, UR59 ;  /* 0x0000003bff007e24 */ /* 0x000fca000f8e00ff */
[----:B------:R-:W-:-:S04]  /*abd0*/  SHF.L.U32 R0, R0, 0x1f, RZ ;  /* 0x0000001f00007819 */ /* 0x000fc800000006ff */
[----:B------:R0:W1:Y:S01]  /*abe0*/  SYNCS.PHASECHK.TRANS64.TRYWAIT P2, [UR6+0x28850], R0 ;  /* 0x02885000ff0075a7 */ /* 0x0000620008040146 */
[----:B------:R-:W-:Y:S05]  /*abf0*/  @!P0 BRA `(.L_x_7488) ;  /* 0x0000000000048947 */ /* 0x000fea0003800000 */
[----:B------:R-:W-:Y:S01]  /*ac00*/  BPT.TRAP 0x1 ;  /* 0x000000040000795c */ /* 0x000fe20000300000 */
.L_x_7488:
[----:B-1----:R-:W-:Y:S05]  /*ac10*/  @P2 BRA `(.L_x_7486) ;  /* 0x0000000000082947 */ /* 0x002fea0003800000 */
[----:B------:R-:W1:Y:S02]  /*ac20*/  SYNCS.PHASECHK.TRANS64.TRYWAIT P2, [UR6+0x28850], R0 ;  /* 0x02885000ff0075a7 */ /* 0x000e640008040146 */
[----:B-1----:R-:W-:Y:S05]  /*ac30*/  @!P2 BRA `(.L_x_7489) ;  /* 0x000000d400e0a947 */ /* 0x002fea0003800000 */
.L_x_7486:
[----:B------:R-:W-:Y:S01]  /*ac40*/  UIADD3 UR6, UR41, 0x400, URZ ;  /* 0x0000040029067890 */ /* 0x000fe2000fffe03f */
[----:B------:R-:W-:Y:S01]  /*ac50*/  WARPGROUP.ARRIVE ;  /* 0x00000000000079c5 */ /* 0x000fe20000000000 */
[----:B------:R-:W-:-:S05]  /*ac60*/  UMOV UR7, 0x40000040 ;  /* 0x4000004000077882 */ /* 0x000fca0000000000 */
[----:B------:R-:W2:Y:S01]  /*ac70*/  S2R R7, SR_TID.X ;  /* 0x0000000000077919 */ /* 0x000ea20000002100 */
[----:B------:R-:W-:Y:S01]  /*ac80*/  USHF.R.U32.HI UR6, URZ, 0x4, UR6 ;  /* 0x000000043f067899 */ /* 0x000fe20008011606 */
[----:B------:R-:W-:Y:S01]  /*ac90*/  PLOP3.LUT P2, PT, PT, PT, UP0, 0x80, 0x0 ;  /* 0x000000000000781c */ /* 0x000fe20003f4f008 */
[----:B01----:R-:W-:Y:S02]  /*aca0*/  VIADD R0, R17, UR37 ;  /* 0x0000002511007c36 */ /* 0x003fe40008000000 */
[----:B------:R-:W-:Y:S01]  /*acb0*/  ULOP3.LUT UR6, UR6, 0x3fff, URZ, 0xc0, !UPT ;  /* 0x00003fff06067892 */ /* 0x000fe2000f8ec03f */
[----:B------:R-:W-:Y:S02]  /*acc0*/  IMAD.U32 R5, RZ, RZ, UR47 ;  /* 0x0000002fff057e24 */ /* 0x000fe4000f8e00ff */
        /* <DEDUP_REMOVED lines=45> */
[----:B------:R-:W-:Y:S02]  /*afa0*/  @UP0 ULDC UR6, c[0x0][0x44c] ;  /* 0x0001130000060ab9 */ /* 0x000fe40000000800 */
[----:B------:R-:W-:Y:S01]  /*afb0*/  @P2 IMAD.HI.U32 R6, R0, UR6, RZ ;  /* 0x0000000600062c27 */ /* 0x000fe2000f8e00ff */
[----:B------:R-:W-:-:S04]  /*afc0*/  @UP0 ULDC UR6, c[0x0][0x450] ;  /* 0x0001140000060ab9 */ /* 0x000fc80000000800 */
[----:B------:R-:W-:Y:S01]  /*afd0*/  @P2 SHF.R.U32.HI R0, RZ, UR6, R6 ;  /* 0x00000006ff002c19 */ /* 0x000fe20008011606 */
[----:B------:R-:W-:Y:S01]  /*afe0*/  ULOP3.LUT UR6, URZ, UR57, URZ, 0x33, !UPT ;  /* 0x000000393f067292 */ /* 0x000fe2000f8e333f */
[----:B------:R-:W-:-:S03]  /*aff0*/  IADD3 R6, -R7, 0xb, RZ ;  /* 0x0000000b07067810 */ /* 0x000fc60007ffe1ff */
        /* <DEDUP_REMOVED lines=10> */
[----:B-1----:R-:W-:Y:S06]  /*b0a0*/  @!P5 BRA `(.L_x_7490) ;  /* 0x00000000005cd947 */ /* 0x002fec0003800000 */
        /* <DEDUP_REMOVED lines=13> */
.L_x_7492:
[----:B------:R-:W-:-:S05]  /*b180*/  IMAD.U32 R20, RZ, RZ, UR55 ;  /* 0x00000037ff147e24 */ /* 0x000fca000f8e00ff */
[----:B------:R-:W-:-:S13]  /*b190*/  ISETP.NE.AND P2, PT, R20, 0x1, PT ;  /* 0x000000011400780c */ /* 0x000fda0003f45270 */
[----:B------:R-:W0:Y:S02]  /*b1a0*/  @P2 LDC.64 R6, c[0x0][0x9e8] ;  /* 0x00027a00ff062b82 */ /* 0x000e240000000a00 */
[----:B0-----:R-:W-:-:S05]  /*b1b0*/  @P2 IMAD.HI.U32 R6, R11, R6, RZ ;  /* 0x000000060b062227 */ /* 0x001fca00078e00ff */
[----:B------:R-:W-:-:S07]  /*b1c0*/  @P2 SHF.R.U32.HI R11, RZ, R7, R6 ;  /* 0x00000007ff0b2219 */ /* 0x000fce0000011606 */
.L_x_7493:
[----:B------:R-:W-:Y:S05]  /*b1d0*/  BSYNC B0 ;  /* 0x0000000000007941 */ /* 0x000fea0003800000 */
.L_x_7491:
[----:B------:R-:W-:-:S04]  /*b1e0*/  IMAD R11, R11, R20, -R157 ;  /* 0x000000140b0b7224 */ /* 0x000fc800078e0a9d */
[----:B------:R-:W-:-:S05]  /*b1f0*/  IMAD.IADD R11, R11, 0x1, -R16 ;  /* 0x000000010b0b7824 */ /* 0x000fca00078e0a10 */
[----:B------:R-:W-:Y:S02]  /*b200*/  VIADDMNMX R5, R11, R20, R5, PT ;  /* 0x000000140b057246 */ /* 0x000fe40003800105 */
[----:B------:R-:W-:-:S07]  /*b210*/  VIMNMX R10, R10, R11, !PT ;  /* 0x0000000b0a0a7248 */ /* 0x000fce0007fe0100 */
.L_x_7490:
        /* <DEDUP_REMOVED lines=91> */
[----:B------:R-:W-:Y:S01]  /*b7d0*/  ISETP.GT.AND P6, PT, R10, 0x79, P2 ;  /* 0x000000790a00780c */ /* 0x000fe200017c4270 */
[--C-:B0-----:R-:W-:Y:S01]  /*b7e0*/  IMAD.IADD R10, R14, 0x1, R7.reuse ;  /* 0x000000010e0a7824 */ /* 0x101fe200078e0207 */
[C---:B------:R-:W-:Y:S02]  /*b7f0*/  ISETP.LT.OR P3, PT, R5.reuse, 0x72, P3 ;  /* 0x000000720500780c */ /* 0x040fe40001f61670 */
[C---:B------:R-:W-:Y:S02]  /*b800*/  ISETP.LT.OR P4, PT, R5.reuse, 0x79, P4 ;  /* 0x000000790500780c */ /* 0x040fe40002781670 */
[----:B------:R-:W-:Y:S01]  /*b810*/  ISETP.LT.OR P6, PT, R5, 0x7a, P6 ;  /* 0x0000007a0500780c */ /* 0x000fe200037c1670 */
[----:B------:R-:W-:Y:S01]  /*b820*/  IMAD.IADD R5, R12, 0x1, R7 ;  /* 0x000000010c057824 */ /* 0x000fe200078e0207 */
        /* <DEDUP_REMOVED lines=17> */
.L_x_7496:
[----:B------:R-:W-:-:S05]  /*b940*/  IMAD.U32 R12, RZ, RZ, UR55 ;  /* 0x00000037ff0c7e24 */ /* 0x000fca000f8e00ff */
[----:B------:R-:W-:-:S13]  /*b950*/  ISETP.NE.AND P3, PT, R12, 0x1, PT ;  /* 0x000000010c00780c */ /* 0x000fda0003f65270 */
[----:B------:R-:W0:Y:S02]  /*b960*/  @P3 LDC.64 R6, c[0x0][0x9e8] ;  /* 0x00027a00ff063b82 */ /* 0x000e240000000a00 */
[----:B0-----:R-:W-:-:S05]  /*b970*/  @P3 IMAD.HI.U32 R6, R0, R6, RZ ;  /* 0x0000000600063227 */ /* 0x001fca00078e00ff */
[----:B------:R-:W-:-:S07]  /*b980*/  @P3 SHF.R.U32.HI R0, RZ, R7, R6 ;  /* 0x00000007ff003219 */ /* 0x000fce0000011606 */
.L_x_7497:
[----:B------:R-:W-:Y:S05]  /*b990*/  BSYNC B0 ;  /* 0x0000000000007941 */ /* 0x000fea0003800000 */
.L_x_7495:
[----:B------:R-:W-:-:S04]  /*b9a0*/  IMAD R157, R0, R12, -R157 ;  /* 0x0000000c009d7224 */ /* 0x000fc800078e0a9d */
[----:B------:R-:W-:-:S05]  /*b9b0*/  IMAD.IADD R157, R157, 0x1, -R16 ;  /* 0x000000019d9d7824 */ /* 0x000fca00078e0a10 */
[----:B------:R-:W-:Y:S02]  /*b9c0*/  VIADDMNMX R5, R157, R12, R5, PT ;  /* 0x0000000c9d057246 */ /* 0x000fe40003800105 */
[----:B------:R-:W-:-:S07]  /*b9d0*/  VIMNMX R10, R10, R157, !PT ;  /* 0x0000009d0a0a7248 */ /* 0x000fce0007fe0100 */
.L_x_7494:
        /* <DEDUP_REMOVED lines=29> */
[----:B------:R-:W-:Y:S02]  /*bbb0*/  ISETP.GT.AND P6, PT, R10, 0x8, P2 ;  /* 0x000000080a00780c */ /* 0x000fe400017c4270 */
[----:B------:R-:W-:Y:S02]  /*bbc0*/  FMNMX.FTZ R0, R52, R7, !PT ;  /* 0x0000000734007209 */ /* 0x000fe40007810000 */
[----:B------:R-:W-:-:S02]  /*bbd0*/  FSEL R27, R27, -INF , !P4 ;  /* 0xff8000001b1b7808 */ /* 0x000fc40006000000 */
[----:B------:R-:W-:Y:S02]  /*bbe0*/  FMNMX.FTZ R7, R53, R0, !PT ;  /* 0x0000000035077209 */ /* 0x000fe40007810000 */
[----:B------:R-:W-:Y:S02]  /*bbf0*/  ISETP.GT.AND P4, PT, R10, 0x10, P2 ;  /* 0x000000100a00780c */ /* 0x000fe40001784270 */
[----:B------:R-:W-:Y:S02]  /*bc00*/  FMNMX.FTZ R0, R56, R7, !PT ;  /* 0x0000000738007209 */ /* 0x000fe40007810000 */
[----:B------:R-:W-:Y:S02]  /*bc10*/  FSEL R43, R43, -INF , !P3 ;  /* 0xff8000002b2b7808 */ /* 0x000fe40005800000 */
[----:B------:R-:W-:Y:S02]  /*bc20*/  FMNMX.FTZ R7, R57, R0, !PT ;  /* 0x0000000039077209 */ /* 0x000fe40007810000 */
[----:B------:R-:W-:-:S02]  /*bc30*/  ISETP.LT.OR P6, PT, R5, 0x9, P6 ;  /* 0x000000090500780c */ /* 0x000fc400037c1670 */
[----:B------:R-:W-:Y:S02]  /*bc40*/  FMNMX.FTZ R0, R60, R7, !PT ;  /* 0x000000073c007209 */ /* 0x000fe40007810000 */
[----:B------:R-:W-:Y:S02]  /*bc50*/  ISETP.GT.AND P3, PT, R10, RZ, P2 ;  /* 0x000000ff0a00720c */ /* 0x000fe40001764270 */
[----:B------:R-:W-:Y:S02]  /*bc60*/  FMNMX.FTZ R7, R61, R0, !PT ;  /* 0x000000003d077209 */ /* 0x000fe40007810000 */
[----:B------:R-:W-:Y:S02]  /*bc70*/  ISETP.LT.OR P4, PT, R5, 0x11, P4 ;  /* 0x000000110500780c */ /* 0x000fe40002781670 */
[----:B------:R-:W-:Y:S02]  /*bc80*/  FMNMX.FTZ R0, R64, R7, !PT ;  /* 0x0000000740007209 */ /* 0x000fe40007810000 */
[----:B------:R-:W-:-:S02]  /*bc90*/  FSEL R30, R30, -INF , !P6 ;  /* 0xff8000001e1e7808 */ /* 0x000fc40007000000 */
        /* <DEDUP_REMOVED lines=9> */
[----:B------:R-:W-:Y:S02]  /*bd30*/  ISETP.LT.OR P4, PT, R5, 0x19, P4 ;  /* 0x000000190500780c */ /* 0x000fe40002781670 */
[----:B------:R-:W-:Y:S02]  /*bd40*/  FMNMX.FTZ R0, R76, R7, !PT ;  /* 0x000000074c007209 */ /* 0x000fe40007810000 */
[----:B------:R-:W-:-:S02]  /*bd50*/  FMNMX.FTZ R12, R26, R9, !PT ;  /* 0x000000091a0c7209 */ /* 0x000fc40007810000 */
[----:B------:R-:W-:Y:S02]  /*bd60*/  FMNMX.FTZ R7, R77, R0, !PT ;  /* 0x000000004d077209 */ /* 0x000fe40007810000 */
[----:B------:R-:W-:Y:S02]  /*bd70*/  FSEL R38, R38, -INF , !P4 ;  /* 0xff80000026267808 */ /* 0x000fe40006000000 */
[----:B------:R-:W-:Y:S02]  /*bd80*/  FMNMX.FTZ R0, R80, R7, !PT ;  /* 0x0000000750007209 */ /* 0x000fe40007810000 */
[----:B------:R-:W-:Y:S02]  /*bd90*/  ISETP.GT.AND P4, PT, R10, 0x20, P2 ;  /* 0x000000200a00780c */ /* 0x000fe40001784270 */
[----:B------:R-:W-:Y:S02]  /*bda0*/  FMNMX.FTZ R7, R81, R0, !PT ;  /* 0x0000000051077209 */ /* 0x000fe40007810000 */
[----:B------:R-:W-:-:S02]  /*bdb0*/  ISETP.LT.OR P4, PT, R5, 0x21, P4 ;  /* 0x000000210500780c */ /* 0x000fc40002781670 */
[----:B------:R-:W-:Y:S02]  /*bdc0*/  FMNMX.FTZ R0, R84, R7, !PT ;  /* 0x0000000754007209 */ /* 0x000fe40007810000 */
[----:B------:R-:W-:Y:S02]  /*bdd0*/  FSEL R42, R42, -INF , !P4 ;  /* 0xff8000002a2a7808 */ /* 0x000fe40006000000 */
[----:B------:R-:W-:Y:S02]  /*bde0*/  FMNMX.FTZ R6, R85, R0, !PT ;  /* 0x0000000055067209 */ /* 0x000fe40007810000 */
[C---:B------:R-:W-:Y:S02]  /*bdf0*/  ISETP.GT.AND P4, PT, R10.reuse, 0x28, P2 ;  /* 0x000000280a00780c */ /* 0x040fe40001784270 */
[----:B------:R-:W-:Y:S01]  /*be00*/  ISETP.GT.AND P3, PT, R10, 0x30, P2 ;  /* 0x000000300a00780c */ /* 0x000fe20001764270 */
[----:B------:R-:W0:Y:S01]  /*be10*/  SHFL.BFLY PT, R7, R6, 0x2, 0x1f ;  /* 0x0c401f0006077f89 */ /* 0x000e2200000e0000 */
[----:B------:R-:W-:-:S02]  /*be20*/  ISETP.LT.OR P4, PT, R5, 0x29, P4 ;  /* 0x000000290500780c */ /* 0x000fc40002781670 */
[C---:B------:R-:W-:Y:S02]  /*be30*/  ISETP.LT.OR P3, PT, R5.reuse, 0x31, P3 ;  /* 0x000000310500780c */ /* 0x040fe40001f61670 */
[----:B------:R-:W-:Y:S02]  /*be40*/  FSEL R46, R46, -INF , !P4 ;  /* 0xff8000002e2e7808 */ /* 0x000fe40006000000 */
[----:B------:R-:W-:Y:S02]  /*be50*/  ISETP.GT.AND P4, PT, R10, 0x29, P2 ;  /* 0x000000290a00780c */ /* 0x000fe40001784270 */
[----:B------:R-:W-:Y:S02]  /*be60*/  FSEL R50, R50, -INF , !P3 ;  /* 0xff80000032327808 */ /* 0x000fe40005800000 */
[----:B------:R-:W-:Y:S02]  /*be70*/  ISETP.LT.OR P4, PT, R5, 0x2a, P4 ;  /* 0x0000002a0500780c */ /* 0x000fe40002781670 */
[----:B------:R-:W-:-:S02]  /*be80*/  ISETP.GT.AND P3, PT, R10, 0x38, P2 ;  /* 0x000000380a00780c */ /* 0x000fc40001764270 */
[----:B------:R-:W-:Y:S02]  /*be90*/  FSEL R47, R47, -INF , !P4 ;  /* 0xff8000002f2f7808 */ /* 0x000fe40006000000 */
[----:B------:R-:W-:Y:S02]  /*bea0*/  ISETP.GT.AND P4, PT, R10, 0x31, P2 ;  /* 0x000000310a00780c */ /* 0x000fe40001784270 */
[C---:B------:R-:W-:Y:S02]  /*beb0*/  ISETP.LT.OR P3, PT, R5.reuse, 0x39, P3 ;  /* 0x000000390500780c */ /* 0x040fe40001f61670 */
[----:B------:R-:W-:Y:S02]  /*bec0*/  ISETP.LT.OR P4, PT, R5, 0x32, P4 ;  /* 0x000000320500780c */ /* 0x000fe40002781670 */
[----:B------:R-:W-:Y:S02]  /*bed0*/  FSEL R54, R54, -INF , !P3 ;  /* 0xff80000036367808 */ /* 0x000fe40005800000 */
[----:B0-----:R-:W-:-:S02]  /*bee0*/  FMNMX.FTZ R7, R6, R7, !PT ;  /* 0x0000000706077209 */ /* 0x001fc40007810000 */
[----:B------:R-:W-:Y:S02]  /*bef0*/  FSEL R51, R51, -INF , !P4 ;  /* 0xff80000033337808 */ /* 0x000fe40006000000 */
[C---:B------:R-:W-:Y:S01]  /*bf00*/  ISETP.GT.AND P4, PT, R10.reuse, 0x39, P2 ;  /* 0x000000390a00780c */ /* 0x040fe20001784270 */
[----:B------:R-:W0:Y:S01]  /*bf10*/  SHFL.BFLY PT, R0, R7, 0x1, 0x1f ;  /* 0x0c201f0007007f89 */ /* 0x000e2200000e0000 */
[----:B------:R-:W-:Y:S02]  /*bf20*/  ISETP.GT.AND P3, PT, R10, 0x40, P2 ;  /* 0x000000400a00780c */ /* 0x000fe40001764270 */
[C---:B------:R-:W-:Y:S02]  /*bf30*/  ISETP.LT.OR P4, PT, R5.reuse, 0x3a, P4 ;  /* 0x0000003a0500780c */ /* 0x040fe40002781670 */
[----:B------:R-:W-:Y:S02]  /*bf40*/  ISETP.LT.OR P3, PT, R5, 0x41, P3 ;  /* 0x000000410500780c */ /* 0x000fe40001f61670 */
        /* <DEDUP_REMOVED lines=9> */
[----:B0-----:R-:W-:Y:S02]  /*bfe0*/  FMNMX.FTZ R0, R7, R0, !PT ;  /* 0x0000000007007209 */ /* 0x001fe40007810000 */
[----:B------:R-:W-:Y:S02]  /*bff0*/  ISETP.GT.AND P3, PT, R10, 0x50, P2 ;  /* 0x000000500a00780c */ /* 0x000fe40001764270 */
[C---:B------:R-:W-:Y:S01]  /*c000*/  FSETP.NEU.FTZ.AND P6, PT, R0.reuse, -INF , PT ;  /* 0xff8000000000780b */ /* 0x040fe20003fdd000 */
[----:B------:R-:W-:Y:S01]  /*c010*/  FMUL.FTZ R6, R0, UR10 ;  /* 0x0000000a00067c20 */ /* 0x000fe20008410000 */
[----:B------:R-:W-:-:S02]  /*c020*/  ISETP.LT.OR P4, PT, R5, 0x4a, P4 ;  /* 0x0000004a0500780c */ /* 0x000fc40002781670 */
[----:B------:R-:W-:Y:S02]  /*c030*/  ISETP.LT.OR P3, PT, R5, 0x51, P3 ;  /* 0x000000510500780c */ /* 0x000fe40001f61670 */
[----:B------:R-:W-:Y:S02]  /*c040*/  FSEL R6, R6, RZ, P6 ;  /* 0x000000ff06067208 */ /* 0x000fe40003000000 */
[----:B------:R-:W-:Y:S02]  /*c050*/  FSEL R63, R63, -INF , !P4 ;  /* 0xff8000003f3f7808 */ /* 0x000fe40006000000 */
[----:B------:R-:W-:Y:S01]  /*c060*/  ISETP.GT.AND P4, PT, R10, 0x51, P2 ;  /* 0x000000510a00780c */ /* 0x000fe20001784270 */
        /* <DEDUP_REMOVED lines=9> */
[----:B------:R-:W-:Y:S01]  /*c100*/  FSEL R66, R66, -INF , !P3 ;  /* 0xff80000042427808 */ /* 0x000fe20005800000 */
        /* <DEDUP_REMOVED lines=28> */
[----:B------:R-:W-:Y:S01]  /*c2d0*/  FFMA.FTZ R85, R85, UR10, -R6 ;  /* 0x0000000a55557c23 */ /* 0x000fe20008010806 */
[----:B------:R-:W-:Y:S01]  /*c2e0*/  FMNMX.FTZ R12, R46, R29, !PT ;  /* 0x0000001d2e0c7209 */ /* 0x000fe20007810000 */
[----:B------:R-:W-:Y:S01]  /*c2f0*/  MUFU.EX2 R180, R180 ;  /* 0x000000b400b47308 */ /* 0x000fe20000000800 */
[----:B------:R-:W-:-:S02]  /*c300*/  ISETP.LT.OR P4, PT, R5, 0x5a, P4 ;  /* 0x0000005a0500780c */ /* 0x000fc40002781670 */
[----:B------:R-:W-:Y:S02]  /*c310*/  FMNMX.FTZ R25, R47, R12, !PT ;  /* 0x0000000c2f197209 */ /* 0x000fe40007810000 */
        /* <DEDUP_REMOVED lines=12> */
[----:B------:R-:W-:Y:S02]  /*c3e0*/  ISETP.GT.AND P3, PT, R10, 0x68, P2 ;  /* 0x000000680a00780c */ /* 0x000fe40001764270 */
[----:B------:R-:W-:Y:S01]  /*c3f0*/  FMNMX.FTZ R12, R58, R29, !PT ;  /* 0x0000001d3a0c7209 */ /* 0x000fe20007810000 */
[--C-:B------:R-:W-:Y:S01]  /*c400*/  FFMA.FTZ R29, R49, UR10, -R6.reuse ;  /* 0x0000000a311d7c23 */ /* 0x100fe20008010806 */
[----:B------:R-:W-:Y:S01]  /*c410*/  ISETP.LT.OR P4, PT, R5, 0x62, P4 ;  /* 0x000000620500780c */ /* 0x000fe20002781670 */
[----:B------:R-:W-:Y:S01]  /*c420*/  FFMA.FTZ R49, R69, UR10, -R6 ;  /* 0x0000000a45317c23 */ /* 0x000fe20008010806 */
[----:B------:R-:W-:Y:S01]  /*c430*/  FMNMX.FTZ R33, R59, R12, !PT ;  /* 0x0000000c3b217209 */ /* 0x000fe20007810000 */
[----:B------:R-:W-:Y:S01]  /*c440*/  MUFU.EX2 R11, R11 ;  /* 0x0000000b000b7308 */ /* 0x000fe20000000800 */
[----:B------:R-:W-:-:S02]  /*c450*/  ISETP.LT.OR P3, PT, R5, 0x69, P3 ;  /* 0x000000690500780c */ /* 0x000fc40001f61670 */
[----:B------:R-:W-:Y:S02]  /*c460*/  FMNMX.FTZ R12, R62, R33, !PT ;  /* 0x000000213e0c7209 */ /* 0x000fe40007810000 */
[----:B------:R-:W-:Y:S02]  /*c470*/  FSEL R75, R75, -INF , !P4 ;  /* 0xff8000004b4b7808 */ /* 0x000fe40006000000 */
[----:B------:R-:W-:Y:S01]  /*c480*/  FMNMX.FTZ R33, R63, R12, !PT ;  /* 0x0000000c3f217209 */ /* 0x000fe20007810000 */
[----:B------:R-:W-:Y:S01]  /*c490*/  MUFU.EX2 R176, R176 ;  /* 0x000000b000b07308 */ /* 0x000fe20000000800 */
[----:B------:R-:W-:Y:S02]  /*c4a0*/  ISETP.GT.AND P4, PT, R10, 0x69, P2 ;  /* 0x000000690a00780c */ /* 0x000fe40001784270 */
        /* <DEDUP_REMOVED lines=8> */
[----:B------:R-:W-:Y:S02]  /*c530*/  ISETP.LT.OR P4, PT, R5, 0x6a, P4 ;  /* 0x0000006a0500780c */ /* 0x000fe40002781670 */
        /* <DEDUP_REMOVED lines=12> */
[C---:B------:R-:W-:Y:S01]  /*c600*/  ISETP.GT.AND P3, PT, R10.reuse, 0x78, P2 ;  /* 0x000000780a00780c */ /* 0x040fe20001764270 */
[----:B------:R-:W-:Y:S01]  /*c610*/  MUFU.EX2 R172, R172 ;  /* 0x000000ac00ac7308 */ /* 0x000fe20000000800 */
[----:B------:R-:W-:Y:S02]  /*c620*/  ISETP.LT.OR P4, PT, R5, 0x72, P4 ;  /* 0x000000720500780c */ /* 0x000fe40002781670 */
[----:B------:R-:W-:Y:S02]  /*c630*/  FMNMX.FTZ R41, R79, R12, !PT ;  /* 0x0000000c4f297209 */ /* 0x000fe40007810000 */
[----:B------:R-:W-:-:S02]  /*c640*/  ISETP.GT.AND P2, PT, R10, 0x79, P2 ;  /* 0x000000790a00780c */ /* 0x000fc40001744270 */
[----:B------:R-:W-:Y:S01]  /*c650*/  ISETP.LT.OR P3, PT, R5, 0x79, P3 ;  /* 0x000000790500780c */ /* 0x000fe20001f61670 */
[----:B------:R-:W-:Y:S01]  /*c660*/  MUFU.EX2 R21, R21 ;  /* 0x0000001500157308 */ /* 0x000fe20000000800 */
[----:B------:R-:W-:Y:S02]  /*c670*/  FSEL R83, R83, -INF , !P4 ;  /* 0xff80000053537808 */ /* 0x000fe40006000000 */
[----:B------:R-:W-:Y:S01]  /*c680*/  FMNMX.FTZ R10, R82, R41, !PT ;  /* 0x00000029520a7209 */ /* 0x000fe20007810000 */
[--C-:B------:R-:W-:Y:S01]  /*c690*/  FFMA.FTZ R41, R61, UR10, -R6.reuse ;  /* 0x0000000a3d297c23 */ /* 0x100fe20008010806 */
[----:B------:R-:W-:Y:S01]  /*c6a0*/  ISETP.LT.OR P2, PT, R5, 0x7a, P2 ;  /* 0x0000007a0500780c */ /* 0x000fe20001741670 */
[----:B------:R-:W-:Y:S01]  /*c6b0*/  FFMA.FTZ R61, R81, UR10, -R6 ;  /* 0x0000000a513d7c23 */ /* 0x000fe20008010806 */
[----:B------:R-:W-:Y:S01]  /*c6c0*/  FSEL R86, R86, -INF , !P3 ;  /* 0xff80000056567808 */ /* 0x000fe20005800000 */
[----:B------:R-:W-:Y:S01]  /*c6d0*/  MUFU.EX2 R174, R174 ;  /* 0x000000ae00ae7308 */ /* 0x000fe20000000800 */
[----:B------:R-:W-:-:S02]  /*c6e0*/  FMNMX.FTZ R5, R83, R10, !PT ;  /* 0x0000000a53057209 */ /* 0x000fc40007810000 */
[----:B------:R-:W-:Y:S02]  /*c6f0*/  FSEL R87, R87, -INF , !P2 ;  /* 0xff80000057577808 */ /* 0x000fe40005000000 */
[----:B------:R-:W-:Y:S02]  /*c700*/  FMNMX.FTZ R10, R86, R5, !PT ;  /* 0x00000005560a7209 */ /* 0x000fe40007810000 */
        /* <DEDUP_REMOVED lines=9> */
[----:B0-----:R-:W-:-:S07]  /*c7a0*/  FMNMX.FTZ R5, R10, R5, !PT ;  /* 0x000000050a057209 */ /* 0x001fce0007810000 */
[----:B------:R-:W0:Y:S01]  /*c7b0*/  MUFU.EX2 R170, R170 ;  /* 0x000000aa00aa7308 */ /* 0x000e220000000800 */
[----:B-1----:R-:W-:Y:S01]  /*c7c0*/  FFMA.FTZ R24, R69, R3, R180 ;  /* 0x0000000345187223 */ /* 0x002fe200000100b4 */
[----:B------:R-:W1:Y:S01]  /*c7d0*/  SHFL.BFLY PT, R10, R5, 0x1, 0x1f ;  /* 0x0c201f00050a7f89 */ /* 0x000e6200000e0000 */
[C---:B------:R-:W-:Y:S01]  /*c7e0*/  F2FP.BF16.F32.PACK_AB R180, R7.reuse, R180 ;  /* 0x000000b407b4723e */ /* 0x040fe200000010ff */
[-C--:B------:R-:W-:Y:S01]  /*c7f0*/  FMUL.FTZ R88, R88, R69.reuse ;  /* 0x0000004558587220 */ /* 0x080fe20000410000 */
[----:B------:R-:W-:Y:S01]  /*c800*/  FADD.FTZ R3, R7, R24 ;  /* 0x0000001807037221 */ /* 0x000fe20000010000 */
        /* <DEDUP_REMOVED lines=10> */
[----:B------:R-:W4:Y:S01]  /*c8b0*/  MUFU.EX2 R164, R164 ;  /* 0x000000a400a47308 */ /* 0x000f220000000800 */
        /* <DEDUP_REMOVED lines=9> */
[----:B-1----:R-:W-:Y:S01]  /*c950*/  FMNMX.FTZ R5, R5, R10, !PT ;  /* 0x0000000a05057209 */ /* 0x002fe20007810000 */
[-C--:B------:R-:W-:Y:S01]  /*c960*/  FMUL.FTZ R124, R124, R69.reuse ;  /* 0x000000457c7c7220 */ /* 0x080fe20000410000 */
[-C--:B------:R-:W-:Y:S01]  /*c970*/  FMUL.FTZ R125, R125, R69.reuse ;  /* 0x000000457d7d7220 */ /* 0x080fe20000410000 */
[-C--:B------:R-:W-:Y:S01]  /*c980*/  FMUL.FTZ R128, R128, R69.reuse ;  /* 0x0000004580807220 */ /* 0x080fe20000410000 */
[C---:B------:R-:W-:Y:S01]  /*c990*/  FSETP.NEU.FTZ.AND P2, PT, R5.reuse, -INF , PT ;  /* 0xff8000000500780b */ /* 0x040fe20003f5d000 */
[----:B------:R-:W-:Y:S01]  /*c9a0*/  FMUL.FTZ R20, R5, UR10 ;  /* 0x0000000a05147c20 */ /* 0x000fe20008410000 */
[----:B------:R-:W1:Y:S01]  /*c9b0*/  MUFU.EX2 R166, R166 ;  /* 0x000000a600a67308 */ /* 0x000e620000000800 */
[-C--:B------:R-:W-:Y:S01]  /*c9c0*/  FMUL.FTZ R129, R129, R69.reuse ;  /* 0x0000004581817220 */ /* 0x080fe20000410000 */
[-C--:B------:R-:W-:Y:S01]  /*c9d0*/  FMUL.FTZ R132, R132, R69.reuse ;  /* 0x0000004584847220 */ /* 0x080fe20000410000 */
[-C--:B------:R-:W-:Y:S01]  /*c9e0*/  FMUL.FTZ R133, R133, R69.reuse ;  /* 0x0000004585857220 */ /* 0x080fe20000410000 */
[----:B------:R-:W-:Y:S01]  /*c9f0*/  FSEL R20, R20, RZ, P2 ;  /* 0x000000ff14147208 */ /* 0x000fe20001000000 */
[-C--:B------:R-:W-:Y:S01]  /*ca00*/  FMUL.FTZ R136, R136, R69.reuse ;  /* 0x0000004588887220 */ /* 0x080fe20000410000 */
[-C--:B------:R-:W-:Y:S01]  /*ca10*/  FMUL.FTZ R137, R137, R69.reuse ;  /* 0x0000004589897220 */ /* 0x080fe20000410000 */
[-C--:B------:R-:W-:Y:S01]  /*ca20*/  FMUL.FTZ R140, R140, R69.reuse ;  /* 0x000000458c8c7220 */ /* 0x080fe20000410000 */
        /* <DEDUP_REMOVED lines=44> */
[--C-:B------:R-:W-:Y:S01]  /*ccf0*/  FFMA.FTZ R75, R75, UR10, -R20.reuse ;  /* 0x0000000a4b4b7c23 */ /* 0x100fe20008010814 */
[----:B------:R-:W-:Y:S01]  /*cd00*/  FFMA.FTZ R78, R78, UR10, -R20 ;  /* 0x0000000a4e4e7c23 */ /* 0x000fe20008010814 */
[----:B--2---:R-:W-:Y:S01]  /*cd10*/  FADD.FTZ R3, R29, R32 ;  /* 0x000000201d037221 */ /* 0x004fe20000010000 */
[--C-:B------:R-:W-:Y:S01]  /*cd20*/  FFMA.FTZ R32, R59, UR10, -R20.reuse ;  /* 0x0000000a3b207c23 */ /* 0x100fe20008010814 */
[--C-:B------:R-:W-:Y:S01]  /*cd30*/  FFMA.FTZ R79, R79, UR10, -R20.reuse ;  /* 0x0000000a4f4f7c23 */ /* 0x100fe20008010814 */
[----:B------:R-:W2:Y:S01]  /*cd40*/  MUFU.EX2 R26, R26 ;  /* 0x0000001a001a7308 */ /* 0x000ea20000000800 */
[----:B0-----:R-:W-:Y:S01]  /*cd50*/  FADD.FTZ R34, R170, R3 ;  /* 0x00000003aa227221 */ /* 0x001fe20000010000 */
[--C-:B------:R-:W-:Y:S01]  /*cd60*/  FFMA.FTZ R82, R82, UR10, -R20.reuse ;  /* 0x0000000a52527c23 */ /* 0x100fe20008010814 */
[--C-:B------:R-:W-:Y:S01]  /*cd70*/  FFMA.FTZ R83, R83, UR10, -R20.reuse ;  /* 0x0000000a53537c23 */ /* 0x100fe20008010814 */
[----:B------:R-:W-:Y:S01]  /*cd80*/  FFMA.FTZ R86, R86, UR10, -R20 ;  /* 0x0000000a56567c23 */ /* 0x000fe20008010814 */
[----:B---3--:R-:W-:Y:S01]  /*cd90*/  FADD.FTZ R3, R33, R34 ;  /* 0x0000002221037221 */ /* 0x008fe20000010000 */
[----:B------:R-:W-:Y:S01]  /*cda0*/  FFMA.FTZ R20, R87, UR10, -R20 ;  /* 0x0000000a57147c23 */ /* 0x000fe20008010814 */
[----:B------:R-:W-:Y:S01]  /*cdb0*/  IMAD.U32 R27, RZ, RZ, UR58 ;  /* 0x0000003aff1b7e24 */ /* 0x000fe2000f8e00ff */
[----:B------:R-:W0:Y:S01]  /*cdc0*/  MUFU.EX2 R8, R8 ;  /* 0x0000000800087308 */ /* 0x000e220000000800 */
[----:B----4-:R-:W-:Y:S01]  /*cdd0*/  FADD.FTZ R34, R164, R3 ;  /* 0x00000003a4227221 */ /* 0x010fe20000010000 */
[----:B------:R-:W-:Y:S01]  /*cde0*/  ISETP.GT.AND P2, PT, R4, UR40, PT ;  /* 0x0000002804007c0c */ /* 0x000fe2000bf44270 */
[----:B------:R-:W-:Y:S01]  /*cdf0*/  UMOV UR58, UR47 ;  /* 0x0000002f003a7c82 */ /* 0x000fe20008000000 */
[----:B------:R-:W-:Y:S01]  /*ce00*/  @!P1 LEA R27, R27, UR41, 0x3 ;  /* 0x000000291b1b9c11 */ /* 0x000fe2000f8e18ff */
[----:B-----5:R-:W-:Y:S01]  /*ce10*/  FADD.FTZ R3, R37, R34 ;  /* 0x0000002225037221 */ /* 0x020fe20000010000 */
[----:B------:R-:W-:Y:S01]  /*ce20*/  F2FP.BF16.F32.PACK_AB R182, R11, R182 ;  /* 0x000000b60bb6723e */ /* 0x000fe200000010ff */
[-C--:B------:R-:W-:Y:S01]  /*ce30*/  FMUL.FTZ R141, R141, R69.reuse ;  /* 0x000000458d8d7220 */ /* 0x080fe20000410000 */
[----:B------:R-:W3:Y:S01]  /*ce40*/  MUFU.EX2 R162, R162 ;  /* 0x000000a200a27308 */ /* 0x000ee20000000800 */
[----:B-1----:R-:W-:Y:S01]  /*ce50*/  FADD.FTZ R34, R166, R3 ;  /* 0x00000003a6227221 */ /* 0x002fe20000010000 */
[----:B--2---:R-:W-:Y:S01]  /*ce60*/  FFMA.FTZ R3, R26, R2, R181 ;  /* 0x000000021a037223 */ /* 0x004fe200000100b5 */
[----:B------:R-:W-:Y:S01]  /*ce70*/  @!P1 VIADD R27, R27, 0x28860 ;  /* 0x000288601b1b9836 */ /* 0x000fe20000000000 */
[----:B------:R-:W-:Y:S01]  /*ce80*/  F2FP.BF16.F32.PACK_AB R176, R13, R176 ;  /* 0x000000b00db0723e */ /* 0x000fe200000010ff */
[----:B------:R-:W-:Y:S01]  /*ce90*/  FADD.FTZ R9, R41, R34 ;  /* 0x0000002229097221 */ /* 0x000fe20000010000 */
[----:B------:R-:W-:Y:S01]  /*cea0*/  FADD.FTZ R2, R6, R3 ;  /* 0x0000000306027221 */ /* 0x000fe20000010000 */
[----:B------:R-:W-:Y:S01]  /*ceb0*/  F2FP.BF16.F32.PACK_AB R178, R15, R178 ;  /* 0x000000b20fb2723e */ /* 0x000fe200000010ff */
[----:B------:R-:W1:Y:S01]  /*cec0*/  MUFU.EX2 R177, R177 ;  /* 0x000000b100b17308 */ /* 0x000e620000000800 */
[----:B------:R-:W-:Y:S01]  /*ced0*/  FADD.FTZ R34, R160, R9 ;  /* 0x00000009a0227221 */ /* 0x000fe20000010000 */
[----:B------:R-:W-:Y:S01]  /*cee0*/  FADD.FTZ R3, R183, R2 ;  /* 0x00000002b7037221 */ /* 0x000fe20000010000 */
[----:B------:R-:W-:Y:S01]  /*cef0*/  @!P1 PRMT R27, RZ, 0x654, R27 ;  /* 0x00000654ff1b9816 */ /* 0x000fe2000000001b */
[----:B------:R-:W-:Y:S01]  /*cf00*/  FMUL.FTZ R144, R144, R69 ;  /* 0x0000004590907220 */ /* 0x000fe20000410000 */
[----:B------:R-:W-:Y:S01]  /*cf10*/  FADD.FTZ R9, R45, R34 ;  /* 0x000000222d097221 */ /* 0x000fe20000010000 */
[----:B0-----:R-:W-:Y:S01]  /*cf20*/  FADD.FTZ R34, R8, R3 ;  /* 0x0000000308227221 */ /* 0x001fe20000010000 */
[----:B------:R0:W-:Y:S01]  /*cf30*/  @!P1 SYNCS.ARRIVE.TRANS64.RED.A1T0 RZ, [R27+URZ], RZ ;  /* 0x000000ff1bff99a7 */ /* 0x0001e2000810043f */
        /* <DEDUP_REMOVED lines=9> */
[----:B-1----:R-:W-:Y:S01]  /*cfd0*/  FADD.FTZ R3, R177, R34 ;  /* 0x00000022b1037221 */ /* 0x002fe20000010000 */
[----:B------:R-:W-:Y:S01]  /*cfe0*/  F2FP.BF16.F32.PACK_AB R168, R29, R168 ;  /* 0x000000a81da8723e */ /* 0x000fe200000010ff */
[----:B------:R-:W-:Y:S01]  /*cff0*/  VIADD R4, R4, 0xffffffff ;  /* 0xffffffff04047836 */ /* 0x000fe20000000000 */
[----:B------:R-:W-:Y:S01]  /*d000*/  F2FP.BF16.F32.PACK_AB R170, R33, R170 ;  /* 0x000000aa21aa723e */ /* 0x000fe200000010ff */
[----:B------:R-:W-:Y:S01]  /*d010*/  FMUL.FTZ R90, R90, R26 ;  /* 0x0000001a5a5a7220 */ /* 0x000fe20000410000 */
[----:B------:R-:W-:Y:S01]  /*d020*/  F2FP.BF16.F32.PACK_AB R164, R37, R164 ;  /* 0x000000a425a4723e */ /* 0x000fe200000010ff */
[----:B------:R-:W-:Y:S01]  /*d030*/  FMUL.FTZ R91, R91, R26 ;  /* 0x0000001a5b5b7220 */ /* 0x000fe20000410000 */
[----:B------:R-:W1:Y:S01]  /*d040*/  MUFU.EX2 R156, R156 ;  /* 0x0000009c009c7308 */ /* 0x000e620000000800 */
[----:B--2---:R-:W-:Y:S01]  /*d050*/  FADD.FTZ R7, R49, R36 ;  /* 0x0000002431077221 */ /* 0x004fe20000010000 */
[----:B------:R-:W-:Y:S01]  /*d060*/  F2FP.BF16.F32.PACK_AB R166, R41, R166 ;  /* 0x000000a629a6723e */ /* 0x000fe200000010ff */
[----:B------:R-:W-:Y:S01]  /*d070*/  FMUL.FTZ R94, R94, R26 ;  /* 0x0000001a5e5e7220 */ /* 0x000fe20000410000 */
[----:B------:R-:W-:Y:S01]  /*d080*/  F2FP.BF16.F32.PACK_AB R160, R45, R160 ;  /* 0x000000a02da0723e */ /* 0x000fe200000010ff */
[----:B------:R-:W-:Y:S01]  /*d090*/  FMUL.FTZ R95, R95, R26 ;  /* 0x0000001a5f5f7220 */ /* 0x000fe20000410000 */
[----:B------:R-:W-:Y:S01]  /*d0a0*/  F2FP.BF16.F32.PACK_AB R162, R49, R162 ;  /* 0x000000a231a2723e */ /* 0x000fe200000010ff */
[-C--:B------:R-:W-:Y:S01]  /*d0b0*/  FMUL.FTZ R98, R98, R26.reuse ;  /* 0x0000001a62627220 */ /* 0x080fe20000410000 */
[----:B------:R-:W2:Y:S01]  /*d0c0*/  MUFU.EX2 R179, R179 ;  /* 0x000000b300b37308 */ /* 0x000ea20000000800 */
[----:B---3--:R-:W-:Y:S01]  /*d0d0*/  FADD.FTZ R34, R10, R3 ;  /* 0x000000030a227221 */ /* 0x008fe20000010000 */
[----:B------:R-:W-:Y:S01]  /*d0e0*/  F2FP.BF16.F32.PACK_AB R181, R6, R181 ;  /* 0x000000b506b5723e */ /* 0x000fe200000010ff */
[-C--:B------:R-:W-:Y:S01]  /*d0f0*/  FMUL.FTZ R99, R99, R26.reuse ;  /* 0x0000001a63637220 */ /* 0x080fe20000410000 */
[----:B------:R-:W-:Y:S01]  /*d100*/  F2FP.BF16.F32.PACK_AB R177, R10, R177 ;  /* 0x000000b10ab1723e */ /* 0x000fe200000010ff */
[-C--:B------:R-:W-:Y:S01]  /*d110*/  FMUL.FTZ R102, R102, R26.reuse ;  /* 0x0000001a66667220 */ /* 0x080fe20000410000 */
[-C--:B------:R-:W-:Y:S01]  /*d120*/  FMUL.FTZ R103, R103, R26.reuse ;  /* 0x0000001a67677220 */ /* 0x080fe20000410000 */
[-C--:B------:R-:W-:Y:S01]  /*d130*/  FMUL.FTZ R106, R106, R26.reuse ;  /* 0x0000001a6a6a7220 */ /* 0x080fe20000410000 */
[----:B------:R-:W3:Y:S01]  /*d140*/  MUFU.EX2 R53, R53 ;  /* 0x0000003500357308 */ /* 0x000ee20000000800 */
        /* <DEDUP_REMOVED lines=15> */
[----:B------:R-:W2:Y:S01]  /*d240*/  MUFU.EX2 R158, R158 ;  /* 0x0000009e009e7308 */ /* 0x000ea20000000800 */
[C---:B---3--:R-:W-:Y:S01]  /*d250*/  FADD.FTZ R7, R53.reuse, R36 ;  /* 0x0000002435077221 */ /* 0x048fe20000010000 */
[----:B------:R-:W-:Y:S01]  /*d260*/  F2FP.BF16.F32.PACK_AB R156, R53, R156 ;  /* 0x0000009c359c723e */ /* 0x000fe200000010ff */
[-C--:B------:R-:W-:Y:S01]  /*d270*/  FMUL.FTZ R131, R131, R26.reuse ;  /* 0x0000001a83837220 */ /* 0x080fe20000410000 */
[-C--:B------:R-:W-:Y:S01]  /*d280*/  FMUL.FTZ R134, R134, R26.reuse ;  /* 0x0000001a86867220 */ /* 0x080fe20000410000 */
[-C--:B------:R-:W-:Y:S01]  /*d290*/  FMUL.FTZ R135, R135, R26.reuse ;  /* 0x0000001a87877220 */ /* 0x080fe20000410000 */
[-C--:B------:R-:W-:Y:S01]  /*d2a0*/  FMUL.FTZ R138, R138, R26.reuse ;  /* 0x0000001a8a8a7220 */ /* 0x080fe20000410000 */
[-C--:B------:R-:W-:Y:S01]  /*d2b0*/  FMUL.FTZ R139, R139, R26.reuse ;  /* 0x0000001a8b8b7220 */ /* 0x080fe20000410000 */
[----:B------:R-:W3:Y:S01]  /*d2c0*/  MUFU.EX2 R173, R173 ;  /* 0x000000ad00ad7308 */ /* 0x000ee20000000800 */
[C---:B-1----:R-:W-:Y:S01]  /*d2d0*/  FADD.FTZ R34, R12.reuse, R3 ;  /* 0x000000030c227221 */ /* 0x042fe20000010000 */
[----:B------:R-:W-:Y:S01]  /*d2e0*/  F2FP.BF16.F32.PACK_AB R179, R12, R179 ;  /* 0x000000b30cb3723e */ /* 0x000fe200000010ff */
[-C--:B------:R-:W-:Y:S01]  /*d2f0*/  FMUL.FTZ R142, R142, R26.reuse ;  /* 0x0000001a8e8e7220 */ /* 0x080fe20000410000 */
[-C--:B------:R-:W-:Y:S01]  /*d300*/  FMUL.FTZ R143, R143, R26.reuse ;  /* 0x0000001a8f8f7220 */ /* 0x080fe20000410000 */
[-C--:B------:R-:W-:Y:S01]  /*d310*/  FMUL.FTZ R146, R146, R26.reuse ;  /* 0x0000001a92927220 */ /* 0x080fe20000410000 */
[-C--:B------:R-:W-:Y:S01]  /*d320*/  FMUL.FTZ R147, R147, R26.reuse ;  /* 0x0000001a93937220 */ /* 0x080fe20000410000 */
[-C--:B------:R-:W-:Y:S01]  /*d330*/  FMUL.FTZ R150, R150, R26.reuse ;  /* 0x0000001a96967220 */ /* 0x080fe20000410000 */
[----:B------:R-:W1:Y:S01]  /*d340*/  MUFU.EX2 R57, R57 ;  /* 0x0000003900397308 */ /* 0x000e620000000800 */
[----:B--2---:R-:W-:Y:S01]  /*d350*/  FADD.FTZ R36, R158, R7 ;  /* 0x000000079e247221 */ /* 0x004fe20000010000 */
[----:B------:R-:W-:Y:S01]  /*d360*/  FMUL.FTZ R151, R151, R26 ;  /* 0x0000001a97977220 */ /* 0x000fe20000410000 */
[----:B------:R-:W-:-:S02]  /*d370*/  IMAD.MOV.U32 R8, RZ, RZ, R0 ;  /* 0x000000ffff087224 */ /* 0x000fc400078e0000 */
[----:B------:R-:W-:-:S03]  /*d380*/  IMAD.MOV.U32 R9, RZ, RZ, R5 ;  /* 0x000000ffff097224 */ /* 0x000fc600078e0005 */
[----:B------:R-:W2:Y:S01]  /*d390*/  MUFU.EX2 R14, R14 ;  /* 0x0000000e000e7308 */ /* 0x000ea20000000800 */
[----:B---3--:R-:W-:-:S07]  /*d3a0*/  FADD.FTZ R3, R173, R34 ;  /* 0x00000022ad037221 */ /* 0x008fce0000010000 */
[----:B------:R-:W3:Y:S01]  /*d3b0*/  MUFU.EX2 R152, R152 ;  /* 0x0000009800987308 */ /* 0x000ee20000000800 */
[C---:B-1----:R-:W-:Y:S01]  /*d3c0*/  FADD.FTZ R7, R57.reuse, R36 ;  /* 0x0000002439077221 */ /* 0x042fe20000010000 */
[----:B------:R-:W-:-:S06]  /*d3d0*/  F2FP.BF16.F32.PACK_AB R158, R57, R158 ;  /* 0x0000009e399e723e */ /* 0x000fcc00000010ff */
[----:B------:R-:W1:Y:S01]  /*d3e0*/  MUFU.EX2 R175, R175 ;  /* 0x000000af00af7308 */ /* 0x000e620000000800 */
[C---:B--2---:R-:W-:Y:S01]  /*d3f0*/  FADD.FTZ R34, R14.reuse, R3 ;  /* 0x000000030e227221 */ /* 0x044fe20000010000 */
[----:B------:R-:W-:-:S06]  /*d400*/  F2FP.BF16.F32.PACK_AB R173, R14, R173 ;  /* 0x000000ad0ead723e */ /* 0x000fcc00000010ff */
[----:B------:R-:W2:Y:S01]  /*d410*/  MUFU.EX2 R61, R61 ;  /* 0x0000003d003d7308 */ /* 0x000ea20000000800 */
[----:B---3--:R-:W-:-:S07]  /*d420*/  FADD.FTZ R36, R152, R7 ;  /* 0x0000000798247221 */ /* 0x008fce0000010000 */
        /* <DEDUP_REMOVED lines=56> */
[----:B--2---:R-:W-:Y:S01]  /*d7b0*/  FADD.FTZ R34, R155, R34 ;  /* 0x000000229b227221 */ /* 0x004fe20000010000 */
[C---:B---3--:R-:W-:Y:S01]  /*d7c0*/  FADD.FTZ R3, R65.reuse, R36 ;  /* 0x0000002441037221 */ /* 0x048fe20000010000 */
[----:B------:R-:W-:Y:S02]  /*d7d0*/  F2FP.BF16.F32.PACK_AB R154, R65, R154 ;  /* 0x0000009a419a723e */ /* 0x000fe400000010ff */
[C---:B-1----:R-:W-:Y:S01]  /*d7e0*/  FADD.FTZ R2, R20.reuse, R34 ;  /* 0x0000002214027221 */ /* 0x042fe20000010000 */
[----:B------:R-:W-:Y:S01]  /*d7f0*/  F2FP.BF16.F32.PACK_AB R155, R20, R155 ;  /* 0x0000009b149b723e */ /* 0x000fe200000010ff */
[----:B0-----:R-:W-:Y:S06]  /*d800*/  @P2 BRA `(.L_x_7498) ;  /* 0xffffffcc00e42947 */ /* 0x001fec000383ffff */
.L_x_7481:
[----:B------:R-:W-:Y:S06]  /*d810*/  BAR.ARV 0x8, 0x180 ;  /* 0x0206000000007b1d */ /* 0x000fec0000002000 */
[----:B------:R-:W-:Y:S05]  /*d820*/  @!P0 BRA `(.L_x_7499) ;  /* 0x0000000000048947 */ /* 0x000fea0003800000 */
[----:B------:R-:W-:Y:S01]  /*d830*/  BPT.TRAP 0x1 ;  /* 0x000000040000795c */ /* 0x000fe20000300000 */
.L_x_7499:
[----:B------:R-:W-:Y:S01]  /*d840*/  ULEA UR5, UR47, UR41, 0x3 ;  /* 0x000000292f057291 */ /* 0x000fe2000f8e183f */
[----:B------:R-:W-:-:S05]  /*d850*/  IMAD.U32 R4, RZ, RZ, UR50 ;  /* 0x00000032ff047e24 */ /* 0x000fca000f8e00ff */
[----:B------:R-:W-:-:S04]  /*d860*/  SHF.L.U32 R4, R4, 0x1f, RZ ;  /* 0x0000001f04047819 */ /* 0x000fc800000006ff */
[----:B------:R0:W1:Y:S01]  /*d870*/  SYNCS.PHASECHK.TRANS64.TRYWAIT P2, [UR5+0x28850], R4 ;  /* 0x02885004ff0075a7 */ /* 0x0000620008040145 */
[----:B------:R-:W-:Y:S05]  /*d880*/  @!P0 BRA `(.L_x_7500) ;  /* 0x0000000000048947 */ /* 0x000fea0003800000 */
[----:B------:R-:W-:Y:S01]  /*d890*/  BPT.TRAP 0x1 ;  /* 0x000000040000795c */ /* 0x000fe20000300000 */
.L_x_7500:
[----:B-1----:R-:W-:Y:S05]  /*d8a0*/  @P2 BRA `(.L_x_7501) ;  /* 0x0000000000082947 */ /* 0x002fea0003800000 */
[----:B------:R-:W1:Y:S02]  /*d8b0*/  SYNCS.PHASECHK.TRANS64.TRYWAIT P0, [UR5+0x28850], R4 ;  /* 0x02885004ff0075a7 */ /* 0x000e640008000145 */
[----:B-1----:R-:W-:Y:S05]  /*d8c0*/  @!P0 BRA `(.L_x_7502) ;  /* 0x000000a800d48947 */ /* 0x002fea0003800000 */
.L_x_7501:
[----:B------:R-:W-:Y:S01]  /*d8d0*/  UIADD3 UR41, UR41, 0x400, URZ ;  /* 0x0000040029297890 */ /* 0x000fe2000fffe03f */
[----:B------:R-:W-:Y:S01]  /*d8e0*/  WARPGROUP.ARRIVE ;  /* 0x00000000000079c5 */ /* 0x000fe20000000000 */
[----:B------:R-:W-:Y:S01]  /*d8f0*/  UMOV UR7, 0x40000040 ;  /* 0x4000004000077882 */ /* 0x000fe20000000000 */
[----:B01----:R-:W0:Y:S01]  /*d900*/  SHFL.BFLY PT, R4, R3, 0x2, 0x1f ;  /* 0x0c401f0003047f89 */ /* 0x003e2200000e0000 */
[----:B------:R-:W-:Y:S01]  /*d910*/  USHF.R.U32.HI UR41, URZ, 0x4, UR41 ;  /* 0x000000043f297899 */ /* 0x000fe20008011629 */
[----:B------:R-:W-:Y:S01]  /*d920*/  IMAD.MOV.U32 R8, RZ, RZ, RZ ;  /* 0x000000ffff087224 */ /* 0x000fe200078e00ff */
[----:B------:R-:W-:Y:S01]  /*d930*/  UIADD3 UR48, UR48, 0x1, URZ ;  /* 0x0000000130307890 */ /* 0x000fe2000fffe03f */
[----:B------:R-:W1:Y:S01]  /*d940*/  SHFL.BFLY PT, R7, R2, 0x2, 0x1f ;  /* 0x0c401f0002077f89 */ /* 0x000e6200000e0000 */
[----:B------:R-:W-:Y:S01]  /*d950*/  ULOP3.LUT UR41, UR41, 0x3fff, URZ, 0xc0, !UPT ;  /* 0x00003fff29297892 */ /* 0x000fe2000f8ec03f */
[----:B------:R-:W-:Y:S02]  /*d960*/  IMAD.U32 R13, RZ, RZ, UR10 ;  /* 0x0000000aff0d7e24 */ /* 0x000fe4000f8e00ff */
[----:B------:R-:W-:Y:S01]  /*d970*/  IMAD.MOV.U32 R21, RZ, RZ, -0x800000 ;  /* 0xff800000ff157424 */ /* 0x000fe200078e00ff */
[----:B------:R-:W-:Y:S01]  /*d980*/  ULOP3.LUT UR4, UR41, 0x4000000, URZ, 0xfc, !UPT ;  /* 0x0400000029047892 */ /* 0x000fe2000f8efc3f */
[----:B------:R-:W-:-:S03]  /*d990*/  IMAD.MOV.U32 R20, RZ, RZ, -0x800000 ;  /* 0xff800000ff147424 */ /* 0x000fc600078e00ff */
[----:B------:R-:W-:Y:S02]  /*d9a0*/  ULEA UR4, UR47, UR4, 0xb ;  /* 0x000000042f047291 */ /* 0x000fe4000f8e583f */
[----:B------:R-:W-:-:S04]  /*d9b0*/  UIADD3 UR47, UR47, 0x1, URZ ;  /* 0x000000012f2f7890 */ /* 0x000fc8000fffe03f */
[----:B------:R-:W-:Y:S01]  /*d9c0*/  UISETP.NE.AND UP0, UPT, UR47, 0x2, UPT ;  /* 0x000000022f00788c */ /* 0x000fe2000bf05270 */
[----:B------:R-:W-:Y:S02]  /*d9d0*/  UMOV UR6, UR4 ;  /* 0x0000000400067c82 */ /* 0x000fe40008000000 */
[----:B------:R-:W-:Y:S01]  /*d9e0*/  HGMMA.64x128x16.F32.BF16 R88, R180, gdesc[UR4].tnspB, R88, gsb0 ;  /* 0x41e00004b4587df0 */ /* 0x000fe20008001858 */
[----:B------:R-:W-:Y:S01]  /*d9f0*/  UIADD3 UR6, UR4, 0x80, URZ ;  /* 0x0000008004067890 */ /* 0x000fe2000fffe03f */
[----:B0-----:R-:W-:Y:S01]  /*da00*/  FADD.FTZ R4, R4, R3 ;  /* 0x0000000304047221 */ /* 0x001fe20000010000 */
[----:B------:R-:W-:Y:S01]  /*da10*/  UMOV UR7, 0x40000040 ;  /* 0x4000004000077882 */ /* 0x000fe20000000000 */
[----:B------:R-:W-:Y:S02]  /*da20*/  IMAD.MOV.U32 R3, RZ, RZ, RZ ;  /* 0x000000ffff037224 */ /* 0x000fe400078e00ff */
[----:B-1----:R-:W-:Y:S01]  /*da30*/  FADD.FTZ R6, R7, R2 ;  /* 0x0000000207067221 */ /* 0x002fe20000010000 */
[----:B------:R-:W-:Y:S01]  /*da40*/  USEL UR47, UR47, URZ, UP0 ;  /* 0x0000003f2f2f7287 */ /* 0x000fe20008000000 */
[----:B------:R-:W0:Y:S04]  /*da50*/  SHFL.BFLY PT, R7, R4, 0x1, 0x1f ;  /* 0x0c201f0004077f89 */ /* 0x000e2800000e0000 */
[----:B------:R-:W1:Y:S01]  /*da60*/  SHFL.BFLY PT, R9, R6, 0x1, 0x1f ;  /* 0x0c201f0006097f89 */ /* 0x000e6200000e0000 */
[----:B0-----:R-:W-:Y:S01]  /*da70*/  FADD.FTZ R10, R4, R7 ;  /* 0x00000007040a7221 */ /* 0x001fe20000010000 */
[----:B------:R-:W-:-:S02]  /*da80*/  IMAD.U32 R7, RZ, RZ, UR10 ;  /* 0x0000000aff077e24 */ /* 0x000fc4000f8e00ff */
[----:B-1----:R-:W-:Y:S02]  /*da90*/  FADD.FTZ R11, R6, R9 ;  /* 0x00000009060b7221 */ /* 0x002fe40000010000 */
[----:B------:R-:W-:Y:S01]  /*daa0*/  FSETP.NE.FTZ.AND P0, PT, R10, RZ, PT ;  /* 0x000000ff0a00720b */ /* 0x000fe20003f15000 */
[----:B------:R-:W-:Y:S02]  /*dab0*/  IMAD.U32 R6, RZ, RZ, UR5 ;  /* 0x00000005ff067e24 */ /* 0x000fe4000f8e00ff */
[----:B------:R-:W-:Y:S02]  /*dac0*/  FSETP.NE.FTZ.AND P2, PT, R11, RZ, PT ;  /* 0x000000ff0b00720b */ /* 0x000fe40003f55000 */
[----:B------:R-:W-:-:S05]  /*dad0*/  @!P1 VIADD R6, R6, 0x28860 ;  /* 0x0002886006069836 */ /* 0x000fca0000000000 */
[----:B------:R-:W-:-:S03]  /*dae0*/  @!P1 PRMT R6, RZ, 0x654, R6 ;  /* 0x00000654ff069816 */ /* 0x000fc60000000006 */
[----:B------:R-:W0:Y:S01]  /*daf0*/  @P0 MUFU.LG2 R2, R10 ;  /* 0x0000000a00020308 */ /* 0x000e220000000c00 */
[----:B------:R-:W-:Y:S02]  /*db00*/  @P0 FMUL.FTZ R7, R7, 0.69314718246459960938 ;  /* 0x3f31721807070820 */ /* 0x000fe40000410000 */
        /* <DEDUP_REMOVED lines=40> */
[----:B------:R-:W-:-:S04]  /*dd90*/  USEL UR4, URZ, 0x1, UP0 ;  /* 0x000000013f047887 */ /* 0x000fc80008000000 */
[----:B------:R-:W-:Y:S01]  /*dda0*/  ULOP3.LUT UR50, UR50, UR4, URZ, 0x3c, !UPT ;  /* 0x0000000432327292 */ /* 0x000fe2000f8e3c3f */
        /* <DEDUP_REMOVED lines=69> */
.L_x_7432:
[----:B------:R-:W0:Y:S01]  /*e200*/  S2R R5, SR_CgaCtaId ;  /* 0x0000000000057919 */ /* 0x000e220000008800 */
[----:B------:R-:W-:Y:S01]  /*e210*/  MOV R0, 0x400 ;  /* 0x0000040000007802 */ /* 0x000fe20000000f00 */
[----:B------:R-:W-:Y:S01]  /*e220*/  BSSY B0, `(.L_x_7503) ;  /* 0x00002e8000007945 */ /* 0x000fe20003800000 */
[----:B------:R-:W-:Y:S02]  /*e230*/  BAR.SYNC.DEFER_BLOCKING 0x5, 0x180 ;  /* 0x0146000000007b1d */ /* 0x000fe40000010000 */
[----:B0-----:R-:W-:-:S05]  /*e240*/  LEA R0, R5, R0, 0x18 ;  /* 0x0000000005007211 */ /* 0x001fca00078ec0ff */
[----:B------:R-:W0:Y:S02]  /*e250*/  LDS.128 R4, [R0+0x288d0] ;  /* 0x0288d00000047984 */ /* 0x000e240000000c00 */
[----:B0-----:R-:W-:Y:S02]  /*e260*/  R2UR UR5, R5 ;  /* 0x00000000050572ca */ /* 0x001fe400000e0000 */
[----:B------:R-:W-:Y:S02]  /*e270*/  R2UR UR7, R6 ;  /* 0x00000000060772ca */ /* 0x000fe400000e0000 */
[----:B------:R-:W-:Y:S01]  /*e280*/  R2UR UR6, R7 ;  /* 0x00000000070672ca */ /* 0x000fe200000e0000 */
[----:B------:R-:W-:Y:S06]  /*e290*/  BAR.ARV 0x4, 0x180 ;  /* 0x0106000000007b1d */ /* 0x000fec0000002000 */
[----:B------:R-:W-:Y:S08]  /*e2a0*/  @P0 BRA `(.L_x_7504) ;  /* 0x0000002000640947 */ /* 0x000ff00003800000 */
[----:B------:R-:W0:Y:S01]  /*e2b0*/  S2R R5, SR_SWINHI ;  /* 0x0000000000057919 */ /* 0x000e220000002f00 */
[----:B------:R-:W-:Y:S01]  /*e2c0*/  ULDC.64 UR10, c[0x0][0xc00] ;  /* 0x00030000000a7ab9 */ /* 0x000fe20000000a00 */
[----:B------:R-:W-:Y:S01]  /*e2d0*/  ULDC.64 UR8, c[0x0][0xc00] ;  /* 0x0003000000087ab9 */ /* 0x000fe20000000a00 */
[----:B------:R-:W1:Y:S01]  /*e2e0*/  LDC R45, c[0x0][0xbe8] ;  /* 0x0002fa00ff2d7b82 */ /* 0x000e620000000800 */
[----:B------:R-:W-:Y:S01]  /*e2f0*/  UIMAD.WIDE UR8, UR43, 0x4, UR8 ;  /* 0x000000042b0878a5 */ /* 0x000fe2000f8e0208 */
[----:B------:R-:W-:Y:S02]  /*e300*/  MOV R32, R0 ;  /* 0x0000000000207202 */ /* 0x000fe40000000f00 */
[----:B0-----:R-:W-:-:S03]  /*e310*/  MOV R33, R5 ;  /* 0x0000000500217202 */ /* 0x001fc60000000f00 */
[----:B------:R-:W-:-:S03]  /*e320*/  IMAD.WIDE R4, R218, 0x2, R32 ;  /* 0x00000002da047825 */ /* 0x000fc600078e0220 */
[C---:B------:R-:W-:Y:S02]  /*e330*/  LOP3.LUT R7, R4.reuse, 0x380, RZ, 0xc0, !PT ;  /* 0x0000038004077812 */ /* 0x040fe400078ec0ff */
[C---:B------:R-:W-:Y:S02]  /*e340*/  IADD3 R8, P5, R4.reuse, 0x40, RZ ;  /* 0x0000004004087810 */ /* 0x040fe40007fbe0ff */
[----:B------:R-:W-:Y:S02]  /*e350*/  SHF.R.U64 R7, R7, 0x3, RZ ;  /* 0x0000000307077819 */ /* 0x000fe400000012ff */
[C---:B------:R-:W-:Y:S01]  /*e360*/  IADD3 R31, P6, R4.reuse, 0x20, RZ ;  /* 0x00000020041f7810 */ /* 0x040fe20007fde0ff */
[--C-:B------:R-:W-:Y:S01]  /*e370*/  IMAD.X R27, RZ, RZ, R5.reuse, P5 ;  /* 0x000000ffff1b7224 */ /* 0x100fe200028e0605 */
[C---:B------:R-:W-:Y:S02]  /*e380*/  IADD3 R35, P4, R4.reuse, 0x60, RZ ;  /* 0x0000006004237810 */ /* 0x040fe40007f9e0ff */
        /* <DEDUP_REMOVED lines=12> */
[----:B------:R-:W-:-:S02]  /*e450*/  LOP3.LUT R6, R31, 0x380, RZ, 0xc0, !PT ;  /* 0x000003801f067812 */ /* 0x000fc400078ec0ff */
[----:B------:R-:W-:Y:S02]  /*e460*/  SHF.R.U64 R7, R7, 0x3, RZ ;  /* 0x0000000307077819 */ /* 0x000fe400000012ff */
[----:B------:R-:W-:Y:S02]  /*e470*/  LOP3.LUT R10, R35, 0x380, RZ, 0xc0, !PT ;  /* 0x00000380230a7812 */ /* 0x000fe400078ec0ff */
[----:B------:R-:W-:Y:S02]  /*e480*/  LOP3.LUT R12, R37, 0x380, RZ, 0xc0, !PT ;  /* 0x00000380250c7812 */ /* 0x000fe400078ec0ff */
[----:B------:R-:W-:Y:S02]  /*e490*/  LOP3.LUT R26, R7, R8, RZ, 0x3c, !PT ;  /* 0x00000008071a7212 */ /* 0x000fe400078e3cff */
[----:B------:R-:W-:Y:S02]  /*e4a0*/  SHF.R.U64 R6, R6, 0x3, RZ ;  /* 0x0000000306067819 */ /* 0x000fe400000012ff */
[----:B------:R-:W-:-:S02]  /*e4b0*/  SHF.R.U64 R10, R10, 0x3, RZ ;  /* 0x000000030a0a7819 */ /* 0x000fc400000012ff */
[----:B------:R-:W-:Y:S02]  /*e4c0*/  LOP3.LUT R8, R39, 0x380, RZ, 0xc0, !PT ;  /* 0x0000038027087812 */ /* 0x000fe400078ec0ff */
[----:B------:R-:W-:Y:S02]  /*e4d0*/  SHF.R.U64 R12, R12, 0x3, RZ ;  /* 0x000000030c0c7819 */ /* 0x000fe400000012ff */
[----:B------:R-:W-:Y:S02]  /*e4e0*/  LOP3.LUT R28, R6, R31, RZ, 0x3c, !PT ;  /* 0x0000001f061c7212 */ /* 0x000fe400078e3cff */
[----:B------:R-:W-:Y:S02]  /*e4f0*/  LOP3.LUT R24, R10, R35, RZ, 0x3c, !PT ;  /* 0x000000230a187212 */ /* 0x000fe400078e3cff */
[----:B------:R-:W-:Y:S02]  /*e500*/  SHF.R.U64 R8, R8, 0x3, RZ ;  /* 0x0000000308087819 */ /* 0x000fe400000012ff */
[----:B------:R-:W-:-:S02]  /*e510*/  LOP3.LUT R10, R41, 0x380, RZ, 0xc0, !PT ;  /* 0x00000380290a7812 */ /* 0x000fc400078ec0ff */
[----:B------:R-:W-:Y:S02]  /*e520*/  LOP3.LUT R31, R34, 0x380, RZ, 0xc0, !PT ;  /* 0x00000380221f7812 */ /* 0x000fe400078ec0ff */
[----:B------:R-:W-:Y:S02]  /*e530*/  LOP3.LUT R14, R12, R37, RZ, 0x3c, !PT ;  /* 0x000000250c0e7212 */ /* 0x000fe400078e3cff */
[----:B------:R-:W-:Y:S02]  /*e540*/  LOP3.LUT R12, R8, R39, RZ, 0x3c, !PT ;  /* 0x00000027080c7212 */ /* 0x000fe400078e3cff */
[----:B------:R-:W-:Y:S02]  /*e550*/  MOV R30, R4 ;  /* 0x00000004001e7202 */ /* 0x000fe40000000f00 */
[----:B------:R-:W-:Y:S02]  /*e560*/  SHF.R.U64 R10, R10, 0x3, RZ ;  /* 0x000000030a0a7819 */ /* 0x000fe400000012ff */
[----:B------:R-:W-:-:S02]  /*e570*/  SHF.R.U64 R31, R31, 0x3, RZ ;  /* 0x000000031f1f7819 */ /* 0x000fc400000012ff */
[----:B------:R-:W-:Y:S02]  /*e580*/  F2FP.BF16.F32.PACK_AB R4, R89, R88 ;  /* 0x000000585904723e */ /* 0x000fe400000010ff */
[----:B------:R-:W-:Y:S02]  /*e590*/  F2FP.BF16.F32.PACK_AB R5, R3, R2 ;  /* 0x000000020305723e */ /* 0x000fe400000010ff */
[----:B------:R-:W-:Y:S02]  /*e5a0*/  F2FP.BF16.F32.PACK_AB R6, R93, R92 ;  /* 0x0000005c5d06723e */ /* 0x000fe400000010ff */
[----:B------:R-:W-:Y:S01]  /*e5b0*/  F2FP.BF16.F32.PACK_AB R7, R95, R94 ;  /* 0x0000005e5f07723e */ /* 0x000fe200000010ff */
[----:B------:R-:W-:Y:S01]  /*e5c0*/  BAR.SYNC.DEFER_BLOCKING 0x1, 0x100 ;  /* 0x0044000000007b1d */ /* 0x000fe20000010000 */
[----:B------:R-:W-:Y:S02]  /*e5d0*/  MOV R37, R14 ;  /* 0x0000000e00257202 */ /* 0x000fe40000000f00 */
[----:B------:R-:W-:-:S02]  /*e5e0*/  MOV R36, R12 ;  /* 0x0000000c00247202 */ /* 0x000fc40000000f00 */
[----:B------:R-:W-:Y:S02]  /*e5f0*/  LOP3.LUT R10, R10, R41, RZ, 0x3c, !PT ;  /* 0x000000290a0a7212 */ /* 0x000fe400078e3cff */
[----:B------:R-:W-:Y:S02]  /*e600*/  LOP3.LUT R8, R31, R34, RZ, 0x3c, !PT ;  /* 0x000000221f087212 */ /* 0x000fe400078e3cff */
[----:B------:R-:W-:Y:S02]  /*e610*/  MOV R40, R28 ;  /* 0x0000001c00287202 */ /* 0x000fe40000000f00 */
[----:B------:R-:W-:Y:S02]  /*e620*/  MOV R39, R26 ;  /* 0x0000001a00277202 */ /* 0x000fe40000000f00 */
[----:B------:R-:W-:Y:S02]  /*e630*/  MOV R38, R24 ;  /* 0x0000001800267202 */ /* 0x000fe40000000f00 */
[----:B------:R-:W-:-:S02]  /*e640*/  F2FP.BF16.F32.PACK_AB R12, R97, R96 ;  /* 0x00000060610c723e */ /* 0x000fc400000010ff */
[----:B------:R-:W-:Y:S02]  /*e650*/  F2FP.BF16.F32.PACK_AB R13, R99, R98 ;  /* 0x00000062630d723e */ /* 0x000fe400000010ff */
[----:B------:R-:W-:Y:S02]  /*e660*/  F2FP.BF16.F32.PACK_AB R14, R101, R100 ;  /* 0x00000064650e723e */ /* 0x000fe400000010ff */
[----:B------:R-:W-:Y:S02]  /*e670*/  F2FP.BF16.F32.PACK_AB R15, R103, R102 ;  /* 0x00000066670f723e */ /* 0x000fe400000010ff */
[----:B------:R-:W-:Y:S01]  /*e680*/  F2FP.BF16.F32.PACK_AB R24, R105, R104 ;  /* 0x000000686918723e */ /* 0x000fe200000010ff */
[----:B------:R0:W-:Y:S01]  /*e690*/  STSM.16.M88.4 [R30], R4 ;  /* 0x000000041e007844 */ /* 0x0001e20000000200 */
[----:B------:R-:W-:Y:S02]  /*e6a0*/  F2FP.BF16.F32.PACK_AB R25, R107, R106 ;  /* 0x0000006a6b19723e */ /* 0x000fe400000010ff */
[----:B------:R-:W-:Y:S01]  /*e6b0*/  F2FP.BF16.F32.PACK_AB R26, R109, R108 ;  /* 0x0000006c6d1a723e */ /* 0x000fe200000010ff */
[----:B------:R2:W-:Y:S01]  /*e6c0*/  STSM.16.M88.4 [R40], R12 ;  /* 0x0000000c28007844 */ /* 0x0005e20000000200 */
[----:B------:R-:W-:-:S02]  /*e6d0*/  F2FP.BF16.F32.PACK_AB R27, R111, R110 ;  /* 0x0000006e6f1b723e */ /* 0x000fc400000010ff */
[----:B------:R-:W-:Y:S02]  /*e6e0*/  F2FP.BF16.F32.PACK_AB R28, R113, R112 ;  /* 0x00000070711c723e */ /* 0x000fe400000010ff */
[----:B------:R-:W-:Y:S01]  /*e6f0*/  F2FP.BF16.F32.PACK_AB R29, R115, R114 ;  /* 0x00000072731d723e */ /* 0x000fe200000010ff */
[----:B------:R-:W-:Y:S01]  /*e700*/  STSM.16.M88.4 [R39], R24 ;  /* 0x0000001827007844 */ /* 0x000fe20000000200 */
[----:B------:R-:W-:Y:S02]  /*e710*/  F2FP.BF16.F32.PACK_AB R31, R119, R118 ;  /* 0x00000076771f723e */ /* 0x000fe400000010ff */
[----:B------:R-:W-:Y:S02]  /*e720*/  MOV R35, R10 ;  /* 0x0000000a00237202 */ /* 0x000fe40000000f00 */
[----:B------:R-:W-:Y:S02]  /*e730*/  MOV R34, R8 ;  /* 0x0000000800227202 */ /* 0x000fe40000000f00 */
[----:B0-----:R-:W-:-:S02]  /*e740*/  F2FP.BF16.F32.PACK_AB R30, R117, R116 ;  /* 0x00000074751e723e */ /* 0x001fc400000010ff */
[----:B------:R-:W-:Y:S02]  /*e750*/  F2FP.BF16.F32.PACK_AB R4, R121, R120 ;  /* 0x000000787904723e */ /* 0x000fe400000010ff */
[----:B------:R-:W-:Y:S01]  /*e760*/  F2FP.BF16.F32.PACK_AB R5, R123, R122 ;  /* 0x0000007a7b05723e */ /* 0x000fe200000010ff */
[----:B------:R0:W-:Y:S01]  /*e770*/  STSM.16.M88.4 [R38], R28 ;  /* 0x0000001c26007844 */ /* 0x0001e20000000200 */
[----:B------:R-:W-:Y:S02]  /*e780*/  F2FP.BF16.F32.PACK_AB R6, R125, R124 ;  /* 0x0000007c7d06723e */ /* 0x000fe400000010ff */
[----:B------:R-:W-:Y:S02]  /*e790*/  F2FP.BF16.F32.PACK_AB R7, R127, R126 ;  /* 0x0000007e7f07723e */ /* 0x000fe400000010ff */
[----:B------:R-:W-:Y:S02]  /*e7a0*/  F2FP.BF16.F32.PACK_AB R8, R129, R128 ;  /* 0x000000808108723e */ /* 0x000fe400000010ff */
[----:B------:R-:W-:Y:S01]  /*e7b0*/  F2FP.BF16.F32.PACK_AB R9, R131, R130 ;  /* 0x000000828309723e */ /* 0x000fe200000010ff */
[----:B------:R3:W-:Y:S01]  /*e7c0*/  STSM.16.M88.4 [R37], R4 ;  /* 0x0000000425007844 */ /* 0x0007e20000000200 */
[----:B------:R-:W-:-:S02]  /*e7d0*/  F2FP.BF16.F32.PACK_AB R10, R133, R132 ;  /* 0x00000084850a723e */ /* 0x000fc400000010ff */
[----:B------:R-:W-:Y:S02]  /*e7e0*/  F2FP.BF16.F32.PACK_AB R11, R135, R134 ;  /* 0x00000086870b723e */ /* 0x000fe400000010ff */
[----:B--2---:R-:W-:Y:S02]  /*e7f0*/  F2FP.BF16.F32.PACK_AB R12, R137, R136 ;  /* 0x00000088890c723e */ /* 0x004fe400000010ff */
[----:B------:R-:W-:Y:S01]  /*e800*/  F2FP.BF16.F32.PACK_AB R13, R139, R138 ;  /* 0x0000008a8b0d723e */ /* 0x000fe200000010ff */
[----:B------:R2:W-:Y:S01]  /*e810*/  STSM.16.M88.4 [R36], R8 ;  /* 0x0000000824007844 */ /* 0x0005e20000000200 */
[----:B------:R-:W-:Y:S01]  /*e820*/  F2FP.BF16.F32.PACK_AB R14, R141, R140 ;  /* 0x0000008c8d0e723e */ /* 0x000fe200000010ff */
[----:B0-----:R-:W-:Y:S01]  /*e830*/  IMAD.U32 R28, RZ, RZ, UR8 ;  /* 0x00000008ff1c7e24 */ /* 0x001fe2000f8e00ff */
[----:B------:R-:W-:Y:S01]  /*e840*/  F2FP.BF16.F32.PACK_AB R15, R143, R142 ;  /* 0x0000008e8f0f723e */ /* 0x000fe200000010ff */
[----:B------:R-:W-:Y:S01]  /*e850*/  IMAD.U32 R29, RZ, RZ, UR9 ;  /* 0x00000009ff1d7e24 */ /* 0x000fe2000f8e00ff */
[----:B------:R-:W-:Y:S01]  /*e860*/  F2FP.BF16.F32.PACK_AB R24, R145, R144 ;  /* 0x000000909118723e */ /* 0x000fe200000010ff */
[----:B------:R-:W-:Y:S01]  /*e870*/  ULDC.64 UR8, c[0x0][0xc08] ;  /* 0x0003020000087ab9 */ /* 0x000fe20000000a00 */
[----:B------:R-:W-:Y:S01]  /*e880*/  F2FP.BF16.F32.PACK_AB R25, R147, R146 ;  /* 0x000000929319723e */ /* 0x000fe200000010ff */
[----:B------:R0:W-:Y:S01]  /*e890*/  STSM.16.M88.4 [R35], R12 ;  /* 0x0000000c23007844 */ /* 0x0001e20000000200 */
[----:B------:R-:W-:-:S02]  /*e8a0*/  F2FP.BF16.F32.PACK_AB R26, R149, R148 ;  /* 0x00000094951a723e */ /* 0x000fc400000010ff */
[----:B------:R-:W-:Y:S02]  /*e8b0*/  F2FP.BF16.F32.PACK_AB R27, R151, R150 ;  /* 0x00000096971b723e */ /* 0x000fe400000010ff */
[----:B------:R-:W-:-:S03]  /*e8c0*/  ISETP.NE.U32.AND P0, PT, RZ, UR10, PT ;  /* 0x0000000aff007c0c */ /* 0x000fc6000bf05070 */
[----:B------:R4:W-:Y:S01]  /*e8d0*/  STSM.16.M88.4 [R34], R24 ;  /* 0x0000001822007844 */ /* 0x0009e20000000200 */
[----:B------:R-:W-:Y:S01]  /*e8e0*/  BAR.SYNC.DEFER_BLOCKING 0x1, 0x100 ;  /* 0x0044000000007b1d */ /* 0x000fe20000010000 */
[----:B------:R-:W-:-:S13]  /*e8f0*/  ISETP.NE.AND.EX P0, PT, RZ, UR11, PT, P0 ;  /* 0x0000000bff007c0c */ /* 0x000fda000bf05300 */
[----:B------:R-:W4:Y:S01]  /*e900*/  @P0 LDG.E R30, desc[UR52][R28.64] ;  /* 0x000000341c1e0981 */ /* 0x000f22000c1e1900 */
[----:B------:R-:W-:Y:S01]  /*e910*/  UISETP.NE.U32.AND UP0, UPT, UR8, URZ, UPT ;  /* 0x0000003f0800728c */ /* 0x000fe2000bf05070 */
[----:B-1----:R-:W-:Y:S01]  /*e920*/  ISETP.NE.AND P1, PT, R45, 0x1, PT ;  /* 0x000000012d00780c */ /* 0x002fe20003f25270 */
[----:B------:R-:W-:Y:S02]  /*e930*/  ULDC UR4, c[0x0][0xa88] ;  /* 0x0002a20000047ab9 */ /* 0x000fe40000000800 */
[----:B------:R-:W-:Y:S01]  /*e940*/  UISETP.NE.AND.EX UP0, UPT, UR9, URZ, UPT, UP0 ;  /* 0x0000003f0900728c */ /* 0x000fe2000bf05300 */
[----:B------:R-:W-:Y:S01]  /*e950*/  IMAD.U32 R44, RZ, RZ, UR4 ;  /* 0x00000004ff2c7e24 */ /* 0x000fe2000f8e00ff */
[----:B------:R-:W-:-:S04]  /*e960*/  ULDC UR4, c[0x0][0xad4] ;  /* 0x0002b50000047ab9 */ /* 0x000fc80000000800 */
[----:B------:R-:W-:-:S04]  /*e970*/  PLOP3.LUT P4, PT, PT, PT, UP0, 0x80, 0x0 ;  /* 0x000000000000781c */ /* 0x000fc80003f8f008 */
[----:B---3--:R-:W1:Y:S01]  /*e980*/  @P1 LDC R6, c[0x0][0xbec] ;  /* 0x0002fb00ff061b82 */ /* 0x008e620000000800 */
[----:B------:R-:W-:Y:S02]  /*e990*/  @UP0 ULDC.64 UR8, c[0x0][0xc08] ;  /* 0x0003020000080ab9 */ /* 0x000fe40000000a00 */
[----:B------:R-:W-:Y:S02]  /*e9a0*/  @UP0 UIMAD.WIDE UR8, UR43, 0x4, UR8 ;  /* 0x000000042b0808a5 */ /* 0x000fe4000f8e0208 */
[----:B------:R-:W-:-:S03]  /*e9b0*/  UISETP.NE.AND UP0, UPT, UR45, URZ, UPT ;  /* 0x0000003f2d00728c */ /* 0x000fc6000bf05270 */
[----:B--2---:R-:W2:Y:S01]  /*e9c0*/  @P1 LDC R9, c[0x0][0xbf0] ;  /* 0x0002fc00ff091b82 */ /* 0x004ea20000000800 */
[----:B------:R-:W-:Y:S01]  /*e9d0*/  USEL UR4, UR45, UR4, UP0 ;  /* 0x000000042d047287 */ /* 0x000fe20008000000 */
[----:B------:R-:W-:Y:S01]  /*e9e0*/  IMAD.U32 R4, RZ, RZ, UR8 ;  /* 0x00000008ff047e24 */ /* 0x000fe2000f8e00ff */
[----:B------:R-:W-:Y:S01]  /*e9f0*/  UMOV UR19, 0x9b8 ;  /* 0x000009b800137882 */ /* 0x000fe20000000000 */
[----:B------:R-:W-:Y:S01]  /*ea00*/  IMAD.U32 R5, RZ, RZ, UR9 ;  /* 0x00000009ff057e24 */ /* 0x000fe2000f8e00ff */
[----:B------:R-:W-:Y:S02]  /*ea10*/  UISETP.GT.AND UP1, UPT, UR4, 0x1, UPT ;  /* 0x000000010400788c */ /* 0x000fe4000bf24270 */
[----:B------:R-:W-:Y:S02]  /*ea20*/  UISETP.NE.U32.AND UP0, UPT, UR10, URZ, UPT ;  /* 0x0000003f0a00728c */ /* 0x000fe4000bf05070 */
[----:B------:R-:W-:Y:S01]  /*ea30*/  USEL UR19, UR19, 0x978, UP1 ;  /* 0x0000097813137887 */ /* 0x000fe20008800000 */
[----:B0-----:R-:W-:Y:S01]  /*ea40*/  VIADD R13, R17, UR37 ;  /* 0x00000025110d7c36 */ /* 0x001fe20008000000 */
[----:B------:R-:W-:Y:S01]  /*ea50*/  UISETP.NE.AND.EX UP0, UPT, UR11, URZ, UPT, UP0 ;  /* 0x0000003f0b00728c */ /* 0x000fe2000bf05300 */
[----:B------:R1:W5:Y:S01]  /*ea60*/  @P4 LDG.E R44, desc[UR52][R4.64] ;  /* 0x00000034042c4981 */ /* 0x000362000c1e1900 */
[----:B------:R-:W-:Y:S01]  /*ea70*/  UMOV UR4, URZ ;  /* 0x0000003f00047c82 */ /* 0x000fe20008000000 */
[----:B------:R-:W-:Y:S01]  /*ea80*/  USHF.R.S32.HI UR10, URZ, 0x1f, UR43 ;  /* 0x0000001f3f0a7899 */ /* 0x000fe2000801142b */
[----:B------:R-:W-:Y:S01]  /*ea90*/  IMAD.MOV.U32 R7, RZ, RZ, R13 ;  /* 0x000000ffff077224 */ /* 0x000fe200078e000d */
[----:B------:R-:W-:-:S02]  /*eaa0*/  USEL UR8, UR43, URZ, !UP0 ;  /* 0x0000003f2b087287 */ /* 0x000fc4000c000000 */
[----:B------:R-:W-:Y:S02]  /*eab0*/  USEL UR9, UR39, URZ, UP1 ;  /* 0x0000003f27097287 */ /* 0x000fe40008800000 */
[----:B------:R-:W-:Y:S01]  /*eac0*/  USEL UR18, UR10, URZ, !UP0 ;  /* 0x0000003f0a127287 */ /* 0x000fe2000c000000 */
[----:B------:R-:W-:Y:S02]  /*ead0*/  ULDC.64 UR12, c[0x0][UR19+0x220] ;  /* 0x00008800130c7abb */ /* 0x000fe40008000a00 */
[----:B------:R-:W-:Y:S01]  /*eae0*/  ULDC.64 UR10, c[0x0][UR19+0x218] ;  /* 0x00008600130a7abb */ /* 0x000fe20008000a00 */
[----:B-1----:R-:W-:Y:S01]  /*eaf0*/  @P1 IMAD.HI.U32 R4, R13, R6, RZ ;  /* 0x000000060d041227 */ /* 0x002fe200078e00ff */
[----:B------:R-:W-:Y:S01]  /*eb00*/  ULDC.64 UR14, c[0x0][UR19+0x228] ;  /* 0x00008a00130e7abb */ /* 0x000fe20008000a00 */
[----:B------:R-:W-:Y:S02]  /*eb10*/  UIMAD UR13, UR13, UR8, URZ ;  /* 0x000000080d0d72a4 */ /* 0x000fe4000f8e023f */
[----:B------:R-:W-:Y:S01]  /*eb20*/  UIMAD.WIDE.U32 UR16, UR10, UR42, URZ ;  /* 0x0000002a0a1072a5 */ /* 0x000fe2000f8e003f */
[----:B--2---:R-:W-:Y:S01]  /*eb30*/  @P1 SHF.R.U32.HI R7, RZ, R9, R4 ;  /* 0x00000009ff071219 */ /* 0x004fe20000011604 */
[----:B------:R-:W-:-:S02]  /*eb40*/  UIMAD UR20, UR11, UR42, URZ ;  /* 0x0000002a0b1472a4 */ /* 0x000fc4000f8e023f */
[----:B------:R-:W-:Y:S02]  /*eb50*/  UIMAD.WIDE.U32 UR10, UR12, UR8, URZ ;  /* 0x000000080c0a72a5 */ /* 0x000fe4000f8e003f */
[----:B------:R-:W-:Y:S01]  /*eb60*/  UIMAD.WIDE.U32 UR22, UR14, UR9, URZ ;  /* 0x000000090e1672a5 */ /* 0x000fe2000f8e003f */
[----:B------:R-:W-:Y:S01]  /*eb70*/  IMAD.MOV R6, RZ, RZ, -R7 ;  /* 0x000000ffff067224 */ /* 0x000fe200078e0a07 */
[----:B------:R-:W-:Y:S02]  /*eb80*/  UIMAD UR9, UR15, UR9, URZ ;  /* 0x000000090f0972a4 */ /* 0x000fe4000f8e023f */
[----:B------:R-:W-:Y:S01]  /*eb90*/  UIMAD UR13, UR12, UR18, UR13 ;  /* 0x000000120c0d72a4 */ /* 0x000fe2000f8e020d */
[----:B------:R-:W-:Y:S01]  /*eba0*/  IMAD R9, R45, R6, R13 ;  /* 0x000000062d097224 */ /* 0x000fe200078e020d */
[----:B------:R-:W-:Y:S01]  /*ebb0*/  UIADD3 UR20, UR17, UR20, URZ ;  /* 0x0000001411147290 */ /* 0x000fe2000fffe03f */
[----:B------:R-:W-:Y:S02]  /*ebc0*/  IMAD.U32 R4, RZ, RZ, UR22 ;  /* 0x00000016ff047e24 */ /* 0x000fe4000f8e00ff */
[----:B------:R-:W-:Y:S01]  /*ebd0*/  IMAD.U32 R5, RZ, RZ, UR23 ;  /* 0x00000017ff057e24 */ /* 0x000fe2000f8e00ff */
[----:B------:R-:W-:-:S02]  /*ebe0*/  SHF.R.S32.HI R5, RZ, 0x1f, R7 ;  /* 0x0000001fff057819 */ /* 0x000fc40000011407 */
[----:B------:R-:W-:Y:S02]  /*ebf0*/  SHF.R.S32.HI R6, RZ, 0x1f, R9 ;  /* 0x0000001fff067819 */ /* 0x000fe40000011409 */
[----:B----4-:R-:W-:-:S13]  /*ec00*/  @P0 R2UR UR4, R30 ;  /* 0x000000001e0402ca */ /* 0x010fda00000e0000 */
[----:B------:R-:W-:Y:S02]  /*ec10*/  UIADD3 UR16, UP0, UP2, UR10, UR16, UR4 ;  /* 0x000000100a107290 */ /* 0x000fe4000fa1e004 */
[----:B------:R-:W-:Y:S02]  /*ec20*/  UIADD3 UR10, UR23, UR9, URZ ;  /* 0x00000009170a7290 */ /* 0x000fe4000fffe03f */
[----:B------:R-:W-:Y:S02]  /*ec30*/  UIADD3 UR9, UR11, UR13, URZ ;  /* 0x0000000d0b097290 */ /* 0x000fe4000fffe03f */
[----:B------:R-:W-:Y:S01]  /*ec40*/  USHF.R.S32.HI UR14, URZ, 0x1f, UR4 ;  /* 0x0000001f3f0e7899 */ /* 0x000fe20008011404 */
[----:B------:R-:W-:Y:S01]  /*ec50*/  IADD3 R4, P2, P3, R7, UR16, R4 ;  /* 0x0000001007047c10 */ /* 0x000fe2000fb5e004 */
[----:B------:R-:W-:Y:S01]  /*ec60*/  IMAD.U32 R8, RZ, RZ, UR10 ;  /* 0x0000000aff087e24 */ /* 0x000fe2000f8e00ff */
[----:B------:R-:W-:Y:S01]  /*ec70*/  ULDC.64 UR10, c[0x0][UR19+0x210] ;  /* 0x00008400130a7abb */ /* 0x000fe20008000a00 */
[----:B------:R-:W-:Y:S01]  /*ec80*/  UIADD3.X UR9, UR9, UR20, UR14, UP0, UP2 ;  /* 0x0000001409097290 */ /* 0x000fe200087e440e */
[----:B------:R-:W-:Y:S01]  /*ec90*/  IMAD R7, R9, UR11, RZ ;  /* 0x0000000b09077c24 */ /* 0x000fe2000f8e02ff */
[----:B------:R-:W-:Y:S01]  /*eca0*/  ULDC.64 UR12, c[0x0][0xba8] ;  /* 0x0002ea00000c7ab9 */ /* 0x000fe20000000a00 */
[----:B------:R-:W-:Y:S01]  /*ecb0*/  @!UP1 ULDC UR12, c[0x0][0xb50] ;  /* 0x0002d400000c9ab9 */ /* 0x000fe20000000800 */
[----:B------:R-:W-:Y:S01]  /*ecc0*/  @!UP1 ULDC UR13, c[0x0][0xb54] ;  /* 0x0002d500000d9ab9 */ /* 0x000fe20000000800 */
[----:B------:R-:W-:Y:S01]  /*ecd0*/  IMAD R7, R6, UR10, R7 ;  /* 0x0000000a06077c24 */ /* 0x000fe2000f8e0207 */
[----:B------:R-:W-:-:S03]  /*ece0*/  IADD3.X R5, R5, UR9, R8, P2, P3 ;  /* 0x0000000905057c10 */ /* 0x000fc600097e6408 */
[----:B------:R-:W-:-:S04]  /*ecf0*/  IMAD.WIDE.U32 R4, R9, UR10, R4 ;  /* 0x0000000a09047c25 */ /* 0x000fc8000f8e0004 */
[----:B------:R-:W-:Y:S01]  /*ed00*/  IMAD.IADD R5, R5, 0x1, R7 ;  /* 0x0000000105057824 */ /* 0x000fe200078e0207 */
[----:B------:R-:W-:-:S04]  /*ed10*/  LEA R8, P2, R4, UR12, 0x2 ;  /* 0x0000000c04087c11 */ /* 0x000fc8000f8410ff */
[----:B------:R-:W-:Y:S01]  /*ed20*/  LEA.HI.X R9, R4, UR13, R5, 0x2, P2 ;  /* 0x0000000d04097c11 */ /* 0x000fe200090f1405 */
[----:B------:R-:W-:Y:S08]  /*ed30*/  @P4 BRA `(.L_x_7505) ;  /* 0x0000000000104947 */ /* 0x000ff00003800000 */
[----:B------:R-:W-:Y:S05]  /*ed40*/  @!P0 BRA `(.L_x_7505) ;  /* 0x00000000000c8947 */ /* 0x000fea0003800000 */
[----:B------:R-:W2:Y:S04]  /*ed50*/  LDG.E R5, desc[UR52][R28.64] ;  /* 0x000000341c057981 */ /* 0x000ea8000c1e1900 */
[----:B-----5:R-:W2:Y:S02]  /*ed60*/  LDG.E R44, desc[UR52][R28.64+0x4] ;  /* 0x000004341c2c7981 */ /* 0x020ea4000c1e1900 */
[----:B--2---:R-:W-:-:S07]  /*ed70*/  IMAD.IADD R44, R44, 0x1, -R5 ;  /* 0x000000012c2c7824 */ /* 0x004fce00078e0a05 */
.L_x_7505:
[----:B------:R-:W-:Y:S01]  /*ed80*/  SHFL.IDX PT, R4, R8, RZ, 0x1c1f ;  /* 0x001c1fff08047589 */ /* 0x000fe200000e0000 */
[----:B------:R-:W-:Y:S01]  /*ed90*/  VIADD R11, R217, UR37 ;  /* 0x00000025d90b7c36 */ /* 0x000fe20008000000 */
[----:B------:R-:W-:Y:S01]  /*eda0*/  LOP3.LUT P0, RZ, R199, 0x3, RZ, 0xc0, !PT ;  /* 0x00000003c7ff7812 */ /* 0x000fe2000780c0ff */
[----:B-----5:R-:W-:Y:S01]  /*edb0*/  IMAD R44, R44, R45, RZ ;  /* 0x0000002d2c2c7224 */ /* 0x020fe200078e02ff */
[----:B------:R-:W0:Y:S01]  /*edc0*/  SHFL.IDX PT, R5, R9, RZ, 0x1c1f ;  /* 0x001c1fff09057589 */ /* 0x000e2200000e0000 */
[----:B------:R-:W-:-:S03]  /*edd0*/  VIADD R25, R11, 0x8 ;  /* 0x000000080b197836 */ /* 0x000fc60000000000 */
[----:B------:R-:W-:Y:S01]  /*ede0*/  SHFL.IDX PT, R6, R8, 0x1, 0x1c1f ;  /* 0x003c1f0008067f89 */ /* 0x000fe200000e0000 */
[-C--:B------:R-:W-:Y:S02]  /*edf0*/  ISETP.GE.OR P2, PT, R11, R44.reuse, P0 ;  /* 0x0000002c0b00720c */ /* 0x080fe40000746670 */
[----:B------:R-:W-:Y:S01]  /*ee00*/  ISETP.GE.OR P0, PT, R25, R44, P0 ;  /* 0x0000002c1900720c */ /* 0x000fe20000706670 */
[----:B------:R-:W1:Y:S10]  /*ee10*/  SHFL.IDX PT, R7, R9, 0x1, 0x1c1f ;  /* 0x003c1f0009077f89 */ /* 0x000e7400000e0000 */
[----:B0-----:R0:W-:Y:S04]  /*ee20*/  @!P2 ST.E desc[UR52][R4.64], R21 ;  /* 0x000000150400a985 */ /* 0x0011e8000c101934 */
[----:B-1----:R0:W-:Y:S01]  /*ee30*/  @!P0 ST.E desc[UR52][R6.64], R20 ;  /* 0x0000001406008985 */ /* 0x0021e2000c101934 */
[----:B------:R-:W-:-:S13]  /*ee40*/  PLOP3.LUT P0, PT, PT, PT, UP1, 0x80, 0x0 ;  /* 0x000000000000781c */ /* 0x000fda0003f0f018 */
[----:B0-----:R-:W-:Y:S05]  /*ee50*/  @P0 BRA `(.L_x_7506) ;  /* 0x00000008008c0947 */ /* 0x001fea0003800000 */
[----:B------:R-:W-:Y:S01]  /*ee60*/  IMAD R3, R198, 0x40, R18 ;  /* 0x00000040c6037824 */ /* 0x000fe200078e0212 */
[----:B------:R-:W0:Y:S01]  /*ee70*/  @P1 LDC R20, c[0x0][0xbec] ;  /* 0x0002fb00ff141b82 */ /* 0x000e220000000800 */
[----:B------:R-:W-:Y:S02]  /*ee80*/  ULDC.64 UR12, c[0x0][0xaa0] ;  /* 0x0002a800000c7ab9 */ /* 0x000fe40000000a00 */
[----:B------:R-:W-:-:S03]  /*ee90*/  IMAD.WIDE R32, R3, 0x2, R32 ;  /* 0x0000000203207825 */ /* 0x000fc600078e0220 */
[C---:B------:R-:W-:Y:S01]  /*eea0*/  IADD3 R9, P6, R32.reuse, 0x1000, RZ ;  /* 0x0000100020097810 */ /* 0x040fe20007fde0ff */
[----:B------:R-:W-:Y:S01]  /*eeb0*/  UIMAD UR9, UR14, UR12, URZ ;  /* 0x0000000c0e0972a4 */ /* 0x000fe2000f8e023f */
[C---:B------:R-:W-:Y:S02]  /*eec0*/  IADD3 R13, P5, R32.reuse, 0x2000, RZ ;  /* 0x00002000200d7810 */ /* 0x040fe40007fbe0ff */
[----:B------:R-:W-:Y:S01]  /*eed0*/  LOP3.LUT R8, R9, 0x380, RZ, 0xc0, !PT ;  /* 0x0000038009087812 */ /* 0x000fe200078ec0ff */
[----:B------:R-:W-:Y:S01]  /*eee0*/  UIMAD.WIDE.U32 UR10, UR4, UR12, URZ ;  /* 0x0000000c040a72a5 */ /* 0x000fe2000f8e003f */
[----:B------:R-:W-:Y:S02]  /*eef0*/  IADD3 R25, P4, R32, 0x3000, RZ ;  /* 0x0000300020197810 */ /* 0x000fe40007f9e0ff */
[----:B------:R-:W-:Y:S01]  /*ef00*/  SHF.R.U64 R8, R8, 0x3, RZ ;  /* 0x0000000308087819 */ /* 0x000fe200000012ff */
[----:B------:R-:W-:Y:S01]  /*ef10*/  UIMAD UR9, UR4, UR13, UR9 ;  /* 0x0000000d040972a4 */ /* 0x000fe2000f8e0209 */
[----:B------:R-:W-:-:S02]  /*ef20*/  IADD3 R29, P3, R32, 0x4000, RZ ;  /* 0x00004000201d7810 */ /* 0x000fc40007f7e0ff */
[----:B------:R-:W-:Y:S01]  /*ef30*/  LOP3.LUT R8, R8, R9, RZ, 0x3c, !PT ;  /* 0x0000000908087212 */ /* 0x000fe200078e3cff */
[--C-:B------:R-:W-:Y:S01]  /*ef40*/  IMAD.X R9, RZ, RZ, R33.reuse, P6 ;  /* 0x000000ffff097224 */ /* 0x100fe200030e0621 */
[C---:B------:R-:W-:Y:S01]  /*ef50*/  IADD3 R3, P6, R32.reuse, 0x7000, RZ ;  /* 0x0000700020037810 */ /* 0x040fe20007fde0ff */
[----:B------:R-:W-:Y:S01]  /*ef60*/  UIADD3 UR11, UR11, UR9, URZ ;  /* 0x000000090b0b7290 */ /* 0x000fe2000fffe03f */
[C---:B------:R-:W-:Y:S01]  /*ef70*/  IADD3 R35, P2, R32.reuse, 0x5000, RZ ;  /* 0x0000500020237810 */ /* 0x040fe20007f5e0ff */
[----:B------:R-:W-:Y:S01]  /*ef80*/  ULDC.64 UR12, c[0x0][0xae8] ;  /* 0x0002ba00000c7ab9 */ /* 0x000fe20000000a00 */
[----:B------:R-:W-:Y:S01]  /*ef90*/  LOP3.LUT R2, R3, 0x380, RZ, 0xc0, !PT ;  /* 0x0000038003027812 */ /* 0x000fe200078ec0ff */
[----:B------:R-:W-:Y:S01]  /*efa0*/  USHF.R.S32.HI UR4, URZ, 0x1f, UR8 ;  /* 0x0000001f3f047899 */ /* 0x000fe20008011408 */
[----:B------:R-:W-:Y:S01]  /*efb0*/  IADD3 R37, P0, R32, 0x6000, RZ ;  /* 0x0000600020257810 */ /* 0x000fe20007f1e0ff */
[----:B------:R-:W-:Y:S01]  /*efc0*/  IMAD.X R41, RZ, RZ, R33, P6 ;  /* 0x000000ffff297224 */ /* 0x000fe200030e0621 */
[----:B------:R-:W-:Y:S01]  /*efd0*/  SHF.R.U64 R2, R2, 0x3, RZ ;  /* 0x0000000302027819 */ /* 0x000fe200000012ff */
[----:B------:R-:W-:Y:S01]  /*efe0*/  UIMAD.WIDE.U32 UR10, UR42, UR12, UR10 ;  /* 0x0000000c2a0a72a5 */ /* 0x000fe2000f8e000a */
[----:B------:R-:W-:Y:S01]  /*eff0*/  LOP3.LUT R12, R13, 0x380, RZ, 0xc0, !PT ;  /* 0x000003800d0c7812 */ /* 0x000fe200078ec0ff */
[----:B------:R-:W5:Y:S01]  /*f000*/  LD.E.128 R8, desc[UR52][R8.64] ;  /* 0x0000003408087980 */ /* 0x000f62000c101d00 */
[----:B------:R-:W-:-:S02]  /*f010*/  LOP3.LUT R40, R2, R3, RZ, 0x3c, !PT ;  /* 0x0000000302287212 */ /* 0x000fc400078e3cff */
[----:B------:R-:W1:Y:S01]  /*f020*/  @P1 LDC R3, c[0x0][0xbf0] ;  /* 0x0002fc00ff031b82 */ /* 0x000e620000000800 */
[----:B------:R-:W-:Y:S01]  /*f030*/  IMAD R2, R22, 0x20, R198 ;  /* 0x0000002016027824 */ /* 0x000fe200078e02c6 */
[----:B------:R-:W-:Y:S01]  /*f040*/  UIMAD UR11, UR42, UR13, UR11 ;  /* 0x0000000d2a0b72a4 */ /* 0x000fe2000f8e020b */
[----:B------:R-:W-:Y:S01]  /*f050*/  LOP3.LUT R24, R25, 0x380, RZ, 0xc0, !PT ;  /* 0x0000038019187812 */ /* 0x000fe200078ec0ff */
[----:B------:R-:W5:Y:S01]  /*f060*/  LD.E.128 R40, desc[UR52][R40.64] ;  /* 0x0000003428287980 */ /* 0x000f62000c101d00 */
[----:B------:R-:W-:Y:S01]  /*f070*/  VIADD R47, R2, UR37 ;  /* 0x00000025022f7c36 */ /* 0x000fe20008000000 */
[----:B------:R-:W-:Y:S01]  /*f080*/  ULDC.64 UR12, c[0x0][0xaf0] ;  /* 0x0002bc00000c7ab9 */ /* 0x000fe20000000a00 */
[----:B------:R-:W-:Y:S01]  /*f090*/  LOP3.LUT R28, R29, 0x380, RZ, 0xc0, !PT ;  /* 0x000003801d1c7812 */ /* 0x000fe200078ec0ff */
[----:B------:R-:W-:Y:S01]  /*f0a0*/  UIMAD UR4, UR4, UR12, URZ ;  /* 0x0000000c040472a4 */ /* 0x000fe2000f8e023f */
[----:B0-----:R-:W-:Y:S01]  /*f0b0*/  @P1 IMAD.HI.U32 R2, R47, R20, RZ ;  /* 0x000000142f021227 */ /* 0x001fe200078e00ff */
[----:B------:R-:W-:-:S02]  /*f0c0*/  LOP3.LUT R34, R35, 0x380, RZ, 0xc0, !PT ;  /* 0x0000038023227812 */ /* 0x000fc400078ec0ff */
[----:B------:R-:W-:Y:S02]  /*f0d0*/  LOP3.LUT R36, R37, 0x380, RZ, 0xc0, !PT ;  /* 0x0000038025247812 */ /* 0x000fe400078ec0ff */
[----:B------:R-:W-:Y:S01]  /*f0e0*/  LOP3.LUT R5, R32, 0x380, RZ, 0xc0, !PT ;  /* 0x0000038020057812 */ /* 0x000fe200078ec0ff */
[----:B------:R-:W-:Y:S01]  /*f0f0*/  IMAD.MOV.U32 R21, RZ, RZ, R47 ;  /* 0x000000ffff157224 */ /* 0x000fe200078e002f */
[----:B------:R-:W-:Y:S01]  /*f100*/  SHF.R.U64 R12, R12, 0x3, RZ ;  /* 0x000000030c0c7819 */ /* 0x000fe200000012ff */
[----:B------:R-:W-:Y:S01]  /*f110*/  UIMAD UR4, UR8, UR13, UR4 ;  /* 0x0000000d080472a4 */ /* 0x000fe2000f8e0204 */
[----:B------:R-:W-:Y:S01]  /*f120*/  SHF.R.U64 R24, R24, 0x3, RZ ;  /* 0x0000000318187819 */ /* 0x000fe200000012ff */
[----:B------:R-:W-:Y:S01]  /*f130*/  UIMAD.WIDE.U32 UR8, UR8, UR12, UR10 ;  /* 0x0000000c080872a5 */ /* 0x000fe2000f8e000a */
[----:B------:R-:W-:Y:S02]  /*f140*/  SHF.R.U64 R28, R28, 0x3, RZ ;  /* 0x000000031c1c7819 */ /* 0x000fe400000012ff */
[----:B------:R-:W-:-:S02]  /*f150*/  SHF.R.U64 R34, R34, 0x3, RZ ;  /* 0x0000000322227819 */ /* 0x000fc400000012ff */
[----:B------:R-:W-:Y:S02]  /*f160*/  SHF.R.U64 R36, R36, 0x3, RZ ;  /* 0x0000000324247819 */ /* 0x000fe400000012ff */
[----:B------:R-:W-:Y:S02]  /*f170*/  SHF.R.U64 R5, R5, 0x3, RZ ;  /* 0x0000000305057819 */ /* 0x000fe400000012ff */
[----:B-1----:R-:W-:Y:S01]  /*f180*/  @P1 SHF.R.U32.HI R21, RZ, R3, R2 ;  /* 0x00000003ff151219 */ /* 0x002fe20000011602 */
[----:B------:R-:W-:Y:S01]  /*f190*/  UIADD3 UR4, UR9, UR4, URZ ;  /* 0x0000000409047290 */ /* 0x000fe2000fffe03f */
        /* <DEDUP_REMOVED lines=12> */
[--C-:B------:R-:W-:Y:S01]  /*f260*/  SHF.R.S32.HI R20, RZ, 0x1f, R21.reuse ;  /* 0x0000001fff147819 */ /* 0x100fe20000011415 */
[----:B------:R-:W-:Y:S01]  /*f270*/  IMAD.MOV R46, RZ, RZ, -R21 ;  /* 0x000000ffff2e7224 */ /* 0x000fe200078e0a15 */
[----:B------:R-:W-:Y:S01]  /*f280*/  ULDC.64 UR10, c[0x0][0xae0] ;  /* 0x0002b800000a7ab9 */ /* 0x000fe20000000a00 */
[----:B------:R-:W-:Y:S01]  /*f290*/  IMAD.U32 R3, RZ, RZ, UR9 ;  /* 0x00000009ff037e24 */ /* 0x000fe2000f8e00ff */
[----:B------:R-:W5:Y:S01]  /*f2a0*/  LD.E.128 R12, desc[UR52][R12.64] ;  /* 0x000000340c0c7980 */ /* 0x000f62000c101d00 */
[----:B------:R-:W-:-:S02]  /*f2b0*/  IMAD R20, R20, UR10, RZ ;  /* 0x0000000a14147c24 */ /* 0x000fc4000f8e02ff */
[----:B------:R-:W-:Y:S01]  /*f2c0*/  IMAD R45, R45, R46, R47 ;  /* 0x0000002e2d2d7224 */ /* 0x000fe200078e022f */
[----:B------:R-:W5:Y:S01]  /*f2d0*/  LD.E.128 R4, desc[UR52][R4.64] ;  /* 0x0000003404047980 */ /* 0x000f62000c101d00 */
[----:B------:R-:W-:Y:S01]  /*f2e0*/  IMAD.U32 R2, RZ, RZ, UR8 ;  /* 0x00000008ff027e24 */ /* 0x000fe2000f8e00ff */
[----:B------:R-:W-:Y:S01]  /*f2f0*/  ULDC.64 UR8, c[0x0][0xad8] ;  /* 0x0002b60000087ab9 */ /* 0x000fe20000000a00 */
[----:B------:R-:W-:Y:S01]  /*f300*/  IMAD.U32 R3, RZ, RZ, UR4 ;  /* 0x00000004ff037e24 */ /* 0x000fe2000f8e00ff */
[----:B------:R-:W5:Y:S01]  /*f310*/  LD.E.128 R24, desc[UR52][R24.64] ;  /* 0x0000003418187980 */ /* 0x000f62000c101d00 */
[----:B------:R-:W-:-:S03]  /*f320*/  IMAD R47, R21, UR11, R20 ;  /* 0x0000000b152f7c24 */ /* 0x000fc6000f8e0214 */
[----:B------:R-:W5:Y:S01]  /*f330*/  LD.E.128 R28, desc[UR52][R28.64] ;  /* 0x000000341c1c7980 */ /* 0x000f62000c101d00 */
[----:B------:R-:W-:-:S03]  /*f340*/  SHF.R.S32.HI R20, RZ, 0x1f, R45 ;  /* 0x0000001fff147819 */ /* 0x000fc6000001142d */
[----:B------:R-:W5:Y:S04]  /*f350*/  LD.E.128 R32, desc[UR52][R34.64] ;  /* 0x0000003422207980 */ /* 0x000f68000c101d00 */
[----:B------:R-:W5:Y:S01]  /*f360*/  LD.E.128 R36, desc[UR52][R36.64] ;  /* 0x0000003424247980 */ /* 0x000f62000c101d00 */
[----:B------:R-:W-:Y:S01]  /*f370*/  IMAD.WIDE.U32 R2, R21, UR10, R2 ;  /* 0x0000000a15027c25 */ /* 0x000fe2000f8e0002 */
[----:B------:R-:W-:Y:S01]  /*f380*/  @!PT LDS RZ, [RZ] ;  /* 0x00000000fffff984 */ /* 0x000fe20000000800 */
[----:B------:R-:W-:Y:S01]  /*f390*/  @!PT LDS RZ, [RZ] ;  /* 0x00000000fffff984 */ /* 0x000fe20000000800 */
[----:B------:R-:W-:Y:S01]  /*f3a0*/  @!PT LDS RZ, [RZ] ;  /* 0x00000000fffff984 */ /* 0x000fe20000000800 */
[----:B------:R-:W-:Y:S01]  /*f3b0*/  @!PT LDS RZ, [RZ] ;  /* 0x00000000fffff984 */ /* 0x000fe20000000800 */
[----:B------:R0:W-:Y:S06]  /*f3c0*/  MEMBAR.ALL.CTA ;  /* 0x0000000000007992 */ /* 0x0001ec0000008000 */
[----:B0-----:R-:W0:Y:S01]  /*f3d0*/  FENCE.VIEW.ASYNC.S ;  /* 0x00000000000073c6 */ /* 0x001e220000000000 */
[----:B------:R-:W-:-:S02]  /*f3e0*/  IMAD.IADD R3, R3, 0x1, R47 ;  /* 0x0000000103037824 */ /* 0x000fc400078e022f */
[----:B------:R-:W-:Y:S02]  /*f3f0*/  IMAD R20, R20, UR8, RZ ;  /* 0x0000000814147c24 */ /* 0x000fe4000f8e02ff */
[----:B------:R-:W-:Y:S02]  /*f400*/  VIADD R49, R198, UR37 ;  /* 0x00000025c6317c36 */ /* 0x000fe40008000000 */
[C---:B------:R-:W-:Y:S02]  /*f410*/  IMAD R47, R45.reuse, UR9, R20 ;  /* 0x000000092d2f7c24 */ /* 0x040fe4000f8e0214 */
[----:B------:R-:W-:Y:S01]  /*f420*/  IMAD.WIDE.U32 R2, R45, UR8, R2 ;  /* 0x000000082d027c25 */ /* 0x000fe2000f8e0002 */
[----:B------:R-:W-:Y:S01]  /*f430*/  ISETP.GE.AND P2, PT, R49, R44, PT ;  /* 0x0000002c3100720c */ /* 0x000fe20003f46270 */
[----:B------:R-:W-:Y:S02]  /*f440*/  ULDC.64 UR8, c[0x0][0xa80] ;  /* 0x0002a00000087ab9 */ /* 0x000fe40000000a00 */
[----:B------:R-:W-:Y:S01]  /*f450*/  VIADD R0, R0, 0x28820 ;  /* 0x0002882000007836 */ /* 0x000fe20000000000 */
[----:B------:R-:W-:Y:S01]  /*f460*/  LEA R45, P3, R2, UR8, 0x1 ;  /* 0x00000008022d7c11 */ /* 0x000fe2000f8608ff */
[----:B------:R-:W-:-:S02]  /*f470*/  IMAD.IADD R3, R3, 0x1, R47 ;  /* 0x0000000103037824 */ /* 0x000fc400078e022f */
[----:B------:R-:W-:Y:S01]  /*f480*/  VIADD R21, R49, 0x20 ;  /* 0x0000002031157836 */ /* 0x000fe20000000000 */
[----:B------:R-:W-:Y:S02]  /*f490*/  PRMT R0, RZ, 0x654, R0 ;  /* 0x00000654ff007816 */ /* 0x000fe40000000000 */
[----:B------:R-:W-:Y:S02]  /*f4a0*/  LEA.HI.X R46, R2, UR9, R3, 0x1, P3 ;  /* 0x00000009022e7c11 */ /* 0x000fe400098f0c03 */
[-C--:B------:R-:W-:Y:S01]  /*f4b0*/  ISETP.GE.AND P0, PT, R21, R44.reuse, PT ;  /* 0x0000002c1500720c */ /* 0x080fe20003f06270 */
[----:B------:R-:W-:Y:S01]  /*f4c0*/  VIADD R21, R49, 0x40 ;  /* 0x0000004031157836 */ /* 0x000fe20000000000 */
[----:B0-----:R0:W-:Y:S01]  /*f4d0*/  SYNCS.ARRIVE.TRANS64.RED.A1T0 RZ, [R0+URZ], RZ ;  /* 0x000000ff00ff79a7 */ /* 0x0011e2000810043f */
[----:B------:R1:W2:Y:S01]  /*f4e0*/  SHFL.IDX PT, R20, R45, RZ, 0x181f ;  /* 0x00181fff2d147589 */ /* 0x0002a200000e0000 */
[----:B------:R-:W-:Y:S02]  /*f4f0*/  BSSY B1, `(.L_x_7507) ;  /* 0x000000d000017945 */ /* 0x000fe40003800000 */
[----:B------:R-:W-:Y:S01]  /*f500*/  ISETP.GE.AND P1, PT, R21, R44, PT ;  /* 0x0000002c1500720c */ /* 0x000fe20003f26270 */
[----:B0-----:R1:W0:Y:S01]  /*f510*/  SHFL.IDX PT, R0, R46, RZ, 0x181f ;  /* 0x00181fff2e007589 */ /* 0x00122200000e0000 */
[----:B------:R-:W-:Y:S11]  /*f520*/  @P2 BRA `(.L_x_7508) ;  /* 0x0000000000242947 */ /* 0x000ff60003800000 */
[----:B------:R-:W-:Y:S02]  /*f530*/  ULDC UR4, c[0x0][0xac8] ;  /* 0x0002b20000047ab9 */ /* 0x000fe40000000800 */
[----:B------:R-:W-:Y:S02]  /*f540*/  ISETP.GE.AND P2, PT, R18, UR4, PT ;  /* 0x0000000412007c0c */ /* 0x000fe4000bf46270 */
[----:B------:R-:W-:-:S11]  /*f550*/  ISETP.GE.AND P3, PT, R19, UR4, PT ;  /* 0x0000000413007c0c */ /* 0x000fd6000bf66270 */
[CC--:B--2---:R-:W-:Y:S02]  /*f560*/  @!P2 LEA R2, P4, R18.reuse, R20.reuse, 0x1 ;  /* 0x000000141202a211 */ /* 0x0c4fe400078808ff */
[C---:B------:R-:W-:Y:S02]  /*f570*/  @!P3 LEA R20, P5, R19.reuse, R20, 0x1 ;  /* 0x000000141314b211 */ /* 0x040fe400078a08ff */
[-C--:B0-----:R-:W-:Y:S02]  /*f580*/  @!P2 LEA.HI.X R3, R18, R0.reuse, R220, 0x1, P4 ;  /* 0x000000001203a211 */ /* 0x081fe400020f0cdc */
[----:B------:R-:W-:-:S03]  /*f590*/  @!P3 LEA.HI.X R21, R19, R0, R219, 0x1, P5 ;  /* 0x000000001315b211 */ /* 0x000fc600028f0cdb */
[----:B-----5:R3:W-:Y:S04]  /*f5a0*/  @!P2 ST.E.128 desc[UR52][R2.64], R4 ;  /* 0x000000040200a985 */ /* 0x0207e8000c101d34 */
[----:B------:R3:W-:Y:S02]  /*f5b0*/  @!P3 ST.E.128 desc[UR52][R20.64], R28 ;  /* 0x0000001c1400b985 */ /* 0x0007e4000c101d34 */
.L_x_7508:
[----:B------:R-:W-:Y:S05]  /*f5c0*/  BSYNC B1 ;  /* 0x0000000000017941 */ /* 0x000fea0003800000 */
.L_x_7507:
[----:B0-----:R0:W4:Y:S01]  /*f5d0*/  SHFL.IDX PT, R0, R46, 0x1, 0x181f ;  /* 0x00381f002e007f89 */ /* 0x00112200000e0000 */
[----:B------:R-:W-:Y:S03]  /*f5e0*/  BSSY B1, `(.L_x_7509) ;  /* 0x000000c000017945 */ /* 0x000fe60003800000 */
[----:B---3-5:R0:W3:Y:S01]  /*f5f0*/  SHFL.IDX PT, R4, R45, 0x1, 0x181f ;  /* 0x00381f002d047f89 */ /* 0x0280e200000e0000 */
[----:B------:R-:W-:Y:S05]  /*f600*/  @P0 BRA `(.L_x_7510) ;  /* 0x0000000000240947 */ /* 0x000fea0003800000 */
[----:B------:R-:W-:Y:S02]  /*f610*/  ULDC UR4, c[0x0][0xac8] ;  /* 0x0002b20000047ab9 */ /* 0x000fe40000000800 */
        /* <DEDUP_REMOVED lines=8> */
.L_x_7510:
[----:B------:R-:W-:Y:S05]  /*f6a0*/  BSYNC B1 ;  /* 0x0000000000017941 */ /* 0x000fea0003800000 */
.L_x_7509:
[----:B----4-:R4:W0:Y:S01]  /*f6b0*/  SHFL.IDX PT, R0, R46, 0x2, 0x181f ;  /* 0x00581f002e007f89 */ /* 0x01082200000e0000 */
[----:B------:R-:W-:Y:S03]  /*f6c0*/  BSSY B1, `(.L_x_7511) ;  /* 0x000000c000017945 */ /* 0x000fe60003800000 */
[----:B---3--:R4:W3:Y:S01]  /*f6d0*/  SHFL.IDX PT, R4, R45, 0x2, 0x181f ;  /* 0x00581f002d047f89 */ /* 0x0088e200000e0000 */
[----:B------:R-:W-:Y:S05]  /*f6e0*/  @P1 BRA `(.L_x_7512) ;  /* 0x0000000000241947 */ /* 0x000fea0003800000 */
[----:B------:R-:W-:Y:S02]  /*f6f0*/  ULDC UR4, c[0x0][0xac8] ;  /* 0x0002b20000047ab9 */ /* 0x000fe40000000800 */
        /* <DEDUP_REMOVED lines=8> */
.L_x_7512:
[----:B------:R-:W-:Y:S05]  /*f780*/  BSYNC B1 ;  /* 0x0000000000017941 */ /* 0x000fea0003800000 */
.L_x_7511:
[----:B0-----:R-:W-:Y:S01]  /*f790*/  VIADD R3, R49, 0x60 ;  /* 0x0000006031037836 */ /* 0x001fe20000000000 */
[----:B-1--4-:R-:W0:Y:S04]  /*f7a0*/  SHFL.IDX PT, R46, R46, 0x3, 0x181f ;  /* 0x00781f002e2e7f89 */ /* 0x012e2800000e0000 */
[----:B------:R-:W-:Y:S01]  /*f7b0*/  ISETP.GE.AND P0, PT, R3, R44, PT ;  /* 0x0000002c0300720c */ /* 0x000fe20003f06270 */
[----:B------:R-:W1:-:S12]  /*f7c0*/  SHFL.IDX PT, R45, R45, 0x3, 0x181f ;  /* 0x00781f002d2d7f89 */ /* 0x000e5800000e0000 */
[----:B------:R-:W-:Y:S05]  /*f7d0*/  @P0 BRA `(.L_x_7513) ;  /* 0x0000001800300947 */ /* 0x000fea0003800000 */
[----:B------:R-:W-:Y:S02]  /*f7e0*/  ULDC UR4, c[0x0][0xac8] ;  /* 0x0002b20000047ab9 */ /* 0x000fe40000000800 */
[----:B------:R-:W-:-:S13]  /*f7f0*/  ISETP.GE.AND P1, PT, R18, UR4, PT ;  /* 0x0000000412007c0c */ /* 0x000fda000bf26270 */
[----:B-1----:R-:W-:-:S04]  /*f800*/  @!P1 LEA R2, P0, R18, R45, 0x1 ;  /* 0x0000002d12029211 */ /* 0x002fc800078008ff */
[----:B0-----:R-:W-:Y:S02]  /*f810*/  @!P1 LEA.HI.X R3, R18, R46, R220, 0x1, P0 ;  /* 0x0000002e12039211 */ /* 0x001fe400000f0cdc */
[----:B------:R-:W-:-:S03]  /*f820*/  ISETP.GE.AND P0, PT, R19, UR4, PT ;  /* 0x0000000413007c0c */ /* 0x000fc6000bf06270 */
[----:B------:R0:W-:Y:S10]  /*f830*/  @!P1 ST.E.128 desc[UR52][R2.64], R24 ;  /* 0x0000001802009985 */ /* 0x0001f4000c101d34 */
[----:B------:R-:W-:Y:S05]  /*f840*/  @P0 BRA `(.L_x_7513) ;  /* 0x0000001800140947 */ /* 0x000fea0003800000 */
[----:B0-----:R-:W-:-:S04]  /*f850*/  LEA R2, P0, R19, R45, 0x1 ;  /* 0x0000002d13027211 */ /* 0x001fc800078008ff */
[----:B------:R-:W-:-:S05]  /*f860*/  LEA.HI.X R3, R19, R46, R219, 0x1, P0 ;  /* 0x0000002e13037211 */ /* 0x000fca00000f0cdb */
[----:B------:R0:W-:Y:S01]  /*f870*/  ST.E.128 desc[UR52][R2.64], R40 ;  /* 0x0000002802007985 */ /* 0x0001e2000c101d34 */
[----:B------:R-:W-:Y:S05]  /*f880*/  BRA `(.L_x_7513) ;  /* 0x0000001800047947 */ /* 0x000fea0003800000 */
.L_x_7506:
[----:B------:R-:W-:Y:S01]  /*f890*/  ULDC.64 UR12, c[0x0][0xb08] ;  /* 0x0002c200000c7ab9 */ /* 0x000fe20000000a00 */
[----:B------:R-:W0:Y:S01]  /*f8a0*/  @P1 LDC R4, c[0x0][0xbec] ;  /* 0x0002fb00ff041b82 */ /* 0x000e220000000800 */
[----:B------:R-:W-:Y:S01]  /*f8b0*/  UIMAD UR9, UR14, UR12, URZ ;  /* 0x0000000c0e0972a4 */ /* 0x000fe2000f8e023f */
[----:B------:R-:W-:Y:S01]  /*f8c0*/  IMAD.MOV.U32 R7, RZ, RZ, R13 ;  /* 0x000000ffff077224 */ /* 0x000fe200078e000d */
[----:B------:R-:W-:Y:S01]  /*f8d0*/  UIMAD.WIDE.U32 UR10, UR4, UR12, URZ ;  /* 0x0000000c040a72a5 */ /* 0x000fe2000f8e003f */
[----:B------:R-:W-:Y:S01]  /*f8e0*/  ISETP.GE.AND P0, PT, R11, R44, PT ;  /* 0x0000002c0b00720c */ /* 0x000fe20003f06270 */
[----:B------:R-:W-:Y:S01]  /*f8f0*/  UIMAD UR9, UR4, UR13, UR9 ;  /* 0x0000000d040972a4 */ /* 0x000fe2000f8e0209 */
[----:B------:R-:W-:Y:S01]  /*f900*/  BSSY B1, `(.L_x_7514) ;  /* 0x000006c000017945 */ /* 0x000fe20003800000 */
[----:B------:R-:W-:Y:S01]  /*f910*/  USHF.R.S32.HI UR4, URZ, 0x1f, UR8 ;  /* 0x0000001f3f047899 */ /* 0x000fe20008011408 */
[----:B------:R-:W1:Y:S01]  /*f920*/  @P1 LDC R5, c[0x0][0xbf0] ;  /* 0x0002fc00ff051b82 */ /* 0x000e620000000800 */
[----:B------:R-:W-:Y:S01]  /*f930*/  UIADD3 UR11, UR11, UR9, URZ ;  /* 0x000000090b0b7290 */ /* 0x000fe2000fffe03f */
[----:B------:R-:W-:-:S03]  /*f940*/  ULDC.64 UR12, c[0x0][0xb38] ;  /* 0x0002ce00000c7ab9 */ /* 0x000fc60000000a00 */
[----:B------:R-:W-:-:S04]  /*f950*/  UIMAD.WIDE.U32 UR10, UR42, UR12, UR10 ;  /* 0x0000000c2a0a72a5 */ /* 0x000fc8000f8e000a */
[----:B------:R-:W-:-:S03]  /*f960*/  UIMAD UR11, UR42, UR13, UR11 ;  /* 0x0000000d2a0b72a4 */ /* 0x000fc6000f8e020b */
[----:B------:R-:W-:Y:S02]  /*f970*/  ULDC.64 UR12, c[0x0][0xb40] ;  /* 0x0002d000000c7ab9 */ /* 0x000fe40000000a00 */
[----:B------:R-:W-:Y:S01]  /*f980*/  UIMAD UR4, UR4, UR12, URZ ;  /* 0x0000000c040472a4 */ /* 0x000fe2000f8e023f */
[----:B0-----:R-:W-:-:S03]  /*f990*/  @P1 IMAD.HI.U32 R4, R13, R4, RZ ;  /* 0x000000040d041227 */ /* 0x001fc600078e00ff */
[----:B------:R-:W-:Y:S02]  /*f9a0*/  UIMAD UR4, UR8, UR13, UR4 ;  /* 0x0000000d080472a4 */ /* 0x000fe4000f8e0204 */
[----:B------:R-:W-:-:S03]  /*f9b0*/  UIMAD.WIDE.U32 UR8, UR8, UR12, UR10 ;  /* 0x0000000c080872a5 */ /* 0x000fc6000f8e000a */
[----:B------:R-:W-:Y:S01]  /*f9c0*/  ULDC.64 UR10, c[0x0][0xb48] ;  /* 0x0002d200000a7ab9 */ /* 0x000fe20000000a00 */
[----:B------:R-:W-:Y:S01]  /*f9d0*/  UIADD3 UR9, UR9, UR4, URZ ;  /* 0x0000000409097290 */ /* 0x000fe2000fffe03f */
[----:B-1----:R-:W-:-:S03]  /*f9e0*/  @P1 SHF.R.U32.HI R7, RZ, R5, R4 ;  /* 0x00000005ff071219 */ /* 0x002fc60000011604 */
[----:B------:R-:W-:Y:S01]  /*f9f0*/  UIMAD.WIDE.U32 UR8, UR39, UR10, UR8 ;  /* 0x0000000a270872a5 */ /* 0x000fe2000f8e0008 */
[--C-:B------:R-:W-:Y:S01]  /*fa00*/  SHF.R.S32.HI R4, RZ, 0x1f, R7.reuse ;  /* 0x0000001fff047819 */ /* 0x100fe20000011407 */
[----:B------:R-:W-:Y:S02]  /*fa10*/  IMAD.MOV R6, RZ, RZ, -R7 ;  /* 0x000000ffff067224 */ /* 0x000fe400078e0a07 */
[----:B------:R-:W-:Y:S02]  /*fa20*/  UIMAD UR39, UR39, UR11, UR9 ;  /* 0x0000000b272772a4 */ /* 0x000fe4000f8e0209 */
[----:B------:R-:W-:Y:S01]  /*fa30*/  IMAD R45, R45, R6, R13 ;  /* 0x000000062d2d7224 */ /* 0x000fe200078e020d */
[----:B------:R-:W-:Y:S01]  /*fa40*/  ULDC.64 UR10, c[0x0][0xb30] ;  /* 0x0002cc00000a7ab9 */ /* 0x000fe20000000a00 */
[----:B------:R-:W-:Y:S02]  /*fa50*/  IMAD.U32 R5, RZ, RZ, UR9 ;  /* 0x00000009ff057e24 */ /* 0x000fe4000f8e00ff */
[----:B------:R-:W-:-:S02]  /*fa60*/  IMAD R6, R4, UR10, RZ ;  /* 0x0000000a04067c24 */ /* 0x000fc4000f8e02ff */
        /* <DEDUP_REMOVED lines=11> */
[----:B------:R-:W-:Y:S01]  /*fb20*/  VIADD R6, R0, 0x28820 ;  /* 0x0002882000067836 */ /* 0x000fe20000000000 */
[----:B------:R-:W-:Y:S01]  /*fb30*/  LEA R0, P1, R4, UR8, 0x2 ;  /* 0x0000000804007c11 */ /* 0x000fe2000f8210ff */
[----:B------:R-:W-:-:S03]  /*fb40*/  IMAD.IADD R5, R5, 0x1, R7 ;  /* 0x0000000105057824 */ /* 0x000fc600078e0207 */
[----:B------:R-:W-:Y:S01]  /*fb50*/  PRMT R6, RZ, 0x654, R6 ;  /* 0x00000654ff067816 */ /* 0x000fe20000000006 */
[----:B------:R0:W1:Y:S01]  /*fb60*/  SHFL.IDX PT, R24, R0, RZ, 0x1c1f ;  /* 0x001c1fff00187589 */ /* 0x00006200000e0000 */
[----:B------:R-:W-:Y:S02]  /*fb70*/  LEA.HI.X R20, R4, UR9, R5, 0x2, P1 ;  /* 0x0000000904147c11 */ /* 0x000fe400088f1405 */
[----:B------:R0:W-:Y:S03]  /*fb80*/  SYNCS.ARRIVE.TRANS64.RED.A1T0 RZ, [R6+URZ], RZ ;  /* 0x000000ff06ff79a7 */ /* 0x0001e6000810043f */
[----:B------:R0:W2:Y:S01]  /*fb90*/  SHFL.IDX PT, R21, R20, RZ, 0x1c1f ;  /* 0x001c1fff14157589 */ /* 0x0000a200000e0000 */
[----:B------:R-:W-:Y:S05]  /*fba0*/  @P0 BRA `(.L_x_7515) ;  /* 0x0000000400040947 */ /* 0x000fea0003800000 */
[----:B------:R-:W-:Y:S02]  /*fbb0*/  ULDC UR4, c[0x0][0xac8] ;  /* 0x0002b20000047ab9 */ /* 0x000fe40000000800 */
[----:B------:R-:W-:Y:S02]  /*fbc0*/  ISETP.GE.AND P3, PT, R16, UR4, PT ;  /* 0x0000000410007c0c */ /* 0x000fe4000bf66270 */
[----:B------:R-:W-:Y:S02]  /*fbd0*/  ISETP.GE.AND P2, PT, R197, UR4, PT ;  /* 0x00000004c5007c0c */ /* 0x000fe4000bf46270 */
[----:B------:R-:W-:Y:S02]  /*fbe0*/  ISETP.GE.AND P1, PT, R196, UR4, PT ;  /* 0x00000004c4007c0c */ /* 0x000fe4000bf26270 */
[----:B------:R-:W-:-:S07]  /*fbf0*/  ISETP.GE.AND P0, PT, R195, UR4, PT ;  /* 0x00000004c3007c0c */ /* 0x000fce000bf06270 */
[CC--:B-1----:R-:W-:Y:S02]  /*fc00*/  @!P3 LEA R4, P4, R16.reuse, R24.reuse, 0x2 ;  /* 0x000000181004b211 */ /* 0x0c2fe400078810ff */
[-C--:B0-----:R-:W-:Y:S02]  /*fc10*/  @!P2 LEA R6, P6, R197, R24.reuse, 0x2 ;  /* 0x00000018c506a211 */ /* 0x081fe400078c10ff */
[----:B--2---:R-:W-:Y:S02]  /*fc20*/  @!P3 LEA.HI.X R5, R16, R21, R215, 0x2, P4 ;  /* 0x000000151005b211 */ /* 0x004fe400020f14d7 */
[----:B------:R-:W-:Y:S02]  /*fc30*/  ISETP.GE.AND P4, PT, R193, UR4, PT ;  /* 0x00000004c1007c0c */ /* 0x000fe4000bf86270 */
[----:B------:R-:W-:Y:S01]  /*fc40*/  @!P1 LEA R8, P5, R196, R24, 0x2 ;  /* 0x00000018c4089211 */ /* 0x000fe200078a10ff */
[----:B------:R0:W-:Y:S01]  /*fc50*/  @!P3 ST.E.64 desc[UR52][R4.64], R88 ;  /* 0x000000580400b985 */ /* 0x0001e2000c101b34 */
[----:B------:R-:W-:-:S02]  /*fc60*/  ISETP.GE.AND P3, PT, R194, UR4, PT ;  /* 0x00000004c2007c0c */ /* 0x000fc4000bf66270 */
[-C--:B------:R-:W-:Y:S02]  /*fc70*/  @!P2 LEA.HI.X R7, R197, R21.reuse, R214, 0x2, P6 ;  /* 0x00000015c507a211 */ /* 0x080fe400030f14d6 */
[C---:B------:R-:W-:Y:S02]  /*fc80*/  @!P0 LEA R10, P6, R195.reuse, R24, 0x2 ;  /* 0x00000018c30a8211 */ /* 0x040fe400078c10ff */
[-C--:B------:R-:W-:Y:S01]  /*fc90*/  @!P1 LEA.HI.X R9, R196, R21.reuse, R213, 0x2, P5 ;  /* 0x00000015c4099211 */ /* 0x080fe200028f14d5 */
[----:B------:R1:W-:Y:S01]  /*fca0*/  @!P2 ST.E.64 desc[UR52][R6.64], R92 ;  /* 0x0000005c0600a985 */ /* 0x0003e2000c101b34 */
[----:B------:R-:W-:Y:S02]  /*fcb0*/  ISETP.GE.AND P5, PT, R192, UR4, PT ;  /* 0x00000004c0007c0c */ /* 0x000fe4000bfa6270 */
[----:B------:R-:W-:Y:S01]  /*fcc0*/  @!P0 LEA.HI.X R11, R195, R21, R212, 0x2, P6 ;  /* 0x00000015c30b8211 */ /* 0x000fe200030f14d4 */
[----:B------:R2:W-:Y:S01]  /*fcd0*/  @!P1 ST.E.64 desc[UR52][R8.64], R96 ;  /* 0x0000006008009985 */ /* 0x0005e2000c101b34 */
[----:B------:R-:W-:-:S02]  /*fce0*/  ISETP.GE.AND P2, PT, R191, UR4, PT ;  /* 0x00000004bf007c0c */ /* 0x000fc4000bf46270 */
[-C--:B0-----:R-:W-:Y:S01]  /*fcf0*/  @!P3 LEA R4, P6, R194, R24.reuse, 0x2 ;  /* 0x00000018c204b211 */ /* 0x081fe200078c10ff */
[----:B------:R0:W-:Y:S01]  /*fd00*/  @!P0 ST.E.64 desc[UR52][R10.64], R100 ;  /* 0x000000640a008985 */ /* 0x0001e2000c101b34 */
[C---:B------:R-:W-:Y:S02]  /*fd10*/  @!P4 LEA R12, P0, R193.reuse, R24, 0x2 ;  /* 0x00000018c10cc211 */ /* 0x040fe400078010ff */
[----:B------:R-:W-:Y:S02]  /*fd20*/  ISETP.GE.AND P1, PT, R190, UR4, PT ;  /* 0x00000004be007c0c */ /* 0x000fe4000bf26270 */
[-C--:B------:R-:W-:Y:S02]  /*fd30*/  @!P4 LEA.HI.X R13, R193, R21.reuse, R210, 0x2, P0 ;  /* 0x00000015c10dc211 */ /* 0x080fe400000f14d2 */
[----:B------:R-:W-:Y:S02]  /*fd40*/  @!P3 LEA.HI.X R5, R194, R21, R211, 0x2, P6 ;  /* 0x00000015c205b211 */ /* 0x000fe400030f14d3 */
[----:B------:R-:W-:-:S02]  /*fd50*/  ISETP.GE.AND P0, PT, R189, UR4, PT ;  /* 0x00000004bd007c0c */ /* 0x000fc4000bf06270 */
[-C--:B------:R-:W-:Y:S01]  /*fd60*/  @!P5 LEA R14, P6, R192, R24.reuse, 0x2 ;  /* 0x00000018c00ed211 */ /* 0x080fe200078c10ff */
[----:B------:R3:W-:Y:S01]  /*fd70*/  @!P3 ST.E.64 desc[UR52][R4.64], R104 ;  /* 0x000000680400b985 */ /* 0x0007e2000c101b34 */
[----:B------:R-:W-:Y:S02]  /*fd80*/  ISETP.GE.AND P3, PT, R188, UR4, PT ;  /* 0x00000004bc007c0c */ /* 0x000fe4000bf66270 */
[----:B------:R-:W-:Y:S01]  /*fd90*/  @!P5 LEA.HI.X R15, R192, R21, R209, 0x2, P6 ;  /* 0x00000015c00fd211 */ /* 0x000fe200030f14d1 */
[----:B------:R4:W-:Y:S01]  /*fda0*/  @!P4 ST.E.64 desc[UR52][R12.64], R108 ;  /* 0x0000006c0c00c985 */ /* 0x0009e2000c101b34 */
[----:B-1----:R-:W-:-:S03]  /*fdb0*/  @!P2 LEA R6, P4, R191, R24, 0x2 ;  /* 0x00000018bf06a211 */ /* 0x002fc600078810ff */
[----:B------:R-:W-:Y:S01]  /*fdc0*/  @!P5 ST.E.64 desc[UR52][R14.64], R112 ;  /* 0x000000700e00d985 */ /* 0x000fe2000c101b34 */
[CC--:B--2---:R-:W-:Y:S02]  /*fdd0*/  @!P1 LEA R8, P5, R190.reuse, R24.reuse, 0x2 ;  /* 0x00000018be089211 */ /* 0x0c4fe400078a10ff */
[-C--:B------:R-:W-:Y:S02]  /*fde0*/  @!P2 LEA.HI.X R7, R191, R21.reuse, R208, 0x2, P4 ;  /* 0x00000015bf07a211 */ /* 0x080fe400020f14d0 */
[----:B0-----:R-:W-:Y:S02]  /*fdf0*/  @!P0 LEA R10, P6, R189, R24, 0x2 ;  /* 0x00000018bd0a8211 */ /* 0x001fe400078c10ff */
[----:B------:R-:W-:Y:S01]  /*fe00*/  ISETP.GE.AND P4, PT, R187, UR4, PT ;  /* 0x00000004bb007c0c */ /* 0x000fe2000bf86270 */
[----:B------:R0:W-:Y:S01]  /*fe10*/  @!P2 ST.E.64 desc[UR52][R6.64], R116 ;  /* 0x000000740600a985 */ /* 0x0001e2000c101b34 */
[-C--:B------:R-:W-:Y:S02]  /*fe20*/  @!P1 LEA.HI.X R9, R190, R21.reuse, R207, 0x2, P5 ;  /* 0x00000015be099211 */ /* 0x080fe400028f14cf */
[----:B------:R-:W-:-:S02]  /*fe30*/  @!P0 LEA.HI.X R11, R189, R21, R206, 0x2, P6 ;  /* 0x00000015bd0b8211 */ /* 0x000fc400030f14ce */
[----:B------:R-:W-:Y:S01]  /*fe40*/  ISETP.GE.AND P2, PT, R186, UR4, PT ;  /* 0x00000004ba007c0c */ /* 0x000fe2000bf46270 */
[----:B------:R1:W-:Y:S01]  /*fe50*/  @!P1 ST.E.64 desc[UR52][R8.64], R120 ;  /* 0x0000007808009985 */ /* 0x0003e2000c101b34 */
[----:B---3--:R-:W-:Y:S02]  /*fe60*/  @!P3 LEA R4, P5, R188, R24, 0x2 ;  /* 0x00000018bc04b211 */ /* 0x008fe400078a10ff */
[----:B------:R-:W-:Y:S01]  /*fe70*/  ISETP.GE.AND P1, PT, R185, UR4, PT ;  /* 0x00000004b9007c0c */ /* 0x000fe2000bf26270 */
[----:B------:R2:W-:Y:S01]  /*fe80*/  @!P0 ST.E.64 desc[UR52][R10.64], R124 ;  /* 0x0000007c0a008985 */ /* 0x0005e2000c101b34 */
[----:B------:R-:W-:Y:S02]  /*fe90*/  ISETP.GE.AND P0, PT, R184, UR4, PT ;  /* 0x00000004b8007c0c */ /* 0x000fe4000bf06270 */
[----:B------:R-:W-:Y:S02]  /*fea0*/  @!P3 LEA.HI.X R5, R188, R21, R205, 0x2, P5 ;  /* 0x00000015bc05b211 */ /* 0x000fe400028f14cd */
[----:B------:R-:W-:-:S02]  /*feb0*/  ISETP.GE.AND P5, PT, R23, UR4, PT ;  /* 0x0000000417007c0c */ /* 0x000fc4000bfa6270 */
[CC--:B----4-:R-:W-:Y:S01]  /*fec0*/  @!P4 LEA R12, P6, R187.reuse, R24.reuse, 0x2 ;  /* 0x00000018bb0cc211 */ /* 0x0d0fe200078c10ff */
[----:B------:R3:W-:Y:S01]  /*fed0*/  @!P3 ST.E.64 desc[UR52][R4.64], R128 ;  /* 0x000000800400b985 */ /* 0x0007e2000c101b34 */
[CC--:B0-----:R-:W-:Y:S02]  /*fee0*/  @!P2 LEA R6, P3, R186.reuse, R24.reuse, 0x2 ;  /* 0x00000018ba06a211 */ /* 0x0c1fe400078610ff */
[-C--:B------:R-:W-:Y:S02]  /*fef0*/  @!P4 LEA.HI.X R13, R187, R21.reuse, R204, 0x2, P6 ;  /* 0x00000015bb0dc211 */ /* 0x080fe400030f14cc */
[-C--:B-1----:R-:W-:Y:S02]  /*ff00*/  @!P1 LEA R8, P6, R185, R24.reuse, 0x2 ;  /* 0x00000018b9089211 */ /* 0x082fe400078c10ff */
[----:B------:R-:W-:Y:S01]  /*ff10*/  @!P2 LEA.HI.X R7, R186, R21, R203, 0x2, P3 ;  /* 0x00000015ba07a211 */ /* 0x000fe200018f14cb */
[----:B------:R3:W-:Y:S01]  /*ff20*/  @!P4 ST.E.64 desc[UR52][R12.64], R132 ;  /* 0x000000840c00c985 */ /* 0x0007e2000c101b34 */
[----:B--2---:R-:W-:-:S02]  /*ff30*/  @!P0 LEA R10, P4, R184, R24, 0x2 ;  /* 0x00000018b80a8211 */ /* 0x004fc400078810ff */
        /* <DEDUP_REMOVED lines=8> */
.L_x_7515:
[----:B------:R-:W-:Y:S05]  /*ffc0*/  BSYNC B1 ;  /* 0x0000000000017941 */ /* 0x000fea0003800000 */
.L_x_7514:
[----:B------:R-:W-:Y:S01]  /*ffd0*/  ISETP.GE.AND P0, PT, R25, R44, PT ;  /* 0x0000002c1900720c */ /* 0x000fe20003f06270 */
[----:B0-----:R-:W0:Y:S04]  /*ffe0*/  SHFL.IDX PT, R20, R20, 0x1, 0x1c1f ;  /* 0x003c1f0014147f89 */ /* 0x001e2800000e0000 */
[----:B------:R-:W4:Y:S08]  /*fff0*/  SHFL.IDX PT, R0, R0, 0x1, 0x1c1f ;  /* 0x003c1f0000007f89 */ /* 0x000f3000000e0000 */
[----:B------:R-:W-:Y:S05]  /*10000*/  @P0 BRA `(.L_x_7513) ;  /* 0x0000001000240947 */ /* 0x000fea0003800000 */
[----:B------:R-:W-:Y:S02]  /*10010*/  ULDC UR4, c[0x0][0xac8] ;  /* 0x0002b20000047ab9 */ /* 0x000fe40000000800 */
[----:B------:R-:W-:Y:S02]  /*10020*/  ISETP.GE.AND P2, PT, R16, UR4, PT ;  /* 0x0000000410007c0c */ /* 0x000fe4000bf46270 */
[----:B------:R-:W-:Y:S02]  /*10030*/  ISETP.GE.AND P1, PT, R197, UR4, PT ;  /* 0x00000004c5007c0c */ /* 0x000fe4000bf26270 */
[----:B------:R-:W-:Y:S02]  /*10040*/  ISETP.GE.AND P0, PT, R196, UR4, PT ;  /* 0x00000004c4007c0c */ /* 0x000fe4000bf06270 */
[----:B------:R-:W-:Y:S02]  /*10050*/  ISETP.GE.AND P4, PT, R194, UR4, PT ;  /* 0x00000004c2007c0c */ /* 0x000fe4000bf86270 */
[----:B------:R-:W-:-:S05]  /*10060*/  ISETP.GE.AND P3, PT, R195, UR4, PT ;  /* 0x00000004c3007c0c */ /* 0x000fca000bf66270 */
[CC--:B---34-:R-:W-:Y:S02]  /*10070*/  @!P2 LEA R4, P6, R16.reuse, R0.reuse, 0x2 ;  /* 0x000000001004a211 */ /* 0x0d8fe400078c10ff */
[C---:B------:R-:W-:Y:S02]  /*10080*/  @!P1 LEA R6, P5, R197.reuse, R0, 0x2 ;  /* 0x00000000c5069211 */ /* 0x040fe400078a10ff */
[----:B0-----:R-:W-:Y:S02]  /*10090*/  @!P2 LEA.HI.X R5, R16, R20, R215, 0x2, P6 ;  /* 0x000000141005a211 */ /* 0x001fe400030f14d7 */
[----:B------:R-:W-:Y:S02]  /*100a0*/  @!P0 LEA R8, P6, R196, R0, 0x2 ;  /* 0x00000000c4088211 */ /* 0x000fe400078c10ff */
[----:B------:R-:W-:Y:S01]  /*100b0*/  @!P1 LEA.HI.X R7, R197, R20, R214, 0x2, P5 ;  /* 0x00000014c5079211 */ /* 0x000fe200028f14d6 */
[----:B------:R0:W-:Y:S01]  /*100c0*/  @!P2 ST.E.64 desc[UR52][R4.64], R2 ;  /* 0x000000020400a985 */ /* 0x0001e2000c101b34 */
[----:B------:R-:W-:-:S02]  /*100d0*/  ISETP.GE.AND P5, PT, R193, UR4, PT ;  /* 0x00000004c1007c0c */ /* 0x000fc4000bfa6270 */
[----:B------:R-:W-:Y:S01]  /*100e0*/  @!P0 LEA.HI.X R9, R196, R20, R213, 0x2, P6 ;  /* 0x00000014c4098211 */ /* 0x000fe200030f14d5 */
[----:B------:R3:W-:Y:S01]  /*100f0*/  @!P1 ST.E.64 desc[UR52][R6.64], R94 ;  /* 0x0000005e06009985 */ /* 0x0007e2000c101b34 */
[----:B------:R-:W-:Y:S02]  /*10100*/  ISETP.GE.AND P2, PT, R192, UR4, PT ;  /* 0x00000004c0007c0c */ /* 0x000fe4000bf46270 */
[-C--:B------:R-:W-:Y:S01]  /*10110*/  @!P3 LEA R10, P6, R195, R0.reuse, 0x2 ;  /* 0x00000000c30ab211 */ /* 0x080fe200078c10ff */
[----:B------:R4:W-:Y:S01]  /*10120*/  @!P0 ST.E.64 desc[UR52][R8.64], R98 ;  /* 0x0000006208008985 */ /* 0x0009e2000c101b34 */
[C---:B------:R-:W-:Y:S02]  /*10130*/  @!P4 LEA R12, P0, R194.reuse, R0, 0x2 ;  /* 0x00000000c20cc211 */ /* 0x040fe400078010ff */
[----:B------:R-:W-:Y:S02]  /*10140*/  ISETP.GE.AND P1, PT, R191, UR4, PT ;  /* 0x00000004bf007c0c */ /* 0x000fe4000bf26270 */
[----:B------:R-:W-:-:S02]  /*10150*/  @!P4 LEA.HI.X R13, R194, R20, R211, 0x2, P0 ;  /* 0x00000014c20dc211 */ /* 0x000fc400000f14d3 */
[----:B------:R-:W-:Y:S02]  /*10160*/  @!P3 LEA.HI.X R11, R195, R20, R212, 0x2, P6 ;  /* 0x00000014c30bb211 */ /* 0x000fe400030f14d4 */
[----:B------:R-:W-:Y:S02]  /*10170*/  ISETP.GE.AND P0, PT, R190, UR4, PT ;  /* 0x00000004be007c0c */ /* 0x000fe4000bf06270 */
[----:B------:R-:W-:Y:S01]  /*10180*/  @!P5 LEA R14, P6, R193, R0, 0x2 ;  /* 0x00000000c10ed211 */ /* 0x000fe200078c10ff */
[----:B------:R5:W-:Y:S01]  /*10190*/  @!P3 ST.E.64 desc[UR52][R10.64], R102 ;  /* 0x000000660a00b985 */ /* 0x000be2000c101b34 */
[----:B------:R-:W-:Y:S02]  /*101a0*/  ISETP.GE.AND P3, PT, R189, UR4, PT ;  /* 0x00000004bd007c0c */ /* 0x000fe4000bf66270 */
[----:B------:R-:W-:Y:S01]  /*101b0*/  @!P5 LEA.HI.X R15, R193, R20, R210, 0x2, P6 ;  /* 0x00000014c10fd211 */ /* 0x000fe200030f14d2 */
[----:B------:R-:W-:Y:S01]  /*101c0*/  @!P4 ST.E.64 desc[UR52][R12.64], R106 ;  /* 0x0000006a0c00c985 */ /* 0x000fe2000c101b34 */
[----:B0-----:R-:W-:-:S03]  /*101d0*/  @!P2 LEA R2, P4, R192, R0, 0x2 ;  /* 0x00000000c002a211 */ /* 0x001fc600078810ff */
[----:B------:R-:W-:Y:S01]  /*101e0*/  @!P5 ST.E.64 desc[UR52][R14.64], R110 ;  /* 0x0000006e0e00d985 */ /* 0x000fe2000c101b34 */
[C---:B------:R-:W-:Y:S02]  /*101f0*/  @!P1 LEA R4, P5, R191.reuse, R0, 0x2 ;  /* 0x00000000bf049211 */ /* 0x040fe400078a10ff */
[----:B------:R-:W-:Y:S02]  /*10200*/  @!P2 LEA.HI.X R3, R192, R20, R209, 0x2, P4 ;  /* 0x00000014c003a211 */ /* 0x000fe400020f14d1 */
[----:B---3--:R-:W-:Y:S02]  /*10210*/  @!P0 LEA R6, P6, R190, R0, 0x2 ;  /* 0x00000000be068211 */ /* 0x008fe400078c10ff */
[----:B------:R-:W-:Y:S01]  /*10220*/  ISETP.GE.AND P4, PT, R188, UR4, PT ;  /* 0x00000004bc007c0c */ /* 0x000fe2000bf86270 */
[----:B------:R0:W-:Y:S01]  /*10230*/  @!P2 ST.E.64 desc[UR52][R2.64], R114 ;  /* 0x000000720200a985 */ /* 0x0001e2000c101b34 */
[-C--:B------:R-:W-:Y:S02]  /*10240*/  @!P1 LEA.HI.X R5, R191, R20.reuse, R208, 0x2, P5 ;  /* 0x00000014bf059211 */ /* 0x080fe400028f14d0 */
[----:B------:R-:W-:-:S02]  /*10250*/  @!P0 LEA.HI.X R7, R190, R20, R207, 0x2, P6 ;  /* 0x00000014be078211 */ /* 0x000fc400030f14cf */
[----:B------:R-:W-:Y:S01]  /*10260*/  ISETP.GE.AND P2, PT, R187, UR4, PT ;  /* 0x00000004bb007c0c */ /* 0x000fe2000bf46270 */
[----:B------:R3:W-:Y:S01]  /*10270*/  @!P1 ST.E.64 desc[UR52][R4.64], R118 ;  /* 0x0000007604009985 */ /* 0x0007e2000c101b34 */
[----:B----4-:R-:W-:Y:S02]  /*10280*/  @!P3 LEA R8, P5, R189, R0, 0x2 ;  /* 0x00000000bd08b211 */ /* 0x010fe400078a10ff */
[----:B------:R-:W-:Y:S01]  /*10290*/  ISETP.GE.AND P1, PT, R186, UR4, PT ;  /* 0x00000004ba007c0c */ /* 0x000fe2000bf26270 */
[----:B------:R4:W-:Y:S01]  /*102a0*/  @!P0 ST.E.64 desc[UR52][R6.64], R122 ;  /* 0x0000007a06008985 */ /* 0x0009e2000c101b34 */
[----:B------:R-:W-:Y:S02]  /*102b0*/  ISETP.GE.AND P0, PT, R185, UR4, PT ;  /* 0x00000004b9007c0c */ /* 0x000fe4000bf06270 */
[----:B------:R-:W-:Y:S02]  /*102c0*/  @!P3 LEA.HI.X R9, R189, R20, R206, 0x2, P5 ;  /* 0x00000014bd09b211 */ /* 0x000fe400028f14ce */
[----:B------:R-:W-:-:S02]  /*102d0*/  ISETP.GE.AND P5, PT, R184, UR4, PT ;  /* 0x00000004b8007c0c */ /* 0x000fc4000bfa6270 */
[CC--:B-----5:R-:W-:Y:S01]  /*102e0*/  @!P4 LEA R10, P6, R188.reuse, R0.reuse, 0x2 ;  /* 0x00000000bc0ac211 */ /* 0x0e0fe200078c10ff */
[----:B------:R1:W-:Y:S01]  /*102f0*/  @!P3 ST.E.64 desc[UR52][R8.64], R126 ;  /* 0x0000007e0800b985 */ /* 0x0003e2000c101b34 */
[C---:B0-----:R-:W-:Y:S02]  /*10300*/  @!P2 LEA R2, P3, R187.reuse, R0, 0x2 ;  /* 0x00000000bb02a211 */ /* 0x041fe400078610ff */
[----:B------:R-:W-:Y:S02]  /*10310*/  @!P4 LEA.HI.X R11, R188, R20, R205, 0x2, P6 ;  /* 0x00000014bc0bc211 */ /* 0x000fe400030f14cd */
[----:B---3--:R-:W-:Y:S02]  /*10320*/  @!P1 LEA R4, P6, R186, R0, 0x2 ;  /* 0x00000000ba049211 */ /* 0x008fe400078c10ff */
[----:B------:R-:W-:Y:S01]  /*10330*/  @!P2 LEA.HI.X R3, R187, R20, R204, 0x2, P3 ;  /* 0x00000014bb03a211 */ /* 0x000fe200018f14cc */
[----:B------:R0:W-:Y:S01]  /*10340*/  @!P4 ST.E.64 desc[UR52][R10.64], R130 ;  /* 0x000000820a00c985 */ /* 0x0001e2000c101b34 */
[----:B----4-:R-:W-:-:S02]  /*10350*/  @!P0 LEA R6, P4, R185, R0, 0x2 ;  /* 0x00000000b9068211 */ /* 0x010fc400078810ff */
[----:B------:R-:W-:Y:S01]  /*10360*/  @!P5 LEA R12, P3, R184, R0, 0x2 ;  /* 0x00000000b80cd211 */ /* 0x000fe200078610ff */
[----:B------:R0:W-:Y:S01]  /*10370*/  @!P2 ST.E.64 desc[UR52][R2.64], R134 ;  /* 0x000000860200a985 */ /* 0x0001e2000c101b34 */
[-C--:B------:R-:W-:Y:S02]  /*10380*/  @!P1 LEA.HI.X R5, R186, R20.reuse, R203, 0x2, P6 ;  /* 0x00000014ba059211 */ /* 0x080fe400030f14cb */
[-C--:B------:R-:W-:Y:S02]  /*10390*/  @!P0 LEA.HI.X R7, R185, R20.reuse, R202, 0x2, P4 ;  /* 0x00000014b9078211 */ /* 0x080fe400020f14ca */
[----:B------:R-:W-:Y:S01]  /*103a0*/  @!P5 LEA.HI.X R13, R184, R20, R201, 0x2, P3 ;  /* 0x00000014b80dd211 */ /* 0x000fe200018f14c9 */
[----:B------:R0:W-:Y:S04]  /*103b0*/  @!P1 ST.E.64 desc[UR52][R4.64], R138 ;  /* 0x0000008a04009985 */ /* 0x0001e8000c101b34 */
[----:B------:R0:W-:Y:S01]  /*103c0*/  @!P0 ST.E.64 desc[UR52][R6.64], R142 ;  /* 0x0000008e06008985 */ /* 0x0001e2000c101b34 */
[----:B------:R-:W-:-:S03]  /*103d0*/  ISETP.GE.AND P0, PT, R23, UR4, PT ;  /* 0x0000000417007c0c */ /* 0x000fc6000bf06270 */
[----:B------:R0:W-:Y:S10]  /*103e0*/  @!P5 ST.E.64 desc[UR52][R12.64], R146 ;  /* 0x000000920c00d985 */ /* 0x0001f4000c101b34 */
[----:B-1----:R-:W-:Y:S05]  /*103f0*/  @P0 BRA `(.L_x_7513) ;  /* 0x0000000c00280947 */ /* 0x002fea0003800000 */
[----:B0-----:R-:W-:-:S04]  /*10400*/  LEA R2, P0, R23, R0, 0x2 ;  /* 0x0000000017027211 */ /* 0x001fc800078010ff */
[----:B------:R-:W-:-:S05]  /*10410*/  LEA.HI.X R3, R23, R20, R200, 0x2, P0 ;  /* 0x0000001417037211 */ /* 0x000fca00000f14c8 */
[----:B------:R0:W-:Y:S01]  /*10420*/  ST.E.64 desc[UR52][R2.64], R150 ;  /* 0x0000009602007985 */ /* 0x0001e2000c101b34 */
[----:B------:R-:W-:Y:S05]  /*10430*/  BRA `(.L_x_7513) ;  /* 0x0000000c00187947 */ /* 0x000fea0003800000 */
.L_x_7504:
[----:B------:R-:W-:Y:S02]  /*10440*/  ULDC.64 UR8, c[0x0][0xc00] ;  /* 0x0003000000087ab9 */ /* 0x000fe40000000a00 */
[----:B------:R-:W-:-:S04]  /*10450*/  UISETP.NE.U32.AND UP0, UPT, UR8, URZ, UPT ;  /* 0x0000003f0800728c */ /* 0x000fc8000bf05070 */
[----:B------:R-:W-:-:S03]  /*10460*/  UISETP.NE.AND.EX UP0, UPT, UR9, URZ, UPT, UP0 ;  /* 0x0000003f0900728c */ /* 0x000fc6000bf05300 */
[----:B------:R-:W-:Y:S02]  /*10470*/  ULDC.64 UR8, c[0x0][0xc00] ;  /* 0x0003000000087ab9 */ /* 0x000fe40000000a00 */
[----:B------:R-:W-:Y:S01]  /*10480*/  UIMAD.WIDE UR8, UR43, 0x4, UR8 ;  /* 0x000000042b0878a5 */ /* 0x000fe2000f8e0208 */
[----:B------:R-:W-:-:S05]  /*10490*/  PLOP3.LUT P1, PT, PT, PT, UP0, 0x80, 0x0 ;  /* 0x000000000000781c */ /* 0x000fca0003f2f008 */
[----:B------:R-:W-:Y:S02]  /*104a0*/  IMAD.U32 R2, RZ, RZ, UR8 ;  /* 0x00000008ff027e24 */ /* 0x000fe4000f8e00ff */
[----:B------:R-:W-:Y:S01]  /*104b0*/  IMAD.U32 R3, RZ, RZ, UR9 ;  /* 0x00000009ff037e24 */ /* 0x000fe2000f8e00ff */
[----:B------:R-:W-:Y:S02]  /*104c0*/  ULDC.64 UR8, c[0x0][0xc08] ;  /* 0x0003020000087ab9 */ /* 0x000fe40000000a00 */
[----:B------:R-:W-:Y:S01]  /*104d0*/  UISETP.NE.U32.AND UP1, UPT, UR8, URZ, UPT ;  /* 0x0000003f0800728c */ /* 0x000fe2000bf25070 */
[----:B------:R-:W-:Y:S02]  /*104e0*/  ULDC UR4, c[0x0][0xa88] ;  /* 0x0002a20000047ab9 */ /* 0x000fe40000000800 */
[----:B------:R-:W2:Y:S01]  /*104f0*/  @P1 LDG.E R6, desc[UR52][R2.64] ;  /* 0x0000003402061981 */ /* 0x000ea2000c1e1900 */
[----:B------:R-:W-:Y:S01]  /*10500*/  UISETP.NE.AND.EX UP1, UPT, UR9, URZ, UPT, UP1 ;  /* 0x0000003f0900728c */ /* 0x000fe2000bf25310 */
[----:B------:R-:W-:-:S05]  /*10510*/  IMAD.U32 R0, RZ, RZ, UR4 ;  /* 0x00000004ff007e24 */ /* 0x000fca000f8e00ff */
[----:B------:R-:W-:-:S05]  /*10520*/  PLOP3.LUT P2, PT, PT, PT, UP1, 0x80, 0x0 ;  /* 0x000000000000781c */ /* 0x000fca0003f4f018 */
[----:B------:R-:W-:Y:S02]  /*10530*/  @UP1 ULDC.64 UR8, c[0x0][0xc08] ;  /* 0x0003020000081ab9 */ /* 0x000fe40000000a00 */
[----:B------:R-:W-:-:S06]  /*10540*/  @UP1 UIMAD.WIDE UR8, UR43, 0x4, UR8 ;  /* 0x000000042b0818a5 */ /* 0x000fcc000f8e0208 */
[----:B------:R-:W-:Y:S02]  /*10550*/  IMAD.U32 R4, RZ, RZ, UR8 ;  /* 0x00000008ff047e24 */ /* 0x000fe4000f8e00ff */
[----:B------:R-:W-:-:S05]  /*10560*/  IMAD.U32 R5, RZ, RZ, UR9 ;  /* 0x00000009ff057e24 */ /* 0x000fca000f8e00ff */
[----:B------:R0:W5:Y:S01]  /*10570*/  @P2 LDG.E R0, desc[UR52][R4.64] ;  /* 0x0000003404002981 */ /* 0x000162000c1e1900 */
[----:B------:R-:W-:Y:S01]  /*10580*/  UISETP.NE.AND UP1, UPT, UR45, URZ, UPT ;  /* 0x0000003f2d00728c */ /* 0x000fe2000bf25270 */
[----:B------:R-:W-:Y:S01]  /*10590*/  ISETP.GT.AND P0, PT, R221, 0x7f, PT ;  /* 0x0000007fdd00780c */ /* 0x000fe20003f04270 */
[----:B------:R-:W-:-:S09]  /*105a0*/  UMOV UR4, URZ ;  /* 0x0000003f00047c82 */ /* 0x000fd20008000000 */
[----:B------:R-:W-:Y:S01]  /*105b0*/  @!UP1 ULDC UR45, c[0x0][0xad4] ;  /* 0x0002b500002d9ab9 */ /* 0x000fe20000000800 */
[----:B--2---:R-:W-:Y:S01]  /*105c0*/  @P1 R2UR UR4, R6 ;  /* 0x00000000060412ca */ /* 0x004fe200000e0000 */
[----:B0-----:R-:W-:-:S14]  /*105d0*/  @P2 BRA `(.L_x_7516) ;  /* 0x0000000000102947 */ /* 0x001fdc0003800000 */
[----:B------:R-:W-:Y:S05]  /*105e0*/  @!P1 BRA `(.L_x_7516) ;  /* 0x00000000000c9947 */ /* 0x000fea0003800000 */
[----:B------:R-:W2:Y:S04]  /*105f0*/  LDG.E R5, desc[UR52][R2.64] ;  /* 0x0000003402057981 */ /* 0x000ea8000c1e1900 */
[----:B-----5:R-:W2:Y:S02]  /*10600*/  LDG.E R0, desc[UR52][R2.64+0x4] ;  /* 0x0000043402007981 */ /* 0x020ea4000c1e1900 */
[----:B--2---:R-:W-:-:S07]  /*10610*/  IMAD.IADD R0, R0, 0x1, -R5 ;  /* 0x0000000100007824 */ /* 0x004fce00078e0a05 */
.L_x_7516:
[----:B------:R-:W-:Y:S01]  /*10620*/  USHF.R.S32.HI UR13, URZ, 0x1f, UR43 ;  /* 0x0000001f3f0d7899 */ /* 0x000fe2000801142b */
[----:B------:R-:W-:Y:S01]  /*10630*/  BSSY B1, `(.L_x_7517) ;  /* 0x000003a000017945 */ /* 0x000fe20003800000 */
[----:B------:R-:W-:Y:S02]  /*10640*/  USHF.R.S32.HI UR21, URZ, 0x1f, UR4 ;  /* 0x0000001f3f157899 */ /* 0x000fe40008011404 */
        /* <DEDUP_REMOVED lines=11> */
[----:B------:R-:W-:Y:S01]  /*10700*/  UISETP.GT.AND UP0, UPT, UR45, 0x1, UPT ;  /* 0x000000012d00788c */ /* 0x000fe2000bf04270 */
[----:B------:R-:W-:Y:S01]  /*10710*/  IMAD.MOV.U32 R5, RZ, RZ, R4 ;  /* 0x000000ffff057224 */ /* 0x000fe200078e0004 */
[----:B------:R-:W-:Y:S02]  /*10720*/  UMOV UR19, 0x9b8 ;  /* 0x000009b800137882 */ /* 0x000fe40000000000 */
[----:B------:R-:W-:Y:S02]  /*10730*/  USEL UR19, UR19, 0x978, UP0 ;  /* 0x0000097813137887 */ /* 0x000fe40008000000 */
[----:B------:R-:W-:-:S06]  /*10740*/  USEL UR18, UR39, URZ, UP0 ;  /* 0x0000003f27127287 */ /* 0x000fcc0008000000 */
[----:B------:R-:W0:Y:S04]  /*10750*/  @P0 LDC R3, c[0x0][0xbec] ;  /* 0x0002fb00ff030b82 */ /* 0x000e280000000800 */
[----:B------:R-:W-:Y:S01]  /*10760*/  ULDC.64 UR8, c[0x0][UR19+0x218] ;  /* 0x0000860013087abb */ /* 0x000fe20008000a00 */
[----:B------:R-:W-:Y:S01]  /*10770*/  ULDC.64 UR14, c[0x0][UR19+0x220] ;  /* 0x00008800130e7abb */ /* 0x000fe20008000a00 */
[----:B------:R-:W-:Y:S01]  /*10780*/  ULDC.64 UR16, c[0x0][UR19+0x228] ;  /* 0x00008a0013107abb */ /* 0x000fe20008000a00 */
[----:B------:R-:W-:Y:S01]  /*10790*/  UIMAD.WIDE.U32 UR10, UR8, UR42, URZ ;  /* 0x0000002a080a72a5 */ /* 0x000fe2000f8e003f */
[----:B------:R-:W1:Y:S01]  /*107a0*/  @P0 LDC R7, c[0x0][0xbf0] ;  /* 0x0002fc00ff070b82 */ /* 0x000e620000000800 */
[----:B------:R-:W-:Y:S02]  /*107b0*/  UIMAD UR20, UR9, UR42, URZ ;  /* 0x0000002a091472a4 */ /* 0x000fe4000f8e023f */
[----:B------:R-:W-:-:S02]  /*107c0*/  UIMAD UR15, UR15, UR12, URZ ;  /* 0x0000000c0f0f72a4 */ /* 0x000fc4000f8e023f */
[----:B------:R-:W-:Y:S02]  /*107d0*/  UIMAD.WIDE.U32 UR22, UR16, UR18, URZ ;  /* 0x00000012101672a5 */ /* 0x000fe4000f8e003f */
[----:B------:R-:W-:Y:S02]  /*107e0*/  UIMAD.WIDE.U32 UR8, UR14, UR12, URZ ;  /* 0x0000000c0e0872a5 */ /* 0x000fe4000f8e003f */
[----:B------:R-:W-:Y:S02]  /*107f0*/  UIMAD UR16, UR17, UR18, URZ ;  /* 0x00000012111072a4 */ /* 0x000fe4000f8e023f */
[----:B------:R-:W-:Y:S02]  /*10800*/  UIMAD UR15, UR14, UR13, UR15 ;  /* 0x0000000d0e0f72a4 */ /* 0x000fe4000f8e020f */
[----:B------:R-:W-:Y:S02]  /*10810*/  UIADD3 UR10, UP1, UP2, UR8, UR10, UR4 ;  /* 0x0000000a080a7290 */ /* 0x000fe4000fa3e004 */
[----:B------:R-:W-:Y:S01]  /*10820*/  UIADD3 UR16, UR23, UR16, URZ ;  /* 0x0000001017107290 */ /* 0x000fe2000fffe03f */
[----:B0-----:R-:W-:Y:S01]  /*10830*/  @P0 IMAD.HI.U32 R2, R4, R3, RZ ;  /* 0x0000000304020227 */ /* 0x001fe200078e00ff */
[----:B------:R-:W-:-:S02]  /*10840*/  UIADD3 UR20, UR11, UR20, URZ ;  /* 0x000000140b147290 */ /* 0x000fc4000fffe03f */
[----:B------:R-:W-:Y:S01]  /*10850*/  UIADD3 UR15, UR9, UR15, URZ ;  /* 0x0000000f090f7290 */ /* 0x000fe2000fffe03f */
[----:B------:R-:W-:Y:S02]  /*10860*/  IMAD.U32 R3, RZ, RZ, UR23 ;  /* 0x00000017ff037e24 */ /* 0x000fe4000f8e00ff */
[----:B------:R-:W-:Y:S01]  /*10870*/  IMAD.U32 R6, RZ, RZ, UR16 ;  /* 0x00000010ff067e24 */ /* 0x000fe2000f8e00ff */
[----:B------:R-:W-:Y:S01]  /*10880*/  ULDC.64 UR8, c[0x0][UR19+0x210] ;  /* 0x0000840013087abb */ /* 0x000fe20008000a00 */
[----:B-1----:R-:W-:Y:S01]  /*10890*/  @P0 SHF.R.U32.HI R5, RZ, R7, R2 ;  /* 0x00000007ff050219 */ /* 0x002fe20000011602 */
[----:B------:R-:W-:-:S04]  /*108a0*/  IMAD.U32 R2, RZ, RZ, UR22 ;  /* 0x00000016ff027e24 */ /* 0x000fc8000f8e00ff */
[--C-:B------:R-:W-:Y:S01]  /*108b0*/  IMAD.MOV R7, RZ, RZ, -R5.reuse ;  /* 0x000000ffff077224 */ /* 0x100fe200078e0a05 */
[----:B------:R-:W-:Y:S01]  /*108c0*/  IADD3 R2, P0, P1, R5, UR10, R2 ;  /* 0x0000000a05027c10 */ /* 0x000fe2000f91e002 */
[----:B------:R-:W-:Y:S01]  /*108d0*/  UIADD3.X UR10, UR15, UR20, UR21, UP1, UP2 ;  /* 0x000000140f0a7290 */ /* 0x000fe20008fe4415 */
[----:B------:R-:W-:Y:S01]  /*108e0*/  SHF.R.S32.HI R5, RZ, 0x1f, R5 ;  /* 0x0000001fff057819 */ /* 0x000fe20000011405 */
[----:B------:R-:W-:-:S04]  /*108f0*/  IMAD R7, R9, R7, R4 ;  /* 0x0000000709077224 */ /* 0x000fc800078e0204 */
[----:B------:R-:W-:Y:S01]  /*10900*/  IADD3.X R3, R5, UR10, R6, P0, P1 ;  /* 0x0000000a05037c10 */ /* 0x000fe200087e2406 */
[C---:B------:R-:W-:Y:S01]  /*10910*/  IMAD R9, R7.reuse, UR9, RZ ;  /* 0x0000000907097c24 */ /* 0x040fe2000f8e02ff */
[----:B------:R-:W-:Y:S01]  /*10920*/  SHF.R.S32.HI R4, RZ, 0x1f, R7 ;  /* 0x0000001fff047819 */ /* 0x000fe20000011407 */
[----:B------:R-:W-:Y:S01]  /*10930*/  ULDC.64 UR10, c[0x0][0xba8] ;  /* 0x0002ea00000a7ab9 */ /* 0x000fe20000000a00 */
[----:B------:R-:W-:Y:S01]  /*10940*/  @!UP0 ULDC UR10, c[0x0][0xb50] ;  /* 0x0002d400000a8ab9 */ /* 0x000fe20000000800 */
[----:B------:R-:W-:Y:S01]  /*10950*/  IMAD.WIDE.U32 R2, R7, UR8, R2 ;  /* 0x0000000807027c25 */ /* 0x000fe2000f8e0002 */
[----:B------:R-:W-:-:S03]  /*10960*/  @!UP0 ULDC UR11, c[0x0][0xb54] ;  /* 0x0002d500000b8ab9 */ /* 0x000fc60000000800 */
[----:B------:R-:W-:Y:S01]  /*10970*/  IMAD R9, R4, UR8, R9 ;  /* 0x0000000804097c24 */ /* 0x000fe2000f8e0209 */
[----:B------:R-:W-:-:S03]  /*10980*/  LEA R4, P0, R2, UR10, 0x2 ;  /* 0x0000000a02047c11 */ /* 0x000fc6000f8010ff */
[----:B------:R-:W-:-:S05]  /*10990*/  IMAD.IADD R3, R3, 0x1, R9 ;  /* 0x0000000103037824 */ /* 0x000fca00078e0209 */
[----:B------:R-:W-:Y:S01]  /*109a0*/  LEA.HI.X R5, R2, UR11, R3, 0x2, P0 ;  /* 0x0000000b02057c11 */ /* 0x000fe200080f1403 */
[----:B------:R-:W-:-:S05]  /*109b0*/  IMAD.MOV.U32 R3, RZ, RZ, -0x800000 ;  /* 0xff800000ff037424 */ /* 0x000fca00078e00ff */
[----:B------:R0:W-:Y:S02]  /*109c0*/  STG.E desc[UR52][R4.64], R3 ;  /* 0x0000000304007986 */ /* 0x0001e4000c101934 */
.L_x_7518:
[----:B------:R-:W-:Y:S05]  /*109d0*/  BSYNC B1 ;  /* 0x0000000000017941 */ /* 0x000fea0003800000 */
.L_x_7517:
[----:B------:R-:W-:-:S06]  /*109e0*/  UISETP.GT.AND UP0, UPT, UR45, 0x1, UPT ;  /* 0x000000012d00788c */ /* 0x000fcc000bf04270 */
[----:B------:R-:W-:-:S13]  /*109f0*/  PLOP3.LUT P0, PT, PT, PT, UP0, 0x80, 0x0 ;  /* 0x000000000000781c */ /* 0x000fda0003f0f008 */
[----:B------:R-:W-:Y:S05]  /*10a00*/  @P0 BRA `(.L_x_7513) ;  /* 0x0000000400a40947 */ /* 0x000fea0003800000 */
[----:B------:R-:W1:Y:S01]  /*10a10*/  LDC R11, c[0x0][0xbe8] ;  /* 0x0002fa00ff0b7b82 */ /* 0x000e620000000800 */
[----:B------:R-:W-:Y:S01]  /*10a20*/  ULDC.64 UR14, c[0x0][0xaa0] ;  /* 0x0002a800000e7ab9 */ /* 0x000fe20000000a00 */
[----:B------:R-:W-:Y:S01]  /*10a30*/  IMAD R2, R22, 0x20, R198 ;  /* 0x0000002016027824 */ /* 0x000fe200078e02c6 */
[----:B------:R-:W-:Y:S01]  /*10a40*/  UIMAD UR10, UR21, UR14, URZ ;  /* 0x0000000e150a72a4 */ /* 0x000fe2000f8e023f */
[----:B------:R-:W-:Y:S01]  /*10a50*/  BSSY B1, `(.L_x_7519) ;  /* 0x000003a000017945 */ /* 0x000fe20003800000 */
[----:B------:R-:W-:Y:S01]  /*10a60*/  UIMAD.WIDE.U32 UR8, UR4, UR14, URZ ;  /* 0x0000000e040872a5 */ /* 0x000fe2000f8e003f */
[----:B------:R-:W-:Y:S01]  /*10a70*/  VIADD R6, R2, UR37 ;  /* 0x0000002502067c36 */ /* 0x000fe20008000000 */
[----:B------:R-:W-:-:S03]  /*10a80*/  UIMAD UR10, UR4, UR15, UR10 ;  /* 0x0000000f040a72a4 */ /* 0x000fc6000f8e020a */
[----:B0-----:R-:W-:Y:S01]  /*10a90*/  IMAD.MOV.U32 R5, RZ, RZ, R6 ;  /* 0x000000ffff057224 */ /* 0x001fe200078e0006 */
[----:B------:R-:W-:-:S03]  /*10aa0*/  UIADD3 UR9, UR9, UR10, URZ ;  /* 0x0000000a09097290 */ /* 0x000fc6000fffe03f */
[----:B------:R-:W-:Y:S02]  /*10ab0*/  ULDC.64 UR10, c[0x0][0xae8] ;  /* 0x0002ba00000a7ab9 */ /* 0x000fe40000000a00 */
[----:B------:R-:W-:-:S04]  /*10ac0*/  UIMAD.WIDE.U32 UR8, UR42, UR10, UR8 ;  /* 0x0000000a2a0872a5 */ /* 0x000fc8000f8e0008 */
[----:B------:R-:W-:-:S03]  /*10ad0*/  UIMAD UR9, UR42, UR11, UR9 ;  /* 0x0000000b2a0972a4 */ /* 0x000fc6000f8e0209 */
        /* <DEDUP_REMOVED lines=24> */
[----:B------:R-:W-:Y:S02]  /*10c60*/  VIADD R6, R198, UR37 ;  /* 0x00000025c6067c36 */ /* 0x000fe40008000000 */
[----:B-----5:R-:W-:Y:S02]  /*10c70*/  IMAD R11, R0, R11, RZ ;  /* 0x0000000b000b7224 */ /* 0x020fe400078e02ff */
[C---:B------:R-:W-:Y:S02]  /*10c80*/  IMAD R5, R7.reuse, UR9, R4 ;  /* 0x0000000907057c24 */ /* 0x040fe4000f8e0204 */
[----:B------:R-:W-:Y:S01]  /*10c90*/  IMAD.WIDE.U32 R2, R7, UR8, R2 ;  /* 0x0000000807027c25 */ /* 0x000fe2000f8e0002 */
[----:B------:R-:W-:Y:S01]  /*10ca0*/  ISETP.GE.AND P2, PT, R6, R11, PT ;  /* 0x0000000b0600720c */ /* 0x000fe20003f46270 */
[----:B------:R-:W-:-:S02]  /*10cb0*/  ULDC.64 UR8, c[0x0][0xa80] ;  /* 0x0002a00000087ab9 */ /* 0x000fc40000000a00 */
        /* <DEDUP_REMOVED lines=10> */
[----:B------:R-:W-:Y:S02]  /*10d60*/  ULDC UR4, c[0x0][0xac8] ;  /* 0x0002b20000047ab9 */ /* 0x000fe40000000800 */
        /* <DEDUP_REMOVED lines=8> */
.L_x_7520:
[----:B------:R-:W-:Y:S05]  /*10df0*/  BSYNC B1 ;  /* 0x0000000000017941 */ /* 0x000fea0003800000 */
.L_x_7519:
[----:B--2---:R2:W4:Y:S01]  /*10e00*/  SHFL.IDX PT, R0, R5, 0x1, 0x181f ;  /* 0x00381f0005007f89 */ /* 0x00452200000e0000 */
[----:B------:R-:W-:Y:S03]  /*10e10*/  BSSY B1, `(.L_x_7521) ;  /* 0x000000c000017945 */ /* 0x000fe60003800000 */
[----:B-1-3--:R2:W1:Y:S01]  /*10e20*/  SHFL.IDX PT, R2, R4, 0x1, 0x181f ;  /* 0x00381f0004027f89 */ /* 0x00a46200000e0000 */
[----:B------:R-:W-:Y:S05]  /*10e30*/  @P1 BRA `(.L_x_7522) ;  /* 0x0000000000241947 */ /* 0x000fea0003800000 */
[----:B------:R-:W-:Y:S02]  /*10e40*/  ULDC UR4, c[0x0][0xac8] ;  /* 0x0002b20000047ab9 */ /* 0x000fe40000000800 */
        /* <DEDUP_REMOVED lines=8> */
.L_x_7522:
[----:B------:R-:W-:Y:S05]  /*10ed0*/  BSYNC B1 ;  /* 0x0000000000017941 */ /* 0x000fea0003800000 */
.L_x_7521:
[----:B----4-:R4:W0:Y:S01]  /*10ee0*/  SHFL.IDX PT, R0, R5, 0x2, 0x181f ;  /* 0x00581f0005007f89 */ /* 0x01082200000e0000 */
        /* <DEDUP_REMOVED lines=12> */
.L_x_7524:
[----:B------:R-:W-:Y:S05]  /*10fb0*/  BSYNC B1 ;  /* 0x0000000000017941 */ /* 0x000fea0003800000 */
.L_x_7523:
[----:B0-----:R-:W-:Y:S01]  /*10fc0*/  VIADD R0, R6, 0x60 ;  /* 0x0000006006007836 */ /* 0x001fe20000000000 */
[----:B--2-4-:R-:W0:Y:S04]  /*10fd0*/  SHFL.IDX PT, R5, R5, 0x3, 0x181f ;  /* 0x00781f0005057f89 */ /* 0x014e2800000e0000 */
[----:B------:R-:W-:Y:S01]  /*10fe0*/  ISETP.GE.AND P0, PT, R0, R11, PT ;  /* 0x0000000b0000720c */ /* 0x000fe20003f06270 */
[----:B-1-3--:R1:W2:-:S12]  /*10ff0*/  SHFL.IDX PT, R2, R4, 0x3, 0x181f ;  /* 0x00781f0004027f89 */ /* 0x00a29800000e0000 */
[----:B-1----:R-:W-:Y:S05]  /*11000*/  @P0 BRA `(.L_x_7513) ;  /* 0x0000000000240947 */ /* 0x002fea0003800000 */
[----:B------:R-:W-:Y:S02]  /*11010*/  ULDC UR4, c[0x0][0xac8] ;  /* 0x0002b20000047ab9 */ /* 0x000fe40000000800 */
[----:B------:R-:W-:Y:S02]  /*11020*/  ISETP.GE.AND P2, PT, R18, UR4, PT ;  /* 0x0000000412007c0c */ /* 0x000fe4000bf46270 */
[----:B------:R-:W-:-:S11]  /*11030*/  ISETP.GE.AND P3, PT, R19, UR4, PT ;  /* 0x0000000413007c0c */ /* 0x000fd6000bf66270 */
[CC--:B--2---:R-:W-:Y:S02]  /*11040*/  @!P2 LEA R6, P0, R18.reuse, R2.reuse, 0x1 ;  /* 0x000000021206a211 */ /* 0x0c4fe400078008ff */
[C---:B------:R-:W-:Y:S02]  /*11050*/  @!P3 LEA R2, P1, R19.reuse, R2, 0x1 ;  /* 0x000000021302b211 */ /* 0x040fe400078208ff */
[-C--:B0-----:R-:W-:Y:S02]  /*11060*/  @!P2 LEA.HI.X R7, R18, R5.reuse, R220, 0x1, P0 ;  /* 0x000000051207a211 */ /* 0x081fe400000f0cdc */
[----:B------:R-:W-:-:S03]  /*11070*/  @!P3 LEA.HI.X R3, R19, R5, R219, 0x1, P1 ;  /* 0x000000051303b211 */ /* 0x000fc600008f0cdb */
[----:B------:R0:W-:Y:S04]  /*11080*/  @!P2 ST.E.128 desc[UR52][R6.64], RZ ;  /* 0x000000ff0600a985 */ /* 0x0001e8000c101d34 */
[----:B------:R0:W-:Y:S02]  /*11090*/  @!P3 ST.E.128 desc[UR52][R2.64], RZ ;  /* 0x000000ff0200b985 */ /* 0x0001e4000c101d34 */
.L_x_7513:
[----:B------:R-:W-:Y:S05]  /*110a0*/  BSYNC B0 ;  /* 0x0000000000007941 */ /* 0x000fea0003800000 */
.L_x_7503:
[----:B------:R-:W-:Y:S02]  /*110b0*/  ULDC UR4, c[0x0][0xc3c] ;  /* 0x00030f0000047ab9 */ /* 0x000fe40000000800 */
[----:B------:R-:W-:-:S06]  /*110c0*/  UISETP.GE.AND UP0, UPT, UR6, UR4, UPT ;  /* 0x000000040600728c */ /* 0x000fcc000bf06270 */
[----:B------:R-:W-:-:S13]  /*110d0*/  PLOP3.LUT P0, PT, PT, PT, UP0, 0x80, 0x0 ;  /* 0x000000000000781c */ /* 0x000fda0003f0f008 */
[----:B------:R-:W-:Y:S05]  /*110e0*/  @!P0 BRA `(.L_x_7525) ;  /* 0xfffffefc00c48947 */ /* 0x000fea000383ffff */
[----:B------:R-:W-:Y:S05]  /*110f0*/  EXIT ;  /* 0x000000000000794d */ /* 0x000fea0003800000 */
.L_x_7420:
        /* <DEDUP_REMOVED lines=20> */
.L_x_7526:
        /* <DEDUP_REMOVED lines=43> */
.L_x_7530:
        /* <DEDUP_REMOVED lines=39> */
.L_x_7528:
        /* <DEDUP_REMOVED lines=12> */
.L_x_7531:
[----:B---34-:R-:W-:Y:S01]  /*11820*/  IMAD R2, R3, UR5, R10 ;  /* 0x0000000503027c24 */ /* 0x018fe2000f8e020a */
[----:B-1----:R-:W-:Y:S01]  /*11830*/  ISETP.NE.AND P0, PT, R8, 0x1, PT ;  /* 0x000000010800780c */ /* 0x002fe20003f05270 */
[----:B------:R-:W-:-:S03]  /*11840*/  VIADD R14, R9, UR4 ;  /* 0x00000004090e7c36 */ /* 0x000fc60008000000 */
[----:B------:R1:W-:Y:S01]  /*11850*/  STL [R1], R2 ;  /* 0x0000000201007387 */ /* 0x0003e20000100800 */
[----:B------:R-:W-:-:S03]  /*11860*/  IADD3 R5, -R2, UR6, RZ ;  /* 0x0000000602057c10 */ /* 0x000fc6000fffe1ff */
[----:B------:R1:W-:Y:S05]  /*11870*/  STL [R1+0xc], R14 ;  /* 0x00000c0e01007387 */ /* 0x0003ea0000100800 */
[----:B------:R-:W-:Y:S05]  /*11880*/  @!P0 BRA `(.L_x_7532) ;  /* 0x0000000000e08947 */ /* 0x000fea0003800000 */
[----:B0-2---:R-:W-:Y:S02]  /*11890*/  IABS R7, R4 ;  /* 0x0000000400077213 */ /* 0x005fe40000000000 */
[----:B------:R-:W-:Y:S02]  /*118a0*/  IABS R9, R8 ;  /* 0x0000000800097213 */ /* 0x000fe40000000000 */
[----:B------:R-:W0:Y:S08]  /*118b0*/  I2F.RP R10, R7 ;  /* 0x00000007000a7306 */ /* 0x000e300000209400 */
[----:B------:R-:W2:Y:S08]  /*118c0*/  I2F.RP R11, R9 ;  /* 0x00000009000b7306 */ /* 0x000eb00000209400 */
[----:B0-----:R-:W1:Y:S08]  /*118d0*/  MUFU.RCP R10, R10 ;  /* 0x0000000a000a7308 */ /* 0x001e700000001000 */
[----:B--2---:R-:W-:Y:S01]  /*118e0*/  MUFU.RCP R11, R11 ;  /* 0x0000000b000b7308 */ /* 0x004fe20000001000 */
[----:B-1----:R-:W-:Y:S01]  /*118f0*/  VIADD R2, R10, 0xffffffe ;  /* 0x0ffffffe0a027836 */ /* 0x002fe20000000000 */
[----:B------:R-:W-:-:S06]  /*11900*/  IABS R10, R4 ;  /* 0x00000004000a7213 */ /* 0x000fcc0000000000 */
[----:B------:R0:W1:Y:S02]  /*11910*/  F2I.FTZ.U32.TRUNC.NTZ R3, R2 ;  /* 0x0000000200037305 */ /* 0x000064000021f000 */
[----:B0-----:R-:W-:Y:S02]  /*11920*/  IMAD.MOV.U32 R2, RZ, RZ, RZ ;  /* 0x000000ffff027224 */ /* 0x001fe400078e00ff */
[----:B-1----:R-:W-:-:S04]  /*11930*/  IMAD.MOV R12, RZ, RZ, -R3 ;  /* 0x000000ffff0c7224 */ /* 0x002fc800078e0a03 */
[----:B------:R-:W-:-:S04]  /*11940*/  IMAD R13, R12, R7, RZ ;  /* 0x000000070c0d7224 */ /* 0x000fc800078e02ff */
[----:B------:R-:W-:Y:S01]  /*11950*/  IMAD.HI.U32 R3, R3, R13, R2 ;  /* 0x0000000d03037227 */ /* 0x000fe200078e0002 */
[----:B------:R-:W-:-:S03]  /*11960*/  IABS R2, R5 ;  /* 0x0000000500027213 */ /* 0x000fc60000000000 */
[----:B------:R-:W-:Y:S02]  /*11970*/  IMAD.MOV R13, RZ, RZ, -R10 ;  /* 0x000000ffff0d7224 */ /* 0x000fe400078e0a0a */
[----:B------:R-:W-:-:S04]  /*11980*/  IMAD.HI.U32 R10, R3, R2, RZ ;  /* 0x00000002030a7227 */ /* 0x000fc800078e00ff */
[----:B------:R-:W-:Y:S02]  /*11990*/  IMAD R2, R10, R13, R2 ;  /* 0x0000000d0a027224 */ /* 0x000fe400078e0202 */
[----:B------:R-:W-:-:S03]  /*119a0*/  VIADD R3, R11, 0xffffffe ;  /* 0x0ffffffe0b037836 */ /* 0x000fc60000000000 */
[----:B------:R-:W-:-:S03]  /*119b0*/  ISETP.GT.U32.AND P1, PT, R7, R2, PT ;  /* 0x000000020700720c */ /* 0x000fc60003f24070 */
[----:B------:R-:W0:Y:S10]  /*119c0*/  F2I.FTZ.U32.TRUNC.NTZ R3, R3 ;  /* 0x0000000300037305 */ /* 0x000e34000021f000 */
[----:B------:R-:W-:-:S02]  /*119d0*/  @!P1 IMAD.IADD R2, R2, 0x1, -R7 ;  /* 0x0000000102029824 */ /* 0x000fc400078e0a07 */
[----:B------:R-:W-:Y:S01]  /*119e0*/  @!P1 VIADD R10, R10, 0x1 ;  /* 0x000000010a0a9836 */ /* 0x000fe20000000000 */
[----:B------:R-:W-:Y:S02]  /*119f0*/  ISETP.NE.AND P1, PT, R4, RZ, PT ;  /* 0x000000ff0400720c */ /* 0x000fe40003f25270 */
[----:B------:R-:W-:Y:S01]  /*11a00*/  ISETP.GE.U32.AND P0, PT, R2, R7, PT ;  /* 0x000000070200720c */ /* 0x000fe20003f06070 */
[----:B0-----:R-:W-:-:S04]  /*11a10*/  IMAD.MOV R2, RZ, RZ, -R3 ;  /* 0x000000ffff027224 */ /* 0x001fc800078e0a03 */
[----:B------:R-:W-:Y:S02]  /*11a20*/  IMAD R7, R2, R9, RZ ;  /* 0x0000000902077224 */ /* 0x000fe400078e02ff */
[----:B------:R-:W-:-:S04]  /*11a30*/  IMAD.MOV.U32 R2, RZ, RZ, RZ ;  /* 0x000000ffff027224 */ /* 0x000fc800078e00ff */
        /* <DEDUP_REMOVED lines=29> */
.L_x_7532:
        /* <DEDUP_REMOVED lines=61> */
.L_x_7533:
[----:B01----:R-:W-:-:S05]  /*11fe0*/  LOP3.LUT R3, RZ, R2, RZ, 0x33, !PT ;  /* 0x00000002ff037212 */ /* 0x003fca00078e33ff */
[----:B------:R-:W-:-:S05]  /*11ff0*/  IMAD.IADD R2, R4, 0x1, R3 ;  /* 0x0000000104027824 */ /* 0x000fca00078e0203 */
[----:B------:R1:W-:Y:S01]  /*12000*/  STL [R1+0x4], R2 ;  /* 0x0000040201007387 */ /* 0x0003e20000100800 */
[----:B------:R-:W-:Y:S05]  /*12010*/  BRA `(.L_x_7534) ;  /* 0x0000000000107947 */ /* 0x000fea0003800000 */
.L_x_7529:
[----:B------:R-:W-:Y:S01]  /*12020*/  IMAD.U32 R2, RZ, RZ, UR6 ;  /* 0x00000006ff027e24 */ /* 0x000fe2000f8e00ff */
[----:B------:R0:W-:Y:S04]  /*12030*/  STL [R1+0x4], RZ ;  /* 0x000004ff01007387 */ /* 0x0001e80000100800 */
[----:B------:R0:W-:Y:S04]  /*12040*/  STL [R1+0x8], RZ ;  /* 0x000008ff01007387 */ /* 0x0001e80000100800 */
[----:B------:R0:W-:Y:S02]  /*12050*/  STL [R1], R2 ;  /* 0x0000000201007387 */ /* 0x0001e40000100800 */
.L_x_7534:
        /* <DEDUP_REMOVED lines=10> */
.L_x_7527:
        /* <DEDUP_REMOVED lines=20> */
[----:B------:R-:W-:Y:S01]  /*12240*/  LOP3.LUT R0, R0, 0x40, RZ, 0xfc, !PT ;  /* 0x0000004000007812 */ /* 0x000fe200078efcff */
[----:B------:R-:W-:Y:S01]  /*12250*/  ULDC.64 UR38, c[0x0][0x198] ;  /* 0x0000660000267ab9 */ /* 0x000fe20000000a00 */
[----:B------:R-:W-:-:S02]  /*12260*/  LOP3.LUT R3, R3, 0x200, R2, 0xf8, !PT ;  /* 0x0000020003037812 */ /* 0x000fc400078ef802 */
[----:B------:R-:W-:-:S04]  /*12270*/  SHF.R.U32.HI R2, RZ, 0x3, R4 ;  /* 0x00000003ff027819 */ /* 0x000fc80000011604 */
[----:B------:R-:W-:Y:S01]  /*12280*/  LOP3.LUT R4, R2, 0x70, R6, 0xf8, !PT ;  /* 0x0000007002047812 */ /* 0x000fe200078ef806 */
[----:B------:R-:W-:Y:S01]  /*12290*/  IMAD.MOV.U32 R2, RZ, RZ, 0x1 ;  /* 0x00000001ff027424 */ /* 0x000fe200078e00ff */
[----:B----4-:R-:W-:-:S06]  /*122a0*/  ULEA UR4, UR5, UR4, 0x18 ;  /* 0x0000000405047291 */ /* 0x010fcc000f8ec03f */
[----:B------:R-:W-:-:S04]  /*122b0*/  IMAD.U32 R18, RZ, RZ, UR4 ;  /* 0x00000004ff127e24 */ /* 0x000fc8000f8e00ff */
[----:B------:R-:W-:-:S05]  /*122c0*/  IMAD R3, R3, 0x2, R18 ;  /* 0x0000000203037824 */ /* 0x000fca00078e0212 */
[----:B------:R0:W-:Y:S04]  /*122d0*/  STL [R1+0x24], R3 ;  /* 0x0000240301007387 */ /* 0x0001e80000100800 */
[----:B------:R0:W-:Y:S04]  /*122e0*/  STL [R1+0x44], RZ ;  /* 0x000044ff01007387 */ /* 0x0001e80000100800 */
[----:B------:R0:W-:Y:S02]  /*122f0*/  STL [R1+0x10], R2 ;  /* 0x0000100201007387 */ /* 0x0001e40000100800 */
.L_x_7644:
[----:B--23--:R-:W2:Y:S01]  /*12300*/  LDL R9, [R1+0xc] ;  /* 0x00000c0001097983 */ /* 0x00cea20000100800 */
[----:B------:R-:W-:Y:S05]  /*12310*/  YIELD ;  /* 0x0000000000007946 */ /* 0x000fea0003800000 */
[----:B------:R-:W-:Y:S01]  /*12320*/  ULDC.64 UR4, c[0x0][0xa28] ;  /* 0x00028a0000047ab9 */ /* 0x000fe20000000a00 */
[----:B------:R-:W-:Y:S01]  /*12330*/  IMAD.MOV.U32 R0, RZ, RZ, RZ ;  /* 0x000000ffff007224 */ /* 0x000fe200078e00ff */
[----:B------:R-:W-:Y:S01]  /*12340*/  ISETP.NE.U32.AND P0, PT, RZ, UR4, PT ;  /* 0x00000004ff007c0c */ /* 0x000fe2000bf05070 */
[----:B01----:R-:W1:Y:S01]  /*12350*/  LDC.64 R4, c[0x0][0xa00] ;  /* 0x00028000ff047b82 */ /* 0x003e620000000a00 */
[----:B------:R-:W-:Y:S01]  /*12360*/  IMAD.MOV.U32 R10, RZ, RZ, RZ ;  /* 0x000000ffff0a7224 */ /* 0x000fe200078e00ff */
[----:B------:R-:W-:Y:S01]  /*12370*/  ULDC.64 UR6, c[0x0][0xa08] ;  /* 0x0002820000067ab9 */ /* 0x000fe20000000a00 */
[----:B------:R-:W-:Y:S01]  /*12380*/  ISETP.NE.AND.EX P0, PT, RZ, UR5, PT, P0 ;  /* 0x00000005ff007c0c */ /* 0x000fe2000bf05300 */
[----:B------:R-:W-:-:S12]  /*12390*/  ULDC.64 UR4, c[0x0][0xa18] ;  /* 0x0002860000047ab9 */ /* 0x000fd80000000a00 */
[----:B0-----:R-:W2:Y:S02]  /*123a0*/  @P0 LDC.64 R2, c[0x0][0xa28] ;  /* 0x00028a00ff020b82 */ /* 0x001ea40000000a00 */
[----:B--2---:R-:W-:-:S05]  /*123b0*/  @P0 IMAD.WIDE R2, R9, 0x4, R2 ;  /* 0x0000000409020825 */ /* 0x004fca00078e0202 */
[----:B------:R0:W5:Y:S01]  /*123c0*/  @P0 LDG.E R0, desc[UR52][R2.64] ;  /* 0x0000003402000981 */ /* 0x000162000c1e1900 */
[----:B------:R-:W-:Y:S01]  /*123d0*/  ISETP.NE.U32.AND P0, PT, RZ, UR4, PT ;  /* 0x00000004ff007c0c */ /* 0x000fe2000bf05070 */
[----:B-1----:R-:W-:Y:S01]  /*123e0*/  IMAD.WIDE R4, R9, 0x4, R4 ;  /* 0x0000000409047825 */ /* 0x002fe200078e0204 */
[----:B------:R-:W-:Y:S02]  /*123f0*/  ISETP.NE.U32.AND P1, PT, RZ, UR6, PT ;  /* 0x00000006ff007c0c */ /* 0x000fe4000bf25070 */
[----:B------:R-:W-:Y:S01]  /*12400*/  ISETP.NE.AND.EX P2, PT, RZ, UR5, PT, P0 ;  /* 0x00000005ff007c0c */ /* 0x000fe2000bf45300 */
[----:B------:R-:W-:Y:S01]  /*12410*/  ULDC.64 UR4, c[0x0][0xa00] ;  /* 0x0002800000047ab9 */ /* 0x000fe20000000a00 */
[----:B------:R-:W-:Y:S01]  /*12420*/  ISETP.NE.AND.EX P1, PT, RZ, UR7, PT, P1 ;  /* 0x00000007ff007c0c */ /* 0x000fe2000bf25310 */
[----:B------:R-:W-:Y:S01]  /*12430*/  IMAD.MOV.U32 R8, RZ, RZ, RZ ;  /* 0x000000ffff087224 */ /* 0x000fe200078e00ff */
[----:B------:R-:W-:Y:S01]  /*12440*/  ISETP.NE.U32.AND P0, PT, RZ, UR4, PT ;  /* 0x00000004ff007c0c */ /* 0x000fe2000bf05070 */
[----:B0-----:R-:W0:Y:S03]  /*12450*/  LDC.64 R2, c[0x0][0xa08] ;  /* 0x00028200ff027b82 */ /* 0x001e260000000a00 */
        /* <DEDUP_REMOVED lines=21> */
[----:B------:R-:W0:Y:S04]  /*125b0*/  LDG.E R7, desc[UR52][R4.64] ;  /* 0x0000003404077981 */ /* 0x000e28000c1e1900 */
[----:B------:R-:W0:Y:S02]  /*125c0*/  LDG.E R4, desc[UR52][R4.64+0x4] ;  /* 0x0000043404047981 */ /* 0x000e24000c1e1900 */
[----:B0-----:R-:W-:-:S05]  /*125d0*/  IMAD.IADD R10, R4, 0x1, -R7 ;  /* 0x00000001040a7824 */ /* 0x001fca00078e0a07 */
[----:B------:R1:W-:Y:S02]  /*125e0*/  STL [R1+0x2c], R10 ;  /* 0x00002c0a01007387 */ /* 0x0003e40000100800 */
.L_x_7536:
        /* <DEDUP_REMOVED lines=12> */
[----:B------:R-:W3:Y:S02]  /*126b0*/  LDC.64 R2, c[0x0][0xa20] ;  /* 0x00028800ff027b82 */ /* 0x000ee40000000a00 */
[----:B---3--:R-:W-:-:S05]  /*126c0*/  IMAD.WIDE R2, R9, 0x4, R2 ;  /* 0x0000000409027825 */ /* 0x008fca00078e0202 */
[----:B------:R3:W5:Y:S01]  /*126d0*/  LDG.E R6, desc[UR52][R2.64] ;  /* 0x0000003402067981 */ /* 0x000762000c1e1900 */
[----:B------:R-:W-:Y:S05]  /*126e0*/  BRA `(.L_x_7538) ;  /* 0x0000000000107947 */ /* 0x000fea0003800000 */
.L_x_7537:
[----:B------:R-:W-:Y:S05]  /*126f0*/  @!P1 BRA `(.L_x_7538) ;  /* 0x00000000000c9947 */ /* 0x000fea0003800000 */
[----:B------:R-:W3:Y:S04]  /*12700*/  LDG.E R6, desc[UR52][R2.64] ;  /* 0x0000003402067981 */ /* 0x000ee8000c1e1900 */
[----:B------:R-:W3:Y:S02]  /*12710*/  LDG.E R2, desc[UR52][R2.64+0x4] ;  /* 0x0000043402027981 */ /* 0x000ee4000c1e1900 */
[----:B---3--:R-:W-:-:S07]  /*12720*/  IMAD.IADD R6, R2, 0x1, -R6 ;  /* 0x0000000102067824 */ /* 0x008fce00078e0a06 */
.L_x_7538:
        /* <DEDUP_REMOVED lines=34> */
.L_x_7541:
[----:B------:R-:W-:-:S13]  /*12950*/  ISETP.NE.AND P0, PT, R3, 0x1, PT ;  /* 0x000000010300780c */ /* 0x000fda0003f05270 */
[----:B------:R-:W2:Y:S02]  /*12960*/  @P0 LDC.64 R4, c[0x0][0x9e8] ;  /* 0x00027a00ff040b82 */ /* 0x000ea40000000a00 */
[----:B--2---:R-:W-:-:S05]  /*12970*/  @P0 IMAD.HI.U32 R4, R8, R4, RZ ;  /* 0x0000000408040227 */ /* 0x004fca00078e00ff */
[----:B------:R-:W-:-:S07]  /*12980*/  @P0 SHF.R.U32.HI R8, RZ, R5, R4 ;  /* 0x00000005ff080219 */ /* 0x000fce0000011604 */
.L_x_7542:
[----:B------:R-:W-:Y:S05]  /*12990*/  BSYNC B0 ;  /* 0x0000000000007941 */ /* 0x000fea0003800000 */
.L_x_7540:
[----:B------:R-:W-:-:S05]  /*129a0*/  IMAD R8, R8, R3, R3 ;  /* 0x0000000308087224 */ /* 0x000fca00078e0203 */
[----:B------:R-:W-:-:S07]  /*129b0*/  VIMNMX R2, R2, R8, PT ;  /* 0x0000000802027248 */ /* 0x000fce0003fe0100 */
.L_x_7539:
        /* <DEDUP_REMOVED lines=25> */
.L_x_7545:
[----:B------:R-:W-:-:S13]  /*12b50*/  ISETP.NE.AND P0, PT, R3, 0x1, PT ;  /* 0x000000010300780c */ /* 0x000fda0003f05270 */
[----:B--2---:R-:W2:Y:S02]  /*12b60*/  @P0 LDC.64 R4, c[0x0][0x9e8] ;  /* 0x00027a00ff040b82 */ /* 0x004ea40000000a00 */
[----:B--2---:R-:W-:-:S05]  /*12b70*/  @P0 IMAD.HI.U32 R4, R6, R4, RZ ;  /* 0x0000000406040227 */ /* 0x004fca00078e00ff */
[----:B------:R-:W-:-:S07]  /*12b80*/  @P0 SHF.R.U32.HI R6, RZ, R5, R4 ;  /* 0x00000005ff060219 */ /* 0x000fce0000011604 */
.L_x_7546:
[----:B------:R-:W-:Y:S05]  /*12b90*/  BSYNC B0 ;  /* 0x0000000000007941 */ /* 0x000fea0003800000 */
.L_x_7544:
[----:B------:R-:W-:-:S05]  /*12ba0*/  IMAD R3, R6, R3, RZ ;  /* 0x0000000306037224 */ /* 0x000fca00078e02ff */
[----:B------:R-:W-:-:S07]  /*12bb0*/  VIMNMX R2, R2, R3, !PT ;  /* 0x0000000302027248 */ /* 0x000fce0007fe0100 */
.L_x_7543:
        /* <DEDUP_REMOVED lines=44> */
.L_x_7548:
[----:B------:R-:W-:Y:S05]  /*12e80*/  BSYNC B0 ;  /* 0x0000000000007941 */ /* 0x000fea0003800000 */
.L_x_7547:
        /* <DEDUP_REMOVED lines=15> */
[----:B------:R-:W0:Y:S02]  /*12f80*/  FLO.U32 R0, UR4 ;  /* 0x0000000400007d00 */ /* 0x000e2400080e0000 */
        /* <DEDUP_REMOVED lines=10> */
.L_x_7550:
        /* <DEDUP_REMOVED lines=20> */
.L_x_7553:
[----:B------:R-:W-:Y:S05]  /*13170*/  BSYNC B6 ;  /* 0x0000000000067941 */ /* 0x000fea0003800000 */
.L_x_7552:
        /* <DEDUP_REMOVED lines=20> */
.L_x_7556:
        /* <DEDUP_REMOVED lines=15> */
.L_x_7555:
[----:B------:R-:W-:Y:S05]  /*133b0*/  BSYNC B6 ;  /* 0x0000000000067941 */ /* 0x000fea0003800000 */
.L_x_7554:
[----:B------:R-:W3:Y:S01]  /*133c0*/  LDL R0, [R1+0xc] ;  /* 0x00000c0001007983 */ /* 0x000ee20000100800 */
[----:B------:R-:W-:Y:S02]  /*133d0*/  ULDC.64 UR4, c[0x0][0x9f8] ;  /* 0x00027e0000047ab9 */ /* 0x000fe40000000a00 */
[----:B------:R-:W-:Y:S01]  /*133e0*/  ISETP.NE.U32.AND P0, PT, RZ, UR4, PT ;  /* 0x00000004ff007c0c */ /* 0x000fe2000bf05070 */
[----:B------:R-:W4:Y:S03]  /*133f0*/  LDL R17, [R1+0x30] ;  /* 0x0000300001117983 */ /* 0x000f260000100800 */
        /* <DEDUP_REMOVED lines=20> */
.L_x_7660:
        /* <DEDUP_REMOVED lines=11> */
.L_x_7663:
[----:B------:R-:W-:Y:S05]  /*135f0*/  @!P6 BRA `(.L_x_7558) ;  /* 0x000000040010e947 */ /* 0x000fea0003800000 */
[----:B------:R-:W-:-:S04]  /*13600*/  ISETP.NE.U32.AND P0, PT, R2, RZ, PT ;  /* 0x000000ff0200720c */ /* 0x000fc80003f05070 */
[----:B------:R-:W-:-:S13]  /*13610*/  ISETP.NE.AND.EX P0, PT, R3, RZ, PT, P0 ;  /* 0x000000ff0300720c */ /* 0x000fda0003f05300 */
[----:B------:R-:W-:Y:S05]  /*13620*/  @!P0 BRA `(.L_x_7560) ;  /* 0x0000000000508947 */ /* 0x000fea0003800000 */
[----:B------:R-:W3:Y:S01]  /*13630*/  LDC R6, c[0x0][0x43c] ;  /* 0x00010f00ff067b82 */ /* 0x000ee20000000800 */
[----:B------:R-:W-:Y:S01]  /*13640*/  IMAD.MOV.U32 R9, RZ, RZ, R0 ;  /* 0x000000ffff097224 */ /* 0x000fe200078e0000 */
[----:B------:R-:W-:-:S03]  /*13650*/  ULDC.64 UR4, c[0x0][0x428] ;  /* 0x00010a0000047ab9 */ /* 0x000fc60000000a00 */
        /* <DEDUP_REMOVED lines=17> */
.L_x_7560:
[----:B---3--:R-:W3:Y:S01]  /*13770*/  LDL R2, [R1+0x10] ;  /* 0x0000100001027983 */ /* 0x008ee20000100800 */
[----:B-1----:R-:W-:Y:S01]  /*13780*/  IMAD R0, R19, 0x8, R18 ;  /* 0x0000000813007824 */ /* 0x002fe200078e0212 */
[----:B---3--:R-:W-:-:S04]  /*13790*/  SHF.L.U32 R2, R2, 0x1f, RZ ;  /* 0x0000001f02027819 */ /* 0x008fc800000006ff */
[----:B------:R-:W1:Y:S02]  /*137a0*/  SYNCS.PHASECHK.TRANS64.TRYWAIT P0, [R0+URZ+0x28840], R2 ;  /* 0x02884002000075a7 */ /* 0x000e64000800017f */
[----:B-1----:R-:W-:Y:S05]  /*137b0*/  @!P0 BRA `(.L_x_7561) ;  /* 0x0000004c00848947 */ /* 0x002fea0003800000 */
.L_x_7664:
        /* <DEDUP_REMOVED lines=11> */
.L_x_7562:
[----:B------:R-:W3:Y:S04]  /*13870*/  LDL R4, [R1+0x4] ;  /* 0x0000040001047983 */ /* 0x000ee80000100800 */
[----:B------:R-:W4:Y:S04]  /*13880*/  LDL R3, [R1+0x14] ;  /* 0x0000140001037983 */ /* 0x000f280000100800 */
[----:B-1----:R-:W2:Y:S01]  /*13890*/  LDL.LU R2, [R1+0x18] ;  /* 0x0000180001027983 */ /* 0x002ea20000300800 */
        /* <DEDUP_REMOVED lines=18> */
[----:B------:R-:W-:Y:S01]  /*139c0*/  ULEA UR11, UR11, UR5, 0x7 ;  /* 0x000000050b0b7291 */ /* 0x000fe2000f8e383f */
[----:B------:R3:W-:Y:S01]  /*139d0*/  STL [R1+0x18], R2 ;  /* 0x0000180201007387 */ /* 0x0007e20000100800 */
[----:B------:R-:W-:-:S09]  /*139e0*/  UIADD3.X UR5, URZ, UR39, URZ, UP0, !UPT ;  /* 0x000000273f057290 */ /* 0x000fd200087fe43f */
[----:B------:R1:W-:Y:S02]  /*139f0*/  UTMALDG.4D [UR8], [UR4], desc[UR6] ;  /* 0x00000608040075b4 */ /* 0x0003e40008019000 */
[----:B-1----:R-:W-:Y:S01]  /*13a00*/  UMOV UR8, UR14 ;  /* 0x0000000e00087c82 */ /* 0x002fe20008000000 */
[----:B------:R-:W-:Y:S02]  /*13a10*/  UMOV UR10, UR15 ;  /* 0x0000000f000a7c82 */ /* 0x000fe40008000000 */
[----:B------:R3:W-:Y:S02]  /*13a20*/  UTMALDG.4D [UR8], [UR4], desc[UR6] ;  /* 0x00000608040075b4 */ /* 0x0007e40008019000 */
[----:B---3--:R-:W-:Y:S01]  /*13a30*/  NOP ;  /* 0x0000000000007918 */ /* 0x008fe20000000000 */
.L_x_7558:
[----:B------:R-:W1:Y:S01]  /*13a40*/  LDL.LU R3, [R1+0x3c] ;  /* 0x00003c0001037983 */ /* 0x000e620000300800 */
[----:B------:R-:W-:Y:S05]  /*13a50*/  WARPSYNC.ALL ;  /* 0x0000000000007948 */ /* 0x000fea0003800000 */
[----:B------:R-:W-:Y:S01]  /*13a60*/  ULDC.64 UR4, c[0x0][0x298] ;  /* 0x0000a60000047ab9 */ /* 0x000fe20000000a00 */
        /* <DEDUP_REMOVED lines=28> */
.L_x_7564:
[----:B------:R-:W-:Y:S05]  /*13c30*/  BSYNC B6 ;  /* 0x0000000000067941 */ /* 0x000fea0003800000 */
.L_x_7563:
        /* <DEDUP_REMOVED lines=9> */
[----:B------:R-:W1:Y:S01]  /*13cd0*/  S2R R9, SR_TID.X ;  /* 0x0000000000097919 */ /* 0x000e620000002100 */
[----:B------:R-:W-:Y:S01]  /*13ce0*/  ULDC.64 UR6, c[0x0][0x280] ;  /* 0x0000a00000067ab9 */ /* 0x000fe20000000a00 */
        /* <DEDUP_REMOVED lines=9> */
[----:B------:R-:W-:Y:S02]  /*13d80*/  ULDC.64 UR4, c[0x0][0x2e0] ;  /* 0x0000b80000047ab9 */ /* 0x000fe40000000a00 */
[----:B------:R-:W-:-:S05]  /*13d90*/  IMAD R4, R4, UR4, RZ ;  /* 0x0000000404047c24 */ /* 0x000fca000f8e02ff */
[----:B------:R-:W0:Y:S01]  /*13da0*/  @P0 LDC R6, c[0x0][0x450] ;  /* 0x00011400ff060b82 */ /* 0x000e220000000800 */
[----:B-1----:R-:W-:-:S04]  /*13db0*/  LOP3.LUT R5, R5, 0x7f, RZ, 0xc0, !PT ;  /* 0x0000007f05057812 */ /* 0x002fc800078ec0ff */
[----:B------:R-:W-:-:S04]  /*13dc0*/  SHF.R.U32.HI R5, RZ, 0x3, R5 ;  /* 0x00000003ff057819 */ /* 0x000fc80000011605 */
[----:B------:R-:W-:Y:S02]  /*13dd0*/  LOP3.LUT R9, R5, 0x70, R9, 0xf8, !PT ;  /* 0x0000007005097812 */ /* 0x000fe400078ef809 */
[----:B------:R-:W1:Y:S01]  /*13de0*/  @P0 LDC R5, c[0x0][0x44c] ;  /* 0x00011300ff050b82 */ /* 0x000e620000000800 */
        /* <DEDUP_REMOVED lines=13> */
[----:B------:R-:W-:Y:S02]  /*13ec0*/  IMAD R5, R5, UR4, RZ ;  /* 0x0000000405057c24 */ /* 0x000fe4000f8e02ff */
[----:B--2---:R-:W-:Y:S02]  /*13ed0*/  IMAD.SHL.U32 R9, R9, 0x8, RZ ;  /* 0x0000000809097824 */ /* 0x004fe400078e00ff */
[----:B------:R-:W-:Y:S01]  /*13ee0*/  IMAD R0, R0, UR5, R5 ;  /* 0x0000000500007c24 */ /* 0x000fe2000f8e0205 */
[----:B------:R-:W-:Y:S02]  /*13ef0*/  ULDC.64 UR4, c[0x0][0x2c8] ;  /* 0x0000b20000047ab9 */ /* 0x000fe40000000a00 */
[----:B------:R-:W-:Y:S01]  /*13f00*/  LOP3.LUT R9, R9, 0x38, RZ, 0xc0, !PT ;  /* 0x0000003809097812 */ /* 0x000fe200078ec0ff */
[----:B------:R-:W-:Y:S01]  /*13f10*/  IMAD.IADD R3, R3, 0x1, R0 ;  /* 0x0000000103037824 */ /* 0x000fe200078e0200 */
[----:B------:R-:W-:Y:S02]  /*13f20*/  SHF.R.S32.HI R0, RZ, 0x1f, R4 ;  /* 0x0000001fff007819 */ /* 0x000fe40000011404 */
[----:B------:R-:W-:Y:S01]  /*13f30*/  LOP3.LUT R9, R9, 0x40, RZ, 0xfc, !PT ;  /* 0x0000004009097812 */ /* 0x000fe200078efcff */
        /* <DEDUP_REMOVED lines=19> */
[----:B------:R-:W3:Y:S03]  /*14070*/  LDL.LU R6, [R1+0x2c] ;  /* 0x00002c0001067983 */ /* 0x000ee60000300800 */
[----:B--2---:R-:W-:-:S04]  /*14080*/  IMAD.IADD R0, R8, 0x1, R11 ;  /* 0x0000000108007824 */ /* 0x004fc800078e020b */
[----:B------:R-:W-:Y:S02]  /*14090*/  VIADD R5, R0, 0x10 ;  /* 0x0000001000057836 */ /* 0x000fe40000000000 */
[----:B---3--:R-:W-:Y:S02]  /*140a0*/  IMAD R2, R6, R7, RZ ;  /* 0x0000000706027224 */ /* 0x008fe400078e02ff */
[----:B------:R-:W0:Y:S04]  /*140b0*/  SHFL.IDX PT, R7, R4, RZ, 0x181f ;  /* 0x00181fff04077589 */ /* 0x000e2800000e0000 */
[----:B------:R-:W1:Y:S01]  /*140c0*/  SHFL.IDX PT, R6, R3, RZ, 0x181f ;  /* 0x00181fff03067589 */ /* 0x000e6200000e0000 */
[-C--:B------:R-:W-:Y:S02]  /*140d0*/  ISETP.GE.AND P4, PT, R0, R2.reuse, PT ;  /* 0x000000020000720c */ /* 0x080fe40003f86270 */
[----:B------:R-:W-:-:S02]  /*140e0*/  ISETP.GE.AND P2, PT, R5, R2, PT ;  /* 0x000000020500720c */ /* 0x000fc40003f46270 */
[----:B------:R-:W2:Y:S04]  /*140f0*/  SHFL.IDX PT, R5, R4, 0x1, 0x181f ;  /* 0x00381f0004057f89 */ /* 0x000ea800000e0000 */
[----:B------:R-:W3:Y:S05]  /*14100*/  SHFL.IDX PT, R8, R3, 0x1, 0x181f ;  /* 0x00381f0003087f89 */ /* 0x000eea00000e0000 */
[----:B0-----:R-:W-:-:S05]  /*14110*/  @!P4 LEA R7, P3, R10, R7, 0x1 ;  /* 0x000000070a07c211 */ /* 0x001fca00078608ff */
[----:B-1----:R-:W-:-:S05]  /*14120*/  @!P4 IMAD.X R6, RZ, RZ, R6, P3 ;  /* 0x000000ffff06c224 */ /* 0x002fca00018e0606 */
[----:B------:R-:W-:-:S04]  /*14130*/  @!P4 LOP3.LUT R7, R7, R6, RZ, 0x3c, !PT ;  /* 0x000000060707c212 */ /* 0x000fc800078e3cff */
[----:B------:R-:W-:-:S04]  /*14140*/  @!P4 LOP3.LUT R6, R7, R6, RZ, 0x3c, !PT ;  /* 0x000000060706c212 */ /* 0x000fc800078e3cff */
[----:B------:R-:W-:-:S05]  /*14150*/  @!P4 LOP3.LUT R7, R7, R6, RZ, 0x3c, !PT ;  /* 0x000000060707c212 */ /* 0x000fca00078e3cff */
[----:B-----5:R-:W-:Y:S04]  /*14160*/  @!P4 LDGSTS.E.BYPASS.LTC128B.128 [R9+0x10400], desc[UR52][R6.64], !P0 ;  /* 0x104000000609cfae */ /* 0x020fe8000c101d74 */
[----:B------:R2:W-:Y:S02]  /*14170*/  @!P4 LDGSTS.E.BYPASS.LTC128B.128 [R9+0x14400], desc[UR52][R6.64+0x80], !P1 ;  /* 0x144000800609cfae */ /* 0x0005e4000c901d74 */
[----:B--2---:R-:W-:-:S05]  /*14180*/  @!P2 LEA R7, P3, R10, R5, 0x1 ;  /* 0x000000050a07a211 */ /* 0x004fca00078608ff */
[----:B---3--:R-:W-:-:S05]  /*14190*/  @!P2 IMAD.X R6, RZ, RZ, R8, P3 ;  /* 0x000000ffff06a224 */ /* 0x008fca00018e0608 */
[----:B------:R-:W-:-:S04]  /*141a0*/  @!P2 LOP3.LUT R7, R7, R6, RZ, 0x3c, !PT ;  /* 0x000000060707a212 */ /* 0x000fc800078e3cff */
[----:B------:R-:W-:Y:S01]  /*141b0*/  @!P2 LOP3.LUT R6, R7, R6, RZ, 0x3c, !PT ;  /* 0x000000060706a212 */ /* 0x000fe200078e3cff */
[----:B------:R-:W-:-:S03]  /*141c0*/  VIADD R5, R0, 0x20 ;  /* 0x0000002000057836 */ /* 0x000fc60000000000 */
        /* <DEDUP_REMOVED lines=54> */
.L_x_7681:
[----:B------:R-:W-:Y:S01]  /*14530*/  VIADD R0, R0, 0x70 ;  /* 0x0000007000007836 */ /* 0x000fe20000000000 */
[----:B------:R-:W-:Y:S04]  /*14540*/  BSSY B0, `(.L_x_7566) ;  /* 0x000000a000007945 */ /* 0x000fe80003800000 */
[----:B------:R-:W-:-:S13]  /*14550*/  ISETP.GE.AND P2, PT, R0, R2, PT ;  /* 0x000000020000720c */ /* 0x000fda0003f46270 */
[----:B------:R-:W-:Y:S05]  /*14560*/  @P2 BRA `(.L_x_7567) ;  /* 0x00000000001c2947 */ /* 0x000fea0003800000 */
[----:B--2---:R-:W-:-:S05]  /*14570*/  LEA R2, P2, R10, R3, 0x1 ;  /* 0x000000030a027211 */ /* 0x004fca00078408ff */
[----:B01----:R-:W-:-:S05]  /*14580*/  IMAD.X R3, RZ, RZ, R5, P2 ;  /* 0x000000ffff037224 */ /* 0x003fca00010e0605 */
[----:B------:R-:W-:Y:S01]  /*14590*/  @!PT LDS RZ, [RZ] ;  /* 0x00000000fffff984 */ /* 0x000fe20000000800 */
[----:B------:R-:W-:Y:S01]  /*145a0*/  @!PT LDS RZ, [RZ] ;  /* 0x00000000fffff984 */ /* 0x000fe20000000800 */
[----:B------:R-:W-:Y:S01]  /*145b0*/  @!PT LDS RZ, [RZ] ;  /* 0x00000000fffff984 */ /* 0x000fe20000000800 */
[----:B------:R3:W-:Y:S04]  /*145c0*/  LDGSTS.E.BYPASS.LTC128B.128 [R9+0x13c00], desc[UR52][R2.64], !P0 ;  /* 0x13c0000002097fae */ /* 0x0007e8000c101d74 */
[----:B------:R3:W-:Y:S02]  /*145d0*/  LDGSTS.E.BYPASS.LTC128B.128 [R9+0x17c00], desc[UR52][R2.64+0x80], !P1 ;  /* 0x17c0008002097fae */ /* 0x0007e4000c901d74 */
.L_x_7567:
[----:B------:R-:W-:Y:S05]  /*145e0*/  BSYNC B0 ;  /* 0x0000000000007941 */ /* 0x000fea0003800000 */
.L_x_7566:
[----:B------:R-:W-:Y:S01]  /*145f0*/  NOP ;  /* 0x0000000000007918 */ /* 0x000fe20000000000 */
[----:B------:R-:W-:Y:S01]  /*14600*/  PLOP3.LUT P0, PT, PT, PT, PT, 0x80, 0x0 ;  /* 0x000000000000781c */ /* 0x000fe20003f0f070 */
[----:B0-----:R-:W-:-:S12]  /*14610*/  VIADD R6, R18, 0x28800 ;  /* 0x0002880012067836 */ /* 0x001fd80000000000 */
.L_x_7568:
        /* <DEDUP_REMOVED lines=18> */
.L_x_7682:
[----:B------:R-:W-:Y:S05]  /*14740*/  BSYNC B0 ;  /* 0x0000000000007941 */ /* 0x000fea0003800000 */
.L_x_7569:
        /* <DEDUP_REMOVED lines=60> */
.L_x_7577:
[----:B------:R-:W-:Y:S01]  /*14b10*/  IMAD R3, R8, 0x8, R18 ;  /* 0x0000000808037824 */ /* 0x000fe200078e0212 */
[----:B------:R-:W-:Y:S01]  /*14b20*/  SHF.L.U32 R2, R10, 0x1f, RZ ;  /* 0x0000001f0a027819 */ /* 0x000fe200000006ff */
[----:B------:R-:W-:Y:S03]  /*14b30*/  BSSY B3, `(.L_x_7578) ;  /* 0x0000003000037945 */ /* 0x000fe60003800000 */
[----:B------:R-:W1:Y:S02]  /*14b40*/  SYNCS.PHASECHK.TRANS64.TRYWAIT P0, [R3+URZ+0x28840], R2 ;  /* 0x02884002030075a7 */ /* 0x000e64000800017f */
[----:B-1----:R-:W-:Y:S05]  /*14b50*/  @!P0 BRA `(.L_x_7579) ;  /* 0x0000004400808947 */ /* 0x002fea0003800000 */
.L_x_7683:
[----:B------:R-:W-:Y:S05]  /*14b60*/  BSYNC B3 ;  /* 0x0000000000037941 */ /* 0x000fea0003800000 */
.L_x_7578:
        /* <DEDUP_REMOVED lines=12> */
.L_x_7581:
[----:B------:R-:W-:Y:S05]  /*14c30*/  BSYNC B3 ;  /* 0x0000000000037941 */ /* 0x000fea0003800000 */
.L_x_7580:
        /* <DEDUP_REMOVED lines=12> */
.L_x_7582:
        /* <DEDUP_REMOVED lines=16> */
.L_x_7583:
        /* <DEDUP_REMOVED lines=16> */
.L_x_7684:
[----:B------:R-:W-:Y:S05]  /*14f00*/  BSYNC B3 ;  /* 0x0000000000037941 */ /* 0x000fea0003800000 */
.L_x_7584:
        /* <DEDUP_REMOVED lines=12> */
.L_x_7587:
[----:B------:R-:W-:Y:S05]  /*14fd0*/  BSYNC B3 ;  /* 0x0000000000037941 */ /* 0x000fea0003800000 */
.L_x_7586:
        /* <DEDUP_REMOVED lines=13> */
.L_x_7588:
        /* <DEDUP_REMOVED lines=15> */
.L_x_7589:
        /* <DEDUP_REMOVED lines=12> */
.L_x_7576:
[----:B------:R-:W-:Y:S05]  /*15260*/  BSYNC B1 ;  /* 0x0000000000017941 */ /* 0x000fea0003800000 */
.L_x_7575:
[----:B0-----:R-:W2:Y:S01]  /*15270*/  LDL.LU R0, [R1+0x30] ;  /* 0x0000300001007983 */ /* 0x001ea20000300800 */
[----:B------:R-:W-:-:S03]  /*15280*/  IMAD.MOV.U32 R19, RZ, RZ, R8 ;  /* 0x000000ffff137224 */ /* 0x000fc600078e0008 */
[----:B------:R0:W-:Y:S02]  /*15290*/  STL [R1+0x10], R10 ;  /* 0x0000100a01007387 */ /* 0x0001e40000100800 */
[----:B0-2---:R-:W-:-:S07]  /*152a0*/  VIADD R0, R0, 0xfffffffd ;  /* 0xfffffffd00007836 */ /* 0x005fce0000000000 */
.L_x_7574:
[----:B------:R-:W-:Y:S05]  /*152b0*/  BSYNC B2 ;  /* 0x0000000000027941 */ /* 0x000fea0003800000 */
.L_x_7573:
[----:B------:R-:W-:-:S05]  /*152c0*/  VIADD R11, R11, 0xfffffffe ;  /* 0xfffffffe0b0b7836 */ /* 0x000fca0000000000 */
[----:B------:R-:W-:-:S13]  /*152d0*/  ISETP.NE.AND P0, PT, R11, R7, PT ;  /* 0x000000070b00720c */ /* 0x000fda0003f05270 */
[----:B------:R-:W-:Y:S05]  /*152e0*/  @!P0 BRA `(.L_x_7572) ;  /* 0x0000001000cc8947 */ /* 0x000fea0003800000 */
[----:B------:R-:W-:-:S07]  /*152f0*/  IMAD.MOV.U32 R9, RZ, RZ, R17 ;  /* 0x000000ffff097224 */ /* 0x000fce00078e0011 */
.L_x_7620:
        /* <DEDUP_REMOVED lines=35> */
.L_x_7592:
[----:B------:R-:W-:Y:S01]  /*15530*/  IMAD R3, R4, 0x8, R18 ;  /* 0x0000000804037824 */ /* 0x000fe200078e0212 */
[----:B------:R-:W-:Y:S01]  /*15540*/  SHF.L.U32 R2, R5, 0x1f, RZ ;  /* 0x0000001f05027819 */ /* 0x000fe200000006ff */
[----:B------:R-:W-:Y:S03]  /*15550*/  BSSY B2, `(.L_x_7593) ;  /* 0x0000003000027945 */ /* 0x000fe60003800000 */
[----:B------:R-:W1:Y:S02]  /*15560*/  SYNCS.PHASECHK.TRANS64.TRYWAIT P0, [R3+URZ+0x28840], R2 ;  /* 0x02884002030075a7 */ /* 0x000e64000800017f */
[----:B-1----:R-:W-:Y:S05]  /*15570*/  @!P0 BRA `(.L_x_7594) ;  /* 0x0000003c00208947 */ /* 0x002fea0003800000 */
.L_x_7685:
[----:B------:R-:W-:Y:S05]  /*15580*/  BSYNC B2 ;  /* 0x0000000000027941 */ /* 0x000fea0003800000 */
.L_x_7593:
        /* <DEDUP_REMOVED lines=12> */
.L_x_7596:
[----:B------:R-:W-:Y:S05]  /*15650*/  BSYNC B2 ;  /* 0x0000000000027941 */ /* 0x000fea0003800000 */
.L_x_7595:
        /* <DEDUP_REMOVED lines=12> */
.L_x_7597:
        /* <DEDUP_REMOVED lines=16> */
.L_x_7598:
        /* <DEDUP_REMOVED lines=16> */
.L_x_7686:
[----:B------:R-:W-:Y:S05]  /*15920*/  BSYNC B2 ;  /* 0x0000000000027941 */ /* 0x000fea0003800000 */
.L_x_7599:
        /* <DEDUP_REMOVED lines=11> */
.L_x_7602:
[----:B------:R-:W-:Y:S05]  /*159e0*/  BSYNC B2 ;  /* 0x0000000000027941 */ /* 0x000fea0003800000 */
.L_x_7601:
        /* <DEDUP_REMOVED lines=12> */
.L_x_7603:
        /* <DEDUP_REMOVED lines=15> */
.L_x_7604:
        /* <DEDUP_REMOVED lines=12> */
.L_x_7591:
[----:B------:R-:W-:Y:S05]  /*15c60*/  BSYNC B1 ;  /* 0x0000000000017941 */ /* 0x000fea0003800000 */
.L_x_7590:
        /* <DEDUP_REMOVED lines=35> */
.L_x_7607:
[----:B------:R-:W-:Y:S01]  /*15ea0*/  IMAD R2, R19, 0x8, R18 ;  /* 0x0000000813027824 */ /* 0x000fe200078e0212 */
[----:B------:R-:W-:Y:S01]  /*15eb0*/  SHF.L.U32 R3, R12, 0x1f, RZ ;  /* 0x0000001f0c037819 */ /* 0x000fe200000006ff */
[----:B------:R-:W-:Y:S03]  /*15ec0*/  BSSY B2, `(.L_x_7608) ;  /* 0x0000003000027945 */ /* 0x000fe60003800000 */
[----:B------:R-:W2:Y:S02]  /*15ed0*/  SYNCS.PHASECHK.TRANS64.TRYWAIT P0, [R2+URZ+0x28840], R3 ;  /* 0x02884003020075a7 */ /* 0x000ea4000800017f */
[----:B--2---:R-:W-:Y:S05]  /*15ee0*/  @!P0 BRA `(.L_x_7609) ;  /* 0x0000003000ec8947 */ /* 0x004fea0003800000 */
.L_x_7687:
[----:B------:R-:W-:Y:S05]  /*15ef0*/  BSYNC B2 ;  /* 0x0000000000027941 */ /* 0x000fea0003800000 */
.L_x_7608:
        /* <DEDUP_REMOVED lines=12> */
.L_x_7611:
[----:B------:R-:W-:Y:S05]  /*15fc0*/  BSYNC B2 ;  /* 0x0000000000027941 */ /* 0x000fea0003800000 */
.L_x_7610:
        /* <DEDUP_REMOVED lines=13> */
.L_x_7612:
        /* <DEDUP_REMOVED lines=16> */
.L_x_7613:
        /* <DEDUP_REMOVED lines=15> */
.L_x_7688:
[----:B------:R-:W-:Y:S05]  /*16290*/  BSYNC B2 ;  /* 0x0000000000027941 */ /* 0x000fea0003800000 */
.L_x_7614:
        /* <DEDUP_REMOVED lines=11> */
.L_x_7617:
[----:B------:R-:W-:Y:S05]  /*16350*/  BSYNC B2 ;  /* 0x0000000000027941 */ /* 0x000fea0003800000 */
.L_x_7616:
        /* <DEDUP_REMOVED lines=12> */
.L_x_7618:
        /* <DEDUP_REMOVED lines=15> */
.L_x_7619:
        /* <DEDUP_REMOVED lines=12> */
.L_x_7606:
[----:B------:R-:W-:Y:S05]  /*165d0*/  BSYNC B1 ;  /* 0x0000000000017941 */ /* 0x000fea0003800000 */
.L_x_7605:
[----:B------:R-:W2:Y:S01]  /*165e0*/  LDL R2, [R1+0x20] ;  /* 0x0000200001027983 */ /* 0x000ea20000100800 */
[----:B------:R-:W-:Y:S01]  /*165f0*/  VIADD R0, R0, 0xfffffffe ;  /* 0xfffffffe00007836 */ /* 0x000fe20000000000 */
[----:B--2---:R-:W-:-:S13]  /*16600*/  ISETP.GT.AND P0, PT, R7, R2, PT ;  /* 0x000000020700720c */ /* 0x004fda0003f04270 */
[----:B------:R-:W-:Y:S05]  /*16610*/  @P0 BRA `(.L_x_7620) ;  /* 0xffffffec00380947 */ /* 0x000fea000383ffff */
.L_x_7572:
[----:B------:R-:W-:Y:S05]  /*16620*/  BSYNC B0 ;  /* 0x0000000000007941 */ /* 0x000fea0003800000 */
.L_x_7571:
[----:B------:R-:W3:Y:S01]  /*16630*/  S2R R7, SR_TID.X ;  /* 0x0000000000077919 */ /* 0x000ee20000002100 */
[----:B------:R-:W-:Y:S01]  /*16640*/  BSSY B0, `(.L_x_7621) ;  /* 0x0000011000007945 */ /* 0x000fe20003800000 */
[----:B---3--:R-:W-:-:S04]  /*16650*/  LOP3.LUT R7, R7, 0x7f, RZ, 0xc0, !PT ;  /* 0x0000007f07077812 */ /* 0x008fc800078ec0ff */
[----:B------:R-:W-:-:S13]  /*16660*/  ISETP.NE.AND P0, PT, R7, RZ, PT ;  /* 0x000000ff0700720c */ /* 0x000fda0003f05270 */
[----:B------:R-:W-:Y:S05]  /*16670*/  @P0 BRA `(.L_x_7622) ;  /* 0x0000000000340947 */ /* 0x000fea0003800000 */
[----:B--2---:R-:W2:Y:S01]  /*16680*/  S2R R3, SR_LANEID ;  /* 0x0000000000037919 */ /* 0x004ea20000000000 */
[----:B------:R-:W-:Y:S02]  /*16690*/  VOTEU.ANY UR4, UPT, PT ;  /* 0x0000000000047886 */ /* 0x000fe400038e0100 */
[----:B------:R-:W2:Y:S08]  /*166a0*/  FLO.U32 R0, UR4 ;  /* 0x0000000400007d00 */ /* 0x000eb000080e0000 */
[----:B------:R-:W3:Y:S01]  /*166b0*/  POPC R4, UR4 ;  /* 0x0000000400047d09 */ /* 0x000ee20008000000 */
[----:B--2---:R-:W-:-:S02]  /*166c0*/  ISETP.EQ.U32.AND P0, PT, R0, R3, PT ;  /* 0x000000030000720c */ /* 0x004fc40003f02070 */
[----:B------:R-:W3:Y:S11]  /*166d0*/  LDC.64 R2, c[0x0][0xc60] ;  /* 0x00031800ff027b82 */ /* 0x000ef60000000a00 */
[----:B---3--:R-:W2:Y:S01]  /*166e0*/  @P0 ATOMG.E.ADD.STRONG.GPU PT, R3, desc[UR52][R2.64], R4 ;  /* 0x00000004020309a8 */ /* 0x008ea200081ee1f4 */
[----:B-1----:R-:W1:Y:S02]  /*166f0*/  S2R R5, SR_LTMASK ;  /* 0x0000000000057919 */ /* 0x002e640000003900 */
[----:B-1----:R-:W-:-:S06]  /*16700*/  LOP3.LUT R5, R5, UR4, RZ, 0xc0, !PT ;  /* 0x0000000405057c12 */ /* 0x002fcc000f8ec0ff */
[----:B------:R-:W1:Y:S01]  /*16710*/  POPC R5, R5 ;  /* 0x0000000500057309 */ /* 0x000e620000000000 */
[----:B--2---:R-:W1:Y:S02]  /*16720*/  SHFL.IDX PT, R0, R3, R0, 0x1f ;  /* 0x00001f0003007589 */ /* 0x004e6400000e0000 */
[----:B-1----:R-:W-:-:S05]  /*16730*/  IADD3 R0, R0, UR37, R5 ;  /* 0x0000002500007c10 */ /* 0x002fca000fffe005 */
[----:B------:R3:W-:Y:S02]  /*16740*/  STL [R1], R0 ;  /* 0x0000000001007387 */ /* 0x0007e40000100800 */
.L_x_7622:
[----:B------:R-:W-:Y:S05]  /*16750*/  BSYNC B0 ;  /* 0x0000000000007941 */ /* 0x000fea0003800000 */
.L_x_7621:
[----:B---3--:R-:W3:Y:S01]  /*16760*/  LDL R0, [R1+0x18] ;  /* 0x0000180001007983 */ /* 0x008ee20000100800 */
[----:B------:R-:W-:Y:S01]  /*16770*/  BSSY B0, `(.L_x_7623) ;  /* 0x000003a000007945 */ /* 0x000fe20003800000 */
[----:B---3--:R-:W-:-:S13]  /*16780*/  LOP3.LUT P0, RZ, R0, 0x1, RZ, 0xc0, !PT ;  /* 0x0000000100ff7812 */ /* 0x008fda000780c0ff */
        /* <DEDUP_REMOVED lines=8> */
.L_x_7689:
[----:B------:R-:W-:Y:S05]  /*16810*/  BSYNC B1 ;  /* 0x0000000000017941 */ /* 0x000fea0003800000 */
.L_x_7625:
        /* <DEDUP_REMOVED lines=9> */
.L_x_7628:
[----:B------:R-:W-:Y:S05]  /*168b0*/  BSYNC B1 ;  /* 0x0000000000017941 */ /* 0x000fea0003800000 */
.L_x_7627:
[----:B--2---:R-:W2:Y:S04]  /*168c0*/  LDL.LU R3, [R1+0x14] ;  /* 0x0000140001037983 */ /* 0x004ea80000300800 */
        /* <DEDUP_REMOVED lines=11> */
.L_x_7629:
        /* <DEDUP_REMOVED lines=15> */
.L_x_7630:
        /* <DEDUP_REMOVED lines=10> */
.L_x_7624:
[----:B------:R-:W-:Y:S05]  /*16b10*/  BSYNC B0 ;  /* 0x0000000000007941 */ /* 0x000fea0003800000 */
.L_x_7623:
[----:B------:R-:W3:Y:S01]  /*16b20*/  LDL.LU R4, [R1+0x10] ;  /* 0x0000100001047983 */ /* 0x000ee20000300800 */
[----:B------:R-:W-:-:S05]  /*16b30*/  VIADD R19, R19, 0x1 ;  /* 0x0000000113137836 */ /* 0x000fca0000000000 */
[----:B------:R-:W-:-:S04]  /*16b40*/  ISETP.NE.AND P0, PT, R19, 0x2, PT ;  /* 0x000000021300780c */ /* 0x000fc80003f05270 */
[----:B------:R-:W-:Y:S02]  /*16b50*/  SEL R0, RZ, 0x1, P0 ;  /* 0x00000001ff007807 */ /* 0x000fe40000000000 */
[----:B------:R-:W-:Y:S02]  /*16b60*/  SEL R19, R19, RZ, P0 ;  /* 0x000000ff13137207 */ /* 0x000fe40000000000 */
[----:B---3--:R-:W-:-:S05]  /*16b70*/  LOP3.LUT R4, R4, R0, RZ, 0x3c, !PT ;  /* 0x0000000004047212 */ /* 0x008fca00078e3cff */
[----:B------:R3:W-:Y:S02]  /*16b80*/  STL [R1+0x10], R4 ;  /* 0x0000100401007387 */ /* 0x0007e40000100800 */
.L_x_7551:
[----:B------:R-:W-:Y:S05]  /*16b90*/  BSYNC B7 ;  /* 0x0000000000077941 */ /* 0x000fea0003800000 */
.L_x_7549:
        /* <DEDUP_REMOVED lines=9> */
[----:B01-3--:R-:W0:Y:S04]  /*16c30*/  LDS.128 R4, [R18+0x288d0] ;  /* 0x0288d00012047984 */ /* 0x00be280000000c00 */
[----:B0-----:R0:W-:Y:S04]  /*16c40*/  STL.64 [R1], R4 ;  /* 0x0000000401007387 */ /* 0x0011e80000100a00 */
[----:B------:R0:W-:Y:S01]  /*16c50*/  STL.64 [R1+0x8], R6 ;  /* 0x0000080601007387 */ /* 0x0001e20000100a00 */
[----:B------:R-:W-:Y:S06]  /*16c60*/  BAR.ARV 0x4, 0x180 ;  /* 0x0106000000007b1d */ /* 0x000fec0000002000 */
[----:B------:R-:W-:Y:S05]  /*16c70*/  BRA `(.L_x_7632) ;  /* 0x00000010002c7947 */ /* 0x000fea0003800000 */
.L_x_7631:
[----:B------:R-:W4:Y:S01]  /*16c80*/  S2R R16, SR_TID.X ;  /* 0x0000000000107919 */ /* 0x000f220000002100 */
[----:B------:R-:W-:Y:S01]  /*16c90*/  UMOV UR4, 0xffffffff ;  /* 0xffffffff00047882 */ /* 0x000fe20000000000 */
[----:B----4-:R-:W-:-:S04]  /*16ca0*/  LOP3.LUT R16, R16, 0x1f, RZ, 0xc0, !PT ;  /* 0x0000001f10107812 */ /* 0x010fc800078ec0ff */
[----:B------:R-:W-:Y:S01]  /*16cb0*/  ISETP.NE.AND P0, PT, R16, 0x1f, PT ;  /* 0x0000001f1000780c */ /* 0x000fe20003f05270 */
[----:B------:R-:W-:-:S12]  /*16cc0*/  BRA.DIV UR4, `(.L_x_7633) ;  /* 0x0000002604b07947 */ /* 0x000fd8000b800000 */
[----:B--2---:R-:W0:Y:S01]  /*16cd0*/  LDL.LU R3, [R1] ;  /* 0x0000000001037983 */ /* 0x004e220000300800 */
[----:B------:R-:W-:-:S03]  /*16ce0*/  ULDC UR4, c[0x0][0xc3c] ;  /* 0x00030f0000047ab9 */ /* 0x000fc60000000800 */
[----:B-1-3--:R-:W2:Y:S01]  /*16cf0*/  LDL R4, [R1+0xc] ;  /* 0x00000c0001047983 */ /* 0x00aea20000100800 */
[----:B0-----:R-:W-:Y:S02]  /*16d00*/  IMAD.MOV.U32 R8, RZ, RZ, R3 ;  /* 0x000000ffff087224 */ /* 0x001fe400078e0003 */
[----:B--2---:R-:W-:-:S05]  /*16d10*/  IMAD.IADD R0, R4, 0x1, R16 ;  /* 0x0000000104007824 */ /* 0x004fca00078e0210 */
[----:B------:R-:W-:-:S13]  /*16d20*/  ISETP.GE.OR P1, PT, R0, UR4, !P0 ;  /* 0x0000000400007c0c */ /* 0x000fda000c726670 */
[----:B------:R-:W0:Y:S08]  /*16d30*/  @!P1 LDC.64 R2, c[0x0][0xc80] ;  /* 0x00032000ff029b82 */ /* 0x000e300000000a00 */
[----:B------:R-:W1:Y:S01]  /*16d40*/  @!P1 LDC.64 R4, c[0x0][0xc78] ;  /* 0x00031e00ff049b82 */ /* 0x000e620000000a00 */
[----:B0-----:R-:W-:-:S05]  /*16d50*/  @!P1 IMAD.WIDE R2, R0, 0x4, R2 ;  /* 0x0000000400029825 */ /* 0x001fca00078e0202 */
[----:B------:R1:W2:Y:S02]  /*16d60*/  @!P1 LDG.E R6, desc[UR52][R2.64] ;  /* 0x0000003402069981 */ /* 0x0002a4000c1e1900 */
[----:B-1----:R-:W-:-:S05]  /*16d70*/  @!P1 IMAD.WIDE R2, R0, 0x4, R4 ;  /* 0x0000000400029825 */ /* 0x002fca00078e0204 */
[----:B------:R-:W3:Y:S01]  /*16d80*/  @!P1 LDG.E R4, desc[UR52][R2.64] ;  /* 0x0000003402049981 */ /* 0x000ee2000c1e1900 */
[----:B------:R-:W-:Y:S01]  /*16d90*/  IMAD.MOV.U32 R5, RZ, RZ, RZ ;  /* 0x000000ffff057224 */ /* 0x000fe200078e00ff */
[C---:B------:R-:W-:Y:S02]  /*16da0*/  ISETP.GE.U32.AND P2, PT, R16.reuse, 0x2, PT ;  /* 0x000000021000780c */ /* 0x040fe40003f46070 */
[C---:B------:R-:W-:Y:S01]  /*16db0*/  ISETP.GE.U32.AND P3, PT, R16.reuse, 0x4, PT ;  /* 0x000000041000780c */ /* 0x040fe20003f66070 */
[----:B------:R-:W-:Y:S01]  /*16dc0*/  SHFL.IDX PT, R0, R8, RZ, 0x1f ;  /* 0x00001fff08007589 */ /* 0x000fe200000e0000 */
[C---:B------:R-:W-:Y:S02]  /*16dd0*/  ISETP.GE.U32.AND P4, PT, R16.reuse, 0x8, PT ;  /* 0x000000081000780c */ /* 0x040fe40003f86070 */
[----:B------:R-:W-:Y:S01]  /*16de0*/  ISETP.GE.U32.AND P5, PT, R16, 0x10, PT ;  /* 0x000000101000780c */ /* 0x000fe20003fa6070 */
[----:B--2---:R-:W-:Y:S01]  /*16df0*/  @!P1 IMAD.MOV.U32 R5, RZ, RZ, R6 ;  /* 0x000000ffff059224 */ /* 0x004fe200078e0006 */
[----:B------:R-:W-:-:S02]  /*16e00*/  CS2R R6, SRZ ;  /* 0x0000000000067805 */ /* 0x000fc4000001ff00 */
[----:B---3--:R-:W-:Y:S01]  /*16e10*/  @!P1 IMAD.MOV.U32 R7, RZ, RZ, R4 ;  /* 0x000000ffff079224 */ /* 0x008fe200078e0004 */
        /* <DEDUP_REMOVED lines=19> */
.L_x_7699:
[----:B------:R-:W-:Y:S02]  /*16f50*/  ULDC UR4, c[0x0][0xc38] ;  /* 0x00030e0000047ab9 */ /* 0x000fe40000000800 */
[----:B------:R-:W-:-:S04]  /*16f60*/  IMAD.U32 R8, RZ, RZ, UR4 ;  /* 0x00000004ff087e24 */ /* 0x000fc8000f8e00ff */
[----:B-1----:R-:W-:-:S04]  /*16f70*/  IMAD R10, R10, R8, RZ ;  /* 0x000000080a0a7224 */ /* 0x002fc800078e02ff */
[----:B------:R-:W-:-:S05]  /*16f80*/  IMAD.IADD R4, R9, 0x1, R10 ;  /* 0x0000000109047824 */ /* 0x000fca00078e020a */
[----:B------:R-:W-:-:S13]  /*16f90*/  ISETP.GT.AND P6, PT, R4, R0, PT ;  /* 0x000000000400720c */ /* 0x000fda0003fc4270 */
[----:B------:R-:W-:Y:S05]  /*16fa0*/  @P6 BRA `(.L_x_7634) ;  /* 0x0000000000ac6947 */ /* 0x000fea0003800000 */
.L_x_7637:
[----:B0-----:R-:W2:Y:S01]  /*16fb0*/  LDL.LU R2, [R1+0xc] ;  /* 0x00000c0001027983 */ /* 0x001ea20000300800 */
[----:B------:R-:W0:Y:S01]  /*16fc0*/  LDC R3, c[0x0][0xc3c] ;  /* 0x00030f00ff037b82 */ /* 0x000e220000000800 */
[----:B--2---:R-:W-:-:S05]  /*16fd0*/  VIADD R2, R2, 0x1f ;  /* 0x0000001f02027836 */ /* 0x004fca0000000000 */
[----:B0-----:R-:W-:-:S13]  /*16fe0*/  ISETP.GE.AND P6, PT, R2, R3, PT ;  /* 0x000000030200720c */ /* 0x001fda0003fc6270 */
[----:B------:R-:W-:Y:S05]  /*16ff0*/  @P6 BRA `(.L_x_7635) ;  /* 0x0000000800e46947 */ /* 0x000fea0003800000 */
[----:B------:R-:W0:Y:S01]  /*17000*/  S2R R5, SR_TID.X ;  /* 0x0000000000057919 */ /* 0x000e220000002100 */
        /* <DEDUP_REMOVED lines=31> */
.L_x_7707:
[----:B------:R-:W-:Y:S02]  /*17200*/  ULDC UR4, c[0x0][0xc38] ;  /* 0x00030e0000047ab9 */ /* 0x000fe40000000800 */
[----:B------:R-:W-:-:S04]  /*17210*/  IMAD.U32 R8, RZ, RZ, UR4 ;  /* 0x00000004ff087e24 */ /* 0x000fc8000f8e00ff */
[----:B-1----:R-:W-:-:S04]  /*17220*/  IMAD R10, R10, R8, RZ ;  /* 0x000000080a0a7224 */ /* 0x002fc800078e02ff */
[----:B------:R-:W-:-:S05]  /*17230*/  IMAD.IADD R4, R10, 0x1, R4 ;  /* 0x000000010a047824 */ /* 0x000fca00078e0204 */
[----:B------:R-:W-:-:S13]  /*17240*/  ISETP.GT.AND P6, PT, R4, R0, PT ;  /* 0x000000000400720c */ /* 0x000fda0003fc4270 */
[----:B------:R-:W-:Y:S05]  /*17250*/  @!P6 BRA `(.L_x_7637) ;  /* 0xfffffffc0054e947 */ /* 0x000fea000383ffff */
.L_x_7634:
        /* <DEDUP_REMOVED lines=12> */
.L_x_7712:
[----:B------:R-:W-:-:S13]  /*17320*/  ISETP.NE.AND P0, PT, R3, RZ, PT ;  /* 0x000000ff0300720c */ /* 0x000fda0003f05270 */
[----:B------:R-:W-:Y:S05]  /*17330*/  @!P0 BRA `(.L_x_7639) ;  /* 0x0000000000108947 */ /* 0x000fea0003800000 */
[----:B------:R-:W-:Y:S01]  /*17340*/  UMOV UR4, 0xffffffff ;  /* 0xffffffff00047882 */ /* 0x000fe20000000000 */
[----:B---3--:R-:W-:Y:S02]  /*17350*/  VIADD R9, R9, 0xffffffff ;  /* 0xffffffff09097836 */ /* 0x008fe40000000000 */
[----:B------:R-:W-:Y:S05]  /*17360*/  BRA.DIV UR4, `(.L_x_7640) ;  /* 0x0000002a047c7947 */ /* 0x000fea000b800000 */
[----:B------:R1:W2:Y:S02]  /*17370*/  SHFL.IDX PT, R6, R2, R9, 0x1f ;  /* 0x00001f0902067589 */ /* 0x0002a400000e0000 */
.L_x_7639:
[----:B--2---:R-:W-:Y:S01]  /*17380*/  IMAD R3, R6, R8, R10 ;  /* 0x0000000806037224 */ /* 0x004fe200078e020a */
[----:B------:R-:W-:-:S03]  /*17390*/  ISETP.NE.AND P0, PT, R7, 0x1, PT ;  /* 0x000000010700780c */ /* 0x000fc60003f05270 */
[----:B------:R-:W-:Y:S01]  /*173a0*/  IMAD.IADD R0, R0, 0x1, -R3 ;  /* 0x0000000100007824 */ /* 0x000fe200078e0a03 */
[----:B------:R2:W-:Y:S09]  /*173b0*/  STL [R1], R3 ;  /* 0x0000000301007387 */ /* 0x0005f20000100800 */
[----:B------:R-:W-:Y:S05]  /*173c0*/  @!P0 BRA `(.L_x_7641) ;  /* 0x0000000000e48947 */ /* 0x000fea0003800000 */
[----:B0--3--:R-:W-:-:S04]  /*173d0*/  IABS R5, R4 ;  /* 0x0000000400057213 */ /* 0x009fc80000000000 */
[----:B------:R-:W0:Y:S08]  /*173e0*/  I2F.RP R6, R5 ;  /* 0x0000000500067306 */ /* 0x000e300000209400 */
[----:B0-----:R-:W1:Y:S02]  /*173f0*/  MUFU.RCP R6, R6 ;  /* 0x0000000600067308 */ /* 0x001e640000001000 */
[----:B-1----:R-:W-:-:S06]  /*17400*/  VIADD R9, R6, 0xffffffe ;  /* 0x0ffffffe06097836 */ /* 0x002fcc0000000000 */
[----:B--2---:R-:W0:Y:S02]  /*17410*/  F2I.FTZ.U32.TRUNC.NTZ R3, R9 ;  /* 0x0000000900037305 */ /* 0x004e24000021f000 */
        /* <DEDUP_REMOVED lines=39> */
[----:B------:R-:W-:Y:S01]  /*17690*/  IMAD.MOV R5, RZ, RZ, -R3 ;  /* 0x000000ffff057224 */ /* 0x000fe200078e0a03 */
[----:B------:R-:W-:-:S03]  /*176a0*/  LOP3.LUT R2, R3, R7, RZ, 0x3c, !PT ;  /* 0x0000000703027212 */ /* 0x000fc600078e3cff */
[----:B------:R-:W-:Y:S01]  /*176b0*/  IMAD R0, R4, R5, R0 ;  /* 0x0000000504007224 */ /* 0x000fe200078e0200 */
        /* <DEDUP_REMOVED lines=10> */
.L_x_7641:
[----:B0--3--:R-:W3:Y:S01]  /*17760*/  LDL R5, [R1+0xc] ;  /* 0x00000c0001057983 */ /* 0x009ee20000100800 */
[----:B-12---:R-:W3:Y:S02]  /*17770*/  LDC.64 R2, c[0x0][0xc90] ;  /* 0x00032400ff027b82 */ /* 0x006ee40000000a00 */
[----:B---3--:R-:W-:-:S05]  /*17780*/  IMAD.WIDE R2, R5, 0x4, R2 ;  /* 0x0000000405027825 */ /* 0x008fca00078e0202 */
        /* <DEDUP_REMOVED lines=60> */
.L_x_7642:
[----:B0-----:R-:W-:-:S05]  /*17b50*/  LOP3.LUT R3, RZ, R0, RZ, 0x33, !PT ;  /* 0x00000000ff037212 */ /* 0x001fca00078e33ff */
[----:B------:R-:W-:-:S05]  /*17b60*/  IMAD.IADD R0, R4, 0x1, R3 ;  /* 0x0000000104007824 */ /* 0x000fca00078e0203 */
[----:B------:R0:W-:Y:S01]  /*17b70*/  STL [R1+0x4], R0 ;  /* 0x0000040001007387 */ /* 0x0001e20000100800 */
[----:B------:R-:W-:Y:S05]  /*17b80*/  BRA `(.L_x_7643) ;  /* 0x0000000000287947 */ /* 0x000fea0003800000 */
.L_x_7635:
        /* <DEDUP_REMOVED lines=10> */
.L_x_7643:
[----:B-1----:R-:W2:Y:S04]  /*17c30*/  LDL R3, [R1+0x8] ;  /* 0x0000080001037983 */ /* 0x002ea80000100800 */
[----:B------:R-:W3:Y:S04]  /*17c40*/  LDL R2, [R1+0xc] ;  /* 0x00000c0001027983 */ /* 0x000ee80000100800 */
[----:B------:R-:W4:Y:S04]  /*17c50*/  LDL R5, [R1+0x4] ;  /* 0x0000040001057983 */ /* 0x000f280000100800 */
[----:B------:R-:W4:Y:S01]  /*17c60*/  LDL R4, [R1] ;  /* 0x0000000001047983 */ /* 0x000f220000100800 */
[----:B0-----:R-:W0:Y:S01]  /*17c70*/  S2R R0, SR_TID.X ;  /* 0x0000000000007919 */ /* 0x001e220000002100 */
[----:B------:R-:W-:Y:S05]  /*17c80*/  WARPSYNC.ALL ;  /* 0x0000000000007948 */ /* 0x000fea0003800000 */
        /* <DEDUP_REMOVED lines=10> */
.L_x_7632:
[----:B------:R-:W3:Y:S01]  /*17d30*/  LDL R0, [R1+0xc] ;  /* 0x00000c0001007983 */ /* 0x000ee20000100800 */
[----:B------:R-:W-:Y:S02]  /*17d40*/  ULDC UR4, c[0x0][0xc3c] ;  /* 0x00030f0000047ab9 */ /* 0x000fe40000000800 */
[----:B---3--:R-:W-:-:S13]  /*17d50*/  ISETP.GE.AND P0, PT, R0, UR4, PT ;  /* 0x0000000400007c0c */ /* 0x008fda000bf06270 */
[----:B------:R-:W-:Y:S05]  /*17d60*/  @!P0 BRA `(.L_x_7644) ;  /* 0xffffffa400648947 */ /* 0x000fea000383ffff */
[----:B------:R-:W-:Y:S05]  /*17d70*/  BSYNC B8 ;  /* 0x0000000000087941 */ /* 0x000fea0003800000 */
.L_x_7535:
        /* <DEDUP_REMOVED lines=12> */
.L_x_7715:
[----:B------:R-:W-:Y:S05]  /*17e40*/  BSYNC B0 ;  /* 0x0000000000007941 */ /* 0x000fea0003800000 */
.L_x_7645:
[----:B------:R-:W-:-:S03]  /*17e50*/  UMOV UR4, 0xffffffff ;  /* 0xffffffff00047882 */ /* 0x000fc60000000000 */
[----:B------:R-:W-:Y:S05]  /*17e60*/  BRA.DIV UR4, `(.L_x_7647) ;  /* 0x0000001e04fc7947 */ /* 0x000fea000b800000 */
[----:B------:R-:W1:Y:S02]  /*17e70*/  S2R R2, SR_TID.X ;  /* 0x0000000000027919 */ /* 0x000e640000002100 */
[----:B-1----:R-:W-:-:S04]  /*17e80*/  SHF.R.U32.HI R2, RZ, 0x5, R2 ;  /* 0x00000005ff027819 */ /* 0x002fc80000011602 */
[----:B------:R-:W-:-:S05]  /*17e90*/  LOP3.LUT R2, R2, 0x3, RZ, 0xc0, !PT ;  /* 0x0000000302027812 */ /* 0x000fca00078ec0ff */
[----:B------:R1:W2:Y:S02]  /*17ea0*/  SHFL.IDX PT, R14, R2, RZ, 0x1f ;  /* 0x00001fff020e7589 */ /* 0x0002a400000e0000 */
.L_x_7718:
[----:B--2---:R-:W-:Y:S01]  /*17eb0*/  ISETP.NE.AND P0, PT, R14, RZ, PT ;  /* 0x000000ff0e00720c */ /* 0x004fe20003f05270 */
[----:B------:R-:W-:-:S12]  /*17ec0*/  BSSY B0, `(.L_x_7648) ;  /* 0x0000025000007945 */ /* 0x000fd80003800000 */
[----:B------:R-:W-:Y:S05]  /*17ed0*/  @P0 BRA `(.L_x_7649) ;  /* 0x00000000008c0947 */ /* 0x000fea0003800000 */
[----:B------:R-:W-:-:S03]  /*17ee0*/  UMOV UR4, 0xffffffff ;  /* 0xffffffff00047882 */ /* 0x000fc60000000000 */
[----:B------:R-:W-:Y:S05]  /*17ef0*/  BRA.DIV UR4, `(.L_x_7650) ;  /* 0x00000022040c7947 */ /* 0x000fea000b800000 */
[----:B------:R-:W-:-:S13]  /*17f00*/  ELECT P6, URZ, PT ;  /* 0x00000000003f782f */ /* 0x000fda00038c0000 */
.L_x_7721:
[----:B------:R-:W-:Y:S05]  /*17f10*/  @!P6 BRA `(.L_x_7649) ;  /* 0x00000000007ce947 */ /* 0x000fea0003800000 */
[----:B------:R-:W-:-:S06]  /*17f20*/  ULOP3.LUT UR4, UR36, 0x2, URZ, 0xfc, !UPT ;  /* 0x0000000224047892 */ /* 0x000fcc000f8efc3f */
[----:B-1----:R-:W-:-:S05]  /*17f30*/  IMAD.U32 R2, RZ, RZ, UR4 ;  /* 0x00000004ff027e24 */ /* 0x002fca000f8e00ff */
[----:B------:R-:W-:-:S13]  /*17f40*/  ISETP.NE.AND P2, PT, R2, 0x3, PT ;  /* 0x000000030200780c */ /* 0x000fda0003f45270 */
[----:B------:R-:W-:Y:S05]  /*17f50*/  @!P2 BRA `(.L_x_7651) ;  /* 0x000000000004a947 */ /* 0x000fea0003800000 */
[----:B------:R-:W-:Y:S01]  /*17f60*/  BPT.TRAP 0x1 ;  /* 0x000000040000795c */ /* 0x000fe20000300000 */
.L_x_7651:
        /* <DEDUP_REMOVED lines=13> */
.L_x_7722:
[----:B------:R-:W1:Y:S02]  /*18040*/  SYNCS.PHASECHK.TRANS64.TRYWAIT P0, [R7+URZ], R2 ;  /* 0x00000002070075a7 */ /* 0x000e64000800017f */
[----:B-1----:R-:W-:Y:S05]  /*18050*/  @!P0 BRA `(.L_x_7653) ;  /* 0x0000001c00e88947 */ /* 0x002fea0003800000 */
.L_x_7723:
[----:B------:R-:W-:Y:S05]  /*18060*/  @!P2 BRA `(.L_x_7654) ;  /* 0x000000000004a947 */ /* 0x000fea0003800000 */
[----:B------:R-:W-:Y:S01]  /*18070*/  BPT.TRAP 0x1 ;  /* 0x000000040000795c */ /* 0x000fe20000300000 */
.L_x_7654:
[----:B------:R-:W-:-:S04]  /*18080*/  VIADD R0, R0, 0x28860 ;  /* 0x0002886000007836 */ /* 0x000fc80000000000 */
[----:B------:R-:W-:-:S04]  /*18090*/  IMAD R4, R19, 0x8, R0 ;  /* 0x0000000813047824 */ /* 0x000fc800078e0200 */
[----:B------:R-:W2:Y:S02]  /*180a0*/  SYNCS.PHASECHK.TRANS64.TRYWAIT P0, [R4+URZ], R5 ;  /* 0x00000005040075a7 */ /* 0x000ea4000800017f */
[----:B--2---:R-:W-:Y:S05]  /*180b0*/  @!P0 BRA `(.L_x_7655) ;  /* 0x0000001c00e48947 */ /* 0x004fea0003800000 */
.L_x_7724:
[----:B------:R-:W-:-:S07]  /*180c0*/  IMAD R3, R3, 0x8, R0 ;  /* 0x0000000803037824 */ /* 0x000fce00078e0200 */
.L_x_7656:
[----:B----4-:R4:W0:Y:S02]  /*180d0*/  SYNCS.PHASECHK.TRANS64.TRYWAIT P0, [R3+URZ], R2 ;  /* 0x00000002030075a7 */ /* 0x010824000800017f */
[----:B0-----:R-:W-:Y:S05]  /*180e0*/  @!P0 NANOSLEEP.SYNCS 0x989680 ;  /* 0x009896800000895d */ /* 0x001fea0003900000 */
[----:B------:R-:W0:Y:S02]  /*180f0*/  @!P0 SYNCS.PHASECHK.TRANS64 P0, [R3+URZ], R2 ;  /* 0x00000002030085a7 */ /* 0x000e24000800007f */
[----:B0-----:R-:W-:Y:S05]  /*18100*/  @!P0 BRA `(.L_x_7656) ;  /* 0xfffffffc00f08947 */ /* 0x001fea000383ffff */
.L_x_7649:
[----:B------:R-:W-:Y:S05]  /*18110*/  BSYNC B0 ;  /* 0x0000000000007941 */ /* 0x000fea0003800000 */
.L_x_7648:
[----:B------:R-:W-:Y:S05]  /*18120*/  EXIT ;  /* 0x000000000000794d */ /* 0x000fea0003800000 */
.L_x_7434:
[----:B0-----:R-:W-:-:S04]  /*18130*/  IMAD.U32 R3, RZ, RZ, UR41 ;  /* 0x00000029ff037e24 */ /* 0x001fc8000f8e00ff */
[----:B------:R0:W1:Y:S03]  /*18140*/  SYNCS.PHASECHK.TRANS64.TRYWAIT P1, [R3+URZ+0x28800], R0 ;  /* 0x02880000030075a7 */ /* 0x000066000802017f */
[----:B-1----:R-:W-:Y:S05]  /*18150*/  @!P1 NANOSLEEP.SYNCS 0x989680 ;  /* 0x009896800000995d */ /* 0x002fea0003900000 */
[----:B------:R-:W1:Y:S02]  /*18160*/  @!P1 SYNCS.PHASECHK.TRANS64 P1, [R3+URZ+0x28800], R0 ;  /* 0x02880000030095a7 */ /* 0x000e64000802007f */
[----:B-1----:R-:W-:Y:S05]  /*18170*/  @!P1 BRA `(.L_x_7434) ;  /* 0xfffffffc00ec9947 */ /* 0x002fea000383ffff */
[----:B------:R-:W-:Y:S05]  /*18180*/  BRA `(.L_x_7657) ;  /* 0xfffffe9c00d87947 */ /* 0x000fea000383ffff */
.L_x_7438:
[----:B-1----:R1:W2:Y:S02]  /*18190*/  SYNCS.PHASECHK.TRANS64.TRYWAIT P2, [R5+URZ+0x28830], R0 ;  /* 0x02883000050075a7 */ /* 0x0022a4000804017f */
[----:B--2---:R-:W-:Y:S05]  /*181a0*/  @!P2 NANOSLEEP.SYNCS 0x989680 ;  /* 0x009896800000a95d */ /* 0x004fea0003900000 */
[----:B------:R-:W2:Y:S02]  /*181b0*/  @!P2 SYNCS.PHASECHK.TRANS64 P2, [R5+URZ+0x28830], R0 ;  /* 0x028830000500a5a7 */ /* 0x000ea4000804007f */
[----:B--2---:R-:W-:Y:S05]  /*181c0*/  @!P2 BRA `(.L_x_7438) ;  /* 0xfffffffc00f0a947 */ /* 0x004fea000383ffff */
[----:B------:R-:W-:Y:S05]  /*181d0*/  BRA `(.L_x_7437) ;  /* 0xfffffea000007947 */ /* 0x000fea000383ffff */
.L_x_7454:
[----:B-1----:R-:W-:-:S04]  /*181e0*/  IMAD.U32 R7, RZ, RZ, UR6 ;  /* 0x00000006ff077e24 */ /* 0x002fc8000f8e00ff */
[----:B------:R1:W2:Y:S03]  /*181f0*/  SYNCS.PHASECHK.TRANS64.TRYWAIT P2, [R7+URZ+0x28830], R6 ;  /* 0x02883006070075a7 */ /* 0x0002a6000804017f */
[----:B--2---:R-:W-:Y:S05]  /*18200*/  @!P2 NANOSLEEP.SYNCS 0x989680 ;  /* 0x009896800000a95d */ /* 0x004fea0003900000 */
[----:B------:R-:W2:Y:S02]  /*18210*/  @!P2 SYNCS.PHASECHK.TRANS64 P2, [R7+URZ+0x28830], R6 ;  /* 0x028830060700a5a7 */ /* 0x000ea4000804007f */
[----:B--2---:R-:W-:Y:S05]  /*18220*/  @!P2 BRA `(.L_x_7454) ;  /* 0xfffffffc00eca947 */ /* 0x004fea000383ffff */
[----:B------:R-:W-:Y:S05]  /*18230*/  BRA `(.L_x_7451) ;  /* 0xfffffed0009c7947 */ /* 0x000fea000383ffff */
.L_x_7458:
[----:B-1----:R-:W-:-:S04]  /*18240*/  IMAD.U32 R7, RZ, RZ, UR6 ;  /* 0x00000006ff077e24 */ /* 0x002fc8000f8e00ff */
[----:B------:R1:W2:Y:S03]  /*18250*/  SYNCS.PHASECHK.TRANS64.TRYWAIT P2, [R7+URZ+0x28850], R6 ;  /* 0x02885006070075a7 */ /* 0x0002a6000804017f */
[----:B--2---:R-:W-:Y:S05]  /*18260*/  @!P2 NANOSLEEP.SYNCS 0x989680 ;  /* 0x009896800000a95d */ /* 0x004fea0003900000 */
[----:B------:R-:W2:Y:S02]  /*18270*/  @!P2 SYNCS.PHASECHK.TRANS64 P2, [R7+URZ+0x28850], R6 ;  /* 0x028850060700a5a7 */ /* 0x000ea4000804007f */
[----:B--2---:R-:W-:Y:S05]  /*18280*/  @!P2 BRA `(.L_x_7458) ;  /* 0xfffffffc00eca947 */ /* 0x004fea000383ffff */
[----:B------:R-:W-:Y:S05]  /*18290*/  BRA `(.L_x_7455) ;  /* 0xfffffed400647947 */ /* 0x000fea000383ffff */
.L_x_7475:
[----:B-1----:R-:W-:-:S04]  /*182a0*/  IMAD.U32 R5, RZ, RZ, UR6 ;  /* 0x00000006ff057e24 */ /* 0x002fc8000f8e00ff */
[----:B------:R1:W2:Y:S03]  /*182b0*/  SYNCS.PHASECHK.TRANS64.TRYWAIT P2, [R5+URZ+0x28830], R0 ;  /* 0x02883000050075a7 */ /* 0x0002a6000804017f */
[----:B--2---:R-:W-:Y:S05]  /*182c0*/  @!P2 NANOSLEEP.SYNCS 0x989680 ;  /* 0x009896800000a95d */ /* 0x004fea0003900000 */
[----:B------:R-:W2:Y:S02]  /*182d0*/  @!P2 SYNCS.PHASECHK.TRANS64 P2, [R5+URZ+0x28830], R0 ;  /* 0x028830000500a5a7 */ /* 0x000ea4000804007f */
[----:B--2---:R-:W-:Y:S05]  /*182e0*/  @!P2 BRA `(.L_x_7475) ;  /* 0xfffffffc00eca947 */ /* 0x004fea000383ffff */
[----:B------:R-:W-:Y:S05]  /*182f0*/  BRA `(.L_x_7472) ;  /* 0xffffff0400547947 */ /* 0x000fea000383ffff */
.L_x_7479:
[----:B-1----:R-:W-:-:S04]  /*18300*/  IMAD.U32 R5, RZ, RZ, UR6 ;  /* 0x00000006ff057e24 */ /* 0x002fc8000f8e00ff */
[----:B------:R1:W2:Y:S03]  /*18310*/  SYNCS.PHASECHK.TRANS64.TRYWAIT P2, [R5+URZ+0x28850], R0 ;  /* 0x02885000050075a7 */ /* 0x0002a6000804017f */
[----:B--2---:R-:W-:Y:S05]  /*18320*/  @!P2 NANOSLEEP.SYNCS 0x989680 ;  /* 0x009896800000a95d */ /* 0x004fea0003900000 */
[----:B------:R-:W2:Y:S02]  /*18330*/  @!P2 SYNCS.PHASECHK.TRANS64 P2, [R5+URZ+0x28850], R0 ;  /* 0x028850000500a5a7 */ /* 0x000ea4000804007f */
[----:B--2---:R-:W-:Y:S05]  /*18340*/  @!P2 BRA `(.L_x_7479) ;  /* 0xfffffffc00eca947 */ /* 0x004fea000383ffff */
[----:B------:R-:W-:Y:S05]  /*18350*/  BRA `(.L_x_7476) ;  /* 0xffffff08001c7947 */ /* 0x000fea000383ffff */
.L_x_7485:
[----:B-1----:R-:W-:-:S04]  /*18360*/  IMAD.U32 R5, RZ, RZ, UR6 ;  /* 0x00000006ff057e24 */ /* 0x002fc8000f8e00ff */
[----:B------:R1:W2:Y:S03]  /*18370*/  SYNCS.PHASECHK.TRANS64.TRYWAIT P2, [R5+URZ+0x28830], R0 ;  /* 0x02883000050075a7 */ /* 0x0002a6000804017f */
[----:B--2---:R-:W-:Y:S05]  /*18380*/  @!P2 NANOSLEEP.SYNCS 0x989680 ;  /* 0x009896800000a95d */ /* 0x004fea0003900000 */
[----:B------:R-:W2:Y:S02]  /*18390*/  @!P2 SYNCS.PHASECHK.TRANS64 P2, [R5+URZ+0x28830], R0 ;  /* 0x028830000500a5a7 */ /* 0x000ea4000804007f */
[----:B--2---:R-:W-:Y:S05]  /*183a0*/  @!P2 BRA `(.L_x_7485) ;  /* 0xfffffffc00eca947 */ /* 0x004fea000383ffff */
[----:B------:R-:W-:Y:S05]  /*183b0*/  BRA `(.L_x_7482) ;  /* 0xffffff2400407947 */ /* 0x000fea000383ffff */
.L_x_7489:
[----:B-1----:R-:W-:-:S04]  /*183c0*/  IMAD.U32 R5, RZ, RZ, UR6 ;  /* 0x00000006ff057e24 */ /* 0x002fc8000f8e00ff */
[----:B------:R1:W2:Y:S03]  /*183d0*/  SYNCS.PHASECHK.TRANS64.TRYWAIT P2, [R5+URZ+0x28850], R0 ;  /* 0x02885000050075a7 */ /* 0x0002a6000804017f */
[----:B--2---:R-:W-:Y:S05]  /*183e0*/  @!P2 NANOSLEEP.SYNCS 0x989680 ;  /* 0x009896800000a95d */ /* 0x004fea0003900000 */
[----:B------:R-:W2:Y:S02]  /*183f0*/  @!P2 SYNCS.PHASECHK.TRANS64 P2, [R5+URZ+0x28850], R0 ;  /* 0x028850000500a5a7 */ /* 0x000ea4000804007f */
[----:B--2---:R-:W-:Y:S05]  /*18400*/  @!P2 BRA `(.L_x_7489) ;  /* 0xfffffffc00eca947 */ /* 0x004fea000383ffff */
[----:B------:R-:W-:Y:S05]  /*18410*/  BRA `(.L_x_7486) ;  /* 0xffffff2800087947 */ /* 0x000fea000383ffff */
.L_x_7502:
[----:B-1----:R-:W-:-:S04]  /*18420*/  IMAD.U32 R7, RZ, RZ, UR5 ;  /* 0x00000005ff077e24 */ /* 0x002fc8000f8e00ff */
[----:B------:R1:W2:Y:S03]  /*18430*/  SYNCS.PHASECHK.TRANS64.TRYWAIT P0, [R7+URZ+0x28850], R4 ;  /* 0x02885004070075a7 */ /* 0x0002a6000800017f */
[----:B--2---:R-:W-:Y:S05]  /*18440*/  @!P0 NANOSLEEP.SYNCS 0x989680 ;  /* 0x009896800000895d */ /* 0x004fea0003900000 */
[----:B------:R-:W2:Y:S02]  /*18450*/  @!P0 SYNCS.PHASECHK.TRANS64 P0, [R7+URZ+0x28850], R4 ;  /* 0x02885004070085a7 */ /* 0x000ea4000800007f */
[----:B--2---:R-:W-:Y:S05]  /*18460*/  @!P0 BRA `(.L_x_7502) ;  /* 0xfffffffc00ec8947 */ /* 0x004fea000383ffff */
[----:B------:R-:W-:Y:S05]  /*18470*/  BRA `(.L_x_7501) ;  /* 0xffffff5400147947 */ /* 0x000fea000383ffff */
.L_x_7557:
        /* <DEDUP_REMOVED lines=11> */
.L_x_7659:
[----:B------:R-:W-:Y:S05]  /*18530*/  BSYNC B0 ;  /* 0x0000000000007941 */ /* 0x000fea0003800000 */
.L_x_7658:
[----:B------:R-:W-:Y:S05]  /*18540*/  BRA `(.L_x_7660) ;  /* 0xffffffac00fc7947 */ /* 0x000fea000383ffff */
.L_x_7559:
[----:B------:R-:W-:Y:S01]  /*18550*/  BSSY B0, `(.L_x_7661) ;  /* 0x0000006000007945 */ /* 0x000fe20003800000 */
[----:B------:R-:W-:-:S07]  /*18560*/  IMAD.MOV.U32 R15, RZ, RZ, -0x1 ;  /* 0xffffffffff0f7424 */ /* 0x000fce00078e00ff */
[----:B012---:R-:W-:Y:S05]  /*18570*/  WARPSYNC.COLLECTIVE R15, `(.L_x_7662) ;  /* 0x000000000f0c7348 */ /* 0x007fea0003c00000 */
[----:B------:R-:W-:Y:S02]  /*18580*/  ELECT P6, UR62, PT ;  /* 0x00000000003e782f */ /* 0x000fe400038c0000 */
[----:B------:R-:W-:Y:S01]  /*18590*/  MOV R14, UR62 ;  /* 0x0000003e000e7c02 */ /* 0x000fe20008000f00 */
[----:B012---:R-:W-:Y:S10]  /*185a0*/  ENDCOLLECTIVE ;  /* 0x000000000000791b */ /* 0x007ff40003800000 */
.L_x_7662:
[----:B------:R-:W-:Y:S05]  /*185b0*/  BSYNC B0 ;  /* 0x0000000000007941 */ /* 0x000fea0003800000 */
.L_x_7661:
[----:B------:R-:W-:Y:S05]  /*185c0*/  BRA `(.L_x_7663) ;  /* 0xffffffb000087947 */ /* 0x000fea000383ffff */
.L_x_7561:
[----:B-1----:R1:W3:Y:S02]  /*185d0*/  SYNCS.PHASECHK.TRANS64.TRYWAIT P0, [R0+URZ+0x28840], R2 ;  /* 0x02884002000075a7 */ /* 0x0022e4000800017f */
[----:B---3--:R-:W-:Y:S05]  /*185e0*/  @!P0 NANOSLEEP.SYNCS 0x989680 ;  /* 0x009896800000895d */ /* 0x008fea0003900000 */
[----:B------:R-:W3:Y:S02]  /*185f0*/  @!P0 SYNCS.PHASECHK.TRANS64 P0, [R0+URZ+0x28840], R2 ;  /* 0x02884002000085a7 */ /* 0x000ee4000800007f */
[----:B---3--:R-:W-:Y:S05]  /*18600*/  @!P0 BRA `(.L_x_7561) ;  /* 0xfffffffc00f08947 */ /* 0x008fea000383ffff */
[----:B------:R-:W-:Y:S05]  /*18610*/  BRA `(.L_x_7664) ;  /* 0xffffffb000687947 */ /* 0x000fea000383ffff */
.L_x_7565:
        /* <DEDUP_REMOVED lines=15> */
.L_x_7665:
[----:B------:R-:W-:Y:S02]  /*18710*/  IMAD.MOV.U32 R13, RZ, RZ, R4 ;  /* 0x000000ffff0d7224 */ /* 0x000fe400078e0004 */
[----:B------:R-:W-:-:S07]  /*18720*/  IMAD.MOV.U32 R6, RZ, RZ, R14 ;  /* 0x000000ffff067224 */ /* 0x000fce00078e000e */
[----:B------:R-:W-:Y:S05]  /*18730*/  WARPSYNC.COLLECTIVE R15, `(.L_x_7666) ;  /* 0x000000000f087348 */ /* 0x000fea0003c00000 */
[----:B------:R0:W1:Y:S02]  /*18740*/  SHFL.IDX P6, R14, R13, R12, R11 ;  /* 0x0000000c0d0e7389 */ /* 0x00006400000c000b */
[----:B01----:R-:W-:Y:S01]  /*18750*/  ENDCOLLECTIVE ;  /* 0x000000000000791b */ /* 0x003fe20003800000 */
.L_x_7666:
[----:B------:R-:W-:Y:S02]  /*18760*/  IMAD.MOV.U32 R13, RZ, RZ, R3 ;  /* 0x000000ffff0d7224 */ /* 0x000fe400078e0003 */
[----:B------:R-:W-:Y:S02]  /*18770*/  IMAD.MOV.U32 R12, RZ, RZ, 0x1 ;  /* 0x00000001ff0c7424 */ /* 0x000fe400078e00ff */
[----:B------:R-:W-:-:S07]  /*18780*/  IMAD.MOV.U32 R7, RZ, RZ, R14 ;  /* 0x000000ffff077224 */ /* 0x000fce00078e000e */
[----:B------:R-:W-:Y:S05]  /*18790*/  WARPSYNC.COLLECTIVE R15, `(.L_x_7667) ;  /* 0x000000000f087348 */ /* 0x000fea0003c00000 */
[----:B------:R0:W1:Y:S02]  /*187a0*/  SHFL.IDX P6, R14, R13, R12, R11 ;  /* 0x0000000c0d0e7389 */ /* 0x00006400000c000b */
[----:B01----:R-:W-:Y:S01]  /*187b0*/  ENDCOLLECTIVE ;  /* 0x000000000000791b */ /* 0x003fe20003800000 */
.L_x_7667:
[----:B------:R-:W-:-:S05]  /*187c0*/  @!P2 LEA R7, P3, R10, R7, 0x1 ;  /* 0x000000070a07a211 */ /* 0x000fca00078608ff */
[----:B------:R-:W-:-:S05]  /*187d0*/  @!P2 IMAD.X R6, RZ, RZ, R6, P3 ;  /* 0x000000ffff06a224 */ /* 0x000fca00018e0606 */
[----:B------:R-:W-:Y:S01]  /*187e0*/  @!P2 LOP3.LUT R7, R7, R6, RZ, 0x3c, !PT ;  /* 0x000000060707a212 */ /* 0x000fe200078e3cff */
[----:B------:R-:W-:-:S03]  /*187f0*/  IMAD.MOV.U32 R13, RZ, RZ, R4 ;  /* 0x000000ffff0d7224 */ /* 0x000fc600078e0004 */
[----:B------:R-:W-:-:S04]  /*18800*/  @!P2 LOP3.LUT R6, R7, R6, RZ, 0x3c, !PT ;  /* 0x000000060706a212 */ /* 0x000fc800078e3cff */
[----:B------:R-:W-:Y:S01]  /*18810*/  @!P2 LOP3.LUT R7, R7, R6, RZ, 0x3c, !PT ;  /* 0x000000060707a212 */ /* 0x000fe200078e3cff */
[----:B------:R-:W-:-:S07]  /*18820*/  IMAD.MOV.U32 R8, RZ, RZ, R14 ;  /* 0x000000ffff087224 */ /* 0x000fce00078e000e */
[----:B------:R-:W-:Y:S05]  /*18830*/  WARPSYNC.COLLECTIVE R15, `(.L_x_7668) ;  /* 0x000000000f087348 */ /* 0x000fea0003c00000 */
[----:B------:R0:W1:Y:S02]  /*18840*/  SHFL.IDX P6, R14, R13, R12, R11 ;  /* 0x0000000c0d0e7389 */ /* 0x00006400000c000b */
[----:B01----:R-:W-:Y:S01]  /*18850*/  ENDCOLLECTIVE ;  /* 0x000000000000791b */ /* 0x003fe20003800000 */
.L_x_7668:
[----:B------:R-:W-:Y:S01]  /*18860*/  @!PT LDS RZ, [RZ] ;  /* 0x00000000fffff984 */ /* 0x000fe20000000800 */
[----:B------:R-:W-:Y:S01]  /*18870*/  @!PT LDS RZ, [RZ] ;  /* 0x00000000fffff984 */ /* 0x000fe20000000800 */
[----:B------:R-:W-:Y:S01]  /*18880*/  @!PT LDS RZ, [RZ] ;  /* 0x00000000fffff984 */ /* 0x000fe20000000800 */
[----:B------:R0:W-:Y:S04]  /*18890*/  @!P2 LDGSTS.E.BYPASS.LTC128B.128 [R9+0x10400], desc[UR52][R6.64], !P0 ;  /* 0x104000000609afae */ /* 0x0001e8000c101d74 */
[----:B------:R0:W-:Y:S01]  /*188a0*/  @!P2 LDGSTS.E.BYPASS.LTC128B.128 [R9+0x14400], desc[UR52][R6.64+0x80], !P1 ;  /* 0x144000800609afae */ /* 0x0001e2000c901d74 */
[----:B------:R-:W-:Y:S01]  /*188b0*/  ISETP.GE.AND P2, PT, R5, R2, PT ;  /* 0x000000020500720c */ /* 0x000fe20003f46270 */
[----:B------:R-:W-:Y:S02]  /*188c0*/  IMAD.MOV.U32 R13, RZ, RZ, R3 ;  /* 0x000000ffff0d7224 */ /* 0x000fe400078e0003 */
[----:B------:R-:W-:Y:S02]  /*188d0*/  IMAD.MOV.U32 R12, RZ, RZ, 0x2 ;  /* 0x00000002ff0c7424 */ /* 0x000fe400078e00ff */
[----:B------:R-:W-:-:S08]  /*188e0*/  IMAD.MOV.U32 R5, RZ, RZ, R14 ;  /* 0x000000ffff057224 */ /* 0x000fd000078e000e */
[----:B0-----:R-:W-:Y:S05]  /*188f0*/  WARPSYNC.COLLECTIVE R15, `(.L_x_7669) ;  /* 0x000000000f087348 */ /* 0x001fea0003c00000 */
[----:B------:R1:W2:Y:S02]  /*18900*/  SHFL.IDX P6, R14, R13, R12, R11 ;  /* 0x0000000c0d0e7389 */ /* 0x0002a400000c000b */
[----:B012---:R-:W-:Y:S01]  /*18910*/  ENDCOLLECTIVE ;  /* 0x000000000000791b */ /* 0x007fe20003800000 */
.L_x_7669:
[----:B------:R-:W-:Y:S01]  /*18920*/  @!P2 LEA R7, P3, R10, R5, 0x1 ;  /* 0x000000050a07a211 */ /* 0x000fe200078608ff */
[----:B------:R-:W-:-:S04]  /*18930*/  VIADD R5, R0, 0x20 ;  /* 0x0000002000057836 */ /* 0x000fc80000000000 */
[----:B------:R-:W-:-:S05]  /*18940*/  @!P2 IMAD.X R6, RZ, RZ, R8, P3 ;  /* 0x000000ffff06a224 */ /* 0x000fca00018e0608 */
[----:B------:R-:W-:Y:S01]  /*18950*/  @!P2 LOP3.LUT R7, R7, R6, RZ, 0x3c, !PT ;  /* 0x000000060707a212 */ /* 0x000fe200078e3cff */
[----:B------:R-:W-:-:S03]  /*18960*/  IMAD.MOV.U32 R13, RZ, RZ, R4 ;  /* 0x000000ffff0d7224 */ /* 0x000fc600078e0004 */
[----:B------:R-:W-:-:S04]  /*18970*/  @!P2 LOP3.LUT R6, R7, R6, RZ, 0x3c, !PT ;  /* 0x000000060706a212 */ /* 0x000fc800078e3cff */
[----:B------:R-:W-:-:S05]  /*18980*/  @!P2 LOP3.LUT R7, R7, R6, RZ, 0x3c, !PT ;  /* 0x000000060707a212 */ /* 0x000fca00078e3cff */
[----:B------:R-:W-:Y:S01]  /*18990*/  @!PT LDS RZ, [RZ] ;  /* 0x00000000fffff984 */ /* 0x000fe20000000800 */
[----:B------:R-:W-:Y:S01]  /*189a0*/  @!PT LDS RZ, [RZ] ;  /* 0x00000000fffff984 */ /* 0x000fe20000000800 */
[----:B------:R-:W-:Y:S01]  /*189b0*/  @!PT LDS RZ, [RZ] ;  /* 0x00000000fffff984 */ /* 0x000fe20000000800 */
[----:B------:R-:W-:Y:S04]  /*189c0*/  @!P2 LDGSTS.E.BYPASS.LTC128B.128 [R9+0x10c00], desc[UR52][R6.64], !P0 ;  /* 0x10c000000609afae */ /* 0x000fe8000c101d74 */
[----:B------:R0:W-:Y:S01]  /*189d0*/  @!P2 LDGSTS.E.BYPASS.LTC128B.128 [R9+0x14c00], desc[UR52][R6.64+0x80], !P1 ;  /* 0x14c000800609afae */ /* 0x0001e2000c901d74 */
[----:B------:R-:W-:Y:S01]  /*189e0*/  ISETP.GE.AND P2, PT, R5, R2, PT ;  /* 0x000000020500720c */ /* 0x000fe20003f46270 */
[----:B0-----:R-:W-:-:S12]  /*189f0*/  IMAD.MOV.U32 R6, RZ, RZ, R14 ;  /* 0x000000ffff067224 */ /* 0x001fd800078e000e */
[----:B------:R-:W-:Y:S05]  /*18a00*/  WARPSYNC.COLLECTIVE R15, `(.L_x_7670) ;  /* 0x000000000f087348 */ /* 0x000fea0003c00000 */
[----:B------:R0:W1:Y:S02]  /*18a10*/  SHFL.IDX P6, R14, R13, R12, R11 ;  /* 0x0000000c0d0e7389 */ /* 0x00006400000c000b */
[----:B01----:R-:W-:Y:S01]  /*18a20*/  ENDCOLLECTIVE ;  /* 0x000000000000791b */ /* 0x003fe20003800000 */
.L_x_7670:
[----:B------:R-:W-:Y:S02]  /*18a30*/  IMAD.MOV.U32 R13, RZ, RZ, R3 ;  /* 0x000000ffff0d7224 */ /* 0x000fe400078e0003 */
[----:B------:R-:W-:Y:S02]  /*18a40*/  IMAD.MOV.U32 R12, RZ, RZ, 0x3 ;  /* 0x00000003ff0c7424 */ /* 0x000fe400078e00ff */
[----:B------:R-:W-:-:S07]  /*18a50*/  IMAD.MOV.U32 R5, RZ, RZ, R14 ;  /* 0x000000ffff057224 */ /* 0x000fce00078e000e */
[----:B------:R-:W-:Y:S05]  /*18a60*/  WARPSYNC.COLLECTIVE R15, `(.L_x_7671) ;  /* 0x000000000f087348 */ /* 0x000fea0003c00000 */
[----:B------:R0:W1:Y:S02]  /*18a70*/  SHFL.IDX P6, R14, R13, R12, R11 ;  /* 0x0000000c0d0e7389 */ /* 0x00006400000c000b */
[----:B01----:R-:W-:Y:S01]  /*18a80*/  ENDCOLLECTIVE ;  /* 0x000000000000791b */ /* 0x003fe20003800000 */
.L_x_7671:
        /* <DEDUP_REMOVED lines=16> */
.L_x_7672:
[----:B------:R-:W-:Y:S02]  /*18b90*/  IMAD.MOV.U32 R13, RZ, RZ, R3 ;  /* 0x000000ffff0d7224 */ /* 0x000fe400078e0003 */
[----:B------:R-:W-:Y:S02]  /*18ba0*/  IMAD.MOV.U32 R12, RZ, RZ, 0x4 ;  /* 0x00000004ff0c7424 */ /* 0x000fe400078e00ff */
[----:B------:R-:W-:-:S07]  /*18bb0*/  IMAD.MOV.U32 R5, RZ, RZ, R14 ;  /* 0x000000ffff057224 */ /* 0x000fce00078e000e */
[----:B------:R-:W-:Y:S05]  /*18bc0*/  WARPSYNC.COLLECTIVE R15, `(.L_x_7673) ;  /* 0x000000000f087348 */ /* 0x000fea0003c00000 */
[----:B------:R0:W1:Y:S02]  /*18bd0*/  SHFL.IDX P6, R14, R13, R12, R11 ;  /* 0x0000000c0d0e7389 */ /* 0x00006400000c000b */
[----:B01----:R-:W-:Y:S01]  /*18be0*/  ENDCOLLECTIVE ;  /* 0x000000000000791b */ /* 0x003fe20003800000 */
.L_x_7673:
        /* <DEDUP_REMOVED lines=16> */
.L_x_7674:
[----:B------:R-:W-:Y:S02]  /*18cf0*/  IMAD.MOV.U32 R13, RZ, RZ, R3 ;  /* 0x000000ffff0d7224 */ /* 0x000fe400078e0003 */
[----:B------:R-:W-:Y:S02]  /*18d00*/  IMAD.MOV.U32 R12, RZ, RZ, 0x5 ;  /* 0x00000005ff0c7424 */ /* 0x000fe400078e00ff */
[----:B------:R-:W-:-:S07]  /*18d10*/  IMAD.MOV.U32 R5, RZ, RZ, R14 ;  /* 0x000000ffff057224 */ /* 0x000fce00078e000e */
[----:B------:R-:W-:Y:S05]  /*18d20*/  WARPSYNC.COLLECTIVE R15, `(.L_x_7675) ;  /* 0x000000000f087348 */ /* 0x000fea0003c00000 */
[----:B------:R0:W1:Y:S02]  /*18d30*/  SHFL.IDX P6, R14, R13, R12, R11 ;  /* 0x0000000c0d0e7389 */ /* 0x00006400000c000b */
[----:B01----:R-:W-:Y:S01]  /*18d40*/  ENDCOLLECTIVE ;  /* 0x000000000000791b */ /* 0x003fe20003800000 */
.L_x_7675:
        /* <DEDUP_REMOVED lines=16> */
.L_x_7676:
[----:B------:R-:W-:Y:S02]  /*18e50*/  IMAD.MOV.U32 R13, RZ, RZ, R3 ;  /* 0x000000ffff0d7224 */ /* 0x000fe400078e0003 */
[----:B------:R-:W-:Y:S02]  /*18e60*/  IMAD.MOV.U32 R12, RZ, RZ, 0x6 ;  /* 0x00000006ff0c7424 */ /* 0x000fe400078e00ff */
[----:B------:R-:W-:-:S07]  /*18e70*/  IMAD.MOV.U32 R5, RZ, RZ, R14 ;  /* 0x000000ffff057224 */ /* 0x000fce00078e000e */
[----:B------:R-:W-:Y:S05]  /*18e80*/  WARPSYNC.COLLECTIVE R15, `(.L_x_7677) ;  /* 0x000000000f087348 */ /* 0x000fea0003c00000 */
[----:B------:R0:W1:Y:S02]  /*18e90*/  SHFL.IDX P6, R14, R13, R12, R11 ;  /* 0x0000000c0d0e7389 */ /* 0x00006400000c000b */
[----:B01----:R-:W-:Y:S01]  /*18ea0*/  ENDCOLLECTIVE ;  /* 0x000000000000791b */ /* 0x003fe20003800000 */
.L_x_7677:
[----:B------:R-:W-:-:S05]  /*18eb0*/  @!P2 LEA R5, P3, R10, R5, 0x1 ;  /* 0x000000050a05a211 */ /* 0x000fca00078608ff */
[----:B------:R-:W-:-:S04]  /*18ec0*/  @!P2 IMAD.X R6, RZ, RZ, R6, P3 ;  /* 0x000000ffff06a224 */ /* 0x000fc800018e0606 */
[----:B------:R-:W-:Y:S02]  /*18ed0*/  @!P2 IMAD.MOV.U32 R7, RZ, RZ, R6 ;  /* 0x000000ffff07a224 */ /* 0x000fe400078e0006 */
[----:B------:R-:W-:Y:S02]  /*18ee0*/  @!P2 IMAD.MOV.U32 R6, RZ, RZ, R5 ;  /* 0x000000ffff06a224 */ /* 0x000fe400078e0005 */
[----:B------:R-:W-:-:S03]  /*18ef0*/  IMAD.MOV.U32 R13, RZ, RZ, R4 ;  /* 0x000000ffff0d7224 */ /* 0x000fc600078e0004 */
[----:B------:R-:W-:Y:S01]  /*18f00*/  @!PT LDS RZ, [RZ] ;  /* 0x00000000fffff984 */ /* 0x000fe20000000800 */
[----:B------:R-:W-:Y:S01]  /*18f10*/  @!PT LDS RZ, [RZ] ;  /* 0x00000000fffff984 */ /* 0x000fe20000000800 */
[----:B------:R-:W-:Y:S01]  /*18f20*/  @!PT LDS RZ, [RZ] ;  /* 0x00000000fffff984 */ /* 0x000fe20000000800 */
[----:B------:R-:W-:Y:S04]  /*18f30*/  @!P2 LDGSTS.E.BYPASS.LTC128B.128 [R9+0x12c00], desc[UR52][R6.64], !P0 ;  /* 0x12c000000609afae */ /* 0x000fe8000c101d74 */
[----:B------:R0:W-:Y:S02]  /*18f40*/  @!P2 LDGSTS.E.BYPASS.LTC128B.128 [R9+0x16c00], desc[UR52][R6.64+0x80], !P1 ;  /* 0x16c000800609afae */ /* 0x0001e4000c901d74 */
[----:B0-----:R-:W-:-:S07]  /*18f50*/  IMAD.MOV.U32 R6, RZ, RZ, R14 ;  /* 0x000000ffff067224 */ /* 0x001fce00078e000e */
[----:B------:R-:W-:Y:S05]  /*18f60*/  WARPSYNC.COLLECTIVE R15, `(.L_x_7678) ;  /* 0x000000000f087348 */ /* 0x000fea0003c00000 */
[----:B------:R0:W1:Y:S02]  /*18f70*/  SHFL.IDX P6, R14, R13, R12, R11 ;  /* 0x0000000c0d0e7389 */ /* 0x00006400000c000b */
[----:B01----:R-:W-:Y:S01]  /*18f80*/  ENDCOLLECTIVE ;  /* 0x000000000000791b */ /* 0x003fe20003800000 */
.L_x_7678:
[----:B------:R-:W-:-:S05]  /*18f90*/  VIADD R7, R0, 0x60 ;  /* 0x0000006000077836 */ /* 0x000fca0000000000 */
[----:B------:R-:W-:Y:S01]  /*18fa0*/  ISETP.GE.AND P2, PT, R7, R2, PT ;  /* 0x000000020700720c */ /* 0x000fe20003f46270 */
[----:B------:R-:W-:Y:S02]  /*18fb0*/  IMAD.MOV.U32 R13, RZ, RZ, R3 ;  /* 0x000000ffff0d7224 */ /* 0x000fe400078e0003 */
[----:B------:R-:W-:Y:S02]  /*18fc0*/  IMAD.MOV.U32 R12, RZ, RZ, 0x7 ;  /* 0x00000007ff0c7424 */ /* 0x000fe400078e00ff */
[----:B------:R-:W-:-:S08]  /*18fd0*/  IMAD.MOV.U32 R5, RZ, RZ, R14 ;  /* 0x000000ffff057224 */ /* 0x000fd000078e000e */
[----:B------:R-:W-:Y:S05]  /*18fe0*/  WARPSYNC.COLLECTIVE R15, `(.L_x_7679) ;  /* 0x000000000f087348 */ /* 0x000fea0003c00000 */
[----:B------:R0:W1:Y:S02]  /*18ff0*/  SHFL.IDX P6, R14, R13, R12, R11 ;  /* 0x0000000c0d0e7389 */ /* 0x00006400000c000b */
[----:B01----:R-:W-:Y:S01]  /*19000*/  ENDCOLLECTIVE ;  /* 0x000000000000791b */ /* 0x003fe20003800000 */
.L_x_7679:
        /* <DEDUP_REMOVED lines=14> */
.L_x_7680:
[----:B------:R-:W-:Y:S01]  /*190f0*/  IMAD.MOV.U32 R3, RZ, RZ, R14 ;  /* 0x000000ffff037224 */ /* 0x000fe200078e000e */
[----:B------:R-:W-:Y:S06]  /*19100*/  BRA `(.L_x_7681) ;  /* 0xffffffb400087947 */ /* 0x000fec000383ffff */
.L_x_7570:
[----:B0-----:R0:W3:Y:S02]  /*19110*/  SYNCS.PHASECHK.TRANS64.TRYWAIT P0, [R18+URZ+0x28820], R0 ;  /* 0x02882000120075a7 */ /* 0x0010e4000800017f */
[----:B---3--:R-:W-:Y:S05]  /*19120*/  @!P0 NANOSLEEP.SYNCS 0x989680 ;  /* 0x009896800000895d */ /* 0x008fea0003900000 */
[----:B------:R-:W3:Y:S02]  /*19130*/  @!P0 SYNCS.PHASECHK.TRANS64 P0, [R18+URZ+0x28820], R0 ;  /* 0x02882000120085a7 */ /* 0x000ee4000800007f */
[----:B---3--:R-:W-:Y:S05]  /*19140*/  @!P0 BRA `(.L_x_7570) ;  /* 0xfffffffc00f08947 */ /* 0x008fea000383ffff */
[----:B------:R-:W-:Y:S05]  /*19150*/  BRA `(.L_x_7682) ;  /* 0xffffffb400787947 */ /* 0x000fea000383ffff */
.L_x_7579:
[----:B-1----:R1:W2:Y:S02]  /*19160*/  SYNCS.PHASECHK.TRANS64.TRYWAIT P0, [R3+URZ+0x28840], R2 ;  /* 0x02884002030075a7 */ /* 0x0022a4000800017f */
[----:B--2---:R-:W-:Y:S05]  /*19170*/  @!P0 NANOSLEEP.SYNCS 0x989680 ;  /* 0x009896800000895d */ /* 0x004fea0003900000 */
[----:B------:R-:W2:Y:S02]  /*19180*/  @!P0 SYNCS.PHASECHK.TRANS64 P0, [R3+URZ+0x28840], R2 ;  /* 0x02884002030085a7 */ /* 0x000ea4000800007f */
[----:B--2---:R-:W-:Y:S05]  /*19190*/  @!P0 BRA `(.L_x_7579) ;  /* 0xfffffffc00f08947 */ /* 0x004fea000383ffff */
[----:B------:R-:W-:Y:S05]  /*191a0*/  BRA `(.L_x_7683) ;  /* 0xffffffb8006c7947 */ /* 0x000fea000383ffff */
.L_x_7585:
[----:B0-----:R0:W1:Y:S02]  /*191b0*/  SYNCS.PHASECHK.TRANS64.TRYWAIT P0, [R3+URZ+0x60], R2 ;  /* 0x00006002030075a7 */ /* 0x001064000800017f */
[----:B-1----:R-:W-:Y:S05]  /*191c0*/  @!P0 NANOSLEEP.SYNCS 0x989680 ;  /* 0x009896800000895d */ /* 0x002fea0003900000 */
[----:B------:R-:W1:Y:S02]  /*191d0*/  @!P0 SYNCS.PHASECHK.TRANS64 P0, [R3+URZ+0x60], R2 ;  /* 0x00006002030085a7 */ /* 0x000e64000800007f */
[----:B-1----:R-:W-:Y:S05]  /*191e0*/  @!P0 BRA `(.L_x_7585) ;  /* 0xfffffffc00f08947 */ /* 0x002fea000383ffff */
[----:B------:R-:W-:Y:S05]  /*191f0*/  BRA `(.L_x_7684) ;  /* 0xffffffbc00407947 */ /* 0x000fea000383ffff */
.L_x_7594:
[----:B-1----:R1:W2:Y:S02]  /*19200*/  SYNCS.PHASECHK.TRANS64.TRYWAIT P0, [R3+URZ+0x28840], R2 ;  /* 0x02884002030075a7 */ /* 0x0022a4000800017f */
[----:B--2---:R-:W-:Y:S05]  /*19210*/  @!P0 NANOSLEEP.SYNCS 0x989680 ;  /* 0x009896800000895d */ /* 0x004fea0003900000 */
[----:B------:R-:W2:Y:S02]  /*19220*/  @!P0 SYNCS.PHASECHK.TRANS64 P0, [R3+URZ+0x28840], R2 ;  /* 0x02884002030085a7 */ /* 0x000ea4000800007f */
[----:B--2---:R-:W-:Y:S05]  /*19230*/  @!P0 BRA `(.L_x_7594) ;  /* 0xfffffffc00f08947 */ /* 0x004fea000383ffff */
[----:B------:R-:W-:Y:S05]  /*19240*/  BRA `(.L_x_7685) ;  /* 0xffffffc000cc7947 */ /* 0x000fea000383ffff */
.L_x_7600:
[----:B0-----:R0:W1:Y:S02]  /*19250*/  SYNCS.PHASECHK.TRANS64.TRYWAIT P0, [R2+URZ+0x60], R3 ;  /* 0x00006003020075a7 */ /* 0x001064000800017f */
[----:B-1----:R-:W-:Y:S05]  /*19260*/  @!P0 NANOSLEEP.SYNCS 0x989680 ;  /* 0x009896800000895d */ /* 0x002fea0003900000 */
[----:B------:R-:W1:Y:S02]  /*19270*/  @!P0 SYNCS.PHASECHK.TRANS64 P0, [R2+URZ+0x60], R3 ;  /* 0x00006003020085a7 */ /* 0x000e64000800007f */
[----:B-1----:R-:W-:Y:S05]  /*19280*/  @!P0 BRA `(.L_x_7600) ;  /* 0xfffffffc00f08947 */ /* 0x002fea000383ffff */
[----:B------:R-:W-:Y:S05]  /*19290*/  BRA `(.L_x_7686) ;  /* 0xffffffc400a07947 */ /* 0x000fea000383ffff */
.L_x_7609:
[----:B--2---:R2:W3:Y:S02]  /*192a0*/  SYNCS.PHASECHK.TRANS64.TRYWAIT P0, [R2+URZ+0x28840], R3 ;  /* 0x02884003020075a7 */ /* 0x0044e4000800017f */
[----:B---3--:R-:W-:Y:S05]  /*192b0*/  @!P0 NANOSLEEP.SYNCS 0x989680 ;  /* 0x009896800000895d */ /* 0x008fea0003900000 */
[----:B------:R-:W3:Y:S02]  /*192c0*/  @!P0 SYNCS.PHASECHK.TRANS64 P0, [R2+URZ+0x28840], R3 ;  /* 0x02884003020085a7 */ /* 0x000ee4000800007f */
[----:B---3--:R-:W-:Y:S05]  /*192d0*/  @!P0 BRA `(.L_x_7609) ;  /* 0xfffffffc00f08947 */ /* 0x008fea000383ffff */
[----:B------:R-:W-:Y:S05]  /*192e0*/  BRA `(.L_x_7687) ;  /* 0xffffffcc00007947 */ /* 0x000fea000383ffff */
.L_x_7615:
[----:B0-----:R0:W1:Y:S02]  /*192f0*/  SYNCS.PHASECHK.TRANS64.TRYWAIT P0, [R2+URZ+0x60], R5 ;  /* 0x00006005020075a7 */ /* 0x001064000800017f */
[----:B-1----:R-:W-:Y:S05]  /*19300*/  @!P0 NANOSLEEP.SYNCS 0x989680 ;  /* 0x009896800000895d */ /* 0x002fea0003900000 */
[----:B------:R-:W1:Y:S02]  /*19310*/  @!P0 SYNCS.PHASECHK.TRANS64 P0, [R2+URZ+0x60], R5 ;  /* 0x00006005020085a7 */ /* 0x000e64000800007f */
[----:B-1----:R-:W-:Y:S05]  /*19320*/  @!P0 BRA `(.L_x_7615) ;  /* 0xfffffffc00f08947 */ /* 0x002fea000383ffff */
[----:B------:R-:W-:Y:S05]  /*19330*/  BRA `(.L_x_7688) ;  /* 0xffffffcc00d47947 */ /* 0x000fea000383ffff */
.L_x_7626:
[----:B--2---:R2:W3:Y:S02]  /*19340*/  SYNCS.PHASECHK.TRANS64.TRYWAIT P0, [R0+URZ+0x28860], R3 ;  /* 0x02886003000075a7 */ /* 0x0044e4000800017f */
[----:B---3--:R-:W-:Y:S05]  /*19350*/  @!P0 NANOSLEEP.SYNCS 0x989680 ;  /* 0x009896800000895d */ /* 0x008fea0003900000 */
[----:B------:R-:W3:Y:S02]  /*19360*/  @!P0 SYNCS.PHASECHK.TRANS64 P0, [R0+URZ+0x28860], R3 ;  /* 0x02886003000085a7 */ /* 0x000ee4000800007f */
[----:B---3--:R-:W-:Y:S05]  /*19370*/  @!P0 BRA `(.L_x_7626) ;  /* 0xfffffffc00f08947 */ /* 0x008fea000383ffff */
[----:B------:R-:W-:Y:S05]  /*19380*/  BRA `(.L_x_7689) ;  /* 0xffffffd400207947 */ /* 0x000fea000383ffff */
.L_x_7633:
[----:B--2---:R-:W2:Y:S01]  /*19390*/  LDL R3, [R1] ;  /* 0x0000000001037983 */ /* 0x004ea20000100800 */
[----:B------:R-:W-:Y:S01]  /*193a0*/  BSSY B0, `(.L_x_7690) ;  /* 0x0000008000007945 */ /* 0x000fe20003800000 */
[----:B0-----:R-:W-:Y:S02]  /*193b0*/  IMAD.MOV.U32 R12, RZ, RZ, RZ ;  /* 0x000000ffff0c7224 */ /* 0x001fe400078e00ff */
[----:B------:R-:W-:Y:S02]  /*193c0*/  IMAD.MOV.U32 R11, RZ, RZ, 0x1f ;  /* 0x0000001fff0b7424 */ /* 0x000fe400078e00ff */
[----:B------:R-:W-:Y:S02]  /*193d0*/  IMAD.MOV.U32 R15, RZ, RZ, -0x1 ;  /* 0xffffffffff0f7424 */ /* 0x000fe400078e00ff */
[----:B--2---:R-:W-:-:S07]  /*193e0*/  IMAD.MOV.U32 R13, RZ, RZ, R3 ;  /* 0x000000ffff0d7224 */ /* 0x004fce00078e0003 */
[----:B-1-3--:R-:W-:Y:S05]  /*193f0*/  WARPSYNC.COLLECTIVE R15, `(.L_x_7691) ;  /* 0x000000000f087348 */ /* 0x00afea0003c00000 */
[----:B------:R0:W2:Y:S02]  /*19400*/  SHFL.IDX P6, R14, R13, R12, R11 ;  /* 0x0000000c0d0e7389 */ /* 0x0000a400000c000b */
[----:B0123--:R-:W-:Y:S01]  /*19410*/  ENDCOLLECTIVE ;  /* 0x000000000000791b */ /* 0x00ffe20003800000 */
.L_x_7691:
[----:B------:R-:W-:Y:S05]  /*19420*/  BSYNC B0 ;  /* 0x0000000000007941 */ /* 0x000fea0003800000 */
.L_x_7690:
        /* <DEDUP_REMOVED lines=9> */
.L_x_7692:
        /* <DEDUP_REMOVED lines=25> */
.L_x_7693:
[----:B------:R-:W-:Y:S01]  /*19650*/  IMAD.MOV.U32 R12, RZ, RZ, 0x2 ;  /* 0x00000002ff0c7424 */ /* 0x000fe200078e00ff */
[----:B------:R-:W-:-:S05]  /*19660*/  SEL R3, R14, RZ, P1 ;  /* 0x000000ff0e037207 */ /* 0x000fca0000800000 */
[----:B------:R-:W-:-:S04]  /*19670*/  IMAD.IADD R2, R2, 0x1, R3 ;  /* 0x0000000102027824 */ /* 0x000fc800078e0203 */
[----:B------:R-:W-:-:S07]  /*19680*/  IMAD.MOV.U32 R13, RZ, RZ, R2 ;  /* 0x000000ffff0d7224 */ /* 0x000fce00078e0002 */
[----:B------:R-:W-:Y:S05]  /*19690*/  WARPSYNC.COLLECTIVE R15, `(.L_x_7694) ;  /* 0x000000000f087348 */ /* 0x000fea0003c00000 */
[----:B------:R0:W1:Y:S02]  /*196a0*/  SHFL.UP P6, R14, R13, R12, R11 ;  /* 0x0400000c0d0e7389 */ /* 0x00006400000c000b */
[----:B01----:R-:W-:Y:S01]  /*196b0*/  ENDCOLLECTIVE ;  /* 0x000000000000791b */ /* 0x003fe20003800000 */
.L_x_7694:
[----:B------:R-:W-:Y:S01]  /*196c0*/  IMAD.MOV.U32 R12, RZ, RZ, 0x4 ;  /* 0x00000004ff0c7424 */ /* 0x000fe200078e00ff */
[----:B------:R-:W-:-:S05]  /*196d0*/  SEL R3, R14, RZ, P2 ;  /* 0x000000ff0e037207 */ /* 0x000fca0001000000 */
[----:B------:R-:W-:-:S04]  /*196e0*/  IMAD.IADD R2, R2, 0x1, R3 ;  /* 0x0000000102027824 */ /* 0x000fc800078e0203 */
[----:B------:R-:W-:-:S07]  /*196f0*/  IMAD.MOV.U32 R13, RZ, RZ, R2 ;  /* 0x000000ffff0d7224 */ /* 0x000fce00078e0002 */
[----:B------:R-:W-:Y:S05]  /*19700*/  WARPSYNC.COLLECTIVE R15, `(.L_x_7695) ;  /* 0x000000000f087348 */ /* 0x000fea0003c00000 */
[----:B------:R0:W1:Y:S02]  /*19710*/  SHFL.UP P6, R14, R13, R12, R11 ;  /* 0x0400000c0d0e7389 */ /* 0x00006400000c000b */
[----:B01----:R-:W-:Y:S01]  /*19720*/  ENDCOLLECTIVE ;  /* 0x000000000000791b */ /* 0x003fe20003800000 */
.L_x_7695:
[----:B------:R-:W-:Y:S01]  /*19730*/  IMAD.MOV.U32 R12, RZ, RZ, 0x8 ;  /* 0x00000008ff0c7424 */ /* 0x000fe200078e00ff */
[----:B------:R-:W-:-:S05]  /*19740*/  SEL R3, R14, RZ, P3 ;  /* 0x000000ff0e037207 */ /* 0x000fca0001800000 */
[----:B------:R-:W-:-:S04]  /*19750*/  IMAD.IADD R2, R2, 0x1, R3 ;  /* 0x0000000102027824 */ /* 0x000fc800078e0203 */
[----:B------:R-:W-:-:S07]  /*19760*/  IMAD.MOV.U32 R13, RZ, RZ, R2 ;  /* 0x000000ffff0d7224 */ /* 0x000fce00078e0002 */
[----:B------:R-:W-:Y:S05]  /*19770*/  WARPSYNC.COLLECTIVE R15, `(.L_x_7696) ;  /* 0x000000000f087348 */ /* 0x000fea0003c00000 */
[----:B------:R0:W1:Y:S02]  /*19780*/  SHFL.UP P6, R14, R13, R12, R11 ;  /* 0x0400000c0d0e7389 */ /* 0x00006400000c000b */
[----:B01----:R-:W-:Y:S01]  /*19790*/  ENDCOLLECTIVE ;  /* 0x000000000000791b */ /* 0x003fe20003800000 */
.L_x_7696:
[----:B------:R-:W-:Y:S01]  /*197a0*/  IMAD.MOV.U32 R12, RZ, RZ, 0x10 ;  /* 0x00000010ff0c7424 */ /* 0x000fe200078e00ff */
[----:B------:R-:W-:-:S05]  /*197b0*/  SEL R3, R14, RZ, P4 ;  /* 0x000000ff0e037207 */ /* 0x000fca0002000000 */
[----:B------:R-:W-:-:S04]  /*197c0*/  IMAD.IADD R2, R2, 0x1, R3 ;  /* 0x0000000102027824 */ /* 0x000fc800078e0203 */
[----:B------:R-:W-:-:S07]  /*197d0*/  IMAD.MOV.U32 R13, RZ, RZ, R2 ;  /* 0x000000ffff0d7224 */ /* 0x000fce00078e0002 */
[----:B------:R-:W-:Y:S05]  /*197e0*/  WARPSYNC.COLLECTIVE R15, `(.L_x_7697) ;  /* 0x000000000f087348 */ /* 0x000fea0003c00000 */
[----:B------:R0:W1:Y:S02]  /*197f0*/  SHFL.UP P6, R14, R13, R12, R11 ;  /* 0x0400000c0d0e7389 */ /* 0x00006400000c000b */
[----:B01----:R-:W-:Y:S01]  /*19800*/  ENDCOLLECTIVE ;  /* 0x000000000000791b */ /* 0x003fe20003800000 */
.L_x_7697:
[----:B------:R-:W-:Y:S02]  /*19810*/  IMAD.MOV.U32 R12, RZ, RZ, 0x1f ;  /* 0x0000001fff0c7424 */ /* 0x000fe400078e00ff */
[----:B------:R-:W-:Y:S01]  /*19820*/  IMAD.MOV.U32 R11, RZ, RZ, 0x1f ;  /* 0x0000001fff0b7424 */ /* 0x000fe200078e00ff */
[----:B------:R-:W-:-:S05]  /*19830*/  SEL R3, R14, RZ, P5 ;  /* 0x000000ff0e037207 */ /* 0x000fca0002800000 */
[----:B------:R-:W-:-:S04]  /*19840*/  IMAD.IADD R2, R2, 0x1, R3 ;  /* 0x0000000102027824 */ /* 0x000fc800078e0203 */
[----:B------:R-:W-:-:S07]  /*19850*/  IMAD.MOV.U32 R13, RZ, RZ, R2 ;  /* 0x000000ffff0d7224 */ /* 0x000fce00078e0002 */
[----:B------:R-:W-:Y:S05]  /*19860*/  WARPSYNC.COLLECTIVE R15, `(.L_x_7698) ;  /* 0x000000000f087348 */ /* 0x000fea0003c00000 */
[----:B------:R0:W1:Y:S02]  /*19870*/  SHFL.IDX P6, R14, R13, R12, R11 ;  /* 0x0000000c0d0e7389 */ /* 0x00006400000c000b */
[----:B01----:R-:W-:Y:S01]  /*19880*/  ENDCOLLECTIVE ;  /* 0x000000000000791b */ /* 0x003fe20003800000 */
.L_x_7698:
[----:B------:R-:W-:Y:S01]  /*19890*/  IMAD.MOV.U32 R10, RZ, RZ, R14 ;  /* 0x000000ffff0a7224 */ /* 0x000fe200078e000e */
[----:B------:R-:W-:Y:S06]  /*198a0*/  BRA `(.L_x_7699) ;  /* 0xffffffd400a87947 */ /* 0x000fec000383ffff */
.L_x_7636:
        /* <DEDUP_REMOVED lines=8> */
.L_x_7701:
[----:B------:R-:W-:Y:S05]  /*19930*/  BSYNC B0 ;  /* 0x0000000000007941 */ /* 0x000fea0003800000 */
.L_x_7700:
[----:B------:R-:W-:Y:S01]  /*19940*/  SEL R3, R14, RZ, P1 ;  /* 0x000000ff0e037207 */ /* 0x000fe20000800000 */
[----:B------:R-:W-:Y:S02]  /*19950*/  IMAD.MOV.U32 R12, RZ, RZ, 0x2 ;  /* 0x00000002ff0c7424 */ /* 0x000fe400078e00ff */
[----:B------:R-:W-:Y:S02]  /*19960*/  IMAD.MOV.U32 R11, RZ, RZ, RZ ;  /* 0x000000ffff0b7224 */ /* 0x000fe400078e00ff */
[----:B------:R-:W-:Y:S02]  /*19970*/  IMAD.IADD R2, R2, 0x1, R3 ;  /* 0x0000000102027824 */ /* 0x000fe400078e0203 */
[----:B------:R-:W-:Y:S02]  /*19980*/  IMAD.MOV.U32 R15, RZ, RZ, -0x1 ;  /* 0xffffffffff0f7424 */ /* 0x000fe400078e00ff */
[----:B------:R-:W-:-:S07]  /*19990*/  IMAD.MOV.U32 R13, RZ, RZ, R2 ;  /* 0x000000ffff0d7224 */ /* 0x000fce00078e0002 */
[----:B------:R-:W-:Y:S05]  /*199a0*/  WARPSYNC.COLLECTIVE R15, `(.L_x_7702) ;  /* 0x000000000f087348 */ /* 0x000fea0003c00000 */
[----:B------:R0:W1:Y:S02]  /*199b0*/  SHFL.UP P6, R14, R13, R12, R11 ;  /* 0x0400000c0d0e7389 */ /* 0x00006400000c000b */
[----:B01----:R-:W-:Y:S01]  /*199c0*/  ENDCOLLECTIVE ;  /* 0x000000000000791b */ /* 0x003fe20003800000 */
.L_x_7702:
[----:B------:R-:W-:Y:S01]  /*199d0*/  IMAD.MOV.U32 R12, RZ, RZ, 0x4 ;  /* 0x00000004ff0c7424 */ /* 0x000fe200078e00ff */
[----:B------:R-:W-:-:S05]  /*199e0*/  SEL R3, R14, RZ, P2 ;  /* 0x000000ff0e037207 */ /* 0x000fca0001000000 */
[----:B------:R-:W-:-:S04]  /*199f0*/  IMAD.IADD R2, R2, 0x1, R3 ;  /* 0x0000000102027824 */ /* 0x000fc800078e0203 */
[----:B------:R-:W-:-:S07]  /*19a00*/  IMAD.MOV.U32 R13, RZ, RZ, R2 ;  /* 0x000000ffff0d7224 */ /* 0x000fce00078e0002 */
[----:B------:R-:W-:Y:S05]  /*19a10*/  WARPSYNC.COLLECTIVE R15, `(.L_x_7703) ;  /* 0x000000000f087348 */ /* 0x000fea0003c00000 */
[----:B------:R0:W1:Y:S02]  /*19a20*/  SHFL.UP P6, R14, R13, R12, R11 ;  /* 0x0400000c0d0e7389 */ /* 0x00006400000c000b */
[----:B01----:R-:W-:Y:S01]  /*19a30*/  ENDCOLLECTIVE ;  /* 0x000000000000791b */ /* 0x003fe20003800000 */
.L_x_7703:
[----:B------:R-:W-:Y:S01]  /*19a40*/  IMAD.MOV.U32 R12, RZ, RZ, 0x8 ;  /* 0x00000008ff0c7424 */ /* 0x000fe200078e00ff */
[----:B------:R-:W-:-:S05]  /*19a50*/  SEL R3, R14, RZ, P3 ;  /* 0x000000ff0e037207 */ /* 0x000fca0001800000 */
[----:B------:R-:W-:-:S04]  /*19a60*/  IMAD.IADD R2, R2, 0x1, R3 ;  /* 0x0000000102027824 */ /* 0x000fc800078e0203 */
[----:B------:R-:W-:-:S07]  /*19a70*/  IMAD.MOV.U32 R13, RZ, RZ, R2 ;  /* 0x000000ffff0d7224 */ /* 0x000fce00078e0002 */
[----:B------:R-:W-:Y:S05]  /*19a80*/  WARPSYNC.COLLECTIVE R15, `(.L_x_7704) ;  /* 0x000000000f087348 */ /* 0x000fea0003c00000 */
[----:B------:R0:W1:Y:S02]  /*19a90*/  SHFL.UP P6, R14, R13, R12, R11 ;  /* 0x0400000c0d0e7389 */ /* 0x00006400000c000b */
[----:B01----:R-:W-:Y:S01]  /*19aa0*/  ENDCOLLECTIVE ;  /* 0x000000000000791b */ /* 0x003fe20003800000 */
.L_x_7704:
[----:B------:R-:W-:Y:S01]  /*19ab0*/  IMAD.MOV.U32 R12, RZ, RZ, 0x10 ;  /* 0x00000010ff0c7424 */ /* 0x000fe200078e00ff */
[----:B------:R-:W-:-:S05]  /*19ac0*/  SEL R3, R14, RZ, P4 ;  /* 0x000000ff0e037207 */ /* 0x000fca0002000000 */
[----:B------:R-:W-:-:S04]  /*19ad0*/  IMAD.IADD R2, R2, 0x1, R3 ;  /* 0x0000000102027824 */ /* 0x000fc800078e0203 */
[----:B------:R-:W-:-:S07]  /*19ae0*/  IMAD.MOV.U32 R13, RZ, RZ, R2 ;  /* 0x000000ffff0d7224 */ /* 0x000fce00078e0002 */
[----:B------:R-:W-:Y:S05]  /*19af0*/  WARPSYNC.COLLECTIVE R15, `(.L_x_7705) ;  /* 0x000000000f087348 */ /* 0x000fea0003c00000 */
[----:B------:R0:W1:Y:S02]  /*19b00*/  SHFL.UP P6, R14, R13, R12, R11 ;  /* 0x0400000c0d0e7389 */ /* 0x00006400000c000b */
[----:B01----:R-:W-:Y:S01]  /*19b10*/  ENDCOLLECTIVE ;  /* 0x000000000000791b */ /* 0x003fe20003800000 */
.L_x_7705:
        /* <DEDUP_REMOVED lines=8> */
.L_x_7706:
[----:B------:R-:W-:Y:S01]  /*19ba0*/  IMAD.MOV.U32 R10, RZ, RZ, R14 ;  /* 0x000000ffff0a7224 */ /* 0x000fe200078e000e */
[----:B------:R-:W-:Y:S06]  /*19bb0*/  BRA `(.L_x_7707) ;  /* 0xffffffd400907947 */ /* 0x000fec000383ffff */
.L_x_7638:
[----:B------:R-:W-:Y:S01]  /*19bc0*/  BSSY B0, `(.L_x_7708) ;  /* 0x0000006000007945 */ /* 0x000fe20003800000 */
[----:B------:R-:W-:Y:S01]  /*19bd0*/  PLOP3.LUT P6, PT, P6, PT, PT, 0x8, 0x0 ;  /* 0x000000000000781c */ /* 0x000fe200037ce170 */
[----:B------:R-:W-:-:S12]  /*19be0*/  IMAD.MOV.U32 R15, RZ, RZ, -0x1 ;  /* 0xffffffffff0f7424 */ /* 0x000fd800078e00ff */
[----:B0-----:R-:W-:Y:S05]  /*19bf0*/  WARPSYNC.COLLECTIVE R15, `(.L_x_7709) ;  /* 0x000000000f087348 */ /* 0x001fea0003c00000 */
[----:B------:R-:W-:Y:S01]  /*19c00*/  VOTE.ANY R14, PT, P6 ;  /* 0x00000000000e7806 */ /* 0x000fe200030e0100 */
[----:B0-----:R-:W-:Y:S06]  /*19c10*/  ENDCOLLECTIVE ;  /* 0x000000000000791b */ /* 0x001fec0003800000 */
.L_x_7709:
[----:B------:R-:W-:Y:S05]  /*19c20*/  BSYNC B0 ;  /* 0x0000000000007941 */ /* 0x000fea0003800000 */
.L_x_7708:
        /* <DEDUP_REMOVED lines=10> */
.L_x_7710:
[----:B------:R-:W-:Y:S02]  /*19cd0*/  IMAD.MOV.U32 R13, RZ, RZ, R7 ;  /* 0x000000ffff0d7224 */ /* 0x000fe400078e0007 */
[----:B------:R-:W-:-:S07]  /*19ce0*/  IMAD.MOV.U32 R4, RZ, RZ, R14 ;  /* 0x000000ffff047224 */ /* 0x000fce00078e000e */
[----:B------:R-:W-:Y:S05]  /*19cf0*/  WARPSYNC.COLLECTIVE R15, `(.L_x_7711) ;  /* 0x000000000f087348 */ /* 0x000fea0003c00000 */
[----:B------:R0:W1:Y:S02]  /*19d00*/  SHFL.IDX P6, R14, R13, R12, R11 ;  /* 0x0000000c0d0e7389 */ /* 0x00006400000c000b */
[----:B01----:R-:W-:Y:S01]  /*19d10*/  ENDCOLLECTIVE ;  /* 0x000000000000791b */ /* 0x003fe20003800000 */
.L_x_7711:
[----:B------:R-:W-:Y:S02]  /*19d20*/  IMAD.MOV.U32 R7, RZ, RZ, R14 ;  /* 0x000000ffff077224 */ /* 0x000fe400078e000e */
[----:B------:R-:W-:-:S05]  /*19d30*/  IMAD.IADD R5, R9, 0x1, R16 ;  /* 0x0000000109057824 */ /* 0x000fca00078e0210 */
[----:B------:R0:W-:Y:S01]  /*19d40*/  STL [R1+0xc], R5 ;  /* 0x00000c0501007387 */ /* 0x0001e20000100800 */
[----:B------:R-:W-:Y:S05]  /*19d50*/  BRA `(.L_x_7712) ;  /* 0xffffffd400707947 */ /* 0x000fea000383ffff */
.L_x_7640:
        /* <DEDUP_REMOVED lines=8> */
.L_x_7714:
[----:B------:R-:W-:Y:S05]  /*19de0*/  BSYNC B0 ;  /* 0x0000000000007941 */ /* 0x000fea0003800000 */
.L_x_7713:
[----:B------:R-:W-:Y:S01]  /*19df0*/  IMAD.MOV.U32 R6, RZ, RZ, R14 ;  /* 0x000000ffff067224 */ /* 0x000fe200078e000e */
[----:B------:R-:W-:Y:S06]  /*19e00*/  BRA `(.L_x_7639) ;  /* 0xffffffd4005c7947 */ /* 0x000fec000383ffff */
.L_x_7646:
[----:B0-----:R0:W1:Y:S02]  /*19e10*/  SYNCS.PHASECHK.TRANS64.TRYWAIT P0, [R0+URZ+0x28820], R3 ;  /* 0x02882003000075a7 */ /* 0x001064000800017f */
[----:B-1----:R-:W-:Y:S05]  /*19e20*/  @!P0 NANOSLEEP.SYNCS 0x989680 ;  /* 0x009896800000895d */ /* 0x002fea0003900000 */
[----:B------:R-:W1:Y:S02]  /*19e30*/  @!P0 SYNCS.PHASECHK.TRANS64 P0, [R0+URZ+0x28820], R3 ;  /* 0x02882003000085a7 */ /* 0x000e64000800007f */
[----:B-1----:R-:W-:Y:S05]  /*19e40*/  @!P0 BRA `(.L_x_7646) ;  /* 0xfffffffc00f08947 */ /* 0x002fea000383ffff */
[----:B------:R-:W-:Y:S05]  /*19e50*/  BRA `(.L_x_7715) ;  /* 0xffffffdc00f87947 */ /* 0x000fea000383ffff */
.L_x_7647:
        /* <DEDUP_REMOVED lines=11> */
.L_x_7717:
[----:B------:R-:W-:Y:S05]  /*19f10*/  BSYNC B0 ;  /* 0x0000000000007941 */ /* 0x000fea0003800000 */
.L_x_7716:
[----:B------:R-:W-:Y:S05]  /*19f20*/  BRA `(.L_x_7718) ;  /* 0xffffffdc00e07947 */ /* 0x000fea000383ffff */
.L_x_7650:
[----:B------:R-:W-:Y:S01]  /*19f30*/  BSSY B1, `(.L_x_7719) ;  /* 0x0000006000017945 */ /* 0x000fe20003800000 */
[----:B------:R-:W-:-:S07]  /*19f40*/  IMAD.MOV.U32 R15, RZ, RZ, -0x1 ;  /* 0xffffffffff0f7424 */ /* 0x000fce00078e00ff */
[----:B01-3--:R-:W-:Y:S05]  /*19f50*/  WARPSYNC.COLLECTIVE R15, `(.L_x_7720) ;  /* 0x000000000f0c7348 */ /* 0x00bfea0003c00000 */
[----:B------:R-:W-:Y:S02]  /*19f60*/  ELECT P6, UR62, PT ;  /* 0x00000000003e782f */ /* 0x000fe400038c0000 */
[----:B------:R-:W-:Y:S01]  /*19f70*/  MOV R14, UR62 ;  /* 0x0000003e000e7c02 */ /* 0x000fe20008000f00 */
[----:B01-3--:R-:W-:Y:S10]  /*19f80*/  ENDCOLLECTIVE ;  /* 0x000000000000791b */ /* 0x00bff40003800000 */
.L_x_7720:
[----:B------:R-:W-:Y:S05]  /*19f90*/  BSYNC B1 ;  /* 0x0000000000017941 */ /* 0x000fea0003800000 */
.L_x_7719:
[----:B------:R-:W-:Y:S05]  /*19fa0*/  BRA `(.L_x_7721) ;  /* 0xffffffdc00d87947 */ /* 0x000fea000383ffff */
.L_x_7652:
[----:B0-----:R0:W1:Y:S02]  /*19fb0*/  SYNCS.PHASECHK.TRANS64.TRYWAIT P0, [R6+URZ], R5 ;  /* 0x00000005060075a7 */ /* 0x001064000800017f */
[----:B-1----:R-:W-:Y:S05]  /*19fc0*/  @!P0 NANOSLEEP.SYNCS 0x989680 ;  /* 0x009896800000895d */ /* 0x002fea0003900000 */
[----:B------:R-:W1:Y:S02]  /*19fd0*/  @!P0 SYNCS.PHASECHK.TRANS64 P0, [R6+URZ], R5 ;  /* 0x00000005060085a7 */ /* 0x000e64000800007f */
[----:B-1----:R-:W-:Y:S05]  /*19fe0*/  @!P0 BRA `(.L_x_7652) ;  /* 0xfffffffc00f08947 */ /* 0x002fea000383ffff */
[----:B------:R-:W-:Y:S05]  /*19ff0*/  BRA `(.L_x_7722) ;  /* 0xffffffe000107947 */ /* 0x000fea000383ffff */
.L_x_7653:
[----:B-1----:R1:W2:Y:S02]  /*1a000*/  SYNCS.PHASECHK.TRANS64.TRYWAIT P0, [R7+URZ], R2 ;  /* 0x00000002070075a7 */ /* 0x0022a4000800017f */
[----:B--2---:R-:W-:Y:S05]  /*1a010*/  @!P0 NANOSLEEP.SYNCS 0x989680 ;  /* 0x009896800000895d */ /* 0x004fea0003900000 */
[----:B------:R-:W2:Y:S02]  /*1a020*/  @!P0 SYNCS.PHASECHK.TRANS64 P0, [R7+URZ], R2 ;  /* 0x00000002070085a7 */ /* 0x000ea4000800007f */
[----:B--2---:R-:W-:Y:S05]  /*1a030*/  @!P0 BRA `(.L_x_7653) ;  /* 0xfffffffc00f08947 */ /* 0x004fea000383ffff */
[----:B------:R-:W-:Y:S05]  /*1a040*/  BRA `(.L_x_7723) ;  /* 0xffffffe000047947 */ /* 0x000fea000383ffff */
.L_x_7655:
[----:B--2---:R2:W4:Y:S02]  /*1a050*/  SYNCS.PHASECHK.TRANS64.TRYWAIT P0, [R4+URZ], R5 ;  /* 0x00000005040075a7 */ /* 0x004524000800017f */
[----:B----4-:R-:W-:Y:S05]  /*1a060*/  @!P0 NANOSLEEP.SYNCS 0x989680 ;  /* 0x009896800000895d */ /* 0x010fea0003900000 */
[----:B------:R-:W4:Y:S02]  /*1a070*/  @!P0 SYNCS.PHASECHK.TRANS64 P0, [R4+URZ], R5 ;  /* 0x00000005040085a7 */ /* 0x000f24000800007f */
[----:B----4-:R-:W-:Y:S05]  /*1a080*/  @!P0 BRA `(.L_x_7655) ;  /* 0xfffffffc00f08947 */ /* 0x010fea000383ffff */
[----:B------:R-:W-:Y:S05]  /*1a090*/  BRA `(.L_x_7724) ;  /* 0xffffffe000087947 */ /* 0x000fea000383ffff */
.L_x_7725:
        /* <DEDUP_REMOVED lines=14> */
.L_x_14861:


//--------------------- .text._ZN7cutlass13device_kernelIN5flash11enable_sm90INS1_16FlashAttnFwdSm90INS1_25CollectiveMainloopFwdSm90ILi2EN4cute5tupleIJNS5_1CILi1EEES8_S8_EEENS6_IJNS7_ILi128EEESA_SA_EEELi128ENS_10bfloat16_tEfNS_4arch4Sm90ELb0ELb1ELb0ELb1ELb0ELb1ELb0ELb1ELb1ELb1ELb1ELb0EEENS1_21CollectiveEpilogueFwdISB_S9_SC_SE_Li256ELb1ELb1ELb1ELb0EEENS1_36VarlenDynamicPersistentTileSchedulerILi128ELi128ELi256ELi128ELb1ELb1ELb1ELb1ELb0ELb1EEEEEEEEEvNT_6ParamsE --------------------------
	.section	.text._ZN7cutlass13device_kernelIN5flash11enable_sm90INS1_16FlashAttnFwdSm90INS1_25CollectiveMainloopFwdSm90ILi2EN4cute5tupleIJNS5_1CILi1EEES8_S8_EEENS6_IJNS7_ILi128EEESA_SA_EEELi128ENS_10bfloat16_tEfNS_4arch4Sm90ELb0ELb1ELb0ELb1ELb0ELb1ELb0ELb1ELb1ELb1ELb1ELb0EEENS1_21CollectiveEpilogueFwdISB_S9_SC_SE_Li256ELb1ELb1ELb1ELb0EEENS1_36VarlenDynamicPersistentTileSchedulerILi128ELi128ELi256ELi128ELb1ELb1ELb1ELb1ELb0ELb1EEEEEEEEEvNT_6ParamsE,"ax",@progbits
	.align	128
.text._ZN7cutlass13device_kernelIN5flash11enable_sm90INS1_16FlashAttnFwdSm90INS1_25CollectiveMainloopFwdSm90ILi2EN4cute5tupleIJNS5_1CILi1EEES8_S8_EEENS6_IJNS7_ILi128EEESA_SA_EEELi128ENS_10bfloat16_tEfNS_4arch4Sm90ELb0ELb1ELb0ELb1ELb0ELb1ELb0ELb1ELb1ELb1ELb1ELb0EEENS1_21CollectiveEpilogueFwdISB_S9_SC_SE_Li256ELb1ELb1ELb1ELb0EEENS1_36VarlenDynamicPersistentTileSchedulerILi128ELi128ELi256ELi128ELb1ELb1ELb1ELb1ELb0ELb1EEEEEEEEEvNT_6ParamsE:
        .type           _ZN7cutlass13device_kernelIN5flash11enable_sm90INS1_16FlashAttnFwdSm90INS1_25CollectiveMainloopFwdSm90ILi2EN4cute5tupleIJNS5_1CILi1EEES8_S8_EEENS6_IJNS7_ILi128EEESA_SA_EEELi128ENS_10bfloat16_tEfNS_4arch4Sm90ELb0ELb1ELb0ELb1ELb0ELb1ELb0ELb1ELb1ELb1ELb1ELb0EEENS1_21CollectiveEpilogueFwdISB_S9_SC_SE_Li256ELb1ELb1ELb1ELb0EEENS1_36VarlenDynamicPersistentTileSchedulerILi128ELi128ELi256ELi128ELb1ELb1ELb1ELb1ELb0ELb1EEEEEEEEEvNT_6ParamsE,@function
        .size           _ZN7cutlass13device_kernelIN5flash11enable_sm90INS1_16FlashAttnFwdSm90INS1_25CollectiveMainloopFwdSm90ILi2EN4cute5tupleIJNS5_1CILi1EEES8_S8_EEENS6_IJNS7_ILi128EEESA_SA_EEELi128ENS_10bfloat16_tEfNS_4arch4Sm90ELb0ELb1ELb0ELb1ELb0ELb1ELb0ELb1ELb1ELb1ELb1ELb0EEENS1_21CollectiveEpilogueFwdISB_S9_SC_SE_Li256ELb1ELb1ELb1ELb0EEENS1_36VarlenDynamicPersistentTileSchedulerILi128ELi128ELi256ELi128ELb1ELb1ELb1ELb1ELb0ELb1EEEEEEEEEvNT_6ParamsE,(.L_x_14862 - _ZN7cutlass13device_kernelIN5flash11enable_sm90INS1_16FlashAttnFwdSm90INS1_25CollectiveMainloopFwdSm90ILi2EN4cute5tupleIJNS5_1CILi1EEES8_S8_EEENS6_IJNS7_ILi128EEESA_SA_EEELi128ENS_10bfloat16_tEfNS_4arch4Sm90ELb0ELb1ELb0ELb1ELb0ELb1ELb0ELb1ELb1ELb1ELb1ELb0EEENS1_21CollectiveEpilogueFwdISB_S9_SC_SE_Li256ELb1ELb1ELb1ELb0EEENS1_36VarlenDynamicPersistentTileSchedulerILi128ELi128ELi256ELi128ELb1ELb1ELb1ELb1ELb0ELb1EEEEEEEEEvNT_6ParamsE)
        .other          _ZN7cutlass13device_kernelIN5flash11enable_sm90INS1_16FlashAttnFwdSm90INS1_25CollectiveMainloopFwdSm90ILi2EN4cute5tupleIJNS5_1CILi1EEES8_S8_EEENS6_IJNS7_ILi128EEESA_SA_EEELi128ENS_10bfloat16_tEfNS_4arch4Sm90ELb0ELb1ELb0ELb1ELb0ELb1ELb0ELb1ELb1ELb1ELb1ELb0EEENS1_21CollectiveEpilogueFwdISB_S9_SC_SE_Li256ELb1ELb1ELb1ELb0EEENS1_36VarlenDynamicPersistentTileSchedulerILi128ELi128ELi256ELi128ELb1ELb1ELb1ELb1ELb0ELb1EEEEEEEEEvNT_6ParamsE,@"STO_CUDA_ENTRY STV_DEFAULT"
_ZN7cutlass13device_kernelIN5flash11enable_sm90INS1_16FlashAttnFwdSm90INS1_25CollectiveMainloopFwdSm90ILi2EN4cute5tupleIJNS5_1CILi1EEES8_S8_EEENS6_IJNS7_ILi128EEESA_SA_EEELi128ENS_10bfloat16_tEfNS_4arch4Sm90ELb0ELb1ELb0ELb1ELb0ELb1ELb0ELb1ELb1ELb1ELb1ELb0EEENS1_21CollectiveEpilogueFwdISB_S9_SC_SE_Li256ELb1ELb1ELb1ELb0EEENS1_36VarlenDynamicPersistentTileSchedulerILi128ELi128ELi256ELi128ELb1ELb1ELb1ELb1ELb0ELb1EEEEEEEEEvNT_6ParamsE:
        /* <DEDUP_REMOVED lines=24> */
.L_x_7727:
[----:B------:R-:W-:Y:S05]  /*0180*/  BSYNC B0 ;  /* 0x0000000000007941 */ /* 0x000fea0003800000 */
.L_x_7726:
        /* <DEDUP_REMOVED lines=41> */
.L_x_7728:
        /* <DEDUP_REMOVED lines=22> */
.L_x_7729:
        /* <DEDUP_REMOVED lines=18> */
.L_x_7730:
        /* <DEDUP_REMOVED lines=22> */
.L_x_7731:
        /* <DEDUP_REMOVED lines=22> */
.L_x_7732:
[----:B------:R-:W-:Y:S01]  /*0960*/  PLOP3.LUT P0, PT, PT, PT, UP0, 0x80, 0x0 ;  /* 0x000000000000781c */ /* 0x000fe20003f0f008 */
[----:B------:R-:W-:Y:S01]  /*0970*/  UMOV UR40, 0x1 ;  /* 0x0000000100287882 */ /* 0x000fe20000000000 */
[----:B------:R-:W-:Y:S01]  /*0980*/  NOP ;  /* 0x0000000000007918 */ /* 0x000fe20000000000 */
[----:B------:R-:W-:Y:S01]  /*0990*/  USEL UR40, UR40, 0x2, !UP0 ;  /* 0x0000000228287887 */ /* 0x000fe2000c000000 */
[----:B------:R-:W-:Y:S01]  /*09a0*/  BSSY B9, `(.L_x_7733) ;  /* 0x00026bb000097945 */ /* 0x000fe20003800000 */
[----:B------:R-:W-:Y:S01]  /*09b0*/  ULDC.64 UR42, c[0x0][0x208] ;  /* 0x00008200002a7ab9 */ /* 0x000fe20000000a00 */
[----:B012-4-:R-:W-:Y:S07]  /*09c0*/  BAR.SYNC.DEFER_BLOCKING 0x0 ;  /* 0x0000000000007b1d */ /* 0x017fee0000010000 */
[----:B------:R-:W-:Y:S05]  /*09d0*/  @!P0 BRA `(.L_x_7734) ;  /* 0x000001e0002c8947 */ /* 0x000fea0003800000 */
.L_x_7735:
[----:B------:R-:W-:-:S08]  /*09e0*/  NOP ;  /* 0x0000000000007918 */ /* 0x000fd00000000000 */
[----:B------:R-:W0:Y:S02]  /*09f0*/  USETMAXREG.TRY_ALLOC.CTAPOOL UP0, 0xf0 ;  /* 0x000000f0000079c8 */ /* 0x000e240008000600 */
[----:B0-----:R-:W-:-:S13]  /*0a00*/  PLOP3.LUT P0, PT, PT, PT, UP0, 0x80, 0x0 ;  /* 0x000000000000781c */ /* 0x001fda0003f0f008 */
[----:B------:R-:W-:Y:S05]  /*0a10*/  @!P0 BRA `(.L_x_7735) ;  /* 0xfffffffc00f08947 */ /* 0x000fea000383ffff */
[----:B------:R-:W2:Y:S01]  /*0a20*/  LDL.LU R0, [R1+0x10] ;  /* 0x0000100001007983 */ /* 0x000ea20000300800 */
        /* <DEDUP_REMOVED lines=15> */
[----:B------:R0:W-:Y:S10]  /*0b20*/  STL [R1+0x10], R0 ;  /* 0x0000100001007387 */ /* 0x0001f40000100800 */
[----:B0-----:R-:W-:Y:S05]  /*0b30*/  @P0 BRA `(.L_x_7736) ;  /* 0x0000026800840947 */ /* 0x001fea0003800000 */
[----:B------:R-:W-:Y:S01]  /*0b40*/  VIADD R13, R6, 0xffffff80 ;  /* 0xffffff80060d7836 */ /* 0x000fe20000000000 */
[----:B------:R-:W-:Y:S01]  /*0b50*/  R2UR UR44, R2 ;  /* 0x00000000022c72ca */ /* 0x000fe200000e0000 */
[----:B------:R-:W-:Y:S01]  /*0b60*/  IMAD.MOV.U32 R213, RZ, RZ, RZ ;  /* 0x000000ffffd57224 */ /* 0x000fe200078e00ff */
[----:B------:R-:W-:Y:S01]  /*0b70*/  ULOP3.LUT UR45, UR40, 0x1, URZ, 0xfc, !UPT ;  /* 0x00000001282d7892 */ /* 0x000fe2000f8efc3f */
[----:B------:R-:W-:Y:S01]  /*0b80*/  IMAD.MOV.U32 R184, RZ, RZ, RZ ;  /* 0x000000ffffb87224 */ /* 0x000fe200078e00ff */
[----:B------:R-:W-:Y:S01]  /*0b90*/  SHF.R.S32.HI R0, RZ, 0x1f, R13 ;  /* 0x0000001fff007819 */ /* 0x000fe2000001140d */
[----:B------:R-:W-:Y:S02]  /*0ba0*/  IMAD.MOV.U32 R191, RZ, RZ, RZ ;  /* 0x000000ffffbf7224 */ /* 0x000fe400078e00ff */
[----:B------:R-:W-:Y:S01]  /*0bb0*/  IMAD.MOV.U32 R186, RZ, RZ, RZ ;  /* 0x000000ffffba7224 */ /* 0x000fe200078e00ff */
[CC--:B------:R-:W-:Y:S01]  /*0bc0*/  LEA.HI R3, R0.reuse, R13.reuse, RZ, 0x7 ;  /* 0x0000000d00037211 */ /* 0x0c0fe200078f38ff */
[----:B------:R-:W-:Y:S01]  /*0bd0*/  IMAD.MOV.U32 R22, RZ, RZ, RZ ;  /* 0x000000ffff167224 */ /* 0x000fe200078e00ff */
[----:B------:R-:W-:-:S02]  /*0be0*/  LEA.HI R5, R0, R13, RZ, 0x5 ;  /* 0x0000000d00057211 */ /* 0x000fc400078f28ff */
[----:B------:R-:W-:Y:S01]  /*0bf0*/  LOP3.LUT R233, R3, 0xffffff80, RZ, 0xc0, !PT ;  /* 0xffffff8003e97812 */ /* 0x000fe200078ec0ff */
[----:B------:R-:W-:Y:S01]  /*0c00*/  UIADD3 UR44, UR44, 0x10400, URZ ;  /* 0x000104002c2c7890 */ /* 0x000fe2000fffe03f */
[----:B------:R-:W-:Y:S01]  /*0c10*/  LEA.HI R4, R0, R13, RZ, 0x4 ;  /* 0x0000000d00047211 */ /* 0x000fe200078f20ff */
[----:B------:R-:W-:Y:S01]  /*0c20*/  IMAD.SHL.U32 R6, R5, 0x20, RZ ;  /* 0x0000002005067824 */ /* 0x000fe200078e00ff */
[----:B------:R-:W-:Y:S01]  /*0c30*/  SHF.R.S32.HI R14, RZ, 0x7, R3 ;  /* 0x00000007ff0e7819 */ /* 0x000fe20000011403 */
[C---:B------:R-:W-:Y:S01]  /*0c40*/  IMAD.IADD R233, R13.reuse, 0x1, -R233 ;  /* 0x000000010de97824 */ /* 0x040fe200078e0ae9 */
[----:B------:R-:W-:Y:S02]  /*0c50*/  LOP3.LUT R5, R4, 0x3fffff0, RZ, 0xc0, !PT ;  /* 0x03fffff004057812 */ /* 0x000fe400078ec0ff */
[----:B------:R-:W-:Y:S02]  /*0c60*/  LOP3.LUT R6, R6, 0xfffffc00, RZ, 0xc0, !PT ;  /* 0xfffffc0006067812 */ /* 0x000fe400078ec0ff */
[----:B------:R-:W-:Y:S01]  /*0c70*/  SHF.R.S32.HI R8, RZ, 0x1f, R233 ;  /* 0x0000001fff087819 */ /* 0x000fe200000114e9 */
[----:B------:R-:W-:Y:S01]  /*0c80*/  IMAD.IADD R5, R13, 0x1, -R5 ;  /* 0x000000010d057824 */ /* 0x000fe200078e0a05 */
[----:B------:R-:W-:-:S02]  /*0c90*/  LEA.HI R3, R3, R14, RZ, 0x1 ;  /* 0x0000000e03037211 */ /* 0x000fc400078f08ff */
[CC--:B------:R-:W-:Y:S02]  /*0ca0*/  LEA.HI R9, R8.reuse, R233.reuse, RZ, 0x2 ;  /* 0x000000e908097211 */ /* 0x0c0fe400078f10ff */
[----:B------:R-:W-:Y:S02]  /*0cb0*/  LEA.HI R8, R8, R233, RZ, 0x5 ;  /* 0x000000e908087211 */ /* 0x000fe400078f28ff */
[--C-:B------:R-:W-:Y:S02]  /*0cc0*/  SHF.R.S32.HI R10, RZ, 0x2, R9.reuse ;  /* 0x00000002ff0a7819 */ /* 0x100fe40000011409 */
[----:B------:R-:W-:Y:S02]  /*0cd0*/  SHF.R.S32.HI R7, RZ, 0x1f, R9 ;  /* 0x0000001fff077819 */ /* 0x000fe40000011409 */
[----:B------:R-:W-:Y:S02]  /*0ce0*/  LEA.HI R23, R0, R13, RZ, 0x3 ;  /* 0x0000000d00177211 */ /* 0x000fe400078f18ff */
[----:B------:R-:W-:-:S02]  /*0cf0*/  LEA.HI R7, R7, R10, RZ, 0x3 ;  /* 0x0000000a07077211 */ /* 0x000fc400078f18ff */
[----:B------:R-:W-:Y:S02]  /*0d00*/  SHF.R.S32.HI R8, RZ, 0x5, R8 ;  /* 0x00000005ff087819 */ /* 0x000fe40000011408 */
[----:B------:R-:W-:Y:S01]  /*0d10*/  LOP3.LUT R11, R7, 0xfffffff8, RZ, 0xc0, !PT ;  /* 0xfffffff8070b7812 */ /* 0x000fe200078ec0ff */
[----:B------:R-:W-:Y:S01]  /*0d20*/  IMAD R7, R5, 0x40, R6 ;  /* 0x0000004005077824 */ /* 0x000fe200078e0206 */
[----:B------:R-:W-:Y:S02]  /*0d30*/  SHF.R.S32.HI R5, RZ, 0x4, R4 ;  /* 0x00000004ff057819 */ /* 0x000fe40000011404 */
[----:B------:R-:W-:Y:S01]  /*0d40*/  LOP3.LUT R3, R3, 0x3fffffe, RZ, 0xc0, !PT ;  /* 0x03fffffe03037812 */ /* 0x000fe200078ec0ff */
[----:B------:R-:W-:Y:S01]  /*0d50*/  IMAD.IADD R11, R10, 0x1, -R11 ;  /* 0x000000010a0b7824 */ /* 0x000fe200078e0a0b */
[----:B------:R-:W-:Y:S02]  /*0d60*/  LEA.HI R4, R4, R5, RZ, 0x1 ;  /* 0x0000000504047211 */ /* 0x000fe400078f08ff */
[----:B------:R-:W-:Y:S01]  /*0d70*/  LOP3.LUT R207, R23, 0xfffffff8, RZ, 0xc0, !PT ;  /* 0xfffffff817cf7812 */ /* 0x000fe200078ec0ff */
[----:B------:R-:W-:Y:S01]  /*0d80*/  IMAD R8, R8, 0x10, R11 ;  /* 0x0000001008087824 */ /* 0x000fe200078e020b */
[----:B------:R-:W-:Y:S01]  /*0d90*/  LOP3.LUT R4, R4, 0x1ffffffe, RZ, 0xc0, !PT ;  /* 0x1ffffffe04047812 */ /* 0x000fe200078ec0ff */
[----:B------:R-:W-:Y:S01]  /*0da0*/  IMAD.IADD R3, R14, 0x1, -R3 ;  /* 0x000000010e037824 */ /* 0x000fe200078e0a03 */
[----:B------:R-:W-:Y:S01]  /*0db0*/  SHF.R.S32.HI R23, RZ, 0x3, R23 ;  /* 0x00000003ff177819 */ /* 0x000fe20000011417 */
[----:B------:R-:W-:Y:S01]  /*0dc0*/  IMAD.IADD R207, R13, 0x1, -R207 ;  /* 0x000000010dcf7824 */ /* 0x000fe200078e0acf */
[CC--:B------:R-:W-:Y:S01]  /*0dd0*/  LEA.HI R12, R0.reuse, R13.reuse, RZ, 0x2 ;  /* 0x0000000d000c7211 */ /* 0x0c0fe200078f10ff */
[----:B------:R-:W-:Y:S01]  /*0de0*/  IMAD.IADD R4, R5, 0x1, -R4 ;  /* 0x0000000105047824 */ /* 0x000fe200078e0a04 */
[----:B------:R-:W-:Y:S01]  /*0df0*/  LEA.HI R0, R0, R13, RZ, 0x6 ;  /* 0x0000000d00007211 */ /* 0x000fe200078f30ff */
[----:B------:R-:W-:Y:S01]  /*0e00*/  VIADD R212, R23, 0x20 ;  /* 0x0000002017d47836 */ /* 0x000fe20000000000 */
[----:B------:R-:W-:Y:S01]  /*0e10*/  LOP3.LUT R12, R12, 0xfffffffc, RZ, 0xc0, !PT ;  /* 0xfffffffc0c0c7812 */ /* 0x000fe200078ec0ff */
[----:B------:R-:W-:Y:S01]  /*0e20*/  IMAD R8, R3, 0x40, R8 ;  /* 0x0000004003087824 */ /* 0x000fe200078e0208 */
[----:B------:R-:W-:Y:S01]  /*0e30*/  SHF.R.S32.HI R216, RZ, 0x1f, R23 ;  /* 0x0000001fffd87819 */ /* 0x000fe20000011417 */
[----:B------:R-:W-:Y:S01]  /*0e40*/  IMAD R4, R4, 0x8, R7 ;  /* 0x0000000804047824 */ /* 0x000fe200078e0207 */
[----:B------:R-:W-:Y:S01]  /*0e50*/  SHF.R.S32.HI R7, RZ, 0x1f, R212 ;  /* 0x0000001fff077819 */ /* 0x000fe200000114d4 */
[----:B------:R-:W-:-:S02]  /*0e60*/  IMAD.SHL.U32 R0, R0, 0x8, RZ ;  /* 0x0000000800007824 */ /* 0x000fc400078e00ff */
[----:B------:R-:W-:Y:S01]  /*0e70*/  IMAD.SHL.U32 R3, R23, 0x40, RZ ;  /* 0x0000004017037824 */ /* 0x000fe200078e00ff */
[----:B------:R-:W-:Y:S01]  /*0e80*/  LEA.HI R7, R7, R212, RZ, 0x3 ;  /* 0x000000d407077211 */ /* 0x000fe200078f18ff */
[C---:B------:R-:W-:Y:S01]  /*0e90*/  VIADD R211, R23.reuse, 0x40 ;  /* 0x0000004017d37836 */ /* 0x040fe20000000000 */
[----:B------:R-:W-:Y:S01]  /*0ea0*/  LOP3.LUT R203, R0, 0xfffffe00, RZ, 0xc0, !PT ;  /* 0xfffffe0000cb7812 */ /* 0x000fe200078ec0ff */
[----:B------:R-:W-:Y:S01]  /*0eb0*/  VIADD R210, R23, 0x60 ;  /* 0x0000006017d27836 */ /* 0x000fe20000000000 */
[----:B------:R-:W-:Y:S01]  /*0ec0*/  LOP3.LUT R3, R3, 0x1c0, RZ, 0xc0, !PT ;  /* 0x000001c003037812 */ /* 0x000fe200078ec0ff */
[----:B------:R-:W-:Y:S01]  /*0ed0*/  IMAD.SHL.U32 R16, R207, 0x8, RZ ;  /* 0x00000008cf107824 */ /* 0x000fe200078e00ff */
[----:B------:R-:W-:Y:S01]  /*0ee0*/  SHF.R.S32.HI R0, RZ, 0x1f, R211 ;  /* 0x0000001fff007819 */ /* 0x000fe200000114d3 */
[----:B------:R-:W-:Y:S01]  /*0ef0*/  IMAD.IADD R12, R13, 0x1, -R12 ;  /* 0x000000010d0c7824 */ /* 0x000fe200078e0a0c */
[----:B------:R-:W-:Y:S01]  /*0f00*/  SHF.R.S32.HI R11, RZ, 0x1f, R210 ;  /* 0x0000001fff0b7819 */ /* 0x000fe200000114d2 */
[----:B------:R-:W-:Y:S01]  /*0f10*/  IMAD.SHL.U32 R198, R212, 0x40, RZ ;  /* 0x00000040d4c67824 */ /* 0x000fe200078e00ff */
[----:B------:R-:W-:Y:S01]  /*0f20*/  SHF.R.U32.HI R202, RZ, 0x3, R3 ;  /* 0x00000003ffca7819 */ /* 0x000fe20000011603 */
[----:B------:R-:W-:Y:S01]  /*0f30*/  IMAD.SHL.U32 R7, R7, 0x40, RZ ;  /* 0x0000004007077824 */ /* 0x000fe200078e00ff */
[----:B------:R-:W-:Y:S01]  /*0f40*/  LOP3.LUT R205, R3, 0x38, R16, 0xf8, !PT ;  /* 0x0000003803cd7812 */ /* 0x000fe200078ef810 */
[----:B------:R-:W-:Y:S01]  /*0f50*/  IMAD.SHL.U32 R197, R211, 0x40, RZ ;  /* 0x00000040d3c57824 */ /* 0x000fe200078e00ff */
[----:B------:R-:W-:Y:S01]  /*0f60*/  LEA.HI R6, R12, R12, RZ, 0x1 ;  /* 0x0000000c0c067211 */ /* 0x000fe200078f08ff */
[----:B------:R-:W-:Y:S01]  /*0f70*/  IMAD.SHL.U32 R196, R210, 0x40, RZ ;  /* 0x00000040d2c47824 */ /* 0x000fe200078e00ff */
[----:B------:R-:W-:Y:S01]  /*0f80*/  LEA.HI R3, R0, R211, RZ, 0x3 ;  /* 0x000000d300037211 */ /* 0x000fe200078f18ff */
[----:B------:R0:W-:Y:S01]  /*0f90*/  STL [R1+0x4c], R4 ;  /* 0x00004c0401007387 */ /* 0x0001e20000100800 */
[----:B------:R-:W-:Y:S01]  /*0fa0*/  LEA.HI R11, R11, R210, RZ, 0x3 ;  /* 0x000000d20b0b7211 */ /* 0x000fe200078f18ff */
[----:B------:R-:W-:Y:S01]  /*0fb0*/  IMAD.SHL.U32 R18, R207, 0x4, RZ ;  /* 0x00000004cf127824 */ /* 0x000fe200078e00ff */
[----:B------:R-:W-:Y:S01]  /*0fc0*/  LOP3.LUT R198, R198, 0x1c0, RZ, 0xc0, !PT ;  /* 0x000001c0c6c67812 */ /* 0x000fe200078ec0ff */
[----:B------:R-:W-:Y:S01]  /*0fd0*/  IMAD.SHL.U32 R3, R3, 0x40, RZ ;  /* 0x0000004003037824 */ /* 0x000fe200078e00ff */
[----:B------:R-:W-:Y:S01]  /*0fe0*/  LOP3.LUT R5, R6, 0x1ffffffe, RZ, 0xc0, !PT ;  /* 0x1ffffffe06057812 */ /* 0x000fe200078ec0ff */
[----:B------:R-:W-:Y:S01]  /*0ff0*/  IMAD.SHL.U32 R11, R11, 0x40, RZ ;  /* 0x000000400b0b7824 */ /* 0x000fe200078e00ff */
[----:B------:R-:W-:Y:S01]  /*1000*/  SHF.R.U32.HI R13, RZ, 0x3, R198 ;  /* 0x00000003ff0d7819 */ /* 0x000fe200000116c6 */
[----:B------:R-:W-:Y:S01]  /*1010*/  STL [R1+0x48], R8 ;  /* 0x0000480801007387 */ /* 0x000fe20000100800 */
[----:B------:R-:W-:Y:S01]  /*1020*/  LOP3.LUT R201, R7, 0xfffffe00, RZ, 0xc0, !PT ;  /* 0xfffffe0007c97812 */ /* 0x000fe200078ec0ff */
[----:B------:R-:W-:Y:S01]  /*1030*/  IMAD.IADD R5, R12, 0x1, -R5 ;  /* 0x000000010c057824 */ /* 0x000fe200078e0a05 */
[----:B0-----:R-:W-:Y:S01]  /*1040*/  LOP3.LUT R4, R198, 0x38, R16, 0xf8, !PT ;  /* 0x00000038c6047812 */ /* 0x001fe200078ef810 */
[----:B------:R-:W-:Y:S01]  /*1050*/  VIADD R185, R18, 0x20 ;  /* 0x0000002012b97836 */ /* 0x000fe20000000000 */
[----:B------:R-:W-:Y:S01]  /*1060*/  LOP3.LUT R197, R197, 0x1c0, RZ, 0xc0, !PT ;  /* 0x000001c0c5c57812 */ /* 0x000fe200078ec0ff */
[----:B------:R-:W-:Y:S01]  /*1070*/  VIADD R190, R16, 0x40 ;  /* 0x0000004010be7836 */ /* 0x000fe20000000000 */
[----:B------:R-:W-:Y:S01]  /*1080*/  LOP3.LUT R196, R196, 0x1c0, RZ, 0xc0, !PT ;  /* 0x000001c0c4c47812 */ /* 0x000fe200078ec0ff */
[----:B------:R-:W-:Y:S01]  /*1090*/  IMAD R195, R5, 0x8, R8 ;  /* 0x0000000805c37824 */ /* 0x000fe200078e0208 */
[----:B------:R-:W-:-:S02]  /*10a0*/  LOP3.LUT R0, R9, 0x7ffffffc, RZ, 0xc0, !PT ;  /* 0x7ffffffc09007812 */ /* 0x000fc400078ec0ff */
[----:B------:R-:W-:Y:S02]  /*10b0*/  LOP3.LUT R4, R201, R4, R13, 0xf6, !PT ;  /* 0x00000004c9047212 */ /* 0x000fe400078ef60d */
[----:B------:R-:W-:Y:S01]  /*10c0*/  SHF.R.U32.HI R12, RZ, 0x3, R197 ;  /* 0x00000003ff0c7819 */ /* 0x000fe200000116c5 */
[----:B------:R-:W-:Y:S01]  /*10d0*/  IMAD.IADD R0, R233, 0x1, -R0 ;  /* 0x00000001e9007824 */ /* 0x000fe200078e0a00 */
[----:B------:R-:W-:Y:S02]  /*10e0*/  LOP3.LUT R9, R197, 0x38, R16, 0xf8, !PT ;  /* 0x00000038c5097812 */ /* 0x000fe400078ef810 */
[----:B------:R-:W-:Y:S01]  /*10f0*/  LOP3.LUT R200, R3, 0xfffffe00, RZ, 0xc0, !PT ;  /* 0xfffffe0003c87812 */ /* 0x000fe200078ec0ff */
[----:B------:R-:W-:Y:S01]  /*1100*/  IMAD.SHL.U32 R188, R0, 0x2, RZ ;  /* 0x0000000200bc7824 */ /* 0x000fe200078e00ff */
[----:B------:R-:W-:Y:S02]  /*1110*/  SHF.R.U32.HI R10, RZ, 0x3, R196 ;  /* 0x00000003ff0a7819 */ /* 0x000fe400000116c4 */
[----:B------:R-:W-:Y:S01]  /*1120*/  LOP3.LUT R6, R196, 0x38, R16, 0xf8, !PT ;  /* 0x00000038c4067812 */ /* 0x000fe200078ef810 */
[C---:B------:R-:W-:Y:S01]  /*1130*/  VIADD R231, R188.reuse, 0x8 ;  /* 0x00000008bce77836 */ /* 0x040fe20000000000 */
[----:B------:R-:W-:Y:S01]  /*1140*/  LOP3.LUT R199, R11, 0xfffffe00, RZ, 0xc0, !PT ;  /* 0xfffffe000bc77812 */ /* 0x000fe200078ec0ff */
[----:B------:R-:W-:Y:S01]  /*1150*/  VIADD R230, R188, 0x10 ;  /* 0x00000010bce67836 */ /* 0x000fe20000000000 */
[----:B------:R-:W-:Y:S01]  /*1160*/  LEA R3, R4, UR44, 0x1 ;  /* 0x0000002c04037c11 */ /* 0x000fe2000f8e08ff */
[----:B------:R-:W-:Y:S01]  /*1170*/  VIADD R229, R188, 0x18 ;  /* 0x00000018bce57836 */ /* 0x000fe20000000000 */
[----:B------:R-:W-:Y:S01]  /*1180*/  LOP3.LUT R9, R200, R9, R12, 0xf6, !PT ;  /* 0x00000009c8097212 */ /* 0x000fe200078ef60c */
[C---:B------:R-:W-:Y:S01]  /*1190*/  VIADD R228, R188.reuse, 0x20 ;  /* 0x00000020bce47836 */ /* 0x040fe20000000000 */
[----:B------:R-:W-:Y:S01]  /*11a0*/  LOP3.LUT R6, R199, R6, R10, 0xf6, !PT ;  /* 0x00000006c7067212 */ /* 0x000fe200078ef60a */
[----:B------:R0:W-:Y:S01]  /*11b0*/  STL [R1+0x40], R3 ;  /* 0x0000400301007387 */ /* 0x0001e20000100800 */
[----:B------:R-:W-:Y:S01]  /*11c0*/  LEA R0, R9, UR44, 0x1 ;  /* 0x0000002c09007c11 */ /* 0x000fe2000f8e08ff */
[C---:B------:R-:W-:Y:S01]  /*11d0*/  VIADD R227, R188.reuse, 0x28 ;  /* 0x00000028bce37836 */ /* 0x040fe20000000000 */
[----:B------:R-:W-:Y:S01]  /*11e0*/  LOP3.LUT R205, R203, R205, R202, 0xf6, !PT ;  /* 0x000000cdcbcd7212 */ /* 0x000fe200078ef6ca */
[C---:B------:R-:W-:Y:S01]  /*11f0*/  VIADD R226, R188.reuse, 0x30 ;  /* 0x00000030bce27836 */ /* 0x040fe20000000000 */
[----:B------:R-:W-:Y:S01]  /*1200*/  SHF.R.S32.HI R4, RZ, 0x1f, R229 ;  /* 0x0000001fff047819 */ /* 0x000fe200000114e5 */
[C---:B------:R-:W-:Y:S01]  /*1210*/  VIADD R225, R188.reuse, 0x38 ;  /* 0x00000038bce17836 */ /* 0x040fe20000000000 */
[----:B------:R1:W-:Y:S01]  /*1220*/  STL [R1+0x3c], R0 ;  /* 0x00003c0001007387 */ /* 0x0003e20000100800 */
[C---:B------:R-:W-:Y:S01]  /*1230*/  VIADD R224, R188.reuse, 0x40 ;  /* 0x00000040bce07836 */ /* 0x040fe20000000000 */
[----:B------:R-:W-:Y:S01]  /*1240*/  SHF.R.S32.HI R4, RZ, 0x1f, R226 ;  /* 0x0000001fff047819 */ /* 0x000fe200000114e2 */
[----:B------:R-:W-:Y:S01]  /*1250*/  VIADD R223, R188, 0x48 ;  /* 0x00000048bcdf7836 */ /* 0x000fe20000000000 */
[----:B0-----:R-:W-:Y:S01]  /*1260*/  LEA R3, R6, UR44, 0x1 ;  /* 0x0000002c06037c11 */ /* 0x001fe2000f8e08ff */
[C---:B------:R-:W-:Y:S01]  /*1270*/  VIADD R222, R188.reuse, 0x50 ;  /* 0x00000050bcde7836 */ /* 0x040fe20000000000 */
[----:B------:R-:W-:Y:S01]  /*1280*/  SHF.R.S32.HI R17, RZ, 0x1f, R16 ;  /* 0x0000001fff117819 */ /* 0x000fe20000011410 */
[C---:B------:R-:W-:Y:S01]  /*1290*/  VIADD R221, R188.reuse, 0x58 ;  /* 0x00000058bcdd7836 */ /* 0x040fe20000000000 */
[----:B------:R-:W-:Y:S01]  /*12a0*/  SHF.R.S32.HI R19, RZ, 0x1f, R18 ;  /* 0x0000001fff137819 */ /* 0x000fe20000011412 */
[C---:B------:R-:W-:Y:S01]  /*12b0*/  VIADD R220, R188.reuse, 0x60 ;  /* 0x00000060bcdc7836 */ /* 0x040fe20000000000 */
[----:B-1----:R-:W-:Y:S01]  /*12c0*/  SHF.R.S32.HI R0, RZ, 0x1f, R188 ;  /* 0x0000001fff007819 */ /* 0x002fe200000114bc */
[C---:B------:R-:W-:Y:S01]  /*12d0*/  VIADD R219, R188.reuse, 0x68 ;  /* 0x00000068bcdb7836 */ /* 0x040fe20000000000 */
[----:B------:R0:W-:Y:S01]  /*12e0*/  STL [R1+0x38], R3 ;  /* 0x0000380301007387 */ /* 0x0001e20000100800 */
[C---:B------:R-:W-:Y:S01]  /*12f0*/  VIADD R218, R188.reuse, 0x70 ;  /* 0x00000070bcda7836 */ /* 0x040fe20000000000 */
[----:B------:R-:W-:Y:S01]  /*1300*/  SHF.R.S32.HI R0, RZ, 0x1f, R230 ;  /* 0x0000001fff007819 */ /* 0x000fe200000114e6 */
[----:B------:R-:W-:Y:S01]  /*1310*/  VIADD R217, R188, 0x78 ;  /* 0x00000078bcd97836 */ /* 0x000fe20000000000 */
[----:B------:R-:W-:-:S02]  /*1320*/  SHF.R.S32.HI R0, RZ, 0x1f, R227 ;  /* 0x0000001fff007819 */ /* 0x000fc400000114e3 */
[----:B------:R-:W-:Y:S02]  /*1330*/  SHF.R.S32.HI R0, RZ, 0x1f, R224 ;  /* 0x0000001fff007819 */ /* 0x000fe400000114e0 */
[----:B------:R-:W-:Y:S02]  /*1340*/  SHF.R.S32.HI R232, RZ, 0x1f, R185 ;  /* 0x0000001fffe87819 */ /* 0x000fe400000114b9 */
[----:B0-----:R-:W-:Y:S02]  /*1350*/  SHF.R.S32.HI R3, RZ, 0x1f, R231 ;  /* 0x0000001fff037819 */ /* 0x001fe400000114e7 */
[----:B------:R-:W-:Y:S02]  /*1360*/  SHF.R.S32.HI R3, RZ, 0x1f, R228 ;  /* 0x0000001fff037819 */ /* 0x000fe400000114e4 */
[----:B------:R-:W-:Y:S02]  /*1370*/  SHF.R.S32.HI R3, RZ, 0x1f, R225 ;  /* 0x0000001fff037819 */ /* 0x000fe400000114e1 */
[----:B------:R-:W-:-:S02]  /*1380*/  SHF.R.S32.HI R214, RZ, 0x1f, R190 ;  /* 0x0000001fffd67819 */ /* 0x000fc400000114be */
[----:B------:R-:W-:Y:S02]  /*1390*/  LEA R204, R205, UR44, 0x1 ;  /* 0x0000002ccdcc7c11 */ /* 0x000fe4000f8e08ff */
[----:B------:R-:W-:Y:S02]  /*13a0*/  SHF.R.S32.HI R4, RZ, 0x1f, R223 ;  /* 0x0000001fff047819 */ /* 0x000fe400000114df */
[----:B------:R-:W-:Y:S02]  /*13b0*/  SHF.R.S32.HI R3, RZ, 0x1f, R222 ;  /* 0x0000001fff037819 */ /* 0x000fe400000114de */
[----:B------:R-:W-:Y:S02]  /*13c0*/  SHF.R.S32.HI R0, RZ, 0x1f, R221 ;  /* 0x0000001fff007819 */ /* 0x000fe400000114dd */
[----:B------:R-:W-:Y:S02]  /*13d0*/  SHF.R.S32.HI R237, RZ, 0x1f, R220 ;  /* 0x0000001fffed7819 */ /* 0x000fe400000114dc */
[----:B------:R-:W-:-:S02]  /*13e0*/  SHF.R.S32.HI R236, RZ, 0x1f, R219 ;  /* 0x0000001fffec7819 */ /* 0x000fc400000114db */
[----:B------:R-:W-:Y:S02]  /*13f0*/  SHF.R.S32.HI R235, RZ, 0x1f, R218 ;  /* 0x0000001fffeb7819 */ /* 0x000fe400000114da */
[----:B------:R-:W-:-:S07]  /*1400*/  SHF.R.S32.HI R234, RZ, 0x1f, R217 ;  /* 0x0000001fffea7819 */ /* 0x000fce00000114d9 */
.L_x_8011:
[----:B------:R-:W-:Y:S05]  /*1410*/  YIELD ;  /* 0x0000000000007946 */ /* 0x000fea0003800000 */
[----:B------:R-:W-:Y:S01]  /*1420*/  ULDC.64 UR4, c[0x0][0xa28] ;  /* 0x00028a0000047ab9 */ /* 0x000fe20000000a00 */
[----:B0-2---:R-:W0:Y:S01]  /*1430*/  LDC.64 R6, c[0x0][0xa08] ;  /* 0x00028200ff067b82 */ /* 0x005e220000000a00 */
[----:B------:R-:W-:Y:S01]  /*1440*/  ISETP.NE.U32.AND P1, PT, RZ, UR4, PT ;  /* 0x00000004ff007c0c */ /* 0x000fe2000bf25070 */
[----:B------:R-:W-:Y:S02]  /*1450*/  IMAD.MOV.U32 R12, RZ, RZ, RZ ;  /* 0x000000ffff0c7224 */ /* 0x000fe400078e00ff */
[----:B------:R-:W-:Y:S01]  /*1460*/  IMAD.MOV.U32 R28, RZ, RZ, RZ ;  /* 0x000000ffff1c7224 */ /* 0x000fe200078e00ff */
[----:B------:R-:W-:Y:S01]  /*1470*/  ISETP.NE.AND.EX P1, PT, RZ, UR5, PT, P1 ;  /* 0x00000005ff007c0c */ /* 0x000fe2000bf25310 */
[----:B------:R-:W-:-:S02]  /*1480*/  ULDC.64 UR4, c[0x0][0xa18] ;  /* 0x0002860000047ab9 */ /* 0x000fc40000000a00 */
[----:B------:R-:W-:-:S04]  /*1490*/  ISETP.NE.U32.AND P2, PT, RZ, UR4, PT ;  /* 0x00000004ff007c0c */ /* 0x000fc8000bf45070 */
[----:B------:R-:W-:Y:S01]  /*14a0*/  ISETP.NE.AND.EX P2, PT, RZ, UR5, PT, P2 ;  /* 0x00000005ff007c0c */ /* 0x000fe2000bf45320 */
[----:B------:R-:W-:Y:S02]  /*14b0*/  ULDC.64 UR4, c[0x0][0xa08] ;  /* 0x0002820000047ab9 */ /* 0x000fe40000000a00 */
[----:B------:R-:W-:-:S03]  /*14c0*/  ISETP.NE.U32.AND P0, PT, RZ, UR4, PT ;  /* 0x00000004ff007c0c */ /* 0x000fc6000bf05070 */
[----:B---3--:R-:W1:Y:S01]  /*14d0*/  @P1 LDC.64 R4, c[0x0][0xa28] ;  /* 0x00028a00ff041b82 */ /* 0x008e620000000a00 */
[----:B------:R-:W-:Y:S01]  /*14e0*/  ISETP.NE.AND.EX P0, PT, RZ, UR5, PT, P0 ;  /* 0x00000005ff007c0c */ /* 0x000fe2000bf05300 */
[----:B0-----:R-:W-:-:S06]  /*14f0*/  IMAD.WIDE R10, R27, 0x4, R6 ;  /* 0x000000041b0a7825 */ /* 0x001fcc00078e0206 */
[----:B------:R-:W0:Y:S01]  /*1500*/  @P2 LDC.64 R8, c[0x0][0xa18] ;  /* 0x00028600ff082b82 */ /* 0x000e220000000a00 */
[----:B------:R-:W-:Y:S02]  /*1510*/  ULDC UR4, c[0x0][0x288] ;  /* 0x0000a20000047ab9 */ /* 0x000fe40000000800 */
[----:B------:R-:W-:Y:S01]  /*1520*/  IMAD.U32 R187, RZ, RZ, UR4 ;  /* 0x00000004ffbb7e24 */ /* 0x000fe2000f8e00ff */
[----:B------:R-:W-:Y:S02]  /*1530*/  ULDC.64 UR4, c[0x0][0x418] ;  /* 0x0001060000047ab9 */ /* 0x000fe40000000a00 */
[----:B------:R2:W5:Y:S01]  /*1540*/  @P0 LDG.E R28, desc[UR42][R10.64] ;  /* 0x0000002a0a1c0981 */ /* 0x000562000c1e1900 */
[----:B-1----:R-:W-:-:S05]  /*1550*/  @P1 IMAD.WIDE R4, R27, 0x4, R4 ;  /* 0x000000041b041825 */ /* 0x002fca00078e0204 */
[----:B------:R2:W5:Y:S01]  /*1560*/  @P1 LDG.E R12, desc[UR42][R4.64] ;  /* 0x0000002a040c1981 */ /* 0x000562000c1e1900 */
[----:B0-----:R-:W-:-:S05]  /*1570*/  @P2 IMAD.WIDE R6, R27, 0x4, R8 ;  /* 0x000000041b062825 */ /* 0x001fca00078e0208 */
[----:B------:R2:W5:Y:S01]  /*1580*/  @P2 LDG.E R187, desc[UR42][R6.64] ;  /* 0x0000002a06bb2981 */ /* 0x000562000c1e1900 */
[----:B------:R-:W-:-:S03]  /*1590*/  UISETP.NE.U32.AND UP0, UPT, UR4, URZ, UPT ;  /* 0x0000003f0400728c */ /* 0x000fc6000bf05070 */
[----:B------:R-:W-:Y:S01]  /*15a0*/  ULDC UR4, c[0x0][0x424] ;  /* 0x0001090000047ab9 */ /* 0x000fe20000000800 */
[----:B------:R-:W-:-:S03]  /*15b0*/  UISETP.NE.AND.EX UP0, UPT, UR5, URZ, UPT, UP0 ;  /* 0x0000003f0500728c */ /* 0x000fc6000bf05300 */
[----:B------:R-:W-:Y:S01]  /*15c0*/  ULDC UR5, c[0x0][0x2f0] ;  /* 0x0000bc0000057ab9 */ /* 0x000fe20000000800 */
[----:B------:R-:W-:-:S04]  /*15d0*/  USEL UR4, UR4, 0x1, UP0 ;  /* 0x0000000104047887 */ /* 0x000fc80008000000 */
[----:B------:R-:W-:-:S03]  /*15e0*/  UIMAD UR4, UR4, UR5, URZ ;  /* 0x00000005040472a4 */ /* 0x000fc6000f8e023f */
[----:B------:R-:W-:Y:S02]  /*15f0*/  ULDC UR5, c[0x0][0x348] ;  /* 0x0000d20000057ab9 */ /* 0x000fe40000000800 */
[----:B------:R-:W-:Y:S02]  /*1600*/  IMAD.U32 R24, RZ, RZ, UR5 ;  /* 0x00000005ff187e24 */ /* 0x000fe4000f8e00ff */
[----:B------:R-:W-:Y:S01]  /*1610*/  IMAD.U32 R29, RZ, RZ, UR4 ;  /* 0x00000004ff1d7e24 */ /* 0x000fe2000f8e00ff */
[----:B--2-4-:R-:W-:Y:S06]  /*1620*/  @P2 BRA `(.L_x_7737) ;  /* 0x0000000000242947 */ /* 0x014fec0003800000 */
        /* <DEDUP_REMOVED lines=9> */
.L_x_7737:
[----:B------:R-:W-:Y:S01]  /*16c0*/  ULDC.64 UR4, c[0x0][0xa20] ;  /* 0x0002880000047ab9 */ /* 0x000fe20000000a00 */
[C---:B------:R-:W-:Y:S01]  /*16d0*/  LOP3.LUT R3, R26.reuse, 0xff000000, RZ, 0xc0, !PT ;  /* 0xff0000001a037812 */ /* 0x040fe200078ec0ff */
[----:B------:R-:W-:Y:S01]  /*16e0*/  IMAD.MOV.U32 R209, RZ, RZ, R27 ;  /* 0x000000ffffd17224 */ /* 0x000fe200078e001b */
[----:B------:R-:W-:Y:S02]  /*16f0*/  ISETP.NE.U32.AND P1, PT, RZ, UR4, PT ;  /* 0x00000004ff007c0c */ /* 0x000fe4000bf25070 */
[C---:B------:R-:W-:Y:S02]  /*1700*/  LOP3.LUT R0, R26.reuse, 0xff0000, RZ, 0xc0, !PT ;  /* 0x00ff00001a007812 */ /* 0x040fe400078ec0ff */
[----:B------:R-:W-:Y:S02]  /*1710*/  ISETP.NE.AND.EX P1, PT, RZ, UR5, PT, P1 ;  /* 0x00000005ff007c0c */ /* 0x000fe4000bf25310 */
[----:B------:R-:W-:Y:S02]  /*1720*/  SHF.R.U32.HI R3, RZ, 0x8, R3 ;  /* 0x00000008ff037819 */ /* 0x000fe40000011603 */
[----:B------:R-:W-:-:S02]  /*1730*/  LOP3.LUT R206, R26, 0xffff, RZ, 0xc0, !PT ;  /* 0x0000ffff1ace7812 */ /* 0x000fc400078ec0ff */
[----:B------:R-:W-:-:S07]  /*1740*/  LEA.HI R208, R0, R3, RZ, 0x10 ;  /* 0x0000000300d07211 */ /* 0x000fce00078f80ff */
[----:B------:R-:W-:Y:S05]  /*1750*/  @!P1 BRA `(.L_x_7738) ;  /* 0x0000000000109947 */ /* 0x000fea0003800000 */
[----:B------:R-:W0:Y:S02]  /*1760*/  LDC.64 R4, c[0x0][0xa20] ;  /* 0x00028800ff047b82 */ /* 0x000e240000000a00 */
[----:B0-----:R-:W-:-:S05]  /*1770*/  IMAD.WIDE R4, R27, 0x4, R4 ;  /* 0x000000041b047825 */ /* 0x001fca00078e0204 */
[----:B------:R0:W5:Y:S01]  /*1780*/  LDG.E R29, desc[UR42][R4.64] ;  /* 0x0000002a041d7981 */ /* 0x000162000c1e1900 */
[----:B------:R-:W-:Y:S05]  /*1790*/  BRA `(.L_x_7739) ;  /* 0x0000000000107947 */ /* 0x000fea0003800000 */
.L_x_7738:
[----:B------:R-:W-:Y:S05]  /*17a0*/  @!P0 BRA `(.L_x_7739) ;  /* 0x00000000000c8947 */ /* 0x000fea0003800000 */
[----:B------:R-:W2:Y:S04]  /*17b0*/  LDG.E R0, desc[UR42][R10.64] ;  /* 0x0000002a0a007981 */ /* 0x000ea8000c1e1900 */
[----:B------:R-:W2:Y:S02]  /*17c0*/  LDG.E R29, desc[UR42][R10.64+0x4] ;  /* 0x0000042a0a1d7981 */ /* 0x000ea4000c1e1900 */
[----:B--2---:R-:W-:-:S07]  /*17d0*/  IMAD.IADD R29, R29, 0x1, -R0 ;  /* 0x000000011d1d7824 */ /* 0x004fce00078e0a00 */
.L_x_7739:
        /* <DEDUP_REMOVED lines=25> */
[----:B--2---:R-:W-:-:S03]  /*1970*/  @P1 IMAD.HI.U32 R3, R0, R11, RZ ;  /* 0x0000000b00031227 */ /* 0x004fc600078e00ff */
[C---:B------:R-:W-:Y:S01]  /*1980*/  IADD3 R7, R189.reuse, 0x1, -R187 ;  /* 0x00000001bd077810 */ /* 0x040fe20007ffe8bb */
[----:B------:R-:W-:Y:S01]  /*1990*/  IMAD.MOV.U32 R6, RZ, RZ, R0 ;  /* 0x000000ffff067224 */ /* 0x000fe200078e0000 */
[----:B----4-:R-:W-:Y:S01]  /*19a0*/  @P1 SHF.R.U32.HI R6, RZ, R10, R3 ;  /* 0x0000000aff061219 */ /* 0x010fe20000011603 */
[----:B------:R-:W-:-:S04]  /*19b0*/  VIADD R0, R189, 0x7f ;  /* 0x0000007fbd007836 */ /* 0x000fc80000000000 */
[----:B-1----:R-:W-:Y:S01]  /*19c0*/  IMAD.IADD R9, R7, 0x1, R6 ;  /* 0x0000000107097824 */ /* 0x002fe200078e0206 */
[----:B------:R-:W-:-:S03]  /*19d0*/  SHF.R.S32.HI R3, RZ, 0x1f, R0 ;  /* 0x0000001fff037819 */ /* 0x000fc60000011400 */
[----:B------:R-:W-:Y:S01]  /*19e0*/  IMAD.IADD R4, R9, 0x1, R4 ;  /* 0x0000000109047824 */ /* 0x000fe200078e0204 */
[----:B------:R-:W-:-:S04]  /*19f0*/  LEA.HI R3, R3, R0, RZ, 0x7 ;  /* 0x0000000003037211 */ /* 0x000fc800078f38ff */
[----:B------:R-:W-:Y:S01]  /*1a00*/  SHF.R.S32.HI R126, RZ, 0x7, R3 ;  /* 0x00000007ff7e7819 */ /* 0x000fe20000011403 */
        /* <DEDUP_REMOVED lines=12> */
.L_x_7742:
[----:B------:R-:W-:-:S13]  /*1ad0*/  ISETP.NE.AND P0, PT, R5, 0x1, PT ;  /* 0x000000010500780c */ /* 0x000fda0003f05270 */
[----:B------:R-:W0:Y:S02]  /*1ae0*/  @P0 LDC.64 R6, c[0x0][0x9e8] ;  /* 0x00027a00ff060b82 */ /* 0x000e240000000a00 */
[----:B0-----:R-:W-:-:S05]  /*1af0*/  @P0 IMAD.HI.U32 R6, R0, R6, RZ ;  /* 0x0000000600060227 */ /* 0x001fca00078e00ff */
[----:B------:R-:W-:-:S07]  /*1b00*/  @P0 SHF.R.U32.HI R0, RZ, R7, R6 ;  /* 0x00000007ff000219 */ /* 0x000fce0000011606 */
.L_x_7743:
[----:B------:R-:W-:Y:S05]  /*1b10*/  BSYNC B0 ;  /* 0x0000000000007941 */ /* 0x000fea0003800000 */
.L_x_7741:
[----:B------:R-:W-:-:S05]  /*1b20*/  IMAD R3, R0, R5, R5 ;  /* 0x0000000500037224 */ /* 0x000fca00078e0205 */
[----:B------:R-:W-:-:S07]  /*1b30*/  VIMNMX R4, R4, R3, PT ;  /* 0x0000000304047248 */ /* 0x000fce0003fe0100 */
.L_x_7740:
        /* <DEDUP_REMOVED lines=25> */
.L_x_7746:
[----:B------:R-:W-:-:S13]  /*1cd0*/  ISETP.NE.AND P0, PT, R5, 0x1, PT ;  /* 0x000000010500780c */ /* 0x000fda0003f05270 */
[----:B------:R-:W0:Y:S02]  /*1ce0*/  @P0 LDC.64 R6, c[0x0][0x9e8] ;  /* 0x00027a00ff060b82 */ /* 0x000e240000000a00 */
[----:B0-----:R-:W-:-:S05]  /*1cf0*/  @P0 IMAD.HI.U32 R4, R0, R6, RZ ;  /* 0x0000000600040227 */ /* 0x001fca00078e00ff */
[----:B------:R-:W-:-:S07]  /*1d00*/  @P0 SHF.R.U32.HI R0, RZ, R7, R4 ;  /* 0x00000007ff000219 */ /* 0x000fce0000011604 */
.L_x_7747:
[----:B------:R-:W-:Y:S05]  /*1d10*/  BSYNC B0 ;  /* 0x0000000000007941 */ /* 0x000fea0003800000 */
.L_x_7745:
[----:B------:R-:W-:-:S05]  /*1d20*/  IMAD R0, R0, R5, RZ ;  /* 0x0000000500007224 */ /* 0x000fca00078e02ff */
[----:B------:R-:W-:-:S07]  /*1d30*/  VIMNMX R3, R3, R0, !PT ;  /* 0x0000000003037248 */ /* 0x000fce0007fe0100 */
.L_x_7744:
[----:B------:R-:W-:Y:S01]  /*1d40*/  SHF.R.S32.HI R0, RZ, 0x1f, R3 ;  /* 0x0000001fff007819 */ /* 0x000fe20000011403 */
[----:B------:R-:W-:Y:S01]  /*1d50*/  BSSY B0, `(.L_x_7748) ;  /* 0x0000028000007945 */ /* 0x000fe20003800000 */
[----:B------:R-:W-:Y:S02]  /*1d60*/  LOP3.LUT R215, R208, 0xff, RZ, 0xc0, !PT ;  /* 0x000000ffd0d77812 */ /* 0x000fe400078ec0ff */
[----:B------:R-:W-:Y:S02]  /*1d70*/  LEA.HI R0, R0, R3, RZ, 0x7 ;  /* 0x0000000300007211 */ /* 0x000fe400078f38ff */
[----:B------:R-:W-:Y:S02]  /*1d80*/  SHF.R.U32.HI R208, RZ, 0x10, R208 ;  /* 0x00000010ffd07819 */ /* 0x000fe400000116d0 */
[----:B------:R-:W-:-:S04]  /*1d90*/  SHF.R.S32.HI R0, RZ, 0x7, R0 ;  /* 0x00000007ff007819 */ /* 0x000fc80000011400 */
        /* <DEDUP_REMOVED lines=35> */
.L_x_7749:
[----:B------:R-:W-:Y:S05]  /*1fd0*/  BSYNC B0 ;  /* 0x0000000000007941 */ /* 0x000fea0003800000 */
.L_x_7748:
[----:B------:R-:W-:-:S05]  /*1fe0*/  IMAD R3, R215, R0, R9 ;  /* 0x00000000d7037224 */ /* 0x000fca00078e0209 */
        /* <DEDUP_REMOVED lines=11> */
[----:B------:R-:W-:Y:S02]  /*20a0*/  @P0 SHF.R.S32.HI R26, RZ, 0x7, R3 ;  /* 0x00000007ff1a0819 */ /* 0x000fe40000011403 */
        /* <DEDUP_REMOVED lines=23> */
.L_x_7752:
[----:B------:R-:W-:Y:S05]  /*2220*/  BSYNC B6 ;  /* 0x0000000000067941 */ /* 0x000fea0003800000 */
.L_x_7751:
        /* <DEDUP_REMOVED lines=20> */
.L_x_7754:
[----:B------:R-:W-:Y:S05]  /*2370*/  BSYNC B6 ;  /* 0x0000000000067941 */ /* 0x000fea0003800000 */
.L_x_7753:
[----:B------:R-:W-:Y:S01]  /*2380*/  ULDC.64 UR4, c[0x0][0x9f8] ;  /* 0x00027e0000047ab9 */ /* 0x000fe20000000a00 */
[----:B------:R-:W2:Y:S01]  /*2390*/  LDL.LU R20, [R1+0x10] ;  /* 0x0000100001147983 */ /* 0x000ea20000300800 */
[----:B------:R-:W-:Y:S01]  /*23a0*/  ISETP.NE.U32.AND P0, PT, RZ, UR4, PT ;  /* 0x00000004ff007c0c */ /* 0x000fe2000bf05070 */
[----:B------:R-:W0:Y:S03]  /*23b0*/  LDC.64 R98, c[0x0][0x300] ;  /* 0x0000c000ff627b82 */ /* 0x000e260000000a00 */
[----:B------:R-:W-:Y:S01]  /*23c0*/  ISETP.NE.AND.EX P0, PT, RZ, UR5, PT, P0 ;  /* 0x00000005ff007c0c */ /* 0x000fe2000bf05300 */
[----:B------:R-:W1:Y:S01]  /*23d0*/  S2R R30, SR_TID.X ;  /* 0x00000000001e7919 */ /* 0x000e620000002100 */
[----:B------:R-:W-:Y:S01]  /*23e0*/  IMAD.IADD R28, R28, 0x1, R29 ;  /* 0x000000011c1c7824 */ /* 0x000fe200078e021d */
[----:B------:R-:W-:Y:S02]  /*23f0*/  ULDC.64 UR4, c[0x0][0xa08] ;  /* 0x0002820000047ab9 */ /* 0x000fe40000000a00 */
[----:B------:R-:W3:Y:S08]  /*2400*/  LDC R33, c[0x0][0x3f4] ;  /* 0x0000fd00ff217b82 */ /* 0x000ef00000000800 */
[----:B------:R-:W4:Y:S02]  /*2410*/  @P0 LDC.64 R4, c[0x0][0x9f8] ;  /* 0x00027e00ff040b82 */ /* 0x000f240000000a00 */
[----:B----4-:R-:W-:-:S05]  /*2420*/  @P0 IMAD.WIDE R4, R27, 0x4, R4 ;  /* 0x000000041b040825 */ /* 0x010fca00078e0204 */
[----:B------:R4:W2:Y:S01]  /*2430*/  @P0 LDG.E R27, desc[UR42][R4.64] ;  /* 0x0000002a041b0981 */ /* 0x0008a2000c1e1900 */
[----:B------:R-:W-:Y:S01]  /*2440*/  SHF.R.S32.HI R39, RZ, 0x1f, R28 ;  /* 0x0000001fff277819 */ /* 0x000fe2000001141c */
[-C--:B0-----:R-:W-:Y:S01]  /*2450*/  IMAD.WIDE.U32 R6, R28, R98.reuse, RZ ;  /* 0x000000621c067225 */ /* 0x081fe200078e00ff */
[----:B------:R-:W-:Y:S02]  /*2460*/  ISETP.NE.U32.AND P0, PT, RZ, UR4, PT ;  /* 0x00000004ff007c0c */ /* 0x000fe4000bf05070 */
[----:B-1----:R-:W-:Y:S01]  /*2470*/  SHF.R.U32.HI R30, RZ, 0x7, R30 ;  /* 0x00000007ff1e7819 */ /* 0x002fe2000001161e */
[-C--:B------:R-:W-:Y:S01]  /*2480*/  IMAD R0, R39, R98.reuse, RZ ;  /* 0x0000006227007224 */ /* 0x080fe200078e02ff */
[----:B------:R-:W-:Y:S01]  /*2490*/  ISETP.NE.AND.EX P0, PT, RZ, UR5, PT, P0 ;  /* 0x00000005ff007c0c */ /* 0x000fe2000bf05300 */
[----:B------:R-:W-:Y:S01]  /*24a0*/  ULDC.64 UR4, c[0x0][0x308] ;  /* 0x0000c20000047ab9 */ /* 0x000fe20000000a00 */
[----:B------:R-:W-:Y:S01]  /*24b0*/  ISETP.NE.AND P6, PT, R30, 0x1, PT ;  /* 0x000000011e00780c */ /* 0x000fe20003fc5270 */
[----:B------:R-:W-:Y:S01]  /*24c0*/  IMAD R3, R28, R99, R0 ;  /* 0x000000631c037224 */ /* 0x000fe200078e0200 */
[----:B---3--:R-:W-:Y:S01]  /*24d0*/  ISETP.GE.AND P1, PT, R16, R33, PT ;  /* 0x000000211000720c */ /* 0x008fe20003f26270 */
[----:B------:R-:W-:Y:S01]  /*24e0*/  IMAD.SHL.U32 R32, R23, 0x40, RZ ;  /* 0x0000004017207824 */ /* 0x000fe200078e00ff */
[----:B-----5:R-:W-:Y:S01]  /*24f0*/  SHF.R.S32.HI R29, RZ, 0x1f, R112 ;  /* 0x0000001fff1d7819 */ /* 0x020fe20000011470 */
[----:B------:R-:W-:Y:S01]  /*2500*/  IMAD.IADD R7, R7, 0x1, R3 ;  /* 0x0000000107077824 */ /* 0x000fe200078e0203 */
[----:B------:R-:W-:Y:S01]  /*2510*/  SHF.R.U32.HI R31, RZ, 0x3, R198 ;  /* 0x00000003ff1f7819 */ /* 0x000fe200000116c6 */
[----:B------:R-:W-:Y:S01]  /*2520*/  IMAD.SHL.U32 R88, R98, 0x20, RZ ;  /* 0x0000002062587824 */ /* 0x000fe200078e00ff */
[----:B------:R-:W-:Y:S01]  /*2530*/  SHF.R.U32.HI R21, RZ, 0x3, R197 ;  /* 0x00000003ff157819 */ /* 0x000fe200000116c5 */
[----:B----4-:R-:W-:Y:S01]  /*2540*/  IMAD.WIDE.U32 R4, R206, UR4, R6 ;  /* 0x00000004ce047c25 */ /* 0x010fe2000f8e0006 */
[----:B------:R-:W-:Y:S01]  /*2550*/  SHF.L.U64.HI R89, R98, 0x5, R99 ;  /* 0x0000000562597819 */ /* 0x000fe20000010263 */
[----:B------:R-:W0:Y:S01]  /*2560*/  LDC.64 R6, c[0x0][0x3f8] ;  /* 0x0000fe00ff067b82 */ /* 0x000e220000000a00 */
[----:B------:R-:W-:Y:S01]  /*2570*/  SHF.R.S32.HI R116, RZ, 0x1f, R212 ;  /* 0x0000001fff747819 */ /* 0x000fe200000114d4 */
[----:B------:R-:W-:Y:S01]  /*2580*/  IMAD R5, R206, UR5, R5 ;  /* 0x00000005ce057c24 */ /* 0x000fe2000f8e0205 */
[----:B------:R-:W-:Y:S01]  /*2590*/  ULDC.64 UR4, c[0x0][0x310] ;  /* 0x0000c40000047ab9 */ /* 0x000fe20000000a00 */
[----:B------:R-:W-:Y:S01]  /*25a0*/  IMAD.WIDE.U32 R128, R23, R98, R88 ;  /* 0x0000006217807225 */ /* 0x000fe200078e0058 */
[----:B------:R-:W-:-:S02]  /*25b0*/  SHF.R.S32.HI R115, RZ, 0x1f, R211 ;  /* 0x0000001fff737819 */ /* 0x000fc400000114d3 */
[----:B------:R-:W-:Y:S01]  /*25c0*/  SHF.R.S32.HI R114, RZ, 0x1f, R210 ;  /* 0x0000001fff727819 */ /* 0x000fe200000114d2 */
[----:B------:R-:W-:-:S04]  /*25d0*/  IMAD.WIDE.U32 R40, R23, R98, R16 ;  /* 0x0000006217287225 */ /* 0x000fc800078e0010 */
[----:B------:R-:W-:Y:S02]  /*25e0*/  VIADD R124, R30, 0x8 ;  /* 0x000000081e7c7836 */ /* 0x000fe40000000000 */
[----:B------:R-:W-:Y:S02]  /*25f0*/  IMAD.SHL.U32 R110, R33, 0x2, RZ ;  /* 0x00000002216e7824 */ /* 0x000fe400078e00ff */
[----:B------:R-:W-:Y:S02]  /*2600*/  IMAD.SHL.U32 R125, R98, 0x80, RZ ;  /* 0x00000080627d7824 */ /* 0x000fe400078e00ff */
[CC--:B0-----:R-:W-:Y:S01]  /*2610*/  IMAD.WIDE.U32 R92, R23.reuse, R6.reuse, R18 ;  /* 0x00000006175c7225 */ /* 0x0c1fe200078e0012 */
[C-C-:B------:R-:W-:Y:S02]  /*2620*/  SHF.L.U64.HI R15, R6.reuse, 0x6, R7.reuse ;  /* 0x00000006060f7819 */ /* 0x140fe40000010207 */
[----:B------:R-:W-:Y:S01]  /*2630*/  SHF.L.U64.HI R14, R6, 0x7, R7 ;  /* 0x00000007060e7819 */ /* 0x000fe20000010207 */
[----:B------:R-:W-:-:S04]  /*2640*/  IMAD.WIDE.U32 R90, R23, R6, R16 ;  /* 0x00000006175a7225 */ /* 0x000fc800078e0010 */
[----:B------:R-:W-:Y:S02]  /*2650*/  IMAD R12, R29, R6, RZ ;  /* 0x000000061d0c7224 */ /* 0x000fe400078e02ff */
[----:B------:R-:W-:Y:S02]  /*2660*/  IMAD.SHL.U32 R13, R6, 0x20, RZ ;  /* 0x00000020060d7824 */ /* 0x000fe400078e00ff */
[----:B------:R-:W-:Y:S02]  /*2670*/  IMAD R35, R112, R7, R12 ;  /* 0x0000000770237224 */ /* 0x000fe400078e020c */
[----:B------:R-:W-:Y:S01]  /*2680*/  IMAD.SHL.U32 R12, R6, 0x40, RZ ;  /* 0x00000040060c7824 */ /* 0x000fe200078e00ff */
[----:B--2---:R-:W-:-:S04]  /*2690*/  LOP3.LUT R20, R20, 0xfffffffe, RZ, 0xc0, !PT ;  /* 0xfffffffe14147812 */ /* 0x004fc800078ec0ff */
[----:B------:R-:W-:-:S05]  /*26a0*/  @P1 LOP3.LUT R20, R20, 0x1, RZ, 0xfc, !PT ;  /* 0x0000000114141812 */ /* 0x000fca00078efcff */
[----:B------:R0:W-:Y:S02]  /*26b0*/  STL [R1+0x10], R20 ;  /* 0x0000101401007387 */ /* 0x0001e40000100800 */
[----:B0-----:R-:W-:Y:S02]  /*26c0*/  SHF.R.U32.HI R20, RZ, 0x3, R196 ;  /* 0x00000003ff147819 */ /* 0x001fe400000116c4 */
[----:B------:R-:W-:Y:S02]  /*26d0*/  SHF.R.S32.HI R0, RZ, 0x1f, R27 ;  /* 0x0000001fff007819 */ /* 0x000fe4000001141b */
[----:B------:R-:W-:Y:S02]  /*26e0*/  SEL R27, R27, RZ, !P0 ;  /* 0x000000ff1b1b7207 */ /* 0x000fe40004000000 */
[----:B------:R-:W-:Y:S02]  /*26f0*/  SEL R3, R0, RZ, !P0 ;  /* 0x000000ff00037207 */ /* 0x000fe40004000000 */
[----:B------:R-:W-:Y:S01]  /*2700*/  IADD3 R42, P0, R23, R28, RZ ;  /* 0x0000001c172a7210 */ /* 0x000fe20007f1e0ff */
[----:B------:R-:W-:Y:S01]  /*2710*/  IMAD.WIDE.U32 R96, R27, UR4, R4 ;  /* 0x000000041b607c25 */ /* 0x000fe2000f8e0004 */
[----:B------:R-:W-:Y:S01]  /*2720*/  SHF.L.U64.HI R28, R98, 0x6, R99 ;  /* 0x00000006621c7819 */ /* 0x000fe20000010263 */
[----:B------:R-:W0:Y:S02]  /*2730*/  LDC.64 R4, c[0x0][0x408] ;  /* 0x00010200ff047b82 */ /* 0x000e240000000a00 */
[----:B------:R-:W-:-:S02]  /*2740*/  IMAD R0, R3, UR4, RZ ;  /* 0x0000000403007c24 */ /* 0x000fc4000f8e02ff */
[----:B------:R-:W-:Y:S01]  /*2750*/  IMAD.X R43, R216, 0x1, R39, P0 ;  /* 0x00000001d82b7824 */ /* 0x000fe200000e0627 */
[----:B------:R-:W-:Y:S01]  /*2760*/  IADD3 R39, P3, R96, 0x40, RZ ;  /* 0x0000004060277810 */ /* 0x000fe20007f7e0ff */
[----:B------:R-:W-:Y:S01]  /*2770*/  IMAD R37, R27, UR5, R0 ;  /* 0x000000051b257c24 */ /* 0x000fe2000f8e0200 */
[----:B------:R-:W-:Y:S05]  /*2780*/  @!P6 WARPSYNC.ALL ;  /* 0x000000000000e948 */ /* 0x000fea0003800000 */
[----:B------:R-:W-:Y:S01]  /*2790*/  ULDC.64 UR4, c[0x0][0x330] ;  /* 0x0000cc0000047ab9 */ /* 0x000fe20000000a00 */
[----:B------:R-:W-:Y:S01]  /*27a0*/  IMAD.IADD R36, R97, 0x1, R37 ;  /* 0x0000000161247824 */ /* 0x000fe200078e0225 */
[----:B------:R-:W-:Y:S01]  /*27b0*/  @!P6 BAR.SYNC.DEFER_BLOCKING 0x9, 0x100 ;  /* 0x024400000000eb1d */ /* 0x000fe20000010000 */
[----:B------:R-:W-:Y:S01]  /*27c0*/  IMAD.WIDE.U32 R8, R206, UR4, R16 ;  /* 0x00000004ce087c25 */ /* 0x000fe2000f8e0010 */
[----:B------:R-:W-:-:S03]  /*27d0*/  IADD3 R37, P0, R96, R40, RZ ;  /* 0x0000002860257210 */ /* 0x000fc60007f1e0ff */
[----:B------:R-:W-:Y:S01]  /*27e0*/  IMAD R9, R206, UR5, R9 ;  /* 0x00000005ce097c24 */ /* 0x000fe2000f8e0209 */
[----:B------:R-:W-:Y:S01]  /*27f0*/  ULDC.64 UR4, c[0x0][0x338] ;  /* 0x0000ce0000047ab9 */ /* 0x000fe20000000a00 */
[----:B------:R-:W-:Y:S02]  /*2800*/  IMAD.X R104, RZ, RZ, R36, P3 ;  /* 0x000000ffff687224 */ /* 0x000fe400018e0624 */
[----:B------:R-:W-:Y:S01]  /*2810*/  IMAD R0, R3, UR4, RZ ;  /* 0x0000000403007c24 */ /* 0x000fe2000f8e02ff */
[----:B------:R-:W-:Y:S01]  /*2820*/  SEL R3, R33, RZ, P1 ;  /* 0x000000ff21037207 */ /* 0x000fe20000800000 */
[C---:B------:R-:W-:Y:S01]  /*2830*/  IMAD.WIDE.U32 R94, R27.reuse, UR4, R8 ;  /* 0x000000041b5e7c25 */ /* 0x040fe2000f8e0008 */
[----:B------:R-:W-:Y:S02]  /*2840*/  ULDC UR4, c[0x0][0x2f4] ;  /* 0x0000bd0000047ab9 */ /* 0x000fe40000000800 */
[----:B------:R-:W-:Y:S01]  /*2850*/  ISETP.GE.AND P2, PT, R16, UR4, PT ;  /* 0x0000000410007c0c */ /* 0x000fe2000bf46270 */
[----:B------:R-:W-:-:S02]  /*2860*/  IMAD R47, R27, UR5, R0 ;  /* 0x000000051b2f7c24 */ /* 0x000fc4000f8e0200 */
[----:B------:R-:W-:Y:S02]  /*2870*/  IMAD R0, R216, R6, RZ ;  /* 0x00000006d8007224 */ /* 0x000fe400078e02ff */
[----:B------:R-:W-:Y:S02]  /*2880*/  IMAD.IADD R3, R16, 0x1, R3 ;  /* 0x0000000110037824 */ /* 0x000fe400078e0203 */
[C---:B------:R-:W-:Y:S02]  /*2890*/  IMAD R9, R23.reuse, R7, R0 ;  /* 0x0000000717097224 */ /* 0x040fe400078e0200 */
[-C--:B0-----:R-:W-:Y:S02]  /*28a0*/  IMAD R0, R216, R4.reuse, RZ ;  /* 0x00000004d8007224 */ /* 0x081fe400078e02ff */
[----:B------:R-:W-:-:S04]  /*28b0*/  IMAD.WIDE.U32 R86, R23, R4, R18 ;  /* 0x0000000417567225 */ /* 0x000fc800078e0012 */
[C---:B------:R-:W-:Y:S01]  /*28c0*/  IMAD R11, R23.reuse, R5, R0 ;  /* 0x00000005170b7224 */ /* 0x040fe200078e0200 */
[----:B------:R-:W-:Y:S01]  /*28d0*/  SHF.R.S32.HI R0, RZ, 0x1f, R3 ;  /* 0x0000001fff007819 */ /* 0x000fe20000011403 */
[----:B------:R-:W-:-:S03]  /*28e0*/  IMAD.WIDE.U32 R84, R23, R4, R16 ;  /* 0x0000000417547225 */ /* 0x000fc600078e0010 */
[CC--:B------:R-:W-:Y:S01]  /*28f0*/  LEA.HI R45, R0.reuse, R3.reuse, RZ, 0x3 ;  /* 0x00000003002d7211 */ /* 0x0c0fe200078f18ff */
[----:B------:R-:W-:Y:S01]  /*2900*/  IMAD.IADD R93, R93, 0x1, R9 ;  /* 0x000000015d5d7824 */ /* 0x000fe200078e0209 */
[----:B------:R-:W-:Y:S01]  /*2910*/  LEA.HI R8, R0, R3, RZ, 0x6 ;  /* 0x0000000300087211 */ /* 0x000fe200078f30ff */
[----:B------:R-:W-:Y:S01]  /*2920*/  IMAD.IADD R91, R9, 0x1, R91 ;  /* 0x00000001095b7824 */ /* 0x000fe200078e025b */
[----:B------:R-:W-:Y:S01]  /*2930*/  LOP3.LUT R0, R45, 0x38, RZ, 0xc0, !PT ;  /* 0x000000382d007812 */ /* 0x000fe200078ec0ff */
[----:B------:R-:W-:Y:S01]  /*2940*/  IMAD.IADD R87, R87, 0x1, R11 ;  /* 0x0000000157577824 */ /* 0x000fe200078e020b */
[----:B------:R-:W-:Y:S01]  /*2950*/  LOP3.LUT R9, R198, 0x38, R45, 0xf8, !PT ;  /* 0x00000038c6097812 */ /* 0x000fe200078ef82d */
[----:B------:R-:W-:Y:S01]  /*2960*/  IMAD.IADD R85, R11, 0x1, R85 ;  /* 0x000000010b557824 */ /* 0x000fe200078e0255 */
[--C-:B------:R-:W-:Y:S01]  /*2970*/  LOP3.LUT R10, R197, 0x38, R45.reuse, 0xf8, !PT ;  /* 0x00000038c50a7812 */ /* 0x100fe200078ef82d */
[----:B------:R-:W-:Y:S01]  /*2980*/  IMAD.SHL.U32 R8, R8, 0x80, RZ ;  /* 0x0000008008087824 */ /* 0x000fe200078e00ff */
[----:B------:R-:W-:Y:S01]  /*2990*/  LOP3.LUT R11, R196, 0x38, R45, 0xf8, !PT ;  /* 0x00000038c40b7812 */ /* 0x000fe200078ef82d */
[----:B------:R-:W-:Y:S01]  /*29a0*/  IMAD R29, R29, R4, RZ ;  /* 0x000000041d1d7224 */ /* 0x000fe200078e02ff */
[----:B------:R-:W-:Y:S01]  /*29b0*/  LOP3.LUT R3, R0, 0x1c0, R32, 0xf8, !PT ;  /* 0x000001c000037812 */ /* 0x000fe200078ef820 */
[----:B------:R-:W-:Y:S01]  /*29c0*/  IMAD R0, R216, R98, RZ ;  /* 0x00000062d8007224 */ /* 0x000fe200078e02ff */
[----:B------:R-:W-:Y:S01]  /*29d0*/  LOP3.LUT R8, R8, 0xffffe000, RZ, 0xc0, !PT ;  /* 0xffffe00008087812 */ /* 0x000fe200078ec0ff */
[----:B------:R-:W-:Y:S01]  /*29e0*/  IMAD.WIDE.U32 R92, R112, R6, R92 ;  /* 0x00000006705c7225 */ /* 0x000fe200078e005c */
[----:B------:R-:W-:-:S02]  /*29f0*/  LOP3.LUT R9, R9, R31, RZ, 0x3c, !PT ;  /* 0x0000001f09097212 */ /* 0x000fc400078e3cff */
[----:B------:R-:W-:Y:S01]  /*2a00*/  LOP3.LUT R27, R10, R21, RZ, 0x3c, !PT ;  /* 0x000000150a1b7212 */ /* 0x000fe200078e3cff */
[----:B------:R-:W-:Y:S01]  /*2a10*/  IMAD R31, R23, R99, R0 ;  /* 0x00000063171f7224 */ /* 0x000fe200078e0200 */
[----:B------:R-:W-:Y:S01]  /*2a20*/  LOP3.LUT R11, R11, R20, RZ, 0x3c, !PT ;  /* 0x000000140b0b7212 */ /* 0x000fe200078e3cff */
[C---:B------:R-:W-:Y:S01]  /*2a30*/  IMAD.WIDE.U32 R90, R112.reuse, R6, R90 ;  /* 0x00000006705a7225 */ /* 0x040fe200078e005a */
[----:B------:R-:W-:Y:S02]  /*2a40*/  LOP3.LUT R3, R3, R202, RZ, 0x3c, !PT ;  /* 0x000000ca03037212 */ /* 0x000fe400078e3cff */
[-C--:B------:R-:W-:Y:S01]  /*2a50*/  IADD3 R108, R9, R8.reuse, R201 ;  /* 0x00000008096c7210 */ /* 0x080fe20007ffe0c9 */
[C---:B------:R-:W-:Y:S01]  /*2a60*/  IMAD R101, R112.reuse, R5, R29 ;  /* 0x0000000570657224 */ /* 0x040fe200078e021d */
[----:B------:R-:W-:Y:S01]  /*2a70*/  IADD3 R27, R27, R8, R200 ;  /* 0x000000081b1b7210 */ /* 0x000fe20007ffe0c8 */
[----:B------:R-:W-:Y:S01]  /*2a80*/  IMAD.WIDE.U32 R86, R112, R4, R86 ;  /* 0x0000000470567225 */ /* 0x000fe200078e0056 */
[----:B------:R-:W-:-:S02]  /*2a90*/  IADD3 R21, R11, R8, R199 ;  /* 0x000000080b157210 */ /* 0x000fc40007ffe0c7 */
[----:B------:R-:W-:Y:S01]  /*2aa0*/  IADD3 R109, R3, R8, R203 ;  /* 0x00000008036d7210 */ /* 0x000fe20007ffe0cb */
[C---:B------:R-:W-:Y:S01]  /*2ab0*/  IMAD.SHL.U32 R11, R6.reuse, 0x80, RZ ;  /* 0x00000080060b7824 */ /* 0x040fe200078e00ff */
[----:B------:R-:W-:Y:S01]  /*2ac0*/  SHF.L.U64.HI R20, R6, 0x5, R7 ;  /* 0x0000000506147819 */ /* 0x000fe20000010207 */
[C---:B------:R-:W-:Y:S01]  /*2ad0*/  IMAD.SHL.U32 R7, R4.reuse, 0x20, RZ ;  /* 0x0000002004077824 */ /* 0x040fe200078e00ff */
[C-C-:B------:R-:W-:Y:S01]  /*2ae0*/  SHF.L.U64.HI R10, R4.reuse, 0x5, R5.reuse ;  /* 0x00000005040a7819 */ /* 0x140fe20000010205 */
[C---:B------:R-:W-:Y:S01]  /*2af0*/  IMAD.SHL.U32 R6, R4.reuse, 0x40, RZ ;  /* 0x0000004004067824 */ /* 0x040fe200078e00ff */
[----:B------:R-:W-:Y:S01]  /*2b00*/  SHF.L.U64.HI R9, R4, 0x6, R5 ;  /* 0x0000000604097819 */ /* 0x000fe20000010205 */
[----:B------:R-:W-:Y:S01]  /*2b10*/  IMAD.WIDE.U32 R84, R112, R4, R84 ;  /* 0x0000000470547225 */ /* 0x000fe200078e0054 */
[----:B------:R-:W-:Y:S02]  /*2b20*/  SHF.L.U64.HI R8, R4, 0x7, R5 ;  /* 0x0000000704087819 */ /* 0x000fe40000010205 */
[----:B------:R-:W-:Y:S01]  /*2b30*/  IADD3 R3, P1, R88, R128, RZ ;  /* 0x0000008058037210 */ /* 0x000fe20007f3e0ff */
[----:B------:R-:W-:Y:S01]  /*2b40*/  IMAD.SHL.U32 R5, R4, 0x80, RZ ;  /* 0x0000008004057824 */ /* 0x000fe200078e00ff */
[----:B------:R-:W-:Y:S01]  /*2b50*/  SHF.L.U64.HI R0, R98, 0x7, R99 ;  /* 0x0000000762007819 */ /* 0x000fe20000010263 */
[----:B------:R-:W-:Y:S01]  /*2b60*/  IMAD.IADD R4, R31, 0x1, R129 ;  /* 0x000000011f047824 */ /* 0x000fe200078e0281 */
[----:B------:R-:W-:Y:S01]  /*2b70*/  LOP3.LUT R38, R45, 0xfffffff8, RZ, 0xc0, !PT ;  /* 0xfffffff82d267812 */ /* 0x000fe200078ec0ff */
[----:B------:R-:W-:Y:S01]  /*2b80*/  IMAD.IADD R31, R41, 0x1, R31 ;  /* 0x00000001291f7824 */ /* 0x000fe200078e021f */
[----:B------:R-:W-:Y:S01]  /*2b90*/  SHF.R.S32.HI R102, RZ, 0x3, R45 ;  /* 0x00000003ff667819 */ /* 0x000fe2000001142d */
[----:B------:R-:W-:Y:S01]  /*2ba0*/  IMAD.X R29, R4, 0x1, R89, P1 ;  /* 0x00000001041d7824 */ /* 0x000fe200008e0659 */
[----:B------:R-:W-:Y:S01]  /*2bb0*/  IADD3 R30, P1, R3, R88, RZ ;  /* 0x00000058031e7210 */ /* 0x000fe20007f3e0ff */
[----:B------:R-:W-:Y:S01]  /*2bc0*/  IMAD.X R99, R31, 0x1, R36, P0 ;  /* 0x000000011f637824 */ /* 0x000fe200000e0624 */
[----:B------:R-:W-:Y:S01]  /*2bd0*/  IADD3 R100, P0, R37, 0x40, RZ ;  /* 0x0000004025647810 */ /* 0x000fe20007f1e0ff */
[----:B------:R-:W-:Y:S01]  /*2be0*/  IMAD.IADD R33, R93, 0x1, R35 ;  /* 0x000000015d217824 */ /* 0x000fe200078e0223 */
[----:B------:R-:W-:Y:S01]  /*2bf0*/  SHF.R.S32.HI R103, RZ, 0x1f, R38 ;  /* 0x0000001fff677819 */ /* 0x000fe20000011426 */
[----:B------:R-:W-:-:S02]  /*2c00*/  IMAD.IADD R34, R35, 0x1, R91 ;  /* 0x0000000123227824 */ /* 0x000fc400078e025b */
[----:B------:R-:W-:Y:S01]  /*2c10*/  IMAD.X R32, R29, 0x1, R89, P1 ;  /* 0x000000011d207824 */ /* 0x000fe200008e0659 */
[----:B------:R-:W-:Y:S01]  /*2c20*/  ISETP.GE.AND P1, PT, R190, UR4, PT ;  /* 0x00000004be007c0c */ /* 0x000fe2000bf26270 */
[----:B------:R-:W-:Y:S02]  /*2c30*/  IMAD.IADD R35, R87, 0x1, R101 ;  /* 0x0000000157237824 */ /* 0x000fe400078e0265 */
[----:B------:R-:W-:Y:S02]  /*2c40*/  IMAD.IADD R101, R101, 0x1, R85 ;  /* 0x0000000165657824 */ /* 0x000fe400078e0255 */
[----:B------:R-:W-:Y:S02]  /*2c50*/  IMAD.X R105, RZ, RZ, R99, P0 ;  /* 0x000000ffff697224 */ /* 0x000fe400000e0663 */
[----:B------:R-:W-:-:S07]  /*2c60*/  IMAD.IADD R106, R95, 0x1, R47 ;  /* 0x000000015f6a7824 */ /* 0x000fce00078e022f */
.L_x_7840:
[----:B------:R-:W2:Y:S01]  /*2c70*/  LDL.LU R44, [R1+0x10] ;  /* 0x00001000012c7983 */ /* 0x000ea20000300800 */
[----:B------:R-:W-:Y:S01]  /*2c80*/  VIADD R26, R26, 0xffffffff ;  /* 0xffffffff1a1a7836 */ /* 0x000fe20000000000 */
[----:B------:R-:W0:Y:S01]  /*2c90*/  LDC R121, c[0x0][0x3f4] ;  /* 0x0000fd00ff797b82 */ /* 0x000e220000000800 */
[----:B------:R-:W-:Y:S01]  /*2ca0*/  IMAD R111, R184, 0x4000, R205 ;  /* 0x00004000b86f7824 */ /* 0x000fe200078e02cd */
[----:B------:R-:W-:Y:S05]  /*2cb0*/  YIELD ;  /* 0x0000000000007946 */ /* 0x000fea0003800000 */
[----:B------:R-:W-:Y:S01]  /*2cc0*/  ISETP.GT.AND P3, PT, R26, R25, PT ;  /* 0x000000191a00720c */ /* 0x000fe20003f64270 */
[----:B------:R-:W-:Y:S01]  /*2cd0*/  BSSY B0, `(.L_x_7755) ;  /* 0x00005e8000007945 */ /* 0x000fe20003800000 */
[----:B------:R-:W-:Y:S01]  /*2ce0*/  IMAD R111, R111, 0x2, R2 ;  /* 0x000000026f6f7824 */ /* 0x000fe200078e0202 */
[----:B0-----:R-:W-:-:S02]  /*2cf0*/  ISETP.GE.AND P0, PT, R121, 0x1, PT ;  /* 0x000000017900780c */ /* 0x001fc40003f06270 */
[----:B--2---:R-:W-:-:S08]  /*2d00*/  LOP3.LUT R44, R44, 0xfffffffb, RZ, 0xc0, !PT ;  /* 0xfffffffb2c2c7812 */ /* 0x004fd000078ec0ff */
[----:B------:R-:W-:-:S05]  /*2d10*/  @P3 LOP3.LUT R44, R44, 0x4, RZ, 0xfc, !PT ;  /* 0x000000042c2c3812 */ /* 0x000fca00078efcff */
[----:B------:R0:W-:Y:S01]  /*2d20*/  STL [R1+0x10], R44 ;  /* 0x0000102c01007387 */ /* 0x0001e20000100800 */
[----:B------:R-:W-:Y:S05]  /*2d30*/  @!P0 BRA `(.L_x_7756) ;  /* 0x0000005800048947 */ /* 0x000fea0003800000 */
[----:B------:R-:W-:Y:S01]  /*2d40*/  ULDC.U8 UR4, c[0x0][0x410] ;  /* 0x0001040000047ab9 */ /* 0x000fe20000000000 */
[----:B0-----:R-:W-:Y:S01]  /*2d50*/  SHF.R.S32.HI R44, RZ, 0x1f, R26 ;  /* 0x0000001fff2c7819 */ /* 0x001fe2000001141a */
[-C--:B------:R-:W-:Y:S01]  /*2d60*/  IMAD R45, R0, R26.reuse, RZ ;  /* 0x0000001a002d7224 */ /* 0x080fe200078e02ff */
[----:B------:R-:W-:Y:S01]  /*2d70*/  ISETP.NE.AND P0, PT, RZ, UR4, PT ;  /* 0x00000004ff007c0c */ /* 0x000fe2000bf05270 */
[-C--:B------:R-:W-:Y:S02]  /*2d80*/  IMAD R46, R14, R26.reuse, RZ ;  /* 0x0000001a0e2e7224 */ /* 0x080fe400078e02ff */
[----:B------:R-:W-:Y:S02]  /*2d90*/  IMAD R47, R8, R26, RZ ;  /* 0x0000001a082f7224 */ /* 0x000fe400078e02ff */
[----:B------:R-:W-:Y:S02]  /*2da0*/  IMAD R113, R26, -0x80, R24 ;  /* 0xffffff801a717824 */ /* 0x000fe400078e0218 */
[----:B------:R-:W-:-:S02]  /*2db0*/  IMAD R45, R44, R125, R45 ;  /* 0x0000007d2c2d7224 */ /* 0x000fc400078e022d */
[C---:B------:R-:W-:Y:S01]  /*2dc0*/  IMAD R117, R44.reuse, R11, R46 ;  /* 0x0000000b2c757224 */ /* 0x040fe200078e022e */
[----:B------:R-:W-:Y:S01]  /*2dd0*/  VIMNMX R113, R113, 0x80, PT ;  /* 0x0000008071717848 */ /* 0x000fe20003fe0100 */
[----:B------:R-:W-:Y:S02]  /*2de0*/  IMAD R47, R44, R5, R47 ;  /* 0x000000052c2f7224 */ /* 0x000fe400078e022f */
[----:B------:R-:W-:-:S04]  /*2df0*/  IMAD.WIDE.U32 R118, R125, R26, RZ ;  /* 0x0000001a7d767225 */ /* 0x000fc800078e00ff */
        /* <DEDUP_REMOVED lines=34> */
.L_x_7759:
[----:B------:R-:W-:Y:S05]  /*3020*/  BSYNC B1 ;  /* 0x0000000000017941 */ /* 0x000fea0003800000 */
.L_x_7758:
[----:B------:R-:W-:Y:S01]  /*3030*/  ISETP.GE.AND P4, PT, R212, R113, PT ;  /* 0x00000071d400720c */ /* 0x000fe20003f86270 */
[----:B0----5:R-:W-:Y:S01]  /*3040*/  IMAD.MOV.U32 R44, RZ, RZ, R72 ;  /* 0x000000ffff2c7224 */ /* 0x021fe200078e0048 */
[----:B------:R-:W-:Y:S01]  /*3050*/  BSSY B1, `(.L_x_7760) ;  /* 0x0000028000017945 */ /* 0x000fe20003800000 */
        /* <DEDUP_REMOVED lines=18> */
[----:B------:R-:W-:Y:S06]  /*3180*/  @P4 BRA `(.L_x_7761) ;  /* 0x0000000000504947 */ /* 0x000fec0003800000 */
[----:B------:R-:W-:Y:S01]  /*3190*/  IADD3 R45, P0, P5, R92, R78, R13 ;  /* 0x0000004e5c2d7210 */ /* 0x000fe20007d1e00d */
[----:B------:R-:W-:Y:S01]  /*31a0*/  ULDC.64 UR4, c[0x0][0x3e8] ;  /* 0x0000fa0000047ab9 */ /* 0x000fe20000000a00 */
[----:B------:R-:W-:Y:S02]  /*31b0*/  CS2R R68, SRZ ;  /* 0x0000000000447805 */ /* 0x000fe4000001ff00 */
[----:B------:R-:W-:Y:S02]  /*31c0*/  CS2R R70, SRZ ;  /* 0x0000000000467805 */ /* 0x000fe4000001ff00 */
        /* <DEDUP_REMOVED lines=16> */
.L_x_7761:
[----:B------:R-:W-:Y:S05]  /*32d0*/  BSYNC B1 ;  /* 0x0000000000017941 */ /* 0x000fea0003800000 */
.L_x_7760:
        /* <DEDUP_REMOVED lines=22> */
[----:B------:R-:W-:-:S02]  /*3440*/  CS2R R62, SRZ ;  /* 0x00000000003e7805 */ /* 0x000fc4000001ff00 */
[----:B------:R-:W-:Y:S02]  /*3450*/  CS2R R52, SRZ ;  /* 0x0000000000347805 */ /* 0x000fe4000001ff00 */
[----:B------:R-:W-:Y:S02]  /*3460*/  CS2R R50, SRZ ;  /* 0x0000000000327805 */ /* 0x000fe4000001ff00 */
[----:B------:R-:W-:Y:S02]  /*3470*/  CS2R R54, SRZ ;  /* 0x0000000000367805 */ /* 0x000fe4000001ff00 */
[----:B------:R-:W-:Y:S01]  /*3480*/  P2R R122, PR, RZ, 0x1 ;  /* 0x00000001ff7a7803 */ /* 0x000fe20000000000 */
        /* <DEDUP_REMOVED lines=21> */
.L_x_7763:
[----:B------:R-:W-:Y:S05]  /*35e0*/  BSYNC B1 ;  /* 0x0000000000017941 */ /* 0x000fea0003800000 */
.L_x_7762:
[----:B------:R-:W-:Y:S01]  /*35f0*/  ISETP.GE.AND P5, PT, R210, R113, PT ;  /* 0x00000071d200720c */ /* 0x000fe20003fa6270 */
[----:B------:R-:W-:-:S12]  /*3600*/  BSSY B1, `(.L_x_7764) ;  /* 0x000001e000017945 */ /* 0x000fd80003800000 */
[----:B------:R-:W-:Y:S05]  /*3610*/  @P5 BRA `(.L_x_7765) ;  /* 0x0000000000705947 */ /* 0x000fea0003800000 */
[----:B0-----:R-:W0:Y:S01]  /*3620*/  LDC.64 R44, c[0x0][0x3f8] ;  /* 0x0000fe00ff2c7b82 */ /* 0x001e220000000a00 */
[----:B------:R-:W-:Y:S01]  /*3630*/  IMAD.MOV.U32 R79, RZ, RZ, R117 ;  /* 0x000000ffff4f7224 */ /* 0x000fe200078e0075 */
[----:B------:R-:W-:Y:S01]  /*3640*/  ULDC.64 UR4, c[0x0][0x3e8] ;  /* 0x0000fa0000047ab9 */ /* 0x000fe20000000a00 */
[----:B------:R-:W-:Y:S01]  /*3650*/  IMAD.MOV.U32 R77, RZ, RZ, R107 ;  /* 0x000000ffff4d7224 */ /* 0x000fe200078e006b */
[----:B------:R-:W-:Y:S02]  /*3660*/  CS2R R52, SRZ ;  /* 0x0000000000347805 */ /* 0x000fe4000001ff00 */
[----:B------:R-:W-:Y:S01]  /*3670*/  CS2R R54, SRZ ;  /* 0x0000000000367805 */ /* 0x000fe2000001ff00 */
        /* <DEDUP_REMOVED lines=22> */
.L_x_7765:
[----:B------:R-:W-:Y:S05]  /*37e0*/  BSYNC B1 ;  /* 0x0000000000017941 */ /* 0x000fea0003800000 */
.L_x_7764:
[----:B01---5:R-:W-:Y:S01]  /*37f0*/  IMAD.MOV.U32 R44, RZ, RZ, R56 ;  /* 0x000000ffff2c7224 */ /* 0x023fe200078e0038 */
[----:B------:R-:W-:Y:S01]  /*3800*/  UISETP.NE.AND UP0, UPT, UR45, 0x3, UPT ;  /* 0x000000032d00788c */ /* 0x000fe2000bf05270 */
        /* <DEDUP_REMOVED lines=30> */
[----:B------:R-:W-:Y:S02]  /*39f0*/  PRMT R140, R46, 0x7610, R140 ;  /* 0x000076102e8c7816 */ /* 0x000fe4000000008c */
[----:B------:R-:W-:Y:S01]  /*3a00*/  PRMT R139, R47, 0x7610, R139 ;  /* 0x000076102f8b7816 */ /* 0x000fe2000000008b */
[----:B------:R-:W-:Y:S06]  /*3a10*/  @!P0 BRA `(.L_x_7766) ;  /* 0x0000000000048947 */ /* 0x000fec0003800000 */
[----:B------:R-:W-:Y:S01]  /*3a20*/  BPT.TRAP 0x1 ;  /* 0x000000040000795c */ /* 0x000fe20000300000 */
.L_x_7766:
[----:B------:R-:W-:Y:S01]  /*3a30*/  IMAD R107, R184, 0x8, R2 ;  /* 0x00000008b86b7824 */ /* 0x000fe200078e0202 */
[----:B------:R-:W-:Y:S01]  /*3a40*/  SHF.L.U32 R117, R191, 0x1f, RZ ;  /* 0x0000001fbf757819 */ /* 0x000fe200000006ff */
[----:B------:R-:W-:Y:S03]  /*3a50*/  BSSY B1, `(.L_x_7767) ;  /* 0x0000003000017945 */ /* 0x000fe60003800000 */
[----:B------:R-:W0:Y:S02]  /*3a60*/  SYNCS.PHASECHK.TRANS64.TRYWAIT P6, [R107+URZ+0x28890], R117 ;  /* 0x028890756b0075a7 */ /* 0x000e2400080c017f */
[----:B0-----:R-:W-:Y:S05]  /*3a70*/  @!P6 BRA `(.L_x_7768) ;  /* 0x0000023800bce947 */ /* 0x001fea0003800000 */
.L_x_8191:
[----:B------:R-:W-:Y:S05]  /*3a80*/  BSYNC B1 ;  /* 0x0000000000017941 */ /* 0x000fea0003800000 */
.L_x_7767:
[----:B------:R-:W-:Y:S04]  /*3a90*/  BSSY B1, `(.L_x_7769) ;  /* 0x0000076000017945 */ /* 0x000fe80003800000 */
[----:B------:R-:W-:Y:S05]  /*3aa0*/  @P3 BRA `(.L_x_7770) ;  /* 0x0000000400d03947 */ /* 0x000fea0003800000 */
[----:B------:R-:W-:Y:S01]  /*3ab0*/  IADD3 R151, P3, R40, R118, RZ ;  /* 0x0000007628977210 */ /* 0x000fe20007f7e0ff */
[----:B------:R-:W-:Y:S04]  /*3ac0*/  BSSY B2, `(.L_x_7771) ;  /* 0x000003a000027945 */ /* 0x000fe80003800000 */
[----:B------:R-:W-:Y:S01]  /*3ad0*/  IMAD.X R153, R120, 0x1, R31, P3 ;  /* 0x0000000178997824 */ /* 0x000fe200018e061f */
[----:B------:R-:W-:Y:S07]  /*3ae0*/  @P2 BRA `(.L_x_7772) ;  /* 0x0000000000dc2947 */ /* 0x000fee0003800000 */
[----:B------:R1:W2:Y:S01]  /*3af0*/  LDS.128 R44, [R111+0x18400] ;  /* 0x018400006f2c7984 */ /* 0x0002a20000000c00 */
[----:B------:R-:W-:Y:S01]  /*3b00*/  IADD3 R77, P3, R151, R96, RZ ;  /* 0x00000060974d7210 */ /* 0x000fe20007f7e0ff */
[----:B------:R-:W-:Y:S04]  /*3b10*/  BSSY B3, `(.L_x_7773) ;  /* 0x0000030000037945 */ /* 0x000fe80003800000 */
[----:B------:R-:W-:Y:S01]  /*3b20*/  IMAD.X R152, R153, 0x1, R36, P3 ;  /* 0x0000000199987824 */ /* 0x000fe200018e0624 */
[----:B------:R-:W-:-:S13]  /*3b30*/  ISETP.GE.AND P3, PT, R18, R121, PT ;  /* 0x000000791200720c */ /* 0x000fda0003f66270 */
[----:B-1----:R-:W-:Y:S05]  /*3b40*/  @P3 BRA `(.L_x_7774) ;  /* 0x0000000000b03947 */ /* 0x002fea0003800000 */
[--C-:B------:R-:W-:Y:S02]  /*3b50*/  SHF.R.U64 R76, R80, 0x10, R81.reuse ;  /* 0x00000010504c7819 */ /* 0x100fe40000001251 */
[----:B------:R-:W-:Y:S02]  /*3b60*/  SHF.R.U32.HI R80, RZ, 0x10, R81 ;  /* 0x00000010ff507819 */ /* 0x000fe40000011651 */
[----:B------:R-:W-:Y:S02]  /*3b70*/  SHF.R.U64 R81, R82, 0x10, R83 ;  /* 0x0000001052517819 */ /* 0x000fe40000001253 */
[----:B------:R-:W-:Y:S01]  /*3b80*/  PRMT R157, R157, 0x5410, R76 ;  /* 0x000054109d9d7816 */ /* 0x000fe2000000004c */
[C---:B--2---:R-:W-:Y:S01]  /*3b90*/  IMAD.U32 R76, R45.reuse, 0x10000, RZ ;  /* 0x000100002d4c7824 */ /* 0x044fe200078e00ff */
[----:B------:R-:W-:Y:S02]  /*3ba0*/  PRMT R156, R156, 0x5410, R81 ;  /* 0x000054109c9c7816 */ /* 0x000fe40000000051 */
[----:B------:R-:W-:-:S02]  /*3bb0*/  LOP3.LUT R82, R45, 0xffff0000, RZ, 0xc0, !PT ;  /* 0xffff00002d527812 */ /* 0x000fc400078ec0ff */
[----:B------:R-:W-:Y:S02]  /*3bc0*/  LOP3.LUT R81, R156, 0xffff0000, RZ, 0xc0, !PT ;  /* 0xffff00009c517812 */ /* 0x000fe400078ec0ff */
[C---:B------:R-:W-:Y:S01]  /*3bd0*/  LOP3.LUT R159, R157.reuse, 0xffff0000, RZ, 0xc0, !PT ;  /* 0xffff00009d9f7812 */ /* 0x040fe200078ec0ff */
[----:B------:R-:W-:Y:S01]  /*3be0*/  IMAD.U32 R157, R157, 0x10000, RZ ;  /* 0x000100009d9d7824 */ /* 0x000fe200078e00ff */
[----:B------:R-:W-:Y:S01]  /*3bf0*/  SHF.R.U32.HI R83, RZ, 0x10, R83 ;  /* 0x00000010ff537819 */ /* 0x000fe20000011653 */
[C---:B------:R-:W-:Y:S01]  /*3c00*/  FMUL.FTZ R45, R82.reuse, R81 ;  /* 0x00000051522d7220 */ /* 0x040fe20000410000 */
[----:B------:R-:W-:Y:S01]  /*3c10*/  PRMT R155, R155, 0x5410, R80 ;  /* 0x000054109b9b7816 */ /* 0x000fe20000000050 */
[-C--:B------:R-:W-:Y:S01]  /*3c20*/  FMUL.FTZ R82, R82, R159.reuse ;  /* 0x0000009f52527220 */ /* 0x080fe20000410000 */
[----:B------:R-:W-:Y:S01]  /*3c30*/  PRMT R154, R154, 0x5410, R83 ;  /* 0x000054109a9a7816 */ /* 0x000fe20000000053 */
[----:B------:R-:W-:Y:S01]  /*3c40*/  FFMA.FTZ R45, R76, R159, -R45 ;  /* 0x0000009f4c2d7223 */ /* 0x000fe2000001082d */
[----:B------:R-:W-:-:S02]  /*3c50*/  IMAD.U32 R80, R47, 0x10000, RZ ;  /* 0x000100002f507824 */ /* 0x000fc400078e00ff */
[----:B------:R-:W-:Y:S01]  /*3c60*/  FFMA.FTZ R82, R76, R81, R82 ;  /* 0x000000514c527223 */ /* 0x000fe20000010052 */
[----:B------:R-:W-:Y:S01]  /*3c70*/  LOP3.LUT R76, R46, 0xffff0000, RZ, 0xc0, !PT ;  /* 0xffff00002e4c7812 */ /* 0x000fe200078ec0ff */
[----:B------:R-:W-:Y:S02]  /*3c80*/  IMAD.U32 R81, R154, 0x10000, RZ ;  /* 0x000100009a517824 */ /* 0x000fe400078e00ff */
[C---:B------:R-:W-:Y:S01]  /*3c90*/  IMAD.U32 R83, R155.reuse, 0x10000, RZ ;  /* 0x000100009b537824 */ /* 0x040fe200078e00ff */
[----:B------:R-:W-:Y:S01]  /*3ca0*/  LOP3.LUT R155, R155, 0xffff0000, RZ, 0xc0, !PT ;  /* 0xffff00009b9b7812 */ /* 0x000fe200078ec0ff */
[----:B------:R-:W-:Y:S01]  /*3cb0*/  FMUL.FTZ R159, R76, R81 ;  /* 0x000000514c9f7220 */ /* 0x000fe20000410000 */
[----:B------:R-:W-:Y:S02]  /*3cc0*/  IMAD.U32 R46, R46, 0x10000, RZ ;  /* 0x000100002e2e7824 */ /* 0x000fe400078e00ff */
[----:B------:R-:W-:Y:S01]  /*3cd0*/  FMUL.FTZ R76, R76, R83 ;  /* 0x000000534c4c7220 */ /* 0x000fe20000410000 */
[----:B------:R-:W-:Y:S01]  /*3ce0*/  F2FP.BF16.F32.PACK_AB R45, R82, R45 ;  /* 0x0000002d522d723e */ /* 0x000fe200000010ff */
[----:B------:R-:W-:-:S02]  /*3cf0*/  FFMA.FTZ R159, R46, R83, -R159 ;  /* 0x000000532e9f7223 */ /* 0x000fc4000001089f */
[----:B------:R-:W-:Y:S01]  /*3d00*/  FFMA.FTZ R76, R46, R81, R76 ;  /* 0x000000512e4c7223 */ /* 0x000fe2000001004c */
[----:B------:R-:W-:Y:S02]  /*3d10*/  LOP3.LUT R81, R154, 0xffff0000, RZ, 0xc0, !PT ;  /* 0xffff00009a517812 */ /* 0x000fe400078ec0ff */
[----:B------:R-:W-:-:S05]  /*3d20*/  LOP3.LUT R46, R47, 0xffff0000, RZ, 0xc0, !PT ;  /* 0xffff00002f2e7812 */ /* 0x000fca00078ec0ff */
[C---:B------:R-:W-:Y:S01]  /*3d30*/  FMUL.FTZ R47, R46.reuse, R81 ;  /* 0x000000512e2f7220 */ /* 0x040fe20000410000 */
[----:B------:R-:W-:-:S03]  /*3d40*/  FMUL.FTZ R46, R46, R155 ;  /* 0x0000009b2e2e7220 */ /* 0x000fc60000410000 */
[C---:B------:R-:W-:Y:S01]  /*3d50*/  FFMA.FTZ R47, R80.reuse, R155, -R47 ;  /* 0x0000009b502f7223 */ /* 0x040fe2000001082f */
[----:B------:R-:W-:Y:S01]  /*3d60*/  FFMA.FTZ R46, R80, R81, R46 ;  /* 0x00000051502e7223 */ /* 0x000fe2000001002e */
[----:B------:R-:W-:Y:S01]  /*3d70*/  LOP3.LUT R80, R44, 0xffff0000, RZ, 0xc0, !PT ;  /* 0xffff00002c507812 */ /* 0x000fe200078ec0ff */
[----:B------:R-:W-:Y:S02]  /*3d80*/  IMAD.U32 R81, R156, 0x10000, RZ ;  /* 0x000100009c517824 */ /* 0x000fe400078e00ff */
[----:B------:R-:W-:Y:S01]  /*3d90*/  IMAD.U32 R44, R44, 0x10000, RZ ;  /* 0x000100002c2c7824 */ /* 0x000fe200078e00ff */
[----:B------:R-:W-:Y:S01]  /*3da0*/  F2FP.BF16.F32.PACK_AB R47, R46, R47 ;  /* 0x0000002f2e2f723e */ /* 0x000fe200000010ff */
[C---:B------:R-:W-:Y:S01]  /*3db0*/  FMUL.FTZ R83, R80.reuse, R81 ;  /* 0x0000005150537220 */ /* 0x040fe20000410000 */
[----:B------:R-:W-:Y:S01]  /*3dc0*/  FMUL.FTZ R80, R80, R157 ;  /* 0x0000009d50507220 */ /* 0x000fe20000410000 */
[----:B------:R-:W-:Y:S02]  /*3dd0*/  F2FP.BF16.F32.PACK_AB R46, R76, R159 ;  /* 0x0000009f4c2e723e */ /* 0x000fe400000010ff */
[C---:B------:R-:W-:Y:S01]  /*3de0*/  FFMA.FTZ R83, R44.reuse, R157, -R83 ;  /* 0x0000009d2c537223 */ /* 0x040fe20000010853 */
[----:B------:R-:W-:-:S05]  /*3df0*/  FFMA.FTZ R80, R44, R81, R80 ;  /* 0x000000512c507223 */ /* 0x000fca0000010050 */
[----:B------:R-:W-:-:S07]  /*3e00*/  F2FP.BF16.F32.PACK_AB R44, R80, R83 ;  /* 0x00000053502c723e */ /* 0x000fce00000010ff */
.L_x_7774:
[----:B------:R-:W-:Y:S05]  /*3e10*/  BSYNC B3 ;  /* 0x0000000000037941 */ /* 0x000fea0003800000 */
.L_x_7773:
[----:B------:R-:W-:Y:S02]  /*3e20*/  ULDC.64 UR4, c[0x0][0x2e8] ;  /* 0x0000ba0000047ab9 */ /* 0x000fe40000000a00 */
[----:B------:R-:W-:-:S04]  /*3e30*/  LEA R76, P3, R77, UR4, 0x1 ;  /* 0x000000044d4c7c11 */ /* 0x000fc8000f8608ff */
[----:B------:R-:W-:-:S05]  /*3e40*/  LEA.HI.X R77, R77, UR5, R152, 0x1, P3 ;  /* 0x000000054d4d7c11 */ /* 0x000fca00098f0c98 */
[----:B--2---:R1:W-:Y:S04]  /*3e50*/  STG.E.128 desc[UR42][R76.64], R44 ;  /* 0x0000002c4c007986 */ /* 0x0043e8000c101d2a */
.L_x_7772:
[----:B------:R-:W-:Y:S05]  /*3e60*/  BSYNC B2 ;  /* 0x0000000000027941 */ /* 0x000fea0003800000 */
.L_x_7771:
[----:B------:R-:W-:Y:S05]  /*3e70*/  @P1 BRA `(.L_x_7770) ;  /* 0x0000000000dc1947 */ /* 0x000fea0003800000 */
        /* <DEDUP_REMOVED lines=13> */
[----:B------:R-:W-:-:S02]  /*3f50*/  PRMT R146, R146, 0x5410, R77 ;  /* 0x0000541092927816 */ /* 0x000fc4000000004d */
        /* <DEDUP_REMOVED lines=10> */
[-C--:B------:R-:W-:Y:S01]  /*4000*/  FMUL.FTZ R152, R81, R83.reuse ;  /* 0x0000005351987220 */ /* 0x080fe20000410000 */
[----:B------:R-:W-:Y:S01]  /*4010*/  FFMA.FTZ R72, R82, R83, -R153 ;  /* 0x0000005352487223 */ /* 0x000fe20000010899 */
[----:B------:R-:W-:Y:S01]  /*4020*/  IMAD.U32 R80, R145, 0x10000, RZ ;  /* 0x0001000091507824 */ /* 0x000fe200078e00ff */
[----:B------:R-:W-:Y:S01]  /*4030*/  LOP3.LUT R74, R47, 0xffff0000, RZ, 0xc0, !PT ;  /* 0xffff00002f4a7812 */ /* 0x000fe200078ec0ff */
[----:B------:R-:W-:Y:S01]  /*4040*/  FMUL.FTZ R154, R46, R77 ;  /* 0x0000004d2e9a7220 */ /* 0x000fe20000410000 */
[----:B------:R-:W-:Y:S01]  /*4050*/  FFMA.FTZ R73, R82, R73, R152 ;  /* 0x0000004952497223 */ /* 0x000fe20000010098 */
[-C--:B------:R-:W-:Y:S01]  /*4060*/  FMUL.FTZ R82, R46, R80.reuse ;  /* 0x000000502e527220 */ /* 0x080fe20000410000 */
[----:B------:R-:W-:Y:S01]  /*4070*/  LOP3.LUT R143, R143, 0xffff0000, RZ, 0xc0, !PT ;  /* 0xffff00008f8f7812 */ /* 0x000fe200078ec0ff */
[----:B------:R-:W-:Y:S01]  /*4080*/  IMAD.U32 R146, R146, 0x10000, RZ ;  /* 0x0001000092927824 */ /* 0x000fe200078e00ff */
[----:B------:R-:W-:Y:S01]  /*4090*/  LOP3.LUT R145, R145, 0xffff0000, RZ, 0xc0, !PT ;  /* 0xffff000091917812 */ /* 0x000fe200078ec0ff */
[C---:B------:R-:W-:Y:S01]  /*40a0*/  FFMA.FTZ R46, R75.reuse, R80, -R154 ;  /* 0x000000504b2e7223 */ /* 0x040fe2000001089a */
[----:B------:R-:W-:Y:S01]  /*40b0*/  LOP3.LUT R44, R44, 0xffff0000, RZ, 0xc0, !PT ;  /* 0xffff00002c2c7812 */ /* 0x000fe200078ec0ff */
[----:B------:R-:W-:Y:S01]  /*40c0*/  FFMA.FTZ R75, R75, R77, R82 ;  /* 0x0000004d4b4b7223 */ /* 0x000fe20000010052 */
[----:B------:R-:W-:-:S02]  /*40d0*/  IMAD.U32 R47, R47, 0x10000, RZ ;  /* 0x000100002f2f7824 */ /* 0x000fc400078e00ff */
        /* <DEDUP_REMOVED lines=10> */
[----:B------:R-:W-:Y:S02]  /*4180*/  F2FP.BF16.F32.PACK_AB R46, R75, R46 ;  /* 0x0000002e4b2e723e */ /* 0x000fe400000010ff */
[----:B------:R-:W-:-:S07]  /*4190*/  F2FP.BF16.F32.PACK_AB R44, R77, R74 ;  /* 0x0000004a4d2c723e */ /* 0x000fce00000010ff */
.L_x_7776:
[----:B------:R-:W-:Y:S05]  /*41a0*/  BSYNC B2 ;  /* 0x0000000000027941 */ /* 0x000fea0003800000 */
.L_x_7775:
[----:B------:R-:W-:Y:S02]  /*41b0*/  ULDC.64 UR4, c[0x0][0x2e8] ;  /* 0x0000ba0000047ab9 */ /* 0x000fe40000000a00 */
[----:B------:R-:W-:-:S04]  /*41c0*/  LEA R72, P3, R151, UR4, 0x1 ;  /* 0x0000000497487c11 */ /* 0x000fc8000f8608ff */
[----:B------:R-:W-:-:S05]  /*41d0*/  LEA.HI.X R73, R151, UR5, R76, 0x1, P3 ;  /* 0x0000000597497c11 */ /* 0x000fca00098f0c4c */
[----:B--2---:R2:W-:Y:S04]  /*41e0*/  STG.E.128 desc[UR42][R72.64], R44 ;  /* 0x0000002c48007986 */ /* 0x0045e8000c101d2a */
.L_x_7770:
[----:B------:R-:W-:Y:S05]  /*41f0*/  BSYNC B1 ;  /* 0x0000000000017941 */ /* 0x000fea0003800000 */
.L_x_7769:
        /* <DEDUP_REMOVED lines=12> */
[----:B------:R-:W-:Y:S02]  /*42c0*/  SHF.R.U64 R77, R70, 0x10, R71 ;  /* 0x00000010464d7819 */ /* 0x000fe40000001247 */
[--C-:B------:R-:W-:Y:S01]  /*42d0*/  SHF.R.U64 R81, R68, 0x10, R69.reuse ;  /* 0x0000001044517819 */ /* 0x100fe20000001245 */
[----:B--2---:R-:W-:Y:S01]  /*42e0*/  IMAD.U32 R68, R46, 0x10000, RZ ;  /* 0x000100002e447824 */ /* 0x004fe200078e00ff */
[----:B------:R-:W-:Y:S02]  /*42f0*/  SHF.R.U32.HI R76, RZ, 0x10, R69 ;  /* 0x00000010ff4c7819 */ /* 0x000fe40000011645 */
[----:B------:R-:W-:Y:S01]  /*4300*/  PRMT R136, R136, 0x5410, R77 ;  /* 0x0000541088887816 */ /* 0x000fe2000000004d */
[----:B------:R-:W-:Y:S01]  /*4310*/  IMAD.U32 R77, R45, 0x10000, RZ ;  /* 0x000100002d4d7824 */ /* 0x000fe200078e00ff */
[----:B------:R-:W-:Y:S02]  /*4320*/  SHF.R.U32.HI R70, RZ, 0x10, R71 ;  /* 0x00000010ff467819 */ /* 0x000fe40000011647 */
[----:B------:R-:W-:-:S02]  /*4330*/  PRMT R138, R138, 0x5410, R81 ;  /* 0x000054108a8a7816 */ /* 0x000fc40000000051 */
[----:B------:R-:W-:Y:S02]  /*4340*/  PRMT R137, R137, 0x5410, R76 ;  /* 0x0000541089897816 */ /* 0x000fe4000000004c */
[----:B------:R-:W-:Y:S01]  /*4350*/  LOP3.LUT R71, R45, 0xffff0000, RZ, 0xc0, !PT ;  /* 0xffff00002d477812 */ /* 0x000fe200078ec0ff */
[----:B------:R-:W-:Y:S01]  /*4360*/  IMAD.U32 R45, R44, 0x10000, RZ ;  /* 0x000100002c2d7824 */ /* 0x000fe200078e00ff */
        /* <DEDUP_REMOVED lines=16> */
[----:B------:R-:W-:Y:S01]  /*4470*/  FFMA.FTZ R69, R68, R80, -R83 ;  /* 0x0000005044457223 */ /* 0x000fe20000010853 */
[----:B------:R-:W-:Y:S01]  /*4480*/  LOP3.LUT R137, R137, 0xffff0000, RZ, 0xc0, !PT ;  /* 0xffff000089897812 */ /* 0x000fe200078ec0ff */
[----:B------:R-:W-:-:S02]  /*4490*/  IMAD.U32 R138, R138, 0x10000, RZ ;  /* 0x000100008a8a7824 */ /* 0x000fc400078e00ff */
[----:B------:R-:W-:Y:S01]  /*44a0*/  FFMA.FTZ R68, R68, R70, R81 ;  /* 0x0000004644447223 */ /* 0x000fe20000010051 */
[C---:B------:R-:W-:Y:S01]  /*44b0*/  FMUL.FTZ R70, R46.reuse, R135 ;  /* 0x000000872e467220 */ /* 0x040fe20000410000 */
[----:B------:R-:W-:Y:S02]  /*44c0*/  IMAD.U32 R47, R47, 0x10000, RZ ;  /* 0x000100002f2f7824 */ /* 0x000fe400078e00ff */
        /* <DEDUP_REMOVED lines=12> */
.L_x_7782:
[----:B------:R-:W-:Y:S05]  /*4590*/  BSYNC B3 ;  /* 0x0000000000037941 */ /* 0x000fea0003800000 */
.L_x_7781:
[----:B------:R-:W-:Y:S02]  /*45a0*/  ULDC.64 UR4, c[0x0][0x2e8] ;  /* 0x0000ba0000047ab9 */ /* 0x000fe40000000a00 */
[----:B------:R-:W-:-:S04]  /*45b0*/  LEA R68, P3, R74, UR4, 0x1 ;  /* 0x000000044a447c11 */ /* 0x000fc8000f8608ff */
[----:B------:R-:W-:-:S05]  /*45c0*/  LEA.HI.X R69, R74, UR5, R75, 0x1, P3 ;  /* 0x000000054a457c11 */ /* 0x000fca00098f0c4b */
[----:B--2---:R2:W-:Y:S04]  /*45d0*/  STG.E.128 desc[UR42][R68.64], R44 ;  /* 0x0000002c44007986 */ /* 0x0045e8000c101d2a */
.L_x_7780:
[----:B------:R-:W-:Y:S05]  /*45e0*/  BSYNC B2 ;  /* 0x0000000000027941 */ /* 0x000fea0003800000 */
.L_x_7779:
        /* <DEDUP_REMOVED lines=9> */
[----:B------:R-:W-:Y:S02]  /*4680*/  SHF.R.U32.HI R69, RZ, 0x10, R67 ;  /* 0x00000010ff457819 */ /* 0x000fe40000011643 */
[----:B------:R-:W-:Y:S02]  /*4690*/  PRMT R131, R131, 0x5410, R66 ;  /* 0x0000541083837816 */ /* 0x000fe40000000042 */
[----:B------:R-:W-:Y:S02]  /*46a0*/  PRMT R123, R123, 0x5410, R68 ;  /* 0x000054107b7b7816 */ /* 0x000fe40000000044 */
[----:B------:R-:W-:Y:S01]  /*46b0*/  SHF.R.U32.HI R71, RZ, 0x10, R65 ;  /* 0x00000010ff477819 */ /* 0x000fe20000011641 */
[----:B--2---:R-:W-:Y:S01]  /*46c0*/  IMAD.U32 R65, R46, 0x10000, RZ ;  /* 0x000100002e417824 */ /* 0x004fe200078e00ff */
[----:B------:R-:W-:-:S02]  /*46d0*/  PRMT R132, R132, 0x5410, R69 ;  /* 0x0000541084847816 */ /* 0x000fc40000000045 */
[----:B------:R-:W-:Y:S02]  /*46e0*/  LOP3.LUT R66, R45, 0xffff0000, RZ, 0xc0, !PT ;  /* 0xffff00002d427812 */ /* 0x000fe400078ec0ff */
[----:B------:R-:W-:Y:S01]  /*46f0*/  LOP3.LUT R69, R131, 0xffff0000, RZ, 0xc0, !PT ;  /* 0xffff000083457812 */ /* 0x000fe200078ec0ff */
[----:B------:R-:W-:Y:S01]  /*4700*/  IMAD.U32 R74, R132, 0x10000, RZ ;  /* 0x00010000844a7824 */ /* 0x000fe200078e00ff */
[----:B------:R-:W-:Y:S01]  /*4710*/  LOP3.LUT R68, R123, 0xffff0000, RZ, 0xc0, !PT ;  /* 0xffff00007b447812 */ /* 0x000fe200078ec0ff */
[----:B------:R-:W-:Y:S01]  /*4720*/  IMAD.U32 R131, R131, 0x10000, RZ ;  /* 0x0001000083837824 */ /* 0x000fe200078e00ff */
[----:B------:R-:W-:Y:S01]  /*4730*/  PRMT R130, R130, 0x5410, R71 ;  /* 0x0000541082827816 */ /* 0x000fe20000000047 */
[----:B------:R-:W-:Y:S01]  /*4740*/  FMUL.FTZ R76, R66, R69 ;  /* 0x00000045424c7220 */ /* 0x000fe20000410000 */
[----:B------:R-:W-:Y:S01]  /*4750*/  LOP3.LUT R67, R46, 0xffff0000, RZ, 0xc0, !PT ;  /* 0xffff00002e437812 */ /* 0x000fe200078ec0ff */
[C---:B------:R-:W-:Y:S01]  /*4760*/  IMAD.U32 R46, R47.reuse, 0x10000, RZ ;  /* 0x000100002f2e7824 */ /* 0x040fe200078e00ff */
[----:B------:R-:W-:Y:S01]  /*4770*/  LOP3.LUT R64, R47, 0xffff0000, RZ, 0xc0, !PT ;  /* 0xffff00002f407812 */ /* 0x000fe200078ec0ff */
[----:B------:R-:W-:-:S02]  /*4780*/  IMAD.U32 R47, R45, 0x10000, RZ ;  /* 0x000100002d2f7824 */ /* 0x000fc400078e00ff */
[----:B------:R-:W-:Y:S01]  /*4790*/  FMUL.FTZ R66, R66, R68 ;  /* 0x0000004442427220 */ /* 0x000fe20000410000 */
[----:B------:R-:W-:Y:S02]  /*47a0*/  IMAD.U32 R70, R130, 0x10000, RZ ;  /* 0x0001000082467824 */ /* 0x000fe400078e00ff */
[----:B------:R-:W-:Y:S01]  /*47b0*/  FMUL.FTZ R80, R67, R74 ;  /* 0x0000004a43507220 */ /* 0x000fe20000410000 */
[C---:B------:R-:W-:Y:S01]  /*47c0*/  FFMA.FTZ R76, R47.reuse, R68, -R76 ;  /* 0x000000442f4c7223 */ /* 0x040fe2000001084c */
[----:B------:R-:W-:Y:S01]  /*47d0*/  FFMA.FTZ R69, R47, R69, R66 ;  /* 0x000000452f457223 */ /* 0x000fe20000010042 */
[-C--:B------:R-:W-:Y:S01]  /*47e0*/  FMUL.FTZ R66, R67, R70.reuse ;  /* 0x0000004643427220 */ /* 0x080fe20000410000 */
[----:B------:R-:W-:Y:S01]  /*47f0*/  IMAD.U32 R45, R44, 0x10000, RZ ;  /* 0x000100002c2d7824 */ /* 0x000fe200078e00ff */
        /* <DEDUP_REMOVED lines=8> */
[----:B------:R-:W-:Y:S01]  /*4880*/  F2FP.BF16.F32.PACK_AB R69, R69, R76 ;  /* 0x0000004c4545723e */ /* 0x000fe200000010ff */
        /* <DEDUP_REMOVED lines=9> */
[----:B------:R-:W-:-:S07]  /*4920*/  IMAD.MOV.U32 R45, RZ, RZ, R69 ;  /* 0x000000ffff2d7224 */ /* 0x000fce00078e0045 */
.L_x_7784:
[----:B------:R-:W-:Y:S05]  /*4930*/  BSYNC B2 ;  /* 0x0000000000027941 */ /* 0x000fea0003800000 */
.L_x_7783:
[----:B------:R-:W-:Y:S02]  /*4940*/  ULDC.64 UR4, c[0x0][0x2e8] ;  /* 0x0000ba0000047ab9 */ /* 0x000fe40000000a00 */
[----:B------:R-:W-:-:S04]  /*4950*/  LEA R64, P3, R72, UR4, 0x1 ;  /* 0x0000000448407c11 */ /* 0x000fc8000f8608ff */
[----:B------:R-:W-:-:S05]  /*4960*/  LEA.HI.X R65, R72, UR5, R73, 0x1, P3 ;  /* 0x0000000548417c11 */ /* 0x000fca00098f0c49 */
[----:B--2---:R3:W-:Y:S04]  /*4970*/  STG.E.128 desc[UR42][R64.64], R44 ;  /* 0x0000002c40007986 */ /* 0x0047e8000c101d2a */
.L_x_7778:
[----:B------:R-:W-:Y:S05]  /*4980*/  BSYNC B1 ;  /* 0x0000000000017941 */ /* 0x000fea0003800000 */
.L_x_7777:
[----:B------:R-:W-:Y:S01]  /*4990*/  ISETP.NE.AND P3, PT, R122, RZ, PT ;  /* 0x000000ff7a00720c */ /* 0x000fe20003f65270 */
[----:B------:R-:W-:-:S12]  /*49a0*/  BSSY B1, `(.L_x_7785) ;  /* 0x000007a000017945 */ /* 0x000fd80003800000 */
[----:B------:R-:W-:Y:S05]  /*49b0*/  @P3 BRA `(.L_x_7786) ;  /* 0x0000000400e03947 */ /* 0x000fea0003800000 */
[----:B---3--:R-:W-:Y:S01]  /*49c0*/  IADD3 R64, P3, P4, R3, R118, R16 ;  /* 0x0000007603407210 */ /* 0x008fe20007c7e010 */
[----:B------:R-:W-:Y:S03]  /*49d0*/  BSSY B2, `(.L_x_7787) ;  /* 0x000003c000027945 */ /* 0x000fe60003800000 */
[----:B------:R-:W-:Y:S01]  /*49e0*/  IADD3.X R65, R29, R120, R17, P3, P4 ;  /* 0x000000781d417210 */ /* 0x000fe20001fe8411 */
[----:B------:R-:W-:Y:S08]  /*49f0*/  @P2 BRA `(.L_x_7788) ;  /* 0x0000000000e42947 */ /* 0x000ff00003800000 */
[----:B-12---:R1:W2:Y:S01]  /*4a00*/  LDS.128 R44, [R111+0x1a400] ;  /* 0x01a400006f2c7984 */ /* 0x0062a20000000c00 */
        /* <DEDUP_REMOVED lines=18> */
[C---:B------:R-:W-:Y:S01]  /*4b30*/  LOP3.LUT R70, R161.reuse, 0xffff0000, RZ, 0xc0, !PT ;  /* 0xffff0000a1467812 */ /* 0x040fe200078ec0ff */
        /* <DEDUP_REMOVED lines=32> */
.L_x_7790:
[----:B------:R-:W-:Y:S05]  /*4d40*/  BSYNC B3 ;  /* 0x0000000000037941 */ /* 0x000fea0003800000 */
.L_x_7789:
[----:B------:R-:W-:Y:S02]  /*4d50*/  ULDC.64 UR4, c[0x0][0x2e8] ;  /* 0x0000ba0000047ab9 */ /* 0x000fe40000000a00 */
[----:B------:R-:W-:-:S04]  /*4d60*/  LEA R60, P3, R66, UR4, 0x1 ;  /* 0x00000004423c7c11 */ /* 0x000fc8000f8608ff */
[----:B------:R-:W-:-:S05]  /*4d70*/  LEA.HI.X R61, R66, UR5, R67, 0x1, P3 ;  /* 0x00000005423d7c11 */ /* 0x000fca00098f0c43 */
[----:B--2---:R3:W-:Y:S04]  /*4d80*/  STG.E.128 desc[UR42][R60.64], R44 ;  /* 0x0000002c3c007986 */ /* 0x0047e8000c101d2a */
.L_x_7788:
[----:B------:R-:W-:Y:S05]  /*4d90*/  BSYNC B2 ;  /* 0x0000000000027941 */ /* 0x000fea0003800000 */
.L_x_7787:
[----:B------:R-:W-:Y:S05]  /*4da0*/  @P1 BRA `(.L_x_7786) ;  /* 0x0000000000e41947 */ /* 0x000fea0003800000 */
[----:B-123--:R1:W2:Y:S01]  /*4db0*/  LDS.128 R44, [R111+0x1e400] ;  /* 0x01e400006f2c7984 */ /* 0x00e2a20000000c00 */
        /* <DEDUP_REMOVED lines=51> */
.L_x_7792:
[----:B------:R-:W-:Y:S05]  /*50f0*/  BSYNC B2 ;  /* 0x0000000000027941 */ /* 0x000fea0003800000 */
.L_x_7791:
[----:B------:R-:W-:Y:S02]  /*5100*/  ULDC.64 UR4, c[0x0][0x2e8] ;  /* 0x0000ba0000047ab9 */ /* 0x000fe40000000a00 */
[----:B------:R-:W-:-:S04]  /*5110*/  LEA R56, P3, R64, UR4, 0x1 ;  /* 0x0000000440387c11 */ /* 0x000fc8000f8608ff */
[----:B------:R-:W-:-:S05]  /*5120*/  LEA.HI.X R57, R64, UR5, R65, 0x1, P3 ;  /* 0x0000000540397c11 */ /* 0x000fca00098f0c41 */
[----:B--2---:R4:W-:Y:S04]  /*5130*/  STG.E.128 desc[UR42][R56.64], R44 ;  /* 0x0000002c38007986 */ /* 0x0049e8000c101d2a */
.L_x_7786:
[----:B------:R-:W-:Y:S05]  /*5140*/  BSYNC B1 ;  /* 0x0000000000017941 */ /* 0x000fea0003800000 */
.L_x_7785:
[----:B------:R-:W-:Y:S05]  /*5150*/  @P5 BRA `(.L_x_7793) ;  /* 0x00000038007c5947 */ /* 0x000fea0003800000 */
[----:B------:R-:W-:Y:S01]  /*5160*/  IADD3 R118, P3, P4, R30, R118, R16 ;  /* 0x000000761e767210 */ /* 0x000fe20007c7e010 */
[----:B------:R-:W-:Y:S03]  /*5170*/  BSSY B1, `(.L_x_7794) ;  /* 0x000003c000017945 */ /* 0x000fe60003800000 */
[----:B----4-:R-:W-:Y:S01]  /*5180*/  IADD3.X R57, R32, R120, R17, P3, P4 ;  /* 0x0000007820397210 */ /* 0x010fe20001fe8411 */
[----:B------:R-:W-:Y:S08]  /*5190*/  @P2 BRA `(.L_x_7795) ;  /* 0x0000000000e42947 */ /* 0x000ff00003800000 */
[----:B-123--:R1:W2:Y:S01]  /*51a0*/  LDS.128 R44, [R111+0x1b400] ;  /* 0x01b400006f2c7984 */ /* 0x00e2a20000000c00 */
[----:B------:R-:W-:Y:S01]  /*51b0*/  ISETP.GE.AND P4, PT, R18, R121, PT ;  /* 0x000000791200720c */ /* 0x000fe20003f86270 */
[----:B------:R-:W-:Y:S01]  /*51c0*/  BSSY B2, `(.L_x_7796) ;  /* 0x0000031000027945 */ /* 0x000fe20003800000 */
[----:B------:R-:W-:-:S11]  /*51d0*/  IADD3 R63, P3, R118, R96, RZ ;  /* 0x00000060763f7210 */ /* 0x000fd60007f7e0ff */
[----:B-1----:R-:W-:Y:S05]  /*51e0*/  @P4 BRA `(.L_x_7797) ;  /* 0x0000000000b84947 */ /* 0x002fea0003800000 */
[----:B------:R-:W-:Y:S01]  /*51f0*/  SHF.R.U64 R61, R52, 0x10, R53 ;  /* 0x00000010343d7819 */ /* 0x000fe20000001235 */
[----:B--2---:R-:W-:Y:S01]  /*5200*/  IMAD.U32 R52, R46, 0x10000, RZ ;  /* 0x000100002e347824 */ /* 0x004fe200078e00ff */
[--C-:B------:R-:W-:Y:S01]  /*5210*/  SHF.R.U64 R59, R54, 0x10, R55.reuse ;  /* 0x00000010363b7819 */ /* 0x100fe20000001237 */
[----:B------:R-:W-:Y:S01]  /*5220*/  IMAD.U32 R54, R47, 0x10000, RZ ;  /* 0x000100002f367824 */ /* 0x000fe200078e00ff */
        /* <DEDUP_REMOVED lines=10> */
[C---:B------:R-:W-:Y:S01]  /*52d0*/  LOP3.LUT R59, R140.reuse, 0xffff0000, RZ, 0xc0, !PT ;  /* 0xffff00008c3b7812 */ /* 0x040fe200078ec0ff */
[----:B------:R-:W-:Y:S01]  /*52e0*/  IMAD.U32 R140, R140, 0x10000, RZ ;  /* 0x000100008c8c7824 */ /* 0x000fe200078e00ff */
[C---:B------:R-:W-:Y:S01]  /*52f0*/  LOP3.LUT R56, R142.reuse, 0xffff0000, RZ, 0xc0, !PT ;  /* 0xffff00008e387812 */ /* 0x040fe200078ec0ff */
[----:B------:R-:W-:Y:S01]  /*5300*/  IMAD.U32 R142, R142, 0x10000, RZ ;  /* 0x000100008e8e7824 */ /* 0x000fe200078e00ff */
[----:B------:R-:W-:Y:S01]  /*5310*/  LOP3.LUT R53, R46, 0xffff0000, RZ, 0xc0, !PT ;  /* 0xffff00002e357812 */ /* 0x000fe200078ec0ff */
[----:B------:R-:W-:Y:S01]  /*5320*/  FMUL.FTZ R61, R47, R59 ;  /* 0x0000003b2f3d7220 */ /* 0x000fe20000410000 */
[----:B------:R-:W-:-:S02]  /*5330*/  IMAD.U32 R46, R45, 0x10000, RZ ;  /* 0x000100002d2e7824 */ /* 0x000fc400078e00ff */
[----:B------:R-:W-:Y:S01]  /*5340*/  FMUL.FTZ R62, R47, R56 ;  /* 0x000000382f3e7220 */ /* 0x000fe20000410000 */
[----:B------:R-:W-:Y:S01]  /*5350*/  LOP3.LUT R139, R139, 0xffff0000, RZ, 0xc0, !PT ;  /* 0xffff00008b8b7812 */ /* 0x000fe200078ec0ff */
[C---:B------:R-:W-:Y:S01]  /*5360*/  FMUL.FTZ R47, R53.reuse, R60 ;  /* 0x0000003c352f7220 */ /* 0x040fe20000410000 */
[-C--:B------:R-:W-:Y:S01]  /*5370*/  FMUL.FTZ R53, R53, R58.reuse ;  /* 0x0000003a35357220 */ /* 0x080fe20000410000 */
[----:B------:R-:W-:Y:S01]  /*5380*/  LOP3.LUT R141, R141, 0xffff0000, RZ, 0xc0, !PT ;  /* 0xffff00008d8d7812 */ /* 0x000fe200078ec0ff */
[C---:B------:R-:W-:Y:S01]  /*5390*/  IMAD.U32 R45, R44.reuse, 0x10000, RZ ;  /* 0x000100002c2d7824 */ /* 0x040fe200078e00ff */
[----:B------:R-:W-:Y:S01]  /*53a0*/  LOP3.LUT R44, R44, 0xffff0000, RZ, 0xc0, !PT ;  /* 0xffff00002c2c7812 */ /* 0x000fe200078ec0ff */
[----:B------:R-:W-:Y:S01]  /*53b0*/  FFMA.FTZ R62, R46, R59, R62 ;  /* 0x0000003b2e3e7223 */ /* 0x000fe2000001003e */
[C---:B------:R-:W-:Y:S01]  /*53c0*/  FFMA.FTZ R58, R52.reuse, R58, -R47 ;  /* 0x0000003a343a7223 */ /* 0x040fe2000001082f */
[----:B------:R-:W-:Y:S01]  /*53d0*/  FFMA.FTZ R53, R52, R60, R53 ;  /* 0x0000003c34357223 */ /* 0x000fe20000010035 */
[C---:B------:R-:W-:Y:S01]  /*53e0*/  FMUL.FTZ R59, R55.reuse, R139 ;  /* 0x0000008b373b7220 */ /* 0x040fe20000410000 */
[-C--:B------:R-:W-:Y:S01]  /*53f0*/  FMUL.FTZ R52, R55, R141.reuse ;  /* 0x0000008d37347220 */ /* 0x080fe20000410000 */
[----:B------:R-:W-:Y:S01]  /*5400*/  FFMA.FTZ R61, R46, R56, -R61 ;  /* 0x000000382e3d7223 */ /* 0x000fe2000001083d */
        /* <DEDUP_REMOVED lines=12> */
.L_x_7797:
[----:B------:R-:W-:Y:S05]  /*54d0*/  BSYNC B2 ;  /* 0x0000000000027941 */ /* 0x000fea0003800000 */
.L_x_7796:
[----:B------:R-:W-:Y:S01]  /*54e0*/  ULDC.64 UR4, c[0x0][0x2e8] ;  /* 0x0000ba0000047ab9 */ /* 0x000fe20000000a00 */
[----:B------:R-:W-:Y:S01]  /*54f0*/  IMAD.X R54, R57, 0x1, R36, P3 ;  /* 0x0000000139367824 */ /* 0x000fe200018e0624 */
[----:B------:R-:W-:-:S04]  /*5500*/  LEA R52, P3, R63, UR4, 0x1 ;  /* 0x000000043f347c11 */ /* 0x000fc8000f8608ff */
[----:B------:R-:W-:-:S05]  /*5510*/  LEA.HI.X R53, R63, UR5, R54, 0x1, P3 ;  /* 0x000000053f357c11 */ /* 0x000fca00098f0c36 */
[----:B--2---:R4:W-:Y:S04]  /*5520*/  STG.E.128 desc[UR42][R52.64], R44 ;  /* 0x0000002c34007986 */ /* 0x0049e8000c101d2a */
.L_x_7795:
[----:B------:R-:W-:Y:S05]  /*5530*/  BSYNC B1 ;  /* 0x0000000000017941 */ /* 0x000fea0003800000 */
.L_x_7794:
[----:B------:R-:W-:Y:S05]  /*5540*/  @P1 BRA `(.L_x_7793) ;  /* 0x0000003400801947 */ /* 0x000fea0003800000 */
[----:B-1234-:R1:W2:Y:S01]  /*5550*/  LDS.128 R44, [R111+0x1f400] ;  /* 0x01f400006f2c7984 */ /* 0x01e2a20000000c00 */
[----:B------:R-:W-:Y:S01]  /*5560*/  ISETP.GE.AND P4, PT, R185, R121, PT ;  /* 0x00000079b900720c */ /* 0x000fe20003f86270 */
[----:B------:R-:W-:Y:S01]  /*5570*/  BSSY B1, `(.L_x_7798) ;  /* 0x0000031000017945 */ /* 0x000fe20003800000 */
[----:B------:R-:W-:-:S11]  /*5580*/  IADD3 R56, P3, R118, R39, RZ ;  /* 0x0000002776387210 */ /* 0x000fd60007f7e0ff */
        /* <DEDUP_REMOVED lines=47> */
.L_x_7799:
[----:B------:R-:W-:Y:S05]  /*5880*/  BSYNC B1 ;  /* 0x0000000000017941 */ /* 0x000fea0003800000 */
.L_x_7798:
[----:B------:R-:W-:Y:S01]  /*5890*/  ULDC.64 UR4, c[0x0][0x2e8] ;  /* 0x0000ba0000047ab9 */ /* 0x000fe20000000a00 */
[----:B------:R-:W-:Y:S01]  /*58a0*/  IMAD.X R57, R57, 0x1, R104, P3 ;  /* 0x0000000139397824 */ /* 0x000fe200018e0668 */
[----:B------:R-:W-:-:S04]  /*58b0*/  LEA R48, P3, R56, UR4, 0x1 ;  /* 0x0000000438307c11 */ /* 0x000fc8000f8608ff */
[----:B------:R-:W-:-:S05]  /*58c0*/  LEA.HI.X R49, R56, UR5, R57, 0x1, P3 ;  /* 0x0000000538317c11 */ /* 0x000fca00098f0c39 */
[----:B--2---:R1:W-:Y:S01]  /*58d0*/  STG.E.128 desc[UR42][R48.64], R44 ;  /* 0x0000002c30007986 */ /* 0x0043e2000c101d2a */
[----:B------:R-:W-:Y:S05]  /*58e0*/  BRA `(.L_x_7793) ;  /* 0x0000003000987947 */ /* 0x000fea0003800000 */
.L_x_7757:
[----:B------:R-:W-:Y:S02]  /*58f0*/  ISETP.GE.AND P3, PT, R212, R113, PT ;  /* 0x00000071d400720c */ /* 0x000fe40003f66270 */
[----:B------:R-:W-:Y:S02]  /*5900*/  CS2R R50, SRZ ;  /* 0x0000000000327805 */ /* 0x000fe4000001ff00 */
[----:B------:R-:W-:-:S13]  /*5910*/  ISETP.GE.OR P3, PT, R16, R121, P3 ;  /* 0x000000791000720c */ /* 0x000fda0001f66670 */
[----:B------:R-:W-:Y:S01]  /*5920*/  @!P3 IADD3 R46, P0, P4, R90, R78, R13 ;  /* 0x0000004e5a2eb210 */ /* 0x000fe20007c1e00d */
[----:B------:R-:W0:Y:S03]  /*5930*/  @!P3 LDC.64 R60, c[0x0][0x3e8] ;  /* 0x0000fa00ff3cbb82 */ /* 0x000e260000000a00 */
[----:B------:R-:W-:Y:S02]  /*5940*/  @!P3 IADD3.X R47, R34, R117, R20, P0, P4 ;  /* 0x00000075222fb210 */ /* 0x000fe400007e8414 */
[----:B------:R-:W-:-:S03]  /*5950*/  @!P3 IADD3 R44, P0, P4, R84, R76, R7 ;  /* 0x0000004c542cb210 */ /* 0x000fc60007c1e007 */
[----:B------:R-:W1:Y:S01]  /*5960*/  @!P3 LDC.64 R62, c[0x0][0x400] ;  /* 0x00010000ff3ebb82 */ /* 0x000e620000000a00 */
[----:B------:R-:W-:Y:S02]  /*5970*/  @!P3 IADD3.X R45, R101, R107, R10, P0, P4 ;  /* 0x0000006b652db210 */ /* 0x000fe400007e840a */
[----:B------:R-:W-:-:S04]  /*5980*/  ISETP.GE.AND P0, PT, R211, R113, PT ;  /* 0x00000071d300720c */ /* 0x000fc80003f06270 */
[----:B------:R-:W-:-:S13]  /*5990*/  ISETP.GE.OR P0, PT, R16, R121, P0 ;  /* 0x000000791000720c */ /* 0x000fda0000706670 */
[----:B------:R-:W-:Y:S01]  /*59a0*/  @!P0 IADD3 R66, P4, P5, R90, R12, R78 ;  /* 0x0000000c5a428210 */ /* 0x000fe20007d9e04e */
[----:B------:R-:W2:Y:S03]  /*59b0*/  @!P0 LDC.64 R68, c[0x0][0x3e8] ;  /* 0x0000fa00ff448b82 */ /* 0x000ea60000000a00 */
[----:B------:R-:W-:Y:S02]  /*59c0*/  @!P0 IADD3.X R67, R34, R15, R117, P4, P5 ;  /* 0x0000000f22438210 */ /* 0x000fe400027ea475 */
[----:B------:R-:W-:-:S03]  /*59d0*/  @!P0 IADD3 R64, P4, P5, R84, R6, R76 ;  /* 0x0000000654408210 */ /* 0x000fc60007d9e04c */
[----:B------:R-:W3:Y:S01]  /*59e0*/  @!P0 LDC.64 R70, c[0x0][0x400] ;  /* 0x00010000ff468b82 */ /* 0x000ee20000000a00 */
[----:B------:R-:W-:Y:S02]  /*59f0*/  @!P0 IADD3.X R65, R101, R9, R107, P4, P5 ;  /* 0x0000000965418210 */ /* 0x000fe400027ea46b */
[----:B------:R-:W-:-:S04]  /*5a00*/  ISETP.GE.AND P4, PT, R23, R113, PT ;  /* 0x000000711700720c */ /* 0x000fc80003f86270 */
[----:B------:R-:W-:-:S13]  /*5a10*/  ISETP.GE.OR P4, PT, R16, R121, P4 ;  /* 0x000000791000720c */ /* 0x000fda0002786670 */
[----:B------:R-:W4:Y:S01]  /*5a20*/  @!P4 LDC.64 R52, c[0x0][0x3e8] ;  /* 0x0000fa00ff34cb82 */ /* 0x000f220000000a00 */
[----:B------:R-:W-:-:S05]  /*5a30*/  @!P4 IADD3 R48, P5, R90, R78, RZ ;  /* 0x0000004e5a30c210 */ /* 0x000fca0007fbe0ff */
[----:B------:R-:W-:Y:S02]  /*5a40*/  @!P4 IMAD.X R49, R117, 0x1, R34, P5 ;  /* 0x000000017531c824 */ /* 0x000fe400028e0622 */
[----:B------:R-:W0:Y:S01]  /*5a50*/  @!P4 LDC.64 R54, c[0x0][0x400] ;  /* 0x00010000ff36cb82 */ /* 0x000e220000000a00 */
[----:B----4-:R-:W-:-:S04]  /*5a60*/  @!P4 LEA R52, P5, R48, R52, 0x1 ;  /* 0x000000343034c211 */ /* 0x010fc800078a08ff */
[----:B------:R-:W-:Y:S02]  /*5a70*/  @!P4 LEA.HI.X R53, R48, R53, R49, 0x1, P5 ;  /* 0x000000353035c211 */ /* 0x000fe400028f0c31 */
[----:B------:R-:W-:-:S05]  /*5a80*/  @!P4 IADD3 R48, P5, R84, R76, RZ ;  /* 0x0000004c5430c210 */ /* 0x000fca0007fbe0ff */
[----:B------:R-:W-:Y:S01]  /*5a90*/  @!P4 IMAD.X R49, R107, 0x1, R101, P5 ;  /* 0x000000016b31c824 */ /* 0x000fe200028e0665 */
[----:B0-----:R-:W-:-:S04]  /*5aa0*/  @!P4 LEA R54, P5, R48, R54, 0x1 ;  /* 0x000000363036c211 */ /* 0x001fc800078a08ff */
[----:B------:R-:W-:Y:S02]  /*5ab0*/  @!P4 LEA.HI.X R55, R48, R55, R49, 0x1, P5 ;  /* 0x000000373037c211 */ /* 0x000fe400028f0c31 */
[----:B------:R-:W-:Y:S02]  /*5ac0*/  CS2R R48, SRZ ;  /* 0x0000000000307805 */ /* 0x000fe4000001ff00 */
[----:B------:R-:W-:-:S04]  /*5ad0*/  @!P3 LEA R60, P5, R46, R60, 0x1 ;  /* 0x0000003c2e3cb211 */ /* 0x000fc800078a08ff */
[----:B------:R-:W-:Y:S02]  /*5ae0*/  @!P3 LEA.HI.X R61, R46, R61, R47, 0x1, P5 ;  /* 0x0000003d2e3db211 */ /* 0x000fe400028f0c2f */
[----:B------:R-:W-:Y:S02]  /*5af0*/  CS2R R46, SRZ ;  /* 0x00000000002e7805 */ /* 0x000fe4000001ff00 */
[C---:B-1----:R-:W-:Y:S01]  /*5b00*/  @!P3 LEA R62, P5, R44.reuse, R62, 0x1 ;  /* 0x0000003e2c3eb211 */ /* 0x042fe200078a08ff */
[----:B------:R0:W5:Y:S03]  /*5b10*/  @!P4 LDG.E.128 R48, desc[UR42][R54.64] ;  /* 0x0000002a3630c981 */ /* 0x000166000c1e1d00 */
[----:B------:R-:W-:Y:S02]  /*5b20*/  @!P3 LEA.HI.X R63, R44, R63, R45, 0x1, P5 ;  /* 0x0000003f2c3fb211 */ /* 0x000fe400028f0c2d */
[----:B------:R-:W-:-:S02]  /*5b30*/  CS2R R44, SRZ ;  /* 0x00000000002c7805 */ /* 0x000fc4000001ff00 */
[----:B------:R-:W-:Y:S02]  /*5b40*/  CS2R R58, SRZ ;  /* 0x00000000003a7805 */ /* 0x000fe4000001ff00 */
[----:B------:R-:W-:Y:S02]  /*5b50*/  CS2R R56, SRZ ;  /* 0x0000000000387805 */ /* 0x000fe4000001ff00 */
[----:B------:R1:W5:Y:S01]  /*5b60*/  @!P4 LDG.E.128 R44, desc[UR42][R52.64] ;  /* 0x0000002a342cc981 */ /* 0x000362000c1e1d00 */
[----:B0-----:R-:W-:-:S03]  /*5b70*/  CS2R R54, SRZ ;  /* 0x0000000000367805 */ /* 0x001fc6000001ff00 */
[----:B------:R0:W5:Y:S01]  /*5b80*/  @!P3 LDG.E.128 R56, desc[UR42][R62.64] ;  /* 0x0000002a3e38b981 */ /* 0x000162000c1e1d00 */
[----:B-1----:R-:W-:-:S06]  /*5b90*/  CS2R R52, SRZ ;  /* 0x0000000000347805 */ /* 0x002fcc000001ff00 */
[----:B------:R1:W5:Y:S01]  /*5ba0*/  @!P3 LDG.E.128 R52, desc[UR42][R60.64] ;  /* 0x0000002a3c34b981 */ /* 0x000362000c1e1d00 */
[----:B--2---:R-:W-:-:S04]  /*5bb0*/  @!P0 LEA R68, P3, R66, R68, 0x1 ;  /* 0x0000004442448211 */ /* 0x004fc800078608ff */
[----:B------:R-:W-:Y:S02]  /*5bc0*/  @!P0 LEA.HI.X R69, R66, R69, R67, 0x1, P3 ;  /* 0x0000004542458211 */ /* 0x000fe400018f0c43 */
[C---:B---3--:R-:W-:Y:S02]  /*5bd0*/  @!P0 LEA R70, P3, R64.reuse, R70, 0x1 ;  /* 0x0000004640468211 */ /* 0x048fe400078608ff */
[----:B0-----:R-:W-:Y:S02]  /*5be0*/  CS2R R62, SRZ ;  /* 0x00000000003e7805 */ /* 0x001fe4000001ff00 */
[----:B------:R-:W-:Y:S02]  /*5bf0*/  CS2R R66, SRZ ;  /* 0x0000000000427805 */ /* 0x000fe4000001ff00 */
[----:B-1----:R-:W-:Y:S02]  /*5c00*/  CS2R R60, SRZ ;  /* 0x00000000003c7805 */ /* 0x002fe4000001ff00 */
[----:B------:R-:W-:-:S02]  /*5c10*/  @!P0 LEA.HI.X R71, R64, R71, R65, 0x1, P3 ;  /* 0x0000004740478211 */ /* 0x000fc400018f0c41 */
[----:B------:R-:W-:Y:S02]  /*5c20*/  CS2R R64, SRZ ;  /* 0x0000000000407805 */ /* 0x000fe4000001ff00 */
[----:B------:R0:W5:Y:S04]  /*5c30*/  @!P0 LDG.E.128 R60, desc[UR42][R68.64] ;  /* 0x0000002a443c8981 */ /* 0x000168000c1e1d00 */
[----:B------:R1:W5:Y:S01]  /*5c40*/  @!P0 LDG.E.128 R64, desc[UR42][R70.64] ;  /* 0x0000002a46408981 */ /* 0x000362000c1e1d00 */
[----:B------:R-:W-:-:S04]  /*5c50*/  ISETP.GE.AND P0, PT, R210, R113, PT ;  /* 0x00000071d200720c */ /* 0x000fc80003f06270 */
[CC--:B------:R-:W-:Y:S01]  /*5c60*/  ISETP.GE.OR P0, PT, R16.reuse, R121.reuse, P0 ;  /* 0x000000791000720c */ /* 0x0c0fe20000706670 */
[----:B------:R-:W-:Y:S01]  /*5c70*/  BSSY B1, `(.L_x_7800) ;  /* 0x000001c000017945 */ /* 0x000fe20003800000 */
[----:B------:R-:W-:Y:S02]  /*5c80*/  ISETP.GE.AND P3, PT, R16, R121, PT ;  /* 0x000000791000720c */ /* 0x000fe40003f66270 */
[----:B0-----:R-:W-:Y:S02]  /*5c90*/  CS2R R68, SRZ ;  /* 0x0000000000447805 */ /* 0x001fe4000001ff00 */
[----:B------:R-:W-:Y:S02]  /*5ca0*/  CS2R R74, SRZ ;  /* 0x00000000004a7805 */ /* 0x000fe4000001ff00 */
[----:B-1----:R-:W-:Y:S02]  /*5cb0*/  CS2R R70, SRZ ;  /* 0x0000000000467805 */ /* 0x002fe4000001ff00 */
[----:B------:R-:W-:-:S03]  /*5cc0*/  CS2R R72, SRZ ;  /* 0x0000000000487805 */ /* 0x000fc6000001ff00 */
[----:B------:R-:W-:Y:S05]  /*5cd0*/  @P0 BRA `(.L_x_7801) ;  /* 0x0000000000540947 */ /* 0x000fea0003800000 */
[----:B------:R-:W0:Y:S01]  /*5ce0*/  LDC.64 R68, c[0x0][0x3f8] ;  /* 0x0000fe00ff447b82 */ /* 0x000e220000000a00 */
[----:B------:R-:W-:Y:S01]  /*5cf0*/  IMAD.MOV.U32 R72, RZ, RZ, R78 ;  /* 0x000000ffff487224 */ /* 0x000fe200078e004e */
[----:B------:R-:W-:Y:S01]  /*5d00*/  ULDC.64 UR4, c[0x0][0x3e8] ;  /* 0x0000fa0000047ab9 */ /* 0x000fe20000000a00 */
[----:B------:R-:W-:Y:S01]  /*5d10*/  IMAD.MOV.U32 R73, RZ, RZ, R117 ;  /* 0x000000ffff497224 */ /* 0x000fe200078e0075 */
[----:B------:R-:W-:Y:S01]  /*5d20*/  ULDC.64 UR6, c[0x0][0x400] ;  /* 0x0001000000067ab9 */ /* 0x000fe20000000a00 */
[----:B------:R-:W-:-:S03]  /*5d30*/  IMAD.MOV.U32 R77, RZ, RZ, R107 ;  /* 0x000000ffff4d7224 */ /* 0x000fc600078e006b */
[----:B------:R-:W1:Y:S01]  /*5d40*/  LDC.64 R70, c[0x0][0x408] ;  /* 0x00010200ff467b82 */ /* 0x000e620000000a00 */
[----:B0-----:R-:W-:-:S04]  /*5d50*/  IMAD.WIDE.U32 R72, R68, 0x60, R72 ;  /* 0x0000006044487825 */ /* 0x001fc800078e0048 */
[----:B------:R-:W-:Y:S01]  /*5d60*/  IMAD R75, R69, 0x60, RZ ;  /* 0x00000060454b7824 */ /* 0x000fe200078e02ff */
[----:B------:R-:W-:Y:S01]  /*5d70*/  IADD3 R69, P0, R90, R72, RZ ;  /* 0x000000485a457210 */ /* 0x000fe20007f1e0ff */
[----:B-1----:R-:W-:-:S03]  /*5d80*/  IMAD.WIDE.U32 R76, R70, 0x60, R76 ;  /* 0x00000060464c7825 */ /* 0x002fc600078e004c */
[----:B------:R-:W-:Y:S01]  /*5d90*/  IADD3.X R72, R34, R73, R75, P0, !PT ;  /* 0x0000004922487210 */ /* 0x000fe200007fe44b */
[----:B------:R-:W-:Y:S01]  /*5da0*/  IMAD R71, R71, 0x60, RZ ;  /* 0x0000006047477824 */ /* 0x000fe200078e02ff */
[----:B------:R-:W-:-:S04]  /*5db0*/  IADD3 R70, P0, R84, R76, RZ ;  /* 0x0000004c54467210 */ /* 0x000fc80007f1e0ff */
[----:B------:R-:W-:Y:S02]  /*5dc0*/  IADD3.X R77, R101, R77, R71, P0, !PT ;  /* 0x0000004d654d7210 */ /* 0x000fe400007fe447 */
[----:B------:R-:W-:-:S04]  /*5dd0*/  LEA R68, P0, R69, UR4, 0x1 ;  /* 0x0000000445447c11 */ /* 0x000fc8000f8008ff */
[----:B------:R-:W-:Y:S02]  /*5de0*/  LEA.HI.X R69, R69, UR5, R72, 0x1, P0 ;  /* 0x0000000545457c11 */ /* 0x000fe400080f0c48 */
[----:B------:R-:W-:-:S04]  /*5df0*/  LEA R72, P0, R70, UR6, 0x1 ;  /* 0x0000000646487c11 */ /* 0x000fc8000f8008ff */
[----:B------:R-:W-:Y:S02]  /*5e00*/  LEA.HI.X R73, R70, UR7, R77, 0x1, P0 ;  /* 0x0000000746497c11 */ /* 0x000fe400080f0c4d */
[----:B------:R-:W5:Y:S04]  /*5e10*/  LDG.E.128 R68, desc[UR42][R68.64] ;  /* 0x0000002a44447981 */ /* 0x000f68000c1e1d00 */
[----:B------:R-:W5:Y:S03]  /*5e20*/  LDG.E.128 R72, desc[UR42][R72.64] ;  /* 0x0000002a48487981 */ /* 0x000f66000c1e1d00 */
.L_x_7801:
[----:B------:R-:W-:Y:S05]  /*5e30*/  BSYNC B1 ;  /* 0x0000000000017941 */ /* 0x000fea0003800000 */
.L_x_7800:
[----:B-----5:R-:W-:Y:S01]  /*5e40*/  IMAD.MOV.U32 R76, RZ, RZ, R70 ;  /* 0x000000ffff4c7224 */ /* 0x020fe200078e0046 */
        /* <DEDUP_REMOVED lines=67> */
.L_x_7802:
[----:B------:R-:W-:Y:S01]  /*6280*/  IMAD R107, R184, 0x8, R2 ;  /* 0x00000008b86b7824 */ /* 0x000fe200078e0202 */
[----:B------:R-:W-:Y:S01]  /*6290*/  SHF.L.U32 R117, R191, 0x1f, RZ ;  /* 0x0000001fbf757819 */ /* 0x000fe200000006ff */
[----:B------:R-:W0:Y:S01]  /*62a0*/  LDC R130, c[0x0][0x2f4] ;  /* 0x0000bd00ff827b82 */ /* 0x000e220000000800 */
[----:B------:R-:W-:Y:S01]  /*62b0*/  IMAD.MOV.U32 R119, RZ, RZ, R120 ;  /* 0x000000ffff777224 */ /* 0x000fe200078e0078 */
[----:B------:R-:W-:Y:S01]  /*62c0*/  BSSY B1, `(.L_x_7803) ;  /* 0x0000005000017945 */ /* 0x000fe20003800000 */
[----:B------:R-:W1:Y:S05]  /*62d0*/  SYNCS.PHASECHK.TRANS64.TRYWAIT P4, [R107+URZ+0x28890], R117 ;  /* 0x028890756b0075a7 */ /* 0x000e6a000808017f */
[----:B------:R-:W2:Y:S01]  /*62e0*/  LDC.64 R120, c[0x0][0x300] ;  /* 0x0000c000ff787b82 */ /* 0x000ea20000000a00 */
[----:B0-----:R-:W-:Y:S01]  /*62f0*/  IMAD.IADD R131, R130, 0x1, -R110 ;  /* 0x0000000182837824 */ /* 0x001fe200078e0a6e */
[----:B-1----:R-:W-:Y:S06]  /*6300*/  @!P4 BRA `(.L_x_7804) ;  /* 0x0000021000acc947 */ /* 0x002fec0003800000 */
.L_x_8192:
[----:B------:R-:W-:Y:S05]  /*6310*/  BSYNC B1 ;  /* 0x0000000000017941 */ /* 0x000fea0003800000 */
.L_x_7803:
[----:B------:R-:W-:Y:S01]  /*6320*/  ISETP.GE.OR P4, PT, R23, R113, P2 ;  /* 0x000000711700720c */ /* 0x000fe20001786670 */
[----:B------:R-:W-:-:S12]  /*6330*/  BSSY B1, `(.L_x_7805) ;  /* 0x0000088000017945 */ /* 0x000fd80003800000 */
[----:B------:R-:W-:Y:S05]  /*6340*/  @P4 BRA `(.L_x_7806) ;  /* 0x0000000800184947 */ /* 0x000fea0003800000 */
[----:B------:R-:W3:Y:S01]  /*6350*/  LDL R76, [R1+0x10] ;  /* 0x00001000014c7983 */ /* 0x000ee20000100800 */
[C---:B------:R-:W-:Y:S01]  /*6360*/  IMAD.SHL.U32 R78, R23.reuse, 0x40, RZ ;  /* 0x00000040174e7824 */ /* 0x040fe200078e00ff */
[----:B------:R-:W-:Y:S01]  /*6370*/  BSSY B2, `(.L_x_7807) ;  /* 0x0000078000027945 */ /* 0x000fe20003800000 */
[----:B------:R-:W-:Y:S02]  /*6380*/  IMAD R79, R184, 0x4000, R109 ;  /* 0x00004000b84f7824 */ /* 0x000fe400078e026d */
[----:B--2---:R-:W-:-:S03]  /*6390*/  IMAD.WIDE.U32 R122, R23, R120, R118 ;  /* 0x00000078177a7225 */ /* 0x004fc600078e0076 */
[----:B------:R-:W-:Y:S02]  /*63a0*/  IADD3 R145, P4, P5, R96, R122, R38 ;  /* 0x0000007a60917210 */ /* 0x000fe40007d9e026 */
        /* <DEDUP_REMOVED lines=17> */
[----:B------:R-:W-:Y:S01]  /*64c0*/  IADD3 R77, R77, R76, R203 ;  /* 0x0000004c4d4d7210 */ /* 0x000fe20007ffe0cb */
[----:B------:R-:W-:-:S04]  /*64d0*/  IMAD R76, R79, 0x2, R2 ;  /* 0x000000024f4c7824 */ /* 0x000fc800078e0202 */
[----:B------:R-:W-:-:S04]  /*64e0*/  IMAD R77, R184, 0x4000, R77 ;  /* 0x00004000b84d7824 */ /* 0x000fc800078e024d */
[----:B------:R-:W-:Y:S02]  /*64f0*/  IMAD R80, R77, 0x2, R2 ;  /* 0x000000024d507824 */ /* 0x000fe400078e0202 */
[----:B------:R-:W1:Y:S04]  /*6500*/  LDS.128 R76, [R76+0x18400] ;  /* 0x018400004c4c7984 */ /* 0x000e680000000c00 */
[----:B------:R-:W2:Y:S01]  /*6510*/  LDS.128 R80, [R80+0x18400] ;  /* 0x0184000050507984 */ /* 0x000ea20000000c00 */
[----:B------:R-:W-:Y:S05]  /*6520*/  @P3 BRA `(.L_x_7808) ;  /* 0x0000000400703947 */ /* 0x000fea0003800000 */
[----:B------:R-:W-:Y:S01]  /*6530*/  SHF.R.U32.HI R151, RZ, 0x10, R49 ;  /* 0x00000010ff977819 */ /* 0x000fe20000011631 */
[----:B--2---:R-:W-:Y:S01]  /*6540*/  IMAD.U32 R154, R81, 0x10000, RZ ;  /* 0x00010000519a7824 */ /* 0x004fe200078e00ff */
[----:B------:R-:W-:Y:S02]  /*6550*/  SHF.R.U32.HI R152, RZ, 0x10, R45 ;  /* 0x00000010ff987819 */ /* 0x000fe4000001162d */
[----:B------:R-:W-:Y:S01]  /*6560*/  PRMT R151, R148, 0x5410, R151 ;  /* 0x0000541094977816 */ /* 0x000fe20000000097 */
[----:B-1----:R-:W-:Y:S01]  /*6570*/  IMAD.U32 R148, R77, 0x10000, RZ ;  /* 0x000100004d947824 */ /* 0x002fe200078e00ff */
[----:B------:R-:W-:Y:S02]  /*6580*/  PRMT R152, R135, 0x5432, R152 ;  /* 0x0000543287987816 */ /* 0x000fe40000000098 */
[----:B------:R-:W-:Y:S01]  /*6590*/  SHF.R.U64 R44, R44, 0x10, R45 ;  /* 0x000000102c2c7819 */ /* 0x000fe2000000122d */
[C---:B------:R-:W-:Y:S01]  /*65a0*/  IMAD.U32 R157, R151.reuse, 0x10000, RZ ;  /* 0x00010000979d7824 */ /* 0x040fe200078e00ff */
[----:B------:R-:W-:Y:S01]  /*65b0*/  SHF.R.U64 R45, R48, 0x10, R49 ;  /* 0x00000010302d7819 */ /* 0x000fe20000001231 */
[----:B------:R-:W-:Y:S01]  /*65c0*/  IMAD.U32 R159, R152, 0x10000, RZ ;  /* 0x00010000989f7824 */ /* 0x000fe200078e00ff */
[----:B------:R-:W-:Y:S01]  /*65d0*/  LOP3.LUT R48, R151, 0xffff0000, RZ, 0xc0, !PT ;  /* 0xffff000097307812 */ /* 0x000fe200078ec0ff */
[C---:B------:R-:W-:Y:S01]  /*65e0*/  FMUL.FTZ R163, R154.reuse, R157 ;  /* 0x0000009d9aa37220 */ /* 0x040fe20000410000 */
[----:B------:R-:W-:Y:S01]  /*65f0*/  LOP3.LUT R81, R81, 0xffff0000, RZ, 0xc0, !PT ;  /* 0xffff000051517812 */ /* 0x000fe200078ec0ff */
[-C--:B------:R-:W-:Y:S01]  /*6600*/  FMUL.FTZ R154, R154, R159.reuse ;  /* 0x0000009f9a9a7220 */ /* 0x080fe20000410000 */
[----:B------:R-:W-:Y:S01]  /*6610*/  LOP3.LUT R152, R152, 0xffff0000, RZ, 0xc0, !PT ;  /* 0xffff000098987812 */ /* 0x000fe200078ec0ff */
[C---:B------:R-:W-:Y:S01]  /*6620*/  FFMA.FTZ R150, R148.reuse, R159, -R163 ;  /* 0x0000009f94967223 */ /* 0x040fe200000108a3 */
[----:B------:R-:W-:Y:S01]  /*6630*/  LOP3.LUT R49, R77, 0xffff0000, RZ, 0xc0, !PT ;  /* 0xffff00004d317812 */ /* 0x000fe200078ec0ff */
[----:B------:R-:W-:Y:S01]  /*6640*/  FFMA.FTZ R148, R148, R157, R154 ;  /* 0x0000009d94947223 */ /* 0x000fe2000001009a */
[C---:B------:R-:W-:Y:S01]  /*6650*/  FMUL.FTZ R154, R81.reuse, R48 ;  /* 0x00000030519a7220 */ /* 0x040fe20000410000 */
[----:B------:R-:W-:Y:S01]  /*6660*/  FMUL.FTZ R81, R81, R152 ;  /* 0x0000009851517220 */ /* 0x000fe20000410000 */
[----:B------:R-:W-:Y:S01]  /*6670*/  PRMT R45, R156, 0x5410, R45 ;  /* 0x000054109c2d7816 */ /* 0x000fe2000000002d */
[----:B------:R-:W-:-:S02]  /*6680*/  IMAD.U32 R157, R83, 0x10000, RZ ;  /* 0x00010000539d7824 */ /* 0x000fc400078e00ff */
[C---:B------:R-:W-:Y:S01]  /*6690*/  FFMA.FTZ R77, R49.reuse, R152, -R154 ;  /* 0x00000098314d7223 */ /* 0x040fe2000001089a */
[----:B------:R-:W-:Y:S01]  /*66a0*/  PRMT R152, R134, 0x5432, R44 ;  /* 0x0000543286987816 */ /* 0x000fe2000000002c */
[----:B------:R-:W-:Y:S01]  /*66b0*/  FFMA.FTZ R49, R49, R48, R81 ;  /* 0x0000003031317223 */ /* 0x000fe20000010051 */
[----:B------:R-:W-:Y:S01]  /*66c0*/  SHF.R.U32.HI R44, RZ, 0x10, R51 ;  /* 0x00000010ff2c7819 */ /* 0x000fe20000011633 */
[----:B------:R-:W-:Y:S01]  /*66d0*/  IMAD.U32 R81, R79, 0x10000, RZ ;  /* 0x000100004f517824 */ /* 0x000fe200078e00ff */
[----:B------:R-:W-:Y:S02]  /*66e0*/  SHF.R.U32.HI R48, RZ, 0x10, R47 ;  /* 0x00000010ff307819 */ /* 0x000fe4000001162f */
[----:B------:R-:W-:Y:S02]  /*66f0*/  PRMT R44, R132, 0x5432, R44 ;  /* 0x00005432842c7816 */ /* 0x000fe4000000002c */
[----:B------:R-:W-:Y:S02]  /*6700*/  PRMT R48, R133, 0x5432, R48 ;  /* 0x0000543285307816 */ /* 0x000fe40000000030 */
[----:B------:R-:W-:Y:S01]  /*6710*/  SHF.R.U64 R51, R50, 0x10, R51 ;  /* 0x0000001032337819 */ /* 0x000fe20000001233 */
[----:B------:R-:W-:Y:S01]  /*6720*/  IMAD.U32 R154, R44, 0x10000, RZ ;  /* 0x000100002c9a7824 */ /* 0x000fe200078e00ff */
[C---:B------:R-:W-:Y:S01]  /*6730*/  LOP3.LUT R159, R48.reuse, 0xffff0000, RZ, 0xc0, !PT ;  /* 0xffff0000309f7812 */ /* 0x040fe200078ec0ff */
[----:B------:R-:W-:Y:S01]  /*6740*/  IMAD.U32 R156, R48, 0x10000, RZ ;  /* 0x00010000309c7824 */ /* 0x000fe200078e00ff */
[----:B------:R-:W-:Y:S01]  /*6750*/  SHF.R.U64 R46, R46, 0x10, R47 ;  /* 0x000000102e2e7819 */ /* 0x000fe2000000122f */
[C---:B------:R-:W-:Y:S01]  /*6760*/  FMUL.FTZ R158, R157.reuse, R154 ;  /* 0x0000009a9d9e7220 */ /* 0x040fe20000410000 */
[----:B------:R-:W-:Y:S01]  /*6770*/  LOP3.LUT R47, R152, 0xffff0000, RZ, 0xc0, !PT ;  /* 0xffff0000982f7812 */ /* 0x000fe200078ec0ff */
[-C--:B------:R-:W-:Y:S01]  /*6780*/  FMUL.FTZ R157, R157, R156.reuse ;  /* 0x0000009c9d9d7220 */ /* 0x080fe20000410000 */
[----:B------:R-:W-:Y:S01]  /*6790*/  PRMT R162, R162, 0x5410, R51 ;  /* 0x00005410a2a27816 */ /* 0x000fe20000000033 */
[----:B------:R-:W-:Y:S01]  /*67a0*/  FFMA.FTZ R151, R81, R156, -R158 ;  /* 0x0000009c51977223 */ /* 0x000fe2000001089e */
[----:B------:R-:W-:-:S02]  /*67b0*/  IMAD.U32 R156, R152, 0x10000, RZ ;  /* 0x00010000989c7824 */ /* 0x000fc400078e00ff */
[----:B------:R-:W-:Y:S01]  /*67c0*/  FFMA.FTZ R81, R81, R154, R157 ;  /* 0x0000009a51517223 */ /* 0x000fe2000001009d */
[----:B------:R-:W-:Y:S02]  /*67d0*/  LOP3.LUT R157, R44, 0xffff0000, RZ, 0xc0, !PT ;  /* 0xffff00002c9d7812 */ /* 0x000fe400078ec0ff */
[----:B------:R-:W-:Y:S01]  /*67e0*/  LOP3.LUT R154, R83, 0xffff0000, RZ, 0xc0, !PT ;  /* 0xffff0000539a7812 */ /* 0x000fe200078ec0ff */
[C---:B------:R-:W-:Y:S01]  /*67f0*/  IMAD.U32 R83, R80.reuse, 0x10000, RZ ;  /* 0x0001000050537824 */ /* 0x040fe200078e00ff */
[----:B------:R-:W-:Y:S02]  /*6800*/  LOP3.LUT R44, R79, 0xffff0000, RZ, 0xc0, !PT ;  /* 0xffff00004f2c7812 */ /* 0x000fe400078ec0ff */
[----:B------:R-:W-:Y:S01]  /*6810*/  LOP3.LUT R80, R80, 0xffff0000, RZ, 0xc0, !PT ;  /* 0xffff000050507812 */ /* 0x000fe200078ec0ff */
[C---:B------:R-:W-:Y:S01]  /*6820*/  FMUL.FTZ R79, R154.reuse, R157 ;  /* 0x0000009d9a4f7220 */ /* 0x040fe20000410000 */
[----:B------:R-:W-:Y:S01]  /*6830*/  FMUL.FTZ R154, R154, R159 ;  /* 0x0000009f9a9a7220 */ /* 0x000fe20000410000 */
[----:B------:R-:W-:Y:S01]  /*6840*/  PRMT R161, R161, 0x5410, R46 ;  /* 0x00005410a1a17816 */ /* 0x000fe2000000002e */
[----:B------:R-:W-:-:S02]  /*6850*/  IMAD.U32 R46, R162, 0x10000, RZ ;  /* 0x00010000a22e7824 */ /* 0x000fc400078e00ff */
[C---:B------:R-:W-:Y:S01]  /*6860*/  FFMA.FTZ R48, R44.reuse, R159, -R79 ;  /* 0x0000009f2c307223 */ /* 0x040fe2000001084f */
[----:B------:R-:W-:Y:S01]  /*6870*/  FFMA.FTZ R44, R44, R157, R154 ;  /* 0x0000009d2c2c7223 */ /* 0x000fe2000001009a */
        /* <DEDUP_REMOVED lines=10> */
[C---:B------:R-:W-:Y:S01]  /*6920*/  FMUL.FTZ R79, R80.reuse, R45 ;  /* 0x0000002d504f7220 */ /* 0x040fe20000410000 */
[----:B------:R-:W-:Y:S01]  /*6930*/  FMUL.FTZ R80, R80, R47 ;  /* 0x0000002f50507220 */ /* 0x000fe20000410000 */
[----:B------:R-:W-:-:S02]  /*6940*/  F2FP.BF16.F32.PACK_AB R48, R48, R151 ;  /* 0x000000973030723e */ /* 0x000fc400000010ff */
[----:B------:R-:W-:Y:S01]  /*6950*/  FFMA.FTZ R79, R76, R47, -R79 ;  /* 0x0000002f4c4f7223 */ /* 0x000fe2000001084f */
[----:B------:R-:W-:Y:S02]  /*6960*/  IMAD.U32 R47, R82, 0x10000, RZ ;  /* 0x00010000522f7824 */ /* 0x000fe400078e00ff */
[----:B------:R-:W-:Y:S01]  /*6970*/  FFMA.FTZ R80, R76, R45, R80 ;  /* 0x0000002d4c507223 */ /* 0x000fe20000010050 */
[----:B------:R-:W-:Y:S01]  /*6980*/  IMAD.U32 R45, R78, 0x10000, RZ ;  /* 0x000100004e2d7824 */ /* 0x000fe200078e00ff */
[----:B------:R-:W-:Y:S01]  /*6990*/  LOP3.LUT R82, R82, 0xffff0000, RZ, 0xc0, !PT ;  /* 0xffff000052527812 */ /* 0x000fe200078ec0ff */
[C---:B------:R-:W-:Y:S01]  /*69a0*/  FMUL.FTZ R76, R47.reuse, R46 ;  /* 0x0000002e2f4c7220 */ /* 0x040fe20000410000 */
[-C--:B------:R-:W-:Y:S01]  /*69b0*/  FMUL.FTZ R47, R47, R50.reuse ;  /* 0x000000322f2f7220 */ /* 0x080fe20000410000 */
[----:B------:R-:W-:Y:S02]  /*69c0*/  LOP3.LUT R78, R78, 0xffff0000, RZ, 0xc0, !PT ;  /* 0xffff00004e4e7812 */ /* 0x000fe400078ec0ff */
[C---:B------:R-:W-:Y:S01]  /*69d0*/  FFMA.FTZ R76, R45.reuse, R50, -R76 ;  /* 0x000000322d4c7223 */ /* 0x040fe2000001084c */
[----:B------:R-:W-:Y:S01]  /*69e0*/  FFMA.FTZ R47, R45, R46, R47 ;  /* 0x0000002e2d2f7223 */ /* 0x000fe2000001002f */
[----:B------:R-:W-:-:S02]  /*69f0*/  LOP3.LUT R45, R162, 0xffff0000, RZ, 0xc0, !PT ;  /* 0xffff0000a22d7812 */ /* 0x000fc400078ec0ff */
[----:B------:R-:W-:Y:S02]  /*6a00*/  F2FP.BF16.F32.PACK_AB R49, R49, R148 ;  /* 0x000000943131723e */ /* 0x000fe400000010ff */
[----:B------:R-:W-:Y:S01]  /*6a10*/  F2FP.BF16.F32.PACK_AB R44, R44, R81 ;  /* 0x000000512c2c723e */ /* 0x000fe200000010ff */
[C---:B------:R-:W-:Y:S01]  /*6a20*/  FMUL.FTZ R51, R82.reuse, R45 ;  /* 0x0000002d52337220 */ /* 0x040fe20000410000 */
[-C--:B------:R-:W-:Y:S01]  /*6a30*/  FMUL.FTZ R82, R82, R161.reuse ;  /* 0x000000a152527220 */ /* 0x080fe20000410000 */
[----:B------:R-:W-:Y:S01]  /*6a40*/  F2FP.BF16.F32.PACK_AB R158, R79, R158 ;  /* 0x0000009e4f9e723e */ /* 0x000fe200000010ff */
[----:B------:R-:W-:Y:S02]  /*6a50*/  IMAD.MOV.U32 R81, RZ, RZ, R49 ;  /* 0x000000ffff517224 */ /* 0x000fe400078e0031 */
        /* <DEDUP_REMOVED lines=8> */
[----:B------:R-:W-:-:S07]  /*6ae0*/  F2FP.BF16.F32.PACK_AB R82, R82, R47 ;  /* 0x0000002f5252723e */ /* 0x000fce00000010ff */
.L_x_7808:
[----:B------:R-:W-:Y:S05]  /*6af0*/  BSYNC B2 ;  /* 0x0000000000027941 */ /* 0x000fea0003800000 */
.L_x_7807:
[----:B------:R-:W-:Y:S01]  /*6b00*/  ISETP.GE.AND P4, PT, R149, R130, PT ;  /* 0x000000829500720c */ /* 0x000fe20003f86270 */
[----:B------:R-:W-:-:S12]  /*6b10*/  ULDC.64 UR4, c[0x0][0x2e8] ;  /* 0x0000ba0000047ab9 */ /* 0x000fd80000000a00 */
[--C-:B------:R-:W-:Y:S02]  /*6b20*/  @!P4 SHF.R.S32.HI R44, RZ, 0x1f, R149.reuse ;  /* 0x0000001fff2cc819 */ /* 0x100fe40000011495 */
[----:B------:R-:W-:-:S04]  /*6b30*/  @!P4 IADD3 R122, P5, P6, R96, R122, R149 ;  /* 0x0000007a607ac210 */ /* 0x000fc80007ebe095 */
[----:B------:R-:W-:Y:S02]  /*6b40*/  @!P4 IADD3.X R147, R36, R147, R44, P5, P6 ;  /* 0x000000932493c210 */ /* 0x000fe40002fec42c */
[----:B------:R-:W-:-:S04]  /*6b50*/  LEA R44, P5, R145, UR4, 0x1 ;  /* 0x00000004912c7c11 */ /* 0x000fc8000f8a08ff */
[----:B------:R-:W-:Y:S02]  /*6b60*/  LEA.HI.X R45, R145, UR5, R146, 0x1, P5 ;  /* 0x00000005912d7c11 */ /* 0x000fe4000a8f0c92 */
[----:B------:R-:W-:-:S03]  /*6b70*/  @!P4 LEA R46, P5, R122, UR4, 0x1 ;  /* 0x000000047a2ecc11 */ /* 0x000fc6000f8a08ff */
[----:B-1----:R1:W-:Y:S01]  /*6b80*/  STG.E.128 desc[UR42][R44.64], R76 ;  /* 0x0000004c2c007986 */ /* 0x0023e2000c101d2a */
[----:B------:R-:W-:-:S05]  /*6b90*/  @!P4 LEA.HI.X R47, R122, UR5, R147, 0x1, P5 ;  /* 0x000000057a2fcc11 */ /* 0x000fca000a8f0c93 */
[----:B--2---:R1:W-:Y:S04]  /*6ba0*/  @!P4 STG.E.128 desc[UR42][R46.64], R80 ;  /* 0x000000502e00c986 */ /* 0x0043e8000c101d2a */
.L_x_7806:
[----:B------:R-:W-:Y:S05]  /*6bb0*/  BSYNC B1 ;  /* 0x0000000000017941 */ /* 0x000fea0003800000 */
.L_x_7805:
[----:B------:R-:W-:Y:S01]  /*6bc0*/  ISETP.GE.OR P4, PT, R212, R113, P2 ;  /* 0x00000071d400720c */ /* 0x000fe20001786670 */
[----:B------:R-:W-:-:S12]  /*6bd0*/  BSSY B1, `(.L_x_7809) ;  /* 0x0000088000017945 */ /* 0x000fd80003800000 */
[----:B------:R-:W-:Y:S05]  /*6be0*/  @P4 BRA `(.L_x_7810) ;  /* 0x0000000800184947 */ /* 0x000fea0003800000 */
[----:B-1----:R-:W3:Y:S01]  /*6bf0*/  LDL R44, [R1+0x10] ;  /* 0x00001000012c7983 */ /* 0x002ee20000100800 */
[----:B------:R-:W-:Y:S01]  /*6c00*/  SHF.R.U32.HI R46, RZ, 0x3, R198 ;  /* 0x00000003ff2e7819 */ /* 0x000fe200000116c6 */
[----:B--2---:R-:W-:Y:S01]  /*6c10*/  IMAD.WIDE.U32 R76, R212, R120, R118 ;  /* 0x00000078d44c7225 */ /* 0x004fe200078e0076 */
[----:B------:R-:W-:Y:S02]  /*6c20*/  BSSY B2, `(.L_x_7811) ;  /* 0x0000077000027945 */ /* 0x000fe40003800000 */
        /* <DEDUP_REMOVED lines=13> */
[----:B------:R-:W-:-:S03]  /*6d00*/  LOP3.LUT R44, R198, 0x38, R83, 0xf8, !PT ;  /* 0x00000038c62c7812 */ /* 0x000fc600078ef853 */
[----:B------:R-:W-:Y:S01]  /*6d10*/  IMAD.SHL.U32 R45, R45, 0x400, RZ ;  /* 0x000004002d2d7824 */ /* 0x000fe200078e00ff */
[----:B------:R-:W-:-:S04]  /*6d20*/  LOP3.LUT R44, R44, R46, RZ, 0x3c, !PT ;  /* 0x0000002e2c2c7212 */ /* 0x000fc800078e3cff */
[----:B------:R-:W-:-:S04]  /*6d30*/  LOP3.LUT R45, R45, 0x7fffe000, RZ, 0xc0, !PT ;  /* 0x7fffe0002d2d7812 */ /* 0x000fc800078ec0ff */
[----:B------:R-:W-:Y:S01]  /*6d40*/  IADD3 R47, R44, R45, R201 ;  /* 0x0000002d2c2f7210 */ /* 0x000fe20007ffe0c9 */
[----:B------:R-:W-:-:S04]  /*6d50*/  IMAD R45, R184, 0x4000, R108 ;  /* 0x00004000b82d7824 */ /* 0x000fc800078e026c */
[----:B------:R-:W-:Y:S02]  /*6d60*/  IMAD R47, R184, 0x4000, R47 ;  /* 0x00004000b82f7824 */ /* 0x000fe400078e022f */
[--C-:B------:R-:W-:Y:S02]  /*6d70*/  IMAD R45, R45, 0x2, R2.reuse ;  /* 0x000000022d2d7824 */ /* 0x100fe400078e0202 */
[----:B------:R-:W-:-:S04]  /*6d80*/  IMAD R48, R47, 0x2, R2 ;  /* 0x000000022f307824 */ /* 0x000fc800078e0202 */
[----:B------:R-:W1:Y:S04]  /*6d90*/  LDS.128 R44, [R45+0x18400] ;  /* 0x018400002d2c7984 */ /* 0x000e680000000c00 */
[----:B------:R-:W2:Y:S01]  /*6da0*/  LDS.128 R48, [R48+0x18400] ;  /* 0x0184000030307984 */ /* 0x000ea20000000c00 */
[----:B------:R-:W-:Y:S05]  /*6db0*/  @P3 BRA `(.L_x_7812) ;  /* 0x0000000400743947 */ /* 0x000fea0003800000 */
[----:B------:R-:W-:Y:S01]  /*6dc0*/  SHF.R.U32.HI R82, RZ, 0x10, R57 ;  /* 0x00000010ff527819 */ /* 0x000fe20000011639 */
[----:B--2---:R-:W-:Y:S01]  /*6dd0*/  IMAD.U32 R80, R49, 0x10000, RZ ;  /* 0x0001000031507824 */ /* 0x004fe200078e00ff */
[----:B------:R-:W-:Y:S02]  /*6de0*/  SHF.R.U32.HI R122, RZ, 0x10, R53 ;  /* 0x00000010ff7a7819 */ /* 0x000fe40000011635 */
[----:B------:R-:W-:Y:S02]  /*6df0*/  PRMT R171, R171, 0x5410, R82 ;  /* 0x00005410abab7816 */ /* 0x000fe40000000052 */
[----:B------:R-:W-:Y:S01]  /*6e00*/  PRMT R167, R167, 0x5410, R122 ;  /* 0x00005410a7a77816 */ /* 0x000fe2000000007a */
[----:B-1----:R-:W-:Y:S01]  /*6e10*/  IMAD.U32 R122, R45, 0x10000, RZ ;  /* 0x000100002d7a7824 */ /* 0x002fe200078e00ff */
[C---:B------:R-:W-:Y:S01]  /*6e20*/  LOP3.LUT R146, R171.reuse, 0xffff0000, RZ, 0xc0, !PT ;  /* 0xffff0000ab927812 */ /* 0x040fe200078ec0ff */
[----:B------:R-:W-:Y:S01]  /*6e30*/  IMAD.U32 R145, R171, 0x10000, RZ ;  /* 0x00010000ab917824 */ /* 0x000fe200078e00ff */
[----:B------:R-:W-:Y:S01]  /*6e40*/  LOP3.LUT R49, R49, 0xffff0000, RZ, 0xc0, !PT ;  /* 0xffff000031317812 */ /* 0x000fe200078ec0ff */
[----:B------:R-:W-:Y:S01]  /*6e50*/  IMAD.U32 R123, R167, 0x10000, RZ ;  /* 0x00010000a77b7824 */ /* 0x000fe200078e00ff */
[----:B------:R-:W-:Y:S01]  /*6e60*/  LOP3.LUT R45, R45, 0xffff0000, RZ, 0xc0, !PT ;  /* 0xffff00002d2d7812 */ /* 0x000fe200078ec0ff */
[----:B------:R-:W-:Y:S01]  /*6e70*/  FMUL.FTZ R147, R80, R145 ;  /* 0x0000009150937220 */ /* 0x000fe20000410000 */
[----:B------:R-:W-:Y:S01]  /*6e80*/  SHF.R.U64 R57, R56, 0x10, R57 ;  /* 0x0000001038397819 */ /* 0x000fe20000001239 */
[-C--:B------:R-:W-:Y:S01]  /*6e90*/  FMUL.FTZ R80, R80, R123.reuse ;  /* 0x0000007b50507220 */ /* 0x080fe20000410000 */
[----:B------:R-:W-:Y:S01]  /*6ea0*/  FMUL.FTZ R148, R49, R146 ;  /* 0x0000009231947220 */ /* 0x000fe20000410000 */
[----:B------:R-:W-:Y:S01]  /*6eb0*/  FFMA.FTZ R82, R122, R123, -R147 ;  /* 0x0000007b7a527223 */ /* 0x000fe20000010893 */
[----:B------:R-:W-:Y:S01]  /*6ec0*/  SHF.R.U64 R53, R52, 0x10, R53 ;  /* 0x0000001034357819 */ /* 0x000fe20000001235 */
[----:B------:R-:W-:Y:S01]  /*6ed0*/  FFMA.FTZ R80, R122, R145, R80 ;  /* 0x000000917a507223 */ /* 0x000fe20000010050 */
[----:B------:R-:W-:Y:S01]  /*6ee0*/  LOP3.LUT R122, R167, 0xffff0000, RZ, 0xc0, !PT ;  /* 0xffff0000a77a7812 */ /* 0x000fe200078ec0ff */
[----:B------:R-:W-:Y:S01]  /*6ef0*/  IMAD.U32 R52, R44, 0x10000, RZ ;  /* 0x000100002c347824 */ /* 0x000fe200078e00ff */
[----:B------:R-:W-:-:S02]  /*6f00*/  PRMT R170, R170, 0x5410, R57 ;  /* 0x00005410aaaa7816 */ /* 0x000fc40000000039 */
[----:B------:R-:W-:Y:S01]  /*6f10*/  LOP3.LUT R56, R47, 0xffff0000, RZ, 0xc0, !PT ;  /* 0xffff00002f387812 */ /* 0x000fe200078ec0ff */
[-C--:B------:R-:W-:Y:S01]  /*6f20*/  FMUL.FTZ R123, R49, R122.reuse ;  /* 0x0000007a317b7220 */ /* 0x080fe20000410000 */
[C---:B------:R-:W-:Y:S01]  /*6f30*/  FFMA.FTZ R49, R45.reuse, R122, -R148 ;  /* 0x0000007a2d317223 */ /* 0x040fe20000010894 */
[----:B------:R-:W-:Y:S01]  /*6f40*/  SHF.R.U32.HI R122, RZ, 0x10, R59 ;  /* 0x00000010ff7a7819 */ /* 0x000fe2000001163b */
[----:B------:R-:W-:Y:S02]  /*6f50*/  IMAD.U32 R57, R170, 0x10000, RZ ;  /* 0x00010000aa397824 */ /* 0x000fe400078e00ff */
[----:B------:R-:W-:Y:S01]  /*6f60*/  FFMA.FTZ R45, R45, R146, R123 ;  /* 0x000000922d2d7223 */ /* 0x000fe2000001007b */
[----:B------:R-:W-:Y:S02]  /*6f70*/  SHF.R.U32.HI R146, RZ, 0x10, R55 ;  /* 0x00000010ff927819 */ /* 0x000fe40000011637 */
[----:B------:R-:W-:Y:S01]  /*6f80*/  PRMT R169, R169, 0x5410, R122 ;  /* 0x00005410a9a97816 */ /* 0x000fe2000000007a */
[----:B------:R-:W-:Y:S01]  /*6f90*/  IMAD.U32 R122, R47, 0x10000, RZ ;  /* 0x000100002f7a7824 */ /* 0x000fe200078e00ff */
[----:B------:R-:W-:Y:S01]  /*6fa0*/  PRMT R165, R165, 0x5410, R146 ;  /* 0x00005410a5a57816 */ /* 0x000fe20000000092 */
[C---:B------:R-:W-:Y:S01]  /*6fb0*/  IMAD.U32 R146, R51.reuse, 0x10000, RZ ;  /* 0x0001000033927824 */ /* 0x040fe200078e00ff */
[----:B------:R-:W-:Y:S01]  /*6fc0*/  LOP3.LUT R51, R51, 0xffff0000, RZ, 0xc0, !PT ;  /* 0xffff000033337812 */ /* 0x000fe200078ec0ff */
[C---:B------:R-:W-:Y:S01]  /*6fd0*/  IMAD.U32 R145, R169.reuse, 0x10000, RZ ;  /* 0x00010000a9917824 */ /* 0x040fe200078e00ff */
[----:B------:R-:W-:Y:S01]  /*6fe0*/  LOP3.LUT R169, R169, 0xffff0000, RZ, 0xc0, !PT ;  /* 0xffff0000a9a97812 */ /* 0x000fe200078ec0ff */
[----:B------:R-:W-:Y:S01]  /*6ff0*/  IMAD.U32 R123, R165, 0x10000, RZ ;  /* 0x00010000a57b7824 */ /* 0x000fe200078e00ff */
[----:B------:R-:W-:Y:S01]  /*7000*/  PRMT R166, R166, 0x5410, R53 ;  /* 0x00005410a6a67816 */ /* 0x000fe20000000035 */
[----:B------:R-:W-:Y:S01]  /*7010*/  FMUL.FTZ R147, R146, R145 ;  /* 0x0000009192937220 */ /* 0x000fe20000410000 */
[----:B------:R-:W-:Y:S01]  /*7020*/  SHF.R.U64 R55, R54, 0x10, R55 ;  /* 0x0000001036377819 */ /* 0x000fe20000001237 */
[----:B------:R-:W-:Y:S01]  /*7030*/  FMUL.FTZ R146, R146, R123 ;  /* 0x0000007b92927220 */ /* 0x000fe20000410000 */
[----:B------:R-:W-:Y:S01]  /*7040*/  FMUL.FTZ R53, R51, R169 ;  /* 0x000000a933357220 */ /* 0x000fe20000410000 */
[----:B------:R-:W-:Y:S01]  /*7050*/  FFMA.FTZ R123, R122, R123, -R147 ;  /* 0x0000007b7a7b7223 */ /* 0x000fe20000010893 */
[----:B------:R-:W-:Y:S01]  /*7060*/  SHF.R.U64 R59, R58, 0x10, R59 ;  /* 0x000000103a3b7819 */ /* 0x000fe2000000123b */
[----:B------:R-:W-:Y:S01]  /*7070*/  FFMA.FTZ R122, R122, R145, R146 ;  /* 0x000000917a7a7223 */ /* 0x000fe20000010092 */
[----:B------:R-:W-:Y:S01]  /*7080*/  LOP3.LUT R146, R165, 0xffff0000, RZ, 0xc0, !PT ;  /* 0xffff0000a5927812 */ /* 0x000fe200078ec0ff */
[----:B------:R-:W-:Y:S01]  /*7090*/  IMAD.U32 R54, R48, 0x10000, RZ ;  /* 0x0001000030367824 */ /* 0x000fe200078e00ff */
        /* <DEDUP_REMOVED lines=8> */
[----:B------:R-:W-:Y:S01]  /*7120*/  PRMT R164, R164, 0x5410, R55 ;  /* 0x00005410a4a47816 */ /* 0x000fe20000000037 */
[-C--:B------:R-:W-:Y:S01]  /*7130*/  FMUL.FTZ R54, R54, R53.reuse ;  /* 0x0000003536367220 */ /* 0x080fe20000410000 */
[----:B------:R-:W-:Y:S01]  /*7140*/  LOP3.LUT R55, R166, 0xffff0000, RZ, 0xc0, !PT ;  /* 0xffff0000a6377812 */ /* 0x000fe200078ec0ff */
[----:B------:R-:W-:Y:S01]  /*7150*/  FFMA.FTZ R53, R52, R53, -R59 ;  /* 0x0000003534357223 */ /* 0x000fe2000001083b */
[----:B------:R-:W-:Y:S01]  /*7160*/  LOP3.LUT R44, R44, 0xffff0000, RZ, 0xc0, !PT ;  /* 0xffff00002c2c7812 */ /* 0x000fe200078ec0ff */
[----:B------:R-:W-:Y:S01]  /*7170*/  FMUL.FTZ R59, R48, R51 ;  /* 0x00000033303b7220 */ /* 0x000fe20000410000 */
[----:B------:R-:W-:Y:S01]  /*7180*/  LOP3.LUT R58, R46, 0xffff0000, RZ, 0xc0, !PT ;  /* 0xffff00002e3a7812 */ /* 0x000fe200078ec0ff */
[----:B------:R-:W-:-:S02]  /*7190*/  IMAD.U32 R46, R50, 0x10000, RZ ;  /* 0x00010000322e7824 */ /* 0x000fc400078e00ff */
[----:B------:R-:W-:Y:S01]  /*71a0*/  FFMA.FTZ R52, R52, R57, R54 ;  /* 0x0000003934347223 */ /* 0x000fe20000010036 */
[----:B------:R-:W-:Y:S01]  /*71b0*/  LOP3.LUT R50, R50, 0xffff0000, RZ, 0xc0, !PT ;  /* 0xffff000032327812 */ /* 0x000fe200078ec0ff */
[----:B------:R-:W-:Y:S01]  /*71c0*/  FFMA.FTZ R169, R56, R169, R148 ;  /* 0x000000a938a97223 */ /* 0x000fe20000010094 */
[-C--:B------:R-:W-:Y:S01]  /*71d0*/  FMUL.FTZ R145, R48, R55.reuse ;  /* 0x0000003730917220 */ /* 0x080fe20000410000 */
[C---:B------:R-:W-:Y:S01]  /*71e0*/  LOP3.LUT R57, R168.reuse, 0xffff0000, RZ, 0xc0, !PT ;  /* 0xffff0000a8397812 */ /* 0x040fe200078ec0ff */
[----:B------:R-:W-:Y:S02]  /*71f0*/  IMAD.U32 R56, R168, 0x10000, RZ ;  /* 0x00010000a8387824 */ /* 0x000fe400078e00ff */
[----:B------:R-:W-:Y:S01]  /*7200*/  FFMA.FTZ R48, R44, R55, -R59 ;  /* 0x000000372c307223 */ /* 0x000fe2000001083b */
[C---:B------:R-:W-:Y:S01]  /*7210*/  LOP3.LUT R55, R164.reuse, 0xffff0000, RZ, 0xc0, !PT ;  /* 0xffff0000a4377812 */ /* 0x040fe200078ec0ff */
[----:B------:R-:W-:Y:S02]  /*7220*/  IMAD.U32 R54, R164, 0x10000, RZ ;  /* 0x00010000a4367824 */ /* 0x000fe400078e00ff */
[----:B------:R-:W-:Y:S01]  /*7230*/  FFMA.FTZ R51, R44, R51, R145 ;  /* 0x000000332c337223 */ /* 0x000fe20000010091 */
[----:B------:R-:W-:Y:S01]  /*7240*/  FMUL.FTZ R44, R46, R56 ;  /* 0x000000382e2c7220 */ /* 0x000fe20000410000 */
[----:B------:R-:W-:Y:S01]  /*7250*/  FMUL.FTZ R145, R50, R57 ;  /* 0x0000003932917220 */ /* 0x000fe20000410000 */
[-C--:B------:R-:W-:Y:S01]  /*7260*/  FMUL.FTZ R59, R46, R54.reuse ;  /* 0x000000362e3b7220 */ /* 0x080fe20000410000 */
[-C--:B------:R-:W-:Y:S01]  /*7270*/  FMUL.FTZ R50, R50, R55.reuse ;  /* 0x0000003732327220 */ /* 0x080fe20000410000 */
[C---:B------:R-:W-:Y:S01]  /*7280*/  FFMA.FTZ R44, R47.reuse, R54, -R44 ;  /* 0x000000362f2c7223 */ /* 0x040fe2000001082c */
[----:B------:R-:W-:Y:S01]  /*7290*/  FFMA.FTZ R145, R58, R55, -R145 ;  /* 0x000000373a917223 */ /* 0x000fe20000010891 */
[----:B------:R-:W-:Y:S01]  /*72a0*/  F2FP.BF16.F32.PACK_AB R48, R48, R53 ;  /* 0x000000353030723e */ /* 0x000fe200000010ff */
[----:B------:R-:W-:Y:S01]  /*72b0*/  FFMA.FTZ R59, R47, R56, R59 ;  /* 0x000000382f3b7223 */ /* 0x000fe2000001003b */
[----:B------:R-:W-:Y:S01]  /*72c0*/  F2FP.BF16.F32.PACK_AB R49, R49, R82 ;  /* 0x000000523131723e */ /* 0x000fe200000010ff */
[----:B------:R-:W-:Y:S01]  /*72d0*/  FFMA.FTZ R50, R58, R57, R50 ;  /* 0x000000393a327223 */ /* 0x000fe20000010032 */
[----:B------:R-:W-:-:S02]  /*72e0*/  F2FP.BF16.F32.PACK_AB R51, R51, R52 ;  /* 0x000000343333723e */ /* 0x000fc400000010ff */
        /* <DEDUP_REMOVED lines=8> */
[----:B------:R-:W-:Y:S02]  /*7370*/  IMAD.MOV.U32 R49, RZ, RZ, R80 ;  /* 0x000000ffff317224 */ /* 0x000fe400078e0050 */
[----:B------:R-:W-:-:S07]  /*7380*/  IMAD.MOV.U32 R51, RZ, RZ, R122 ;  /* 0x000000ffff337224 */ /* 0x000fce00078e007a */
.L_x_7812:
[----:B------:R-:W-:Y:S05]  /*7390*/  BSYNC B2 ;  /* 0x0000000000027941 */ /* 0x000fea0003800000 */
.L_x_7811:
        /* <DEDUP_REMOVED lines=11> */
.L_x_7810:
[----:B------:R-:W-:Y:S05]  /*7450*/  BSYNC B1 ;  /* 0x0000000000017941 */ /* 0x000fea0003800000 */
.L_x_7809:
[----:B------:R-:W-:Y:S01]  /*7460*/  ISETP.GE.OR P4, PT, R211, R113, P2 ;  /* 0x00000071d300720c */ /* 0x000fe20001786670 */
[----:B------:R-:W-:-:S12]  /*7470*/  BSSY B1, `(.L_x_7813) ;  /* 0x0000086000017945 */ /* 0x000fd80003800000 */
[----:B------:R-:W-:Y:S05]  /*7480*/  @P4 BRA `(.L_x_7814) ;  /* 0x0000000800104947 */ /* 0x000fea0003800000 */
[----:B-1-3--:R-:W3:Y:S01]  /*7490*/  LDL R44, [R1+0x10] ;  /* 0x00001000012c7983 */ /* 0x00aee20000100800 */
        /* <DEDUP_REMOVED lines=32> */
[----:B------:R-:W-:Y:S02]  /*76a0*/  SHF.R.U32.HI R77, RZ, 0x10, R63 ;  /* 0x00000010ff4d7819 */ /* 0x000fe4000001163f */
[----:B------:R-:W-:Y:S01]  /*76b0*/  PRMT R155, R155, 0x5410, R80 ;  /* 0x000054109b9b7816 */ /* 0x000fe20000000050 */
[----:B------:R-:W-:Y:S01]  /*76c0*/  IMAD.U32 R79, R144, 0x10000, RZ ;  /* 0x00010000904f7824 */ /* 0x000fe200078e00ff */
[----:B------:R-:W-:Y:S01]  /*76d0*/  SHF.R.U64 R81, R60, 0x10, R61 ;  /* 0x000000103c517819 */ /* 0x000fe2000000123d */
[----:B-1----:R-:W-:Y:S01]  /*76e0*/  IMAD.U32 R61, R47, 0x10000, RZ ;  /* 0x000100002f3d7824 */ /* 0x002fe200078e00ff */
[----:B------:R-:W-:-:S02]  /*76f0*/  SHF.R.U64 R66, R66, 0x10, R67 ;  /* 0x0000001042427819 */ /* 0x000fc40000001243 */
[----:B------:R-:W-:Y:S02]  /*7700*/  SHF.R.U32.HI R67, RZ, 0x10, R67 ;  /* 0x00000010ff437819 */ /* 0x000fe40000011643 */
[----:B------:R-:W-:Y:S01]  /*7710*/  PRMT R140, R140, 0x5410, R77 ;  /* 0x000054108c8c7816 */ /* 0x000fe2000000004d */
[----:B------:R-:W-:Y:S01]  /*7720*/  IMAD.U32 R77, R155, 0x10000, RZ ;  /* 0x000100009b4d7824 */ /* 0x000fe200078e00ff */
[----:B------:R-:W-:Y:S01]  /*7730*/  SHF.R.U64 R78, R62, 0x10, R63 ;  /* 0x000000103e4e7819 */ /* 0x000fe2000000123f */
[----:B------:R-:W-:Y:S01]  /*7740*/  IMAD.U32 R62, R45, 0x10000, RZ ;  /* 0x000100002d3e7824 */ /* 0x000fe200078e00ff */
[----:B------:R-:W-:Y:S01]  /*7750*/  SHF.R.U64 R64, R64, 0x10, R65 ;  /* 0x0000001040407819 */ /* 0x000fe20000001241 */
[----:B------:R-:W-:Y:S01]  /*7760*/  IMAD.U32 R65, R51, 0x10000, RZ ;  /* 0x0001000033417824 */ /* 0x000fe200078e00ff */
[----:B------:R-:W-:Y:S01]  /*7770*/  PRMT R160, R160, 0x5410, R81 ;  /* 0x00005410a0a07816 */ /* 0x000fe20000000051 */
[----:B------:R-:W-:Y:S01]  /*7780*/  FMUL.FTZ R81, R76, R79 ;  /* 0x0000004f4c517220 */ /* 0x000fe20000410000 */
[----:B------:R-:W-:Y:S01]  /*7790*/  LOP3.LUT R63, R49, 0xffff0000, RZ, 0xc0, !PT ;  /* 0xffff0000313f7812 */ /* 0x000fe200078ec0ff */
[----:B------:R-:W-:Y:S01]  /*77a0*/  IMAD.U32 R49, R48, 0x10000, RZ ;  /* 0x0001000030317824 */ /* 0x000fe200078e00ff */
[----:B------:R-:W-:Y:S01]  /*77b0*/  PRMT R142, R142, 0x5410, R67 ;  /* 0x000054108e8e7816 */ /* 0x000fe20000000043 */
[----:B------:R-:W-:Y:S01]  /*77c0*/  FMUL.FTZ R67, R76, R77 ;  /* 0x0000004d4c437220 */ /* 0x000fe20000410000 */
[----:B------:R-:W-:-:S02]  /*77d0*/  LOP3.LUT R144, R144, 0xffff0000, RZ, 0xc0, !PT ;  /* 0xffff000090907812 */ /* 0x000fc400078ec0ff */
[----:B------:R-:W-:Y:S01]  /*77e0*/  PRMT R143, R143, 0x5410, R64 ;  /* 0x000054108f8f7816 */ /* 0x000fe20000000040 */
[----:B------:R-:W-:Y:S01]  /*77f0*/  FFMA.FTZ R64, R62, R77, -R81 ;  /* 0x0000004d3e407223 */ /* 0x000fe20000010851 */
[----:B------:R-:W-:Y:S01]  /*7800*/  LOP3.LUT R155, R155, 0xffff0000, RZ, 0xc0, !PT ;  /* 0xffff00009b9b7812 */ /* 0x000fe200078ec0ff */
[----:B------:R-:W-:Y:S01]  /*7810*/  IMAD.U32 R76, R142, 0x10000, RZ ;  /* 0x000100008e4c7824 */ /* 0x000fe200078e00ff */
[----:B------:R-:W-:Y:S01]  /*7820*/  LOP3.LUT R60, R45, 0xffff0000, RZ, 0xc0, !PT ;  /* 0xffff00002d3c7812 */ /* 0x000fe200078ec0ff */
[----:B------:R-:W-:Y:S01]  /*7830*/  FMUL.FTZ R77, R63, R144 ;  /* 0x000000903f4d7220 */ /* 0x000fe20000410000 */
[----:B------:R-:W-:Y:S01]  /*7840*/  PRMT R141, R141, 0x5410, R66 ;  /* 0x000054108d8d7816 */ /* 0x000fe20000000042 */
[----:B------:R-:W-:Y:S02]  /*7850*/  IMAD.U32 R66, R140, 0x10000, RZ ;  /* 0x000100008c427824 */ /* 0x000fe400078e00ff */
[----:B------:R-:W-:Y:S01]  /*7860*/  FFMA.FTZ R62, R62, R79, R67 ;  /* 0x0000004f3e3e7223 */ /* 0x000fe20000010043 */
[----:B------:R-:W-:Y:S01]  /*7870*/  PRMT R153, R153, 0x5410, R78 ;  /* 0x0000541099997816 */ /* 0x000fe2000000004e */
[-C--:B------:R-:W-:Y:S01]  /*7880*/  FMUL.FTZ R67, R63, R155.reuse ;  /* 0x0000009b3f437220 */ /* 0x080fe20000410000 */
[C---:B------:R-:W-:Y:S01]  /*7890*/  FFMA.FTZ R63, R60.reuse, R155, -R77 ;  /* 0x0000009b3c3f7223 */ /* 0x040fe2000001084d */
[C---:B------:R-:W-:Y:S01]  /*78a0*/  FMUL.FTZ R78, R65.reuse, R76 ;  /* 0x0000004c414e7220 */ /* 0x040fe20000410000 */
[----:B------:R-:W-:Y:S01]  /*78b0*/  FMUL.FTZ R77, R65, R66 ;  /* 0x00000042414d7220 */ /* 0x000fe20000410000 */
[----:B------:R-:W-:Y:S01]  /*78c0*/  LOP3.LUT R51, R51, 0xffff0000, RZ, 0xc0, !PT ;  /* 0xffff000033337812 */ /* 0x000fe200078ec0ff */
[----:B------:R-:W-:Y:S01]  /*78d0*/  FFMA.FTZ R65, R60, R144, R67 ;  /* 0x000000903c417223 */ /* 0x000fe20000010043 */
[----:B------:R-:W-:Y:S01]  /*78e0*/  LOP3.LUT R142, R142, 0xffff0000, RZ, 0xc0, !PT ;  /* 0xffff00008e8e7812 */ /* 0x000fe200078ec0ff */
[C---:B------:R-:W-:Y:S01]  /*78f0*/  FFMA.FTZ R60, R61.reuse, R66, -R78 ;  /* 0x000000423d3c7223 */ /* 0x040fe2000001084e */
[----:B------:R-:W-:Y:S01]  /*7900*/  LOP3.LUT R140, R140, 0xffff0000, RZ, 0xc0, !PT ;  /* 0xffff00008c8c7812 */ /* 0x000fe200078ec0ff */
[----:B------:R-:W-:Y:S01]  /*7910*/  FFMA.FTZ R61, R61, R76, R77 ;  /* 0x0000004c3d3d7223 */ /* 0x000fe2000001004d */
[----:B------:R-:W-:Y:S01]  /*7920*/  IMAD.U32 R76, R143, 0x10000, RZ ;  /* 0x000100008f4c7824 */ /* 0x000fe200078e00ff */
[----:B------:R-:W-:Y:S01]  /*7930*/  LOP3.LUT R56, R47, 0xffff0000, RZ, 0xc0, !PT ;  /* 0xffff00002f387812 */ /* 0x000fe200078ec0ff */
[----:B------:R-:W-:-:S02]  /*7940*/  IMAD.U32 R66, R160, 0x10000, RZ ;  /* 0x00010000a0427824 */ /* 0x000fc400078e00ff */
[C---:B------:R-:W-:Y:S01]  /*7950*/  FMUL.FTZ R67, R51.reuse, R142 ;  /* 0x0000008e33437220 */ /* 0x040fe20000410000 */
[----:B------:R-:W-:Y:S01]  /*7960*/  FMUL.FTZ R77, R51, R140 ;  /* 0x0000008c334d7220 */ /* 0x000fe20000410000 */
[----:B------:R-:W-:Y:S01]  /*7970*/  LOP3.LUT R48, R48, 0xffff0000, RZ, 0xc0, !PT ;  /* 0xffff000030307812 */ /* 0x000fe200078ec0ff */
[----:B------:R-:W-:Y:S01]  /*7980*/  FMUL.FTZ R78, R49, R76 ;  /* 0x0000004c314e7220 */ /* 0x000fe20000410000 */
[----:B------:R-:W-:Y:S01]  /*7990*/  LOP3.LUT R143, R143, 0xffff0000, RZ, 0xc0, !PT ;  /* 0xffff00008f8f7812 */ /* 0x000fe200078ec0ff */
[----:B------:R-:W-:Y:S01]  /*79a0*/  IMAD.U32 R45, R44, 0x10000, RZ ;  /* 0x000100002c2d7824 */ /* 0x000fe200078e00ff */
[----:B------:R-:W-:Y:S01]  /*79b0*/  LOP3.LUT R51, R160, 0xffff0000, RZ, 0xc0, !PT ;  /* 0xffff0000a0337812 */ /* 0x000fe200078ec0ff */
[----:B------:R-:W-:Y:S01]  /*79c0*/  FMUL.FTZ R49, R49, R66 ;  /* 0x0000004231317220 */ /* 0x000fe20000410000 */
[C---:B------:R-:W-:Y:S01]  /*79d0*/  FFMA.FTZ R79, R56.reuse, R140, -R67 ;  /* 0x0000008c384f7223 */ /* 0x040fe20000010843 */
[----:B------:R-:W-:Y:S01]  /*79e0*/  FFMA.FTZ R142, R56, R142, R77 ;  /* 0x0000008e388e7223 */ /* 0x000fe2000001004d */
[----:B------:R-:W-:Y:S01]  /*79f0*/  LOP3.LUT R44, R44, 0xffff0000, RZ, 0xc0, !PT ;  /* 0xffff00002c2c7812 */ /* 0x000fe200078ec0ff */
[C---:B------:R-:W-:Y:S01]  /*7a00*/  IMAD.U32 R47, R46.reuse, 0x10000, RZ ;  /* 0x000100002e2f7824 */ /* 0x040fe200078e00ff */
[----:B------:R-:W-:Y:S01]  /*7a10*/  LOP3.LUT R58, R46, 0xffff0000, RZ, 0xc0, !PT ;  /* 0xffff00002e3a7812 */ /* 0x000fe200078ec0ff */
[C---:B------:R-:W-:Y:S01]  /*7a20*/  FMUL.FTZ R67, R48.reuse, R143 ;  /* 0x0000008f30437220 */ /* 0x040fe20000410000 */
[----:B------:R-:W-:Y:S01]  /*7a30*/  FMUL.FTZ R77, R48, R51 ;  /* 0x00000033304d7220 */ /* 0x000fe20000410000 */
[----:B------:R-:W-:-:S02]  /*7a40*/  IMAD.U32 R46, R50, 0x10000, RZ ;  /* 0x00010000322e7824 */ /* 0x000fc400078e00ff */
[C---:B------:R-:W-:Y:S01]  /*7a50*/  FFMA.FTZ R78, R45.reuse, R66, -R78 ;  /* 0x000000422d4e7223 */ /* 0x040fe2000001084e */
[----:B------:R-:W-:Y:S01]  /*7a60*/  FFMA.FTZ R49, R45, R76, R49 ;  /* 0x0000004c2d317223 */ /* 0x000fe20000010031 */
[----:B------:R-:W-:Y:S01]  /*7a70*/  IMAD.U32 R48, R141, 0x10000, RZ ;  /* 0x000100008d307824 */ /* 0x000fe200078e00ff */
[----:B------:R-:W-:Y:S01]  /*7a80*/  LOP3.LUT R50, R50, 0xffff0000, RZ, 0xc0, !PT ;  /* 0xffff000032327812 */ /* 0x000fe200078ec0ff */
        /* <DEDUP_REMOVED lines=9> */
[C---:B------:R-:W-:Y:S01]  /*7b20*/  FFMA.FTZ R51, R47.reuse, R48, R51 ;  /* 0x000000302f337223 */ /* 0x040fe20000010033 */
[C---:B------:R-:W-:Y:S01]  /*7b30*/  FFMA.FTZ R77, R58.reuse, R153, -R77 ;  /* 0x000000993a4d7223 */ /* 0x040fe2000001084d */
[----:B------:R-:W-:Y:S01]  /*7b40*/  FFMA.FTZ R56, R47, R45, -R56 ;  /* 0x0000002d2f387223 */ /* 0x000fe20000010838 */
        /* <DEDUP_REMOVED lines=12> */
.L_x_7816:
[----:B------:R-:W-:Y:S05]  /*7c10*/  BSYNC B2 ;  /* 0x0000000000027941 */ /* 0x000fea0003800000 */
.L_x_7815:
        /* <DEDUP_REMOVED lines=11> */
.L_x_7814:
[----:B------:R-:W-:Y:S05]  /*7cd0*/  BSYNC B1 ;  /* 0x0000000000017941 */ /* 0x000fea0003800000 */
.L_x_7813:
[----:B------:R-:W-:Y:S01]  /*7ce0*/  ISETP.GE.OR P4, PT, R210, R113, P2 ;  /* 0x00000071d200720c */ /* 0x000fe20001786670 */
[-C--:B-1234-:R-:W-:Y:S02]  /*7cf0*/  IMAD R44, R114, R120.reuse, RZ ;  /* 0x00000078722c7224 */ /* 0x09efe400078e02ff */
[----:B------:R-:W-:-:S04]  /*7d00*/  IMAD.WIDE.U32 R118, R210, R120, R118 ;  /* 0x00000078d2767225 */ /* 0x000fc800078e0076 */
[----:B------:R-:W-:-:S06]  /*7d10*/  IMAD R57, R210, R121, R44 ;  /* 0x00000079d2397224 */ /* 0x000fcc00078e022c */
[----:B------:R-:W-:Y:S05]  /*7d20*/  @P4 BRA `(.L_x_7793) ;  /* 0x0000000c00884947 */ /* 0x000fea0003800000 */
[----:B------:R-:W2:Y:S01]  /*7d30*/  LDL R45, [R1+0x10] ;  /* 0x00001000012d7983 */ /* 0x000ea20000100800 */
[----:B------:R-:W1:Y:S01]  /*7d40*/  LDC.64 R52, c[0x0][0x2e8] ;  /* 0x0000ba00ff347b82 */ /* 0x000e620000000a00 */
[----:B------:R-:W-:Y:S01]  /*7d50*/  IMAD.IADD R57, R119, 0x1, R57 ;  /* 0x0000000177397824 */ /* 0x000fe200078e0239 */
[----:B------:R-:W-:Y:S01]  /*7d60*/  IADD3 R44, P4, P5, R96, R118, R38 ;  /* 0x00000076602c7210 */ /* 0x000fe20007d9e026 */
[----:B------:R-:W-:Y:S01]  /*7d70*/  BSSY B1, `(.L_x_7817) ;  /* 0x0000073000017945 */ /* 0x000fe20003800000 */
[----:B------:R-:W-:Y:S02]  /*7d80*/  SHF.R.U32.HI R46, RZ, 0x3, R196 ;  /* 0x00000003ff2e7819 */ /* 0x000fe400000116c4 */
[----:B--2---:R-:W-:Y:S02]  /*7d90*/  LOP3.LUT P6, RZ, R45, 0x1, RZ, 0xc0, !PT ;  /* 0x000000012dff7812 */ /* 0x004fe400078cc0ff */
[----:B------:R-:W-:Y:S02]  /*7da0*/  IADD3.X R45, R36, R57, R103, P4, P5 ;  /* 0x00000039242d7210 */ /* 0x000fe400027ea467 */
[----:B-1----:R-:W-:-:S02]  /*7db0*/  LEA R54, P4, R44, R52, 0x1 ;  /* 0x000000342c367211 */ /* 0x002fc400078808ff */
[----:B------:R-:W-:Y:S02]  /*7dc0*/  SEL R131, R110, R131, !P6 ;  /* 0x000000836e837207 */ /* 0x000fe40007000000 */
[----:B------:R-:W-:Y:S01]  /*7dd0*/  LEA.HI.X R55, R44, R53, R45, 0x1, P4 ;  /* 0x000000352c377211 */ /* 0x000fe200020f0c2d */
[----:B------:R-:W-:Y:S01]  /*7de0*/  IMAD R45, R184, 0x4000, R21 ;  /* 0x00004000b82d7824 */ /* 0x000fe200078e0215 */
[----:B------:R-:W-:-:S03]  /*7df0*/  SHF.R.S32.HI R44, RZ, 0x1f, R131 ;  /* 0x0000001fff2c7819 */ /* 0x000fc60000011483 */
[----:B------:R-:W-:Y:S01]  /*7e00*/  IMAD R45, R45, 0x2, R2 ;  /* 0x000000022d2d7824 */ /* 0x000fe200078e0202 */
[----:B------:R-:W-:-:S04]  /*7e10*/  LEA.HI R131, R44, R131, RZ, 0x4 ;  /* 0x000000832c837211 */ /* 0x000fc800078f20ff */
        /* <DEDUP_REMOVED lines=8> */
[----:B------:R-:W-:-:S05]  /*7ea0*/  IADD3 R47, R44, R47, R199 ;  /* 0x0000002f2c2f7210 */ /* 0x000fca0007ffe0c7 */
[----:B------:R-:W-:-:S04]  /*7eb0*/  IMAD R47, R184, 0x4000, R47 ;  /* 0x00004000b82f7824 */ /* 0x000fc800078e022f */
[----:B------:R-:W-:Y:S02]  /*7ec0*/  IMAD R48, R47, 0x2, R2 ;  /* 0x000000022f307824 */ /* 0x000fe400078e0202 */
[----:B------:R-:W1:Y:S04]  /*7ed0*/  LDS.128 R44, [R45+0x18400] ;  /* 0x018400002d2c7984 */ /* 0x000e680000000c00 */
[----:B------:R-:W2:Y:S01]  /*7ee0*/  LDS.128 R48, [R48+0x18400] ;  /* 0x0184000030307984 */ /* 0x000ea20000000c00 */
[----:B------:R-:W-:Y:S05]  /*7ef0*/  @P3 BRA `(.L_x_7818) ;  /* 0x0000000400683947 */ /* 0x000fea0003800000 */
[----:B------:R-:W-:Y:S01]  /*7f00*/  SHF.R.U64 R67, R70, 0x10, R71 ;  /* 0x0000001046437819 */ /* 0x000fe20000001247 */
[----:B--2---:R-:W-:Y:S01]  /*7f10*/  IMAD.U32 R64, R49, 0x10000, RZ ;  /* 0x0001000031407824 */ /* 0x004fe200078e00ff */
[----:B------:R-:W-:Y:S01]  /*7f20*/  SHF.R.U64 R70, R72, 0x10, R73 ;  /* 0x0000001048467819 */ /* 0x000fe20000001249 */
[----:B-1----:R-:W-:Y:S01]  /*7f30*/  IMAD.U32 R61, R45, 0x10000, RZ ;  /* 0x000100002d3d7824 */ /* 0x002fe200078e00ff */
        /* <DEDUP_REMOVED lines=9> */
[----:B------:R-:W-:Y:S02]  /*7fd0*/  SHF.R.U64 R68, R74, 0x10, R75 ;  /* 0x000000104a447819 */ /* 0x000fe4000000124b */
[----:B------:R-:W-:Y:S01]  /*7fe0*/  LOP3.LUT R65, R49, 0xffff0000, RZ, 0xc0, !PT ;  /* 0xffff000031417812 */ /* 0x000fe200078ec0ff */
[----:B------:R-:W-:Y:S01]  /*7ff0*/  IMAD.U32 R49, R139, 0x10000, RZ ;  /* 0x000100008b317824 */ /* 0x000fe200078e00ff */
[----:B------:R-:W-:Y:S01]  /*8000*/  PRMT R134, R134, 0x5410, R67 ;  /* 0x0000541086867816 */ /* 0x000fe20000000043 */
[----:B------:R-:W-:Y:S01]  /*8010*/  IMAD.U32 R67, R138, 0x10000, RZ ;  /* 0x000100008a437824 */ /* 0x000fe200078e00ff */
[----:B------:R-:W-:Y:S02]  /*8020*/  SHF.R.U32.HI R76, RZ, 0x10, R71 ;  /* 0x00000010ff4c7819 */ /* 0x000fe40000011647 */
[----:B------:R-:W-:Y:S02]  /*8030*/  SHF.R.U32.HI R75, RZ, 0x10, R75 ;  /* 0x00000010ff4b7819 */ /* 0x000fe4000001164b */
[----:B------:R-:W-:Y:S01]  /*8040*/  PRMT R137, R137, 0x5410, R70 ;  /* 0x0000541089897816 */ /* 0x000fe20000000046 */
[C---:B------:R-:W-:Y:S01]  /*8050*/  FMUL.FTZ R70, R64.reuse, R49 ;  /* 0x0000003140467220 */ /* 0x040fe20000410000 */
[----:B------:R-:W-:Y:S01]  /*8060*/  PRMT R135, R135, 0x5410, R68 ;  /* 0x0000541087877816 */ /* 0x000fe20000000044 */
[-C--:B------:R-:W-:Y:S01]  /*8070*/  FMUL.FTZ R68, R64, R67.reuse ;  /* 0x0000004340447220 */ /* 0x080fe20000410000 */
[----:B------:R-:W-:Y:S01]  /*8080*/  PRMT R133, R133, 0x5410, R76 ;  /* 0x0000541085857816 */ /* 0x000fe2000000004c */
[C---:B------:R-:W-:Y:S01]  /*8090*/  FFMA.FTZ R70, R61.reuse, R67, R70 ;  /* 0x000000433d467223 */ /* 0x040fe20000010046 */
[----:B------:R-:W-:Y:S01]  /*80a0*/  PRMT R136, R136, 0x5410, R75 ;  /* 0x0000541088887816 */ /* 0x000fe2000000004b */
[----:B------:R-:W-:Y:S01]  /*80b0*/  FFMA.FTZ R49, R61, R49, -R68 ;  /* 0x000000313d317223 */ /* 0x000fe20000010844 */
        /* <DEDUP_REMOVED lines=9> */
[C---:B------:R-:W-:Y:S01]  /*8150*/  FMUL.FTZ R72, R66.reuse, R64 ;  /* 0x0000004042487220 */ /* 0x040fe20000410000 */
[----:B------:R-:W-:Y:S01]  /*8160*/  FMUL.FTZ R67, R66, R61 ;  /* 0x0000003d42437220 */ /* 0x000fe20000410000 */
[----:B------:R-:W-:Y:S01]  /*8170*/  PRMT R132, R132, 0x5410, R77 ;  /* 0x0000541084847816 */ /* 0x000fe2000000004d */
[C---:B------:R-:W-:Y:S01]  /*8180*/  FFMA.FTZ R68, R62.reuse, R139, -R69 ;  /* 0x0000008b3e447223 */ /* 0x040fe20000010845 */
[----:B------:R-:W-:Y:S01]  /*8190*/  LOP3.LUT R133, R133, 0xffff0000, RZ, 0xc0, !PT ;  /* 0xffff000085857812 */ /* 0x000fe200078ec0ff */
[----:B------:R-:W-:Y:S01]  /*81a0*/  FFMA.FTZ R69, R62, R138, R65 ;  /* 0x0000008a3e457223 */ /* 0x000fe20000010041 */
[----:B------:R-:W-:Y:S01]  /*81b0*/  LOP3.LUT R60, R47, 0xffff0000, RZ, 0xc0, !PT ;  /* 0xffff00002f3c7812 */ /* 0x000fe200078ec0ff */
[C---:B------:R-:W-:Y:S01]  /*81c0*/  FFMA.FTZ R72, R63.reuse, R61, -R72 ;  /* 0x0000003d3f487223 */ /* 0x040fe20000010848 */
        /* <DEDUP_REMOVED lines=13> */
[----:B------:R-:W-:Y:S01]  /*82a0*/  FMUL.FTZ R67, R48, R137 ;  /* 0x0000008930437220 */ /* 0x000fe20000410000 */
[C---:B------:R-:W-:Y:S01]  /*82b0*/  FFMA.FTZ R65, R56.reuse, R61, -R65 ;  /* 0x0000003d38417223 */ /* 0x040fe20000010841 */
[----:B------:R-:W-:Y:S01]  /*82c0*/  FFMA.FTZ R58, R56, R63, R58 ;  /* 0x0000003f383a7223 */ /* 0x000fe2000001003a */
[C---:B------:R-:W-:Y:S01]  /*82d0*/  IMAD.U32 R47, R50.reuse, 0x10000, RZ ;  /* 0x00010000322f7824 */ /* 0x040fe200078e00ff */
[----:B------:R-:W-:Y:S01]  /*82e0*/  LOP3.LUT R50, R50, 0xffff0000, RZ, 0xc0, !PT ;  /* 0xffff000032327812 */ /* 0x000fe200078ec0ff */
[----:B------:R-:W-:-:S02]  /*82f0*/  IMAD.U32 R56, R135, 0x10000, RZ ;  /* 0x0001000087387824 */ /* 0x000fc400078e00ff */
[-C--:B------:R-:W-:Y:S01]  /*8300*/  FMUL.FTZ R61, R48, R51.reuse ;  /* 0x00000033303d7220 */ /* 0x080fe20000410000 */
[----:B------:R-:W-:Y:S01]  /*8310*/  FFMA.FTZ R60, R44, R51, -R67 ;  /* 0x000000332c3c7223 */ /* 0x000fe20000010843 */
[----:B------:R-:W-:Y:S01]  /*8320*/  LOP3.LUT R135, R135, 0xffff0000, RZ, 0xc0, !PT ;  /* 0xffff000087877812 */ /* 0x000fe200078ec0ff */
[C---:B------:R-:W-:Y:S01]  /*8330*/  IMAD.U32 R48, R134.reuse, 0x10000, RZ ;  /* 0x0001000086307824 */ /* 0x040fe200078e00ff */
[----:B------:R-:W-:Y:S01]  /*8340*/  LOP3.LUT R51, R134, 0xffff0000, RZ, 0xc0, !PT ;  /* 0xffff000086337812 */ /* 0x000fe200078ec0ff */
[----:B------:R-:W-:Y:S02]  /*8350*/  IMAD.U32 R45, R46, 0x10000, RZ ;  /* 0x000100002e2d7824 */ /* 0x000fe400078e00ff */
[----:B------:R-:W-:Y:S01]  /*8360*/  FFMA.FTZ R61, R44, R137, R61 ;  /* 0x000000892c3d7223 */ /* 0x000fe2000001003d */
[----:B------:R-:W-:Y:S01]  /*8370*/  LOP3.LUT R46, R46, 0xffff0000, RZ, 0xc0, !PT ;  /* 0xffff00002e2e7812 */ /* 0x000fe200078ec0ff */
        /* <DEDUP_REMOVED lines=18> */
.L_x_7818:
[----:B------:R-:W-:Y:S05]  /*84a0*/  BSYNC B1 ;  /* 0x0000000000017941 */ /* 0x000fea0003800000 */
.L_x_7817:
[----:B-1----:R1:W-:Y:S01]  /*84b0*/  STG.E.128 desc[UR42][R54.64], R44 ;  /* 0x0000002c36007986 */ /* 0x0023e2000c101d2a */
[----:B------:R-:W-:-:S13]  /*84c0*/  ISETP.GE.AND P3, PT, R59, R130, PT ;  /* 0x000000823b00720c */ /* 0x000fda0003f66270 */
[----:B------:R-:W-:Y:S05]  /*84d0*/  @P3 BRA `(.L_x_7793) ;  /* 0x00000004009c3947 */ /* 0x000fea0003800000 */
[--C-:B-1----:R-:W-:Y:S02]  /*84e0*/  SHF.R.S32.HI R44, RZ, 0x1f, R59.reuse ;  /* 0x0000001fff2c7819 */ /* 0x102fe4000001143b */
[----:B------:R-:W-:-:S04]  /*84f0*/  IADD3 R59, P3, P4, R96, R118, R59 ;  /* 0x00000076603b7210 */ /* 0x000fc80007c7e03b */
[----:B------:R-:W-:Y:S02]  /*8500*/  IADD3.X R44, R36, R57, R44, P3, P4 ;  /* 0x00000039242c7210 */ /* 0x000fe40001fe842c */
[----:B------:R-:W-:-:S04]  /*8510*/  LEA R52, P3, R59, R52, 0x1 ;  /* 0x000000343b347211 */ /* 0x000fc800078608ff */
[----:B------:R-:W-:-:S05]  /*8520*/  LEA.HI.X R53, R59, R53, R44, 0x1, P3 ;  /* 0x000000353b357211 */ /* 0x000fca00018f0c2c */
[----:B--2---:R1:W-:Y:S01]  /*8530*/  STG.E.128 desc[UR42][R52.64], R48 ;  /* 0x0000003034007986 */ /* 0x0043e2000c101d2a */
[----:B------:R-:W-:Y:S05]  /*8540*/  BRA `(.L_x_7793) ;  /* 0x0000000400807947 */ /* 0x000fea0003800000 */
.L_x_7756:
[----:B------:R-:W-:-:S06]  /*8550*/  UISETP.NE.AND UP0, UPT, UR45, 0x3, UPT ;  /* 0x000000032d00788c */ /* 0x000fcc000bf05270 */
[----:B------:R-:W-:-:S13]  /*8560*/  PLOP3.LUT P0, PT, PT, PT, UP0, 0x80, 0x0 ;  /* 0x000000000000781c */ /* 0x000fda0003f0f008 */
[----:B------:R-:W-:Y:S05]  /*8570*/  @!P0 BRA `(.L_x_7819) ;  /* 0x0000000000048947 */ /* 0x000fea0003800000 */
[----:B------:R-:W-:Y:S01]  /*8580*/  BPT.TRAP 0x1 ;  /* 0x000000040000795c */ /* 0x000fe20000300000 */
.L_x_7819:
[----:B------:R-:W-:Y:S01]  /*8590*/  IMAD R107, R184, 0x8, R2 ;  /* 0x00000008b86b7824 */ /* 0x000fe200078e0202 */
[----:B------:R-:W-:Y:S01]  /*85a0*/  SHF.L.U32 R117, R191, 0x1f, RZ ;  /* 0x0000001fbf757819 */ /* 0x000fe200000006ff */
[----:B------:R-:W-:Y:S01]  /*85b0*/  IMAD R113, R26, -0x80, R24 ;  /* 0xffffff801a717824 */ /* 0x000fe200078e0218 */
[----:B------:R-:W-:Y:S01]  /*85c0*/  BSSY B1, `(.L_x_7820) ;  /* 0x0000006000017945 */ /* 0x000fe20003800000 */
[----:B0-----:R-:W-:Y:S01]  /*85d0*/  SHF.R.S32.HI R44, RZ, 0x1f, R26 ;  /* 0x0000001fff2c7819 */ /* 0x001fe2000001141a */
[----:B------:R-:W0:Y:S01]  /*85e0*/  SYNCS.PHASECHK.TRANS64.TRYWAIT P3, [R107+URZ+0x28890], R117 ;  /* 0x028890756b0075a7 */ /* 0x000e22000806017f */
[----:B------:R-:W-:Y:S01]  /*85f0*/  IMAD R45, R0, R26, RZ ;  /* 0x0000001a002d7224 */ /* 0x000fe200078e02ff */
[----:B------:R-:W-:Y:S01]  /*8600*/  VIMNMX R113, R113, 0x80, PT ;  /* 0x0000008071717848 */ /* 0x000fe20003fe0100 */
[----:B0-----:R-:W-:Y:S06]  /*8610*/  @!P3 BRA `(.L_x_7821) ;  /* 0x000001ec00fcb947 */ /* 0x001fec0003800000 */
.L_x_8193:
[----:B------:R-:W-:Y:S05]  /*8620*/  BSYNC B1 ;  /* 0x0000000000017941 */ /* 0x000fea0003800000 */
.L_x_7820:
[----:B------:R-:W-:Y:S01]  /*8630*/  ISETP.GE.AND P3, PT, R23, R113, PT ;  /* 0x000000711700720c */ /* 0x000fe20003f66270 */
[----:B------:R-:W-:Y:S01]  /*8640*/  IMAD R45, R44, R125, R45 ;  /* 0x0000007d2c2d7224 */ /* 0x000fe200078e022d */
[----:B------:R-:W-:Y:S01]  /*8650*/  BSSY B1, `(.L_x_7822) ;  /* 0x0000012000017945 */ /* 0x000fe20003800000 */
[----:B------:R-:W-:-:S04]  /*8660*/  IMAD.WIDE.U32 R52, R125, R26, RZ ;  /* 0x0000001a7d347225 */ /* 0x000fc800078e00ff */
[----:B------:R-:W-:-:S06]  /*8670*/  IMAD.IADD R61, R45, 0x1, R53 ;  /* 0x000000012d3d7824 */ /* 0x000fcc00078e0235 */
[----:B------:R-:W-:Y:S05]  /*8680*/  @P3 BRA `(.L_x_7823) ;  /* 0x0000000000383947 */ /* 0x000fea0003800000 */
[----:B------:R-:W1:Y:S01]  /*8690*/  @!P2 LDC.64 R54, c[0x0][0x2e8] ;  /* 0x0000ba00ff36ab82 */ /* 0x000e620000000a00 */
[----:B------:R-:W2:Y:S01]  /*86a0*/  @!P2 LDS.128 R44, [R111+0x18400] ;  /* 0x018400006f2ca984 */ /* 0x000ea20000000c00 */
[----:B------:R-:W-:-:S03]  /*86b0*/  @!P2 IADD3 R58, P3, R37, R52, RZ ;  /* 0x00000034253aa210 */ /* 0x000fc60007f7e0ff */
[----:B------:R-:W3:Y:S02]  /*86c0*/  @!P1 LDS.128 R48, [R111+0x1c400] ;  /* 0x01c400006f309984 */ /* 0x000ee40000000c00 */
[----:B------:R-:W-:Y:S01]  /*86d0*/  @!P2 IMAD.X R59, R61, 0x1, R99, P3 ;  /* 0x000000013d3ba824 */ /* 0x000fe200018e0663 */
[----:B------:R-:W4:Y:S01]  /*86e0*/  @!P1 LDC.64 R56, c[0x0][0x2e8] ;  /* 0x0000ba00ff389b82 */ /* 0x000f220000000a00 */
[----:B-1----:R-:W-:-:S04]  /*86f0*/  @!P2 LEA R54, P3, R58, R54, 0x1 ;  /* 0x000000363a36a211 */ /* 0x002fc800078608ff */
[----:B------:R-:W-:Y:S02]  /*8700*/  @!P2 LEA.HI.X R55, R58, R55, R59, 0x1, P3 ;  /* 0x000000373a37a211 */ /* 0x000fe400018f0c3b */
[----:B------:R-:W-:-:S05]  /*8710*/  @!P1 IADD3 R58, P3, R100, R52, RZ ;  /* 0x00000034643a9210 */ /* 0x000fca0007f7e0ff */
[----:B------:R-:W-:Y:S01]  /*8720*/  @!P1 IMAD.X R59, R61, 0x1, R105, P3 ;  /* 0x000000013d3b9824 */ /* 0x000fe200018e0669 */
[----:B----4-:R-:W-:-:S04]  /*8730*/  @!P1 LEA R56, P3, R58, R56, 0x1 ;  /* 0x000000383a389211 */ /* 0x010fc800078608ff */
[----:B------:R-:W-:Y:S01]  /*8740*/  @!P1 LEA.HI.X R57, R58, R57, R59, 0x1, P3 ;  /* 0x000000393a399211 */ /* 0x000fe200018f0c3b */
[----:B--2---:R1:W-:Y:S04]  /*8750*/  @!P2 STG.E.128 desc[UR42][R54.64], R44 ;  /* 0x0000002c3600a986 */ /* 0x0043e8000c101d2a */
[----:B---3--:R1:W-:Y:S04]  /*8760*/  @!P1 STG.E.128 desc[UR42][R56.64], R48 ;  /* 0x0000003038009986 */ /* 0x0083e8000c101d2a */
.L_x_7823:
[----:B------:R-:W-:Y:S05]  /*8770*/  BSYNC B1 ;  /* 0x0000000000017941 */ /* 0x000fea0003800000 */
.L_x_7822:
[----:B------:R-:W-:Y:S01]  /*8780*/  ISETP.GE.AND P3, PT, R212, R113, PT ;  /* 0x00000071d400720c */ /* 0x000fe20003f66270 */
[----:B------:R-:W-:-:S12]  /*8790*/  BSSY B1, `(.L_x_7824) ;  /* 0x0000012000017945 */ /* 0x000fd80003800000 */
[----:B------:R-:W-:Y:S05]  /*87a0*/  @P3 BRA `(.L_x_7825) ;  /* 0x0000000000403947 */ /* 0x000fea0003800000 */
[----:B-1----:R-:W1:Y:S01]  /*87b0*/  @!P2 LDC.64 R54, c[0x0][0x2e8] ;  /* 0x0000ba00ff36ab82 */ /* 0x002e620000000a00 */
[----:B------:R-:W2:Y:S01]  /*87c0*/  @!P2 LDS.128 R44, [R111+0x19400] ;  /* 0x019400006f2ca984 */ /* 0x000ea20000000c00 */
[----:B------:R-:W-:-:S03]  /*87d0*/  IADD3 R60, P3, R88, R52, RZ ;  /* 0x00000034583c7210 */ /* 0x000fc60007f7e0ff */
[----:B------:R-:W3:Y:S02]  /*87e0*/  @!P1 LDS.128 R48, [R111+0x1d400] ;  /* 0x01d400006f309984 */ /* 0x000ee40000000c00 */
[----:B------:R-:W-:Y:S01]  /*87f0*/  IMAD.X R62, R61, 0x1, R89, P3 ;  /* 0x000000013d3e7824 */ /* 0x000fe200018e0659 */
[----:B------:R-:W4:Y:S01]  /*8800*/  @!P1 LDC.64 R56, c[0x0][0x2e8] ;  /* 0x0000ba00ff389b82 */ /* 0x000f220000000a00 */
[----:B------:R-:W-:-:S05]  /*8810*/  @!P2 IADD3 R58, P3, R60, R37, RZ ;  /* 0x000000253c3aa210 */ /* 0x000fca0007f7e0ff */
[----:B------:R-:W-:Y:S01]  /*8820*/  @!P2 IMAD.X R59, R62, 0x1, R99, P3 ;  /* 0x000000013e3ba824 */ /* 0x000fe200018e0663 */
        /* <DEDUP_REMOVED lines=8> */
.L_x_7825:
[----:B------:R-:W-:Y:S05]  /*88b0*/  BSYNC B1 ;  /* 0x0000000000017941 */ /* 0x000fea0003800000 */
.L_x_7824:
[----:B------:R-:W-:Y:S01]  /*88c0*/  ISETP.GE.AND P3, PT, R211, R113, PT ;  /* 0x00000071d300720c */ /* 0x000fe20003f66270 */
[----:B------:R-:W-:-:S12]  /*88d0*/  BSSY B1, `(.L_x_7826) ;  /* 0x0000012000017945 */ /* 0x000fd80003800000 */
[----:B------:R-:W-:Y:S05]  /*88e0*/  @P3 BRA `(.L_x_7827) ;  /* 0x0000000000403947 */ /* 0x000fea0003800000 */
[----:B-12---:R-:W1:Y:S01]  /*88f0*/  @!P2 LDC.64 R54, c[0x0][0x2e8] ;  /* 0x0000ba00ff36ab82 */ /* 0x006e620000000a00 */
[----:B------:R-:W2:Y:S01]  /*8900*/  @!P2 LDS.128 R44, [R111+0x1a400] ;  /* 0x01a400006f2ca984 */ /* 0x000ea20000000c00 */
[----:B------:R-:W-:-:S03]  /*8910*/  LEA R60, P3, R98, R52, 0x6 ;  /* 0x00000034623c7211 */ /* 0x000fc600078630ff */
        /* <DEDUP_REMOVED lines=13> */
.L_x_7827:
[----:B------:R-:W-:Y:S05]  /*89f0*/  BSYNC B1 ;  /* 0x0000000000017941 */ /* 0x000fea0003800000 */
.L_x_7826:
[----:B------:R-:W-:-:S13]  /*8a00*/  ISETP.GE.AND P3, PT, R210, R113, PT ;  /* 0x00000071d200720c */ /* 0x000fda0003f66270 */
[----:B------:R-:W-:Y:S05]  /*8a10*/  @P3 BRA `(.L_x_7793) ;  /* 0x00000000004c3947 */ /* 0x000fea0003800000 */
[----:B------:R-:W3:Y:S01]  /*8a20*/  LDC.64 R58, c[0x0][0x300] ;  /* 0x0000c000ff3a7b82 */ /* 0x000ee20000000a00 */
[----:B-12-4-:R-:W1:Y:S01]  /*8a30*/  @!P2 LDS.128 R44, [R111+0x1b400] ;  /* 0x01b400006f2ca984 */ /* 0x016e620000000c00 */
[----:B------:R-:W-:-:S03]  /*8a40*/  IMAD.MOV.U32 R53, RZ, RZ, R61 ;  /* 0x000000ffff357224 */ /* 0x000fc600078e003d */
[----:B------:R-:W2:Y:S03]  /*8a50*/  @!P1 LDS.128 R48, [R111+0x1f400] ;  /* 0x01f400006f309984 */ /* 0x000ea60000000c00 */
[----:B------:R-:W4:Y:S08]  /*8a60*/  @!P2 LDC.64 R54, c[0x0][0x2e8] ;  /* 0x0000ba00ff36ab82 */ /* 0x000f300000000a00 */
[----:B------:R-:W5:Y:S01]  /*8a70*/  @!P1 LDC.64 R56, c[0x0][0x2e8] ;  /* 0x0000ba00ff389b82 */ /* 0x000f620000000a00 */
[----:B---3--:R-:W-:-:S04]  /*8a80*/  IMAD.WIDE.U32 R52, R58, 0x60, R52 ;  /* 0x000000603a347825 */ /* 0x008fc800078e0034 */
[----:B------:R-:W-:-:S04]  /*8a90*/  IMAD R59, R59, 0x60, RZ ;  /* 0x000000603b3b7824 */ /* 0x000fc800078e02ff */
[----:B------:R-:W-:Y:S01]  /*8aa0*/  IMAD.IADD R60, R53, 0x1, R59 ;  /* 0x00000001353c7824 */ /* 0x000fe200078e023b */
[----:B------:R-:W-:-:S05]  /*8ab0*/  @!P2 IADD3 R53, P3, R37, R52, RZ ;  /* 0x000000342535a210 */ /* 0x000fca0007f7e0ff */
[----:B------:R-:W-:Y:S01]  /*8ac0*/  @!P2 IMAD.X R58, R60, 0x1, R99, P3 ;  /* 0x000000013c3aa824 */ /* 0x000fe200018e0663 */
[----:B----4-:R-:W-:-:S04]  /*8ad0*/  @!P2 LEA R54, P3, R53, R54, 0x1 ;  /* 0x000000363536a211 */ /* 0x010fc800078608ff */
[----:B------:R-:W-:Y:S02]  /*8ae0*/  @!P2 LEA.HI.X R55, R53, R55, R58, 0x1, P3 ;  /* 0x000000373537a211 */ /* 0x000fe400018f0c3a */
[----:B------:R-:W-:-:S03]  /*8af0*/  @!P1 IADD3 R52, P3, R100, R52, RZ ;  /* 0x0000003464349210 */ /* 0x000fc60007f7e0ff */
[----:B-1----:R3:W-:Y:S02]  /*8b00*/  @!P2 STG.E.128 desc[UR42][R54.64], R44 ;  /* 0x0000002c3600a986 */ /* 0x0027e4000c101d2a */
[----:B------:R-:W-:Y:S01]  /*8b10*/  @!P1 IMAD.X R53, R60, 0x1, R105, P3 ;  /* 0x000000013c359824 */ /* 0x000fe200018e0669 */
[----:B-----5:R-:W-:-:S04]  /*8b20*/  @!P1 LEA R56, P3, R52, R56, 0x1 ;  /* 0x0000003834389211 */ /* 0x020fc800078608ff */
[----:B------:R-:W-:-:S05]  /*8b30*/  @!P1 LEA.HI.X R57, R52, R57, R53, 0x1, P3 ;  /* 0x0000003934399211 */ /* 0x000fca00018f0c35 */
[----:B--2---:R3:W-:Y:S04]  /*8b40*/  @!P1 STG.E.128 desc[UR42][R56.64], R48 ;  /* 0x0000003038009986 */ /* 0x0047e8000c101d2a */
.L_x_7793:
[----:B------:R-:W-:Y:S05]  /*8b50*/  BSYNC B0 ;  /* 0x0000000000007941 */ /* 0x000fea0003800000 */
.L_x_7755:
        /* <DEDUP_REMOVED lines=17> */
.L_x_7829:
[----:B------:R-:W-:Y:S05]  /*8c70*/  BSYNC B0 ;  /* 0x0000000000007941 */ /* 0x000fea0003800000 */
.L_x_7828:
[----:B------:R-:W2:Y:S01]  /*8c80*/  SYNCS.PHASECHK.TRANS64.TRYWAIT P0, [R107+URZ+0x288b0], R117 ;  /* 0x0288b0756b0075a7 */ /* 0x000ea2000800017f */
[----:B------:R-:W-:Y:S01]  /*8c90*/  ULDC UR41, c[0x0][0x2f4] ;  /* 0x0000bd0000297ab9 */ /* 0x000fe20000000800 */
[----:B------:R-:W-:Y:S01]  /*8ca0*/  ULDC.64 UR36, c[0x0][0x328] ;  /* 0x0000ca0000247ab9 */ /* 0x000fe20000000a00 */
[----:B------:R-:W-:Y:S01]  /*8cb0*/  ULDC.64 UR38, c[0x0][0x318] ;  /* 0x0000c60000267ab9 */ /* 0x000fe20000000a00 */
[----:B------:R-:W-:Y:S04]  /*8cc0*/  BSSY B0, `(.L_x_7830) ;  /* 0x0000002000007945 */ /* 0x000fe80003800000 */
[----:B--2---:R-:W-:Y:S05]  /*8cd0*/  @!P0 BRA `(.L_x_7831) ;  /* 0x000001e800608947 */ /* 0x004fea0003800000 */
.L_x_8194:
[----:B------:R-:W-:Y:S05]  /*8ce0*/  BSYNC B0 ;  /* 0x0000000000007941 */ /* 0x000fea0003800000 */
.L_x_7830:
[----:B------:R-:W-:Y:S01]  /*8cf0*/  ISETP.GE.AND P0, PT, R23, R113, PT ;  /* 0x000000711700720c */ /* 0x000fe20003f06270 */
[----:B------:R-:W-:Y:S01]  /*8d00*/  BSSY B0, `(.L_x_7832) ;  /* 0x0000011000007945 */ /* 0x000fe20003800000 */
[----:B------:R-:W-:-:S11]  /*8d10*/  IMAD.WIDE R48, R26, 0x80, R42 ;  /* 0x000000801a307825 */ /* 0x000fd600078e022a */
[----:B------:R-:W-:Y:S05]  /*8d20*/  @P0 BRA `(.L_x_7833) ;  /* 0x0000000000380947 */ /* 0x000fea0003800000 */
[----:B------:R-:W-:Y:S02]  /*8d30*/  IMAD R47, R49, UR36, RZ ;  /* 0x00000024312f7c24 */ /* 0x000fe4000f8e02ff */
[----:B-1----:R-:W-:Y:S02]  /*8d40*/  IMAD.MOV.U32 R44, RZ, RZ, R94 ;  /* 0x000000ffff2c7224 */ /* 0x002fe400078e005e */
[----:B------:R-:W-:Y:S02]  /*8d50*/  IMAD.MOV.U32 R45, RZ, RZ, R106 ;  /* 0x000000ffff2d7224 */ /* 0x000fe400078e006a */
[C---:B------:R-:W-:Y:S02]  /*8d60*/  IMAD R47, R48.reuse, UR37, R47 ;  /* 0x00000025302f7c24 */ /* 0x040fe4000f8e022f */
[----:B------:R-:W-:-:S04]  /*8d70*/  IMAD.WIDE.U32 R44, R48, UR36, R44 ;  /* 0x00000024302c7c25 */ /* 0x000fc8000f8e002c */
[----:B------:R-:W-:Y:S01]  /*8d80*/  IMAD.IADD R45, R45, 0x1, R47 ;  /* 0x000000012d2d7824 */ /* 0x000fe200078e022f */
[----:B------:R-:W-:-:S04]  /*8d90*/  LEA R50, P0, R44, UR38, 0x1 ;  /* 0x000000262c327c11 */ /* 0x000fc8000f8008ff */
[----:B------:R-:W-:Y:S02]  /*8da0*/  LEA.HI.X R51, R44, UR39, R45, 0x1, P0 ;  /* 0x000000272c337c11 */ /* 0x000fe400080f0c2d */
[----:B------:R-:W-:-:S13]  /*8db0*/  ISETP.GE.AND P0, PT, R16, UR41, PT ;  /* 0x0000002910007c0c */ /* 0x000fda000bf06270 */
[----:B------:R-:W1:Y:S04]  /*8dc0*/  @!P0 LDS.128 R44, [R111+0x400] ;  /* 0x000400006f2c8984 */ /* 0x000e680000000c00 */
[----:B-1----:R-:W-:Y:S01]  /*8dd0*/  @!P0 STG.E.128 desc[UR42][R50.64], R44 ;  /* 0x0000002c32008986 */ /* 0x002fe2000c101d2a */
[----:B------:R-:W-:-:S13]  /*8de0*/  ISETP.GE.AND P0, PT, R190, UR41, PT ;  /* 0x00000029be007c0c */ /* 0x000fda000bf06270 */
[----:B------:R-:W1:Y:S04]  /*8df0*/  @!P0 LDS.128 R44, [R111+0x4400] ;  /* 0x004400006f2c8984 */ /* 0x000e680000000c00 */
[----:B-1----:R3:W-:Y:S02]  /*8e00*/  @!P0 STG.E.128 desc[UR42][R50.64+0x80], R44 ;  /* 0x0000802c32008986 */ /* 0x0027e4000c101d2a */
.L_x_7833:
[----:B------:R-:W-:Y:S05]  /*8e10*/  BSYNC B0 ;  /* 0x0000000000007941 */ /* 0x000fea0003800000 */
.L_x_7832:
[----:B------:R-:W-:Y:S01]  /*8e20*/  ISETP.GE.AND P0, PT, R212, R113, PT ;  /* 0x00000071d400720c */ /* 0x000fe20003f06270 */
[----:B------:R-:W-:-:S12]  /*8e30*/  BSSY B0, `(.L_x_7834) ;  /* 0x0000012000007945 */ /* 0x000fd80003800000 */
[----:B------:R-:W-:Y:S05]  /*8e40*/  @P0 BRA `(.L_x_7835) ;  /* 0x0000000000400947 */ /* 0x000fea0003800000 */
[----:B---3--:R-:W-:Y:S01]  /*8e50*/  IADD3 R47, P0, R48, 0x20, RZ ;  /* 0x00000020302f7810 */ /* 0x008fe20007f1e0ff */
[----:B------:R-:W-:-:S04]  /*8e60*/  IMAD.MOV.U32 R45, RZ, RZ, R106 ;  /* 0x000000ffff2d7224 */ /* 0x000fc800078e006a */
[----:B-1----:R-:W-:-:S04]  /*8e70*/  IMAD.X R44, RZ, RZ, R49, P0 ;  /* 0x000000ffff2c7224 */ /* 0x002fc800000e0631 */
[----:B------:R-:W-:Y:S02]  /*8e80*/  IMAD R46, R44, UR36, RZ ;  /* 0x000000242c2e7c24 */ /* 0x000fe4000f8e02ff */
[----:B------:R-:W-:-:S04]  /*8e90*/  IMAD.MOV.U32 R44, RZ, RZ, R94 ;  /* 0x000000ffff2c7224 */ /* 0x000fc800078e005e */
[----:B------:R-:W-:-:S04]  /*8ea0*/  IMAD.WIDE.U32 R44, R47, UR36, R44 ;  /* 0x000000242f2c7c25 */ /* 0x000fc8000f8e002c */
[----:B------:R-:W-:Y:S01]  /*8eb0*/  IMAD R47, R47, UR37, R46 ;  /* 0x000000252f2f7c24 */ /* 0x000fe2000f8e022e */
[----:B------:R-:W-:-:S03]  /*8ec0*/  LEA R50, P0, R44, UR38, 0x1 ;  /* 0x000000262c327c11 */ /* 0x000fc6000f8008ff */
[----:B------:R-:W-:-:S05]  /*8ed0*/  IMAD.IADD R45, R45, 0x1, R47 ;  /* 0x000000012d2d7824 */ /* 0x000fca00078e022f */
[----:B------:R-:W-:Y:S02]  /*8ee0*/  LEA.HI.X R51, R44, UR39, R45, 0x1, P0 ;  /* 0x000000272c337c11 */ /* 0x000fe400080f0c2d */
[----:B------:R-:W-:-:S13]  /*8ef0*/  ISETP.GE.AND P0, PT, R16, UR41, PT ;  /* 0x0000002910007c0c */ /* 0x000fda000bf06270 */
[----:B------:R-:W1:Y:S04]  /*8f00*/  @!P0 LDS.128 R44, [R111+0x1400] ;  /* 0x001400006f2c8984 */ /* 0x000e680000000c00 */
[----:B-1----:R-:W-:Y:S01]  /*8f10*/  @!P0 STG.E.128 desc[UR42][R50.64], R44 ;  /* 0x0000002c32008986 */ /* 0x002fe2000c101d2a */
[----:B------:R-:W-:-:S13]  /*8f20*/  ISETP.GE.AND P0, PT, R190, UR41, PT ;  /* 0x00000029be007c0c */ /* 0x000fda000bf06270 */
[----:B------:R-:W1:Y:S04]  /*8f30*/  @!P0 LDS.128 R44, [R111+0x5400] ;  /* 0x005400006f2c8984 */ /* 0x000e680000000c00 */
[----:B-1----:R4:W-:Y:S02]  /*8f40*/  @!P0 STG.E.128 desc[UR42][R50.64+0x80], R44 ;  /* 0x0000802c32008986 */ /* 0x0029e4000c101d2a */
.L_x_7835:
[----:B------:R-:W-:Y:S05]  /*8f50*/  BSYNC B0 ;  /* 0x0000000000007941 */ /* 0x000fea0003800000 */
.L_x_7834:
[----:B------:R-:W-:Y:S01]  /*8f60*/  ISETP.GE.AND P0, PT, R211, R113, PT ;  /* 0x00000071d300720c */ /* 0x000fe20003f06270 */
[----:B------:R-:W-:-:S12]  /*8f70*/  BSSY B0, `(.L_x_7836) ;  /* 0x0000012000007945 */ /* 0x000fd80003800000 */
[----:B------:R-:W-:Y:S05]  /*8f80*/  @P0 BRA `(.L_x_7837) ;  /* 0x0000000000400947 */ /* 0x000fea0003800000 */
[----:B---34-:R-:W-:Y:S01]  /*8f90*/  IADD3 R47, P0, R48, 0x40, RZ ;  /* 0x00000040302f7810 */ /* 0x018fe20007f1e0ff */
        /* <DEDUP_REMOVED lines=15> */
.L_x_7837:
[----:B------:R-:W-:Y:S05]  /*9090*/  BSYNC B0 ;  /* 0x0000000000007941 */ /* 0x000fea0003800000 */
.L_x_7836:
[----:B------:R-:W-:Y:S01]  /*90a0*/  ISETP.GE.AND P0, PT, R210, R113, PT ;  /* 0x00000071d200720c */ /* 0x000fe20003f06270 */
[----:B------:R-:W-:-:S12]  /*90b0*/  BSSY B0, `(.L_x_7838) ;  /* 0x0000012000007945 */ /* 0x000fd80003800000 */
[----:B------:R-:W-:Y:S05]  /*90c0*/  @P0 BRA `(.L_x_7839) ;  /* 0x0000000000400947 */ /* 0x000fea0003800000 */
[----:B-1-34-:R-:W-:Y:S01]  /*90d0*/  IADD3 R47, P0, R48, 0x60, RZ ;  /* 0x00000060302f7810 */ /* 0x01afe20007f1e0ff */
[----:B------:R-:W-:Y:S02]  /*90e0*/  IMAD.MOV.U32 R44, RZ, RZ, R94 ;  /* 0x000000ffff2c7224 */ /* 0x000fe400078e005e */
        /* <DEDUP_REMOVED lines=14> */
.L_x_7839:
[----:B------:R-:W-:Y:S05]  /*91d0*/  BSYNC B0 ;  /* 0x0000000000007941 */ /* 0x000fea0003800000 */
.L_x_7838:
[----:B-1-34-:R-:W3:Y:S01]  /*91e0*/  LDL R44, [R1+0x10] ;  /* 0x00001000012c7983 */ /* 0x01aee20000100800 */
[----:B------:R-:W-:Y:S02]  /*91f0*/  VIADD R184, R184, 0x1 ;  /* 0x00000001b8b87836 */ /* 0x000fe40000000000 */
[----:B0-2---:R-:W-:Y:S01]  /*9200*/  @!P3 VIADD R107, R107, 0x288c0 ;  /* 0x000288c06b6bb836 */ /* 0x005fe20000000000 */
[----:B------:R-:W-:Y:S01]  /*9210*/  @!PT LDS RZ, [RZ] ;  /* 0x00000000fffff984 */ /* 0x000fe20000000800 */
[----:B------:R-:W-:Y:S01]  /*9220*/  @!PT LDS RZ, [RZ] ;  /* 0x00000000fffff984 */ /* 0x000fe20000000800 */
[----:B------:R-:W-:Y:S01]  /*9230*/  @!PT LDS RZ, [RZ] ;  /* 0x00000000fffff984 */ /* 0x000fe20000000800 */
[----:B------:R-:W-:Y:S01]  /*9240*/  @!PT LDS RZ, [RZ] ;  /* 0x00000000fffff984 */ /* 0x000fe20000000800 */
[----:B------:R0:W-:Y:S06]  /*9250*/  MEMBAR.ALL.CTA ;  /* 0x0000000000007992 */ /* 0x0001ec0000008000 */
[----:B0-----:R-:W0:Y:S02]  /*9260*/  FENCE.VIEW.ASYNC.S ;  /* 0x00000000000073c6 */ /* 0x001e240000000000 */
[----:B0-----:R0:W-:Y:S01]  /*9270*/  BAR.SYNC.DEFER_BLOCKING R124, 0x80 ;  /* 0x0002007c0000751d */ /* 0x0011e20000010000 */
[----:B------:R-:W-:-:S02]  /*9280*/  ISETP.NE.AND P0, PT, R184, 0x2, PT ;  /* 0x00000002b800780c */ /* 0x000fc40003f05270 */
[----:B------:R-:W-:Y:S02]  /*9290*/  @!P3 PRMT R107, RZ, 0x654, R107 ;  /* 0x00000654ff6bb816 */ /* 0x000fe4000000006b */
[----:B------:R-:W-:Y:S02]  /*92a0*/  SEL R184, R184, RZ, P0 ;  /* 0x000000ffb8b87207 */ /* 0x000fe40000000000 */
[----:B------:R0:W-:Y:S01]  /*92b0*/  @!P3 SYNCS.ARRIVE.TRANS64.RED.A1T0 RZ, [R107+URZ], RZ ;  /* 0x000000ff6bffb9a7 */ /* 0x0001e2000810043f */
[----:B---3--:R-:W-:Y:S02]  /*92c0*/  LOP3.LUT P4, RZ, R44, 0x4, RZ, 0xc0, !PT ;  /* 0x000000042cff7812 */ /* 0x008fe4000788c0ff */
[----:B------:R-:W-:-:S04]  /*92d0*/  SEL R44, RZ, 0x1, P0 ;  /* 0x00000001ff2c7807 */ /* 0x000fc80000000000 */
[----:B------:R-:W-:-:S07]  /*92e0*/  LOP3.LUT R191, R191, R44, RZ, 0x3c, !PT ;  /* 0x0000002cbfbf7212 */ /* 0x000fce00078e3cff */
[----:B0-----:R-:W-:Y:S05]  /*92f0*/  @P4 BRA `(.L_x_7840) ;  /* 0xffffff98005c4947 */ /* 0x001fea000383ffff */
[----:B------:R-:W0:Y:S01]  /*9300*/  S2R R45, SR_TID.X ;  /* 0x00000000002d7919 */ /* 0x000e220000002100 */
[----:B------:R-:W-:Y:S02]  /*9310*/  PLOP3.LUT P0, PT, PT, PT, PT, 0x8, 0x0 ;  /* 0x000000000000781c */ /* 0x000fe40003f0e170 */
[----:B0-----:R-:W-:-:S04]  /*9320*/  SHF.R.U32.HI R45, RZ, 0x7, R45 ;  /* 0x00000007ff2d7819 */ /* 0x001fc8000001162d */
[----:B------:R-:W-:-:S13]  /*9330*/  ISETP.NE.AND P4, PT, R45, 0x1, PT ;  /* 0x000000012d00780c */ /* 0x000fda0003f85270 */
[----:B------:R-:W-:Y:S06]  /*9340*/  @!P4 BAR.ARV 0x9, 0x100 ;  /* 0x024400000000cb1d */ /* 0x000fec0000002000 */
.L_x_7750:
[----:B------:R-:W0:Y:S01]  /*9350*/  LDC R0, c[0x0][0x448] ;  /* 0x00011200ff007b82 */ /* 0x000e220000000800 */
[----:B------:R-:W-:-:S07]  /*9360*/  IADD3 R7, R189, 0x1, -R187 ;  /* 0x00000001bd077810 */ /* 0x000fce0007ffe8bb */
[----:B------:R-:W1:Y:S01]  /*9370*/  LDC.64 R4, c[0x0][0x9e0] ;  /* 0x00027800ff047b82 */ /* 0x000e620000000a00 */
[----:B0-----:R-:W-:Y:S01]  /*9380*/  ISETP.NE.AND P1, PT, R0, 0x1, PT ;  /* 0x000000010000780c */ /* 0x001fe20003f25270 */
[----:B------:R-:W-:Y:S01]  /*9390*/  VIADD R0, R192, 0x7f ;  /* 0x0000007fc0007836 */ /* 0x000fe20000000000 */
[----:B-1----:R-:W-:-:S11]  /*93a0*/  ISETP.GE.AND P2, PT, R5, 0x1, PT ;  /* 0x000000010500780c */ /* 0x002fd60003f46270 */
[----:B------:R-:W0:Y:S08]  /*93b0*/  @P1 LDC R3, c[0x0][0x44c] ;  /* 0x00011300ff031b82 */ /* 0x000e300000000800 */
[----:B------:R-:W1:Y:S01]  /*93c0*/  @P1 LDC R6, c[0x0][0x450] ;  /* 0x00011400ff061b82 */ /* 0x000e620000000800 */
[----:B0-----:R-:W-:-:S05]  /*93d0*/  @P1 IMAD.HI.U32 R3, R0, R3, RZ ;  /* 0x0000000300031227 */ /* 0x001fca00078e00ff */
[----:B-1----:R-:W-:-:S05]  /*93e0*/  @P1 SHF.R.U32.HI R0, RZ, R6, R3 ;  /* 0x00000006ff001219 */ /* 0x002fca0000011603 */
[----:B------:R-:W-:Y:S01]  /*93f0*/  IMAD.IADD R3, R7, 0x1, R0 ;  /* 0x0000000107037824 */ /* 0x000fe200078e0200 */
[----:B------:R-:W-:Y:S06]  /*9400*/  @P0 BRA `(.L_x_7841) ;  /* 0x00000000000c0947 */ /* 0x000fec0003800000 */
[----:B------:R-:W0:Y:S01]  /*9410*/  FENCE.VIEW.ASYNC.G ;  /* 0x00000000000073c6 */ /* 0x000e220000000100 */
[----:B------:R-:W-:Y:S05]  /*9420*/  WARPSYNC.ALL ;  /* 0x0000000000007948 */ /* 0x000fea0003800000 */
[----:B0-----:R-:W-:Y:S06]  /*9430*/  BAR.ARV 0xc, 0x180 ;  /* 0x0306000000007b1d */ /* 0x001fec0000002000 */
.L_x_7841:
        /* <DEDUP_REMOVED lines=13> */
.L_x_7844:
[----:B------:R-:W-:-:S13]  /*9510*/  ISETP.NE.AND P0, PT, R5, 0x1, PT ;  /* 0x000000010500780c */ /* 0x000fda0003f05270 */
[----:B------:R-:W0:Y:S02]  /*9520*/  @P0 LDC.64 R6, c[0x0][0x9e8] ;  /* 0x00027a00ff060b82 */ /* 0x000e240000000a00 */
[----:B0-----:R-:W-:-:S05]  /*9530*/  @P0 IMAD.HI.U32 R6, R0, R6, RZ ;  /* 0x0000000600060227 */ /* 0x001fca00078e00ff */
[----:B------:R-:W-:-:S07]  /*9540*/  @P0 SHF.R.U32.HI R0, RZ, R7, R6 ;  /* 0x00000007ff000219 */ /* 0x000fce0000011606 */
.L_x_7845:
[----:B------:R-:W-:Y:S05]  /*9550*/  BSYNC B0 ;  /* 0x0000000000007941 */ /* 0x000fea0003800000 */
.L_x_7843:
[----:B------:R-:W-:-:S05]  /*9560*/  IMAD R3, R0, R5, R5 ;  /* 0x0000000500037224 */ /* 0x000fca00078e0205 */
[----:B------:R-:W-:-:S07]  /*9570*/  VIMNMX R4, R4, R3, PT ;  /* 0x0000000304047248 */ /* 0x000fce0003fe0100 */
.L_x_7842:
[----:B------:R-:W0:Y:S01]  /*9580*/  @P1 LDC R7, c[0x0][0x44c] ;  /* 0x00011300ff071b82 */ /* 0x000e220000000800 */
[----:B------:R-:W-:Y:S01]  /*9590*/  VIADD R4, R4, 0x7f ;  /* 0x0000007f04047836 */ /* 0x000fe20000000000 */
[----:B------:R-:W-:Y:S01]  /*95a0*/  ULDC UR4, c[0x0][0x9dc] ;  /* 0x0002770000047ab9 */ /* 0x000fe20000000800 */
[----:B------:R-:W-:-:S03]  /*95b0*/  IMAD.MOV.U32 R0, RZ, RZ, R192 ;  /* 0x000000ffff007224 */ /* 0x000fc600078e00c0 */
        /* <DEDUP_REMOVED lines=20> */
.L_x_7848:
[----:B------:R-:W-:-:S13]  /*9700*/  ISETP.NE.AND P0, PT, R5, 0x1, PT ;  /* 0x000000010500780c */ /* 0x000fda0003f05270 */
[----:B------:R-:W0:Y:S02]  /*9710*/  @P0 LDC.64 R6, c[0x0][0x9e8] ;  /* 0x00027a00ff060b82 */ /* 0x000e240000000a00 */
[----:B0-----:R-:W-:-:S05]  /*9720*/  @P0 IMAD.HI.U32 R4, R0, R6, RZ ;  /* 0x0000000600040227 */ /* 0x001fca00078e00ff */
[----:B------:R-:W-:-:S07]  /*9730*/  @P0 SHF.R.U32.HI R0, RZ, R7, R4 ;  /* 0x00000007ff000219 */ /* 0x000fce0000011604 */
.L_x_7849:
[----:B------:R-:W-:Y:S05]  /*9740*/  BSYNC B0 ;  /* 0x0000000000007941 */ /* 0x000fea0003800000 */
.L_x_7847:
[----:B------:R-:W-:-:S05]  /*9750*/  IMAD R0, R0, R5, RZ ;  /* 0x0000000500007224 */ /* 0x000fca00078e02ff */
[----:B------:R-:W-:-:S07]  /*9760*/  VIMNMX R3, R3, R0, !PT ;  /* 0x0000000003037248 */ /* 0x000fce0007fe0100 */
.L_x_7846:
        /* <DEDUP_REMOVED lines=39> */
.L_x_7851:
[----:B------:R-:W-:Y:S05]  /*99e0*/  BSYNC B0 ;  /* 0x0000000000007941 */ /* 0x000fea0003800000 */
.L_x_7850:
        /* <DEDUP_REMOVED lines=39> */
[----:B------:R-:W-:-:S03]  /*9c60*/  UMOV UR4, 0xffffffff ;  /* 0xffffffff00047882 */ /* 0x000fc60000000000 */
[----:B------:R-:W-:Y:S05]  /*9c70*/  BRA.DIV UR4, `(.L_x_7853) ;  /* 0x000001da048c7947 */ /* 0x000fea000b800000 */
[----:B------:R-:W0:Y:S02]  /*9c80*/  S2R R3, SR_TID.X ;  /* 0x0000000000037919 */ /* 0x000e240000002100 */
[----:B0-----:R-:W-:-:S05]  /*9c90*/  VIADD R3, R3, 0xffffff80 ;  /* 0xffffff8003037836 */ /* 0x001fca0000000000 */
[----:B------:R-:W-:-:S04]  /*9ca0*/  SHF.R.S32.HI R0, RZ, 0x1f, R3 ;  /* 0x0000001fff007819 */ /* 0x000fc80000011403 */
[----:B------:R-:W-:-:S04]  /*9cb0*/  LEA.HI R0, R0, R3, RZ, 0x7 ;  /* 0x0000000300007211 */ /* 0x000fc800078f38ff */
[----:B------:R-:W-:-:S05]  /*9cc0*/  SHF.R.S32.HI R0, RZ, 0x7, R0 ;  /* 0x00000007ff007819 */ /* 0x000fca0000011400 */
[----:B------:R0:W1:Y:S02]  /*9cd0*/  SHFL.IDX PT, R193, R0, RZ, 0x1f ;  /* 0x00001fff00c17589 */ /* 0x00006400000e0000 */
.L_x_8197:
[----:B01----:R-:W-:Y:S01]  /*9ce0*/  LEA.HI R0, R193, R193, RZ, 0x1 ;  /* 0x000000c1c1007211 */ /* 0x003fe200078f08ff */
[----:B------:R-:W-:-:S03]  /*9cf0*/  IMAD.U32 R3, RZ, RZ, UR44 ;  /* 0x0000002cff037e24 */ /* 0x000fc6000f8e00ff */
[----:B------:R-:W-:Y:S02]  /*9d00*/  LOP3.LUT R0, R0, 0x1e, RZ, 0xc0, !PT ;  /* 0x0000001e00007812 */ /* 0x000fe400078ec0ff */
[----:B------:R-:W-:-:S03]  /*9d10*/  LOP3.LUT P0, RZ, R3, 0x3ff, RZ, 0xc0, !PT ;  /* 0x000003ff03ff7812 */ /* 0x000fc6000780c0ff */
[----:B------:R-:W-:Y:S01]  /*9d20*/  IMAD.IADD R0, R193, 0x1, -R0 ;  /* 0x00000001c1007824 */ /* 0x000fe200078e0a00 */
[----:B------:R-:W-:-:S04]  /*9d30*/  P2R R24, PR, RZ, 0x1 ;  /* 0x00000001ff187803 */ /* 0x000fc80000000000 */
        /* <DEDUP_REMOVED lines=20> */
.L_x_7854:
        /* <DEDUP_REMOVED lines=12> */
.L_x_7858:
[----:B-1----:R1:W2:Y:S02]  /*9f40*/  SYNCS.PHASECHK.TRANS64.TRYWAIT P0, [R2+URZ+0x28800], R3 ;  /* 0x02880003020075a7 */ /* 0x0022a4000800017f */
[----:B--2---:R-:W-:Y:S05]  /*9f50*/  @!P0 NANOSLEEP.SYNCS 0x989680 ;  /* 0x009896800000895d */ /* 0x004fea0003900000 */
[----:B------:R-:W2:Y:S02]  /*9f60*/  @!P0 SYNCS.PHASECHK.TRANS64 P0, [R2+URZ+0x28800], R3 ;  /* 0x02880003020085a7 */ /* 0x000ea4000800007f */
[----:B--2---:R-:W-:Y:S05]  /*9f70*/  @!P0 BRA `(.L_x_7858) ;  /* 0xfffffffc00f08947 */ /* 0x004fea000383ffff */
.L_x_7857:
[----:B------:R-:W-:Y:S05]  /*9f80*/  BSYNC B0 ;  /* 0x0000000000007941 */ /* 0x000fea0003800000 */
.L_x_7856:
[----:B------:R-:W-:Y:S05]  /*9f90*/  BRA `(.L_x_7859) ;  /* 0x0000005400007947 */ /* 0x000fea0003800000 */
.L_x_7855:
[----:B------:R-:W-:Y:S01]  /*9fa0*/  ISETP.NE.AND P0, PT, R24, RZ, PT ;  /* 0x000000ff1800720c */ /* 0x000fe20003f05270 */
[----:B------:R-:W-:Y:S01]  /*9fb0*/  ULDC.64 UR4, c[0x0][0x3f8] ;  /* 0x0000fe0000047ab9 */ /* 0x000fe20000000a00 */
[----:B-----5:R-:W-:Y:S01]  /*9fc0*/  SHF.R.S32.HI R0, RZ, 0x1f, R112 ;  /* 0x0000001fff007819 */ /* 0x020fe20000011470 */
[----:B------:R-:W-:Y:S01]  /*9fd0*/  ULDC.64 UR6, c[0x0][0x408] ;  /* 0x0001020000067ab9 */ /* 0x000fe20000000a00 */
[----:B------:R-:W-:-:S04]  /*9fe0*/  IMAD.WIDE.U32 R24, R112, UR4, RZ ;  /* 0x0000000470187c25 */ /* 0x000fc8000f8e00ff */
[C---:B------:R-:W-:Y:S02]  /*9ff0*/  IMAD R3, R0.reuse, UR4, RZ ;  /* 0x0000000400037c24 */ /* 0x040fe4000f8e02ff */
[----:B------:R-:W-:Y:S02]  /*a000*/  IMAD R5, R0, UR6, RZ ;  /* 0x0000000600057c24 */ /* 0x000fe4000f8e02ff */
        /* <DEDUP_REMOVED lines=22> */
.L_x_7860:
[----:B------:R-:W-:Y:S01]  /*a170*/  ULDC.U8 UR4, c[0x0][0x410] ;  /* 0x0001040000047ab9 */ /* 0x000fe20000000000 */
[----:B------:R-:W-:Y:S01]  /*a180*/  IMAD.IADD R58, R23, 0x1, R192 ;  /* 0x00000001173a7824 */ /* 0x000fe200078e02c0 */
[----:B------:R-:W-:Y:S01]  /*a190*/  ISETP.NE.AND P0, PT, RZ, UR4, PT ;  /* 0x00000004ff007c0c */ /* 0x000fe2000bf05270 */
[----:B------:R-:W-:Y:S02]  /*a1a0*/  BSSY B0, `(.L_x_7861) ;  /* 0x0000517000007945 */ /* 0x000fe40003800000 */
[----:B------:R-:W-:-:S10]  /*a1b0*/  IMAD R3, R207, 0x20, R58 ;  /* 0x00000020cf037824 */ /* 0x000fd400078e023a */
[----:B------:R-:W-:Y:S05]  /*a1c0*/  @!P0 BRA `(.L_x_7862) ;  /* 0x0000002800588947 */ /* 0x000fea0003800000 */
[----:B------:R-:W0:Y:S01]  /*a1d0*/  LDC R8, c[0x0][0x448] ;  /* 0x00011200ff087b82 */ /* 0x000e220000000800 */
[----:B------:R-:W-:Y:S01]  /*a1e0*/  ULDC.64 UR4, c[0x0][0x3f8] ;  /* 0x0000fe0000047ab9 */ /* 0x000fe20000000a00 */
[----:B------:R-:W-:Y:S01]  /*a1f0*/  ULDC.64 UR6, c[0x0][0x408] ;  /* 0x0001020000067ab9 */ /* 0x000fe20000000a00 */
[----:B------:R-:W-:Y:S02]  /*a200*/  IMAD.MOV.U32 R4, RZ, RZ, R24 ;  /* 0x000000ffff047224 */ /* 0x000fe400078e0018 */
[----:B------:R-:W-:Y:S02]  /*a210*/  IMAD.MOV.U32 R10, RZ, RZ, R112 ;  /* 0x000000ffff0a7224 */ /* 0x000fe400078e0070 */
[----:B------:R-:W-:Y:S01]  /*a220*/  IMAD.MOV.U32 R11, RZ, RZ, R29 ;  /* 0x000000ffff0b7224 */ /* 0x000fe200078e001d */
        /* <DEDUP_REMOVED lines=27> */
.L_x_8203:
[----:B------:R-:W-:Y:S01]  /*a3e0*/  IMAD R75, R187, R8, RZ ;  /* 0x00000008bb4b7224 */ /* 0x000fe200078e02ff */
[----:B------:R-:W-:Y:S01]  /*a3f0*/  BSSY B1, `(.L_x_7864) ;  /* 0x000001e000017945 */ /* 0x000fe20003800000 */
[----:B------:R-:W-:Y:S02]  /*a400*/  CS2R R46, SRZ ;  /* 0x00000000002e7805 */ /* 0x000fe4000001ff00 */
[----:B------:R-:W-:Y:S02]  /*a410*/  CS2R R40, SRZ ;  /* 0x0000000000287805 */ /* 0x000fe4000001ff00 */
[----:B------:R-:W-:Y:S02]  /*a420*/  CS2R R44, SRZ ;  /* 0x00000000002c7805 */ /* 0x000fe4000001ff00 */
[----:B------:R-:W-:Y:S02]  /*a430*/  ISETP.GE.AND P0, PT, R58, R75, PT ;  /* 0x0000004b3a00720c */ /* 0x000fe40003f06270 */
[----:B------:R-:W-:-:S11]  /*a440*/  CS2R R38, SRZ ;  /* 0x0000000000267805 */ /* 0x000fd6000001ff00 */
[----:B------:R-:W-:Y:S05]  /*a450*/  @P0 BRA `(.L_x_7865) ;  /* 0x00000000005c0947 */ /* 0x000fea0003800000 */
[----:B------:R-:W-:Y:S01]  /*a460*/  ULDC UR4, c[0x0][0x3f4] ;  /* 0x0000fd0000047ab9 */ /* 0x000fe20000000800 */
[----:B------:R-:W-:Y:S02]  /*a470*/  CS2R R38, SRZ ;  /* 0x0000000000267805 */ /* 0x000fe4000001ff00 */
[----:B------:R-:W-:Y:S02]  /*a480*/  ISETP.GE.AND P4, PT, R18, UR4, PT ;  /* 0x0000000412007c0c */ /* 0x000fe4000bf86270 */
[----:B------:R-:W-:Y:S02]  /*a490*/  CS2R R40, SRZ ;  /* 0x0000000000287805 */ /* 0x000fe4000001ff00 */
[----:B------:R-:W-:-:S09]  /*a4a0*/  ISETP.GE.AND P5, PT, R185, UR4, PT ;  /* 0x00000004b9007c0c */ /* 0x000fd2000bfa6270 */
[C---:B------:R-:W-:Y:S01]  /*a4b0*/  @!P4 IMAD.SHL.U32 R12, R18.reuse, 0x2, RZ ;  /* 0x00000002120cc824 */ /* 0x040fe200078e00ff */
[----:B------:R-:W-:-:S03]  /*a4c0*/  @!P4 SHF.L.U64.HI R13, R18, 0x1, R19 ;  /* 0x00000001120dc819 */ /* 0x000fc60000010213 */
[C---:B------:R-:W-:Y:S01]  /*a4d0*/  @!P5 IMAD.SHL.U32 R15, R185.reuse, 0x2, RZ ;  /* 0x00000002b90fd824 */ /* 0x040fe200078e00ff */
[----:B------:R-:W-:Y:S02]  /*a4e0*/  @!P5 SHF.L.U64.HI R11, R185, 0x1, R232 ;  /* 0x00000001b90bd819 */ /* 0x000fe400000102e8 */
[CC--:B--2---:R-:W-:Y:S02]  /*a4f0*/  @!P4 IADD3 R8, P0, R3.reuse, R12.reuse, RZ ;  /* 0x0000000c0308c210 */ /* 0x0c4fe40007f1e0ff */
[----:B----4-:R-:W-:Y:S02]  /*a500*/  @!P4 IADD3 R12, P1, R14, R12, RZ ;  /* 0x0000000c0e0cc210 */ /* 0x010fe40007f3e0ff */
[-C--:B------:R-:W-:Y:S01]  /*a510*/  @!P5 IADD3 R20, P2, R3, R15.reuse, RZ ;  /* 0x0000000f0314d210 */ /* 0x080fe20007f5e0ff */
[----:B-1----:R-:W-:Y:S01]  /*a520*/  @!P4 IMAD.X R9, R0, 0x1, R13, P0 ;  /* 0x000000010009c824 */ /* 0x002fe200000e060d */
[----:B------:R-:W-:Y:S02]  /*a530*/  @!P5 IADD3 R14, P3, R14, R15, RZ ;  /* 0x0000000f0e0ed210 */ /* 0x000fe40007f7e0ff */
[----:B------:R-:W-:-:S02]  /*a540*/  CS2R R44, SRZ ;  /* 0x00000000002c7805 */ /* 0x000fc4000001ff00 */
[----:B------:R-:W-:Y:S01]  /*a550*/  CS2R R46, SRZ ;  /* 0x00000000002e7805 */ /* 0x000fe2000001ff00 */
[----:B------:R-:W-:Y:S02]  /*a560*/  @!P5 IMAD.X R21, R0, 0x1, R11, P2 ;  /* 0x000000010015d824 */ /* 0x000fe400010e060b */
[C---:B---3--:R-:W-:Y:S02]  /*a570*/  @!P4 IMAD.X R13, R4.reuse, 0x1, R13, P1 ;  /* 0x00000001040dc824 */ /* 0x048fe400008e060d */
[----:B------:R-:W-:Y:S01]  /*a580*/  @!P5 IMAD.X R15, R4, 0x1, R11, P3 ;  /* 0x00000001040fd824 */ /* 0x000fe200018e060b */
[----:B------:R1:W5:Y:S04]  /*a590*/  @!P5 LD.E.64 R38, desc[UR42][R20.64] ;  /* 0x0000002a1426d980 */ /* 0x000368000c101b00 */
[----:B------:R1:W5:Y:S04]  /*a5a0*/  @!P5 LD.E.64 R40, desc[UR42][R14.64] ;  /* 0x0000002a0e28d980 */ /* 0x000368000c101b00 */
[----:B------:R1:W5:Y:S04]  /*a5b0*/  @!P4 LD.E.64 R44, desc[UR42][R8.64] ;  /* 0x0000002a082cc980 */ /* 0x000368000c101b00 */
[----:B------:R1:W5:Y:S02]  /*a5c0*/  @!P4 LD.E.64 R46, desc[UR42][R12.64] ;  /* 0x0000002a0c2ec980 */ /* 0x000364000c101b00 */
.L_x_7865:
[----:B------:R-:W-:Y:S05]  /*a5d0*/  BSYNC B1 ;  /* 0x0000000000017941 */ /* 0x000fea0003800000 */
.L_x_7864:
        /* <DEDUP_REMOVED lines=22> */
[----:B----4-:R1:W4:Y:S02]  /*a740*/  SHFL.IDX PT, R14, R5, 0x1, 0x181f ;  /* 0x00381f00050e7f89 */ /* 0x01032400000e0000 */
.L_x_8209:
[----:B------:R-:W-:Y:S01]  /*a750*/  VIADD R8, R58, 0x20 ;  /* 0x000000203a087836 */ /* 0x000fe20000000000 */
[----:B------:R-:W-:Y:S01]  /*a760*/  BSSY B1, `(.L_x_7867) ;  /* 0x000001d000017945 */ /* 0x000fe20003800000 */
[----:B------:R-:W-:Y:S02]  /*a770*/  CS2R R30, SRZ ;  /* 0x00000000001e7805 */ /* 0x000fe4000001ff00 */
[----:B------:R-:W-:Y:S02]  /*a780*/  CS2R R42, SRZ ;  /* 0x00000000002a7805 */ /* 0x000fe4000001ff00 */
[----:B------:R-:W-:Y:S02]  /*a790*/  CS2R R32, SRZ ;  /* 0x0000000000207805 */ /* 0x000fe4000001ff00 */
[----:B------:R-:W-:-:S13]  /*a7a0*/  ISETP.GE.AND P0, PT, R8, R75, PT ;  /* 0x0000004b0800720c */ /* 0x000fda0003f06270 */
        /* <DEDUP_REMOVED lines=10> */
[CC--:B---3--:R-:W-:Y:S02]  /*a850*/  @!P4 IADD3 R8, P0, R3.reuse, R12.reuse, RZ ;  /* 0x0000000c0308c210 */ /* 0x0c8fe40007f1e0ff */
[-C--:B------:R-:W-:Y:S02]  /*a860*/  @!P5 IADD3 R20, P2, R3, R9.reuse, RZ ;  /* 0x000000090314d210 */ /* 0x080fe40007f5e0ff */
[C---:B----4-:R-:W-:Y:S02]  /*a870*/  @!P4 IADD3 R12, P1, R14.reuse, R12, RZ ;  /* 0x0000000c0e0cc210 */ /* 0x050fe40007f3e0ff */
[----:B------:R-:W-:Y:S01]  /*a880*/  @!P5 IADD3 R14, P3, R14, R9, RZ ;  /* 0x000000090e0ed210 */ /* 0x000fe20007f7e0ff */
[----:B--2---:R-:W-:Y:S01]  /*a890*/  @!P5 IMAD.X R21, R0, 0x1, R15, P2 ;  /* 0x000000010015d824 */ /* 0x004fe200010e060f */
[----:B------:R-:W-:-:S02]  /*a8a0*/  CS2R R42, SRZ ;  /* 0x00000000002a7805 */ /* 0x000fc4000001ff00 */
[----:B------:R-:W-:Y:S01]  /*a8b0*/  CS2R R34, SRZ ;  /* 0x0000000000227805 */ /* 0x000fe2000001ff00 */
[--C-:B------:R-:W-:Y:S02]  /*a8c0*/  @!P4 IMAD.X R9, R0, 0x1, R11.reuse, P0 ;  /* 0x000000010009c824 */ /* 0x100fe400000e060b */
[C---:B0-----:R-:W-:Y:S01]  /*a8d0*/  @!P4 IMAD.X R13, R4.reuse, 0x1, R11, P1 ;  /* 0x00000001040dc824 */ /* 0x041fe200008e060b */
[----:B------:R0:W5:Y:S01]  /*a8e0*/  @!P5 LD.E.64 R32, desc[UR42][R20.64] ;  /* 0x0000002a1420d980 */ /* 0x000162000c101b00 */
[----:B------:R-:W-:-:S03]  /*a8f0*/  @!P5 IMAD.X R15, R4, 0x1, R15, P3 ;  /* 0x00000001040fd824 */ /* 0x000fc600018e060f */
[----:B------:R0:W5:Y:S04]  /*a900*/  @!P4 LD.E.64 R42, desc[UR42][R8.64] ;  /* 0x0000002a082ac980 */ /* 0x000168000c101b00 */
[----:B------:R0:W5:Y:S04]  /*a910*/  @!P5 LD.E.64 R30, desc[UR42][R14.64] ;  /* 0x0000002a0e1ed980 */ /* 0x000168000c101b00 */
[----:B------:R0:W5:Y:S02]  /*a920*/  @!P4 LD.E.64 R34, desc[UR42][R12.64] ;  /* 0x0000002a0c22c980 */ /* 0x000164000c101b00 */
.L_x_7868:
[----:B------:R-:W-:Y:S05]  /*a930*/  BSYNC B1 ;  /* 0x0000000000017941 */ /* 0x000fea0003800000 */
.L_x_7867:
[----:B--2--5:R-:W-:Y:S01]  /*a940*/  IMAD.MOV.U32 R0, RZ, RZ, R34 ;  /* 0x000000ffff007224 */ /* 0x024fe200078e0022 */
[----:B------:R-:W-:Y:S01]  /*a950*/  UMOV UR4, 0xffffffff ;  /* 0xffffffff00047882 */ /* 0x000fe20000000000 */
[----:B---3--:R-:W-:Y:S02]  /*a960*/  IMAD.MOV.U32 R3, RZ, RZ, R35 ;  /* 0x000000ffff037224 */ /* 0x008fe400078e0023 */
[----:B0-----:R-:W-:Y:S01]  /*a970*/  IMAD.MOV.U32 R4, RZ, RZ, R30 ;  /* 0x000000ffff047224 */ /* 0x001fe200078e001e */
        /* <DEDUP_REMOVED lines=17> */
[----:B----4-:R4:W0:Y:S02]  /*aa90*/  SHFL.IDX PT, R14, R5, 0x2, 0x181f ;  /* 0x00581f00050e7f89 */ /* 0x01082400000e0000 */
.L_x_8215:
[----:B------:R-:W-:Y:S01]  /*aaa0*/  VIADD R8, R58, 0x40 ;  /* 0x000000403a087836 */ /* 0x000fe20000000000 */
        /* <DEDUP_REMOVED lines=18> */
[C---:B0-----:R-:W-:Y:S02]  /*abd0*/  @!P4 IADD3 R12, P1, R14.reuse, R12, RZ ;  /* 0x0000000c0e0cc210 */ /* 0x041fe40007f3e0ff */
[----:B------:R-:W-:Y:S01]  /*abe0*/  @!P5 IADD3 R14, P3, R14, R9, RZ ;  /* 0x000000090e0ed210 */ /* 0x000fe20007f7e0ff */
[----:B--2---:R-:W-:Y:S01]  /*abf0*/  @!P5 IMAD.X R49, R0, 0x1, R15, P2 ;  /* 0x000000010031d824 */ /* 0x004fe200010e060f */
[----:B------:R-:W-:-:S02]  /*ac00*/  CS2R R28, SRZ ;  /* 0x00000000001c7805 */ /* 0x000fc4000001ff00 */
[----:B------:R-:W-:Y:S01]  /*ac10*/  CS2R R26, SRZ ;  /* 0x00000000001a7805 */ /* 0x000fe2000001ff00 */
[--C-:B------:R-:W-:Y:S02]  /*ac20*/  @!P4 IMAD.X R9, R0, 0x1, R11.reuse, P0 ;  /* 0x000000010009c824 */ /* 0x100fe400000e060b */
[C---:B------:R-:W-:Y:S01]  /*ac30*/  @!P4 IMAD.X R13, R4.reuse, 0x1, R11, P1 ;  /* 0x00000001040dc824 */ /* 0x040fe200008e060b */
[----:B------:R0:W5:Y:S01]  /*ac40*/  @!P5 LD.E.64 R20, desc[UR42][R48.64] ;  /* 0x0000002a3014d980 */ /* 0x000162000c101b00 */
[----:B------:R-:W-:-:S03]  /*ac50*/  @!P5 IMAD.X R15, R4, 0x1, R15, P3 ;  /* 0x00000001040fd824 */ /* 0x000fc600018e060f */
[----:B------:R0:W5:Y:S04]  /*ac60*/  @!P4 LD.E.64 R28, desc[UR42][R8.64] ;  /* 0x0000002a081cc980 */ /* 0x000168000c101b00 */
[----:B------:R0:W5:Y:S04]  /*ac70*/  @!P5 LD.E.64 R24, desc[UR42][R14.64] ;  /* 0x0000002a0e18d980 */ /* 0x000168000c101b00 */
[----:B------:R0:W5:Y:S02]  /*ac80*/  @!P4 LD.E.64 R26, desc[UR42][R12.64] ;  /* 0x0000002a0c1ac980 */ /* 0x000164000c101b00 */
.L_x_7871:
[----:B------:R-:W-:Y:S05]  /*ac90*/  BSYNC B1 ;  /* 0x0000000000017941 */ /* 0x000fea0003800000 */
.L_x_7870:
[----:B0----5:R-:W-:Y:S01]  /*aca0*/  IMAD.MOV.U32 R8, RZ, RZ, R25 ;  /* 0x000000ffff087224 */ /* 0x021fe200078e0019 */
[----:B------:R-:W-:Y:S01]  /*acb0*/  UMOV UR4, 0xffffffff ;  /* 0xffffffff00047882 */ /* 0x000fe20000000000 */
[----:B--2---:R-:W-:Y:S02]  /*acc0*/  IMAD.MOV.U32 R0, RZ, RZ, R26 ;  /* 0x000000ffff007224 */ /* 0x004fe400078e001a */
        /* <DEDUP_REMOVED lines=16> */
[----:B------:R0:W2:Y:S04]  /*add0*/  SHFL.IDX PT, R0, R7, 0x3, 0x181f ;  /* 0x00781f0007007f89 */ /* 0x0000a800000e0000 */
[----:B------:R0:W3:Y:S04]  /*ade0*/  SHFL.IDX PT, R3, R6, 0x3, 0x181f ;  /* 0x00781f0006037f89 */ /* 0x0000e800000e0000 */
[----:B------:R0:W0:Y:S04]  /*adf0*/  SHFL.IDX PT, R4, R10, 0x3, 0x181f ;  /* 0x00781f000a047f89 */ /* 0x00002800000e0000 */
[----:B-1--4-:R-:W1:Y:S02]  /*ae00*/  SHFL.IDX PT, R5, R5, 0x3, 0x181f ;  /* 0x00781f0005057f89 */ /* 0x012e6400000e0000 */
.L_x_8221:
[----:B------:R-:W-:Y:S01]  /*ae10*/  VIADD R58, R58, 0x60 ;  /* 0x000000603a3a7836 */ /* 0x000fe20000000000 */
[----:B0-----:R-:W-:Y:S01]  /*ae20*/  LEA.HI R6, R213, R213, RZ, 0x1 ;  /* 0x000000d5d5067211 */ /* 0x001fe200078f08ff */
[----:B------:R-:W-:Y:S01]  /*ae30*/  BSSY B1, `(.L_x_7873) ;  /* 0x0000020000017945 */ /* 0x000fe20003800000 */
[----:B------:R-:W-:Y:S02]  /*ae40*/  CS2R R10, SRZ ;  /* 0x00000000000a7805 */ /* 0x000fe4000001ff00 */
[----:B------:R-:W-:Y:S02]  /*ae50*/  CS2R R14, SRZ ;  /* 0x00000000000e7805 */ /* 0x000fe4000001ff00 */
[----:B------:R-:W-:Y:S02]  /*ae60*/  ISETP.GE.AND P0, PT, R58, R75, PT ;  /* 0x0000004b3a00720c */ /* 0x000fe40003f06270 */
[----:B------:R-:W-:Y:S02]  /*ae70*/  CS2R R12, SRZ ;  /* 0x00000000000c7805 */ /* 0x000fe4000001ff00 */
[----:B------:R-:W-:-:S05]  /*ae80*/  LOP3.LUT R6, R6, 0xfffffffe, RZ, 0xc0, !PT ;  /* 0xfffffffe06067812 */ /* 0x000fca00078ec0ff */
[----:B------:R-:W-:-:S05]  /*ae90*/  IMAD.IADD R6, R213, 0x1, -R6 ;  /* 0x00000001d5067824 */ /* 0x000fca00078e0a06 */
[----:B------:R-:W-:Y:S01]  /*aea0*/  SHF.L.U32 R77, R6, 0x1f, RZ ;  /* 0x0000001f064d7819 */ /* 0x000fe200000006ff */
[----:B------:R-:W-:Y:S06]  /*aeb0*/  @P0 BRA `(.L_x_7874) ;  /* 0x00000000005c0947 */ /* 0x000fec0003800000 */
[----:B------:R-:W-:Y:S01]  /*aec0*/  ULDC UR4, c[0x0][0x3f4] ;  /* 0x0000fd0000047ab9 */ /* 0x000fe20000000800 */
[----:B------:R-:W-:Y:S02]  /*aed0*/  CS2R R12, SRZ ;  /* 0x00000000000c7805 */ /* 0x000fe4000001ff00 */
[----:B------:R-:W-:Y:S02]  /*aee0*/  ISETP.GE.AND P4, PT, R18, UR4, PT ;  /* 0x0000000412007c0c */ /* 0x000fe4000bf86270 */
[----:B------:R-:W-:-:S11]  /*aef0*/  ISETP.GE.AND P5, PT, R185, UR4, PT ;  /* 0x00000004b9007c0c */ /* 0x000fd6000bfa6270 */
[C---:B------:R-:W-:Y:S01]  /*af00*/  @!P4 IMAD.SHL.U32 R48, R18.reuse, 0x2, RZ ;  /* 0x000000021230c824 */ /* 0x040fe200078e00ff */
[----:B------:R-:W-:Y:S01]  /*af10*/  @!P4 SHF.L.U64.HI R9, R18, 0x1, R19 ;  /* 0x000000011209c819 */ /* 0x000fe20000010213 */
[C---:B------:R-:W-:Y:S01]  /*af20*/  @!P5 IMAD.SHL.U32 R50, R185.reuse, 0x2, RZ ;  /* 0x00000002b932d824 */ /* 0x040fe200078e00ff */
[----:B------:R-:W-:Y:S02]  /*af30*/  @!P5 SHF.L.U64.HI R11, R185, 0x1, R232 ;  /* 0x00000001b90bd819 */ /* 0x000fe400000102e8 */
[C---:B---3--:R-:W-:Y:S02]  /*af40*/  @!P4 IADD3 R6, P0, R3.reuse, R48, RZ ;  /* 0x000000300306c210 */ /* 0x048fe40007f1e0ff */
[----:B------:R-:W-:Y:S02]  /*af50*/  @!P5 IADD3 R52, P2, R3, R50, RZ ;  /* 0x000000320334d210 */ /* 0x000fe40007f5e0ff */
[C---:B-1----:R-:W-:Y:S01]  /*af60*/  @!P4 IADD3 R48, P1, R5.reuse, R48, RZ ;  /* 0x000000300530c210 */ /* 0x042fe20007f3e0ff */
[C---:B--2---:R-:W-:Y:S01]  /*af70*/  @!P4 IMAD.X R7, R0.reuse, 0x1, R9, P0 ;  /* 0x000000010007c824 */ /* 0x044fe200000e0609 */
[----:B------:R-:W-:Y:S01]  /*af80*/  @!P5 IADD3 R50, P3, R5, R50, RZ ;  /* 0x000000320532d210 */ /* 0x000fe20007f7e0ff */
[----:B------:R-:W-:Y:S01]  /*af90*/  @!P5 IMAD.X R53, R0, 0x1, R11, P2 ;  /* 0x000000010035d824 */ /* 0x000fe200010e060b */
[----:B------:R-:W-:Y:S01]  /*afa0*/  CS2R R14, SRZ ;  /* 0x00000000000e7805 */ /* 0x000fe2000001ff00 */
[C---:B------:R-:W-:Y:S01]  /*afb0*/  @!P4 IMAD.X R49, R4.reuse, 0x1, R9, P1 ;  /* 0x000000010431c824 */ /* 0x040fe200008e0609 */
[----:B------:R-:W-:Y:S01]  /*afc0*/  CS2R R8, SRZ ;  /* 0x0000000000087805 */ /* 0x000fe2000001ff00 */
[----:B------:R-:W-:Y:S01]  /*afd0*/  @!P5 IMAD.X R51, R4, 0x1, R11, P3 ;  /* 0x000000010433d824 */ /* 0x000fe200018e060b */
[----:B------:R-:W-:Y:S01]  /*afe0*/  CS2R R10, SRZ ;  /* 0x00000000000a7805 */ /* 0x000fe2000001ff00 */
[----:B------:R0:W5:Y:S04]  /*aff0*/  @!P5 LD.E.64 R12, desc[UR42][R52.64] ;  /* 0x0000002a340cd980 */ /* 0x000168000c101b00 */
[----:B------:R0:W5:Y:S04]  /*b000*/  @!P4 LD.E.64 R14, desc[UR42][R6.64] ;  /* 0x0000002a060ec980 */ /* 0x000168000c101b00 */
[----:B------:R0:W5:Y:S04]  /*b010*/  @!P5 LD.E.64 R10, desc[UR42][R50.64] ;  /* 0x0000002a320ad980 */ /* 0x000168000c101b00 */
[----:B------:R0:W5:Y:S02]  /*b020*/  @!P4 LD.E.64 R8, desc[UR42][R48.64] ;  /* 0x0000002a3008c980 */ /* 0x000164000c101b00 */
.L_x_7874:
[----:B------:R-:W-:Y:S05]  /*b030*/  BSYNC B1 ;  /* 0x0000000000017941 */ /* 0x000fea0003800000 */
.L_x_7873:
[----:B------:R-:W4:Y:S01]  /*b040*/  SYNCS.PHASECHK.TRANS64.TRYWAIT P0, [R2+URZ+0x28800], R77 ;  /* 0x0288004d020075a7 */ /* 0x000f22000800017f */
[----:B-----5:R-:W-:Y:S01]  /*b050*/  IMAD.MOV.U32 R4, RZ, RZ, R9 ;  /* 0x000000ffff047224 */ /* 0x020fe200078e0009 */
[----:B--2---:R-:W-:Y:S01]  /*b060*/  VIADDMNMX R0, R75, -R192, 0x80, PT ;  /* 0x000000804b007446 */ /* 0x004fe200038009c0 */
[----:B---3--:R-:W-:Y:S01]  /*b070*/  IMAD.MOV.U32 R3, RZ, RZ, R8 ;  /* 0x000000ffff037224 */ /* 0x008fe200078e0008 */
[----:B------:R-:W-:Y:S01]  /*b080*/  BSSY B1, `(.L_x_7875) ;  /* 0x000000e000017945 */ /* 0x000fe20003800000 */
[----:B-1----:R-:W-:Y:S01]  /*b090*/  IMAD.MOV.U32 R5, RZ, RZ, R14 ;  /* 0x000000ffff057224 */ /* 0x002fe200078e000e */
[----:B0-----:R-:W-:Y:S01]  /*b0a0*/  PRMT R52, R4, 0x7610, R52 ;  /* 0x0000761004347816 */ /* 0x001fe20000000034 */
[----:B------:R-:W-:Y:S01]  /*b0b0*/  IMAD.MOV.U32 R4, RZ, RZ, R11 ;  /* 0x000000ffff047224 */ /* 0x000fe200078e000b */
[----:B------:R-:W-:Y:S01]  /*b0c0*/  PRMT R51, R3, 0x7610, R51 ;  /* 0x0000761003337816 */ /* 0x000fe20000000033 */
[----:B------:R-:W-:Y:S01]  /*b0d0*/  IMAD.MOV.U32 R6, RZ, RZ, R15 ;  /* 0x000000ffff067224 */ /* 0x000fe200078e000f */
[----:B------:R-:W-:Y:S01]  /*b0e0*/  PRMT R53, R5, 0x7610, R53 ;  /* 0x0000761005357816 */ /* 0x000fe20000000035 */
[----:B------:R-:W-:Y:S01]  /*b0f0*/  IMAD.MOV.U32 R3, RZ, RZ, R10 ;  /* 0x000000ffff037224 */ /* 0x000fe200078e000a */
[----:B------:R-:W-:Y:S01]  /*b100*/  PRMT R48, R4, 0x7610, R48 ;  /* 0x0000761004307816 */ /* 0x000fe20000000030 */
[----:B------:R-:W-:Y:S01]  /*b110*/  IMAD.MOV.U32 R4, RZ, RZ, R12 ;  /* 0x000000ffff047224 */ /* 0x000fe200078e000c */
[----:B------:R-:W-:Y:S01]  /*b120*/  ISETP.GE.AND P1, PT, R23, R0, PT ;  /* 0x000000001700720c */ /* 0x000fe20003f26270 */
[----:B------:R-:W-:Y:S01]  /*b130*/  IMAD.MOV.U32 R5, RZ, RZ, R13 ;  /* 0x000000ffff057224 */ /* 0x000fe200078e000d */
[----:B------:R-:W-:Y:S01]  /*b140*/  PRMT R58, R6, 0x7610, R58 ;  /* 0x00007610063a7816 */ /* 0x000fe2000000003a */
[----:B----4-:R-:W-:Y:S10]  /*b150*/  @!P0 BRA `(.L_x_7876) ;  /* 0x000001cc00588947 */ /* 0x010ff40003800000 */
.L_x_8222:
[----:B------:R-:W-:Y:S05]  /*b160*/  BSYNC B1 ;  /* 0x0000000000017941 */ /* 0x000fea0003800000 */
.L_x_7875:
[----:B------:R-:W-:Y:S01]  /*b170*/  BSSY B1, `(.L_x_7877) ;  /* 0x0000067000017945 */ /* 0x000fe20003800000 */
[----:B------:R-:W-:Y:S02]  /*b180*/  PRMT R49, R4, 0x7610, R49 ;  /* 0x0000761004317816 */ /* 0x000fe40000000031 */
[----:B------:R-:W-:Y:S01]  /*b190*/  PRMT R50, R5, 0x7610, R50 ;  /* 0x0000761005327816 */ /* 0x000fe20000000032 */
[----:B------:R-:W-:Y:S06]  /*b1a0*/  @P1 BRA `(.L_x_7878) ;  /* 0x00000004008c1947 */ /* 0x000fec0003800000 */
[----:B------:R-:W1:Y:S01]  /*b1b0*/  LDC R4, c[0x0][0x3f4] ;  /* 0x0000fd00ff047b82 */ /* 0x000e620000000800 */
[----:B------:R-:W-:Y:S01]  /*b1c0*/  BSSY B2, `(.L_x_7879) ;  /* 0x0000032000027945 */ /* 0x000fe20003800000 */
[-C--:B-1----:R-:W-:Y:S02]  /*b1d0*/  ISETP.GE.AND P0, PT, R18, R4.reuse, PT ;  /* 0x000000041200720c */ /* 0x082fe40003f06270 */
[----:B------:R-:W-:-:S11]  /*b1e0*/  ISETP.GE.AND P1, PT, R185, R4, PT ;  /* 0x00000004b900720c */ /* 0x000fd60003f26270 */
[----:B------:R-:W-:Y:S05]  /*b1f0*/  @P0 BRA `(.L_x_7880) ;  /* 0x0000000000b80947 */ /* 0x000fea0003800000 */
[----:B------:R-:W1:Y:S01]  /*b200*/  LDS.128 R4, [R204] ;  /* 0x00000000cc047984 */ /* 0x000e620000000c00 */
[----:B------:R-:W-:Y:S02]  /*b210*/  SHF.R.U32.HI R78, RZ, 0x10, R47 ;  /* 0x00000010ff4e7819 */ /* 0x000fe4000001162f */
[----:B------:R-:W-:Y:S02]  /*b220*/  SHF.R.U32.HI R75, RZ, 0x10, R45 ;  /* 0x00000010ff4b7819 */ /* 0x000fe4000001162d */
[----:B------:R-:W-:Y:S02]  /*b230*/  PRMT R78, R37, 0x5432, R78 ;  /* 0x00005432254e7816 */ /* 0x000fe4000000004e */
[----:B0-----:R-:W-:Y:S02]  /*b240*/  SHF.R.U64 R77, R46, 0x10, R47 ;  /* 0x000000102e4d7819 */ /* 0x001fe4000000122f */
[----:B------:R-:W-:Y:S01]  /*b250*/  PRMT R75, R79, 0x5410, R75 ;  /* 0x000054104f4b7816 */ /* 0x000fe2000000004b */
[----:B------:R-:W-:Y:S01]  /*b260*/  IMAD.U32 R79, R78, 0x10000, RZ ;  /* 0x000100004e4f7824 */ /* 0x000fe200078e00ff */
[----:B------:R-:W-:-:S02]  /*b270*/  SHF.R.U64 R74, R44, 0x10, R45 ;  /* 0x000000102c4a7819 */ /* 0x000fc4000000122d */
[----:B------:R-:W-:Y:S01]  /*b280*/  PRMT R77, R76, 0x5410, R77 ;  /* 0x000054104c4d7816 */ /* 0x000fe2000000004d */
[C---:B------:R-:W-:Y:S01]  /*b290*/  IMAD.U32 R76, R75.reuse, 0x10000, RZ ;  /* 0x000100004b4c7824 */ /* 0x040fe200078e00ff */
[----:B------:R-:W-:Y:S02]  /*b2a0*/  LOP3.LUT R78, R78, 0xffff0000, RZ, 0xc0, !PT ;  /* 0xffff00004e4e7812 */ /* 0x000fe400078ec0ff */
[----:B------:R-:W-:Y:S02]  /*b2b0*/  LOP3.LUT R75, R75, 0xffff0000, RZ, 0xc0, !PT ;  /* 0xffff00004b4b7812 */ /* 0x000fe400078ec0ff */
[----:B------:R-:W-:Y:S02]  /*b2c0*/  PRMT R74, R54, 0x5432, R74 ;  /* 0x00005432364a7816 */ /* 0x000fe4000000004a */
[C---:B-1----:R-:W-:Y:S01]  /*b2d0*/  LOP3.LUT R45, R6.reuse, 0xffff0000, RZ, 0xc0, !PT ;  /* 0xffff0000062d7812 */ /* 0x042fe200078ec0ff */
        /* <DEDUP_REMOVED lines=8> */
[----:B------:R-:W-:Y:S01]  /*b360*/  FFMA.FTZ R80, R44, R79, R80 ;  /* 0x0000004f2c507223 */ /* 0x000fe20000010050 */
[-C--:B------:R-:W-:Y:S01]  /*b370*/  FFMA.FTZ R79, R46, R75.reuse, -R45 ;  /* 0x0000004b2e4f7223 */ /* 0x080fe2000001082d */
[C---:B------:R-:W-:Y:S01]  /*b380*/  IMAD.U32 R7, R5.reuse, 0x10000, RZ ;  /* 0x0001000005077824 */ /* 0x040fe200078e00ff */
[----:B------:R-:W-:Y:S01]  /*b390*/  LOP3.LUT R4, R4, 0xffff0000, RZ, 0xc0, !PT ;  /* 0xffff000004047812 */ /* 0x000fe200078ec0ff */
[C---:B------:R-:W-:Y:S01]  /*b3a0*/  IMAD.U32 R45, R74.reuse, 0x10000, RZ ;  /* 0x000100004a2d7824 */ /* 0x040fe200078e00ff */
[----:B------:R-:W-:Y:S01]  /*b3b0*/  LOP3.LUT R5, R5, 0xffff0000, RZ, 0xc0, !PT ;  /* 0xffff000005057812 */ /* 0x000fe200078ec0ff */
[----:B------:R-:W-:Y:S01]  /*b3c0*/  FMUL.FTZ R83, R47, R75 ;  /* 0x0000004b2f537220 */ /* 0x000fe20000410000 */
[C---:B------:R-:W-:Y:S01]  /*b3d0*/  LOP3.LUT R44, R77.reuse, 0xffff0000, RZ, 0xc0, !PT ;  /* 0xffff00004d2c7812 */ /* 0x040fe200078ec0ff */
[----:B------:R-:W-:Y:S01]  /*b3e0*/  IMAD.U32 R47, R77, 0x10000, RZ ;  /* 0x000100004d2f7824 */ /* 0x000fe200078e00ff */
[----:B------:R-:W-:Y:S01]  /*b3f0*/  LOP3.LUT R74, R74, 0xffff0000, RZ, 0xc0, !PT ;  /* 0xffff00004a4a7812 */ /* 0x000fe200078ec0ff */
[----:B------:R-:W-:Y:S01]  /*b400*/  FFMA.FTZ R78, R46, R78, R83 ;  /* 0x0000004e2e4e7223 */ /* 0x000fe20000010053 */
[C---:B------:R-:W-:Y:S01]  /*b410*/  FMUL.FTZ R46, R4.reuse, R45 ;  /* 0x0000002d042e7220 */ /* 0x040fe20000410000 */
        /* <DEDUP_REMOVED lines=10> */
[----:B------:R-:W-:-:S05]  /*b4c0*/  F2FP.BF16.F32.PACK_AB R5, R44, R5 ;  /* 0x000000052c05723e */ /* 0x000fca00000010ff */
[----:B------:R1:W-:Y:S02]  /*b4d0*/  STS.128 [R204], R4 ;  /* 0x00000004cc007388 */ /* 0x0003e40000000c00 */
.L_x_7880:
[----:B------:R-:W-:Y:S05]  /*b4e0*/  BSYNC B2 ;  /* 0x0000000000027941 */ /* 0x000fea0003800000 */
.L_x_7879:
[----:B------:R-:W-:Y:S05]  /*b4f0*/  @P1 BRA `(.L_x_7878) ;  /* 0x0000000000b81947 */ /* 0x000fea0003800000 */
[----:B-1----:R-:W1:Y:S01]  /*b500*/  LDS.128 R4, [R204+0x4000] ;  /* 0x00400000cc047984 */ /* 0x002e620000000c00 */
        /* <DEDUP_REMOVED lines=12> */
[C---:B-1----:R-:W-:Y:S01]  /*b5d0*/  LOP3.LUT R39, R6.reuse, 0xffff0000, RZ, 0xc0, !PT ;  /* 0xffff000006277812 */ /* 0x042fe200078ec0ff */
        /* <DEDUP_REMOVED lines=32> */
.L_x_7878:
[----:B------:R-:W-:Y:S05]  /*b7e0*/  BSYNC B1 ;  /* 0x0000000000017941 */ /* 0x000fea0003800000 */
.L_x_7877:
[----:B------:R-:W-:Y:S01]  /*b7f0*/  ISETP.GE.AND P0, PT, R212, R0, PT ;  /* 0x00000000d400720c */ /* 0x000fe20003f06270 */
[----:B------:R-:W-:-:S12]  /*b800*/  BSSY B1, `(.L_x_7881) ;  /* 0x0000065000017945 */ /* 0x000fd80003800000 */
[----:B------:R-:W-:Y:S05]  /*b810*/  @P0 BRA `(.L_x_7882) ;  /* 0x00000004008c0947 */ /* 0x000fea0003800000 */
[----:B-12---:R-:W1:Y:S01]  /*b820*/  LDC R4, c[0x0][0x3f4] ;  /* 0x0000fd00ff047b82 */ /* 0x006e620000000800 */
[----:B------:R-:W-:Y:S01]  /*b830*/  BSSY B2, `(.L_x_7883) ;  /* 0x0000032000027945 */ /* 0x000fe20003800000 */
[-C--:B-1----:R-:W-:Y:S02]  /*b840*/  ISETP.GE.AND P0, PT, R18, R4.reuse, PT ;  /* 0x000000041200720c */ /* 0x082fe40003f06270 */
[----:B------:R-:W-:-:S11]  /*b850*/  ISETP.GE.AND P1, PT, R185, R4, PT ;  /* 0x00000004b900720c */ /* 0x000fd60003f26270 */
[----:B------:R-:W-:Y:S05]  /*b860*/  @P0 BRA `(.L_x_7884) ;  /* 0x0000000000b80947 */ /* 0x000fea0003800000 */
[----:B------:R-:W1:Y:S01]  /*b870*/  LDS.128 R4, [R204+0x1000] ;  /* 0x00100000cc047984 */ /* 0x000e620000000c00 */
        /* <DEDUP_REMOVED lines=45> */
.L_x_7884:
[----:B------:R-:W-:Y:S05]  /*bb50*/  BSYNC B2 ;  /* 0x0000000000027941 */ /* 0x000fea0003800000 */
.L_x_7883:
        /* <DEDUP_REMOVED lines=25> */
[----:B------:R-:W-:Y:S02]  /*bcf0*/  IMAD.U32 R7, R5, 0x10000, RZ ;  /* 0x0001000005077824 */ /* 0x000fe400078e00ff */
[----:B------:R-:W-:Y:S01]  /*bd00*/  FFMA.FTZ R38, R30, R34, -R39 ;  /* 0x000000221e267223 */ /* 0x000fe20000010827 */
[----:B------:R-:W-:Y:S01]  /*bd10*/  IMAD.U32 R31, R60, 0x10000, RZ ;  /* 0x000100003c1f7824 */ /* 0x000fe200078e00ff */
[----:B------:R-:W-:Y:S01]  /*bd20*/  LOP3.LUT R4, R4, 0xffff0000, RZ, 0xc0, !PT ;  /* 0xffff000004047812 */ /* 0x000fe200078ec0ff */
[----:B------:R-:W-:Y:S01]  /*bd30*/  IMAD.U32 R33, R57, 0x10000, RZ ;  /* 0x0001000039217824 */ /* 0x000fe200078e00ff */
[----:B------:R-:W-:Y:S01]  /*bd40*/  LOP3.LUT R5, R5, 0xffff0000, RZ, 0xc0, !PT ;  /* 0xffff000005057812 */ /* 0x000fe200078ec0ff */
[----:B------:R-:W-:Y:S01]  /*bd50*/  FFMA.FTZ R40, R32, R59, R35 ;  /* 0x0000003b20287223 */ /* 0x000fe20000010023 */
[----:B------:R-:W-:Y:S01]  /*bd60*/  LOP3.LUT R30, R57, 0xffff0000, RZ, 0xc0, !PT ;  /* 0xffff0000391e7812 */ /* 0x000fe200078ec0ff */
[----:B------:R-:W-:Y:S01]  /*bd70*/  FMUL.FTZ R35, R4, R33 ;  /* 0x0000002104237220 */ /* 0x000fe20000410000 */
[----:B------:R-:W-:Y:S01]  /*bd80*/  LOP3.LUT R60, R60, 0xffff0000, RZ, 0xc0, !PT ;  /* 0xffff00003c3c7812 */ /* 0x000fe200078ec0ff */
[----:B------:R-:W-:-:S02]  /*bd90*/  FMUL.FTZ R32, R4, R31 ;  /* 0x0000001f04207220 */ /* 0x000fc40000410000 */
[C---:B------:R-:W-:Y:S01]  /*bda0*/  FMUL.FTZ R34, R5.reuse, R30 ;  /* 0x0000001e05227220 */ /* 0x040fe20000410000 */
[C---:B------:R-:W-:Y:S01]  /*bdb0*/  FFMA.FTZ R4, R6.reuse, R31, -R35 ;  /* 0x0000001f06047223 */ /* 0x040fe20000010823 */
[-C--:B------:R-:W-:Y:S01]  /*bdc0*/  FMUL.FTZ R39, R5, R60.reuse ;  /* 0x0000003c05277220 */ /* 0x080fe20000410000 */
[----:B------:R-:W-:Y:S01]  /*bdd0*/  FFMA.FTZ R33, R6, R33, R32 ;  /* 0x0000002106217223 */ /* 0x000fe20000010020 */
[----:B------:R-:W-:Y:S01]  /*bde0*/  FFMA.FTZ R5, R7, R60, -R34 ;  /* 0x0000003c07057223 */ /* 0x000fe20000010822 */
[----:B------:R-:W-:Y:S01]  /*bdf0*/  F2FP.BF16.F32.PACK_AB R6, R41, R38 ;  /* 0x000000262906723e */ /* 0x000fe200000010ff */
[----:B------:R-:W-:Y:S01]  /*be00*/  FFMA.FTZ R30, R7, R30, R39 ;  /* 0x0000001e071e7223 */ /* 0x000fe20000010027 */
[----:B------:R-:W-:Y:S02]  /*be10*/  F2FP.BF16.F32.PACK_AB R7, R40, R61 ;  /* 0x0000003d2807723e */ /* 0x000fe400000010ff */
[----:B------:R-:W-:Y:S02]  /*be20*/  F2FP.BF16.F32.PACK_AB R4, R33, R4 ;  /* 0x000000042104723e */ /* 0x000fe400000010ff */
[----:B------:R-:W-:-:S05]  /*be30*/  F2FP.BF16.F32.PACK_AB R5, R30, R5 ;  /* 0x000000051e05723e */ /* 0x000fca00000010ff */
[----:B------:R3:W-:Y:S02]  /*be40*/  STS.128 [R204+0x5000], R4 ;  /* 0x00500004cc007388 */ /* 0x0007e40000000c00 */
.L_x_7882:
[----:B------:R-:W-:Y:S05]  /*be50*/  BSYNC B1 ;  /* 0x0000000000017941 */ /* 0x000fea0003800000 */
.L_x_7881:
[----:B------:R-:W-:Y:S01]  /*be60*/  ISETP.GE.AND P0, PT, R211, R0, PT ;  /* 0x00000000d300720c */ /* 0x000fe20003f06270 */
[----:B------:R-:W-:-:S12]  /*be70*/  BSSY B1, `(.L_x_7885) ;  /* 0x0000065000017945 */ /* 0x000fd80003800000 */
[----:B------:R-:W-:Y:S05]  /*be80*/  @P0 BRA `(.L_x_7886) ;  /* 0x00000004008c0947 */ /* 0x000fea0003800000 */
[----:B-123--:R-:W1:Y:S01]  /*be90*/  LDC R4, c[0x0][0x3f4] ;  /* 0x0000fd00ff047b82 */ /* 0x00ee620000000800 */
[----:B------:R-:W-:Y:S01]  /*bea0*/  BSSY B2, `(.L_x_7887) ;  /* 0x0000032000027945 */ /* 0x000fe20003800000 */
[-C--:B-1----:R-:W-:Y:S02]  /*beb0*/  ISETP.GE.AND P0, PT, R18, R4.reuse, PT ;  /* 0x000000041200720c */ /* 0x082fe40003f06270 */
[----:B------:R-:W-:-:S11]  /*bec0*/  ISETP.GE.AND P1, PT, R185, R4, PT ;  /* 0x00000004b900720c */ /* 0x000fd60003f26270 */
[----:B------:R-:W-:Y:S05]  /*bed0*/  @P0 BRA `(.L_x_7888) ;  /* 0x0000000000b80947 */ /* 0x000fea0003800000 */
[----:B------:R-:W1:Y:S01]  /*bee0*/  LDS.128 R4, [R204+0x2000] ;  /* 0x00200000cc047984 */ /* 0x000e620000000c00 */
        /* <DEDUP_REMOVED lines=45> */
.L_x_7888:
[----:B------:R-:W-:Y:S05]  /*c1c0*/  BSYNC B2 ;  /* 0x0000000000027941 */ /* 0x000fea0003800000 */
.L_x_7887:
        /* <DEDUP_REMOVED lines=47> */
.L_x_7886:
[----:B------:R-:W-:Y:S05]  /*c4c0*/  BSYNC B1 ;  /* 0x0000000000017941 */ /* 0x000fea0003800000 */
.L_x_7885:
[----:B------:R-:W-:-:S13]  /*c4d0*/  ISETP.GE.AND P0, PT, R210, R0, PT ;  /* 0x00000000d200720c */ /* 0x000fda0003f06270 */
[----:B------:R-:W-:Y:S05]  /*c4e0*/  @P0 BRA `(.L_x_7889) ;  /* 0x0000002c00880947 */ /* 0x000fea0003800000 */
[----:B------:R-:W5:Y:S01]  /*c4f0*/  LDC R0, c[0x0][0x3f4] ;  /* 0x0000fd00ff007b82 */ /* 0x000f620000000800 */
[----:B------:R-:W-:Y:S01]  /*c500*/  BSSY B1, `(.L_x_7890) ;  /* 0x0000032000017945 */ /* 0x000fe20003800000 */
[-C--:B-----5:R-:W-:Y:S02]  /*c510*/  ISETP.GE.AND P0, PT, R18, R0.reuse, PT ;  /* 0x000000001200720c */ /* 0x0a0fe40003f06270 */
[----:B------:R-:W-:-:S11]  /*c520*/  ISETP.GE.AND P1, PT, R185, R0, PT ;  /* 0x00000000b900720c */ /* 0x000fd60003f26270 */
[----:B------:R-:W-:Y:S05]  /*c530*/  @P0 BRA `(.L_x_7891) ;  /* 0x0000000000b80947 */ /* 0x000fea0003800000 */
[----:B-1234-:R-:W1:Y:S01]  /*c540*/  LDS.128 R4, [R204+0x3000] ;  /* 0x00300000cc047984 */ /* 0x01ee620000000c00 */
        /* <DEDUP_REMOVED lines=45> */
.L_x_7891:
[----:B------:R-:W-:Y:S05]  /*c820*/  BSYNC B1 ;  /* 0x0000000000017941 */ /* 0x000fea0003800000 */
.L_x_7890:
        /* <DEDUP_REMOVED lines=27> */
[C---:B------:R-:W-:Y:S01]  /*c9e0*/  IMAD.U32 R7, R10.reuse, 0x10000, RZ ;  /* 0x000100000a077824 */ /* 0x040fe200078e00ff */
        /* <DEDUP_REMOVED lines=20> */
.L_x_7862:
        /* <DEDUP_REMOVED lines=27> */
[----:B------:R-:W0:Y:S01]  /*cce0*/  LDC R56, c[0x0][0x3f4] ;  /* 0x0000fd00ff387b82 */ /* 0x000e220000000800 */
[----:B------:R-:W1:Y:S01]  /*ccf0*/  SHFL.IDX PT, R4, R32, RZ, 0x181f ;  /* 0x00181fff20047589 */ /* 0x000e6200000e0000 */
[----:B------:R-:W-:-:S03]  /*cd00*/  IMAD R3, R187, R6, RZ ;  /* 0x00000006bb037224 */ /* 0x000fc600078e02ff */
[----:B------:R-:W2:Y:S04]  /*cd10*/  SHFL.IDX PT, R0, R35, RZ, 0x181f ;  /* 0x00181fff23007589 */ /* 0x000ea800000e0000 */
[----:B------:R-:W3:Y:S04]  /*cd20*/  SHFL.IDX PT, R14, R34, RZ, 0x181f ;  /* 0x00181fff220e7589 */ /* 0x000ee800000e0000 */
[----:B------:R-:W4:Y:S01]  /*cd30*/  SHFL.IDX PT, R5, R33, RZ, 0x181f ;  /* 0x00181fff21057589 */ /* 0x000f2200000e0000 */
[----:B0-----:R-:W-:-:S04]  /*cd40*/  ISETP.GE.AND P0, PT, R16, R56, PT ;  /* 0x000000381000720c */ /* 0x001fc80003f06270 */
[----:B------:R-:W-:-:S13]  /*cd50*/  ISETP.GE.OR P1, PT, R58, R3, P0 ;  /* 0x000000033a00720c */ /* 0x000fda0000726670 */
[C---:B------:R-:W-:Y:S01]  /*cd60*/  @!P1 IMAD.SHL.U32 R21, R16.reuse, 0x2, RZ ;  /* 0x0000000210159824 */ /* 0x040fe200078e00ff */
[----:B------:R-:W-:-:S04]  /*cd70*/  @!P1 SHF.L.U64.HI R6, R16, 0x1, R17 ;  /* 0x0000000110069819 */ /* 0x000fc80000010211 */
[----:B-1----:R-:W-:-:S05]  /*cd80*/  @!P1 IADD3 R4, P2, R4, R21, RZ ;  /* 0x0000001504049210 */ /* 0x002fca0007f5e0ff */
[----:B--2---:R-:W-:Y:S02]  /*cd90*/  @!P1 IMAD.X R7, R0, 0x1, R6, P2 ;  /* 0x0000000100079824 */ /* 0x004fe400010e0606 */
[----:B------:R-:W-:Y:S02]  /*cda0*/  @!P1 IMAD.MOV.U32 R8, RZ, RZ, R4 ;  /* 0x000000ffff089224 */ /* 0x000fe400078e0004 */
[----:B------:R-:W-:-:S06]  /*cdb0*/  @!P1 IMAD.MOV.U32 R9, RZ, RZ, R7 ;  /* 0x000000ffff099224 */ /* 0x000fcc00078e0007 */
[----:B------:R-:W2:Y:S01]  /*cdc0*/  @!P1 LD.E.128 R8, desc[UR42][R8.64] ;  /* 0x0000002a08089980 */ /* 0x000ea2000c101d00 */
[----:B---3--:R-:W-:-:S05]  /*cdd0*/  @!P1 IADD3 R14, P2, R14, R21, RZ ;  /* 0x000000150e0e9210 */ /* 0x008fca0007f5e0ff */
[----:B----4-:R-:W-:Y:S02]  /*cde0*/  @!P1 IMAD.X R5, R5, 0x1, R6, P2 ;  /* 0x0000000105059824 */ /* 0x010fe400010e0606 */
[----:B------:R-:W-:-:S06]  /*cdf0*/  @!P1 IMAD.MOV.U32 R4, RZ, RZ, R14 ;  /* 0x000000ffff049224 */ /* 0x000fcc00078e000e */
[----:B------:R-:W3:Y:S01]  /*ce00*/  @!P1 LD.E.128 R4, desc[UR42][R4.64] ;  /* 0x0000002a04049980 */ /* 0x000ee2000c101d00 */
[----:B------:R-:W-:Y:S02]  /*ce10*/  CS2R R46, SRZ ;  /* 0x00000000002e7805 */ /* 0x000fe4000001ff00 */
[----:B------:R-:W-:Y:S02]  /*ce20*/  CS2R R48, SRZ ;  /* 0x0000000000307805 */ /* 0x000fe4000001ff00 */
[----:B------:R-:W-:Y:S01]  /*ce30*/  CS2R R44, SRZ ;  /* 0x00000000002c7805 */ /* 0x000fe2000001ff00 */
[----:B------:R0:W1:Y:S01]  /*ce40*/  SHFL.IDX PT, R14, R34, 0x1, 0x181f ;  /* 0x00381f00220e7f89 */ /* 0x00006200000e0000 */
[----:B------:R-:W-:Y:S02]  /*ce50*/  CS2R R50, SRZ ;  /* 0x0000000000327805 */ /* 0x000fe4000001ff00 */
[----:B------:R-:W-:Y:S01]  /*ce60*/  CS2R R24, SRZ ;  /* 0x0000000000187805 */ /* 0x000fe2000001ff00 */
[----:B--2---:R-:W-:-:S02]  /*ce70*/  @!P1 IMAD.MOV.U32 R46, RZ, RZ, R8 ;  /* 0x000000ffff2e9224 */ /* 0x004fc400078e0008 */
[----:B------:R-:W-:Y:S01]  /*ce80*/  @!P1 IMAD.MOV.U32 R47, RZ, RZ, R9 ;  /* 0x000000ffff2f9224 */ /* 0x000fe200078e0009 */
[----:B------:R0:W2:Y:S01]  /*ce90*/  SHFL.IDX PT, R8, R32, 0x1, 0x181f ;  /* 0x00381f0020087f89 */ /* 0x0000a200000e0000 */
[----:B------:R-:W-:Y:S02]  /*cea0*/  IMAD.MOV.U32 R0, RZ, RZ, R46 ;  /* 0x000000ffff007224 */ /* 0x000fe400078e002e */
[----:B------:R-:W-:Y:S01]  /*ceb0*/  @!P1 IMAD.MOV.U32 R48, RZ, RZ, R10 ;  /* 0x000000ffff309224 */ /* 0x000fe200078e000a */
[----:B------:R0:W4:Y:S01]  /*cec0*/  SHFL.IDX PT, R9, R33, 0x1, 0x181f ;  /* 0x00381f0021097f89 */ /* 0x00012200000e0000 */
[----:B------:R-:W-:Y:S01]  /*ced0*/  @!P1 IMAD.MOV.U32 R49, RZ, RZ, R11 ;  /* 0x000000ffff319224 */ /* 0x000fe200078e000b */
[----:B------:R-:W-:Y:S01]  /*cee0*/  PRMT R77, R0, 0x7610, R77 ;  /* 0x00007610004d7816 */ /* 0x000fe2000000004d */
[----:B------:R-:W-:Y:S01]  /*cef0*/  IMAD.MOV.U32 R12, RZ, RZ, R47 ;  /* 0x000000ffff0c7224 */ /* 0x000fe200078e002f */
[----:B------:R0:W0:Y:S01]  /*cf00*/  SHFL.IDX PT, R0, R35, 0x1, 0x181f ;  /* 0x00381f0023007f89 */ /* 0x00002200000e0000 */
[----:B------:R-:W-:-:S02]  /*cf10*/  IMAD.MOV.U32 R10, RZ, RZ, R48 ;  /* 0x000000ffff0a7224 */ /* 0x000fc400078e0030 */
[----:B---3--:R-:W-:Y:S01]  /*cf20*/  @!P1 IMAD.MOV.U32 R44, RZ, RZ, R4 ;  /* 0x000000ffff2c9224 */ /* 0x008fe200078e0004 */
[----:B------:R-:W-:Y:S01]  /*cf30*/  PRMT R78, R12, 0x7610, R78 ;  /* 0x000076100c4e7816 */ /* 0x000fe2000000004e */
[----:B------:R-:W-:Y:S01]  /*cf40*/  @!P1 IMAD.MOV.U32 R45, RZ, RZ, R5 ;  /* 0x000000ffff2d9224 */ /* 0x000fe200078e0005 */
[----:B------:R-:W-:Y:S01]  /*cf50*/  PRMT R37, R10, 0x7610, R37 ;  /* 0x000076100a257816 */ /* 0x000fe20000000025 */
[----:B------:R-:W-:Y:S02]  /*cf60*/  @!P1 IMAD.MOV.U32 R50, RZ, RZ, R6 ;  /* 0x000000ffff329224 */ /* 0x000fe400078e0006 */
[----:B------:R-:W-:Y:S02]  /*cf70*/  @!P1 IMAD.MOV.U32 R51, RZ, RZ, R7 ;  /* 0x000000ffff339224 */ /* 0x000fe400078e0007 */
[----:B------:R-:W-:Y:S02]  /*cf80*/  IMAD.MOV.U32 R11, RZ, RZ, R49 ;  /* 0x000000ffff0b7224 */ /* 0x000fe400078e0031 */
[----:B------:R-:W-:-:S02]  /*cf90*/  IMAD.MOV.U32 R4, RZ, RZ, R44 ;  /* 0x000000ffff047224 */ /* 0x000fc400078e002c */
[----:B------:R-:W-:Y:S01]  /*cfa0*/  IMAD.MOV.U32 R5, RZ, RZ, R45 ;  /* 0x000000ffff057224 */ /* 0x000fe200078e002d */
[----:B------:R-:W-:Y:S01]  /*cfb0*/  PRMT R52, R11, 0x7610, R52 ;  /* 0x000076100b347816 */ /* 0x000fe20000000034 */
[----:B------:R-:W-:Y:S01]  /*cfc0*/  IMAD.MOV.U32 R6, RZ, RZ, R50 ;  /* 0x000000ffff067224 */ /* 0x000fe200078e0032 */
[----:B------:R-:W-:Y:S01]  /*cfd0*/  PRMT R79, R4, 0x7610, R79 ;  /* 0x00007610044f7816 */ /* 0x000fe2000000004f */
[----:B------:R-:W-:Y:S01]  /*cfe0*/  IMAD.MOV.U32 R7, RZ, RZ, R51 ;  /* 0x000000ffff077224 */ /* 0x000fe200078e0033 */
[----:B------:R-:W-:Y:S02]  /*cff0*/  PRMT R80, R5, 0x7610, R80 ;  /* 0x0000761005507816 */ /* 0x000fe40000000050 */
[----:B------:R-:W-:Y:S02]  /*d000*/  PRMT R81, R6, 0x7610, R81 ;  /* 0x0000761006517816 */ /* 0x000fe40000000051 */
[----:B012-4-:R-:W-:-:S07]  /*d010*/  PRMT R82, R7, 0x7610, R82 ;  /* 0x0000761007527816 */ /* 0x017fce0000000052 */
.L_x_8232:
[----:B------:R-:W-:Y:S01]  /*d020*/  VIADD R4, R58, 0x20 ;  /* 0x000000203a047836 */ /* 0x000fe20000000000 */
[----:B------:R-:W-:Y:S01]  /*d030*/  BSSY B1, `(.L_x_7893) ;  /* 0x0000012000017945 */ /* 0x000fe20003800000 */
[----:B------:R-:W-:Y:S02]  /*d040*/  CS2R R26, SRZ ;  /* 0x00000000001a7805 */ /* 0x000fe4000001ff00 */
[----:B------:R-:W-:Y:S02]  /*d050*/  CS2R R6, SRZ ;  /* 0x0000000000067805 */ /* 0x000fe4000001ff00 */
[----:B------:R-:W-:Y:S02]  /*d060*/  ISETP.GE.AND P1, PT, R4, R3, PT ;  /* 0x000000030400720c */ /* 0x000fe40003f26270 */
[----:B------:R-:W-:-:S11]  /*d070*/  CS2R R4, SRZ ;  /* 0x0000000000047805 */ /* 0x000fd6000001ff00 */
[----:B------:R-:W-:Y:S05]  /*d080*/  @P1 BRA `(.L_x_7894) ;  /* 0x0000000000301947 */ /* 0x000fea0003800000 */
[----:B------:R-:W-:Y:S02]  /*d090*/  CS2R R26, SRZ ;  /* 0x00000000001a7805 */ /* 0x000fe4000001ff00 */
[----:B------:R-:W-:Y:S02]  /*d0a0*/  CS2R R4, SRZ ;  /* 0x0000000000047805 */ /* 0x000fe4000001ff00 */
[----:B------:R-:W-:Y:S01]  /*d0b0*/  CS2R R6, SRZ ;  /* 0x0000000000067805 */ /* 0x000fe2000001ff00 */
[----:B------:R-:W-:Y:S06]  /*d0c0*/  @P0 BRA `(.L_x_7894) ;  /* 0x0000000000200947 */ /* 0x000fec0003800000 */
[C---:B------:R-:W-:Y:S01]  /*d0d0*/  IMAD.SHL.U32 R15, R16.reuse, 0x2, RZ ;  /* 0x00000002100f7824 */ /* 0x040fe200078e00ff */
[----:B------:R-:W-:-:S04]  /*d0e0*/  SHF.L.U64.HI R6, R16, 0x1, R17 ;  /* 0x0000000110067819 */ /* 0x000fc80000010211 */
[-C--:B------:R-:W-:Y:S02]  /*d0f0*/  IADD3 R4, P1, R8, R15.reuse, RZ ;  /* 0x0000000f08047210 */ /* 0x080fe40007f3e0ff */
[----:B------:R-:W-:-:S03]  /*d100*/  IADD3 R14, P2, R14, R15, RZ ;  /* 0x0000000f0e0e7210 */ /* 0x000fc60007f5e0ff */
[--C-:B------:R-:W-:Y:S02]  /*d110*/  IMAD.X R5, R0, 0x1, R6.reuse, P1 ;  /* 0x0000000100057824 */ /* 0x100fe400008e0606 */
[----:B------:R-:W-:-:S04]  /*d120*/  IMAD.X R15, R9, 0x1, R6, P2 ;  /* 0x00000001090f7824 */ /* 0x000fc800010e0606 */
[----:B------:R-:W5:Y:S04]  /*d130*/  LD.E.128 R4, desc[UR42][R4.64] ;  /* 0x0000002a04047980 */ /* 0x000f68000c101d00 */
[----:B------:R0:W5:Y:S02]  /*d140*/  LD.E.128 R24, desc[UR42][R14.64] ;  /* 0x0000002a0e187980 */ /* 0x000164000c101d00 */
.L_x_7894:
[----:B------:R-:W-:Y:S05]  /*d150*/  BSYNC B1 ;  /* 0x0000000000017941 */ /* 0x000fea0003800000 */
.L_x_7893:
[----:B-----5:R-:W-:Y:S01]  /*d160*/  IMAD.MOV.U32 R0, RZ, RZ, R24 ;  /* 0x000000ffff007224 */ /* 0x020fe200078e0018 */
        /* <DEDUP_REMOVED lines=17> */
[----:B------:R-:W1:Y:S01]  /*d280*/  SHFL.IDX PT, R8, R32, 0x2, 0x181f ;  /* 0x00581f0020087f89 */ /* 0x000e6200000e0000 */
[----:B------:R-:W-:-:S03]  /*d290*/  VIADD R10, R58, 0x40 ;  /* 0x000000403a0a7836 */ /* 0x000fc60000000000 */
[----:B------:R-:W2:Y:S02]  /*d2a0*/  SHFL.IDX PT, R0, R35, 0x2, 0x181f ;  /* 0x00581f0023007f89 */ /* 0x000ea400000e0000 */
[----:B------:R-:W-:Y:S02]  /*d2b0*/  ISETP.GE.OR P1, PT, R10, R3, P0 ;  /* 0x000000030a00720c */ /* 0x000fe40000726670 */
[----:B0-----:R-:W0:Y:S04]  /*d2c0*/  SHFL.IDX PT, R14, R34, 0x2, 0x181f ;  /* 0x00581f00220e7f89 */ /* 0x001e2800000e0000 */
[----:B------:R-:W3:Y:S07]  /*d2d0*/  SHFL.IDX PT, R20, R33, 0x2, 0x181f ;  /* 0x00581f0021147f89 */ /* 0x000eee00000e0000 */
[C---:B------:R-:W-:Y:S01]  /*d2e0*/  @!P1 IMAD.SHL.U32 R21, R16.reuse, 0x2, RZ ;  /* 0x0000000210159824 */ /* 0x040fe200078e00ff */
[----:B------:R-:W-:-:S04]  /*d2f0*/  @!P1 SHF.L.U64.HI R29, R16, 0x1, R17 ;  /* 0x00000001101d9819 */ /* 0x000fc80000010211 */
[----:B-1----:R-:W-:-:S05]  /*d300*/  @!P1 IADD3 R8, P2, R8, R21, RZ ;  /* 0x0000001508089210 */ /* 0x002fca0007f5e0ff */
[----:B--2---:R-:W-:-:S06]  /*d310*/  @!P1 IMAD.X R9, R0, 0x1, R29, P2 ;  /* 0x0000000100099824 */ /* 0x004fcc00010e061d */
[----:B------:R-:W2:Y:S01]  /*d320*/  @!P1 LD.E.128 R8, desc[UR42][R8.64] ;  /* 0x0000002a08089980 */ /* 0x000ea2000c101d00 */
[----:B0-----:R-:W-:-:S05]  /*d330*/  @!P1 IADD3 R28, P2, R14, R21, RZ ;  /* 0x000000150e1c9210 */ /* 0x001fca0007f5e0ff */
[----:B---3--:R-:W-:-:S06]  /*d340*/  @!P1 IMAD.X R29, R20, 0x1, R29, P2 ;  /* 0x00000001141d9824 */ /* 0x008fcc00010e061d */
[----:B------:R-:W3:Y:S01]  /*d350*/  @!P1 LD.E.128 R28, desc[UR42][R28.64] ;  /* 0x0000002a1c1c9980 */ /* 0x000ee2000c101d00 */
[----:B------:R-:W-:Y:S02]  /*d360*/  CS2R R20, SRZ ;  /* 0x0000000000147805 */ /* 0x000fe4000001ff00 */
[----:B------:R-:W-:Y:S02]  /*d370*/  CS2R R38, SRZ ;  /* 0x0000000000267805 */ /* 0x000fe4000001ff00 */
[----:B------:R-:W-:Y:S01]  /*d380*/  CS2R R40, SRZ ;  /* 0x0000000000287805 */ /* 0x000fe2000001ff00 */
[----:B------:R-:W0:Y:S01]  /*d390*/  SHFL.IDX PT, R32, R32, 0x3, 0x181f ;  /* 0x00781f0020207f89 */ /* 0x000e2200000e0000 */
[----:B------:R-:W-:-:S03]  /*d3a0*/  CS2R R42, SRZ ;  /* 0x00000000002a7805 */ /* 0x000fc6000001ff00 */
[----:B------:R-:W1:Y:S04]  /*d3b0*/  SHFL.IDX PT, R34, R34, 0x3, 0x181f ;  /* 0x00781f0022227f89 */ /* 0x000e6800000e0000 */
[----:B------:R-:W4:Y:S01]  /*d3c0*/  SHFL.IDX PT, R33, R33, 0x3, 0x181f ;  /* 0x00781f0021217f89 */ /* 0x000f2200000e0000 */
[----:B--2---:R-:W-:Y:S02]  /*d3d0*/  @!P1 IMAD.MOV.U32 R20, RZ, RZ, R8 ;  /* 0x000000ffff149224 */ /* 0x004fe400078e0008 */
[----:B------:R-:W-:Y:S02]  /*d3e0*/  @!P1 IMAD.MOV.U32 R38, RZ, RZ, R10 ;  /* 0x000000ffff269224 */ /* 0x000fe400078e000a */
[----:B------:R-:W-:Y:S02]  /*d3f0*/  IMAD.MOV.U32 R0, RZ, RZ, R20 ;  /* 0x000000ffff007224 */ /* 0x000fe400078e0014 */
[----:B------:R-:W-:-:S02]  /*d400*/  @!P1 IMAD.MOV.U32 R39, RZ, RZ, R11 ;  /* 0x000000ffff279224 */ /* 0x000fc400078e000b */
[----:B------:R-:W-:Y:S01]  /*d410*/  @!P1 IMAD.MOV.U32 R21, RZ, RZ, R9 ;  /* 0x000000ffff159224 */ /* 0x000fe200078e0009 */
[----:B------:R-:W-:Y:S01]  /*d420*/  PRMT R65, R0, 0x7610, R65 ;  /* 0x0000761000417816 */ /* 0x000fe20000000041 */
[----:B------:R-:W-:Y:S01]  /*d430*/  IMAD.MOV.U32 R8, RZ, RZ, R38 ;  /* 0x000000ffff087224 */ /* 0x000fe200078e0026 */
[----:B------:R2:W0:Y:S01]  /*d440*/  SHFL.IDX PT, R0, R35, 0x3, 0x181f ;  /* 0x00781f0023007f89 */ /* 0x00042200000e0000 */
[----:B------:R-:W-:Y:S02]  /*d450*/  IMAD.MOV.U32 R9, RZ, RZ, R39 ;  /* 0x000000ffff097224 */ /* 0x000fe400078e0027 */
[----:B---3--:R-:W-:Y:S01]  /*d460*/  @!P1 IMAD.MOV.U32 R40, RZ, RZ, R28 ;  /* 0x000000ffff289224 */ /* 0x008fe200078e001c */
[----:B------:R-:W-:Y:S01]  /*d470*/  PRMT R53, R8, 0x7610, R53 ;  /* 0x0000761008357816 */ /* 0x000fe20000000035 */
[----:B------:R-:W-:Y:S01]  /*d480*/  @!P1 IMAD.MOV.U32 R41, RZ, RZ, R29 ;  /* 0x000000ffff299224 */ /* 0x000fe200078e001d */
[----:B------:R-:W-:Y:S01]  /*d490*/  PRMT R54, R9, 0x7610, R54 ;  /* 0x0000761009367816 */ /* 0x000fe20000000036 */
[----:B------:R-:W-:-:S02]  /*d4a0*/  @!P1 IMAD.MOV.U32 R42, RZ, RZ, R30 ;  /* 0x000000ffff2a9224 */ /* 0x000fc400078e001e */
[----:B------:R-:W-:Y:S02]  /*d4b0*/  @!P1 IMAD.MOV.U32 R43, RZ, RZ, R31 ;  /* 0x000000ffff2b9224 */ /* 0x000fe400078e001f */
[----:B------:R-:W-:Y:S02]  /*d4c0*/  IMAD.MOV.U32 R8, RZ, RZ, R40 ;  /* 0x000000ffff087224 */ /* 0x000fe400078e0028 */
[----:B------:R-:W-:Y:S02]  /*d4d0*/  IMAD.MOV.U32 R9, RZ, RZ, R41 ;  /* 0x000000ffff097224 */ /* 0x000fe400078e0029 */
        /* <DEDUP_REMOVED lines=8> */
[----:B012-4-:R-:W-:-:S07]  /*d560*/  PRMT R75, R11, 0x7610, R75 ;  /* 0x000076100b4b7816 */ /* 0x017fce000000004b */
.L_x_8242:
[----:B------:R-:W-:Y:S01]  /*d570*/  VIADD R58, R58, 0x60 ;  /* 0x000000603a3a7836 */ /* 0x000fe20000000000 */
[----:B------:R-:W-:Y:S01]  /*d580*/  LEA.HI R10, R213, R213, RZ, 0x1 ;  /* 0x000000d5d50a7211 */ /* 0x000fe200078f08ff */
[----:B------:R-:W-:Y:S01]  /*d590*/  BSSY B1, `(.L_x_7896) ;  /* 0x0000015000017945 */ /* 0x000fe20003800000 */
[----:B------:R-:W-:Y:S02]  /*d5a0*/  CS2R R12, SRZ ;  /* 0x00000000000c7805 */ /* 0x000fe4000001ff00 */
[----:B------:R-:W-:Y:S02]  /*d5b0*/  CS2R R14, SRZ ;  /* 0x00000000000e7805 */ /* 0x000fe4000001ff00 */
[----:B------:R-:W-:Y:S02]  /*d5c0*/  ISETP.GE.AND P1, PT, R58, R3, PT ;  /* 0x000000033a00720c */ /* 0x000fe40003f26270 */
[----:B------:R-:W-:-:S05]  /*d5d0*/  LOP3.LUT R10, R10, 0xfffffffe, RZ, 0xc0, !PT ;  /* 0xfffffffe0a0a7812 */ /* 0x000fca00078ec0ff */
[----:B------:R-:W-:Y:S01]  /*d5e0*/  IMAD.IADD R29, R213, 0x1, -R10 ;  /* 0x00000001d51d7824 */ /* 0x000fe200078e0a0a */
[----:B------:R-:W-:-:S04]  /*d5f0*/  CS2R R10, SRZ ;  /* 0x00000000000a7805 */ /* 0x000fc8000001ff00 */
[----:B------:R-:W-:Y:S01]  /*d600*/  SHF.L.U32 R29, R29, 0x1f, RZ ;  /* 0x0000001f1d1d7819 */ /* 0x000fe200000006ff */
[----:B------:R-:W-:Y:S06]  /*d610*/  @P1 BRA `(.L_x_7897) ;  /* 0x0000000000301947 */ /* 0x000fec0003800000 */
        /* <DEDUP_REMOVED lines=11> */
[----:B------:R-:W5:Y:S02]  /*d6d0*/  LD.E.128 R8, desc[UR42][R8.64] ;  /* 0x0000002a08087980 */ /* 0x000f64000c101d00 */
.L_x_7897:
[----:B------:R-:W-:Y:S05]  /*d6e0*/  BSYNC B1 ;  /* 0x0000000000017941 */ /* 0x000fea0003800000 */
.L_x_7896:
[----:B------:R-:W0:Y:S01]  /*d6f0*/  SYNCS.PHASECHK.TRANS64.TRYWAIT P4, [R2+URZ+0x28800], R29 ;  /* 0x0288001d020075a7 */ /* 0x000e22000808017f */
[----:B------:R-:W-:Y:S01]  /*d700*/  VIADDMNMX R3, R3, -R192, 0x80, PT ;  /* 0x0000008003037446 */ /* 0x000fe200038009c0 */
[----:B-----5:R-:W-:Y:S01]  /*d710*/  IMAD.MOV.U32 R0, RZ, RZ, R8 ;  /* 0x000000ffff007224 */ /* 0x020fe200078e0008 */
[----:B------:R-:W-:Y:S01]  /*d720*/  BSSY B1, `(.L_x_7898) ;  /* 0x0000013000017945 */ /* 0x000fe20003800000 */
[----:B------:R-:W-:Y:S01]  /*d730*/  IMAD.MOV.U32 R28, RZ, RZ, R9 ;  /* 0x000000ffff1c7224 */ /* 0x000fe200078e0009 */
[-C--:B------:R-:W-:Y:S01]  /*d740*/  ISETP.GE.OR P3, PT, R23, R3.reuse, P0 ;  /* 0x000000031700720c */ /* 0x080fe20000766670 */
[----:B------:R-:W-:Y:S01]  /*d750*/  IMAD.MOV.U32 R30, RZ, RZ, R13 ;  /* 0x000000ffff1e7224 */ /* 0x000fe200078e000d */
[-C--:B------:R-:W-:Y:S02]  /*d760*/  ISETP.GE.OR P2, PT, R212, R3.reuse, P0 ;  /* 0x00000003d400720c */ /* 0x080fe40000746670 */
[-C--:B------:R-:W-:Y:S02]  /*d770*/  ISETP.GE.OR P1, PT, R211, R3.reuse, P0 ;  /* 0x00000003d300720c */ /* 0x080fe40000726670 */
[----:B------:R-:W-:Y:S01]  /*d780*/  ISETP.GE.OR P0, PT, R210, R3, P0 ;  /* 0x00000003d200720c */ /* 0x000fe20000706670 */
        /* <DEDUP_REMOVED lines=11> */
[----:B0-----:R-:W-:Y:S06]  /*d840*/  @!P4 BRA `(.L_x_7899) ;  /* 0x000001b00088c947 */ /* 0x001fec0003800000 */
.L_x_8243:
[----:B------:R-:W-:Y:S05]  /*d850*/  BSYNC B1 ;  /* 0x0000000000017941 */ /* 0x000fea0003800000 */
.L_x_7898:
[----:B------:R-:W-:Y:S04]  /*d860*/  BSSY B1, `(.L_x_7900) ;  /* 0x000006a000017945 */ /* 0x000fe80003800000 */
[----:B------:R-:W-:Y:S05]  /*d870*/  @P3 BRA `(.L_x_7901) ;  /* 0x0000000400a03947 */ /* 0x000fea0003800000 */
[----:B------:R-:W-:Y:S01]  /*d880*/  LEA.HI R28, R56, R207, RZ, 0x1d ;  /* 0x000000cf381c7211 */ /* 0x000fe200078fe8ff */
[----:B------:R-:W-:Y:S01]  /*d890*/  IMAD.SHL.U32 R30, R23, 0x40, RZ ;  /* 0x00000040171e7824 */ /* 0x000fe200078e00ff */
[--C-:B------:R-:W-:Y:S02]  /*d8a0*/  SHF.R.U64 R84, R46, 0x10, R47.reuse ;  /* 0x000000102e547819 */ /* 0x100fe4000000122f */
[----:B------:R-:W-:Y:S01]  /*d8b0*/  SHF.R.S32.HI R31, RZ, 0x1f, R28 ;  /* 0x0000001fff1f7819 */ /* 0x000fe2000001141c */
[----:B0-----:R-:W-:Y:S01]  /*d8c0*/  IMAD.SHL.U32 R29, R28, 0x8, RZ ;  /* 0x000000081c1d7824 */ /* 0x001fe200078e00ff */
[----:B------:R-:W-:Y:S02]  /*d8d0*/  SHF.R.U32.HI R85, RZ, 0x10, R47 ;  /* 0x00000010ff557819 */ /* 0x000fe4000001162f */
[----:B------:R-:W-:Y:S02]  /*d8e0*/  LEA.HI R31, R31, R28, RZ, 0x3 ;  /* 0x0000001c1f1f7211 */ /* 0x000fe400078f18ff */
[----:B------:R-:W-:-:S02]  /*d8f0*/  LOP3.LUT R29, R29, 0x38, RZ, 0xc0, !PT ;  /* 0x000000381d1d7812 */ /* 0x000fc400078ec0ff */
[--C-:B------:R-:W-:Y:S01]  /*d900*/  SHF.R.U64 R46, R44, 0x10, R45.reuse ;  /* 0x000000102c2e7819 */ /* 0x100fe2000000122d */
[----:B------:R-:W-:Y:S01]  /*d910*/  IMAD.SHL.U32 R31, R31, 0x400, RZ ;  /* 0x000004001f1f7824 */ /* 0x000fe200078e00ff */
[----:B------:R-:W-:Y:S02]  /*d920*/  LOP3.LUT R29, R29, 0x1c0, R30, 0xf8, !PT ;  /* 0x000001c01d1d7812 */ /* 0x000fe400078ef81e */
[----:B------:R-:W-:Y:S02]  /*d930*/  SHF.R.U32.HI R47, RZ, 0x10, R45 ;  /* 0x00000010ff2f7819 */ /* 0x000fe4000001162d */
[----:B------:R-:W-:Y:S02]  /*d940*/  LOP3.LUT R29, R29, R202, RZ, 0x3c, !PT ;  /* 0x000000ca1d1d7212 */ /* 0x000fe400078e3cff */
[----:B------:R-:W-:Y:S02]  /*d950*/  LOP3.LUT R28, R31, 0x7fffe000, RZ, 0xc0, !PT ;  /* 0x7fffe0001f1c7812 */ /* 0x000fe400078ec0ff */
[----:B------:R-:W-:-:S02]  /*d960*/  SHF.R.U32.HI R83, RZ, 0x10, R49 ;  /* 0x00000010ff537819 */ /* 0x000fc40000011631 */
[----:B------:R-:W-:Y:S02]  /*d970*/  IADD3 R33, R29, R28, R203 ;  /* 0x0000001c1d217210 */ /* 0x000fe40007ffe0cb */
[----:B------:R-:W0:Y:S01]  /*d980*/  LDS.128 R28, [R204] ;  /* 0x00000000cc1c7984 */ /* 0x000e220000000c00 */
[----:B------:R-:W-:Y:S02]  /*d990*/  PRMT R77, R77, 0x5410, R84 ;  /* 0x000054104d4d7816 */ /* 0x000fe40000000054 */
[----:B------:R-:W-:Y:S01]  /*d9a0*/  IMAD R76, R33, 0x2, R2 ;  /* 0x00000002214c7824 */ /* 0x000fe200078e0202 */
[----:B------:R-:W-:Y:S02]  /*d9b0*/  PRMT R79, R79, 0x5410, R46 ;  /* 0x000054104f4f7816 */ /* 0x000fe4000000002e */
[----:B------:R-:W-:Y:S02]  /*d9c0*/  SHF.R.U64 R48, R48, 0x10, R49 ;  /* 0x0000001030307819 */ /* 0x000fe40000001231 */
[----:B------:R-:W1:Y:S01]  /*d9d0*/  LDS.128 R32, [R76+0x10400] ;  /* 0x010400004c207984 */ /* 0x000e620000000c00 */
[----:B------:R-:W-:-:S02]  /*d9e0*/  SHF.R.U64 R44, R50, 0x10, R51 ;  /* 0x00000010322c7819 */ /* 0x000fc40000001233 */
[----:B------:R-:W-:Y:S01]  /*d9f0*/  PRMT R84, R80, 0x5410, R47 ;  /* 0x0000541050547816 */ /* 0x000fe2000000002f */
[----:B------:R-:W-:Y:S01]  /*da00*/  IMAD.U32 R80, R79, 0x10000, RZ ;  /* 0x000100004f507824 */ /* 0x000fe200078e00ff */
[----:B------:R-:W-:Y:S02]  /*da10*/  SHF.R.U32.HI R45, RZ, 0x10, R51 ;  /* 0x00000010ff2d7819 */ /* 0x000fe40000011633 */
[----:B------:R-:W-:Y:S02]  /*da20*/  PRMT R78, R78, 0x5410, R85 ;  /* 0x000054104e4e7816 */ /* 0x000fe40000000055 */
[----:B------:R-:W-:Y:S01]  /*da30*/  PRMT R83, R52, 0x5410, R83 ;  /* 0x0000541034537816 */ /* 0x000fe20000000053 */
[----:B------:R-:W-:Y:S01]  /*da40*/  IMAD.U32 R52, R77, 0x10000, RZ ;  /* 0x000100004d347824 */ /* 0x000fe200078e00ff */
[----:B------:R-:W-:Y:S02]  /*da50*/  PRMT R51, R37, 0x5410, R48 ;  /* 0x0000541025337816 */ /* 0x000fe40000000030 */
[----:B------:R-:W-:Y:S01]  /*da60*/  PRMT R85, R81, 0x5410, R44 ;  /* 0x0000541051557816 */ /* 0x000fe2000000002c */
[----:B------:R-:W-:Y:S01]  /*da70*/  IMAD.U32 R81, R84, 0x10000, RZ ;  /* 0x0001000054517824 */ /* 0x000fe200078e00ff */
[----:B------:R-:W-:-:S02]  /*da80*/  PRMT R82, R82, 0x5410, R45 ;  /* 0x0000541052527816 */ /* 0x000fc4000000002d */
[----:B------:R-:W-:Y:S02]  /*da90*/  LOP3.LUT R79, R79, 0xffff0000, RZ, 0xc0, !PT ;  /* 0xffff00004f4f7812 */ /* 0x000fe400078ec0ff */
[----:B------:R-:W-:Y:S01]  /*daa0*/  LOP3.LUT R77, R77, 0xffff0000, RZ, 0xc0, !PT ;  /* 0xffff00004d4d7812 */ /* 0x000fe200078ec0ff */
        /* <DEDUP_REMOVED lines=37> */
[----:B------:R-:W-:Y:S01]  /*dd00*/  FMUL.FTZ R28, R49, R44 ;  /* 0x0000002c311c7220 */ /* 0x000fe20000410000 */
[----:B------:R-:W-:Y:S01]  /*dd10*/  FFMA.FTZ R87, R46, R87, R50 ;  /* 0x000000572e577223 */ /* 0x000fe20000010032 */
[C---:B------:R-:W-:Y:S01]  /*dd20*/  FMUL.FTZ R46, R33.reuse, R84 ;  /* 0x00000054212e7220 */ /* 0x040fe20000410000 */
[----:B------:R-:W-:Y:S01]  /*dd30*/  LOP3.LUT R34, R34, 0xffff0000, RZ, 0xc0, !PT ;  /* 0xffff000022227812 */ /* 0x000fe200078ec0ff */
[----:B------:R-:W-:Y:S01]  /*dd40*/  FMUL.FTZ R33, R33, R78 ;  /* 0x0000004e21217220 */ /* 0x000fe20000410000 */
[----:B------:R-:W-:Y:S01]  /*dd50*/  LOP3.LUT R35, R35, 0xffff0000, RZ, 0xc0, !PT ;  /* 0xffff000023237812 */ /* 0x000fe200078ec0ff */
[----:B------:R-:W-:Y:S01]  /*dd60*/  FFMA.FTZ R48, R45, R32, -R28 ;  /* 0x000000202d307223 */ /* 0x000fe2000001081c */
[----:B------:R-:W-:Y:S01]  /*dd70*/  LOP3.LUT R85, R85, 0xffff0000, RZ, 0xc0, !PT ;  /* 0xffff000055557812 */ /* 0x000fe200078ec0ff */
[----:B------:R-:W-:Y:S01]  /*dd80*/  FFMA.FTZ R46, R29, R78, -R46 ;  /* 0x0000004e1d2e7223 */ /* 0x000fe2000001082e */
[----:B------:R-:W-:Y:S01]  /*dd90*/  LOP3.LUT R51, R51, 0xffff0000, RZ, 0xc0, !PT ;  /* 0xffff000033337812 */ /* 0x000fe200078ec0ff */
[----:B------:R-:W-:Y:S01]  /*dda0*/  FFMA.FTZ R84, R29, R84, R33 ;  /* 0x000000541d547223 */ /* 0x000fe20000010021 */
[----:B------:R-:W-:Y:S01]  /*ddb0*/  LOP3.LUT R28, R83, 0xffff0000, RZ, 0xc0, !PT ;  /* 0xffff0000531c7812 */ /* 0x000fe200078ec0ff */
[----:B------:R-:W-:Y:S01]  /*ddc0*/  FMUL.FTZ R50, R49, R32 ;  /* 0x0000002031327220 */ /* 0x000fe20000410000 */
        /* <DEDUP_REMOVED lines=19> */
.L_x_7901:
[----:B------:R-:W-:Y:S05]  /*df00*/  BSYNC B1 ;  /* 0x0000000000017941 */ /* 0x000fea0003800000 */
.L_x_7900:
[----:B------:R-:W-:Y:S04]  /*df10*/  BSSY B1, `(.L_x_7902) ;  /* 0x000006a000017945 */ /* 0x000fe80003800000 */
[----:B------:R-:W-:Y:S05]  /*df20*/  @P2 BRA `(.L_x_7903) ;  /* 0x0000000400a02947 */ /* 0x000fea0003800000 */
[----:B------:R-:W2:Y:S01]  /*df30*/  LDL R50, [R1+0x40] ;  /* 0x0000400001327983 */ /* 0x000ea20000100800 */
[----:B-1----:R-:W-:Y:S02]  /*df40*/  LEA.HI R28, R56, R207, RZ, 0x1d ;  /* 0x000000cf381c7211 */ /* 0x002fe400078fe8ff */
[----:B------:R-:W-:Y:S02]  /*df50*/  SHF.R.U32.HI R30, RZ, 0x3, R198 ;  /* 0x00000003ff1e7819 */ /* 0x000fe400000116c6 */
[----:B------:R-:W-:Y:S01]  /*df60*/  SHF.R.S32.HI R31, RZ, 0x1f, R28 ;  /* 0x0000001fff1f7819 */ /* 0x000fe2000001141c */
[----:B0-----:R-:W-:Y:S01]  /*df70*/  IMAD.SHL.U32 R29, R28, 0x8, RZ ;  /* 0x000000081c1d7824 */ /* 0x001fe200078e00ff */
[----:B------:R-:W-:Y:S02]  /*df80*/  SHF.R.U64 R44, R6, 0x10, R7 ;  /* 0x00000010062c7819 */ /* 0x000fe40000001207 */
[----:B------:R-:W-:Y:S02]  /*df90*/  LEA.HI R31, R31, R28, RZ, 0x3 ;  /* 0x0000001c1f1f7211 */ /* 0x000fe400078f18ff */
[----:B------:R-:W-:-:S02]  /*dfa0*/  LOP3.LUT R28, R198, 0x38, R29, 0xf8, !PT ;  /* 0x00000038c61c7812 */ /* 0x000fc400078ef81d */
[----:B------:R-:W-:Y:S01]  /*dfb0*/  SHF.R.U64 R6, R24, 0x10, R25 ;  /* 0x0000001018067819 */ /* 0x000fe20000001219 */
[----:B------:R-:W-:Y:S01]  /*dfc0*/  IMAD.SHL.U32 R31, R31, 0x400, RZ ;  /* 0x000004001f1f7824 */ /* 0x000fe200078e00ff */
[----:B------:R-:W-:Y:S02]  /*dfd0*/  LOP3.LUT R28, R28, R30, RZ, 0x3c, !PT ;  /* 0x0000001e1c1c7212 */ /* 0x000fe400078e3cff */
[----:B------:R-:W-:Y:S02]  /*dfe0*/  SHF.R.U64 R46, R4, 0x10, R5 ;  /* 0x00000010042e7819 */ /* 0x000fe40000001205 */
[----:B------:R-:W-:Y:S02]  /*dff0*/  LOP3.LUT R31, R31, 0x7fffe000, RZ, 0xc0, !PT ;  /* 0x7fffe0001f1f7812 */ /* 0x000fe400078ec0ff */
[----:B------:R-:W-:Y:S02]  /*e000*/  PRMT R55, R55, 0x5410, R6 ;  /* 0x0000541037377816 */ /* 0x000fe40000000006 */
[----:B------:R-:W-:-:S02]  /*e010*/  IADD3 R33, R28, R31, R201 ;  /* 0x0000001f1c217210 */ /* 0x000fc40007ffe0c9 */
[----:B------:R-:W-:Y:S01]  /*e020*/  SHF.R.U32.HI R5, RZ, 0x10, R5 ;  /* 0x00000010ff057819 */ /* 0x000fe20000011605 */
[----:B------:R-:W-:Y:S01]  /*e030*/  IMAD.U32 R47, R55, 0x10000, RZ ;  /* 0x00010000372f7824 */ /* 0x000fe200078e00ff */
[----:B------:R-:W-:Y:S01]  /*e040*/  SHF.R.U64 R4, R26, 0x10, R27 ;  /* 0x000000101a047819 */ /* 0x000fe2000000121b */
[----:B------:R-:W-:Y:S01]  /*e050*/  IMAD R37, R33, 0x2, R2 ;  /* 0x0000000221257824 */ /* 0x000fe200078e0202 */
[----:B------:R-:W-:Y:S02]  /*e060*/  PRMT R61, R61, 0x5410, R46 ;  /* 0x000054103d3d7816 */ /* 0x000fe4000000002e */
[----:B------:R-:W-:Y:S02]  /*e070*/  SHF.R.U32.HI R7, RZ, 0x10, R7 ;  /* 0x00000010ff077819 */ /* 0x000fe40000011607 */
[----:B------:R-:W0:Y:S01]  /*e080*/  LDS.128 R32, [R37+0x10400] ;  /* 0x0104000025207984 */ /* 0x000e220000000c00 */
[----:B------:R-:W-:Y:S01]  /*e090*/  SHF.R.U32.HI R24, RZ, 0x10, R25 ;  /* 0x00000010ff187819 */ /* 0x000fe20000011619 */
[----:B------:R-:W-:Y:S01]  /*e0a0*/  IMAD.U32 R45, R61, 0x10000, RZ ;  /* 0x000100003d2d7824 */ /* 0x000fe200078e00ff */
[----:B------:R-:W-:-:S02]  /*e0b0*/  SHF.R.U32.HI R27, RZ, 0x10, R27 ;  /* 0x00000010ff1b7819 */ /* 0x000fc4000001161b */
[----:B------:R-:W-:Y:S02]  /*e0c0*/  PRMT R62, R62, 0x5410, R5 ;  /* 0x000054103e3e7816 */ /* 0x000fe40000000005 */
[----:B------:R-:W-:Y:S02]  /*e0d0*/  PRMT R59, R59, 0x5410, R4 ;  /* 0x000054103b3b7816 */ /* 0x000fe40000000004 */
[----:B------:R-:W-:Y:S02]  /*e0e0*/  PRMT R64, R64, 0x5410, R7 ;  /* 0x0000541040407816 */ /* 0x000fe40000000007 */
[----:B------:R-:W-:Y:S02]  /*e0f0*/  PRMT R57, R57, 0x5410, R24 ;  /* 0x0000541039397816 */ /* 0x000fe40000000018 */
[----:B------:R-:W-:Y:S02]  /*e100*/  PRMT R60, R60, 0x5410, R27 ;  /* 0x000054103c3c7816 */ /* 0x000fe4000000001b */
[----:B------:R-:W-:Y:S01]  /*e110*/  PRMT R63, R63, 0x5410, R44 ;  /* 0x000054103f3f7816 */ /* 0x000fe2000000002c */
[C---:B0-----:R-:W-:Y:S01]  /*e120*/  IMAD.U32 R26, R32.reuse, 0x10000, RZ ;  /* 0x00010000201a7824 */ /* 0x041fe200078e00ff */
[----:B------:R-:W-:Y:S01]  /*e130*/  LOP3.LUT R27, R32, 0xffff0000, RZ, 0xc0, !PT ;  /* 0xffff0000201b7812 */ /* 0x000fe200078ec0ff */
[----:B------:R-:W-:Y:S01]  /*e140*/  IMAD.U32 R44, R35, 0x10000, RZ ;  /* 0x00010000232c7824 */ /* 0x000fe200078e00ff */
[----:B------:R-:W-:Y:S01]  /*e150*/  LOP3.LUT R32, R33, 0xffff0000, RZ, 0xc0, !PT ;  /* 0xffff000021207812 */ /* 0x000fe200078ec0ff */
[C---:B------:R-:W-:Y:S01]  /*e160*/  FMUL.FTZ R49, R26.reuse, R47 ;  /* 0x0000002f1a317220 */ /* 0x040fe20000410000 */
[----:B------:R-:W-:Y:S01]  /*e170*/  FMUL.FTZ R51, R26, R45 ;  /* 0x0000002d1a337220 */ /* 0x000fe20000410000 */
[----:B------:R-:W-:Y:S01]  /*e180*/  IMAD.U32 R26, R62, 0x10000, RZ ;  /* 0x000100003e1a7824 */ /* 0x000fe200078e00ff */
[----:B--2---:R-:W0:Y:S02]  /*e190*/  LDS.128 R28, [R50] ;  /* 0x00000000321c7984 */ /* 0x004e240000000c00 */
        /* <DEDUP_REMOVED lines=8> */
[----:B------:R-:W-:Y:S01]  /*e220*/  IMAD.U32 R29, R33, 0x10000, RZ ;  /* 0x00010000211d7824 */ /* 0x000fe200078e00ff */
[C---:B------:R-:W-:Y:S01]  /*e230*/  LOP3.LUT R33, R34.reuse, 0xffff0000, RZ, 0xc0, !PT ;  /* 0xffff000022217812 */ /* 0x040fe200078ec0ff */
[----:B------:R-:W-:Y:S01]  /*e240*/  IMAD.U32 R31, R34, 0x10000, RZ ;  /* 0x00010000221f7824 */ /* 0x000fe200078e00ff */
[----:B------:R-:W-:Y:S01]  /*e250*/  LOP3.LUT R34, R35, 0xffff0000, RZ, 0xc0, !PT ;  /* 0xffff000023227812 */ /* 0x000fe200078ec0ff */
[----:B------:R-:W-:-:S02]  /*e260*/  IMAD.U32 R35, R57, 0x10000, RZ ;  /* 0x0001000039237824 */ /* 0x000fc400078e00ff */
[----:B------:R-:W-:Y:S01]  /*e270*/  FFMA.FTZ R49, R4, R45, -R49 ;  /* 0x0000002d04317223 */ /* 0x000fe20000010831 */
[----:B------:R-:W-:Y:S02]  /*e280*/  IMAD.U32 R45, R60, 0x10000, RZ ;  /* 0x000100003c2d7824 */ /* 0x000fe400078e00ff */
[----:B------:R-:W-:Y:S01]  /*e290*/  FFMA.FTZ R51, R4, R47, R51 ;  /* 0x0000002f04337223 */ /* 0x000fe20000010033 */
[C---:B------:R-:W-:Y:S01]  /*e2a0*/  FMUL.FTZ R77, R29.reuse, R35 ;  /* 0x000000231d4d7220 */ /* 0x040fe20000410000 */
[----:B------:R-:W-:Y:S02]  /*e2b0*/  IMAD.U32 R4, R64, 0x10000, RZ ;  /* 0x0001000040047824 */ /* 0x000fe400078e00ff */
[-C--:B------:R-:W-:Y:S01]  /*e2c0*/  FMUL.FTZ R29, R29, R26.reuse ;  /* 0x0000001a1d1d7220 */ /* 0x080fe20000410000 */
[----:B------:R-:W-:Y:S01]  /*e2d0*/  FMUL.FTZ R46, R44, R45 ;  /* 0x0000002d2c2e7220 */ /* 0x000fe20000410000 */
[----:B------:R-:W-:Y:S01]  /*e2e0*/  FFMA.FTZ R77, R6, R26, -R77 ;  /* 0x0000001a064d7223 */ /* 0x000fe2000001084d */
[-C--:B------:R-:W-:Y:S01]  /*e2f0*/  FMUL.FTZ R44, R44, R4.reuse ;  /* 0x000000042c2c7220 */ /* 0x080fe20000410000 */
[----:B------:R-:W-:Y:S01]  /*e300*/  LOP3.LUT R26, R55, 0xffff0000, RZ, 0xc0, !PT ;  /* 0xffff0000371a7812 */ /* 0x000fe200078ec0ff */
[----:B------:R-:W-:Y:S01]  /*e310*/  FFMA.FTZ R29, R6, R35, R29 ;  /* 0x00000023061d7223 */ /* 0x000fe2000001001d */
[----:B------:R-:W-:Y:S01]  /*e320*/  FFMA.FTZ R35, R25, R4, -R46 ;  /* 0x0000000419237223 */ /* 0x000fe2000001082e */
[----:B------:R-:W-:Y:S01]  /*e330*/  LOP3.LUT R4, R61, 0xffff0000, RZ, 0xc0, !PT ;  /* 0xffff00003d047812 */ /* 0x000fe200078ec0ff */
[----:B------:R-:W-:Y:S01]  /*e340*/  FFMA.FTZ R45, R25, R45, R44 ;  /* 0x0000002d192d7223 */ /* 0x000fe2000001002c */
[----:B------:R-:W-:Y:S01]  /*e350*/  LOP3.LUT R57, R57, 0xffff0000, RZ, 0xc0, !PT ;  /* 0xffff000039397812 */ /* 0x000fe200078ec0ff */
[C---:B------:R-:W-:Y:S01]  /*e360*/  FMUL.FTZ R6, R27.reuse, R26 ;  /* 0x0000001a1b067220 */ /* 0x040fe20000410000 */
[----:B------:R-:W-:Y:S01]  /*e370*/  LOP3.LUT R25, R62, 0xffff0000, RZ, 0xc0, !PT ;  /* 0xffff00003e197812 */ /* 0x000fe200078ec0ff */
[----:B------:R-:W-:-:S02]  /*e380*/  FMUL.FTZ R46, R27, R4 ;  /* 0x000000041b2e7220 */ /* 0x000fc40000410000 */
[C---:B------:R-:W-:Y:S01]  /*e390*/  FMUL.FTZ R27, R32.reuse, R57 ;  /* 0x00000039201b7220 */ /* 0x040fe20000410000 */
[----:B------:R-:W-:Y:S01]  /*e3a0*/  FFMA.FTZ R44, R5, R4, -R6 ;  /* 0x00000004052c7223 */ /* 0x000fe20000010806 */
[-C--:B------:R-:W-:Y:S01]  /*e3b0*/  FMUL.FTZ R32, R32, R25.reuse ;  /* 0x0000001920207220 */ /* 0x080fe20000410000 */
[----:B------:R-:W-:Y:S02]  /*e3c0*/  IMAD.U32 R6, R59, 0x10000, RZ ;  /* 0x000100003b067824 */ /* 0x000fe400078e00ff */
[----:B------:R-:W-:Y:S01]  /*e3d0*/  FFMA.FTZ R46, R5, R26, R46 ;  /* 0x0000001a052e7223 */ /* 0x000fe2000001002e */
[----:B------:R-:W-:Y:S02]  /*e3e0*/  IMAD.U32 R4, R63, 0x10000, RZ ;  /* 0x000100003f047824 */ /* 0x000fe400078e00ff */
[C---:B------:R-:W-:Y:S01]  /*e3f0*/  FFMA.FTZ R26, R28.reuse, R25, -R27 ;  /* 0x000000191c1a7223 */ /* 0x040fe2000001081b */
[----:B------:R-:W-:Y:S01]  /*e400*/  FFMA.FTZ R32, R28, R57, R32 ;  /* 0x000000391c207223 */ /* 0x000fe20000010020 */
        /* <DEDUP_REMOVED lines=9> */
[C---:B------:R-:W-:Y:S01]  /*e4a0*/  FMUL.FTZ R27, R34.reuse, R25 ;  /* 0x00000019221b7220 */ /* 0x040fe20000410000 */
[----:B------:R-:W-:Y:S02]  /*e4b0*/  FMUL.FTZ R4, R33, R63 ;  /* 0x0000003f21047220 */ /* 0x000fe40000410000 */
        /* <DEDUP_REMOVED lines=15> */
.L_x_7903:
[----:B------:R-:W-:Y:S05]  /*e5b0*/  BSYNC B1 ;  /* 0x0000000000017941 */ /* 0x000fea0003800000 */
.L_x_7902:
[----:B------:R-:W-:Y:S04]  /*e5c0*/  BSSY B1, `(.L_x_7904) ;  /* 0x000006a000017945 */ /* 0x000fe80003800000 */
[----:B------:R-:W-:Y:S05]  /*e5d0*/  @P1 BRA `(.L_x_7905) ;  /* 0x0000000400a01947 */ /* 0x000fea0003800000 */
[----:B------:R-:W3:Y:S01]  /*e5e0*/  LDL R44, [R1+0x3c] ;  /* 0x00003c00012c7983 */ /* 0x000ee20000100800 */
[----:B--2---:R-:W-:Y:S02]  /*e5f0*/  LEA.HI R4, R56, R207, RZ, 0x1d ;  /* 0x000000cf38047211 */ /* 0x004fe400078fe8ff */
[----:B------:R-:W-:Y:S02]  /*e600*/  SHF.R.U32.HI R7, RZ, 0x3, R197 ;  /* 0x00000003ff077819 */ /* 0x000fe400000116c5 */
[----:B------:R-:W-:Y:S01]  /*e610*/  SHF.R.S32.HI R5, RZ, 0x1f, R4 ;  /* 0x0000001fff057819 */ /* 0x000fe20000011404 */
[----:B------:R-:W-:Y:S01]  /*e620*/  IMAD.SHL.U32 R6, R4, 0x8, RZ ;  /* 0x0000000804067824 */ /* 0x000fe200078e00ff */
[----:B01----:R-:W-:Y:S02]  /*e630*/  SHF.R.U64 R29, R40, 0x10, R41 ;  /* 0x00000010281d7819 */ /* 0x003fe40000001229 */
[----:B------:R-:W-:Y:S02]  /*e640*/  LEA.HI R5, R5, R4, RZ, 0x3 ;  /* 0x0000000405057211 */ /* 0x000fe400078f18ff */
[----:B------:R-:W-:-:S02]  /*e650*/  LOP3.LUT R4, R197, 0x38, R6, 0xf8, !PT ;  /* 0x00000038c5047812 */ /* 0x000fc400078ef806 */
[--C-:B------:R-:W-:Y:S01]  /*e660*/  SHF.R.U64 R30, R20, 0x10, R21.reuse ;  /* 0x00000010141e7819 */ /* 0x100fe20000001215 */
[----:B------:R-:W-:Y:S01]  /*e670*/  IMAD.SHL.U32 R6, R5, 0x400, RZ ;  /* 0x0000040005067824 */ /* 0x000fe200078e00ff */
[----:B------:R-:W-:Y:S02]  /*e680*/  LOP3.LUT R5, R4, R7, RZ, 0x3c, !PT ;  /* 0x0000000704057212 */ /* 0x000fe400078e3cff */
[----:B------:R-:W-:Y:S02]  /*e690*/  SHF.R.U32.HI R31, RZ, 0x10, R21 ;  /* 0x00000010ff1f7819 */ /* 0x000fe40000011615 */
[----:B------:R-:W-:Y:S02]  /*e6a0*/  LOP3.LUT R6, R6, 0x7fffe000, RZ, 0xc0, !PT ;  /* 0x7fffe00006067812 */ /* 0x000fe400078ec0ff */
[----:B------:R-:W-:Y:S02]  /*e6b0*/  PRMT R72, R72, 0x5410, R29 ;  /* 0x0000541048487816 */ /* 0x000fe4000000001d */
[----:B------:R-:W-:-:S02]  /*e6c0*/  IADD3 R25, R5, R6, R200 ;  /* 0x0000000605197210 */ /* 0x000fc40007ffe0c8 */
[----:B------:R-:W-:Y:S01]  /*e6d0*/  SHF.R.U32.HI R40, RZ, 0x10, R41 ;  /* 0x00000010ff287819 */ /* 0x000fe20000011629 */
[----:B------:R-:W-:Y:S01]  /*e6e0*/  IMAD.U32 R37, R72, 0x10000, RZ ;  /* 0x0001000048257824 */ /* 0x000fe200078e00ff */
[--C-:B------:R-:W-:Y:S01]  /*e6f0*/  SHF.R.U64 R20, R38, 0x10, R39.reuse ;  /* 0x0000001026147819 */ /* 0x100fe20000001227 */
[----:B------:R-:W-:Y:S01]  /*e700*/  IMAD R28, R25, 0x2, R2 ;  /* 0x00000002191c7824 */ /* 0x000fe200078e0202 */
[----:B------:R-:W-:Y:S02]  /*e710*/  SHF.R.U32.HI R39, RZ, 0x10, R39 ;  /* 0x00000010ff277819 */ /* 0x000fe40000011627 */
[----:B------:R-:W-:Y:S02]  /*e720*/  SHF.R.U64 R21, R42, 0x10, R43 ;  /* 0x000000102a157819 */ /* 0x000fe4000000122b */
[----:B------:R-:W0:Y:S01]  /*e730*/  LDS.128 R24, [R28+0x10400] ;  /* 0x010400001c187984 */ /* 0x000e220000000c00 */
[----:B------:R-:W-:Y:S02]  /*e740*/  PRMT R65, R65, 0x5410, R30 ;  /* 0x0000541041417816 */ /* 0x000fe4000000001e */
[----:B------:R-:W-:-:S02]  /*e750*/  PRMT R66, R66, 0x5410, R31 ;  /* 0x0000541042427816 */ /* 0x000fc4000000001f */
[----:B------:R-:W-:Y:S01]  /*e760*/  SHF.R.U32.HI R42, RZ, 0x10, R43 ;  /* 0x00000010ff2a7819 */ /* 0x000fe2000001162b */
[----:B------:R-:W-:Y:S01]  /*e770*/  IMAD.U32 R35, R65, 0x10000, RZ ;  /* 0x0001000041237824 */ /* 0x000fe200078e00ff */
[----:B------:R-:W-:Y:S02]  /*e780*/  PRMT R73, R73, 0x5410, R40 ;  /* 0x0000541049497816 */ /* 0x000fe40000000028 */
[----:B------:R-:W-:Y:S02]  /*e790*/  PRMT R53, R53, 0x5410, R20 ;  /* 0x0000541035357816 */ /* 0x000fe40000000014 */
[----:B------:R-:W-:Y:S01]  /*e7a0*/  PRMT R54, R54, 0x5410, R39 ;  /* 0x0000541036367816 */ /* 0x000fe20000000027 */
[----:B------:R-:W-:Y:S01]  /*e7b0*/  IMAD.U32 R38, R73, 0x10000, RZ ;  /* 0x0001000049267824 */ /* 0x000fe200078e00ff */
[----:B------:R-:W-:Y:S02]  /*e7c0*/  PRMT R75, R75, 0x5410, R42 ;  /* 0x000054104b4b7816 */ /* 0x000fe4000000002a */
[----:B------:R-:W-:-:S02]  /*e7d0*/  PRMT R74, R74, 0x5410, R21 ;  /* 0x000054104a4a7816 */ /* 0x000fc40000000015 */
[----:B------:R-:W-:Y:S01]  /*e7e0*/  LOP3.LUT R65, R65, 0xffff0000, RZ, 0xc0, !PT ;  /* 0xffff000041417812 */ /* 0x000fe200078ec0ff */
[C---:B0-----:R-:W-:Y:S01]  /*e7f0*/  IMAD.U32 R31, R24.reuse, 0x10000, RZ ;  /* 0x00010000181f7824 */ /* 0x041fe200078e00ff */
[----:B------:R-:W-:Y:S01]  /*e800*/  LOP3.LUT R24, R24, 0xffff0000, RZ, 0xc0, !PT ;  /* 0xffff000018187812 */ /* 0x000fe200078ec0ff */
[C---:B------:R-:W-:Y:S01]  /*e810*/  IMAD.U32 R32, R25.reuse, 0x10000, RZ ;  /* 0x0001000019207824 */ /* 0x040fe200078e00ff */
[----:B------:R-:W-:Y:S01]  /*e820*/  LOP3.LUT R25, R25, 0xffff0000, RZ, 0xc0, !PT ;  /* 0xffff000019197812 */ /* 0x000fe200078ec0ff */
[C---:B------:R-:W-:Y:S01]  /*e830*/  FMUL.FTZ R39, R31.reuse, R37 ;  /* 0x000000251f277220 */ /* 0x040fe20000410000 */
[----:B------:R-:W-:Y:S01]  /*e840*/  FMUL.FTZ R41, R31, R35 ;  /* 0x000000231f297220 */ /* 0x000fe20000410000 */
[C---:B------:R-:W-:Y:S02]  /*e850*/  IMAD.U32 R34, R27.reuse, 0x10000, RZ ;  /* 0x000100001b227824 */ /* 0x040fe400078e00ff */
[----:B------:R-:W-:Y:S01]  /*e860*/  FMUL.FTZ R42, R32, R38 ;  /* 0x00000026202a7220 */ /* 0x000fe20000410000 */
[C---:B------:R-:W-:Y:S01]  /*e870*/  IMAD.U32 R31, R66.reuse, 0x10000, RZ ;  /* 0x00010000421f7824 */ /* 0x040fe200078e00ff */
[----:B------:R-:W-:Y:S01]  /*e880*/  LOP3.LUT R66, R66, 0xffff0000, RZ, 0xc0, !PT ;  /* 0xffff000042427812 */ /* 0x000fe200078ec0ff */
[C---:B------:R-:W-:Y:S01]  /*e890*/  IMAD.U32 R33, R26.reuse, 0x10000, RZ ;  /* 0x000100001a217824 */ /* 0x040fe200078e00ff */
[----:B------:R-:W-:Y:S01]  /*e8a0*/  LOP3.LUT R26, R26, 0xffff0000, RZ, 0xc0, !PT ;  /* 0xffff00001a1a7812 */ /* 0x000fe200078ec0ff */
[----:B------:R-:W-:Y:S01]  /*e8b0*/  FMUL.FTZ R32, R32, R31 ;  /* 0x0000001f20207220 */ /* 0x000fe20000410000 */
[----:B------:R-:W-:Y:S01]  /*e8c0*/  LOP3.LUT R27, R27, 0xffff0000, RZ, 0xc0, !PT ;  /* 0xffff00001b1b7812 */ /* 0x000fe200078ec0ff */
[----:B---3--:R-:W0:Y:S02]  /*e8d0*/  LDS.128 R4, [R44] ;  /* 0x000000002c047984 */ /* 0x008e240000000c00 */
[C---:B0-----:R-:W-:Y:S01]  /*e8e0*/  IMAD.U32 R20, R4.reuse, 0x10000, RZ ;  /* 0x0001000004147824 */ /* 0x041fe200078e00ff */
[----:B------:R-:W-:Y:S01]  /*e8f0*/  LOP3.LUT R4, R4, 0xffff0000, RZ, 0xc0, !PT ;  /* 0xffff000004047812 */ /* 0x000fe200078ec0ff */
[C---:B------:R-:W-:Y:S01]  /*e900*/  IMAD.U32 R21, R5.reuse, 0x10000, RZ ;  /* 0x0001000005157824 */ /* 0x040fe200078e00ff */
[----:B------:R-:W-:Y:S01]  /*e910*/  LOP3.LUT R5, R5, 0xffff0000, RZ, 0xc0, !PT ;  /* 0xffff000005057812 */ /* 0x000fe200078ec0ff */
[----:B------:R-:W-:Y:S01]  /*e920*/  FFMA.FTZ R40, R20, R35, -R39 ;  /* 0x0000002314287223 */ /* 0x000fe20000010827 */
[----:B------:R-:W-:-:S02]  /*e930*/  IMAD.U32 R39, R75, 0x10000, RZ ;  /* 0x000100004b277824 */ /* 0x000fc400078e00ff */
[----:B------:R-:W-:Y:S01]  /*e940*/  FFMA.FTZ R41, R20, R37, R41 ;  /* 0x0000002514297223 */ /* 0x000fe20000010029 */
[----:B------:R-:W-:Y:S02]  /*e950*/  IMAD.U32 R35, R54, 0x10000, RZ ;  /* 0x0001000036237824 */ /* 0x000fe400078e00ff */
[----:B------:R-:W-:Y:S01]  /*e960*/  FFMA.FTZ R42, R21, R31, -R42 ;  /* 0x0000001f152a7223 */ /* 0x000fe2000001082a */
[C---:B------:R-:W-:Y:S01]  /*e970*/  FMUL.FTZ R37, R34.reuse, R39 ;  /* 0x0000002722257220 */ /* 0x040fe20000410000 */
[----:B------:R-:W-:Y:S02]  /*e980*/  IMAD.U32 R30, R7, 0x10000, RZ ;  /* 0x00010000071e7824 */ /* 0x000fe400078e00ff */
[-C--:B------:R-:W-:Y:S01]  /*e990*/  FMUL.FTZ R34, R34, R35.reuse ;  /* 0x0000002322227220 */ /* 0x080fe20000410000 */
[----:B------:R-:W-:Y:S01]  /*e9a0*/  LOP3.LUT R31, R72, 0xffff0000, RZ, 0xc0, !PT ;  /* 0xffff0000481f7812 */ /* 0x000fe200078ec0ff */
[----:B------:R-:W-:Y:S01]  /*e9b0*/  FFMA.FTZ R38, R21, R38, R32 ;  /* 0x0000002615267223 */ /* 0x000fe20000010020 */
[C---:B------:R-:W-:Y:S01]  /*e9c0*/  FFMA.FTZ R43, R30.reuse, R35, -R37 ;  /* 0x000000231e2b7223 */ /* 0x040fe20000010825 */
[----:B------:R-:W-:Y:S01]  /*e9d0*/  FFMA.FTZ R39, R30, R39, R34 ;  /* 0x000000271e277223 */ /* 0x000fe20000010022 */
[----:B------:R-:W-:Y:S01]  /*e9e0*/  LOP3.LUT R30, R73, 0xffff0000, RZ, 0xc0, !PT ;  /* 0xffff0000491e7812 */ /* 0x000fe200078ec0ff */
[C---:B------:R-:W-:Y:S01]  /*e9f0*/  FMUL.FTZ R21, R24.reuse, R31 ;  /* 0x0000001f18157220 */ /* 0x040fe20000410000 */
[----:B------:R-:W-:Y:S01]  /*ea00*/  FMUL.FTZ R35, R24, R65 ;  /* 0x0000004118237220 */ /* 0x000fe20000410000 */
[----:B------:R-:W-:-:S02]  /*ea10*/  IMAD.U32 R24, R74, 0x10000, RZ ;  /* 0x000100004a187824 */ /* 0x000fc400078e00ff */
[----:B------:R-:W-:Y:S01]  /*ea20*/  FMUL.FTZ R37, R25, R66 ;  /* 0x0000004219257220 */ /* 0x000fe20000410000 */
[C---:B------:R-:W-:Y:S01]  /*ea30*/  FFMA.FTZ R21, R4.reuse, R65, -R21 ;  /* 0x0000004104157223 */ /* 0x040fe20000010815 */
[----:B------:R-:W-:Y:S02]  /*ea40*/  IMAD.U32 R20, R53, 0x10000, RZ ;  /* 0x0001000035147824 */ /* 0x000fe400078e00ff */
[----:B------:R-:W-:Y:S01]  /*ea50*/  FMUL.FTZ R34, R25, R30 ;  /* 0x0000001e19227220 */ /* 0x000fe20000410000 */
[----:B------:R-:W-:Y:S01]  /*ea60*/  FFMA.FTZ R32, R4, R31, R35 ;  /* 0x0000001f04207223 */ /* 0x000fe20000010023 */
[----:B------:R-:W-:Y:S02]  /*ea70*/  IMAD.U32 R29, R6, 0x10000, RZ ;  /* 0x00010000061d7824 */ /* 0x000fe400078e00ff */
[----:B------:R-:W-:Y:S01]  /*ea80*/  FMUL.FTZ R4, R33, R24 ;  /* 0x0000001821047220 */ /* 0x000fe20000410000 */
[C---:B------:R-:W-:Y:S01]  /*ea90*/  FFMA.FTZ R37, R5.reuse, R30, R37 ;  /* 0x0000001e05257223 */ /* 0x040fe20000010025 */
[----:B------:R-:W-:Y:S01]  /*eaa0*/  FFMA.FTZ R25, R5, R66, -R34 ;  /* 0x0000004205197223 */ /* 0x000fe20000010822 */
        /* <DEDUP_REMOVED lines=27> */
.L_x_7905:
[----:B------:R-:W-:Y:S05]  /*ec60*/  BSYNC B1 ;  /* 0x0000000000017941 */ /* 0x000fea0003800000 */
.L_x_7904:
[----:B------:R-:W-:Y:S01]  /*ec70*/  PRMT R20, R3, 0x5410, R0 ;  /* 0x0000541003147816 */ /* 0x000fe20000000000 */
[----:B------:R-:W-:Y:S06]  /*ec80*/  @P0 BRA `(.L_x_7889) ;  /* 0x0000000400a00947 */ /* 0x000fec0003800000 */
[----:B-1----:R-:W4:Y:S01]  /*ec90*/  LDL R32, [R1+0x38] ;  /* 0x0000380001207983 */ /* 0x002f220000100800 */
[----:B------:R-:W-:Y:S02]  /*eca0*/  LEA.HI R56, R56, R207, RZ, 0x1d ;  /* 0x000000cf38387211 */ /* 0x000fe400078fe8ff */
[----:B--23--:R-:W-:Y:S02]  /*ecb0*/  SHF.R.U32.HI R4, RZ, 0x3, R196 ;  /* 0x00000003ff047819 */ /* 0x00cfe400000116c4 */
[----:B------:R-:W-:Y:S01]  /*ecc0*/  SHF.R.S32.HI R5, RZ, 0x1f, R56 ;  /* 0x0000001fff057819 */ /* 0x000fe20000011438 */
[----:B------:R-:W-:Y:S01]  /*ecd0*/  IMAD.SHL.U32 R3, R56, 0x8, RZ ;  /* 0x0000000838037824 */ /* 0x000fe200078e00ff */
[----:B------:R-:W-:Y:S02]  /*ece0*/  SHF.R.U64 R21, R12, 0x10, R13 ;  /* 0x000000100c157819 */ /* 0x000fe4000000120d */
[----:B------:R-:W-:Y:S02]  /*ecf0*/  LEA.HI R5, R5, R56, RZ, 0x3 ;  /* 0x0000003805057211 */ /* 0x000fe400078f18ff */
[----:B------:R-:W-:-:S02]  /*ed00*/  LOP3.LUT R0, R196, 0x38, R3, 0xf8, !PT ;  /* 0x00000038c4007812 */ /* 0x000fc400078ef803 */
[----:B------:R-:W-:Y:S01]  /*ed10*/  SHF.R.U32.HI R12, RZ, 0x10, R13 ;  /* 0x00000010ff0c7819 */ /* 0x000fe2000001160d */
[----:B------:R-:W-:Y:S01]  /*ed20*/  IMAD.SHL.U32 R5, R5, 0x400, RZ ;  /* 0x0000040005057824 */ /* 0x000fe200078e00ff */
[----:B------:R-:W-:Y:S02]  /*ed30*/  LOP3.LUT R0, R0, R4, RZ, 0x3c, !PT ;  /* 0x0000000400007212 */ /* 0x000fe400078e3cff */
[--C-:B------:R-:W-:Y:S02]  /*ed40*/  SHF.R.U64 R13, R8, 0x10, R9.reuse ;  /* 0x00000010080d7819 */ /* 0x100fe40000001209 */
[----:B------:R-:W-:Y:S02]  /*ed50*/  LOP3.LUT R3, R5, 0x7fffe000, RZ, 0xc0, !PT ;  /* 0x7fffe00005037812 */ /* 0x000fe400078ec0ff */
[----:B------:R-:W-:Y:S02]  /*ed60*/  SHF.R.U32.HI R8, RZ, 0x10, R9 ;  /* 0x00000010ff087819 */ /* 0x000fe40000011609 */
[----:B------:R-:W-:-:S02]  /*ed70*/  IADD3 R3, R0, R3, R199 ;  /* 0x0000000300037210 */ /* 0x000fc40007ffe0c7 */
[----:B------:R-:W-:Y:S02]  /*ed80*/  PRMT R58, R58, 0x5410, R13 ;  /* 0x000054103a3a7816 */ /* 0x000fe4000000000d */
[--C-:B------:R-:W-:Y:S01]  /*ed90*/  SHF.R.U64 R9, R10, 0x10, R11.reuse ;  /* 0x000000100a097819 */ /* 0x100fe2000000120b */
[----:B------:R-:W-:Y:S01]  /*eda0*/  IMAD R3, R3, 0x2, R2 ;  /* 0x0000000203037824 */ /* 0x000fe200078e0202 */
[----:B------:R-:W-:Y:S02]  /*edb0*/  SHF.R.U32.HI R10, RZ, 0x10, R11 ;  /* 0x00000010ff0a7819 */ /* 0x000fe4000001160b */
[----:B------:R-:W-:Y:S02]  /*edc0*/  PRMT R71, R71, 0x5410, R12 ;  /* 0x0000541047477816 */ /* 0x000fe4000000000c */
[----:B------:R-:W1:Y:S01]  /*edd0*/  LDS.128 R24, [R3+0x10400] ;  /* 0x0104000003187984 */ /* 0x000e620000000c00 */
[--C-:B------:R-:W-:Y:S02]  /*ede0*/  SHF.R.U64 R28, R14, 0x10, R15.reuse ;  /* 0x000000100e1c7819 */ /* 0x100fe4000000120f */
[----:B0-----:R-:W-:-:S02]  /*edf0*/  SHF.R.U32.HI R29, RZ, 0x10, R15 ;  /* 0x00000010ff1d7819 */ /* 0x001fc4000001160f */
[----:B------:R-:W-:Y:S02]  /*ee00*/  PRMT R70, R70, 0x5410, R21 ;  /* 0x0000541046467816 */ /* 0x000fe40000000015 */
[----:B------:R-:W-:Y:S02]  /*ee10*/  PRMT R67, R67, 0x5410, R8 ;  /* 0x0000541043437816 */ /* 0x000fe40000000008 */
[----:B------:R-:W-:Y:S01]  /*ee20*/  PRMT R28, R20, 0x5432, R28 ;  /* 0x00005432141c7816 */ /* 0x000fe2000000001c */
[----:B------:R-:W-:Y:S01]  /*ee30*/  IMAD.U32 R21, R70, 0x10000, RZ ;  /* 0x0001000046157824 */ /* 0x000fe200078e00ff */
[----:B------:R-:W-:Y:S02]  /*ee40*/  PRMT R29, R20, 0x5410, R29 ;  /* 0x00005410141d7816 */ /* 0x000fe4000000001d */
[----:B------:R-:W-:Y:S02]  /*ee50*/  PRMT R69, R69, 0x5410, R10 ;  /* 0x0000541045457816 */ /* 0x000fe4000000000a */
[----:B------:R-:W-:Y:S01]  /*ee60*/  PRMT R68, R68, 0x5410, R9 ;  /* 0x0000541044447816 */ /* 0x000fe20000000009 */
[C---:B-1----:R-:W-:Y:S01]  /*ee70*/  IMAD.U32 R11, R24.reuse, 0x10000, RZ ;  /* 0x00010000180b7824 */ /* 0x042fe200078e00ff */
[----:B------:R-:W-:Y:S01]  /*ee80*/  LOP3.LUT R12, R24, 0xffff0000, RZ, 0xc0, !PT ;  /* 0xffff0000180c7812 */ /* 0x000fe200078ec0ff */
[C---:B------:R-:W-:Y:S01]  /*ee90*/  IMAD.U32 R13, R25.reuse, 0x10000, RZ ;  /* 0x00010000190d7824 */ /* 0x040fe200078e00ff */
[----:B------:R-:W-:Y:S01]  /*eea0*/  LOP3.LUT R24, R25, 0xffff0000, RZ, 0xc0, !PT ;  /* 0xffff000019187812 */ /* 0x000fe200078ec0ff */
[----:B------:R-:W-:Y:S01]  /*eeb0*/  IMAD.U32 R25, R58, 0x10000, RZ ;  /* 0x000100003a197824 */ /* 0x000fe200078e00ff */
[C---:B------:R-:W-:Y:S01]  /*eec0*/  LOP3.LUT R15, R26.reuse, 0xffff0000, RZ, 0xc0, !PT ;  /* 0xffff00001a0f7812 */ /* 0x040fe200078ec0ff */
[----:B------:R-:W-:Y:S01]  /*eed0*/  IMAD.U32 R14, R26, 0x10000, RZ ;  /* 0x000100001a0e7824 */ /* 0x000fe200078e00ff */
[C---:B------:R-:W-:Y:S01]  /*eee0*/  LOP3.LUT R26, R27.reuse, 0xffff0000, RZ, 0xc0, !PT ;  /* 0xffff00001b1a7812 */ /* 0x040fe200078ec0ff */
[----:B------:R-:W-:-:S02]  /*eef0*/  IMAD.U32 R20, R27, 0x10000, RZ ;  /* 0x000100001b147824 */ /* 0x000fc400078e00ff */
[----:B------:R-:W-:Y:S01]  /*ef00*/  FMUL.FTZ R31, R11, R25 ;  /* 0x000000190b1f7220 */ /* 0x000fe20000410000 */
[----:B------:R-:W-:Y:S02]  /*ef10*/  IMAD.U32 R27, R67, 0x10000, RZ ;  /* 0x00010000431b7824 */ /* 0x000fe400078e00ff */
[----:B------:R-:W-:Y:S01]  /*ef20*/  FMUL.FTZ R33, R11, R21 ;  /* 0x000000150b217220 */ /* 0x000fe20000410000 */
[----:B------:R-:W-:Y:S01]  /*ef30*/  IMAD.U32 R11, R71, 0x10000, RZ ;  /* 0x00010000470b7824 */ /* 0x000fe200078e00ff */
[----:B------:R-:W-:Y:S01]  /*ef40*/  LOP3.LUT R67, R67, 0xffff0000, RZ, 0xc0, !PT ;  /* 0xffff000043437812 */ /* 0x000fe200078ec0ff */
[----:B------:R-:W-:Y:S01]  /*ef50*/  FMUL.FTZ R35, R13, R27 ;  /* 0x0000001b0d237220 */ /* 0x000fe20000410000 */
[----:B------:R-:W-:Y:S01]  /*ef60*/  LOP3.LUT R71, R71, 0xffff0000, RZ, 0xc0, !PT ;  /* 0xffff000047477812 */ /* 0x000fe200078ec0ff */
[----:B----4-:R-:W0:Y:S02]  /*ef70*/  LDS.128 R4, [R32] ;  /* 0x0000000020047984 */ /* 0x010e240000000c00 */
        /* <DEDUP_REMOVED lines=8> */
[-C--:B------:R-:W-:Y:S01]  /*f000*/  FMUL.FTZ R25, R13, R11.reuse ;  /* 0x0000000b0d197220 */ /* 0x080fe20000410000 */
[----:B------:R-:W-:Y:S01]  /*f010*/  FFMA.FTZ R35, R8, R11, -R35 ;  /* 0x0000000b08237223 */ /* 0x000fe20000010823 */
[----:B------:R-:W-:Y:S02]  /*f020*/  IMAD.U32 R10, R7, 0x10000, RZ ;  /* 0x00010000070a7824 */ /* 0x000fe400078e00ff */
[C---:B------:R-:W-:Y:S01]  /*f030*/  FMUL.FTZ R11, R20.reuse, R31 ;  /* 0x0000001f140b7220 */ /* 0x040fe20000410000 */
[----:B------:R-:W-:Y:S01]  /*f040*/  FMUL.FTZ R0, R20, R21 ;  /* 0x0000001514007220 */ /* 0x000fe20000410000 */
[----:B------:R-:W-:Y:S01]  /*f050*/  LOP3.LUT R13, R58, 0xffff0000, RZ, 0xc0, !PT ;  /* 0xffff00003a0d7812 */ /* 0x000fe200078ec0ff */
[----:B------:R-:W-:Y:S01]  /*f060*/  FFMA.FTZ R27, R8, R27, R25 ;  /* 0x0000001b081b7223 */ /* 0x000fe20000010019 */
[----:B------:R-:W-:Y:S01]  /*f070*/  FFMA.FTZ R20, R10, R21, -R11 ;  /* 0x000000150a147223 */ /* 0x000fe2000001080b */
[----:B------:R-:W-:Y:S01]  /*f080*/  LOP3.LUT R11, R70, 0xffff0000, RZ, 0xc0, !PT ;  /* 0xffff0000460b7812 */ /* 0x000fe200078ec0ff */
[----:B------:R-:W-:-:S02]  /*f090*/  IMAD.U32 R8, R68, 0x10000, RZ ;  /* 0x0001000044087824 */ /* 0x000fc400078e00ff */
[----:B------:R-:W-:Y:S01]  /*f0a0*/  FMUL.FTZ R21, R12, R13 ;  /* 0x0000000d0c157220 */ /* 0x000fe20000410000 */
[----:B------:R-:W-:Y:S01]  /*f0b0*/  FFMA.FTZ R31, R10, R31, R0 ;  /* 0x0000001f0a1f7223 */ /* 0x000fe20000010000 */
[----:B------:R-:W-:Y:S02]  /*f0c0*/  IMAD.U32 R0, R28, 0x10000, RZ ;  /* 0x000100001c007824 */ /* 0x000fe400078e00ff */
[-C--:B------:R-:W-:Y:S01]  /*f0d0*/  FMUL.FTZ R25, R12, R11.reuse ;  /* 0x0000000b0c197220 */ /* 0x080fe20000410000 */
[----:B------:R-:W-:Y:S01]  /*f0e0*/  FFMA.FTZ R21, R4, R11, -R21 ;  /* 0x0000000b04157223 */ /* 0x000fe20000010815 */
[----:B------:R-:W-:Y:S01]  /*f0f0*/  FMUL.FTZ R12, R24, R67 ;  /* 0x00000043180c7220 */ /* 0x000fe20000410000 */
[----:B------:R-:W-:Y:S02]  /*f100*/  IMAD.U32 R9, R6, 0x10000, RZ ;  /* 0x0001000006097824 */ /* 0x000fe400078e00ff */
[----:B------:R-:W-:Y:S01]  /*f110*/  FFMA.FTZ R10, R4, R13, R25 ;  /* 0x0000000d040a7223 */ /* 0x000fe20000010019 */
[-C--:B------:R-:W-:Y:S01]  /*f120*/  FMUL.FTZ R24, R24, R71.reuse ;  /* 0x0000004718187220 */ /* 0x080fe20000410000 */
[----:B------:R-:W-:Y:S01]  /*f130*/  FMUL.FTZ R4, R14, R8 ;  /* 0x000000080e047220 */ /* 0x000fe20000410000 */
[----:B------:R-:W-:Y:S01]  /*f140*/  LOP3.LUT R68, R68, 0xffff0000, RZ, 0xc0, !PT ;  /* 0xffff000044447812 */ /* 0x000fe200078ec0ff */
[-C--:B------:R-:W-:Y:S01]  /*f150*/  FMUL.FTZ R14, R14, R0.reuse ;  /* 0x000000000e0e7220 */ /* 0x080fe20000410000 */
[----:B------:R-:W-:Y:S01]  /*f160*/  LOP3.LUT R69, R69, 0xffff0000, RZ, 0xc0, !PT ;  /* 0xffff000045457812 */ /* 0x000fe200078ec0ff */
[C---:B------:R-:W-:Y:S01]  /*f170*/  FFMA.FTZ R12, R5.reuse, R71, -R12 ;  /* 0x00000047050c7223 */ /* 0x040fe2000001080c */
[----:B------:R-:W-:Y:S01]  /*f180*/  LOP3.LUT R28, R28, 0xffff0000, RZ, 0xc0, !PT ;  /* 0xffff00001c1c7812 */ /* 0x000fe200078ec0ff */
[----:B------:R-:W-:Y:S01]  /*f190*/  FFMA.FTZ R24, R5, R67, R24 ;  /* 0x0000004305187223 */ /* 0x000fe20000010018 */
[----:B------:R-:W-:Y:S01]  /*f1a0*/  LOP3.LUT R29, R29, 0xffff0000, RZ, 0xc0, !PT ;  /* 0xffff00001d1d7812 */ /* 0x000fe200078ec0ff */
[----:B------:R-:W-:Y:S01]  /*f1b0*/  FFMA.FTZ R0, R9, R0, -R4 ;  /* 0x0000000009007223 */ /* 0x000fe20000010804 */
[----:B------:R-:W-:Y:S01]  /*f1c0*/  LOP3.LUT R6, R6, 0xffff0000, RZ, 0xc0, !PT ;  /* 0xffff000006067812 */ /* 0x000fe200078ec0ff */
[----:B------:R-:W-:Y:S01]  /*f1d0*/  FMUL.FTZ R5, R15, R68 ;  /* 0x000000440f057220 */ /* 0x000fe20000410000 */
[----:B------:R-:W-:Y:S01]  /*f1e0*/  LOP3.LUT R7, R7, 0xffff0000, RZ, 0xc0, !PT ;  /* 0xffff000007077812 */ /* 0x000fe200078ec0ff */
        /* <DEDUP_REMOVED lines=18> */
.L_x_7889:
[----:B------:R-:W-:Y:S05]  /*f310*/  BSYNC B0 ;  /* 0x0000000000007941 */ /* 0x000fea0003800000 */
.L_x_7861:
        /* <DEDUP_REMOVED lines=8> */
.L_x_7859:
[----:B------:R-:W-:-:S05]  /*f3a0*/  IMAD.U32 R0, RZ, RZ, UR45 ;  /* 0x0000002dff007e24 */ /* 0x000fca000f8e00ff */
[----:B------:R-:W-:-:S13]  /*f3b0*/  ISETP.NE.AND P0, PT, R0, 0x3, PT ;  /* 0x000000030000780c */ /* 0x000fda0003f05270 */
[----:B------:R-:W-:Y:S05]  /*f3c0*/  @!P0 BRA `(.L_x_7906) ;  /* 0x0000000000048947 */ /* 0x000fea0003800000 */
[----:B------:R-:W-:Y:S01]  /*f3d0*/  BPT.TRAP 0x1 ;  /* 0x000000040000795c */ /* 0x000fe20000300000 */
.L_x_7906:
[----:B01--4-:R-:W-:Y:S01]  /*f3e0*/  IMAD R3, R22, 0x8, R2 ;  /* 0x0000000816037824 */ /* 0x013fe200078e0202 */
[----:B------:R-:W-:-:S04]  /*f3f0*/  SHF.L.U32 R0, R186, 0x1f, RZ ;  /* 0x0000001fba007819 */ /* 0x000fc800000006ff */
[----:B------:R0:W1:Y:S01]  /*f400*/  SYNCS.PHASECHK.TRANS64.TRYWAIT P2, [R3+URZ+0x28830], R0 ;  /* 0x02883000030075a7 */ /* 0x000062000804017f */
[----:B------:R-:W-:Y:S05]  /*f410*/  @!P0 BRA `(.L_x_7907) ;  /* 0x0000000000048947 */ /* 0x000fea0003800000 */
[----:B------:R-:W-:Y:S01]  /*f420*/  BPT.TRAP 0x1 ;  /* 0x000000040000795c */ /* 0x000fe20000300000 */
.L_x_7907:
[----:B--23--:R-:W2:Y:S02]  /*f430*/  S2R R4, SR_TID.X ;  /* 0x0000000000047919 */ /* 0x00cea40000002100 */
[----:B--2---:R-:W-:-:S04]  /*f440*/  LOP3.LUT R4, R4, 0x7f, RZ, 0xc0, !PT ;  /* 0x0000007f04047812 */ /* 0x004fc800078ec0ff */
[----:B------:R-:W-:Y:S01]  /*f450*/  ISETP.NE.AND P1, PT, R4, RZ, PT ;  /* 0x000000ff0400720c */ /* 0x000fe20003f25270 */
[----:B-1----:R-:W-:-:S12]  /*f460*/  @P2 BRA `(.L_x_7908) ;  /* 0x0000000000082947 */ /* 0x002fd80003800000 */
[----:B------:R-:W1:Y:S02]  /*f470*/  SYNCS.PHASECHK.TRANS64.TRYWAIT P2, [R3+URZ+0x28830], R0 ;  /* 0x02883000030075a7 */ /* 0x000e64000804017f */
[----:B-1----:R-:W-:Y:S05]  /*f480*/  @!P2 BRA `(.L_x_7909) ;  /* 0x00000194008ca947 */ /* 0x002fea0003800000 */
.L_x_7908:
        /* <DEDUP_REMOVED lines=16> */
[----:B------:R-:W-:Y:S01]  /*f590*/  IMAD.MOV.U32 R5, RZ, RZ, 0x40000040 ;  /* 0x40000040ff057424 */ /* 0x000fe200078e00ff */
        /* <DEDUP_REMOVED lines=9> */
[----:B------:R-:W-:Y:S01]  /*f630*/  R2UR UR19, R9 ;  /* 0x00000000091372ca */ /* 0x000fe200000e0000 */
[----:B------:R-:W-:Y:S01]  /*f640*/  IMAD.MOV.U32 R9, RZ, RZ, 0x40000040 ;  /* 0x40000040ff097424 */ /* 0x000fe200078e00ff */
[----:B------:R-:W-:Y:S01]  /*f650*/  R2UR UR10, R8 ;  /* 0x00000000080a72ca */ /* 0x000fe200000e0000 */
[----:B------:R-:W-:Y:S01]  /*f660*/  VIADD R8, R4, 0x4 ;  /* 0x0000000404087836 */ /* 0x000fe20000000000 */
[----:B------:R-:W-:Y:S01]  /*f670*/  UIADD3 UR20, UR12, 0x400, URZ ;  /* 0x000004000c147890 */ /* 0x000fe2000fffe03f */
[----:B------:R-:W-:Y:S01]  /*f680*/  R2UR UR35, R5 ;  /* 0x00000000052372ca */ /* 0x000fe200000e0000 */
[----:B------:R-:W-:Y:S01]  /*f690*/  UMOV UR21, 0x40000040 ;  /* 0x4000004000157882 */ /* 0x000fe20000000000 */
[----:B------:R-:W-:Y:S01]  /*f6a0*/  R2UR UR23, R9 ;  /* 0x00000000091772ca */ /* 0x000fe200000e0000 */
[----:B------:R-:W-:Y:S01]  /*f6b0*/  IMAD.MOV.U32 R9, RZ, RZ, 0x40000040 ;  /* 0x40000040ff097424 */ /* 0x000fe200078e00ff */
[----:B------:R-:W-:Y:S01]  /*f6c0*/  R2UR UR6, R8 ;  /* 0x00000000080672ca */ /* 0x000fe200000e0000 */
[----:B------:R-:W-:Y:S01]  /*f6d0*/  VIADD R8, R4, 0x6 ;  /* 0x0000000604087836 */ /* 0x000fe20000000000 */
[----:B------:R-:W-:Y:S01]  /*f6e0*/  HGMMA.64x128x16.F32.BF16 R24, gdesc[UR12], RZ, !UPT, gsb0 ;  /* 0x01e000000c1879f0 */ /* 0x000fe2000c0018ff */
[----:B------:R-:W-:Y:S01]  /*f6f0*/  UIADD3 UR24, UR12, 0x402, URZ ;  /* 0x000004020c187890 */ /* 0x000fe2000fffe03f */
[----:B------:R-:W-:Y:S01]  /*f700*/  R2UR UR27, R9 ;  /* 0x00000000091b72ca */ /* 0x000fe200000e0000 */
[----:B------:R-:W-:Y:S01]  /*f710*/  UMOV UR25, 0x40000040 ;  /* 0x4000004000197882 */ /* 0x000fe20000000000 */
[----:B------:R-:W-:Y:S01]  /*f720*/  R2UR UR18, R8 ;  /* 0x00000000081272ca */ /* 0x000fe200000e0000 */
[----:B------:R-:W-:Y:S01]  /*f730*/  VIADD R8, R4, 0x400 ;  /* 0x0000040004087836 */ /* 0x000fe20000000000 */
[----:B------:R-:W-:Y:S01]  /*f740*/  UIADD3 UR28, UR12, 0x404, URZ ;  /* 0x000004040c1c7890 */ /* 0x000fe2000fffe03f */
[----:B------:R-:W-:Y:S01]  /*f750*/  IMAD.MOV.U32 R9, RZ, RZ, 0x40000040 ;  /* 0x40000040ff097424 */ /* 0x000fe200078e00ff */
[----:B------:R-:W-:Y:S01]  /*f760*/  UMOV UR29, 0x40000040 ;  /* 0x40000040001d7882 */ /* 0x000fe20000000000 */
[----:B------:R-:W-:Y:S01]  /*f770*/  UIADD3 UR32, UR12, 0x406, URZ ;  /* 0x000004060c207890 */ /* 0x000fe2000fffe03f */
[----:B------:R-:W-:Y:S01]  /*f780*/  R2UR UR22, R8 ;  /* 0x00000000081672ca */ /* 0x000fe200000e0000 */
[----:B------:R-:W-:Y:S01]  /*f790*/  VIADD R8, R4, 0x402 ;  /* 0x0000040204087836 */ /* 0x000fe20000000000 */
[----:B------:R-:W-:Y:S01]  /*f7a0*/  R2UR UR31, R9 ;  /* 0x00000000091f72ca */ /* 0x000fe200000e0000 */
[----:B------:R-:W-:Y:S01]  /*f7b0*/  UMOV UR33, 0x40000040 ;  /* 0x4000004000217882 */ /* 0x000fe20000000000 */
[----:B------:R-:W0:Y:S01]  /*f7c0*/  LDC R0, c[0x0][0x448] ;  /* 0x00011200ff007b82 */ /* 0x000e220000000800 */
[----:B------:R-:W-:Y:S01]  /*f7d0*/  IMAD.IADD R9, R195, 0x1, R192 ;  /* 0x00000001c3097824 */ /* 0x000fe200078e02c0 */
[----:B------:R-:W-:Y:S01]  /*f7e0*/  R2UR UR26, R8 ;  /* 0x00000000081a72ca */ /* 0x000fe200000e0000 */
[----:B------:R-:W-:-:S02]  /*f7f0*/  VIADD R8, R4, 0x404 ;  /* 0x0000040404087836 */ /* 0x000fc40000000000 */
[----:B------:R-:W-:Y:S02]  /*f800*/  VIADD R4, R4, 0x406 ;  /* 0x0000040604047836 */ /* 0x000fe40000000000 */
[----:B------:R-:W-:Y:S01]  /*f810*/  IMAD.MOV.U32 R13, RZ, RZ, -0x80 ;  /* 0xffffff80ff0d7424 */ /* 0x000fe200078e00ff */
[----:B------:R-:W-:Y:S01]  /*f820*/  R2UR UR30, R8 ;  /* 0x00000000081e72ca */ /* 0x000fe200000e0000 */
[----:B------:R-:W1:Y:S01]  /*f830*/  LDC.64 R10, c[0x0][0x9e0] ;  /* 0x00027800ff0a7b82 */ /* 0x000e620000000a00 */
[----:B------:R-:W-:Y:S01]  /*f840*/  R2UR UR34, R4 ;  /* 0x00000000042272ca */ /* 0x000fe200000e0000 */
[----:B------:R-:W-:-:S05]  /*f850*/  IMAD R13, R88, R13, 0x80 ;  /* 0x00000080580d7424 */ /* 0x000fca00078e020d */
[----:B------:R-:W-:Y:S02]  /*f860*/  IADD3 R8, -R188, R189, R13 ;  /* 0x000000bdbc087210 */ /* 0x000fe40007ffe10d */
[----:B0-----:R-:W-:Y:S02]  /*f870*/  ISETP.NE.AND P2, PT, R0, 0x1, PT ;  /* 0x000000010000780c */ /* 0x001fe40003f45270 */
[----:B-1----:R-:W-:-:S11]  /*f880*/  ISETP.GE.AND P3, PT, R11, 0x1, PT ;  /* 0x000000010b00780c */ /* 0x002fd60003f66270 */
[----:B------:R-:W0:Y:S08]  /*f890*/  @P2 LDC R0, c[0x0][0x44c] ;  /* 0x00011300ff002b82 */ /* 0x000e300000000800 */
[----:B------:R-:W1:Y:S01]  /*f8a0*/  @P2 LDC R5, c[0x0][0x450] ;  /* 0x00011400ff052b82 */ /* 0x000e620000000800 */
[----:B0-----:R-:W-:-:S05]  /*f8b0*/  @P2 IMAD.HI.U32 R0, R9, R0, RZ ;  /* 0x0000000009002227 */ /* 0x001fca00078e00ff */
[----:B-1----:R-:W-:Y:S01]  /*f8c0*/  @P2 SHF.R.U32.HI R9, RZ, R5, R0 ;  /* 0x00000005ff092219 */ /* 0x002fe20000011600 */
[----:B------:R-:W-:-:S04]  /*f8d0*/  @!P1 VIADD R0, R3, 0x28840 ;  /* 0x0002884003009836 */ /* 0x000fc80000000000 */
[----:B------:R-:W0:Y:S01]  /*f8e0*/  SHFL.IDX PT, R20, R9, RZ, 0x1c1f ;  /* 0x001c1fff09147589 */ /* 0x000e2200000e0000 */
[----:B------:R-:W-:Y:S01]  /*f8f0*/  @!P1 PRMT R0, RZ, 0x654, R0 ;  /* 0x00000654ff009816 */ /* 0x000fe20000000000 */
[----:B------:R-:W-:Y:S02]  /*f900*/  WARPGROUP.DEPBAR.LE gsb0, 0x0 ;  /* 0x00008000000079c5 */ /* 0x000fe40000010000 */
[----:B------:R-:W-:-:S06]  /*f910*/  WARPGROUP.ARRIVE ;  /* 0x00000000000079c5 */ /* 0x000fcc0000000000 */
[----:B------:R-:W-:Y:S03]  /*f920*/  HGMMA.64x128x16.F32.BF16 R24, gdesc[UR8], R24, gsb0 ;  /* 0x01e00000081879f0 */ /* 0x000fe60008001818 */
[----:B------:R-:W-:Y:S02]  /*f930*/  WARPGROUP.DEPBAR.LE gsb0, 0x0 ;  /* 0x00008000000079c5 */ /* 0x000fe40000010000 */
[----:B------:R-:W-:-:S07]  /*f940*/  WARPGROUP.ARRIVE ;  /* 0x00000000000079c5 */ /* 0x000fce0000000000 */
[----:B------:R-:W-:Y:S01]  /*f950*/  HGMMA.64x128x16.F32.BF16 R24, gdesc[UR4], R24, gsb0 ;  /* 0x01e00000041879f0 */ /* 0x000fe20008001818 */
[----:B------:R-:W-:Y:S02]  /*f960*/  ULDC UR6, c[0x0][0x9dc] ;  /* 0x0002770000067ab9 */ /* 0x000fe40000000800 */
[----:B------:R-:W-:-:S05]  /*f970*/  IMAD.U32 R6, RZ, RZ, UR6 ;  /* 0x00000006ff067e24 */ /* 0x000fca000f8e00ff */
[----:B------:R-:W-:Y:S01]  /*f980*/  LOP3.LUT R4, RZ, R6, RZ, 0x33, !PT ;  /* 0x00000006ff047212 */ /* 0x000fe200078e33ff */
        /* <DEDUP_REMOVED lines=36> */
.L_x_7912:
[----:B------:R-:W-:-:S13]  /*fbd0*/  ISETP.NE.AND P4, PT, R11, 0x1, PT ;  /* 0x000000010b00780c */ /* 0x000fda0003f85270 */
[----:B------:R-:W0:Y:S02]  /*fbe0*/  @P4 LDC.64 R4, c[0x0][0x9e8] ;  /* 0x00027a00ff044b82 */ /* 0x000e240000000a00 */
[----:B0-----:R-:W-:-:S05]  /*fbf0*/  @P4 IMAD.HI.U32 R4, R21, R4, RZ ;  /* 0x0000000415044227 */ /* 0x001fca00078e00ff */
[----:B------:R-:W-:-:S07]  /*fc00*/  @P4 SHF.R.U32.HI R21, RZ, R5, R4 ;  /* 0x00000005ff154219 */ /* 0x000fce0000011604 */
.L_x_7913:
[----:B------:R-:W-:Y:S05]  /*fc10*/  BSYNC B0 ;  /* 0x0000000000007941 */ /* 0x000fea0003800000 */
.L_x_7911:
[----:B------:R-:W-:-:S04]  /*fc20*/  IMAD R21, R21, R11, -R0 ;  /* 0x0000000b15157224 */ /* 0x000fc800078e0a00 */
[----:B------:R-:W-:-:S05]  /*fc30*/  IMAD.IADD R21, R21, 0x1, -R188 ;  /* 0x0000000115157824 */ /* 0x000fca00078e0abc */
[----:B------:R-:W-:Y:S02]  /*fc40*/  VIMNMX R14, R14, R21, !PT ;  /* 0x000000150e0e7248 */ /* 0x000fe40007fe0100 */
[----:B------:R-:W-:-:S07]  /*fc50*/  VIADDMNMX R12, R21, R11, R12, PT ;  /* 0x0000000b150c7246 */ /* 0x000fce000380010c */
.L_x_7910:
        /* <DEDUP_REMOVED lines=19> */
[C---:B------:R-:W-:Y:S02]  /*fd90*/  ISETP.GE.AND P6, PT, R13.reuse, 0x12, PT ;  /* 0x000000120d00780c */ /* 0x040fe40003fc6270 */
        /* <DEDUP_REMOVED lines=11> */
[----:B------:R-:W-:Y:S02]  /*fe50*/  P2R R113, PR, RZ, 0x40 ;  /* 0x00000040ff717803 */ /* 0x000fe40000000000 */
[----:B------:R-:W-:Y:S02]  /*fe60*/  FSEL R36, R36, -INF , !P5 ;  /* 0xff80000024247808 */ /* 0x000fe40006800000 */
[----:B------:R-:W-:Y:S02]  /*fe70*/  ISETP.GT.AND P5, PT, R14, 0x19, !P6 ;  /* 0x000000190e00780c */ /* 0x000fe400077a4270 */
[----:B------:R-:W-:Y:S02]  /*fe80*/  ISETP.GE.AND P6, PT, R13, 0x21, PT ;  /* 0x000000210d00780c */ /* 0x000fe40003fc6270 */
[----:B------:R-:W-:Y:S02]  /*fe90*/  ISETP.LT.OR P5, PT, R12, 0x1a, P5 ;  /* 0x0000001a0c00780c */ /* 0x000fe40002fa1670 */
[----:B------:R-:W-:-:S02]  /*fea0*/  P2R R92, PR, RZ, 0x40 ;  /* 0x00000040ff5c7803 */ /* 0x000fc40000000000 */
        /* <DEDUP_REMOVED lines=107> */
[----:B------:R-:W-:-:S02]  /*10560*/  VIADDMNMX R8, R4, R15, R8, PT ;  /* 0x0000000f04087246 */ /* 0x000fc40003800108 */
[----:B------:R-:W-:-:S04]  /*10570*/  ISETP.LT.OR P5, PT, R12, 0x72, P5 ;  /* 0x000000720c00780c */ /* 0x000fc80002fa1670 */
[----:B------:R-:W-:Y:S02]  /*10580*/  FSEL R81, R81, -INF , !P5 ;  /* 0xff80000051517808 */ /* 0x000fe40006800000 */
[----:B------:R-:W-:-:S04]  /*10590*/  ISETP.GE.AND P5, PT, R13, 0x79, PT ;  /* 0x000000790d00780c */ /* 0x000fc80003fa6270 */
[----:B------:R-:W-:-:S04]  /*105a0*/  ISETP.GT.AND P6, PT, R14, 0x78, !P5 ;  /* 0x000000780e00780c */ /* 0x000fc80006fc4270 */
[----:B------:R-:W-:-:S04]  /*105b0*/  ISETP.LT.OR P6, PT, R12, 0x79, P6 ;  /* 0x000000790c00780c */ /* 0x000fc800037c1670 */
[----:B------:R-:W-:Y:S02]  /*105c0*/  FSEL R84, R84, -INF , !P6 ;  /* 0xff80000054547808 */ /* 0x000fe40007000000 */
[----:B------:R-:W-:-:S04]  /*105d0*/  ISETP.GE.AND P6, PT, R13, 0x1, PT ;  /* 0x000000010d00780c */ /* 0x000fc80003fc6270 */
[----:B-----5:R-:W-:Y:S02]  /*105e0*/  P2R R112, PR, RZ, 0x40 ;  /* 0x00000040ff707803 */ /* 0x020fe40000000000 */
        /* <DEDUP_REMOVED lines=20> */
.L_x_7916:
[----:B------:R-:W-:-:S13]  /*10730*/  ISETP.NE.AND P6, PT, R11, 0x1, PT ;  /* 0x000000010b00780c */ /* 0x000fda0003fc5270 */
[----:B------:R-:W0:Y:S02]  /*10740*/  @P6 LDC.64 R4, c[0x0][0x9e8] ;  /* 0x00027a00ff046b82 */ /* 0x000e240000000a00 */
[----:B0-----:R-:W-:-:S05]  /*10750*/  @P6 IMAD.HI.U32 R4, R9, R4, RZ ;  /* 0x0000000409046227 */ /* 0x001fca00078e00ff */
[----:B------:R-:W-:-:S07]  /*10760*/  @P6 SHF.R.U32.HI R9, RZ, R5, R4 ;  /* 0x00000005ff096219 */ /* 0x000fce0000011604 */
.L_x_7917:
[----:B------:R-:W-:Y:S05]  /*10770*/  BSYNC B0 ;  /* 0x0000000000007941 */ /* 0x000fea0003800000 */
.L_x_7915:
[----:B------:R-:W-:-:S04]  /*10780*/  IMAD R9, R9, R11, -R0 ;  /* 0x0000000b09097224 */ /* 0x000fc800078e0a00 */
[----:B------:R-:W-:-:S05]  /*10790*/  IMAD.IADD R0, R9, 0x1, -R188 ;  /* 0x0000000109007824 */ /* 0x000fca00078e0abc */
[----:B------:R-:W-:Y:S02]  /*107a0*/  VIMNMX R3, R3, R0, !PT ;  /* 0x0000000003037248 */ /* 0x000fe40007fe0100 */
[----:B------:R-:W-:-:S07]  /*107b0*/  VIADDMNMX R8, R0, R11, R8, PT ;  /* 0x0000000b00087246 */ /* 0x000fce0003800108 */
.L_x_7914:
[----:B------:R-:W-:Y:S01]  /*107c0*/  ISETP.GT.AND P4, PT, R3, 0x1, !P4 ;  /* 0x000000010300780c */ /* 0x000fe20006784270 */
[----:B------:R-:W-:Y:S01]  /*107d0*/  ULDC UR46, c[0x0][0x988] ;  /* 0x00026200002e7ab9 */ /* 0x000fe20000000800 */
        /* <DEDUP_REMOVED lines=39> */
[----:B------:R-:W-:Y:S02]  /*10a50*/  ISETP.GT.AND P4, PT, R3, 0x19, !P6 ;  /* 0x000000190300780c */ /* 0x000fe40007784270 */
[----:B------:R-:W-:-:S02]  /*10a60*/  ISETP.NE.AND P6, PT, R114, RZ, PT ;  /* 0x000000ff7200720c */ /* 0x000fc40003fc5270 */
        /* <DEDUP_REMOVED lines=36> */
[----:B------:R-:W-:Y:S01]  /*10cb0*/  ISETP.GT.AND P5, PT, R3, 0x78, !P5 ;  /* 0x000000780300780c */ /* 0x000fe20006fa4270 */
        /* <DEDUP_REMOVED lines=9> */
[----:B------:R-:W-:Y:S02]  /*10d50*/  ISETP.GT.AND P4, PT, R3, 0x38, !P4 ;  /* 0x000000380300780c */ /* 0x000fe40006784270 */
[----:B0-----:R-:W-:Y:S02]  /*10d60*/  FMNMX.FTZ R9, R5, R0, !PT ;  /* 0x0000000005097209 */ /* 0x001fe40007810000 */
[----:B------:R-:W-:-:S03]  /*10d70*/  ISETP.LT.OR P4, PT, R8, 0x39, P4 ;  /* 0x000000390800780c */ /* 0x000fc60002781670 */
[----:B------:R-:W0:Y:S01]  /*10d80*/  SHFL.BFLY PT, R0, R9, 0x1, 0x1f ;  /* 0x0c201f0009007f89 */ /* 0x000e2200000e0000 */
[----:B------:R-:W-:Y:S02]  /*10d90*/  FSEL R54, R54, -INF , !P4 ;  /* 0xff80000036367808 */ /* 0x000fe40006000000 */
[----:B------:R-:W-:-:S04]  /*10da0*/  ISETP.NE.AND P4, PT, R99, RZ, PT ;  /* 0x000000ff6300720c */ /* 0x000fc80003f85270 */
[----:B------:R-:W-:-:S04]  /*10db0*/  ISETP.GT.AND P4, PT, R3, 0x39, !P4 ;  /* 0x000000390300780c */ /* 0x000fc80006784270 */
[----:B------:R-:W-:-:S04]  /*10dc0*/  ISETP.LT.OR P4, PT, R8, 0x3a, P4 ;  /* 0x0000003a0800780c */ /* 0x000fc80002781670 */
[----:B------:R-:W-:Y:S02]  /*10dd0*/  FSEL R55, R55, -INF , !P4 ;  /* 0xff80000037377808 */ /* 0x000fe40006000000 */
[----:B------:R-:W-:-:S04]  /*10de0*/  ISETP.NE.AND P4, PT, R100, RZ, PT ;  /* 0x000000ff6400720c */ /* 0x000fc80003f85270 */
[----:B------:R-:W-:Y:S02]  /*10df0*/  ISETP.GT.AND P4, PT, R3, 0x40, !P4 ;  /* 0x000000400300780c */ /* 0x000fe40006784270 */
[----:B0-----:R-:W-:Y:S02]  /*10e00*/  FMNMX.FTZ R0, R9, R0, !PT ;  /* 0x0000000009007209 */ /* 0x001fe40007810000 */
[----:B------:R-:W-:-:S03]  /*10e10*/  ISETP.LT.OR P4, PT, R8, 0x41, P4 ;  /* 0x000000410800780c */ /* 0x000fc60002781670 */
[----:B------:R-:W-:Y:S01]  /*10e20*/  FMUL.FTZ R4, R0, UR46 ;  /* 0x0000002e00047c20 */ /* 0x000fe20008410000 */
        /* <DEDUP_REMOVED lines=53> */
[----:B------:R-:W-:-:S04]  /*11180*/  FSETP.NEU.FTZ.AND P4, PT, R0, -INF , PT ;  /* 0xff8000000000780b */ /* 0x000fc80003f9d000 */
[----:B------:R-:W-:Y:S02]  /*11190*/  FSEL R4, R4, RZ, P4 ;  /* 0x000000ff04047208 */ /* 0x000fe40002000000 */
[----:B------:R-:W-:Y:S02]  /*111a0*/  ISETP.GT.AND P4, PT, R3, RZ, !P6 ;  /* 0x000000ff0300720c */ /* 0x000fe40007784270 */
[----:B------:R-:W-:Y:S01]  /*111b0*/  ISETP.NE.AND P6, PT, R13, RZ, PT ;  /* 0x000000ff0d00720c */ /* 0x000fe20003fc5270 */
[--C-:B------:R-:W-:Y:S01]  /*111c0*/  FFMA.FTZ R5, R25, UR46, -R4.reuse ;  /* 0x0000002e19057c23 */ /* 0x100fe20008010804 */
[----:B------:R-:W-:Y:S01]  /*111d0*/  ISETP.LT.OR P4, PT, R8, 0x1, P4 ;  /* 0x000000010800780c */ /* 0x000fe20002781670 */
[--C-:B------:R-:W-:Y:S01]  /*111e0*/  FFMA.FTZ R9, R29, UR46, -R4.reuse ;  /* 0x0000002e1d097c23 */ /* 0x100fe20008010804 */
[--C-:B------:R-:W-:Y:S01]  /*111f0*/  FFMA.FTZ R33, R33, UR46, -R4.reuse ;  /* 0x0000002e21217c23 */ /* 0x100fe20008010804 */
[--C-:B------:R-:W-:Y:S01]  /*11200*/  FFMA.FTZ R37, R37, UR46, -R4.reuse ;  /* 0x0000002e25257c23 */ /* 0x100fe20008010804 */
[----:B------:R-:W-:Y:S01]  /*11210*/  FSEL R26, R26, -INF , !P4 ;  /* 0xff8000001a1a7808 */ /* 0x000fe20006000000 */
[--C-:B------:R-:W-:Y:S01]  /*11220*/  FFMA.FTZ R49, R49, UR46, -R4.reuse ;  /* 0x0000002e31317c23 */ /* 0x100fe20008010804 */
[----:B------:R-:W-:Y:S01]  /*11230*/  ISETP.GT.AND P4, PT, R3, 0x79, !P6 ;  /* 0x000000790300780c */ /* 0x000fe20007784270 */
[--C-:B------:R-:W-:Y:S01]  /*11240*/  FFMA.FTZ R180, R24, UR46, -R4.reuse ;  /* 0x0000002e18b47c23 */ /* 0x100fe20008010804 */
[----:B------:R-:W-:Y:S01]  /*11250*/  FMNMX.FTZ R13, R26, R27, !PT ;  /* 0x0000001b1a0d7209 */ /* 0x000fe20007810000 */
[--C-:B------:R-:W-:Y:S01]  /*11260*/  FFMA.FTZ R182, R28, UR46, -R4.reuse ;  /* 0x0000002e1cb67c23 */ /* 0x100fe20008010804 */
[----:B------:R-:W-:Y:S01]  /*11270*/  ISETP.LT.OR P4, PT, R8, 0x7a, P4 ;  /* 0x0000007a0800780c */ /* 0x000fe20002781670 */
[----:B------:R-:W-:Y:S01]  /*11280*/  MUFU.EX2 R5, R5 ;  /* 0x0000000500057308 */ /* 0x000fe20000000800 */
[----:B------:R-:W-:Y:S01]  /*11290*/  FMNMX.FTZ R12, R30, R13, !PT ;  /* 0x0000000d1e0c7209 */ /* 0x000fe20007810000 */
[--C-:B------:R-:W-:Y:S01]  /*112a0*/  FFMA.FTZ R176, R32, UR46, -R4.reuse ;  /* 0x0000002e20b07c23 */ /* 0x100fe20008010804 */
[----:B------:R-:W-:Y:S01]  /*112b0*/  FSEL R87, R87, -INF , !P4 ;  /* 0xff80000057577808 */ /* 0x000fe20006000000 */
[--C-:B------:R-:W-:Y:S01]  /*112c0*/  FFMA.FTZ R41, R41, UR46, -R4.reuse ;  /* 0x0000002e29297c23 */ /* 0x100fe20008010804 */
[----:B------:R-:W-:Y:S01]  /*112d0*/  FMNMX.FTZ R13, R31, R12, !PT ;  /* 0x0000000c1f0d7209 */ /* 0x000fe20007810000 */
[--C-:B------:R-:W-:Y:S01]  /*112e0*/  FFMA.FTZ R45, R45, UR46, -R4.reuse ;  /* 0x0000002e2d2d7c23 */ /* 0x100fe20008010804 */
[--C-:B------:R-:W-:Y:S01]  /*112f0*/  FFMA.FTZ R53, R53, UR46, -R4.reuse ;  /* 0x0000002e35357c23 */ /* 0x100fe20008010804 */
[----:B------:R-:W0:Y:S01]  /*11300*/  MUFU.EX2 R180, R180 ;  /* 0x000000b400b47308 */ /* 0x000e220000000800 */
        /* <DEDUP_REMOVED lines=24> */
[----:B------:R-:W-:Y:S01]  /*11490*/  FMNMX.FTZ R12, R46, R21, !PT ;  /* 0x000000152e0c7209 */ /* 0x000fe20007810000 */
[----:B------:R-:W2:Y:S03]  /*114a0*/  @P2 LDC R44, c[0x0][0x450] ;  /* 0x00011400ff2c2b82 */ /* 0x000ea60000000800 */
[----:B------:R-:W-:-:S03]  /*114b0*/  FMNMX.FTZ R21, R47, R12, !PT ;  /* 0x0000000c2f157209 */ /* 0x000fc60007810000 */
[----:B------:R-:W3:Y:S01]  /*114c0*/  MUFU.EX2 R9, R9 ;  /* 0x0000000900097308 */ /* 0x000ee20000000800 */
[----:B------:R-:W-:-:S04]  /*114d0*/  FMNMX.FTZ R12, R50, R21, !PT ;  /* 0x00000015320c7209 */ /* 0x000fc80007810000 */
[----:B------:R-:W-:-:S03]  /*114e0*/  FMNMX.FTZ R25, R51, R12, !PT ;  /* 0x0000000c33197209 */ /* 0x000fc60007810000 */
[----:B------:R-:W4:Y:S01]  /*114f0*/  MUFU.EX2 R176, R176 ;  /* 0x000000b000b07308 */ /* 0x000f220000000800 */
[----:B------:R-:W-:-:S04]  /*11500*/  FMNMX.FTZ R12, R54, R25, !PT ;  /* 0x00000019360c7209 */ /* 0x000fc80007810000 */
[----:B------:R-:W-:-:S03]  /*11510*/  FMNMX.FTZ R25, R55, R12, !PT ;  /* 0x0000000c37197209 */ /* 0x000fc60007810000 */
[----:B------:R5:W-:Y:S01]  /*11520*/  MUFU.EX2 R21, R41 ;  /* 0x0000002900157308 */ /* 0x000be20000000800 */
[----:B------:R-:W-:-:S04]  /*11530*/  FMNMX.FTZ R12, R58, R25, !PT ;  /* 0x000000193a0c7209 */ /* 0x000fc80007810000 */
[----:B------:R-:W-:-:S03]  /*11540*/  FMNMX.FTZ R29, R59, R12, !PT ;  /* 0x0000000c3b1d7209 */ /* 0x000fc60007810000 */
[----:B------:R0:W-:Y:S01]  /*11550*/  MUFU.EX2 R25, R45 ;  /* 0x0000002d00197308 */ /* 0x0001e20000000800 */
[----:B------:R-:W-:Y:S01]  /*11560*/  FMNMX.FTZ R12, R62, R29, !PT ;  /* 0x0000001d3e0c7209 */ /* 0x000fe20007810000 */
[----:B-----5:R-:W-:-:S03]  /*11570*/  FFMA.FTZ R41, R65, UR46, -R4 ;  /* 0x0000002e41297c23 */ /* 0x020fc60008010804 */
[----:B------:R-:W-:-:S03]  /*11580*/  FMNMX.FTZ R29, R63, R12, !PT ;  /* 0x0000000c3f1d7209 */ /* 0x000fc60007810000 */
[----:B------:R-:W5:Y:S01]  /*11590*/  MUFU.EX2 R178, R178 ;  /* 0x000000b200b27308 */ /* 0x000f620000000800 */
[----:B------:R-:W-:Y:S01]  /*115a0*/  FMNMX.FTZ R12, R66, R29, !PT ;  /* 0x0000001d420c7209 */ /* 0x000fe20007810000 */
[----:B0-----:R-:W-:-:S03]  /*115b0*/  FFMA.FTZ R45, R69, UR46, -R4 ;  /* 0x0000002e452d7c23 */ /* 0x001fc60008010804 */
[----:B------:R-:W-:-:S03]  /*115c0*/  FMNMX.FTZ R33, R67, R12, !PT ;  /* 0x0000000c43217209 */ /* 0x000fc60007810000 */
[----:B------:R-:W-:Y:S01]  /*115d0*/  MUFU.EX2 R29, R49 ;  /* 0x00000031001d7308 */ /* 0x000fe20000000800 */
[----:B------:R-:W-:-:S04]  /*115e0*/  FMNMX.FTZ R12, R70, R33, !PT ;  /* 0x00000021460c7209 */ /* 0x000fc80007810000 */
[----:B------:R-:W-:-:S03]  /*115f0*/  FMNMX.FTZ R33, R71, R12, !PT ;  /* 0x0000000c47217209 */ /* 0x000fc60007810000 */
[----:B------:R-:W-:Y:S01]  /*11600*/  MUFU.EX2 R172, R172 ;  /* 0x000000ac00ac7308 */ /* 0x000fe20000000800 */
[----:B------:R-:W-:-:S04]  /*11610*/  FMNMX.FTZ R12, R74, R33, !PT ;  /* 0x000000214a0c7209 */ /* 0x000fc80007810000 */
[----:B------:R-:W-:-:S03]  /*11620*/  FMNMX.FTZ R37, R75, R12, !PT ;  /* 0x0000000c4b257209 */ /* 0x000fc60007810000 */
[----:B------:R0:W-:Y:S01]  /*11630*/  MUFU.EX2 R33, R53 ;  /* 0x0000003500217308 */ /* 0x0001e20000000800 */
[----:B------:R-:W-:-:S04]  /*11640*/  FMNMX.FTZ R12, R78, R37, !PT ;  /* 0x000000254e0c7209 */ /* 0x000fc80007810000 */
[----:B------:R-:W-:-:S03]  /*11650*/  FMNMX.FTZ R37, R79, R12, !PT ;  /* 0x0000000c4f257209 */ /* 0x000fc60007810000 */
[----:B------:R-:W-:Y:S01]  /*11660*/  MUFU.EX2 R174, R174 ;  /* 0x000000ae00ae7308 */ /* 0x000fe20000000800 */
[----:B------:R-:W-:Y:S01]  /*11670*/  FMNMX.FTZ R12, R82, R37, !PT ;  /* 0x00000025520c7209 */ /* 0x000fe20007810000 */
[----:B0-----:R-:W-:-:S03]  /*11680*/  FFMA.FTZ R53, R77, UR46, -R4 ;  /* 0x0000002e4d357c23 */ /* 0x001fc60008010804 */
[----:B------:R-:W-:-:S03]  /*11690*/  FMNMX.FTZ R37, R83, R12, !PT ;  /* 0x0000000c53257209 */ /* 0x000fc60007810000 */
[----:B------:R-:W-:Y:S01]  /*116a0*/  MUFU.EX2 R168, R168 ;  /* 0x000000a800a87308 */ /* 0x000fe20000000800 */
[----:B------:R-:W-:Y:S01]  /*116b0*/  FMNMX.FTZ R8, R86, R37, !PT ;  /* 0x0000002556087209 */ /* 0x000fe20007810000 */
[----:B------:R-:W-:-:S03]  /*116c0*/  FFMA.FTZ R37, R61, UR46, -R4 ;  /* 0x0000002e3d257c23 */ /* 0x000fc60008010804 */
[----:B------:R-:W-:-:S03]  /*116d0*/  FMNMX.FTZ R8, R87, R8, !PT ;  /* 0x0000000857087209 */ /* 0x000fc60007810000 */
[----:B------:R-:W-:Y:S02]  /*116e0*/  MUFU.EX2 R170, R170 ;  /* 0x000000aa00aa7308 */ /* 0x000fe40000000800 */
[----:B------:R-:W0:Y:S06]  /*116f0*/  SHFL.BFLY PT, R49, R8, 0x2, 0x1f ;  /* 0x0c401f0008317f89 */ /* 0x000e2c00000e0000 */
[----:B------:R-:W-:Y:S08]  /*11700*/  MUFU.EX2 R164, R164 ;  /* 0x000000a400a47308 */ /* 0x000ff00000000800 */
[----:B------:R-:W-:Y:S08]  /*11710*/  MUFU.EX2 R3, R3 ;  /* 0x0000000300037308 */ /* 0x000ff00000000800 */
[----:B------:R-:W-:Y:S01]  /*11720*/  MUFU.EX2 R166, R166 ;  /* 0x000000a600a67308 */ /* 0x000fe20000000800 */
[----:B0-----:R-:W-:Y:S01]  /*11730*/  FMNMX.FTZ R12, R8, R49, !PT ;  /* 0x00000031080c7209 */ /* 0x001fe20007810000 */
[----:B------:R-:W-:-:S04]  /*11740*/  FFMA.FTZ R49, R73, UR46, -R4 ;  /* 0x0000002e49317c23 */ /* 0x000fc80008010804 */
[----:B------:R-:W0:Y:S02]  /*11750*/  SHFL.BFLY PT, R61, R12, 0x1, 0x1f ;  /* 0x0c201f000c3d7f89 */ /* 0x000e2400000e0000 */
[----:B------:R-:W-:Y:S08]  /*11760*/  MUFU.EX2 R37, R37 ;  /* 0x0000002500257308 */ /* 0x000ff00000000800 */
[----:B------:R-:W-:Y:S08]  /*11770*/  MUFU.EX2 R160, R160 ;  /* 0x000000a000a07308 */ /* 0x000ff00000000800 */
[----:B------:R-:W-:Y:S01]  /*11780*/  MUFU.EX2 R41, R41 ;  /* 0x0000002900297308 */ /* 0x000fe20000000800 */
[----:B0-----:R-:W-:Y:S01]  /*11790*/  FMNMX.FTZ R8, R12, R61, !PT ;  /* 0x0000003d0c087209 */ /* 0x001fe20007810000 */
[----:B------:R-:W-:-:S06]  /*117a0*/  FFMA.FTZ R61, R85, UR46, -R4 ;  /* 0x0000002e553d7c23 */ /* 0x000fcc0008010804 */
[----:B------:R-:W-:Y:S01]  /*117b0*/  MUFU.EX2 R162, R162 ;  /* 0x000000a200a27308 */ /* 0x000fe20000000800 */
[C---:B------:R-:W-:Y:S01]  /*117c0*/  FSETP.NEU.FTZ.AND P4, PT, R8.reuse, -INF , PT ;  /* 0xff8000000800780b */ /* 0x040fe20003f9d000 */
[----:B------:R-:W-:-:S05]  /*117d0*/  FMUL.FTZ R32, R8, UR46 ;  /* 0x0000002e08207c20 */ /* 0x000fca0008410000 */
[----:B------:R-:W-:Y:S01]  /*117e0*/  FSEL R32, R32, RZ, P4 ;  /* 0x000000ff20207208 */ /* 0x000fe20002000000 */
[----:B------:R-:W-:Y:S04]  /*117f0*/  MUFU.EX2 R45, R45 ;  /* 0x0000002d002d7308 */ /* 0x000fe80000000800 */
[--C-:B------:R-:W-:Y:S01]  /*11800*/  FFMA.FTZ R181, R26, UR46, -R32.reuse ;  /* 0x0000002e1ab57c23 */ /* 0x100fe20008010820 */
[--C-:B------:R-:W-:Y:S01]  /*11810*/  FFMA.FTZ R4, R27, UR46, -R32.reuse ;  /* 0x0000002e1b047c23 */ /* 0x100fe20008010820 */
[----:B------:R-:W-:Y:S01]  /*11820*/  FADD.FTZ R27, R180, R5 ;  /* 0x00000005b41b7221 */ /* 0x000fe20000010000 */
[--C-:B------:R-:W-:Y:S01]  /*11830*/  FFMA.FTZ R183, R30, UR46, -R32.reuse ;  /* 0x0000002e1eb77c23 */ /* 0x100fe20008010820 */
[--C-:B------:R-:W-:Y:S01]  /*11840*/  FFMA.FTZ R177, R34, UR46, -R32.reuse ;  /* 0x0000002e22b17c23 */ /* 0x100fe20008010820 */
[--C-:B------:R-:W-:Y:S01]  /*11850*/  FFMA.FTZ R12, R31, UR46, -R32.reuse ;  /* 0x0000002e1f0c7c23 */ /* 0x100fe20008010820 */
[----:B------:R-:W-:Y:S01]  /*11860*/  MUFU.EX2 R181, R181 ;  /* 0x000000b500b57308 */ /* 0x000fe20000000800 */
[----:B-1----:R-:W-:Y:S01]  /*11870*/  FADD.FTZ R34, R182, R27 ;  /* 0x0000001bb6227221 */ /* 0x002fe20000010000 */
[--C-:B------:R-:W-:Y:S01]  /*11880*/  FFMA.FTZ R14, R35, UR46, -R32.reuse ;  /* 0x0000002e230e7c23 */ /* 0x100fe20008010820 */
[--C-:B------:R-:W-:Y:S01]  /*11890*/  FFMA.FTZ R179, R38, UR46, -R32.reuse ;  /* 0x0000002e26b37c23 */ /* 0x100fe20008010820 */
[----:B------:R-:W-:Y:S01]  /*118a0*/  FFMA.FTZ R20, R39, UR46, -R32 ;  /* 0x0000002e27147c23 */ /* 0x000fe20008010820 */
[----:B---3--:R-:W-:Y:S01]  /*118b0*/  FADD.FTZ R27, R9, R34 ;  /* 0x00000022091b7221 */ /* 0x008fe20000010000 */
[----:B------:R-:W0:Y:S01]  /*118c0*/  @P2 LDC R35, c[0x0][0x44c] ;  /* 0x00011300ff232b82 */ /* 0x000e220000000800 */
[--C-:B------:R-:W-:Y:S01]  /*118d0*/  FFMA.FTZ R173, R42, UR46, -R32.reuse ;  /* 0x0000002e2aad7c23 */ /* 0x100fe20008010820 */
[----:B------:R-:W1:Y:S01]  /*118e0*/  MUFU.EX2 R4, R4 ;  /* 0x0000000400047308 */ /* 0x000e620000000800 */
[----:B----4-:R-:W-:Y:S01]  /*118f0*/  FADD.FTZ R36, R176, R27 ;  /* 0x0000001bb0247221 */ /* 0x010fe20000010000 */
[--C-:B------:R-:W-:Y:S01]  /*11900*/  FFMA.FTZ R24, R43, UR46, -R32.reuse ;  /* 0x0000002e2b187c23 */ /* 0x100fe20008010820 */
[--C-:B------:R-:W-:Y:S01]  /*11910*/  FFMA.FTZ R175, R46, UR46, -R32.reuse ;  /* 0x0000002e2eaf7c23 */ /* 0x100fe20008010820 */
[----:B------:R-:W-:Y:S01]  /*11920*/  FFMA.FTZ R26, R47, UR46, -R32 ;  /* 0x0000002e2f1a7c23 */ /* 0x000fe20008010820 */
[----:B------:R-:W-:Y:S01]  /*11930*/  FADD.FTZ R27, R13, R36 ;  /* 0x000000240d1b7221 */ /* 0x000fe20000010000 */
[--C-:B------:R-:W-:Y:S01]  /*11940*/  FFMA.FTZ R169, R50, UR46, -R32.reuse ;  /* 0x0000002e32a97c23 */ /* 0x100fe20008010820 */
[--C-:B------:R-:W-:Y:S01]  /*11950*/  FFMA.FTZ R28, R51, UR46, -R32.reuse ;  /* 0x0000002e331c7c23 */ /* 0x100fe20008010820 */
[----:B------:R-:W3:Y:S01]  /*11960*/  MUFU.EX2 R183, R183 ;  /* 0x000000b700b77308 */ /* 0x000ee20000000800 */
[----:B-----5:R-:W-:Y:S01]  /*11970*/  FADD.FTZ R36, R178, R27 ;  /* 0x0000001bb2247221 */ /* 0x020fe20000010000 */
[----:B------:R-:W-:Y:S01]  /*11980*/  FFMA.FTZ R171, R54, UR46, -R32 ;  /* 0x0000002e36ab7c23 */ /* 0x000fe20008010820 */
[----:B------:R-:W-:-:S02]  /*11990*/  IMAD.MOV.U32 R46, RZ, RZ, R192 ;  /* 0x000000ffff2e7224 */ /* 0x000fc400078e00c0 */
[----:B------:R-:W-:Y:S01]  /*119a0*/  FFMA.FTZ R30, R55, UR46, -R32 ;  /* 0x0000002e371e7c23 */ /* 0x000fe20008010820 */
[----:B------:R-:W-:Y:S01]  /*119b0*/  FADD.FTZ R31, R15, R36 ;  /* 0x000000240f1f7221 */ /* 0x000fe20000010000 */
[--C-:B------:R-:W-:Y:S01]  /*119c0*/  FFMA.FTZ R165, R58, UR46, -R32.reuse ;  /* 0x0000002e3aa57c23 */ /* 0x100fe20008010820 */
[----:B------:R-:W-:Y:S01]  /*119d0*/  FFMA.FTZ R34, R59, UR46, -R32 ;  /* 0x0000002e3b227c23 */ /* 0x000fe20008010820 */
[----:B------:R-:W4:Y:S01]  /*119e0*/  MUFU.EX2 R12, R12 ;  /* 0x0000000c000c7308 */ /* 0x000f220000000800 */
[----:B-1----:R-:W-:Y:S01]  /*119f0*/  FADD.FTZ R38, R181, R4 ;  /* 0x00000004b5267221 */ /* 0x002fe20000010000 */
[----:B------:R-:W-:Y:S01]  /*11a00*/  FADD.FTZ R40, R172, R31 ;  /* 0x0000001fac287221 */ /* 0x000fe20000010000 */
[--C-:B------:R-:W-:Y:S01]  /*11a10*/  FFMA.FTZ R167, R62, UR46, -R32.reuse ;  /* 0x0000002e3ea77c23 */ /* 0x100fe20008010820 */
[--C-:B------:R-:W-:Y:S01]  /*11a20*/  FFMA.FTZ R36, R63, UR46, -R32.reuse ;  /* 0x0000002e3f247c23 */ /* 0x100fe20008010820 */
[----:B------:R-:W-:Y:S01]  /*11a30*/  FFMA.FTZ R161, R66, UR46, -R32 ;  /* 0x0000002e42a17c23 */ /* 0x000fe20008010820 */
[----:B------:R-:W-:Y:S01]  /*11a40*/  FADD.FTZ R31, R21, R40 ;  /* 0x00000028151f7221 */ /* 0x000fe20000010000 */
[----:B0-----:R-:W-:Y:S01]  /*11a50*/  @P2 IMAD.HI.U32 R35, R192, R35, RZ ;  /* 0x00000023c0232227 */ /* 0x001fe200078e00ff */
[----:B------:R-:W0:Y:S03]  /*11a60*/  MUFU.EX2 R177, R177 ;  /* 0x000000b100b17308 */ /* 0x000e260000000800 */
[----:B---3--:R-:W-:Y:S01]  /*11a70*/  FADD.FTZ R27, R183, R38 ;  /* 0x00000026b71b7221 */ /* 0x008fe20000010000 */
[----:B------:R-:W-:Y:S01]  /*11a80*/  F2FP.BF16.F32.PACK_AB R180, R5, R180 ;  /* 0x000000b405b4723e */ /* 0x000fe200000010ff */
[--C-:B------:R-:W-:Y:S01]  /*11a90*/  FFMA.FTZ R163, R70, UR46, -R32.reuse ;  /* 0x0000002e46a37c23 */ /* 0x100fe20008010820 */
[----:B--2---:R-:W-:Y:S01]  /*11aa0*/  @P2 SHF.R.U32.HI R46, RZ, R44, R35 ;  /* 0x0000002cff2e2219 */ /* 0x004fe20000011623 */
[--C-:B------:R-:W-:Y:S01]  /*11ab0*/  FFMA.FTZ R74, R74, UR46, -R32.reuse ;  /* 0x0000002e4a4a7c23 */ /* 0x100fe20008010820 */
[----:B------:R-:W-:Y:S01]  /*11ac0*/  F2FP.BF16.F32.PACK_AB R182, R9, R182 ;  /* 0x000000b609b6723e */ /* 0x000fe200000010ff */
[--C-:B------:R-:W-:Y:S01]  /*11ad0*/  FFMA.FTZ R75, R75, UR46, -R32.reuse ;  /* 0x0000002e4b4b7c23 */ /* 0x100fe20008010820 */
[----:B------:R-:W1:Y:S01]  /*11ae0*/  MUFU.EX2 R14, R14 ;  /* 0x0000000e000e7308 */ /* 0x000e620000000800 */
[----:B----4-:R-:W-:Y:S01]  /*11af0*/  FADD.FTZ R38, R12, R27 ;  /* 0x0000001b0c267221 */ /* 0x010fe20000010000 */
        /* <DEDUP_REMOVED lines=9> */
[----:B------:R-:W-:Y:S01]  /*11b90*/  IMAD.IADD R127, R127, 0x1, R46 ;  /* 0x000000017f7f7824 */ /* 0x000fe200078e022e */
[----:B------:R-:W-:-:S02]  /*11ba0*/  F2FP.BF16.F32.PACK_AB R176, R13, R176 ;  /* 0x000000b00db0723e */ /* 0x000fc400000010ff */
[----:B------:R-:W-:Y:S01]  /*11bb0*/  FADD.FTZ R31, R25, R38 ;  /* 0x00000026191f7221 */ /* 0x000fe20000010000 */
[----:B------:R-:W-:Y:S01]  /*11bc0*/  FFMA.FTZ R38, R67, UR46, -R32 ;  /* 0x0000002e43267c23 */ /* 0x000fe20008010820 */
[----:B------:R-:W0:Y:S01]  /*11bd0*/  MUFU.EX2 R20, R20 ;  /* 0x0000001400147308 */ /* 0x000e220000000800 */
[----:B-1----:R-:W-:Y:S01]  /*11be0*/  FADD.FTZ R40, R14, R27 ;  /* 0x0000001b0e287221 */ /* 0x002fe20000010000 */
[----:B------:R-:W-:Y:S01]  /*11bf0*/  FADD.FTZ R42, R168, R31 ;  /* 0x0000001fa82a7221 */ /* 0x000fe20000010000 */
[----:B------:R-:W-:Y:S01]  /*11c00*/  F2FP.BF16.F32.PACK_AB R178, R15, R178 ;  /* 0x000000b20fb2723e */ /* 0x000fe200000010ff */
[----:B------:R-:W-:Y:S01]  /*11c10*/  IMAD.IADD R10, R127, 0x1, R10 ;  /* 0x000000017f0a7824 */ /* 0x000fe200078e020a */
[----:B------:R-:W-:Y:S01]  /*11c20*/  F2FP.BF16.F32.PACK_AB R172, R21, R172 ;  /* 0x000000ac15ac723e */ /* 0x000fe200000010ff */
[----:B------:R-:W-:Y:S01]  /*11c30*/  FADD.FTZ R31, R29, R42 ;  /* 0x0000002a1d1f7221 */ /* 0x000fe20000010000 */
[----:B------:R-:W-:Y:S01]  /*11c40*/  F2FP.BF16.F32.PACK_AB R174, R25, R174 ;  /* 0x000000ae19ae723e */ /* 0x000fe200000010ff */
[----:B------:R-:W1:Y:S01]  /*11c50*/  MUFU.EX2 R173, R173 ;  /* 0x000000ad00ad7308 */ /* 0x000e620000000800 */
[----:B--2---:R-:W-:Y:S01]  /*11c60*/  FADD.FTZ R27, R179, R40 ;  /* 0x00000028b31b7221 */ /* 0x004fe20000010000 */
[----:B------:R-:W-:Y:S01]  /*11c70*/  FADD.FTZ R44, R170, R31 ;  /* 0x0000001faa2c7221 */ /* 0x000fe20000010000 */
[----:B------:R-:W-:-:S02]  /*11c80*/  F2FP.BF16.F32.PACK_AB R168, R29, R168 ;  /* 0x000000a81da8723e */ /* 0x000fc400000010ff */
[C---:B------:R-:W-:Y:S01]  /*11c90*/  F2FP.BF16.F32.PACK_AB R170, R33.reuse, R170 ;  /* 0x000000aa21aa723e */ /* 0x040fe200000010ff */
[----:B------:R-:W-:Y:S01]  /*11ca0*/  FADD.FTZ R31, R33, R44 ;  /* 0x0000002c211f7221 */ /* 0x000fe20000010000 */
[----:B------:R-:W-:Y:S01]  /*11cb0*/  F2FP.BF16.F32.PACK_AB R183, R12, R183 ;  /* 0x000000b70cb7723e */ /* 0x000fe200000010ff */
[----:B------:R-:W2:Y:S01]  /*11cc0*/  MUFU.EX2 R24, R24 ;  /* 0x0000001800187308 */ /* 0x000ea20000000800 */
[----:B0-----:R-:W-:Y:S01]  /*11cd0*/  FADD.FTZ R40, R20, R27 ;  /* 0x0000001b14287221 */ /* 0x001fe20000010000 */
[----:B------:R-:W-:Y:S01]  /*11ce0*/  FADD.FTZ R44, R164, R31 ;  /* 0x0000001fa42c7221 */ /* 0x000fe20000010000 */
[C---:B------:R-:W-:Y:S02]  /*11cf0*/  F2FP.BF16.F32.PACK_AB R164, R3.reuse, R164 ;  /* 0x000000a403a4723e */ /* 0x040fe400000010ff */
[----:B------:R-:W-:Y:S01]  /*11d00*/  F2FP.BF16.F32.PACK_AB R177, R14, R177 ;  /* 0x000000b10eb1723e */ /* 0x000fe200000010ff */
[----:B------:R-:W-:Y:S01]  /*11d10*/  FADD.FTZ R31, R3, R44 ;  /* 0x0000002c031f7221 */ /* 0x000fe20000010000 */
[----:B------:R-:W-:Y:S01]  /*11d20*/  F2FP.BF16.F32.PACK_AB R179, R20, R179 ;  /* 0x000000b314b3723e */ /* 0x000fe200000010ff */
[----:B------:R-:W0:Y:S01]  /*11d30*/  MUFU.EX2 R175, R175 ;  /* 0x000000af00af7308 */ /* 0x000e220000000800 */
[----:B-1----:R-:W-:Y:S01]  /*11d40*/  FADD.FTZ R27, R173, R40 ;  /* 0x00000028ad1b7221 */ /* 0x002fe20000010000 */
[----:B------:R-:W-:Y:S01]  /*11d50*/  FADD.FTZ R44, R166, R31 ;  /* 0x0000001fa62c7221 */ /* 0x000fe20000010000 */
[--C-:B------:R-:W-:Y:S01]  /*11d60*/  FFMA.FTZ R40, R71, UR46, -R32.reuse ;  /* 0x0000002e47287c23 */ /* 0x100fe20008010820 */
[----:B------:R-:W-:Y:S01]  /*11d70*/  FFMA.FTZ R32, R87, UR46, -R32 ;  /* 0x0000002e57207c23 */ /* 0x000fe20008010820 */
[C---:B------:R-:W-:Y:S01]  /*11d80*/  F2FP.BF16.F32.PACK_AB R166, R37.reuse, R166 ;  /* 0x000000a625a6723e */ /* 0x040fe200000010ff */
[----:B------:R-:W-:-:S02]  /*11d90*/  FADD.FTZ R31, R37, R44 ;  /* 0x0000002c251f7221 */ /* 0x000fc40000010000 */
[----:B------:R-:W1:Y:S01]  /*11da0*/  MUFU.EX2 R26, R26 ;  /* 0x0000001a001a7308 */ /* 0x000e620000000800 */
[----:B--2---:R-:W-:Y:S01]  /*11db0*/  FADD.FTZ R42, R24, R27 ;  /* 0x0000001b182a7221 */ /* 0x004fe20000010000 */
[----:B------:R-:W-:Y:S01]  /*11dc0*/  FADD.FTZ R44, R160, R31 ;  /* 0x0000001fa02c7221 */ /* 0x000fe20000010000 */
[----:B------:R-:W-:Y:S02]  /*11dd0*/  F2FP.BF16.F32.PACK_AB R160, R41, R160 ;  /* 0x000000a029a0723e */ /* 0x000fe400000010ff */
[----:B------:R-:W-:-:S03]  /*11de0*/  F2FP.BF16.F32.PACK_AB R173, R24, R173 ;  /* 0x000000ad18ad723e */ /* 0x000fc600000010ff */
        /* <DEDUP_REMOVED lines=14> */
[----:B------:R-:W-:Y:S01]  /*11ed0*/  FADD.FTZ R27, R41, R44 ;  /* 0x0000002c291b7221 */ /* 0x000fe20000010000 */
[----:B------:R-:W-:-:S03]  /*11ee0*/  F2FP.BF16.F32.PACK_AB R171, R30, R171 ;  /* 0x000000ab1eab723e */ /* 0x000fc600000010ff */
[----:B------:R-:W-:Y:S01]  /*11ef0*/  FADD.FTZ R44, R162, R27 ;  /* 0x0000001ba22c7221 */ /* 0x000fe20000010000 */
[----:B------:R-:W-:Y:S01]  /*11f00*/  F2FP.BF16.F32.PACK_AB R162, R45, R162 ;  /* 0x000000a22da2723e */ /* 0x000fe200000010ff */
[----:B------:R-:W2:Y:S01]  /*11f10*/  MUFU.EX2 R167, R167 ;  /* 0x000000a700a77308 */ /* 0x000ea20000000800 */
[----:B0-----:R-:W-:Y:S01]  /*11f20*/  FADD.FTZ R5, R165, R42 ;  /* 0x0000002aa5057221 */ /* 0x001fe20000010000 */
[----:B------:R-:W-:-:S06]  /*11f30*/  FADD.FTZ R9, R45, R44 ;  /* 0x0000002c2d097221 */ /* 0x000fcc0000010000 */
        /* <DEDUP_REMOVED lines=50> */
[----:B------:R-:W-:-:S06]  /*12260*/  VIADD R3, R88, 0xfffffffe ;  /* 0xfffffffe58037836 */ /* 0x000fcc0000000000 */
[----:B------:R-:W2:Y:S01]  /*12270*/  MUFU.EX2 R61, R61 ;  /* 0x0000003d003d7308 */ /* 0x000ea20000000800 */
[----:B0-----:R-:W-:Y:S01]  /*12280*/  FADD.FTZ R44, R154, R5 ;  /* 0x000000059a2c7221 */ /* 0x001fe20000010000 */
[C---:B-1----:R-:W-:Y:S01]  /*12290*/  FADD.FTZ R4, R155.reuse, R4 ;  /* 0x000000049b047221 */ /* 0x042fe20000010000 */
[----:B------:R-:W-:Y:S02]  /*122a0*/  F2FP.BF16.F32.PACK_AB R155, R155, R86 ;  /* 0x000000569b9b723e */ /* 0x000fe400000010ff */
[C---:B--2---:R-:W-:Y:S01]  /*122b0*/  FADD.FTZ R5, R61.reuse, R44 ;  /* 0x0000002c3d057221 */ /* 0x044fe20000010000 */
        /* <DEDUP_REMOVED lines=13> */
.L_x_7920:
[----:B------:R-:W-:-:S13]  /*12390*/  ISETP.NE.AND P4, PT, R11, 0x1, PT ;  /* 0x000000010b00780c */ /* 0x000fda0003f85270 */
[----:B------:R-:W0:Y:S02]  /*123a0*/  @P4 LDC.64 R12, c[0x0][0x9e8] ;  /* 0x00027a00ff0c4b82 */ /* 0x000e240000000a00 */
[----:B0-----:R-:W-:-:S05]  /*123b0*/  @P4 IMAD.HI.U32 R12, R9, R12, RZ ;  /* 0x0000000c090c4227 */ /* 0x001fca00078e00ff */
[----:B------:R-:W-:-:S07]  /*123c0*/  @P4 SHF.R.U32.HI R9, RZ, R13, R12 ;  /* 0x0000000dff094219 */ /* 0x000fce000001160c */
.L_x_7921:
[----:B------:R-:W-:Y:S05]  /*123d0*/  BSYNC B0 ;  /* 0x0000000000007941 */ /* 0x000fea0003800000 */
.L_x_7919:
[----:B------:R-:W-:-:S05]  /*123e0*/  IMAD R9, R9, R11, R11 ;  /* 0x0000000b09097224 */ /* 0x000fca00078e020b */
[----:B------:R-:W-:-:S07]  /*123f0*/  VIMNMX R10, R10, R9, PT ;  /* 0x000000090a0a7248 */ /* 0x000fce0003fe0100 */
.L_x_7918:
[----:B------:R-:W-:Y:S01]  /*12400*/  SHF.R.S32.HI R9, RZ, 0x1f, R10 ;  /* 0x0000001fff097819 */ /* 0x000fe2000001140a */
[----:B------:R-:W-:Y:S01]  /*12410*/  ULDC UR51, c[0x0][0x9e4] ;  /* 0x0002790000337ab9 */ /* 0x000fe20000000800 */
[----:B------:R-:W-:Y:S01]  /*12420*/  ULDC UR48, c[0x0][0x9e4] ;  /* 0x0002790000307ab9 */ /* 0x000fe20000000800 */
[----:B------:R-:W-:Y:S01]  /*12430*/  ULDC UR52, c[0x0][0x9dc] ;  /* 0x0002770000347ab9 */ /* 0x000fe20000000800 */
[----:B------:R-:W-:Y:S01]  /*12440*/  LEA.HI R9, R9, R10, RZ, 0x7 ;  /* 0x0000000a09097211 */ /* 0x000fe200078f38ff */
[----:B------:R-:W-:Y:S01]  /*12450*/  ULDC UR54, c[0x0][0x9dc] ;  /* 0x0002770000367ab9 */ /* 0x000fe20000000800 */
[----:B------:R-:W-:Y:S01]  /*12460*/  ULDC UR47, c[0x0][0x988] ;  /* 0x00026200002f7ab9 */ /* 0x000fe20000000800 */
[----:B------:R-:W-:Y:S01]  /*12470*/  ULDC UR50, c[0x0][0x988] ;  /* 0x0002620000327ab9 */ /* 0x000fe20000000800 */
[----:B------:R-:W-:Y:S01]  /*12480*/  SHF.R.S32.HI R9, RZ, 0x7, R9 ;  /* 0x00000007ff097819 */ /* 0x000fe20000011409 */
[----:B------:R-:W-:Y:S01]  /*12490*/  ULDC UR49, c[0x0][0x988] ;  /* 0x0002620000317ab9 */ /* 0x000fe20000000800 */
[----:B------:R-:W-:Y:S01]  /*124a0*/  ULDC UR55, c[0x0][0x9e0] ;  /* 0x0002780000377ab9 */ /* 0x000fe20000000800 */
[----:B------:R-:W-:Y:S01]  /*124b0*/  ULDC UR53, c[0x0][0x9e0] ;  /* 0x0002780000357ab9 */ /* 0x000fe20000000800 */
[----:B------:R-:W-:-:S02]  /*124c0*/  VIMNMX R9, R194, R9, !PT ;  /* 0x00000009c2097248 */ /* 0x000fc40007fe0100 */
[----:B------:R-:W-:Y:S02]  /*124d0*/  CS2R R150, SRZ ;  /* 0x0000000000967805 */ /* 0x000fe4000001ff00 */
        /* <DEDUP_REMOVED lines=33> */
[----:B------:R-:W-:-:S07]  /*126f0*/  IMAD.MOV.U32 R151, RZ, RZ, RZ ;  /* 0x000000ffff977224 */ /* 0x000fce00078e00ff */
.L_x_7940:
[----:B------:R-:W-:Y:S01]  /*12700*/  VIADD R14, R22, 0x1 ;  /* 0x00000001160e7836 */ /* 0x000fe20000000000 */
[----:B------:R-:W-:Y:S05]  /*12710*/  YIELD ;  /* 0x0000000000007946 */ /* 0x000fea0003800000 */
[----:B------:R-:W-:-:S04]  /*12720*/  ISETP.NE.AND P4, PT, R14, 0x2, PT ;  /* 0x000000020e00780c */ /* 0x000fc80003f85270 */
[----:B------:R-:W-:Y:S02]  /*12730*/  SEL R15, RZ, 0x1, P4 ;  /* 0x00000001ff0f7807 */ /* 0x000fe40002000000 */
[----:B------:R-:W-:Y:S02]  /*12740*/  SEL R14, R14, RZ, P4 ;  /* 0x000000ff0e0e7207 */ /* 0x000fe40002000000 */
[----:B------:R-:W-:Y:S02]  /*12750*/  ISETP.NE.AND P4, PT, R193, RZ, PT ;  /* 0x000000ffc100720c */ /* 0x000fe40003f85270 */
[----:B------:R-:W-:-:S11]  /*12760*/  LOP3.LUT R15, R186, R15, RZ, 0x3c, !PT ;  /* 0x0000000fba0f7212 */ /* 0x000fd600078e3cff */
[----:B------:R-:W-:Y:S05]  /*12770*/  @P4 BRA `(.L_x_7923) ;  /* 0x0000000000304947 */ /* 0x000fea0003800000 */
[----:B------:R-:W-:Y:S05]  /*12780*/  @!P0 BRA `(.L_x_7924) ;  /* 0x0000000000048947 */ /* 0x000fea0003800000 */
[----:B------:R-:W-:Y:S01]  /*12790*/  BPT.TRAP 0x1 ;  /* 0x000000040000795c */ /* 0x000fe20000300000 */
.L_x_7924:
[----:B------:R-:W-:Y:S01]  /*127a0*/  IMAD R11, R14, 0x8, R2 ;  /* 0x000000080e0b7824 */ /* 0x000fe200078e0202 */
[----:B------:R-:W-:-:S04]  /*127b0*/  SHF.L.U32 R6, R15, 0x1f, RZ ;  /* 0x0000001f0f067819 */ /* 0x000fc800000006ff */
[----:B------:R0:W1:Y:S01]  /*127c0*/  SYNCS.PHASECHK.TRANS64.TRYWAIT P5, [R11+URZ+0x28830], R6 ;  /* 0x028830060b0075a7 */ /* 0x00006200080a017f */
[----:B------:R-:W-:Y:S05]  /*127d0*/  @!P0 BRA `(.L_x_7925) ;  /* 0x0000000000048947 */ /* 0x000fea0003800000 */
[----:B------:R-:W-:Y:S01]  /*127e0*/  BPT.TRAP 0x1 ;  /* 0x000000040000795c */ /* 0x000fe20000300000 */
.L_x_7925:
[----:B------:R-:W-:Y:S04]  /*127f0*/  BSSY B0, `(.L_x_7923) ;  /* 0x0000004000007945 */ /* 0x000fe80003800000 */
[----:B-1----:R-:W-:Y:S05]  /*12800*/  @P5 BRA `(.L_x_7926) ;  /* 0x0000000000085947 */ /* 0x002fea0003800000 */
[----:B------:R-:W1:Y:S02]  /*12810*/  SYNCS.PHASECHK.TRANS64.TRYWAIT P5, [R11+URZ+0x28830], R6 ;  /* 0x028830060b0075a7 */ /* 0x000e6400080a017f */
[----:B-1----:R-:W-:Y:S05]  /*12820*/  @!P5 BRA `(.L_x_7927) ;  /* 0x0000016000b8d947 */ /* 0x002fea0003800000 */
.L_x_7926:
[----:B------:R-:W-:Y:S05]  /*12830*/  BSYNC B0 ;  /* 0x0000000000007941 */ /* 0x000fea0003800000 */
.L_x_7923:
[----:B01----:R-:W0:Y:S01]  /*12840*/  S2R R6, SR_TID.X ;  /* 0x0000000000067919 */ /* 0x003e220000002100 */
[----:B------:R-:W-:Y:S05]  /*12850*/  WARPSYNC.ALL ;  /* 0x0000000000007948 */ /* 0x000fea0003800000 */
[----:B------:R-:W-:Y:S02]  /*12860*/  IMAD R10, R14, 0x800, R7 ;  /* 0x000008000e0a7824 */ /* 0x000fe400078e0207 */
[----:B------:R-:W-:Y:S02]  /*12870*/  IMAD.MOV.U32 R11, RZ, RZ, 0x40000040 ;  /* 0x40000040ff0b7424 */ /* 0x000fe400078e00ff */
[C---:B------:R-:W-:Y:S01]  /*12880*/  VIADD R24, R10.reuse, 0x4 ;  /* 0x000000040a187836 */ /* 0x040fe20000000000 */
[C---:B------:R-:W-:Y:S01]  /*12890*/  R2UR UR14, R10.reuse ;  /* 0x000000000a0e72ca */ /* 0x040fe200000e0000 */
[----:B------:R-:W-:Y:S01]  /*128a0*/  IMAD.MOV.U32 R25, RZ, RZ, 0x40000040 ;  /* 0x40000040ff197424 */ /* 0x000fe200078e00ff */
[----:B------:R-:W-:Y:S01]  /*128b0*/  R2UR UR15, R11 ;  /* 0x000000000b0f72ca */ /* 0x000fe200000e0000 */
[----:B------:R-:W-:Y:S01]  /*128c0*/  VIADD R20, R10, 0x2 ;  /* 0x000000020a147836 */ /* 0x000fe20000000000 */
[----:B------:R-:W-:Y:S01]  /*128d0*/  R2UR UR6, R24 ;  /* 0x00000000180672ca */ /* 0x000fe200000e0000 */
[C---:B------:R-:W-:Y:S01]  /*128e0*/  VIADD R24, R10.reuse, 0x404 ;  /* 0x000004040a187836 */ /* 0x040fe20000000000 */
[C---:B------:R-:W-:Y:S01]  /*128f0*/  R2UR UR7, R25.reuse ;  /* 0x00000000190772ca */ /* 0x040fe200000e0000 */
[----:B------:R-:W-:Y:S01]  /*12900*/  IMAD.MOV.U32 R21, RZ, RZ, 0x40000040 ;  /* 0x40000040ff157424 */ /* 0x000fe200078e00ff */
[----:B------:R-:W-:Y:S01]  /*12910*/  R2UR UR31, R25 ;  /* 0x00000000191f72ca */ /* 0x000fe200000e0000 */
[----:B------:R-:W-:Y:S01]  /*12920*/  VIADD R12, R10, 0x6 ;  /* 0x000000060a0c7836 */ /* 0x000fe20000000000 */
[----:B------:R-:W-:Y:S01]  /*12930*/  R2UR UR30, R24 ;  /* 0x00000000181e72ca */ /* 0x000fe200000e0000 */
[----:B------:R-:W-:Y:S01]  /*12940*/  IMAD.MOV.U32 R13, RZ, RZ, 0x40000040 ;  /* 0x40000040ff0d7424 */ /* 0x000fe200078e00ff */
[----:B------:R-:W-:Y:S01]  /*12950*/  R2UR UR10, R20 ;  /* 0x00000000140a72ca */ /* 0x000fe200000e0000 */
[----:B------:R-:W-:Y:S01]  /*12960*/  VIADD R20, R10, 0x400 ;  /* 0x000004000a147836 */ /* 0x000fe20000000000 */
[----:B------:R-:W-:-:S02]  /*12970*/  R2UR UR11, R21 ;  /* 0x00000000150b72ca */ /* 0x000fc400000e0000 */
[----:B------:R-:W-:Y:S01]  /*12980*/  R2UR UR18, R12 ;  /* 0x000000000c1272ca */ /* 0x000fe200000e0000 */
[C---:B------:R-:W-:Y:S01]  /*12990*/  VIADD R12, R10.reuse, 0x402 ;  /* 0x000004020a0c7836 */ /* 0x040fe20000000000 */
[----:B------:R-:W-:Y:S01]  /*129a0*/  R2UR UR19, R13 ;  /* 0x000000000d1372ca */ /* 0x000fe200000e0000 */
[----:B------:R-:W-:Y:S01]  /*129b0*/  VIADD R10, R10, 0x406 ;  /* 0x000004060a0a7836 */ /* 0x000fe20000000000 */
[----:B------:R-:W-:Y:S02]  /*129c0*/  R2UR UR22, R20 ;  /* 0x00000000141672ca */ /* 0x000fe400000e0000 */
[----:B0-----:R-:W-:Y:S02]  /*129d0*/  SHF.R.U32.HI R6, RZ, 0x7, R6 ;  /* 0x00000007ff067819 */ /* 0x001fe40000011606 */
[----:B------:R-:W-:Y:S02]  /*129e0*/  R2UR UR23, R21 ;  /* 0x00000000151772ca */ /* 0x000fe400000e0000 */
[----:B------:R-:W-:Y:S01]  /*129f0*/  R2UR UR26, R12 ;  /* 0x000000000c1a72ca */ /* 0x000fe200000e0000 */
[----:B------:R-:W-:Y:S01]  /*12a00*/  VIADD R6, R6, 0x8 ;  /* 0x0000000806067836 */ /* 0x000fe20000000000 */
[----:B------:R-:W-:-:S02]  /*12a10*/  R2UR UR27, R13 ;  /* 0x000000000d1b72ca */ /* 0x000fc400000e0000 */
[----:B------:R-:W-:Y:S02]  /*12a20*/  R2UR UR34, R10 ;  /* 0x000000000a2272ca */ /* 0x000fe400000e0000 */
[----:B------:R0:W-:Y:S01]  /*12a30*/  BAR.SYNC.DEFER_BLOCKING R6, 0x100 ;  /* 0x000400060000751d */ /* 0x0001e20000010000 */
[----:B------:R-:W-:-:S05]  /*12a40*/  R2UR UR35, R11 ;  /* 0x000000000b2372ca */ /* 0x000fca00000e0000 */
        /* <DEDUP_REMOVED lines=27> */
.L_x_7929:
[----:B------:R-:W-:Y:S01]  /*12c00*/  SHF.L.U32 R6, R186, 0x1f, RZ ;  /* 0x0000001fba067819 */ /* 0x000fe200000006ff */
[----:B------:R-:W-:-:S04]  /*12c10*/  IMAD R10, R22, 0x8, R2 ;  /* 0x00000008160a7824 */ /* 0x000fc800078e0202 */
[----:B------:R0:W1:Y:S01]  /*12c20*/  SYNCS.PHASECHK.TRANS64.TRYWAIT P4, [R10+URZ+0x28850], R6 ;  /* 0x028850060a0075a7 */ /* 0x000062000808017f */
[----:B------:R-:W-:Y:S05]  /*12c30*/  @!P0 BRA `(.L_x_7930) ;  /* 0x0000000000048947 */ /* 0x000fea0003800000 */
[----:B------:R-:W-:Y:S01]  /*12c40*/  BPT.TRAP 0x1 ;  /* 0x000000040000795c */ /* 0x000fe20000300000 */
.L_x_7930:
[----:B-1----:R-:W-:Y:S05]  /*12c50*/  @P4 BRA `(.L_x_7928) ;  /* 0x0000000000084947 */ /* 0x002fea0003800000 */
[----:B------:R-:W1:Y:S02]  /*12c60*/  SYNCS.PHASECHK.TRANS64.TRYWAIT P4, [R10+URZ+0x28850], R6 ;  /* 0x028850060a0075a7 */ /* 0x000e64000808017f */
[----:B-1----:R-:W-:Y:S05]  /*12c70*/  @!P4 BRA `(.L_x_7931) ;  /* 0x0000015c00b8c947 */ /* 0x002fea0003800000 */
.L_x_7928:
[----:B01----:R-:W-:Y:S01]  /*12c80*/  VIADD R6, R2, 0x400 ;  /* 0x0000040002067836 */ /* 0x003fe20000000000 */
[----:B------:R-:W-:Y:S05]  /*12c90*/  WARPSYNC.ALL ;  /* 0x0000000000007948 */ /* 0x000fea0003800000 */
[----:B------:R-:W-:Y:S01]  /*12ca0*/  SHF.R.U32.HI R6, RZ, 0x4, R6 ;  /* 0x00000004ff067819 */ /* 0x000fe20000011606 */
[----:B------:R-:W-:Y:S01]  /*12cb0*/  IMAD.MOV.U32 R11, RZ, RZ, 0x40000040 ;  /* 0x40000040ff0b7424 */ /* 0x000fe200078e00ff */
[----:B------:R-:W-:Y:S01]  /*12cc0*/  WARPGROUP.ARRIVE ;  /* 0x00000000000079c5 */ /* 0x000fe20000000000 */
[----:B------:R-:W-:Y:S01]  /*12cd0*/  IMAD.MOV.U32 R13, RZ, RZ, 0x40000040 ;  /* 0x40000040ff0d7424 */ /* 0x000fe200078e00ff */
[----:B------:R-:W-:-:S04]  /*12ce0*/  LOP3.LUT R6, R6, 0x3fff, RZ, 0xc0, !PT ;  /* 0x00003fff06067812 */ /* 0x000fc800078ec0ff */
[----:B------:R-:W0:Y:S01]  /*12cf0*/  S2R R20, SR_TID.X ;  /* 0x0000000000147919 */ /* 0x000e220000002100 */
[----:B------:R-:W-:Y:S01]  /*12d00*/  R2UR UR7, R11 ;  /* 0x000000000b0772ca */ /* 0x000fe200000e0000 */
[----:B------:R-:W-:Y:S01]  /*12d10*/  IMAD.MOV.U32 R11, RZ, RZ, 0x40000040 ;  /* 0x40000040ff0b7424 */ /* 0x000fe200078e00ff */
[----:B------:R-:W-:-:S05]  /*12d20*/  LOP3.LUT R6, R6, 0x4000000, RZ, 0xfc, !PT ;  /* 0x0400000006067812 */ /* 0x000fca00078efcff */
[----:B------:R-:W-:Y:S02]  /*12d30*/  IMAD R10, R22, 0x800, R6 ;  /* 0x00000800160a7824 */ /* 0x000fe400078e0206 */
[----:B------:R-:W-:Y:S02]  /*12d40*/  @!P1 IMAD R6, R14, 0x8, R2 ;  /* 0x000000080e069824 */ /* 0x000fe400078e0202 */
[C---:B------:R-:W-:Y:S01]  /*12d50*/  VIADD R12, R10.reuse, 0x80 ;  /* 0x000000800a0c7836 */ /* 0x040fe20000000000 */
[----:B------:R-:W-:Y:S01]  /*12d60*/  R2UR UR6, R10 ;  /* 0x000000000a0672ca */ /* 0x000fe200000e0000 */
[----:B------:R-:W-:-:S05]  /*12d70*/  @!P1 VIADD R6, R6, 0x28840 ;  /* 0x0002884006069836 */ /* 0x000fca0000000000 */
[----:B------:R-:W-:-:S07]  /*12d80*/  @!P1 PRMT R6, RZ, 0x654, R6 ;  /* 0x00000654ff069816 */ /* 0x000fce0000000006 */
[----:B------:R-:W-:Y:S01]  /*12d90*/  HGMMA.64x128x16.F32.BF16 R88, R180, gdesc[UR4].tnspB, R88, gsb0 ;  /* 0x41e00004b4587df0 */ /* 0x000fe20008001858 */
[----:B------:R-:W-:Y:S01]  /*12da0*/  R2UR UR6, R12 ;  /* 0x000000000c0672ca */ /* 0x000fe200000e0000 */
[----:B------:R-:W-:Y:S01]  /*12db0*/  VIADD R12, R10, 0x100 ;  /* 0x000001000a0c7836 */ /* 0x000fe20000000000 */
[----:B------:R-:W-:Y:S01]  /*12dc0*/  R2UR UR7, R13 ;  /* 0x000000000d0772ca */ /* 0x000fe200000e0000 */
[----:B------:R-:W-:Y:S01]  /*12dd0*/  IMAD.MOV.U32 R13, RZ, RZ, 0x40000040 ;  /* 0x40000040ff0d7424 */ /* 0x000fe200078e00ff */
[----:B0-----:R-:W-:Y:S01]  /*12de0*/  SHF.R.U32.HI R20, RZ, 0x7, R20 ;  /* 0x00000007ff147819 */ /* 0x001fe20000011614 */
[----:B------:R-:W-:Y:S02]  /*12df0*/  WARPGROUP.DEPBAR.LE gsb0, 0x0 ;  /* 0x00008000000079c5 */ /* 0x000fe40000010000 */
[----:B------:R-:W-:-:S08]  /*12e00*/  WARPGROUP.ARRIVE ;  /* 0x00000000000079c5 */ /* 0x000fd00000000000 */
        /* <DEDUP_REMOVED lines=30> */
[----:B------:R-:W-:Y:S01]  /*12ff0*/  R2UR UR6, R12 ;  /* 0x000000000c0672ca */ /* 0x000fe200000e0000 */
[----:B------:R-:W-:Y:S01]  /*13000*/  IMAD.SHL.U32 R12, R3, 0x80, RZ ;  /* 0x00000080030c7824 */ /* 0x000fe200078e00ff */
[----:B------:R-:W-:Y:S01]  /*13010*/  R2UR UR7, R13 ;  /* 0x000000000d0772ca */ /* 0x000fe200000e0000 */
[----:B------:R-:W-:Y:S02]  /*13020*/  WARPGROUP.DEPBAR.LE gsb0, 0x0 ;  /* 0x00008000000079c5 */ /* 0x000fe40000010000 */
[----:B------:R-:W-:-:S10]  /*13030*/  WARPGROUP.ARRIVE ;  /* 0x00000000000079c5 */ /* 0x000fd40000000000 */
[----:B------:R-:W-:Y:S01]  /*13040*/  HGMMA.64x128x16.F32.BF16 R88, R156, gdesc[UR4].tnspB, R88, gsb0 ;  /* 0x41e000049c587df0 */ /* 0x000fe20008001858 */
[----:B------:R-:W-:Y:S02]  /*13050*/  R2UR UR6, R10 ;  /* 0x000000000a0672ca */ /* 0x000fe400000e0000 */
[----:B------:R-:W-:Y:S01]  /*13060*/  R2UR UR7, R11 ;  /* 0x000000000b0772ca */ /* 0x000fe200000e0000 */
[----:B------:R-:W0:Y:S08]  /*13070*/  @P2 LDC R10, c[0x0][0x44c] ;  /* 0x00011300ff0a2b82 */ /* 0x000e300000000800 */
[----:B------:R-:W1:Y:S01]  /*13080*/  @P2 LDC R11, c[0x0][0x450] ;  /* 0x00011400ff0b2b82 */ /* 0x000e620000000800 */
[----:B------:R-:W-:-:S02]  /*13090*/  WARPGROUP.DEPBAR.LE gsb0, 0x0 ;  /* 0x00008000000079c5 */ /* 0x000fc40000010000 */
[----:B------:R-:W-:-:S06]  /*130a0*/  WARPGROUP.ARRIVE ;  /* 0x00000000000079c5 */ /* 0x000fcc0000000000 */
[----:B------:R-:W-:Y:S03]  /*130b0*/  HGMMA.64x128x16.F32.BF16 R88, R152, gdesc[UR4].tnspB, R88, gsb0 ;  /* 0x41e0000498587df0 */ /* 0x000fe60008001858 */
[----:B------:R-:W-:Y:S02]  /*130c0*/  WARPGROUP.DEPBAR.LE gsb0, 0x0 ;  /* 0x00008000000079c5 */ /* 0x000fe40000010000 */
[----:B------:R-:W-:-:S04]  /*130d0*/  IMAD.IADD R153, R195, 0x1, R192 ;  /* 0x00000001c3997824 */ /* 0x000fc800078e02c0 */
[----:B0-----:R-:W-:-:S05]  /*130e0*/  @P2 IMAD.HI.U32 R10, R153, R10, RZ ;  /* 0x0000000a990a2227 */ /* 0x001fca00078e00ff */
[----:B-1----:R-:W-:Y:S02]  /*130f0*/  @P2 SHF.R.U32.HI R153, RZ, R11, R10 ;  /* 0x0000000bff992219 */ /* 0x002fe4000001160a */
[----:B------:R-:W-:Y:S02]  /*13100*/  IADD3 R10, -R20, 0xb, RZ ;  /* 0x0000000b140a7810 */ /* 0x000fe40007ffe1ff */
[----:B------:R-:W-:Y:S01]  /*13110*/  IADD3 R20, -R188, 0x1, -R12 ;  /* 0x00000001bc147810 */ /* 0x000fe20007ffe90c */
[----:B------:R-:W0:Y:S03]  /*13120*/  SHFL.IDX PT, R154, R153, RZ, 0x1c1f ;  /* 0x001c1fff999a7589 */ /* 0x000e2600000e0000 */
[----:B------:R-:W-:Y:S01]  /*13130*/  IADD3 R20, -R187, R20, R189 ;  /* 0x00000014bb147210 */ /* 0x000fe20007ffe1bd */
[----:B------:R1:W-:Y:S06]  /*13140*/  BAR.ARV R10, 0x100 ;  /* 0x0004000a0000751d */ /* 0x0003ec0000002000 */
[----:B------:R2:W-:Y:S01]  /*13150*/  @!P1 SYNCS.ARRIVE.TRANS64.RED.A1T0 RZ, [R6+URZ], RZ ;  /* 0x000000ff06ff99a7 */ /* 0x0005e2000810043f */
[----:B------:R-:W-:-:S02]  /*13160*/  VIADD R152, R20, UR55 ;  /* 0x0000003714987c36 */ /* 0x000fc40008000000 */
[----:B--2---:R-:W-:-:S05]  /*13170*/  IMAD.U32 R6, RZ, RZ, UR52 ;  /* 0x00000034ff067e24 */ /* 0x004fca000f8e00ff */
[----:B------:R-:W-:-:S05]  /*13180*/  LOP3.LUT R21, RZ, R6, RZ, 0x33, !PT ;  /* 0x00000006ff157212 */ /* 0x000fca00078e33ff */
[----:B------:R-:W-:Y:S02]  /*13190*/  IMAD.IADD R21, R21, 0x1, R20 ;  /* 0x0000000115157824 */ /* 0x000fe400078e0214 */
[--C-:B0-----:R-:W-:Y:S02]  /*131a0*/  IMAD.IADD R20, R152, 0x1, R154.reuse ;  /* 0x0000000198147824 */ /* 0x101fe400078e029a */
[----:B------:R-:W-:Y:S01]  /*131b0*/  IMAD.IADD R13, R21, 0x1, R154 ;  /* 0x00000001150d7824 */ /* 0x000fe200078e029a */
[----:B-1----:R-:W-:Y:S06]  /*131c0*/  @!P3 BRA `(.L_x_7932) ;  /* 0x000000000058b947 */ /* 0x002fec0003800000 */
        /* <DEDUP_REMOVED lines=12> */
.L_x_7934:
[----:B------:R-:W-:-:S05]  /*13290*/  IMAD.U32 R155, RZ, RZ, UR51 ;  /* 0x00000033ff9b7e24 */ /* 0x000fca000f8e00ff */
[----:B------:R-:W-:-:S13]  /*132a0*/  ISETP.NE.AND P4, PT, R155, 0x1, PT ;  /* 0x000000019b00780c */ /* 0x000fda0003f85270 */
[----:B------:R-:W0:Y:S02]  /*132b0*/  @P4 LDC.64 R10, c[0x0][0x9e8] ;  /* 0x00027a00ff0a4b82 */ /* 0x000e240000000a00 */
[----:B0-----:R-:W-:-:S05]  /*132c0*/  @P4 IMAD.HI.U32 R10, R157, R10, RZ ;  /* 0x0000000a9d0a4227 */ /* 0x001fca00078e00ff */
[----:B------:R-:W-:-:S07]  /*132d0*/  @P4 SHF.R.U32.HI R157, RZ, R11, R10 ;  /* 0x0000000bff9d4219 */ /* 0x000fce000001160a */
.L_x_7935:
[----:B------:R-:W-:Y:S05]  /*132e0*/  BSYNC B0 ;  /* 0x0000000000007941 */ /* 0x000fea0003800000 */
.L_x_7933:
[----:B------:R-:W-:-:S04]  /*132f0*/  IMAD R157, R157, R155, -R12 ;  /* 0x0000009b9d9d7224 */ /* 0x000fc800078e0a0c */
[----:B------:R-:W-:-:S05]  /*13300*/  IMAD.IADD R10, R157, 0x1, -R188 ;  /* 0x000000019d0a7824 */ /* 0x000fca00078e0abc */
[----:B------:R-:W-:Y:S02]  /*13310*/  VIADDMNMX R20, R10, R155, R20, PT ;  /* 0x0000009b0a147246 */ /* 0x000fe40003800114 */
[----:B------:R-:W-:-:S07]  /*13320*/  VIMNMX R13, R13, R10, !PT ;  /* 0x0000000a0d0d7248 */ /* 0x000fce0007fe0100 */
.L_x_7932:
[----:B------:R-:W-:Y:S01]  /*13330*/  ISETP.GT.AND P4, PT, R3, -0x1, PT ;  /* 0xffffffff0300780c */ /* 0x000fe20003f84270 */
[----:B------:R-:W0:Y:S03]  /*13340*/  SHFL.IDX PT, R10, R153, 0x1, 0x1c1f ;  /* 0x003c1f00990a7f89 */ /* 0x000e2600000e0000 */
[----:B------:R-:W-:-:S04]  /*13350*/  ISETP.GT.AND P5, PT, R13, RZ, P4 ;  /* 0x000000ff0d00720c */ /* 0x000fc800027a4270 */
[----:B------:R-:W-:-:S04]  /*13360*/  ISETP.LT.OR P5, PT, R20, 0x1, P5 ;  /* 0x000000011400780c */ /* 0x000fc80002fa1670 */
[----:B------:R-:W-:Y:S02]  /*13370*/  FSEL R24, R24, -INF , !P5 ;  /* 0xff80000018187808 */ /* 0x000fe40006800000 */
[----:B------:R-:W-:-:S04]  /*13380*/  ISETP.GT.AND P5, PT, R13, 0x1, P4 ;  /* 0x000000010d00780c */ /* 0x000fc800027a4270 */
[----:B------:R-:W-:-:S04]  /*13390*/  ISETP.LT.OR P5, PT, R20, 0x2, P5 ;  /* 0x000000021400780c */ /* 0x000fc80002fa1670 */
[----:B------:R-:W-:Y:S02]  /*133a0*/  FSEL R25, R25, -INF , !P5 ;  /* 0xff80000019197808 */ /* 0x000fe40006800000 */
[----:B------:R-:W-:Y:S01]  /*133b0*/  ISETP.GT.AND P5, PT, R13, 0x8, P4 ;  /* 0x000000080d00780c */ /* 0x000fe200027a4270 */
[--C-:B0-----:R-:W-:Y:S02]  /*133c0*/  IMAD.IADD R152, R152, 0x1, R10.reuse ;  /* 0x0000000198987824 */ /* 0x101fe400078e020a */
[----:B------:R-:W-:Y:S01]  /*133d0*/  IMAD.IADD R21, R21, 0x1, R10 ;  /* 0x0000000115157824 */ /* 0x000fe200078e020a */
[----:B------:R-:W-:-:S04]  /*133e0*/  ISETP.LT.OR P5, PT, R20, 0x9, P5 ;  /* 0x000000091400780c */ /* 0x000fc80002fa1670 */
[----:B------:R-:W-:Y:S02]  /*133f0*/  FSEL R28, R28, -INF , !P5 ;  /* 0xff8000001c1c7808 */ /* 0x000fe40006800000 */
[----:B------:R-:W-:-:S04]  /*13400*/  ISETP.GT.AND P5, PT, R13, 0x9, P4 ;  /* 0x000000090d00780c */ /* 0x000fc800027a4270 */
        /* <DEDUP_REMOVED lines=85> */
[----:B------:R-:W-:Y:S01]  /*13960*/  FSEL R85, R85, -INF , !P5 ;  /* 0xff80000055557808 */ /* 0x000fe20006800000 */
[----:B------:R-:W-:Y:S08]  /*13970*/  @!P3 BRA `(.L_x_7936) ;  /* 0x000000000058b947 */ /* 0x000ff00003800000 */
        /* <DEDUP_REMOVED lines=12> */
.L_x_7938:
[----:B------:R-:W-:-:S05]  /*13a40*/  IMAD.U32 R13, RZ, RZ, UR51 ;  /* 0x00000033ff0d7e24 */ /* 0x000fca000f8e00ff */
[----:B------:R-:W-:-:S13]  /*13a50*/  ISETP.NE.AND P5, PT, R13, 0x1, PT ;  /* 0x000000010d00780c */ /* 0x000fda0003fa5270 */
[----:B------:R-:W0:Y:S02]  /*13a60*/  @P5 LDC.64 R10, c[0x0][0x9e8] ;  /* 0x00027a00ff0a5b82 */ /* 0x000e240000000a00 */
[----:B0-----:R-:W-:-:S05]  /*13a70*/  @P5 IMAD.HI.U32 R10, R153, R10, RZ ;  /* 0x0000000a990a5227 */ /* 0x001fca00078e00ff */
[----:B------:R-:W-:-:S07]  /*13a80*/  @P5 SHF.R.U32.HI R153, RZ, R11, R10 ;  /* 0x0000000bff995219 */ /* 0x000fce000001160a */
.L_x_7939:
[----:B------:R-:W-:Y:S05]  /*13a90*/  BSYNC B0 ;  /* 0x0000000000007941 */ /* 0x000fea0003800000 */
.L_x_7937:
[----:B------:R-:W-:-:S04]  /*13aa0*/  IMAD R153, R153, R13, -R12 ;  /* 0x0000000d99997224 */ /* 0x000fc800078e0a0c */
[----:B------:R-:W-:-:S05]  /*13ab0*/  IMAD.IADD R10, R153, 0x1, -R188 ;  /* 0x00000001990a7824 */ /* 0x000fca00078e0abc */
[----:B------:R-:W-:Y:S02]  /*13ac0*/  VIADDMNMX R152, R10, R13, R152, PT ;  /* 0x0000000d0a987246 */ /* 0x000fe40003800198 */
[----:B------:R-:W-:-:S07]  /*13ad0*/  VIMNMX R21, R21, R10, !PT ;  /* 0x0000000a15157248 */ /* 0x000fce0007fe0100 */
.L_x_7936:
[----:B------:R-:W-:Y:S01]  /*13ae0*/  ISETP.GT.AND P5, PT, R21, 0x1, P4 ;  /* 0x000000011500780c */ /* 0x000fe200027a4270 */
[----:B------:R-:W-:Y:S01]  /*13af0*/  UMOV UR46, UR50 ;  /* 0x00000032002e7c82 */ /* 0x000fe20008000000 */
[----:B------:R-:W-:Y:S01]  /*13b00*/  FMNMX.FTZ R10, R24, R0, !PT ;  /* 0x00000000180a7209 */ /* 0x000fe20007810000 */
[----:B------:R-:W-:Y:S01]  /*13b10*/  IMAD.MOV.U32 R186, RZ, RZ, R15 ;  /* 0x000000ffffba7224 */ /* 0x000fe200078e000f */
[----:B------:R-:W-:Y:S02]  /*13b20*/  ISETP.LT.OR P5, PT, R152, 0x2, P5 ;  /* 0x000000029800780c */ /* 0x000fe40002fa1670 */
[----:B------:R-:W-:Y:S02]  /*13b30*/  FMNMX.FTZ R11, R25, R10, !PT ;  /* 0x0000000a190b7209 */ /* 0x000fe40007810000 */
[----:B------:R-:W-:Y:S02]  /*13b40*/  FSEL R27, R27, -INF , !P5 ;  /* 0xff8000001b1b7808 */ /* 0x000fe40006800000 */
[----:B------:R-:W-:-:S02]  /*13b50*/  ISETP.GT.AND P5, PT, R21, 0x8, P4 ;  /* 0x000000081500780c */ /* 0x000fc400027a4270 */
[----:B------:R-:W-:Y:S02]  /*13b60*/  FMNMX.FTZ R10, R28, R11, !PT ;  /* 0x0000000b1c0a7209 */ /* 0x000fe40007810000 */
[----:B------:R-:W-:Y:S02]  /*13b70*/  ISETP.LT.OR P5, PT, R152, 0x9, P5 ;  /* 0x000000099800780c */ /* 0x000fe40002fa1670 */
[----:B------:R-:W-:Y:S02]  /*13b80*/  FMNMX.FTZ R11, R29, R10, !PT ;  /* 0x0000000a1d0b7209 */ /* 0x000fe40007810000 */
[----:B------:R-:W-:Y:S02]  /*13b90*/  FSEL R30, R30, -INF , !P5 ;  /* 0xff8000001e1e7808 */ /* 0x000fe40006800000 */
[----:B------:R-:W-:Y:S02]  /*13ba0*/  ISETP.GT.AND P5, PT, R21, 0x9, P4 ;  /* 0x000000091500780c */ /* 0x000fe400027a4270 */
[----:B------:R-:W-:-:S02]  /*13bb0*/  FMNMX.FTZ R10, R32, R11, !PT ;  /* 0x0000000b200a7209 */ /* 0x000fc40007810000 */
[----:B------:R-:W-:Y:S02]  /*13bc0*/  ISETP.LT.OR P5, PT, R152, 0xa, P5 ;  /* 0x0000000a9800780c */ /* 0x000fe40002fa1670 */
[----:B------:R-:W-:Y:S02]  /*13bd0*/  FMNMX.FTZ R11, R33, R10, !PT ;  /* 0x0000000a210b7209 */ /* 0x000fe40007810000 */
[----:B------:R-:W-:Y:S02]  /*13be0*/  FSEL R31, R31, -INF , !P5 ;  /* 0xff8000001f1f7808 */ /* 0x000fe40006800000 */
[----:B------:R-:W-:Y:S02]  /*13bf0*/  ISETP.GT.AND P5, PT, R21, 0x10, P4 ;  /* 0x000000101500780c */ /* 0x000fe400027a4270 */
[----:B------:R-:W-:Y:S02]  /*13c00*/  FMNMX.FTZ R10, R36, R11, !PT ;  /* 0x0000000b240a7209 */ /* 0x000fe40007810000 */
[----:B------:R-:W-:-:S02]  /*13c10*/  ISETP.LT.OR P5, PT, R152, 0x11, P5 ;  /* 0x000000119800780c */ /* 0x000fc40002fa1670 */
[----:B------:R-:W-:Y:S02]  /*13c20*/  FMNMX.FTZ R11, R37, R10, !PT ;  /* 0x0000000a250b7209 */ /* 0x000fe40007810000 */
[----:B------:R-:W-:Y:S02]  /*13c30*/  FSEL R34, R34, -INF , !P5 ;  /* 0xff80000022227808 */ /* 0x000fe40006800000 */
[----:B------:R-:W-:Y:S02]  /*13c40*/  ISETP.GT.AND P5, PT, R21, 0x11, P4 ;  /* 0x000000111500780c */ /* 0x000fe400027a4270 */
[----:B------:R-:W-:Y:S02]  /*13c50*/  FMNMX.FTZ R10, R40, R11, !PT ;  /* 0x0000000b280a7209 */ /* 0x000fe40007810000 */
[----:B------:R-:W-:Y:S02]  /*13c60*/  ISETP.LT.OR P5, PT, R152, 0x12, P5 ;  /* 0x000000129800780c */ /* 0x000fe40002fa1670 */
[----:B------:R-:W-:-:S02]  /*13c70*/  FMNMX.FTZ R11, R41, R10, !PT ;  /* 0x0000000a290b7209 */ /* 0x000fc40007810000 */
[----:B------:R-:W-:Y:S02]  /*13c80*/  FSEL R35, R35, -INF , !P5 ;  /* 0xff80000023237808 */ /* 0x000fe40006800000 */
[----:B------:R-:W-:Y:S02]  /*13c90*/  ISETP.GT.AND P5, PT, R21, 0x18, P4 ;  /* 0x000000181500780c */ /* 0x000fe400027a4270 */
[----:B------:R-:W-:Y:S02]  /*13ca0*/  FMNMX.FTZ R10, R44, R11, !PT ;  /* 0x0000000b2c0a7209 */ /* 0x000fe40007810000 */
[----:B------:R-:W-:Y:S02]  /*13cb0*/  ISETP.LT.OR P5, PT, R152, 0x19, P5 ;  /* 0x000000199800780c */ /* 0x000fe40002fa1670 */
[----:B------:R-:W-:Y:S02]  /*13cc0*/  FMNMX.FTZ R11, R45, R10, !PT ;  /* 0x0000000a2d0b7209 */ /* 0x000fe40007810000 */
[----:B------:R-:W-:-:S02]  /*13cd0*/  FSEL R38, R38, -INF , !P5 ;  /* 0xff80000026267808 */ /* 0x000fc40006800000 */
[----:B------:R-:W-:Y:S02]  /*13ce0*/  ISETP.GT.AND P5, PT, R21, 0x19, P4 ;  /* 0x000000191500780c */ /* 0x000fe400027a4270 */
[----:B------:R-:W-:Y:S02]  /*13cf0*/  FMNMX.FTZ R10, R48, R11, !PT ;  /* 0x0000000b300a7209 */ /* 0x000fe40007810000 */
        /* <DEDUP_REMOVED lines=48> */
[----:B------:R-:W-:Y:S01]  /*14000*/  ISETP.GT.AND P5, PT, R21, 0x41, P4 ;  /* 0x000000411500780c */ /* 0x000fe200027a4270 */
[----:B------:R-:W0:Y:S03]  /*14010*/  SHFL.BFLY PT, R11, R10, 0x2, 0x1f ;  /* 0x0c401f000a0b7f89 */ /* 0x000e2600000e0000 */
[----:B------:R-:W-:-:S04]  /*14020*/  ISETP.LT.OR P5, PT, R152, 0x42, P5 ;  /* 0x000000429800780c */ /* 0x000fc80002fa1670 */
[----:B------:R-:W-:Y:S02]  /*14030*/  FSEL R59, R59, -INF , !P5 ;  /* 0xff8000003b3b7808 */ /* 0x000fe40006800000 */
[----:B------:R-:W-:-:S04]  /*14040*/  ISETP.GT.AND P5, PT, R21, 0x48, P4 ;  /* 0x000000481500780c */ /* 0x000fc800027a4270 */
[----:B------:R-:W-:-:S04]  /*14050*/  ISETP.LT.OR P5, PT, R152, 0x49, P5 ;  /* 0x000000499800780c */ /* 0x000fc80002fa1670 */
[----:B------:R-:W-:Y:S02]  /*14060*/  FSEL R62, R62, -INF , !P5 ;  /* 0xff8000003e3e7808 */ /* 0x000fe40006800000 */
[----:B------:R-:W-:-:S04]  /*14070*/  ISETP.GT.AND P5, PT, R21, 0x49, P4 ;  /* 0x000000491500780c */ /* 0x000fc800027a4270 */
[----:B------:R-:W-:Y:S02]  /*14080*/  ISETP.LT.OR P5, PT, R152, 0x4a, P5 ;  /* 0x0000004a9800780c */ /* 0x000fe40002fa1670 */
[----:B0-----:R-:W-:Y:S02]  /*14090*/  FMNMX.FTZ R11, R10, R11, !PT ;  /* 0x0000000b0a0b7209 */ /* 0x001fe40007810000 */
        /* <DEDUP_REMOVED lines=13> */
[----:B------:R-:W-:-:S03]  /*14170*/  FMUL.FTZ R11, R10, UR46 ;  /* 0x0000002e0a0b7c20 */ /* 0x000fc60008410000 */
        /* <DEDUP_REMOVED lines=23> */
[C---:B------:R-:W-:Y:S02]  /*142f0*/  ISETP.GT.AND P5, PT, R21.reuse, RZ, P4 ;  /* 0x000000ff1500720c */ /* 0x040fe400027a4270 */
[----:B------:R-:W-:Y:S02]  /*14300*/  ISETP.GT.AND P4, PT, R21, 0x79, P4 ;  /* 0x000000791500780c */ /* 0x000fe40002784270 */
[C---:B------:R-:W-:Y:S02]  /*14310*/  ISETP.LT.OR P5, PT, R152.reuse, 0x1, P5 ;  /* 0x000000019800780c */ /* 0x040fe40002fa1670 */
[----:B------:R-:W-:Y:S02]  /*14320*/  ISETP.LT.OR P4, PT, R152, 0x7a, P4 ;  /* 0x0000007a9800780c */ /* 0x000fe40002781670 */
[----:B------:R-:W-:-:S02]  /*14330*/  FSEL R26, R26, -INF , !P5 ;  /* 0xff8000001a1a7808 */ /* 0x000fc40006800000 */
[----:B------:R-:W-:Y:S02]  /*14340*/  FSETP.NEU.FTZ.AND P5, PT, R10, -INF , PT ;  /* 0xff8000000a00780b */ /* 0x000fe40003fbd000 */
[----:B------:R-:W-:Y:S02]  /*14350*/  FMNMX.FTZ R20, R26, R8, !PT ;  /* 0x000000081a147209 */ /* 0x000fe40007810000 */
[----:B------:R-:W-:Y:S02]  /*14360*/  FSEL R11, R11, RZ, P5 ;  /* 0x000000ff0b0b7208 */ /* 0x000fe40002800000 */
[----:B------:R-:W-:Y:S02]  /*14370*/  FMNMX.FTZ R21, R27, R20, !PT ;  /* 0x000000141b157209 */ /* 0x000fe40007810000 */
[----:B------:R-:W-:Y:S01]  /*14380*/  FSEL R87, R87, -INF , !P4 ;  /* 0xff80000057577808 */ /* 0x000fe20006000000 */
        /* <DEDUP_REMOVED lines=19> */
[----:B------:R0:W-:Y:S01]  /*144c0*/  MUFU.EX2 R21, R37 ;  /* 0x0000002500157308 */ /* 0x0001e20000000800 */
        /* <DEDUP_REMOVED lines=8> */
[--C-:B0-----:R-:W-:Y:S01]  /*14550*/  FFMA.FTZ R37, R69, UR46, -R11.reuse ;  /* 0x0000002e45257c23 */ /* 0x101fe2000801080b */
        /* <DEDUP_REMOVED lines=19> */
[----:B------:R-:W-:Y:S01]  /*14690*/  FMNMX.FTZ R29, R59, R28, !PT ;  /* 0x0000001c3b1d7209 */ /* 0x000fe20007810000 */
[----:B------:R-:W-:Y:S02]  /*146a0*/  FFMA.FTZ R28, R49, UR46, -R11 ;  /* 0x0000002e311c7c23 */ /* 0x000fe4000801080b */
        /* <DEDUP_REMOVED lines=23> */
[----:B------:R-:W-:Y:S02]  /*14820*/  MUFU.EX2 R174, R174 ;  /* 0x000000ae00ae7308 */ /* 0x000fe40000000800 */
[----:B0-----:R-:W0:Y:S06]  /*14830*/  SHFL.BFLY PT, R45, R40, 0x2, 0x1f ;  /* 0x0c401f00282d7f89 */ /* 0x001e2c00000e0000 */
        /* <DEDUP_REMOVED lines=8> */
[----:B0-----:R-:W-:-:S07]  /*148c0*/  FMNMX.FTZ R11, R45, R48, !PT ;  /* 0x000000302d0b7209 */ /* 0x001fce0007810000 */
[----:B------:R-:W-:Y:S01]  /*148d0*/  MUFU.EX2 R166, R166 ;  /* 0x000000a600a67308 */ /* 0x000fe20000000800 */
[----:B------:R-:W-:Y:S02]  /*148e0*/  FSEL R45, R10, RZ, P5 ;  /* 0x000000ff0a2d7208 */ /* 0x000fe40002800000 */
[C---:B------:R-:W-:Y:S01]  /*148f0*/  FSETP.NEU.FTZ.AND P4, PT, R11.reuse, -INF , PT ;  /* 0xff8000000b00780b */ /* 0x040fe20003f9d000 */
[----:B------:R-:W-:Y:S02]  /*14900*/  FMUL.FTZ R48, R11, UR46 ;  /* 0x0000002e0b307c20 */ /* 0x000fe40008410000 */
[----:B------:R-:W-:Y:S02]  /*14910*/  FADD.FTZ R0, -R45, R0 ;  /* 0x000000002d007221 */ /* 0x000fe40000010100 */
[----:B------:R-:W-:Y:S01]  /*14920*/  MUFU.EX2 R33, R61 ;  /* 0x0000003d00217308 */ /* 0x000fe20000000800 */
[----:B------:R-:W-:Y:S01]  /*14930*/  FSEL R48, R48, RZ, P4 ;  /* 0x000000ff30307208 */ /* 0x000fe20002000000 */
[----:B------:R-:W-:-:S04]  /*14940*/  FMUL.FTZ R0, R0, UR46 ;  /* 0x0000002e00007c20 */ /* 0x000fc80008410000 */
[--C-:B------:R-:W-:Y:S01]  /*14950*/  FFMA.FTZ R179, R38, UR46, -R48.reuse ;  /* 0x0000002e26b37c23 */ /* 0x100fe20008010830 */
[--C-:B------:R-:W-:Y:S01]  /*14960*/  FFMA.FTZ R181, R26, UR46, -R48.reuse ;  /* 0x0000002e1ab57c23 */ /* 0x100fe20008010830 */
[----:B------:R-:W0:Y:S01]  /*14970*/  MUFU.EX2 R0, R0 ;  /* 0x0000000000007308 */ /* 0x000e220000000800 */
[--C-:B------:R-:W-:Y:S01]  /*14980*/  FFMA.FTZ R26, R27, UR46, -R48.reuse ;  /* 0x0000002e1b1a7c23 */ /* 0x100fe20008010830 */
[--C-:B------:R-:W-:Y:S01]  /*14990*/  FFMA.FTZ R183, R30, UR46, -R48.reuse ;  /* 0x0000002e1eb77c23 */ /* 0x100fe20008010830 */
[--C-:B------:R-:W-:Y:S01]  /*149a0*/  FFMA.FTZ R27, R31, UR46, -R48.reuse ;  /* 0x0000002e1f1b7c23 */ /* 0x100fe20008010830 */
[--C-:B------:R-:W-:Y:S01]  /*149b0*/  FFMA.FTZ R177, R34, UR46, -R48.reuse ;  /* 0x0000002e22b17c23 */ /* 0x100fe20008010830 */
[----:B------:R-:W-:Y:S01]  /*149c0*/  FFMA.FTZ R30, R35, UR46, -R48 ;  /* 0x0000002e231e7c23 */ /* 0x000fe20008010830 */
[----:B------:R-:W-:Y:S02]  /*149d0*/  @!P1 IMAD R31, R22, 0x8, R2 ;  /* 0x00000008161f9824 */ /* 0x000fe400078e0202 */
[--C-:B------:R-:W-:Y:S01]  /*149e0*/  FFMA.FTZ R22, R39, UR46, -R48.reuse ;  /* 0x0000002e27167c23 */ /* 0x100fe20008010830 */
[----:B------:R-:W-:Y:S01]  /*149f0*/  MUFU.EX2 R181, R181 ;  /* 0x000000b500b57308 */ /* 0x000fe20000000800 */
[----:B------:R-:W-:Y:S01]  /*14a00*/  FFMA.FTZ R173, R42, UR46, -R48 ;  /* 0x0000002e2aad7c23 */ /* 0x000fe20008010830 */
[----:B------:R-:W-:-:S02]  /*14a10*/  @!P1 VIADD R31, R31, 0x28860 ;  /* 0x000288601f1f9836 */ /* 0x000fc40000000000 */
[--C-:B------:R-:W-:Y:S01]  /*14a20*/  FFMA.FTZ R175, R46, UR46, -R48.reuse ;  /* 0x0000002e2eaf7c23 */ /* 0x100fe20008010830 */
[--C-:B------:R-:W-:Y:S01]  /*14a30*/  FFMA.FTZ R34, R47, UR46, -R48.reuse ;  /* 0x0000002e2f227c23 */ /* 0x100fe20008010830 */
[--C-:B------:R-:W-:Y:S01]  /*14a40*/  FFMA.FTZ R169, R50, UR46, -R48.reuse ;  /* 0x0000002e32a97c23 */ /* 0x100fe20008010830 */
[----:B------:R-:W-:Y:S01]  /*14a50*/  FFMA.FTZ R51, R51, UR46, -R48 ;  /* 0x0000002e33337c23 */ /* 0x000fe20008010830 */
[----:B------:R-:W-:Y:S01]  /*14a60*/  @!P1 PRMT R31, RZ, 0x654, R31 ;  /* 0x00000654ff1f9816 */ /* 0x000fe2000000001f */
[----:B------:R-:W-:Y:S01]  /*14a70*/  MUFU.EX2 R26, R26 ;  /* 0x0000001a001a7308 */ /* 0x000fe20000000800 */
[----:B0-----:R-:W-:Y:S01]  /*14a80*/  FFMA.FTZ R5, R0, R5, R180 ;  /* 0x0000000500057223 */ /* 0x001fe200000100b4 */
[--C-:B------:R-:W-:Y:S01]  /*14a90*/  FFMA.FTZ R171, R54, UR46, -R48.reuse ;  /* 0x0000002e36ab7c23 */ /* 0x100fe20008010830 */
[----:B------:R0:W-:Y:S01]  /*14aa0*/  @!P1 SYNCS.ARRIVE.TRANS64.RED.A1T0 RZ, [R31+URZ], RZ ;  /* 0x000000ff1fff99a7 */ /* 0x0001e2000810043f */
[C---:B------:R-:W-:Y:S01]  /*14ab0*/  F2FP.BF16.F32.PACK_AB R180, R12.reuse, R180 ;  /* 0x000000b40cb4723e */ /* 0x040fe200000010ff */
[----:B------:R-:W-:Y:S01]  /*14ac0*/  FADD.FTZ R5, R12, R5 ;  /* 0x000000050c057221 */ /* 0x000fe20000010000 */
[--C-:B------:R-:W-:Y:S01]  /*14ad0*/  FFMA.FTZ R55, R55, UR46, -R48.reuse ;  /* 0x0000002e37377c23 */ /* 0x100fe20008010830 */
[--C-:B------:R-:W-:Y:S01]  /*14ae0*/  FFMA.FTZ R58, R58, UR46, -R48.reuse ;  /* 0x0000002e3a3a7c23 */ /* 0x100fe20008010830 */
[----:B------:R-:W-:Y:S01]  /*14af0*/  MUFU.EX2 R160, R160 ;  /* 0x000000a000a07308 */ /* 0x000fe20000000800 */
[----:B------:R-:W-:Y:S01]  /*14b00*/  FADD.FTZ R38, R182, R5 ;  /* 0x00000005b6267221 */ /* 0x000fe20000010000 */
[----:B------:R-:W-:Y:S01]  /*14b10*/  F2FP.BF16.F32.PACK_AB R182, R13, R182 ;  /* 0x000000b60db6723e */ /* 0x000fe200000010ff */
[--C-:B0-----:R-:W-:Y:S01]  /*14b20*/  FFMA.FTZ R31, R43, UR46, -R48.reuse ;  /* 0x0000002e2b1f7c23 */ /* 0x101fe20008010830 */
[----:B------:R-:W-:Y:S01]  /*14b30*/  FFMA.FTZ R59, R59, UR46, -R48 ;  /* 0x0000002e3b3b7c23 */ /* 0x000fe20008010830 */
[----:B------:R-:W-:Y:S01]  /*14b40*/  FADD.FTZ R5, R13, R38 ;  /* 0x000000260d057221 */ /* 0x000fe20000010000 */
[--C-:B------:R-:W-:Y:S01]  /*14b50*/  FFMA.FTZ R62, R62, UR46, -R48.reuse ;  /* 0x0000002e3e3e7c23 */ /* 0x100fe20008010830 */
[--C-:B------:R-:W-:Y:S01]  /*14b60*/  FFMA.FTZ R63, R63, UR46, -R48.reuse ;  /* 0x0000002e3f3f7c23 */ /* 0x100fe20008010830 */
[----:B------:R-:W-:Y:S01]  /*14b70*/  MUFU.EX2 R183, R183 ;  /* 0x000000b700b77308 */ /* 0x000fe20000000800 */
[----:B------:R-:W-:Y:S01]  /*14b80*/  FADD.FTZ R5, R176, R5 ;  /* 0x00000005b0057221 */ /* 0x000fe20000010000 */
[----:B------:R-:W-:Y:S01]  /*14b90*/  F2FP.BF16.F32.PACK_AB R176, R20, R176 ;  /* 0x000000b014b0723e */ /* 0x000fe200000010ff */
[--C-:B------:R-:W-:Y:S01]  /*14ba0*/  FFMA.FTZ R66, R66, UR46, -R48.reuse ;  /* 0x0000002e42427c23 */ /* 0x100fe20008010830 */
[--C-:B------:R-:W-:Y:S01]  /*14bb0*/  FFMA.FTZ R67, R67, UR46, -R48.reuse ;  /* 0x0000002e43437c23 */ /* 0x100fe20008010830 */
[----:B------:R-:W-:Y:S01]  /*14bc0*/  FADD.FTZ R5, R20, R5 ;  /* 0x0000000514057221 */ /* 0x000fe20000010000 */
[--C-:B------:R-:W-:Y:S01]  /*14bd0*/  FFMA.FTZ R70, R70, UR46, -R48.reuse ;  /* 0x0000002e46467c23 */ /* 0x100fe20008010830 */
[--C-:B------:R-:W-:Y:S01]  /*14be0*/  FFMA.FTZ R71, R71, UR46, -R48.reuse ;  /* 0x0000002e47477c23 */ /* 0x100fe20008010830 */
[----:B------:R-:W-:Y:S01]  /*14bf0*/  MUFU.EX2 R36, R36 ;  /* 0x0000002400247308 */ /* 0x000fe20000000800 */
[----:B------:R-:W-:Y:S01]  /*14c00*/  FADD.FTZ R38, R178, R5 ;  /* 0x00000005b2267221 */ /* 0x000fe20000010000 */
[--C-:B------:R-:W-:Y:S01]  /*14c10*/  FFMA.FTZ R74, R74, UR46, -R48.reuse ;  /* 0x0000002e4a4a7c23 */ /* 0x100fe20008010830 */
[--C-:B------:R-:W-:Y:S01]  /*14c20*/  FFMA.FTZ R75, R75, UR46, -R48.reuse ;  /* 0x0000002e4b4b7c23 */ /* 0x100fe20008010830 */
        /* <DEDUP_REMOVED lines=10> */
[-C--:B------:R-:W-:Y:S01]  /*14cd0*/  FMUL.FTZ R88, R88, R0.reuse ;  /* 0x0000000058587220 */ /* 0x080fe20000410000 */
[-C--:B------:R-:W-:Y:S01]  /*14ce0*/  FMUL.FTZ R89, R89, R0.reuse ;  /* 0x0000000059597220 */ /* 0x080fe20000410000 */
[----:B------:R-:W-:Y:S01]  /*14cf0*/  MUFU.EX2 R162, R162 ;  /* 0x000000a200a27308 */ /* 0x000fe20000000800 */
[----:B------:R-:W-:Y:S01]  /*14d00*/  FADD.FTZ R38, R174, R5 ;  /* 0x00000005ae267221 */ /* 0x000fe20000010000 */
[----:B------:R-:W-:Y:S01]  /*14d10*/  FSEL R5, R11, RZ, P4 ;  /* 0x000000ff0b057208 */ /* 0x000fe20002000000 */
[-C--:B------:R-:W-:Y:S01]  /*14d20*/  FMUL.FTZ R92, R92, R0.reuse ;  /* 0x000000005c5c7220 */ /* 0x080fe20000410000 */
[-C--:B------:R-:W-:Y:S01]  /*14d30*/  FMUL.FTZ R93, R93, R0.reuse ;  /* 0x000000005d5d7220 */ /* 0x080fe20000410000 */
[----:B------:R-:W-:Y:S01]  /*14d40*/  FADD.FTZ R13, R25, R38 ;  /* 0x00000026190d7221 */ /* 0x000fe20000010000 */
[-C--:B------:R-:W-:Y:S01]  /*14d50*/  FMUL.FTZ R96, R96, R0.reuse ;  /* 0x0000000060607220 */ /* 0x080fe20000410000 */
[----:B------:R-:W-:Y:S01]  /*14d60*/  FADD.FTZ R5, -R5, R8 ;  /* 0x0000000805057221 */ /* 0x000fe20000010100 */
[----:B------:R-:W-:Y:S01]  /*14d70*/  MUFU.EX2 R177, R177 ;  /* 0x000000b100b17308 */ /* 0x000fe20000000800 */
[----:B------:R-:W-:Y:S01]  /*14d80*/  FADD.FTZ R13, R168, R13 ;  /* 0x0000000da80d7221 */ /* 0x000fe20000010000 */
[-C--:B------:R-:W-:Y:S01]  /*14d90*/  FMUL.FTZ R97, R97, R0.reuse ;  /* 0x0000000061617220 */ /* 0x080fe20000410000 */
[----:B------:R-:W-:Y:S01]  /*14da0*/  FMUL.FTZ R5, R5, UR46 ;  /* 0x0000002e05057c20 */ /* 0x000fe20008410000 */
[-C--:B------:R-:W-:Y:S01]  /*14db0*/  FMUL.FTZ R100, R100, R0.reuse ;  /* 0x0000000064647220 */ /* 0x080fe20000410000 */
[----:B------:R-:W-:Y:S01]  /*14dc0*/  FADD.FTZ R13, R28, R13 ;  /* 0x0000000d1c0d7221 */ /* 0x000fe20000010000 */
[-C--:B------:R-:W-:Y:S01]  /*14dd0*/  FMUL.FTZ R101, R101, R0.reuse ;  /* 0x0000000065657220 */ /* 0x080fe20000410000 */
[-C--:B------:R-:W-:Y:S01]  /*14de0*/  FMUL.FTZ R104, R104, R0.reuse ;  /* 0x0000000068687220 */ /* 0x080fe20000410000 */
[----:B------:R-:W0:Y:S01]  /*14df0*/  MUFU.EX2 R8, R5 ;  /* 0x0000000500087308 */ /* 0x000e220000000800 */
[----:B------:R-:W-:Y:S01]  /*14e00*/  FADD.FTZ R38, R170, R13 ;  /* 0x0000000daa267221 */ /* 0x000fe20000010000 */
[-C--:B------:R-:W-:Y:S01]  /*14e10*/  FMUL.FTZ R105, R105, R0.reuse ;  /* 0x0000000069697220 */ /* 0x080fe20000410000 */
[-C--:B------:R-:W-:Y:S01]  /*14e20*/  FMUL.FTZ R108, R108, R0.reuse ;  /* 0x000000006c6c7220 */ /* 0x080fe20000410000 */
[-C--:B------:R-:W-:Y:S01]  /*14e30*/  FMUL.FTZ R109, R109, R0.reuse ;  /* 0x000000006d6d7220 */ /* 0x080fe20000410000 */
[----:B------:R-:W-:Y:S01]  /*14e40*/  FADD.FTZ R13, R29, R38 ;  /* 0x000000261d0d7221 */ /* 0x000fe20000010000 */
[-C--:B------:R-:W-:Y:S01]  /*14e50*/  FMUL.FTZ R112, R112, R0.reuse ;  /* 0x0000000070707220 */ /* 0x080fe20000410000 */
[-C--:B------:R-:W-:Y:S01]  /*14e60*/  FMUL.FTZ R113, R113, R0.reuse ;  /* 0x0000000071717220 */ /* 0x080fe20000410000 */
[----:B------:R-:W1:Y:S01]  /*14e70*/  MUFU.EX2 R37, R37 ;  /* 0x0000002500257308 */ /* 0x000e620000000800 */
[----:B------:R-:W-:Y:S01]  /*14e80*/  FADD.FTZ R13, R164, R13 ;  /* 0x0000000da40d7221 */ /* 0x000fe20000010000 */
[-C--:B------:R-:W-:Y:S01]  /*14e90*/  FMUL.FTZ R116, R116, R0.reuse ;  /* 0x0000000074747220 */ /* 0x080fe20000410000 */
[-C--:B------:R-:W-:Y:S01]  /*14ea0*/  FMUL.FTZ R117, R117, R0.reuse ;  /* 0x0000000075757220 */ /* 0x080fe20000410000 */
[-C--:B------:R-:W-:Y:S01]  /*14eb0*/  FMUL.FTZ R120, R120, R0.reuse ;  /* 0x0000000078787220 */ /* 0x080fe20000410000 */
[----:B------:R-:W-:Y:S01]  /*14ec0*/  FADD.FTZ R13, R32, R13 ;  /* 0x0000000d200d7221 */ /* 0x000fe20000010000 */
[-C--:B------:R-:W-:Y:S01]  /*14ed0*/  FMUL.FTZ R121, R121, R0.reuse ;  /* 0x0000000079797220 */ /* 0x080fe20000410000 */
[----:B------:R-:W-:Y:S01]  /*14ee0*/  FMUL.FTZ R124, R124, R0 ;  /* 0x000000007c7c7220 */ /* 0x000fe20000410000 */
[----:B------:R-:W2:Y:S01]  /*14ef0*/  MUFU.EX2 R30, R30 ;  /* 0x0000001e001e7308 */ /* 0x000ea20000000800 */
[----:B------:R-:W-:Y:S01]  /*14f00*/  FADD.FTZ R20, R166, R13 ;  /* 0x0000000da6147221 */ /* 0x000fe20000010000 */
[----:B0-----:R-:W-:Y:S01]  /*14f10*/  FFMA.FTZ R13, R8, R4, R181 ;  /* 0x00000004080d7223 */ /* 0x001fe200000100b5 */
[-C--:B------:R-:W-:Y:S01]  /*14f20*/  FMUL.FTZ R125, R125, R0.reuse ;  /* 0x000000007d7d7220 */ /* 0x080fe20000410000 */
[-C--:B------:R-:W-:Y:S01]  /*14f30*/  FMUL.FTZ R128, R128, R0.reuse ;  /* 0x0000000080807220 */ /* 0x080fe20000410000 */
[----:B------:R-:W-:Y:S01]  /*14f40*/  FADD.FTZ R5, R33, R20 ;  /* 0x0000001421057221 */ /* 0x000fe20000010000 */
[----:B------:R-:W-:Y:S01]  /*14f50*/  FADD.FTZ R4, R26, R13 ;  /* 0x0000000d1a047221 */ /* 0x000fe20000010000 */
[-C--:B------:R-:W-:Y:S01]  /*14f60*/  FMUL.FTZ R129, R129, R0.reuse ;  /* 0x0000000081817220 */ /* 0x080fe20000410000 */
[----:B------:R-:W0:Y:S01]  /*14f70*/  MUFU.EX2 R156, R156 ;  /* 0x0000009c009c7308 */ /* 0x000e220000000800 */
[----:B------:R-:W-:Y:S01]  /*14f80*/  FADD.FTZ R5, R160, R5 ;  /* 0x00000005a0057221 */ /* 0x000fe20000010000 */
[----:B------:R-:W-:Y:S01]  /*14f90*/  FADD.FTZ R4, R183, R4 ;  /* 0x00000004b7047221 */ /* 0x000fe20000010000 */
[-C--:B------:R-:W-:Y:S01]  /*14fa0*/  FMUL.FTZ R132, R132, R0.reuse ;  /* 0x0000000084847220 */ /* 0x080fe20000410000 */
[-C--:B------:R-:W-:Y:S01]  /*14fb0*/  FMUL.FTZ R133, R133, R0.reuse ;  /* 0x0000000085857220 */ /* 0x080fe20000410000 */
[----:B------:R-:W-:Y:S01]  /*14fc0*/  FADD.FTZ R5, R36, R5 ;  /* 0x0000000524057221 */ /* 0x000fe20000010000 */
[----:B------:R-:W-:Y:S01]  /*14fd0*/  FADD.FTZ R4, R27, R4 ;  /* 0x000000041b047221 */ /* 0x000fe20000010000 */
[-C--:B------:R-:W-:Y:S01]  /*14fe0*/  FMUL.FTZ R136, R136, R0.reuse ;  /* 0x0000000088887220 */ /* 0x080fe20000410000 */
[----:B------:R-:W3:Y:S01]  /*14ff0*/  MUFU.EX2 R179, R179 ;  /* 0x000000b300b37308 */ /* 0x000ee20000000800 */
[----:B------:R-:W-:Y:S01]  /*15000*/  FADD.FTZ R20, R162, R5 ;  /* 0x00000005a2147221 */ /* 0x000fe20000010000 */
[----:B------:R-:W-:Y:S01]  /*15010*/  FADD.FTZ R5, R177, R4 ;  /* 0x00000004b1057221 */ /* 0x000fe20000010000 */
[-C--:B------:R-:W-:Y:S01]  /*15020*/  FMUL.FTZ R137, R137, R0.reuse ;  /* 0x0000000089897220 */ /* 0x080fe20000410000 */
[-C--:B------:R-:W-:Y:S01]  /*15030*/  FMUL.FTZ R140, R140, R0.reuse ;  /* 0x000000008c8c7220 */ /* 0x080fe20000410000 */
[----:B-1----:R-:W-:Y:S01]  /*15040*/  FADD.FTZ R13, R37, R20 ;  /* 0x00000014250d7221 */ /* 0x002fe20000010000 */
[----:B--2---:R-:W-:Y:S01]  /*15050*/  FADD.FTZ R4, R30, R5 ;  /* 0x000000051e047221 */ /* 0x004fe20000010000 */
[-C--:B------:R-:W-:Y:S01]  /*15060*/  FMUL.FTZ R141, R141, R0.reuse ;  /* 0x000000008d8d7220 */ /* 0x080fe20000410000 */
[----:B------:R-:W1:Y:S01]  /*15070*/  MUFU.EX2 R40, R73 ;  /* 0x0000004900287308 */ /* 0x000e620000000800 */
[----:B0-----:R-:W-:Y:S01]  /*15080*/  FADD.FTZ R13, R156, R13 ;  /* 0x0000000d9c0d7221 */ /* 0x001fe20000010000 */
[-C--:B------:R-:W-:Y:S01]  /*15090*/  FMUL.FTZ R144, R144, R0.reuse ;  /* 0x0000000090907220 */ /* 0x080fe20000410000 */
[-C--:B------:R-:W-:Y:S01]  /*150a0*/  FMUL.FTZ R145, R145, R0.reuse ;  /* 0x0000000091917220 */ /* 0x080fe20000410000 */
[-C--:B------:R-:W-:Y:S01]  /*150b0*/  FMUL.FTZ R148, R148, R0.reuse ;  /* 0x0000000094947220 */ /* 0x080fe20000410000 */
[----:B------:R-:W-:Y:S01]  /*150c0*/  FMUL.FTZ R149, R149, R0 ;  /* 0x0000000095957220 */ /* 0x000fe20000410000 */
[----:B------:R-:W-:Y:S01]  /*150d0*/  ISETP.GT.AND P4, PT, R3, R9, PT ;  /* 0x000000090300720c */ /* 0x000fe20003f84270 */
[-C--:B------:R-:W-:Y:S01]  /*150e0*/  FMUL.FTZ R90, R90, R8.reuse ;  /* 0x000000085a5a7220 */ /* 0x080fe20000410000 */
[----:B------:R-:W0:Y:S01]  /*150f0*/  MUFU.EX2 R22, R22 ;  /* 0x0000001600167308 */ /* 0x000e220000000800 */
[----:B---3--:R-:W-:Y:S01]  /*15100*/  FADD.FTZ R5, R179, R4 ;  /* 0x00000004b3057221 */ /* 0x008fe20000010000 */
[-C--:B------:R-:W-:Y:S01]  /*15110*/  FMUL.FTZ R91, R91, R8.reuse ;  /* 0x000000085b5b7220 */ /* 0x080fe20000410000 */
[-C--:B------:R-:W-:Y:S01]  /*15120*/  FMUL.FTZ R94, R94, R8.reuse ;  /* 0x000000085e5e7220 */ /* 0x080fe20000410000 */
[-C--:B------:R-:W-:Y:S01]  /*15130*/  FMUL.FTZ R95, R95, R8.reuse ;  /* 0x000000085f5f7220 */ /* 0x080fe20000410000 */
[-C--:B------:R-:W-:Y:S01]  /*15140*/  FMUL.FTZ R98, R98, R8.reuse ;  /* 0x0000000862627220 */ /* 0x080fe20000410000 */
[-C--:B------:R-:W-:Y:S01]  /*15150*/  FMUL.FTZ R99, R99, R8.reuse ;  /* 0x0000000863637220 */ /* 0x080fe20000410000 */
[-C--:B------:R-:W-:Y:S01]  /*15160*/  FMUL.FTZ R102, R102, R8.reuse ;  /* 0x0000000866667220 */ /* 0x080fe20000410000 */
[----:B------:R-:W2:Y:S01]  /*15170*/  MUFU.EX2 R158, R158 ;  /* 0x0000009e009e7308 */ /* 0x000ea20000000800 */
        /* <DEDUP_REMOVED lines=16> */
[----:B--2---:R-:W-:Y:S01]  /*15280*/  FADD.FTZ R20, R158, R13 ;  /* 0x0000000d9e147221 */ /* 0x004fe20000010000 */
        /* <DEDUP_REMOVED lines=17> */
[----:B------:R-:W-:Y:S01]  /*153a0*/  FMUL.FTZ R151, R151, R8 ;  /* 0x0000000897977220 */ /* 0x000fe20000410000 */
[----:B------:R-:W-:Y:S01]  /*153b0*/  F2FP.BF16.F32.PACK_AB R178, R21, R178 ;  /* 0x000000b215b2723e */ /* 0x000fe200000010ff */
[----:B------:R-:W-:Y:S01]  /*153c0*/  VIADD R3, R3, 0xffffffff ;  /* 0xffffffff03037836 */ /* 0x000fe20000000000 */
[----:B------:R-:W-:Y:S01]  /*153d0*/  F2FP.BF16.F32.PACK_AB R172, R24, R172 ;  /* 0x000000ac18ac723e */ /* 0x000fe200000010ff */
[----:B------:R-:W-:Y:S01]  /*153e0*/  IMAD.MOV.U32 R22, RZ, RZ, R14 ;  /* 0x000000ffff167224 */ /* 0x000fe200078e000e */
[----:B------:R-:W0:Y:S01]  /*153f0*/  MUFU.EX2 R175, R175 ;  /* 0x000000af00af7308 */ /* 0x000e220000000800 */
[----:B--2---:R-:W-:Y:S01]  /*15400*/  FADD.FTZ R4, R31, R4 ;  /* 0x000000041f047221 */ /* 0x004fe20000010000 */
[----:B------:R-:W-:Y:S01]  /*15410*/  F2FP.BF16.F32.PACK_AB R174, R25, R174 ;  /* 0x000000ae19ae723e */ /* 0x000fe200000010ff */
[----:B------:R-:W-:Y:S01]  /*15420*/  IMAD.MOV.U32 R8, RZ, RZ, R11 ;  /* 0x000000ffff087224 */ /* 0x000fe200078e000b */
[----:B------:R-:W-:-:S02]  /*15430*/  F2FP.BF16.F32.PACK_AB R168, R28, R168 ;  /* 0x000000a81ca8723e */ /* 0x000fc400000010ff */
[----:B------:R-:W-:Y:S02]  /*15440*/  F2FP.BF16.F32.PACK_AB R170, R29, R170 ;  /* 0x000000aa1daa723e */ /* 0x000fe400000010ff */
[----:B------:R-:W2:Y:S01]  /*15450*/  MUFU.EX2 R44, R44 ;  /* 0x0000002c002c7308 */ /* 0x000ea20000000800 */
[----:B-1----:R-:W-:Y:S01]  /*15460*/  FADD.FTZ R13, R152, R5 ;  /* 0x00000005980d7221 */ /* 0x002fe20000010000 */
[----:B------:R-:W-:Y:S02]  /*15470*/  F2FP.BF16.F32.PACK_AB R164, R32, R164 ;  /* 0x000000a420a4723e */ /* 0x000fe400000010ff */
[----:B------:R-:W-:Y:S02]  /*15480*/  F2FP.BF16.F32.PACK_AB R166, R33, R166 ;  /* 0x000000a621a6723e */ /* 0x000fe400000010ff */
[----:B------:R-:W-:Y:S02]  /*15490*/  F2FP.BF16.F32.PACK_AB R160, R36, R160 ;  /* 0x000000a024a0723e */ /* 0x000fe400000010ff */
[----:B------:R-:W1:Y:S01]  /*154a0*/  MUFU.EX2 R34, R34 ;  /* 0x0000002200227308 */ /* 0x000e620000000800 */
[----:B0-----:R-:W-:Y:S01]  /*154b0*/  FADD.FTZ R5, R175, R4 ;  /* 0x00000004af057221 */ /* 0x001fe20000010000 */
[----:B------:R-:W-:-:S02]  /*154c0*/  F2FP.BF16.F32.PACK_AB R162, R37, R162 ;  /* 0x000000a225a2723e */ /* 0x000fc400000010ff */
[----:B------:R-:W-:Y:S02]  /*154d0*/  F2FP.BF16.F32.PACK_AB R156, R40, R156 ;  /* 0x0000009c289c723e */ /* 0x000fe400000010ff */
[----:B------:R-:W-:Y:S02]  /*154e0*/  F2FP.BF16.F32.PACK_AB R158, R41, R158 ;  /* 0x0000009e299e723e */ /* 0x000fe400000010ff */
[----:B------:R-:W0:Y:S01]  /*154f0*/  MUFU.EX2 R154, R154 ;  /* 0x0000009a009a7308 */ /* 0x000e220000000800 */
[C---:B--2---:R-:W-:Y:S01]  /*15500*/  FADD.FTZ R13, R44.reuse, R13 ;  /* 0x0000000d2c0d7221 */ /* 0x044fe20000010000 */
[----:B------:R-:W-:Y:S02]  /*15510*/  F2FP.BF16.F32.PACK_AB R152, R44, R152 ;  /* 0x000000982c98723e */ /* 0x000fe400000010ff */
[----:B------:R-:W-:Y:S02]  /*15520*/  F2FP.BF16.F32.PACK_AB R181, R26, R181 ;  /* 0x000000b51ab5723e */ /* 0x000fe400000010ff */
[----:B------:R-:W-:-:S02]  /*15530*/  F2FP.BF16.F32.PACK_AB R183, R27, R183 ;  /* 0x000000b71bb7723e */ /* 0x000fc400000010ff */
[----:B------:R-:W2:Y:S01]  /*15540*/  MUFU.EX2 R169, R169 ;  /* 0x000000a900a97308 */ /* 0x000ea20000000800 */
[----:B-1----:R-:W-:Y:S01]  /*15550*/  FADD.FTZ R4, R34, R5 ;  /* 0x0000000522047221 */ /* 0x002fe20000010000 */
[----:B------:R-:W-:Y:S02]  /*15560*/  F2FP.BF16.F32.PACK_AB R177, R30, R177 ;  /* 0x000000b11eb1723e */ /* 0x000fe400000010ff */
[----:B------:R-:W-:Y:S02]  /*15570*/  F2FP.BF16.F32.PACK_AB R173, R31, R173 ;  /* 0x000000ad1fad723e */ /* 0x000fe400000010ff */
[----:B------:R-:W-:Y:S02]  /*15580*/  F2FP.BF16.F32.PACK_AB R175, R34, R175 ;  /* 0x000000af22af723e */ /* 0x000fe400000010ff */
        /* <DEDUP_REMOVED lines=48> */
[----:B--2---:R-:W-:-:S04]  /*15890*/  FADD.FTZ R0, R155, R0 ;  /* 0x000000009b007221 */ /* 0x004fc80000010000 */
[C---:B-1----:R-:W-:Y:S01]  /*158a0*/  FADD.FTZ R4, R48.reuse, R0 ;  /* 0x0000000030047221 */ /* 0x042fe20000010000 */
[----:B------:R-:W-:Y:S01]  /*158b0*/  F2FP.BF16.F32.PACK_AB R155, R48, R155 ;  /* 0x0000009b309b723e */ /* 0x000fe200000010ff */
[----:B------:R-:W-:Y:S02]  /*158c0*/  IMAD.MOV.U32 R0, RZ, RZ, R10 ;  /* 0x000000ffff007224 */ /* 0x000fe400078e000a */
[C---:B0-----:R-:W-:Y:S01]  /*158d0*/  FADD.FTZ R5, R45.reuse, R20 ;  /* 0x000000142d057221 */ /* 0x041fe20000010000 */
[----:B------:R-:W-:Y:S01]  /*158e0*/  F2FP.BF16.F32.PACK_AB R154, R45, R154 ;  /* 0x0000009a2d9a723e */ /* 0x000fe200000010ff */
[----:B------:R-:W-:Y:S06]  /*158f0*/  @P4 BRA `(.L_x_7940) ;  /* 0xffffffcc00804947 */ /* 0x000fec000383ffff */
[----:B------:R-:W-:Y:S02]  /*15900*/  IMAD.MOV.U32 R8, RZ, RZ, R11 ;  /* 0x000000ffff087224 */ /* 0x000fe400078e000b */
[----:B------:R-:W-:Y:S02]  /*15910*/  IMAD.MOV.U32 R0, RZ, RZ, R10 ;  /* 0x000000ffff007224 */ /* 0x000fe400078e000a */
[----:B------:R-:W-:Y:S02]  /*15920*/  IMAD.MOV.U32 R22, RZ, RZ, R14 ;  /* 0x000000ffff167224 */ /* 0x000fe400078e000e */
[----:B------:R-:W-:-:S07]  /*15930*/  IMAD.MOV.U32 R186, RZ, RZ, R15 ;  /* 0x000000ffffba7224 */ /* 0x000fce00078e000f */
.L_x_7922:
[----:B------:R-:W0:Y:S01]  /*15940*/  LDC R9, c[0x0][0x448] ;  /* 0x00011200ff097b82 */ /* 0x000e220000000800 */
[----:B------:R-:W-:-:S07]  /*15950*/  IADD3 R12, R189, 0x1, -R187 ;  /* 0x00000001bd0c7810 */ /* 0x000fce0007ffe8bb */
[----:B------:R-:W1:Y:S01]  /*15960*/  LDC R14, c[0x0][0x9e4] ;  /* 0x00027900ff0e7b82 */ /* 0x000e620000000800 */
[----:B0-----:R-:W-:Y:S01]  /*15970*/  ISETP.NE.AND P4, PT, R9, 0x1, PT ;  /* 0x000000010900780c */ /* 0x001fe20003f85270 */
[----:B------:R-:W-:Y:S01]  /*15980*/  VIADD R9, R192, 0x7f ;  /* 0x0000007fc0097836 */ /* 0x000fe20000000000 */
[----:B-1----:R-:W-:-:S11]  /*15990*/  ISETP.GE.AND P5, PT, R14, 0x1, PT ;  /* 0x000000010e00780c */ /* 0x002fd60003fa6270 */
[----:B------:R-:W0:Y:S08]  /*159a0*/  @P4 LDC R10, c[0x0][0x44c] ;  /* 0x00011300ff0a4b82 */ /* 0x000e300000000800 */
[----:B------:R-:W1:Y:S01]  /*159b0*/  @P4 LDC R11, c[0x0][0x450] ;  /* 0x00011400ff0b4b82 */ /* 0x000e620000000800 */
[----:B0-----:R-:W-:-:S05]  /*159c0*/  @P4 IMAD.HI.U32 R10, R9, R10, RZ ;  /* 0x0000000a090a4227 */ /* 0x001fca00078e00ff */
[----:B-1----:R-:W-:-:S05]  /*159d0*/  @P4 SHF.R.U32.HI R9, RZ, R11, R10 ;  /* 0x0000000bff094219 */ /* 0x002fca000001160a */
[----:B------:R-:W-:-:S04]  /*159e0*/  IMAD.IADD R9, R12, 0x1, R9 ;  /* 0x000000010c097824 */ /* 0x000fc800078e0209 */
[----:B------:R-:W-:Y:S01]  /*159f0*/  IMAD.IADD R6, R9, 0x1, -R6 ;  /* 0x0000000109067824 */ /* 0x000fe200078e0a06 */
        /* <DEDUP_REMOVED lines=11> */
.L_x_7943:
[----:B------:R-:W-:-:S13]  /*15ab0*/  ISETP.NE.AND P2, PT, R14, 0x1, PT ;  /* 0x000000010e00780c */ /* 0x000fda0003f45270 */
[----:B------:R-:W0:Y:S02]  /*15ac0*/  @P2 LDC.64 R10, c[0x0][0x9e8] ;  /* 0x00027a00ff0a2b82 */ /* 0x000e240000000a00 */
[----:B0-----:R-:W-:-:S05]  /*15ad0*/  @P2 IMAD.HI.U32 R10, R9, R10, RZ ;  /* 0x0000000a090a2227 */ /* 0x001fca00078e00ff */
[----:B------:R-:W-:-:S07]  /*15ae0*/  @P2 SHF.R.U32.HI R9, RZ, R11, R10 ;  /* 0x0000000bff092219 */ /* 0x000fce000001160a */
.L_x_7944:
[----:B------:R-:W-:Y:S05]  /*15af0*/  BSYNC B0 ;  /* 0x0000000000007941 */ /* 0x000fea0003800000 */
.L_x_7942:
[----:B------:R-:W-:-:S05]  /*15b00*/  IMAD R9, R9, R14, RZ ;  /* 0x0000000e09097224 */ /* 0x000fca00078e02ff */
[----:B------:R-:W-:-:S07]  /*15b10*/  VIMNMX R6, R6, R9, !PT ;  /* 0x0000000906067248 */ /* 0x000fce0007fe0100 */
.L_x_7941:
[----:B------:R-:W-:-:S05]  /*15b20*/  VIADD R6, R6, 0x7f ;  /* 0x0000007f06067836 */ /* 0x000fca0000000000 */
[----:B------:R-:W-:-:S04]  /*15b30*/  SHF.R.S32.HI R9, RZ, 0x1f, R6 ;  /* 0x0000001fff097819 */ /* 0x000fc80000011406 */
[----:B------:R-:W-:-:S04]  /*15b40*/  LEA.HI R9, R9, R6, RZ, 0x7 ;  /* 0x0000000609097211 */ /* 0x000fc800078f38ff */
[----:B------:R-:W-:-:S04]  /*15b50*/  SHF.R.S32.HI R9, RZ, 0x7, R9 ;  /* 0x00000007ff097819 */ /* 0x000fc80000011409 */
[----:B------:R-:W-:-:S04]  /*15b60*/  VIMNMX R13, R194, R9, !PT ;  /* 0x00000009c20d7248 */ /* 0x000fc80007fe0100 */
[----:B------:R-:W-:-:S13]  /*15b70*/  ISETP.GE.AND P2, PT, R3, R13, PT ;  /* 0x0000000d0300720c */ /* 0x000fda0003f46270 */
[----:B------:R-:W-:Y:S05]  /*15b80*/  @!P2 BRA `(.L_x_7945) ;  /* 0x000000200074a947 */ /* 0x000fea0003800000 */
[----:B------:R-:W-:Y:S02]  /*15b90*/  IMAD.MOV.U32 R12, RZ, RZ, R8 ;  /* 0x000000ffff0c7224 */ /* 0x000fe400078e0008 */
[----:B------:R-:W-:Y:S02]  /*15ba0*/  IMAD.MOV.U32 R6, RZ, RZ, R0 ;  /* 0x000000ffff067224 */ /* 0x000fe400078e0000 */
[----:B------:R-:W-:Y:S02]  /*15bb0*/  IMAD.MOV.U32 R9, RZ, RZ, R186 ;  /* 0x000000ffff097224 */ /* 0x000fe400078e00ba */
[----:B------:R-:W-:-:S07]  /*15bc0*/  IMAD.MOV.U32 R14, RZ, RZ, R22 ;  /* 0x000000ffff0e7224 */ /* 0x000fce00078e0016 */
.L_x_7955:
        /* <DEDUP_REMOVED lines=10> */
.L_x_7947:
[----:B------:R-:W-:Y:S01]  /*15c70*/  IMAD R0, R22, 0x8, R2 ;  /* 0x0000000816007824 */ /* 0x000fe200078e0202 */
[----:B------:R-:W-:-:S04]  /*15c80*/  SHF.L.U32 R11, R186, 0x1f, RZ ;  /* 0x0000001fba0b7819 */ /* 0x000fc800000006ff */
[----:B------:R0:W1:Y:S01]  /*15c90*/  SYNCS.PHASECHK.TRANS64.TRYWAIT P3, [R0+URZ+0x28830], R11 ;  /* 0x0288300b000075a7 */ /* 0x000062000806017f */
[----:B------:R-:W-:Y:S05]  /*15ca0*/  @!P0 BRA `(.L_x_7948) ;  /* 0x0000000000048947 */ /* 0x000fea0003800000 */
[----:B------:R-:W-:Y:S01]  /*15cb0*/  BPT.TRAP 0x1 ;  /* 0x000000040000795c */ /* 0x000fe20000300000 */
.L_x_7948:
[----:B------:R-:W-:Y:S04]  /*15cc0*/  BSSY B0, `(.L_x_7946) ;  /* 0x0000004000007945 */ /* 0x000fe80003800000 */
[----:B-1----:R-:W-:Y:S05]  /*15cd0*/  @P3 BRA `(.L_x_7949) ;  /* 0x0000000000083947 */ /* 0x002fea0003800000 */
[----:B------:R-:W1:Y:S02]  /*15ce0*/  SYNCS.PHASECHK.TRANS64.TRYWAIT P3, [R0+URZ+0x28830], R11 ;  /* 0x0288300b000075a7 */ /* 0x000e64000806017f */
[----:B-1----:R-:W-:Y:S05]  /*15cf0*/  @!P3 BRA `(.L_x_7950) ;  /* 0x0000012c00acb947 */ /* 0x002fea0003800000 */
.L_x_7949:
[----:B------:R-:W-:Y:S05]  /*15d00*/  BSYNC B0 ;  /* 0x0000000000007941 */ /* 0x000fea0003800000 */
.L_x_7946:
[----:B01----:R-:W0:Y:S01]  /*15d10*/  S2R R0, SR_TID.X ;  /* 0x0000000000007919 */ /* 0x003e220000002100 */
[----:B------:R-:W-:Y:S05]  /*15d20*/  WARPSYNC.ALL ;  /* 0x0000000000007948 */ /* 0x000fea0003800000 */
[----:B------:R-:W-:Y:S02]  /*15d30*/  IMAD R10, R22, 0x800, R7 ;  /* 0x00000800160a7824 */ /* 0x000fe400078e0207 */
[----:B------:R-:W-:Y:S02]  /*15d40*/  IMAD.MOV.U32 R11, RZ, RZ, 0x40000040 ;  /* 0x40000040ff0b7424 */ /* 0x000fe400078e00ff */
[C---:B------:R-:W-:Y:S01]  /*15d50*/  VIADD R24, R10.reuse, 0x2 ;  /* 0x000000020a187836 */ /* 0x040fe20000000000 */
[C---:B------:R-:W-:Y:S01]  /*15d60*/  R2UR UR14, R10.reuse ;  /* 0x000000000a0e72ca */ /* 0x040fe200000e0000 */
[----:B------:R-:W-:Y:S01]  /*15d70*/  VIADD R26, R10, 0x4 ;  /* 0x000000040a1a7836 */ /* 0x000fe20000000000 */
[----:B------:R-:W-:Y:S01]  /*15d80*/  R2UR UR15, R11 ;  /* 0x000000000b0f72ca */ /* 0x000fe200000e0000 */
[----:B------:R-:W-:Y:S01]  /*15d90*/  IMAD.MOV.U32 R25, RZ, RZ, 0x40000040 ;  /* 0x40000040ff197424 */ /* 0x000fe200078e00ff */
[----:B------:R-:W-:Y:S01]  /*15da0*/  R2UR UR10, R24 ;  /* 0x00000000180a72ca */ /* 0x000fe200000e0000 */
[----:B------:R-:W-:Y:S01]  /*15db0*/  IMAD.MOV.U32 R27, RZ, RZ, 0x40000040 ;  /* 0x40000040ff1b7424 */ /* 0x000fe200078e00ff */
[----:B------:R-:W-:Y:S01]  /*15dc0*/  R2UR UR6, R26 ;  /* 0x000000001a0672ca */ /* 0x000fe200000e0000 */
[C---:B------:R-:W-:Y:S01]  /*15dd0*/  VIADD R24, R10.reuse, 0x400 ;  /* 0x000004000a187836 */ /* 0x040fe20000000000 */
[----:B------:R-:W-:Y:S01]  /*15de0*/  R2UR UR11, R25 ;  /* 0x00000000190b72ca */ /* 0x000fe200000e0000 */
[C---:B------:R-:W-:Y:S01]  /*15df0*/  VIADD R26, R10.reuse, 0x404 ;  /* 0x000004040a1a7836 */ /* 0x040fe20000000000 */
        /* <DEDUP_REMOVED lines=8> */
[C---:B------:R-:W-:Y:S01]  /*15e80*/  VIADD R20, R10.reuse, 0x402 ;  /* 0x000004020a147836 */ /* 0x040fe20000000000 */
[----:B0-----:R-:W-:Y:S01]  /*15e90*/  SHF.R.U32.HI R0, RZ, 0x7, R0 ;  /* 0x00000007ff007819 */ /* 0x001fe20000011600 */
[----:B------:R-:W-:Y:S01]  /*15ea0*/  VIADD R10, R10, 0x406 ;  /* 0x000004060a0a7836 */ /* 0x000fe20000000000 */
[C---:B------:R-:W-:Y:S02]  /*15eb0*/  R2UR UR19, R21.reuse ;  /* 0x00000000151372ca */ /* 0x040fe400000e0000 */
        /* <DEDUP_REMOVED lines=33> */
.L_x_7952:
[----:B------:R-:W-:Y:S01]  /*160d0*/  SHF.L.U32 R0, R9, 0x1f, RZ ;  /* 0x0000001f09007819 */ /* 0x000fe200000006ff */
[----:B------:R-:W-:-:S04]  /*160e0*/  IMAD R8, R14, 0x8, R2 ;  /* 0x000000080e087824 */ /* 0x000fc800078e0202 */
[----:B------:R0:W1:Y:S01]  /*160f0*/  SYNCS.PHASECHK.TRANS64.TRYWAIT P2, [R8+URZ+0x28850], R0 ;  /* 0x02885000080075a7 */ /* 0x000062000804017f */
[----:B------:R-:W-:Y:S05]  /*16100*/  @!P0 BRA `(.L_x_7953) ;  /* 0x0000000000048947 */ /* 0x000fea0003800000 */
[----:B------:R-:W-:Y:S01]  /*16110*/  BPT.TRAP 0x1 ;  /* 0x000000040000795c */ /* 0x000fe20000300000 */
.L_x_7953:
[----:B-1----:R-:W-:Y:S05]  /*16120*/  @P2 BRA `(.L_x_7951) ;  /* 0x0000000000082947 */ /* 0x002fea0003800000 */
[----:B------:R-:W1:Y:S02]  /*16130*/  SYNCS.PHASECHK.TRANS64.TRYWAIT P2, [R8+URZ+0x28850], R0 ;  /* 0x02885000080075a7 */ /* 0x000e64000804017f */
[----:B-1----:R-:W-:Y:S05]  /*16140*/  @!P2 BRA `(.L_x_7954) ;  /* 0x0000012800aca947 */ /* 0x002fea0003800000 */
.L_x_7951:
[----:B01----:R-:W-:Y:S01]  /*16150*/  VIADD R0, R2, 0x400 ;  /* 0x0000040002007836 */ /* 0x003fe20000000000 */
[----:B------:R-:W-:Y:S05]  /*16160*/  WARPSYNC.ALL ;  /* 0x0000000000007948 */ /* 0x000fea0003800000 */
[----:B------:R-:W-:-:S04]  /*16170*/  SHF.R.U32.HI R0, RZ, 0x4, R0 ;  /* 0x00000004ff007819 */ /* 0x000fc80000011600 */
[----:B------:R-:W-:-:S04]  /*16180*/  LOP3.LUT R0, R0, 0x3fff, RZ, 0xc0, !PT ;  /* 0x00003fff00007812 */ /* 0x000fc800078ec0ff */
[----:B------:R-:W-:-:S05]  /*16190*/  LOP3.LUT R10, R0, 0x4000000, RZ, 0xfc, !PT ;  /* 0x04000000000a7812 */ /* 0x000fca00078efcff */
[----:B------:R-:W-:Y:S01]  /*161a0*/  IMAD R10, R14, 0x800, R10 ;  /* 0x000008000e0a7824 */ /* 0x000fe200078e020a */
[----:B------:R-:W-:Y:S01]  /*161b0*/  WARPGROUP.ARRIVE ;  /* 0x00000000000079c5 */ /* 0x000fe20000000000 */
[----:B------:R-:W-:Y:S01]  /*161c0*/  IMAD.MOV.U32 R11, RZ, RZ, 0x40000040 ;  /* 0x40000040ff0b7424 */ /* 0x000fe200078e00ff */
[----:B------:R-:W-:Y:S01]  /*161d0*/  FMNMX.FTZ R0, R24, R6, !PT ;  /* 0x0000000618007209 */ /* 0x000fe20007810000 */
[C---:B------:R-:W-:Y:S01]  /*161e0*/  VIADD R8, R10.reuse, 0x80 ;  /* 0x000000800a087836 */ /* 0x040fe20000000000 */
[----:B------:R-:W-:Y:S01]  /*161f0*/  R2UR UR6, R10 ;  /* 0x000000000a0672ca */ /* 0x000fe200000e0000 */
[----:B------:R-:W-:Y:S01]  /*16200*/  IMAD.MOV.U32 R9, RZ, RZ, 0x40000040 ;  /* 0x40000040ff097424 */ /* 0x000fe200078e00ff */
[----:B------:R-:W-:Y:S01]  /*16210*/  R2UR UR7, R11 ;  /* 0x000000000b0772ca */ /* 0x000fe200000e0000 */
[----:B------:R-:W-:Y:S01]  /*16220*/  UMOV UR46, UR49 ;  /* 0x00000031002e7c82 */ /* 0x000fe20008000000 */
[----:B------:R-:W-:Y:S02]  /*16230*/  FMNMX.FTZ R0, R25, R0, !PT ;  /* 0x0000000019007209 */ /* 0x000fe40007810000 */
[C---:B------:R-:W-:Y:S01]  /*16240*/  ISETP.GT.AND P2, PT, R3.reuse, R13, PT ;  /* 0x0000000d0300720c */ /* 0x040fe20003f44270 */
[----:B------:R-:W-:Y:S01]  /*16250*/  VIADD R3, R3, 0xffffffff ;  /* 0xffffffff03037836 */ /* 0x000fe20000000000 */
        /* <DEDUP_REMOVED lines=45> */
[----:B------:R-:W-:Y:S02]  /*16530*/  R2UR UR6, R8 ;  /* 0x00000000080672ca */ /* 0x000fe400000e0000 */
[----:B------:R-:W-:Y:S01]  /*16540*/  R2UR UR7, R9 ;  /* 0x00000000090772ca */ /* 0x000fe200000e0000 */
[----:B------:R-:W0:Y:S01]  /*16550*/  SHFL.BFLY PT, R8, R0, 0x2, 0x1f ;  /* 0x0c401f0000087f89 */ /* 0x000e2200000e0000 */
[----:B------:R-:W-:Y:S01]  /*16560*/  IMAD.MOV.U32 R9, RZ, RZ, 0x40000040 ;  /* 0x40000040ff097424 */ /* 0x000fe200078e00ff */
[----:B0-----:R-:W-:Y:S01]  /*16570*/  FMNMX.FTZ R0, R0, R8, !PT ;  /* 0x0000000800007209 */ /* 0x001fe20007810000 */
[----:B------:R-:W-:-:S04]  /*16580*/  VIADD R8, R10, 0x200 ;  /* 0x000002000a087836 */ /* 0x000fc80000000000 */
[----:B------:R-:W0:Y:S02]  /*16590*/  SHFL.BFLY PT, R11, R0, 0x1, 0x1f ;  /* 0x0c201f00000b7f89 */ /* 0x000e2400000e0000 */
        /* <DEDUP_REMOVED lines=36> */
[----:B------:R-:W-:Y:S01]  /*167e0*/  MUFU.EX2 R25, R25 ;  /* 0x0000001900197308 */ /* 0x000fe20000000800 */
[----:B------:R-:W-:Y:S01]  /*167f0*/  HGMMA.64x128x16.F32.BF16 R88, R168, gdesc[UR4].tnspB, R88, gsb0 ;  /* 0x41e00004a8587df0 */ /* 0x000fe20008001858 */
[----:B------:R-:W-:Y:S01]  /*16800*/  R2UR UR6, R8 ;  /* 0x00000000080672ca */ /* 0x000fe200000e0000 */
[----:B------:R-:W-:Y:S01]  /*16810*/  VIADD R8, R10, 0x280 ;  /* 0x000002800a087836 */ /* 0x000fe20000000000 */
[----:B------:R-:W-:Y:S01]  /*16820*/  R2UR UR7, R9 ;  /* 0x00000000090772ca */ /* 0x000fe200000e0000 */
[----:B------:R-:W-:-:S03]  /*16830*/  IMAD.MOV.U32 R9, RZ, RZ, 0x40000040 ;  /* 0x40000040ff097424 */ /* 0x000fc600078e00ff */
        /* <DEDUP_REMOVED lines=18> */
[----:B------:R-:W-:Y:S02]  /*16960*/  FFMA.FTZ R52, R81, UR46, -R11 ;  /* 0x0000002e51347c23 */ /* 0x000fe4000801080b */
[----:B------:R-:W-:Y:S01]  /*16970*/  HGMMA.64x128x16.F32.BF16 R88, R164, gdesc[UR4].tnspB, R88, gsb0 ;  /* 0x41e00004a4587df0 */ /* 0x000fe20008001858 */
[----:B------:R-:W-:Y:S01]  /*16980*/  R2UR UR6, R8 ;  /* 0x00000000080672ca */ /* 0x000fe200000e0000 */
[----:B------:R-:W-:Y:S01]  /*16990*/  MUFU.EX2 R168, R168 ;  /* 0x000000a800a87308 */ /* 0x000fe20000000800 */
[----:B------:R-:W-:Y:S02]  /*169a0*/  FMNMX.FTZ R8, R26, R12, !PT ;  /* 0x0000000c1a087209 */ /* 0x000fe40007810000 */
[----:B------:R-:W-:-:S02]  /*169b0*/  R2UR UR7, R9 ;  /* 0x00000000090772ca */ /* 0x000fc400000e0000 */
        /* <DEDUP_REMOVED lines=33> */
[----:B------:R-:W-:Y:S01]  /*16bd0*/  IMAD.MOV.U32 R9, RZ, RZ, 0x40000040 ;  /* 0x40000040ff097424 */ /* 0x000fe200078e00ff */
[----:B------:R-:W-:Y:S02]  /*16be0*/  WARPGROUP.DEPBAR.LE gsb0, 0x0 ;  /* 0x00008000000079c5 */ /* 0x000fe40000010000 */
[----:B------:R-:W-:Y:S01]  /*16bf0*/  WARPGROUP.ARRIVE ;  /* 0x00000000000079c5 */ /* 0x000fe20000000000 */
[--C-:B------:R-:W-:Y:S01]  /*16c00*/  FFMA.FTZ R164, R29, UR46, -R11.reuse ;  /* 0x0000002e1da47c23 */ /* 0x100fe2000801080b */
[--C-:B------:R-:W-:Y:S01]  /*16c10*/  FFMA.FTZ R29, R53, UR46, -R11.reuse ;  /* 0x0000002e351d7c23 */ /* 0x100fe2000801080b */
[----:B------:R-:W-:Y:S01]  /*16c20*/  FMNMX.FTZ R53, R87, R8, !PT ;  /* 0x0000000857357209 */ /* 0x000fe20007810000 */
[--C-:B------:R-:W-:Y:S02]  /*16c30*/  FFMA.FTZ R166, R60, UR46, -R11.reuse ;  /* 0x0000002e3ca67c23 */ /* 0x100fe4000801080b */
[----:B------:R-:W2:Y:S01]  /*16c40*/  S2R R167, SR_TID.X ;  /* 0x0000000000a77919 */ /* 0x000ea20000002100 */
[----:B------:R-:W-:Y:S01]  /*16c50*/  HGMMA.64x128x16.F32.BF16 R88, R160, gdesc[UR4].tnspB, R88, gsb0 ;  /* 0x41e00004a0587df0 */ /* 0x000fe20008001858 */
[----:B------:R-:W-:Y:S01]  /*16c60*/  R2UR UR7, R9 ;  /* 0x00000000090772ca */ /* 0x000fe200000e0000 */
[----:B------:R-:W-:Y:S01]  /*16c70*/  FFMA.FTZ R9, R84, UR46, -R11 ;  /* 0x0000002e54097c23 */ /* 0x000fe2000801080b */
[----:B------:R-:W3:Y:S01]  /*16c80*/  SHFL.BFLY PT, R8, R53, 0x2, 0x1f ;  /* 0x0c401f0035087f89 */ /* 0x000ee200000e0000 */
[----:B------:R-:W-:Y:S08]  /*16c90*/  MUFU.EX2 R164, R164 ;  /* 0x000000a400a47308 */ /* 0x000ff00000000800 */
[----:B------:R-:W-:Y:S08]  /*16ca0*/  MUFU.EX2 R29, R29 ;  /* 0x0000001d001d7308 */ /* 0x000ff00000000800 */
[----:B------:R-:W-:Y:S01]  /*16cb0*/  MUFU.EX2 R166, R166 ;  /* 0x000000a600a67308 */ /* 0x000fe20000000800 */
[----:B---3--:R-:W-:Y:S01]  /*16cc0*/  FMNMX.FTZ R53, R53, R8, !PT ;  /* 0x0000000835357209 */ /* 0x008fe20007810000 */
[----:B------:R-:W-:-:S06]  /*16cd0*/  VIADD R8, R10, 0x300 ;  /* 0x000003000a087836 */ /* 0x000fcc0000000000 */
[----:B------:R-:W-:Y:S01]  /*16ce0*/  MUFU.EX2 R9, R9 ;  /* 0x0000000900097308 */ /* 0x000fe20000000800 */
[----:B------:R-:W-:Y:S01]  /*16cf0*/  VIADD R10, R10, 0x380 ;  /* 0x000003800a0a7836 */ /* 0x000fe20000000000 */
[----:B--2---:R-:W-:Y:S01]  /*16d00*/  SHF.R.U32.HI R167, RZ, 0x7, R167 ;  /* 0x00000007ffa77819 */ /* 0x004fe200000116a7 */
[----:B------:R-:W2:Y:S01]  /*16d10*/  SHFL.BFLY PT, R56, R53, 0x1, 0x1f ;  /* 0x0c201f0035387f89 */ /* 0x000ea200000e0000 */
[----:B------:R-:W-:Y:S02]  /*16d20*/  R2UR UR6, R8 ;  /* 0x00000000080672ca */ /* 0x000fe400000e0000 */
[----:B--2---:R-:W-:-:S05]  /*16d30*/  FMNMX.FTZ R8, R53, R56, !PT ;  /* 0x0000003835087209 */ /* 0x004fca0007810000 */
        /* <DEDUP_REMOVED lines=9> */
[----:B------:R-:W-:Y:S01]  /*16dd0*/  IADD3 R43, -R167, 0xb, RZ ;  /* 0x0000000ba72b7810 */ /* 0x000fe20007ffe1ff */
[--C-:B------:R-:W-:Y:S01]  /*16de0*/  FFMA.FTZ R30, R35, UR46, -R56.reuse ;  /* 0x0000002e231e7c23 */ /* 0x100fe20008010838 */
[--C-:B------:R-:W-:Y:S01]  /*16df0*/  FFMA.FTZ R38, R39, UR46, -R56.reuse ;  /* 0x0000002e27267c23 */ /* 0x100fe20008010838 */
[----:B------:R-:W-:Y:S01]  /*16e00*/  FFMA.FTZ R173, R42, UR46, -R56 ;  /* 0x0000002e2aad7c23 */ /* 0x000fe20008010838 */
[----:B0-----:R-:W-:Y:S01]  /*16e10*/  FFMA.FTZ R42, R6, R5, R180 ;  /* 0x00000005062a7223 */ /* 0x001fe200000100b4 */
        /* <DEDUP_REMOVED lines=10> */
[----:B-1----:R-:W-:Y:S01]  /*16ec0*/  F2FP.BF16.F32.PACK_AB R180, R15, R180 ;  /* 0x000000b40fb4723e */ /* 0x002fe200000010ff */
        /* <DEDUP_REMOVED lines=16> */
[----:B------:R-:W-:Y:S02]  /*16fd0*/  FADD.FTZ R11, -R8, R12 ;  /* 0x0000000c080b7221 */ /* 0x000fe40000010100 */
[----:B------:R-:W-:Y:S01]  /*16fe0*/  MUFU.EX2 R31, R31 ;  /* 0x0000001f001f7308 */ /* 0x000fe20000000800 */
[--C-:B------:R-:W-:Y:S01]  /*16ff0*/  FFMA.FTZ R161, R66, UR46, -R56.reuse ;  /* 0x0000002e42a17c23 */ /* 0x100fe20008010838 */
[----:B------:R-:W-:Y:S01]  /*17000*/  HGMMA.64x128x16.F32.BF16 R88, R156, gdesc[UR4].tnspB, R88, gsb0 ;  /* 0x41e000049c587df0 */ /* 0x000fe20008001858 */
[----:B------:R-:W-:Y:S01]  /*17010*/  FMUL.FTZ R11, R11, UR46 ;  /* 0x0000002e0b0b7c20 */ /* 0x000fe20008410000 */
[----:B------:R-:W-:Y:S01]  /*17020*/  R2UR UR6, R10 ;  /* 0x000000000a0672ca */ /* 0x000fe200000e0000 */
[--C-:B------:R-:W-:Y:S01]  /*17030*/  FFMA.FTZ R10, R55, UR46, -R56.reuse ;  /* 0x0000002e370a7c23 */ /* 0x100fe20008010838 */
[----:B------:R-:W-:-:S02]  /*17040*/  FFMA.FTZ R163, R70, UR46, -R56 ;  /* 0x0000002e46a37c23 */ /* 0x000fc40008010838 */
[----:B------:R0:W1:Y:S08]  /*17050*/  MUFU.EX2 R53, R11 ;  /* 0x0000000b00357308 */ /* 0x0000700000000800 */
[----:B------:R-:W-:Y:S01]  /*17060*/  MUFU.EX2 R175, R175 ;  /* 0x000000af00af7308 */ /* 0x000fe20000000800 */
[----:B0-----:R-:W-:-:S05]  /*17070*/  IMAD.MOV.U32 R11, RZ, RZ, 0x40000040 ;  /* 0x40000040ff0b7424 */ /* 0x001fca00078e00ff */
[----:B------:R-:W-:Y:S01]  /*17080*/  R2UR UR7, R11 ;  /* 0x000000000b0772ca */ /* 0x000fe200000e0000 */
[--C-:B------:R-:W-:Y:S01]  /*17090*/  @!P1 IMAD R11, R22, 0x8, R2.reuse ;  /* 0x00000008160b9824 */ /* 0x100fe200078e0202 */
[----:B------:R-:W-:Y:S01]  /*170a0*/  MUFU.EX2 R34, R34 ;  /* 0x0000002200227308 */ /* 0x000fe20000000800 */
[----:B-1----:R-:W-:Y:S01]  /*170b0*/  FFMA.FTZ R5, R53, R4, R181 ;  /* 0x0000000435057223 */ /* 0x002fe200000100b5 */
[----:B------:R-:W-:Y:S01]  /*170c0*/  @!P1 IMAD R4, R14, 0x8, R2 ;  /* 0x000000080e049824 */ /* 0x000fe200078e0202 */
[C---:B------:R-:W-:Y:S01]  /*170d0*/  F2FP.BF16.F32.PACK_AB R181, R26.reuse, R181 ;  /* 0x000000b51ab5723e */ /* 0x040fe200000010ff */
[----:B------:R-:W-:Y:S02]  /*170e0*/  @!P1 VIADD R11, R11, 0x28840 ;  /* 0x000288400b0b9836 */ /* 0x000fe40000000000 */
[----:B------:R-:W-:Y:S01]  /*170f0*/  FADD.FTZ R14, R26, R5 ;  /* 0x000000051a0e7221 */ /* 0x000fe20000010000 */
[----:B------:R-:W-:Y:S02]  /*17100*/  @!P1 VIADD R5, R4, 0x28860 ;  /* 0x0002886004059836 */ /* 0x000fe40000000000 */
[----:B------:R-:W-:Y:S01]  /*17110*/  FFMA.FTZ R4, R63, UR46, -R56 ;  /* 0x0000002e3f047c23 */ /* 0x000fe20008010838 */
[----:B------:R-:W-:Y:S01]  /*17120*/  MUFU.EX2 R169, R169 ;  /* 0x000000a900a97308 */ /* 0x000fe20000000800 */
[----:B------:R-:W-:Y:S01]  /*17130*/  @!P1 PRMT R39, RZ, 0x654, R11 ;  /* 0x00000654ff279816 */ /* 0x000fe2000000000b */
[----:B------:R-:W-:Y:S01]  /*17140*/  FADD.FTZ R14, R183, R14 ;  /* 0x0000000eb70e7221 */ /* 0x000fe20000010000 */
[----:B------:R-:W-:-:S02]  /*17150*/  @!P1 PRMT R5, RZ, 0x654, R5 ;  /* 0x00000654ff059816 */ /* 0x000fc40000000005 */
[C---:B------:R-:W-:Y:S01]  /*17160*/  F2FP.BF16.F32.PACK_AB R183, R27.reuse, R183 ;  /* 0x000000b71bb7723e */ /* 0x040fe200000010ff */
        /* <DEDUP_REMOVED lines=15> */
[----:B------:R-:W-:Y:S01]  /*17260*/  WARPGROUP.ARRIVE ;  /* 0x00000000000079c5 */ /* 0x000fe20000000000 */
[----:B------:R-:W-:-:S04]  /*17270*/  FFMA.FTZ R157, R74, UR46, -R56 ;  /* 0x0000002e4a9d7c23 */ /* 0x000fc80008010838 */
[----:B------:R-:W-:Y:S01]  /*17280*/  MUFU.EX2 R82, R82 ;  /* 0x0000005200527308 */ /* 0x000fe20000000800 */
[----:B------:R-:W-:Y:S02]  /*17290*/  F2FP.BF16.F32.PACK_AB R156, R41, R33 ;  /* 0x00000021299c723e */ /* 0x000fe400000010ff */
[----:B------:R-:W-:Y:S01]  /*172a0*/  F2FP.BF16.F32.PACK_AB R158, R48, R45 ;  /* 0x0000002d309e723e */ /* 0x000fe200000010ff */
[----:B------:R-:W-:Y:S01]  /*172b0*/  HGMMA.64x128x16.F32.BF16 R88, R152, gdesc[UR4].tnspB, R88, gsb0 ;  /* 0x41e0000498587df0 */ /* 0x000fe20008001858 */
[----:B0-----:R-:W-:-:S03]  /*172c0*/  F2FP.BF16.F32.PACK_AB R159, R79, R78 ;  /* 0x0000004e4f9f723e */ /* 0x001fc600000010ff */
[----:B------:R-:W-:Y:S08]  /*172d0*/  MUFU.EX2 R157, R157 ;  /* 0x0000009d009d7308 */ /* 0x000ff00000000800 */
[----:B------:R-:W-:Y:S08]  /*172e0*/  MUFU.EX2 R83, R83 ;  /* 0x0000005300537308 */ /* 0x000ff00000000800 */
[----:B------:R-:W-:Y:S08]  /*172f0*/  MUFU.EX2 R86, R86 ;  /* 0x0000005600567308 */ /* 0x000ff00000000800 */
[----:B------:R-:W0:Y:S01]  /*17300*/  MUFU.EX2 R12, R85 ;  /* 0x00000055000c7308 */ /* 0x000e220000000800 */
[----:B------:R-:W-:-:S02]  /*17310*/  WARPGROUP.DEPBAR.LE gsb0, 0x0 ;  /* 0x00008000000079c5 */ /* 0x000fc40000010000 */
[----:B------:R1:W-:Y:S06]  /*17320*/  BAR.ARV R43, 0x100 ;  /* 0x0004002b0000751d */ /* 0x0003ec0000002000 */
[----:B------:R2:W-:Y:S01]  /*17330*/  @!P1 SYNCS.ARRIVE.TRANS64.RED.A1T0 RZ, [R39+URZ], RZ ;  /* 0x000000ff27ff99a7 */ /* 0x0005e2000810043f */
[----:B0-----:R-:W-:Y:S01]  /*17340*/  F2FP.BF16.F32.PACK_AB R154, R12, R9 ;  /* 0x000000090c9a723e */ /* 0x001fe200000010ff */
[----:B-1----:R-:W-:Y:S01]  /*17350*/  FADD.FTZ R43, R177, R14 ;  /* 0x0000000eb12b7221 */ /* 0x002fe20000010000 */
[----:B------:R-:W-:Y:S01]  /*17360*/  FFMA.FTZ R14, R71, UR46, -R56 ;  /* 0x0000002e470e7c23 */ /* 0x000fe20008010838 */
[-C--:B------:R-:W-:Y:S01]  /*17370*/  FMUL.FTZ R88, R88, R6.reuse ;  /* 0x0000000658587220 */ /* 0x080fe20000410000 */
[-C--:B------:R-:W-:Y:S01]  /*17380*/  FMUL.FTZ R89, R89, R6.reuse ;  /* 0x0000000659597220 */ /* 0x080fe20000410000 */
[-C--:B------:R-:W-:Y:S01]  /*17390*/  FMUL.FTZ R92, R92, R6.reuse ;  /* 0x000000065c5c7220 */ /* 0x080fe20000410000 */
[----:B------:R-:W-:Y:S01]  /*173a0*/  FMUL.FTZ R93, R93, R6 ;  /* 0x000000065d5d7220 */ /* 0x000fe20000410000 */
[----:B--2---:R-:W-:Y:S01]  /*173b0*/  FADD.FTZ R39, R15, R42 ;  /* 0x0000002a0f277221 */ /* 0x004fe20000010000 */
[----:B------:R-:W-:Y:S01]  /*173c0*/  FADD.FTZ R42, R30, R43 ;  /* 0x0000002b1e2a7221 */ /* 0x000fe20000010000 */
[----:B------:R0:W-:Y:S01]  /*173d0*/  @!P1 SYNCS.ARRIVE.TRANS64.RED.A1T0 RZ, [R5+URZ], RZ ;  /* 0x000000ff05ff99a7 */ /* 0x0001e2000810043f */
[----:B------:R-:W-:Y:S01]  /*173e0*/  MUFU.EX2 R14, R14 ;  /* 0x0000000e000e7308 */ /* 0x000fe20000000800 */
[----:B------:R-:W-:Y:S01]  /*173f0*/  FADD.FTZ R39, R182, R39 ;  /* 0x00000027b6277221 */ /* 0x000fe20000010000 */
[----:B------:R-:W-:Y:S01]  /*17400*/  FADD.FTZ R43, R179, R42 ;  /* 0x0000002ab32b7221 */ /* 0x000fe20000010000 */
[----:B------:R-:W-:Y:S01]  /*17410*/  F2FP.BF16.F32.PACK_AB R182, R164, R182 ;  /* 0x000000b6a4b6723e */ /* 0x000fe200000010ff */
[----:B------:R-:W-:Y:S01]  /*17420*/  FMUL.FTZ R96, R96, R6 ;  /* 0x0000000660607220 */ /* 0x000fe20000410000 */
[----:B------:R-:W-:Y:S01]  /*17430*/  FADD.FTZ R39, R164, R39 ;  /* 0x00000027a4277221 */ /* 0x000fe20000010000 */
[----:B------:R-:W-:Y:S01]  /*17440*/  FADD.FTZ R42, R38, R43 ;  /* 0x0000002b262a7221 */ /* 0x000fe20000010000 */
[--C-:B0-----:R-:W-:Y:S01]  /*17450*/  FFMA.FTZ R5, R67, UR46, -R56.reuse ;  /* 0x0000002e43057c23 */ /* 0x101fe20008010838 */
[----:B------:R-:W-:Y:S01]  /*17460*/  FFMA.FTZ R56, R87, UR46, -R56 ;  /* 0x0000002e57387c23 */ /* 0x000fe20008010838 */
[----:B------:R-:W-:Y:S01]  /*17470*/  FADD.FTZ R39, R176, R39 ;  /* 0x00000027b0277221 */ /* 0x000fe20000010000 */
[----:B------:R-:W-:Y:S01]  /*17480*/  FADD.FTZ R42, R173, R42 ;  /* 0x0000002aad2a7221 */ /* 0x000fe20000010000 */
[C---:B------:R-:W-:Y:S01]  /*17490*/  F2FP.BF16.F32.PACK_AB R176, R20.reuse, R176 ;  /* 0x000000b014b0723e */ /* 0x040fe200000010ff */
[----:B------:R-:W-:Y:S01]  /*174a0*/  MUFU.EX2 R155, R56 ;  /* 0x00000038009b7308 */ /* 0x000fe20000000800 */
[----:B------:R-:W-:Y:S01]  /*174b0*/  FADD.FTZ R39, R20, R39 ;  /* 0x0000002714277221 */ /* 0x000fe20000010000 */
[----:B------:R-:W-:Y:S01]  /*174c0*/  FADD.FTZ R42, R31, R42 ;  /* 0x0000002a1f2a7221 */ /* 0x000fe20000010000 */
[-C--:B------:R-:W-:Y:S01]  /*174d0*/  FMUL.FTZ R97, R97, R6.reuse ;  /* 0x0000000661617220 */ /* 0x080fe20000410000 */
[----:B------:R-:W-:Y:S01]  /*174e0*/  FMUL.FTZ R100, R100, R6 ;  /* 0x0000000664647220 */ /* 0x000fe20000410000 */
[----:B------:R-:W-:Y:S01]  /*174f0*/  FADD.FTZ R39, R178, R39 ;  /* 0x00000027b2277221 */ /* 0x000fe20000010000 */
[C---:B------:R-:W-:Y:S01]  /*17500*/  F2FP.BF16.F32.PACK_AB R178, R24.reuse, R178 ;  /* 0x000000b218b2723e */ /* 0x040fe200000010ff */
        /* <DEDUP_REMOVED lines=53> */
[----:B------:R-:W-:Y:S01]  /*17860*/  FMUL.FTZ R149, R149, R6 ;  /* 0x0000000695957220 */ /* 0x000fe20000410000 */
[----:B------:R-:W-:Y:S01]  /*17870*/  FADD.FTZ R21, R160, R21 ;  /* 0x00000015a0157221 */ /* 0x000fe20000010000 */
[----:B------:R-:W-:Y:S01]  /*17880*/  FADD.FTZ R24, R161, R24 ;  /* 0x00000018a1187221 */ /* 0x000fe20000010000 */
[C---:B0-----:R-:W-:Y:S01]  /*17890*/  F2FP.BF16.F32.PACK_AB R161, R5.reuse, R161 ;  /* 0x000000a105a1723e */ /* 0x041fe200000010ff */
[----:B------:R-:W-:Y:S01]  /*178a0*/  FMUL.FTZ R90, R90, R53 ;  /* 0x000000355a5a7220 */ /* 0x000fe20000410000 */
[----:B------:R-:W-:Y:S01]  /*178b0*/  FADD.FTZ R21, R40, R21 ;  /* 0x0000001528157221 */ /* 0x000fe20000010000 */
[----:B------:R-:W-:Y:S01]  /*178c0*/  FADD.FTZ R24, R5, R24 ;  /* 0x0000001805187221 */ /* 0x000fe20000010000 */
[----:B------:R-:W-:Y:S01]  /*178d0*/  F2FP.BF16.F32.PACK_AB R177, R30, R177 ;  /* 0x000000b11eb1723e */ /* 0x000fe200000010ff */
        /* <DEDUP_REMOVED lines=68> */
[----:B------:R-:W-:Y:S02]  /*17d20*/  IMAD.MOV.U32 R14, RZ, RZ, R22 ;  /* 0x000000ffff0e7224 */ /* 0x000fe400078e0016 */
[----:B------:R-:W-:Y:S02]  /*17d30*/  IMAD.MOV.U32 R12, RZ, RZ, R8 ;  /* 0x000000ffff0c7224 */ /* 0x000fe400078e0008 */
[----:B------:R-:W-:Y:S01]  /*17d40*/  IMAD.MOV.U32 R6, RZ, RZ, R0 ;  /* 0x000000ffff067224 */ /* 0x000fe200078e0000 */
[----:B------:R-:W-:Y:S06]  /*17d50*/  @P2 BRA `(.L_x_7955) ;  /* 0xffffffdc009c2947 */ /* 0x000fec000383ffff */
.L_x_7945:
[----:B------:R-:W-:-:S13]  /*17d60*/  ISETP.GE.AND P2, PT, R3, R194, PT ;  /* 0x000000c20300720c */ /* 0x000fda0003f46270 */
[----:B------:R-:W-:Y:S05]  /*17d70*/  @!P2 BRA `(.L_x_7956) ;  /* 0x00000030008ca947 */ /* 0x000fea0003800000 */
[----:B------:R-:W-:Y:S02]  /*17d80*/  IMAD.MOV.U32 R6, RZ, RZ, R8 ;  /* 0x000000ffff067224 */ /* 0x000fe400078e0008 */
[----:B------:R-:W-:Y:S02]  /*17d90*/  IMAD.MOV.U32 R12, RZ, RZ, R0 ;  /* 0x000000ffff0c7224 */ /* 0x000fe400078e0000 */
[----:B------:R-:W-:Y:S02]  /*17da0*/  IMAD.MOV.U32 R9, RZ, RZ, R186 ;  /* 0x000000ffff097224 */ /* 0x000fe400078e00ba */
[----:B------:R-:W-:-:S07]  /*17db0*/  IMAD.MOV.U32 R13, RZ, RZ, R22 ;  /* 0x000000ffff0d7224 */ /* 0x000fce00078e0016 */
.L_x_7974:
        /* <DEDUP_REMOVED lines=10> */
.L_x_7958:
[----:B------:R-:W-:Y:S01]  /*17e60*/  IMAD R0, R22, 0x8, R2 ;  /* 0x0000000816007824 */ /* 0x000fe200078e0202 */
[----:B------:R-:W-:-:S04]  /*17e70*/  SHF.L.U32 R11, R186, 0x1f, RZ ;  /* 0x0000001fba0b7819 */ /* 0x000fc800000006ff */
[----:B------:R0:W1:Y:S01]  /*17e80*/  SYNCS.PHASECHK.TRANS64.TRYWAIT P3, [R0+URZ+0x28830], R11 ;  /* 0x0288300b000075a7 */ /* 0x000062000806017f */
[----:B------:R-:W-:Y:S05]  /*17e90*/  @!P0 BRA `(.L_x_7959) ;  /* 0x0000000000048947 */ /* 0x000fea0003800000 */
[----:B------:R-:W-:Y:S01]  /*17ea0*/  BPT.TRAP 0x1 ;  /* 0x000000040000795c */ /* 0x000fe20000300000 */
.L_x_7959:
[----:B------:R-:W-:Y:S04]  /*17eb0*/  BSSY B0, `(.L_x_7957) ;  /* 0x0000004000007945 */ /* 0x000fe80003800000 */
[----:B-1----:R-:W-:Y:S05]  /*17ec0*/  @P3 BRA `(.L_x_7960) ;  /* 0x0000000000083947 */ /* 0x002fea0003800000 */
[----:B------:R-:W1:Y:S02]  /*17ed0*/  SYNCS.PHASECHK.TRANS64.TRYWAIT P3, [R0+URZ+0x28830], R11 ;  /* 0x0288300b000075a7 */ /* 0x000e64000806017f */
[----:B-1----:R-:W-:Y:S05]  /*17ee0*/  @!P3 BRA `(.L_x_7961) ;  /* 0x0000010c0058b947 */ /* 0x002fea0003800000 */
.L_x_7960:
[----:B------:R-:W-:Y:S05]  /*17ef0*/  BSYNC B0 ;  /* 0x0000000000007941 */ /* 0x000fea0003800000 */
.L_x_7957:
        /* <DEDUP_REMOVED lines=60> */
.L_x_7963:
[----:B------:R-:W-:Y:S01]  /*182c0*/  SHF.L.U32 R0, R9, 0x1f, RZ ;  /* 0x0000001f09007819 */ /* 0x000fe200000006ff */
[----:B------:R-:W-:-:S04]  /*182d0*/  IMAD R8, R13, 0x8, R2 ;  /* 0x000000080d087824 */ /* 0x000fc800078e0202 */
[----:B------:R0:W1:Y:S01]  /*182e0*/  SYNCS.PHASECHK.TRANS64.TRYWAIT P2, [R8+URZ+0x28850], R0 ;  /* 0x02885000080075a7 */ /* 0x000062000804017f */
[----:B------:R-:W-:Y:S05]  /*182f0*/  @!P0 BRA `(.L_x_7964) ;  /* 0x0000000000048947 */ /* 0x000fea0003800000 */
[----:B------:R-:W-:Y:S01]  /*18300*/  BPT.TRAP 0x1 ;  /* 0x000000040000795c */ /* 0x000fe20000300000 */
.L_x_7964:
[----:B-1----:R-:W-:Y:S05]  /*18310*/  @P2 BRA `(.L_x_7962) ;  /* 0x0000000000082947 */ /* 0x002fea0003800000 */
[----:B------:R-:W1:Y:S02]  /*18320*/  SYNCS.PHASECHK.TRANS64.TRYWAIT P2, [R8+URZ+0x28850], R0 ;  /* 0x02885000080075a7 */ /* 0x000e64000804017f */
[----:B-1----:R-:W-:Y:S05]  /*18330*/  @!P2 BRA `(.L_x_7965) ;  /* 0x000001080058a947 */ /* 0x002fea0003800000 */
.L_x_7962:
        /* <DEDUP_REMOVED lines=10> */
[----:B------:R-:W-:Y:S01]  /*183e0*/  LOP3.LUT R0, R0, 0x4000000, RZ, 0xfc, !PT ;  /* 0x0400000000007812 */ /* 0x000fe200078efcff */
[----:B------:R-:W-:-:S04]  /*183f0*/  IMAD.IADD R20, R195, 0x1, R192 ;  /* 0x00000001c3147824 */ /* 0x000fc800078e02c0 */
[----:B------:R-:W-:Y:S02]  /*18400*/  IMAD R8, R13, 0x800, R0 ;  /* 0x000008000d087824 */ /* 0x000fe400078e0200 */
[----:B------:R-:W1:Y:S02]  /*18410*/  @P4 LDC R0, c[0x0][0x450] ;  /* 0x00011400ff004b82 */ /* 0x000e640000000800 */
[C---:B------:R-:W-:Y:S01]  /*18420*/  VIADD R10, R8.reuse, 0x80 ;  /* 0x00000080080a7836 */ /* 0x040fe20000000000 */
[----:B------:R-:W-:-:S13]  /*18430*/  R2UR UR6, R8 ;  /* 0x00000000080672ca */ /* 0x000fda00000e0000 */
        /* <DEDUP_REMOVED lines=44> */
[----:B------:R-:W-:Y:S01]  /*18700*/  @!P1 IMAD R8, R22, 0x8, R2 ;  /* 0x0000000816089824 */ /* 0x000fe200078e0202 */
[----:B------:R-:W-:Y:S02]  /*18710*/  R2UR UR7, R9 ;  /* 0x00000000090772ca */ /* 0x000fe400000e0000 */
[----:B------:R-:W0:Y:S01]  /*18720*/  @P4 LDC R9, c[0x0][0x44c] ;  /* 0x00011300ff094b82 */ /* 0x000e220000000800 */
[----:B------:R-:W-:-:S05]  /*18730*/  @!P1 VIADD R10, R8, 0x28840 ;  /* 0x00028840080a9836 */ /* 0x000fca0000000000 */
[----:B------:R-:W-:Y:S01]  /*18740*/  @!P1 PRMT R10, RZ, 0x654, R10 ;  /* 0x00000654ff0a9816 */ /* 0x000fe2000000000a */
[----:B0-----:R-:W-:-:S05]  /*18750*/  @P4 IMAD.HI.U32 R9, R20, R9, RZ ;  /* 0x0000000914094227 */ /* 0x001fca00078e00ff */
[----:B-1----:R-:W-:Y:S01]  /*18760*/  @P4 SHF.R.U32.HI R20, RZ, R0, R9 ;  /* 0x00000000ff144219 */ /* 0x002fe20000011609 */
[----:B------:R-:W-:Y:S01]  /*18770*/  IMAD.SHL.U32 R0, R3, 0x80, RZ ;  /* 0x0000008003007824 */ /* 0x000fe200078e00ff */
[----:B------:R-:W-:-:S04]  /*18780*/  IADD3 R9, -R14, 0xb, RZ ;  /* 0x0000000b0e097810 */ /* 0x000fc80007ffe1ff */
[----:B------:R-:W-:-:S04]  /*18790*/  IADD3 R8, -R188, 0x1, -R0 ;  /* 0x00000001bc087810 */ /* 0x000fc80007ffe900 */
[----:B------:R-:W-:-:S05]  /*187a0*/  IADD3 R8, -R187, R8, R189 ;  /* 0x00000008bb087210 */ /* 0x000fca0007ffe1bd */
[----:B------:R-:W-:Y:S01]  /*187b0*/  VIADD R15, R8, UR53 ;  /* 0x00000035080f7c36 */ /* 0x000fe20008000000 */
[----:B------:R-:W-:Y:S02]  /*187c0*/  WARPGROUP.DEPBAR.LE gsb0, 0x0 ;  /* 0x00008000000079c5 */ /* 0x000fe40000010000 */
[----:B------:R-:W-:-:S06]  /*187d0*/  WARPGROUP.ARRIVE ;  /* 0x00000000000079c5 */ /* 0x000fcc0000000000 */
[----:B------:R-:W-:Y:S01]  /*187e0*/  HGMMA.64x128x16.F32.BF16 R88, R152, gdesc[UR4].tnspB, R88, gsb0 ;  /* 0x41e0000498587df0 */ /* 0x000fe20008001858 */
[----:B------:R-:W-:-:S06]  /*187f0*/  ULOP3.LUT UR6, URZ, UR54, URZ, 0x33, !UPT ;  /* 0x000000363f067292 */ /* 0x000fcc000f8e333f */
[----:B------:R-:W-:Y:S01]  /*18800*/  VIADD R14, R8, UR6 ;  /* 0x00000006080e7c36 */ /* 0x000fe20008000000 */
[----:B------:R-:W-:Y:S02]  /*18810*/  WARPGROUP.DEPBAR.LE gsb0, 0x0 ;  /* 0x00008000000079c5 */ /* 0x000fe40000010000 */
[----:B------:R-:W0:Y:S01]  /*18820*/  SHFL.IDX PT, R152, R20, RZ, 0x1c1f ;  /* 0x001c1fff14987589 */ /* 0x000e2200000e0000 */
[----:B------:R1:W-:Y:S06]  /*18830*/  BAR.ARV R9, 0x100 ;  /* 0x000400090000751d */ /* 0x0003ec0000002000 */
[----:B------:R2:W-:Y:S01]  /*18840*/  @!P1 SYNCS.ARRIVE.TRANS64.RED.A1T0 RZ, [R10+URZ], RZ ;  /* 0x000000ff0aff99a7 */ /* 0x0005e2000810043f */
[----:B0-----:R-:W-:-:S02]  /*18850*/  IMAD.IADD R11, R15, 0x1, R152 ;  /* 0x000000010f0b7824 */ /* 0x001fc400078e0298 */
[----:B--2---:R-:W-:Y:S01]  /*18860*/  IMAD.IADD R10, R14, 0x1, R152 ;  /* 0x000000010e0a7824 */ /* 0x004fe200078e0298 */
        /* <DEDUP_REMOVED lines=13> */
.L_x_7968:
[----:B------:R-:W-:-:S05]  /*18940*/  IMAD.U32 R21, RZ, RZ, UR48 ;  /* 0x00000030ff157e24 */ /* 0x000fca000f8e00ff */
[----:B------:R-:W-:-:S13]  /*18950*/  ISETP.NE.AND P2, PT, R21, 0x1, PT ;  /* 0x000000011500780c */ /* 0x000fda0003f45270 */
[----:B------:R-:W0:Y:S02]  /*18960*/  @P2 LDC.64 R8, c[0x0][0x9e8] ;  /* 0x00027a00ff082b82 */ /* 0x000e240000000a00 */
[----:B0-----:R-:W-:-:S05]  /*18970*/  @P2 IMAD.HI.U32 R8, R153, R8, RZ ;  /* 0x0000000899082227 */ /* 0x001fca00078e00ff */
[----:B------:R-:W-:-:S07]  /*18980*/  @P2 SHF.R.U32.HI R153, RZ, R9, R8 ;  /* 0x00000009ff992219 */ /* 0x000fce0000011608 */
.L_x_7969:
[----:B------:R-:W-:Y:S05]  /*18990*/  BSYNC B0 ;  /* 0x0000000000007941 */ /* 0x000fea0003800000 */
.L_x_7967:
[----:B------:R-:W-:-:S04]  /*189a0*/  IMAD R153, R153, R21, -R0 ;  /* 0x0000001599997224 */ /* 0x000fc800078e0a00 */
[----:B------:R-:W-:-:S05]  /*189b0*/  IMAD.IADD R8, R153, 0x1, -R188 ;  /* 0x0000000199087824 */ /* 0x000fca00078e0abc */
[----:B------:R-:W-:Y:S02]  /*189c0*/  VIADDMNMX R11, R8, R21, R11, PT ;  /* 0x00000015080b7246 */ /* 0x000fe4000380010b */
[----:B------:R-:W-:-:S07]  /*189d0*/  VIMNMX R10, R10, R8, !PT ;  /* 0x000000080a0a7248 */ /* 0x000fce0007fe0100 */
.L_x_7966:
        /* <DEDUP_REMOVED lines=113> */
.L_x_7972:
[----:B------:R-:W-:-:S05]  /*190f0*/  IMAD.U32 R10, RZ, RZ, UR48 ;  /* 0x00000030ff0a7e24 */ /* 0x000fca000f8e00ff */
[----:B------:R-:W-:-:S13]  /*19100*/  ISETP.NE.AND P3, PT, R10, 0x1, PT ;  /* 0x000000010a00780c */ /* 0x000fda0003f65270 */
[----:B------:R-:W0:Y:S02]  /*19110*/  @P3 LDC.64 R8, c[0x0][0x9e8] ;  /* 0x00027a00ff083b82 */ /* 0x000e240000000a00 */
[----:B0-----:R-:W-:-:S05]  /*19120*/  @P3 IMAD.HI.U32 R8, R11, R8, RZ ;  /* 0x000000080b083227 */ /* 0x001fca00078e00ff */
[----:B------:R-:W-:-:S07]  /*19130*/  @P3 SHF.R.U32.HI R11, RZ, R9, R8 ;  /* 0x00000009ff0b3219 */ /* 0x000fce0000011608 */
.L_x_7973:
[----:B------:R-:W-:Y:S05]  /*19140*/  BSYNC B0 ;  /* 0x0000000000007941 */ /* 0x000fea0003800000 */
.L_x_7971:
[----:B------:R-:W-:-:S04]  /*19150*/  IMAD R11, R11, R10, -R0 ;  /* 0x0000000a0b0b7224 */ /* 0x000fc800078e0a00 */
[----:B------:R-:W-:-:S05]  /*19160*/  IMAD.IADD R11, R11, 0x1, -R188 ;  /* 0x000000010b0b7824 */ /* 0x000fca00078e0abc */
[----:B------:R-:W-:Y:S02]  /*19170*/  VIADDMNMX R15, R11, R10, R15, PT ;  /* 0x0000000a0b0f7246 */ /* 0x000fe4000380010f */
[----:B------:R-:W-:-:S07]  /*19180*/  VIMNMX R14, R14, R11, !PT ;  /* 0x0000000b0e0e7248 */ /* 0x000fce0007fe0100 */
.L_x_7970:
[----:B------:R-:W-:Y:S01]  /*19190*/  ISETP.GT.AND P3, PT, R14, 0x1, P2 ;  /* 0x000000010e00780c */ /* 0x000fe20001764270 */
[----:B------:R-:W-:Y:S01]  /*191a0*/  UMOV UR46, UR47 ;  /* 0x0000002f002e7c82 */ /* 0x000fe20008000000 */
[----:B------:R-:W-:Y:S01]  /*191b0*/  FMNMX.FTZ R0, R24, R12, !PT ;  /* 0x0000000c18007209 */ /* 0x000fe20007810000 */
[----:B------:R-:W-:Y:S01]  /*191c0*/  @!P1 IMAD R13, R13, 0x8, R2 ;  /* 0x000000080d0d9824 */ /* 0x000fe200078e0202 */
[----:B------:R-:W-:Y:S02]  /*191d0*/  ISETP.LT.OR P3, PT, R15, 0x2, P3 ;  /* 0x000000020f00780c */ /* 0x000fe40001f61670 */
[----:B------:R-:W-:Y:S01]  /*191e0*/  FMNMX.FTZ R9, R25, R0, !PT ;  /* 0x0000000019097209 */ /* 0x000fe20007810000 */
[----:B------:R-:W-:Y:S01]  /*191f0*/  @!P1 VIADD R13, R13, 0x28860 ;  /* 0x000288600d0d9836 */ /* 0x000fe20000000000 */
        /* <DEDUP_REMOVED lines=171> */
[----:B------:R-:W-:-:S03]  /*19cb0*/  FFMA.FTZ R85, R85, UR46, -R8 ;  /* 0x0000002e55557c23 */ /* 0x000fc60008010808 */
[----:B------:R-:W-:Y:S02]  /*19cc0*/  FMNMX.FTZ R20, R50, R21, !PT ;  /* 0x0000001532147209 */ /* 0x000fe40007810000 */
[----:B------:R-:W-:Y:S02]  /*19cd0*/  MUFU.EX2 R180, R180 ;  /* 0x000000b400b47308 */ /* 0x000fe40000000800 */
[----:B------:R-:W-:Y:S01]  /*19ce0*/  FMNMX.FTZ R21, R51, R20, !PT ;  /* 0x0000001433157209 */ /* 0x000fe20007810000 */
[----:B------:R-:W-:-:S03]  /*19cf0*/  FFMA.FTZ R20, R45, UR46, -R8 ;  /* 0x0000002e2d147c23 */ /* 0x000fc60008010808 */
        /* <DEDUP_REMOVED lines=26> */
[----:B------:R-:W-:Y:S01]  /*19ea0*/  FMNMX.FTZ R32, R86, R29, !PT ;  /* 0x0000001d56207209 */ /* 0x000fe20007810000 */
[--C-:B------:R-:W-:Y:S01]  /*19eb0*/  FFMA.FTZ R29, R65, UR46, -R8.reuse ;  /* 0x0000002e411d7c23 */ /* 0x100fe20008010808 */
[----:B------:R-:W-:Y:S02]  /*19ec0*/  MUFU.EX2 R20, R20 ;  /* 0x0000001400147308 */ /* 0x000fe40000000800 */
[----:B0-----:R-:W-:Y:S01]  /*19ed0*/  FMNMX.FTZ R33, R87, R32, !PT ;  /* 0x0000002057217209 */ /* 0x001fe20007810000 */
[----:B------:R-:W-:-:S04]  /*19ee0*/  FFMA.FTZ R32, R69, UR46, -R8 ;  /* 0x0000002e45207c23 */ /* 0x000fc80008010808 */
[----:B------:R-:W0:Y:S01]  /*19ef0*/  SHFL.BFLY PT, R40, R33, 0x2, 0x1f ;  /* 0x0c401f0021287f89 */ /* 0x000e2200000e0000 */
[----:B------:R-:W-:Y:S08]  /*19f00*/  MUFU.EX2 R168, R168 ;  /* 0x000000a800a87308 */ /* 0x000ff00000000800 */
[----:B------:R-:W-:Y:S08]  /*19f10*/  MUFU.EX2 R21, R49 ;  /* 0x0000003100157308 */ /* 0x000ff00000000800 */
[----:B------:R-:W-:Y:S01]  /*19f20*/  MUFU.EX2 R170, R170 ;  /* 0x000000aa00aa7308 */ /* 0x000fe20000000800 */
[----:B0-----:R-:W-:-:S07]  /*19f30*/  FMNMX.FTZ R40, R33, R40, !PT ;  /* 0x0000002821287209 */ /* 0x001fce0007810000 */
[----:B------:R-:W-:Y:S01]  /*19f40*/  MUFU.EX2 R24, R24 ;  /* 0x0000001800187308 */ /* 0x000fe20000000800 */
[----:B-1----:R-:W0:Y:S07]  /*19f50*/  SHFL.BFLY PT, R41, R40, 0x1, 0x1f ;  /* 0x0c201f0028297f89 */ /* 0x002e2e00000e0000 */
[----:B------:R-:W-:Y:S08]  /*19f60*/  MUFU.EX2 R164, R164 ;  /* 0x000000a400a47308 */ /* 0x000ff00000000800 */
[----:B------:R-:W-:Y:S08]  /*19f70*/  MUFU.EX2 R25, R57 ;  /* 0x0000003900197308 */ /* 0x000ff00000000800 */
[----:B------:R-:W-:Y:S01]  /*19f80*/  MUFU.EX2 R166, R166 ;  /* 0x000000a600a67308 */ /* 0x000fe20000000800 */
[----:B0-----:R-:W-:-:S02]  /*19f90*/  FMNMX.FTZ R8, R40, R41, !PT ;  /* 0x0000002928087209 */ /* 0x001fc40007810000 */
[----:B------:R-:W-:Y:S02]  /*19fa0*/  FSEL R41, R0, RZ, P3 ;  /* 0x000000ff00297208 */ /* 0x000fe40001800000 */
[C---:B------:R-:W-:Y:S01]  /*19fb0*/  FSETP.NEU.FTZ.AND P2, PT, R8.reuse, -INF , PT ;  /* 0xff8000000800780b */ /* 0x040fe20003f5d000 */
[----:B------:R-:W-:Y:S02]  /*19fc0*/  FMUL.FTZ R44, R8, UR46 ;  /* 0x0000002e082c7c20 */ /* 0x000fe40008410000 */
[----:B------:R-:W-:Y:S01]  /*19fd0*/  MUFU.EX2 R28, R28 ;  /* 0x0000001c001c7308 */ /* 0x000fe20000000800 */
[----:B------:R-:W-:-:S04]  /*19fe0*/  FADD.FTZ R41, -R41, R12 ;  /* 0x0000000c29297221 */ /* 0x000fc80000010100 */
[----:B------:R-:W-:Y:S01]  /*19ff0*/  FMUL.FTZ R12, R41, UR46 ;  /* 0x0000002e290c7c20 */ /* 0x000fe20008410000 */
[----:B------:R-:W-:Y:S02]  /*1a000*/  FSEL R41, R44, RZ, P2 ;  /* 0x000000ff2c297208 */ /* 0x000fe40001000000 */
[----:B------:R-:W-:Y:S03]  /*1a010*/  MUFU.EX2 R160, R160 ;  /* 0x000000a000a07308 */ /* 0x000fe60000000800 */
        /* <DEDUP_REMOVED lines=9> */
[----:B------:R-:W-:Y:S01]  /*1a0b0*/  FFMA.FTZ R30, R35, UR46, -R41 ;  /* 0x0000002e231e7c23 */ /* 0x000fe20008010829 */
[----:B------:R-:W-:Y:S01]  /*1a0c0*/  @!P1 PRMT R34, RZ, 0x654, R13 ;  /* 0x00000654ff229816 */ /* 0x000fe2000000000d */
[--C-:B------:R-:W-:Y:S01]  /*1a0d0*/  FFMA.FTZ R13, R43, UR46, -R41.reuse ;  /* 0x0000002e2b0d7c23 */ /* 0x100fe20008010829 */
[--C-:B------:R-:W-:Y:S01]  /*1a0e0*/  FFMA.FTZ R175, R46, UR46, -R41.reuse ;  /* 0x0000002e2eaf7c23 */ /* 0x100fe20008010829 */
[----:B------:R-:W-:Y:S01]  /*1a0f0*/  MUFU.EX2 R181, R181 ;  /* 0x000000b500b57308 */ /* 0x000fe20000000800 */
[----:B------:R1:W-:Y:S01]  /*1a100*/  @!P1 SYNCS.ARRIVE.TRANS64.RED.A1T0 RZ, [R34+URZ], RZ ;  /* 0x000000ff22ff99a7 */ /* 0x0003e2000810043f */
[--C-:B------:R-:W-:Y:S01]  /*1a110*/  FFMA.FTZ R169, R50, UR46, -R41.reuse ;  /* 0x0000002e32a97c23 */ /* 0x100fe20008010829 */
[--C-:B------:R-:W-:Y:S01]  /*1a120*/  FFMA.FTZ R35, R51, UR46, -R41.reuse ;  /* 0x0000002e33237c23 */ /* 0x100fe20008010829 */
[--C-:B------:R-:W-:Y:S01]  /*1a130*/  FFMA.FTZ R171, R54, UR46, -R41.reuse ;  /* 0x0000002e36ab7c23 */ /* 0x100fe20008010829 */
[--C-:B------:R-:W-:Y:S01]  /*1a140*/  FFMA.FTZ R165, R58, UR46, -R41.reuse ;  /* 0x0000002e3aa57c23 */ /* 0x100fe20008010829 */
[--C-:B------:R-:W-:Y:S01]  /*1a150*/  FFMA.FTZ R59, R59, UR46, -R41.reuse ;  /* 0x0000002e3b3b7c23 */ /* 0x100fe20008010829 */
[--C-:B------:R-:W-:Y:S01]  /*1a160*/  FFMA.FTZ R167, R62, UR46, -R41.reuse ;  /* 0x0000002e3ea77c23 */ /* 0x100fe20008010829 */
[----:B------:R-:W-:Y:S01]  /*1a170*/  MUFU.EX2 R26, R26 ;  /* 0x0000001a001a7308 */ /* 0x000fe20000000800 */
[----:B0-----:R-:W-:Y:S01]  /*1a180*/  FFMA.FTZ R38, R12, R5, R180 ;  /* 0x000000050c267223 */ /* 0x001fe200000100b4 */
[--C-:B-1----:R-:W-:Y:S01]  /*1a190*/  FFMA.FTZ R34, R47, UR46, -R41.reuse ;  /* 0x0000002e2f227c23 */ /* 0x102fe20008010829 */
[----:B------:R-:W-:Y:S01]  /*1a1a0*/  F2FP.BF16.F32.PACK_AB R180, R9, R180 ;  /* 0x000000b409b4723e */ /* 0x000fe200000010ff */
[--C-:B------:R-:W-:Y:S01]  /*1a1b0*/  FFMA.FTZ R63, R63, UR46, -R41.reuse ;  /* 0x0000002e3f3f7c23 */ /* 0x100fe20008010829 */
[----:B------:R-:W-:Y:S01]  /*1a1c0*/  FADD.FTZ R5, R9, R38 ;  /* 0x0000002609057221 */ /* 0x000fe20000010000 */
[--C-:B------:R-:W-:Y:S01]  /*1a1d0*/  FFMA.FTZ R38, R55, UR46, -R41.reuse ;  /* 0x0000002e37267c23 */ /* 0x100fe20008010829 */
[----:B------:R-:W-:Y:S01]  /*1a1e0*/  FFMA.FTZ R66, R66, UR46, -R41 ;  /* 0x0000002e42427c23 */ /* 0x000fe20008010829 */
[----:B------:R-:W-:Y:S01]  /*1a1f0*/  MUFU.EX2 R183, R183 ;  /* 0x000000b700b77308 */ /* 0x000fe20000000800 */
[----:B------:R-:W-:Y:S01]  /*1a200*/  FADD.FTZ R5, R182, R5 ;  /* 0x00000005b6057221 */ /* 0x000fe20000010000 */
[----:B------:R-:W-:Y:S01]  /*1a210*/  F2FP.BF16.F32.PACK_AB R182, R10, R182 ;  /* 0x000000b60ab6723e */ /* 0x000fe200000010ff */
[--C-:B------:R-:W-:Y:S01]  /*1a220*/  FFMA.FTZ R67, R67, UR46, -R41.reuse ;  /* 0x0000002e43437c23 */ /* 0x100fe20008010829 */
[----:B------:R-:W-:Y:S01]  /*1a230*/  FFMA.FTZ R70, R70, UR46, -R41 ;  /* 0x0000002e46467c23 */ /* 0x000fe20008010829 */
[----:B------:R-:W-:Y:S01]  /*1a240*/  FADD.FTZ R5, R10, R5 ;  /* 0x000000050a057221 */ /* 0x000fe20000010000 */
[--C-:B------:R-:W-:Y:S01]  /*1a250*/  FFMA.FTZ R71, R71, UR46, -R41.reuse ;  /* 0x0000002e47477c23 */ /* 0x100fe20008010829 */
[----:B------:R-:W-:Y:S01]  /*1a260*/  FFMA.FTZ R74, R74, UR46, -R41 ;  /* 0x0000002e4a4a7c23 */ /* 0x000fe20008010829 */
[----:B------:R-:W-:Y:S01]  /*1a270*/  MUFU.EX2 R29, R29 ;  /* 0x0000001d001d7308 */ /* 0x000fe20000000800 */
[----:B------:R-:W-:Y:S01]  /*1a280*/  FADD.FTZ R42, R176, R5 ;  /* 0x00000005b02a7221 */ /* 0x000fe20000010000 */
[----:B------:R-:W-:Y:S01]  /*1a290*/  F2FP.BF16.F32.PACK_AB R176, R11, R176 ;  /* 0x000000b00bb0723e */ /* 0x000fe200000010ff */
[--C-:B------:R-:W-:Y:S01]  /*1a2a0*/  FFMA.FTZ R75, R75, UR46, -R41.reuse ;  /* 0x0000002e4b4b7c23 */ /* 0x100fe20008010829 */
        /* <DEDUP_REMOVED lines=10> */
[----:B------:R-:W-:Y:S01]  /*1a350*/  FFMA.FTZ R41, R87, UR46, -R41 ;  /* 0x0000002e57297c23 */ /* 0x000fe20008010829 */
[-C--:B------:R-:W-:Y:S01]  /*1a360*/  FMUL.FTZ R88, R88, R12.reuse ;  /* 0x0000000c58587220 */ /* 0x080fe20000410000 */
[----:B------:R-:W-:Y:S01]  /*1a370*/  MUFU.EX2 R162, R162 ;  /* 0x000000a200a27308 */ /* 0x000fe20000000800 */
        /* <DEDUP_REMOVED lines=9> */
[----:B------:R-:W-:Y:S01]  /*1a410*/  FSEL R5, R8, RZ, P2 ;  /* 0x000000ff08057208 */ /* 0x000fe20001000000 */
[----:B------:R-:W-:Y:S01]  /*1a420*/  FMUL.FTZ R100, R100, R12 ;  /* 0x0000000c64647220 */ /* 0x000fe20000410000 */
[----:B------:R-:W-:Y:S01]  /*1a430*/  ISETP.GT.AND P2, PT, R3, R194, PT ;  /* 0x000000c20300720c */ /* 0x000fe20003f44270 */
        /* <DEDUP_REMOVED lines=48> */
[----:B------:R-:W-:Y:S01]  /*1a740*/  FADD.FTZ R39, R32, R39 ;  /* 0x0000002720277221 */ /* 0x000fe20000010000 */
[----:B-1----:R-:W-:Y:S01]  /*1a750*/  FADD.FTZ R10, R30, R5 ;  /* 0x000000051e0a7221 */ /* 0x002fe20000010000 */
[-C--:B------:R-:W-:Y:S01]  /*1a760*/  FMUL.FTZ R148, R148, R12.reuse ;  /* 0x0000000c94947220 */ /* 0x080fe20000410000 */
[----:B------:R-:W1:Y:S01]  /*1a770*/  MUFU.EX2 R31, R31 ;  /* 0x0000001f001f7308 */ /* 0x000e620000000800 */
[----:B--2---:R-:W-:Y:S01]  /*1a780*/  FADD.FTZ R14, R156, R39 ;  /* 0x000000279c0e7221 */ /* 0x004fe20000010000 */
[----:B0-----:R-:W-:Y:S01]  /*1a790*/  FADD.FTZ R10, R179, R10 ;  /* 0x0000000ab30a7221 */ /* 0x001fe20000010000 */
[----:B------:R-:W-:Y:S01]  /*1a7a0*/  FMUL.FTZ R149, R149, R12 ;  /* 0x0000000c95957220 */ /* 0x000fe20000410000 */
[-C--:B------:R-:W-:Y:S01]  /*1a7b0*/  FMUL.FTZ R90, R90, R6.reuse ;  /* 0x000000065a5a7220 */ /* 0x080fe20000410000 */
[-C--:B------:R-:W-:Y:S01]  /*1a7c0*/  FMUL.FTZ R91, R91, R6.reuse ;  /* 0x000000065b5b7220 */ /* 0x080fe20000410000 */
[-C--:B------:R-:W-:Y:S01]  /*1a7d0*/  FMUL.FTZ R94, R94, R6.reuse ;  /* 0x000000065e5e7220 */ /* 0x080fe20000410000 */
        /* <DEDUP_REMOVED lines=38> */
[----:B------:R-:W-:Y:S01]  /*1aa40*/  FMUL.FTZ R151, R151, R6 ;  /* 0x0000000697977220 */ /* 0x000fe20000410000 */
[----:B------:R-:W-:Y:S01]  /*1aa50*/  F2FP.BF16.F32.PACK_AB R172, R15, R172 ;  /* 0x000000ac0fac723e */ /* 0x000fe200000010ff */
[----:B------:R-:W-:Y:S01]  /*1aa60*/  VIADD R3, R3, 0xffffffff ;  /* 0xffffffff03037836 */ /* 0x000fe20000000000 */
[----:B------:R-:W1:Y:S01]  /*1aa70*/  MUFU.EX2 R175, R175 ;  /* 0x000000af00af7308 */ /* 0x000e620000000800 */
[C---:B0-----:R-:W-:Y:S01]  /*1aa80*/  FADD.FTZ R10, R13.reuse, R10 ;  /* 0x0000000a0d0a7221 */ /* 0x041fe20000010000 */
[----:B------:R-:W-:Y:S01]  /*1aa90*/  F2FP.BF16.F32.PACK_AB R173, R13, R173 ;  /* 0x000000ad0dad723e */ /* 0x000fe200000010ff */
[----:B------:R-:W-:Y:S01]  /*1aaa0*/  IMAD.MOV.U32 R13, RZ, RZ, R22 ;  /* 0x000000ffff0d7224 */ /* 0x000fe200078e0016 */
[----:B------:R-:W-:Y:S01]  /*1aab0*/  F2FP.BF16.F32.PACK_AB R174, R20, R174 ;  /* 0x000000ae14ae723e */ /* 0x000fe200000010ff */
[----:B------:R-:W-:Y:S01]  /*1aac0*/  IMAD.MOV.U32 R12, RZ, RZ, R0 ;  /* 0x000000ffff0c7224 */ /* 0x000fe200078e0000 */
[----:B------:R-:W-:Y:S01]  /*1aad0*/  F2FP.BF16.F32.PACK_AB R168, R21, R168 ;  /* 0x000000a815a8723e */ /* 0x000fe200000010ff */
[----:B------:R-:W-:Y:S01]  /*1aae0*/  IMAD.MOV.U32 R6, RZ, RZ, R8 ;  /* 0x000000ffff067224 */ /* 0x000fe200078e0008 */
[----:B------:R-:W0:Y:S01]  /*1aaf0*/  MUFU.EX2 R34, R34 ;  /* 0x0000002200227308 */ /* 0x000e220000000800 */
[----:B--2---:R-:W-:Y:S01]  /*1ab00*/  FADD.FTZ R14, R152, R5 ;  /* 0x00000005980e7221 */ /* 0x004fe20000010000 */
[----:B------:R-:W-:-:S02]  /*1ab10*/  F2FP.BF16.F32.PACK_AB R170, R24, R170 ;  /* 0x000000aa18aa723e */ /* 0x000fc400000010ff */
[----:B------:R-:W-:Y:S02]  /*1ab20*/  F2FP.BF16.F32.PACK_AB R164, R25, R164 ;  /* 0x000000a419a4723e */ /* 0x000fe400000010ff */
[----:B------:R-:W-:Y:S02]  /*1ab30*/  F2FP.BF16.F32.PACK_AB R166, R28, R166 ;  /* 0x000000a61ca6723e */ /* 0x000fe400000010ff */
[----:B------:R-:W2:Y:S01]  /*1ab40*/  MUFU.EX2 R37, R37 ;  /* 0x0000002500257308 */ /* 0x000ea20000000800 */
[----:B-1----:R-:W-:Y:S01]  /*1ab50*/  FADD.FTZ R5, R175, R10 ;  /* 0x0000000aaf057221 */ /* 0x002fe20000010000 */
[----:B------:R-:W-:Y:S02]  /*1ab60*/  F2FP.BF16.F32.PACK_AB R160, R29, R160 ;  /* 0x000000a01da0723e */ /* 0x000fe400000010ff */
[----:B------:R-:W-:Y:S02]  /*1ab70*/  F2FP.BF16.F32.PACK_AB R162, R32, R162 ;  /* 0x000000a220a2723e */ /* 0x000fe400000010ff */
[----:B------:R-:W-:-:S02]  /*1ab80*/  F2FP.BF16.F32.PACK_AB R156, R33, R156 ;  /* 0x0000009c219c723e */ /* 0x000fc400000010ff */
[----:B------:R-:W1:Y:S01]  /*1ab90*/  MUFU.EX2 R169, R169 ;  /* 0x000000a900a97308 */ /* 0x000e620000000800 */
[----:B0-----:R-:W-:Y:S01]  /*1aba0*/  FADD.FTZ R10, R34, R5 ;  /* 0x00000005220a7221 */ /* 0x001fe20000010000 */
[----:B------:R-:W-:Y:S02]  /*1abb0*/  F2FP.BF16.F32.PACK_AB R158, R36, R158 ;  /* 0x0000009e249e723e */ /* 0x000fe400000010ff */
[----:B------:R-:W-:Y:S02]  /*1abc0*/  F2FP.BF16.F32.PACK_AB R181, R26, R181 ;  /* 0x000000b51ab5723e */ /* 0x000fe400000010ff */
[----:B------:R-:W-:Y:S02]  /*1abd0*/  F2FP.BF16.F32.PACK_AB R183, R27, R183 ;  /* 0x000000b71bb7723e */ /* 0x000fe400000010ff */
[----:B------:R-:W0:Y:S01]  /*1abe0*/  MUFU.EX2 R154, R154 ;  /* 0x0000009a009a7308 */ /* 0x000e220000000800 */
[C---:B--2---:R-:W-:Y:S01]  /*1abf0*/  FADD.FTZ R11, R37.reuse, R14 ;  /* 0x0000000e250b7221 */ /* 0x044fe20000010000 */
[----:B------:R-:W-:-:S02]  /*1ac00*/  F2FP.BF16.F32.PACK_AB R152, R37, R152 ;  /* 0x000000982598723e */ /* 0x000fc400000010ff */
[----:B------:R-:W-:Y:S02]  /*1ac10*/  F2FP.BF16.F32.PACK_AB R177, R30, R177 ;  /* 0x000000b11eb1723e */ /* 0x000fe400000010ff */
[----:B------:R-:W-:Y:S02]  /*1ac20*/  F2FP.BF16.F32.PACK_AB R179, R31, R179 ;  /* 0x000000b31fb3723e */ /* 0x000fe400000010ff */
[----:B------:R-:W2:Y:S01]  /*1ac30*/  MUFU.EX2 R35, R35 ;  /* 0x0000002300237308 */ /* 0x000ea20000000800 */
[----:B-1----:R-:W-:Y:S01]  /*1ac40*/  FADD.FTZ R10, R169, R10 ;  /* 0x0000000aa90a7221 */ /* 0x002fe20000010000 */
        /* <DEDUP_REMOVED lines=18> */
[----:B------:R-:W-:Y:S01]  /*1ad70*/  F2FP.BF16.F32.PACK_AB R165, R9, R165 ;  /* 0x000000a509a5723e */ /* 0x000fe200000010ff */
[----:B------:R-:W-:-:S05]  /*1ad80*/  IMAD.MOV.U32 R9, RZ, RZ, R186 ;  /* 0x000000ffff097224 */ /* 0x000fca00078e00ba */
        /* <DEDUP_REMOVED lines=33> */
[----:B------:R-:W-:Y:S06]  /*1afa0*/  @P2 BRA `(.L_x_7974) ;  /* 0xffffffcc00842947 */ /* 0x000fec000383ffff */
.L_x_7956:
[----:B------:R-:W-:Y:S05]  /*1afb0*/  WARPSYNC.ALL ;  /* 0x0000000000007948 */ /* 0x000fea0003800000 */
[----:B------:R-:W-:Y:S06]  /*1afc0*/  BAR.ARV 0x8, 0x180 ;  /* 0x0206000000007b1d */ /* 0x000fec0000002000 */
[----:B------:R-:W-:Y:S05]  /*1afd0*/  @!P0 BRA `(.L_x_7975) ;  /* 0x0000000000048947 */ /* 0x000fea0003800000 */
[----:B------:R-:W-:Y:S01]  /*1afe0*/  BPT.TRAP 0x1 ;  /* 0x000000040000795c */ /* 0x000fe20000300000 */
.L_x_7975:
[----:B------:R-:W-:Y:S01]  /*1aff0*/  IMAD R10, R22, 0x8, R2 ;  /* 0x00000008160a7824 */ /* 0x000fe200078e0202 */
[----:B------:R-:W-:-:S04]  /*1b000*/  SHF.L.U32 R3, R186, 0x1f, RZ ;  /* 0x0000001fba037819 */ /* 0x000fc800000006ff */
[----:B------:R0:W1:Y:S01]  /*1b010*/  SYNCS.PHASECHK.TRANS64.TRYWAIT P2, [R10+URZ+0x28850], R3 ;  /* 0x028850030a0075a7 */ /* 0x000062000804017f */
[----:B------:R-:W-:Y:S05]  /*1b020*/  @!P0 BRA `(.L_x_7976) ;  /* 0x0000000000048947 */ /* 0x000fea0003800000 */
[----:B------:R-:W-:Y:S01]  /*1b030*/  BPT.TRAP 0x1 ;  /* 0x000000040000795c */ /* 0x000fe20000300000 */
.L_x_7976:
[----:B------:R-:W-:-:S05]  /*1b040*/  VIADD R2, R2, 0x400 ;  /* 0x0000040002027836 */ /* 0x000fca0000000000 */
[----:B------:R-:W-:-:S04]  /*1b050*/  SHF.R.U32.HI R2, RZ, 0x4, R2 ;  /* 0x00000004ff027819 */ /* 0x000fc80000011602 */
[----:B------:R-:W-:-:S04]  /*1b060*/  LOP3.LUT R2, R2, 0x3fff, RZ, 0xc0, !PT ;  /* 0x00003fff02027812 */ /* 0x000fc800078ec0ff */
[----:B------:R-:W-:Y:S01]  /*1b070*/  LOP3.LUT R7, R2, 0x4000000, RZ, 0xfc, !PT ;  /* 0x0400000002077812 */ /* 0x000fe200078efcff */
[----:B-1----:R-:W-:Y:S06]  /*1b080*/  @P2 BRA `(.L_x_7977) ;  /* 0x0000000000082947 */ /* 0x002fec0003800000 */
[----:B------:R-:W1:Y:S02]  /*1b090*/  SYNCS.PHASECHK.TRANS64.TRYWAIT P0, [R10+URZ+0x28850], R3 ;  /* 0x028850030a0075a7 */ /* 0x000e64000800017f */
[----:B-1----:R-:W-:Y:S05]  /*1b0a0*/  @!P0 BRA `(.L_x_7978) ;  /* 0x000000dc00108947 */ /* 0x002fea0003800000 */
.L_x_7977:
[----:B------:R-:W-:Y:S01]  /*1b0b0*/  IMAD R2, R22, 0x800, R7 ;  /* 0x0000080016027824 */ /* 0x000fe200078e0207 */
[----:B------:R-:W-:Y:S05]  /*1b0c0*/  WARPSYNC.ALL ;  /* 0x0000000000007948 */ /* 0x000fea0003800000 */
[----:B01----:R-:W-:Y:S01]  /*1b0d0*/  IMAD.MOV.U32 R3, RZ, RZ, 0x40000040 ;  /* 0x40000040ff037424 */ /* 0x003fe200078e00ff */
[C---:B------:R-:W-:Y:S01]  /*1b0e0*/  R2UR UR6, R2.reuse ;  /* 0x00000000020672ca */ /* 0x040fe200000e0000 */
[----:B------:R-:W-:Y:S01]  /*1b0f0*/  WARPGROUP.ARRIVE ;  /* 0x00000000000079c5 */ /* 0x000fe20000000000 */
[----:B------:R-:W-:Y:S02]  /*1b100*/  VIADD R6, R2, 0x80 ;  /* 0x0000008002067836 */ /* 0x000fe40000000000 */
[----:B------:R-:W-:Y:S01]  /*1b110*/  R2UR UR7, R3 ;  /* 0x00000000030772ca */ /* 0x000fe200000e0000 */
[----:B------:R-:W-:-:S02]  /*1b120*/  IMAD.MOV.U32 R7, RZ, RZ, 0x40000040 ;  /* 0x40000040ff077424 */ /* 0x000fc400078e00ff */
[----:B------:R-:W-:Y:S02]  /*1b130*/  IMAD.MOV.U32 R3, RZ, RZ, 0x40000040 ;  /* 0x40000040ff037424 */ /* 0x000fe400078e00ff */
[----:B------:R-:W-:Y:S02]  /*1b140*/  @!P1 VIADD R10, R10, 0x28860 ;  /* 0x000288600a0a9836 */ /* 0x000fe40000000000 */
[----:B------:R-:W-:Y:S02]  /*1b150*/  VIADD R22, R22, 0x1 ;  /* 0x0000000116167836 */ /* 0x000fe40000000000 */
[----:B------:R-:W-:Y:S01]  /*1b160*/  IMAD.U32 R14, RZ, RZ, UR46 ;  /* 0x0000002eff0e7e24 */ /* 0x000fe2000f8e00ff */
[----:B------:R-:W-:Y:S01]  /*1b170*/  @!P1 PRMT R10, RZ, 0x654, R10 ;  /* 0x00000654ff0a9816 */ /* 0x000fe2000000000a */
[----:B------:R-:W-:Y:S01]  /*1b180*/  IMAD.MOV.U32 R40, RZ, RZ, -0x800000 ;  /* 0xff800000ff287424 */ /* 0x000fe200078e00ff */
[----:B------:R-:W-:Y:S01]  /*1b190*/  ISETP.NE.AND P2, PT, R22, 0x2, PT ;  /* 0x000000021600780c */ /* 0x000fe20003f45270 */
[----:B------:R-:W-:Y:S01]  /*1b1a0*/  HGMMA.64x128x16.F32.BF16 R88, R180, gdesc[UR4].tnspB, R88, gsb0 ;  /* 0x41e00004b4587df0 */ /* 0x000fe20008001858 */
[----:B------:R-:W-:Y:S01]  /*1b1b0*/  R2UR UR6, R6 ;  /* 0x00000000060672ca */ /* 0x000fe200000e0000 */
[----:B------:R-:W-:Y:S01]  /*1b1c0*/  VIADD R6, R2, 0x100 ;  /* 0x0000010002067836 */ /* 0x000fe20000000000 */
[----:B------:R-:W-:Y:S01]  /*1b1d0*/  R2UR UR7, R7 ;  /* 0x00000000070772ca */ /* 0x000fe200000e0000 */
[----:B------:R-:W-:Y:S01]  /*1b1e0*/  IMAD.MOV.U32 R7, RZ, RZ, 0x40000040 ;  /* 0x40000040ff077424 */ /* 0x000fe200078e00ff */
[----:B------:R-:W-:Y:S01]  /*1b1f0*/  SEL R22, R22, RZ, P2 ;  /* 0x000000ff16167207 */ /* 0x000fe20001000000 */
[----:B------:R-:W-:Y:S01]  /*1b200*/  VIADD R213, R213, 0x1 ;  /* 0x00000001d5d57836 */ /* 0x000fe20000000000 */
[----:B------:R-:W-:-:S02]  /*1b210*/  WARPGROUP.DEPBAR.LE gsb0, 0x0 ;  /* 0x00008000000079c5 */ /* 0x000fc40000010000 */
[----:B------:R-:W-:-:S07]  /*1b220*/  WARPGROUP.ARRIVE ;  /* 0x00000000000079c5 */ /* 0x000fce0000000000 */
        /* <DEDUP_REMOVED lines=35> */
[----:B------:R-:W-:Y:S02]  /*1b460*/  R2UR UR6, R2 ;  /* 0x00000000020672ca */ /* 0x000fe400000e0000 */
[----:B------:R-:W-:Y:S01]  /*1b470*/  R2UR UR7, R3 ;  /* 0x00000000030772ca */ /* 0x000fe200000e0000 */
[----:B------:R-:W0:Y:S04]  /*1b480*/  SHFL.BFLY PT, R2, R5, 0x2, 0x1f ;  /* 0x0c401f0005027f89 */ /* 0x000e2800000e0000 */
[----:B------:R-:W1:Y:S01]  /*1b490*/  SHFL.BFLY PT, R3, R4, 0x2, 0x1f ;  /* 0x0c401f0004037f89 */ /* 0x000e6200000e0000 */
[----:B0-----:R-:W-:Y:S01]  /*1b4a0*/  FADD.FTZ R2, R2, R5 ;  /* 0x0000000502027221 */ /* 0x001fe20000010000 */
[----:B------:R-:W-:-:S02]  /*1b4b0*/  IMAD.U32 R5, RZ, RZ, UR46 ;  /* 0x0000002eff057e24 */ /* 0x000fc4000f8e00ff */
[----:B-1----:R-:W-:Y:S01]  /*1b4c0*/  FADD.FTZ R6, R3, R4 ;  /* 0x0000000403067221 */ /* 0x002fe20000010000 */
[----:B------:R-:W-:Y:S01]  /*1b4d0*/  IMAD.MOV.U32 R4, RZ, RZ, RZ ;  /* 0x000000ffff047224 */ /* 0x000fe200078e00ff */
[----:B------:R-:W0:Y:S04]  /*1b4e0*/  SHFL.BFLY PT, R3, R2, 0x1, 0x1f ;  /* 0x0c201f0002037f89 */ /* 0x000e2800000e0000 */
[----:B------:R-:W1:Y:S01]  /*1b4f0*/  SHFL.BFLY PT, R7, R6, 0x1, 0x1f ;  /* 0x0c201f0006077f89 */ /* 0x000e6200000e0000 */
[----:B0-----:R-:W-:Y:S01]  /*1b500*/  FADD.FTZ R11, R2, R3 ;  /* 0x00000003020b7221 */ /* 0x001fe20000010000 */
[----:B------:R-:W-:Y:S01]  /*1b510*/  SEL R3, RZ, 0x1, P2 ;  /* 0x00000001ff037807 */ /* 0x000fe20001000000 */
[----:B-1----:R-:W-:-:S03]  /*1b520*/  FADD.FTZ R12, R6, R7 ;  /* 0x00000007060c7221 */ /* 0x002fc60000010000 */
        /* <DEDUP_REMOVED lines=85> */
.L_x_7852:
        /* <DEDUP_REMOVED lines=11> */
[----:B------:R-:W-:Y:S01]  /*1bb30*/  ULDC UR4, c[0x0][0xad4] ;  /* 0x0002b50000047ab9 */ /* 0x000fe20000000800 */
[----:B------:R-:W-:Y:S01]  /*1bb40*/  F2FP.BF16.F32.PACK_AB R34, R133, R132 ;  /* 0x000000848522723e */ /* 0x000fe200000010ff */
[----:B------:R-:W3:Y:S01]  /*1bb50*/  S2R R5, SR_SWINHI ;  /* 0x0000000000057919 */ /* 0x000ee20000002f00 */
[----:B------:R-:W-:Y:S02]  /*1bb60*/  MOV R42, R2 ;  /* 0x00000002002a7202 */ /* 0x000fe40000000f00 */
[----:B---3--:R-:W-:-:S03]  /*1bb70*/  MOV R43, R5 ;  /* 0x00000005002b7202 */ /* 0x008fc60000000f00 */
[----:B--2---:R-:W-:-:S03]  /*1bb80*/  IMAD.WIDE R4, R0, 0x2, R42 ;  /* 0x0000000200047825 */ /* 0x004fc600078e022a */
[C---:B------:R-:W-:Y:S02]  /*1bb90*/  IADD3 R41, P0, R4.reuse, 0x40, RZ ;  /* 0x0000004004297810 */ /* 0x040fe40007f1e0ff */
[C---:B------:R-:W-:Y:S02]  /*1bba0*/  LOP3.LUT R7, R4.reuse, 0x380, RZ, 0xc0, !PT ;  /* 0x0000038004077812 */ /* 0x040fe400078ec0ff */
[----:B------:R-:W-:Y:S01]  /*1bbb0*/  IADD3 R35, P5, R4, 0x20, RZ ;  /* 0x0000002004237810 */ /* 0x000fe20007fbe0ff */
[--C-:B------:R-:W-:Y:S01]  /*1bbc0*/  IMAD.X R11, RZ, RZ, R5.reuse, P0 ;  /* 0x000000ffff0b7224 */ /* 0x100fe200000e0605 */
[----:B------:R-:W-:Y:S02]  /*1bbd0*/  ISETP.NE.AND P0, PT, R208, RZ, PT ;  /* 0x000000ffd000720c */ /* 0x000fe40003f05270 */
[----:B------:R-:W-:Y:S01]  /*1bbe0*/  IADD3 R12, P1, R4, 0x60, RZ ;  /* 0x00000060040c7810 */ /* 0x000fe20007f3e0ff */
[--C-:B------:R-:W-:Y:S01]  /*1bbf0*/  IMAD.X R9, RZ, RZ, R5.reuse, P5 ;  /* 0x000000ffff097224 */ /* 0x100fe200028e0605 */
[----:B------:R-:W-:Y:S01]  /*1bc00*/  SEL R208, R208, UR4, P0 ;  /* 0x00000004d0d07c07 */ /* 0x000fe20008000000 */
[----:B------:R-:W-:Y:S05]  /*1bc10*/  WARPSYNC.ALL ;  /* 0x0000000000007948 */ /* 0x000fea0003800000 */
[----:B------:R-:W-:Y:S01]  /*1bc20*/  SHF.R.U64 R7, R7, 0x3, RZ ;  /* 0x0000000307077819 */ /* 0x000fe200000012ff */
[----:B------:R-:W-:Y:S01]  /*1bc30*/  IMAD.X R13, RZ, RZ, R5, P1 ;  /* 0x000000ffff0d7224 */ /* 0x000fe200008e0605 */
[----:B------:R-:W-:Y:S01]  /*1bc40*/  LOP3.LUT R0, R35, 0x380, RZ, 0xc0, !PT ;  /* 0x0000038023007812 */ /* 0x000fe200078ec0ff */
[----:B------:R-:W-:Y:S01]  /*1bc50*/  ULDC.64 UR4, c[0x0][0xc00] ;  /* 0x0003000000047ab9 */ /* 0x000fe20000000a00 */
[----:B------:R-:W-:Y:S01]  /*1bc60*/  LOP3.LUT R6, R41, 0x380, RZ, 0xc0, !PT ;  /* 0x0000038029067812 */ /* 0x000fe200078ec0ff */
[----:B------:R-:W-:Y:S01]  /*1bc70*/  ULDC.64 UR6, c[0x0][0xc08] ;  /* 0x0003020000067ab9 */ /* 0x000fe20000000a00 */
[----:B------:R-:W-:-:S02]  /*1bc80*/  LOP3.LUT R8, R12, 0x380, RZ, 0xc0, !PT ;  /* 0x000003800c087812 */ /* 0x000fc400078ec0ff */
[C---:B------:R-:W-:Y:S02]  /*1bc90*/  IADD3 R45, P2, R4.reuse, 0x4000, RZ ;  /* 0x00004000042d7810 */ /* 0x040fe40007f5e0ff */
[C---:B------:R-:W-:Y:S02]  /*1bca0*/  IADD3 R47, P3, R4.reuse, 0x4020, RZ ;  /* 0x00004020042f7810 */ /* 0x040fe40007f7e0ff */
[C---:B-1----:R-:W-:Y:S01]  /*1bcb0*/  IADD3 R24, P4, R4.reuse, 0x4040, RZ ;  /* 0x0000404004187810 */ /* 0x042fe20007f9e0ff */
[--C-:B------:R-:W-:Y:S01]  /*1bcc0*/  IMAD.X R15, RZ, RZ, R5.reuse, P2 ;  /* 0x000000ffff0f7224 */ /* 0x100fe200010e0605 */
[----:B------:R-:W-:Y:S01]  /*1bcd0*/  BAR.SYNC.DEFER_BLOCKING 0x1, 0x100 ;  /* 0x0044000000007b1d */ /* 0x000fe20000010000 */
[----:B------:R-:W-:Y:S01]  /*1bce0*/  IADD3 R49, P5, R4, 0x4060, RZ ;  /* 0x0000406004317810 */ /* 0x000fe20007fbe0ff */
[--C-:B------:R-:W-:Y:S01]  /*1bcf0*/  IMAD.X R29, RZ, RZ, R5.reuse, P3 ;  /* 0x000000ffff1d7224 */ /* 0x100fe200018e0605 */
[----:B------:R-:W-:Y:S01]  /*1bd00*/  LOP3.LUT R4, R7, R4, RZ, 0x3c, !PT ;  /* 0x0000000407047212 */ /* 0x000fe200078e3cff */
[--C-:B------:R-:W-:Y:S01]  /*1bd10*/  IMAD.X R31, RZ, RZ, R5.reuse, P4 ;  /* 0x000000ffff1f7224 */ /* 0x100fe200020e0605 */
[----:B------:R-:W-:Y:S01]  /*1bd20*/  SHF.R.U64 R0, R0, 0x3, RZ ;  /* 0x0000000300007819 */ /* 0x000fe200000012ff */
[----:B------:R-:W-:Y:S01]  /*1bd30*/  IMAD.X R33, RZ, RZ, R5, P5 ;  /* 0x000000ffff217224 */ /* 0x000fe200028e0605 */
[----:B------:R-:W-:-:S02]  /*1bd40*/  SHF.R.U64 R6, R6, 0x3, RZ ;  /* 0x0000000306067819 */ /* 0x000fc400000012ff */
[----:B------:R-:W-:Y:S02]  /*1bd50*/  SHF.R.U64 R7, R8, 0x3, RZ ;  /* 0x0000000308077819 */ /* 0x000fe400000012ff */
[----:B------:R-:W-:Y:S02]  /*1bd60*/  LOP3.LUT R8, R0, R35, RZ, 0x3c, !PT ;  /* 0x0000002300087212 */ /* 0x000fe400078e3cff */
[----:B------:R-:W-:Y:S02]  /*1bd70*/  LOP3.LUT R10, R6, R41, RZ, 0x3c, !PT ;  /* 0x00000029060a7212 */ /* 0x000fe400078e3cff */
[----:B------:R-:W-:Y:S02]  /*1bd80*/  LOP3.LUT R12, R7, R12, RZ, 0x3c, !PT ;  /* 0x0000000c070c7212 */ /* 0x000fe400078e3cff */
[----:B------:R-:W-:Y:S02]  /*1bd90*/  LOP3.LUT R0, R45, 0x380, RZ, 0xc0, !PT ;  /* 0x000003802d007812 */ /* 0x000fe400078ec0ff */
[----:B------:R-:W-:-:S02]  /*1bda0*/  LOP3.LUT R6, R47, 0x380, RZ, 0xc0, !PT ;  /* 0x000003802f067812 */ /* 0x000fc400078ec0ff */
[----:B------:R-:W-:Y:S02]  /*1bdb0*/  LOP3.LUT R7, R24, 0x380, RZ, 0xc0, !PT ;  /* 0x0000038018077812 */ /* 0x000fe400078ec0ff */
[----:B------:R-:W-:Y:S02]  /*1bdc0*/  SHF.R.U64 R0, R0, 0x3, RZ ;  /* 0x0000000300007819 */ /* 0x000fe400000012ff */
[----:B------:R-:W-:Y:S02]  /*1bdd0*/  SHF.R.U64 R6, R6, 0x3, RZ ;  /* 0x0000000306067819 */ /* 0x000fe400000012ff */
[----:B------:R-:W-:Y:S02]  /*1bde0*/  SHF.R.U64 R7, R7, 0x3, RZ ;  /* 0x0000000307077819 */ /* 0x000fe400000012ff */
[----:B------:R-:W-:Y:S02]  /*1bdf0*/  LOP3.LUT R32, R49, 0x380, RZ, 0xc0, !PT ;  /* 0x0000038031207812 */ /* 0x000fe400078ec0ff */
[----:B------:R-:W-:-:S02]  /*1be00*/  LOP3.LUT R14, R0, R45, RZ, 0x3c, !PT ;  /* 0x0000002d000e7212 */ /* 0x000fc400078e3cff */
[----:B------:R-:W-:Y:S01]  /*1be10*/  LOP3.LUT R28, R6, R47, RZ, 0x3c, !PT ;  /* 0x0000002f061c7212 */ /* 0x000fe200078e3cff */
[----:B------:R-:W1:Y:S01]  /*1be20*/  LDC.64 R44, c[0x0][0xc00] ;  /* 0x00030000ff2c7b82 */ /* 0x000e620000000a00 */
[----:B------:R-:W-:Y:S02]  /*1be30*/  LOP3.LUT R30, R7, R24, RZ, 0x3c, !PT ;  /* 0x00000018071e7212 */ /* 0x000fe400078e3cff */
[----:B------:R-:W-:Y:S02]  /*1be40*/  MOV R0, R4 ;  /* 0x0000000400007202 */ /* 0x000fe40000000f00 */
[----:B------:R-:W-:Y:S02]  /*1be50*/  F2FP.BF16.F32.PACK_AB R4, R21, R20 ;  /* 0x000000141504723e */ /* 0x000fe400000010ff */
[----:B------:R-:W-:Y:S02]  /*1be60*/  F2FP.BF16.F32.PACK_AB R5, R91, R90 ;  /* 0x0000005a5b05723e */ /* 0x000fe400000010ff */
[----:B------:R-:W-:-:S02]  /*1be70*/  F2FP.BF16.F32.PACK_AB R6, R93, R92 ;  /* 0x0000005c5d06723e */ /* 0x000fc400000010ff */
[----:B------:R-:W-:Y:S02]  /*1be80*/  F2FP.BF16.F32.PACK_AB R7, R95, R94 ;  /* 0x0000005e5f07723e */ /* 0x000fe400000010ff */
[----:B------:R-:W-:Y:S02]  /*1be90*/  SHF.R.U64 R32, R32, 0x3, RZ ;  /* 0x0000000320207819 */ /* 0x000fe400000012ff */
[----:B------:R-:W-:Y:S01]  /*1bea0*/  MOV R48, R10 ;  /* 0x0000000a00307202 */ /* 0x000fe20000000f00 */
[----:B------:R2:W-:Y:S01]  /*1beb0*/  STSM.16.M88.4 [R0], R4 ;  /* 0x0000000400007844 */ /* 0x0005e20000000200 */
[----:B------:R-:W-:Y:S02]  /*1bec0*/  LOP3.LUT R32, R32, R49, RZ, 0x3c, !PT ;  /* 0x0000003120207212 */ /* 0x000fe400078e3cff */
[----:B------:R-:W-:Y:S02]  /*1bed0*/  MOV R49, R8 ;  /* 0x0000000800317202 */ /* 0x000fe40000000f00 */
[----:B------:R-:W-:-:S02]  /*1bee0*/  F2FP.BF16.F32.PACK_AB R8, R105, R104 ;  /* 0x000000686908723e */ /* 0x000fc400000010ff */
[----:B------:R-:W-:Y:S02]  /*1bef0*/  F2FP.BF16.F32.PACK_AB R9, R107, R106 ;  /* 0x0000006a6b09723e */ /* 0x000fe400000010ff */
[----:B------:R-:W-:Y:S02]  /*1bf00*/  F2FP.BF16.F32.PACK_AB R10, R109, R108 ;  /* 0x0000006c6d0a723e */ /* 0x000fe400000010ff */
[----:B------:R-:W-:Y:S02]  /*1bf10*/  F2FP.BF16.F32.PACK_AB R11, R111, R110 ;  /* 0x0000006e6f0b723e */ /* 0x000fe400000010ff */
[----:B------:R-:W-:Y:S02]  /*1bf20*/  MOV R47, R12 ;  /* 0x0000000c002f7202 */ /* 0x000fe40000000f00 */
[----:B------:R-:W-:Y:S02]  /*1bf30*/  MOV R46, R14 ;  /* 0x0000000e002e7202 */ /* 0x000fe40000000f00 */
[----:B--2---:R-:W-:-:S02]  /*1bf40*/  F2FP.BF16.F32.PACK_AB R4, R97, R96 ;  /* 0x000000606104723e */ /* 0x004fc400000010ff */
[----:B------:R-:W-:Y:S02]  /*1bf50*/  F2FP.BF16.F32.PACK_AB R5, R99, R98 ;  /* 0x000000626305723e */ /* 0x000fe400000010ff */
[----:B------:R-:W-:Y:S02]  /*1bf60*/  F2FP.BF16.F32.PACK_AB R6, R101, R100 ;  /* 0x000000646506723e */ /* 0x000fe400000010ff */
[----:B------:R-:W-:Y:S02]  /*1bf70*/  F2FP.BF16.F32.PACK_AB R7, R103, R102 ;  /* 0x000000666707723e */ /* 0x000fe400000010ff */
[----:B------:R-:W-:Y:S02]  /*1bf80*/  MOV R41, R28 ;  /* 0x0000001c00297202 */ /* 0x000fe40000000f00 */
[----:B------:R-:W-:Y:S01]  /*1bf90*/  MOV R24, R30 ;  /* 0x0000001e00187202 */ /* 0x000fe20000000f00 */
[----:B------:R2:W-:Y:S01]  /*1bfa0*/  STSM.16.M88.4 [R49], R4 ;  /* 0x0000000431007844 */ /* 0x0005e20000000200 */
[----:B------:R-:W-:-:S02]  /*1bfb0*/  F2FP.BF16.F32.PACK_AB R12, R37, R36 ;  /* 0x00000024250c723e */ /* 0x000fc400000010ff */
[----:B------:R-:W-:Y:S01]  /*1bfc0*/  F2FP.BF16.F32.PACK_AB R13, R115, R114 ;  /* 0x00000072730d723e */ /* 0x000fe200000010ff */
[----:B------:R-:W-:Y:S01]  /*1bfd0*/  STSM.16.M88.4 [R48], R8 ;  /* 0x0000000830007844 */ /* 0x000fe20000000200 */
[----:B------:R-:W-:Y:S02]  /*1bfe0*/  F2FP.BF16.F32.PACK_AB R14, R117, R116 ;  /* 0x00000074750e723e */ /* 0x000fe400000010ff */
[----:B------:R-:W-:Y:S02]  /*1bff0*/  F2FP.BF16.F32.PACK_AB R15, R119, R118 ;  /* 0x00000076770f723e */ /* 0x000fe400000010ff */
[----:B------:R-:W-:Y:S02]  /*1c000*/  F2FP.BF16.F32.PACK_AB R28, R121, R120 ;  /* 0x00000078791c723e */ /* 0x000fe400000010ff */
[----:B------:R-:W-:Y:S01]  /*1c010*/  F2FP.BF16.F32.PACK_AB R29, R123, R122 ;  /* 0x0000007a7b1d723e */ /* 0x000fe200000010ff */
[----:B------:R3:W-:Y:S01]  /*1c020*/  STSM.16.M88.4 [R47], R12 ;  /* 0x0000000c2f007844 */ /* 0x0007e20000000200 */
[----:B------:R-:W-:-:S02]  /*1c030*/  F2FP.BF16.F32.PACK_AB R30, R125, R124 ;  /* 0x0000007c7d1e723e */ /* 0x000fc400000010ff */
[----:B------:R-:W-:Y:S02]  /*1c040*/  F2FP.BF16.F32.PACK_AB R31, R39, R38 ;  /* 0x00000026271f723e */ /* 0x000fe400000010ff */
[----:B------:R-:W-:Y:S02]  /*1c050*/  MOV R0, R32 ;  /* 0x0000002000007202 */ /* 0x000fe40000000f00 */
[----:B------:R-:W-:Y:S01]  /*1c060*/  F2FP.BF16.F32.PACK_AB R32, R129, R128 ;  /* 0x000000808120723e */ /* 0x000fe200000010ff */
[----:B------:R-:W-:Y:S01]  /*1c070*/  STSM.16.M88.4 [R46], R28 ;  /* 0x0000001c2e007844 */ /* 0x000fe20000000200 */
[----:B------:R-:W-:Y:S02]  /*1c080*/  F2FP.BF16.F32.PACK_AB R33, R131, R130 ;  /* 0x000000828321723e */ /* 0x000fe400000010ff */
[----:B------:R-:W-:Y:S02]  /*1c090*/  F2FP.BF16.F32.PACK_AB R35, R135, R134 ;  /* 0x000000868723723e */ /* 0x000fe400000010ff */
[----:B--2---:R-:W-:-:S02]  /*1c0a0*/  F2FP.BF16.F32.PACK_AB R4, R137, R136 ;  /* 0x000000888904723e */ /* 0x004fc400000010ff */
[----:B------:R-:W-:Y:S01]  /*1c0b0*/  F2FP.BF16.F32.PACK_AB R5, R139, R138 ;  /* 0x0000008a8b05723e */ /* 0x000fe200000010ff */
[----:B------:R-:W-:Y:S01]  /*1c0c0*/  STSM.16.M88.4 [R41], R32 ;  /* 0x0000002029007844 */ /* 0x000fe20000000200 */
[----:B------:R-:W-:Y:S01]  /*1c0d0*/  F2FP.BF16.F32.PACK_AB R6, R141, R140 ;  /* 0x0000008c8d06723e */ /* 0x000fe200000010ff */
[----:B---3--:R-:W-:Y:S01]  /*1c0e0*/  IMAD.MOV.U32 R15, RZ, RZ, RZ ;  /* 0x000000ffff0f7224 */ /* 0x008fe200078e00ff */
[----:B------:R-:W-:Y:S01]  /*1c0f0*/  F2FP.BF16.F32.PACK_AB R7, R143, R142 ;  /* 0x0000008e8f07723e */ /* 0x000fe200000010ff */
[----:B-1----:R-:W-:Y:S01]  /*1c100*/  IMAD.WIDE R12, R209, 0x4, R44 ;  /* 0x00000004d10c7825 */ /* 0x002fe200078e022c */
[----:B------:R-:W-:Y:S02]  /*1c110*/  F2FP.BF16.F32.PACK_AB R8, R145, R144 ;  /* 0x000000909108723e */ /* 0x000fe400000010ff */
[----:B------:R-:W-:Y:S01]  /*1c120*/  F2FP.BF16.F32.PACK_AB R9, R147, R146 ;  /* 0x000000929309723e */ /* 0x000fe200000010ff */
[----:B------:R-:W-:Y:S01]  /*1c130*/  STSM.16.M88.4 [R24], R4 ;  /* 0x0000000418007844 */ /* 0x000fe20000000200 */
[----:B------:R-:W-:-:S02]  /*1c140*/  F2FP.BF16.F32.PACK_AB R10, R149, R148 ;  /* 0x00000094950a723e */ /* 0x000fc400000010ff */
[----:B------:R-:W-:Y:S02]  /*1c150*/  F2FP.BF16.F32.PACK_AB R11, R151, R150 ;  /* 0x00000096970b723e */ /* 0x000fe400000010ff */
[----:B------:R-:W-:-:S03]  /*1c160*/  ISETP.NE.U32.AND P3, PT, RZ, UR4, PT ;  /* 0x00000004ff007c0c */ /* 0x000fc6000bf65070 */
[----:B------:R1:W-:Y:S01]  /*1c170*/  STSM.16.M88.4 [R0], R8 ;  /* 0x0000000800007844 */ /* 0x0003e20000000200 */
[----:B------:R-:W-:Y:S01]  /*1c180*/  BAR.SYNC.DEFER_BLOCKING 0x1, 0x100 ;  /* 0x0044000000007b1d */ /* 0x000fe20000010000 */
[----:B------:R-:W-:Y:S02]  /*1c190*/  ISETP.NE.AND.EX P3, PT, RZ, UR5, PT, P3 ;  /* 0x00000005ff007c0c */ /* 0x000fe4000bf65330 */
[----:B------:R-:W-:Y:S02]  /*1c1a0*/  ISETP.NE.U32.AND P0, PT, RZ, UR6, PT ;  /* 0x00000006ff007c0c */ /* 0x000fe4000bf05070 */
[----:B------:R-:W-:Y:S01]  /*1c1b0*/  ISETP.GT.AND P1, PT, R208, 0x1, PT ;  /* 0x00000001d000780c */ /* 0x000fe20003f24270 */
[----:B-1----:R-:W-:Y:S02]  /*1c1c0*/  IMAD.MOV.U32 R10, RZ, RZ, 0x9b8 ;  /* 0x000009b8ff0a7424 */ /* 0x002fe400078e00ff */
[----:B------:R-:W1:Y:S06]  /*1c1d0*/  LDC R0, c[0x0][0xbe8] ;  /* 0x0002fa00ff007b82 */ /* 0x000e6c0000000800 */
[----:B------:R-:W5:Y:S01]  /*1c1e0*/  @P3 LDG.E R15, desc[UR42][R12.64] ;  /* 0x0000002a0c0f3981 */ /* 0x000f62000c1e1900 */
[----:B------:R-:W-:Y:S01]  /*1c1f0*/  ISETP.NE.AND.EX P0, PT, RZ, UR7, PT, P0 ;  /* 0x00000007ff007c0c */ /* 0x000fe2000bf05300 */
[----:B------:R-:W-:-:S02]  /*1c200*/  ULDC UR6, c[0x0][0xa88] ;  /* 0x0002a20000067ab9 */ /* 0x000fc40000000800 */
[----:B------:R-:W-:-:S10]  /*1c210*/  IMAD.U32 R29, RZ, RZ, UR6 ;  /* 0x00000006ff1d7e24 */ /* 0x000fd4000f8e00ff */
[----:B------:R-:W2:Y:S01]  /*1c220*/  @P0 LDC.64 R4, c[0x0][0xc08] ;  /* 0x00030200ff040b82 */ /* 0x000ea20000000a00 */
[----:B------:R-:W-:-:S07]  /*1c230*/  SEL R10, R10, 0x978, P1 ;  /* 0x000009780a0a7807 */ /* 0x000fce0000800000 */
[----:B------:R3:W4:Y:S08]  /*1c240*/  LDC.64 R6, c[0x0][R10+0x218] ;  /* 0x000086000a067b82 */ /* 0x0007300000000a00 */
[----:B------:R3:W0:Y:S01]  /*1c250*/  LDC.64 R8, c[0x0][R10+0x228] ;  /* 0x00008a000a087b82 */ /* 0x0006220000000a00 */
[----:B--2---:R-:W-:-:S05]  /*1c260*/  @P0 IMAD.WIDE R4, R209, 0x4, R4 ;  /* 0x00000004d1040825 */ /* 0x004fca00078e0204 */
[----:B------:R2:W5:Y:S01]  /*1c270*/  @P0 LDG.E R29, desc[UR42][R4.64] ;  /* 0x0000002a041d0981 */ /* 0x000562000c1e1900 */
[----:B-1----:R-:W-:Y:S01]  /*1c280*/  ISETP.NE.AND P2, PT, R0, 0x1, PT ;  /* 0x000000010000780c */ /* 0x002fe20003f45270 */
[----:B--2---:R3:W1:Y:S01]  /*1c290*/  LDC.64 R4, c[0x0][R10+0x220] ;  /* 0x000088000a047b82 */ /* 0x0046620000000a00 */
[----:B0---4-:R-:W-:Y:S11]  /*1c2a0*/  @P0 BRA `(.L_x_7981) ;  /* 0x0000000000100947 */ /* 0x011ff60003800000 */
[----:B------:R-:W-:Y:S05]  /*1c2b0*/  @!P3 BRA `(.L_x_7981) ;  /* 0x00000000000cb947 */ /* 0x000fea0003800000 */
[----:B------:R-:W2:Y:S04]  /*1c2c0*/  LDG.E R14, desc[UR42][R12.64] ;  /* 0x0000002a0c0e7981 */ /* 0x000ea8000c1e1900 */
[----:B-----5:R-:W2:Y:S02]  /*1c2d0*/  LDG.E R29, desc[UR42][R12.64+0x4] ;  /* 0x0000042a0c1d7981 */ /* 0x020ea4000c1e1900 */
[----:B--2---:R-:W-:-:S07]  /*1c2e0*/  IMAD.IADD R29, R29, 0x1, -R14 ;  /* 0x000000011d1d7824 */ /* 0x004fce00078e0a0e */
.L_x_7981:
[----:B------:R-:W2:Y:S01]  /*1c2f0*/  LDL R28, [R1+0x48] ;  /* 0x00004800011c7983 */ /* 0x000ea20000100800 */
[----:B---3--:R-:W0:Y:S01]  /*1c300*/  LDC.64 R10, c[0x0][R10+0x210] ;  /* 0x000084000a0a7b82 */ /* 0x008e220000000a00 */
[----:B------:R-:W-:Y:S01]  /*1c310*/  ISETP.NE.U32.AND P0, PT, RZ, UR4, PT ;  /* 0x00000004ff007c0c */ /* 0x000fe2000bf05070 */
[-C--:B------:R-:W-:Y:S01]  /*1c320*/  IMAD R33, R7, R206.reuse, RZ ;  /* 0x000000ce07217224 */ /* 0x080fe200078e02ff */
[----:B------:R-:W-:Y:S01]  /*1c330*/  SHF.R.S32.HI R14, RZ, 0x1f, R209 ;  /* 0x0000001fff0e7819 */ /* 0x000fe200000114d1 */
[----:B------:R-:W-:Y:S01]  /*1c340*/  IMAD.WIDE.U32 R6, R6, R206, RZ ;  /* 0x000000ce06067225 */ /* 0x000fe200078e00ff */
[----:B------:R-:W-:-:S03]  /*1c350*/  ISETP.NE.AND.EX P0, PT, RZ, UR5, PT, P0 ;  /* 0x00000005ff007c0c */ /* 0x000fc6000bf05300 */
[----:B------:R-:W3:Y:S01]  /*1c360*/  @P2 LDC R24, c[0x0][0xbec] ;  /* 0x0002fb00ff182b82 */ /* 0x000ee20000000800 */
[----:B------:R-:W-:Y:S01]  /*1c370*/  SEL R57, R209, RZ, !P0 ;  /* 0x000000ffd1397207 */ /* 0x000fe20004000000 */
[----:B------:R-:W-:Y:S01]  /*1c380*/  IMAD.IADD R45, R195, 0x1, R192 ;  /* 0x00000001c32d7824 */ /* 0x000fe200078e02c0 */
[----:B------:R-:W-:Y:S01]  /*1c390*/  SEL R31, R14, RZ, !P0 ;  /* 0x000000ff0e1f7207 */ /* 0x000fe20004000000 */
[----:B------:R-:W-:Y:S01]  /*1c3a0*/  IMAD.IADD R7, R7, 0x1, R33 ;  /* 0x0000000107077824 */ /* 0x000fe200078e0221 */
[----:B-----5:R-:W-:Y:S01]  /*1c3b0*/  SHF.R.S32.HI R14, RZ, 0x1f, R15 ;  /* 0x0000001fff0e7819 */ /* 0x020fe2000001140f */
[----:B-1----:R-:W-:Y:S02]  /*1c3c0*/  IMAD R5, R5, R57, RZ ;  /* 0x0000003905057224 */ /* 0x002fe400078e02ff */
[----:B------:R-:W1:Y:S02]  /*1c3d0*/  @P2 LDC R41, c[0x0][0xbf0] ;  /* 0x0002fc00ff292b82 */ /* 0x000e640000000800 */
[C---:B------:R-:W-:Y:S01]  /*1c3e0*/  IMAD R35, R4.reuse, R31, R5 ;  /* 0x0000001f04237224 */ /* 0x040fe200078e0205 */
[----:B------:R-:W-:Y:S01]  /*1c3f0*/  SEL R31, R215, RZ, P1 ;  /* 0x000000ffd71f7207 */ /* 0x000fe20000800000 */
[----:B------:R-:W-:-:S04]  /*1c400*/  IMAD.WIDE.U32 R4, R4, R57, RZ ;  /* 0x0000003904047225 */ /* 0x000fc800078e00ff */
[----:B------:R-:W4:Y:S01]  /*1c410*/  LDC.64 R12, c[0x0][0xba8] ;  /* 0x0002ea00ff0c7b82 */ /* 0x000f220000000a00 */
[----:B------:R-:W-:Y:S01]  /*1c420*/  IADD3 R6, P0, P3, R4, R6, R15 ;  /* 0x0000000604067210 */ /* 0x000fe20007b1e00f */
[----:B------:R-:W-:Y:S02]  /*1c430*/  IMAD.IADD R35, R5, 0x1, R35 ;  /* 0x0000000105237824 */ /* 0x000fe400078e0223 */
[----:B------:R-:W-:Y:S02]  /*1c440*/  IMAD.MOV.U32 R5, RZ, RZ, R45 ;  /* 0x000000ffff057224 */ /* 0x000fe400078e002d */
[----:B------:R-:W-:Y:S01]  /*1c450*/  IMAD R33, R9, R31, RZ ;  /* 0x0000001f09217224 */ /* 0x000fe200078e02ff */
[----:B------:R-:W-:Y:S01]  /*1c460*/  IADD3.X R7, R35, R7, R14, P0, P3 ;  /* 0x0000000723077210 */ /* 0x000fe200007e640e */
[----:B---3--:R-:W-:-:S04]  /*1c470*/  @P2 IMAD.HI.U32 R4, R45, R24, RZ ;  /* 0x000000182d042227 */ /* 0x008fc800078e00ff */
[----:B------:R-:W-:Y:S01]  /*1c480*/  IMAD.WIDE.U32 R8, R8, R31, RZ ;  /* 0x0000001f08087225 */ /* 0x000fe200078e00ff */
[----:B-1----:R-:W-:-:S03]  /*1c490*/  @P2 SHF.R.U32.HI R5, RZ, R41, R4 ;  /* 0x00000029ff052219 */ /* 0x002fc60000011604 */
[----:B------:R-:W-:Y:S01]  /*1c4a0*/  IMAD.IADD R33, R9, 0x1, R33 ;  /* 0x0000000109217824 */ /* 0x000fe200078e0221 */
[----:B------:R-:W-:Y:S01]  /*1c4b0*/  IADD3 R8, P0, P3, R5, R6, R8 ;  /* 0x0000000605087210 */ /* 0x000fe20007b1e008 */
[--C-:B------:R-:W-:Y:S01]  /*1c4c0*/  IMAD.MOV R31, RZ, RZ, -R5.reuse ;  /* 0x000000ffff1f7224 */ /* 0x100fe200078e0a05 */
[----:B------:R-:W-:Y:S01]  /*1c4d0*/  SHF.R.S32.HI R4, RZ, 0x1f, R5 ;  /* 0x0000001fff047819 */ /* 0x000fe20000011405 */
[----:B----4-:R-:W1:Y:S02]  /*1c4e0*/  @!P1 LDC R12, c[0x0][0xb50] ;  /* 0x0002d400ff0c9b82 */ /* 0x010e640000000800 */
[----:B------:R-:W-:Y:S01]  /*1c4f0*/  IMAD R5, R0, R31, R45 ;  /* 0x0000001f00057224 */ /* 0x000fe200078e022d */
[----:B------:R-:W-:-:S03]  /*1c500*/  IADD3.X R9, R4, R7, R33, P0, P3 ;  /* 0x0000000704097210 */ /* 0x000fc600007e6421 */
[-C--:B0-----:R-:W-:Y:S01]  /*1c510*/  IMAD R4, R11, R5.reuse, RZ ;  /* 0x000000050b047224 */ /* 0x081fe200078e02ff */
[----:B------:R-:W-:Y:S01]  /*1c520*/  SHF.R.S32.HI R7, RZ, 0x1f, R5 ;  /* 0x0000001fff077819 */ /* 0x000fe20000011405 */
[C---:B------:R-:W-:Y:S01]  /*1c530*/  IMAD.WIDE.U32 R8, R10.reuse, R5, R8 ;  /* 0x000000050a087225 */ /* 0x040fe200078e0008 */
[----:B------:R-:W0:Y:S03]  /*1c540*/  @!P1 LDC R13, c[0x0][0xb54] ;  /* 0x0002d500ff0d9b82 */ /* 0x000e260000000800 */
[----:B------:R-:W-:-:S04]  /*1c550*/  IMAD R7, R10, R7, R4 ;  /* 0x000000070a077224 */ /* 0x000fc800078e0204 */
[----:B------:R-:W-:Y:S02]  /*1c560*/  IMAD.IADD R4, R9, 0x1, R7 ;  /* 0x0000000109047824 */ /* 0x000fe400078e0207 */
[----:B------:R-:W-:Y:S01]  /*1c570*/  IMAD R9, R29, R0, RZ ;  /* 0x000000001d097224 */ /* 0x000fe200078e02ff */
[----:B-1----:R-:W-:-:S05]  /*1c580*/  LEA R12, P0, R8, R12, 0x2 ;  /* 0x0000000c080c7211 */ /* 0x002fca00078010ff */
[----:B------:R-:W-:Y:S01]  /*1c590*/  SHFL.IDX PT, R6, R12, 0x1, 0x1c1f ;  /* 0x003c1f000c067f89 */ /* 0x000fe200000e0000 */
[----:B0-----:R-:W-:-:S03]  /*1c5a0*/  LEA.HI.X R13, R8, R13, R4, 0x2, P0 ;  /* 0x0000000d080d7211 */ /* 0x001fc600000f1404 */
[----:B------:R-:W-:Y:S01]  /*1c5b0*/  SHFL.IDX PT, R4, R12, RZ, 0x1c1f ;  /* 0x001c1fff0c047589 */ /* 0x000fe200000e0000 */
[----:B------:R-:W-:-:S03]  /*1c5c0*/  LOP3.LUT P0, RZ, R233, 0x3, RZ, 0xc0, !PT ;  /* 0x00000003e9ff7812 */ /* 0x000fc6000780c0ff */
[----:B------:R-:W0:Y:S04]  /*1c5d0*/  SHFL.IDX PT, R5, R13, RZ, 0x1c1f ;  /* 0x001c1fff0d057589 */ /* 0x000e2800000e0000 */
[----:B------:R-:W1:Y:S01]  /*1c5e0*/  SHFL.IDX PT, R7, R13, 0x1, 0x1c1f ;  /* 0x003c1f000d077f89 */ /* 0x000e6200000e0000 */
[----:B--2---:R-:W-:-:S04]  /*1c5f0*/  IMAD.IADD R10, R28, 0x1, R192 ;  /* 0x000000011c0a7824 */ /* 0x004fc800078e02c0 */
[C---:B------:R-:W-:Y:S01]  /*1c600*/  VIADD R8, R10.reuse, 0x8 ;  /* 0x000000080a087836 */ /* 0x040fe20000000000 */
[----:B------:R-:W-:-:S04]  /*1c610*/  ISETP.GE.OR P3, PT, R10, R9, P0 ;  /* 0x000000090a00720c */ /* 0x000fc80000766670 */
[----:B------:R-:W-:-:S09]  /*1c620*/  ISETP.GE.OR P0, PT, R8, R9, P0 ;  /* 0x000000090800720c */ /* 0x000fd20000706670 */
[----:B0-----:R0:W-:Y:S04]  /*1c630*/  @!P3 ST.E desc[UR42][R4.64], R40 ;  /* 0x000000280400b985 */ /* 0x0011e8000c10192a */
[----:B-1----:R0:W-:Y:S01]  /*1c640*/  @!P0 ST.E desc[UR42][R6.64], R3 ;  /* 0x0000000306008985 */ /* 0x0021e2000c10192a */
[----:B------:R-:W-:Y:S05]  /*1c650*/  @P1 BRA `(.L_x_7982) ;  /* 0x0000000800a41947 */ /* 0x000fea0003800000 */
[----:B------:R-:W-:Y:S01]  /*1c660*/  IMAD.SHL.U32 R28, R23, 0x40, RZ ;  /* 0x00000040171c7824 */ /* 0x000fe200078e00ff */
[----:B------:R-:W-:Y:S01]  /*1c670*/  ULDC.64 UR4, c[0x0][0xaa0] ;  /* 0x0002a80000047ab9 */ /* 0x000fe20000000a00 */
[----:B------:R-:W1:Y:S02]  /*1c680*/  @P2 LDC R13, c[0x0][0xbec] ;  /* 0x0002fb00ff0d2b82 */ /* 0x000e640000000800 */
[----:B0-----:R-:W-:-:S04]  /*1c690*/  IMAD.IADD R3, R16, 0x1, R28 ;  /* 0x0000000110037824 */ /* 0x001fc800078e021c */
[----:B------:R-:W-:-:S03]  /*1c6a0*/  IMAD.WIDE R42, R3, 0x2, R42 ;  /* 0x00000002032a7825 */ /* 0x000fc600078e022a */
[C---:B------:R-:W-:Y:S02]  /*1c6b0*/  IADD3 R33, P0, R42.reuse, 0x2000, RZ ;  /* 0x000020002a217810 */ /* 0x040fe40007f1e0ff */
[----:B------:R-:W-:Y:S02]  /*1c6c0*/  IADD3 R29, P5, R42, 0x1000, RZ ;  /* 0x000010002a1d7810 */ /* 0x000fe40007fbe0ff */
[----:B------:R-:W-:Y:S02]  /*1c6d0*/  LOP3.LUT R32, R33, 0x380, RZ, 0xc0, !PT ;  /* 0x0000038021207812 */ /* 0x000fe400078ec0ff */
[----:B------:R-:W-:Y:S02]  /*1c6e0*/  LOP3.LUT R28, R29, 0x380, RZ, 0xc0, !PT ;  /* 0x000003801d1c7812 */ /* 0x000fe400078ec0ff */
[----:B------:R-:W-:Y:S01]  /*1c6f0*/  SHF.R.U64 R32, R32, 0x3, RZ ;  /* 0x0000000320207819 */ /* 0x000fe200000012ff */
[----:B------:R-:W-:Y:S01]  /*1c700*/  IMAD R14, R14, UR4, RZ ;  /* 0x000000040e0e7c24 */ /* 0x000fe2000f8e02ff */
[----:B------:R-:W-:-:S02]  /*1c710*/  SHF.R.U64 R28, R28, 0x3, RZ ;  /* 0x000000031c1c7819 */ /* 0x000fc400000012ff */
[----:B------:R-:W-:Y:S01]  /*1c720*/  LOP3.LUT R32, R32, R33, RZ, 0x3c, !PT ;  /* 0x0000002120207212 */ /* 0x000fe200078e3cff */
[--C-:B------:R-:W-:Y:S01]  /*1c730*/  IMAD.X R33, RZ, RZ, R43.reuse, P0 ;  /* 0x000000ffff217224 */ /* 0x100fe200000e062b */
[----:B------:R-:W-:Y:S02]  /*1c740*/  IADD3 R6, P0, R42, 0x7000, RZ ;  /* 0x000070002a067810 */ /* 0x000fe40007f1e0ff */
[----:B------:R-:W-:Y:S01]  /*1c750*/  LOP3.LUT R28, R28, R29, RZ, 0x3c, !PT ;  /* 0x0000001d1c1c7212 */ /* 0x000fe200078e3cff */
[--C-:B------:R-:W-:Y:S01]  /*1c760*/  IMAD.X R29, RZ, RZ, R43.reuse, P5 ;  /* 0x000000ffff1d7224 */ /* 0x100fe200028e062b */
[----:B------:R-:W-:Y:S01]  /*1c770*/  LOP3.LUT R3, R6, 0x380, RZ, 0xc0, !PT ;  /* 0x0000038006037812 */ /* 0x000fe200078ec0ff */
[----:B------:R-:W-:Y:S01]  /*1c780*/  IMAD.WIDE.U32 R10, R15, UR4, RZ ;  /* 0x000000040f0a7c25 */ /* 0x000fe2000f8e00ff */
[C---:B------:R-:W-:Y:S01]  /*1c790*/  IADD3 R37, P1, R42.reuse, 0x3000, RZ ;  /* 0x000030002a257810 */ /* 0x040fe20007f3e0ff */
[----:B------:R-:W5:Y:S01]  /*1c7a0*/  LD.E.128 R32, desc[UR42][R32.64] ;  /* 0x0000002a20207980 */ /* 0x000f62000c101d00 */
[----:B------:R-:W-:Y:S01]  /*1c7b0*/  SHF.R.U64 R3, R3, 0x3, RZ ;  /* 0x0000000303037819 */ /* 0x000fe200000012ff */
[----:B------:R-:W-:Y:S01]  /*1c7c0*/  IMAD.X R53, RZ, RZ, R43, P0 ;  /* 0x000000ffff357224 */ /* 0x000fe200000e062b */
[C---:B------:R-:W-:Y:S01]  /*1c7d0*/  IADD3 R41, P3, R42.reuse, 0x4000, RZ ;  /* 0x000040002a297810 */ /* 0x040fe20007f7e0ff */
[----:B------:R-:W5:Y:S01]  /*1c7e0*/  LD.E.128 R28, desc[UR42][R28.64] ;  /* 0x0000002a1c1c7980 */ /* 0x000f62000c101d00 */
[----:B------:R-:W-:Y:S01]  /*1c7f0*/  LOP3.LUT R52, R3, R6, RZ, 0x3c, !PT ;  /* 0x0000000603347212 */ /* 0x000fe200078e3cff */
[----:B------:R-:W-:Y:S01]  /*1c800*/  IMAD R3, R15, UR5, R14 ;  /* 0x000000050f037c24 */ /* 0x000fe2000f8e020e */
[C---:B------:R-:W-:Y:S01]  /*1c810*/  IADD3 R45, P4, R42.reuse, 0x5000, RZ ;  /* 0x000050002a2d7810 */ /* 0x040fe20007f9e0ff */
[----:B------:R-:W0:Y:S01]  /*1c820*/  @P2 LDC R14, c[0x0][0xbf0] ;  /* 0x0002fc00ff0e2b82 */ /* 0x000e220000000800 */
[----:B------:R-:W-:Y:S01]  /*1c830*/  IADD3 R49, P5, R42, 0x6000, RZ ;  /* 0x000060002a317810 */ /* 0x000fe20007fbe0ff */
[----:B------:R-:W-:Y:S01]  /*1c840*/  ULDC.64 UR4, c[0x0][0xae8] ;  /* 0x0002ba0000047ab9 */ /* 0x000fe20000000a00 */
[----:B------:R-:W-:Y:S01]  /*1c850*/  LOP3.LUT R36, R37, 0x380, RZ, 0xc0, !PT ;  /* 0x0000038025247812 */ /* 0x000fe200078ec0ff */
[----:B------:R-:W5:Y:S01]  /*1c860*/  LD.E.128 R52, desc[UR42][R52.64] ;  /* 0x0000002a34347980 */ /* 0x000f62000c101d00 */
[----:B------:R-:W-:-:S02]  /*1c870*/  LOP3.LUT R40, R41, 0x380, RZ, 0xc0, !PT ;  /* 0x0000038029287812 */ /* 0x000fc400078ec0ff */
[----:B------:R-:W-:Y:S02]  /*1c880*/  LOP3.LUT R44, R45, 0x380, RZ, 0xc0, !PT ;  /* 0x000003802d2c7812 */ /* 0x000fe400078ec0ff */
[----:B------:R-:W-:Y:S02]  /*1c890*/  LOP3.LUT R48, R49, 0x380, RZ, 0xc0, !PT ;  /* 0x0000038031307812 */ /* 0x000fe400078ec0ff */
[----:B------:R-:W-:Y:S01]  /*1c8a0*/  LOP3.LUT R5, R42, 0x380, RZ, 0xc0, !PT ;  /* 0x000003802a057812 */ /* 0x000fe200078ec0ff */
[----:B------:R-:W-:Y:S01]  /*1c8b0*/  IMAD.IADD R11, R11, 0x1, R3 ;  /* 0x000000010b0b7824 */ /* 0x000fe200078e0203 */
[----:B------:R-:W-:Y:S01]  /*1c8c0*/  SHF.R.U64 R36, R36, 0x3, RZ ;  /* 0x0000000324247819 */ /* 0x000fe200000012ff */
[----:B------:R-:W-:Y:S01]  /*1c8d0*/  IMAD R3, R207, 0x20, R23 ;  /* 0x00000020cf037824 */ /* 0x000fe200078e0217 */
[----:B------:R-:W-:Y:S02]  /*1c8e0*/  SHF.R.U64 R40, R40, 0x3, RZ ;  /* 0x0000000328287819 */ /* 0x000fe400000012ff */
[----:B------:R-:W-:-:S02]  /*1c8f0*/  SHF.R.U64 R44, R44, 0x3, RZ ;  /* 0x000000032c2c7819 */ /* 0x000fc400000012ff */
        /* <DEDUP_REMOVED lines=13> */
[----:B------:R-:W-:Y:S01]  /*1c9d0*/  IMAD.MOV.U32 R5, RZ, RZ, R43 ;  /* 0x000000ffff057224 */ /* 0x000fe200078e002b */
[----:B------:R-:W5:Y:S01]  /*1c9e0*/  LD.E.128 R36, desc[UR42][R36.64] ;  /* 0x0000002a24247980 */ /* 0x000f62000c101d00 */
[----:B------:R-:W-:-:S02]  /*1c9f0*/  IMAD.IADD R12, R192, 0x1, R3 ;  /* 0x00000001c00c7824 */ /* 0x000fc400078e0203 */
[----:B------:R-:W-:Y:S01]  /*1ca00*/  IMAD R11, R206, UR5, R11 ;  /* 0x00000005ce0b7c24 */ /* 0x000fe2000f8e020b */
[----:B------:R-:W-:Y:S01]  /*1ca10*/  ULDC.64 UR4, c[0x0][0xaf0] ;  /* 0x0002bc0000047ab9 */ /* 0x000fe20000000a00 */
[----:B-1----:R-:W-:Y:S01]  /*1ca20*/  @P2 IMAD.HI.U32 R3, R12, R13, RZ ;  /* 0x0000000d0c032227 */ /* 0x002fe200078e00ff */
[----:B------:R-:W5:Y:S03]  /*1ca30*/  LD.E.128 R4, desc[UR42][R4.64] ;  /* 0x0000002a04047980 */ /* 0x000f66000c101d00 */
[----:B------:R-:W-:Y:S01]  /*1ca40*/  IMAD R8, R8, UR4, RZ ;  /* 0x0000000408087c24 */ /* 0x000fe2000f8e02ff */
[----:B------:R-:W5:Y:S01]  /*1ca50*/  LD.E.128 R40, desc[UR42][R40.64] ;  /* 0x0000002a28287980 */ /* 0x000f62000c101d00 */
[----:B------:R-:W-:-:S03]  /*1ca60*/  IMAD.MOV.U32 R13, RZ, RZ, R12 ;  /* 0x000000ffff0d7224 */ /* 0x000fc600078e000c */
[----:B------:R-:W5:Y:S01]  /*1ca70*/  LD.E.128 R44, desc[UR42][R44.64] ;  /* 0x0000002a2c2c7980 */ /* 0x000f62000c101d00 */
[----:B------:R-:W-:-:S03]  /*1ca80*/  IMAD R15, R57, UR5, R8 ;  /* 0x00000005390f7c24 */ /* 0x000fc6000f8e0208 */
[----:B------:R-:W5:Y:S01]  /*1ca90*/  LD.E.128 R48, desc[UR42][R48.64] ;  /* 0x0000002a30307980 */ /* 0x000f62000c101d00 */
[----:B------:R-:W-:Y:S01]  /*1caa0*/  IMAD.WIDE.U32 R10, R57, UR4, R10 ;  /* 0x00000004390a7c25 */ /* 0x000fe2000f8e000a */
[----:B0-----:R-:W-:Y:S01]  /*1cab0*/  @P2 SHF.R.U32.HI R13, RZ, R14, R3 ;  /* 0x0000000eff0d2219 */ /* 0x001fe20000011603 */
[----:B------:R-:W-:Y:S01]  /*1cac0*/  ULDC.64 UR4, c[0x0][0xae0] ;  /* 0x0002b80000047ab9 */ /* 0x000fe20000000a00 */
[----:B------:R-:W-:Y:S01]  /*1cad0*/  @!PT LDS RZ, [RZ] ;  /* 0x00000000fffff984 */ /* 0x000fe20000000800 */
[----:B------:R-:W-:Y:S01]  /*1cae0*/  @!PT LDS RZ, [RZ] ;  /* 0x00000000fffff984 */ /* 0x000fe20000000800 */
[----:B------:R-:W-:Y:S01]  /*1caf0*/  @!PT LDS RZ, [RZ] ;  /* 0x00000000fffff984 */ /* 0x000fe20000000800 */
[----:B------:R-:W-:Y:S01]  /*1cb00*/  @!PT LDS RZ, [RZ] ;  /* 0x00000000fffff984 */ /* 0x000fe20000000800 */
[----:B------:R0:W-:Y:S06]  /*1cb10*/  MEMBAR.ALL.CTA ;  /* 0x0000000000007992 */ /* 0x0001ec0000008000 */
[----:B0-----:R-:W0:Y:S01]  /*1cb20*/  FENCE.VIEW.ASYNC.S ;  /* 0x00000000000073c6 */ /* 0x001e220000000000 */
[----:B------:R-:W-:Y:S01]  /*1cb30*/  IMAD.IADD R11, R11, 0x1, R15 ;  /* 0x000000010b0b7824 */ /* 0x000fe200078e020f */
[--C-:B------:R-:W-:Y:S01]  /*1cb40*/  SHF.R.S32.HI R8, RZ, 0x1f, R13.reuse ;  /* 0x0000001fff087819 */ /* 0x100fe2000001140d */
[----:B------:R-:W-:-:S04]  /*1cb50*/  IMAD.MOV R15, RZ, RZ, -R13 ;  /* 0x000000ffff0f7224 */ /* 0x000fc800078e0a0d */
[----:B------:R-:W-:Y:S02]  /*1cb60*/  IMAD R15, R0, R15, R12 ;  /* 0x0000000f000f7224 */ /* 0x000fe400078e020c */
[----:B------:R-:W-:Y:S02]  /*1cb70*/  IMAD R8, R8, UR4, RZ ;  /* 0x0000000408087c24 */ /* 0x000fe4000f8e02ff */
[----:B------:R-:W-:Y:S01]  /*1cb80*/  VIADD R3, R2, 0x28820 ;  /* 0x0002882002037836 */ /* 0x000fe20000000000 */
[----:B------:R-:W-:Y:S01]  /*1cb90*/  SHF.R.S32.HI R0, RZ, 0x1f, R15 ;  /* 0x0000001fff007819 */ /* 0x000fe2000001140f */
[C---:B------:R-:W-:Y:S02]  /*1cba0*/  IMAD R21, R13.reuse, UR5, R8 ;  /* 0x000000050d157c24 */ /* 0x040fe4000f8e0208 */
[----:B------:R-:W-:Y:S01]  /*1cbb0*/  IMAD.WIDE.U32 R10, R13, UR4, R10 ;  /* 0x000000040d0a7c25 */ /* 0x000fe2000f8e000a */
[----:B------:R-:W-:Y:S01]  /*1cbc0*/  ULDC.64 UR4, c[0x0][0xad8] ;  /* 0x0002b60000047ab9 */ /* 0x000fe20000000a00 */
[----:B------:R-:W-:-:S02]  /*1cbd0*/  PRMT R3, RZ, 0x654, R3 ;  /* 0x00000654ff037816 */ /* 0x000fc40000000003 */
[----:B------:R-:W-:Y:S02]  /*1cbe0*/  IMAD.IADD R11, R11, 0x1, R21 ;  /* 0x000000010b0b7824 */ /* 0x000fe400078e0215 */
[----:B------:R-:W-:Y:S02]  /*1cbf0*/  IMAD R0, R0, UR4, RZ ;  /* 0x0000000400007c24 */ /* 0x000fe4000f8e02ff */
[C---:B------:R-:W-:Y:S01]  /*1cc00*/  IMAD.WIDE.U32 R10, R15.reuse, UR4, R10 ;  /* 0x000000040f0a7c25 */ /* 0x040fe2000f8e000a */
[----:B0-----:R0:W-:Y:S03]  /*1cc10*/  SYNCS.ARRIVE.TRANS64.RED.A1T0 RZ, [R3+URZ], RZ ;  /* 0x000000ff03ff79a7 */ /* 0x0011e6000810043f */
[----:B0-----:R-:W-:Y:S01]  /*1cc20*/  IMAD R3, R15, UR5, R0 ;  /* 0x000000050f037c24 */ /* 0x001fe2000f8e0200 */
[----:B------:R-:W-:Y:S02]  /*1cc30*/  ULDC.64 UR4, c[0x0][0xa80] ;  /* 0x0002a00000047ab9 */ /* 0x000fe40000000a00 */
[----:B------:R-:W-:Y:S01]  /*1cc40*/  LEA R0, P0, R10, UR4, 0x1 ;  /* 0x000000040a007c11 */ /* 0x000fe2000f8008ff */
[----:B------:R-:W-:Y:S01]  /*1cc50*/  IMAD.IADD R3, R11, 0x1, R3 ;  /* 0x000000010b037824 */ /* 0x000fe200078e0203 */
[----:B------:R-:W-:Y:S01]  /*1cc60*/  UMOV UR4, 0xffffffff ;  /* 0xffffffff00047882 */ /* 0x000fe20000000000 */
[----:B------:R-:W-:-:S03]  /*1cc70*/  IMAD.IADD R192, R23, 0x1, R192 ;  /* 0x0000000117c07824 */ /* 0x000fc600078e02c0 */
[----:B------:R-:W-:Y:S01]  /*1cc80*/  LEA.HI.X R8, R10, UR5, R3, 0x1, P0 ;  /* 0x000000050a087c11 */ /* 0x000fe200080f0c03 */
[----:B------:R-:W-:Y:S06]  /*1cc90*/  BRA.DIV UR4, `(.L_x_7983) ;  /* 0x000000c204287947 */ /* 0x000fec000b800000 */
[----:B------:R0:W1:Y:S04]  /*1cca0*/  SHFL.IDX PT, R3, R8, RZ, 0x181f ;  /* 0x00181fff08037589 */ /* 0x00006800000e0000 */
[----:B------:R0:W2:Y:S02]  /*1ccb0*/  SHFL.IDX PT, R14, R0, RZ, 0x181f ;  /* 0x00181fff000e7589 */ /* 0x0000a400000e0000 */
.L_x_8246:
[----:B------:R-:W-:Y:S01]  /*1ccc0*/  ISETP.GE.AND P0, PT, R192, R9, PT ;  /* 0x00000009c000720c */ /* 0x000fe20003f06270 */
[----:B------:R-:W-:-:S12]  /*1ccd0*/  BSSY B1, `(.L_x_7984) ;  /* 0x000000b000017945 */ /* 0x000fd80003800000 */
[----:B------:R-:W-:Y:S05]  /*1cce0*/  @P0 BRA `(.L_x_7985) ;  /* 0x0000000000240947 */ /* 0x000fea0003800000 */
[----:B------:R-:W-:Y:S02]  /*1ccf0*/  ULDC UR4, c[0x0][0xac8] ;  /* 0x0002b20000047ab9 */ /* 0x000fe40000000800 */
[----:B------:R-:W-:Y:S02]  /*1cd00*/  ISETP.GE.AND P0, PT, R16, UR4, PT ;  /* 0x0000000410007c0c */ /* 0x000fe4000bf06270 */
[----:B------:R-:W-:-:S11]  /*1cd10*/  ISETP.GE.AND P1, PT, R190, UR4, PT ;  /* 0x00000004be007c0c */ /* 0x000fd6000bf26270 */
[-C--:B--2---:R-:W-:Y:S02]  /*1cd20*/  @!P0 LEA R10, P2, R16, R14.reuse, 0x1 ;  /* 0x0000000e100a8211 */ /* 0x084fe400078408ff */
[----:B------:R-:W-:Y:S02]  /*1cd30*/  @!P1 LEA R14, P3, R190, R14, 0x1 ;  /* 0x0000000ebe0e9211 */ /* 0x000fe400078608ff */
[-C--:B-1----:R-:W-:Y:S02]  /*1cd40*/  @!P0 LEA.HI.X R11, R16, R3.reuse, R17, 0x1, P2 ;  /* 0x00000003100b8211 */ /* 0x082fe400010f0c11 */
[----:B------:R-:W-:-:S03]  /*1cd50*/  @!P1 LEA.HI.X R15, R190, R3, R214, 0x1, P3 ;  /* 0x00000003be0f9211 */ /* 0x000fc600018f0cd6 */
[----:B-----5:R3:W-:Y:S04]  /*1cd60*/  @!P0 ST.E.128 desc[UR42][R10.64], R4 ;  /* 0x000000040a008985 */ /* 0x0207e8000c101d2a */
[----:B------:R3:W-:Y:S02]  /*1cd70*/  @!P1 ST.E.128 desc[UR42][R14.64], R40 ;  /* 0x000000280e009985 */ /* 0x0007e4000c101d2a */
.L_x_7985:
[----:B------:R-:W-:Y:S05]  /*1cd80*/  BSYNC B1 ;  /* 0x0000000000017941 */ /* 0x000fea0003800000 */
.L_x_7984:
[----:B------:R-:W-:-:S03]  /*1cd90*/  UMOV UR4, 0xffffffff ;  /* 0xffffffff00047882 */ /* 0x000fc60000000000 */
[----:B------:R-:W-:Y:S05]  /*1cda0*/  BRA.DIV UR4, `(.L_x_7986) ;  /* 0x000000c204187947 */ /* 0x000fea000b800000 */
[----:B-1----:R1:W4:Y:S04]  /*1cdb0*/  SHFL.IDX PT, R3, R8, 0x1, 0x181f ;  /* 0x00381f0008037f89 */ /* 0x00232800000e0000 */
[----:B--23--:R1:W2:Y:S02]  /*1cdc0*/  SHFL.IDX PT, R14, R0, 0x1, 0x181f ;  /* 0x00381f00000e7f89 */ /* 0x00c2a400000e0000 */
.L_x_8250:
[----:B-----5:R-:W-:Y:S01]  /*1cdd0*/  VIADD R4, R192, 0x20 ;  /* 0x00000020c0047836 */ /* 0x020fe20000000000 */
[----:B------:R-:W-:Y:S04]  /*1cde0*/  BSSY B1, `(.L_x_7987) ;  /* 0x000000c000017945 */ /* 0x000fe80003800000 */
[----:B------:R-:W-:-:S13]  /*1cdf0*/  ISETP.GE.AND P0, PT, R4, R9, PT ;  /* 0x000000090400720c */ /* 0x000fda0003f06270 */
[----:B------:R-:W-:Y:S05]  /*1ce00*/  @P0 BRA `(.L_x_7988) ;  /* 0x0000000000240947 */ /* 0x000fea0003800000 */
[----:B------:R-:W-:Y:S02]  /*1ce10*/  ULDC UR4, c[0x0][0xac8] ;  /* 0x0002b20000047ab9 */ /* 0x000fe40000000800 */
[----:B------:R-:W-:Y:S02]  /*1ce20*/  ISETP.GE.AND P2, PT, R16, UR4, PT ;  /* 0x0000000410007c0c */ /* 0x000fe4000bf46270 */
[----:B------:R-:W-:-:S11]  /*1ce30*/  ISETP.GE.AND P3, PT, R190, UR4, PT ;  /* 0x00000004be007c0c */ /* 0x000fd6000bf66270 */
[-C--:B--2---:R-:W-:Y:S02]  /*1ce40*/  @!P2 LEA R4, P0, R16, R14.reuse, 0x1 ;  /* 0x0000000e1004a211 */ /* 0x084fe400078008ff */
[----:B------:R-:W-:Y:S02]  /*1ce50*/  @!P3 LEA R14, P1, R190, R14, 0x1 ;  /* 0x0000000ebe0eb211 */ /* 0x000fe400078208ff */
[-C--:B----4-:R-:W-:Y:S02]  /*1ce60*/  @!P2 LEA.HI.X R5, R16, R3.reuse, R17, 0x1, P0 ;  /* 0x000000031005a211 */ /* 0x090fe400000f0c11 */
[----:B------:R-:W-:-:S03]  /*1ce70*/  @!P3 LEA.HI.X R15, R190, R3, R214, 0x1, P1 ;  /* 0x00000003be0fb211 */ /* 0x000fc600008f0cd6 */
[----:B------:R3:W-:Y:S04]  /*1ce80*/  @!P2 ST.E.128 desc[UR42][R4.64], R28 ;  /* 0x0000001c0400a985 */ /* 0x0007e8000c101d2a */
[----:B------:R3:W-:Y:S02]  /*1ce90*/  @!P3 ST.E.128 desc[UR42][R14.64], R44 ;  /* 0x0000002c0e00b985 */ /* 0x0007e4000c101d2a */
.L_x_7988:
[----:B------:R-:W-:Y:S05]  /*1cea0*/  BSYNC B1 ;  /* 0x0000000000017941 */ /* 0x000fea0003800000 */
.L_x_7987:
[----:B------:R-:W-:-:S03]  /*1ceb0*/  UMOV UR4, 0xffffffff ;  /* 0xffffffff00047882 */ /* 0x000fc60000000000 */
[----:B------:R-:W-:Y:S05]  /*1cec0*/  BRA.DIV UR4, `(.L_x_7989) ;  /* 0x000000c204187947 */ /* 0x000fea000b800000 */
[----:B----4-:R4:W0:Y:S04]  /*1ced0*/  SHFL.IDX PT, R3, R8, 0x2, 0x181f ;  /* 0x00581f0008037f89 */ /* 0x01082800000e0000 */
[----:B--23--:R4:W2:Y:S02]  /*1cee0*/  SHFL.IDX PT, R14, R0, 0x2, 0x181f ;  /* 0x00581f00000e7f89 */ /* 0x00c8a400000e0000 */
.L_x_8254:
[----:B------:R-:W-:Y:S01]  /*1cef0*/  VIADD R4, R192, 0x40 ;  /* 0x00000040c0047836 */ /* 0x000fe20000000000 */
        /* <DEDUP_REMOVED lines=8> */
[-C--:B0-----:R-:W-:Y:S02]  /*1cf80*/  @!P2 LEA.HI.X R5, R16, R3.reuse, R17, 0x1, P0 ;  /* 0x000000031005a211 */ /* 0x081fe400000f0c11 */
[----:B------:R-:W-:-:S03]  /*1cf90*/  @!P3 LEA.HI.X R15, R190, R3, R214, 0x1, P1 ;  /* 0x00000003be0fb211 */ /* 0x000fc600008f0cd6 */
[----:B------:R3:W-:Y:S04]  /*1cfa0*/  @!P2 ST.E.128 desc[UR42][R4.64], R32 ;  /* 0x000000200400a985 */ /* 0x0007e8000c101d2a */
[----:B------:R3:W-:Y:S02]  /*1cfb0*/  @!P3 ST.E.128 desc[UR42][R14.64], R48 ;  /* 0x000000300e00b985 */ /* 0x0007e4000c101d2a */
.L_x_7991:
[----:B------:R-:W-:Y:S05]  /*1cfc0*/  BSYNC B1 ;  /* 0x0000000000017941 */ /* 0x000fea0003800000 */
.L_x_7990:
[----:B------:R-:W-:-:S03]  /*1cfd0*/  UMOV UR4, 0xffffffff ;  /* 0xffffffff00047882 */ /* 0x000fc60000000000 */
[----:B------:R-:W-:Y:S05]  /*1cfe0*/  BRA.DIV UR4, `(.L_x_7992) ;  /* 0x000000c204187947 */ /* 0x000fea000b800000 */
[----:B0-----:R0:W0:Y:S04]  /*1cff0*/  SHFL.IDX PT, R3, R8, 0x3, 0x181f ;  /* 0x00781f0008037f89 */ /* 0x00102800000e0000 */
[----:B--23--:R2:W3:Y:S02]  /*1d000*/  SHFL.IDX PT, R14, R0, 0x3, 0x181f ;  /* 0x00781f00000e7f89 */ /* 0x00c4e400000e0000 */
.L_x_8258:
[----:B-12-4-:R-:W-:-:S05]  /*1d010*/  VIADD R0, R192, 0x60 ;  /* 0x00000060c0007836 */ /* 0x016fca0000000000 */
[----:B------:R-:W-:-:S13]  /*1d020*/  ISETP.GE.AND P0, PT, R0, R9, PT ;  /* 0x000000090000720c */ /* 0x000fda0003f06270 */
[----:B------:R-:W-:Y:S05]  /*1d030*/  @P0 BRA `(.L_x_7993) ;  /* 0x0000001800800947 */ /* 0x000fea0003800000 */
[----:B------:R-:W-:Y:S02]  /*1d040*/  ULDC UR4, c[0x0][0xac8] ;  /* 0x0002b20000047ab9 */ /* 0x000fe40000000800 */
[----:B------:R-:W-:-:S13]  /*1d050*/  ISETP.GE.AND P1, PT, R16, UR4, PT ;  /* 0x0000000410007c0c */ /* 0x000fda000bf26270 */
[----:B---3--:R-:W-:-:S04]  /*1d060*/  @!P1 LEA R4, P0, R16, R14, 0x1 ;  /* 0x0000000e10049211 */ /* 0x008fc800078008ff */
[----:B0-----:R-:W-:Y:S02]  /*1d070*/  @!P1 LEA.HI.X R5, R16, R3, R17, 0x1, P0 ;  /* 0x0000000310059211 */ /* 0x001fe400000f0c11 */
[----:B------:R-:W-:-:S03]  /*1d080*/  ISETP.GE.AND P0, PT, R190, UR4, PT ;  /* 0x00000004be007c0c */ /* 0x000fc6000bf06270 */
[----:B------:R0:W-:Y:S10]  /*1d090*/  @!P1 ST.E.128 desc[UR42][R4.64], R36 ;  /* 0x0000002404009985 */ /* 0x0001f4000c101d2a */
[----:B------:R-:W-:Y:S05]  /*1d0a0*/  @P0 BRA `(.L_x_7993) ;  /* 0x0000001800640947 */ /* 0x000fea0003800000 */
[----:B------:R-:W-:-:S04]  /*1d0b0*/  LEA R14, P0, R190, R14, 0x1 ;  /* 0x0000000ebe0e7211 */ /* 0x000fc800078008ff */
[----:B------:R-:W-:-:S05]  /*1d0c0*/  LEA.HI.X R15, R190, R3, R214, 0x1, P0 ;  /* 0x00000003be0f7211 */ /* 0x000fca00000f0cd6 */
[----:B------:R1:W-:Y:S01]  /*1d0d0*/  ST.E.128 desc[UR42][R14.64], R52 ;  /* 0x000000340e007985 */ /* 0x0003e2000c101d2a */
[----:B------:R-:W-:Y:S05]  /*1d0e0*/  BRA `(.L_x_7993) ;  /* 0x0000001800547947 */ /* 0x000fea0003800000 */
.L_x_7982:
[----:B------:R-:W-:Y:S01]  /*1d0f0*/  ULDC.64 UR4, c[0x0][0xb08] ;  /* 0x0002c20000047ab9 */ /* 0x000fe20000000a00 */
[----:B------:R-:W1:Y:S01]  /*1d100*/  @P2 LDC R12, c[0x0][0xbec] ;  /* 0x0002fb00ff0c2b82 */ /* 0x000e620000000800 */
[----:B------:R-:W-:Y:S01]  /*1d110*/  IMAD R14, R14, UR4, RZ ;  /* 0x000000040e0e7c24 */ /* 0x000fe2000f8e02ff */
[----:B0-----:R-:W-:Y:S01]  /*1d120*/  SHF.R.S32.HI R6, RZ, 0x1f, R57 ;  /* 0x0000001fff067819 */ /* 0x001fe20000011439 */
[----:B------:R-:W-:-:S04]  /*1d130*/  IMAD.WIDE.U32 R4, R15, UR4, RZ ;  /* 0x000000040f047c25 */ /* 0x000fc8000f8e00ff */
[----:B------:R-:W-:Y:S01]  /*1d140*/  IMAD R15, R15, UR5, R14 ;  /* 0x000000050f0f7c24 */ /* 0x000fe2000f8e020e */
[----:B------:R-:W0:Y:S01]  /*1d150*/  @P2 LDC R11, c[0x0][0xbf0] ;  /* 0x0002fc00ff0b2b82 */ /* 0x000e220000000800 */
[----:B------:R-:W-:Y:S01]  /*1d160*/  ULDC.64 UR4, c[0x0][0xb38] ;  /* 0x0002ce0000047ab9 */ /* 0x000fe20000000a00 */
[----:B------:R-:W-:Y:S02]  /*1d170*/  IMAD.MOV.U32 R3, RZ, RZ, R45 ;  /* 0x000000ffff037224 */ /* 0x000fe400078e002d */
[----:B------:R-:W-:Y:S02]  /*1d180*/  IMAD.IADD R5, R5, 0x1, R15 ;  /* 0x0000000105057824 */ /* 0x000fe400078e020f */
[----:B------:R-:W-:-:S04]  /*1d190*/  IMAD.WIDE.U32 R4, R206, UR4, R4 ;  /* 0x00000004ce047c25 */ /* 0x000fc8000f8e0004 */
[----:B------:R-:W-:Y:S01]  /*1d1a0*/  IMAD R5, R206, UR5, R5 ;  /* 0x00000005ce057c24 */ /* 0x000fe2000f8e0205 */
[----:B------:R-:W-:Y:S02]  /*1d1b0*/  ULDC.64 UR4, c[0x0][0xb40] ;  /* 0x0002d00000047ab9 */ /* 0x000fe40000000a00 */
[----:B------:R-:W-:Y:S02]  /*1d1c0*/  IMAD R6, R6, UR4, RZ ;  /* 0x0000000406067c24 */ /* 0x000fe4000f8e02ff */
[----:B-1----:R-:W-:-:S04]  /*1d1d0*/  @P2 IMAD.HI.U32 R12, R45, R12, RZ ;  /* 0x0000000c2d0c2227 */ /* 0x002fc800078e00ff */
[C---:B------:R-:W-:Y:S02]  /*1d1e0*/  IMAD R7, R57.reuse, UR5, R6 ;  /* 0x0000000539077c24 */ /* 0x040fe4000f8e0206 */
[----:B------:R-:W-:Y:S01]  /*1d1f0*/  IMAD.WIDE.U32 R4, R57, UR4, R4 ;  /* 0x0000000439047c25 */ /* 0x000fe2000f8e0004 */
[----:B0-----:R-:W-:Y:S01]  /*1d200*/  @P2 SHF.R.U32.HI R3, RZ, R11, R12 ;  /* 0x0000000bff032219 */ /* 0x001fe2000001160c */
[----:B------:R-:W-:Y:S02]  /*1d210*/  ULDC.64 UR4, c[0x0][0xb48] ;  /* 0x0002d20000047ab9 */ /* 0x000fe40000000a00 */
[----:B------:R-:W-:Y:S01]  /*1d220*/  IMAD.IADD R5, R5, 0x1, R7 ;  /* 0x0000000105057824 */ /* 0x000fe200078e0207 */
[--C-:B------:R-:W-:Y:S01]  /*1d230*/  SHF.R.S32.HI R6, RZ, 0x1f, R3.reuse ;  /* 0x0000001fff067819 */ /* 0x100fe20000011403 */
[----:B------:R-:W-:Y:S02]  /*1d240*/  IMAD.MOV R7, RZ, RZ, -R3 ;  /* 0x000000ffff077224 */ /* 0x000fe400078e0a03 */
[----:B------:R-:W-:-:S04]  /*1d250*/  IMAD.WIDE.U32 R4, R215, UR4, R4 ;  /* 0x00000004d7047c25 */ /* 0x000fc8000f8e0004 */
[----:B------:R-:W-:Y:S02]  /*1d260*/  VIADD R11, R2, 0x28820 ;  /* 0x00028820020b7836 */ /* 0x000fe40000000000 */
[----:B------:R-:W-:Y:S01]  /*1d270*/  IMAD R5, R215, UR5, R5 ;  /* 0x00000005d7057c24 */ /* 0x000fe2000f8e0205 */
[----:B------:R-:W-:Y:S01]  /*1d280*/  ULDC.64 UR4, c[0x0][0xb30] ;  /* 0x0002cc0000047ab9 */ /* 0x000fe20000000a00 */
[----:B------:R-:W-:Y:S01]  /*1d290*/  IMAD R7, R0, R7, R45 ;  /* 0x0000000700077224 */ /* 0x000fe200078e022d */
[----:B------:R-:W-:Y:S01]  /*1d2a0*/  PRMT R0, RZ, 0x654, R11 ;  /* 0x00000654ff007816 */ /* 0x000fe2000000000b */
[----:B------:R-:W-:Y:S02]  /*1d2b0*/  IMAD R6, R6, UR4, RZ ;  /* 0x0000000406067c24 */ /* 0x000fe4000f8e02ff */
[C---:B------:R-:W-:Y:S01]  /*1d2c0*/  IMAD.WIDE.U32 R4, R3.reuse, UR4, R4 ;  /* 0x0000000403047c25 */ /* 0x040fe2000f8e0004 */
[----:B------:R0:W-:Y:S03]  /*1d2d0*/  SYNCS.ARRIVE.TRANS64.RED.A1T0 RZ, [R0+URZ], RZ ;  /* 0x000000ff00ff79a7 */ /* 0x0001e6000810043f */
[----:B------:R-:W-:Y:S01]  /*1d2e0*/  IMAD R11, R3, UR5, R6 ;  /* 0x00000005030b7c24 */ /* 0x000fe2000f8e0206 */
[----:B------:R-:W-:-:S03]  /*1d2f0*/  ULDC.64 UR4, c[0x0][0xb28] ;  /* 0x0002ca0000047ab9 */ /* 0x000fc60000000a00 */
[----:B------:R-:W-:Y:S01]  /*1d300*/  IMAD.IADD R5, R5, 0x1, R11 ;  /* 0x0000000105057824 */ /* 0x000fe200078e020b */
[----:B0-----:R-:W-:Y:S01]  /*1d310*/  SHF.R.S32.HI R0, RZ, 0x1f, R7 ;  /* 0x0000001fff007819 */ /* 0x001fe20000011407 */
[----:B------:R-:W-:-:S04]  /*1d320*/  IMAD.WIDE.U32 R4, R7, UR4, R4 ;  /* 0x0000000407047c25 */ /* 0x000fc8000f8e0004 */
[----:B------:R-:W-:-:S04]  /*1d330*/  IMAD R0, R0, UR4, RZ ;  /* 0x0000000400007c24 */ /* 0x000fc8000f8e02ff */
[----:B------:R-:W-:Y:S01]  /*1d340*/  IMAD R7, R7, UR5, R0 ;  /* 0x0000000507077c24 */ /* 0x000fe2000f8e0200 */
[----:B------:R-:W-:Y:S02]  /*1d350*/  ULDC.64 UR4, c[0x0][0xb00] ;  /* 0x0002c00000047ab9 */ /* 0x000fe40000000a00 */
[----:B------:R-:W-:Y:S01]  /*1d360*/  LEA R3, P0, R4, UR4, 0x2 ;  /* 0x0000000404037c11 */ /* 0x000fe2000f8010ff */
[----:B------:R-:W-:Y:S01]  /*1d370*/  IMAD.IADD R5, R5, 0x1, R7 ;  /* 0x0000000105057824 */ /* 0x000fe200078e0207 */
[----:B------:R-:W-:-:S04]  /*1d380*/  UMOV UR4, 0xffffffff ;  /* 0xffffffff00047882 */ /* 0x000fc80000000000 */
[----:B------:R-:W-:Y:S01]  /*1d390*/  LEA.HI.X R4, R4, UR5, R5, 0x2, P0 ;  /* 0x0000000504047c11 */ /* 0x000fe200080f1405 */
[----:B------:R-:W-:Y:S06]  /*1d3a0*/  BRA.DIV UR4, `(.L_x_7994) ;  /* 0x000000be04707947 */ /* 0x000fec000b800000 */
[----:B------:R0:W1:Y:S04]  /*1d3b0*/  SHFL.IDX PT, R0, R4, RZ, 0x1c1f ;  /* 0x001c1fff04007589 */ /* 0x00006800000e0000 */
[----:B------:R0:W2:Y:S02]  /*1d3c0*/  SHFL.IDX PT, R14, R3, RZ, 0x1c1f ;  /* 0x001c1fff030e7589 */ /* 0x0000a400000e0000 */
.L_x_8261:
[----:B------:R-:W-:Y:S01]  /*1d3d0*/  ISETP.GE.AND P0, PT, R10, R9, PT ;  /* 0x000000090a00720c */ /* 0x000fe20003f06270 */
[----:B------:R-:W-:-:S12]  /*1d3e0*/  BSSY B1, `(.L_x_7995) ;  /* 0x000004f000017945 */ /* 0x000fd80003800000 */
[----:B------:R-:W-:Y:S05]  /*1d3f0*/  @P0 BRA `(.L_x_7996) ;  /* 0x0000000400340947 */ /* 0x000fea0003800000 */
[----:B------:R-:W-:Y:S01]  /*1d400*/  ULDC UR4, c[0x0][0xac8] ;  /* 0x0002b20000047ab9 */ /* 0x000fe20000000800 */
[----:B------:R-:W-:Y:S02]  /*1d410*/  SHF.R.S32.HI R12, RZ, 0x1f, R188 ;  /* 0x0000001fff0c7819 */ /* 0x000fe400000114bc */
[----:B------:R-:W-:Y:S02]  /*1d420*/  ISETP.GE.AND P0, PT, R188, UR4, PT ;  /* 0x00000004bc007c0c */ /* 0x000fe4000bf06270 */
[----:B------:R-:W-:Y:S02]  /*1d430*/  ISETP.GE.AND P2, PT, R231, UR4, PT ;  /* 0x00000004e7007c0c */ /* 0x000fe4000bf46270 */
[----:B------:R-:W-:Y:S02]  /*1d440*/  ISETP.GE.AND P3, PT, R230, UR4, PT ;  /* 0x00000004e6007c0c */ /* 0x000fe4000bf66270 */
[----:B------:R-:W-:Y:S02]  /*1d450*/  ISETP.GE.AND P1, PT, R229, UR4, PT ;  /* 0x00000004e5007c0c */ /* 0x000fe4000bf26270 */
[----:B------:R-:W-:-:S02]  /*1d460*/  SHF.R.S32.HI R5, RZ, 0x1f, R231 ;  /* 0x0000001fff057819 */ /* 0x000fc400000114e7 */
[----:B------:R-:W-:-:S03]  /*1d470*/  SHF.R.S32.HI R15, RZ, 0x1f, R230 ;  /* 0x0000001fff0f7819 */ /* 0x000fc600000114e6 */
[CC--:B--2---:R-:W-:Y:S02]  /*1d480*/  @!P0 LEA R10, P4, R188.reuse, R14.reuse, 0x2 ;  /* 0x0000000ebc0a8211 */ /* 0x0c4fe400078810ff */
[C---:B------:R-:W-:Y:S02]  /*1d490*/  @!P2 LEA R6, P5, R231.reuse, R14, 0x2 ;  /* 0x0000000ee706a211 */ /* 0x040fe400078a10ff */
[-C--:B-1----:R-:W-:Y:S02]  /*1d4a0*/  @!P0 LEA.HI.X R11, R188, R0.reuse, R12, 0x2, P4 ;  /* 0x00000000bc0b8211 */ /* 0x082fe400020f140c */
[----:B------:R-:W-:Y:S02]  /*1d4b0*/  @!P2 LEA.HI.X R7, R231, R0, R5, 0x2, P5 ;  /* 0x00000000e707a211 */ /* 0x000fe400028f1405 */
[----:B------:R-:W-:Y:S01]  /*1d4c0*/  @!P3 LEA R12, P4, R230, R14, 0x2 ;  /* 0x0000000ee60cb211 */ /* 0x000fe200078810ff */
[----:B------:R1:W-:Y:S01]  /*1d4d0*/  @!P0 ST.E.64 desc[UR42][R10.64], R20 ;  /* 0x000000140a008985 */ /* 0x0003e2000c101b2a */
[----:B------:R-:W-:-:S02]  /*1d4e0*/  ISETP.GE.AND P0, PT, R228, UR4, PT ;  /* 0x00000004e4007c0c */ /* 0x000fc4000bf06270 */
[----:B------:R-:W-:Y:S01]  /*1d4f0*/  SHF.R.S32.HI R5, RZ, 0x1f, R229 ;  /* 0x0000001fff057819 */ /* 0x000fe200000114e5 */
[----:B------:R2:W-:Y:S01]  /*1d500*/  @!P2 ST.E.64 desc[UR42][R6.64], R92 ;  /* 0x0000005c0600a985 */ /* 0x0005e2000c101b2a */
[----:B------:R-:W-:Y:S02]  /*1d510*/  @!P1 LEA R28, P5, R229, R14, 0x2 ;  /* 0x0000000ee51c9211 */ /* 0x000fe400078a10ff */
[----:B------:R-:W-:Y:S02]  /*1d520*/  ISETP.GE.AND P2, PT, R227, UR4, PT ;  /* 0x00000004e3007c0c */ /* 0x000fe4000bf46270 */
[-C--:B------:R-:W-:Y:S02]  /*1d530*/  @!P3 LEA.HI.X R13, R230, R0.reuse, R15, 0x2, P4 ;  /* 0x00000000e60db211 */ /* 0x080fe400020f140f */
[----:B------:R-:W-:Y:S02]  /*1d540*/  @!P1 LEA.HI.X R29, R229, R0, R5, 0x2, P5 ;  /* 0x00000000e51d9211 */ /* 0x000fe400028f1405 */
[----:B------:R-:W-:Y:S01]  /*1d550*/  ISETP.GE.AND P4, PT, R226, UR4, PT ;  /* 0x00000004e2007c0c */ /* 0x000fe2000bf86270 */
[----:B------:R3:W-:Y:S01]  /*1d560*/  @!P3 ST.E.64 desc[UR42][R12.64], R96 ;  /* 0x000000600c00b985 */ /* 0x0007e2000c101b2a */
[----:B------:R-:W-:-:S02]  /*1d570*/  @!P0 LEA R30, P3, R228, R14, 0x2 ;  /* 0x0000000ee41e8211 */ /* 0x000fc400078610ff */
[----:B------:R-:W-:Y:S01]  /*1d580*/  SHF.R.S32.HI R15, RZ, 0x1f, R228 ;  /* 0x0000001fff0f7819 */ /* 0x000fe200000114e4 */
[----:B------:R4:W-:Y:S01]  /*1d590*/  @!P1 ST.E.64 desc[UR42][R28.64], R100 ;  /* 0x000000641c009985 */ /* 0x0009e2000c101b2a */
[----:B------:R-:W-:Y:S02]  /*1d5a0*/  ISETP.GE.AND P1, PT, R225, UR4, PT ;  /* 0x00000004e1007c0c */ /* 0x000fe4000bf26270 */
[----:B------:R-:W-:Y:S02]  /*1d5b0*/  SHF.R.S32.HI R5, RZ, 0x1f, R227 ;  /* 0x0000001fff057819 */ /* 0x000fe400000114e3 */
[C---:B-1----:R-:W-:Y:S02]  /*1d5c0*/  @!P2 LEA R10, P5, R227.reuse, R14, 0x2 ;  /* 0x0000000ee30aa211 */ /* 0x042fe400078a10ff */
[-C--:B------:R-:W-:Y:S02]  /*1d5d0*/  @!P0 LEA.HI.X R31, R228, R0.reuse, R15, 0x2, P3 ;  /* 0x00000000e41f8211 */ /* 0x080fe400018f140f */
[----:B------:R-:W-:-:S02]  /*1d5e0*/  @!P2 LEA.HI.X R11, R227, R0, R5, 0x2, P5 ;  /* 0x00000000e30ba211 */ /* 0x000fc400028f1405 */
[----:B------:R-:W-:Y:S01]  /*1d5f0*/  ISETP.GE.AND P3, PT, R224, UR4, PT ;  /* 0x00000004e0007c0c */ /* 0x000fe2000bf66270 */
[----:B------:R-:W-:Y:S01]  /*1d600*/  @!P0 ST.E.64 desc[UR42][R30.64], R104 ;  /* 0x000000681e008985 */ /* 0x000fe2000c101b2a */
[-C--:B--2---:R-:W-:Y:S02]  /*1d610*/  @!P4 LEA R6, P0, R226, R14.reuse, 0x2 ;  /* 0x0000000ee206c211 */ /* 0x084fe400078010ff */
[----:B------:R-:W-:Y:S01]  /*1d620*/  SHF.R.S32.HI R15, RZ, 0x1f, R226 ;  /* 0x0000001fff0f7819 */ /* 0x000fe200000114e2 */
[----:B------:R1:W-:Y:S01]  /*1d630*/  @!P2 ST.E.64 desc[UR42][R10.64], R108 ;  /* 0x0000006c0a00a985 */ /* 0x0003e2000c101b2a */
[----:B------:R-:W-:Y:S02]  /*1d640*/  SHF.R.S32.HI R5, RZ, 0x1f, R225 ;  /* 0x0000001fff057819 */ /* 0x000fe400000114e1 */
[----:B---3--:R-:W-:Y:S02]  /*1d650*/  @!P1 LEA R12, P5, R225, R14, 0x2 ;  /* 0x0000000ee10c9211 */ /* 0x008fe400078a10ff */
[----:B------:R-:W-:-:S02]  /*1d660*/  ISETP.GE.AND P2, PT, R223, UR4, PT ;  /* 0x00000004df007c0c */ /* 0x000fc4000bf46270 */
[-C--:B------:R-:W-:Y:S02]  /*1d670*/  @!P4 LEA.HI.X R7, R226, R0.reuse, R15, 0x2, P0 ;  /* 0x00000000e207c211 */ /* 0x080fe400000f140f */
[----:B------:R-:W-:Y:S02]  /*1d680*/  ISETP.GE.AND P0, PT, R222, UR4, PT ;  /* 0x00000004de007c0c */ /* 0x000fe4000bf06270 */
[----:B------:R-:W-:Y:S01]  /*1d690*/  @!P1 LEA.HI.X R13, R225, R0, R5, 0x2, P5 ;  /* 0x00000000e10d9211 */ /* 0x000fe200028f1405 */
[----:B------:R2:W-:Y:S01]  /*1d6a0*/  @!P4 ST.E.64 desc[UR42][R6.64], R36 ;  /* 0x000000240600c985 */ /* 0x0005e2000c101b2a */
[----:B------:R-:W-:Y:S02]  /*1d6b0*/  @!P3 LEA R20, P5, R224, R14, 0x2 ;  /* 0x0000000ee014b211 */ /* 0x000fe400078a10ff */
[----:B------:R-:W-:Y:S01]  /*1d6c0*/  SHF.R.S32.HI R5, RZ, 0x1f, R224 ;  /* 0x0000001fff057819 */ /* 0x000fe200000114e0 */
[----:B------:R3:W-:Y:S01]  /*1d6d0*/  @!P1 ST.E.64 desc[UR42][R12.64], R116 ;  /* 0x000000740c009985 */ /* 0x0007e2000c101b2a */
[----:B------:R-:W-:-:S02]  /*1d6e0*/  ISETP.GE.AND P1, PT, R221, UR4, PT ;  /* 0x00000004dd007c0c */ /* 0x000fc4000bf26270 */
[----:B------:R-:W-:Y:S02]  /*1d6f0*/  @!P3 LEA.HI.X R21, R224, R0, R5, 0x2, P5 ;  /* 0x00000000e015b211 */ /* 0x000fe400028f1405 */
[CC--:B----4-:R-:W-:Y:S02]  /*1d700*/  @!P2 LEA R28, P4, R223.reuse, R14.reuse, 0x2 ;  /* 0x0000000edf1ca211 */ /* 0x0d0fe400078810ff */
[----:B------:R-:W-:Y:S01]  /*1d710*/  SHF.R.S32.HI R15, RZ, 0x1f, R223 ;  /* 0x0000001fff0f7819 */ /* 0x000fe200000114df */
[----:B------:R4:W-:Y:S01]  /*1d720*/  @!P3 ST.E.64 desc[UR42][R20.64], R120 ;  /* 0x000000781400b985 */ /* 0x0009e2000c101b2a */
[----:B-1----:R-:W-:Y:S02]  /*1d730*/  @!P0 LEA R10, P5, R222, R14, 0x2 ;  /* 0x0000000ede0a8211 */ /* 0x002fe400078a10ff */
[----:B------:R-:W-:Y:S02]  /*1d740*/  SHF.R.S32.HI R5, RZ, 0x1f, R222 ;  /* 0x0000001fff057819 */ /* 0x000fe400000114de */
[----:B------:R-:W-:-:S02]  /*1d750*/  @!P2 LEA.HI.X R29, R223, R0, R15, 0x2, P4 ;  /* 0x00000000df1da211 */ /* 0x000fc400020f140f */
[----:B------:R-:W-:Y:S02]  /*1d760*/  ISETP.GE.AND P3, PT, R220, UR4, PT ;  /* 0x00000004dc007c0c */ /* 0x000fe4000bf66270 */
[----:B------:R-:W-:Y:S01]  /*1d770*/  @!P0 LEA.HI.X R11, R222, R0, R5, 0x2, P5 ;  /* 0x00000000de0b8211 */ /* 0x000fe200028f1405 */
[----:B------:R1:W-:Y:S01]  /*1d780*/  @!P2 ST.E.64 desc[UR42][R28.64], R124 ;  /* 0x0000007c1c00a985 */ /* 0x0003e2000c101b2a */
[----:B------:R-:W-:Y:S02]  /*1d790*/  ISETP.GE.AND P4, PT, R219, UR4, PT ;  /* 0x00000004db007c0c */ /* 0x000fe4000bf86270 */
[----:B------:R-:W-:Y:S01]  /*1d7a0*/  SHF.R.S32.HI R5, RZ, 0x1f, R221 ;  /* 0x0000001fff057819 */ /* 0x000fe200000114dd */
[----:B------:R0:W-:Y:S01]  /*1d7b0*/  @!P0 ST.E.64 desc[UR42][R10.64], R128 ;  /* 0x000000800a008985 */ /* 0x0001e2000c101b2a */
[----:B--2---:R-:W-:Y:S02]  /*1d7c0*/  @!P1 LEA R6, P5, R221, R14, 0x2 ;  /* 0x0000000edd069211 */ /* 0x004fe400078a10ff */
[----:B------:R-:W-:-:S02]  /*1d7d0*/  ISETP.GE.AND P2, PT, R218, UR4, PT ;  /* 0x00000004da007c0c */ /* 0x000fc4000bf46270 */
[----:B------:R-:W-:Y:S02]  /*1d7e0*/  ISETP.GE.AND P0, PT, R217, UR4, PT ;  /* 0x00000004d9007c0c */ /* 0x000fe4000bf06270 */
[----:B------:R-:W-:Y:S02]  /*1d7f0*/  @!P1 LEA.HI.X R7, R221, R0, R5, 0x2, P5 ;  /* 0x00000000dd079211 */ /* 0x000fe400028f1405 */
[----:B---3--:R-:W-:-:S03]  /*1d800*/  @!P3 LEA R12, P5, R220, R14, 0x2 ;  /* 0x0000000edc0cb211 */ /* 0x008fc600078a10ff */
[----:B------:R0:W-:Y:S01]  /*1d810*/  @!P1 ST.E.64 desc[UR42][R6.64], R132 ;  /* 0x0000008406009985 */ /* 0x0001e2000c101b2a */
[C---:B----4-:R-:W-:Y:S02]  /*1d820*/  @!P4 LEA R20, P1, R219.reuse, R14, 0x2 ;  /* 0x0000000edb14c211 */ /* 0x050fe400078210ff */
[----:B------:R-:W-:Y:S02]  /*1d830*/  @!P3 LEA.HI.X R13, R220, R0, R237, 0x2, P5 ;  /* 0x00000000dc0db211 */ /* 0x000fe400028f14ed */
[C---:B-1----:R-:W-:Y:S02]  /*1d840*/  @!P2 LEA R28, P5, R218.reuse, R14, 0x2 ;  /* 0x0000000eda1ca211 */ /* 0x042fe400078a10ff */
[----:B------:R-:W-:Y:S01]  /*1d850*/  @!P4 LEA.HI.X R21, R219, R0, R236, 0x2, P1 ;  /* 0x00000000db15c211 */ /* 0x000fe200008f14ec */
[----:B------:R0:W-:Y:S01]  /*1d860*/  @!P3 ST.E.64 desc[UR42][R12.64], R136 ;  /* 0x000000880c00b985 */ /* 0x0001e2000c101b2a */
[C---:B------:R-:W-:Y:S02]  /*1d870*/  @!P0 LEA R14, P1, R217.reuse, R14, 0x2 ;  /* 0x0000000ed90e8211 */ /* 0x040fe400078210ff */
[-C--:B------:R-:W-:Y:S01]  /*1d880*/  @!P2 LEA.HI.X R29, R218, R0.reuse, R235, 0x2, P5 ;  /* 0x00000000da1da211 */ /* 0x080fe200028f14eb */
[----:B------:R0:W-:Y:S01]  /*1d890*/  @!P4 ST.E.64 desc[UR42][R20.64], R140 ;  /* 0x0000008c1400c985 */ /* 0x0001e2000c101b2a */
[----:B------:R-:W-:-:S03]  /*1d8a0*/  @!P0 LEA.HI.X R15, R217, R0, R234, 0x2, P1 ;  /* 0x00000000d90f8211 */ /* 0x000fc600008f14ea */
[----:B------:R0:W-:Y:S04]  /*1d8b0*/  @!P2 ST.E.64 desc[UR42][R28.64], R144 ;  /* 0x000000901c00a985 */ /* 0x0001e8000c101b2a */
[----:B------:R0:W-:Y:S02]  /*1d8c0*/  @!P0 ST.E.64 desc[UR42][R14.64], R148 ;  /* 0x000000940e008985 */ /* 0x0001e4000c101b2a */
.L_x_7996:
[----:B------:R-:W-:Y:S05]  /*1d8d0*/  BSYNC B1 ;  /* 0x0000000000017941 */ /* 0x000fea0003800000 */
.L_x_7995:
[----:B------:R-:W-:-:S03]  /*1d8e0*/  UMOV UR4, 0xffffffff ;  /* 0xffffffff00047882 */ /* 0x000fc60000000000 */
[----:B------:R-:W-:Y:S05]  /*1d8f0*/  BRA.DIV UR4, `(.L_x_7997) ;  /* 0x000000ba04507947 */ /* 0x000fea000b800000 */
[----:B-1----:R1:W3:Y:S04]  /*1d900*/  SHFL.IDX PT, R0, R4, 0x1, 0x1c1f ;  /* 0x003c1f0004007f89 */ /* 0x0022e800000e0000 */
[----:B0-2---:R1:W0:Y:S02]  /*1d910*/  SHFL.IDX PT, R14, R3, 0x1, 0x1c1f ;  /* 0x003c1f00030e7f89 */ /* 0x00522400000e0000 */
.L_x_8265:
[----:B------:R-:W-:-:S13]  /*1d920*/  ISETP.GE.AND P0, PT, R8, R9, PT ;  /* 0x000000090800720c */ /* 0x000fda0003f06270 */
[----:B------:R-:W-:Y:S05]  /*1d930*/  @P0 BRA `(.L_x_7993) ;  /* 0x0000001000400947 */ /* 0x000fea0003800000 */
[----:B------:R-:W-:Y:S01]  /*1d940*/  ULDC UR4, c[0x0][0xac8] ;  /* 0x0002b20000047ab9 */ /* 0x000fe20000000800 */
[----:B-1----:R-:W-:Y:S02]  /*1d950*/  SHF.R.S32.HI R3, RZ, 0x1f, R188 ;  /* 0x0000001fff037819 */ /* 0x002fe400000114bc */
[----:B------:R-:W-:Y:S02]  /*1d960*/  ISETP.GE.AND P2, PT, R188, UR4, PT ;  /* 0x00000004bc007c0c */ /* 0x000fe4000bf46270 */
[----:B------:R-:W-:Y:S02]  /*1d970*/  ISETP.GE.AND P3, PT, R231, UR4, PT ;  /* 0x00000004e7007c0c */ /* 0x000fe4000bf66270 */
[----:B------:R-:W-:Y:S02]  /*1d980*/  ISETP.GE.AND P1, PT, R230, UR4, PT ;  /* 0x00000004e6007c0c */ /* 0x000fe4000bf26270 */
[----:B------:R-:W-:Y:S02]  /*1d990*/  SHF.R.S32.HI R10, RZ, 0x1f, R231 ;  /* 0x0000001fff0a7819 */ /* 0x000fe400000114e7 */
[----:B------:R-:W-:-:S05]  /*1d9a0*/  SHF.R.S32.HI R15, RZ, 0x1f, R229 ;  /* 0x0000001fff0f7819 */ /* 0x000fca00000114e5 */
[CC--:B0-----:R-:W-:Y:S02]  /*1d9b0*/  @!P2 LEA R4, P0, R188.reuse, R14.reuse, 0x2 ;  /* 0x0000000ebc04a211 */ /* 0x0c1fe400078010ff */
[----:B------:R-:W-:Y:S02]  /*1d9c0*/  @!P3 LEA R6, P4, R231, R14, 0x2 ;  /* 0x0000000ee706b211 */ /* 0x000fe400078810ff */
[----:B---3--:R-:W-:Y:S02]  /*1d9d0*/  @!P2 LEA.HI.X R5, R188, R0, R3, 0x2, P0 ;  /* 0x00000000bc05a211 */ /* 0x008fe400000f1403 */
[----:B------:R-:W-:Y:S02]  /*1d9e0*/  ISETP.GE.AND P0, PT, R229, UR4, PT ;  /* 0x00000004e5007c0c */ /* 0x000fe4000bf06270 */
[----:B------:R-:W-:Y:S01]  /*1d9f0*/  SHF.R.S32.HI R3, RZ, 0x1f, R230 ;  /* 0x0000001fff037819 */ /* 0x000fe200000114e6 */
[----:B------:R0:W-:Y:S01]  /*1da00*/  @!P2 ST.E.64 desc[UR42][R4.64], R90 ;  /* 0x0000005a0400a985 */ /* 0x0001e2000c101b2a */
[----:B------:R-:W-:-:S02]  /*1da10*/  ISETP.GE.AND P2, PT, R228, UR4, PT ;  /* 0x00000004e4007c0c */ /* 0x000fc4000bf46270 */
[C---:B------:R-:W-:Y:S02]  /*1da20*/  @!P1 LEA R8, P5, R230.reuse, R14, 0x2 ;  /* 0x0000000ee6089211 */ /* 0x040fe400078a10ff */
[-C--:B------:R-:W-:Y:S02]  /*1da30*/  @!P3 LEA.HI.X R7, R231, R0.reuse, R10, 0x2, P4 ;  /* 0x00000000e707b211 */ /* 0x080fe400020f140a */
[----:B------:R-:W-:Y:S02]  /*1da40*/  ISETP.GE.AND P4, PT, R227, UR4, PT ;  /* 0x00000004e3007c0c */ /* 0x000fe4000bf86270 */
[----:B------:R-:W-:Y:S01]  /*1da50*/  @!P1 LEA.HI.X R9, R230, R0, R3, 0x2, P5 ;  /* 0x00000000e6099211 */ /* 0x000fe200028f1403 */
[----:B------:R1:W-:Y:S01]  /*1da60*/  @!P3 ST.E.64 desc[UR42][R6.64], R94 ;  /* 0x0000005e0600b985 */ /* 0x0003e2000c101b2a */
[----:B------:R-:W-:Y:S02]  /*1da70*/  @!P0 LEA R10, P5, R229, R14, 0x2 ;  /* 0x0000000ee50a8211 */ /* 0x000fe400078a10ff */
[----:B------:R-:W-:Y:S01]  /*1da80*/  ISETP.GE.AND P3, PT, R226, UR4, PT ;  /* 0x00000004e2007c0c */ /* 0x000fe2000bf66270 */
[----:B------:R2:W-:Y:S01]  /*1da90*/  @!P1 ST.E.64 desc[UR42][R8.64], R98 ;  /* 0x0000006208009985 */ /* 0x0005e2000c101b2a */
[----:B------:R-:W-:-:S02]  /*1daa0*/  SHF.R.S32.HI R3, RZ, 0x1f, R228 ;  /* 0x0000001fff037819 */ /* 0x000fc400000114e4 */
[C---:B------:R-:W-:Y:S02]  /*1dab0*/  @!P2 LEA R12, P1, R228.reuse, R14, 0x2 ;  /* 0x0000000ee40ca211 */ /* 0x040fe400078210ff */
[-C--:B------:R-:W-:Y:S02]  /*1dac0*/  @!P0 LEA.HI.X R11, R229, R0.reuse, R15, 0x2, P5 ;  /* 0x00000000e50b8211 */ /* 0x080fe400028f140f */
[----:B------:R-:W-:Y:S02]  /*1dad0*/  @!P2 LEA.HI.X R13, R228, R0, R3, 0x2, P1 ;  /* 0x00000000e40da211 */ /* 0x000fe400008f1403 */
[----:B------:R-:W-:Y:S01]  /*1dae0*/  ISETP.GE.AND P1, PT, R225, UR4, PT ;  /* 0x00000004e1007c0c */ /* 0x000fe2000bf26270 */
[----:B------:R3:W-:Y:S01]  /*1daf0*/  @!P0 ST.E.64 desc[UR42][R10.64], R102 ;  /* 0x000000660a008985 */ /* 0x0007e2000c101b2a */
[----:B0-----:R-:W-:Y:S02]  /*1db00*/  @!P4 LEA R4, P0, R227, R14, 0x2 ;  /* 0x0000000ee304c211 */ /* 0x001fe400078010ff */
[----:B------:R-:W-:Y:S01]  /*1db10*/  SHF.R.S32.HI R15, RZ, 0x1f, R227 ;  /* 0x0000001fff0f7819 */ /* 0x000fe200000114e3 */
[----:B------:R0:W-:Y:S01]  /*1db20*/  @!P2 ST.E.64 desc[UR42][R12.64], R106 ;  /* 0x0000006a0c00a985 */ /* 0x0001e2000c101b2a */
[----:B------:R-:W-:-:S02]  /*1db30*/  SHF.R.S32.HI R3, RZ, 0x1f, R226 ;  /* 0x0000001fff037819 */ /* 0x000fc400000114e2 */
[----:B-1----:R-:W-:Y:S02]  /*1db40*/  @!P3 LEA R6, P5, R226, R14, 0x2 ;  /* 0x0000000ee206b211 */ /* 0x002fe400078a10ff */
[----:B------:R-:W-:Y:S02]  /*1db50*/  ISETP.GE.AND P2, PT, R224, UR4, PT ;  /* 0x00000004e0007c0c */ /* 0x000fe4000bf46270 */
[-C--:B------:R-:W-:Y:S02]  /*1db60*/  @!P4 LEA.HI.X R5, R227, R0.reuse, R15, 0x2, P0 ;  /* 0x00000000e305c211 */ /* 0x080fe400000f140f */
[----:B------:R-:W-:Y:S02]  /*1db70*/  ISETP.GE.AND P0, PT, R223, UR4, PT ;  /* 0x00000004df007c0c */ /* 0x000fe4000bf06270 */
[----:B------:R-:W-:Y:S01]  /*1db80*/  @!P3 LEA.HI.X R7, R226, R0, R3, 0x2, P5 ;  /* 0x00000000e207b211 */ /* 0x000fe200028f1403 */
[----:B------:R1:W-:Y:S01]  /*1db90*/  @!P4 ST.E.64 desc[UR42][R4.64], R110 ;  /* 0x0000006e0400c985 */ /* 0x0003e2000c101b2a */
[----:B--2---:R-:W-:-:S02]  /*1dba0*/  @!P1 LEA R8, P5, R225, R14, 0x2 ;  /* 0x0000000ee1089211 */ /* 0x004fc400078a10ff */
[----:B------:R-:W-:Y:S01]  /*1dbb0*/  SHF.R.S32.HI R3, RZ, 0x1f, R225 ;  /* 0x0000001fff037819 */ /* 0x000fe200000114e1 */
[----:B------:R2:W-:Y:S01]  /*1dbc0*/  @!P3 ST.E.64 desc[UR42][R6.64], R114 ;  /* 0x000000720600b985 */ /* 0x0005e2000c101b2a */
[----:B------:R-:W-:Y:S02]  /*1dbd0*/  ISETP.GE.AND P3, PT, R222, UR4, PT ;  /* 0x00000004de007c0c */ /* 0x000fe4000bf66270 */
[----:B------:R-:W-:Y:S02]  /*1dbe0*/  @!P1 LEA.HI.X R9, R225, R0, R3, 0x2, P5 ;  /* 0x00000000e1099211 */ /* 0x000fe400028f1403 */
[-C--:B---3--:R-:W-:Y:S02]  /*1dbf0*/  @!P2 LEA R10, P4, R224, R14.reuse, 0x2 ;  /* 0x0000000ee00aa211 */ /* 0x088fe400078810ff */
[----:B------:R-:W-:Y:S01]  /*1dc00*/  SHF.R.S32.HI R15, RZ, 0x1f, R224 ;  /* 0x0000001fff0f7819 */ /* 0x000fe200000114e0 */
[----:B------:R3:W-:Y:S01]  /*1dc10*/  @!P1 ST.E.64 desc[UR42][R8.64], R118 ;  /* 0x0000007608009985 */ /* 0x0007e2000c101b2a */
[----:B0-----:R-:W-:-:S02]  /*1dc20*/  @!P0 LEA R12, P5, R223, R14, 0x2 ;  /* 0x0000000edf0c8211 */ /* 0x001fc400078a10ff */
[----:B------:R-:W-:Y:S02]  /*1dc30*/  SHF.R.S32.HI R3, RZ, 0x1f, R223 ;  /* 0x0000001fff037819 */ /* 0x000fe400000114df */
[-C--:B------:R-:W-:Y:S02]  /*1dc40*/  @!P2 LEA.HI.X R11, R224, R0.reuse, R15, 0x2, P4 ;  /* 0x00000000e00ba211 */ /* 0x080fe400020f140f */
[----:B------:R-:W-:Y:S02]  /*1dc50*/  ISETP.GE.AND P1, PT, R221, UR4, PT ;  /* 0x00000004dd007c0c */ /* 0x000fe4000bf26270 */
[----:B------:R-:W-:Y:S01]  /*1dc60*/  @!P0 LEA.HI.X R13, R223, R0, R3, 0x2, P5 ;  /* 0x00000000df0d8211 */ /* 0x000fe200028f1403 */
[----:B------:R0:W-:Y:S01]  /*1dc70*/  @!P2 ST.E.64 desc[UR42][R10.64], R122 ;  /* 0x0000007a0a00a985 */ /* 0x0001e2000c101b2a */
[----:B------:R-:W-:Y:S02]  /*1dc80*/  ISETP.GE.AND P4, PT, R220, UR4, PT ;  /* 0x00000004dc007c0c */ /* 0x000fe4000bf86270 */
[----:B------:R-:W-:Y:S01]  /*1dc90*/  SHF.R.S32.HI R3, RZ, 0x1f, R222 ;  /* 0x0000001fff037819 */ /* 0x000fe200000114de */
[----:B------:R4:W-:Y:S01]  /*1dca0*/  @!P0 ST.E.64 desc[UR42][R12.64], R38 ;  /* 0x000000260c008985 */ /* 0x0009e2000c101b2a */
[----:B-1----:R-:W-:-:S02]  /*1dcb0*/  @!P3 LEA R4, P5, R222, R14, 0x2 ;  /* 0x0000000ede04b211 */ /* 0x002fc400078a10ff */
[----:B------:R-:W-:Y:S02]  /*1dcc0*/  ISETP.GE.AND P2, PT, R219, UR4, PT ;  /* 0x00000004db007c0c */ /* 0x000fe4000bf46270 */
[----:B------:R-:W-:Y:S02]  /*1dcd0*/  ISETP.GE.AND P0, PT, R218, UR4, PT ;  /* 0x00000004da007c0c */ /* 0x000fe4000bf06270 */
[----:B------:R-:W-:Y:S02]  /*1dce0*/  @!P3 LEA.HI.X R5, R222, R0, R3, 0x2, P5 ;  /* 0x00000000de05b211 */ /* 0x000fe400028f1403 */
[----:B------:R-:W-:Y:S02]  /*1dcf0*/  SHF.R.S32.HI R3, RZ, 0x1f, R221 ;  /* 0x0000001fff037819 */ /* 0x000fe400000114dd */
[-C--:B--2---:R-:W-:Y:S01]  /*1dd00*/  @!P1 LEA R6, P5, R221, R14.reuse, 0x2 ;  /* 0x0000000edd069211 */ /* 0x084fe200078a10ff */
[----:B------:R4:W-:Y:S01]  /*1dd10*/  @!P3 ST.E.64 desc[UR42][R4.64], R130 ;  /* 0x000000820400b985 */ /* 0x0009e2000c101b2a */
[----:B---3--:R-:W-:-:S02]  /*1dd20*/  @!P4 LEA R8, P3, R220, R14, 0x2 ;  /* 0x0000000edc08c211 */ /* 0x008fc400078610ff */
[----:B------:R-:W-:Y:S02]  /*1dd30*/  @!P1 LEA.HI.X R7, R221, R0, R3, 0x2, P5 ;  /* 0x00000000dd079211 */ /* 0x000fe400028f1403 */
[C---:B0-----:R-:W-:Y:S02]  /*1dd40*/  @!P2 LEA R10, P5, R219.reuse, R14, 0x2 ;  /* 0x0000000edb0aa211 */ /* 0x041fe400078a10ff */
[----:B------:R-:W-:Y:S01]  /*1dd50*/  @!P4 LEA.HI.X R9, R220, R0, R237, 0x2, P3 ;  /* 0x00000000dc09c211 */ /* 0x000fe200018f14ed */
[----:B------:R4:W-:Y:S01]  /*1dd60*/  @!P1 ST.E.64 desc[UR42][R6.64], R134 ;  /* 0x0000008606009985 */ /* 0x0009e2000c101b2a */
[C---:B------:R-:W-:Y:S02]  /*1dd70*/  @!P0 LEA R20, P3, R218.reuse, R14, 0x2 ;  /* 0x0000000eda148211 */ /* 0x040fe400078610ff */
[-C--:B------:R-:W-:Y:S01]  /*1dd80*/  @!P2 LEA.HI.X R11, R219, R0.reuse, R236, 0x2, P5 ;  /* 0x00000000db0ba211 */ /* 0x080fe200028f14ec */
[----:B------:R4:W-:Y:S01]  /*1dd90*/  @!P4 ST.E.64 desc[UR42][R8.64], R138 ;  /* 0x0000008a0800c985 */ /* 0x0009e2000c101b2a */
[----:B------:R-:W-:-:S03]  /*1dda0*/  @!P0 LEA.HI.X R21, R218, R0, R235, 0x2, P3 ;  /* 0x00000000da158211 */ /* 0x000fc600018f14eb */
[----:B------:R4:W-:Y:S04]  /*1ddb0*/  @!P2 ST.E.64 desc[UR42][R10.64], R142 ;  /* 0x0000008e0a00a985 */ /* 0x0009e8000c101b2a */
[----:B------:R4:W-:Y:S01]  /*1ddc0*/  @!P0 ST.E.64 desc[UR42][R20.64], R146 ;  /* 0x0000009214008985 */ /* 0x0009e2000c101b2a */
[----:B------:R-:W-:-:S13]  /*1ddd0*/  ISETP.GE.AND P0, PT, R217, UR4, PT ;  /* 0x00000004d9007c0c */ /* 0x000fda000bf06270 */
[----:B----4-:R-:W-:Y:S05]  /*1dde0*/  @P0 BRA `(.L_x_7993) ;  /* 0x0000000c00140947 */ /* 0x010fea0003800000 */
[----:B------:R-:W-:-:S04]  /*1ddf0*/  LEA R14, P0, R217, R14, 0x2 ;  /* 0x0000000ed90e7211 */ /* 0x000fc800078010ff */
[----:B------:R-:W-:-:S05]  /*1de00*/  LEA.HI.X R15, R217, R0, R234, 0x2, P0 ;  /* 0x00000000d90f7211 */ /* 0x000fca00000f14ea */
[----:B------:R4:W-:Y:S01]  /*1de10*/  ST.E.64 desc[UR42][R14.64], R150 ;  /* 0x000000960e007985 */ /* 0x0009e2000c101b2a */
[----:B------:R-:W-:Y:S05]  /*1de20*/  BRA `(.L_x_7993) ;  /* 0x0000000c00047947 */ /* 0x000fea0003800000 */
.L_x_7980:
        /* <DEDUP_REMOVED lines=13> */
[----:B------:R-:W4:Y:S01]  /*1df00*/  S2R R0, SR_TID.X ;  /* 0x0000000000007919 */ /* 0x000f220000002100 */
[----:B---3--:R-:W-:-:S05]  /*1df10*/  @P1 IMAD.WIDE R6, R209, 0x4, R6 ;  /* 0x00000004d1061825 */ /* 0x008fca00078e0206 */
[----:B------:R2:W5:Y:S01]  /*1df20*/  @P1 LDG.E R20, desc[UR42][R6.64] ;  /* 0x0000002a06141981 */ /* 0x000562000c1e1900 */
[----:B------:R-:W-:-:S13]  /*1df30*/  ISETP.NE.AND P2, PT, R208, RZ, PT ;  /* 0x000000ffd000720c */ /* 0x000fda0003f45270 */
[----:B------:R-:W3:Y:S01]  /*1df40*/  @!P2 LDC R208, c[0x0][0xad4] ;  /* 0x0002b500ffd0ab82 */ /* 0x000ee20000000800 */
[----:B----4-:R-:W-:Y:S01]  /*1df50*/  VIADD R0, R0, 0xffffff80 ;  /* 0xffffff8000007836 */ /* 0x010fe20000000000 */
[----:B------:R-:W-:-:S04]  /*1df60*/  SHF.R.S32.HI R30, RZ, 0x1f, R209 ;  /* 0x0000001fff1e7819 */ /* 0x000fc800000114d1 */
[----:B------:R-:W-:Y:S02]  /*1df70*/  ISETP.GT.AND P3, PT, R0, 0x7f, PT ;  /* 0x0000007f0000780c */ /* 0x000fe40003f64270 */
[----:B---3--:R-:W-:Y:S01]  /*1df80*/  ISETP.GT.AND P2, PT, R208, 0x1, PT ;  /* 0x00000001d000780c */ /* 0x008fe20003f44270 */
[----:B--2---:R-:W-:-:S12]  /*1df90*/  @P1 BRA `(.L_x_7998) ;  /* 0x0000000000101947 */ /* 0x004fd80003800000 */
[----:B------:R-:W-:Y:S05]  /*1dfa0*/  @!P0 BRA `(.L_x_7998) ;  /* 0x00000000000c8947 */ /* 0x000fea0003800000 */
[----:B------:R-:W2:Y:S04]  /*1dfb0*/  LDG.E R7, desc[UR42][R4.64] ;  /* 0x0000002a04077981 */ /* 0x000ea8000c1e1900 */
[----:B-----5:R-:W2:Y:S02]  /*1dfc0*/  LDG.E R20, desc[UR42][R4.64+0x4] ;  /* 0x0000042a04147981 */ /* 0x020ea4000c1e1900 */
[----:B--2---:R-:W-:-:S07]  /*1dfd0*/  IMAD.IADD R20, R20, 0x1, -R7 ;  /* 0x0000000114147824 */ /* 0x004fce00078e0a07 */
.L_x_7998:
[----:B------:R-:W-:Y:S01]  /*1dfe0*/  BSSY B1, `(.L_x_7999) ;  /* 0x0000036000017945 */ /* 0x000fe20003800000 */
[----:B------:R-:W-:Y:S02]  /*1dff0*/  SEL R31, R209, RZ, !P0 ;  /* 0x000000ffd11f7207 */ /* 0x000fe40004000000 */
[----:B------:R-:W-:Y:S02]  /*1e000*/  SEL R30, R30, RZ, !P0 ;  /* 0x000000ff1e1e7207 */ /* 0x000fe40004000000 */
[----:B-----5:R-:W-:Y:S01]  /*1e010*/  SHF.R.S32.HI R28, RZ, 0x1f, R3 ;  /* 0x0000001fff1c7819 */ /* 0x020fe20000011403 */
[----:B------:R-:W-:Y:S06]  /*1e020*/  @P3 BRA `(.L_x_8000) ;  /* 0x0000000000c43947 */ /* 0x000fec0003800000 */
[----:B------:R-:W2:Y:S01]  /*1e030*/  S2R R33, SR_TID.X ;  /* 0x0000000000217919 */ /* 0x000ea20000002100 */
[----:B------:R-:W3:Y:S02]  /*1e040*/  LDC R35, c[0x0][0xbe8] ;  /* 0x0002fa00ff237b82 */ /* 0x000ee40000000800 */
[----:B---3--:R-:W-:Y:S01]  /*1e050*/  IMAD R0, R20, R35, RZ ;  /* 0x0000002314007224 */ /* 0x008fe200078e02ff */
[----:B--2---:R-:W-:-:S04]  /*1e060*/  IADD3 R33, R192, -0x80, R33 ;  /* 0xffffff80c0217810 */ /* 0x004fc80007ffe021 */
[----:B------:R-:W-:-:S13]  /*1e070*/  ISETP.GE.AND P0, PT, R33, R0, PT ;  /* 0x000000002100720c */ /* 0x000fda0003f06270 */
[----:B------:R-:W-:Y:S05]  /*1e080*/  @P0 BRA `(.L_x_8000) ;  /* 0x0000000000ac0947 */ /* 0x000fea0003800000 */
[----:B-1----:R-:W-:Y:S01]  /*1e090*/  IMAD.MOV.U32 R24, RZ, RZ, 0x9b8 ;  /* 0x000009b8ff187424 */ /* 0x002fe200078e00ff */
[----:B------:R-:W-:Y:S01]  /*1e0a0*/  ISETP.GT.AND P0, PT, R208, 0x1, PT ;  /* 0x00000001d000780c */ /* 0x000fe20003f04270 */
[----:B------:R-:W1:Y:S01]  /*1e0b0*/  LDC.64 R4, c[0x0][0xba8] ;  /* 0x0002ea00ff047b82 */ /* 0x000e620000000a00 */
[----:B------:R-:W-:Y:S01]  /*1e0c0*/  ISETP.NE.AND P1, PT, R35, 0x1, PT ;  /* 0x000000012300780c */ /* 0x000fe20003f25270 */
[----:B------:R-:W-:Y:S01]  /*1e0d0*/  IMAD.MOV.U32 R21, RZ, RZ, R33 ;  /* 0x000000ffff157224 */ /* 0x000fe200078e0021 */
[----:B------:R-:W-:Y:S02]  /*1e0e0*/  SEL R24, R24, 0x978, P0 ;  /* 0x0000097818187807 */ /* 0x000fe40000000000 */
[----:B------:R-:W-:-:S03]  /*1e0f0*/  SEL R215, R215, RZ, P0 ;  /* 0x000000ffd7d77207 */ /* 0x000fc60000000000 */
[----:B------:R-:W2:Y:S08]  /*1e100*/  LDC.64 R8, c[0x0][R24+0x220] ;  /* 0x0000880018087b82 */ /* 0x000eb00000000a00 */
[----:B------:R-:W3:Y:S08]  /*1e110*/  LDC.64 R6, c[0x0][R24+0x218] ;  /* 0x0000860018067b82 */ /* 0x000ef00000000a00 */
[----:B------:R-:W4:Y:S08]  /*1e120*/  LDC.64 R10, c[0x0][R24+0x228] ;  /* 0x00008a00180a7b82 */ /* 0x000f300000000a00 */
[----:B------:R-:W5:Y:S08]  /*1e130*/  LDC.64 R12, c[0x0][R24+0x210] ;  /* 0x00008400180c7b82 */ /* 0x000f700000000a00 */
[----:B------:R-:W0:Y:S08]  /*1e140*/  @P1 LDC R0, c[0x0][0xbec] ;  /* 0x0002fb00ff001b82 */ /* 0x000e300000000800 */
[----:B------:R-:W4:Y:S01]  /*1e150*/  @P1 LDC R37, c[0x0][0xbf0] ;  /* 0x0002fc00ff251b82 */ /* 0x000f220000000800 */
[----:B--2---:R-:W-:-:S07]  /*1e160*/  IMAD R9, R9, R31, RZ ;  /* 0x0000001f09097224 */ /* 0x004fce00078e02ff */
[----:B-1----:R-:W1:Y:S01]  /*1e170*/  @!P0 LDC R4, c[0x0][0xb50] ;  /* 0x0002d400ff048b82 */ /* 0x002e620000000800 */
[----:B------:R-:W-:-:S04]  /*1e180*/  IMAD.WIDE.U32 R14, R8, R31, RZ ;  /* 0x0000001f080e7225 */ /* 0x000fc800078e00ff */
[----:B------:R-:W-:Y:S02]  /*1e190*/  IMAD R9, R8, R30, R9 ;  /* 0x0000001e08097224 */ /* 0x000fe400078e0209 */
[----:B0-----:R-:W-:Y:S01]  /*1e1a0*/  @P1 IMAD.HI.U32 R0, R33, R0, RZ ;  /* 0x0000000021001227 */ /* 0x001fe200078e00ff */
[----:B------:R-:W0:Y:S03]  /*1e1b0*/  @!P0 LDC R5, c[0x0][0xb54] ;  /* 0x0002d500ff058b82 */ /* 0x000e260000000800 */
[-C--:B---3--:R-:W-:Y:S02]  /*1e1c0*/  IMAD R29, R7, R206.reuse, RZ ;  /* 0x000000ce071d7224 */ /* 0x088fe400078e02ff */
[----:B------:R-:W-:Y:S01]  /*1e1d0*/  IMAD.WIDE.U32 R6, R6, R206, RZ ;  /* 0x000000ce06067225 */ /* 0x000fe200078e00ff */
[----:B----4-:R-:W-:-:S03]  /*1e1e0*/  @P1 SHF.R.U32.HI R21, RZ, R37, R0 ;  /* 0x00000025ff151219 */ /* 0x010fc60000011600 */
[----:B------:R-:W-:Y:S01]  /*1e1f0*/  IMAD.IADD R29, R7, 0x1, R29 ;  /* 0x00000001071d7824 */ /* 0x000fe200078e021d */
[----:B------:R-:W-:Y:S01]  /*1e200*/  IADD3 R0, P1, P3, R14, R6, R3 ;  /* 0x000000060e007210 */ /* 0x000fe20007b3e003 */
[----:B------:R-:W-:Y:S02]  /*1e210*/  IMAD.IADD R14, R15, 0x1, R9 ;  /* 0x000000010f0e7824 */ /* 0x000fe400078e0209 */
[----:B------:R-:W-:Y:S02]  /*1e220*/  IMAD.MOV R8, RZ, RZ, -R21 ;  /* 0x000000ffff087224 */ /* 0x000fe400078e0a15 */
[----:B------:R-:W-:-:S04]  /*1e230*/  IMAD.WIDE.U32 R6, R10, R215, RZ ;  /* 0x000000d70a067225 */ /* 0x000fc800078e00ff */
[----:B------:R-:W-:Y:S02]  /*1e240*/  IMAD R11, R11, R215, RZ ;  /* 0x000000d70b0b7224 */ /* 0x000fe400078e02ff */
[----:B------:R-:W-:Y:S01]  /*1e250*/  IMAD R9, R35, R8, R33 ;  /* 0x0000000823097224 */ /* 0x000fe200078e0221 */
[----:B------:R-:W-:Y:S01]  /*1e260*/  IADD3.X R8, R14, R29, R28, P1, P3 ;  /* 0x0000001d0e087210 */ /* 0x000fe20000fe641c */
[----:B------:R-:W-:Y:S01]  /*1e270*/  IMAD.IADD R11, R7, 0x1, R11 ;  /* 0x00000001070b7824 */ /* 0x000fe200078e020b */
[----:B------:R-:W-:Y:S01]  /*1e280*/  IADD3 R6, P0, P1, R21, R0, R6 ;  /* 0x0000000015067210 */ /* 0x000fe2000791e006 */
[----:B-----5:R-:W-:Y:S01]  /*1e290*/  IMAD R0, R13, R9, RZ ;  /* 0x000000090d007224 */ /* 0x020fe200078e02ff */
[----:B------:R-:W-:-:S04]  /*1e2a0*/  SHF.R.S32.HI R21, RZ, 0x1f, R21 ;  /* 0x0000001fff157819 */ /* 0x000fc80000011415 */
[----:B------:R-:W-:Y:S02]  /*1e2b0*/  IADD3.X R7, R21, R8, R11, P0, P1 ;  /* 0x0000000815077210 */ /* 0x000fe400007e240b */
[----:B------:R-:W-:Y:S01]  /*1e2c0*/  SHF.R.S32.HI R11, RZ, 0x1f, R9 ;  /* 0x0000001fff0b7819 */ /* 0x000fe20000011409 */
[----:B------:R-:W-:-:S04]  /*1e2d0*/  IMAD.WIDE.U32 R6, R12, R9, R6 ;  /* 0x000000090c067225 */ /* 0x000fc800078e0006 */
[----:B------:R-:W-:Y:S01]  /*1e2e0*/  IMAD R11, R12, R11, R0 ;  /* 0x0000000b0c0b7224 */ /* 0x000fe200078e0200 */
[----:B-1----:R-:W-:-:S03]  /*1e2f0*/  LEA R4, P0, R6, R4, 0x2 ;  /* 0x0000000406047211 */ /* 0x002fc600078010ff */
[----:B------:R-:W-:Y:S02]  /*1e300*/  IMAD.IADD R0, R7, 0x1, R11 ;  /* 0x0000000107007824 */ /* 0x000fe400078e020b */
[----:B------:R-:W-:-:S03]  /*1e310*/  IMAD.MOV.U32 R7, RZ, RZ, -0x800000 ;  /* 0xff800000ff077424 */ /* 0x000fc600078e00ff */
[----:B0-----:R-:W-:-:S05]  /*1e320*/  LEA.HI.X R5, R6, R5, R0, 0x2, P0 ;  /* 0x0000000506057211 */ /* 0x001fca00000f1400 */
[----:B------:R2:W-:Y:S02]  /*1e330*/  STG.E desc[UR42][R4.64], R7 ;  /* 0x0000000704007986 */ /* 0x0005e4000c10192a */
.L_x_8000:
[----:B------:R-:W-:Y:S05]  /*1e340*/  BSYNC B1 ;  /* 0x0000000000017941 */ /* 0x000fea0003800000 */
.L_x_7999:
[----:B------:R-:W-:Y:S05]  /*1e350*/  @P2 BRA `(.L_x_7993) ;  /* 0x0000000400b82947 */ /* 0x000fea0003800000 */
[----:B------:R-:W3:Y:S01]  /*1e360*/  LDC R21, c[0x0][0xbe8] ;  /* 0x0002fa00ff157b82 */ /* 0x000ee20000000800 */
[----:B------:R-:W-:Y:S01]  /*1e370*/  ULDC.64 UR4, c[0x0][0xaa0] ;  /* 0x0002a80000047ab9 */ /* 0x000fe20000000a00 */
[----:B------:R-:W-:Y:S01]  /*1e380*/  ULDC.64 UR6, c[0x0][0xaf0] ;  /* 0x0002bc0000067ab9 */ /* 0x000fe20000000a00 */
[----:B------:R-:W-:Y:S02]  /*1e390*/  IMAD R0, R28, UR4, RZ ;  /* 0x000000041c007c24 */ /* 0x000fe4000f8e02ff */
[----:B--2---:R-:W-:-:S04]  /*1e3a0*/  IMAD.WIDE.U32 R4, R3, UR4, RZ ;  /* 0x0000000403047c25 */ /* 0x004fc8000f8e00ff */
[----:B------:R-:W-:Y:S01]  /*1e3b0*/  IMAD R7, R3, UR5, R0 ;  /* 0x0000000503077c24 */ /* 0x000fe2000f8e0200 */
[----:B------:R-:W-:Y:S01]  /*1e3c0*/  ULDC.64 UR4, c[0x0][0xae8] ;  /* 0x0002ba0000047ab9 */ /* 0x000fe20000000a00 */
[----:B------:R-:W-:Y:S02]  /*1e3d0*/  IMAD R3, R207, 0x20, R23 ;  /* 0x00000020cf037824 */ /* 0x000fe400078e0217 */
[----:B------:R-:W-:Y:S02]  /*1e3e0*/  IMAD.IADD R5, R5, 0x1, R7 ;  /* 0x0000000105057824 */ /* 0x000fe400078e0207 */
[----:B------:R-:W-:Y:S02]  /*1e3f0*/  IMAD.IADD R8, R192, 0x1, R3 ;  /* 0x00000001c0087824 */ /* 0x000fe400078e0203 */
[----:B------:R-:W-:-:S04]  /*1e400*/  IMAD.WIDE.U32 R4, R206, UR4, R4 ;  /* 0x00000004ce047c25 */ /* 0x000fc8000f8e0004 */
[----:B------:R-:W-:Y:S02]  /*1e410*/  IMAD.MOV.U32 R3, RZ, RZ, R8 ;  /* 0x000000ffff037224 */ /* 0x000fe400078e0008 */
[----:B------:R-:W-:Y:S01]  /*1e420*/  IMAD R6, R30, UR6, RZ ;  /* 0x000000061e067c24 */ /* 0x000fe2000f8e02ff */
[----:B---3--:R-:W-:Y:S01]  /*1e430*/  ISETP.NE.AND P0, PT, R21, 0x1, PT ;  /* 0x000000011500780c */ /* 0x008fe20003f05270 */
[----:B------:R-:W-:Y:S01]  /*1e440*/  IMAD R5, R206, UR5, R5 ;  /* 0x00000005ce057c24 */ /* 0x000fe2000f8e0205 */
[----:B------:R-:W-:Y:S01]  /*1e450*/  ULDC.64 UR4, c[0x0][0xae0] ;  /* 0x0002b80000047ab9 */ /* 0x000fe20000000a00 */
[----:B------:R-:W-:Y:S02]  /*1e460*/  IMAD.IADD R192, R23, 0x1, R192 ;  /* 0x0000000117c07824 */ /* 0x000fe400078e02c0 */
[----:B------:R-:W-:-:S08]  /*1e470*/  IMAD.WIDE.U32 R4, R31, UR6, R4 ;  /* 0x000000061f047c25 */ /* 0x000fd0000f8e0004 */
[----:B------:R-:W2:Y:S08]  /*1e480*/  @P0 LDC R9, c[0x0][0xbec] ;  /* 0x0002fb00ff090b82 */ /* 0x000eb00000000800 */
[----:B------:R-:W3:Y:S01]  /*1e490*/  @P0 LDC R11, c[0x0][0xbf0] ;  /* 0x0002fc00ff0b0b82 */ /* 0x000ee20000000800 */
[----:B--2---:R-:W-:-:S04]  /*1e4a0*/  @P0 IMAD.HI.U32 R0, R8, R9, RZ ;  /* 0x0000000908000227 */ /* 0x004fc800078e00ff */
[----:B------:R-:W-:Y:S01]  /*1e4b0*/  IMAD R9, R31, UR7, R6 ;  /* 0x000000071f097c24 */ /* 0x000fe2000f8e0206 */
[----:B---3--:R-:W-:-:S03]  /*1e4c0*/  @P0 SHF.R.U32.HI R3, RZ, R11, R0 ;  /* 0x0000000bff030219 */ /* 0x008fc60000011600 */
[----:B------:R-:W-:Y:S01]  /*1e4d0*/  IMAD.IADD R5, R5, 0x1, R9 ;  /* 0x0000000105057824 */ /* 0x000fe200078e0209 */
[--C-:B------:R-:W-:Y:S01]  /*1e4e0*/  SHF.R.S32.HI R0, RZ, 0x1f, R3.reuse ;  /* 0x0000001fff007819 */ /* 0x100fe20000011403 */
[----:B------:R-:W-:Y:S02]  /*1e4f0*/  IMAD.MOV R7, RZ, RZ, -R3 ;  /* 0x000000ffff077224 */ /* 0x000fe400078e0a03 */
[----:B------:R-:W-:-:S04]  /*1e500*/  IMAD.WIDE.U32 R4, R3, UR4, R4 ;  /* 0x0000000403047c25 */ /* 0x000fc8000f8e0004 */
[----:B------:R-:W-:Y:S02]  /*1e510*/  IMAD R7, R21, R7, R8 ;  /* 0x0000000715077224 */ /* 0x000fe400078e0208 */
        /* <DEDUP_REMOVED lines=10> */
[----:B------:R-:W-:Y:S01]  /*1e5c0*/  IMAD.IADD R3, R5, 0x1, R3 ;  /* 0x0000000105037824 */ /* 0x000fe200078e0203 */
[----:B------:R-:W-:-:S04]  /*1e5d0*/  UMOV UR4, 0xffffffff ;  /* 0xffffffff00047882 */ /* 0x000fc80000000000 */
[----:B------:R-:W-:Y:S01]  /*1e5e0*/  LEA.HI.X R4, R4, UR5, R3, 0x1, P0 ;  /* 0x0000000504047c11 */ /* 0x000fe200080f0c03 */
[----:B------:R-:W-:Y:S06]  /*1e5f0*/  BRA.DIV UR4, `(.L_x_8001) ;  /* 0x000000ae04587947 */ /* 0x000fec000b800000 */
[----:B------:R2:W3:Y:S04]  /*1e600*/  SHFL.IDX PT, R3, R4, RZ, 0x181f ;  /* 0x00181fff04037589 */ /* 0x0004e800000e0000 */
[----:B------:R2:W4:Y:S02]  /*1e610*/  SHFL.IDX PT, R14, R0, RZ, 0x181f ;  /* 0x00181fff000e7589 */ /* 0x00052400000e0000 */
.L_x_8268:
[----:B------:R-:W-:Y:S01]  /*1e620*/  IMAD R20, R20, R21, RZ ;  /* 0x0000001514147224 */ /* 0x000fe200078e02ff */
[----:B------:R-:W-:Y:S04]  /*1e630*/  BSSY B1, `(.L_x_8002) ;  /* 0x000000c000017945 */ /* 0x000fe80003800000 */
[----:B------:R-:W-:-:S13]  /*1e640*/  ISETP.GE.AND P0, PT, R192, R20, PT ;  /* 0x00000014c000720c */ /* 0x000fda0003f06270 */
[----:B------:R-:W-:Y:S05]  /*1e650*/  @P0 BRA `(.L_x_8003) ;  /* 0x0000000000240947 */ /* 0x000fea0003800000 */
[----:B------:R-:W-:Y:S02]  /*1e660*/  ULDC UR4, c[0x0][0xac8] ;  /* 0x0002b20000047ab9 */ /* 0x000fe40000000800 */
[----:B------:R-:W-:Y:S02]  /*1e670*/  ISETP.GE.AND P2, PT, R16, UR4, PT ;  /* 0x0000000410007c0c */ /* 0x000fe4000bf46270 */
[----:B------:R-:W-:-:S11]  /*1e680*/  ISETP.GE.AND P3, PT, R190, UR4, PT ;  /* 0x00000004be007c0c */ /* 0x000fd6000bf66270 */
[-C--:B----4-:R-:W-:Y:S02]  /*1e690*/  @!P2 LEA R6, P0, R16, R14.reuse, 0x1 ;  /* 0x0000000e1006a211 */ /* 0x090fe400078008ff */
[----:B------:R-:W-:Y:S02]  /*1e6a0*/  @!P3 LEA R14, P1, R190, R14, 0x1 ;  /* 0x0000000ebe0eb211 */ /* 0x000fe400078208ff */
[-C--:B---3--:R-:W-:Y:S02]  /*1e6b0*/  @!P2 LEA.HI.X R7, R16, R3.reuse, R17, 0x1, P0 ;  /* 0x000000031007a211 */ /* 0x088fe400000f0c11 */
[----:B------:R-:W-:-:S03]  /*1e6c0*/  @!P3 LEA.HI.X R15, R190, R3, R214, 0x1, P1 ;  /* 0x00000003be0fb211 */ /* 0x000fc600008f0cd6 */
[----:B------:R3:W-:Y:S04]  /*1e6d0*/  @!P2 ST.E.128 desc[UR42][R6.64], RZ ;  /* 0x000000ff0600a985 */ /* 0x0007e8000c101d2a */
[----:B------:R3:W-:Y:S02]  /*1e6e0*/  @!P3 ST.E.128 desc[UR42][R14.64], RZ ;  /* 0x000000ff0e00b985 */ /* 0x0007e4000c101d2a */
.L_x_8003:
[----:B------:R-:W-:Y:S05]  /*1e6f0*/  BSYNC B1 ;  /* 0x0000000000017941 */ /* 0x000fea0003800000 */
.L_x_8002:
[----:B------:R-:W-:-:S03]  /*1e700*/  UMOV UR4, 0xffffffff ;  /* 0xffffffff00047882 */ /* 0x000fc60000000000 */
[----:B------:R-:W-:Y:S05]  /*1e710*/  BRA.DIV UR4, `(.L_x_8004) ;  /* 0x000000ae04447947 */ /* 0x000fea000b800000 */
[----:B---3--:R3:W0:Y:S04]  /*1e720*/  SHFL.IDX PT, R3, R4, 0x1, 0x181f ;  /* 0x00381f0004037f89 */ /* 0x00862800000e0000 */
[----:B----4-:R3:W4:Y:S02]  /*1e730*/  SHFL.IDX PT, R14, R0, 0x1, 0x181f ;  /* 0x00381f00000e7f89 */ /* 0x01072400000e0000 */
.L_x_8272:
[----:B------:R-:W-:Y:S01]  /*1e740*/  VIADD R5, R192, 0x20 ;  /* 0x00000020c0057836 */ /* 0x000fe20000000000 */
        /* <DEDUP_REMOVED lines=8> */
[-C--:B0-----:R-:W-:Y:S02]  /*1e7d0*/  @!P2 LEA.HI.X R7, R16, R3.reuse, R17, 0x1, P0 ;  /* 0x000000031007a211 */ /* 0x081fe400000f0c11 */
[----:B------:R-:W-:-:S03]  /*1e7e0*/  @!P3 LEA.HI.X R15, R190, R3, R214, 0x1, P1 ;  /* 0x00000003be0fb211 */ /* 0x000fc600008f0cd6 */
[----:B------:R0:W-:Y:S04]  /*1e7f0*/  @!P2 ST.E.128 desc[UR42][R6.64], RZ ;  /* 0x000000ff0600a985 */ /* 0x0001e8000c101d2a */
[----:B------:R0:W-:Y:S02]  /*1e800*/  @!P3 ST.E.128 desc[UR42][R14.64], RZ ;  /* 0x000000ff0e00b985 */ /* 0x0001e4000c101d2a */
.L_x_8006:
[----:B------:R-:W-:Y:S05]  /*1e810*/  BSYNC B1 ;  /* 0x0000000000017941 */ /* 0x000fea0003800000 */
.L_x_8005:
[----:B------:R-:W-:-:S03]  /*1e820*/  UMOV UR4, 0xffffffff ;  /* 0xffffffff00047882 */ /* 0x000fc60000000000 */
[----:B------:R-:W-:Y:S05]  /*1e830*/  BRA.DIV UR4, `(.L_x_8007) ;  /* 0x000000ae04447947 */ /* 0x000fea000b800000 */
[----:B0-----:R0:W0:Y:S04]  /*1e840*/  SHFL.IDX PT, R3, R4, 0x2, 0x181f ;  /* 0x00581f0004037f89 */ /* 0x00102800000e0000 */
[----:B----4-:R4:W0:Y:S02]  /*1e850*/  SHFL.IDX PT, R14, R0, 0x2, 0x181f ;  /* 0x00581f00000e7f89 */ /* 0x01082400000e0000 */
.L_x_8276:
[----:B------:R-:W-:Y:S01]  /*1e860*/  VIADD R5, R192, 0x40 ;  /* 0x00000040c0057836 */ /* 0x000fe20000000000 */
[----:B------:R-:W-:Y:S04]  /*1e870*/  BSSY B1, `(.L_x_8008) ;  /* 0x000000c000017945 */ /* 0x000fe80003800000 */
[----:B------:R-:W-:-:S13]  /*1e880*/  ISETP.GE.AND P0, PT, R5, R20, PT ;  /* 0x000000140500720c */ /* 0x000fda0003f06270 */
[----:B------:R-:W-:Y:S05]  /*1e890*/  @P0 BRA `(.L_x_8009) ;  /* 0x0000000000240947 */ /* 0x000fea0003800000 */
[----:B------:R-:W-:Y:S02]  /*1e8a0*/  ULDC UR4, c[0x0][0xac8] ;  /* 0x0002b20000047ab9 */ /* 0x000fe40000000800 */
[----:B------:R-:W-:Y:S02]  /*1e8b0*/  ISETP.GE.AND P2, PT, R16, UR4, PT ;  /* 0x0000000410007c0c */ /* 0x000fe4000bf46270 */
[----:B------:R-:W-:-:S11]  /*1e8c0*/  ISETP.GE.AND P3, PT, R190, UR4, PT ;  /* 0x00000004be007c0c */ /* 0x000fd6000bf66270 */
[-C--:B0-----:R-:W-:Y:S02]  /*1e8d0*/  @!P2 LEA R6, P0, R16, R14.reuse, 0x1 ;  /* 0x0000000e1006a211 */ /* 0x081fe400078008ff */
[----:B------:R-:W-:Y:S02]  /*1e8e0*/  @!P3 LEA R14, P1, R190, R14, 0x1 ;  /* 0x0000000ebe0eb211 */ /* 0x000fe400078208ff */
[-C--:B------:R-:W-:Y:S02]  /*1e8f0*/  @!P2 LEA.HI.X R7, R16, R3.reuse, R17, 0x1, P0 ;  /* 0x000000031007a211 */ /* 0x080fe400000f0c11 */
[----:B------:R-:W-:-:S03]  /*1e900*/  @!P3 LEA.HI.X R15, R190, R3, R214, 0x1, P1 ;  /* 0x00000003be0fb211 */ /* 0x000fc600008f0cd6 */
[----:B------:R0:W-:Y:S04]  /*1e910*/  @!P2 ST.E.128 desc[UR42][R6.64], RZ ;  /* 0x000000ff0600a985 */ /* 0x0001e8000c101d2a */
[----:B------:R0:W-:Y:S02]  /*1e920*/  @!P3 ST.E.128 desc[UR42][R14.64], RZ ;  /* 0x000000ff0e00b985 */ /* 0x0001e4000c101d2a */
.L_x_8009:
[----:B------:R-:W-:Y:S05]  /*1e930*/  BSYNC B1 ;  /* 0x0000000000017941 */ /* 0x000fea0003800000 */
.L_x_8008:
[----:B------:R-:W-:-:S03]  /*1e940*/  UMOV UR4, 0xffffffff ;  /* 0xffffffff00047882 */ /* 0x000fc60000000000 */
[----:B------:R-:W-:Y:S05]  /*1e950*/  BRA.DIV UR4, `(.L_x_8010) ;  /* 0x000000ae04447947 */ /* 0x000fea000b800000 */
[----:B0-----:R0:W0:Y:S04]  /*1e960*/  SHFL.IDX PT, R3, R4, 0x3, 0x181f ;  /* 0x00781f0004037f89 */ /* 0x00102800000e0000 */
[----:B------:R0:W0:Y:S02]  /*1e970*/  SHFL.IDX PT, R14, R0, 0x3, 0x181f ;  /* 0x00781f00000e7f89 */ /* 0x00002400000e0000 */
.L_x_8280:
[----:B0-234-:R-:W-:-:S05]  /*1e980*/  VIADD R0, R192, 0x60 ;  /* 0x00000060c0007836 */ /* 0x01dfca0000000000 */
[----:B------:R-:W-:-:S13]  /*1e990*/  ISETP.GE.AND P0, PT, R0, R20, PT ;  /* 0x000000140000720c */ /* 0x000fda0003f06270 */
[----:B------:R-:W-:Y:S05]  /*1e9a0*/  @P0 BRA `(.L_x_7993) ;  /* 0x0000000000240947 */ /* 0x000fea0003800000 */
[----:B------:R-:W-:Y:S02]  /*1e9b0*/  ULDC UR4, c[0x0][0xac8] ;  /* 0x0002b20000047ab9 */ /* 0x000fe40000000800 */
[----:B------:R-:W-:Y:S02]  /*1e9c0*/  ISETP.GE.AND P2, PT, R16, UR4, PT ;  /* 0x0000000410007c0c */ /* 0x000fe4000bf46270 */
[----:B------:R-:W-:-:S11]  /*1e9d0*/  ISETP.GE.AND P3, PT, R190, UR4, PT ;  /* 0x00000004be007c0c */ /* 0x000fd6000bf66270 */
[-C--:B------:R-:W-:Y:S02]  /*1e9e0*/  @!P2 LEA R4, P0, R16, R14.reuse, 0x1 ;  /* 0x0000000e1004a211 */ /* 0x080fe400078008ff */
[----:B------:R-:W-:Y:S02]  /*1e9f0*/  @!P3 LEA R14, P1, R190, R14, 0x1 ;  /* 0x0000000ebe0eb211 */ /* 0x000fe400078208ff */
[-C--:B------:R-:W-:Y:S02]  /*1ea00*/  @!P2 LEA.HI.X R5, R16, R3.reuse, R17, 0x1, P0 ;  /* 0x000000031005a211 */ /* 0x080fe400000f0c11 */
[----:B------:R-:W-:-:S03]  /*1ea10*/  @!P3 LEA.HI.X R15, R190, R3, R214, 0x1, P1 ;  /* 0x00000003be0fb211 */ /* 0x000fc600008f0cd6 */
[----:B------:R3:W-:Y:S04]  /*1ea20*/  @!P2 ST.E.128 desc[UR42][R4.64], RZ ;  /* 0x000000ff0400a985 */ /* 0x0007e8000c101d2a */
[----:B------:R3:W-:Y:S02]  /*1ea30*/  @!P3 ST.E.128 desc[UR42][R14.64], RZ ;  /* 0x000000ff0e00b985 */ /* 0x0007e4000c101d2a */
.L_x_7993:
[----:B------:R-:W-:Y:S05]  /*1ea40*/  BSYNC B0 ;  /* 0x0000000000007941 */ /* 0x000fea0003800000 */
.L_x_7979:
[----:B------:R-:W-:Y:S02]  /*1ea50*/  ULDC UR4, c[0x0][0xc3c] ;  /* 0x00030f0000047ab9 */ /* 0x000fe40000000800 */
[----:B-1----:R-:W-:-:S13]  /*1ea60*/  ISETP.GE.AND P0, PT, R27, UR4, PT ;  /* 0x000000041b007c0c */ /* 0x002fda000bf06270 */
[----:B------:R-:W-:Y:S05]  /*1ea70*/  @!P0 BRA `(.L_x_8011) ;  /* 0xfffffe2800648947 */ /* 0x000fea000383ffff */
[----:B------:R-:W-:Y:S05]  /*1ea80*/  BRA `(.L_x_7736) ;  /* 0x0000008800b07947 */ /* 0x000fea0003800000 */
.L_x_7734:
        /* <DEDUP_REMOVED lines=20> */
.L_x_8012:
        /* <DEDUP_REMOVED lines=43> */
.L_x_8016:
        /* <DEDUP_REMOVED lines=39> */
.L_x_8014:
        /* <DEDUP_REMOVED lines=12> */
.L_x_8017:
        /* <DEDUP_REMOVED lines=63> */
.L_x_8018:
        /* <DEDUP_REMOVED lines=61> */
.L_x_8019:
[----:B01----:R-:W-:-:S05]  /*1f970*/  LOP3.LUT R3, RZ, R2, RZ, 0x33, !PT ;  /* 0x00000002ff037212 */ /* 0x003fca00078e33ff */
[----:B------:R-:W-:-:S05]  /*1f980*/  IMAD.IADD R2, R4, 0x1, R3 ;  /* 0x0000000104027824 */ /* 0x000fca00078e0203 */
[----:B------:R1:W-:Y:S01]  /*1f990*/  STL [R1+0x4], R2 ;  /* 0x0000040201007387 */ /* 0x0003e20000100800 */
[----:B------:R-:W-:Y:S05]  /*1f9a0*/  BRA `(.L_x_8020) ;  /* 0x0000000000107947 */ /* 0x000fea0003800000 */
.L_x_8015:
[----:B------:R-:W-:Y:S01]  /*1f9b0*/  IMAD.U32 R2, RZ, RZ, UR6 ;  /* 0x00000006ff027e24 */ /* 0x000fe2000f8e00ff */
[----:B------:R0:W-:Y:S04]  /*1f9c0*/  STL [R1+0x4], RZ ;  /* 0x000004ff01007387 */ /* 0x0001e80000100800 */
[----:B------:R0:W-:Y:S04]  /*1f9d0*/  STL [R1+0x8], RZ ;  /* 0x000008ff01007387 */ /* 0x0001e80000100800 */
[----:B------:R0:W-:Y:S02]  /*1f9e0*/  STL [R1], R2 ;  /* 0x0000000201007387 */ /* 0x0001e40000100800 */
.L_x_8020:
        /* <DEDUP_REMOVED lines=10> */
.L_x_8013:
        /* <DEDUP_REMOVED lines=8> */
[----:B------:R-:W4:Y:S01]  /*1fb10*/  LDL.LU R4, [R1+0x10] ;  /* 0x0000100001047983 */ /* 0x000f220000300800 */
        /* <DEDUP_REMOVED lines=8> */
[----:B01----:R-:W-:Y:S01]  /*1fba0*/  IMAD.SHL.U32 R2, R5, 0x8, RZ ;  /* 0x0000000805027824 */ /* 0x003fe200078e00ff */
        /* <DEDUP_REMOVED lines=13> */
[----:B----4-:R-:W-:-:S04]  /*1fc80*/  LOP3.LUT R4, R4, 0xfffffffd, RZ, 0xc0, !PT ;  /* 0xfffffffd04047812 */ /* 0x010fc800078ec0ff */
        /* <DEDUP_REMOVED lines=11> */
[----:B------:R1:W-:Y:S04]  /*1fd40*/  STL [R1+0x10], R4 ;  /* 0x0000100401007387 */ /* 0x0003e80000100800 */
[----:B------:R1:W-:Y:S04]  /*1fd50*/  STL [R1+0x20], R2 ;  /* 0x0000200201007387 */ /* 0x0003e80000100800 */
[----:B------:R1:W-:Y:S04]  /*1fd60*/  STL [R1+0x1c], RZ ;  /* 0x00001cff01007387 */ /* 0x0003e80000100800 */
[----:B------:R1:W-:Y:S02]  /*1fd70*/  STL [R1+0x14], R2 ;  /* 0x0000140201007387 */ /* 0x0003e40000100800 */
.L_x_8180:
[----:B------:R-:W2:Y:S01]  /*1fd80*/  LDL R14, [R1+0xc] ;  /* 0x00000c00010e7983 */ /* 0x000ea20000100800 */
[----:B------:R-:W2:Y:S01]  /*1fd90*/  LDC.64 R12, c[0x0][0xa00] ;  /* 0x00028000ff0c7b82 */ /* 0x000ea20000000a00 */
[----:B------:R-:W-:Y:S05]  /*1fda0*/  YIELD ;  /* 0x0000000000007946 */ /* 0x000fea0003800000 */
[----:B------:R-:W-:Y:S01]  /*1fdb0*/  ULDC.64 UR4, c[0x0][0xa28] ;  /* 0x00028a0000047ab9 */ /* 0x000fe20000000a00 */
[----:B01----:R-:W-:Y:S02]  /*1fdc0*/  CS2R R6, SRZ ;  /* 0x0000000000067805 */ /* 0x003fe4000001ff00 */
[----:B------:R-:W-:Y:S01]  /*1fdd0*/  ISETP.NE.U32.AND P0, PT, RZ, UR4, PT ;  /* 0x00000004ff007c0c */ /* 0x000fe2000bf05070 */
[----:B------:R-:W-:Y:S01]  /*1fde0*/  ULDC.64 UR8, c[0x0][0xa18] ;  /* 0x0002860000087ab9 */ /* 0x000fe20000000a00 */
[----:B-1----:R-:W0:Y:S01]  /*1fdf0*/  LDC.64 R4, c[0x0][0xa08] ;  /* 0x00028200ff047b82 */ /* 0x002e220000000a00 */
        /* <DEDUP_REMOVED lines=8> */
[----:B------:R-:W1:-:S12]  /*1fe80*/  @P0 LDC.64 R2, c[0x0][0xa28] ;  /* 0x00028a00ff020b82 */ /* 0x000e580000000a00 */
        /* <DEDUP_REMOVED lines=39> */
.L_x_8022:
        /* <DEDUP_REMOVED lines=16> */
.L_x_8023:
[----:B------:R-:W-:Y:S05]  /*20200*/  @!P2 BRA `(.L_x_8024) ;  /* 0x00000000000ca947 */ /* 0x000fea0003800000 */
[----:B------:R-:W2:Y:S04]  /*20210*/  LDG.E R7, desc[UR42][R4.64] ;  /* 0x0000002a04077981 */ /* 0x000ea8000c1e1900 */
[----:B------:R-:W2:Y:S02]  /*20220*/  LDG.E R4, desc[UR42][R4.64+0x4] ;  /* 0x0000042a04047981 */ /* 0x000ea4000c1e1900 */
[----:B--2---:R-:W-:-:S07]  /*20230*/  IMAD.IADD R7, R4, 0x1, -R7 ;  /* 0x0000000104077824 */ /* 0x004fce00078e0a07 */
.L_x_8024:
        /* <DEDUP_REMOVED lines=37> */
.L_x_8027:
[----:B------:R-:W-:-:S13]  /*20490*/  ISETP.NE.AND P3, PT, R3, 0x1, PT ;  /* 0x000000010300780c */ /* 0x000fda0003f65270 */
[----:B------:R-:W1:Y:S02]  /*204a0*/  @P3 LDC.64 R4, c[0x0][0x9e8] ;  /* 0x00027a00ff043b82 */ /* 0x000e640000000a00 */
[----:B-1----:R-:W-:-:S05]  /*204b0*/  @P3 IMAD.HI.U32 R4, R2, R4, RZ ;  /* 0x0000000402043227 */ /* 0x002fca00078e00ff */
[----:B------:R-:W-:-:S07]  /*204c0*/  @P3 SHF.R.U32.HI R2, RZ, R5, R4 ;  /* 0x00000005ff023219 */ /* 0x000fce0000011604 */
.L_x_8028:
[----:B------:R-:W-:Y:S05]  /*204d0*/  BSYNC B0 ;  /* 0x0000000000007941 */ /* 0x000fea0003800000 */
.L_x_8026:
[----:B------:R-:W-:-:S05]  /*204e0*/  IMAD R2, R2, R3, R3 ;  /* 0x0000000302027224 */ /* 0x000fca00078e0203 */
[----:B------:R-:W-:-:S07]  /*204f0*/  VIMNMX R8, R8, R2, PT ;  /* 0x0000000208087248 */ /* 0x000fce0003fe0100 */
.L_x_8025:
[----:B------:R-:W1:Y:S01]  /*20500*/  @P1 LDC R4, c[0x0][0x44c] ;  /* 0x00011300ff041b82 */ /* 0x000e620000000800 */
[----:B------:R-:W-:Y:S01]  /*20510*/  VIADD R8, R8, 0x7f ;  /* 0x0000007f08087836 */ /* 0x000fe20000000000 */
[----:B------:R-:W-:Y:S01]  /*20520*/  ULDC UR4, c[0x0][0x9dc] ;  /* 0x0002770000047ab9 */ /* 0x000fe20000000800 */
[----:B------:R-:W-:Y:S02]  /*20530*/  IMAD.MOV.U32 R2, RZ, RZ, R12 ;  /* 0x000000ffff027224 */ /* 0x000fe400078e000c */
[----:B------:R-:W-:Y:S01]  /*20540*/  IMAD.IADD R20, R6, 0x1, -R15 ;  /* 0x0000000106147824 */ /* 0x000fe200078e0a0f */
[----:B------:R-:W-:Y:S02]  /*20550*/  SHF.R.S32.HI R7, RZ, 0x1f, R8 ;  /* 0x0000001fff077819 */ /* 0x000fe40000011408 */
[----:B------:R-:W2:Y:S02]  /*20560*/  @P1 LDC R5, c[0x0][0x450] ;  /* 0x00011400ff051b82 */ /* 0x000ea40000000800 */
[----:B------:R-:W-:-:S04]  /*20570*/  LEA.HI R7, R7, R8, RZ, 0x7 ;  /* 0x0000000807077211 */ /* 0x000fc800078f38ff */
[----:B------:R-:W-:-:S04]  /*20580*/  SHF.R.S32.HI R7, RZ, 0x7, R7 ;  /* 0x00000007ff077819 */ /* 0x000fc80000011407 */
        /* <DEDUP_REMOVED lines=16> */
.L_x_8031:
[----:B------:R-:W-:-:S13]  /*20690*/  ISETP.NE.AND P1, PT, R3, 0x1, PT ;  /* 0x000000010300780c */ /* 0x000fda0003f25270 */
[----:B------:R-:W1:Y:S02]  /*206a0*/  @P1 LDC.64 R4, c[0x0][0x9e8] ;  /* 0x00027a00ff041b82 */ /* 0x000e640000000a00 */
[----:B-1----:R-:W-:-:S05]  /*206b0*/  @P1 IMAD.HI.U32 R4, R6, R4, RZ ;  /* 0x0000000406041227 */ /* 0x002fca00078e00ff */
[----:B------:R-:W-:-:S07]  /*206c0*/  @P1 SHF.R.U32.HI R6, RZ, R5, R4 ;  /* 0x00000005ff061219 */ /* 0x000fce0000011604 */
.L_x_8032:
[----:B------:R-:W-:Y:S05]  /*206d0*/  BSYNC B0 ;  /* 0x0000000000007941 */ /* 0x000fea0003800000 */
.L_x_8030:
[----:B------:R-:W-:-:S05]  /*206e0*/  IMAD R3, R6, R3, RZ ;  /* 0x0000000306037224 */ /* 0x000fca00078e02ff */
[----:B------:R-:W-:-:S07]  /*206f0*/  VIMNMX R2, R2, R3, !PT ;  /* 0x0000000302027248 */ /* 0x000fce0007fe0100 */
.L_x_8029:
        /* <DEDUP_REMOVED lines=41> */
.L_x_8034:
[----:B------:R-:W-:Y:S05]  /*20990*/  BSYNC B0 ;  /* 0x0000000000007941 */ /* 0x000fea0003800000 */
.L_x_8033:
[-C--:B------:R-:W-:Y:S01]  /*209a0*/  IMAD R4, R12, R2.reuse, R4 ;  /* 0x000000020c047224 */ /* 0x080fe200078e0204 */
[----:B------:R-:W-:Y:S01]  /*209b0*/  BSSY B0, `(.L_x_8035) ;  /* 0x000011e000007945 */ /* 0x000fe20003800000 */
[----:B------:R-:W-:Y:S02]  /*209c0*/  PLOP3.LUT P5, PT, PT, PT, PT, 0x80, 0x0 ;  /* 0x000000000000781c */ /* 0x000fe40003faf070 */
[C---:B------:R-:W-:Y:S01]  /*209d0*/  IMAD R3, R4.reuse, 0x80, -R9 ;  /* 0x0000008004037824 */ /* 0x040fe200078e0a09 */
[----:B------:R-:W-:-:S04]  /*209e0*/  VIADDMNMX R2, R4, R2, R7, PT ;  /* 0x0000000204027246 */ /* 0x000fc80003800107 */
[----:B------:R-:W-:Y:S01]  /*209f0*/  VIMNMX R3, RZ, R3, !PT ;  /* 0x00000003ff037248 */ /* 0x000fe20007fe0100 */
[----:B------:R-:W-:-:S05]  /*20a00*/  IMAD R2, R2, 0x80, -R9 ;  /* 0x0000008002027824 */ /* 0x000fca00078e0a09 */
[----:B------:R-:W-:-:S04]  /*20a10*/  VIMNMX R2, R2, R10, PT ;  /* 0x0000000a02027248 */ /* 0x000fc80003fe0100 */
        /* <DEDUP_REMOVED lines=16> */
.L_x_8283:
[----:B--2---:R-:W-:Y:S02]  /*20b20*/  ISETP.NE.AND P0, PT, R14, RZ, PT ;  /* 0x000000ff0e00720c */ /* 0x004fe40003f05270 */
[----:B------:R-:W-:-:S11]  /*20b30*/  PLOP3.LUT P1, PT, PT, PT, PT, 0x8, 0x0 ;  /* 0x000000000000781c */ /* 0x000fd60003f2e170 */
[----:B------:R-:W-:Y:S05]  /*20b40*/  @P0 BRA `(.L_x_8038) ;  /* 0x00000000000c0947 */ /* 0x000fea0003800000 */
[----:B------:R-:W-:-:S03]  /*20b50*/  UMOV UR4, 0xffffffff ;  /* 0xffffffff00047882 */ /* 0x000fc60000000000 */
[----:B------:R-:W-:Y:S05]  /*20b60*/  BRA.DIV UR4, `(.L_x_8039) ;  /* 0x0000008e043c7947 */ /* 0x000fea000b800000 */
[----:B------:R-:W-:-:S13]  /*20b70*/  ELECT P1, URZ, PT ;  /* 0x00000000003f782f */ /* 0x000fda0003820000 */
.L_x_8038:
        /* <DEDUP_REMOVED lines=9> */
.L_x_8286:
[----:B------:R-:W-:Y:S05]  /*20c10*/  BSYNC B1 ;  /* 0x0000000000017941 */ /* 0x000fea0003800000 */
.L_x_8040:
        /* <DEDUP_REMOVED lines=12> */
.L_x_8287:
[----:B------:R-:W-:Y:S05]  /*20ce0*/  BSYNC B2 ;  /* 0x0000000000027941 */ /* 0x000fea0003800000 */
.L_x_8044:
[----:B------:R-:W-:Y:S04]  /*20cf0*/  BSSY B2, `(.L_x_8046) ;  /* 0x0000008000027945 */ /* 0x000fe80003800000 */
[----:B------:R-:W-:Y:S05]  /*20d00*/  @P4 BRA `(.L_x_8047) ;  /* 0x0000000000184947 */ /* 0x000fea0003800000 */
[----:B-1----:R-:W3:Y:S02]  /*20d10*/  LDL R4, [R1+0x10] ;  /* 0x0000100001047983 */ /* 0x002ee40000100800 */
[----:B---3--:R-:W-:Y:S01]  /*20d20*/  LOP3.LUT P0, RZ, R4, 0x1, RZ, 0xc0, !PT ;  /* 0x0000000104ff7812 */ /* 0x008fe2000780c0ff */
[----:B------:R-:W-:-:S04]  /*20d30*/  IMAD.MOV.U32 R4, RZ, RZ, 0x8000 ;  /* 0x00008000ff047424 */ /* 0x000fc800078e00ff */
[----:B------:R3:W-:Y:S08]  /*20d40*/  SYNCS.ARRIVE.TRANS64 RZ, [R6+URZ+0x28890], R4 ;  /* 0x0288900406ff79a7 */ /* 0x0007f0000800003f */
[----:B------:R-:W-:Y:S05]  /*20d50*/  @!P0 BRA `(.L_x_8047) ;  /* 0x0000000000048947 */ /* 0x000fea0003800000 */
[----:B------:R-:W-:Y:S01]  /*20d60*/  BPT.TRAP 0x1 ;  /* 0x000000040000795c */ /* 0x000fe20000300000 */
.L_x_8047:
[----:B------:R-:W-:Y:S05]  /*20d70*/  BSYNC B2 ;  /* 0x0000000000027941 */ /* 0x000fea0003800000 */
.L_x_8046:
        /* <DEDUP_REMOVED lines=14> */
.L_x_8048:
        /* <DEDUP_REMOVED lines=16> */
.L_x_8049:
        /* <DEDUP_REMOVED lines=13> */
.L_x_8288:
[----:B------:R-:W-:Y:S05]  /*21030*/  BSYNC B2 ;  /* 0x0000000000027941 */ /* 0x000fea0003800000 */
.L_x_8050:
[----:B------:R-:W-:Y:S01]  /*21040*/  BSSY B2, `(.L_x_8052) ;  /* 0x000000a000027945 */ /* 0x000fe20003800000 */
[----:B------:R-:W-:Y:S02]  /*21050*/  IMAD.MOV.U32 R12, RZ, RZ, 0x0 ;  /* 0x00000000ff0c7424 */ /* 0x000fe400078e00ff */
[----:B------:R-:W-:Y:S01]  /*21060*/  IMAD.MOV.U32 R13, RZ, RZ, 0x12f00000 ;  /* 0x12f00000ff0d7424 */ /* 0x000fe200078e00ff */
[----:B------:R-:W-:Y:S06]  /*21070*/  @P4 BRA `(.L_x_8053) ;  /* 0x0000000000184947 */ /* 0x000fec0003800000 */
[----:B------:R-:W3:Y:S02]  /*21080*/  LDL R4, [R1+0x10] ;  /* 0x0000100001047983 */ /* 0x000ee40000100800 */
[----:B---3--:R-:W-:Y:S01]  /*21090*/  LOP3.LUT P0, RZ, R4, 0x1, RZ, 0xc0, !PT ;  /* 0x0000000104ff7812 */ /* 0x008fe2000780c0ff */
[----:B------:R-:W-:-:S04]  /*210a0*/  IMAD.MOV.U32 R4, RZ, RZ, 0x8000 ;  /* 0x00008000ff047424 */ /* 0x000fc800078e00ff */
[----:B------:R1:W-:Y:S08]  /*210b0*/  SYNCS.ARRIVE.TRANS64 RZ, [R6+URZ+0x288b0], R4 ;  /* 0x0288b00406ff79a7 */ /* 0x0003f0000800003f */
[----:B------:R-:W-:Y:S05]  /*210c0*/  @!P0 BRA `(.L_x_8053) ;  /* 0x0000000000048947 */ /* 0x000fea0003800000 */
[----:B------:R-:W-:Y:S01]  /*210d0*/  BPT.TRAP 0x1 ;  /* 0x000000040000795c */ /* 0x000fe20000300000 */
.L_x_8053:
[----:B------:R-:W-:Y:S05]  /*210e0*/  BSYNC B2 ;  /* 0x0000000000027941 */ /* 0x000fea0003800000 */
.L_x_8052:
[----:B------:R-:W-:Y:S01]  /*210f0*/  R2UR UR10, R14 ;  /* 0x000000000e0a72ca */ /* 0x000fe200000e0000 */
[----:B------:R-:W-:Y:S01]  /*21100*/  IMAD R7, R11, 0x2, R18 ;  /* 0x000000020b077824 */ /* 0x000fe200078e0212 */
[----:B------:R-:W-:Y:S01]  /*21110*/  R2UR UR6, R12 ;  /* 0x000000000c0672ca */ /* 0x000fe200000e0000 */
[----:B------:R-:W-:Y:S01]  /*21120*/  UIADD3 UR4, UP0, UR38, 0x670, URZ ;  /* 0x0000067026047890 */ /* 0x000fe2000ff1e03f */
[----:B------:R-:W-:Y:S01]  /*21130*/  R2UR UR7, R13 ;  /* 0x000000000d0772ca */ /* 0x000fe200000e0000 */
[----:B012---:R-:W-:Y:S01]  /*21140*/  VIADD R6, R6, 0x288b0 ;  /* 0x000288b006067836 */ /* 0x007fe20000000000 */
[----:B------:R-:W-:Y:S01]  /*21150*/  PLOP3.LUT P0, PT, PT, PT, PT, 0x80, 0x0 ;  /* 0x000000000000781c */ /* 0x000fe20003f0f070 */
[----:B------:R-:W-:Y:S01]  /*21160*/  VIADD R4, R7, 0x400 ;  /* 0x0000040007047836 */ /* 0x000fe20000000000 */
[----:B------:R-:W-:-:S12]  /*21170*/  UIADD3.X UR5, URZ, UR39, URZ, UP0, !UPT ;  /* 0x000000273f057290 */ /* 0x000fd800087fe43f */
.L_x_8054:
        /* <DEDUP_REMOVED lines=15> */
.L_x_8055:
        /* <DEDUP_REMOVED lines=10> */
.L_x_8043:
[----:B------:R-:W-:Y:S05]  /*21310*/  BSYNC B1 ;  /* 0x0000000000017941 */ /* 0x000fea0003800000 */
.L_x_8042:
[----:B------:R-:W1:Y:S04]  /*21320*/  LDL.LU R9, [R1+0x1c] ;  /* 0x00001c0001097983 */ /* 0x000e680000300800 */
[----:B------:R-:W2:Y:S01]  /*21330*/  LDL.LU R7, [R1+0x20] ;  /* 0x0000200001077983 */ /* 0x000ea20000300800 */
[----:B------:R-:W-:Y:S01]  /*21340*/  PLOP3.LUT P5, PT, PT, PT, PT, 0x8, 0x0 ;  /* 0x000000000000781c */ /* 0x000fe20003fae170 */
[----:B-1----:R-:W-:Y:S02]  /*21350*/  VIADD R4, R9, 0x1 ;  /* 0x0000000109047836 */ /* 0x002fe40000000000 */
        /* <DEDUP_REMOVED lines=9> */
.L_x_8070:
        /* <DEDUP_REMOVED lines=13> */
.L_x_8289:
[----:B------:R-:W-:Y:S05]  /*214c0*/  BSYNC B2 ;  /* 0x0000000000027941 */ /* 0x000fea0003800000 */
.L_x_8058:
        /* <DEDUP_REMOVED lines=8> */
.L_x_8061:
[----:B------:R-:W-:Y:S05]  /*21550*/  BSYNC B2 ;  /* 0x0000000000027941 */ /* 0x000fea0003800000 */
.L_x_8060:
        /* <DEDUP_REMOVED lines=12> */
.L_x_8062:
        /* <DEDUP_REMOVED lines=16> */
.L_x_8063:
        /* <DEDUP_REMOVED lines=13> */
.L_x_8290:
[----:B------:R-:W-:Y:S05]  /*217f0*/  BSYNC B2 ;  /* 0x0000000000027941 */ /* 0x000fea0003800000 */
.L_x_8064:
        /* <DEDUP_REMOVED lines=10> */
.L_x_8067:
[----:B------:R-:W-:Y:S05]  /*218a0*/  BSYNC B2 ;  /* 0x0000000000027941 */ /* 0x000fea0003800000 */
.L_x_8066:
        /* <DEDUP_REMOVED lines=8> */
.L_x_8068:
        /* <DEDUP_REMOVED lines=15> */
.L_x_8069:
        /* <DEDUP_REMOVED lines=10> */
.L_x_8057:
[----:B------:R-:W-:Y:S05]  /*21ac0*/  BSYNC B1 ;  /* 0x0000000000017941 */ /* 0x000fea0003800000 */
.L_x_8056:
        /* <DEDUP_REMOVED lines=12> */
.L_x_8036:
[----:B------:R-:W-:Y:S05]  /*21b90*/  BSYNC B0 ;  /* 0x0000000000007941 */ /* 0x000fea0003800000 */
.L_x_8035:
        /* <DEDUP_REMOVED lines=26> */
.L_x_8073:
[----:B------:R-:W-:-:S13]  /*21d40*/  ISETP.NE.AND P2, PT, R3, 0x1, PT ;  /* 0x000000010300780c */ /* 0x000fda0003f45270 */
[----:B------:R-:W1:Y:S02]  /*21d50*/  @P2 LDC.64 R4, c[0x0][0x9e8] ;  /* 0x00027a00ff042b82 */ /* 0x000e640000000a00 */
[----:B-1----:R-:W-:-:S05]  /*21d60*/  @P2 IMAD.HI.U32 R4, R6, R4, RZ ;  /* 0x0000000406042227 */ /* 0x002fca00078e00ff */
[----:B------:R-:W-:-:S07]  /*21d70*/  @P2 SHF.R.U32.HI R6, RZ, R5, R4 ;  /* 0x00000005ff062219 */ /* 0x000fce0000011604 */
.L_x_8074:
[----:B------:R-:W-:Y:S05]  /*21d80*/  BSYNC B0 ;  /* 0x0000000000007941 */ /* 0x000fea0003800000 */
.L_x_8072:
[----:B------:R-:W-:-:S05]  /*21d90*/  IMAD R6, R6, R3, R3 ;  /* 0x0000000306067224 */ /* 0x000fca00078e0203 */
[----:B------:R-:W-:-:S07]  /*21da0*/  VIMNMX R2, R2, R6, PT ;  /* 0x0000000602027248 */ /* 0x000fce0003fe0100 */
.L_x_8071:
        /* <DEDUP_REMOVED lines=26> */
.L_x_8077:
[----:B------:R-:W-:-:S13]  /*21f50*/  ISETP.NE.AND P0, PT, R3, 0x1, PT ;  /* 0x000000010300780c */ /* 0x000fda0003f05270 */
[----:B------:R-:W1:Y:S02]  /*21f60*/  @P0 LDC.64 R4, c[0x0][0x9e8] ;  /* 0x00027a00ff040b82 */ /* 0x000e640000000a00 */
[----:B-1----:R-:W-:-:S05]  /*21f70*/  @P0 IMAD.HI.U32 R4, R2, R4, RZ ;  /* 0x0000000402040227 */ /* 0x002fca00078e00ff */
[----:B------:R-:W-:-:S07]  /*21f80*/  @P0 SHF.R.U32.HI R2, RZ, R5, R4 ;  /* 0x00000005ff020219 */ /* 0x000fce0000011604 */
.L_x_8078:
[----:B------:R-:W-:Y:S05]  /*21f90*/  BSYNC B0 ;  /* 0x0000000000007941 */ /* 0x000fea0003800000 */
.L_x_8076:
[----:B------:R-:W-:-:S05]  /*21fa0*/  IMAD R2, R2, R3, RZ ;  /* 0x0000000302027224 */ /* 0x000fca00078e02ff */
[----:B------:R-:W-:-:S07]  /*21fb0*/  VIMNMX R0, R0, R2, !PT ;  /* 0x0000000200007248 */ /* 0x000fce0007fe0100 */
.L_x_8075:
        /* <DEDUP_REMOVED lines=39> */
.L_x_8080:
[----:B------:R-:W-:Y:S05]  /*22230*/  BSYNC B0 ;  /* 0x0000000000007941 */ /* 0x000fea0003800000 */
.L_x_8079:
        /* <DEDUP_REMOVED lines=21> */
[----:B---3--:R-:W-:-:S04]  /*22390*/  LOP3.LUT R4, R4, UR4, RZ, 0xc0, !PT ;  /* 0x0000000404047c12 */ /* 0x008fc8000f8ec0ff */
[----:B------:R-:W3:Y:S01]  /*223a0*/  POPC R7, R4 ;  /* 0x0000000400077309 */ /* 0x000ee20000000000 */
[----:B--2---:R-:W3:Y:S02]  /*223b0*/  SHFL.IDX PT, R0, R3, R0, 0x1f ;  /* 0x00001f0003007589 */ /* 0x004ee400000e0000 */
[----:B---3--:R-:W-:-:S05]  /*223c0*/  IADD3 R0, R0, UR36, R7 ;  /* 0x0000002400007c10 */ /* 0x008fca000fffe007 */
[----:B------:R2:W-:Y:S01]  /*223d0*/  STL [R1], R0 ;  /* 0x0000000001007387 */ /* 0x0005e20000100800 */
[----:B------:R-:W-:Y:S05]  /*223e0*/  BRA `(.L_x_8083) ;  /* 0x0000003800f87947 */ /* 0x000fea0003800000 */
.L_x_8082:
        /* <DEDUP_REMOVED lines=20> */
.L_x_8085:
[----:B------:R-:W-:Y:S05]  /*22530*/  BSYNC B6 ;  /* 0x0000000000067941 */ /* 0x000fea0003800000 */
.L_x_8084:
        /* <DEDUP_REMOVED lines=20> */
.L_x_8088:
        /* <DEDUP_REMOVED lines=15> */
.L_x_8087:
[----:B------:R-:W-:Y:S05]  /*22770*/  BSYNC B6 ;  /* 0x0000000000067941 */ /* 0x000fea0003800000 */
.L_x_8086:
        /* <DEDUP_REMOVED lines=24> */
.L_x_8293:
        /* <DEDUP_REMOVED lines=11> */
.L_x_8296:
[----:B------:R-:W-:Y:S05]  /*229b0*/  @!P6 BRA `(.L_x_8090) ;  /* 0x000000040008e947 */ /* 0x000fea0003800000 */
[----:B------:R-:W-:-:S04]  /*229c0*/  ISETP.NE.U32.AND P0, PT, R2, RZ, PT ;  /* 0x000000ff0200720c */ /* 0x000fc80003f05070 */
[----:B------:R-:W-:-:S13]  /*229d0*/  ISETP.NE.AND.EX P0, PT, R3, RZ, PT, P0 ;  /* 0x000000ff0300720c */ /* 0x000fda0003f05300 */
[----:B------:R-:W-:Y:S05]  /*229e0*/  @!P0 BRA `(.L_x_8092) ;  /* 0x0000000000508947 */ /* 0x000fea0003800000 */
[----:B------:R-:W2:Y:S01]  /*229f0*/  LDC R6, c[0x0][0x43c] ;  /* 0x00010f00ff067b82 */ /* 0x000ea20000000800 */
[----:B------:R-:W-:Y:S01]  /*22a00*/  IMAD.MOV.U32 R9, RZ, RZ, R0 ;  /* 0x000000ffff097224 */ /* 0x000fe200078e0000 */
[----:B------:R-:W-:-:S03]  /*22a10*/  ULDC.64 UR4, c[0x0][0x428] ;  /* 0x00010a0000047ab9 */ /* 0x000fc60000000a00 */
        /* <DEDUP_REMOVED lines=17> */
.L_x_8092:
[----:B--2---:R-:W2:Y:S01]  /*22b30*/  LDL R2, [R1+0x14] ;  /* 0x0000140001027983 */ /* 0x004ea20000100800 */
[----:B---3--:R-:W-:Y:S01]  /*22b40*/  IMAD R0, R19, 0x8, R18 ;  /* 0x0000000813007824 */ /* 0x008fe200078e0212 */
[----:B--2---:R-:W-:-:S04]  /*22b50*/  SHF.L.U32 R2, R2, 0x1f, RZ ;  /* 0x0000001f02027819 */ /* 0x004fc800000006ff */
[----:B------:R-:W2:Y:S02]  /*22b60*/  SYNCS.PHASECHK.TRANS64.TRYWAIT P0, [R0+URZ+0x28840], R2 ;  /* 0x02884002000075a7 */ /* 0x000ea4000800017f */
[----:B--2---:R-:W-:Y:S05]  /*22b70*/  @!P0 BRA `(.L_x_8093) ;  /* 0x0000007000148947 */ /* 0x004fea0003800000 */
.L_x_8297:
[----:B------:R3:W5:Y:S01]  /*22b80*/  LDL R3, [R1+0x10] ;  /* 0x0000100001037983 */ /* 0x0007620000100800 */
[----:B------:R-:W4:Y:S02]  /*22b90*/  S2R R4, SR_TID.X ;  /* 0x0000000000047919 */ /* 0x000f240000002100 */
[----:B----4-:R-:W-:-:S04]  /*22ba0*/  LOP3.LUT R4, R4, 0x7f, RZ, 0xc0, !PT ;  /* 0x0000007f04047812 */ /* 0x010fc800078ec0ff */
[----:B------:R-:W-:-:S13]  /*22bb0*/  ISETP.NE.AND P0, PT, R4, RZ, PT ;  /* 0x000000ff0400720c */ /* 0x000fda0003f05270 */
[----:B---3--:R-:W-:Y:S05]  /*22bc0*/  @P0 BRA `(.L_x_8094) ;  /* 0x0000000000140947 */ /* 0x008fea0003800000 */
[----:B-----5:R-:W-:Y:S01]  /*22bd0*/  LOP3.LUT P1, RZ, R3, 0x1, RZ, 0xc0, !PT ;  /* 0x0000000103ff7812 */ /* 0x020fe2000782c0ff */
[----:B--2---:R-:W-:-:S04]  /*22be0*/  IMAD.MOV.U32 R2, RZ, RZ, 0x8000 ;  /* 0x00008000ff027424 */ /* 0x004fc800078e00ff */
[----:B------:R3:W-:Y:S08]  /*22bf0*/  SYNCS.ARRIVE.TRANS64 RZ, [R0+URZ+0x28830], R2 ;  /* 0x0288300200ff79a7 */ /* 0x0007f0000800003f */
[----:B------:R-:W-:Y:S05]  /*22c00*/  @!P1 BRA `(.L_x_8094) ;  /* 0x0000000000049947 */ /* 0x000fea0003800000 */
[----:B------:R-:W-:Y:S01]  /*22c10*/  BPT.TRAP 0x1 ;  /* 0x000000040000795c */ /* 0x000fe20000300000 */
.L_x_8094:
[----:B------:R-:W4:Y:S04]  /*22c20*/  LDL R4, [R1+0x4] ;  /* 0x0000040001047983 */ /* 0x000f280000100800 */
[----:B--23--:R-:W2:Y:S01]  /*22c30*/  LDL R2, [R1+0x18] ;  /* 0x0000180001027983 */ /* 0x00cea20000100800 */
        /* <DEDUP_REMOVED lines=14> */
[----:B------:R3:W-:Y:S01]  /*22d20*/  STL [R1+0x10], R3 ;  /* 0x0000100301007387 */ /* 0x0007e20000100800 */
[----:B------:R-:W-:-:S03]  /*22d30*/  UIADD3 UR14, UR6, 0x1c400, URZ ;  /* 0x0001c400060e7890 */ /* 0x000fc6000fffe03f */
[----:B------:R-:W-:Y:S01]  /*22d40*/  UMOV UR6, 0x0 ;  /* 0x0000000000067882 */ /* 0x000fe20000000000 */
[----:B----4-:R-:W-:Y:S02]  /*22d50*/  R2UR UR11, R4 ;  /* 0x00000000040b72ca */ /* 0x010fe400000e0000 */
[----:B--2---:R-:W-:-:S13]  /*22d60*/  R2UR UR5, R2 ;  /* 0x00000000020572ca */ /* 0x004fda00000e0000 */
[----:B------:R-:W-:Y:S02]  /*22d70*/  ULEA UR11, UR11, UR5, 0x7 ;  /* 0x000000050b0b7291 */ /* 0x000fe4000f8e383f */
[----:B------:R-:W-:-:S09]  /*22d80*/  UIADD3.X UR5, URZ, UR39, URZ, UP0, !UPT ;  /* 0x000000273f057290 */ /* 0x000fd200087fe43f */
[----:B------:R2:W-:Y:S02]  /*22d90*/  UTMALDG.4D [UR8], [UR4], desc[UR6] ;  /* 0x00000608040075b4 */ /* 0x0005e40008019000 */
[----:B--2---:R-:W-:Y:S01]  /*22da0*/  UMOV UR8, UR14 ;  /* 0x0000000e00087c82 */ /* 0x004fe20008000000 */
[----:B------:R-:W-:Y:S02]  /*22db0*/  UMOV UR10, UR15 ;  /* 0x0000000f000a7c82 */ /* 0x000fe40008000000 */
[----:B------:R3:W-:Y:S02]  /*22dc0*/  UTMALDG.4D [UR8], [UR4], desc[UR6] ;  /* 0x00000608040075b4 */ /* 0x0007e40008019000 */
[----:B---3--:R-:W-:Y:S01]  /*22dd0*/  NOP ;  /* 0x0000000000007918 */ /* 0x008fe20000000000 */
.L_x_8090:
[----:B------:R-:W3:Y:S01]  /*22de0*/  LDL.LU R3, [R1+0x48] ;  /* 0x0000480001037983 */ /* 0x000ee20000300800 */
[----:B------:R-:W-:Y:S05]  /*22df0*/  WARPSYNC.ALL ;  /* 0x0000000000007948 */ /* 0x000fea0003800000 */
[----:B------:R-:W-:Y:S01]  /*22e00*/  ULDC.64 UR4, c[0x0][0x298] ;  /* 0x0000a60000047ab9 */ /* 0x000fe20000000a00 */
[----:B------:R-:W-:Y:S01]  /*22e10*/  BSSY B6, `(.L_x_8095) ;  /* 0x000001c000067945 */ /* 0x000fe20003800000 */
[----:B------:R-:W-:Y:S01]  /*22e20*/  BAR.SYNC.DEFER_BLOCKING 0x8, 0x180 ;  /* 0x0206000000007b1d */ /* 0x000fe20000010000 */
[----:B---3--:R-:W-:Y:S01]  /*22e30*/  SHF.R.S32.HI R0, RZ, 0x1f, R3 ;  /* 0x0000001fff007819 */ /* 0x008fe20000011403 */
        /* <DEDUP_REMOVED lines=25> */
.L_x_8096:
[----:B------:R-:W-:Y:S05]  /*22fd0*/  BSYNC B6 ;  /* 0x0000000000067941 */ /* 0x000fea0003800000 */
.L_x_8095:
        /* <DEDUP_REMOVED lines=9> */
[----:B------:R-:W0:Y:S02]  /*23070*/  S2R R8, SR_TID.X ;  /* 0x0000000000087919 */ /* 0x000e240000002100 */
[----:B0-----:R-:W-:Y:S02]  /*23080*/  IMAD.SHL.U32 R8, R8, 0x10, RZ ;  /* 0x0000001008087824 */ /* 0x001fe400078e00ff */
        /* <DEDUP_REMOVED lines=19> */
[----:B------:R-:W2:Y:S01]  /*231c0*/  S2R R8, SR_TID.X ;  /* 0x0000000000087919 */ /* 0x000ea20000002100 */
[----:B------:R-:W-:Y:S02]  /*231d0*/  IMAD.IADD R3, R3, 0x1, R0 ;  /* 0x0000000103037824 */ /* 0x000fe400078e0200 */
[----:B------:R-:W-:Y:S02]  /*231e0*/  IMAD.MOV.U32 R0, RZ, RZ, R4 ;  /* 0x000000ffff007224 */ /* 0x000fe400078e0004 */
        /* <DEDUP_REMOVED lines=16> */
[----:B------:R-:W-:Y:S01]  /*232f0*/  ULDC.64 UR4, c[0x0][0x280] ;  /* 0x0000a00000047ab9 */ /* 0x000fe20000000a00 */
[----:B------:R-:W-:Y:S02]  /*23300*/  LOP3.LUT R8, R8, 0x40, RZ, 0xfc, !PT ;  /* 0x0000004008087812 */ /* 0x000fe400078efcff */
[----:B------:R-:W-:Y:S01]  /*23310*/  IMAD.IADD R3, R3, 0x1, R4 ;  /* 0x0000000103037824 */ /* 0x000fe200078e0204 */
[----:B------:R-:W-:Y:S01]  /*23320*/  LEA R4, P0, R2, UR4, 0x1 ;  /* 0x0000000402047c11 */ /* 0x000fe2000f8008ff */
[----:B------:R-:W-:Y:S02]  /*23330*/  ULDC UR4, c[0x0][0x2b8] ;  /* 0x0000ae0000047ab9 */ /* 0x000fe40000000800 */
[----:B------:R-:W-:Y:S02]  /*23340*/  ISETP.GE.AND P1, PT, R8, UR4, PT ;  /* 0x0000000408007c0c */ /* 0x000fe4000bf26270 */
[----:B------:R0:W5:Y:S01]  /*23350*/  LDL R8, [R1+0x30] ;  /* 0x0000300001087983 */ /* 0x0001620000100800 */
[----:B------:R-:W1:Y:S01]  /*23360*/  S2R R9, SR_TID.X ;  /* 0x0000000000097919 */ /* 0x000e620000002100 */
[----:B------:R-:W2:Y:S01]  /*23370*/  S2R R10, SR_TID.X ;  /* 0x00000000000a7919 */ /* 0x000ea20000002100 */
[----:B------:R-:W-:Y:S01]  /*23380*/  LEA.HI.X R3, R2, UR5, R3, 0x1, P0 ;  /* 0x0000000502037c11 */ /* 0x000fe200080f0c03 */
[----:B-1----:R-:W-:-:S05]  /*23390*/  IMAD.SHL.U32 R9, R9, 0x8, RZ ;  /* 0x0000000809097824 */ /* 0x002fca00078e00ff */
[----:B------:R-:W-:Y:S02]  /*233a0*/  LOP3.LUT R9, R9, 0x38, RZ, 0xc0, !PT ;  /* 0x0000003809097812 */ /* 0x000fe400078ec0ff */
[----:B--2---:R-:W-:Y:S02]  /*233b0*/  LOP3.LUT R10, R10, 0x7f, RZ, 0xc0, !PT ;  /* 0x0000007f0a0a7812 */ /* 0x004fe400078ec0ff */
[----:B------:R-:W-:Y:S01]  /*233c0*/  ISETP.GE.AND P0, PT, R9, UR4, PT ;  /* 0x0000000409007c0c */ /* 0x000fe2000bf06270 */
[----:B------:R-:W-:Y:S01]  /*233d0*/  UMOV UR4, 0xffffffff ;  /* 0xffffffff00047882 */ /* 0x000fe20000000000 */
[----:B------:R-:W-:Y:S02]  /*233e0*/  SHF.R.U32.HI R10, RZ, 0x3, R10 ;  /* 0x00000003ff0a7819 */ /* 0x000fe4000001160a */
[----:B0-----:R-:W-:Y:S09]  /*233f0*/  BRA.DIV UR4, `(.L_x_8097) ;  /* 0x0000006a04087947 */ /* 0x001ff2000b800000 */
[----:B------:R-:W2:Y:S04]  /*23400*/  LDL.LU R6, [R1+0x38] ;  /* 0x0000380001067983 */ /* 0x000ea80000300800 */
[----:B------:R-:W3:Y:S01]  /*23410*/  LDL.LU R11, [R1+0x34] ;  /* 0x00003400010b7983 */ /* 0x000ee20000300800 */
        /* <DEDUP_REMOVED lines=75> */
.L_x_8314:
        /* <DEDUP_REMOVED lines=11> */
.L_x_8099:
[----:B------:R-:W-:Y:S05]  /*23980*/  BSYNC B0 ;  /* 0x0000000000007941 */ /* 0x000fea0003800000 */
.L_x_8098:
[----:B------:R-:W-:Y:S01]  /*23990*/  NOP ;  /* 0x0000000000007918 */ /* 0x000fe20000000000 */
[----:B------:R-:W-:-:S13]  /*239a0*/  PLOP3.LUT P0, PT, PT, PT, PT, 0x80, 0x0 ;  /* 0x000000000000781c */ /* 0x000fda0003f0f070 */
.L_x_8100:
        /* <DEDUP_REMOVED lines=18> */
.L_x_8315:
[----:B------:R-:W-:Y:S05]  /*23ad0*/  BSYNC B0 ;  /* 0x0000000000007941 */ /* 0x000fea0003800000 */
.L_x_8101:
        /* <DEDUP_REMOVED lines=60> */
.L_x_8109:
[----:B------:R-:W-:Y:S01]  /*23ea0*/  IMAD R3, R7, 0x8, R18 ;  /* 0x0000000807037824 */ /* 0x000fe200078e0212 */
[----:B------:R-:W-:Y:S01]  /*23eb0*/  SHF.L.U32 R2, R9, 0x1f, RZ ;  /* 0x0000001f09027819 */ /* 0x000fe200000006ff */
[----:B------:R-:W-:Y:S03]  /*23ec0*/  BSSY B3, `(.L_x_8110) ;  /* 0x0000003000037945 */ /* 0x000fe60003800000 */
[----:B------:R-:W1:Y:S02]  /*23ed0*/  SYNCS.PHASECHK.TRANS64.TRYWAIT P0, [R3+URZ+0x28840], R2 ;  /* 0x02884002030075a7 */ /* 0x000e64000800017f */
[----:B-1----:R-:W-:Y:S05]  /*23ee0*/  @!P0 BRA `(.L_x_8111) ;  /* 0x0000006800108947 */ /* 0x002fea0003800000 */
.L_x_8316:
[----:B------:R-:W-:Y:S05]  /*23ef0*/  BSYNC B3 ;  /* 0x0000000000037941 */ /* 0x000fea0003800000 */
.L_x_8110:
        /* <DEDUP_REMOVED lines=11> */
.L_x_8113:
[----:B------:R-:W-:Y:S05]  /*23fb0*/  BSYNC B3 ;  /* 0x0000000000037941 */ /* 0x000fea0003800000 */
.L_x_8112:
        /* <DEDUP_REMOVED lines=12> */
.L_x_8114:
        /* <DEDUP_REMOVED lines=16> */
.L_x_8115:
        /* <DEDUP_REMOVED lines=16> */
.L_x_8317:
[----:B------:R-:W-:Y:S05]  /*24280*/  BSYNC B3 ;  /* 0x0000000000037941 */ /* 0x000fea0003800000 */
.L_x_8116:
        /* <DEDUP_REMOVED lines=10> */
.L_x_8118:
[----:B------:R-:W2:Y:S01]  /*24330*/  LDL R3, [R1+0x10] ;  /* 0x0000100001037983 */ /* 0x000ea20000100800 */
[----:B------:R-:W-:Y:S01]  /*24340*/  BSSY B3, `(.L_x_8119) ;  /* 0x0000004000037945 */ /* 0x000fe20003800000 */
[----:B--2---:R-:W-:-:S13]  /*24350*/  LOP3.LUT P0, RZ, R3, 0x8, RZ, 0xc0, !PT ;  /* 0x0000000803ff7812 */ /* 0x004fda000780c0ff */
[----:B------:R-:W-:Y:S05]  /*24360*/  @P0 BRA `(.L_x_8120) ;  /* 0x0000000000040947 */ /* 0x000fea0003800000 */
[----:B------:R-:W-:Y:S01]  /*24370*/  BPT.TRAP 0x1 ;  /* 0x000000040000795c */ /* 0x000fe20000300000 */
.L_x_8120:
[----:B------:R-:W-:Y:S05]  /*24380*/  BSYNC B3 ;  /* 0x0000000000037941 */ /* 0x000fea0003800000 */
.L_x_8119:
        /* <DEDUP_REMOVED lines=12> */
.L_x_8121:
        /* <DEDUP_REMOVED lines=15> */
.L_x_8122:
        /* <DEDUP_REMOVED lines=12> */
.L_x_8108:
[----:B------:R-:W-:Y:S05]  /*24600*/  BSYNC B1 ;  /* 0x0000000000017941 */ /* 0x000fea0003800000 */
.L_x_8107:
[----:B0-----:R-:W2:Y:S01]  /*24610*/  LDL.LU R0, [R1+0x3c] ;  /* 0x00003c0001007983 */ /* 0x001ea20000300800 */
[----:B------:R-:W-:-:S03]  /*24620*/  IMAD.MOV.U32 R19, RZ, RZ, R7 ;  /* 0x000000ffff137224 */ /* 0x000fc600078e0007 */
[----:B------:R0:W-:Y:S02]  /*24630*/  STL [R1+0x14], R9 ;  /* 0x0000140901007387 */ /* 0x0001e40000100800 */
[----:B0-2---:R-:W-:-:S07]  /*24640*/  VIADD R0, R0, 0xfffffffd ;  /* 0xfffffffd00007836 */ /* 0x005fce0000000000 */
.L_x_8106:
[----:B------:R-:W-:Y:S05]  /*24650*/  BSYNC B2 ;  /* 0x0000000000027941 */ /* 0x000fea0003800000 */
.L_x_8105:
[----:B------:R-:W-:-:S05]  /*24660*/  VIADD R10, R10, 0xfffffffe ;  /* 0xfffffffe0a0a7836 */ /* 0x000fca0000000000 */
[----:B------:R-:W-:-:S13]  /*24670*/  ISETP.NE.AND P0, PT, R10, R6, PT ;  /* 0x000000060a00720c */ /* 0x000fda0003f05270 */
[----:B------:R-:W-:Y:S05]  /*24680*/  @!P0 BRA `(.L_x_8104) ;  /* 0x0000001000e08947 */ /* 0x000fea0003800000 */
[----:B------:R-:W-:-:S07]  /*24690*/  IMAD.MOV.U32 R8, RZ, RZ, R17 ;  /* 0x000000ffff087224 */ /* 0x000fce00078e0011 */
.L_x_8155:
        /* <DEDUP_REMOVED lines=35> */
.L_x_8125:
[----:B------:R-:W-:Y:S01]  /*248d0*/  IMAD R3, R4, 0x8, R18 ;  /* 0x0000000804037824 */ /* 0x000fe200078e0212 */
[----:B------:R-:W-:Y:S01]  /*248e0*/  SHF.L.U32 R2, R5, 0x1f, RZ ;  /* 0x0000001f05027819 */ /* 0x000fe200000006ff */
[----:B------:R-:W-:Y:S03]  /*248f0*/  BSSY B2, `(.L_x_8126) ;  /* 0x0000003000027945 */ /* 0x000fe60003800000 */
[----:B------:R-:W1:Y:S02]  /*24900*/  SYNCS.PHASECHK.TRANS64.TRYWAIT P0, [R3+URZ+0x28840], R2 ;  /* 0x02884002030075a7 */ /* 0x000e64000800017f */
[----:B-1----:R-:W-:Y:S05]  /*24910*/  @!P0 BRA `(.L_x_8127) ;  /* 0x0000005c00ac8947 */ /* 0x002fea0003800000 */
.L_x_8318:
[----:B------:R-:W-:Y:S05]  /*24920*/  BSYNC B2 ;  /* 0x0000000000027941 */ /* 0x000fea0003800000 */
.L_x_8126:
        /* <DEDUP_REMOVED lines=11> */
.L_x_8129:
[----:B------:R-:W-:Y:S05]  /*249e0*/  BSYNC B2 ;  /* 0x0000000000027941 */ /* 0x000fea0003800000 */
.L_x_8128:
[----:B------:R-:W2:Y:S01]  /*249f0*/  LDL R7, [R1+0x18] ;  /* 0x0000180001077983 */ /* 0x000ea20000100800 */
[----:B------:R-:W-:Y:S01]  /*24a00*/  IMAD.MOV.U32 R10, RZ, RZ, RZ ;  /* 0x000000ffff0a7224 */ /* 0x000fe200078e00ff */
[----:B------:R-:W-:Y:S01]  /*24a10*/  UIADD3 UR4, UP0, UR38, 0x370, URZ ;  /* 0x0000037026047890 */ /* 0x000fe2000ff1e03f */
[----:B-1----:R-:W-:Y:S01]  /*24a20*/  IMAD R2, R4, 0x8000, R18 ;  /* 0x0000800004027824 */ /* 0x002fe200078e0212 */
        /* <DEDUP_REMOVED lines=8> */
.L_x_8130:
        /* <DEDUP_REMOVED lines=16> */
.L_x_8131:
        /* <DEDUP_REMOVED lines=16> */
.L_x_8319:
[----:B------:R-:W-:Y:S05]  /*24cb0*/  BSYNC B2 ;  /* 0x0000000000027941 */ /* 0x000fea0003800000 */
.L_x_8132:
        /* <DEDUP_REMOVED lines=10> */
.L_x_8134:
[----:B------:R-:W2:Y:S01]  /*24d60*/  LDL R3, [R1+0x10] ;  /* 0x0000100001037983 */ /* 0x000ea20000100800 */
[----:B------:R-:W-:Y:S01]  /*24d70*/  BSSY B2, `(.L_x_8135) ;  /* 0x0000004000027945 */ /* 0x000fe20003800000 */
[----:B--2---:R-:W-:-:S13]  /*24d80*/  LOP3.LUT P0, RZ, R3, 0x8, RZ, 0xc0, !PT ;  /* 0x0000000803ff7812 */ /* 0x004fda000780c0ff */
[----:B------:R-:W-:Y:S05]  /*24d90*/  @P0 BRA `(.L_x_8136) ;  /* 0x0000000000040947 */ /* 0x000fea0003800000 */
[----:B------:R-:W-:Y:S01]  /*24da0*/  BPT.TRAP 0x1 ;  /* 0x000000040000795c */ /* 0x000fe20000300000 */
.L_x_8136:
[----:B------:R-:W-:Y:S05]  /*24db0*/  BSYNC B2 ;  /* 0x0000000000027941 */ /* 0x000fea0003800000 */
.L_x_8135:
        /* <DEDUP_REMOVED lines=12> */
.L_x_8137:
        /* <DEDUP_REMOVED lines=15> */
.L_x_8138:
        /* <DEDUP_REMOVED lines=12> */
.L_x_8124:
[----:B------:R-:W-:Y:S05]  /*25030*/  BSYNC B1 ;  /* 0x0000000000017941 */ /* 0x000fea0003800000 */
.L_x_8123:
        /* <DEDUP_REMOVED lines=35> */
.L_x_8141:
[----:B------:R-:W-:Y:S01]  /*25270*/  IMAD R2, R19, 0x8, R18 ;  /* 0x0000000813027824 */ /* 0x000fe200078e0212 */
[----:B------:R-:W-:Y:S01]  /*25280*/  SHF.L.U32 R3, R10, 0x1f, RZ ;  /* 0x0000001f0a037819 */ /* 0x000fe200000006ff */
[----:B------:R-:W-:Y:S03]  /*25290*/  BSSY B2, `(.L_x_8142) ;  /* 0x0000003000027945 */ /* 0x000fe60003800000 */
[----:B------:R-:W2:Y:S02]  /*252a0*/  SYNCS.PHASECHK.TRANS64.TRYWAIT P0, [R2+URZ+0x28840], R3 ;  /* 0x02884003020075a7 */ /* 0x000ea4000800017f */
[----:B--2---:R-:W-:Y:S05]  /*252b0*/  @!P0 BRA `(.L_x_8143) ;  /* 0x00000054006c8947 */ /* 0x004fea0003800000 */
.L_x_8320:
[----:B------:R-:W-:Y:S05]  /*252c0*/  BSYNC B2 ;  /* 0x0000000000027941 */ /* 0x000fea0003800000 */
.L_x_8142:
        /* <DEDUP_REMOVED lines=11> */
.L_x_8145:
[----:B------:R-:W-:Y:S05]  /*25380*/  BSYNC B2 ;  /* 0x0000000000027941 */ /* 0x000fea0003800000 */
.L_x_8144:
[----:B--2---:R-:W2:Y:S01]  /*25390*/  LDL R3, [R1+0x18] ;  /* 0x0000180001037983 */ /* 0x004ea20000100800 */
[----:B------:R-:W-:Y:S01]  /*253a0*/  IMAD.MOV.U32 R11, RZ, RZ, RZ ;  /* 0x000000ffff0b7224 */ /* 0x000fe200078e00ff */
[----:B------:R-:W-:Y:S01]  /*253b0*/  UIADD3 UR4, UP0, UR38, 0x370, URZ ;  /* 0x0000037026047890 */ /* 0x000fe2000ff1e03f */
[----:B0-----:R-:W-:Y:S01]  /*253c0*/  IMAD R10, R19, 0x8000, R18 ;  /* 0x00008000130a7824 */ /* 0x001fe200078e0212 */
        /* <DEDUP_REMOVED lines=8> */
.L_x_8146:
        /* <DEDUP_REMOVED lines=16> */
.L_x_8147:
        /* <DEDUP_REMOVED lines=15> */
.L_x_8321:
[----:B------:R-:W-:Y:S05]  /*25640*/  BSYNC B2 ;  /* 0x0000000000027941 */ /* 0x000fea0003800000 */
.L_x_8148:
        /* <DEDUP_REMOVED lines=10> */
.L_x_8150:
[----:B------:R-:W2:Y:S01]  /*256f0*/  LDL R3, [R1+0x10] ;  /* 0x0000100001037983 */ /* 0x000ea20000100800 */
[----:B------:R-:W-:Y:S01]  /*25700*/  BSSY B2, `(.L_x_8151) ;  /* 0x0000004000027945 */ /* 0x000fe20003800000 */
[----:B--2---:R-:W-:-:S13]  /*25710*/  LOP3.LUT P0, RZ, R3, 0x8, RZ, 0xc0, !PT ;  /* 0x0000000803ff7812 */ /* 0x004fda000780c0ff */
[----:B------:R-:W-:Y:S05]  /*25720*/  @P0 BRA `(.L_x_8152) ;  /* 0x0000000000040947 */ /* 0x000fea0003800000 */
[----:B------:R-:W-:Y:S01]  /*25730*/  BPT.TRAP 0x1 ;  /* 0x000000040000795c */ /* 0x000fe20000300000 */
.L_x_8152:
[----:B------:R-:W-:Y:S05]  /*25740*/  BSYNC B2 ;  /* 0x0000000000027941 */ /* 0x000fea0003800000 */
.L_x_8151:
        /* <DEDUP_REMOVED lines=12> */
.L_x_8153:
        /* <DEDUP_REMOVED lines=15> */
.L_x_8154:
        /* <DEDUP_REMOVED lines=12> */
.L_x_8140:
[----:B------:R-:W-:Y:S05]  /*259c0*/  BSYNC B1 ;  /* 0x0000000000017941 */ /* 0x000fea0003800000 */
.L_x_8139:
[----:B------:R-:W2:Y:S01]  /*259d0*/  LDL R2, [R1+0x2c] ;  /* 0x00002c0001027983 */ /* 0x000ea20000100800 */
[----:B------:R-:W-:Y:S01]  /*259e0*/  VIADD R0, R0, 0xfffffffe ;  /* 0xfffffffe00007836 */ /* 0x000fe20000000000 */
[----:B--2---:R-:W-:-:S13]  /*259f0*/  ISETP.GT.AND P0, PT, R6, R2, PT ;  /* 0x000000020600720c */ /* 0x004fda0003f04270 */
[----:B------:R-:W-:Y:S05]  /*25a00*/  @P0 BRA `(.L_x_8155) ;  /* 0xffffffec00240947 */ /* 0x000fea000383ffff */
.L_x_8104:
[----:B------:R-:W-:Y:S05]  /*25a10*/  BSYNC B0 ;  /* 0x0000000000007941 */ /* 0x000fea0003800000 */
.L_x_8103:
        /* <DEDUP_REMOVED lines=8> */
[----:B------:R-:W3:Y:S02]  /*25aa0*/  FLO.U32 R0, UR4 ;  /* 0x0000000400007d00 */ /* 0x000ee400080e0000 */
        /* <DEDUP_REMOVED lines=9> */
.L_x_8157:
[----:B------:R-:W-:Y:S05]  /*25b40*/  BSYNC B0 ;  /* 0x0000000000007941 */ /* 0x000fea0003800000 */
.L_x_8156:
        /* <DEDUP_REMOVED lines=10> */
.L_x_8322:
[----:B------:R-:W-:Y:S05]  /*25bf0*/  BSYNC B1 ;  /* 0x0000000000017941 */ /* 0x000fea0003800000 */
.L_x_8160:
        /* <DEDUP_REMOVED lines=10> */
.L_x_8162:
[----:B------:R-:W2:Y:S01]  /*25ca0*/  LDL R2, [R1+0x10] ;  /* 0x0000100001027983 */ /* 0x000ea20000100800 */
[----:B------:R-:W-:Y:S01]  /*25cb0*/  BSSY B1, `(.L_x_8163) ;  /* 0x0000004000017945 */ /* 0x000fe20003800000 */
[----:B--2---:R-:W-:-:S13]  /*25cc0*/  LOP3.LUT P0, RZ, R2, 0x8, RZ, 0xc0, !PT ;  /* 0x0000000802ff7812 */ /* 0x004fda000780c0ff */
[----:B------:R-:W-:Y:S05]  /*25cd0*/  @P0 BRA `(.L_x_8164) ;  /* 0x0000000000040947 */ /* 0x000fea0003800000 */
[----:B------:R-:W-:Y:S01]  /*25ce0*/  BPT.TRAP 0x1 ;  /* 0x000000040000795c */ /* 0x000fe20000300000 */
.L_x_8164:
[----:B------:R-:W-:Y:S05]  /*25cf0*/  BSYNC B1 ;  /* 0x0000000000017941 */ /* 0x000fea0003800000 */
.L_x_8163:
        /* <DEDUP_REMOVED lines=12> */
.L_x_8165:
        /* <DEDUP_REMOVED lines=15> */
.L_x_8166:
        /* <DEDUP_REMOVED lines=10> */
.L_x_8159:
[----:B------:R-:W-:Y:S05]  /*25f50*/  BSYNC B0 ;  /* 0x0000000000007941 */ /* 0x000fea0003800000 */
.L_x_8158:
[----:B------:R-:W3:Y:S01]  /*25f60*/  LDL.LU R4, [R1+0x14] ;  /* 0x0000140001047983 */ /* 0x000ee20000300800 */
[----:B------:R-:W-:-:S05]  /*25f70*/  VIADD R19, R19, 0x1 ;  /* 0x0000000113137836 */ /* 0x000fca0000000000 */
[----:B------:R-:W-:-:S04]  /*25f80*/  ISETP.NE.AND P0, PT, R19, 0x2, PT ;  /* 0x000000021300780c */ /* 0x000fc80003f05270 */
[----:B------:R-:W-:Y:S02]  /*25f90*/  SEL R0, RZ, 0x1, P0 ;  /* 0x00000001ff007807 */ /* 0x000fe40000000000 */
[----:B------:R-:W-:Y:S02]  /*25fa0*/  SEL R19, R19, RZ, P0 ;  /* 0x000000ff13137207 */ /* 0x000fe40000000000 */
[----:B---3--:R-:W-:-:S05]  /*25fb0*/  LOP3.LUT R4, R4, R0, RZ, 0x3c, !PT ;  /* 0x0000000004047212 */ /* 0x008fca00078e3cff */
[----:B------:R3:W-:Y:S02]  /*25fc0*/  STL [R1+0x14], R4 ;  /* 0x0000140401007387 */ /* 0x0007e40000100800 */
.L_x_8083:
[----:B------:R-:W-:Y:S05]  /*25fd0*/  BSYNC B7 ;  /* 0x0000000000077941 */ /* 0x000fea0003800000 */
.L_x_8081:
        /* <DEDUP_REMOVED lines=9> */
[----:B-1-3--:R-:W0:Y:S04]  /*26070*/  LDS.128 R4, [R18+0x288d0] ;  /* 0x0288d00012047984 */ /* 0x00ae280000000c00 */
[----:B0-----:R0:W-:Y:S04]  /*26080*/  STL.64 [R1], R4 ;  /* 0x0000000401007387 */ /* 0x0011e80000100a00 */
[----:B------:R0:W-:Y:S01]  /*26090*/  STL.64 [R1+0x8], R6 ;  /* 0x0000080601007387 */ /* 0x0001e20000100a00 */
[----:B------:R-:W-:Y:S06]  /*260a0*/  BAR.ARV 0x4, 0x180 ;  /* 0x0106000000007b1d */ /* 0x000fec0000002000 */
[----:B------:R-:W-:Y:S05]  /*260b0*/  BRA `(.L_x_8168) ;  /* 0x0000001000307947 */ /* 0x000fea0003800000 */
.L_x_8167:
[----:B------:R-:W4:Y:S01]  /*260c0*/  LDL R16, [R1+0x28] ;  /* 0x0000280001107983 */ /* 0x000f220000100800 */
[----:B------:R-:W-:Y:S01]  /*260d0*/  UMOV UR4, 0xffffffff ;  /* 0xffffffff00047882 */ /* 0x000fe20000000000 */
[----:B----4-:R-:W-:Y:S02]  /*260e0*/  ISETP.NE.AND P5, PT, R16, 0x1f, PT ;  /* 0x0000001f1000780c */ /* 0x010fe40003fa5270 */
[----:B------:R-:W-:Y:S11]  /*260f0*/  BRA.DIV UR4, `(.L_x_8169) ;  /* 0x0000004a04187947 */ /* 0x000ff6000b800000 */
[----:B--2---:R-:W2:Y:S01]  /*26100*/  LDL R3, [R1+0xc] ;  /* 0x00000c0001037983 */ /* 0x004ea20000100800 */
[----:B------:R-:W-:-:S03]  /*26110*/  ULDC UR4, c[0x0][0xc3c] ;  /* 0x00030f0000047ab9 */ /* 0x000fc60000000800 */
[----:B------:R-:W4:Y:S01]  /*26120*/  LDL.LU R2, [R1] ;  /* 0x0000000001027983 */ /* 0x000f220000300800 */
[----:B------:R-:W-:Y:S01]  /*26130*/  LOP3.LUT P4, RZ, R10, 0x1, RZ, 0xc0, !PT ;  /* 0x000000010aff7812 */ /* 0x000fe2000788c0ff */
[----:B--2---:R-:W-:Y:S02]  /*26140*/  IMAD.IADD R0, R3, 0x1, R16 ;  /* 0x0000000103007824 */ /* 0x004fe400078e0210 */
[----:B----4-:R-:W-:-:S03]  /*26150*/  IMAD.MOV.U32 R10, RZ, RZ, R2 ;  /* 0x000000ffff0a7224 */ /* 0x010fc600078e0002 */
[----:B------:R-:W-:-:S13]  /*26160*/  ISETP.GE.OR P0, PT, R0, UR4, !P5 ;  /* 0x0000000400007c0c */ /* 0x000fda000ef06670 */
[----:B------:R-:W0:Y:S08]  /*26170*/  @!P0 LDC.64 R2, c[0x0][0xc80] ;  /* 0x00032000ff028b82 */ /* 0x000e300000000a00 */
[----:B-1----:R-:W1:Y:S01]  /*26180*/  @!P0 LDC.64 R6, c[0x0][0xc78] ;  /* 0x00031e00ff068b82 */ /* 0x002e620000000a00 */
[----:B0-----:R-:W-:-:S05]  /*26190*/  @!P0 IMAD.WIDE R2, R0, 0x4, R2 ;  /* 0x0000000400028825 */ /* 0x001fca00078e0202 */
[----:B------:R1:W2:Y:S02]  /*261a0*/  @!P0 LDG.E R8, desc[UR42][R2.64] ;  /* 0x0000002a02088981 */ /* 0x0002a4000c1e1900 */
[----:B-1----:R-:W-:-:S06]  /*261b0*/  @!P0 IMAD.WIDE R2, R0, 0x4, R6 ;  /* 0x0000000400028825 */ /* 0x002fcc00078e0206 */
[----:B------:R-:W4:Y:S01]  /*261c0*/  @!P0 LDG.E R2, desc[UR42][R2.64] ;  /* 0x0000002a02028981 */ /* 0x000f22000c1e1900 */
[----:B---3--:R-:W-:Y:S01]  /*261d0*/  IMAD.MOV.U32 R4, RZ, RZ, RZ ;  /* 0x000000ffff047224 */ /* 0x008fe200078e00ff */
[C---:B------:R-:W-:Y:S01]  /*261e0*/  ISETP.GE.U32.AND P1, PT, R16.reuse, 0x4, PT ;  /* 0x000000041000780c */ /* 0x040fe20003f26070 */
[----:B------:R-:W-:Y:S01]  /*261f0*/  IMAD.MOV.U32 R6, RZ, RZ, RZ ;  /* 0x000000ffff067224 */ /* 0x000fe200078e00ff */
[C---:B------:R-:W-:Y:S01]  /*26200*/  ISETP.GE.U32.AND P2, PT, R16.reuse, 0x8, PT ;  /* 0x000000081000780c */ /* 0x040fe20003f46070 */
[----:B------:R-:W-:Y:S01]  /*26210*/  SHFL.IDX PT, R0, R10, 0x1, 0x1f ;  /* 0x00201f000a007f89 */ /* 0x000fe200000e0000 */
[C---:B------:R-:W-:Y:S01]  /*26220*/  ISETP.GE.U32.AND P3, PT, R16.reuse, 0x10, PT ;  /* 0x000000101000780c */ /* 0x040fe20003f66070 */
[----:B--2---:R-:W-:Y:S02]  /*26230*/  @!P0 IMAD.MOV.U32 R4, RZ, RZ, R8 ;  /* 0x000000ffff048224 */ /* 0x004fe400078e0008 */
[----:B------:R-:W-:Y:S02]  /*26240*/  IMAD.MOV.U32 R8, RZ, RZ, RZ ;  /* 0x000000ffff087224 */ /* 0x000fe400078e00ff */
[----:B----4-:R-:W-:Y:S01]  /*26250*/  @!P0 IMAD.MOV.U32 R6, RZ, RZ, R2 ;  /* 0x000000ffff068224 */ /* 0x010fe200078e0002 */
[----:B------:R-:W-:-:S03]  /*26260*/  ISETP.GE.U32.AND P0, PT, R16, 0x2, PT ;  /* 0x000000021000780c */ /* 0x000fc60003f06070 */
[----:B------:R-:W-:-:S05]  /*26270*/  IMAD R2, R6, R4, RZ ;  /* 0x0000000406027224 */ /* 0x000fca00078e02ff */
[----:B------:R-:W0:Y:S02]  /*26280*/  SHFL.UP PT, R3, R2, 0x1, RZ ;  /* 0x0420000002037989 */ /* 0x000e2400000e00ff */
[----:B0-----:R-:W-:-:S05]  /*26290*/  SEL R5, R3, RZ, P4 ;  /* 0x000000ff03057207 */ /* 0x001fca0002000000 */
[----:B------:R-:W-:Y:S02]  /*262a0*/  IMAD.IADD R2, R2, 0x1, R5 ;  /* 0x0000000102027824 */ /* 0x000fe400078e0205 */
[----:B------:R-:W-:Y:S04]  /*262b0*/  SHFL.IDX PT, R5, R10, RZ, 0x1f ;  /* 0x00001fff0a057589 */ /* 0x000fe800000e0000 */
        /* <DEDUP_REMOVED lines=13> */
.L_x_8332:
[----:B------:R-:W-:Y:S02]  /*26390*/  ULDC UR4, c[0x0][0xc38] ;  /* 0x00030e0000047ab9 */ /* 0x000fe40000000800 */
[----:B------:R-:W-:-:S04]  /*263a0*/  IMAD.U32 R2, RZ, RZ, UR4 ;  /* 0x00000004ff027e24 */ /* 0x000fc8000f8e00ff */
[----:B-1----:R-:W-:-:S04]  /*263b0*/  IMAD R9, R9, R2, RZ ;  /* 0x0000000209097224 */ /* 0x002fc800078e02ff */
[----:B------:R-:W-:-:S05]  /*263c0*/  IMAD.IADD R0, R0, 0x1, R9 ;  /* 0x0000000100007824 */ /* 0x000fca00078e0209 */
[----:B------:R-:W-:-:S13]  /*263d0*/  ISETP.GT.AND P4, PT, R0, R5, PT ;  /* 0x000000050000720c */ /* 0x000fda0003f84270 */
[----:B------:R-:W-:Y:S05]  /*263e0*/  @P4 BRA `(.L_x_8170) ;  /* 0x0000000000b04947 */ /* 0x000fea0003800000 */
.L_x_8173:
        /* <DEDUP_REMOVED lines=38> */
.L_x_8340:
[----:B------:R-:W-:Y:S02]  /*26650*/  ULDC UR4, c[0x0][0xc38] ;  /* 0x00030e0000047ab9 */ /* 0x000fe40000000800 */
[----:B------:R-:W-:-:S04]  /*26660*/  IMAD.U32 R2, RZ, RZ, UR4 ;  /* 0x00000004ff027e24 */ /* 0x000fc8000f8e00ff */
[----:B-1----:R-:W-:-:S04]  /*26670*/  IMAD R9, R9, R2, RZ ;  /* 0x0000000209097224 */ /* 0x002fc800078e02ff */
[----:B------:R-:W-:-:S05]  /*26680*/  IMAD.IADD R0, R9, 0x1, R0 ;  /* 0x0000000109007824 */ /* 0x000fca00078e0200 */
[----:B------:R-:W-:-:S13]  /*26690*/  ISETP.GT.AND P4, PT, R0, R5, PT ;  /* 0x000000050000720c */ /* 0x000fda0003f84270 */
[----:B------:R-:W-:Y:S05]  /*266a0*/  @!P4 BRA `(.L_x_8173) ;  /* 0xfffffffc0050c947 */ /* 0x000fea000383ffff */
.L_x_8170:
        /* <DEDUP_REMOVED lines=12> */
.L_x_8345:
[----:B------:R-:W-:-:S13]  /*26770*/  ISETP.NE.AND P0, PT, R0, RZ, PT ;  /* 0x000000ff0000720c */ /* 0x000fda0003f05270 */
[----:B------:R-:W-:Y:S05]  /*26780*/  @!P0 BRA `(.L_x_8175) ;  /* 0x0000000000148947 */ /* 0x000fea0003800000 */
[----:B------:R-:W-:Y:S01]  /*26790*/  UMOV UR4, 0xffffffff ;  /* 0xffffffff00047882 */ /* 0x000fe20000000000 */
[----:B-1----:R-:W-:Y:S02]  /*267a0*/  VIADD R3, R3, 0xffffffff ;  /* 0xffffffff03037836 */ /* 0x002fe40000000000 */
[----:B------:R-:W-:Y:S05]  /*267b0*/  BRA.DIV UR4, `(.L_x_8176) ;  /* 0x0000004e04107947 */ /* 0x000fea000b800000 */
[----:B------:R1:W3:Y:S02]  /*267c0*/  SHFL.IDX PT, R3, R7, R3, 0x1f ;  /* 0x00001f0307037589 */ /* 0x0002e400000e0000 */
.L_x_8348:
[----:B---3--:R-:W-:-:S07]  /*267d0*/  IMAD.MOV.U32 R8, RZ, RZ, R3 ;  /* 0x000000ffff087224 */ /* 0x008fce00078e0003 */
.L_x_8175:
        /* <DEDUP_REMOVED lines=62> */
.L_x_8177:
[----:B-1----:R-:W3:Y:S01]  /*26bc0*/  LDL R3, [R1+0xc] ;  /* 0x00000c0001037983 */ /* 0x002ee20000100800 */
[----:B0-----:R-:W3:Y:S02]  /*26bd0*/  LDC.64 R6, c[0x0][0xc90] ;  /* 0x00032400ff067b82 */ /* 0x001ee40000000a00 */
        /* <DEDUP_REMOVED lines=61> */
.L_x_8178:
[----:B------:R-:W-:-:S05]  /*26fb0*/  LOP3.LUT R3, RZ, R0, RZ, 0x33, !PT ;  /* 0x00000000ff037212 */ /* 0x000fca00078e33ff */
[----:B------:R-:W-:-:S05]  /*26fc0*/  IMAD.IADD R0, R4, 0x1, R3 ;  /* 0x0000000104007824 */ /* 0x000fca00078e0203 */
[----:B------:R3:W-:Y:S01]  /*26fd0*/  STL [R1+0x4], R0 ;  /* 0x0000040001007387 */ /* 0x0007e20000100800 */
[----:B------:R-:W-:Y:S05]  /*26fe0*/  BRA `(.L_x_8179) ;  /* 0x0000000000287947 */ /* 0x000fea0003800000 */
.L_x_8171:
        /* <DEDUP_REMOVED lines=10> */
.L_x_8179:
[----:B---34-:R-:W3:Y:S04]  /*27090*/  LDL R0, [R1+0x28] ;  /* 0x0000280001007983 */ /* 0x018ee80000100800 */
[----:B------:R-:W4:Y:S04]  /*270a0*/  LDL R3, [R1+0x8] ;  /* 0x0000080001037983 */ /* 0x000f280000100800 */
[----:B01----:R-:W5:Y:S04]  /*270b0*/  LDL R2, [R1+0xc] ;  /* 0x00000c0001027983 */ /* 0x003f680000100800 */
[----:B------:R-:W2:Y:S04]  /*270c0*/  LDL R4, [R1] ;  /* 0x0000000001047983 */ /* 0x000ea80000100800 */
[----:B------:R-:W2:Y:S01]  /*270d0*/  LDL R5, [R1+0x4] ;  /* 0x0000040001057983 */ /* 0x000ea20000100800 */
[----:B------:R-:W-:Y:S05]  /*270e0*/  WARPSYNC.ALL ;  /* 0x0000000000007948 */ /* 0x000fea0003800000 */
[----:B------:R-:W-:Y:S01]  /*270f0*/  BAR.SYNC.DEFER_BLOCKING 0x4, 0x180 ;  /* 0x0106000000007b1d */ /* 0x000fe20000010000 */
[----:B---3--:R-:W-:Y:S01]  /*27100*/  ISETP.NE.AND P0, PT, R0, RZ, PT ;  /* 0x000000ff0000720c */ /* 0x008fe20003f05270 */
[----:B----4-:R-:W-:-:S12]  /*27110*/  IMAD.MOV.U32 R6, RZ, RZ, R3 ;  /* 0x000000ffff067224 */ /* 0x010fd800078e0003 */
[----:B------:R-:W0:Y:S01]  /*27120*/  @!P0 S2R R3, SR_CgaCtaId ;  /* 0x0000000000038919 */ /* 0x000e220000008800 */
[----:B------:R-:W-:Y:S01]  /*27130*/  @!P0 MOV R0, 0x400 ;  /* 0x0000040000008802 */ /* 0x000fe20000000f00 */
[----:B-----5:R-:W-:-:S03]  /*27140*/  IMAD.MOV.U32 R7, RZ, RZ, R2 ;  /* 0x000000ffff077224 */ /* 0x020fc600078e0002 */
[----:B0-----:R-:W-:-:S05]  /*27150*/  @!P0 LEA R18, R3, R0, 0x18 ;  /* 0x0000000003128211 */ /* 0x001fca00078ec0ff */
[----:B--2---:R1:W-:Y:S01]  /*27160*/  @!P0 STS.128 [R18+0x288d0], R4 ;  /* 0x0288d00412008388 */ /* 0x0043e20000000c00 */
[----:B------:R-:W-:Y:S06]  /*27170*/  BAR.ARV 0x5, 0x180 ;  /* 0x0146000000007b1d */ /* 0x000fec0000002000 */
.L_x_8168:
[----:B--2---:R-:W2:Y:S01]  /*27180*/  LDL R0, [R1+0xc] ;  /* 0x00000c0001007983 */ /* 0x004ea20000100800 */
[----:B------:R-:W-:Y:S02]  /*27190*/  ULDC UR4, c[0x0][0xc3c] ;  /* 0x00030f0000047ab9 */ /* 0x000fe40000000800 */
[----:B--2---:R-:W-:-:S13]  /*271a0*/  ISETP.GE.AND P0, PT, R0, UR4, PT ;  /* 0x0000000400007c0c */ /* 0x004fda000bf06270 */
[----:B------:R-:W-:Y:S05]  /*271b0*/  @!P0 BRA `(.L_x_8180) ;  /* 0xffffff8800f08947 */ /* 0x000fea000383ffff */
[----:B------:R-:W-:Y:S05]  /*271c0*/  BSYNC B8 ;  /* 0x0000000000087941 */ /* 0x000fea0003800000 */
.L_x_8021:
        /* <DEDUP_REMOVED lines=12> */
.L_x_8349:
[----:B------:R-:W-:Y:S05]  /*27290*/  BSYNC B0 ;  /* 0x0000000000007941 */ /* 0x000fea0003800000 */
.L_x_8181:
[----:B------:R-:W-:-:S03]  /*272a0*/  UMOV UR4, 0xffffffff ;  /* 0xffffffff00047882 */ /* 0x000fc60000000000 */
[----:B------:R-:W-:Y:S05]  /*272b0*/  BRA.DIV UR4, `(.L_x_8183) ;  /* 0x0000004204907947 */ /* 0x000fea000b800000 */
[----:B------:R-:W1:Y:S02]  /*272c0*/  S2R R2, SR_TID.X ;  /* 0x0000000000027919 */ /* 0x000e640000002100 */
[----:B-1----:R-:W-:-:S04]  /*272d0*/  SHF.R.U32.HI R2, RZ, 0x5, R2 ;  /* 0x00000005ff027819 */ /* 0x002fc80000011602 */
[----:B------:R-:W-:-:S05]  /*272e0*/  LOP3.LUT R2, R2, 0x3, RZ, 0xc0, !PT ;  /* 0x0000000302027812 */ /* 0x000fca00078ec0ff */
[----:B------:R1:W2:Y:S02]  /*272f0*/  SHFL.IDX PT, R14, R2, RZ, 0x1f ;  /* 0x00001fff020e7589 */ /* 0x0002a400000e0000 */
.L_x_8352:
[----:B--2---:R-:W-:-:S13]  /*27300*/  ISETP.NE.AND P0, PT, R14, RZ, PT ;  /* 0x000000ff0e00720c */ /* 0x004fda0003f05270 */
[----:B------:R-:W-:Y:S05]  /*27310*/  @P0 BRA `(.L_x_7736) ;  /* 0x00000000008c0947 */ /* 0x000fea0003800000 */
[----:B------:R-:W-:-:S03]  /*27320*/  UMOV UR4, 0xffffffff ;  /* 0xffffffff00047882 */ /* 0x000fc60000000000 */
[----:B------:R-:W-:Y:S05]  /*27330*/  BRA.DIV UR4, `(.L_x_8184) ;  /* 0x0000004204a47947 */ /* 0x000fea000b800000 */
[----:B------:R-:W-:-:S13]  /*27340*/  ELECT P6, URZ, PT ;  /* 0x00000000003f782f */ /* 0x000fda00038c0000 */
.L_x_8355:
[----:B------:R-:W-:Y:S05]  /*27350*/  @!P6 BRA `(.L_x_7736) ;  /* 0x00000000007ce947 */ /* 0x000fea0003800000 */
[----:B------:R-:W-:-:S06]  /*27360*/  ULOP3.LUT UR4, UR40, 0x2, URZ, 0xfc, !UPT ;  /* 0x0000000228047892 */ /* 0x000fcc000f8efc3f */
[----:B-1----:R-:W-:-:S05]  /*27370*/  IMAD.U32 R2, RZ, RZ, UR4 ;  /* 0x00000004ff027e24 */ /* 0x002fca000f8e00ff */
[----:B------:R-:W-:-:S13]  /*27380*/  ISETP.NE.AND P2, PT, R2, 0x3, PT ;  /* 0x000000030200780c */ /* 0x000fda0003f45270 */
[----:B------:R-:W-:Y:S05]  /*27390*/  @!P2 BRA `(.L_x_8185) ;  /* 0x000000000004a947 */ /* 0x000fea0003800000 */
[----:B------:R-:W-:Y:S01]  /*273a0*/  BPT.TRAP 0x1 ;  /* 0x000000040000795c */ /* 0x000fe20000300000 */
.L_x_8185:
        /* <DEDUP_REMOVED lines=13> */
.L_x_8356:
[----:B------:R-:W1:Y:S02]  /*27480*/  SYNCS.PHASECHK.TRANS64.TRYWAIT P0, [R7+URZ], R2 ;  /* 0x00000002070075a7 */ /* 0x000e64000800017f */
[----:B-1----:R-:W-:Y:S05]  /*27490*/  @!P0 BRA `(.L_x_8187) ;  /* 0x0000004000808947 */ /* 0x002fea0003800000 */
.L_x_8357:
[----:B------:R-:W-:Y:S05]  /*274a0*/  @!P2 BRA `(.L_x_8188) ;  /* 0x000000000004a947 */ /* 0x000fea0003800000 */
[----:B------:R-:W-:Y:S01]  /*274b0*/  BPT.TRAP 0x1 ;  /* 0x000000040000795c */ /* 0x000fe20000300000 */
.L_x_8188:
[----:B------:R-:W-:-:S04]  /*274c0*/  VIADD R0, R0, 0x28860 ;  /* 0x0002886000007836 */ /* 0x000fc80000000000 */
[----:B------:R-:W-:-:S04]  /*274d0*/  IMAD R4, R19, 0x8, R0 ;  /* 0x0000000813047824 */ /* 0x000fc800078e0200 */
[----:B------:R-:W2:Y:S02]  /*274e0*/  SYNCS.PHASECHK.TRANS64.TRYWAIT P0, [R4+URZ], R5 ;  /* 0x00000005040075a7 */ /* 0x000ea4000800017f */
[----:B--2---:R-:W-:Y:S05]  /*274f0*/  @!P0 BRA `(.L_x_8189) ;  /* 0x00000040007c8947 */ /* 0x004fea0003800000 */
.L_x_8358:
[----:B------:R-:W-:-:S07]  /*27500*/  IMAD R3, R3, 0x8, R0 ;  /* 0x0000000803037824 */ /* 0x000fce00078e0200 */
.L_x_8190:
[----:B----4-:R4:W0:Y:S02]  /*27510*/  SYNCS.PHASECHK.TRANS64.TRYWAIT P0, [R3+URZ], R2 ;  /* 0x00000002030075a7 */ /* 0x010824000800017f */
[----:B0-----:R-:W-:Y:S05]  /*27520*/  @!P0 NANOSLEEP.SYNCS 0x989680 ;  /* 0x009896800000895d */ /* 0x001fea0003900000 */
[----:B------:R-:W0:Y:S02]  /*27530*/  @!P0 SYNCS.PHASECHK.TRANS64 P0, [R3+URZ], R2 ;  /* 0x00000002030085a7 */ /* 0x000e24000800007f */
[----:B0-----:R-:W-:Y:S05]  /*27540*/  @!P0 BRA `(.L_x_8190) ;  /* 0xfffffffc00f08947 */ /* 0x001fea000383ffff */
.L_x_7736:
[----:B------:R-:W-:Y:S05]  /*27550*/  BSYNC B9 ;  /* 0x0000000000097941 */ /* 0x000fea0003800000 */
.L_x_7733:
[----:B------:R-:W-:Y:S05]  /*27560*/  EXIT ;  /* 0x000000000000794d */ /* 0x000fea0003800000 */
.L_x_7768:
[----:B0-----:R0:W1:Y:S02]  /*27570*/  SYNCS.PHASECHK.TRANS64.TRYWAIT P6, [R107+URZ+0x28890], R117 ;  /* 0x028890756b0075a7 */ /* 0x00106400080c017f */
[----:B-1----:R-:W-:Y:S05]  /*27580*/  @!P6 NANOSLEEP.SYNCS 0x989680 ;  /* 0x009896800000e95d */ /* 0x002fea0003900000 */
[----:B------:R-:W1:Y:S02]  /*27590*/  @!P6 SYNCS.PHASECHK.TRANS64 P6, [R107+URZ+0x28890], R117 ;  /* 0x028890756b00e5a7 */ /* 0x000e6400080c007f */
[----:B-1----:R-:W-:Y:S05]  /*275a0*/  @!P6 BRA `(.L_x_7768) ;  /* 0xfffffffc00f0e947 */ /* 0x002fea000383ffff */
[----:B------:R-:W-:Y:S05]  /*275b0*/  BRA `(.L_x_8191) ;  /* 0xfffffdc400307947 */ /* 0x000fea000383ffff */
.L_x_7804:
[----:B0-----:R0:W1:Y:S02]  /*275c0*/  SYNCS.PHASECHK.TRANS64.TRYWAIT P4, [R107+URZ+0x28890], R117 ;  /* 0x028890756b0075a7 */ /* 0x001064000808017f */
[----:B-1----:R-:W-:Y:S05]  /*275d0*/  @!P4 NANOSLEEP.SYNCS 0x989680 ;  /* 0x009896800000c95d */ /* 0x002fea0003900000 */
[----:B------:R-:W1:Y:S02]  /*275e0*/  @!P4 SYNCS.PHASECHK.TRANS64 P4, [R107+URZ+0x28890], R117 ;  /* 0x028890756b00c5a7 */ /* 0x000e64000808007f */
[----:B-1----:R-:W-:Y:S05]  /*275f0*/  @!P4 BRA `(.L_x_7804) ;  /* 0xfffffffc00f0c947 */ /* 0x002fea000383ffff */
[----:B------:R-:W-:Y:S05]  /*27600*/  BRA `(.L_x_8192) ;  /* 0xfffffdec00407947 */ /* 0x000fea000383ffff */
.L_x_7821:
[----:B0-----:R0:W1:Y:S02]  /*27610*/  SYNCS.PHASECHK.TRANS64.TRYWAIT P3, [R107+URZ+0x28890], R117 ;  /* 0x028890756b0075a7 */ /* 0x001064000806017f */
[----:B-1----:R-:W-:Y:S05]  /*27620*/  @!P3 NANOSLEEP.SYNCS 0x989680 ;  /* 0x009896800000b95d */ /* 0x002fea0003900000 */
[----:B------:R-:W1:Y:S02]  /*27630*/  @!P3 SYNCS.PHASECHK.TRANS64 P3, [R107+URZ+0x28890], R117 ;  /* 0x028890756b00b5a7 */ /* 0x000e64000806007f */
[----:B-1----:R-:W-:Y:S05]  /*27640*/  @!P3 BRA `(.L_x_7821) ;  /* 0xfffffffc00f0b947 */ /* 0x002fea000383ffff */
[----:B------:R-:W-:Y:S05]  /*27650*/  BRA `(.L_x_8193) ;  /* 0xfffffe0c00f07947 */ /* 0x000fea000383ffff */
.L_x_7831:
[----:B--2---:R2:W3:Y:S02]  /*27660*/  SYNCS.PHASECHK.TRANS64.TRYWAIT P0, [R107+URZ+0x288b0], R117 ;  /* 0x0288b0756b0075a7 */ /* 0x0044e4000800017f */
[----:B---3--:R-:W-:Y:S05]  /*27670*/  @!P0 NANOSLEEP.SYNCS 0x989680 ;  /* 0x009896800000895d */ /* 0x008fea0003900000 */
[----:B------:R-:W3:Y:S02]  /*27680*/  @!P0 SYNCS.PHASECHK.TRANS64 P0, [R107+URZ+0x288b0], R117 ;  /* 0x0288b0756b0085a7 */ /* 0x000ee4000800007f */
[----:B---3--:R-:W-:Y:S05]  /*27690*/  @!P0 BRA `(.L_x_7831) ;  /* 0xfffffffc00f08947 */ /* 0x008fea000383ffff */
[----:B------:R-:W-:Y:S05]  /*276a0*/  BRA `(.L_x_8194) ;  /* 0xfffffe14008c7947 */ /* 0x000fea000383ffff */
.L_x_7853:
        /* <DEDUP_REMOVED lines=13> */
.L_x_8196:
[----:B------:R-:W-:Y:S05]  /*27780*/  BSYNC B0 ;  /* 0x0000000000007941 */ /* 0x000fea0003800000 */
.L_x_8195:
[----:B------:R-:W-:Y:S01]  /*27790*/  IMAD.MOV.U32 R193, RZ, RZ, R14 ;  /* 0x000000ffffc17224 */ /* 0x000fe200078e000e */
[----:B------:R-:W-:Y:S06]  /*277a0*/  BRA `(.L_x_8197) ;  /* 0xfffffe24004c7947 */ /* 0x000fec000383ffff */
.L_x_7863:
        /* <DEDUP_REMOVED lines=8> */
.L_x_8199:
[----:B------:R-:W-:Y:S05]  /*27830*/  BSYNC B1 ;  /* 0x0000000000017941 */ /* 0x000fea0003800000 */
.L_x_8198:
        /* <DEDUP_REMOVED lines=8> */
.L_x_8200:
[----:B------:R-:W-:Y:S02]  /*278c0*/  IMAD.MOV.U32 R13, RZ, RZ, R10 ;  /* 0x000000ffff0d7224 */ /* 0x000fe400078e000a */
[----:B------:R-:W-:-:S07]  /*278d0*/  IMAD.MOV.U32 R3, RZ, RZ, R14 ;  /* 0x000000ffff037224 */ /* 0x000fce00078e000e */
[----:B------:R-:W-:Y:S05]  /*278e0*/  WARPSYNC.COLLECTIVE R15, `(.L_x_8201) ;  /* 0x000000000f087348 */ /* 0x000fea0003c00000 */
[----:B------:R0:W1:Y:S02]  /*278f0*/  SHFL.IDX P6, R14, R13, R12, R11 ;  /* 0x0000000c0d0e7389 */ /* 0x00006400000c000b */
[----:B01----:R-:W-:Y:S01]  /*27900*/  ENDCOLLECTIVE ;  /* 0x000000000000791b */ /* 0x003fe20003800000 */
.L_x_8201:
[----:B------:R-:W-:Y:S02]  /*27910*/  IMAD.MOV.U32 R13, RZ, RZ, R5 ;  /* 0x000000ffff0d7224 */ /* 0x000fe400078e0005 */
[----:B------:R-:W-:-:S07]  /*27920*/  IMAD.MOV.U32 R4, RZ, RZ, R14 ;  /* 0x000000ffff047224 */ /* 0x000fce00078e000e */
[----:B------:R-:W-:Y:S05]  /*27930*/  WARPSYNC.COLLECTIVE R15, `(.L_x_8202) ;  /* 0x000000000f087348 */ /* 0x000fea0003c00000 */
[----:B------:R0:W1:Y:S02]  /*27940*/  SHFL.IDX P6, R14, R13, R12, R11 ;  /* 0x0000000c0d0e7389 */ /* 0x00006400000c000b */
[----:B01----:R-:W-:Y:S01]  /*27950*/  ENDCOLLECTIVE ;  /* 0x000000000000791b */ /* 0x003fe20003800000 */
.L_x_8202:
[----:B------:R-:W-:Y:S05]  /*27960*/  BRA `(.L_x_8203) ;  /* 0xfffffe28009c7947 */ /* 0x000fea000383ffff */
.L_x_7866:
        /* <DEDUP_REMOVED lines=8> */
.L_x_8205:
[----:B------:R-:W-:Y:S05]  /*279f0*/  BSYNC B1 ;  /* 0x0000000000017941 */ /* 0x000fea0003800000 */
.L_x_8204:
        /* <DEDUP_REMOVED lines=8> */
.L_x_8206:
[----:B------:R-:W-:Y:S02]  /*27a80*/  IMAD.MOV.U32 R13, RZ, RZ, R10 ;  /* 0x000000ffff0d7224 */ /* 0x000fe400078e000a */
[----:B------:R-:W-:-:S07]  /*27a90*/  IMAD.MOV.U32 R3, RZ, RZ, R14 ;  /* 0x000000ffff037224 */ /* 0x000fce00078e000e */
[----:B------:R-:W-:Y:S05]  /*27aa0*/  WARPSYNC.COLLECTIVE R15, `(.L_x_8207) ;  /* 0x000000000f087348 */ /* 0x000fea0003c00000 */
[----:B------:R0:W1:Y:S02]  /*27ab0*/  SHFL.IDX P6, R14, R13, R12, R11 ;  /* 0x0000000c0d0e7389 */ /* 0x00006400000c000b */
[----:B01----:R-:W-:Y:S01]  /*27ac0*/  ENDCOLLECTIVE ;  /* 0x000000000000791b */ /* 0x003fe20003800000 */
.L_x_8207:
[----:B------:R-:W-:Y:S02]  /*27ad0*/  IMAD.MOV.U32 R13, RZ, RZ, R5 ;  /* 0x000000ffff0d7224 */ /* 0x000fe400078e0005 */
[----:B------:R-:W-:-:S07]  /*27ae0*/  IMAD.MOV.U32 R4, RZ, RZ, R14 ;  /* 0x000000ffff047224 */ /* 0x000fce00078e000e */
[----:B------:R-:W-:Y:S05]  /*27af0*/  WARPSYNC.COLLECTIVE R15, `(.L_x_8208) ;  /* 0x000000000f087348 */ /* 0x000fea0003c00000 */
[----:B------:R0:W1:Y:S02]  /*27b00*/  SHFL.IDX P6, R14, R13, R12, R11 ;  /* 0x0000000c0d0e7389 */ /* 0x00006400000c000b */
[----:B01----:R-:W-:Y:S01]  /*27b10*/  ENDCOLLECTIVE ;  /* 0x000000000000791b */ /* 0x003fe20003800000 */
.L_x_8208:
[----:B------:R-:W-:Y:S05]  /*27b20*/  BRA `(.L_x_8209) ;  /* 0xfffffe2c00087947 */ /* 0x000fea000383ffff */
.L_x_7869:
        /* <DEDUP_REMOVED lines=8> */
.L_x_8211:
[----:B------:R-:W-:Y:S05]  /*27bb0*/  BSYNC B1 ;  /* 0x0000000000017941 */ /* 0x000fea0003800000 */
.L_x_8210:
        /* <DEDUP_REMOVED lines=8> */
.L_x_8212:
[----:B------:R-:W-:Y:S02]  /*27c40*/  IMAD.MOV.U32 R13, RZ, RZ, R10 ;  /* 0x000000ffff0d7224 */ /* 0x000fe400078e000a */
[----:B------:R-:W-:-:S07]  /*27c50*/  IMAD.MOV.U32 R3, RZ, RZ, R14 ;  /* 0x000000ffff037224 */ /* 0x000fce00078e000e */
[----:B------:R-:W-:Y:S05]  /*27c60*/  WARPSYNC.COLLECTIVE R15, `(.L_x_8213) ;  /* 0x000000000f087348 */ /* 0x000fea0003c00000 */
[----:B------:R0:W1:Y:S02]  /*27c70*/  SHFL.IDX P6, R14, R13, R12, R11 ;  /* 0x0000000c0d0e7389 */ /* 0x00006400000c000b */
[----:B01----:R-:W-:Y:S01]  /*27c80*/  ENDCOLLECTIVE ;  /* 0x000000000000791b */ /* 0x003fe20003800000 */
.L_x_8213:
[----:B------:R-:W-:Y:S02]  /*27c90*/  IMAD.MOV.U32 R13, RZ, RZ, R5 ;  /* 0x000000ffff0d7224 */ /* 0x000fe400078e0005 */
[----:B------:R-:W-:-:S07]  /*27ca0*/  IMAD.MOV.U32 R4, RZ, RZ, R14 ;  /* 0x000000ffff047224 */ /* 0x000fce00078e000e */
[----:B------:R-:W-:Y:S05]  /*27cb0*/  WARPSYNC.COLLECTIVE R15, `(.L_x_8214) ;  /* 0x000000000f087348 */ /* 0x000fea0003c00000 */
[----:B------:R0:W1:Y:S02]  /*27cc0*/  SHFL.IDX P6, R14, R13, R12, R11 ;  /* 0x0000000c0d0e7389 */ /* 0x00006400000c000b */
[----:B01----:R-:W-:Y:S01]  /*27cd0*/  ENDCOLLECTIVE ;  /* 0x000000000000791b */ /* 0x003fe20003800000 */
.L_x_8214:
[----:B------:R-:W-:Y:S05]  /*27ce0*/  BRA `(.L_x_8215) ;  /* 0xfffffe2c006c7947 */ /* 0x000fea000383ffff */
.L_x_7872:
[----:B------:R-:W-:Y:S01]  /*27cf0*/  BSSY B1, `(.L_x_8216) ;  /* 0x0000008000017945 */ /* 0x000fe20003800000 */
[----:B------:R-:W-:Y:S02]  /*27d00*/  IMAD.MOV.U32 R13, RZ, RZ, R7 ;  /* 0x000000ffff0d7224 */ /* 0x000fe400078e0007 */
[----:B------:R-:W-:Y:S02]  /*27d10*/  IMAD.MOV.U32 R12, RZ, RZ, 0x3 ;  /* 0x00000003ff0c7424 */ /* 0x000fe400078e00ff */
[----:B------:R-:W-:Y:S02]  /*27d20*/  IMAD.MOV.U32 R11, RZ, RZ, 0x181f ;  /* 0x0000181fff0b7424 */ /* 0x000fe400078e00ff */
[----:B------:R-:W-:-:S07]  /*27d30*/  IMAD.MOV.U32 R15, RZ, RZ, -0x1 ;  /* 0xffffffffff0f7424 */ /* 0x000fce00078e00ff */
[----:B-1--4-:R-:W-:Y:S05]  /*27d40*/  WARPSYNC.COLLECTIVE R15, `(.L_x_8217) ;  /* 0x000000000f087348 */ /* 0x012fea0003c00000 */
[----:B------:R0:W2:Y:S02]  /*27d50*/  SHFL.IDX P6, R14, R13, R12, R11 ;  /* 0x0000000c0d0e7389 */ /* 0x0000a400000c000b */
[----:B012-4-:R-:W-:Y:S01]  /*27d60*/  ENDCOLLECTIVE ;  /* 0x000000000000791b */ /* 0x017fe20003800000 */
.L_x_8217:
[----:B------:R-:W-:Y:S05]  /*27d70*/  BSYNC B1 ;  /* 0x0000000000017941 */ /* 0x000fea0003800000 */
.L_x_8216:
        /* <DEDUP_REMOVED lines=8> */
.L_x_8218:
[----:B------:R-:W-:Y:S02]  /*27e00*/  IMAD.MOV.U32 R13, RZ, RZ, R10 ;  /* 0x000000ffff0d7224 */ /* 0x000fe400078e000a */
[----:B------:R-:W-:-:S07]  /*27e10*/  IMAD.MOV.U32 R3, RZ, RZ, R14 ;  /* 0x000000ffff037224 */ /* 0x000fce00078e000e */
[----:B------:R-:W-:Y:S05]  /*27e20*/  WARPSYNC.COLLECTIVE R15, `(.L_x_8219) ;  /* 0x000000000f087348 */ /* 0x000fea0003c00000 */
[----:B------:R0:W1:Y:S02]  /*27e30*/  SHFL.IDX P6, R14, R13, R12, R11 ;  /* 0x0000000c0d0e7389 */ /* 0x00006400000c000b */
[----:B01----:R-:W-:Y:S01]  /*27e40*/  ENDCOLLECTIVE ;  /* 0x000000000000791b */ /* 0x003fe20003800000 */
.L_x_8219:
[----:B------:R-:W-:Y:S02]  /*27e50*/  IMAD.MOV.U32 R13, RZ, RZ, R5 ;  /* 0x000000ffff0d7224 */ /* 0x000fe400078e0005 */
[----:B------:R-:W-:-:S07]  /*27e60*/  IMAD.MOV.U32 R4, RZ, RZ, R14 ;  /* 0x000000ffff047224 */ /* 0x000fce00078e000e */
[----:B------:R-:W-:Y:S05]  /*27e70*/  WARPSYNC.COLLECTIVE R15, `(.L_x_8220) ;  /* 0x000000000f087348 */ /* 0x000fea0003c00000 */
[----:B------:R0:W1:Y:S02]  /*27e80*/  SHFL.IDX P6, R14, R13, R12, R11 ;  /* 0x0000000c0d0e7389 */ /* 0x00006400000c000b */
[----:B01----:R-:W-:Y:S01]  /*27e90*/  ENDCOLLECTIVE ;  /* 0x000000000000791b */ /* 0x003fe20003800000 */
.L_x_8220:
[----:B------:R-:W-:Y:S01]  /*27ea0*/  IMAD.MOV.U32 R5, RZ, RZ, R14 ;  /* 0x000000ffff057224 */ /* 0x000fe200078e000e */
[----:B------:R-:W-:Y:S06]  /*27eb0*/  BRA `(.L_x_8221) ;  /* 0xfffffe2c00d47947 */ /* 0x000fec000383ffff */
.L_x_7876:
[----:B0-----:R0:W1:Y:S02]  /*27ec0*/  SYNCS.PHASECHK.TRANS64.TRYWAIT P0, [R2+URZ+0x28800], R77 ;  /* 0x0288004d020075a7 */ /* 0x001064000800017f */
[----:B-1----:R-:W-:Y:S05]  /*27ed0*/  @!P0 NANOSLEEP.SYNCS 0x989680 ;  /* 0x009896800000895d */ /* 0x002fea0003900000 */
[----:B------:R-:W1:Y:S02]  /*27ee0*/  @!P0 SYNCS.PHASECHK.TRANS64 P0, [R2+URZ+0x28800], R77 ;  /* 0x0288004d020085a7 */ /* 0x000e64000800007f */
[----:B-1----:R-:W-:Y:S05]  /*27ef0*/  @!P0 BRA `(.L_x_7876) ;  /* 0xfffffffc00f08947 */ /* 0x002fea000383ffff */
[----:B------:R-:W-:Y:S05]  /*27f00*/  BRA `(.L_x_8222) ;  /* 0xfffffe3000947947 */ /* 0x000fea000383ffff */
.L_x_7892:
[----:B------:R-:W0:Y:S01]  /*27f10*/  LDC R56, c[0x0][0x3f4] ;  /* 0x0000fd00ff387b82 */ /* 0x000e220000000800 */
[----:B------:R-:W-:Y:S01]  /*27f20*/  BSSY B1, `(.L_x_8223) ;  /* 0x0000008000017945 */ /* 0x000fe20003800000 */
[----:B------:R-:W-:Y:S02]  /*27f30*/  IMAD.MOV.U32 R13, RZ, RZ, R35 ;  /* 0x000000ffff0d7224 */ /* 0x000fe400078e0023 */
[----:B------:R-:W-:Y:S02]  /*27f40*/  IMAD.MOV.U32 R12, RZ, RZ, RZ ;  /* 0x000000ffff0c7224 */ /* 0x000fe400078e00ff */
[----:B------:R-:W-:Y:S02]  /*27f50*/  IMAD.MOV.U32 R11, RZ, RZ, 0x181f ;  /* 0x0000181fff0b7424 */ /* 0x000fe400078e00ff */
[----:B------:R-:W-:-:S07]  /*27f60*/  IMAD.MOV.U32 R15, RZ, RZ, -0x1 ;  /* 0xffffffffff0f7424 */ /* 0x000fce00078e00ff */
[----:B0-----:R-:W-:Y:S05]  /*27f70*/  WARPSYNC.COLLECTIVE R15, `(.L_x_8224) ;  /* 0x000000000f087348 */ /* 0x001fea0003c00000 */
[----:B------:R1:W2:Y:S02]  /*27f80*/  SHFL.IDX P6, R14, R13, R12, R11 ;  /* 0x0000000c0d0e7389 */ /* 0x0002a400000c000b */
[----:B012---:R-:W-:Y:S01]  /*27f90*/  ENDCOLLECTIVE ;  /* 0x000000000000791b */ /* 0x007fe20003800000 */
.L_x_8224:
[----:B------:R-:W-:Y:S05]  /*27fa0*/  BSYNC B1 ;  /* 0x0000000000017941 */ /* 0x000fea0003800000 */
.L_x_8223:
[----:B------:R-:W-:Y:S01]  /*27fb0*/  IMAD.MOV.U32 R13, RZ, RZ, R32 ;  /* 0x000000ffff0d7224 */ /* 0x000fe200078e0020 */
[----:B------:R-:W-:Y:S01]  /*27fc0*/  ISETP.GE.AND P0, PT, R16, R56, PT ;  /* 0x000000381000720c */ /* 0x000fe20003f06270 */
[----:B------:R-:W-:Y:S02]  /*27fd0*/  IMAD.MOV.U32 R12, RZ, RZ, RZ ;  /* 0x000000ffff0c7224 */ /* 0x000fe400078e00ff */
[----:B------:R-:W-:Y:S02]  /*27fe0*/  IMAD.MOV.U32 R11, RZ, RZ, 0x181f ;  /* 0x0000181fff0b7424 */ /* 0x000fe400078e00ff */
[----:B------:R-:W-:Y:S02]  /*27ff0*/  IMAD.MOV.U32 R15, RZ, RZ, -0x1 ;  /* 0xffffffffff0f7424 */ /* 0x000fe400078e00ff */
[----:B------:R-:W-:Y:S02]  /*28000*/  IMAD.MOV.U32 R0, RZ, RZ, R14 ;  /* 0x000000ffff007224 */ /* 0x000fe400078e000e */
[----:B------:R-:W-:-:S07]  /*28010*/  IMAD R3, R187, R6, RZ ;  /* 0x00000006bb037224 */ /* 0x000fce00078e02ff */
[----:B------:R-:W-:Y:S05]  /*28020*/  WARPSYNC.COLLECTIVE R15, `(.L_x_8225) ;  /* 0x000000000f087348 */ /* 0x000fea0003c00000 */
[----:B------:R0:W1:Y:S02]  /*28030*/  SHFL.IDX P6, R14, R13, R12, R11 ;  /* 0x0000000c0d0e7389 */ /* 0x00006400000c000b */
[----:B01----:R-:W-:Y:S01]  /*28040*/  ENDCOLLECTIVE ;  /* 0x000000000000791b */ /* 0x003fe20003800000 */
.L_x_8225:
[----:B------:R-:W-:Y:S01]  /*28050*/  ISETP.GE.OR P1, PT, R58, R3, P0 ;  /* 0x000000033a00720c */ /* 0x000fe20000726670 */
[----:B------:R-:W-:-:S12]  /*28060*/  IMAD.MOV.U32 R13, RZ, RZ, R33 ;  /* 0x000000ffff0d7224 */ /* 0x000fd800078e0021 */
[C---:B------:R-:W-:Y:S01]  /*28070*/  @!P1 IMAD.SHL.U32 R21, R16.reuse, 0x2, RZ ;  /* 0x0000000210159824 */ /* 0x040fe200078e00ff */
[----:B------:R-:W-:Y:S01]  /*28080*/  @!P1 SHF.L.U64.HI R6, R16, 0x1, R17 ;  /* 0x0000000110069819 */ /* 0x000fe20000010211 */
[----:B------:R-:W-:-:S07]  /*28090*/  IMAD.MOV.U32 R4, RZ, RZ, R14 ;  /* 0x000000ffff047224 */ /* 0x000fce00078e000e */
[----:B------:R-:W-:Y:S05]  /*280a0*/  WARPSYNC.COLLECTIVE R15, `(.L_x_8226) ;  /* 0x000000000f087348 */ /* 0x000fea0003c00000 */
[----:B------:R0:W1:Y:S02]  /*280b0*/  SHFL.IDX P6, R14, R13, R12, R11 ;  /* 0x0000000c0d0e7389 */ /* 0x00006400000c000b */
[----:B01----:R-:W-:Y:S01]  /*280c0*/  ENDCOLLECTIVE ;  /* 0x000000000000791b */ /* 0x003fe20003800000 */
.L_x_8226:
[----:B------:R-:W-:-:S05]  /*280d0*/  @!P1 IADD3 R4, P2, R4, R21, RZ ;  /* 0x0000001504049210 */ /* 0x000fca0007f5e0ff */
[----:B------:R-:W-:Y:S02]  /*280e0*/  @!P1 IMAD.X R7, R0, 0x1, R6, P2 ;  /* 0x0000000100079824 */ /* 0x000fe400010e0606 */
[----:B------:R-:W-:Y:S02]  /*280f0*/  @!P1 IMAD.MOV.U32 R8, RZ, RZ, R4 ;  /* 0x000000ffff089224 */ /* 0x000fe400078e0004 */
[----:B------:R-:W-:Y:S02]  /*28100*/  @!P1 IMAD.MOV.U32 R9, RZ, RZ, R7 ;  /* 0x000000ffff099224 */ /* 0x000fe400078e0007 */
[----:B------:R-:W-:Y:S02]  /*28110*/  IMAD.MOV.U32 R13, RZ, RZ, R34 ;  /* 0x000000ffff0d7224 */ /* 0x000fe400078e0022 */
[----:B------:R-:W-:-:S07]  /*28120*/  IMAD.MOV.U32 R5, RZ, RZ, R14 ;  /* 0x000000ffff057224 */ /* 0x000fce00078e000e */
[----:B------:R-:W-:Y:S05]  /*28130*/  WARPSYNC.COLLECTIVE R15, `(.L_x_8227) ;  /* 0x000000000f087348 */ /* 0x000fea0003c00000 */
[----:B------:R0:W1:Y:S02]  /*28140*/  SHFL.IDX P6, R14, R13, R12, R11 ;  /* 0x0000000c0d0e7389 */ /* 0x00006400000c000b */
[----:B01----:R-:W-:Y:S01]  /*28150*/  ENDCOLLECTIVE ;  /* 0x000000000000791b */ /* 0x003fe20003800000 */
.L_x_8227:
[----:B------:R-:W2:Y:S01]  /*28160*/  @!P1 LD.E.128 R8, desc[UR42][R8.64] ;  /* 0x0000002a08089980 */ /* 0x000ea2000c101d00 */
[----:B------:R-:W-:-:S05]  /*28170*/  @!P1 IADD3 R14, P2, R14, R21, RZ ;  /* 0x000000150e0e9210 */ /* 0x000fca0007f5e0ff */
[----:B------:R-:W-:Y:S02]  /*28180*/  @!P1 IMAD.X R5, R5, 0x1, R6, P2 ;  /* 0x0000000105059824 */ /* 0x000fe400010e0606 */
[----:B------:R-:W-:-:S06]  /*28190*/  @!P1 IMAD.MOV.U32 R4, RZ, RZ, R14 ;  /* 0x000000ffff049224 */ /* 0x000fcc00078e000e */
[----:B------:R-:W5:Y:S01]  /*281a0*/  @!P1 LD.E.128 R4, desc[UR42][R4.64] ;  /* 0x0000002a04049980 */ /* 0x000f62000c101d00 */
[----:B------:R-:W-:Y:S02]  /*281b0*/  CS2R R46, SRZ ;  /* 0x00000000002e7805 */ /* 0x000fe4000001ff00 */
[----:B------:R-:W-:Y:S01]  /*281c0*/  CS2R R48, SRZ ;  /* 0x0000000000307805 */ /* 0x000fe2000001ff00 */
[----:B------:R-:W-:Y:S01]  /*281d0*/  IMAD.MOV.U32 R13, RZ, RZ, R35 ;  /* 0x000000ffff0d7224 */ /* 0x000fe200078e0023 */
[----:B------:R-:W-:Y:S02]  /*281e0*/  CS2R R44, SRZ ;  /* 0x00000000002c7805 */ /* 0x000fe4000001ff00 */
[----:B------:R-:W-:Y:S02]  /*281f0*/  CS2R R50, SRZ ;  /* 0x0000000000327805 */ /* 0x000fe4000001ff00 */
[----:B------:R-:W-:Y:S01]  /*28200*/  CS2R R24, SRZ ;  /* 0x0000000000187805 */ /* 0x000fe2000001ff00 */
[----:B--2---:R-:W-:-:S02]  /*28210*/  @!P1 IMAD.MOV.U32 R47, RZ, RZ, R9 ;  /* 0x000000ffff2f9224 */ /* 0x004fc400078e0009 */
[----:B------:R-:W-:Y:S02]  /*28220*/  @!P1 IMAD.MOV.U32 R49, RZ, RZ, R11 ;  /* 0x000000ffff319224 */ /* 0x000fe400078e000b */
[----:B------:R-:W-:Y:S02]  /*28230*/  IMAD.MOV.U32 R12, RZ, RZ, R47 ;  /* 0x000000ffff0c7224 */ /* 0x000fe400078e002f */
[----:B------:R-:W-:Y:S02]  /*28240*/  IMAD.MOV.U32 R11, RZ, RZ, 0x181f ;  /* 0x0000181fff0b7424 */ /* 0x000fe400078e00ff */
[----:B------:R-:W-:Y:S01]  /*28250*/  @!P1 IMAD.MOV.U32 R46, RZ, RZ, R8 ;  /* 0x000000ffff2e9224 */ /* 0x000fe200078e0008 */
[----:B------:R-:W-:Y:S01]  /*28260*/  PRMT R78, R12, 0x7610, R78 ;  /* 0x000076100c4e7816 */ /* 0x000fe2000000004e */
[----:B------:R-:W-:Y:S02]  /*28270*/  IMAD.MOV.U32 R12, RZ, RZ, 0x1 ;  /* 0x00000001ff0c7424 */ /* 0x000fe400078e00ff */
[----:B------:R-:W-:-:S02]  /*28280*/  IMAD.MOV.U32 R0, RZ, RZ, R46 ;  /* 0x000000ffff007224 */ /* 0x000fc400078e002e */
[----:B------:R-:W-:-:S07]  /*28290*/  @!P1 IMAD.MOV.U32 R48, RZ, RZ, R10 ;  /* 0x000000ffff309224 */ /* 0x000fce00078e000a */
[----:B-----5:R-:W-:Y:S05]  /*282a0*/  WARPSYNC.COLLECTIVE R15, `(.L_x_8228) ;  /* 0x000000000f087348 */ /* 0x020fea0003c00000 */
[----:B------:R0:W1:Y:S02]  /*282b0*/  SHFL.IDX P6, R14, R13, R12, R11 ;  /* 0x0000000c0d0e7389 */ /* 0x00006400000c000b */
[----:B01---5:R-:W-:Y:S01]  /*282c0*/  ENDCOLLECTIVE ;  /* 0x000000000000791b */ /* 0x023fe20003800000 */
.L_x_8228:
[----:B------:R-:W-:Y:S01]  /*282d0*/  IMAD.MOV.U32 R20, RZ, RZ, R49 ;  /* 0x000000ffff147224 */ /* 0x000fe200078e0031 */
[----:B------:R-:W-:Y:S01]  /*282e0*/  PRMT R77, R0, 0x7610, R77 ;  /* 0x00007610004d7816 */ /* 0x000fe2000000004d */
[----:B------:R-:W-:-:S03]  /*282f0*/  IMAD.MOV.U32 R10, RZ, RZ, R48 ;  /* 0x000000ffff0a7224 */ /* 0x000fc600078e0030 */
[----:B------:R-:W-:Y:S01]  /*28300*/  PRMT R52, R20, 0x7610, R52 ;  /* 0x0000761014347816 */ /* 0x000fe20000000034 */
[----:B------:R-:W-:Y:S01]  /*28310*/  @!P1 IMAD.MOV.U32 R44, RZ, RZ, R4 ;  /* 0x000000ffff2c9224 */ /* 0x000fe200078e0004 */
[----:B------:R-:W-:Y:S01]  /*28320*/  PRMT R37, R10, 0x7610, R37 ;  /* 0x000076100a257816 */ /* 0x000fe20000000025 */
[----:B------:R-:W-:Y:S02]  /*28330*/  @!P1 IMAD.MOV.U32 R45, RZ, RZ, R5 ;  /* 0x000000ffff2d9224 */ /* 0x000fe400078e0005 */
[----:B------:R-:W-:Y:S02]  /*28340*/  @!P1 IMAD.MOV.U32 R50, RZ, RZ, R6 ;  /* 0x000000ffff329224 */ /* 0x000fe400078e0006 */
[----:B------:R-:W-:Y:S02]  /*28350*/  IMAD.MOV.U32 R13, RZ, RZ, R32 ;  /* 0x000000ffff0d7224 */ /* 0x000fe400078e0020 */
[----:B------:R-:W-:Y:S02]  /*28360*/  @!P1 IMAD.MOV.U32 R51, RZ, RZ, R7 ;  /* 0x000000ffff339224 */ /* 0x000fe400078e0007 */
[----:B------:R-:W-:-:S02]  /*28370*/  IMAD.MOV.U32 R4, RZ, RZ, R44 ;  /* 0x000000ffff047224 */ /* 0x000fc400078e002c */
[----:B------:R-:W-:Y:S02]  /*28380*/  IMAD.MOV.U32 R5, RZ, RZ, R45 ;  /* 0x000000ffff057224 */ /* 0x000fe400078e002d */
[----:B------:R-:W-:Y:S01]  /*28390*/  IMAD.MOV.U32 R6, RZ, RZ, R50 ;  /* 0x000000ffff067224 */ /* 0x000fe200078e0032 */
[----:B------:R-:W-:Y:S01]  /*283a0*/  PRMT R79, R4, 0x7610, R79 ;  /* 0x00007610044f7816 */ /* 0x000fe2000000004f */
[----:B------:R-:W-:Y:S01]  /*283b0*/  IMAD.MOV.U32 R0, RZ, RZ, R14 ;  /* 0x000000ffff007224 */ /* 0x000fe200078e000e */
[----:B------:R-:W-:-:S07]  /*283c0*/  PRMT R80, R5, 0x7610, R80 ;  /* 0x0000761005507816 */ /* 0x000fce0000000050 */
[----:B------:R-:W-:Y:S05]  /*283d0*/  WARPSYNC.COLLECTIVE R15, `(.L_x_8229) ;  /* 0x000000000f087348 */ /* 0x000fea0003c00000 */
[----:B------:R0:W1:Y:S02]  /*283e0*/  SHFL.IDX P6, R14, R13, R12, R11 ;  /* 0x0000000c0d0e7389 */ /* 0x00006400000c000b */
[----:B01----:R-:W-:Y:S01]  /*283f0*/  ENDCOLLECTIVE ;  /* 0x000000000000791b */ /* 0x003fe20003800000 */
.L_x_8229:
[----:B------:R-:W-:Y:S01]  /*28400*/  IMAD.MOV.U32 R7, RZ, RZ, R51 ;  /* 0x000000ffff077224 */ /* 0x000fe200078e0033 */
[----:B------:R-:W-:-:S04]  /*28410*/  PRMT R81, R6, 0x7610, R81 ;  /* 0x0000761006517816 */ /* 0x000fc80000000051 */
[----:B------:R-:W-:Y:S01]  /*28420*/  PRMT R82, R7, 0x7610, R82 ;  /* 0x0000761007527816 */ /* 0x000fe20000000052 */
[----:B------:R-:W-:Y:S02]  /*28430*/  IMAD.MOV.U32 R13, RZ, RZ, R33 ;  /* 0x000000ffff0d7224 */ /* 0x000fe400078e0021 */
[----:B------:R-:W-:-:S07]  /*28440*/  IMAD.MOV.U32 R8, RZ, RZ, R14 ;  /* 0x000000ffff087224 */ /* 0x000fce00078e000e */
[----:B------:R-:W-:Y:S05]  /*28450*/  WARPSYNC.COLLECTIVE R15, `(.L_x_8230) ;  /* 0x000000000f087348 */ /* 0x000fea0003c00000 */
[----:B------:R0:W1:Y:S02]  /*28460*/  SHFL.IDX P6, R14, R13, R12, R11 ;  /* 0x0000000c0d0e7389 */ /* 0x00006400000c000b */
[----:B01----:R-:W-:Y:S01]  /*28470*/  ENDCOLLECTIVE ;  /* 0x000000000000791b */ /* 0x003fe20003800000 */
.L_x_8230:
[----:B------:R-:W-:Y:S02]  /*28480*/  IMAD.MOV.U32 R13, RZ, RZ, R34 ;  /* 0x000000ffff0d7224 */ /* 0x000fe400078e0022 */
[----:B------:R-:W-:-:S07]  /*28490*/  IMAD.MOV.U32 R9, RZ, RZ, R14 ;  /* 0x000000ffff097224 */ /* 0x000fce00078e000e */
[----:B------:R-:W-:Y:S05]  /*284a0*/  WARPSYNC.COLLECTIVE R15, `(.L_x_8231) ;  /* 0x000000000f087348 */ /* 0x000fea0003c00000 */
[----:B------:R0:W1:Y:S02]  /*284b0*/  SHFL.IDX P6, R14, R13, R12, R11 ;  /* 0x0000000c0d0e7389 */ /* 0x00006400000c000b */
[----:B01----:R-:W-:Y:S01]  /*284c0*/  ENDCOLLECTIVE ;  /* 0x000000000000791b */ /* 0x003fe20003800000 */
.L_x_8231:
[----:B------:R-:W-:Y:S05]  /*284d0*/  BRA `(.L_x_8232) ;  /* 0xfffffe4800d07947 */ /* 0x000fea000383ffff */
.L_x_7895:
[----:B------:R-:W-:Y:S01]  /*284e0*/  BSSY B1, `(.L_x_8233) ;  /* 0x0000008000017945 */ /* 0x000fe20003800000 */
[----:B------:R-:W-:Y:S02]  /*284f0*/  IMAD.MOV.U32 R13, RZ, RZ, R35 ;  /* 0x000000ffff0d7224 */ /* 0x000fe400078e0023 */
[----:B------:R-:W-:Y:S02]  /*28500*/  IMAD.MOV.U32 R12, RZ, RZ, 0x2 ;  /* 0x00000002ff0c7424 */ /* 0x000fe400078e00ff */
[----:B------:R-:W-:Y:S02]  /*28510*/  IMAD.MOV.U32 R11, RZ, RZ, 0x181f ;  /* 0x0000181fff0b7424 */ /* 0x000fe400078e00ff */
[----:B0-----:R-:W-:-:S07]  /*28520*/  IMAD.MOV.U32 R15, RZ, RZ, -0x1 ;  /* 0xffffffffff0f7424 */ /* 0x001fce00078e00ff */
[----:B------:R-:W-:Y:S05]  /*28530*/  WARPSYNC.COLLECTIVE R15, `(.L_x_8234) ;  /* 0x000000000f087348 */ /* 0x000fea0003c00000 */
[----:B------:R0:W1:Y:S02]  /*28540*/  SHFL.IDX P6, R14, R13, R12, R11 ;  /* 0x0000000c0d0e7389 */ /* 0x00006400000c000b */
[----:B01----:R-:W-:Y:S01]  /*28550*/  ENDCOLLECTIVE ;  /* 0x000000000000791b */ /* 0x003fe20003800000 */
.L_x_8234:
[----:B------:R-:W-:Y:S05]  /*28560*/  BSYNC B1 ;  /* 0x0000000000017941 */ /* 0x000fea0003800000 */
.L_x_8233:
[----:B------:R-:W-:Y:S02]  /*28570*/  IMAD.MOV.U32 R13, RZ, RZ, R32 ;  /* 0x000000ffff0d7224 */ /* 0x000fe400078e0020 */
[----:B------:R-:W-:Y:S02]  /*28580*/  IMAD.MOV.U32 R12, RZ, RZ, 0x2 ;  /* 0x00000002ff0c7424 */ /* 0x000fe400078e00ff */
[----:B------:R-:W-:Y:S02]  /*28590*/  IMAD.MOV.U32 R11, RZ, RZ, 0x181f ;  /* 0x0000181fff0b7424 */ /* 0x000fe400078e00ff */
[----:B------:R-:W-:Y:S02]  /*285a0*/  IMAD.MOV.U32 R15, RZ, RZ, -0x1 ;  /* 0xffffffffff0f7424 */ /* 0x000fe400078e00ff */
[----:B------:R-:W-:Y:S02]  /*285b0*/  IMAD.MOV.U32 R0, RZ, RZ, R14 ;  /* 0x000000ffff007224 */ /* 0x000fe400078e000e */
[----:B------:R-:W-:-:S07]  /*285c0*/  VIADD R10, R58, 0x40 ;  /* 0x000000403a0a7836 */ /* 0x000fce0000000000 */
[----:B------:R-:W-:Y:S05]  /*285d0*/  WARPSYNC.COLLECTIVE R15, `(.L_x_8235) ;  /* 0x000000000f087348 */ /* 0x000fea0003c00000 */
[----:B------:R0:W1:Y:S02]  /*285e0*/  SHFL.IDX P6, R14, R13, R12, R11 ;  /* 0x0000000c0d0e7389 */ /* 0x00006400000c000b */
[----:B01----:R-:W-:Y:S01]  /*285f0*/  ENDCOLLECTIVE ;  /* 0x000000000000791b */ /* 0x003fe20003800000 */
.L_x_8235:
        /* <DEDUP_REMOVED lines=8> */
.L_x_8236:
[----:B------:R-:W-:-:S05]  /*28680*/  @!P1 IADD3 R8, P2, R8, R21, RZ ;  /* 0x0000001508089210 */ /* 0x000fca0007f5e0ff */
[----:B------:R-:W-:Y:S02]  /*28690*/  @!P1 IMAD.X R9, R0, 0x1, R29, P2 ;  /* 0x0000000100099824 */ /* 0x000fe400010e061d */
[----:B------:R-:W-:Y:S02]  /*286a0*/  IMAD.MOV.U32 R13, RZ, RZ, R34 ;  /* 0x000000ffff0d7224 */ /* 0x000fe400078e0022 */
[----:B------:R-:W-:-:S07]  /*286b0*/  IMAD.MOV.U32 R20, RZ, RZ, R14 ;  /* 0x000000ffff147224 */ /* 0x000fce00078e000e */
[----:B------:R-:W-:Y:S05]  /*286c0*/  WARPSYNC.COLLECTIVE R15, `(.L_x_8237) ;  /* 0x000000000f087348 */ /* 0x000fea0003c00000 */
[----:B------:R0:W1:Y:S02]  /*286d0*/  SHFL.IDX P6, R14, R13, R12, R11 ;  /* 0x0000000c0d0e7389 */ /* 0x00006400000c000b */
[----:B01----:R-:W-:Y:S01]  /*286e0*/  ENDCOLLECTIVE ;  /* 0x000000000000791b */ /* 0x003fe20003800000 */
.L_x_8237:
[----:B------:R-:W2:Y:S01]  /*286f0*/  @!P1 LD.E.128 R8, desc[UR42][R8.64] ;  /* 0x0000002a08089980 */ /* 0x000ea2000c101d00 */
[----:B------:R-:W-:-:S05]  /*28700*/  @!P1 IADD3 R28, P2, R14, R21, RZ ;  /* 0x000000150e1c9210 */ /* 0x000fca0007f5e0ff */
[----:B------:R-:W-:-:S06]  /*28710*/  @!P1 IMAD.X R29, R20, 0x1, R29, P2 ;  /* 0x00000001141d9824 */ /* 0x000fcc00010e061d */
[----:B------:R-:W5:Y:S01]  /*28720*/  @!P1 LD.E.128 R28, desc[UR42][R28.64] ;  /* 0x0000002a1c1c9980 */ /* 0x000f62000c101d00 */
[----:B------:R-:W-:Y:S02]  /*28730*/  CS2R R20, SRZ ;  /* 0x0000000000147805 */ /* 0x000fe4000001ff00 */
[----:B------:R-:W-:Y:S01]  /*28740*/  CS2R R38, SRZ ;  /* 0x0000000000267805 */ /* 0x000fe2000001ff00 */
[----:B------:R-:W-:Y:S01]  /*28750*/  IMAD.MOV.U32 R13, RZ, RZ, R35 ;  /* 0x000000ffff0d7224 */ /* 0x000fe200078e0023 */
[----:B------:R-:W-:Y:S02]  /*28760*/  CS2R R40, SRZ ;  /* 0x0000000000287805 */ /* 0x000fe4000001ff00 */
[----:B------:R-:W-:Y:S01]  /*28770*/  CS2R R42, SRZ ;  /* 0x00000000002a7805 */ /* 0x000fe2000001ff00 */
[----:B--2---:R-:W-:Y:S02]  /*28780*/  @!P1 IMAD.MOV.U32 R21, RZ, RZ, R9 ;  /* 0x000000ffff159224 */ /* 0x004fe400078e0009 */
[----:B------:R-:W-:-:S02]  /*28790*/  @!P1 IMAD.MOV.U32 R39, RZ, RZ, R11 ;  /* 0x000000ffff279224 */ /* 0x000fc400078e000b */
[----:B------:R-:W-:Y:S02]  /*287a0*/  IMAD.MOV.U32 R12, RZ, RZ, R21 ;  /* 0x000000ffff0c7224 */ /* 0x000fe400078e0015 */
[----:B------:R-:W-:Y:S02]  /*287b0*/  IMAD.MOV.U32 R11, RZ, RZ, 0x181f ;  /* 0x0000181fff0b7424 */ /* 0x000fe400078e00ff */
[----:B------:R-:W-:Y:S01]  /*287c0*/  @!P1 IMAD.MOV.U32 R20, RZ, RZ, R8 ;  /* 0x000000ffff149224 */ /* 0x000fe200078e0008 */
[----:B------:R-:W-:Y:S01]  /*287d0*/  PRMT R66, R12, 0x7610, R66 ;  /* 0x000076100c427816 */ /* 0x000fe20000000042 */
[----:B------:R-:W-:Y:S02]  /*287e0*/  IMAD.MOV.U32 R12, RZ, RZ, 0x3 ;  /* 0x00000003ff0c7424 */ /* 0x000fe400078e00ff */
[----:B------:R-:W-:Y:S02]  /*287f0*/  IMAD.MOV.U32 R0, RZ, RZ, R20 ;  /* 0x000000ffff007224 */ /* 0x000fe400078e0014 */
[----:B------:R-:W-:-:S07]  /*28800*/  @!P1 IMAD.MOV.U32 R38, RZ, RZ, R10 ;  /* 0x000000ffff269224 */ /* 0x000fce00078e000a */
[----:B-----5:R-:W-:Y:S05]  /*28810*/  WARPSYNC.COLLECTIVE R15, `(.L_x_8238) ;  /* 0x000000000f087348 */ /* 0x020fea0003c00000 */
[----:B------:R0:W1:Y:S02]  /*28820*/  SHFL.IDX P6, R14, R13, R12, R11 ;  /* 0x0000000c0d0e7389 */ /* 0x00006400000c000b */
[----:B01---5:R-:W-:Y:S01]  /*28830*/  ENDCOLLECTIVE ;  /* 0x000000000000791b */ /* 0x023fe20003800000 */
.L_x_8238:
[----:B------:R-:W-:Y:S01]  /*28840*/  IMAD.MOV.U32 R9, RZ, RZ, R39 ;  /* 0x000000ffff097224 */ /* 0x000fe200078e0027 */
[----:B------:R-:W-:Y:S01]  /*28850*/  PRMT R65, R0, 0x7610, R65 ;  /* 0x0000761000417816 */ /* 0x000fe20000000041 */
[----:B------:R-:W-:Y:S02]  /*28860*/  IMAD.MOV.U32 R8, RZ, RZ, R38 ;  /* 0x000000ffff087224 */ /* 0x000fe400078e0026 */
[----:B------:R-:W-:Y:S01]  /*28870*/  @!P1 IMAD.MOV.U32 R40, RZ, RZ, R28 ;  /* 0x000000ffff289224 */ /* 0x000fe200078e001c */
[----:B------:R-:W-:Y:S01]  /*28880*/  PRMT R54, R9, 0x7610, R54 ;  /* 0x0000761009367816 */ /* 0x000fe20000000036 */
[----:B------:R-:W-:Y:S01]  /*28890*/  @!P1 IMAD.MOV.U32 R41, RZ, RZ, R29 ;  /* 0x000000ffff299224 */ /* 0x000fe200078e001d */
[----:B------:R-:W-:Y:S01]  /*288a0*/  PRMT R53, R8, 0x7610, R53 ;  /* 0x0000761008357816 */ /* 0x000fe20000000035 */
[----:B------:R-:W-:Y:S02]  /*288b0*/  @!P1 IMAD.MOV.U32 R42, RZ, RZ, R30 ;  /* 0x000000ffff2a9224 */ /* 0x000fe400078e001e */
[----:B------:R-:W-:-:S02]  /*288c0*/  @!P1 IMAD.MOV.U32 R43, RZ, RZ, R31 ;  /* 0x000000ffff2b9224 */ /* 0x000fc400078e001f */
[----:B------:R-:W-:Y:S02]  /*288d0*/  IMAD.MOV.U32 R13, RZ, RZ, R32 ;  /* 0x000000ffff0d7224 */ /* 0x000fe400078e0020 */
[----:B------:R-:W-:Y:S02]  /*288e0*/  IMAD.MOV.U32 R8, RZ, RZ, R40 ;  /* 0x000000ffff087224 */ /* 0x000fe400078e0028 */
[----:B------:R-:W-:Y:S02]  /*288f0*/  IMAD.MOV.U32 R9, RZ, RZ, R41 ;  /* 0x000000ffff097224 */ /* 0x000fe400078e0029 */
[----:B------:R-:W-:Y:S01]  /*28900*/  IMAD.MOV.U32 R10, RZ, RZ, R42 ;  /* 0x000000ffff0a7224 */ /* 0x000fe200078e002a */
[----:B------:R-:W-:Y:S02]  /*28910*/  PRMT R72, R8, 0x7610, R72 ;  /* 0x0000761008487816 */ /* 0x000fe40000000048 */
[----:B------:R-:W-:Y:S01]  /*28920*/  PRMT R73, R9, 0x7610, R73 ;  /* 0x0000761009497816 */ /* 0x000fe20000000049 */
[----:B------:R-:W-:Y:S01]  /*28930*/  IMAD.MOV.U32 R0, RZ, RZ, R14 ;  /* 0x000000ffff007224 */ /* 0x000fe200078e000e */
[----:B------:R-:W-:-:S07]  /*28940*/  PRMT R74, R10, 0x7610, R74 ;  /* 0x000076100a4a7816 */ /* 0x000fce000000004a */
[----:B------:R-:W-:Y:S05]  /*28950*/  WARPSYNC.COLLECTIVE R15, `(.L_x_8239) ;  /* 0x000000000f087348 */ /* 0x000fea0003c00000 */
[----:B------:R0:W1:Y:S02]  /*28960*/  SHFL.IDX P6, R14, R13, R12, R11 ;  /* 0x0000000c0d0e7389 */ /* 0x00006400000c000b */
[----:B01----:R-:W-:Y:S01]  /*28970*/  ENDCOLLECTIVE ;  /* 0x000000000000791b */ /* 0x003fe20003800000 */
.L_x_8239:
[----:B------:R-:W-:Y:S01]  /*28980*/  CS2R R8, SRZ ;  /* 0x0000000000087805 */ /* 0x000fe2000001ff00 */
[----:B------:R-:W-:Y:S02]  /*28990*/  IMAD.MOV.U32 R13, RZ, RZ, R33 ;  /* 0x000000ffff0d7224 */ /* 0x000fe400078e0021 */
[----:B------:R-:W-:-:S07]  /*289a0*/  IMAD.MOV.U32 R32, RZ, RZ, R14 ;  /* 0x000000ffff207224 */ /* 0x000fce00078e000e */
[----:B------:R-:W-:Y:S05]  /*289b0*/  WARPSYNC.COLLECTIVE R15, `(.L_x_8240) ;  /* 0x000000000f087348 */ /* 0x000fea0003c00000 */
[----:B------:R0:W1:Y:S02]  /*289c0*/  SHFL.IDX P6, R14, R13, R12, R11 ;  /* 0x0000000c0d0e7389 */ /* 0x00006400000c000b */
[----:B01----:R-:W-:Y:S01]  /*289d0*/  ENDCOLLECTIVE ;  /* 0x000000000000791b */ /* 0x003fe20003800000 */
.L_x_8240:
[----:B------:R-:W-:Y:S02]  /*289e0*/  IMAD.MOV.U32 R13, RZ, RZ, R34 ;  /* 0x000000ffff0d7224 */ /* 0x000fe400078e0022 */
[----:B------:R-:W-:-:S07]  /*289f0*/  IMAD.MOV.U32 R33, RZ, RZ, R14 ;  /* 0x000000ffff217224 */ /* 0x000fce00078e000e */
[----:B------:R-:W-:Y:S05]  /*28a00*/  WARPSYNC.COLLECTIVE R15, `(.L_x_8241) ;  /* 0x000000000f087348 */ /* 0x000fea0003c00000 */
[----:B------:R0:W1:Y:S02]  /*28a10*/  SHFL.IDX P6, R14, R13, R12, R11 ;  /* 0x0000000c0d0e7389 */ /* 0x00006400000c000b */
[----:B01----:R-:W-:Y:S01]  /*28a20*/  ENDCOLLECTIVE ;  /* 0x000000000000791b */ /* 0x003fe20003800000 */
.L_x_8241:
[----:B------:R-:W-:-:S05]  /*28a30*/  IMAD.MOV.U32 R11, RZ, RZ, R43 ;  /* 0x000000ffff0b7224 */ /* 0x000fca00078e002b */
[----:B------:R-:W-:Y:S01]  /*28a40*/  PRMT R75, R11, 0x7610, R75 ;  /* 0x000076100b4b7816 */ /* 0x000fe2000000004b */
[----:B------:R-:W-:Y:S01]  /*28a50*/  IMAD.MOV.U32 R34, RZ, RZ, R14 ;  /* 0x000000ffff227224 */ /* 0x000fe200078e000e */
[----:B------:R-:W-:Y:S06]  /*28a60*/  BRA `(.L_x_8242) ;  /* 0xfffffe4800c07947 */ /* 0x000fec000383ffff */
.L_x_7899:
[----:B0-----:R0:W1:Y:S02]  /*28a70*/  SYNCS.PHASECHK.TRANS64.TRYWAIT P4, [R2+URZ+0x28800], R29 ;  /* 0x0288001d020075a7 */ /* 0x001064000808017f */
[----:B-1----:R-:W-:Y:S05]  /*28a80*/  @!P4 NANOSLEEP.SYNCS 0x989680 ;  /* 0x009896800000c95d */ /* 0x002fea0003900000 */
[----:B------:R-:W1:Y:S02]  /*28a90*/  @!P4 SYNCS.PHASECHK.TRANS64 P4, [R2+URZ+0x28800], R29 ;  /* 0x0288001d0200c5a7 */ /* 0x000e64000808007f */
[----:B-1----:R-:W-:Y:S05]  /*28aa0*/  @!P4 BRA `(.L_x_7899) ;  /* 0xfffffffc00f0c947 */ /* 0x002fea000383ffff */
[----:B------:R-:W-:Y:S05]  /*28ab0*/  BRA `(.L_x_8243) ;  /* 0xfffffe4c00647947 */ /* 0x000fea000383ffff */
.L_x_7909:
[----:B-1----:R1:W2:Y:S02]  /*28ac0*/  SYNCS.PHASECHK.TRANS64.TRYWAIT P2, [R3+URZ+0x28830], R0 ;  /* 0x02883000030075a7 */ /* 0x0022a4000804017f */
[----:B--2---:R-:W-:Y:S05]  /*28ad0*/  @!P2 NANOSLEEP.SYNCS 0x989680 ;  /* 0x009896800000a95d */ /* 0x004fea0003900000 */
[----:B------:R-:W2:Y:S02]  /*28ae0*/  @!P2 SYNCS.PHASECHK.TRANS64 P2, [R3+URZ+0x28830], R0 ;  /* 0x028830000300a5a7 */ /* 0x000ea4000804007f */
[----:B--2---:R-:W-:Y:S05]  /*28af0*/  @!P2 BRA `(.L_x_7909) ;  /* 0xfffffffc00f0a947 */ /* 0x004fea000383ffff */
[----:B------:R-:W-:Y:S05]  /*28b00*/  BRA `(.L_x_7908) ;  /* 0xfffffe6800607947 */ /* 0x000fea000383ffff */
.L_x_7927:
[----:B-1----:R1:W2:Y:S02]  /*28b10*/  SYNCS.PHASECHK.TRANS64.TRYWAIT P5, [R11+URZ+0x28830], R6 ;  /* 0x028830060b0075a7 */ /* 0x0022a400080a017f */
[----:B--2---:R-:W-:Y:S05]  /*28b20*/  @!P5 NANOSLEEP.SYNCS 0x989680 ;  /* 0x009896800000d95d */ /* 0x004fea0003900000 */
[----:B------:R-:W2:Y:S02]  /*28b30*/  @!P5 SYNCS.PHASECHK.TRANS64 P5, [R11+URZ+0x28830], R6 ;  /* 0x028830060b00d5a7 */ /* 0x000ea400080a007f */
[----:B--2---:R-:W-:Y:S05]  /*28b40*/  @!P5 BRA `(.L_x_7927) ;  /* 0xfffffffc00f0d947 */ /* 0x004fea000383ffff */
[----:B------:R-:W-:Y:S05]  /*28b50*/  BRA `(.L_x_7926) ;  /* 0xfffffe9c00347947 */ /* 0x000fea000383ffff */
.L_x_7931:
[----:B-1----:R1:W2:Y:S02]  /*28b60*/  SYNCS.PHASECHK.TRANS64.TRYWAIT P4, [R10+URZ+0x28850], R6 ;  /* 0x028850060a0075a7 */ /* 0x0022a4000808017f */
[----:B--2---:R-:W-:Y:S05]  /*28b70*/  @!P4 NANOSLEEP.SYNCS 0x989680 ;  /* 0x009896800000c95d */ /* 0x004fea0003900000 */
[----:B------:R-:W2:Y:S02]  /*28b80*/  @!P4 SYNCS.PHASECHK.TRANS64 P4, [R10+URZ+0x28850], R6 ;  /* 0x028850060a00c5a7 */ /* 0x000ea4000808007f */
[----:B--2---:R-:W-:Y:S05]  /*28b90*/  @!P4 BRA `(.L_x_7931) ;  /* 0xfffffffc00f0c947 */ /* 0x004fea000383ffff */
[----:B------:R-:W-:Y:S05]  /*28ba0*/  BRA `(.L_x_7928) ;  /* 0xfffffea000347947 */ /* 0x000fea000383ffff */
.L_x_7950:
[----:B-1----:R1:W2:Y:S02]  /*28bb0*/  SYNCS.PHASECHK.TRANS64.TRYWAIT P3, [R0+URZ+0x28830], R11 ;  /* 0x0288300b000075a7 */ /* 0x0022a4000806017f */
[----:B--2---:R-:W-:Y:S05]  /*28bc0*/  @!P3 NANOSLEEP.SYNCS 0x989680 ;  /* 0x009896800000b95d */ /* 0x004fea0003900000 */
[----:B------:R-:W2:Y:S02]  /*28bd0*/  @!P3 SYNCS.PHASECHK.TRANS64 P3, [R0+URZ+0x28830], R11 ;  /* 0x0288300b0000b5a7 */ /* 0x000ea4000806007f */
[----:B--2---:R-:W-:Y:S05]  /*28be0*/  @!P3 BRA `(.L_x_7950) ;  /* 0xfffffffc00f0b947 */ /* 0x004fea000383ffff */
[----:B------:R-:W-:Y:S05]  /*28bf0*/  BRA `(.L_x_7949) ;  /* 0xfffffed000407947 */ /* 0x000fea000383ffff */
.L_x_7954:
[----:B-1----:R1:W2:Y:S02]  /*28c00*/  SYNCS.PHASECHK.TRANS64.TRYWAIT P2, [R8+URZ+0x28850], R0 ;  /* 0x02885000080075a7 */ /* 0x0022a4000804017f */
[----:B--2---:R-:W-:Y:S05]  /*28c10*/  @!P2 NANOSLEEP.SYNCS 0x989680 ;  /* 0x009896800000a95d */ /* 0x004fea0003900000 */
[----:B------:R-:W2:Y:S02]  /*28c20*/  @!P2 SYNCS.PHASECHK.TRANS64 P2, [R8+URZ+0x28850], R0 ;  /* 0x028850000800a5a7 */ /* 0x000ea4000804007f */
[----:B--2---:R-:W-:Y:S05]  /*28c30*/  @!P2 BRA `(.L_x_7954) ;  /* 0xfffffffc00f0a947 */ /* 0x004fea000383ffff */
[----:B------:R-:W-:Y:S05]  /*28c40*/  BRA `(.L_x_7951) ;  /* 0xfffffed400407947 */ /* 0x000fea000383ffff */
.L_x_7961:
[----:B-1----:R1:W2:Y:S02]  /*28c50*/  SYNCS.PHASECHK.TRANS64.TRYWAIT P3, [R0+URZ+0x28830], R11 ;  /* 0x0288300b000075a7 */ /* 0x0022a4000806017f */
[----:B--2---:R-:W-:Y:S05]  /*28c60*/  @!P3 NANOSLEEP.SYNCS 0x989680 ;  /* 0x009896800000b95d */ /* 0x004fea0003900000 */
[----:B------:R-:W2:Y:S02]  /*28c70*/  @!P3 SYNCS.PHASECHK.TRANS64 P3, [R0+URZ+0x28830], R11 ;  /* 0x0288300b0000b5a7 */ /* 0x000ea4000806007f */
[----:B--2---:R-:W-:Y:S05]  /*28c80*/  @!P3 BRA `(.L_x_7961) ;  /* 0xfffffffc00f0b947 */ /* 0x004fea000383ffff */
[----:B------:R-:W-:Y:S05]  /*28c90*/  BRA `(.L_x_7960) ;  /* 0xfffffef000947947 */ /* 0x000fea000383ffff */
.L_x_7965:
[----:B-1----:R1:W2:Y:S02]  /*28ca0*/  SYNCS.PHASECHK.TRANS64.TRYWAIT P2, [R8+URZ+0x28850], R0 ;  /* 0x02885000080075a7 */ /* 0x0022a4000804017f */
[----:B--2---:R-:W-:Y:S05]  /*28cb0*/  @!P2 NANOSLEEP.SYNCS 0x989680 ;  /* 0x009896800000a95d */ /* 0x004fea0003900000 */
[----:B------:R-:W2:Y:S02]  /*28cc0*/  @!P2 SYNCS.PHASECHK.TRANS64 P2, [R8+URZ+0x28850], R0 ;  /* 0x028850000800a5a7 */ /* 0x000ea4000804007f */
[----:B--2---:R-:W-:Y:S05]  /*28cd0*/  @!P2 BRA `(.L_x_7965) ;  /* 0xfffffffc00f0a947 */ /* 0x004fea000383ffff */
[----:B------:R-:W-:Y:S05]  /*28ce0*/  BRA `(.L_x_7962) ;  /* 0xfffffef400947947 */ /* 0x000fea000383ffff */
.L_x_7978:
[----:B-1----:R1:W2:Y:S02]  /*28cf0*/  SYNCS.PHASECHK.TRANS64.TRYWAIT P0, [R10+URZ+0x28850], R3 ;  /* 0x028850030a0075a7 */ /* 0x0022a4000800017f */
[----:B--2---:R-:W-:Y:S05]  /*28d00*/  @!P0 NANOSLEEP.SYNCS 0x989680 ;  /* 0x009896800000895d */ /* 0x004fea0003900000 */
[----:B------:R-:W2:Y:S02]  /*28d10*/  @!P0 SYNCS.PHASECHK.TRANS64 P0, [R10+URZ+0x28850], R3 ;  /* 0x028850030a0085a7 */ /* 0x000ea4000800007f */
[----:B--2---:R-:W-:Y:S05]  /*28d20*/  @!P0 BRA `(.L_x_7978) ;  /* 0xfffffffc00f08947 */ /* 0x004fea000383ffff */
[----:B------:R-:W-:Y:S05]  /*28d30*/  BRA `(.L_x_7977) ;  /* 0xffffff2000dc7947 */ /* 0x000fea000383ffff */
.L_x_7983:
[----:B------:R-:W-:Y:S02]  /*28d40*/  IMAD.MOV.U32 R13, RZ, RZ, R8 ;  /* 0x000000ffff0d7224 */ /* 0x000fe400078e0008 */
[----:B------:R-:W-:Y:S02]  /*28d50*/  IMAD.MOV.U32 R12, RZ, RZ, RZ ;  /* 0x000000ffff0c7224 */ /* 0x000fe400078e00ff */
[----:B------:R-:W-:Y:S02]  /*28d60*/  IMAD.MOV.U32 R11, RZ, RZ, 0x181f ;  /* 0x0000181fff0b7424 */ /* 0x000fe400078e00ff */
[----:B------:R-:W-:-:S07]  /*28d70*/  IMAD.MOV.U32 R15, RZ, RZ, -0x1 ;  /* 0xffffffffff0f7424 */ /* 0x000fce00078e00ff */
[----:B-----5:R-:W-:Y:S05]  /*28d80*/  WARPSYNC.COLLECTIVE R15, `(.L_x_8244) ;  /* 0x000000000f087348 */ /* 0x020fea0003c00000 */
[----:B------:R0:W1:Y:S02]  /*28d90*/  SHFL.IDX P6, R14, R13, R12, R11 ;  /* 0x0000000c0d0e7389 */ /* 0x00006400000c000b */
[----:B01---5:R-:W-:Y:S01]  /*28da0*/  ENDCOLLECTIVE ;  /* 0x000000000000791b */ /* 0x023fe20003800000 */
.L_x_8244:
[----:B------:R-:W-:Y:S02]  /*28db0*/  IMAD.MOV.U32 R13, RZ, RZ, R0 ;  /* 0x000000ffff0d7224 */ /* 0x000fe400078e0000 */
[----:B------:R-:W-:-:S07]  /*28dc0*/  IMAD.MOV.U32 R3, RZ, RZ, R14 ;  /* 0x000000ffff037224 */ /* 0x000fce00078e000e */
[----:B------:R-:W-:Y:S05]  /*28dd0*/  WARPSYNC.COLLECTIVE R15, `(.L_x_8245) ;  /* 0x000000000f087348 */ /* 0x000fea0003c00000 */
[----:B------:R0:W1:Y:S02]  /*28de0*/  SHFL.IDX P6, R14, R13, R12, R11 ;  /* 0x0000000c0d0e7389 */ /* 0x00006400000c000b */
[----:B01----:R-:W-:Y:S01]  /*28df0*/  ENDCOLLECTIVE ;  /* 0x000000000000791b */ /* 0x003fe20003800000 */
.L_x_8245:
[----:B------:R-:W-:Y:S05]  /*28e00*/  BRA `(.L_x_8246) ;  /* 0xffffff3c00ac7947 */ /* 0x000fea000383ffff */
.L_x_7986:
        /* <DEDUP_REMOVED lines=8> */
.L_x_8248:
[----:B------:R-:W-:Y:S05]  /*28e90*/  BSYNC B1 ;  /* 0x0000000000017941 */ /* 0x000fea0003800000 */
.L_x_8247:
        /* <DEDUP_REMOVED lines=8> */
.L_x_8249:
[----:B------:R-:W-:Y:S05]  /*28f20*/  BRA `(.L_x_8250) ;  /* 0xffffff3c00a87947 */ /* 0x000fea000383ffff */
.L_x_7989:
        /* <DEDUP_REMOVED lines=8> */
.L_x_8252:
[----:B------:R-:W-:Y:S05]  /*28fb0*/  BSYNC B1 ;  /* 0x0000000000017941 */ /* 0x000fea0003800000 */
.L_x_8251:
        /* <DEDUP_REMOVED lines=8> */
.L_x_8253:
[----:B------:R-:W-:Y:S05]  /*29040*/  BRA `(.L_x_8254) ;  /* 0xffffff3c00a87947 */ /* 0x000fea000383ffff */
.L_x_7992:
        /* <DEDUP_REMOVED lines=8> */
.L_x_8256:
[----:B------:R-:W-:Y:S05]  /*290d0*/  BSYNC B1 ;  /* 0x0000000000017941 */ /* 0x000fea0003800000 */
.L_x_8255:
        /* <DEDUP_REMOVED lines=8> */
.L_x_8257:
[----:B------:R-:W-:Y:S05]  /*29160*/  BRA `(.L_x_8258) ;  /* 0xffffff3c00a87947 */ /* 0x000fea000383ffff */
.L_x_7994:
[----:B------:R-:W-:Y:S02]  /*29170*/  IMAD.MOV.U32 R13, RZ, RZ, R4 ;  /* 0x000000ffff0d7224 */ /* 0x000fe400078e0004 */
[----:B------:R-:W-:Y:S02]  /*29180*/  IMAD.MOV.U32 R12, RZ, RZ, RZ ;  /* 0x000000ffff0c7224 */ /* 0x000fe400078e00ff */
[----:B------:R-:W-:Y:S02]  /*29190*/  IMAD.MOV.U32 R11, RZ, RZ, 0x1c1f ;  /* 0x00001c1fff0b7424 */ /* 0x000fe400078e00ff */
[----:B------:R-:W-:-:S07]  /*291a0*/  IMAD.MOV.U32 R15, RZ, RZ, -0x1 ;  /* 0xffffffffff0f7424 */ /* 0x000fce00078e00ff */
[----:B------:R-:W-:Y:S05]  /*291b0*/  WARPSYNC.COLLECTIVE R15, `(.L_x_8259) ;  /* 0x000000000f087348 */ /* 0x000fea0003c00000 */
[----:B------:R0:W1:Y:S02]  /*291c0*/  SHFL.IDX P6, R14, R13, R12, R11 ;  /* 0x0000000c0d0e7389 */ /* 0x00006400000c000b */
[----:B01----:R-:W-:Y:S01]  /*291d0*/  ENDCOLLECTIVE ;  /* 0x000000000000791b */ /* 0x003fe20003800000 */
.L_x_8259:
[----:B------:R-:W-:Y:S02]  /*291e0*/  IMAD.MOV.U32 R13, RZ, RZ, R3 ;  /* 0x000000ffff0d7224 */ /* 0x000fe400078e0003 */
[----:B------:R-:W-:-:S07]  /*291f0*/  IMAD.MOV.U32 R0, RZ, RZ, R14 ;  /* 0x000000ffff007224 */ /* 0x000fce00078e000e */
[----:B------:R-:W-:Y:S05]  /*29200*/  WARPSYNC.COLLECTIVE R15, `(.L_x_8260) ;  /* 0x000000000f087348 */ /* 0x000fea0003c00000 */
[----:B------:R0:W1:Y:S02]  /*29210*/  SHFL.IDX P6, R14, R13, R12, R11 ;  /* 0x0000000c0d0e7389 */ /* 0x00006400000c000b */
[----:B01----:R-:W-:Y:S01]  /*29220*/  ENDCOLLECTIVE ;  /* 0x000000000000791b */ /* 0x003fe20003800000 */
.L_x_8260:
[----:B------:R-:W-:Y:S05]  /*29230*/  BRA `(.L_x_8261) ;  /* 0xffffff4000647947 */ /* 0x000fea000383ffff */
.L_x_7997:
[----:B------:R-:W-:Y:S01]  /*29240*/  BSSY B1, `(.L_x_8262) ;  /* 0x0000008000017945 */ /* 0x000fe20003800000 */
[----:B0-----:R-:W-:Y:S02]  /*29250*/  IMAD.MOV.U32 R13, RZ, RZ, R4 ;  /* 0x000000ffff0d7224 */ /* 0x001fe400078e0004 */
[----:B------:R-:W-:Y:S02]  /*29260*/  IMAD.MOV.U32 R12, RZ, RZ, 0x1 ;  /* 0x00000001ff0c7424 */ /* 0x000fe400078e00ff */
[----:B------:R-:W-:Y:S02]  /*29270*/  IMAD.MOV.U32 R11, RZ, RZ, 0x1c1f ;  /* 0x00001c1fff0b7424 */ /* 0x000fe400078e00ff */
[----:B------:R-:W-:-:S07]  /*29280*/  IMAD.MOV.U32 R15, RZ, RZ, -0x1 ;  /* 0xffffffffff0f7424 */ /* 0x000fce00078e00ff */
[----:B-12---:R-:W-:Y:S05]  /*29290*/  WARPSYNC.COLLECTIVE R15, `(.L_x_8263) ;  /* 0x000000000f087348 */ /* 0x006fea0003c00000 */
[----:B--2---:R0:W2:Y:S02]  /*292a0*/  SHFL.IDX P6, R14, R13, R12, R11 ;  /* 0x0000000c0d0e7389 */ /* 0x0040a400000c000b */
[----:B012---:R-:W-:Y:S01]  /*292b0*/  ENDCOLLECTIVE ;  /* 0x000000000000791b */ /* 0x007fe20003800000 */
.L_x_8263:
[----:B------:R-:W-:Y:S05]  /*292c0*/  BSYNC B1 ;  /* 0x0000000000017941 */ /* 0x000fea0003800000 */
.L_x_8262:
        /* <DEDUP_REMOVED lines=8> */
.L_x_8264:
[----:B------:R-:W-:Y:S05]  /*29350*/  BRA `(.L_x_8265) ;  /* 0xffffff4400707947 */ /* 0x000fea000383ffff */
.L_x_8001:
[----:B------:R-:W-:Y:S02]  /*29360*/  IMAD.MOV.U32 R13, RZ, RZ, R4 ;  /* 0x000000ffff0d7224 */ /* 0x000fe400078e0004 */
[----:B------:R-:W-:Y:S02]  /*29370*/  IMAD.MOV.U32 R12, RZ, RZ, RZ ;  /* 0x000000ffff0c7224 */ /* 0x000fe400078e00ff */
[----:B------:R-:W-:Y:S02]  /*29380*/  IMAD.MOV.U32 R11, RZ, RZ, 0x181f ;  /* 0x0000181fff0b7424 */ /* 0x000fe400078e00ff */
[----:B------:R-:W-:-:S07]  /*29390*/  IMAD.MOV.U32 R15, RZ, RZ, -0x1 ;  /* 0xffffffffff0f7424 */ /* 0x000fce00078e00ff */
[----:B01----:R-:W-:Y:S05]  /*293a0*/  WARPSYNC.COLLECTIVE R15, `(.L_x_8266) ;  /* 0x000000000f087348 */ /* 0x003fea0003c00000 */
[----:B------:R2:W3:Y:S02]  /*293b0*/  SHFL.IDX P6, R14, R13, R12, R11 ;  /* 0x0000000c0d0e7389 */ /* 0x0004e400000c000b */
[----:B0123--:R-:W-:Y:S01]  /*293c0*/  ENDCOLLECTIVE ;  /* 0x000000000000791b */ /* 0x00ffe20003800000 */
.L_x_8266:
[----:B------:R-:W-:Y:S02]  /*293d0*/  IMAD.MOV.U32 R13, RZ, RZ, R0 ;  /* 0x000000ffff0d7224 */ /* 0x000fe400078e0000 */
[----:B------:R-:W-:-:S07]  /*293e0*/  IMAD.MOV.U32 R3, RZ, RZ, R14 ;  /* 0x000000ffff037224 */ /* 0x000fce00078e000e */
[----:B------:R-:W-:Y:S05]  /*293f0*/  WARPSYNC.COLLECTIVE R15, `(.L_x_8267) ;  /* 0x000000000f087348 */ /* 0x000fea0003c00000 */
[----:B------:R0:W1:Y:S02]  /*29400*/  SHFL.IDX P6, R14, R13, R12, R11 ;  /* 0x0000000c0d0e7389 */ /* 0x00006400000c000b */
[----:B01----:R-:W-:Y:S01]  /*29410*/  ENDCOLLECTIVE ;  /* 0x000000000000791b */ /* 0x003fe20003800000 */
.L_x_8267:
[----:B------:R-:W-:Y:S05]  /*29420*/  BRA `(.L_x_8268) ;  /* 0xffffff50007c7947 */ /* 0x000fea000383ffff */
.L_x_8004:
[----:B------:R-:W-:Y:S01]  /*29430*/  BSSY B1, `(.L_x_8269) ;  /* 0x0000008000017945 */ /* 0x000fe20003800000 */
[----:B------:R-:W-:Y:S02]  /*29440*/  IMAD.MOV.U32 R13, RZ, RZ, R4 ;  /* 0x000000ffff0d7224 */ /* 0x000fe400078e0004 */
[----:B------:R-:W-:Y:S02]  /*29450*/  IMAD.MOV.U32 R12, RZ, RZ, 0x1 ;  /* 0x00000001ff0c7424 */ /* 0x000fe400078e00ff */
[----:B------:R-:W-:Y:S02]  /*29460*/  IMAD.MOV.U32 R11, RZ, RZ, 0x181f ;  /* 0x0000181fff0b7424 */ /* 0x000fe400078e00ff */
[----:B---3--:R-:W-:-:S07]  /*29470*/  IMAD.MOV.U32 R15, RZ, RZ, -0x1 ;  /* 0xffffffffff0f7424 */ /* 0x008fce00078e00ff */
[----:B012-4-:R-:W-:Y:S05]  /*29480*/  WARPSYNC.COLLECTIVE R15, `(.L_x_8270) ;  /* 0x000000000f087348 */ /* 0x017fea0003c00000 */
[----:B----4-:R3:W4:Y:S02]  /*29490*/  SHFL.IDX P6, R14, R13, R12, R11 ;  /* 0x0000000c0d0e7389 */ /* 0x01072400000c000b */
[----:B01234-:R-:W-:Y:S01]  /*294a0*/  ENDCOLLECTIVE ;  /* 0x000000000000791b */ /* 0x01ffe20003800000 */
.L_x_8270:
[----:B------:R-:W-:Y:S05]  /*294b0*/  BSYNC B1 ;  /* 0x0000000000017941 */ /* 0x000fea0003800000 */
.L_x_8269:
        /* <DEDUP_REMOVED lines=8> */
.L_x_8271:
[----:B------:R-:W-:Y:S05]  /*29540*/  BRA `(.L_x_8272) ;  /* 0xffffff50007c7947 */ /* 0x000fea000383ffff */
.L_x_8007:
        /* <DEDUP_REMOVED lines=8> */
.L_x_8274:
[----:B------:R-:W-:Y:S05]  /*295d0*/  BSYNC B1 ;  /* 0x0000000000017941 */ /* 0x000fea0003800000 */
.L_x_8273:
        /* <DEDUP_REMOVED lines=8> */
.L_x_8275:
[----:B------:R-:W-:Y:S05]  /*29660*/  BRA `(.L_x_8276) ;  /* 0xffffff50007c7947 */ /* 0x000fea000383ffff */
.L_x_8010:
[----:B------:R-:W-:Y:S01]  /*29670*/  BSSY B1, `(.L_x_8277) ;  /* 0x0000008000017945 */ /* 0x000fe20003800000 */
[----:B------:R-:W-:Y:S02]  /*29680*/  IMAD.MOV.U32 R13, RZ, RZ, R4 ;  /* 0x000000ffff0d7224 */ /* 0x000fe400078e0004 */
[----:B------:R-:W-:Y:S02]  /*29690*/  IMAD.MOV.U32 R12, RZ, RZ, 0x3 ;  /* 0x00000003ff0c7424 */ /* 0x000fe400078e00ff */
[----:B------:R-:W-:Y:S02]  /*296a0*/  IMAD.MOV.U32 R11, RZ, RZ, 0x181f ;  /* 0x0000181fff0b7424 */ /* 0x000fe400078e00ff */
[----:B0-----:R-:W-:-:S07]  /*296b0*/  IMAD.MOV.U32 R15, RZ, RZ, -0x1 ;  /* 0xffffffffff0f7424 */ /* 0x001fce00078e00ff */
[----:B-1234-:R-:W-:Y:S05]  /*296c0*/  WARPSYNC.COLLECTIVE R15, `(.L_x_8278) ;  /* 0x000000000f087348 */ /* 0x01efea0003c00000 */
[----:B------:R0:W0:Y:S02]  /*296d0*/  SHFL.IDX P6, R14, R13, R12, R11 ;  /* 0x0000000c0d0e7389 */ /* 0x00002400000c000b */
[----:B01234-:R-:W-:Y:S01]  /*296e0*/  ENDCOLLECTIVE ;  /* 0x000000000000791b */ /* 0x01ffe20003800000 */
.L_x_8278:
[----:B------:R-:W-:Y:S05]  /*296f0*/  BSYNC B1 ;  /* 0x0000000000017941 */ /* 0x000fea0003800000 */
.L_x_8277:
        /* <DEDUP_REMOVED lines=8> */
.L_x_8279:
[----:B------:R-:W-:Y:S05]  /*29780*/  BRA `(.L_x_8280) ;  /* 0xffffff50007c7947 */ /* 0x000fea000383ffff */
.L_x_8037:
        /* <DEDUP_REMOVED lines=11> */
.L_x_8282:
[----:B------:R-:W-:Y:S05]  /*29840*/  BSYNC B1 ;  /* 0x0000000000017941 */ /* 0x000fea0003800000 */
.L_x_8281:
[----:B------:R-:W-:Y:S05]  /*29850*/  BRA `(.L_x_8283) ;  /* 0xffffff7000b07947 */ /* 0x000fea000383ffff */
.L_x_8039:
[----:B------:R-:W-:Y:S01]  /*29860*/  BSSY B1, `(.L_x_8284) ;  /* 0x0000006000017945 */ /* 0x000fe20003800000 */
[----:B0-----:R-:W-:-:S07]  /*29870*/  IMAD.MOV.U32 R15, RZ, RZ, -0x1 ;  /* 0xffffffffff0f7424 */ /* 0x001fce00078e00ff */
[----:B-1----:R-:W-:Y:S05]  /*29880*/  WARPSYNC.COLLECTIVE R15, `(.L_x_8285) ;  /* 0x000000000f0c7348 */ /* 0x002fea0003c00000 */
[----:B------:R-:W-:Y:S02]  /*29890*/  ELECT P6, UR62, PT ;  /* 0x00000000003e782f */ /* 0x000fe400038c0000 */
[----:B------:R-:W-:Y:S01]  /*298a0*/  MOV R14, UR62 ;  /* 0x0000003e000e7c02 */ /* 0x000fe20008000f00 */
[----:B-1----:R-:W-:Y:S10]  /*298b0*/  ENDCOLLECTIVE ;  /* 0x000000000000791b */ /* 0x002ff40003800000 */
.L_x_8285:
[----:B------:R-:W-:Y:S05]  /*298c0*/  BSYNC B1 ;  /* 0x0000000000017941 */ /* 0x000fea0003800000 */
.L_x_8284:
[----:B------:R-:W-:Y:S01]  /*298d0*/  PLOP3.LUT P1, PT, P6, PT, PT, 0x80, 0x0 ;  /* 0x000000000000781c */ /* 0x000fe2000372f070 */
[----:B------:R-:W-:-:S12]  /*298e0*/  BRA `(.L_x_8038) ;  /* 0xffffff7000a47947 */ /* 0x000fd8000383ffff */
.L_x_8041:
[----:B-1----:R1:W2:Y:S02]  /*298f0*/  SYNCS.PHASECHK.TRANS64.TRYWAIT P0, [R18+URZ+0x28820], R4 ;  /* 0x02882004120075a7 */ /* 0x0022a4000800017f */
[----:B--2---:R-:W-:Y:S05]  /*29900*/  @!P0 NANOSLEEP.SYNCS 0x989680 ;  /* 0x009896800000895d */ /* 0x004fea0003900000 */
[----:B------:R-:W2:Y:S02]  /*29910*/  @!P0 SYNCS.PHASECHK.TRANS64 P0, [R18+URZ+0x28820], R4 ;  /* 0x02882004120085a7 */ /* 0x000ea4000800007f */
[----:B--2---:R-:W-:Y:S05]  /*29920*/  @!P0 BRA `(.L_x_8041) ;  /* 0xfffffffc00f08947 */ /* 0x004fea000383ffff */
[----:B------:R-:W-:Y:S05]  /*29930*/  BRA `(.L_x_8286) ;  /* 0xffffff7000b47947 */ /* 0x000fea000383ffff */
.L_x_8045:
[----:B--2---:R2:W3:Y:S02]  /*29940*/  SYNCS.PHASECHK.TRANS64.TRYWAIT P0, [R6+URZ+0x288a0], R10 ;  /* 0x0288a00a060075a7 */ /* 0x0044e4000800017f */
[----:B---3--:R-:W-:Y:S05]  /*29950*/  @!P0 NANOSLEEP.SYNCS 0x989680 ;  /* 0x009896800000895d */ /* 0x008fea0003900000 */
[----:B------:R-:W3:Y:S02]  /*29960*/  @!P0 SYNCS.PHASECHK.TRANS64 P0, [R6+URZ+0x288a0], R10 ;  /* 0x0288a00a060085a7 */ /* 0x000ee4000800007f */
[----:B---3--:R-:W-:Y:S05]  /*29970*/  @!P0 BRA `(.L_x_8045) ;  /* 0xfffffffc00f08947 */ /* 0x008fea000383ffff */
[----:B------:R-:W-:Y:S05]  /*29980*/  BRA `(.L_x_8287) ;  /* 0xffffff7000d47947 */ /* 0x000fea000383ffff */
.L_x_8051:
[----:B0-----:R0:W1:Y:S02]  /*29990*/  SYNCS.PHASECHK.TRANS64.TRYWAIT P0, [R6+URZ+0x288c0], R10 ;  /* 0x0288c00a060075a7 */ /* 0x001064000800017f */
[----:B-1----:R-:W-:Y:S05]  /*299a0*/  @!P0 NANOSLEEP.SYNCS 0x989680 ;  /* 0x009896800000895d */ /* 0x002fea0003900000 */
[----:B------:R-:W1:Y:S02]  /*299b0*/  @!P0 SYNCS.PHASECHK.TRANS64 P0, [R6+URZ+0x288c0], R10 ;  /* 0x0288c00a060085a7 */ /* 0x000e64000800007f */
[----:B-1----:R-:W-:Y:S05]  /*299c0*/  @!P0 BRA `(.L_x_8051) ;  /* 0xfffffffc00f08947 */ /* 0x002fea000383ffff */
[----:B------:R-:W-:Y:S05]  /*299d0*/  BRA `(.L_x_8288) ;  /* 0xffffff7400947947 */ /* 0x000fea000383ffff */
.L_x_8059:
[----:B-1----:R1:W2:Y:S02]  /*299e0*/  SYNCS.PHASECHK.TRANS64.TRYWAIT P0, [R8+URZ+0x288a0], R7 ;  /* 0x0288a007080075a7 */ /* 0x0022a4000800017f */
[----:B--2---:R-:W-:Y:S05]  /*299f0*/  @!P0 NANOSLEEP.SYNCS 0x989680 ;  /* 0x009896800000895d */ /* 0x004fea0003900000 */
[----:B------:R-:W2:Y:S02]  /*29a00*/  @!P0 SYNCS.PHASECHK.TRANS64 P0, [R8+URZ+0x288a0], R7 ;  /* 0x0288a007080085a7 */ /* 0x000ea4000800007f */
[----:B--2---:R-:W-:Y:S05]  /*29a10*/  @!P0 BRA `(.L_x_8059) ;  /* 0xfffffffc00f08947 */ /* 0x004fea000383ffff */
[----:B------:R-:W-:Y:S05]  /*29a20*/  BRA `(.L_x_8289) ;  /* 0xffffff7800a47947 */ /* 0x000fea000383ffff */
.L_x_8065:
[----:B--2---:R2:W3:Y:S02]  /*29a30*/  SYNCS.PHASECHK.TRANS64.TRYWAIT P0, [R8+URZ+0x288c0], R7 ;  /* 0x0288c007080075a7 */ /* 0x0044e4000800017f */
[----:B---3--:R-:W-:Y:S05]  /*29a40*/  @!P0 NANOSLEEP.SYNCS 0x989680 ;  /* 0x009896800000895d */ /* 0x008fea0003900000 */
[----:B------:R-:W3:Y:S02]  /*29a50*/  @!P0 SYNCS.PHASECHK.TRANS64 P0, [R8+URZ+0x288c0], R7 ;  /* 0x0288c007080085a7 */ /* 0x000ee4000800007f */
[----:B---3--:R-:W-:Y:S05]  /*29a60*/  @!P0 BRA `(.L_x_8065) ;  /* 0xfffffffc00f08947 */ /* 0x008fea000383ffff */
[----:B------:R-:W-:Y:S05]  /*29a70*/  BRA `(.L_x_8290) ;  /* 0xffffff7c005c7947 */ /* 0x000fea000383ffff */
.L_x_8089:
        /* <DEDUP_REMOVED lines=11> */
.L_x_8292:
[----:B------:R-:W-:Y:S05]  /*29b30*/  BSYNC B0 ;  /* 0x0000000000007941 */ /* 0x000fea0003800000 */
.L_x_8291:
[----:B------:R-:W-:Y:S05]  /*29b40*/  BRA `(.L_x_8293) ;  /* 0xffffff8c006c7947 */ /* 0x000fea000383ffff */
.L_x_8091:
[----:B------:R-:W-:Y:S01]  /*29b50*/  BSSY B0, `(.L_x_8294) ;  /* 0x0000006000007945 */ /* 0x000fe20003800000 */
[----:B0-----:R-:W-:-:S07]  /*29b60*/  IMAD.MOV.U32 R15, RZ, RZ, -0x1 ;  /* 0xffffffffff0f7424 */ /* 0x001fce00078e00ff */
[----:B-1-3--:R-:W-:Y:S05]  /*29b70*/  WARPSYNC.COLLECTIVE R15, `(.L_x_8295) ;  /* 0x000000000f0c7348 */ /* 0x00afea0003c00000 */
[----:B------:R-:W-:Y:S02]  /*29b80*/  ELECT P6, UR62, PT ;  /* 0x00000000003e782f */ /* 0x000fe400038c0000 */
[----:B------:R-:W-:Y:S01]  /*29b90*/  MOV R14, UR62 ;  /* 0x0000003e000e7c02 */ /* 0x000fe20008000f00 */
[----:B-1-3--:R-:W-:Y:S10]  /*29ba0*/  ENDCOLLECTIVE ;  /* 0x000000000000791b */ /* 0x00aff40003800000 */
.L_x_8295:
[----:B------:R-:W-:Y:S05]  /*29bb0*/  BSYNC B0 ;  /* 0x0000000000007941 */ /* 0x000fea0003800000 */
.L_x_8294:
[----:B------:R-:W-:Y:S05]  /*29bc0*/  BRA `(.L_x_8296) ;  /* 0xffffff8c00787947 */ /* 0x000fea000383ffff */
.L_x_8093:
[----:B--2---:R2:W3:Y:S02]  /*29bd0*/  SYNCS.PHASECHK.TRANS64.TRYWAIT P0, [R0+URZ+0x28840], R2 ;  /* 0x02884002000075a7 */ /* 0x0044e4000800017f */
[----:B---3--:R-:W-:Y:S05]  /*29be0*/  @!P0 NANOSLEEP.SYNCS 0x989680 ;  /* 0x009896800000895d */ /* 0x008fea0003900000 */
[----:B------:R-:W3:Y:S02]  /*29bf0*/  @!P0 SYNCS.PHASECHK.TRANS64 P0, [R0+URZ+0x28840], R2 ;  /* 0x02884002000085a7 */ /* 0x000ee4000800007f */
[----:B---3--:R-:W-:Y:S05]  /*29c00*/  @!P0 BRA `(.L_x_8093) ;  /* 0xfffffffc00f08947 */ /* 0x008fea000383ffff */
[----:B------:R-:W-:Y:S05]  /*29c10*/  BRA `(.L_x_8297) ;  /* 0xffffff8c00d87947 */ /* 0x000fea000383ffff */
.L_x_8097:
[----:B------:R-:W2:Y:S01]  /*29c20*/  LDL.LU R11, [R1+0x38] ;  /* 0x00003800010b7983 */ /* 0x000ea20000300800 */
[----:B------:R-:W-:Y:S02]  /*29c30*/  IMAD.MOV.U32 R5, RZ, RZ, R12 ;  /* 0x000000ffff057224 */ /* 0x000fe400078e000c */
[----:B------:R-:W-:Y:S02]  /*29c40*/  IMAD.MOV.U32 R13, RZ, RZ, R3 ;  /* 0x000000ffff0d7224 */ /* 0x000fe400078e0003 */
[----:B------:R-:W-:Y:S02]  /*29c50*/  IMAD.MOV.U32 R12, RZ, RZ, RZ ;  /* 0x000000ffff0c7224 */ /* 0x000fe400078e00ff */
[----:B------:R-:W-:Y:S02]  /*29c60*/  IMAD.MOV.U32 R15, RZ, RZ, -0x1 ;  /* 0xffffffffff0f7424 */ /* 0x000fe400078e00ff */
        /* <DEDUP_REMOVED lines=8> */
.L_x_8298:
[----:B------:R-:W-:Y:S02]  /*29cf0*/  IMAD.MOV.U32 R13, RZ, RZ, R4 ;  /* 0x000000ffff0d7224 */ /* 0x000fe400078e0004 */
[----:B------:R-:W-:-:S07]  /*29d00*/  IMAD.MOV.U32 R6, RZ, RZ, R14 ;  /* 0x000000ffff067224 */ /* 0x000fce00078e000e */
[----:B------:R-:W-:Y:S05]  /*29d10*/  WARPSYNC.COLLECTIVE R15, `(.L_x_8299) ;  /* 0x000000000f087348 */ /* 0x000fea0003c00000 */
[----:B------:R0:W1:Y:S02]  /*29d20*/  SHFL.IDX P6, R14, R13, R12, R11 ;  /* 0x0000000c0d0e7389 */ /* 0x00006400000c000b */
[----:B01----:R-:W-:Y:S01]  /*29d30*/  ENDCOLLECTIVE ;  /* 0x000000000000791b */ /* 0x003fe20003800000 */
.L_x_8299:
[----:B------:R-:W-:Y:S02]  /*29d40*/  IMAD.MOV.U32 R13, RZ, RZ, R3 ;  /* 0x000000ffff0d7224 */ /* 0x000fe400078e0003 */
[----:B------:R-:W-:Y:S02]  /*29d50*/  IMAD.MOV.U32 R12, RZ, RZ, 0x1 ;  /* 0x00000001ff0c7424 */ /* 0x000fe400078e00ff */
[----:B------:R-:W-:-:S07]  /*29d60*/  IMAD.MOV.U32 R7, RZ, RZ, R14 ;  /* 0x000000ffff077224 */ /* 0x000fce00078e000e */
[----:B------:R-:W-:Y:S05]  /*29d70*/  WARPSYNC.COLLECTIVE R15, `(.L_x_8300) ;  /* 0x000000000f087348 */ /* 0x000fea0003c00000 */
[----:B------:R0:W1:Y:S02]  /*29d80*/  SHFL.IDX P6, R14, R13, R12, R11 ;  /* 0x0000000c0d0e7389 */ /* 0x00006400000c000b */
[----:B01----:R-:W-:Y:S01]  /*29d90*/  ENDCOLLECTIVE ;  /* 0x000000000000791b */ /* 0x003fe20003800000 */
.L_x_8300:
[----:B------:R-:W-:-:S05]  /*29da0*/  @!P2 LEA R7, P3, R9, R7, 0x1 ;  /* 0x000000070907a211 */ /* 0x000fca00078608ff */
        /* <DEDUP_REMOVED lines=15> */
.L_x_8301:
[----:B------:R-:W-:Y:S02]  /*29ea0*/  IMAD.MOV.U32 R13, RZ, RZ, R3 ;  /* 0x000000ffff0d7224 */ /* 0x000fe400078e0003 */
[----:B------:R-:W-:Y:S02]  /*29eb0*/  IMAD.MOV.U32 R12, RZ, RZ, 0x2 ;  /* 0x00000002ff0c7424 */ /* 0x000fe400078e00ff */
[----:B------:R-:W-:-:S07]  /*29ec0*/  IMAD.MOV.U32 R5, RZ, RZ, R14 ;  /* 0x000000ffff057224 */ /* 0x000fce00078e000e */
[----:B------:R-:W-:Y:S05]  /*29ed0*/  WARPSYNC.COLLECTIVE R15, `(.L_x_8302) ;  /* 0x000000000f087348 */ /* 0x000fea0003c00000 */
[----:B------:R0:W1:Y:S02]  /*29ee0*/  SHFL.IDX P6, R14, R13, R12, R11 ;  /* 0x0000000c0d0e7389 */ /* 0x00006400000c000b */
[----:B01----:R-:W-:Y:S01]  /*29ef0*/  ENDCOLLECTIVE ;  /* 0x000000000000791b */ /* 0x003fe20003800000 */
.L_x_8302:
        /* <DEDUP_REMOVED lines=16> */
.L_x_8303:
[----:B------:R-:W-:Y:S02]  /*2a000*/  IMAD.MOV.U32 R13, RZ, RZ, R3 ;  /* 0x000000ffff0d7224 */ /* 0x000fe400078e0003 */
[----:B------:R-:W-:Y:S02]  /*2a010*/  IMAD.MOV.U32 R12, RZ, RZ, 0x3 ;  /* 0x00000003ff0c7424 */ /* 0x000fe400078e00ff */
[----:B------:R-:W-:-:S07]  /*2a020*/  IMAD.MOV.U32 R5, RZ, RZ, R14 ;  /* 0x000000ffff057224 */ /* 0x000fce00078e000e */
[----:B------:R-:W-:Y:S05]  /*2a030*/  WARPSYNC.COLLECTIVE R15, `(.L_x_8304) ;  /* 0x000000000f087348 */ /* 0x000fea0003c00000 */
[----:B------:R0:W1:Y:S02]  /*2a040*/  SHFL.IDX P6, R14, R13, R12, R11 ;  /* 0x0000000c0d0e7389 */ /* 0x00006400000c000b */
[----:B01----:R-:W-:Y:S01]  /*2a050*/  ENDCOLLECTIVE ;  /* 0x000000000000791b */ /* 0x003fe20003800000 */
.L_x_8304:
        /* <DEDUP_REMOVED lines=16> */
.L_x_8305:
[----:B------:R-:W-:Y:S02]  /*2a160*/  IMAD.MOV.U32 R13, RZ, RZ, R3 ;  /* 0x000000ffff0d7224 */ /* 0x000fe400078e0003 */
[----:B------:R-:W-:Y:S02]  /*2a170*/  IMAD.MOV.U32 R12, RZ, RZ, 0x4 ;  /* 0x00000004ff0c7424 */ /* 0x000fe400078e00ff */
[----:B------:R-:W-:-:S07]  /*2a180*/  IMAD.MOV.U32 R5, RZ, RZ, R14 ;  /* 0x000000ffff057224 */ /* 0x000fce00078e000e */
[----:B------:R-:W-:Y:S05]  /*2a190*/  WARPSYNC.COLLECTIVE R15, `(.L_x_8306) ;  /* 0x000000000f087348 */ /* 0x000fea0003c00000 */
[----:B------:R0:W1:Y:S02]  /*2a1a0*/  SHFL.IDX P6, R14, R13, R12, R11 ;  /* 0x0000000c0d0e7389 */ /* 0x00006400000c000b */
[----:B01----:R-:W-:Y:S01]  /*2a1b0*/  ENDCOLLECTIVE ;  /* 0x000000000000791b */ /* 0x003fe20003800000 */
.L_x_8306:
        /* <DEDUP_REMOVED lines=16> */
.L_x_8307:
[----:B------:R-:W-:Y:S02]  /*2a2c0*/  IMAD.MOV.U32 R13, RZ, RZ, R3 ;  /* 0x000000ffff0d7224 */ /* 0x000fe400078e0003 */
[----:B------:R-:W-:Y:S02]  /*2a2d0*/  IMAD.MOV.U32 R12, RZ, RZ, 0x5 ;  /* 0x00000005ff0c7424 */ /* 0x000fe400078e00ff */
[----:B------:R-:W-:-:S07]  /*2a2e0*/  IMAD.MOV.U32 R5, RZ, RZ, R14 ;  /* 0x000000ffff057224 */ /* 0x000fce00078e000e */
[----:B------:R-:W-:Y:S05]  /*2a2f0*/  WARPSYNC.COLLECTIVE R15, `(.L_x_8308) ;  /* 0x000000000f087348 */ /* 0x000fea0003c00000 */
[----:B------:R0:W1:Y:S02]  /*2a300*/  SHFL.IDX P6, R14, R13, R12, R11 ;  /* 0x0000000c0d0e7389 */ /* 0x00006400000c000b */
[----:B01----:R-:W-:Y:S01]  /*2a310*/  ENDCOLLECTIVE ;  /* 0x000000000000791b */ /* 0x003fe20003800000 */
.L_x_8308:
        /* <DEDUP_REMOVED lines=16> */
.L_x_8309:
[----:B------:R-:W-:Y:S02]  /*2a420*/  IMAD.MOV.U32 R13, RZ, RZ, R3 ;  /* 0x000000ffff0d7224 */ /* 0x000fe400078e0003 */
[----:B------:R-:W-:Y:S02]  /*2a430*/  IMAD.MOV.U32 R12, RZ, RZ, 0x6 ;  /* 0x00000006ff0c7424 */ /* 0x000fe400078e00ff */
[----:B------:R-:W-:-:S07]  /*2a440*/  IMAD.MOV.U32 R5, RZ, RZ, R14 ;  /* 0x000000ffff057224 */ /* 0x000fce00078e000e */
[----:B------:R-:W-:Y:S05]  /*2a450*/  WARPSYNC.COLLECTIVE R15, `(.L_x_8310) ;  /* 0x000000000f087348 */ /* 0x000fea0003c00000 */
[----:B------:R0:W1:Y:S02]  /*2a460*/  SHFL.IDX P6, R14, R13, R12, R11 ;  /* 0x0000000c0d0e7389 */ /* 0x00006400000c000b */
[----:B01----:R-:W-:Y:S01]  /*2a470*/  ENDCOLLECTIVE ;  /* 0x000000000000791b */ /* 0x003fe20003800000 */
.L_x_8310:
        /* <DEDUP_REMOVED lines=16> */
.L_x_8311:
[----:B------:R-:W-:Y:S02]  /*2a580*/  IMAD.MOV.U32 R13, RZ, RZ, R3 ;  /* 0x000000ffff0d7224 */ /* 0x000fe400078e0003 */
[----:B------:R-:W-:Y:S02]  /*2a590*/  IMAD.MOV.U32 R12, RZ, RZ, 0x7 ;  /* 0x00000007ff0c7424 */ /* 0x000fe400078e00ff */
[----:B------:R-:W-:-:S07]  /*2a5a0*/  IMAD.MOV.U32 R5, RZ, RZ, R14 ;  /* 0x000000ffff057224 */ /* 0x000fce00078e000e */
[----:B------:R-:W-:Y:S05]  /*2a5b0*/  WARPSYNC.COLLECTIVE R15, `(.L_x_8312) ;  /* 0x000000000f087348 */ /* 0x000fea0003c00000 */
[----:B------:R0:W1:Y:S02]  /*2a5c0*/  SHFL.IDX P6, R14, R13, R12, R11 ;  /* 0x0000000c0d0e7389 */ /* 0x00006400000c000b */
[----:B01----:R-:W-:Y:S01]  /*2a5d0*/  ENDCOLLECTIVE ;  /* 0x000000000000791b */ /* 0x003fe20003800000 */
.L_x_8312:
        /* <DEDUP_REMOVED lines=14> */
.L_x_8313:
[----:B------:R-:W-:Y:S01]  /*2a6c0*/  IMAD.MOV.U32 R3, RZ, RZ, R14 ;  /* 0x000000ffff037224 */ /* 0x000fe200078e000e */
[----:B------:R-:W-:Y:S06]  /*2a6d0*/  BRA `(.L_x_8314) ;  /* 0xffffff90007c7947 */ /* 0x000fec000383ffff */
.L_x_8102:
[----:B---3--:R3:W4:Y:S02]  /*2a6e0*/  SYNCS.PHASECHK.TRANS64.TRYWAIT P0, [R18+URZ+0x28820], R0 ;  /* 0x02882000120075a7 */ /* 0x008724000800017f */
[----:B----4-:R-:W-:Y:S05]  /*2a6f0*/  @!P0 NANOSLEEP.SYNCS 0x989680 ;  /* 0x009896800000895d */ /* 0x010fea0003900000 */
[----:B------:R-:W4:Y:S02]  /*2a700*/  @!P0 SYNCS.PHASECHK.TRANS64 P0, [R18+URZ+0x28820], R0 ;  /* 0x02882000120085a7 */ /* 0x000f24000800007f */
[----:B----4-:R-:W-:Y:S05]  /*2a710*/  @!P0 BRA `(.L_x_8102) ;  /* 0xfffffffc00f08947 */ /* 0x010fea000383ffff */
[----:B------:R-:W-:Y:S05]  /*2a720*/  BRA `(.L_x_8315) ;  /* 0xffffff9000e87947 */ /* 0x000fea000383ffff */
.L_x_8111:
[----:B-1----:R1:W2:Y:S02]  /*2a730*/  SYNCS.PHASECHK.TRANS64.TRYWAIT P0, [R3+URZ+0x28840], R2 ;  /* 0x02884002030075a7 */ /* 0x0022a4000800017f */
[----:B--2---:R-:W-:Y:S05]  /*2a740*/  @!P0 NANOSLEEP.SYNCS 0x989680 ;  /* 0x009896800000895d */ /* 0x004fea0003900000 */
[----:B------:R-:W2:Y:S02]  /*2a750*/  @!P0 SYNCS.PHASECHK.TRANS64 P0, [R3+URZ+0x28840], R2 ;  /* 0x02884002030085a7 */ /* 0x000ea4000800007f */
[----:B--2---:R-:W-:Y:S05]  /*2a760*/  @!P0 BRA `(.L_x_8111) ;  /* 0xfffffffc00f08947 */ /* 0x004fea000383ffff */
[----:B------:R-:W-:Y:S05]  /*2a770*/  BRA `(.L_x_8316) ;  /* 0xffffff9400dc7947 */ /* 0x000fea000383ffff */
.L_x_8117:
[----:B0-----:R0:W1:Y:S02]  /*2a780*/  SYNCS.PHASECHK.TRANS64.TRYWAIT P0, [R2+URZ+0x28860], R3 ;  /* 0x02886003020075a7 */ /* 0x001064000800017f */
[----:B-1----:R-:W-:Y:S05]  /*2a790*/  @!P0 NANOSLEEP.SYNCS 0x989680 ;  /* 0x009896800000895d */ /* 0x002fea0003900000 */
[----:B------:R-:W1:Y:S02]  /*2a7a0*/  @!P0 SYNCS.PHASECHK.TRANS64 P0, [R2+URZ+0x28860], R3 ;  /* 0x02886003020085a7 */ /* 0x000e64000800007f */
[----:B-1----:R-:W-:Y:S05]  /*2a7b0*/  @!P0 BRA `(.L_x_8117) ;  /* 0xfffffffc00f08947 */ /* 0x002fea000383ffff */
[----:B------:R-:W-:Y:S05]  /*2a7c0*/  BRA `(.L_x_8317) ;  /* 0xffffff9800ac7947 */ /* 0x000fea000383ffff */
.L_x_8127:
[----:B-1----:R1:W2:Y:S02]  /*2a7d0*/  SYNCS.PHASECHK.TRANS64.TRYWAIT P0, [R3+URZ+0x28840], R2 ;  /* 0x02884002030075a7 */ /* 0x0022a4000800017f */
[----:B--2---:R-:W-:Y:S05]  /*2a7e0*/  @!P0 NANOSLEEP.SYNCS 0x989680 ;  /* 0x009896800000895d */ /* 0x004fea0003900000 */
[----:B------:R-:W2:Y:S02]  /*2a7f0*/  @!P0 SYNCS.PHASECHK.TRANS64 P0, [R3+URZ+0x28840], R2 ;  /* 0x02884002030085a7 */ /* 0x000ea4000800007f */
[----:B--2---:R-:W-:Y:S05]  /*2a800*/  @!P0 BRA `(.L_x_8127) ;  /* 0xfffffffc00f08947 */ /* 0x004fea000383ffff */
[----:B------:R-:W-:Y:S05]  /*2a810*/  BRA `(.L_x_8318) ;  /* 0xffffffa000407947 */ /* 0x000fea000383ffff */
.L_x_8133:
[----:B0-----:R0:W1:Y:S02]  /*2a820*/  SYNCS.PHASECHK.TRANS64.TRYWAIT P0, [R2+URZ+0x28860], R3 ;  /* 0x02886003020075a7 */ /* 0x001064000800017f */
[----:B-1----:R-:W-:Y:S05]  /*2a830*/  @!P0 NANOSLEEP.SYNCS 0x989680 ;  /* 0x009896800000895d */ /* 0x002fea0003900000 */
[----:B------:R-:W1:Y:S02]  /*2a840*/  @!P0 SYNCS.PHASECHK.TRANS64 P0, [R2+URZ+0x28860], R3 ;  /* 0x02886003020085a7 */ /* 0x000e64000800007f */
[----:B-1----:R-:W-:Y:S05]  /*2a850*/  @!P0 BRA `(.L_x_8133) ;  /* 0xfffffffc00f08947 */ /* 0x002fea000383ffff */
[----:B------:R-:W-:Y:S05]  /*2a860*/  BRA `(.L_x_8319) ;  /* 0xffffffa400107947 */ /* 0x000fea000383ffff */
.L_x_8143:
[----:B--2---:R2:W3:Y:S02]  /*2a870*/  SYNCS.PHASECHK.TRANS64.TRYWAIT P0, [R2+URZ+0x28840], R3 ;  /* 0x02884003020075a7 */ /* 0x0044e4000800017f */
[----:B---3--:R-:W-:Y:S05]  /*2a880*/  @!P0 NANOSLEEP.SYNCS 0x989680 ;  /* 0x009896800000895d */ /* 0x008fea0003900000 */
[----:B------:R-:W3:Y:S02]  /*2a890*/  @!P0 SYNCS.PHASECHK.TRANS64 P0, [R2+URZ+0x28840], R3 ;  /* 0x02884003020085a7 */ /* 0x000ee4000800007f */
[----:B---3--:R-:W-:Y:S05]  /*2a8a0*/  @!P0 BRA `(.L_x_8143) ;  /* 0xfffffffc00f08947 */ /* 0x008fea000383ffff */
[----:B------:R-:W-:Y:S05]  /*2a8b0*/  BRA `(.L_x_8320) ;  /* 0xffffffa800807947 */ /* 0x000fea000383ffff */
.L_x_8149:
[----:B0-----:R0:W1:Y:S02]  /*2a8c0*/  SYNCS.PHASECHK.TRANS64.TRYWAIT P0, [R2+URZ+0x28860], R5 ;  /* 0x02886005020075a7 */ /* 0x001064000800017f */
[----:B-1----:R-:W-:Y:S05]  /*2a8d0*/  @!P0 NANOSLEEP.SYNCS 0x989680 ;  /* 0x009896800000895d */ /* 0x002fea0003900000 */
[----:B------:R-:W1:Y:S02]  /*2a8e0*/  @!P0 SYNCS.PHASECHK.TRANS64 P0, [R2+URZ+0x28860], R5 ;  /* 0x02886005020085a7 */ /* 0x000e64000800007f */
[----:B-1----:R-:W-:Y:S05]  /*2a8f0*/  @!P0 BRA `(.L_x_8149) ;  /* 0xfffffffc00f08947 */ /* 0x002fea000383ffff */
[----:B------:R-:W-:Y:S05]  /*2a900*/  BRA `(.L_x_8321) ;  /* 0xffffffac004c7947 */ /* 0x000fea000383ffff */
.L_x_8161:
[----:B---3--:R3:W4:Y:S02]  /*2a910*/  SYNCS.PHASECHK.TRANS64.TRYWAIT P0, [R0+URZ+0x28860], R2 ;  /* 0x02886002000075a7 */ /* 0x008724000800017f */
[----:B----4-:R-:W-:Y:S05]  /*2a920*/  @!P0 NANOSLEEP.SYNCS 0x989680 ;  /* 0x009896800000895d */ /* 0x010fea0003900000 */
[----:B------:R-:W4:Y:S02]  /*2a930*/  @!P0 SYNCS.PHASECHK.TRANS64 P0, [R0+URZ+0x28860], R2 ;  /* 0x02886002000085a7 */ /* 0x000f24000800007f */
[----:B----4-:R-:W-:Y:S05]  /*2a940*/  @!P0 BRA `(.L_x_8161) ;  /* 0xfffffffc00f08947 */ /* 0x010fea000383ffff */
[----:B------:R-:W-:Y:S05]  /*2a950*/  BRA `(.L_x_8322) ;  /* 0xffffffb000a47947 */ /* 0x000fea000383ffff */
.L_x_8169:
[----:B--2---:R-:W2:Y:S01]  /*2a960*/  LDL R0, [R1] ;  /* 0x0000000001007983 */ /* 0x004ea20000100800 */
[----:B------:R-:W-:Y:S01]  /*2a970*/  BSSY B0, `(.L_x_8323) ;  /* 0x0000008000007945 */ /* 0x000fe20003800000 */
[----:B------:R-:W-:Y:S02]  /*2a980*/  IMAD.MOV.U32 R12, RZ, RZ, RZ ;  /* 0x000000ffff0c7224 */ /* 0x000fe400078e00ff */
[----:B------:R-:W-:Y:S02]  /*2a990*/  IMAD.MOV.U32 R11, RZ, RZ, 0x1f ;  /* 0x0000001fff0b7424 */ /* 0x000fe400078e00ff */
[----:B------:R-:W-:Y:S02]  /*2a9a0*/  IMAD.MOV.U32 R15, RZ, RZ, -0x1 ;  /* 0xffffffffff0f7424 */ /* 0x000fe400078e00ff */
[----:B--2---:R-:W-:-:S07]  /*2a9b0*/  IMAD.MOV.U32 R13, RZ, RZ, R0 ;  /* 0x000000ffff0d7224 */ /* 0x004fce00078e0000 */
[----:B-1-3--:R-:W-:Y:S05]  /*2a9c0*/  WARPSYNC.COLLECTIVE R15, `(.L_x_8324) ;  /* 0x000000000f087348 */ /* 0x00afea0003c00000 */
[----:B------:R0:W2:Y:S02]  /*2a9d0*/  SHFL.IDX P6, R14, R13, R12, R11 ;  /* 0x0000000c0d0e7389 */ /* 0x0000a400000c000b */
[----:B0123--:R-:W-:Y:S01]  /*2a9e0*/  ENDCOLLECTIVE ;  /* 0x000000000000791b */ /* 0x00ffe20003800000 */
.L_x_8324:
[----:B------:R-:W-:Y:S05]  /*2a9f0*/  BSYNC B0 ;  /* 0x0000000000007941 */ /* 0x000fea0003800000 */
.L_x_8323:
        /* <DEDUP_REMOVED lines=10> */
.L_x_8325:
        /* <DEDUP_REMOVED lines=24> */
.L_x_8326:
        /* <DEDUP_REMOVED lines=9> */
.L_x_8327:
        /* <DEDUP_REMOVED lines=8> */
.L_x_8328:
        /* <DEDUP_REMOVED lines=8> */
.L_x_8329:
        /* <DEDUP_REMOVED lines=8> */
.L_x_8330:
        /* <DEDUP_REMOVED lines=9> */
.L_x_8331:
[----:B------:R-:W-:Y:S01]  /*2aec0*/  IMAD.MOV.U32 R9, RZ, RZ, R14 ;  /* 0x000000ffff097224 */ /* 0x000fe200078e000e */
[----:B------:R-:W-:Y:S06]  /*2aed0*/  BRA `(.L_x_8332) ;  /* 0xffffffb4002c7947 */ /* 0x000fec000383ffff */
.L_x_8172:
        /* <DEDUP_REMOVED lines=8> */
.L_x_8334:
[----:B------:R-:W-:Y:S05]  /*2af60*/  BSYNC B0 ;  /* 0x0000000000007941 */ /* 0x000fea0003800000 */
.L_x_8333:
        /* <DEDUP_REMOVED lines=12> */
.L_x_8335:
        /* <DEDUP_REMOVED lines=8> */
.L_x_8336:
        /* <DEDUP_REMOVED lines=8> */
.L_x_8337:
        /* <DEDUP_REMOVED lines=8> */
.L_x_8338:
        /* <DEDUP_REMOVED lines=9> */
.L_x_8339:
[----:B------:R-:W-:Y:S01]  /*2b240*/  IMAD.MOV.U32 R9, RZ, RZ, R14 ;  /* 0x000000ffff097224 */ /* 0x000fe200078e000e */
[----:B------:R-:W-:Y:S06]  /*2b250*/  BRA `(.L_x_8340) ;  /* 0xffffffb000fc7947 */ /* 0x000fec000383ffff */
.L_x_8174:
[----:B------:R-:W-:Y:S01]  /*2b260*/  BSSY B0, `(.L_x_8341) ;  /* 0x0000006000007945 */ /* 0x000fe20003800000 */
[----:B------:R-:W-:Y:S01]  /*2b270*/  PLOP3.LUT P6, PT, P6, PT, PT, 0x8, 0x0 ;  /* 0x000000000000781c */ /* 0x000fe200037ce170 */
[----:B------:R-:W-:-:S12]  /*2b280*/  IMAD.MOV.U32 R15, RZ, RZ, -0x1 ;  /* 0xffffffffff0f7424 */ /* 0x000fd800078e00ff */
[----:B0-----:R-:W-:Y:S05]  /*2b290*/  WARPSYNC.COLLECTIVE R15, `(.L_x_8342) ;  /* 0x000000000f087348 */ /* 0x001fea0003c00000 */
[----:B------:R-:W-:Y:S01]  /*2b2a0*/  VOTE.ANY R14, PT, P6 ;  /* 0x00000000000e7806 */ /* 0x000fe200030e0100 */
[----:B0-----:R-:W-:Y:S06]  /*2b2b0*/  ENDCOLLECTIVE ;  /* 0x000000000000791b */ /* 0x001fec0003800000 */
.L_x_8342:
[----:B------:R-:W-:Y:S05]  /*2b2c0*/  BSYNC B0 ;  /* 0x0000000000007941 */ /* 0x000fea0003800000 */
.L_x_8341:
        /* <DEDUP_REMOVED lines=10> */
.L_x_8343:
[----:B------:R-:W-:Y:S02]  /*2b370*/  IMAD.MOV.U32 R13, RZ, RZ, R6 ;  /* 0x000000ffff0d7224 */ /* 0x000fe400078e0006 */
[----:B------:R-:W-:-:S07]  /*2b380*/  IMAD.MOV.U32 R4, RZ, RZ, R14 ;  /* 0x000000ffff047224 */ /* 0x000fce00078e000e */
[----:B------:R-:W-:Y:S05]  /*2b390*/  WARPSYNC.COLLECTIVE R15, `(.L_x_8344) ;  /* 0x000000000f087348 */ /* 0x000fea0003c00000 */
[----:B------:R0:W1:Y:S02]  /*2b3a0*/  SHFL.IDX P6, R14, R13, R12, R11 ;  /* 0x0000000c0d0e7389 */ /* 0x00006400000c000b */
[----:B01----:R-:W-:Y:S01]  /*2b3b0*/  ENDCOLLECTIVE ;  /* 0x000000000000791b */ /* 0x003fe20003800000 */
.L_x_8344:
[----:B------:R-:W-:Y:S02]  /*2b3c0*/  IMAD.MOV.U32 R6, RZ, RZ, R14 ;  /* 0x000000ffff067224 */ /* 0x000fe400078e000e */
[----:B------:R-:W-:-:S05]  /*2b3d0*/  IMAD.IADD R10, R3, 0x1, R10 ;  /* 0x00000001030a7824 */ /* 0x000fca00078e020a */
[----:B------:R2:W-:Y:S01]  /*2b3e0*/  STL [R1+0xc], R10 ;  /* 0x00000c0a01007387 */ /* 0x0005e20000100800 */
[----:B------:R-:W-:Y:S05]  /*2b3f0*/  BRA `(.L_x_8345) ;  /* 0xffffffb000dc7947 */ /* 0x000fea000383ffff */
.L_x_8176:
        /* <DEDUP_REMOVED lines=8> */
.L_x_8347:
[----:B------:R-:W-:Y:S05]  /*2b480*/  BSYNC B0 ;  /* 0x0000000000007941 */ /* 0x000fea0003800000 */
.L_x_8346:
[----:B------:R-:W-:Y:S01]  /*2b490*/  IMAD.MOV.U32 R3, RZ, RZ, R14 ;  /* 0x000000ffff037224 */ /* 0x000fe200078e000e */
[----:B------:R-:W-:Y:S06]  /*2b4a0*/  BRA `(.L_x_8348) ;  /* 0xffffffb000c87947 */ /* 0x000fec000383ffff */
.L_x_8182:
[----:B0-----:R0:W1:Y:S02]  /*2b4b0*/  SYNCS.PHASECHK.TRANS64.TRYWAIT P0, [R0+URZ+0x28820], R3 ;  /* 0x02882003000075a7 */ /* 0x001064000800017f */
[----:B-1----:R-:W-:Y:S05]  /*2b4c0*/  @!P0 NANOSLEEP.SYNCS 0x989680 ;  /* 0x009896800000895d */ /* 0x002fea0003900000 */
[----:B------:R-:W1:Y:S02]  /*2b4d0*/  @!P0 SYNCS.PHASECHK.TRANS64 P0, [R0+URZ+0x28820], R3 ;  /* 0x02882003000085a7 */ /* 0x000e64000800007f */
[----:B-1----:R-:W-:Y:S05]  /*2b4e0*/  @!P0 BRA `(.L_x_8182) ;  /* 0xfffffffc00f08947 */ /* 0x002fea000383ffff */
[----:B------:R-:W-:Y:S05]  /*2b4f0*/  BRA `(.L_x_8349) ;  /* 0xffffffbc00647947 */ /* 0x000fea000383ffff */
.L_x_8183:
        /* <DEDUP_REMOVED lines=11> */
.L_x_8351:
[----:B------:R-:W-:Y:S05]  /*2b5b0*/  BSYNC B0 ;  /* 0x0000000000007941 */ /* 0x000fea0003800000 */
.L_x_8350:
[----:B------:R-:W-:Y:S05]  /*2b5c0*/  BRA `(.L_x_8352) ;  /* 0xffffffbc004c7947 */ /* 0x000fea000383ffff */
.L_x_8184:
[----:B------:R-:W-:Y:S01]  /*2b5d0*/  BSSY B0, `(.L_x_8353) ;  /* 0x0000006000007945 */ /* 0x000fe20003800000 */
[----:B------:R-:W-:-:S07]  /*2b5e0*/  IMAD.MOV.U32 R15, RZ, RZ, -0x1 ;  /* 0xffffffffff0f7424 */ /* 0x000fce00078e00ff */
[----:B01-3--:R-:W-:Y:S05]  /*2b5f0*/  WARPSYNC.COLLECTIVE R15, `(.L_x_8354) ;  /* 0x000000000f0c7348 */ /* 0x00bfea0003c00000 */
[----:B------:R-:W-:Y:S02]  /*2b600*/  ELECT P6, UR62, PT ;  /* 0x00000000003e782f */ /* 0x000fe400038c0000 */
[----:B------:R-:W-:Y:S01]  /*2b610*/  MOV R14, UR62 ;  /* 0x0000003e000e7c02 */ /* 0x000fe20008000f00 */
[----:B01-3--:R-:W-:Y:S10]  /*2b620*/  ENDCOLLECTIVE ;  /* 0x000000000000791b */ /* 0x00bff40003800000 */
.L_x_8354:
[----:B------:R-:W-:Y:S05]  /*2b630*/  BSYNC B0 ;  /* 0x0000000000007941 */ /* 0x000fea0003800000 */
.L_x_8353:
[----:B------:R-:W-:Y:S05]  /*2b640*/  BRA `(.L_x_8355) ;  /* 0xffffffbc00407947 */ /* 0x000fea000383ffff */
.L_x_8186:
[----:B0-----:R0:W1:Y:S02]  /*2b650*/  SYNCS.PHASECHK.TRANS64.TRYWAIT P0, [R6+URZ], R5 ;  /* 0x00000005060075a7 */ /* 0x001064000800017f */
[----:B-1----:R-:W-:Y:S05]  /*2b660*/  @!P0 NANOSLEEP.SYNCS 0x989680 ;  /* 0x009896800000895d */ /* 0x002fea0003900000 */
[----:B------:R-:W1:Y:S02]  /*2b670*/  @!P0 SYNCS.PHASECHK.TRANS64 P0, [R6+URZ], R5 ;  /* 0x00000005060085a7 */ /* 0x000e64000800007f */
[----:B-1----:R-:W-:Y:S05]  /*2b680*/  @!P0 BRA `(.L_x_8186) ;  /* 0xfffffffc00f08947 */ /* 0x002fea000383ffff */
[----:B------:R-:W-:Y:S05]  /*2b690*/  BRA `(.L_x_8356) ;  /* 0xffffffbc00787947 */ /* 0x000fea000383ffff */
.L_x_8187:
[----:B-1----:R1:W2:Y:S02]  /*2b6a0*/  SYNCS.PHASECHK.TRANS64.TRYWAIT P0, [R7+URZ], R2 ;  /* 0x00000002070075a7 */ /* 0x0022a4000800017f */
[----:B--2---:R-:W-:Y:S05]  /*2b6b0*/  @!P0 NANOSLEEP.SYNCS 0x989680 ;  /* 0x009896800000895d */ /* 0x004fea0003900000 */
[----:B------:R-:W2:Y:S02]  /*2b6c0*/  @!P0 SYNCS.PHASECHK.TRANS64 P0, [R7+URZ], R2 ;  /* 0x00000002070085a7 */ /* 0x000ea4000800007f */
[----:B--2---:R-:W-:Y:S05]  /*2b6d0*/  @!P0 BRA `(.L_x_8187) ;  /* 0xfffffffc00f08947 */ /* 0x004fea000383ffff */
[----:B------:R-:W-:Y:S05]  /*2b6e0*/  BRA `(.L_x_8357) ;  /* 0xffffffbc006c7947 */ /* 0x000fea000383ffff */
.L_x_8189:
[----:B--2---:R2:W4:Y:S02]  /*2b6f0*/  SYNCS.PHASECHK.TRANS64.TRYWAIT P0, [R4+URZ], R5 ;  /* 0x00000005040075a7 */ /* 0x004524000800017f */
[----:B----4-:R-:W-:Y:S05]  /*2b700*/  @!P0 NANOSLEEP.SYNCS 0x989680 ;  /* 0x009896800000895d */ /* 0x010fea0003900000 */
[----:B------:R-:W4:Y:S02]  /*2b710*/  @!P0 SYNCS.PHASECHK.TRANS64 P0, [R4+URZ], R5 ;  /* 0x00000005040085a7 */ /* 0x000f24000800007f */
[----:B----4-:R-:W-:Y:S05]  /*2b720*/  @!P0 BRA `(.L_x_8189) ;  /* 0xfffffffc00f08947 */ /* 0x010fea000383ffff */
[----:B------:R-:W-:Y:S05]  /*2b730*/  BRA `(.L_x_8358) ;  /* 0xffffffbc00707947 */ /* 0x000fea000383ffff */
.L_x_8359:
        /* <DEDUP_REMOVED lines=12> */
.L_x_14862:


//--------------------- .text._ZN7cutlass13device_kernelIN5flash11enable_sm90INS1_16FlashAttnFwdSm90INS1_25CollectiveMainloopFwdSm90ILi2EN4cute5tupleIJNS5_1CILi1EEES8_S8_EEENS6_IJNS7_ILi128EEESA_SA_EEELi128ENS_10bfloat16_tEfNS_4arch4Sm90ELb1ELb0ELb0ELb0ELb0ELb0ELb0ELb1ELb1ELb1ELb1ELb0EEENS1_21CollectiveEpilogueFwdISB_S9_SC_SE_Li256ELb0ELb1ELb1ELb0EEENS1_19SingleTileSchedulerILb0ELb1ELb1ELi128EEEEEEEEEvNT_6ParamsE --------------------------
	.section	.text._ZN7cutlass13device_kernelIN5flash11enable_sm90INS1_16FlashAttnFwdSm90INS1_25CollectiveMainloopFwdSm90ILi2EN4cute5tupleIJNS5_1CILi1EEES8_S8_EEENS6_IJNS7_ILi128EEESA_SA_EEELi128ENS_10bfloat16_tEfNS_4arch4Sm90ELb1ELb0ELb0ELb0ELb0ELb0ELb0ELb1ELb1ELb1ELb1ELb0EEENS1_21CollectiveEpilogueFwdISB_S9_SC_SE_Li256ELb0ELb1ELb1ELb0EEENS1_19SingleTileSchedulerILb0ELb1ELb1ELi128EEEEEEEEEvNT_6ParamsE,"ax",@progbits
	.align	128
.text._ZN7cutlass13device_kernelIN5flash11enable_sm90INS1_16FlashAttnFwdSm90INS1_25CollectiveMainloopFwdSm90ILi2EN4cute5tupleIJNS5_1CILi1EEES8_S8_EEENS6_IJNS7_ILi128EEESA_SA_EEELi128ENS_10bfloat16_tEfNS_4arch4Sm90ELb1ELb0ELb0ELb0ELb0ELb0ELb0ELb1ELb1ELb1ELb1ELb0EEENS1_21CollectiveEpilogueFwdISB_S9_SC_SE_Li256ELb0ELb1ELb1ELb0EEENS1_19SingleTileSchedulerILb0ELb1ELb1ELi128EEEEEEEEEvNT_6ParamsE:
        .type           _ZN7cutlass13device_kernelIN5flash11enable_sm90INS1_16FlashAttnFwdSm90INS1_25CollectiveMainloopFwdSm90ILi2EN4cute5tupleIJNS5_1CILi1EEES8_S8_EEENS6_IJNS7_ILi128EEESA_SA_EEELi128ENS_10bfloat16_tEfNS_4arch4Sm90ELb1ELb0ELb0ELb0ELb0ELb0ELb0ELb1ELb1ELb1ELb1ELb0EEENS1_21CollectiveEpilogueFwdISB_S9_SC_SE_Li256ELb0ELb1ELb1ELb0EEENS1_19SingleTileSchedulerILb0ELb1ELb1ELi128EEEEEEEEEvNT_6ParamsE,@function
        .size           _ZN7cutlass13device_kernelIN5flash11enable_sm90INS1_16FlashAttnFwdSm90INS1_25CollectiveMainloopFwdSm90ILi2EN4cute5tupleIJNS5_1CILi1EEES8_S8_EEENS6_IJNS7_ILi128EEESA_SA_EEELi128ENS_10bfloat16_tEfNS_4arch4Sm90ELb1ELb0ELb0ELb0ELb0ELb0ELb0ELb1ELb1ELb1ELb1ELb0EEENS1_21CollectiveEpilogueFwdISB_S9_SC_SE_Li256ELb0ELb1ELb1ELb0EEENS1_19SingleTileSchedulerILb0ELb1ELb1ELi128EEEEEEEEEvNT_6ParamsE,(.L_x_14863 - _ZN7cutlass13device_kernelIN5flash11enable_sm90INS1_16FlashAttnFwdSm90INS1_25CollectiveMainloopFwdSm90ILi2EN4cute5tupleIJNS5_1CILi1EEES8_S8_EEENS6_IJNS7_ILi128EEESA_SA_EEELi128ENS_10bfloat16_tEfNS_4arch4Sm90ELb1ELb0ELb0ELb0ELb0ELb0ELb0ELb1ELb1ELb1ELb1ELb0EEENS1_21CollectiveEpilogueFwdISB_S9_SC_SE_Li256ELb0ELb1ELb1ELb0EEENS1_19SingleTileSchedulerILb0ELb1ELb1ELi128EEEEEEEEEvNT_6ParamsE)
        .other          _ZN7cutlass13device_kernelIN5flash11enable_sm90INS1_16FlashAttnFwdSm90INS1_25CollectiveMainloopFwdSm90ILi2EN4cute5tupleIJNS5_1CILi1EEES8_S8_EEENS6_IJNS7_ILi128EEESA_SA_EEELi128ENS_10bfloat16_tEfNS_4arch4Sm90ELb1ELb0ELb0ELb0ELb0ELb0ELb0ELb1ELb1ELb1ELb1ELb0EEENS1_21CollectiveEpilogueFwdISB_S9_SC_SE_Li256ELb0ELb1ELb1ELb0EEENS1_19SingleTileSchedulerILb0ELb1ELb1ELi128EEEEEEEEEvNT_6ParamsE,@"STO_CUDA_ENTRY STV_DEFAULT"
_ZN7cutlass13device_kernelIN5flash11enable_sm90INS1_16FlashAttnFwdSm90INS1_25CollectiveMainloopFwdSm90ILi2EN4cute5tupleIJNS5_1CILi1EEES8_S8_EEENS6_IJNS7_ILi128EEESA_SA_EEELi128ENS_10bfloat16_tEfNS_4arch4Sm90ELb1ELb0ELb0ELb0ELb0ELb0ELb0ELb1ELb1ELb1ELb1ELb0EEENS1_21CollectiveEpilogueFwdISB_S9_SC_SE_Li256ELb0ELb1ELb1ELb0EEENS1_19SingleTileSchedulerILb0ELb1ELb1ELi128EEEEEEEEEvNT_6ParamsE:
        /* <DEDUP_REMOVED lines=17> */
.L_x_8361:
[----:B------:R-:W-:Y:S05]  /*0110*/  BSYNC B0 ;  /* 0x0000000000007941 */ /* 0x000fea0003800000 */
.L_x_8360:
        /* <DEDUP_REMOVED lines=40> */
.L_x_8362:
        /* <DEDUP_REMOVED lines=22> */
.L_x_8363:
        /* <DEDUP_REMOVED lines=18> */
.L_x_8364:
        /* <DEDUP_REMOVED lines=22> */
.L_x_8365:
        /* <DEDUP_REMOVED lines=22> */
.L_x_8366:
        /* <DEDUP_REMOVED lines=9> */
.L_x_8369:
        /* <DEDUP_REMOVED lines=47> */
[----:B------:R-:W-:Y:S01]  /*0c60*/  IMAD.IADD R0, R3, 0x1, R0 ;  /* 0x0000000103007824 */ /* 0x000fe200078e0200 */
[----:B------:R-:W-:-:S04]  /*0c70*/  SHF.R.S32.HI R3, RZ, 0x1f, R2 ;  /* 0x0000001fff037819 */ /* 0x000fc80000011402 */
[----:B------:R-:W-:Y:S02]  /*0c80*/  SHF.R.S32.HI R5, RZ, 0x1f, R0 ;  /* 0x0000001fff057819 */ /* 0x000fe40000011400 */
[----:B------:R-:W-:Y:S02]  /*0c90*/  LEA.HI R3, R3, R2, RZ, 0x7 ;  /* 0x0000000203037211 */ /* 0x000fe400078f38ff */
[----:B------:R-:W-:Y:S02]  /*0ca0*/  LEA.HI R5, R5, R0, RZ, 0x7 ;  /* 0x0000000005057211 */ /* 0x000fe400078f38ff */
[----:B------:R-:W-:Y:S02]  /*0cb0*/  SHF.R.S32.HI R3, RZ, 0x7, R3 ;  /* 0x00000007ff037819 */ /* 0x000fe40000011403 */
[----:B------:R-:W-:-:S04]  /*0cc0*/  SHF.R.S32.HI R0, RZ, 0x7, R5 ;  /* 0x00000007ff007819 */ /* 0x000fc80000011405 */
[----:B------:R-:W-:-:S04]  /*0cd0*/  VIMNMX R11, R3, R0, PT ;  /* 0x00000000030b7248 */ /* 0x000fc80003fe0100 */
[----:B------:R-:W-:-:S13]  /*0ce0*/  ISETP.GE.AND P1, PT, R11, 0x1, PT ;  /* 0x000000010b00780c */ /* 0x000fda0003f26270 */
[----:B------:R-:W-:Y:S05]  /*0cf0*/  @!P1 BRA `(.L_x_8371) ;  /* 0x00000000006c9947 */ /* 0x000fea0003800000 */
[-C--:B0-----:R-:W-:Y:S02]  /*0d00*/  IABS R7, R4.reuse ;  /* 0x0000000400077213 */ /* 0x081fe40000000000 */
        /* <DEDUP_REMOVED lines=26> */
.L_x_8371:
[-C--:B------:R-:W-:Y:S01]  /*0eb0*/  IMAD R17, R17, R22.reuse, RZ ;  /* 0x0000001611117224 */ /* 0x080fe200078e02ff */
[----:B------:R-:W-:Y:S01]  /*0ec0*/  PLOP3.LUT P0, PT, PT, PT, PT, 0x80, 0x0 ;  /* 0x000000000000781c */ /* 0x000fe20003f0f070 */
[----:B------:R-:W-:Y:S01]  /*0ed0*/  VIADD R152, R12, 0xffffff80 ;  /* 0xffffff800c987836 */ /* 0x000fe20000000000 */
[----:B------:R-:W-:Y:S02]  /*0ee0*/  CS2R R2, SRZ ;  /* 0x0000000000027805 */ /* 0x000fe4000001ff00 */
[----:B------:R-:W-:Y:S02]  /*0ef0*/  CS2R R150, SRZ ;  /* 0x0000000000967805 */ /* 0x000fe4000001ff00 */
[----:B------:R-:W-:Y:S02]  /*0f00*/  VIADDMNMX R22, R17, R22, R11, PT ;  /* 0x0000001611167246 */ /* 0x000fe4000380010b */
[----:B------:R-:W-:Y:S02]  /*0f10*/  CS2R R148, SRZ ;  /* 0x0000000000947805 */ /* 0x000fe4000001ff00 */
        /* <DEDUP_REMOVED lines=37> */
[----:B------:R-:W2:Y:S01]  /*1170*/  SHFL.IDX PT, R0, R90, RZ, 0x1f ;  /* 0x00001fff5a007589 */ /* 0x000ea200000e0000 */
[----:B-1----:R-:W-:-:S04]  /*1180*/  ULEA UR36, UR5, UR36, 0x18 ;  /* 0x0000002405247291 */ /* 0x002fc8000f8ec03f */
[----:B------:R-:W-:-:S04]  /*1190*/  UIADD3 UR5, UR36, 0x10400, URZ ;  /* 0x0001040024057890 */ /* 0x000fc8000fffe03f */
[----:B------:R-:W-:Y:S01]  /*11a0*/  ULOP3.LUT UP0, URZ, UR5, 0x3ff, URZ, 0xc0, !UPT ;  /* 0x000003ff053f7892 */ /* 0x000fe2000f80c03f */
[----:B--2---:R-:W-:-:S05]  /*11b0*/  R2UR UR37, R0 ;  /* 0x00000000002572ca */ /* 0x004fca00000e0000 */
        /* <DEDUP_REMOVED lines=11> */
[----:B0-----:R-:W-:Y:S01]  /*1270*/  IMAD.U32 R4, RZ, RZ, UR4 ;  /* 0x00000004ff047e24 */ /* 0x001fe2000f8e00ff */
        /* <DEDUP_REMOVED lines=12> */
.L_x_8373:
[----:B------:R-:W2:Y:S01]  /*1340*/  LDL.LU R2, [R1+0x14] ;  /* 0x0000140001027983 */ /* 0x000ea20000300800 */
[----:B------:R-:W-:-:S04]  /*1350*/  SHF.L.U32 R3, RZ, 0x1f, RZ ;  /* 0x0000001fff037819 */ /* 0x000fc800000006ff */
[----:B------:R-:W1:Y:S01]  /*1360*/  SYNCS.PHASECHK.TRANS64.TRYWAIT P1, [UR36+0x28800], R3 ;  /* 0x02880003ff0075a7 */ /* 0x000e620008020164 */
[----:B--2---:R-:W-:-:S04]  /*1370*/  LOP3.LUT R0, R2, 0x1, RZ, 0xfc, !PT ;  /* 0x0000000102007812 */ /* 0x004fc800078efcff */
[----:B------:R-:W-:Y:S01]  /*1380*/  ISETP.NE.AND P0, PT, R0, 0x3, PT ;  /* 0x000000030000780c */ /* 0x000fe20003f05270 */
[----:B-1----:R-:W-:-:S12]  /*1390*/  @!P1 BRA `(.L_x_8374) ;  /* 0x000000c800ec9947 */ /* 0x002fd80003800000 */
.L_x_8488:
[----:B------:R-:W-:Y:S05]  /*13a0*/  @!P0 BRA `(.L_x_8375) ;  /* 0x0000000000048947 */ /* 0x000fea0003800000 */
[----:B------:R-:W-:Y:S01]  /*13b0*/  BPT.TRAP 0x1 ;  /* 0x000000040000795c */ /* 0x000fe20000300000 */
.L_x_8375:
[----:B------:R2:W3:Y:S01]  /*13c0*/  SYNCS.PHASECHK.TRANS64.TRYWAIT P2, [UR36+0x28830], R3 ;  /* 0x02883003ff0075a7 */ /* 0x0004e20008040164 */
[----:B------:R-:W-:Y:S05]  /*13d0*/  @!P0 BRA `(.L_x_8376) ;  /* 0x0000000000048947 */ /* 0x000fea0003800000 */
[----:B------:R-:W-:Y:S01]  /*13e0*/  BPT.TRAP 0x1 ;  /* 0x000000040000795c */ /* 0x000fe20000300000 */
.L_x_8376:
[----:B-1----:R-:W1:Y:S01]  /*13f0*/  S2R R0, SR_TID.X ;  /* 0x0000000000007919 */ /* 0x002e620000002100 */
[----:B------:R-:W-:-:S05]  /*1400*/  IMAD.U32 R2, RZ, RZ, UR38 ;  /* 0x00000026ff027e24 */ /* 0x000fca000f8e00ff */
[----:B------:R-:W-:Y:S02]  /*1410*/  LOP3.LUT R2, R2, 0x10000, RZ, 0xfc, !PT ;  /* 0x0001000002027812 */ /* 0x000fe400078efcff */
[----:B-1----:R-:W-:-:S04]  /*1420*/  LOP3.LUT R0, R0, 0x7f, RZ, 0xc0, !PT ;  /* 0x0000007f00007812 */ /* 0x002fc800078ec0ff */
[----:B------:R-:W-:Y:S01]  /*1430*/  ISETP.NE.AND P1, PT, R0, RZ, PT ;  /* 0x000000ff0000720c */ /* 0x000fe20003f25270 */
[----:B---3--:R-:W-:-:S12]  /*1440*/  @P2 BRA `(.L_x_8377) ;  /* 0x0000000000082947 */ /* 0x008fd80003800000 */
[----:B------:R-:W1:Y:S02]  /*1450*/  SYNCS.PHASECHK.TRANS64.TRYWAIT P2, [UR36+0x28830], R3 ;  /* 0x02883003ff0075a7 */ /* 0x000e640008040164 */
[----:B-1----:R-:W-:Y:S05]  /*1460*/  @!P2 BRA `(.L_x_8378) ;  /* 0x000000c800d0a947 */ /* 0x002fea0003800000 */
.L_x_8377:
[----:B------:R-:W-:Y:S05]  /*1470*/  WARPSYNC.ALL ;  /* 0x0000000000007948 */ /* 0x000fea0003800000 */
[----:B-12---:R-:W-:Y:S01]  /*1480*/  IMAD.MOV.U32 R3, RZ, RZ, 0x40000040 ;  /* 0x40000040ff037424 */ /* 0x006fe200078e00ff */
        /* <DEDUP_REMOVED lines=9> */
[----:B------:R-:W1:Y:S01]  /*1520*/  LDC R0, c[0x0][0x448] ;  /* 0x00011200ff007b82 */ /* 0x000e620000000800 */
        /* <DEDUP_REMOVED lines=9> */
[C---:B0-----:R-:W-:Y:S01]  /*15c0*/  IMAD.IADD R4, R152.reuse, 0x1, -R5 ;  /* 0x0000000198047824 */ /* 0x041fe200078e0a05 */
[----:B------:R-:W-:Y:S01]  /*15d0*/  UMOV UR10, UR6 ;  /* 0x00000006000a7c82 */ /* 0x000fe20008000000 */
[----:B------:R-:W-:Y:S01]  /*15e0*/  UIADD3 UR12, UR28, 0x6, URZ ;  /* 0x000000061c0c7890 */ /* 0x000fe2000fffe03f */
[----:B------:R-:W-:Y:S01]  /*15f0*/  HGMMA.64x128x16.F32.BF16 R24, gdesc[UR8], RZ, !UPT, gsb0 ;  /* 0x01e00000081879f0 */ /* 0x000fe2000c0018ff */
[----:B------:R-:W-:Y:S01]  /*1600*/  UIADD3 UR8, UR28, 0x4, URZ ;  /* 0x000000041c087890 */ /* 0x000fe2000fffe03f */
[----:B------:R-:W-:Y:S01]  /*1610*/  SHF.R.S32.HI R5, RZ, 0x1f, R4 ;  /* 0x0000001fff057819 */ /* 0x000fe20000011404 */
[----:B------:R-:W-:Y:S01]  /*1620*/  UIADD3 UR10, UR6, 0x4, URZ ;  /* 0x00000004060a7890 */ /* 0x000fe2000fffe03f */
[----:B------:R-:W-:Y:S01]  /*1630*/  LOP3.LUT R89, R89, 0xfffffffc, RZ, 0xc0, !PT ;  /* 0xfffffffc59597812 */ /* 0x000fe200078ec0ff */
[----:B------:R-:W-:Y:S01]  /*1640*/  UMOV UR9, 0x40000040 ;  /* 0x4000004000097882 */ /* 0x000fe20000000000 */
[----:B------:R-:W-:Y:S01]  /*1650*/  UMOV UR11, 0x40000040 ;  /* 0x40000040000b7882 */ /* 0x000fe20000000000 */
[----:B------:R-:W-:Y:S01]  /*1660*/  UIADD3 UR14, UR6, 0x6, URZ ;  /* 0x00000006060e7890 */ /* 0x000fe2000fffe03f */
[CC--:B------:R-:W-:Y:S01]  /*1670*/  LEA.HI R6, R5.reuse, R4.reuse, RZ, 0x5 ;  /* 0x0000000405067211 */ /* 0x0c0fe200078f28ff */
[----:B------:R-:W-:Y:S01]  /*1680*/  UIADD3 UR16, UR28, 0x400, URZ ;  /* 0x000004001c107890 */ /* 0x000fe2000fffe03f */
[----:B------:R-:W-:Y:S01]  /*1690*/  IMAD.IADD R89, R152, 0x1, -R89 ;  /* 0x0000000198597824 */ /* 0x000fe200078e0a59 */
[----:B------:R-:W-:Y:S01]  /*16a0*/  UIADD3 UR18, UR6, 0x400, URZ ;  /* 0x0000040006127890 */ /* 0x000fe2000fffe03f */
[----:B-1----:R-:W-:Y:S01]  /*16b0*/  ISETP.NE.AND P2, PT, R0, 0x1, PT ;  /* 0x000000010000780c */ /* 0x002fe20003f45270 */
[----:B------:R-:W-:Y:S01]  /*16c0*/  UMOV UR19, 0x40000040 ;  /* 0x4000004000137882 */ /* 0x000fe20000000000 */
[----:B------:R-:W-:Y:S01]  /*16d0*/  UIADD3 UR20, UR28, 0x402, URZ ;  /* 0x000004021c147890 */ /* 0x000fe2000fffe03f */
[----:B------:R-:W-:Y:S01]  /*16e0*/  LEA.HI R0, R5, R4, RZ, 0x2 ;  /* 0x0000000405007211 */ /* 0x000fe200078f10ff */
[----:B------:R-:W-:Y:S01]  /*16f0*/  UIADD3 UR22, UR6, 0x402, URZ ;  /* 0x0000040206167890 */ /* 0x000fe2000fffe03f */
[----:B------:R-:W-:Y:S01]  /*1700*/  SHF.R.S32.HI R6, RZ, 0x5, R6 ;  /* 0x00000005ff067819 */ /* 0x000fe20000011406 */
        /* <DEDUP_REMOVED lines=11> */
[----:B------:R-:W-:Y:S01]  /*17c0*/  LEA.HI R7, R90, R90, RZ, 0x1 ;  /* 0x0000005a5a077211 */ /* 0x000fe200078f08ff */
[----:B------:R-:W-:Y:S01]  /*17d0*/  UMOV UR29, 0x40000040 ;  /* 0x40000040001d7882 */ /* 0x000fe20000000000 */
[----:B------:R-:W-:Y:S01]  /*17e0*/  UMOV UR31, 0x40000040 ;  /* 0x40000040001f7882 */ /* 0x000fe20000000000 */
[----:B------:R-:W-:Y:S01]  /*17f0*/  LEA.HI R8, R8, R5, RZ, 0x3 ;  /* 0x0000000508087211 */ /* 0x000fe200078f18ff */
[----:B------:R-:W-:Y:S01]  /*1800*/  IMAD R10, R6, 0x10, R23 ;  /* 0x00000010060a7824 */ /* 0x000fe200078e0217 */
[----:B------:R-:W-:Y:S01]  /*1810*/  LOP3.LUT R7, R7, 0x3fffffe, RZ, 0xc0, !PT ;  /* 0x03fffffe07077812 */ /* 0x000fe200078ec0ff */
[----:B------:R-:W1:Y:S01]  /*1820*/  @P2 LDC R14, c[0x0][0x450] ;  /* 0x00011400ff0e2b82 */ /* 0x000e620000000800 */
[----:B------:R-:W-:Y:S01]  /*1830*/  LEA.HI R9, R89, R89, RZ, 0x1 ;  /* 0x0000005959097211 */ /* 0x000fe200078f08ff */
[----:B------:R-:W-:Y:S01]  /*1840*/  IMAD.MOV.U32 R11, RZ, RZ, -0x80 ;  /* 0xffffff80ff0b7424 */ /* 0x000fe200078e00ff */
[----:B------:R-:W-:Y:S01]  /*1850*/  LOP3.LUT R8, R8, 0xfffffff8, RZ, 0xc0, !PT ;  /* 0xfffffff808087812 */ /* 0x000fe200078ec0ff */
[----:B------:R-:W-:Y:S01]  /*1860*/  IMAD.IADD R7, R90, 0x1, -R7 ;  /* 0x000000015a077824 */ /* 0x000fe200078e0a07 */
[----:B------:R-:W-:Y:S01]  /*1870*/  LOP3.LUT R6, R9, 0x1ffffffe, RZ, 0xc0, !PT ;  /* 0x1ffffffe09067812 */ /* 0x000fe200078ec0ff */
[----:B------:R-:W-:Y:S01]  /*1880*/  IMAD R11, R22, R11, 0x80 ;  /* 0x00000080160b7424 */ /* 0x000fe200078e020b */
[----:B------:R-:W-:Y:S01]  /*1890*/  IADD3 R8, R10, R5, -R8 ;  /* 0x000000050a087210 */ /* 0x000fe20007ffe808 */
[----:B------:R-:W-:Y:S01]  /*18a0*/  ULDC UR4, c[0x0][0x2f0] ;  /* 0x0000bc0000047ab9 */ /* 0x000fe20000000800 */
[----:B------:R-:W-:Y:S01]  /*18b0*/  LOP3.LUT R9, R0, 0x7ffffffc, RZ, 0xc0, !PT ;  /* 0x7ffffffc00097812 */ /* 0x000fe200078ec0ff */
[----:B------:R-:W-:Y:S01]  /*18c0*/  IMAD.IADD R5, R89, 0x1, -R6 ;  /* 0x0000000159057824 */ /* 0x000fe200078e0a06 */
[----:B------:R-:W-:Y:S01]  /*18d0*/  ULDC UR5, c[0x0][0x988] ;  /* 0x0002620000057ab9 */ /* 0x000fe20000000800 */
[----:B------:R-:W-:Y:S01]  /*18e0*/  IMAD R8, R7, 0x40, R8 ;  /* 0x0000004007087824 */ /* 0x000fe200078e0208 */
[----:B------:R-:W-:Y:S01]  /*18f0*/  CS2R R150, SRZ ;  /* 0x0000000000967805 */ /* 0x000fe2000001ff00 */
[----:B------:R-:W-:Y:S01]  /*1900*/  IMAD.IADD R4, R4, 0x1, -R9 ;  /* 0x0000000104047824 */ /* 0x000fe200078e0a09 */
[----:B------:R-:W-:Y:S01]  /*1910*/  CS2R R148, SRZ ;  /* 0x0000000000947805 */ /* 0x000fe2000001ff00 */
[----:B------:R-:W-:Y:S01]  /*1920*/  IMAD R5, R5, 0x8, R8 ;  /* 0x0000000805057824 */ /* 0x000fe200078e0208 */
[----:B------:R-:W-:Y:S01]  /*1930*/  CS2R R146, SRZ ;  /* 0x0000000000927805 */ /* 0x000fe2000001ff00 */
[----:B------:R-:W-:Y:S01]  /*1940*/  VIADD R9, R11, 0x1 ;  /* 0x000000010b097836 */ /* 0x000fe20000000000 */
[----:B------:R-:W-:Y:S01]  /*1950*/  CS2R R144, SRZ ;  /* 0x0000000000907805 */ /* 0x000fe2000001ff00 */
[----:B0-----:R-:W-:Y:S01]  /*1960*/  @P2 IMAD.HI.U32 R7, R5, R12, RZ ;  /* 0x0000000c05072227 */ /* 0x001fe200078e00ff */
[----:B------:R-:W-:-:S02]  /*1970*/  CS2R R142, SRZ ;  /* 0x00000000008e7805 */ /* 0x000fc4000001ff00 */
[----:B------:R-:W-:Y:S02]  /*1980*/  CS2R R140, SRZ ;  /* 0x00000000008c7805 */ /* 0x000fe4000001ff00 */
[----:B------:R-:W-:Y:S01]  /*1990*/  CS2R R138, SRZ ;  /* 0x00000000008a7805 */ /* 0x000fe2000001ff00 */
[----:B------:R-:W-:Y:S01]  /*19a0*/  IMAD.MOV.U32 R6, RZ, RZ, R5 ;  /* 0x000000ffff067224 */ /* 0x000fe200078e0005 */
[----:B-1----:R-:W-:Y:S01]  /*19b0*/  @P2 SHF.R.U32.HI R6, RZ, R14, R7 ;  /* 0x0000000eff062219 */ /* 0x002fe20000011607 */
[----:B------:R-:W-:Y:S01]  /*19c0*/  IMAD R9, R4, -0x2, R9 ;  /* 0xfffffffe04097824 */ /* 0x000fe200078e0209 */
[----:B------:R-:W0:Y:S01]  /*19d0*/  LDC R7, c[0x0][0x288] ;  /* 0x0000a200ff077b82 */ /* 0x000e220000000800 */
[C---:B------:R-:W-:Y:S01]  /*19e0*/  IMAD R11, R16.reuse, UR4, R11 ;  /* 0x00000004100b7c24 */ /* 0x040fe2000f8e020b */
[----:B------:R-:W-:Y:S01]  /*19f0*/  CS2R R136, SRZ ;  /* 0x0000000000887805 */ /* 0x000fe2000001ff00 */
[----:B------:R-:W1:Y:S01]  /*1a00*/  SHFL.IDX PT, R10, R6, RZ, 0x1c1f ;  /* 0x001c1fff060a7589 */ /* 0x000e6200000e0000 */
[----:B------:R-:W-:Y:S01]  /*1a10*/  IMAD R8, R16, UR4, R9 ;  /* 0x0000000410087c24 */ /* 0x000fe2000f8e0209 */
[----:B------:R-:W-:Y:S01]  /*1a20*/  CS2R R134, SRZ ;  /* 0x0000000000867805 */ /* 0x000fe2000001ff00 */
[----:B------:R-:W-:Y:S01]  /*1a30*/  IMAD R11, R4, -0x2, R11 ;  /* 0xfffffffe040b7824 */ /* 0x000fe200078e020b */
[----:B------:R-:W2:Y:S01]  /*1a40*/  SHFL.IDX PT, R6, R6, 0x1, 0x1c1f ;  /* 0x003c1f0006067f89 */ /* 0x000ea200000e0000 */
[----:B------:R-:W-:-:S02]  /*1a50*/  CS2R R132, SRZ ;  /* 0x0000000000847805 */ /* 0x000fc4000001ff00 */
[----:B------:R-:W-:Y:S02]  /*1a60*/  CS2R R130, SRZ ;  /* 0x0000000000827805 */ /* 0x000fe4000001ff00 */
[----:B------:R-:W-:Y:S01]  /*1a70*/  CS2R R128, SRZ ;  /* 0x0000000000807805 */ /* 0x000fe2000001ff00 */
[----:B0-----:R-:W-:-:S05]  /*1a80*/  IMAD.IADD R0, R8, 0x1, -R7 ;  /* 0x0000000108007824 */ /* 0x001fca00078e0a07 */
[----:B-1----:R-:W-:Y:S02]  /*1a90*/  VIADDMNMX R0, R10, R0, R11, PT ;  /* 0x000000000a007246 */ /* 0x002fe4000380010b */
[----:B--2---:R-:W-:Y:S02]  /*1aa0*/  IADD3 R8, R6, -R7, R8 ;  /* 0x8000000706087210 */ /* 0x004fe40007ffe008 */
[C---:B------:R-:W-:Y:S02]  /*1ab0*/  ISETP.GT.AND P3, PT, R0.reuse, RZ, PT ;  /* 0x000000ff0000720c */ /* 0x040fe40003f64270 */
[C---:B------:R-:W-:Y:S02]  /*1ac0*/  ISETP.GT.AND P4, PT, R0.reuse, 0x1, PT ;  /* 0x000000010000780c */ /* 0x040fe40003f84270 */
[----:B------:R-:W-:Y:S02]  /*1ad0*/  ISETP.GT.AND P5, PT, R0, 0x8, PT ;  /* 0x000000080000780c */ /* 0x000fe40003fa4270 */
[----:B------:R-:W-:Y:S01]  /*1ae0*/  VIMNMX R8, R11, R8, PT ;  /* 0x000000080b087248 */ /* 0x000fe20003fe0100 */
[----:B------:R-:W-:-:S02]  /*1af0*/  WARPGROUP.DEPBAR.LE gsb0, 0x0 ;  /* 0x00008000000079c5 */ /* 0x000fc40000010000 */
        /* <DEDUP_REMOVED lines=21> */
[----:B------:R-:W-:Y:S02]  /*1c50*/  FSEL R13, R24, -INF , P3 ;  /* 0xff800000180d7808 */ /* 0x000fe40001800000 */
[----:B------:R-:W-:Y:S02]  /*1c60*/  FSEL R25, R25, -INF , P4 ;  /* 0xff80000019197808 */ /* 0x000fe40002000000 */
[----:B------:R-:W-:Y:S02]  /*1c70*/  ISETP.GT.AND P3, PT, R0, 0x9, PT ;  /* 0x000000090000780c */ /* 0x000fe40003f64270 */
[----:B------:R-:W-:-:S02]  /*1c80*/  FSEL R15, R28, -INF , P5 ;  /* 0xff8000001c0f7808 */ /* 0x000fc40002800000 */
[----:B------:R-:W-:Y:S02]  /*1c90*/  FMNMX.FTZ R10, R13, R25, !PT ;  /* 0x000000190d0a7209 */ /* 0x000fe40007810000 */
[C---:B------:R-:W-:Y:S02]  /*1ca0*/  ISETP.GT.AND P4, PT, R0.reuse, 0x10, PT ;  /* 0x000000100000780c */ /* 0x040fe40003f84270 */
[----:B------:R-:W-:Y:S02]  /*1cb0*/  FSEL R29, R29, -INF , P3 ;  /* 0xff8000001d1d7808 */ /* 0x000fe40001800000 */
[----:B------:R-:W-:Y:S02]  /*1cc0*/  FMNMX.FTZ R10, R15, R10, !PT ;  /* 0x0000000a0f0a7209 */ /* 0x000fe40007810000 */
[----:B------:R-:W-:Y:S02]  /*1cd0*/  ISETP.GT.AND P3, PT, R0, 0x11, PT ;  /* 0x000000110000780c */ /* 0x000fe40003f64270 */
[----:B------:R-:W-:-:S02]  /*1ce0*/  FSEL R21, R32, -INF , P4 ;  /* 0xff80000020157808 */ /* 0x000fc40002000000 */
[----:B------:R-:W-:Y:S02]  /*1cf0*/  FMNMX.FTZ R10, R29, R10, !PT ;  /* 0x0000000a1d0a7209 */ /* 0x000fe40007810000 */
[C---:B------:R-:W-:Y:S02]  /*1d00*/  ISETP.GT.AND P4, PT, R0.reuse, 0x18, PT ;  /* 0x000000180000780c */ /* 0x040fe40003f84270 */
[----:B------:R-:W-:Y:S02]  /*1d10*/  FSEL R33, R33, -INF , P3 ;  /* 0xff80000021217808 */ /* 0x000fe40001800000 */
[----:B------:R-:W-:Y:S02]  /*1d20*/  FMNMX.FTZ R10, R21, R10, !PT ;  /* 0x0000000a150a7209 */ /* 0x000fe40007810000 */
[----:B------:R-:W-:Y:S02]  /*1d30*/  ISETP.GT.AND P3, PT, R0, 0x19, PT ;  /* 0x000000190000780c */ /* 0x000fe40003f64270 */
[----:B------:R-:W-:Y:S01]  /*1d40*/  FSEL R89, R36, -INF , P4 ;  /* 0xff80000024597808 */ /* 0x000fe20002000000 */
[----:B------:R-:W-:Y:S01]  /*1d50*/  IMAD.U32 R36, RZ, RZ, UR36 ;  /* 0x00000024ff247e24 */ /* 0x000fe2000f8e00ff */
[----:B------:R-:W-:-:S02]  /*1d60*/  FMNMX.FTZ R10, R33, R10, !PT ;  /* 0x0000000a210a7209 */ /* 0x000fc40007810000 */
[C---:B------:R-:W-:Y:S02]  /*1d70*/  ISETP.GT.AND P4, PT, R0.reuse, 0x20, PT ;  /* 0x000000200000780c */ /* 0x040fe40003f84270 */
[----:B------:R-:W-:Y:S02]  /*1d80*/  FSEL R37, R37, -INF , P3 ;  /* 0xff80000025257808 */ /* 0x000fe40001800000 */
[----:B------:R-:W-:Y:S02]  /*1d90*/  FMNMX.FTZ R10, R89, R10, !PT ;  /* 0x0000000a590a7209 */ /* 0x000fe40007810000 */
[----:B------:R-:W-:Y:S02]  /*1da0*/  ISETP.GT.AND P3, PT, R0, 0x21, PT ;  /* 0x000000210000780c */ /* 0x000fe40003f64270 */
[----:B------:R-:W-:Y:S02]  /*1db0*/  FSEL R91, R40, -INF , P4 ;  /* 0xff800000285b7808 */ /* 0x000fe40002000000 */
[----:B------:R-:W-:Y:S01]  /*1dc0*/  FMNMX.FTZ R10, R37, R10, !PT ;  /* 0x0000000a250a7209 */ /* 0x000fe20007810000 */
[----:B------:R-:W0:Y:S01]  /*1dd0*/  @P2 LDC R40, c[0x0][0x44c] ;  /* 0x00011300ff282b82 */ /* 0x000e220000000800 */
        /* <DEDUP_REMOVED lines=11> */
[----:B------:R-:W-:Y:S01]  /*1e90*/  FMNMX.FTZ R10, R45, R10, !PT ;  /* 0x0000000a2d0a7209 */ /* 0x000fe20007810000 */
[----:B0-----:R-:W-:Y:S01]  /*1ea0*/  @P2 IMAD.HI.U32 R40, R23, R40, RZ ;  /* 0x0000002817282227 */ /* 0x001fe200078e00ff */
        /* <DEDUP_REMOVED lines=51> */
[----:B------:R-:W-:Y:S01]  /*21e0*/  ISETP.GT.AND P3, PT, R0, 0x79, PT ;  /* 0x000000790000780c */ /* 0x000fe20003f64270 */
[----:B------:R-:W-:Y:S01]  /*21f0*/  IMAD.U32 R0, RZ, RZ, UR5 ;  /* 0x00000005ff007e24 */ /* 0x000fe2000f8e00ff */
[----:B------:R-:W-:Y:S02]  /*2200*/  FSEL R113, R84, -INF , P4 ;  /* 0xff80000054717808 */ /* 0x000fe40002000000 */
[----:B------:R-:W-:Y:S02]  /*2210*/  FMNMX.FTZ R10, R81, R10, !PT ;  /* 0x0000000a510a7209 */ /* 0x000fe40007810000 */
[----:B------:R-:W-:-:S02]  /*2220*/  FSEL R85, R85, -INF , P3 ;  /* 0xff80000055557808 */ /* 0x000fc40001800000 */
[----:B------:R-:W-:Y:S02]  /*2230*/  FMNMX.FTZ R10, R113, R10, !PT ;  /* 0x0000000a710a7209 */ /* 0x000fe40007810000 */
[C---:B------:R-:W-:Y:S02]  /*2240*/  ISETP.GT.AND P4, PT, R8.reuse, 0x1, PT ;  /* 0x000000010800780c */ /* 0x040fe40003f84270 */
[----:B------:R-:W-:Y:S02]  /*2250*/  FMNMX.FTZ R10, R85, R10, !PT ;  /* 0x0000000a550a7209 */ /* 0x000fe40007810000 */
[----:B------:R-:W-:Y:S02]  /*2260*/  ISETP.GT.AND P5, PT, R8, 0x8, PT ;  /* 0x000000080800780c */ /* 0x000fe40003fa4270 */
[----:B------:R-:W-:Y:S01]  /*2270*/  FSEL R6, R27, -INF , P4 ;  /* 0xff8000001b067808 */ /* 0x000fe20002000000 */
[----:B------:R-:W0:Y:S01]  /*2280*/  SHFL.BFLY PT, R9, R10, 0x2, 0x1f ;  /* 0x0c401f000a097f89 */ /* 0x000e2200000e0000 */
[----:B------:R-:W-:-:S02]  /*2290*/  FSEL R117, R30, -INF , P5 ;  /* 0xff8000001e757808 */ /* 0x000fc40002800000 */
[----:B------:R-:W-:-:S04]  /*22a0*/  ISETP.GT.AND P4, PT, R8, 0x10, PT ;  /* 0x000000100800780c */ /* 0x000fc80003f84270 */
[----:B------:R-:W-:Y:S02]  /*22b0*/  FSEL R121, R34, -INF , P4 ;  /* 0xff80000022797808 */ /* 0x000fe40002000000 */
[----:B------:R-:W-:-:S04]  /*22c0*/  ISETP.GT.AND P4, PT, R8, 0x18, PT ;  /* 0x000000180800780c */ /* 0x000fc80003f84270 */
[----:B------:R-:W-:Y:S02]  /*22d0*/  FSEL R125, R38, -INF , P4 ;  /* 0xff800000267d7808 */ /* 0x000fe40002000000 */
[----:B------:R-:W-:-:S04]  /*22e0*/  ISETP.GT.AND P4, PT, R8, 0x20, PT ;  /* 0x000000200800780c */ /* 0x000fc80003f84270 */
[----:B------:R-:W-:Y:S01]  /*22f0*/  FSEL R127, R42, -INF , P4 ;  /* 0xff8000002a7f7808 */ /* 0x000fe20002000000 */
[----:B------:R-:W-:Y:S01]  /*2300*/  IMAD R42, R16, UR4, -R7 ;  /* 0x00000004102a7c24 */ /* 0x000fe2000f8e0a07 */
[----:B------:R-:W-:Y:S01]  /*2310*/  ISETP.GT.AND P4, PT, R8, 0x28, PT ;  /* 0x000000280800780c */ /* 0x000fe20003f84270 */
[----:B------:R-:W-:Y:S01]  /*2320*/  UMOV UR4, URZ ;  /* 0x0000003f00047c82 */ /* 0x000fe20008000000 */
[----:B0-----:R-:W-:-:S05]  /*2330*/  FMNMX.FTZ R12, R10, R9, !PT ;  /* 0x000000090a0c7209 */ /* 0x001fca0007810000 */
[----:B------:R-:W0:Y:S02]  /*2340*/  SHFL.BFLY PT, R9, R12, 0x1, 0x1f ;  /* 0x0c201f000c097f89 */ /* 0x000e2400000e0000 */
[----:B0-----:R-:W-:-:S04]  /*2350*/  FMNMX.FTZ R9, R12, R9, !PT ;  /* 0x000000090c097209 */ /* 0x001fc80007810000 */
[C---:B------:R-:W-:Y:S01]  /*2360*/  FSETP.NEU.FTZ.AND P3, PT, R9.reuse, -INF , PT ;  /* 0xff8000000900780b */ /* 0x040fe20003f7d000 */
[----:B------:R-:W-:-:S05]  /*2370*/  FMUL.FTZ R14, R9, R0 ;  /* 0x00000000090e7220 */ /* 0x000fca0000410000 */
[----:B------:R-:W-:Y:S02]  /*2380*/  FSEL R14, R14, RZ, P3 ;  /* 0x000000ff0e0e7208 */ /* 0x000fe40001800000 */
[----:B------:R-:W-:-:S03]  /*2390*/  ISETP.GT.AND P3, PT, R8, RZ, PT ;  /* 0x000000ff0800720c */ /* 0x000fc60003f64270 */
        /* <DEDUP_REMOVED lines=8> */
[--C-:B------:R-:W-:Y:S01]  /*2420*/  FFMA.FTZ R172, R91, R0, -R14.reuse ;  /* 0x000000005bac7223 */ /* 0x100fe2000001080e */
[----:B------:R-:W-:Y:S01]  /*2430*/  FMNMX.FTZ R10, R117, R10, !PT ;  /* 0x0000000a750a7209 */ /* 0x000fe20007810000 */
        /* <DEDUP_REMOVED lines=26> */
[-CC-:B------:R-:W-:Y:S01]  /*25e0*/  FFMA.FTZ R35, R57, R0.reuse, -R14.reuse ;  /* 0x0000000039237223 */ /* 0x180fe2000001080e */
[----:B------:R-:W-:Y:S01]  /*25f0*/  FSEL R89, R46, -INF , P4 ;  /* 0xff8000002e597808 */ /* 0x000fe20002000000 */
[--C-:B------:R-:W-:Y:S01]  /*2600*/  FFMA.FTZ R154, R101, R0, -R14.reuse ;  /* 0x00000000659a7223 */ /* 0x100fe2000001080e */
[----:B------:R-:W-:Y:S01]  /*2610*/  FMNMX.FTZ R10, R43, R10, !PT ;  /* 0x0000000a2b0a7209 */ /* 0x000fe20007810000 */
[-CC-:B------:R-:W-:Y:S01]  /*2620*/  FFMA.FTZ R61, R61, R0.reuse, -R14.reuse ;  /* 0x000000003d3d7223 */ /* 0x180fe2000001080e */
[C---:B------:R-:W-:Y:S01]  /*2630*/  ISETP.GT.AND P4, PT, R8.reuse, 0x30, PT ;  /* 0x000000300800780c */ /* 0x040fe20003f84270 */
[----:B------:R-:W0:Y:S01]  /*2640*/  MUFU.EX2 R13, R13 ;  /* 0x0000000d000d7308 */ /* 0x000e220000000800 */
[----:B------:R-:W-:Y:S01]  /*2650*/  FSEL R47, R47, -INF , P3 ;  /* 0xff8000002f2f7808 */ /* 0x000fe20001800000 */
[--C-:B------:R-:W-:Y:S01]  /*2660*/  FFMA.FTZ R103, R103, R0, -R14.reuse ;  /* 0x0000000067677223 */ /* 0x100fe2000001080e */
[----:B------:R-:W-:Y:S01]  /*2670*/  FMNMX.FTZ R10, R89, R10, !PT ;  /* 0x0000000a590a7209 */ /* 0x000fe20007810000 */
[-CC-:B------:R-:W-:Y:S01]  /*2680*/  FFMA.FTZ R65, R65, R0.reuse, -R14.reuse ;  /* 0x0000000041417223 */ /* 0x180fe2000001080e */
[----:B------:R-:W-:Y:S01]  /*2690*/  ISETP.GT.AND P3, PT, R8, 0x31, PT ;  /* 0x000000310800780c */ /* 0x000fe20003f64270 */
[--C-:B------:R-:W-:Y:S01]  /*26a0*/  FFMA.FTZ R105, R105, R0, -R14.reuse ;  /* 0x0000000069697223 */ /* 0x100fe2000001080e */
[----:B------:R-:W-:Y:S01]  /*26b0*/  FSEL R37, R50, -INF , P4 ;  /* 0xff80000032257808 */ /* 0x000fe20002000000 */
[----:B------:R-:W1:Y:S01]  /*26c0*/  MUFU.EX2 R182, R182 ;  /* 0x000000b600b67308 */ /* 0x000e620000000800 */
[----:B------:R-:W-:Y:S01]  /*26d0*/  FMNMX.FTZ R10, R47, R10, !PT ;  /* 0x0000000a2f0a7209 */ /* 0x000fe20007810000 */
[-CC-:B------:R-:W-:Y:S01]  /*26e0*/  FFMA.FTZ R69, R69, R0.reuse, -R14.reuse ;  /* 0x0000000045457223 */ /* 0x180fe2000001080e */
[C---:B------:R-:W-:Y:S01]  /*26f0*/  ISETP.GT.AND P4, PT, R8.reuse, 0x38, PT ;  /* 0x000000380800780c */ /* 0x040fe20003f84270 */
[-CC-:B------:R-:W-:Y:S01]  /*2700*/  FFMA.FTZ R107, R107, R0.reuse, -R14.reuse ;  /* 0x000000006b6b7223 */ /* 0x180fe2000001080e */
[----:B------:R-:W-:Y:S01]  /*2710*/  FSEL R51, R51, -INF , P3 ;  /* 0xff80000033337808 */ /* 0x000fe20001800000 */
[--C-:B------:R-:W-:Y:S01]  /*2720*/  FFMA.FTZ R73, R73, R0, -R14.reuse ;  /* 0x0000000049497223 */ /* 0x100fe2000001080e */
[----:B------:R-:W-:Y:S01]  /*2730*/  FMNMX.FTZ R10, R37, R10, !PT ;  /* 0x0000000a250a7209 */ /* 0x000fe20007810000 */
[----:B------:R-:W2:Y:S01]  /*2740*/  MUFU.EX2 R15, R15 ;  /* 0x0000000f000f7308 */ /* 0x000ea20000000800 */
[----:B------:R-:W-:Y:S01]  /*2750*/  ISETP.GT.AND P3, PT, R8, 0x39, PT ;  /* 0x000000390800780c */ /* 0x000fe20003f64270 */
[-CC-:B------:R-:W-:Y:S01]  /*2760*/  FFMA.FTZ R109, R109, R0.reuse, -R14.reuse ;  /* 0x000000006d6d7223 */ /* 0x180fe2000001080e */
[----:B------:R-:W-:Y:S01]  /*2770*/  FSEL R91, R54, -INF , P4 ;  /* 0xff800000365b7808 */ /* 0x000fe20002000000 */
[--C-:B------:R-:W-:Y:S01]  /*2780*/  FFMA.FTZ R77, R77, R0, -R14.reuse ;  /* 0x000000004d4d7223 */ /* 0x100fe2000001080e */
[----:B------:R-:W-:Y:S01]  /*2790*/  FMNMX.FTZ R10, R51, R10, !PT ;  /* 0x0000000a330a7209 */ /* 0x000fe20007810000 */
[-CC-:B------:R-:W-:Y:S01]  /*27a0*/  FFMA.FTZ R111, R111, R0.reuse, -R14.reuse ;  /* 0x000000006f6f7223 */ /* 0x180fe2000001080e */
[C---:B------:R-:W-:Y:S01]  /*27b0*/  ISETP.GT.AND P4, PT, R8.reuse, 0x40, PT ;  /* 0x000000400800780c */ /* 0x040fe20003f84270 */
[----:B------:R-:W3:Y:S01]  /*27c0*/  MUFU.EX2 R176, R176 ;  /* 0x000000b000b07308 */ /* 0x000ee20000000800 */
[----:B------:R-:W-:Y:S01]  /*27d0*/  FSEL R55, R55, -INF , P3 ;  /* 0xff80000037377808 */ /* 0x000fe20001800000 */
[--C-:B------:R-:W-:Y:S01]  /*27e0*/  FFMA.FTZ R81, R81, R0, -R14.reuse ;  /* 0x0000000051517223 */ /* 0x100fe2000001080e */
[----:B------:R-:W-:Y:S01]  /*27f0*/  FMNMX.FTZ R10, R91, R10, !PT ;  /* 0x0000000a5b0a7209 */ /* 0x000fe20007810000 */
[-CC-:B------:R-:W-:Y:S01]  /*2800*/  FFMA.FTZ R113, R113, R0.reuse, -R14.reuse ;  /* 0x0000000071717223 */ /* 0x180fe2000001080e */
[----:B------:R-:W-:Y:S01]  /*2810*/  ISETP.GT.AND P3, PT, R8, 0x41, PT ;  /* 0x000000410800780c */ /* 0x000fe20003f64270 */
[----:B------:R-:W-:Y:S01]  /*2820*/  FFMA.FTZ R14, R85, R0, -R14 ;  /* 0x00000000550e7223 */ /* 0x000fe2000001080e */
[----:B------:R-:W-:Y:S01]  /*2830*/  FSEL R41, R58, -INF , P4 ;  /* 0xff8000003a297808 */ /* 0x000fe20002000000 */
[----:B------:R-:W4:Y:S01]  /*2840*/  MUFU.EX2 R21, R21 ;  /* 0x0000001500157308 */ /* 0x000f220000000800 */
[----:B------:R-:W-:-:S02]  /*2850*/  FMNMX.FTZ R10, R55, R10, !PT ;  /* 0x0000000a370a7209 */ /* 0x000fc40007810000 */
[----:B------:R-:W-:Y:S02]  /*2860*/  CS2R R100, SRZ ;  /* 0x0000000000647805 */ /* 0x000fe4000001ff00 */
[C---:B------:R-:W-:Y:S02]  /*2870*/  ISETP.GT.AND P4, PT, R8.reuse, 0x48, PT ;  /* 0x000000480800780c */ /* 0x040fe40003f84270 */
[----:B------:R-:W-:Y:S02]  /*2880*/  FSEL R59, R59, -INF , P3 ;  /* 0xff8000003b3b7808 */ /* 0x000fe40001800000 */
[----:B------:R-:W-:Y:S01]  /*2890*/  FMNMX.FTZ R10, R41, R10, !PT ;  /* 0x0000000a290a7209 */ /* 0x000fe20007810000 */
[----:B------:R-:W5:Y:S01]  /*28a0*/  MUFU.EX2 R178, R178 ;  /* 0x000000b200b27308 */ /* 0x000f620000000800 */
[----:B------:R-:W-:Y:S02]  /*28b0*/  ISETP.GT.AND P3, PT, R8, 0x49, PT ;  /* 0x000000490800780c */ /* 0x000fe40003f64270 */
[----:B------:R-:W-:-:S02]  /*28c0*/  FSEL R93, R62, -INF , P4 ;  /* 0xff8000003e5d7808 */ /* 0x000fc40002000000 */
[----:B------:R-:W-:Y:S02]  /*28d0*/  FMNMX.FTZ R10, R59, R10, !PT ;  /* 0x0000000a3b0a7209 */ /* 0x000fe40007810000 */
[C---:B------:R-:W-:Y:S01]  /*28e0*/  ISETP.GT.AND P4, PT, R8.reuse, 0x50, PT ;  /* 0x000000500800780c */ /* 0x040fe20003f84270 */
        /* <DEDUP_REMOVED lines=9> */
[----:B------:R-:W-:Y:S01]  /*2980*/  FMNMX.FTZ R10, R45, R10, !PT ;  /* 0x0000000a2d0a7209 */ /* 0x000fe20007810000 */
[----:B------:R-:W-:Y:S01]  /*2990*/  MUFU.EX2 R27, R27 ;  /* 0x0000001b001b7308 */ /* 0x000fe20000000800 */
[----:B------:R-:W-:Y:S02]  /*29a0*/  ISETP.GT.AND P3, PT, R8, 0x59, PT ;  /* 0x000000590800780c */ /* 0x000fe40003f64270 */
[----:B------:R-:W-:Y:S02]  /*29b0*/  FSEL R95, R70, -INF , P4 ;  /* 0xff800000465f7808 */ /* 0x000fe40002000000 */
[----:B------:R-:W-:-:S02]  /*29c0*/  FMNMX.FTZ R10, R67, R10, !PT ;  /* 0x0000000a430a7209 */ /* 0x000fc40007810000 */
        /* <DEDUP_REMOVED lines=30> */
[----:B------:R-:W-:Y:S01]  /*2bb0*/  FSEL R87, R87, -INF , P3 ;  /* 0xff80000057577808 */ /* 0x000fe20001800000 */
        /* <DEDUP_REMOVED lines=32> */
[----:B0-----:R-:W-:Y:S01]  /*2dc0*/  FADD.FTZ R39, R180, R13 ;  /* 0x0000000db4277221 */ /* 0x001fe20000010000 */
[-CC-:B------:R-:W-:Y:S01]  /*2dd0*/  FFMA.FTZ R89, R89, R0.reuse, -R8.reuse ;  /* 0x0000000059597223 */ /* 0x180fe20000010808 */
[-CC-:B------:R-:W-:Y:S01]  /*2de0*/  FFMA.FTZ R37, R37, R0.reuse, -R8.reuse ;  /* 0x0000000025257223 */ /* 0x180fe20000010808 */
[-CC-:B------:R-:W-:Y:S01]  /*2df0*/  FFMA.FTZ R51, R51, R0.reuse, -R8.reuse ;  /* 0x0000000033337223 */ /* 0x180fe20000010808 */
[-CC-:B------:R-:W-:Y:S01]  /*2e00*/  FFMA.FTZ R91, R91, R0.reuse, -R8.reuse ;  /* 0x000000005b5b7223 */ /* 0x180fe20000010808 */
[-CC-:B------:R-:W-:Y:S01]  /*2e10*/  FFMA.FTZ R55, R55, R0.reuse, -R8.reuse ;  /* 0x0000000037377223 */ /* 0x180fe20000010808 */
[-CC-:B------:R-:W-:Y:S01]  /*2e20*/  FFMA.FTZ R41, R41, R0.reuse, -R8.reuse ;  /* 0x0000000029297223 */ /* 0x180fe20000010808 */
[----:B------:R-:W0:Y:S01]  /*2e30*/  MUFU.EX2 R115, R115 ;  /* 0x0000007300737308 */ /* 0x000e220000000800 */
[----:B-1----:R-:W-:Y:S01]  /*2e40*/  FADD.FTZ R6, R182, R39 ;  /* 0x00000027b6067221 */ /* 0x002fe20000010000 */
[-CC-:B------:R-:W-:Y:S01]  /*2e50*/  FFMA.FTZ R59, R59, R0.reuse, -R8.reuse ;  /* 0x000000003b3b7223 */ /* 0x180fe20000010808 */
[-CC-:B------:R-:W-:Y:S01]  /*2e60*/  FFMA.FTZ R93, R93, R0.reuse, -R8.reuse ;  /* 0x000000005d5d7223 */ /* 0x180fe20000010808 */
[-C--:B------:R-:W-:Y:S01]  /*2e70*/  FFMA.FTZ R63, R63, R0.reuse, -R8 ;  /* 0x000000003f3f7223 */ /* 0x080fe20000010808 */
[----:B--2---:R-:W-:Y:S01]  /*2e80*/  FADD.FTZ R39, R15, R6 ;  /* 0x000000060f277221 */ /* 0x004fe20000010000 */
[-CC-:B------:R-:W-:Y:S01]  /*2e90*/  FFMA.FTZ R45, R45, R0.reuse, -R8.reuse ;  /* 0x000000002d2d7223 */ /* 0x180fe20000010808 */
[-CC-:B------:R-:W-:Y:S01]  /*2ea0*/  FFMA.FTZ R67, R67, R0.reuse, -R8.reuse ;  /* 0x0000000043437223 */ /* 0x180fe20000010808 */
[----:B------:R-:W1:Y:S01]  /*2eb0*/  MUFU.EX2 R117, R117 ;  /* 0x0000007500757308 */ /* 0x000e620000000800 */
[----:B---3--:R-:W-:Y:S01]  /*2ec0*/  FADD.FTZ R6, R176, R39 ;  /* 0x00000027b0067221 */ /* 0x008fe20000010000 */
[--C-:B------:R-:W-:Y:S01]  /*2ed0*/  FFMA.FTZ R95, R95, R0, -R8.reuse ;  /* 0x000000005f5f7223 */ /* 0x100fe20000010808 */
[----:B------:R-:W-:Y:S01]  /*2ee0*/  F2FP.BF16.F32.PACK_AB R180, R13, R180 ;  /* 0x000000b40db4723e */ /* 0x000fe200000010ff */
[----:B------:R-:W-:Y:S01]  /*2ef0*/  FFMA.FTZ R71, R71, R0, -R8 ;  /* 0x0000000047477223 */ /* 0x000fe20000010808 */
[----:B----4-:R-:W-:Y:S01]  /*2f00*/  FADD.FTZ R39, R21, R6 ;  /* 0x0000000615277221 */ /* 0x010fe20000010000 */
[----:B------:R-:W-:-:S02]  /*2f10*/  @!P1 VIADD R6, R36, 0x28840 ;  /* 0x0002884024069836 */ /* 0x000fc40000000000 */
[-C--:B------:R-:W-:Y:S01]  /*2f20*/  FFMA.FTZ R49, R49, R0.reuse, -R8 ;  /* 0x0000000031317223 */ /* 0x080fe20000010808 */
[----:B------:R2:W3:Y:S01]  /*2f30*/  MUFU.EX2 R12, R119 ;  /* 0x00000077000c7308 */ /* 0x0004e20000000800 */
[----:B-----5:R-:W-:Y:S01]  /*2f40*/  FADD.FTZ R38, R178, R39 ;  /* 0x00000027b2267221 */ /* 0x020fe20000010000 */
[----:B0-----:R-:W-:Y:S01]  /*2f50*/  FADD.FTZ R36, R115, R10 ;  /* 0x0000000a73247221 */ /* 0x001fe20000010000 */
[----:B------:R-:W-:Y:S01]  /*2f60*/  @!P1 PRMT R6, RZ, 0x654, R6 ;  /* 0x00000654ff069816 */ /* 0x000fe20000000006 */
[-CC-:B------:R-:W-:Y:S01]  /*2f70*/  FFMA.FTZ R75, R75, R0.reuse, -R8.reuse ;  /* 0x000000004b4b7223 */ /* 0x180fe20000010808 */
[-CC-:B------:R-:W-:Y:S01]  /*2f80*/  FFMA.FTZ R97, R97, R0.reuse, -R8.reuse ;  /* 0x0000000061617223 */ /* 0x180fe20000010808 */
[-C--:B------:R-:W-:Y:S01]  /*2f90*/  FFMA.FTZ R79, R79, R0.reuse, -R8 ;  /* 0x000000004f4f7223 */ /* 0x080fe20000010808 */
[----:B------:R3:W-:Y:S01]  /*2fa0*/  @!P1 SYNCS.ARRIVE.TRANS64.RED.A1T0 RZ, [R6+URZ], RZ ;  /* 0x000000ff06ff99a7 */ /* 0x0007e2000810043f */
[----:B------:R-:W0:Y:S01]  /*2fb0*/  MUFU.EX2 R121, R121 ;  /* 0x0000007900797308 */ /* 0x000e220000000800 */
[----:B-1----:R-:W-:Y:S01]  /*2fc0*/  FADD.FTZ R39, R117, R36 ;  /* 0x0000002475277221 */ /* 0x002fe20000010000 */
[-CC-:B------:R-:W-:Y:S01]  /*2fd0*/  FFMA.FTZ R53, R53, R0.reuse, -R8.reuse ;  /* 0x0000000035357223 */ /* 0x180fe20000010808 */
[-CC-:B------:R-:W-:Y:S01]  /*2fe0*/  FFMA.FTZ R83, R83, R0.reuse, -R8.reuse ;  /* 0x0000000053537223 */ /* 0x180fe20000010808 */
[-CC-:B------:R-:W-:Y:S01]  /*2ff0*/  FFMA.FTZ R99, R99, R0.reuse, -R8.reuse ;  /* 0x0000000063637223 */ /* 0x180fe20000010808 */
[----:B------:R-:W-:Y:S01]  /*3000*/  FFMA.FTZ R87, R87, R0, -R8 ;  /* 0x0000000057577223 */ /* 0x000fe20000010808 */
[----:B------:R-:W-:-:S02]  /*3010*/  F2FP.BF16.F32.PACK_AB R181, R10, R115 ;  /* 0x000000730ab5723e */ /* 0x000fc400000010ff */
[----:B--2---:R-:W-:Y:S01]  /*3020*/  CS2R R118, SRZ ;  /* 0x0000000000767805 */ /* 0x004fe2000001ff00 */
[----:B------:R1:W-:Y:S01]  /*3030*/  MUFU.EX2 R28, R47 ;  /* 0x0000002f001c7308 */ /* 0x0003e20000000800 */
[C---:B---3--:R-:W-:Y:S01]  /*3040*/  FADD.FTZ R6, R12.reuse, R39 ;  /* 0x000000270c067221 */ /* 0x048fe20000010000 */
[----:B------:R-:W-:Y:S02]  /*3050*/  F2FP.BF16.F32.PACK_AB R183, R12, R117 ;  /* 0x000000750cb7723e */ /* 0x000fe400000010ff */
[----:B------:R-:W-:Y:S02]  /*3060*/  CS2R R116, SRZ ;  /* 0x0000000000747805 */ /* 0x000fe4000001ff00 */
[----:B------:R-:W-:Y:S02]  /*3070*/  F2FP.BF16.F32.PACK_AB R182, R15, R182 ;  /* 0x000000b60fb6723e */ /* 0x000fe400000010ff */
[----:B------:R-:W-:Y:S02]  /*3080*/  CS2R R114, SRZ ;  /* 0x0000000000727805 */ /* 0x000fe4000001ff00 */
[----:B------:R-:W-:Y:S01]  /*3090*/  F2FP.BF16.F32.PACK_AB R176, R21, R176 ;  /* 0x000000b015b0723e */ /* 0x000fe200000010ff */
[----:B------:R2:W3:Y:S01]  /*30a0*/  MUFU.EX2 R20, R123 ;  /* 0x0000007b00147308 */ /* 0x0004e20000000800 */
[----:B-1----:R-:W1:Y:S01]  /*30b0*/  @P2 LDC R47, c[0x0][0x450] ;  /* 0x00011400ff2f2b82 */ /* 0x002e620000000800 */
[----:B0-----:R-:W-:Y:S01]  /*30c0*/  FADD.FTZ R39, R121, R6 ;  /* 0x0000000679277221 */ /* 0x001fe20000010000 */
[----:B------:R-:W-:-:S05]  /*30d0*/  F2FP.BF16.F32.PACK_AB R178, R25, R178 ;  /* 0x000000b219b2723e */ /* 0x000fca00000010ff */
[----:B------:R0:W-:Y:S01]  /*30e0*/  MUFU.EX2 R26, R43 ;  /* 0x0000002b001a7308 */ /* 0x0001e20000000800 */
[----:B--2---:R-:W-:-:S07]  /*30f0*/  CS2R R122, SRZ ;  /* 0x00000000007a7805 */ /* 0x004fce000001ff00 */
[----:B------:R-:W2:Y:S01]  /*3100*/  MUFU.EX2 R125, R125 ;  /* 0x0000007d007d7308 */ /* 0x000ea20000000800 */
[----:B0-----:R-:W-:Y:S01]  /*3110*/  FADD.FTZ R43, R25, R38 ;  /* 0x00000026192b7221 */ /* 0x001fe20000010000 */
[C---:B---3--:R-:W-:Y:S01]  /*3120*/  FADD.FTZ R6, R20.reuse, R39 ;  /* 0x0000002714067221 */ /* 0x048fe20000010000 */
[----:B------:R-:W-:Y:S02]  /*3130*/  F2FP.BF16.F32.PACK_AB R177, R20, R121 ;  /* 0x0000007914b1723e */ /* 0x000fe400000010ff */
[----:B------:R-:W-:Y:S01]  /*3140*/  CS2R R120, SRZ ;  /* 0x0000000000787805 */ /* 0x000fe2000001ff00 */
[----:B------:R-:W-:Y:S01]  /*3150*/  FADD.FTZ R38, R172, R43 ;  /* 0x0000002bac267221 */ /* 0x000fe20000010000 */
[C---:B------:R-:W-:Y:S01]  /*3160*/  F2FP.BF16.F32.PACK_AB R172, R27.reuse, R172 ;  /* 0x000000ac1bac723e */ /* 0x040fe200000010ff */
[----:B------:R-:W0:Y:S02]  /*3170*/  MUFU.EX2 R127, R127 ;  /* 0x0000007f007f7308 */ /* 0x000e240000000800 */
[----:B------:R-:W-:Y:S01]  /*3180*/  FADD.FTZ R43, R27, R38 ;  /* 0x000000261b2b7221 */ /* 0x000fe20000010000 */
[----:B-1----:R-:W-:-:S03]  /*3190*/  @P2 SHF.R.U32.HI R23, RZ, R47, R40 ;  /* 0x0000002fff172219 */ /* 0x002fc60000011628 */
[----:B------:R-:W-:Y:S01]  /*31a0*/  FADD.FTZ R38, R174, R43 ;  /* 0x0000002bae267221 */ /* 0x000fe20000010000 */
[C---:B------:R-:W-:Y:S01]  /*31b0*/  F2FP.BF16.F32.PACK_AB R174, R29.reuse, R174 ;  /* 0x000000ae1dae723e */ /* 0x040fe200000010ff */
[----:B------:R-:W1:Y:S02]  /*31c0*/  MUFU.EX2 R89, R89 ;  /* 0x0000005900597308 */ /* 0x000e640000000800 */
[----:B------:R-:W-:Y:S01]  /*31d0*/  FADD.FTZ R39, R29, R38 ;  /* 0x000000261d277221 */ /* 0x000fe20000010000 */
[----:B--2---:R-:W-:Y:S01]  /*31e0*/  FADD.FTZ R7, R125, R6 ;  /* 0x000000067d077221 */ /* 0x004fe20000010000 */
[----:B------:R-:W-:Y:S02]  /*31f0*/  F2FP.BF16.F32.PACK_AB R179, R24, R125 ;  /* 0x0000007d18b3723e */ /* 0x000fe400000010ff */
[----:B------:R-:W-:Y:S01]  /*3200*/  CS2R R124, SRZ ;  /* 0x00000000007c7805 */ /* 0x000fe2000001ff00 */
[----:B------:R-:W-:Y:S01]  /*3210*/  FADD.FTZ R40, R168, R39 ;  /* 0x00000027a8287221 */ /* 0x000fe20000010000 */
[----:B------:R-:W-:Y:S01]  /*3220*/  FADD.FTZ R6, R24, R7 ;  /* 0x0000000718067221 */ /* 0x000fe20000010000 */
[----:B------:R-:W-:Y:S01]  /*3230*/  IMAD.IADD R39, R42, 0x1, R23 ;  /* 0x000000012a277824 */ /* 0x000fe200078e0217 */
[----:B------:R-:W2:Y:S01]  /*3240*/  MUFU.EX2 R37, R37 ;  /* 0x0000002500257308 */ /* 0x000ea20000000800 */
[----:B------:R-:W-:Y:S01]  /*3250*/  FADD.FTZ R23, R31, R40 ;  /* 0x000000281f177221 */ /* 0x000fe20000010000 */
[----:B0-----:R-:W-:Y:S01]  /*3260*/  FADD.FTZ R7, R127, R6 ;  /* 0x000000067f077221 */ /* 0x001fe20000010000 */
[----:B------:R-:W-:-:S02]  /*3270*/  F2FP.BF16.F32.PACK_AB R173, R26, R127 ;  /* 0x0000007f1aad723e */ /* 0x000fc400000010ff */
[----:B------:R-:W-:Y:S01]  /*3280*/  CS2R R126, SRZ ;  /* 0x00000000007e7805 */ /* 0x000fe2000001ff00 */
[----:B------:R-:W-:Y:S01]  /*3290*/  FADD.FTZ R40, R170, R23 ;  /* 0x00000017aa287221 */ /* 0x000fe20000010000 */
[----:B------:R-:W-:Y:S01]  /*32a0*/  FADD.FTZ R6, R26, R7 ;  /* 0x000000071a067221 */ /* 0x000fe20000010000 */
[----:B------:R-:W-:Y:S01]  /*32b0*/  SHF.R.S32.HI R44, RZ, 0x1f, R39 ;  /* 0x0000001fff2c7819 */ /* 0x000fe20000011427 */
[----:B------:R-:W0:Y:S01]  /*32c0*/  MUFU.EX2 R30, R51 ;  /* 0x00000033001e7308 */ /* 0x000e220000000800 */
[----:B------:R-:W-:Y:S01]  /*32d0*/  FADD.FTZ R23, R33, R40 ;  /* 0x0000002821177221 */ /* 0x000fe20000010000 */
[----:B-1----:R-:W-:Y:S01]  /*32e0*/  FADD.FTZ R7, R89, R6 ;  /* 0x0000000659077221 */ /* 0x002fe20000010000 */
[----:B------:R-:W-:Y:S02]  /*32f0*/  LEA.HI R39, R44, R39, RZ, 0x7 ;  /* 0x000000272c277211 */ /* 0x000fe400078f38ff */
[----:B------:R-:W-:Y:S01]  /*3300*/  FADD.FTZ R42, R152, R23 ;  /* 0x00000017982a7221 */ /* 0x000fe20000010000 */
[C---:B------:R-:W-:Y:S01]  /*3310*/  FADD.FTZ R6, R28.reuse, R7 ;  /* 0x000000071c067221 */ /* 0x040fe20000010000 */
[----:B------:R-:W-:Y:S01]  /*3320*/  F2FP.BF16.F32.PACK_AB R175, R28, R89 ;  /* 0x000000591caf723e */ /* 0x000fe200000010ff */
[----:B------:R-:W1:Y:S01]  /*3330*/  MUFU.EX2 R91, R91 ;  /* 0x0000005b005b7308 */ /* 0x000e620000000800 */
[----:B------:R-:W-:Y:S01]  /*3340*/  FADD.FTZ R23, R35, R42 ;  /* 0x0000002a23177221 */ /* 0x000fe20000010000 */
[----:B--2---:R-:W-:Y:S01]  /*3350*/  FADD.FTZ R7, R37, R6 ;  /* 0x0000000625077221 */ /* 0x004fe20000010000 */
[----:B------:R-:W-:-:S02]  /*3360*/  F2FP.BF16.F32.PACK_AB R168, R31, R168 ;  /* 0x000000a81fa8723e */ /* 0x000fc400000010ff */
[----:B------:R-:W-:Y:S01]  /*3370*/  CS2R R88, SRZ ;  /* 0x0000000000587805 */ /* 0x000fe2000001ff00 */
[----:B------:R-:W-:Y:S01]  /*3380*/  FADD.FTZ R42, R154, R23 ;  /* 0x000000179a2a7221 */ /* 0x000fe20000010000 */
[----:B------:R-:W-:Y:S01]  /*3390*/  F2FP.BF16.F32.PACK_AB R170, R33, R170 ;  /* 0x000000aa21aa723e */ /* 0x000fe200000010ff */
[----:B------:R-:W2:Y:S01]  /*33a0*/  MUFU.EX2 R32, R55 ;  /* 0x0000003700207308 */ /* 0x000ea20000000800 */
[C---:B0-----:R-:W-:Y:S01]  /*33b0*/  FADD.FTZ R6, R30.reuse, R7 ;  /* 0x000000071e067221 */ /* 0x041fe20000010000 */
[----:B------:R-:W-:Y:S01]  /*33c0*/  FADD.FTZ R42, R61, R42 ;  /* 0x0000002a3d2a7221 */ /* 0x000fe20000010000 */
[----:B------:R-:W-:Y:S02]  /*33d0*/  F2FP.BF16.F32.PACK_AB R152, R35, R152 ;  /* 0x000000982398723e */ /* 0x000fe400000010ff */
[----:B------:R-:W-:Y:S01]  /*33e0*/  F2FP.BF16.F32.PACK_AB R154, R61, R154 ;  /* 0x0000009a3d9a723e */ /* 0x000fe200000010ff */
[----:B------:R-:W-:Y:S01]  /*33f0*/  FADD.FTZ R23, R103, R42 ;  /* 0x0000002a67177221 */ /* 0x000fe20000010000 */
[----:B------:R-:W-:Y:S01]  /*3400*/  F2FP.BF16.F32.PACK_AB R169, R30, R37 ;  /* 0x000000251ea9723e */ /* 0x000fe200000010ff */
[----:B------:R-:W0:Y:S01]  /*3410*/  MUFU.EX2 R41, R41 ;  /* 0x0000002900297308 */ /* 0x000e220000000800 */
[----:B-1----:R-:W-:Y:S01]  /*3420*/  FADD.FTZ R7, R91, R6 ;  /* 0x000000065b077221 */ /* 0x002fe20000010000 */
[C---:B------:R-:W-:Y:S01]  /*3430*/  FADD.FTZ R42, R156.reuse, R23 ;  /* 0x000000179c2a7221 */ /* 0x040fe20000010000 */
[----:B------:R-:W-:-:S02]  /*3440*/  F2FP.BF16.F32.PACK_AB R156, R156, R103 ;  /* 0x000000679c9c723e */ /* 0x000fc400000010ff */
[----:B------:R-:W-:Y:S01]  /*3450*/  CS2R R102, SRZ ;  /* 0x0000000000667805 */ /* 0x000fe2000001ff00 */
[----:B------:R-:W-:Y:S02]  /*3460*/  FADD.FTZ R13, R105, R42 ;  /* 0x0000002a690d7221 */ /* 0x000fe40000010000 */
[----:B------:R-:W1:Y:S01]  /*3470*/  MUFU.EX2 R34, R59 ;  /* 0x0000003b00227308 */ /* 0x000e620000000800 */
[----:B--2---:R-:W-:Y:S01]  /*3480*/  FADD.FTZ R6, R32, R7 ;  /* 0x0000000720067221 */ /* 0x004fe20000010000 */
[C---:B------:R-:W-:Y:S01]  /*3490*/  FADD.FTZ R42, R158.reuse, R13 ;  /* 0x0000000d9e2a7221 */ /* 0x040fe20000010000 */
[----:B------:R-:W-:Y:S02]  /*34a0*/  F2FP.BF16.F32.PACK_AB R158, R158, R105 ;  /* 0x000000699e9e723e */ /* 0x000fe400000010ff */
[----:B------:R-:W-:Y:S02]  /*34b0*/  CS2R R104, SRZ ;  /* 0x0000000000687805 */ /* 0x000fe4000001ff00 */
[----:B------:R-:W-:Y:S01]  /*34c0*/  F2FP.BF16.F32.PACK_AB R171, R32, R91 ;  /* 0x0000005b20ab723e */ /* 0x000fe200000010ff */
[----:B------:R-:W-:Y:S01]  /*34d0*/  FADD.FTZ R13, R107, R42 ;  /* 0x0000002a6b0d7221 */ /* 0x000fe20000010000 */
[----:B------:R-:W-:Y:S01]  /*34e0*/  CS2R R90, SRZ ;  /* 0x00000000005a7805 */ /* 0x000fe2000001ff00 */
[----:B------:R-:W2:Y:S01]  /*34f0*/  MUFU.EX2 R93, R93 ;  /* 0x0000005d005d7308 */ /* 0x000ea20000000800 */
[----:B0-----:R-:W-:Y:S01]  /*3500*/  FADD.FTZ R7, R41, R6 ;  /* 0x0000000629077221 */ /* 0x001fe20000010000 */
[C---:B------:R-:W-:Y:S01]  /*3510*/  FADD.FTZ R44, R160.reuse, R13 ;  /* 0x0000000da02c7221 */ /* 0x040fe20000010000 */
[----:B------:R-:W-:-:S02]  /*3520*/  F2FP.BF16.F32.PACK_AB R160, R160, R107 ;  /* 0x0000006ba0a0723e */ /* 0x000fc400000010ff */
[----:B------:R-:W-:-:S03]  /*3530*/  CS2R R106, SRZ ;  /* 0x00000000006a7805 */ /* 0x000fc6000001ff00 */
[----:B------:R-:W0:Y:S01]  /*3540*/  MUFU.EX2 R36, R63 ;  /* 0x0000003f00247308 */ /* 0x000e220000000800 */
[C---:B-1----:R-:W-:Y:S01]  /*3550*/  FADD.FTZ R6, R34.reuse, R7 ;  /* 0x0000000722067221 */ /* 0x042fe20000010000 */
[----:B------:R-:W-:-:S06]  /*3560*/  F2FP.BF16.F32.PACK_AB R153, R34, R41 ;  /* 0x000000292299723e */ /* 0x000fcc00000010ff */
[----:B------:R-:W1:Y:S01]  /*3570*/  MUFU.EX2 R45, R45 ;  /* 0x0000002d002d7308 */ /* 0x000e620000000800 */
[----:B--2---:R-:W-:-:S07]  /*3580*/  FADD.FTZ R7, R93, R6 ;  /* 0x000000065d077221 */ /* 0x004fce0000010000 */
        /* <DEDUP_REMOVED lines=33> */
[----:B------:R-:W-:Y:S01]  /*37a0*/  F2FP.BF16.F32.PACK_AB R161, R8, R49 ;  /* 0x0000003108a1723e */ /* 0x000fe200000010ff */
[----:B------:R-:W-:-:S05]  /*37b0*/  IMAD.MOV.U32 R8, RZ, RZ, RZ ;  /* 0x000000ffff087224 */ /* 0x000fca00078e00ff */
        /* <DEDUP_REMOVED lines=10> */
[----:B------:R-:W-:-:S06]  /*3860*/  F2FP.BF16.F32.PACK_AB R165, R44, R53 ;  /* 0x000000352ca5723e */ /* 0x000fcc00000010ff */
[----:B------:R-:W0:Y:S01]  /*3870*/  MUFU.EX2 R14, R14 ;  /* 0x0000000e000e7308 */ /* 0x000e220000000800 */
[----:B-1----:R-:W-:Y:S01]  /*3880*/  FADD.FTZ R7, R99, R12 ;  /* 0x0000000c63077221 */ /* 0x002fe20000010000 */
[----:B------:R-:W-:-:S04]  /*3890*/  SHF.R.S32.HI R12, RZ, 0x7, R39 ;  /* 0x00000007ff0c7819 */ /* 0x000fc80000011427 */
[----:B------:R-:W-:Y:S01]  /*38a0*/  VIMNMX R15, R17, R12, !PT ;  /* 0x0000000c110f7248 */ /* 0x000fe20007fe0100 */
[C---:B--2---:R-:W-:Y:S01]  /*38b0*/  FADD.FTZ R7, R10.reuse, R7 ;  /* 0x000000070a077221 */ /* 0x044fe20000010000 */
[----:B------:R-:W-:Y:S01]  /*38c0*/  F2FP.BF16.F32.PACK_AB R167, R10, R99 ;  /* 0x000000630aa7723e */ /* 0x000fe200000010ff */
[----:B------:R-:W-:Y:S01]  /*38d0*/  VIADD R10, R22, 0xfffffffe ;  /* 0xfffffffe160a7836 */ /* 0x000fe20000000000 */
[----:B------:R-:W-:-:S04]  /*38e0*/  CS2R R98, SRZ ;  /* 0x0000000000627805 */ /* 0x000fc8000001ff00 */
[----:B------:R-:W-:Y:S01]  /*38f0*/  ISETP.GE.AND P3, PT, R10, R15, PT ;  /* 0x0000000f0a00720c */ /* 0x000fe20003f66270 */
[C---:B0-----:R-:W-:Y:S01]  /*3900*/  FADD.FTZ R6, R14.reuse, R13 ;  /* 0x0000000d0e067221 */ /* 0x041fe20000010000 */
[----:B------:R-:W-:Y:S02]  /*3910*/  F2FP.BF16.F32.PACK_AB R166, R14, R113 ;  /* 0x000000710ea6723e */ /* 0x000fe400000010ff */
[----:B------:R-:W-:-:S09]  /*3920*/  CS2R R112, SRZ ;  /* 0x0000000000707805 */ /* 0x000fd2000001ff00 */
[----:B------:R-:W-:Y:S05]  /*3930*/  @!P3 BRA `(.L_x_8379) ;  /* 0x000000280048b947 */ /* 0x000fea0003800000 */
[----:B------:R-:W-:Y:S01]  /*3940*/  IMAD.MOV.U32 R13, RZ, RZ, R11 ;  /* 0x000000ffff0d7224 */ /* 0x000fe200078e000b */
[----:B------:R-:W-:Y:S01]  /*3950*/  UMOV UR5, URZ ;  /* 0x0000003f00057c82 */ /* 0x000fe20008000000 */
[----:B------:R-:W-:Y:S01]  /*3960*/  IMAD.MOV.U32 R12, RZ, RZ, R9 ;  /* 0x000000ffff0c7224 */ /* 0x000fe200078e0009 */
[----:B------:R-:W-:Y:S01]  /*3970*/  ULDC UR39, c[0x0][0x288] ;  /* 0x0000a20000277ab9 */ /* 0x000fe20000000800 */
[----:B------:R-:W-:Y:S01]  /*3980*/  IMAD.MOV.U32 R14, RZ, RZ, RZ ;  /* 0x000000ffff0e7224 */ /* 0x000fe200078e00ff */
[----:B------:R-:W-:Y:S01]  /*3990*/  ULDC UR38, c[0x0][0x2f0] ;  /* 0x0000bc0000267ab9 */ /* 0x000fe20000000800 */
[----:B------:R-:W-:-:S07]  /*39a0*/  IMAD.MOV.U32 R151, RZ, RZ, RZ ;  /* 0x000000ffff977224 */ /* 0x000fce00078e00ff */
.L_x_8388:
        /* <DEDUP_REMOVED lines=9> */
.L_x_8381:
[----:B------:R-:W-:Y:S01]  /*3a40*/  ULEA UR7, UR4, UR36, 0x3 ;  /* 0x0000002404077291 */ /* 0x000fe2000f8e183f */
[----:B------:R-:W-:-:S08]  /*3a50*/  SHF.L.U32 R0, R8, 0x1f, RZ ;  /* 0x0000001f08007819 */ /* 0x000fd000000006ff */
[----:B------:R0:W1:Y:S01]  /*3a60*/  SYNCS.PHASECHK.TRANS64.TRYWAIT P3, [UR7+0x28830], R0 ;  /* 0x02883000ff0075a7 */ /* 0x0000620008060147 */
[----:B------:R-:W-:Y:S05]  /*3a70*/  @!P0 BRA `(.L_x_8382) ;  /* 0x0000000000048947 */ /* 0x000fea0003800000 */
[----:B------:R-:W-:Y:S01]  /*3a80*/  BPT.TRAP 0x1 ;  /* 0x000000040000795c */ /* 0x000fe20000300000 */
.L_x_8382:
[----:B-1----:R-:W-:Y:S05]  /*3a90*/  @P3 BRA `(.L_x_8380) ;  /* 0x0000000000083947 */ /* 0x002fea0003800000 */
[----:B------:R-:W1:Y:S02]  /*3aa0*/  SYNCS.PHASECHK.TRANS64.TRYWAIT P3, [UR7+0x28830], R0 ;  /* 0x02883000ff0075a7 */ /* 0x000e640008060147 */
[----:B-1----:R-:W-:Y:S05]  /*3ab0*/  @!P3 BRA `(.L_x_8383) ;  /* 0x000000a40054b947 */ /* 0x002fea0003800000 */
.L_x_8380:
        /* <DEDUP_REMOVED lines=47> */
.L_x_8385:
[----:B------:R-:W-:Y:S01]  /*3db0*/  ULEA UR7, UR5, UR36, 0x3 ;  /* 0x0000002405077291 */ /* 0x000fe2000f8e183f */
[----:B------:R-:W-:-:S08]  /*3dc0*/  SHF.L.U32 R0, R14, 0x1f, RZ ;  /* 0x0000001f0e007819 */ /* 0x000fd000000006ff */
[----:B------:R0:W1:Y:S01]  /*3dd0*/  SYNCS.PHASECHK.TRANS64.TRYWAIT P3, [UR7+0x28850], R0 ;  /* 0x02885000ff0075a7 */ /* 0x0000620008060147 */
[----:B------:R-:W-:Y:S05]  /*3de0*/  @!P0 BRA `(.L_x_8386) ;  /* 0x0000000000048947 */ /* 0x000fea0003800000 */
[----:B------:R-:W-:Y:S01]  /*3df0*/  BPT.TRAP 0x1 ;  /* 0x000000040000795c */ /* 0x000fe20000300000 */
.L_x_8386:
[----:B-1----:R-:W-:Y:S05]  /*3e00*/  @P3 BRA `(.L_x_8384) ;  /* 0x0000000000083947 */ /* 0x002fea0003800000 */
[----:B------:R-:W1:Y:S02]  /*3e10*/  SYNCS.PHASECHK.TRANS64.TRYWAIT P3, [UR7+0x28850], R0 ;  /* 0x02885000ff0075a7 */ /* 0x000e640008060147 */
[----:B-1----:R-:W-:Y:S05]  /*3e20*/  @!P3 BRA `(.L_x_8387) ;  /* 0x000000a00090b947 */ /* 0x002fea0003800000 */
.L_x_8384:
[----:B------:R-:W-:Y:S01]  /*3e30*/  UIADD3 UR7, UR36, 0x400, URZ ;  /* 0x0000040024077890 */ /* 0x000fe2000fffe03f */
[----:B------:R-:W-:Y:S01]  /*3e40*/  WARPGROUP.ARRIVE ;  /* 0x00000000000079c5 */ /* 0x000fe20000000000 */
[----:B------:R-:W-:Y:S01]  /*3e50*/  UMOV UR11, 0x40000040 ;  /* 0x40000040000b7882 */ /* 0x000fe20000000000 */
[----:B------:R-:W-:Y:S01]  /*3e60*/  UMOV UR15, 0x40000040 ;  /* 0x40000040000f7882 */ /* 0x000fe20000000000 */
[----:B------:R-:W-:Y:S01]  /*3e70*/  USHF.R.U32.HI UR7, URZ, 0x4, UR7 ;  /* 0x000000043f077899 */ /* 0x000fe20008011607 */
[----:B01----:R-:W0:Y:S01]  /*3e80*/  @P2 LDC R0, c[0x0][0x44c] ;  /* 0x00011300ff002b82 */ /* 0x003e220000000800 */
[----:B------:R-:W-:Y:S02]  /*3e90*/  IMAD.MOV.U32 R23, RZ, RZ, R5 ;  /* 0x000000ffff177224 */ /* 0x000fe400078e0005 */
[----:B------:R-:W-:-:S04]  /*3ea0*/  ULOP3.LUT UR7, UR7, 0x3fff, URZ, 0xc0, !UPT ;  /* 0x00003fff07077892 */ /* 0x000fc8000f8ec03f */
[----:B------:R-:W-:Y:S01]  /*3eb0*/  ULOP3.LUT UR7, UR7, 0x4000000, URZ, 0xfc, !UPT ;  /* 0x0400000007077892 */ /* 0x000fe2000f8efc3f */
[----:B------:R-:W1:Y:S03]  /*3ec0*/  @P2 LDC R9, c[0x0][0x450] ;  /* 0x00011400ff092b82 */ /* 0x000e660000000800 */
[----:B------:R-:W-:-:S04]  /*3ed0*/  ULEA UR10, UR5, UR7, 0xb ;  /* 0x00000007050a7291 */ /* 0x000fc8000f8e583f */
[----:B------:R-:W-:-:S05]  /*3ee0*/  UIADD3 UR14, UR10, 0x80, URZ ;  /* 0x000000800a0e7890 */ /* 0x000fca000fffe03f */
[----:B------:R-:W-:Y:S01]  /*3ef0*/  HGMMA.64x128x16.F32.BF16 R88, R180, gdesc[UR8].tnspB, R88, gsb0 ;  /* 0x41e00008b4587df0 */ /* 0x000fe20008001858 */
[----:B------:R-:W-:Y:S01]  /*3f00*/  UMOV UR11, 0x40000040 ;  /* 0x40000040000b7882 */ /* 0x000fe20000000000 */
[----:B0-----:R-:W-:-:S05]  /*3f10*/  @P2 IMAD.HI.U32 R0, R5, R0, RZ ;  /* 0x0000000005002227 */ /* 0x001fca00078e00ff */
[----:B-1----:R-:W-:Y:S01]  /*3f20*/  @P2 SHF.R.U32.HI R23, RZ, R9, R0 ;  /* 0x00000009ff172219 */ /* 0x002fe20000011600 */
[----:B------:R-:W-:-:S04]  /*3f30*/  IMAD.MOV.U32 R9, RZ, RZ, -0x80 ;  /* 0xffffff80ff097424 */ /* 0x000fc800078e00ff */
[----:B------:R-:W0:Y:S01]  /*3f40*/  SHFL.IDX PT, R0, R23, 0x1, 0x1c1f ;  /* 0x003c1f0017007f89 */ /* 0x000e2200000e0000 */
[----:B------:R-:W-:-:S04]  /*3f50*/  IMAD R9, R10, R9, 0x1 ;  /* 0x000000010a097424 */ /* 0x000fc800078e0209 */
        /* <DEDUP_REMOVED lines=28> */
[----:B------:R-:W-:Y:S01]  /*4120*/  HGMMA.64x128x16.F32.BF16 R88, R176, gdesc[UR12].tnspB, R88, gsb0 ;  /* 0x41e0000cb0587df0 */ /* 0x000fe20008001858 */
[----:B------:R-:W-:Y:S01]  /*4130*/  UIADD3 UR14, UR10, 0x100, URZ ;  /* 0x000001000a0e7890 */ /* 0x000fe2000fffe03f */
[----:B------:R-:W-:Y:S01]  /*4140*/  FMNMX.FTZ R11, R182, R11, !PT ;  /* 0x0000000bb60b7209 */ /* 0x000fe20007810000 */
[----:B------:R-:W-:Y:S01]  /*4150*/  UMOV UR15, 0x40000040 ;  /* 0x40000040000f7882 */ /* 0x000fe20000000000 */
[----:B------:R-:W-:-:S02]  /*4160*/  ISETP.GT.AND P4, PT, R0, 0x21, PT ;  /* 0x000000210000780c */ /* 0x000fc40003f84270 */
        /* <DEDUP_REMOVED lines=29> */
[----:B------:R-:W-:Y:S01]  /*4340*/  FMNMX.FTZ R11, R170, R11, !PT ;  /* 0x0000000baa0b7209 */ /* 0x000fe20007810000 */
[----:B------:R-:W-:Y:S01]  /*4350*/  UIADD3 UR14, UR10, 0x280, URZ ;  /* 0x000002800a0e7890 */ /* 0x000fe2000fffe03f */
[----:B------:R-:W-:Y:S01]  /*4360*/  ISETP.GT.AND P4, PT, R0, 0x39, PT ;  /* 0x000000390000780c */ /* 0x000fe20003f84270 */
[----:B------:R-:W-:Y:S01]  /*4370*/  UMOV UR15, 0x40000040 ;  /* 0x40000040000f7882 */ /* 0x000fe20000000000 */
        /* <DEDUP_REMOVED lines=50> */
[----:B------:R-:W-:Y:S02]  /*46a0*/  FSEL R87, R87, -INF , P4 ;  /* 0xff80000057577808 */ /* 0x000fe40002000000 */
[----:B------:R-:W-:-:S04]  /*46b0*/  FMNMX.FTZ R0, R86, R11, !PT ;  /* 0x0000000b56007209 */ /* 0x000fc80007810000 */
[----:B------:R-:W-:-:S05]  /*46c0*/  FMNMX.FTZ R27, R87, R0, !PT ;  /* 0x00000000571b7209 */ /* 0x000fca0007810000 */
[----:B------:R-:W0:Y:S02]  /*46d0*/  SHFL.BFLY PT, R0, R27, 0x2, 0x1f ;  /* 0x0c401f001b007f89 */ /* 0x000e2400000e0000 */
[----:B0-----:R-:W-:Y:S01]  /*46e0*/  FMNMX.FTZ R31, R27, R0, !PT ;  /* 0x000000001b1f7209 */ /* 0x001fe20007810000 */
[----:B------:R-:W-:Y:S02]  /*46f0*/  WARPGROUP.DEPBAR.LE gsb0, 0x0 ;  /* 0x00008000000079c5 */ /* 0x000fe40000010000 */
[----:B------:R-:W-:Y:S01]  /*4700*/  WARPGROUP.ARRIVE ;  /* 0x00000000000079c5 */ /* 0x000fe20000000000 */
[----:B------:R-:W0:Y:S01]  /*4710*/  SHFL.IDX PT, R152, R23, RZ, 0x1c1f ;  /* 0x001c1fff17987589 */ /* 0x000e2200000e0000 */
[----:B------:R-:W1:Y:S03]  /*4720*/  LDC R0, c[0x0][0x988] ;  /* 0x00026200ff007b82 */ /* 0x000e660000000800 */
[----:B------:R-:W2:Y:S01]  /*4730*/  SHFL.BFLY PT, R154, R31, 0x1, 0x1f ;  /* 0x0c201f001f9a7f89 */ /* 0x000ea200000e0000 */
[----:B------:R-:W-:Y:S01]  /*4740*/  HGMMA.64x128x16.F32.BF16 R88, R156, gdesc[UR12].tnspB, R88, gsb0 ;  /* 0x41e0000c9c587df0 */ /* 0x000fe20008001858 */
[----:B------:R-:W-:Y:S01]  /*4750*/  UIADD3 UR14, UR10, 0x300, URZ ;  /* 0x000003000a0e7890 */ /* 0x000fe2000fffe03f */
[----:B------:R-:W-:Y:S01]  /*4760*/  UMOV UR15, 0x40000040 ;  /* 0x40000040000f7882 */ /* 0x000fe20000000000 */
[----:B------:R-:W-:Y:S01]  /*4770*/  UIADD3 UR10, UR10, 0x380, URZ ;  /* 0x000003800a0a7890 */ /* 0x000fe2000fffe03f */
[----:B0-----:R-:W-:-:S04]  /*4780*/  IADD3 R9, R152, -UR39, R9 ;  /* 0x8000002798097c10 */ /* 0x001fc8000fffe009 */
[C---:B------:R-:W-:Y:S02]  /*4790*/  ISETP.GT.AND P4, PT, R9.reuse, RZ, PT ;  /* 0x000000ff0900720c */ /* 0x040fe40003f84270 */
[C---:B------:R-:W-:Y:S02]  /*47a0*/  ISETP.GT.AND P5, PT, R9.reuse, 0x1, PT ;  /* 0x000000010900780c */ /* 0x040fe40003fa4270 */
        /* <DEDUP_REMOVED lines=10> */
[----:B--2---:R-:W-:Y:S02]  /*4850*/  FMNMX.FTZ R11, R31, R154, !PT ;  /* 0x0000009a1f0b7209 */ /* 0x004fe40007810000 */
[----:B------:R-:W-:Y:S02]  /*4860*/  ISETP.GT.AND P5, PT, R9, 0x11, PT ;  /* 0x000000110900780c */ /* 0x000fe40003fa4270 */
[----:B------:R-:W-:Y:S01]  /*4870*/  FSEL R31, R32, -INF , P4 ;  /* 0xff800000201f7808 */ /* 0x000fe20002000000 */
[----:B-1----:R-:W-:Y:S01]  /*4880*/  FMUL.FTZ R21, R11, R0 ;  /* 0x000000000b157220 */ /* 0x002fe20000410000 */
        /* <DEDUP_REMOVED lines=44> */
[----:B------:R-:W-:Y:S01]  /*4b50*/  FSEL R61, R61, -INF , P5 ;  /* 0xff8000003d3d7808 */ /* 0x000fe20002800000 */
[----:B------:R-:W-:-:S02]  /*4b60*/  WARPGROUP.DEPBAR.LE gsb0, 0x0 ;  /* 0x00008000000079c5 */ /* 0x000fc40000010000 */
[----:B------:R-:W-:Y:S01]  /*4b70*/  WARPGROUP.ARRIVE ;  /* 0x00000000000079c5 */ /* 0x000fe20000000000 */
[----:B------:R-:W-:Y:S02]  /*4b80*/  FMNMX.FTZ R36, R47, R36, !PT ;  /* 0x000000242f247209 */ /* 0x000fe40007810000 */
[----:B------:R-:W-:Y:S02]  /*4b90*/  ISETP.GT.AND P5, PT, R9, 0x51, PT ;  /* 0x000000510900780c */ /* 0x000fe40003fa4270 */
[----:B------:R-:W-:Y:S01]  /*4ba0*/  FSEL R49, R64, -INF , P4 ;  /* 0xff80000040317808 */ /* 0x000fe20002000000 */
[----:B------:R-:W-:Y:S01]  /*4bb0*/  HGMMA.64x128x16.F32.BF16 R88, R160, gdesc[UR12].tnspB, R88, gsb0 ;  /* 0x41e0000ca0587df0 */ /* 0x000fe20008001858 */
        /* <DEDUP_REMOVED lines=31> */
[----:B------:R-:W-:Y:S02]  /*4db0*/  FSEL R189, R85, -INF , P5 ;  /* 0xff80000055bd7808 */ /* 0x000fe40002800000 */
[----:B------:R-:W-:-:S02]  /*4dc0*/  FMNMX.FTZ R44, R187, R44, !PT ;  /* 0x0000002cbb2c7209 */ /* 0x000fc40007810000 */
[----:B------:R-:W-:Y:S02]  /*4dd0*/  FSETP.NEU.FTZ.AND P3, PT, R11, -INF , PT ;  /* 0xff8000000b00780b */ /* 0x000fe40003f7d000 */
[----:B------:R-:W-:Y:S02]  /*4de0*/  FMNMX.FTZ R44, R189, R44, !PT ;  /* 0x0000002cbd2c7209 */ /* 0x000fe40007810000 */
[----:B------:R-:W-:Y:S02]  /*4df0*/  FSEL R21, R21, RZ, P3 ;  /* 0x000000ff15157208 */ /* 0x000fe40001800000 */
[----:B------:R-:W-:Y:S01]  /*4e00*/  FSEL R52, R11, RZ, P3 ;  /* 0x000000ff0b347208 */ /* 0x000fe20001800000 */
[----:B------:R-:W0:Y:S01]  /*4e10*/  SHFL.BFLY PT, R9, R44, 0x2, 0x1f ;  /* 0x0c401f002c097f89 */ /* 0x000e2200000e0000 */
[----:B------:R-:W-:Y:S01]  /*4e20*/  ISETP.GT.AND P3, PT, R10, R15, PT ;  /* 0x0000000f0a00720c */ /* 0x000fe20003f64270 */
        /* <DEDUP_REMOVED lines=22> */
[----:B0-----:R-:W-:Y:S01]  /*4f90*/  FMNMX.FTZ R48, R44, R9, !PT ;  /* 0x000000092c307209 */ /* 0x001fe20007810000 */
[-CC-:B------:R-:W-:Y:S01]  /*4fa0*/  FFMA.FTZ R155, R62, R0.reuse, -R21.reuse ;  /* 0x000000003e9b7223 */ /* 0x180fe20000010815 */
[-CC-:B------:R-:W-:Y:S01]  /*4fb0*/  FFMA.FTZ R30, R30, R0.reuse, -R21.reuse ;  /* 0x000000001e1e7223 */ /* 0x180fe20000010815 */
[-CC-:B------:R-:W-:Y:S01]  /*4fc0*/  FFMA.FTZ R157, R66, R0.reuse, -R21.reuse ;  /* 0x00000000429d7223 */ /* 0x180fe20000010815 */
[-CC-:B------:R-:W-:Y:S01]  /*4fd0*/  FFMA.FTZ R26, R26, R0.reuse, -R21.reuse ;  /* 0x000000001a1a7223 */ /* 0x180fe20000010815 */
[----:B------:R-:W0:Y:S01]  /*4fe0*/  SHFL.BFLY PT, R9, R48, 0x1, 0x1f ;  /* 0x0c201f0030097f89 */ /* 0x000e2200000e0000 */
        /* <DEDUP_REMOVED lines=8> */
[----:B------:R-:W-:Y:S01]  /*5070*/  VIADD R10, R10, 0xffffffff ;  /* 0xffffffff0a0a7836 */ /* 0x000fe20000000000 */
[----:B------:R-:W-:Y:S08]  /*5080*/  MUFU.EX2 R181, R181 ;  /* 0x000000b500b57308 */ /* 0x000ff00000000800 */
[----:B------:R-:W-:Y:S01]  /*5090*/  MUFU.EX2 R183, R183 ;  /* 0x000000b700b77308 */ /* 0x000fe20000000800 */
[----:B0-----:R-:W-:Y:S01]  /*50a0*/  FMNMX.FTZ R9, R48, R9, !PT ;  /* 0x0000000930097209 */ /* 0x001fe20007810000 */
[----:B------:R-:W-:-:S06]  /*50b0*/  FFMA.FTZ R48, R82, R0, -R21 ;  /* 0x0000000052307223 */ /* 0x000fcc0000010815 */
[----:B------:R-:W-:Y:S01]  /*50c0*/  MUFU.EX2 R20, R20 ;  /* 0x0000001400147308 */ /* 0x000fe20000000800 */
[-C--:B------:R-:W-:Y:S01]  /*50d0*/  FFMA.FTZ R21, R87, R0.reuse, -R21 ;  /* 0x0000000057157223 */ /* 0x080fe20000010815 */
[C---:B------:R-:W-:Y:S01]  /*50e0*/  FSETP.NEU.FTZ.AND P4, PT, R9.reuse, -INF , PT ;  /* 0xff8000000900780b */ /* 0x040fe20003f9d000 */
[----:B------:R-:W-:-:S05]  /*50f0*/  FMUL.FTZ R50, R9, R0 ;  /* 0x0000000009327220 */ /* 0x000fca0000410000 */
[----:B------:R-:W-:Y:S01]  /*5100*/  FSEL R50, R50, RZ, P4 ;  /* 0x000000ff32327208 */ /* 0x000fe20002000000 */
[----:B------:R-:W-:Y:S01]  /*5110*/  MUFU.EX2 R177, R177 ;  /* 0x000000b100b17308 */ /* 0x000fe20000000800 */
[----:B------:R-:W-:Y:S02]  /*5120*/  WARPGROUP.DEPBAR.LE gsb0, 0x0 ;  /* 0x00008000000079c5 */ /* 0x000fe40000010000 */
[----:B------:R-:W-:Y:S01]  /*5130*/  WARPGROUP.ARRIVE ;  /* 0x00000000000079c5 */ /* 0x000fe20000000000 */
[-CC-:B-1----:R-:W-:Y:S01]  /*5140*/  FFMA.FTZ R172, R39, R0.reuse, -R50.reuse ;  /* 0x0000000027ac7223 */ /* 0x182fe20000010832 */
[----:B------:R-:W-:Y:S01]  /*5150*/  FADD.FTZ R39, -R52, R13 ;  /* 0x0000000d34277221 */ /* 0x000fe20000010100 */
[----:B------:R-:W-:Y:S01]  /*5160*/  FSEL R13, R9, RZ, P4 ;  /* 0x000000ff090d7208 */ /* 0x000fe20002000000 */
[-CC-:B------:R-:W-:Y:S01]  /*5170*/  FFMA.FTZ R174, R43, R0.reuse, -R50.reuse ;  /* 0x000000002bae7223 */ /* 0x180fe20000010832 */
[-C--:B------:R-:W-:Y:S01]  /*5180*/  FFMA.FTZ R23, R23, R0.reuse, -R50 ;  /* 0x0000000017177223 */ /* 0x080fe20000010832 */
[----:B------:R-:W-:Y:S01]  /*5190*/  HGMMA.64x128x16.F32.BF16 R88, R164, gdesc[UR8].tnspB, R88, gsb0 ;  /* 0x41e00008a4587df0 */ /* 0x000fe20008001858 */
[-C--:B------:R-:W-:Y:S01]  /*51a0*/  FMUL.FTZ R43, R39, R0.reuse ;  /* 0x00000000272b7220 */ /* 0x080fe20000410000 */
[----:B------:R-:W-:Y:S01]  /*51b0*/  FADD.FTZ R39, -R13, R12 ;  /* 0x0000000c0d277221 */ /* 0x000fe20000010100 */
[-CC-:B--2---:R-:W-:Y:S01]  /*51c0*/  FFMA.FTZ R176, R31, R0.reuse, -R50.reuse ;  /* 0x000000001fb07223 */ /* 0x184fe20000010832 */
[----:B------:R-:W-:Y:S01]  /*51d0*/  FFMA.FTZ R31, R41, R0, -R50 ;  /* 0x00000000291f7223 */ /* 0x000fe20000010832 */
[----:B------:R-:W-:-:S02]  /*51e0*/  IMAD.U32 R41, RZ, RZ, UR4 ;  /* 0x00000004ff297e24 */ /* 0x000fc4000f8e00ff */
[-C--:B------:R-:W-:Y:S01]  /*51f0*/  FMUL.FTZ R12, R39, R0.reuse ;  /* 0x00000000270c7220 */ /* 0x080fe20000410000 */
[-CC-:B---3--:R-:W-:Y:S01]  /*5200*/  FFMA.FTZ R180, R25, R0.reuse, -R50.reuse ;  /* 0x0000000019b47223 */ /* 0x188fe20000010832 */
        /* <DEDUP_REMOVED lines=25> */
[----:B-1----:R-:W-:Y:S01]  /*53a0*/  @!P1 PRMT R43, RZ, 0x654, R39 ;  /* 0x00000654ff2b9816 */ /* 0x002fe20000000027 */
[-CC-:B------:R-:W-:Y:S01]  /*53b0*/  FFMA.FTZ R73, R73, R0.reuse, -R50.reuse ;  /* 0x0000000049497223 */ /* 0x180fe20000010832 */
[-CC-:B------:R-:W-:Y:S01]  /*53c0*/  FFMA.FTZ R75, R75, R0.reuse, -R50.reuse ;  /* 0x000000004b4b7223 */ /* 0x180fe20000010832 */
[-CC-:B------:R-:W-:Y:S01]  /*53d0*/  FFMA.FTZ R77, R77, R0.reuse, -R50.reuse ;  /* 0x000000004d4d7223 */ /* 0x180fe20000010832 */
[-CC-:B------:R-:W-:Y:S01]  /*53e0*/  FFMA.FTZ R83, R83, R0.reuse, -R50.reuse ;  /* 0x0000000053537223 */ /* 0x180fe20000010832 */
[-CC-:B------:R-:W-:Y:S01]  /*53f0*/  FFMA.FTZ R185, R185, R0.reuse, -R50.reuse ;  /* 0x00000000b9b97223 */ /* 0x180fe20000010832 */
[----:B------:R-:W-:Y:S01]  /*5400*/  FFMA.FTZ R187, R187, R0, -R50 ;  /* 0x00000000bbbb7223 */ /* 0x000fe20000010832 */
[----:B------:R-:W1:Y:S01]  /*5410*/  MUFU.EX2 R182, R182 ;  /* 0x000000b600b67308 */ /* 0x000e620000000800 */
[----:B------:R-:W-:Y:S01]  /*5420*/  IMAD.U32 R45, RZ, RZ, UR5 ;  /* 0x00000005ff2d7e24 */ /* 0x000fe2000f8e00ff */
[----:B------:R-:W-:-:S04]  /*5430*/  UMOV UR5, UR4 ;  /* 0x0000000400057c82 */ /* 0x000fc80008000000 */
[----:B------:R-:W-:Y:S02]  /*5440*/  @!P1 LEA R45, R45, UR36, 0x3 ;  /* 0x000000242d2d9c11 */ /* 0x000fe4000f8e18ff */
[----:B------:R-:W4:Y:S03]  /*5450*/  MUFU.EX2 R25, R25 ;  /* 0x0000001900197308 */ /* 0x000f260000000800 */
[----:B------:R-:W-:-:S05]  /*5460*/  @!P1 VIADD R45, R45, 0x28860 ;  /* 0x000288602d2d9836 */ /* 0x000fca0000000000 */
[----:B------:R-:W5:Y:S01]  /*5470*/  MUFU.EX2 R176, R176 ;  /* 0x000000b000b07308 */ /* 0x000f620000000800 */
[----:B------:R-:W-:-:S07]  /*5480*/  @!P1 PRMT R45, RZ, 0x654, R45 ;  /* 0x00000654ff2d9816 */ /* 0x000fce000000002d */
        /* <DEDUP_REMOVED lines=13> */
[----:B------:R3:W-:Y:S01]  /*5560*/  MUFU.EX2 R40, R168 ;  /* 0x000000a800287308 */ /* 0x0007e20000000800 */
[-C--:B0-----:R-:W-:Y:S01]  /*5570*/  FMUL.FTZ R88, R88, R12.reuse ;  /* 0x0000000c58587220 */ /* 0x081fe20000410000 */
[-C--:B------:R-:W-:Y:S01]  /*5580*/  FMUL.FTZ R89, R89, R12.reuse ;  /* 0x0000000c59597220 */ /* 0x080fe20000410000 */
[-C--:B------:R-:W-:Y:S01]  /*5590*/  FMUL.FTZ R92, R92, R12.reuse ;  /* 0x0000000c5c5c7220 */ /* 0x080fe20000410000 */
[-C--:B------:R-:W-:Y:S01]  /*55a0*/  FMUL.FTZ R93, R93, R12.reuse ;  /* 0x0000000c5d5d7220 */ /* 0x080fe20000410000 */
[-C--:B------:R-:W-:Y:S01]  /*55b0*/  FMUL.FTZ R96, R96, R12.reuse ;  /* 0x0000000c60607220 */ /* 0x080fe20000410000 */
[----:B------:R-:W-:Y:S01]  /*55c0*/  FMUL.FTZ R97, R97, R12 ;  /* 0x0000000c61617220 */ /* 0x000fe20000410000 */
[----:B--2---:R-:W-:Y:S01]  /*55d0*/  FFMA.FTZ R43, R12, R6, R23 ;  /* 0x000000060c2b7223 */ /* 0x004fe20000010017 */
[----:B------:R-:W-:Y:S01]  /*55e0*/  FFMA.FTZ R6, R13, R7, R14 ;  /* 0x000000070d067223 */ /* 0x000fe2000001000e */
[----:B---3--:R-:W-:Y:S01]  /*55f0*/  FFMA.FTZ R168, R51, R0, -R50 ;  /* 0x0000000033a87223 */ /* 0x008fe20000010832 */
[----:B------:R-:W0:Y:S01]  /*5600*/  MUFU.EX2 R33, R33 ;  /* 0x0000002100217308 */ /* 0x000e220000000800 */
[----:B------:R-:W-:Y:S01]  /*5610*/  FADD.FTZ R43, R180, R43 ;  /* 0x0000002bb42b7221 */ /* 0x000fe20000010000 */
[C---:B------:R-:W-:Y:S01]  /*5620*/  FADD.FTZ R6, R181.reuse, R6 ;  /* 0x00000006b5067221 */ /* 0x040fe20000010000 */
[----:B------:R-:W-:Y:S01]  /*5630*/  F2FP.BF16.F32.PACK_AB R181, R181, R14 ;  /* 0x0000000eb5b5723e */ /* 0x000fe200000010ff */
[----:B------:R-:W-:Y:S01]  /*5640*/  FFMA.FTZ R50, R189, R0, -R50 ;  /* 0x00000000bd327223 */ /* 0x000fe20000010832 */
[----:B-1----:R-:W-:Y:S01]  /*5650*/  FADD.FTZ R52, R182, R43 ;  /* 0x0000002bb6347221 */ /* 0x002fe20000010000 */
[----:B----4-:R-:W-:Y:S01]  /*5660*/  FADD.FTZ R41, R183, R6 ;  /* 0x00000006b7297221 */ /* 0x010fe20000010000 */
[----:B------:R-:W-:Y:S01]  /*5670*/  F2FP.BF16.F32.PACK_AB R180, R180, R23 ;  /* 0x00000017b4b4723e */ /* 0x000fe200000010ff */
[----:B------:R-:W1:Y:S01]  /*5680*/  MUFU.EX2 R168, R168 ;  /* 0x000000a800a87308 */ /* 0x000e620000000800 */
[C---:B------:R-:W-:Y:S01]  /*5690*/  FADD.FTZ R43, R25.reuse, R52 ;  /* 0x00000034192b7221 */ /* 0x040fe20000010000 */
[----:B------:R-:W-:Y:S01]  /*56a0*/  FADD.FTZ R6, R20, R41 ;  /* 0x0000002914067221 */ /* 0x000fe20000010000 */
[----:B------:R-:W-:Y:S01]  /*56b0*/  F2FP.BF16.F32.PACK_AB R182, R25, R182 ;  /* 0x000000b619b6723e */ /* 0x000fe200000010ff */
[----:B------:R2:W-:Y:S01]  /*56c0*/  @!P1 SYNCS.ARRIVE.TRANS64.RED.A1T0 RZ, [R45+URZ], RZ ;  /* 0x000000ff2dff99a7 */ /* 0x0005e2000810043f */
[----:B-----5:R-:W-:Y:S01]  /*56d0*/  FADD.FTZ R52, R176, R43 ;  /* 0x0000002bb0347221 */ /* 0x020fe20000010000 */
        /* <DEDUP_REMOVED lines=8> */
[----:B------:R-:W-:Y:S01]  /*5760*/  FADD.FTZ R41, R179, R6 ;  /* 0x00000006b3297221 */ /* 0x000fe20000010000 */
[-C--:B------:R-:W-:Y:S01]  /*5770*/  FMUL.FTZ R105, R105, R12.reuse ;  /* 0x0000000c69697220 */ /* 0x080fe20000410000 */
[----:B------:R-:W4:Y:S01]  /*5780*/  MUFU.EX2 R35, R35 ;  /* 0x0000002300237308 */ /* 0x000f220000000800 */
[----:B------:R-:W-:Y:S01]  /*5790*/  FADD.FTZ R43, R29, R52 ;  /* 0x000000341d2b7221 */ /* 0x000fe20000010000 */
[----:B------:R-:W-:Y:S01]  /*57a0*/  FADD.FTZ R6, R28, R41 ;  /* 0x000000291c067221 */ /* 0x000fe20000010000 */
[-C--:B------:R-:W-:Y:S01]  /*57b0*/  FMUL.FTZ R108, R108, R12.reuse ;  /* 0x0000000c6c6c7220 */ /* 0x080fe20000410000 */
[-C--:B------:R-:W-:Y:S01]  /*57c0*/  FMUL.FTZ R109, R109, R12.reuse ;  /* 0x0000000c6d6d7220 */ /* 0x080fe20000410000 */
[----:B------:R-:W-:Y:S01]  /*57d0*/  FADD.FTZ R52, R172, R43 ;  /* 0x0000002bac347221 */ /* 0x000fe20000010000 */
[----:B------:R-:W-:Y:S01]  /*57e0*/  FADD.FTZ R41, R173, R6 ;  /* 0x00000006ad297221 */ /* 0x000fe20000010000 */
[-C--:B------:R-:W-:Y:S01]  /*57f0*/  FMUL.FTZ R112, R112, R12.reuse ;  /* 0x0000000c70707220 */ /* 0x080fe20000410000 */
[----:B------:R-:W5:Y:S01]  /*5800*/  MUFU.EX2 R170, R170 ;  /* 0x000000aa00aa7308 */ /* 0x000f620000000800 */
[----:B------:R-:W-:Y:S01]  /*5810*/  FADD.FTZ R43, R31, R52 ;  /* 0x000000341f2b7221 */ /* 0x000fe20000010000 */
[----:B------:R-:W-:Y:S01]  /*5820*/  FADD.FTZ R6, R32, R41 ;  /* 0x0000002920067221 */ /* 0x000fe20000010000 */
[-C--:B------:R-:W-:Y:S01]  /*5830*/  FMUL.FTZ R113, R113, R12.reuse ;  /* 0x0000000c71717220 */ /* 0x080fe20000410000 */
[-C--:B------:R-:W-:Y:S01]  /*5840*/  FMUL.FTZ R116, R116, R12.reuse ;  /* 0x0000000c74747220 */ /* 0x080fe20000410000 */
[----:B------:R-:W-:Y:S01]  /*5850*/  FADD.FTZ R52, R174, R43 ;  /* 0x0000002bae347221 */ /* 0x000fe20000010000 */
[----:B------:R-:W-:Y:S01]  /*5860*/  FADD.FTZ R41, R175, R6 ;  /* 0x00000006af297221 */ /* 0x000fe20000010000 */
[-C--:B------:R-:W-:Y:S01]  /*5870*/  FMUL.FTZ R117, R117, R12.reuse ;  /* 0x0000000c75757220 */ /* 0x080fe20000410000 */
[----:B------:R-:W2:Y:S01]  /*5880*/  MUFU.EX2 R171, R171 ;  /* 0x000000ab00ab7308 */ /* 0x000ea20000000800 */
[----:B0-----:R-:W-:Y:S01]  /*5890*/  FADD.FTZ R43, R33, R52 ;  /* 0x00000034212b7221 */ /* 0x001fe20000010000 */
[----:B------:R-:W-:Y:S01]  /*58a0*/  FADD.FTZ R6, R36, R41 ;  /* 0x0000002924067221 */ /* 0x000fe20000010000 */
[-C--:B------:R-:W-:Y:S01]  /*58b0*/  FMUL.FTZ R120, R120, R12.reuse ;  /* 0x0000000c78787220 */ /* 0x080fe20000410000 */
[-C--:B------:R-:W-:Y:S01]  /*58c0*/  FMUL.FTZ R121, R121, R12.reuse ;  /* 0x0000000c79797220 */ /* 0x080fe20000410000 */
[----:B-1----:R-:W-:Y:S01]  /*58d0*/  FADD.FTZ R52, R168, R43 ;  /* 0x0000002ba8347221 */ /* 0x002fe20000010000 */
[----:B---3--:R-:W-:Y:S01]  /*58e0*/  FADD.FTZ R41, R169, R6 ;  /* 0x00000006a9297221 */ /* 0x008fe20000010000 */
[-C--:B------:R-:W-:Y:S01]  /*58f0*/  FMUL.FTZ R124, R124, R12.reuse ;  /* 0x0000000c7c7c7220 */ /* 0x080fe20000410000 */
[----:B------:R-:W0:Y:S01]  /*5900*/  MUFU.EX2 R37, R37 ;  /* 0x0000002500257308 */ /* 0x000e220000000800 */
[----:B----4-:R-:W-:Y:S01]  /*5910*/  FADD.FTZ R43, R35, R52 ;  /* 0x00000034232b7221 */ /* 0x010fe20000010000 */
[----:B------:R-:W-:Y:S01]  /*5920*/  FADD.FTZ R6, R40, R41 ;  /* 0x0000002928067221 */ /* 0x000fe20000010000 */
[-C--:B------:R-:W-:Y:S01]  /*5930*/  FMUL.FTZ R125, R125, R12.reuse ;  /* 0x0000000c7d7d7220 */ /* 0x080fe20000410000 */
[-C--:B------:R-:W-:Y:S01]  /*5940*/  FMUL.FTZ R128, R128, R12.reuse ;  /* 0x0000000c80807220 */ /* 0x080fe20000410000 */
[----:B-----5:R-:W-:Y:S01]  /*5950*/  FADD.FTZ R14, R170, R43 ;  /* 0x0000002baa0e7221 */ /* 0x020fe20000010000 */
        /* <DEDUP_REMOVED lines=11> */
[----:B0-----:R-:W-:Y:S01]  /*5a10*/  FADD.FTZ R25, R37, R14 ;  /* 0x0000000e25197221 */ /* 0x001fe20000010000 */
[-C--:B------:R-:W-:Y:S01]  /*5a20*/  FMUL.FTZ R145, R145, R12.reuse ;  /* 0x0000000c91917220 */ /* 0x080fe20000410000 */
[-C--:B------:R-:W-:Y:S01]  /*5a30*/  FMUL.FTZ R148, R148, R12.reuse ;  /* 0x0000000c94947220 */ /* 0x080fe20000410000 */
[----:B------:R-:W-:Y:S01]  /*5a40*/  FMUL.FTZ R149, R149, R12 ;  /* 0x0000000c95957220 */ /* 0x000fe20000410000 */
        /* <DEDUP_REMOVED lines=41> */
[----:B------:R-:W-:Y:S01]  /*5ce0*/  FMUL.FTZ R151, R151, R13 ;  /* 0x0000000d97977220 */ /* 0x000fe20000410000 */
[----:B------:R-:W-:Y:S01]  /*5cf0*/  F2FP.BF16.F32.PACK_AB R183, R20, R183 ;  /* 0x000000b714b7723e */ /* 0x000fe200000010ff */
[----:B------:R-:W2:Y:S01]  /*5d00*/  MUFU.EX2 R7, R61 ;  /* 0x0000003d00077308 */ /* 0x000ea20000000800 */
[----:B0-----:R-:W-:Y:S01]  /*5d10*/  FADD.FTZ R14, R154, R25 ;  /* 0x000000199a0e7221 */ /* 0x001fe20000010000 */
[----:B------:R-:W-:Y:S01]  /*5d20*/  F2FP.BF16.F32.PACK_AB R177, R24, R177 ;  /* 0x000000b118b1723e */ /* 0x000fe200000010ff */
[----:B------:R-:W-:Y:S01]  /*5d30*/  IMAD.MOV.U32 R13, RZ, RZ, R11 ;  /* 0x000000ffff0d7224 */ /* 0x000fe200078e000b */
[----:B------:R-:W-:Y:S01]  /*5d40*/  F2FP.BF16.F32.PACK_AB R176, R27, R176 ;  /* 0x000000b01bb0723e */ /* 0x000fe200000010ff */
[----:B------:R-:W-:Y:S01]  /*5d50*/  IMAD.MOV.U32 R12, RZ, RZ, R9 ;  /* 0x000000ffff0c7224 */ /* 0x000fe200078e0009 */
[----:B------:R-:W-:-:S02]  /*5d60*/  F2FP.BF16.F32.PACK_AB R178, R29, R178 ;  /* 0x000000b21db2723e */ /* 0x000fc400000010ff */
[----:B------:R-:W0:Y:S01]  /*5d70*/  MUFU.EX2 R30, R30 ;  /* 0x0000001e001e7308 */ /* 0x000e220000000800 */
[----:B-1----:R-:W-:Y:S01]  /*5d80*/  FADD.FTZ R23, R155, R6 ;  /* 0x000000069b177221 */ /* 0x002fe20000010000 */
[----:B------:R-:W-:Y:S02]  /*5d90*/  F2FP.BF16.F32.PACK_AB R179, R28, R179 ;  /* 0x000000b31cb3723e */ /* 0x000fe400000010ff */
[----:B------:R-:W-:Y:S02]  /*5da0*/  F2FP.BF16.F32.PACK_AB R172, R31, R172 ;  /* 0x000000ac1fac723e */ /* 0x000fe400000010ff */
[----:B------:R-:W-:Y:S02]  /*5db0*/  F2FP.BF16.F32.PACK_AB R173, R32, R173 ;  /* 0x000000ad20ad723e */ /* 0x000fe400000010ff */
[----:B------:R-:W1:Y:S01]  /*5dc0*/  MUFU.EX2 R49, R49 ;  /* 0x0000003100317308 */ /* 0x000e620000000800 */
[C---:B--2---:R-:W-:Y:S01]  /*5dd0*/  FADD.FTZ R14, R7.reuse, R14 ;  /* 0x0000000e070e7221 */ /* 0x044fe20000010000 */
[----:B------:R-:W-:-:S02]  /*5de0*/  F2FP.BF16.F32.PACK_AB R154, R7, R154 ;  /* 0x0000009a079a723e */ /* 0x000fc400000010ff */
[----:B------:R-:W-:Y:S02]  /*5df0*/  F2FP.BF16.F32.PACK_AB R174, R33, R174 ;  /* 0x000000ae21ae723e */ /* 0x000fe400000010ff */
[----:B------:R-:W-:Y:S02]  /*5e00*/  F2FP.BF16.F32.PACK_AB R175, R36, R175 ;  /* 0x000000af24af723e */ /* 0x000fe400000010ff */
[----:B------:R-:W2:Y:S01]  /*5e10*/  MUFU.EX2 R157, R157 ;  /* 0x0000009d009d7308 */ /* 0x000ea20000000800 */
[----:B0-----:R-:W-:Y:S01]  /*5e20*/  FADD.FTZ R6, R30, R23 ;  /* 0x000000171e067221 */ /* 0x001fe20000010000 */
[----:B------:R-:W-:Y:S02]  /*5e30*/  F2FP.BF16.F32.PACK_AB R168, R35, R168 ;  /* 0x000000a823a8723e */ /* 0x000fe400000010ff */
[----:B------:R-:W-:Y:S02]  /*5e40*/  F2FP.BF16.F32.PACK_AB R169, R40, R169 ;  /* 0x000000a928a9723e */ /* 0x000fe400000010ff */
[----:B------:R-:W-:-:S02]  /*5e50*/  F2FP.BF16.F32.PACK_AB R170, R37, R170 ;  /* 0x000000aa25aa723e */ /* 0x000fc400000010ff */
[----:B------:R-:W0:Y:S01]  /*5e60*/  MUFU.EX2 R65, R65 ;  /* 0x0000004100417308 */ /* 0x000e220000000800 */
[----:B-1----:R-:W-:Y:S01]  /*5e70*/  FADD.FTZ R14, R49, R14 ;  /* 0x0000000e310e7221 */ /* 0x002fe20000010000 */
[----:B------:R-:W-:Y:S02]  /*5e80*/  F2FP.BF16.F32.PACK_AB R171, R42, R171 ;  /* 0x000000ab2aab723e */ /* 0x000fe400000010ff */
        /* <DEDUP_REMOVED lines=56> */
[----:B------:R-:W-:Y:S01]  /*6210*/  F2FP.BF16.F32.PACK_AB R166, R50, R187 ;  /* 0x000000bb32a6723e */ /* 0x000fe200000010ff */
[----:B------:R-:W-:Y:S02]  /*6220*/  IMAD.MOV.U32 R14, RZ, RZ, R8 ;  /* 0x000000ffff0e7224 */ /* 0x000fe400078e0008 */
[C---:B0-----:R-:W-:Y:S01]  /*6230*/  FADD.FTZ R7, R21.reuse, R7 ;  /* 0x0000000715077221 */ /* 0x041fe20000010000 */
[----:B------:R-:W-:Y:S01]  /*6240*/  F2FP.BF16.F32.PACK_AB R167, R21, R46 ;  /* 0x0000002e15a7723e */ /* 0x000fe200000010ff */
[----:B------:R-:W-:Y:S06]  /*6250*/  @P3 BRA `(.L_x_8388) ;  /* 0xffffffd400d43947 */ /* 0x000fec000383ffff */
.L_x_8379:
[----:B------:R-:W-:-:S13]  /*6260*/  ISETP.GE.AND P2, PT, R10, R17, PT ;  /* 0x000000110a00720c */ /* 0x000fda0003f46270 */
[----:B------:R-:W-:Y:S05]  /*6270*/  @!P2 BRA `(.L_x_8389) ;  /* 0x0000001c00f0a947 */ /* 0x000fea0003800000 */
[C---:B------:R-:W-:Y:S01]  /*6280*/  VIADD R4, R19.reuse, 0x8 ;  /* 0x0000000813047836 */ /* 0x040fe20000000000 */
[----:B------:R-:W-:Y:S01]  /*6290*/  IADD3 R19, -R19, 0xb, RZ ;  /* 0x0000000b13137810 */ /* 0x000fe20007ffe1ff */
[----:B------:R-:W-:Y:S01]  /*62a0*/  IMAD.MOV.U32 R12, RZ, RZ, R11 ;  /* 0x000000ffff0c7224 */ /* 0x000fe200078e000b */
[----:B------:R-:W-:Y:S01]  /*62b0*/  UMOV UR5, UR4 ;  /* 0x0000000400057c82 */ /* 0x000fe20008000000 */
[----:B------:R-:W-:Y:S02]  /*62c0*/  IMAD.MOV.U32 R5, RZ, RZ, R9 ;  /* 0x000000ffff057224 */ /* 0x000fe400078e0009 */
[----:B------:R-:W-:-:S07]  /*62d0*/  IMAD.MOV.U32 R13, RZ, RZ, R8 ;  /* 0x000000ffff0d7224 */ /* 0x000fce00078e0008 */
.L_x_8398:
        /* <DEDUP_REMOVED lines=9> */
.L_x_8391:
[----:B------:R-:W-:Y:S01]  /*6370*/  ULEA UR7, UR4, UR36, 0x3 ;  /* 0x0000002404077291 */ /* 0x000fe2000f8e183f */
[----:B------:R-:W-:-:S08]  /*6380*/  SHF.L.U32 R0, R8, 0x1f, RZ ;  /* 0x0000001f08007819 */ /* 0x000fd000000006ff */
[----:B------:R0:W1:Y:S01]  /*6390*/  SYNCS.PHASECHK.TRANS64.TRYWAIT P2, [UR7+0x28830], R0 ;  /* 0x02883000ff0075a7 */ /* 0x0000620008040147 */
[----:B------:R-:W-:Y:S05]  /*63a0*/  @!P0 BRA `(.L_x_8392) ;  /* 0x0000000000048947 */ /* 0x000fea0003800000 */
[----:B------:R-:W-:Y:S01]  /*63b0*/  BPT.TRAP 0x1 ;  /* 0x000000040000795c */ /* 0x000fe20000300000 */
.L_x_8392:
[----:B-1----:R-:W-:Y:S05]  /*63c0*/  @P2 BRA `(.L_x_8390) ;  /* 0x0000000000082947 */ /* 0x002fea0003800000 */
[----:B------:R-:W1:Y:S02]  /*63d0*/  SYNCS.PHASECHK.TRANS64.TRYWAIT P2, [UR7+0x28830], R0 ;  /* 0x02883000ff0075a7 */ /* 0x000e640008040147 */
[----:B-1----:R-:W-:Y:S05]  /*63e0*/  @!P2 BRA `(.L_x_8393) ;  /* 0x0000007c0038a947 */ /* 0x002fea0003800000 */
.L_x_8390:
        /* <DEDUP_REMOVED lines=46> */
.L_x_8395:
[----:B------:R-:W-:Y:S01]  /*66d0*/  ULEA UR7, UR5, UR36, 0x3 ;  /* 0x0000002405077291 */ /* 0x000fe2000f8e183f */
[----:B01----:R-:W-:-:S08]  /*66e0*/  SHF.L.U32 R0, R13, 0x1f, RZ ;  /* 0x0000001f0d007819 */ /* 0x003fd000000006ff */
[----:B------:R0:W1:Y:S01]  /*66f0*/  SYNCS.PHASECHK.TRANS64.TRYWAIT P2, [UR7+0x28850], R0 ;  /* 0x02885000ff0075a7 */ /* 0x0000620008040147 */
[----:B------:R-:W-:Y:S05]  /*6700*/  @!P0 BRA `(.L_x_8396) ;  /* 0x0000000000048947 */ /* 0x000fea0003800000 */
[----:B------:R-:W-:Y:S01]  /*6710*/  BPT.TRAP 0x1 ;  /* 0x000000040000795c */ /* 0x000fe20000300000 */
.L_x_8396:
[----:B-1----:R-:W-:Y:S05]  /*6720*/  @P2 BRA `(.L_x_8394) ;  /* 0x0000000000082947 */ /* 0x002fea0003800000 */
[----:B------:R-:W1:Y:S02]  /*6730*/  SYNCS.PHASECHK.TRANS64.TRYWAIT P2, [UR7+0x28850], R0 ;  /* 0x02885000ff0075a7 */ /* 0x000e640008040147 */
[----:B-1----:R-:W-:Y:S05]  /*6740*/  @!P2 BRA `(.L_x_8397) ;  /* 0x000000780078a947 */ /* 0x002fea0003800000 */
.L_x_8394:
        /* <DEDUP_REMOVED lines=48> */
[----:B------:R-:W1:Y:S01]  /*6a50*/  SHFL.BFLY PT, R14, R13, 0x1, 0x1f ;  /* 0x0c201f000d0e7f89 */ /* 0x000e6200000e0000 */
[----:B------:R-:W-:Y:S02]  /*6a60*/  WARPGROUP.DEPBAR.LE gsb0, 0x0 ;  /* 0x00008000000079c5 */ /* 0x000fe40000010000 */
[----:B------:R-:W-:-:S06]  /*6a70*/  WARPGROUP.ARRIVE ;  /* 0x00000000000079c5 */ /* 0x000fcc0000000000 */
[----:B------:R-:W-:Y:S01]  /*6a80*/  HGMMA.64x128x16.F32.BF16 R88, R176, gdesc[UR12].tnspB, R88, gsb0 ;  /* 0x41e0000cb0587df0 */ /* 0x000fe20008001858 */
[----:B------:R-:W-:Y:S01]  /*6a90*/  UIADD3 UR14, UR10, 0x100, URZ ;  /* 0x000001000a0e7890 */ /* 0x000fe2000fffe03f */
[----:B------:R-:W-:Y:S01]  /*6aa0*/  UMOV UR15, 0x40000040 ;  /* 0x40000040000f7882 */ /* 0x000fe20000000000 */
        /* <DEDUP_REMOVED lines=42> */
[----:B0-----:R-:W-:-:S05]  /*6d50*/  FMNMX.FTZ R22, R11, R16, !PT ;  /* 0x000000100b167209 */ /* 0x001fca0007810000 */
[----:B------:R-:W0:Y:S02]  /*6d60*/  SHFL.BFLY PT, R11, R22, 0x1, 0x1f ;  /* 0x0c201f00160b7f89 */ /* 0x000e2400000e0000 */
[----:B0-----:R-:W-:Y:S01]  /*6d70*/  FMNMX.FTZ R11, R22, R11, !PT ;  /* 0x0000000b160b7209 */ /* 0x001fe20007810000 */
[----:B------:R-:W-:Y:S02]  /*6d80*/  WARPGROUP.DEPBAR.LE gsb0, 0x0 ;  /* 0x00008000000079c5 */ /* 0x000fe40000010000 */
[----:B------:R-:W-:-:S06]  /*6d90*/  WARPGROUP.ARRIVE ;  /* 0x00000000000079c5 */ /* 0x000fcc0000000000 */
[----:B------:R-:W-:Y:S01]  /*6da0*/  HGMMA.64x128x16.F32.BF16 R88, R168, gdesc[UR12].tnspB, R88, gsb0 ;  /* 0x41e0000ca8587df0 */ /* 0x000fe20008001858 */
[----:B------:R-:W-:Y:S01]  /*6db0*/  UIADD3 UR14, UR10, 0x200, URZ ;  /* 0x000002000a0e7890 */ /* 0x000fe2000fffe03f */
[----:B------:R-:W-:Y:S01]  /*6dc0*/  UMOV UR15, 0x40000040 ;  /* 0x40000040000f7882 */ /* 0x000fe20000000000 */
[----:B------:R-:W-:Y:S02]  /*6dd0*/  WARPGROUP.DEPBAR.LE gsb0, 0x0 ;  /* 0x00008000000079c5 */ /* 0x000fe40000010000 */
[----:B------:R-:W-:Y:S01]  /*6de0*/  WARPGROUP.ARRIVE ;  /* 0x00000000000079c5 */ /* 0x000fe20000000000 */
[----:B------:R-:W-:-:S04]  /*6df0*/  FMUL.FTZ R169, R9, R0 ;  /* 0x0000000009a97220 */ /* 0x000fc80000410000 */
[-CC-:B------:R-:W-:Y:S02]  /*6e00*/  FFMA.FTZ R13, R25, R0.reuse, -R169.reuse ;  /* 0x00000000190d7223 */ /* 0x180fe400000108a9 */
[----:B------:R-:W-:Y:S01]  /*6e10*/  HGMMA.64x128x16.F32.BF16 R88, R152, gdesc[UR12].tnspB, R88, gsb0 ;  /* 0x41e0000c98587df0 */ /* 0x000fe20008001858 */
[----:B------:R-:W-:Y:S01]  /*6e20*/  UIADD3 UR14, UR10, 0x280, URZ ;  /* 0x000002800a0e7890 */ /* 0x000fe2000fffe03f */
[-CC-:B------:R-:W-:Y:S01]  /*6e30*/  FFMA.FTZ R25, R41, R0.reuse, -R169.reuse ;  /* 0x0000000029197223 */ /* 0x180fe200000108a9 */
[----:B------:R-:W-:Y:S01]  /*6e40*/  UMOV UR15, 0x40000040 ;  /* 0x40000040000f7882 */ /* 0x000fe20000000000 */
[-CC-:B------:R-:W-:Y:S01]  /*6e50*/  FFMA.FTZ R41, R57, R0.reuse, -R169.reuse ;  /* 0x0000000039297223 */ /* 0x180fe200000108a9 */
[-CC-:B------:R-:W-:Y:S01]  /*6e60*/  FFMA.FTZ R57, R73, R0.reuse, -R169.reuse ;  /* 0x0000000049397223 */ /* 0x180fe200000108a9 */
[----:B------:R-:W-:Y:S01]  /*6e70*/  FADD.FTZ R73, -R11, R12 ;  /* 0x0000000c0b497221 */ /* 0x000fe20000010100 */
[-CC-:B------:R-:W-:Y:S01]  /*6e80*/  FFMA.FTZ R180, R24, R0.reuse, -R169.reuse ;  /* 0x0000000018b47223 */ /* 0x180fe200000108a9 */
[-CC-:B------:R-:W-:Y:S01]  /*6e90*/  FFMA.FTZ R176, R32, R0.reuse, -R169.reuse ;  /* 0x0000000020b07223 */ /* 0x180fe200000108a9 */
[-CC-:B------:R-:W-:Y:S01]  /*6ea0*/  FFMA.FTZ R182, R28, R0.reuse, -R169.reuse ;  /* 0x000000001cb67223 */ /* 0x180fe200000108a9 */
[-C--:B------:R-:W-:Y:S01]  /*6eb0*/  FMUL.FTZ R12, R73, R0.reuse ;  /* 0x00000000490c7220 */ /* 0x080fe20000410000 */
[-C--:B------:R-:W-:Y:S01]  /*6ec0*/  FMUL.FTZ R73, R11, R0.reuse ;  /* 0x000000000b497220 */ /* 0x080fe20000410000 */
[----:B------:R-:W-:Y:S01]  /*6ed0*/  MUFU.EX2 R13, R13 ;  /* 0x0000000d000d7308 */ /* 0x000fe20000000800 */
[-CC-:B------:R-:W-:Y:S01]  /*6ee0*/  FFMA.FTZ R172, R40, R0.reuse, -R169.reuse ;  /* 0x0000000028ac7223 */ /* 0x180fe200000108a9 */
[-C--:B------:R-:W-:Y:S01]  /*6ef0*/  FFMA.FTZ R15, R29, R0.reuse, -R169 ;  /* 0x000000001d0f7223 */ /* 0x080fe200000108a9 */
[-CC-:B------:R-:W-:Y:S01]  /*6f00*/  FFMA.FTZ R181, R26, R0.reuse, -R73.reuse ;  /* 0x000000001ab57223 */ /* 0x180fe20000010849 */
[----:B------:R-:W-:Y:S01]  /*6f10*/  FFMA.FTZ R32, R27, R0, -R73 ;  /* 0x000000001b207223 */ /* 0x000fe20000010849 */
[----:B------:R-:W-:-:S02]  /*6f20*/  IMAD.U32 R27, RZ, RZ, UR4 ;  /* 0x00000004ff1b7e24 */ /* 0x000fc4000f8e00ff */
[-CC-:B------:R-:W-:Y:S01]  /*6f30*/  FFMA.FTZ R183, R30, R0.reuse, -R73.reuse ;  /* 0x000000001eb77223 */ /* 0x180fe20000010849 */
[-CC-:B------:R-:W-:Y:S01]  /*6f40*/  FFMA.FTZ R40, R31, R0.reuse, -R73.reuse ;  /* 0x000000001f287223 */ /* 0x180fe20000010849 */
[----:B------:R-:W0:Y:S01]  /*6f50*/  MUFU.EX2 R180, R180 ;  /* 0x000000b400b47308 */ /* 0x000e220000000800 */
[-C--:B------:R-:W-:Y:S01]  /*6f60*/  FFMA.FTZ R177, R34, R0.reuse, -R73 ;  /* 0x0000000022b17223 */ /* 0x080fe20000010849 */
[----:B------:R-:W-:Y:S01]  /*6f70*/  @!P1 LEA R27, R27, UR36, 0x3 ;  /* 0x000000241b1b9c11 */ /* 0x000fe2000f8e18ff */
[-CC-:B------:R-:W-:Y:S01]  /*6f80*/  FFMA.FTZ R178, R36, R0.reuse, -R169.reuse ;  /* 0x0000000024b27223 */ /* 0x180fe200000108a9 */
[-C--:B------:R-:W-:Y:S01]  /*6f90*/  FFMA.FTZ R21, R33, R0.reuse, -R169 ;  /* 0x0000000021157223 */ /* 0x080fe200000108a9 */
[-CC-:B------:R-:W-:Y:S01]  /*6fa0*/  FFMA.FTZ R36, R35, R0.reuse, -R73.reuse ;  /* 0x0000000023247223 */ /* 0x180fe20000010849 */
[-C--:B------:R-:W-:Y:S01]  /*6fb0*/  FFMA.FTZ R179, R38, R0.reuse, -R73 ;  /* 0x0000000026b37223 */ /* 0x080fe20000010849 */
[----:B------:R-:W-:Y:S01]  /*6fc0*/  @!P1 VIADD R27, R27, 0x28840 ;  /* 0x000288401b1b9836 */ /* 0x000fe20000000000 */
[----:B------:R-:W-:Y:S01]  /*6fd0*/  MUFU.EX2 R12, R12 ;  /* 0x0000000c000c7308 */ /* 0x000fe20000000800 */
[-C--:B------:R-:W-:Y:S01]  /*6fe0*/  FFMA.FTZ R23, R37, R0.reuse, -R169 ;  /* 0x0000000025177223 */ /* 0x080fe200000108a9 */
[-CC-:B------:R-:W-:Y:S01]  /*6ff0*/  FFMA.FTZ R38, R39, R0.reuse, -R73.reuse ;  /* 0x0000000027267223 */ /* 0x180fe20000010849 */
[-C--:B------:R-:W-:Y:S01]  /*7000*/  FFMA.FTZ R173, R42, R0.reuse, -R73 ;  /* 0x000000002aad7223 */ /* 0x080fe20000010849 */
[----:B------:R-:W-:Y:S01]  /*7010*/  @!P1 PRMT R27, RZ, 0x654, R27 ;  /* 0x00000654ff1b9816 */ /* 0x000fe2000000001b */
[-C--:B------:R-:W-:Y:S01]  /*7020*/  FFMA.FTZ R30, R43, R0.reuse, -R73 ;  /* 0x000000002b1e7223 */ /* 0x080fe20000010849 */
[-C--:B------:R-:W-:Y:S01]  /*7030*/  FFMA.FTZ R174, R44, R0.reuse, -R169 ;  /* 0x000000002cae7223 */ /* 0x080fe200000108a9 */
[----:B------:R-:W-:Y:S01]  /*7040*/  FFMA.FTZ R175, R46, R0, -R73 ;  /* 0x000000002eaf7223 */ /* 0x000fe20000010849 */
[----:B------:R-:W1:Y:S01]  /*7050*/  MUFU.EX2 R181, R181 ;  /* 0x000000b500b57308 */ /* 0x000e620000000800 */
[----:B0-----:R-:W-:Y:S01]  /*7060*/  FFMA.FTZ R6, R5, R6, R180 ;  /* 0x0000000605067223 */ /* 0x001fe200000100b4 */
[-C--:B------:R-:W-:Y:S01]  /*7070*/  FFMA.FTZ R29, R45, R0.reuse, -R169 ;  /* 0x000000002d1d7223 */ /* 0x080fe200000108a9 */
[-C--:B------:R-:W-:Y:S01]  /*7080*/  FFMA.FTZ R26, R47, R0.reuse, -R73 ;  /* 0x000000002f1a7223 */ /* 0x080fe20000010849 */
        /* <DEDUP_REMOVED lines=13> */
[----:B-1----:R-:W-:Y:S01]  /*7160*/  FFMA.FTZ R7, R12, R7, R181 ;  /* 0x000000070c077223 */ /* 0x002fe200000100b5 */
[-CC-:B------:R-:W-:Y:S01]  /*7170*/  FFMA.FTZ R65, R81, R0.reuse, -R169.reuse ;  /* 0x0000000051417223 */ /* 0x180fe200000108a9 */
[-CC-:B------:R-:W-:Y:S01]  /*7180*/  FFMA.FTZ R84, R84, R0.reuse, -R169.reuse ;  /* 0x0000000054547223 */ /* 0x180fe200000108a9 */
[-C--:B------:R-:W-:Y:S01]  /*7190*/  FFMA.FTZ R69, R85, R0.reuse, -R169 ;  /* 0x0000000055457223 */ /* 0x080fe200000108a9 */
[-CC-:B------:R-:W-:Y:S01]  /*71a0*/  FFMA.FTZ R28, R51, R0.reuse, -R73.reuse ;  /* 0x00000000331c7223 */ /* 0x180fe20000010849 */
[-CC-:B------:R-:W-:Y:S01]  /*71b0*/  FFMA.FTZ R171, R54, R0.reuse, -R73.reuse ;  /* 0x0000000036ab7223 */ /* 0x180fe20000010849 */
[-CC-:B------:R-:W-:Y:S01]  /*71c0*/  FFMA.FTZ R24, R55, R0.reuse, -R73.reuse ;  /* 0x0000000037187223 */ /* 0x180fe20000010849 */
[----:B------:R-:W-:Y:S01]  /*71d0*/  MUFU.EX2 R183, R183 ;  /* 0x000000b700b77308 */ /* 0x000fe20000000800 */
[-CC-:B------:R-:W-:Y:S01]  /*71e0*/  FFMA.FTZ R34, R59, R0.reuse, -R73.reuse ;  /* 0x000000003b227223 */ /* 0x180fe20000010849 */
[--C-:B------:R-:W-:Y:S01]  /*71f0*/  FFMA.FTZ R62, R62, R0, -R73.reuse ;  /* 0x000000003e3e7223 */ /* 0x100fe20000010849 */
[----:B------:R-:W-:Y:S01]  /*7200*/  F2FP.BF16.F32.PACK_AB R180, R13, R180 ;  /* 0x000000b40db4723e */ /* 0x000fe200000010ff */
[-CC-:B------:R-:W-:Y:S01]  /*7210*/  FFMA.FTZ R63, R63, R0.reuse, -R73.reuse ;  /* 0x000000003f3f7223 */ /* 0x180fe20000010849 */
[-CC-:B------:R-:W-:Y:S01]  /*7220*/  FFMA.FTZ R66, R66, R0.reuse, -R73.reuse ;  /* 0x0000000042427223 */ /* 0x180fe20000010849 */
[-CC-:B------:R-:W-:Y:S01]  /*7230*/  FFMA.FTZ R67, R67, R0.reuse, -R73.reuse ;  /* 0x0000000043437223 */ /* 0x180fe20000010849 */
[----:B0-----:R-:W-:Y:S01]  /*7240*/  F2FP.BF16.F32.PACK_AB R181, R32, R181 ;  /* 0x000000b520b5723e */ /* 0x001fe200000010ff */
        /* <DEDUP_REMOVED lines=10> */
[----:B------:R-:W-:Y:S01]  /*72f0*/  FFMA.FTZ R86, R86, R0, -R73 ;  /* 0x0000000056567223 */ /* 0x000fe20000010849 */
[----:B------:R-:W-:Y:S01]  /*7300*/  IMAD.U32 R31, RZ, RZ, UR5 ;  /* 0x00000005ff1f7e24 */ /* 0x000fe2000f8e00ff */
[----:B------:R-:W-:-:S04]  /*7310*/  UMOV UR5, UR4 ;  /* 0x0000000400057c82 */ /* 0x000fc80008000000 */
[----:B------:R-:W-:Y:S01]  /*7320*/  MUFU.EX2 R176, R176 ;  /* 0x000000b000b07308 */ /* 0x000fe20000000800 */
[----:B------:R-:W-:-:S05]  /*7330*/  @!P1 LEA R31, R31, UR36, 0x3 ;  /* 0x000000241f1f9c11 */ /* 0x000fca000f8e18ff */
[----:B------:R-:W-:Y:S02]  /*7340*/  @!P1 VIADD R31, R31, 0x28860 ;  /* 0x000288601f1f9836 */ /* 0x000fe40000000000 */
[----:B------:R-:W-:Y:S03]  /*7350*/  MUFU.EX2 R177, R177 ;  /* 0x000000b100b17308 */ /* 0x000fe60000000800 */
[----:B------:R-:W-:-:S05]  /*7360*/  @!P1 PRMT R31, RZ, 0x654, R31 ;  /* 0x00000654ff1f9816 */ /* 0x000fca000000001f */
        /* <DEDUP_REMOVED lines=10> */
[----:B------:R-:W-:Y:S02]  /*7410*/  FFMA.FTZ R153, R58, R0, -R73 ;  /* 0x000000003a997223 */ /* 0x000fe40000010849 */
[----:B------:R-:W-:Y:S01]  /*7420*/  MUFU.EX2 R172, R172 ;  /* 0x000000ac00ac7308 */ /* 0x000fe20000000800 */
[----:B------:R-:W-:Y:S01]  /*7430*/  HGMMA.64x128x16.F32.BF16 R88, R156, gdesc[UR12].tnspB, R88, gsb0 ;  /* 0x41e0000c9c587df0 */ /* 0x000fe20008001858 */
[----:B------:R-:W-:Y:S01]  /*7440*/  UIADD3 UR14, UR10, 0x300, URZ ;  /* 0x000003000a0e7890 */ /* 0x000fe2000fffe03f */
[----:B------:R-:W-:Y:S01]  /*7450*/  UMOV UR15, 0x40000040 ;  /* 0x40000040000f7882 */ /* 0x000fe20000000000 */
[----:B------:R-:W-:-:S04]  /*7460*/  UIADD3 UR10, UR10, 0x380, URZ ;  /* 0x000003800a0a7890 */ /* 0x000fc8000fffe03f */
        /* <DEDUP_REMOVED lines=21> */
[-CC-:B------:R-:W-:Y:S02]  /*75c0*/  FFMA.FTZ R169, R50, R0.reuse, -R73.reuse ;  /* 0x0000000032a97223 */ /* 0x180fe40000010849 */
[----:B------:R-:W-:Y:S01]  /*75d0*/  MUFU.EX2 R34, R34 ;  /* 0x0000002200227308 */ /* 0x000fe20000000800 */
[----:B------:R-:W-:Y:S01]  /*75e0*/  FFMA.FTZ R73, R87, R0, -R73 ;  /* 0x0000000057497223 */ /* 0x000fe20000010849 */
[----:B------:R-:W-:Y:S06]  /*75f0*/  HGMMA.64x128x16.F32.BF16 R88, R160, gdesc[UR12].tnspB, R88, gsb0 ;  /* 0x41e0000ca0587df0 */ /* 0x000fec0008001858 */
[----:B------:R-:W-:Y:S08]  /*7600*/  MUFU.EX2 R169, R169 ;  /* 0x000000a900a97308 */ /* 0x000ff00000000800 */
[----:B------:R-:W-:Y:S08]  /*7610*/  MUFU.EX2 R154, R154 ;  /* 0x0000009a009a7308 */ /* 0x000ff00000000800 */
[----:B------:R-:W-:Y:S08]  /*7620*/  MUFU.EX2 R62, R62 ;  /* 0x0000003e003e7308 */ /* 0x000ff00000000800 */
[----:B------:R-:W-:Y:S08]  /*7630*/  MUFU.EX2 R45, R45 ;  /* 0x0000002d002d7308 */ /* 0x000ff00000000800 */
[----:B------:R-:W0:Y:S08]  /*7640*/  MUFU.EX2 R63, R63 ;  /* 0x0000003f003f7308 */ /* 0x000e300000000800 */
[----:B------:R-:W-:Y:S08]  /*7650*/  MUFU.EX2 R156, R156 ;  /* 0x0000009c009c7308 */ /* 0x000ff00000000800 */
[----:B------:R-:W-:Y:S01]  /*7660*/  MUFU.EX2 R66, R66 ;  /* 0x0000004200427308 */ /* 0x000fe20000000800 */
[----:B0-----:R-:W-:-:S07]  /*7670*/  F2FP.BF16.F32.PACK_AB R155, R63, R62 ;  /* 0x0000003e3f9b723e */ /* 0x001fce00000010ff */
        /* <DEDUP_REMOVED lines=10> */
[----:B------:R-:W0:Y:S08]  /*7720*/  MUFU.EX2 R57, R57 ;  /* 0x0000003900397308 */ /* 0x000e300000000800 */
[----:B------:R-:W1:Y:S01]  /*7730*/  MUFU.EX2 R75, R75 ;  /* 0x0000004b004b7308 */ /* 0x000e620000000800 */
[----:B------:R-:W-:Y:S02]  /*7740*/  WARPGROUP.DEPBAR.LE gsb0, 0x0 ;  /* 0x00008000000079c5 */ /* 0x000fe40000010000 */
[----:B------:R-:W-:-:S05]  /*7750*/  WARPGROUP.ARRIVE ;  /* 0x00000000000079c5 */ /* 0x000fca0000000000 */
[----:B------:R-:W-:Y:S01]  /*7760*/  MUFU.EX2 R16, R16 ;  /* 0x0000001000107308 */ /* 0x000fe20000000800 */
[----:B0-----:R-:W-:Y:S01]  /*7770*/  F2FP.BF16.F32.PACK_AB R160, R57, R14 ;  /* 0x0000000e39a0723e */ /* 0x001fe200000010ff */
[----:B------:R-:W-:Y:S01]  /*7780*/  HGMMA.64x128x16.F32.BF16 R88, R164, gdesc[UR8].tnspB, R88, gsb0 ;  /* 0x41e00008a4587df0 */ /* 0x000fe20008001858 */
[----:B-1----:R-:W-:-:S05]  /*7790*/  F2FP.BF16.F32.PACK_AB R161, R75, R74 ;  /* 0x0000004a4ba1723e */ /* 0x002fca00000010ff */
[----:B------:R-:W-:Y:S08]  /*77a0*/  MUFU.EX2 R78, R78 ;  /* 0x0000004e004e7308 */ /* 0x000ff00000000800 */
[----:B------:R-:W0:Y:S08]  /*77b0*/  MUFU.EX2 R61, R61 ;  /* 0x0000003d003d7308 */ /* 0x000e300000000800 */
[----:B------:R-:W1:Y:S08]  /*77c0*/  MUFU.EX2 R79, R79 ;  /* 0x0000004f004f7308 */ /* 0x000e700000000800 */
[----:B------:R-:W2:Y:S01]  /*77d0*/  MUFU.EX2 R20, R20 ;  /* 0x0000001400147308 */ /* 0x000ea20000000800 */
[----:B0-----:R-:W-:-:S07]  /*77e0*/  F2FP.BF16.F32.PACK_AB R162, R61, R16 ;  /* 0x000000103da2723e */ /* 0x001fce00000010ff */
[----:B------:R-:W0:Y:S01]  /*77f0*/  MUFU.EX2 R82, R82 ;  /* 0x0000005200527308 */ /* 0x000e220000000800 */
[----:B-1----:R-:W-:-:S07]  /*7800*/  F2FP.BF16.F32.PACK_AB R163, R79, R78 ;  /* 0x0000004e4fa3723e */ /* 0x002fce00000010ff */
[----:B------:R-:W1:Y:S08]  /*7810*/  MUFU.EX2 R65, R65 ;  /* 0x0000004100417308 */ /* 0x000e700000000800 */
[----:B------:R-:W3:Y:S08]  /*7820*/  MUFU.EX2 R83, R83 ;  /* 0x0000005300537308 */ /* 0x000ef00000000800 */
[----:B------:R-:W4:Y:S08]  /*7830*/  MUFU.EX2 R22, R84 ;  /* 0x0000005400167308 */ /* 0x000f300000000800 */
[----:B------:R-:W5:Y:S08]  /*7840*/  MUFU.EX2 R86, R86 ;  /* 0x0000005600567308 */ /* 0x000f700000000800 */
[----:B------:R-:W5:Y:S08]  /*7850*/  MUFU.EX2 R69, R69 ;  /* 0x0000004500457308 */ /* 0x000f700000000800 */
[----:B------:R-:W5:Y:S01]  /*7860*/  MUFU.EX2 R73, R73 ;  /* 0x0000004900497308 */ /* 0x000f620000000800 */
[----:B------:R-:W-:-:S02]  /*7870*/  WARPGROUP.DEPBAR.LE gsb0, 0x0 ;  /* 0x00008000000079c5 */ /* 0x000fc40000010000 */
[----:B------:R0:W-:Y:S06]  /*7880*/  BAR.ARV R19, 0x100 ;  /* 0x000400130000751d */ /* 0x0001ec0000002000 */
        /* <DEDUP_REMOVED lines=8> */
[----:B--2---:R-:W-:Y:S01]  /*7910*/  FADD.FTZ R27, R13, R6 ;  /* 0x000000060d1b7221 */ /* 0x004fe20000010000 */
[----:B------:R-:W-:Y:S01]  /*7920*/  FADD.FTZ R6, R32, R7 ;  /* 0x0000000720067221 */ /* 0x000fe20000010000 */
[----:B------:R2:W-:Y:S01]  /*7930*/  @!P1 SYNCS.ARRIVE.TRANS64.RED.A1T0 RZ, [R31+URZ], RZ ;  /* 0x000000ff1fff99a7 */ /* 0x0005e2000810043f */
        /* <DEDUP_REMOVED lines=109> */
[----:B-1----:R-:W-:Y:S01]  /*8010*/  FADD.FTZ R13, R65, R6 ;  /* 0x00000006410d7221 */ /* 0x002fe20000010000 */
[----:B---3--:R-:W-:Y:S01]  /*8020*/  FADD.FTZ R7, R83, R7 ;  /* 0x0000000753077221 */ /* 0x008fe20000010000 */
[-C--:B------:R-:W-:Y:S01]  /*8030*/  FMUL.FTZ R150, R150, R12.reuse ;  /* 0x0000000c96967220 */ /* 0x080fe20000410000 */
[----:B------:R-:W-:Y:S01]  /*8040*/  FMUL.FTZ R151, R151, R12 ;  /* 0x0000000c97977220 */ /* 0x000fe20000410000 */
[----:B----4-:R-:W-:Y:S01]  /*8050*/  FADD.FTZ R6, R22, R13 ;  /* 0x0000000d16067221 */ /* 0x010fe20000010000 */
[----:B-----5:R-:W-:Y:S01]  /*8060*/  FADD.FTZ R7, R86, R7 ;  /* 0x0000000756077221 */ /* 0x020fe20000010000 */
[----:B------:R-:W-:Y:S01]  /*8070*/  F2FP.BF16.F32.PACK_AB R182, R15, R182 ;  /* 0x000000b60fb6723e */ /* 0x000fe200000010ff */
[----:B------:R-:W-:Y:S01]  /*8080*/  IMAD.MOV.U32 R13, RZ, RZ, R8 ;  /* 0x000000ffff0d7224 */ /* 0x000fe200078e0008 */
[----:B------:R-:W-:Y:S01]  /*8090*/  F2FP.BF16.F32.PACK_AB R176, R21, R176 ;  /* 0x000000b015b0723e */ /* 0x000fe200000010ff */
[----:B------:R-:W-:Y:S01]  /*80a0*/  FADD.FTZ R6, R69, R6 ;  /* 0x0000000645067221 */ /* 0x000fe20000010000 */
[----:B------:R-:W-:Y:S01]  /*80b0*/  F2FP.BF16.F32.PACK_AB R183, R40, R183 ;  /* 0x000000b728b7723e */ /* 0x000fe200000010ff */
[----:B------:R-:W-:Y:S01]  /*80c0*/  FADD.FTZ R7, R73, R7 ;  /* 0x0000000749077221 */ /* 0x000fe20000010000 */
        /* <DEDUP_REMOVED lines=21> */
[----:B------:R-:W-:Y:S01]  /*8220*/  F2FP.BF16.F32.PACK_AB R167, R73, R86 ;  /* 0x0000005649a7723e */ /* 0x000fe200000010ff */
[----:B--2---:R-:W-:Y:S06]  /*8230*/  @P2 BRA `(.L_x_8398) ;  /* 0xffffffe000282947 */ /* 0x004fec000383ffff */
.L_x_8389:
[----:B------:R-:W-:Y:S06]  /*8240*/  BAR.ARV 0x8, 0x180 ;  /* 0x0206000000007b1d */ /* 0x000fec0000002000 */
[----:B------:R-:W-:Y:S05]  /*8250*/  @!P0 BRA `(.L_x_8399) ;  /* 0x0000000000048947 */ /* 0x000fea0003800000 */
[----:B------:R-:W-:Y:S01]  /*8260*/  BPT.TRAP 0x1 ;  /* 0x000000040000795c */ /* 0x000fe20000300000 */
.L_x_8399:
[----:B------:R-:W-:Y:S01]  /*8270*/  ULEA UR5, UR4, UR36, 0x3 ;  /* 0x0000002404057291 */ /* 0x000fe2000f8e183f */
[----:B------:R-:W-:-:S08]  /*8280*/  SHF.L.U32 R8, R8, 0x1f, RZ ;  /* 0x0000001f08087819 */ /* 0x000fd000000006ff */
[----:B------:R0:W1:Y:S01]  /*8290*/  SYNCS.PHASECHK.TRANS64.TRYWAIT P2, [UR5+0x28850], R8 ;  /* 0x02885008ff0075a7 */ /* 0x0000620008040145 */
[----:B------:R-:W-:Y:S05]  /*82a0*/  @!P0 BRA `(.L_x_8400) ;  /* 0x0000000000048947 */ /* 0x000fea0003800000 */
[----:B------:R-:W-:Y:S01]  /*82b0*/  BPT.TRAP 0x1 ;  /* 0x000000040000795c */ /* 0x000fe20000300000 */
.L_x_8400:
[----:B-1----:R-:W-:Y:S05]  /*82c0*/  @P2 BRA `(.L_x_8401) ;  /* 0x0000000000082947 */ /* 0x002fea0003800000 */
[----:B------:R-:W1:Y:S02]  /*82d0*/  SYNCS.PHASECHK.TRANS64.TRYWAIT P0, [UR5+0x28850], R8 ;  /* 0x02885008ff0075a7 */ /* 0x000e640008000145 */
[----:B-1----:R-:W-:Y:S05]  /*82e0*/  @!P0 BRA `(.L_x_8402) ;  /* 0x0000005c00a88947 */ /* 0x002fea0003800000 */
.L_x_8401:
[----:B------:R-:W-:Y:S01]  /*82f0*/  UIADD3 UR36, UR36, 0x400, URZ ;  /* 0x0000040024247890 */ /* 0x000fe2000fffe03f */
[----:B------:R-:W-:Y:S01]  /*8300*/  WARPGROUP.ARRIVE ;  /* 0x00000000000079c5 */ /* 0x000fe20000000000 */
[----:B------:R-:W-:Y:S01]  /*8310*/  UMOV UR7, 0x40000040 ;  /* 0x4000004000077882 */ /* 0x000fe20000000000 */
[----:B-1----:R-:W1:Y:S01]  /*8320*/  SHFL.BFLY PT, R3, R6, 0x2, 0x1f ;  /* 0x0c401f0006037f89 */ /* 0x002e6200000e0000 */
[----:B------:R-:W-:Y:S01]  /*8330*/  USHF.R.U32.HI UR36, URZ, 0x4, UR36 ;  /* 0x000000043f247899 */ /* 0x000fe20008011624 */
[----:B------:R-:W-:Y:S02]  /*8340*/  IMAD.U32 R12, RZ, RZ, UR5 ;  /* 0x00000005ff0c7e24 */ /* 0x000fe4000f8e00ff */
[----:B------:R-:W2:Y:S01]  /*8350*/  SHFL.BFLY PT, R2, R7, 0x2, 0x1f ;  /* 0x0c401f0007027f89 */ /* 0x000ea200000e0000 */
        /* <DEDUP_REMOVED lines=10> */
[----:B------:R-:W-:Y:S02]  /*8400*/  IMAD.MOV.U32 R6, RZ, RZ, RZ ;  /* 0x000000ffff067224 */ /* 0x000fe400078e00ff */
[----:B--2---:R-:W-:Y:S02]  /*8410*/  FADD.FTZ R4, R2, R7 ;  /* 0x0000000702047221 */ /* 0x004fe40000010000 */
[----:B------:R-:W1:Y:S04]  /*8420*/  SHFL.BFLY PT, R2, R3, 0x1, 0x1f ;  /* 0x0c201f0003027f89 */ /* 0x000e6800000e0000 */
[----:B------:R-:W2:Y:S01]  /*8430*/  SHFL.BFLY PT, R5, R4, 0x1, 0x1f ;  /* 0x0c201f0004057f89 */ /* 0x000ea200000e0000 */
[----:B-1----:R-:W-:Y:S01]  /*8440*/  FADD.FTZ R13, R3, R2 ;  /* 0x00000002030d7221 */ /* 0x002fe20000010000 */
[----:B------:R-:W-:-:S02]  /*8450*/  IMAD.MOV.U32 R3, RZ, RZ, -0x800000 ;  /* 0xff800000ff037424 */ /* 0x000fc400078e00ff */
[----:B------:R-:W-:Y:S02]  /*8460*/  IMAD.MOV.U32 R2, RZ, RZ, -0x800000 ;  /* 0xff800000ff027424 */ /* 0x000fe400078e00ff */
[----:B--2---:R-:W-:Y:S01]  /*8470*/  FADD.FTZ R14, R4, R5 ;  /* 0x00000005040e7221 */ /* 0x004fe20000010000 */
[----:B------:R-:W-:Y:S01]  /*8480*/  FSETP.NE.FTZ.AND P0, PT, R13, RZ, PT ;  /* 0x000000ff0d00720b */ /* 0x000fe20003f15000 */
[----:B------:R-:W-:-:S03]  /*8490*/  IMAD.MOV.U32 R5, RZ, RZ, RZ ;  /* 0x000000ffff057224 */ /* 0x000fc600078e00ff */
[----:B------:R-:W-:-:S09]  /*84a0*/  FSETP.NE.FTZ.AND P2, PT, R14, RZ, PT ;  /* 0x000000ff0e00720b */ /* 0x000fd20003f55000 */
[----:B0-----:R-:W0:Y:S01]  /*84b0*/  @P0 MUFU.LG2 R8, R13 ;  /* 0x0000000d00080308 */ /* 0x001e220000000c00 */
        /* <DEDUP_REMOVED lines=110> */
.L_x_8372:
[----:B------:R-:W-:Y:S05]  /*8ba0*/  @P0 BRA `(.L_x_8403) ;  /* 0x0000001400340947 */ /* 0x000fea0003800000 */
[----:B------:R-:W1:Y:S01]  /*8bb0*/  S2R R0, SR_TID.X ;  /* 0x0000000000007919 */ /* 0x000e620000002100 */
[----:B------:R-:W2:Y:S01]  /*8bc0*/  LDC R17, c[0x0][0xbe8] ;  /* 0x0002fa00ff117b82 */ /* 0x000ea20000000800 */
[----:B------:R-:W-:Y:S01]  /*8bd0*/  ULDC.64 UR4, c[0x0][0xbd0] ;  /* 0x0002f40000047ab9 */ /* 0x000fe20000000a00 */
[----:B------:R-:W-:Y:S01]  /*8be0*/  ULDC.64 UR6, c[0x0][0xb38] ;  /* 0x0002ce0000067ab9 */ /* 0x000fe20000000a00 */
[----:B------:R-:W3:Y:S01]  /*8bf0*/  S2R R19, SR_CTAID.X ;  /* 0x0000000000137919 */ /* 0x000ee20000002500 */
[----:B------:R-:W-:Y:S04]  /*8c00*/  BSSY B0, `(.L_x_8404) ;  /* 0x00000e3000007945 */ /* 0x000fe80003800000 */
[----:B------:R-:W4:Y:S08]  /*8c10*/  S2UR UR9, SR_CTAID.Z ;  /* 0x00000000000979c3 */ /* 0x000f300000002700 */
[----:B------:R-:W5:Y:S08]  /*8c20*/  LDC.64 R20, c[0x0][0xbd8] ;  /* 0x0002f600ff147b82 */ /* 0x000f700000000a00 */
[----:B------:R-:W-:Y:S01]  /*8c30*/  BAR.SYNC.DEFER_BLOCKING 0x1, 0x100 ;  /* 0x0044000000007b1d */ /* 0x000fe20000010000 */
[----:B--2---:R-:W-:-:S07]  /*8c40*/  ISETP.NE.AND P0, PT, R17, 0x1, PT ;  /* 0x000000011100780c */ /* 0x004fce0003f05270 */
[----:B------:R-:W2:Y:S01]  /*8c50*/  S2UR UR8, SR_CTAID.Y ;  /* 0x00000000000879c3 */ /* 0x000ea20000002600 */
[----:B-1----:R-:W-:-:S07]  /*8c60*/  VIADD R0, R0, 0xffffff80 ;  /* 0xffffff8000007836 */ /* 0x002fce0000000000 */
[----:B------:R-:W2:Y:S01]  /*8c70*/  LDC R25, c[0x0][0xc50] ;  /* 0x00031400ff197b82 */ /* 0x000ea20000000800 */
[----:B------:R-:W-:-:S04]  /*8c80*/  SHF.R.S32.HI R5, RZ, 0x1f, R0 ;  /* 0x0000001fff057819 */ /* 0x000fc80000011400 */
[----:B------:R-:W-:-:S03]  /*8c90*/  LEA.HI R6, R5, R0, RZ, 0x7 ;  /* 0x0000000005067211 */ /* 0x000fc600078f38ff */
[----:B------:R-:W1:Y:S01]  /*8ca0*/  LDC.64 R22, c[0x0][0xb40] ;  /* 0x0002d000ff167b82 */ /* 0x000e620000000a00 */
[----:B------:R-:W-:Y:S02]  /*8cb0*/  LEA.HI R5, R5, R0, RZ, 0x2 ;  /* 0x0000000005057211 */ /* 0x000fe400078f10ff */
[----:B------:R-:W-:Y:S02]  /*8cc0*/  LOP3.LUT R7, R6, 0xffffff80, RZ, 0xc0, !PT ;  /* 0xffffff8006077812 */ /* 0x000fe400078ec0ff */
[----:B------:R-:W-:Y:S02]  /*8cd0*/  LOP3.LUT R11, R5, 0xfffffffc, RZ, 0xc0, !PT ;  /* 0xfffffffc050b7812 */ /* 0x000fe400078ec0ff */
[----:B------:R-:W-:Y:S01]  /*8ce0*/  SHF.R.S32.HI R5, RZ, 0x7, R6 ;  /* 0x00000007ff057819 */ /* 0x000fe20000011406 */
[C---:B------:R-:W-:Y:S01]  /*8cf0*/  IMAD.IADD R24, R0.reuse, 0x1, -R7 ;  /* 0x0000000100187824 */ /* 0x040fe200078e0a07 */
[----:B------:R-:W2:Y:S01]  /*8d00*/  @P0 LDC R13, c[0x0][0xbec] ;  /* 0x0002fb00ff0d0b82 */ /* 0x000ea20000000800 */
[----:B------:R-:W-:Y:S01]  /*8d10*/  IMAD.IADD R11, R0, 0x1, -R11 ;  /* 0x00000001000b7824 */ /* 0x000fe200078e0a0b */
[----:B------:R-:W-:-:S02]  /*8d20*/  LEA.HI R0, R6, R5, RZ, 0x1 ;  /* 0x0000000506007211 */ /* 0x000fc400078f08ff */
[----:B------:R-:W-:Y:S02]  /*8d30*/  SHF.R.S32.HI R7, RZ, 0x1f, R24 ;  /* 0x0000001fff077819 */ /* 0x000fe40000011418 */
[----:B------:R-:W-:Y:S02]  /*8d40*/  LEA.HI R6, R11, R11, RZ, 0x1 ;  /* 0x0000000b0b067211 */ /* 0x000fe400078f08ff */
[-C--:B------:R-:W-:Y:S01]  /*8d50*/  LEA.HI R26, R7, R24.reuse, RZ, 0x2 ;  /* 0x00000018071a7211 */ /* 0x080fe200078f10ff */
[----:B------:R-:W2:Y:S01]  /*8d60*/  @P0 LDC R29, c[0x0][0xbec] ;  /* 0x0002fb00ff1d0b82 */ /* 0x000ea20000000800 */
[----:B------:R-:W-:Y:S02]  /*8d70*/  LOP3.LUT R6, R6, 0x1ffffffe, RZ, 0xc0, !PT ;  /* 0x1ffffffe06067812 */ /* 0x000fe400078ec0ff */
[--C-:B0-----:R-:W-:Y:S02]  /*8d80*/  SHF.R.S32.HI R4, RZ, 0x2, R26.reuse ;  /* 0x00000002ff047819 */ /* 0x101fe4000001141a */
[----:B------:R-:W-:Y:S01]  /*8d90*/  SHF.R.S32.HI R9, RZ, 0x1f, R26 ;  /* 0x0000001fff097819 */ /* 0x000fe2000001141a */
[----:B------:R-:W-:Y:S01]  /*8da0*/  IMAD.IADD R27, R11, 0x1, -R6 ;  /* 0x000000010b1b7824 */ /* 0x000fe200078e0a06 */
[----:B------:R-:W-:Y:S01]  /*8db0*/  LEA.HI R7, R7, R24, RZ, 0x5 ;  /* 0x0000001807077211 */ /* 0x000fe200078f28ff */
[----:B------:R-:W0:Y:S01]  /*8dc0*/  @P0 LDC R15, c[0x0][0xbf0] ;  /* 0x0002fc00ff0f0b82 */ /* 0x000e220000000800 */
[----:B------:R-:W-:-:S02]  /*8dd0*/  LEA.HI R9, R9, R4, RZ, 0x3 ;  /* 0x0000000409097211 */ /* 0x000fc400078f18ff */
[----:B------:R-:W-:Y:S02]  /*8de0*/  LOP3.LUT R0, R0, 0x3fffffe, RZ, 0xc0, !PT ;  /* 0x03fffffe00007812 */ /* 0x000fe400078ec0ff */
[----:B------:R-:W-:Y:S02]  /*8df0*/  LOP3.LUT R9, R9, 0xfffffff8, RZ, 0xc0, !PT ;  /* 0xfffffff809097812 */ /* 0x000fe400078ec0ff */
[----:B------:R-:W-:Y:S01]  /*8e00*/  SHF.R.S32.HI R7, RZ, 0x5, R7 ;  /* 0x00000005ff077819 */ /* 0x000fe20000011407 */
[----:B------:R-:W-:Y:S01]  /*8e10*/  IMAD.IADD R0, R5, 0x1, -R0 ;  /* 0x0000000105007824 */ /* 0x000fe200078e0a00 */
[----:B------:R-:W-:Y:S01]  /*8e20*/  SHF.R.S32.HI R11, RZ, 0x1f, R18 ;  /* 0x0000001fff0b7819 */ /* 0x000fe20000011412 */
[----:B------:R-:W-:Y:S01]  /*8e30*/  IMAD.IADD R4, R4, 0x1, -R9 ;  /* 0x0000000104047824 */ /* 0x000fe200078e0a09 */
[----:B------:R-:W0:Y:S03]  /*8e40*/  @P0 LDC R14, c[0x0][0xbf0] ;  /* 0x0002fc00ff0e0b82 */ /* 0x000e260000000800 */
[----:B------:R-:W-:-:S02]  /*8e50*/  IMAD R5, R7, 0x10, R4 ;  /* 0x0000001007057824 */ /* 0x000fc400078e0204 */
[----:B------:R-:W-:Y:S02]  /*8e60*/  IMAD R7, R11, UR4, RZ ;  /* 0x000000040b077c24 */ /* 0x000fe4000f8e02ff */
[----:B------:R-:W-:Y:S02]  /*8e70*/  IMAD R0, R0, 0x40, R5 ;  /* 0x0000004000007824 */ /* 0x000fe400078e0205 */
[----:B------:R-:W-:Y:S01]  /*8e80*/  IMAD.WIDE.U32 R4, R18, UR4, RZ ;  /* 0x0000000412047c25 */ /* 0x000fe2000f8e00ff */
[----:B----4-:R-:W-:-:S03]  /*8e90*/  USHF.R.S32.HI UR4, URZ, 0x1f, UR9 ;  /* 0x0000001f3f047899 */ /* 0x010fc60008011409 */
        /* <DEDUP_REMOVED lines=8> */
[----:B-----5:R-:W-:Y:S02]  /*8f20*/  IMAD R10, R20, UR4, RZ ;  /* 0x00000004140a7c24 */ /* 0x020fe4000f8e02ff */
[----:B---3--:R-:W-:Y:S02]  /*8f30*/  IMAD R8, R19, 0x80, R8 ;  /* 0x0000008013087824 */ /* 0x008fe400078e0208 */
[----:B-1----:R-:W-:Y:S01]  /*8f40*/  IMAD R12, R22, UR4, RZ ;  /* 0x00000004160c7c24 */ /* 0x002fe2000f8e02ff */
[----:B------:R-:W-:Y:S01]  /*8f50*/  ULDC.64 UR4, c[0x0][0xbe0] ;  /* 0x0002f80000047ab9 */ /* 0x000fe20000000a00 */
[----:B--2---:R-:W-:-:S02]  /*8f60*/  IMAD R25, R25, R18, UR8 ;  /* 0x0000000819197e24 */ /* 0x004fc4000f8e0212 */
[----:B------:R-:W-:Y:S02]  /*8f70*/  IMAD.IADD R7, R7, 0x1, R9 ;  /* 0x0000000107077824 */ /* 0x000fe400078e0209 */
[----:B------:R-:W-:Y:S02]  /*8f80*/  IMAD R11, R21, UR9, R10 ;  /* 0x00000009150b7c24 */ /* 0x000fe4000f8e020a */
[----:B------:R-:W-:-:S04]  /*8f90*/  IMAD.WIDE.U32 R4, R20, UR9, R4 ;  /* 0x0000000914047c25 */ /* 0x000fc8000f8e0004 */
[----:B------:R-:W-:-:S04]  /*8fa0*/  @P0 IMAD.HI.U32 R10, R8, R13, RZ ;  /* 0x0000000d080a0227 */ /* 0x000fc800078e00ff */
        /* <DEDUP_REMOVED lines=8> */
[----:B0-----:R-:W-:Y:S01]  /*9030*/  @P0 SHF.R.U32.HI R9, RZ, R15, R10 ;  /* 0x0000000fff090219 */ /* 0x001fe2000001160a */
        /* <DEDUP_REMOVED lines=82> */
[----:B------:R-:W-:Y:S01]  /*9560*/  @!P3 LEA.HI R0, R0, R0, RZ, 0x1 ;  /* 0x000000000000b211 */ /* 0x000fe200078f08ff */
[----:B------:R-:W-:Y:S01]  /*9570*/  VIADD R18, R19, 0x60 ;  /* 0x0000006013127836 */ /* 0x000fe20000000000 */
        /* <DEDUP_REMOVED lines=8> */
[----:B------:R-:W-:Y:S02]  /*9600*/  @!P5 LOP3.LUT R13, R10, 0xfffffffe, RZ, 0xc0, !PT ;  /* 0xfffffffe0a0dd812 */ /* 0x000fe400078ec0ff */
[----:B------:R1:W-:Y:S01]  /*9610*/  @!P3 ST.E.64 desc[UR42][R4.64], R92 ;  /* 0x0000005c0400b985 */ /* 0x0003e2000c101b2a */
[----:B------:R-:W-:-:S02]  /*9620*/  ISETP.GE.AND P3, PT, R8, UR4, PT ;  /* 0x0000000408007c0c */ /* 0x000fc4000bf66270 */
[----:B0-----:R-:W-:Y:S02]  /*9630*/  @!P0 LOP3.LUT R3, R6, 0xfffffffe, RZ, 0xc0, !PT ;  /* 0xfffffffe06038812 */ /* 0x001fe400078ec0ff */
[----:B------:R-:W-:-:S03]  /*9640*/  @!P4 LEA.HI R6, R9, R9, RZ, 0x1 ;  /* 0x000000090906c211 */ /* 0x000fc600078f08ff */
        /* <DEDUP_REMOVED lines=15> */
[----:B------:R0:W-:Y:S02]  /*9740*/  @!P2 ST.E.64 desc[UR42][R6.64], R104 ;  /* 0x000000680600a985 */ /* 0x0001e4000c101b2a */
[----:B------:R-:W-:Y:S02]  /*9750*/  VIADD R0, R19, 0x48 ;  /* 0x0000004813007836 */ /* 0x000fe40000000000 */
[--C-:B------:R-:W-:Y:S01]  /*9760*/  @!P5 IMAD.WIDE R8, R13, 0x4, R14.reuse ;  /* 0x000000040d08d825 */ /* 0x100fe200078e020e */
[----:B------:R2:W-:Y:S01]  /*9770*/  @!P3 ST.E.64 desc[UR42][R2.64], R108 ;  /* 0x0000006c0200b985 */ /* 0x0005e2000c101b2a */
[----:B------:R-:W-:Y:S02]  /*9780*/  ISETP.GE.AND P3, PT, R18, UR4, PT ;  /* 0x0000000412007c0c */ /* 0x000fe4000bf66270 */
[----:B------:R-:W-:Y:S01]  /*9790*/  VIADD R13, R19, 0x58 ;  /* 0x00000058130d7836 */ /* 0x000fe20000000000 */
[----:B------:R-:W-:Y:S01]  /*97a0*/  ISETP.GE.AND P0, PT, R0, UR4, PT ;  /* 0x0000000400007c0c */ /* 0x000fe2000bf06270 */
[----:B-1----:R-:W-:Y:S01]  /*97b0*/  @!P4 IMAD.WIDE R4, R11, 0x4, R14 ;  /* 0x000000040b04c825 */ /* 0x002fe200078e020e */
[----:B------:R-:W-:-:S02]  /*97c0*/  @!P1 LEA.HI R12, R12, R12, RZ, 0x1 ;  /* 0x0000000c0c0c9211 */ /* 0x000fc400078f08ff */
[----:B------:R-:W-:Y:S01]  /*97d0*/  ISETP.GE.AND P2, PT, R13, UR4, PT ;  /* 0x000000040d007c0c */ /* 0x000fe2000bf46270 */
[----:B------:R-:W-:Y:S01]  /*97e0*/  @!P6 IMAD.WIDE R10, R21, 0x4, R14 ;  /* 0x00000004150ae825 */ /* 0x000fe200078e020e */
[----:B------:R1:W-:Y:S03]  /*97f0*/  @!P4 ST.E.64 desc[UR42][R4.64], R112 ;  /* 0x000000700400c985 */ /* 0x0003e6000c101b2a */
[C---:B0-----:R-:W-:Y:S01]  /*9800*/  VIADD R6, R19.reuse, 0x68 ;  /* 0x0000006813067836 */ /* 0x041fe20000000000 */
[----:B------:R0:W-:Y:S01]  /*9810*/  @!P5 ST.E.64 desc[UR42][R8.64], R116 ;  /* 0x000000740800d985 */ /* 0x0001e2000c101b2a */
[C---:B--2---:R-:W-:Y:S01]  /*9820*/  VIADD R3, R19.reuse, 0x78 ;  /* 0x0000007813037836 */ /* 0x044fe20000000000 */
[----:B------:R-:W-:Y:S01]  /*9830*/  @!P3 LEA.HI R18, R18, R18, RZ, 0x1 ;  /* 0x000000121212b211 */ /* 0x000fe200078f08ff */
[----:B------:R-:W-:Y:S01]  /*9840*/  VIADD R7, R19, 0x70 ;  /* 0x0000007013077836 */ /* 0x000fe20000000000 */
[----:B------:R2:W-:Y:S01]  /*9850*/  @!P6 ST.E.64 desc[UR42][R10.64], R120 ;  /* 0x000000780a00e985 */ /* 0x0005e2000c101b2a */
[----:B------:R-:W-:-:S02]  /*9860*/  ISETP.GE.AND P4, PT, R6, UR4, PT ;  /* 0x0000000406007c0c */ /* 0x000fc4000bf86270 */
[----:B------:R-:W-:Y:S02]  /*9870*/  ISETP.GE.AND P6, PT, R3, UR4, PT ;  /* 0x0000000403007c0c */ /* 0x000fe4000bfc6270 */
[----:B------:R-:W-:Y:S02]  /*9880*/  ISETP.GE.AND P5, PT, R7, UR4, PT ;  /* 0x0000000407007c0c */ /* 0x000fe4000bfa6270 */
[----:B------:R-:W-:Y:S02]  /*9890*/  @!P0 LEA.HI R0, R0, R0, RZ, 0x1 ;  /* 0x0000000000008211 */ /* 0x000fe400078f08ff */
[----:B------:R-:W-:Y:S02]  /*98a0*/  @!P2 LEA.HI R13, R13, R13, RZ, 0x1 ;  /* 0x0000000d0d0da211 */ /* 0x000fe400078f08ff */
[----:B-1----:R-:W-:Y:S02]  /*98b0*/  @!P1 LOP3.LUT R5, R12, 0xfffffffe, RZ, 0xc0, !PT ;  /* 0xfffffffe0c059812 */ /* 0x002fe400078ec0ff */
[----:B0-----:R-:W-:-:S02]  /*98c0*/  @!P3 LOP3.LUT R9, R18, 0xfffffffe, RZ, 0xc0, !PT ;  /* 0xfffffffe1209b812 */ /* 0x001fc400078ec0ff */
[----:B------:R-:W-:Y:S02]  /*98d0*/  @!P4 LEA.HI R6, R6, R6, RZ, 0x1 ;  /* 0x000000060606c211 */ /* 0x000fe400078f08ff */
[----:B------:R-:W-:Y:S01]  /*98e0*/  @!P6 LEA.HI R4, R3, R3, RZ, 0x1 ;  /* 0x000000030304e211 */ /* 0x000fe200078f08ff */
[----:B------:R-:W-:Y:S01]  /*98f0*/  @!P3 IMAD.WIDE R8, R9, 0x4, R14 ;  /* 0x000000040908b825 */ /* 0x000fe200078e020e */
[----:B------:R-:W-:Y:S02]  /*9900*/  @!P5 LEA.HI R2, R7, R7, RZ, 0x1 ;  /* 0x000000070702d211 */ /* 0x000fe400078f08ff */
[----:B------:R-:W-:Y:S02]  /*9910*/  @!P0 LOP3.LUT R3, R0, 0xfffffffe, RZ, 0xc0, !PT ;  /* 0xfffffffe00038812 */ /* 0x000fe400078ec0ff */
[----:B------:R-:W-:Y:S02]  /*9920*/  @!P2 LOP3.LUT R7, R13, 0xfffffffe, RZ, 0xc0, !PT ;  /* 0xfffffffe0d07a812 */ /* 0x000fe400078ec0ff */
[----:B--2---:R-:W-:-:S02]  /*9930*/  @!P4 LOP3.LUT R11, R6, 0xfffffffe, RZ, 0xc0, !PT ;  /* 0xfffffffe060bc812 */ /* 0x004fc400078ec0ff */
        /* <DEDUP_REMOVED lines=15> */
.L_x_8405:
[----:B------:R-:W-:Y:S05]  /*9a30*/  BSYNC B0 ;  /* 0x0000000000007941 */ /* 0x000fea0003800000 */
.L_x_8404:
        /* <DEDUP_REMOVED lines=100> */
.L_x_8403:
[----:B------:R-:W1:Y:S02]  /*a080*/  S2R R0, SR_TID.X ;  /* 0x0000000000007919 */ /* 0x000e640000002100 */
[----:B-1----:R-:W-:-:S05]  /*a090*/  VIADD R2, R0, 0xffffff80 ;  /* 0xffffff8000027836 */ /* 0x002fca0000000000 */
[----:B------:R-:W-:-:S13]  /*a0a0*/  ISETP.GT.AND P0, PT, R2, 0x7f, PT ;  /* 0x0000007f0200780c */ /* 0x000fda0003f04270 */
[----:B------:R-:W-:Y:S05]  /*a0b0*/  @P0 BRA `(.L_x_8370) ;  /* 0x0000003c009c0947 */ /* 0x000fea0003800000 */
[----:B------:R-:W1:Y:S01]  /*a0c0*/  S2R R3, SR_CTAID.X ;  /* 0x0000000000037919 */ /* 0x000e620000002500 */
[----:B------:R-:W2:Y:S01]  /*a0d0*/  LDC R6, c[0x0][0xbe8] ;  /* 0x0002fa00ff067b82 */ /* 0x000ea20000000800 */
[----:B------:R-:W-:Y:S01]  /*a0e0*/  ULDC UR4, c[0x0][0xa88] ;  /* 0x0002a20000047ab9 */ /* 0x000fe20000000800 */
[----:B-1----:R-:W-:Y:S02]  /*a0f0*/  IMAD R0, R3, 0x80, R0 ;  /* 0x0000008003007824 */ /* 0x002fe400078e0200 */
[----:B--2---:R-:W-:Y:S02]  /*a100*/  IMAD R3, R6, UR4, RZ ;  /* 0x0000000406037c24 */ /* 0x004fe4000f8e02ff */
[----:B------:R-:W-:-:S05]  /*a110*/  VIADD R0, R0, 0xffffff80 ;  /* 0xffffff8000007836 */ /* 0x000fca0000000000 */
[----:B------:R-:W-:-:S13]  /*a120*/  ISETP.GE.AND P0, PT, R0, R3, PT ;  /* 0x000000030000720c */ /* 0x000fda0003f06270 */
[----:B------:R-:W-:Y:S05]  /*a130*/  @P0 BRA `(.L_x_8370) ;  /* 0x0000003c007c0947 */ /* 0x000fea0003800000 */
[----:B------:R-:W-:Y:S01]  /*a140*/  ISETP.NE.AND P0, PT, R6, 0x1, PT ;  /* 0x000000010600780c */ /* 0x000fe20003f05270 */
[----:B------:R-:W1:Y:S01]  /*a150*/  S2UR UR4, SR_CTAID.Z ;  /* 0x00000000000479c3 */ /* 0x000e620000002700 */
[----:B------:R-:W-:Y:S01]  /*a160*/  SHF.R.S32.HI R5, RZ, 0x1f, R18 ;  /* 0x0000001fff057819 */ /* 0x000fe20000011412 */
[----:B------:R-:W-:Y:S02]  /*a170*/  ULDC.64 UR6, c[0x0][0xbd0] ;  /* 0x0002f40000067ab9 */ /* 0x000fe40000000a00 */
[----:B------:R-:W-:-:S04]  /*a180*/  IMAD.WIDE.U32 R2, R18, UR6, RZ ;  /* 0x0000000612027c25 */ /* 0x000fc8000f8e00ff */
[----:B------:R-:W2:Y:S01]  /*a190*/  LDC.64 R12, c[0x0][0xbd8] ;  /* 0x0002f600ff0c7b82 */ /* 0x000ea20000000a00 */
[----:B------:R-:W-:-:S04]  /*a1a0*/  IMAD R5, R5, UR6, RZ ;  /* 0x0000000605057c24 */ /* 0x000fc8000f8e02ff */
[----:B------:R-:W-:Y:S02]  /*a1b0*/  IMAD R5, R18, UR7, R5 ;  /* 0x0000000712057c24 */ /* 0x000fe4000f8e0205 */
[----:B------:R-:W-:Y:S01]  /*a1c0*/  IMAD.MOV R18, RZ, RZ, -R18 ;  /* 0x000000ffff127224 */ /* 0x000fe200078e0a12 */
[----:B------:R-:W0:Y:S01]  /*a1d0*/  @P0 LDC R9, c[0x0][0xbec] ;  /* 0x0002fb00ff090b82 */ /* 0x000e220000000800 */
[----:B------:R-:W-:Y:S02]  /*a1e0*/  IMAD.IADD R3, R3, 0x1, R5 ;  /* 0x0000000103037824 */ /* 0x000fe400078e0205 */
[----:B------:R-:W-:-:S05]  /*a1f0*/  IMAD.MOV.U32 R5, RZ, RZ, R0 ;  /* 0x000000ffff057224 */ /* 0x000fca00078e0000 */
[----:B------:R-:W3:Y:S01]  /*a200*/  S2UR UR8, SR_CTAID.Y ;  /* 0x00000000000879c3 */ /* 0x000ee20000002600 */
[----:B-1----:R-:W-:-:S07]  /*a210*/  USHF.R.S32.HI UR5, URZ, 0x1f, UR4 ;  /* 0x0000001f3f057899 */ /* 0x002fce0008011404 */
[----:B------:R-:W3:Y:S01]  /*a220*/  LDC R7, c[0x0][0xc50] ;  /* 0x00031400ff077b82 */ /* 0x000ee20000000800 */
[C---:B--2---:R-:W-:Y:S02]  /*a230*/  IMAD R8, R12.reuse, UR5, RZ ;  /* 0x000000050c087c24 */ /* 0x044fe4000f8e02ff */
[----:B------:R-:W-:-:S04]  /*a240*/  IMAD.WIDE.U32 R2, R12, UR4, R2 ;  /* 0x000000040c027c25 */ /* 0x000fc8000f8e0002 */
[----:B------:R-:W-:Y:S01]  /*a250*/  IMAD R13, R13, UR4, R8 ;  /* 0x000000040d0d7c24 */ /* 0x000fe2000f8e0208 */
[----:B------:R-:W1:Y:S01]  /*a260*/  @P0 LDC R11, c[0x0][0xbf0] ;  /* 0x0002fc00ff0b0b82 */ /* 0x000e620000000800 */
[----:B0-----:R-:W-:Y:S01]  /*a270*/  @P0 IMAD.HI.U32 R4, R0, R9, RZ ;  /* 0x0000000900040227 */ /* 0x001fe200078e00ff */
[----:B------:R-:W-:-:S03]  /*a280*/  ULDC.64 UR4, c[0x0][0xbe0] ;  /* 0x0002f80000047ab9 */ /* 0x000fc60000000a00 */
[----:B------:R-:W-:Y:S02]  /*a290*/  IMAD.IADD R3, R13, 0x1, R3 ;  /* 0x000000010d037824 */ /* 0x000fe400078e0203 */
[----:B---3--:R-:W-:-:S04]  /*a2a0*/  IMAD R9, R7, R18, UR8 ;  /* 0x0000000807097e24 */ /* 0x008fc8000f8e0212 */
[----:B------:R-:W-:Y:S01]  /*a2b0*/  IMAD.WIDE.U32 R2, R9, UR4, R2 ;  /* 0x0000000409027c25 */ /* 0x000fe2000f8e0002 */
[----:B-1----:R-:W-:Y:S02]  /*a2c0*/  @P0 SHF.R.U32.HI R5, RZ, R11, R4 ;  /* 0x0000000bff050219 */ /* 0x002fe40000011604 */
        /* <DEDUP_REMOVED lines=20> */
.L_x_8368:
        /* <DEDUP_REMOVED lines=18> */
.L_x_8406:
[----:B------:R-:W-:Y:S01]  /*a530*/  ULDC UR39, c[0x0][0xc50] ;  /* 0x0003140000277ab9 */ /* 0x000fe20000000800 */
[----:B------:R-:W-:Y:S01]  /*a540*/  UMOV UR36, UR6 ;  /* 0x0000000600247c82 */ /* 0x000fe20008000000 */
[----:B------:R-:W-:-:S11]  /*a550*/  UISETP.NE.AND UP0, UPT, UR39, 0x1, UPT ;  /* 0x000000012700788c */ /* 0x000fd6000bf05270 */
[----:B------:R-:W-:Y:S01]  /*a560*/  @UP0 ULDC UR4, c[0x0][0xc54] ;  /* 0x0003150000040ab9 */ /* 0x000fe20000000800 */
[----:B------:R-:W-:Y:S01]  /*a570*/  @UP0 ULDC UR7, c[0x0][0xc58] ;  /* 0x0003160000070ab9 */ /* 0x000fe20000000800 */
[----:B------:R-:W-:-:S04]  /*a580*/  UIMAD.WIDE.U32 UR4, UR6, UR4, URZ ;  /* 0x00000004060472a5 */ /* 0x000fc8000f8e003f */
[----:B------:R-:W-:-:S12]  /*a590*/  @UP0 USHF.R.U32.HI UR36, URZ, UR7, UR5 ;  /* 0x000000073f240299 */ /* 0x000fd80008011605 */
.L_x_8407:
        /* <DEDUP_REMOVED lines=20> */
[----:B------:R-:W-:Y:S02]  /*a6e0*/  UIMAD UR7, UR7, UR9, 0x7f ;  /* 0x0000007f070774a4 */ /* 0x000fe4000f8e0209 */
[----:B0-----:R-:W-:-:S03]  /*a6f0*/  ULEA UR8, UR4, 0x7f, 0x7 ;  /* 0x0000007f04087891 */ /* 0x001fc6000f8e383f */
[----:B------:R-:W-:Y:S02]  /*a700*/  @UP1 ULDC UR4, c[0x0][0x44c] ;  /* 0x0001130000041ab9 */ /* 0x000fe40000000800 */
[----:B------:R-:W-:Y:S02]  /*a710*/  UIMAD.WIDE.U32 UR4, UR8, UR4, URZ ;  /* 0x00000004080472a5 */ /* 0x000fe4000f8e003f */
[----:B------:R-:W-:Y:S01]  /*a720*/  UMOV UR6, UR8 ;  /* 0x0000000800067c82 */ /* 0x000fe20008000000 */
[----:B------:R-:W-:Y:S02]  /*a730*/  @UP1 ULDC UR8, c[0x0][0x450] ;  /* 0x0001140000081ab9 */ /* 0x000fe40000000800 */
[----:B------:R-:W-:Y:S02]  /*a740*/  @UP1 USHF.R.U32.HI UR6, URZ, UR8, UR5 ;  /* 0x000000083f061299 */ /* 0x000fe40008011605 */
[----:B------:R-:W-:Y:S02]  /*a750*/  USHF.R.S32.HI UR5, URZ, 0x1f, UR7 ;  /* 0x0000001f3f057899 */ /* 0x000fe40008011407 */
[----:B------:R-:W-:-:S02]  /*a760*/  UIADD3 UR6, UR10, UR6, URZ ;  /* 0x000000060a067290 */ /* 0x000fc4000fffe03f */
[----:B------:R-:W-:Y:S02]  /*a770*/  ULEA.HI UR5, UR5, UR7, URZ, 0x7 ;  /* 0x0000000705057291 */ /* 0x000fe4000f8f383f */
[----:B------:R-:W-:Y:S02]  /*a780*/  USHF.R.S32.HI UR4, URZ, 0x1f, UR6 ;  /* 0x0000001f3f047899 */ /* 0x000fe40008011406 */
[----:B------:R-:W-:Y:S02]  /*a790*/  USHF.R.S32.HI UR5, URZ, 0x7, UR5 ;  /* 0x000000073f057899 */ /* 0x000fe40008011405 */
[----:B------:R-:W-:-:S04]  /*a7a0*/  ULEA.HI UR4, UR4, UR6, URZ, 0x7 ;  /* 0x0000000604047291 */ /* 0x000fc8000f8f383f */
[----:B------:R-:W-:-:S04]  /*a7b0*/  USHF.R.S32.HI UR4, URZ, 0x7, UR4 ;  /* 0x000000073f047899 */ /* 0x000fc80008011404 */
[----:B------:R-:W-:-:S04]  /*a7c0*/  UISETP.LT.AND UP0, UPT, UR5, UR4, UPT ;  /* 0x000000040500728c */ /* 0x000fc8000bf01270 */
[----:B------:R-:W-:Y:S02]  /*a7d0*/  USEL UR40, UR5, UR4, UP0 ;  /* 0x0000000405287287 */ /* 0x000fe40008000000 */
[----:B------:R-:W-:Y:S02]  /*a7e0*/  USHF.R.U32.HI UR5, URZ, 0x10, UR39 ;  /* 0x000000103f057899 */ /* 0x000fe40008011627 */
[----:B------:R-:W-:Y:S02]  /*a7f0*/  UISETP.GE.AND UP1, UPT, UR40, 0x1, UPT ;  /* 0x000000012800788c */ /* 0x000fe4000bf26270 */
[----:B------:R-:W-:Y:S02]  /*a800*/  UISETP.NE.AND UP0, UPT, UR5, URZ, UPT ;  /* 0x0000003f0500728c */ /* 0x000fe4000bf05270 */
[----:B------:R-:W-:Y:S02]  /*a810*/  ULOP3.LUT UR39, UR39, 0xffff, URZ, 0xc0, !UPT ;  /* 0x0000ffff27277892 */ /* 0x000fe4000f8ec03f */
[----:B------:R-:W-:-:S07]  /*a820*/  PLOP3.LUT P0, PT, PT, PT, UP1, 0x80, 0x0 ;  /* 0x000000000000781c */ /* 0x000fce0003f0f018 */
[----:B------:R-:W-:-:S06]  /*a830*/  @!UP0 ULDC UR5, c[0x0][0x9f0] ;  /* 0x00027c0000058ab9 */ /* 0x000fcc0000000800 */
        /* <DEDUP_REMOVED lines=29> */
.L_x_8409:
        /* <DEDUP_REMOVED lines=32> */
.L_x_8410:
        /* <DEDUP_REMOVED lines=20> */
.L_x_8412:
        /* <DEDUP_REMOVED lines=15> */
.L_x_8411:
[----:B------:R-:W0:Y:S02]  /*ae40*/  LDC.64 R2, c[0x0][0x9f8] ;  /* 0x00027e00ff027b82 */ /* 0x000e240000000a00 */
        /* <DEDUP_REMOVED lines=19> */
.L_x_8490:
        /* <DEDUP_REMOVED lines=8> */
.L_x_8493:
[----:B------:R-:W-:Y:S05]  /*b000*/  @!P6 BRA `(.L_x_8414) ;  /* 0x0000000000e4e947 */ /* 0x000fea0003800000 */
[----:B------:R-:W-:Y:S01]  /*b010*/  IMAD.MOV.U32 R16, RZ, RZ, R18 ;  /* 0x000000ffff107224 */ /* 0x000fe200078e0012 */
[----:B------:R-:W-:Y:S06]  /*b020*/  @!P1 BRA `(.L_x_8416) ;  /* 0x0000000000489947 */ /* 0x000fec0003800000 */
[----:B------:R-:W1:Y:S01]  /*b030*/  LDC R6, c[0x0][0x43c] ;  /* 0x00010f00ff067b82 */ /* 0x000e620000000800 */
[----:B0-----:R-:W-:Y:S01]  /*b040*/  IMAD.MOV.U32 R0, RZ, RZ, R17 ;  /* 0x000000ffff007224 */ /* 0x001fe200078e0011 */
[----:B------:R-:W-:Y:S02]  /*b050*/  ULDC.64 UR4, c[0x0][0x428] ;  /* 0x00010a0000047ab9 */ /* 0x000fe40000000a00 */
        /* <DEDUP_REMOVED lines=15> */
.L_x_8416:
[----:B0-----:R-:W-:Y:S01]  /*b150*/  IMAD.MOV.U32 R0, RZ, RZ, 0x1 ;  /* 0x00000001ff007424 */ /* 0x001fe200078e00ff */
[----:B------:R-:W1:Y:S04]  /*b160*/  S2R R8, SR_TID.X ;  /* 0x0000000000087919 */ /* 0x000e680000002100 */
[----:B------:R-:W-:-:S04]  /*b170*/  SHF.L.U32 R0, R0, 0x1f, RZ ;  /* 0x0000001f00007819 */ /* 0x000fc800000006ff */
[----:B------:R-:W0:Y:S01]  /*b180*/  SYNCS.PHASECHK.TRANS64.TRYWAIT P0, [UR38+0x28840], R0 ;  /* 0x02884000ff0075a7 */ /* 0x000e220008000166 */
[----:B-1----:R-:W-:-:S04]  /*b190*/  LOP3.LUT R2, R8, 0x7f, RZ, 0xc0, !PT ;  /* 0x0000007f08027812 */ /* 0x002fc800078ec0ff */
[----:B------:R-:W-:Y:S01]  /*b1a0*/  ISETP.NE.AND P1, PT, R2, RZ, PT ;  /* 0x000000ff0200720c */ /* 0x000fe20003f25270 */
[----:B0-----:R-:W-:-:S12]  /*b1b0*/  @!P0 BRA `(.L_x_8417) ;  /* 0x00000030004c8947 */ /* 0x001fd80003800000 */
.L_x_8494:
[----:B------:R-:W-:Y:S05]  /*b1c0*/  @P1 BRA `(.L_x_8418) ;  /* 0x0000000000181947 */ /* 0x000fea0003800000 */
[----:B------:R-:W1:Y:S01]  /*b1d0*/  S2R R2, SR_TID.X ;  /* 0x0000000000027919 */ /* 0x000e620000002100 */
[----:B0-----:R-:W-:-:S04]  /*b1e0*/  IMAD.MOV.U32 R0, RZ, RZ, 0x8000 ;  /* 0x00008000ff007424 */ /* 0x001fc800078e00ff */
[----:B------:R2:W-:Y:S01]  /*b1f0*/  SYNCS.ARRIVE.TRANS64 RZ, [UR38+0x28830], R0 ;  /* 0x02883000ffff79a7 */ /* 0x0005e20008000026 */
[----:B-1----:R-:W-:-:S13]  /*b200*/  LOP3.LUT P0, RZ, R2, 0x1f, RZ, 0xc0, !PT ;  /* 0x0000001f02ff7812 */ /* 0x002fda000780c0ff */
[----:B--2---:R-:W-:Y:S05]  /*b210*/  @!P0 BRA `(.L_x_8418) ;  /* 0x0000000000048947 */ /* 0x004fea0003800000 */
[----:B------:R-:W-:Y:S01]  /*b220*/  BPT.TRAP 0x1 ;  /* 0x000000040000795c */ /* 0x000fe20000300000 */
.L_x_8418:
        /* <DEDUP_REMOVED lines=21> */
[----:B------:R1:W-:Y:S02]  /*b380*/  UTMALDG.4D [UR32], [UR4], desc[UR6] ;  /* 0x00000620040075b4 */ /* 0x0003e40008019000 */
[----:B-1----:R-:W-:Y:S01]  /*b390*/  NOP ;  /* 0x0000000000007918 */ /* 0x002fe20000000000 */
.L_x_8414:
        /* <DEDUP_REMOVED lines=22> */
.L_x_8419:
        /* <DEDUP_REMOVED lines=14> */
[----:B0-----:R-:W-:Y:S01]  /*b5e0*/  IMAD R0, R5, R2, RZ ;  /* 0x0000000205007224 */ /* 0x001fe200078e02ff */
[----:B------:R-:W-:-:S03]  /*b5f0*/  SHF.R.U32.HI R6, RZ, 0x3, R11 ;  /* 0x00000003ff067819 */ /* 0x000fc6000001160b */
[C---:B------:R-:W-:Y:S02]  /*b600*/  IMAD R5, R4.reuse, R3, R0 ;  /* 0x0000000304057224 */ /* 0x040fe400078e0200 */
[----:B------:R-:W-:Y:S01]  /*b610*/  IMAD.WIDE.U32 R2, R4, R2, UR4 ;  /* 0x0000000404027e25 */ /* 0x000fe2000f8e0002 */
[----:B------:R-:W0:Y:S01]  /*b620*/  @P0 LDC R0, c[0x0][0x450] ;  /* 0x00011400ff000b82 */ /* 0x000e220000000800 */
[----:B------:R-:W-:Y:S02]  /*b630*/  ULDC.64 UR4, c[0x0][0x2d0] ;  /* 0x0000b40000047ab9 */ /* 0x000fe40000000a00 */
[----:B------:R-:W-:Y:S02]  /*b640*/  IMAD.IADD R3, R3, 0x1, R5 ;  /* 0x0000000103037824 */ /* 0x000fe400078e0205 */
[----:B------:R-:W-:-:S03]  /*b650*/  IMAD.SHL.U32 R5, R12, 0x10, RZ ;  /* 0x000000100c057824 */ /* 0x000fc600078e00ff */
[----:B------:R-:W1:Y:S02]  /*b660*/  @P0 LDC R4, c[0x0][0x44c] ;  /* 0x00011300ff040b82 */ /* 0x000e640000000800 */
[----:B------:R-:W-:-:S05]  /*b670*/  LOP3.LUT R10, R6, 0x70, R5, 0xf8, !PT ;  /* 0x00000070060a7812 */ /* 0x000fca00078ef805 */
[----:B----4-:R-:W-:-:S04]  /*b680*/  IMAD R5, R9, 0x80, R10 ;  /* 0x0000008009057824 */ /* 0x010fc800078e020a */
        /* <DEDUP_REMOVED lines=34> */
[----:B------:R-:W-:Y:S02]  /*b8b0*/  IMAD R6, R9, 0x80, R6 ;  /* 0x0000008009067824 */ /* 0x000fe400078e0206 */
[----:B------:R-:W0:Y:S01]  /*b8c0*/  SHFL.IDX PT, R3, R0, RZ, 0x181f ;  /* 0x00181fff00037589 */ /* 0x000e2200000e0000 */
[----:B------:R-:W-:Y:S02]  /*b8d0*/  IMAD R4, R8, UR4, RZ ;  /* 0x0000000408047c24 */ /* 0x000fe4000f8e02ff */
[C---:B------:R-:W-:Y:S01]  /*b8e0*/  VIADD R9, R6.reuse, 0x10 ;  /* 0x0000001006097836 */ /* 0x040fe20000000000 */
[----:B------:R-:W-:Y:S01]  /*b8f0*/  SHFL.IDX PT, R14, R0, 0x1, 0x181f ;  /* 0x00381f00000e7f89 */ /* 0x000fe200000e0000 */
        /* <DEDUP_REMOVED lines=9> */
[----:B------:R-:W-:-:S03]  /*b990*/  ISETP.GE.AND P2, PT, R9, R4, PT ;  /* 0x000000040900720c */ /* 0x000fc60003f46270 */
        /* <DEDUP_REMOVED lines=58> */
.L_x_8511:
[----:B------:R-:W-:Y:S01]  /*bd40*/  VIADD R3, R6, 0x70 ;  /* 0x0000007006037836 */ /* 0x000fe20000000000 */
[----:B------:R-:W-:Y:S04]  /*bd50*/  BSSY B0, `(.L_x_8421) ;  /* 0x000000c000007945 */ /* 0x000fe80003800000 */
[----:B------:R-:W-:Y:S01]  /*bd60*/  ISETP.GE.AND P2, PT, R3, R4, PT ;  /* 0x000000040300720c */ /* 0x000fe20003f46270 */
[----:B--2---:R-:W-:Y:S02]  /*bd70*/  IMAD.MOV.U32 R3, RZ, RZ, R2 ;  /* 0x000000ffff037224 */ /* 0x004fe400078e0002 */
[----:B-1----:R-:W-:-:S10]  /*bd80*/  IMAD.MOV.U32 R2, RZ, RZ, R14 ;  /* 0x000000ffff027224 */ /* 0x002fd400078e000e */
        /* <DEDUP_REMOVED lines=8> */
.L_x_8422:
[----:B------:R-:W-:Y:S05]  /*be10*/  BSYNC B0 ;  /* 0x0000000000007941 */ /* 0x000fea0003800000 */
.L_x_8421:
[----:B------:R-:W-:Y:S01]  /*be20*/  NOP ;  /* 0x0000000000007918 */ /* 0x000fe20000000000 */
[----:B------:R-:W-:Y:S01]  /*be30*/  SYNCS.ARRIVE.TRANS64.RED.A0T1 RZ, [UR38+0x28800], RZ ;  /* 0x028800ffffff79a7 */ /* 0x000fe20008200426 */
[----:B-1----:R-:W-:Y:S01]  /*be40*/  IMAD.MOV.U32 R2, RZ, RZ, 0x1 ;  /* 0x00000001ff027424 */ /* 0x002fe200078e00ff */
[----:B------:R-:W-:Y:S04]  /*be50*/  ARRIVES.LDGSTSBAR.64.TRANSCNT [UR38+0x28800] ;  /* 0x02880000ff0079b0 */ /* 0x000fe80008000aa6 */
[----:B------:R-:W-:Y:S01]  /*be60*/  SHF.L.U32 R2, R2, 0x1f, RZ ;  /* 0x0000001f02027819 */ /* 0x000fe200000006ff */
[----:B------:R-:W-:Y:S01]  /*be70*/  NOP ;  /* 0x0000000000007918 */ /* 0x000fe20000000000 */
[----:B------:R-:W0:Y:S01]  /*be80*/  LDL.LU R4, [R1+0x10] ;  /* 0x0000100001047983 */ /* 0x000e220000300800 */
[----:B------:R-:W-:Y:S03]  /*be90*/  SYNCS.ARRIVE.TRANS64.A1T0 RZ, [UR38+0x28800], RZ ;  /* 0x028800ffffff79a7 */ /* 0x000fe60008100026 */
[----:B------:R-:W2:Y:S01]  /*bea0*/  LDL R3, [R1+0x8] ;  /* 0x0000080001037983 */ /* 0x000ea20000100800 */
[----:B------:R-:W1:Y:S01]  /*beb0*/  SYNCS.PHASECHK.TRANS64.TRYWAIT P0, [UR38+0x28820], R2 ;  /* 0x02882002ff0075a7 */ /* 0x000e620008000166 */
[----:B0-----:R-:W-:-:S05]  /*bec0*/  VIADD R0, R4, 0xfffffffe ;  /* 0xfffffffe04007836 */ /* 0x001fca0000000000 */
[----:B--2---:R-:W-:Y:S01]  /*bed0*/  ISETP.GE.AND P1, PT, R0, R3, PT ;  /* 0x000000030000720c */ /* 0x004fe20003f26270 */
[----:B-1----:R-:W-:-:S12]  /*bee0*/  @!P0 BRA `(.L_x_8423) ;  /* 0x0000002c00a88947 */ /* 0x002fd80003800000 */
.L_x_8512:
[----:B------:R-:W-:Y:S02]  /*bef0*/  IMAD.MOV.U32 R9, RZ, RZ, 0x1 ;  /* 0x00000001ff097424 */ /* 0x000fe400078e00ff */
[----:B------:R-:W-:Y:S01]  /*bf00*/  IMAD.MOV.U32 R8, RZ, RZ, RZ ;  /* 0x000000ffff087224 */ /* 0x000fe200078e00ff */
[----:B------:R-:W-:Y:S06]  /*bf10*/  @!P1 BRA `(.L_x_8424) ;  /* 0x0000001800489947 */ /* 0x000fec0003800000 */
[----:B------:R-:W2:Y:S04]  /*bf20*/  LDL.LU R4, [R1+0xc] ;  /* 0x00000c0001047983 */ /* 0x000ea80000300800 */
[----:B0-----:R-:W3:Y:S01]  /*bf30*/  LDL.LU R3, [R1+0x8] ;  /* 0x0000080001037983 */ /* 0x001ee20000300800 */
        /* <DEDUP_REMOVED lines=20> */
.L_x_8456:
        /* <DEDUP_REMOVED lines=11> */
[----:B------:R-:W-:Y:S02]  /*c130*/  ULDC.64 UR4, c[0x0][0x428] ;  /* 0x00010a0000047ab9 */ /* 0x000fe40000000a00 */
        /* <DEDUP_REMOVED lines=16> */
.L_x_8428:
[----:B------:R-:W1:Y:S01]  /*c240*/  S2R R2, SR_TID.X ;  /* 0x0000000000027919 */ /* 0x000e620000002100 */
[----:B------:R-:W-:Y:S01]  /*c250*/  BSSY B2, `(.L_x_8429) ;  /* 0x0000006000027945 */ /* 0x000fe20003800000 */
[----:B-1----:R-:W-:Y:S02]  /*c260*/  LOP3.LUT R3, R2, 0x7f, RZ, 0xc0, !PT ;  /* 0x0000007f02037812 */ /* 0x002fe400078ec0ff */
[----:B------:R-:W-:Y:S02]  /*c270*/  SHF.L.U32 R2, R7, 0x1f, RZ ;  /* 0x0000001f07027819 */ /* 0x000fe400000006ff */
[----:B------:R-:W-:Y:S02]  /*c280*/  ISETP.NE.AND P2, PT, R3, RZ, PT ;  /* 0x000000ff0300720c */ /* 0x000fe40003f45270 */
[----:B------:R-:W1:Y:S02]  /*c290*/  SYNCS.PHASECHK.TRANS64.TRYWAIT P0, [UR38+0x28848], R2 ;  /* 0x02884802ff0075a7 */ /* 0x000e640008000166 */
[----:B-1----:R-:W-:Y:S09]  /*c2a0*/  @!P0 BRA `(.L_x_8430) ;  /* 0x0000002800d08947 */ /* 0x002ff20003800000 */
.L_x_8513:
[----:B------:R-:W-:Y:S05]  /*c2b0*/  BSYNC B2 ;  /* 0x0000000000027941 */ /* 0x000fea0003800000 */
.L_x_8429:
[----:B------:R-:W-:Y:S04]  /*c2c0*/  BSSY B2, `(.L_x_8431) ;  /* 0x0000007000027945 */ /* 0x000fe80003800000 */
[----:B------:R-:W-:Y:S05]  /*c2d0*/  @P2 BRA `(.L_x_8432) ;  /* 0x0000000000142947 */ /* 0x000fea0003800000 */
[----:B------:R-:W-:Y:S01]  /*c2e0*/  ISETP.NE.AND P0, PT, R10, RZ, PT ;  /* 0x000000ff0a00720c */ /* 0x000fe20003f05270 */
[----:B-1----:R-:W-:-:S04]  /*c2f0*/  IMAD.MOV.U32 R3, RZ, RZ, 0x8000 ;  /* 0x00008000ff037424 */ /* 0x002fc800078e00ff */
[----:B------:R2:W-:Y:S08]  /*c300*/  SYNCS.ARRIVE.TRANS64 RZ, [UR38+0x28838], R3 ;  /* 0x02883803ffff79a7 */ /* 0x0005f00008000026 */
[----:B--2---:R-:W-:Y:S05]  /*c310*/  @!P0 BRA `(.L_x_8432) ;  /* 0x0000000000048947 */ /* 0x004fea0003800000 */
[----:B------:R-:W-:Y:S01]  /*c320*/  BPT.TRAP 0x1 ;  /* 0x000000040000795c */ /* 0x000fe20000300000 */
.L_x_8432:
[----:B------:R-:W-:Y:S05]  /*c330*/  BSYNC B2 ;  /* 0x0000000000027941 */ /* 0x000fea0003800000 */
.L_x_8431:
        /* <DEDUP_REMOVED lines=11> */
.L_x_8433:
        /* <DEDUP_REMOVED lines=13> */
.L_x_8434:
        /* <DEDUP_REMOVED lines=12> */
.L_x_8514:
[----:B------:R-:W-:Y:S05]  /*c580*/  BSYNC B2 ;  /* 0x0000000000027941 */ /* 0x000fea0003800000 */
.L_x_8435:
        /* <DEDUP_REMOVED lines=9> */
.L_x_8438:
[----:B------:R-:W-:Y:S05]  /*c620*/  BSYNC B2 ;  /* 0x0000000000027941 */ /* 0x000fea0003800000 */
.L_x_8437:
        /* <DEDUP_REMOVED lines=10> */
.L_x_8439:
        /* <DEDUP_REMOVED lines=13> */
.L_x_8440:
        /* <DEDUP_REMOVED lines=10> */
.L_x_8427:
[----:B------:R-:W-:Y:S05]  /*c840*/  BSYNC B1 ;  /* 0x0000000000017941 */ /* 0x000fea0003800000 */
.L_x_8426:
        /* <DEDUP_REMOVED lines=27> */
.L_x_8443:
[----:B------:R-:W1:Y:S01]  /*ca00*/  S2R R2, SR_TID.X ;  /* 0x0000000000027919 */ /* 0x000e620000002100 */
[----:B------:R-:W-:Y:S01]  /*ca10*/  BSSY B2, `(.L_x_8444) ;  /* 0x0000006000027945 */ /* 0x000fe20003800000 */
[----:B-1----:R-:W-:Y:S02]  /*ca20*/  LOP3.LUT R3, R2, 0x7f, RZ, 0xc0, !PT ;  /* 0x0000007f02037812 */ /* 0x002fe400078ec0ff */
[----:B------:R-:W-:Y:S02]  /*ca30*/  SHF.L.U32 R2, R9, 0x1f, RZ ;  /* 0x0000001f09027819 */ /* 0x000fe400000006ff */
[----:B------:R-:W-:Y:S02]  /*ca40*/  ISETP.NE.AND P2, PT, R3, RZ, PT ;  /* 0x000000ff0300720c */ /* 0x000fe40003f45270 */
[----:B------:R-:W1:Y:S02]  /*ca50*/  SYNCS.PHASECHK.TRANS64.TRYWAIT P0, [UR38+0x28840], R2 ;  /* 0x02884002ff0075a7 */ /* 0x000e640008000166 */
[----:B-1----:R-:W-:Y:S09]  /*ca60*/  @!P0 BRA `(.L_x_8445) ;  /* 0x0000002400108947 */ /* 0x002ff20003800000 */
.L_x_8515:
[----:B------:R-:W-:Y:S05]  /*ca70*/  BSYNC B2 ;  /* 0x0000000000027941 */ /* 0x000fea0003800000 */
.L_x_8444:
[----:B------:R-:W-:Y:S04]  /*ca80*/  BSSY B2, `(.L_x_8446) ;  /* 0x0000007000027945 */ /* 0x000fe80003800000 */
[----:B------:R-:W-:Y:S05]  /*ca90*/  @P2 BRA `(.L_x_8447) ;  /* 0x0000000000142947 */ /* 0x000fea0003800000 */
[----:B------:R-:W-:Y:S01]  /*caa0*/  ISETP.NE.AND P0, PT, R10, RZ, PT ;  /* 0x000000ff0a00720c */ /* 0x000fe20003f05270 */
[----:B-1----:R-:W-:-:S04]  /*cab0*/  IMAD.MOV.U32 R2, RZ, RZ, 0x8000 ;  /* 0x00008000ff027424 */ /* 0x002fc800078e00ff */
[----:B------:R2:W-:Y:S08]  /*cac0*/  SYNCS.ARRIVE.TRANS64 RZ, [UR38+0x28830], R2 ;  /* 0x02883002ffff79a7 */ /* 0x0005f00008000026 */
[----:B--2---:R-:W-:Y:S05]  /*cad0*/  @!P0 BRA `(.L_x_8447) ;  /* 0x0000000000048947 */ /* 0x004fea0003800000 */
[----:B------:R-:W-:Y:S01]  /*cae0*/  BPT.TRAP 0x1 ;  /* 0x000000040000795c */ /* 0x000fe20000300000 */
.L_x_8447:
[----:B------:R-:W-:Y:S05]  /*caf0*/  BSYNC B2 ;  /* 0x0000000000027941 */ /* 0x000fea0003800000 */
.L_x_8446:
        /* <DEDUP_REMOVED lines=11> */
.L_x_8448:
        /* <DEDUP_REMOVED lines=14> */
.L_x_8449:
        /* <DEDUP_REMOVED lines=12> */
.L_x_8516:
[----:B------:R-:W-:Y:S05]  /*cd50*/  BSYNC B2 ;  /* 0x0000000000027941 */ /* 0x000fea0003800000 */
.L_x_8450:
        /* <DEDUP_REMOVED lines=9> */
.L_x_8453:
[----:B------:R-:W-:Y:S05]  /*cdf0*/  BSYNC B2 ;  /* 0x0000000000027941 */ /* 0x000fea0003800000 */
.L_x_8452:
        /* <DEDUP_REMOVED lines=10> */
.L_x_8454:
        /* <DEDUP_REMOVED lines=13> */
.L_x_8455:
        /* <DEDUP_REMOVED lines=10> */
.L_x_8442:
[----:B------:R-:W-:Y:S05]  /*d010*/  BSYNC B1 ;  /* 0x0000000000017941 */ /* 0x000fea0003800000 */
.L_x_8441:
[----:B------:R-:W-:Y:S02]  /*d020*/  VIADD R0, R0, 0xfffffffe ;  /* 0xfffffffe00007836 */ /* 0x000fe40000000000 */
[----:B------:R-:W-:Y:S01]  /*d030*/  IMAD.MOV.U32 R7, RZ, RZ, R9 ;  /* 0x000000ffff077224 */ /* 0x000fe200078e0009 */
[----:B------:R-:W-:Y:S06]  /*d040*/  @P1 BRA `(.L_x_8456) ;  /* 0xfffffff0000c1947 */ /* 0x000fec000383ffff */
[----:B------:R-:W-:Y:S05]  /*d050*/  BSYNC B0 ;  /* 0x0000000000007941 */ /* 0x000fea0003800000 */
.L_x_8425:
        /* <DEDUP_REMOVED lines=12> */
[----:B------:R-:W-:Y:S02]  /*d120*/  ULDC.64 UR4, c[0x0][0x428] ;  /* 0x00010a0000047ab9 */ /* 0x000fe40000000a00 */
        /* <DEDUP_REMOVED lines=16> */
.L_x_8458:
[----:B------:R-:W1:Y:S01]  /*d230*/  S2R R2, SR_TID.X ;  /* 0x0000000000027919 */ /* 0x000e620000002100 */
[----:B------:R-:W-:Y:S01]  /*d240*/  BSSY B1, `(.L_x_8459) ;  /* 0x0000006000017945 */ /* 0x000fe20003800000 */
[----:B-1----:R-:W-:Y:S02]  /*d250*/  LOP3.LUT R3, R2, 0x7f, RZ, 0xc0, !PT ;  /* 0x0000007f02037812 */ /* 0x002fe400078ec0ff */
[----:B------:R-:W-:Y:S02]  /*d260*/  SHF.L.U32 R2, R9, 0x1f, RZ ;  /* 0x0000001f09027819 */ /* 0x000fe400000006ff */
[----:B------:R-:W-:Y:S02]  /*d270*/  ISETP.NE.AND P1, PT, R3, RZ, PT ;  /* 0x000000ff0300720c */ /* 0x000fe40003f25270 */
[----:B------:R-:W1:Y:S02]  /*d280*/  SYNCS.PHASECHK.TRANS64.TRYWAIT P0, [UR38+0x28848], R2 ;  /* 0x02884802ff0075a7 */ /* 0x000e640008000166 */
[----:B-1----:R-:W-:Y:S09]  /*d290*/  @!P0 BRA `(.L_x_8460) ;  /* 0x0000001c00348947 */ /* 0x002ff20003800000 */
.L_x_8517:
[----:B------:R-:W-:Y:S05]  /*d2a0*/  BSYNC B1 ;  /* 0x0000000000017941 */ /* 0x000fea0003800000 */
.L_x_8459:
[----:B------:R-:W-:Y:S04]  /*d2b0*/  BSSY B1, `(.L_x_8461) ;  /* 0x0000007000017945 */ /* 0x000fe80003800000 */
[----:B------:R-:W-:Y:S05]  /*d2c0*/  @P1 BRA `(.L_x_8462) ;  /* 0x0000000000141947 */ /* 0x000fea0003800000 */
[----:B------:R-:W-:Y:S01]  /*d2d0*/  ISETP.NE.AND P0, PT, R10, RZ, PT ;  /* 0x000000ff0a00720c */ /* 0x000fe20003f05270 */
[----:B-1----:R-:W-:-:S04]  /*d2e0*/  IMAD.MOV.U32 R3, RZ, RZ, 0x8000 ;  /* 0x00008000ff037424 */ /* 0x002fc800078e00ff */
[----:B------:R2:W-:Y:S08]  /*d2f0*/  SYNCS.ARRIVE.TRANS64 RZ, [UR38+0x28838], R3 ;  /* 0x02883803ffff79a7 */ /* 0x0005f00008000026 */
[----:B--2---:R-:W-:Y:S05]  /*d300*/  @!P0 BRA `(.L_x_8462) ;  /* 0x0000000000048947 */ /* 0x004fea0003800000 */
[----:B------:R-:W-:Y:S01]  /*d310*/  BPT.TRAP 0x1 ;  /* 0x000000040000795c */ /* 0x000fe20000300000 */
.L_x_8462:
[----:B------:R-:W-:Y:S05]  /*d320*/  BSYNC B1 ;  /* 0x0000000000017941 */ /* 0x000fea0003800000 */
.L_x_8461:
        /* <DEDUP_REMOVED lines=11> */
.L_x_8463:
        /* <DEDUP_REMOVED lines=14> */
.L_x_8464:
        /* <DEDUP_REMOVED lines=11> */
.L_x_8518:
[----:B------:R-:W-:Y:S05]  /*d570*/  BSYNC B1 ;  /* 0x0000000000017941 */ /* 0x000fea0003800000 */
.L_x_8465:
        /* <DEDUP_REMOVED lines=9> */
.L_x_8468:
[----:B------:R-:W-:Y:S05]  /*d610*/  BSYNC B1 ;  /* 0x0000000000017941 */ /* 0x000fea0003800000 */
.L_x_8467:
        /* <DEDUP_REMOVED lines=10> */
.L_x_8469:
        /* <DEDUP_REMOVED lines=13> */
.L_x_8470:
        /* <DEDUP_REMOVED lines=10> */
.L_x_8457:
[----:B------:R-:W-:Y:S05]  /*d830*/  BSYNC B0 ;  /* 0x0000000000007941 */ /* 0x000fea0003800000 */
.L_x_8424:
[----:B------:R-:W2:Y:S01]  /*d840*/  LDL.LU R0, [R1] ;  /* 0x0000000001007983 */ /* 0x000ea20000300800 */
[----:B------:R-:W-:Y:S01]  /*d850*/  BSSY B0, `(.L_x_8471) ;  /* 0x0000037000007945 */ /* 0x000fe20003800000 */
[----:B--2---:R-:W-:-:S13]  /*d860*/  ISETP.NE.AND P0, PT, R0, RZ, PT ;  /* 0x000000ff0000720c */ /* 0x004fda0003f05270 */
[----:B------:R-:W-:Y:S05]  /*d870*/  @!P0 BRA `(.L_x_8472) ;  /* 0x0000000000d08947 */ /* 0x000fea0003800000 */
[----:B------:R-:W1:Y:S01]  /*d880*/  S2R R0, SR_TID.X ;  /* 0x0000000000007919 */ /* 0x000e620000002100 */
[----:B0-----:R-:W-:Y:S01]  /*d890*/  LEA R3, R8, UR38, 0x3 ;  /* 0x0000002608037c11 */ /* 0x001fe2000f8e18ff */
[----:B------:R-:W-:Y:S01]  /*d8a0*/  BSSY B1, `(.L_x_8473) ;  /* 0x0000006000017945 */ /* 0x000fe20003800000 */
[----:B-1----:R-:W-:Y:S02]  /*d8b0*/  LOP3.LUT R2, R0, 0x7f, RZ, 0xc0, !PT ;  /* 0x0000007f00027812 */ /* 0x002fe400078ec0ff */
[----:B------:R-:W-:Y:S02]  /*d8c0*/  SHF.L.U32 R0, R9, 0x1f, RZ ;  /* 0x0000001f09007819 */ /* 0x000fe400000006ff */
[----:B------:R-:W-:Y:S02]  /*d8d0*/  ISETP.NE.AND P1, PT, R2, RZ, PT ;  /* 0x000000ff0200720c */ /* 0x000fe40003f25270 */
[----:B------:R-:W0:Y:S02]  /*d8e0*/  SYNCS.PHASECHK.TRANS64.TRYWAIT P0, [R3+URZ+0x28860], R0 ;  /* 0x02886000030075a7 */ /* 0x000e24000800017f */
[----:B0-----:R-:W-:Y:S09]  /*d8f0*/  @!P0 BRA `(.L_x_8474) ;  /* 0x0000001400cc8947 */ /* 0x001ff20003800000 */
.L_x_8519:
[----:B------:R-:W-:Y:S05]  /*d900*/  BSYNC B1 ;  /* 0x0000000000017941 */ /* 0x000fea0003800000 */
.L_x_8473:
        /* <DEDUP_REMOVED lines=8> */
.L_x_8476:
[----:B------:R-:W-:Y:S05]  /*d990*/  BSYNC B1 ;  /* 0x0000000000017941 */ /* 0x000fea0003800000 */
.L_x_8475:
        /* <DEDUP_REMOVED lines=13> */
.L_x_8477:
        /* <DEDUP_REMOVED lines=13> */
.L_x_8478:
        /* <DEDUP_REMOVED lines=8> */
.L_x_8472:
[----:B------:R-:W-:Y:S05]  /*dbc0*/  BSYNC B0 ;  /* 0x0000000000007941 */ /* 0x000fea0003800000 */
.L_x_8471:
[----:B0-----:R-:W-:Y:S02]  /*dbd0*/  VIADD R0, R8, 0x1 ;  /* 0x0000000108007836 */ /* 0x001fe40000000000 */
[----:B------:R-:W-:-:S03]  /*dbe0*/  IMAD.MOV.U32 R3, RZ, RZ, RZ ;  /* 0x000000ffff037224 */ /* 0x000fc600078e00ff */
[----:B------:R-:W-:-:S04]  /*dbf0*/  ISETP.NE.AND P0, PT, R0, 0x2, PT ;  /* 0x000000020000780c */ /* 0x000fc80003f05270 */
[----:B------:R-:W-:Y:S02]  /*dc00*/  SEL R2, RZ, 0x1, P0 ;  /* 0x00000001ff027807 */ /* 0x000fe40000000000 */
[----:B------:R-:W-:Y:S02]  /*dc10*/  SEL R0, R0, RZ, P0 ;  /* 0x000000ff00007207 */ /* 0x000fe40000000000 */
[----:B------:R-:W-:-:S07]  /*dc20*/  LOP3.LUT R9, R9, R2, RZ, 0x3c, !PT ;  /* 0x0000000209097212 */ /* 0x000fce00078e3cff */
.L_x_8408:
[----:B------:R-:W0:Y:S01]  /*dc30*/  S2R R5, SR_CgaCtaId ;  /* 0x0000000000057919 */ /* 0x000e220000008800 */
[----:B------:R-:W-:Y:S02]  /*dc40*/  MOV R2, 0x400 ;  /* 0x0000040000027802 */ /* 0x000fe40000000f00 */
[----:B------:R-:W-:Y:S02]  /*dc50*/  SHF.L.U32 R3, R3, 0x1f, RZ ;  /* 0x0000001f03037819 */ /* 0x000fe400000006ff */
[----:B0-----:R-:W-:-:S04]  /*dc60*/  LEA R2, R5, R2, 0x18 ;  /* 0x0000000205027211 */ /* 0x001fc800078ec0ff */
[----:B------:R-:W0:Y:S02]  /*dc70*/  SYNCS.PHASECHK.TRANS64.TRYWAIT P0, [R2+URZ+0x28820], R3 ;  /* 0x02882003020075a7 */ /* 0x000e24000800017f */
[----:B0-----:R-:W-:Y:S05]  /*dc80*/  @!P0 BRA `(.L_x_8479) ;  /* 0x0000001000fc8947 */ /* 0x001fea0003800000 */
.L_x_8520:
[----:B------:R-:W-:-:S03]  /*dc90*/  UMOV UR4, 0xffffffff ;  /* 0xffffffff00047882 */ /* 0x000fc60000000000 */
[----:B------:R-:W-:Y:S05]  /*dca0*/  BRA.DIV UR4, `(.L_x_8480) ;  /* 0x0000001604087947 */ /* 0x000fea000b800000 */
[----:B0-----:R-:W0:Y:S02]  /*dcb0*/  S2R R3, SR_TID.X ;  /* 0x0000000000037919 */ /* 0x001e240000002100 */
[----:B0-----:R-:W-:-:S04]  /*dcc0*/  SHF.R.U32.HI R3, RZ, 0x5, R3 ;  /* 0x00000005ff037819 */ /* 0x001fc80000011603 */
[----:B------:R-:W-:-:S05]  /*dcd0*/  LOP3.LUT R3, R3, 0x3, RZ, 0xc0, !PT ;  /* 0x0000000303037812 */ /* 0x000fca00078ec0ff */
[----:B------:R0:W1:Y:S02]  /*dce0*/  SHFL.IDX PT, R14, R3, RZ, 0x1f ;  /* 0x00001fff030e7589 */ /* 0x00006400000e0000 */
.L_x_8523:
[----:B-1----:R-:W-:-:S13]  /*dcf0*/  ISETP.NE.AND P0, PT, R14, RZ, PT ;  /* 0x000000ff0e00720c */ /* 0x002fda0003f05270 */
[----:B------:R-:W-:Y:S05]  /*dd00*/  @P0 BRA `(.L_x_8370) ;  /* 0x0000000000880947 */ /* 0x000fea0003800000 */
[----:B------:R-:W-:-:S03]  /*dd10*/  UMOV UR4, 0xffffffff ;  /* 0xffffffff00047882 */ /* 0x000fc60000000000 */
[----:B------:R-:W-:Y:S05]  /*dd20*/  BRA.DIV UR4, `(.L_x_8481) ;  /* 0x00000016041c7947 */ /* 0x000fea000b800000 */
[----:B------:R-:W-:-:S13]  /*dd30*/  ELECT P6, URZ, PT ;  /* 0x00000000003f782f */ /* 0x000fda00038c0000 */
.L_x_8526:
[----:B------:R-:W-:Y:S05]  /*dd40*/  @!P6 BRA `(.L_x_8370) ;  /* 0x000000000078e947 */ /* 0x000fea0003800000 */
[----:B0-----:R-:W2:Y:S02]  /*dd50*/  LDL.LU R3, [R1+0x14] ;  /* 0x0000140001037983 */ /* 0x001ea40000300800 */
[----:B--2---:R-:W-:-:S04]  /*dd60*/  LOP3.LUT R3, R3, 0x2, RZ, 0xfc, !PT ;  /* 0x0000000203037812 */ /* 0x004fc800078efcff */
[----:B------:R-:W-:-:S13]  /*dd70*/  ISETP.NE.AND P2, PT, R3, 0x3, PT ;  /* 0x000000030300780c */ /* 0x000fda0003f45270 */
[----:B------:R-:W-:Y:S05]  /*dd80*/  @!P2 BRA `(.L_x_8482) ;  /* 0x000000000004a947 */ /* 0x000fea0003800000 */
[----:B------:R-:W-:Y:S01]  /*dd90*/  BPT.TRAP 0x1 ;  /* 0x000000040000795c */ /* 0x000fe20000300000 */
.L_x_8482:
        /* <DEDUP_REMOVED lines=12> */
.L_x_8527:
[----:B------:R-:W1:Y:S02]  /*de60*/  SYNCS.PHASECHK.TRANS64.TRYWAIT P0, [R3+URZ], R4 ;  /* 0x00000004030075a7 */ /* 0x000e64000800017f */
[----:B-1----:R-:W-:Y:S05]  /*de70*/  @!P0 BRA `(.L_x_8484) ;  /* 0x0000001000fc8947 */ /* 0x002fea0003800000 */
.L_x_8528:
[----:B------:R-:W-:Y:S05]  /*de80*/  @!P2 BRA `(.L_x_8485) ;  /* 0x000000000004a947 */ /* 0x000fea0003800000 */
[----:B------:R-:W-:Y:S01]  /*de90*/  BPT.TRAP 0x1 ;  /* 0x000000040000795c */ /* 0x000fe20000300000 */
.L_x_8485:
[----:B-1----:R-:W-:-:S04]  /*dea0*/  VIADD R3, R2, 0x28860 ;  /* 0x0002886002037836 */ /* 0x002fc80000000000 */
[----:B------:R-:W-:-:S04]  /*deb0*/  IMAD R0, R0, 0x8, R3 ;  /* 0x0000000800007824 */ /* 0x000fc800078e0203 */
[----:B------:R-:W1:Y:S02]  /*dec0*/  SYNCS.PHASECHK.TRANS64.TRYWAIT P0, [R0+URZ], R5 ;  /* 0x00000005000075a7 */ /* 0x000e64000800017f */
[----:B-1----:R-:W-:Y:S05]  /*ded0*/  @!P0 BRA `(.L_x_8486) ;  /* 0x0000001000f88947 */ /* 0x002fea0003800000 */
.L_x_8529:
[----:B------:R-:W-:-:S07]  /*dee0*/  IMAD R3, R8, 0x8, R3 ;  /* 0x0000000808037824 */ /* 0x000fce00078e0203 */
.L_x_8487:
[----:B--2---:R2:W3:Y:S02]  /*def0*/  SYNCS.PHASECHK.TRANS64.TRYWAIT P0, [R3+URZ], R4 ;  /* 0x00000004030075a7 */ /* 0x0044e4000800017f */
[----:B---3--:R-:W-:Y:S05]  /*df00*/  @!P0 NANOSLEEP.SYNCS 0x989680 ;  /* 0x009896800000895d */ /* 0x008fea0003900000 */
[----:B------:R-:W3:Y:S02]  /*df10*/  @!P0 SYNCS.PHASECHK.TRANS64 P0, [R3+URZ], R4 ;  /* 0x00000004030085a7 */ /* 0x000ee4000800007f */
[----:B---3--:R-:W-:Y:S05]  /*df20*/  @!P0 BRA `(.L_x_8487) ;  /* 0xfffffffc00f08947 */ /* 0x008fea000383ffff */
.L_x_8370:
[----:B------:R-:W-:Y:S05]  /*df30*/  BSYNC B6 ;  /* 0x0000000000067941 */ /* 0x000fea0003800000 */
.L_x_8367:
[----:B------:R-:W-:Y:S05]  /*df40*/  EXIT ;  /* 0x000000000000794d */ /* 0x000fea0003800000 */
.L_x_8374:
[----:B-1----:R-:W-:-:S04]  /*df50*/  IMAD.U32 R0, RZ, RZ, UR36 ;  /* 0x00000024ff007e24 */ /* 0x002fc8000f8e00ff */
[----:B------:R1:W2:Y:S03]  /*df60*/  SYNCS.PHASECHK.TRANS64.TRYWAIT P1, [R0+URZ+0x28800], R3 ;  /* 0x02880003000075a7 */ /* 0x0002a6000802017f */
[----:B--2---:R-:W-:Y:S05]  /*df70*/  @!P1 NANOSLEEP.SYNCS 0x989680 ;  /* 0x009896800000995d */ /* 0x004fea0003900000 */
[----:B------:R-:W2:Y:S02]  /*df80*/  @!P1 SYNCS.PHASECHK.TRANS64 P1, [R0+URZ+0x28800], R3 ;  /* 0x02880003000095a7 */ /* 0x000ea4000802007f */
[----:B--2---:R-:W-:Y:S05]  /*df90*/  @!P1 BRA `(.L_x_8374) ;  /* 0xfffffffc00ec9947 */ /* 0x004fea000383ffff */
[----:B------:R-:W-:Y:S05]  /*dfa0*/  BRA `(.L_x_8488) ;  /* 0xffffff3000fc7947 */ /* 0x000fea000383ffff */
.L_x_8378:
[----:B-1----:R-:W-:-:S04]  /*dfb0*/  IMAD.U32 R0, RZ, RZ, UR36 ;  /* 0x00000024ff007e24 */ /* 0x002fc8000f8e00ff */
[----:B------:R1:W3:Y:S03]  /*dfc0*/  SYNCS.PHASECHK.TRANS64.TRYWAIT P2, [R0+URZ+0x28830], R3 ;  /* 0x02883003000075a7 */ /* 0x0002e6000804017f */
[----:B---3--:R-:W-:Y:S05]  /*dfd0*/  @!P2 NANOSLEEP.SYNCS 0x989680 ;  /* 0x009896800000a95d */ /* 0x008fea0003900000 */
[----:B------:R-:W3:Y:S02]  /*dfe0*/  @!P2 SYNCS.PHASECHK.TRANS64 P2, [R0+URZ+0x28830], R3 ;  /* 0x028830030000a5a7 */ /* 0x000ee4000804007f */
[----:B---3--:R-:W-:Y:S05]  /*dff0*/  @!P2 BRA `(.L_x_8378) ;  /* 0xfffffffc00eca947 */ /* 0x008fea000383ffff */
[----:B------:R-:W-:Y:S05]  /*e000*/  BRA `(.L_x_8377) ;  /* 0xffffff3400187947 */ /* 0x000fea000383ffff */
.L_x_8383:
[----:B-1----:R-:W-:-:S04]  /*e010*/  IMAD.U32 R9, RZ, RZ, UR7 ;  /* 0x00000007ff097e24 */ /* 0x002fc8000f8e00ff */
[----:B------:R1:W2:Y:S03]  /*e020*/  SYNCS.PHASECHK.TRANS64.TRYWAIT P3, [R9+URZ+0x28830], R0 ;  /* 0x02883000090075a7 */ /* 0x0002a6000806017f */
[----:B--2---:R-:W-:Y:S05]  /*e030*/  @!P3 NANOSLEEP.SYNCS 0x989680 ;  /* 0x009896800000b95d */ /* 0x004fea0003900000 */
[----:B------:R-:W2:Y:S02]  /*e040*/  @!P3 SYNCS.PHASECHK.TRANS64 P3, [R9+URZ+0x28830], R0 ;  /* 0x028830000900b5a7 */ /* 0x000ea4000806007f */
[----:B--2---:R-:W-:Y:S05]  /*e050*/  @!P3 BRA `(.L_x_8383) ;  /* 0xfffffffc00ecb947 */ /* 0x004fea000383ffff */
[----:B------:R-:W-:Y:S05]  /*e060*/  BRA `(.L_x_8380) ;  /* 0xffffff5800947947 */ /* 0x000fea000383ffff */
.L_x_8387:
[----:B-1----:R-:W-:-:S04]  /*e070*/  IMAD.U32 R9, RZ, RZ, UR7 ;  /* 0x00000007ff097e24 */ /* 0x002fc8000f8e00ff */
[----:B------:R1:W2:Y:S03]  /*e080*/  SYNCS.PHASECHK.TRANS64.TRYWAIT P3, [R9+URZ+0x28850], R0 ;  /* 0x02885000090075a7 */ /* 0x0002a6000806017f */
[----:B--2---:R-:W-:Y:S05]  /*e090*/  @!P3 NANOSLEEP.SYNCS 0x989680 ;  /* 0x009896800000b95d */ /* 0x004fea0003900000 */
[----:B------:R-:W2:Y:S02]  /*e0a0*/  @!P3 SYNCS.PHASECHK.TRANS64 P3, [R9+URZ+0x28850], R0 ;  /* 0x028850000900b5a7 */ /* 0x000ea4000806007f */
[----:B--2---:R-:W-:Y:S05]  /*e0b0*/  @!P3 BRA `(.L_x_8387) ;  /* 0xfffffffc00ecb947 */ /* 0x004fea000383ffff */
[----:B------:R-:W-:Y:S05]  /*e0c0*/  BRA `(.L_x_8384) ;  /* 0xffffff5c00587947 */ /* 0x000fea000383ffff */
.L_x_8393:
[----:B-1----:R-:W-:-:S04]  /*e0d0*/  IMAD.U32 R9, RZ, RZ, UR7 ;  /* 0x00000007ff097e24 */ /* 0x002fc8000f8e00ff */
[----:B------:R1:W2:Y:S03]  /*e0e0*/  SYNCS.PHASECHK.TRANS64.TRYWAIT P2, [R9+URZ+0x28830], R0 ;  /* 0x02883000090075a7 */ /* 0x0002a6000804017f */
[----:B--2---:R-:W-:Y:S05]  /*e0f0*/  @!P2 NANOSLEEP.SYNCS 0x989680 ;  /* 0x009896800000a95d */ /* 0x004fea0003900000 */
[----:B------:R-:W2:Y:S02]  /*e100*/  @!P2 SYNCS.PHASECHK.TRANS64 P2, [R9+URZ+0x28830], R0 ;  /* 0x028830000900a5a7 */ /* 0x000ea4000804007f */
[----:B--2---:R-:W-:Y:S05]  /*e110*/  @!P2 BRA `(.L_x_8393) ;  /* 0xfffffffc00eca947 */ /* 0x004fea000383ffff */
[----:B------:R-:W-:Y:S05]  /*e120*/  BRA `(.L_x_8390) ;  /* 0xffffff8000b07947 */ /* 0x000fea000383ffff */
.L_x_8397:
[----:B-1----:R-:W-:-:S04]  /*e130*/  IMAD.U32 R9, RZ, RZ, UR7 ;  /* 0x00000007ff097e24 */ /* 0x002fc8000f8e00ff */
[----:B------:R1:W2:Y:S03]  /*e140*/  SYNCS.PHASECHK.TRANS64.TRYWAIT P2, [R9+URZ+0x28850], R0 ;  /* 0x02885000090075a7 */ /* 0x0002a6000804017f */
[----:B--2---:R-:W-:Y:S05]  /*e150*/  @!P2 NANOSLEEP.SYNCS 0x989680 ;  /* 0x009896800000a95d */ /* 0x004fea0003900000 */
[----:B------:R-:W2:Y:S02]  /*e160*/  @!P2 SYNCS.PHASECHK.TRANS64 P2, [R9+URZ+0x28850], R0 ;  /* 0x028850000900a5a7 */ /* 0x000ea4000804007f */
[----:B--2---:R-:W-:Y:S05]  /*e170*/  @!P2 BRA `(.L_x_8397) ;  /* 0xfffffffc00eca947 */ /* 0x004fea000383ffff */
[----:B------:R-:W-:Y:S05]  /*e180*/  BRA `(.L_x_8394) ;  /* 0xffffff8400707947 */ /* 0x000fea000383ffff */
.L_x_8402:
[----:B-1----:R-:W-:-:S04]  /*e190*/  IMAD.U32 R3, RZ, RZ, UR5 ;  /* 0x00000005ff037e24 */ /* 0x002fc8000f8e00ff */
[----:B------:R1:W2:Y:S03]  /*e1a0*/  SYNCS.PHASECHK.TRANS64.TRYWAIT P0, [R3+URZ+0x28850], R8 ;  /* 0x02885008030075a7 */ /* 0x0002a6000800017f */
[----:B--2---:R-:W-:Y:S05]  /*e1b0*/  @!P0 NANOSLEEP.SYNCS 0x989680 ;  /* 0x009896800000895d */ /* 0x004fea0003900000 */
[----:B------:R-:W2:Y:S02]  /*e1c0*/  @!P0 SYNCS.PHASECHK.TRANS64 P0, [R3+URZ+0x28850], R8 ;  /* 0x02885008030085a7 */ /* 0x000ea4000800007f */
[----:B--2---:R-:W-:Y:S05]  /*e1d0*/  @!P0 BRA `(.L_x_8402) ;  /* 0xfffffffc00ec8947 */ /* 0x004fea000383ffff */
[----:B------:R-:W-:Y:S05]  /*e1e0*/  BRA `(.L_x_8401) ;  /* 0xffffffa000407947 */ /* 0x000fea000383ffff */
.L_x_8413:
[----:B------:R-:W-:Y:S02]  /*e1f0*/  IMAD.MOV.U32 R13, RZ, RZ, R0 ;  /* 0x000000ffff0d7224 */ /* 0x000fe400078e0000 */
[----:B------:R-:W-:Y:S02]  /*e200*/  IMAD.MOV.U32 R12, RZ, RZ, RZ ;  /* 0x000000ffff0c7224 */ /* 0x000fe400078e00ff */
[----:B------:R-:W-:Y:S02]  /*e210*/  IMAD.MOV.U32 R11, RZ, RZ, 0x1f ;  /* 0x0000001fff0b7424 */ /* 0x000fe400078e00ff */
[----:B------:R-:W-:-:S07]  /*e220*/  IMAD.MOV.U32 R15, RZ, RZ, -0x1 ;  /* 0xffffffffff0f7424 */ /* 0x000fce00078e00ff */
[----:B------:R-:W-:Y:S05]  /*e230*/  WARPSYNC.COLLECTIVE R15, `(.L_x_8489) ;  /* 0x000000000f087348 */ /* 0x000fea0003c00000 */
[----:B------:R0:W1:Y:S02]  /*e240*/  SHFL.IDX P6, R14, R13, R12, R11 ;  /* 0x0000000c0d0e7389 */ /* 0x00006400000c000b */
[----:B01----:R-:W-:Y:S01]  /*e250*/  ENDCOLLECTIVE ;  /* 0x000000000000791b */ /* 0x003fe20003800000 */
.L_x_8489:
[----:B------:R-:W-:Y:S05]  /*e260*/  BRA `(.L_x_8490) ;  /* 0xffffffcc00447947 */ /* 0x000fea000383ffff */
.L_x_8415:
[----:B------:R-:W-:Y:S01]  /*e270*/  BSSY B0, `(.L_x_8491) ;  /* 0x0000006000007945 */ /* 0x000fe20003800000 */
[----:B------:R-:W-:-:S07]  /*e280*/  IMAD.MOV.U32 R15, RZ, RZ, -0x1 ;  /* 0xffffffffff0f7424 */ /* 0x000fce00078e00ff */
[----:B0-----:R-:W-:Y:S05]  /*e290*/  WARPSYNC.COLLECTIVE R15, `(.L_x_8492) ;  /* 0x000000000f0c7348 */ /* 0x001fea0003c00000 */
[----:B------:R-:W-:Y:S02]  /*e2a0*/  ELECT P6, UR62, PT ;  /* 0x00000000003e782f */ /* 0x000fe400038c0000 */
[----:B------:R-:W-:Y:S01]  /*e2b0*/  MOV R14, UR62 ;  /* 0x0000003e000e7c02 */ /* 0x000fe20008000f00 */
[----:B0-----:R-:W-:Y:S10]  /*e2c0*/  ENDCOLLECTIVE ;  /* 0x000000000000791b */ /* 0x001ff40003800000 */
.L_x_8492:
[----:B------:R-:W-:Y:S05]  /*e2d0*/  BSYNC B0 ;  /* 0x0000000000007941 */ /* 0x000fea0003800000 */
.L_x_8491:
[----:B------:R-:W-:Y:S05]  /*e2e0*/  BRA `(.L_x_8493) ;  /* 0xffffffcc00447947 */ /* 0x000fea000383ffff */
.L_x_8417:
[----:B0-----:R-:W-:-:S04]  /*e2f0*/  IMAD.U32 R3, RZ, RZ, UR38 ;  /* 0x00000026ff037e24 */ /* 0x001fc8000f8e00ff */
[----:B------:R0:W1:Y:S03]  /*e300*/  SYNCS.PHASECHK.TRANS64.TRYWAIT P0, [R3+URZ+0x28840], R0 ;  /* 0x02884000030075a7 */ /* 0x000066000800017f */
[----:B-1----:R-:W-:Y:S05]  /*e310*/  @!P0 NANOSLEEP.SYNCS 0x989680 ;  /* 0x009896800000895d */ /* 0x002fea0003900000 */
[----:B------:R-:W1:Y:S02]  /*e320*/  @!P0 SYNCS.PHASECHK.TRANS64 P0, [R3+URZ+0x28840], R0 ;  /* 0x02884000030085a7 */ /* 0x000e64000800007f */
[----:B-1----:R-:W-:Y:S05]  /*e330*/  @!P0 BRA `(.L_x_8417) ;  /* 0xfffffffc00ec8947 */ /* 0x002fea000383ffff */
[----:B------:R-:W-:Y:S05]  /*e340*/  BRA `(.L_x_8494) ;  /* 0xffffffcc009c7947 */ /* 0x000fea000383ffff */
.L_x_8420:
[----:B------:R-:W-:Y:S02]  /*e350*/  IMAD.MOV.U32 R13, RZ, RZ, R5 ;  /* 0x000000ffff0d7224 */ /* 0x000fe400078e0005 */
[----:B------:R-:W-:Y:S02]  /*e360*/  IMAD.MOV.U32 R12, RZ, RZ, RZ ;  /* 0x000000ffff0c7224 */ /* 0x000fe400078e00ff */
[----:B------:R-:W-:Y:S02]  /*e370*/  IMAD.MOV.U32 R11, RZ, RZ, 0x181f ;  /* 0x0000181fff0b7424 */ /* 0x000fe400078e00ff */
[----:B------:R-:W-:Y:S02]  /*e380*/  IMAD.MOV.U32 R15, RZ, RZ, -0x1 ;  /* 0xffffffffff0f7424 */ /* 0x000fe400078e00ff */
[----:B------:R-:W-:-:S07]  /*e390*/  IMAD R6, R9, 0x80, R6 ;  /* 0x0000008009067824 */ /* 0x000fce00078e0206 */
[----:B------:R-:W-:Y:S05]  /*e3a0*/  WARPSYNC.COLLECTIVE R15, `(.L_x_8495) ;  /* 0x000000000f087348 */ /* 0x000fea0003c00000 */
[----:B------:R0:W1:Y:S02]  /*e3b0*/  SHFL.IDX P6, R14, R13, R12, R11 ;  /* 0x0000000c0d0e7389 */ /* 0x00006400000c000b */
[----:B01----:R-:W-:Y:S01]  /*e3c0*/  ENDCOLLECTIVE ;  /* 0x000000000000791b */ /* 0x003fe20003800000 */
.L_x_8495:
[----:B------:R-:W-:Y:S02]  /*e3d0*/  VIADD R9, R6, 0x10 ;  /* 0x0000001006097836 */ /* 0x000fe40000000000 */
[----:B------:R-:W-:Y:S02]  /*e3e0*/  IMAD.MOV.U32 R13, RZ, RZ, R0 ;  /* 0x000000ffff0d7224 */ /* 0x000fe400078e0000 */
[----:B------:R-:W-:-:S07]  /*e3f0*/  IMAD.MOV.U32 R2, RZ, RZ, R14 ;  /* 0x000000ffff027224 */ /* 0x000fce00078e000e */
[----:B------:R-:W-:Y:S05]  /*e400*/  WARPSYNC.COLLECTIVE R15, `(.L_x_8496) ;  /* 0x000000000f087348 */ /* 0x000fea0003c00000 */
[----:B------:R0:W1:Y:S02]  /*e410*/  SHFL.IDX P6, R14, R13, R12, R11 ;  /* 0x0000000c0d0e7389 */ /* 0x00006400000c000b */
[----:B01----:R-:W-:Y:S01]  /*e420*/  ENDCOLLECTIVE ;  /* 0x000000000000791b */ /* 0x003fe20003800000 */
.L_x_8496:
[----:B------:R-:W-:Y:S02]  /*e430*/  ULDC UR4, c[0x0][0x288] ;  /* 0x0000a20000047ab9 */ /* 0x000fe40000000800 */
[----:B------:R-:W-:-:S05]  /*e440*/  IMAD R4, R8, UR4, RZ ;  /* 0x0000000408047c24 */ /* 0x000fca000f8e02ff */
[----:B------:R-:W-:Y:S01]  /*e450*/  ISETP.GE.AND P2, PT, R6, R4, PT ;  /* 0x000000040600720c */ /* 0x000fe20003f46270 */
[----:B------:R-:W-:Y:S02]  /*e460*/  IMAD.MOV.U32 R13, RZ, RZ, R5 ;  /* 0x000000ffff0d7224 */ /* 0x000fe400078e0005 */
[----:B------:R-:W-:-:S10]  /*e470*/  IMAD.MOV.U32 R12, RZ, RZ, 0x1 ;  /* 0x00000001ff0c7424 */ /* 0x000fd400078e00ff */
[----:B------:R-:W-:Y:S01]  /*e480*/  @!P2 LEA R8, R7, UR38, 0x1 ;  /* 0x000000260708ac11 */ /* 0x000fe2000f8e08ff */
[----:B------:R-:W-:-:S07]  /*e490*/  IMAD.MOV.U32 R3, RZ, RZ, R14 ;  /* 0x000000ffff037224 */ /* 0x000fce00078e000e */
[----:B------:R-:W-:Y:S05]  /*e4a0*/  WARPSYNC.COLLECTIVE R15, `(.L_x_8497) ;  /* 0x000000000f087348 */ /* 0x000fea0003c00000 */
[----:B------:R0:W1:Y:S02]  /*e4b0*/  SHFL.IDX P6, R14, R13, R12, R11 ;  /* 0x0000000c0d0e7389 */ /* 0x00006400000c000b */
[----:B01----:R-:W-:Y:S01]  /*e4c0*/  ENDCOLLECTIVE ;  /* 0x000000000000791b */ /* 0x003fe20003800000 */
.L_x_8497:
[----:B------:R-:W-:-:S04]  /*e4d0*/  LOP3.LUT R3, R3, R2, RZ, 0x3c, !PT ;  /* 0x0000000203037212 */ /* 0x000fc800078e3cff */
[----:B------:R-:W-:-:S04]  /*e4e0*/  LOP3.LUT R2, R3, R2, RZ, 0x3c, !PT ;  /* 0x0000000203027212 */ /* 0x000fc800078e3cff */
[----:B------:R-:W-:Y:S01]  /*e4f0*/  LOP3.LUT R3, R3, R2, RZ, 0x3c, !PT ;  /* 0x0000000203037212 */ /* 0x000fe200078e3cff */
[----:B------:R-:W-:Y:S02]  /*e500*/  IMAD.MOV.U32 R13, RZ, RZ, R0 ;  /* 0x000000ffff0d7224 */ /* 0x000fe400078e0000 */
[----:B------:R-:W-:-:S05]  /*e510*/  @!P2 IMAD.WIDE.U32 R2, R10, 0x2, R2 ;  /* 0x000000020a02a825 */ /* 0x000fca00078e0002 */
        /* <DEDUP_REMOVED lines=10> */
.L_x_8498:
[----:B------:R-:W-:Y:S01]  /*e5c0*/  @!P2 LEA R21, R7, UR38, 0x1 ;  /* 0x000000260715ac11 */ /* 0x000fe2000f8e08ff */
[----:B------:R-:W-:Y:S02]  /*e5d0*/  IMAD.MOV.U32 R9, RZ, RZ, R8 ;  /* 0x000000ffff097224 */ /* 0x000fe400078e0008 */
[----:B------:R-:W-:Y:S02]  /*e5e0*/  VIADD R3, R6, 0x20 ;  /* 0x0000002006037836 */ /* 0x000fe40000000000 */
[----:B------:R-:W-:Y:S02]  /*e5f0*/  IMAD.MOV.U32 R13, RZ, RZ, R5 ;  /* 0x000000ffff0d7224 */ /* 0x000fe400078e0005 */
[----:B------:R-:W-:Y:S02]  /*e600*/  IMAD.MOV.U32 R12, RZ, RZ, 0x2 ;  /* 0x00000002ff0c7424 */ /* 0x000fe400078e00ff */
[----:B------:R-:W-:-:S07]  /*e610*/  IMAD.MOV.U32 R8, RZ, RZ, R14 ;  /* 0x000000ffff087224 */ /* 0x000fce00078e000e */
[----:B------:R-:W-:Y:S05]  /*e620*/  WARPSYNC.COLLECTIVE R15, `(.L_x_8499) ;  /* 0x000000000f087348 */ /* 0x000fea0003c00000 */
[----:B------:R0:W1:Y:S02]  /*e630*/  SHFL.IDX P6, R14, R13, R12, R11 ;  /* 0x0000000c0d0e7389 */ /* 0x00006400000c000b */
[----:B01----:R-:W-:Y:S01]  /*e640*/  ENDCOLLECTIVE ;  /* 0x000000000000791b */ /* 0x003fe20003800000 */
.L_x_8499:
        /* <DEDUP_REMOVED lines=14> */
.L_x_8500:
[----:B------:R-:W-:Y:S02]  /*e730*/  IMAD.MOV.U32 R3, RZ, RZ, R2 ;  /* 0x000000ffff037224 */ /* 0x000fe400078e0002 */
[----:B------:R-:W-:Y:S02]  /*e740*/  IMAD.MOV.U32 R13, RZ, RZ, R5 ;  /* 0x000000ffff0d7224 */ /* 0x000fe400078e0005 */
[----:B------:R-:W-:Y:S02]  /*e750*/  IMAD.MOV.U32 R12, RZ, RZ, 0x3 ;  /* 0x00000003ff0c7424 */ /* 0x000fe400078e00ff */
[----:B------:R-:W-:-:S07]  /*e760*/  IMAD.MOV.U32 R2, RZ, RZ, R14 ;  /* 0x000000ffff027224 */ /* 0x000fce00078e000e */
[----:B------:R-:W-:Y:S05]  /*e770*/  WARPSYNC.COLLECTIVE R15, `(.L_x_8501) ;  /* 0x000000000f087348 */ /* 0x000fea0003c00000 */
[----:B------:R0:W1:Y:S02]  /*e780*/  SHFL.IDX P6, R14, R13, R12, R11 ;  /* 0x0000000c0d0e7389 */ /* 0x00006400000c000b */
[----:B01----:R-:W-:Y:S01]  /*e790*/  ENDCOLLECTIVE ;  /* 0x000000000000791b */ /* 0x003fe20003800000 */
.L_x_8501:
        /* <DEDUP_REMOVED lines=14> */
.L_x_8502:
[----:B------:R-:W-:Y:S02]  /*e880*/  IMAD.MOV.U32 R9, RZ, RZ, R8 ;  /* 0x000000ffff097224 */ /* 0x000fe400078e0008 */
[----:B------:R-:W-:Y:S02]  /*e890*/  IMAD.MOV.U32 R13, RZ, RZ, R5 ;  /* 0x000000ffff0d7224 */ /* 0x000fe400078e0005 */
[----:B------:R-:W-:Y:S02]  /*e8a0*/  IMAD.MOV.U32 R12, RZ, RZ, 0x4 ;  /* 0x00000004ff0c7424 */ /* 0x000fe400078e00ff */
[----:B------:R-:W-:-:S07]  /*e8b0*/  IMAD.MOV.U32 R8, RZ, RZ, R14 ;  /* 0x000000ffff087224 */ /* 0x000fce00078e000e */
[----:B------:R-:W-:Y:S05]  /*e8c0*/  WARPSYNC.COLLECTIVE R15, `(.L_x_8503) ;  /* 0x000000000f087348 */ /* 0x000fea0003c00000 */
[----:B------:R0:W1:Y:S02]  /*e8d0*/  SHFL.IDX P6, R14, R13, R12, R11 ;  /* 0x0000000c0d0e7389 */ /* 0x00006400000c000b */
[----:B01----:R-:W-:Y:S01]  /*e8e0*/  ENDCOLLECTIVE ;  /* 0x000000000000791b */ /* 0x003fe20003800000 */
.L_x_8503:
        /* <DEDUP_REMOVED lines=14> */
.L_x_8504:
[----:B------:R-:W-:Y:S02]  /*e9d0*/  IMAD.MOV.U32 R3, RZ, RZ, R2 ;  /* 0x000000ffff037224 */ /* 0x000fe400078e0002 */
[----:B------:R-:W-:Y:S02]  /*e9e0*/  IMAD.MOV.U32 R13, RZ, RZ, R5 ;  /* 0x000000ffff0d7224 */ /* 0x000fe400078e0005 */
[----:B------:R-:W-:Y:S02]  /*e9f0*/  IMAD.MOV.U32 R12, RZ, RZ, 0x5 ;  /* 0x00000005ff0c7424 */ /* 0x000fe400078e00ff */
[----:B------:R-:W-:-:S07]  /*ea00*/  IMAD.MOV.U32 R2, RZ, RZ, R14 ;  /* 0x000000ffff027224 */ /* 0x000fce00078e000e */
[----:B------:R-:W-:Y:S05]  /*ea10*/  WARPSYNC.COLLECTIVE R15, `(.L_x_8505) ;  /* 0x000000000f087348 */ /* 0x000fea0003c00000 */
[----:B------:R0:W1:Y:S02]  /*ea20*/  SHFL.IDX P6, R14, R13, R12, R11 ;  /* 0x0000000c0d0e7389 */ /* 0x00006400000c000b */
[----:B01----:R-:W-:Y:S01]  /*ea30*/  ENDCOLLECTIVE ;  /* 0x000000000000791b */ /* 0x003fe20003800000 */
.L_x_8505:
        /* <DEDUP_REMOVED lines=14> */
.L_x_8506:
[----:B------:R-:W-:Y:S02]  /*eb20*/  IMAD.MOV.U32 R9, RZ, RZ, R8 ;  /* 0x000000ffff097224 */ /* 0x000fe400078e0008 */
[----:B------:R-:W-:Y:S02]  /*eb30*/  IMAD.MOV.U32 R13, RZ, RZ, R5 ;  /* 0x000000ffff0d7224 */ /* 0x000fe400078e0005 */
[----:B------:R-:W-:Y:S02]  /*eb40*/  IMAD.MOV.U32 R12, RZ, RZ, 0x6 ;  /* 0x00000006ff0c7424 */ /* 0x000fe400078e00ff */
[----:B------:R-:W-:-:S07]  /*eb50*/  IMAD.MOV.U32 R8, RZ, RZ, R14 ;  /* 0x000000ffff087224 */ /* 0x000fce00078e000e */
[----:B------:R-:W-:Y:S05]  /*eb60*/  WARPSYNC.COLLECTIVE R15, `(.L_x_8507) ;  /* 0x000000000f087348 */ /* 0x000fea0003c00000 */
[----:B------:R0:W1:Y:S02]  /*eb70*/  SHFL.IDX P6, R14, R13, R12, R11 ;  /* 0x0000000c0d0e7389 */ /* 0x00006400000c000b */
[----:B01----:R-:W-:Y:S01]  /*eb80*/  ENDCOLLECTIVE ;  /* 0x000000000000791b */ /* 0x003fe20003800000 */
.L_x_8507:
        /* <DEDUP_REMOVED lines=13> */
.L_x_8508:
[----:B------:R-:W-:Y:S02]  /*ec60*/  IMAD.MOV.U32 R3, RZ, RZ, R2 ;  /* 0x000000ffff037224 */ /* 0x000fe400078e0002 */
[----:B------:R-:W-:Y:S02]  /*ec70*/  IMAD.MOV.U32 R13, RZ, RZ, R5 ;  /* 0x000000ffff0d7224 */ /* 0x000fe400078e0005 */
[----:B------:R-:W-:Y:S02]  /*ec80*/  IMAD.MOV.U32 R12, RZ, RZ, 0x7 ;  /* 0x00000007ff0c7424 */ /* 0x000fe400078e00ff */
[----:B------:R-:W-:-:S07]  /*ec90*/  IMAD.MOV.U32 R2, RZ, RZ, R14 ;  /* 0x000000ffff027224 */ /* 0x000fce00078e000e */
[----:B------:R-:W-:Y:S05]  /*eca0*/  WARPSYNC.COLLECTIVE R15, `(.L_x_8509) ;  /* 0x000000000f087348 */ /* 0x000fea0003c00000 */
[----:B------:R0:W1:Y:S02]  /*ecb0*/  SHFL.IDX P6, R14, R13, R12, R11 ;  /* 0x0000000c0d0e7389 */ /* 0x00006400000c000b */
[----:B01----:R-:W-:Y:S01]  /*ecc0*/  ENDCOLLECTIVE ;  /* 0x000000000000791b */ /* 0x003fe20003800000 */
.L_x_8509:
        /* <DEDUP_REMOVED lines=11> */
.L_x_8510:
[----:B------:R-:W-:Y:S05]  /*ed80*/  BRA `(.L_x_8511) ;  /* 0xffffffcc00ec7947 */ /* 0x000fea000383ffff */
.L_x_8423:
[----:B0-----:R-:W-:-:S04]  /*ed90*/  IMAD.U32 R3, RZ, RZ, UR38 ;  /* 0x00000026ff037e24 */ /* 0x001fc8000f8e00ff */
[----:B------:R0:W1:Y:S03]  /*eda0*/  SYNCS.PHASECHK.TRANS64.TRYWAIT P0, [R3+URZ+0x28820], R2 ;  /* 0x02882002030075a7 */ /* 0x000066000800017f */
[----:B-1----:R-:W-:Y:S05]  /*edb0*/  @!P0 NANOSLEEP.SYNCS 0x989680 ;  /* 0x009896800000895d */ /* 0x002fea0003900000 */
[----:B------:R-:W1:Y:S02]  /*edc0*/  @!P0 SYNCS.PHASECHK.TRANS64 P0, [R3+URZ+0x28820], R2 ;  /* 0x02882002030085a7 */ /* 0x000e64000800007f */
[----:B-1----:R-:W-:Y:S05]  /*edd0*/  @!P0 BRA `(.L_x_8423) ;  /* 0xfffffffc00ec8947 */ /* 0x002fea000383ffff */
[----:B------:R-:W-:Y:S05]  /*ede0*/  BRA `(.L_x_8512) ;  /* 0xffffffd000407947 */ /* 0x000fea000383ffff */
.L_x_8430:
[----:B-1----:R-:W-:-:S04]  /*edf0*/  IMAD.U32 R3, RZ, RZ, UR38 ;  /* 0x00000026ff037e24 */ /* 0x002fc8000f8e00ff */
[----:B------:R1:W2:Y:S03]  /*ee00*/  SYNCS.PHASECHK.TRANS64.TRYWAIT P0, [R3+URZ+0x28848], R2 ;  /* 0x02884802030075a7 */ /* 0x0002a6000800017f */
[----:B--2---:R-:W-:Y:S05]  /*ee10*/  @!P0 NANOSLEEP.SYNCS 0x989680 ;  /* 0x009896800000895d */ /* 0x004fea0003900000 */
[----:B------:R-:W2:Y:S02]  /*ee20*/  @!P0 SYNCS.PHASECHK.TRANS64 P0, [R3+URZ+0x28848], R2 ;  /* 0x02884802030085a7 */ /* 0x000ea4000800007f */
[----:B--2---:R-:W-:Y:S05]  /*ee30*/  @!P0 BRA `(.L_x_8430) ;  /* 0xfffffffc00ec8947 */ /* 0x004fea000383ffff */
[----:B------:R-:W-:Y:S05]  /*ee40*/  BRA `(.L_x_8513) ;  /* 0xffffffd400187947 */ /* 0x000fea000383ffff */
.L_x_8436:
[----:B0-----:R-:W-:-:S04]  /*ee50*/  IMAD.U32 R3, RZ, RZ, UR38 ;  /* 0x00000026ff037e24 */ /* 0x001fc8000f8e00ff */
[----:B------:R0:W1:Y:S03]  /*ee60*/  SYNCS.PHASECHK.TRANS64.TRYWAIT P0, [R3+URZ+0x28860], R2 ;  /* 0x02886002030075a7 */ /* 0x000066000800017f */
[----:B-1----:R-:W-:Y:S05]  /*ee70*/  @!P0 NANOSLEEP.SYNCS 0x989680 ;  /* 0x009896800000895d */ /* 0x002fea0003900000 */
[----:B------:R-:W1:Y:S02]  /*ee80*/  @!P0 SYNCS.PHASECHK.TRANS64 P0, [R3+URZ+0x28860], R2 ;  /* 0x02886002030085a7 */ /* 0x000e64000800007f */
[----:B-1----:R-:W-:Y:S05]  /*ee90*/  @!P0 BRA `(.L_x_8436) ;  /* 0xfffffffc00ec8947 */ /* 0x002fea000383ffff */
[----:B------:R-:W-:Y:S05]  /*eea0*/  BRA `(.L_x_8514) ;  /* 0xffffffd400b47947 */ /* 0x000fea000383ffff */
.L_x_8445:
[----:B-1----:R-:W-:-:S04]  /*eeb0*/  IMAD.U32 R3, RZ, RZ, UR38 ;  /* 0x00000026ff037e24 */ /* 0x002fc8000f8e00ff */
[----:B------:R1:W2:Y:S03]  /*eec0*/  SYNCS.PHASECHK.TRANS64.TRYWAIT P0, [R3+URZ+0x28840], R2 ;  /* 0x02884002030075a7 */ /* 0x0002a6000800017f */
[----:B--2---:R-:W-:Y:S05]  /*eed0*/  @!P0 NANOSLEEP.SYNCS 0x989680 ;  /* 0x009896800000895d */ /* 0x004fea0003900000 */
[----:B------:R-:W2:Y:S02]  /*eee0*/  @!P0 SYNCS.PHASECHK.TRANS64 P0, [R3+URZ+0x28840], R2 ;  /* 0x02884002030085a7 */ /* 0x000ea4000800007f */
[----:B--2---:R-:W-:Y:S05]  /*eef0*/  @!P0 BRA `(.L_x_8445) ;  /* 0xfffffffc00ec8947 */ /* 0x004fea000383ffff */
[----:B------:R-:W-:Y:S05]  /*ef00*/  BRA `(.L_x_8515) ;  /* 0xffffffd800d87947 */ /* 0x000fea000383ffff */
.L_x_8451:
[----:B0-----:R-:W-:-:S04]  /*ef10*/  IMAD.U32 R3, RZ, RZ, UR38 ;  /* 0x00000026ff037e24 */ /* 0x001fc8000f8e00ff */
[----:B------:R0:W1:Y:S03]  /*ef20*/  SYNCS.PHASECHK.TRANS64.TRYWAIT P0, [R3+URZ+0x28868], R2 ;  /* 0x02886802030075a7 */ /* 0x000066000800017f */
[----:B-1----:R-:W-:Y:S05]  /*ef30*/  @!P0 NANOSLEEP.SYNCS 0x989680 ;  /* 0x009896800000895d */ /* 0x002fea0003900000 */
[----:B------:R-:W1:Y:S02]  /*ef40*/  @!P0 SYNCS.PHASECHK.TRANS64 P0, [R3+URZ+0x28868], R2 ;  /* 0x02886802030085a7 */ /* 0x000e64000800007f */
[----:B-1----:R-:W-:Y:S05]  /*ef50*/  @!P0 BRA `(.L_x_8451) ;  /* 0xfffffffc00ec8947 */ /* 0x002fea000383ffff */
[----:B------:R-:W-:Y:S05]  /*ef60*/  BRA `(.L_x_8516) ;  /* 0xffffffdc00787947 */ /* 0x000fea000383ffff */
.L_x_8460:
[----:B-1----:R-:W-:-:S04]  /*ef70*/  IMAD.U32 R3, RZ, RZ, UR38 ;  /* 0x00000026ff037e24 */ /* 0x002fc8000f8e00ff */
[----:B------:R1:W2:Y:S03]  /*ef80*/  SYNCS.PHASECHK.TRANS64.TRYWAIT P0, [R3+URZ+0x28848], R2 ;  /* 0x02884802030075a7 */ /* 0x0002a6000800017f */
[----:B--2---:R-:W-:Y:S05]  /*ef90*/  @!P0 NANOSLEEP.SYNCS 0x989680 ;  /* 0x009896800000895d */ /* 0x004fea0003900000 */
[----:B------:R-:W2:Y:S02]  /*efa0*/  @!P0 SYNCS.PHASECHK.TRANS64 P0, [R3+URZ+0x28848], R2 ;  /* 0x02884802030085a7 */ /* 0x000ea4000800007f */
[----:B--2---:R-:W-:Y:S05]  /*efb0*/  @!P0 BRA `(.L_x_8460) ;  /* 0xfffffffc00ec8947 */ /* 0x004fea000383ffff */
[----:B------:R-:W-:Y:S05]  /*efc0*/  BRA `(.L_x_8517) ;  /* 0xffffffe000b47947 */ /* 0x000fea000383ffff */
.L_x_8466:
[----:B0-----:R-:W-:-:S04]  /*efd0*/  IMAD.U32 R3, RZ, RZ, UR38 ;  /* 0x00000026ff037e24 */ /* 0x001fc8000f8e00ff */
[----:B------:R0:W1:Y:S03]  /*efe0*/  SYNCS.PHASECHK.TRANS64.TRYWAIT P0, [R3+URZ+0x28860], R2 ;  /* 0x02886002030075a7 */ /* 0x000066000800017f */
[----:B-1----:R-:W-:Y:S05]  /*eff0*/  @!P0 NANOSLEEP.SYNCS 0x989680 ;  /* 0x009896800000895d */ /* 0x002fea0003900000 */
[----:B------:R-:W1:Y:S02]  /*f000*/  @!P0 SYNCS.PHASECHK.TRANS64 P0, [R3+URZ+0x28860], R2 ;  /* 0x02886002030085a7 */ /* 0x000e64000800007f */
[----:B-1----:R-:W-:Y:S05]  /*f010*/  @!P0 BRA `(.L_x_8466) ;  /* 0xfffffffc00ec8947 */ /* 0x002fea000383ffff */
[----:B------:R-:W-:Y:S05]  /*f020*/  BRA `(.L_x_8518) ;  /* 0xffffffe400507947 */ /* 0x000fea000383ffff */
.L_x_8474:
[----:B0-----:R0:W1:Y:S02]  /*f030*/  SYNCS.PHASECHK.TRANS64.TRYWAIT P0, [R3+URZ+0x28860], R0 ;  /* 0x02886000030075a7 */ /* 0x001064000800017f */
[----:B-1----:R-:W-:Y:S05]  /*f040*/  @!P0 NANOSLEEP.SYNCS 0x989680 ;  /* 0x009896800000895d */ /* 0x002fea0003900000 */
[----:B------:R-:W1:Y:S02]  /*f050*/  @!P0 SYNCS.PHASECHK.TRANS64 P0, [R3+URZ+0x28860], R0 ;  /* 0x02886000030085a7 */ /* 0x000e64000800007f */
[----:B-1----:R-:W-:Y:S05]  /*f060*/  @!P0 BRA `(.L_x_8474) ;  /* 0xfffffffc00f08947 */ /* 0x002fea000383ffff */
[----:B------:R-:W-:Y:S05]  /*f070*/  BRA `(.L_x_8519) ;  /* 0xffffffe800207947 */ /* 0x000fea000383ffff */
.L_x_8479:
[----:B0-----:R0:W1:Y:S02]  /*f080*/  SYNCS.PHASECHK.TRANS64.TRYWAIT P0, [R2+URZ+0x28820], R3 ;  /* 0x02882003020075a7 */ /* 0x001064000800017f */
[----:B-1----:R-:W-:Y:S05]  /*f090*/  @!P0 NANOSLEEP.SYNCS 0x989680 ;  /* 0x009896800000895d */ /* 0x002fea0003900000 */
[----:B------:R-:W1:Y:S02]  /*f0a0*/  @!P0 SYNCS.PHASECHK.TRANS64 P0, [R2+URZ+0x28820], R3 ;  /* 0x02882003020085a7 */ /* 0x000e64000800007f */
[----:B-1----:R-:W-:Y:S05]  /*f0b0*/  @!P0 BRA `(.L_x_8479) ;  /* 0xfffffffc00f08947 */ /* 0x002fea000383ffff */
[----:B------:R-:W-:Y:S05]  /*f0c0*/  BRA `(.L_x_8520) ;  /* 0xffffffe800f07947 */ /* 0x000fea000383ffff */
.L_x_8480:
        /* <DEDUP_REMOVED lines=11> */
.L_x_8522:
[----:B------:R-:W-:Y:S05]  /*f180*/  BSYNC B0 ;  /* 0x0000000000007941 */ /* 0x000fea0003800000 */
.L_x_8521:
[----:B------:R-:W-:Y:S05]  /*f190*/  BRA `(.L_x_8523) ;  /* 0xffffffe800d47947 */ /* 0x000fea000383ffff */
.L_x_8481:
[----:B------:R-:W-:Y:S01]  /*f1a0*/  BSSY B0, `(.L_x_8524) ;  /* 0x0000006000007945 */ /* 0x000fe20003800000 */
[----:B------:R-:W-:-:S07]  /*f1b0*/  IMAD.MOV.U32 R15, RZ, RZ, -0x1 ;  /* 0xffffffffff0f7424 */ /* 0x000fce00078e00ff */
[----:B0-----:R-:W-:Y:S05]  /*f1c0*/  WARPSYNC.COLLECTIVE R15, `(.L_x_8525) ;  /* 0x000000000f0c7348 */ /* 0x001fea0003c00000 */
[----:B------:R-:W-:Y:S02]  /*f1d0*/  ELECT P6, UR62, PT ;  /* 0x00000000003e782f */ /* 0x000fe400038c0000 */
[----:B------:R-:W-:Y:S01]  /*f1e0*/  MOV R14, UR62 ;  /* 0x0000003e000e7c02 */ /* 0x000fe20008000f00 */
[----:B0-----:R-:W-:Y:S10]  /*f1f0*/  ENDCOLLECTIVE ;  /* 0x000000000000791b */ /* 0x001ff40003800000 */
.L_x_8525:
[----:B------:R-:W-:Y:S05]  /*f200*/  BSYNC B0 ;  /* 0x0000000000007941 */ /* 0x000fea0003800000 */
.L_x_8524:
[----:B------:R-:W-:Y:S05]  /*f210*/  BRA `(.L_x_8526) ;  /* 0xffffffe800c87947 */ /* 0x000fea000383ffff */
.L_x_8483:
[----:B0-----:R0:W1:Y:S02]  /*f220*/  SYNCS.PHASECHK.TRANS64.TRYWAIT P0, [R6+URZ], R5 ;  /* 0x00000005060075a7 */ /* 0x001064000800017f */
[----:B-1----:R-:W-:Y:S05]  /*f230*/  @!P0 NANOSLEEP.SYNCS 0x989680 ;  /* 0x009896800000895d */ /* 0x002fea0003900000 */
[----:B------:R-:W1:Y:S02]  /*f240*/  @!P0 SYNCS.PHASECHK.TRANS64 P0, [R6+URZ], R5 ;  /* 0x00000005060085a7 */ /* 0x000e64000800007f */
[----:B-1----:R-:W-:Y:S05]  /*f250*/  @!P0 BRA `(.L_x_8483) ;  /* 0xfffffffc00f08947 */ /* 0x002fea000383ffff */
[----:B------:R-:W-:Y:S05]  /*f260*/  BRA `(.L_x_8527) ;  /* 0xffffffe800fc7947 */ /* 0x000fea000383ffff */
.L_x_8484:
[----:B-1----:R1:W2:Y:S02]  /*f270*/  SYNCS.PHASECHK.TRANS64.TRYWAIT P0, [R3+URZ], R4 ;  /* 0x00000004030075a7 */ /* 0x0022a4000800017f */
[----:B--2---:R-:W-:Y:S05]  /*f280*/  @!P0 NANOSLEEP.SYNCS 0x989680 ;  /* 0x009896800000895d */ /* 0x004fea0003900000 */
[----:B------:R-:W2:Y:S02]  /*f290*/  @!P0 SYNCS.PHASECHK.TRANS64 P0, [R3+URZ], R4 ;  /* 0x00000004030085a7 */ /* 0x000ea4000800007f */
[----:B--2---:R-:W-:Y:S05]  /*f2a0*/  @!P0 BRA `(.L_x_8484) ;  /* 0xfffffffc00f08947 */ /* 0x004fea000383ffff */
[----:B------:R-:W-:Y:S05]  /*f2b0*/  BRA `(.L_x_8528) ;  /* 0xffffffe800f07947 */ /* 0x000fea000383ffff */
.L_x_8486:
[----:B-1----:R1:W2:Y:S02]  /*f2c0*/  SYNCS.PHASECHK.TRANS64.TRYWAIT P0, [R0+URZ], R5 ;  /* 0x00000005000075a7 */ /* 0x0022a4000800017f */
[----:B--2---:R-:W-:Y:S05]  /*f2d0*/  @!P0 NANOSLEEP.SYNCS 0x989680 ;  /* 0x009896800000895d */ /* 0x004fea0003900000 */
[----:B------:R-:W2:Y:S02]  /*f2e0*/  @!P0 SYNCS.PHASECHK.TRANS64 P0, [R0+URZ], R5 ;  /* 0x00000005000085a7 */ /* 0x000ea4000800007f */
[----:B--2---:R-:W-:Y:S05]  /*f2f0*/  @!P0 BRA `(.L_x_8486) ;  /* 0xfffffffc00f08947 */ /* 0x004fea000383ffff */
[----:B------:R-:W-:Y:S05]  /*f300*/  BRA `(.L_x_8529) ;  /* 0xffffffe800f47947 */ /* 0x000fea000383ffff */
.L_x_8530:
        /* <DEDUP_REMOVED lines=15> */
.L_x_14863:


//--------------------- .text._ZN7cutlass13device_kernelIN5flash11enable_sm90INS1_16FlashAttnFwdSm90INS1_25CollectiveMainloopFwdSm90ILi2EN4cute5tupleIJNS5_1CILi1EEES8_S8_EEENS6_IJNS7_ILi128EEESA_SA_EEELi128ENS_10bfloat16_tEfNS_4arch4Sm90ELb1ELb0ELb0ELb1ELb0ELb0ELb0ELb1ELb1ELb1ELb1ELb0EEENS1_21CollectiveEpilogueFwdISB_S9_SC_SE_Li256ELb1ELb1ELb1ELb0EEENS1_36VarlenDynamicPersistentTileSchedulerILi128ELi128ELi256ELi128ELb1ELb1ELb1ELb1ELb1ELb1EEEEEEEEEvNT_6ParamsE --------------------------
	.section	.text._ZN7cutlass13device_kernelIN5flash11enable_sm90INS1_16FlashAttnFwdSm90INS1_25CollectiveMainloopFwdSm90ILi2EN4cute5tupleIJNS5_1CILi1EEES8_S8_EEENS6_IJNS7_ILi128EEESA_SA_EEELi128ENS_10bfloat16_tEfNS_4arch4Sm90ELb1ELb0ELb0ELb1ELb0ELb0ELb0ELb1ELb1ELb1ELb1ELb0EEENS1_21CollectiveEpilogueFwdISB_S9_SC_SE_Li256ELb1ELb1ELb1ELb0EEENS1_36VarlenDynamicPersistentTileSchedulerILi128ELi128ELi256ELi128ELb1ELb1ELb1ELb1ELb1ELb1EEEEEEEEEvNT_6ParamsE,"ax",@progbits
	.align	128
.text._ZN7cutlass13device_kernelIN5flash11enable_sm90INS1_16FlashAttnFwdSm90INS1_25CollectiveMainloopFwdSm90ILi2EN4cute5tupleIJNS5_1CILi1EEES8_S8_EEENS6_IJNS7_ILi128EEESA_SA_EEELi128ENS_10bfloat16_tEfNS_4arch4Sm90ELb1ELb0ELb0ELb1ELb0ELb0ELb0ELb1ELb1ELb1ELb1ELb0EEENS1_21CollectiveEpilogueFwdISB_S9_SC_SE_Li256ELb1ELb1ELb1ELb0EEENS1_36VarlenDynamicPersistentTileSchedulerILi128ELi128ELi256ELi128ELb1ELb1ELb1ELb1ELb1ELb1EEEEEEEEEvNT_6ParamsE:
        .type           _ZN7cutlass13device_kernelIN5flash11enable_sm90INS1_16FlashAttnFwdSm90INS1_25CollectiveMainloopFwdSm90ILi2EN4cute5tupleIJNS5_1CILi1EEES8_S8_EEENS6_IJNS7_ILi128EEESA_SA_EEELi128ENS_10bfloat16_tEfNS_4arch4Sm90ELb1ELb0ELb0ELb1ELb0ELb0ELb0ELb1ELb1ELb1ELb1ELb0EEENS1_21CollectiveEpilogueFwdISB_S9_SC_SE_Li256ELb1ELb1ELb1ELb0EEENS1_36VarlenDynamicPersistentTileSchedulerILi128ELi128ELi256ELi128ELb1ELb1ELb1ELb1ELb1ELb1EEEEEEEEEvNT_6ParamsE,@function
        .size           _ZN7cutlass13device_kernelIN5flash11enable_sm90INS1_16FlashAttnFwdSm90INS1_25CollectiveMainloopFwdSm90ILi2EN4cute5tupleIJNS5_1CILi1EEES8_S8_EEENS6_IJNS7_ILi128EEESA_SA_EEELi128ENS_10bfloat16_tEfNS_4arch4Sm90ELb1ELb0ELb0ELb1ELb0ELb0ELb0ELb1ELb1ELb1ELb1ELb0EEENS1_21CollectiveEpilogueFwdISB_S9_SC_SE_Li256ELb1ELb1ELb1ELb0EEENS1_36VarlenDynamicPersistentTileSchedulerILi128ELi128ELi256ELi128ELb1ELb1ELb1ELb1ELb1ELb1EEEEEEEEEvNT_6ParamsE,(.L_x_14864 - _ZN7cutlass13device_kernelIN5flash11enable_sm90INS1_16FlashAttnFwdSm90INS1_25CollectiveMainloopFwdSm90ILi2EN4cute5tupleIJNS5_1CILi1EEES8_S8_EEENS6_IJNS7_ILi128EEESA_SA_EEELi128ENS_10bfloat16_tEfNS_4arch4Sm90ELb1ELb0ELb0ELb1ELb0ELb0ELb0ELb1ELb1ELb1ELb1ELb0EEENS1_21CollectiveEpilogueFwdISB_S9_SC_SE_Li256ELb1ELb1ELb1ELb0EEENS1_36VarlenDynamicPersistentTileSchedulerILi128ELi128ELi256ELi128ELb1ELb1ELb1ELb1ELb1ELb1EEEEEEEEEvNT_6ParamsE)
        .other          _ZN7cutlass13device_kernelIN5flash11enable_sm90INS1_16FlashAttnFwdSm90INS1_25CollectiveMainloopFwdSm90ILi2EN4cute5tupleIJNS5_1CILi1EEES8_S8_EEENS6_IJNS7_ILi128EEESA_SA_EEELi128ENS_10bfloat16_tEfNS_4arch4Sm90ELb1ELb0ELb0ELb1ELb0ELb0ELb0ELb1ELb1ELb1ELb1ELb0EEENS1_21CollectiveEpilogueFwdISB_S9_SC_SE_Li256ELb1ELb1ELb1ELb0EEENS1_36VarlenDynamicPersistentTileSchedulerILi128ELi128ELi256ELi128ELb1ELb1ELb1ELb1ELb1ELb1EEEEEEEEEvNT_6ParamsE,@"STO_CUDA_ENTRY STV_DEFAULT"
_ZN7cutlass13device_kernelIN5flash11enable_sm90INS1_16FlashAttnFwdSm90INS1_25CollectiveMainloopFwdSm90ILi2EN4cute5tupleIJNS5_1CILi1EEES8_S8_EEENS6_IJNS7_ILi128EEESA_SA_EEELi128ENS_10bfloat16_tEfNS_4arch4Sm90ELb1ELb0ELb0ELb1ELb0ELb0ELb0ELb1ELb1ELb1ELb1ELb0EEENS1_21CollectiveEpilogueFwdISB_S9_SC_SE_Li256ELb1ELb1ELb1ELb0EEENS1_36VarlenDynamicPersistentTileSchedulerILi128ELi128ELi256ELi128ELb1ELb1ELb1ELb1ELb1ELb1EEEEEEEEEvNT_6ParamsE:
        /* <DEDUP_REMOVED lines=18> */
.L_x_8532:
[----:B------:R-:W-:Y:S05]  /*0120*/  BSYNC B0 ;  /* 0x0000000000007941 */ /* 0x000fea0003800000 */
.L_x_8531:
        /* <DEDUP_REMOVED lines=41> */
.L_x_8533:
        /* <DEDUP_REMOVED lines=22> */
.L_x_8534:
        /* <DEDUP_REMOVED lines=18> */
.L_x_8535:
        /* <DEDUP_REMOVED lines=22> */
.L_x_8536:
        /* <DEDUP_REMOVED lines=22> */
.L_x_8537:
[----:B------:R-:W-:Y:S01]  /*0900*/  PLOP3.LUT P0, PT, PT, PT, UP0, 0x80, 0x0 ;  /* 0x000000000000781c */ /* 0x000fe20003f0f008 */
[----:B------:R-:W-:Y:S01]  /*0910*/  UMOV UR36, 0x1 ;  /* 0x0000000100247882 */ /* 0x000fe20000000000 */
[----:B------:R-:W-:Y:S01]  /*0920*/  NOP ;  /* 0x0000000000007918 */ /* 0x000fe20000000000 */
[----:B------:R-:W-:Y:S01]  /*0930*/  USEL UR36, UR36, 0x2, !UP0 ;  /* 0x0000000224247887 */ /* 0x000fe2000c000000 */
[----:B------:R-:W-:Y:S01]  /*0940*/  ULDC.64 UR50, c[0x0][0x208] ;  /* 0x0000820000327ab9 */ /* 0x000fe20000000a00 */
[----:B012-4-:R-:W-:Y:S08]  /*0950*/  BAR.SYNC.DEFER_BLOCKING 0x0 ;  /* 0x0000000000007b1d */ /* 0x017ff00000010000 */
[----:B------:R-:W-:Y:S05]  /*0960*/  @!P0 BRA `(.L_x_8538) ;  /* 0x000000b800a08947 */ /* 0x000fea0003800000 */
.L_x_8539:
[----:B------:R-:W-:-:S08]  /*0970*/  NOP ;  /* 0x0000000000007918 */ /* 0x000fd00000000000 */
[----:B------:R-:W0:Y:S02]  /*0980*/  USETMAXREG.TRY_ALLOC.CTAPOOL UP0, 0xf0 ;  /* 0x000000f0000079c8 */ /* 0x000e240008000600 */
[----:B0-----:R-:W-:-:S13]  /*0990*/  PLOP3.LUT P0, PT, PT, PT, UP0, 0x80, 0x0 ;  /* 0x000000000000781c */ /* 0x001fda0003f0f008 */
[----:B------:R-:W-:Y:S05]  /*09a0*/  @!P0 BRA `(.L_x_8539) ;  /* 0xfffffffc00f08947 */ /* 0x000fea000383ffff */
[----:B------:R-:W0:Y:S01]  /*09b0*/  S2R R2, SR_TID.X ;  /* 0x0000000000027919 */ /* 0x000e220000002100 */
        /* <DEDUP_REMOVED lines=20> */
[----:B------:R-:W-:Y:S02]  /*0b00*/  UMOV UR46, URZ ;  /* 0x0000003f002e7c82 */ /* 0x000fe40008000000 */
[CC--:B------:R-:W-:Y:S02]  /*0b10*/  LEA.HI R4, R0.reuse, R219.reuse, RZ, 0x5 ;  /* 0x000000db00047211 */ /* 0x0c0fe400078f28ff */
[----:B------:R-:W-:-:S02]  /*0b20*/  LEA.HI R2, R0, R219, RZ, 0x4 ;  /* 0x000000db00027211 */ /* 0x000fc400078f20ff */
[----:B------:R-:W-:Y:S01]  /*0b30*/  LEA.HI R3, R0, R219, RZ, 0x7 ;  /* 0x000000db00037211 */ /* 0x000fe200078f38ff */
[----:B------:R-:W-:Y:S01]  /*0b40*/  IMAD.SHL.U32 R6, R4, 0x20, RZ ;  /* 0x0000002004067824 */ /* 0x000fe200078e00ff */
[----:B------:R-:W-:Y:S02]  /*0b50*/  LOP3.LUT R4, R2, 0x3fffff0, RZ, 0xc0, !PT ;  /* 0x03fffff002047812 */ /* 0x000fe400078ec0ff */
[----:B------:R-:W-:Y:S02]  /*0b60*/  SHF.R.S32.HI R5, RZ, 0x4, R2 ;  /* 0x00000004ff057819 */ /* 0x000fe40000011402 */
[----:B------:R-:W-:Y:S01]  /*0b70*/  LOP3.LUT R7, R6, 0xfffffc00, RZ, 0xc0, !PT ;  /* 0xfffffc0006077812 */ /* 0x000fe200078ec0ff */
[----:B------:R-:W-:Y:S01]  /*0b80*/  IMAD.IADD R4, R219, 0x1, -R4 ;  /* 0x00000001db047824 */ /* 0x000fe200078e0a04 */
[----:B------:R-:W-:Y:S02]  /*0b90*/  LOP3.LUT R198, R3, 0xffffff80, RZ, 0xc0, !PT ;  /* 0xffffff8003c67812 */ /* 0x000fe400078ec0ff */
[----:B------:R-:W-:Y:S01]  /*0ba0*/  LEA.HI R2, R2, R5, RZ, 0x1 ;  /* 0x0000000502027211 */ /* 0x000fe200078f08ff */
[----:B------:R-:W-:Y:S01]  /*0bb0*/  IMAD R7, R4, 0x40, R7 ;  /* 0x0000004004077824 */ /* 0x000fe200078e0207 */
[----:B------:R-:W-:Y:S01]  /*0bc0*/  LEA.HI R4, R0, R219, RZ, 0x2 ;  /* 0x000000db00047211 */ /* 0x000fe200078f10ff */
[----:B------:R-:W-:Y:S01]  /*0bd0*/  IMAD.IADD R198, R219, 0x1, -R198 ;  /* 0x00000001dbc67824 */ /* 0x000fe200078e0ac6 */
[----:B------:R-:W-:-:S02]  /*0be0*/  LOP3.LUT R2, R2, 0x1ffffffe, RZ, 0xc0, !PT ;  /* 0x1ffffffe02027812 */ /* 0x000fc400078ec0ff */
[----:B------:R-:W-:Y:S02]  /*0bf0*/  LOP3.LUT R4, R4, 0xfffffffc, RZ, 0xc0, !PT ;  /* 0xfffffffc04047812 */ /* 0x000fe400078ec0ff */
[----:B------:R-:W-:Y:S01]  /*0c00*/  SHF.R.S32.HI R9, RZ, 0x1f, R198 ;  /* 0x0000001fff097819 */ /* 0x000fe200000114c6 */
[----:B------:R-:W-:Y:S01]  /*0c10*/  IMAD.IADD R2, R5, 0x1, -R2 ;  /* 0x0000000105027824 */ /* 0x000fe200078e0a02 */
[----:B------:R-:W-:Y:S01]  /*0c20*/  LEA.HI R0, R0, R219, RZ, 0x3 ;  /* 0x000000db00007211 */ /* 0x000fe200078f18ff */
[----:B------:R-:W-:Y:S01]  /*0c30*/  IMAD.IADD R4, R219, 0x1, -R4 ;  /* 0x00000001db047824 */ /* 0x000fe200078e0a04 */
[----:B------:R-:W-:Y:S01]  /*0c40*/  LEA.HI R8, R9, R198, RZ, 0x2 ;  /* 0x000000c609087211 */ /* 0x000fe200078f10ff */
[----:B------:R-:W-:Y:S01]  /*0c50*/  IMAD R216, R2, 0x8, R7 ;  /* 0x0000000802d87824 */ /* 0x000fe200078e0207 */
[----:B------:R-:W-:Y:S02]  /*0c60*/  SHF.R.S32.HI R214, RZ, 0x7, R3 ;  /* 0x00000007ffd67819 */ /* 0x000fe40000011403 */
[----:B------:R-:W-:-:S02]  /*0c70*/  LEA.HI R2, R4, R4, RZ, 0x1 ;  /* 0x0000000404027211 */ /* 0x000fc400078f08ff */
[--C-:B------:R-:W-:Y:S02]  /*0c80*/  SHF.R.S32.HI R6, RZ, 0x2, R8.reuse ;  /* 0x00000002ff067819 */ /* 0x100fe40000011408 */
[----:B------:R-:W-:Y:S02]  /*0c90*/  SHF.R.S32.HI R11, RZ, 0x1f, R8 ;  /* 0x0000001fff0b7819 */ /* 0x000fe40000011408 */
[----:B------:R-:W-:Y:S02]  /*0ca0*/  LOP3.LUT R5, R2, 0x1ffffffe, RZ, 0xc0, !PT ;  /* 0x1ffffffe02057812 */ /* 0x000fe400078ec0ff */
[----:B------:R-:W-:Y:S02]  /*0cb0*/  LEA.HI R11, R11, R6, RZ, 0x3 ;  /* 0x000000060b0b7211 */ /* 0x000fe400078f18ff */
[----:B------:R-:W-:Y:S01]  /*0cc0*/  LOP3.LUT R2, R0, 0xfffffff8, RZ, 0xc0, !PT ;  /* 0xfffffff800027812 */ /* 0x000fe200078ec0ff */
[----:B------:R-:W-:Y:S01]  /*0cd0*/  IMAD.IADD R4, R4, 0x1, -R5 ;  /* 0x0000000104047824 */ /* 0x000fe200078e0a05 */
[----:B------:R-:W-:-:S02]  /*0ce0*/  LOP3.LUT R5, R8, 0x7ffffffc, RZ, 0xc0, !PT ;  /* 0x7ffffffc08057812 */ /* 0x000fc400078ec0ff */
        /* <DEDUP_REMOVED lines=13> */
[----:B------:R-:W-:-:S02]  /*0dc0*/  IMAD.IADD R3, R214, 0x1, -R3 ;  /* 0x00000001d6037824 */ /* 0x000fc400078e0a03 */
[----:B------:R-:W-:Y:S02]  /*0dd0*/  VIADD R18, R2, 0x40 ;  /* 0x0000004002127836 */ /* 0x000fe40000000000 */
        /* <DEDUP_REMOVED lines=33> */
.L_x_8597:
[----:B012-4-:R-:W0:Y:S01]  /*0ff0*/  LDC.64 R4, c[0x0][0xc88] ;  /* 0x00032200ff047b82 */ /* 0x017e220000000a00 */
[----:B------:R-:W-:Y:S01]  /*1000*/  ULDC.64 UR8, c[0x0][0xa28] ;  /* 0x00028a0000087ab9 */ /* 0x000fe20000000a00 */
[----:B------:R-:W-:Y:S01]  /*1010*/  ULDC.64 UR10, c[0x0][0xa18] ;  /* 0x00028600000a7ab9 */ /* 0x000fe20000000a00 */
[----:B------:R-:W-:Y:S01]  /*1020*/  ULOP3.LUT UR4, UR6, 0xff000000, URZ, 0xc0, !UPT ;  /* 0xff00000006047892 */ /* 0x000fe2000f8ec03f */
[----:B------:R-:W-:Y:S01]  /*1030*/  ULDC UR7, c[0x0][0x424] ;  /* 0x0001090000077ab9 */ /* 0x000fe20000000800 */
        /* <DEDUP_REMOVED lines=10> */
[----:B------:R-:W-:-:S04]  /*10e0*/  @UP0 ULEA UR8, UP2, UR42, UR8, 0x2 ;  /* 0x000000082a080291 */ /* 0x000fc8000f84103f */
[----:B------:R-:W-:Y:S02]  /*10f0*/  @UP0 ULEA.HI.X UR9, UR42, UR9, UR37, 0x2, UP2 ;  /* 0x000000092a090291 */ /* 0x000fe400090f1425 */
[----:B------:R-:W-:Y:S01]  /*1100*/  @UP1 ULEA UR10, UP0, UR42, UR10, 0x2 ;  /* 0x0000000a2a0a1291 */ /* 0x000fe2000f80103f */
[----:B------:R-:W-:-:S03]  /*1110*/  IMAD.U32 R4, RZ, RZ, UR8 ;  /* 0x00000008ff047e24 */ /* 0x000fc6000f8e00ff */
[----:B------:R-:W-:Y:S01]  /*1120*/  @UP1 ULEA.HI.X UR11, UR42, UR11, UR37, 0x2, UP0 ;  /* 0x0000000b2a0b1291 */ /* 0x000fe200080f1425 */
[----:B------:R-:W-:Y:S01]  /*1130*/  IMAD.U32 R5, RZ, RZ, UR9 ;  /* 0x00000009ff057e24 */ /* 0x000fe2000f8e00ff */
[----:B------:R-:W-:Y:S01]  /*1140*/  ULDC.64 UR8, c[0x0][0x418] ;  /* 0x0001060000087ab9 */ /* 0x000fe20000000a00 */
[----:B------:R-:W-:-:S03]  /*1150*/  IMAD.U32 R6, RZ, RZ, UR10 ;  /* 0x0000000aff067e24 */ /* 0x000fc6000f8e00ff */
[----:B---3--:R-:W-:Y:S01]  /*1160*/  IMAD.U32 R7, RZ, RZ, UR11 ;  /* 0x0000000bff077e24 */ /* 0x008fe2000f8e00ff */
[----:B------:R-:W2:Y:S01]  /*1170*/  @P0 LDG.E R4, desc[UR50][R4.64] ;  /* 0x0000003204040981 */ /* 0x000ea2000c1e1900 */
[----:B------:R-:W-:Y:S01]  /*1180*/  UISETP.NE.U32.AND UP0, UPT, UR8, URZ, UPT ;  /* 0x0000003f0800728c */ /* 0x000fe2000bf05070 */
[----:B------:R-:W-:Y:S02]  /*1190*/  ULDC.64 UR10, c[0x0][0xa20] ;  /* 0x00028800000a7ab9 */ /* 0x000fe40000000a00 */
[----:B------:R-:W3:Y:S01]  /*11a0*/  @P2 LDG.E R6, desc[UR50][R6.64] ;  /* 0x0000003206062981 */ /* 0x000ee2000c1e1900 */
[----:B------:R-:W-:Y:S01]  /*11b0*/  UISETP.NE.AND.EX UP0, UPT, UR9, URZ, UPT, UP0 ;  /* 0x0000003f0900728c */ /* 0x000fe2000bf05300 */
[----:B------:R-:W-:Y:S01]  /*11c0*/  ISETP.NE.U32.AND P1, PT, RZ, UR10, PT ;  /* 0x0000000aff007c0c */ /* 0x000fe2000bf25070 */
[----:B------:R-:W-:Y:S02]  /*11d0*/  ULOP3.LUT UR45, UR6, 0xff0000, URZ, 0xc0, !UPT ;  /* 0x00ff0000062d7892 */ /* 0x000fe4000f8ec03f */
[----:B------:R-:W-:Y:S01]  /*11e0*/  USHF.R.U32.HI UR4, URZ, 0x8, UR4 ;  /* 0x000000083f047899 */ /* 0x000fe20008011604 */
[----:B------:R-:W-:Y:S01]  /*11f0*/  ISETP.NE.AND.EX P1, PT, RZ, UR11, PT, P1 ;  /* 0x0000000bff007c0c */ /* 0x000fe2000bf25310 */
        /* <DEDUP_REMOVED lines=9> */
[----:B-----5:R-:W-:-:S14]  /*1290*/  @P2 BRA `(.L_x_8540) ;  /* 0x0000000000342947 */ /* 0x020fdc0003800000 */
        /* <DEDUP_REMOVED lines=13> */
.L_x_8540:
[----:B------:R-:W-:Y:S05]  /*1370*/  @!P1 BRA `(.L_x_8541) ;  /* 0x00000000001c9947 */ /* 0x000fea0003800000 */
[----:B------:R-:W-:-:S04]  /*1380*/  ULEA UR4, UP0, UR42, UR10, 0x2 ;  /* 0x0000000a2a047291 */ /* 0x000fc8000f80103f */
[----:B------:R-:W-:Y:S02]  /*1390*/  ULEA.HI.X UR6, UR42, UR11, UR37, 0x2, UP0 ;  /* 0x0000000b2a067291 */ /* 0x000fe400080f1425 */
[----:B------:R-:W-:-:S04]  /*13a0*/  IMAD.U32 R4, RZ, RZ, UR4 ;  /* 0x00000004ff047e24 */ /* 0x000fc8000f8e00ff */
[----:B------:R-:W-:-:S05]  /*13b0*/  IMAD.U32 R5, RZ, RZ, UR6 ;  /* 0x00000006ff057e24 */ /* 0x000fca000f8e00ff */
[----:B------:R-:W2:Y:S02]  /*13c0*/  LDG.E R4, desc[UR50][R4.64] ;  /* 0x0000003204047981 */ /* 0x000ea4000c1e1900 */
[----:B--2---:R-:W-:Y:S01]  /*13d0*/  R2UR UR4, R4 ;  /* 0x00000000040472ca */ /* 0x004fe200000e0000 */
[----:B------:R-:W-:-:S14]  /*13e0*/  BRA `(.L_x_8542) ;  /* 0x0000000000347947 */ /* 0x000fdc0003800000 */
.L_x_8541:
        /* <DEDUP_REMOVED lines=13> */
.L_x_8542:
[----:B------:R-:W-:Y:S01]  /*14c0*/  ULDC UR6, c[0x0][0x448] ;  /* 0x0001120000067ab9 */ /* 0x000fe20000000800 */
[----:B------:R-:W-:Y:S02]  /*14d0*/  USHF.L.U32 UR38, UR5, 0x7, URZ ;  /* 0x0000000705267899 */ /* 0x000fe4000800063f */
[----:B------:R-:W-:Y:S02]  /*14e0*/  UISETP.NE.AND UP0, UPT, UR6, 0x1, UPT ;  /* 0x000000010600788c */ /* 0x000fe4000bf05270 */
[----:B------:R-:W-:Y:S02]  /*14f0*/  UIADD3 UR6, UR38, 0x7f, URZ ;  /* 0x0000007f26067890 */ /* 0x000fe4000fffe03f */
[----:B------:R-:W-:Y:S02]  /*1500*/  UIADD3 UR53, -UR53, UR4, URZ ;  /* 0x0000000435357290 */ /* 0x000fe4000fffe13f */
[----:B------:R-:W-:Y:S02]  /*1510*/  ULOP3.LUT UR39, UR45, 0xff, URZ, 0xc0, !UPT ;  /* 0x000000ff2d277892 */ /* 0x000fe4000f8ec03f */
[----:B------:R-:W-:-:S02]  /*1520*/  UIADD3 UR7, UR53, 0x80, -UR54 ;  /* 0x0000008035077890 */ /* 0x000fc4000fffe836 */
[----:B------:R-:W-:Y:S01]  /*1530*/  USHF.R.U32.HI UR45, URZ, 0x10, UR45 ;  /* 0x000000103f2d7899 */ /* 0x000fe2000801162d */
[----:B------:R-:W-:Y:S01]  /*1540*/  @UP0 ULDC UR4, c[0x0][0x44c] ;  /* 0x0001130000040ab9 */ /* 0x000fe20000000800 */
[----:B------:R-:W-:Y:S01]  /*1550*/  @UP0 ULDC UR8, c[0x0][0x450] ;  /* 0x0001140000080ab9 */ /* 0x000fe20000000800 */
[----:B------:R-:W-:Y:S02]  /*1560*/  UIMAD.WIDE.U32 UR4, UR6, UR4, URZ ;  /* 0x00000004060472a5 */ /* 0x000fe4000f8e003f */
[----:B------:R-:W-:Y:S02]  /*1570*/  UIADD3 UR4, UR53, 0x7f, URZ ;  /* 0x0000007f35047890 */ /* 0x000fe4000fffe03f */
[----:B------:R-:W-:Y:S02]  /*1580*/  @UP0 USHF.R.U32.HI UR6, URZ, UR8, UR5 ;  /* 0x000000083f060299 */ /* 0x000fe40008011605 */
[----:B------:R-:W-:Y:S02]  /*1590*/  USHF.R.S32.HI UR5, URZ, 0x1f, UR4 ;  /* 0x0000001f3f057899 */ /* 0x000fe40008011404 */
[----:B------:R-:W-:-:S02]  /*15a0*/  UIADD3 UR6, UR7, UR6, URZ ;  /* 0x0000000607067290 */ /* 0x000fc4000fffe03f */
[----:B------:R-:W-:Y:S02]  /*15b0*/  ULEA.HI UR5, UR5, UR4, URZ, 0x7 ;  /* 0x0000000405057291 */ /* 0x000fe4000f8f383f */
[----:B------:R-:W-:Y:S02]  /*15c0*/  USHF.R.S32.HI UR7, URZ, 0x1f, UR6 ;  /* 0x0000001f3f077899 */ /* 0x000fe40008011406 */
[----:B------:R-:W-:Y:S02]  /*15d0*/  USHF.R.S32.HI UR5, URZ, 0x7, UR5 ;  /* 0x000000073f057899 */ /* 0x000fe40008011405 */
[----:B------:R-:W-:Y:S01]  /*15e0*/  ULEA.HI UR7, UR7, UR6, URZ, 0x7 ;  /* 0x0000000607077291 */ /* 0x000fe2000f8f383f */
[----:B------:R-:W-:-:S03]  /*15f0*/  UMOV UR4, URZ ;  /* 0x0000003f00047c82 */ /* 0x000fc60008000000 */
[----:B------:R-:W-:-:S04]  /*1600*/  USHF.R.S32.HI UR7, URZ, 0x7, UR7 ;  /* 0x000000073f077899 */ /* 0x000fc80008011407 */
[----:B------:R-:W-:-:S04]  /*1610*/  UISETP.LT.AND UP0, UPT, UR5, UR7, UPT ;  /* 0x000000070500728c */ /* 0x000fc8000bf01270 */
[----:B------:R-:W-:-:S04]  /*1620*/  USEL UR9, UR5, UR7, UP0 ;  /* 0x0000000705097287 */ /* 0x000fc80008000000 */
[----:B------:R-:W-:-:S06]  /*1630*/  UISETP.GE.AND UP0, UPT, UR9, 0x1, UPT ;  /* 0x000000010900788c */ /* 0x000fcc000bf06270 */
[----:B------:R-:W-:-:S13]  /*1640*/  PLOP3.LUT P0, PT, PT, PT, UP0, 0x80, 0x0 ;  /* 0x000000000000781c */ /* 0x000fda0003f0f008 */
[----:B------:R-:W-:Y:S05]  /*1650*/  @!P0 BRA `(.L_x_8543) ;  /* 0x0000000000908947 */ /* 0x000fea0003800000 */
[----:B------:R-:W-:Y:S01]  /*1660*/  UISETP.NE.AND UP0, UPT, UR45, URZ, UPT ;  /* 0x0000003f2d00728c */ /* 0x000fe2000bf05270 */
[----:B------:R-:W-:-:S03]  /*1670*/  ULDC UR4, c[0x0][0x9f0] ;  /* 0x00027c0000047ab9 */ /* 0x000fc60000000800 */
        /* <DEDUP_REMOVED lines=34> */
.L_x_8543:
[----:B------:R-:W-:Y:S01]  /*18a0*/  UIMAD UR40, UR39, UR4, URZ ;  /* 0x00000004272872a4 */ /* 0x000fe2000f8e023f */
[----:B------:R-:W-:Y:S01]  /*18b0*/  IMAD.U32 R0, RZ, RZ, UR9 ;  /* 0x00000009ff007e24 */ /* 0x000fe2000f8e00ff */
[----:B------:R-:W-:Y:S01]  /*18c0*/  PLOP3.LUT P0, PT, PT, PT, PT, 0x80, 0x0 ;  /* 0x000000000000781c */ /* 0x000fe20003f0f070 */
[----:B------:R-:W-:Y:S01]  /*18d0*/  IMAD.U32 R3, RZ, RZ, UR4 ;  /* 0x00000004ff037e24 */ /* 0x000fe2000f8e00ff */
[----:B------:R-:W-:Y:S02]  /*18e0*/  CS2R R150, SRZ ;  /* 0x0000000000967805 */ /* 0x000fe4000001ff00 */
[----:B------:R-:W-:Y:S02]  /*18f0*/  CS2R R148, SRZ ;  /* 0x0000000000947805 */ /* 0x000fe4000001ff00 */
[----:B------:R-:W-:Y:S02]  /*1900*/  CS2R R146, SRZ ;  /* 0x0000000000927805 */ /* 0x000fe4000001ff00 */
[----:B------:R-:W-:-:S02]  /*1910*/  CS2R R144, SRZ ;  /* 0x0000000000907805 */ /* 0x000fc4000001ff00 */
[----:B------:R-:W-:Y:S01]  /*1920*/  VIADDMNMX R3, R3, UR40, R0, PT ;  /* 0x0000002803037c46 */ /* 0x000fe2000b800100 */
[----:B------:R-:W-:Y:S01]  /*1930*/  IMAD.MOV.U32 R0, RZ, RZ, RZ ;  /* 0x000000ffff007224 */ /* 0x000fe200078e00ff */
[----:B------:R-:W-:Y:S02]  /*1940*/  CS2R R142, SRZ ;  /* 0x00000000008e7805 */ /* 0x000fe4000001ff00 */
[----:B------:R-:W-:Y:S02]  /*1950*/  CS2R R140, SRZ ;  /* 0x00000000008c7805 */ /* 0x000fe4000001ff00 */
[----:B------:R-:W-:Y:S01]  /*1960*/  R2UR UR58, R3 ;  /* 0x00000000033a72ca */ /* 0x000fe200000e0000 */
[----:B------:R-:W-:Y:S01]  /*1970*/  IMAD.MOV.U32 R3, RZ, RZ, RZ ;  /* 0x000000ffff037224 */ /* 0x000fe200078e00ff */
        /* <DEDUP_REMOVED lines=60> */
.L_x_8545:
        /* <DEDUP_REMOVED lines=9> */
.L_x_8721:
[----:B------:R-:W-:Y:S05]  /*1dd0*/  @!P0 BRA `(.L_x_8547) ;  /* 0x0000000000048947 */ /* 0x000fea0003800000 */
[----:B------:R-:W-:Y:S01]  /*1de0*/  BPT.TRAP 0x1 ;  /* 0x000000040000795c */ /* 0x000fe20000300000 */
.L_x_8547:
[----:B0-----:R-:W-:Y:S02]  /*1df0*/  IMAD.U32 R0, RZ, RZ, UR46 ;  /* 0x0000002eff007e24 */ /* 0x001fe4000f8e00ff */
[----:B------:R-:W-:-:S03]  /*1e00*/  IMAD.U32 R3, RZ, RZ, UR47 ;  /* 0x0000002fff037e24 */ /* 0x000fc6000f8e00ff */
[----:B------:R-:W-:Y:S02]  /*1e10*/  LEA R0, R0, UR41, 0x3 ;  /* 0x0000002900007c11 */ /* 0x000fe4000f8e18ff */
[----:B------:R-:W-:-:S04]  /*1e20*/  SHF.L.U32 R3, R3, 0x1f, RZ ;  /* 0x0000001f03037819 */ /* 0x000fc800000006ff */
[----:B------:R0:W1:Y:S01]  /*1e30*/  SYNCS.PHASECHK.TRANS64.TRYWAIT P2, [R0+URZ+0x28830], R3 ;  /* 0x02883003000075a7 */ /* 0x000062000804017f */
[----:B------:R-:W-:Y:S05]  /*1e40*/  @!P0 BRA `(.L_x_8548) ;  /* 0x0000000000048947 */ /* 0x000fea0003800000 */
[----:B------:R-:W-:Y:S01]  /*1e50*/  BPT.TRAP 0x1 ;  /* 0x000000040000795c */ /* 0x000fe20000300000 */
.L_x_8548:
[----:B------:R-:W2:Y:S02]  /*1e60*/  S2R R4, SR_TID.X ;  /* 0x0000000000047919 */ /* 0x000ea40000002100 */
[----:B--2---:R-:W-:Y:S01]  /*1e70*/  LOP3.LUT P1, RZ, R4, 0x7f, RZ, 0xc0, !PT ;  /* 0x0000007f04ff7812 */ /* 0x004fe2000782c0ff */
[----:B-1----:R-:W-:-:S12]  /*1e80*/  @P2 BRA `(.L_x_8549) ;  /* 0x0000000000082947 */ /* 0x002fd80003800000 */
[----:B------:R-:W1:Y:S02]  /*1e90*/  SYNCS.PHASECHK.TRANS64.TRYWAIT P2, [R0+URZ+0x28830], R3 ;  /* 0x02883003000075a7 */ /* 0x000e64000804017f */
[----:B-1----:R-:W-:Y:S05]  /*1ea0*/  @!P2 BRA `(.L_x_8550) ;  /* 0x0000011000aca947 */ /* 0x002fea0003800000 */
.L_x_8549:
[----:B------:R-:W-:Y:S05]  /*1eb0*/  WARPSYNC.ALL ;  /* 0x0000000000007948 */ /* 0x000fea0003800000 */
[----:B------:R-:W-:Y:S01]  /*1ec0*/  UIADD3 UR4, UR41, 0x18400, URZ ;  /* 0x0001840029047890 */ /* 0x000fe2000fffe03f */
[----:B------:R-:W-:Y:S01]  /*1ed0*/  WARPGROUP.ARRIVE ;  /* 0x00000000000079c5 */ /* 0x000fe20000000000 */
[----:B------:R-:W-:Y:S01]  /*1ee0*/  ULOP3.LUT UR32, UR55, 0x10000, URZ, 0xfc, !UPT ;  /* 0x0001000037207892 */ /* 0x000fe2000f8efc3f */
[----:B01----:R-:W-:Y:S01]  /*1ef0*/  VIADD R3, R17, UR38 ;  /* 0x0000002611037c36 */ /* 0x003fe20008000000 */
[----:B------:R-:W-:Y:S01]  /*1f00*/  USHF.R.U32.HI UR4, URZ, 0x4, UR4 ;  /* 0x000000043f047899 */ /* 0x000fe20008011604 */
[----:B------:R-:W-:Y:S01]  /*1f10*/  IMAD.U32 R9, RZ, RZ, UR54 ;  /* 0x00000036ff097e24 */ /* 0x000fe2000f8e00ff */
[----:B------:R-:W-:Y:S01]  /*1f20*/  UMOV UR33, 0x40000040 ;  /* 0x4000004000217882 */ /* 0x000fe20000000000 */
[----:B------:R-:W-:Y:S01]  /*1f30*/  UMOV UR35, 0x40000040 ;  /* 0x4000004000237882 */ /* 0x000fe20000000000 */
[----:B------:R-:W-:Y:S01]  /*1f40*/  ULOP3.LUT UR4, UR4, 0x3fff, URZ, 0xc0, !UPT ;  /* 0x00003fff04047892 */ /* 0x000fe2000f8ec03f */
[----:B------:R-:W-:Y:S01]  /*1f50*/  @!P1 VIADD R0, R0, 0x28840 ;  /* 0x0002884000009836 */ /* 0x000fe20000000000 */
[----:B------:R-:W-:Y:S01]  /*1f60*/  UMOV UR5, 0x40000040 ;  /* 0x4000004000057882 */ /* 0x000fe20000000000 */
[----:B------:R-:W-:Y:S01]  /*1f70*/  UMOV UR7, 0x40000040 ;  /* 0x4000004000077882 */ /* 0x000fe20000000000 */
[----:B------:R-:W-:Y:S01]  /*1f80*/  ULOP3.LUT UR52, UR4, 0x10000, URZ, 0xfc, !UPT ;  /* 0x0001000004347892 */ /* 0x000fe2000f8efc3f */
[----:B------:R-:W-:Y:S01]  /*1f90*/  CS2R R150, SRZ ;  /* 0x0000000000967805 */ /* 0x000fe2000001ff00 */
[----:B------:R-:W-:Y:S01]  /*1fa0*/  UIADD3 UR4, UR32, 0x2, URZ ;  /* 0x0000000220047890 */ /* 0x000fe2000fffe03f */
[----:B------:R-:W-:Y:S01]  /*1fb0*/  @!P1 PRMT R0, RZ, 0x654, R0 ;  /* 0x00000654ff009816 */ /* 0x000fe20000000000 */
[----:B------:R-:W-:Y:S01]  /*1fc0*/  ULEA UR34, UR46, UR52, 0xb ;  /* 0x000000342e227291 */ /* 0x000fe2000f8e583f */
[----:B------:R-:W-:Y:S01]  /*1fd0*/  CS2R R148, SRZ ;  /* 0x0000000000947805 */ /* 0x000fe2000001ff00 */
[----:B------:R-:W-:Y:S01]  /*1fe0*/  UIADD3 UR8, UR32, 0x4, URZ ;  /* 0x0000000420087890 */ /* 0x000fe2000fffe03f */
[----:B------:R-:W-:Y:S01]  /*1ff0*/  CS2R R146, SRZ ;  /* 0x0000000000927805 */ /* 0x000fe2000001ff00 */
[----:B------:R-:W-:Y:S01]  /*2000*/  UIADD3 UR6, UR34, 0x2, URZ ;  /* 0x0000000222067890 */ /* 0x000fe2000fffe03f */
[----:B------:R-:W-:Y:S01]  /*2010*/  CS2R R144, SRZ ;  /* 0x0000000000907805 */ /* 0x000fe2000001ff00 */
[----:B------:R-:W-:Y:S01]  /*2020*/  UIADD3 UR10, UR34, 0x4, URZ ;  /* 0x00000004220a7890 */ /* 0x000fe2000fffe03f */
[----:B------:R-:W-:Y:S01]  /*2030*/  CS2R R142, SRZ ;  /* 0x00000000008e7805 */ /* 0x000fe2000001ff00 */
[----:B------:R-:W-:Y:S01]  /*2040*/  UMOV UR9, 0x40000040 ;  /* 0x4000004000097882 */ /* 0x000fe20000000000 */
[----:B------:R-:W-:Y:S01]  /*2050*/  HGMMA.64x128x16.F32.BF16 R24, gdesc[UR32], RZ, !UPT, gsb0 ;  /* 0x01e00000201879f0 */ /* 0x000fe2000c0018ff */
        /* <DEDUP_REMOVED lines=44> */
[----:B------:R-:W-:-:S02]  /*2320*/  WARPGROUP.DEPBAR.LE gsb0, 0x0 ;  /* 0x00008000000079c5 */ /* 0x000fc40000010000 */
[----:B------:R-:W-:-:S06]  /*2330*/  WARPGROUP.ARRIVE ;  /* 0x00000000000079c5 */ /* 0x000fcc0000000000 */
[----:B------:R-:W-:Y:S01]  /*2340*/  HGMMA.64x128x16.F32.BF16 R24, gdesc[UR4], R24, gsb0 ;  /* 0x01e00000041879f0 */ /* 0x000fe20008001818 */
[----:B------:R-:W-:Y:S02]  /*2350*/  ULDC UR6, c[0x0][0x448] ;  /* 0x0001120000067ab9 */ /* 0x000fe40000000800 */
[----:B------:R-:W-:-:S06]  /*2360*/  UISETP.NE.AND UP0, UPT, UR6, 0x1, UPT ;  /* 0x000000010600788c */ /* 0x000fcc000bf05270 */
[----:B------:R-:W-:-:S05]  /*2370*/  PLOP3.LUT P2, PT, PT, PT, UP0, 0x80, 0x0 ;  /* 0x000000000000781c */ /* 0x000fca0003f4f008 */
[----:B------:R-:W-:-:S08]  /*2380*/  @UP0 ULDC UR6, c[0x0][0x44c] ;  /* 0x0001130000060ab9 */ /* 0x000fd00000000800 */
[----:B------:R-:W-:Y:S01]  /*2390*/  @P2 IMAD.HI.U32 R4, R3, UR6, RZ ;  /* 0x0000000603042c27 */ /* 0x000fe2000f8e00ff */
[----:B------:R-:W-:-:S04]  /*23a0*/  @UP0 ULDC UR6, c[0x0][0x450] ;  /* 0x0001140000060ab9 */ /* 0x000fc80000000800 */
[----:B------:R-:W-:Y:S01]  /*23b0*/  @P2 SHF.R.U32.HI R3, RZ, UR6, R4 ;  /* 0x00000006ff032c19 */ /* 0x000fe20008011604 */
[----:B------:R-:W-:Y:S02]  /*23c0*/  UMOV UR6, 0xffffff80 ;  /* 0xffffff8000067882 */ /* 0x000fe40000000000 */
[----:B------:R-:W-:Y:S02]  /*23d0*/  UIMAD UR6, UR58, UR6, 0x80 ;  /* 0x000000803a0674a4 */ /* 0x000fe4000f8e0206 */
[----:B------:R-:W0:Y:S01]  /*23e0*/  SHFL.IDX PT, R7, R3, 0x1, 0x1c1f ;  /* 0x003c1f0003077f89 */ /* 0x000e2200000e0000 */
[----:B------:R-:W-:-:S03]  /*23f0*/  UIADD3 UR58, UR58, -0x2, URZ ;  /* 0xfffffffe3a3a7890 */ /* 0x000fc6000fffe03f */
[----:B------:R-:W-:Y:S01]  /*2400*/  IMAD.U32 R5, RZ, RZ, UR6 ;  /* 0x00000006ff057e24 */ /* 0x000fe2000f8e00ff */
[----:B------:R-:W1:Y:S01]  /*2410*/  SHFL.IDX PT, R3, R3, RZ, 0x1c1f ;  /* 0x001c1fff03037589 */ /* 0x000e6200000e0000 */
[----:B------:R-:W-:Y:S02]  /*2420*/  @UP0 ULDC UR6, c[0x0][0x44c] ;  /* 0x0001130000060ab9 */ /* 0x000fe40000000800 */
[----:B------:R-:W-:Y:S01]  /*2430*/  UIMAD.WIDE.U32 UR6, UR38, UR6, URZ ;  /* 0x00000006260672a5 */ /* 0x000fe2000f8e003f */
[C-C-:B------:R-:W-:Y:S02]  /*2440*/  IADD3 R4, -R16.reuse, 0x1, R5.reuse ;  /* 0x0000000110047810 */ /* 0x140fe40007ffe105 */
[----:B------:R-:W-:Y:S02]  /*2450*/  IADD3 R5, -R16, UR53, R5 ;  /* 0x0000003510057c10 */ /* 0x000fe4000fffe105 */
[----:B------:R-:W-:-:S04]  /*2460*/  IADD3 R6, -R9, UR53, R4 ;  /* 0x0000003509067c10 */ /* 0x000fc8000fffe104 */
[----:B0-----:R-:W-:-:S04]  /*2470*/  VIADDMNMX R7, R7, R6, R5, PT ;  /* 0x0000000607077246 */ /* 0x001fc80003800105 */
[C---:B------:R-:W-:Y:S02]  /*2480*/  ISETP.GT.AND P3, PT, R7.reuse, RZ, PT ;  /* 0x000000ff0700720c */ /* 0x040fe40003f64270 */
[C---:B------:R-:W-:Y:S02]  /*2490*/  ISETP.GT.AND P4, PT, R7.reuse, 0x1, PT ;  /* 0x000000010700780c */ /* 0x040fe40003f84270 */
[----:B------:R-:W-:Y:S02]  /*24a0*/  ISETP.GT.AND P5, PT, R7, 0x8, PT ;  /* 0x000000080700780c */ /* 0x000fe40003fa4270 */
[----:B-1----:R-:W-:Y:S01]  /*24b0*/  VIADDMNMX R5, R3, R6, R5, PT ;  /* 0x0000000603057246 */ /* 0x002fe20003800105 */
[----:B------:R-:W-:Y:S02]  /*24c0*/  WARPGROUP.DEPBAR.LE gsb0, 0x0 ;  /* 0x00008000000079c5 */ /* 0x000fe40000010000 */
[----:B------:R-:W-:-:S06]  /*24d0*/  WARPGROUP.ARRIVE ;  /* 0x00000000000079c5 */ /* 0x000fcc0000000000 */
[----:B------:R-:W-:Y:S01]  /*24e0*/  HGMMA.64x128x16.F32.BF16 R24, gdesc[UR8], R24, gsb0 ;  /* 0x01e00000081879f0 */ /* 0x000fe20008001818 */
[----:B------:R-:W-:Y:S01]  /*24f0*/  ULDC UR10, c[0x0][0x988] ;  /* 0x00026200000a7ab9 */ /* 0x000fe20000000800 */
[----:B------:R-:W-:Y:S01]  /*2500*/  UMOV UR11, UR38 ;  /* 0x00000026000b7c82 */ /* 0x000fe20008000000 */
[----:B------:R-:W-:Y:S02]  /*2510*/  WARPGROUP.DEPBAR.LE gsb0, 0x0 ;  /* 0x00008000000079c5 */ /* 0x000fe40000010000 */
[----:B------:R-:W-:-:S07]  /*2520*/  WARPGROUP.ARRIVE ;  /* 0x00000000000079c5 */ /* 0x000fce0000000000 */
[----:B------:R-:W-:Y:S01]  /*2530*/  HGMMA.64x128x16.F32.BF16 R24, gdesc[UR12], R24, gsb0 ;  /* 0x01e000000c1879f0 */ /* 0x000fe20008001818 */
[----:B------:R-:W-:Y:S02]  /*2540*/  @UP0 ULDC UR14, c[0x0][0x450] ;  /* 0x00011400000e0ab9 */ /* 0x000fe40000000800 */
[----:B------:R-:W-:-:S04]  /*2550*/  @UP0 USHF.R.U32.HI UR11, URZ, UR14, UR7 ;  /* 0x0000000e3f0b0299 */ /* 0x000fc80008011607 */
[----:B------:R-:W-:-:S04]  /*2560*/  UIADD3 UR6, UR11, UR53, -UR54 ;  /* 0x000000350b067290 */ /* 0x000fc8000fffe836 */
[----:B------:R-:W-:-:S04]  /*2570*/  USHF.R.S32.HI UR7, URZ, 0x1f, UR6 ;  /* 0x0000001f3f077899 */ /* 0x000fc80008011406 */
[----:B------:R-:W-:-:S04]  /*2580*/  ULEA.HI UR7, UR7, UR6, URZ, 0x7 ;  /* 0x0000000607077291 */ /* 0x000fc8000f8f383f */
[----:B------:R-:W-:-:S04]  /*2590*/  USHF.R.S32.HI UR7, URZ, 0x7, UR7 ;  /* 0x000000073f077899 */ /* 0x000fc80008011407 */
[----:B------:R-:W-:-:S04]  /*25a0*/  UISETP.LT.AND UP1, UPT, UR40, UR7, UPT ;  /* 0x000000072800728c */ /* 0x000fc8000bf21270 */
[----:B------:R-:W-:-:S04]  /*25b0*/  USEL UR56, UR40, UR7, !UP1 ;  /* 0x0000000728387287 */ /* 0x000fc8000c800000 */
[----:B------:R-:W-:Y:S01]  /*25c0*/  UISETP.GE.AND UP1, UPT, UR58, UR56, UPT ;  /* 0x000000383a00728c */ /* 0x000fe2000bf26270 */
        /* <DEDUP_REMOVED lines=13> */
[----:B------:R-:W-:Y:S01]  /*26a0*/  FSEL R9, R26, -INF , P3 ;  /* 0xff8000001a097808 */ /* 0x000fe20001800000 */
[----:B------:R0:W-:Y:S01]  /*26b0*/  @!P1 SYNCS.ARRIVE.TRANS64.RED.A1T0 RZ, [R0+URZ], RZ ;  /* 0x000000ff00ff99a7 */ /* 0x0001e2000810043f */
[----:B------:R-:W-:Y:S02]  /*26c0*/  FSEL R27, R27, -INF , P4 ;  /* 0xff8000001b1b7808 */ /* 0x000fe40002000000 */
        /* <DEDUP_REMOVED lines=88> */
[----:B------:R-:W-:Y:S02]  /*2c50*/  FMNMX.FTZ R4, R86, R7, !PT ;  /* 0x0000000756047209 */ /* 0x000fe40007810000 */
[----:B------:R-:W-:Y:S02]  /*2c60*/  ISETP.GT.AND P4, PT, R5, 0x1, PT ;  /* 0x000000010500780c */ /* 0x000fe40003f84270 */
[----:B------:R-:W-:Y:S02]  /*2c70*/  FMNMX.FTZ R7, R87, R4, !PT ;  /* 0x0000000457077209 */ /* 0x000fe40007810000 */
[----:B------:R-:W-:-:S02]  /*2c80*/  ISETP.GT.AND P5, PT, R5, 0x8, PT ;  /* 0x000000080500780c */ /* 0x000fc40003fa4270 */
[----:B------:R-:W-:Y:S01]  /*2c90*/  FSEL R30, R25, -INF , P4 ;  /* 0xff800000191e7808 */ /* 0x000fe20002000000 */
[----:B------:R-:W1:Y:S01]  /*2ca0*/  SHFL.BFLY PT, R4, R7, 0x2, 0x1f ;  /* 0x0c401f0007047f89 */ /* 0x000e6200000e0000 */
[----:B------:R-:W-:Y:S02]  /*2cb0*/  FSEL R28, R28, -INF , P5 ;  /* 0xff8000001c1c7808 */ /* 0x000fe40002800000 */
[----:B------:R-:W-:-:S04]  /*2cc0*/  ISETP.GT.AND P4, PT, R5, 0x10, PT ;  /* 0x000000100500780c */ /* 0x000fc80003f84270 */
[----:B------:R-:W-:Y:S02]  /*2cd0*/  FSEL R32, R32, -INF , P4 ;  /* 0xff80000020207808 */ /* 0x000fe40002000000 */
[----:B------:R-:W-:-:S04]  /*2ce0*/  ISETP.GT.AND P4, PT, R5, 0x18, PT ;  /* 0x000000180500780c */ /* 0x000fc80003f84270 */
[----:B------:R-:W-:Y:S02]  /*2cf0*/  FSEL R36, R36, -INF , P4 ;  /* 0xff80000024247808 */ /* 0x000fe40002000000 */
[----:B------:R-:W-:Y:S02]  /*2d00*/  ISETP.GT.AND P4, PT, R5, 0x20, PT ;  /* 0x000000200500780c */ /* 0x000fe40003f84270 */
[----:B-1----:R-:W-:-:S05]  /*2d10*/  FMNMX.FTZ R8, R7, R4, !PT ;  /* 0x0000000407087209 */ /* 0x002fca0007810000 */
[----:B------:R-:W1:Y:S02]  /*2d20*/  SHFL.BFLY PT, R21, R8, 0x1, 0x1f ;  /* 0x0c201f0008157f89 */ /* 0x000e6400000e0000 */
[----:B-1----:R-:W-:-:S04]  /*2d30*/  FMNMX.FTZ R4, R8, R21, !PT ;  /* 0x0000001508047209 */ /* 0x002fc80007810000 */
[C---:B------:R-:W-:Y:S01]  /*2d40*/  FSETP.NEU.FTZ.AND P3, PT, R4.reuse, -INF , PT ;  /* 0xff8000000400780b */ /* 0x040fe20003f7d000 */
[----:B------:R-:W-:-:S05]  /*2d50*/  FMUL.FTZ R26, R4, UR10 ;  /* 0x0000000a041a7c20 */ /* 0x000fca0008410000 */
[----:B------:R-:W-:Y:S02]  /*2d60*/  FSEL R26, R26, RZ, P3 ;  /* 0x000000ff1a1a7208 */ /* 0x000fe40001800000 */
[----:B------:R-:W-:-:S03]  /*2d70*/  ISETP.GT.AND P3, PT, R5, RZ, PT ;  /* 0x000000ff0500720c */ /* 0x000fc60003f64270 */
        /* <DEDUP_REMOVED lines=26> */
[----:B------:R-:W2:Y:S01]  /*2f20*/  MUFU.EX2 R183, R183 ;  /* 0x000000b700b77308 */ /* 0x000ea20000000800 */
[----:B------:R-:W-:Y:S01]  /*2f30*/  ISETP.GT.AND P3, PT, R5, 0x21, PT ;  /* 0x000000210500780c */ /* 0x000fe20003f64270 */
[--C-:B------:R-:W-:Y:S01]  /*2f40*/  FFMA.FTZ R47, R47, UR10, -R26.reuse ;  /* 0x0000000a2f2f7c23 */ /* 0x100fe2000801081a */
[----:B------:R-:W-:Y:S01]  /*2f50*/  FSEL R13, R40, -INF , P4 ;  /* 0xff800000280d7808 */ /* 0x000fe20002000000 */
[--C-:B------:R-:W-:Y:S01]  /*2f60*/  FFMA.FTZ R169, R93, UR10, -R26.reuse ;  /* 0x0000000a5da97c23 */ /* 0x100fe2000801081a */
[----:B------:R-:W-:Y:S01]  /*2f70*/  FMNMX.FTZ R12, R37, R12, !PT ;  /* 0x0000000c250c7209 */ /* 0x000fe20007810000 */
[--C-:B------:R-:W-:Y:S01]  /*2f80*/  FFMA.FTZ R51, R51, UR10, -R26.reuse ;  /* 0x0000000a33337c23 */ /* 0x100fe2000801081a */
[----:B------:R-:W-:Y:S01]  /*2f90*/  ISETP.GT.AND P4, PT, R5, 0x28, PT ;  /* 0x000000280500780c */ /* 0x000fe20003f84270 */
[----:B------:R-:W3:Y:S01]  /*2fa0*/  MUFU.EX2 R8, R8 ;  /* 0x0000000800087308 */ /* 0x000ee20000000800 */
[----:B------:R-:W-:Y:S01]  /*2fb0*/  FSEL R41, R41, -INF , P3 ;  /* 0xff80000029297808 */ /* 0x000fe20001800000 */
[--C-:B------:R-:W-:Y:S01]  /*2fc0*/  FFMA.FTZ R171, R95, UR10, -R26.reuse ;  /* 0x0000000a5fab7c23 */ /* 0x100fe2000801081a */
[----:B------:R-:W-:Y:S01]  /*2fd0*/  FMNMX.FTZ R12, R13, R12, !PT ;  /* 0x0000000c0d0c7209 */ /* 0x000fe20007810000 */
[--C-:B------:R-:W-:Y:S01]  /*2fe0*/  FFMA.FTZ R55, R55, UR10, -R26.reuse ;  /* 0x0000000a37377c23 */ /* 0x100fe2000801081a */
[----:B------:R-:W-:Y:S01]  /*2ff0*/  ISETP.GT.AND P3, PT, R5, 0x29, PT ;  /* 0x000000290500780c */ /* 0x000fe20003f64270 */
[--C-:B------:R-:W-:Y:S01]  /*3000*/  FFMA.FTZ R153, R58, UR10, -R26.reuse ;  /* 0x0000000a3a997c23 */ /* 0x100fe2000801081a */
[----:B------:R-:W-:Y:S01]  /*3010*/  FSEL R15, R44, -INF , P4 ;  /* 0xff8000002c0f7808 */ /* 0x000fe20002000000 */
[----:B------:R-:W4:Y:S01]  /*3020*/  MUFU.EX2 R177, R177 ;  /* 0x000000b100b17308 */ /* 0x000f220000000800 */
[----:B------:R-:W-:Y:S01]  /*3030*/  FMNMX.FTZ R14, R41, R12, !PT ;  /* 0x0000000c290e7209 */ /* 0x000fe20007810000 */
[--C-:B------:R-:W-:Y:S01]  /*3040*/  FFMA.FTZ R59, R59, UR10, -R26.reuse ;  /* 0x0000000a3b3b7c23 */ /* 0x100fe2000801081a */
[----:B------:R-:W-:Y:S01]  /*3050*/  ISETP.GT.AND P4, PT, R5, 0x30, PT ;  /* 0x000000300500780c */ /* 0x000fe20003f84270 */
[--C-:B------:R-:W-:Y:S01]  /*3060*/  FFMA.FTZ R155, R62, UR10, -R26.reuse ;  /* 0x0000000a3e9b7c23 */ /* 0x100fe2000801081a */
[----:B------:R-:W-:Y:S01]  /*3070*/  FSEL R45, R45, -INF , P3 ;  /* 0xff8000002d2d7808 */ /* 0x000fe20001800000 */
[--C-:B------:R-:W-:Y:S01]  /*3080*/  FFMA.FTZ R157, R66, UR10, -R26.reuse ;  /* 0x0000000a429d7c23 */ /* 0x100fe2000801081a */
[----:B------:R-:W-:Y:S01]  /*3090*/  FMNMX.FTZ R14, R15, R14, !PT ;  /* 0x0000000e0f0e7209 */ /* 0x000fe20007810000 */
[----:B------:R-:W5:Y:S01]  /*30a0*/  MUFU.EX2 R10, R35 ;  /* 0x00000023000a7308 */ /* 0x000f620000000800 */
[----:B------:R-:W-:Y:S01]  /*30b0*/  ISETP.GT.AND P3, PT, R5, 0x31, PT ;  /* 0x000000310500780c */ /* 0x000fe20003f64270 */
[--C-:B------:R-:W-:Y:S01]  /*30c0*/  FFMA.FTZ R42, R67, UR10, -R26.reuse ;  /* 0x0000000a432a7c23 */ /* 0x100fe2000801081a */
[----:B------:R-:W-:Y:S01]  /*30d0*/  FSEL R21, R48, -INF , P4 ;  /* 0xff80000030157808 */ /* 0x000fe20002000000 */
[--C-:B------:R-:W-:Y:S01]  /*30e0*/  FFMA.FTZ R159, R70, UR10, -R26.reuse ;  /* 0x0000000a469f7c23 */ /* 0x100fe2000801081a */
[----:B------:R-:W-:Y:S01]  /*30f0*/  FMNMX.FTZ R14, R45, R14, !PT ;  /* 0x0000000e2d0e7209 */ /* 0x000fe20007810000 */
[--C-:B------:R-:W-:Y:S01]  /*3100*/  FFMA.FTZ R44, R71, UR10, -R26.reuse ;  /* 0x0000000a472c7c23 */ /* 0x100fe2000801081a */
[----:B------:R-:W-:Y:S01]  /*3110*/  ISETP.GT.AND P4, PT, R5, 0x38, PT ;  /* 0x000000380500780c */ /* 0x000fe20003f84270 */
[----:B------:R-:W0:Y:S01]  /*3120*/  MUFU.EX2 R179, R179 ;  /* 0x000000b300b37308 */ /* 0x000e220000000800 */
[----:B------:R-:W-:Y:S01]  /*3130*/  FSEL R49, R49, -INF , P3 ;  /* 0xff80000031317808 */ /* 0x000fe20001800000 */
[--C-:B------:R-:W-:Y:S01]  /*3140*/  FFMA.FTZ R161, R74, UR10, -R26.reuse ;  /* 0x0000000a4aa17c23 */ /* 0x100fe2000801081a */
[----:B------:R-:W-:Y:S01]  /*3150*/  FMNMX.FTZ R14, R21, R14, !PT ;  /* 0x0000000e150e7209 */ /* 0x000fe20007810000 */
[--C-:B------:R-:W-:Y:S01]  /*3160*/  FFMA.FTZ R163, R78, UR10, -R26.reuse ;  /* 0x0000000a4ea37c23 */ /* 0x100fe2000801081a */
[----:B------:R-:W-:Y:S01]  /*3170*/  ISETP.GT.AND P3, PT, R5, 0x39, PT ;  /* 0x000000390500780c */ /* 0x000fe20003f64270 */
[--C-:B------:R-:W-:Y:S01]  /*3180*/  FFMA.FTZ R48, R79, UR10, -R26.reuse ;  /* 0x0000000a4f307c23 */ /* 0x100fe2000801081a */
[----:B------:R-:W-:Y:S01]  /*3190*/  FSEL R52, R52, -INF , P4 ;  /* 0xff80000034347808 */ /* 0x000fe20002000000 */
[----:B------:R-:W0:Y:S01]  /*31a0*/  MUFU.EX2 R12, R39 ;  /* 0x00000027000c7308 */ /* 0x000e220000000800 */
[----:B------:R-:W-:Y:S01]  /*31b0*/  FMNMX.FTZ R7, R49, R14, !PT ;  /* 0x0000000e31077209 */ /* 0x000fe20007810000 */
[--C-:B------:R-:W-:Y:S01]  /*31c0*/  FFMA.FTZ R165, R82, UR10, -R26.reuse ;  /* 0x0000000a52a57c23 */ /* 0x100fe2000801081a */
[----:B------:R-:W-:Y:S01]  /*31d0*/  ISETP.GT.AND P4, PT, R5, 0x40, PT ;  /* 0x000000400500780c */ /* 0x000fe20003f84270 */
[--C-:B------:R-:W-:Y:S01]  /*31e0*/  FFMA.FTZ R83, R83, UR10, -R26.reuse ;  /* 0x0000000a53537c23 */ /* 0x100fe2000801081a */
[----:B------:R-:W-:Y:S01]  /*31f0*/  FSEL R53, R53, -INF , P3 ;  /* 0xff80000035357808 */ /* 0x000fe20001800000 */
[----:B------:R-:W-:Y:S01]  /*3200*/  FFMA.FTZ R167, R86, UR10, -R26 ;  /* 0x0000000a56a77c23 */ /* 0x000fe2000801081a */
[----:B------:R-:W-:Y:S01]  /*3210*/  FMNMX.FTZ R20, R52, R7, !PT ;  /* 0x0000000734147209 */ /* 0x000fe20007810000 */
[----:B------:R-:W-:Y:S01]  /*3220*/  MUFU.EX2 R173, R173 ;  /* 0x000000ad00ad7308 */ /* 0x000fe20000000800 */
[----:B------:R-:W-:-:S02]  /*3230*/  ISETP.GT.AND P3, PT, R5, 0x41, PT ;  /* 0x000000410500780c */ /* 0x000fc40003f64270 */
[----:B------:R-:W-:Y:S02]  /*3240*/  CS2R R94, SRZ ;  /* 0x00000000005e7805 */ /* 0x000fe4000001ff00 */
[----:B------:R-:W-:Y:S02]  /*3250*/  FSEL R56, R56, -INF , P4 ;  /* 0xff80000038387808 */ /* 0x000fe40002000000 */
[----:B------:R-:W-:Y:S02]  /*3260*/  CS2R R92, SRZ ;  /* 0x00000000005c7805 */ /* 0x000fe4000001ff00 */
[----:B------:R-:W-:Y:S02]  /*3270*/  FMNMX.FTZ R7, R53, R20, !PT ;  /* 0x0000001435077209 */ /* 0x000fe40007810000 */
[----:B------:R-:W-:Y:S02]  /*3280*/  CS2R R90, SRZ ;  /* 0x00000000005a7805 */ /* 0x000fe4000001ff00 */
[----:B------:R-:W-:Y:S01]  /*3290*/  ISETP.GT.AND P4, PT, R5, 0x48, PT ;  /* 0x000000480500780c */ /* 0x000fe20003f84270 */
[----:B------:R-:W-:Y:S01]  /*32a0*/  MUFU.EX2 R14, R43 ;  /* 0x0000002b000e7308 */ /* 0x000fe20000000800 */
[----:B------:R-:W-:-:S02]  /*32b0*/  FSEL R57, R57, -INF , P3 ;  /* 0xff80000039397808 */ /* 0x000fc40001800000 */
[----:B------:R-:W-:Y:S02]  /*32c0*/  CS2R R88, SRZ ;  /* 0x0000000000587805 */ /* 0x000fe4000001ff00 */
[----:B------:R-:W-:Y:S02]  /*32d0*/  FMNMX.FTZ R20, R56, R7, !PT ;  /* 0x0000000738147209 */ /* 0x000fe40007810000 */
[----:B------:R-:W-:Y:S02]  /*32e0*/  ISETP.GT.AND P3, PT, R5, 0x49, PT ;  /* 0x000000490500780c */ /* 0x000fe40003f64270 */
[----:B------:R-:W-:Y:S01]  /*32f0*/  FSEL R60, R60, -INF , P4 ;  /* 0xff8000003c3c7808 */ /* 0x000fe20002000000 */
[----:B------:R-:W-:Y:S01]  /*3300*/  MUFU.EX2 R175, R175 ;  /* 0x000000af00af7308 */ /* 0x000fe20000000800 */
[----:B------:R-:W-:Y:S02]  /*3310*/  FMNMX.FTZ R7, R57, R20, !PT ;  /* 0x0000001439077209 */ /* 0x000fe40007810000 */
[----:B------:R-:W-:-:S02]  /*3320*/  ISETP.GT.AND P4, PT, R5, 0x50, PT ;  /* 0x000000500500780c */ /* 0x000fc40003f84270 */
[----:B------:R-:W-:Y:S02]  /*3330*/  FSEL R61, R61, -INF , P3 ;  /* 0xff8000003d3d7808 */ /* 0x000fe40001800000 */
[----:B------:R-:W-:Y:S01]  /*3340*/  FMNMX.FTZ R24, R60, R7, !PT ;  /* 0x000000073c187209 */ /* 0x000fe20007810000 */
[----:B------:R-:W-:Y:S01]  /*3350*/  MUFU.EX2 R20, R47 ;  /* 0x0000002f00147308 */ /* 0x000fe20000000800 */
[----:B------:R-:W-:Y:S02]  /*3360*/  ISETP.GT.AND P3, PT, R5, 0x51, PT ;  /* 0x000000510500780c */ /* 0x000fe40003f64270 */
[----:B------:R-:W-:Y:S02]  /*3370*/  FSEL R64, R64, -INF , P4 ;  /* 0xff80000040407808 */ /* 0x000fe40002000000 */
[----:B------:R-:W-:Y:S02]  /*3380*/  FMNMX.FTZ R7, R61, R24, !PT ;  /* 0x000000183d077209 */ /* 0x000fe40007810000 */
[----:B------:R-:W-:Y:S01]  /*3390*/  ISETP.GT.AND P4, PT, R5, 0x58, PT ;  /* 0x000000580500780c */ /* 0x000fe20003f84270 */
[----:B------:R-:W-:Y:S01]  /*33a0*/  MUFU.EX2 R169, R169 ;  /* 0x000000a900a97308 */ /* 0x000fe20000000800 */
[----:B------:R-:W-:-:S02]  /*33b0*/  FSEL R65, R65, -INF , P3 ;  /* 0xff80000041417808 */ /* 0x000fc40001800000 */
[----:B------:R-:W-:Y:S02]  /*33c0*/  FMNMX.FTZ R24, R64, R7, !PT ;  /* 0x0000000740187209 */ /* 0x000fe40007810000 */
[----:B------:R-:W-:Y:S02]  /*33d0*/  ISETP.GT.AND P3, PT, R5, 0x59, PT ;  /* 0x000000590500780c */ /* 0x000fe40003f64270 */
[----:B------:R-:W-:Y:S01]  /*33e0*/  FSEL R68, R68, -INF , P4 ;  /* 0xff80000044447808 */ /* 0x000fe20002000000 */
[----:B------:R-:W-:Y:S01]  /*33f0*/  MUFU.EX2 R171, R171 ;  /* 0x000000ab00ab7308 */ /* 0x000fe20000000800 */
[----:B------:R-:W-:Y:S02]  /*3400*/  FMNMX.FTZ R7, R65, R24, !PT ;  /* 0x0000001841077209 */ /* 0x000fe40007810000 */
[----:B------:R-:W-:Y:S02]  /*3410*/  ISETP.GT.AND P4, PT, R5, 0x60, PT ;  /* 0x000000600500780c */ /* 0x000fe40003f84270 */
[----:B------:R-:W-:-:S02]  /*3420*/  FSEL R69, R69, -INF , P3 ;  /* 0xff80000045457808 */ /* 0x000fc40001800000 */
        /* <DEDUP_REMOVED lines=28> */
[----:B------:R-:W-:Y:S02]  /*35f0*/  FSEL R85, R85, -INF , P3 ;  /* 0xff80000055557808 */ /* 0x000fe40001800000 */
[----:B------:R-:W-:-:S03]  /*3600*/  FMNMX.FTZ R40, R84, R5, !PT ;  /* 0x0000000554287209 */ /* 0x000fc60007810000 */
[----:B------:R-:W-:Y:S01]  /*3610*/  MUFU.EX2 R38, R59 ;  /* 0x0000003b00267308 */ /* 0x000fe20000000800 */
[----:B------:R-:W-:Y:S01]  /*3620*/  FMNMX.FTZ R5, R85, R40, !PT ;  /* 0x0000002855057209 */ /* 0x000fe20007810000 */
[----:B------:R-:W-:-:S04]  /*3630*/  FFMA.FTZ R40, R63, UR10, -R26 ;  /* 0x0000000a3f287c23 */ /* 0x000fc8000801081a */
[----:B------:R-:W1:Y:S02]  /*3640*/  SHFL.BFLY PT, R46, R5, 0x2, 0x1f ;  /* 0x0c401f00052e7f89 */ /* 0x000e6400000e0000 */
[----:B------:R-:W-:Y:S08]  /*3650*/  MUFU.EX2 R40, R40 ;  /* 0x0000002800287308 */ /* 0x000ff00000000800 */
[----:B------:R-:W-:Y:S08]  /*3660*/  MUFU.EX2 R159, R159 ;  /* 0x0000009f009f7308 */ /* 0x000ff00000000800 */
[----:B------:R-:W-:Y:S01]  /*3670*/  MUFU.EX2 R44, R44 ;  /* 0x0000002c002c7308 */ /* 0x000fe20000000800 */
[----:B-1----:R-:W-:Y:S01]  /*3680*/  FMNMX.FTZ R9, R5, R46, !PT ;  /* 0x0000002e05097209 */ /* 0x002fe20007810000 */
[----:B------:R-:W-:-:S06]  /*3690*/  FFMA.FTZ R46, R75, UR10, -R26 ;  /* 0x0000000a4b2e7c23 */ /* 0x000fcc000801081a */
[----:B------:R-:W-:Y:S01]  /*36a0*/  MUFU.EX2 R161, R161 ;  /* 0x000000a100a17308 */ /* 0x000fe20000000800 */
[----:B------:R-:W-:Y:S01]  /*36b0*/  FFMA.FTZ R26, R87, UR10, -R26 ;  /* 0x0000000a571a7c23 */ /* 0x000fe2000801081a */
[----:B------:R-:W1:Y:S06]  /*36c0*/  SHFL.BFLY PT, R50, R9, 0x1, 0x1f ;  /* 0x0c201f0009327f89 */ /* 0x000e6c00000e0000 */
[----:B------:R-:W-:Y:S08]  /*36d0*/  MUFU.EX2 R46, R46 ;  /* 0x0000002e002e7308 */ /* 0x000ff00000000800 */
[----:B------:R-:W-:Y:S08]  /*36e0*/  MUFU.EX2 R163, R163 ;  /* 0x000000a300a37308 */ /* 0x000ff00000000800 */
[----:B------:R-:W-:Y:S01]  /*36f0*/  MUFU.EX2 R48, R48 ;  /* 0x0000003000307308 */ /* 0x000fe20000000800 */
[----:B-1----:R-:W-:-:S04]  /*3700*/  FMNMX.FTZ R7, R9, R50, !PT ;  /* 0x0000003209077209 */ /* 0x002fc80007810000 */
[C---:B------:R-:W-:Y:S01]  /*3710*/  FSETP.NEU.FTZ.AND P3, PT, R7.reuse, -INF , PT ;  /* 0xff8000000700780b */ /* 0x040fe20003f7d000 */
[----:B------:R-:W-:Y:S02]  /*3720*/  FMUL.FTZ R5, R7, UR10 ;  /* 0x0000000a07057c20 */ /* 0x000fe40008410000 */
[----:B------:R-:W-:Y:S03]  /*3730*/  MUFU.EX2 R165, R165 ;  /* 0x000000a500a57308 */ /* 0x000fe60000000800 */
[----:B------:R-:W-:Y:S02]  /*3740*/  FSEL R54, R5, RZ, P3 ;  /* 0x000000ff05367208 */ /* 0x000fe40001800000 */
[----:B------:R-:W-:-:S03]  /*3750*/  PLOP3.LUT P3, PT, PT, PT, UP1, 0x80, 0x0 ;  /* 0x000000000000781c */ /* 0x000fc60003f6f018 */
[----:B------:R-:W-:Y:S01]  /*3760*/  MUFU.EX2 R50, R83 ;  /* 0x0000005300327308 */ /* 0x000fe20000000800 */
[--C-:B------:R-:W-:Y:S01]  /*3770*/  FFMA.FTZ R180, R3, UR10, -R54.reuse ;  /* 0x0000000a03b47c23 */ /* 0x100fe20008010836 */
[--C-:B------:R-:W-:Y:S01]  /*3780*/  FFMA.FTZ R3, R30, UR10, -R54.reuse ;  /* 0x0000000a1e037c23 */ /* 0x100fe20008010836 */
[----:B------:R-:W-:Y:S01]  /*3790*/  FFMA.FTZ R182, R28, UR10, -R54 ;  /* 0x0000000a1cb67c23 */ /* 0x000fe20008010836 */
[----:B------:R-:W-:Y:S01]  /*37a0*/  FADD.FTZ R28, R181, R6 ;  /* 0x00000006b51c7221 */ /* 0x000fe20000010000 */
[--C-:B------:R-:W-:Y:S01]  /*37b0*/  FFMA.FTZ R172, R13, UR10, -R54.reuse ;  /* 0x0000000a0dac7c23 */ /* 0x100fe20008010836 */
[--C-:B------:R-:W-:Y:S01]  /*37c0*/  FFMA.FTZ R5, R29, UR10, -R54.reuse ;  /* 0x0000000a1d057c23 */ /* 0x100fe20008010836 */
[----:B------:R-:W-:Y:S01]  /*37d0*/  FFMA.FTZ R176, R32, UR10, -R54 ;  /* 0x0000000a20b07c23 */ /* 0x000fe20008010836 */
[----:B------:R-:W-:Y:S01]  /*37e0*/  MUFU.EX2 R180, R180 ;  /* 0x000000b400b47308 */ /* 0x000fe20000000800 */
[----:B--2---:R-:W-:Y:S01]  /*37f0*/  FADD.FTZ R13, R183, R28 ;  /* 0x0000001cb70d7221 */ /* 0x004fe20000010000 */
[--C-:B------:R-:W-:Y:S01]  /*3800*/  FFMA.FTZ R9, R33, UR10, -R54.reuse ;  /* 0x0000000a21097c23 */ /* 0x100fe20008010836 */
[--C-:B------:R-:W-:Y:S01]  /*3810*/  FFMA.FTZ R178, R36, UR10, -R54.reuse ;  /* 0x0000000a24b27c23 */ /* 0x100fe20008010836 */
[--C-:B------:R-:W-:Y:S01]  /*3820*/  FFMA.FTZ R11, R37, UR10, -R54.reuse ;  /* 0x0000000a250b7c23 */ /* 0x100fe20008010836 */
[----:B---3--:R-:W-:Y:S01]  /*3830*/  FADD.FTZ R28, R8, R13 ;  /* 0x0000000d081c7221 */ /* 0x008fe20000010000 */
[--C-:B------:R-:W-:Y:S01]  /*3840*/  FFMA.FTZ R41, R41, UR10, -R54.reuse ;  /* 0x0000000a29297c23 */ /* 0x100fe20008010836 */
[----:B------:R-:W-:Y:S01]  /*3850*/  FFMA.FTZ R15, R15, UR10, -R54 ;  /* 0x0000000a0f0f7c23 */ /* 0x000fe20008010836 */
[----:B------:R-:W1:Y:S01]  /*3860*/  MUFU.EX2 R3, R3 ;  /* 0x0000000300037308 */ /* 0x000e620000000800 */
[----:B----4-:R-:W-:Y:S01]  /*3870*/  FADD.FTZ R13, R177, R28 ;  /* 0x0000001cb10d7221 */ /* 0x010fe20000010000 */
[--C-:B------:R-:W-:Y:S01]  /*3880*/  FFMA.FTZ R45, R45, UR10, -R54.reuse ;  /* 0x0000000a2d2d7c23 */ /* 0x100fe20008010836 */
[--C-:B------:R-:W-:Y:S01]  /*3890*/  FFMA.FTZ R21, R21, UR10, -R54.reuse ;  /* 0x0000000a15157c23 */ /* 0x100fe20008010836 */
[--C-:B------:R-:W-:Y:S01]  /*38a0*/  FFMA.FTZ R49, R49, UR10, -R54.reuse ;  /* 0x0000000a31317c23 */ /* 0x100fe20008010836 */
[----:B-----5:R-:W-:Y:S01]  /*38b0*/  FADD.FTZ R28, R10, R13 ;  /* 0x0000000d0a1c7221 */ /* 0x020fe20000010000 */
        /* <DEDUP_REMOVED lines=21> */
[----:B------:R-:W-:Y:S01]  /*3a10*/  F2FP.BF16.F32.PACK_AB R181, R6, R181 ;  /* 0x000000b506b5723e */ /* 0x000fe200000010ff */
[--C-:B------:R-:W-:Y:S01]  /*3a20*/  FFMA.FTZ R73, R73, UR10, -R54.reuse ;  /* 0x0000000a49497c23 */ /* 0x100fe20008010836 */
[--C-:B------:R-:W-:Y:S01]  /*3a30*/  FFMA.FTZ R76, R76, UR10, -R54.reuse ;  /* 0x0000000a4c4c7c23 */ /* 0x100fe20008010836 */
[----:B------:R-:W-:Y:S01]  /*3a40*/  FADD.FTZ R30, R20, R25 ;  /* 0x00000019141e7221 */ /* 0x000fe20000010000 */
[----:B------:R-:W-:Y:S01]  /*3a50*/  FFMA.FTZ R77, R77, UR10, -R54 ;  /* 0x0000000a4d4d7c23 */ /* 0x000fe20008010836 */
[----:B------:R-:W2:Y:S01]  /*3a60*/  MUFU.EX2 R9, R9 ;  /* 0x0000000900097308 */ /* 0x000ea20000000800 */
[----:B0-----:R-:W-:Y:S01]  /*3a70*/  FADD.FTZ R13, R5, R28 ;  /* 0x0000001c050d7221 */ /* 0x001fe20000010000 */
[----:B------:R-:W-:Y:S01]  /*3a80*/  FADD.FTZ R25, R169, R30 ;  /* 0x0000001ea9197221 */ /* 0x000fe20000010000 */
[--C-:B------:R-:W-:Y:S01]  /*3a90*/  FFMA.FTZ R80, R80, UR10, -R54.reuse ;  /* 0x0000000a50507c23 */ /* 0x100fe20008010836 */
[--C-:B------:R-:W-:Y:S01]  /*3aa0*/  FFMA.FTZ R81, R81, UR10, -R54.reuse ;  /* 0x0000000a51517c23 */ /* 0x100fe20008010836 */
[--C-:B------:R-:W-:Y:S01]  /*3ab0*/  FFMA.FTZ R84, R84, UR10, -R54.reuse ;  /* 0x0000000a54547c23 */ /* 0x100fe20008010836 */
[----:B------:R-:W-:Y:S01]  /*3ac0*/  FADD.FTZ R30, R24, R25 ;  /* 0x00000019181e7221 */ /* 0x000fe20000010000 */
[----:B------:R-:W-:Y:S01]  /*3ad0*/  FFMA.FTZ R54, R85, UR10, -R54 ;  /* 0x0000000a55367c23 */ /* 0x000fe20008010836 */
[----:B------:R-:W0:Y:S01]  /*3ae0*/  MUFU.EX2 R178, R178 ;  /* 0x000000b200b27308 */ /* 0x000e220000000800 */
[----:B-1----:R-:W-:Y:S01]  /*3af0*/  FADD.FTZ R28, R176, R13 ;  /* 0x0000000db01c7221 */ /* 0x002fe20000010000 */
[----:B------:R-:W-:-:S02]  /*3b00*/  F2FP.BF16.F32.PACK_AB R182, R5, R182 ;  /* 0x000000b605b6723e */ /* 0x000fc400000010ff */
[----:B------:R-:W-:Y:S02]  /*3b10*/  F2FP.BF16.F32.PACK_AB R180, R3, R180 ;  /* 0x000000b403b4723e */ /* 0x000fe400000010ff */
[----:B------:R-:W-:Y:S02]  /*3b20*/  F2FP.BF16.F32.PACK_AB R183, R8, R183 ;  /* 0x000000b708b7723e */ /* 0x000fe400000010ff */
[----:B------:R-:W1:Y:S01]  /*3b30*/  MUFU.EX2 R11, R11 ;  /* 0x0000000b000b7308 */ /* 0x000e620000000800 */
[----:B--2---:R-:W-:Y:S01]  /*3b40*/  FADD.FTZ R13, R9, R28 ;  /* 0x0000001c090d7221 */ /* 0x004fe20000010000 */
[----:B------:R-:W-:Y:S02]  /*3b50*/  F2FP.BF16.F32.PACK_AB R177, R10, R177 ;  /* 0x000000b10ab1723e */ /* 0x000fe400000010ff */
[----:B------:R-:W-:Y:S02]  /*3b60*/  F2FP.BF16.F32.PACK_AB R179, R12, R179 ;  /* 0x000000b30cb3723e */ /* 0x000fe400000010ff */
[----:B------:R-:W-:-:S02]  /*3b70*/  F2FP.BF16.F32.PACK_AB R173, R14, R173 ;  /* 0x000000ad0ead723e */ /* 0x000fc400000010ff */
[----:B------:R-:W2:Y:S01]  /*3b80*/  MUFU.EX2 R172, R172 ;  /* 0x000000ac00ac7308 */ /* 0x000ea20000000800 */
[----:B0-----:R-:W-:Y:S01]  /*3b90*/  FADD.FTZ R28, R178, R13 ;  /* 0x0000000db21c7221 */ /* 0x001fe20000010000 */
[----:B------:R-:W-:Y:S02]  /*3ba0*/  F2FP.BF16.F32.PACK_AB R175, R20, R175 ;  /* 0x000000af14af723e */ /* 0x000fe400000010ff */
[----:B------:R-:W-:Y:S02]  /*3bb0*/  F2FP.BF16.F32.PACK_AB R169, R24, R169 ;  /* 0x000000a918a9723e */ /* 0x000fe400000010ff */
[----:B------:R-:W-:Y:S02]  /*3bc0*/  F2FP.BF16.F32.PACK_AB R176, R9, R176 ;  /* 0x000000b009b0723e */ /* 0x000fe400000010ff */
[----:B------:R-:W0:Y:S01]  /*3bd0*/  MUFU.EX2 R41, R41 ;  /* 0x0000002900297308 */ /* 0x000e220000000800 */
[C---:B-1----:R-:W-:Y:S01]  /*3be0*/  FADD.FTZ R13, R11.reuse, R28 ;  /* 0x0000001c0b0d7221 */ /* 0x042fe20000010000 */
[----:B------:R-:W-:-:S06]  /*3bf0*/  F2FP.BF16.F32.PACK_AB R178, R11, R178 ;  /* 0x000000b20bb2723e */ /* 0x000fcc00000010ff */
[----:B------:R-:W1:Y:S01]  /*3c00*/  MUFU.EX2 R15, R15 ;  /* 0x0000000f000f7308 */ /* 0x000e620000000800 */
[----:B--2---:R-:W-:Y:S01]  /*3c10*/  FADD.FTZ R28, R172, R13 ;  /* 0x0000000dac1c7221 */ /* 0x004fe20000010000 */
[----:B------:R-:W-:Y:S01]  /*3c20*/  FADD.FTZ R13, R171, R30 ;  /* 0x0000001eab0d7221 */ /* 0x000fe20000010000 */
[----:B------:R-:W-:-:S03]  /*3c30*/  F2FP.BF16.F32.PACK_AB R171, R34, R171 ;  /* 0x000000ab22ab723e */ /* 0x000fc600000010ff */
[----:B------:R-:W-:Y:S02]  /*3c40*/  FADD.FTZ R0, R34, R13 ;  /* 0x0000000d22007221 */ /* 0x000fe40000010000 */
[----:B------:R-:W2:Y:S01]  /*3c50*/  MUFU.EX2 R174, R45 ;  /* 0x0000002d00ae7308 */ /* 0x000ea20000000800 */
[----:B0-----:R-:W-:Y:S01]  /*3c60*/  FADD.FTZ R28, R41, R28 ;  /* 0x0000001c291c7221 */ /* 0x001fe20000010000 */
[----:B------:R-:W-:Y:S01]  /*3c70*/  FADD.FTZ R25, R153, R0 ;  /* 0x0000000099197221 */ /* 0x000fe20000010000 */
[----:B------:R-:W-:Y:S02]  /*3c80*/  F2FP.BF16.F32.PACK_AB R153, R38, R153 ;  /* 0x000000992699723e */ /* 0x000fe400000010ff */
[----:B------:R-:W-:-:S03]  /*3c90*/  F2FP.BF16.F32.PACK_AB R172, R41, R172 ;  /* 0x000000ac29ac723e */ /* 0x000fc600000010ff */
        /* <DEDUP_REMOVED lines=10> */
[C---:B------:R-:W-:Y:S01]  /*3d40*/  F2FP.BF16.F32.PACK_AB R157, R42.reuse, R157 ;  /* 0x0000009d2a9d723e */ /* 0x040fe200000010ff */
[----:B------:R-:W2:Y:S01]  /*3d50*/  MUFU.EX2 R52, R52 ;  /* 0x0000003400347308 */ /* 0x000ea20000000800 */
[----:B0-----:R-:W-:Y:S01]  /*3d60*/  FADD.FTZ R13, R21, R0 ;  /* 0x00000000150d7221 */ /* 0x001fe20000010000 */
[----:B------:R-:W-:-:S04]  /*3d70*/  FADD.FTZ R28, R42, R25 ;  /* 0x000000192a1c7221 */ /* 0x000fc80000010000 */
[----:B------:R-:W-:Y:S01]  /*3d80*/  FADD.FTZ R25, R159, R28 ;  /* 0x0000001c9f197221 */ /* 0x000fe20000010000 */
[----:B------:R-:W-:Y:S01]  /*3d90*/  F2FP.BF16.F32.PACK_AB R159, R44, R159 ;  /* 0x0000009f2c9f723e */ /* 0x000fe200000010ff */
[----:B------:R-:W0:Y:S01]  /*3da0*/  MUFU.EX2 R53, R53 ;  /* 0x0000003500357308 */ /* 0x000e220000000800 */
[----:B-1----:R-:W-:Y:S01]  /*3db0*/  FADD.FTZ R13, R168, R13 ;  /* 0x0000000da80d7221 */ /* 0x002fe20000010000 */
[----:B------:R-:W-:Y:S01]  /*3dc0*/  FADD.FTZ R6, R44, R25 ;  /* 0x000000192c067221 */ /* 0x000fe20000010000 */
[----:B------:R-:W-:-:S03]  /*3dd0*/  F2FP.BF16.F32.PACK_AB R168, R168, R21 ;  /* 0x00000015a8a8723e */ /* 0x000fc600000010ff */
[----:B------:R-:W-:Y:S01]  /*3de0*/  FADD.FTZ R25, R161, R6 ;  /* 0x00000006a1197221 */ /* 0x000fe20000010000 */
[----:B------:R-:W-:Y:S01]  /*3df0*/  F2FP.BF16.F32.PACK_AB R161, R46, R161 ;  /* 0x000000a12ea1723e */ /* 0x000fe200000010ff */
[----:B------:R-:W1:Y:S01]  /*3e00*/  MUFU.EX2 R56, R56 ;  /* 0x0000003800387308 */ /* 0x000e620000000800 */
[----:B--2---:R-:W-:Y:S01]  /*3e10*/  FADD.FTZ R0, R52, R13 ;  /* 0x0000000d34007221 */ /* 0x004fe20000010000 */
[----:B------:R-:W-:-:S04]  /*3e20*/  FADD.FTZ R6, R46, R25 ;  /* 0x000000192e067221 */ /* 0x000fc80000010000 */
[----:B------:R-:W-:Y:S01]  /*3e30*/  FADD.FTZ R25, R163, R6 ;  /* 0x00000006a3197221 */ /* 0x000fe20000010000 */
[C---:B------:R-:W-:Y:S01]  /*3e40*/  F2FP.BF16.F32.PACK_AB R163, R48.reuse, R163 ;  /* 0x000000a330a3723e */ /* 0x040fe200000010ff */
[----:B------:R-:W2:Y:S01]  /*3e50*/  MUFU.EX2 R57, R57 ;  /* 0x0000003900397308 */ /* 0x000ea20000000800 */
[C---:B0-----:R-:W-:Y:S01]  /*3e60*/  FADD.FTZ R13, R53.reuse, R0 ;  /* 0x00000000350d7221 */ /* 0x041fe20000010000 */
[----:B------:R-:W-:Y:S01]  /*3e70*/  FADD.FTZ R6, R48, R25 ;  /* 0x0000001930067221 */ /* 0x000fe20000010000 */
[----:B------:R-:W-:-:S03]  /*3e80*/  F2FP.BF16.F32.PACK_AB R170, R53, R52 ;  /* 0x0000003435aa723e */ /* 0x000fc600000010ff */
[----:B------:R-:W-:Y:S01]  /*3e90*/  FADD.FTZ R25, R165, R6 ;  /* 0x00000006a5197221 */ /* 0x000fe20000010000 */
[----:B------:R-:W-:Y:S01]  /*3ea0*/  F2FP.BF16.F32.PACK_AB R165, R50, R165 ;  /* 0x000000a532a5723e */ /* 0x000fe200000010ff */
        /* <DEDUP_REMOVED lines=41> */
[----:B------:R-:W-:Y:S02]  /*4140*/  F2FP.BF16.F32.PACK_AB R167, R26, R167 ;  /* 0x000000a71aa7723e */ /* 0x000fe400000010ff */
[C---:B0-----:R-:W-:Y:S01]  /*4150*/  FADD.FTZ R3, R5.reuse, R6 ;  /* 0x0000000605037221 */ /* 0x041fe20000010000 */
[----:B------:R-:W-:Y:S01]  /*4160*/  F2FP.BF16.F32.PACK_AB R166, R5, R84 ;  /* 0x0000005405a6723e */ /* 0x000fe200000010ff */
[----:B------:R-:W-:Y:S06]  /*4170*/  @!P3 BRA `(.L_x_8551) ;  /* 0x000000280060b947 */ /* 0x000fec0003800000 */
[----:B------:R-:W-:Y:S01]  /*4180*/  IMAD.MOV.U32 R6, RZ, RZ, R4 ;  /* 0x000000ffff067224 */ /* 0x000fe200078e0004 */
[----:B------:R-:W-:Y:S01]  /*4190*/  UMOV UR59, UR47 ;  /* 0x0000002f003b7c82 */ /* 0x000fe20008000000 */
[----:B------:R-:W-:Y:S01]  /*41a0*/  IMAD.MOV.U32 R5, RZ, RZ, R7 ;  /* 0x000000ffff057224 */ /* 0x000fe200078e0007 */
[----:B------:R-:W-:Y:S01]  /*41b0*/  UMOV UR57, UR46 ;  /* 0x0000002e00397c82 */ /* 0x000fe20008000000 */
[----:B------:R-:W-:Y:S01]  /*41c0*/  IMAD.MOV.U32 R151, RZ, RZ, RZ ;  /* 0x000000ffff977224 */ /* 0x000fe200078e00ff */
[----:B------:R-:W-:-:S06]  /*41d0*/  ULDC UR55, c[0x0][0x988] ;  /* 0x0002620000377ab9 */ /* 0x000fcc0000000800 */
.L_x_8560:
        /* <DEDUP_REMOVED lines=9> */
.L_x_8553:
[----:B------:R-:W-:Y:S01]  /*4270*/  ULEA UR6, UR46, UR41, 0x3 ;  /* 0x000000292e067291 */ /* 0x000fe2000f8e183f */
[----:B------:R-:W-:-:S05]  /*4280*/  IMAD.U32 R4, RZ, RZ, UR47 ;  /* 0x0000002fff047e24 */ /* 0x000fca000f8e00ff */
[----:B------:R-:W-:-:S04]  /*4290*/  SHF.L.U32 R4, R4, 0x1f, RZ ;  /* 0x0000001f04047819 */ /* 0x000fc800000006ff */
[----:B------:R0:W1:Y:S01]  /*42a0*/  SYNCS.PHASECHK.TRANS64.TRYWAIT P3, [UR6+0x28830], R4 ;  /* 0x02883004ff0075a7 */ /* 0x0000620008060146 */
[----:B------:R-:W-:Y:S05]  /*42b0*/  @!P0 BRA `(.L_x_8554) ;  /* 0x0000000000048947 */ /* 0x000fea0003800000 */
[----:B------:R-:W-:Y:S01]  /*42c0*/  BPT.TRAP 0x1 ;  /* 0x000000040000795c */ /* 0x000fe20000300000 */
.L_x_8554:
[----:B-1----:R-:W-:Y:S05]  /*42d0*/  @P3 BRA `(.L_x_8552) ;  /* 0x0000000000083947 */ /* 0x002fea0003800000 */
[----:B------:R-:W1:Y:S02]  /*42e0*/  SYNCS.PHASECHK.TRANS64.TRYWAIT P3, [UR6+0x28830], R4 ;  /* 0x02883004ff0075a7 */ /* 0x000e640008060146 */
[----:B-1----:R-:W-:Y:S05]  /*42f0*/  @!P3 BRA `(.L_x_8555) ;  /* 0x000000ec00acb947 */ /* 0x002fea0003800000 */
.L_x_8552:
        /* <DEDUP_REMOVED lines=47> */
.L_x_8557:
[----:B------:R-:W-:Y:S01]  /*45f0*/  ULEA UR6, UR57, UR41, 0x3 ;  /* 0x0000002939067291 */ /* 0x000fe2000f8e183f */
[----:B------:R-:W-:-:S05]  /*4600*/  IMAD.U32 R4, RZ, RZ, UR59 ;  /* 0x0000003bff047e24 */ /* 0x000fca000f8e00ff */
[----:B------:R-:W-:-:S04]  /*4610*/  SHF.L.U32 R4, R4, 0x1f, RZ ;  /* 0x0000001f04047819 */ /* 0x000fc800000006ff */
[----:B------:R0:W1:Y:S01]  /*4620*/  SYNCS.PHASECHK.TRANS64.TRYWAIT P3, [UR6+0x28850], R4 ;  /* 0x02885004ff0075a7 */ /* 0x0000620008060146 */
[----:B------:R-:W-:Y:S05]  /*4630*/  @!P0 BRA `(.L_x_8558) ;  /* 0x0000000000048947 */ /* 0x000fea0003800000 */
[----:B------:R-:W-:Y:S01]  /*4640*/  BPT.TRAP 0x1 ;  /* 0x000000040000795c */ /* 0x000fe20000300000 */
.L_x_8558:
[----:B-1----:R-:W-:Y:S05]  /*4650*/  @P3 BRA `(.L_x_8556) ;  /* 0x0000000000083947 */ /* 0x002fea0003800000 */
[----:B------:R-:W1:Y:S02]  /*4660*/  SYNCS.PHASECHK.TRANS64.TRYWAIT P3, [UR6+0x28850], R4 ;  /* 0x02885004ff0075a7 */ /* 0x000e640008060146 */
[----:B-1----:R-:W-:Y:S05]  /*4670*/  @!P3 BRA `(.L_x_8559) ;  /* 0x000000e800e4b947 */ /* 0x002fea0003800000 */
.L_x_8556:
[----:B------:R-:W-:Y:S01]  /*4680*/  UIADD3 UR6, UR41, 0x400, URZ ;  /* 0x0000040029067890 */ /* 0x000fe2000fffe03f */
[----:B------:R-:W-:Y:S01]  /*4690*/  WARPGROUP.ARRIVE ;  /* 0x00000000000079c5 */ /* 0x000fe20000000000 */
[----:B------:R-:W-:Y:S01]  /*46a0*/  UMOV UR7, 0x40000040 ;  /* 0x4000004000077882 */ /* 0x000fe20000000000 */
[----:B------:R-:W-:Y:S01]  /*46b0*/  VIADD R10, R17, UR38 ;  /* 0x00000026110a7c36 */ /* 0x000fe20008000000 */
[----:B------:R-:W-:-:S03]  /*46c0*/  USHF.R.U32.HI UR6, URZ, 0x4, UR6 ;  /* 0x000000043f067899 */ /* 0x000fc60008011606 */
[----:B------:R-:W2:Y:S01]  /*46d0*/  S2R R220, SR_TID.X ;  /* 0x0000000000dc7919 */ /* 0x000ea20000002100 */
[----:B------:R-:W-:Y:S01]  /*46e0*/  UMOV UR10, UR55 ;  /* 0x00000037000a7c82 */ /* 0x000fe20008000000 */
[----:B------:R-:W-:Y:S02]  /*46f0*/  UISETP.GT.AND UP1, UPT, UR58, UR56, UPT ;  /* 0x000000383a00728c */ /* 0x000fe4000bf24270 */
[----:B------:R-:W-:Y:S01]  /*4700*/  ULOP3.LUT UR6, UR6, 0x3fff, URZ, 0xc0, !UPT ;  /* 0x00003fff06067892 */ /* 0x000fe2000f8ec03f */
[----:B------:R-:W-:-:S03]  /*4710*/  UMOV UR59, UR47 ;  /* 0x0000002f003b7c82 */ /* 0x000fc60008000000 */
[----:B------:R-:W-:-:S04]  /*4720*/  ULOP3.LUT UR6, UR6, 0x4000000, URZ, 0xfc, !UPT ;  /* 0x0400000006067892 */ /* 0x000fc8000f8efc3f */
[----:B------:R-:W-:-:S07]  /*4730*/  ULEA UR11, UR57, UR6, 0xb ;  /* 0x00000006390b7291 */ /* 0x000fce000f8e583f */
[----:B------:R-:W-:Y:S02]  /*4740*/  UMOV UR6, UR11 ;  /* 0x0000000b00067c82 */ /* 0x000fe40008000000 */
[----:B------:R-:W-:Y:S01]  /*4750*/  HGMMA.64x128x16.F32.BF16 R88, R180, gdesc[UR4].tnspB, R88, gsb0 ;  /* 0x41e00004b4587df0 */ /* 0x000fe20008001858 */
[----:B------:R-:W-:Y:S01]  /*4760*/  UIADD3 UR6, UR11, 0x80, URZ ;  /* 0x000000800b067890 */ /* 0x000fe2000fffe03f */
[----:B------:R-:W-:Y:S01]  /*4770*/  UMOV UR7, 0x40000040 ;  /* 0x4000004000077882 */ /* 0x000fe20000000000 */
[----:B--2---:R-:W-:Y:S01]  /*4780*/  SHF.R.U32.HI R220, RZ, 0x7, R220 ;  /* 0x00000007ffdc7819 */ /* 0x004fe200000116dc */
[----:B------:R-:W-:Y:S02]  /*4790*/  WARPGROUP.DEPBAR.LE gsb0, 0x0 ;  /* 0x00008000000079c5 */ /* 0x000fe40000010000 */
[----:B------:R-:W-:-:S06]  /*47a0*/  WARPGROUP.ARRIVE ;  /* 0x00000000000079c5 */ /* 0x000fcc0000000000 */
[----:B------:R-:W-:Y:S01]  /*47b0*/  HGMMA.64x128x16.F32.BF16 R88, R176, gdesc[UR4].tnspB, R88, gsb0 ;  /* 0x41e00004b0587df0 */ /* 0x000fe20008001858 */
[----:B------:R-:W-:Y:S01]  /*47c0*/  @UP0 ULDC UR6, c[0x0][0x44c] ;  /* 0x0001130000060ab9 */ /* 0x000fe20000000800 */
[----:B------:R-:W-:Y:S01]  /*47d0*/  UMOV UR7, 0x40000040 ;  /* 0x4000004000077882 */ /* 0x000fe20000000000 */
[----:B01----:R-:W-:Y:S01]  /*47e0*/  @P2 IMAD.HI.U32 R4, R10, UR6, RZ ;  /* 0x000000060a042c27 */ /* 0x003fe2000f8e00ff */
[----:B------:R-:W-:-:S04]  /*47f0*/  @UP0 ULDC UR6, c[0x0][0x450] ;  /* 0x0001140000060ab9 */ /* 0x000fc80000000800 */
[----:B------:R-:W-:Y:S01]  /*4800*/  @P2 SHF.R.U32.HI R10, RZ, UR6, R4 ;  /* 0x00000006ff0a2c19 */ /* 0x000fe20008011604 */
[----:B------:R-:W-:Y:S02]  /*4810*/  UMOV UR6, 0xffffff80 ;  /* 0xffffff8000067882 */ /* 0x000fe40000000000 */
[----:B------:R-:W-:Y:S02]  /*4820*/  UIMAD UR6, UR58, UR6, 0x1 ;  /* 0x000000013a0674a4 */ /* 0x000fe4000f8e0206 */
[----:B------:R-:W0:Y:S01]  /*4830*/  SHFL.IDX PT, R4, R10, 0x1, 0x1c1f ;  /* 0x003c1f000a047f89 */ /* 0x000e2200000e0000 */
[----:B------:R-:W-:-:S03]  /*4840*/  UIADD3 UR58, UR58, -0x1, URZ ;  /* 0xffffffff3a3a7890 */ /* 0x000fc6000fffe03f */
[----:B------:R-:W-:Y:S01]  /*4850*/  IMAD.U32 R9, RZ, RZ, UR6 ;  /* 0x00000006ff097e24 */ /* 0x000fe2000f8e00ff */
[----:B------:R-:W-:Y:S01]  /*4860*/  UIADD3 UR6, UR11, 0x100, URZ ;  /* 0x000001000b067890 */ /* 0x000fe2000fffe03f */
[----:B------:R-:W1:Y:S03]  /*4870*/  SHFL.IDX PT, R10, R10, RZ, 0x1c1f ;  /* 0x001c1fff0a0a7589 */ /* 0x000e6600000e0000 */
[----:B------:R-:W-:-:S05]  /*4880*/  IADD3 R9, R9, UR53, -R16 ;  /* 0x0000003509097c10 */ /* 0x000fca000fffe810 */
[----:B------:R-:W-:-:S04]  /*4890*/  VIADD R9, R9, -UR54 ;  /* 0x8000003609097c36 */ /* 0x000fc80008000000 */
[----:B0-----:R-:W-:-:S05]  /*48a0*/  IMAD.IADD R4, R9, 0x1, R4 ;  /* 0x0000000109047824 */ /* 0x001fca00078e0204 */
[C---:B------:R-:W-:Y:S01]  /*48b0*/  ISETP.GT.AND P3, PT, R4.reuse, RZ, PT ;  /* 0x000000ff0400720c */ /* 0x040fe20003f64270 */
[----:B-1----:R-:W-:Y:S01]  /*48c0*/  IMAD.IADD R9, R9, 0x1, R10 ;  /* 0x0000000109097824 */ /* 0x002fe200078e020a */
        /* <DEDUP_REMOVED lines=49> */
[----:B------:R-:W-:Y:S02]  /*4be0*/  WARPGROUP.DEPBAR.LE gsb0, 0x0 ;  /* 0x00008000000079c5 */ /* 0x000fe40000010000 */
[----:B------:R-:W-:Y:S01]  /*4bf0*/  WARPGROUP.ARRIVE ;  /* 0x00000000000079c5 */ /* 0x000fe20000000000 */
[----:B------:R-:W-:Y:S02]  /*4c00*/  FMNMX.FTZ R15, R55, R8, !PT ;  /* 0x00000008370f7209 */ /* 0x000fe40007810000 */
[----:B------:R-:W-:Y:S02]  /*4c10*/  ISETP.GT.AND P3, PT, R4, 0x48, PT ;  /* 0x000000480400780c */ /* 0x000fe40003f64270 */
[----:B------:R-:W-:Y:S01]  /*4c20*/  FSEL R59, R59, -INF , P4 ;  /* 0xff8000003b3b7808 */ /* 0x000fe20002000000 */
[----:B------:R-:W-:Y:S01]  /*4c30*/  HGMMA.64x128x16.F32.BF16 R88, R172, gdesc[UR4].tnspB, R88, gsb0 ;  /* 0x41e00004ac587df0 */ /* 0x000fe20008001858 */
        /* <DEDUP_REMOVED lines=46> */
[C---:B------:R-:W-:Y:S02]  /*4f20*/  ISETP.GT.AND P4, PT, R9.reuse, 0x1, PT ;  /* 0x000000010900780c */ /* 0x040fe40003f84270 */
[----:B------:R-:W-:Y:S01]  /*4f30*/  FSEL R24, R24, -INF , P5 ;  /* 0xff80000018187808 */ /* 0x000fe20002800000 */
[----:B------:R-:W0:Y:S01]  /*4f40*/  SHFL.BFLY PT, R15, R12, 0x2, 0x1f ;  /* 0x0c401f000c0f7f89 */ /* 0x000e2200000e0000 */
[----:B------:R-:W-:Y:S02]  /*4f50*/  ISETP.GT.AND P6, PT, R9, 0x8, PT ;  /* 0x000000080900780c */ /* 0x000fe40003fc4270 */
[----:B------:R-:W-:Y:S02]  /*4f60*/  FSEL R25, R25, -INF , P4 ;  /* 0xff80000019197808 */ /* 0x000fe40002000000 */
[----:B------:R-:W-:Y:S02]  /*4f70*/  ISETP.GT.AND P5, PT, R9, 0x9, PT ;  /* 0x000000090900780c */ /* 0x000fe40003fa4270 */
[----:B------:R-:W-:-:S02]  /*4f80*/  FSEL R28, R28, -INF , P6 ;  /* 0xff8000001c1c7808 */ /* 0x000fc40003000000 */
[----:B------:R-:W-:Y:S02]  /*4f90*/  ISETP.GT.AND P4, PT, R9, 0x10, PT ;  /* 0x000000100900780c */ /* 0x000fe40003f84270 */
[----:B------:R-:W-:Y:S02]  /*4fa0*/  FSEL R29, R29, -INF , P5 ;  /* 0xff8000001d1d7808 */ /* 0x000fe40002800000 */
[C---:B------:R-:W-:Y:S02]  /*4fb0*/  ISETP.GT.AND P6, PT, R9.reuse, 0x11, PT ;  /* 0x000000110900780c */ /* 0x040fe40003fc4270 */
[----:B------:R-:W-:Y:S02]  /*4fc0*/  FSEL R32, R32, -INF , P4 ;  /* 0xff80000020207808 */ /* 0x000fe40002000000 */
[----:B------:R-:W-:Y:S02]  /*4fd0*/  ISETP.GT.AND P5, PT, R9, 0x18, PT ;  /* 0x000000180900780c */ /* 0x000fe40003fa4270 */
[----:B------:R-:W-:-:S02]  /*4fe0*/  FSEL R33, R33, -INF , P6 ;  /* 0xff80000021217808 */ /* 0x000fc40003000000 */
[C---:B------:R-:W-:Y:S02]  /*4ff0*/  ISETP.GT.AND P4, PT, R9.reuse, 0x19, PT ;  /* 0x000000190900780c */ /* 0x040fe40003f84270 */
[----:B------:R-:W-:Y:S02]  /*5000*/  FSEL R36, R36, -INF , P5 ;  /* 0xff80000024247808 */ /* 0x000fe40002800000 */
[----:B0-----:R-:W-:Y:S02]  /*5010*/  FMNMX.FTZ R15, R12, R15, !PT ;  /* 0x0000000f0c0f7209 */ /* 0x001fe40007810000 */
[----:B------:R-:W-:Y:S02]  /*5020*/  FMNMX.FTZ R12, R24, R5, !PT ;  /* 0x00000005180c7209 */ /* 0x000fe40007810000 */
[----:B------:R-:W-:Y:S01]  /*5030*/  ISETP.GT.AND P6, PT, R9, 0x20, PT ;  /* 0x000000200900780c */ /* 0x000fe20003fc4270 */
[----:B------:R-:W0:Y:S01]  /*5040*/  SHFL.BFLY PT, R4, R15, 0x1, 0x1f ;  /* 0x0c201f000f047f89 */ /* 0x000e2200000e0000 */
[----:B------:R-:W-:-:S02]  /*5050*/  FSEL R37, R37, -INF , P4 ;  /* 0xff80000025257808 */ /* 0x000fc40002000000 */
[C---:B------:R-:W-:Y:S02]  /*5060*/  ISETP.GT.AND P5, PT, R9.reuse, 0x21, PT ;  /* 0x000000210900780c */ /* 0x040fe40003fa4270 */
[----:B------:R-:W-:Y:S02]  /*5070*/  FSEL R40, R40, -INF , P6 ;  /* 0xff80000028287808 */ /* 0x000fe40003000000 */
[----:B------:R-:W-:Y:S02]  /*5080*/  ISETP.GT.AND P4, PT, R9, 0x28, PT ;  /* 0x000000280900780c */ /* 0x000fe40003f84270 */
[----:B------:R-:W-:Y:S02]  /*5090*/  FSEL R41, R41, -INF , P5 ;  /* 0xff80000029297808 */ /* 0x000fe40002800000 */
[----:B------:R-:W-:Y:S02]  /*50a0*/  ISETP.GT.AND P6, PT, R9, 0x29, PT ;  /* 0x000000290900780c */ /* 0x000fe40003fc4270 */
[----:B------:R-:W-:-:S02]  /*50b0*/  FSEL R44, R44, -INF , P4 ;  /* 0xff8000002c2c7808 */ /* 0x000fc40002000000 */
[----:B------:R-:W-:Y:S02]  /*50c0*/  ISETP.GT.AND P5, PT, R9, 0x30, PT ;  /* 0x000000300900780c */ /* 0x000fe40003fa4270 */
[----:B------:R-:W-:Y:S01]  /*50d0*/  FSEL R45, R45, -INF , P6 ;  /* 0xff8000002d2d7808 */ /* 0x000fe20003000000 */
[----:B------:R-:W-:Y:S02]  /*50e0*/  WARPGROUP.DEPBAR.LE gsb0, 0x0 ;  /* 0x00008000000079c5 */ /* 0x000fe40000010000 */
[----:B------:R-:W-:Y:S01]  /*50f0*/  WARPGROUP.ARRIVE ;  /* 0x00000000000079c5 */ /* 0x000fe20000000000 */
[----:B------:R-:W-:Y:S02]  /*5100*/  ISETP.GT.AND P4, PT, R9, 0x31, PT ;  /* 0x000000310900780c */ /* 0x000fe40003f84270 */
[----:B0-----:R-:W-:Y:S02]  /*5110*/  FMNMX.FTZ R4, R15, R4, !PT ;  /* 0x000000040f047209 */ /* 0x001fe40007810000 */
[----:B------:R-:W-:Y:S01]  /*5120*/  FSEL R48, R48, -INF , P5 ;  /* 0xff80000030307808 */ /* 0x000fe20002800000 */
[----:B------:R-:W-:Y:S01]  /*5130*/  HGMMA.64x128x16.F32.BF16 R88, R168, gdesc[UR4].tnspB, R88, gsb0 ;  /* 0x41e00004a8587df0 */ /* 0x000fe20008001858 */
[----:B------:R-:W-:Y:S01]  /*5140*/  UIADD3 UR6, UR11, 0x200, URZ ;  /* 0x000002000b067890 */ /* 0x000fe2000fffe03f */
[C---:B------:R-:W-:Y:S01]  /*5150*/  FMUL.FTZ R8, R4.reuse, UR10 ;  /* 0x0000000a04087c20 */ /* 0x040fe20008410000 */
[----:B------:R-:W-:Y:S01]  /*5160*/  UMOV UR7, 0x40000040 ;  /* 0x4000004000077882 */ /* 0x000fe20000000000 */
[----:B------:R-:W-:-:S02]  /*5170*/  FSETP.NEU.FTZ.AND P3, PT, R4, -INF , PT ;  /* 0xff8000000400780b */ /* 0x000fc40003f7d000 */
[----:B------:R-:W-:Y:S02]  /*5180*/  ISETP.GT.AND P6, PT, R9, 0x38, PT ;  /* 0x000000380900780c */ /* 0x000fe40003fc4270 */
[----:B------:R-:W-:Y:S02]  /*5190*/  FSEL R8, R8, RZ, P3 ;  /* 0x000000ff08087208 */ /* 0x000fe40001800000 */
[----:B------:R-:W-:Y:S02]  /*51a0*/  FSEL R49, R49, -INF , P4 ;  /* 0xff80000031317808 */ /* 0x000fe40002000000 */
[----:B------:R-:W-:Y:S01]  /*51b0*/  ISETP.GT.AND P5, PT, R9, 0x39, PT ;  /* 0x000000390900780c */ /* 0x000fe20003fa4270 */
        /* <DEDUP_REMOVED lines=8> */
[----:B------:R-:W-:Y:S01]  /*5240*/  ISETP.GT.AND P4, PT, R9, 0x40, PT ;  /* 0x000000400900780c */ /* 0x000fe20003f84270 */
[--C-:B------:R-:W-:Y:S01]  /*5250*/  FFMA.FTZ R10, R27, UR10, -R8.reuse ;  /* 0x0000000a1b0a7c23 */ /* 0x100fe20008010808 */
[----:B------:R-:W-:Y:S01]  /*5260*/  FMNMX.FTZ R11, R29, R12, !PT ;  /* 0x0000000c1d0b7209 */ /* 0x000fe20007810000 */
[----:B------:R-:W-:Y:S01]  /*5270*/  MUFU.EX2 R181, R181 ;  /* 0x000000b500b57308 */ /* 0x000fe20000000800 */
        /* <DEDUP_REMOVED lines=11> */
[----:B------:R-:W-:Y:S01]  /*5330*/  FFMA.FTZ R11, R78, UR10, -R8 ;  /* 0x0000000a4e0b7c23 */ /* 0x000fe20008010808 */
[----:B------:R-:W-:-:S02]  /*5340*/  ISETP.GT.AND P5, PT, R9, 0x48, PT ;  /* 0x000000480900780c */ /* 0x000fc40003fa4270 */
[----:B------:R-:W-:Y:S01]  /*5350*/  FMNMX.FTZ R7, R37, R14, !PT ;  /* 0x0000000e25077209 */ /* 0x000fe20007810000 */
[----:B------:R-:W-:Y:S01]  /*5360*/  MUFU.EX2 R183, R183 ;  /* 0x000000b700b77308 */ /* 0x000fe20000000800 */
[----:B------:R-:W-:Y:S01]  /*5370*/  FSEL R57, R57, -INF , P6 ;  /* 0xff80000039397808 */ /* 0x000fe20003000000 */
[----:B------:R-:W-:Y:S01]  /*5380*/  FFMA.FTZ R14, R35, UR10, -R8 ;  /* 0x0000000a230e7c23 */ /* 0x000fe20008010808 */
[----:B------:R-:W-:Y:S02]  /*5390*/  FMNMX.FTZ R20, R40, R7, !PT ;  /* 0x0000000728147209 */ /* 0x000fe40007810000 */
[----:B------:R-:W-:Y:S02]  /*53a0*/  ISETP.GT.AND P4, PT, R9, 0x49, PT ;  /* 0x000000490900780c */ /* 0x000fe40003f84270 */
[----:B------:R-:W-:Y:S01]  /*53b0*/  FMNMX.FTZ R7, R41, R20, !PT ;  /* 0x0000001429077209 */ /* 0x000fe20007810000 */
[----:B------:R-:W-:Y:S01]  /*53c0*/  MUFU.EX2 R12, R12 ;  /* 0x0000000c000c7308 */ /* 0x000fe20000000800 */
[----:B------:R-:W-:-:S02]  /*53d0*/  FSEL R60, R60, -INF , P5 ;  /* 0xff8000003c3c7808 */ /* 0x000fc40002800000 */
[----:B------:R-:W-:Y:S02]  /*53e0*/  FMNMX.FTZ R20, R44, R7, !PT ;  /* 0x000000072c147209 */ /* 0x000fe40007810000 */
[----:B------:R-:W-:Y:S02]  /*53f0*/  ISETP.GT.AND P6, PT, R9, 0x50, PT ;  /* 0x000000500900780c */ /* 0x000fe40003fc4270 */
[----:B------:R-:W-:Y:S01]  /*5400*/  FMNMX.FTZ R7, R45, R20, !PT ;  /* 0x000000142d077209 */ /* 0x000fe20007810000 */
[----:B------:R-:W-:Y:S01]  /*5410*/  MUFU.EX2 R177, R177 ;  /* 0x000000b100b17308 */ /* 0x000fe20000000800 */
[----:B------:R-:W-:Y:S01]  /*5420*/  FSEL R61, R61, -INF , P4 ;  /* 0xff8000003d3d7808 */ /* 0x000fe20002000000 */
[----:B------:R-:W-:Y:S01]  /*5430*/  FFMA.FTZ R20, R39, UR10, -R8 ;  /* 0x0000000a27147c23 */ /* 0x000fe20008010808 */
[----:B------:R-:W-:Y:S02]  /*5440*/  FMNMX.FTZ R26, R48, R7, !PT ;  /* 0x00000007301a7209 */ /* 0x000fe40007810000 */
[----:B------:R-:W-:-:S02]  /*5450*/  ISETP.GT.AND P5, PT, R9, 0x51, PT ;  /* 0x000000510900780c */ /* 0x000fc40003fa4270 */
[----:B------:R-:W-:Y:S01]  /*5460*/  FMNMX.FTZ R7, R49, R26, !PT ;  /* 0x0000001a31077209 */ /* 0x000fe20007810000 */
[----:B------:R-:W-:Y:S01]  /*5470*/  MUFU.EX2 R14, R14 ;  /* 0x0000000e000e7308 */ /* 0x000fe20000000800 */
[----:B------:R-:W-:Y:S02]  /*5480*/  FSEL R64, R64, -INF , P6 ;  /* 0xff80000040407808 */ /* 0x000fe40003000000 */
[----:B------:R-:W-:Y:S02]  /*5490*/  FMNMX.FTZ R26, R52, R7, !PT ;  /* 0x00000007341a7209 */ /* 0x000fe40007810000 */
[----:B------:R-:W-:Y:S02]  /*54a0*/  ISETP.GT.AND P4, PT, R9, 0x58, PT ;  /* 0x000000580900780c */ /* 0x000fe40003f84270 */
[----:B------:R-:W-:Y:S01]  /*54b0*/  FMNMX.FTZ R7, R53, R26, !PT ;  /* 0x0000001a35077209 */ /* 0x000fe20007810000 */
[----:B------:R-:W-:Y:S01]  /*54c0*/  FFMA.FTZ R26, R43, UR10, -R8 ;  /* 0x0000000a2b1a7c23 */ /* 0x000fe20008010808 */
[----:B------:R-:W-:Y:S01]  /*54d0*/  FSEL R65, R65, -INF , P5 ;  /* 0xff80000041417808 */ /* 0x000fe20002800000 */
[----:B------:R-:W-:Y:S01]  /*54e0*/  MUFU.EX2 R179, R179 ;  /* 0x000000b300b37308 */ /* 0x000fe20000000800 */
[----:B------:R-:W-:-:S02]  /*54f0*/  FMNMX.FTZ R30, R56, R7, !PT ;  /* 0x00000007381e7209 */ /* 0x000fc40007810000 */
[----:B------:R-:W-:Y:S02]  /*5500*/  ISETP.GT.AND P6, PT, R9, 0x59, PT ;  /* 0x000000590900780c */ /* 0x000fe40003fc4270 */
[----:B------:R-:W-:Y:S02]  /*5510*/  FMNMX.FTZ R7, R57, R30, !PT ;  /* 0x0000001e39077209 */ /* 0x000fe40007810000 */
[----:B------:R-:W-:Y:S01]  /*5520*/  FSEL R68, R68, -INF , P4 ;  /* 0xff80000044447808 */ /* 0x000fe20002000000 */
[----:B------:R-:W-:Y:S01]  /*5530*/  MUFU.EX2 R20, R20 ;  /* 0x0000001400147308 */ /* 0x000fe20000000800 */
        /* <DEDUP_REMOVED lines=19> */
[----:B------:R-:W-:Y:S02]  /*5670*/  FSEL R76, R76, -INF , P6 ;  /* 0xff8000004c4c7808 */ /* 0x000fe40003000000 */
        /* <DEDUP_REMOVED lines=8> */
[----:B------:R-:W-:Y:S01]  /*5700*/  FMNMX.FTZ R7, R77, R38, !PT ;  /* 0x000000264d077209 */ /* 0x000fe20007810000 */
[----:B------:R-:W-:Y:S01]  /*5710*/  FFMA.FTZ R38, R55, UR10, -R8 ;  /* 0x0000000a37267c23 */ /* 0x000fe20008010808 */
[----:B------:R-:W-:Y:S02]  /*5720*/  ISETP.GT.AND P5, PT, R9, 0x78, PT ;  /* 0x000000780900780c */ /* 0x000fe40003fa4270 */
[----:B------:R-:W-:Y:S01]  /*5730*/  FSEL R81, R81, -INF , P6 ;  /* 0xff80000051517808 */ /* 0x000fe20003000000 */
[----:B------:R-:W-:Y:S01]  /*5740*/  MUFU.EX2 R46, R46 ;  /* 0x0000002e002e7308 */ /* 0x000fe20000000800 */
[----:B------:R-:W-:-:S02]  /*5750*/  FMNMX.FTZ R42, R80, R7, !PT ;  /* 0x00000007502a7209 */ /* 0x000fc40007810000 */
[----:B------:R-:W-:Y:S01]  /*5760*/  ISETP.GT.AND P4, PT, R9, 0x79, PT ;  /* 0x000000790900780c */ /* 0x000fe20003f84270 */
[--C-:B------:R-:W-:Y:S01]  /*5770*/  FFMA.FTZ R9, R74, UR10, -R8.reuse ;  /* 0x0000000a4a097c23 */ /* 0x100fe20008010808 */
[----:B------:R-:W-:Y:S02]  /*5780*/  FSEL R84, R84, -INF , P5 ;  /* 0xff80000054547808 */ /* 0x000fe40002800000 */
[----:B------:R-:W-:Y:S01]  /*5790*/  FMNMX.FTZ R7, R81, R42, !PT ;  /* 0x0000002a51077209 */ /* 0x000fe20007810000 */
[----:B------:R-:W-:Y:S01]  /*57a0*/  MUFU.EX2 R38, R38 ;  /* 0x0000002600267308 */ /* 0x000fe20000000800 */
[----:B------:R-:W-:Y:S02]  /*57b0*/  FSEL R85, R85, -INF , P4 ;  /* 0xff80000055557808 */ /* 0x000fe40002000000 */
[----:B------:R-:W-:Y:S01]  /*57c0*/  FMNMX.FTZ R42, R84, R7, !PT ;  /* 0x00000007542a7209 */ /* 0x000fe20007810000 */
[----:B------:R-:W-:Y:S02]  /*57d0*/  WARPGROUP.DEPBAR.LE gsb0, 0x0 ;  /* 0x00008000000079c5 */ /* 0x000fe40000010000 */
[----:B------:R-:W-:Y:S01]  /*57e0*/  WARPGROUP.ARRIVE ;  /* 0x00000000000079c5 */ /* 0x000fe20000000000 */
[----:B------:R-:W-:Y:S01]  /*57f0*/  FMNMX.FTZ R7, R85, R42, !PT ;  /* 0x0000002a55077209 */ /* 0x000fe20007810000 */
[--C-:B------:R-:W-:Y:S01]  /*5800*/  FFMA.FTZ R169, R50, UR10, -R8.reuse ;  /* 0x0000000a32a97c23 */ /* 0x100fe20008010808 */
[--C-:B------:R-:W-:Y:S01]  /*5810*/  FFMA.FTZ R171, R54, UR10, -R8.reuse ;  /* 0x0000000a36ab7c23 */ /* 0x100fe20008010808 */
[--C-:B------:R-:W-:Y:S01]  /*5820*/  FFMA.FTZ R42, R59, UR10, -R8.reuse ;  /* 0x0000000a3b2a7c23 */ /* 0x100fe20008010808 */
[--C-:B------:R-:W-:Y:S01]  /*5830*/  FFMA.FTZ R54, R63, UR10, -R8.reuse ;  /* 0x0000000a3f367c23 */ /* 0x100fe20008010808 */
[----:B------:R-:W-:Y:S01]  /*5840*/  HGMMA.64x128x16.F32.BF16 R88, R152, gdesc[UR4].tnspB, R88, gsb0 ;  /* 0x41e0000498587df0 */ /* 0x000fe20008001858 */
[----:B------:R-:W-:Y:S01]  /*5850*/  UIADD3 UR6, UR11, 0x280, URZ ;  /* 0x000002800b067890 */ /* 0x000fe2000fffe03f */
[----:B------:R-:W0:Y:S01]  /*5860*/  SHFL.BFLY PT, R50, R7, 0x2, 0x1f ;  /* 0x0c401f0007327f89 */ /* 0x000e2200000e0000 */
[----:B------:R-:W-:Y:S01]  /*5870*/  UMOV UR7, 0x40000040 ;  /* 0x4000004000077882 */ /* 0x000fe20000000000 */
[----:B------:R-:W-:Y:S08]  /*5880*/  MUFU.EX2 R169, R169 ;  /* 0x000000a900a97308 */ /* 0x000ff00000000800 */
[----:B------:R-:W-:Y:S08]  /*5890*/  MUFU.EX2 R171, R171 ;  /* 0x000000ab00ab7308 */ /* 0x000ff00000000800 */
[----:B------:R-:W-:Y:S01]  /*58a0*/  MUFU.EX2 R42, R42 ;  /* 0x0000002a002a7308 */ /* 0x000fe20000000800 */
[----:B0-----:R-:W-:Y:S01]  /*58b0*/  FMNMX.FTZ R13, R7, R50, !PT ;  /* 0x00000032070d7209 */ /* 0x001fe20007810000 */
[----:B------:R-:W-:-:S06]  /*58c0*/  FFMA.FTZ R50, R71, UR10, -R8 ;  /* 0x0000000a47327c23 */ /* 0x000fcc0008010808 */
        /* <DEDUP_REMOVED lines=22> */
[----:B------:R-:W0:Y:S03]  /*5a30*/  SHFL.BFLY PT, R66, R13, 0x1, 0x1f ;  /* 0x0c201f000d427f89 */ /* 0x000e2600000e0000 */
[----:B------:R-:W-:Y:S01]  /*5a40*/  HGMMA.64x128x16.F32.BF16 R88, R160, gdesc[UR4].tnspB, R88, gsb0 ;  /* 0x41e00004a0587df0 */ /* 0x000fe20008001858 */
[----:B------:R-:W-:Y:S01]  /*5a50*/  UIADD3 UR6, UR11, 0x380, URZ ;  /* 0x000003800b067890 */ /* 0x000fe2000fffe03f */
[----:B------:R-:W-:Y:S01]  /*5a60*/  MUFU.EX2 R157, R157 ;  /* 0x0000009d009d7308 */ /* 0x000fe20000000800 */
[----:B------:R-:W-:-:S07]  /*5a70*/  UMOV UR7, 0x40000040 ;  /* 0x4000004000077882 */ /* 0x000fce0000000000 */
[----:B------:R-:W-:Y:S01]  /*5a80*/  MUFU.EX2 R159, R159 ;  /* 0x0000009f009f7308 */ /* 0x000fe20000000800 */
[----:B0-----:R-:W-:Y:S01]  /*5a90*/  FMNMX.FTZ R7, R13, R66, !PT ;  /* 0x000000420d077209 */ /* 0x001fe20007810000 */
[--C-:B------:R-:W-:Y:S01]  /*5aa0*/  FFMA.FTZ R13, R82, UR10, -R8.reuse ;  /* 0x0000000a520d7c23 */ /* 0x100fe20008010808 */
[--C-:B------:R-:W-:Y:S01]  /*5ab0*/  FFMA.FTZ R66, R83, UR10, -R8.reuse ;  /* 0x0000000a53427c23 */ /* 0x100fe20008010808 */
[----:B------:R-:W-:Y:S01]  /*5ac0*/  FFMA.FTZ R8, R87, UR10, -R8 ;  /* 0x0000000a57087c23 */ /* 0x000fe20008010808 */
[C---:B------:R-:W-:Y:S01]  /*5ad0*/  FSETP.NEU.FTZ.AND P4, PT, R7.reuse, -INF , PT ;  /* 0xff8000000700780b */ /* 0x040fe20003f9d000 */
[----:B------:R-:W-:Y:S02]  /*5ae0*/  FMUL.FTZ R21, R7, UR10 ;  /* 0x0000000a07157c20 */ /* 0x000fe40008410000 */
[----:B------:R-:W-:Y:S03]  /*5af0*/  MUFU.EX2 R13, R13 ;  /* 0x0000000d000d7308 */ /* 0x000fe60000000800 */
[----:B------:R-:W-:-:S05]  /*5b00*/  FSEL R21, R21, RZ, P4 ;  /* 0x000000ff15157208 */ /* 0x000fca0002000000 */
[--C-:B------:R-:W-:Y:S01]  /*5b10*/  FFMA.FTZ R27, R29, UR10, -R21.reuse ;  /* 0x0000000a1d1b7c23 */ /* 0x100fe20008010815 */
[--C-:B------:R-:W-:Y:S01]  /*5b20*/  FFMA.FTZ R29, R33, UR10, -R21.reuse ;  /* 0x0000000a211d7c23 */ /* 0x100fe20008010815 */
[--C-:B------:R-:W-:Y:S01]  /*5b30*/  FFMA.FTZ R33, R41, UR10, -R21.reuse ;  /* 0x0000000a29217c23 */ /* 0x100fe20008010815 */
[----:B------:R-:W-:Y:S01]  /*5b40*/  FSEL R41, R4, RZ, P3 ;  /* 0x000000ff04297208 */ /* 0x000fe20001800000 */
[--C-:B------:R-:W-:Y:S01]  /*5b50*/  FFMA.FTZ R180, R24, UR10, -R21.reuse ;  /* 0x0000000a18b47c23 */ /* 0x100fe20008010815 */
[--C-:B------:R-:W-:Y:S01]  /*5b60*/  FFMA.FTZ R182, R28, UR10, -R21.reuse ;  /* 0x0000000a1cb67c23 */ /* 0x100fe20008010815 */
[----:B------:R-:W-:Y:S02]  /*5b70*/  IMAD.U32 R28, RZ, RZ, UR46 ;  /* 0x0000002eff1c7e24 */ /* 0x000fe4000f8e00ff */
[--C-:B------:R-:W-:Y:S01]  /*5b80*/  FFMA.FTZ R25, R25, UR10, -R21.reuse ;  /* 0x0000000a19197c23 */ /* 0x100fe20008010815 */
[----:B------:R-:W-:Y:S01]  /*5b90*/  FADD.FTZ R41, -R41, R6 ;  /* 0x0000000629297221 */ /* 0x000fe20000010100 */
[----:B------:R-:W-:Y:S01]  /*5ba0*/  FSEL R6, R7, RZ, P4 ;  /* 0x000000ff07067208 */ /* 0x000fe20002000000 */
[----:B------:R-:W-:Y:S01]  /*5bb0*/  MUFU.EX2 R180, R180 ;  /* 0x000000b400b47308 */ /* 0x000fe20000000800 */
[----:B------:R-:W-:Y:S01]  /*5bc0*/  @!P1 LEA R28, R28, UR41, 0x3 ;  /* 0x000000291c1c9c11 */ /* 0x000fe2000f8e18ff */
[----:B------:R-:W-:Y:S01]  /*5bd0*/  FMUL.FTZ R41, R41, UR10 ;  /* 0x0000000a29297c20 */ /* 0x000fe20008410000 */
[----:B------:R-:W-:Y:S01]  /*5be0*/  FFMA.FTZ R176, R32, UR10, -R21 ;  /* 0x0000000a20b07c23 */ /* 0x000fe20008010815 */
[----:B------:R-:W-:Y:S01]  /*5bf0*/  FADD.FTZ R5, -R6, R5 ;  /* 0x0000000506057221 */ /* 0x000fe20000010100 */
[----:B------:R-:W-:Y:S01]  /*5c00*/  IADD3 R24, -R220, 0xb, RZ ;  /* 0x0000000bdc187810 */ /* 0x000fe20007ffe1ff */
[----:B------:R-:W-:-:S02]  /*5c10*/  @!P1 VIADD R28, R28, 0x28840 ;  /* 0x000288401c1c9836 */ /* 0x000fc40000000000 */
[--C-:B------:R-:W-:Y:S01]  /*5c20*/  FFMA.FTZ R178, R36, UR10, -R21.reuse ;  /* 0x0000000a24b27c23 */ /* 0x100fe20008010815 */
[----:B------:R-:W-:Y:S01]  /*5c30*/  FMUL.FTZ R5, R5, UR10 ;  /* 0x0000000a05057c20 */ /* 0x000fe20008410000 */
[----:B------:R-:W0:Y:S01]  /*5c40*/  MUFU.EX2 R6, R41 ;  /* 0x0000002900067308 */ /* 0x000e220000000800 */
[--C-:B------:R-:W-:Y:S01]  /*5c50*/  FFMA.FTZ R35, R45, UR10, -R21.reuse ;  /* 0x0000000a2d237c23 */ /* 0x100fe20008010815 */
[----:B------:R-:W-:Y:S01]  /*5c60*/  @!P1 PRMT R28, RZ, 0x654, R28 ;  /* 0x00000654ff1c9816 */ /* 0x000fe2000000001c */
        /* <DEDUP_REMOVED lines=15> */
[----:B------:R-:W-:Y:S01]  /*5d60*/  F2FP.BF16.F32.PACK_AB R181, R10, R181 ;  /* 0x000000b50ab5723e */ /* 0x000fe200000010ff */
        /* <DEDUP_REMOVED lines=8> */
[----:B------:R-:W-:Y:S01]  /*5df0*/  FFMA.FTZ R84, R84, UR10, -R21 ;  /* 0x0000000a54547c23 */ /* 0x000fe20008010815 */
[----:B------:R-:W-:-:S02]  /*5e00*/  IMAD.U32 R32, RZ, RZ, UR57 ;  /* 0x00000039ff207e24 */ /* 0x000fc4000f8e00ff */
[----:B------:R-:W-:Y:S01]  /*5e10*/  FADD.FTZ R0, R12, R43 ;  /* 0x0000002b0c007221 */ /* 0x000fe20000010000 */
[----:B------:R-:W-:Y:S01]  /*5e20*/  FFMA.FTZ R43, R65, UR10, -R21 ;  /* 0x0000000a412b7c23 */ /* 0x000fe20008010815 */
[----:B------:R-:W-:Y:S01]  /*5e30*/  PLOP3.LUT P3, PT, PT, PT, UP1, 0x80, 0x0 ;  /* 0x000000000000781c */ /* 0x000fe20003f6f018 */
[----:B------:R-:W-:Y:S01]  /*5e40*/  MUFU.EX2 R27, R27 ;  /* 0x0000001b001b7308 */ /* 0x000fe20000000800 */
[----:B------:R-:W-:Y:S01]  /*5e50*/  @!P1 LEA R32, R32, UR41, 0x3 ;  /* 0x0000002920209c11 */ /* 0x000fe2000f8e18ff */
[----:B------:R-:W-:Y:S01]  /*5e60*/  UMOV UR57, UR46 ;  /* 0x0000002e00397c82 */ /* 0x000fe20008000000 */
        /* <DEDUP_REMOVED lines=8> */
[----:B------:R-:W-:-:S05]  /*5ef0*/  WARPGROUP.ARRIVE ;  /* 0x00000000000079c5 */ /* 0x000fca0000000000 */
[----:B------:R-:W-:Y:S01]  /*5f00*/  MUFU.EX2 R174, R174 ;  /* 0x000000ae00ae7308 */ /* 0x000fe20000000800 */
[----:B------:R-:W-:Y:S01]  /*5f10*/  FFMA.FTZ R160, R72, UR10, -R21 ;  /* 0x0000000a48a07c23 */ /* 0x000fe20008010815 */
[----:B------:R-:W-:Y:S02]  /*5f20*/  F2FP.BF16.F32.PACK_AB R161, R58, R9 ;  /* 0x000000093aa1723e */ /* 0x000fe400000010ff */
[----:B------:R-:W-:Y:S01]  /*5f30*/  F2FP.BF16.F32.PACK_AB R163, R62, R11 ;  /* 0x0000000b3ea3723e */ /* 0x000fe200000010ff */
[----:B------:R-:W-:Y:S03]  /*5f40*/  HGMMA.64x128x16.F32.BF16 R88, R164, gdesc[UR4].tnspB, R88, gsb0 ;  /* 0x41e00004a4587df0 */ /* 0x000fe60008001858 */
        /* <DEDUP_REMOVED lines=18> */
[----:B------:R-:W-:Y:S01]  /*6070*/  MUFU.EX2 R81, R81 ;  /* 0x0000005100517308 */ /* 0x000fe20000000800 */
[----:B------:R-:W-:Y:S02]  /*6080*/  WARPGROUP.DEPBAR.LE gsb0, 0x0 ;  /* 0x00008000000079c5 */ /* 0x000fe40000010000 */
[----:B------:R0:W-:Y:S06]  /*6090*/  BAR.ARV R24, 0x100 ;  /* 0x000400180000751d */ /* 0x0001ec0000002000 */
        /* <DEDUP_REMOVED lines=8> */
[----:B-1----:R-:W-:Y:S01]  /*6120*/  FFMA.FTZ R28, R5, R3, R180 ;  /* 0x00000003051c7223 */ /* 0x002fe200000100b4 */
[----:B------:R-:W-:Y:S01]  /*6130*/  FFMA.FTZ R3, R61, UR10, -R21 ;  /* 0x0000000a3d037c23 */ /* 0x000fe20008010815 */
[C---:B------:R-:W-:Y:S01]  /*6140*/  F2FP.BF16.F32.PACK_AB R180, R25.reuse, R180 ;  /* 0x000000b419b4723e */ /* 0x040fe200000010ff */
[----:B------:R-:W-:Y:S01]  /*6150*/  MUFU.EX2 R8, R8 ;  /* 0x0000000800087308 */ /* 0x000fe20000000800 */
[----:B------:R-:W-:Y:S01]  /*6160*/  FADD.FTZ R45, R25, R28 ;  /* 0x0000001c192d7221 */ /* 0x000fe20000010000 */
[----:B------:R-:W-:-:S02]  /*6170*/  @!P1 VIADD R28, R32, 0x28860 ;  /* 0x00028860201c9836 */ /* 0x000fc40000000000 */
[-C--:B------:R-:W-:Y:S01]  /*6180*/  FMUL.FTZ R100, R100, R5.reuse ;  /* 0x0000000564647220 */ /* 0x080fe20000410000 */
[-C--:B------:R-:W-:Y:S01]  /*6190*/  FMUL.FTZ R101, R101, R5.reuse ;  /* 0x0000000565657220 */ /* 0x080fe20000410000 */
[----:B0-----:R-:W-:Y:S01]  /*61a0*/  FADD.FTZ R24, R182, R45 ;  /* 0x0000002db6187221 */ /* 0x001fe20000010000 */
[C---:B------:R-:W-:Y:S01]  /*61b0*/  F2FP.BF16.F32.PACK_AB R182, R27.reuse, R182 ;  /* 0x000000b61bb6723e */ /* 0x040fe200000010ff */
[-C--:B------:R-:W-:Y:S01]  /*61c0*/  FMUL.FTZ R104, R104, R5.reuse ;  /* 0x0000000568687220 */ /* 0x080fe20000410000 */
[----:B------:R-:W0:Y:S01]  /*61d0*/  MUFU.EX2 R3, R3 ;  /* 0x0000000300037308 */ /* 0x000e220000000800 */
[----:B------:R-:W-:Y:S01]  /*61e0*/  FADD.FTZ R45, R27, R24 ;  /* 0x000000181b2d7221 */ /* 0x000fe20000010000 */
[----:B------:R-:W-:Y:S01]  /*61f0*/  @!P1 PRMT R28, RZ, 0x654, R28 ;  /* 0x00000654ff1c9816 */ /* 0x000fe2000000001c */
[-C--:B------:R-:W-:Y:S01]  /*6200*/  FMUL.FTZ R105, R105, R5.reuse ;  /* 0x0000000569697220 */ /* 0x080fe20000410000 */
[-C--:B------:R-:W-:Y:S01]  /*6210*/  FMUL.FTZ R108, R108, R5.reuse ;  /* 0x000000056c6c7220 */ /* 0x080fe20000410000 */
[----:B------:R-:W-:Y:S01]  /*6220*/  FADD.FTZ R24, R176, R45 ;  /* 0x0000002db0187221 */ /* 0x000fe20000010000 */
[----:B------:R-:W-:Y:S01]  /*6230*/  FADD.FTZ R45, R177, R0 ;  /* 0x00000000b12d7221 */ /* 0x000fe20000010000 */
[----:B------:R1:W-:Y:S01]  /*6240*/  @!P1 SYNCS.ARRIVE.TRANS64.RED.A1T0 RZ, [R28+URZ], RZ ;  /* 0x000000ff1cff99a7 */ /* 0x0003e2000810043f */
[-C--:B------:R-:W-:Y:S01]  /*6250*/  FMUL.FTZ R109, R109, R5.reuse ;  /* 0x000000056d6d7220 */ /* 0x080fe20000410000 */
[----:B------:R-:W-:Y:S01]  /*6260*/  FADD.FTZ R47, R29, R24 ;  /* 0x000000181d2f7221 */ /* 0x000fe20000010000 */
[----:B------:R-:W-:Y:S01]  /*6270*/  FADD.FTZ R0, R14, R45 ;  /* 0x0000002d0e007221 */ /* 0x000fe20000010000 */
[--C-:B------:R-:W-:Y:S01]  /*6280*/  FFMA.FTZ R45, R69, UR10, -R21.reuse ;  /* 0x0000000a452d7c23 */ /* 0x100fe20008010815 */
[----:B------:R-:W-:Y:S01]  /*6290*/  FFMA.FTZ R21, R85, UR10, -R21 ;  /* 0x0000000a55157c23 */ /* 0x000fe20008010815 */
        /* <DEDUP_REMOVED lines=9> */
[----:B------:R-:W-:Y:S01]  /*6330*/  FADD.FTZ R47, R173, R0 ;  /* 0x00000000ad2f7221 */ /* 0x000fe20000010000 */
[-C--:B------:R-:W-:Y:S01]  /*6340*/  FMUL.FTZ R117, R117, R5.reuse ;  /* 0x0000000575757220 */ /* 0x080fe20000410000 */
[-C--:B------:R-:W-:Y:S01]  /*6350*/  FMUL.FTZ R120, R120, R5.reuse ;  /* 0x0000000578787220 */ /* 0x080fe20000410000 */
[----:B------:R-:W-:Y:S01]  /*6360*/  FADD.FTZ R49, R33, R24 ;  /* 0x0000001821317221 */ /* 0x000fe20000010000 */
[----:B------:R-:W-:Y:S01]  /*6370*/  FADD.FTZ R0, R26, R47 ;  /* 0x0000002f1a007221 */ /* 0x000fe20000010000 */
[----:B------:R-:W3:Y:S01]  /*6380*/  MUFU.EX2 R21, R21 ;  /* 0x0000001500157308 */ /* 0x000ee20000000800 */
        /* <DEDUP_REMOVED lines=32> */
[----:B------:R-:W-:Y:S01]  /*6590*/  FMUL.FTZ R91, R91, R6 ;  /* 0x000000065b5b7220 */ /* 0x000fe20000410000 */
[----:B------:R-:W-:Y:S01]  /*65a0*/  FADD.FTZ R10, R154, R27 ;  /* 0x0000001b9a0a7221 */ /* 0x000fe20000010000 */
[----:B------:R-:W-:Y:S01]  /*65b0*/  FADD.FTZ R25, R155, R0 ;  /* 0x000000009b197221 */ /* 0x000fe20000010000 */
[C---:B0-----:R-:W-:Y:S01]  /*65c0*/  F2FP.BF16.F32.PACK_AB R154, R3.reuse, R154 ;  /* 0x0000009a039a723e */ /* 0x041fe200000010ff */
        /* <DEDUP_REMOVED lines=17> */
[----:B--2---:R-:W-:Y:S01]  /*66e0*/  FADD.FTZ R27, R45, R10 ;  /* 0x0000000a2d1b7221 */ /* 0x004fe20000010000 */
        /* <DEDUP_REMOVED lines=37> */
[----:B---3--:R-:W-:Y:S01]  /*6940*/  FADD.FTZ R3, R21, R27 ;  /* 0x0000001b15037221 */ /* 0x008fe20000010000 */
        /* <DEDUP_REMOVED lines=26> */
[----:B-1----:R-:W-:Y:S06]  /*6af0*/  @P3 BRA `(.L_x_8560) ;  /* 0xffffffd400b83947 */ /* 0x002fec000383ffff */
.L_x_8551:
        /* <DEDUP_REMOVED lines=8> */
.L_x_8570:
        /* <DEDUP_REMOVED lines=9> */
.L_x_8563:
[----:B------:R-:W-:Y:S01]  /*6c10*/  ULEA UR6, UR46, UR41, 0x3 ;  /* 0x000000292e067291 */ /* 0x000fe2000f8e183f */
[----:B------:R-:W-:-:S05]  /*6c20*/  IMAD.U32 R4, RZ, RZ, UR47 ;  /* 0x0000002fff047e24 */ /* 0x000fca000f8e00ff */
[----:B------:R-:W-:-:S04]  /*6c30*/  SHF.L.U32 R4, R4, 0x1f, RZ ;  /* 0x0000001f04047819 */ /* 0x000fc800000006ff */
[----:B------:R0:W1:Y:S01]  /*6c40*/  SYNCS.PHASECHK.TRANS64.TRYWAIT P2, [UR6+0x28830], R4 ;  /* 0x02883004ff0075a7 */ /* 0x0000620008040146 */
[----:B------:R-:W-:Y:S05]  /*6c50*/  @!P0 BRA `(.L_x_8564) ;  /* 0x0000000000048947 */ /* 0x000fea0003800000 */
[----:B------:R-:W-:Y:S01]  /*6c60*/  BPT.TRAP 0x1 ;  /* 0x000000040000795c */ /* 0x000fe20000300000 */
.L_x_8564:
[----:B-1----:R-:W-:Y:S05]  /*6c70*/  @P2 BRA `(.L_x_8562) ;  /* 0x0000000000082947 */ /* 0x002fea0003800000 */
[----:B------:R-:W1:Y:S02]  /*6c80*/  SYNCS.PHASECHK.TRANS64.TRYWAIT P2, [UR6+0x28830], R4 ;  /* 0x02883004ff0075a7 */ /* 0x000e640008040146 */
[----:B-1----:R-:W-:Y:S05]  /*6c90*/  @!P2 BRA `(.L_x_8565) ;  /* 0x000000c40074a947 */ /* 0x002fea0003800000 */
.L_x_8562:
        /* <DEDUP_REMOVED lines=47> */
.L_x_8567:
[----:B------:R-:W-:Y:S01]  /*6f90*/  ULEA UR6, UR54, UR41, 0x3 ;  /* 0x0000002936067291 */ /* 0x000fe2000f8e183f */
[----:B------:R-:W-:-:S05]  /*6fa0*/  IMAD.U32 R4, RZ, RZ, UR55 ;  /* 0x00000037ff047e24 */ /* 0x000fca000f8e00ff */
[----:B------:R-:W-:-:S04]  /*6fb0*/  SHF.L.U32 R4, R4, 0x1f, RZ ;  /* 0x0000001f04047819 */ /* 0x000fc800000006ff */
[----:B------:R0:W1:Y:S01]  /*6fc0*/  SYNCS.PHASECHK.TRANS64.TRYWAIT P2, [UR6+0x28850], R4 ;  /* 0x02885004ff0075a7 */ /* 0x0000620008040146 */
[----:B------:R-:W-:Y:S05]  /*6fd0*/  @!P0 BRA `(.L_x_8568) ;  /* 0x0000000000048947 */ /* 0x000fea0003800000 */
[----:B------:R-:W-:Y:S01]  /*6fe0*/  BPT.TRAP 0x1 ;  /* 0x000000040000795c */ /* 0x000fe20000300000 */
.L_x_8568:
[----:B-1----:R-:W-:Y:S05]  /*6ff0*/  @P2 BRA `(.L_x_8566) ;  /* 0x0000000000082947 */ /* 0x002fea0003800000 */
[----:B------:R-:W1:Y:S02]  /*7000*/  SYNCS.PHASECHK.TRANS64.TRYWAIT P2, [UR6+0x28850], R4 ;  /* 0x02885004ff0075a7 */ /* 0x000e640008040146 */
[----:B-1----:R-:W-:Y:S05]  /*7010*/  @!P2 BRA `(.L_x_8569) ;  /* 0x000000c000aca947 */ /* 0x002fea0003800000 */
.L_x_8566:
[----:B------:R-:W-:Y:S01]  /*7020*/  UIADD3 UR6, UR41, 0x400, URZ ;  /* 0x0000040029067890 */ /* 0x000fe2000fffe03f */
[----:B------:R-:W-:Y:S01]  /*7030*/  WARPGROUP.ARRIVE ;  /* 0x00000000000079c5 */ /* 0x000fe20000000000 */
[----:B------:R-:W-:Y:S01]  /*7040*/  UMOV UR7, 0x40000040 ;  /* 0x4000004000077882 */ /* 0x000fe20000000000 */
[----:B01----:R-:W-:Y:S01]  /*7050*/  FMNMX.FTZ R4, R24, R6, !PT ;  /* 0x0000000618047209 */ /* 0x003fe20007810000 */
[----:B------:R-:W-:-:S03]  /*7060*/  USHF.R.U32.HI UR6, URZ, 0x4, UR6 ;  /* 0x000000043f067899 */ /* 0x000fc60008011606 */
[----:B------:R-:W0:Y:S01]  /*7070*/  S2R R220, SR_TID.X ;  /* 0x0000000000dc7919 */ /* 0x000e220000002100 */
[----:B------:R-:W-:Y:S01]  /*7080*/  UMOV UR10, UR53 ;  /* 0x00000035000a7c82 */ /* 0x000fe20008000000 */
[----:B------:R-:W-:Y:S01]  /*7090*/  FMNMX.FTZ R7, R25, R4, !PT ;  /* 0x0000000419077209 */ /* 0x000fe20007810000 */
[----:B------:R-:W-:Y:S02]  /*70a0*/  ULOP3.LUT UR6, UR6, 0x3fff, URZ, 0xc0, !UPT ;  /* 0x00003fff06067892 */ /* 0x000fe4000f8ec03f */
[----:B------:R-:W-:Y:S01]  /*70b0*/  UISETP.GT.AND UP0, UPT, UR58, UR40, UPT ;  /* 0x000000283a00728c */ /* 0x000fe2000bf04270 */
[----:B------:R-:W-:Y:S01]  /*70c0*/  FMNMX.FTZ R4, R28, R7, !PT ;  /* 0x000000071c047209 */ /* 0x000fe20007810000 */
[----:B------:R-:W-:Y:S02]  /*70d0*/  ULOP3.LUT UR6, UR6, 0x4000000, URZ, 0xfc, !UPT ;  /* 0x0400000006067892 */ /* 0x000fe4000f8efc3f */
[----:B------:R-:W-:Y:S01]  /*70e0*/  UIADD3 UR58, UR58, -0x1, URZ ;  /* 0xffffffff3a3a7890 */ /* 0x000fe2000fffe03f */
[----:B------:R-:W-:Y:S01]  /*70f0*/  FMNMX.FTZ R7, R29, R4, !PT ;  /* 0x000000041d077209 */ /* 0x000fe20007810000 */
[----:B------:R-:W-:Y:S01]  /*7100*/  ULEA UR11, UR54, UR6, 0xb ;  /* 0x00000006360b7291 */ /* 0x000fe2000f8e583f */
[----:B------:R-:W-:Y:S01]  /*7110*/  PLOP3.LUT P2, PT, PT, PT, UP0, 0x80, 0x0 ;  /* 0x000000000000781c */ /* 0x000fe20003f4f008 */
[----:B------:R-:W-:Y:S01]  /*7120*/  UMOV UR55, UR47 ;  /* 0x0000002f00377c82 */ /* 0x000fe20008000000 */
        /* <DEDUP_REMOVED lines=50> */
[C---:B------:R-:W-:Y:S01]  /*7450*/  FMUL.FTZ R20, R7.reuse, UR10 ;  /* 0x0000000a07147c20 */ /* 0x040fe20008410000 */
[----:B------:R-:W-:Y:S01]  /*7460*/  FMNMX.FTZ R4, R42, R13, !PT ;  /* 0x0000000d2a047209 */ /* 0x000fe20007810000 */
[----:B------:R-:W-:Y:S02]  /*7470*/  FADD.FTZ R6, -R7, R6 ;  /* 0x0000000607067221 */ /* 0x000fe40000010100 */
        /* <DEDUP_REMOVED lines=18> */
[----:B------:R-:W-:Y:S01]  /*75a0*/  FFMA.FTZ R85, R85, UR10, -R20 ;  /* 0x0000000a55557c23 */ /* 0x000fe20008010814 */
[----:B------:R-:W-:Y:S01]  /*75b0*/  FMUL.FTZ R6, R6, UR10 ;  /* 0x0000000a06067c20 */ /* 0x000fe20008410000 */
[----:B------:R-:W-:Y:S01]  /*75c0*/  MUFU.EX2 R9, R9 ;  /* 0x0000000900097308 */ /* 0x000fe20000000800 */
[----:B------:R-:W-:-:S04]  /*75d0*/  FMNMX.FTZ R4, R54, R15, !PT ;  /* 0x0000000f36047209 */ /* 0x000fc80007810000 */
[----:B------:R-:W-:-:S03]  /*75e0*/  FMNMX.FTZ R15, R55, R4, !PT ;  /* 0x00000004370f7209 */ /* 0x000fc60007810000 */
[----:B------:R-:W0:Y:S01]  /*75f0*/  MUFU.EX2 R6, R6 ;  /* 0x0000000600067308 */ /* 0x000e220000000800 */
[----:B------:R-:W-:-:S04]  /*7600*/  FMNMX.FTZ R4, R58, R15, !PT ;  /* 0x0000000f3a047209 */ /* 0x000fc80007810000 */
[----:B------:R-:W-:-:S03]  /*7610*/  FMNMX.FTZ R15, R59, R4, !PT ;  /* 0x000000043b0f7209 */ /* 0x000fc60007810000 */
[----:B------:R-:W1:Y:S01]  /*7620*/  MUFU.EX2 R180, R180 ;  /* 0x000000b400b47308 */ /* 0x000e620000000800 */
[----:B------:R-:W-:Y:S01]  /*7630*/  FMNMX.FTZ R4, R62, R15, !PT ;  /* 0x0000000f3e047209 */ /* 0x000fe20007810000 */
[--C-:B------:R-:W-:Y:S01]  /*7640*/  FFMA.FTZ R15, R49, UR10, -R20.reuse ;  /* 0x0000000a310f7c23 */ /* 0x100fe20008010814 */
[----:B------:R-:W-:Y:S02]  /*7650*/  FFMA.FTZ R49, R69, UR10, -R20 ;  /* 0x0000000a45317c23 */ /* 0x000fe40008010814 */
[----:B------:R-:W-:-:S03]  /*7660*/  FMNMX.FTZ R33, R63, R4, !PT ;  /* 0x000000043f217209 */ /* 0x000fc60007810000 */
[----:B------:R-:W2:Y:S01]  /*7670*/  MUFU.EX2 R182, R182 ;  /* 0x000000b600b67308 */ /* 0x000ea20000000800 */
[----:B------:R-:W-:Y:S01]  /*7680*/  FMNMX.FTZ R4, R66, R33, !PT ;  /* 0x0000002142047209 */ /* 0x000fe20007810000 */
[----:B0-----:R-:W-:-:S03]  /*7690*/  FFMA.FTZ R3, R6, R3, R9 ;  /* 0x0000000306037223 */ /* 0x001fc60000010009 */
[----:B------:R-:W-:-:S03]  /*76a0*/  FMNMX.FTZ R33, R67, R4, !PT ;  /* 0x0000000443217209 */ /* 0x000fc60007810000 */
[----:B------:R-:W0:Y:S01]  /*76b0*/  MUFU.EX2 R29, R29 ;  /* 0x0000001d001d7308 */ /* 0x000e220000000800 */
[----:B------:R-:W-:Y:S01]  /*76c0*/  FMNMX.FTZ R4, R70, R33, !PT ;  /* 0x0000002146047209 */ /* 0x000fe20007810000 */
[--C-:B------:R-:W-:Y:S01]  /*76d0*/  FFMA.FTZ R33, R53, UR10, -R20.reuse ;  /* 0x0000000a35217c23 */ /* 0x100fe20008010814 */
[--C-:B------:R-:W-:Y:S01]  /*76e0*/  FFMA.FTZ R53, R57, UR10, -R20.reuse ;  /* 0x0000000a39357c23 */ /* 0x100fe20008010814 */
[----:B------:R-:W-:Y:S01]  /*76f0*/  FFMA.FTZ R57, R77, UR10, -R20 ;  /* 0x0000000a4d397c23 */ /* 0x000fe20008010814 */
[----:B------:R-:W-:Y:S01]  /*7700*/  FMNMX.FTZ R37, R71, R4, !PT ;  /* 0x0000000447257209 */ /* 0x000fe20007810000 */
[C---:B-1----:R-:W-:Y:S01]  /*7710*/  FADD.FTZ R3, R180.reuse, R3 ;  /* 0x00000003b4037221 */ /* 0x042fe20000010000 */
[----:B------:R-:W-:Y:S01]  /*7720*/  F2FP.BF16.F32.PACK_AB R180, R180, R9 ;  /* 0x00000009b4b4723e */ /* 0x000fe200000010ff */
        /* <DEDUP_REMOVED lines=11> */
[--C-:B------:R-:W-:Y:S01]  /*77e0*/  FFMA.FTZ R37, R61, UR10, -R20.reuse ;  /* 0x0000000a3d257c23 */ /* 0x100fe20008010814 */
[----:B------:R-:W-:Y:S02]  /*77f0*/  FFMA.FTZ R61, R81, UR10, -R20 ;  /* 0x0000000a513d7c23 */ /* 0x000fe40008010814 */
[----:B------:R-:W-:-:S03]  /*7800*/  FMNMX.FTZ R4, R87, R4, !PT ;  /* 0x0000000457047209 */ /* 0x000fc60007810000 */
[----:B------:R-:W-:Y:S02]  /*7810*/  MUFU.EX2 R15, R15 ;  /* 0x0000000f000f7308 */ /* 0x000fe40000000800 */
[----:B------:R-:W1:Y:S06]  /*7820*/  SHFL.BFLY PT, R45, R4, 0x2, 0x1f ;  /* 0x0c401f00042d7f89 */ /* 0x000e6c00000e0000 */
[----:B------:R-:W-:Y:S08]  /*7830*/  MUFU.EX2 R33, R33 ;  /* 0x0000002100217308 */ /* 0x000ff00000000800 */
[----:B------:R-:W-:Y:S08]  /*7840*/  MUFU.EX2 R53, R53 ;  /* 0x0000003500357308 */ /* 0x000ff00000000800 */
[----:B------:R-:W-:Y:S01]  /*7850*/  MUFU.EX2 R37, R37 ;  /* 0x0000002500257308 */ /* 0x000fe20000000800 */
[----:B-1----:R-:W-:Y:S01]  /*7860*/  FMNMX.FTZ R14, R4, R45, !PT ;  /* 0x0000002d040e7209 */ /* 0x002fe20007810000 */
[----:B------:R-:W-:-:S02]  /*7870*/  WARPGROUP.DEPBAR.LE gsb0, 0x0 ;  /* 0x00008000000079c5 */ /* 0x000fc40000010000 */
[----:B------:R-:W-:Y:S01]  /*7880*/  WARPGROUP.ARRIVE ;  /* 0x00000000000079c5 */ /* 0x000fe20000000000 */
[--C-:B------:R-:W-:Y:S01]  /*7890*/  FFMA.FTZ R176, R32, UR10, -R20.reuse ;  /* 0x0000000a20b07c23 */ /* 0x100fe20008010814 */
[----:B------:R-:W1:Y:S01]  /*78a0*/  SHFL.BFLY PT, R65, R14, 0x1, 0x1f ;  /* 0x0c201f000e417f89 */ /* 0x000e6200000e0000 */
[--C-:B------:R-:W-:Y:S01]  /*78b0*/  FFMA.FTZ R178, R36, UR10, -R20.reuse ;  /* 0x0000000a24b27c23 */ /* 0x100fe20008010814 */
[----:B------:R-:W-:Y:S01]  /*78c0*/  FFMA.FTZ R45, R73, UR10, -R20 ;  /* 0x0000000a492d7c23 */ /* 0x000fe20008010814 */
[----:B------:R-:W-:Y:S01]  /*78d0*/  MUFU.EX2 R41, R41 ;  /* 0x0000002900297308 */ /* 0x000fe20000000800 */
[----:B------:R-:W-:Y:S01]  /*78e0*/  HGMMA.64x128x16.F32.BF16 R88, R172, gdesc[UR4].tnspB, R88, gsb0 ;  /* 0x41e00004ac587df0 */ /* 0x000fe20008001858 */
[----:B------:R-:W-:Y:S01]  /*78f0*/  UIADD3 UR6, UR11, 0x180, URZ ;  /* 0x000001800b067890 */ /* 0x000fe2000fffe03f */
[----:B------:R-:W-:-:S05]  /*7900*/  UMOV UR7, 0x40000040 ;  /* 0x4000004000077882 */ /* 0x000fca0000000000 */
[----:B------:R-:W-:Y:S08]  /*7910*/  MUFU.EX2 R176, R176 ;  /* 0x000000b000b07308 */ /* 0x000ff00000000800 */
[----:B------:R-:W-:Y:S01]  /*7920*/  MUFU.EX2 R178, R178 ;  /* 0x000000b200b27308 */ /* 0x000fe20000000800 */
[----:B-1----:R-:W-:-:S07]  /*7930*/  FMNMX.FTZ R4, R14, R65, !PT ;  /* 0x000000410e047209 */ /* 0x002fce0007810000 */
[----:B------:R-:W-:Y:S01]  /*7940*/  MUFU.EX2 R49, R49 ;  /* 0x0000003100317308 */ /* 0x000fe20000000800 */
[----:B------:R-:W-:-:S04]  /*7950*/  FMUL.FTZ R24, R4, UR10 ;  /* 0x0000000a04187c20 */ /* 0x000fc80008410000 */
[--C-:B------:R-:W-:Y:S01]  /*7960*/  FFMA.FTZ R181, R27, UR10, -R24.reuse ;  /* 0x0000000a1bb57c23 */ /* 0x100fe20008010818 */
[----:B------:R-:W-:Y:S02]  /*7970*/  IMAD.U32 R27, RZ, RZ, UR46 ;  /* 0x0000002eff1b7e24 */ /* 0x000fe4000f8e00ff */
[--C-:B------:R-:W-:Y:S01]  /*7980*/  FFMA.FTZ R183, R30, UR10, -R24.reuse ;  /* 0x0000000a1eb77c23 */ /* 0x100fe20008010818 */
[--C-:B------:R-:W-:Y:S01]  /*7990*/  FFMA.FTZ R177, R34, UR10, -R24.reuse ;  /* 0x0000000a22b17c23 */ /* 0x100fe20008010818 */
[--C-:B------:R-:W-:Y:S01]  /*79a0*/  FFMA.FTZ R28, R35, UR10, -R24.reuse ;  /* 0x0000000a231c7c23 */ /* 0x100fe20008010818 */
[--C-:B------:R-:W-:Y:S01]  /*79b0*/  FFMA.FTZ R179, R38, UR10, -R24.reuse ;  /* 0x0000000a26b37c23 */ /* 0x100fe20008010818 */
[----:B------:R-:W-:Y:S01]  /*79c0*/  @!P1 LEA R27, R27, UR41, 0x3 ;  /* 0x000000291b1b9c11 */ /* 0x000fe2000f8e18ff */
        /* <DEDUP_REMOVED lines=12> */
[----:B------:R-:W-:-:S04]  /*7a90*/  FFMA.FTZ R86, R86, UR10, -R24 ;  /* 0x0000000a56567c23 */ /* 0x000fc80008010818 */
        /* <DEDUP_REMOVED lines=17> */
[----:B--2---:R-:W-:Y:S01]  /*7bb0*/  FADD.FTZ R44, R182, R3 ;  /* 0x00000003b62c7221 */ /* 0x004fe20000010000 */
[--C-:B------:R-:W-:Y:S01]  /*7bc0*/  FFMA.FTZ R175, R46, UR10, -R24.reuse ;  /* 0x0000000a2eaf7c23 */ /* 0x100fe20008010818 */
[----:B------:R-:W-:Y:S01]  /*7bd0*/  HGMMA.64x128x16.F32.BF16 R88, R168, gdesc[UR4].tnspB, R88, gsb0 ;  /* 0x41e00004a8587df0 */ /* 0x000fe20008001858 */
[----:B------:R-:W-:Y:S01]  /*7be0*/  UIADD3 UR6, UR11, 0x200, URZ ;  /* 0x000002000b067890 */ /* 0x000fe2000fffe03f */
[----:B------:R-:W-:Y:S01]  /*7bf0*/  MUFU.EX2 R172, R172 ;  /* 0x000000ac00ac7308 */ /* 0x000fe20000000800 */
[----:B------:R-:W-:Y:S01]  /*7c00*/  UMOV UR7, 0x40000040 ;  /* 0x4000004000077882 */ /* 0x000fe20000000000 */
[----:B------:R-:W-:Y:S01]  /*7c10*/  FFMA.FTZ R40, R59, UR10, -R24 ;  /* 0x0000000a3b287c23 */ /* 0x000fe20008010818 */
[----:B0-----:R-:W-:-:S05]  /*7c20*/  F2FP.BF16.F32.PACK_AB R182, R29, R182 ;  /* 0x000000b61db6723e */ /* 0x001fca00000010ff */
        /* <DEDUP_REMOVED lines=41> */
[--C-:B------:R-:W-:Y:S01]  /*7ec0*/  FFMA.FTZ R157, R66, UR10, -R24.reuse ;  /* 0x0000000a429d7c23 */ /* 0x100fe20008010818 */
[--C-:B------:R-:W-:Y:S01]  /*7ed0*/  FFMA.FTZ R159, R70, UR10, -R24.reuse ;  /* 0x0000000a469f7c23 */ /* 0x100fe20008010818 */
[----:B------:R-:W-:Y:S01]  /*7ee0*/  HGMMA.64x128x16.F32.BF16 R88, R160, gdesc[UR4].tnspB, R88, gsb0 ;  /* 0x41e00004a0587df0 */ /* 0x000fe20008001858 */
[----:B------:R-:W-:Y:S01]  /*7ef0*/  UIADD3 UR6, UR11, 0x380, URZ ;  /* 0x000003800b067890 */ /* 0x000fe2000fffe03f */
[----:B------:R-:W-:Y:S01]  /*7f00*/  FMUL.FTZ R65, R20, UR10 ;  /* 0x0000000a14417c20 */ /* 0x000fe20008410000 */
[----:B------:R-:W-:Y:S01]  /*7f10*/  UMOV UR7, 0x40000040 ;  /* 0x4000004000077882 */ /* 0x000fe20000000000 */
[--C-:B------:R-:W-:Y:S01]  /*7f20*/  FFMA.FTZ R20, R26, UR10, -R24.reuse ;  /* 0x0000000a1a147c23 */ /* 0x100fe20008010818 */
[----:B------:R-:W-:Y:S01]  /*7f30*/  FFMA.FTZ R26, R31, UR10, -R24 ;  /* 0x0000000a1f1a7c23 */ /* 0x000fe20008010818 */
[----:B------:R-:W-:Y:S01]  /*7f40*/  @!P1 VIADD R31, R27, 0x28840 ;  /* 0x000288401b1f9836 */ /* 0x000fe20000000000 */
[----:B------:R-:W-:Y:S01]  /*7f50*/  IADD3 R27, -R220, 0xb, RZ ;  /* 0x0000000bdc1b7810 */ /* 0x000fe20007ffe1ff */
[----:B------:R-:W-:Y:S03]  /*7f60*/  MUFU.EX2 R65, R65 ;  /* 0x0000004100417308 */ /* 0x000fe60000000800 */
[----:B------:R-:W-:-:S05]  /*7f70*/  @!P1 PRMT R31, RZ, 0x654, R31 ;  /* 0x00000654ff1f9816 */ /* 0x000fca000000001f */
[----:B------:R-:W0:Y:S08]  /*7f80*/  MUFU.EX2 R20, R20 ;  /* 0x0000001400147308 */ /* 0x000e300000000800 */
[----:B------:R-:W1:Y:S08]  /*7f90*/  MUFU.EX2 R26, R26 ;  /* 0x0000001a001a7308 */ /* 0x000e700000000800 */
[----:B------:R-:W-:Y:S01]  /*7fa0*/  MUFU.EX2 R156, R156 ;  /* 0x0000009c009c7308 */ /* 0x000fe20000000800 */
[----:B0-----:R-:W-:-:S04]  /*7fb0*/  FFMA.FTZ R0, R65, R0, R20 ;  /* 0x0000000041007223 */ /* 0x001fc80000010014 */
[----:B------:R-:W-:Y:S01]  /*7fc0*/  FADD.FTZ R42, R181, R0 ;  /* 0x00000000b52a7221 */ /* 0x000fe20000010000 */
[----:B------:R-:W-:Y:S01]  /*7fd0*/  FFMA.FTZ R0, R63, UR10, -R24 ;  /* 0x0000000a3f007c23 */ /* 0x000fe20008010818 */
[----:B------:R-:W-:Y:S01]  /*7fe0*/  F2FP.BF16.F32.PACK_AB R181, R181, R20 ;  /* 0x00000014b5b5723e */ /* 0x000fe200000010ff */
[----:B------:R-:W-:Y:S01]  /*7ff0*/  MUFU.EX2 R157, R157 ;  /* 0x0000009d009d7308 */ /* 0x000fe20000000800 */
[----:B------:R-:W-:Y:S01]  /*8000*/  FADD.FTZ R3, R183, R42 ;  /* 0x0000002ab7037221 */ /* 0x000fe20000010000 */
[----:B-1----:R-:W-:-:S03]  /*8010*/  F2FP.BF16.F32.PACK_AB R183, R26, R183 ;  /* 0x000000b71ab7723e */ /* 0x002fc600000010ff */
[----:B------:R-:W-:-:S03]  /*8020*/  FADD.FTZ R42, R26, R3 ;  /* 0x000000031a2a7221 */ /* 0x000fc60000010000 */
[----:B------:R-:W-:Y:S01]  /*8030*/  MUFU.EX2 R0, R0 ;  /* 0x0000000000007308 */ /* 0x000fe20000000800 */
[----:B------:R-:W-:Y:S01]  /*8040*/  FADD.FTZ R3, R177, R42 ;  /* 0x0000002ab1037221 */ /* 0x000fe20000010000 */
[----:B------:R-:W-:Y:S01]  /*8050*/  FFMA.FTZ R42, R67, UR10, -R24 ;  /* 0x0000000a432a7c23 */ /* 0x000fe20008010818 */
[C---:B------:R-:W-:Y:S02]  /*8060*/  F2FP.BF16.F32.PACK_AB R177, R28.reuse, R177 ;  /* 0x000000b11cb1723e */ /* 0x040fe400000010ff */
        /* <DEDUP_REMOVED lines=13> */
[----:B------:R-:W0:Y:S01]  /*8140*/  MUFU.EX2 R5, R85 ;  /* 0x0000005500057308 */ /* 0x000e220000000800 */
[----:B------:R-:W-:Y:S01]  /*8150*/  FADD.FTZ R3, R169, R46 ;  /* 0x0000002ea9037221 */ /* 0x000fe20000010000 */
[----:B------:R-:W-:-:S03]  /*8160*/  F2FP.BF16.F32.PACK_AB R169, R36, R169 ;  /* 0x000000a924a9723e */ /* 0x000fc600000010ff */
[----:B------:R-:W-:-:S04]  /*8170*/  FADD.FTZ R46, R36, R3 ;  /* 0x00000003242e7221 */ /* 0x000fc80000010000 */
[----:B------:R-:W-:Y:S01]  /*8180*/  FADD.FTZ R3, R171, R46 ;  /* 0x0000002eab037221 */ /* 0x000fe20000010000 */
[----:B------:R-:W-:Y:S01]  /*8190*/  F2FP.BF16.F32.PACK_AB R171, R38, R171 ;  /* 0x000000ab26ab723e */ /* 0x000fe200000010ff */
[----:B------:R-:W-:Y:S02]  /*81a0*/  WARPGROUP.DEPBAR.LE gsb0, 0x0 ;  /* 0x00008000000079c5 */ /* 0x000fe40000010000 */
[----:B------:R-:W-:Y:S01]  /*81b0*/  WARPGROUP.ARRIVE ;  /* 0x00000000000079c5 */ /* 0x000fe20000000000 */
[----:B------:R-:W-:Y:S01]  /*81c0*/  FFMA.FTZ R161, R74, UR10, -R24 ;  /* 0x0000000a4aa17c23 */ /* 0x000fe20008010818 */
[----:B------:R-:W-:Y:S01]  /*81d0*/  MUFU.EX2 R163, R78 ;  /* 0x0000004e00a37308 */ /* 0x000fe20000000800 */
[----:B------:R-:W-:Y:S02]  /*81e0*/  F2FP.BF16.F32.PACK_AB R160, R45, R8 ;  /* 0x000000082da0723e */ /* 0x000fe400000010ff */
[----:B------:R-:W-:Y:S01]  /*81f0*/  F2FP.BF16.F32.PACK_AB R162, R57, R10 ;  /* 0x0000000a39a2723e */ /* 0x000fe200000010ff */
[----:B------:R-:W-:Y:S04]  /*8200*/  HGMMA.64x128x16.F32.BF16 R88, R164, gdesc[UR4].tnspB, R88, gsb0 ;  /* 0x41e00004a4587df0 */ /* 0x000fe80008001858 */
[----:B------:R-:W-:Y:S01]  /*8210*/  MUFU.EX2 R161, R161 ;  /* 0x000000a100a17308 */ /* 0x000fe20000000800 */
[----:B------:R-:W-:-:S02]  /*8220*/  WARPGROUP.DEPBAR.LE gsb0, 0x0 ;  /* 0x00008000000079c5 */ /* 0x000fc40000010000 */
[----:B------:R1:W-:Y:S06]  /*8230*/  BAR.ARV R27, 0x100 ;  /* 0x0004001b0000751d */ /* 0x0003ec0000002000 */
[----:B------:R2:W-:Y:S01]  /*8240*/  @!P1 SYNCS.ARRIVE.TRANS64.RED.A1T0 RZ, [R31+URZ], RZ ;  /* 0x000000ff1fff99a7 */ /* 0x0005e2000810043f */
[----:B------:R-:W-:Y:S01]  /*8250*/  MUFU.EX2 R165, R82 ;  /* 0x0000005200a57308 */ /* 0x000fe20000000800 */
[----:B0-----:R-:W-:Y:S01]  /*8260*/  F2FP.BF16.F32.PACK_AB R166, R5, R14 ;  /* 0x0000000e05a6723e */ /* 0x001fe200000010ff */
[-C--:B------:R-:W-:Y:S01]  /*8270*/  FMUL.FTZ R88, R88, R6.reuse ;  /* 0x0000000658587220 */ /* 0x080fe20000410000 */
[-C--:B------:R-:W-:Y:S01]  /*8280*/  FMUL.FTZ R89, R89, R6.reuse ;  /* 0x0000000659597220 */ /* 0x080fe20000410000 */
[-C--:B------:R-:W-:Y:S01]  /*8290*/  FMUL.FTZ R92, R92, R6.reuse ;  /* 0x000000065c5c7220 */ /* 0x080fe20000410000 */
[-C--:B------:R-:W-:Y:S01]  /*82a0*/  FMUL.FTZ R93, R93, R6.reuse ;  /* 0x000000065d5d7220 */ /* 0x080fe20000410000 */
[-C--:B------:R-:W-:Y:S01]  /*82b0*/  FMUL.FTZ R96, R96, R6.reuse ;  /* 0x0000000660607220 */ /* 0x080fe20000410000 */
[----:B--2---:R-:W-:Y:S01]  /*82c0*/  IMAD.U32 R31, RZ, RZ, UR54 ;  /* 0x00000036ff1f7e24 */ /* 0x004fe2000f8e00ff */
        /* <DEDUP_REMOVED lines=9> */
[----:B-1----:R-:W-:-:S02]  /*8360*/  @!P1 VIADD R27, R31, 0x28860 ;  /* 0x000288601f1b9836 */ /* 0x002fc40000000000 */
[-C--:B------:R-:W-:Y:S01]  /*8370*/  FMUL.FTZ R109, R109, R6.reuse ;  /* 0x000000066d6d7220 */ /* 0x080fe20000410000 */
[-C--:B------:R-:W-:Y:S01]  /*8380*/  FMUL.FTZ R112, R112, R6.reuse ;  /* 0x0000000670707220 */ /* 0x080fe20000410000 */
[-C--:B------:R-:W-:Y:S01]  /*8390*/  FMUL.FTZ R113, R113, R6.reuse ;  /* 0x0000000671717220 */ /* 0x080fe20000410000 */
[-C--:B------:R-:W-:Y:S01]  /*83a0*/  FMUL.FTZ R116, R116, R6.reuse ;  /* 0x0000000674747220 */ /* 0x080fe20000410000 */
[----:B------:R-:W-:Y:S01]  /*83b0*/  @!P1 PRMT R31, RZ, 0x654, R27 ;  /* 0x00000654ff1f9816 */ /* 0x000fe2000000001b */
[----:B------:R-:W-:Y:S01]  /*83c0*/  FADD.FTZ R27, R29, R44 ;  /* 0x0000002c1d1b7221 */ /* 0x000fe20000010000 */
[-C--:B------:R-:W-:Y:S01]  /*83d0*/  FMUL.FTZ R117, R117, R6.reuse ;  /* 0x0000000675757220 */ /* 0x080fe20000410000 */
[-C--:B------:R-:W-:Y:S01]  /*83e0*/  FMUL.FTZ R120, R120, R6.reuse ;  /* 0x0000000678787220 */ /* 0x080fe20000410000 */
[----:B------:R0:W-:Y:S01]  /*83f0*/  @!P1 SYNCS.ARRIVE.TRANS64.RED.A1T0 RZ, [R31+URZ], RZ ;  /* 0x000000ff1fff99a7 */ /* 0x0001e2000810043f */
[----:B------:R-:W-:Y:S01]  /*8400*/  FADD.FTZ R44, R176, R27 ;  /* 0x0000001bb02c7221 */ /* 0x000fe20000010000 */
[-C--:B------:R-:W-:Y:S01]  /*8410*/  FMUL.FTZ R121, R121, R6.reuse ;  /* 0x0000000679797220 */ /* 0x080fe20000410000 */
[-C--:B------:R-:W-:Y:S01]  /*8420*/  FMUL.FTZ R124, R124, R6.reuse ;  /* 0x000000067c7c7220 */ /* 0x080fe20000410000 */
[-C--:B------:R-:W-:Y:S01]  /*8430*/  FMUL.FTZ R125, R125, R6.reuse ;  /* 0x000000067d7d7220 */ /* 0x080fe20000410000 */
[----:B------:R-:W-:Y:S01]  /*8440*/  FADD.FTZ R27, R21, R44 ;  /* 0x0000002c151b7221 */ /* 0x000fe20000010000 */
[--C-:B------:R-:W-:Y:S01]  /*8450*/  FFMA.FTZ R44, R71, UR10, -R24.reuse ;  /* 0x0000000a472c7c23 */ /* 0x100fe20008010818 */
[----:B------:R-:W-:Y:S01]  /*8460*/  FFMA.FTZ R24, R87, UR10, -R24 ;  /* 0x0000000a57187c23 */ /* 0x000fe20008010818 */
        /* <DEDUP_REMOVED lines=11> */
[-C--:B------:R-:W-:Y:S01]  /*8520*/  FMUL.FTZ R141, R141, R6.reuse ;  /* 0x000000068d8d7220 */ /* 0x080fe20000410000 */
[----:B------:R-:W2:Y:S01]  /*8530*/  MUFU.EX2 R24, R24 ;  /* 0x0000001800187308 */ /* 0x000ea20000000800 */
[----:B------:R-:W-:Y:S01]  /*8540*/  FADD.FTZ R27, R13, R48 ;  /* 0x000000300d1b7221 */ /* 0x000fe20000010000 */
[-C--:B------:R-:W-:Y:S01]  /*8550*/  FMUL.FTZ R144, R144, R6.reuse ;  /* 0x0000000690907220 */ /* 0x080fe20000410000 */
[-C--:B------:R-:W-:Y:S01]  /*8560*/  FMUL.FTZ R145, R145, R6.reuse ;  /* 0x0000000691917220 */ /* 0x080fe20000410000 */
[-C--:B------:R-:W-:Y:S01]  /*8570*/  FMUL.FTZ R148, R148, R6.reuse ;  /* 0x0000000694947220 */ /* 0x080fe20000410000 */
[----:B------:R-:W-:Y:S01]  /*8580*/  FADD.FTZ R48, R174, R27 ;  /* 0x0000001bae307221 */ /* 0x000fe20000010000 */
[----:B------:R-:W-:Y:S01]  /*8590*/  FMUL.FTZ R149, R149, R6 ;  /* 0x0000000695957220 */ /* 0x000fe20000410000 */
[----:B------:R-:W-:Y:S01]  /*85a0*/  F2FP.BF16.F32.PACK_AB R176, R21, R176 ;  /* 0x000000b015b0723e */ /* 0x000fe200000010ff */
[-C--:B------:R-:W-:Y:S01]  /*85b0*/  FMUL.FTZ R90, R90, R65.reuse ;  /* 0x000000415a5a7220 */ /* 0x080fe20000410000 */
[----:B------:R-:W-:Y:S01]  /*85c0*/  FADD.FTZ R27, R25, R48 ;  /* 0x00000030191b7221 */ /* 0x000fe20000010000 */
[----:B------:R-:W-:Y:S01]  /*85d0*/  F2FP.BF16.F32.PACK_AB R178, R11, R178 ;  /* 0x000000b20bb2723e */ /* 0x000fe200000010ff */
[-C--:B------:R-:W-:Y:S01]  /*85e0*/  FMUL.FTZ R91, R91, R65.reuse ;  /* 0x000000415b5b7220 */ /* 0x080fe20000410000 */
[----:B------:R-:W-:Y:S01]  /*85f0*/  F2FP.BF16.F32.PACK_AB R172, R13, R172 ;  /* 0x000000ac0dac723e */ /* 0x000fe200000010ff */
[----:B------:R-:W-:Y:S01]  /*8600*/  FADD.FTZ R48, R168, R27 ;  /* 0x0000001ba8307221 */ /* 0x000fe20000010000 */
[----:B------:R-:W-:Y:S01]  /*8610*/  F2FP.BF16.F32.PACK_AB R174, R25, R174 ;  /* 0x000000ae19ae723e */ /* 0x000fe200000010ff */
[-C--:B------:R-:W-:Y:S01]  /*8620*/  FMUL.FTZ R94, R94, R65.reuse ;  /* 0x000000415e5e7220 */ /* 0x080fe20000410000 */
[C---:B------:R-:W-:Y:S01]  /*8630*/  F2FP.BF16.F32.PACK_AB R168, R15.reuse, R168 ;  /* 0x000000a80fa8723e */ /* 0x040fe200000010ff */
[----:B------:R-:W-:Y:S01]  /*8640*/  FADD.FTZ R9, R15, R48 ;  /* 0x000000300f097221 */ /* 0x000fe20000010000 */
[----:B------:R-:W-:Y:S01]  /*8650*/  F2FP.BF16.F32.PACK_AB R164, R61, R12 ;  /* 0x0000000c3da4723e */ /* 0x000fe200000010ff */
        /* <DEDUP_REMOVED lines=80> */
.L_x_8561:
[----:B------:R-:W-:Y:S06]  /*8b60*/  BAR.ARV 0x8, 0x180 ;  /* 0x0206000000007b1d */ /* 0x000fec0000002000 */
[----:B------:R-:W-:Y:S05]  /*8b70*/  @!P0 BRA `(.L_x_8571) ;  /* 0x0000000000048947 */ /* 0x000fea0003800000 */
[----:B------:R-:W-:Y:S01]  /*8b80*/  BPT.TRAP 0x1 ;  /* 0x000000040000795c */ /* 0x000fe20000300000 */
.L_x_8571:
[----:B------:R-:W-:Y:S01]  /*8b90*/  ULEA UR5, UR46, UR41, 0x3 ;  /* 0x000000292e057291 */ /* 0x000fe2000f8e183f */
[----:B------:R-:W-:-:S05]  /*8ba0*/  IMAD.U32 R5, RZ, RZ, UR47 ;  /* 0x0000002fff057e24 */ /* 0x000fca000f8e00ff */
[----:B------:R-:W-:-:S04]  /*8bb0*/  SHF.L.U32 R5, R5, 0x1f, RZ ;  /* 0x0000001f05057819 */ /* 0x000fc800000006ff */
[----:B------:R0:W1:Y:S01]  /*8bc0*/  SYNCS.PHASECHK.TRANS64.TRYWAIT P2, [UR5+0x28850], R5 ;  /* 0x02885005ff0075a7 */ /* 0x0000620008040145 */
[----:B------:R-:W-:Y:S05]  /*8bd0*/  @!P0 BRA `(.L_x_8572) ;  /* 0x0000000000048947 */ /* 0x000fea0003800000 */
[----:B------:R-:W-:Y:S01]  /*8be0*/  BPT.TRAP 0x1 ;  /* 0x000000040000795c */ /* 0x000fe20000300000 */
.L_x_8572:
[----:B-1----:R-:W-:Y:S05]  /*8bf0*/  @P2 BRA `(.L_x_8573) ;  /* 0x0000000000082947 */ /* 0x002fea0003800000 */
[----:B------:R-:W1:Y:S02]  /*8c00*/  SYNCS.PHASECHK.TRANS64.TRYWAIT P0, [UR5+0x28850], R5 ;  /* 0x02885005ff0075a7 */ /* 0x000e640008000145 */
[----:B-1----:R-:W-:Y:S05]  /*8c10*/  @!P0 BRA `(.L_x_8574) ;  /* 0x000000a400c48947 */ /* 0x002fea0003800000 */
.L_x_8573:
[----:B------:R-:W-:Y:S01]  /*8c20*/  UIADD3 UR41, UR41, 0x400, URZ ;  /* 0x0000040029297890 */ /* 0x000fe2000fffe03f */
[----:B------:R-:W-:Y:S01]  /*8c30*/  WARPGROUP.ARRIVE ;  /* 0x00000000000079c5 */ /* 0x000fe20000000000 */
[----:B------:R-:W-:Y:S01]  /*8c40*/  UMOV UR7, 0x40000040 ;  /* 0x4000004000077882 */ /* 0x000fe20000000000 */
[----:B-1----:R-:W1:Y:S01]  /*8c50*/  SHFL.BFLY PT, R6, R3, 0x2, 0x1f ;  /* 0x0c401f0003067f89 */ /* 0x002e6200000e0000 */
[----:B------:R-:W-:Y:S01]  /*8c60*/  USHF.R.U32.HI UR41, URZ, 0x4, UR41 ;  /* 0x000000043f297899 */ /* 0x000fe20008011629 */
[----:B------:R-:W-:Y:S01]  /*8c70*/  IMAD.MOV.U32 R10, RZ, RZ, RZ ;  /* 0x000000ffff0a7224 */ /* 0x000fe200078e00ff */
[----:B------:R-:W-:Y:S01]  /*8c80*/  UIADD3 UR48, UR48, 0x1, URZ ;  /* 0x0000000130307890 */ /* 0x000fe2000fffe03f */
[----:B0-----:R-:W0:Y:S01]  /*8c90*/  SHFL.BFLY PT, R5, R0, 0x2, 0x1f ;  /* 0x0c401f0000057f89 */ /* 0x001e2200000e0000 */
[----:B------:R-:W-:Y:S01]  /*8ca0*/  ULOP3.LUT UR41, UR41, 0x3fff, URZ, 0xc0, !UPT ;  /* 0x00003fff29297892 */ /* 0x000fe2000f8ec03f */
[----:B------:R-:W-:-:S03]  /*8cb0*/  IMAD.U32 R14, RZ, RZ, UR10 ;  /* 0x0000000aff0e7e24 */ /* 0x000fc6000f8e00ff */
[----:B------:R-:W-:-:S04]  /*8cc0*/  ULOP3.LUT UR4, UR41, 0x4000000, URZ, 0xfc, !UPT ;  /* 0x0400000029047892 */ /* 0x000fc8000f8efc3f */
[----:B------:R-:W-:Y:S02]  /*8cd0*/  ULEA UR4, UR46, UR4, 0xb ;  /* 0x000000042e047291 */ /* 0x000fe4000f8e583f */
[----:B------:R-:W-:-:S04]  /*8ce0*/  UIADD3 UR46, UR46, 0x1, URZ ;  /* 0x000000012e2e7890 */ /* 0x000fc8000fffe03f */
[----:B------:R-:W-:Y:S01]  /*8cf0*/  UISETP.NE.AND UP0, UPT, UR46, 0x2, UPT ;  /* 0x000000022e00788c */ /* 0x000fe2000bf05270 */
[----:B------:R-:W-:Y:S02]  /*8d00*/  UMOV UR6, UR4 ;  /* 0x0000000400067c82 */ /* 0x000fe40008000000 */
[----:B------:R-:W-:Y:S01]  /*8d10*/  HGMMA.64x128x16.F32.BF16 R88, R180, gdesc[UR4].tnspB, R88, gsb0 ;  /* 0x41e00004b4587df0 */ /* 0x000fe20008001858 */
[----:B------:R-:W-:Y:S01]  /*8d20*/  UIADD3 UR6, UR4, 0x80, URZ ;  /* 0x0000008004067890 */ /* 0x000fe2000fffe03f */
[----:B-1----:R-:W-:Y:S01]  /*8d30*/  FADD.FTZ R6, R6, R3 ;  /* 0x0000000306067221 */ /* 0x002fe20000010000 */
[----:B------:R-:W-:Y:S01]  /*8d40*/  UMOV UR7, 0x40000040 ;  /* 0x4000004000077882 */ /* 0x000fe20000000000 */
[----:B------:R-:W-:Y:S02]  /*8d50*/  IMAD.MOV.U32 R3, RZ, RZ, -0x800000 ;  /* 0xff800000ff037424 */ /* 0x000fe400078e00ff */
[----:B0-----:R-:W-:Y:S01]  /*8d60*/  FADD.FTZ R8, R5, R0 ;  /* 0x0000000005087221 */ /* 0x001fe20000010000 */
[----:B------:R-:W-:Y:S01]  /*8d70*/  IMAD.MOV.U32 R0, RZ, RZ, -0x800000 ;  /* 0xff800000ff007424 */ /* 0x000fe200078e00ff */
[----:B------:R-:W0:Y:S01]  /*8d80*/  SHFL.BFLY PT, R5, R6, 0x1, 0x1f ;  /* 0x0c201f0006057f89 */ /* 0x000e2200000e0000 */
[----:B------:R-:W-:-:S03]  /*8d90*/  USEL UR46, UR46, URZ, UP0 ;  /* 0x0000003f2e2e7287 */ /* 0x000fc60008000000 */
[----:B------:R-:W1:Y:S01]  /*8da0*/  SHFL.BFLY PT, R9, R8, 0x1, 0x1f ;  /* 0x0c201f0008097f89 */ /* 0x000e6200000e0000 */
[----:B0-----:R-:W-:Y:S01]  /*8db0*/  FADD.FTZ R12, R6, R5 ;  /* 0x00000005060c7221 */ /* 0x001fe20000010000 */
[----:B------:R-:W-:Y:S02]  /*8dc0*/  IMAD.MOV.U32 R5, RZ, RZ, RZ ;  /* 0x000000ffff057224 */ /* 0x000fe400078e00ff */
[----:B------:R-:W-:Y:S02]  /*8dd0*/  IMAD.U32 R6, RZ, RZ, UR10 ;  /* 0x0000000aff067e24 */ /* 0x000fe4000f8e00ff */
[----:B-1----:R-:W-:Y:S01]  /*8de0*/  FADD.FTZ R13, R8, R9 ;  /* 0x00000009080d7221 */ /* 0x002fe20000010000 */
[----:B------:R-:W-:Y:S01]  /*8df0*/  FSETP.NE.FTZ.AND P0, PT, R12, RZ, PT ;  /* 0x000000ff0c00720b */ /* 0x000fe20003f15000 */
[----:B------:R-:W-:-:S03]  /*8e00*/  IMAD.U32 R8, RZ, RZ, UR5 ;  /* 0x00000005ff087e24 */ /* 0x000fc6000f8e00ff */
[----:B------:R-:W-:Y:S01]  /*8e10*/  FSETP.NE.FTZ.AND P2, PT, R13, RZ, PT ;  /* 0x000000ff0d00720b */ /* 0x000fe20003f55000 */
[----:B------:R-:W-:-:S05]  /*8e20*/  @!P1 VIADD R8, R8, 0x28860 ;  /* 0x0002886008089836 */ /* 0x000fca0000000000 */
[----:B------:R-:W-:-:S03]  /*8e30*/  @!P1 PRMT R8, RZ, 0x654, R8 ;  /* 0x00000654ff089816 */ /* 0x000fc60000000008 */
        /* <DEDUP_REMOVED lines=113> */
.L_x_8544:
        /* <DEDUP_REMOVED lines=10> */
[----:B------:R-:W0:Y:S01]  /*95f0*/  S2R R5, SR_SWINHI ;  /* 0x0000000000057919 */ /* 0x000e220000002f00 */
[----:B------:R-:W-:Y:S01]  /*9600*/  ULDC.64 UR10, c[0x0][0xc00] ;  /* 0x00030000000a7ab9 */ /* 0x000fe20000000a00 */
[----:B------:R-:W-:Y:S02]  /*9610*/  ULDC.64 UR8, c[0x0][0xc00] ;  /* 0x0003000000087ab9 */ /* 0x000fe40000000a00 */
        /* <DEDUP_REMOVED lines=77> */
[----:B------:R-:W-:Y:S01]  /*9af0*/  STSM.16.M88.4 [R37], R4 ;  /* 0x0000000425007844 */ /* 0x000fe20000000200 */
[----:B------:R-:W-:-:S02]  /*9b00*/  F2FP.BF16.F32.PACK_AB R10, R133, R132 ;  /* 0x00000084850a723e */ /* 0x000fc400000010ff */
[----:B------:R-:W-:Y:S02]  /*9b10*/  F2FP.BF16.F32.PACK_AB R11, R135, R134 ;  /* 0x00000086870b723e */ /* 0x000fe400000010ff */
[----:B-1----:R-:W-:Y:S02]  /*9b20*/  F2FP.BF16.F32.PACK_AB R12, R137, R136 ;  /* 0x00000088890c723e */ /* 0x002fe400000010ff */
[----:B------:R-:W-:Y:S01]  /*9b30*/  F2FP.BF16.F32.PACK_AB R13, R139, R138 ;  /* 0x0000008a8b0d723e */ /* 0x000fe200000010ff */
[----:B------:R-:W-:Y:S01]  /*9b40*/  STSM.16.M88.4 [R36], R8 ;  /* 0x0000000824007844 */ /* 0x000fe20000000200 */
[----:B------:R-:W-:Y:S01]  /*9b50*/  F2FP.BF16.F32.PACK_AB R14, R141, R140 ;  /* 0x0000008c8d0e723e */ /* 0x000fe200000010ff */
[----:B0-----:R-:W-:Y:S01]  /*9b60*/  IMAD.U32 R28, RZ, RZ, UR8 ;  /* 0x00000008ff1c7e24 */ /* 0x001fe2000f8e00ff */
[----:B------:R-:W-:Y:S01]  /*9b70*/  F2FP.BF16.F32.PACK_AB R15, R143, R142 ;  /* 0x0000008e8f0f723e */ /* 0x000fe200000010ff */
[----:B------:R-:W-:Y:S01]  /*9b80*/  IMAD.U32 R29, RZ, RZ, UR9 ;  /* 0x00000009ff1d7e24 */ /* 0x000fe2000f8e00ff */
[----:B------:R-:W-:Y:S01]  /*9b90*/  F2FP.BF16.F32.PACK_AB R24, R145, R144 ;  /* 0x000000909118723e */ /* 0x000fe200000010ff */
[----:B------:R-:W-:Y:S01]  /*9ba0*/  ULDC.64 UR8, c[0x0][0xc08] ;  /* 0x0003020000087ab9 */ /* 0x000fe20000000a00 */
[----:B------:R-:W-:Y:S01]  /*9bb0*/  F2FP.BF16.F32.PACK_AB R25, R147, R146 ;  /* 0x000000929319723e */ /* 0x000fe200000010ff */
[----:B------:R-:W-:Y:S01]  /*9bc0*/  STSM.16.M88.4 [R21], R12 ;  /* 0x0000000c15007844 */ /* 0x000fe20000000200 */
[----:B------:R-:W-:-:S02]  /*9bd0*/  F2FP.BF16.F32.PACK_AB R26, R149, R148 ;  /* 0x00000094951a723e */ /* 0x000fc400000010ff */
        /* <DEDUP_REMOVED lines=25> */
[----:B------:R-:W-:Y:S01]  /*9d70*/  VIADD R11, R17, UR38 ;  /* 0x00000026110b7c36 */ /* 0x000fe20008000000 */
[----:B------:R-:W-:Y:S01]  /*9d80*/  UISETP.NE.U32.AND UP0, UPT, UR10, URZ, UPT ;  /* 0x0000003f0a00728c */ /* 0x000fe2000bf05070 */
[----:B------:R0:W5:Y:S01]  /*9d90*/  @P4 LDG.E R21, desc[UR50][R4.64] ;  /* 0x0000003204154981 */ /* 0x000162000c1e1900 */
[----:B------:R-:W-:Y:S01]  /*9da0*/  UMOV UR4, URZ ;  /* 0x0000003f00047c82 */ /* 0x000fe20008000000 */
[----:B------:R-:W-:Y:S01]  /*9db0*/  USEL UR7, UR39, URZ, UP1 ;  /* 0x0000003f27077287 */ /* 0x000fe20008800000 */
[----:B------:R-:W-:Y:S01]  /*9dc0*/  IMAD.MOV.U32 R7, RZ, RZ, R11 ;  /* 0x000000ffff077224 */ /* 0x000fe200078e000b */
[----:B------:R-:W-:-:S04]  /*9dd0*/  UISETP.NE.AND.EX UP0, UPT, UR11, URZ, UPT, UP0 ;  /* 0x0000003f0b00728c */ /* 0x000fc8000bf05300 */
[----:B------:R-:W-:Y:S01]  /*9de0*/  USEL UR42, UR42, URZ, !UP0 ;  /* 0x0000003f2a2a7287 */ /* 0x000fe2000c000000 */
[----:B------:R-:W-:Y:S01]  /*9df0*/  ULDC.64 UR10, c[0x0][UR16+0x220] ;  /* 0x00008800100a7abb */ /* 0x000fe20008000a00 */
[----:B------:R-:W-:Y:S01]  /*9e00*/  ULDC.64 UR8, c[0x0][UR16+0x218] ;  /* 0x0000860010087abb */ /* 0x000fe20008000a00 */
[----:B0-----:R-:W-:Y:S01]  /*9e10*/  @P1 IMAD.HI.U32 R4, R11, R6, RZ ;  /* 0x000000060b041227 */ /* 0x001fe200078e00ff */
[----:B------:R-:W-:Y:S01]  /*9e20*/  USEL UR37, UR37, URZ, !UP0 ;  /* 0x0000003f25257287 */ /* 0x000fe2000c000000 */
[----:B------:R-:W-:Y:S01]  /*9e30*/  ULDC.64 UR12, c[0x0][UR16+0x228] ;  /* 0x00008a00100c7abb */ /* 0x000fe20008000a00 */
[----:B------:R-:W-:Y:S02]  /*9e40*/  UIMAD UR11, UR11, UR42, URZ ;  /* 0x0000002a0b0b72a4 */ /* 0x000fe4000f8e023f */
[----:B------:R-:W-:Y:S02]  /*9e50*/  UIMAD.WIDE.U32 UR14, UR8, UR43, URZ ;  /* 0x0000002b080e72a5 */ /* 0x000fe4000f8e003f */
[----:B------:R-:W-:Y:S01]  /*9e60*/  UIMAD UR17, UR9, UR43, URZ ;  /* 0x0000002b091172a4 */ /* 0x000fe2000f8e023f */
[----:B-1----:R-:W-:Y:S01]  /*9e70*/  @P1 SHF.R.U32.HI R7, RZ, R9, R4 ;  /* 0x00000009ff071219 */ /* 0x002fe20000011604 */
[----:B------:R-:W-:-:S02]  /*9e80*/  UIMAD.WIDE.U32 UR8, UR10, UR42, URZ ;  /* 0x0000002a0a0872a5 */ /* 0x000fc4000f8e003f */
[----:B------:R-:W-:Y:S02]  /*9e90*/  UIMAD.WIDE.U32 UR18, UR12, UR7, URZ ;  /* 0x000000070c1272a5 */ /* 0x000fe4000f8e003f */
[----:B------:R-:W-:Y:S01]  /*9ea0*/  UIMAD UR7, UR13, UR7, URZ ;  /* 0x000000070d0772a4 */ /* 0x000fe2000f8e023f */
[--C-:B------:R-:W-:Y:S01]  /*9eb0*/  IMAD.MOV R9, RZ, RZ, -R7.reuse ;  /* 0x000000ffff097224 */ /* 0x100fe200078e0a07 */
[----:B------:R-:W-:Y:S02]  /*9ec0*/  UIMAD UR11, UR10, UR37, UR11 ;  /* 0x000000250a0b72a4 */ /* 0x000fe4000f8e020b */
[----:B------:R-:W-:Y:S01]  /*9ed0*/  UIADD3 UR17, UR15, UR17, URZ ;  /* 0x000000110f117290 */ /* 0x000fe2000fffe03f */
[----:B------:R-:W-:Y:S02]  /*9ee0*/  IMAD.U32 R4, RZ, RZ, UR18 ;  /* 0x00000012ff047e24 */ /* 0x000fe4000f8e00ff */
[----:B------:R-:W-:Y:S01]  /*9ef0*/  IMAD.U32 R5, RZ, RZ, UR19 ;  /* 0x00000013ff057e24 */ /* 0x000fe2000f8e00ff */
[----:B------:R-:W-:Y:S01]  /*9f00*/  SHF.R.S32.HI R5, RZ, 0x1f, R7 ;  /* 0x0000001fff057819 */ /* 0x000fe20000011407 */
[----:B------:R-:W-:-:S05]  /*9f10*/  IMAD R9, R34, R9, R11 ;  /* 0x0000000922097224 */ /* 0x000fca00078e020b */
[----:B------:R-:W-:Y:S02]  /*9f20*/  SHF.R.S32.HI R6, RZ, 0x1f, R9 ;  /* 0x0000001fff067819 */ /* 0x000fe40000011409 */
[----:B--2---:R-:W-:-:S13]  /*9f30*/  @P0 R2UR UR4, R30 ;  /* 0x000000001e0402ca */ /* 0x004fda00000e0000 */
        /* <DEDUP_REMOVED lines=23> */
.L_x_8577:
        /* <DEDUP_REMOVED lines=15> */
[----:B------:R-:W-:Y:S01]  /*a1a0*/  ULDC.64 UR10, c[0x0][0xaa0] ;  /* 0x0002a800000a7ab9 */ /* 0x000fe20000000a00 */
[----:B------:R-:W0:Y:S02]  /*a1b0*/  @P1 LDC R49, c[0x0][0xbf0] ;  /* 0x0002fc00ff311b82 */ /* 0x000e240000000800 */
[----:B------:R-:W-:-:S03]  /*a1c0*/  IMAD.WIDE R32, R3, 0x2, R32 ;  /* 0x0000000203207825 */ /* 0x000fc600078e0220 */
[C---:B------:R-:W-:Y:S02]  /*a1d0*/  IADD3 R9, P6, R32.reuse, 0x1000, RZ ;  /* 0x0000100020097810 */ /* 0x040fe40007fde0ff */
[C---:B------:R-:W-:Y:S02]  /*a1e0*/  IADD3 R13, P5, R32.reuse, 0x2000, RZ ;  /* 0x00002000200d7810 */ /* 0x040fe40007fbe0ff */
[----:B------:R-:W-:Y:S02]  /*a1f0*/  LOP3.LUT R8, R9, 0x380, RZ, 0xc0, !PT ;  /* 0x0000038009087812 */ /* 0x000fe400078ec0ff */
[C---:B------:R-:W-:Y:S02]  /*a200*/  IADD3 R25, P4, R32.reuse, 0x3000, RZ ;  /* 0x0000300020197810 */ /* 0x040fe40007f9e0ff */
[C---:B------:R-:W-:Y:S02]  /*a210*/  IADD3 R29, P3, R32.reuse, 0x4000, RZ ;  /* 0x00004000201d7810 */ /* 0x040fe40007f7e0ff */
[----:B------:R-:W-:-:S02]  /*a220*/  IADD3 R37, P2, R32, 0x5000, RZ ;  /* 0x0000500020257810 */ /* 0x000fc40007f5e0ff */
[C---:B------:R-:W-:Y:S02]  /*a230*/  IADD3 R41, P0, R32.reuse, 0x6000, RZ ;  /* 0x0000600020297810 */ /* 0x040fe40007f1e0ff */
[----:B------:R-:W-:Y:S02]  /*a240*/  LOP3.LUT R5, R32, 0x380, RZ, 0xc0, !PT ;  /* 0x0000038020057812 */ /* 0x000fe400078ec0ff */
[----:B------:R-:W-:Y:S02]  /*a250*/  SHF.R.U64 R8, R8, 0x3, RZ ;  /* 0x0000000308087819 */ /* 0x000fe400000012ff */
[----:B------:R-:W-:Y:S02]  /*a260*/  LOP3.LUT R12, R13, 0x380, RZ, 0xc0, !PT ;  /* 0x000003800d0c7812 */ /* 0x000fe400078ec0ff */
[----:B------:R-:W-:Y:S02]  /*a270*/  LOP3.LUT R24, R25, 0x380, RZ, 0xc0, !PT ;  /* 0x0000038019187812 */ /* 0x000fe400078ec0ff */
[----:B------:R-:W-:-:S02]  /*a280*/  LOP3.LUT R28, R29, 0x380, RZ, 0xc0, !PT ;  /* 0x000003801d1c7812 */ /* 0x000fc400078ec0ff */
[----:B------:R-:W-:Y:S02]  /*a290*/  LOP3.LUT R36, R37, 0x380, RZ, 0xc0, !PT ;  /* 0x0000038025247812 */ /* 0x000fe400078ec0ff */
[----:B------:R-:W-:Y:S02]  /*a2a0*/  LOP3.LUT R40, R41, 0x380, RZ, 0xc0, !PT ;  /* 0x0000038029287812 */ /* 0x000fe400078ec0ff */
[----:B------:R-:W-:Y:S02]  /*a2b0*/  SHF.R.U64 R5, R5, 0x3, RZ ;  /* 0x0000000305057819 */ /* 0x000fe400000012ff */
[----:B------:R-:W-:Y:S01]  /*a2c0*/  LOP3.LUT R8, R8, R9, RZ, 0x3c, !PT ;  /* 0x0000000908087212 */ /* 0x000fe200078e3cff */
[----:B------:R-:W-:Y:S01]  /*a2d0*/  IMAD.X R9, RZ, RZ, R33, P6 ;  /* 0x000000ffff097224 */ /* 0x000fe200030e0621 */
[----:B------:R-:W-:Y:S02]  /*a2e0*/  IADD3 R3, P6, R32, 0x7000, RZ ;  /* 0x0000700020037810 */ /* 0x000fe40007fde0ff */
[----:B------:R-:W-:-:S02]  /*a2f0*/  SHF.R.U64 R12, R12, 0x3, RZ ;  /* 0x000000030c0c7819 */ /* 0x000fc400000012ff */
[----:B------:R-:W-:Y:S01]  /*a300*/  SHF.R.U64 R24, R24, 0x3, RZ ;  /* 0x0000000318187819 */ /* 0x000fe200000012ff */
[--C-:B------:R-:W-:Y:S01]  /*a310*/  IMAD.X R45, RZ, RZ, R33.reuse, P6 ;  /* 0x000000ffff2d7224 */ /* 0x100fe200030e0621 */
[----:B------:R-:W-:Y:S01]  /*a320*/  SHF.R.U64 R28, R28, 0x3, RZ ;  /* 0x000000031c1c7819 */ /* 0x000fe200000012ff */
[----:B------:R-:W-:Y:S01]  /*a330*/  UIMAD UR7, UR12, UR10, URZ ;  /* 0x0000000a0c0772a4 */ /* 0x000fe2000f8e023f */
[----:B------:R-:W-:Y:S01]  /*a340*/  SHF.R.U64 R36, R36, 0x3, RZ ;  /* 0x0000000324247819 */ /* 0x000fe200000012ff */
[----:B------:R-:W-:Y:S01]  /*a350*/  UIMAD.WIDE.U32 UR8, UR4, UR10, URZ ;  /* 0x0000000a040872a5 */ /* 0x000fe2000f8e003f */
[----:B------:R-:W-:Y:S01]  /*a360*/  SHF.R.U64 R40, R40, 0x3, RZ ;  /* 0x0000000328287819 */ /* 0x000fe200000012ff */
[----:B------:R-:W5:Y:S01]  /*a370*/  LD.E.128 R8, desc[UR50][R8.64] ;  /* 0x0000003208087980 */ /* 0x000f62000c101d00 */
        /* <DEDUP_REMOVED lines=11> */
[----:B------:R1:W5:Y:S01]  /*a430*/  LD.E.128 R4, desc[UR50][R32.64] ;  /* 0x0000003220047980 */ /* 0x000362000c101d00 */
[----:B------:R-:W-:Y:S01]  /*a440*/  LOP3.LUT R0, R3, 0x380, RZ, 0xc0, !PT ;  /* 0x0000038003007812 */ /* 0x000fe200078ec0ff */
[----:B------:R-:W-:-:S02]  /*a450*/  UIMAD UR7, UR4, UR11, UR7 ;  /* 0x0000000b040772a4 */ /* 0x000fc4000f8e0207 */
[----:B------:R-:W5:Y:S01]  /*a460*/  LD.E.128 R12, desc[UR50][R12.64] ;  /* 0x000000320c0c7980 */ /* 0x000f62000c101d00 */
[----:B------:R-:W-:-:S03]  /*a470*/  SHF.R.U64 R0, R0, 0x3, RZ ;  /* 0x0000000300007819 */ /* 0x000fc600000012ff */
[----:B------:R-:W5:Y:S01]  /*a480*/  LD.E.128 R24, desc[UR50][R24.64] ;  /* 0x0000003218187980 */ /* 0x000f62000c101d00 */
[----:B-1----:R-:W1:Y:S01]  /*a490*/  @P1 LDC R33, c[0x0][0xbec] ;  /* 0x0002fb00ff211b82 */ /* 0x002e620000000800 */
[----:B------:R-:W-:Y:S01]  /*a4a0*/  UIADD3 UR9, UR9, UR7, URZ ;  /* 0x0000000709097290 */ /* 0x000fe2000fffe03f */
[----:B------:R-:W-:Y:S01]  /*a4b0*/  LOP3.LUT R44, R0, R3, RZ, 0x3c, !PT ;  /* 0x00000003002c7212 */ /* 0x000fe200078e3cff */
[----:B------:R-:W-:Y:S01]  /*a4c0*/  ULDC.64 UR10, c[0x0][0xae8] ;  /* 0x0002ba00000a7ab9 */ /* 0x000fe20000000a00 */
[----:B------:R-:W-:Y:S01]  /*a4d0*/  IMAD R0, R19, 0x20, R197 ;  /* 0x0000002013007824 */ /* 0x000fe200078e02c5 */
[----:B------:R-:W-:Y:S01]  /*a4e0*/  UIMAD.WIDE.U32 UR8, UR43, UR10, UR8 ;  /* 0x0000000a2b0872a5 */ /* 0x000fe2000f8e0008 */
[----:B------:R-:W5:Y:S01]  /*a4f0*/  LD.E.128 R28, desc[UR50][R28.64] ;  /* 0x000000321c1c7980 */ /* 0x000f62000c101d00 */
[----:B------:R-:W-:Y:S01]  /*a500*/  USHF.R.S32.HI UR4, URZ, 0x1f, UR42 ;  /* 0x0000001f3f047899 */ /* 0x000fe2000801142a */
[----:B------:R-:W-:Y:S01]  /*a510*/  VIADD R48, R0, UR38 ;  /* 0x0000002600307c36 */ /* 0x000fe20008000000 */
[----:B------:R-:W-:Y:S01]  /*a520*/  UIMAD UR9, UR43, UR11, UR9 ;  /* 0x0000000b2b0972a4 */ /* 0x000fe2000f8e0209 */
[----:B------:R-:W5:Y:S02]  /*a530*/  LD.E.128 R36, desc[UR50][R36.64] ;  /* 0x0000003224247980 */ /* 0x000f64000c101d00 */
[----:B------:R-:W-:-:S02]  /*a540*/  ULDC.64 UR10, c[0x0][0xaf0] ;  /* 0x0002bc00000a7ab9 */ /* 0x000fc40000000a00 */
[----:B------:R-:W-:Y:S01]  /*a550*/  UIMAD UR4, UR4, UR10, URZ ;  /* 0x0000000a040472a4 */ /* 0x000fe2000f8e023f */
[----:B------:R-:W-:Y:S01]  /*a560*/  IMAD.MOV.U32 R3, RZ, RZ, R48 ;  /* 0x000000ffff037224 */ /* 0x000fe200078e0030 */
[----:B------:R-:W5:Y:S02]  /*a570*/  LD.E.128 R40, desc[UR50][R40.64] ;  /* 0x0000003228287980 */ /* 0x000f64000c101d00 */
[----:B------:R-:W-:Y:S02]  /*a580*/  UIMAD UR4, UR42, UR11, UR4 ;  /* 0x0000000b2a0472a4 */ /* 0x000fe4000f8e0204 */
[----:B------:R-:W5:Y:S01]  /*a590*/  LD.E.128 R44, desc[UR50][R44.64] ;  /* 0x000000322c2c7980 */ /* 0x000f62000c101d00 */
[----:B-1----:R-:W-:Y:S01]  /*a5a0*/  @P1 IMAD.HI.U32 R0, R48, R33, RZ ;  /* 0x0000002130001227 */ /* 0x002fe200078e00ff */
[----:B------:R-:W-:Y:S01]  /*a5b0*/  UIMAD.WIDE.U32 UR42, UR42, UR10, UR8 ;  /* 0x0000000a2a2a72a5 */ /* 0x000fe2000f8e0008 */
[----:B------:R-:W-:Y:S01]  /*a5c0*/  @!PT LDS RZ, [RZ] ;  /* 0x00000000fffff984 */ /* 0x000fe20000000800 */
[----:B------:R-:W-:Y:S01]  /*a5d0*/  @!PT LDS RZ, [RZ] ;  /* 0x00000000fffff984 */ /* 0x000fe20000000800 */
[----:B------:R-:W-:Y:S01]  /*a5e0*/  @!PT LDS RZ, [RZ] ;  /* 0x00000000fffff984 */ /* 0x000fe20000000800 */
[----:B------:R-:W-:Y:S01]  /*a5f0*/  @!PT LDS RZ, [RZ] ;  /* 0x00000000fffff984 */ /* 0x000fe20000000800 */
[----:B------:R1:W-:Y:S06]  /*a600*/  MEMBAR.ALL.CTA ;  /* 0x0000000000007992 */ /* 0x0003ec0000008000 */
[----:B-1----:R-:W1:Y:S01]  /*a610*/  FENCE.VIEW.ASYNC.S ;  /* 0x00000000000073c6 */ /* 0x002e620000000000 */
[----:B------:R-:W-:Y:S01]  /*a620*/  ULDC.64 UR8, c[0x0][0xae0] ;  /* 0x0002b80000087ab9 */ /* 0x000fe20000000a00 */
[----:B0-----:R-:W-:Y:S01]  /*a630*/  @P1 SHF.R.U32.HI R3, RZ, R49, R0 ;  /* 0x00000031ff031219 */ /* 0x001fe20000011600 */
[----:B------:R-:W-:-:S03]  /*a640*/  UIADD3 UR4, UR43, UR4, URZ ;  /* 0x000000042b047290 */ /* 0x000fc6000fffe03f */
[--C-:B------:R-:W-:Y:S01]  /*a650*/  SHF.R.S32.HI R0, RZ, 0x1f, R3.reuse ;  /* 0x0000001fff007819 */ /* 0x100fe20000011403 */
[----:B------:R-:W-:Y:S02]  /*a660*/  IMAD.MOV R49, RZ, RZ, -R3 ;  /* 0x000000ffff317224 */ /* 0x000fe400078e0a03 */
[----:B------:R-:W-:Y:S02]  /*a670*/  IMAD.U32 R33, RZ, RZ, UR43 ;  /* 0x0000002bff217e24 */ /* 0x000fe4000f8e00ff */
[----:B------:R-:W-:Y:S02]  /*a680*/  IMAD R0, R0, UR8, RZ ;  /* 0x0000000800007c24 */ /* 0x000fe4000f8e02ff */
[----:B------:R-:W-:Y:S02]  /*a690*/  IMAD R49, R34, R49, R48 ;  /* 0x0000003122317224 */ /* 0x000fe400078e0230 */
[----:B------:R-:W-:Y:S02]  /*a6a0*/  IMAD.U32 R32, RZ, RZ, UR42 ;  /* 0x0000002aff207e24 */ /* 0x000fe4000f8e00ff */
[----:B------:R-:W-:-:S02]  /*a6b0*/  IMAD.U32 R33, RZ, RZ, UR4 ;  /* 0x00000004ff217e24 */ /* 0x000fc4000f8e00ff */
[C---:B------:R-:W-:Y:S01]  /*a6c0*/  IMAD R51, R3.reuse, UR9, R0 ;  /* 0x0000000903337c24 */ /* 0x040fe2000f8e0200 */
[----:B------:R-:W-:Y:S01]  /*a6d0*/  SHF.R.S32.HI R0, RZ, 0x1f, R49 ;  /* 0x0000001fff007819 */ /* 0x000fe20000011431 */
[----:B------:R-:W-:Y:S01]  /*a6e0*/  IMAD.WIDE.U32 R32, R3, UR8, R32 ;  /* 0x0000000803207c25 */ /* 0x000fe2000f8e0020 */
[----:B------:R-:W-:-:S03]  /*a6f0*/  ULDC.64 UR8, c[0x0][0xad8] ;  /* 0x0002b60000087ab9 */ /* 0x000fc60000000a00 */
[----:B------:R-:W-:Y:S02]  /*a700*/  IMAD.IADD R33, R33, 0x1, R51 ;  /* 0x0000000121217824 */ /* 0x000fe400078e0233 */
[----:B------:R-:W-:Y:S02]  /*a710*/  IMAD R34, R0, UR8, RZ ;  /* 0x0000000800227c24 */ /* 0x000fe4000f8e02ff */
[----:B------:R-:W-:Y:S02]  /*a720*/  VIADD R50, R197, UR38 ;  /* 0x00000026c5327c36 */ /* 0x000fe40008000000 */
        /* <DEDUP_REMOVED lines=12> */
[----:B-1----:R0:W-:Y:S01]  /*a7f0*/  SYNCS.ARRIVE.TRANS64.RED.A1T0 RZ, [R20+URZ], RZ ;  /* 0x000000ff14ff79a7 */ /* 0x0021e2000810043f */
[----:B------:R0:W1:Y:S01]  /*a800*/  SHFL.IDX PT, R33, R34, RZ, 0x181f ;  /* 0x00181fff22217589 */ /* 0x00006200000e0000 */
[----:B------:R-:W-:Y:S03]  /*a810*/  BSSY B1, `(.L_x_8579) ;  /* 0x000000d000017945 */ /* 0x000fe60003800000 */
[----:B------:R0:W2:Y:S01]  /*a820*/  SHFL.IDX PT, R49, R3, RZ, 0x181f ;  /* 0x00181fff03317589 */ /* 0x0000a200000e0000 */
[----:B------:R-:W-:Y:S01]  /*a830*/  ISETP.GE.AND P1, PT, R0, R21, PT ;  /* 0x000000150000720c */ /* 0x000fe20003f26270 */
[----:B------:R-:W-:-:S12]  /*a840*/  @P2 BRA `(.L_x_8580) ;  /* 0x0000000000242947 */ /* 0x000fd80003800000 */
[----:B------:R-:W-:Y:S02]  /*a850*/  ULDC UR4, c[0x0][0xac8] ;  /* 0x0002b20000047ab9 */ /* 0x000fe40000000800 */
[----:B------:R-:W-:Y:S02]  /*a860*/  ISETP.GE.AND P2, PT, R2, UR4, PT ;  /* 0x0000000402007c0c */ /* 0x000fe4000bf46270 */
[----:B------:R-:W-:-:S11]  /*a870*/  ISETP.GE.AND P3, PT, R18, UR4, PT ;  /* 0x0000000412007c0c */ /* 0x000fd6000bf66270 */
[-C--:B-1----:R-:W-:Y:S02]  /*a880*/  @!P2 LEA R32, P4, R2, R33.reuse, 0x1 ;  /* 0x000000210220a211 */ /* 0x082fe400078808ff */
[----:B------:R-:W-:Y:S02]  /*a890*/  @!P3 LEA R48, P5, R18, R33, 0x1 ;  /* 0x000000211230b211 */ /* 0x000fe400078a08ff */
[-C--:B--2---:R-:W-:Y:S02]  /*a8a0*/  @!P2 LEA.HI.X R33, R2, R49.reuse, R218, 0x1, P4 ;  /* 0x000000310221a211 */ /* 0x084fe400020f0cda */
[----:B------:R-:W-:-:S03]  /*a8b0*/  @!P3 LEA.HI.X R49, R18, R49, R217, 0x1, P5 ;  /* 0x000000311231b211 */ /* 0x000fc600028f0cd9 */
[----:B-----5:R3:W-:Y:S04]  /*a8c0*/  @!P2 ST.E.128 desc[UR50][R32.64], R4 ;  /* 0x000000042000a985 */ /* 0x0207e8000c101d32 */
[----:B------:R3:W-:Y:S02]  /*a8d0*/  @!P3 ST.E.128 desc[UR50][R48.64], R28 ;  /* 0x0000001c3000b985 */ /* 0x0007e4000c101d32 */
.L_x_8580:
[----:B------:R-:W-:Y:S05]  /*a8e0*/  BSYNC B1 ;  /* 0x0000000000017941 */ /* 0x000fea0003800000 */
.L_x_8579:
[----:B---3-5:R3:W4:Y:S01]  /*a8f0*/  SHFL.IDX PT, R7, R3, 0x1, 0x181f ;  /* 0x00381f0003077f89 */ /* 0x02872200000e0000 */
[----:B------:R-:W-:Y:S03]  /*a900*/  BSSY B1, `(.L_x_8581) ;  /* 0x000000c000017945 */ /* 0x000fe60003800000 */
[----:B------:R3:W0:Y:S01]  /*a910*/  SHFL.IDX PT, R5, R34, 0x1, 0x181f ;  /* 0x00381f0022057f89 */ /* 0x00062200000e0000 */
[----:B------:R-:W-:Y:S05]  /*a920*/  @P0 BRA `(.L_x_8582) ;  /* 0x0000000000240947 */ /* 0x000fea0003800000 */
[----:B------:R-:W-:Y:S02]  /*a930*/  ULDC UR4, c[0x0][0xac8] ;  /* 0x0002b20000047ab9 */ /* 0x000fe40000000800 */
[----:B------:R-:W-:Y:S02]  /*a940*/  ISETP.GE.AND P3, PT, R2, UR4, PT ;  /* 0x0000000402007c0c */ /* 0x000fe4000bf66270 */
[----:B------:R-:W-:-:S11]  /*a950*/  ISETP.GE.AND P4, PT, R18, UR4, PT ;  /* 0x0000000412007c0c */ /* 0x000fd6000bf86270 */
[-C--:B0-----:R-:W-:Y:S02]  /*a960*/  @!P3 LEA R4, P0, R2, R5.reuse, 0x1 ;  /* 0x000000050204b211 */ /* 0x081fe400078008ff */
[----:B------:R-:W-:Y:S02]  /*a970*/  @!P4 LEA R6, P2, R18, R5, 0x1 ;  /* 0x000000051206c211 */ /* 0x000fe400078408ff */
[-C--:B----4-:R-:W-:Y:S02]  /*a980*/  @!P3 LEA.HI.X R5, R2, R7.reuse, R218, 0x1, P0 ;  /* 0x000000070205b211 */ /* 0x090fe400000f0cda */
[----:B------:R-:W-:-:S03]  /*a990*/  @!P4 LEA.HI.X R7, R18, R7, R217, 0x1, P2 ;  /* 0x000000071207c211 */ /* 0x000fc600010f0cd9 */
[----:B------:R0:W-:Y:S04]  /*a9a0*/  @!P3 ST.E.128 desc[UR50][R4.64], R8 ;  /* 0x000000080400b985 */ /* 0x0001e8000c101d32 */
[----:B------:R0:W-:Y:S02]  /*a9b0*/  @!P4 ST.E.128 desc[UR50][R6.64], R36 ;  /* 0x000000240600c985 */ /* 0x0001e4000c101d32 */
.L_x_8582:
[----:B------:R-:W-:Y:S05]  /*a9c0*/  BSYNC B1 ;  /* 0x0000000000017941 */ /* 0x000fea0003800000 */
.L_x_8581:
[----:B0---4-:R0:W4:Y:S01]  /*a9d0*/  SHFL.IDX PT, R7, R3, 0x2, 0x181f ;  /* 0x00581f0003077f89 */ /* 0x01112200000e0000 */
        /* <DEDUP_REMOVED lines=12> */
.L_x_8584:
[----:B------:R-:W-:Y:S05]  /*aaa0*/  BSYNC B1 ;  /* 0x0000000000017941 */ /* 0x000fea0003800000 */
.L_x_8583:
[----:B------:R-:W-:Y:S01]  /*aab0*/  VIADD R0, R50, 0x60 ;  /* 0x0000006032007836 */ /* 0x000fe20000000000 */
[----:B0--3--:R-:W0:Y:S04]  /*aac0*/  SHFL.IDX PT, R3, R3, 0x3, 0x181f ;  /* 0x00781f0003037f89 */ /* 0x009e2800000e0000 */
[----:B------:R-:W-:Y:S01]  /*aad0*/  ISETP.GE.AND P0, PT, R0, R21, PT ;  /* 0x000000150000720c */ /* 0x000fe20003f06270 */
[----:B----4-:R3:W4:-:S12]  /*aae0*/  SHFL.IDX PT, R7, R34, 0x3, 0x181f ;  /* 0x00781f0022077f89 */ /* 0x01071800000e0000 */
[----:B---3--:R-:W-:Y:S05]  /*aaf0*/  @P0 BRA `(.L_x_8585) ;  /* 0x0000001800280947 */ /* 0x008fea0003800000 */
[----:B------:R-:W-:Y:S02]  /*ab00*/  ULDC UR4, c[0x0][0xac8] ;  /* 0x0002b20000047ab9 */ /* 0x000fe40000000800 */
[----:B------:R-:W-:-:S13]  /*ab10*/  ISETP.GE.AND P1, PT, R2, UR4, PT ;  /* 0x0000000402007c0c */ /* 0x000fda000bf26270 */
[----:B----4-:R-:W-:-:S04]  /*ab20*/  @!P1 LEA R4, P0, R2, R7, 0x1 ;  /* 0x0000000702049211 */ /* 0x010fc800078008ff */
        /* <DEDUP_REMOVED lines=8> */
.L_x_8578:
[----:B------:R-:W-:Y:S01]  /*abb0*/  ULDC.64 UR10, c[0x0][0xb08] ;  /* 0x0002c200000a7ab9 */ /* 0x000fe20000000a00 */
[----:B------:R-:W0:Y:S01]  /*abc0*/  @P1 LDC R0, c[0x0][0xbec] ;  /* 0x0002fb00ff001b82 */ /* 0x000e220000000800 */
[----:B------:R-:W-:Y:S01]  /*abd0*/  UIMAD UR7, UR12, UR10, URZ ;  /* 0x0000000a0c0772a4 */ /* 0x000fe2000f8e023f */
[----:B------:R-:W-:Y:S01]  /*abe0*/  IMAD.MOV.U32 R3, RZ, RZ, R11 ;  /* 0x000000ffff037224 */ /* 0x000fe200078e000b */
[----:B------:R-:W-:Y:S01]  /*abf0*/  UIMAD.WIDE.U32 UR8, UR4, UR10, URZ ;  /* 0x0000000a040872a5 */ /* 0x000fe2000f8e003f */
[----:B------:R-:W-:Y:S01]  /*ac00*/  ISETP.GE.AND P0, PT, R10, R21, PT ;  /* 0x000000150a00720c */ /* 0x000fe20003f06270 */
[----:B------:R-:W-:Y:S01]  /*ac10*/  UIMAD UR7, UR4, UR11, UR7 ;  /* 0x0000000b040772a4 */ /* 0x000fe2000f8e0207 */
[----:B------:R-:W-:Y:S01]  /*ac20*/  VIADD R20, R20, 0x28820 ;  /* 0x0002882014147836 */ /* 0x000fe20000000000 */
[----:B------:R-:W-:Y:S01]  /*ac30*/  USHF.R.S32.HI UR4, URZ, 0x1f, UR42 ;  /* 0x0000001f3f047899 */ /* 0x000fe2000801142a */
[----:B------:R-:W1:Y:S01]  /*ac40*/  @P1 LDC R5, c[0x0][0xbf0] ;  /* 0x0002fc00ff051b82 */ /* 0x000e620000000800 */
[----:B------:R-:W-:Y:S01]  /*ac50*/  UIADD3 UR9, UR9, UR7, URZ ;  /* 0x0000000709097290 */ /* 0x000fe2000fffe03f */
[----:B------:R-:W-:Y:S01]  /*ac60*/  BSSY B1, `(.L_x_8586) ;  /* 0x0000068000017945 */ /* 0x000fe20003800000 */
[----:B------:R-:W-:Y:S01]  /*ac70*/  ULDC.64 UR10, c[0x0][0xb38] ;  /* 0x0002ce00000a7ab9 */ /* 0x000fe20000000a00 */
[----:B------:R-:W-:Y:S01]  /*ac80*/  PRMT R20, RZ, 0x654, R20 ;  /* 0x00000654ff147816 */ /* 0x000fe20000000014 */
[----:B------:R-:W-:-:S03]  /*ac90*/  UIMAD.WIDE.U32 UR8, UR43, UR10, UR8 ;  /* 0x0000000a2b0872a5 */ /* 0x000fc6000f8e0008 */
[----:B------:R2:W-:Y:S01]  /*aca0*/  SYNCS.ARRIVE.TRANS64.RED.A1T0 RZ, [R20+URZ], RZ ;  /* 0x000000ff14ff79a7 */ /* 0x0005e2000810043f */
        /* <DEDUP_REMOVED lines=8> */
[----:B-1----:R-:W-:Y:S02]  /*ad30*/  @P1 SHF.R.U32.HI R3, RZ, R5, R0 ;  /* 0x00000005ff031219 */ /* 0x002fe40000011600 */
[----:B------:R-:W-:Y:S02]  /*ad40*/  UMOV UR8, UR42 ;  /* 0x0000002a00087c82 */ /* 0x000fe40008000000 */
[----:B------:R-:W-:Y:S01]  /*ad50*/  UIMAD.WIDE.U32 UR8, UR39, UR10, UR8 ;  /* 0x0000000a270872a5 */ /* 0x000fe2000f8e0008 */
[--C-:B------:R-:W-:Y:S01]  /*ad60*/  SHF.R.S32.HI R0, RZ, 0x1f, R3.reuse ;  /* 0x0000001fff007819 */ /* 0x100fe20000011403 */
[----:B------:R-:W-:Y:S02]  /*ad70*/  IMAD.MOV R7, RZ, RZ, -R3 ;  /* 0x000000ffff077224 */ /* 0x000fe400078e0a03 */
[----:B------:R-:W-:-:S02]  /*ad80*/  UIMAD UR39, UR39, UR11, UR9 ;  /* 0x0000000b272772a4 */ /* 0x000fc4000f8e0209 */
[----:B------:R-:W-:Y:S01]  /*ad90*/  IMAD R7, R34, R7, R11 ;  /* 0x0000000722077224 */ /* 0x000fe200078e020b */
[----:B------:R-:W-:Y:S01]  /*ada0*/  ULDC.64 UR10, c[0x0][0xb30] ;  /* 0x0002cc00000a7ab9 */ /* 0x000fe20000000a00 */
[----:B------:R-:W-:Y:S02]  /*adb0*/  IMAD.U32 R5, RZ, RZ, UR9 ;  /* 0x00000009ff057e24 */ /* 0x000fe4000f8e00ff */
        /* <DEDUP_REMOVED lines=14> */
[----:B------:R-:W-:Y:S01]  /*aea0*/  LEA.HI.X R3, R4, UR9, R3, 0x2, P1 ;  /* 0x0000000904037c11 */ /* 0x000fe200088f1403 */
[----:B------:R2:W0:Y:S04]  /*aeb0*/  SHFL.IDX PT, R6, R0, RZ, 0x1c1f ;  /* 0x001c1fff00067589 */ /* 0x00042800000e0000 */
[----:B------:R2:W1:Y:S01]  /*aec0*/  SHFL.IDX PT, R7, R3, RZ, 0x1c1f ;  /* 0x001c1fff03077589 */ /* 0x00046200000e0000 */
[----:B------:R-:W-:Y:S05]  /*aed0*/  @P0 BRA `(.L_x_8587) ;  /* 0x0000000400000947 */ /* 0x000fea0003800000 */
[----:B------:R-:W-:Y:S02]  /*aee0*/  ULDC UR4, c[0x0][0xac8] ;  /* 0x0002b20000047ab9 */ /* 0x000fe40000000800 */
[----:B------:R-:W-:Y:S02]  /*aef0*/  ISETP.GE.AND P3, PT, R16, UR4, PT ;  /* 0x0000000410007c0c */ /* 0x000fe4000bf66270 */
[----:B------:R-:W-:Y:S02]  /*af00*/  ISETP.GE.AND P2, PT, R196, UR4, PT ;  /* 0x00000004c4007c0c */ /* 0x000fe4000bf46270 */
[----:B------:R-:W-:Y:S02]  /*af10*/  ISETP.GE.AND P1, PT, R195, UR4, PT ;  /* 0x00000004c3007c0c */ /* 0x000fe4000bf26270 */
[----:B------:R-:W-:Y:S02]  /*af20*/  ISETP.GE.AND P0, PT, R194, UR4, PT ;  /* 0x00000004c2007c0c */ /* 0x000fe4000bf06270 */
[----:B------:R-:W-:-:S05]  /*af30*/  ISETP.GE.AND P4, PT, R192, UR4, PT ;  /* 0x00000004c0007c0c */ /* 0x000fca000bf86270 */
[----:B01----:R-:W-:Y:S02]  /*af40*/  @!P3 IMAD.WIDE R4, R16, 0x4, R6 ;  /* 0x000000041004b825 */ /* 0x003fe400078e0206 */
        /* <DEDUP_REMOVED lines=12> */
[-C--:B0-----:R-:W-:Y:S01]  /*b010*/  @!P3 LEA R4, P6, R193, R6.reuse, 0x2 ;  /* 0x00000006c104b211 */ /* 0x081fe200078c10ff */
[----:B------:R0:W-:Y:S01]  /*b020*/  @!P0 ST.E.64 desc[UR50][R12.64], R100 ;  /* 0x000000640c008985 */ /* 0x0001e2000c101b32 */
[----:B------:R-:W-:-:S02]  /*b030*/  @!P4 LEA R14, P0, R192, R6, 0x2 ;  /* 0x00000006c00ec211 */ /* 0x000fc400078010ff */
        /* <DEDUP_REMOVED lines=9> */
[----:B-1----:R-:W-:-:S03]  /*b0d0*/  @!P2 LEA R8, P4, R190, R6, 0x2 ;  /* 0x00000006be08a211 */ /* 0x002fc600078810ff */
[----:B------:R-:W-:Y:S01]  /*b0e0*/  @!P5 ST.E.64 desc[UR50][R24.64], R112 ;  /* 0x000000701800d985 */ /* 0x000fe2000c101b32 */
[CC--:B---3--:R-:W-:Y:S02]  /*b0f0*/  @!P1 LEA R10, P5, R189.reuse, R6.reuse, 0x2 ;  /* 0x00000006bd0a9211 */ /* 0x0c8fe400078a10ff */
        /* <DEDUP_REMOVED lines=16> */
[CC--:B0-----:R-:W-:Y:S02]  /*b200*/  @!P2 LEA R8, P3, R185.reuse, R6.reuse, 0x2 ;  /* 0x00000006b908a211 */ /* 0x0c1fe400078610ff */
[-C--:B------:R-:W-:Y:S02]  /*b210*/  @!P4 LEA.HI.X R15, R186, R7.reuse, R203, 0x2, P6 ;  /* 0x00000007ba0fc211 */ /* 0x080fe400030f14cb */
[-C--:B-1----:R-:W-:Y:S02]  /*b220*/  @!P1 LEA R10, P6, R184, R6.reuse, 0x2 ;  /* 0x00000006b80a9211 */ /* 0x082fe400078c10ff */
        /* <DEDUP_REMOVED lines=11> */
.L_x_8587:
[----:B------:R-:W-:Y:S05]  /*b2e0*/  BSYNC B1 ;  /* 0x0000000000017941 */ /* 0x000fea0003800000 */
.L_x_8586:
[----:B------:R-:W-:Y:S01]  /*b2f0*/  ISETP.GE.AND P0, PT, R26, R21, PT ;  /* 0x000000151a00720c */ /* 0x000fe20003f06270 */
[----:B-1--4-:R1:W3:Y:S04]  /*b300*/  SHFL.IDX PT, R7, R3, 0x1, 0x1c1f ;  /* 0x003c1f0003077f89 */ /* 0x0122e800000e0000 */
[----:B0-----:R1:W0:Y:S08]  /*b310*/  SHFL.IDX PT, R6, R0, 0x1, 0x1c1f ;  /* 0x003c1f0000067f89 */ /* 0x00123000000e0000 */
[----:B-1----:R-:W-:Y:S05]  /*b320*/  @P0 BRA `(.L_x_8585) ;  /* 0x00000010001c0947 */ /* 0x002fea0003800000 */
[----:B------:R-:W-:Y:S02]  /*b330*/  ULDC UR4, c[0x0][0xac8] ;  /* 0x0002b20000047ab9 */ /* 0x000fe40000000800 */
[----:B------:R-:W-:Y:S02]  /*b340*/  ISETP.GE.AND P1, PT, R196, UR4, PT ;  /* 0x00000004c4007c0c */ /* 0x000fe4000bf26270 */
[----:B------:R-:W-:Y:S02]  /*b350*/  ISETP.GE.AND P0, PT, R195, UR4, PT ;  /* 0x00000004c3007c0c */ /* 0x000fe4000bf06270 */
[----:B------:R-:W-:Y:S02]  /*b360*/  ISETP.GE.AND P2, PT, R16, UR4, PT ;  /* 0x0000000410007c0c */ /* 0x000fe4000bf46270 */
[----:B------:R-:W-:Y:S02]  /*b370*/  ISETP.GE.AND P4, PT, R193, UR4, PT ;  /* 0x00000004c1007c0c */ /* 0x000fe4000bf86270 */
[----:B------:R-:W-:-:S05]  /*b380*/  ISETP.GE.AND P3, PT, R194, UR4, PT ;  /* 0x00000004c2007c0c */ /* 0x000fca000bf66270 */
[CC--:B0-----:R-:W-:Y:S02]  /*b390*/  @!P1 LEA R8, P5, R196.reuse, R6.reuse, 0x2 ;  /* 0x00000006c4089211 */ /* 0x0c1fe400078a10ff */
[CC--:B------:R-:W-:Y:S02]  /*b3a0*/  @!P0 LEA R10, P6, R195.reuse, R6.reuse, 0x2 ;  /* 0x00000006c30a8211 */ /* 0x0c0fe400078c10ff */
[-C--:B---3--:R-:W-:Y:S01]  /*b3b0*/  @!P1 LEA.HI.X R9, R196, R7.reuse, R213, 0x2, P5 ;  /* 0x00000007c4099211 */ /* 0x088fe200028f14d5 */
[----:B------:R-:W-:Y:S01]  /*b3c0*/  @!P2 IMAD.WIDE R4, R16, 0x4, R6 ;  /* 0x000000041004a825 */ /* 0x000fe200078e0206 */
[----:B------:R-:W-:Y:S02]  /*b3d0*/  ISETP.GE.AND P5, PT, R192, UR4, PT ;  /* 0x00000004c0007c0c */ /* 0x000fe4000bfa6270 */
[----:B------:R-:W-:Y:S02]  /*b3e0*/  @!P0 LEA.HI.X R11, R195, R7, R212, 0x2, P6 ;  /* 0x00000007c30b8211 */ /* 0x000fe400030f14d4 */
[----:B------:R0:W-:Y:S01]  /*b3f0*/  @!P2 ST.E.64 desc[UR50][R4.64], R90 ;  /* 0x0000005a0400a985 */ /* 0x0001e2000c101b32 */
[----:B------:R-:W-:-:S02]  /*b400*/  @!P4 LEA R14, P2, R193, R6, 0x2 ;  /* 0x00000006c10ec211 */ /* 0x000fc400078410ff */
        /* <DEDUP_REMOVED lines=8> */
[----:B--2---:R-:W-:-:S03]  /*b490*/  @!P5 LEA R20, P6, R192, R6, 0x2 ;  /* 0x00000006c014d211 */ /* 0x004fc600078c10ff */
[----:B------:R2:W-:Y:S01]  /*b4a0*/  @!P3 ST.E.64 desc[UR50][R12.64], R102 ;  /* 0x000000660c00b985 */ /* 0x0005e2000c101b32 */
[-C--:B------:R-:W-:Y:S02]  /*b4b0*/  @!P5 LEA.HI.X R21, R192, R7.reuse, R209, 0x2, P6 ;  /* 0x00000007c015d211 */ /* 0x080fe400030f14d1 */
[----:B------:R-:W-:Y:S01]  /*b4c0*/  ISETP.GE.AND P3, PT, R188, UR4, PT ;  /* 0x00000004bc007c0c */ /* 0x000fe2000bf66270 */
[----:B------:R3:W-:Y:S01]  /*b4d0*/  @!P4 ST.E.64 desc[UR50][R14.64], R106 ;  /* 0x0000006a0e00c985 */ /* 0x0007e2000c101b32 */
[-C--:B0-----:R-:W-:Y:S02]  /*b4e0*/  @!P0 LEA R4, P4, R191, R6.reuse, 0x2 ;  /* 0x00000006bf048211 */ /* 0x081fe400078810ff */
[-C--:B-1----:R-:W-:Y:S01]  /*b4f0*/  @!P2 LEA R10, P6, R189, R6.reuse, 0x2 ;  /* 0x00000006bd0aa211 */ /* 0x082fe200078c10ff */
[----:B------:R-:W-:Y:S01]  /*b500*/  @!P5 ST.E.64 desc[UR50][R20.64], R110 ;  /* 0x0000006e1400d985 */ /* 0x000fe2000c101b32 */
[----:B------:R-:W-:Y:S02]  /*b510*/  @!P1 LEA R8, P5, R190, R6, 0x2 ;  /* 0x00000006be089211 */ /* 0x000fe400078a10ff */
[----:B------:R-:W-:-:S02]  /*b520*/  @!P0 LEA.HI.X R5, R191, R7, R208, 0x2, P4 ;  /* 0x00000007bf058211 */ /* 0x000fc400020f14d0 */
[-C--:B------:R-:W-:Y:S02]  /*b530*/  @!P1 LEA.HI.X R9, R190, R7.reuse, R207, 0x2, P5 ;  /* 0x00000007be099211 */ /* 0x080fe400028f14cf */
[----:B------:R-:W-:Y:S01]  /*b540*/  ISETP.GE.AND P4, PT, R187, UR4, PT ;  /* 0x00000004bb007c0c */ /* 0x000fe2000bf86270 */
[----:B------:R-:W-:Y:S01]  /*b550*/  @!P0 ST.E.64 desc[UR50][R4.64], R114 ;  /* 0x0000007204008985 */ /* 0x000fe2000c101b32 */
[----:B------:R-:W-:Y:S02]  /*b560*/  @!P2 LEA.HI.X R11, R189, R7, R206, 0x2, P6 ;  /* 0x00000007bd0ba211 */ /* 0x000fe400030f14ce */
[----:B--2---:R-:W-:Y:S01]  /*b570*/  @!P3 LEA R12, P5, R188, R6, 0x2 ;  /* 0x00000006bc0cb211 */ /* 0x004fe200078a10ff */
[----:B------:R0:W-:Y:S01]  /*b580*/  @!P1 ST.E.64 desc[UR50][R8.64], R118 ;  /* 0x0000007608009985 */ /* 0x0001e2000c101b32 */
[----:B------:R-:W-:Y:S02]  /*b590*/  ISETP.GE.AND P1, PT, R185, UR4, PT ;  /* 0x00000004b9007c0c */ /* 0x000fe4000bf26270 */
[----:B------:R-:W-:Y:S01]  /*b5a0*/  ISETP.GE.AND P0, PT, R184, UR4, PT ;  /* 0x00000004b8007c0c */ /* 0x000fe2000bf06270 */
[----:B------:R1:W-:Y:S01]  /*b5b0*/  @!P2 ST.E.64 desc[UR50][R10.64], R122 ;  /* 0x0000007a0a00a985 */ /* 0x0003e2000c101b32 */
[----:B------:R-:W-:-:S02]  /*b5c0*/  ISETP.GE.AND P2, PT, R186, UR4, PT ;  /* 0x00000004ba007c0c */ /* 0x000fc4000bf46270 */
[-C--:B------:R-:W-:Y:S02]  /*b5d0*/  @!P3 LEA.HI.X R13, R188, R7.reuse, R205, 0x2, P5 ;  /* 0x00000007bc0db211 */ /* 0x080fe400028f14cd */
[----:B------:R-:W-:Y:S02]  /*b5e0*/  ISETP.GE.AND P5, PT, R23, UR4, PT ;  /* 0x0000000417007c0c */ /* 0x000fe4000bfa6270 */
[CC--:B---3--:R-:W-:Y:S01]  /*b5f0*/  @!P4 LEA R14, P6, R187.reuse, R6.reuse, 0x2 ;  /* 0x00000006bb0ec211 */ /* 0x0c8fe200078c10ff */
[----:B------:R4:W-:Y:S03]  /*b600*/  @!P3 ST.E.64 desc[UR50][R12.64], R126 ;  /* 0x0000007e0c00b985 */ /* 0x0009e6000c101b32 */
[----:B------:R-:W-:Y:S02]  /*b610*/  @!P4 LEA.HI.X R15, R187, R7, R204, 0x2, P6 ;  /* 0x00000007bb0fc211 */ /* 0x000fe400030f14cc */
[----:B0-----:R-:W-:-:S02]  /*b620*/  @!P1 LEA R8, P6, R185, R6, 0x2 ;  /* 0x00000006b9089211 */ /* 0x001fc400078c10ff */
[-C--:B------:R-:W-:Y:S01]  /*b630*/  @!P2 LEA R4, P3, R186, R6.reuse, 0x2 ;  /* 0x00000006ba04a211 */ /* 0x080fe200078610ff */
[----:B------:R4:W-:Y:S01]  /*b640*/  @!P4 ST.E.64 desc[UR50][R14.64], R130 ;  /* 0x000000820e00c985 */ /* 0x0009e2000c101b32 */
[-C--:B-1----:R-:W-:Y:S02]  /*b650*/  @!P0 LEA R10, P4, R184, R6.reuse, 0x2 ;  /* 0x00000006b80a8211 */ /* 0x082fe400078810ff */
[-C--:B------:R-:W-:Y:S02]  /*b660*/  @!P2 LEA.HI.X R5, R186, R7.reuse, R203, 0x2, P3 ;  /* 0x00000007ba05a211 */ /* 0x080fe400018f14cb */
[----:B------:R-:W-:Y:S02]  /*b670*/  @!P5 LEA R20, P3, R23, R6, 0x2 ;  /* 0x000000061714d211 */ /* 0x000fe400078610ff */
[-C--:B------:R-:W-:Y:S01]  /*b680*/  @!P1 LEA.HI.X R9, R185, R7.reuse, R202, 0x2, P6 ;  /* 0x00000007b9099211 */ /* 0x080fe200030f14ca */
[----:B------:R4:W-:Y:S01]  /*b690*/  @!P2 ST.E.64 desc[UR50][R4.64], R134 ;  /* 0x000000860400a985 */ /* 0x0009e2000c101b32 */
[----:B------:R-:W-:-:S02]  /*b6a0*/  @!P0 LEA.HI.X R11, R184, R7, R201, 0x2, P4 ;  /* 0x00000007b80b8211 */ /* 0x000fc400020f14c9 */
[----:B------:R-:W-:Y:S01]  /*b6b0*/  @!P5 LEA.HI.X R21, R23, R7, R200, 0x2, P3 ;  /* 0x000000071715d211 */ /* 0x000fe200018f14c8 */
[----:B------:R4:W-:Y:S04]  /*b6c0*/  @!P1 ST.E.64 desc[UR50][R8.64], R138 ;  /* 0x0000008a08009985 */ /* 0x0009e8000c101b32 */
[----:B------:R4:W-:Y:S01]  /*b6d0*/  @!P0 ST.E.64 desc[UR50][R10.64], R142 ;  /* 0x0000008e0a008985 */ /* 0x0009e2000c101b32 */
[----:B------:R-:W-:-:S03]  /*b6e0*/  ISETP.GE.AND P0, PT, R22, UR4, PT ;  /* 0x0000000416007c0c */ /* 0x000fc6000bf06270 */
[----:B------:R4:W-:Y:S10]  /*b6f0*/  @!P5 ST.E.64 desc[UR50][R20.64], R146 ;  /* 0x000000921400d985 */ /* 0x0009f4000c101b32 */
[----:B------:R-:W-:Y:S05]  /*b700*/  @P0 BRA `(.L_x_8585) ;  /* 0x0000000c00240947 */ /* 0x000fea0003800000 */
[----:B----4-:R-:W-:-:S04]  /*b710*/  LEA R4, P0, R22, R6, 0x2 ;  /* 0x0000000616047211 */ /* 0x010fc800078010ff */
[----:B------:R-:W-:-:S05]  /*b720*/  LEA.HI.X R5, R22, R7, R199, 0x2, P0 ;  /* 0x0000000716057211 */ /* 0x000fca00000f14c7 */
[----:B------:R1:W-:Y:S01]  /*b730*/  ST.E.64 desc[UR50][R4.64], R150 ;  /* 0x0000009604007985 */ /* 0x0003e2000c101b32 */
[----:B------:R-:W-:Y:S05]  /*b740*/  BRA `(.L_x_8585) ;  /* 0x0000000c00147947 */ /* 0x000fea0003800000 */
.L_x_8576:
        /* <DEDUP_REMOVED lines=9> */
[----:B------:R-:W-:-:S03]  /*b7e0*/  UISETP.NE.U32.AND UP1, UPT, UR8, URZ, UPT ;  /* 0x0000003f0800728c */ /* 0x000fc6000bf25070 */
[----:B------:R-:W2:Y:S01]  /*b7f0*/  @P1 LDG.E R3, desc[UR50][R4.64] ;  /* 0x0000003204031981 */ /* 0x000ea2000c1e1900 */
[----:B------:R-:W-:Y:S01]  /*b800*/  UISETP.NE.AND.EX UP1, UPT, UR9, URZ, UPT, UP1 ;  /* 0x0000003f0900728c */ /* 0x000fe2000bf25310 */
[----:B------:R-:W-:Y:S02]  /*b810*/  ULDC UR4, c[0x0][0xa88] ;  /* 0x0002a20000047ab9 */ /* 0x000fe40000000800 */
[----:B------:R-:W-:-:S03]  /*b820*/  IMAD.U32 R0, RZ, RZ, UR4 ;  /* 0x00000004ff007e24 */ /* 0x000fc6000f8e00ff */
[----:B------:R-:W-:-:S05]  /*b830*/  PLOP3.LUT P2, PT, PT, PT, UP1, 0x80, 0x0 ;  /* 0x000000000000781c */ /* 0x000fca0003f4f018 */
[----:B------:R-:W-:-:S04]  /*b840*/  @UP1 ULEA UR8, UP2, UR42, UR8, 0x2 ;  /* 0x000000082a081291 */ /* 0x000fc8000f84103f */
[----:B------:R-:W-:Y:S02]  /*b850*/  @UP1 ULEA.HI.X UR9, UR42, UR9, UR37, 0x2, UP2 ;  /* 0x000000092a091291 */ /* 0x000fe400090f1425 */
[----:B------:R-:W-:-:S04]  /*b860*/  IMAD.U32 R6, RZ, RZ, UR8 ;  /* 0x00000008ff067e24 */ /* 0x000fc8000f8e00ff */
[----:B------:R-:W-:-:S05]  /*b870*/  IMAD.U32 R7, RZ, RZ, UR9 ;  /* 0x00000009ff077e24 */ /* 0x000fca000f8e00ff */
[----:B------:R0:W5:Y:S01]  /*b880*/  @P2 LDG.E R0, desc[UR50][R6.64] ;  /* 0x0000003206002981 */ /* 0x000162000c1e1900 */
[----:B------:R-:W-:Y:S01]  /*b890*/  UMOV UR4, URZ ;  /* 0x0000003f00047c82 */ /* 0x000fe20008000000 */
[----:B------:R-:W-:Y:S01]  /*b8a0*/  UISETP.NE.AND UP1, UPT, UR45, URZ, UPT ;  /* 0x0000003f2d00728c */ /* 0x000fe2000bf25270 */
[----:B------:R-:W-:-:S10]  /*b8b0*/  ISETP.GT.AND P0, PT, R219, 0x7f, PT ;  /* 0x0000007fdb00780c */ /* 0x000fd40003f04270 */
[----:B------:R-:W-:Y:S01]  /*b8c0*/  @!UP1 ULDC UR45, c[0x0][0xad4] ;  /* 0x0002b500002d9ab9 */ /* 0x000fe20000000800 */
[----:B--2---:R-:W-:-:S13]  /*b8d0*/  @P1 R2UR UR4, R3 ;  /* 0x00000000030412ca */ /* 0x004fda00000e0000 */
[----:B------:R-:W-:Y:S01]  /*b8e0*/  USHF.R.S32.HI UR18, URZ, 0x1f, UR4 ;  /* 0x0000001f3f127899 */ /* 0x000fe20008011404 */
[----:B0-----:R-:W-:Y:S11]  /*b8f0*/  @P2 BRA `(.L_x_8588) ;  /* 0x0000000000102947 */ /* 0x001ff60003800000 */
[----:B------:R-:W-:Y:S05]  /*b900*/  @!P1 BRA `(.L_x_8588) ;  /* 0x00000000000c9947 */ /* 0x000fea0003800000 */
[----:B------:R-:W2:Y:S04]  /*b910*/  LDG.E R3, desc[UR50][R4.64] ;  /* 0x0000003204037981 */ /* 0x000ea8000c1e1900 */
[----:B-----5:R-:W2:Y:S02]  /*b920*/  LDG.E R0, desc[UR50][R4.64+0x4] ;  /* 0x0000043204007981 */ /* 0x020ea4000c1e1900 */
[----:B--2---:R-:W-:-:S07]  /*b930*/  IMAD.IADD R0, R0, 0x1, -R3 ;  /* 0x0000000100007824 */ /* 0x004fce00078e0a03 */
.L_x_8588:
[----:B------:R-:W-:Y:S01]  /*b940*/  USEL UR42, UR42, URZ, !UP0 ;  /* 0x0000003f2a2a7287 */ /* 0x000fe2000c000000 */
[----:B------:R-:W-:Y:S01]  /*b950*/  BSSY B1, `(.L_x_8589) ;  /* 0x0000038000017945 */ /* 0x000fe20003800000 */
[----:B------:R-:W-:-:S03]  /*b960*/  USEL UR37, UR37, URZ, !UP0 ;  /* 0x0000003f25257287 */ /* 0x000fc6000c000000 */
[----:B------:R-:W-:Y:S09]  /*b970*/  @P0 BRA `(.L_x_8590) ;  /* 0x0000000000d40947 */ /* 0x000ff20003800000 */
        /* <DEDUP_REMOVED lines=9> */
[----:B------:R-:W-:-:S03]  /*ba10*/  UMOV UR16, 0x9b8 ;  /* 0x000009b800107882 */ /* 0x000fc60000000000 */
[----:B------:R-:W-:Y:S02]  /*ba20*/  USEL UR16, UR16, 0x978, UP0 ;  /* 0x0000097810107887 */ /* 0x000fe40008000000 */
[----:B------:R-:W-:-:S06]  /*ba30*/  USEL UR7, UR39, URZ, UP0 ;  /* 0x0000003f27077287 */ /* 0x000fcc0008000000 */
[----:B------:R-:W0:Y:S04]  /*ba40*/  @P0 LDC R3, c[0x0][0xbec] ;  /* 0x0002fb00ff030b82 */ /* 0x000e280000000800 */
[----:B------:R-:W-:Y:S01]  /*ba50*/  ULDC.64 UR10, c[0x0][UR16+0x220] ;  /* 0x00008800100a7abb */ /* 0x000fe20008000a00 */
[----:B------:R-:W-:Y:S01]  /*ba60*/  ULDC.64 UR8, c[0x0][UR16+0x218] ;  /* 0x0000860010087abb */ /* 0x000fe20008000a00 */
[----:B------:R-:W-:Y:S01]  /*ba70*/  ULDC.64 UR12, c[0x0][UR16+0x228] ;  /* 0x00008a00100c7abb */ /* 0x000fe20008000a00 */
[----:B------:R-:W-:Y:S01]  /*ba80*/  UIMAD UR11, UR11, UR42, URZ ;  /* 0x0000002a0b0b72a4 */ /* 0x000fe2000f8e023f */
[----:B------:R-:W1:Y:S01]  /*ba90*/  @P0 LDC R5, c[0x0][0xbf0] ;  /* 0x0002fc00ff050b82 */ /* 0x000e620000000800 */
[----:B------:R-:W-:Y:S02]  /*baa0*/  UIMAD.WIDE.U32 UR14, UR8, UR43, URZ ;  /* 0x0000002b080e72a5 */ /* 0x000fe4000f8e003f */
        /* <DEDUP_REMOVED lines=10> */
[----:B------:R-:W-:Y:S02]  /*bb50*/  IMAD.MOV.U32 R3, RZ, RZ, R6 ;  /* 0x000000ffff037224 */ /* 0x000fe400078e0006 */
[----:B------:R-:W-:Y:S01]  /*bb60*/  IMAD.U32 R8, RZ, RZ, UR8 ;  /* 0x00000008ff087e24 */ /* 0x000fe2000f8e00ff */
[----:B------:R-:W-:Y:S01]  /*bb70*/  UIADD3.X UR7, UR7, UR17, UR18, UP1, UP2 ;  /* 0x0000001107077290 */ /* 0x000fe20008fe4412 */
[----:B-1----:R-:W-:Y:S01]  /*bb80*/  @P0 SHF.R.U32.HI R3, RZ, R5, R4 ;  /* 0x00000005ff030219 */ /* 0x002fe20000011604 */
[----:B------:R-:W-:Y:S01]  /*bb90*/  IMAD.U32 R4, RZ, RZ, UR20 ;  /* 0x00000014ff047e24 */ /* 0x000fe2000f8e00ff */
[----:B------:R-:W-:Y:S01]  /*bba0*/  ULDC.64 UR8, c[0x0][UR16+0x210] ;  /* 0x0000840010087abb */ /* 0x000fe20008000a00 */
[----:B------:R-:W-:Y:S01]  /*bbb0*/  IMAD.U32 R5, RZ, RZ, UR21 ;  /* 0x00000015ff057e24 */ /* 0x000fe2000f8e00ff */
[--C-:B------:R-:W-:Y:S01]  /*bbc0*/  SHF.R.S32.HI R5, RZ, 0x1f, R3.reuse ;  /* 0x0000001fff057819 */ /* 0x100fe20000011403 */
[----:B------:R-:W-:Y:S01]  /*bbd0*/  IMAD.MOV R7, RZ, RZ, -R3 ;  /* 0x000000ffff077224 */ /* 0x000fe200078e0a03 */
[----:B------:R-:W-:Y:S01]  /*bbe0*/  IADD3 R4, P0, P1, R3, UR14, R4 ;  /* 0x0000000e03047c10 */ /* 0x000fe2000f91e004 */
[----:B------:R-:W-:Y:S01]  /*bbf0*/  ULDC.64 UR10, c[0x0][0xba8] ;  /* 0x0002ea00000a7ab9 */ /* 0x000fe20000000a00 */
[----:B------:R-:W-:Y:S01]  /*bc00*/  @!UP0 ULDC UR10, c[0x0][0xb50] ;  /* 0x0002d400000a8ab9 */ /* 0x000fe20000000800 */
[----:B------:R-:W-:Y:S01]  /*bc10*/  IMAD R7, R9, R7, R6 ;  /* 0x0000000709077224 */ /* 0x000fe200078e0206 */
[----:B------:R-:W-:Y:S01]  /*bc20*/  IADD3.X R5, R5, UR7, R8, P0, P1 ;  /* 0x0000000705057c10 */ /* 0x000fe200087e2408 */
[----:B------:R-:W-:-:S02]  /*bc30*/  @!UP0 ULDC UR11, c[0x0][0xb54] ;  /* 0x0002d500000b8ab9 */ /* 0x000fc40000000800 */
[C---:B------:R-:W-:Y:S01]  /*bc40*/  IMAD R6, R7.reuse, UR9, RZ ;  /* 0x0000000907067c24 */ /* 0x040fe2000f8e02ff */
[----:B------:R-:W-:Y:S01]  /*bc50*/  SHF.R.S32.HI R3, RZ, 0x1f, R7 ;  /* 0x0000001fff037819 */ /* 0x000fe20000011407 */
[----:B------:R-:W-:-:S04]  /*bc60*/  IMAD.WIDE.U32 R4, R7, UR8, R4 ;  /* 0x0000000807047c25 */ /* 0x000fc8000f8e0004 */
[----:B------:R-:W-:Y:S01]  /*bc70*/  IMAD R3, R3, UR8, R6 ;  /* 0x0000000803037c24 */ /* 0x000fe2000f8e0206 */
[----:B------:R-:W-:-:S03]  /*bc80*/  LEA R6, P0, R4, UR10, 0x2 ;  /* 0x0000000a04067c11 */ /* 0x000fc6000f8010ff */
[----:B------:R-:W-:-:S05]  /*bc90*/  IMAD.IADD R3, R5, 0x1, R3 ;  /* 0x0000000105037824 */ /* 0x000fca00078e0203 */
[----:B------:R-:W-:Y:S01]  /*bca0*/  LEA.HI.X R7, R4, UR11, R3, 0x2, P0 ;  /* 0x0000000b04077c11 */ /* 0x000fe200080f1403 */
[----:B------:R-:W-:-:S05]  /*bcb0*/  IMAD.MOV.U32 R3, RZ, RZ, -0x800000 ;  /* 0xff800000ff037424 */ /* 0x000fca00078e00ff */
[----:B------:R0:W-:Y:S02]  /*bcc0*/  STG.E desc[UR50][R6.64], R3 ;  /* 0x0000000306007986 */ /* 0x0001e4000c101932 */
.L_x_8590:
[----:B------:R-:W-:Y:S05]  /*bcd0*/  BSYNC B1 ;  /* 0x0000000000017941 */ /* 0x000fea0003800000 */
.L_x_8589:
[----:B------:R-:W-:-:S06]  /*bce0*/  UISETP.GT.AND UP0, UPT, UR45, 0x1, UPT ;  /* 0x000000012d00788c */ /* 0x000fcc000bf04270 */
[----:B------:R-:W-:-:S13]  /*bcf0*/  PLOP3.LUT P0, PT, PT, PT, UP0, 0x80, 0x0 ;  /* 0x000000000000781c */ /* 0x000fda0003f0f008 */
[----:B------:R-:W-:Y:S05]  /*bd00*/  @P0 BRA `(.L_x_8585) ;  /* 0x0000000400a40947 */ /* 0x000fea0003800000 */
[----:B------:R-:W1:Y:S01]  /*bd10*/  LDC R11, c[0x0][0xbe8] ;  /* 0x0002fa00ff0b7b82 */ /* 0x000e620000000800 */
[----:B------:R-:W-:Y:S01]  /*bd20*/  ULDC.64 UR10, c[0x0][0xaa0] ;  /* 0x0002a800000a7ab9 */ /* 0x000fe20000000a00 */
[----:B0-----:R-:W-:Y:S01]  /*bd30*/  IMAD R3, R19, 0x20, R197 ;  /* 0x0000002013037824 */ /* 0x001fe200078e02c5 */
[----:B------:R-:W-:Y:S01]  /*bd40*/  UIMAD UR7, UR18, UR10, URZ ;  /* 0x0000000a120772a4 */ /* 0x000fe2000f8e023f */
[----:B------:R-:W-:Y:S01]  /*bd50*/  BSSY B1, `(.L_x_8591) ;  /* 0x000003a000017945 */ /* 0x000fe20003800000 */
[----:B------:R-:W-:Y:S01]  /*bd60*/  UIMAD.WIDE.U32 UR8, UR4, UR10, URZ ;  /* 0x0000000a040872a5 */ /* 0x000fe2000f8e003f */
[----:B------:R-:W-:Y:S01]  /*bd70*/  VIADD R8, R3, UR38 ;  /* 0x0000002603087c36 */ /* 0x000fe20008000000 */
[----:B------:R-:W-:-:S03]  /*bd80*/  UIMAD UR7, UR4, UR11, UR7 ;  /* 0x0000000b040772a4 */ /* 0x000fc6000f8e0207 */
[----:B------:R-:W-:Y:S01]  /*bd90*/  ULDC.64 UR10, c[0x0][0xae8] ;  /* 0x0002ba00000a7ab9 */ /* 0x000fe20000000a00 */
[----:B------:R-:W-:Y:S01]  /*bda0*/  UIADD3 UR9, UR9, UR7, URZ ;  /* 0x0000000709097290 */ /* 0x000fe2000fffe03f */
[----:B------:R-:W-:-:S03]  /*bdb0*/  IMAD.MOV.U32 R3, RZ, RZ, R8 ;  /* 0x000000ffff037224 */ /* 0x000fc600078e0008 */
        /* <DEDUP_REMOVED lines=18> */
[----:B------:R-:W-:Y:S02]  /*bee0*/  IMAD.U32 R4, RZ, RZ, UR42 ;  /* 0x0000002aff047e24 */ /* 0x000fe4000f8e00ff */
[----:B------:R-:W-:Y:S02]  /*bef0*/  IMAD R7, R11, R7, R8 ;  /* 0x000000070b077224 */ /* 0x000fe400078e0208 */
[C---:B------:R-:W-:Y:S02]  /*bf00*/  IMAD R9, R3.reuse, UR9, R6 ;  /* 0x0000000903097c24 */ /* 0x040fe4000f8e0206 */
[----:B------:R-:W-:Y:S01]  /*bf10*/  IMAD.WIDE.U32 R4, R3, UR8, R4 ;  /* 0x0000000803047c25 */ /* 0x000fe2000f8e0004 */
[----:B------:R-:W-:Y:S01]  /*bf20*/  SHF.R.S32.HI R3, RZ, 0x1f, R7 ;  /* 0x0000001fff037819 */ /* 0x000fe20000011407 */
[----:B------:R-:W-:-:S02]  /*bf30*/  ULDC.64 UR8, c[0x0][0xad8] ;  /* 0x0002b60000087ab9 */ /* 0x000fc40000000a00 */
        /* <DEDUP_REMOVED lines=25> */
[----:B------:R3:W-:Y:S04]  /*c0d0*/  @!P4 ST.E.128 desc[UR50][R12.64], RZ ;  /* 0x000000ff0c00c985 */ /* 0x0007e8000c101d32 */
[----:B------:R3:W-:Y:S02]  /*c0e0*/  @!P5 ST.E.128 desc[UR50][R4.64], RZ ;  /* 0x000000ff0400d985 */ /* 0x0007e4000c101d32 */
.L_x_8592:
[----:B------:R-:W-:Y:S05]  /*c0f0*/  BSYNC B1 ;  /* 0x0000000000017941 */ /* 0x000fea0003800000 */
.L_x_8591:
[----:B--23--:R2:W3:Y:S01]  /*c100*/  SHFL.IDX PT, R5, R3, 0x1, 0x181f ;  /* 0x00381f0003057f89 */ /* 0x00c4e200000e0000 */
[----:B------:R-:W-:Y:S03]  /*c110*/  BSSY B1, `(.L_x_8593) ;  /* 0x000000c000017945 */ /* 0x000fe60003800000 */
[----:B-1----:R2:W1:Y:S01]  /*c120*/  SHFL.IDX PT, R7, R6, 0x1, 0x181f ;  /* 0x00381f0006077f89 */ /* 0x00246200000e0000 */
[----:B------:R-:W-:Y:S05]  /*c130*/  @P1 BRA `(.L_x_8594) ;  /* 0x0000000000241947 */ /* 0x000fea0003800000 */
[----:B------:R-:W-:Y:S02]  /*c140*/  ULDC UR4, c[0x0][0xac8] ;  /* 0x0002b20000047ab9 */ /* 0x000fe40000000800 */
[----:B------:R-:W-:Y:S02]  /*c150*/  ISETP.GE.AND P3, PT, R2, UR4, PT ;  /* 0x0000000402007c0c */ /* 0x000fe4000bf66270 */
[----:B------:R-:W-:-:S11]  /*c160*/  ISETP.GE.AND P4, PT, R18, UR4, PT ;  /* 0x0000000412007c0c */ /* 0x000fd6000bf86270 */
[-C--:B-1----:R-:W-:Y:S02]  /*c170*/  @!P3 LEA R12, P1, R2, R7.reuse, 0x1 ;  /* 0x00000007020cb211 */ /* 0x082fe400078208ff */
[----:B------:R-:W-:Y:S02]  /*c180*/  @!P4 LEA R4, P2, R18, R7, 0x1 ;  /* 0x000000071204c211 */ /* 0x000fe400078408ff */
[-C--:B---3--:R-:W-:Y:S02]  /*c190*/  @!P3 LEA.HI.X R13, R2, R5.reuse, R218, 0x1, P1 ;  /* 0x00000005020db211 */ /* 0x088fe400008f0cda */
[----:B------:R-:W-:-:S03]  /*c1a0*/  @!P4 LEA.HI.X R5, R18, R5, R217, 0x1, P2 ;  /* 0x000000051205c211 */ /* 0x000fc600010f0cd9 */
[----:B------:R4:W-:Y:S04]  /*c1b0*/  @!P3 ST.E.128 desc[UR50][R12.64], RZ ;  /* 0x000000ff0c00b985 */ /* 0x0009e8000c101d32 */
[----:B------:R4:W-:Y:S02]  /*c1c0*/  @!P4 ST.E.128 desc[UR50][R4.64], RZ ;  /* 0x000000ff0400c985 */ /* 0x0009e4000c101d32 */
.L_x_8594:
[----:B------:R-:W-:Y:S05]  /*c1d0*/  BSYNC B1 ;  /* 0x0000000000017941 */ /* 0x000fea0003800000 */
.L_x_8593:
[----:B---34-:R3:W4:Y:S01]  /*c1e0*/  SHFL.IDX PT, R5, R3, 0x2, 0x181f ;  /* 0x00581f0003057f89 */ /* 0x01872200000e0000 */
        /* <DEDUP_REMOVED lines=8> */
[-C--:B----4-:R-:W-:Y:S02]  /*c270*/  @!P2 LEA.HI.X R13, R2, R5.reuse, R218, 0x1, P0 ;  /* 0x00000005020da211 */ /* 0x090fe400000f0cda */
[----:B------:R-:W-:-:S03]  /*c280*/  @!P3 LEA.HI.X R5, R18, R5, R217, 0x1, P1 ;  /* 0x000000051205b211 */ /* 0x000fc600008f0cd9 */
[----:B------:R1:W-:Y:S04]  /*c290*/  @!P2 ST.E.128 desc[UR50][R12.64], RZ ;  /* 0x000000ff0c00a985 */ /* 0x0003e8000c101d32 */
[----:B------:R1:W-:Y:S02]  /*c2a0*/  @!P3 ST.E.128 desc[UR50][R4.64], RZ ;  /* 0x000000ff0400b985 */ /* 0x0003e4000c101d32 */
.L_x_8596:
[----:B------:R-:W-:Y:S05]  /*c2b0*/  BSYNC B1 ;  /* 0x0000000000017941 */ /* 0x000fea0003800000 */
.L_x_8595:
[----:B------:R-:W-:Y:S01]  /*c2c0*/  VIADD R0, R8, 0x60 ;  /* 0x0000006008007836 */ /* 0x000fe20000000000 */
[----:B0-23--:R-:W0:Y:S04]  /*c2d0*/  SHFL.IDX PT, R3, R3, 0x3, 0x181f ;  /* 0x00781f0003037f89 */ /* 0x00de2800000e0000 */
[----:B------:R-:W-:Y:S01]  /*c2e0*/  ISETP.GE.AND P0, PT, R0, R11, PT ;  /* 0x0000000b0000720c */ /* 0x000fe20003f06270 */
[----:B-1--4-:R1:W2:-:S12]  /*c2f0*/  SHFL.IDX PT, R5, R6, 0x3, 0x181f ;  /* 0x00781f0006057f89 */ /* 0x01229800000e0000 */
[----:B-1----:R-:W-:Y:S05]  /*c300*/  @P0 BRA `(.L_x_8585) ;  /* 0x0000000000240947 */ /* 0x002fea0003800000 */
[----:B------:R-:W-:Y:S02]  /*c310*/  ULDC UR4, c[0x0][0xac8] ;  /* 0x0002b20000047ab9 */ /* 0x000fe40000000800 */
[----:B------:R-:W-:Y:S02]  /*c320*/  ISETP.GE.AND P2, PT, R2, UR4, PT ;  /* 0x0000000402007c0c */ /* 0x000fe4000bf46270 */
[----:B------:R-:W-:-:S11]  /*c330*/  ISETP.GE.AND P3, PT, R18, UR4, PT ;  /* 0x0000000412007c0c */ /* 0x000fd6000bf66270 */
[-C--:B--2---:R-:W-:Y:S02]  /*c340*/  @!P2 LEA R6, P0, R2, R5.reuse, 0x1 ;  /* 0x000000050206a211 */ /* 0x084fe400078008ff */
[----:B------:R-:W-:Y:S02]  /*c350*/  @!P3 LEA R4, P1, R18, R5, 0x1 ;  /* 0x000000051204b211 */ /* 0x000fe400078208ff */
[-C--:B0-----:R-:W-:Y:S02]  /*c360*/  @!P2 LEA.HI.X R7, R2, R3.reuse, R218, 0x1, P0 ;  /* 0x000000030207a211 */ /* 0x081fe400000f0cda */
[----:B------:R-:W-:-:S03]  /*c370*/  @!P3 LEA.HI.X R5, R18, R3, R217, 0x1, P1 ;  /* 0x000000031205b211 */ /* 0x000fc600008f0cd9 */
[----:B------:R0:W-:Y:S04]  /*c380*/  @!P2 ST.E.128 desc[UR50][R6.64], RZ ;  /* 0x000000ff0600a985 */ /* 0x0001e8000c101d32 */
[----:B------:R0:W-:Y:S02]  /*c390*/  @!P3 ST.E.128 desc[UR50][R4.64], RZ ;  /* 0x000000ff0400b985 */ /* 0x0001e4000c101d32 */
.L_x_8585:
[----:B------:R-:W-:Y:S05]  /*c3a0*/  BSYNC B0 ;  /* 0x0000000000007941 */ /* 0x000fea0003800000 */
.L_x_8575:
[----:B------:R-:W-:Y:S02]  /*c3b0*/  ULDC UR4, c[0x0][0xc3c] ;  /* 0x00030f0000047ab9 */ /* 0x000fe40000000800 */
[----:B------:R-:W-:-:S13]  /*c3c0*/  ISETP.GE.AND P0, PT, R35, UR4, PT ;  /* 0x0000000423007c0c */ /* 0x000fda000bf06270 */
[----:B------:R-:W-:Y:S05]  /*c3d0*/  @!P0 BRA `(.L_x_8597) ;  /* 0xffffff4c00048947 */ /* 0x000fea000383ffff */
[----:B------:R-:W-:Y:S05]  /*c3e0*/  EXIT ;  /* 0x000000000000794d */ /* 0x000fea0003800000 */
.L_x_8538:
[----:B------:R-:W-:-:S08]  /*c3f0*/  NOP ;  /* 0x0000000000007918 */ /* 0x000fd00000000000 */
[----:B------:R-:W0:-:S00]  /*c400*/  USETMAXREG.DEALLOC.CTAPOOL 0x18 ;  /* 0x00000018000079c8 */ /* 0x000e0000080e0500 */
        /* <DEDUP_REMOVED lines=16> */
.L_x_8598:
[----:B0-----:R-:W0:Y:S01]  /*c510*/  S2R R0, SR_TID.X ;  /* 0x0000000000007919 */ /* 0x001e220000002100 */
[----:B------:R-:W-:Y:S01]  /*c520*/  ULDC UR4, c[0x0][0xc3c] ;  /* 0x00030f0000047ab9 */ /* 0x000fe20000000800 */
[----:B------:R-:W1:Y:S01]  /*c530*/  S2UR UR6, SR_CTAID.X ;  /* 0x00000000000679c3 */ /* 0x000e620000002500 */
[----:B------:R-:W-:Y:S01]  /*c540*/  ULDC UR5, c[0x0][0xc38] ;  /* 0x00030e0000057ab9 */ /* 0x000fe20000000800 */
[----:B0-----:R-:W-:-:S04]  /*c550*/  LOP3.LUT R0, R0, 0x1f, RZ, 0xc0, !PT ;  /* 0x0000001f00007812 */ /* 0x001fc800078ec0ff */
[----:B------:R-:W-:-:S04]  /*c560*/  ISETP.NE.AND P0, PT, R0, 0x1f, PT ;  /* 0x0000001f0000780c */ /* 0x000fc80003f05270 */
[----:B------:R-:W-:-:S13]  /*c570*/  ISETP.GE.OR P1, PT, R0, UR4, !P0 ;  /* 0x0000000400007c0c */ /* 0x000fda000c726670 */
[----:B------:R-:W0:Y:S08]  /*c580*/  @!P1 LDC.64 R2, c[0x0][0xc80] ;  /* 0x00032000ff029b82 */ /* 0x000e300000000a00 */
[----:B------:R-:W2:Y:S01]  /*c590*/  @!P1 LDC.64 R4, c[0x0][0xc78] ;  /* 0x00031e00ff049b82 */ /* 0x000ea20000000a00 */
[----:B0-----:R-:W-:-:S05]  /*c5a0*/  @!P1 IMAD.WIDE.U32 R2, R0, 0x4, R2 ;  /* 0x0000000400029825 */ /* 0x001fca00078e0002 */
[----:B------:R2:W3:Y:S02]  /*c5b0*/  @!P1 LDG.E R6, desc[UR50][R2.64] ;  /* 0x0000003202069981 */ /* 0x0004e4000c1e1900 */
[----:B--2---:R-:W-:-:S04]  /*c5c0*/  @!P1 IMAD.WIDE.U32 R2, R0, 0x4, R4 ;  /* 0x0000000400029825 */ /* 0x004fc800078e0004 */
[----:B------:R-:W-:-:S06]  /*c5d0*/  IMAD.MOV.U32 R5, RZ, RZ, RZ ;  /* 0x000000ffff057224 */ /* 0x000fcc00078e00ff */
        /* <DEDUP_REMOVED lines=31> */
.L_x_8602:
        /* <DEDUP_REMOVED lines=39> */
.L_x_8600:
        /* <DEDUP_REMOVED lines=12> */
.L_x_8603:
[----:B----4-:R-:W-:Y:S01]  /*cb00*/  IMAD R2, R8, UR5, R9 ;  /* 0x0000000508027c24 */ /* 0x010fe2000f8e0209 */
[----:B-1----:R-:W-:Y:S01]  /*cb10*/  ISETP.NE.AND P0, PT, R7, 0x1, PT ;  /* 0x000000010700780c */ /* 0x002fe20003f05270 */
[----:B------:R-:W-:-:S03]  /*cb20*/  VIADD R12, R10, UR4 ;  /* 0x000000040a0c7c36 */ /* 0x000fc60008000000 */
[----:B------:R1:W-:Y:S01]  /*cb30*/  STL [R1], R2 ;  /* 0x0000000201007387 */ /* 0x0003e20000100800 */
[----:B0-----:R-:W-:-:S03]  /*cb40*/  IADD3 R5, -R2, UR6, RZ ;  /* 0x0000000602057c10 */ /* 0x001fc6000fffe1ff */
[----:B------:R1:W-:Y:S05]  /*cb50*/  STL [R1+0xc], R12 ;  /* 0x00000c0c01007387 */ /* 0x0003ea0000100800 */
[----:B------:R-:W-:Y:S05]  /*cb60*/  @!P0 BRA `(.L_x_8604) ;  /* 0x0000000000e08947 */ /* 0x000fea0003800000 */
[-C--:B--2---:R-:W-:Y:S02]  /*cb70*/  IABS R6, R4.reuse ;  /* 0x0000000400067213 */ /* 0x084fe40000000000 */
[----:B------:R-:W-:Y:S02]  /*cb80*/  IABS R8, R7 ;  /* 0x0000000700087213 */ /* 0x000fe40000000000 */
[----:B------:R-:W0:Y:S08]  /*cb90*/  I2F.RP R9, R6 ;  /* 0x0000000600097306 */ /* 0x000e300000209400 */
[----:B------:R-:W2:Y:S08]  /*cba0*/  I2F.RP R10, R8 ;  /* 0x00000008000a7306 */ /* 0x000eb00000209400 */
[----:B0-----:R-:W1:Y:S08]  /*cbb0*/  MUFU.RCP R9, R9 ;  /* 0x0000000900097308 */ /* 0x001e700000001000 */
[----:B--2---:R-:W-:Y:S01]  /*cbc0*/  MUFU.RCP R10, R10 ;  /* 0x0000000a000a7308 */ /* 0x004fe20000001000 */
[----:B-1----:R-:W-:Y:S01]  /*cbd0*/  VIADD R2, R9, 0xffffffe ;  /* 0x0ffffffe09027836 */ /* 0x002fe20000000000 */
[----:B------:R-:W-:-:S06]  /*cbe0*/  IABS R9, R4 ;  /* 0x0000000400097213 */ /* 0x000fcc0000000000 */
[----:B---3--:R0:W1:Y:S02]  /*cbf0*/  F2I.FTZ.U32.TRUNC.NTZ R3, R2 ;  /* 0x0000000200037305 */ /* 0x008064000021f000 */
        /* <DEDUP_REMOVED lines=8> */
[----:B------:R-:W-:Y:S02]  /*cc80*/  VIADD R3, R10, 0xffffffe ;  /* 0x0ffffffe0a037836 */ /* 0x000fe40000000000 */
[----:B------:R-:W-:Y:S01]  /*cc90*/  IMAD.MOV.U32 R2, RZ, RZ, RZ ;  /* 0x000000ffff027224 */ /* 0x000fe200078e00ff */
[----:B------:R-:W-:-:S03]  /*cca0*/  ISETP.GT.U32.AND P1, PT, R6, R11, PT ;  /* 0x0000000b0600720c */ /* 0x000fc60003f24070 */
        /* <DEDUP_REMOVED lines=36> */
.L_x_8604:
[----:B-1-3--:R-:W0:Y:S02]  /*cef0*/  LDC.64 R2, c[0x0][0xc90] ;  /* 0x00032400ff027b82 */ /* 0x00ae240000000a00 */
        /* <DEDUP_REMOVED lines=60> */
.L_x_8605:
[----:B01----:R-:W-:-:S05]  /*d2c0*/  LOP3.LUT R3, RZ, R2, RZ, 0x33, !PT ;  /* 0x00000002ff037212 */ /* 0x003fca00078e33ff */
[----:B------:R-:W-:-:S05]  /*d2d0*/  IMAD.IADD R2, R4, 0x1, R3 ;  /* 0x0000000104027824 */ /* 0x000fca00078e0203 */
[----:B------:R1:W-:Y:S01]  /*d2e0*/  STL [R1+0x4], R2 ;  /* 0x0000040201007387 */ /* 0x0003e20000100800 */
[----:B------:R-:W-:Y:S05]  /*d2f0*/  BRA `(.L_x_8606) ;  /* 0x0000000000107947 */ /* 0x000fea0003800000 */
.L_x_8601:
[----:B------:R-:W-:Y:S01]  /*d300*/  IMAD.U32 R2, RZ, RZ, UR6 ;  /* 0x00000006ff027e24 */ /* 0x000fe2000f8e00ff */
[----:B------:R0:W-:Y:S04]  /*d310*/  STL [R1+0x4], RZ ;  /* 0x000004ff01007387 */ /* 0x0001e80000100800 */
[----:B------:R0:W-:Y:S04]  /*d320*/  STL [R1+0x8], RZ ;  /* 0x000008ff01007387 */ /* 0x0001e80000100800 */
[----:B------:R0:W-:Y:S02]  /*d330*/  STL [R1], R2 ;  /* 0x0000000201007387 */ /* 0x0001e40000100800 */
.L_x_8606:
        /* <DEDUP_REMOVED lines=10> */
.L_x_8599:
        /* <DEDUP_REMOVED lines=33> */
.L_x_8708:
[----:B------:R-:W2:Y:S01]  /*d5f0*/  LDL R0, [R1+0xc] ;  /* 0x00000c0001007983 */ /* 0x000ea20000100800 */
[----:B0-----:R-:W2:Y:S01]  /*d600*/  LDC.64 R2, c[0x0][0xc88] ;  /* 0x00032200ff027b82 */ /* 0x001ea20000000a00 */
[----:B------:R-:W-:Y:S05]  /*d610*/  YIELD ;  /* 0x0000000000007946 */ /* 0x000fea0003800000 */
[----:B------:R-:W-:Y:S01]  /*d620*/  ULDC.64 UR4, c[0x0][0xa28] ;  /* 0x00028a0000047ab9 */ /* 0x000fe20000000a00 */
[----:B-1----:R-:W-:Y:S01]  /*d630*/  IMAD.MOV.U32 R6, RZ, RZ, RZ ;  /* 0x000000ffff067224 */ /* 0x002fe200078e00ff */
[----:B------:R-:W-:Y:S01]  /*d640*/  ISETP.NE.U32.AND P0, PT, RZ, UR4, PT ;  /* 0x00000004ff007c0c */ /* 0x000fe2000bf05070 */
[----:B------:R-:W-:Y:S01]  /*d650*/  ULDC.64 UR8, c[0x0][0xa18] ;  /* 0x0002860000087ab9 */ /* 0x000fe20000000a00 */
[----:B------:R-:W-:Y:S01]  /*d660*/  ULDC.64 UR6, c[0x0][0xa08] ;  /* 0x0002820000067ab9 */ /* 0x000fe20000000a00 */
[----:B--2---:R-:W-:-:S05]  /*d670*/  IMAD.WIDE R2, R0, 0x4, R2 ;  /* 0x0000000400027825 */ /* 0x004fca00078e0202 */
[----:B------:R-:W2:Y:S01]  /*d680*/  LDG.E R11, desc[UR50][R2.64] ;  /* 0x00000032020b7981 */ /* 0x000ea2000c1e1900 */
[----:B------:R-:W-:Y:S01]  /*d690*/  ISETP.NE.AND.EX P0, PT, RZ, UR5, PT, P0 ;  /* 0x00000005ff007c0c */ /* 0x000fe2000bf05300 */
[----:B------:R-:W-:Y:S01]  /*d6a0*/  IMAD.MOV.U32 R0, RZ, RZ, RZ ;  /* 0x000000ffff007224 */ /* 0x000fe200078e00ff */
        /* <DEDUP_REMOVED lines=44> */
.L_x_8608:
        /* <DEDUP_REMOVED lines=14> */
[----:B------:R-:W-:-:S04]  /*da50*/  IADD3 R6, P0, R17, UR4, RZ ;  /* 0x0000000411067c10 */ /* 0x000fc8000ff1e0ff */
[----:B--2---:R-:W-:-:S05]  /*da60*/  IADD3.X R7, R10, UR5, RZ, P0, !PT ;  /* 0x000000050a077c10 */ /* 0x004fca00087fe4ff */
[----:B------:R3:W5:Y:S01]  /*da70*/  LDG.E R6, desc[UR50][R6.64] ;  /* 0x0000003206067981 */ /* 0x000762000c1e1900 */
[----:B------:R-:W-:Y:S05]  /*da80*/  BRA `(.L_x_8610) ;  /* 0x0000000000107947 */ /* 0x000fea0003800000 */
.L_x_8609:
[----:B------:R-:W-:Y:S05]  /*da90*/  @!P0 BRA `(.L_x_8610) ;  /* 0x00000000000c8947 */ /* 0x000fea0003800000 */
[----:B------:R-:W3:Y:S04]  /*daa0*/  LDG.E R6, desc[UR50][R4.64] ;  /* 0x0000003204067981 */ /* 0x000ee8000c1e1900 */
[----:B------:R-:W3:Y:S02]  /*dab0*/  LDG.E R4, desc[UR50][R4.64+0x4] ;  /* 0x0000043204047981 */ /* 0x000ee4000c1e1900 */
[----:B---3--:R-:W-:-:S07]  /*dac0*/  IMAD.IADD R6, R4, 0x1, -R6 ;  /* 0x0000000104067824 */ /* 0x008fce00078e0a06 */
.L_x_8610:
[----:B------:R-:W4:Y:S01]  /*dad0*/  LDL R5, [R1+0x4] ;  /* 0x0000040001057983 */ /* 0x000f220000100800 */
[----:B-----5:R-:W-:Y:S01]  /*dae0*/  IMAD.IADD R6, R6, 0x1, -R0 ;  /* 0x0000000106067824 */ /* 0x020fe200078e0a00 */
[----:B------:R-:W-:Y:S01]  /*daf0*/  BSSY B0, `(.L_x_8611) ;  /* 0x000003a000007945 */ /* 0x000fe20003800000 */
[----:B------:R-:W0:Y:S02]  /*db00*/  LDC R0, c[0x0][0x448] ;  /* 0x00011200ff007b82 */ /* 0x000e240000000800 */
[----:B0-----:R-:W-:-:S13]  /*db10*/  ISETP.NE.AND P0, PT, R0, 0x1, PT ;  /* 0x000000010000780c */ /* 0x001fda0003f05270 */
[----:B--2---:R-:W0:Y:S08]  /*db20*/  @P0 LDC R3, c[0x0][0x44c] ;  /* 0x00011300ff030b82 */ /* 0x004e300000000800 */
[----:B------:R-:W2:Y:S01]  /*db30*/  @P0 LDC R4, c[0x0][0x450] ;  /* 0x00011400ff040b82 */ /* 0x000ea20000000800 */
[----:B----4-:R-:W-:Y:S02]  /*db40*/  IMAD.SHL.U32 R0, R5, 0x80, RZ ;  /* 0x0000008005007824 */ /* 0x010fe400078e00ff */
[----:B------:R-:W-:-:S02]  /*db50*/  IMAD.MOV.U32 R5, RZ, RZ, RZ ;  /* 0x000000ffff057224 */ /* 0x000fc400078e00ff */
[----:B------:R-:W-:Y:S02]  /*db60*/  VIADD R0, R0, 0x7f ;  /* 0x0000007f00007836 */ /* 0x000fe40000000000 */
[----:B------:R-:W-:Y:S02]  /*db70*/  IMAD.MOV.U32 R10, RZ, RZ, R5 ;  /* 0x000000ffff0a7224 */ /* 0x000fe400078e0005 */
[----:B0-----:R-:W-:-:S05]  /*db80*/  @P0 IMAD.HI.U32 R3, R0, R3, RZ ;  /* 0x0000000300030227 */ /* 0x001fca00078e00ff */
[----:B--2---:R-:W-:Y:S02]  /*db90*/  @P0 SHF.R.U32.HI R0, RZ, R4, R3 ;  /* 0x00000004ff000219 */ /* 0x004fe40000011603 */
[C---:B------:R-:W-:Y:S01]  /*dba0*/  IADD3 R3, R6.reuse, 0x80, -R9 ;  /* 0x0000008006037810 */ /* 0x040fe20007ffe809 */
[----:B------:R-:W-:Y:S01]  /*dbb0*/  VIADD R6, R6, 0x7f ;  /* 0x0000007f06067836 */ /* 0x000fe20000000000 */
[----:B-1----:R-:W-:-:S03]  /*dbc0*/  LOP3.LUT R9, R2, 0xff, RZ, 0xc0, !PT ;  /* 0x000000ff02097812 */ /* 0x002fc600078ec0ff */
[----:B------:R-:W-:Y:S01]  /*dbd0*/  IMAD.IADD R0, R3, 0x1, R0 ;  /* 0x0000000103007824 */ /* 0x000fe200078e0200 */
[----:B------:R-:W-:-:S04]  /*dbe0*/  SHF.R.S32.HI R3, RZ, 0x1f, R6 ;  /* 0x0000001fff037819 */ /* 0x000fc80000011406 */
[----:B------:R-:W-:Y:S02]  /*dbf0*/  SHF.R.S32.HI R4, RZ, 0x1f, R0 ;  /* 0x0000001fff047819 */ /* 0x000fe40000011400 */
[----:B------:R-:W-:Y:S02]  /*dc00*/  LEA.HI R3, R3, R6, RZ, 0x7 ;  /* 0x0000000603037211 */ /* 0x000fe400078f38ff */
[----:B------:R-:W-:Y:S02]  /*dc10*/  LEA.HI R4, R4, R0, RZ, 0x7 ;  /* 0x0000000004047211 */ /* 0x000fe400078f38ff */
[----:B------:R-:W-:Y:S02]  /*dc20*/  SHF.R.U32.HI R0, RZ, 0x10, R2 ;  /* 0x00000010ff007819 */ /* 0x000fe40000011602 */
[----:B------:R-:W-:Y:S02]  /*dc30*/  SHF.R.S32.HI R3, RZ, 0x7, R3 ;  /* 0x00000007ff037819 */ /* 0x000fe40000011403 */
[----:B------:R-:W-:-:S02]  /*dc40*/  ISETP.NE.AND P0, PT, R0, RZ, PT ;  /* 0x000000ff0000720c */ /* 0x000fc40003f05270 */
[----:B------:R-:W-:-:S04]  /*dc50*/  SHF.R.S32.HI R4, RZ, 0x7, R4 ;  /* 0x00000007ff047819 */ /* 0x000fc80000011404 */
[----:B------:R-:W-:-:S04]  /*dc60*/  VIMNMX R8, R3, R4, PT ;  /* 0x0000000403087248 */ /* 0x000fc80003fe0100 */
[----:B------:R-:W-:Y:S01]  /*dc70*/  ISETP.GE.AND P1, PT, R8, 0x1, PT ;  /* 0x000000010800780c */ /* 0x000fe20003f26270 */
[----:B------:R0:W-:Y:S02]  /*dc80*/  STL [R1+0x30], R8 ;  /* 0x0000300801007387 */ /* 0x0001e40000100800 */
[----:B------:R-:W1:Y:S02]  /*dc90*/  @!P0 LDC R0, c[0x0][0x9f0] ;  /* 0x00027c00ff008b82 */ /* 0x000e640000000800 */
[----:B------:R0:W-:Y:S04]  /*dca0*/  STL [R1+0x3c], R5 ;  /* 0x00003c0501007387 */ /* 0x0001e80000100800 */
[----:B------:R0:W-:Y:S04]  /*dcb0*/  STL [R1+0x58], R9 ;  /* 0x0000580901007387 */ /* 0x0001e80000100800 */
        /* <DEDUP_REMOVED lines=9> */
[----:B---3--:R-:W-:Y:S01]  /*dd50*/  IMAD.HI.U32 R7, R3, R5, R2 ;  /* 0x0000000503077227 */ /* 0x008fe200078e0002 */
        /* <DEDUP_REMOVED lines=19> */
.L_x_8612:
[----:B------:R-:W-:Y:S05]  /*de90*/  BSYNC B0 ;  /* 0x0000000000007941 */ /* 0x000fea0003800000 */
.L_x_8611:
        /* <DEDUP_REMOVED lines=12> */
[----:B0-----:R-:W0:Y:S01]  /*df60*/  S2R R5, SR_LANEID ;  /* 0x0000000000057919 */ /* 0x001e220000000000 */
[----:B------:R-:W-:Y:S01]  /*df70*/  VOTEU.ANY UR4, UPT, PT ;  /* 0x0000000000047886 */ /* 0x000fe200038e0100 */
[----:B------:R-:W1:Y:S01]  /*df80*/  LDC.64 R2, c[0x0][0xc60] ;  /* 0x00031800ff027b82 */ /* 0x000e620000000a00 */
[----:B------:R-:W0:Y:S02]  /*df90*/  FLO.U32 R0, UR4 ;  /* 0x0000000400007d00 */ /* 0x000e2400080e0000 */
[----:B0-----:R-:W-:-:S06]  /*dfa0*/  ISETP.EQ.U32.AND P0, PT, R0, R5, PT ;  /* 0x000000050000720c */ /* 0x001fcc0003f02070 */
[----:B------:R-:W1:Y:S07]  /*dfb0*/  POPC R5, UR4 ;  /* 0x0000000400057d09 */ /* 0x000e6e0008000000 */
[----:B-1----:R-:W4:Y:S01]  /*dfc0*/  @P0 ATOMG.E.ADD.STRONG.GPU PT, R3, desc[UR50][R2.64], R5 ;  /* 0x00000005020309a8 */ /* 0x002f2200081ee1f2 */
[----:B------:R-:W0:Y:S02]  /*dfd0*/  S2R R4, SR_LTMASK ;  /* 0x0000000000047919 */ /* 0x000e240000003900 */
[----:B0-----:R-:W-:-:S04]  /*dfe0*/  LOP3.LUT R4, R4, UR4, RZ, 0xc0, !PT ;  /* 0x0000000404047c12 */ /* 0x001fc8000f8ec0ff */
[----:B---3--:R-:W0:Y:S01]  /*dff0*/  POPC R7, R4 ;  /* 0x0000000400077309 */ /* 0x008e220000000000 */
[----:B----4-:R-:W0:Y:S02]  /*e000*/  SHFL.IDX PT, R0, R3, R0, 0x1f ;  /* 0x00001f0003007589 */ /* 0x010e2400000e0000 */
[----:B0-----:R-:W-:-:S05]  /*e010*/  IADD3 R0, R0, UR37, R7 ;  /* 0x0000002500007c10 */ /* 0x001fca000fffe007 */
[----:B------:R4:W-:Y:S01]  /*e020*/  STL [R1], R0 ;  /* 0x0000000001007387 */ /* 0x0009e20000100800 */
[----:B------:R-:W-:Y:S05]  /*e030*/  BRA `(.L_x_8615) ;  /* 0x0000003800c87947 */ /* 0x000fea0003800000 */
.L_x_8614:
        /* <DEDUP_REMOVED lines=12> */
[----:B---3--:R-:W-:-:S02]  /*e100*/  IMAD.U32 R7, RZ, RZ, UR9 ;  /* 0x00000009ff077e24 */ /* 0x008fc4000f8e00ff */
[----:B--2---:R-:W-:Y:S02]  /*e110*/  IMAD.U32 R10, RZ, RZ, UR4 ;  /* 0x00000004ff0a7e24 */ /* 0x004fe4000f8e00ff */
[----:B------:R-:W-:Y:S02]  /*e120*/  IMAD.U32 R11, RZ, RZ, UR5 ;  /* 0x00000005ff0b7e24 */ /* 0x000fe4000f8e00ff */
[----:B------:R-:W-:Y:S02]  /*e130*/  IMAD.MOV.U32 R8, RZ, RZ, 0x70 ;  /* 0x00000070ff087424 */ /* 0x000fe400078e00ff */
[----:B------:R-:W-:Y:S02]  /*e140*/  IMAD.MOV.U32 R12, RZ, RZ, 0x1 ;  /* 0x00000001ff0c7424 */ /* 0x000fe400078e00ff */
[----:B------:R-:W-:-:S07]  /*e150*/  IMAD.MOV.U32 R13, RZ, RZ, RZ ;  /* 0x000000ffff0d7224 */ /* 0x000fce00078e00ff */
[----:B------:R-:W-:-:S07]  /*e160*/  LEPC R20, `(.L_x_8617) ;  /* 0x000000001014794e */ /* 0x000fce0000000000 */
[----:B-1----:R-:W-:Y:S05]  /*e170*/  CALL.ABS.NOINC R2 ;  /* 0x0000000002007343 */ /* 0x002fea0003c00000 */
.L_x_8617:
[----:B------:R-:W-:Y:S05]  /*e180*/  BSYNC B6 ;  /* 0x0000000000067941 */ /* 0x000fea0003800000 */
.L_x_8616:
        /* <DEDUP_REMOVED lines=9> */
[----:B------:R-:W-:Y:S02]  /*e220*/  IMAD.U32 R4, RZ, RZ, UR6 ;  /* 0x00000006ff047e24 */ /* 0x000fe4000f8e00ff */
[----:B0-----:R-:W-:Y:S02]  /*e230*/  IMAD.U32 R5, RZ, RZ, UR7 ;  /* 0x00000007ff057e24 */ /* 0x001fe4000f8e00ff */
[----:B------:R-:W-:Y:S02]  /*e240*/  IMAD.U32 R6, RZ, RZ, UR8 ;  /* 0x00000008ff067e24 */ /* 0x000fe4000f8e00ff */
[----:B---3--:R-:W-:-:S02]  /*e250*/  IMAD.U32 R7, RZ, RZ, UR9 ;  /* 0x00000009ff077e24 */ /* 0x008fc4000f8e00ff */
[----:B--2---:R-:W-:Y:S02]  /*e260*/  IMAD.U32 R10, RZ, RZ, UR4 ;  /* 0x00000004ff0a7e24 */ /* 0x004fe4000f8e00ff */
[----:B------:R-:W-:Y:S02]  /*e270*/  IMAD.U32 R11, RZ, RZ, UR5 ;  /* 0x00000005ff0b7e24 */ /* 0x000fe4000f8e00ff */
[----:B------:R-:W-:Y:S02]  /*e280*/  IMAD.MOV.U32 R8, RZ, RZ, 0x70 ;  /* 0x00000070ff087424 */ /* 0x000fe400078e00ff */
[----:B------:R-:W-:Y:S02]  /*e290*/  IMAD.MOV.U32 R12, RZ, RZ, 0x1 ;  /* 0x00000001ff0c7424 */ /* 0x000fe400078e00ff */
[----:B-1----:R-:W-:-:S07]  /*e2a0*/  IMAD.MOV.U32 R13, RZ, RZ, RZ ;  /* 0x000000ffff0d7224 */ /* 0x002fce00078e00ff */
[----:B------:R-:W-:-:S07]  /*e2b0*/  LEPC R20, `(.L_x_8620) ;  /* 0x000000001014794e */ /* 0x000fce0000000000 */
[----:B----4-:R-:W-:Y:S05]  /*e2c0*/  CALL.ABS.NOINC R2 ;  /* 0x0000000002007343 */ /* 0x010fea0003c00000 */
.L_x_8620:
        /* <DEDUP_REMOVED lines=16> */
.L_x_8619:
[----:B------:R-:W-:Y:S05]  /*e3d0*/  BSYNC B6 ;  /* 0x0000000000067941 */ /* 0x000fea0003800000 */
.L_x_8618:
[----:B------:R-:W4:Y:S01]  /*e3e0*/  LDL.LU R4, [R1+0x1c] ;  /* 0x00001c0001047983 */ /* 0x000f220000300800 */
[----:B------:R-:W-:-:S03]  /*e3f0*/  ULDC.64 UR4, c[0x0][0x9f8] ;  /* 0x00027e0000047ab9 */ /* 0x000fc60000000a00 */
[----:B---3--:R-:W3:Y:S01]  /*e400*/  LDL R7, [R1+0x10] ;  /* 0x0000100001077983 */ /* 0x008ee20000100800 */
[----:B------:R-:W-:-:S03]  /*e410*/  ISETP.NE.U32.AND P0, PT, RZ, UR4, PT ;  /* 0x00000004ff007c0c */ /* 0x000fc6000bf05070 */
[----:B------:R-:W5:Y:S01]  /*e420*/  LDL R0, [R1+0x34] ;  /* 0x0000340001007983 */ /* 0x000f620000100800 */
[----:B------:R-:W-:-:S13]  /*e430*/  ISETP.NE.AND.EX P0, PT, RZ, UR5, PT, P0 ;  /* 0x00000005ff007c0c */ /* 0x000fda000bf05300 */
[----:B------:R-:W-:-:S04]  /*e440*/  @P0 IADD3 R2, P1, R17, UR4, RZ ;  /* 0x0000000411020c10 */ /* 0x000fc8000ff3e0ff */
[----:B----4-:R-:W-:Y:S01]  /*e450*/  @P0 IADD3.X R3, R4, UR5, RZ, P1, !PT ;  /* 0x0000000504030c10 */ /* 0x010fe20008ffe4ff */
[----:B------:R-:W-:-:S04]  /*e460*/  ULDC.64 UR4, c[0x0][0xa08] ;  /* 0x0002820000047ab9 */ /* 0x000fc80000000a00 */
[----:B---3--:R1:W0:Y:S02]  /*e470*/  @P0 LDG.E R7, desc[UR50][R2.64] ;  /* 0x0000003202070981 */ /* 0x008224000c1e1900 */
        /* <DEDUP_REMOVED lines=14> */
.L_x_8724:
        /* <DEDUP_REMOVED lines=9> */
.L_x_8727:
[----:B------:R-:W-:Y:S05]  /*e5f0*/  @!P6 BRA `(.L_x_8622) ;  /* 0x000000040008e947 */ /* 0x000fea0003800000 */
[----:B------:R-:W-:-:S04]  /*e600*/  ISETP.NE.U32.AND P0, PT, R2, RZ, PT ;  /* 0x000000ff0200720c */ /* 0x000fc80003f05070 */
[----:B------:R-:W-:-:S13]  /*e610*/  ISETP.NE.AND.EX P0, PT, R3, RZ, PT, P0 ;  /* 0x000000ff0300720c */ /* 0x000fda0003f05300 */
[----:B------:R-:W-:Y:S05]  /*e620*/  @!P0 BRA `(.L_x_8624) ;  /* 0x0000000000508947 */ /* 0x000fea0003800000 */
[----:B------:R-:W0:Y:S01]  /*e630*/  LDC R6, c[0x0][0x43c] ;  /* 0x00010f00ff067b82 */ /* 0x000e220000000800 */
[----:B------:R-:W-:Y:S01]  /*e640*/  IMAD.MOV.U32 R9, RZ, RZ, R0 ;  /* 0x000000ffff097224 */ /* 0x000fe200078e0000 */
[----:B------:R-:W-:-:S03]  /*e650*/  ULDC.64 UR4, c[0x0][0x428] ;  /* 0x00010a0000047ab9 */ /* 0x000fc60000000a00 */
        /* <DEDUP_REMOVED lines=17> */
.L_x_8624:
[----:B0-----:R-:W4:Y:S01]  /*e770*/  LDL R2, [R1+0x14] ;  /* 0x0000140001027983 */ /* 0x001f220000100800 */
[----:B---3--:R-:W-:Y:S01]  /*e780*/  IMAD R0, R19, 0x8, R18 ;  /* 0x0000000813007824 */ /* 0x008fe200078e0212 */
[----:B----4-:R-:W-:-:S04]  /*e790*/  SHF.L.U32 R2, R2, 0x1f, RZ ;  /* 0x0000001f02027819 */ /* 0x010fc800000006ff */
[----:B------:R-:W0:Y:S02]  /*e7a0*/  SYNCS.PHASECHK.TRANS64.TRYWAIT P0, [R0+URZ+0x28840], R2 ;  /* 0x02884002000075a7 */ /* 0x000e24000800017f */
[----:B0-----:R-:W-:Y:S05]  /*e7b0*/  @!P0 BRA `(.L_x_8625) ;  /* 0x0000004c00488947 */ /* 0x001fea0003800000 */
.L_x_8728:
        /* <DEDUP_REMOVED lines=11> */
.L_x_8626:
        /* <DEDUP_REMOVED lines=11> */
[----:B------:R-:W-:-:S04]  /*e920*/  PLOP3.LUT P0, PT, PT, PT, PT, 0x80, 0x0 ;  /* 0x000000000000781c */ /* 0x000fc80003f0f070 */
[----:B------:R-:W-:Y:S01]  /*e930*/  UIADD3 UR9, UR9, 0x28830, URZ ;  /* 0x0002883009097890 */ /* 0x000fe2000fffe03f */
[----:B------:R-:W-:-:S05]  /*e940*/  P2R R0, PR, RZ, 0x1 ;  /* 0x00000001ff007803 */ /* 0x000fca0000000000 */
[----:B------:R0:W-:Y:S01]  /*e950*/  STL [R1+0x20], R0 ;  /* 0x0000200001007387 */ /* 0x0001e20000100800 */
[----:B------:R-:W-:Y:S02]  /*e960*/  UIADD3 UR8, UR6, 0x18400, URZ ;  /* 0x0001840006087890 */ /* 0x000fe4000fffe03f */
[----:B------:R-:W-:-:S03]  /*e970*/  UIADD3 UR14, UR6, 0x1c400, URZ ;  /* 0x0001c400060e7890 */ /* 0x000fc6000fffe03f */
[----:B------:R-:W-:Y:S01]  /*e980*/  UMOV UR6, 0x0 ;  /* 0x0000000000067882 */ /* 0x000fe20000000000 */
[----:B---3--:R-:W-:Y:S02]  /*e990*/  R2UR UR11, R3 ;  /* 0x00000000030b72ca */ /* 0x008fe400000e0000 */
[----:B----4-:R-:W-:-:S13]  /*e9a0*/  R2UR UR5, R2 ;  /* 0x00000000020572ca */ /* 0x010fda00000e0000 */
[----:B------:R-:W-:Y:S02]  /*e9b0*/  ULEA UR11, UR11, UR5, 0x7 ;  /* 0x000000050b0b7291 */ /* 0x000fe4000f8e383f */
[----:B------:R-:W-:-:S09]  /*e9c0*/  UIADD3.X UR5, URZ, UR39, URZ, UP0, !UPT ;  /* 0x000000273f057290 */ /* 0x000fd200087fe43f */
[----:B------:R1:W-:Y:S02]  /*e9d0*/  UTMALDG.4D [UR8], [UR4], desc[UR6] ;  /* 0x00000608040075b4 */ /* 0x0003e40008019000 */
[----:B-1----:R-:W-:Y:S01]  /*e9e0*/  UMOV UR8, UR14 ;  /* 0x0000000e00087c82 */ /* 0x002fe20008000000 */
[----:B------:R-:W-:Y:S02]  /*e9f0*/  UMOV UR10, UR15 ;  /* 0x0000000f000a7c82 */ /* 0x000fe40008000000 */
[----:B------:R0:W-:Y:S02]  /*ea00*/  UTMALDG.4D [UR8], [UR4], desc[UR6] ;  /* 0x00000608040075b4 */ /* 0x0001e40008019000 */
[----:B0-----:R-:W-:Y:S01]  /*ea10*/  NOP ;  /* 0x0000000000007918 */ /* 0x001fe20000000000 */
.L_x_8622:
        /* <DEDUP_REMOVED lines=40> */
.L_x_8628:
[----:B------:R-:W-:Y:S05]  /*eca0*/  BSYNC B6 ;  /* 0x0000000000067941 */ /* 0x000fea0003800000 */
.L_x_8627:
[----:B0-----:R-:W3:Y:S01]  /*ecb0*/  LDL.LU R0, [R1+0x44] ;  /* 0x0000440001007983 */ /* 0x001ee20000300800 */
[----:B------:R-:W-:Y:S01]  /*ecc0*/  ULDC.64 UR4, c[0x0][0x2d8] ;  /* 0x0000b60000047ab9 */ /* 0x000fe20000000a00 */
[----:B------:R-:W0:Y:S01]  /*ecd0*/  LDC R7, c[0x0][0x448] ;  /* 0x00011200ff077b82 */ /* 0x000e220000000800 */
[----:B------:R-:W-:Y:S01]  /*ece0*/  ULDC.64 UR6, c[0x0][0x280] ;  /* 0x0000a00000067ab9 */ /* 0x000fe20000000a00 */
[----:B------:R-:W4:Y:S04]  /*ecf0*/  LDL.LU R5, [R1+0x38] ;  /* 0x0000380001057983 */ /* 0x000f280000300800 */
[----:B------:R-:W4:Y:S04]  /*ed00*/  LDL.LU.64 R2, [R1+0x50] ;  /* 0x0000500001027983 */ /* 0x000f280000300a00 */
[----:B------:R-:W2:Y:S04]  /*ed10*/  LDL.LU R4, [R1+0x2c] ;  /* 0x00002c0001047983 */ /* 0x000ea80000300800 */
[----:B------:R-:W2:Y:S01]  /*ed20*/  LDL R8, [R1+0x4] ;  /* 0x0000040001087983 */ /* 0x000ea20000100800 */
[----:B------:R-:W1:Y:S01]  /*ed30*/  S2R R9, SR_TID.X ;  /* 0x0000000000097919 */ /* 0x000e620000002100 */
[----:B0-----:R-:W-:-:S13]  /*ed40*/  ISETP.NE.AND P0, PT, R7, 0x1, PT ;  /* 0x000000010700780c */ /* 0x001fda0003f05270 */
[----:B------:R-:W0:Y:S01]  /*ed50*/  @P0 LDC R6, c[0x0][0x450] ;  /* 0x00011400ff060b82 */ /* 0x000e220000000800 */
[----:B-1----:R-:W-:-:S05]  /*ed60*/  IMAD.SHL.U32 R9, R9, 0x8, RZ ;  /* 0x0000000809097824 */ /* 0x002fca00078e00ff */
        /* <DEDUP_REMOVED lines=8> */
[----:B--2---:R-:W-:-:S04]  /*edf0*/  IMAD.WIDE.U32 R2, R4, UR4, R2 ;  /* 0x0000000404027c25 */ /* 0x004fc8000f8e0002 */
[----:B------:R-:W-:Y:S01]  /*ee00*/  IMAD R0, R4, UR5, R0 ;  /* 0x0000000504007c24 */ /* 0x000fe2000f8e0200 */
[----:B------:R-:W-:Y:S01]  /*ee10*/  ULDC.64 UR4, c[0x0][0x2d0] ;  /* 0x0000b40000047ab9 */ /* 0x000fe20000000a00 */
[----:B------:R-:W2:Y:S02]  /*ee20*/  S2R R4, SR_TID.X ;  /* 0x0000000000047919 */ /* 0x000ea40000002100 */
[----:B------:R-:W-:Y:S01]  /*ee30*/  IMAD.IADD R3, R3, 0x1, R0 ;  /* 0x0000000103037824 */ /* 0x000fe200078e0200 */
[----:B-1----:R-:W-:-:S04]  /*ee40*/  LOP3.LUT R5, R5, 0x7f, RZ, 0xc0, !PT ;  /* 0x0000007f05057812 */ /* 0x002fc800078ec0ff */
[----:B------:R-:W-:Y:S01]  /*ee50*/  SHF.R.U32.HI R5, RZ, 0x3, R5 ;  /* 0x00000003ff057819 */ /* 0x000fe20000011605 */
[----:B--2---:R-:W-:-:S05]  /*ee60*/  IMAD.SHL.U32 R4, R4, 0x10, RZ ;  /* 0x0000001004047824 */ /* 0x004fca00078e00ff */
        /* <DEDUP_REMOVED lines=23> */
[----:B------:R-:W-:Y:S02]  /*efe0*/  IMAD.IADD R0, R3, 0x1, R0 ;  /* 0x0000000103007824 */ /* 0x000fe400078e0200 */
[----:B0-----:R-:W-:-:S05]  /*eff0*/  IMAD.SHL.U32 R10, R5, 0x8, RZ ;  /* 0x00000008050a7824 */ /* 0x001fca00078e00ff */
[----:B------:R-:W-:-:S04]  /*f000*/  LOP3.LUT R10, R10, 0x38, RZ, 0xc0, !PT ;  /* 0x000000380a0a7812 */ /* 0x000fc800078ec0ff */
[----:B------:R-:W-:Y:S01]  /*f010*/  ISETP.GE.AND P0, PT, R10, UR4, PT ;  /* 0x000000040a007c0c */ /* 0x000fe2000bf06270 */
[----:B------:R-:W-:Y:S01]  /*f020*/  UMOV UR4, 0xffffffff ;  /* 0xffffffff00047882 */ /* 0x000fe20000000000 */
[----:B------:R-:W-:Y:S02]  /*f030*/  LEA.HI.X R3, R2, UR7, R0, 0x1, P2 ;  /* 0x0000000702037c11 */ /* 0x000fe400090f0c00 */
[----:B-1----:R-:W-:Y:S09]  /*f040*/  BRA.DIV UR4, `(.L_x_8629) ;  /* 0x0000004604387947 */ /* 0x002ff2000b800000 */
[----:B------:R-:W0:Y:S01]  /*f050*/  S2R R6, SR_TID.X ;  /* 0x0000000000067919 */ /* 0x000e220000002100 */
[----:B------:R-:W2:Y:S01]  /*f060*/  LDL.LU R8, [R1+0x4] ;  /* 0x0000040001087983 */ /* 0x000ea20000300800 */
[----:B0-----:R-:W-:-:S04]  /*f070*/  LOP3.LUT R6, R6, 0x7f, RZ, 0xc0, !PT ;  /* 0x0000007f06067812 */ /* 0x001fc800078ec0ff */
[----:B------:R-:W-:Y:S02]  /*f080*/  SHF.R.U32.HI R11, RZ, 0x3, R6 ;  /* 0x00000003ff0b7819 */ /* 0x000fe40000011606 */
[----:B------:R-:W3:Y:S03]  /*f090*/  LDL.LU R6, [R1+0x40] ;  /* 0x0000400001067983 */ /* 0x000ee60000300800 */
[----:B--2---:R-:W-:-:S04]  /*f0a0*/  IMAD R2, R8, 0x80, R11 ;  /* 0x0000008008027824 */ /* 0x004fc800078e020b */
        /* <DEDUP_REMOVED lines=74> */
.L_x_8745:
        /* <DEDUP_REMOVED lines=11> */
.L_x_8631:
[----:B------:R-:W-:Y:S05]  /*f600*/  BSYNC B0 ;  /* 0x0000000000007941 */ /* 0x000fea0003800000 */
.L_x_8630:
[----:B------:R-:W-:Y:S01]  /*f610*/  NOP ;  /* 0x0000000000007918 */ /* 0x000fe20000000000 */
[----:B------:R-:W-:Y:S01]  /*f620*/  PLOP3.LUT P0, PT, PT, PT, PT, 0x80, 0x0 ;  /* 0x000000000000781c */ /* 0x000fe20003f0f070 */
[----:B0-----:R-:W-:-:S12]  /*f630*/  VIADD R6, R18, 0x28800 ;  /* 0x0002880012067836 */ /* 0x001fd80000000000 */
.L_x_8632:
        /* <DEDUP_REMOVED lines=18> */
.L_x_8746:
[----:B------:R-:W-:Y:S05]  /*f760*/  BSYNC B0 ;  /* 0x0000000000007941 */ /* 0x000fea0003800000 */
.L_x_8633:
        /* <DEDUP_REMOVED lines=54> */
.L_x_8641:
[----:B------:R-:W-:Y:S01]  /*fad0*/  IMAD R3, R8, 0x8, R18 ;  /* 0x0000000808037824 */ /* 0x000fe200078e0212 */
[----:B------:R-:W-:Y:S01]  /*fae0*/  SHF.L.U32 R2, R11, 0x1f, RZ ;  /* 0x0000001f0b027819 */ /* 0x000fe200000006ff */
[----:B------:R-:W-:Y:S03]  /*faf0*/  BSSY B3, `(.L_x_8642) ;  /* 0x0000003000037945 */ /* 0x000fe60003800000 */
[----:B------:R-:W1:Y:S02]  /*fb00*/  SYNCS.PHASECHK.TRANS64.TRYWAIT P0, [R3+URZ+0x28840], R2 ;  /* 0x02884002030075a7 */ /* 0x000e64000800017f */
[----:B-1----:R-:W-:Y:S05]  /*fb10*/  @!P0 BRA `(.L_x_8643) ;  /* 0x0000004400508947 */ /* 0x002fea0003800000 */
.L_x_8747:
[----:B------:R-:W-:Y:S05]  /*fb20*/  BSYNC B3 ;  /* 0x0000000000037941 */ /* 0x000fea0003800000 */
.L_x_8642:
        /* <DEDUP_REMOVED lines=12> */
.L_x_8645:
[----:B------:R-:W-:Y:S05]  /*fbf0*/  BSYNC B3 ;  /* 0x0000000000037941 */ /* 0x000fea0003800000 */
.L_x_8644:
        /* <DEDUP_REMOVED lines=12> */
.L_x_8646:
        /* <DEDUP_REMOVED lines=16> */
.L_x_8647:
        /* <DEDUP_REMOVED lines=16> */
.L_x_8748:
[----:B------:R-:W-:Y:S05]  /*fec0*/  BSYNC B3 ;  /* 0x0000000000037941 */ /* 0x000fea0003800000 */
.L_x_8648:
        /* <DEDUP_REMOVED lines=12> */
.L_x_8651:
[----:B------:R-:W-:Y:S05]  /*ff90*/  BSYNC B3 ;  /* 0x0000000000037941 */ /* 0x000fea0003800000 */
.L_x_8650:
        /* <DEDUP_REMOVED lines=13> */
.L_x_8652:
        /* <DEDUP_REMOVED lines=15> */
.L_x_8653:
        /* <DEDUP_REMOVED lines=12> */
.L_x_8640:
[----:B------:R-:W-:Y:S05]  /*10220*/  BSYNC B1 ;  /* 0x0000000000017941 */ /* 0x000fea0003800000 */
.L_x_8639:
[----:B0-----:R-:W2:Y:S01]  /*10230*/  LDL.LU R0, [R1+0x34] ;  /* 0x0000340001007983 */ /* 0x001ea20000300800 */
[----:B------:R-:W-:-:S03]  /*10240*/  IMAD.MOV.U32 R19, RZ, RZ, R8 ;  /* 0x000000ffff137224 */ /* 0x000fc600078e0008 */
[----:B------:R0:W-:Y:S02]  /*10250*/  STL [R1+0x14], R11 ;  /* 0x0000140b01007387 */ /* 0x0001e40000100800 */
[----:B0-2---:R-:W-:-:S07]  /*10260*/  VIADD R0, R0, 0xfffffffd ;  /* 0xfffffffd00007836 */ /* 0x005fce0000000000 */
.L_x_8638:
[----:B------:R-:W-:Y:S05]  /*10270*/  BSYNC B2 ;  /* 0x0000000000027941 */ /* 0x000fea0003800000 */
.L_x_8637:
[----:B------:R-:W-:Y:S01]  /*10280*/  VIADD R10, R10, 0xfffffffe ;  /* 0xfffffffe0a0a7836 */ /* 0x000fe20000000000 */
[----:B------:R-:W-:-:S04]  /*10290*/  LOP3.LUT R7, RZ, R7, RZ, 0x33, !PT ;  /* 0x00000007ff077212 */ /* 0x000fc800078e33ff */
[----:B------:R-:W-:-:S13]  /*102a0*/  ISETP.NE.AND P0, PT, R10, R7, PT ;  /* 0x000000070a00720c */ /* 0x000fda0003f05270 */
[----:B------:R-:W-:Y:S05]  /*102b0*/  @!P0 BRA `(.L_x_8636) ;  /* 0x0000001000cc8947 */ /* 0x000fea0003800000 */
[----:B------:R-:W-:-:S07]  /*102c0*/  IMAD.MOV.U32 R9, RZ, RZ, R17 ;  /* 0x000000ffff097224 */ /* 0x000fce00078e0011 */
.L_x_8684:
        /* <DEDUP_REMOVED lines=35> */
.L_x_8656:
[----:B------:R-:W-:Y:S01]  /*10500*/  IMAD R3, R4, 0x8, R18 ;  /* 0x0000000804037824 */ /* 0x000fe200078e0212 */
[----:B------:R-:W-:Y:S01]  /*10510*/  SHF.L.U32 R2, R5, 0x1f, RZ ;  /* 0x0000001f05027819 */ /* 0x000fe200000006ff */
[----:B------:R-:W-:Y:S03]  /*10520*/  BSSY B2, `(.L_x_8657) ;  /* 0x0000003000027945 */ /* 0x000fe60003800000 */
[----:B------:R-:W1:Y:S02]  /*10530*/  SYNCS.PHASECHK.TRANS64.TRYWAIT P0, [R3+URZ+0x28840], R2 ;  /* 0x02884002030075a7 */ /* 0x000e64000800017f */
[----:B-1----:R-:W-:Y:S05]  /*10540*/  @!P0 BRA `(.L_x_8658) ;  /* 0x0000003800ec8947 */ /* 0x002fea0003800000 */
.L_x_8749:
[----:B------:R-:W-:Y:S05]  /*10550*/  BSYNC B2 ;  /* 0x0000000000027941 */ /* 0x000fea0003800000 */
.L_x_8657:
        /* <DEDUP_REMOVED lines=12> */
.L_x_8660:
[----:B------:R-:W-:Y:S05]  /*10620*/  BSYNC B2 ;  /* 0x0000000000027941 */ /* 0x000fea0003800000 */
.L_x_8659:
        /* <DEDUP_REMOVED lines=12> */
.L_x_8661:
        /* <DEDUP_REMOVED lines=16> */
.L_x_8662:
        /* <DEDUP_REMOVED lines=16> */
.L_x_8750:
[----:B------:R-:W-:Y:S05]  /*108f0*/  BSYNC B2 ;  /* 0x0000000000027941 */ /* 0x000fea0003800000 */
.L_x_8663:
        /* <DEDUP_REMOVED lines=11> */
.L_x_8666:
[----:B------:R-:W-:Y:S05]  /*109b0*/  BSYNC B2 ;  /* 0x0000000000027941 */ /* 0x000fea0003800000 */
.L_x_8665:
        /* <DEDUP_REMOVED lines=12> */
.L_x_8667:
        /* <DEDUP_REMOVED lines=15> */
.L_x_8668:
        /* <DEDUP_REMOVED lines=12> */
.L_x_8655:
[----:B------:R-:W-:Y:S05]  /*10c30*/  BSYNC B1 ;  /* 0x0000000000017941 */ /* 0x000fea0003800000 */
.L_x_8654:
        /* <DEDUP_REMOVED lines=35> */
.L_x_8671:
[----:B------:R-:W-:Y:S01]  /*10e70*/  IMAD R2, R19, 0x8, R18 ;  /* 0x0000000813027824 */ /* 0x000fe200078e0212 */
[----:B------:R-:W-:Y:S01]  /*10e80*/  SHF.L.U32 R3, R12, 0x1f, RZ ;  /* 0x0000001f0c037819 */ /* 0x000fe200000006ff */
[----:B------:R-:W-:Y:S03]  /*10e90*/  BSSY B2, `(.L_x_8672) ;  /* 0x0000003000027945 */ /* 0x000fe60003800000 */
[----:B------:R-:W2:Y:S02]  /*10ea0*/  SYNCS.PHASECHK.TRANS64.TRYWAIT P0, [R2+URZ+0x28840], R3 ;  /* 0x02884003020075a7 */ /* 0x000ea4000800017f */
[----:B--2---:R-:W-:Y:S05]  /*10eb0*/  @!P0 BRA `(.L_x_8673) ;  /* 0x0000003000b88947 */ /* 0x004fea0003800000 */
.L_x_8751:
[----:B------:R-:W-:Y:S05]  /*10ec0*/  BSYNC B2 ;  /* 0x0000000000027941 */ /* 0x000fea0003800000 */
.L_x_8672:
        /* <DEDUP_REMOVED lines=12> */
.L_x_8675:
[----:B------:R-:W-:Y:S05]  /*10f90*/  BSYNC B2 ;  /* 0x0000000000027941 */ /* 0x000fea0003800000 */
.L_x_8674:
        /* <DEDUP_REMOVED lines=13> */
.L_x_8676:
        /* <DEDUP_REMOVED lines=16> */
.L_x_8677:
        /* <DEDUP_REMOVED lines=15> */
.L_x_8752:
[----:B------:R-:W-:Y:S05]  /*11260*/  BSYNC B2 ;  /* 0x0000000000027941 */ /* 0x000fea0003800000 */
.L_x_8678:
        /* <DEDUP_REMOVED lines=11> */
.L_x_8681:
[----:B------:R-:W-:Y:S05]  /*11320*/  BSYNC B2 ;  /* 0x0000000000027941 */ /* 0x000fea0003800000 */
.L_x_8680:
        /* <DEDUP_REMOVED lines=12> */
.L_x_8682:
        /* <DEDUP_REMOVED lines=15> */
.L_x_8683:
        /* <DEDUP_REMOVED lines=12> */
.L_x_8670:
[----:B------:R-:W-:Y:S05]  /*115a0*/  BSYNC B1 ;  /* 0x0000000000017941 */ /* 0x000fea0003800000 */
.L_x_8669:
[----:B------:R-:W2:Y:S01]  /*115b0*/  LDL R2, [R1+0x24] ;  /* 0x0000240001027983 */ /* 0x000ea20000100800 */
[----:B------:R-:W-:Y:S01]  /*115c0*/  VIADD R0, R0, 0xfffffffe ;  /* 0xfffffffe00007836 */ /* 0x000fe20000000000 */
[----:B--2---:R-:W-:-:S13]  /*115d0*/  ISETP.GT.AND P0, PT, R7, R2, PT ;  /* 0x000000020700720c */ /* 0x004fda0003f04270 */
[----:B------:R-:W-:Y:S05]  /*115e0*/  @P0 BRA `(.L_x_8684) ;  /* 0xffffffec00380947 */ /* 0x000fea000383ffff */
.L_x_8636:
[----:B------:R-:W-:Y:S05]  /*115f0*/  BSYNC B0 ;  /* 0x0000000000007941 */ /* 0x000fea0003800000 */
.L_x_8635:
        /* <DEDUP_REMOVED lines=8> */
[----:B------:R-:W2:Y:S08]  /*11680*/  FLO.U32 R0, UR4 ;  /* 0x0000000400007d00 */ /* 0x000eb000080e0000 */
        /* <DEDUP_REMOVED lines=9> */
.L_x_8686:
[----:B------:R-:W-:Y:S05]  /*11720*/  BSYNC B0 ;  /* 0x0000000000007941 */ /* 0x000fea0003800000 */
.L_x_8685:
        /* <DEDUP_REMOVED lines=11> */
.L_x_8753:
[----:B------:R-:W-:Y:S05]  /*117e0*/  BSYNC B1 ;  /* 0x0000000000017941 */ /* 0x000fea0003800000 */
.L_x_8689:
        /* <DEDUP_REMOVED lines=9> */
.L_x_8692:
[----:B------:R-:W-:Y:S05]  /*11880*/  BSYNC B1 ;  /* 0x0000000000017941 */ /* 0x000fea0003800000 */
.L_x_8691:
        /* <DEDUP_REMOVED lines=12> */
.L_x_8693:
        /* <DEDUP_REMOVED lines=15> */
.L_x_8694:
        /* <DEDUP_REMOVED lines=10> */
.L_x_8688:
[----:B------:R-:W-:Y:S05]  /*11ae0*/  BSYNC B0 ;  /* 0x0000000000007941 */ /* 0x000fea0003800000 */
.L_x_8687:
[----:B------:R-:W2:Y:S01]  /*11af0*/  LDL.LU R4, [R1+0x14] ;  /* 0x0000140001047983 */ /* 0x000ea20000300800 */
[----:B------:R-:W-:-:S05]  /*11b00*/  VIADD R19, R19, 0x1 ;  /* 0x0000000113137836 */ /* 0x000fca0000000000 */
[----:B------:R-:W-:-:S04]  /*11b10*/  ISETP.NE.AND P0, PT, R19, 0x2, PT ;  /* 0x000000021300780c */ /* 0x000fc80003f05270 */
[----:B------:R-:W-:Y:S02]  /*11b20*/  SEL R0, RZ, 0x1, P0 ;  /* 0x00000001ff007807 */ /* 0x000fe40000000000 */
[----:B------:R-:W-:Y:S02]  /*11b30*/  SEL R19, R19, RZ, P0 ;  /* 0x000000ff13137207 */ /* 0x000fe40000000000 */
[----:B--2---:R-:W-:-:S05]  /*11b40*/  LOP3.LUT R4, R4, R0, RZ, 0x3c, !PT ;  /* 0x0000000004047212 */ /* 0x004fca00078e3cff */
[----:B------:R2:W-:Y:S02]  /*11b50*/  STL [R1+0x14], R4 ;  /* 0x0000140401007387 */ /* 0x0005e40000100800 */
.L_x_8615:
[----:B------:R-:W-:Y:S05]  /*11b60*/  BSYNC B7 ;  /* 0x0000000000077941 */ /* 0x000fea0003800000 */
.L_x_8613:
        /* <DEDUP_REMOVED lines=9> */
[----:B0123--:R-:W0:Y:S04]  /*11c00*/  LDS.128 R4, [R18+0x288d0] ;  /* 0x0288d00012047984 */ /* 0x00fe280000000c00 */
[----:B0-----:R0:W-:Y:S04]  /*11c10*/  STL.64 [R1], R4 ;  /* 0x0000000401007387 */ /* 0x0011e80000100a00 */
[----:B------:R0:W-:Y:S01]  /*11c20*/  STL.64 [R1+0x8], R6 ;  /* 0x0000080601007387 */ /* 0x0001e20000100a00 */
[----:B------:R-:W-:Y:S06]  /*11c30*/  BAR.ARV 0x4, 0x180 ;  /* 0x0106000000007b1d */ /* 0x000fec0000002000 */
[----:B------:R-:W-:Y:S05]  /*11c40*/  BRA `(.L_x_8696) ;  /* 0x00000010002c7947 */ /* 0x000fea0003800000 */
.L_x_8695:
[----:B------:R-:W4:Y:S01]  /*11c50*/  S2R R0, SR_TID.X ;  /* 0x0000000000007919 */ /* 0x000f220000002100 */
[----:B------:R-:W-:Y:S01]  /*11c60*/  UMOV UR4, 0xffffffff ;  /* 0xffffffff00047882 */ /* 0x000fe20000000000 */
[----:B----4-:R-:W-:-:S04]  /*11c70*/  LOP3.LUT R16, R0, 0x1f, RZ, 0xc0, !PT ;  /* 0x0000001f00107812 */ /* 0x010fc800078ec0ff */
[----:B------:R-:W-:Y:S01]  /*11c80*/  ISETP.NE.AND P0, PT, R16, 0x1f, PT ;  /* 0x0000001f1000780c */ /* 0x000fe20003f05270 */
[----:B------:R-:W-:-:S12]  /*11c90*/  BRA.DIV UR4, `(.L_x_8697) ;  /* 0x00000026047c7947 */ /* 0x000fd8000b800000 */
[----:B------:R-:W2:Y:S01]  /*11ca0*/  LDL.LU R3, [R1] ;  /* 0x0000000001037983 */ /* 0x000ea20000300800 */
[----:B------:R-:W-:-:S03]  /*11cb0*/  ULDC UR4, c[0x0][0xc3c] ;  /* 0x00030f0000047ab9 */ /* 0x000fc60000000800 */
[----:B01----:R-:W4:Y:S01]  /*11cc0*/  LDL R8, [R1+0xc] ;  /* 0x00000c0001087983 */ /* 0x003f220000100800 */
[----:B--2---:R-:W-:Y:S02]  /*11cd0*/  IMAD.MOV.U32 R10, RZ, RZ, R3 ;  /* 0x000000ffff0a7224 */ /* 0x004fe400078e0003 */
[----:B----4-:R-:W-:-:S05]  /*11ce0*/  IMAD.IADD R0, R8, 0x1, R16 ;  /* 0x0000000108007824 */ /* 0x010fca00078e0210 */
[----:B------:R-:W-:-:S13]  /*11cf0*/  ISETP.GE.OR P1, PT, R0, UR4, !P0 ;  /* 0x0000000400007c0c */ /* 0x000fda000c726670 */
[----:B------:R-:W0:Y:S08]  /*11d00*/  @!P1 LDC.64 R2, c[0x0][0xc80] ;  /* 0x00032000ff029b82 */ /* 0x000e300000000a00 */
[----:B---3--:R-:W1:Y:S01]  /*11d10*/  @!P1 LDC.64 R6, c[0x0][0xc78] ;  /* 0x00031e00ff069b82 */ /* 0x008e620000000a00 */
[----:B0-----:R-:W-:-:S05]  /*11d20*/  @!P1 IMAD.WIDE R2, R0, 0x4, R2 ;  /* 0x0000000400029825 */ /* 0x001fca00078e0202 */
[----:B------:R1:W2:Y:S02]  /*11d30*/  @!P1 LDG.E R5, desc[UR50][R2.64] ;  /* 0x0000003202059981 */ /* 0x0002a4000c1e1900 */
[----:B-1----:R-:W-:-:S05]  /*11d40*/  @!P1 IMAD.WIDE R2, R0, 0x4, R6 ;  /* 0x0000000400029825 */ /* 0x002fca00078e0206 */
        /* <DEDUP_REMOVED lines=9> */
[----:B---3--:R-:W-:Y:S01]  /*11de0*/  @!P1 IMAD.MOV.U32 R7, RZ, RZ, R8 ;  /* 0x000000ffff079224 */ /* 0x008fe200078e0008 */
        /* <DEDUP_REMOVED lines=19> */
.L_x_8763:
[----:B------:R-:W-:Y:S02]  /*11f20*/  ULDC UR4, c[0x0][0xc38] ;  /* 0x00030e0000047ab9 */ /* 0x000fe40000000800 */
[----:B------:R-:W-:-:S04]  /*11f30*/  IMAD.U32 R8, RZ, RZ, UR4 ;  /* 0x00000004ff087e24 */ /* 0x000fc8000f8e00ff */
[----:B-1----:R-:W-:-:S04]  /*11f40*/  IMAD R9, R9, R8, RZ ;  /* 0x0000000809097224 */ /* 0x002fc800078e02ff */
[----:B------:R-:W-:-:S05]  /*11f50*/  IMAD.IADD R0, R0, 0x1, R9 ;  /* 0x0000000100007824 */ /* 0x000fca00078e0209 */
[----:B------:R-:W-:-:S13]  /*11f60*/  ISETP.GT.AND P6, PT, R0, R4, PT ;  /* 0x000000040000720c */ /* 0x000fda0003fc4270 */
[----:B------:R-:W-:Y:S05]  /*11f70*/  @P6 BRA `(.L_x_8698) ;  /* 0x0000000000ac6947 */ /* 0x000fea0003800000 */
.L_x_8701:
        /* <DEDUP_REMOVED lines=37> */
.L_x_8771:
[----:B------:R-:W-:Y:S02]  /*121d0*/  ULDC UR4, c[0x0][0xc38] ;  /* 0x00030e0000047ab9 */ /* 0x000fe40000000800 */
[----:B------:R-:W-:-:S04]  /*121e0*/  IMAD.U32 R8, RZ, RZ, UR4 ;  /* 0x00000004ff087e24 */ /* 0x000fc8000f8e00ff */
[----:B-1----:R-:W-:-:S04]  /*121f0*/  IMAD R9, R9, R8, RZ ;  /* 0x0000000809097224 */ /* 0x002fc800078e02ff */
[----:B------:R-:W-:-:S05]  /*12200*/  IMAD.IADD R0, R9, 0x1, R0 ;  /* 0x0000000109007824 */ /* 0x000fca00078e0200 */
[----:B------:R-:W-:-:S13]  /*12210*/  ISETP.GT.AND P6, PT, R0, R4, PT ;  /* 0x000000040000720c */ /* 0x000fda0003fc4270 */
[----:B------:R-:W-:Y:S05]  /*12220*/  @!P6 BRA `(.L_x_8701) ;  /* 0xfffffffc0054e947 */ /* 0x000fea000383ffff */
.L_x_8698:
        /* <DEDUP_REMOVED lines=12> */
.L_x_8776:
[----:B------:R-:W-:-:S13]  /*122f0*/  ISETP.NE.AND P0, PT, R3, RZ, PT ;  /* 0x000000ff0300720c */ /* 0x000fda0003f05270 */
[----:B------:R-:W-:Y:S05]  /*12300*/  @!P0 BRA `(.L_x_8703) ;  /* 0x0000000000108947 */ /* 0x000fea0003800000 */
[----:B------:R-:W-:Y:S01]  /*12310*/  UMOV UR4, 0xffffffff ;  /* 0xffffffff00047882 */ /* 0x000fe20000000000 */
[----:B---3--:R-:W-:Y:S02]  /*12320*/  VIADD R10, R10, 0xffffffff ;  /* 0xffffffff0a0a7836 */ /* 0x008fe40000000000 */
[----:B------:R-:W-:Y:S05]  /*12330*/  BRA.DIV UR4, `(.L_x_8704) ;  /* 0x0000002a04487947 */ /* 0x000fea000b800000 */
[----:B------:R1:W2:Y:S02]  /*12340*/  SHFL.IDX PT, R5, R2, R10, 0x1f ;  /* 0x00001f0a02057589 */ /* 0x0002a400000e0000 */
.L_x_8703:
[----:B--2---:R-:W-:Y:S01]  /*12350*/  IMAD R3, R5, R8, R9 ;  /* 0x0000000805037224 */ /* 0x004fe200078e0209 */
[----:B------:R-:W-:-:S03]  /*12360*/  ISETP.NE.AND P0, PT, R7, 0x1, PT ;  /* 0x000000010700780c */ /* 0x000fc60003f05270 */
[----:B------:R-:W-:Y:S01]  /*12370*/  IMAD.IADD R4, R4, 0x1, -R3 ;  /* 0x0000000104047824 */ /* 0x000fe200078e0a03 */
[----:B------:R2:W-:Y:S09]  /*12380*/  STL [R1], R3 ;  /* 0x0000000301007387 */ /* 0x0005f20000100800 */
[----:B------:R-:W-:Y:S05]  /*12390*/  @!P0 BRA `(.L_x_8705) ;  /* 0x0000000000e48947 */ /* 0x000fea0003800000 */
[----:B------:R-:W-:-:S04]  /*123a0*/  IABS R5, R0 ;  /* 0x0000000000057213 */ /* 0x000fc80000000000 */
[----:B0--3--:R-:W0:Y:S08]  /*123b0*/  I2F.RP R6, R5 ;  /* 0x0000000500067306 */ /* 0x009e300000209400 */
[----:B0-----:R-:W0:Y:S02]  /*123c0*/  MUFU.RCP R6, R6 ;  /* 0x0000000600067308 */ /* 0x001e240000001000 */
[----:B0-----:R-:W-:-:S06]  /*123d0*/  VIADD R9, R6, 0xffffffe ;  /* 0x0ffffffe06097836 */ /* 0x001fcc0000000000 */
[----:B--2---:R-:W1:Y:S02]  /*123e0*/  F2I.FTZ.U32.TRUNC.NTZ R3, R9 ;  /* 0x0000000900037305 */ /* 0x004e64000021f000 */
        /* <DEDUP_REMOVED lines=52> */
.L_x_8705:
[----:B------:R-:W4:Y:S01]  /*12730*/  LDL R5, [R1+0xc] ;  /* 0x00000c0001057983 */ /* 0x000f220000100800 */
[----:B012---:R-:W4:Y:S02]  /*12740*/  LDC.64 R2, c[0x0][0xc90] ;  /* 0x00032400ff027b82 */ /* 0x007f240000000a00 */
[----:B----4-:R-:W-:-:S05]  /*12750*/  IMAD.WIDE R2, R5, 0x4, R2 ;  /* 0x0000000405027825 */ /* 0x010fca00078e0202 */
        /* <DEDUP_REMOVED lines=60> */
.L_x_8706:
[----:B-1----:R-:W-:-:S05]  /*12b20*/  LOP3.LUT R3, RZ, R4, RZ, 0x33, !PT ;  /* 0x00000004ff037212 */ /* 0x002fca00078e33ff */
[----:B------:R-:W-:-:S05]  /*12b30*/  IMAD.IADD R0, R0, 0x1, R3 ;  /* 0x0000000100007824 */ /* 0x000fca00078e0203 */
[----:B------:R1:W-:Y:S01]  /*12b40*/  STL [R1+0x4], R0 ;  /* 0x0000040001007387 */ /* 0x0003e20000100800 */
[----:B------:R-:W-:Y:S05]  /*12b50*/  BRA `(.L_x_8707) ;  /* 0x0000000000287947 */ /* 0x000fea0003800000 */
.L_x_8699:
        /* <DEDUP_REMOVED lines=10> */
.L_x_8707:
[----:B--2---:R-:W2:Y:S04]  /*12c00*/  LDL R3, [R1+0x8] ;  /* 0x0000080001037983 */ /* 0x004ea80000100800 */
[----:B0-----:R-:W3:Y:S04]  /*12c10*/  LDL R2, [R1+0xc] ;  /* 0x00000c0001027983 */ /* 0x001ee80000100800 */
[----:B------:R-:W4:Y:S04]  /*12c20*/  LDL R4, [R1] ;  /* 0x0000000001047983 */ /* 0x000f280000100800 */
[----:B------:R-:W4:Y:S01]  /*12c30*/  LDL R5, [R1+0x4] ;  /* 0x0000040001057983 */ /* 0x000f220000100800 */
[----:B------:R-:W-:Y:S05]  /*12c40*/  WARPSYNC.ALL ;  /* 0x0000000000007948 */ /* 0x000fea0003800000 */
[----:B-1----:R-:W0:Y:S02]  /*12c50*/  S2R R0, SR_TID.X ;  /* 0x0000000000007919 */ /* 0x002e240000002100 */
        /* <DEDUP_REMOVED lines=10> */
.L_x_8696:
[----:B------:R-:W2:Y:S01]  /*12d00*/  LDL R0, [R1+0xc] ;  /* 0x00000c0001007983 */ /* 0x000ea20000100800 */
[----:B------:R-:W-:Y:S02]  /*12d10*/  ULDC UR4, c[0x0][0xc3c] ;  /* 0x00030f0000047ab9 */ /* 0x000fe40000000800 */
[----:B--2---:R-:W-:-:S13]  /*12d20*/  ISETP.GE.AND P0, PT, R0, UR4, PT ;  /* 0x0000000400007c0c */ /* 0x004fda000bf06270 */
[----:B------:R-:W-:Y:S05]  /*12d30*/  @!P0 BRA `(.L_x_8708) ;  /* 0xffffffa8002c8947 */ /* 0x000fea000383ffff */
[----:B------:R-:W-:Y:S05]  /*12d40*/  BSYNC B8 ;  /* 0x0000000000087941 */ /* 0x000fea0003800000 */
.L_x_8607:
        /* <DEDUP_REMOVED lines=12> */
.L_x_8779:
[----:B------:R-:W-:Y:S05]  /*12e10*/  BSYNC B0 ;  /* 0x0000000000007941 */ /* 0x000fea0003800000 */
.L_x_8709:
[----:B------:R-:W-:-:S03]  /*12e20*/  UMOV UR4, 0xffffffff ;  /* 0xffffffff00047882 */ /* 0x000fc60000000000 */
[----:B------:R-:W-:Y:S05]  /*12e30*/  BRA.DIV UR4, `(.L_x_8711) ;  /* 0x0000001e04c87947 */ /* 0x000fea000b800000 */
[----:B------:R-:W1:Y:S02]  /*12e40*/  S2R R2, SR_TID.X ;  /* 0x0000000000027919 */ /* 0x000e640000002100 */
[----:B-1----:R-:W-:-:S04]  /*12e50*/  SHF.R.U32.HI R2, RZ, 0x5, R2 ;  /* 0x00000005ff027819 */ /* 0x002fc80000011602 */
[----:B------:R-:W-:-:S05]  /*12e60*/  LOP3.LUT R2, R2, 0x3, RZ, 0xc0, !PT ;  /* 0x0000000302027812 */ /* 0x000fca00078ec0ff */
[----:B------:R1:W2:Y:S02]  /*12e70*/  SHFL.IDX PT, R14, R2, RZ, 0x1f ;  /* 0x00001fff020e7589 */ /* 0x0002a400000e0000 */
.L_x_8782:
[----:B--2---:R-:W-:Y:S01]  /*12e80*/  ISETP.NE.AND P0, PT, R14, RZ, PT ;  /* 0x000000ff0e00720c */ /* 0x004fe20003f05270 */
[----:B------:R-:W-:-:S12]  /*12e90*/  BSSY B0, `(.L_x_8712) ;  /* 0x0000025000007945 */ /* 0x000fd80003800000 */
[----:B------:R-:W-:Y:S05]  /*12ea0*/  @P0 BRA `(.L_x_8713) ;  /* 0x00000000008c0947 */ /* 0x000fea0003800000 */
[----:B------:R-:W-:-:S03]  /*12eb0*/  UMOV UR4, 0xffffffff ;  /* 0xffffffff00047882 */ /* 0x000fc60000000000 */
[----:B------:R-:W-:Y:S05]  /*12ec0*/  BRA.DIV UR4, `(.L_x_8714) ;  /* 0x0000001e04d87947 */ /* 0x000fea000b800000 */
[----:B------:R-:W-:-:S13]  /*12ed0*/  ELECT P6, URZ, PT ;  /* 0x00000000003f782f */ /* 0x000fda00038c0000 */
.L_x_8785:
[----:B------:R-:W-:Y:S05]  /*12ee0*/  @!P6 BRA `(.L_x_8713) ;  /* 0x00000000007ce947 */ /* 0x000fea0003800000 */
[----:B------:R-:W-:-:S06]  /*12ef0*/  ULOP3.LUT UR4, UR36, 0x2, URZ, 0xfc, !UPT ;  /* 0x0000000224047892 */ /* 0x000fcc000f8efc3f */
[----:B-1----:R-:W-:-:S05]  /*12f00*/  IMAD.U32 R2, RZ, RZ, UR4 ;  /* 0x00000004ff027e24 */ /* 0x002fca000f8e00ff */
[----:B------:R-:W-:-:S13]  /*12f10*/  ISETP.NE.AND P2, PT, R2, 0x3, PT ;  /* 0x000000030200780c */ /* 0x000fda0003f45270 */
[----:B------:R-:W-:Y:S05]  /*12f20*/  @!P2 BRA `(.L_x_8715) ;  /* 0x000000000004a947 */ /* 0x000fea0003800000 */
[----:B------:R-:W-:Y:S01]  /*12f30*/  BPT.TRAP 0x1 ;  /* 0x000000040000795c */ /* 0x000fe20000300000 */
.L_x_8715:
        /* <DEDUP_REMOVED lines=13> */
.L_x_8786:
[----:B------:R-:W1:Y:S02]  /*13010*/  SYNCS.PHASECHK.TRANS64.TRYWAIT P0, [R7+URZ], R2 ;  /* 0x00000002070075a7 */ /* 0x000e64000800017f */
[----:B-1----:R-:W-:Y:S05]  /*13020*/  @!P0 BRA `(.L_x_8717) ;  /* 0x0000001c00b48947 */ /* 0x002fea0003800000 */
.L_x_8787:
[----:B------:R-:W-:Y:S05]  /*13030*/  @!P2 BRA `(.L_x_8718) ;  /* 0x000000000004a947 */ /* 0x000fea0003800000 */
[----:B------:R-:W-:Y:S01]  /*13040*/  BPT.TRAP 0x1 ;  /* 0x000000040000795c */ /* 0x000fe20000300000 */
.L_x_8718:
[----:B------:R-:W-:-:S04]  /*13050*/  VIADD R0, R0, 0x28860 ;  /* 0x0002886000007836 */ /* 0x000fc80000000000 */
[----:B------:R-:W-:-:S04]  /*13060*/  IMAD R4, R19, 0x8, R0 ;  /* 0x0000000813047824 */ /* 0x000fc800078e0200 */
[----:B------:R-:W2:Y:S02]  /*13070*/  SYNCS.PHASECHK.TRANS64.TRYWAIT P0, [R4+URZ], R5 ;  /* 0x00000005040075a7 */ /* 0x000ea4000800017f */
[----:B--2---:R-:W-:Y:S05]  /*13080*/  @!P0 BRA `(.L_x_8719) ;  /* 0x0000001c00b08947 */ /* 0x004fea0003800000 */
.L_x_8788:
[----:B------:R-:W-:-:S07]  /*13090*/  IMAD R3, R3, 0x8, R0 ;  /* 0x0000000803037824 */ /* 0x000fce00078e0200 */
.L_x_8720:
[----:B---3--:R3:W4:Y:S02]  /*130a0*/  SYNCS.PHASECHK.TRANS64.TRYWAIT P0, [R3+URZ], R2 ;  /* 0x00000002030075a7 */ /* 0x008724000800017f */
[----:B----4-:R-:W-:Y:S05]  /*130b0*/  @!P0 NANOSLEEP.SYNCS 0x989680 ;  /* 0x009896800000895d */ /* 0x010fea0003900000 */
[----:B------:R-:W4:Y:S02]  /*130c0*/  @!P0 SYNCS.PHASECHK.TRANS64 P0, [R3+URZ], R2 ;  /* 0x00000002030085a7 */ /* 0x000f24000800007f */
[----:B----4-:R-:W-:Y:S05]  /*130d0*/  @!P0 BRA `(.L_x_8720) ;  /* 0xfffffffc00f08947 */ /* 0x010fea000383ffff */
.L_x_8713:
[----:B------:R-:W-:Y:S05]  /*130e0*/  BSYNC B0 ;  /* 0x0000000000007941 */ /* 0x000fea0003800000 */
.L_x_8712:
[----:B------:R-:W-:Y:S05]  /*130f0*/  EXIT ;  /* 0x000000000000794d */ /* 0x000fea0003800000 */
.L_x_8546:
[----:B0-----:R-:W-:-:S04]  /*13100*/  IMAD.U32 R3, RZ, RZ, UR41 ;  /* 0x00000029ff037e24 */ /* 0x001fc8000f8e00ff */
[----:B------:R0:W1:Y:S03]  /*13110*/  SYNCS.PHASECHK.TRANS64.TRYWAIT P1, [R3+URZ+0x28800], R0 ;  /* 0x02880000030075a7 */ /* 0x000066000802017f */
[----:B-1----:R-:W-:Y:S05]  /*13120*/  @!P1 NANOSLEEP.SYNCS 0x989680 ;  /* 0x009896800000995d */ /* 0x002fea0003900000 */
[----:B------:R-:W1:Y:S02]  /*13130*/  @!P1 SYNCS.PHASECHK.TRANS64 P1, [R3+URZ+0x28800], R0 ;  /* 0x02880000030095a7 */ /* 0x000e64000802007f */
[----:B-1----:R-:W-:Y:S05]  /*13140*/  @!P1 BRA `(.L_x_8546) ;  /* 0xfffffffc00ec9947 */ /* 0x002fea000383ffff */
[----:B------:R-:W-:Y:S05]  /*13150*/  BRA `(.L_x_8721) ;  /* 0xfffffeec001c7947 */ /* 0x000fea000383ffff */
.L_x_8550:
[----:B-1----:R1:W2:Y:S02]  /*13160*/  SYNCS.PHASECHK.TRANS64.TRYWAIT P2, [R0+URZ+0x28830], R3 ;  /* 0x02883003000075a7 */ /* 0x0022a4000804017f */
[----:B--2---:R-:W-:Y:S05]  /*13170*/  @!P2 NANOSLEEP.SYNCS 0x989680 ;  /* 0x009896800000a95d */ /* 0x004fea0003900000 */
[----:B------:R-:W2:Y:S02]  /*13180*/  @!P2 SYNCS.PHASECHK.TRANS64 P2, [R0+URZ+0x28830], R3 ;  /* 0x028830030000a5a7 */ /* 0x000ea4000804007f */
[----:B--2---:R-:W-:Y:S05]  /*13190*/  @!P2 BRA `(.L_x_8550) ;  /* 0xfffffffc00f0a947 */ /* 0x004fea000383ffff */
[----:B------:R-:W-:Y:S05]  /*131a0*/  BRA `(.L_x_8549) ;  /* 0xfffffeec00407947 */ /* 0x000fea000383ffff */
.L_x_8555:
[----:B-1----:R-:W-:-:S04]  /*131b0*/  IMAD.U32 R7, RZ, RZ, UR6 ;  /* 0x00000006ff077e24 */ /* 0x002fc8000f8e00ff */
[----:B------:R1:W2:Y:S03]  /*131c0*/  SYNCS.PHASECHK.TRANS64.TRYWAIT P3, [R7+URZ+0x28830], R4 ;  /* 0x02883004070075a7 */ /* 0x0002a6000806017f */
[----:B--2---:R-:W-:Y:S05]  /*131d0*/  @!P3 NANOSLEEP.SYNCS 0x989680 ;  /* 0x009896800000b95d */ /* 0x004fea0003900000 */
[----:B------:R-:W2:Y:S02]  /*131e0*/  @!P3 SYNCS.PHASECHK.TRANS64 P3, [R7+URZ+0x28830], R4 ;  /* 0x028830040700b5a7 */ /* 0x000ea4000806007f */
[----:B--2---:R-:W-:Y:S05]  /*131f0*/  @!P3 BRA `(.L_x_8555) ;  /* 0xfffffffc00ecb947 */ /* 0x004fea000383ffff */
[----:B------:R-:W-:Y:S05]  /*13200*/  BRA `(.L_x_8552) ;  /* 0xffffff10003c7947 */ /* 0x000fea000383ffff */
.L_x_8559:
[----:B-1----:R-:W-:-:S04]  /*13210*/  IMAD.U32 R7, RZ, RZ, UR6 ;  /* 0x00000006ff077e24 */ /* 0x002fc8000f8e00ff */
[----:B------:R1:W2:Y:S03]  /*13220*/  SYNCS.PHASECHK.TRANS64.TRYWAIT P3, [R7+URZ+0x28850], R4 ;  /* 0x02885004070075a7 */ /* 0x0002a6000806017f */
[----:B--2---:R-:W-:Y:S05]  /*13230*/  @!P3 NANOSLEEP.SYNCS 0x989680 ;  /* 0x009896800000b95d */ /* 0x004fea0003900000 */
[----:B------:R-:W2:Y:S02]  /*13240*/  @!P3 SYNCS.PHASECHK.TRANS64 P3, [R7+URZ+0x28850], R4 ;  /* 0x028850040700b5a7 */ /* 0x000ea4000806007f */
[----:B--2---:R-:W-:Y:S05]  /*13250*/  @!P3 BRA `(.L_x_8559) ;  /* 0xfffffffc00ecb947 */ /* 0x004fea000383ffff */
[----:B------:R-:W-:Y:S05]  /*13260*/  BRA `(.L_x_8556) ;  /* 0xffffff1400047947 */ /* 0x000fea000383ffff */
.L_x_8565:
[----:B-1----:R-:W-:-:S04]  /*13270*/  IMAD.U32 R7, RZ, RZ, UR6 ;  /* 0x00000006ff077e24 */ /* 0x002fc8000f8e00ff */
[----:B------:R1:W2:Y:S03]  /*13280*/  SYNCS.PHASECHK.TRANS64.TRYWAIT P2, [R7+URZ+0x28830], R4 ;  /* 0x02883004070075a7 */ /* 0x0002a6000804017f */
[----:B--2---:R-:W-:Y:S05]  /*13290*/  @!P2 NANOSLEEP.SYNCS 0x989680 ;  /* 0x009896800000a95d */ /* 0x004fea0003900000 */
[----:B------:R-:W2:Y:S02]  /*132a0*/  @!P2 SYNCS.PHASECHK.TRANS64 P2, [R7+URZ+0x28830], R4 ;  /* 0x028830040700a5a7 */ /* 0x000ea4000804007f */
[----:B--2---:R-:W-:Y:S05]  /*132b0*/  @!P2 BRA `(.L_x_8565) ;  /* 0xfffffffc00eca947 */ /* 0x004fea000383ffff */
[----:B------:R-:W-:Y:S05]  /*132c0*/  BRA `(.L_x_8562) ;  /* 0xffffff3800747947 */ /* 0x000fea000383ffff */
.L_x_8569:
[----:B-1----:R-:W-:-:S04]  /*132d0*/  IMAD.U32 R7, RZ, RZ, UR6 ;  /* 0x00000006ff077e24 */ /* 0x002fc8000f8e00ff */
[----:B------:R1:W2:Y:S03]  /*132e0*/  SYNCS.PHASECHK.TRANS64.TRYWAIT P2, [R7+URZ+0x28850], R4 ;  /* 0x02885004070075a7 */ /* 0x0002a6000804017f */
[----:B--2---:R-:W-:Y:S05]  /*132f0*/  @!P2 NANOSLEEP.SYNCS 0x989680 ;  /* 0x009896800000a95d */ /* 0x004fea0003900000 */
[----:B------:R-:W2:Y:S02]  /*13300*/  @!P2 SYNCS.PHASECHK.TRANS64 P2, [R7+URZ+0x28850], R4 ;  /* 0x028850040700a5a7 */ /* 0x000ea4000804007f */
[----:B--2---:R-:W-:Y:S05]  /*13310*/  @!P2 BRA `(.L_x_8569) ;  /* 0xfffffffc00eca947 */ /* 0x004fea000383ffff */
[----:B------:R-:W-:Y:S05]  /*13320*/  BRA `(.L_x_8566) ;  /* 0xffffff3c003c7947 */ /* 0x000fea000383ffff */
.L_x_8574:
[----:B-1----:R-:W-:-:S04]  /*13330*/  IMAD.U32 R6, RZ, RZ, UR5 ;  /* 0x00000005ff067e24 */ /* 0x002fc8000f8e00ff */
[----:B------:R1:W2:Y:S03]  /*13340*/  SYNCS.PHASECHK.TRANS64.TRYWAIT P0, [R6+URZ+0x28850], R5 ;  /* 0x02885005060075a7 */ /* 0x0002a6000800017f */
[----:B--2---:R-:W-:Y:S05]  /*13350*/  @!P0 NANOSLEEP.SYNCS 0x989680 ;  /* 0x009896800000895d */ /* 0x004fea0003900000 */
[----:B------:R-:W2:Y:S02]  /*13360*/  @!P0 SYNCS.PHASECHK.TRANS64 P0, [R6+URZ+0x28850], R5 ;  /* 0x02885005060085a7 */ /* 0x000ea4000800007f */
[----:B--2---:R-:W-:Y:S05]  /*13370*/  @!P0 BRA `(.L_x_8574) ;  /* 0xfffffffc00ec8947 */ /* 0x004fea000383ffff */
[----:B------:R-:W-:Y:S05]  /*13380*/  BRA `(.L_x_8573) ;  /* 0xffffff5800247947 */ /* 0x000fea000383ffff */
.L_x_8621:
        /* <DEDUP_REMOVED lines=11> */
.L_x_8723:
[----:B------:R-:W-:Y:S05]  /*13440*/  BSYNC B0 ;  /* 0x0000000000007941 */ /* 0x000fea0003800000 */
.L_x_8722:
[----:B------:R-:W-:Y:S05]  /*13450*/  BRA `(.L_x_8724) ;  /* 0xffffffb000407947 */ /* 0x000fea000383ffff */
.L_x_8623:
[----:B------:R-:W-:Y:S01]  /*13460*/  BSSY B0, `(.L_x_8725) ;  /* 0x0000006000007945 */ /* 0x000fe20003800000 */
[----:B------:R-:W-:-:S07]  /*13470*/  IMAD.MOV.U32 R15, RZ, RZ, -0x1 ;  /* 0xffffffffff0f7424 */ /* 0x000fce00078e00ff */
[----:B--23--:R-:W-:Y:S05]  /*13480*/  WARPSYNC.COLLECTIVE R15, `(.L_x_8726) ;  /* 0x000000000f0c7348 */ /* 0x00cfea0003c00000 */
[----:B------:R-:W-:Y:S02]  /*13490*/  ELECT P6, UR62, PT ;  /* 0x00000000003e782f */ /* 0x000fe400038c0000 */
[----:B------:R-:W-:Y:S01]  /*134a0*/  MOV R14, UR62 ;  /* 0x0000003e000e7c02 */ /* 0x000fe20008000f00 */
[----:B--23--:R-:W-:Y:S10]  /*134b0*/  ENDCOLLECTIVE ;  /* 0x000000000000791b */ /* 0x00cff40003800000 */
.L_x_8726:
[----:B------:R-:W-:Y:S05]  /*134c0*/  BSYNC B0 ;  /* 0x0000000000007941 */ /* 0x000fea0003800000 */
.L_x_8725:
[----:B------:R-:W-:Y:S05]  /*134d0*/  BRA `(.L_x_8727) ;  /* 0xffffffb000447947 */ /* 0x000fea000383ffff */
.L_x_8625:
[----:B0-----:R0:W1:Y:S02]  /*134e0*/  SYNCS.PHASECHK.TRANS64.TRYWAIT P0, [R0+URZ+0x28840], R2 ;  /* 0x02884002000075a7 */ /* 0x001064000800017f */
[----:B-1----:R-:W-:Y:S05]  /*134f0*/  @!P0 NANOSLEEP.SYNCS 0x989680 ;  /* 0x009896800000895d */ /* 0x002fea0003900000 */
[----:B------:R-:W1:Y:S02]  /*13500*/  @!P0 SYNCS.PHASECHK.TRANS64 P0, [R0+URZ+0x28840], R2 ;  /* 0x02884002000085a7 */ /* 0x000e64000800007f */
[----:B-1----:R-:W-:Y:S05]  /*13510*/  @!P0 BRA `(.L_x_8625) ;  /* 0xfffffffc00f08947 */ /* 0x002fea000383ffff */
[----:B------:R-:W-:Y:S05]  /*13520*/  BRA `(.L_x_8728) ;  /* 0xffffffb000a47947 */ /* 0x000fea000383ffff */
.L_x_8629:
        /* <DEDUP_REMOVED lines=14> */
.L_x_8729:
[----:B------:R-:W-:Y:S02]  /*13610*/  IMAD.MOV.U32 R13, RZ, RZ, R4 ;  /* 0x000000ffff0d7224 */ /* 0x000fe400078e0004 */
[----:B------:R-:W-:-:S07]  /*13620*/  IMAD.MOV.U32 R6, RZ, RZ, R14 ;  /* 0x000000ffff067224 */ /* 0x000fce00078e000e */
[----:B------:R-:W-:Y:S05]  /*13630*/  WARPSYNC.COLLECTIVE R15, `(.L_x_8730) ;  /* 0x000000000f087348 */ /* 0x000fea0003c00000 */
[----:B------:R0:W1:Y:S02]  /*13640*/  SHFL.IDX P6, R14, R13, R12, R11 ;  /* 0x0000000c0d0e7389 */ /* 0x00006400000c000b */
[----:B01----:R-:W-:Y:S01]  /*13650*/  ENDCOLLECTIVE ;  /* 0x000000000000791b */ /* 0x003fe20003800000 */
.L_x_8730:
[----:B------:R-:W-:Y:S02]  /*13660*/  IMAD.MOV.U32 R13, RZ, RZ, R3 ;  /* 0x000000ffff0d7224 */ /* 0x000fe400078e0003 */
[----:B------:R-:W-:Y:S02]  /*13670*/  IMAD.MOV.U32 R12, RZ, RZ, 0x1 ;  /* 0x00000001ff0c7424 */ /* 0x000fe400078e00ff */
[----:B------:R-:W-:-:S07]  /*13680*/  IMAD.MOV.U32 R7, RZ, RZ, R14 ;  /* 0x000000ffff077224 */ /* 0x000fce00078e000e */
[----:B------:R-:W-:Y:S05]  /*13690*/  WARPSYNC.COLLECTIVE R15, `(.L_x_8731) ;  /* 0x000000000f087348 */ /* 0x000fea0003c00000 */
[----:B------:R0:W1:Y:S02]  /*136a0*/  SHFL.IDX P6, R14, R13, R12, R11 ;  /* 0x0000000c0d0e7389 */ /* 0x00006400000c000b */
[----:B01----:R-:W-:Y:S01]  /*136b0*/  ENDCOLLECTIVE ;  /* 0x000000000000791b */ /* 0x003fe20003800000 */
.L_x_8731:
        /* <DEDUP_REMOVED lines=10> */
.L_x_8732:
        /* <DEDUP_REMOVED lines=12> */
.L_x_8733:
        /* <DEDUP_REMOVED lines=17> */
.L_x_8734:
[----:B------:R-:W-:Y:S02]  /*13930*/  IMAD.MOV.U32 R13, RZ, RZ, R3 ;  /* 0x000000ffff0d7224 */ /* 0x000fe400078e0003 */
[----:B------:R-:W-:Y:S02]  /*13940*/  IMAD.MOV.U32 R12, RZ, RZ, 0x3 ;  /* 0x00000003ff0c7424 */ /* 0x000fe400078e00ff */
[----:B------:R-:W-:-:S07]  /*13950*/  IMAD.MOV.U32 R5, RZ, RZ, R14 ;  /* 0x000000ffff057224 */ /* 0x000fce00078e000e */
[----:B------:R-:W-:Y:S05]  /*13960*/  WARPSYNC.COLLECTIVE R15, `(.L_x_8735) ;  /* 0x000000000f087348 */ /* 0x000fea0003c00000 */
[----:B------:R0:W1:Y:S02]  /*13970*/  SHFL.IDX P6, R14, R13, R12, R11 ;  /* 0x0000000c0d0e7389 */ /* 0x00006400000c000b */
[----:B01----:R-:W-:Y:S01]  /*13980*/  ENDCOLLECTIVE ;  /* 0x000000000000791b */ /* 0x003fe20003800000 */
.L_x_8735:
        /* <DEDUP_REMOVED lines=16> */
.L_x_8736:
[----:B------:R-:W-:Y:S02]  /*13a90*/  IMAD.MOV.U32 R13, RZ, RZ, R3 ;  /* 0x000000ffff0d7224 */ /* 0x000fe400078e0003 */
[----:B------:R-:W-:Y:S02]  /*13aa0*/  IMAD.MOV.U32 R12, RZ, RZ, 0x4 ;  /* 0x00000004ff0c7424 */ /* 0x000fe400078e00ff */
[----:B------:R-:W-:-:S07]  /*13ab0*/  IMAD.MOV.U32 R5, RZ, RZ, R14 ;  /* 0x000000ffff057224 */ /* 0x000fce00078e000e */
[----:B------:R-:W-:Y:S05]  /*13ac0*/  WARPSYNC.COLLECTIVE R15, `(.L_x_8737) ;  /* 0x000000000f087348 */ /* 0x000fea0003c00000 */
[----:B------:R0:W1:Y:S02]  /*13ad0*/  SHFL.IDX P6, R14, R13, R12, R11 ;  /* 0x0000000c0d0e7389 */ /* 0x00006400000c000b */
[----:B01----:R-:W-:Y:S01]  /*13ae0*/  ENDCOLLECTIVE ;  /* 0x000000000000791b */ /* 0x003fe20003800000 */
.L_x_8737:
        /* <DEDUP_REMOVED lines=16> */
.L_x_8738:
[----:B------:R-:W-:Y:S02]  /*13bf0*/  IMAD.MOV.U32 R13, RZ, RZ, R3 ;  /* 0x000000ffff0d7224 */ /* 0x000fe400078e0003 */
[----:B------:R-:W-:Y:S02]  /*13c00*/  IMAD.MOV.U32 R12, RZ, RZ, 0x5 ;  /* 0x00000005ff0c7424 */ /* 0x000fe400078e00ff */
[----:B------:R-:W-:-:S07]  /*13c10*/  IMAD.MOV.U32 R5, RZ, RZ, R14 ;  /* 0x000000ffff057224 */ /* 0x000fce00078e000e */
[----:B------:R-:W-:Y:S05]  /*13c20*/  WARPSYNC.COLLECTIVE R15, `(.L_x_8739) ;  /* 0x000000000f087348 */ /* 0x000fea0003c00000 */
[----:B------:R0:W1:Y:S02]  /*13c30*/  SHFL.IDX P6, R14, R13, R12, R11 ;  /* 0x0000000c0d0e7389 */ /* 0x00006400000c000b */
[----:B01----:R-:W-:Y:S01]  /*13c40*/  ENDCOLLECTIVE ;  /* 0x000000000000791b */ /* 0x003fe20003800000 */
.L_x_8739:
        /* <DEDUP_REMOVED lines=16> */
.L_x_8740:
[----:B------:R-:W-:Y:S02]  /*13d50*/  IMAD.MOV.U32 R13, RZ, RZ, R3 ;  /* 0x000000ffff0d7224 */ /* 0x000fe400078e0003 */
[----:B------:R-:W-:Y:S02]  /*13d60*/  IMAD.MOV.U32 R12, RZ, RZ, 0x6 ;  /* 0x00000006ff0c7424 */ /* 0x000fe400078e00ff */
[----:B------:R-:W-:-:S07]  /*13d70*/  IMAD.MOV.U32 R5, RZ, RZ, R14 ;  /* 0x000000ffff057224 */ /* 0x000fce00078e000e */
[----:B------:R-:W-:Y:S05]  /*13d80*/  WARPSYNC.COLLECTIVE R15, `(.L_x_8741) ;  /* 0x000000000f087348 */ /* 0x000fea0003c00000 */
[----:B------:R0:W1:Y:S02]  /*13d90*/  SHFL.IDX P6, R14, R13, R12, R11 ;  /* 0x0000000c0d0e7389 */ /* 0x00006400000c000b */
[----:B01----:R-:W-:Y:S01]  /*13da0*/  ENDCOLLECTIVE ;  /* 0x000000000000791b */ /* 0x003fe20003800000 */
.L_x_8741:
        /* <DEDUP_REMOVED lines=14> */
.L_x_8742:
        /* <DEDUP_REMOVED lines=8> */
.L_x_8743:
        /* <DEDUP_REMOVED lines=14> */
.L_x_8744:
[----:B------:R-:W-:Y:S01]  /*13ff0*/  IMAD.MOV.U32 R3, RZ, RZ, R14 ;  /* 0x000000ffff037224 */ /* 0x000fe200078e000e */
[----:B------:R-:W-:Y:S06]  /*14000*/  BRA `(.L_x_8745) ;  /* 0xffffffb400507947 */ /* 0x000fec000383ffff */
.L_x_8634:
[----:B0-----:R0:W3:Y:S02]  /*14010*/  SYNCS.PHASECHK.TRANS64.TRYWAIT P0, [R18+URZ+0x28820], R0 ;  /* 0x02882000120075a7 */ /* 0x0010e4000800017f */
[----:B---3--:R-:W-:Y:S05]  /*14020*/  @!P0 NANOSLEEP.SYNCS 0x989680 ;  /* 0x009896800000895d */ /* 0x008fea0003900000 */
[----:B------:R-:W3:Y:S02]  /*14030*/  @!P0 SYNCS.PHASECHK.TRANS64 P0, [R18+URZ+0x28820], R0 ;  /* 0x02882000120085a7 */ /* 0x000ee4000800007f */
[----:B---3--:R-:W-:Y:S05]  /*14040*/  @!P0 BRA `(.L_x_8634) ;  /* 0xfffffffc00f08947 */ /* 0x008fea000383ffff */
[----:B------:R-:W-:Y:S05]  /*14050*/  BRA `(.L_x_8746) ;  /* 0xffffffb400c07947 */ /* 0x000fea000383ffff */
.L_x_8643:
[----:B-1----:R1:W2:Y:S02]  /*14060*/  SYNCS.PHASECHK.TRANS64.TRYWAIT P0, [R3+URZ+0x28840], R2 ;  /* 0x02884002030075a7 */ /* 0x0022a4000800017f */
[----:B--2---:R-:W-:Y:S05]  /*14070*/  @!P0 NANOSLEEP.SYNCS 0x989680 ;  /* 0x009896800000895d */ /* 0x004fea0003900000 */
[----:B------:R-:W2:Y:S02]  /*14080*/  @!P0 SYNCS.PHASECHK.TRANS64 P0, [R3+URZ+0x28840], R2 ;  /* 0x02884002030085a7 */ /* 0x000ea4000800007f */
[----:B--2---:R-:W-:Y:S05]  /*14090*/  @!P0 BRA `(.L_x_8643) ;  /* 0xfffffffc00f08947 */ /* 0x004fea000383ffff */
[----:B------:R-:W-:Y:S05]  /*140a0*/  BRA `(.L_x_8747) ;  /* 0xffffffb8009c7947 */ /* 0x000fea000383ffff */
.L_x_8649:
[----:B0-----:R0:W1:Y:S02]  /*140b0*/  SYNCS.PHASECHK.TRANS64.TRYWAIT P0, [R3+URZ+0x60], R2 ;  /* 0x00006002030075a7 */ /* 0x001064000800017f */
[----:B-1----:R-:W-:Y:S05]  /*140c0*/  @!P0 NANOSLEEP.SYNCS 0x989680 ;  /* 0x009896800000895d */ /* 0x002fea0003900000 */
[----:B------:R-:W1:Y:S02]  /*140d0*/  @!P0 SYNCS.PHASECHK.TRANS64 P0, [R3+URZ+0x60], R2 ;  /* 0x00006002030085a7 */ /* 0x000e64000800007f */
[----:B-1----:R-:W-:Y:S05]  /*140e0*/  @!P0 BRA `(.L_x_8649) ;  /* 0xfffffffc00f08947 */ /* 0x002fea000383ffff */
[----:B------:R-:W-:Y:S05]  /*140f0*/  BRA `(.L_x_8748) ;  /* 0xffffffbc00707947 */ /* 0x000fea000383ffff */
.L_x_8658:
[----:B-1----:R1:W2:Y:S02]  /*14100*/  SYNCS.PHASECHK.TRANS64.TRYWAIT P0, [R3+URZ+0x28840], R2 ;  /* 0x02884002030075a7 */ /* 0x0022a4000800017f */
[----:B--2---:R-:W-:Y:S05]  /*14110*/  @!P0 NANOSLEEP.SYNCS 0x989680 ;  /* 0x009896800000895d */ /* 0x004fea0003900000 */
[----:B------:R-:W2:Y:S02]  /*14120*/  @!P0 SYNCS.PHASECHK.TRANS64 P0, [R3+URZ+0x28840], R2 ;  /* 0x02884002030085a7 */ /* 0x000ea4000800007f */
[----:B--2---:R-:W-:Y:S05]  /*14130*/  @!P0 BRA `(.L_x_8658) ;  /* 0xfffffffc00f08947 */ /* 0x004fea000383ffff */
[----:B------:R-:W-:Y:S05]  /*14140*/  BRA `(.L_x_8749) ;  /* 0xffffffc400007947 */ /* 0x000fea000383ffff */
.L_x_8664:
[----:B0-----:R0:W1:Y:S02]  /*14150*/  SYNCS.PHASECHK.TRANS64.TRYWAIT P0, [R2+URZ+0x60], R3 ;  /* 0x00006003020075a7 */ /* 0x001064000800017f */
[----:B-1----:R-:W-:Y:S05]  /*14160*/  @!P0 NANOSLEEP.SYNCS 0x989680 ;  /* 0x009896800000895d */ /* 0x002fea0003900000 */
[----:B------:R-:W1:Y:S02]  /*14170*/  @!P0 SYNCS.PHASECHK.TRANS64 P0, [R2+URZ+0x60], R3 ;  /* 0x00006003020085a7 */ /* 0x000e64000800007f */
[----:B-1----:R-:W-:Y:S05]  /*14180*/  @!P0 BRA `(.L_x_8664) ;  /* 0xfffffffc00f08947 */ /* 0x002fea000383ffff */
[----:B------:R-:W-:Y:S05]  /*14190*/  BRA `(.L_x_8750) ;  /* 0xffffffc400d47947 */ /* 0x000fea000383ffff */
.L_x_8673:
[----:B--2---:R2:W3:Y:S02]  /*141a0*/  SYNCS.PHASECHK.TRANS64.TRYWAIT P0, [R2+URZ+0x28840], R3 ;  /* 0x02884003020075a7 */ /* 0x0044e4000800017f */
[----:B---3--:R-:W-:Y:S05]  /*141b0*/  @!P0 NANOSLEEP.SYNCS 0x989680 ;  /* 0x009896800000895d */ /* 0x008fea0003900000 */
[----:B------:R-:W3:Y:S02]  /*141c0*/  @!P0 SYNCS.PHASECHK.TRANS64 P0, [R2+URZ+0x28840], R3 ;  /* 0x02884003020085a7 */ /* 0x000ee4000800007f */
[----:B---3--:R-:W-:Y:S05]  /*141d0*/  @!P0 BRA `(.L_x_8673) ;  /* 0xfffffffc00f08947 */ /* 0x008fea000383ffff */
[----:B------:R-:W-:Y:S05]  /*141e0*/  BRA `(.L_x_8751) ;  /* 0xffffffcc00347947 */ /* 0x000fea000383ffff */
.L_x_8679:
[----:B0-----:R0:W1:Y:S02]  /*141f0*/  SYNCS.PHASECHK.TRANS64.TRYWAIT P0, [R2+URZ+0x60], R5 ;  /* 0x00006005020075a7 */ /* 0x001064000800017f */
[----:B-1----:R-:W-:Y:S05]  /*14200*/  @!P0 NANOSLEEP.SYNCS 0x989680 ;  /* 0x009896800000895d */ /* 0x002fea0003900000 */
[----:B------:R-:W1:Y:S02]  /*14210*/  @!P0 SYNCS.PHASECHK.TRANS64 P0, [R2+URZ+0x60], R5 ;  /* 0x00006005020085a7 */ /* 0x000e64000800007f */
[----:B-1----:R-:W-:Y:S05]  /*14220*/  @!P0 BRA `(.L_x_8679) ;  /* 0xfffffffc00f08947 */ /* 0x002fea000383ffff */
[----:B------:R-:W-:Y:S05]  /*14230*/  BRA `(.L_x_8752) ;  /* 0xffffffd000087947 */ /* 0x000fea000383ffff */
.L_x_8690:
[----:B--2---:R2:W3:Y:S02]  /*14240*/  SYNCS.PHASECHK.TRANS64.TRYWAIT P0, [R0+URZ+0x28860], R3 ;  /* 0x02886003000075a7 */ /* 0x0044e4000800017f */
[----:B---3--:R-:W-:Y:S05]  /*14250*/  @!P0 NANOSLEEP.SYNCS 0x989680 ;  /* 0x009896800000895d */ /* 0x008fea0003900000 */
[----:B------:R-:W3:Y:S02]  /*14260*/  @!P0 SYNCS.PHASECHK.TRANS64 P0, [R0+URZ+0x28860], R3 ;  /* 0x02886003000085a7 */ /* 0x000ee4000800007f */
[----:B---3--:R-:W-:Y:S05]  /*14270*/  @!P0 BRA `(.L_x_8690) ;  /* 0xfffffffc00f08947 */ /* 0x008fea000383ffff */
[----:B------:R-:W-:Y:S05]  /*14280*/  BRA `(.L_x_8753) ;  /* 0xffffffd400547947 */ /* 0x000fea000383ffff */
.L_x_8697:
        /* <DEDUP_REMOVED lines=9> */
.L_x_8755:
[----:B------:R-:W-:Y:S05]  /*14320*/  BSYNC B0 ;  /* 0x0000000000007941 */ /* 0x000fea0003800000 */
.L_x_8754:
        /* <DEDUP_REMOVED lines=9> */
.L_x_8756:
        /* <DEDUP_REMOVED lines=25> */
.L_x_8757:
[----:B------:R-:W-:Y:S01]  /*14550*/  IMAD.MOV.U32 R12, RZ, RZ, 0x2 ;  /* 0x00000002ff0c7424 */ /* 0x000fe200078e00ff */
[----:B------:R-:W-:-:S05]  /*14560*/  SEL R3, R14, RZ, P1 ;  /* 0x000000ff0e037207 */ /* 0x000fca0000800000 */
[----:B------:R-:W-:-:S04]  /*14570*/  IMAD.IADD R2, R2, 0x1, R3 ;  /* 0x0000000102027824 */ /* 0x000fc800078e0203 */
[----:B------:R-:W-:-:S07]  /*14580*/  IMAD.MOV.U32 R13, RZ, RZ, R2 ;  /* 0x000000ffff0d7224 */ /* 0x000fce00078e0002 */
[----:B------:R-:W-:Y:S05]  /*14590*/  WARPSYNC.COLLECTIVE R15, `(.L_x_8758) ;  /* 0x000000000f087348 */ /* 0x000fea0003c00000 */
[----:B------:R0:W1:Y:S02]  /*145a0*/  SHFL.UP P6, R14, R13, R12, R11 ;  /* 0x0400000c0d0e7389 */ /* 0x00006400000c000b */
[----:B01----:R-:W-:Y:S01]  /*145b0*/  ENDCOLLECTIVE ;  /* 0x000000000000791b */ /* 0x003fe20003800000 */
.L_x_8758:
[----:B------:R-:W-:Y:S01]  /*145c0*/  IMAD.MOV.U32 R12, RZ, RZ, 0x4 ;  /* 0x00000004ff0c7424 */ /* 0x000fe200078e00ff */
[----:B------:R-:W-:-:S05]  /*145d0*/  SEL R3, R14, RZ, P2 ;  /* 0x000000ff0e037207 */ /* 0x000fca0001000000 */
[----:B------:R-:W-:-:S04]  /*145e0*/  IMAD.IADD R2, R2, 0x1, R3 ;  /* 0x0000000102027824 */ /* 0x000fc800078e0203 */
[----:B------:R-:W-:-:S07]  /*145f0*/  IMAD.MOV.U32 R13, RZ, RZ, R2 ;  /* 0x000000ffff0d7224 */ /* 0x000fce00078e0002 */
[----:B------:R-:W-:Y:S05]  /*14600*/  WARPSYNC.COLLECTIVE R15, `(.L_x_8759) ;  /* 0x000000000f087348 */ /* 0x000fea0003c00000 */
[----:B------:R0:W1:Y:S02]  /*14610*/  SHFL.UP P6, R14, R13, R12, R11 ;  /* 0x0400000c0d0e7389 */ /* 0x00006400000c000b */
[----:B01----:R-:W-:Y:S01]  /*14620*/  ENDCOLLECTIVE ;  /* 0x000000000000791b */ /* 0x003fe20003800000 */
.L_x_8759:
[----:B------:R-:W-:Y:S01]  /*14630*/  IMAD.MOV.U32 R12, RZ, RZ, 0x8 ;  /* 0x00000008ff0c7424 */ /* 0x000fe200078e00ff */
[----:B------:R-:W-:-:S05]  /*14640*/  SEL R3, R14, RZ, P3 ;  /* 0x000000ff0e037207 */ /* 0x000fca0001800000 */
[----:B------:R-:W-:-:S04]  /*14650*/  IMAD.IADD R2, R2, 0x1, R3 ;  /* 0x0000000102027824 */ /* 0x000fc800078e0203 */
[----:B------:R-:W-:-:S07]  /*14660*/  IMAD.MOV.U32 R13, RZ, RZ, R2 ;  /* 0x000000ffff0d7224 */ /* 0x000fce00078e0002 */
[----:B------:R-:W-:Y:S05]  /*14670*/  WARPSYNC.COLLECTIVE R15, `(.L_x_8760) ;  /* 0x000000000f087348 */ /* 0x000fea0003c00000 */
[----:B------:R0:W1:Y:S02]  /*14680*/  SHFL.UP P6, R14, R13, R12, R11 ;  /* 0x0400000c0d0e7389 */ /* 0x00006400000c000b */
[----:B01----:R-:W-:Y:S01]  /*14690*/  ENDCOLLECTIVE ;  /* 0x000000000000791b */ /* 0x003fe20003800000 */
.L_x_8760:
[----:B------:R-:W-:Y:S01]  /*146a0*/  IMAD.MOV.U32 R12, RZ, RZ, 0x10 ;  /* 0x00000010ff0c7424 */ /* 0x000fe200078e00ff */
[----:B------:R-:W-:-:S05]  /*146b0*/  SEL R3, R14, RZ, P4 ;  /* 0x000000ff0e037207 */ /* 0x000fca0002000000 */
[----:B------:R-:W-:-:S04]  /*146c0*/  IMAD.IADD R2, R2, 0x1, R3 ;  /* 0x0000000102027824 */ /* 0x000fc800078e0203 */
[----:B------:R-:W-:-:S07]  /*146d0*/  IMAD.MOV.U32 R13, RZ, RZ, R2 ;  /* 0x000000ffff0d7224 */ /* 0x000fce00078e0002 */
[----:B------:R-:W-:Y:S05]  /*146e0*/  WARPSYNC.COLLECTIVE R15, `(.L_x_8761) ;  /* 0x000000000f087348 */ /* 0x000fea0003c00000 */
[----:B------:R0:W1:Y:S02]  /*146f0*/  SHFL.UP P6, R14, R13, R12, R11 ;  /* 0x0400000c0d0e7389 */ /* 0x00006400000c000b */
[----:B01----:R-:W-:Y:S01]  /*14700*/  ENDCOLLECTIVE ;  /* 0x000000000000791b */ /* 0x003fe20003800000 */
.L_x_8761:
        /* <DEDUP_REMOVED lines=8> */
.L_x_8762:
[----:B------:R-:W-:Y:S01]  /*14790*/  IMAD.MOV.U32 R9, RZ, RZ, R14 ;  /* 0x000000ffff097224 */ /* 0x000fe200078e000e */
[----:B------:R-:W-:Y:S06]  /*147a0*/  BRA `(.L_x_8763) ;  /* 0xffffffd400dc7947 */ /* 0x000fec000383ffff */
.L_x_8700:
        /* <DEDUP_REMOVED lines=8> */
.L_x_8765:
[----:B------:R-:W-:Y:S05]  /*14830*/  BSYNC B0 ;  /* 0x0000000000007941 */ /* 0x000fea0003800000 */
.L_x_8764:
        /* <DEDUP_REMOVED lines=9> */
.L_x_8766:
[----:B------:R-:W-:Y:S01]  /*148d0*/  IMAD.MOV.U32 R12, RZ, RZ, 0x4 ;  /* 0x00000004ff0c7424 */ /* 0x000fe200078e00ff */
[----:B------:R-:W-:-:S05]  /*148e0*/  SEL R3, R14, RZ, P2 ;  /* 0x000000ff0e037207 */ /* 0x000fca0001000000 */
[----:B------:R-:W-:-:S04]  /*148f0*/  IMAD.IADD R2, R2, 0x1, R3 ;  /* 0x0000000102027824 */ /* 0x000fc800078e0203 */
[----:B------:R-:W-:-:S07]  /*14900*/  IMAD.MOV.U32 R13, RZ, RZ, R2 ;  /* 0x000000ffff0d7224 */ /* 0x000fce00078e0002 */
[----:B------:R-:W-:Y:S05]  /*14910*/  WARPSYNC.COLLECTIVE R15, `(.L_x_8767) ;  /* 0x000000000f087348 */ /* 0x000fea0003c00000 */
[----:B------:R0:W1:Y:S02]  /*14920*/  SHFL.UP P6, R14, R13, R12, R11 ;  /* 0x0400000c0d0e7389 */ /* 0x00006400000c000b */
[----:B01----:R-:W-:Y:S01]  /*14930*/  ENDCOLLECTIVE ;  /* 0x000000000000791b */ /* 0x003fe20003800000 */
.L_x_8767:
[----:B------:R-:W-:Y:S01]  /*14940*/  IMAD.MOV.U32 R12, RZ, RZ, 0x8 ;  /* 0x00000008ff0c7424 */ /* 0x000fe200078e00ff */
[----:B------:R-:W-:-:S05]  /*14950*/  SEL R3, R14, RZ, P3 ;  /* 0x000000ff0e037207 */ /* 0x000fca0001800000 */
[----:B------:R-:W-:-:S04]  /*14960*/  IMAD.IADD R2, R2, 0x1, R3 ;  /* 0x0000000102027824 */ /* 0x000fc800078e0203 */
[----:B------:R-:W-:-:S07]  /*14970*/  IMAD.MOV.U32 R13, RZ, RZ, R2 ;  /* 0x000000ffff0d7224 */ /* 0x000fce00078e0002 */
[----:B------:R-:W-:Y:S05]  /*14980*/  WARPSYNC.COLLECTIVE R15, `(.L_x_8768) ;  /* 0x000000000f087348 */ /* 0x000fea0003c00000 */
[----:B------:R0:W1:Y:S02]  /*14990*/  SHFL.UP P6, R14, R13, R12, R11 ;  /* 0x0400000c0d0e7389 */ /* 0x00006400000c000b */
[----:B01----:R-:W-:Y:S01]  /*149a0*/  ENDCOLLECTIVE ;  /* 0x000000000000791b */ /* 0x003fe20003800000 */
.L_x_8768:
[----:B------:R-:W-:Y:S01]  /*149b0*/  IMAD.MOV.U32 R12, RZ, RZ, 0x10 ;  /* 0x00000010ff0c7424 */ /* 0x000fe200078e00ff */
[----:B------:R-:W-:-:S05]  /*149c0*/  SEL R3, R14, RZ, P4 ;  /* 0x000000ff0e037207 */ /* 0x000fca0002000000 */
[----:B------:R-:W-:-:S04]  /*149d0*/  IMAD.IADD R2, R2, 0x1, R3 ;  /* 0x0000000102027824 */ /* 0x000fc800078e0203 */
[----:B------:R-:W-:-:S07]  /*149e0*/  IMAD.MOV.U32 R13, RZ, RZ, R2 ;  /* 0x000000ffff0d7224 */ /* 0x000fce00078e0002 */
[----:B------:R-:W-:Y:S05]  /*149f0*/  WARPSYNC.COLLECTIVE R15, `(.L_x_8769) ;  /* 0x000000000f087348 */ /* 0x000fea0003c00000 */
[----:B------:R0:W1:Y:S02]  /*14a00*/  SHFL.UP P6, R14, R13, R12, R11 ;  /* 0x0400000c0d0e7389 */ /* 0x00006400000c000b */
[----:B01----:R-:W-:Y:S01]  /*14a10*/  ENDCOLLECTIVE ;  /* 0x000000000000791b */ /* 0x003fe20003800000 */
.L_x_8769:
        /* <DEDUP_REMOVED lines=8> */
.L_x_8770:
[----:B------:R-:W-:Y:S01]  /*14aa0*/  IMAD.MOV.U32 R9, RZ, RZ, R14 ;  /* 0x000000ffff097224 */ /* 0x000fe200078e000e */
[----:B------:R-:W-:Y:S06]  /*14ab0*/  BRA `(.L_x_8771) ;  /* 0xffffffd400c47947 */ /* 0x000fec000383ffff */
.L_x_8702:
[----:B------:R-:W-:Y:S01]  /*14ac0*/  BSSY B0, `(.L_x_8772) ;  /* 0x0000006000007945 */ /* 0x000fe20003800000 */
[----:B------:R-:W-:Y:S01]  /*14ad0*/  PLOP3.LUT P6, PT, P6, PT, PT, 0x8, 0x0 ;  /* 0x000000000000781c */ /* 0x000fe200037ce170 */
[----:B------:R-:W-:-:S12]  /*14ae0*/  IMAD.MOV.U32 R15, RZ, RZ, -0x1 ;  /* 0xffffffffff0f7424 */ /* 0x000fd800078e00ff */
[----:B0-----:R-:W-:Y:S05]  /*14af0*/  WARPSYNC.COLLECTIVE R15, `(.L_x_8773) ;  /* 0x000000000f087348 */ /* 0x001fea0003c00000 */
[----:B------:R-:W-:Y:S01]  /*14b00*/  VOTE.ANY R14, PT, P6 ;  /* 0x00000000000e7806 */ /* 0x000fe200030e0100 */
[----:B0-----:R-:W-:Y:S06]  /*14b10*/  ENDCOLLECTIVE ;  /* 0x000000000000791b */ /* 0x001fec0003800000 */
.L_x_8773:
[----:B------:R-:W-:Y:S05]  /*14b20*/  BSYNC B0 ;  /* 0x0000000000007941 */ /* 0x000fea0003800000 */
.L_x_8772:
        /* <DEDUP_REMOVED lines=10> */
.L_x_8774:
[----:B------:R-:W-:Y:S02]  /*14bd0*/  IMAD.MOV.U32 R13, RZ, RZ, R7 ;  /* 0x000000ffff0d7224 */ /* 0x000fe400078e0007 */
[----:B------:R-:W-:-:S07]  /*14be0*/  IMAD.MOV.U32 R0, RZ, RZ, R14 ;  /* 0x000000ffff007224 */ /* 0x000fce00078e000e */
[----:B------:R-:W-:Y:S05]  /*14bf0*/  WARPSYNC.COLLECTIVE R15, `(.L_x_8775) ;  /* 0x000000000f087348 */ /* 0x000fea0003c00000 */
[----:B------:R0:W1:Y:S02]  /*14c00*/  SHFL.IDX P6, R14, R13, R12, R11 ;  /* 0x0000000c0d0e7389 */ /* 0x00006400000c000b */
[----:B01----:R-:W-:Y:S01]  /*14c10*/  ENDCOLLECTIVE ;  /* 0x000000000000791b */ /* 0x003fe20003800000 */
.L_x_8775:
[----:B------:R-:W-:Y:S02]  /*14c20*/  IMAD.MOV.U32 R7, RZ, RZ, R14 ;  /* 0x000000ffff077224 */ /* 0x000fe400078e000e */
[----:B------:R-:W-:-:S05]  /*14c30*/  IMAD.IADD R6, R10, 0x1, R16 ;  /* 0x000000010a067824 */ /* 0x000fca00078e0210 */
[----:B------:R0:W-:Y:S01]  /*14c40*/  STL [R1+0xc], R6 ;  /* 0x00000c0601007387 */ /* 0x0001e20000100800 */
[----:B------:R-:W-:Y:S05]  /*14c50*/  BRA `(.L_x_8776) ;  /* 0xffffffd400a47947 */ /* 0x000fea000383ffff */
.L_x_8704:
        /* <DEDUP_REMOVED lines=8> */
.L_x_8778:
[----:B------:R-:W-:Y:S05]  /*14ce0*/  BSYNC B0 ;  /* 0x0000000000007941 */ /* 0x000fea0003800000 */
.L_x_8777:
[----:B------:R-:W-:Y:S01]  /*14cf0*/  IMAD.MOV.U32 R5, RZ, RZ, R14 ;  /* 0x000000ffff057224 */ /* 0x000fe200078e000e */
[----:B------:R-:W-:Y:S06]  /*14d00*/  BRA `(.L_x_8703) ;  /* 0xffffffd400907947 */ /* 0x000fec000383ffff */
.L_x_8710:
[----:B0-----:R0:W1:Y:S02]  /*14d10*/  SYNCS.PHASECHK.TRANS64.TRYWAIT P0, [R0+URZ+0x28820], R3 ;  /* 0x02882003000075a7 */ /* 0x001064000800017f */
[----:B-1----:R-:W-:Y:S05]  /*14d20*/  @!P0 NANOSLEEP.SYNCS 0x989680 ;  /* 0x009896800000895d */ /* 0x002fea0003900000 */
[----:B------:R-:W1:Y:S02]  /*14d30*/  @!P0 SYNCS.PHASECHK.TRANS64 P0, [R0+URZ+0x28820], R3 ;  /* 0x02882003000085a7 */ /* 0x000e64000800007f */
[----:B-1----:R-:W-:Y:S05]  /*14d40*/  @!P0 BRA `(.L_x_8710) ;  /* 0xfffffffc00f08947 */ /* 0x002fea000383ffff */
[----:B------:R-:W-:Y:S05]  /*14d50*/  BRA `(.L_x_8779) ;  /* 0xffffffe0002c7947 */ /* 0x000fea000383ffff */
.L_x_8711:
        /* <DEDUP_REMOVED lines=11> */
.L_x_8781:
[----:B------:R-:W-:Y:S05]  /*14e10*/  BSYNC B0 ;  /* 0x0000000000007941 */ /* 0x000fea0003800000 */
.L_x_8780:
[----:B------:R-:W-:Y:S05]  /*14e20*/  BRA `(.L_x_8782) ;  /* 0xffffffe000147947 */ /* 0x000fea000383ffff */
.L_x_8714:
[----:B------:R-:W-:Y:S01]  /*14e30*/  BSSY B1, `(.L_x_8783) ;  /* 0x0000006000017945 */ /* 0x000fe20003800000 */
[----:B------:R-:W-:-:S07]  /*14e40*/  IMAD.MOV.U32 R15, RZ, RZ, -0x1 ;  /* 0xffffffffff0f7424 */ /* 0x000fce00078e00ff */
[----:B01----:R-:W-:Y:S05]  /*14e50*/  WARPSYNC.COLLECTIVE R15, `(.L_x_8784) ;  /* 0x000000000f0c7348 */ /* 0x003fea0003c00000 */
[----:B------:R-:W-:Y:S02]  /*14e60*/  ELECT P6, UR62, PT ;  /* 0x00000000003e782f */ /* 0x000fe400038c0000 */
[----:B------:R-:W-:Y:S01]  /*14e70*/  MOV R14, UR62 ;  /* 0x0000003e000e7c02 */ /* 0x000fe20008000f00 */
[----:B01----:R-:W-:Y:S10]  /*14e80*/  ENDCOLLECTIVE ;  /* 0x000000000000791b */ /* 0x003ff40003800000 */
.L_x_8784:
[----:B------:R-:W-:Y:S05]  /*14e90*/  BSYNC B1 ;  /* 0x0000000000017941 */ /* 0x000fea0003800000 */
.L_x_8783:
[----:B------:R-:W-:Y:S05]  /*14ea0*/  BRA `(.L_x_8785) ;  /* 0xffffffe0000c7947 */ /* 0x000fea000383ffff */
.L_x_8716:
[----:B0-----:R0:W1:Y:S02]  /*14eb0*/  SYNCS.PHASECHK.TRANS64.TRYWAIT P0, [R6+URZ], R5 ;  /* 0x00000005060075a7 */ /* 0x001064000800017f */
[----:B-1----:R-:W-:Y:S05]  /*14ec0*/  @!P0 NANOSLEEP.SYNCS 0x989680 ;  /* 0x009896800000895d */ /* 0x002fea0003900000 */
[----:B------:R-:W1:Y:S02]  /*14ed0*/  @!P0 SYNCS.PHASECHK.TRANS64 P0, [R6+URZ], R5 ;  /* 0x00000005060085a7 */ /* 0x000e64000800007f */
[----:B-1----:R-:W-:Y:S05]  /*14ee0*/  @!P0 BRA `(.L_x_8716) ;  /* 0xfffffffc00f08947 */ /* 0x002fea000383ffff */
[----:B------:R-:W-:Y:S05]  /*14ef0*/  BRA `(.L_x_8786) ;  /* 0xffffffe000447947 */ /* 0x000fea000383ffff */
.L_x_8717:
[----:B-1----:R1:W2:Y:S02]  /*14f00*/  SYNCS.PHASECHK.TRANS64.TRYWAIT P0, [R7+URZ], R2 ;  /* 0x00000002070075a7 */ /* 0x0022a4000800017f */
[----:B--2---:R-:W-:Y:S05]  /*14f10*/  @!P0 NANOSLEEP.SYNCS 0x989680 ;  /* 0x009896800000895d */ /* 0x004fea0003900000 */
[----:B------:R-:W2:Y:S02]  /*14f20*/  @!P0 SYNCS.PHASECHK.TRANS64 P0, [R7+URZ], R2 ;  /* 0x00000002070085a7 */ /* 0x000ea4000800007f */
[----:B--2---:R-:W-:Y:S05]  /*14f30*/  @!P0 BRA `(.L_x_8717) ;  /* 0xfffffffc00f08947 */ /* 0x004fea000383ffff */
[----:B------:R-:W-:Y:S05]  /*14f40*/  BRA `(.L_x_8787) ;  /* 0xffffffe000387947 */ /* 0x000fea000383ffff */
.L_x_8719:
[----:B--2---:R2:W3:Y:S02]  /*14f50*/  SYNCS.PHASECHK.TRANS64.TRYWAIT P0, [R4+URZ], R5 ;  /* 0x00000005040075a7 */ /* 0x0044e4000800017f */
[----:B---3--:R-:W-:Y:S05]  /*14f60*/  @!P0 NANOSLEEP.SYNCS 0x989680 ;  /* 0x009896800000895d */ /* 0x008fea0003900000 */
[----:B------:R-:W3:Y:S02]  /*14f70*/  @!P0 SYNCS.PHASECHK.TRANS64 P0, [R4+URZ], R5 ;  /* 0x00000005040085a7 */ /* 0x000ee4000800007f */
[----:B---3--:R-:W-:Y:S05]  /*14f80*/  @!P0 BRA `(.L_x_8719) ;  /* 0xfffffffc00f08947 */ /* 0x008fea000383ffff */
[----:B------:R-:W-:Y:S05]  /*14f90*/  BRA `(.L_x_8788) ;  /* 0xffffffe0003c7947 */ /* 0x000fea000383ffff */
.L_x_8789:
        /* <DEDUP_REMOVED lines=14> */
.L_x_14864:


//--------------------- .text._ZN7cutlass13device_kernelIN5flash11enable_sm90INS1_16FlashAttnFwdSm90INS1_25CollectiveMainloopFwdSm90ILi2EN4cute5tupleIJNS5_1CILi1EEES8_S8_EEENS6_IJNS7_ILi128EEESA_SA_EEELi128ENS_10bfloat16_tEfNS_4arch4Sm90ELb1ELb0ELb0ELb1ELb0ELb1ELb0ELb1ELb1ELb1ELb1ELb0EEENS1_21CollectiveEpilogueFwdISB_S9_SC_SE_Li256ELb1ELb1ELb1ELb0EEENS1_36VarlenDynamicPersistentTileSchedulerILi128ELi128ELi256ELi128ELb1ELb1ELb1ELb1ELb1ELb1EEEEEEEEEvNT_6ParamsE --------------------------
	.section	.text._ZN7cutlass13device_kernelIN5flash11enable_sm90INS1_16FlashAttnFwdSm90INS1_25CollectiveMainloopFwdSm90ILi2EN4cute5tupleIJNS5_1CILi1EEES8_S8_EEENS6_IJNS7_ILi128EEESA_SA_EEELi128ENS_10bfloat16_tEfNS_4arch4Sm90ELb1ELb0ELb0ELb1ELb0ELb1ELb0ELb1ELb1ELb1ELb1ELb0EEENS1_21CollectiveEpilogueFwdISB_S9_SC_SE_Li256ELb1ELb1ELb1ELb0EEENS1_36VarlenDynamicPersistentTileSchedulerILi128ELi128ELi256ELi128ELb1ELb1ELb1ELb1ELb1ELb1EEEEEEEEEvNT_6ParamsE,"ax",@progbits
	.align	128
.text._ZN7cutlass13device_kernelIN5flash11enable_sm90INS1_16FlashAttnFwdSm90INS1_25CollectiveMainloopFwdSm90ILi2EN4cute5tupleIJNS5_1CILi1EEES8_S8_EEENS6_IJNS7_ILi128EEESA_SA_EEELi128ENS_10bfloat16_tEfNS_4arch4Sm90ELb1ELb0ELb0ELb1ELb0ELb1ELb0ELb1ELb1ELb1ELb1ELb0EEENS1_21CollectiveEpilogueFwdISB_S9_SC_SE_Li256ELb1ELb1ELb1ELb0EEENS1_36VarlenDynamicPersistentTileSchedulerILi128ELi128ELi256ELi128ELb1ELb1ELb1ELb1ELb1ELb1EEEEEEEEEvNT_6ParamsE:
        .type           _ZN7cutlass13device_kernelIN5flash11enable_sm90INS1_16FlashAttnFwdSm90INS1_25CollectiveMainloopFwdSm90ILi2EN4cute5tupleIJNS5_1CILi1EEES8_S8_EEENS6_IJNS7_ILi128EEESA_SA_EEELi128ENS_10bfloat16_tEfNS_4arch4Sm90ELb1ELb0ELb0ELb1ELb0ELb1ELb0ELb1ELb1ELb1ELb1ELb0EEENS1_21CollectiveEpilogueFwdISB_S9_SC_SE_Li256ELb1ELb1ELb1ELb0EEENS1_36VarlenDynamicPersistentTileSchedulerILi128ELi128ELi256ELi128ELb1ELb1ELb1ELb1ELb1ELb1EEEEEEEEEvNT_6ParamsE,@function
        .size           _ZN7cutlass13device_kernelIN5flash11enable_sm90INS1_16FlashAttnFwdSm90INS1_25CollectiveMainloopFwdSm90ILi2EN4cute5tupleIJNS5_1CILi1EEES8_S8_EEENS6_IJNS7_ILi128EEESA_SA_EEELi128ENS_10bfloat16_tEfNS_4arch4Sm90ELb1ELb0ELb0ELb1ELb0ELb1ELb0ELb1ELb1ELb1ELb1ELb0EEENS1_21CollectiveEpilogueFwdISB_S9_SC_SE_Li256ELb1ELb1ELb1ELb0EEENS1_36VarlenDynamicPersistentTileSchedulerILi128ELi128ELi256ELi128ELb1ELb1ELb1ELb1ELb1ELb1EEEEEEEEEvNT_6ParamsE,(.L_x_14865 - _ZN7cutlass13device_kernelIN5flash11enable_sm90INS1_16FlashAttnFwdSm90INS1_25CollectiveMainloopFwdSm90ILi2EN4cute5tupleIJNS5_1CILi1EEES8_S8_EEENS6_IJNS7_ILi128EEESA_SA_EEELi128ENS_10bfloat16_tEfNS_4arch4Sm90ELb1ELb0ELb0ELb1ELb0ELb1ELb0ELb1ELb1ELb1ELb1ELb0EEENS1_21CollectiveEpilogueFwdISB_S9_SC_SE_Li256ELb1ELb1ELb1ELb0EEENS1_36VarlenDynamicPersistentTileSchedulerILi128ELi128ELi256ELi128ELb1ELb1ELb1ELb1ELb1ELb1EEEEEEEEEvNT_6ParamsE)
        .other          _ZN7cutlass13device_kernelIN5flash11enable_sm90INS1_16FlashAttnFwdSm90INS1_25CollectiveMainloopFwdSm90ILi2EN4cute5tupleIJNS5_1CILi1EEES8_S8_EEENS6_IJNS7_ILi128EEESA_SA_EEELi128ENS_10bfloat16_tEfNS_4arch4Sm90ELb1ELb0ELb0ELb1ELb0ELb1ELb0ELb1ELb1ELb1ELb1ELb0EEENS1_21CollectiveEpilogueFwdISB_S9_SC_SE_Li256ELb1ELb1ELb1ELb0EEENS1_36VarlenDynamicPersistentTileSchedulerILi128ELi128ELi256ELi128ELb1ELb1ELb1ELb1ELb1ELb1EEEEEEEEEvNT_6ParamsE,@"STO_CUDA_ENTRY STV_DEFAULT"
_ZN7cutlass13device_kernelIN5flash11enable_sm90INS1_16FlashAttnFwdSm90INS1_25CollectiveMainloopFwdSm90ILi2EN4cute5tupleIJNS5_1CILi1EEES8_S8_EEENS6_IJNS7_ILi128EEESA_SA_EEELi128ENS_10bfloat16_tEfNS_4arch4Sm90ELb1ELb0ELb0ELb1ELb0ELb1ELb0ELb1ELb1ELb1ELb1ELb0EEENS1_21CollectiveEpilogueFwdISB_S9_SC_SE_Li256ELb1ELb1ELb1ELb0EEENS1_36VarlenDynamicPersistentTileSchedulerILi128ELi128ELi256ELi128ELb1ELb1ELb1ELb1ELb1ELb1EEEEEEEEEvNT_6ParamsE:
        /* <DEDUP_REMOVED lines=24> */
.L_x_8791:
[----:B------:R-:W-:Y:S05]  /*0180*/  BSYNC B0 ;  /* 0x0000000000007941 */ /* 0x000fea0003800000 */
.L_x_8790:
        /* <DEDUP_REMOVED lines=41> */
.L_x_8792:
        /* <DEDUP_REMOVED lines=22> */
.L_x_8793:
        /* <DEDUP_REMOVED lines=18> */
.L_x_8794:
        /* <DEDUP_REMOVED lines=22> */
.L_x_8795:
        /* <DEDUP_REMOVED lines=22> */
.L_x_8796:
        /* <DEDUP_REMOVED lines=8> */
.L_x_8799:
        /* <DEDUP_REMOVED lines=21> */
[----:B----4-:R-:W-:Y:S05]  /*0b30*/  @P0 BRA `(.L_x_8800) ;  /* 0x0000021000d00947 */ /* 0x010fea0003800000 */
        /* <DEDUP_REMOVED lines=13> */
[-C--:B------:R-:W-:Y:S01]  /*0c10*/  LEA.HI R4, R0, R16.reuse, RZ, 0x4 ;  /* 0x0000001000047211 */ /* 0x080fe200078f20ff */
[----:B------:R-:W-:Y:S01]  /*0c20*/  IMAD.SHL.U32 R6, R5, 0x20, RZ ;  /* 0x0000002005067824 */ /* 0x000fe200078e00ff */
[----:B------:R-:W-:Y:S01]  /*0c30*/  SHF.R.S32.HI R18, RZ, 0x7, R3 ;  /* 0x00000007ff127819 */ /* 0x000fe20000011403 */
[----:B------:R-:W-:Y:S01]  /*0c40*/  IMAD.IADD R236, R16, 0x1, -R236 ;  /* 0x0000000110ec7824 */ /* 0x000fe200078e0aec */
[----:B------:R-:W-:Y:S02]  /*0c50*/  LOP3.LUT R5, R4, 0x3fffff0, RZ, 0xc0, !PT ;  /* 0x03fffff004057812 */ /* 0x000fe400078ec0ff */
[----:B------:R-:W-:Y:S02]  /*0c60*/  LEA.HI R22, R0, R16, RZ, 0x3 ;  /* 0x0000001000167211 */ /* 0x000fe400078f18ff */
[----:B------:R-:W-:Y:S01]  /*0c70*/  SHF.R.S32.HI R9, RZ, 0x1f, R236 ;  /* 0x0000001fff097819 */ /* 0x000fe200000114ec */
[----:B------:R-:W-:Y:S01]  /*0c80*/  IMAD.IADD R5, R16, 0x1, -R5 ;  /* 0x0000000110057824 */ /* 0x000fe200078e0a05 */
[----:B------:R-:W-:-:S02]  /*0c90*/  LOP3.LUT R6, R6, 0xfffffc00, RZ, 0xc0, !PT ;  /* 0xfffffc0006067812 */ /* 0x000fc400078ec0ff */
[CC--:B------:R-:W-:Y:S02]  /*0ca0*/  LEA.HI R8, R9.reuse, R236.reuse, RZ, 0x2 ;  /* 0x000000ec09087211 */ /* 0x0c0fe400078f10ff */
[----:B------:R-:W-:Y:S02]  /*0cb0*/  LEA.HI R9, R9, R236, RZ, 0x5 ;  /* 0x000000ec09097211 */ /* 0x000fe400078f28ff */
[--C-:B------:R-:W-:Y:S02]  /*0cc0*/  SHF.R.S32.HI R10, RZ, 0x2, R8.reuse ;  /* 0x00000002ff0a7819 */ /* 0x100fe40000011408 */
[----:B------:R-:W-:Y:S02]  /*0cd0*/  SHF.R.S32.HI R7, RZ, 0x1f, R8 ;  /* 0x0000001fff077819 */ /* 0x000fe40000011408 */
[----:B------:R-:W-:Y:S02]  /*0ce0*/  LEA.HI R3, R3, R18, RZ, 0x1 ;  /* 0x0000001203037211 */ /* 0x000fe400078f08ff */
[----:B------:R-:W-:-:S02]  /*0cf0*/  LEA.HI R7, R7, R10, RZ, 0x3 ;  /* 0x0000000a07077211 */ /* 0x000fc400078f18ff */
[-C--:B------:R-:W-:Y:S02]  /*0d00*/  LEA.HI R12, R0, R16.reuse, RZ, 0x2 ;  /* 0x00000010000c7211 */ /* 0x080fe400078f10ff */
[----:B------:R-:W-:Y:S01]  /*0d10*/  LOP3.LUT R11, R7, 0xfffffff8, RZ, 0xc0, !PT ;  /* 0xfffffff8070b7812 */ /* 0x000fe200078ec0ff */
[----:B------:R-:W-:Y:S01]  /*0d20*/  IMAD R7, R5, 0x40, R6 ;  /* 0x0000004005077824 */ /* 0x000fe200078e0206 */
[----:B------:R-:W-:Y:S02]  /*0d30*/  LOP3.LUT R207, R22, 0xfffffff8, RZ, 0xc0, !PT ;  /* 0xfffffff816cf7812 */ /* 0x000fe400078ec0ff */
[----:B------:R-:W-:Y:S01]  /*0d40*/  LEA.HI R0, R0, R16, RZ, 0x6 ;  /* 0x0000001000007211 */ /* 0x000fe200078f30ff */
[----:B------:R-:W-:Y:S01]  /*0d50*/  IMAD.IADD R10, R10, 0x1, -R11 ;  /* 0x000000010a0a7824 */ /* 0x000fe200078e0a0b */
[----:B------:R-:W-:Y:S01]  /*0d60*/  SHF.R.S32.HI R22, RZ, 0x3, R22 ;  /* 0x00000003ff167819 */ /* 0x000fe20000011416 */
[----:B------:R-:W-:Y:S01]  /*0d70*/  IMAD.IADD R207, R16, 0x1, -R207 ;  /* 0x0000000110cf7824 */ /* 0x000fe200078e0acf */
[----:B------:R-:W-:Y:S01]  /*0d80*/  SHF.R.S32.HI R5, RZ, 0x4, R4 ;  /* 0x00000004ff057819 */ /* 0x000fe20000011404 */
[----:B------:R-:W-:Y:S01]  /*0d90*/  IMAD.SHL.U32 R0, R0, 0x8, RZ ;  /* 0x0000000800007824 */ /* 0x000fe200078e00ff */
[----:B------:R-:W-:Y:S01]  /*0da0*/  SHF.R.S32.HI R9, RZ, 0x5, R9 ;  /* 0x00000005ff097819 */ /* 0x000fe20000011409 */
[C---:B------:R-:W-:Y:S01]  /*0db0*/  VIADD R214, R22.reuse, 0x20 ;  /* 0x0000002016d67836 */ /* 0x040fe20000000000 */
[----:B------:R-:W-:Y:S01]  /*0dc0*/  LOP3.LUT R3, R3, 0x3fffffe, RZ, 0xc0, !PT ;  /* 0x03fffffe03037812 */ /* 0x000fe200078ec0ff */
[----:B------:R-:W-:Y:S01]  /*0dd0*/  VIADD R213, R22, 0x40 ;  /* 0x0000004016d57836 */ /* 0x000fe20000000000 */
[----:B------:R-:W-:Y:S01]  /*0de0*/  LOP3.LUT R12, R12, 0xfffffffc, RZ, 0xc0, !PT ;  /* 0xfffffffc0c0c7812 */ /* 0x000fe200078ec0ff */
[----:B------:R-:W-:Y:S01]  /*0df0*/  IMAD R10, R9, 0x10, R10 ;  /* 0x00000010090a7824 */ /* 0x000fe200078e020a */
[----:B------:R-:W-:Y:S01]  /*0e00*/  LEA.HI R4, R4, R5, RZ, 0x1 ;  /* 0x0000000504047211 */ /* 0x000fe200078f08ff */
[----:B------:R-:W-:Y:S01]  /*0e10*/  IMAD.IADD R3, R18, 0x1, -R3 ;  /* 0x0000000112037824 */ /* 0x000fe200078e0a03 */
[----:B------:R-:W-:Y:S01]  /*0e20*/  LOP3.LUT R202, R0, 0xfffffe00, RZ, 0xc0, !PT ;  /* 0xfffffe0000ca7812 */ /* 0x000fe200078ec0ff */
[----:B------:R-:W-:Y:S01]  /*0e30*/  VIADD R212, R22, 0x60 ;  /* 0x0000006016d47836 */ /* 0x000fe20000000000 */
[----:B------:R-:W-:Y:S01]  /*0e40*/  LOP3.LUT R4, R4, 0x1ffffffe, RZ, 0xc0, !PT ;  /* 0x1ffffffe04047812 */ /* 0x000fe200078ec0ff */
[----:B------:R-:W-:Y:S01]  /*0e50*/  IMAD.IADD R12, R16, 0x1, -R12 ;  /* 0x00000001100c7824 */ /* 0x000fe200078e0a0c */
[----:B------:R-:W-:Y:S01]  /*0e60*/  SHF.R.S32.HI R9, RZ, 0x1f, R214 ;  /* 0x0000001fff097819 */ /* 0x000fe200000114d6 */
[----:B------:R-:W-:Y:S01]  /*0e70*/  IMAD R10, R3, 0x40, R10 ;  /* 0x00000040030a7824 */ /* 0x000fe200078e020a */
[----:B------:R-:W-:Y:S01]  /*0e80*/  SHF.R.S32.HI R0, RZ, 0x1f, R213 ;  /* 0x0000001fff007819 */ /* 0x000fe200000114d5 */
[----:B------:R-:W-:Y:S01]  /*0e90*/  IMAD.SHL.U32 R3, R22, 0x40, RZ ;  /* 0x0000004016037824 */ /* 0x000fe200078e00ff */
[----:B------:R-:W-:Y:S01]  /*0ea0*/  SHF.R.S32.HI R11, RZ, 0x1f, R212 ;  /* 0x0000001fff0b7819 */ /* 0x000fe200000114d4 */
[----:B------:R-:W-:Y:S01]  /*0eb0*/  IMAD.IADD R4, R5, 0x1, -R4 ;  /* 0x0000000105047824 */ /* 0x000fe200078e0a04 */
[----:B------:R-:W-:Y:S01]  /*0ec0*/  LEA.HI R6, R12, R12, RZ, 0x1 ;  /* 0x0000000c0c067211 */ /* 0x000fe200078f08ff */
[----:B------:R-:W-:Y:S01]  /*0ed0*/  IMAD.SHL.U32 R196, R214, 0x40, RZ ;  /* 0x00000040d6c47824 */ /* 0x000fe200078e00ff */
[----:B------:R-:W-:Y:S01]  /*0ee0*/  LEA.HI R9, R9, R214, RZ, 0x3 ;  /* 0x000000d609097211 */ /* 0x000fe200078f18ff */
[----:B------:R-:W-:Y:S01]  /*0ef0*/  IMAD.SHL.U32 R16, R207, 0x8, RZ ;  /* 0x00000008cf107824 */ /* 0x000fe200078e00ff */
[----:B------:R-:W-:Y:S01]  /*0f00*/  LEA.HI R0, R0, R213, RZ, 0x3 ;  /* 0x000000d500007211 */ /* 0x000fe200078f18ff */
[----:B------:R-:W-:Y:S01]  /*0f10*/  IMAD.SHL.U32 R195, R213, 0x40, RZ ;  /* 0x00000040d5c37824 */ /* 0x000fe200078e00ff */
[----:B------:R-:W-:Y:S01]  /*0f20*/  LEA.HI R11, R11, R212, RZ, 0x3 ;  /* 0x000000d40b0b7211 */ /* 0x000fe200078f18ff */
[----:B------:R-:W-:Y:S01]  /*0f30*/  IMAD.SHL.U32 R194, R212, 0x40, RZ ;  /* 0x00000040d4c27824 */ /* 0x000fe200078e00ff */
[----:B------:R-:W-:Y:S01]  /*0f40*/  LOP3.LUT R5, R6, 0x1ffffffe, RZ, 0xc0, !PT ;  /* 0x1ffffffe06057812 */ /* 0x000fe200078ec0ff */
[----:B------:R-:W-:Y:S01]  /*0f50*/  IMAD R4, R4, 0x8, R7 ;  /* 0x0000000804047824 */ /* 0x000fe200078e0207 */
[----:B------:R-:W-:Y:S01]  /*0f60*/  LOP3.LUT R3, R3, 0x1c0, RZ, 0xc0, !PT ;  /* 0x000001c003037812 */ /* 0x000fe200078ec0ff */
[----:B------:R-:W-:Y:S01]  /*0f70*/  IMAD.SHL.U32 R9, R9, 0x40, RZ ;  /* 0x0000004009097824 */ /* 0x000fe200078e00ff */
[----:B------:R-:W-:Y:S01]  /*0f80*/  LOP3.LUT R196, R196, 0x1c0, RZ, 0xc0, !PT ;  /* 0x000001c0c4c47812 */ /* 0x000fe200078ec0ff */
[----:B------:R-:W-:Y:S01]  /*0f90*/  IMAD.SHL.U32 R0, R0, 0x40, RZ ;  /* 0x0000004000007824 */ /* 0x000fe200078e00ff */
[----:B------:R-:W-:Y:S01]  /*0fa0*/  SHF.R.U32.HI R201, RZ, 0x3, R3 ;  /* 0x00000003ffc97819 */ /* 0x000fe20000011603 */
[----:B------:R-:W-:Y:S01]  /*0fb0*/  IMAD.SHL.U32 R11, R11, 0x40, RZ ;  /* 0x000000400b0b7824 */ /* 0x000fe200078e00ff */
[----:B------:R-:W-:Y:S01]  /*0fc0*/  LOP3.LUT R205, R3, 0x38, R16, 0xf8, !PT ;  /* 0x0000003803cd7812 */ /* 0x000fe200078ef810 */
[----:B------:R-:W-:Y:S01]  /*0fd0*/  IMAD.IADD R204, R12, 0x1, -R5 ;  /* 0x000000010ccc7824 */ /* 0x000fe200078e0a05 */
[----:B------:R-:W-:Y:S01]  /*0fe0*/  LOP3.LUT R195, R195, 0x1c0, RZ, 0xc0, !PT ;  /* 0x000001c0c3c37812 */ /* 0x000fe200078ec0ff */
[----:B------:R-:W-:Y:S01]  /*0ff0*/  IMAD.MOV.U32 R5, RZ, RZ, R13 ;  /* 0x000000ffff057224 */ /* 0x000fe200078e000d */
[----:B------:R-:W-:Y:S01]  /*1000*/  LOP3.LUT R194, R194, 0x1c0, RZ, 0xc0, !PT ;  /* 0x000001c0c2c27812 */ /* 0x000fe200078ec0ff */
[----:B------:R0:W-:Y:S01]  /*1010*/  STL [R1+0x54], R4 ;  /* 0x0000540401007387 */ /* 0x0001e20000100800 */
[----:B------:R-:W-:Y:S01]  /*1020*/  LOP3.LUT R3, R8, 0x7ffffffc, RZ, 0xc0, !PT ;  /* 0x7ffffffc08037812 */ /* 0x000fe200078ec0ff */
[----:B------:R-:W-:Y:S01]  /*1030*/  IMAD.MOV.U32 R6, RZ, RZ, R14 ;  /* 0x000000ffff067224 */ /* 0x000fe200078e000e */
[----:B------:R-:W-:Y:S01]  /*1040*/  SHF.R.U32.HI R20, RZ, 0x3, R196 ;  /* 0x00000003ff147819 */ /* 0x000fe200000116c4 */
[----:B------:R-:W-:Y:S01]  /*1050*/  IMAD.MOV.U32 R7, RZ, RZ, R15 ;  /* 0x000000ffff077224 */ /* 0x000fe200078e000f */
[--C-:B------:R-:W-:Y:S01]  /*1060*/  LOP3.LUT R13, R196, 0x38, R16.reuse, 0xf8, !PT ;  /* 0x00000038c40d7812 */ /* 0x100fe200078ef810 */
[----:B------:R-:W-:Y:S01]  /*1070*/  IMAD.IADD R3, R236, 0x1, -R3 ;  /* 0x00000001ec037824 */ /* 0x000fe200078e0a03 */
[----:B------:R-:W-:Y:S01]  /*1080*/  LOP3.LUT R200, R9, 0xfffffe00, RZ, 0xc0, !PT ;  /* 0xfffffe0009c87812 */ /* 0x000fe200078ec0ff */
[----:B------:R-:W-:Y:S01]  /*1090*/  IMAD.SHL.U32 R18, R207, 0x4, RZ ;  /* 0x00000004cf127824 */ /* 0x000fe200078e00ff */
[----:B------:R-:W-:Y:S01]  /*10a0*/  SHF.R.U32.HI R14, RZ, 0x3, R195 ;  /* 0x00000003ff0e7819 */ /* 0x000fe200000116c3 */
[----:B------:R-:W-:Y:S01]  /*10b0*/  IMAD.SHL.U32 R197, R3, 0x2, RZ ;  /* 0x0000000203c57824 */ /* 0x000fe200078e00ff */
[----:B0-----:R-:W-:Y:S01]  /*10c0*/  LOP3.LUT R4, R195, 0x38, R16, 0xf8, !PT ;  /* 0x00000038c3047812 */ /* 0x001fe200078ef810 */
[----:B------:R-:W-:Y:S01]  /*10d0*/  STL [R1+0x50], R10 ;  /* 0x0000500a01007387 */ /* 0x000fe20000100800 */
[----:B------:R-:W-:Y:S01]  /*10e0*/  LOP3.LUT R199, R0, 0xfffffe00, RZ, 0xc0, !PT ;  /* 0xfffffe0000c77812 */ /* 0x000fe200078ec0ff */
[C---:B------:R-:W-:Y:S01]  /*10f0*/  VIADD R233, R197.reuse, 0x8 ;  /* 0x00000008c5e97836 */ /* 0x040fe20000000000 */
[----:B------:R-:W-:Y:S01]  /*1100*/  SHF.R.U32.HI R12, RZ, 0x3, R194 ;  /* 0x00000003ff0c7819 */ /* 0x000fe200000116c2 */
[C---:B------:R-:W-:Y:S01]  /*1110*/  VIADD R232, R197.reuse, 0x10 ;  /* 0x00000010c5e87836 */ /* 0x040fe20000000000 */
[----:B------:R-:W-:Y:S01]  /*1120*/  LOP3.LUT R15, R194, 0x38, R16, 0xf8, !PT ;  /* 0x00000038c20f7812 */ /* 0x000fe200078ef810 */
[----:B------:R-:W-:Y:S01]  /*1130*/  VIADD R231, R197, 0x18 ;  /* 0x00000018c5e77836 */ /* 0x000fe20000000000 */
[----:B------:R-:W-:Y:S01]  /*1140*/  LOP3.LUT R198, R11, 0xfffffe00, RZ, 0xc0, !PT ;  /* 0xfffffe000bc67812 */ /* 0x000fe200078ec0ff */
[C---:B------:R-:W-:Y:S01]  /*1150*/  VIADD R230, R197.reuse, 0x20 ;  /* 0x00000020c5e67836 */ /* 0x040fe20000000000 */
[----:B------:R-:W-:Y:S01]  /*1160*/  LOP3.LUT R13, R200, R13, R20, 0xf6, !PT ;  /* 0x0000000dc80d7212 */ /* 0x000fe200078ef614 */
[----:B------:R-:W-:Y:S01]  /*1170*/  VIADD R229, R197, 0x28 ;  /* 0x00000028c5e57836 */ /* 0x000fe20000000000 */
[----:B------:R-:W-:Y:S01]  /*1180*/  LOP3.LUT R4, R199, R4, R14, 0xf6, !PT ;  /* 0x00000004c7047212 */ /* 0x000fe200078ef60e */
[C---:B------:R-:W-:Y:S01]  /*1190*/  VIADD R228, R197.reuse, 0x30 ;  /* 0x00000030c5e47836 */ /* 0x040fe20000000000 */
[----:B------:R-:W-:Y:S01]  /*11a0*/  LOP3.LUT R15, R198, R15, R12, 0xf6, !PT ;  /* 0x0000000fc60f7212 */ /* 0x000fe200078ef60c */
[----:B------:R-:W-:Y:S01]  /*11b0*/  VIADD R227, R197, 0x38 ;  /* 0x00000038c5e37836 */ /* 0x000fe20000000000 */
[----:B------:R-:W-:Y:S01]  /*11c0*/  LEA R8, R13, UR44, 0x1 ;  /* 0x0000002c0d087c11 */ /* 0x000fe2000f8e08ff */
[C---:B------:R-:W-:Y:S01]  /*11d0*/  VIADD R226, R197.reuse, 0x40 ;  /* 0x00000040c5e27836 */ /* 0x040fe20000000000 */
[----:B------:R-:W-:Y:S01]  /*11e0*/  LEA R3, R4, UR44, 0x1 ;  /* 0x0000002c04037c11 */ /* 0x000fe2000f8e08ff */
[----:B------:R-:W-:Y:S01]  /*11f0*/  VIADD R225, R197, 0x48 ;  /* 0x00000048c5e17836 */ /* 0x000fe20000000000 */
[----:B------:R-:W-:Y:S01]  /*1200*/  LEA R0, R15, UR44, 0x1 ;  /* 0x0000002c0f007c11 */ /* 0x000fe2000f8e08ff */
[----:B------:R-:W-:Y:S01]  /*1210*/  STL [R1+0x48], R8 ;  /* 0x0000480801007387 */ /* 0x000fe20000100800 */
[C---:B------:R-:W-:Y:S01]  /*1220*/  VIADD R224, R197.reuse, 0x50 ;  /* 0x00000050c5e07836 */ /* 0x040fe20000000000 */
[----:B------:R-:W-:Y:S01]  /*1230*/  LOP3.LUT R205, R202, R205, R201, 0xf6, !PT ;  /* 0x000000cdcacd7212 */ /* 0x000fe200078ef6c9 */
[C---:B------:R-:W-:Y:S01]  /*1240*/  VIADD R223, R197.reuse, 0x58 ;  /* 0x00000058c5df7836 */ /* 0x040fe20000000000 */
[----:B------:R0:W-:Y:S01]  /*1250*/  STL [R1+0x44], R3 ;  /* 0x0000440301007387 */ /* 0x0001e20000100800 */
[----:B------:R-:W-:Y:S01]  /*1260*/  VIADD R185, R18, 0x20 ;  /* 0x0000002012b97836 */ /* 0x000fe20000000000 */
[----:B------:R-:W-:Y:S01]  /*1270*/  SHF.R.S32.HI R4, RZ, 0x1f, R231 ;  /* 0x0000001fff047819 */ /* 0x000fe200000114e7 */
[----:B------:R-:W-:Y:S01]  /*1280*/  VIADD R187, R16, 0x40 ;  /* 0x0000004010bb7836 */ /* 0x000fe20000000000 */
[----:B------:R1:W-:Y:S01]  /*1290*/  STL [R1+0x40], R0 ;  /* 0x0000400001007387 */ /* 0x0003e20000100800 */
[C---:B------:R-:W-:Y:S01]  /*12a0*/  VIADD R222, R197.reuse, 0x60 ;  /* 0x00000060c5de7836 */ /* 0x040fe20000000000 */
[----:B------:R-:W-:Y:S01]  /*12b0*/  SHF.R.S32.HI R4, RZ, 0x1f, R228 ;  /* 0x0000001fff047819 */ /* 0x000fe200000114e4 */
[C---:B------:R-:W-:Y:S01]  /*12c0*/  VIADD R221, R197.reuse, 0x68 ;  /* 0x00000068c5dd7836 */ /* 0x040fe20000000000 */
[----:B------:R-:W-:Y:S01]  /*12d0*/  SHF.R.S32.HI R4, RZ, 0x1f, R225 ;  /* 0x0000001fff047819 */ /* 0x000fe200000114e1 */
[C---:B------:R-:W-:Y:S01]  /*12e0*/  VIADD R220, R197.reuse, 0x70 ;  /* 0x00000070c5dc7836 */ /* 0x040fe20000000000 */
[----:B0-----:R-:W-:Y:S01]  /*12f0*/  SHF.R.S32.HI R3, RZ, 0x1f, R233 ;  /* 0x0000001fff037819 */ /* 0x001fe200000114e9 */
[----:B------:R-:W-:Y:S01]  /*1300*/  VIADD R219, R197, 0x78 ;  /* 0x00000078c5db7836 */ /* 0x000fe20000000000 */
[----:B------:R-:W-:Y:S01]  /*1310*/  SHF.R.S32.HI R3, RZ, 0x1f, R230 ;  /* 0x0000001fff037819 */ /* 0x000fe200000114e6 */
[----:B------:R-:W-:Y:S01]  /*1320*/  IMAD R204, R204, 0x8, R10 ;  /* 0x00000008cccc7824 */ /* 0x000fe200078e020a */
        /* <DEDUP_REMOVED lines=11> */
[----:B------:R-:W-:Y:S02]  /*13e0*/  LEA R203, R205, UR44, 0x1 ;  /* 0x0000002ccdcb7c11 */ /* 0x000fe4000f8e08ff */
[----:B------:R-:W-:-:S02]  /*13f0*/  SHF.R.S32.HI R4, RZ, 0x1f, R222 ;  /* 0x0000001fff047819 */ /* 0x000fc400000114de */
[----:B------:R-:W-:Y:S02]  /*1400*/  SHF.R.S32.HI R3, RZ, 0x1f, R221 ;  /* 0x0000001fff037819 */ /* 0x000fe400000114dd */
[----:B------:R-:W-:Y:S02]  /*1410*/  SHF.R.S32.HI R0, RZ, 0x1f, R220 ;  /* 0x0000001fff007819 */ /* 0x000fe400000114dc */
[----:B------:R-:W-:-:S07]  /*1420*/  SHF.R.S32.HI R237, RZ, 0x1f, R219 ;  /* 0x0000001fffed7819 */ /* 0x000fce00000114db */
.L_x_9016:
[----:B0-2---:R-:W0:Y:S02]  /*1430*/  LDC.64 R8, c[0x0][0xc88] ;  /* 0x00032200ff087b82 */ /* 0x005e240000000a00 */
[----:B0-----:R-:W-:-:S05]  /*1440*/  IMAD.WIDE R8, R7, 0x4, R8 ;  /* 0x0000000407087825 */ /* 0x001fca00078e0208 */
[----:B------:R-:W2:Y:S01]  /*1450*/  LDG.E R209, desc[UR42][R8.64] ;  /* 0x0000002a08d17981 */ /* 0x000ea2000c1e1900 */
[----:B------:R-:W-:Y:S05]  /*1460*/  YIELD ;  /* 0x0000000000007946 */ /* 0x000fea0003800000 */
[----:B------:R-:W-:Y:S01]  /*1470*/  ULDC.64 UR4, c[0x0][0xa28] ;  /* 0x00028a0000047ab9 */ /* 0x000fe20000000a00 */
[----:B------:R-:W-:Y:S01]  /*1480*/  ULDC.64 UR8, c[0x0][0xa18] ;  /* 0x0002860000087ab9 */ /* 0x000fe20000000a00 */
[----:B------:R-:W-:Y:S01]  /*1490*/  ISETP.NE.U32.AND P1, PT, RZ, UR4, PT ;  /* 0x00000004ff007c0c */ /* 0x000fe2000bf25070 */
[----:B------:R-:W-:Y:S01]  /*14a0*/  ULDC.64 UR6, c[0x0][0xa08] ;  /* 0x0002820000067ab9 */ /* 0x000fe20000000a00 */
[----:B----4-:R-:W-:Y:S01]  /*14b0*/  IMAD.MOV.U32 R4, RZ, RZ, RZ ;  /* 0x000000ffff047224 */ /* 0x010fe200078e00ff */
[----:B------:R-:W-:Y:S01]  /*14c0*/  ISETP.NE.U32.AND P0, PT, RZ, UR6, PT ;  /* 0x00000006ff007c0c */ /* 0x000fe2000bf05070 */
[----:B-----5:R-:W-:Y:S01]  /*14d0*/  IMAD.MOV.U32 R28, RZ, RZ, RZ ;  /* 0x000000ffff1c7224 */ /* 0x020fe200078e00ff */
[----:B------:R-:W-:-:S02]  /*14e0*/  ISETP.NE.AND.EX P1, PT, RZ, UR5, PT, P1 ;  /* 0x00000005ff007c0c */ /* 0x000fc4000bf25310 */
[----:B------:R-:W-:Y:S02]  /*14f0*/  ISETP.NE.AND.EX P0, PT, RZ, UR7, PT, P0 ;  /* 0x00000007ff007c0c */ /* 0x000fe4000bf05300 */
[----:B--2---:R-:W-:Y:S01]  /*1500*/  SHF.R.S32.HI R234, RZ, 0x1f, R209 ;  /* 0x0000001fffea7819 */ /* 0x004fe200000114d1 */
[----:B------:R-:W-:-:S08]  /*1510*/  IMAD.SHL.U32 R210, R209, 0x4, RZ ;  /* 0x00000004d1d27824 */ /* 0x000fd000078e00ff */
[C---:B------:R-:W-:Y:S02]  /*1520*/  @P1 LEA R10, P2, R209.reuse, UR4, 0x2 ;  /* 0x00000004d10a1c11 */ /* 0x040fe4000f8410ff */
[C-C-:B------:R-:W-:Y:S02]  /*1530*/  SHF.L.U64.HI R211, R209.reuse, 0x2, R234.reuse ;  /* 0x00000002d1d37819 */ /* 0x140fe400000102ea */
[----:B------:R-:W-:Y:S02]  /*1540*/  @P1 LEA.HI.X R11, R209, UR5, R234, 0x2, P2 ;  /* 0x00000005d10b1c11 */ /* 0x000fe400090f14ea */
[----:B------:R-:W-:Y:S01]  /*1550*/  ISETP.NE.U32.AND P2, PT, RZ, UR8, PT ;  /* 0x00000008ff007c0c */ /* 0x000fe2000bf45070 */
[----:B------:R-:W-:Y:S01]  /*1560*/  ULDC UR4, c[0x0][0x288] ;  /* 0x0000a20000047ab9 */ /* 0x000fe20000000800 */
[----:B------:R-:W-:Y:S01]  /*1570*/  IADD3 R12, P3, R210, UR6, RZ ;  /* 0x00000006d20c7c10 */ /* 0x000fe2000ff7e0ff */
[----:B------:R0:W5:Y:S01]  /*1580*/  @P1 LDG.E R4, desc[UR42][R10.64] ;  /* 0x0000002a0a041981 */ /* 0x000162000c1e1900 */
[----:B------:R-:W-:Y:S01]  /*1590*/  ISETP.NE.AND.EX P2, PT, RZ, UR9, PT, P2 ;  /* 0x00000009ff007c0c */ /* 0x000fe2000bf45320 */
[----:B------:R-:W-:Y:S01]  /*15a0*/  IMAD.U32 R192, RZ, RZ, UR4 ;  /* 0x00000004ffc07e24 */ /* 0x000fe2000f8e00ff */
[----:B------:R-:W-:Y:S01]  /*15b0*/  IADD3.X R13, R211, UR7, RZ, P3, !PT ;  /* 0x00000007d30d7c10 */ /* 0x000fe20009ffe4ff */
[----:B------:R-:W-:-:S04]  /*15c0*/  ULDC.64 UR4, c[0x0][0x418] ;  /* 0x0001060000047ab9 */ /* 0x000fc80000000a00 */
[----:B------:R0:W5:Y:S06]  /*15d0*/  @P0 LDG.E R28, desc[UR42][R12.64] ;  /* 0x0000002a0c1c0981 */ /* 0x00016c000c1e1900 */
[----:B------:R-:W-:-:S04]  /*15e0*/  @P2 IADD3 R8, P1, R210, UR8, RZ ;  /* 0x00000008d2082c10 */ /* 0x000fc8000ff3e0ff */
[----:B------:R-:W-:-:S05]  /*15f0*/  @P2 IADD3.X R9, R211, UR9, RZ, P1, !PT ;  /* 0x00000009d3092c10 */ /* 0x000fca0008ffe4ff */
        /* <DEDUP_REMOVED lines=10> */
[----:B0--3--:R-:W-:Y:S06]  /*16a0*/  @P2 BRA `(.L_x_8801) ;  /* 0x0000000000242947 */ /* 0x009fec0003800000 */
        /* <DEDUP_REMOVED lines=9> */
.L_x_8801:
[----:B------:R-:W-:Y:S01]  /*1740*/  ULDC.64 UR4, c[0x0][0xa20] ;  /* 0x0002880000047ab9 */ /* 0x000fe20000000a00 */
[C---:B------:R-:W-:Y:S02]  /*1750*/  LOP3.LUT R3, R6.reuse, 0xff000000, RZ, 0xc0, !PT ;  /* 0xff00000006037812 */ /* 0x040fe400078ec0ff */
[----:B------:R-:W-:Y:S02]  /*1760*/  ISETP.NE.U32.AND P1, PT, RZ, UR4, PT ;  /* 0x00000004ff007c0c */ /* 0x000fe4000bf25070 */
[C---:B------:R-:W-:Y:S02]  /*1770*/  LOP3.LUT R0, R6.reuse, 0xff0000, RZ, 0xc0, !PT ;  /* 0x00ff000006007812 */ /* 0x040fe400078ec0ff */
[----:B------:R-:W-:Y:S02]  /*1780*/  ISETP.NE.AND.EX P1, PT, RZ, UR5, PT, P1 ;  /* 0x00000005ff007c0c */ /* 0x000fe4000bf25310 */
[----:B------:R-:W-:Y:S02]  /*1790*/  SHF.R.U32.HI R3, RZ, 0x8, R3 ;  /* 0x00000008ff037819 */ /* 0x000fe40000011603 */
[----:B------:R-:W-:-:S02]  /*17a0*/  LOP3.LUT R206, R6, 0xffff, RZ, 0xc0, !PT ;  /* 0x0000ffff06ce7812 */ /* 0x000fc400078ec0ff */
[----:B------:R-:W-:-:S07]  /*17b0*/  LEA.HI R208, R0, R3, RZ, 0x10 ;  /* 0x0000000300d07211 */ /* 0x000fce00078f80ff */
[----:B------:R-:W-:Y:S05]  /*17c0*/  @!P1 BRA `(.L_x_8802) ;  /* 0x0000000000109947 */ /* 0x000fea0003800000 */
[----:B------:R-:W-:-:S04]  /*17d0*/  IADD3 R6, P0, R210, UR4, RZ ;  /* 0x00000004d2067c10 */ /* 0x000fc8000ff1e0ff */
[----:B------:R-:W-:-:S05]  /*17e0*/  IADD3.X R7, R211, UR5, RZ, P0, !PT ;  /* 0x00000005d3077c10 */ /* 0x000fca00087fe4ff */
[----:B------:R0:W5:Y:S01]  /*17f0*/  LDG.E R27, desc[UR42][R6.64] ;  /* 0x0000002a061b7981 */ /* 0x000162000c1e1900 */
[----:B------:R-:W-:Y:S05]  /*1800*/  BRA `(.L_x_8803) ;  /* 0x0000000000107947 */ /* 0x000fea0003800000 */
.L_x_8802:
[----:B------:R-:W-:Y:S05]  /*1810*/  @!P0 BRA `(.L_x_8803) ;  /* 0x00000000000c8947 */ /* 0x000fea0003800000 */
[----:B------:R-:W2:Y:S04]  /*1820*/  LDG.E R0, desc[UR42][R12.64] ;  /* 0x0000002a0c007981 */ /* 0x000ea8000c1e1900 */
[----:B------:R-:W2:Y:S02]  /*1830*/  LDG.E R27, desc[UR42][R12.64+0x4] ;  /* 0x0000042a0c1b7981 */ /* 0x000ea4000c1e1900 */
[----:B--2---:R-:W-:-:S07]  /*1840*/  IMAD.IADD R27, R27, 0x1, -R0 ;  /* 0x000000011b1b7824 */ /* 0x004fce00078e0a00 */
.L_x_8803:
        /* <DEDUP_REMOVED lines=20> */
[----:B------:R-:W-:Y:S01]  /*1990*/  VIADD R5, R190, 0x7f ;  /* 0x0000007fbe057836 */ /* 0x000fe20000000000 */
[----:B------:R-:W-:-:S07]  /*19a0*/  SHF.R.U32.HI R208, RZ, 0x10, R208 ;  /* 0x00000010ffd07819 */ /* 0x000fce00000116d0 */
[----:B------:R-:W1:Y:S08]  /*19b0*/  @P1 LDC R10, c[0x0][0x44c] ;  /* 0x00011300ff0a1b82 */ /* 0x000e700000000800 */
[----:B0-----:R-:W0:Y:S01]  /*19c0*/  @P1 LDC R7, c[0x0][0x450] ;  /* 0x00011400ff071b82 */ /* 0x001e220000000800 */
[----:B--2---:R-:W-:Y:S02]  /*19d0*/  @P0 IMAD.IADD R24, R3, 0x1, -R0 ;  /* 0x0000000103180824 */ /* 0x004fe400078e0a00 */
[----:B-1----:R-:W-:-:S04]  /*19e0*/  @P1 IMAD.HI.U32 R0, R5, R10, RZ ;  /* 0x0000000a05001227 */ /* 0x002fc800078e00ff */
[----:B------:R-:W-:Y:S01]  /*19f0*/  IMAD.IADD R193, R11, 0x1, R24 ;  /* 0x000000010bc17824 */ /* 0x000fe200078e0218 */
[----:B0-----:R-:W-:-:S03]  /*1a00*/  @P1 SHF.R.U32.HI R5, RZ, R7, R0 ;  /* 0x00000007ff051219 */ /* 0x001fc60000011600 */
[C---:B------:R-:W-:Y:S01]  /*1a10*/  VIADD R0, R193.reuse, 0x7f ;  /* 0x0000007fc1007836 */ /* 0x040fe20000000000 */
[----:B------:R-:W-:-:S04]  /*1a20*/  IADD3 R126, R193, 0x80, -R192 ;  /* 0x00000080c17e7810 */ /* 0x000fc80007ffe8c0 */
[----:B------:R-:W-:Y:S01]  /*1a30*/  SHF.R.S32.HI R3, RZ, 0x1f, R0 ;  /* 0x0000001fff037819 */ /* 0x000fe20000011400 */
[----:B------:R-:W-:-:S03]  /*1a40*/  IMAD.IADD R5, R126, 0x1, R5 ;  /* 0x000000017e057824 */ /* 0x000fc600078e0205 */
[----:B------:R-:W-:Y:S01]  /*1a50*/  LEA.HI R3, R3, R0, RZ, 0x7 ;  /* 0x0000000003037211 */ /* 0x000fe200078f38ff */
[----:B------:R-:W-:Y:S01]  /*1a60*/  IMAD.MOV.U32 R0, RZ, RZ, RZ ;  /* 0x000000ffff007224 */ /* 0x000fe200078e00ff */
[----:B------:R-:W-:Y:S02]  /*1a70*/  SHF.R.S32.HI R4, RZ, 0x1f, R5 ;  /* 0x0000001fff047819 */ /* 0x000fe40000011405 */
[----:B------:R-:W-:Y:S02]  /*1a80*/  SHF.R.S32.HI R127, RZ, 0x7, R3 ;  /* 0x00000007ff7f7819 */ /* 0x000fe40000011403 */
[----:B------:R-:W-:-:S04]  /*1a90*/  LEA.HI R4, R4, R5, RZ, 0x7 ;  /* 0x0000000504047211 */ /* 0x000fc800078f38ff */
[----:B------:R-:W-:-:S04]  /*1aa0*/  SHF.R.S32.HI R4, RZ, 0x7, R4 ;  /* 0x00000007ff047819 */ /* 0x000fc80000011404 */
[----:B---3--:R-:W-:-:S04]  /*1ab0*/  VIMNMX R9, R127, R4, PT ;  /* 0x000000047f097248 */ /* 0x008fc80003fe0100 */
        /* <DEDUP_REMOVED lines=31> */
.L_x_8805:
[----:B------:R-:W-:Y:S05]  /*1cb0*/  BSYNC B0 ;  /* 0x0000000000007941 */ /* 0x000fea0003800000 */
.L_x_8804:
[----:B------:R-:W-:-:S05]  /*1cc0*/  IMAD R3, R217, R0, RZ ;  /* 0x00000000d9037224 */ /* 0x000fca00078e02ff */
        /* <DEDUP_REMOVED lines=35> */
.L_x_8808:
[----:B------:R-:W-:Y:S05]  /*1f00*/  BSYNC B6 ;  /* 0x0000000000067941 */ /* 0x000fea0003800000 */
.L_x_8807:
        /* <DEDUP_REMOVED lines=20> */
.L_x_8810:
[----:B------:R-:W-:Y:S05]  /*2050*/  BSYNC B6 ;  /* 0x0000000000067941 */ /* 0x000fea0003800000 */
.L_x_8809:
[----:B------:R-:W-:Y:S01]  /*2060*/  ULDC.64 UR4, c[0x0][0x9f8] ;  /* 0x00027e0000047ab9 */ /* 0x000fe20000000a00 */
[----:B------:R-:W-:Y:S01]  /*2070*/  IMAD.MOV.U32 R0, RZ, RZ, R209 ;  /* 0x000000ffff007224 */ /* 0x000fe200078e00d1 */
[----:B------:R-:W-:Y:S01]  /*2080*/  ISETP.NE.U32.AND P0, PT, RZ, UR4, PT ;  /* 0x00000004ff007c0c */ /* 0x000fe2000bf05070 */
[----:B------:R-:W2:Y:S01]  /*2090*/  LDL.LU R20, [R1+0x10] ;  /* 0x0000100001147983 */ /* 0x000ea20000300800 */
[----:B------:R-:W0:Y:S02]  /*20a0*/  LDC.64 R102, c[0x0][0x300] ;  /* 0x0000c000ff667b82 */ /* 0x000e240000000a00 */
[----:B------:R-:W-:Y:S01]  /*20b0*/  ISETP.NE.AND.EX P0, PT, RZ, UR5, PT, P0 ;  /* 0x00000005ff007c0c */ /* 0x000fe2000bf05300 */
[----:B------:R-:W1:Y:S01]  /*20c0*/  S2R R30, SR_TID.X ;  /* 0x00000000001e7919 */ /* 0x000e620000002100 */
[----:B------:R-:W-:-:S04]  /*20d0*/  IMAD.IADD R47, R28, 0x1, R27 ;  /* 0x000000011c2f7824 */ /* 0x000fc800078e021b */
[----:B------:R-:W3:Y:S07]  /*20e0*/  LDC R33, c[0x0][0x3f4] ;  /* 0x0000fd00ff217b82 */ /* 0x000eee0000000800 */
[----:B------:R-:W-:-:S04]  /*20f0*/  @P0 IADD3 R4, P1, R210, UR4, RZ ;  /* 0x00000004d2040c10 */ /* 0x000fc8000ff3e0ff */
[----:B------:R-:W-:Y:S01]  /*2100*/  @P0 IADD3.X R5, R211, UR5, RZ, P1, !PT ;  /* 0x00000005d3050c10 */ /* 0x000fe20008ffe4ff */
[----:B------:R-:W-:-:S04]  /*2110*/  ULDC.64 UR4, c[0x0][0xa08] ;  /* 0x0002820000047ab9 */ /* 0x000fc80000000a00 */
[----:B------:R4:W2:Y:S01]  /*2120*/  @P0 LDG.E R0, desc[UR42][R4.64] ;  /* 0x0000002a04000981 */ /* 0x0008a2000c1e1900 */
[----:B------:R-:W-:Y:S01]  /*2130*/  SHF.R.S32.HI R39, RZ, 0x1f, R47 ;  /* 0x0000001fff277819 */ /* 0x000fe2000001142f */
[-C--:B0-----:R-:W-:Y:S01]  /*2140*/  IMAD.WIDE.U32 R6, R47, R102.reuse, RZ ;  /* 0x000000662f067225 */ /* 0x081fe200078e00ff */
[----:B------:R-:W-:Y:S02]  /*2150*/  ISETP.NE.U32.AND P0, PT, RZ, UR4, PT ;  /* 0x00000004ff007c0c */ /* 0x000fe4000bf05070 */
[----:B------:R-:W-:Y:S01]  /*2160*/  SHF.R.U32.HI R32, RZ, 0x3, R196 ;  /* 0x00000003ff207819 */ /* 0x000fe200000116c4 */
[-C--:B------:R-:W-:Y:S01]  /*2170*/  IMAD R8, R39, R102.reuse, RZ ;  /* 0x0000006627087224 */ /* 0x080fe200078e02ff */
[----:B------:R-:W-:Y:S01]  /*2180*/  ISETP.NE.AND.EX P0, PT, RZ, UR5, PT, P0 ;  /* 0x00000005ff007c0c */ /* 0x000fe2000bf05300 */
[----:B------:R-:W-:Y:S01]  /*2190*/  ULDC.64 UR4, c[0x0][0x308] ;  /* 0x0000c20000047ab9 */ /* 0x000fe20000000a00 */
[----:B---3--:R-:W-:Y:S01]  /*21a0*/  ISETP.GE.AND P2, PT, R16, R33, PT ;  /* 0x000000211000720c */ /* 0x008fe20003f46270 */
[----:B------:R-:W-:Y:S01]  /*21b0*/  IMAD R3, R47, R103, R8 ;  /* 0x000000672f037224 */ /* 0x000fe200078e0208 */
[----:B-1----:R-:W-:Y:S01]  /*21c0*/  SHF.R.U32.HI R30, RZ, 0x7, R30 ;  /* 0x00000007ff1e7819 */ /* 0x002fe2000001161e */
[----:B------:R-:W-:Y:S01]  /*21d0*/  IMAD.SHL.U32 R34, R22, 0x40, RZ ;  /* 0x0000004016227824 */ /* 0x000fe200078e00ff */
[----:B------:R-:W-:Y:S01]  /*21e0*/  SHF.R.U32.HI R29, RZ, 0x3, R195 ;  /* 0x00000003ff1d7819 */ /* 0x000fe200000116c3 */
[----:B------:R-:W-:Y:S01]  /*21f0*/  IMAD.IADD R7, R7, 0x1, R3 ;  /* 0x0000000107077824 */ /* 0x000fe200078e0203 */
[----:B------:R-:W-:Y:S01]  /*2200*/  ISETP.NE.AND P6, PT, R30, 0x1, PT ;  /* 0x000000011e00780c */ /* 0x000fe20003fc5270 */
[----:B------:R-:W-:Y:S01]  /*2210*/  IMAD.SHL.U32 R92, R102, 0x20, RZ ;  /* 0x00000020665c7824 */ /* 0x000fe200078e00ff */
[----:B-----5:R-:W-:Y:S01]  /*2220*/  SHF.R.S32.HI R31, RZ, 0x1f, R111 ;  /* 0x0000001fff1f7819 */ /* 0x020fe2000001146f */
        /* <DEDUP_REMOVED lines=10> */
[----:B------:R-:W-:Y:S01]  /*22d0*/  VIADD R124, R30, 0x8 ;  /* 0x000000081e7c7836 */ /* 0x000fe20000000000 */
[C---:B------:R-:W-:Y:S01]  /*22e0*/  SHF.L.U64.HI R30, R102.reuse, 0x6, R103 ;  /* 0x00000006661e7819 */ /* 0x040fe20000010267 */
[----:B------:R-:W-:Y:S02]  /*22f0*/  IMAD.SHL.U32 R125, R102, 0x80, RZ ;  /* 0x00000080667d7824 */ /* 0x000fe400078e00ff */
[-C--:B0-----:R-:W-:Y:S01]  /*2300*/  IMAD.WIDE.U32 R96, R22, R6.reuse, R18 ;  /* 0x0000000616607225 */ /* 0x081fe200078e0012 */
[C-C-:B------:R-:W-:Y:S02]  /*2310*/  SHF.L.U64.HI R15, R6.reuse, 0x6, R7.reuse ;  /* 0x00000006060f7819 */ /* 0x140fe40000010207 */
[----:B------:R-:W-:Y:S01]  /*2320*/  SHF.L.U64.HI R14, R6, 0x7, R7 ;  /* 0x00000007060e7819 */ /* 0x000fe20000010207 */
[----:B------:R-:W-:-:S04]  /*2330*/  IMAD.WIDE.U32 R94, R22, R6, R16 ;  /* 0x00000006165e7225 */ /* 0x000fc800078e0010 */
[----:B------:R-:W-:Y:S02]  /*2340*/  IMAD R12, R31, R6, RZ ;  /* 0x000000061f0c7224 */ /* 0x000fe400078e02ff */
[C---:B------:R-:W-:Y:S02]  /*2350*/  IMAD.SHL.U32 R13, R6.reuse, 0x20, RZ ;  /* 0x00000020060d7824 */ /* 0x040fe400078e00ff */
        /* <DEDUP_REMOVED lines=10> */
[----:B------:R-:W-:-:S02]  /*2400*/  IMAD.WIDE.U32 R100, R99, UR4, R4 ;  /* 0x0000000463647c25 */ /* 0x000fc4000f8e0004 */
[----:B------:R-:W0:Y:S02]  /*2410*/  LDC.64 R4, c[0x0][0x408] ;  /* 0x00010200ff047b82 */ /* 0x000e240000000a00 */
[----:B------:R-:W-:Y:S01]  /*2420*/  IMAD R0, R3, UR4, RZ ;  /* 0x0000000403007c24 */ /* 0x000fe2000f8e02ff */
[----:B------:R-:W-:Y:S01]  /*2430*/  IADD3 R42, P4, R100, 0x40, RZ ;  /* 0x00000040642a7810 */ /* 0x000fe20007f9e0ff */
[----:B------:R-:W-:Y:S01]  /*2440*/  IMAD.X R47, R218, 0x1, R39, P0 ;  /* 0x00000001da2f7824 */ /* 0x000fe200000e0627 */
[----:B------:R-:W-:Y:S01]  /*2450*/  IADD3 R39, P0, R100, R44, RZ ;  /* 0x0000002c64277210 */ /* 0x000fe20007f1e0ff */
[----:B------:R-:W-:Y:S01]  /*2460*/  IMAD R41, R99, UR5, R0 ;  /* 0x0000000563297c24 */ /* 0x000fe2000f8e0200 */
[----:B------:R-:W-:Y:S05]  /*2470*/  @!P6 WARPSYNC.ALL ;  /* 0x000000000000e948 */ /* 0x000fea0003800000 */
[----:B------:R-:W-:Y:S01]  /*2480*/  ULDC.64 UR4, c[0x0][0x330] ;  /* 0x0000cc0000047ab9 */ /* 0x000fe20000000a00 */
[----:B------:R-:W-:Y:S01]  /*2490*/  IMAD.IADD R41, R101, 0x1, R41 ;  /* 0x0000000165297824 */ /* 0x000fe200078e0229 */
[----:B------:R-:W-:Y:S01]  /*24a0*/  @!P6 BAR.SYNC.DEFER_BLOCKING 0x9, 0x100 ;  /* 0x024400000000eb1d */ /* 0x000fe20000010000 */
[----:B------:R-:W-:Y:S01]  /*24b0*/  IMAD.WIDE.U32 R8, R206, UR4, R16 ;  /* 0x00000004ce087c25 */ /* 0x000fe2000f8e0010 */
[----:B------:R-:W-:-:S03]  /*24c0*/  IADD3 R43, P3, R39, 0x40, RZ ;  /* 0x00000040272b7810 */ /* 0x000fc60007f7e0ff */
[----:B------:R-:W-:Y:S01]  /*24d0*/  IMAD R9, R206, UR5, R9 ;  /* 0x00000005ce097c24 */ /* 0x000fe2000f8e0209 */
[----:B------:R-:W-:Y:S01]  /*24e0*/  ULDC.64 UR4, c[0x0][0x338] ;  /* 0x0000ce0000047ab9 */ /* 0x000fe20000000a00 */
[----:B------:R-:W-:Y:S02]  /*24f0*/  IMAD.X R107, RZ, RZ, R41, P4 ;  /* 0x000000ffff6b7224 */ /* 0x000fe400020e0629 */
[----:B------:R-:W-:Y:S01]  /*2500*/  IMAD R0, R3, UR4, RZ ;  /* 0x0000000403007c24 */ /* 0x000fe2000f8e02ff */
[----:B------:R-:W-:Y:S01]  /*2510*/  SEL R3, R33, RZ, P2 ;  /* 0x000000ff21037207 */ /* 0x000fe20001000000 */
[----:B0-----:R-:W-:-:S04]  /*2520*/  IMAD.WIDE.U32 R90, R22, R4, R18 ;  /* 0x00000004165a7225 */ /* 0x001fc800078e0012 */
[C---:B------:R-:W-:Y:S02]  /*2530*/  IMAD R109, R99.reuse, UR5, R0 ;  /* 0x00000005636d7c24 */ /* 0x040fe4000f8e0200 */
[----:B------:R-:W-:Y:S02]  /*2540*/  IMAD R0, R218, R6, RZ ;  /* 0x00000006da007224 */ /* 0x000fe400078e02ff */
[----:B------:R-:W-:Y:S01]  /*2550*/  IMAD.WIDE.U32 R98, R99, UR4, R8 ;  /* 0x0000000463627c25 */ /* 0x000fe2000f8e0008 */
[----:B------:R-:W-:Y:S02]  /*2560*/  ULDC UR4, c[0x0][0x2f4] ;  /* 0x0000bd0000047ab9 */ /* 0x000fe40000000800 */
[----:B------:R-:W-:Y:S01]  /*2570*/  ISETP.GE.AND P2, PT, R16, UR4, PT ;  /* 0x0000000410007c0c */ /* 0x000fe2000bf46270 */
[----:B------:R-:W-:Y:S02]  /*2580*/  IMAD R9, R22, R7, R0 ;  /* 0x0000000716097224 */ /* 0x000fe400078e0200 */
[----:B------:R-:W-:-:S02]  /*2590*/  IMAD R0, R218, R4, RZ ;  /* 0x00000004da007224 */ /* 0x000fc400078e02ff */
[----:B------:R-:W-:Y:S02]  /*25a0*/  IMAD.IADD R3, R16, 0x1, R3 ;  /* 0x0000000110037824 */ /* 0x000fe400078e0203 */
[C---:B------:R-:W-:Y:S02]  /*25b0*/  IMAD R11, R22.reuse, R5, R0 ;  /* 0x00000005160b7224 */ /* 0x040fe400078e0200 */
[----:B------:R-:W-:Y:S01]  /*25c0*/  IMAD.IADD R97, R97, 0x1, R9 ;  /* 0x0000000161617824 */ /* 0x000fe200078e0209 */
[----:B------:R-:W-:Y:S01]  /*25d0*/  SHF.R.S32.HI R0, RZ, 0x1f, R3 ;  /* 0x0000001fff007819 */ /* 0x000fe20000011403 */
[----:B------:R-:W-:Y:S02]  /*25e0*/  IMAD.IADD R95, R9, 0x1, R95 ;  /* 0x00000001095f7824 */ /* 0x000fe400078e025f */
[----:B------:R-:W-:Y:S01]  /*25f0*/  IMAD.WIDE.U32 R88, R22, R4, R16 ;  /* 0x0000000416587225 */ /* 0x000fe200078e0010 */
[CC--:B------:R-:W-:Y:S02]  /*2600*/  LEA.HI R8, R0.reuse, R3.reuse, RZ, 0x6 ;  /* 0x0000000300087211 */ /* 0x0c0fe400078f30ff */
[----:B------:R-:W-:Y:S01]  /*2610*/  LEA.HI R105, R0, R3, RZ, 0x3 ;  /* 0x0000000300697211 */ /* 0x000fe200078f18ff */
[----:B------:R-:W-:-:S02]  /*2620*/  IMAD.IADD R91, R91, 0x1, R11 ;  /* 0x000000015b5b7824 */ /* 0x000fc400078e020b */
[----:B------:R-:W-:Y:S01]  /*2630*/  IMAD.SHL.U32 R8, R8, 0x80, RZ ;  /* 0x0000008008087824 */ /* 0x000fe200078e00ff */
[----:B------:R-:W-:Y:S01]  /*2640*/  LOP3.LUT R0, R105, 0x38, RZ, 0xc0, !PT ;  /* 0x0000003869007812 */ /* 0x000fe200078ec0ff */
[----:B------:R-:W-:Y:S01]  /*2650*/  IMAD.IADD R89, R11, 0x1, R89 ;  /* 0x000000010b597824 */ /* 0x000fe200078e0259 */
[----:B------:R-:W-:Y:S01]  /*2660*/  LOP3.LUT R3, R196, 0x38, R105, 0xf8, !PT ;  /* 0x00000038c4037812 */ /* 0x000fe200078ef869 */
[-C--:B------:R-:W-:Y:S01]  /*2670*/  IMAD.WIDE.U32 R96, R111, R6.reuse, R96 ;  /* 0x000000066f607225 */ /* 0x080fe200078e0060 */
[--C-:B------:R-:W-:Y:S02]  /*2680*/  LOP3.LUT R9, R195, 0x38, R105.reuse, 0xf8, !PT ;  /* 0x00000038c3097812 */ /* 0x100fe400078ef869 */
[----:B------:R-:W-:Y:S01]  /*2690*/  LOP3.LUT R10, R194, 0x38, R105, 0xf8, !PT ;  /* 0x00000038c20a7812 */ /* 0x000fe200078ef869 */
[----:B------:R-:W-:Y:S01]  /*26a0*/  IMAD.WIDE.U32 R94, R111, R6, R94 ;  /* 0x000000066f5e7225 */ /* 0x000fe200078e005e */
[----:B------:R-:W-:Y:S02]  /*26b0*/  LOP3.LUT R0, R0, 0x1c0, R34, 0xf8, !PT ;  /* 0x000001c000007812 */ /* 0x000fe400078ef822 */
[----:B------:R-:W-:Y:S01]  /*26c0*/  LOP3.LUT R21, R8, 0xffffe000, RZ, 0xc0, !PT ;  /* 0xffffe00008157812 */ /* 0x000fe200078ec0ff */
[----:B------:R-:W-:Y:S01]  /*26d0*/  IMAD.SHL.U32 R11, R6, 0x80, RZ ;  /* 0x00000080060b7824 */ /* 0x000fe200078e00ff */
[----:B------:R-:W-:Y:S01]  /*26e0*/  LOP3.LUT R3, R3, R32, RZ, 0x3c, !PT ;  /* 0x0000002003037212 */ /* 0x000fe200078e3cff */
[----:B------:R-:W-:Y:S01]  /*26f0*/  IMAD.WIDE.U32 R90, R111, R4, R90 ;  /* 0x000000046f5a7225 */ /* 0x000fe200078e005a */
[----:B------:R-:W-:-:S02]  /*2700*/  LOP3.LUT R28, R9, R29, RZ, 0x3c, !PT ;  /* 0x0000001d091c7212 */ /* 0x000fc400078e3cff */
[----:B------:R-:W-:Y:S01]  /*2710*/  LOP3.LUT R10, R10, R20, RZ, 0x3c, !PT ;  /* 0x000000140a0a7212 */ /* 0x000fe200078e3cff */
[----:B------:R-:W-:Y:S01]  /*2720*/  IMAD.WIDE.U32 R88, R111, R4, R88 ;  /* 0x000000046f587225 */ /* 0x000fe200078e0058 */
[----:B------:R-:W-:Y:S02]  /*2730*/  LOP3.LUT R0, R0, R201, RZ, 0x3c, !PT ;  /* 0x000000c900007212 */ /* 0x000fe400078e3cff */
[-C--:B------:R-:W-:Y:S01]  /*2740*/  IADD3 R29, R3, R21.reuse, R200 ;  /* 0x00000015031d7210 */ /* 0x080fe20007ffe0c8 */
[----:B------:R-:W-:Y:S01]  /*2750*/  IMAD R3, R218, R102, RZ ;  /* 0x00000066da037224 */ /* 0x000fe200078e02ff */
[-C--:B------:R-:W-:Y:S01]  /*2760*/  IADD3 R28, R28, R21.reuse, R199 ;  /* 0x000000151c1c7210 */ /* 0x080fe20007ffe0c7 */
[----:B------:R-:W-:Y:S01]  /*2770*/  IMAD.IADD R36, R97, 0x1, R37 ;  /* 0x0000000161247824 */ /* 0x000fe200078e0225 */
[----:B------:R-:W-:Y:S01]  /*2780*/  IADD3 R27, R10, R21, R198 ;  /* 0x000000150a1b7210 */ /* 0x000fe20007ffe0c6 */
[----:B------:R-:W-:Y:S01]  /*2790*/  IMAD R35, R22, R103, R3 ;  /* 0x0000006716237224 */ /* 0x000fe200078e0203 */
[----:B------:R-:W-:Y:S01]  /*27a0*/  IADD3 R21, R0, R21, R202 ;  /* 0x0000001500157210 */ /* 0x000fe20007ffe0ca */
[----:B------:R-:W-:Y:S01]  /*27b0*/  IMAD R0, R31, R4, RZ ;  /* 0x000000041f007224 */ /* 0x000fe200078e02ff */
[----:B------:R-:W-:Y:S01]  /*27c0*/  SHF.L.U64.HI R20, R6, 0x5, R7 ;  /* 0x0000000506147819 */ /* 0x000fe20000010207 */
[C---:B------:R-:W-:Y:S01]  /*27d0*/  IMAD.SHL.U32 R7, R4.reuse, 0x20, RZ ;  /* 0x0000002004077824 */ /* 0x040fe200078e00ff */
[C-C-:B------:R-:W-:Y:S01]  /*27e0*/  SHF.L.U64.HI R10, R4.reuse, 0x5, R5.reuse ;  /* 0x00000005040a7819 */ /* 0x140fe20000010205 */
[----:B------:R-:W-:Y:S01]  /*27f0*/  IMAD R49, R111, R5, R0 ;  /* 0x000000056f317224 */ /* 0x000fe200078e0200 */
[C-C-:B------:R-:W-:Y:S01]  /*2800*/  SHF.L.U64.HI R9, R4.reuse, 0x6, R5.reuse ;  /* 0x0000000604097819 */ /* 0x140fe20000010205 */
[C---:B------:R-:W-:Y:S01]  /*2810*/  IMAD.SHL.U32 R6, R4.reuse, 0x40, RZ ;  /* 0x0000004004067824 */ /* 0x040fe200078e00ff */
[C---:B------:R-:W-:Y:S01]  /*2820*/  SHF.L.U64.HI R8, R4.reuse, 0x7, R5 ;  /* 0x0000000704087819 */ /* 0x040fe20000010205 */
[----:B------:R-:W-:Y:S01]  /*2830*/  IMAD.SHL.U32 R5, R4, 0x80, RZ ;  /* 0x0000008004057824 */ /* 0x000fe200078e00ff */
[----:B------:R-:W-:Y:S01]  /*2840*/  IADD3 R3, P1, R92, R128, RZ ;  /* 0x000000805c037210 */ /* 0x000fe20007f3e0ff */
[----:B------:R-:W-:Y:S01]  /*2850*/  IMAD.IADD R4, R35, 0x1, R129 ;  /* 0x0000000123047824 */ /* 0x000fe200078e0281 */
[----:B------:R-:W-:Y:S01]  /*2860*/  SHF.L.U64.HI R0, R102, 0x7, R103 ;  /* 0x0000000766007819 */ /* 0x000fe20000010267 */
[----:B------:R-:W-:Y:S01]  /*2870*/  IMAD.IADD R34, R45, 0x1, R35 ;  /* 0x000000012d227824 */ /* 0x000fe200078e0223 */
[----:B------:R-:W-:Y:S01]  /*2880*/  LOP3.LUT R40, R105, 0xfffffff8, RZ, 0xc0, !PT ;  /* 0xfffffff869287812 */ /* 0x000fe200078ec0ff */
[----:B------:R-:W-:Y:S01]  /*2890*/  IMAD.X R31, R4, 0x1, R93, P1 ;  /* 0x00000001041f7824 */ /* 0x000fe200008e065d */
[----:B------:R-:W-:Y:S01]  /*28a0*/  IADD3 R32, P1, R3, R92, RZ ;  /* 0x0000005c03207210 */ /* 0x000fe20007f3e0ff */
[----:B------:R-:W-:Y:S01]  /*28b0*/  IMAD.X R103, R34, 0x1, R41, P0 ;  /* 0x0000000122677824 */ /* 0x000fe200000e0629 */
[----:B------:R-:W-:Y:S01]  /*28c0*/  SHF.R.S32.HI R105, RZ, 0x3, R105 ;  /* 0x00000003ff697819 */ /* 0x000fe20000011469 */
[----:B------:R-:W-:Y:S01]  /*28d0*/  IMAD.SHL.U32 R33, R33, 0x2, RZ ;  /* 0x0000000221217824 */ /* 0x000fe200078e00ff */
[----:B------:R-:W-:Y:S01]  /*28e0*/  SHF.R.S32.HI R106, RZ, 0x1f, R40 ;  /* 0x0000001fff6a7819 */ /* 0x000fe20000011428 */
[----:B------:R-:W-:Y:S01]  /*28f0*/  IMAD.X R35, R31, 0x1, R93, P1 ;  /* 0x000000011f237824 */ /* 0x000fe200008e065d */
[----:B------:R-:W-:Y:S01]  /*2900*/  ISETP.GE.AND P1, PT, R187, UR4, PT ;  /* 0x00000004bb007c0c */ /* 0x000fe2000bf26270 */
[----:B------:R-:W-:-:S02]  /*2910*/  IMAD.IADD R37, R37, 0x1, R95 ;  /* 0x0000000125257824 */ /* 0x000fc400078e025f */
[----:B------:R-:W-:Y:S02]  /*2920*/  IMAD.IADD R38, R91, 0x1, R49 ;  /* 0x000000015b267824 */ /* 0x000fe400078e0231 */
[----:B------:R-:W-:Y:S02]  /*2930*/  IMAD.IADD R104, R49, 0x1, R89 ;  /* 0x0000000131687824 */ /* 0x000fe400078e0259 */
[----:B------:R-:W-:Y:S02]  /*2940*/  IMAD.X R108, RZ, RZ, R103, P3 ;  /* 0x000000ffff6c7224 */ /* 0x000fe400018e0667 */
[----:B------:R-:W-:-:S07]  /*2950*/  IMAD.IADD R109, R99, 0x1, R109 ;  /* 0x00000001636d7824 */ /* 0x000fce00078e026d */
.L_x_8896:
        /* <DEDUP_REMOVED lines=59> */
.L_x_8815:
[----:B------:R-:W-:Y:S05]  /*2d10*/  BSYNC B1 ;  /* 0x0000000000017941 */ /* 0x000fea0003800000 */
.L_x_8814:
        /* <DEDUP_REMOVED lines=42> */
.L_x_8817:
[----:B------:R-:W-:Y:S05]  /*2fc0*/  BSYNC B1 ;  /* 0x0000000000017941 */ /* 0x000fea0003800000 */
.L_x_8816:
        /* <DEDUP_REMOVED lines=48> */
.L_x_8819:
[----:B------:R-:W-:Y:S05]  /*32d0*/  BSYNC B1 ;  /* 0x0000000000017941 */ /* 0x000fea0003800000 */
.L_x_8818:
        /* <DEDUP_REMOVED lines=31> */
.L_x_8821:
[----:B------:R-:W-:Y:S05]  /*34d0*/  BSYNC B1 ;  /* 0x0000000000017941 */ /* 0x000fea0003800000 */
.L_x_8820:
        /* <DEDUP_REMOVED lines=36> */
.L_x_8822:
[----:B------:R-:W-:Y:S01]  /*3720*/  IMAD R110, R23, 0x8, R2 ;  /* 0x00000008176e7824 */ /* 0x000fe200078e0202 */
[----:B------:R-:W-:Y:S01]  /*3730*/  SHF.L.U32 R117, R188, 0x1f, RZ ;  /* 0x0000001fbc757819 */ /* 0x000fe200000006ff */
[----:B------:R-:W-:Y:S03]  /*3740*/  BSSY B1, `(.L_x_8823) ;  /* 0x0000003000017945 */ /* 0x000fe60003800000 */
[----:B------:R-:W0:Y:S02]  /*3750*/  SYNCS.PHASECHK.TRANS64.TRYWAIT P6, [R110+URZ+0x28890], R117 ;  /* 0x028890756e0075a7 */ /* 0x000e2400080c017f */
[----:B0-----:R-:W-:Y:S05]  /*3760*/  @!P6 BRA `(.L_x_8824) ;  /* 0x000001e400cce947 */ /* 0x001fea0003800000 */
.L_x_9180:
[----:B------:R-:W-:Y:S05]  /*3770*/  BSYNC B1 ;  /* 0x0000000000017941 */ /* 0x000fea0003800000 */
.L_x_8823:
        /* <DEDUP_REMOVED lines=16> */
[----:B--2---:R-:W-:Y:S01]  /*3880*/  IMAD.U32 R80, R49, 0x10000, RZ ;  /* 0x0001000031507824 */ /* 0x004fe200078e00ff */
[----:B------:R-:W-:Y:S02]  /*3890*/  PRMT R154, R154, 0x5410, R85 ;  /* 0x000054109a9a7816 */ /* 0x000fe40000000055 */
[----:B------:R-:W-:-:S02]  /*38a0*/  SHF.R.U32.HI R86, RZ, 0x10, R87 ;  /* 0x00000010ff567819 */ /* 0x000fc40000011657 */
[----:B------:R-:W-:Y:S02]  /*38b0*/  LOP3.LUT R156, R49, 0xffff0000, RZ, 0xc0, !PT ;  /* 0xffff0000319c7812 */ /* 0x000fe400078ec0ff */
[----:B------:R-:W-:Y:S02]  /*38c0*/  LOP3.LUT R85, R154, 0xffff0000, RZ, 0xc0, !PT ;  /* 0xffff00009a557812 */ /* 0x000fe400078ec0ff */
[C---:B------:R-:W-:Y:S01]  /*38d0*/  LOP3.LUT R87, R155.reuse, 0xffff0000, RZ, 0xc0, !PT ;  /* 0xffff00009b577812 */ /* 0x040fe200078ec0ff */
[----:B------:R-:W-:Y:S01]  /*38e0*/  IMAD.U32 R155, R155, 0x10000, RZ ;  /* 0x000100009b9b7824 */ /* 0x000fe200078e00ff */
[----:B------:R-:W-:Y:S01]  /*38f0*/  PRMT R151, R151, 0x5410, R86 ;  /* 0x0000541097977816 */ /* 0x000fe20000000056 */
[C---:B------:R-:W-:Y:S01]  /*3900*/  FMUL.FTZ R49, R156.reuse, R85 ;  /* 0x000000559c317220 */ /* 0x040fe20000410000 */
[----:B------:R-:W-:Y:S01]  /*3910*/  PRMT R153, R153, 0x5410, R84 ;  /* 0x0000541099997816 */ /* 0x000fe20000000054 */
[----:B------:R-:W-:Y:S01]  /*3920*/  FMUL.FTZ R156, R156, R87 ;  /* 0x000000579c9c7220 */ /* 0x000fe20000410000 */
[----:B------:R-:W-:-:S02]  /*3930*/  IMAD.U32 R84, R51, 0x10000, RZ ;  /* 0x0001000033547824 */ /* 0x000fc400078e00ff */
[C---:B------:R-:W-:Y:S01]  /*3940*/  FFMA.FTZ R49, R80.reuse, R87, -R49 ;  /* 0x0000005750317223 */ /* 0x040fe20000010831 */
[----:B------:R-:W-:Y:S01]  /*3950*/  FFMA.FTZ R156, R80, R85, R156 ;  /* 0x00000055509c7223 */ /* 0x000fe2000001009c */
        /* <DEDUP_REMOVED lines=11> */
[----:B------:R-:W-:Y:S01]  /*3a10*/  LOP3.LUT R50, R51, 0xffff0000, RZ, 0xc0, !PT ;  /* 0xffff000033327812 */ /* 0x000fe200078ec0ff */
[----:B------:R-:W-:-:S04]  /*3a20*/  IMAD.U32 R85, R154, 0x10000, RZ ;  /* 0x000100009a557824 */ /* 0x000fc800078e00ff */
        /* <DEDUP_REMOVED lines=8> */
[----:B------:R-:W-:Y:S01]  /*3ab0*/  FMUL.FTZ R84, R84, R155 ;  /* 0x0000009b54547220 */ /* 0x000fe20000410000 */
[----:B------:R-:W-:Y:S02]  /*3ac0*/  F2FP.BF16.F32.PACK_AB R50, R80, R157 ;  /* 0x0000009d5032723e */ /* 0x000fe400000010ff */
[C---:B------:R-:W-:Y:S01]  /*3ad0*/  FFMA.FTZ R87, R48.reuse, R155, -R87 ;  /* 0x0000009b30577223 */ /* 0x040fe20000010857 */
[----:B------:R-:W-:-:S05]  /*3ae0*/  FFMA.FTZ R84, R48, R85, R84 ;  /* 0x0000005530547223 */ /* 0x000fca0000010054 */
[----:B------:R-:W-:-:S07]  /*3af0*/  F2FP.BF16.F32.PACK_AB R48, R84, R87 ;  /* 0x000000575430723e */ /* 0x000fce00000010ff */
.L_x_8830:
[----:B------:R-:W-:Y:S05]  /*3b00*/  BSYNC B3 ;  /* 0x0000000000037941 */ /* 0x000fea0003800000 */
.L_x_8829:
[----:B------:R-:W-:Y:S02]  /*3b10*/  ULDC.64 UR4, c[0x0][0x2e8] ;  /* 0x0000ba0000047ab9 */ /* 0x000fe40000000a00 */
[----:B------:R-:W-:-:S04]  /*3b20*/  LEA R80, P3, R81, UR4, 0x1 ;  /* 0x0000000451507c11 */ /* 0x000fc8000f8608ff */
[----:B------:R-:W-:-:S05]  /*3b30*/  LEA.HI.X R81, R81, UR5, R152, 0x1, P3 ;  /* 0x0000000551517c11 */ /* 0x000fca00098f0c98 */
[----:B--2---:R1:W-:Y:S04]  /*3b40*/  STG.E.128 desc[UR42][R80.64], R48 ;  /* 0x0000003050007986 */ /* 0x0043e8000c101d2a */
.L_x_8828:
[----:B------:R-:W-:Y:S05]  /*3b50*/  BSYNC B2 ;  /* 0x0000000000027941 */ /* 0x000fea0003800000 */
.L_x_8827:
[----:B------:R-:W-:Y:S05]  /*3b60*/  @P1 BRA `(.L_x_8826) ;  /* 0x0000000000e01947 */ /* 0x000fea0003800000 */
[----:B-1----:R1:W2:Y:S01]  /*3b70*/  LDS.128 R48, [R112+0x1c400] ;  /* 0x01c4000070307984 */ /* 0x0022a20000000c00 */
        /* <DEDUP_REMOVED lines=12> */
[C---:B------:R-:W-:Y:S01]  /*3c40*/  LOP3.LUT R78, R144.reuse, 0xffff0000, RZ, 0xc0, !PT ;  /* 0xffff0000904e7812 */ /* 0x040fe200078ec0ff */
[----:B------:R-:W-:Y:S01]  /*3c50*/  IMAD.U32 R144, R144, 0x10000, RZ ;  /* 0x0001000090907824 */ /* 0x000fe200078e00ff */
[----:B------:R-:W-:Y:S01]  /*3c60*/  SHF.R.U32.HI R84, RZ, 0x10, R79 ;  /* 0x00000010ff547819 */ /* 0x000fe2000001164f */
[----:B------:R-:W-:Y:S01]  /*3c70*/  FMUL.FTZ R80, R81, R76 ;  /* 0x0000004c51507220 */ /* 0x000fe20000410000 */
[----:B------:R-:W-:Y:S01]  /*3c80*/  SHF.R.U32.HI R86, RZ, 0x10, R77 ;  /* 0x00000010ff567819 */ /* 0x000fe2000001164d */
[----:B------:R-:W-:-:S02]  /*3c90*/  IMAD.U32 R77, R49, 0x10000, RZ ;  /* 0x00010000314d7824 */ /* 0x000fc400078e00ff */
[----:B------:R-:W-:Y:S01]  /*3ca0*/  FMUL.FTZ R81, R81, R78 ;  /* 0x0000004e51517220 */ /* 0x000fe20000410000 */
[----:B------:R-:W-:Y:S01]  /*3cb0*/  PRMT R141, R141, 0x5410, R84 ;  /* 0x000054108d8d7816 */ /* 0x000fe20000000054 */
[----:B------:R-:W-:Y:S01]  /*3cc0*/  IMAD.U32 R79, R51, 0x10000, RZ ;  /* 0x00010000334f7824 */ /* 0x000fe200078e00ff */
[----:B------:R-:W-:Y:S01]  /*3cd0*/  PRMT R143, R143, 0x5410, R86 ;  /* 0x000054108f8f7816 */ /* 0x000fe20000000056 */
[C---:B------:R-:W-:Y:S01]  /*3ce0*/  FFMA.FTZ R76, R77.reuse, R76, R81 ;  /* 0x0000004c4d4c7223 */ /* 0x040fe20000010051 */
[----:B------:R-:W-:Y:S01]  /*3cf0*/  FFMA.FTZ R49, R77, R78, -R80 ;  /* 0x0000004e4d317223 */ /* 0x000fe20000010850 */
[C---:B------:R-:W-:Y:S01]  /*3d00*/  LOP3.LUT R81, R50.reuse, 0xffff0000, RZ, 0xc0, !PT ;  /* 0xffff000032517812 */ /* 0x040fe200078ec0ff */
[C---:B------:R-:W-:Y:S01]  /*3d10*/  IMAD.U32 R78, R141.reuse, 0x10000, RZ ;  /* 0x000100008d4e7824 */ /* 0x040fe200078e00ff */
[----:B------:R-:W-:Y:S01]  /*3d20*/  LOP3.LUT R141, R141, 0xffff0000, RZ, 0xc0, !PT ;  /* 0xffff00008d8d7812 */ /* 0x000fe200078ec0ff */
[C---:B------:R-:W-:Y:S01]  /*3d30*/  IMAD.U32 R80, R143.reuse, 0x10000, RZ ;  /* 0x000100008f507824 */ /* 0x040fe200078e00ff */
[----:B------:R-:W-:Y:S01]  /*3d40*/  LOP3.LUT R143, R143, 0xffff0000, RZ, 0xc0, !PT ;  /* 0xffff00008f8f7812 */ /* 0x000fe200078ec0ff */
[----:B------:R-:W-:Y:S01]  /*3d50*/  IMAD.U32 R77, R50, 0x10000, RZ ;  /* 0x00010000324d7824 */ /* 0x000fe200078e00ff */
[----:B------:R-:W-:Y:S01]  /*3d60*/  LOP3.LUT R50, R51, 0xffff0000, RZ, 0xc0, !PT ;  /* 0xffff000033327812 */ /* 0x000fe200078ec0ff */
[----:B------:R-:W-:Y:S01]  /*3d70*/  FMUL.FTZ R86, R81, R78 ;  /* 0x0000004e51567220 */ /* 0x000fe20000410000 */
[----:B------:R-:W-:-:S02]  /*3d80*/  IMAD.U32 R51, R48, 0x10000, RZ ;  /* 0x0001000030337824 */ /* 0x000fc400078e00ff */
[-C--:B------:R-:W-:Y:S01]  /*3d90*/  FMUL.FTZ R84, R81, R80.reuse ;  /* 0x0000005051547220 */ /* 0x080fe20000410000 */
[----:B------:R-:W-:Y:S01]  /*3da0*/  LOP3.LUT R48, R48, 0xffff0000, RZ, 0xc0, !PT ;  /* 0xffff000030307812 */ /* 0x000fe200078ec0ff */
[C---:B------:R-:W-:Y:S01]  /*3db0*/  FFMA.FTZ R80, R77.reuse, R80, -R86 ;  /* 0x000000504d507223 */ /* 0x040fe20000010856 */
[----:B------:R-:W-:Y:S01]  /*3dc0*/  F2FP.BF16.F32.PACK_AB R49, R76, R49 ;  /* 0x000000314c31723e */ /* 0x000fe200000010ff */
        /* <DEDUP_REMOVED lines=13> */
.L_x_8832:
[----:B------:R-:W-:Y:S05]  /*3ea0*/  BSYNC B2 ;  /* 0x0000000000027941 */ /* 0x000fea0003800000 */
.L_x_8831:
[----:B------:R-:W-:Y:S02]  /*3eb0*/  ULDC.64 UR4, c[0x0][0x2e8] ;  /* 0x0000ba0000047ab9 */ /* 0x000fe40000000a00 */
[----:B------:R-:W-:-:S04]  /*3ec0*/  LEA R76, P3, R149, UR4, 0x1 ;  /* 0x00000004954c7c11 */ /* 0x000fc8000f8608ff */
[----:B------:R-:W-:-:S05]  /*3ed0*/  LEA.HI.X R77, R149, UR5, R150, 0x1, P3 ;  /* 0x00000005954d7c11 */ /* 0x000fca00098f0c96 */
[----:B--2---:R2:W-:Y:S04]  /*3ee0*/  STG.E.128 desc[UR42][R76.64], R48 ;  /* 0x000000304c007986 */ /* 0x0045e8000c101d2a */
.L_x_8826:
[----:B------:R-:W-:Y:S05]  /*3ef0*/  BSYNC B1 ;  /* 0x0000000000017941 */ /* 0x000fea0003800000 */
.L_x_8825:
        /* <DEDUP_REMOVED lines=57> */
.L_x_8838:
[----:B------:R-:W-:Y:S05]  /*4290*/  BSYNC B3 ;  /* 0x0000000000037941 */ /* 0x000fea0003800000 */
.L_x_8837:
[----:B------:R-:W-:Y:S02]  /*42a0*/  ULDC.64 UR4, c[0x0][0x2e8] ;  /* 0x0000ba0000047ab9 */ /* 0x000fe40000000a00 */
[----:B------:R-:W-:-:S04]  /*42b0*/  LEA R72, P3, R78, UR4, 0x1 ;  /* 0x000000044e487c11 */ /* 0x000fc8000f8608ff */
[----:B------:R-:W-:-:S05]  /*42c0*/  LEA.HI.X R73, R78, UR5, R79, 0x1, P3 ;  /* 0x000000054e497c11 */ /* 0x000fca00098f0c4f */
[----:B--2---:R2:W-:Y:S04]  /*42d0*/  STG.E.128 desc[UR42][R72.64], R48 ;  /* 0x0000003048007986 */ /* 0x0045e8000c101d2a */
.L_x_8836:
[----:B------:R-:W-:Y:S05]  /*42e0*/  BSYNC B2 ;  /* 0x0000000000027941 */ /* 0x000fea0003800000 */
.L_x_8835:
[----:B------:R-:W-:Y:S05]  /*42f0*/  @P1 BRA `(.L_x_8834) ;  /* 0x0000000000e41947 */ /* 0x000fea0003800000 */
        /* <DEDUP_REMOVED lines=13> */
[----:B------:R-:W-:Y:S01]  /*43d0*/  PRMT R132, R132, 0x5410, R69 ;  /* 0x0000541084847816 */ /* 0x000fe20000000045 */
[C---:B------:R-:W-:Y:S01]  /*43e0*/  IMAD.U32 R69, R49.reuse, 0x10000, RZ ;  /* 0x0001000031457824 */ /* 0x040fe200078e00ff */
        /* <DEDUP_REMOVED lines=37> */
.L_x_8840:
[----:B------:R-:W-:Y:S05]  /*4640*/  BSYNC B2 ;  /* 0x0000000000027941 */ /* 0x000fea0003800000 */
.L_x_8839:
[----:B------:R-:W-:Y:S02]  /*4650*/  ULDC.64 UR4, c[0x0][0x2e8] ;  /* 0x0000ba0000047ab9 */ /* 0x000fe40000000a00 */
[----:B------:R-:W-:-:S04]  /*4660*/  LEA R68, P3, R77, UR4, 0x1 ;  /* 0x000000044d447c11 */ /* 0x000fc8000f8608ff */
[----:B------:R-:W-:-:S05]  /*4670*/  LEA.HI.X R69, R77, UR5, R76, 0x1, P3 ;  /* 0x000000054d457c11 */ /* 0x000fca00098f0c4c */
[----:B--2---:R3:W-:Y:S04]  /*4680*/  STG.E.128 desc[UR42][R68.64], R48 ;  /* 0x0000003044007986 */ /* 0x0047e8000c101d2a */
.L_x_8834:
[----:B------:R-:W-:Y:S05]  /*4690*/  BSYNC B1 ;  /* 0x0000000000017941 */ /* 0x000fea0003800000 */
.L_x_8833:
        /* <DEDUP_REMOVED lines=30> */
[C---:B------:R-:W-:Y:S01]  /*4880*/  LOP3.LUT R67, R51.reuse, 0xffff0000, RZ, 0xc0, !PT ;  /* 0xffff000033437812 */ /* 0x040fe200078ec0ff */
[----:B------:R-:W-:Y:S01]  /*4890*/  FMUL.FTZ R77, R64, R72 ;  /* 0x00000048404d7220 */ /* 0x000fe20000410000 */
[----:B------:R-:W-:-:S02]  /*48a0*/  IMAD.U32 R50, R51, 0x10000, RZ ;  /* 0x0001000033327824 */ /* 0x000fc400078e00ff */
[C---:B------:R-:W-:Y:S01]  /*48b0*/  FMUL.FTZ R64, R66.reuse, R75 ;  /* 0x0000004b42407220 */ /* 0x040fe20000410000 */
[----:B------:R-:W-:Y:S02]  /*48c0*/  IMAD.U32 R51, R49, 0x10000, RZ ;  /* 0x0001000031337824 */ /* 0x000fe400078e00ff */
[-C--:B------:R-:W-:Y:S01]  /*48d0*/  FMUL.FTZ R66, R66, R73.reuse ;  /* 0x0000004942427220 */ /* 0x080fe20000410000 */
[----:B------:R-:W-:Y:S01]  /*48e0*/  LOP3.LUT R163, R163, 0xffff0000, RZ, 0xc0, !PT ;  /* 0xffff0000a3a37812 */ /* 0x000fe200078ec0ff */
[C---:B------:R-:W-:Y:S01]  /*48f0*/  IMAD.U32 R49, R48.reuse, 0x10000, RZ ;  /* 0x0001000030317824 */ /* 0x040fe200078e00ff */
[----:B------:R-:W-:Y:S01]  /*4900*/  LOP3.LUT R161, R161, 0xffff0000, RZ, 0xc0, !PT ;  /* 0xffff0000a1a17812 */ /* 0x000fe200078ec0ff */
[----:B------:R-:W-:Y:S01]  /*4910*/  FFMA.FTZ R76, R51, R72, -R76 ;  /* 0x00000048334c7223 */ /* 0x000fe2000001084c */
[----:B------:R-:W-:Y:S01]  /*4920*/  LOP3.LUT R48, R48, 0xffff0000, RZ, 0xc0, !PT ;  /* 0xffff000030307812 */ /* 0x000fe200078ec0ff */
[C---:B------:R-:W-:Y:S01]  /*4930*/  FFMA.FTZ R73, R65.reuse, R73, -R64 ;  /* 0x0000004941497223 */ /* 0x040fe20000010840 */
[----:B------:R-:W-:Y:S01]  /*4940*/  FFMA.FTZ R66, R65, R75, R66 ;  /* 0x0000004b41427223 */ /* 0x000fe20000010042 */
[----:B------:R-:W-:-:S02]  /*4950*/  IMAD.U32 R160, R160, 0x10000, RZ ;  /* 0x00010000a0a07824 */ /* 0x000fc400078e00ff */
[C---:B------:R-:W-:Y:S01]  /*4960*/  FMUL.FTZ R65, R67.reuse, R163 ;  /* 0x000000a343417220 */ /* 0x040fe20000410000 */
        /* <DEDUP_REMOVED lines=11> */
[----:B------:R-:W-:Y:S01]  /*4a20*/  F2FP.BF16.F32.PACK_AB R50, R66, R73 ;  /* 0x000000494232723e */ /* 0x000fe200000010ff */
[----:B------:R-:W-:-:S07]  /*4a30*/  IMAD.MOV.U32 R51, RZ, RZ, R65 ;  /* 0x000000ffff337224 */ /* 0x000fce00078e0041 */
.L_x_8846:
[----:B------:R-:W-:Y:S05]  /*4a40*/  BSYNC B3 ;  /* 0x0000000000037941 */ /* 0x000fea0003800000 */
.L_x_8845:
[----:B------:R-:W-:Y:S02]  /*4a50*/  ULDC.64 UR4, c[0x0][0x2e8] ;  /* 0x0000ba0000047ab9 */ /* 0x000fe40000000a00 */
[----:B------:R-:W-:-:S04]  /*4a60*/  LEA R64, P3, R70, UR4, 0x1 ;  /* 0x0000000446407c11 */ /* 0x000fc8000f8608ff */
[----:B------:R-:W-:-:S05]  /*4a70*/  LEA.HI.X R65, R70, UR5, R71, 0x1, P3 ;  /* 0x0000000546417c11 */ /* 0x000fca00098f0c47 */
[----:B--2---:R3:W-:Y:S04]  /*4a80*/  STG.E.128 desc[UR42][R64.64], R48 ;  /* 0x0000003040007986 */ /* 0x0047e8000c101d2a */
.L_x_8844:
[----:B------:R-:W-:Y:S05]  /*4a90*/  BSYNC B2 ;  /* 0x0000000000027941 */ /* 0x000fea0003800000 */
.L_x_8843:
        /* <DEDUP_REMOVED lines=53> */
.L_x_8848:
[----:B------:R-:W-:Y:S05]  /*4df0*/  BSYNC B2 ;  /* 0x0000000000027941 */ /* 0x000fea0003800000 */
.L_x_8847:
[----:B------:R-:W-:Y:S02]  /*4e00*/  ULDC.64 UR4, c[0x0][0x2e8] ;  /* 0x0000ba0000047ab9 */ /* 0x000fe40000000a00 */
[----:B------:R-:W-:-:S04]  /*4e10*/  LEA R60, P3, R69, UR4, 0x1 ;  /* 0x00000004453c7c11 */ /* 0x000fc8000f8608ff */
[----:B------:R-:W-:-:S05]  /*4e20*/  LEA.HI.X R61, R69, UR5, R68, 0x1, P3 ;  /* 0x00000005453d7c11 */ /* 0x000fca00098f0c44 */
[----:B--2---:R4:W-:Y:S04]  /*4e30*/  STG.E.128 desc[UR42][R60.64], R48 ;  /* 0x000000303c007986 */ /* 0x0049e8000c101d2a */
.L_x_8842:
[----:B------:R-:W-:Y:S05]  /*4e40*/  BSYNC B1 ;  /* 0x0000000000017941 */ /* 0x000fea0003800000 */
.L_x_8841:
[----:B------:R-:W-:Y:S05]  /*4e50*/  @P5 BRA `(.L_x_8849) ;  /* 0x0000003800945947 */ /* 0x000fea0003800000 */
[----:B------:R-:W-:Y:S01]  /*4e60*/  IADD3 R119, P3, P4, R32, R118, R16 ;  /* 0x0000007620777210 */ /* 0x000fe20007c7e010 */
[----:B------:R-:W-:Y:S03]  /*4e70*/  BSSY B1, `(.L_x_8850) ;  /* 0x000003c000017945 */ /* 0x000fe60003800000 */
[----:B------:R-:W-:Y:S01]  /*4e80*/  IADD3.X R120, R35, R120, R17, P3, P4 ;  /* 0x0000007823787210 */ /* 0x000fe20001fe8411 */
[----:B------:R-:W-:Y:S08]  /*4e90*/  @P2 BRA `(.L_x_8851) ;  /* 0x0000000000e42947 */ /* 0x000ff00003800000 */
[----:B-1234-:R1:W2:Y:S01]  /*4ea0*/  LDS.128 R48, [R112+0x1b400] ;  /* 0x01b4000070307984 */ /* 0x01e2a20000000c00 */
[----:B------:R-:W-:Y:S01]  /*4eb0*/  ISETP.GE.AND P4, PT, R18, R121, PT ;  /* 0x000000791200720c */ /* 0x000fe20003f86270 */
[----:B------:R-:W-:Y:S01]  /*4ec0*/  BSSY B2, `(.L_x_8852) ;  /* 0x0000031000027945 */ /* 0x000fe20003800000 */
[----:B------:R-:W-:-:S11]  /*4ed0*/  IADD3 R64, P3, R119, R100, RZ ;  /* 0x0000006477407210 */ /* 0x000fd60007f7e0ff */
        /* <DEDUP_REMOVED lines=47> */
.L_x_8853:
[----:B------:R-:W-:Y:S05]  /*51d0*/  BSYNC B2 ;  /* 0x0000000000027941 */ /* 0x000fea0003800000 */
.L_x_8852:
[----:B------:R-:W-:Y:S01]  /*51e0*/  ULDC.64 UR4, c[0x0][0x2e8] ;  /* 0x0000ba0000047ab9 */ /* 0x000fe20000000a00 */
[----:B------:R-:W-:Y:S01]  /*51f0*/  IMAD.X R57, R120, 0x1, R41, P3 ;  /* 0x0000000178397824 */ /* 0x000fe200018e0629 */
[----:B------:R-:W-:-:S04]  /*5200*/  LEA R56, P3, R64, UR4, 0x1 ;  /* 0x0000000440387c11 */ /* 0x000fc8000f8608ff */
[----:B------:R-:W-:-:S05]  /*5210*/  LEA.HI.X R57, R64, UR5, R57, 0x1, P3 ;  /* 0x0000000540397c11 */ /* 0x000fca00098f0c39 */
[----:B--2---:R1:W-:Y:S04]  /*5220*/  STG.E.128 desc[UR42][R56.64], R48 ;  /* 0x0000003038007986 */ /* 0x0043e8000c101d2a */
.L_x_8851:
[----:B------:R-:W-:Y:S05]  /*5230*/  BSYNC B1 ;  /* 0x0000000000017941 */ /* 0x000fea0003800000 */
.L_x_8850:
        /* <DEDUP_REMOVED lines=52> */
.L_x_8855:
[----:B------:R-:W-:Y:S05]  /*5580*/  BSYNC B1 ;  /* 0x0000000000017941 */ /* 0x000fea0003800000 */
.L_x_8854:
[----:B------:R-:W-:Y:S01]  /*5590*/  ULDC.64 UR4, c[0x0][0x2e8] ;  /* 0x0000ba0000047ab9 */ /* 0x000fe20000000a00 */
[----:B------:R-:W-:Y:S01]  /*55a0*/  IMAD.X R120, R120, 0x1, R107, P3 ;  /* 0x0000000178787824 */ /* 0x000fe200018e066b */
[----:B------:R-:W-:-:S04]  /*55b0*/  LEA R52, P3, R119, UR4, 0x1 ;  /* 0x0000000477347c11 */ /* 0x000fc8000f8608ff */
[----:B------:R-:W-:-:S05]  /*55c0*/  LEA.HI.X R53, R119, UR5, R120, 0x1, P3 ;  /* 0x0000000577357c11 */ /* 0x000fca00098f0c78 */
[----:B--2---:R1:W-:Y:S01]  /*55d0*/  STG.E.128 desc[UR42][R52.64], R48 ;  /* 0x0000003034007986 */ /* 0x0043e2000c101d2a */
[----:B------:R-:W-:Y:S05]  /*55e0*/  BRA `(.L_x_8849) ;  /* 0x0000003000b07947 */ /* 0x000fea0003800000 */
.L_x_8813:
        /* <DEDUP_REMOVED lines=84> */
.L_x_8857:
[----:B------:R-:W-:Y:S05]  /*5b30*/  BSYNC B1 ;  /* 0x0000000000017941 */ /* 0x000fea0003800000 */
.L_x_8856:
        /* <DEDUP_REMOVED lines=68> */
.L_x_8858:
        /* <DEDUP_REMOVED lines=9> */
.L_x_9181:
[----:B------:R-:W-:Y:S05]  /*6010*/  BSYNC B1 ;  /* 0x0000000000017941 */ /* 0x000fea0003800000 */
.L_x_8859:
[----:B------:R-:W-:Y:S01]  /*6020*/  ISETP.GE.OR P4, PT, R22, R113, P2 ;  /* 0x000000711600720c */ /* 0x000fe20001786670 */
[----:B------:R-:W-:-:S12]  /*6030*/  BSSY B1, `(.L_x_8861) ;  /* 0x0000088000017945 */ /* 0x000fd80003800000 */
[----:B------:R-:W-:Y:S05]  /*6040*/  @P4 BRA `(.L_x_8862) ;  /* 0x0000000800184947 */ /* 0x000fea0003800000 */
[----:B------:R-:W3:Y:S01]  /*6050*/  LDL R80, [R1+0x10] ;  /* 0x0000100001507983 */ /* 0x000ee20000100800 */
[C---:B--2---:R-:W-:Y:S01]  /*6060*/  IMAD.WIDE.U32 R122, R22.reuse, R120, R118 ;  /* 0x00000078167a7225 */ /* 0x044fe200078e0076 */
[----:B------:R-:W-:Y:S03]  /*6070*/  BSSY B2, `(.L_x_8863) ;  /* 0x0000078000027945 */ /* 0x000fe60003800000 */
[----:B------:R-:W-:Y:S01]  /*6080*/  IMAD.SHL.U32 R83, R22, 0x40, RZ ;  /* 0x0000004016537824 */ /* 0x000fe200078e00ff */
        /* <DEDUP_REMOVED lines=15> */
[----:B------:R-:W-:Y:S01]  /*6180*/  LOP3.LUT R82, R82, 0x1c0, R83, 0xf8, !PT ;  /* 0x000001c052527812 */ /* 0x000fe200078ef853 */
[----:B------:R-:W-:-:S03]  /*6190*/  IMAD R83, R23, 0x4000, R21 ;  /* 0x0000400017537824 */ /* 0x000fc600078e0215 */
[----:B------:R-:W-:Y:S01]  /*61a0*/  LOP3.LUT R81, R80, 0x7fffe000, RZ, 0xc0, !PT ;  /* 0x7fffe00050517812 */ /* 0x000fe200078ec0ff */
[----:B------:R-:W-:Y:S01]  /*61b0*/  IMAD R80, R83, 0x2, R2 ;  /* 0x0000000253507824 */ /* 0x000fe200078e0202 */
[----:B------:R-:W-:-:S04]  /*61c0*/  LOP3.LUT R82, R82, R201, RZ, 0x3c, !PT ;  /* 0x000000c952527212 */ /* 0x000fc800078e3cff */
        /* <DEDUP_REMOVED lines=8> */
[----:B------:R-:W-:Y:S02]  /*6250*/  SHF.R.U32.HI R151, RZ, 0x10, R53 ;  /* 0x00000010ff977819 */ /* 0x000fe40000011635 */
[----:B------:R-:W-:Y:S02]  /*6260*/  SHF.R.U32.HI R149, RZ, 0x10, R49 ;  /* 0x00000010ff957819 */ /* 0x000fe40000011631 */
[--C-:B------:R-:W-:Y:S02]  /*6270*/  SHF.R.U64 R48, R50, 0x10, R51.reuse ;  /* 0x0000001032307819 */ /* 0x100fe40000001233 */
[----:B------:R-:W-:Y:S02]  /*6280*/  SHF.R.U32.HI R50, RZ, 0x10, R51 ;  /* 0x00000010ff327819 */ /* 0x000fe40000011633 */
[----:B------:R-:W-:-:S02]  /*6290*/  SHF.R.U64 R51, R52, 0x10, R53 ;  /* 0x0000001034337819 */ /* 0x000fc40000001235 */
[----:B------:R-:W-:Y:S02]  /*62a0*/  PRMT R52, R152, 0x5410, R151 ;  /* 0x0000541098347816 */ /* 0x000fe40000000097 */
[----:B------:R-:W-:Y:S01]  /*62b0*/  PRMT R53, R154, 0x5410, R149 ;  /* 0x000054109a357816 */ /* 0x000fe20000000095 */
[----:B-1----:R-:W-:Y:S01]  /*62c0*/  IMAD.U32 R149, R81, 0x10000, RZ ;  /* 0x0001000051957824 */ /* 0x002fe200078e00ff */
[--C-:B------:R-:W-:Y:S01]  /*62d0*/  SHF.R.U64 R49, R54, 0x10, R55.reuse ;  /* 0x0000001036317819 */ /* 0x100fe20000001237 */
[----:B------:R-:W-:Y:S01]  /*62e0*/  IMAD.U32 R54, R52, 0x10000, RZ ;  /* 0x0001000034367824 */ /* 0x000fe200078e00ff */
[----:B------:R-:W-:Y:S01]  /*62f0*/  SHF.R.U32.HI R55, RZ, 0x10, R55 ;  /* 0x00000010ff377819 */ /* 0x000fe20000011637 */
[----:B------:R-:W-:Y:S01]  /*6300*/  IMAD.U32 R152, R53, 0x10000, RZ ;  /* 0x0001000035987824 */ /* 0x000fe200078e00ff */
[----:B------:R-:W-:Y:S01]  /*6310*/  PRMT R51, R160, 0x5410, R51 ;  /* 0x00005410a0337816 */ /* 0x000fe20000000033 */
[C---:B------:R-:W-:Y:S01]  /*6320*/  FMUL.FTZ R154, R159.reuse, R54 ;  /* 0x000000369f9a7220 */ /* 0x040fe20000410000 */
[----:B------:R-:W-:Y:S01]  /*6330*/  PRMT R49, R158, 0x5410, R49 ;  /* 0x000054109e317816 */ /* 0x000fe20000000031 */
[-C--:B------:R-:W-:Y:S01]  /*6340*/  FMUL.FTZ R159, R159, R152.reuse ;  /* 0x000000989f9f7220 */ /* 0x080fe20000410000 */
[----:B------:R-:W-:Y:S01]  /*6350*/  PRMT R48, R132, 0x5432, R48 ;  /* 0x0000543284307816 */ /* 0x000fe20000000030 */
[----:B------:R-:W-:Y:S01]  /*6360*/  FFMA.FTZ R151, R149, R152, -R154 ;  /* 0x0000009895977223 */ /* 0x000fe2000001089a */
[----:B------:R-:W-:Y:S01]  /*6370*/  LOP3.LUT R152, R85, 0xffff0000, RZ, 0xc0, !PT ;  /* 0xffff000055987812 */ /* 0x000fe200078ec0ff */
[----:B------:R-:W-:Y:S01]  /*6380*/  FFMA.FTZ R149, R149, R54, R159 ;  /* 0x0000003695957223 */ /* 0x000fe2000001009f */
[----:B------:R-:W-:Y:S01]  /*6390*/  LOP3.LUT R159, R53, 0xffff0000, RZ, 0xc0, !PT ;  /* 0xffff0000359f7812 */ /* 0x000fe200078ec0ff */
[----:B------:R-:W-:Y:S01]  /*63a0*/  IMAD.U32 R85, R87, 0x10000, RZ ;  /* 0x0001000057557824 */ /* 0x000fe200078e00ff */
[----:B------:R-:W-:-:S02]  /*63b0*/  LOP3.LUT R53, R52, 0xffff0000, RZ, 0xc0, !PT ;  /* 0xffff000034357812 */ /* 0x000fc400078ec0ff */
[----:B------:R-:W-:-:S03]  /*63c0*/  LOP3.LUT R52, R81, 0xffff0000, RZ, 0xc0, !PT ;  /* 0xffff000051347812 */ /* 0x000fc600078ec0ff */
[C---:B------:R-:W-:Y:S01]  /*63d0*/  FMUL.FTZ R81, R152.reuse, R53 ;  /* 0x0000003598517220 */ /* 0x040fe20000410000 */
[----:B------:R-:W-:-:S03]  /*63e0*/  FMUL.FTZ R152, R152, R159 ;  /* 0x0000009f98987220 */ /* 0x000fc60000410000 */
[C---:B------:R-:W-:Y:S01]  /*63f0*/  FFMA.FTZ R54, R52.reuse, R159, -R81 ;  /* 0x0000009f34367223 */ /* 0x040fe20000010851 */
[----:B------:R-:W-:Y:S01]  /*6400*/  FFMA.FTZ R52, R52, R53, R152 ;  /* 0x0000003534347223 */ /* 0x000fe20000010098 */
[----:B------:R-:W-:Y:S02]  /*6410*/  PRMT R53, R133, 0x5432, R50 ;  /* 0x0000543285357816 */ /* 0x000fe40000000032 */
[----:B------:R-:W-:Y:S01]  /*6420*/  PRMT R50, R156, 0x5410, R55 ;  /* 0x000054109c327816 */ /* 0x000fe20000000037 */
[----:B------:R-:W-:Y:S01]  /*6430*/  IMAD.U32 R55, R83, 0x10000, RZ ;  /* 0x0001000053377824 */ /* 0x000fe200078e00ff */
[----:B------:R-:W-:Y:S01]  /*6440*/  PRMT R81, R134, 0x5432, R150 ;  /* 0x0000543286517816 */ /* 0x000fe20000000096 */
[C---:B------:R-:W-:Y:S01]  /*6450*/  IMAD.U32 R150, R53.reuse, 0x10000, RZ ;  /* 0x0001000035967824 */ /* 0x040fe200078e00ff */
[----:B------:R-:W-:Y:S01]  /*6460*/  LOP3.LUT R53, R53, 0xffff0000, RZ, 0xc0, !PT ;  /* 0xffff000035357812 */ /* 0x000fe200078ec0ff */
[----:B------:R-:W-:Y:S01]  /*6470*/  IMAD.U32 R152, R50, 0x10000, RZ ;  /* 0x0001000032987824 */ /* 0x000fe200078e00ff */
[----:B------:R-:W-:-:S03]  /*6480*/  F2FP.BF16.F32.PACK_AB R52, R52, R149 ;  /* 0x000000953434723e */ /* 0x000fc600000010ff */
[C---:B------:R-:W-:Y:S01]  /*6490*/  FMUL.FTZ R154, R85.reuse, R152 ;  /* 0x00000098559a7220 */ /* 0x040fe20000410000 */
[----:B------:R-:W-:-:S03]  /*64a0*/  FMUL.FTZ R85, R85, R150 ;  /* 0x0000009655557220 */ /* 0x000fc60000410000 */
[C---:B------:R-:W-:Y:S01]  /*64b0*/  FFMA.FTZ R150, R55.reuse, R150, -R154 ;  /* 0x0000009637967223 */ /* 0x040fe2000001089a */
[----:B------:R-:W-:Y:S01]  /*64c0*/  FFMA.FTZ R55, R55, R152, R85 ;  /* 0x0000009837377223 */ /* 0x000fe20000010055 */
[----:B------:R-:W-:Y:S01]  /*64d0*/  LOP3.LUT R85, R50, 0xffff0000, RZ, 0xc0, !PT ;  /* 0xffff000032557812 */ /* 0x000fe200078ec0ff */
[----:B------:R-:W-:Y:S01]  /*64e0*/  IMAD.U32 R154, R81, 0x10000, RZ ;  /* 0x00010000519a7824 */ /* 0x000fe200078e00ff */
        /* <DEDUP_REMOVED lines=10> */
[C---:B------:R-:W-:Y:S01]  /*6590*/  IMAD.U32 R83, R80.reuse, 0x10000, RZ ;  /* 0x0001000050537824 */ /* 0x040fe200078e00ff */
[----:B------:R-:W-:Y:S01]  /*65a0*/  LOP3.LUT R80, R80, 0xffff0000, RZ, 0xc0, !PT ;  /* 0xffff000050507812 */ /* 0x000fe200078ec0ff */
[C---:B------:R-:W-:Y:S01]  /*65b0*/  FMUL.FTZ R156, R85.reuse, R152 ;  /* 0x00000098559c7220 */ /* 0x040fe20000410000 */
[----:B------:R-:W-:Y:S01]  /*65c0*/  FMUL.FTZ R85, R85, R154 ;  /* 0x0000009a55557220 */ /* 0x000fe20000410000 */
[----:B------:R-:W-:-:S02]  /*65d0*/  F2FP.BF16.F32.PACK_AB R50, R50, R55 ;  /* 0x000000373232723e */ /* 0x000fc400000010ff */
[C---:B------:R-:W-:Y:S01]  /*65e0*/  FFMA.FTZ R156, R83.reuse, R154, -R156 ;  /* 0x0000009a539c7223 */ /* 0x040fe2000001089c */
[----:B------:R-:W-:Y:S01]  /*65f0*/  FFMA.FTZ R85, R83, R152, R85 ;  /* 0x0000009853557223 */ /* 0x000fe20000010055 */
[----:B------:R-:W-:Y:S01]  /*6600*/  LOP3.LUT R83, R51, 0xffff0000, RZ, 0xc0, !PT ;  /* 0xffff000033537812 */ /* 0x000fe200078ec0ff */
[----:B------:R-:W-:Y:S01]  /*6610*/  IMAD.U32 R152, R48, 0x10000, RZ ;  /* 0x0001000030987824 */ /* 0x000fe200078e00ff */
[----:B------:R-:W-:-:S03]  /*6620*/  LOP3.LUT R51, R81, 0xffff0000, RZ, 0xc0, !PT ;  /* 0xffff000051337812 */ /* 0x000fc600078ec0ff */
[C---:B------:R-:W-:Y:S02]  /*6630*/  FMUL.FTZ R81, R84.reuse, R83 ;  /* 0x0000005354517220 */ /* 0x040fe40000410000 */
[-C--:B------:R-:W-:Y:S02]  /*6640*/  FMUL.FTZ R84, R84, R51.reuse ;  /* 0x0000003354547220 */ /* 0x080fe40000410000 */
[----:B------:R-:W-:Y:S01]  /*6650*/  FFMA.FTZ R51, R80, R51, -R81 ;  /* 0x0000003350337223 */ /* 0x000fe20000010851 */
[----:B------:R-:W-:Y:S02]  /*6660*/  IMAD.U32 R81, R82, 0x10000, RZ ;  /* 0x0001000052517824 */ /* 0x000fe400078e00ff */
[----:B------:R-:W-:Y:S01]  /*6670*/  FFMA.FTZ R80, R80, R83, R84 ;  /* 0x0000005350507223 */ /* 0x000fe20000010054 */
[C---:B------:R-:W-:Y:S01]  /*6680*/  IMAD.U32 R83, R86.reuse, 0x10000, RZ ;  /* 0x0001000056537824 */ /* 0x040fe200078e00ff */
[----:B------:R-:W-:Y:S01]  /*6690*/  LOP3.LUT R86, R86, 0xffff0000, RZ, 0xc0, !PT ;  /* 0xffff000056567812 */ /* 0x000fe200078ec0ff */
[C---:B------:R-:W-:Y:S01]  /*66a0*/  IMAD.U32 R84, R49.reuse, 0x10000, RZ ;  /* 0x0001000031547824 */ /* 0x040fe200078e00ff */
[----:B------:R-:W-:-:S02]  /*66b0*/  LOP3.LUT R49, R49, 0xffff0000, RZ, 0xc0, !PT ;  /* 0xffff000031317812 */ /* 0x000fc400078ec0ff */
[----:B------:R-:W-:Y:S01]  /*66c0*/  LOP3.LUT R82, R82, 0xffff0000, RZ, 0xc0, !PT ;  /* 0xffff000052527812 */ /* 0x000fe200078ec0ff */
[C---:B------:R-:W-:Y:S01]  /*66d0*/  FMUL.FTZ R154, R83.reuse, R84 ;  /* 0x00000054539a7220 */ /* 0x040fe20000410000 */
[----:B------:R-:W-:Y:S01]  /*66e0*/  FMUL.FTZ R83, R83, R152 ;  /* 0x0000009853537220 */ /* 0x000fe20000410000 */
[----:B------:R-:W-:Y:S01]  /*66f0*/  FMUL.FTZ R87, R86, R49 ;  /* 0x0000003156577220 */ /* 0x000fe20000410000 */
[----:B------:R-:W-:Y:S01]  /*6700*/  F2FP.BF16.F32.PACK_AB R156, R51, R156 ;  /* 0x0000009c339c723e */ /* 0x000fe200000010ff */
[C---:B------:R-:W-:Y:S01]  /*6710*/  FFMA.FTZ R154, R81.reuse, R152, -R154 ;  /* 0x00000098519a7223 */ /* 0x040fe2000001089a */
[----:B------:R-:W-:Y:S01]  /*6720*/  FFMA.FTZ R83, R81, R84, R83 ;  /* 0x0000005451537223 */ /* 0x000fe20000010053 */
[----:B------:R-:W-:Y:S02]  /*6730*/  LOP3.LUT R81, R48, 0xffff0000, RZ, 0xc0, !PT ;  /* 0xffff000030517812 */ /* 0x000fe400078ec0ff */
[----:B------:R-:W-:Y:S01]  /*6740*/  F2FP.BF16.F32.PACK_AB R84, R80, R85 ;  /* 0x000000555054723e */ /* 0x000fe200000010ff */
[----:B------:R-:W-:-:S02]  /*6750*/  IMAD.MOV.U32 R80, RZ, RZ, R156 ;  /* 0x000000ffff507224 */ /* 0x000fc400078e009c */
[-C--:B------:R-:W-:Y:S01]  /*6760*/  FMUL.FTZ R86, R86, R81.reuse ;  /* 0x0000005156567220 */ /* 0x080fe20000410000 */
[----:B------:R-:W-:Y:S01]  /*6770*/  FFMA.FTZ R87, R82, R81, -R87 ;  /* 0x0000005152577223 */ /* 0x000fe20000010857 */
[----:B------:R-:W-:Y:S01]  /*6780*/  F2FP.BF16.F32.PACK_AB R81, R54, R151 ;  /* 0x000000973651723e */ /* 0x000fe200000010ff */
[----:B------:R-:W-:Y:S02]  /*6790*/  IMAD.MOV.U32 R85, RZ, RZ, R52 ;  /* 0x000000ffff557224 */ /* 0x000fe400078e0034 */
[----:B------:R-:W-:Y:S01]  /*67a0*/  FFMA.FTZ R86, R82, R49, R86 ;  /* 0x0000003152567223 */ /* 0x000fe20000010056 */
[----:B------:R-:W-:Y:S01]  /*67b0*/  F2FP.BF16.F32.PACK_AB R82, R87, R154 ;  /* 0x0000009a5752723e */ /* 0x000fe200000010ff */
[----:B------:R-:W-:-:S03]  /*67c0*/  IMAD.MOV.U32 R87, RZ, RZ, R50 ;  /* 0x000000ffff577224 */ /* 0x000fc600078e0032 */
[----:B------:R-:W-:Y:S01]  /*67d0*/  F2FP.BF16.F32.PACK_AB R86, R86, R83 ;  /* 0x000000535656723e */ /* 0x000fe200000010ff */
[----:B------:R-:W-:-:S07]  /*67e0*/  IMAD.MOV.U32 R83, RZ, RZ, R53 ;  /* 0x000000ffff537224 */ /* 0x000fce00078e0035 */
.L_x_8864:
[----:B------:R-:W-:Y:S05]  /*67f0*/  BSYNC B2 ;  /* 0x0000000000027941 */ /* 0x000fea0003800000 */
.L_x_8863:
        /* <DEDUP_REMOVED lines=11> */
.L_x_8862:
[----:B------:R-:W-:Y:S05]  /*68b0*/  BSYNC B1 ;  /* 0x0000000000017941 */ /* 0x000fea0003800000 */
.L_x_8861:
[----:B------:R-:W-:Y:S01]  /*68c0*/  ISETP.GE.OR P4, PT, R214, R113, P2 ;  /* 0x00000071d600720c */ /* 0x000fe20001786670 */
[----:B------:R-:W-:-:S12]  /*68d0*/  BSSY B1, `(.L_x_8865) ;  /* 0x0000087000017945 */ /* 0x000fd80003800000 */
[----:B------:R-:W-:Y:S05]  /*68e0*/  @P4 BRA `(.L_x_8866) ;  /* 0x0000000800144947 */ /* 0x000fea0003800000 */
[----:B-1----:R-:W3:Y:S01]  /*68f0*/  LDL R48, [R1+0x10] ;  /* 0x0000100001307983 */ /* 0x002ee20000100800 */
[----:B--2---:R-:W-:Y:S01]  /*6900*/  IMAD.WIDE.U32 R80, R214, R120, R118 ;  /* 0x00000078d6507225 */ /* 0x004fe200078e0076 */
[----:B------:R-:W-:Y:S01]  /*6910*/  SHF.R.U32.HI R51, RZ, 0x3, R196 ;  /* 0x00000003ff337819 */ /* 0x000fe200000116c4 */
[----:B------:R-:W-:Y:S01]  /*6920*/  BSSY B2, `(.L_x_8867) ;  /* 0x0000076000027945 */ /* 0x000fe20003800000 */
        /* <DEDUP_REMOVED lines=27> */
[----:B------:R-:W-:Y:S01]  /*6ae0*/  SHF.R.U32.HI R123, RZ, 0x10, R57 ;  /* 0x00000010ff7b7819 */ /* 0x000fe20000011639 */
[----:B-1----:R-:W-:Y:S01]  /*6af0*/  IMAD.U32 R86, R49, 0x10000, RZ ;  /* 0x0001000031567824 */ /* 0x002fe200078e00ff */
        /* <DEDUP_REMOVED lines=8> */
[----:B------:R-:W-:Y:S01]  /*6b80*/  LOP3.LUT R49, R49, 0xffff0000, RZ, 0xc0, !PT ;  /* 0xffff000031317812 */ /* 0x000fe200078ec0ff */
[-C--:B------:R-:W-:Y:S01]  /*6b90*/  FMUL.FTZ R146, R122, R123.reuse ;  /* 0x0000007b7a927220 */ /* 0x080fe20000410000 */
[----:B------:R-:W-:Y:S01]  /*6ba0*/  SHF.R.U64 R60, R60, 0x10, R61 ;  /* 0x000000103c3c7819 */ /* 0x000fe2000000123d */
[C---:B------:R-:W-:Y:S01]  /*6bb0*/  FFMA.FTZ R122, R86.reuse, R123, -R145 ;  /* 0x0000007b567a7223 */ /* 0x040fe20000010891 */
[----:B------:R-:W-:Y:S01]  /*6bc0*/  SHF.R.U32.HI R123, RZ, 0x10, R59 ;  /* 0x00000010ff7b7819 */ /* 0x000fe2000001163b */
[----:B------:R-:W-:Y:S01]  /*6bd0*/  FFMA.FTZ R86, R86, R87, R146 ;  /* 0x0000005756567223 */ /* 0x000fe20000010092 */
[C---:B------:R-:W-:Y:S01]  /*6be0*/  FMUL.FTZ R146, R53.reuse, R168 ;  /* 0x000000a835927220 */ /* 0x040fe20000410000 */
[----:B------:R-:W-:Y:S01]  /*6bf0*/  FMUL.FTZ R87, R53, R164 ;  /* 0x000000a435577220 */ /* 0x000fe20000410000 */
[----:B------:R-:W-:Y:S01]  /*6c00*/  PRMT R162, R162, 0x5410, R123 ;  /* 0x00005410a2a27816 */ /* 0x000fe2000000007b */
[----:B------:R-:W-:-:S02]  /*6c10*/  IMAD.U32 R123, R55, 0x10000, RZ ;  /* 0x00010000377b7824 */ /* 0x000fc400078e00ff */
[C---:B------:R-:W-:Y:S01]  /*6c20*/  FFMA.FTZ R53, R49.reuse, R164, -R146 ;  /* 0x000000a431357223 */ /* 0x040fe20000010892 */
[----:B------:R-:W-:Y:S01]  /*6c30*/  FFMA.FTZ R49, R49, R168, R87 ;  /* 0x000000a831317223 */ /* 0x000fe20000010057 */
[----:B------:R-:W-:Y:S01]  /*6c40*/  SHF.R.U32.HI R87, RZ, 0x10, R63 ;  /* 0x00000010ff577819 */ /* 0x000fe2000001163f */
[C---:B------:R-:W-:Y:S01]  /*6c50*/  IMAD.U32 R148, R162.reuse, 0x10000, RZ ;  /* 0x00010000a2947824 */ /* 0x040fe200078e00ff */
[----:B------:R-:W-:Y:S02]  /*6c60*/  LOP3.LUT R61, R162, 0xffff0000, RZ, 0xc0, !PT ;  /* 0xffff0000a23d7812 */ /* 0x000fe400078ec0ff */
[----:B------:R-:W-:Y:S01]  /*6c70*/  PRMT R166, R166, 0x5410, R87 ;  /* 0x00005410a6a67816 */ /* 0x000fe20000000057 */
[----:B------:R-:W-:Y:S01]  /*6c80*/  IMAD.U32 R87, R51, 0x10000, RZ ;  /* 0x0001000033577824 */ /* 0x000fe200078e00ff */
[----:B------:R-:W-:Y:S02]  /*6c90*/  PRMT R167, R167, 0x5410, R60 ;  /* 0x00005410a7a77816 */ /* 0x000fe4000000003c */
[----:B------:R-:W-:Y:S01]  /*6ca0*/  SHF.R.U64 R62, R62, 0x10, R63 ;  /* 0x000000103e3e7819 */ /* 0x000fe2000000123f */
[----:B------:R-:W-:Y:S01]  /*6cb0*/  IMAD.U32 R146, R166, 0x10000, RZ ;  /* 0x00010000a6927824 */ /* 0x000fe200078e00ff */
[----:B------:R-:W-:Y:S01]  /*6cc0*/  SHF.R.U64 R58, R58, 0x10, R59 ;  /* 0x000000103a3a7819 */ /* 0x000fe2000000123b */
[C---:B------:R-:W-:Y:S01]  /*6cd0*/  IMAD.U32 R60, R167.reuse, 0x10000, RZ ;  /* 0x00010000a73c7824 */ /* 0x040fe200078e00ff */
[----:B------:R-:W-:Y:S01]  /*6ce0*/  LOP3.LUT R167, R167, 0xffff0000, RZ, 0xc0, !PT ;  /* 0xffff0000a7a77812 */ /* 0x000fe200078ec0ff */
[C---:B------:R-:W-:Y:S01]  /*6cf0*/  FMUL.FTZ R150, R123.reuse, R146 ;  /* 0x000000927b967220 */ /* 0x040fe20000410000 */
[----:B------:R-:W-:Y:S01]  /*6d00*/  FMUL.FTZ R123, R123, R148 ;  /* 0x000000947b7b7220 */ /* 0x000fe20000410000 */
[----:B------:R-:W-:-:S02]  /*6d10*/  PRMT R165, R165, 0x5410, R62 ;  /* 0x00005410a5a57816 */ /* 0x000fc4000000003e */
[C---:B------:R-:W-:Y:S01]  /*6d20*/  FFMA.FTZ R150, R87.reuse, R148, -R150 ;  /* 0x0000009457967223 */ /* 0x040fe20000010896 */
[----:B------:R-:W-:Y:S01]  /*6d30*/  FFMA.FTZ R123, R87, R146, R123 ;  /* 0x00000092577b7223 */ /* 0x000fe2000001007b */
[----:B------:R-:W-:Y:S02]  /*6d40*/  SHF.R.U64 R146, R56, 0x10, R57 ;  /* 0x0000001038927819 */ /* 0x000fe40000001239 */
[----:B------:R-:W-:Y:S02]  /*6d50*/  LOP3.LUT R57, R166, 0xffff0000, RZ, 0xc0, !PT ;  /* 0xffff0000a6397812 */ /* 0x000fe400078ec0ff */
[----:B------:R-:W-:Y:S01]  /*6d60*/  LOP3.LUT R148, R55, 0xffff0000, RZ, 0xc0, !PT ;  /* 0xffff000037947812 */ /* 0x000fe200078ec0ff */
[----:B------:R-:W-:Y:S01]  /*6d70*/  IMAD.U32 R55, R48, 0x10000, RZ ;  /* 0x0001000030377824 */ /* 0x000fe200078e00ff */
[----:B------:R-:W-:Y:S02]  /*6d80*/  LOP3.LUT R56, R51, 0xffff0000, RZ, 0xc0, !PT ;  /* 0xffff000033387812 */ /* 0x000fe400078ec0ff */
[----:B------:R-:W-:Y:S01]  /*6d90*/  PRMT R163, R163, 0x5410, R146 ;  /* 0x00005410a3a37816 */ /* 0x000fe20000000092 */
[C---:B------:R-:W-:Y:S01]  /*6da0*/  FMUL.FTZ R51, R148.reuse, R57 ;  /* 0x0000003994337220 */ /* 0x040fe20000410000 */
[----:B------:R-:W-:Y:S01]  /*6db0*/  FMUL.FTZ R148, R148, R61 ;  /* 0x0000003d94947220 */ /* 0x000fe20000410000 */
[----:B------:R-:W-:-:S02]  /*6dc0*/  PRMT R161, R161, 0x5410, R58 ;  /* 0x00005410a1a17816 */ /* 0x000fc4000000003a */
[C---:B------:R-:W-:Y:S01]  /*6dd0*/  FFMA.FTZ R51, R56.reuse, R61, -R51 ;  /* 0x0000003d38337223 */ /* 0x040fe20000010833 */
[----:B------:R-:W-:Y:S01]  /*6de0*/  FFMA.FTZ R56, R56, R57, R148 ;  /* 0x0000003938387223 */ /* 0x000fe20000010094 */
[----:B------:R-:W-:Y:S01]  /*6df0*/  IMAD.U32 R57, R52, 0x10000, RZ ;  /* 0x0001000034397824 */ /* 0x000fe200078e00ff */
[----:B------:R-:W-:Y:S01]  /*6e00*/  LOP3.LUT R59, R48, 0xffff0000, RZ, 0xc0, !PT ;  /* 0xffff0000303b7812 */ /* 0x000fe200078ec0ff */
[C---:B------:R-:W-:Y:S01]  /*6e10*/  IMAD.U32 R146, R163.reuse, 0x10000, RZ ;  /* 0x00010000a3927824 */ /* 0x040fe200078e00ff */
[----:B------:R-:W-:Y:S01]  /*6e20*/  LOP3.LUT R163, R163, 0xffff0000, RZ, 0xc0, !PT ;  /* 0xffff0000a3a37812 */ /* 0x000fe200078ec0ff */
[C---:B------:R-:W-:Y:S01]  /*6e30*/  FMUL.FTZ R148, R57.reuse, R60 ;  /* 0x0000003c39947220 */ /* 0x040fe20000410000 */
[C---:B------:R-:W-:Y:S02]  /*6e40*/  IMAD.U32 R48, R50.reuse, 0x10000, RZ ;  /* 0x0001000032307824 */ /* 0x040fe400078e00ff */
[-C--:B------:R-:W-:Y:S01]  /*6e50*/  FMUL.FTZ R61, R57, R146.reuse ;  /* 0x00000092393d7220 */ /* 0x080fe20000410000 */
[----:B------:R-:W-:Y:S01]  /*6e60*/  LOP3.LUT R50, R50, 0xffff0000, RZ, 0xc0, !PT ;  /* 0xffff000032327812 */ /* 0x000fe200078ec0ff */
[----:B------:R-:W-:Y:S01]  /*6e70*/  FFMA.FTZ R57, R55, R146, -R148 ;  /* 0x0000009237397223 */ /* 0x000fe20000010894 */
[----:B------:R-:W-:Y:S01]  /*6e80*/  F2FP.BF16.F32.PACK_AB R53, R53, R122 ;  /* 0x0000007a3535723e */ /* 0x000fe200000010ff */
[----:B------:R-:W-:Y:S01]  /*6e90*/  FFMA.FTZ R55, R55, R60, R61 ;  /* 0x0000003c37377223 */ /* 0x000fe2000001003d */
        /* <DEDUP_REMOVED lines=8> */
[----:B------:R-:W-:Y:S01]  /*6f20*/  F2FP.BF16.F32.PACK_AB R86, R49, R86 ;  /* 0x000000563156723e */ /* 0x000fe200000010ff */
[C---:B------:R-:W-:Y:S01]  /*6f30*/  FFMA.FTZ R58, R59.reuse, R163, -R58 ;  /* 0x000000a33b3a7223 */ /* 0x040fe2000001083a */
[----:B------:R-:W-:Y:S01]  /*6f40*/  FFMA.FTZ R60, R59, R167, R60 ;  /* 0x000000a73b3c7223 */ /* 0x000fe2000001003c */
[C---:B------:R-:W-:Y:S01]  /*6f50*/  IMAD.U32 R59, R161.reuse, 0x10000, RZ ;  /* 0x00010000a13b7824 */ /* 0x040fe200078e00ff */
[----:B------:R-:W-:Y:S01]  /*6f60*/  LOP3.LUT R161, R161, 0xffff0000, RZ, 0xc0, !PT ;  /* 0xffff0000a1a17812 */ /* 0x000fe200078ec0ff */
[----:B------:R-:W-:Y:S01]  /*6f70*/  IMAD.MOV.U32 R49, RZ, RZ, R53 ;  /* 0x000000ffff317224 */ /* 0x000fe200078e0035 */
[----:B------:R-:W-:Y:S01]  /*6f80*/  F2FP.BF16.F32.PACK_AB R56, R56, R123 ;  /* 0x0000007b3838723e */ /* 0x000fe200000010ff */
[-C--:B------:R-:W-:Y:S01]  /*6f90*/  FMUL.FTZ R62, R52, R59.reuse ;  /* 0x0000003b343e7220 */ /* 0x080fe20000410000 */
[----:B------:R-:W-:Y:S01]  /*6fa0*/  FFMA.FTZ R52, R48, R59, -R63 ;  /* 0x0000003b30347223 */ /* 0x000fe2000001083f */
[C---:B------:R-:W-:Y:S01]  /*6fb0*/  FMUL.FTZ R59, R54.reuse, R165 ;  /* 0x000000a5363b7220 */ /* 0x040fe20000410000 */
[----:B------:R-:W-:Y:S01]  /*6fc0*/  FMUL.FTZ R54, R54, R161 ;  /* 0x000000a136367220 */ /* 0x000fe20000410000 */
[----:B------:R-:W-:Y:S01]  /*6fd0*/  F2FP.BF16.F32.PACK_AB R55, R60, R55 ;  /* 0x000000373c37723e */ /* 0x000fe200000010ff */
[----:B------:R-:W-:Y:S01]  /*6fe0*/  FFMA.FTZ R62, R48, R61, R62 ;  /* 0x0000003d303e7223 */ /* 0x000fe2000001003e */
        /* <DEDUP_REMOVED lines=8> */
[----:B------:R-:W-:-:S07]  /*7070*/  IMAD.MOV.U32 R55, RZ, RZ, R56 ;  /* 0x000000ffff377224 */ /* 0x000fce00078e0038 */
.L_x_8868:
[----:B------:R-:W-:Y:S05]  /*7080*/  BSYNC B2 ;  /* 0x0000000000027941 */ /* 0x000fea0003800000 */
.L_x_8867:
        /* <DEDUP_REMOVED lines=11> */
.L_x_8866:
[----:B------:R-:W-:Y:S05]  /*7140*/  BSYNC B1 ;  /* 0x0000000000017941 */ /* 0x000fea0003800000 */
.L_x_8865:
[----:B------:R-:W-:Y:S01]  /*7150*/  ISETP.GE.OR P4, PT, R213, R113, P2 ;  /* 0x00000071d500720c */ /* 0x000fe20001786670 */
[----:B------:R-:W-:-:S12]  /*7160*/  BSSY B1, `(.L_x_8869) ;  /* 0x0000089000017945 */ /* 0x000fd80003800000 */
[----:B------:R-:W-:Y:S05]  /*7170*/  @P4 BRA `(.L_x_8870) ;  /* 0x00000008001c4947 */ /* 0x000fea0003800000 */
[----:B-1-3--:R-:W3:Y:S01]  /*7180*/  LDL R48, [R1+0x10] ;  /* 0x0000100001307983 */ /* 0x00aee20000100800 */
        /* <DEDUP_REMOVED lines=31> */
[----:B------:R-:W-:Y:S01]  /*7380*/  IMAD.U32 R82, R55, 0x10000, RZ ;  /* 0x0001000037527824 */ /* 0x000fe200078e00ff */
[----:B------:R-:W-:Y:S02]  /*7390*/  SHF.R.U64 R80, R66, 0x10, R67 ;  /* 0x0000001042507819 */ /* 0x000fe40000001243 */
[----:B------:R-:W-:Y:S02]  /*73a0*/  PRMT R144, R144, 0x5410, R85 ;  /* 0x0000541090907816 */ /* 0x000fe40000000055 */
[----:B------:R-:W-:Y:S01]  /*73b0*/  SHF.R.U64 R62, R64, 0x10, R65 ;  /* 0x00000010403e7819 */ /* 0x000fe20000001241 */
[----:B-1----:R-:W-:Y:S01]  /*73c0*/  IMAD.U32 R64, R50, 0x10000, RZ ;  /* 0x0001000032407824 */ /* 0x002fe200078e00ff */
[----:B------:R-:W-:-:S02]  /*73d0*/  PRMT R155, R155, 0x5410, R84 ;  /* 0x000054109b9b7816 */ /* 0x000fc40000000054 */
[----:B------:R-:W-:Y:S01]  /*73e0*/  SHF.R.U64 R66, R68, 0x10, R69 ;  /* 0x0000001044427819 */ /* 0x000fe20000001245 */
[----:B------:R-:W-:Y:S01]  /*73f0*/  IMAD.U32 R68, R51, 0x10000, RZ ;  /* 0x0001000033447824 */ /* 0x000fe200078e00ff */
[----:B------:R-:W-:Y:S01]  /*7400*/  PRMT R153, R153, 0x5410, R80 ;  /* 0x0000541099997816 */ /* 0x000fe20000000050 */
[----:B------:R-:W-:Y:S01]  /*7410*/  IMAD.U32 R80, R144, 0x10000, RZ ;  /* 0x0001000090507824 */ /* 0x000fe200078e00ff */
[----:B------:R-:W-:Y:S02]  /*7420*/  SHF.R.U64 R70, R70, 0x10, R71 ;  /* 0x0000001046467819 */ /* 0x000fe40000001247 */
[----:B------:R-:W-:Y:S01]  /*7430*/  PRMT R157, R157, 0x5410, R62 ;  /* 0x000054109d9d7816 */ /* 0x000fe2000000003e */
[----:B------:R-:W-:Y:S01]  /*7440*/  IMAD.U32 R62, R155, 0x10000, RZ ;  /* 0x000100009b3e7824 */ /* 0x000fe200078e00ff */
[----:B------:R-:W-:Y:S01]  /*7450*/  SHF.R.U32.HI R81, RZ, 0x10, R67 ;  /* 0x00000010ff517819 */ /* 0x000fe20000011643 */
[----:B------:R-:W-:Y:S01]  /*7460*/  IMAD.U32 R67, R49, 0x10000, RZ ;  /* 0x0001000031437824 */ /* 0x000fe200078e00ff */
[----:B------:R-:W-:Y:S01]  /*7470*/  PRMT R143, R143, 0x5410, R66 ;  /* 0x000054108f8f7816 */ /* 0x000fe20000000042 */
[----:B------:R-:W-:Y:S01]  /*7480*/  FMUL.FTZ R66, R83, R80 ;  /* 0x0000005053427220 */ /* 0x000fe20000410000 */
[----:B------:R-:W-:-:S02]  /*7490*/  SHF.R.U32.HI R71, RZ, 0x10, R71 ;  /* 0x00000010ff477819 */ /* 0x000fc40000011647 */
[----:B------:R-:W-:Y:S01]  /*74a0*/  PRMT R141, R141, 0x5410, R70 ;  /* 0x000054108d8d7816 */ /* 0x000fe20000000046 */
[-C--:B------:R-:W-:Y:S01]  /*74b0*/  FMUL.FTZ R70, R83, R62.reuse ;  /* 0x0000003e53467220 */ /* 0x080fe20000410000 */
[----:B------:R-:W-:Y:S01]  /*74c0*/  LOP3.LUT R69, R53, 0xffff0000, RZ, 0xc0, !PT ;  /* 0xffff000035457812 */ /* 0x000fe200078ec0ff */
[C---:B------:R-:W-:Y:S01]  /*74d0*/  FFMA.FTZ R62, R67.reuse, R62, -R66 ;  /* 0x0000003e433e7223 */ /* 0x040fe20000010842 */
[----:B------:R-:W-:Y:S01]  /*74e0*/  PRMT R142, R142, 0x5410, R71 ;  /* 0x000054108e8e7816 */ /* 0x000fe20000000047 */
[----:B------:R-:W-:Y:S01]  /*74f0*/  FFMA.FTZ R67, R67, R80, R70 ;  /* 0x0000005043437223 */ /* 0x000fe20000010046 */
[----:B------:R-:W-:Y:S01]  /*7500*/  LOP3.LUT R144, R144, 0xffff0000, RZ, 0xc0, !PT ;  /* 0xffff000090907812 */ /* 0x000fe200078ec0ff */
[----:B------:R-:W-:Y:S01]  /*7510*/  IMAD.U32 R53, R52, 0x10000, RZ ;  /* 0x0001000034357824 */ /* 0x000fe200078e00ff */
[----:B------:R-:W-:Y:S01]  /*7520*/  PRMT R140, R140, 0x5410, R81 ;  /* 0x000054108c8c7816 */ /* 0x000fe20000000051 */
[----:B------:R-:W-:Y:S01]  /*7530*/  IMAD.U32 R81, R142, 0x10000, RZ ;  /* 0x000100008e517824 */ /* 0x000fe200078e00ff */
[----:B------:R-:W-:Y:S01]  /*7540*/  LOP3.LUT R66, R155, 0xffff0000, RZ, 0xc0, !PT ;  /* 0xffff00009b427812 */ /* 0x000fe200078ec0ff */
[----:B------:R-:W-:Y:S01]  /*7550*/  FMUL.FTZ R84, R69, R144 ;  /* 0x0000009045547220 */ /* 0x000fe20000410000 */
[----:B------:R-:W-:Y:S01]  /*7560*/  LOP3.LUT R63, R49, 0xffff0000, RZ, 0xc0, !PT ;  /* 0xffff0000313f7812 */ /* 0x000fe200078ec0ff */
[----:B------:R-:W-:-:S02]  /*7570*/  IMAD.U32 R71, R140, 0x10000, RZ ;  /* 0x000100008c477824 */ /* 0x000fc400078e00ff */
[C---:B------:R-:W-:Y:S01]  /*7580*/  FMUL.FTZ R83, R82.reuse, R81 ;  /* 0x0000005152537220 */ /* 0x040fe20000410000 */
[-C--:B------:R-:W-:Y:S01]  /*7590*/  FMUL.FTZ R70, R69, R66.reuse ;  /* 0x0000004245467220 */ /* 0x080fe20000410000 */
[----:B------:R-:W-:Y:S01]  /*75a0*/  LOP3.LUT R55, R55, 0xffff0000, RZ, 0xc0, !PT ;  /* 0xffff000037377812 */ /* 0x000fe200078ec0ff */
[C---:B------:R-:W-:Y:S01]  /*75b0*/  FFMA.FTZ R69, R63.reuse, R66, -R84 ;  /* 0x000000423f457223 */ /* 0x040fe20000010854 */
[-C--:B------:R-:W-:Y:S01]  /*75c0*/  FMUL.FTZ R82, R82, R71.reuse ;  /* 0x0000004752527220 */ /* 0x080fe20000410000 */
[----:B------:R-:W-:Y:S01]  /*75d0*/  FFMA.FTZ R66, R63, R144, R70 ;  /* 0x000000903f427223 */ /* 0x000fe20000010046 */
[----:B------:R-:W-:Y:S01]  /*75e0*/  LOP3.LUT R142, R142, 0xffff0000, RZ, 0xc0, !PT ;  /* 0xffff00008e8e7812 */ /* 0x000fe200078ec0ff */
[----:B------:R-:W-:Y:S01]  /*75f0*/  FFMA.FTZ R63, R68, R71, -R83 ;  /* 0x00000047443f7223 */ /* 0x000fe20000010853 */
[----:B------:R-:W-:Y:S01]  /*7600*/  LOP3.LUT R70, R140, 0xffff0000, RZ, 0xc0, !PT ;  /* 0xffff00008c467812 */ /* 0x000fe200078ec0ff */
[----:B------:R-:W-:Y:S01]  /*7610*/  FFMA.FTZ R68, R68, R81, R82 ;  /* 0x0000005144447223 */ /* 0x000fe20000010052 */
[----:B------:R-:W-:Y:S01]  /*7620*/  LOP3.LUT R51, R51, 0xffff0000, RZ, 0xc0, !PT ;  /* 0xffff000033337812 */ /* 0x000fe200078ec0ff */
[----:B------:R-:W-:Y:S01]  /*7630*/  IMAD.U32 R82, R143, 0x10000, RZ ;  /* 0x000100008f527824 */ /* 0x000fe200078e00ff */
[----:B------:R-:W-:Y:S01]  /*7640*/  LOP3.LUT R52, R52, 0xffff0000, RZ, 0xc0, !PT ;  /* 0xffff000034347812 */ /* 0x000fe200078ec0ff */
[C---:B------:R-:W-:Y:S01]  /*7650*/  FMUL.FTZ R84, R55.reuse, R142 ;  /* 0x0000008e37547220 */ /* 0x040fe20000410000 */
        /* <DEDUP_REMOVED lines=10> */
[----:B------:R-:W-:Y:S01]  /*7700*/  FMUL.FTZ R53, R53, R80 ;  /* 0x0000005035357220 */ /* 0x000fe20000410000 */
[-C--:B------:R-:W-:Y:S01]  /*7710*/  FMUL.FTZ R55, R52, R157.reuse ;  /* 0x0000009d34377220 */ /* 0x080fe20000410000 */
[----:B------:R-:W-:Y:S01]  /*7720*/  LOP3.LUT R65, R50, 0xffff0000, RZ, 0xc0, !PT ;  /* 0xffff000032417812 */ /* 0x000fe200078ec0ff */
[----:B------:R-:W-:Y:S01]  /*7730*/  FFMA.FTZ R157, R48, R157, -R51 ;  /* 0x0000009d309d7223 */ /* 0x000fe20000010833 */
[----:B------:R-:W-:-:S02]  /*7740*/  IMAD.U32 R50, R54, 0x10000, RZ ;  /* 0x0001000036327824 */ /* 0x000fc400078e00ff */
[C---:B------:R-:W-:Y:S01]  /*7750*/  FFMA.FTZ R84, R49.reuse, R80, -R84 ;  /* 0x0000005031547223 */ /* 0x040fe20000010854 */
[----:B------:R-:W-:Y:S01]  /*7760*/  FFMA.FTZ R53, R49, R82, R53 ;  /* 0x0000005231357223 */ /* 0x000fe20000010035 */
        /* <DEDUP_REMOVED lines=28> */
.L_x_8872:
[----:B------:R-:W-:Y:S05]  /*7930*/  BSYNC B2 ;  /* 0x0000000000027941 */ /* 0x000fea0003800000 */
.L_x_8871:
        /* <DEDUP_REMOVED lines=11> */
.L_x_8870:
[----:B------:R-:W-:Y:S05]  /*79f0*/  BSYNC B1 ;  /* 0x0000000000017941 */ /* 0x000fea0003800000 */
.L_x_8869:
        /* <DEDUP_REMOVED lines=15> */
[----:B------:R-:W-:Y:S02]  /*7af0*/  LEA.HI.X R59, R48, R57, R49, 0x1, P4 ;  /* 0x00000039303b7211 */ /* 0x000fe400020f0c31 */
[----:B------:R-:W-:-:S04]  /*7b00*/  SHF.R.S32.HI R48, RZ, 0x1f, R131 ;  /* 0x0000001fff307819 */ /* 0x000fc80000011483 */
        /* <DEDUP_REMOVED lines=17> */
[--C-:B------:R-:W-:Y:S01]  /*7c20*/  SHF.R.U64 R81, R74, 0x10, R75.reuse ;  /* 0x000000104a517819 */ /* 0x100fe2000000124b */
[----:B--2---:R-:W-:Y:S01]  /*7c30*/  IMAD.U32 R68, R53, 0x10000, RZ ;  /* 0x0001000035447824 */ /* 0x004fe200078e00ff */
[----:B------:R-:W-:Y:S01]  /*7c40*/  SHF.R.U32.HI R74, RZ, 0x10, R75 ;  /* 0x00000010ff4a7819 */ /* 0x000fe2000001164b */
[----:B------:R-:W-:Y:S01]  /*7c50*/  IMAD.U32 R70, R55, 0x10000, RZ ;  /* 0x0001000037467824 */ /* 0x000fe200078e00ff */
[----:B------:R-:W-:Y:S01]  /*7c60*/  SHF.R.U64 R83, R72, 0x10, R73 ;  /* 0x0000001048537819 */ /* 0x000fe20000001249 */
[----:B-1----:R-:W-:Y:S01]  /*7c70*/  IMAD.U32 R65, R49, 0x10000, RZ ;  /* 0x0001000031417824 */ /* 0x002fe200078e00ff */
[----:B------:R-:W-:Y:S01]  /*7c80*/  SHF.R.U64 R75, R76, 0x10, R77 ;  /* 0x000000104c4b7819 */ /* 0x000fe2000000124d */
[----:B------:R-:W-:Y:S01]  /*7c90*/  IMAD.U32 R67, R51, 0x10000, RZ ;  /* 0x0001000033437824 */ /* 0x000fe200078e00ff */
[----:B------:R-:W-:Y:S01]  /*7ca0*/  SHF.R.U32.HI R72, RZ, 0x10, R73 ;  /* 0x00000010ff487819 */ /* 0x000fe20000011649 */
[----:B------:R-:W-:Y:S01]  /*7cb0*/  IMAD.U32 R63, R52, 0x10000, RZ ;  /* 0x00010000343f7824 */ /* 0x000fe200078e00ff */
[----:B------:R-:W-:Y:S01]  /*7cc0*/  SHF.R.U32.HI R76, RZ, 0x10, R77 ;  /* 0x00000010ff4c7819 */ /* 0x000fe2000001164d */
[----:B------:R-:W-:Y:S01]  /*7cd0*/  IMAD.U32 R62, R48, 0x10000, RZ ;  /* 0x00010000303e7824 */ /* 0x000fe200078e00ff */
[----:B------:R-:W-:-:S02]  /*7ce0*/  PRMT R133, R133, 0x5410, R72 ;  /* 0x0000541085857816 */ /* 0x000fc40000000048 */
[----:B------:R-:W-:Y:S02]  /*7cf0*/  PRMT R139, R139, 0x5410, R76 ;  /* 0x000054108b8b7816 */ /* 0x000fe4000000004c */
[--C-:B------:R-:W-:Y:S02]  /*7d00*/  SHF.R.U64 R73, R78, 0x10, R79.reuse ;  /* 0x000000104e497819 */ /* 0x100fe4000000124f */
[----:B------:R-:W-:Y:S01]  /*7d10*/  LOP3.LUT R69, R53, 0xffff0000, RZ, 0xc0, !PT ;  /* 0xffff000035457812 */ /* 0x000fe200078ec0ff */
[----:B------:R-:W-:Y:S01]  /*7d20*/  IMAD.U32 R53, R133, 0x10000, RZ ;  /* 0x0001000085357824 */ /* 0x000fe200078e00ff */
[----:B------:R-:W-:Y:S01]  /*7d30*/  LOP3.LUT R71, R55, 0xffff0000, RZ, 0xc0, !PT ;  /* 0xffff000037477812 */ /* 0x000fe200078ec0ff */
[----:B------:R-:W-:Y:S01]  /*7d40*/  IMAD.U32 R55, R139, 0x10000, RZ ;  /* 0x000100008b377824 */ /* 0x000fe200078e00ff */
[----:B------:R-:W-:Y:S02]  /*7d50*/  SHF.R.U32.HI R78, RZ, 0x10, R79 ;  /* 0x00000010ff4e7819 */ /* 0x000fe4000001164f */
[----:B------:R-:W-:Y:S01]  /*7d60*/  PRMT R135, R135, 0x5410, R74 ;  /* 0x0000541087877816 */ /* 0x000fe2000000004a */
[C---:B------:R-:W-:Y:S01]  /*7d70*/  FMUL.FTZ R72, R68.reuse, R55 ;  /* 0x0000003744487220 */ /* 0x040fe20000410000 */
[----:B------:R-:W-:Y:S01]  /*7d80*/  LOP3.LUT R139, R139, 0xffff0000, RZ, 0xc0, !PT ;  /* 0xffff00008b8b7812 */ /* 0x000fe200078ec0ff */
[-C--:B------:R-:W-:Y:S01]  /*7d90*/  FMUL.FTZ R74, R68, R53.reuse ;  /* 0x00000035444a7220 */ /* 0x080fe20000410000 */
[----:B------:R-:W-:Y:S01]  /*7da0*/  PRMT R137, R137, 0x5410, R78 ;  /* 0x0000541089897816 */ /* 0x000fe2000000004e */
[----:B------:R-:W-:Y:S01]  /*7db0*/  FFMA.FTZ R53, R65, R53, -R72 ;  /* 0x0000003541357223 */ /* 0x000fe20000010848 */
[----:B------:R-:W-:Y:S01]  /*7dc0*/  LOP3.LUT R66, R49, 0xffff0000, RZ, 0xc0, !PT ;  /* 0xffff000031427812 */ /* 0x000fe200078ec0ff */
[----:B------:R-:W-:Y:S01]  /*7dd0*/  FFMA.FTZ R55, R65, R55, R74 ;  /* 0x0000003741377223 */ /* 0x000fe2000001004a */
[----:B------:R-:W-:Y:S01]  /*7de0*/  PRMT R132, R132, 0x5410, R73 ;  /* 0x0000541084847816 */ /* 0x000fe20000000049 */
[----:B------:R-:W-:Y:S01]  /*7df0*/  FMUL.FTZ R73, R69, R139 ;  /* 0x0000008b45497220 */ /* 0x000fe20000410000 */
[----:B------:R-:W-:Y:S01]  /*7e00*/  LOP3.LUT R133, R133, 0xffff0000, RZ, 0xc0, !PT ;  /* 0xffff000085857812 */ /* 0x000fe200078ec0ff */
[C---:B------:R-:W-:Y:S01]  /*7e10*/  IMAD.U32 R68, R137.reuse, 0x10000, RZ ;  /* 0x0001000089447824 */ /* 0x040fe200078e00ff */
[----:B------:R-:W-:Y:S01]  /*7e20*/  LOP3.LUT R137, R137, 0xffff0000, RZ, 0xc0, !PT ;  /* 0xffff000089897812 */ /* 0x000fe200078ec0ff */
[----:B------:R-:W-:Y:S01]  /*7e30*/  IMAD.U32 R65, R135, 0x10000, RZ ;  /* 0x0001000087417824 */ /* 0x000fe200078e00ff */
[----:B------:R-:W-:Y:S01]  /*7e40*/  PRMT R138, R138, 0x5410, R75 ;  /* 0x000054108a8a7816 */ /* 0x000fe2000000004b */
[----:B------:R-:W-:Y:S01]  /*7e50*/  FFMA.FTZ R72, R66, R133, -R73 ;  /* 0x0000008542487223 */ /* 0x000fe20000010849 */
[CC--:B------:R-:W-:Y:S01]  /*7e60*/  FMUL.FTZ R74, R70.reuse, R68.reuse ;  /* 0x00000044464a7220 */ /* 0x0c0fe20000410000 */
[----:B------:R-:W-:Y:S01]  /*7e70*/  FMUL.FTZ R73, R70, R65 ;  /* 0x0000004146497220 */ /* 0x000fe20000410000 */
[----:B------:R-:W-:Y:S01]  /*7e80*/  FMUL.FTZ R69, R69, R133 ;  /* 0x0000008545457220 */ /* 0x000fe20000410000 */
[----:B------:R-:W-:Y:S01]  /*7e90*/  LOP3.LUT R135, R135, 0xffff0000, RZ, 0xc0, !PT ;  /* 0xffff000087877812 */ /* 0x000fe200078ec0ff */
[----:B------:R-:W-:Y:S01]  /*7ea0*/  FFMA.FTZ R74, R67, R65, -R74 ;  /* 0x00000041434a7223 */ /* 0x000fe2000001084a */
[----:B------:R-:W-:Y:S01]  /*7eb0*/  LOP3.LUT R64, R51, 0xffff0000, RZ, 0xc0, !PT ;  /* 0xffff000033407812 */ /* 0x000fe200078ec0ff */
[----:B------:R-:W-:Y:S01]  /*7ec0*/  FFMA.FTZ R68, R67, R68, R73 ;  /* 0x0000004443447223 */ /* 0x000fe20000010049 */
[----:B------:R-:W-:Y:S01]  /*7ed0*/  PRMT R134, R134, 0x5410, R83 ;  /* 0x0000541086867816 */ /* 0x000fe20000000053 */
        /* <DEDUP_REMOVED lines=12> */
[----:B------:R-:W-:Y:S01]  /*7fa0*/  PRMT R136, R136, 0x5410, R81 ;  /* 0x0000541088887816 */ /* 0x000fe20000000051 */
[----:B------:R-:W-:Y:S01]  /*7fb0*/  FFMA.FTZ R71, R62, R65, -R71 ;  /* 0x000000413e477223 */ /* 0x000fe20000010847 */
[----:B------:R-:W-:Y:S01]  /*7fc0*/  LOP3.LUT R48, R48, 0xffff0000, RZ, 0xc0, !PT ;  /* 0xffff000030307812 */ /* 0x000fe200078ec0ff */
[C---:B------:R-:W-:Y:S01]  /*7fd0*/  IMAD.U32 R49, R50.reuse, 0x10000, RZ ;  /* 0x0001000032317824 */ /* 0x040fe200078e00ff */
[----:B------:R-:W-:Y:S01]  /*7fe0*/  LOP3.LUT R51, R50, 0xffff0000, RZ, 0xc0, !PT ;  /* 0xffff000032337812 */ /* 0x000fe200078ec0ff */
[C---:B------:R-:W-:Y:S01]  /*7ff0*/  FMUL.FTZ R73, R52.reuse, R69 ;  /* 0x0000004534497220 */ /* 0x040fe20000410000 */
[----:B------:R-:W-:Y:S01]  /*8000*/  FMUL.FTZ R65, R52, R67 ;  /* 0x0000004334417220 */ /* 0x000fe20000410000 */
[C---:B------:R-:W-:Y:S01]  /*8010*/  IMAD.U32 R50, R54.reuse, 0x10000, RZ ;  /* 0x0001000036327824 */ /* 0x040fe200078e00ff */
[----:B------:R-:W-:Y:S01]  /*8020*/  LOP3.LUT R54, R54, 0xffff0000, RZ, 0xc0, !PT ;  /* 0xffff000036367812 */ /* 0x000fe200078ec0ff */
[----:B------:R-:W-:-:S02]  /*8030*/  IMAD.U32 R52, R136, 0x10000, RZ ;  /* 0x0001000088347824 */ /* 0x000fc400078e00ff */
[----:B------:R-:W-:Y:S01]  /*8040*/  FFMA.FTZ R63, R62, R66, R63 ;  /* 0x000000423e3f7223 */ /* 0x000fe2000001003f */
[----:B------:R-:W-:Y:S01]  /*8050*/  LOP3.LUT R136, R136, 0xffff0000, RZ, 0xc0, !PT ;  /* 0xffff000088887812 */ /* 0x000fe200078ec0ff */
[C---:B------:R-:W-:Y:S01]  /*8060*/  IMAD.U32 R62, R132.reuse, 0x10000, RZ ;  /* 0x00010000843e7824 */ /* 0x040fe200078e00ff */
[----:B------:R-:W-:Y:S01]  /*8070*/  LOP3.LUT R132, R132, 0xffff0000, RZ, 0xc0, !PT ;  /* 0xffff000084847812 */ /* 0x000fe200078ec0ff */
[C---:B------:R-:W-:Y:S01]  /*8080*/  FFMA.FTZ R64, R48.reuse, R67, -R73 ;  /* 0x0000004330407223 */ /* 0x040fe20000010849 */
        /* <DEDUP_REMOVED lines=9> */
[----:B------:R-:W-:-:S02]  /*8120*/  F2FP.BF16.F32.PACK_AB R53, R72, R53 ;  /* 0x000000354835723e */ /* 0x000fc400000010ff */
[----:B------:R-:W-:Y:S02]  /*8130*/  F2FP.BF16.F32.PACK_AB R52, R64, R71 ;  /* 0x000000474034723e */ /* 0x000fe400000010ff */
        /* <DEDUP_REMOVED lines=12> */
.L_x_8874:
[----:B------:R-:W-:Y:S05]  /*8200*/  BSYNC B1 ;  /* 0x0000000000017941 */ /* 0x000fea0003800000 */
.L_x_8873:
        /* <DEDUP_REMOVED lines=10> */
.L_x_8812:
[----:B------:R-:W-:-:S06]  /*82b0*/  UISETP.NE.AND UP0, UPT, UR45, 0x3, UPT ;  /* 0x000000032d00788c */ /* 0x000fcc000bf05270 */
[----:B------:R-:W-:-:S13]  /*82c0*/  PLOP3.LUT P0, PT, PT, PT, UP0, 0x80, 0x0 ;  /* 0x000000000000781c */ /* 0x000fda0003f0f008 */
[----:B------:R-:W-:Y:S05]  /*82d0*/  @!P0 BRA `(.L_x_8875) ;  /* 0x0000000000048947 */ /* 0x000fea0003800000 */
[----:B------:R-:W-:Y:S01]  /*82e0*/  BPT.TRAP 0x1 ;  /* 0x000000040000795c */ /* 0x000fe20000300000 */
.L_x_8875:
        /* <DEDUP_REMOVED lines=9> */
.L_x_9182:
[----:B------:R-:W-:Y:S05]  /*8380*/  BSYNC B1 ;  /* 0x0000000000017941 */ /* 0x000fea0003800000 */
.L_x_8876:
        /* <DEDUP_REMOVED lines=20> */
.L_x_8879:
[----:B------:R-:W-:Y:S05]  /*84d0*/  BSYNC B1 ;  /* 0x0000000000017941 */ /* 0x000fea0003800000 */
.L_x_8878:
        /* <DEDUP_REMOVED lines=19> */
.L_x_8881:
[----:B------:R-:W-:Y:S05]  /*8610*/  BSYNC B1 ;  /* 0x0000000000017941 */ /* 0x000fea0003800000 */
.L_x_8880:
        /* <DEDUP_REMOVED lines=19> */
.L_x_8883:
[----:B------:R-:W-:Y:S05]  /*8750*/  BSYNC B1 ;  /* 0x0000000000017941 */ /* 0x000fea0003800000 */
.L_x_8882:
        /* <DEDUP_REMOVED lines=21> */
.L_x_8849:
[----:B------:R-:W-:Y:S05]  /*88b0*/  BSYNC B0 ;  /* 0x0000000000007941 */ /* 0x000fea0003800000 */
.L_x_8811:
        /* <DEDUP_REMOVED lines=17> */
.L_x_8885:
[----:B------:R-:W-:Y:S05]  /*89d0*/  BSYNC B0 ;  /* 0x0000000000007941 */ /* 0x000fea0003800000 */
.L_x_8884:
[----:B------:R-:W2:Y:S01]  /*89e0*/  SYNCS.PHASECHK.TRANS64.TRYWAIT P0, [R110+URZ+0x288b0], R117 ;  /* 0x0288b0756e0075a7 */ /* 0x000ea2000800017f */
[----:B------:R-:W-:Y:S01]  /*89f0*/  ULDC UR41, c[0x0][0x2f4] ;  /* 0x0000bd0000297ab9 */ /* 0x000fe20000000800 */
[----:B------:R-:W-:Y:S01]  /*8a00*/  ULDC.64 UR36, c[0x0][0x328] ;  /* 0x0000ca0000247ab9 */ /* 0x000fe20000000a00 */
[----:B------:R-:W-:Y:S01]  /*8a10*/  ULDC.64 UR38, c[0x0][0x318] ;  /* 0x0000c60000267ab9 */ /* 0x000fe20000000a00 */
[----:B------:R-:W-:Y:S04]  /*8a20*/  BSSY B0, `(.L_x_8886) ;  /* 0x0000002000007945 */ /* 0x000fe80003800000 */
[----:B--2---:R-:W-:Y:S05]  /*8a30*/  @!P0 BRA `(.L_x_8887) ;  /* 0x0000019400548947 */ /* 0x004fea0003800000 */
.L_x_9183:
[----:B------:R-:W-:Y:S05]  /*8a40*/  BSYNC B0 ;  /* 0x0000000000007941 */ /* 0x000fea0003800000 */
.L_x_8886:
        /* <DEDUP_REMOVED lines=18> */
.L_x_8889:
[----:B------:R-:W-:Y:S05]  /*8b70*/  BSYNC B0 ;  /* 0x0000000000007941 */ /* 0x000fea0003800000 */
.L_x_8888:
        /* <DEDUP_REMOVED lines=19> */
.L_x_8891:
[----:B------:R-:W-:Y:S05]  /*8cb0*/  BSYNC B0 ;  /* 0x0000000000007941 */ /* 0x000fea0003800000 */
.L_x_8890:
        /* <DEDUP_REMOVED lines=19> */
.L_x_8893:
[----:B------:R-:W-:Y:S05]  /*8df0*/  BSYNC B0 ;  /* 0x0000000000007941 */ /* 0x000fea0003800000 */
.L_x_8892:
        /* <DEDUP_REMOVED lines=19> */
.L_x_8895:
[----:B------:R-:W-:Y:S05]  /*8f30*/  BSYNC B0 ;  /* 0x0000000000007941 */ /* 0x000fea0003800000 */
.L_x_8894:
        /* <DEDUP_REMOVED lines=12> */
[----:B------:R-:W-:Y:S02]  /*9000*/  SEL R49, RZ, 0x1, P0 ;  /* 0x00000001ff317807 */ /* 0x000fe40000000000 */
[----:B------:R-:W-:Y:S02]  /*9010*/  SEL R23, R23, RZ, P0 ;  /* 0x000000ff17177207 */ /* 0x000fe40000000000 */
[----:B------:R-:W-:Y:S01]  /*9020*/  LOP3.LUT R188, R188, R49, RZ, 0x3c, !PT ;  /* 0x00000031bcbc7212 */ /* 0x000fe200078e3cff */
[----:B------:R0:W-:Y:S01]  /*9030*/  @!P3 SYNCS.ARRIVE.TRANS64.RED.A1T0 RZ, [R110+URZ], RZ ;  /* 0x000000ff6effb9a7 */ /* 0x0001e2000810043f */
[----:B---3--:R-:W-:-:S13]  /*9040*/  LOP3.LUT P4, RZ, R48, 0x4, RZ, 0xc0, !PT ;  /* 0x0000000430ff7812 */ /* 0x008fda000788c0ff */
[----:B0-----:R-:W-:Y:S05]  /*9050*/  @P4 BRA `(.L_x_8896) ;  /* 0xffffff9800404947 */ /* 0x001fea000383ffff */
[----:B------:R-:W0:Y:S01]  /*9060*/  S2R R48, SR_TID.X ;  /* 0x0000000000307919 */ /* 0x000e220000002100 */
[----:B------:R-:W-:Y:S02]  /*9070*/  PLOP3.LUT P0, PT, PT, PT, PT, 0x8, 0x0 ;  /* 0x000000000000781c */ /* 0x000fe40003f0e170 */
[----:B0-----:R-:W-:-:S04]  /*9080*/  SHF.R.U32.HI R48, RZ, 0x7, R48 ;  /* 0x00000007ff307819 */ /* 0x001fc80000011630 */
[----:B------:R-:W-:-:S13]  /*9090*/  ISETP.NE.AND P4, PT, R48, 0x1, PT ;  /* 0x000000013000780c */ /* 0x000fda0003f85270 */
[----:B------:R-:W-:Y:S06]  /*90a0*/  @!P4 BAR.ARV 0x9, 0x100 ;  /* 0x024400000000cb1d */ /* 0x000fec0000002000 */
.L_x_8806:
[----:B------:R-:W0:Y:S01]  /*90b0*/  LDC R0, c[0x0][0x448] ;  /* 0x00011200ff007b82 */ /* 0x000e220000000800 */
[----:B------:R-:W-:Y:S02]  /*90c0*/  VIADD R3, R190, 0x7f ;  /* 0x0000007fbe037836 */ /* 0x000fe40000000000 */
[----:B------:R-:W-:Y:S01]  /*90d0*/  IMAD.MOV.U32 R88, RZ, RZ, RZ ;  /* 0x000000ffff587224 */ /* 0x000fe200078e00ff */
[----:B0-----:R-:W-:-:S13]  /*90e0*/  ISETP.NE.AND P1, PT, R0, 0x1, PT ;  /* 0x000000010000780c */ /* 0x001fda0003f25270 */
[----:B------:R-:W0:Y:S08]  /*90f0*/  @P1 LDC R0, c[0x0][0x44c] ;  /* 0x00011300ff001b82 */ /* 0x000e300000000800 */
[----:B------:R-:W1:Y:S01]  /*9100*/  @P1 LDC R5, c[0x0][0x450] ;  /* 0x00011400ff051b82 */ /* 0x000e620000000800 */
[----:B0-----:R-:W-:-:S05]  /*9110*/  @P1 IMAD.HI.U32 R0, R3, R0, RZ ;  /* 0x0000000003001227 */ /* 0x001fca00078e00ff */
[----:B-1----:R-:W-:-:S05]  /*9120*/  @P1 SHF.R.U32.HI R3, RZ, R5, R0 ;  /* 0x00000005ff031219 */ /* 0x002fca0000011600 */
[----:B------:R-:W-:-:S05]  /*9130*/  IMAD.IADD R3, R126, 0x1, R3 ;  /* 0x000000017e037824 */ /* 0x000fca00078e0203 */
[----:B------:R-:W-:-:S04]  /*9140*/  SHF.R.S32.HI R0, RZ, 0x1f, R3 ;  /* 0x0000001fff007819 */ /* 0x000fc80000011403 */
[----:B------:R-:W-:-:S04]  /*9150*/  LEA.HI R0, R0, R3, RZ, 0x7 ;  /* 0x0000000300007211 */ /* 0x000fc800078f38ff */
[----:B------:R-:W-:-:S04]  /*9160*/  SHF.R.S32.HI R0, RZ, 0x7, R0 ;  /* 0x00000007ff007819 */ /* 0x000fc80000011400 */
[----:B------:R-:W-:-:S04]  /*9170*/  VIMNMX R127, R127, R0, PT ;  /* 0x000000007f7f7248 */ /* 0x000fc80003fe0100 */
[----:B------:R-:W-:Y:S01]  /*9180*/  ISETP.GE.AND P1, PT, R127, 0x1, PT ;  /* 0x000000017f00780c */ /* 0x000fe20003f26270 */
[----:B------:R-:W-:-:S12]  /*9190*/  @P0 BRA `(.L_x_8897) ;  /* 0x00000000000c0947 */ /* 0x000fd80003800000 */
[----:B------:R-:W0:Y:S01]  /*91a0*/  FENCE.VIEW.ASYNC.G ;  /* 0x00000000000073c6 */ /* 0x000e220000000100 */
[----:B------:R-:W-:Y:S05]  /*91b0*/  WARPSYNC.ALL ;  /* 0x0000000000007948 */ /* 0x000fea0003800000 */
[----:B0-----:R-:W-:Y:S06]  /*91c0*/  BAR.ARV 0xc, 0x180 ;  /* 0x0306000000007b1d */ /* 0x001fec0000002000 */
.L_x_8897:
        /* <DEDUP_REMOVED lines=31> */
.L_x_8899:
[----:B------:R-:W-:Y:S05]  /*93c0*/  BSYNC B0 ;  /* 0x0000000000007941 */ /* 0x000fea0003800000 */
.L_x_8898:
[-C--:B------:R-:W-:Y:S01]  /*93d0*/  IMAD R191, R217, R88.reuse, RZ ;  /* 0x00000058d9bf7224 */ /* 0x080fe200078e02ff */
        /* <DEDUP_REMOVED lines=46> */
.L_x_9186:
        /* <DEDUP_REMOVED lines=26> */
.L_x_8902:
        /* <DEDUP_REMOVED lines=12> */
.L_x_8906:
[----:B-1----:R1:W2:Y:S02]  /*9920*/  SYNCS.PHASECHK.TRANS64.TRYWAIT P0, [R2+URZ+0x28800], R3 ;  /* 0x02880003020075a7 */ /* 0x0022a4000800017f */
[----:B--2---:R-:W-:Y:S05]  /*9930*/  @!P0 NANOSLEEP.SYNCS 0x989680 ;  /* 0x009896800000895d */ /* 0x004fea0003900000 */
[----:B------:R-:W2:Y:S02]  /*9940*/  @!P0 SYNCS.PHASECHK.TRANS64 P0, [R2+URZ+0x28800], R3 ;  /* 0x02880003020085a7 */ /* 0x000ea4000800007f */
[----:B--2---:R-:W-:Y:S05]  /*9950*/  @!P0 BRA `(.L_x_8906) ;  /* 0xfffffffc00f08947 */ /* 0x004fea000383ffff */
.L_x_8905:
[----:B------:R-:W-:Y:S05]  /*9960*/  BSYNC B0 ;  /* 0x0000000000007941 */ /* 0x000fea0003800000 */
.L_x_8904:
[----:B------:R-:W-:Y:S05]  /*9970*/  BRA `(.L_x_8907) ;  /* 0x0000005400007947 */ /* 0x000fea0003800000 */
.L_x_8903:
        /* <DEDUP_REMOVED lines=29> */
.L_x_8908:
        /* <DEDUP_REMOVED lines=39> */
.L_x_9192:
        /* <DEDUP_REMOVED lines=31> */
.L_x_8913:
[----:B------:R-:W-:Y:S05]  /*9fb0*/  BSYNC B1 ;  /* 0x0000000000017941 */ /* 0x000fea0003800000 */
.L_x_8912:
        /* <DEDUP_REMOVED lines=23> */
.L_x_9198:
        /* <DEDUP_REMOVED lines=30> */
.L_x_8916:
[----:B------:R-:W-:Y:S05]  /*a310*/  BSYNC B1 ;  /* 0x0000000000017941 */ /* 0x000fea0003800000 */
.L_x_8915:
        /* <DEDUP_REMOVED lines=22> */
.L_x_9204:
        /* <DEDUP_REMOVED lines=31> */
.L_x_8919:
[----:B------:R-:W-:Y:S05]  /*a670*/  BSYNC B1 ;  /* 0x0000000000017941 */ /* 0x000fea0003800000 */
.L_x_8918:
        /* <DEDUP_REMOVED lines=23> */
.L_x_9210:
        /* <DEDUP_REMOVED lines=34> */
.L_x_8922:
[----:B------:R-:W-:Y:S05]  /*aa10*/  BSYNC B1 ;  /* 0x0000000000017941 */ /* 0x000fea0003800000 */
.L_x_8921:
[----:B------:R-:W4:Y:S01]  /*aa20*/  SYNCS.PHASECHK.TRANS64.TRYWAIT P0, [R2+URZ+0x28800], R77 ;  /* 0x0288004d020075a7 */ /* 0x000f22000800017f */
[----:B-----5:R-:W-:Y:S01]  /*aa30*/  IMAD.MOV.U32 R4, RZ, RZ, R9 ;  /* 0x000000ffff047224 */ /* 0x020fe200078e0009 */
[----:B---3--:R-:W-:Y:S01]  /*aa40*/  VIADDMNMX R3, R75, -R190, 0x80, PT ;  /* 0x000000804b037446 */ /* 0x008fe200038009be */
[----:B--2---:R-:W-:Y:S01]  /*aa50*/  IMAD.MOV.U32 R0, RZ, RZ, R8 ;  /* 0x000000ffff007224 */ /* 0x004fe200078e0008 */
        /* <DEDUP_REMOVED lines=14> */
.L_x_9211:
[----:B------:R-:W-:Y:S05]  /*ab40*/  BSYNC B1 ;  /* 0x0000000000017941 */ /* 0x000fea0003800000 */
.L_x_8923:
        /* <DEDUP_REMOVED lines=55> */
.L_x_8928:
[----:B------:R-:W-:Y:S05]  /*aec0*/  BSYNC B2 ;  /* 0x0000000000027941 */ /* 0x000fea0003800000 */
.L_x_8927:
        /* <DEDUP_REMOVED lines=47> */
.L_x_8926:
[----:B------:R-:W-:Y:S05]  /*b1c0*/  BSYNC B1 ;  /* 0x0000000000017941 */ /* 0x000fea0003800000 */
.L_x_8925:
        /* <DEDUP_REMOVED lines=54> */
.L_x_8932:
[----:B------:R-:W-:Y:S05]  /*b530*/  BSYNC B2 ;  /* 0x0000000000027941 */ /* 0x000fea0003800000 */
.L_x_8931:
        /* <DEDUP_REMOVED lines=47> */
.L_x_8930:
[----:B------:R-:W-:Y:S05]  /*b830*/  BSYNC B1 ;  /* 0x0000000000017941 */ /* 0x000fea0003800000 */
.L_x_8929:
        /* <DEDUP_REMOVED lines=54> */
.L_x_8936:
[----:B------:R-:W-:Y:S05]  /*bba0*/  BSYNC B2 ;  /* 0x0000000000027941 */ /* 0x000fea0003800000 */
.L_x_8935:
        /* <DEDUP_REMOVED lines=47> */
.L_x_8934:
[----:B------:R-:W-:Y:S05]  /*bea0*/  BSYNC B1 ;  /* 0x0000000000017941 */ /* 0x000fea0003800000 */
.L_x_8933:
        /* <DEDUP_REMOVED lines=18> */
[----:B------:R-:W-:Y:S02]  /*bfd0*/  LOP3.LUT R52, R52, 0xffff0000, RZ, 0xc0, !PT ;  /* 0xffff000034347812 */ /* 0x000fe400078ec0ff */
[----:B------:R-:W-:Y:S02]  /*bfe0*/  LOP3.LUT R58, R58, 0xffff0000, RZ, 0xc0, !PT ;  /* 0xffff00003a3a7812 */ /* 0x000fe400078ec0ff */
        /* <DEDUP_REMOVED lines=33> */
.L_x_8939:
[----:B------:R-:W-:Y:S05]  /*c200*/  BSYNC B1 ;  /* 0x0000000000017941 */ /* 0x000fea0003800000 */
.L_x_8938:
        /* <DEDUP_REMOVED lines=48> */
.L_x_8910:
        /* <DEDUP_REMOVED lines=79> */
.L_x_9221:
        /* <DEDUP_REMOVED lines=19> */
.L_x_8942:
[----:B------:R-:W-:Y:S05]  /*cb30*/  BSYNC B1 ;  /* 0x0000000000017941 */ /* 0x000fea0003800000 */
.L_x_8941:
        /* <DEDUP_REMOVED lines=65> */
.L_x_9231:
        /* <DEDUP_REMOVED lines=23> */
.L_x_8945:
[----:B------:R-:W-:Y:S05]  /*d0c0*/  BSYNC B1 ;  /* 0x0000000000017941 */ /* 0x000fea0003800000 */
.L_x_8944:
        /* <DEDUP_REMOVED lines=22> */
.L_x_9232:
[----:B------:R-:W-:Y:S05]  /*d230*/  BSYNC B1 ;  /* 0x0000000000017941 */ /* 0x000fea0003800000 */
.L_x_8946:
        /* <DEDUP_REMOVED lines=106> */
.L_x_8949:
[----:B------:R-:W-:Y:S05]  /*d8e0*/  BSYNC B1 ;  /* 0x0000000000017941 */ /* 0x000fea0003800000 */
.L_x_8948:
        /* <DEDUP_REMOVED lines=106> */
.L_x_8951:
[----:B------:R-:W-:Y:S05]  /*df90*/  BSYNC B1 ;  /* 0x0000000000017941 */ /* 0x000fea0003800000 */
.L_x_8950:
        /* <DEDUP_REMOVED lines=106> */
.L_x_8953:
[----:B------:R-:W-:Y:S05]  /*e640*/  BSYNC B1 ;  /* 0x0000000000017941 */ /* 0x000fea0003800000 */
.L_x_8952:
        /* <DEDUP_REMOVED lines=106> */
.L_x_8937:
[----:B------:R-:W-:Y:S05]  /*ecf0*/  BSYNC B0 ;  /* 0x0000000000007941 */ /* 0x000fea0003800000 */
.L_x_8909:
        /* <DEDUP_REMOVED lines=8> */
.L_x_8907:
[----:B------:R-:W-:-:S05]  /*ed80*/  IMAD.U32 R0, RZ, RZ, UR45 ;  /* 0x0000002dff007e24 */ /* 0x000fca000f8e00ff */
[----:B------:R-:W-:-:S13]  /*ed90*/  ISETP.NE.AND P0, PT, R0, 0x3, PT ;  /* 0x000000030000780c */ /* 0x000fda0003f05270 */
[----:B------:R-:W-:Y:S05]  /*eda0*/  @!P0 BRA `(.L_x_8954) ;  /* 0x0000000000048947 */ /* 0x000fea0003800000 */
[----:B------:R-:W-:Y:S01]  /*edb0*/  BPT.TRAP 0x1 ;  /* 0x000000040000795c */ /* 0x000fe20000300000 */
.L_x_8954:
[----:B01----:R-:W-:Y:S01]  /*edc0*/  IMAD R3, R184, 0x8, R2 ;  /* 0x00000008b8037824 */ /* 0x003fe200078e0202 */
[----:B------:R-:W-:-:S04]  /*edd0*/  SHF.L.U32 R0, R186, 0x1f, RZ ;  /* 0x0000001fba007819 */ /* 0x000fc800000006ff */
[----:B------:R0:W1:Y:S01]  /*ede0*/  SYNCS.PHASECHK.TRANS64.TRYWAIT P2, [R3+URZ+0x28830], R0 ;  /* 0x02883000030075a7 */ /* 0x000062000804017f */
[----:B------:R-:W-:Y:S05]  /*edf0*/  @!P0 BRA `(.L_x_8955) ;  /* 0x0000000000048947 */ /* 0x000fea0003800000 */
[----:B------:R-:W-:Y:S01]  /*ee00*/  BPT.TRAP 0x1 ;  /* 0x000000040000795c */ /* 0x000fe20000300000 */
.L_x_8955:
[----:B--234-:R-:W2:Y:S02]  /*ee10*/  S2R R4, SR_TID.X ;  /* 0x0000000000047919 */ /* 0x01cea40000002100 */
[----:B--2---:R-:W-:-:S04]  /*ee20*/  LOP3.LUT R4, R4, 0x7f, RZ, 0xc0, !PT ;  /* 0x0000007f04047812 */ /* 0x004fc800078ec0ff */
[----:B------:R-:W-:Y:S01]  /*ee30*/  ISETP.NE.AND P1, PT, R4, RZ, PT ;  /* 0x000000ff0400720c */ /* 0x000fe20003f25270 */
[----:B-1----:R-:W-:-:S12]  /*ee40*/  @P2 BRA `(.L_x_8956) ;  /* 0x0000000000082947 */ /* 0x002fd80003800000 */
[----:B------:R-:W1:Y:S02]  /*ee50*/  SYNCS.PHASECHK.TRANS64.TRYWAIT P2, [R3+URZ+0x28830], R0 ;  /* 0x02883000030075a7 */ /* 0x000e64000804017f */
[----:B-1----:R-:W-:Y:S05]  /*ee60*/  @!P2 BRA `(.L_x_8957) ;  /* 0x000001440060a947 */ /* 0x002fea0003800000 */
.L_x_8956:
        /* <DEDUP_REMOVED lines=52> */
[----:B------:R-:W-:Y:S01]  /*f1b0*/  @!P1 VIADD R3, R3, 0x28840 ;  /* 0x0002884003039836 */ /* 0x000fe20000000000 */
[----:B------:R-:W-:Y:S01]  /*f1c0*/  R2UR UR26, R8 ;  /* 0x00000000081a72ca */ /* 0x000fe200000e0000 */
[C---:B------:R-:W-:Y:S01]  /*f1d0*/  VIADD R8, R6.reuse, 0x404 ;  /* 0x0000040406087836 */ /* 0x040fe20000000000 */
[----:B------:R-:W-:Y:S01]  /*f1e0*/  ULDC UR46, c[0x0][0x988] ;  /* 0x00026200002e7ab9 */ /* 0x000fe20000000800 */
[----:B------:R-:W-:Y:S01]  /*f1f0*/  VIADD R6, R6, 0x406 ;  /* 0x0000040606067836 */ /* 0x000fe20000000000 */
[----:B------:R-:W-:Y:S01]  /*f200*/  @!P1 PRMT R3, RZ, 0x654, R3 ;  /* 0x00000654ff039816 */ /* 0x000fe20000000003 */
[----:B------:R-:W-:Y:S01]  /*f210*/  ULDC UR47, c[0x0][0x988] ;  /* 0x00026200002f7ab9 */ /* 0x000fe20000000800 */
[----:B------:R-:W-:-:S02]  /*f220*/  R2UR UR30, R8 ;  /* 0x00000000081e72ca */ /* 0x000fc400000e0000 */
[----:B------:R-:W-:Y:S02]  /*f230*/  CS2R R150, SRZ ;  /* 0x0000000000967805 */ /* 0x000fe4000001ff00 */
[----:B------:R-:W-:Y:S02]  /*f240*/  R2UR UR34, R6 ;  /* 0x00000000062272ca */ /* 0x000fe400000e0000 */
        /* <DEDUP_REMOVED lines=13> */
[----:B0-----:R-:W-:Y:S01]  /*f320*/  ISETP.NE.AND P2, PT, R0, 0x1, PT ;  /* 0x000000010000780c */ /* 0x001fe20003f45270 */
[----:B------:R-:W-:Y:S01]  /*f330*/  IMAD.IADD R0, R204, 0x1, R190 ;  /* 0x00000001cc007824 */ /* 0x000fe200078e02be */
[----:B------:R-:W-:Y:S02]  /*f340*/  CS2R R122, SRZ ;  /* 0x00000000007a7805 */ /* 0x000fe4000001ff00 */
[----:B------:R-:W-:-:S02]  /*f350*/  CS2R R120, SRZ ;  /* 0x0000000000787805 */ /* 0x000fc4000001ff00 */
[----:B------:R-:W-:Y:S02]  /*f360*/  CS2R R118, SRZ ;  /* 0x0000000000767805 */ /* 0x000fe4000001ff00 */
[----:B------:R-:W-:Y:S02]  /*f370*/  CS2R R116, SRZ ;  /* 0x0000000000747805 */ /* 0x000fe4000001ff00 */
[----:B------:R-:W-:Y:S02]  /*f380*/  CS2R R114, SRZ ;  /* 0x0000000000727805 */ /* 0x000fe4000001ff00 */
[----:B------:R-:W-:Y:S01]  /*f390*/  CS2R R112, SRZ ;  /* 0x0000000000707805 */ /* 0x000fe2000001ff00 */
[----:B------:R-:W0:Y:S08]  /*f3a0*/  @P2 LDC R7, c[0x0][0x44c] ;  /* 0x00011300ff072b82 */ /* 0x000e300000000800 */
[----:B------:R-:W1:Y:S01]  /*f3b0*/  @P2 LDC R9, c[0x0][0x450] ;  /* 0x00011400ff092b82 */ /* 0x000e620000000800 */
[----:B0-----:R-:W-:-:S05]  /*f3c0*/  @P2 IMAD.HI.U32 R4, R0, R7, RZ ;  /* 0x0000000700042227 */ /* 0x001fca00078e00ff */
[----:B-1----:R-:W-:Y:S01]  /*f3d0*/  @P2 SHF.R.U32.HI R0, RZ, R9, R4 ;  /* 0x00000009ff002219 */ /* 0x002fe20000011604 */
[----:B------:R-:W-:-:S04]  /*f3e0*/  IMAD.MOV.U32 R9, RZ, RZ, -0x80 ;  /* 0xffffff80ff097424 */ /* 0x000fc800078e00ff */
[----:B------:R-:W0:Y:S01]  /*f3f0*/  SHFL.IDX PT, R7, R0, 0x1, 0x1c1f ;  /* 0x003c1f0000077f89 */ /* 0x000e2200000e0000 */
[----:B------:R-:W-:-:S05]  /*f400*/  IMAD R4, R88, R9, 0x80 ;  /* 0x0000008058047424 */ /* 0x000fca00078e0209 */
[C-C-:B------:R-:W-:Y:S02]  /*f410*/  IADD3 R6, -R197.reuse, 0x1, R4.reuse ;  /* 0x00000001c5067810 */ /* 0x140fe40007ffe104 */
[----:B------:R-:W-:Y:S02]  /*f420*/  IADD3 R4, -R197, R193, R4 ;  /* 0x000000c1c5047210 */ /* 0x000fe40007ffe104 */
[----:B------:R-:W-:-:S04]  /*f430*/  IADD3 R89, -R192, R6, R193 ;  /* 0x00000006c0597210 */ /* 0x000fc80007ffe1c1 */
[----:B0-----:R-:W-:-:S04]  /*f440*/  VIADDMNMX R6, R7, R89, R4, PT ;  /* 0x0000005907067246 */ /* 0x001fc80003800104 */
[C---:B------:R-:W-:Y:S02]  /*f450*/  ISETP.GT.AND P4, PT, R6.reuse, RZ, PT ;  /* 0x000000ff0600720c */ /* 0x040fe40003f84270 */
[C---:B------:R-:W-:Y:S02]  /*f460*/  ISETP.GT.AND P5, PT, R6.reuse, 0x1, PT ;  /* 0x000000010600780c */ /* 0x040fe40003fa4270 */
[----:B------:R-:W-:Y:S01]  /*f470*/  ISETP.GT.AND P3, PT, R6, 0x8, PT ;  /* 0x000000080600780c */ /* 0x000fe20003f64270 */
[----:B------:R-:W-:Y:S02]  /*f480*/  WARPGROUP.DEPBAR.LE gsb0, 0x0 ;  /* 0x00008000000079c5 */ /* 0x000fe40000010000 */
[----:B------:R-:W-:-:S06]  /*f490*/  WARPGROUP.ARRIVE ;  /* 0x00000000000079c5 */ /* 0x000fcc0000000000 */
[----:B------:R-:W-:Y:S03]  /*f4a0*/  HGMMA.64x128x16.F32.BF16 R24, gdesc[UR8], R24, gsb0 ;  /* 0x01e00000081879f0 */ /* 0x000fe60008001818 */
[----:B------:R-:W-:Y:S02]  /*f4b0*/  WARPGROUP.DEPBAR.LE gsb0, 0x0 ;  /* 0x00008000000079c5 */ /* 0x000fe40000010000 */
[----:B------:R-:W-:-:S07]  /*f4c0*/  WARPGROUP.ARRIVE ;  /* 0x00000000000079c5 */ /* 0x000fce0000000000 */
[----:B------:R-:W-:Y:S01]  /*f4d0*/  HGMMA.64x128x16.F32.BF16 R24, gdesc[UR4], R24, gsb0 ;  /* 0x01e00000041879f0 */ /* 0x000fe20008001818 */
[----:B------:R-:W-:Y:S02]  /*f4e0*/  ULDC UR6, c[0x0][0x988] ;  /* 0x0002620000067ab9 */ /* 0x000fe40000000800 */
        /* <DEDUP_REMOVED lines=22> */
[C---:B------:R-:W-:Y:S02]  /*f650*/  ISETP.GT.AND P3, PT, R6.reuse, 0x10, PT ;  /* 0x000000100600780c */ /* 0x040fe40003f64270 */
[----:B-----5:R-:W-:Y:S02]  /*f660*/  FSEL R111, R31, -INF , P4 ;  /* 0xff8000001f6f7808 */ /* 0x020fe40002000000 */
[----:B------:R-:W-:Y:S02]  /*f670*/  FMNMX.FTZ R8, R109, R8, !PT ;  /* 0x000000086d087209 */ /* 0x000fe40007810000 */
[----:B------:R-:W-:Y:S02]  /*f680*/  ISETP.GT.AND P4, PT, R6, 0x11, PT ;  /* 0x000000110600780c */ /* 0x000fe40003f84270 */
[----:B------:R-:W-:-:S02]  /*f690*/  FSEL R93, R34, -INF , P3 ;  /* 0xff800000225d7808 */ /* 0x000fc40001800000 */
[----:B------:R-:W-:Y:S01]  /*f6a0*/  FMNMX.FTZ R8, R111, R8, !PT ;  /* 0x000000086f087209 */ /* 0x000fe20007810000 */
[----:B------:R1:W2:Y:S01]  /*f6b0*/  SHFL.IDX PT, R34, R0, RZ, 0x1c1f ;  /* 0x001c1fff00227589 */ /* 0x0002a200000e0000 */
[C---:B------:R-:W-:Y:S02]  /*f6c0*/  ISETP.GT.AND P3, PT, R6.reuse, 0x18, PT ;  /* 0x000000180600780c */ /* 0x040fe40003f64270 */
[----:B------:R-:W-:Y:S02]  /*f6d0*/  FSEL R97, R35, -INF , P4 ;  /* 0xff80000023617808 */ /* 0x000fe40002000000 */
[----:B------:R-:W-:Y:S02]  /*f6e0*/  FMNMX.FTZ R8, R93, R8, !PT ;  /* 0x000000085d087209 */ /* 0x000fe40007810000 */
[----:B------:R-:W-:Y:S01]  /*f6f0*/  ISETP.GT.AND P4, PT, R6, 0x19, PT ;  /* 0x000000190600780c */ /* 0x000fe20003f84270 */
[----:B-1----:R-:W-:Y:S01]  /*f700*/  IMAD.U32 R0, RZ, RZ, UR6 ;  /* 0x00000006ff007e24 */ /* 0x002fe2000f8e00ff */
        /* <DEDUP_REMOVED lines=19> */
[----:B------:R-:W-:Y:S01]  /*f840*/  FMNMX.FTZ R8, R47, R8, !PT ;  /* 0x000000082f087209 */ /* 0x000fe20007810000 */
[----:B------:R-:W1:Y:S01]  /*f850*/  @P2 LDC R50, c[0x0][0x450] ;  /* 0x00011400ff322b82 */ /* 0x000e620000000800 */
        /* <DEDUP_REMOVED lines=54> */
[----:B------:R-:W-:Y:S02]  /*fbc0*/  FSEL R87, R87, -INF , P4 ;  /* 0xff80000057577808 */ /* 0x000fe40002000000 */
[----:B------:R-:W-:Y:S02]  /*fbd0*/  FMNMX.FTZ R8, R13, R8, !PT ;  /* 0x000000080d087209 */ /* 0x000fe40007810000 */
[----:B--2---:R-:W-:Y:S02]  /*fbe0*/  VIADDMNMX R34, R34, R89, R4, PT ;  /* 0x0000005922227246 */ /* 0x004fe40003800104 */
[----:B------:R-:W-:Y:S02]  /*fbf0*/  FMNMX.FTZ R6, R87, R8, !PT ;  /* 0x0000000857067209 */ /* 0x000fe40007810000 */
[----:B------:R-:W-:-:S02]  /*fc00*/  ISETP.GT.AND P4, PT, R34, RZ, PT ;  /* 0x000000ff2200720c */ /* 0x000fc40003f84270 */
[----:B------:R-:W-:Y:S01]  /*fc10*/  ISETP.GT.AND P5, PT, R34, 0x1, PT ;  /* 0x000000012200780c */ /* 0x000fe20003fa4270 */
[----:B------:R-:W2:Y:S03]  /*fc20*/  SHFL.BFLY PT, R43, R6, 0x2, 0x1f ;  /* 0x0c401f00062b7f89 */ /* 0x000ea600000e0000 */
[----:B------:R-:W-:Y:S02]  /*fc30*/  FSEL R20, R25, -INF , P5 ;  /* 0xff80000019147808 */ /* 0x000fe40002800000 */
[----:B--2---:R-:W-:-:S05]  /*fc40*/  FMNMX.FTZ R43, R6, R43, !PT ;  /* 0x0000002b062b7209 */ /* 0x004fca0007810000 */
[----:B------:R-:W2:Y:S02]  /*fc50*/  SHFL.BFLY PT, R8, R43, 0x1, 0x1f ;  /* 0x0c201f002b087f89 */ /* 0x000ea400000e0000 */
[----:B--2---:R-:W-:Y:S02]  /*fc60*/  FMNMX.FTZ R8, R43, R8, !PT ;  /* 0x000000082b087209 */ /* 0x004fe40007810000 */
[----:B------:R-:W-:Y:S02]  /*fc70*/  FSEL R43, R24, -INF , P4 ;  /* 0xff800000182b7808 */ /* 0x000fe40002000000 */
[C---:B------:R-:W-:Y:S01]  /*fc80*/  FSETP.NEU.FTZ.AND P3, PT, R8.reuse, -INF , PT ;  /* 0xff8000000800780b */ /* 0x040fe20003f7d000 */
[----:B------:R-:W-:Y:S01]  /*fc90*/  FMUL.FTZ R14, R8, R0 ;  /* 0x00000000080e7220 */ /* 0x000fe20000410000 */
[----:B------:R-:W-:Y:S02]  /*fca0*/  ISETP.GT.AND P4, PT, R34, 0x9, PT ;  /* 0x000000092200780c */ /* 0x000fe40003f84270 */
[----:B------:R-:W-:-:S02]  /*fcb0*/  FMNMX.FTZ R10, R43, R20, !PT ;  /* 0x000000142b0a7209 */ /* 0x000fc40007810000 */
[----:B------:R-:W-:Y:S02]  /*fcc0*/  FSEL R14, R14, RZ, P3 ;  /* 0x000000ff0e0e7208 */ /* 0x000fe40001800000 */
[----:B------:R-:W-:Y:S02]  /*fcd0*/  ISETP.GT.AND P3, PT, R34, 0x8, PT ;  /* 0x000000082200780c */ /* 0x000fe40003f64270 */
        /* <DEDUP_REMOVED lines=27> */
[----:B------:R2:W-:Y:S01]  /*fe90*/  MUFU.EX2 R10, R24 ;  /* 0x00000018000a7308 */ /* 0x0005e20000000800 */
        /* <DEDUP_REMOVED lines=11> */
[--C-:B------:R-:W-:Y:S01]  /*ff50*/  FFMA.FTZ R159, R7, R0, -R14.reuse ;  /* 0x00000000079f7223 */ /* 0x100fe2000001080e */
[----:B------:R-:W-:Y:S01]  /*ff60*/  FSEL R41, R41, -INF , P4 ;  /* 0xff80000029297808 */ /* 0x000fe20002000000 */
[----:B------:R-:W-:Y:S01]  /*ff70*/  MUFU.EX2 R181, R181 ;  /* 0x000000b500b57308 */ /* 0x000fe20000000800 */
[----:B------:R-:W-:Y:S01]  /*ff80*/  FMNMX.FTZ R12, R97, R12, !PT ;  /* 0x0000000c610c7209 */ /* 0x000fe20007810000 */
[-CC-:B------:R-:W-:Y:S01]  /*ff90*/  FFMA.FTZ R6, R111, R0.reuse, -R14.reuse ;  /* 0x000000006f067223 */ /* 0x180fe2000001080e */
[----:B------:R-:W-:Y:S01]  /*ffa0*/  ISETP.GT.AND P4, PT, R34, 0x29, PT ;  /* 0x000000292200780c */ /* 0x000fe20003f84270 */
[-CC-:B------:R-:W-:Y:S01]  /*ffb0*/  FFMA.FTZ R165, R9, R0.reuse, -R14.reuse ;  /* 0x0000000009a57223 */ /* 0x180fe2000001080e */
[----:B------:R-:W-:Y:S01]  /*ffc0*/  FSEL R101, R44, -INF , P3 ;  /* 0xff8000002c657808 */ /* 0x000fe20001800000 */
[--C-:B------:R-:W-:Y:S01]  /*ffd0*/  FFMA.FTZ R167, R13, R0, -R14.reuse ;  /* 0x000000000da77223 */ /* 0x100fe2000001080e */
[----:B--2---:R-:W-:Y:S01]  /*ffe0*/  FMNMX.FTZ R24, R41, R12, !PT ;  /* 0x0000000c29187209 */ /* 0x004fe20007810000 */
[----:B------:R2:W3:Y:S01]  /*fff0*/  MUFU.EX2 R4, R107 ;  /* 0x0000006b00047308 */ /* 0x0004e20000000800 */
[C---:B------:R-:W-:Y:S01]  /*10000*/  ISETP.GT.AND P3, PT, R34.reuse, 0x30, PT ;  /* 0x000000302200780c */ /* 0x040fe20003f64270 */
[-CC-:B------:R-:W-:Y:S01]  /*10010*/  FFMA.FTZ R163, R21, R0.reuse, -R14.reuse ;  /* 0x0000000015a37223 */ /* 0x180fe2000001080e */
[----:B------:R-:W-:Y:S01]  /*10020*/  FSEL R45, R45, -INF , P4 ;  /* 0xff8000002d2d7808 */ /* 0x000fe20002000000 */
[--C-:B------:R-:W-:Y:S01]  /*10030*/  FFMA.FTZ R161, R27, R0, -R14.reuse ;  /* 0x000000001ba17223 */ /* 0x100fe2000001080e */
[----:B------:R-:W-:Y:S01]  /*10040*/  FMNMX.FTZ R24, R101, R24, !PT ;  /* 0x0000001865187209 */ /* 0x000fe20007810000 */
[-CC-:B------:R-:W-:Y:S01]  /*10050*/  FFMA.FTZ R59, R59, R0.reuse, -R14.reuse ;  /* 0x000000003b3b7223 */ /* 0x180fe2000001080e */
[----:B------:R-:W-:Y:S01]  /*10060*/  ISETP.GT.AND P4, PT, R34, 0x31, PT ;  /* 0x000000312200780c */ /* 0x000fe20003f84270 */
[----:B------:R4:W-:Y:S01]  /*10070*/  MUFU.EX2 R12, R26 ;  /* 0x0000001a000c7308 */ /* 0x0009e20000000800 */
[----:B------:R-:W-:Y:S01]  /*10080*/  FSEL R103, R48, -INF , P3 ;  /* 0xff80000030677808 */ /* 0x000fe20001800000 */
[--C-:B------:R-:W-:Y:S01]  /*10090*/  FFMA.FTZ R38, R71, R0, -R14.reuse ;  /* 0x0000000047267223 */ /* 0x100fe2000001080e */
[----:B------:R-:W-:Y:S01]  /*100a0*/  FMNMX.FTZ R24, R45, R24, !PT ;  /* 0x000000182d187209 */ /* 0x000fe20007810000 */
[-CC-:B------:R-:W-:Y:S01]  /*100b0*/  FFMA.FTZ R42, R79, R0.reuse, -R14.reuse ;  /* 0x000000004f2a7223 */ /* 0x180fe2000001080e */
[----:B------:R-:W-:Y:S01]  /*100c0*/  ISETP.GT.AND P3, PT, R34, 0x38, PT ;  /* 0x000000382200780c */ /* 0x000fe20003f64270 */
[----:B------:R-:W-:Y:S01]  /*100d0*/  FFMA.FTZ R83, R83, R0, -R14 ;  /* 0x0000000053537223 */ /* 0x000fe2000001080e */
[----:B------:R-:W-:Y:S01]  /*100e0*/  FSEL R49, R49, -INF , P4 ;  /* 0xff80000031317808 */ /* 0x000fe20002000000 */
[----:B------:R-:W0:Y:S01]  /*100f0*/  MUFU.EX2 R183, R183 ;  /* 0x000000b700b77308 */ /* 0x000e220000000800 */
[----:B------:R-:W-:-:S02]  /*10100*/  FMNMX.FTZ R24, R103, R24, !PT ;  /* 0x0000001867187209 */ /* 0x000fc40007810000 */
[----:B------:R-:W-:Y:S02]  /*10110*/  CS2R R110, SRZ ;  /* 0x00000000006e7805 */ /* 0x000fe4000001ff00 */
[----:B------:R-:W-:Y:S02]  /*10120*/  ISETP.GT.AND P4, PT, R34, 0x39, PT ;  /* 0x000000392200780c */ /* 0x000fe40003f84270 */
[----:B------:R-:W-:Y:S02]  /*10130*/  CS2R R108, SRZ ;  /* 0x00000000006c7805 */ /* 0x000fe4000001ff00 */
[----:B------:R-:W-:Y:S02]  /*10140*/  FSEL R99, R52, -INF , P3 ;  /* 0xff80000034637808 */ /* 0x000fe40001800000 */
[----:B--2---:R-:W-:Y:S02]  /*10150*/  CS2R R106, SRZ ;  /* 0x00000000006a7805 */ /* 0x004fe4000001ff00 */
[----:B----4-:R-:W-:Y:S01]  /*10160*/  FMNMX.FTZ R26, R49, R24, !PT ;  /* 0x00000018311a7209 */ /* 0x010fe20007810000 */
[----:B------:R-:W2:Y:S01]  /*10170*/  MUFU.EX2 R6, R6 ;  /* 0x0000000600067308 */ /* 0x000ea20000000800 */
[----:B------:R-:W-:-:S02]  /*10180*/  ISETP.GT.AND P3, PT, R34, 0x40, PT ;  /* 0x000000402200780c */ /* 0x000fc40003f64270 */
[----:B------:R-:W-:Y:S02]  /*10190*/  CS2R R104, SRZ ;  /* 0x0000000000687805 */ /* 0x000fe4000001ff00 */
[----:B------:R-:W-:Y:S02]  /*101a0*/  FSEL R53, R53, -INF , P4 ;  /* 0xff80000035357808 */ /* 0x000fe40002000000 */
[----:B------:R-:W-:Y:S02]  /*101b0*/  FMNMX.FTZ R26, R99, R26, !PT ;  /* 0x0000001a631a7209 */ /* 0x000fe40007810000 */
[----:B------:R-:W-:Y:S01]  /*101c0*/  ISETP.GT.AND P4, PT, R34, 0x41, PT ;  /* 0x000000412200780c */ /* 0x000fe20003f84270 */
[----:B------:R4:W-:Y:S01]  /*101d0*/  MUFU.EX2 R24, R28 ;  /* 0x0000001c00187308 */ /* 0x0009e20000000800 */
[----:B------:R-:W-:Y:S02]  /*101e0*/  FSEL R95, R56, -INF , P3 ;  /* 0xff800000385f7808 */ /* 0x000fe40001800000 */
[----:B------:R-:W-:-:S02]  /*101f0*/  FMNMX.FTZ R26, R53, R26, !PT ;  /* 0x0000001a351a7209 */ /* 0x000fc40007810000 */
[C---:B------:R-:W-:Y:S02]  /*10200*/  ISETP.GT.AND P3, PT, R34.reuse, 0x48, PT ;  /* 0x000000482200780c */ /* 0x040fe40003f64270 */
[----:B------:R-:W-:Y:S01]  /*10210*/  FSEL R57, R57, -INF , P4 ;  /* 0xff80000039397808 */ /* 0x000fe20002000000 */
[----:B------:R-:W1:Y:S01]  /*10220*/  MUFU.EX2 R177, R177 ;  /* 0x000000b100b17308 */ /* 0x000e620000000800 */
[----:B------:R-:W-:Y:S02]  /*10230*/  FMNMX.FTZ R26, R95, R26, !PT ;  /* 0x0000001a5f1a7209 */ /* 0x000fe40007810000 */
[----:B------:R-:W-:Y:S02]  /*10240*/  ISETP.GT.AND P4, PT, R34, 0x49, PT ;  /* 0x000000492200780c */ /* 0x000fe40003f84270 */
[----:B------:R-:W-:Y:S02]  /*10250*/  FSEL R91, R60, -INF , P3 ;  /* 0xff8000003c5b7808 */ /* 0x000fe40001800000 */
[----:B----4-:R-:W-:Y:S01]  /*10260*/  FMNMX.FTZ R28, R57, R26, !PT ;  /* 0x0000001a391c7209 */ /* 0x010fe20007810000 */
[----:B------:R-:W4:Y:S01]  /*10270*/  MUFU.EX2 R179, R179 ;  /* 0x000000b300b37308 */ /* 0x000f220000000800 */
[----:B------:R-:W-:-:S02]  /*10280*/  ISETP.GT.AND P3, PT, R34, 0x50, PT ;  /* 0x000000502200780c */ /* 0x000fc40003f64270 */
[----:B------:R-:W-:Y:S02]  /*10290*/  FSEL R61, R61, -INF , P4 ;  /* 0xff8000003d3d7808 */ /* 0x000fe40002000000 */
[----:B------:R-:W-:Y:S02]  /*102a0*/  FMNMX.FTZ R28, R91, R28, !PT ;  /* 0x0000001c5b1c7209 */ /* 0x000fe40007810000 */
[----:B------:R-:W-:Y:S01]  /*102b0*/  ISETP.GT.AND P4, PT, R34, 0x51, PT ;  /* 0x000000512200780c */ /* 0x000fe20003f84270 */
[----:B------:R3:W-:Y:S01]  /*102c0*/  MUFU.EX2 R26, R30 ;  /* 0x0000001e001a7308 */ /* 0x0007e20000000800 */
[----:B------:R-:W-:Y:S02]  /*102d0*/  FSEL R47, R64, -INF , P3 ;  /* 0xff800000402f7808 */ /* 0x000fe40001800000 */
[----:B------:R-:W-:Y:S02]  /*102e0*/  FMNMX.FTZ R28, R61, R28, !PT ;  /* 0x0000001c3d1c7209 */ /* 0x000fe40007810000 */
[----:B------:R-:W-:-:S02]  /*102f0*/  ISETP.GT.AND P3, PT, R34, 0x58, PT ;  /* 0x000000582200780c */ /* 0x000fc40003f64270 */
[----:B------:R-:W-:Y:S01]  /*10300*/  FSEL R65, R65, -INF , P4 ;  /* 0xff80000041417808 */ /* 0x000fe20002000000 */
[----:B------:R-:W-:Y:S01]  /*10310*/  MUFU.EX2 R173, R173 ;  /* 0x000000ad00ad7308 */ /* 0x000fe20000000800 */
[----:B------:R-:W-:Y:S02]  /*10320*/  FMNMX.FTZ R28, R47, R28, !PT ;  /* 0x0000001c2f1c7209 */ /* 0x000fe40007810000 */
[----:B------:R-:W-:Y:S02]  /*10330*/  ISETP.GT.AND P4, PT, R34, 0x59, PT ;  /* 0x000000592200780c */ /* 0x000fe40003f84270 */
[----:B------:R-:W-:Y:S02]  /*10340*/  FSEL R39, R68, -INF , P3 ;  /* 0xff80000044277808 */ /* 0x000fe40001800000 */
[----:B---3--:R-:W-:Y:S01]  /*10350*/  FMNMX.FTZ R30, R65, R28, !PT ;  /* 0x0000001c411e7209 */ /* 0x008fe20007810000 */
[----:B------:R-:W-:Y:S01]  /*10360*/  MUFU.EX2 R175, R175 ;  /* 0x000000af00af7308 */ /* 0x000fe20000000800 */
        /* <DEDUP_REMOVED lines=25> */
[----:B------:R-:W-:Y:S01]  /*10500*/  FMNMX.FTZ R32, R55, R32, !PT ;  /* 0x0000002037207209 */ /* 0x000fe20007810000 */
[----:B---3--:R-:W-:Y:S01]  /*10510*/  FFMA.FTZ R36, R67, R0, -R14 ;  /* 0x0000000043247223 */ /* 0x008fe2000001080e */
[----:B------:R-:W-:Y:S02]  /*10520*/  ISETP.GT.AND P4, PT, R34, 0x79, PT ;  /* 0x000000792200780c */ /* 0x000fe40003f84270 */
[----:B------:R-:W-:Y:S02]  /*10530*/  FSEL R31, R84, -INF , P3 ;  /* 0xff800000541f7808 */ /* 0x000fe40001800000 */
[----:B------:R-:W-:Y:S01]  /*10540*/  FMNMX.FTZ R34, R81, R32, !PT ;  /* 0x0000002051227209 */ /* 0x000fe20007810000 */
[----:B------:R-:W-:Y:S01]  /*10550*/  MUFU.EX2 R155, R155 ;  /* 0x0000009b009b7308 */ /* 0x000fe20000000800 */
[----:B------:R-:W-:-:S02]  /*10560*/  FSEL R85, R85, -INF , P4 ;  /* 0xff80000055557808 */ /* 0x000fc40002000000 */
[----:B------:R-:W-:-:S04]  /*10570*/  FMNMX.FTZ R34, R31, R34, !PT ;  /* 0x000000221f227209 */ /* 0x000fc80007810000 */
[----:B------:R-:W-:Y:S01]  /*10580*/  FMNMX.FTZ R11, R85, R34, !PT ;  /* 0x00000022550b7209 */ /* 0x000fe20007810000 */
[----:B------:R-:W-:Y:S01]  /*10590*/  MUFU.EX2 R32, R59 ;  /* 0x0000003b00207308 */ /* 0x000fe20000000800 */
[----:B------:R-:W-:-:S03]  /*105a0*/  FFMA.FTZ R34, R63, R0, -R14 ;  /* 0x000000003f227223 */ /* 0x000fc6000001080e */
[----:B------:R-:W3:Y:S04]  /*105b0*/  SHFL.BFLY PT, R40, R11, 0x2, 0x1f ;  /* 0x0c401f000b287f89 */ /* 0x000ee800000e0000 */
[----:B------:R-:W-:Y:S08]  /*105c0*/  MUFU.EX2 R34, R34 ;  /* 0x0000002200227308 */ /* 0x000ff00000000800 */
[----:B------:R-:W-:Y:S08]  /*105d0*/  MUFU.EX2 R157, R157 ;  /* 0x0000009d009d7308 */ /* 0x000ff00000000800 */
[----:B------:R-:W-:Y:S01]  /*105e0*/  MUFU.EX2 R36, R36 ;  /* 0x0000002400247308 */ /* 0x000fe20000000800 */
[----:B---3--:R-:W-:Y:S01]  /*105f0*/  FMNMX.FTZ R15, R11, R40, !PT ;  /* 0x000000280b0f7209 */ /* 0x008fe20007810000 */
[-CC-:B------:R-:W-:Y:S01]  /*10600*/  FFMA.FTZ R40, R75, R0.reuse, -R14.reuse ;  /* 0x000000004b287223 */ /* 0x180fe2000001080e */
[----:B------:R-:W-:-:S05]  /*10610*/  FFMA.FTZ R14, R87, R0, -R14 ;  /* 0x00000000570e7223 */ /* 0x000fca000001080e */
        /* <DEDUP_REMOVED lines=11> */
[-C--:B------:R-:W-:Y:S01]  /*106d0*/  FFMA.FTZ R11, R20, R0.reuse, -R46 ;  /* 0x00000000140b7223 */ /* 0x080fe2000001082e */
[----:B------:R-:W-:Y:S01]  /*106e0*/  FADD.FTZ R20, R181, R4 ;  /* 0x00000004b5147221 */ /* 0x000fe20000010000 */
[-CC-:B------:R-:W-:Y:S01]  /*106f0*/  FFMA.FTZ R182, R25, R0.reuse, -R46.reuse ;  /* 0x0000000019b67223 */ /* 0x180fe2000001082e */
[-CC-:B------:R-:W-:Y:S01]  /*10700*/  FFMA.FTZ R13, R29, R0.reuse, -R46.reuse ;  /* 0x000000001d0d7223 */ /* 0x180fe2000001082e */
[-C--:B------:R-:W-:Y:S01]  /*10710*/  FFMA.FTZ R176, R89, R0.reuse, -R46 ;  /* 0x0000000059b07223 */ /* 0x080fe2000001082e */
[----:B------:R-:W-:Y:S01]  /*10720*/  MUFU.EX2 R180, R180 ;  /* 0x000000b400b47308 */ /* 0x000fe20000000800 */
[----:B0-----:R-:W-:Y:S01]  /*10730*/  FADD.FTZ R9, R183, R20 ;  /* 0x00000014b7097221 */ /* 0x001fe20000010000 */
[-CC-:B------:R-:W-:Y:S01]  /*10740*/  FFMA.FTZ R15, R33, R0.reuse, -R46.reuse ;  /* 0x00000000210f7223 */ /* 0x180fe2000001082e */
[-CC-:B------:R-:W-:Y:S01]  /*10750*/  FFMA.FTZ R178, R93, R0.reuse, -R46.reuse ;  /* 0x000000005db27223 */ /* 0x180fe2000001082e */
[-CC-:B------:R-:W-:Y:S01]  /*10760*/  FFMA.FTZ R25, R41, R0.reuse, -R46.reuse ;  /* 0x0000000029197223 */ /* 0x180fe2000001082e */
[----:B--2---:R-:W-:Y:S01]  /*10770*/  FADD.FTZ R20, R6, R9 ;  /* 0x0000000906147221 */ /* 0x004fe20000010000 */
[-CC-:B------:R-:W-:Y:S01]  /*10780*/  FFMA.FTZ R21, R37, R0.reuse, -R46.reuse ;  /* 0x0000000025157223 */ /* 0x180fe2000001082e */
[-C--:B------:R-:W-:Y:S01]  /*10790*/  FFMA.FTZ R172, R97, R0.reuse, -R46 ;  /* 0x0000000061ac7223 */ /* 0x080fe2000001082e */
[----:B------:R-:W0:Y:S01]  /*107a0*/  MUFU.EX2 R11, R11 ;  /* 0x0000000b000b7308 */ /* 0x000e220000000800 */
[----:B-1----:R-:W-:Y:S01]  /*107b0*/  FADD.FTZ R9, R177, R20 ;  /* 0x00000014b1097221 */ /* 0x002fe20000010000 */
[-CC-:B------:R-:W-:Y:S01]  /*107c0*/  FFMA.FTZ R174, R101, R0.reuse, -R46.reuse ;  /* 0x0000000065ae7223 */ /* 0x180fe2000001082e */
[-CC-:B------:R-:W-:Y:S01]  /*107d0*/  FFMA.FTZ R27, R45, R0.reuse, -R46.reuse ;  /* 0x000000002d1b7223 */ /* 0x180fe2000001082e */
[-CC-:B------:R-:W-:Y:S01]  /*107e0*/  FFMA.FTZ R168, R103, R0.reuse, -R46.reuse ;  /* 0x0000000067a87223 */ /* 0x180fe2000001082e */
[----:B------:R-:W-:Y:S01]  /*107f0*/  FADD.FTZ R20, R10, R9 ;  /* 0x000000090a147221 */ /* 0x000fe20000010000 */
[----:B------:R-:W1:Y:S01]  /*10800*/  @P2 LDC R43, c[0x0][0x44c] ;  /* 0x00011300ff2b2b82 */ /* 0x000e620000000800 */
[-C--:B------:R-:W-:Y:S01]  /*10810*/  FFMA.FTZ R29, R49, R0.reuse, -R46 ;  /* 0x00000000311d7223 */ /* 0x080fe2000001082e */
[----:B------:R-:W2:Y:S01]  /*10820*/  MUFU.EX2 R182, R182 ;  /* 0x000000b600b67308 */ /* 0x000ea20000000800 */
[----:B----4-:R-:W-:Y:S01]  /*10830*/  FADD.FTZ R41, R179, R20 ;  /* 0x00000014b3297221 */ /* 0x010fe20000010000 */
[-CC-:B------:R-:W-:Y:S01]  /*10840*/  FFMA.FTZ R170, R99, R0.reuse, -R46.reuse ;  /* 0x0000000063aa7223 */ /* 0x180fe2000001082e */
[-CC-:B------:R-:W-:Y:S01]  /*10850*/  FFMA.FTZ R33, R53, R0.reuse, -R46.reuse ;  /* 0x0000000035217223 */ /* 0x180fe2000001082e */
[-CC-:B------:R-:W-:Y:S01]  /*10860*/  FFMA.FTZ R152, R95, R0.reuse, -R46.reuse ;  /* 0x000000005f987223 */ /* 0x180fe2000001082e */
[----:B------:R-:W-:Y:S01]  /*10870*/  FADD.FTZ R48, R12, R41 ;  /* 0x000000290c307221 */ /* 0x000fe20000010000 */
[-CC-:B------:R-:W-:Y:S01]  /*10880*/  FFMA.FTZ R158, R39, R0.reuse, -R46.reuse ;  /* 0x00000000279e7223 */ /* 0x180fe2000001082e */
[-CC-:B------:R-:W-:Y:S01]  /*10890*/  FFMA.FTZ R37, R57, R0.reuse, -R46.reuse ;  /* 0x0000000039257223 */ /* 0x180fe2000001082e */
[----:B------:R-:W3:Y:S01]  /*108a0*/  MUFU.EX2 R13, R13 ;  /* 0x0000000d000d7308 */ /* 0x000ee20000000800 */
[----:B0-----:R-:W-:Y:S01]  /*108b0*/  FADD.FTZ R9, R180, R11 ;  /* 0x0000000bb4097221 */ /* 0x001fe20000010000 */
[-CC-:B------:R-:W-:Y:S01]  /*108c0*/  FFMA.FTZ R154, R91, R0.reuse, -R46.reuse ;  /* 0x000000005b9a7223 */ /* 0x180fe2000001082e */
[----:B------:R-:W-:Y:S01]  /*108d0*/  FFMA.FTZ R41, R61, R0, -R46 ;  /* 0x000000003d297223 */ /* 0x000fe2000001082e */
[----:B------:R-:W-:-:S02]  /*108e0*/  IMAD.MOV.U32 R45, RZ, RZ, R190 ;  /* 0x000000ffff2d7224 */ /* 0x000fc400078e00be */
[-CC-:B------:R-:W-:Y:S01]  /*108f0*/  FFMA.FTZ R156, R47, R0.reuse, -R46.reuse ;  /* 0x000000002f9c7223 */ /* 0x180fe2000001082e */
[----:B------:R-:W-:Y:S01]  /*10900*/  F2FP.BF16.F32.PACK_AB R181, R4, R181 ;  /* 0x000000b504b5723e */ /* 0x000fe200000010ff */
[-C--:B------:R-:W-:Y:S01]  /*10910*/  FFMA.FTZ R69, R69, R0.reuse, -R46 ;  /* 0x0000000045457223 */ /* 0x080fe2000001082e */
[----:B------:R-:W0:Y:S01]  /*10920*/  MUFU.EX2 R176, R176 ;  /* 0x000000b000b07308 */ /* 0x000e220000000800 */
[----:B--2---:R-:W-:Y:S01]  /*10930*/  FADD.FTZ R20, R182, R9 ;  /* 0x00000009b6147221 */ /* 0x004fe20000010000 */
[----:B------:R-:W-:Y:S01]  /*10940*/  FADD.FTZ R9, R173, R48 ;  /* 0x00000030ad097221 */ /* 0x000fe20000010000 */
[----:B------:R-:W-:Y:S01]  /*10950*/  F2FP.BF16.F32.PACK_AB R183, R6, R183 ;  /* 0x000000b706b7723e */ /* 0x000fe200000010ff */
[-CC-:B------:R-:W-:Y:S01]  /*10960*/  FFMA.FTZ R51, R51, R0.reuse, -R46.reuse ;  /* 0x0000000033337223 */ /* 0x180fe2000001082e */
[-C--:B------:R-:W-:Y:S01]  /*10970*/  FFMA.FTZ R73, R73, R0.reuse, -R46 ;  /* 0x0000000049497223 */ /* 0x080fe2000001082e */
[----:B------:R-:W-:Y:S01]  /*10980*/  FADD.FTZ R48, R24, R9 ;  /* 0x0000000918307221 */ /* 0x000fe20000010000 */
[----:B-1----:R-:W-:Y:S01]  /*10990*/  @P2 IMAD.HI.U32 R43, R190, R43, RZ ;  /* 0x0000002bbe2b2227 */ /* 0x002fe200078e00ff */
[----:B------:R-:W1:Y:S03]  /*109a0*/  MUFU.EX2 R15, R15 ;  /* 0x0000000f000f7308 */ /* 0x000e660000000800 */
[----:B---3--:R-:W-:Y:S01]  /*109b0*/  FADD.FTZ R3, R13, R20 ;  /* 0x000000140d037221 */ /* 0x008fe20000010000 */
[----:B------:R-:W-:Y:S01]  /*109c0*/  FADD.FTZ R9, R175, R48 ;  /* 0x00000030af097221 */ /* 0x000fe20000010000 */
[--C-:B------:R-:W-:Y:S01]  /*109d0*/  FFMA.FTZ R77, R77, R0, -R46.reuse ;  /* 0x000000004d4d7223 */ /* 0x100fe2000001082e */
[----:B------:R-:W-:Y:S01]  /*109e0*/  @P2 SHF.R.U32.HI R45, RZ, R50, R43 ;  /* 0x00000032ff2d2219 */ /* 0x000fe2000001162b */
[-CC-:B------:R-:W-:Y:S01]  /*109f0*/  FFMA.FTZ R43, R65, R0.reuse, -R46.reuse ;  /* 0x00000000412b7223 */ /* 0x180fe2000001082e */
[----:B------:R-:W-:Y:S01]  /*10a00*/  FADD.FTZ R48, R26, R9 ;  /* 0x000000091a307221 */ /* 0x000fe20000010000 */
[-C--:B------:R-:W-:Y:S01]  /*10a10*/  FFMA.FTZ R55, R55, R0.reuse, -R46 ;  /* 0x0000000037377223 */ /* 0x080fe2000001082e */
[----:B------:R-:W2:Y:S01]  /*10a20*/  MUFU.EX2 R178, R178 ;  /* 0x000000b200b27308 */ /* 0x000ea20000000800 */
[----:B0-----:R-:W-:Y:S01]  /*10a30*/  FADD.FTZ R20, R176, R3 ;  /* 0x00000003b0147221 */ /* 0x001fe20000010000 */
[----:B------:R-:W-:Y:S01]  /*10a40*/  FADD.FTZ R9, R169, R48 ;  /* 0x00000030a9097221 */ /* 0x000fe20000010000 */
[----:B------:R-:W-:Y:S01]  /*10a50*/  IADD3 R47, R45, R193, -R192 ;  /* 0x000000c12d2f7210 */ /* 0x000fe20007ffe8c0 */
[-CC-:B------:R-:W-:Y:S01]  /*10a60*/  FFMA.FTZ R81, R81, R0.reuse, -R46.reuse ;  /* 0x0000000051517223 */ /* 0x180fe2000001082e */
[----:B------:R-:W-:Y:S01]  /*10a70*/  FFMA.FTZ R31, R31, R0, -R46 ;  /* 0x000000001f1f7223 */ /* 0x000fe2000001082e */
[----:B------:R-:W-:Y:S01]  /*10a80*/  FADD.FTZ R48, R28, R9 ;  /* 0x000000091c307221 */ /* 0x000fe20000010000 */
[----:B------:R-:W-:Y:S01]  /*10a90*/  SHF.R.S32.HI R50, RZ, 0x1f, R47 ;  /* 0x0000001fff327819 */ /* 0x000fe2000001142f */
[----:B------:R-:W0:Y:S01]  /*10aa0*/  MUFU.EX2 R21, R21 ;  /* 0x0000001500157308 */ /* 0x000e220000000800 */
[----:B-1----:R-:W-:Y:S01]  /*10ab0*/  FADD.FTZ R3, R15, R20 ;  /* 0x000000140f037221 */ /* 0x002fe20000010000 */
[----:B------:R-:W-:Y:S01]  /*10ac0*/  FADD.FTZ R9, R171, R48 ;  /* 0x00000030ab097221 */ /* 0x000fe20000010000 */
[----:B------:R-:W-:Y:S01]  /*10ad0*/  F2FP.BF16.F32.PACK_AB R177, R10, R177 ;  /* 0x000000b10ab1723e */ /* 0x000fe200000010ff */
[----:B------:R-:W-:Y:S01]  /*10ae0*/  VIADD R10, R88, 0xfffffffe ;  /* 0xfffffffe580a7836 */ /* 0x000fe20000000000 */
[----:B------:R-:W-:Y:S01]  /*10af0*/  F2FP.BF16.F32.PACK_AB R182, R13, R182 ;  /* 0x000000b60db6723e */ /* 0x000fe200000010ff */
[----:B------:R-:W-:Y:S01]  /*10b00*/  FADD.FTZ R48, R30, R9 ;  /* 0x000000091e307221 */ /* 0x000fe20000010000 */
[----:B------:R-:W-:Y:S01]  /*10b10*/  F2FP.BF16.F32.PACK_AB R180, R11, R180 ;  /* 0x000000b40bb4723e */ /* 0x000fe200000010ff */
[----:B------:R-:W1:Y:S01]  /*10b20*/  MUFU.EX2 R172, R172 ;  /* 0x000000ac00ac7308 */ /* 0x000e620000000800 */
[----:B--2---:R-:W-:Y:S01]  /*10b30*/  FADD.FTZ R20, R178, R3 ;  /* 0x00000003b2147221 */ /* 0x004fe20000010000 */
[----:B------:R-:W-:Y:S01]  /*10b40*/  FADD.FTZ R39, R153, R48 ;  /* 0x0000003099277221 */ /* 0x000fe20000010000 */
[----:B------:R-:W-:-:S02]  /*10b50*/  F2FP.BF16.F32.PACK_AB R179, R12, R179 ;  /* 0x000000b30cb3723e */ /* 0x000fc400000010ff */
[----:B------:R-:W-:Y:S02]  /*10b60*/  CS2R R102, SRZ ;  /* 0x0000000000667805 */ /* 0x000fe4000001ff00 */
[----:B------:R-:W-:Y:S01]  /*10b70*/  F2FP.BF16.F32.PACK_AB R173, R24, R173 ;  /* 0x000000ad18ad723e */ /* 0x000fe200000010ff */
[----:B------:R-:W-:Y:S01]  /*10b80*/  FADD.FTZ R48, R32, R39 ;  /* 0x0000002720307221 */ /* 0x000fe20000010000 */
[----:B------:R-:W-:Y:S01]  /*10b90*/  F2FP.BF16.F32.PACK_AB R175, R26, R175 ;  /* 0x000000af1aaf723e */ /* 0x000fe200000010ff */
[----:B------:R-:W2:Y:S01]  /*10ba0*/  MUFU.EX2 R25, R25 ;  /* 0x0000001900197308 */ /* 0x000ea20000000800 */
[----:B0-----:R-:W-:Y:S01]  /*10bb0*/  FADD.FTZ R3, R21, R20 ;  /* 0x0000001415037221 */ /* 0x001fe20000010000 */
[----:B------:R-:W-:Y:S01]  /*10bc0*/  FADD.FTZ R39, R155, R48 ;  /* 0x000000309b277221 */ /* 0x000fe20000010000 */
[----:B------:R-:W-:Y:S02]  /*10bd0*/  F2FP.BF16.F32.PACK_AB R169, R28, R169 ;  /* 0x000000a91ca9723e */ /* 0x000fe400000010ff */
[----:B------:R-:W-:-:S02]  /*10be0*/  CS2R R100, SRZ ;  /* 0x0000000000647805 */ /* 0x000fc4000001ff00 */
[----:B------:R-:W-:Y:S01]  /*10bf0*/  F2FP.BF16.F32.PACK_AB R171, R30, R171 ;  /* 0x000000ab1eab723e */ /* 0x000fe200000010ff */
[----:B------:R-:W-:Y:S01]  /*10c00*/  FADD.FTZ R48, R34, R39 ;  /* 0x0000002722307221 */ /* 0x000fe20000010000 */
[----:B------:R-:W-:Y:S01]  /*10c10*/  F2FP.BF16.F32.PACK_AB R153, R32, R153 ;  /* 0x000000992099723e */ /* 0x000fe200000010ff */
[----:B------:R-:W0:Y:S01]  /*10c20*/  MUFU.EX2 R174, R174 ;  /* 0x000000ae00ae7308 */ /* 0x000e220000000800 */
[----:B-1----:R-:W-:Y:S01]  /*10c30*/  FADD.FTZ R20, R172, R3 ;  /* 0x00000003ac147221 */ /* 0x002fe20000010000 */
[----:B------:R-:W-:Y:S01]  /*10c40*/  FADD.FTZ R45, R157, R48 ;  /* 0x000000309d2d7221 */ /* 0x000fe20000010000 */
[----:B------:R-:W-:Y:S02]  /*10c50*/  F2FP.BF16.F32.PACK_AB R155, R34, R155 ;  /* 0x0000009b229b723e */ /* 0x000fe400000010ff */
[----:B------:R-:W-:Y:S02]  /*10c60*/  CS2R R98, SRZ ;  /* 0x0000000000627805 */ /* 0x000fe4000001ff00 */
[----:B------:R-:W-:-:S02]  /*10c70*/  F2FP.BF16.F32.PACK_AB R157, R36, R157 ;  /* 0x0000009d249d723e */ /* 0x000fc400000010ff */
[----:B------:R-:W-:Y:S02]  /*10c80*/  CS2R R96, SRZ ;  /* 0x0000000000607805 */ /* 0x000fe4000001ff00 */
[----:B------:R-:W-:Y:S01]  /*10c90*/  F2FP.BF16.F32.PACK_AB R176, R15, R176 ;  /* 0x000000b00fb0723e */ /* 0x000fe200000010ff */
[----:B------:R-:W1:Y:S01]  /*10ca0*/  MUFU.EX2 R27, R27 ;  /* 0x0000001b001b7308 */ /* 0x000e620000000800 */
[----:B--2---:R-:W-:Y:S01]  /*10cb0*/  FADD.FTZ R3, R25, R20 ;  /* 0x0000001419037221 */ /* 0x004fe20000010000 */
[----:B------:R-:W-:Y:S02]  /*10cc0*/  F2FP.BF16.F32.PACK_AB R178, R21, R178 ;  /* 0x000000b215b2723e */ /* 0x000fe400000010ff */
[----:B------:R-:W-:Y:S02]  /*10cd0*/  CS2R R94, SRZ ;  /* 0x00000000005e7805 */ /* 0x000fe4000001ff00 */
[----:B------:R-:W-:Y:S02]  /*10ce0*/  F2FP.BF16.F32.PACK_AB R172, R25, R172 ;  /* 0x000000ac19ac723e */ /* 0x000fe400000010ff */
[----:B------:R-:W-:-:S02]  /*10cf0*/  CS2R R92, SRZ ;  /* 0x00000000005c7805 */ /* 0x000fc4000001ff00 */
[----:B------:R-:W-:Y:S02]  /*10d00*/  CS2R R90, SRZ ;  /* 0x00000000005a7805 */ /* 0x000fe4000001ff00 */
[----:B------:R-:W-:Y:S01]  /*10d10*/  CS2R R88, SRZ ;  /* 0x0000000000587805 */ /* 0x000fe2000001ff00 */
[----:B------:R-:W2:Y:S01]  /*10d20*/  MUFU.EX2 R168, R168 ;  /* 0x000000a800a87308 */ /* 0x000ea20000000800 */
[----:B0-----:R-:W-:Y:S01]  /*10d30*/  FADD.FTZ R20, R174, R3 ;  /* 0x00000003ae147221 */ /* 0x001fe20000010000 */
[-CC-:B------:R-:W-:Y:S01]  /*10d40*/  FFMA.FTZ R3, R35, R0.reuse, -R46.reuse ;  /* 0x0000000023037223 */ /* 0x180fe2000001082e */
[----:B------:R-:W-:-:S05]  /*10d50*/  FFMA.FTZ R46, R85, R0, -R46 ;  /* 0x00000000552e7223 */ /* 0x000fca000001082e */
        /* <DEDUP_REMOVED lines=10> */
[----:B------:R-:W-:-:S06]  /*10e00*/  LEA.HI R9, R50, R47, RZ, 0x7 ;  /* 0x0000002f32097211 */ /* 0x000fcc00078f38ff */
        /* <DEDUP_REMOVED lines=14> */
[----:B------:R-:W-:-:S05]  /*10ef0*/  F2FP.BF16.F32.PACK_AB R152, R37, R152 ;  /* 0x000000982598723e */ /* 0x000fca00000010ff */
[----:B------:R-:W1:Y:S01]  /*10f00*/  MUFU.EX2 R156, R156 ;  /* 0x0000009c009c7308 */ /* 0x000e620000000800 */
[----:B--2---:R-:W-:-:S07]  /*10f10*/  FADD.FTZ R4, R154, R39 ;  /* 0x000000279a047221 */ /* 0x004fce0000010000 */
[----:B------:R-:W2:Y:S01]  /*10f20*/  MUFU.EX2 R43, R43 ;  /* 0x0000002b002b7308 */ /* 0x000ea20000000800 */
[C---:B0-----:R-:W-:Y:S01]  /*10f30*/  FADD.FTZ R39, R41.reuse, R4 ;  /* 0x0000000429277221 */ /* 0x041fe20000010000 */
[----:B------:R-:W-:-:S06]  /*10f40*/  F2FP.BF16.F32.PACK_AB R154, R41, R154 ;  /* 0x0000009a299a723e */ /* 0x000fcc00000010ff */
[----:B------:R-:W0:Y:S01]  /*10f50*/  MUFU.EX2 R42, R42 ;  /* 0x0000002a002a7308 */ /* 0x000e220000000800 */
[----:B-1----:R-:W-:Y:S01]  /*10f60*/  FADD.FTZ R4, R156, R39 ;  /* 0x000000279c047221 */ /* 0x002fe20000010000 */
[----:B------:R-:W-:-:S06]  /*10f70*/  FADD.FTZ R39, R163, R6 ;  /* 0x00000006a3277221 */ /* 0x000fcc0000010000 */
[----:B------:R-:W1:Y:S01]  /*10f80*/  MUFU.EX2 R158, R158 ;  /* 0x0000009e009e7308 */ /* 0x000e620000000800 */
[----:B--2---:R-:W-:-:S07]  /*10f90*/  F2FP.BF16.F32.PACK_AB R156, R43, R156 ;  /* 0x0000009c2b9c723e */ /* 0x004fce00000010ff */
[----:B------:R-:W2:Y:S01]  /*10fa0*/  MUFU.EX2 R165, R165 ;  /* 0x000000a500a57308 */ /* 0x000ea20000000800 */
[C---:B0-----:R-:W-:Y:S01]  /*10fb0*/  FADD.FTZ R6, R42.reuse, R39 ;  /* 0x000000272a067221 */ /* 0x041fe20000010000 */
[----:B------:R-:W-:-:S06]  /*10fc0*/  F2FP.BF16.F32.PACK_AB R163, R42, R163 ;  /* 0x000000a32aa3723e */ /* 0x000fcc00000010ff */
[----:B------:R-:W-:Y:S08]  /*10fd0*/  MUFU.EX2 R35, R69 ;  /* 0x0000004500237308 */ /* 0x000ff00000000800 */
[----:B------:R-:W0:Y:S08]  /*10fe0*/  MUFU.EX2 R44, R83 ;  /* 0x00000053002c7308 */ /* 0x000e300000000800 */
[----:B------:R-:W3:Y:S08]  /*10ff0*/  MUFU.EX2 R51, R51 ;  /* 0x0000003300337308 */ /* 0x000ef00000000800 */
[----:B------:R-:W4:Y:S08]  /*11000*/  MUFU.EX2 R167, R167 ;  /* 0x000000a700a77308 */ /* 0x000f300000000800 */
[----:B------:R-:W4:Y:S08]  /*11010*/  MUFU.EX2 R160, R73 ;  /* 0x0000004900a07308 */ /* 0x000f300000000800 */
[----:B------:R1:W4:Y:S08]  /*11020*/  MUFU.EX2 R162, R3 ;  /* 0x0000000300a27308 */ /* 0x0003300000000800 */
[----:B------:R-:W4:Y:S01]  /*11030*/  MUFU.EX2 R77, R77 ;  /* 0x0000004d004d7308 */ /* 0x000f220000000800 */
[----:B-1----:R-:W-:-:S04]  /*11040*/  FADD.FTZ R3, R43, R4 ;  /* 0x000000042b037221 */ /* 0x002fc80000010000 */
[----:B------:R-:W-:Y:S01]  /*11050*/  FADD.FTZ R4, R158, R3 ;  /* 0x000000039e047221 */ /* 0x000fe20000010000 */
[----:B--2---:R-:W-:Y:S01]  /*11060*/  FADD.FTZ R3, R165, R6 ;  /* 0x00000006a5037221 */ /* 0x004fe20000010000 */
[C---:B0-----:R-:W-:Y:S01]  /*11070*/  F2FP.BF16.F32.PACK_AB R165, R44.reuse, R165 ;  /* 0x000000a52ca5723e */ /* 0x041fe200000010ff */
[----:B------:R-:W0:Y:S01]  /*11080*/  MUFU.EX2 R55, R55 ;  /* 0x0000003700377308 */ /* 0x000e220000000800 */
[C---:B------:R-:W-:Y:S01]  /*11090*/  FADD.FTZ R4, R35.reuse, R4 ;  /* 0x0000000423047221 */ /* 0x040fe20000010000 */
[----:B------:R-:W-:Y:S01]  /*110a0*/  FADD.FTZ R6, R44, R3 ;  /* 0x000000032c067221 */ /* 0x000fe20000010000 */
[----:B------:R-:W-:Y:S02]  /*110b0*/  F2FP.BF16.F32.PACK_AB R158, R35, R158 ;  /* 0x0000009e239e723e */ /* 0x000fe400000010ff */
[----:B---3--:R-:W-:Y:S01]  /*110c0*/  FADD.FTZ R3, R51, R4 ;  /* 0x0000000433037221 */ /* 0x008fe20000010000 */
[----:B----4-:R-:W-:Y:S01]  /*110d0*/  FADD.FTZ R45, R167, R6 ;  /* 0x00000006a72d7221 */ /* 0x010fe20000010000 */
[----:B------:R-:W-:Y:S01]  /*110e0*/  SHF.R.S32.HI R6, RZ, 0x7, R9 ;  /* 0x00000007ff067819 */ /* 0x000fe20000011409 */
[----:B------:R-:W1:Y:S01]  /*110f0*/  MUFU.EX2 R164, R81 ;  /* 0x0000005100a47308 */ /* 0x000e620000000800 */
[C---:B------:R-:W-:Y:S01]  /*11100*/  FADD.FTZ R39, R160.reuse, R3 ;  /* 0x00000003a0277221 */ /* 0x040fe20000010000 */
[----:B------:R-:W-:-:S02]  /*11110*/  F2FP.BF16.F32.PACK_AB R160, R160, R51 ;  /* 0x00000033a0a0723e */ /* 0x000fc400000010ff */
[----:B------:R-:W-:Y:S01]  /*11120*/  VIMNMX R13, R191, R6, !PT ;  /* 0x00000006bf0d7248 */ /* 0x000fe20007fe0100 */
[----:B------:R-:W-:Y:S01]  /*11130*/  FADD.FTZ R4, R162, R39 ;  /* 0x00000027a2047221 */ /* 0x000fe20000010000 */
[C---:B------:R-:W-:Y:S02]  /*11140*/  F2FP.BF16.F32.PACK_AB R162, R77.reuse, R162 ;  /* 0x000000a24da2723e */ /* 0x040fe400000010ff */
[----:B------:R-:W2:Y:S01]  /*11150*/  MUFU.EX2 R31, R31 ;  /* 0x0000001f001f7308 */ /* 0x000ea20000000800 */
[----:B------:R-:W-:Y:S01]  /*11160*/  FADD.FTZ R4, R77, R4 ;  /* 0x000000044d047221 */ /* 0x000fe20000010000 */
[----:B------:R-:W-:-:S03]  /*11170*/  ISETP.GE.AND P3, PT, R10, R13, PT ;  /* 0x0000000d0a00720c */ /* 0x000fc60003f66270 */
[----:B0-----:R-:W-:-:S03]  /*11180*/  FADD.FTZ R11, R55, R4 ;  /* 0x00000004370b7221 */ /* 0x001fc60000010000 */
[----:B------:R-:W0:Y:S01]  /*11190*/  MUFU.EX2 R14, R14 ;  /* 0x0000000e000e7308 */ /* 0x000e220000000800 */
[C---:B-1----:R-:W-:Y:S01]  /*111a0*/  FADD.FTZ R4, R164.reuse, R11 ;  /* 0x0000000ba4047221 */ /* 0x042fe20000010000 */
[----:B------:R-:W-:-:S06]  /*111b0*/  F2FP.BF16.F32.PACK_AB R164, R164, R55 ;  /* 0x00000037a4a4723e */ /* 0x000fcc00000010ff */
[----:B------:R-:W1:Y:S01]  /*111c0*/  MUFU.EX2 R46, R46 ;  /* 0x0000002e002e7308 */ /* 0x000e620000000800 */
[----:B--2---:R-:W-:Y:S01]  /*111d0*/  FADD.FTZ R11, R31, R4 ;  /* 0x000000041f0b7221 */ /* 0x004fe20000010000 */
[C---:B0-----:R-:W-:Y:S01]  /*111e0*/  FADD.FTZ R3, R14.reuse, R45 ;  /* 0x0000002d0e037221 */ /* 0x041fe20000010000 */
[----:B------:R-:W-:Y:S02]  /*111f0*/  F2FP.BF16.F32.PACK_AB R167, R14, R167 ;  /* 0x000000a70ea7723e */ /* 0x000fe400000010ff */
[C---:B-1----:R-:W-:Y:S01]  /*11200*/  FADD.FTZ R4, R46.reuse, R11 ;  /* 0x0000000b2e047221 */ /* 0x042fe20000010000 */
[----:B------:R-:W-:Y:S01]  /*11210*/  F2FP.BF16.F32.PACK_AB R166, R46, R31 ;  /* 0x0000001f2ea6723e */ /* 0x000fe200000010ff */
[----:B------:R-:W-:Y:S06]  /*11220*/  @!P3 BRA `(.L_x_8958) ;  /* 0x0000002800c8b947 */ /* 0x000fec0003800000 */
[----:B------:R-:W-:Y:S02]  /*11230*/  IMAD.MOV.U32 R12, RZ, RZ, R8 ;  /* 0x000000ffff0c7224 */ /* 0x000fe400078e0008 */
[----:B------:R-:W-:Y:S02]  /*11240*/  IMAD.MOV.U32 R11, RZ, RZ, R7 ;  /* 0x000000ffff0b7224 */ /* 0x000fe400078e0007 */
[----:B------:R-:W-:Y:S02]  /*11250*/  IMAD.MOV.U32 R6, RZ, RZ, R186 ;  /* 0x000000ffff067224 */ /* 0x000fe400078e00ba */
[----:B------:R-:W-:Y:S02]  /*11260*/  IMAD.MOV.U32 R14, RZ, RZ, R184 ;  /* 0x000000ffff0e7224 */ /* 0x000fe400078e00b8 */
[----:B------:R-:W-:-:S07]  /*11270*/  IMAD.MOV.U32 R151, RZ, RZ, RZ ;  /* 0x000000ffff977224 */ /* 0x000fce00078e00ff */
.L_x_8968:
[----:B------:R-:W-:Y:S01]  /*11280*/  ISETP.NE.AND P3, PT, R189, RZ, PT ;  /* 0x000000ffbd00720c */ /* 0x000fe20003f65270 */
[----:B------:R-:W-:Y:S01]  /*11290*/  VIADD R184, R14, 0x1 ;  /* 0x000000010eb87836 */ /* 0x000fe20000000000 */
[----:B------:R-:W-:Y:S05]  /*112a0*/  YIELD ;  /* 0x0000000000007946 */ /* 0x000fea0003800000 */
[----:B------:R-:W-:-:S04]  /*112b0*/  ISETP.NE.AND P4, PT, R184, 0x2, PT ;  /* 0x00000002b800780c */ /* 0x000fc80003f85270 */
[----:B------:R-:W-:Y:S02]  /*112c0*/  SEL R7, RZ, 0x1, P4 ;  /* 0x00000001ff077807 */ /* 0x000fe40002000000 */
[----:B------:R-:W-:Y:S02]  /*112d0*/  SEL R184, R184, RZ, P4 ;  /* 0x000000ffb8b87207 */ /* 0x000fe40002000000 */
[----:B------:R-:W-:Y:S01]  /*112e0*/  LOP3.LUT R186, R6, R7, RZ, 0x3c, !PT ;  /* 0x0000000706ba7212 */ /* 0x000fe200078e3cff */
[----:B------:R-:W-:Y:S06]  /*112f0*/  @P3 BRA `(.L_x_8959) ;  /* 0x0000000000303947 */ /* 0x000fec0003800000 */
[----:B------:R-:W-:Y:S05]  /*11300*/  @!P0 BRA `(.L_x_8960) ;  /* 0x0000000000048947 */ /* 0x000fea0003800000 */
[----:B------:R-:W-:Y:S01]  /*11310*/  BPT.TRAP 0x1 ;  /* 0x000000040000795c */ /* 0x000fe20000300000 */
.L_x_8960:
[----:B------:R-:W-:Y:S01]  /*11320*/  IMAD R0, R184, 0x8, R2 ;  /* 0x00000008b8007824 */ /* 0x000fe200078e0202 */
[----:B------:R-:W-:-:S04]  /*11330*/  SHF.L.U32 R7, R186, 0x1f, RZ ;  /* 0x0000001fba077819 */ /* 0x000fc800000006ff */
[----:B------:R0:W1:Y:S01]  /*11340*/  SYNCS.PHASECHK.TRANS64.TRYWAIT P4, [R0+URZ+0x28830], R7 ;  /* 0x02883007000075a7 */ /* 0x000062000808017f */
[----:B------:R-:W-:Y:S05]  /*11350*/  @!P0 BRA `(.L_x_8961) ;  /* 0x0000000000048947 */ /* 0x000fea0003800000 */
[----:B------:R-:W-:Y:S01]  /*11360*/  BPT.TRAP 0x1 ;  /* 0x000000040000795c */ /* 0x000fe20000300000 */
.L_x_8961:
[----:B------:R-:W-:Y:S04]  /*11370*/  BSSY B0, `(.L_x_8959) ;  /* 0x0000004000007945 */ /* 0x000fe80003800000 */
[----:B-1----:R-:W-:Y:S05]  /*11380*/  @P4 BRA `(.L_x_8962) ;  /* 0x0000000000084947 */ /* 0x002fea0003800000 */
[----:B------:R-:W1:Y:S02]  /*11390*/  SYNCS.PHASECHK.TRANS64.TRYWAIT P4, [R0+URZ+0x28830], R7 ;  /* 0x02883007000075a7 */ /* 0x000e64000808017f */
[----:B-1----:R-:W-:Y:S05]  /*113a0*/  @!P4 BRA `(.L_x_8963) ;  /* 0x000001200024c947 */ /* 0x002fea0003800000 */
.L_x_8962:
[----:B------:R-:W-:Y:S05]  /*113b0*/  BSYNC B0 ;  /* 0x0000000000007941 */ /* 0x000fea0003800000 */
.L_x_8959:
        /* <DEDUP_REMOVED lines=60> */
.L_x_8965:
[----:B------:R-:W-:Y:S01]  /*11780*/  SHF.L.U32 R0, R6, 0x1f, RZ ;  /* 0x0000001f06007819 */ /* 0x000fe200000006ff */
[----:B------:R-:W-:-:S04]  /*11790*/  IMAD R6, R14, 0x8, R2 ;  /* 0x000000080e067824 */ /* 0x000fc800078e0202 */
[----:B------:R0:W1:Y:S01]  /*117a0*/  SYNCS.PHASECHK.TRANS64.TRYWAIT P3, [R6+URZ+0x28850], R0 ;  /* 0x02885000060075a7 */ /* 0x000062000806017f */
[----:B------:R-:W-:Y:S05]  /*117b0*/  @!P0 BRA `(.L_x_8966) ;  /* 0x0000000000048947 */ /* 0x000fea0003800000 */
[----:B------:R-:W-:Y:S01]  /*117c0*/  BPT.TRAP 0x1 ;  /* 0x000000040000795c */ /* 0x000fe20000300000 */
.L_x_8966:
[----:B-1----:R-:W-:Y:S05]  /*117d0*/  @P3 BRA `(.L_x_8964) ;  /* 0x0000000000083947 */ /* 0x002fea0003800000 */
[----:B------:R-:W1:Y:S02]  /*117e0*/  SYNCS.PHASECHK.TRANS64.TRYWAIT P3, [R6+URZ+0x28850], R0 ;  /* 0x02885000060075a7 */ /* 0x000e64000806017f */
[----:B-1----:R-:W-:Y:S05]  /*117f0*/  @!P3 BRA `(.L_x_8967) ;  /* 0x0000011c0024b947 */ /* 0x002fea0003800000 */
.L_x_8964:
[----:B01----:R-:W-:Y:S01]  /*11800*/  VIADD R0, R2, 0x400 ;  /* 0x0000040002007836 */ /* 0x003fe20000000000 */
[----:B------:R-:W-:Y:S05]  /*11810*/  WARPSYNC.ALL ;  /* 0x0000000000007948 */ /* 0x000fea0003800000 */
[----:B------:R-:W-:Y:S01]  /*11820*/  SHF.R.U32.HI R0, RZ, 0x4, R0 ;  /* 0x00000004ff007819 */ /* 0x000fe20000011600 */
[----:B------:R-:W-:Y:S01]  /*11830*/  IMAD.MOV.U32 R7, RZ, RZ, 0x40000040 ;  /* 0x40000040ff077424 */ /* 0x000fe200078e00ff */
[----:B------:R-:W-:Y:S01]  /*11840*/  WARPGROUP.ARRIVE ;  /* 0x00000000000079c5 */ /* 0x000fe20000000000 */
[----:B------:R-:W-:Y:S01]  /*11850*/  IMAD.MOV.U32 R9, RZ, RZ, 0x40000040 ;  /* 0x40000040ff097424 */ /* 0x000fe200078e00ff */
[----:B------:R-:W-:-:S02]  /*11860*/  LOP3.LUT R0, R0, 0x3fff, RZ, 0xc0, !PT ;  /* 0x00003fff00007812 */ /* 0x000fc400078ec0ff */
[----:B------:R-:W-:Y:S02]  /*11870*/  R2UR UR7, R7 ;  /* 0x00000000070772ca */ /* 0x000fe400000e0000 */
[----:B------:R-:W-:Y:S01]  /*11880*/  LOP3.LUT R0, R0, 0x4000000, RZ, 0xfc, !PT ;  /* 0x0400000000007812 */ /* 0x000fe200078efcff */
[----:B------:R-:W0:Y:S04]  /*11890*/  @P2 LDC R7, c[0x0][0x450] ;  /* 0x00011400ff072b82 */ /* 0x000e280000000800 */
[C---:B------:R-:W-:Y:S02]  /*118a0*/  IMAD R6, R14.reuse, 0x800, R0 ;  /* 0x000008000e067824 */ /* 0x040fe400078e0200 */
[----:B------:R-:W-:Y:S02]  /*118b0*/  @!P1 IMAD R14, R14, 0x8, R2 ;  /* 0x000000080e0e9824 */ /* 0x000fe400078e0202 */
[C---:B------:R-:W-:Y:S01]  /*118c0*/  VIADD R8, R6.reuse, 0x80 ;  /* 0x0000008006087836 */ /* 0x040fe20000000000 */
[----:B------:R-:W-:Y:S01]  /*118d0*/  R2UR UR6, R6 ;  /* 0x00000000060672ca */ /* 0x000fe200000e0000 */
[----:B------:R-:W1:Y:S01]  /*118e0*/  @P2 LDC R0, c[0x0][0x44c] ;  /* 0x00011300ff002b82 */ /* 0x000e620000000800 */
[----:B------:R-:W-:-:S05]  /*118f0*/  @!P1 VIADD R14, R14, 0x28860 ;  /* 0x000288600e0e9836 */ /* 0x000fca0000000000 */
[----:B------:R-:W-:-:S06]  /*11900*/  @!P1 PRMT R14, RZ, 0x654, R14 ;  /* 0x00000654ff0e9816 */ /* 0x000fcc000000000e */
        /* <DEDUP_REMOVED lines=23> */
[----:B------:R-:W-:Y:S01]  /*11a80*/  IMAD.IADD R8, R204, 0x1, R190 ;  /* 0x00000001cc087824 */ /* 0x000fe200078e02be */
[----:B------:R-:W-:-:S03]  /*11a90*/  R2UR UR7, R9 ;  /* 0x00000000090772ca */ /* 0x000fc600000e0000 */
[----:B-1----:R-:W-:-:S04]  /*11aa0*/  @P2 IMAD.HI.U32 R9, R8, R0, RZ ;  /* 0x0000000008092227 */ /* 0x002fc800078e00ff */
[----:B------:R-:W-:Y:S01]  /*11ab0*/  IMAD.MOV.U32 R0, RZ, RZ, R8 ;  /* 0x000000ffff007224 */ /* 0x000fe200078e0008 */
[----:B0-----:R-:W-:Y:S01]  /*11ac0*/  @P2 SHF.R.U32.HI R0, RZ, R7, R9 ;  /* 0x00000007ff002219 */ /* 0x001fe20000011609 */
[----:B------:R-:W-:Y:S02]  /*11ad0*/  IMAD.MOV.U32 R8, RZ, RZ, -0x80 ;  /* 0xffffff80ff087424 */ /* 0x000fe400078e00ff */
[----:B------:R-:W-:Y:S02]  /*11ae0*/  IMAD.MOV.U32 R9, RZ, RZ, 0x40000040 ;  /* 0x40000040ff097424 */ /* 0x000fe400078e00ff */
[----:B------:R-:W0:Y:S01]  /*11af0*/  SHFL.IDX PT, R7, R0, RZ, 0x1c1f ;  /* 0x001c1fff00077589 */ /* 0x000e2200000e0000 */
[----:B------:R-:W-:-:S05]  /*11b00*/  IMAD R8, R10, R8, 0x1 ;  /* 0x000000010a087424 */ /* 0x000fca00078e0208 */
[----:B------:R-:W-:-:S05]  /*11b10*/  IADD3 R8, R193, R8, -R197 ;  /* 0x00000008c1087210 */ /* 0x000fca0007ffe8c5 */
[----:B------:R-:W-:-:S04]  /*11b20*/  IMAD.IADD R15, R8, 0x1, -R192 ;  /* 0x00000001080f7824 */ /* 0x000fc800078e0ac0 */
[----:B0-----:R-:W-:-:S05]  /*11b30*/  IMAD.IADD R7, R15, 0x1, R7 ;  /* 0x000000010f077824 */ /* 0x001fca00078e0207 */
        /* <DEDUP_REMOVED lines=48> */
[----:B------:R-:W-:Y:S01]  /*11e40*/  ISETP.GT.AND P4, PT, R7, 0x41, PT ;  /* 0x000000410700780c */ /* 0x000fe20003f84270 */
[----:B------:R-:W-:Y:S02]  /*11e50*/  WARPGROUP.DEPBAR.LE gsb0, 0x0 ;  /* 0x00008000000079c5 */ /* 0x000fe40000010000 */
[----:B------:R-:W-:Y:S01]  /*11e60*/  FSEL R56, R56, -INF , P3 ;  /* 0xff80000038387808 */ /* 0x000fe20001800000 */
[----:B------:R-:W-:Y:S01]  /*11e70*/  WARPGROUP.ARRIVE ;  /* 0x00000000000079c5 */ /* 0x000fe20000000000 */
[----:B------:R-:W-:Y:S02]  /*11e80*/  FMNMX.FTZ R8, R53, R8, !PT ;  /* 0x0000000835087209 */ /* 0x000fe40007810000 */
[----:B------:R-:W-:Y:S02]  /*11e90*/  ISETP.GT.AND P3, PT, R7, 0x48, PT ;  /* 0x000000480700780c */ /* 0x000fe40003f64270 */
[----:B------:R-:W-:Y:S01]  /*11ea0*/  FSEL R57, R57, -INF , P4 ;  /* 0xff80000039397808 */ /* 0x000fe20002000000 */
[----:B------:R-:W-:Y:S01]  /*11eb0*/  HGMMA.64x128x16.F32.BF16 R88, R152, gdesc[UR4].tnspB, R88, gsb0 ;  /* 0x41e0000498587df0 */ /* 0x000fe20008001858 */
        /* <DEDUP_REMOVED lines=42> */
[----:B------:R-:W-:-:S02]  /*12160*/  R2UR UR7, R9 ;  /* 0x00000000090772ca */ /* 0x000fc400000e0000 */
[----:B------:R-:W-:-:S05]  /*12170*/  FMNMX.FTZ R7, R85, R7, !PT ;  /* 0x0000000755077209 */ /* 0x000fca0007810000 */
[----:B------:R-:W0:Y:S02]  /*12180*/  SHFL.BFLY PT, R8, R7, 0x2, 0x1f ;  /* 0x0c401f0007087f89 */ /* 0x000e2400000e0000 */
[----:B0-----:R-:W-:Y:S01]  /*12190*/  FMNMX.FTZ R7, R7, R8, !PT ;  /* 0x0000000807077209 */ /* 0x001fe20007810000 */
[----:B------:R-:W-:-:S04]  /*121a0*/  VIADD R8, R6, 0x280 ;  /* 0x0000028006087836 */ /* 0x000fc80000000000 */
[----:B------:R-:W0:Y:S01]  /*121b0*/  SHFL.BFLY PT, R20, R7, 0x1, 0x1f ;  /* 0x0c201f0007147f89 */ /* 0x000e2200000e0000 */
[----:B------:R-:W-:-:S03]  /*121c0*/  R2UR UR6, R8 ;  /* 0x00000000080672ca */ /* 0x000fc600000e0000 */
[----:B------:R1:W2:Y:S02]  /*121d0*/  SHFL.IDX PT, R8, R0, 0x1, 0x1c1f ;  /* 0x003c1f0000087f89 */ /* 0x0002a400000e0000 */
[----:B-1----:R-:W-:Y:S01]  /*121e0*/  IMAD.U32 R0, RZ, RZ, UR47 ;  /* 0x0000002fff007e24 */ /* 0x002fe2000f8e00ff */
[----:B------:R-:W-:Y:S02]  /*121f0*/  WARPGROUP.DEPBAR.LE gsb0, 0x0 ;  /* 0x00008000000079c5 */ /* 0x000fe40000010000 */
[----:B------:R-:W-:Y:S01]  /*12200*/  WARPGROUP.ARRIVE ;  /* 0x00000000000079c5 */ /* 0x000fe20000000000 */
[----:B0-----:R-:W-:-:S05]  /*12210*/  FMNMX.FTZ R7, R7, R20, !PT ;  /* 0x0000001407077209 */ /* 0x001fca0007810000 */
[----:B------:R-:W0:Y:S01]  /*12220*/  S2R R155, SR_TID.X ;  /* 0x00000000009b7919 */ /* 0x000e220000002100 */
[----:B--2---:R-:W-:Y:S01]  /*12230*/  IMAD.IADD R8, R15, 0x1, R8 ;  /* 0x000000010f087824 */ /* 0x004fe200078e0208 */
[----:B------:R-:W-:Y:S01]  /*12240*/  HGMMA.64x128x16.F32.BF16 R88, R156, gdesc[UR4].tnspB, R88, gsb0 ;  /* 0x41e000049c587df0 */ /* 0x000fe20008001858 */
[C---:B------:R-:W-:Y:S01]  /*12250*/  FMUL.FTZ R9, R7.reuse, R0 ;  /* 0x0000000007097220 */ /* 0x040fe20000410000 */
[----:B------:R-:W-:Y:S02]  /*12260*/  FSETP.NEU.FTZ.AND P3, PT, R7, -INF , PT ;  /* 0xff8000000700780b */ /* 0x000fe40003f7d000 */
[C---:B------:R-:W-:Y:S02]  /*12270*/  ISETP.GT.AND P5, PT, R8.reuse, RZ, PT ;  /* 0x000000ff0800720c */ /* 0x040fe40003fa4270 */
[----:B------:R-:W-:Y:S02]  /*12280*/  ISETP.GT.AND P4, PT, R8, 0x1, PT ;  /* 0x000000010800780c */ /* 0x000fe40003f84270 */
[----:B------:R-:W-:-:S02]  /*12290*/  FSEL R26, R26, -INF , P5 ;  /* 0xff8000001a1a7808 */ /* 0x000fc40002800000 */
        /* <DEDUP_REMOVED lines=92> */
[----:B------:R-:W-:Y:S02]  /*12860*/  FSEL R87, R87, -INF , P4 ;  /* 0xff80000057577808 */ /* 0x000fe40002000000 */
[----:B------:R-:W-:Y:S02]  /*12870*/  FMNMX.FTZ R8, R86, R20, !PT ;  /* 0x0000001456087209 */ /* 0x000fe40007810000 */
[----:B------:R-:W-:Y:S02]  /*12880*/  FSEL R9, R9, RZ, P3 ;  /* 0x000000ff09097208 */ /* 0x000fe40001800000 */
[----:B------:R-:W-:Y:S02]  /*12890*/  FMNMX.FTZ R8, R87, R8, !PT ;  /* 0x0000000857087209 */ /* 0x000fe40007810000 */
[----:B0-----:R-:W-:Y:S01]  /*128a0*/  SHF.R.U32.HI R155, RZ, 0x7, R155 ;  /* 0x00000007ff9b7819 */ /* 0x001fe2000001169b */
[-CC-:B------:R-:W-:Y:S01]  /*128b0*/  FFMA.FTZ R180, R24, R0.reuse, -R9.reuse ;  /* 0x0000000018b47223 */ /* 0x180fe20000010809 */
[-CC-:B------:R-:W-:Y:S01]  /*128c0*/  FFMA.FTZ R24, R29, R0.reuse, -R9.reuse ;  /* 0x000000001d187223 */ /* 0x180fe20000010809 */
[----:B------:R-:W0:Y:S01]  /*128d0*/  SHFL.BFLY PT, R20, R8, 0x2, 0x1f ;  /* 0x0c401f0008147f89 */ /* 0x000e2200000e0000 */
        /* <DEDUP_REMOVED lines=20> */
[-CC-:B-1----:R-:W-:Y:S01]  /*12a20*/  FFMA.FTZ R25, R33, R0.reuse, -R9.reuse ;  /* 0x0000000021197223 */ /* 0x182fe20000010809 */
[-CC-:B------:R-:W-:Y:S01]  /*12a30*/  FFMA.FTZ R33, R49, R0.reuse, -R9.reuse ;  /* 0x0000000031217223 */ /* 0x180fe20000010809 */
[----:B------:R-:W-:Y:S01]  /*12a40*/  FFMA.FTZ R44, R65, R0, -R9 ;  /* 0x00000000412c7223 */ /* 0x000fe20000010809 */
[----:B0-----:R-:W-:Y:S01]  /*12a50*/  FMNMX.FTZ R8, R8, R20, !PT ;  /* 0x0000001408087209 */ /* 0x001fe20007810000 */
[----:B------:R-:W-:-:S02]  /*12a60*/  VIADD R20, R6, 0x300 ;  /* 0x0000030006147836 */ /* 0x000fc40000000000 */
[-CC-:B------:R-:W-:Y:S01]  /*12a70*/  FFMA.FTZ R158, R68, R0.reuse, -R9.reuse ;  /* 0x00000000449e7223 */ /* 0x180fe20000010809 */
[-CC-:B------:R-:W-:Y:S01]  /*12a80*/  FFMA.FTZ R45, R69, R0.reuse, -R9.reuse ;  /* 0x00000000452d7223 */ /* 0x180fe20000010809 */
[----:B------:R-:W-:Y:S01]  /*12a90*/  MUFU.EX2 R24, R24 ;  /* 0x0000001800187308 */ /* 0x000fe20000000800 */
[----:B------:R-:W0:Y:S01]  /*12aa0*/  SHFL.BFLY PT, R21, R8, 0x1, 0x1f ;  /* 0x0c201f0008157f89 */ /* 0x000e2200000e0000 */
[----:B------:R-:W-:Y:S01]  /*12ab0*/  R2UR UR6, R20 ;  /* 0x00000000140672ca */ /* 0x000fe200000e0000 */
[----:B------:R-:W-:Y:S02]  /*12ac0*/  VIADD R20, R6, 0x380 ;  /* 0x0000038006147836 */ /* 0x000fe40000000000 */
        /* <DEDUP_REMOVED lines=8> */
[----:B------:R-:W-:-:S04]  /*12b50*/  FFMA.FTZ R9, R85, R0, -R9 ;  /* 0x0000000055097223 */ /* 0x000fc80000010809 */
[----:B------:R-:W-:Y:S08]  /*12b60*/  MUFU.EX2 R25, R25 ;  /* 0x0000001900197308 */ /* 0x000ff00000000800 */
[----:B------:R-:W-:Y:S01]  /*12b70*/  MUFU.EX2 R178, R178 ;  /* 0x000000b200b27308 */ /* 0x000fe20000000800 */
[----:B0-----:R-:W-:Y:S01]  /*12b80*/  FMNMX.FTZ R8, R8, R21, !PT ;  /* 0x0000001508087209 */ /* 0x001fe20007810000 */
[----:B------:R-:W-:-:S03]  /*12b90*/  IMAD.MOV.U32 R21, RZ, RZ, 0x40000040 ;  /* 0x40000040ff157424 */ /* 0x000fc600078e00ff */
[C---:B------:R-:W-:Y:S01]  /*12ba0*/  FSETP.NEU.FTZ.AND P4, PT, R8.reuse, -INF , PT ;  /* 0xff8000000800780b */ /* 0x040fe20003f9d000 */
[-C--:B------:R-:W-:Y:S01]  /*12bb0*/  FMUL.FTZ R61, R8, R0.reuse ;  /* 0x00000000083d7220 */ /* 0x080fe20000410000 */
[----:B------:R-:W-:Y:S01]  /*12bc0*/  R2UR UR7, R21 ;  /* 0x00000000150772ca */ /* 0x000fe200000e0000 */
[----:B------:R-:W-:Y:S01]  /*12bd0*/  MUFU.EX2 R28, R28 ;  /* 0x0000001c001c7308 */ /* 0x000fe20000000800 */
[----:B------:R-:W-:Y:S02]  /*12be0*/  FSEL R21, R7, RZ, P3 ;  /* 0x000000ff07157208 */ /* 0x000fe40001800000 */
[----:B------:R-:W-:Y:S02]  /*12bf0*/  FSEL R61, R61, RZ, P4 ;  /* 0x000000ff3d3d7208 */ /* 0x000fe40002000000 */
[C---:B------:R-:W-:Y:S01]  /*12c00*/  ISETP.GT.AND P3, PT, R10.reuse, R13, PT ;  /* 0x0000000d0a00720c */ /* 0x040fe20003f64270 */
[----:B------:R-:W-:Y:S02]  /*12c10*/  VIADD R10, R10, 0xffffffff ;  /* 0xffffffff0a0a7836 */ /* 0x000fe40000000000 */
[-CC-:B------:R-:W-:Y:S01]  /*12c20*/  FFMA.FTZ R177, R34, R0.reuse, -R61.reuse ;  /* 0x0000000022b17223 */ /* 0x180fe2000001083d */
[-C--:B------:R-:W-:Y:S01]  /*12c30*/  FFMA.FTZ R34, R43, R0.reuse, -R61 ;  /* 0x000000002b227223 */ /* 0x080fe2000001083d */
[----:B------:R-:W-:Y:S01]  /*12c40*/  FADD.FTZ R43, -R21, R11 ;  /* 0x0000000b152b7221 */ /* 0x000fe20000010100 */
[----:B------:R-:W-:Y:S01]  /*12c50*/  IMAD.MOV.U32 R21, RZ, RZ, 0x40000040 ;  /* 0x40000040ff157424 */ /* 0x000fe200078e00ff */
[----:B------:R-:W-:Y:S01]  /*12c60*/  HGMMA.64x128x16.F32.BF16 R88, R160, gdesc[UR4].tnspB, R88, gsb0 ;  /* 0x41e00004a0587df0 */ /* 0x000fe20008001858 */
[----:B------:R-:W-:Y:S01]  /*12c70*/  R2UR UR6, R20 ;  /* 0x00000000140672ca */ /* 0x000fe200000e0000 */
[-C--:B------:R-:W-:Y:S01]  /*12c80*/  FMUL.FTZ R6, R43, R0.reuse ;  /* 0x000000002b067220 */ /* 0x080fe20000410000 */
[----:B------:R-:W-:Y:S01]  /*12c90*/  FSEL R11, R8, RZ, P4 ;  /* 0x000000ff080b7208 */ /* 0x000fe20002000000 */
[-CC-:B------:R-:W-:Y:S01]  /*12ca0*/  FFMA.FTZ R181, R26, R0.reuse, -R61.reuse ;  /* 0x000000001ab57223 */ /* 0x180fe2000001083d */
[----:B------:R-:W-:Y:S01]  /*12cb0*/  R2UR UR7, R21 ;  /* 0x00000000150772ca */ /* 0x000fe200000e0000 */
[-CC-:B------:R-:W-:Y:S01]  /*12cc0*/  FFMA.FTZ R26, R27, R0.reuse, -R61.reuse ;  /* 0x000000001b1a7223 */ /* 0x180fe2000001083d */
[-CC-:B------:R-:W-:Y:S01]  /*12cd0*/  FFMA.FTZ R183, R30, R0.reuse, -R61.reuse ;  /* 0x000000001eb77223 */ /* 0x180fe2000001083d */
[----:B------:R-:W-:Y:S01]  /*12ce0*/  FADD.FTZ R11, -R11, R12 ;  /* 0x0000000c0b0b7221 */ /* 0x000fe20000010100 */
[----:B------:R-:W0:Y:S01]  /*12cf0*/  MUFU.EX2 R6, R6 ;  /* 0x0000000600067308 */ /* 0x000e220000000800 */
[----:B------:R-:W-:Y:S01]  /*12d00*/  FFMA.FTZ R27, R31, R0, -R61 ;  /* 0x000000001f1b7223 */ /* 0x000fe2000001083d */
[----:B------:R-:W-:-:S02]  /*12d10*/  @!P1 IMAD R12, R184, 0x8, R2 ;  /* 0x00000008b80c9824 */ /* 0x000fc400078e0202 */
[-C--:B------:R-:W-:Y:S01]  /*12d20*/  FMUL.FTZ R11, R11, R0.reuse ;  /* 0x000000000b0b7220 */ /* 0x080fe20000410000 */
[----:B------:R-:W-:Y:S01]  /*12d30*/  IADD3 R20, -R155, 0xb, RZ ;  /* 0x0000000b9b147810 */ /* 0x000fe20007ffe1ff */
[-CC-:B------:R-:W-:Y:S01]  /*12d40*/  FFMA.FTZ R30, R35, R0.reuse, -R61.reuse ;  /* 0x00000000231e7223 */ /* 0x180fe2000001083d */
[----:B------:R-:W-:Y:S02]  /*12d50*/  @!P1 VIADD R12, R12, 0x28840 ;  /* 0x000288400c0c9836 */ /* 0x000fe40000000000 */
[-CC-:B------:R-:W-:Y:S01]  /*12d60*/  FFMA.FTZ R179, R38, R0.reuse, -R61.reuse ;  /* 0x0000000026b37223 */ /* 0x180fe2000001083d */
[----:B------:R-:W-:Y:S01]  /*12d70*/  MUFU.EX2 R181, R181 ;  /* 0x000000b500b57308 */ /* 0x000fe20000000800 */
[-CC-:B------:R-:W-:Y:S01]  /*12d80*/  FFMA.FTZ R31, R39, R0.reuse, -R61.reuse ;  /* 0x00000000271f7223 */ /* 0x180fe2000001083d */
[-CC-:B------:R-:W-:Y:S01]  /*12d90*/  FFMA.FTZ R173, R42, R0.reuse, -R61.reuse ;  /* 0x000000002aad7223 */ /* 0x180fe2000001083d */
[----:B------:R-:W-:Y:S01]  /*12da0*/  @!P1 PRMT R21, RZ, 0x654, R12 ;  /* 0x00000654ff159816 */ /* 0x000fe2000000000c */
        /* <DEDUP_REMOVED lines=9> */
[--C-:B------:R-:W-:Y:S01]  /*12e40*/  FFMA.FTZ R59, R59, R0, -R61.reuse ;  /* 0x000000003b3b7223 */ /* 0x100fe2000001083d */
[----:B------:R-:W-:Y:S01]  /*12e50*/  F2FP.BF16.F32.PACK_AB R180, R15, R180 ;  /* 0x000000b40fb4723e */ /* 0x000fe200000010ff */
        /* <DEDUP_REMOVED lines=10> */
[----:B-1----:R-:W-:Y:S01]  /*12f00*/  FFMA.FTZ R3, R11, R3, R181 ;  /* 0x000000030b037223 */ /* 0x002fe200000100b5 */
[----:B------:R-:W-:-:S06]  /*12f10*/  FFMA.FTZ R86, R86, R0, -R61 ;  /* 0x0000000056567223 */ /* 0x000fcc000001083d */
[----:B------:R-:W1:Y:S01]  /*12f20*/  MUFU.EX2 R27, R27 ;  /* 0x0000001b001b7308 */ /* 0x000e620000000800 */
[----:B0-----:R-:W-:-:S07]  /*12f30*/  F2FP.BF16.F32.PACK_AB R181, R26, R181 ;  /* 0x000000b51ab5723e */ /* 0x001fce00000010ff */
        /* <DEDUP_REMOVED lines=12> */
[----:B------:R-:W-:-:S05]  /*13000*/  WARPGROUP.ARRIVE ;  /* 0x00000000000079c5 */ /* 0x000fca0000000000 */
[----:B------:R-:W5:Y:S01]  /*13010*/  MUFU.EX2 R35, R35 ;  /* 0x0000002300237308 */ /* 0x000f620000000800 */
[----:B------:R-:W-:Y:S01]  /*13020*/  FFMA.FTZ R161, R74, R0, -R61 ;  /* 0x000000004aa17223 */ /* 0x000fe2000001083d */
[----:B------:R-:W-:Y:S06]  /*13030*/  HGMMA.64x128x16.F32.BF16 R88, R164, gdesc[UR4].tnspB, R88, gsb0 ;  /* 0x41e00004a4587df0 */ /* 0x000fec0008001858 */
        /* <DEDUP_REMOVED lines=28> */
[----:B--2---:R-:W-:Y:S01]  /*13200*/  FADD.FTZ R21, R15, R4 ;  /* 0x000000040f157221 */ /* 0x004fe20000010000 */
[----:B------:R-:W-:Y:S01]  /*13210*/  FADD.FTZ R4, R26, R3 ;  /* 0x000000031a047221 */ /* 0x000fe20000010000 */
[----:B------:R2:W-:Y:S01]  /*13220*/  @!P1 SYNCS.ARRIVE.TRANS64.RED.A1T0 RZ, [R14+URZ], RZ ;  /* 0x000000ff0eff99a7 */ /* 0x0005e2000810043f */
[----:B------:R-:W-:Y:S01]  /*13230*/  FFMA.FTZ R3, R63, R0, -R61 ;  /* 0x000000003f037223 */ /* 0x000fe2000001083d */
[----:B------:R-:W-:Y:S01]  /*13240*/  FADD.FTZ R21, R182, R21 ;  /* 0x00000015b6157221 */ /* 0x000fe20000010000 */
[----:B------:R-:W-:Y:S01]  /*13250*/  FADD.FTZ R4, R183, R4 ;  /* 0x00000004b7047221 */ /* 0x000fe20000010000 */
[C---:B------:R-:W-:Y:S01]  /*13260*/  F2FP.BF16.F32.PACK_AB R182, R24.reuse, R182 ;  /* 0x000000b618b6723e */ /* 0x040fe200000010ff */
[----:B------:R-:W-:Y:S01]  /*13270*/  MUFU.EX2 R159, R159 ;  /* 0x0000009f009f7308 */ /* 0x000fe20000000800 */
[----:B------:R-:W-:Y:S01]  /*13280*/  FADD.FTZ R21, R24, R21 ;  /* 0x0000001518157221 */ /* 0x000fe20000010000 */
[----:B-1----:R-:W-:Y:S01]  /*13290*/  FADD.FTZ R4, R27, R4 ;  /* 0x000000041b047221 */ /* 0x002fe20000010000 */
[-C--:B------:R-:W-:Y:S01]  /*132a0*/  FMUL.FTZ R100, R100, R6.reuse ;  /* 0x0000000664647220 */ /* 0x080fe20000410000 */
[----:B------:R-:W-:Y:S01]  /*132b0*/  FMUL.FTZ R101, R101, R6 ;  /* 0x0000000665657220 */ /* 0x000fe20000410000 */
[----:B--2---:R-:W-:Y:S01]  /*132c0*/  FADD.FTZ R14, R176, R21 ;  /* 0x00000015b00e7221 */ /* 0x004fe20000010000 */
[----:B0-----:R-:W-:Y:S01]  /*132d0*/  FADD.FTZ R21, R177, R4 ;  /* 0x00000004b1157221 */ /* 0x001fe20000010000 */
[----:B------:R-:W-:Y:S01]  /*132e0*/  FFMA.FTZ R4, R67, R0, -R61 ;  /* 0x0000000043047223 */ /* 0x000fe2000001083d */
[----:B------:R-:W0:Y:S01]  /*132f0*/  MUFU.EX2 R3, R3 ;  /* 0x0000000300037308 */ /* 0x000e220000000800 */
[C---:B------:R-:W-:Y:S01]  /*13300*/  FADD.FTZ R43, R25.reuse, R14 ;  /* 0x0000000e192b7221 */ /* 0x040fe20000010000 */
[----:B---3--:R-:W-:Y:S01]  /*13310*/  FADD.FTZ R20, R30, R21 ;  /* 0x000000151e147221 */ /* 0x008fe20000010000 */
[----:B------:R-:W-:Y:S01]  /*13320*/  F2FP.BF16.F32.PACK_AB R176, R25, R176 ;  /* 0x000000b019b0723e */ /* 0x000fe200000010ff */
[-C--:B------:R-:W-:Y:S01]  /*13330*/  FFMA.FTZ R14, R71, R0.reuse, -R61 ;  /* 0x00000000470e7223 */ /* 0x080fe2000001083d */
[----:B------:R-:W-:Y:S01]  /*13340*/  FADD.FTZ R43, R178, R43 ;  /* 0x0000002bb22b7221 */ /* 0x000fe20000010000 */
[----:B----4-:R-:W-:Y:S01]  /*13350*/  FADD.FTZ R20, R179, R20 ;  /* 0x00000014b3147221 */ /* 0x010fe20000010000 */
[----:B------:R-:W-:Y:S01]  /*13360*/  FFMA.FTZ R61, R87, R0, -R61 ;  /* 0x00000000573d7223 */ /* 0x000fe2000001083d */
[----:B------:R-:W1:Y:S01]  /*13370*/  MUFU.EX2 R4, R4 ;  /* 0x0000000400047308 */ /* 0x000e620000000800 */
[----:B------:R-:W-:Y:S01]  /*13380*/  FADD.FTZ R43, R28, R43 ;  /* 0x0000002b1c2b7221 */ /* 0x000fe20000010000 */
[----:B-----5:R-:W-:Y:S01]  /*13390*/  FADD.FTZ R20, R31, R20 ;  /* 0x000000141f147221 */ /* 0x020fe20000010000 */
        /* <DEDUP_REMOVED lines=36> */
[----:B------:R-:W-:Y:S01]  /*135e0*/  F2FP.BF16.F32.PACK_AB R153, R12, R153 ;  /* 0x000000990c99723e */ /* 0x000fe200000010ff */
[----:B------:R-:W5:Y:S01]  /*135f0*/  MUFU.EX2 R48, R48 ;  /* 0x0000003000307308 */ /* 0x000f620000000800 */
[----:B------:R-:W-:Y:S01]  /*13600*/  FADD.FTZ R21, R40, R21 ;  /* 0x0000001528157221 */ /* 0x000fe20000010000 */
[----:B------:R-:W-:Y:S01]  /*13610*/  FADD.FTZ R20, R12, R25 ;  /* 0x000000190c147221 */ /* 0x000fe20000010000 */
[-C--:B------:R-:W-:Y:S01]  /*13620*/  FMUL.FTZ R132, R132, R6.reuse ;  /* 0x0000000684847220 */ /* 0x080fe20000410000 */
[-C--:B------:R-:W-:Y:S01]  /*13630*/  FMUL.FTZ R133, R133, R6.reuse ;  /* 0x0000000685857220 */ /* 0x080fe20000410000 */
[----:B------:R-:W-:Y:S01]  /*13640*/  FADD.FTZ R24, R154, R21 ;  /* 0x000000159a187221 */ /* 0x000fe20000010000 */
[----:B------:R-:W-:Y:S01]  /*13650*/  FADD.FTZ R20, R155, R20 ;  /* 0x000000149b147221 */ /* 0x000fe20000010000 */
[----:B0-----:R-:W-:Y:S01]  /*13660*/  F2FP.BF16.F32.PACK_AB R155, R3, R155 ;  /* 0x0000009b039b723e */ /* 0x001fe200000010ff */
[----:B------:R-:W0:Y:S01]  /*13670*/  MUFU.EX2 R15, R75 ;  /* 0x0000004b000f7308 */ /* 0x000e220000000800 */
[----:B------:R-:W-:Y:S01]  /*13680*/  FADD.FTZ R21, R41, R24 ;  /* 0x0000001829157221 */ /* 0x000fe20000010000 */
[----:B------:R-:W-:Y:S01]  /*13690*/  FADD.FTZ R20, R3, R20 ;  /* 0x0000001403147221 */ /* 0x000fe20000010000 */
[-C--:B------:R-:W-:Y:S01]  /*136a0*/  FMUL.FTZ R136, R136, R6.reuse ;  /* 0x0000000688887220 */ /* 0x080fe20000410000 */
[-C--:B------:R-:W-:Y:S01]  /*136b0*/  FMUL.FTZ R137, R137, R6.reuse ;  /* 0x0000000689897220 */ /* 0x080fe20000410000 */
[----:B------:R-:W-:Y:S01]  /*136c0*/  FADD.FTZ R21, R156, R21 ;  /* 0x000000159c157221 */ /* 0x000fe20000010000 */
[----:B------:R-:W-:Y:S01]  /*136d0*/  FADD.FTZ R25, R157, R20 ;  /* 0x000000149d197221 */ /* 0x000fe20000010000 */
[----:B-1----:R-:W-:Y:S01]  /*136e0*/  F2FP.BF16.F32.PACK_AB R157, R4, R157 ;  /* 0x0000009d049d723e */ /* 0x002fe200000010ff */
[----:B------:R-:W1:Y:S01]  /*136f0*/  MUFU.EX2 R49, R49 ;  /* 0x0000003100317308 */ /* 0x000e620000000800 */
[----:B------:R-:W-:Y:S01]  /*13700*/  FADD.FTZ R21, R44, R21 ;  /* 0x000000152c157221 */ /* 0x000fe20000010000 */
[----:B------:R-:W-:Y:S01]  /*13710*/  FADD.FTZ R20, R4, R25 ;  /* 0x0000001904147221 */ /* 0x000fe20000010000 */
[-C--:B------:R-:W-:Y:S01]  /*13720*/  FMUL.FTZ R140, R140, R6.reuse ;  /* 0x000000068c8c7220 */ /* 0x080fe20000410000 */
[-C--:B------:R-:W-:Y:S01]  /*13730*/  FMUL.FTZ R141, R141, R6.reuse ;  /* 0x000000068d8d7220 */ /* 0x080fe20000410000 */
[----:B------:R-:W-:Y:S01]  /*13740*/  FADD.FTZ R24, R158, R21 ;  /* 0x000000159e187221 */ /* 0x000fe20000010000 */
[----:B------:R-:W-:Y:S01]  /*13750*/  FADD.FTZ R21, R159, R20 ;  /* 0x000000149f157221 */ /* 0x000fe20000010000 */
[C---:B--2---:R-:W-:Y:S01]  /*13760*/  F2FP.BF16.F32.PACK_AB R159, R14.reuse, R159 ;  /* 0x0000009f0e9f723e */ /* 0x044fe200000010ff */
[----:B------:R-:W2:Y:S01]  /*13770*/  MUFU.EX2 R78, R78 ;  /* 0x0000004e004e7308 */ /* 0x000ea20000000800 */
[----:B------:R-:W-:Y:S01]  /*13780*/  FADD.FTZ R24, R45, R24 ;  /* 0x000000182d187221 */ /* 0x000fe20000010000 */
[----:B------:R-:W-:Y:S01]  /*13790*/  FADD.FTZ R20, R14, R21 ;  /* 0x000000150e147221 */ /* 0x000fe20000010000 */
[-C--:B------:R-:W-:Y:S01]  /*137a0*/  FMUL.FTZ R144, R144, R6.reuse ;  /* 0x0000000690907220 */ /* 0x080fe20000410000 */
[-C--:B------:R-:W-:Y:S01]  /*137b0*/  FMUL.FTZ R145, R145, R6.reuse ;  /* 0x0000000691917220 */ /* 0x080fe20000410000 */
[----:B---3--:R-:W-:Y:S01]  /*137c0*/  FADD.FTZ R21, R37, R24 ;  /* 0x0000001825157221 */ /* 0x008fe20000010000 */
[----:B----4-:R-:W-:Y:S01]  /*137d0*/  FADD.FTZ R20, R161, R20 ;  /* 0x00000014a1147221 */ /* 0x010fe20000010000 */
[-C--:B------:R-:W-:Y:S01]  /*137e0*/  FMUL.FTZ R148, R148, R6.reuse ;  /* 0x0000000694947220 */ /* 0x080fe20000410000 */
[----:B------:R-:W3:Y:S01]  /*137f0*/  MUFU.EX2 R52, R52 ;  /* 0x0000003400347308 */ /* 0x000ee20000000800 */
[----:B-----5:R-:W-:Y:S01]  /*13800*/  FADD.FTZ R12, R48, R21 ;  /* 0x00000015300c7221 */ /* 0x020fe20000010000 */
[----:B0-----:R-:W-:Y:S01]  /*13810*/  FADD.FTZ R3, R15, R20 ;  /* 0x000000140f037221 */ /* 0x001fe20000010000 */
[----:B------:R-:W-:Y:S01]  /*13820*/  FMUL.FTZ R149, R149, R6 ;  /* 0x0000000695957220 */ /* 0x000fe20000410000 */
[-C--:B------:R-:W-:Y:S01]  /*13830*/  FMUL.FTZ R90, R90, R11.reuse ;  /* 0x0000000b5a5a7220 */ /* 0x080fe20000410000 */
[----:B-1----:R-:W-:Y:S01]  /*13840*/  FADD.FTZ R21, R49, R12 ;  /* 0x0000000c31157221 */ /* 0x002fe20000010000 */
        /* <DEDUP_REMOVED lines=10> */
[----:B------:R-:W1:Y:S01]  /*138f0*/  MUFU.EX2 R53, R53 ;  /* 0x0000003500357308 */ /* 0x000e620000000800 */
        /* <DEDUP_REMOVED lines=37> */
[----:B------:R-:W-:Y:S01]  /*13b50*/  F2FP.BF16.F32.PACK_AB R179, R31, R179 ;  /* 0x000000b31fb3723e */ /* 0x000fe200000010ff */
[----:B------:R-:W-:Y:S01]  /*13b60*/  IMAD.MOV.U32 R11, RZ, RZ, R7 ;  /* 0x000000ffff0b7224 */ /* 0x000fe200078e0007 */
        /* <DEDUP_REMOVED lines=15> */
[----:B------:R-:W-:Y:S01]  /*13c60*/  F2FP.BF16.F32.PACK_AB R154, R41, R154 ;  /* 0x0000009a299a723e */ /* 0x000fe200000010ff */
[----:B-1----:R-:W-:Y:S01]  /*13c70*/  FADD.FTZ R4, R9, R12 ;  /* 0x0000000c09047221 */ /* 0x002fe20000010000 */
[----:B------:R-:W-:Y:S01]  /*13c80*/  F2FP.BF16.F32.PACK_AB R156, R44, R156 ;  /* 0x0000009c2c9c723e */ /* 0x000fe200000010ff */
[----:B------:R-:W-:Y:S01]  /*13c90*/  IMAD.MOV.U32 R12, RZ, RZ, R8 ;  /* 0x000000ffff0c7224 */ /* 0x000fe200078e0008 */
[----:B------:R-:W-:-:S02]  /*13ca0*/  F2FP.BF16.F32.PACK_AB R158, R45, R158 ;  /* 0x0000009e2d9e723e */ /* 0x000fc400000010ff */
[----:B------:R-:W-:Y:S02]  /*13cb0*/  F2FP.BF16.F32.PACK_AB R160, R48, R37 ;  /* 0x0000002530a0723e */ /* 0x000fe400000010ff */
[----:B------:R-:W-:Y:S01]  /*13cc0*/  F2FP.BF16.F32.PACK_AB R161, R15, R161 ;  /* 0x000000a10fa1723e */ /* 0x000fe200000010ff */
[----:B--2---:R-:W-:Y:S01]  /*13cd0*/  FADD.FTZ R3, R20, R3 ;  /* 0x0000000314037221 */ /* 0x004fe20000010000 */
[----:B------:R-:W-:Y:S02]  /*13ce0*/  F2FP.BF16.F32.PACK_AB R162, R52, R49 ;  /* 0x0000003134a2723e */ /* 0x000fe400000010ff */
[----:B------:R-:W-:Y:S02]  /*13cf0*/  F2FP.BF16.F32.PACK_AB R163, R79, R78 ;  /* 0x0000004e4fa3723e */ /* 0x000fe400000010ff */
[----:B------:R-:W-:Y:S02]  /*13d00*/  F2FP.BF16.F32.PACK_AB R164, R56, R53 ;  /* 0x0000003538a4723e */ /* 0x000fe400000010ff */
[----:B------:R-:W-:-:S02]  /*13d10*/  F2FP.BF16.F32.PACK_AB R165, R83, R82 ;  /* 0x0000005253a5723e */ /* 0x000fc400000010ff */
[----:B------:R-:W-:Y:S02]  /*13d20*/  F2FP.BF16.F32.PACK_AB R166, R9, R57 ;  /* 0x0000003909a6723e */ /* 0x000fe400000010ff */
[----:B------:R-:W-:Y:S01]  /*13d30*/  F2FP.BF16.F32.PACK_AB R167, R20, R167 ;  /* 0x000000a714a7723e */ /* 0x000fe200000010ff */
[----:B------:R-:W-:Y:S06]  /*13d40*/  @P3 BRA `(.L_x_8968) ;  /* 0xffffffd4004c3947 */ /* 0x000fec000383ffff */
.L_x_8958:
[----:B------:R-:W-:-:S13]  /*13d50*/  ISETP.GE.AND P2, PT, R10, R191, PT ;  /* 0x000000bf0a00720c */ /* 0x000fda0003f46270 */
[----:B------:R-:W-:Y:S05]  /*13d60*/  @!P2 BRA `(.L_x_8969) ;  /* 0x000000200074a947 */ /* 0x000fea0003800000 */
[----:B------:R-:W-:Y:S02]  /*13d70*/  IMAD.MOV.U32 R11, RZ, RZ, R8 ;  /* 0x000000ffff0b7224 */ /* 0x000fe400078e0008 */
[----:B------:R-:W-:Y:S02]  /*13d80*/  IMAD.MOV.U32 R12, RZ, RZ, R7 ;  /* 0x000000ffff0c7224 */ /* 0x000fe400078e0007 */
[----:B------:R-:W-:Y:S02]  /*13d90*/  IMAD.MOV.U32 R6, RZ, RZ, R186 ;  /* 0x000000ffff067224 */ /* 0x000fe400078e00ba */
[----:B------:R-:W-:-:S07]  /*13da0*/  IMAD.MOV.U32 R13, RZ, RZ, R184 ;  /* 0x000000ffff0d7224 */ /* 0x000fce00078e00b8 */
.L_x_8979:
        /* <DEDUP_REMOVED lines=10> */
.L_x_8971:
[----:B------:R-:W-:Y:S01]  /*13e50*/  IMAD R0, R184, 0x8, R2 ;  /* 0x00000008b8007824 */ /* 0x000fe200078e0202 */
[----:B------:R-:W-:-:S04]  /*13e60*/  SHF.L.U32 R7, R186, 0x1f, RZ ;  /* 0x0000001fba077819 */ /* 0x000fc800000006ff */
[----:B------:R0:W1:Y:S01]  /*13e70*/  SYNCS.PHASECHK.TRANS64.TRYWAIT P3, [R0+URZ+0x28830], R7 ;  /* 0x02883007000075a7 */ /* 0x000062000806017f */
[----:B------:R-:W-:Y:S05]  /*13e80*/  @!P0 BRA `(.L_x_8972) ;  /* 0x0000000000048947 */ /* 0x000fea0003800000 */
[----:B------:R-:W-:Y:S01]  /*13e90*/  BPT.TRAP 0x1 ;  /* 0x000000040000795c */ /* 0x000fe20000300000 */
.L_x_8972:
[----:B------:R-:W-:Y:S04]  /*13ea0*/  BSSY B0, `(.L_x_8970) ;  /* 0x0000004000007945 */ /* 0x000fe80003800000 */
[----:B-1----:R-:W-:Y:S05]  /*13eb0*/  @P3 BRA `(.L_x_8973) ;  /* 0x0000000000083947 */ /* 0x002fea0003800000 */
[----:B------:R-:W1:Y:S02]  /*13ec0*/  SYNCS.PHASECHK.TRANS64.TRYWAIT P3, [R0+URZ+0x28830], R7 ;  /* 0x02883007000075a7 */ /* 0x000e64000806017f */
[----:B-1----:R-:W-:Y:S05]  /*13ed0*/  @!P3 BRA `(.L_x_8974) ;  /* 0x000000f40080b947 */ /* 0x002fea0003800000 */
.L_x_8973:
[----:B------:R-:W-:Y:S05]  /*13ee0*/  BSYNC B0 ;  /* 0x0000000000007941 */ /* 0x000fea0003800000 */
.L_x_8970:
        /* <DEDUP_REMOVED lines=60> */
.L_x_8976:
[----:B------:R-:W-:Y:S01]  /*142b0*/  SHF.L.U32 R0, R6, 0x1f, RZ ;  /* 0x0000001f06007819 */ /* 0x000fe200000006ff */
[----:B------:R-:W-:-:S04]  /*142c0*/  IMAD R6, R13, 0x8, R2 ;  /* 0x000000080d067824 */ /* 0x000fc800078e0202 */
[----:B------:R0:W1:Y:S01]  /*142d0*/  SYNCS.PHASECHK.TRANS64.TRYWAIT P2, [R6+URZ+0x28850], R0 ;  /* 0x02885000060075a7 */ /* 0x000062000804017f */
[----:B------:R-:W-:Y:S05]  /*142e0*/  @!P0 BRA `(.L_x_8977) ;  /* 0x0000000000048947 */ /* 0x000fea0003800000 */
[----:B------:R-:W-:Y:S01]  /*142f0*/  BPT.TRAP 0x1 ;  /* 0x000000040000795c */ /* 0x000fe20000300000 */
.L_x_8977:
[----:B-1----:R-:W-:Y:S05]  /*14300*/  @P2 BRA `(.L_x_8975) ;  /* 0x0000000000082947 */ /* 0x002fea0003800000 */
[----:B------:R-:W1:Y:S02]  /*14310*/  SYNCS.PHASECHK.TRANS64.TRYWAIT P2, [R6+URZ+0x28850], R0 ;  /* 0x02885000060075a7 */ /* 0x000e64000804017f */
[----:B-1----:R-:W-:Y:S05]  /*14320*/  @!P2 BRA `(.L_x_8978) ;  /* 0x000000f00080a947 */ /* 0x002fea0003800000 */
.L_x_8975:
        /* <DEDUP_REMOVED lines=8> */
[----:B------:R-:W-:Y:S02]  /*143b0*/  R2UR UR7, R7 ;  /* 0x00000000070772ca */ /* 0x000fe400000e0000 */
[----:B------:R-:W-:Y:S02]  /*143c0*/  LOP3.LUT R0, R0, 0x4000000, RZ, 0xfc, !PT ;  /* 0x0400000000007812 */ /* 0x000fe400078efcff */
[C---:B------:R-:W-:Y:S01]  /*143d0*/  ISETP.GT.AND P2, PT, R10.reuse, R191, PT ;  /* 0x000000bf0a00720c */ /* 0x040fe20003f44270 */
[----:B------:R-:W-:Y:S02]  /*143e0*/  VIADD R10, R10, 0xffffffff ;  /* 0xffffffff0a0a7836 */ /* 0x000fe40000000000 */
[C---:B------:R-:W-:Y:S01]  /*143f0*/  IMAD R6, R13.reuse, 0x800, R0 ;  /* 0x000008000d067824 */ /* 0x040fe200078e0200 */
[----:B------:R-:W-:Y:S01]  /*14400*/  FMNMX.FTZ R0, R24, R12, !PT ;  /* 0x0000000c18007209 */ /* 0x000fe20007810000 */
[----:B------:R-:W-:-:S02]  /*14410*/  @!P1 IMAD R13, R13, 0x8, R2 ;  /* 0x000000080d0d9824 */ /* 0x000fc400078e0202 */
[C---:B------:R-:W-:Y:S01]  /*14420*/  VIADD R8, R6.reuse, 0x80 ;  /* 0x0000008006087836 */ /* 0x040fe20000000000 */
[----:B------:R-:W-:Y:S01]  /*14430*/  R2UR UR6, R6 ;  /* 0x00000000060672ca */ /* 0x000fe200000e0000 */
[----:B------:R-:W-:Y:S01]  /*14440*/  @!P1 VIADD R13, R13, 0x28860 ;  /* 0x000288600d0d9836 */ /* 0x000fe20000000000 */
[----:B------:R-:W-:-:S04]  /*14450*/  FMNMX.FTZ R7, R25, R0, !PT ;  /* 0x0000000019077209 */ /* 0x000fc80007810000 */
[----:B------:R-:W-:Y:S02]  /*14460*/  FMNMX.FTZ R0, R28, R7, !PT ;  /* 0x000000071c007209 */ /* 0x000fe40007810000 */
[----:B------:R-:W-:Y:S02]  /*14470*/  @!P1 PRMT R13, RZ, 0x654, R13 ;  /* 0x00000654ff0d9816 */ /* 0x000fe4000000000d */
[----:B------:R-:W-:-:S03]  /*14480*/  FMNMX.FTZ R7, R29, R0, !PT ;  /* 0x000000001d077209 */ /* 0x000fc60007810000 */
[----:B------:R-:W-:Y:S01]  /*14490*/  HGMMA.64x128x16.F32.BF16 R88, R180, gdesc[UR4].tnspB, R88, gsb0 ;  /* 0x41e00004b4587df0 */ /* 0x000fe20008001858 */
[----:B------:R-:W-:Y:S01]  /*144a0*/  R2UR UR6, R8 ;  /* 0x00000000080672ca */ /* 0x000fe200000e0000 */
[----:B------:R-:W-:Y:S01]  /*144b0*/  VIADD R8, R6, 0x100 ;  /* 0x0000010006087836 */ /* 0x000fe20000000000 */
[----:B------:R-:W-:Y:S01]  /*144c0*/  R2UR UR7, R9 ;  /* 0x00000000090772ca */ /* 0x000fe200000e0000 */
[----:B------:R-:W-:Y:S01]  /*144d0*/  IMAD.MOV.U32 R9, RZ, RZ, 0x40000040 ;  /* 0x40000040ff097424 */ /* 0x000fe200078e00ff */
        /* <DEDUP_REMOVED lines=29> */
[----:B------:R-:W0:Y:S01]  /*146b0*/  SHFL.BFLY PT, R0, R7, 0x2, 0x1f ;  /* 0x0c401f0007007f89 */ /* 0x000e2200000e0000 */
[----:B------:R-:W-:Y:S02]  /*146c0*/  WARPGROUP.DEPBAR.LE gsb0, 0x0 ;  /* 0x00008000000079c5 */ /* 0x000fe40000010000 */
[----:B------:R-:W-:Y:S01]  /*146d0*/  WARPGROUP.ARRIVE ;  /* 0x00000000000079c5 */ /* 0x000fe20000000000 */
[----:B0-----:R-:W-:-:S05]  /*146e0*/  FMNMX.FTZ R7, R7, R0, !PT ;  /* 0x0000000007077209 */ /* 0x001fca0007810000 */
[----:B------:R-:W-:Y:S01]  /*146f0*/  HGMMA.64x128x16.F32.BF16 R88, R176, gdesc[UR4].tnspB, R88, gsb0 ;  /* 0x41e00004b0587df0 */ /* 0x000fe20008001858 */
[----:B------:R-:W-:Y:S01]  /*14700*/  R2UR UR6, R8 ;  /* 0x00000000080672ca */ /* 0x000fe200000e0000 */
[----:B------:R-:W-:Y:S01]  /*14710*/  VIADD R8, R6, 0x180 ;  /* 0x0000018006087836 */ /* 0x000fe20000000000 */
[----:B------:R-:W-:Y:S01]  /*14720*/  R2UR UR7, R9 ;  /* 0x00000000090772ca */ /* 0x000fe200000e0000 */
[----:B------:R-:W-:Y:S01]  /*14730*/  IMAD.MOV.U32 R9, RZ, RZ, 0x40000040 ;  /* 0x40000040ff097424 */ /* 0x000fe200078e00ff */
[----:B------:R-:W0:Y:S02]  /*14740*/  SHFL.BFLY PT, R0, R7, 0x1, 0x1f ;  /* 0x0c201f0007007f89 */ /* 0x000e2400000e0000 */
[----:B0-----:R-:W-:Y:S01]  /*14750*/  FMNMX.FTZ R7, R7, R0, !PT ;  /* 0x0000000007077209 */ /* 0x001fe20007810000 */
[----:B------:R-:W-:-:S04]  /*14760*/  IMAD.U32 R0, RZ, RZ, UR46 ;  /* 0x0000002eff007e24 */ /* 0x000fc8000f8e00ff */
        /* <DEDUP_REMOVED lines=25> */
[-CC-:B------:R-:W-:Y:S01]  /*14900*/  FFMA.FTZ R36, R61, R0.reuse, -R15.reuse ;  /* 0x000000003d247223 */ /* 0x180fe2000001080f */
[----:B------:R-:W-:Y:S01]  /*14910*/  FFMA.FTZ R49, R77, R0, -R15 ;  /* 0x000000004d317223 */ /* 0x000fe2000001080f */
[----:B------:R-:W-:Y:S01]  /*14920*/  HGMMA.64x128x16.F32.BF16 R88, R172, gdesc[UR4].tnspB, R88, gsb0 ;  /* 0x41e00004ac587df0 */ /* 0x000fe20008001858 */
[----:B------:R-:W-:Y:S01]  /*14930*/  R2UR UR6, R8 ;  /* 0x00000000080672ca */ /* 0x000fe200000e0000 */
[----:B------:R-:W-:Y:S01]  /*14940*/  VIADD R8, R6, 0x200 ;  /* 0x0000020006087836 */ /* 0x000fe20000000000 */
[----:B------:R-:W-:Y:S01]  /*14950*/  R2UR UR7, R9 ;  /* 0x00000000090772ca */ /* 0x000fe200000e0000 */
[----:B------:R-:W-:Y:S01]  /*14960*/  IMAD.MOV.U32 R9, RZ, RZ, 0x40000040 ;  /* 0x40000040ff097424 */ /* 0x000fe200078e00ff */
        /* <DEDUP_REMOVED lines=27> */
[-C--:B------:R-:W-:Y:S02]  /*14b20*/  FFMA.FTZ R52, R80, R0.reuse, -R15 ;  /* 0x0000000050347223 */ /* 0x080fe4000001080f */
[----:B------:R-:W-:Y:S01]  /*14b30*/  HGMMA.64x128x16.F32.BF16 R88, R152, gdesc[UR4].tnspB, R88, gsb0 ;  /* 0x41e0000498587df0 */ /* 0x000fe20008001858 */
[----:B------:R-:W-:Y:S01]  /*14b40*/  R2UR UR6, R8 ;  /* 0x00000000080672ca */ /* 0x000fe200000e0000 */
[----:B------:R-:W-:Y:S01]  /*14b50*/  FADD.FTZ R8, -R7, R12 ;  /* 0x0000000c07087221 */ /* 0x000fe20000010100 */
[----:B------:R-:W-:Y:S01]  /*14b60*/  R2UR UR7, R9 ;  /* 0x00000000090772ca */ /* 0x000fe200000e0000 */
[----:B------:R-:W-:Y:S02]  /*14b70*/  MUFU.EX2 R168, R168 ;  /* 0x000000a800a87308 */ /* 0x000fe40000000800 */
[----:B------:R-:W-:-:S06]  /*14b80*/  FMUL.FTZ R8, R8, R0 ;  /* 0x0000000008087220 */ /* 0x000fcc0000410000 */
[----:B------:R0:W-:Y:S08]  /*14b90*/  MUFU.EX2 R12, R8 ;  /* 0x00000008000c7308 */ /* 0x0001f00000000800 */
[----:B------:R-:W-:Y:S01]  /*14ba0*/  MUFU.EX2 R170, R170 ;  /* 0x000000aa00aa7308 */ /* 0x000fe20000000800 */
[----:B0-----:R-:W-:-:S04]  /*14bb0*/  FMNMX.FTZ R8, R26, R11, !PT ;  /* 0x0000000b1a087209 */ /* 0x001fc80007810000 */
        /* <DEDUP_REMOVED lines=35> */
[----:B------:R-:W-:Y:S02]  /*14df0*/  IMAD.MOV.U32 R9, RZ, RZ, 0x40000040 ;  /* 0x40000040ff097424 */ /* 0x000fe400078e00ff */
[-CC-:B------:R-:W-:Y:S01]  /*14e00*/  FFMA.FTZ R153, R33, R0.reuse, -R15.reuse ;  /* 0x0000000021997223 */ /* 0x180fe2000001080f */
[-CC-:B------:R-:W-:Y:S01]  /*14e10*/  FFMA.FTZ R33, R53, R0.reuse, -R15.reuse ;  /* 0x0000000035217223 */ /* 0x180fe2000001080f */
[-CC-:B------:R-:W-:Y:S01]  /*14e20*/  FFMA.FTZ R152, R56, R0.reuse, -R15.reuse ;  /* 0x0000000038987223 */ /* 0x180fe2000001080f */
[----:B------:R-:W-:Y:S01]  /*14e30*/  HGMMA.64x128x16.F32.BF16 R88, R156, gdesc[UR4].tnspB, R88, gsb0 ;  /* 0x41e000049c587df0 */ /* 0x000fe20008001858 */
[----:B------:R-:W0:Y:S01]  /*14e40*/  SHFL.BFLY PT, R8, R24, 0x2, 0x1f ;  /* 0x0c401f0018087f89 */ /* 0x000e2200000e0000 */
[----:B------:R-:W-:Y:S01]  /*14e50*/  R2UR UR7, R9 ;  /* 0x00000000090772ca */ /* 0x000fe200000e0000 */
[-CC-:B------:R-:W-:Y:S01]  /*14e60*/  FFMA.FTZ R154, R60, R0.reuse, -R15.reuse ;  /* 0x000000003c9a7223 */ /* 0x180fe2000001080f */
[-CC-:B------:R-:W-:Y:S01]  /*14e70*/  FFMA.FTZ R53, R81, R0.reuse, -R15.reuse ;  /* 0x0000000051357223 */ /* 0x180fe2000001080f */
[----:B------:R-:W-:Y:S01]  /*14e80*/  FFMA.FTZ R9, R84, R0, -R15 ;  /* 0x0000000054097223 */ /* 0x000fe2000001080f */
[----:B------:R-:W-:Y:S08]  /*14e90*/  MUFU.EX2 R153, R153 ;  /* 0x0000009900997308 */ /* 0x000ff00000000800 */
[----:B------:R-:W-:Y:S08]  /*14ea0*/  MUFU.EX2 R33, R33 ;  /* 0x0000002100217308 */ /* 0x000ff00000000800 */
[----:B------:R-:W-:Y:S01]  /*14eb0*/  MUFU.EX2 R152, R152 ;  /* 0x0000009800987308 */ /* 0x000fe20000000800 */
[----:B0-----:R-:W-:Y:S01]  /*14ec0*/  FMNMX.FTZ R24, R24, R8, !PT ;  /* 0x0000000818187209 */ /* 0x001fe20007810000 */
[----:B------:R-:W-:-:S04]  /*14ed0*/  VIADD R8, R6, 0x300 ;  /* 0x0000030006087836 */ /* 0x000fc80000000000 */
[----:B------:R-:W0:Y:S01]  /*14ee0*/  SHFL.BFLY PT, R25, R24, 0x1, 0x1f ;  /* 0x0c201f0018197f89 */ /* 0x000e2200000e0000 */
[----:B------:R-:W-:Y:S01]  /*14ef0*/  R2UR UR6, R8 ;  /* 0x00000000080672ca */ /* 0x000fe200000e0000 */
[----:B------:R-:W-:Y:S08]  /*14f00*/  MUFU.EX2 R154, R154 ;  /* 0x0000009a009a7308 */ /* 0x000ff00000000800 */
[----:B------:R-:W-:Y:S08]  /*14f10*/  MUFU.EX2 R53, R53 ;  /* 0x0000003500357308 */ /* 0x000ff00000000800 */
[----:B------:R-:W-:Y:S01]  /*14f20*/  MUFU.EX2 R9, R9 ;  /* 0x0000000900097308 */ /* 0x000fe20000000800 */
[----:B0-----:R-:W-:Y:S01]  /*14f30*/  FMNMX.FTZ R8, R24, R25, !PT ;  /* 0x0000001918087209 */ /* 0x001fe20007810000 */
[----:B------:R-:W-:-:S02]  /*14f40*/  VIADD R24, R6, 0x380 ;  /* 0x0000038006187836 */ /* 0x000fc40000000000 */
[----:B------:R-:W-:Y:S02]  /*14f50*/  IMAD.MOV.U32 R25, RZ, RZ, 0x40000040 ;  /* 0x40000040ff197424 */ /* 0x000fe400078e00ff */
[----:B------:R-:W-:-:S04]  /*14f60*/  FMUL.FTZ R57, R8, R0 ;  /* 0x0000000008397220 */ /* 0x000fc80000410000 */
        /* <DEDUP_REMOVED lines=8> */
[----:B------:R-:W-:Y:S01]  /*14ff0*/  IADD3 R42, -R192, 0xb, RZ ;  /* 0x0000000bc02a7810 */ /* 0x000fe20007ffe1ff */
        /* <DEDUP_REMOVED lines=30> */
[-C--:B------:R-:W-:Y:S01]  /*151e0*/  FFMA.FTZ R157, R66, R0.reuse, -R57 ;  /* 0x00000000429d7223 */ /* 0x080fe20000010839 */
[----:B------:R-:W-:Y:S01]  /*151f0*/  MUFU.EX2 R175, R175 ;  /* 0x000000af00af7308 */ /* 0x000fe20000000800 */
[----:B------:R-:W-:Y:S01]  /*15200*/  HGMMA.64x128x16.F32.BF16 R88, R160, gdesc[UR4].tnspB, R88, gsb0 ;  /* 0x41e00004a0587df0 */ /* 0x000fe20008001858 */
[----:B------:R-:W-:Y:S01]  /*15210*/  R2UR UR6, R24 ;  /* 0x00000000180672ca */ /* 0x000fe200000e0000 */
[----:B------:R-:W-:Y:S01]  /*15220*/  FMUL.FTZ R15, R15, R0 ;  /* 0x000000000f0f7220 */ /* 0x000fe20000410000 */
[----:B------:R-:W-:Y:S01]  /*15230*/  R2UR UR7, R25 ;  /* 0x00000000190772ca */ /* 0x000fe200000e0000 */
[----:B------:R-:W-:-:S02]  /*15240*/  @!P1 IMAD R25, R184, 0x8, R2 ;  /* 0x00000008b8199824 */ /* 0x000fc400078e0202 */
[-CC-:B------:R-:W-:Y:S01]  /*15250*/  FFMA.FTZ R24, R55, R0.reuse, -R57.reuse ;  /* 0x0000000037187223 */ /* 0x180fe20000010839 */
[-CC-:B------:R-:W-:Y:S01]  /*15260*/  FFMA.FTZ R159, R70, R0.reuse, -R57.reuse ;  /* 0x00000000469f7223 */ /* 0x180fe20000010839 */
[----:B------:R-:W-:Y:S01]  /*15270*/  MUFU.EX2 R34, R34 ;  /* 0x0000002200227308 */ /* 0x000fe20000000800 */
[----:B------:R-:W-:Y:S02]  /*15280*/  @!P1 VIADD R39, R25, 0x28840 ;  /* 0x0002884019279836 */ /* 0x000fe40000000000 */
[----:B------:R-:W-:-:S03]  /*15290*/  FFMA.FTZ R25, R59, R0, -R57 ;  /* 0x000000003b197223 */ /* 0x000fc60000010839 */
[----:B------:R-:W-:Y:S02]  /*152a0*/  @!P1 PRMT R39, RZ, 0x654, R39 ;  /* 0x00000654ff279816 */ /* 0x000fe40000000027 */
[----:B------:R-:W0:Y:S08]  /*152b0*/  MUFU.EX2 R15, R15 ;  /* 0x0000000f000f7308 */ /* 0x000e300000000800 */
[----:B------:R-:W-:Y:S08]  /*152c0*/  MUFU.EX2 R169, R169 ;  /* 0x000000a900a97308 */ /* 0x000ff00000000800 */
        /* <DEDUP_REMOVED lines=16> */
[----:B------:R-:W-:-:S02]  /*153d0*/  WARPGROUP.DEPBAR.LE gsb0, 0x0 ;  /* 0x00008000000079c5 */ /* 0x000fc40000010000 */
[----:B------:R-:W-:Y:S01]  /*153e0*/  WARPGROUP.ARRIVE ;  /* 0x00000000000079c5 */ /* 0x000fe20000000000 */
[----:B------:R-:W-:-:S04]  /*153f0*/  FFMA.FTZ R161, R74, R0, -R57 ;  /* 0x000000004aa17223 */ /* 0x000fc80000010839 */
[----:B------:R-:W-:Y:S01]  /*15400*/  MUFU.EX2 R86, R86 ;  /* 0x0000005600567308 */ /* 0x000fe20000000800 */
[----:B------:R-:W-:Y:S02]  /*15410*/  F2FP.BF16.F32.PACK_AB R160, R40, R21 ;  /* 0x0000001528a0723e */ /* 0x000fe400000010ff */
[----:B------:R-:W-:Y:S01]  /*15420*/  F2FP.BF16.F32.PACK_AB R162, R49, R48 ;  /* 0x0000003031a2723e */ /* 0x000fe200000010ff */
[----:B------:R-:W-:Y:S01]  /*15430*/  HGMMA.64x128x16.F32.BF16 R88, R164, gdesc[UR4].tnspB, R88, gsb0 ;  /* 0x41e00004a4587df0 */ /* 0x000fe20008001858 */
[----:B0-----:R-:W-:-:S03]  /*15440*/  F2FP.BF16.F32.PACK_AB R163, R79, R78 ;  /* 0x0000004e4fa3723e */ /* 0x001fc600000010ff */
[----:B------:R-:W-:Y:S08]  /*15450*/  MUFU.EX2 R161, R161 ;  /* 0x000000a100a17308 */ /* 0x000ff00000000800 */
[----:B------:R-:W0:Y:S01]  /*15460*/  MUFU.EX2 R11, R85 ;  /* 0x00000055000b7308 */ /* 0x000e220000000800 */
[----:B------:R-:W-:Y:S02]  /*15470*/  WARPGROUP.DEPBAR.LE gsb0, 0x0 ;  /* 0x00008000000079c5 */ /* 0x000fe40000010000 */
[----:B------:R1:W-:Y:S06]  /*15480*/  BAR.ARV R42, 0x100 ;  /* 0x0004002a0000751d */ /* 0x0003ec0000002000 */
[----:B------:R2:W-:Y:S01]  /*15490*/  @!P1 SYNCS.ARRIVE.TRANS64.RED.A1T0 RZ, [R39+URZ], RZ ;  /* 0x000000ff27ff99a7 */ /* 0x0005e2000810043f */
[----:B0-----:R-:W-:Y:S01]  /*154a0*/  F2FP.BF16.F32.PACK_AB R166, R11, R9 ;  /* 0x000000090ba6723e */ /* 0x001fe200000010ff */
[-C--:B------:R-:W-:Y:S01]  /*154b0*/  FMUL.FTZ R88, R88, R12.reuse ;  /* 0x0000000c58587220 */ /* 0x080fe20000410000 */
[-C--:B------:R-:W-:Y:S01]  /*154c0*/  FMUL.FTZ R89, R89, R12.reuse ;  /* 0x0000000c59597220 */ /* 0x080fe20000410000 */
[-C--:B------:R-:W-:Y:S01]  /*154d0*/  FMUL.FTZ R92, R92, R12.reuse ;  /* 0x0000000c5c5c7220 */ /* 0x080fe20000410000 */
[-C--:B------:R-:W-:Y:S01]  /*154e0*/  FMUL.FTZ R93, R93, R12.reuse ;  /* 0x0000000c5d5d7220 */ /* 0x080fe20000410000 */
[-C--:B------:R-:W-:Y:S01]  /*154f0*/  FMUL.FTZ R96, R96, R12.reuse ;  /* 0x0000000c60607220 */ /* 0x080fe20000410000 */
[----:B------:R-:W-:Y:S01]  /*15500*/  FMUL.FTZ R97, R97, R12 ;  /* 0x0000000c61617220 */ /* 0x000fe20000410000 */
[----:B--2---:R-:W-:Y:S01]  /*15510*/  FFMA.FTZ R39, R12, R4, R180 ;  /* 0x000000040c277223 */ /* 0x004fe200000100b4 */
[----:B------:R-:W-:Y:S01]  /*15520*/  FADD.FTZ R4, R26, R3 ;  /* 0x000000031a047221 */ /* 0x000fe20000010000 */
[----:B------:R0:W-:Y:S01]  /*15530*/  @!P1 SYNCS.ARRIVE.TRANS64.RED.A1T0 RZ, [R13+URZ], RZ ;  /* 0x000000ff0dff99a7 */ /* 0x0001e2000810043f */
[----:B------:R-:W-:Y:S01]  /*15540*/  FFMA.FTZ R3, R63, R0, -R57 ;  /* 0x000000003f037223 */ /* 0x000fe20000010839 */
[C---:B------:R-:W-:Y:S01]  /*15550*/  FADD.FTZ R39, R14.reuse, R39 ;  /* 0x000000270e277221 */ /* 0x040fe20000010000 */
[----:B------:R-:W-:Y:S01]  /*15560*/  FADD.FTZ R4, R183, R4 ;  /* 0x00000004b7047221 */ /* 0x000fe20000010000 */
[----:B------:R-:W-:Y:S01]  /*15570*/  F2FP.BF16.F32.PACK_AB R180, R14, R180 ;  /* 0x000000b40eb4723e */ /* 0x000fe200000010ff */
[----:B------:R-:W-:Y:S01]  /*15580*/  FMUL.FTZ R100, R100, R12 ;  /* 0x0000000c64647220 */ /* 0x000fe20000410000 */
[----:B------:R-:W-:Y:S01]  /*15590*/  FADD.FTZ R39, R182, R39 ;  /* 0x00000027b6277221 */ /* 0x000fe20000010000 */
[C---:B------:R-:W-:Y:S01]  /*155a0*/  FADD.FTZ R4, R27.reuse, R4 ;  /* 0x000000041b047221 */ /* 0x040fe20000010000 */
[----:B------:R-:W-:Y:S01]  /*155b0*/  F2FP.BF16.F32.PACK_AB R183, R27, R183 ;  /* 0x000000b71bb7723e */ /* 0x000fe200000010ff */
[----:B------:R-:W2:Y:S01]  /*155c0*/  MUFU.EX2 R3, R3 ;  /* 0x0000000300037308 */ /* 0x000ea20000000800 */
[C---:B------:R-:W-:Y:S01]  /*155d0*/  FADD.FTZ R39, R20.reuse, R39 ;  /* 0x0000002714277221 */ /* 0x040fe20000010000 */
[----:B0-----:R-:W-:Y:S01]  /*155e0*/  FADD.FTZ R13, R177, R4 ;  /* 0x00000004b10d7221 */ /* 0x001fe20000010000 */
[----:B------:R-:W-:Y:S01]  /*155f0*/  FFMA.FTZ R4, R67, R0, -R57 ;  /* 0x0000000043047223 */ /* 0x000fe20000010839 */
[----:B------:R-:W-:Y:S01]  /*15600*/  F2FP.BF16.F32.PACK_AB R182, R20, R182 ;  /* 0x000000b614b6723e */ /* 0x000fe200000010ff */
[----:B-1----:R-:W-:Y:S01]  /*15610*/  FADD.FTZ R42, R176, R39 ;  /* 0x00000027b02a7221 */ /* 0x002fe20000010000 */
[----:B------:R-:W-:Y:S01]  /*15620*/  F2FP.BF16.F32.PACK_AB R176, R153, R176 ;  /* 0x000000b099b0723e */ /* 0x000fe200000010ff */
[-C--:B------:R-:W-:Y:S01]  /*15630*/  FMUL.FTZ R101, R101, R12.reuse ;  /* 0x0000000c65657220 */ /* 0x080fe20000410000 */
[----:B------:R-:W-:Y:S01]  /*15640*/  FMUL.FTZ R104, R104, R12 ;  /* 0x0000000c68687220 */ /* 0x000fe20000410000 */
[----:B------:R-:W-:Y:S01]  /*15650*/  FADD.FTZ R39, R153, R42 ;  /* 0x0000002a99277221 */ /* 0x000fe20000010000 */
[----:B------:R-:W-:Y:S01]  /*15660*/  FADD.FTZ R42, R30, R13 ;  /* 0x0000000d1e2a7221 */ /* 0x000fe20000010000 */
[----:B------:R-:W0:Y:S01]  /*15670*/  MUFU.EX2 R4, R4 ;  /* 0x0000000400047308 */ /* 0x000e220000000800 */
[----:B------:R-:W-:Y:S01]  /*15680*/  FFMA.FTZ R13, R71, R0, -R57 ;  /* 0x00000000470d7223 */ /* 0x000fe20000010839 */
[----:B------:R-:W-:Y:S01]  /*15690*/  FADD.FTZ R39, R178, R39 ;  /* 0x00000027b2277221 */ /* 0x000fe20000010000 */
[----:B------:R-:W-:Y:S01]  /*156a0*/  FADD.FTZ R43, R179, R42 ;  /* 0x0000002ab32b7221 */ /* 0x000fe20000010000 */
[----:B------:R-:W-:Y:S01]  /*156b0*/  F2FP.BF16.F32.PACK_AB R153, R25, R6 ;  /* 0x000000061999723e */ /* 0x000fe200000010ff */
[----:B------:R-:W-:Y:S01]  /*156c0*/  FFMA.FTZ R57, R87, R0, -R57 ;  /* 0x0000000057397223 */ /* 0x000fe20000010839 */
[----:B------:R-:W-:Y:S01]  /*156d0*/  FADD.FTZ R39, R28, R39 ;  /* 0x000000271c277221 */ /* 0x000fe20000010000 */
[----:B------:R-:W-:Y:S01]  /*156e0*/  FADD.FTZ R42, R38, R43 ;  /* 0x0000002b262a7221 */ /* 0x000fe20000010000 */
[----:B------:R-:W1:Y:S01]  /*156f0*/  MUFU.EX2 R13, R13 ;  /* 0x0000000d000d7308 */ /* 0x000e620000000800 */
[----:B------:R-:W-:Y:S01]  /*15700*/  FMUL.FTZ R105, R105, R12 ;  /* 0x0000000c69697220 */ /* 0x000fe20000410000 */
[----:B------:R-:W-:Y:S01]  /*15710*/  FADD.FTZ R46, R172, R39 ;  /* 0x00000027ac2e7221 */ /* 0x000fe20000010000 */
[----:B------:R-:W-:Y:S01]  /*15720*/  FADD.FTZ R42, R173, R42 ;  /* 0x0000002aad2a7221 */ /* 0x000fe20000010000 */
[C---:B------:R-:W-:Y:S01]  /*15730*/  F2FP.BF16.F32.PACK_AB R172, R29.reuse, R172 ;  /* 0x000000ac1dac723e */ /* 0x040fe200000010ff */
[-C--:B------:R-:W-:Y:S01]  /*15740*/  FMUL.FTZ R108, R108, R12.reuse ;  /* 0x0000000c6c6c7220 */ /* 0x080fe20000410000 */
[----:B------:R-:W-:Y:S01]  /*15750*/  FADD.FTZ R39, R29, R46 ;  /* 0x0000002e1d277221 */ /* 0x000fe20000010000 */
[----:B------:R-:W-:Y:S01]  /*15760*/  FADD.FTZ R42, R31, R42 ;  /* 0x0000002a1f2a7221 */ /* 0x000fe20000010000 */
[----:B------:R-:W-:Y:S01]  /*15770*/  MUFU.EX2 R57, R57 ;  /* 0x0000003900397308 */ /* 0x000fe20000000800 */
        /* <DEDUP_REMOVED lines=41> */
[----:B------:R-:W-:Y:S01]  /*15a10*/  FADD.FTZ R20, R156, R27 ;  /* 0x0000001b9c147221 */ /* 0x000fe20000010000 */
[----:B------:R-:W-:Y:S01]  /*15a20*/  FADD.FTZ R27, R157, R26 ;  /* 0x0000001a9d1b7221 */ /* 0x000fe20000010000 */
[----:B0-----:R-:W-:Y:S01]  /*15a30*/  F2FP.BF16.F32.PACK_AB R157, R4, R157 ;  /* 0x0000009d049d723e */ /* 0x001fe200000010ff */
[-C--:B------:R-:W-:Y:S01]  /*15a40*/  FMUL.FTZ R148, R148, R12.reuse ;  /* 0x0000000c94947220 */ /* 0x080fe20000410000 */
[----:B------:R-:W-:Y:S01]  /*15a50*/  FADD.FTZ R29, R37, R20 ;  /* 0x00000014251d7221 */ /* 0x000fe20000010000 */
[----:B------:R-:W-:Y:S01]  /*15a60*/  FADD.FTZ R20, R4, R27 ;  /* 0x0000001b04147221 */ /* 0x000fe20000010000 */
[----:B------:R-:W-:Y:S01]  /*15a70*/  FMUL.FTZ R149, R149, R12 ;  /* 0x0000000c95957220 */ /* 0x000fe20000410000 */
[----:B------:R-:W-:Y:S01]  /*15a80*/  F2FP.BF16.F32.PACK_AB R177, R30, R177 ;  /* 0x000000b11eb1723e */ /* 0x000fe200000010ff */
[----:B------:R-:W-:Y:S01]  /*15a90*/  FADD.FTZ R26, R158, R29 ;  /* 0x0000001d9e1a7221 */ /* 0x000fe20000010000 */
[----:B------:R-:W-:Y:S01]  /*15aa0*/  FADD.FTZ R20, R159, R20 ;  /* 0x000000149f147221 */ /* 0x000fe20000010000 */
[----:B-1----:R-:W-:Y:S01]  /*15ab0*/  F2FP.BF16.F32.PACK_AB R159, R13, R159 ;  /* 0x0000009f0d9f723e */ /* 0x002fe200000010ff */
        /* <DEDUP_REMOVED lines=10> */
[----:B---3--:R-:W-:Y:S01]  /*15b60*/  FADD.FTZ R27, R14, R27 ;  /* 0x0000001b0e1b7221 */ /* 0x008fe20000010000 */
        /* <DEDUP_REMOVED lines=23> */
[----:B------:R-:W-:Y:S01]  /*15ce0*/  F2FP.BF16.F32.PACK_AB R171, R24, R171 ;  /* 0x000000ab18ab723e */ /* 0x000fe200000010ff */
[----:B------:R-:W-:Y:S01]  /*15cf0*/  FADD.FTZ R3, R57, R25 ;  /* 0x0000001939037221 */ /* 0x000fe20000010000 */
        /* <DEDUP_REMOVED lines=36> */
.L_x_8969:
[----:B------:R-:W-:Y:S05]  /*15f40*/  WARPSYNC.ALL ;  /* 0x0000000000007948 */ /* 0x000fea0003800000 */
[----:B------:R-:W-:Y:S06]  /*15f50*/  BAR.ARV 0x8, 0x180 ;  /* 0x0206000000007b1d */ /* 0x000fec0000002000 */
[----:B------:R-:W-:Y:S05]  /*15f60*/  @!P0 BRA `(.L_x_8980) ;  /* 0x0000000000048947 */ /* 0x000fea0003800000 */
[----:B------:R-:W-:Y:S01]  /*15f70*/  BPT.TRAP 0x1 ;  /* 0x000000040000795c */ /* 0x000fe20000300000 */
.L_x_8980:
[----:B------:R-:W-:Y:S01]  /*15f80*/  IMAD R14, R184, 0x8, R2 ;  /* 0x00000008b80e7824 */ /* 0x000fe200078e0202 */
[----:B------:R-:W-:-:S04]  /*15f90*/  SHF.L.U32 R5, R186, 0x1f, RZ ;  /* 0x0000001fba057819 */ /* 0x000fc800000006ff */
[----:B------:R0:W1:Y:S01]  /*15fa0*/  SYNCS.PHASECHK.TRANS64.TRYWAIT P2, [R14+URZ+0x28850], R5 ;  /* 0x028850050e0075a7 */ /* 0x000062000804017f */
[----:B------:R-:W-:Y:S05]  /*15fb0*/  @!P0 BRA `(.L_x_8981) ;  /* 0x0000000000048947 */ /* 0x000fea0003800000 */
[----:B------:R-:W-:Y:S01]  /*15fc0*/  BPT.TRAP 0x1 ;  /* 0x000000040000795c */ /* 0x000fe20000300000 */
.L_x_8981:
[----:B------:R-:W-:-:S05]  /*15fd0*/  VIADD R2, R2, 0x400 ;  /* 0x0000040002027836 */ /* 0x000fca0000000000 */
[----:B------:R-:W-:-:S04]  /*15fe0*/  SHF.R.U32.HI R2, RZ, 0x4, R2 ;  /* 0x00000004ff027819 */ /* 0x000fc80000011602 */
[----:B------:R-:W-:-:S04]  /*15ff0*/  LOP3.LUT R2, R2, 0x3fff, RZ, 0xc0, !PT ;  /* 0x00003fff02027812 */ /* 0x000fc800078ec0ff */
[----:B------:R-:W-:Y:S01]  /*16000*/  LOP3.LUT R11, R2, 0x4000000, RZ, 0xfc, !PT ;  /* 0x04000000020b7812 */ /* 0x000fe200078efcff */
[----:B-1----:R-:W-:Y:S06]  /*16010*/  @P2 BRA `(.L_x_8982) ;  /* 0x0000000000082947 */ /* 0x002fec0003800000 */
[----:B------:R-:W1:Y:S02]  /*16020*/  SYNCS.PHASECHK.TRANS64.TRYWAIT P0, [R14+URZ+0x28850], R5 ;  /* 0x028850050e0075a7 */ /* 0x000e64000800017f */
[----:B-1----:R-:W-:Y:S05]  /*16030*/  @!P0 BRA `(.L_x_8983) ;  /* 0x000000d400508947 */ /* 0x002fea0003800000 */
.L_x_8982:
[----:B------:R-:W-:Y:S01]  /*16040*/  IMAD R10, R184, 0x800, R11 ;  /* 0x00000800b80a7824 */ /* 0x000fe200078e020b */
[----:B------:R-:W-:Y:S05]  /*16050*/  WARPSYNC.ALL ;  /* 0x0000000000007948 */ /* 0x000fea0003800000 */
[----:B------:R-:W-:Y:S01]  /*16060*/  IMAD.MOV.U32 R11, RZ, RZ, 0x40000040 ;  /* 0x40000040ff0b7424 */ /* 0x000fe200078e00ff */
[C---:B------:R-:W-:Y:S01]  /*16070*/  R2UR UR6, R10.reuse ;  /* 0x000000000a0672ca */ /* 0x040fe200000e0000 */
[----:B------:R-:W-:Y:S01]  /*16080*/  WARPGROUP.ARRIVE ;  /* 0x00000000000079c5 */ /* 0x000fe20000000000 */
[----:B------:R-:W-:Y:S01]  /*16090*/  VIADD R12, R10, 0x80 ;  /* 0x000000800a0c7836 */ /* 0x000fe20000000000 */
[----:B01----:R-:W0:Y:S01]  /*160a0*/  SHFL.BFLY PT, R5, R4, 0x2, 0x1f ;  /* 0x0c401f0004057f89 */ /* 0x003e2200000e0000 */
[----:B------:R-:W-:Y:S01]  /*160b0*/  R2UR UR7, R11 ;  /* 0x000000000b0772ca */ /* 0x000fe200000e0000 */
[----:B------:R-:W-:-:S02]  /*160c0*/  IMAD.MOV.U32 R13, RZ, RZ, 0x40000040 ;  /* 0x40000040ff0d7424 */ /* 0x000fc400078e00ff */
[----:B------:R-:W-:Y:S01]  /*160d0*/  IMAD.MOV.U32 R11, RZ, RZ, 0x40000040 ;  /* 0x40000040ff0b7424 */ /* 0x000fe200078e00ff */
[----:B------:R-:W1:Y:S01]  /*160e0*/  SHFL.BFLY PT, R2, R3, 0x2, 0x1f ;  /* 0x0c401f0003027f89 */ /* 0x000e6200000e0000 */
[----:B------:R-:W-:Y:S02]  /*160f0*/  VIADD R184, R184, 0x1 ;  /* 0x00000001b8b87836 */ /* 0x000fe40000000000 */
[----:B------:R-:W-:Y:S02]  /*16100*/  IMAD.MOV.U32 R42, RZ, RZ, -0x800000 ;  /* 0xff800000ff2a7424 */ /* 0x000fe400078e00ff */
[----:B------:R-:W-:Y:S01]  /*16110*/  VIADD R215, R215, 0x1 ;  /* 0x00000001d7d77836 */ /* 0x000fe20000000000 */
[----:B------:R-:W-:-:S03]  /*16120*/  ISETP.NE.AND P2, PT, R184, 0x2, PT ;  /* 0x00000002b800780c */ /* 0x000fc60003f45270 */
[----:B------:R-:W-:Y:S01]  /*16130*/  HGMMA.64x128x16.F32.BF16 R88, R180, gdesc[UR4].tnspB, R88, gsb0 ;  /* 0x41e00004b4587df0 */ /* 0x000fe20008001858 */
[----:B------:R-:W-:Y:S01]  /*16140*/  R2UR UR6, R12 ;  /* 0x000000000c0672ca */ /* 0x000fe200000e0000 */
[----:B------:R-:W-:Y:S01]  /*16150*/  VIADD R12, R10, 0x100 ;  /* 0x000001000a0c7836 */ /* 0x000fe20000000000 */
[----:B------:R-:W-:Y:S01]  /*16160*/  R2UR UR7, R13 ;  /* 0x000000000d0772ca */ /* 0x000fe200000e0000 */
[----:B------:R-:W-:Y:S01]  /*16170*/  IMAD.MOV.U32 R13, RZ, RZ, 0x40000040 ;  /* 0x40000040ff0d7424 */ /* 0x000fe200078e00ff */
[----:B------:R-:W-:Y:S01]  /*16180*/  SEL R184, R184, RZ, P2 ;  /* 0x000000ffb8b87207 */ /* 0x000fe20001000000 */
[----:B0-----:R-:W-:Y:S01]  /*16190*/  FADD.FTZ R5, R5, R4 ;  /* 0x0000000405057221 */ /* 0x001fe20000010000 */
[----:B-1----:R-:W-:Y:S01]  /*161a0*/  FADD.FTZ R6, R2, R3 ;  /* 0x0000000302067221 */ /* 0x002fe20000010000 */
[----:B------:R-:W-:-:S03]  /*161b0*/  SEL R3, RZ, 0x1, P2 ;  /* 0x00000001ff037807 */ /* 0x000fc60001000000 */
[----:B------:R-:W0:Y:S01]  /*161c0*/  SHFL.BFLY PT, R2, R5, 0x1, 0x1f ;  /* 0x0c201f0005027f89 */ /* 0x000e2200000e0000 */
[----:B------:R-:W-:-:S03]  /*161d0*/  LOP3.LUT R186, R186, R3, RZ, 0x3c, !PT ;  /* 0x00000003baba7212 */ /* 0x000fc600078e3cff */
[----:B------:R-:W1:Y:S01]  /*161e0*/  SHFL.BFLY PT, R9, R6, 0x1, 0x1f ;  /* 0x0c201f0006097f89 */ /* 0x000e6200000e0000 */
[----:B------:R-:W-:Y:S01]  /*161f0*/  IMAD.MOV.U32 R3, RZ, RZ, -0x800000 ;  /* 0xff800000ff037424 */ /* 0x000fe200078e00ff */
        /* <DEDUP_REMOVED lines=33> */
[----:B0-----:R-:W-:Y:S01]  /*16410*/  FADD.FTZ R12, R5, R2 ;  /* 0x00000002050c7221 */ /* 0x001fe20000010000 */
[----:B------:R-:W-:Y:S01]  /*16420*/  R2UR UR7, R13 ;  /* 0x000000000d0772ca */ /* 0x000fe200000e0000 */
[----:B-1----:R-:W-:Y:S01]  /*16430*/  FADD.FTZ R13, R6, R9 ;  /* 0x00000009060d7221 */ /* 0x002fe20000010000 */
[----:B------:R-:W-:Y:S02]  /*16440*/  @!P1 VIADD R6, R14, 0x28860 ;  /* 0x000288600e069836 */ /* 0x000fe40000000000 */
[----:B------:R-:W-:Y:S01]  /*16450*/  FSETP.NE.FTZ.AND P0, PT, R12, RZ, PT ;  /* 0x000000ff0c00720b */ /* 0x000fe20003f15000 */
[----:B------:R-:W-:Y:S01]  /*16460*/  IMAD.MOV.U32 R2, RZ, RZ, RZ ;  /* 0x000000ffff027224 */ /* 0x000fe200078e00ff */
[----:B------:R-:W-:Y:S01]  /*16470*/  FSETP.NE.FTZ.AND P3, PT, R13, RZ, PT ;  /* 0x000000ff0d00720b */ /* 0x000fe20003f75000 */
[----:B------:R-:W-:Y:S01]  /*16480*/  IMAD.MOV.U32 R5, RZ, RZ, RZ ;  /* 0x000000ffff057224 */ /* 0x000fe200078e00ff */
[----:B------:R-:W-:-:S09]  /*16490*/  @!P1 PRMT R6, RZ, 0x654, R6 ;  /* 0x00000654ff069816 */ /* 0x000fd20000000006 */
[----:B------:R-:W0:Y:S01]  /*164a0*/  @P0 MUFU.LG2 R9, R12 ;  /* 0x0000000c00090308 */ /* 0x000e220000000c00 */
[C---:B------:R-:W-:Y:S01]  /*164b0*/  @P0 FMUL.FTZ R4, R0.reuse, 0.69314718246459960938 ;  /* 0x3f31721800040820 */ /* 0x040fe20000410000 */
[----:B------:R-:W-:-:S06]  /*164c0*/  @P3 FMUL.FTZ R0, R0, 0.69314718246459960938 ;  /* 0x3f31721800003820 */ /* 0x000fcc0000410000 */
[----:B------:R-:W-:Y:S08]  /*164d0*/  @P0 MUFU.RCP R2, R12 ;  /* 0x0000000c00020308 */ /* 0x000ff00000001000 */
[----:B------:R-:W-:Y:S01]  /*164e0*/  @P3 MUFU.RCP R5, R13 ;  /* 0x0000000d00053308 */ /* 0x000fe20000001000 */
[----:B0-----:R-:W-:-:S04]  /*164f0*/  @P0 FMUL.FTZ R9, R9, 0.69314718246459960938 ;  /* 0x3f31721809090820 */ /* 0x001fc80000410000 */
[----:B------:R-:W-:Y:S01]  /*16500*/  @P0 FFMA.FTZ R42, R4, R7, R9 ;  /* 0x00000007042a0223 */ /* 0x000fe20000010009 */
[----:B------:R-:W-:Y:S01]  /*16510*/  PLOP3.LUT P0, PT, PT, PT, PT, 0x8, 0x0 ;  /* 0x000000000000781c */ /* 0x000fe20003f0e170 */
[----:B------:R-:W-:Y:S02]  /*16520*/  WARPGROUP.DEPBAR.LE gsb0, 0x0 ;  /* 0x00008000000079c5 */ /* 0x000fe40000010000 */
[----:B------:R-:W-:-:S06]  /*16530*/  WARPGROUP.ARRIVE ;  /* 0x00000000000079c5 */ /* 0x000fcc0000000000 */
[----:B------:R-:W-:Y:S01]  /*16540*/  HGMMA.64x128x16.F32.BF16 R88, R160, gdesc[UR4].tnspB, R88, gsb0 ;  /* 0x41e00004a0587df0 */ /* 0x000fe20008001858 */
[----:B------:R-:W-:Y:S02]  /*16550*/  R2UR UR6, R10 ;  /* 0x000000000a0672ca */ /* 0x000fe400000e0000 */
[----:B------:R-:W-:Y:S01]  /*16560*/  R2UR UR7, R11 ;  /* 0x000000000b0772ca */ /* 0x000fe200000e0000 */
[----:B------:R-:W0:Y:S02]  /*16570*/  @P3 MUFU.LG2 R10, R13 ;  /* 0x0000000d000a3308 */ /* 0x000e240000000c00 */
[----:B0-----:R-:W-:-:S04]  /*16580*/  @P3 FMUL.FTZ R11, R10, 0.69314718246459960938 ;  /* 0x3f3172180a0b3820 */ /* 0x001fc80000410000 */
[----:B------:R-:W-:Y:S01]  /*16590*/  @P3 FFMA.FTZ R3, R0, R8, R11 ;  /* 0x0000000800033223 */ /* 0x000fe2000001000b */
[----:B------:R-:W-:Y:S02]  /*165a0*/  WARPGROUP.DEPBAR.LE gsb0, 0x0 ;  /* 0x00008000000079c5 */ /* 0x000fe40000010000 */
[----:B------:R-:W-:-:S06]  /*165b0*/  WARPGROUP.ARRIVE ;  /* 0x00000000000079c5 */ /* 0x000fcc0000000000 */
[----:B------:R-:W-:Y:S03]  /*165c0*/  HGMMA.64x128x16.F32.BF16 R88, R164, gdesc[UR4].tnspB, R88, gsb0 ;  /* 0x41e00004a4587df0 */ /* 0x000fe60008001858 */
        /* <DEDUP_REMOVED lines=66> */
.L_x_8900:
        /* <DEDUP_REMOVED lines=13> */
[----:B------:R-:W-:Y:S01]  /*16ac0*/  IMAD.MOV.U32 R57, RZ, RZ, RZ ;  /* 0x000000ffff397224 */ /* 0x000fe200078e00ff */
[----:B------:R-:W3:Y:S01]  /*16ad0*/  S2R R9, SR_SWINHI ;  /* 0x0000000000097919 */ /* 0x000ee20000002f00 */
[----:B------:R-:W-:Y:S02]  /*16ae0*/  F2FP.BF16.F32.PACK_AB R36, R137, R136 ;  /* 0x000000888924723e */ /* 0x000fe400000010ff */
[----:B------:R-:W-:Y:S02]  /*16af0*/  MOV R44, R2 ;  /* 0x00000002002c7202 */ /* 0x000fe40000000f00 */
[----:B---3--:R-:W-:-:S03]  /*16b00*/  MOV R45, R9 ;  /* 0x00000009002d7202 */ /* 0x008fc60000000f00 */
[----:B--2---:R-:W-:-:S03]  /*16b10*/  IMAD.WIDE R12, R0, 0x2, R44 ;  /* 0x00000002000c7825 */ /* 0x004fc600078e022c */
[C---:B------:R-:W-:Y:S02]  /*16b20*/  IADD3 R37, P0, R12.reuse, 0x40, RZ ;  /* 0x000000400c257810 */ /* 0x040fe40007f1e0ff */
[C---:B------:R-:W-:Y:S02]  /*16b30*/  IADD3 R35, P5, R12.reuse, 0x20, RZ ;  /* 0x000000200c237810 */ /* 0x040fe40007fbe0ff */
[----:B------:R-:W-:Y:S01]  /*16b40*/  IADD3 R39, P1, R12, 0x60, RZ ;  /* 0x000000600c277810 */ /* 0x000fe20007f3e0ff */
[--C-:B------:R-:W-:Y:S01]  /*16b50*/  IMAD.X R11, RZ, RZ, R13.reuse, P0 ;  /* 0x000000ffff0b7224 */ /* 0x100fe200000e060d */
[C---:B------:R-:W-:Y:S01]  /*16b60*/  ISETP.NE.AND P0, PT, R208.reuse, RZ, PT ;  /* 0x000000ffd000720c */ /* 0x040fe20003f05270 */
[--C-:B------:R-:W-:Y:S01]  /*16b70*/  IMAD.X R9, RZ, RZ, R13.reuse, P5 ;  /* 0x000000ffff097224 */ /* 0x100fe200028e060d */
[----:B------:R-:W-:Y:S01]  /*16b80*/  LOP3.LUT R0, R35, 0x380, RZ, 0xc0, !PT ;  /* 0x0000038023007812 */ /* 0x000fe200078ec0ff */
[----:B------:R-:W-:Y:S01]  /*16b90*/  IMAD.X R25, RZ, RZ, R13, P1 ;  /* 0x000000ffff197224 */ /* 0x000fe200008e060d */
[----:B------:R-:W-:Y:S01]  /*16ba0*/  SEL R208, R208, UR4, P0 ;  /* 0x00000004d0d07c07 */ /* 0x000fe20008000000 */
[----:B------:R-:W-:Y:S05]  /*16bb0*/  WARPSYNC.ALL ;  /* 0x0000000000007948 */ /* 0x000fea0003800000 */
[----:B------:R-:W-:Y:S01]  /*16bc0*/  LOP3.LUT R15, R12, 0x380, RZ, 0xc0, !PT ;  /* 0x000003800c0f7812 */ /* 0x000fe200078ec0ff */
[----:B------:R-:W-:Y:S01]  /*16bd0*/  ULDC.64 UR6, c[0x0][0xc08] ;  /* 0x0003020000067ab9 */ /* 0x000fe20000000a00 */
[----:B------:R-:W-:Y:S01]  /*16be0*/  LOP3.LUT R14, R39, 0x380, RZ, 0xc0, !PT ;  /* 0x00000380270e7812 */ /* 0x000fe200078ec0ff */
[----:B------:R-:W-:Y:S01]  /*16bf0*/  ULDC.64 UR4, c[0x0][0xc00] ;  /* 0x0003000000047ab9 */ /* 0x000fe20000000a00 */
[----:B------:R-:W-:-:S02]  /*16c00*/  SHF.R.U64 R0, R0, 0x3, RZ ;  /* 0x0000000300007819 */ /* 0x000fc400000012ff */
[----:B------:R-:W-:Y:S02]  /*16c10*/  IADD3 R43, P2, R12, 0x4000, RZ ;  /* 0x000040000c2b7810 */ /* 0x000fe40007f5e0ff */
[----:B------:R-:W-:Y:S02]  /*16c20*/  SHF.R.U64 R15, R15, 0x3, RZ ;  /* 0x000000030f0f7819 */ /* 0x000fe400000012ff */
[----:B------:R-:W-:Y:S01]  /*16c30*/  SHF.R.U64 R14, R14, 0x3, RZ ;  /* 0x000000030e0e7819 */ /* 0x000fe200000012ff */
[--C-:B------:R-:W-:Y:S01]  /*16c40*/  IMAD.X R27, RZ, RZ, R13.reuse, P2 ;  /* 0x000000ffff1b7224 */ /* 0x100fe200010e060d */
[C---:B------:R-:W-:Y:S02]  /*16c50*/  IADD3 R49, P4, R12.reuse, 0x4040, RZ ;  /* 0x000040400c317810 */ /* 0x040fe40007f9e0ff */
[C---:B------:R-:W-:Y:S02]  /*16c60*/  IADD3 R32, P5, R12.reuse, 0x4060, RZ ;  /* 0x000040600c207810 */ /* 0x040fe40007fbe0ff */
[----:B------:R-:W-:Y:S01]  /*16c70*/  IADD3 R47, P3, R12, 0x4020, RZ ;  /* 0x000040200c2f7810 */ /* 0x000fe20007f7e0ff */
[--C-:B------:R-:W-:Y:S01]  /*16c80*/  IMAD.X R31, RZ, RZ, R13.reuse, P4 ;  /* 0x000000ffff1f7224 */ /* 0x100fe200020e060d */
[----:B-1----:R-:W-:Y:S01]  /*16c90*/  LOP3.LUT R4, R37, 0x380, RZ, 0xc0, !PT ;  /* 0x0000038025047812 */ /* 0x002fe200078ec0ff */
[--C-:B------:R-:W-:Y:S01]  /*16ca0*/  IMAD.X R33, RZ, RZ, R13.reuse, P5 ;  /* 0x000000ffff217224 */ /* 0x100fe200028e060d */
[----:B------:R-:W-:Y:S01]  /*16cb0*/  LOP3.LUT R8, R0, R35, RZ, 0x3c, !PT ;  /* 0x0000002300087212 */ /* 0x000fe200078e3cff */
[----:B------:R-:W-:Y:S01]  /*16cc0*/  IMAD.X R29, RZ, RZ, R13, P3 ;  /* 0x000000ffff1d7224 */ /* 0x000fe200018e060d */
[----:B------:R-:W-:-:S02]  /*16cd0*/  LOP3.LUT R12, R15, R12, RZ, 0x3c, !PT ;  /* 0x0000000c0f0c7212 */ /* 0x000fc400078e3cff */
[----:B------:R-:W-:Y:S02]  /*16ce0*/  LOP3.LUT R24, R14, R39, RZ, 0x3c, !PT ;  /* 0x000000270e187212 */ /* 0x000fe400078e3cff */
[----:B------:R-:W-:Y:S02]  /*16cf0*/  LOP3.LUT R0, R43, 0x380, RZ, 0xc0, !PT ;  /* 0x000003802b007812 */ /* 0x000fe400078ec0ff */
[----:B------:R-:W-:Y:S02]  /*16d00*/  LOP3.LUT R14, R49, 0x380, RZ, 0xc0, !PT ;  /* 0x00000380310e7812 */ /* 0x000fe400078ec0ff */
[----:B------:R-:W-:Y:S02]  /*16d10*/  LOP3.LUT R15, R32, 0x380, RZ, 0xc0, !PT ;  /* 0x00000380200f7812 */ /* 0x000fe400078ec0ff */
[----:B------:R-:W-:Y:S02]  /*16d20*/  SHF.R.U64 R4, R4, 0x3, RZ ;  /* 0x0000000304047819 */ /* 0x000fe400000012ff */
[----:B------:R-:W-:-:S02]  /*16d30*/  SHF.R.U64 R0, R0, 0x3, RZ ;  /* 0x0000000300007819 */ /* 0x000fc400000012ff */
[----:B------:R-:W-:Y:S02]  /*16d40*/  SHF.R.U64 R14, R14, 0x3, RZ ;  /* 0x000000030e0e7819 */ /* 0x000fe400000012ff */
[----:B------:R-:W-:Y:S02]  /*16d50*/  SHF.R.U64 R15, R15, 0x3, RZ ;  /* 0x000000030f0f7819 */ /* 0x000fe400000012ff */
[----:B------:R-:W-:Y:S02]  /*16d60*/  LOP3.LUT R10, R4, R37, RZ, 0x3c, !PT ;  /* 0x00000025040a7212 */ /* 0x000fe400078e3cff */
[----:B------:R-:W-:Y:S02]  /*16d70*/  LOP3.LUT R4, R47, 0x380, RZ, 0xc0, !PT ;  /* 0x000003802f047812 */ /* 0x000fe400078ec0ff */
[----:B------:R-:W-:Y:S02]  /*16d80*/  LOP3.LUT R26, R0, R43, RZ, 0x3c, !PT ;  /* 0x0000002b001a7212 */ /* 0x000fe400078e3cff */
[----:B------:R-:W-:-:S02]  /*16d90*/  LOP3.LUT R30, R14, R49, RZ, 0x3c, !PT ;  /* 0x000000310e1e7212 */ /* 0x000fc400078e3cff */
[----:B------:R-:W-:Y:S02]  /*16da0*/  LOP3.LUT R32, R15, R32, RZ, 0x3c, !PT ;  /* 0x000000200f207212 */ /* 0x000fe400078e3cff */
[----:B------:R-:W-:Y:S02]  /*16db0*/  MOV R0, R12 ;  /* 0x0000000c00007202 */ /* 0x000fe40000000f00 */
[----:B------:R-:W-:Y:S02]  /*16dc0*/  F2FP.BF16.F32.PACK_AB R12, R21, R20 ;  /* 0x00000014150c723e */ /* 0x000fe400000010ff */
[----:B------:R-:W-:Y:S02]  /*16dd0*/  F2FP.BF16.F32.PACK_AB R13, R91, R90 ;  /* 0x0000005a5b0d723e */ /* 0x000fe400000010ff */
[----:B------:R-:W-:Y:S02]  /*16de0*/  F2FP.BF16.F32.PACK_AB R14, R93, R92 ;  /* 0x0000005c5d0e723e */ /* 0x000fe400000010ff */
[----:B------:R-:W-:Y:S01]  /*16df0*/  F2FP.BF16.F32.PACK_AB R15, R95, R94 ;  /* 0x0000005e5f0f723e */ /* 0x000fe200000010ff */
[----:B------:R-:W-:Y:S01]  /*16e00*/  BAR.SYNC.DEFER_BLOCKING 0x1, 0x100 ;  /* 0x0044000000007b1d */ /* 0x000fe20000010000 */
[----:B------:R-:W-:-:S02]  /*16e10*/  SHF.R.U64 R4, R4, 0x3, RZ ;  /* 0x0000000304047819 */ /* 0x000fc400000012ff */
[----:B------:R-:W-:Y:S02]  /*16e20*/  MOV R37, R8 ;  /* 0x0000000800257202 */ /* 0x000fe40000000f00 */
[----:B------:R-:W-:Y:S02]  /*16e30*/  MOV R38, R10 ;  /* 0x0000000a00267202 */ /* 0x000fe40000000f00 */
[----:B------:R-:W-:Y:S02]  /*16e40*/  F2FP.BF16.F32.PACK_AB R8, R97, R96 ;  /* 0x000000606108723e */ /* 0x000fe400000010ff */
[----:B------:R-:W-:Y:S02]  /*16e50*/  F2FP.BF16.F32.PACK_AB R9, R99, R98 ;  /* 0x000000626309723e */ /* 0x000fe400000010ff */
[----:B------:R-:W-:Y:S02]  /*16e60*/  F2FP.BF16.F32.PACK_AB R10, R101, R100 ;  /* 0x00000064650a723e */ /* 0x000fe400000010ff */
[----:B------:R-:W-:-:S02]  /*16e70*/  F2FP.BF16.F32.PACK_AB R11, R103, R102 ;  /* 0x00000066670b723e */ /* 0x000fc400000010ff */
[----:B------:R-:W-:Y:S02]  /*16e80*/  LOP3.LUT R28, R4, R47, RZ, 0x3c, !PT ;  /* 0x0000002f041c7212 */ /* 0x000fe400078e3cff */
[----:B------:R-:W-:Y:S02]  /*16e90*/  MOV R39, R24 ;  /* 0x0000001800277202 */ /* 0x000fe40000000f00 */
[----:B------:R-:W-:Y:S02]  /*16ea0*/  MOV R46, R26 ;  /* 0x0000001a002e7202 */ /* 0x000fe40000000f00 */
[----:B------:R-:W-:Y:S02]  /*16eb0*/  F2FP.BF16.F32.PACK_AB R24, R113, R112 ;  /* 0x000000707118723e */ /* 0x000fe400000010ff */
[----:B------:R-:W-:Y:S01]  /*16ec0*/  F2FP.BF16.F32.PACK_AB R25, R115, R114 ;  /* 0x000000727319723e */ /* 0x000fe200000010ff */
[----:B------:R1:W-:Y:S01]  /*16ed0*/  STSM.16.M88.4 [R0], R12 ;  /* 0x0000000c00007844 */ /* 0x0003e20000000200 */
[----:B------:R-:W-:-:S02]  /*16ee0*/  F2FP.BF16.F32.PACK_AB R26, R117, R116 ;  /* 0x00000074751a723e */ /* 0x000fc400000010ff */
[----:B------:R-:W-:Y:S01]  /*16ef0*/  F2FP.BF16.F32.PACK_AB R27, R119, R118 ;  /* 0x00000076771b723e */ /* 0x000fe200000010ff */
[----:B------:R2:W-:Y:S01]  /*16f00*/  STSM.16.M88.4 [R37], R8 ;  /* 0x0000000825007844 */ /* 0x0005e20000000200 */
[----:B------:R-:W-:Y:S02]  /*16f10*/  MOV R43, R28 ;  /* 0x0000001c002b7202 */ /* 0x000fe40000000f00 */
[----:B------:R-:W-:Y:S02]  /*16f20*/  MOV R4, R30 ;  /* 0x0000001e00047202 */ /* 0x000fe40000000f00 */
[----:B------:R-:W-:Y:S02]  /*16f30*/  F2FP.BF16.F32.PACK_AB R28, R121, R120 ;  /* 0x00000078791c723e */ /* 0x000fe400000010ff */
[----:B------:R-:W-:Y:S02]  /*16f40*/  F2FP.BF16.F32.PACK_AB R29, R123, R122 ;  /* 0x0000007a7b1d723e */ /* 0x000fe400000010ff */
[----:B------:R-:W-:-:S02]  /*16f50*/  F2FP.BF16.F32.PACK_AB R30, R125, R124 ;  /* 0x0000007c7d1e723e */ /* 0x000fc400000010ff */
[----:B------:R-:W-:Y:S02]  /*16f60*/  F2FP.BF16.F32.PACK_AB R31, R127, R126 ;  /* 0x0000007e7f1f723e */ /* 0x000fe400000010ff */
[----:B-1----:R-:W-:Y:S02]  /*16f70*/  F2FP.BF16.F32.PACK_AB R12, R105, R104 ;  /* 0x00000068690c723e */ /* 0x002fe400000010ff */
[----:B------:R-:W-:Y:S02]  /*16f80*/  F2FP.BF16.F32.PACK_AB R13, R107, R106 ;  /* 0x0000006a6b0d723e */ /* 0x000fe400000010ff */
[----:B------:R-:W-:Y:S02]  /*16f90*/  F2FP.BF16.F32.PACK_AB R14, R109, R108 ;  /* 0x0000006c6d0e723e */ /* 0x000fe400000010ff */
[----:B------:R-:W-:Y:S02]  /*16fa0*/  F2FP.BF16.F32.PACK_AB R15, R41, R40 ;  /* 0x00000028290f723e */ /* 0x000fe400000010ff */
[----:B------:R-:W-:-:S02]  /*16fb0*/  MOV R0, R32 ;  /* 0x0000002000007202 */ /* 0x000fc40000000f00 */
[----:B------:R-:W-:Y:S01]  /*16fc0*/  F2FP.BF16.F32.PACK_AB R32, R129, R128 ;  /* 0x000000808120723e */ /* 0x000fe200000010ff */
[----:B------:R1:W-:Y:S01]  /*16fd0*/  STSM.16.M88.4 [R38], R12 ;  /* 0x0000000c26007844 */ /* 0x0003e20000000200 */
[----:B------:R-:W-:Y:S02]  /*16fe0*/  F2FP.BF16.F32.PACK_AB R33, R131, R130 ;  /* 0x000000828321723e */ /* 0x000fe400000010ff */
[----:B------:R-:W-:Y:S01]  /*16ff0*/  F2FP.BF16.F32.PACK_AB R35, R135, R134 ;  /* 0x000000868723723e */ /* 0x000fe200000010ff */
[----:B------:R3:W-:Y:S01]  /*17000*/  STSM.16.M88.4 [R39], R24 ;  /* 0x0000001827007844 */ /* 0x0007e20000000200 */
[----:B--2---:R-:W-:Y:S02]  /*17010*/  F2FP.BF16.F32.PACK_AB R37, R139, R138 ;  /* 0x0000008a8b25723e */ /* 0x004fe400000010ff */
[----:B------:R-:W-:Y:S01]  /*17020*/  F2FP.BF16.F32.PACK_AB R8, R145, R144 ;  /* 0x000000909108723e */ /* 0x000fe200000010ff */
[----:B------:R-:W-:Y:S01]  /*17030*/  STSM.16.M88.4 [R46], R28 ;  /* 0x0000001c2e007844 */ /* 0x000fe20000000200 */
[----:B------:R-:W-:-:S02]  /*17040*/  F2FP.BF16.F32.PACK_AB R9, R147, R146 ;  /* 0x000000929309723e */ /* 0x000fc400000010ff */
[----:B------:R-:W-:Y:S01]  /*17050*/  F2FP.BF16.F32.PACK_AB R10, R149, R148 ;  /* 0x00000094950a723e */ /* 0x000fe200000010ff */
[----:B------:R-:W-:Y:S01]  /*17060*/  STSM.16.M88.4 [R43], R32 ;  /* 0x000000202b007844 */ /* 0x000fe20000000200 */
[----:B------:R-:W-:Y:S02]  /*17070*/  F2FP.BF16.F32.PACK_AB R11, R151, R150 ;  /* 0x00000096970b723e */ /* 0x000fe400000010ff */
[----:B------:R-:W-:Y:S02]  /*17080*/  ISETP.NE.U32.AND P0, PT, RZ, UR4, PT ;  /* 0x00000004ff007c0c */ /* 0x000fe4000bf05070 */
[----:B-1----:R-:W-:Y:S02]  /*17090*/  F2FP.BF16.F32.PACK_AB R38, R141, R140 ;  /* 0x0000008c8d26723e */ /* 0x002fe400000010ff */
[----:B------:R-:W-:Y:S02]  /*170a0*/  ISETP.NE.U32.AND P3, PT, RZ, UR6, PT ;  /* 0x00000006ff007c0c */ /* 0x000fe4000bf65070 */
[----:B---3--:R-:W-:-:S02]  /*170b0*/  F2FP.BF16.F32.PACK_AB R39, R143, R142 ;  /* 0x0000008e8f27723e */ /* 0x008fc400000010ff */
[C---:B------:R-:W-:Y:S02]  /*170c0*/  IADD3 R12, P1, R210.reuse, UR4, RZ ;  /* 0x00000004d20c7c10 */ /* 0x040fe4000ff3e0ff */
[----:B------:R-:W-:Y:S01]  /*170d0*/  ISETP.NE.AND.EX P0, PT, RZ, UR5, PT, P0 ;  /* 0x00000005ff007c0c */ /* 0x000fe2000bf05300 */
[----:B------:R1:W-:Y:S01]  /*170e0*/  STSM.16.M88.4 [R4], R36 ;  /* 0x0000002404007844 */ /* 0x0003e20000000200 */
[----:B------:R-:W-:Y:S02]  /*170f0*/  ISETP.NE.AND.EX P3, PT, RZ, UR7, PT, P3 ;  /* 0x00000007ff007c0c */ /* 0x000fe4000bf65330 */
[----:B------:R-:W-:Y:S01]  /*17100*/  IADD3.X R13, R211, UR5, RZ, P1, !PT ;  /* 0x00000005d30d7c10 */ /* 0x000fe20008ffe4ff */
[----:B------:R2:W-:Y:S01]  /*17110*/  STSM.16.M88.4 [R0], R8 ;  /* 0x0000000800007844 */ /* 0x0005e20000000200 */
[----:B------:R-:W-:Y:S09]  /*17120*/  BAR.SYNC.DEFER_BLOCKING 0x1, 0x100 ;  /* 0x0044000000007b1d */ /* 0x000ff20000010000 */
[----:B------:R-:W-:Y:S01]  /*17130*/  @P3 IADD3 R210, P1, R210, UR6, RZ ;  /* 0x00000006d2d23c10 */ /* 0x000fe2000ff3e0ff */
[----:B------:R-:W-:-:S02]  /*17140*/  ULDC UR6, c[0x0][0xa88] ;  /* 0x0002a20000067ab9 */ /* 0x000fc40000000800 */
[----:B------:R-:W-:Y:S01]  /*17150*/  IMAD.U32 R27, RZ, RZ, UR6 ;  /* 0x00000006ff1b7e24 */ /* 0x000fe2000f8e00ff */
[----:B------:R-:W-:Y:S01]  /*17160*/  @P3 IADD3.X R211, R211, UR7, RZ, P1, !PT ;  /* 0x00000007d3d33c10 */ /* 0x000fe20008ffe4ff */
[----:B-1----:R-:W-:Y:S01]  /*17170*/  IMAD.MOV.U32 R4, RZ, RZ, 0x9b8 ;  /* 0x000009b8ff047424 */ /* 0x002fe200078e00ff */
[----:B------:R-:W-:Y:S01]  /*17180*/  ISETP.GT.AND P2, PT, R208, 0x1, PT ;  /* 0x00000001d000780c */ /* 0x000fe20003f44270 */
[----:B--2---:R-:W1:Y:S01]  /*17190*/  LDC R0, c[0x0][0xbe8] ;  /* 0x0002fa00ff007b82 */ /* 0x004e620000000800 */
[----:B------:R2:W5:Y:S04]  /*171a0*/  @P0 LDG.E R57, desc[UR42][R12.64] ;  /* 0x0000002a0c390981 */ /* 0x000568000c1e1900 */
[----:B------:R2:W5:Y:S01]  /*171b0*/  @P3 LDG.E R27, desc[UR42][R210.64] ;  /* 0x0000002ad21b3981 */ /* 0x000562000c1e1900 */
[----:B------:R-:W-:-:S04]  /*171c0*/  SEL R4, R4, 0x978, P2 ;  /* 0x0000097804047807 */ /* 0x000fc80001000000 */
[----:B------:R2:W3:Y:S01]  /*171d0*/  LDC.64 R8, c[0x0][R4+0x220] ;  /* 0x0000880004087b82 */ /* 0x0004e20000000a00 */
[----:B-1----:R-:W-:-:S07]  /*171e0*/  ISETP.NE.AND P1, PT, R0, 0x1, PT ;  /* 0x000000010000780c */ /* 0x002fce0003f25270 */
[----:B------:R2:W1:Y:S08]  /*171f0*/  LDC.64 R10, c[0x0][R4+0x218] ;  /* 0x00008600040a7b82 */ /* 0x0004700000000a00 */
[----:B------:R2:W4:Y:S01]  /*17200*/  LDC.64 R14, c[0x0][R4+0x228] ;  /* 0x00008a00040e7b82 */ /* 0x0005220000000a00 */
[----:B---3--:R-:W-:Y:S05]  /*17210*/  @P3 BRA `(.L_x_8986) ;  /* 0x0000000000103947 */ /* 0x008fea0003800000 */
[----:B------:R-:W-:Y:S05]  /*17220*/  @!P0 BRA `(.L_x_8986) ;  /* 0x00000000000c8947 */ /* 0x000fea0003800000 */
[----:B------:R-:W3:Y:S04]  /*17230*/  LDG.E R24, desc[UR42][R12.64] ;  /* 0x0000002a0c187981 */ /* 0x000ee8000c1e1900 */
[----:B-----5:R-:W3:Y:S02]  /*17240*/  LDG.E R27, desc[UR42][R12.64+0x4] ;  /* 0x0000042a0c1b7981 */ /* 0x020ee4000c1e1900 */
[----:B---3--:R-:W-:-:S07]  /*17250*/  IMAD.IADD R27, R27, 0x1, -R24 ;  /* 0x000000011b1b7824 */ /* 0x008fce00078e0a18 */
.L_x_8986:
[----:B------:R-:W3:Y:S01]  /*17260*/  LDL R28, [R1+0x50] ;  /* 0x00005000011c7983 */ /* 0x000ee20000100800 */
[----:B--2---:R2:W0:Y:S01]  /*17270*/  LDC.64 R12, c[0x0][R4+0x210] ;  /* 0x00008400040c7b82 */ /* 0x0044220000000a00 */
[----:B------:R-:W-:Y:S01]  /*17280*/  ISETP.NE.U32.AND P0, PT, RZ, UR4, PT ;  /* 0x00000004ff007c0c */ /* 0x000fe2000bf05070 */
[-C--:B-1----:R-:W-:Y:S02]  /*17290*/  IMAD R31, R11, R206.reuse, RZ ;  /* 0x000000ce0b1f7224 */ /* 0x082fe400078e02ff */
[----:B------:R-:W-:Y:S01]  /*172a0*/  IMAD.WIDE.U32 R10, R10, R206, RZ ;  /* 0x000000ce0a0a7225 */ /* 0x000fe200078e00ff */
[----:B------:R-:W-:-:S03]  /*172b0*/  ISETP.NE.AND.EX P0, PT, RZ, UR5, PT, P0 ;  /* 0x00000005ff007c0c */ /* 0x000fc6000bf05300 */
[----:B------:R-:W1:Y:S01]  /*172c0*/  @P1 LDC R26, c[0x0][0xbec] ;  /* 0x0002fb00ff1a1b82 */ /* 0x000e620000000800 */
[----:B------:R-:W-:Y:S01]  /*172d0*/  SEL R209, R209, RZ, !P0 ;  /* 0x000000ffd1d17207 */ /* 0x000fe20004000000 */
[----:B------:R-:W-:Y:S01]  /*172e0*/  IMAD.IADD R37, R204, 0x1, R190 ;  /* 0x00000001cc257824 */ /* 0x000fe200078e02be */
[----:B------:R-:W-:Y:S01]  /*172f0*/  SEL R29, R234, RZ, !P0 ;  /* 0x000000ffea1d7207 */ /* 0x000fe20004000000 */
[----:B------:R-:W-:Y:S01]  /*17300*/  IMAD.IADD R11, R11, 0x1, R31 ;  /* 0x000000010b0b7824 */ /* 0x000fe200078e021f */
[----:B--2--5:R-:W-:Y:S01]  /*17310*/  SHF.R.S32.HI R4, RZ, 0x1f, R57 ;  /* 0x0000001fff047819 */ /* 0x024fe20000011439 */
[----:B------:R-:W-:Y:S02]  /*17320*/  IMAD R9, R9, R209, RZ ;  /* 0x000000d109097224 */ /* 0x000fe400078e02ff */
[----:B------:R-:W2:Y:S01]  /*17330*/  @P1 LDC R35, c[0x0][0xbf0] ;  /* 0x0002fc00ff231b82 */ /* 0x000ea20000000800 */
[----:B------:R-:W-:Y:S02]  /*17340*/  IMAD R56, R27, R0, RZ ;  /* 0x000000001b387224 */ /* 0x000fe400078e02ff */
[C---:B------:R-:W-:Y:S01]  /*17350*/  IMAD R33, R8.reuse, R29, R9 ;  /* 0x0000001d08217224 */ /* 0x040fe200078e0209 */
[----:B------:R-:W-:Y:S01]  /*17360*/  SEL R29, R217, RZ, P2 ;  /* 0x000000ffd91d7207 */ /* 0x000fe20001000000 */
[----:B------:R-:W-:-:S03]  /*17370*/  IMAD.WIDE.U32 R8, R8, R209, RZ ;  /* 0x000000d108087225 */ /* 0x000fc600078e00ff */
[----:B------:R-:W0:Y:S01]  /*17380*/  LDC.64 R24, c[0x0][0xba8] ;  /* 0x0002ea00ff187b82 */ /* 0x000e220000000a00 */
[----:B------:R-:W-:Y:S01]  /*17390*/  IMAD.IADD R33, R9, 0x1, R33 ;  /* 0x0000000109217824 */ /* 0x000fe200078e0221 */
[----:B------:R-:W-:Y:S01]  /*173a0*/  IADD3 R10, P0, P3, R8, R10, R57 ;  /* 0x0000000a080a7210 */ /* 0x000fe20007b1e039 */
[----:B------:R-:W-:Y:S02]  /*173b0*/  IMAD.MOV.U32 R9, RZ, RZ, R37 ;  /* 0x000000ffff097224 */ /* 0x000fe400078e0025 */
[----:B----4-:R-:W-:Y:S01]  /*173c0*/  IMAD R31, R15, R29, RZ ;  /* 0x0000001d0f1f7224 */ /* 0x010fe200078e02ff */
[----:B------:R-:W-:Y:S01]  /*173d0*/  IADD3.X R11, R33, R11, R4, P0, P3 ;  /* 0x0000000b210b7210 */ /* 0x000fe200007e6404 */
[----:B------:R-:W-:-:S04]  /*173e0*/  IMAD.WIDE.U32 R14, R14, R29, RZ ;  /* 0x0000001d0e0e7225 */ /* 0x000fc800078e00ff */
[----:B-1----:R-:W-:-:S04]  /*173f0*/  @P1 IMAD.HI.U32 R8, R37, R26, RZ ;  /* 0x0000001a25081227 */ /* 0x002fc800078e00ff */
[----:B------:R-:W-:Y:S01]  /*17400*/  IMAD.IADD R31, R15, 0x1, R31 ;  /* 0x000000010f1f7824 */ /* 0x000fe200078e021f */
[----:B--2---:R-:W-:-:S04]  /*17410*/  @P1 SHF.R.U32.HI R9, RZ, R35, R8 ;  /* 0x00000023ff091219 */ /* 0x004fc80000011608 */
[----:B------:R-:W-:Y:S01]  /*17420*/  IADD3 R14, P0, P3, R9, R10, R14 ;  /* 0x0000000a090e7210 */ /* 0x000fe20007b1e00e */
[--C-:B------:R-:W-:Y:S01]  /*17430*/  IMAD.MOV R29, RZ, RZ, -R9.reuse ;  /* 0x000000ffff1d7224 */ /* 0x100fe200078e0a09 */
[----:B------:R-:W-:Y:S01]  /*17440*/  SHF.R.S32.HI R8, RZ, 0x1f, R9 ;  /* 0x0000001fff087819 */ /* 0x000fe20000011409 */
[----:B0-----:R-:W0:Y:S02]  /*17450*/  @!P2 LDC R24, c[0x0][0xb50] ;  /* 0x0002d400ff18ab82 */ /* 0x001e240000000800 */
[----:B------:R-:W-:Y:S01]  /*17460*/  IMAD R9, R0, R29, R37 ;  /* 0x0000001d00097224 */ /* 0x000fe200078e0225 */
[----:B------:R-:W-:-:S03]  /*17470*/  IADD3.X R15, R8, R11, R31, P0, P3 ;  /* 0x0000000b080f7210 */ /* 0x000fc600007e641f */
[-C--:B------:R-:W-:Y:S01]  /*17480*/  IMAD R8, R13, R9.reuse, RZ ;  /* 0x000000090d087224 */ /* 0x080fe200078e02ff */
[----:B------:R-:W-:Y:S01]  /*17490*/  SHF.R.S32.HI R11, RZ, 0x1f, R9 ;  /* 0x0000001fff0b7819 */ /* 0x000fe20000011409 */
[C---:B------:R-:W-:Y:S01]  /*174a0*/  IMAD.WIDE.U32 R14, R12.reuse, R9, R14 ;  /* 0x000000090c0e7225 */ /* 0x040fe200078e000e */
[----:B------:R-:W1:Y:S03]  /*174b0*/  @!P2 LDC R25, c[0x0][0xb54] ;  /* 0x0002d500ff19ab82 */ /* 0x000e660000000800 */
[----:B------:R-:W-:-:S04]  /*174c0*/  IMAD R11, R12, R11, R8 ;  /* 0x0000000b0c0b7224 */ /* 0x000fc800078e0208 */
[----:B------:R-:W-:Y:S01]  /*174d0*/  IMAD.IADD R8, R15, 0x1, R11 ;  /* 0x000000010f087824 */ /* 0x000fe200078e020b */
[----:B0-----:R-:W-:-:S05]  /*174e0*/  LEA R24, P0, R14, R24, 0x2 ;  /* 0x000000180e187211 */ /* 0x001fca00078010ff */
[----:B------:R-:W-:Y:S01]  /*174f0*/  SHFL.IDX PT, R10, R24, 0x1, 0x1c1f ;  /* 0x003c1f00180a7f89 */ /* 0x000fe200000e0000 */
[----:B-1----:R-:W-:-:S03]  /*17500*/  LEA.HI.X R14, R14, R25, R8, 0x2, P0 ;  /* 0x000000190e0e7211 */ /* 0x002fc600000f1408 */
[----:B------:R-:W-:Y:S01]  /*17510*/  SHFL.IDX PT, R8, R24, RZ, 0x1c1f ;  /* 0x001c1fff18087589 */ /* 0x000fe200000e0000 */
[----:B------:R-:W-:-:S03]  /*17520*/  LOP3.LUT P0, RZ, R236, 0x3, RZ, 0xc0, !PT ;  /* 0x00000003ecff7812 */ /* 0x000fc6000780c0ff */
[----:B------:R-:W0:Y:S04]  /*17530*/  SHFL.IDX PT, R9, R14, RZ, 0x1c1f ;  /* 0x001c1fff0e097589 */ /* 0x000e2800000e0000 */
[----:B------:R-:W1:Y:S01]  /*17540*/  SHFL.IDX PT, R11, R14, 0x1, 0x1c1f ;  /* 0x003c1f000e0b7f89 */ /* 0x000e6200000e0000 */
[----:B---3--:R-:W-:-:S04]  /*17550*/  IMAD.IADD R29, R28, 0x1, R190 ;  /* 0x000000011c1d7824 */ /* 0x008fc800078e02be */
[C---:B------:R-:W-:Y:S01]  /*17560*/  VIADD R25, R29.reuse, 0x8 ;  /* 0x000000081d197836 */ /* 0x040fe20000000000 */
[----:B------:R-:W-:-:S04]  /*17570*/  ISETP.GE.OR P3, PT, R29, R56, P0 ;  /* 0x000000381d00720c */ /* 0x000fc80000766670 */
[----:B------:R-:W-:-:S09]  /*17580*/  ISETP.GE.OR P0, PT, R25, R56, P0 ;  /* 0x000000381900720c */ /* 0x000fd20000706670 */
[----:B0-----:R0:W-:Y:S04]  /*17590*/  @!P3 ST.E desc[UR42][R8.64], R42 ;  /* 0x0000002a0800b985 */ /* 0x0011e8000c10192a */
[----:B-1----:R0:W-:Y:S01]  /*175a0*/  @!P0 ST.E desc[UR42][R10.64], R3 ;  /* 0x000000030a008985 */ /* 0x0021e2000c10192a */
[----:B------:R-:W-:Y:S05]  /*175b0*/  @P2 BRA `(.L_x_8987) ;  /* 0x0000000800a42947 */ /* 0x000fea0003800000 */
[----:B------:R-:W-:Y:S01]  /*175c0*/  IMAD.SHL.U32 R28, R22, 0x40, RZ ;  /* 0x00000040161c7824 */ /* 0x000fe200078e00ff */
[----:B0-----:R-:W0:Y:S01]  /*175d0*/  @P1 LDC R11, c[0x0][0xbec] ;  /* 0x0002fb00ff0b1b82 */ /* 0x001e220000000800 */
[----:B------:R-:W-:Y:S02]  /*175e0*/  ULDC.64 UR4, c[0x0][0xaa0] ;  /* 0x0002a80000047ab9 */ /* 0x000fe40000000a00 */
[----:B------:R-:W-:-:S04]  /*175f0*/  IMAD.IADD R3, R16, 0x1, R28 ;  /* 0x0000000110037824 */ /* 0x000fc800078e021c */
[----:B------:R-:W-:Y:S01]  /*17600*/  IMAD.WIDE R44, R3, 0x2, R44 ;  /* 0x00000002032c7825 */ /* 0x000fe200078e022c */
[----:B------:R-:W1:Y:S02]  /*17610*/  @P1 LDC R12, c[0x0][0xbf0] ;  /* 0x0002fc00ff0c1b82 */ /* 0x000e640000000800 */
[C---:B------:R-:W-:Y:S02]  /*17620*/  IADD3 R33, P0, R44.reuse, 0x2000, RZ ;  /* 0x000020002c217810 */ /* 0x040fe40007f1e0ff */
[----:B------:R-:W-:Y:S02]  /*17630*/  IADD3 R29, P5, R44, 0x1000, RZ ;  /* 0x000010002c1d7810 */ /* 0x000fe40007fbe0ff */
[----:B------:R-:W-:Y:S02]  /*17640*/  LOP3.LUT R32, R33, 0x380, RZ, 0xc0, !PT ;  /* 0x0000038021207812 */ /* 0x000fe400078ec0ff */
[----:B------:R-:W-:Y:S02]  /*17650*/  LOP3.LUT R28, R29, 0x380, RZ, 0xc0, !PT ;  /* 0x000003801d1c7812 */ /* 0x000fe400078ec0ff */
[----:B------:R-:W-:-:S02]  /*17660*/  SHF.R.U64 R32, R32, 0x3, RZ ;  /* 0x0000000320207819 */ /* 0x000fc400000012ff */
[----:B------:R-:W-:Y:S02]  /*17670*/  SHF.R.U64 R28, R28, 0x3, RZ ;  /* 0x000000031c1c7819 */ /* 0x000fe400000012ff */
[----:B------:R-:W-:Y:S01]  /*17680*/  LOP3.LUT R32, R32, R33, RZ, 0x3c, !PT ;  /* 0x0000002120207212 */ /* 0x000fe200078e3cff */
[--C-:B------:R-:W-:Y:S01]  /*17690*/  IMAD.X R33, RZ, RZ, R45.reuse, P0 ;  /* 0x000000ffff217224 */ /* 0x100fe200000e062d */
[----:B------:R-:W-:Y:S01]  /*176a0*/  IADD3 R8, P0, R44, 0x7000, RZ ;  /* 0x000070002c087810 */ /* 0x000fe20007f1e0ff */
[----:B------:R-:W-:Y:S01]  /*176b0*/  IMAD R4, R4, UR4, RZ ;  /* 0x0000000404047c24 */ /* 0x000fe2000f8e02ff */
[----:B------:R-:W-:Y:S01]  /*176c0*/  LOP3.LUT R28, R28, R29, RZ, 0x3c, !PT ;  /* 0x0000001d1c1c7212 */ /* 0x000fe200078e3cff */
[--C-:B------:R-:W-:Y:S01]  /*176d0*/  IMAD.X R29, RZ, RZ, R45.reuse, P5 ;  /* 0x000000ffff1d7224 */ /* 0x100fe200028e062d */
[----:B------:R-:W-:Y:S01]  /*176e0*/  LOP3.LUT R3, R8, 0x380, RZ, 0xc0, !PT ;  /* 0x0000038008037812 */ /* 0x000fe200078ec0ff */
[----:B------:R-:W-:Y:S01]  /*176f0*/  IMAD.X R53, RZ, RZ, R45, P0 ;  /* 0x000000ffff357224 */ /* 0x000fe200000e062d */
[----:B------:R-:W-:Y:S01]  /*17700*/  IADD3 R37, P2, R44, 0x3000, RZ ;  /* 0x000030002c257810 */ /* 0x000fe20007f5e0ff */
[----:B------:R-:W5:Y:S01]  /*17710*/  LD.E.128 R32, desc[UR42][R32.64] ;  /* 0x0000002a20207980 */ /* 0x000f62000c101d00 */
[----:B------:R-:W-:-:S02]  /*17720*/  SHF.R.U64 R3, R3, 0x3, RZ ;  /* 0x0000000303037819 */ /* 0x000fc400000012ff */
[C---:B------:R-:W-:Y:S01]  /*17730*/  IADD3 R41, P3, R44.reuse, 0x4000, RZ ;  /* 0x000040002c297810 */ /* 0x040fe20007f7e0ff */
[----:B------:R-:W5:Y:S01]  /*17740*/  LD.E.128 R28, desc[UR42][R28.64] ;  /* 0x0000002a1c1c7980 */ /* 0x000f62000c101d00 */
[C---:B------:R-:W-:Y:S02]  /*17750*/  IADD3 R47, P4, R44.reuse, 0x5000, RZ ;  /* 0x000050002c2f7810 */ /* 0x040fe40007f9e0ff */
[----:B------:R-:W-:Y:S02]  /*17760*/  IADD3 R49, P5, R44, 0x6000, RZ ;  /* 0x000060002c317810 */ /* 0x000fe40007fbe0ff */
[----:B------:R-:W-:Y:S01]  /*17770*/  LOP3.LUT R52, R3, R8, RZ, 0x3c, !PT ;  /* 0x0000000803347212 */ /* 0x000fe200078e3cff */
[----:B------:R-:W-:Y:S01]  /*17780*/  IMAD R3, R57, UR5, R4 ;  /* 0x0000000539037c24 */ /* 0x000fe2000f8e0204 */
[----:B------:R-:W-:Y:S01]  /*17790*/  LOP3.LUT R36, R37, 0x380, RZ, 0xc0, !PT ;  /* 0x0000038025247812 */ /* 0x000fe200078ec0ff */
[----:B------:R-:W-:Y:S01]  /*177a0*/  IMAD.WIDE.U32 R8, R57, UR4, RZ ;  /* 0x0000000439087c25 */ /* 0x000fe2000f8e00ff */
[----:B------:R-:W-:Y:S01]  /*177b0*/  LOP3.LUT R40, R41, 0x380, RZ, 0xc0, !PT ;  /* 0x0000038029287812 */ /* 0x000fe200078ec0ff */
[----:B------:R-:W-:Y:S01]  /*177c0*/  ULDC.64 UR4, c[0x0][0xae8] ;  /* 0x0002ba0000047ab9 */ /* 0x000fe20000000a00 */
[----:B------:R-:W-:-:S02]  /*177d0*/  LOP3.LUT R46, R47, 0x380, RZ, 0xc0, !PT ;  /* 0x000003802f2e7812 */ /* 0x000fc400078ec0ff */
[----:B------:R-:W-:Y:S02]  /*177e0*/  LOP3.LUT R48, R49, 0x380, RZ, 0xc0, !PT ;  /* 0x0000038031307812 */ /* 0x000fe400078ec0ff */
[----:B------:R-:W-:Y:S01]  /*177f0*/  LOP3.LUT R25, R44, 0x380, RZ, 0xc0, !PT ;  /* 0x000003802c197812 */ /* 0x000fe200078ec0ff */
[----:B------:R-:W-:Y:S01]  /*17800*/  IMAD.IADD R9, R9, 0x1, R3 ;  /* 0x0000000109097824 */ /* 0x000fe200078e0203 */
[----:B------:R-:W-:Y:S01]  /*17810*/  SHF.R.U64 R36, R36, 0x3, RZ ;  /* 0x0000000324247819 */ /* 0x000fe200000012ff */
[----:B------:R-:W-:Y:S01]  /*17820*/  IMAD R3, R207, 0x20, R22 ;  /* 0x00000020cf037824 */ /* 0x000fe200078e0216 */
[----:B------:R-:W-:Y:S01]  /*17830*/  SHF.R.U64 R40, R40, 0x3, RZ ;  /* 0x0000000328287819 */ /* 0x000fe200000012ff */
[----:B------:R-:W5:Y:S01]  /*17840*/  LD.E.128 R52, desc[UR42][R52.64] ;  /* 0x0000002a34347980 */ /* 0x000f62000c101d00 */
[----:B------:R-:W-:Y:S02]  /*17850*/  SHF.R.U64 R46, R46, 0x3, RZ ;  /* 0x000000032e2e7819 */ /* 0x000fe400000012ff */
[----:B------:R-:W-:-:S02]  /*17860*/  SHF.R.U64 R48, R48, 0x3, RZ ;  /* 0x0000000330307819 */ /* 0x000fc400000012ff */
        /* <DEDUP_REMOVED lines=17> */
[----:B0-----:R-:W-:Y:S01]  /*17980*/  @P1 IMAD.HI.U32 R3, R10, R11, RZ ;  /* 0x0000000b0a031227 */ /* 0x001fe200078e00ff */
        /* <DEDUP_REMOVED lines=8> */
[----:B-1----:R-:W-:Y:S01]  /*17a10*/  @P1 SHF.R.U32.HI R11, RZ, R12, R3 ;  /* 0x0000000cff0b1219 */ /* 0x002fe20000011603 */
        /* <DEDUP_REMOVED lines=32> */
.L_x_9235:
[----:B------:R-:W-:Y:S01]  /*17c20*/  ISETP.GE.AND P0, PT, R21, R56, PT ;  /* 0x000000381500720c */ /* 0x000fe20003f06270 */
[----:B------:R-:W-:-:S12]  /*17c30*/  BSSY B1, `(.L_x_8989) ;  /* 0x000000b000017945 */ /* 0x000fd80003800000 */
[----:B------:R-:W-:Y:S05]  /*17c40*/  @P0 BRA `(.L_x_8990) ;  /* 0x0000000000240947 */ /* 0x000fea0003800000 */
[----:B------:R-:W-:Y:S02]  /*17c50*/  ULDC UR4, c[0x0][0xac8] ;  /* 0x0002b20000047ab9 */ /* 0x000fe40000000800 */
        /* <DEDUP_REMOVED lines=8> */
.L_x_8990:
[----:B------:R-:W-:Y:S05]  /*17ce0*/  BSYNC B1 ;  /* 0x0000000000017941 */ /* 0x000fea0003800000 */
.L_x_8989:
[----:B------:R-:W-:-:S03]  /*17cf0*/  UMOV UR4, 0xffffffff ;  /* 0xffffffff00047882 */ /* 0x000fc60000000000 */
[----:B------:R-:W-:Y:S05]  /*17d00*/  BRA.DIV UR4, `(.L_x_8991) ;  /* 0x000000ba04647947 */ /* 0x000fea000b800000 */
[----:B-1----:R1:W4:Y:S04]  /*17d10*/  SHFL.IDX PT, R3, R4, 0x1, 0x181f ;  /* 0x00381f0004037f89 */ /* 0x00232800000e0000 */
[----:B--23--:R1:W2:Y:S02]  /*17d20*/  SHFL.IDX PT, R14, R0, 0x1, 0x181f ;  /* 0x00381f00000e7f89 */ /* 0x00c2a400000e0000 */
.L_x_9239:
[----:B------:R-:W-:Y:S01]  /*17d30*/  VIADD R9, R21, 0x20 ;  /* 0x0000002015097836 */ /* 0x000fe20000000000 */
[----:B------:R-:W-:Y:S04]  /*17d40*/  BSSY B1, `(.L_x_8992) ;  /* 0x000000c000017945 */ /* 0x000fe80003800000 */
[----:B------:R-:W-:-:S13]  /*17d50*/  ISETP.GE.AND P0, PT, R9, R56, PT ;  /* 0x000000380900720c */ /* 0x000fda0003f06270 */
[----:B------:R-:W-:Y:S05]  /*17d60*/  @P0 BRA `(.L_x_8993) ;  /* 0x0000000000240947 */ /* 0x000fea0003800000 */
[----:B------:R-:W-:Y:S02]  /*17d70*/  ULDC UR4, c[0x0][0xac8] ;  /* 0x0002b20000047ab9 */ /* 0x000fe40000000800 */
[----:B------:R-:W-:Y:S02]  /*17d80*/  ISETP.GE.AND P2, PT, R16, UR4, PT ;  /* 0x0000000410007c0c */ /* 0x000fe4000bf46270 */
[----:B------:R-:W-:-:S11]  /*17d90*/  ISETP.GE.AND P3, PT, R187, UR4, PT ;  /* 0x00000004bb007c0c */ /* 0x000fd6000bf66270 */
[CC--:B--2---:R-:W-:Y:S02]  /*17da0*/  @!P2 LEA R8, P0, R16.reuse, R14.reuse, 0x1 ;  /* 0x0000000e1008a211 */ /* 0x0c4fe400078008ff */
[C---:B------:R-:W-:Y:S02]  /*17db0*/  @!P3 LEA R14, P1, R187.reuse, R14, 0x1 ;  /* 0x0000000ebb0eb211 */ /* 0x040fe400078208ff */
[-C--:B----4-:R-:W-:Y:S02]  /*17dc0*/  @!P2 LEA.HI.X R9, R16, R3.reuse, R17, 0x1, P0 ;  /* 0x000000031009a211 */ /* 0x090fe400000f0c11 */
[----:B------:R-:W-:-:S03]  /*17dd0*/  @!P3 LEA.HI.X R15, R187, R3, R216, 0x1, P1 ;  /* 0x00000003bb0fb211 */ /* 0x000fc600008f0cd8 */
[----:B-----5:R3:W-:Y:S04]  /*17de0*/  @!P2 ST.E.128 desc[UR42][R8.64], R28 ;  /* 0x0000001c0800a985 */ /* 0x0207e8000c101d2a */
[----:B------:R3:W-:Y:S02]  /*17df0*/  @!P3 ST.E.128 desc[UR42][R14.64], R44 ;  /* 0x0000002c0e00b985 */ /* 0x0007e4000c101d2a */
.L_x_8993:
[----:B------:R-:W-:Y:S05]  /*17e00*/  BSYNC B1 ;  /* 0x0000000000017941 */ /* 0x000fea0003800000 */
.L_x_8992:
[----:B------:R-:W-:-:S03]  /*17e10*/  UMOV UR4, 0xffffffff ;  /* 0xffffffff00047882 */ /* 0x000fc60000000000 */
[----:B------:R-:W-:Y:S05]  /*17e20*/  BRA.DIV UR4, `(.L_x_8994) ;  /* 0x000000ba04647947 */ /* 0x000fea000b800000 */
[----:B----4-:R4:W0:Y:S04]  /*17e30*/  SHFL.IDX PT, R3, R4, 0x2, 0x181f ;  /* 0x00581f0004037f89 */ /* 0x01082800000e0000 */
[----:B--23--:R4:W2:Y:S02]  /*17e40*/  SHFL.IDX PT, R14, R0, 0x2, 0x181f ;  /* 0x00581f00000e7f89 */ /* 0x00c8a400000e0000 */
.L_x_9243:
        /* <DEDUP_REMOVED lines=13> */
.L_x_8996:
[----:B------:R-:W-:Y:S05]  /*17f20*/  BSYNC B1 ;  /* 0x0000000000017941 */ /* 0x000fea0003800000 */
.L_x_8995:
[----:B------:R-:W-:-:S03]  /*17f30*/  UMOV UR4, 0xffffffff ;  /* 0xffffffff00047882 */ /* 0x000fc60000000000 */
[----:B------:R-:W-:Y:S05]  /*17f40*/  BRA.DIV UR4, `(.L_x_8997) ;  /* 0x000000ba04647947 */ /* 0x000fea000b800000 */
[----:B0-----:R0:W0:Y:S04]  /*17f50*/  SHFL.IDX PT, R3, R4, 0x3, 0x181f ;  /* 0x00781f0004037f89 */ /* 0x00102800000e0000 */
[----:B--23--:R2:W3:Y:S02]  /*17f60*/  SHFL.IDX PT, R14, R0, 0x3, 0x181f ;  /* 0x00781f00000e7f89 */ /* 0x00c4e400000e0000 */
.L_x_9247:
[----:B------:R-:W-:-:S05]  /*17f70*/  VIADD R9, R21, 0x60 ;  /* 0x0000006015097836 */ /* 0x000fca0000000000 */
[----:B------:R-:W-:-:S13]  /*17f80*/  ISETP.GE.AND P0, PT, R9, R56, PT ;  /* 0x000000380900720c */ /* 0x000fda0003f06270 */
[----:B------:R-:W-:Y:S05]  /*17f90*/  @P0 BRA `(.L_x_8998) ;  /* 0x00000018008c0947 */ /* 0x000fea0003800000 */
[----:B------:R-:W-:Y:S02]  /*17fa0*/  ULDC UR4, c[0x0][0xac8] ;  /* 0x0002b20000047ab9 */ /* 0x000fe40000000800 */
[----:B------:R-:W-:-:S13]  /*17fb0*/  ISETP.GE.AND P1, PT, R16, UR4, PT ;  /* 0x0000000410007c0c */ /* 0x000fda000bf26270 */
[----:B---3--:R-:W-:-:S04]  /*17fc0*/  @!P1 LEA R8, P0, R16, R14, 0x1 ;  /* 0x0000000e10089211 */ /* 0x008fc800078008ff */
[----:B0-----:R-:W-:Y:S02]  /*17fd0*/  @!P1 LEA.HI.X R9, R16, R3, R17, 0x1, P0 ;  /* 0x0000000310099211 */ /* 0x001fe400000f0c11 */
[----:B------:R-:W-:-:S03]  /*17fe0*/  ISETP.GE.AND P0, PT, R187, UR4, PT ;  /* 0x00000004bb007c0c */ /* 0x000fc6000bf06270 */
[----:B-----5:R0:W-:Y:S10]  /*17ff0*/  @!P1 ST.E.128 desc[UR42][R8.64], R36 ;  /* 0x0000002408009985 */ /* 0x0201f4000c101d2a */
[----:B------:R-:W-:Y:S05]  /*18000*/  @P0 BRA `(.L_x_8998) ;  /* 0x0000001800700947 */ /* 0x000fea0003800000 */
[----:B------:R-:W-:-:S04]  /*18010*/  LEA R14, P0, R187, R14, 0x1 ;  /* 0x0000000ebb0e7211 */ /* 0x000fc800078008ff */
[----:B------:R-:W-:-:S05]  /*18020*/  LEA.HI.X R15, R187, R3, R216, 0x1, P0 ;  /* 0x00000003bb0f7211 */ /* 0x000fca00000f0cd8 */
[----:B------:R3:W-:Y:S01]  /*18030*/  ST.E.128 desc[UR42][R14.64], R52 ;  /* 0x000000340e007985 */ /* 0x0007e2000c101d2a */
[----:B------:R-:W-:Y:S05]  /*18040*/  BRA `(.L_x_8998) ;  /* 0x0000001800607947 */ /* 0x000fea0003800000 */
.L_x_8987:
[----:B------:R-:W-:Y:S01]  /*18050*/  ULDC.64 UR4, c[0x0][0xb08] ;  /* 0x0002c20000047ab9 */ /* 0x000fe20000000a00 */
[----:B0-----:R-:W0:Y:S01]  /*18060*/  @P1 LDC R10, c[0x0][0xbec] ;  /* 0x0002fb00ff0a1b82 */ /* 0x001e220000000800 */
[----:B------:R-:W-:Y:S02]  /*18070*/  IMAD R4, R4, UR4, RZ ;  /* 0x0000000404047c24 */ /* 0x000fe4000f8e02ff */
[----:B------:R-:W-:-:S04]  /*18080*/  IMAD.WIDE.U32 R8, R57, UR4, RZ ;  /* 0x0000000439087c25 */ /* 0x000fc8000f8e00ff */
[----:B------:R-:W-:Y:S01]  /*18090*/  IMAD R57, R57, UR5, R4 ;  /* 0x0000000539397c24 */ /* 0x000fe2000f8e0204 */
[----:B------:R-:W1:Y:S01]  /*180a0*/  @P1 LDC R13, c[0x0][0xbf0] ;  /* 0x0002fc00ff0d1b82 */ /* 0x000e620000000800 */
[----:B------:R-:W-:Y:S01]  /*180b0*/  ULDC.64 UR4, c[0x0][0xb38] ;  /* 0x0002ce0000047ab9 */ /* 0x000fe20000000a00 */
[----:B------:R-:W-:Y:S01]  /*180c0*/  SHF.R.S32.HI R4, RZ, 0x1f, R209 ;  /* 0x0000001fff047819 */ /* 0x000fe200000114d1 */
[----:B------:R-:W-:Y:S02]  /*180d0*/  IMAD.IADD R9, R9, 0x1, R57 ;  /* 0x0000000109097824 */ /* 0x000fe400078e0239 */
[----:B------:R-:W-:Y:S02]  /*180e0*/  IMAD.MOV.U32 R3, RZ, RZ, R37 ;  /* 0x000000ffff037224 */ /* 0x000fe400078e0025 */
[----:B------:R-:W-:-:S04]  /*180f0*/  IMAD.WIDE.U32 R8, R206, UR4, R8 ;  /* 0x00000004ce087c25 */ /* 0x000fc8000f8e0008 */
[----:B------:R-:W-:Y:S01]  /*18100*/  IMAD R9, R206, UR5, R9 ;  /* 0x00000005ce097c24 */ /* 0x000fe2000f8e0209 */
[----:B------:R-:W-:Y:S02]  /*18110*/  ULDC.64 UR4, c[0x0][0xb40] ;  /* 0x0002d00000047ab9 */ /* 0x000fe40000000a00 */
[----:B------:R-:W-:Y:S02]  /*18120*/  IMAD R4, R4, UR4, RZ ;  /* 0x0000000404047c24 */ /* 0x000fe4000f8e02ff */
[----:B------:R-:W-:-:S04]  /*18130*/  IMAD.WIDE.U32 R8, R209, UR4, R8 ;  /* 0x00000004d1087c25 */ /* 0x000fc8000f8e0008 */
[----:B------:R-:W-:Y:S01]  /*18140*/  IMAD R11, R209, UR5, R4 ;  /* 0x00000005d10b7c24 */ /* 0x000fe2000f8e0204 */
[----:B------:R-:W-:Y:S01]  /*18150*/  ULDC.64 UR4, c[0x0][0xb48] ;  /* 0x0002d20000047ab9 */ /* 0x000fe20000000a00 */
[----:B0-----:R-:W-:-:S04]  /*18160*/  @P1 IMAD.HI.U32 R10, R37, R10, RZ ;  /* 0x0000000a250a1227 */ /* 0x001fc800078e00ff */
[----:B------:R-:W-:Y:S01]  /*18170*/  IMAD.IADD R9, R9, 0x1, R11 ;  /* 0x0000000109097824 */ /* 0x000fe200078e020b */
[----:B-1----:R-:W-:Y:S01]  /*18180*/  @P1 SHF.R.U32.HI R3, RZ, R13, R10 ;  /* 0x0000000dff031219 */ /* 0x002fe2000001160a */
[----:B------:R-:W-:Y:S02]  /*18190*/  VIADD R10, R2, 0x28820 ;  /* 0x00028820020a7836 */ /* 0x000fe40000000000 */
[C---:B------:R-:W-:Y:S01]  /*181a0*/  IMAD.WIDE.U32 R8, R217.reuse, UR4, R8 ;  /* 0x00000004d9087c25 */ /* 0x040fe2000f8e0008 */
[--C-:B------:R-:W-:Y:S02]  /*181b0*/  SHF.R.S32.HI R4, RZ, 0x1f, R3.reuse ;  /* 0x0000001fff047819 */ /* 0x100fe40000011403 */
[----:B------:R-:W-:Y:S01]  /*181c0*/  PRMT R10, RZ, 0x654, R10 ;  /* 0x00000654ff0a7816 */ /* 0x000fe2000000000a */
[----:B------:R-:W-:Y:S02]  /*181d0*/  IMAD.MOV R11, RZ, RZ, -R3 ;  /* 0x000000ffff0b7224 */ /* 0x000fe400078e0a03 */
[----:B------:R-:W-:Y:S01]  /*181e0*/  IMAD R9, R217, UR5, R9 ;  /* 0x00000005d9097c24 */ /* 0x000fe2000f8e0209 */
[----:B------:R-:W-:Y:S01]  /*181f0*/  ULDC.64 UR4, c[0x0][0xb30] ;  /* 0x0002cc0000047ab9 */ /* 0x000fe20000000a00 */
[----:B------:R-:W-:Y:S01]  /*18200*/  IMAD R11, R0, R11, R37 ;  /* 0x0000000b000b7224 */ /* 0x000fe200078e0225 */
[----:B------:R0:W-:Y:S01]  /*18210*/  SYNCS.ARRIVE.TRANS64.RED.A1T0 RZ, [R10+URZ], RZ ;  /* 0x000000ff0aff79a7 */ /* 0x0001e2000810043f */
[----:B------:R-:W-:-:S02]  /*18220*/  IMAD R4, R4, UR4, RZ ;  /* 0x0000000404047c24 */ /* 0x000fc4000f8e02ff */
[----:B------:R-:W-:Y:S01]  /*18230*/  IMAD.WIDE.U32 R8, R3, UR4, R8 ;  /* 0x0000000403087c25 */ /* 0x000fe2000f8e0008 */
[----:B------:R-:W-:-:S03]  /*18240*/  SHF.R.S32.HI R0, RZ, 0x1f, R11 ;  /* 0x0000001fff007819 */ /* 0x000fc6000001140b */
[----:B------:R-:W-:Y:S01]  /*18250*/  IMAD R13, R3, UR5, R4 ;  /* 0x00000005030d7c24 */ /* 0x000fe2000f8e0204 */
[----:B------:R-:W-:Y:S02]  /*18260*/  ULDC.64 UR4, c[0x0][0xb28] ;  /* 0x0002ca0000047ab9 */ /* 0x000fe40000000a00 */
[----:B------:R-:W-:Y:S02]  /*18270*/  IMAD R0, R0, UR4, RZ ;  /* 0x0000000400007c24 */ /* 0x000fe4000f8e02ff */
[----:B------:R-:W-:Y:S02]  /*18280*/  IMAD.IADD R9, R9, 0x1, R13 ;  /* 0x0000000109097824 */ /* 0x000fe400078e020d */
[----:B------:R-:W-:-:S04]  /*18290*/  IMAD.WIDE.U32 R8, R11, UR4, R8 ;  /* 0x000000040b087c25 */ /* 0x000fc8000f8e0008 */
[----:B------:R-:W-:Y:S01]  /*182a0*/  IMAD R11, R11, UR5, R0 ;  /* 0x000000050b0b7c24 */ /* 0x000fe2000f8e0200 */
[----:B------:R-:W-:Y:S02]  /*182b0*/  ULDC.64 UR4, c[0x0][0xb00] ;  /* 0x0002c00000047ab9 */ /* 0x000fe40000000a00 */
[----:B------:R-:W-:Y:S01]  /*182c0*/  LEA R3, P0, R8, UR4, 0x2 ;  /* 0x0000000408037c11 */ /* 0x000fe2000f8010ff */
[----:B------:R-:W-:Y:S01]  /*182d0*/  IMAD.IADD R9, R9, 0x1, R11 ;  /* 0x0000000109097824 */ /* 0x000fe200078e020b */
[----:B------:R-:W-:-:S04]  /*182e0*/  UMOV UR4, 0xffffffff ;  /* 0xffffffff00047882 */ /* 0x000fc80000000000 */
[----:B------:R-:W-:Y:S01]  /*182f0*/  LEA.HI.X R4, R8, UR5, R9, 0x2, P0 ;  /* 0x0000000508047c11 */ /* 0x000fe200080f1409 */
[----:B0-----:R-:W-:Y:S06]  /*18300*/  BRA.DIV UR4, `(.L_x_8999) ;  /* 0x000000b604bc7947 */ /* 0x001fec000b800000 */
[----:B------:R0:W1:Y:S04]  /*18310*/  SHFL.IDX PT, R0, R4, RZ, 0x1c1f ;  /* 0x001c1fff04007589 */ /* 0x00006800000e0000 */
[----:B------:R0:W2:Y:S02]  /*18320*/  SHFL.IDX PT, R14, R3, RZ, 0x1c1f ;  /* 0x001c1fff030e7589 */ /* 0x0000a400000e0000 */
.L_x_9250:
        /* <DEDUP_REMOVED lines=10> */
[----:B------:R-:W-:Y:S02]  /*183d0*/  SHF.R.S32.HI R24, RZ, 0x1f, R231 ;  /* 0x0000001fff187819 */ /* 0x000fe400000114e7 */
[----:B------:R-:W-:Y:S01]  /*183e0*/  SHF.R.S32.HI R30, RZ, 0x1f, R230 ;  /* 0x0000001fff1e7819 */ /* 0x000fe200000114e6 */
[----:B-1----:R-:W-:Y:S02]  /*183f0*/  @!P0 IMAD.MOV.U32 R15, RZ, RZ, R0 ;  /* 0x000000ffff0f8224 */ /* 0x002fe400078e0000 */
[----:B--2---:R-:W-:Y:S01]  /*18400*/  @!P2 LEA R8, P4, R233, R14, 0x2 ;  /* 0x0000000ee908a211 */ /* 0x004fe200078810ff */
[----:B------:R-:W-:Y:S01]  /*18410*/  @!P0 IMAD.WIDE R10, R197, 0x4, R14 ;  /* 0x00000004c50a8825 */ /* 0x000fe200078e020e */
[----:B------:R-:W-:Y:S02]  /*18420*/  SHF.R.S32.HI R15, RZ, 0x1f, R226 ;  /* 0x0000001fff0f7819 */ /* 0x000fe400000114e2 */
[----:B------:R-:W-:Y:S02]  /*18430*/  @!P2 LEA.HI.X R9, R233, R0, R12, 0x2, P4 ;  /* 0x00000000e909a211 */ /* 0x000fe400020f140c */
[----:B------:R1:W-:Y:S01]  /*18440*/  @!P0 ST.E.64 desc[UR42][R10.64], R20 ;  /* 0x000000140a008985 */ /* 0x0003e2000c101b2a */
[----:B------:R-:W-:-:S02]  /*18450*/  ISETP.GE.AND P0, PT, R230, UR4, PT ;  /* 0x00000004e6007c0c */ /* 0x000fc4000bf06270 */
[CC--:B------:R-:W-:Y:S01]  /*18460*/  @!P3 LEA R12, P4, R232.reuse, R14.reuse, 0x2 ;  /* 0x0000000ee80cb211 */ /* 0x0c0fe200078810ff */
        /* <DEDUP_REMOVED lines=11> */
[C---:B-1----:R-:W-:Y:S02]  /*18520*/  @!P2 LEA R10, P5, R229.reuse, R14, 0x2 ;  /* 0x0000000ee50aa211 */ /* 0x042fe400078a10ff */
[-C--:B------:R-:W-:Y:S02]  /*18530*/  @!P0 LEA.HI.X R29, R230, R0.reuse, R30, 0x2, P3 ;  /* 0x00000000e61d8211 */ /* 0x080fe400018f141e */
[----:B------:R-:W-:Y:S02]  /*18540*/  @!P2 LEA.HI.X R11, R229, R0, R24, 0x2, P5 ;  /* 0x00000000e50ba211 */ /* 0x000fe400028f1418 */
[----:B------:R-:W-:Y:S01]  /*18550*/  ISETP.GE.AND P3, PT, R226, UR4, PT ;  /* 0x00000004e2007c0c */ /* 0x000fe2000bf66270 */
[----:B------:R-:W-:Y:S01]  /*18560*/  @!P0 ST.E.64 desc[UR42][R28.64], R104 ;  /* 0x000000681c008985 */ /* 0x000fe2000c101b2a */
[----:B--2---:R-:W-:-:S02]  /*18570*/  @!P4 LEA R8, P0, R228, R14, 0x2 ;  /* 0x0000000ee408c211 */ /* 0x004fc400078010ff */
[----:B------:R-:W-:Y:S01]  /*18580*/  SHF.R.S32.HI R30, RZ, 0x1f, R228 ;  /* 0x0000001fff1e7819 */ /* 0x000fe200000114e4 */
[----:B------:R1:W-:Y:S01]  /*18590*/  @!P2 ST.E.64 desc[UR42][R10.64], R108 ;  /* 0x0000006c0a00a985 */ /* 0x0003e2000c101b2a */
[----:B------:R-:W-:Y:S02]  /*185a0*/  SHF.R.S32.HI R24, RZ, 0x1f, R227 ;  /* 0x0000001fff187819 */ /* 0x000fe400000114e3 */
[----:B---3--:R-:W-:Y:S02]  /*185b0*/  @!P1 LEA R12, P5, R227, R14, 0x2 ;  /* 0x0000000ee30c9211 */ /* 0x008fe400078a10ff */
[----:B------:R-:W-:Y:S02]  /*185c0*/  ISETP.GE.AND P2, PT, R225, UR4, PT ;  /* 0x00000004e1007c0c */ /* 0x000fe4000bf46270 */
[----:B------:R-:W-:Y:S02]  /*185d0*/  @!P4 LEA.HI.X R9, R228, R0, R30, 0x2, P0 ;  /* 0x00000000e409c211 */ /* 0x000fe400000f141e */
[----:B------:R-:W-:-:S02]  /*185e0*/  ISETP.GE.AND P0, PT, R224, UR4, PT ;  /* 0x00000004e0007c0c */ /* 0x000fc4000bf06270 */
[----:B------:R-:W-:Y:S01]  /*185f0*/  @!P1 LEA.HI.X R13, R227, R0, R24, 0x2, P5 ;  /* 0x00000000e30d9211 */ /* 0x000fe200028f1418 */
[----:B------:R2:W-:Y:S01]  /*18600*/  @!P4 ST.E.64 desc[UR42][R8.64], R112 ;  /* 0x000000700800c985 */ /* 0x0005e2000c101b2a */
[C---:B------:R-:W-:Y:S02]  /*18610*/  @!P3 LEA R20, P5, R226.reuse, R14, 0x2 ;  /* 0x0000000ee214b211 */ /* 0x040fe400078a10ff */
[----:B------:R-:W-:Y:S01]  /*18620*/  SHF.R.S32.HI R24, RZ, 0x1f, R225 ;  /* 0x0000001fff187819 */ /* 0x000fe200000114e1 */
[----:B------:R3:W-:Y:S01]  /*18630*/  @!P1 ST.E.64 desc[UR42][R12.64], R116 ;  /* 0x000000740c009985 */ /* 0x0007e2000c101b2a */
[----:B------:R-:W-:Y:S02]  /*18640*/  ISETP.GE.AND P1, PT, R223, UR4, PT ;  /* 0x00000004df007c0c */ /* 0x000fe4000bf26270 */
[----:B------:R-:W-:Y:S02]  /*18650*/  @!P3 LEA.HI.X R21, R226, R0, R15, 0x2, P5 ;  /* 0x00000000e215b211 */ /* 0x000fe400028f140f */
[----:B----4-:R-:W-:-:S02]  /*18660*/  @!P2 LEA R26, P4, R225, R14, 0x2 ;  /* 0x0000000ee11aa211 */ /* 0x010fc400078810ff */
[----:B-1----:R-:W-:Y:S01]  /*18670*/  @!P0 LEA R10, P5, R224, R14, 0x2 ;  /* 0x0000000ee00a8211 */ /* 0x002fe200078a10ff */
[----:B------:R1:W-:Y:S01]  /*18680*/  @!P3 ST.E.64 desc[UR42][R20.64], R120 ;  /* 0x000000781400b985 */ /* 0x0003e2000c101b2a */
[----:B------:R-:W-:Y:S02]  /*18690*/  SHF.R.S32.HI R15, RZ, 0x1f, R224 ;  /* 0x0000001fff0f7819 */ /* 0x000fe400000114e0 */
[-C--:B------:R-:W-:Y:S02]  /*186a0*/  @!P2 LEA.HI.X R27, R225, R0.reuse, R24, 0x2, P4 ;  /* 0x00000000e11ba211 */ /* 0x080fe400020f1418 */
[----:B------:R-:W-:Y:S02]  /*186b0*/  ISETP.GE.AND P3, PT, R222, UR4, PT ;  /* 0x00000004de007c0c */ /* 0x000fe4000bf66270 */
[----:B------:R-:W-:Y:S01]  /*186c0*/  @!P0 LEA.HI.X R11, R224, R0, R15, 0x2, P5 ;  /* 0x00000000e00b8211 */ /* 0x000fe200028f140f */
[----:B------:R4:W-:Y:S01]  /*186d0*/  @!P2 ST.E.64 desc[UR42][R26.64], R124 ;  /* 0x0000007c1a00a985 */ /* 0x0009e2000c101b2a */
[----:B------:R-:W-:-:S02]  /*186e0*/  ISETP.GE.AND P4, PT, R221, UR4, PT ;  /* 0x00000004dd007c0c */ /* 0x000fc4000bf86270 */
[----:B------:R-:W-:Y:S01]  /*186f0*/  SHF.R.S32.HI R15, RZ, 0x1f, R223 ;  /* 0x0000001fff0f7819 */ /* 0x000fe200000114df */
[----:B------:R0:W-:Y:S01]  /*18700*/  @!P0 ST.E.64 desc[UR42][R10.64], R128 ;  /* 0x000000800a008985 */ /* 0x0001e2000c101b2a */
[----:B--2---:R-:W-:Y:S02]  /*18710*/  @!P1 LEA R8, P5, R223, R14, 0x2 ;  /* 0x0000000edf089211 */ /* 0x004fe400078a10ff */
[----:B------:R-:W-:Y:S02]  /*18720*/  ISETP.GE.AND P2, PT, R220, UR4, PT ;  /* 0x00000004dc007c0c */ /* 0x000fe4000bf46270 */
[----:B------:R-:W-:Y:S02]  /*18730*/  ISETP.GE.AND P0, PT, R219, UR4, PT ;  /* 0x00000004db007c0c */ /* 0x000fe4000bf06270 */
[----:B------:R-:W-:Y:S02]  /*18740*/  @!P1 LEA.HI.X R9, R223, R0, R15, 0x2, P5 ;  /* 0x00000000df099211 */ /* 0x000fe400028f140f */
[----:B---3--:R-:W-:-:S02]  /*18750*/  @!P3 LEA R12, P5, R222, R14, 0x2 ;  /* 0x0000000ede0cb211 */ /* 0x008fc400078a10ff */
[----:B------:R-:W-:Y:S01]  /*18760*/  SHF.R.S32.HI R24, RZ, 0x1f, R222 ;  /* 0x0000001fff187819 */ /* 0x000fe200000114de */
[----:B------:R0:W-:Y:S01]  /*18770*/  @!P1 ST.E.64 desc[UR42][R8.64], R132 ;  /* 0x0000008408009985 */ /* 0x0001e2000c101b2a */
[C---:B-1----:R-:W-:Y:S02]  /*18780*/  @!P4 LEA R20, P1, R221.reuse, R14, 0x2 ;  /* 0x0000000edd14c211 */ /* 0x042fe400078210ff */
[----:B------:R-:W-:Y:S02]  /*18790*/  SHF.R.S32.HI R15, RZ, 0x1f, R221 ;  /* 0x0000001fff0f7819 */ /* 0x000fe400000114dd */
[----:B------:R-:W-:Y:S02]  /*187a0*/  @!P3 LEA.HI.X R13, R222, R0, R24, 0x2, P5 ;  /* 0x00000000de0db211 */ /* 0x000fe400028f1418 */
[----:B------:R-:W-:Y:S02]  /*187b0*/  SHF.R.S32.HI R24, RZ, 0x1f, R220 ;  /* 0x0000001fff187819 */ /* 0x000fe400000114dc */
[----:B----4-:R-:W-:Y:S01]  /*187c0*/  @!P2 LEA R26, P5, R220, R14, 0x2 ;  /* 0x0000000edc1aa211 */ /* 0x010fe200078a10ff */
[----:B------:R0:W-:Y:S01]  /*187d0*/  @!P3 ST.E.64 desc[UR42][R12.64], R136 ;  /* 0x000000880c00b985 */ /* 0x0001e2000c101b2a */
[----:B------:R-:W-:-:S02]  /*187e0*/  @!P4 LEA.HI.X R21, R221, R0, R15, 0x2, P1 ;  /* 0x00000000dd15c211 */ /* 0x000fc400008f140f */
[C---:B------:R-:W-:Y:S02]  /*187f0*/  @!P0 LEA R14, P1, R219.reuse, R14, 0x2 ;  /* 0x0000000edb0e8211 */ /* 0x040fe400078210ff */
[-C--:B------:R-:W-:Y:S01]  /*18800*/  @!P2 LEA.HI.X R27, R220, R0.reuse, R24, 0x2, P5 ;  /* 0x00000000dc1ba211 */ /* 0x080fe200028f1418 */
[----:B------:R0:W-:Y:S01]  /*18810*/  @!P4 ST.E.64 desc[UR42][R20.64], R140 ;  /* 0x0000008c1400c985 */ /* 0x0001e2000c101b2a */
[----:B------:R-:W-:-:S03]  /*18820*/  @!P0 LEA.HI.X R15, R219, R0, R237, 0x2, P1 ;  /* 0x00000000db0f8211 */ /* 0x000fc600008f14ed */
[----:B------:R0:W-:Y:S04]  /*18830*/  @!P2 ST.E.64 desc[UR42][R26.64], R144 ;  /* 0x000000901a00a985 */ /* 0x0001e8000c101b2a */
[----:B------:R0:W-:Y:S02]  /*18840*/  @!P0 ST.E.64 desc[UR42][R14.64], R148 ;  /* 0x000000940e008985 */ /* 0x0001e4000c101b2a */
.L_x_9001:
[----:B------:R-:W-:Y:S05]  /*18850*/  BSYNC B1 ;  /* 0x0000000000017941 */ /* 0x000fea0003800000 */
.L_x_9000:
[----:B------:R-:W-:-:S03]  /*18860*/  UMOV UR4, 0xffffffff ;  /* 0xffffffff00047882 */ /* 0x000fc60000000000 */
[----:B------:R-:W-:Y:S05]  /*18870*/  BRA.DIV UR4, `(.L_x_9002) ;  /* 0x000000b204947947 */ /* 0x000fea000b800000 */
[----:B-1----:R1:W3:Y:S04]  /*18880*/  SHFL.IDX PT, R0, R4, 0x1, 0x1c1f ;  /* 0x003c1f0004007f89 */ /* 0x0022e800000e0000 */
[----:B0-2---:R1:W0:Y:S02]  /*18890*/  SHFL.IDX PT, R14, R3, 0x1, 0x1c1f ;  /* 0x003c1f00030e7f89 */ /* 0x00522400000e0000 */
.L_x_9254:
[----:B------:R-:W-:-:S13]  /*188a0*/  ISETP.GE.AND P0, PT, R25, R56, PT ;  /* 0x000000381900720c */ /* 0x000fda0003f06270 */
[----:B------:R-:W-:Y:S05]  /*188b0*/  @P0 BRA `(.L_x_8998) ;  /* 0x0000001000440947 */ /* 0x000fea0003800000 */
[----:B------:R-:W-:Y:S01]  /*188c0*/  ULDC UR4, c[0x0][0xac8] ;  /* 0x0002b20000047ab9 */ /* 0x000fe20000000800 */
[----:B-1----:R-:W-:Y:S02]  /*188d0*/  SHF.R.S32.HI R4, RZ, 0x1f, R233 ;  /* 0x0000001fff047819 */ /* 0x002fe400000114e9 */
[----:B------:R-:W-:Y:S02]  /*188e0*/  ISETP.GE.AND P2, PT, R197, UR4, PT ;  /* 0x00000004c5007c0c */ /* 0x000fe4000bf46270 */
[----:B------:R-:W-:Y:S02]  /*188f0*/  ISETP.GE.AND P3, PT, R233, UR4, PT ;  /* 0x00000004e9007c0c */ /* 0x000fe4000bf66270 */
[----:B------:R-:W-:Y:S02]  /*18900*/  ISETP.GE.AND P1, PT, R232, UR4, PT ;  /* 0x00000004e8007c0c */ /* 0x000fe4000bf26270 */
[----:B------:R-:W-:Y:S02]  /*18910*/  ISETP.GE.AND P0, PT, R231, UR4, PT ;  /* 0x00000004e7007c0c */ /* 0x000fe4000bf06270 */
[----:B------:R-:W-:-:S02]  /*18920*/  SHF.R.S32.HI R3, RZ, 0x1f, R232 ;  /* 0x0000001fff037819 */ /* 0x000fc400000114e8 */
[----:B------:R-:W-:-:S03]  /*18930*/  SHF.R.S32.HI R26, RZ, 0x1f, R222 ;  /* 0x0000001fff1a7819 */ /* 0x000fc600000114de */
[----:B---3--:R-:W-:Y:S02]  /*18940*/  @!P2 IMAD.MOV.U32 R15, RZ, RZ, R0 ;  /* 0x000000ffff0fa224 */ /* 0x008fe400078e0000 */
[-C--:B0-----:R-:W-:Y:S01]  /*18950*/  @!P3 LEA R10, P4, R233, R14.reuse, 0x2 ;  /* 0x0000000ee90ab211 */ /* 0x081fe200078810ff */
[----:B------:R-:W-:Y:S01]  /*18960*/  @!P2 IMAD.WIDE R8, R197, 0x4, R14 ;  /* 0x00000004c508a825 */ /* 0x000fe200078e020e */
[----:B------:R-:W-:Y:S02]  /*18970*/  @!P1 LEA R12, P5, R232, R14, 0x2 ;  /* 0x0000000ee80c9211 */ /* 0x000fe400078a10ff */
[-C--:B------:R-:W-:Y:S02]  /*18980*/  @!P3 LEA.HI.X R11, R233, R0.reuse, R4, 0x2, P4 ;  /* 0x00000000e90bb211 */ /* 0x080fe400020f1404 */
[----:B------:R0:W-:Y:S01]  /*18990*/  @!P2 ST.E.64 desc[UR42][R8.64], R90 ;  /* 0x0000005a0800a985 */ /* 0x0001e2000c101b2a */
[----:B------:R-:W-:Y:S02]  /*189a0*/  ISETP.GE.AND P2, PT, R230, UR4, PT ;  /* 0x00000004e6007c0c */ /* 0x000fe4000bf46270 */
[----:B------:R-:W-:Y:S01]  /*189b0*/  ISETP.GE.AND P4, PT, R229, UR4, PT ;  /* 0x00000004e5007c0c */ /* 0x000fe2000bf86270 */
[----:B------:R1:W-:Y:S01]  /*189c0*/  @!P3 ST.E.64 desc[UR42][R10.64], R94 ;  /* 0x0000005e0a00b985 */ /* 0x0003e2000c101b2a */
[----:B------:R-:W-:-:S02]  /*189d0*/  @!P1 LEA.HI.X R13, R232, R0, R3, 0x2, P5 ;  /* 0x00000000e80d9211 */ /* 0x000fc400028f1403 */
[CC--:B------:R-:W-:Y:S02]  /*189e0*/  @!P0 LEA R20, P5, R231.reuse, R14.reuse, 0x2 ;  /* 0x0000000ee7148211 */ /* 0x0c0fe400078a10ff */
[----:B------:R-:W-:Y:S01]  /*189f0*/  SHF.R.S32.HI R4, RZ, 0x1f, R231 ;  /* 0x0000001fff047819 */ /* 0x000fe200000114e7 */
[----:B------:R2:W-:Y:S01]  /*18a00*/  @!P1 ST.E.64 desc[UR42][R12.64], R98 ;  /* 0x000000620c009985 */ /* 0x0005e2000c101b2a */
[----:B------:R-:W-:Y:S02]  /*18a10*/  ISETP.GE.AND P3, PT, R228, UR4, PT ;  /* 0x00000004e4007c0c */ /* 0x000fe4000bf66270 */
[----:B------:R-:W-:Y:S02]  /*18a20*/  SHF.R.S32.HI R3, RZ, 0x1f, R230 ;  /* 0x0000001fff037819 */ /* 0x000fe400000114e6 */
[----:B------:R-:W-:Y:S02]  /*18a30*/  @!P2 LEA R24, P1, R230, R14, 0x2 ;  /* 0x0000000ee618a211 */ /* 0x000fe400078210ff */
[----:B------:R-:W-:-:S02]  /*18a40*/  @!P0 LEA.HI.X R21, R231, R0, R4, 0x2, P5 ;  /* 0x00000000e7158211 */ /* 0x000fc400028f1404 */
[----:B------:R-:W-:Y:S02]  /*18a50*/  @!P2 LEA.HI.X R25, R230, R0, R3, 0x2, P1 ;  /* 0x00000000e619a211 */ /* 0x000fe400008f1403 */
[----:B------:R-:W-:Y:S01]  /*18a60*/  ISETP.GE.AND P1, PT, R227, UR4, PT ;  /* 0x00000004e3007c0c */ /* 0x000fe2000bf26270 */
[----:B------:R3:W-:Y:S01]  /*18a70*/  @!P0 ST.E.64 desc[UR42][R20.64], R102 ;  /* 0x0000006614008985 */ /* 0x0007e2000c101b2a */
[-C--:B0-----:R-:W-:Y:S02]  /*18a80*/  @!P4 LEA R8, P0, R229, R14.reuse, 0x2 ;  /* 0x0000000ee508c211 */ /* 0x081fe400078010ff */
[----:B------:R-:W-:Y:S01]  /*18a90*/  SHF.R.S32.HI R4, RZ, 0x1f, R229 ;  /* 0x0000001fff047819 */ /* 0x000fe200000114e5 */
[----:B------:R0:W-:Y:S01]  /*18aa0*/  @!P2 ST.E.64 desc[UR42][R24.64], R106 ;  /* 0x0000006a1800a985 */ /* 0x0001e2000c101b2a */
[----:B------:R-:W-:Y:S02]  /*18ab0*/  SHF.R.S32.HI R3, RZ, 0x1f, R228 ;  /* 0x0000001fff037819 */ /* 0x000fe400000114e4 */
[----:B-1----:R-:W-:-:S02]  /*18ac0*/  @!P3 LEA R10, P5, R228, R14, 0x2 ;  /* 0x0000000ee40ab211 */ /* 0x002fc400078a10ff */
[----:B------:R-:W-:Y:S02]  /*18ad0*/  ISETP.GE.AND P2, PT, R226, UR4, PT ;  /* 0x00000004e2007c0c */ /* 0x000fe4000bf46270 */
[-C--:B------:R-:W-:Y:S02]  /*18ae0*/  @!P4 LEA.HI.X R9, R229, R0.reuse, R4, 0x2, P0 ;  /* 0x00000000e509c211 */ /* 0x080fe400000f1404 */
[----:B------:R-:W-:Y:S02]  /*18af0*/  ISETP.GE.AND P0, PT, R225, UR4, PT ;  /* 0x00000004e1007c0c */ /* 0x000fe4000bf06270 */
[----:B------:R-:W-:Y:S01]  /*18b00*/  @!P3 LEA.HI.X R11, R228, R0, R3, 0x2, P5 ;  /* 0x00000000e40bb211 */ /* 0x000fe200028f1403 */
[----:B------:R1:W-:Y:S01]  /*18b10*/  @!P4 ST.E.64 desc[UR42][R8.64], R40 ;  /* 0x000000280800c985 */ /* 0x0003e2000c101b2a */
[----:B--2---:R-:W-:Y:S02]  /*18b20*/  @!P1 LEA R12, P5, R227, R14, 0x2 ;  /* 0x0000000ee30c9211 */ /* 0x004fe400078a10ff */
[----:B------:R-:W-:Y:S01]  /*18b30*/  SHF.R.S32.HI R3, RZ, 0x1f, R227 ;  /* 0x0000001fff037819 */ /* 0x000fe200000114e3 */
[----:B------:R2:W-:Y:S01]  /*18b40*/  @!P3 ST.E.64 desc[UR42][R10.64], R114 ;  /* 0x000000720a00b985 */ /* 0x0005e2000c101b2a */
[----:B------:R-:W-:-:S02]  /*18b50*/  ISETP.GE.AND P3, PT, R224, UR4, PT ;  /* 0x00000004e0007c0c */ /* 0x000fc4000bf66270 */
[----:B------:R-:W-:Y:S02]  /*18b60*/  @!P1 LEA.HI.X R13, R227, R0, R3, 0x2, P5 ;  /* 0x00000000e30d9211 */ /* 0x000fe400028f1403 */
[CC--:B---3--:R-:W-:Y:S02]  /*18b70*/  @!P2 LEA R20, P4, R226.reuse, R14.reuse, 0x2 ;  /* 0x0000000ee214a211 */ /* 0x0c8fe400078810ff */
[----:B------:R-:W-:Y:S01]  /*18b80*/  SHF.R.S32.HI R4, RZ, 0x1f, R226 ;  /* 0x0000001fff047819 */ /* 0x000fe200000114e2 */
[----:B------:R3:W-:Y:S01]  /*18b90*/  @!P1 ST.E.64 desc[UR42][R12.64], R118 ;  /* 0x000000760c009985 */ /* 0x0007e2000c101b2a */
[----:B0-----:R-:W-:Y:S02]  /*18ba0*/  @!P0 LEA R24, P5, R225, R14, 0x2 ;  /* 0x0000000ee1188211 */ /* 0x001fe400078a10ff */
        /* <DEDUP_REMOVED lines=8> */
[----:B-1----:R-:W-:Y:S02]  /*18c30*/  @!P3 LEA R8, P5, R224, R14, 0x2 ;  /* 0x0000000ee008b211 */ /* 0x002fe400078a10ff */
[----:B------:R-:W-:-:S02]  /*18c40*/  ISETP.GE.AND P2, PT, R221, UR4, PT ;  /* 0x00000004dd007c0c */ /* 0x000fc4000bf46270 */
[----:B------:R-:W-:Y:S02]  /*18c50*/  ISETP.GE.AND P0, PT, R220, UR4, PT ;  /* 0x00000004dc007c0c */ /* 0x000fe4000bf06270 */
[----:B------:R-:W-:Y:S02]  /*18c60*/  @!P3 LEA.HI.X R9, R224, R0, R3, 0x2, P5 ;  /* 0x00000000e009b211 */ /* 0x000fe400028f1403 */
[----:B------:R-:W-:Y:S02]  /*18c70*/  SHF.R.S32.HI R3, RZ, 0x1f, R223 ;  /* 0x0000001fff037819 */ /* 0x000fe400000114df */
[CC--:B--2---:R-:W-:Y:S01]  /*18c80*/  @!P1 LEA R10, P5, R223.reuse, R14.reuse, 0x2 ;  /* 0x0000000edf0a9211 */ /* 0x0c4fe200078a10ff */
[----:B------:R4:W-:Y:S01]  /*18c90*/  @!P3 ST.E.64 desc[UR42][R8.64], R130 ;  /* 0x000000820800b985 */ /* 0x0009e2000c101b2a */
[----:B---3--:R-:W-:Y:S02]  /*18ca0*/  @!P4 LEA R12, P3, R222, R14, 0x2 ;  /* 0x0000000ede0cc211 */ /* 0x008fe400078610ff */
[----:B------:R-:W-:-:S02]  /*18cb0*/  @!P1 LEA.HI.X R11, R223, R0, R3, 0x2, P5 ;  /* 0x00000000df0b9211 */ /* 0x000fc400028f1403 */
[C---:B0-----:R-:W-:Y:S02]  /*18cc0*/  @!P2 LEA R20, P5, R221.reuse, R14, 0x2 ;  /* 0x0000000edd14a211 */ /* 0x041fe400078a10ff */
[----:B------:R-:W-:Y:S01]  /*18cd0*/  SHF.R.S32.HI R4, RZ, 0x1f, R221 ;  /* 0x0000001fff047819 */ /* 0x000fe200000114dd */
[----:B------:R4:W-:Y:S01]  /*18ce0*/  @!P1 ST.E.64 desc[UR42][R10.64], R134 ;  /* 0x000000860a009985 */ /* 0x0009e2000c101b2a */
[----:B------:R-:W-:Y:S02]  /*18cf0*/  @!P4 LEA.HI.X R13, R222, R0, R26, 0x2, P3 ;  /* 0x00000000de0dc211 */ /* 0x000fe400018f141a */
[----:B------:R-:W-:Y:S02]  /*18d00*/  SHF.R.S32.HI R3, RZ, 0x1f, R220 ;  /* 0x0000001fff037819 */ /* 0x000fe400000114dc */
[----:B------:R-:W-:Y:S01]  /*18d10*/  @!P0 LEA R26, P3, R220, R14, 0x2 ;  /* 0x0000000edc1a8211 */ /* 0x000fe200078610ff */
[----:B------:R4:W-:Y:S01]  /*18d20*/  @!P4 ST.E.64 desc[UR42][R12.64], R138 ;  /* 0x0000008a0c00c985 */ /* 0x0009e2000c101b2a */
[----:B------:R-:W-:-:S02]  /*18d30*/  @!P2 LEA.HI.X R21, R221, R0, R4, 0x2, P5 ;  /* 0x00000000dd15a211 */ /* 0x000fc400028f1404 */
        /* <DEDUP_REMOVED lines=9> */
.L_x_8985:
        /* <DEDUP_REMOVED lines=26> */
.L_x_9003:
        /* <DEDUP_REMOVED lines=46> */
[----:B------:R-:W-:Y:S01]  /*19250*/  SHF.R.S32.HI R15, RZ, 0x1f, R13 ;  /* 0x0000001fff0f7819 */ /* 0x000fe2000001140d */
[----:B------:R-:W-:-:S04]  /*19260*/  IMAD.WIDE.U32 R10, R20, R13, R10 ;  /* 0x0000000d140a7225 */ /* 0x000fc800078e000a */
[----:B------:R-:W-:Y:S01]  /*19270*/  IMAD R15, R20, R15, R0 ;  /* 0x0000000f140f7224 */ /* 0x000fe200078e0200 */
[----:B--2---:R-:W-:-:S03]  /*19280*/  LEA R8, P0, R10, R8, 0x2 ;  /* 0x000000080a087211 */ /* 0x004fc600078010ff */
[----:B------:R-:W-:Y:S02]  /*19290*/  IMAD.IADD R0, R11, 0x1, R15 ;  /* 0x000000010b007824 */ /* 0x000fe400078e020f */
[----:B------:R-:W-:-:S03]  /*192a0*/  IMAD.MOV.U32 R11, RZ, RZ, -0x800000 ;  /* 0xff800000ff0b7424 */ /* 0x000fc600078e00ff */
[----:B-1----:R-:W-:-:S05]  /*192b0*/  LEA.HI.X R9, R10, R9, R0, 0x2, P0 ;  /* 0x000000090a097211 */ /* 0x002fca00000f1400 */
[----:B------:R2:W-:Y:S02]  /*192c0*/  STG.E desc[UR42][R8.64], R11 ;  /* 0x0000000b08007986 */ /* 0x0005e4000c10192a */
.L_x_9005:
[----:B------:R-:W-:Y:S05]  /*192d0*/  BSYNC B1 ;  /* 0x0000000000017941 */ /* 0x000fea0003800000 */
.L_x_9004:
        /* <DEDUP_REMOVED lines=13> */
[----:B-1----:R-:W-:Y:S01]  /*193b0*/  IMAD R4, R234, UR6, RZ ;  /* 0x00000006ea047c24 */ /* 0x002fe2000f8e02ff */
[----:B---3--:R-:W-:Y:S01]  /*193c0*/  ISETP.NE.AND P0, PT, R21, 0x1, PT ;  /* 0x000000011500780c */ /* 0x008fe20003f05270 */
[----:B------:R-:W-:Y:S01]  /*193d0*/  IMAD R9, R206, UR5, R9 ;  /* 0x00000005ce097c24 */ /* 0x000fe2000f8e0209 */
[----:B------:R-:W-:Y:S01]  /*193e0*/  ULDC.64 UR4, c[0x0][0xae0] ;  /* 0x0002b80000047ab9 */ /* 0x000fe20000000a00 */
[----:B------:R-:W-:Y:S02]  /*193f0*/  IMAD.IADD R190, R22, 0x1, R190 ;  /* 0x0000000116be7824 */ /* 0x000fe400078e02be */
[----:B------:R-:W-:-:S08]  /*19400*/  IMAD.WIDE.U32 R8, R209, UR6, R8 ;  /* 0x00000006d1087c25 */ /* 0x000fd0000f8e0008 */
[----:B------:R-:W1:Y:S08]  /*19410*/  @P0 LDC R13, c[0x0][0xbec] ;  /* 0x0002fb00ff0d0b82 */ /* 0x000e700000000800 */
[----:B------:R-:W2:Y:S01]  /*19420*/  @P0 LDC R15, c[0x0][0xbf0] ;  /* 0x0002fc00ff0f0b82 */ /* 0x000ea20000000800 */
[----:B-1----:R-:W-:-:S04]  /*19430*/  @P0 IMAD.HI.U32 R0, R10, R13, RZ ;  /* 0x0000000d0a000227 */ /* 0x002fc800078e00ff */
[----:B------:R-:W-:Y:S01]  /*19440*/  IMAD R13, R209, UR7, R4 ;  /* 0x00000007d10d7c24 */ /* 0x000fe2000f8e0204 */
[----:B--2---:R-:W-:-:S03]  /*19450*/  @P0 SHF.R.U32.HI R3, RZ, R15, R0 ;  /* 0x0000000fff030219 */ /* 0x004fc60000011600 */
        /* <DEDUP_REMOVED lines=19> */
[----:B------:R1:W2:Y:S04]  /*19590*/  SHFL.IDX PT, R3, R4, RZ, 0x181f ;  /* 0x00181fff04037589 */ /* 0x0002a800000e0000 */
[----:B------:R1:W3:Y:S02]  /*195a0*/  SHFL.IDX PT, R14, R0, RZ, 0x181f ;  /* 0x00181fff000e7589 */ /* 0x0002e400000e0000 */
.L_x_9257:
[----:B------:R-:W-:Y:S01]  /*195b0*/  IMAD R21, R26, R21, RZ ;  /* 0x000000151a157224 */ /* 0x000fe200078e02ff */
[----:B------:R-:W-:Y:S04]  /*195c0*/  BSSY B1, `(.L_x_9007) ;  /* 0x000000c000017945 */ /* 0x000fe80003800000 */
[----:B------:R-:W-:-:S13]  /*195d0*/  ISETP.GE.AND P0, PT, R190, R21, PT ;  /* 0x00000015be00720c */ /* 0x000fda0003f06270 */
[----:B------:R-:W-:Y:S05]  /*195e0*/  @P0 BRA `(.L_x_9008) ;  /* 0x0000000000240947 */ /* 0x000fea0003800000 */
[----:B------:R-:W-:Y:S02]  /*195f0*/  ULDC UR4, c[0x0][0xac8] ;  /* 0x0002b20000047ab9 */ /* 0x000fe40000000800 */
        /* <DEDUP_REMOVED lines=8> */
.L_x_9008:
[----:B------:R-:W-:Y:S05]  /*19680*/  BSYNC B1 ;  /* 0x0000000000017941 */ /* 0x000fea0003800000 */
.L_x_9007:
[----:B------:R-:W-:-:S03]  /*19690*/  UMOV UR4, 0xffffffff ;  /* 0xffffffff00047882 */ /* 0x000fc60000000000 */
[----:B------:R-:W-:Y:S05]  /*196a0*/  BRA.DIV UR4, `(.L_x_9009) ;  /* 0x000000a604847947 */ /* 0x000fea000b800000 */
[----:B--2---:R2:W0:Y:S04]  /*196b0*/  SHFL.IDX PT, R3, R4, 0x1, 0x181f ;  /* 0x00381f0004037f89 */ /* 0x00442800000e0000 */
[----:B---34-:R2:W3:Y:S02]  /*196c0*/  SHFL.IDX PT, R14, R0, 0x1, 0x181f ;  /* 0x00381f00000e7f89 */ /* 0x0184e400000e0000 */
.L_x_9261:
[----:B------:R-:W-:Y:S01]  /*196d0*/  VIADD R8, R190, 0x20 ;  /* 0x00000020be087836 */ /* 0x000fe20000000000 */
        /* <DEDUP_REMOVED lines=12> */
.L_x_9011:
[----:B------:R-:W-:Y:S05]  /*197a0*/  BSYNC B1 ;  /* 0x0000000000017941 */ /* 0x000fea0003800000 */
.L_x_9010:
[----:B------:R-:W-:-:S03]  /*197b0*/  UMOV UR4, 0xffffffff ;  /* 0xffffffff00047882 */ /* 0x000fc60000000000 */
[----:B------:R-:W-:Y:S05]  /*197c0*/  BRA.DIV UR4, `(.L_x_9012) ;  /* 0x000000a604847947 */ /* 0x000fea000b800000 */
[----:B0-----:R0:W0:Y:S04]  /*197d0*/  SHFL.IDX PT, R3, R4, 0x2, 0x181f ;  /* 0x00581f0004037f89 */ /* 0x00102800000e0000 */
[----:B---34-:R3:W4:Y:S02]  /*197e0*/  SHFL.IDX PT, R14, R0, 0x2, 0x181f ;  /* 0x00581f00000e7f89 */ /* 0x01872400000e0000 */
.L_x_9265:
[----:B------:R-:W-:Y:S01]  /*197f0*/  VIADD R8, R190, 0x40 ;  /* 0x00000040be087836 */ /* 0x000fe20000000000 */
[----:B------:R-:W-:Y:S04]  /*19800*/  BSSY B1, `(.L_x_9013) ;  /* 0x000000c000017945 */ /* 0x000fe80003800000 */
[----:B------:R-:W-:-:S13]  /*19810*/  ISETP.GE.AND P0, PT, R8, R21, PT ;  /* 0x000000150800720c */ /* 0x000fda0003f06270 */
[----:B------:R-:W-:Y:S05]  /*19820*/  @P0 BRA `(.L_x_9014) ;  /* 0x0000000000240947 */ /* 0x000fea0003800000 */
[----:B------:R-:W-:Y:S02]  /*19830*/  ULDC UR4, c[0x0][0xac8] ;  /* 0x0002b20000047ab9 */ /* 0x000fe40000000800 */
        /* <DEDUP_REMOVED lines=8> */
.L_x_9014:
[----:B------:R-:W-:Y:S05]  /*198c0*/  BSYNC B1 ;  /* 0x0000000000017941 */ /* 0x000fea0003800000 */
.L_x_9013:
[----:B------:R-:W-:-:S03]  /*198d0*/  UMOV UR4, 0xffffffff ;  /* 0xffffffff00047882 */ /* 0x000fc60000000000 */
[----:B------:R-:W-:Y:S05]  /*198e0*/  BRA.DIV UR4, `(.L_x_9015) ;  /* 0x000000a604847947 */ /* 0x000fea000b800000 */
[----:B0-----:R0:W0:Y:S04]  /*198f0*/  SHFL.IDX PT, R3, R4, 0x3, 0x181f ;  /* 0x00781f0004037f89 */ /* 0x00102800000e0000 */
[----:B----4-:R4:W0:Y:S02]  /*19900*/  SHFL.IDX PT, R14, R0, 0x3, 0x181f ;  /* 0x00781f00000e7f89 */ /* 0x01082400000e0000 */
.L_x_9269:
[----:B-1234-:R-:W-:-:S05]  /*19910*/  VIADD R0, R190, 0x60 ;  /* 0x00000060be007836 */ /* 0x01efca0000000000 */
[----:B------:R-:W-:-:S13]  /*19920*/  ISETP.GE.AND P0, PT, R0, R21, PT ;  /* 0x000000150000720c */ /* 0x000fda0003f06270 */
[----:B------:R-:W-:Y:S05]  /*19930*/  @P0 BRA `(.L_x_8998) ;  /* 0x0000000000240947 */ /* 0x000fea0003800000 */
[----:B------:R-:W-:Y:S02]  /*19940*/  ULDC UR4, c[0x0][0xac8] ;  /* 0x0002b20000047ab9 */ /* 0x000fe40000000800 */
        /* <DEDUP_REMOVED lines=8> */
.L_x_8998:
[----:B------:R-:W-:Y:S05]  /*199d0*/  BSYNC B0 ;  /* 0x0000000000007941 */ /* 0x000fea0003800000 */
.L_x_8984:
[----:B------:R-:W-:Y:S02]  /*199e0*/  ULDC UR4, c[0x0][0xc3c] ;  /* 0x00030f0000047ab9 */ /* 0x000fe40000000800 */
[----:B-1----:R-:W-:-:S13]  /*199f0*/  ISETP.GE.AND P0, PT, R7, UR4, PT ;  /* 0x0000000407007c0c */ /* 0x002fda000bf06270 */
[----:B------:R-:W-:Y:S05]  /*19a00*/  @!P0 BRA `(.L_x_9016) ;  /* 0xfffffe7800888947 */ /* 0x000fea000383ffff */
[----:B------:R-:W-:Y:S05]  /*19a10*/  BRA `(.L_x_8800) ;  /* 0x0000008400187947 */ /* 0x000fea0003800000 */
.L_x_8798:
        /* <DEDUP_REMOVED lines=20> */
.L_x_9017:
        /* <DEDUP_REMOVED lines=43> */
.L_x_9021:
        /* <DEDUP_REMOVED lines=39> */
.L_x_9019:
        /* <DEDUP_REMOVED lines=12> */
.L_x_9022:
        /* <DEDUP_REMOVED lines=63> */
.L_x_9023:
        /* <DEDUP_REMOVED lines=61> */
.L_x_9024:
[----:B01----:R-:W-:-:S05]  /*1a900*/  LOP3.LUT R3, RZ, R2, RZ, 0x33, !PT ;  /* 0x00000002ff037212 */ /* 0x003fca00078e33ff */
[----:B------:R-:W-:-:S05]  /*1a910*/  IMAD.IADD R2, R4, 0x1, R3 ;  /* 0x0000000104027824 */ /* 0x000fca00078e0203 */
[----:B------:R1:W-:Y:S01]  /*1a920*/  STL [R1+0x4], R2 ;  /* 0x0000040201007387 */ /* 0x0003e20000100800 */
[----:B------:R-:W-:Y:S05]  /*1a930*/  BRA `(.L_x_9025) ;  /* 0x0000000000107947 */ /* 0x000fea0003800000 */
.L_x_9020:
[----:B------:R-:W-:Y:S01]  /*1a940*/  IMAD.U32 R2, RZ, RZ, UR6 ;  /* 0x00000006ff027e24 */ /* 0x000fe2000f8e00ff */
[----:B------:R0:W-:Y:S04]  /*1a950*/  STL [R1+0x4], RZ ;  /* 0x000004ff01007387 */ /* 0x0001e80000100800 */
[----:B------:R0:W-:Y:S04]  /*1a960*/  STL [R1+0x8], RZ ;  /* 0x000008ff01007387 */ /* 0x0001e80000100800 */
[----:B------:R0:W-:Y:S02]  /*1a970*/  STL [R1], R2 ;  /* 0x0000000201007387 */ /* 0x0001e40000100800 */
.L_x_9025:
        /* <DEDUP_REMOVED lines=10> */
.L_x_9018:
        /* <DEDUP_REMOVED lines=8> */
[----:B------:R-:W3:Y:S01]  /*1aaa0*/  LDL.LU R4, [R1+0x10] ;  /* 0x0000100001047983 */ /* 0x000ee20000300800 */
        /* <DEDUP_REMOVED lines=38> */
.L_x_9169:
[----:B--2---:R-:W2:Y:S01]  /*1ad10*/  LDL R0, [R1+0xc] ;  /* 0x00000c0001007983 */ /* 0x004ea20000100800 */
        /* <DEDUP_REMOVED lines=17> */
[----:B0-----:R0:W-:Y:S01]  /*1ae30*/  STL [R1+0x38], R4 ;  /* 0x0000380401007387 */ /* 0x0011e20000100800 */
        /* <DEDUP_REMOVED lines=47> */
.L_x_9027:
        /* <DEDUP_REMOVED lines=18> */
.L_x_9028:
[----:B------:R-:W-:Y:S05]  /*1b250*/  @!P2 BRA `(.L_x_9029) ;  /* 0x00000000000ca947 */ /* 0x000fea0003800000 */
[----:B------:R-:W2:Y:S04]  /*1b260*/  LDG.E R8, desc[UR42][R6.64] ;  /* 0x0000002a06087981 */ /* 0x000ea8000c1e1900 */
[----:B------:R-:W2:Y:S02]  /*1b270*/  LDG.E R6, desc[UR42][R6.64+0x4] ;  /* 0x0000042a06067981 */ /* 0x000ea4000c1e1900 */
[----:B--2---:R-:W-:-:S07]  /*1b280*/  IMAD.IADD R8, R6, 0x1, -R8 ;  /* 0x0000000106087824 */ /* 0x004fce00078e0a08 */
.L_x_9029:
[----:B-1----:R-:W2:Y:S01]  /*1b290*/  @P0 LDG.E R2, desc[UR42][R4.64] ;  /* 0x0000002a04020981 */ /* 0x002ea2000c1e1900 */
        /* <DEDUP_REMOVED lines=14> */
[----:B-1----:R-:W-:-:S05]  /*1b380*/  @P1 IMAD.HI.U32 R0, R2, R3, RZ ;  /* 0x0000000302001227 */ /* 0x002fca00078e00ff */
[----:B----4-:R-:W-:Y:S01]  /*1b390*/  @P1 SHF.R.U32.HI R2, RZ, R5, R0 ;  /* 0x00000005ff021219 */ /* 0x010fe20000011600 */
[----:B------:R-:W-:-:S05]  /*1b3a0*/  IMAD.IADD R0, R7, 0x1, R9 ;  /* 0x0000000107007824 */ /* 0x000fca00078e0209 */
[C---:B------:R-:W-:Y:S01]  /*1b3b0*/  IADD3 R21, R0.reuse, 0x80, -R13 ;  /* 0x0000008000157810 */ /* 0x040fe20007ffe80d */
[----:B------:R-:W-:-:S04]  /*1b3c0*/  VIADD R3, R0, 0x7f ;  /* 0x0000007f00037836 */ /* 0x000fc80000000000 */
        /* <DEDUP_REMOVED lines=40> */
.L_x_9031:
[----:B------:R-:W-:Y:S05]  /*1b650*/  BSYNC B0 ;  /* 0x0000000000007941 */ /* 0x000fea0003800000 */
.L_x_9030:
[----:B------:R-:W-:Y:S01]  /*1b660*/  IMAD R2, R11, R0, RZ ;  /* 0x000000000b027224 */ /* 0x000fe200078e02ff */
[----:B------:R-:W-:Y:S01]  /*1b670*/  BSSY B0, `(.L_x_9032) ;  /* 0x000011e000007945 */ /* 0x000fe20003800000 */
[----:B------:R-:W-:-:S03]  /*1b680*/  PLOP3.LUT P5, PT, PT, PT, PT, 0x80, 0x0 ;  /* 0x000000000000781c */ /* 0x000fc60003faf070 */
[C---:B------:R-:W-:Y:S01]  /*1b690*/  VIADDMNMX R0, R2.reuse, R0, R6, PT ;  /* 0x0000000002007246 */ /* 0x040fe20003800106 */
[----:B------:R-:W-:-:S04]  /*1b6a0*/  IMAD R2, R2, 0x80, -R7 ;  /* 0x0000008002027824 */ /* 0x000fc800078e0a07 */
[----:B------:R-:W-:Y:S01]  /*1b6b0*/  IMAD R0, R0, 0x80, -R7 ;  /* 0x0000008000007824 */ /* 0x000fe200078e0a07 */
[----:B------:R-:W-:-:S04]  /*1b6c0*/  VIMNMX R2, RZ, R2, !PT ;  /* 0x00000002ff027248 */ /* 0x000fc80007fe0100 */
[----:B------:R-:W-:-:S04]  /*1b6d0*/  VIMNMX R9, R0, R9, PT ;  /* 0x0000000900097248 */ /* 0x000fc80003fe0100 */
[----:B------:R-:W-:-:S13]  /*1b6e0*/  ISETP.GT.AND P1, PT, R9, R2, PT ;  /* 0x000000020900720c */ /* 0x000fda0003f24270 */
[----:B------:R-:W-:Y:S01]  /*1b6f0*/  @P1 VIADD R0, R9, 0x7f ;  /* 0x0000007f09001836 */ /* 0x000fe20000000000 */
[----:B------:R-:W-:-:S04]  /*1b700*/  SHF.R.U32.HI R9, RZ, 0x7, R2 ;  /* 0x00000007ff097819 */ /* 0x000fc80000011602 */
[----:B------:R-:W-:Y:S01]  /*1b710*/  @P1 SHF.R.S32.HI R2, RZ, 0x1f, R0 ;  /* 0x0000001fff021819 */ /* 0x000fe20000011400 */
[----:B------:R-:W-:-:S03]  /*1b720*/  IMAD.MOV.U32 R6, RZ, RZ, R9 ;  /* 0x000000ffff067224 */ /* 0x000fc600078e0009 */
[----:B------:R-:W-:-:S04]  /*1b730*/  @P1 LEA.HI R0, R2, R0, RZ, 0x7 ;  /* 0x0000000002001211 */ /* 0x000fc800078f38ff */
[----:B------:R-:W-:-:S04]  /*1b740*/  @P1 SHF.R.S32.HI R6, RZ, 0x7, R0 ;  /* 0x00000007ff061819 */ /* 0x000fc80000011400 */
        /* <DEDUP_REMOVED lines=9> */
.L_x_9272:
[----:B-1----:R-:W-:Y:S02]  /*1b7e0*/  ISETP.NE.AND P0, PT, R14, RZ, PT ;  /* 0x000000ff0e00720c */ /* 0x002fe40003f05270 */
[----:B------:R-:W-:-:S11]  /*1b7f0*/  PLOP3.LUT P1, PT, PT, PT, PT, 0x8, 0x0 ;  /* 0x000000000000781c */ /* 0x000fd60003f2e170 */
[----:B------:R-:W-:Y:S05]  /*1b800*/  @P0 BRA `(.L_x_9035) ;  /* 0x00000000000c0947 */ /* 0x000fea0003800000 */
[----:B------:R-:W-:-:S03]  /*1b810*/  UMOV UR4, 0xffffffff ;  /* 0xffffffff00047882 */ /* 0x000fc60000000000 */
[----:B------:R-:W-:Y:S05]  /*1b820*/  BRA.DIV UR4, `(.L_x_9036) ;  /* 0x0000008a04307947 */ /* 0x000fea000b800000 */
[----:B------:R-:W-:-:S13]  /*1b830*/  ELECT P1, URZ, PT ;  /* 0x00000000003f782f */ /* 0x000fda0003820000 */
.L_x_9035:
        /* <DEDUP_REMOVED lines=9> */
.L_x_9275:
[----:B------:R-:W-:Y:S05]  /*1b8d0*/  BSYNC B1 ;  /* 0x0000000000017941 */ /* 0x000fea0003800000 */
.L_x_9037:
        /* <DEDUP_REMOVED lines=12> */
.L_x_9276:
[----:B------:R-:W-:Y:S05]  /*1b9a0*/  BSYNC B2 ;  /* 0x0000000000027941 */ /* 0x000fea0003800000 */
.L_x_9041:
        /* <DEDUP_REMOVED lines=8> */
.L_x_9044:
[----:B------:R-:W-:Y:S05]  /*1ba30*/  BSYNC B2 ;  /* 0x0000000000027941 */ /* 0x000fea0003800000 */
.L_x_9043:
        /* <DEDUP_REMOVED lines=11> */
[----:B------:R-:W-:Y:S02]  /*1baf0*/  IMAD.SHL.U32 R11, R2, 0x4000, RZ ;  /* 0x00004000020b7824 */ /* 0x000fe400078e00ff */
[----:B------:R-:W-:Y:S02]  /*1bb00*/  VIADD R2, R5, 0x28890 ;  /* 0x0002889005027836 */ /* 0x000fe40000000000 */
[----:B------:R-:W-:-:S07]  /*1bb10*/  VIADD R4, R7, 0x18400 ;  /* 0x0001840007047836 */ /* 0x000fce0000000000 */
.L_x_9045:
        /* <DEDUP_REMOVED lines=16> */
.L_x_9046:
        /* <DEDUP_REMOVED lines=13> */
.L_x_9277:
[----:B------:R-:W-:Y:S05]  /*1bcf0*/  BSYNC B2 ;  /* 0x0000000000027941 */ /* 0x000fea0003800000 */
.L_x_9047:
        /* <DEDUP_REMOVED lines=10> */
.L_x_9050:
[----:B------:R-:W-:Y:S05]  /*1bda0*/  BSYNC B2 ;  /* 0x0000000000027941 */ /* 0x000fea0003800000 */
.L_x_9049:
        /* <DEDUP_REMOVED lines=9> */
.L_x_9051:
        /* <DEDUP_REMOVED lines=15> */
.L_x_9052:
        /* <DEDUP_REMOVED lines=10> */
.L_x_9040:
[----:B------:R-:W-:Y:S05]  /*1bfd0*/  BSYNC B1 ;  /* 0x0000000000017941 */ /* 0x000fea0003800000 */
.L_x_9039:
        /* <DEDUP_REMOVED lines=13> */
.L_x_9067:
        /* <DEDUP_REMOVED lines=13> */
.L_x_9278:
[----:B------:R-:W-:Y:S05]  /*1c180*/  BSYNC B2 ;  /* 0x0000000000027941 */ /* 0x000fea0003800000 */
.L_x_9055:
        /* <DEDUP_REMOVED lines=8> */
.L_x_9058:
[----:B------:R-:W-:Y:S05]  /*1c210*/  BSYNC B2 ;  /* 0x0000000000027941 */ /* 0x000fea0003800000 */
.L_x_9057:
        /* <DEDUP_REMOVED lines=12> */
.L_x_9059:
        /* <DEDUP_REMOVED lines=16> */
.L_x_9060:
        /* <DEDUP_REMOVED lines=13> */
.L_x_9279:
[----:B------:R-:W-:Y:S05]  /*1c4b0*/  BSYNC B2 ;  /* 0x0000000000027941 */ /* 0x000fea0003800000 */
.L_x_9061:
        /* <DEDUP_REMOVED lines=10> */
.L_x_9064:
[----:B------:R-:W-:Y:S05]  /*1c560*/  BSYNC B2 ;  /* 0x0000000000027941 */ /* 0x000fea0003800000 */
.L_x_9063:
        /* <DEDUP_REMOVED lines=8> */
.L_x_9065:
        /* <DEDUP_REMOVED lines=15> */
.L_x_9066:
        /* <DEDUP_REMOVED lines=10> */
.L_x_9054:
[----:B------:R-:W-:Y:S05]  /*1c780*/  BSYNC B1 ;  /* 0x0000000000017941 */ /* 0x000fea0003800000 */
.L_x_9053:
        /* <DEDUP_REMOVED lines=12> */
.L_x_9033:
[----:B------:R-:W-:Y:S05]  /*1c850*/  BSYNC B0 ;  /* 0x0000000000007941 */ /* 0x000fea0003800000 */
.L_x_9032:
        /* <DEDUP_REMOVED lines=49> */
.L_x_9069:
[----:B------:R-:W-:Y:S05]  /*1cb70*/  BSYNC B0 ;  /* 0x0000000000007941 */ /* 0x000fea0003800000 */
.L_x_9068:
        /* <DEDUP_REMOVED lines=25> */
[----:B------:R4:W-:Y:S01]  /*1cd10*/  STL [R1], R0 ;  /* 0x0000000001007387 */ /* 0x0009e20000100800 */
[----:B------:R-:W-:Y:S05]  /*1cd20*/  BRA `(.L_x_9072) ;  /* 0x0000003800f47947 */ /* 0x000fea0003800000 */
.L_x_9071:
        /* <DEDUP_REMOVED lines=20> */
.L_x_9074:
[----:B------:R-:W-:Y:S05]  /*1ce70*/  BSYNC B6 ;  /* 0x0000000000067941 */ /* 0x000fea0003800000 */
.L_x_9073:
        /* <DEDUP_REMOVED lines=20> */
.L_x_9077:
        /* <DEDUP_REMOVED lines=15> */
.L_x_9076:
[----:B------:R-:W-:Y:S05]  /*1d0b0*/  BSYNC B6 ;  /* 0x0000000000067941 */ /* 0x000fea0003800000 */
.L_x_9075:
        /* <DEDUP_REMOVED lines=25> */
.L_x_9282:
        /* <DEDUP_REMOVED lines=11> */
.L_x_9285:
        /* <DEDUP_REMOVED lines=24> */
.L_x_9081:
[----:B-1----:R-:W2:Y:S01]  /*1d480*/  LDL R2, [R1+0x18] ;  /* 0x0000180001027983 */ /* 0x002ea20000100800 */
[----:B0-----:R-:W-:Y:S01]  /*1d490*/  IMAD R0, R19, 0x8, R18 ;  /* 0x0000000813007824 */ /* 0x001fe200078e0212 */
[----:B--2---:R-:W-:-:S04]  /*1d4a0*/  SHF.L.U32 R2, R2, 0x1f, RZ ;  /* 0x0000001f02027819 */ /* 0x004fc800000006ff */
[----:B------:R-:W0:Y:S02]  /*1d4b0*/  SYNCS.PHASECHK.TRANS64.TRYWAIT P0, [R0+URZ+0x28840], R2 ;  /* 0x02884002000075a7 */ /* 0x000e24000800017f */
[----:B0-----:R-:W-:Y:S05]  /*1d4c0*/  @!P0 BRA `(.L_x_9082) ;  /* 0x0000006c00e48947 */ /* 0x001fea0003800000 */
.L_x_9286:
        /* <DEDUP_REMOVED lines=10> */
.L_x_9083:
        /* <DEDUP_REMOVED lines=19> */
[----:B--2---:R-:W-:Y:S02]  /*1d6a0*/  R2UR UR11, R4 ;  /* 0x00000000040b72ca */ /* 0x004fe400000e0000 */
[----:B---3--:R-:W-:-:S13]  /*1d6b0*/  R2UR UR5, R2 ;  /* 0x00000000020572ca */ /* 0x008fda00000e0000 */
[----:B------:R-:W-:Y:S02]  /*1d6c0*/  ULEA UR11, UR11, UR5, 0x7 ;  /* 0x000000050b0b7291 */ /* 0x000fe4000f8e383f */
[----:B------:R-:W-:-:S09]  /*1d6d0*/  UIADD3.X UR5, URZ, UR39, URZ, UP0, !UPT ;  /* 0x000000273f057290 */ /* 0x000fd200087fe43f */
[----:B------:R0:W-:Y:S02]  /*1d6e0*/  UTMALDG.4D [UR8], [UR4], desc[UR6] ;  /* 0x00000608040075b4 */ /* 0x0001e40008019000 */
[----:B0-----:R-:W-:Y:S01]  /*1d6f0*/  UMOV UR8, UR14 ;  /* 0x0000000e00087c82 */ /* 0x001fe20008000000 */
[----:B------:R-:W-:Y:S02]  /*1d700*/  UMOV UR10, UR15 ;  /* 0x0000000f000a7c82 */ /* 0x000fe40008000000 */
[----:B------:R1:W-:Y:S02]  /*1d710*/  UTMALDG.4D [UR8], [UR4], desc[UR6] ;  /* 0x00000608040075b4 */ /* 0x0003e40008019000 */
[----:B-1----:R-:W-:Y:S01]  /*1d720*/  NOP ;  /* 0x0000000000007918 */ /* 0x002fe20000000000 */
.L_x_9079:
        /* <DEDUP_REMOVED lines=40> */
.L_x_9085:
[----:B------:R-:W-:Y:S05]  /*1d9b0*/  BSYNC B6 ;  /* 0x0000000000067941 */ /* 0x000fea0003800000 */
.L_x_9084:
[----:B0-----:R-:W2:Y:S01]  /*1d9c0*/  LDL.LU R0, [R1+0x4c] ;  /* 0x00004c0001007983 */ /* 0x001ea20000300800 */
[----:B------:R-:W-:Y:S01]  /*1d9d0*/  ULDC.64 UR4, c[0x0][0x2d8] ;  /* 0x0000b60000047ab9 */ /* 0x000fe20000000a00 */
[----:B------:R-:W0:Y:S02]  /*1d9e0*/  LDC R7, c[0x0][0x448] ;  /* 0x00011200ff077b82 */ /* 0x000e240000000800 */
[----:B------:R-:W3:Y:S04]  /*1d9f0*/  LDL.LU R4, [R1+0x3c] ;  /* 0x00003c0001047983 */ /* 0x000ee80000300800 */
[----:B------:R-:W3:Y:S04]  /*1da00*/  LDL.LU.64 R2, [R1+0x58] ;  /* 0x0000580001027983 */ /* 0x000ee80000300a00 */
[----:B------:R-:W4:Y:S04]  /*1da10*/  LDL.LU R5, [R1+0x38] ;  /* 0x0000380001057983 */ /* 0x000f280000300800 */
[----:B------:R-:W4:Y:S01]  /*1da20*/  LDL R10, [R1+0x4] ;  /* 0x00000400010a7983 */ /* 0x000f220000100800 */
[----:B------:R-:W1:Y:S01]  /*1da30*/  S2R R8, SR_TID.X ;  /* 0x0000000000087919 */ /* 0x000e620000002100 */
[----:B------:R-:W1:Y:S01]  /*1da40*/  S2R R9, SR_TID.X ;  /* 0x0000000000097919 */ /* 0x000e620000002100 */
[----:B0-----:R-:W-:-:S13]  /*1da50*/  ISETP.NE.AND P0, PT, R7, 0x1, PT ;  /* 0x000000010700780c */ /* 0x001fda0003f05270 */
[----:B------:R-:W0:Y:S01]  /*1da60*/  @P0 LDC R6, c[0x0][0x450] ;  /* 0x00011400ff060b82 */ /* 0x000e220000000800 */
[----:B-1----:R-:W-:Y:S02]  /*1da70*/  IMAD.SHL.U32 R8, R8, 0x8, RZ ;  /* 0x0000000808087824 */ /* 0x002fe400078e00ff */
[----:B------:R-:W-:-:S03]  /*1da80*/  IMAD.SHL.U32 R9, R9, 0x8, RZ ;  /* 0x0000000809097824 */ /* 0x000fc600078e00ff */
[----:B------:R-:W-:-:S04]  /*1da90*/  LOP3.LUT R8, R8, 0x38, RZ, 0xc0, !PT ;  /* 0x0000003808087812 */ /* 0x000fc800078ec0ff */
        /* <DEDUP_REMOVED lines=47> */
[----:B------:R-:W-:-:S05]  /*1dd90*/  SHF.R.U32.HI R11, RZ, 0x3, R11 ;  /* 0x00000003ff0b7819 */ /* 0x000fca000001160b */
[----:B------:R-:W-:-:S04]  /*1dda0*/  IMAD R0, R10, 0x80, R11 ;  /* 0x000000800a007824 */ /* 0x000fc800078e020b */
[----:B------:R-:W-:Y:S02]  /*1ddb0*/  VIADD R5, R0, 0x10 ;  /* 0x0000001000057836 */ /* 0x000fe40000000000 */
[----:B--2---:R-:W-:Y:S02]  /*1ddc0*/  IMAD R2, R6, R7, RZ ;  /* 0x0000000706027224 */ /* 0x004fe400078e02ff */
[----:B------:R-:W1:Y:S04]  /*1ddd0*/  SHFL.IDX PT, R7, R4, RZ, 0x181f ;  /* 0x00181fff04077589 */ /* 0x000e6800000e0000 */
[----:B------:R-:W2:Y:S01]  /*1dde0*/  SHFL.IDX PT, R6, R3, RZ, 0x181f ;  /* 0x00181fff03067589 */ /* 0x000ea200000e0000 */
        /* <DEDUP_REMOVED lines=70> */
.L_x_9303:
[----:B------:R-:W-:Y:S01]  /*1e250*/  VIADD R0, R0, 0x70 ;  /* 0x0000007000007836 */ /* 0x000fe20000000000 */
[----:B------:R-:W-:Y:S04]  /*1e260*/  BSSY B0, `(.L_x_9087) ;  /* 0x000000a000007945 */ /* 0x000fe80003800000 */
[----:B------:R-:W-:-:S13]  /*1e270*/  ISETP.GE.AND P2, PT, R0, R2, PT ;  /* 0x000000020000720c */ /* 0x000fda0003f46270 */
[----:B------:R-:W-:Y:S05]  /*1e280*/  @P2 BRA `(.L_x_9088) ;  /* 0x00000000001c2947 */ /* 0x000fea0003800000 */
[----:B---3--:R-:W-:-:S05]  /*1e290*/  LEA R2, P2, R9, R3, 0x1 ;  /* 0x0000000309027211 */ /* 0x008fca00078408ff */
[----:B-12---:R-:W-:-:S05]  /*1e2a0*/  IMAD.X R3, RZ, RZ, R5, P2 ;  /* 0x000000ffff037224 */ /* 0x006fca00010e0605 */
[----:B------:R-:W-:Y:S01]  /*1e2b0*/  @!PT LDS RZ, [RZ] ;  /* 0x00000000fffff984 */ /* 0x000fe20000000800 */
[----:B------:R-:W-:Y:S01]  /*1e2c0*/  @!PT LDS RZ, [RZ] ;  /* 0x00000000fffff984 */ /* 0x000fe20000000800 */
[----:B------:R-:W-:Y:S01]  /*1e2d0*/  @!PT LDS RZ, [RZ] ;  /* 0x00000000fffff984 */ /* 0x000fe20000000800 */
[----:B------:R4:W-:Y:S04]  /*1e2e0*/  LDGSTS.E.BYPASS.LTC128B.128 [R8+0x13c00], desc[UR42][R2.64], !P0 ;  /* 0x13c0000002087fae */ /* 0x0009e8000c101d6a */
[----:B------:R4:W-:Y:S02]  /*1e2f0*/  LDGSTS.E.BYPASS.LTC128B.128 [R8+0x17c00], desc[UR42][R2.64+0x80], !P1 ;  /* 0x17c0008002087fae */ /* 0x0009e4000c901d6a */
.L_x_9088:
[----:B------:R-:W-:Y:S05]  /*1e300*/  BSYNC B0 ;  /* 0x0000000000007941 */ /* 0x000fea0003800000 */
.L_x_9087:
[----:B------:R-:W-:Y:S01]  /*1e310*/  NOP ;  /* 0x0000000000007918 */ /* 0x000fe20000000000 */
[----:B------:R-:W-:-:S13]  /*1e320*/  PLOP3.LUT P0, PT, PT, PT, PT, 0x80, 0x0 ;  /* 0x000000000000781c */ /* 0x000fda0003f0f070 */
.L_x_9089:
        /* <DEDUP_REMOVED lines=18> */
.L_x_9304:
[----:B------:R-:W-:Y:S05]  /*1e450*/  BSYNC B0 ;  /* 0x0000000000007941 */ /* 0x000fea0003800000 */
.L_x_9090:
        /* <DEDUP_REMOVED lines=8> */
[----:B------:R-:W4:Y:S01]  /*1e4e0*/  LDL.LU R4, [R1+0x40] ;  /* 0x0000400001047983 */ /* 0x000f220000300800 */
[----:B------:R-:W-:Y:S01]  /*1e4f0*/  BSSY B2, `(.L_x_9094) ;  /* 0x00000a8000027945 */ /* 0x000fe20003800000 */
[----:B---3--:R-:W-:-:S04]  /*1e500*/  VIADD R2, R2, 0x1 ;  /* 0x0000000102027836 */ /* 0x008fc80000000000 */
[----:B--2---:R-:W-:-:S05]  /*1e510*/  IMAD R2, R2, R5, RZ ;  /* 0x0000000502027224 */ /* 0x004fca00078e02ff */
        /* <DEDUP_REMOVED lines=42> */
.L_x_9098:
[----:B------:R-:W-:Y:S01]  /*1e7c0*/  IMAD R3, R7, 0x8, R18 ;  /* 0x0000000807037824 */ /* 0x000fe200078e0212 */
[----:B------:R-:W-:Y:S01]  /*1e7d0*/  SHF.L.U32 R2, R10, 0x1f, RZ ;  /* 0x0000001f0a027819 */ /* 0x000fe200000006ff */
[----:B------:R-:W-:Y:S03]  /*1e7e0*/  BSSY B3, `(.L_x_9099) ;  /* 0x0000003000037945 */ /* 0x000fe60003800000 */
[----:B------:R-:W2:Y:S02]  /*1e7f0*/  SYNCS.PHASECHK.TRANS64.TRYWAIT P0, [R3+URZ+0x28840], R2 ;  /* 0x02884002030075a7 */ /* 0x000ea4000800017f */
[----:B--2---:R-:W-:Y:S05]  /*1e800*/  @!P0 BRA `(.L_x_9100) ;  /* 0x0000006400f48947 */ /* 0x004fea0003800000 */
.L_x_9305:
[----:B------:R-:W-:Y:S05]  /*1e810*/  BSYNC B3 ;  /* 0x0000000000037941 */ /* 0x000fea0003800000 */
.L_x_9099:
        /* <DEDUP_REMOVED lines=11> */
.L_x_9102:
[----:B------:R-:W-:Y:S05]  /*1e8d0*/  BSYNC B3 ;  /* 0x0000000000037941 */ /* 0x000fea0003800000 */
.L_x_9101:
        /* <DEDUP_REMOVED lines=12> */
.L_x_9103:
        /* <DEDUP_REMOVED lines=16> */
.L_x_9104:
        /* <DEDUP_REMOVED lines=16> */
.L_x_9306:
[----:B------:R-:W-:Y:S05]  /*1eba0*/  BSYNC B3 ;  /* 0x0000000000037941 */ /* 0x000fea0003800000 */
.L_x_9105:
        /* <DEDUP_REMOVED lines=10> */
.L_x_9107:
[----:B------:R-:W2:Y:S01]  /*1ec50*/  LDL R3, [R1+0x10] ;  /* 0x0000100001037983 */ /* 0x000ea20000100800 */
[----:B------:R-:W-:Y:S01]  /*1ec60*/  BSSY B3, `(.L_x_9108) ;  /* 0x0000004000037945 */ /* 0x000fe20003800000 */
[----:B--2---:R-:W-:-:S13]  /*1ec70*/  LOP3.LUT P0, RZ, R3, 0x8, RZ, 0xc0, !PT ;  /* 0x0000000803ff7812 */ /* 0x004fda000780c0ff */
[----:B------:R-:W-:Y:S05]  /*1ec80*/  @P0 BRA `(.L_x_9109) ;  /* 0x0000000000040947 */ /* 0x000fea0003800000 */
[----:B------:R-:W-:Y:S01]  /*1ec90*/  BPT.TRAP 0x1 ;  /* 0x000000040000795c */ /* 0x000fe20000300000 */
.L_x_9109:
[----:B------:R-:W-:Y:S05]  /*1eca0*/  BSYNC B3 ;  /* 0x0000000000037941 */ /* 0x000fea0003800000 */
.L_x_9108:
        /* <DEDUP_REMOVED lines=12> */
.L_x_9110:
        /* <DEDUP_REMOVED lines=15> */
.L_x_9111:
        /* <DEDUP_REMOVED lines=12> */
.L_x_9097:
[----:B------:R-:W-:Y:S05]  /*1ef20*/  BSYNC B1 ;  /* 0x0000000000017941 */ /* 0x000fea0003800000 */
.L_x_9096:
[----:B-1----:R-:W2:Y:S01]  /*1ef30*/  LDL.LU R0, [R1+0x44] ;  /* 0x0000440001007983 */ /* 0x002ea20000300800 */
[----:B------:R-:W-:-:S03]  /*1ef40*/  IMAD.MOV.U32 R19, RZ, RZ, R7 ;  /* 0x000000ffff137224 */ /* 0x000fc600078e0007 */
[----:B------:R1:W-:Y:S02]  /*1ef50*/  STL [R1+0x18], R10 ;  /* 0x0000180a01007387 */ /* 0x0003e40000100800 */
[----:B-12---:R-:W-:-:S07]  /*1ef60*/  VIADD R0, R0, 0xfffffffd ;  /* 0xfffffffd00007836 */ /* 0x006fce0000000000 */
.L_x_9095:
[----:B------:R-:W-:Y:S05]  /*1ef70*/  BSYNC B2 ;  /* 0x0000000000027941 */ /* 0x000fea0003800000 */
.L_x_9094:
[----:B------:R-:W-:Y:S01]  /*1ef80*/  VIADD R9, R9, 0xfffffffe ;  /* 0xfffffffe09097836 */ /* 0x000fe20000000000 */
[----:B------:R-:W-:-:S04]  /*1ef90*/  LOP3.LUT R6, RZ, R6, RZ, 0x33, !PT ;  /* 0x00000006ff067212 */ /* 0x000fc800078e33ff */
[----:B------:R-:W-:-:S13]  /*1efa0*/  ISETP.NE.AND P0, PT, R9, R6, PT ;  /* 0x000000060900720c */ /* 0x000fda0003f05270 */
[----:B------:R-:W-:Y:S05]  /*1efb0*/  @!P0 BRA `(.L_x_9093) ;  /* 0x0000001000e08947 */ /* 0x000fea0003800000 */
[----:B------:R-:W-:-:S07]  /*1efc0*/  IMAD.MOV.U32 R8, RZ, RZ, R17 ;  /* 0x000000ffff087224 */ /* 0x000fce00078e0011 */
.L_x_9144:
[----:B--2---:R-:W2:Y:S04]  /*1efd0*/  LDL R3, [R1+0x10] ;  /* 0x0000100001037983 */ /* 0x004ea80000100800 */
        /* <DEDUP_REMOVED lines=34> */
.L_x_9114:
[----:B------:R-:W-:Y:S01]  /*1f200*/  IMAD R3, R4, 0x8, R18 ;  /* 0x0000000804037824 */ /* 0x000fe200078e0212 */
[----:B------:R-:W-:Y:S01]  /*1f210*/  SHF.L.U32 R2, R5, 0x1f, RZ ;  /* 0x0000001f05027819 */ /* 0x000fe200000006ff */
[----:B------:R-:W-:Y:S03]  /*1f220*/  BSSY B2, `(.L_x_9115) ;  /* 0x0000003000027945 */ /* 0x000fe60003800000 */
[----:B------:R-:W2:Y:S02]  /*1f230*/  SYNCS.PHASECHK.TRANS64.TRYWAIT P0, [R3+URZ+0x28840], R2 ;  /* 0x02884002030075a7 */ /* 0x000ea4000800017f */
[----:B--2---:R-:W-:Y:S05]  /*1f240*/  @!P0 BRA `(.L_x_9116) ;  /* 0x0000005c008c8947 */ /* 0x004fea0003800000 */
.L_x_9307:
[----:B------:R-:W-:Y:S05]  /*1f250*/  BSYNC B2 ;  /* 0x0000000000027941 */ /* 0x000fea0003800000 */
.L_x_9115:
[----:B------:R-:W3:Y:S01]  /*1f260*/  S2R R7, SR_TID.X ;  /* 0x0000000000077919 */ /* 0x000ee20000002100 */
[----:B------:R-:W-:Y:S01]  /*1f270*/  BSSY B2, `(.L_x_9117) ;  /* 0x000000a000027945 */ /* 0x000fe20003800000 */
[----:B---3--:R-:W-:-:S04]  /*1f280*/  LOP3.LUT R7, R7, 0x7f, RZ, 0xc0, !PT ;  /* 0x0000007f07077812 */ /* 0x008fc800078ec0ff */
[----:B------:R-:W-:-:S13]  /*1f290*/  ISETP.NE.AND P0, PT, R7, RZ, PT ;  /* 0x000000ff0700720c */ /* 0x000fda0003f05270 */
[----:B------:R-:W-:Y:S05]  /*1f2a0*/  @P0 BRA `(.L_x_9118) ;  /* 0x0000000000180947 */ /* 0x000fea0003800000 */
[----:B------:R-:W3:Y:S01]  /*1f2b0*/  LDL R7, [R1+0x10] ;  /* 0x0000100001077983 */ /* 0x000ee20000100800 */
[----:B--2---:R-:W-:-:S04]  /*1f2c0*/  IMAD.MOV.U32 R2, RZ, RZ, 0x8000 ;  /* 0x00008000ff027424 */ /* 0x004fc800078e00ff */
[----:B------:R4:W-:Y:S01]  /*1f2d0*/  SYNCS.ARRIVE.TRANS64 RZ, [R3+URZ+0x28830], R2 ;  /* 0x0288300203ff79a7 */ /* 0x0009e2000800003f */
[----:B---3--:R-:W-:-:S13]  /*1f2e0*/  LOP3.LUT P1, RZ, R7, 0x1, RZ, 0xc0, !PT ;  /* 0x0000000107ff7812 */ /* 0x008fda000782c0ff */
[----:B----4-:R-:W-:Y:S05]  /*1f2f0*/  @!P1 BRA `(.L_x_9118) ;  /* 0x0000000000049947 */ /* 0x010fea0003800000 */
[----:B------:R-:W-:Y:S01]  /*1f300*/  BPT.TRAP 0x1 ;  /* 0x000000040000795c */ /* 0x000fe20000300000 */
.L_x_9118:
[----:B------:R-:W-:Y:S05]  /*1f310*/  BSYNC B2 ;  /* 0x0000000000027941 */ /* 0x000fea0003800000 */
.L_x_9117:
        /* <DEDUP_REMOVED lines=12> */
.L_x_9119:
        /* <DEDUP_REMOVED lines=16> */
.L_x_9120:
        /* <DEDUP_REMOVED lines=16> */
.L_x_9308:
[----:B------:R-:W-:Y:S05]  /*1f5e0*/  BSYNC B2 ;  /* 0x0000000000027941 */ /* 0x000fea0003800000 */
.L_x_9121:
        /* <DEDUP_REMOVED lines=10> */
.L_x_9123:
[----:B------:R-:W2:Y:S01]  /*1f690*/  LDL R3, [R1+0x10] ;  /* 0x0000100001037983 */ /* 0x000ea20000100800 */
[----:B------:R-:W-:Y:S01]  /*1f6a0*/  BSSY B2, `(.L_x_9124) ;  /* 0x0000004000027945 */ /* 0x000fe20003800000 */
[----:B--2---:R-:W-:-:S13]  /*1f6b0*/  LOP3.LUT P0, RZ, R3, 0x8, RZ, 0xc0, !PT ;  /* 0x0000000803ff7812 */ /* 0x004fda000780c0ff */
[----:B------:R-:W-:Y:S05]  /*1f6c0*/  @P0 BRA `(.L_x_9125) ;  /* 0x0000000000040947 */ /* 0x000fea0003800000 */
[----:B------:R-:W-:Y:S01]  /*1f6d0*/  BPT.TRAP 0x1 ;  /* 0x000000040000795c */ /* 0x000fe20000300000 */
.L_x_9125:
[----:B------:R-:W-:Y:S05]  /*1f6e0*/  BSYNC B2 ;  /* 0x0000000000027941 */ /* 0x000fea0003800000 */
.L_x_9124:
        /* <DEDUP_REMOVED lines=12> */
.L_x_9126:
        /* <DEDUP_REMOVED lines=15> */
.L_x_9127:
        /* <DEDUP_REMOVED lines=12> */
.L_x_9113:
[----:B------:R-:W-:Y:S05]  /*1f960*/  BSYNC B1 ;  /* 0x0000000000017941 */ /* 0x000fea0003800000 */
.L_x_9112:
[----:B------:R-:W2:Y:S01]  /*1f970*/  LDL R2, [R1+0x10] ;  /* 0x0000100001027983 */ /* 0x000ea20000100800 */
        /* <DEDUP_REMOVED lines=34> */
.L_x_9130:
[----:B------:R-:W-:Y:S01]  /*1fba0*/  IMAD R2, R19, 0x8, R18 ;  /* 0x0000000813027824 */ /* 0x000fe200078e0212 */
[----:B------:R-:W-:Y:S01]  /*1fbb0*/  SHF.L.U32 R3, R10, 0x1f, RZ ;  /* 0x0000001f0a037819 */ /* 0x000fe200000006ff */
[----:B------:R-:W-:Y:S03]  /*1fbc0*/  BSSY B2, `(.L_x_9131) ;  /* 0x0000003000027945 */ /* 0x000fe60003800000 */
[----:B------:R-:W3:Y:S02]  /*1fbd0*/  SYNCS.PHASECHK.TRANS64.TRYWAIT P0, [R2+URZ+0x28840], R3 ;  /* 0x02884003020075a7 */ /* 0x000ee4000800017f */
[----:B---3--:R-:W-:Y:S05]  /*1fbe0*/  @!P0 BRA `(.L_x_9132) ;  /* 0x00000054004c8947 */ /* 0x008fea0003800000 */
.L_x_9309:
[----:B------:R-:W-:Y:S05]  /*1fbf0*/  BSYNC B2 ;  /* 0x0000000000027941 */ /* 0x000fea0003800000 */
.L_x_9131:
[----:B--2---:R-:W2:Y:S01]  /*1fc00*/  S2R R9, SR_TID.X ;  /* 0x0000000000097919 */ /* 0x004ea20000002100 */
[----:B------:R-:W-:Y:S01]  /*1fc10*/  BSSY B2, `(.L_x_9133) ;  /* 0x000000a000027945 */ /* 0x000fe20003800000 */
[----:B--2---:R-:W-:-:S04]  /*1fc20*/  LOP3.LUT R9, R9, 0x7f, RZ, 0xc0, !PT ;  /* 0x0000007f09097812 */ /* 0x004fc800078ec0ff */
[----:B------:R-:W-:-:S13]  /*1fc30*/  ISETP.NE.AND P0, PT, R9, RZ, PT ;  /* 0x000000ff0900720c */ /* 0x000fda0003f05270 */
[----:B------:R-:W-:Y:S05]  /*1fc40*/  @P0 BRA `(.L_x_9134) ;  /* 0x0000000000180947 */ /* 0x000fea0003800000 */
[----:B------:R-:W2:Y:S01]  /*1fc50*/  LDL R9, [R1+0x10] ;  /* 0x0000100001097983 */ /* 0x000ea20000100800 */
[----:B---3--:R-:W-:-:S04]  /*1fc60*/  IMAD.MOV.U32 R3, RZ, RZ, 0x8000 ;  /* 0x00008000ff037424 */ /* 0x008fc800078e00ff */
[----:B------:R4:W-:Y:S01]  /*1fc70*/  SYNCS.ARRIVE.TRANS64 RZ, [R2+URZ+0x28830], R3 ;  /* 0x0288300302ff79a7 */ /* 0x0009e2000800003f */
[----:B--2---:R-:W-:-:S13]  /*1fc80*/  LOP3.LUT P1, RZ, R9, 0x1, RZ, 0xc0, !PT ;  /* 0x0000000109ff7812 */ /* 0x004fda000782c0ff */
[----:B----4-:R-:W-:Y:S05]  /*1fc90*/  @!P1 BRA `(.L_x_9134) ;  /* 0x0000000000049947 */ /* 0x010fea0003800000 */
[----:B------:R-:W-:Y:S01]  /*1fca0*/  BPT.TRAP 0x1 ;  /* 0x000000040000795c */ /* 0x000fe20000300000 */
.L_x_9134:
[----:B------:R-:W-:Y:S05]  /*1fcb0*/  BSYNC B2 ;  /* 0x0000000000027941 */ /* 0x000fea0003800000 */
.L_x_9133:
        /* <DEDUP_REMOVED lines=12> */
.L_x_9135:
        /* <DEDUP_REMOVED lines=16> */
.L_x_9136:
        /* <DEDUP_REMOVED lines=15> */
.L_x_9310:
[----:B------:R-:W-:Y:S05]  /*1ff70*/  BSYNC B2 ;  /* 0x0000000000027941 */ /* 0x000fea0003800000 */
.L_x_9137:
        /* <DEDUP_REMOVED lines=10> */
.L_x_9139:
[----:B------:R-:W2:Y:S01]  /*20020*/  LDL R3, [R1+0x10] ;  /* 0x0000100001037983 */ /* 0x000ea20000100800 */
[----:B------:R-:W-:Y:S01]  /*20030*/  BSSY B2, `(.L_x_9140) ;  /* 0x0000004000027945 */ /* 0x000fe20003800000 */
[----:B--2---:R-:W-:-:S13]  /*20040*/  LOP3.LUT P0, RZ, R3, 0x8, RZ, 0xc0, !PT ;  /* 0x0000000803ff7812 */ /* 0x004fda000780c0ff */
[----:B------:R-:W-:Y:S05]  /*20050*/  @P0 BRA `(.L_x_9141) ;  /* 0x0000000000040947 */ /* 0x000fea0003800000 */
[----:B------:R-:W-:Y:S01]  /*20060*/  BPT.TRAP 0x1 ;  /* 0x000000040000795c */ /* 0x000fe20000300000 */
.L_x_9141:
[----:B------:R-:W-:Y:S05]  /*20070*/  BSYNC B2 ;  /* 0x0000000000027941 */ /* 0x000fea0003800000 */
.L_x_9140:
        /* <DEDUP_REMOVED lines=12> */
.L_x_9142:
        /* <DEDUP_REMOVED lines=15> */
.L_x_9143:
        /* <DEDUP_REMOVED lines=12> */
.L_x_9129:
[----:B------:R-:W-:Y:S05]  /*202f0*/  BSYNC B1 ;  /* 0x0000000000017941 */ /* 0x000fea0003800000 */
.L_x_9128:
[----:B------:R-:W3:Y:S01]  /*20300*/  LDL R2, [R1+0x30] ;  /* 0x0000300001027983 */ /* 0x000ee20000100800 */
[----:B------:R-:W-:Y:S01]  /*20310*/  VIADD R0, R0, 0xfffffffe ;  /* 0xfffffffe00007836 */ /* 0x000fe20000000000 */
[----:B---3--:R-:W-:-:S13]  /*20320*/  ISETP.GT.AND P0, PT, R6, R2, PT ;  /* 0x000000020600720c */ /* 0x008fda0003f04270 */
[----:B------:R-:W-:Y:S05]  /*20330*/  @P0 BRA `(.L_x_9144) ;  /* 0xffffffec00240947 */ /* 0x000fea000383ffff */
.L_x_9093:
[----:B------:R-:W-:Y:S05]  /*20340*/  BSYNC B0 ;  /* 0x0000000000007941 */ /* 0x000fea0003800000 */
.L_x_9092:
        /* <DEDUP_REMOVED lines=18> */
.L_x_9146:
[----:B------:R-:W-:Y:S05]  /*20470*/  BSYNC B0 ;  /* 0x0000000000007941 */ /* 0x000fea0003800000 */
.L_x_9145:
        /* <DEDUP_REMOVED lines=10> */
.L_x_9311:
[----:B------:R-:W-:Y:S05]  /*20520*/  BSYNC B1 ;  /* 0x0000000000017941 */ /* 0x000fea0003800000 */
.L_x_9149:
        /* <DEDUP_REMOVED lines=10> */
.L_x_9151:
[----:B------:R-:W3:Y:S01]  /*205d0*/  LDL R2, [R1+0x10] ;  /* 0x0000100001027983 */ /* 0x000ee20000100800 */
[----:B------:R-:W-:Y:S01]  /*205e0*/  BSSY B1, `(.L_x_9152) ;  /* 0x0000004000017945 */ /* 0x000fe20003800000 */
[----:B---3--:R-:W-:-:S13]  /*205f0*/  LOP3.LUT P0, RZ, R2, 0x8, RZ, 0xc0, !PT ;  /* 0x0000000802ff7812 */ /* 0x008fda000780c0ff */
[----:B------:R-:W-:Y:S05]  /*20600*/  @P0 BRA `(.L_x_9153) ;  /* 0x0000000000040947 */ /* 0x000fea0003800000 */
[----:B------:R-:W-:Y:S01]  /*20610*/  BPT.TRAP 0x1 ;  /* 0x000000040000795c */ /* 0x000fe20000300000 */
.L_x_9153:
[----:B------:R-:W-:Y:S05]  /*20620*/  BSYNC B1 ;  /* 0x0000000000017941 */ /* 0x000fea0003800000 */
.L_x_9152:
        /* <DEDUP_REMOVED lines=12> */
.L_x_9154:
        /* <DEDUP_REMOVED lines=15> */
.L_x_9155:
        /* <DEDUP_REMOVED lines=10> */
.L_x_9148:
[----:B------:R-:W-:Y:S05]  /*20880*/  BSYNC B0 ;  /* 0x0000000000007941 */ /* 0x000fea0003800000 */
.L_x_9147:
[----:B------:R-:W3:Y:S01]  /*20890*/  LDL.LU R4, [R1+0x18] ;  /* 0x0000180001047983 */ /* 0x000ee20000300800 */
[----:B------:R-:W-:-:S05]  /*208a0*/  VIADD R19, R19, 0x1 ;  /* 0x0000000113137836 */ /* 0x000fca0000000000 */
[----:B------:R-:W-:-:S04]  /*208b0*/  ISETP.NE.AND P0, PT, R19, 0x2, PT ;  /* 0x000000021300780c */ /* 0x000fc80003f05270 */
[----:B------:R-:W-:Y:S02]  /*208c0*/  SEL R0, RZ, 0x1, P0 ;  /* 0x00000001ff007807 */ /* 0x000fe40000000000 */
[----:B------:R-:W-:Y:S02]  /*208d0*/  SEL R19, R19, RZ, P0 ;  /* 0x000000ff13137207 */ /* 0x000fe40000000000 */
[----:B---3--:R-:W-:-:S05]  /*208e0*/  LOP3.LUT R4, R4, R0, RZ, 0x3c, !PT ;  /* 0x0000000004047212 */ /* 0x008fca00078e3cff */
[----:B------:R3:W-:Y:S02]  /*208f0*/  STL [R1+0x18], R4 ;  /* 0x0000180401007387 */ /* 0x0007e40000100800 */
.L_x_9072:
[----:B------:R-:W-:Y:S05]  /*20900*/  BSYNC B7 ;  /* 0x0000000000077941 */ /* 0x000fea0003800000 */
.L_x_9070:
[----:B-1----:R-:W5:Y:S02]  /*20910*/  LDL R10, [R1+0x10] ;  /* 0x00001000010a7983 */ /* 0x002f640000100800 */
[----:B-----5:R-:W-:-:S13]  /*20920*/  LOP3.LUT P0, RZ, R10, 0x10, RZ, 0xc0, !PT ;  /* 0x000000100aff7812 */ /* 0x020fda000780c0ff */
[----:B------:R-:W-:Y:S05]  /*20930*/  @!P0 BRA `(.L_x_9156) ;  /* 0x00000000002c8947 */ /* 0x000fea0003800000 */
[----:B------:R-:W-:Y:S05]  /*20940*/  WARPSYNC.ALL ;  /* 0x0000000000007948 */ /* 0x000fea0003800000 */
[----:B------:R-:W1:Y:S08]  /*20950*/  S2UR UR5, SR_CgaCtaId ;  /* 0x00000000000579c3 */ /* 0x000e700000008800 */
[----:B------:R-:W-:Y:S06]  /*20960*/  BAR.SYNC.DEFER_BLOCKING 0x5, 0x180 ;  /* 0x0146000000007b1d */ /* 0x000fec0000010000 */
[----:B------:R-:W-:-:S02]  /*20970*/  UMOV UR4, 0x400 ;  /* 0x0000040000047882 */ /* 0x000fc40000000000 */
[----:B-1----:R-:W-:-:S06]  /*20980*/  ULEA UR4, UR5, UR4, 0x18 ;  /* 0x0000000405047291 */ /* 0x002fcc000f8ec03f */
[----:B------:R-:W-:-:S05]  /*20990*/  IMAD.U32 R18, RZ, RZ, UR4 ;  /* 0x00000004ff127e24 */ /* 0x000fca000f8e00ff */
[----:B--23--:R-:W1:Y:S04]  /*209a0*/  LDS.128 R4, [R18+0x288d0] ;  /* 0x0288d00012047984 */ /* 0x00ce680000000c00 */
[----:B-1----:R1:W-:Y:S04]  /*209b0*/  STL.64 [R1], R4 ;  /* 0x0000000401007387 */ /* 0x0023e80000100a00 */
[----:B------:R1:W-:Y:S01]  /*209c0*/  STL.64 [R1+0x8], R6 ;  /* 0x0000080601007387 */ /* 0x0003e20000100a00 */
[----:B------:R-:W-:Y:S06]  /*209d0*/  BAR.ARV 0x4, 0x180 ;  /* 0x0106000000007b1d */ /* 0x000fec0000002000 */
[----:B------:R-:W-:Y:S05]  /*209e0*/  BRA `(.L_x_9157) ;  /* 0x0000001000307947 */ /* 0x000fea0003800000 */
.L_x_9156:
        /* <DEDUP_REMOVED lines=11> */
[----:B------:R-:W1:Y:S08]  /*20aa0*/  @!P0 LDC.64 R2, c[0x0][0xc80] ;  /* 0x00032000ff028b82 */ /* 0x000e700000000a00 */
[----:B--2---:R-:W2:Y:S01]  /*20ab0*/  @!P0 LDC.64 R6, c[0x0][0xc78] ;  /* 0x00031e00ff068b82 */ /* 0x004ea20000000a00 */
[----:B-1----:R-:W-:-:S05]  /*20ac0*/  @!P0 IMAD.WIDE R2, R0, 0x4, R2 ;  /* 0x0000000400028825 */ /* 0x002fca00078e0202 */
        /* <DEDUP_REMOVED lines=9> */
[----:B----4-:R-:W-:Y:S02]  /*20b60*/  @!P0 IMAD.MOV.U32 R4, RZ, RZ, R8 ;  /* 0x000000ffff048224 */ /* 0x010fe400078e0008 */
[----:B------:R-:W-:Y:S02]  /*20b70*/  IMAD.MOV.U32 R8, RZ, RZ, RZ ;  /* 0x000000ffff087224 */ /* 0x000fe400078e00ff */
        /* <DEDUP_REMOVED lines=20> */
.L_x_9321:
[----:B------:R-:W-:Y:S02]  /*20cc0*/  ULDC UR4, c[0x0][0xc38] ;  /* 0x00030e0000047ab9 */ /* 0x000fe40000000800 */
[----:B------:R-:W-:-:S04]  /*20cd0*/  IMAD.U32 R2, RZ, RZ, UR4 ;  /* 0x00000004ff027e24 */ /* 0x000fc8000f8e00ff */
[----:B--2---:R-:W-:-:S04]  /*20ce0*/  IMAD R9, R9, R2, RZ ;  /* 0x0000000209097224 */ /* 0x004fc800078e02ff */
[----:B------:R-:W-:-:S05]  /*20cf0*/  IMAD.IADD R0, R0, 0x1, R9 ;  /* 0x0000000100007824 */ /* 0x000fca00078e0209 */
[----:B------:R-:W-:-:S13]  /*20d00*/  ISETP.GT.AND P4, PT, R0, R5, PT ;  /* 0x000000050000720c */ /* 0x000fda0003f84270 */
[----:B------:R-:W-:Y:S05]  /*20d10*/  @P4 BRA `(.L_x_9159) ;  /* 0x0000000000b04947 */ /* 0x000fea0003800000 */
.L_x_9162:
        /* <DEDUP_REMOVED lines=20> */
[----:B------:R-:W2:Y:S02]  /*20e60*/  LDL R3, [R1+0x10] ;  /* 0x0000100001037983 */ /* 0x000ea40000100800 */
        /* <DEDUP_REMOVED lines=17> */
.L_x_9329:
[----:B------:R-:W-:Y:S02]  /*20f80*/  ULDC UR4, c[0x0][0xc38] ;  /* 0x00030e0000047ab9 */ /* 0x000fe40000000800 */
[----:B------:R-:W-:-:S04]  /*20f90*/  IMAD.U32 R2, RZ, RZ, UR4 ;  /* 0x00000004ff027e24 */ /* 0x000fc8000f8e00ff */
[----:B--2---:R-:W-:-:S04]  /*20fa0*/  IMAD R9, R9, R2, RZ ;  /* 0x0000000209097224 */ /* 0x004fc800078e02ff */
[----:B------:R-:W-:-:S05]  /*20fb0*/  IMAD.IADD R0, R9, 0x1, R0 ;  /* 0x0000000109007824 */ /* 0x000fca00078e0200 */
[----:B------:R-:W-:-:S13]  /*20fc0*/  ISETP.GT.AND P4, PT, R0, R5, PT ;  /* 0x000000050000720c */ /* 0x000fda0003f84270 */
[----:B------:R-:W-:Y:S05]  /*20fd0*/  @!P4 BRA `(.L_x_9162) ;  /* 0xfffffffc0050c947 */ /* 0x000fea000383ffff */
.L_x_9159:
        /* <DEDUP_REMOVED lines=12> */
.L_x_9334:
[----:B------:R-:W-:-:S13]  /*210a0*/  ISETP.NE.AND P0, PT, R0, RZ, PT ;  /* 0x000000ff0000720c */ /* 0x000fda0003f05270 */
[----:B------:R-:W-:Y:S05]  /*210b0*/  @!P0 BRA `(.L_x_9164) ;  /* 0x0000000000148947 */ /* 0x000fea0003800000 */
[----:B------:R-:W-:Y:S01]  /*210c0*/  UMOV UR4, 0xffffffff ;  /* 0xffffffff00047882 */ /* 0x000fe20000000000 */
[----:B---3--:R-:W-:Y:S02]  /*210d0*/  VIADD R3, R3, 0xffffffff ;  /* 0xffffffff03037836 */ /* 0x008fe40000000000 */
[----:B------:R-:W-:Y:S05]  /*210e0*/  BRA.DIV UR4, `(.L_x_9165) ;  /* 0x0000004a04f07947 */ /* 0x000fea000b800000 */
[----:B------:R2:W3:Y:S02]  /*210f0*/  SHFL.IDX PT, R3, R7, R3, 0x1f ;  /* 0x00001f0307037589 */ /* 0x0004e400000e0000 */
.L_x_9337:
[----:B---3--:R-:W-:-:S07]  /*21100*/  IMAD.MOV.U32 R8, RZ, RZ, R3 ;  /* 0x000000ffff087224 */ /* 0x008fce00078e0003 */
.L_x_9164:
        /* <DEDUP_REMOVED lines=31> */
[----:B-12---:R-:W-:Y:S02]  /*21300*/  IMAD R7, R2, R5, RZ ;  /* 0x0000000502077224 */ /* 0x006fe400078e02ff */
        /* <DEDUP_REMOVED lines=30> */
.L_x_9166:
[----:B---3--:R-:W3:Y:S01]  /*214f0*/  LDL R3, [R1+0xc] ;  /* 0x00000c0001037983 */ /* 0x008ee20000100800 */
[----:B-12---:R-:W3:Y:S02]  /*21500*/  LDC.64 R6, c[0x0][0xc90] ;  /* 0x00032400ff067b82 */ /* 0x006ee40000000a00 */
[----:B---3--:R-:W-:-:S05]  /*21510*/  IMAD.WIDE R6, R3, 0x4, R6 ;  /* 0x0000000403067825 */ /* 0x008fca00078e0206 */
[----:B------:R-:W2:Y:S02]  /*21520*/  LDG.E R3, desc[UR42][R6.64] ;  /* 0x0000002a06037981 */ /* 0x000ea4000c1e1900 */
[----:B--2---:R-:W-:-:S05]  /*21530*/  IMAD R5, R4, R3, RZ ;  /* 0x0000000304057224 */ /* 0x004fca00078e02ff */
[----:B------:R-:W-:-:S04]  /*21540*/  IABS R8, R5 ;  /* 0x0000000500087213 */ /* 0x000fc80000000000 */
        /* <DEDUP_REMOVED lines=57> */
.L_x_9167:
[----:B------:R-:W-:-:S05]  /*218e0*/  LOP3.LUT R3, RZ, R0, RZ, 0x33, !PT ;  /* 0x00000000ff037212 */ /* 0x000fca00078e33ff */
[----:B------:R-:W-:-:S05]  /*218f0*/  IMAD.IADD R0, R4, 0x1, R3 ;  /* 0x0000000104007824 */ /* 0x000fca00078e0203 */
[----:B------:R3:W-:Y:S01]  /*21900*/  STL [R1+0x4], R0 ;  /* 0x0000040001007387 */ /* 0x0007e20000100800 */
[----:B------:R-:W-:Y:S05]  /*21910*/  BRA `(.L_x_9168) ;  /* 0x0000000000287947 */ /* 0x000fea0003800000 */
.L_x_9160:
        /* <DEDUP_REMOVED lines=10> */
.L_x_9168:
[----:B---34-:R-:W3:Y:S04]  /*219c0*/  LDL R0, [R1+0x2c] ;  /* 0x00002c0001007983 */ /* 0x018ee80000100800 */
[----:B------:R-:W4:Y:S04]  /*219d0*/  LDL R3, [R1+0x8] ;  /* 0x0000080001037983 */ /* 0x000f280000100800 */
[----:B-12---:R-:W2:Y:S04]  /*219e0*/  LDL R2, [R1+0xc] ;  /* 0x00000c0001027983 */ /* 0x006ea80000100800 */
[----:B------:R-:W5:Y:S04]  /*219f0*/  LDL R4, [R1] ;  /* 0x0000000001047983 */ /* 0x000f680000100800 */
[----:B------:R-:W5:Y:S01]  /*21a00*/  LDL R5, [R1+0x4] ;  /* 0x0000040001057983 */ /* 0x000f620000100800 */
[----:B------:R-:W-:Y:S05]  /*21a10*/  WARPSYNC.ALL ;  /* 0x0000000000007948 */ /* 0x000fea0003800000 */
[----:B------:R-:W-:Y:S01]  /*21a20*/  BAR.SYNC.DEFER_BLOCKING 0x4, 0x180 ;  /* 0x0106000000007b1d */ /* 0x000fe20000010000 */
[----:B---3--:R-:W-:Y:S01]  /*21a30*/  ISETP.NE.AND P0, PT, R0, RZ, PT ;  /* 0x000000ff0000720c */ /* 0x008fe20003f05270 */
[----:B----4-:R-:W-:-:S12]  /*21a40*/  IMAD.MOV.U32 R6, RZ, RZ, R3 ;  /* 0x000000ffff067224 */ /* 0x010fd800078e0003 */
[----:B------:R-:W1:Y:S01]  /*21a50*/  @!P0 S2R R3, SR_CgaCtaId ;  /* 0x0000000000038919 */ /* 0x000e620000008800 */
[----:B------:R-:W-:Y:S01]  /*21a60*/  @!P0 MOV R0, 0x400 ;  /* 0x0000040000008802 */ /* 0x000fe20000000f00 */
[----:B--2---:R-:W-:-:S03]  /*21a70*/  IMAD.MOV.U32 R7, RZ, RZ, R2 ;  /* 0x000000ffff077224 */ /* 0x004fc600078e0002 */
[----:B-1----:R-:W-:-:S05]  /*21a80*/  @!P0 LEA R18, R3, R0, 0x18 ;  /* 0x0000000003128211 */ /* 0x002fca00078ec0ff */
[----:B-----5:R2:W-:Y:S01]  /*21a90*/  @!P0 STS.128 [R18+0x288d0], R4 ;  /* 0x0288d00412008388 */ /* 0x0205e20000000c00 */
[----:B------:R-:W-:Y:S06]  /*21aa0*/  BAR.ARV 0x5, 0x180 ;  /* 0x0146000000007b1d */ /* 0x000fec0000002000 */
.L_x_9157:
[----:B----4-:R-:W3:Y:S01]  /*21ab0*/  LDL R0, [R1+0xc] ;  /* 0x00000c0001007983 */ /* 0x010ee20000100800 */
[----:B------:R-:W-:Y:S02]  /*21ac0*/  ULDC UR4, c[0x0][0xc3c] ;  /* 0x00030f0000047ab9 */ /* 0x000fe40000000800 */
[----:B---3--:R-:W-:-:S13]  /*21ad0*/  ISETP.GE.AND P0, PT, R0, UR4, PT ;  /* 0x0000000400007c0c */ /* 0x008fda000bf06270 */
[----:B------:R-:W-:Y:S05]  /*21ae0*/  @!P0 BRA `(.L_x_9169) ;  /* 0xffffff9000888947 */ /* 0x000fea000383ffff */
[----:B------:R-:W-:Y:S05]  /*21af0*/  BSYNC B8 ;  /* 0x0000000000087941 */ /* 0x000fea0003800000 */
.L_x_9026:
[----:B--2---:R-:W2:Y:S01]  /*21b00*/  LDL.LU R0, [R1+0x64] ;  /* 0x0000640001007983 */ /* 0x004ea20000300800 */
[----:B------:R-:W-:Y:S01]  /*21b10*/  BSSY B0, `(.L_x_9170) ;  /* 0x000000b000007945 */ /* 0x000fe20003800000 */
[----:B-1----:R-:W1:Y:S01]  /*21b20*/  S2R R5, SR_CgaCtaId ;  /* 0x0000000000057919 */ /* 0x002e620000008800 */
[----:B--2---:R-:W-:-:S05]  /*21b30*/  VIADD R0, R0, 0x1 ;  /* 0x0000000100007836 */ /* 0x004fca0000000000 */
        /* <DEDUP_REMOVED lines=8> */
.L_x_9338:
[----:B------:R-:W-:Y:S05]  /*21bc0*/  BSYNC B0 ;  /* 0x0000000000007941 */ /* 0x000fea0003800000 */
.L_x_9170:
[----:B------:R-:W-:-:S03]  /*21bd0*/  UMOV UR4, 0xffffffff ;  /* 0xffffffff00047882 */ /* 0x000fc60000000000 */
[----:B------:R-:W-:Y:S05]  /*21be0*/  BRA.DIV UR4, `(.L_x_9172) ;  /* 0x0000004204707947 */ /* 0x000fea000b800000 */
[----:B------:R-:W1:Y:S02]  /*21bf0*/  S2R R2, SR_TID.X ;  /* 0x0000000000027919 */ /* 0x000e640000002100 */
[----:B-1----:R-:W-:-:S04]  /*21c00*/  SHF.R.U32.HI R2, RZ, 0x5, R2 ;  /* 0x00000005ff027819 */ /* 0x002fc80000011602 */
[----:B------:R-:W-:-:S05]  /*21c10*/  LOP3.LUT R2, R2, 0x3, RZ, 0xc0, !PT ;  /* 0x0000000302027812 */ /* 0x000fca00078ec0ff */
[----:B------:R1:W2:Y:S02]  /*21c20*/  SHFL.IDX PT, R14, R2, RZ, 0x1f ;  /* 0x00001fff020e7589 */ /* 0x0002a400000e0000 */
.L_x_9341:
[----:B--2---:R-:W-:-:S13]  /*21c30*/  ISETP.NE.AND P0, PT, R14, RZ, PT ;  /* 0x000000ff0e00720c */ /* 0x004fda0003f05270 */
[----:B------:R-:W-:Y:S05]  /*21c40*/  @P0 BRA `(.L_x_8800) ;  /* 0x00000000008c0947 */ /* 0x000fea0003800000 */
[----:B------:R-:W-:-:S03]  /*21c50*/  UMOV UR4, 0xffffffff ;  /* 0xffffffff00047882 */ /* 0x000fc60000000000 */
[----:B------:R-:W-:Y:S05]  /*21c60*/  BRA.DIV UR4, `(.L_x_9173) ;  /* 0x0000004204847947 */ /* 0x000fea000b800000 */
[----:B------:R-:W-:-:S13]  /*21c70*/  ELECT P6, URZ, PT ;  /* 0x00000000003f782f */ /* 0x000fda00038c0000 */
.L_x_9344:
[----:B------:R-:W-:Y:S05]  /*21c80*/  @!P6 BRA `(.L_x_8800) ;  /* 0x00000000007ce947 */ /* 0x000fea0003800000 */
[----:B------:R-:W-:-:S06]  /*21c90*/  ULOP3.LUT UR4, UR40, 0x2, URZ, 0xfc, !UPT ;  /* 0x0000000228047892 */ /* 0x000fcc000f8efc3f */
[----:B-1----:R-:W-:-:S05]  /*21ca0*/  IMAD.U32 R2, RZ, RZ, UR4 ;  /* 0x00000004ff027e24 */ /* 0x002fca000f8e00ff */
[----:B------:R-:W-:-:S13]  /*21cb0*/  ISETP.NE.AND P2, PT, R2, 0x3, PT ;  /* 0x000000030200780c */ /* 0x000fda0003f45270 */
[----:B------:R-:W-:Y:S05]  /*21cc0*/  @!P2 BRA `(.L_x_9174) ;  /* 0x000000000004a947 */ /* 0x000fea0003800000 */
[----:B------:R-:W-:Y:S01]  /*21cd0*/  BPT.TRAP 0x1 ;  /* 0x000000040000795c */ /* 0x000fe20000300000 */
.L_x_9174:
        /* <DEDUP_REMOVED lines=13> */
.L_x_9345:
[----:B------:R-:W1:Y:S02]  /*21db0*/  SYNCS.PHASECHK.TRANS64.TRYWAIT P0, [R7+URZ], R2 ;  /* 0x00000002070075a7 */ /* 0x000e64000800017f */
[----:B-1----:R-:W-:Y:S05]  /*21dc0*/  @!P0 BRA `(.L_x_9176) ;  /* 0x0000004000608947 */ /* 0x002fea0003800000 */
.L_x_9346:
[----:B------:R-:W-:Y:S05]  /*21dd0*/  @!P2 BRA `(.L_x_9177) ;  /* 0x000000000004a947 */ /* 0x000fea0003800000 */
[----:B------:R-:W-:Y:S01]  /*21de0*/  BPT.TRAP 0x1 ;  /* 0x000000040000795c */ /* 0x000fe20000300000 */
.L_x_9177:
[----:B------:R-:W-:-:S04]  /*21df0*/  VIADD R0, R0, 0x28860 ;  /* 0x0002886000007836 */ /* 0x000fc80000000000 */
[----:B------:R-:W-:-:S04]  /*21e00*/  IMAD R4, R19, 0x8, R0 ;  /* 0x0000000813047824 */ /* 0x000fc800078e0200 */
[----:B------:R-:W2:Y:S02]  /*21e10*/  SYNCS.PHASECHK.TRANS64.TRYWAIT P0, [R4+URZ], R5 ;  /* 0x00000005040075a7 */ /* 0x000ea4000800017f */
[----:B--2---:R-:W-:Y:S05]  /*21e20*/  @!P0 BRA `(.L_x_9178) ;  /* 0x00000040005c8947 */ /* 0x004fea0003800000 */
.L_x_9347:
[----:B------:R-:W-:-:S07]  /*21e30*/  IMAD R3, R3, 0x8, R0 ;  /* 0x0000000803037824 */ /* 0x000fce00078e0200 */
.L_x_9179:
[----:B---3--:R3:W4:Y:S02]  /*21e40*/  SYNCS.PHASECHK.TRANS64.TRYWAIT P0, [R3+URZ], R2 ;  /* 0x00000002030075a7 */ /* 0x008724000800017f */
[----:B----4-:R-:W-:Y:S05]  /*21e50*/  @!P0 NANOSLEEP.SYNCS 0x989680 ;  /* 0x009896800000895d */ /* 0x010fea0003900000 */
[----:B------:R-:W4:Y:S02]  /*21e60*/  @!P0 SYNCS.PHASECHK.TRANS64 P0, [R3+URZ], R2 ;  /* 0x00000002030085a7 */ /* 0x000f24000800007f */
[----:B----4-:R-:W-:Y:S05]  /*21e70*/  @!P0 BRA `(.L_x_9179) ;  /* 0xfffffffc00f08947 */ /* 0x010fea000383ffff */
.L_x_8800:
[----:B------:R-:W-:Y:S05]  /*21e80*/  BSYNC B9 ;  /* 0x0000000000097941 */ /* 0x000fea0003800000 */
.L_x_8797:
[----:B------:R-:W-:Y:S05]  /*21e90*/  EXIT ;  /* 0x000000000000794d */ /* 0x000fea0003800000 */
.L_x_8824:
[----:B0-----:R0:W1:Y:S02]  /*21ea0*/  SYNCS.PHASECHK.TRANS64.TRYWAIT P6, [R110+URZ+0x28890], R117 ;  /* 0x028890756e0075a7 */ /* 0x00106400080c017f */
[----:B-1----:R-:W-:Y:S05]  /*21eb0*/  @!P6 NANOSLEEP.SYNCS 0x989680 ;  /* 0x009896800000e95d */ /* 0x002fea0003900000 */
[----:B------:R-:W1:Y:S02]  /*21ec0*/  @!P6 SYNCS.PHASECHK.TRANS64 P6, [R110+URZ+0x28890], R117 ;  /* 0x028890756e00e5a7 */ /* 0x000e6400080c007f */
[----:B-1----:R-:W-:Y:S05]  /*21ed0*/  @!P6 BRA `(.L_x_8824) ;  /* 0xfffffffc00f0e947 */ /* 0x002fea000383ffff */
[----:B------:R-:W-:Y:S05]  /*21ee0*/  BRA `(.L_x_9180) ;  /* 0xfffffe1800207947 */ /* 0x000fea000383ffff */
.L_x_8860:
[----:B0-----:R0:W1:Y:S02]  /*21ef0*/  SYNCS.PHASECHK.TRANS64.TRYWAIT P4, [R110+URZ+0x28890], R117 ;  /* 0x028890756e0075a7 */ /* 0x001064000808017f */
[----:B-1----:R-:W-:Y:S05]  /*21f00*/  @!P4 NANOSLEEP.SYNCS 0x989680 ;  /* 0x009896800000c95d */ /* 0x002fea0003900000 */
[----:B------:R-:W1:Y:S02]  /*21f10*/  @!P4 SYNCS.PHASECHK.TRANS64 P4, [R110+URZ+0x28890], R117 ;  /* 0x028890756e00c5a7 */ /* 0x000e64000808007f */
[----:B-1----:R-:W-:Y:S05]  /*21f20*/  @!P4 BRA `(.L_x_8860) ;  /* 0xfffffffc00f0c947 */ /* 0x002fea000383ffff */
[----:B------:R-:W-:Y:S05]  /*21f30*/  BRA `(.L_x_9181) ;  /* 0xfffffe4000347947 */ /* 0x000fea000383ffff */
.L_x_8877:
[----:B0-----:R0:W1:Y:S02]  /*21f40*/  SYNCS.PHASECHK.TRANS64.TRYWAIT P3, [R110+URZ+0x28890], R117 ;  /* 0x028890756e0075a7 */ /* 0x001064000806017f */
[----:B-1----:R-:W-:Y:S05]  /*21f50*/  @!P3 NANOSLEEP.SYNCS 0x989680 ;  /* 0x009896800000b95d */ /* 0x002fea0003900000 */
[----:B------:R-:W1:Y:S02]  /*21f60*/  @!P3 SYNCS.PHASECHK.TRANS64 P3, [R110+URZ+0x28890], R117 ;  /* 0x028890756e00b5a7 */ /* 0x000e64000806007f */
[----:B-1----:R-:W-:Y:S05]  /*21f70*/  @!P3 BRA `(.L_x_8877) ;  /* 0xfffffffc00f0b947 */ /* 0x002fea000383ffff */
[----:B------:R-:W-:Y:S05]  /*21f80*/  BRA `(.L_x_9182) ;  /* 0xfffffe6000fc7947 */ /* 0x000fea000383ffff */
.L_x_8887:
[----:B--2---:R2:W3:Y:S02]  /*21f90*/  SYNCS.PHASECHK.TRANS64.TRYWAIT P0, [R110+URZ+0x288b0], R117 ;  /* 0x0288b0756e0075a7 */ /* 0x0044e4000800017f */
[----:B---3--:R-:W-:Y:S05]  /*21fa0*/  @!P0 NANOSLEEP.SYNCS 0x989680 ;  /* 0x009896800000895d */ /* 0x008fea0003900000 */
[----:B------:R-:W3:Y:S02]  /*21fb0*/  @!P0 SYNCS.PHASECHK.TRANS64 P0, [R110+URZ+0x288b0], R117 ;  /* 0x0288b0756e0085a7 */ /* 0x000ee4000800007f */
[----:B---3--:R-:W-:Y:S05]  /*21fc0*/  @!P0 BRA `(.L_x_8887) ;  /* 0xfffffffc00f08947 */ /* 0x008fea000383ffff */
[----:B------:R-:W-:Y:S05]  /*21fd0*/  BRA `(.L_x_9183) ;  /* 0xfffffe6800987947 */ /* 0x000fea000383ffff */
.L_x_8901:
        /* <DEDUP_REMOVED lines=13> */
.L_x_9185:
[----:B------:R-:W-:Y:S05]  /*220b0*/  BSYNC B0 ;  /* 0x0000000000007941 */ /* 0x000fea0003800000 */
.L_x_9184:
[----:B------:R-:W-:Y:S01]  /*220c0*/  IMAD.MOV.U32 R189, RZ, RZ, R14 ;  /* 0x000000ffffbd7224 */ /* 0x000fe200078e000e */
[----:B------:R-:W-:Y:S06]  /*220d0*/  BRA `(.L_x_9186) ;  /* 0xfffffe7400787947 */ /* 0x000fec000383ffff */
.L_x_8911:
        /* <DEDUP_REMOVED lines=8> */
.L_x_9188:
[----:B------:R-:W-:Y:S05]  /*22160*/  BSYNC B1 ;  /* 0x0000000000017941 */ /* 0x000fea0003800000 */
.L_x_9187:
        /* <DEDUP_REMOVED lines=8> */
.L_x_9189:
[----:B------:R-:W-:Y:S02]  /*221f0*/  IMAD.MOV.U32 R13, RZ, RZ, R10 ;  /* 0x000000ffff0d7224 */ /* 0x000fe400078e000a */
[----:B------:R-:W-:-:S07]  /*22200*/  IMAD.MOV.U32 R3, RZ, RZ, R14 ;  /* 0x000000ffff037224 */ /* 0x000fce00078e000e */
[----:B------:R-:W-:Y:S05]  /*22210*/  WARPSYNC.COLLECTIVE R15, `(.L_x_9190) ;  /* 0x000000000f087348 */ /* 0x000fea0003c00000 */
[----:B------:R0:W1:Y:S02]  /*22220*/  SHFL.IDX P6, R14, R13, R12, R11 ;  /* 0x0000000c0d0e7389 */ /* 0x00006400000c000b */
[----:B01----:R-:W-:Y:S01]  /*22230*/  ENDCOLLECTIVE ;  /* 0x000000000000791b */ /* 0x003fe20003800000 */
.L_x_9190:
[----:B------:R-:W-:Y:S02]  /*22240*/  IMAD.MOV.U32 R13, RZ, RZ, R5 ;  /* 0x000000ffff0d7224 */ /* 0x000fe400078e0005 */
[----:B------:R-:W-:-:S07]  /*22250*/  IMAD.MOV.U32 R4, RZ, RZ, R14 ;  /* 0x000000ffff047224 */ /* 0x000fce00078e000e */
[----:B------:R-:W-:Y:S05]  /*22260*/  WARPSYNC.COLLECTIVE R15, `(.L_x_9191) ;  /* 0x000000000f087348 */ /* 0x000fea0003c00000 */
[----:B------:R0:W1:Y:S02]  /*22270*/  SHFL.IDX P6, R14, R13, R12, R11 ;  /* 0x0000000c0d0e7389 */ /* 0x00006400000c000b */
[----:B01----:R-:W-:Y:S01]  /*22280*/  ENDCOLLECTIVE ;  /* 0x000000000000791b */ /* 0x003fe20003800000 */
.L_x_9191:
[----:B------:R-:W-:Y:S05]  /*22290*/  BRA `(.L_x_9192) ;  /* 0xfffffe7800c87947 */ /* 0x000fea000383ffff */
.L_x_8914:
        /* <DEDUP_REMOVED lines=8> */
.L_x_9194:
[----:B------:R-:W-:Y:S05]  /*22320*/  BSYNC B1 ;  /* 0x0000000000017941 */ /* 0x000fea0003800000 */
.L_x_9193:
        /* <DEDUP_REMOVED lines=8> */
.L_x_9195:
[----:B------:R-:W-:Y:S02]  /*223b0*/  IMAD.MOV.U32 R13, RZ, RZ, R10 ;  /* 0x000000ffff0d7224 */ /* 0x000fe400078e000a */
[----:B------:R-:W-:-:S07]  /*223c0*/  IMAD.MOV.U32 R3, RZ, RZ, R14 ;  /* 0x000000ffff037224 */ /* 0x000fce00078e000e */
[----:B------:R-:W-:Y:S05]  /*223d0*/  WARPSYNC.COLLECTIVE R15, `(.L_x_9196) ;  /* 0x000000000f087348 */ /* 0x000fea0003c00000 */
[----:B------:R0:W1:Y:S02]  /*223e0*/  SHFL.IDX P6, R14, R13, R12, R11 ;  /* 0x0000000c0d0e7389 */ /* 0x00006400000c000b */
[----:B01----:R-:W-:Y:S01]  /*223f0*/  ENDCOLLECTIVE ;  /* 0x000000000000791b */ /* 0x003fe20003800000 */
.L_x_9196:
[----:B------:R-:W-:Y:S02]  /*22400*/  IMAD.MOV.U32 R13, RZ, RZ, R5 ;  /* 0x000000ffff0d7224 */ /* 0x000fe400078e0005 */
[----:B------:R-:W-:-:S07]  /*22410*/  IMAD.MOV.U32 R4, RZ, RZ, R14 ;  /* 0x000000ffff047224 */ /* 0x000fce00078e000e */
[----:B------:R-:W-:Y:S05]  /*22420*/  WARPSYNC.COLLECTIVE R15, `(.L_x_9197) ;  /* 0x000000000f087348 */ /* 0x000fea0003c00000 */
[----:B------:R0:W1:Y:S02]  /*22430*/  SHFL.IDX P6, R14, R13, R12, R11 ;  /* 0x0000000c0d0e7389 */ /* 0x00006400000c000b */
[----:B01----:R-:W-:Y:S01]  /*22440*/  ENDCOLLECTIVE ;  /* 0x000000000000791b */ /* 0x003fe20003800000 */
.L_x_9197:
[----:B------:R-:W-:Y:S05]  /*22450*/  BRA `(.L_x_9198) ;  /* 0xfffffe7c00347947 */ /* 0x000fea000383ffff */
.L_x_8917:
        /* <DEDUP_REMOVED lines=8> */
.L_x_9200:
[----:B------:R-:W-:Y:S05]  /*224e0*/  BSYNC B1 ;  /* 0x0000000000017941 */ /* 0x000fea0003800000 */
.L_x_9199:
        /* <DEDUP_REMOVED lines=8> */
.L_x_9201:
[----:B------:R-:W-:Y:S02]  /*22570*/  IMAD.MOV.U32 R13, RZ, RZ, R10 ;  /* 0x000000ffff0d7224 */ /* 0x000fe400078e000a */
[----:B------:R-:W-:-:S07]  /*22580*/  IMAD.MOV.U32 R3, RZ, RZ, R14 ;  /* 0x000000ffff037224 */ /* 0x000fce00078e000e */
[----:B------:R-:W-:Y:S05]  /*22590*/  WARPSYNC.COLLECTIVE R15, `(.L_x_9202) ;  /* 0x000000000f087348 */ /* 0x000fea0003c00000 */
[----:B------:R0:W1:Y:S02]  /*225a0*/  SHFL.IDX P6, R14, R13, R12, R11 ;  /* 0x0000000c0d0e7389 */ /* 0x00006400000c000b */
[----:B01----:R-:W-:Y:S01]  /*225b0*/  ENDCOLLECTIVE ;  /* 0x000000000000791b */ /* 0x003fe20003800000 */
.L_x_9202:
[----:B------:R-:W-:Y:S02]  /*225c0*/  IMAD.MOV.U32 R13, RZ, RZ, R5 ;  /* 0x000000ffff0d7224 */ /* 0x000fe400078e0005 */
[----:B------:R-:W-:-:S07]  /*225d0*/  IMAD.MOV.U32 R4, RZ, RZ, R14 ;  /* 0x000000ffff047224 */ /* 0x000fce00078e000e */
[----:B------:R-:W-:Y:S05]  /*225e0*/  WARPSYNC.COLLECTIVE R15, `(.L_x_9203) ;  /* 0x000000000f087348 */ /* 0x000fea0003c00000 */
[----:B------:R0:W1:Y:S02]  /*225f0*/  SHFL.IDX P6, R14, R13, R12, R11 ;  /* 0x0000000c0d0e7389 */ /* 0x00006400000c000b */
[----:B01----:R-:W-:Y:S01]  /*22600*/  ENDCOLLECTIVE ;  /* 0x000000000000791b */ /* 0x003fe20003800000 */
.L_x_9203:
[----:B------:R-:W-:Y:S05]  /*22610*/  BRA `(.L_x_9204) ;  /* 0xfffffe7c00987947 */ /* 0x000fea000383ffff */
.L_x_8920:
        /* <DEDUP_REMOVED lines=8> */
.L_x_9206:
[----:B------:R-:W-:Y:S05]  /*226a0*/  BSYNC B1 ;  /* 0x0000000000017941 */ /* 0x000fea0003800000 */
.L_x_9205:
        /* <DEDUP_REMOVED lines=8> */
.L_x_9207:
[----:B------:R-:W-:Y:S02]  /*22730*/  IMAD.MOV.U32 R13, RZ, RZ, R10 ;  /* 0x000000ffff0d7224 */ /* 0x000fe400078e000a */
[----:B------:R-:W-:-:S07]  /*22740*/  IMAD.MOV.U32 R3, RZ, RZ, R14 ;  /* 0x000000ffff037224 */ /* 0x000fce00078e000e */
[----:B------:R-:W-:Y:S05]  /*22750*/  WARPSYNC.COLLECTIVE R15, `(.L_x_9208) ;  /* 0x000000000f087348 */ /* 0x000fea0003c00000 */
[----:B------:R0:W1:Y:S02]  /*22760*/  SHFL.IDX P6, R14, R13, R12, R11 ;  /* 0x0000000c0d0e7389 */ /* 0x00006400000c000b */
[----:B01----:R-:W-:Y:S01]  /*22770*/  ENDCOLLECTIVE ;  /* 0x000000000000791b */ /* 0x003fe20003800000 */
.L_x_9208:
[----:B------:R-:W-:Y:S02]  /*22780*/  IMAD.MOV.U32 R13, RZ, RZ, R5 ;  /* 0x000000ffff0d7224 */ /* 0x000fe400078e0005 */
[----:B------:R-:W-:-:S07]  /*22790*/  IMAD.MOV.U32 R4, RZ, RZ, R14 ;  /* 0x000000ffff047224 */ /* 0x000fce00078e000e */
[----:B------:R-:W-:Y:S05]  /*227a0*/  WARPSYNC.COLLECTIVE R15, `(.L_x_9209) ;  /* 0x000000000f087348 */ /* 0x000fea0003c00000 */
[----:B------:R0:W1:Y:S02]  /*227b0*/  SHFL.IDX P6, R14, R13, R12, R11 ;  /* 0x0000000c0d0e7389 */ /* 0x00006400000c000b */
[----:B01----:R-:W-:Y:S01]  /*227c0*/  ENDCOLLECTIVE ;  /* 0x000000000000791b */ /* 0x003fe20003800000 */
.L_x_9209:
[----:B------:R-:W-:Y:S01]  /*227d0*/  IMAD.MOV.U32 R5, RZ, RZ, R14 ;  /* 0x000000ffff057224 */ /* 0x000fe200078e000e */
[----:B------:R-:W-:Y:S06]  /*227e0*/  BRA `(.L_x_9210) ;  /* 0xfffffe8000007947 */ /* 0x000fec000383ffff */
.L_x_8924:
[----:B0-----:R0:W1:Y:S02]  /*227f0*/  SYNCS.PHASECHK.TRANS64.TRYWAIT P0, [R2+URZ+0x28800], R77 ;  /* 0x0288004d020075a7 */ /* 0x001064000800017f */
[----:B-1----:R-:W-:Y:S05]  /*22800*/  @!P0 NANOSLEEP.SYNCS 0x989680 ;  /* 0x009896800000895d */ /* 0x002fea0003900000 */
[----:B------:R-:W1:Y:S02]  /*22810*/  @!P0 SYNCS.PHASECHK.TRANS64 P0, [R2+URZ+0x28800], R77 ;  /* 0x0288004d020085a7 */ /* 0x000e64000800007f */
[----:B-1----:R-:W-:Y:S05]  /*22820*/  @!P0 BRA `(.L_x_8924) ;  /* 0xfffffffc00f08947 */ /* 0x002fea000383ffff */
[----:B------:R-:W-:Y:S05]  /*22830*/  BRA `(.L_x_9211) ;  /* 0xfffffe8000c07947 */ /* 0x000fea000383ffff */
.L_x_8940:
        /* <DEDUP_REMOVED lines=9> */
.L_x_9213:
[----:B------:R-:W-:Y:S05]  /*228d0*/  BSYNC B1 ;  /* 0x0000000000017941 */ /* 0x000fea0003800000 */
.L_x_9212:
        /* <DEDUP_REMOVED lines=10> */
.L_x_9214:
        /* <DEDUP_REMOVED lines=8> */
.L_x_9215:
        /* <DEDUP_REMOVED lines=9> */
.L_x_9216:
        /* <DEDUP_REMOVED lines=23> */
.L_x_9217:
        /* <DEDUP_REMOVED lines=19> */
.L_x_9218:
        /* <DEDUP_REMOVED lines=8> */
.L_x_9219:
[----:B------:R-:W-:Y:S02]  /*22db0*/  IMAD.MOV.U32 R13, RZ, RZ, R34 ;  /* 0x000000ffff0d7224 */ /* 0x000fe400078e0022 */
[----:B------:R-:W-:-:S07]  /*22dc0*/  IMAD.MOV.U32 R9, RZ, RZ, R14 ;  /* 0x000000ffff097224 */ /* 0x000fce00078e000e */
[----:B------:R-:W-:Y:S05]  /*22dd0*/  WARPSYNC.COLLECTIVE R15, `(.L_x_9220) ;  /* 0x000000000f087348 */ /* 0x000fea0003c00000 */
[----:B------:R0:W1:Y:S02]  /*22de0*/  SHFL.IDX P6, R14, R13, R12, R11 ;  /* 0x0000000c0d0e7389 */ /* 0x00006400000c000b */
[----:B01----:R-:W-:Y:S01]  /*22df0*/  ENDCOLLECTIVE ;  /* 0x000000000000791b */ /* 0x003fe20003800000 */
.L_x_9220:
[----:B------:R-:W-:Y:S05]  /*22e00*/  BRA `(.L_x_9221) ;  /* 0xfffffe9800fc7947 */ /* 0x000fea000383ffff */
.L_x_8943:
        /* <DEDUP_REMOVED lines=8> */
.L_x_9223:
[----:B------:R-:W-:Y:S05]  /*22e90*/  BSYNC B1 ;  /* 0x0000000000017941 */ /* 0x000fea0003800000 */
.L_x_9222:
        /* <DEDUP_REMOVED lines=9> */
.L_x_9224:
        /* <DEDUP_REMOVED lines=8> */
.L_x_9225:
[----:B------:R-:W-:-:S05]  /*22fb0*/  @!P1 IADD3 R8, P2, R8, R21, RZ ;  /* 0x0000001508089210 */ /* 0x000fca0007f5e0ff */
[----:B------:R-:W-:Y:S02]  /*22fc0*/  @!P1 IMAD.X R9, R0, 0x1, R29, P2 ;  /* 0x0000000100099824 */ /* 0x000fe400010e061d */
[----:B------:R-:W-:Y:S02]  /*22fd0*/  IMAD.MOV.U32 R13, RZ, RZ, R34 ;  /* 0x000000ffff0d7224 */ /* 0x000fe400078e0022 */
[----:B------:R-:W-:-:S07]  /*22fe0*/  IMAD.MOV.U32 R20, RZ, RZ, R14 ;  /* 0x000000ffff147224 */ /* 0x000fce00078e000e */
[----:B------:R-:W-:Y:S05]  /*22ff0*/  WARPSYNC.COLLECTIVE R15, `(.L_x_9226) ;  /* 0x000000000f087348 */ /* 0x000fea0003c00000 */
[----:B------:R0:W1:Y:S02]  /*23000*/  SHFL.IDX P6, R14, R13, R12, R11 ;  /* 0x0000000c0d0e7389 */ /* 0x00006400000c000b */
[----:B01----:R-:W-:Y:S01]  /*23010*/  ENDCOLLECTIVE ;  /* 0x000000000000791b */ /* 0x003fe20003800000 */
.L_x_9226:
        /* <DEDUP_REMOVED lines=21> */
.L_x_9227:
        /* <DEDUP_REMOVED lines=20> */
.L_x_9228:
[----:B------:R-:W-:Y:S01]  /*232b0*/  CS2R R8, SRZ ;  /* 0x0000000000087805 */ /* 0x000fe2000001ff00 */
[----:B------:R-:W-:Y:S02]  /*232c0*/  IMAD.MOV.U32 R13, RZ, RZ, R33 ;  /* 0x000000ffff0d7224 */ /* 0x000fe400078e0021 */
[----:B------:R-:W-:-:S07]  /*232d0*/  IMAD.MOV.U32 R32, RZ, RZ, R14 ;  /* 0x000000ffff207224 */ /* 0x000fce00078e000e */
[----:B------:R-:W-:Y:S05]  /*232e0*/  WARPSYNC.COLLECTIVE R15, `(.L_x_9229) ;  /* 0x000000000f087348 */ /* 0x000fea0003c00000 */
[----:B------:R0:W1:Y:S02]  /*232f0*/  SHFL.IDX P6, R14, R13, R12, R11 ;  /* 0x0000000c0d0e7389 */ /* 0x00006400000c000b */
[----:B01----:R-:W-:Y:S01]  /*23300*/  ENDCOLLECTIVE ;  /* 0x000000000000791b */ /* 0x003fe20003800000 */
.L_x_9229:
[----:B------:R-:W-:Y:S02]  /*23310*/  IMAD.MOV.U32 R13, RZ, RZ, R34 ;  /* 0x000000ffff0d7224 */ /* 0x000fe400078e0022 */
[----:B------:R-:W-:-:S07]  /*23320*/  IMAD.MOV.U32 R33, RZ, RZ, R14 ;  /* 0x000000ffff217224 */ /* 0x000fce00078e000e */
[----:B------:R-:W-:Y:S05]  /*23330*/  WARPSYNC.COLLECTIVE R15, `(.L_x_9230) ;  /* 0x000000000f087348 */ /* 0x000fea0003c00000 */
[----:B------:R0:W1:Y:S02]  /*23340*/  SHFL.IDX P6, R14, R13, R12, R11 ;  /* 0x0000000c0d0e7389 */ /* 0x00006400000c000b */
[----:B01----:R-:W-:Y:S01]  /*23350*/  ENDCOLLECTIVE ;  /* 0x000000000000791b */ /* 0x003fe20003800000 */
.L_x_9230:
[----:B------:R-:W-:-:S05]  /*23360*/  IMAD.MOV.U32 R11, RZ, RZ, R43 ;  /* 0x000000ffff0b7224 */ /* 0x000fca00078e002b */
[----:B------:R-:W-:Y:S01]  /*23370*/  PRMT R75, R11, 0x7610, R75 ;  /* 0x000076100b4b7816 */ /* 0x000fe2000000004b */
[----:B------:R-:W-:Y:S01]  /*23380*/  IMAD.MOV.U32 R34, RZ, RZ, R14 ;  /* 0x000000ffff227224 */ /* 0x000fe200078e000e */
[----:B------:R-:W-:Y:S06]  /*23390*/  BRA `(.L_x_9231) ;  /* 0xfffffe9800ec7947 */ /* 0x000fec000383ffff */
.L_x_8947:
[----:B0-----:R0:W1:Y:S02]  /*233a0*/  SYNCS.PHASECHK.TRANS64.TRYWAIT P4, [R2+URZ+0x28800], R29 ;  /* 0x0288001d020075a7 */ /* 0x001064000808017f */
[----:B-1----:R-:W-:Y:S05]  /*233b0*/  @!P4 NANOSLEEP.SYNCS 0x989680 ;  /* 0x009896800000c95d */ /* 0x002fea0003900000 */
[----:B------:R-:W1:Y:S02]  /*233c0*/  @!P4 SYNCS.PHASECHK.TRANS64 P4, [R2+URZ+0x28800], R29 ;  /* 0x0288001d0200c5a7 */ /* 0x000e64000808007f */
[----:B-1----:R-:W-:Y:S05]  /*233d0*/  @!P4 BRA `(.L_x_8947) ;  /* 0xfffffffc00f0c947 */ /* 0x002fea000383ffff */
[----:B------:R-:W-:Y:S05]  /*233e0*/  BRA `(.L_x_9232) ;  /* 0xfffffe9c00907947 */ /* 0x000fea000383ffff */
.L_x_8957:
[----:B-1----:R1:W2:Y:S02]  /*233f0*/  SYNCS.PHASECHK.TRANS64.TRYWAIT P2, [R3+URZ+0x28830], R0 ;  /* 0x02883000030075a7 */ /* 0x0022a4000804017f */
[----:B--2---:R-:W-:Y:S05]  /*23400*/  @!P2 NANOSLEEP.SYNCS 0x989680 ;  /* 0x009896800000a95d */ /* 0x004fea0003900000 */
[----:B------:R-:W2:Y:S02]  /*23410*/  @!P2 SYNCS.PHASECHK.TRANS64 P2, [R3+URZ+0x28830], R0 ;  /* 0x028830000300a5a7 */ /* 0x000ea4000804007f */
[----:B--2---:R-:W-:Y:S05]  /*23420*/  @!P2 BRA `(.L_x_8957) ;  /* 0xfffffffc00f0a947 */ /* 0x004fea000383ffff */
[----:B------:R-:W-:Y:S05]  /*23430*/  BRA `(.L_x_8956) ;  /* 0xfffffeb8008c7947 */ /* 0x000fea000383ffff */
.L_x_8963:
[----:B-1----:R1:W2:Y:S02]  /*23440*/  SYNCS.PHASECHK.TRANS64.TRYWAIT P4, [R0+URZ+0x28830], R7 ;  /* 0x02883007000075a7 */ /* 0x0022a4000808017f */
[----:B--2---:R-:W-:Y:S05]  /*23450*/  @!P4 NANOSLEEP.SYNCS 0x989680 ;  /* 0x009896800000c95d */ /* 0x004fea0003900000 */
[----:B------:R-:W2:Y:S02]  /*23460*/  @!P4 SYNCS.PHASECHK.TRANS64 P4, [R0+URZ+0x28830], R7 ;  /* 0x028830070000c5a7 */ /* 0x000ea4000808007f */
[----:B--2---:R-:W-:Y:S05]  /*23470*/  @!P4 BRA `(.L_x_8963) ;  /* 0xfffffffc00f0c947 */ /* 0x004fea000383ffff */
[----:B------:R-:W-:Y:S05]  /*23480*/  BRA `(.L_x_8962) ;  /* 0xfffffedc00c87947 */ /* 0x000fea000383ffff */
.L_x_8967:
[----:B-1----:R1:W2:Y:S02]  /*23490*/  SYNCS.PHASECHK.TRANS64.TRYWAIT P3, [R6+URZ+0x28850], R0 ;  /* 0x02885000060075a7 */ /* 0x0022a4000806017f */
[----:B--2---:R-:W-:Y:S05]  /*234a0*/  @!P3 NANOSLEEP.SYNCS 0x989680 ;  /* 0x009896800000b95d */ /* 0x004fea0003900000 */
[----:B------:R-:W2:Y:S02]  /*234b0*/  @!P3 SYNCS.PHASECHK.TRANS64 P3, [R6+URZ+0x28850], R0 ;  /* 0x028850000600b5a7 */ /* 0x000ea4000806007f */
[----:B--2---:R-:W-:Y:S05]  /*234c0*/  @!P3 BRA `(.L_x_8967) ;  /* 0xfffffffc00f0b947 */ /* 0x004fea000383ffff */
[----:B------:R-:W-:Y:S05]  /*234d0*/  BRA `(.L_x_8964) ;  /* 0xfffffee000c87947 */ /* 0x000fea000383ffff */
.L_x_8974:
[----:B-1----:R1:W2:Y:S02]  /*234e0*/  SYNCS.PHASECHK.TRANS64.TRYWAIT P3, [R0+URZ+0x28830], R7 ;  /* 0x02883007000075a7 */ /* 0x0022a4000806017f */
[----:B--2---:R-:W-:Y:S05]  /*234f0*/  @!P3 NANOSLEEP.SYNCS 0x989680 ;  /* 0x009896800000b95d */ /* 0x004fea0003900000 */
[----:B------:R-:W2:Y:S02]  /*23500*/  @!P3 SYNCS.PHASECHK.TRANS64 P3, [R0+URZ+0x28830], R7 ;  /* 0x028830070000b5a7 */ /* 0x000ea4000806007f */
[----:B--2---:R-:W-:Y:S05]  /*23510*/  @!P3 BRA `(.L_x_8974) ;  /* 0xfffffffc00f0b947 */ /* 0x004fea000383ffff */
[----:B------:R-:W-:Y:S05]  /*23520*/  BRA `(.L_x_8973) ;  /* 0xffffff08006c7947 */ /* 0x000fea000383ffff */
.L_x_8978:
[----:B-1----:R1:W2:Y:S02]  /*23530*/  SYNCS.PHASECHK.TRANS64.TRYWAIT P2, [R6+URZ+0x28850], R0 ;  /* 0x02885000060075a7 */ /* 0x0022a4000804017f */
[----:B--2---:R-:W-:Y:S05]  /*23540*/  @!P2 NANOSLEEP.SYNCS 0x989680 ;  /* 0x009896800000a95d */ /* 0x004fea0003900000 */
[----:B------:R-:W2:Y:S02]  /*23550*/  @!P2 SYNCS.PHASECHK.TRANS64 P2, [R6+URZ+0x28850], R0 ;  /* 0x028850000600a5a7 */ /* 0x000ea4000804007f */
[----:B--2---:R-:W-:Y:S05]  /*23560*/  @!P2 BRA `(.L_x_8978) ;  /* 0xfffffffc00f0a947 */ /* 0x004fea000383ffff */
[----:B------:R-:W-:Y:S05]  /*23570*/  BRA `(.L_x_8975) ;  /* 0xffffff0c006c7947 */ /* 0x000fea000383ffff */
.L_x_8983:
[----:B-1----:R1:W2:Y:S02]  /*23580*/  SYNCS.PHASECHK.TRANS64.TRYWAIT P0, [R14+URZ+0x28850], R5 ;  /* 0x028850050e0075a7 */ /* 0x0022a4000800017f */
[----:B--2---:R-:W-:Y:S05]  /*23590*/  @!P0 NANOSLEEP.SYNCS 0x989680 ;  /* 0x009896800000895d */ /* 0x004fea0003900000 */
[----:B------:R-:W2:Y:S02]  /*235a0*/  @!P0 SYNCS.PHASECHK.TRANS64 P0, [R14+URZ+0x28850], R5 ;  /* 0x028850050e0085a7 */ /* 0x000ea4000800007f */
[----:B--2---:R-:W-:Y:S05]  /*235b0*/  @!P0 BRA `(.L_x_8983) ;  /* 0xfffffffc00f08947 */ /* 0x004fea000383ffff */
[----:B------:R-:W-:Y:S05]  /*235c0*/  BRA `(.L_x_8982) ;  /* 0xffffff28009c7947 */ /* 0x000fea000383ffff */
.L_x_8988:
[----:B------:R-:W-:Y:S02]  /*235d0*/  IMAD.MOV.U32 R13, RZ, RZ, R4 ;  /* 0x000000ffff0d7224 */ /* 0x000fe400078e0004 */
[----:B------:R-:W-:Y:S02]  /*235e0*/  IMAD.MOV.U32 R12, RZ, RZ, RZ ;  /* 0x000000ffff0c7224 */ /* 0x000fe400078e00ff */
[----:B------:R-:W-:Y:S02]  /*235f0*/  IMAD.MOV.U32 R11, RZ, RZ, 0x181f ;  /* 0x0000181fff0b7424 */ /* 0x000fe400078e00ff */
[----:B------:R-:W-:-:S07]  /*23600*/  IMAD.MOV.U32 R15, RZ, RZ, -0x1 ;  /* 0xffffffffff0f7424 */ /* 0x000fce00078e00ff */
[----:B-----5:R-:W-:Y:S05]  /*23610*/  WARPSYNC.COLLECTIVE R15, `(.L_x_9233) ;  /* 0x000000000f087348 */ /* 0x020fea0003c00000 */
[----:B------:R0:W1:Y:S02]  /*23620*/  SHFL.IDX P6, R14, R13, R12, R11 ;  /* 0x0000000c0d0e7389 */ /* 0x00006400000c000b */
[----:B01---5:R-:W-:Y:S01]  /*23630*/  ENDCOLLECTIVE ;  /* 0x000000000000791b */ /* 0x023fe20003800000 */
.L_x_9233:
[----:B------:R-:W-:Y:S02]  /*23640*/  IMAD.MOV.U32 R13, RZ, RZ, R0 ;  /* 0x000000ffff0d7224 */ /* 0x000fe400078e0000 */
[----:B------:R-:W-:-:S07]  /*23650*/  IMAD.MOV.U32 R3, RZ, RZ, R14 ;  /* 0x000000ffff037224 */ /* 0x000fce00078e000e */
[----:B------:R-:W-:Y:S05]  /*23660*/  WARPSYNC.COLLECTIVE R15, `(.L_x_9234) ;  /* 0x000000000f087348 */ /* 0x000fea0003c00000 */
[----:B------:R0:W1:Y:S02]  /*23670*/  SHFL.IDX P6, R14, R13, R12, R11 ;  /* 0x0000000c0d0e7389 */ /* 0x00006400000c000b */
[----:B01----:R-:W-:Y:S01]  /*23680*/  ENDCOLLECTIVE ;  /* 0x000000000000791b */ /* 0x003fe20003800000 */
.L_x_9234:
[----:B------:R-:W-:Y:S05]  /*23690*/  BRA `(.L_x_9235) ;  /* 0xffffff4400607947 */ /* 0x000fea000383ffff */
.L_x_8991:
[----:B------:R-:W-:Y:S01]  /*236a0*/  BSSY B1, `(.L_x_9236) ;  /* 0x0000008000017945 */ /* 0x000fe20003800000 */
[----:B------:R-:W-:Y:S02]  /*236b0*/  IMAD.MOV.U32 R13, RZ, RZ, R4 ;  /* 0x000000ffff0d7224 */ /* 0x000fe400078e0004 */
[----:B------:R-:W-:Y:S02]  /*236c0*/  IMAD.MOV.U32 R12, RZ, RZ, 0x1 ;  /* 0x00000001ff0c7424 */ /* 0x000fe400078e00ff */
[----:B------:R-:W-:Y:S02]  /*236d0*/  IMAD.MOV.U32 R11, RZ, RZ, 0x181f ;  /* 0x0000181fff0b7424 */ /* 0x000fe400078e00ff */
[----:B---3--:R-:W-:-:S07]  /*236e0*/  IMAD.MOV.U32 R15, RZ, RZ, -0x1 ;  /* 0xffffffffff0f7424 */ /* 0x008fce00078e00ff */
[----:B012--5:R-:W-:Y:S05]  /*236f0*/  WARPSYNC.COLLECTIVE R15, `(.L_x_9237) ;  /* 0x000000000f087348 */ /* 0x027fea0003c00000 */
[----:B--2---:R2:W3:Y:S02]  /*23700*/  SHFL.IDX P6, R14, R13, R12, R11 ;  /* 0x0000000c0d0e7389 */ /* 0x0044e400000c000b */
[----:B0123-5:R-:W-:Y:S01]  /*23710*/  ENDCOLLECTIVE ;  /* 0x000000000000791b */ /* 0x02ffe20003800000 */
.L_x_9237:
[----:B------:R-:W-:Y:S05]  /*23720*/  BSYNC B1 ;  /* 0x0000000000017941 */ /* 0x000fea0003800000 */
.L_x_9236:
        /* <DEDUP_REMOVED lines=8> */
.L_x_9238:
[----:B------:R-:W-:Y:S05]  /*237b0*/  BRA `(.L_x_9239) ;  /* 0xffffff44005c7947 */ /* 0x000fea000383ffff */
.L_x_8994:
[----:B------:R-:W-:Y:S01]  /*237c0*/  BSSY B1, `(.L_x_9240) ;  /* 0x0000008000017945 */ /* 0x000fe20003800000 */
[----:B------:R-:W-:Y:S02]  /*237d0*/  IMAD.MOV.U32 R13, RZ, RZ, R4 ;  /* 0x000000ffff0d7224 */ /* 0x000fe400078e0004 */
[----:B------:R-:W-:Y:S02]  /*237e0*/  IMAD.MOV.U32 R12, RZ, RZ, 0x2 ;  /* 0x00000002ff0c7424 */ /* 0x000fe400078e00ff */
[----:B------:R-:W-:Y:S02]  /*237f0*/  IMAD.MOV.U32 R11, RZ, RZ, 0x181f ;  /* 0x0000181fff0b7424 */ /* 0x000fe400078e00ff */
[----:B---3--:R-:W-:-:S07]  /*23800*/  IMAD.MOV.U32 R15, RZ, RZ, -0x1 ;  /* 0xffffffffff0f7424 */ /* 0x008fce00078e00ff */
[----:B012-45:R-:W-:Y:S05]  /*23810*/  WARPSYNC.COLLECTIVE R15, `(.L_x_9241) ;  /* 0x000000000f087348 */ /* 0x037fea0003c00000 */
[----:B--2---:R2:W3:Y:S02]  /*23820*/  SHFL.IDX P6, R14, R13, R12, R11 ;  /* 0x0000000c0d0e7389 */ /* 0x0044e400000c000b */
[----:B012345:R-:W-:Y:S01]  /*23830*/  ENDCOLLECTIVE ;  /* 0x000000000000791b */ /* 0x03ffe20003800000 */
.L_x_9241:
[----:B------:R-:W-:Y:S05]  /*23840*/  BSYNC B1 ;  /* 0x0000000000017941 */ /* 0x000fea0003800000 */
.L_x_9240:
        /* <DEDUP_REMOVED lines=8> */
.L_x_9242:
[----:B------:R-:W-:Y:S05]  /*238d0*/  BRA `(.L_x_9243) ;  /* 0xffffff44005c7947 */ /* 0x000fea000383ffff */
.L_x_8997:
        /* <DEDUP_REMOVED lines=8> */
.L_x_9245:
[----:B------:R-:W-:Y:S05]  /*23960*/  BSYNC B1 ;  /* 0x0000000000017941 */ /* 0x000fea0003800000 */
.L_x_9244:
        /* <DEDUP_REMOVED lines=8> */
.L_x_9246:
[----:B------:R-:W-:Y:S05]  /*239f0*/  BRA `(.L_x_9247) ;  /* 0xffffff44005c7947 */ /* 0x000fea000383ffff */
.L_x_8999:
[----:B------:R-:W-:Y:S02]  /*23a00*/  IMAD.MOV.U32 R13, RZ, RZ, R4 ;  /* 0x000000ffff0d7224 */ /* 0x000fe400078e0004 */
[----:B------:R-:W-:Y:S02]  /*23a10*/  IMAD.MOV.U32 R12, RZ, RZ, RZ ;  /* 0x000000ffff0c7224 */ /* 0x000fe400078e00ff */
[----:B------:R-:W-:Y:S02]  /*23a20*/  IMAD.MOV.U32 R11, RZ, RZ, 0x1c1f ;  /* 0x00001c1fff0b7424 */ /* 0x000fe400078e00ff */
[----:B------:R-:W-:-:S07]  /*23a30*/  IMAD.MOV.U32 R15, RZ, RZ, -0x1 ;  /* 0xffffffffff0f7424 */ /* 0x000fce00078e00ff */
[----:B------:R-:W-:Y:S05]  /*23a40*/  WARPSYNC.COLLECTIVE R15, `(.L_x_9248) ;  /* 0x000000000f087348 */ /* 0x000fea0003c00000 */
[----:B------:R0:W1:Y:S02]  /*23a50*/  SHFL.IDX P6, R14, R13, R12, R11 ;  /* 0x0000000c0d0e7389 */ /* 0x00006400000c000b */
[----:B01----:R-:W-:Y:S01]  /*23a60*/  ENDCOLLECTIVE ;  /* 0x000000000000791b */ /* 0x003fe20003800000 */
.L_x_9248:
[----:B------:R-:W-:Y:S02]  /*23a70*/  IMAD.MOV.U32 R13, RZ, RZ, R3 ;  /* 0x000000ffff0d7224 */ /* 0x000fe400078e0003 */
[----:B------:R-:W-:-:S07]  /*23a80*/  IMAD.MOV.U32 R0, RZ, RZ, R14 ;  /* 0x000000ffff007224 */ /* 0x000fce00078e000e */
[----:B------:R-:W-:Y:S05]  /*23a90*/  WARPSYNC.COLLECTIVE R15, `(.L_x_9249) ;  /* 0x000000000f087348 */ /* 0x000fea0003c00000 */
[----:B------:R0:W1:Y:S02]  /*23aa0*/  SHFL.IDX P6, R14, R13, R12, R11 ;  /* 0x0000000c0d0e7389 */ /* 0x00006400000c000b */
[----:B01----:R-:W-:Y:S01]  /*23ab0*/  ENDCOLLECTIVE ;  /* 0x000000000000791b */ /* 0x003fe20003800000 */
.L_x_9249:
[----:B------:R-:W-:Y:S05]  /*23ac0*/  BRA `(.L_x_9250) ;  /* 0xffffff4800187947 */ /* 0x000fea000383ffff */
.L_x_9002:
        /* <DEDUP_REMOVED lines=8> */
.L_x_9252:
[----:B------:R-:W-:Y:S05]  /*23b50*/  BSYNC B1 ;  /* 0x0000000000017941 */ /* 0x000fea0003800000 */
.L_x_9251:
        /* <DEDUP_REMOVED lines=8> */
.L_x_9253:
[----:B------:R-:W-:Y:S05]  /*23be0*/  BRA `(.L_x_9254) ;  /* 0xffffff4c002c7947 */ /* 0x000fea000383ffff */
.L_x_9006:
[----:B------:R-:W-:Y:S02]  /*23bf0*/  IMAD.MOV.U32 R13, RZ, RZ, R4 ;  /* 0x000000ffff0d7224 */ /* 0x000fe400078e0004 */
[----:B------:R-:W-:Y:S02]  /*23c00*/  IMAD.MOV.U32 R12, RZ, RZ, RZ ;  /* 0x000000ffff0c7224 */ /* 0x000fe400078e00ff */
[----:B------:R-:W-:Y:S02]  /*23c10*/  IMAD.MOV.U32 R11, RZ, RZ, 0x181f ;  /* 0x0000181fff0b7424 */ /* 0x000fe400078e00ff */
[----:B------:R-:W-:-:S07]  /*23c20*/  IMAD.MOV.U32 R15, RZ, RZ, -0x1 ;  /* 0xffffffffff0f7424 */ /* 0x000fce00078e00ff */
[----:B0-----:R-:W-:Y:S05]  /*23c30*/  WARPSYNC.COLLECTIVE R15, `(.L_x_9255) ;  /* 0x000000000f087348 */ /* 0x001fea0003c00000 */
[----:B------:R1:W2:Y:S02]  /*23c40*/  SHFL.IDX P6, R14, R13, R12, R11 ;  /* 0x0000000c0d0e7389 */ /* 0x0002a400000c000b */
[----:B012---:R-:W-:Y:S01]  /*23c50*/  ENDCOLLECTIVE ;  /* 0x000000000000791b */ /* 0x007fe20003800000 */
.L_x_9255:
[----:B------:R-:W-:Y:S02]  /*23c60*/  IMAD.MOV.U32 R13, RZ, RZ, R0 ;  /* 0x000000ffff0d7224 */ /* 0x000fe400078e0000 */
[----:B------:R-:W-:-:S07]  /*23c70*/  IMAD.MOV.U32 R3, RZ, RZ, R14 ;  /* 0x000000ffff037224 */ /* 0x000fce00078e000e */
[----:B------:R-:W-:Y:S05]  /*23c80*/  WARPSYNC.COLLECTIVE R15, `(.L_x_9256) ;  /* 0x000000000f087348 */ /* 0x000fea0003c00000 */
[----:B------:R0:W1:Y:S02]  /*23c90*/  SHFL.IDX P6, R14, R13, R12, R11 ;  /* 0x0000000c0d0e7389 */ /* 0x00006400000c000b */
[----:B01----:R-:W-:Y:S01]  /*23ca0*/  ENDCOLLECTIVE ;  /* 0x000000000000791b */ /* 0x003fe20003800000 */
.L_x_9256:
[----:B------:R-:W-:Y:S05]  /*23cb0*/  BRA `(.L_x_9257) ;  /* 0xffffff58003c7947 */ /* 0x000fea000383ffff */
.L_x_9009:
        /* <DEDUP_REMOVED lines=8> */
.L_x_9259:
[----:B------:R-:W-:Y:S05]  /*23d40*/  BSYNC B1 ;  /* 0x0000000000017941 */ /* 0x000fea0003800000 */
.L_x_9258:
        /* <DEDUP_REMOVED lines=8> */
.L_x_9260:
[----:B------:R-:W-:Y:S05]  /*23dd0*/  BRA `(.L_x_9261) ;  /* 0xffffff58003c7947 */ /* 0x000fea000383ffff */
.L_x_9012:
        /* <DEDUP_REMOVED lines=8> */
.L_x_9263:
[----:B------:R-:W-:Y:S05]  /*23e60*/  BSYNC B1 ;  /* 0x0000000000017941 */ /* 0x000fea0003800000 */
.L_x_9262:
        /* <DEDUP_REMOVED lines=8> */
.L_x_9264:
[----:B------:R-:W-:Y:S05]  /*23ef0*/  BRA `(.L_x_9265) ;  /* 0xffffff58003c7947 */ /* 0x000fea000383ffff */
.L_x_9015:
        /* <DEDUP_REMOVED lines=8> */
.L_x_9267:
[----:B------:R-:W-:Y:S05]  /*23f80*/  BSYNC B1 ;  /* 0x0000000000017941 */ /* 0x000fea0003800000 */
.L_x_9266:
        /* <DEDUP_REMOVED lines=8> */
.L_x_9268:
[----:B------:R-:W-:Y:S05]  /*24010*/  BRA `(.L_x_9269) ;  /* 0xffffff58003c7947 */ /* 0x000fea000383ffff */
.L_x_9034:
        /* <DEDUP_REMOVED lines=11> */
.L_x_9271:
[----:B------:R-:W-:Y:S05]  /*240d0*/  BSYNC B1 ;  /* 0x0000000000017941 */ /* 0x000fea0003800000 */
.L_x_9270:
[----:B------:R-:W-:Y:S05]  /*240e0*/  BRA `(.L_x_9272) ;  /* 0xffffff7400bc7947 */ /* 0x000fea000383ffff */
.L_x_9036:
[----:B------:R-:W-:Y:S01]  /*240f0*/  BSSY B1, `(.L_x_9273) ;  /* 0x0000006000017945 */ /* 0x000fe20003800000 */
[----:B------:R-:W-:-:S07]  /*24100*/  IMAD.MOV.U32 R15, RZ, RZ, -0x1 ;  /* 0xffffffffff0f7424 */ /* 0x000fce00078e00ff */
[----:B0-----:R-:W-:Y:S05]  /*24110*/  WARPSYNC.COLLECTIVE R15, `(.L_x_9274) ;  /* 0x000000000f0c7348 */ /* 0x001fea0003c00000 */
[----:B------:R-:W-:Y:S02]  /*24120*/  ELECT P6, UR62, PT ;  /* 0x00000000003e782f */ /* 0x000fe400038c0000 */
[----:B------:R-:W-:Y:S01]  /*24130*/  MOV R14, UR62 ;  /* 0x0000003e000e7c02 */ /* 0x000fe20008000f00 */
[----:B0-----:R-:W-:Y:S10]  /*24140*/  ENDCOLLECTIVE ;  /* 0x000000000000791b */ /* 0x001ff40003800000 */
.L_x_9274:
[----:B------:R-:W-:Y:S05]  /*24150*/  BSYNC B1 ;  /* 0x0000000000017941 */ /* 0x000fea0003800000 */
.L_x_9273:
[----:B------:R-:W-:Y:S01]  /*24160*/  PLOP3.LUT P1, PT, P6, PT, PT, 0x80, 0x0 ;  /* 0x000000000000781c */ /* 0x000fe2000372f070 */
[----:B------:R-:W-:-:S12]  /*24170*/  BRA `(.L_x_9035) ;  /* 0xffffff7400b07947 */ /* 0x000fd8000383ffff */
.L_x_9038:
[----:B0-----:R0:W1:Y:S02]  /*24180*/  SYNCS.PHASECHK.TRANS64.TRYWAIT P0, [R18+URZ+0x28820], R2 ;  /* 0x02882002120075a7 */ /* 0x001064000800017f */
[----:B-1----:R-:W-:Y:S05]  /*24190*/  @!P0 NANOSLEEP.SYNCS 0x989680 ;  /* 0x009896800000895d */ /* 0x002fea0003900000 */
[----:B------:R-:W1:Y:S02]  /*241a0*/  @!P0 SYNCS.PHASECHK.TRANS64 P0, [R18+URZ+0x28820], R2 ;  /* 0x02882002120085a7 */ /* 0x000e64000800007f */
[----:B-1----:R-:W-:Y:S05]  /*241b0*/  @!P0 BRA `(.L_x_9038) ;  /* 0xfffffffc00f08947 */ /* 0x002fea000383ffff */
[----:B------:R-:W-:Y:S05]  /*241c0*/  BRA `(.L_x_9275) ;  /* 0xffffff7400c07947 */ /* 0x000fea000383ffff */
.L_x_9042:
[----:B-1----:R1:W2:Y:S02]  /*241d0*/  SYNCS.PHASECHK.TRANS64.TRYWAIT P0, [R5+URZ+0x288a0], R8 ;  /* 0x0288a008050075a7 */ /* 0x0022a4000800017f */
[----:B--2---:R-:W-:Y:S05]  /*241e0*/  @!P0 NANOSLEEP.SYNCS 0x989680 ;  /* 0x009896800000895d */ /* 0x004fea0003900000 */
[----:B------:R-:W2:Y:S02]  /*241f0*/  @!P0 SYNCS.PHASECHK.TRANS64 P0, [R5+URZ+0x288a0], R8 ;  /* 0x0288a008050085a7 */ /* 0x000ea4000800007f */
[----:B--2---:R-:W-:Y:S05]  /*24200*/  @!P0 BRA `(.L_x_9042) ;  /* 0xfffffffc00f08947 */ /* 0x004fea000383ffff */
[----:B------:R-:W-:Y:S05]  /*24210*/  BRA `(.L_x_9276) ;  /* 0xffffff7400e07947 */ /* 0x000fea000383ffff */
.L_x_9048:
[----:B0-----:R0:W2:Y:S02]  /*24220*/  SYNCS.PHASECHK.TRANS64.TRYWAIT P0, [R5+URZ+0x288c0], R8 ;  /* 0x0288c008050075a7 */ /* 0x0010a4000800017f */
[----:B--2---:R-:W-:Y:S05]  /*24230*/  @!P0 NANOSLEEP.SYNCS 0x989680 ;  /* 0x009896800000895d */ /* 0x004fea0003900000 */
[----:B------:R-:W2:Y:S02]  /*24240*/  @!P0 SYNCS.PHASECHK.TRANS64 P0, [R5+URZ+0x288c0], R8 ;  /* 0x0288c008050085a7 */ /* 0x000ea4000800007f */
[----:B--2---:R-:W-:Y:S05]  /*24250*/  @!P0 BRA `(.L_x_9048) ;  /* 0xfffffffc00f08947 */ /* 0x004fea000383ffff */
[----:B------:R-:W-:Y:S05]  /*24260*/  BRA `(.L_x_9277) ;  /* 0xffffff7800a07947 */ /* 0x000fea000383ffff */
.L_x_9056:
[----:B0-----:R0:W1:Y:S02]  /*24270*/  SYNCS.PHASECHK.TRANS64.TRYWAIT P0, [R6+URZ+0x288a0], R5 ;  /* 0x0288a005060075a7 */ /* 0x001064000800017f */
[----:B-1----:R-:W-:Y:S05]  /*24280*/  @!P0 NANOSLEEP.SYNCS 0x989680 ;  /* 0x009896800000895d */ /* 0x002fea0003900000 */
[----:B------:R-:W1:Y:S02]  /*24290*/  @!P0 SYNCS.PHASECHK.TRANS64 P0, [R6+URZ+0x288a0], R5 ;  /* 0x0288a005060085a7 */ /* 0x000e64000800007f */
[----:B-1----:R-:W-:Y:S05]  /*242a0*/  @!P0 BRA `(.L_x_9056) ;  /* 0xfffffffc00f08947 */ /* 0x002fea000383ffff */
[----:B------:R-:W-:Y:S05]  /*242b0*/  BRA `(.L_x_9278) ;  /* 0xffffff7c00b07947 */ /* 0x000fea000383ffff */
.L_x_9062:
[----:B-1----:R1:W2:Y:S02]  /*242c0*/  SYNCS.PHASECHK.TRANS64.TRYWAIT P0, [R6+URZ+0x288c0], R5 ;  /* 0x0288c005060075a7 */ /* 0x0022a4000800017f */
[----:B--2---:R-:W-:Y:S05]  /*242d0*/  @!P0 NANOSLEEP.SYNCS 0x989680 ;  /* 0x009896800000895d */ /* 0x004fea0003900000 */
[----:B------:R-:W2:Y:S02]  /*242e0*/  @!P0 SYNCS.PHASECHK.TRANS64 P0, [R6+URZ+0x288c0], R5 ;  /* 0x0288c005060085a7 */ /* 0x000ea4000800007f */
[----:B--2---:R-:W-:Y:S05]  /*242f0*/  @!P0 BRA `(.L_x_9062) ;  /* 0xfffffffc00f08947 */ /* 0x004fea000383ffff */
[----:B------:R-:W-:Y:S05]  /*24300*/  BRA `(.L_x_9279) ;  /* 0xffffff8000687947 */ /* 0x000fea000383ffff */
.L_x_9078:
        /* <DEDUP_REMOVED lines=11> */
.L_x_9281:
[----:B------:R-:W-:Y:S05]  /*243c0*/  BSYNC B0 ;  /* 0x0000000000007941 */ /* 0x000fea0003800000 */
.L_x_9280:
[----:B------:R-:W-:Y:S05]  /*243d0*/  BRA `(.L_x_9282) ;  /* 0xffffff8c009c7947 */ /* 0x000fea000383ffff */
.L_x_9080:
[----:B------:R-:W-:Y:S01]  /*243e0*/  BSSY B0, `(.L_x_9283) ;  /* 0x0000006000007945 */ /* 0x000fe20003800000 */
[----:B------:R-:W-:-:S07]  /*243f0*/  IMAD.MOV.U32 R15, RZ, RZ, -0x1 ;  /* 0xffffffffff0f7424 */ /* 0x000fce00078e00ff */
[----:B0-----:R-:W-:Y:S05]  /*24400*/  WARPSYNC.COLLECTIVE R15, `(.L_x_9284) ;  /* 0x000000000f0c7348 */ /* 0x001fea0003c00000 */
[----:B------:R-:W-:Y:S02]  /*24410*/  ELECT P6, UR62, PT ;  /* 0x00000000003e782f */ /* 0x000fe400038c0000 */
[----:B------:R-:W-:Y:S01]  /*24420*/  MOV R14, UR62 ;  /* 0x0000003e000e7c02 */ /* 0x000fe20008000f00 */
[----:B0-----:R-:W-:Y:S10]  /*24430*/  ENDCOLLECTIVE ;  /* 0x000000000000791b */ /* 0x001ff40003800000 */
.L_x_9284:
[----:B------:R-:W-:Y:S05]  /*24440*/  BSYNC B0 ;  /* 0x0000000000007941 */ /* 0x000fea0003800000 */
.L_x_9283:
[----:B------:R-:W-:Y:S05]  /*24450*/  BRA `(.L_x_9285) ;  /* 0xffffff8c00a87947 */ /* 0x000fea000383ffff */
.L_x_9082:
[----:B0-----:R0:W1:Y:S02]  /*24460*/  SYNCS.PHASECHK.TRANS64.TRYWAIT P0, [R0+URZ+0x28840], R2 ;  /* 0x02884002000075a7 */ /* 0x001064000800017f */
[----:B-1----:R-:W-:Y:S05]  /*24470*/  @!P0 NANOSLEEP.SYNCS 0x989680 ;  /* 0x009896800000895d */ /* 0x002fea0003900000 */
[----:B------:R-:W1:Y:S02]  /*24480*/  @!P0 SYNCS.PHASECHK.TRANS64 P0, [R0+URZ+0x28840], R2 ;  /* 0x02884002000085a7 */ /* 0x000e64000800007f */
[----:B-1----:R-:W-:Y:S05]  /*24490*/  @!P0 BRA `(.L_x_9082) ;  /* 0xfffffffc00f08947 */ /* 0x002fea000383ffff */
[----:B------:R-:W-:Y:S05]  /*244a0*/  BRA `(.L_x_9286) ;  /* 0xffffff9000087947 */ /* 0x000fea000383ffff */
.L_x_9086:
[----:B------:R-:W2:Y:S01]  /*244b0*/  LDL.LU R11, [R1+0x50] ;  /* 0x00005000010b7983 */ /* 0x000ea20000300800 */
[----:B------:R-:W-:Y:S02]  /*244c0*/  IMAD.MOV.U32 R13, RZ, RZ, R3 ;  /* 0x000000ffff0d7224 */ /* 0x000fe400078e0003 */
[----:B------:R-:W-:Y:S01]  /*244d0*/  IMAD.MOV.U32 R12, RZ, RZ, RZ ;  /* 0x000000ffff0c7224 */ /* 0x000fe200078e00ff */
[----:B------:R-:W1:Y:S01]  /*244e0*/  S2R R5, SR_TID.X ;  /* 0x0000000000057919 */ /* 0x000e620000002100 */
[----:B------:R-:W-:Y:S01]  /*244f0*/  IMAD.MOV.U32 R15, RZ, RZ, -0x1 ;  /* 0xffffffffff0f7424 */ /* 0x000fe200078e00ff */
[----:B-1----:R-:W-:-:S04]  /*24500*/  LOP3.LUT R5, R5, 0x7f, RZ, 0xc0, !PT ;  /* 0x0000007f05057812 */ /* 0x002fc800078ec0ff */
[----:B------:R-:W-:-:S05]  /*24510*/  SHF.R.U32.HI R0, RZ, 0x3, R5 ;  /* 0x00000003ff007819 */ /* 0x000fca0000011605 */
[----:B------:R-:W-:-:S04]  /*24520*/  IMAD R0, R10, 0x80, R0 ;  /* 0x000000800a007824 */ /* 0x000fc800078e0200 */
[----:B------:R-:W-:Y:S02]  /*24530*/  VIADD R5, R0, 0x10 ;  /* 0x0000001000057836 */ /* 0x000fe40000000000 */
[----:B--2---:R-:W-:Y:S02]  /*24540*/  IMAD R2, R11, R7, RZ ;  /* 0x000000070b027224 */ /* 0x004fe400078e02ff */
[----:B------:R-:W-:-:S03]  /*24550*/  IMAD.MOV.U32 R11, RZ, RZ, 0x181f ;  /* 0x0000181fff0b7424 */ /* 0x000fc600078e00ff */
[----:B------:R-:W-:-:S13]  /*24560*/  ISETP.GE.AND P2, PT, R0, R2, PT ;  /* 0x000000020000720c */ /* 0x000fda0003f46270 */
[----:B0----5:R-:W-:Y:S05]  /*24570*/  WARPSYNC.COLLECTIVE R15, `(.L_x_9287) ;  /* 0x000000000f087348 */ /* 0x021fea0003c00000 */
[----:B------:R1:W2:Y:S02]  /*24580*/  SHFL.IDX P6, R14, R13, R12, R11 ;  /* 0x0000000c0d0e7389 */ /* 0x0002a400000c000b */
[----:B012--5:R-:W-:Y:S01]  /*24590*/  ENDCOLLECTIVE ;  /* 0x000000000000791b */ /* 0x027fe20003800000 */
.L_x_9287:
[----:B------:R-:W-:Y:S02]  /*245a0*/  IMAD.MOV.U32 R13, RZ, RZ, R4 ;  /* 0x000000ffff0d7224 */ /* 0x000fe400078e0004 */
[----:B------:R-:W-:-:S07]  /*245b0*/  IMAD.MOV.U32 R6, RZ, RZ, R14 ;  /* 0x000000ffff067224 */ /* 0x000fce00078e000e */
[----:B------:R-:W-:Y:S05]  /*245c0*/  WARPSYNC.COLLECTIVE R15, `(.L_x_9288) ;  /* 0x000000000f087348 */ /* 0x000fea0003c00000 */
[----:B------:R0:W1:Y:S02]  /*245d0*/  SHFL.IDX P6, R14, R13, R12, R11 ;  /* 0x0000000c0d0e7389 */ /* 0x00006400000c000b */
[----:B01----:R-:W-:Y:S01]  /*245e0*/  ENDCOLLECTIVE ;  /* 0x000000000000791b */ /* 0x003fe20003800000 */
.L_x_9288:
[----:B------:R-:W-:Y:S02]  /*245f0*/  IMAD.MOV.U32 R13, RZ, RZ, R3 ;  /* 0x000000ffff0d7224 */ /* 0x000fe400078e0003 */
[----:B------:R-:W-:Y:S02]  /*24600*/  IMAD.MOV.U32 R12, RZ, RZ, 0x1 ;  /* 0x00000001ff0c7424 */ /* 0x000fe400078e00ff */
[----:B------:R-:W-:-:S07]  /*24610*/  IMAD.MOV.U32 R7, RZ, RZ, R14 ;  /* 0x000000ffff077224 */ /* 0x000fce00078e000e */
[----:B------:R-:W-:Y:S05]  /*24620*/  WARPSYNC.COLLECTIVE R15, `(.L_x_9289) ;  /* 0x000000000f087348 */ /* 0x000fea0003c00000 */
[----:B------:R0:W1:Y:S02]  /*24630*/  SHFL.IDX P6, R14, R13, R12, R11 ;  /* 0x0000000c0d0e7389 */ /* 0x00006400000c000b */
[----:B01----:R-:W-:Y:S01]  /*24640*/  ENDCOLLECTIVE ;  /* 0x000000000000791b */ /* 0x003fe20003800000 */
.L_x_9289:
        /* <DEDUP_REMOVED lines=16> */
.L_x_9290:
[----:B------:R-:W-:Y:S02]  /*24750*/  IMAD.MOV.U32 R13, RZ, RZ, R3 ;  /* 0x000000ffff0d7224 */ /* 0x000fe400078e0003 */
[----:B------:R-:W-:Y:S02]  /*24760*/  IMAD.MOV.U32 R12, RZ, RZ, 0x2 ;  /* 0x00000002ff0c7424 */ /* 0x000fe400078e00ff */
[----:B------:R-:W-:-:S07]  /*24770*/  IMAD.MOV.U32 R5, RZ, RZ, R14 ;  /* 0x000000ffff057224 */ /* 0x000fce00078e000e */
[----:B------:R-:W-:Y:S05]  /*24780*/  WARPSYNC.COLLECTIVE R15, `(.L_x_9291) ;  /* 0x000000000f087348 */ /* 0x000fea0003c00000 */
[----:B------:R0:W1:Y:S02]  /*24790*/  SHFL.IDX P6, R14, R13, R12, R11 ;  /* 0x0000000c0d0e7389 */ /* 0x00006400000c000b */
[----:B01----:R-:W-:Y:S01]  /*247a0*/  ENDCOLLECTIVE ;  /* 0x000000000000791b */ /* 0x003fe20003800000 */
.L_x_9291:
        /* <DEDUP_REMOVED lines=16> */
.L_x_9292:
[----:B------:R-:W-:Y:S02]  /*248b0*/  IMAD.MOV.U32 R13, RZ, RZ, R3 ;  /* 0x000000ffff0d7224 */ /* 0x000fe400078e0003 */
[----:B------:R-:W-:Y:S02]  /*248c0*/  IMAD.MOV.U32 R12, RZ, RZ, 0x3 ;  /* 0x00000003ff0c7424 */ /* 0x000fe400078e00ff */
[----:B------:R-:W-:-:S07]  /*248d0*/  IMAD.MOV.U32 R5, RZ, RZ, R14 ;  /* 0x000000ffff057224 */ /* 0x000fce00078e000e */
[----:B------:R-:W-:Y:S05]  /*248e0*/  WARPSYNC.COLLECTIVE R15, `(.L_x_9293) ;  /* 0x000000000f087348 */ /* 0x000fea0003c00000 */
[----:B------:R0:W1:Y:S02]  /*248f0*/  SHFL.IDX P6, R14, R13, R12, R11 ;  /* 0x0000000c0d0e7389 */ /* 0x00006400000c000b */
[----:B01----:R-:W-:Y:S01]  /*24900*/  ENDCOLLECTIVE ;  /* 0x000000000000791b */ /* 0x003fe20003800000 */
.L_x_9293:
        /* <DEDUP_REMOVED lines=16> */
.L_x_9294:
[----:B------:R-:W-:Y:S02]  /*24a10*/  IMAD.MOV.U32 R13, RZ, RZ, R3 ;  /* 0x000000ffff0d7224 */ /* 0x000fe400078e0003 */
[----:B------:R-:W-:Y:S02]  /*24a20*/  IMAD.MOV.U32 R12, RZ, RZ, 0x4 ;  /* 0x00000004ff0c7424 */ /* 0x000fe400078e00ff */
[----:B------:R-:W-:-:S07]  /*24a30*/  IMAD.MOV.U32 R5, RZ, RZ, R14 ;  /* 0x000000ffff057224 */ /* 0x000fce00078e000e */
[----:B------:R-:W-:Y:S05]  /*24a40*/  WARPSYNC.COLLECTIVE R15, `(.L_x_9295) ;  /* 0x000000000f087348 */ /* 0x000fea0003c00000 */
[----:B------:R0:W1:Y:S02]  /*24a50*/  SHFL.IDX P6, R14, R13, R12, R11 ;  /* 0x0000000c0d0e7389 */ /* 0x00006400000c000b */
[----:B01----:R-:W-:Y:S01]  /*24a60*/  ENDCOLLECTIVE ;  /* 0x000000000000791b */ /* 0x003fe20003800000 */
.L_x_9295:
        /* <DEDUP_REMOVED lines=16> */
.L_x_9296:
[----:B------:R-:W-:Y:S02]  /*24b70*/  IMAD.MOV.U32 R13, RZ, RZ, R3 ;  /* 0x000000ffff0d7224 */ /* 0x000fe400078e0003 */
[----:B------:R-:W-:Y:S02]  /*24b80*/  IMAD.MOV.U32 R12, RZ, RZ, 0x5 ;  /* 0x00000005ff0c7424 */ /* 0x000fe400078e00ff */
[----:B------:R-:W-:-:S07]  /*24b90*/  IMAD.MOV.U32 R5, RZ, RZ, R14 ;  /* 0x000000ffff057224 */ /* 0x000fce00078e000e */
[----:B------:R-:W-:Y:S05]  /*24ba0*/  WARPSYNC.COLLECTIVE R15, `(.L_x_9297) ;  /* 0x000000000f087348 */ /* 0x000fea0003c00000 */
[----:B------:R0:W1:Y:S02]  /*24bb0*/  SHFL.IDX P6, R14, R13, R12, R11 ;  /* 0x0000000c0d0e7389 */ /* 0x00006400000c000b */
[----:B01----:R-:W-:Y:S01]  /*24bc0*/  ENDCOLLECTIVE ;  /* 0x000000000000791b */ /* 0x003fe20003800000 */
.L_x_9297:
        /* <DEDUP_REMOVED lines=16> */
.L_x_9298:
[----:B------:R-:W-:Y:S02]  /*24cd0*/  IMAD.MOV.U32 R13, RZ, RZ, R3 ;  /* 0x000000ffff0d7224 */ /* 0x000fe400078e0003 */
[----:B------:R-:W-:Y:S02]  /*24ce0*/  IMAD.MOV.U32 R12, RZ, RZ, 0x6 ;  /* 0x00000006ff0c7424 */ /* 0x000fe400078e00ff */
[----:B------:R-:W-:-:S07]  /*24cf0*/  IMAD.MOV.U32 R5, RZ, RZ, R14 ;  /* 0x000000ffff057224 */ /* 0x000fce00078e000e */
[----:B------:R-:W-:Y:S05]  /*24d00*/  WARPSYNC.COLLECTIVE R15, `(.L_x_9299) ;  /* 0x000000000f087348 */ /* 0x000fea0003c00000 */
[----:B------:R0:W1:Y:S02]  /*24d10*/  SHFL.IDX P6, R14, R13, R12, R11 ;  /* 0x0000000c0d0e7389 */ /* 0x00006400000c000b */
[----:B01----:R-:W-:Y:S01]  /*24d20*/  ENDCOLLECTIVE ;  /* 0x000000000000791b */ /* 0x003fe20003800000 */
.L_x_9299:
        /* <DEDUP_REMOVED lines=16> */
.L_x_9300:
[----:B------:R-:W-:Y:S02]  /*24e30*/  IMAD.MOV.U32 R13, RZ, RZ, R3 ;  /* 0x000000ffff0d7224 */ /* 0x000fe400078e0003 */
[----:B------:R-:W-:Y:S02]  /*24e40*/  IMAD.MOV.U32 R12, RZ, RZ, 0x7 ;  /* 0x00000007ff0c7424 */ /* 0x000fe400078e00ff */
[----:B------:R-:W-:-:S07]  /*24e50*/  IMAD.MOV.U32 R5, RZ, RZ, R14 ;  /* 0x000000ffff057224 */ /* 0x000fce00078e000e */
[----:B------:R-:W-:Y:S05]  /*24e60*/  WARPSYNC.COLLECTIVE R15, `(.L_x_9301) ;  /* 0x000000000f087348 */ /* 0x000fea0003c00000 */
[----:B------:R0:W1:Y:S02]  /*24e70*/  SHFL.IDX P6, R14, R13, R12, R11 ;  /* 0x0000000c0d0e7389 */ /* 0x00006400000c000b */
[----:B01----:R-:W-:Y:S01]  /*24e80*/  ENDCOLLECTIVE ;  /* 0x000000000000791b */ /* 0x003fe20003800000 */
.L_x_9301:
        /* <DEDUP_REMOVED lines=14> */
.L_x_9302:
[----:B------:R-:W-:Y:S01]  /*24f70*/  IMAD.MOV.U32 R3, RZ, RZ, R14 ;  /* 0x000000ffff037224 */ /* 0x000fe200078e000e */
[----:B------:R-:W-:Y:S06]  /*24f80*/  BRA `(.L_x_9303) ;  /* 0xffffff9000b07947 */ /* 0x000fec000383ffff */
.L_x_9091:
[----:B----4-:R4:W0:Y:S02]  /*24f90*/  SYNCS.PHASECHK.TRANS64.TRYWAIT P0, [R18+URZ+0x28820], R0 ;  /* 0x02882000120075a7 */ /* 0x010824000800017f */
[----:B0-----:R-:W-:Y:S05]  /*24fa0*/  @!P0 NANOSLEEP.SYNCS 0x989680 ;  /* 0x009896800000895d */ /* 0x001fea0003900000 */
[----:B------:R-:W0:Y:S02]  /*24fb0*/  @!P0 SYNCS.PHASECHK.TRANS64 P0, [R18+URZ+0x28820], R0 ;  /* 0x02882000120085a7 */ /* 0x000e24000800007f */
[----:B0-----:R-:W-:Y:S05]  /*24fc0*/  @!P0 BRA `(.L_x_9091) ;  /* 0xfffffffc00f08947 */ /* 0x001fea000383ffff */
[----:B------:R-:W-:Y:S05]  /*24fd0*/  BRA `(.L_x_9304) ;  /* 0xffffff94001c7947 */ /* 0x000fea000383ffff */
.L_x_9100:
[----:B--2---:R2:W3:Y:S02]  /*24fe0*/  SYNCS.PHASECHK.TRANS64.TRYWAIT P0, [R3+URZ+0x28840], R2 ;  /* 0x02884002030075a7 */ /* 0x0044e4000800017f */
[----:B---3--:R-:W-:Y:S05]  /*24ff0*/  @!P0 NANOSLEEP.SYNCS 0x989680 ;  /* 0x009896800000895d */ /* 0x008fea0003900000 */
[----:B------:R-:W3:Y:S02]  /*25000*/  @!P0 SYNCS.PHASECHK.TRANS64 P0, [R3+URZ+0x28840], R2 ;  /* 0x02884002030085a7 */ /* 0x000ee4000800007f */
[----:B---3--:R-:W-:Y:S05]  /*25010*/  @!P0 BRA `(.L_x_9100) ;  /* 0xfffffffc00f08947 */ /* 0x008fea000383ffff */
[----:B------:R-:W-:Y:S05]  /*25020*/  BRA `(.L_x_9305) ;  /* 0xffffff9400f87947 */ /* 0x000fea000383ffff */
.L_x_9106:
[----:B-1----:R1:W2:Y:S02]  /*25030*/  SYNCS.PHASECHK.TRANS64.TRYWAIT P0, [R2+URZ+0x28860], R3 ;  /* 0x02886003020075a7 */ /* 0x0022a4000800017f */
[----:B--2---:R-:W-:Y:S05]  /*25040*/  @!P0 NANOSLEEP.SYNCS 0x989680 ;  /* 0x009896800000895d */ /* 0x004fea0003900000 */
[----:B------:R-:W2:Y:S02]  /*25050*/  @!P0 SYNCS.PHASECHK.TRANS64 P0, [R2+URZ+0x28860], R3 ;  /* 0x02886003020085a7 */ /* 0x000ea4000800007f */
[----:B--2---:R-:W-:Y:S05]  /*25060*/  @!P0 BRA `(.L_x_9106) ;  /* 0xfffffffc00f08947 */ /* 0x004fea000383ffff */
[----:B------:R-:W-:Y:S05]  /*25070*/  BRA `(.L_x_9306) ;  /* 0xffffff9800c87947 */ /* 0x000fea000383ffff */
.L_x_9116:
[----:B--2---:R2:W3:Y:S02]  /*25080*/  SYNCS.PHASECHK.TRANS64.TRYWAIT P0, [R3+URZ+0x28840], R2 ;  /* 0x02884002030075a7 */ /* 0x0044e4000800017f */
[----:B---3--:R-:W-:Y:S05]  /*25090*/  @!P0 NANOSLEEP.SYNCS 0x989680 ;  /* 0x009896800000895d */ /* 0x008fea0003900000 */
[----:B------:R-:W3:Y:S02]  /*250a0*/  @!P0 SYNCS.PHASECHK.TRANS64 P0, [R3+URZ+0x28840], R2 ;  /* 0x02884002030085a7 */ /* 0x000ee4000800007f */
[----:B---3--:R-:W-:Y:S05]  /*250b0*/  @!P0 BRA `(.L_x_9116) ;  /* 0xfffffffc00f08947 */ /* 0x008fea000383ffff */
[----:B------:R-:W-:Y:S05]  /*250c0*/  BRA `(.L_x_9307) ;  /* 0xffffffa000607947 */ /* 0x000fea000383ffff */
.L_x_9122:
[----:B-1----:R1:W2:Y:S02]  /*250d0*/  SYNCS.PHASECHK.TRANS64.TRYWAIT P0, [R2+URZ+0x28860], R3 ;  /* 0x02886003020075a7 */ /* 0x0022a4000800017f */
[----:B--2---:R-:W-:Y:S05]  /*250e0*/  @!P0 NANOSLEEP.SYNCS 0x989680 ;  /* 0x009896800000895d */ /* 0x004fea0003900000 */
[----:B------:R-:W2:Y:S02]  /*250f0*/  @!P0 SYNCS.PHASECHK.TRANS64 P0, [R2+URZ+0x28860], R3 ;  /* 0x02886003020085a7 */ /* 0x000ea4000800007f */
[----:B--2---:R-:W-:Y:S05]  /*25100*/  @!P0 BRA `(.L_x_9122) ;  /* 0xfffffffc00f08947 */ /* 0x004fea000383ffff */
[----:B------:R-:W-:Y:S05]  /*25110*/  BRA `(.L_x_9308) ;  /* 0xffffffa400307947 */ /* 0x000fea000383ffff */
.L_x_9132:
[----:B---3--:R3:W4:Y:S02]  /*25120*/  SYNCS.PHASECHK.TRANS64.TRYWAIT P0, [R2+URZ+0x28840], R3 ;  /* 0x02884003020075a7 */ /* 0x008724000800017f */
[----:B----4-:R-:W-:Y:S05]  /*25130*/  @!P0 NANOSLEEP.SYNCS 0x989680 ;  /* 0x009896800000895d */ /* 0x010fea0003900000 */
[----:B------:R-:W4:Y:S02]  /*25140*/  @!P0 SYNCS.PHASECHK.TRANS64 P0, [R2+URZ+0x28840], R3 ;  /* 0x02884003020085a7 */ /* 0x000f24000800007f */
[----:B----4-:R-:W-:Y:S05]  /*25150*/  @!P0 BRA `(.L_x_9132) ;  /* 0xfffffffc00f08947 */ /* 0x010fea000383ffff */
[----:B------:R-:W-:Y:S05]  /*25160*/  BRA `(.L_x_9309) ;  /* 0xffffffa800a07947 */ /* 0x000fea000383ffff */
.L_x_9138:
[----:B-1----:R1:W2:Y:S02]  /*25170*/  SYNCS.PHASECHK.TRANS64.TRYWAIT P0, [R2+URZ+0x28860], R5 ;  /* 0x02886005020075a7 */ /* 0x0022a4000800017f */
[----:B--2---:R-:W-:Y:S05]  /*25180*/  @!P0 NANOSLEEP.SYNCS 0x989680 ;  /* 0x009896800000895d */ /* 0x004fea0003900000 */
[----:B------:R-:W2:Y:S02]  /*25190*/  @!P0 SYNCS.PHASECHK.TRANS64 P0, [R2+URZ+0x28860], R5 ;  /* 0x02886005020085a7 */ /* 0x000ea4000800007f */
[----:B--2---:R-:W-:Y:S05]  /*251a0*/  @!P0 BRA `(.L_x_9138) ;  /* 0xfffffffc00f08947 */ /* 0x004fea000383ffff */
[----:B------:R-:W-:Y:S05]  /*251b0*/  BRA `(.L_x_9310) ;  /* 0xffffffac006c7947 */ /* 0x000fea000383ffff */
.L_x_9150:
[----:B---3--:R3:W4:Y:S02]  /*251c0*/  SYNCS.PHASECHK.TRANS64.TRYWAIT P0, [R0+URZ+0x28860], R2 ;  /* 0x02886002000075a7 */ /* 0x008724000800017f */
[----:B----4-:R-:W-:Y:S05]  /*251d0*/  @!P0 NANOSLEEP.SYNCS 0x989680 ;  /* 0x009896800000895d */ /* 0x010fea0003900000 */
[----:B------:R-:W4:Y:S02]  /*251e0*/  @!P0 SYNCS.PHASECHK.TRANS64 P0, [R0+URZ+0x28860], R2 ;  /* 0x02886002000085a7 */ /* 0x000f24000800007f */
[----:B----4-:R-:W-:Y:S05]  /*251f0*/  @!P0 BRA `(.L_x_9150) ;  /* 0xfffffffc00f08947 */ /* 0x010fea000383ffff */
[----:B------:R-:W-:Y:S05]  /*25200*/  BRA `(.L_x_9311) ;  /* 0xffffffb000c47947 */ /* 0x000fea000383ffff */
.L_x_9158:
[----:B----4-:R-:W4:Y:S01]  /*25210*/  LDL R0, [R1] ;  /* 0x0000000001007983 */ /* 0x010f220000100800 */
[----:B------:R-:W-:Y:S01]  /*25220*/  BSSY B0, `(.L_x_9312) ;  /* 0x0000008000007945 */ /* 0x000fe20003800000 */
[----:B------:R-:W-:Y:S02]  /*25230*/  IMAD.MOV.U32 R12, RZ, RZ, RZ ;  /* 0x000000ffff0c7224 */ /* 0x000fe400078e00ff */
[----:B------:R-:W-:Y:S02]  /*25240*/  IMAD.MOV.U32 R11, RZ, RZ, 0x1f ;  /* 0x0000001fff0b7424 */ /* 0x000fe400078e00ff */
[----:B------:R-:W-:Y:S02]  /*25250*/  IMAD.MOV.U32 R15, RZ, RZ, -0x1 ;  /* 0xffffffffff0f7424 */ /* 0x000fe400078e00ff */
[----:B----4-:R-:W-:-:S07]  /*25260*/  IMAD.MOV.U32 R13, RZ, RZ, R0 ;  /* 0x000000ffff0d7224 */ /* 0x010fce00078e0000 */
[----:B0-23--:R-:W-:Y:S05]  /*25270*/  WARPSYNC.COLLECTIVE R15, `(.L_x_9313) ;  /* 0x000000000f087348 */ /* 0x00dfea0003c00000 */
[----:B------:R1:W4:Y:S02]  /*25280*/  SHFL.IDX P6, R14, R13, R12, R11 ;  /* 0x0000000c0d0e7389 */ /* 0x00032400000c000b */
[----:B01234-:R-:W-:Y:S01]  /*25290*/  ENDCOLLECTIVE ;  /* 0x000000000000791b */ /* 0x01ffe20003800000 */
.L_x_9313:
[----:B------:R-:W-:Y:S05]  /*252a0*/  BSYNC B0 ;  /* 0x0000000000007941 */ /* 0x000fea0003800000 */
.L_x_9312:
        /* <DEDUP_REMOVED lines=10> */
.L_x_9314:
        /* <DEDUP_REMOVED lines=24> */
.L_x_9315:
        /* <DEDUP_REMOVED lines=9> */
.L_x_9316:
        /* <DEDUP_REMOVED lines=8> */
.L_x_9317:
        /* <DEDUP_REMOVED lines=8> */
.L_x_9318:
        /* <DEDUP_REMOVED lines=8> */
.L_x_9319:
        /* <DEDUP_REMOVED lines=9> */
.L_x_9320:
[----:B------:R-:W-:Y:S01]  /*25770*/  IMAD.MOV.U32 R9, RZ, RZ, R14 ;  /* 0x000000ffff097224 */ /* 0x000fe200078e000e */
[----:B------:R-:W-:Y:S06]  /*25780*/  BRA `(.L_x_9321) ;  /* 0xffffffb4004c7947 */ /* 0x000fec000383ffff */
.L_x_9161:
        /* <DEDUP_REMOVED lines=8> */
.L_x_9323:
[----:B------:R-:W-:Y:S05]  /*25810*/  BSYNC B0 ;  /* 0x0000000000007941 */ /* 0x000fea0003800000 */
.L_x_9322:
        /* <DEDUP_REMOVED lines=12> */
.L_x_9324:
        /* <DEDUP_REMOVED lines=8> */
.L_x_9325:
        /* <DEDUP_REMOVED lines=8> */
.L_x_9326:
        /* <DEDUP_REMOVED lines=8> */
.L_x_9327:
        /* <DEDUP_REMOVED lines=9> */
.L_x_9328:
[----:B------:R-:W-:Y:S01]  /*25af0*/  IMAD.MOV.U32 R9, RZ, RZ, R14 ;  /* 0x000000ffff097224 */ /* 0x000fe200078e000e */
[----:B------:R-:W-:Y:S06]  /*25b00*/  BRA `(.L_x_9329) ;  /* 0xffffffb4001c7947 */ /* 0x000fec000383ffff */
.L_x_9163:
[----:B------:R-:W-:Y:S01]  /*25b10*/  BSSY B0, `(.L_x_9330) ;  /* 0x0000006000007945 */ /* 0x000fe20003800000 */
[----:B------:R-:W-:Y:S01]  /*25b20*/  PLOP3.LUT P6, PT, P6, PT, PT, 0x8, 0x0 ;  /* 0x000000000000781c */ /* 0x000fe200037ce170 */
[----:B------:R-:W-:-:S12]  /*25b30*/  IMAD.MOV.U32 R15, RZ, RZ, -0x1 ;  /* 0xffffffffff0f7424 */ /* 0x000fd800078e00ff */
[----:B01----:R-:W-:Y:S05]  /*25b40*/  WARPSYNC.COLLECTIVE R15, `(.L_x_9331) ;  /* 0x000000000f087348 */ /* 0x003fea0003c00000 */
[----:B------:R-:W-:Y:S01]  /*25b50*/  VOTE.ANY R14, PT, P6 ;  /* 0x00000000000e7806 */ /* 0x000fe200030e0100 */
[----:B01----:R-:W-:Y:S06]  /*25b60*/  ENDCOLLECTIVE ;  /* 0x000000000000791b */ /* 0x003fec0003800000 */
.L_x_9331:
[----:B------:R-:W-:Y:S05]  /*25b70*/  BSYNC B0 ;  /* 0x0000000000007941 */ /* 0x000fea0003800000 */
.L_x_9330:
        /* <DEDUP_REMOVED lines=10> */
.L_x_9332:
[----:B------:R-:W-:Y:S02]  /*25c20*/  IMAD.MOV.U32 R13, RZ, RZ, R6 ;  /* 0x000000ffff0d7224 */ /* 0x000fe400078e0006 */
[----:B------:R-:W-:-:S07]  /*25c30*/  IMAD.MOV.U32 R4, RZ, RZ, R14 ;  /* 0x000000ffff047224 */ /* 0x000fce00078e000e */
[----:B------:R-:W-:Y:S05]  /*25c40*/  WARPSYNC.COLLECTIVE R15, `(.L_x_9333) ;  /* 0x000000000f087348 */ /* 0x000fea0003c00000 */
[----:B------:R0:W1:Y:S02]  /*25c50*/  SHFL.IDX P6, R14, R13, R12, R11 ;  /* 0x0000000c0d0e7389 */ /* 0x00006400000c000b */
[----:B01----:R-:W-:Y:S01]  /*25c60*/  ENDCOLLECTIVE ;  /* 0x000000000000791b */ /* 0x003fe20003800000 */
.L_x_9333:
[----:B------:R-:W-:Y:S02]  /*25c70*/  IMAD.MOV.U32 R6, RZ, RZ, R14 ;  /* 0x000000ffff067224 */ /* 0x000fe400078e000e */
[----:B------:R-:W-:-:S05]  /*25c80*/  IMAD.IADD R10, R3, 0x1, R10 ;  /* 0x00000001030a7824 */ /* 0x000fca00078e020a */
[----:B------:R0:W-:Y:S01]  /*25c90*/  STL [R1+0xc], R10 ;  /* 0x00000c0a01007387 */ /* 0x0001e20000100800 */
[----:B------:R-:W-:Y:S05]  /*25ca0*/  BRA `(.L_x_9334) ;  /* 0xffffffb000fc7947 */ /* 0x000fea000383ffff */
.L_x_9165:
        /* <DEDUP_REMOVED lines=8> */
.L_x_9336:
[----:B------:R-:W-:Y:S05]  /*25d30*/  BSYNC B0 ;  /* 0x0000000000007941 */ /* 0x000fea0003800000 */
.L_x_9335:
[----:B------:R-:W-:Y:S01]  /*25d40*/  IMAD.MOV.U32 R3, RZ, RZ, R14 ;  /* 0x000000ffff037224 */ /* 0x000fe200078e000e */
[----:B------:R-:W-:Y:S06]  /*25d50*/  BRA `(.L_x_9337) ;  /* 0xffffffb000e87947 */ /* 0x000fec000383ffff */
.L_x_9171:
[----:B0-----:R0:W1:Y:S02]  /*25d60*/  SYNCS.PHASECHK.TRANS64.TRYWAIT P0, [R0+URZ+0x28820], R3 ;  /* 0x02882003000075a7 */ /* 0x001064000800017f */
[----:B-1----:R-:W-:Y:S05]  /*25d70*/  @!P0 NANOSLEEP.SYNCS 0x989680 ;  /* 0x009896800000895d */ /* 0x002fea0003900000 */
[----:B------:R-:W1:Y:S02]  /*25d80*/  @!P0 SYNCS.PHASECHK.TRANS64 P0, [R0+URZ+0x28820], R3 ;  /* 0x02882003000085a7 */ /* 0x000e64000800007f */
[----:B-1----:R-:W-:Y:S05]  /*25d90*/  @!P0 BRA `(.L_x_9171) ;  /* 0xfffffffc00f08947 */ /* 0x002fea000383ffff */
[----:B------:R-:W-:Y:S05]  /*25da0*/  BRA `(.L_x_9338) ;  /* 0xffffffbc00847947 */ /* 0x000fea000383ffff */
.L_x_9172:
        /* <DEDUP_REMOVED lines=11> */
.L_x_9340:
[----:B------:R-:W-:Y:S05]  /*25e60*/  BSYNC B0 ;  /* 0x0000000000007941 */ /* 0x000fea0003800000 */
.L_x_9339:
[----:B------:R-:W-:Y:S05]  /*25e70*/  BRA `(.L_x_9341) ;  /* 0xffffffbc006c7947 */ /* 0x000fea000383ffff */
.L_x_9173:
[----:B------:R-:W-:Y:S01]  /*25e80*/  BSSY B0, `(.L_x_9342) ;  /* 0x0000006000007945 */ /* 0x000fe20003800000 */
[----:B------:R-:W-:-:S07]  /*25e90*/  IMAD.MOV.U32 R15, RZ, RZ, -0x1 ;  /* 0xffffffffff0f7424 */ /* 0x000fce00078e00ff */
[----:B01----:R-:W-:Y:S05]  /*25ea0*/  WARPSYNC.COLLECTIVE R15, `(.L_x_9343) ;  /* 0x000000000f0c7348 */ /* 0x003fea0003c00000 */
[----:B------:R-:W-:Y:S02]  /*25eb0*/  ELECT P6, UR62, PT ;  /* 0x00000000003e782f */ /* 0x000fe400038c0000 */
[----:B------:R-:W-:Y:S01]  /*25ec0*/  MOV R14, UR62 ;  /* 0x0000003e000e7c02 */ /* 0x000fe20008000f00 */
[----:B01----:R-:W-:Y:S10]  /*25ed0*/  ENDCOLLECTIVE ;  /* 0x000000000000791b */ /* 0x003ff40003800000 */
.L_x_9343:
[----:B------:R-:W-:Y:S05]  /*25ee0*/  BSYNC B0 ;  /* 0x0000000000007941 */ /* 0x000fea0003800000 */
.L_x_9342:
[----:B------:R-:W-:Y:S05]  /*25ef0*/  BRA `(.L_x_9344) ;  /* 0xffffffbc00607947 */ /* 0x000fea000383ffff */
.L_x_9175:
[----:B0-----:R0:W1:Y:S02]  /*25f00*/  SYNCS.PHASECHK.TRANS64.TRYWAIT P0, [R6+URZ], R5 ;  /* 0x00000005060075a7 */ /* 0x001064000800017f */
[----:B-1----:R-:W-:Y:S05]  /*25f10*/  @!P0 NANOSLEEP.SYNCS 0x989680 ;  /* 0x009896800000895d */ /* 0x002fea0003900000 */
[----:B------:R-:W1:Y:S02]  /*25f20*/  @!P0 SYNCS.PHASECHK.TRANS64 P0, [R6+URZ], R5 ;  /* 0x00000005060085a7 */ /* 0x000e64000800007f */
[----:B-1----:R-:W-:Y:S05]  /*25f30*/  @!P0 BRA `(.L_x_9175) ;  /* 0xfffffffc00f08947 */ /* 0x002fea000383ffff */
[----:B------:R-:W-:Y:S05]  /*25f40*/  BRA `(.L_x_9345) ;  /* 0xffffffbc00987947 */ /* 0x000fea000383ffff */
.L_x_9176:
[----:B-1----:R1:W2:Y:S02]  /*25f50*/  SYNCS.PHASECHK.TRANS64.TRYWAIT P0, [R7+URZ], R2 ;  /* 0x00000002070075a7 */ /* 0x0022a4000800017f */
[----:B--2---:R-:W-:Y:S05]  /*25f60*/  @!P0 NANOSLEEP.SYNCS 0x989680 ;  /* 0x009896800000895d */ /* 0x004fea0003900000 */
[----:B------:R-:W2:Y:S02]  /*25f70*/  @!P0 SYNCS.PHASECHK.TRANS64 P0, [R7+URZ], R2 ;  /* 0x00000002070085a7 */ /* 0x000ea4000800007f */
[----:B--2---:R-:W-:Y:S05]  /*25f80*/  @!P0 BRA `(.L_x_9176) ;  /* 0xfffffffc00f08947 */ /* 0x004fea000383ffff */
[----:B------:R-:W-:Y:S05]  /*25f90*/  BRA `(.L_x_9346) ;  /* 0xffffffbc008c7947 */ /* 0x000fea000383ffff */
.L_x_9178:
[----:B--2---:R2:W3:Y:S02]  /*25fa0*/  SYNCS.PHASECHK.TRANS64.TRYWAIT P0, [R4+URZ], R5 ;  /* 0x00000005040075a7 */ /* 0x0044e4000800017f */
[----:B---3--:R-:W-:Y:S05]  /*25fb0*/  @!P0 NANOSLEEP.SYNCS 0x989680 ;  /* 0x009896800000895d */ /* 0x008fea0003900000 */
[----:B------:R-:W3:Y:S02]  /*25fc0*/  @!P0 SYNCS.PHASECHK.TRANS64 P0, [R4+URZ], R5 ;  /* 0x00000005040085a7 */ /* 0x000ee4000800007f */
[----:B---3--:R-:W-:Y:S05]  /*25fd0*/  @!P0 BRA `(.L_x_9178) ;  /* 0xfffffffc00f08947 */ /* 0x008fea000383ffff */
[----:B------:R-:W-:Y:S05]  /*25fe0*/  BRA `(.L_x_9347) ;  /* 0xffffffbc00907947 */ /* 0x000fea000383ffff */
.L_x_9348:
        /* <DEDUP_REMOVED lines=9> */
.L_x_14865:


//--------------------- .text._ZN7cutlass13device_kernelIN5flash11enable_sm90INS1_16FlashAttnFwdSm90INS1_25CollectiveMainloopFwdSm90ILi2EN4cute5tupleIJNS5_1CILi1EEES8_S8_EEENS6_IJNS7_ILi192EEENS7_ILi144EEENS7_ILi96EEEEEELi96ENS_10bfloat16_tEfNS_4arch4Sm90ELb0ELb0ELb0ELb0ELb0ELb0ELb0ELb0ELb1ELb1ELb1ELb0EEENS1_21CollectiveEpilogueFwdINS6_IJSA_SC_SB_EEES9_SE_SG_Li384ELb0ELb1ELb1ELb0EEENS1_19SingleTileSchedulerILb0ELb1ELb1ELi192EEEEEEEEEvNT_6ParamsE --------------------------
	.section	.text._ZN7cutlass13device_kernelIN5flash11enable_sm90INS1_16FlashAttnFwdSm90INS1_25CollectiveMainloopFwdSm90ILi2EN4cute5tupleIJNS5_1CILi1EEES8_S8_EEENS6_IJNS7_ILi192EEENS7_ILi144EEENS7_ILi96EEEEEELi96ENS_10bfloat16_tEfNS_4arch4Sm90ELb0ELb0ELb0ELb0ELb0ELb0ELb0ELb0ELb1ELb1ELb1ELb0EEENS1_21CollectiveEpilogueFwdINS6_IJSA_SC_SB_EEES9_SE_SG_Li384ELb0ELb1ELb1ELb0EEENS1_19SingleTileSchedulerILb0ELb1ELb1ELi192EEEEEEEEEvNT_6ParamsE,"ax",@progbits
	.align	128
.text._ZN7cutlass13device_kernelIN5flash11enable_sm90INS1_16FlashAttnFwdSm90INS1_25CollectiveMainloopFwdSm90ILi2EN4cute5tupleIJNS5_1CILi1EEES8_S8_EEENS6_IJNS7_ILi192EEENS7_ILi144EEENS7_ILi96EEEEEELi96ENS_10bfloat16_tEfNS_4arch4Sm90ELb0ELb0ELb0ELb0ELb0ELb0ELb0ELb0ELb1ELb1ELb1ELb0EEENS1_21CollectiveEpilogueFwdINS6_IJSA_SC_SB_EEES9_SE_SG_Li384ELb0ELb1ELb1ELb0EEENS1_19SingleTileSchedulerILb0ELb1ELb1ELi192EEEEEEEEEvNT_6ParamsE:
        .type           _ZN7cutlass13device_kernelIN5flash11enable_sm90INS1_16FlashAttnFwdSm90INS1_25CollectiveMainloopFwdSm90ILi2EN4cute5tupleIJNS5_1CILi1EEES8_S8_EEENS6_IJNS7_ILi192EEENS7_ILi144EEENS7_ILi96EEEEEELi96ENS_10bfloat16_tEfNS_4arch4Sm90ELb0ELb0ELb0ELb0ELb0ELb0ELb0ELb0ELb1ELb1ELb1ELb0EEENS1_21CollectiveEpilogueFwdINS6_IJSA_SC_SB_EEES9_SE_SG_Li384ELb0ELb1ELb1ELb0EEENS1_19SingleTileSchedulerILb0ELb1ELb1ELi192EEEEEEEEEvNT_6ParamsE,@function
        .size           _ZN7cutlass13device_kernelIN5flash11enable_sm90INS1_16FlashAttnFwdSm90INS1_25CollectiveMainloopFwdSm90ILi2EN4cute5tupleIJNS5_1CILi1EEES8_S8_EEENS6_IJNS7_ILi192EEENS7_ILi144EEENS7_ILi96EEEEEELi96ENS_10bfloat16_tEfNS_4arch4Sm90ELb0ELb0ELb0ELb0ELb0ELb0ELb0ELb0ELb1ELb1ELb1ELb0EEENS1_21CollectiveEpilogueFwdINS6_IJSA_SC_SB_EEES9_SE_SG_Li384ELb0ELb1ELb1ELb0EEENS1_19SingleTileSchedulerILb0ELb1ELb1ELi192EEEEEEEEEvNT_6ParamsE,(.L_x_14866 - _ZN7cutlass13device_kernelIN5flash11enable_sm90INS1_16FlashAttnFwdSm90INS1_25CollectiveMainloopFwdSm90ILi2EN4cute5tupleIJNS5_1CILi1EEES8_S8_EEENS6_IJNS7_ILi192EEENS7_ILi144EEENS7_ILi96EEEEEELi96ENS_10bfloat16_tEfNS_4arch4Sm90ELb0ELb0ELb0ELb0ELb0ELb0ELb0ELb0ELb1ELb1ELb1ELb0EEENS1_21CollectiveEpilogueFwdINS6_IJSA_SC_SB_EEES9_SE_SG_Li384ELb0ELb1ELb1ELb0EEENS1_19SingleTileSchedulerILb0ELb1ELb1ELi192EEEEEEEEEvNT_6ParamsE)
        .other          _ZN7cutlass13device_kernelIN5flash11enable_sm90INS1_16FlashAttnFwdSm90INS1_25CollectiveMainloopFwdSm90ILi2EN4cute5tupleIJNS5_1CILi1EEES8_S8_EEENS6_IJNS7_ILi192EEENS7_ILi144EEENS7_ILi96EEEEEELi96ENS_10bfloat16_tEfNS_4arch4Sm90ELb0ELb0ELb0ELb0ELb0ELb0ELb0ELb0ELb1ELb1ELb1ELb0EEENS1_21CollectiveEpilogueFwdINS6_IJSA_SC_SB_EEES9_SE_SG_Li384ELb0ELb1ELb1ELb0EEENS1_19SingleTileSchedulerILb0ELb1ELb1ELi192EEEEEEEEEvNT_6ParamsE,@"STO_CUDA_ENTRY STV_DEFAULT"
_ZN7cutlass13device_kernelIN5flash11enable_sm90INS1_16FlashAttnFwdSm90INS1_25CollectiveMainloopFwdSm90ILi2EN4cute5tupleIJNS5_1CILi1EEES8_S8_EEENS6_IJNS7_ILi192EEENS7_ILi144EEENS7_ILi96EEEEEELi96ENS_10bfloat16_tEfNS_4arch4Sm90ELb0ELb0ELb0ELb0ELb0ELb0ELb0ELb0ELb1ELb1ELb1ELb0EEENS1_21CollectiveEpilogueFwdINS6_IJSA_SC_SB_EEES9_SE_SG_Li384ELb0ELb1ELb1ELb0EEENS1_19SingleTileSchedulerILb0ELb1ELb1ELi192EEEEEEEEEvNT_6ParamsE:
[----:B------:R-:W0:Y:S01]  /*0000*/  LDC R1, c[0x0][0x28] ;  /* 0x00000a00ff017b82 */ /* 0x000e220000000800 */
[----:B------:R-:W1:Y:S01]  /*0010*/  S2R R3, SR_TID.X ;  /* 0x0000000000037919 */ /* 0x000e620000002100 */
[----:B------:R-:W-:Y:S01]  /*0020*/  ELECT P0, URZ, PT ;  /* 0x00000000003f782f */ /* 0x000fe20003800000 */
[----:B------:R-:W-:Y:S01]  /*0030*/  BSSY B0, `(.L_x_9349) ;  /* 0x000000d000007945 */ /* 0x000fe20003800000 */
[----:B-1----:R-:W-:-:S05]  /*0040*/  SHF.R.U32.HI R29, RZ, 0x5, R3 ;  /* 0x00000005ff1d7819 */ /* 0x002fca0000011603 */
[----:B------:R-:W1:Y:S02]  /*0050*/  SHFL.IDX PT, R0, R29, RZ, 0x1f ;  /* 0x00001fff1d007589 */ /* 0x000e6400000e0000 */
[----:B-1----:R-:W-:-:S13]  /*0060*/  ISETP.EQ.AND P0, PT, R0, RZ, P0 ;  /* 0x000000ff0000720c */ /* 0x002fda0000702270 */
[----:B0-----:R-:W-:Y:S05]  /*0070*/  @!P0 BRA `(.L_x_9350) ;  /* 0x0000000000208947 */ /* 0x001fea0003800000 */
        /* <DEDUP_REMOVED lines=8> */
.L_x_9350:
[----:B------:R-:W-:Y:S05]  /*0100*/  BSYNC B0 ;  /* 0x0000000000007941 */ /* 0x000fea0003800000 */
.L_x_9349:
        /* <DEDUP_REMOVED lines=40> */
.L_x_9351:
        /* <DEDUP_REMOVED lines=22> */
.L_x_9352:
        /* <DEDUP_REMOVED lines=18> */
.L_x_9353:
        /* <DEDUP_REMOVED lines=22> */
.L_x_9354:
        /* <DEDUP_REMOVED lines=22> */
.L_x_9355:
[----:B--2---:R-:W-:Y:S01]  /*08d0*/  ISETP.NE.AND P0, PT, R0, RZ, PT ;  /* 0x000000ff0000720c */ /* 0x004fe20003f05270 */
[----:B------:R-:W-:Y:S01]  /*08e0*/  IMAD.MOV.U32 R26, RZ, RZ, 0x1 ;  /* 0x00000001ff1a7424 */ /* 0x000fe200078e00ff */
[----:B------:R-:W-:Y:S01]  /*08f0*/  NOP ;  /* 0x0000000000007918 */ /* 0x000fe20000000000 */
[----:B------:R-:W-:Y:S01]  /*0900*/  ULDC.64 UR38, c[0x0][0x208] ;  /* 0x0000820000267ab9 */ /* 0x000fe20000000a00 */
[----:B------:R-:W-:Y:S01]  /*0910*/  BSSY B6, `(.L_x_9356) ;  /* 0x0000db2000067945 */ /* 0x000fe20003800000 */
[----:B------:R-:W-:Y:S02]  /*0920*/  LOP3.LUT R27, R3, 0x7f, RZ, 0xc0, !PT ;  /* 0x0000007f031b7812 */ /* 0x000fe400078ec0ff */
[----:B------:R-:W-:Y:S01]  /*0930*/  SEL R26, R26, 0x2, !P0 ;  /* 0x000000021a1a7807 */ /* 0x000fe20004000000 */
[----:B01-34-:R-:W-:Y:S06]  /*0940*/  BAR.SYNC.DEFER_BLOCKING 0x0 ;  /* 0x0000000000007b1d */ /* 0x01bfec0000010000 */
[----:B------:R-:W-:Y:S05]  /*0950*/  @!P0 BRA `(.L_x_9357) ;  /* 0x0000009800dc8947 */ /* 0x000fea0003800000 */
.L_x_9358:
[----:B------:R-:W-:-:S08]  /*0960*/  NOP ;  /* 0x0000000000007918 */ /* 0x000fd00000000000 */
[----:B------:R-:W0:Y:S02]  /*0970*/  USETMAXREG.TRY_ALLOC.CTAPOOL UP0, 0xa0 ;  /* 0x000000a0000079c8 */ /* 0x000e240008000600 */
[----:B0-----:R-:W-:-:S13]  /*0980*/  PLOP3.LUT P0, PT, PT, PT, UP0, 0x80, 0x0 ;  /* 0x000000000000781c */ /* 0x001fda0003f0f008 */
[----:B------:R-:W-:Y:S05]  /*0990*/  @!P0 BRA `(.L_x_9358) ;  /* 0xfffffffc00f08947 */ /* 0x000fea000383ffff */
[----:B------:R-:W0:Y:S01]  /*09a0*/  LDC R2, c[0x0][0xc50] ;  /* 0x00031400ff027b82 */ /* 0x000e220000000800 */
        /* <DEDUP_REMOVED lines=17> */
[----:B------:R-:W0:Y:S01]  /*0ac0*/  LDC.64 R4, c[0x0][0x418] ;  /* 0x00010600ff047b82 */ /* 0x000e220000000a00 */
[----:B------:R-:W-:-:S07]  /*0ad0*/  LOP3.LUT R7, R2, 0xffff, RZ, 0xc0, !PT ;  /* 0x0000ffff02077812 */ /* 0x000fce00078ec0ff */
        /* <DEDUP_REMOVED lines=11> */
[----:B------:R-:W-:Y:S01]  /*0b90*/  IMAD.MOV.U32 R0, RZ, RZ, RZ ;  /* 0x000000ffff007224 */ /* 0x000fe200078e00ff */
        /* <DEDUP_REMOVED lines=31> */
.L_x_9360:
[-C--:B------:R-:W-:Y:S01]  /*0d90*/  IMAD R144, R7, R0.reuse, RZ ;  /* 0x0000000007907224 */ /* 0x080fe200078e02ff */
[----:B------:R-:W-:Y:S01]  /*0da0*/  PLOP3.LUT P0, PT, PT, PT, PT, 0x80, 0x0 ;  /* 0x000000000000781c */ /* 0x000fe20003f0f070 */
[----:B------:R-:W-:Y:S01]  /*0db0*/  VIADD R16, R10, 0xffffff80 ;  /* 0xffffff800a107836 */ /* 0x000fe20000000000 */
[----:B------:R-:W-:Y:S01]  /*0dc0*/  CS2R R70, SRZ ;  /* 0x0000000000467805 */ /* 0x000fe2000001ff00 */
[----:B------:R-:W-:Y:S01]  /*0dd0*/  IMAD.MOV.U32 R76, RZ, RZ, RZ ;  /* 0x000000ffff4c7224 */ /* 0x000fe200078e00ff */
[----:B------:R-:W-:Y:S01]  /*0de0*/  VIADDMNMX R17, R144, R0, R17, PT ;  /* 0x0000000090117246 */ /* 0x000fe20003800111 */
[----:B------:R-:W-:Y:S01]  /*0df0*/  IMAD.MOV.U32 R0, RZ, RZ, RZ ;  /* 0x000000ffff007224 */ /* 0x000fe200078e00ff */
[----:B------:R-:W-:Y:S02]  /*0e00*/  CS2R R44, SRZ ;  /* 0x00000000002c7805 */ /* 0x000fe4000001ff00 */
[----:B------:R-:W-:Y:S02]  /*0e10*/  CS2R R38, SRZ ;  /* 0x0000000000267805 */ /* 0x000fe4000001ff00 */
[----:B------:R-:W-:-:S02]  /*0e20*/  ISETP.GT.AND P1, PT, R17, R144, PT ;  /* 0x000000901100720c */ /* 0x000fc40003f24270 */
        /* <DEDUP_REMOVED lines=29> */
[----:B------:R-:W-:-:S04]  /*1000*/  UIADD3 UR6, UR37, 0x24300, URZ ;  /* 0x0002430025067890 */ /* 0x000fc8000fffe03f */
[----:B------:R-:W-:Y:S01]  /*1010*/  ULOP3.LUT UP0, URZ, UR6, 0x9f, URZ, 0xc0, !UPT ;  /* 0x0000009f063f7892 */ /* 0x000fe2000f80c03f */
[----:B-1----:R-:W-:-:S05]  /*1020*/  R2UR UR36, R0 ;  /* 0x00000000002472ca */ /* 0x002fca00000e0000 */
[----:B------:R-:W-:-:S08]  /*1030*/  PLOP3.LUT P0, PT, PT, PT, UP0, 0x80, 0x0 ;  /* 0x000000000000781c */ /* 0x000fd00003f0f008 */
[----:B------:R-:W-:-:S04]  /*1040*/  UIMAD.WIDE UR4, UR36, 0x55555556, URZ ;  /* 0x55555556240478a5 */ /* 0x000fc8000f8e023f */
[----:B------:R-:W-:-:S04]  /*1050*/  ULEA.HI UR5, UR5, UR5, URZ, 0x1 ;  /* 0x0000000505057291 */ /* 0x000fc8000f8f083f */
[----:B------:R-:W-:-:S04]  /*1060*/  UIMAD UR41, UR5, -0x3, UR36 ;  /* 0xfffffffd052978a4 */ /* 0x000fc8000f8e0224 */
        /* <DEDUP_REMOVED lines=20> */
.L_x_9362:
[----:B------:R-:W-:Y:S02]  /*11b0*/  SHF.L.U32 R0, RZ, 0x1f, RZ ;  /* 0x0000001fff007819 */ /* 0x000fe400000006ff */
[----:B------:R-:W-:Y:S02]  /*11c0*/  LOP3.LUT R26, R26, 0x1, RZ, 0xfc, !PT ;  /* 0x000000011a1a7812 */ /* 0x000fe400078efcff */
[----:B------:R-:W0:Y:S02]  /*11d0*/  SYNCS.PHASECHK.TRANS64.TRYWAIT P1, [UR37+0x31c00], R0 ;  /* 0x031c0000ff0075a7 */ /* 0x000e240008020165 */
[----:B------:R-:W-:Y:S01]  /*11e0*/  ISETP.NE.AND P0, PT, R26, 0x3, PT ;  /* 0x000000031a00780c */ /* 0x000fe20003f05270 */
[----:B0-----:R-:W-:-:S12]  /*11f0*/  @!P1 BRA `(.L_x_9363) ;  /* 0x000000d000949947 */ /* 0x001fd80003800000 */
.L_x_9474:
[----:B------:R-:W-:Y:S05]  /*1200*/  @!P0 BRA `(.L_x_9364) ;  /* 0x0000000000048947 */ /* 0x000fea0003800000 */
[----:B------:R-:W-:Y:S01]  /*1210*/  BPT.TRAP 0x1 ;  /* 0x000000040000795c */ /* 0x000fe20000300000 */
.L_x_9364:
[----:B------:R1:W2:Y:S01]  /*1220*/  SYNCS.PHASECHK.TRANS64.TRYWAIT P1, [UR37+0x31c30], R0 ;  /* 0x031c3000ff0075a7 */ /* 0x0002a20008020165 */
[----:B------:R-:W-:Y:S05]  /*1230*/  @!P0 BRA `(.L_x_9365) ;  /* 0x0000000000048947 */ /* 0x000fea0003800000 */
[----:B------:R-:W-:Y:S01]  /*1240*/  BPT.TRAP 0x1 ;  /* 0x000000040000795c */ /* 0x000fe20000300000 */
.L_x_9365:
[----:B--2---:R-:W-:Y:S05]  /*1250*/  @P1 BRA `(.L_x_9366) ;  /* 0x0000000000081947 */ /* 0x004fea0003800000 */
[----:B------:R-:W2:Y:S02]  /*1260*/  SYNCS.PHASECHK.TRANS64.TRYWAIT P1, [UR37+0x31c30], R0 ;  /* 0x031c3000ff0075a7 */ /* 0x000ea40008020165 */
[----:B--2---:R-:W-:Y:S05]  /*1270*/  @!P1 BRA `(.L_x_9367) ;  /* 0x000000d0008c9947 */ /* 0x004fea0003800000 */
.L_x_9366:
[----:B------:R-:W-:Y:S01]  /*1280*/  ULEA UR4, UR41, UR37, 0xc ;  /* 0x0000002529047291 */ /* 0x000fe2000f8e603f */
[----:B------:R-:W-:Y:S01]  /*1290*/  ISETP.NE.AND P1, PT, R27, RZ, PT ;  /* 0x000000ff1b00720c */ /* 0x000fe20003f25270 */
[----:B01----:R-:W-:Y:S02]  /*12a0*/  IMAD.MOV.U32 R0, RZ, RZ, RZ ;  /* 0x000000ffff007224 */ /* 0x003fe400078e00ff */
[----:B------:R-:W-:Y:S01]  /*12b0*/  UIADD3 UR4, UR4, 0xda00, URZ ;  /* 0x0000da0004047890 */ /* 0x000fe2000fffe03f */
[----:B------:R-:W-:Y:S02]  /*12c0*/  IMAD.MOV.U32 R71, RZ, RZ, RZ ;  /* 0x000000ffff477224 */ /* 0x000fe400078e00ff */
[----:B------:R-:W-:Y:S01]  /*12d0*/  IMAD.MOV.U32 R3, RZ, RZ, -0x7fffffe0 ;  /* 0x80000020ff037424 */ /* 0x000fe200078e00ff */
[----:B------:R-:W-:-:S04]  /*12e0*/  USHF.R.U32.HI UR4, URZ, 0x4, UR4 ;  /* 0x000000043f047899 */ /* 0x000fc80008011604 */
[----:B------:R-:W-:-:S06]  /*12f0*/  ULOP3.LUT UR4, UR4, 0x3fff, URZ, 0xc0, !UPT ;  /* 0x00003fff04047892 */ /* 0x000fcc000f8ec03f */
[----:B------:R-:W-:Y:S01]  /*1300*/  IMAD.U32 R2, RZ, RZ, UR4 ;  /* 0x00000004ff027e24 */ /* 0x000fe2000f8e00ff */
[----:B------:R-:W-:Y:S05]  /*1310*/  WARPSYNC.ALL ;  /* 0x0000000000007948 */ /* 0x000fea0003800000 */
[----:B------:R-:W-:Y:S01]  /*1320*/  LOP3.LUT R2, R2, 0x10000, RZ, 0xfc, !PT ;  /* 0x0001000002027812 */ /* 0x000fe200078efcff */
[----:B------:R-:W-:-:S03]  /*1330*/  UIADD3 UR4, UR37, 0x16a00, URZ ;  /* 0x00016a0025047890 */ /* 0x000fc6000fffe03f */
[C---:B------:R-:W-:Y:S01]  /*1340*/  R2UR UR8, R2.reuse ;  /* 0x00000000020872ca */ /* 0x040fe200000e0000 */
[----:B------:R-:W-:Y:S01]  /*1350*/  WARPGROUP.ARRIVE ;  /* 0x00000000000079c5 */ /* 0x000fe20000000000 */
[C---:B------:R-:W-:Y:S01]  /*1360*/  R2UR UR9, R3.reuse ;  /* 0x00000000030972ca */ /* 0x040fe200000e0000 */
[----:B------:R-:W-:Y:S01]  /*1370*/  USHF.R.U32.HI UR4, URZ, 0x4, UR4 ;  /* 0x000000043f047899 */ /* 0x000fe20008011604 */
[C---:B------:R-:W-:Y:S01]  /*1380*/  R2UR UR24, R2.reuse ;  /* 0x00000000021872ca */ /* 0x040fe200000e0000 */
[----:B------:R-:W-:Y:S01]  /*1390*/  UMOV UR11, 0x80000020 ;  /* 0x80000020000b7882 */ /* 0x000fe20000000000 */
[C---:B------:R-:W-:Y:S01]  /*13a0*/  R2UR UR25, R3.reuse ;  /* 0x00000000031972ca */ /* 0x040fe200000e0000 */
[----:B------:R-:W-:Y:S01]  /*13b0*/  ULOP3.LUT UR4, UR4, 0x3fff, URZ, 0xc0, !UPT ;  /* 0x00003fff04047892 */ /* 0x000fe2000f8ec03f */
[C---:B------:R-:W-:Y:S01]  /*13c0*/  R2UR UR20, R2.reuse ;  /* 0x00000000021472ca */ /* 0x040fe200000e0000 */
[----:B------:R-:W-:Y:S01]  /*13d0*/  UMOV UR27, 0x80000020 ;  /* 0x80000020001b7882 */ /* 0x000fe20000000000 */
[C---:B------:R-:W-:Y:S01]  /*13e0*/  R2UR UR21, R3.reuse ;  /* 0x00000000031572ca */ /* 0x040fe200000e0000 */
[----:B------:R-:W-:Y:S01]  /*13f0*/  ULOP3.LUT UR42, UR4, 0x10000, URZ, 0xfc, !UPT ;  /* 0x00010000042a7892 */ /* 0x000fe2000f8efc3f */
[C---:B------:R-:W-:Y:S01]  /*1400*/  R2UR UR16, R2.reuse ;  /* 0x00000000021072ca */ /* 0x040fe200000e0000 */
[----:B------:R-:W-:Y:S01]  /*1410*/  UMOV UR23, 0x80000020 ;  /* 0x8000002000177882 */ /* 0x000fe20000000000 */
[C---:B------:R-:W-:Y:S01]  /*1420*/  R2UR UR17, R3.reuse ;  /* 0x00000000031172ca */ /* 0x040fe200000e0000 */
[----:B------:R-:W-:Y:S01]  /*1430*/  UIADD3 UR4, UR42, 0x40, URZ ;  /* 0x000000402a047890 */ /* 0x000fe2000fffe03f */
[C---:B------:R-:W-:Y:S01]  /*1440*/  R2UR UR12, R2.reuse ;  /* 0x00000000020c72ca */ /* 0x040fe200000e0000 */
[----:B------:R-:W-:Y:S01]  /*1450*/  UMOV UR19, 0x80000020 ;  /* 0x8000002000137882 */ /* 0x000fe20000000000 */
[----:B------:R-:W-:Y:S01]  /*1460*/  UMOV UR10, UR42 ;  /* 0x0000002a000a7c82 */ /* 0x000fe20008000000 */
[C---:B------:R-:W-:Y:S01]  /*1470*/  R2UR UR13, R3.reuse ;  /* 0x00000000030d72ca */ /* 0x040fe200000e0000 */
[----:B------:R-:W-:Y:S01]  /*1480*/  HGMMA.64x16x16.F32.BF16 R96, gdesc[UR8], RZ, !UPT, gsb0 ;  /* 0x00200000086079f0 */ /* 0x000fe2000c0018ff */
[C---:B------:R-:W-:Y:S01]  /*1490*/  R2UR UR8, R2.reuse ;  /* 0x00000000020872ca */ /* 0x040fe200000e0000 */
[----:B------:R-:W-:Y:S01]  /*14a0*/  UMOV UR10, UR4 ;  /* 0x00000004000a7c82 */ /* 0x000fe20008000000 */
[----:B------:R-:W-:Y:S01]  /*14b0*/  R2UR UR9, R3 ;  /* 0x00000000030972ca */ /* 0x000fe200000e0000 */
[----:B------:R-:W-:Y:S01]  /*14c0*/  UMOV UR11, 0x80000020 ;  /* 0x80000020000b7882 */ /* 0x000fe20000000000 */
[----:B------:R-:W-:Y:S01]  /*14d0*/  UIADD3 UR4, UR42, 0x80, URZ ;  /* 0x000000802a047890 */ /* 0x000fe2000fffe03f */
[----:B------:R-:W-:Y:S01]  /*14e0*/  R2UR UR6, R2 ;  /* 0x00000000020672ca */ /* 0x000fe200000e0000 */
[----:B------:R-:W-:Y:S01]  /*14f0*/  UMOV UR15, 0x80000020 ;  /* 0x80000020000f7882 */ /* 0x000fe20000000000 */
[----:B------:R-:W-:Y:S01]  /*1500*/  UMOV UR5, 0x80000020 ;  /* 0x8000002000057882 */ /* 0x000fe20000000000 */
[----:B------:R-:W-:Y:S01]  /*1510*/  UIADD3 UR34, UR42, 0x542, URZ ;  /* 0x000005422a227890 */ /* 0x000fe2000fffe03f */
[----:B------:R-:W-:Y:S01]  /*1520*/  LOP3.LUT R5, R18, 0xffffff80, RZ, 0xc0, !PT ;  /* 0xffffff8012057812 */ /* 0x000fe200078ec0ff */
[----:B------:R-:W-:Y:S01]  /*1530*/  UMOV UR35, 0x80000020 ;  /* 0x8000002000237882 */ /* 0x000fe20000000000 */
[----:B------:R-:W-:Y:S01]  /*1540*/  UMOV UR26, UR4 ;  /* 0x00000004001a7c82 */ /* 0x000fe20008000000 */
[----:B------:R-:W-:Y:S01]  /*1550*/  UIADD3 UR4, UR42, 0x140, URZ ;  /* 0x000001402a047890 */ /* 0x000fe2000fffe03f */
[----:B------:R-:W-:Y:S01]  /*1560*/  IMAD.MOV.U32 R7, RZ, RZ, -0x2 ;  /* 0xfffffffeff077424 */ /* 0x000fe200078e00ff */
[----:B------:R-:W-:Y:S01]  /*1570*/  UIADD3 UR30, UR42, 0x582, URZ ;  /* 0x000005822a1e7890 */ /* 0x000fe2000fffe03f */
[----:B------:R-:W-:Y:S01]  /*1580*/  IMAD.IADD R5, R16, 0x1, -R5 ;  /* 0x0000000110057824 */ /* 0x000fe200078e0a05 */
[----:B------:R-:W-:Y:S01]  /*1590*/  UMOV UR31, 0x80000020 ;  /* 0x80000020001f7882 */ /* 0x000fe20000000000 */
[----:B------:R-:W-:Y:S01]  /*15a0*/  P2R R10, PR, RZ, 0x2 ;  /* 0x00000002ff0a7803 */ /* 0x000fe20000000000 */
[----:B------:R-:W-:Y:S01]  /*15b0*/  UIADD3 UR7, UR6, 0x2, URZ ;  /* 0x0000000206077890 */ /* 0x000fe2000fffe03f */
[----:B------:R-:W-:Y:S01]  /*15c0*/  P2R R8, PR, RZ, 0x1 ;  /* 0x00000001ff087803 */ /* 0x000fe20000000000 */
[----:B------:R-:W-:Y:S01]  /*15d0*/  UMOV UR14, UR4 ;  /* 0x00000004000e7c82 */ /* 0x000fe20008000000 */
[----:B------:R-:W-:Y:S01]  /*15e0*/  UIADD3 UR4, UR42, 0x200, URZ ;  /* 0x000002002a047890 */ /* 0x000fe2000fffe03f */
[----:B------:R-:W-:Y:S01]  /*15f0*/  SHF.R.S32.HI R4, RZ, 0x1f, R5 ;  /* 0x0000001fff047819 */ /* 0x000fe20000011405 */
[----:B------:R-:W-:-:S02]  /*1600*/  IMAD.MOV.U32 R70, RZ, RZ, R71 ;  /* 0x000000ffff467224 */ /* 0x000fc400078e0047 */
[----:B------:R-:W-:Y:S01]  /*1610*/  IMAD.MOV.U32 R68, RZ, RZ, R71 ;  /* 0x000000ffff447224 */ /* 0x000fe200078e0047 */
[----:B------:R-:W-:-:S04]  /*1620*/  LEA.HI R4, R4, R5, RZ, 0x2 ;  /* 0x0000000504047211 */ /* 0x000fc800078f10ff */
[----:B------:R-:W-:-:S05]  /*1630*/  LOP3.LUT R4, R4, 0x7ffffffc, RZ, 0xc0, !PT ;  /* 0x7ffffffc04047812 */ /* 0x000fca00078ec0ff */
[----:B------:R-:W-:-:S04]  /*1640*/  IMAD.IADD R4, R5, 0x1, -R4 ;  /* 0x0000000105047824 */ /* 0x000fc800078e0a04 */
[----:B------:R-:W-:-:S04]  /*1650*/  IMAD R5, R4, R7, 0x90 ;  /* 0x0000009004057424 */ /* 0x000fc800078e0207 */
[----:B------:R-:W-:-:S04]  /*1660*/  IMAD.IADD R6, R64, 0x1, R5 ;  /* 0x0000000140067824 */ /* 0x000fc800078e0205 */
[----:B------:R-:W-:Y:S01]  /*1670*/  IMAD R6, R17, -0x90, R6 ;  /* 0xffffff7011067824 */ /* 0x000fe200078e0206 */
[----:B------:R-:W-:Y:S02]  /*1680*/  WARPGROUP.DEPBAR.LE gsb0, 0x0 ;  /* 0x00008000000079c5 */ /* 0x000fe40000010000 */
[----:B------:R-:W-:Y:S02]  /*1690*/  WARPGROUP.ARRIVE ;  /* 0x00000000000079c5 */ /* 0x000fe40000000000 */
[C---:B------:R-:W-:Y:S02]  /*16a0*/  ISETP.GT.AND P2, PT, R6.reuse, RZ, PT ;  /* 0x000000ff0600720c */ /* 0x040fe40003f44270 */
[C---:B------:R-:W-:Y:S02]  /*16b0*/  ISETP.GT.AND P3, PT, R6.reuse, 0x1, PT ;  /* 0x000000010600780c */ /* 0x040fe40003f64270 */
[C---:B------:R-:W-:Y:S01]  /*16c0*/  ISETP.GT.AND P4, PT, R6.reuse, 0x8, PT ;  /* 0x000000080600780c */ /* 0x040fe20003f84270 */
[----:B------:R-:W-:Y:S01]  /*16d0*/  HGMMA.64x16x16.F32.BF16 R88, gdesc[UR8], RZ, !UPT, gsb0 ;  /* 0x00200000085879f0 */ /* 0x000fe2000c0018ff */
[----:B------:R-:W-:Y:S01]  /*16e0*/  UIADD3 UR8, UR42, 0xc0, URZ ;  /* 0x000000c02a087890 */ /* 0x000fe2000fffe03f */
[C---:B------:R-:W-:Y:S01]  /*16f0*/  ISETP.GT.AND P5, PT, R6.reuse, 0x9, PT ;  /* 0x000000090600780c */ /* 0x040fe20003fa4270 */
[----:B------:R-:W-:Y:S01]  /*1700*/  UIADD3 UR10, UR42, 0x100, URZ ;  /* 0x000001002a0a7890 */ /* 0x000fe2000fffe03f */
[C---:B------:R-:W-:Y:S01]  /*1710*/  ISETP.GT.AND P6, PT, R6.reuse, 0x41, PT ;  /* 0x000000410600780c */ /* 0x040fe20003fc4270 */
[----:B------:R-:W-:Y:S01]  /*1720*/  UMOV UR9, UR5 ;  /* 0x0000000500097c82 */ /* 0x000fe20008000000 */
[----:B------:R-:W-:Y:S01]  /*1730*/  UMOV UR11, 0x80000020 ;  /* 0x80000020000b7882 */ /* 0x000fe20000000000 */
[C---:B------:R-:W-:Y:S01]  /*1740*/  ISETP.GT.AND P1, PT, R6.reuse, 0x69, PT ;  /* 0x000000690600780c */ /* 0x040fe20003f24270 */
[----:B------:R-:W-:Y:S01]  /*1750*/  UMOV UR22, UR8 ;  /* 0x0000000800167c82 */ /* 0x000fe20008000000 */
[----:B------:R-:W-:Y:S01]  /*1760*/  UIADD3 UR8, UR42, 0x180, URZ ;  /* 0x000001802a087890 */ /* 0x000fe2000fffe03f */
[----:B------:R-:W-:Y:S01]  /*1770*/  ISETP.GT.AND P0, PT, R6, 0x70, PT ;  /* 0x000000700600780c */ /* 0x000fe20003f04270 */
[----:B------:R-:W-:Y:S01]  /*1780*/  UMOV UR18, UR10 ;  /* 0x0000000a00127c82 */ /* 0x000fe20008000000 */
[----:B------:R-:W-:Y:S01]  /*1790*/  UIADD3 UR10, UR42, 0x1c0, URZ ;  /* 0x000001c02a0a7890 */ /* 0x000fe2000fffe03f */
[----:B------:R-:W-:-:S02]  /*17a0*/  WARPGROUP.DEPBAR.LE gsb0, 0x0 ;  /* 0x00008000000079c5 */ /* 0x000fc40000010000 */
[----:B------:R-:W-:-:S06]  /*17b0*/  WARPGROUP.ARRIVE ;  /* 0x00000000000079c5 */ /* 0x000fcc0000000000 */
[----:B------:R-:W-:Y:S01]  /*17c0*/  HGMMA.64x16x16.F32.BF16 R80, gdesc[UR24], RZ, !UPT, gsb0 ;  /* 0x00200000185079f0 */ /* 0x000fe2000c0018ff */
[----:B------:R-:W-:Y:S01]  /*17d0*/  R2UR UR24, R2 ;  /* 0x00000000021872ca */ /* 0x000fe200000e0000 */
[----:B------:R-:W-:Y:S01]  /*17e0*/  UMOV UR26, UR8 ;  /* 0x00000008001a7c82 */ /* 0x000fe20008000000 */
[----:B------:R-:W-:Y:S01]  /*17f0*/  R2UR UR25, R3 ;  /* 0x00000000031972ca */ /* 0x000fe200000e0000 */
[----:B------:R-:W-:Y:S01]  /*1800*/  UMOV UR27, 0x80000020 ;  /* 0x80000020001b7882 */ /* 0x000fe20000000000 */
[----:B------:R-:W-:Y:S02]  /*1810*/  WARPGROUP.DEPBAR.LE gsb0, 0x0 ;  /* 0x00008000000079c5 */ /* 0x000fe40000010000 */
[----:B------:R-:W-:-:S06]  /*1820*/  WARPGROUP.ARRIVE ;  /* 0x00000000000079c5 */ /* 0x000fcc0000000000 */
[----:B------:R-:W-:Y:S01]  /*1830*/  HGMMA.64x16x16.F32.BF16 R72, gdesc[UR20], RZ, !UPT, gsb0 ;  /* 0x00200000144879f0 */ /* 0x000fe2000c0018ff */
[----:B------:R-:W-:Y:S01]  /*1840*/  R2UR UR20, R2 ;  /* 0x00000000021472ca */ /* 0x000fe200000e0000 */
[----:B------:R-:W-:Y:S01]  /*1850*/  UMOV UR22, UR10 ;  /* 0x0000000a00167c82 */ /* 0x000fe20008000000 */
[----:B------:R-:W-:Y:S01]  /*1860*/  R2UR UR21, R3 ;  /* 0x00000000031572ca */ /* 0x000fe200000e0000 */
[----:B------:R-:W-:Y:S01]  /*1870*/  UMOV UR23, 0x80000020 ;  /* 0x8000002000177882 */ /* 0x000fe20000000000 */
[----:B------:R-:W-:Y:S01]  /*1880*/  UIADD3 UR10, UR42, 0x2, URZ ;  /* 0x000000022a0a7890 */ /* 0x000fe2000fffe03f */
[----:B------:R-:W-:Y:S02]  /*1890*/  WARPGROUP.DEPBAR.LE gsb0, 0x0 ;  /* 0x00008000000079c5 */ /* 0x000fe40000010000 */
[----:B------:R-:W-:-:S06]  /*18a0*/  WARPGROUP.ARRIVE ;  /* 0x00000000000079c5 */ /* 0x000fcc0000000000 */
[----:B------:R-:W-:Y:S01]  /*18b0*/  HGMMA.64x16x16.F32.BF16 R56, gdesc[UR16], RZ, !UPT, gsb0 ;  /* 0x00200000103879f0 */ /* 0x000fe2000c0018ff */
[----:B------:R-:W-:Y:S01]  /*18c0*/  R2UR UR16, R2 ;  /* 0x00000000021072ca */ /* 0x000fe200000e0000 */
[----:B------:R-:W-:Y:S01]  /*18d0*/  UMOV UR18, UR4 ;  /* 0x0000000400127c82 */ /* 0x000fe20008000000 */
[----:B------:R-:W-:Y:S01]  /*18e0*/  R2UR UR17, R3 ;  /* 0x00000000031172ca */ /* 0x000fe200000e0000 */
[----:B------:R-:W-:Y:S01]  /*18f0*/  UMOV UR19, 0x80000020 ;  /* 0x8000002000137882 */ /* 0x000fe20000000000 */
[----:B------:R-:W-:Y:S01]  /*1900*/  UMOV UR4, UR7 ;  /* 0x0000000700047c82 */ /* 0x000fe20008000000 */
[----:B------:R-:W-:Y:S01]  /*1910*/  UIADD3 UR7, UR42, 0xc2, URZ ;  /* 0x000000c22a077890 */ /* 0x000fe2000fffe03f */
[----:B------:R-:W-:Y:S01]  /*1920*/  UMOV UR8, UR4 ;  /* 0x0000000400087c82 */ /* 0x000fe20008000000 */
        /* <DEDUP_REMOVED lines=19> */
[----:B------:R-:W-:Y:S02]  /*1a60*/  UMOV UR33, UR21 ;  /* 0x0000001500217c82 */ /* 0x000fe40008000000 */
[----:B------:R-:W-:Y:S01]  /*1a70*/  UMOV UR32, UR20 ;  /* 0x0000001400207c82 */ /* 0x000fe20008000000 */
[----:B------:R-:W-:Y:S01]  /*1a80*/  UMOV UR28, UR20 ;  /* 0x00000014001c7c82 */ /* 0x000fe20008000000 */
[----:B------:R-:W-:Y:S01]  /*1a90*/  UMOV UR29, UR21 ;  /* 0x00000015001d7c82 */ /* 0x000fe20008000000 */
[----:B------:R-:W-:Y:S01]  /*1aa0*/  UMOV UR24, UR20 ;  /* 0x0000001400187c82 */ /* 0x000fe20008000000 */
[----:B------:R-:W-:Y:S01]  /*1ab0*/  UMOV UR25, UR21 ;  /* 0x0000001500197c82 */ /* 0x000fe20008000000 */
[----:B------:R-:W-:-:S02]  /*1ac0*/  WARPGROUP.DEPBAR.LE gsb0, 0x0 ;  /* 0x00008000000079c5 */ /* 0x000fc40000010000 */
        /* <DEDUP_REMOVED lines=242> */
[C---:B------:R-:W-:Y:S02]  /*29f0*/  ISETP.GT.AND P2, PT, R6.reuse, 0x10, PT ;  /* 0x000000100600780c */ /* 0x040fe40003f44270 */
        /* <DEDUP_REMOVED lines=20> */
[C---:B------:R-:W-:Y:S02]  /*2b40*/  ISETP.GT.AND P2, PT, R6.reuse, 0x20, PT ;  /* 0x000000200600780c */ /* 0x040fe40003f44270 */
        /* <DEDUP_REMOVED lines=14> */
[----:B------:R-:W-:Y:S02]  /*2c30*/  FSEL R107, R86, -INF , P4 ;  /* 0xff800000566b7808 */ /* 0x000fe40002000000 */
        /* <DEDUP_REMOVED lines=25> */
[----:B------:R-:W-:Y:S02]  /*2dd0*/  FMNMX.FTZ R4, R79, R4, !PT ;  /* 0x000000044f047209 */ /* 0x000fe40007810000 */
[----:B------:R-:W-:Y:S02]  /*2de0*/  ISETP.GT.AND P5, PT, R6, 0x48, PT ;  /* 0x000000480600780c */ /* 0x000fe40003fa4270 */
[----:B------:R-:W-:Y:S02]  /*2df0*/  FSEL R65, R76, -INF , P4 ;  /* 0xff8000004c417808 */ /* 0x000fe40002000000 */
[C---:B------:R-:W-:Y:S02]  /*2e00*/  ISETP.GT.AND P4, PT, R6.reuse, 0x49, PT ;  /* 0x000000490600780c */ /* 0x040fe40003f84270 */
        /* <DEDUP_REMOVED lines=27> */
[----:B------:R-:W-:Y:S01]  /*2fc0*/  FSEL R51, R60, -INF , P5 ;  /* 0xff8000003c337808 */ /* 0x000fe20002800000 */
[----:B------:R-:W-:Y:S01]  /*2fd0*/  ULDC UR6, c[0x0][0x988] ;  /* 0x0002620000067ab9 */ /* 0x000fe20000000800 */
[----:B------:R-:W-:-:S02]  /*2fe0*/  ISETP.GT.AND P5, PT, R6, 0x59, PT ;  /* 0x000000590600780c */ /* 0x000fc40003fa4270 */
[----:B------:R-:W-:Y:S02]  /*2ff0*/  FSEL R121, R54, -INF , P6 ;  /* 0xff80000036797808 */ /* 0x000fe40003000000 */
[----:B------:R-:W-:Y:S02]  /*3000*/  FMNMX.FTZ R4, R125, R4, !PT ;  /* 0x000000047d047209 */ /* 0x000fe40007810000 */
[----:B------:R-:W-:Y:S02]  /*3010*/  FSEL R131, R55, -INF , P5 ;  /* 0xff80000037837808 */ /* 0x000fe40002800000 */
[----:B------:R-:W-:Y:S02]  /*3020*/  FMNMX.FTZ R4, R121, R4, !PT ;  /* 0x0000000479047209 */ /* 0x000fe40007810000 */
[----:B------:R-:W-:Y:S02]  /*3030*/  FSEL R55, R48, -INF , P3 ;  /* 0xff80000030377808 */ /* 0x000fe40001800000 */
[----:B------:R-:W-:-:S02]  /*3040*/  ISETP.GT.AND P3, PT, R6, 0x61, PT ;  /* 0x000000610600780c */ /* 0x000fc40003f64270 */
[----:B------:R-:W-:Y:S02]  /*3050*/  FMNMX.FTZ R4, R131, R4, !PT ;  /* 0x0000000483047209 */ /* 0x000fe40007810000 */
[----:B------:R-:W-:Y:S02]  /*3060*/  FSEL R49, R49, -INF , P2 ;  /* 0xff80000031317808 */ /* 0x000fe40001000000 */
[C---:B------:R-:W-:Y:S02]  /*3070*/  ISETP.GT.AND P2, PT, R6.reuse, 0x68, PT ;  /* 0x000000680600780c */ /* 0x040fe40003f44270 */
        /* <DEDUP_REMOVED lines=30> */
[----:B------:R-:W-:Y:S02]  /*3260*/  ISETP.GT.AND P2, PT, R6, 0x79, PT ;  /* 0x000000790600780c */ /* 0x000fe40003f44270 */
[----:B------:R-:W-:Y:S02]  /*3270*/  FSEL R155, R38, -INF , P0 ;  /* 0xff800000269b7808 */ /* 0x000fe40000000000 */
[----:B------:R-:W-:Y:S02]  /*3280*/  FMNMX.FTZ R4, R147, R4, !PT ;  /* 0x0000000493047209 */ /* 0x000fe40007810000 */
[----:B------:R-:W-:Y:S02]  /*3290*/  FSEL R38, R39, -INF , P2 ;  /* 0xff80000027267808 */ /* 0x000fe40001000000 */
[----:B------:R-:W-:-:S02]  /*32a0*/  FMNMX.FTZ R39, R155, R4, !PT ;  /* 0x000000049b277209 */ /* 0x000fc40007810000 */
[----:B------:R-:W-:Y:S02]  /*32b0*/  P2R R34, PR, RZ, 0x2 ;  /* 0x00000002ff227803 */ /* 0x000fe40000000000 */
[----:B------:R-:W-:Y:S02]  /*32c0*/  FMNMX.FTZ R4, R38, R39, !PT ;  /* 0x0000002726047209 */ /* 0x000fe40007810000 */
[C---:B------:R-:W-:Y:S02]  /*32d0*/  ISETP.GT.AND P1, PT, R6.reuse, 0x70, PT ;  /* 0x000000700600780c */ /* 0x040fe40003f24270 */
[----:B------:R-:W-:Y:S02]  /*32e0*/  P2R R22, PR, RZ, 0x1 ;  /* 0x00000001ff167803 */ /* 0x000fe40000000000 */
[----:B------:R-:W-:Y:S02]  /*32f0*/  ISETP.GT.AND P0, PT, R6, 0x69, PT ;  /* 0x000000690600780c */ /* 0x000fe40003f04270 */
[----:B------:R-:W-:-:S02]  /*3300*/  P2R R20, PR, RZ, 0x4 ;  /* 0x00000004ff147803 */ /* 0x000fc40000000000 */
        /* <DEDUP_REMOVED lines=13> */
[----:B------:R-:W-:-:S02]  /*33e0*/  FSEL R25, R25, -INF , P4 ;  /* 0xff80000019197808 */ /* 0x000fc40002000000 */
[----:B------:R-:W-:Y:S01]  /*33f0*/  ISETP.NE.AND P0, PT, R8, RZ, PT ;  /* 0x000000ff0800720c */ /* 0x000fe20003f05270 */
[----:B------:R-:W0:Y:S02]  /*3400*/  SHFL.BFLY PT, R27, R12, 0x2, 0x1f ;  /* 0x0c401f000c1b7f89 */ /* 0x000e2400000e0000 */
[----:B0-----:R-:W-:-:S05]  /*3410*/  FMNMX.FTZ R18, R12, R27, !PT ;  /* 0x0000001b0c127209 */ /* 0x001fca0007810000 */
[----:B------:R-:W0:Y:S02]  /*3420*/  SHFL.BFLY PT, R27, R18, 0x1, 0x1f ;  /* 0x0c201f00121b7f89 */ /* 0x000e2400000e0000 */
[----:B0-----:R-:W-:Y:S02]  /*3430*/  FMNMX.FTZ R72, R18, R27, !PT ;  /* 0x0000001b12487209 */ /* 0x001fe40007810000 */
[----:B------:R-:W-:Y:S02]  /*3440*/  FSEL R27, R32, -INF , P1 ;  /* 0xff800000201b7808 */ /* 0x000fe40000800000 */
[----:B------:R-:W-:Y:S01]  /*3450*/  ISETP.NE.AND P1, PT, R34, RZ, PT ;  /* 0x000000ff2200720c */ /* 0x000fe20003f25270 */
[C---:B------:R-:W-:Y:S01]  /*3460*/  FMUL.FTZ R14, R72.reuse, R4 ;  /* 0x00000004480e7220 */ /* 0x040fe20000410000 */
[----:B------:R-:W-:Y:S02]  /*3470*/  FSETP.NEU.FTZ.AND P2, PT, R72, -INF , PT ;  /* 0xff8000004800780b */ /* 0x000fe40003f5d000 */
[----:B------:R-:W-:-:S02]  /*3480*/  FSEL R33, R33, -INF , P1 ;  /* 0xff80000021217808 */ /* 0x000fc40000800000 */
[----:B------:R-:W-:Y:S02]  /*3490*/  ISETP.NE.AND P1, PT, R10, RZ, PT ;  /* 0x000000ff0a00720c */ /* 0x000fe40003f25270 */
        /* <DEDUP_REMOVED lines=30> */
[-CC-:B0-----:R-:W-:Y:S01]  /*3680*/  FFMA.FTZ R69, R75, R4.reuse, -R14.reuse ;  /* 0x000000044b457223 */ /* 0x181fe2000001080e */
        /* <DEDUP_REMOVED lines=31> */
[----:B------:R-:W1:Y:S01]  /*3880*/  MUFU.EX2 R6, R6 ;  /* 0x0000000600067308 */ /* 0x000e620000000800 */
        /* <DEDUP_REMOVED lines=9> */
[----:B------:R-:W-:Y:S02]  /*3920*/  FMNMX.FTZ R30, R35, R30, !PT ;  /* 0x0000001e231e7209 */ /* 0x000fe40007810000 */
[----:B--2---:R-:W-:Y:S01]  /*3930*/  FSEL R119, R29, -INF , P6 ;  /* 0xff8000001d777808 */ /* 0x004fe20003000000 */
[----:B------:R-:W-:Y:S01]  /*3940*/  FFMA.FTZ R29, R139, R4, -R14 ;  /* 0x000000048b1d7223 */ /* 0x000fe2000001080e */
        /* <DEDUP_REMOVED lines=14> */
[----:B------:R-:W2:Y:S06]  /*3a30*/  SHFL.BFLY PT, R5, R24, 0x2, 0x1f ;  /* 0x0c401f0018057f89 */ /* 0x000eac00000e0000 */
[----:B------:R-:W-:Y:S08]  /*3a40*/  MUFU.EX2 R67, R67 ;  /* 0x0000004300437308 */ /* 0x000ff00000000800 */
[----:B------:R-:W-:Y:S08]  /*3a50*/  MUFU.EX2 R26, R26 ;  /* 0x0000001a001a7308 */ /* 0x000ff00000000800 */
[----:B------:R-:W-:Y:S01]  /*3a60*/  MUFU.EX2 R69, R69 ;  /* 0x0000004500457308 */ /* 0x000fe20000000800 */
[----:B--2---:R-:W-:-:S05]  /*3a70*/  FMNMX.FTZ R48, R24, R5, !PT ;  /* 0x0000000518307209 */ /* 0x004fca0007810000 */
[----:B------:R-:W2:Y:S02]  /*3a80*/  SHFL.BFLY PT, R5, R48, 0x1, 0x1f ;  /* 0x0c201f0030057f89 */ /* 0x000ea400000e0000 */
[----:B------:R-:W-:Y:S08]  /*3a90*/  MUFU.EX2 R32, R32 ;  /* 0x0000002000207308 */ /* 0x000ff00000000800 */
[----:B------:R-:W-:Y:S08]  /*3aa0*/  MUFU.EX2 R75, R75 ;  /* 0x0000004b004b7308 */ /* 0x000ff00000000800 */
[----:B------:R-:W-:Y:S01]  /*3ab0*/  MUFU.EX2 R47, R47 ;  /* 0x0000002f002f7308 */ /* 0x000fe20000000800 */
[----:B--2---:R-:W-:-:S07]  /*3ac0*/  FMNMX.FTZ R5, R48, R5, !PT ;  /* 0x0000000530057209 */ /* 0x004fce0007810000 */
[----:B------:R-:W-:Y:S01]  /*3ad0*/  MUFU.EX2 R30, R127 ;  /* 0x0000007f001e7308 */ /* 0x000fe20000000800 */
[C---:B------:R-:W-:Y:S01]  /*3ae0*/  FSETP.NEU.FTZ.AND P2, PT, R5.reuse, -INF , PT ;  /* 0xff8000000500780b */ /* 0x040fe20003f5d000 */
[----:B------:R-:W-:-:S06]  /*3af0*/  FMUL.FTZ R24, R5, R4 ;  /* 0x0000000405187220 */ /* 0x000fcc0000410000 */
[----:B------:R-:W-:Y:S01]  /*3b00*/  MUFU.EX2 R37, R133 ;  /* 0x0000008500257308 */ /* 0x000fe20000000800 */
[----:B------:R-:W-:-:S05]  /*3b10*/  FSEL R24, R24, RZ, P2 ;  /* 0x000000ff18187208 */ /* 0x000fca0001000000 */
[--C-:B------:R-:W-:Y:S01]  /*3b20*/  FFMA.FTZ R58, R9, R4, -R24.reuse ;  /* 0x00000004093a7223 */ /* 0x100fe20000010818 */
[----:B------:R-:W-:Y:S01]  /*3b30*/  LEA.HI R9, R19, R16, RZ, 0x4 ;  /* 0x0000001013097211 */ /* 0x000fe200078f20ff */
[--C-:B------:R-:W-:Y:S01]  /*3b40*/  FFMA.FTZ R60, R11, R4, -R24.reuse ;  /* 0x000000040b3c7223 */ /* 0x100fe20000010818 */
[----:B------:R-:W-:Y:S01]  /*3b50*/  LEA.HI R19, R19, R16, RZ, 0x5 ;  /* 0x0000001013137211 */ /* 0x000fe200078f28ff */
[-CC-:B------:R-:W-:Y:S01]  /*3b60*/  FFMA.FTZ R62, R13, R4.reuse, -R24.reuse ;  /* 0x000000040d3e7223 */ /* 0x180fe20000010818 */
[----:B------:R-:W-:Y:S01]  /*3b70*/  LOP3.LUT R11, R9, 0xfffffff0, RZ, 0xc0, !PT ;  /* 0xfffffff0090b7812 */ /* 0x000fe200078ec0ff */
[-CC-:B------:R-:W-:Y:S01]  /*3b80*/  FFMA.FTZ R14, R7, R4.reuse, -R24.reuse ;  /* 0x00000004070e7223 */ /* 0x180fe20000010818 */
[----:B------:R-:W-:Y:S01]  /*3b90*/  SHF.R.S32.HI R13, RZ, 0x4, R9 ;  /* 0x00000004ff0d7819 */ /* 0x000fe20000011409 */
[-CC-:B------:R-:W-:Y:S01]  /*3ba0*/  FFMA.FTZ R7, R15, R4.reuse, -R24.reuse ;  /* 0x000000040f077223 */ /* 0x180fe20000010818 */
[----:B------:R-:W-:Y:S02]  /*3bb0*/  IMAD.SHL.U32 R15, R19, 0x8, RZ ;  /* 0x00000008130f7824 */ /* 0x000fe400078e00ff */
[-CC-:B------:R-:W-:Y:S01]  /*3bc0*/  FFMA.FTZ R97, R97, R4.reuse, -R24.reuse ;  /* 0x0000000461617223 */ /* 0x180fe20000010818 */
[----:B------:R-:W-:Y:S01]  /*3bd0*/  IMAD.IADD R11, R16, 0x1, -R11 ;  /* 0x00000001100b7824 */ /* 0x000fe200078e0a0b */
[----:B------:R-:W-:Y:S01]  /*3be0*/  MUFU.EX2 R14, R14 ;  /* 0x0000000e000e7308 */ /* 0x000fe20000000800 */
[----:B------:R-:W-:Y:S01]  /*3bf0*/  IMAD.SHL.U32 R64, R13, 0x8, RZ ;  /* 0x000000080d407824 */ /* 0x000fe200078e00ff */
[----:B------:R-:W-:Y:S01]  /*3c00*/  LOP3.LUT R66, R15, 0x7fffff00, RZ, 0xc0, !PT ;  /* 0x7fffff000f427812 */ /* 0x000fe200078ec0ff */
[-CC-:B------:R-:W-:Y:S01]  /*3c10*/  FFMA.FTZ R101, R101, R4.reuse, -R24.reuse ;  /* 0x0000000465657223 */ /* 0x180fe20000010818 */
[----:B------:R-:W-:Y:S01]  /*3c20*/  SHF.R.S32.HI R56, RZ, 0x1f, R11 ;  /* 0x0000001fff387819 */ /* 0x000fe2000001140b */
[-CC-:B------:R-:W-:Y:S01]  /*3c30*/  FFMA.FTZ R89, R89, R4.reuse, -R24.reuse ;  /* 0x0000000459597223 */ /* 0x180fe20000010818 */
[-CC-:B------:R-:W-:Y:S01]  /*3c40*/  FFMA.FTZ R93, R93, R4.reuse, -R24.reuse ;  /* 0x000000045d5d7223 */ /* 0x180fe20000010818 */
[-CC-:B------:R-:W-:Y:S01]  /*3c50*/  FFMA.FTZ R104, R55, R4.reuse, -R24.reuse ;  /* 0x0000000437687223 */ /* 0x180fe20000010818 */
[CC--:B------:R-:W-:Y:S01]  /*3c60*/  LEA.HI R9, R56.reuse, R11.reuse, RZ, 0x2 ;  /* 0x0000000b38097211 */ /* 0x0c0fe200078f10ff */
[----:B------:R-:W2:Y:S01]  /*3c70*/  MUFU.EX2 R97, R97 ;  /* 0x0000006100617308 */ /* 0x000ea20000000800 */
[----:B------:R-:W-:Y:S01]  /*3c80*/  LEA.HI R56, R56, R11, RZ, 0x3 ;  /* 0x0000000b38387211 */ /* 0x000fe200078f18ff */
[-CC-:B------:R-:W-:Y:S01]  /*3c90*/  FFMA.FTZ R48, R81, R4.reuse, -R24.reuse ;  /* 0x0000000451307223 */ /* 0x180fe20000010818 */
[----:B------:R-:W-:Y:S01]  /*3ca0*/  SHF.R.S32.HI R13, RZ, 0x2, R9 ;  /* 0x00000002ff0d7819 */ /* 0x000fe20000011409 */
[-CC-:B------:R-:W-:Y:S01]  /*3cb0*/  FFMA.FTZ R50, R21, R4.reuse, -R24.reuse ;  /* 0x0000000415327223 */ /* 0x180fe20000010818 */
[----:B------:R-:W-:Y:S01]  /*3cc0*/  FFMA.FTZ R52, R23, R4, -R24 ;  /* 0x0000000417347223 */ /* 0x000fe20000010818 */
[----:B------:R-:W-:Y:S01]  /*3cd0*/  IMAD.SHL.U32 R15, R56, 0x10, RZ ;  /* 0x00000010380f7824 */ /* 0x000fe200078e00ff */
[----:B------:R-:W-:Y:S01]  /*3ce0*/  LOP3.LUT R56, R9, 0x7fffffc, RZ, 0xc0, !PT ;  /* 0x07fffffc09387812 */ /* 0x000fe200078ec0ff */
[----:B------:R-:W-:Y:S01]  /*3cf0*/  IMAD.SHL.U32 R13, R13, 0x40, RZ ;  /* 0x000000400d0d7824 */ /* 0x000fe200078e00ff */
[----:B------:R-:W3:Y:S01]  /*3d00*/  MUFU.EX2 R58, R58 ;  /* 0x0000003a003a7308 */ /* 0x000ee20000000800 */
[----:B------:R-:W-:Y:S01]  /*3d10*/  IMAD.U32 R9, RZ, RZ, UR37 ;  /* 0x00000025ff097e24 */ /* 0x000fe2000f8e00ff */
[----:B------:R-:W-:Y:S01]  /*3d20*/  LOP3.LUT R15, R15, 0x7fffff80, RZ, 0xc0, !PT ;  /* 0x7fffff800f0f7812 */ /* 0x000fe200078ec0ff */
[----:B------:R-:W-:Y:S01]  /*3d30*/  IMAD.IADD R11, R11, 0x1, -R56 ;  /* 0x000000010b0b7824 */ /* 0x000fe200078e0a38 */
[----:B------:R-:W-:Y:S01]  /*3d40*/  LOP3.LUT R13, R13, 0x40, RZ, 0xc0, !PT ;  /* 0x000000400d0d7812 */ /* 0x000fe200078ec0ff */
[----:B------:R-:W-:-:S02]  /*3d50*/  @!P1 VIADD R9, R9, 0x31c40 ;  /* 0x00031c4009099836 */ /* 0x000fc40000000000 */
[-C--:B------:R-:W-:Y:S01]  /*3d60*/  FFMA.FTZ R81, R85, R4.reuse, -R24 ;  /* 0x0000000455517223 */ /* 0x080fe20000010818 */
[----:B------:R-:W-:Y:S01]  /*3d70*/  IMAD.IADD R66, R15, 0x1, R66 ;  /* 0x000000010f427824 */ /* 0x000fe200078e0242 */
[----:B------:R-:W-:Y:S01]  /*3d80*/  LOP3.LUT R64, R13, 0x8, R64, 0xf8, !PT ;  /* 0x000000080d407812 */ /* 0x000fe200078ef840 */
[----:B------:R-:W4:Y:S01]  /*3d90*/  MUFU.EX2 R101, R101 ;  /* 0x0000006500657308 */ /* 0x000f220000000800 */
[----:B------:R-:W-:Y:S01]  /*3da0*/  SHF.R.U32.HI R13, RZ, 0x3, R13 ;  /* 0x00000003ff0d7819 */ /* 0x000fe2000001160d */
[----:B------:R-:W-:Y:S02]  /*3db0*/  IMAD R66, R11, 0x10, R66 ;  /* 0x000000100b427824 */ /* 0x000fe400078e0242 */
[----:B0-----:R-:W-:Y:S01]  /*3dc0*/  FADD.FTZ R11, R8, R87 ;  /* 0x00000057080b7221 */ /* 0x001fe20000010000 */
[----:B------:R-:W-:Y:S01]  /*3dd0*/  @!P1 PRMT R9, RZ, 0x654, R9 ;  /* 0x00000654ff099816 */ /* 0x000fe20000000009 */
[----:B------:R-:W-:Y:S01]  /*3de0*/  FFMA.FTZ R73, R73, R4, -R24 ;  /* 0x0000000449497223 */ /* 0x000fe20000010818 */
[----:B------:R-:W-:Y:S01]  /*3df0*/  LOP3.LUT R13, R64, R13, RZ, 0x3c, !PT ;  /* 0x0000000d400d7212 */ /* 0x000fe200078e3cff */
[----:B-1----:R-:W-:Y:S01]  /*3e00*/  FADD.FTZ R64, R6, R11 ;  /* 0x0000000b06407221 */ /* 0x002fe20000010000 */
[----:B------:R-:W0:Y:S01]  /*3e10*/  MUFU.EX2 R60, R60 ;  /* 0x0000003c003c7308 */ /* 0x000e220000000800 */
[----:B--2---:R-:W-:Y:S01]  /*3e20*/  FADD.FTZ R11, R14, R97 ;  /* 0x000000610e0b7221 */ /* 0x004fe20000010000 */
[----:B------:R1:W-:Y:S01]  /*3e30*/  @!P1 SYNCS.ARRIVE.TRANS64.RED.A1T0 RZ, [R9+URZ], RZ ;  /* 0x000000ff09ff99a7 */ /* 0x0003e2000810043f */
[----:B------:R-:W-:-:S02]  /*3e40*/  IMAD.IADD R55, R13, 0x1, R66 ;  /* 0x000000010d377824 */ /* 0x000fc400078e0242 */
[C---:B------:R-:W-:Y:S01]  /*3e50*/  FADD.FTZ R13, R83.reuse, R64 ;  /* 0x00000040530d7221 */ /* 0x040fe20000010000 */
[----:B---3--:R-:W-:Y:S01]  /*3e60*/  FADD.FTZ R64, R58, R11 ;  /* 0x0000000b3a407221 */ /* 0x008fe20000010000 */
[----:B------:R-:W-:Y:S01]  /*3e70*/  F2FP.BF16.F32.PACK_AB R11, R83, R6 ;  /* 0x00000006530b723e */ /* 0x000fe200000010ff */
[----:B------:R-:W-:Y:S01]  /*3e80*/  FFMA.FTZ R54, R65, R4, -R24 ;  /* 0x0000000441367223 */ /* 0x000fe20000010818 */
[----:B------:R-:W2:Y:S01]  /*3e90*/  MUFU.EX2 R89, R89 ;  /* 0x0000005900597308 */ /* 0x000ea20000000800 */
[----:B------:R-:W-:Y:S01]  /*3ea0*/  FADD.FTZ R66, R12, R13 ;  /* 0x0000000d0c427221 */ /* 0x000fe20000010000 */
[----:B----4-:R-:W-:Y:S01]  /*3eb0*/  FADD.FTZ R13, R101, R64 ;  /* 0x00000040650d7221 */ /* 0x010fe20000010000 */
[----:B-1----:R-:W-:Y:S01]  /*3ec0*/  F2FP.BF16.F32.PACK_AB R9, R87, R8 ;  /* 0x000000085709723e */ /* 0x002fe200000010ff */
[-C--:B------:R-:W-:Y:S01]  /*3ed0*/  FFMA.FTZ R65, R77, R4.reuse, -R24 ;  /* 0x000000044d417223 */ /* 0x080fe20000010818 */
[----:B------:R-:W-:Y:S01]  /*3ee0*/  FADD.FTZ R15, R91, R66 ;  /* 0x000000425b0f7221 */ /* 0x000fe20000010000 */
[-CC-:B------:R-:W-:Y:S01]  /*3ef0*/  FFMA.FTZ R59, R59, R4.reuse, -R24.reuse ;  /* 0x000000043b3b7223 */ /* 0x180fe20000010818 */
[--C-:B------:R-:W-:Y:S01]  /*3f00*/  FFMA.FTZ R19, R57, R4, -R24.reuse ;  /* 0x0000000439137223 */ /* 0x100fe20000010818 */
[----:B------:R-:W1:Y:S01]  /*3f10*/  MUFU.EX2 R62, R62 ;  /* 0x0000003e003e7308 */ /* 0x000e620000000800 */
[----:B0-----:R-:W-:Y:S01]  /*3f20*/  FADD.FTZ R6, R60, R13 ;  /* 0x0000000d3c067221 */ /* 0x001fe20000010000 */
[----:B------:R-:W-:Y:S01]  /*3f30*/  FADD.FTZ R8, R10, R15 ;  /* 0x0000000f0a087221 */ /* 0x000fe20000010000 */
[----:B------:R-:W-:Y:S01]  /*3f40*/  F2FP.BF16.F32.PACK_AB R13, R91, R12 ;  /* 0x0000000c5b0d723e */ /* 0x000fe200000010ff */
[-CC-:B------:R-:W-:Y:S01]  /*3f50*/  FFMA.FTZ R51, R51, R4.reuse, -R24.reuse ;  /* 0x0000000433337223 */ /* 0x180fe20000010818 */
[----:B------:R-:W-:Y:S01]  /*3f60*/  FFMA.FTZ R43, R43, R4, -R24 ;  /* 0x000000042b2b7223 */ /* 0x000fe20000010818 */
[----:B------:R-:W-:Y:S01]  /*3f70*/  FADD.FTZ R23, R95, R8 ;  /* 0x000000085f177221 */ /* 0x000fe20000010000 */
[----:B------:R-:W-:Y:S01]  /*3f80*/  F2FP.BF16.F32.PACK_AB R8, R97, R14 ;  /* 0x0000000e6108723e */ /* 0x000fe200000010ff */
[----:B------:R-:W0:Y:S01]  /*3f90*/  MUFU.EX2 R93, R93 ;  /* 0x0000005d005d7308 */ /* 0x000e220000000800 */
[C---:B--2---:R-:W-:Y:S01]  /*3fa0*/  FADD.FTZ R21, R89.reuse, R6 ;  /* 0x0000000659157221 */ /* 0x044fe20000010000 */
[----:B------:R-:W-:Y:S01]  /*3fb0*/  F2FP.BF16.F32.PACK_AB R12, R89, R60 ;  /* 0x0000003c590c723e */ /* 0x000fe200000010ff */
[--C-:B------:R-:W-:Y:S01]  /*3fc0*/  FFMA.FTZ R56, R61, R4, -R24.reuse ;  /* 0x000000043d387223 */ /* 0x100fe20000010818 */
[----:B------:R-:W-:Y:S01]  /*3fd0*/  F2FP.BF16.F32.PACK_AB R15, R95, R10 ;  /* 0x0000000a5f0f723e */ /* 0x000fe200000010ff */
[--C-:B------:R-:W-:Y:S01]  /*3fe0*/  FFMA.FTZ R49, R49, R4, -R24.reuse ;  /* 0x0000000431317223 */ /* 0x100fe20000010818 */
[----:B------:R-:W-:Y:S01]  /*3ff0*/  F2FP.BF16.F32.PACK_AB R10, R101, R58 ;  /* 0x0000003a650a723e */ /* 0x000fe200000010ff */
        /* <DEDUP_REMOVED lines=8> */
[----:B------:R-:W-:Y:S01]  /*4080*/  FFMA.FTZ R31, R31, R4, -R24 ;  /* 0x000000041f1f7223 */ /* 0x000fe20000010818 */
[----:B------:R-:W1:Y:S01]  /*4090*/  MUFU.EX2 R48, R48 ;  /* 0x0000003000307308 */ /* 0x000e620000000800 */
[C---:B0-----:R-:W-:Y:S01]  /*40a0*/  F2FP.BF16.F32.PACK_AB R14, R93.reuse, R62 ;  /* 0x0000003e5d0e723e */ /* 0x041fe200000010ff */
[----:B------:R-:W-:Y:S01]  /*40b0*/  FADD.FTZ R62, R20, R23 ;  /* 0x00000017143e7221 */ /* 0x000fe20000010000 */
[----:B------:R-:W-:Y:S01]  /*40c0*/  FADD.FTZ R60, R93, R6 ;  /* 0x000000065d3c7221 */ /* 0x000fe20000010000 */
[----:B------:R-:W-:Y:S01]  /*40d0*/  LEA R6, R55, UR37, 0x1 ;  /* 0x0000002537067c11 */ /* 0x000fe2000f8e08ff */
[-C--:B------:R-:W-:Y:S01]  /*40e0*/  FFMA.FTZ R55, R27, R4.reuse, -R24 ;  /* 0x000000041b377223 */ /* 0x080fe20000010818 */
[----:B------:R-:W-:Y:S01]  /*40f0*/  FADD.FTZ R23, R39, R62 ;  /* 0x0000003e27177221 */ /* 0x000fe20000010000 */
[-C--:B------:R-:W-:Y:S01]  /*4100*/  FFMA.FTZ R99, R99, R4.reuse, -R24 ;  /* 0x0000000463637223 */ /* 0x080fe20000010818 */
[----:B------:R-:W0:Y:S01]  /*4110*/  MUFU.EX2 R50, R50 ;  /* 0x0000003200327308 */ /* 0x000e220000000800 */
[----:B--2---:R-:W-:Y:S01]  /*4120*/  FADD.FTZ R21, R7, R60 ;  /* 0x0000003c07157221 */ /* 0x004fe20000010000 */
[----:B------:R-:W-:Y:S01]  /*4130*/  FADD.FTZ R60, R22, R23 ;  /* 0x00000017163c7221 */ /* 0x000fe20000010000 */
[-CC-:B------:R-:W-:Y:S01]  /*4140*/  FFMA.FTZ R57, R25, R4.reuse, -R24.reuse ;  /* 0x0000000419397223 */ /* 0x180fe20000010818 */
[-CC-:B------:R-:W-:Y:S01]  /*4150*/  FFMA.FTZ R113, R113, R4.reuse, -R24.reuse ;  /* 0x0000000471717223 */ /* 0x180fe20000010818 */
[----:B------:R-:W-:Y:S01]  /*4160*/  FFMA.FTZ R119, R119, R4, -R24 ;  /* 0x0000000477777223 */ /* 0x000fe20000010818 */
[----:B------:R-:W-:Y:S01]  /*4170*/  FADD.FTZ R23, R67, R60 ;  /* 0x0000003c43177221 */ /* 0x000fe20000010000 */
[----:B------:R2:W-:Y:S01]  /*4180*/  STSM.16.M88.4 [R6+0x24300], R8 ;  /* 0x0243000806007844 */ /* 0x0005e20000000200 */
[----:B------:R-:W3:Y:S01]  /*4190*/  MUFU.EX2 R81, R81 ;  /* 0x0000005100517308 */ /* 0x000ee20000000800 */
[----:B-1----:R-:W-:Y:S01]  /*41a0*/  FADD.FTZ R21, R48, R21 ;  /* 0x0000001530157221 */ /* 0x002fe20000010000 */
[----:B------:R-:W-:Y:S01]  /*41b0*/  FADD.FTZ R62, R26, R23 ;  /* 0x000000171a3e7221 */ /* 0x000fe20000010000 */
[----:B------:R-:W-:Y:S01]  /*41c0*/  STSM.16.M88.4 [R6+0x25b00], R12 ;  /* 0x025b000c06007844 */ /* 0x000fe20000000200 */
[----:B------:R-:W-:Y:S01]  /*41d0*/  F2FP.BF16.F32.PACK_AB R27, R75, R32 ;  /* 0x000000204b1b723e */ /* 0x000fe200000010ff */
[----:B------:R-:W-:-:S02]  /*41e0*/  IMAD.MOV.U32 R66, RZ, RZ, R71 ;  /* 0x000000ffff427224 */ /* 0x000fc400078e0047 */
[----:B------:R-:W-:Y:S01]  /*41f0*/  FADD.FTZ R23, R69, R62 ;  /* 0x0000003e45177221 */ /* 0x000fe20000010000 */
[----:B------:R-:W-:Y:S01]  /*4200*/  IMAD.MOV.U32 R64, RZ, RZ, R71 ;  /* 0x000000ffff407224 */ /* 0x000fe200078e0047 */
[----:B------:R-:W1:Y:S01]  /*4210*/  MUFU.EX2 R52, R52 ;  /* 0x0000003400347308 */ /* 0x000e620000000800 */
[----:B0-----:R-:W-:Y:S01]  /*4220*/  FADD.FTZ R60, R50, R21 ;  /* 0x00000015323c7221 */ /* 0x001fe20000010000 */
[----:B------:R-:W-:Y:S01]  /*4230*/  FADD.FTZ R62, R32, R23 ;  /* 0x00000017203e7221 */ /* 0x000fe20000010000 */
[--C-:B------:R-:W-:Y:S02]  /*4240*/  IMAD.MOV.U32 R63, RZ, RZ, R71.reuse ;  /* 0x000000ffff3f7224 */ /* 0x100fe400078e0047 */
[--C-:B------:R-:W-:Y:S02]  /*4250*/  IMAD.MOV.U32 R61, RZ, RZ, R71.reuse ;  /* 0x000000ffff3d7224 */ /* 0x100fe400078e0047 */
[----:B------:R-:W-:Y:S01]  /*4260*/  FADD.FTZ R23, R75, R62 ;  /* 0x0000003e4b177221 */ /* 0x000fe20000010000 */
[----:B------:R-:W-:Y:S01]  /*4270*/  IMAD.MOV.U32 R32, RZ, RZ, R71 ;  /* 0x000000ffff207224 */ /* 0x000fe200078e0047 */
[----:B------:R-:W0:Y:S01]  /*4280*/  MUFU.EX2 R73, R73 ;  /* 0x0000004900497308 */ /* 0x000e220000000800 */
[----:B---3--:R-:W-:Y:S01]  /*4290*/  FADD.FTZ R21, R81, R60 ;  /* 0x0000003c51157221 */ /* 0x008fe20000010000 */
[----:B------:R-:W-:-:S04]  /*42a0*/  FADD.FTZ R62, R18, R23 ;  /* 0x00000017123e7221 */ /* 0x000fc80000010000 */
[----:B------:R-:W-:Y:S01]  /*42b0*/  FADD.FTZ R25, R47, R62 ;  /* 0x0000003e2f197221 */ /* 0x000fe20000010000 */
[----:B------:R-:W-:Y:S01]  /*42c0*/  IMAD.MOV.U32 R62, RZ, RZ, R71 ;  /* 0x000000ffff3e7224 */ /* 0x000fe200078e0047 */
[----:B------:R-:W3:Y:S01]  /*42d0*/  MUFU.EX2 R54, R54 ;  /* 0x0000003600367308 */ /* 0x000ee20000000800 */
[----:B-1----:R-:W-:-:S07]  /*42e0*/  FADD.FTZ R60, R52, R21 ;  /* 0x00000015343c7221 */ /* 0x002fce0000010000 */
[----:B------:R-:W1:Y:S01]  /*42f0*/  MUFU.EX2 R65, R65 ;  /* 0x0000004100417308 */ /* 0x000e620000000800 */
[----:B0-----:R-:W-:-:S07]  /*4300*/  FADD.FTZ R21, R73, R60 ;  /* 0x0000003c49157221 */ /* 0x001fce0000010000 */
[----:B------:R0:W4:Y:S08]  /*4310*/  MUFU.EX2 R16, R59 ;  /* 0x0000003b00107308 */ /* 0x0001300000000800 */
[----:B------:R-:W5:Y:S01]  /*4320*/  MUFU.EX2 R19, R19 ;  /* 0x0000001300137308 */ /* 0x000f620000000800 */
[----:B0-----:R-:W-:-:S07]  /*4330*/  IMAD.MOV.U32 R59, RZ, RZ, R71 ;  /* 0x000000ffff3b7224 */ /* 0x001fce00078e0047 */
[----:B------:R0:W-:Y:S08]  /*4340*/  MUFU.EX2 R41, R43 ;  /* 0x0000002b00297308 */ /* 0x0001f00000000800 */
[----:B------:R-:W5:Y:S01]  /*4350*/  MUFU.EX2 R51, R51 ;  /* 0x0000003300337308 */ /* 0x000f620000000800 */
[----:B0-----:R-:W-:Y:S01]  /*4360*/  FFMA.FTZ R43, R105, R4, -R24 ;  /* 0x00000004692b7223 */ /* 0x001fe20000010818 */
[----:B---3--:R-:W-:Y:S01]  /*4370*/  FADD.FTZ R24, R54, R21 ;  /* 0x0000001536187221 */ /* 0x008fe20000010000 */
[----:B------:R-:W-:Y:S01]  /*4380*/  F2FP.BF16.F32.PACK_AB R21, R39, R20 ;  /* 0x000000142715723e */ /* 0x000fe200000010ff */
[----:B------:R-:W-:-:S02]  /*4390*/  IMAD.MOV.U32 R39, RZ, RZ, R71 ;  /* 0x000000ffff277224 */ /* 0x000fc400078e0047 */
[----:B-1----:R-:W-:Y:S01]  /*43a0*/  FADD.FTZ R23, R65, R24 ;  /* 0x0000001841177221 */ /* 0x002fe20000010000 */
[----:B------:R-:W-:Y:S01]  /*43b0*/  FADD.FTZ R24, R30, R25 ;  /* 0x000000191e187221 */ /* 0x000fe20000010000 */
[----:B------:R-:W0:Y:S01]  /*43c0*/  MUFU.EX2 R34, R129 ;  /* 0x0000008100227308 */ /* 0x000e220000000800 */
[----:B------:R-:W-:Y:S01]  /*43d0*/  F2FP.BF16.F32.PACK_AB R25, R69, R26 ;  /* 0x0000001a4519723e */ /* 0x000fe200000010ff */
[----:B----4-:R-:W-:Y:S01]  /*43e0*/  FADD.FTZ R20, R16, R23 ;  /* 0x0000001710147221 */ /* 0x010fe20000010000 */
[----:B--2---:R-:W-:Y:S01]  /*43f0*/  FADD.FTZ R11, R37, R24 ;  /* 0x00000018250b7221 */ /* 0x004fe20000010000 */
[----:B------:R-:W-:Y:S01]  /*4400*/  F2FP.BF16.F32.PACK_AB R23, R67, R22 ;  /* 0x000000164317723e */ /* 0x000fe200000010ff */
[--C-:B------:R-:W-:Y:S02]  /*4410*/  IMAD.MOV.U32 R69, RZ, RZ, R71.reuse ;  /* 0x000000ffff457224 */ /* 0x100fe400078e0047 */
[----:B-----5:R-:W-:Y:S01]  /*4420*/  FADD.FTZ R20, R19, R20 ;  /* 0x0000001413147221 */ /* 0x020fe20000010000 */
[----:B------:R-:W-:Y:S01]  /*4430*/  F2FP.BF16.F32.PACK_AB R22, R81, R50 ;  /* 0x000000325116723e */ /* 0x000fe200000010ff */
[----:B------:R-:W1:Y:S01]  /*4440*/  MUFU.EX2 R56, R56 ;  /* 0x0000003800387308 */ /* 0x000e620000000800 */
[----:B------:R-:W-:Y:S01]  /*4450*/  F2FP.BF16.F32.PACK_AB R24, R73, R52 ;  /* 0x000000344918723e */ /* 0x000fe200000010ff */
[----:B------:R-:W-:Y:S01]  /*4460*/  FADD.FTZ R9, R51, R20 ;  /* 0x0000001433097221 */ /* 0x000fe20000010000 */
[----:B------:R-:W-:Y:S01]  /*4470*/  F2FP.BF16.F32.PACK_AB R20, R48, R7 ;  /* 0x000000073014723e */ /* 0x000fe200000010ff */
[--C-:B------:R-:W-:Y:S01]  /*4480*/  IMAD.MOV.U32 R67, RZ, RZ, R71.reuse ;  /* 0x000000ffff437224 */ /* 0x100fe200078e0047 */
[----:B------:R-:W-:Y:S01]  /*4490*/  F2FP.BF16.F32.PACK_AB R26, R65, R54 ;  /* 0x00000036411a723e */ /* 0x000fe200000010ff */
[----:B------:R-:W-:-:S02]  /*44a0*/  IMAD.MOV.U32 R65, RZ, RZ, R71 ;  /* 0x000000ffff417224 */ /* 0x000fc400078e0047 */
[----:B------:R-:W2:Y:S01]  /*44b0*/  MUFU.EX2 R103, R103 ;  /* 0x0000006700677308 */ /* 0x000ea20000000800 */
[----:B0-----:R-:W-:Y:S01]  /*44c0*/  FADD.FTZ R8, R34, R11 ;  /* 0x0000000b22087221 */ /* 0x001fe20000010000 */
[----:B------:R-:W-:Y:S01]  /*44d0*/  F2FP.BF16.F32.PACK_AB R11, R37, R30 ;  /* 0x0000001e250b723e */ /* 0x000fe200000010ff */
[----:B------:R-:W-:Y:S01]  /*44e0*/  STSM.16.M88.4 [R6+0x27300], R20 ;  /* 0x0273001406007844 */ /* 0x000fe20000000200 */
[--C-:B------:R-:W-:Y:S02]  /*44f0*/  IMAD.MOV.U32 R54, RZ, RZ, R71.reuse ;  /* 0x000000ffff367224 */ /* 0x100fe400078e0047 */
[----:B------:R-:W-:Y:S01]  /*4500*/  IMAD.MOV.U32 R52, RZ, RZ, R71 ;  /* 0x000000ffff347224 */ /* 0x000fe200078e0047 */
[----:B------:R0:W-:Y:S01]  /*4510*/  STSM.16.M88.4 [R6+0x28b00], R24 ;  /* 0x028b001806007844 */ /* 0x0001e20000000200 */
[----:B------:R-:W3:Y:S01]  /*4520*/  MUFU.EX2 R104, R104 ;  /* 0x0000006800687308 */ /* 0x000ee20000000800 */
[----:B-1----:R-:W-:Y:S01]  /*4530*/  FADD.FTZ R9, R56, R9 ;  /* 0x0000000938097221 */ /* 0x002fe20000010000 */
[----:B------:R-:W-:-:S02]  /*4540*/  IMAD.MOV.U32 R50, RZ, RZ, R71 ;  /* 0x000000ffff327224 */ /* 0x000fc400078e0047 */
[--C-:B------:R-:W-:Y:S02]  /*4550*/  IMAD.MOV.U32 R48, RZ, RZ, R71.reuse ;  /* 0x000000ffff307224 */ /* 0x100fe400078e0047 */
[--C-:B------:R-:W-:Y:S02]  /*4560*/  IMAD.MOV.U32 R37, RZ, RZ, R71.reuse ;  /* 0x000000ffff257224 */ /* 0x100fe400078e0047 */
[----:B------:R-:W1:Y:S01]  /*4570*/  MUFU.EX2 R42, R42 ;  /* 0x0000002a002a7308 */ /* 0x000e620000000800 */
[C---:B--2---:R-:W-:Y:S01]  /*4580*/  FADD.FTZ R7, R103.reuse, R8 ;  /* 0x0000000867077221 */ /* 0x044fe20000010000 */
[----:B------:R-:W-:Y:S01]  /*4590*/  F2FP.BF16.F32.PACK_AB R105, R103, R34 ;  /* 0x000000226769723e */ /* 0x000fe200000010ff */
[--C-:B------:R-:W-:Y:S02]  /*45a0*/  IMAD.MOV.U32 R34, RZ, RZ, R71.reuse ;  /* 0x000000ffff227224 */ /* 0x100fe400078e0047 */
[--C-:B------:R-:W-:Y:S02]  /*45b0*/  IMAD.MOV.U32 R30, RZ, RZ, R71.reuse ;  /* 0x000000ffff1e7224 */ /* 0x100fe400078e0047 */
[----:B0-----:R-:W-:Y:S01]  /*45c0*/  IMAD.MOV.U32 R27, RZ, RZ, R71 ;  /* 0x000000ffff1b7224 */ /* 0x001fe200078e0047 */
[----:B------:R-:W0:Y:S01]  /*45d0*/  MUFU.EX2 R49, R49 ;  /* 0x0000003100317308 */ /* 0x000e220000000800 */
[----:B---3--:R-:W-:Y:S01]  /*45e0*/  FADD.FTZ R8, R104, R9 ;  /* 0x0000000968087221 */ /* 0x008fe20000010000 */
[----:B------:R-:W-:-:S02]  /*45f0*/  IMAD.MOV.U32 R26, RZ, RZ, R71 ;  /* 0x000000ffff1a7224 */ /* 0x000fc400078e0047 */
[--C-:B------:R-:W-:Y:S02]  /*4600*/  IMAD.MOV.U32 R25, RZ, RZ, R71.reuse ;  /* 0x000000ffff197224 */ /* 0x100fe400078e0047 */
[----:B------:R-:W-:Y:S02]  /*4610*/  IMAD.MOV.U32 R24, RZ, RZ, R71 ;  /* 0x000000ffff187224 */ /* 0x000fe400078e0047 */
[----:B------:R-:W2:Y:S01]  /*4620*/  MUFU.EX2 R107, R107 ;  /* 0x0000006b006b7308 */ /* 0x000ea20000000800 */
[----:B-1----:R-:W-:-:S07]  /*4630*/  FADD.FTZ R10, R42, R7 ;  /* 0x000000072a0a7221 */ /* 0x002fce0000010000 */
[----:B------:R-:W1:Y:S01]  /*4640*/  MUFU.EX2 R106, R106 ;  /* 0x0000006a006a7308 */ /* 0x000e620000000800 */
[C---:B0-----:R-:W-:Y:S01]  /*4650*/  FADD.FTZ R7, R49.reuse, R8 ;  /* 0x0000000831077221 */ /* 0x041fe20000010000 */
[----:B------:R-:W-:Y:S01]  /*4660*/  F2FP.BF16.F32.PACK_AB R104, R49, R104 ;  /* 0x000000683168723e */ /* 0x000fe200000010ff */
[----:B------:R-:W-:-:S05]  /*4670*/  IMAD.MOV.U32 R49, RZ, RZ, R71 ;  /* 0x000000ffff317224 */ /* 0x000fca00078e0047 */
[----:B------:R-:W0:Y:S01]  /*4680*/  MUFU.EX2 R28, R28 ;  /* 0x0000001c001c7308 */ /* 0x000e220000000800 */
[C---:B--2---:R-:W-:Y:S01]  /*4690*/  FADD.FTZ R9, R107.reuse, R10 ;  /* 0x0000000a6b097221 */ /* 0x044fe20000010000 */
[----:B------:R-:W-:Y:S01]  /*46a0*/  F2FP.BF16.F32.PACK_AB R107, R107, R42 ;  /* 0x0000002a6b6b723e */ /* 0x000fe200000010ff */
[----:B------:R-:W-:-:S05]  /*46b0*/  IMAD.MOV.U32 R42, RZ, RZ, R71 ;  /* 0x000000ffff2a7224 */ /* 0x000fca00078e0047 */
[----:B------:R-:W2:Y:S01]  /*46c0*/  MUFU.EX2 R53, R53 ;  /* 0x0000003500357308 */ /* 0x000ea20000000800 */
[----:B-1----:R-:W-:-:S07]  /*46d0*/  FADD.FTZ R8, R106, R7 ;  /* 0x000000076a087221 */ /* 0x002fce0000010000 */
[----:B------:R-:W1:Y:S01]  /*46e0*/  MUFU.EX2 R79, R79 ;  /* 0x0000004f004f7308 */ /* 0x000e620000000800 */
[----:B0-----:R-:W-:Y:S01]  /*46f0*/  FADD.FTZ R10, R28, R9 ;  /* 0x000000091c0a7221 */ /* 0x001fe20000010000 */
[----:B------:R-:W-:Y:S01]  /*4700*/  F2FP.BF16.F32.PACK_AB R9, R47, R18 ;  /* 0x000000122f09723e */ /* 0x000fe200000010ff */
[----:B------:R-:W-:-:S05]  /*4710*/  IMAD.MOV.U32 R47, RZ, RZ, R71 ;  /* 0x000000ffff2f7224 */ /* 0x000fca00078e0047 */
[----:B------:R-:W0:Y:S01]  /*4720*/  MUFU.EX2 R29, R29 ;  /* 0x0000001d001d7308 */ /* 0x000e220000000800 */
[C---:B--2---:R-:W-:Y:S01]  /*4730*/  FADD.FTZ R8, R53.reuse, R8 ;  /* 0x0000000835087221 */ /* 0x044fe20000010000 */
[----:B------:R-:W-:Y:S01]  /*4740*/  F2FP.BF16.F32.PACK_AB R106, R53, R106 ;  /* 0x0000006a356a723e */ /* 0x000fe200000010ff */
[----:B------:R-:W-:Y:S02]  /*4750*/  IMAD.MOV.U32 R53, RZ, RZ, R71 ;  /* 0x000000ffff357224 */ /* 0x000fe400078e0047 */
[----:B------:R-:W-:Y:S01]  /*4760*/  FADD.FTZ R7, R41, R8 ;  /* 0x0000000829077221 */ /* 0x000fe20000010000 */
[----:B------:R-:W-:Y:S02]  /*4770*/  F2FP.BF16.F32.PACK_AB R8, R19, R16 ;  /* 0x000000101308723e */ /* 0x000fe400000010ff */
[----:B------:R-:W2:Y:S01]  /*4780*/  MUFU.EX2 R58, R58 ;  /* 0x0000003a003a7308 */ /* 0x000ea20000000800 */
[----:B-1----:R-:W-:-:S07]  /*4790*/  FADD.FTZ R10, R79, R10 ;  /* 0x0000000a4f0a7221 */ /* 0x002fce0000010000 */
[----:B------:R-:W1:Y:S01]  /*47a0*/  MUFU.EX2 R36, R36 ;  /* 0x0000002400247308 */ /* 0x000e620000000800 */
[----:B0-----:R-:W-:Y:S01]  /*47b0*/  FADD.FTZ R13, R29, R10 ;  /* 0x0000000a1d0d7221 */ /* 0x001fe20000010000 */
[----:B------:R-:W-:Y:S01]  /*47c0*/  F2FP.BF16.F32.PACK_AB R10, R56, R51 ;  /* 0x00000033380a723e */ /* 0x000fe200000010ff */
[--C-:B------:R-:W-:Y:S02]  /*47d0*/  IMAD.MOV.U32 R56, RZ, RZ, R71.reuse ;  /* 0x000000ffff387224 */ /* 0x100fe400078e0047 */
[----:B------:R-:W-:Y:S02]  /*47e0*/  IMAD.MOV.U32 R51, RZ, RZ, R71 ;  /* 0x000000ffff337224 */ /* 0x000fe400078e0047 */
[----:B------:R0:W-:Y:S01]  /*47f0*/  STSM.16.M88.4 [R6+0x2a300], R8 ;  /* 0x02a3000806007844 */ /* 0x0001e20000000200 */
[----:B------:R-:W3:Y:S01]  /*4800*/  MUFU.EX2 R35, R35 ;  /* 0x0000002300237308 */ /* 0x000ee20000000800 */
[----:B--2---:R-:W-:Y:S02]  /*4810*/  FADD.FTZ R12, R58, R7 ;  /* 0x000000073a0c7221 */ /* 0x004fe40000010000 */
[----:B------:R2:W-:Y:S05]  /*4820*/  STSM.16.M88.4 [R6+0x2bb00], R104 ;  /* 0x02bb006806007844 */ /* 0x0005ea0000000200 */
[----:B------:R-:W4:Y:S01]  /*4830*/  MUFU.EX2 R40, R40 ;  /* 0x0000002800287308 */ /* 0x000f220000000800 */
[C---:B-1----:R-:W-:Y:S01]  /*4840*/  FADD.FTZ R13, R36.reuse, R13 ;  /* 0x0000000d240d7221 */ /* 0x042fe20000010000 */
[----:B------:R-:W-:Y:S01]  /*4850*/  F2FP.BF16.F32.PACK_AB R15, R36, R29 ;  /* 0x0000001d240f723e */ /* 0x000fe200000010ff */
[----:B------:R-:W-:-:S02]  /*4860*/  IMAD.MOV.U32 R36, RZ, RZ, R71 ;  /* 0x000000ffff247224 */ /* 0x000fc400078e0047 */
[----:B------:R-:W-:-:S03]  /*4870*/  IMAD.MOV.U32 R29, RZ, RZ, R71 ;  /* 0x000000ffff1d7224 */ /* 0x000fc600078e0047 */
[----:B------:R1:W5:Y:S01]  /*4880*/  MUFU.EX2 R60, R45 ;  /* 0x0000002d003c7308 */ /* 0x0003620000000800 */
[----:B---3--:R-:W-:-:S07]  /*4890*/  FADD.FTZ R7, R35, R12 ;  /* 0x0000000c23077221 */ /* 0x008fce0000010000 */
[----:B------:R-:W3:Y:S01]  /*48a0*/  MUFU.EX2 R109, R109 ;  /* 0x0000006d006d7308 */ /* 0x000ee20000000800 */
[----:B----4-:R-:W-:Y:S01]  /*48b0*/  FADD.FTZ R14, R40, R13 ;  /* 0x0000000d280e7221 */ /* 0x010fe20000010000 */
[----:B-1----:R-:W-:-:S06]  /*48c0*/  IMAD.MOV.U32 R45, RZ, RZ, R71 ;  /* 0x000000ffff2d7224 */ /* 0x002fcc00078e0047 */
[----:B------:R-:W1:Y:S01]  /*48d0*/  MUFU.EX2 R55, R55 ;  /* 0x0000003700377308 */ /* 0x000e620000000800 */
[----:B-----5:R-:W-:-:S07]  /*48e0*/  FADD.FTZ R12, R60, R7 ;  /* 0x000000073c0c7221 */ /* 0x020fce0000010000 */
[----:B------:R-:W4:Y:S01]  /*48f0*/  MUFU.EX2 R44, R44 ;  /* 0x0000002c002c7308 */ /* 0x000f220000000800 */
[C---:B---3--:R-:W-:Y:S01]  /*4900*/  FADD.FTZ R13, R109.reuse, R14 ;  /* 0x0000000e6d0d7221 */ /* 0x048fe20000010000 */
[----:B------:R-:W-:Y:S01]  /*4910*/  F2FP.BF16.F32.PACK_AB R109, R109, R40 ;  /* 0x000000286d6d723e */ /* 0x000fe200000010ff */
[----:B------:R-:W-:-:S05]  /*4920*/  IMAD.MOV.U32 R40, RZ, RZ, R71 ;  /* 0x000000ffff287224 */ /* 0x000fca00078e0047 */
[----:B------:R3:W5:Y:S01]  /*4930*/  MUFU.EX2 R108, R33 ;  /* 0x00000021006c7308 */ /* 0x0007620000000800 */
[----:B-1----:R-:W-:-:S07]  /*4940*/  FADD.FTZ R7, R55, R12 ;  /* 0x0000000c37077221 */ /* 0x002fce0000010000 */
[----:B------:R-:W1:Y:S01]  /*4950*/  MUFU.EX2 R111, R111 ;  /* 0x0000006f006f7308 */ /* 0x000e620000000800 */
[----:B----4-:R-:W-:Y:S01]  /*4960*/  FADD.FTZ R14, R44, R13 ;  /* 0x0000000d2c0e7221 */ /* 0x010fe20000010000 */
[----:B------:R-:W-:Y:S01]  /*4970*/  F2FP.BF16.F32.PACK_AB R13, R79, R28 ;  /* 0x0000001c4f0d723e */ /* 0x000fe200000010ff */
[--C-:B---3--:R-:W-:Y:S02]  /*4980*/  IMAD.MOV.U32 R33, RZ, RZ, R71.reuse ;  /* 0x000000ffff217224 */ /* 0x108fe400078e0047 */
[----:B------:R-:W-:-:S03]  /*4990*/  IMAD.MOV.U32 R28, RZ, RZ, R71 ;  /* 0x000000ffff1c7224 */ /* 0x000fc600078e0047 */
[----:B------:R-:W3:Y:S01]  /*49a0*/  MUFU.EX2 R31, R31 ;  /* 0x0000001f001f7308 */ /* 0x000ee20000000800 */
[C---:B-----5:R-:W-:Y:S01]  /*49b0*/  FADD.FTZ R12, R108.reuse, R7 ;  /* 0x000000076c0c7221 */ /* 0x060fe20000010000 */
[----:B------:R-:W-:Y:S01]  /*49c0*/  F2FP.BF16.F32.PACK_AB R108, R108, R55 ;  /* 0x000000376c6c723e */ /* 0x000fe200000010ff */
[----:B------:R-:W-:-:S05]  /*49d0*/  IMAD.MOV.U32 R55, RZ, RZ, R71 ;  /* 0x000000ffff377224 */ /* 0x000fca00078e0047 */
[----:B------:R-:W4:Y:S01]  /*49e0*/  MUFU.EX2 R46, R46 ;  /* 0x0000002e002e7308 */ /* 0x000f220000000800 */
[C---:B-1----:R-:W-:Y:S01]  /*49f0*/  FADD.FTZ R19, R111.reuse, R14 ;  /* 0x0000000e6f137221 */ /* 0x042fe20000010000 */
[----:B------:R-:W-:Y:S01]  /*4a00*/  F2FP.BF16.F32.PACK_AB R14, R60, R35 ;  /* 0x000000233c0e723e */ /* 0x000fe200000010ff */
[--C-:B------:R-:W-:Y:S01]  /*4a10*/  IMAD.MOV.U32 R60, RZ, RZ, R71.reuse ;  /* 0x000000ffff3c7224 */ /* 0x100fe200078e0047 */
[----:B------:R-:W-:Y:S01]  /*4a20*/  F2FP.BF16.F32.PACK_AB R111, R111, R44 ;  /* 0x0000002c6f6f723e */ /* 0x000fe200000010ff */
[--C-:B------:R-:W-:Y:S02]  /*4a30*/  IMAD.MOV.U32 R44, RZ, RZ, R71.reuse ;  /* 0x000000ffff2c7224 */ /* 0x100fe400078e0047 */
[----:B------:R-:W-:Y:S01]  /*4a40*/  IMAD.MOV.U32 R35, RZ, RZ, R71 ;  /* 0x000000ffff237224 */ /* 0x000fe200078e0047 */
[----:B------:R-:W0:Y:S01]  /*4a50*/  MUFU.EX2 R117, R117 ;  /* 0x0000007500757308 */ /* 0x000e220000000800 */
[----:B---3--:R-:W-:-:S07]  /*4a60*/  FADD.FTZ R7, R31, R12 ;  /* 0x0000000c1f077221 */ /* 0x008fce0000010000 */
[----:B------:R-:W1:Y:S01]  /*4a70*/  MUFU.EX2 R110, R99 ;  /* 0x00000063006e7308 */ /* 0x000e620000000800 */
[----:B----4-:R-:W-:-:S07]  /*4a80*/  FADD.FTZ R12, R46, R19 ;  /* 0x000000132e0c7221 */ /* 0x010fce0000010000 */
[----:B------:R-:W-:Y:S01]  /*4a90*/  MUFU.EX2 R38, R38 ;  /* 0x0000002600267308 */ /* 0x000fe20000000800 */
[C---:B0-----:R-:W-:Y:S01]  /*4aa0*/  FADD.FTZ R9, R117.reuse, R12 ;  /* 0x0000000c75097221 */ /* 0x041fe20000010000 */
[----:B------:R-:W-:Y:S01]  /*4ab0*/  F2FP.BF16.F32.PACK_AB R12, R58, R41 ;  /* 0x000000293a0c723e */ /* 0x000fe200000010ff */
[--C-:B------:R-:W-:Y:S01]  /*4ac0*/  IMAD.MOV.U32 R58, RZ, RZ, R71.reuse ;  /* 0x000000ffff3a7224 */ /* 0x100fe200078e0047 */
[----:B------:R-:W-:Y:S01]  /*4ad0*/  F2FP.BF16.F32.PACK_AB R117, R117, R46 ;  /* 0x0000002e7575723e */ /* 0x000fe200000010ff */
[----:B------:R-:W-:Y:S02]  /*4ae0*/  IMAD.MOV.U32 R46, RZ, RZ, R71 ;  /* 0x000000ffff2e7224 */ /* 0x000fe400078e0047 */
[----:B------:R2:W-:Y:S01]  /*4af0*/  STSM.16.M88.4 [R6+0x2d300], R12 ;  /* 0x02d3000c06007844 */ /* 0x0005e20000000200 */
[----:B------:R-:W-:Y:S01]  /*4b00*/  MUFU.EX2 R115, R115 ;  /* 0x0000007300737308 */ /* 0x000fe20000000800 */
[C---:B-1----:R-:W-:Y:S01]  /*4b10*/  FADD.FTZ R8, R110.reuse, R7 ;  /* 0x000000076e087221 */ /* 0x042fe20000010000 */
[----:B------:R-:W-:Y:S01]  /*4b20*/  F2FP.BF16.F32.PACK_AB R110, R110, R31 ;  /* 0x0000001f6e6e723e */ /* 0x000fe200000010ff */
[----:B------:R-:W-:-:S02]  /*4b30*/  IMAD.MOV.U32 R41, RZ, RZ, R71 ;  /* 0x000000ffff297224 */ /* 0x000fc400078e0047 */
[--C-:B------:R-:W-:Y:S02]  /*4b40*/  IMAD.MOV.U32 R31, RZ, RZ, R71.reuse ;  /* 0x000000ffff1f7224 */ /* 0x100fe400078e0047 */
[----:B------:R2:W-:Y:S01]  /*4b50*/  STSM.16.M88.4 [R6+0x2eb00], R108 ;  /* 0x02eb006c06007844 */ /* 0x0005e20000000200 */
[----:B------:R-:W0:Y:S08]  /*4b60*/  MUFU.EX2 R43, R43 ;  /* 0x0000002b002b7308 */ /* 0x000e300000000800 */
[----:B------:R1:W3:Y:S08]  /*4b70*/  MUFU.EX2 R16, R57 ;  /* 0x0000003900107308 */ /* 0x0002f00000000800 */
[----:B------:R-:W-:Y:S01]  /*4b80*/  MUFU.EX2 R113, R113 ;  /* 0x0000007100717308 */ /* 0x000fe20000000800 */
[----:B0-----:R-:W-:Y:S01]  /*4b90*/  FADD.FTZ R7, R43, R8 ;  /* 0x000000082b077221 */ /* 0x001fe20000010000 */
[----:B-1----:R-:W-:-:S06]  /*4ba0*/  IMAD.MOV.U32 R57, RZ, RZ, R71 ;  /* 0x000000ffff397224 */ /* 0x002fcc00078e0047 */
[----:B------:R0:W1:Y:S01]  /*4bb0*/  MUFU.EX2 R18, R119 ;  /* 0x0000007700127308 */ /* 0x0000620000000800 */
[C---:B---3--:R-:W-:Y:S01]  /*4bc0*/  F2FP.BF16.F32.PACK_AB R116, R16.reuse, R43 ;  /* 0x0000002b1074723e */ /* 0x048fe200000010ff */
[----:B------:R-:W-:Y:S01]  /*4bd0*/  FADD.FTZ R8, R16, R7 ;  /* 0x0000000710087221 */ /* 0x000fe20000010000 */
[----:B------:R-:W-:Y:S02]  /*4be0*/  IMAD.MOV.U32 R7, RZ, RZ, RZ ;  /* 0x000000ffff077224 */ /* 0x000fe400078e00ff */
[----:B------:R-:W-:Y:S01]  /*4bf0*/  IMAD.MOV.U32 R43, RZ, RZ, R71 ;  /* 0x000000ffff2b7224 */ /* 0x000fe200078e0047 */
[----:B0-----:R-:W-:Y:S01]  /*4c00*/  F2FP.BF16.F32.PACK_AB R119, R115, R38 ;  /* 0x000000267377723e */ /* 0x001fe200000010ff */
[----:B------:R-:W-:-:S04]  /*4c10*/  FADD.FTZ R38, R38, R9 ;  /* 0x0000000926267221 */ /* 0x000fc80000010000 */
[----:B------:R-:W-:Y:S01]  /*4c20*/  FADD.FTZ R11, R115, R38 ;  /* 0x00000026730b7221 */ /* 0x000fe20000010000 */
[----:B------:R-:W-:Y:S01]  /*4c30*/  IMAD.MOV.U32 R38, RZ, RZ, R71 ;  /* 0x000000ffff267224 */ /* 0x000fe200078e0047 */
[----:B-1----:R-:W-:Y:S01]  /*4c40*/  F2FP.BF16.F32.PACK_AB R118, R18, R113 ;  /* 0x000000711276723e */ /* 0x002fe200000010ff */
[----:B------:R-:W-:Y:S01]  /*4c50*/  FADD.FTZ R113, R113, R8 ;  /* 0x0000000871717221 */ /* 0x000fe20000010000 */
[----:B------:R-:W-:-:S03]  /*4c60*/  VIADD R8, R17, 0xfffffffe ;  /* 0xfffffffe11087836 */ /* 0x000fc60000000000 */
[----:B------:R2:W-:Y:S01]  /*4c70*/  STSM.16.M88.4 [R6+0x30300], R116 ;  /* 0x0303007406007844 */ /* 0x0005e20000000200 */
[----:B------:R-:W-:Y:S01]  /*4c80*/  FADD.FTZ R10, R18, R113 ;  /* 0x00000071120a7221 */ /* 0x000fe20000010000 */
[----:B------:R-:W-:Y:S01]  /*4c90*/  ISETP.GE.AND P2, PT, R8, R144, PT ;  /* 0x000000900800720c */ /* 0x000fe20003f46270 */
[----:B------:R0:W-:Y:S06]  /*4ca0*/  MEMBAR.ALL.CTA ;  /* 0x0000000000007992 */ /* 0x0001ec0000008000 */
[----:B0-----:R-:W0:Y:S02]  /*4cb0*/  FENCE.VIEW.ASYNC.S ;  /* 0x00000000000073c6 */ /* 0x001e240000000000 */
[----:B0-----:R-:W-:-:S04]  /*4cc0*/  NOP ;  /* 0x0000000000007918 */ /* 0x001fc80000000000 */
[----:B------:R-:W-:Y:S05]  /*4cd0*/  @!P2 BRA `(.L_x_9368) ;  /* 0x00000038002ca947 */ /* 0x000fea0003800000 */
[----:B--2---:R-:W-:Y:S01]  /*4ce0*/  IMAD.MOV.U32 R12, RZ, RZ, R72 ;  /* 0x000000ffff0c7224 */ /* 0x004fe200078e0048 */
[----:B------:R-:W-:Y:S01]  /*4cf0*/  CS2R R70, SRZ ;  /* 0x0000000000467805 */ /* 0x000fe2000001ff00 */
[----:B------:R-:W-:Y:S01]  /*4d00*/  IMAD.MOV.U32 R9, RZ, RZ, R5 ;  /* 0x000000ffff097224 */ /* 0x000fe200078e0005 */
        /* <DEDUP_REMOVED lines=24> */
[----:B------:R-:W-:-:S06]  /*4e90*/  UMOV UR41, URZ ;  /* 0x0000003f00297c82 */ /* 0x000fcc0008000000 */
.L_x_9377:
[----:B------:R-:W-:Y:S01]  /*4ea0*/  UIADD3 UR6, UR41, 0x1, URZ ;  /* 0x0000000129067890 */ /* 0x000fe2000fffe03f */
[----:B------:R-:W-:-:S03]  /*4eb0*/  ISETP.NE.AND P3, PT, RZ, UR36, PT ;  /* 0x00000024ff007c0c */ /* 0x000fc6000bf65270 */
[----:B------:R-:W-:-:S04]  /*4ec0*/  UISETP.NE.AND UP0, UPT, UR6, 0x2, UPT ;  /* 0x000000020600788c */ /* 0x000fc8000bf05270 */
[----:B------:R-:W-:Y:S02]  /*4ed0*/  USEL UR7, URZ, 0x1, UP0 ;  /* 0x000000013f077887 */ /* 0x000fe40008000000 */
[----:B------:R-:W-:-:S04]  /*4ee0*/  USEL UR6, UR6, URZ, UP0 ;  /* 0x0000003f06067287 */ /* 0x000fc80008000000 */
[----:B------:R-:W-:Y:S02]  /*4ef0*/  LOP3.LUT R7, R13, UR7, RZ, 0x3c, !PT ;  /* 0x000000070d077c12 */ /* 0x000fe4000f8e3cff */
[----:B------:R-:W-:Y:S01]  /*4f00*/  IMAD.U32 R0, RZ, RZ, UR6 ;  /* 0x00000006ff007e24 */ /* 0x000fe2000f8e00ff */
[----:B------:R-:W-:Y:S06]  /*4f10*/  @P3 BRA `(.L_x_9369) ;  /* 0x0000000000283947 */ /* 0x000fec0003800000 */
[----:B------:R-:W-:Y:S05]  /*4f20*/  @!P0 BRA `(.L_x_9370) ;  /* 0x0000000000048947 */ /* 0x000fea0003800000 */
[----:B------:R-:W-:Y:S01]  /*4f30*/  BPT.TRAP 0x1 ;  /* 0x000000040000795c */ /* 0x000fe20000300000 */
.L_x_9370:
[----:B------:R-:W-:Y:S02]  /*4f40*/  LEA R5, R0, UR37, 0x3 ;  /* 0x0000002500057c11 */ /* 0x000fe4000f8e18ff */
[----:B------:R-:W-:-:S04]  /*4f50*/  SHF.L.U32 R4, R7, 0x1f, RZ ;  /* 0x0000001f07047819 */ /* 0x000fc800000006ff */
[----:B------:R0:W1:Y:S01]  /*4f60*/  SYNCS.PHASECHK.TRANS64.TRYWAIT P2, [R5+URZ+0x31c30], R4 ;  /* 0x031c3004050075a7 */ /* 0x000062000804017f */
[----:B------:R-:W-:Y:S05]  /*4f70*/  @!P0 BRA `(.L_x_9371) ;  /* 0x0000000000048947 */ /* 0x000fea0003800000 */
[----:B------:R-:W-:Y:S01]  /*4f80*/  BPT.TRAP 0x1 ;  /* 0x000000040000795c */ /* 0x000fe20000300000 */
.L_x_9371:
[----:B-1----:R-:W-:Y:S05]  /*4f90*/  @P2 BRA `(.L_x_9369) ;  /* 0x0000000000082947 */ /* 0x002fea0003800000 */
[----:B------:R-:W1:Y:S02]  /*4fa0*/  SYNCS.PHASECHK.TRANS64.TRYWAIT P2, [R5+URZ+0x31c30], R4 ;  /* 0x031c3004050075a7 */ /* 0x000e64000804017f */
[----:B-1----:R-:W-:Y:S05]  /*4fb0*/  @!P2 BRA `(.L_x_9372) ;  /* 0x000000940054a947 */ /* 0x002fea0003800000 */
.L_x_9369:
[----:B------:R-:W2:Y:S01]  /*4fc0*/  S2R R14, SR_TID.X ;  /* 0x00000000000e7919 */ /* 0x000ea20000002100 */
[----:B------:R-:W-:Y:S01]  /*4fd0*/  R2UR UR43, R0 ;  /* 0x00000000002b72ca */ /* 0x000fe200000e0000 */
        /* <DEDUP_REMOVED lines=13> */
[C---:B------:R-:W-:Y:S01]  /*50b0*/  R2UR UR28, R2.reuse ;  /* 0x00000000021c72ca */ /* 0x040fe200000e0000 */
[----:B------:R-:W-:Y:S01]  /*50c0*/  UMOV UR11, 0x80000020 ;  /* 0x80000020000b7882 */ /* 0x000fe20000000000 */
[C---:B------:R-:W-:Y:S01]  /*50d0*/  R2UR UR29, R3.reuse ;  /* 0x00000000031d72ca */ /* 0x040fe200000e0000 */
[----:B------:R-:W-:Y:S01]  /*50e0*/  UIADD3 UR50, UR43, 0x40, URZ ;  /* 0x000000402b327890 */ /* 0x000fe2000fffe03f */
[----:B------:R-:W-:Y:S01]  /*50f0*/  R2UR UR32, R2 ;  /* 0x00000000022072ca */ /* 0x000fe200000e0000 */
[----:B------:R-:W-:Y:S01]  /*5100*/  UIADD3 UR26, UR43, 0x80, URZ ;  /* 0x000000802b1a7890 */ /* 0x000fe2000fffe03f */
[----:B------:R-:W-:Y:S01]  /*5110*/  R2UR UR33, R3 ;  /* 0x00000000032172ca */ /* 0x000fe200000e0000 */
[----:B------:R-:W-:Y:S01]  /*5120*/  UMOV UR46, UR43 ;  /* 0x0000002b002e7c82 */ /* 0x000fe20008000000 */
[----:B------:R-:W-:-:S02]  /*5130*/  UIADD3 UR30, UR43, 0xc0, URZ ;  /* 0x000000c02b1e7890 */ /* 0x000fc4000fffe03f */
[----:B------:R-:W-:Y:S02]  /*5140*/  UIADD3 UR34, UR43, 0x100, URZ ;  /* 0x000001002b227890 */ /* 0x000fe4000fffe03f */
[----:B------:R-:W-:Y:S02]  /*5150*/  UIADD3 UR6, UR43, 0x2, URZ ;  /* 0x000000022b067890 */ /* 0x000fe4000fffe03f */
[----:B------:R-:W-:Y:S02]  /*5160*/  UIADD3 UR10, UR43, 0x42, URZ ;  /* 0x000000422b0a7890 */ /* 0x000fe4000fffe03f */
[----:B------:R-:W-:Y:S01]  /*5170*/  UIADD3 UR14, UR43, 0x242, URZ ;  /* 0x000002422b0e7890 */ /* 0x000fe2000fffe03f */
[----:B--2---:R-:W-:Y:S01]  /*5180*/  SHF.R.U32.HI R14, RZ, 0x7, R14 ;  /* 0x00000007ff0e7819 */ /* 0x004fe2000001160e */
[----:B------:R-:W-:Y:S01]  /*5190*/  UMOV UR15, 0x80000020 ;  /* 0x80000020000f7882 */ /* 0x000fe20000000000 */
[----:B------:R-:W-:Y:S01]  /*51a0*/  UIADD3 UR18, UR43, 0x480, URZ ;  /* 0x000004802b127890 */ /* 0x000fe2000fffe03f */
[----:B------:R-:W-:-:S02]  /*51b0*/  UMOV UR19, 0x80000020 ;  /* 0x8000002000137882 */ /* 0x000fc40000000000 */
[----:B01----:R-:W-:Y:S01]  /*51c0*/  VIADD R4, R14, 0x8 ;  /* 0x000000080e047836 */ /* 0x003fe20000000000 */
[----:B------:R-:W-:Y:S01]  /*51d0*/  UIADD3 UR22, UR43, 0x482, URZ ;  /* 0x000004822b167890 */ /* 0x000fe2000fffe03f */
[----:B------:R-:W-:-:S03]  /*51e0*/  UMOV UR23, 0x80000020 ;  /* 0x8000002000177882 */ /* 0x000fc60000000000 */
[----:B------:R0:W-:Y:S06]  /*51f0*/  BAR.SYNC.DEFER_BLOCKING R4, 0x100 ;  /* 0x000400040000751d */ /* 0x0001ec0000010000 */
        /* <DEDUP_REMOVED lines=321> */
.L_x_9374:
[----:B------:R-:W-:Y:S01]  /*6610*/  ULEA UR6, UR41, UR37, 0x3 ;  /* 0x0000002529067291 */ /* 0x000fe2000f8e183f */
[----:B------:R-:W-:-:S08]  /*6620*/  SHF.L.U32 R4, R13, 0x1f, RZ ;  /* 0x0000001f0d047819 */ /* 0x000fd000000006ff */
[----:B------:R0:W1:Y:S01]  /*6630*/  SYNCS.PHASECHK.TRANS64.TRYWAIT P2, [UR6+0x31c50], R4 ;  /* 0x031c5004ff0075a7 */ /* 0x0000620008040146 */
[----:B------:R-:W-:Y:S05]  /*6640*/  @!P0 BRA `(.L_x_9375) ;  /* 0x0000000000048947 */ /* 0x000fea0003800000 */
[----:B------:R-:W-:Y:S01]  /*6650*/  BPT.TRAP 0x1 ;  /* 0x000000040000795c */ /* 0x000fe20000300000 */
.L_x_9375:
[----:B-1----:R-:W-:Y:S05]  /*6660*/  @P2 BRA `(.L_x_9373) ;  /* 0x0000000000082947 */ /* 0x002fea0003800000 */
[----:B------:R-:W1:Y:S02]  /*6670*/  SYNCS.PHASECHK.TRANS64.TRYWAIT P2, [UR6+0x31c50], R4 ;  /* 0x031c5004ff0075a7 */ /* 0x000e640008040146 */
[----:B-1----:R-:W-:Y:S05]  /*6680*/  @!P2 BRA `(.L_x_9376) ;  /* 0x0000007c00b4a947 */ /* 0x002fea0003800000 */
.L_x_9373:
[----:B------:R-:W-:Y:S01]  /*6690*/  UIADD3 UR6, UR37, 0x200, URZ ;  /* 0x0000020025067890 */ /* 0x000fe2000fffe03f */
[----:B------:R-:W-:Y:S01]  /*66a0*/  WARPGROUP.ARRIVE ;  /* 0x00000000000079c5 */ /* 0x000fe20000000000 */
[----:B------:R-:W-:Y:S01]  /*66b0*/  ULOP3.LUT UR10, UR40, 0x10000, URZ, 0xfc, !UPT ;  /* 0x00010000280a7892 */ /* 0x000fe2000f8efc3f */
[----:B01----:R-:W-:Y:S01]  /*66c0*/  FMNMX.FTZ R4, R136, R9, !PT ;  /* 0x0000000988047209 */ /* 0x003fe20007810000 */
[----:B------:R-:W-:Y:S01]  /*66d0*/  USHF.R.U32.HI UR6, URZ, 0x4, UR6 ;  /* 0x000000043f067899 */ /* 0x000fe20008011606 */
[----:B------:R-:W-:Y:S01]  /*66e0*/  FMNMX.FTZ R20, R138, R12, !PT ;  /* 0x0000000c8a147209 */ /* 0x000fe20007810000 */
[----:B------:R-:W-:Y:S01]  /*66f0*/  UMOV UR25, 0xc0000010 ;  /* 0xc000001000197882 */ /* 0x000fe20000000000 */
[----:B------:R-:W-:Y:S01]  /*6700*/  UMOV UR27, 0x80000020 ;  /* 0x80000020001b7882 */ /* 0x000fe20000000000 */
[----:B------:R-:W-:Y:S01]  /*6710*/  ULOP3.LUT UR6, UR6, 0x3fff, URZ, 0xc0, !UPT ;  /* 0x00003fff06067892 */ /* 0x000fe2000f8ec03f */
[----:B------:R-:W-:Y:S01]  /*6720*/  FMNMX.FTZ R5, R137, R4, !PT ;  /* 0x0000000489057209 */ /* 0x000fe20007810000 */
[----:B------:R-:W-:Y:S01]  /*6730*/  UMOV UR24, UR10 ;  /* 0x0000000a00187c82 */ /* 0x000fe20008000000 */
[----:B------:R-:W-:Y:S01]  /*6740*/  FMNMX.FTZ R21, R139, R20, !PT ;  /* 0x000000148b157209 */ /* 0x000fe20007810000 */
[----:B------:R-:W-:Y:S01]  /*6750*/  ULOP3.LUT UR6, UR6, 0x2400000, URZ, 0xfc, !UPT ;  /* 0x0240000006067892 */ /* 0x000fe2000f8efc3f */
[----:B------:R-:W-:Y:S01]  /*6760*/  FMNMX.FTZ R4, R140, R5, !PT ;  /* 0x000000058c047209 */ /* 0x000fe20007810000 */
[----:B------:R-:W0:Y:S01]  /*6770*/  S2R R146, SR_TID.X ;  /* 0x0000000000927919 */ /* 0x000e220000002100 */
[----:B------:R-:W-:Y:S01]  /*6780*/  FMNMX.FTZ R22, R142, R21, !PT ;  /* 0x000000158e167209 */ /* 0x000fe20007810000 */
[----:B------:R-:W-:Y:S01]  /*6790*/  UIMAD UR6, UR41, 0x6c0, UR6 ;  /* 0x000006c0290678a4 */ /* 0x000fe2000f8e0206 */
[----:B------:R-:W-:-:S02]  /*67a0*/  FMNMX.FTZ R5, R141, R4, !PT ;  /* 0x000000048d057209 */ /* 0x000fc40007810000 */
[----:B------:R-:W-:Y:S02]  /*67b0*/  FMNMX.FTZ R23, R143, R22, !PT ;  /* 0x000000168f177209 */ /* 0x000fe40007810000 */
[----:B------:R-:W-:Y:S02]  /*67c0*/  FMNMX.FTZ R4, R128, R5, !PT ;  /* 0x0000000580047209 */ /* 0x000fe40007810000 */
[----:B------:R-:W-:Y:S01]  /*67d0*/  UMOV UR26, UR6 ;  /* 0x00000006001a7c82 */ /* 0x000fe20008000000 */
[----:B------:R-:W-:Y:S01]  /*67e0*/  FMNMX.FTZ R22, R130, R23, !PT ;  /* 0x0000001782167209 */ /* 0x000fe20007810000 */
[----:B------:R-:W-:Y:S01]  /*67f0*/  HGMMA.64x96x16.F32.BF16 R24, gdesc[UR24].tnspB, R24, gsb0 ;  /* 0x41600000181879f0 */ /* 0x000fe20008001818 */
[----:B------:R-:W-:Y:S01]  /*6800*/  UIADD3 UR24, UR10, 0x180, URZ ;  /* 0x000001800a187890 */ /* 0x000fe2000fffe03f */
[----:B------:R-:W-:Y:S01]  /*6810*/  FMNMX.FTZ R5, R129, R4, !PT ;  /* 0x0000000481057209 */ /* 0x000fe20007810000 */
[----:B------:R-:W-:Y:S01]  /*6820*/  UIADD3 UR26, UR6, 0x40, URZ ;  /* 0x00000040061a7890 */ /* 0x000fe2000fffe03f */
[----:B------:R-:W-:Y:S01]  /*6830*/  FMNMX.FTZ R23, R131, R22, !PT ;  /* 0x0000001683177209 */ /* 0x000fe20007810000 */
[----:B------:R-:W-:Y:S01]  /*6840*/  UMOV UR25, 0xc0000010 ;  /* 0xc000001000197882 */ /* 0x000fe20000000000 */
[----:B------:R-:W-:Y:S01]  /*6850*/  UMOV UR27, 0x80000020 ;  /* 0x80000020001b7882 */ /* 0x000fe20000000000 */
[----:B------:R-:W-:-:S04]  /*6860*/  FMNMX.FTZ R4, R132, R5, !PT ;  /* 0x0000000584047209 */ /* 0x000fc80007810000 */
[----:B------:R-:W-:-:S04]  /*6870*/  FMNMX.FTZ R5, R133, R4, !PT ;  /* 0x0000000485057209 */ /* 0x000fc80007810000 */
[----:B------:R-:W-:-:S04]  /*6880*/  FMNMX.FTZ R4, R120, R5, !PT ;  /* 0x0000000578047209 */ /* 0x000fc80007810000 */
[----:B------:R-:W-:Y:S02]  /*6890*/  FMNMX.FTZ R5, R121, R4, !PT ;  /* 0x0000000479057209 */ /* 0x000fe40007810000 */
[----:B0-----:R-:W-:Y:S02]  /*68a0*/  ISETP.GE.U32.AND P2, PT, R146, 0x180, PT ;  /* 0x000001809200780c */ /* 0x001fe40003f46070 */
[----:B------:R-:W-:Y:S02]  /*68b0*/  FMNMX.FTZ R4, R124, R5, !PT ;  /* 0x000000057c047209 */ /* 0x000fe40007810000 */
[----:B------:R-:W-:Y:S02]  /*68c0*/  SHF.R.U32.HI R146, RZ, 0x7, R146 ;  /* 0x00000007ff927819 */ /* 0x000fe40000011692 */
        /* <DEDUP_REMOVED lines=23> */
[----:B------:R-:W-:Y:S01]  /*6a40*/  HGMMA.64x96x16.F32.BF16 R24, gdesc[UR24].tnspB, R24, gsb0 ;  /* 0x41600000181879f0 */ /* 0x000fe20008001818 */
[----:B------:R-:W-:Y:S02]  /*6a50*/  UIADD3 UR24, UR10, 0x300, URZ ;  /* 0x000003000a187890 */ /* 0x000fe4000fffe03f */
[----:B------:R-:W-:Y:S01]  /*6a60*/  UIADD3 UR26, UR6, 0x80, URZ ;  /* 0x00000080061a7890 */ /* 0x000fe2000fffe03f */
[----:B------:R-:W-:Y:S01]  /*6a70*/  FMNMX.FTZ R4, R72, R5, !PT ;  /* 0x0000000548047209 */ /* 0x000fe20007810000 */
[----:B------:R-:W-:Y:S01]  /*6a80*/  UMOV UR25, 0xc0000010 ;  /* 0xc000001000197882 */ /* 0x000fe20000000000 */
[----:B------:R-:W-:Y:S02]  /*6a90*/  UMOV UR27, 0x80000020 ;  /* 0x80000020001b7882 */ /* 0x000fe40000000000 */
[----:B------:R-:W-:-:S04]  /*6aa0*/  FMNMX.FTZ R5, R73, R4, !PT ;  /* 0x0000000449057209 */ /* 0x000fc80007810000 */
[----:B------:R-:W-:-:S04]  /*6ab0*/  FMNMX.FTZ R4, R76, R5, !PT ;  /* 0x000000054c047209 */ /* 0x000fc80007810000 */
[----:B------:R-:W-:-:S05]  /*6ac0*/  FMNMX.FTZ R13, R77, R4, !PT ;  /* 0x000000044d0d7209 */ /* 0x000fca0007810000 */
[----:B------:R-:W0:Y:S02]  /*6ad0*/  SHFL.BFLY PT, R4, R13, 0x2, 0x1f ;  /* 0x0c401f000d047f89 */ /* 0x000e2400000e0000 */
[----:B0-----:R-:W-:Y:S02]  /*6ae0*/  FMNMX.FTZ R14, R13, R4, !PT ;  /* 0x000000040d0e7209 */ /* 0x001fe40007810000 */
[----:B------:R-:W0:Y:S03]  /*6af0*/  LDC R4, c[0x0][0x988] ;  /* 0x00026200ff047b82 */ /* 0x000e260000000800 */
[----:B------:R-:W1:Y:S02]  /*6b00*/  SHFL.BFLY PT, R5, R14, 0x1, 0x1f ;  /* 0x0c201f000e057f89 */ /* 0x000e6400000e0000 */
[----:B-1----:R-:W-:-:S05]  /*6b10*/  FMNMX.FTZ R5, R14, R5, !PT ;  /* 0x000000050e057209 */ /* 0x002fca0007810000 */
[C---:B0-----:R-:W-:Y:S01]  /*6b20*/  FMUL.FTZ R13, R5.reuse, R4 ;  /* 0x00000004050d7220 */ /* 0x041fe20000410000 */
[----:B------:R-:W-:-:S03]  /*6b30*/  FADD.FTZ R9, -R5, R9 ;  /* 0x0000000905097221 */ /* 0x000fc60000010100 */
[-CC-:B------:R-:W-:Y:S01]  /*6b40*/  FFMA.FTZ R18, R128, R4.reuse, -R13.reuse ;  /* 0x0000000480127223 */ /* 0x180fe2000001080d */
[-CC-:B------:R-:W-:Y:S01]  /*6b50*/  FFMA.FTZ R128, R120, R4.reuse, -R13.reuse ;  /* 0x0000000478807223 */ /* 0x180fe2000001080d */
[----:B------:R-:W-:Y:S01]  /*6b60*/  FMNMX.FTZ R120, R134, R23, !PT ;  /* 0x0000001786787209 */ /* 0x000fe20007810000 */
[-CC-:B------:R-:W-:Y:S01]  /*6b70*/  FFMA.FTZ R23, R121, R4.reuse, -R13.reuse ;  /* 0x0000000479177223 */ /* 0x180fe2000001080d */
[-CC-:B------:R-:W-:Y:S01]  /*6b80*/  FFMA.FTZ R19, R129, R4.reuse, -R13.reuse ;  /* 0x0000000481137223 */ /* 0x180fe2000001080d */
[--C-:B------:R-:W-:Y:S01]  /*6b90*/  FFMA.FTZ R129, R124, R4, -R13.reuse ;  /* 0x000000047c817223 */ /* 0x100fe2000001080d */
[----:B------:R-:W-:Y:S01]  /*6ba0*/  FMNMX.FTZ R121, R135, R120, !PT ;  /* 0x0000007887797209 */ /* 0x000fe20007810000 */
[----:B------:R0:W-:Y:S01]  /*6bb0*/  MUFU.EX2 R22, R128 ;  /* 0x0000008000167308 */ /* 0x0001e20000000800 */
        /* <DEDUP_REMOVED lines=8> */
[----:B------:R1:W-:Y:S01]  /*6c40*/  MUFU.EX2 R120, R129 ;  /* 0x0000008100787308 */ /* 0x0003e20000000800 */
[----:B------:R-:W-:Y:S01]  /*6c50*/  FFMA.FTZ R112, R112, R4, -R13 ;  /* 0x0000000470707223 */ /* 0x000fe2000001080d */
[----:B------:R-:W-:Y:S01]  /*6c60*/  FMNMX.FTZ R124, R126, R121, !PT ;  /* 0x000000797e7c7209 */ /* 0x000fe20007810000 */
[----:B------:R-:W-:-:S02]  /*6c70*/  WARPGROUP.DEPBAR.LE gsb0, 0x0 ;  /* 0x00008000000079c5 */ /* 0x000fc40000010000 */
[----:B------:R-:W-:Y:S01]  /*6c80*/  WARPGROUP.ARRIVE ;  /* 0x00000000000079c5 */ /* 0x000fe20000000000 */
[--C-:B------:R-:W-:Y:S01]  /*6c90*/  FFMA.FTZ R121, R125, R4, -R13.reuse ;  /* 0x000000047d797223 */ /* 0x100fe2000001080d */
[----:B------:R-:W-:Y:S01]  /*6ca0*/  FMNMX.FTZ R125, R127, R124, !PT ;  /* 0x0000007c7f7d7209 */ /* 0x000fe20007810000 */
[-CC-:B------:R-:W-:Y:S01]  /*6cb0*/  FFMA.FTZ R113, R113, R4.reuse, -R13.reuse ;  /* 0x0000000471717223 */ /* 0x180fe2000001080d */
[-CC-:B------:R-:W-:Y:S01]  /*6cc0*/  FFMA.FTZ R116, R116, R4.reuse, -R13.reuse ;  /* 0x0000000474747223 */ /* 0x180fe2000001080d */
[-CC-:B------:R-:W-:Y:S01]  /*6cd0*/  FFMA.FTZ R117, R117, R4.reuse, -R13.reuse ;  /* 0x0000000475757223 */ /* 0x180fe2000001080d */
[----:B------:R-:W-:Y:S01]  /*6ce0*/  HGMMA.64x96x16.F32.BF16 R24, gdesc[UR24].tnspB, R24, gsb0 ;  /* 0x41600000181879f0 */ /* 0x000fe20008001818 */
[----:B------:R-:W-:Y:S01]  /*6cf0*/  UIADD3 UR24, UR10, 0x480, URZ ;  /* 0x000004800a187890 */ /* 0x000fe2000fffe03f */
[----:B------:R-:W-:Y:S01]  /*6d00*/  FMNMX.FTZ R124, R114, R125, !PT ;  /* 0x0000007d727c7209 */ /* 0x000fe20007810000 */
[----:B------:R-:W-:Y:S01]  /*6d10*/  UIADD3 UR26, UR6, 0xc0, URZ ;  /* 0x000000c0061a7890 */ /* 0x000fe2000fffe03f */
[--C-:B------:R-:W-:Y:S01]  /*6d20*/  FFMA.FTZ R104, R104, R4, -R13.reuse ;  /* 0x0000000468687223 */ /* 0x100fe2000001080d */
[----:B------:R-:W-:Y:S01]  /*6d30*/  UMOV UR25, 0xc0000010 ;  /* 0xc000001000197882 */ /* 0x000fe20000000000 */
[----:B------:R-:W-:Y:S01]  /*6d40*/  UMOV UR27, 0x80000020 ;  /* 0x80000020001b7882 */ /* 0x000fe20000000000 */
        /* <DEDUP_REMOVED lines=25> */
[----:B------:R-:W-:Y:S01]  /*6ee0*/  FMUL.FTZ R9, R9, R4 ;  /* 0x0000000409097220 */ /* 0x000fe20000410000 */
        /* <DEDUP_REMOVED lines=9> */
[----:B------:R2:W-:Y:S02]  /*6f80*/  MUFU.EX2 R20, R132 ;  /* 0x0000008400147308 */ /* 0x0005e40000000800 */
        /* <DEDUP_REMOVED lines=15> */
[----:B------:R-:W3:Y:S01]  /*7080*/  SHFL.BFLY PT, R125, R124, 0x2, 0x1f ;  /* 0x0c401f007c7d7f89 */ /* 0x000ee200000e0000 */
[----:B------:R-:W-:Y:S02]  /*7090*/  WARPGROUP.DEPBAR.LE gsb0, 0x0 ;  /* 0x00008000000079c5 */ /* 0x000fe40000010000 */
[----:B------:R-:W-:Y:S02]  /*70a0*/  WARPGROUP.ARRIVE ;  /* 0x00000000000079c5 */ /* 0x000fe40000000000 */
[----:B------:R-:W-:Y:S04]  /*70b0*/  MUFU.EX2 R23, R23 ;  /* 0x0000001700177308 */ /* 0x000fe80000000800 */
[----:B------:R-:W-:Y:S01]  /*70c0*/  HGMMA.64x96x16.F32.BF16 R24, gdesc[UR24].tnspB, R24, gsb0 ;  /* 0x41600000181879f0 */ /* 0x000fe20008001818 */
[----:B------:R-:W-:-:S02]  /*70d0*/  UIADD3 UR24, UR10, 0x600, URZ ;  /* 0x000006000a187890 */ /* 0x000fc4000fffe03f */
[----:B------:R-:W-:Y:S01]  /*70e0*/  UIADD3 UR26, UR6, 0x100, URZ ;  /* 0x00000100061a7890 */ /* 0x000fe2000fffe03f */
[----:B------:R-:W-:Y:S01]  /*70f0*/  MUFU.EX2 R121, R121 ;  /* 0x0000007900797308 */ /* 0x000fe20000000800 */
[----:B------:R-:W-:Y:S01]  /*7100*/  UMOV UR25, 0xc0000010 ;  /* 0xc000001000197882 */ /* 0x000fe20000000000 */
[----:B------:R-:W-:-:S06]  /*7110*/  UMOV UR27, 0x80000020 ;  /* 0x80000020001b7882 */ /* 0x000fcc0000000000 */
[----:B------:R-:W-:Y:S01]  /*7120*/  MUFU.EX2 R112, R112 ;  /* 0x0000007000707308 */ /* 0x000fe20000000800 */
[----:B---3--:R-:W-:Y:S01]  /*7130*/  FMNMX.FTZ R125, R124, R125, !PT ;  /* 0x0000007d7c7d7209 */ /* 0x008fe20007810000 */
[----:B------:R-:W-:-:S04]  /*7140*/  FFMA.FTZ R124, R72, R4, -R13 ;  /* 0x00000004487c7223 */ /* 0x000fc8000001080d */
[----:B0-----:R-:W0:Y:S02]  /*7150*/  SHFL.BFLY PT, R128, R125, 0x1, 0x1f ;  /* 0x0c201f007d807f89 */ /* 0x001e2400000e0000 */
[----:B------:R-:W-:Y:S08]  /*7160*/  MUFU.EX2 R113, R113 ;  /* 0x0000007100717308 */ /* 0x000ff00000000800 */
[----:B------:R-:W-:Y:S08]  /*7170*/  MUFU.EX2 R116, R116 ;  /* 0x0000007400747308 */ /* 0x000ff00000000800 */
[----:B------:R-:W-:Y:S01]  /*7180*/  MUFU.EX2 R117, R117 ;  /* 0x0000007500757308 */ /* 0x000fe20000000800 */
[----:B0-----:R-:W-:-:S07]  /*7190*/  FMNMX.FTZ R72, R125, R128, !PT ;  /* 0x000000807d487209 */ /* 0x001fce0007810000 */
[----:B------:R-:W-:Y:S01]  /*71a0*/  MUFU.EX2 R104, R104 ;  /* 0x0000006800687308 */ /* 0x000fe20000000800 */
[CC--:B-1----:R-:W-:Y:S01]  /*71b0*/  FMUL.FTZ R129, R72.reuse, R4.reuse ;  /* 0x0000000448817220 */ /* 0x0c2fe20000410000 */
[----:B------:R-:W-:Y:S01]  /*71c0*/  FADD.FTZ R13, -R72, R12 ;  /* 0x0000000c480d7221 */ /* 0x000fe20000010100 */
[----:B------:R-:W-:Y:S02]  /*71d0*/  VIADD R12, R146, 0x9 ;  /* 0x00000009920c7836 */ /* 0x000fe40000000000 */
[-CC-:B------:R-:W-:Y:S01]  /*71e0*/  FFMA.FTZ R137, R131, R4.reuse, -R129.reuse ;  /* 0x0000000483897223 */ /* 0x180fe20000010881 */
[-CC-:B------:R-:W-:Y:S01]  /*71f0*/  FFMA.FTZ R131, R134, R4.reuse, -R129.reuse ;  /* 0x0000000486837223 */ /* 0x180fe20000010881 */
[-CC-:B------:R-:W-:Y:S01]  /*7200*/  FFMA.FTZ R134, R135, R4.reuse, -R129.reuse ;  /* 0x0000000487867223 */ /* 0x180fe20000010881 */
[-CC-:B------:R-:W-:Y:S01]  /*7210*/  FFMA.FTZ R135, R123, R4.reuse, -R129.reuse ;  /* 0x000000047b877223 */ /* 0x180fe20000010881 */
[-C--:B------:R-:W-:Y:S01]  /*7220*/  FMUL.FTZ R125, R13, R4.reuse ;  /* 0x000000040d7d7220 */ /* 0x080fe20000410000 */
[-CC-:B------:R-:W-:Y:S01]  /*7230*/  FFMA.FTZ R128, R138, R4.reuse, -R129.reuse ;  /* 0x000000048a807223 */ /* 0x180fe20000010881 */
[-CC-:B------:R-:W-:Y:S01]  /*7240*/  FFMA.FTZ R123, R127, R4.reuse, -R129.reuse ;  /* 0x000000047f7b7223 */ /* 0x180fe20000010881 */
[-CC-:B------:R-:W-:Y:S01]  /*7250*/  FFMA.FTZ R127, R115, R4.reuse, -R129.reuse ;  /* 0x00000004737f7223 */ /* 0x180fe20000010881 */
[----:B------:R-:W-:Y:S01]  /*7260*/  FFMA.FTZ R115, R118, R4, -R129 ;  /* 0x0000000476737223 */ /* 0x000fe20000010881 */
[----:B------:R-:W-:-:S02]  /*7270*/  IMAD.U32 R138, RZ, RZ, UR41 ;  /* 0x00000029ff8a7e24 */ /* 0x000fc4000f8e00ff */
[-CC-:B------:R-:W-:Y:S01]  /*7280*/  FFMA.FTZ R118, R119, R4.reuse, -R129.reuse ;  /* 0x0000000477767223 */ /* 0x180fe20000010881 */
[-CC-:B------:R-:W-:Y:S01]  /*7290*/  FFMA.FTZ R13, R139, R4.reuse, -R129.reuse ;  /* 0x000000048b0d7223 */ /* 0x180fe20000010881 */
[-CC-:B------:R-:W-:Y:S01]  /*72a0*/  FFMA.FTZ R119, R107, R4.reuse, -R129.reuse ;  /* 0x000000046b777223 */ /* 0x180fe20000010881 */
[-CC-:B------:R-:W-:Y:S01]  /*72b0*/  FFMA.FTZ R107, R110, R4.reuse, -R129.reuse ;  /* 0x000000046e6b7223 */ /* 0x180fe20000010881 */
[----:B------:R-:W-:Y:S01]  /*72c0*/  MUFU.EX2 R125, R125 ;  /* 0x0000007d007d7308 */ /* 0x000fe20000000800 */
[----:B------:R-:W-:Y:S01]  /*72d0*/  @!P1 LEA R110, R0, UR37, 0x3 ;  /* 0x00000025006e9c11 */ /* 0x000fe2000f8e18ff */
[-CC-:B------:R-:W-:Y:S01]  /*72e0*/  FFMA.FTZ R133, R142, R4.reuse, -R129.reuse ;  /* 0x000000048e857223 */ /* 0x180fe20000010881 */
[----:B------:R-:W-:Y:S01]  /*72f0*/  @!P1 LEA R138, R138, UR37, 0x3 ;  /* 0x000000258a8a9c11 */ /* 0x000fe2000f8e18ff */
[-CC-:B--2---:R-:W-:Y:S01]  /*7300*/  FFMA.FTZ R132, R130, R4.reuse, -R129.reuse ;  /* 0x0000000482847223 */ /* 0x184fe20000010881 */
[----:B------:R-:W-:Y:S01]  /*7310*/  FFMA.FTZ R136, R143, R4, -R129 ;  /* 0x000000048f887223 */ /* 0x000fe20000010881 */
[----:B------:R-:W-:-:S02]  /*7320*/  @!P1 VIADD R110, R110, 0x31c40 ;  /* 0x00031c406e6e9836 */ /* 0x000fc40000000000 */
[-CC-:B------:R-:W-:Y:S01]  /*7330*/  FFMA.FTZ R130, R122, R4.reuse, -R129.reuse ;  /* 0x000000047a827223 */ /* 0x180fe20000010881 */
[----:B------:R-:W0:Y:S01]  /*7340*/  MUFU.EX2 R128, R128 ;  /* 0x0000008000807308 */ /* 0x000e220000000800 */
[----:B------:R-:W-:Y:S02]  /*7350*/  @!P1 VIADD R138, R138, 0x31c60 ;  /* 0x00031c608a8a9836 */ /* 0x000fe40000000000 */
[-CC-:B------:R-:W-:Y:S01]  /*7360*/  FFMA.FTZ R122, R126, R4.reuse, -R129.reuse ;  /* 0x000000047e7a7223 */ /* 0x180fe20000010881 */
[-CC-:B------:R-:W-:Y:S01]  /*7370*/  FFMA.FTZ R126, R111, R4.reuse, -R129.reuse ;  /* 0x000000046f7e7223 */ /* 0x180fe20000010881 */
[----:B------:R-:W-:Y:S01]  /*7380*/  SEL R12, R12, 0x9, !P2 ;  /* 0x000000090c0c7807 */ /* 0x000fe20005000000 */
[-CC-:B------:R-:W-:Y:S01]  /*7390*/  FFMA.FTZ R114, R114, R4.reuse, -R129.reuse ;  /* 0x0000000472727223 */ /* 0x180fe20000010881 */
[----:B------:R-:W-:Y:S01]  /*73a0*/  @!P1 PRMT R138, RZ, 0x654, R138 ;  /* 0x00000654ff8a9816 */ /* 0x000fe2000000008a */
        /* <DEDUP_REMOVED lines=10> */
[----:B0-----:R-:W-:Y:S01]  /*7450*/  FFMA.FTZ R140, R125, R11, R128 ;  /* 0x0000000b7d8c7223 */ /* 0x001fe20000010080 */
[-CC-:B------:R-:W-:Y:S01]  /*7460*/  FFMA.FTZ R78, R78, R4.reuse, -R129.reuse ;  /* 0x000000044e4e7223 */ /* 0x180fe20000010881 */
[----:B------:R-:W-:Y:S01]  /*7470*/  FFMA.FTZ R79, R79, R4, -R129 ;  /* 0x000000044f4f7223 */ /* 0x000fe20000010881 */
[C---:B------:R-:W-:Y:S01]  /*7480*/  ISETP.GT.AND P2, PT, R8.reuse, R144, PT ;  /* 0x000000900800720c */ /* 0x040fe20003f44270 */
[----:B------:R-:W-:Y:S01]  /*7490*/  VIADD R8, R8, 0xffffffff ;  /* 0xffffffff08087836 */ /* 0x000fe20000000000 */
[----:B------:R-:W-:-:S02]  /*74a0*/  R2UR UR41, R0 ;  /* 0x00000000002972ca */ /* 0x000fc400000e0000 */
[----:B------:R0:W-:Y:S01]  /*74b0*/  MUFU.EX2 R111, R119 ;  /* 0x00000077006f7308 */ /* 0x0001e20000000800 */
[C---:B-1----:R-:W-:Y:S01]  /*74c0*/  FADD.FTZ R140, R13.reuse, R140 ;  /* 0x0000008c0d8c7221 */ /* 0x042fe20000010000 */
[----:B------:R-:W-:Y:S01]  /*74d0*/  F2FP.BF16.F32.PACK_AB R13, R13, R128 ;  /* 0x000000800d0d723e */ /* 0x000fe200000010ff */
[----:B------:R-:W-:Y:S02]  /*74e0*/  WARPGROUP.DEPBAR.LE gsb0, 0x0 ;  /* 0x00008000000079c5 */ /* 0x000fe40000010000 */
[----:B------:R-:W-:-:S03]  /*74f0*/  WARPGROUP.ARRIVE ;  /* 0x00000000000079c5 */ /* 0x000fc60000000000 */
[----:B------:R-:W1:Y:S01]  /*7500*/  MUFU.EX2 R136, R136 ;  /* 0x0000008800887308 */ /* 0x000e620000000800 */
[----:B0-----:R-:W-:Y:S02]  /*7510*/  @!P1 PRMT R119, RZ, 0x654, R110 ;  /* 0x00000654ff779816 */ /* 0x001fe4000000006e */
[----:B------:R-:W-:Y:S01]  /*7520*/  HGMMA.64x96x16.F32.BF16 R24, gdesc[UR24].tnspB, R24, gsb0 ;  /* 0x41600000181879f0 */ /* 0x000fe20008001818 */
[----:B------:R-:W-:Y:S02]  /*7530*/  UIADD3 UR24, UR10, 0x780, URZ ;  /* 0x000007800a187890 */ /* 0x000fe4000fffe03f */
[----:B------:R-:W-:Y:S02]  /*7540*/  UIADD3 UR26, UR6, 0x140, URZ ;  /* 0x00000140061a7890 */ /* 0x000fe4000fffe03f */
[----:B------:R-:W0:Y:S01]  /*7550*/  MUFU.EX2 R132, R132 ;  /* 0x0000008400847308 */ /* 0x000e220000000800 */
[----:B------:R-:W-:Y:S01]  /*7560*/  UMOV UR25, 0xc0000010 ;  /* 0xc000001000197882 */ /* 0x000fe20000000000 */
[----:B------:R-:W-:-:S06]  /*7570*/  UMOV UR27, 0x80000020 ;  /* 0x80000020001b7882 */ /* 0x000fcc0000000000 */
[----:B------:R-:W3:Y:S08]  /*7580*/  MUFU.EX2 R137, R137 ;  /* 0x0000008900897308 */ /* 0x000ef00000000800 */
[----:B------:R-:W4:Y:S08]  /*7590*/  MUFU.EX2 R131, R131 ;  /* 0x0000008300837308 */ /* 0x000f300000000800 */
[----:B------:R-:W5:Y:S08]  /*75a0*/  MUFU.EX2 R134, R134 ;  /* 0x0000008600867308 */ /* 0x000f700000000800 */
[----:B------:R-:W5:Y:S08]  /*75b0*/  MUFU.EX2 R130, R130 ;  /* 0x0000008200827308 */ /* 0x000f700000000800 */
[----:B------:R-:W5:Y:S08]  /*75c0*/  MUFU.EX2 R135, R135 ;  /* 0x0000008700877308 */ /* 0x000f700000000800 */
[----:B------:R4:W-:Y:S08]  /*75d0*/  MUFU.EX2 R110, R126 ;  /* 0x0000007e006e7308 */ /* 0x0009f00000000800 */
        /* <DEDUP_REMOVED lines=9> */
[----:B------:R-:W-:Y:S01]  /*7670*/  HGMMA.64x96x16.F32.BF16 R24, gdesc[UR24].tnspB, R24, gsb0 ;  /* 0x41600000181879f0 */ /* 0x000fe20008001818 */
[----:B------:R-:W-:Y:S02]  /*7680*/  UIADD3 UR24, UR10, 0x900, URZ ;  /* 0x000009000a187890 */ /* 0x000fe4000fffe03f */
[----:B------:R-:W-:Y:S01]  /*7690*/  UIADD3 UR26, UR6, 0x180, URZ ;  /* 0x00000180061a7890 */ /* 0x000fe2000fffe03f */
[----:B------:R-:W-:Y:S01]  /*76a0*/  UMOV UR25, 0xc0000010 ;  /* 0xc000001000197882 */ /* 0x000fe20000000000 */
[----:B------:R-:W-:Y:S02]  /*76b0*/  UMOV UR27, 0x80000020 ;  /* 0x80000020001b7882 */ /* 0x000fe40000000000 */
[----:B------:R-:W5:Y:S08]  /*76c0*/  MUFU.EX2 R105, R105 ;  /* 0x0000006900697308 */ /* 0x000f700000000800 */
[----:B------:R-:W5:Y:S08]  /*76d0*/  MUFU.EX2 R108, R108 ;  /* 0x0000006c006c7308 */ /* 0x000f700000000800 */
[----:B------:R-:W5:Y:S08]  /*76e0*/  MUFU.EX2 R107, R107 ;  /* 0x0000006b006b7308 */ /* 0x000f700000000800 */
[----:B------:R-:W5:Y:S08]  /*76f0*/  MUFU.EX2 R109, R109 ;  /* 0x0000006d006d7308 */ /* 0x000f700000000800 */
[----:B------:R-:W5:Y:S08]  /*7700*/  MUFU.EX2 R96, R96 ;  /* 0x0000006000607308 */ /* 0x000f700000000800 */
[----:B------:R-:W-:Y:S08]  /*7710*/  MUFU.EX2 R98, R98 ;  /* 0x0000006200627308 */ /* 0x000ff00000000800 */
[----:B------:R-:W5:Y:S08]  /*7720*/  MUFU.EX2 R97, R97 ;  /* 0x0000006100617308 */ /* 0x000f700000000800 */
        /* <DEDUP_REMOVED lines=8> */
[----:B------:R-:W-:Y:S01]  /*77b0*/  HGMMA.64x96x16.F32.BF16 R24, gdesc[UR24].tnspB, R24, gsb0 ;  /* 0x41600000181879f0 */ /* 0x000fe20008001818 */
[----:B------:R-:W-:Y:S02]  /*77c0*/  UIADD3 UR24, UR10, 0xa80, URZ ;  /* 0x00000a800a187890 */ /* 0x000fe4000fffe03f */
[----:B------:R-:W-:-:S04]  /*77d0*/  UIADD3 UR26, UR6, 0x1c0, URZ ;  /* 0x000001c0061a7890 */ /* 0x000fc8000fffe03f */
[----:B------:R-:W-:Y:S01]  /*77e0*/  MUFU.EX2 R93, R93 ;  /* 0x0000005d005d7308 */ /* 0x000fe20000000800 */
[----:B------:R-:W-:Y:S01]  /*77f0*/  UMOV UR25, 0xc0000010 ;  /* 0xc000001000197882 */ /* 0x000fe20000000000 */
[----:B------:R-:W-:-:S06]  /*7800*/  UMOV UR27, 0x80000020 ;  /* 0x80000020001b7882 */ /* 0x000fcc0000000000 */
        /* <DEDUP_REMOVED lines=12> */
[----:B------:R-:W-:-:S06]  /*78d0*/  WARPGROUP.ARRIVE ;  /* 0x00000000000079c5 */ /* 0x000fcc0000000000 */
[----:B------:R-:W-:Y:S01]  /*78e0*/  HGMMA.64x96x16.F32.BF16 R24, gdesc[UR24].tnspB, R24, gsb0 ;  /* 0x41600000181879f0 */ /* 0x000fe20008001818 */
[----:B------:R-:W-:Y:S02]  /*78f0*/  UIADD3 UR24, UR10, 0xc00, URZ ;  /* 0x00000c000a187890 */ /* 0x000fe4000fffe03f */
[----:B------:R-:W-:Y:S01]  /*7900*/  UIADD3 UR26, UR6, 0x200, URZ ;  /* 0x00000200061a7890 */ /* 0x000fe2000fffe03f */
[----:B------:R-:W-:Y:S01]  /*7910*/  UMOV UR25, 0xc0000010 ;  /* 0xc000001000197882 */ /* 0x000fe20000000000 */
[----:B------:R-:W-:Y:S01]  /*7920*/  UMOV UR27, 0x80000020 ;  /* 0x80000020001b7882 */ /* 0x000fe20000000000 */
[----:B------:R-:W-:Y:S02]  /*7930*/  WARPGROUP.DEPBAR.LE gsb0, 0x0 ;  /* 0x00008000000079c5 */ /* 0x000fe40000010000 */
[----:B------:R-:W-:-:S06]  /*7940*/  WARPGROUP.ARRIVE ;  /* 0x00000000000079c5 */ /* 0x000fcc0000000000 */
[----:B------:R-:W-:Y:S03]  /*7950*/  HGMMA.64x96x16.F32.BF16 R24, gdesc[UR24].tnspB, R24, gsb0 ;  /* 0x41600000181879f0 */ /* 0x000fe60008001818 */
[----:B------:R-:W-:Y:S02]  /*7960*/  WARPGROUP.DEPBAR.LE gsb0, 0x0 ;  /* 0x00008000000079c5 */ /* 0x000fe40000010000 */
        /* <DEDUP_REMOVED lines=10> */
[-CC-:B-1----:R-:W-:Y:S01]  /*7a10*/  FFMA.FTZ R119, R99, R4.reuse, -R129.reuse ;  /* 0x0000000463777223 */ /* 0x182fe20000010881 */
[-CC-:B------:R-:W-:Y:S01]  /*7a20*/  FFMA.FTZ R99, R102, R4.reuse, -R129.reuse ;  /* 0x0000000466637223 */ /* 0x180fe20000010881 */
[-CC-:B------:R-:W-:Y:S01]  /*7a30*/  FFMA.FTZ R102, R90, R4.reuse, -R129.reuse ;  /* 0x000000045a667223 */ /* 0x180fe20000010881 */
[--C-:B------:R-:W-:Y:S01]  /*7a40*/  FFMA.FTZ R90, R82, R4, -R129.reuse ;  /* 0x00000004525a7223 */ /* 0x100fe20000010881 */
[----:B------:R1:W1:Y:S01]  /*7a50*/  MUFU.EX2 R11, R119 ;  /* 0x00000077000b7308 */ /* 0x0002620000000800 */
[-C--:B------:R-:W-:Y:S01]  /*7a60*/  FMUL.FTZ R37, R37, R9.reuse ;  /* 0x0000000925257220 */ /* 0x080fe20000410000 */
[-C--:B------:R-:W-:Y:S01]  /*7a70*/  FMUL.FTZ R40, R40, R9.reuse ;  /* 0x0000000928287220 */ /* 0x080fe20000410000 */
[----:B0-----:R-:W-:Y:S01]  /*7a80*/  FFMA.FTZ R138, R9, R10, R14 ;  /* 0x0000000a098a7223 */ /* 0x001fe2000001000e */
[----:B------:R-:W-:Y:S01]  /*7a90*/  FFMA.FTZ R10, R103, R4, -R129 ;  /* 0x00000004670a7223 */ /* 0x000fe20000010881 */
[-C--:B------:R-:W-:Y:S01]  /*7aa0*/  FMUL.FTZ R41, R41, R9.reuse ;  /* 0x0000000929297220 */ /* 0x080fe20000410000 */
[-C--:B------:R-:W-:Y:S01]  /*7ab0*/  FMUL.FTZ R44, R44, R9.reuse ;  /* 0x000000092c2c7220 */ /* 0x080fe20000410000 */
[----:B------:R-:W-:Y:S01]  /*7ac0*/  FADD.FTZ R103, R15, R138 ;  /* 0x0000008a0f677221 */ /* 0x000fe20000010000 */
[----:B------:R-:W0:Y:S01]  /*7ad0*/  MUFU.EX2 R99, R99 ;  /* 0x0000006300637308 */ /* 0x000e220000000800 */
        /* <DEDUP_REMOVED lines=15> */
[----:B---3--:R-:W-:Y:S01]  /*7bd0*/  FADD.FTZ R82, R137, R82 ;  /* 0x0000005289527221 */ /* 0x008fe20000010000 */
[----:B------:R-:W-:Y:S01]  /*7be0*/  F2FP.BF16.F32.PACK_AB R12, R15, R14 ;  /* 0x0000000e0f0c723e */ /* 0x000fe200000010ff */
[----:B------:R-:W-:Y:S01]  /*7bf0*/  FMUL.FTZ R60, R60, R9 ;  /* 0x000000093c3c7220 */ /* 0x000fe20000410000 */
[----:B----4-:R-:W-:Y:S01]  /*7c00*/  FADD.FTZ R126, R20, R103 ;  /* 0x00000067147e7221 */ /* 0x010fe20000010000 */
[----:B------:R-:W-:Y:S01]  /*7c10*/  FADD.FTZ R15, R131, R82 ;  /* 0x00000052830f7221 */ /* 0x000fe20000010000 */
[----:B------:R-:W-:Y:S01]  /*7c20*/  F2FP.BF16.F32.PACK_AB R14, R17, R16 ;  /* 0x00000010110e723e */ /* 0x000fe200000010ff */
[----:B------:R3:W4:Y:S01]  /*7c30*/  MUFU.EX2 R82, R102 ;  /* 0x0000006600527308 */ /* 0x0007220000000800 */
[----:B------:R-:W-:Y:S01]  /*7c40*/  FADD.FTZ R17, R21, R126 ;  /* 0x0000007e15117221 */ /* 0x000fe20000010000 */
[----:B-----5:R-:W-:Y:S01]  /*7c50*/  FADD.FTZ R103, R134, R15 ;  /* 0x0000000f86677221 */ /* 0x020fe20000010000 */
[----:B------:R-:W-:Y:S01]  /*7c60*/  F2FP.BF16.F32.PACK_AB R15, R136, R133 ;  /* 0x00000085880f723e */ /* 0x000fe200000010ff */
[-C--:B------:R-:W-:Y:S01]  /*7c70*/  FMUL.FTZ R61, R61, R9.reuse ;  /* 0x000000093d3d7220 */ /* 0x080fe20000410000 */
[----:B------:R-:W-:Y:S01]  /*7c80*/  FADD.FTZ R16, R22, R17 ;  /* 0x0000001116107221 */ /* 0x000fe20000010000 */
[----:B------:R-:W-:Y:S01]  /*7c90*/  FADD.FTZ R126, R130, R103 ;  /* 0x00000067827e7221 */ /* 0x000fe20000010000 */
[-CC-:B------:R-:W-:Y:S01]  /*7ca0*/  FFMA.FTZ R103, R74, R4.reuse, -R129.reuse ;  /* 0x000000044a677223 */ /* 0x180fe20000010881 */
[----:B------:R5:W-:Y:S01]  /*7cb0*/  STSM.16.M88.4 [R6+0x24300], R12 ;  /* 0x0243000c06007844 */ /* 0x000be20000000200 */
[----:B------:R-:W-:Y:S01]  /*7cc0*/  FADD.FTZ R17, R23, R16 ;  /* 0x0000001017117221 */ /* 0x000fe20000010000 */
[----:B-1----:R-:W-:Y:S01]  /*7cd0*/  FADD.FTZ R119, R135, R126 ;  /* 0x0000007e87777221 */ /* 0x002fe20000010000 */
[----:B------:R-:W-:Y:S01]  /*7ce0*/  FFMA.FTZ R74, R75, R4, -R129 ;  /* 0x000000044b4a7223 */ /* 0x000fe20000010881 */
[-C--:B------:R-:W-:Y:S01]  /*7cf0*/  FMUL.FTZ R64, R64, R9.reuse ;  /* 0x0000000940407220 */ /* 0x080fe20000410000 */
[----:B------:R-:W-:Y:S01]  /*7d00*/  FADD.FTZ R16, R120, R17 ;  /* 0x0000001178107221 */ /* 0x000fe20000010000 */
[----:B---3--:R-:W-:Y:S01]  /*7d10*/  FADD.FTZ R102, R122, R119 ;  /* 0x000000777a667221 */ /* 0x008fe20000010000 */
[----:B------:R-:W1:Y:S01]  /*7d20*/  MUFU.EX2 R75, R91 ;  /* 0x0000005b004b7308 */ /* 0x000e620000000800 */
[-C--:B------:R-:W-:Y:S01]  /*7d30*/  FMUL.FTZ R65, R65, R9.reuse ;  /* 0x0000000941417220 */ /* 0x080fe20000410000 */
[----:B------:R-:W-:Y:S01]  /*7d40*/  FADD.FTZ R17, R121, R16 ;  /* 0x0000001079117221 */ /* 0x000fe20000010000 */
[----:B------:R-:W-:Y:S01]  /*7d50*/  FADD.FTZ R119, R123, R102 ;  /* 0x000000667b777221 */ /* 0x000fe20000010000 */
[-C--:B------:R-:W-:Y:S01]  /*7d60*/  FMUL.FTZ R68, R68, R9.reuse ;  /* 0x0000000944447220 */ /* 0x080fe20000410000 */
[----:B------:R-:W-:Y:S01]  /*7d70*/  FMUL.FTZ R69, R69, R9 ;  /* 0x0000000945457220 */ /* 0x000fe20000410000 */
[----:B------:R-:W-:Y:S01]  /*7d80*/  FADD.FTZ R16, R112, R17 ;  /* 0x0000001170107221 */ /* 0x000fe20000010000 */
[----:B------:R-:W-:Y:S01]  /*7d90*/  F2FP.BF16.F32.PACK_AB R112, R113, R112 ;  /* 0x000000707170723e */ /* 0x000fe200000010ff */
[----:B------:R-:W3:Y:S01]  /*7da0*/  MUFU.EX2 R91, R95 ;  /* 0x0000005f005b7308 */ /* 0x000ee20000000800 */
[----:B-----5:R-:W-:Y:S01]  /*7db0*/  F2FP.BF16.F32.PACK_AB R12, R19, R18 ;  /* 0x00000012130c723e */ /* 0x020fe200000010ff */
[----:B------:R-:W-:Y:S01]  /*7dc0*/  FADD.FTZ R18, R114, R119 ;  /* 0x0000007772127221 */ /* 0x000fe20000010000 */
[----:B------:R-:W-:Y:S01]  /*7dd0*/  FADD.FTZ R17, R113, R16 ;  /* 0x0000001071117221 */ /* 0x000fe20000010000 */
[----:B------:R-:W-:Y:S01]  /*7de0*/  F2FP.BF16.F32.PACK_AB R14, R21, R20 ;  /* 0x00000014150e723e */ /* 0x000fe200000010ff */
[-C--:B------:R-:W-:Y:S01]  /*7df0*/  FMUL.FTZ R26, R26, R125.reuse ;  /* 0x0000007d1a1a7220 */ /* 0x080fe20000410000 */
        /* <DEDUP_REMOVED lines=11> */
[----:B------:R5:W3:Y:S01]  /*7eb0*/  MUFU.EX2 R20, R90 ;  /* 0x0000005a00147308 */ /* 0x000ae20000000800 */
[----:B------:R-:W-:Y:S01]  /*7ec0*/  FADD.FTZ R102, R106, R19 ;  /* 0x000000136a667221 */ /* 0x000fe20000010000 */
[----:B------:R-:W-:Y:S01]  /*7ed0*/  FADD.FTZ R21, R105, R22 ;  /* 0x0000001669157221 */ /* 0x000fe20000010000 */
[----:B------:R-:W-:Y:S01]  /*7ee0*/  F2FP.BF16.F32.PACK_AB R17, R135, R130 ;  /* 0x000000828711723e */ /* 0x000fe200000010ff */
[----:B------:R2:W-:Y:S01]  /*7ef0*/  STSM.16.M88.4 [R6+0x25b00], R12 ;  /* 0x025b000c06007844 */ /* 0x0005e20000000200 */
        /* <DEDUP_REMOVED lines=10> */
[C---:B------:R-:W-:Y:S01]  /*7fa0*/  F2FP.BF16.F32.PACK_AB R96, R97.reuse, R96 ;  /* 0x000000606160723e */ /* 0x040fe200000010ff */
[----:B------:R4:W-:Y:S01]  /*7fb0*/  STSM.16.M88.4 [R6+0x27300], R16 ;  /* 0x0273001006007844 */ /* 0x0009e20000000200 */
[----:B-----5:R-:W-:Y:S01]  /*7fc0*/  FADD.FTZ R90, R98, R21 ;  /* 0x00000015625a7221 */ /* 0x020fe20000010000 */
[----:B------:R-:W-:Y:S01]  /*7fd0*/  FADD.FTZ R21, R97, R22 ;  /* 0x0000001661157221 */ /* 0x000fe20000010000 */
[C---:B------:R-:W-:Y:S01]  /*7fe0*/  F2FP.BF16.F32.PACK_AB R97, R11.reuse, R98 ;  /* 0x000000620b61723e */ /* 0x040fe200000010ff */
[-C--:B------:R-:W-:Y:S01]  /*7ff0*/  FMUL.FTZ R34, R34, R125.reuse ;  /* 0x0000007d22227220 */ /* 0x080fe20000410000 */
[----:B------:R-:W-:Y:S01]  /*8000*/  FADD.FTZ R90, R11, R90 ;  /* 0x0000005a0b5a7221 */ /* 0x000fe20000010000 */
[----:B------:R-:W-:Y:S01]  /*8010*/  FADD.FTZ R22, R100, R21 ;  /* 0x0000001564167221 */ /* 0x000fe20000010000 */
[----:B------:R-:W-:Y:S01]  /*8020*/  F2FP.BF16.F32.PACK_AB R113, R127, R114 ;  /* 0x000000727f71723e */ /* 0x000fe200000010ff */
[----:B------:R-:W-:Y:S01]  /*8030*/  FMUL.FTZ R35, R35, R125 ;  /* 0x0000007d23237220 */ /* 0x000fe20000410000 */
[----:B0-----:R-:W-:Y:S01]  /*8040*/  FADD.FTZ R21, R99, R90 ;  /* 0x0000005a63157221 */ /* 0x001fe20000010000 */
[----:B--2---:R-:W-:Y:S01]  /*8050*/  FADD.FTZ R13, R101, R22 ;  /* 0x00000016650d7221 */ /* 0x004fe20000010000 */
[----:B------:R-:W-:Y:S01]  /*8060*/  F2FP.BF16.F32.PACK_AB R99, R10, R99 ;  /* 0x000000630a63723e */ /* 0x000fe200000010ff */
[-C--:B------:R-:W-:Y:S01]  /*8070*/  FMUL.FTZ R38, R38, R125.reuse ;  /* 0x0000007d26267220 */ /* 0x080fe20000410000 */
[----:B------:R-:W-:Y:S01]  /*8080*/  FADD.FTZ R21, R10, R21 ;  /* 0x000000150a157221 */ /* 0x000fe20000010000 */
[----:B------:R-:W-:Y:S01]  /*8090*/  FADD.FTZ R12, R88, R13 ;  /* 0x0000000d580c7221 */ /* 0x000fe20000010000 */
[----:B------:R-:W-:Y:S01]  /*80a0*/  F2FP.BF16.F32.PACK_AB R104, R105, R104 ;  /* 0x000000686968723e */ /* 0x000fe200000010ff */
[----:B----4-:R-:W0:Y:S01]  /*80b0*/  MUFU.EX2 R16, R103 ;  /* 0x0000006700107308 */ /* 0x010e220000000800 */
[----:B------:R-:W-:Y:S01]  /*80c0*/  FADD.FTZ R14, R82, R21 ;  /* 0x00000015520e7221 */ /* 0x000fe20000010000 */
[----:B------:R-:W-:Y:S01]  /*80d0*/  FADD.FTZ R13, R89, R12 ;  /* 0x0000000c590d7221 */ /* 0x000fe20000010000 */
[----:B------:R-:W-:Y:S01]  /*80e0*/  F2FP.BF16.F32.PACK_AB R114, R117, R116 ;  /* 0x000000747572723e */ /* 0x000fe200000010ff */
[----:B------:R-:W-:Y:S01]  /*80f0*/  FMUL.FTZ R39, R39, R125 ;  /* 0x0000007d27277220 */ /* 0x000fe20000410000 */
[----:B-1----:R-:W-:Y:S01]  /*8100*/  FADD.FTZ R11, R75, R14 ;  /* 0x0000000e4b0b7221 */ /* 0x002fe20000010000 */
[----:B------:R-:W-:Y:S01]  /*8110*/  FADD.FTZ R12, R92, R13 ;  /* 0x0000000d5c0c7221 */ /* 0x000fe20000010000 */
[----:B------:R-:W-:Y:S01]  /*8120*/  F2FP.BF16.F32.PACK_AB R115, R118, R115 ;  /* 0x000000737673723e */ /* 0x000fe200000010ff */
[----:B------:R-:W-:Y:S01]  /*8130*/  MUFU.EX2 R17, R78 ;  /* 0x0000004e00117308 */ /* 0x000fe20000000800 */
[----:B------:R-:W-:Y:S01]  /*8140*/  FADD.FTZ R14, R94, R11 ;  /* 0x0000000b5e0e7221 */ /* 0x000fe20000010000 */
[----:B------:R-:W-:Y:S01]  /*8150*/  FADD.FTZ R11, R93, R12 ;  /* 0x0000000c5d0b7221 */ /* 0x000fe20000010000 */
[----:B------:R-:W-:Y:S01]  /*8160*/  F2FP.BF16.F32.PACK_AB R105, R111, R106 ;  /* 0x0000006a6f69723e */ /* 0x000fe200000010ff */
[----:B------:R-:W-:Y:S01]  /*8170*/  STSM.16.M88.4 [R6+0x28b00], R112 ;  /* 0x028b007006007844 */ /* 0x000fe20000000200 */
[----:B---3--:R-:W-:Y:S01]  /*8180*/  FADD.FTZ R13, R91, R14 ;  /* 0x0000000e5b0d7221 */ /* 0x008fe20000010000 */
[----:B------:R-:W-:Y:S01]  /*8190*/  FADD.FTZ R10, R80, R11 ;  /* 0x0000000b500a7221 */ /* 0x000fe20000010000 */
[----:B------:R-:W-:Y:S01]  /*81a0*/  F2FP.BF16.F32.PACK_AB R106, R109, R108 ;  /* 0x0000006c6d6a723e */ /* 0x000fe200000010ff */
[----:B------:R-:W1:Y:S01]  /*81b0*/  MUFU.EX2 R18, R79 ;  /* 0x0000004f00127308 */ /* 0x000e620000000800 */
[----:B------:R-:W-:Y:S01]  /*81c0*/  FADD.FTZ R12, R20, R13 ;  /* 0x0000000d140c7221 */ /* 0x000fe20000010000 */
[----:B------:R-:W-:Y:S01]  /*81d0*/  FADD.FTZ R11, R81, R10 ;  /* 0x0000000a510b7221 */ /* 0x000fe20000010000 */
[----:B------:R-:W-:Y:S01]  /*81e0*/  F2FP.BF16.F32.PACK_AB R107, R110, R107 ;  /* 0x0000006b6e6b723e */ /* 0x000fe200000010ff */
[-C--:B------:R-:W-:Y:S01]  /*81f0*/  FMUL.FTZ R42, R42, R125.reuse ;  /* 0x0000007d2a2a7220 */ /* 0x080fe20000410000 */
[----:B------:R-:W-:Y:S01]  /*8200*/  FADD.FTZ R13, R83, R12 ;  /* 0x0000000c530d7221 */ /* 0x000fe20000010000 */
[----:B------:R-:W-:Y:S01]  /*8210*/  FADD.FTZ R10, R84, R11 ;  /* 0x0000000b540a7221 */ /* 0x000fe20000010000 */
[----:B------:R-:W-:Y:S01]  /*8220*/  F2FP.BF16.F32.PACK_AB R98, R101, R100 ;  /* 0x000000646562723e */ /* 0x000fe200000010ff */
[----:B------:R-:W-:Y:S01]  /*8230*/  STSM.16.M88.4 [R6+0x2a300], R104 ;  /* 0x02a3006806007844 */ /* 0x000fe20000000200 */
[----:B------:R-:W-:Y:S01]  /*8240*/  FADD.FTZ R13, R86, R13 ;  /* 0x0000000d560d7221 */ /* 0x000fe20000010000 */
[----:B------:R-:W-:Y:S01]  /*8250*/  FADD.FTZ R11, R85, R10 ;  /* 0x0000000a550b7221 */ /* 0x000fe20000010000 */
[----:B------:R-:W-:Y:S01]  /*8260*/  F2FP.BF16.F32.PACK_AB R88, R89, R88 ;  /* 0x000000585958723e */ /* 0x000fe200000010ff */
[----:B------:R-:W-:Y:S01]  /*8270*/  STSM.16.M88.4 [R6+0x2bb00], R96 ;  /* 0x02bb006006007844 */ /* 0x000fe20000000200 */
[----:B------:R-:W-:Y:S01]  /*8280*/  FADD.FTZ R13, R87, R13 ;  /* 0x0000000d570d7221 */ /* 0x000fe20000010000 */
[----:B------:R-:W-:Y:S01]  /*8290*/  FADD.FTZ R10, R124, R11 ;  /* 0x0000000b7c0a7221 */ /* 0x000fe20000010000 */
[----:B------:R-:W-:Y:S01]  /*82a0*/  F2FP.BF16.F32.PACK_AB R80, R81, R80 ;  /* 0x000000505150723e */ /* 0x000fe200000010ff */
[-C--:B------:R-:W-:Y:S01]  /*82b0*/  FMUL.FTZ R43, R43, R125.reuse ;  /* 0x0000007d2b2b7220 */ /* 0x080fe20000410000 */
[----:B0-----:R-:W-:Y:S01]  /*82c0*/  FADD.FTZ R13, R16, R13 ;  /* 0x0000000d100d7221 */ /* 0x001fe20000010000 */
[----:B------:R-:W-:Y:S01]  /*82d0*/  F2FP.BF16.F32.PACK_AB R89, R75, R82 ;  /* 0x000000524b59723e */ /* 0x000fe200000010ff */
        /* <DEDUP_REMOVED lines=8> */
[----:B------:R-:W-:Y:S01]  /*8360*/  STSM.16.M88.4 [R6+0x2d300], R88 ;  /* 0x02d3005806007844 */ /* 0x000fe20000000200 */
[----:B------:R-:W-:Y:S01]  /*8370*/  F2FP.BF16.F32.PACK_AB R83, R87, R86 ;  /* 0x000000565753723e */ /* 0x000fe200000010ff */
[-C--:B------:R-:W-:Y:S01]  /*8380*/  FMUL.FTZ R50, R50, R125.reuse ;  /* 0x0000007d32327220 */ /* 0x080fe20000410000 */
[----:B------:R-:W-:Y:S01]  /*8390*/  F2FP.BF16.F32.PACK_AB R12, R73, R124 ;  /* 0x0000007c490c723e */ /* 0x000fe200000010ff */
[----:B------:R-:W-:Y:S01]  /*83a0*/  FMUL.FTZ R51, R51, R125 ;  /* 0x0000007d33337220 */ /* 0x000fe20000410000 */
[----:B------:R-:W-:Y:S01]  /*83b0*/  F2FP.BF16.F32.PACK_AB R13, R74, R16 ;  /* 0x000000104a0d723e */ /* 0x000fe200000010ff */
[----:B------:R-:W-:Y:S01]  /*83c0*/  STSM.16.M88.4 [R6+0x2eb00], R80 ;  /* 0x02eb005006007844 */ /* 0x000fe20000000200 */
[----:B------:R-:W-:Y:S01]  /*83d0*/  F2FP.BF16.F32.PACK_AB R14, R77, R76 ;  /* 0x0000004c4d0e723e */ /* 0x000fe200000010ff */
[----:B------:R-:W-:Y:S01]  /*83e0*/  FADD.FTZ R76, R76, R11 ;  /* 0x0000000b4c4c7221 */ /* 0x000fe20000010000 */
[----:B-1----:R-:W-:Y:S01]  /*83f0*/  F2FP.BF16.F32.PACK_AB R15, R18, R17 ;  /* 0x00000011120f723e */ /* 0x002fe200000010ff */
[----:B------:R-:W-:Y:S01]  /*8400*/  FADD.FTZ R11, R17, R10 ;  /* 0x0000000a110b7221 */ /* 0x000fe20000010000 */
[-C--:B------:R-:W-:Y:S01]  /*8410*/  FMUL.FTZ R54, R54, R125.reuse ;  /* 0x0000007d36367220 */ /* 0x080fe20000410000 */
[----:B------:R-:W-:Y:S01]  /*8420*/  FADD.FTZ R10, R77, R76 ;  /* 0x0000004c4d0a7221 */ /* 0x000fe20000010000 */
[-C--:B------:R-:W-:Y:S01]  /*8430*/  FMUL.FTZ R55, R55, R125.reuse ;  /* 0x0000007d37377220 */ /* 0x080fe20000410000 */
[----:B------:R0:W-:Y:S01]  /*8440*/  STSM.16.M88.4 [R6+0x30300], R12 ;  /* 0x0303000c06007844 */ /* 0x0001e20000000200 */
[----:B------:R-:W-:Y:S01]  /*8450*/  FADD.FTZ R11, R18, R11 ;  /* 0x0000000b120b7221 */ /* 0x000fe20000010000 */
[-C--:B------:R-:W-:Y:S01]  /*8460*/  FMUL.FTZ R58, R58, R125.reuse ;  /* 0x0000007d3a3a7220 */ /* 0x080fe20000410000 */
[-C--:B------:R-:W-:Y:S01]  /*8470*/  FMUL.FTZ R59, R59, R125.reuse ;  /* 0x0000007d3b3b7220 */ /* 0x080fe20000410000 */
[----:B------:R-:W-:Y:S01]  /*8480*/  @!PT LDS RZ, [RZ] ;  /* 0x00000000fffff984 */ /* 0x000fe20000000800 */
[----:B------:R-:W-:Y:S01]  /*8490*/  @!PT LDS RZ, [RZ] ;  /* 0x00000000fffff984 */ /* 0x000fe20000000800 */
[----:B------:R-:W-:Y:S01]  /*84a0*/  @!PT LDS RZ, [RZ] ;  /* 0x00000000fffff984 */ /* 0x000fe20000000800 */
[----:B------:R-:W-:Y:S01]  /*84b0*/  @!PT LDS RZ, [RZ] ;  /* 0x00000000fffff984 */ /* 0x000fe20000000800 */
[----:B------:R1:W-:Y:S06]  /*84c0*/  MEMBAR.ALL.CTA ;  /* 0x0000000000007992 */ /* 0x0003ec0000008000 */
[----:B-1----:R-:W1:Y:S01]  /*84d0*/  FENCE.VIEW.ASYNC.S ;  /* 0x00000000000073c6 */ /* 0x002e620000000000 */
[-C--:B------:R-:W-:Y:S01]  /*84e0*/  FMUL.FTZ R62, R62, R125.reuse ;  /* 0x0000007d3e3e7220 */ /* 0x080fe20000410000 */
[-C--:B------:R-:W-:Y:S01]  /*84f0*/  FMUL.FTZ R63, R63, R125.reuse ;  /* 0x0000007d3f3f7220 */ /* 0x080fe20000410000 */
[-C--:B------:R-:W-:Y:S01]  /*8500*/  FMUL.FTZ R66, R66, R125.reuse ;  /* 0x0000007d42427220 */ /* 0x080fe20000410000 */
[-C--:B------:R-:W-:Y:S01]  /*8510*/  FMUL.FTZ R67, R67, R125.reuse ;  /* 0x0000007d43437220 */ /* 0x080fe20000410000 */
[-C--:B------:R-:W-:Y:S01]  /*8520*/  FMUL.FTZ R70, R70, R125.reuse ;  /* 0x0000007d46467220 */ /* 0x080fe20000410000 */
[----:B------:R-:W-:Y:S01]  /*8530*/  FMUL.FTZ R71, R71, R125 ;  /* 0x0000007d47477220 */ /* 0x000fe20000410000 */
[----:B------:R-:W-:-:S02]  /*8540*/  IMAD.MOV.U32 R9, RZ, RZ, R5 ;  /* 0x000000ffff097224 */ /* 0x000fc400078e0005 */
[----:B0-----:R-:W-:Y:S02]  /*8550*/  IMAD.MOV.U32 R13, RZ, RZ, R7 ;  /* 0x000000ffff0d7224 */ /* 0x001fe400078e0007 */
[----:B------:R-:W-:Y:S01]  /*8560*/  IMAD.MOV.U32 R12, RZ, RZ, R72 ;  /* 0x000000ffff0c7224 */ /* 0x000fe200078e0048 */
[----:B-1----:R-:W-:Y:S01]  /*8570*/  NOP ;  /* 0x0000000000007918 */ /* 0x002fe20000000000 */
[----:B------:R-:W-:Y:S05]  /*8580*/  @P2 BRA `(.L_x_9377) ;  /* 0xffffffc800442947 */ /* 0x000fea000383ffff */
.L_x_9368:
[----:B------:R-:W-:Y:S06]  /*8590*/  BAR.ARV 0x8, 0x200 ;  /* 0x0208000000007b1d */ /* 0x000fec0000002000 */
[----:B------:R-:W-:Y:S05]  /*85a0*/  @!P0 BRA `(.L_x_9378) ;  /* 0x0000000000048947 */ /* 0x000fea0003800000 */
[----:B------:R-:W-:Y:S01]  /*85b0*/  BPT.TRAP 0x1 ;  /* 0x000000040000795c */ /* 0x000fe20000300000 */
.L_x_9378:
[----:B------:R-:W-:Y:S02]  /*85c0*/  SHF.L.U32 R7, R7, 0x1f, RZ ;  /* 0x0000001f07077819 */ /* 0x000fe400000006ff */
[----:B--2---:R-:W-:-:S04]  /*85d0*/  LEA R12, R0, UR37, 0x3 ;  /* 0x00000025000c7c11 */ /* 0x004fc8000f8e18ff */
[----:B------:R0:W1:Y:S01]  /*85e0*/  SYNCS.PHASECHK.TRANS64.TRYWAIT P2, [R12+URZ+0x31c50], R7 ;  /* 0x031c50070c0075a7 */ /* 0x000062000804017f */
[----:B------:R-:W-:Y:S05]  /*85f0*/  @!P0 BRA `(.L_x_9379) ;  /* 0x0000000000048947 */ /* 0x000fea0003800000 */
[----:B------:R-:W-:Y:S01]  /*8600*/  BPT.TRAP 0x1 ;  /* 0x000000040000795c */ /* 0x000fe20000300000 */
.L_x_9379:
[----:B-1----:R-:W-:Y:S05]  /*8610*/  @P2 BRA `(.L_x_9380) ;  /* 0x0000000000082947 */ /* 0x002fea0003800000 */
[----:B------:R-:W1:Y:S02]  /*8620*/  SYNCS.PHASECHK.TRANS64.TRYWAIT P0, [R12+URZ+0x31c50], R7 ;  /* 0x031c50070c0075a7 */ /* 0x000e64000800017f */
[----:B-1----:R-:W-:Y:S05]  /*8630*/  @!P0 BRA `(.L_x_9381) ;  /* 0x0000005c00e08947 */ /* 0x002fea0003800000 */
.L_x_9380:
[----:B------:R-:W-:Y:S01]  /*8640*/  UIADD3 UR37, UR37, 0x200, URZ ;  /* 0x0000020025257890 */ /* 0x000fe2000fffe03f */
[----:B------:R-:W-:Y:S01]  /*8650*/  R2UR UR4, R0 ;  /* 0x00000000000472ca */ /* 0x000fe200000e0000 */
[----:B------:R-:W-:Y:S01]  /*8660*/  ULOP3.LUT UR40, UR40, 0x10000, URZ, 0xfc, !UPT ;  /* 0x0001000028287892 */ /* 0x000fe2000f8efc3f */
[----:B------:R-:W-:Y:S01]  /*8670*/  WARPGROUP.ARRIVE ;  /* 0x00000000000079c5 */ /* 0x000fe20000000000 */
[----:B------:R-:W-:Y:S01]  /*8680*/  USHF.R.U32.HI UR37, URZ, 0x4, UR37 ;  /* 0x000000043f257899 */ /* 0x000fe20008011625 */
[----:B------:R-:W2:Y:S01]  /*8690*/  SHFL.BFLY PT, R3, R10, 0x2, 0x1f ;  /* 0x0c401f000a037f89 */ /* 0x000ea200000e0000 */
[----:B------:R-:W-:Y:S01]  /*86a0*/  UMOV UR5, 0xc0000010 ;  /* 0xc000001000057882 */ /* 0x000fe20000000000 */
[----:B------:R-:W-:Y:S01]  /*86b0*/  UMOV UR7, 0x80000020 ;  /* 0x8000002000077882 */ /* 0x000fe20000000000 */
[----:B------:R-:W-:Y:S01]  /*86c0*/  ULOP3.LUT UR37, UR37, 0x3fff, URZ, 0xc0, !UPT ;  /* 0x00003fff25257892 */ /* 0x000fe2000f8ec03f */
[----:B------:R-:W3:Y:S01]  /*86d0*/  SHFL.BFLY PT, R0, R11, 0x2, 0x1f ;  /* 0x0c401f000b007f89 */ /* 0x000ee200000e0000 */
[----:B------:R-:W-:-:S02]  /*86e0*/  IMAD.MOV.U32 R8, RZ, RZ, RZ ;  /* 0x000000ffff087224 */ /* 0x000fc400078e00ff */
[----:B------:R-:W-:Y:S01]  /*86f0*/  ULOP3.LUT UR8, UR37, 0x2400000, URZ, 0xfc, !UPT ;  /* 0x0240000025087892 */ /* 0x000fe2000f8efc3f */
[----:B------:R-:W-:Y:S02]  /*8700*/  IMAD.MOV.U32 R16, RZ, RZ, RZ ;  /* 0x000000ffff107224 */ /* 0x000fe400078e00ff */
[----:B------:R-:W-:Y:S01]  /*8710*/  @!P1 VIADD R9, R12, 0x31c60 ;  /* 0x00031c600c099836 */ /* 0x000fe20000000000 */
[----:B------:R-:W-:Y:S01]  /*8720*/  UIMAD UR8, UR4, 0x6c0, UR8 ;  /* 0x000006c0040878a4 */ /* 0x000fe2000f8e0208 */
[----:B------:R-:W-:Y:S02]  /*8730*/  IMAD.MOV.U32 R76, RZ, RZ, -0x800000 ;  /* 0xff800000ff4c7424 */ /* 0x000fe400078e00ff */
[----:B------:R-:W-:Y:S01]  /*8740*/  UMOV UR4, UR40 ;  /* 0x0000002800047c82 */ /* 0x000fe20008000000 */
[----:B------:R-:W-:-:S03]  /*8750*/  @!P1 PRMT R9, RZ, 0x654, R9 ;  /* 0x00000654ff099816 */ /* 0x000fc60000000009 */
[----:B------:R-:W-:Y:S02]  /*8760*/  UMOV UR6, UR8 ;  /* 0x0000000800067c82 */ /* 0x000fe40008000000 */
[----:B------:R-:W-:Y:S01]  /*8770*/  HGMMA.64x96x16.F32.BF16 R24, gdesc[UR4].tnspB, R24, gsb0 ;  /* 0x41600000041879f0 */ /* 0x000fe20008001818 */
[----:B------:R-:W-:Y:S02]  /*8780*/  UIADD3 UR4, UR40, 0x180, URZ ;  /* 0x0000018028047890 */ /* 0x000fe4000fffe03f */
[----:B------:R-:W-:Y:S01]  /*8790*/  UIADD3 UR6, UR8, 0x40, URZ ;  /* 0x0000004008067890 */ /* 0x000fe2000fffe03f */
[----:B--2---:R-:W-:Y:S01]  /*87a0*/  FADD.FTZ R3, R3, R10 ;  /* 0x0000000a03037221 */ /* 0x004fe20000010000 */
[----:B------:R-:W-:Y:S01]  /*87b0*/  UMOV UR5, 0xc0000010 ;  /* 0xc000001000057882 */ /* 0x000fe20000000000 */
[----:B------:R-:W-:Y:S01]  /*87c0*/  UMOV UR7, 0x80000020 ;  /* 0x8000002000077882 */ /* 0x000fe20000000000 */
[----:B---3--:R-:W-:Y:S02]  /*87d0*/  FADD.FTZ R2, R0, R11 ;  /* 0x0000000b00027221 */ /* 0x008fe40000010000 */
[----:B------:R-:W2:Y:S04]  /*87e0*/  SHFL.BFLY PT, R0, R3, 0x1, 0x1f ;  /* 0x0c201f0003007f89 */ /* 0x000ea800000e0000 */
[----:B01----:R-:W0:Y:S01]  /*87f0*/  SHFL.BFLY PT, R7, R2, 0x1, 0x1f ;  /* 0x0c201f0002077f89 */ /* 0x003e2200000e0000 */
[----:B--2---:R-:W-:Y:S01]  /*8800*/  FADD.FTZ R13, R3, R0 ;  /* 0x00000000030d7221 */ /* 0x004fe20000010000 */
[----:B------:R-:W-:-:S02]  /*8810*/  IMAD.MOV.U32 R0, RZ, RZ, -0x800000 ;  /* 0xff800000ff007424 */ /* 0x000fc400078e00ff */
[----:B0-----:R-:W-:Y:S02]  /*8820*/  FADD.FTZ R14, R2, R7 ;  /* 0x00000007020e7221 */ /* 0x001fe40000010000 */
[----:B------:R-:W-:-:S03]  /*8830*/  FSETP.NE.FTZ.AND P0, PT, R13, RZ, PT ;  /* 0x000000ff0d00720b */ /* 0x000fc60003f15000 */
        /* <DEDUP_REMOVED lines=76> */
[----:B------:R-:W-:Y:S01]  /*8d00*/  FMUL.FTZ R41, R35, R16 ;  /* 0x0000001023297220 */ /* 0x000fe20000410000 */
        /* <DEDUP_REMOVED lines=37> */
.L_x_9361:
[----:B------:R-:W-:Y:S05]  /*8f60*/  @P0 BRA `(.L_x_9382) ;  /* 0x0000001000740947 */ /* 0x000fea0003800000 */
[----:B------:R-:W0:Y:S01]  /*8f70*/  S2R R16, SR_TID.X ;  /* 0x0000000000107919 */ /* 0x000e220000002100 */
[----:B------:R-:W1:Y:S01]  /*8f80*/  LDC R46, c[0x0][0xbe8] ;  /* 0x0002fa00ff2e7b82 */ /* 0x000e620000000800 */
[----:B------:R-:W-:Y:S01]  /*8f90*/  SHF.R.S32.HI R58, RZ, 0x1f, R145 ;  /* 0x0000001fff3a7819 */ /* 0x000fe20000011491 */
[----:B------:R-:W-:Y:S01]  /*8fa0*/  ULDC.64 UR4, c[0x0][0xbd0] ;  /* 0x0002f40000047ab9 */ /* 0x000fe20000000a00 */
[----:B------:R-:W2:Y:S01]  /*8fb0*/  S2R R54, SR_CTAID.X ;  /* 0x0000000000367919 */ /* 0x000ea20000002500 */
[----:B------:R-:W-:Y:S01]  /*8fc0*/  ULDC.64 UR6, c[0x0][0xb38] ;  /* 0x0002ce0000067ab9 */ /* 0x000fe20000000a00 */
[----:B------:R-:W-:Y:S01]  /*8fd0*/  BSSY B0, `(.L_x_9383) ;  /* 0x00000ca000007945 */ /* 0x000fe20003800000 */
[C---:B------:R-:W-:Y:S02]  /*8fe0*/  IMAD R56, R58.reuse, UR4, RZ ;  /* 0x000000043a387c24 */ /* 0x040fe4000f8e02ff */
[----:B------:R-:W3:Y:S01]  /*8ff0*/  S2UR UR9, SR_CTAID.Z ;  /* 0x00000000000979c3 */ /* 0x000ee20000002700 */
[----:B------:R-:W-:-:S07]  /*9000*/  IMAD R58, R58, UR6, RZ ;  /* 0x000000063a3a7c24 */ /* 0x000fce000f8e02ff */
        /* <DEDUP_REMOVED lines=14> */
[----:B------:R-:W5:Y:S01]  /*90f0*/  LDC.64 R64, c[0x0][0xb40] ;  /* 0x0002d000ff407b82 */ /* 0x000f620000000a00 */
[----:B------:R-:W-:-:S03]  /*9100*/  IMAD.IADD R51, R50, 0x1, -R47 ;  /* 0x0000000132337824 */ /* 0x000fc600078e0a2f */
[----:B------:R-:W-:Y:S02]  /*9110*/  SHF.R.S32.HI R55, RZ, 0x1f, R26 ;  /* 0x0000001fff377819 */ /* 0x000fe4000001141a */
[----:B------:R-:W-:Y:S02]  /*9120*/  LEA.HI R47, R51, R51, RZ, 0x1 ;  /* 0x00000033332f7211 */ /* 0x000fe400078f08ff */
[----:B------:R-:W-:Y:S01]  /*9130*/  LEA.HI R27, R55, R26, RZ, 0x2 ;  /* 0x0000001a371b7211 */ /* 0x000fe200078f10ff */
[----:B------:R-:W5:Y:S01]  /*9140*/  @P0 LDC R68, c[0x0][0xbec] ;  /* 0x0002fb00ff440b82 */ /* 0x000f620000000800 */
[----:B------:R-:W-:Y:S02]  /*9150*/  LOP3.LUT R52, R47, 0x1ffffffe, RZ, 0xc0, !PT ;  /* 0x1ffffffe2f347812 */ /* 0x000fe400078ec0ff */
[--C-:B------:R-:W-:Y:S02]  /*9160*/  SHF.R.S32.HI R16, RZ, 0x2, R27.reuse ;  /* 0x00000002ff107819 */ /* 0x100fe4000001141b */
[----:B------:R-:W-:Y:S01]  /*9170*/  SHF.R.S32.HI R17, RZ, 0x1f, R27 ;  /* 0x0000001fff117819 */ /* 0x000fe2000001141b */
[----:B------:R-:W-:Y:S01]  /*9180*/  IMAD.IADD R52, R51, 0x1, -R52 ;  /* 0x0000000133347824 */ /* 0x000fe200078e0a34 */
[----:B------:R-:W-:Y:S01]  /*9190*/  LOP3.LUT R27, R27, 0x7ffffffc, RZ, 0xc0, !PT ;  /* 0x7ffffffc1b1b7812 */ /* 0x000fe200078ec0ff */
[----:B------:R-:W5:Y:S01]  /*91a0*/  @P0 LDC R59, c[0x0][0xbf0] ;  /* 0x0002fc00ff3b0b82 */ /* 0x000f620000000800 */
[----:B------:R-:W-:-:S03]  /*91b0*/  LEA.HI R17, R17, R16, RZ, 0x3 ;  /* 0x0000001011117211 */ /* 0x000fc600078f18ff */
[----:B------:R-:W-:Y:S01]  /*91c0*/  IMAD.IADD R27, R26, 0x1, -R27 ;  /* 0x000000011a1b7824 */ /* 0x000fe200078e0a1b */
[----:B------:R-:W-:-:S03]  /*91d0*/  LOP3.LUT R17, R17, 0xfffffff8, RZ, 0xc0, !PT ;  /* 0xfffffff811117812 */ /* 0x000fc600078ec0ff */
[----:B------:R-:W5:Y:S01]  /*91e0*/  @P0 LDC R61, c[0x0][0xbf0] ;  /* 0x0002fc00ff3d0b82 */ /* 0x000f620000000800 */
[----:B------:R-:W-:Y:S02]  /*91f0*/  IMAD.SHL.U32 R27, R27, 0x2, RZ ;  /* 0x000000021b1b7824 */ /* 0x000fe400078e00ff */
[----:B------:R-:W-:Y:S01]  /*9200*/  IMAD.IADD R50, R16, 0x1, -R17 ;  /* 0x0000000110327824 */ /* 0x000fe200078e0a11 */
[----:B------:R-:W-:Y:S01]  /*9210*/  LEA.HI R17, R55, R26, RZ, 0x5 ;  /* 0x0000001a37117211 */ /* 0x000fe200078f28ff */
[----:B------:R-:W-:-:S03]  /*9220*/  IMAD.HI R16, R53, 0x55555556, RZ ;  /* 0x5555555635107827 */ /* 0x000fc600078e02ff */
[----:B------:R-:W-:Y:S01]  /*9230*/  SHF.R.S32.HI R17, RZ, 0x5, R17 ;  /* 0x00000005ff117819 */ /* 0x000fe20000011411 */
[----:B------:R-:W-:Y:S01]  /*9240*/  IMAD R55, R145, UR7, R58 ;  /* 0x0000000791377c24 */ /* 0x000fe2000f8e023a */
[----:B------:R-:W-:-:S03]  /*9250*/  LEA.HI R16, R16, R16, RZ, 0x1 ;  /* 0x0000001010107211 */ /* 0x000fc600078f08ff */
[----:B------:R-:W-:Y:S02]  /*9260*/  IMAD R50, R17, 0x10, R50 ;  /* 0x0000001011327824 */ /* 0x000fe400078e0232 */
[----:B------:R-:W-:Y:S02]  /*9270*/  IMAD R47, R16, -0x3, R53 ;  /* 0xfffffffd102f7824 */ /* 0x000fe400078e0235 */
[----:B------:R-:W-:Y:S01]  /*9280*/  IMAD.WIDE.U32 R16, R145, UR4, RZ ;  /* 0x0000000491107c25 */ /* 0x000fe2000f8e00ff */
[----:B---3--:R-:W-:-:S03]  /*9290*/  USHF.R.S32.HI UR4, URZ, 0x1f, UR9 ;  /* 0x0000001f3f047899 */ /* 0x008fc60008011409 */
[----:B------:R-:W-:Y:S02]  /*92a0*/  IMAD R47, R47, 0x40, R50 ;  /* 0x000000402f2f7824 */ /* 0x000fe400078e0232 */
[C---:B------:R-:W-:Y:S02]  /*92b0*/  IMAD R53, R145.reuse, UR5, R56 ;  /* 0x0000000591357c24 */ /* 0x040fe4000f8e0238 */
[----:B------:R-:W-:Y:S01]  /*92c0*/  IMAD.WIDE.U32 R50, R145, UR6, RZ ;  /* 0x0000000691327c25 */ /* 0x000fe2000f8e00ff */
[----:B------:R-:W-:-:S03]  /*92d0*/  ULDC.64 UR6, c[0x0][0xb48] ;  /* 0x0002d20000067ab9 */ /* 0x000fc60000000a00 */
[----:B------:R-:W-:Y:S02]  /*92e0*/  IMAD R52, R52, 0x8, R47 ;  /* 0x0000000834347824 */ /* 0x000fe400078e022f */
[----:B------:R-:W-:Y:S02]  /*92f0*/  IMAD.MOV R145, RZ, RZ, -R145 ;  /* 0x000000ffff917224 */ /* 0x000fe400078e0a91 */
[----:B------:R-:W-:Y:S02]  /*9300*/  IMAD.IADD R17, R17, 0x1, R53 ;  /* 0x0000000111117824 */ /* 0x000fe400078e0235 */
[----:B----4-:R-:W-:Y:S02]  /*9310*/  IMAD R56, R62, UR4, RZ ;  /* 0x000000043e387c24 */ /* 0x010fe4000f8e02ff */
[----:B--2---:R-:W-:Y:S02]  /*9320*/  IMAD R53, R54, 0xc0, R52 ;  /* 0x000000c036357824 */ /* 0x004fe400078e0234 */
[----:B-1----:R-:W-:-:S02]  /*9330*/  IMAD R145, R66, R145, UR8 ;  /* 0x0000000842917e24 */ /* 0x002fc4000f8e0291 */
[----:B------:R-:W-:Y:S02]  /*9340*/  IMAD R57, R63, UR9, R56 ;  /* 0x000000093f397c24 */ /* 0x000fe4000f8e0238 */
[----:B------:R-:W-:Y:S01]  /*9350*/  IMAD.WIDE.U32 R16, R62, UR9, R16 ;  /* 0x000000093e107c25 */ /* 0x000fe2000f8e0010 */
[----:B------:R-:W-:-:S03]  /*9360*/  SHF.R.S32.HI R58, RZ, 0x1f, R145 ;  /* 0x0000001fff3a7819 */ /* 0x000fc60000011491 */
[----:B0-----:R-:W-:-:S04]  /*9370*/  @P0 IMAD.HI.U32 R52, R53, R60, RZ ;  /* 0x0000003c35340227 */ /* 0x001fc800078e00ff */
[----:B------:R-:W-:Y:S02]  /*9380*/  IMAD.IADD R51, R51, 0x1, R55 ;  /* 0x0000000133337824 */ /* 0x000fe400078e0237 */
[----:B------:R-:W-:Y:S02]  /*9390*/  IMAD.IADD R17, R17, 0x1, R57 ;  /* 0x0000000111117824 */ /* 0x000fe400078e0239 */
[----:B-----5:R-:W-:Y:S01]  /*93a0*/  IMAD R56, R64, UR4, RZ ;  /* 0x0000000440387c24 */ /* 0x020fe2000f8e02ff */
[----:B------:R-:W-:Y:S01]  /*93b0*/  ULDC.64 UR4, c[0x0][0xbe0] ;  /* 0x0002f80000047ab9 */ /* 0x000fe20000000a00 */
[----:B------:R-:W-:-:S04]  /*93c0*/  @P0 IMAD.HI.U32 R68, R53, R68, RZ ;  /* 0x0000004435440227 */ /* 0x000fc800078e00ff */
[----:B------:R-:W-:Y:S01]  /*93d0*/  IMAD.MOV.U32 R55, RZ, RZ, R53 ;  /* 0x000000ffff377224 */ /* 0x000fe200078e0035 */
[----:B------:R-:W-:Y:S01]  /*93e0*/  @P0 SHF.R.U32.HI R55, RZ, R59, R52 ;  /* 0x0000003bff370219 */ /* 0x000fe20000011634 */
[----:B------:R-:W-:Y:S02]  /*93f0*/  IMAD R59, R65, UR9, R56 ;  /* 0x00000009413b7c24 */ /* 0x000fe4000f8e0238 */
[----:B------:R-:W-:Y:S01]  /*9400*/  IMAD.WIDE.U32 R50, R64, UR9, R50 ;  /* 0x0000000940327c25 */ /* 0x000fe2000f8e0032 */
[----:B------:R-:W-:-:S03]  /*9410*/  ULDC.64 UR8, c[0x0][0xb28] ;  /* 0x0002ca0000087ab9 */ /* 0x000fc60000000a00 */
[----:B------:R-:W-:Y:S01]  /*9420*/  IMAD.MOV.U32 R57, RZ, RZ, R53 ;  /* 0x000000ffff397224 */ /* 0x000fe200078e0035 */
[----:B------:R-:W-:Y:S01]  /*9430*/  @P0 SHF.R.U32.HI R57, RZ, R61, R68 ;  /* 0x0000003dff390219 */ /* 0x000fe20000011644 */
[----:B------:R-:W-:Y:S02]  /*9440*/  IMAD R52, R58, UR4, RZ ;  /* 0x000000043a347c24 */ /* 0x000fe4000f8e02ff */
[----:B------:R-:W-:-:S04]  /*9450*/  IMAD.WIDE.U32 R16, R145, UR4, R16 ;  /* 0x0000000491107c25 */ /* 0x000fc8000f8e0010 */
[----:B------:R-:W-:Y:S01]  /*9460*/  IMAD.IADD R51, R51, 0x1, R59 ;  /* 0x0000000133337824 */ /* 0x000fe200078e023b */
[----:B------:R-:W-:Y:S01]  /*9470*/  SHF.R.S32.HI R59, RZ, 0x1f, R55 ;  /* 0x0000001fff3b7819 */ /* 0x000fe20000011437 */
[----:B------:R-:W-:Y:S01]  /*9480*/  IMAD R58, R58, UR6, RZ ;  /* 0x000000063a3a7c24 */ /* 0x000fe2000f8e02ff */
[----:B------:R-:W-:Y:S01]  /*9490*/  IADD3 R16, P0, R55, R16, RZ ;  /* 0x0000001037107210 */ /* 0x000fe20007f1e0ff */
[C---:B------:R-:W-:Y:S01]  /*94a0*/  IMAD R56, R145.reuse, UR5, R52 ;  /* 0x0000000591387c24 */ /* 0x040fe2000f8e0234 */
        /* <DEDUP_REMOVED lines=27> */
[----:B------:R-:W-:Y:S01]  /*9660*/  ULDC.64 UR8, c[0x0][0xb00] ;  /* 0x0002c00000087ab9 */ /* 0x000fe20000000a00 */
[----:B------:R-:W-:-:S02]  /*9670*/  ULDC UR6, c[0x0][0xa88] ;  /* 0x0002a20000067ab9 */ /* 0x000fc40000000800 */
        /* <DEDUP_REMOVED lines=14> */
[----:B------:R-:W-:-:S02]  /*9760*/  ISETP.GE.OR P1, PT, R47, R58, P0 ;  /* 0x0000003a2f00720c */ /* 0x000fc40000726670 */
[-C--:B------:R-:W-:Y:S01]  /*9770*/  ISETP.GE.OR P0, PT, R59, R58.reuse, P0 ;  /* 0x0000003a3b00720c */ /* 0x080fe20000706670 */
[----:B------:R-:W1:Y:S01]  /*9780*/  SHFL.IDX PT, R53, R54, 0x1, 0x1c1f ;  /* 0x003c1f0036357f89 */ /* 0x000e6200000e0000 */
[----:B------:R-:W-:Y:S01]  /*9790*/  UPRMT UR4, URZ, 0x654, UR4 ;  /* 0x000006543f047896 */ /* 0x000fe20008000004 */
[----:B------:R-:W-:Y:S02]  /*97a0*/  ISETP.GE.AND P2, PT, R47, R58, PT ;  /* 0x0000003a2f00720c */ /* 0x000fe40003f46270 */
[----:B------:R2:W3:Y:S04]  /*97b0*/  SHFL.IDX PT, R16, R62, RZ, 0x1c1f ;  /* 0x001c1fff3e107589 */ /* 0x0004e800000e0000 */
[----:B------:R2:W4:Y:S02]  /*97c0*/  SHFL.IDX PT, R17, R63, RZ, 0x1c1f ;  /* 0x001c1fff3f117589 */ /* 0x00052400000e0000 */
[----:B------:R-:W-:Y:S02]  /*97d0*/  SYNCS.ARRIVE.TRANS64.RED.A1T0 RZ, [UR4], RZ ;  /* 0x000000ffffff79a7 */ /* 0x000fe40008100404 */
        /* <DEDUP_REMOVED lines=13> */
[----:B------:R-:W-:Y:S01]  /*98b0*/  VIADD R61, R27, 0x40 ;  /* 0x000000401b3d7836 */ /* 0x000fe20000000000 */
[----:B------:R-:W-:-:S07]  /*98c0*/  ISETP.GE.AND P4, PT, R47, UR4, PT ;  /* 0x000000042f007c0c */ /* 0x000fce000bf86270 */
[----:B------:R-:W-:Y:S02]  /*98d0*/  @!P1 LEA.HI R0, R0, R0, RZ, 0x1 ;  /* 0x0000000000009211 */ /* 0x000fe400078f08ff */
[----:B------:R-:W-:Y:S02]  /*98e0*/  @!P2 LEA.HI R26, R26, R26, RZ, 0x1 ;  /* 0x0000001a1a1aa211 */ /* 0x000fe400078f08ff */
[----:B------:R-:W-:Y:S02]  /*98f0*/  @!P3 LEA.HI R50, R46, R46, RZ, 0x1 ;  /* 0x0000002e2e32b211 */ /* 0x000fe400078f08ff */
[----:B------:R-:W-:Y:S02]  /*9900*/  @!P1 LOP3.LUT R51, R0, 0xfffffffe, RZ, 0xc0, !PT ;  /* 0xfffffffe00339812 */ /* 0x000fe400078ec0ff */
[----:B------:R-:W-:Y:S01]  /*9910*/  @!P4 LEA.HI R0, R47, R47, RZ, 0x1 ;  /* 0x0000002f2f00c211 */ /* 0x000fe200078f08ff */
[----:B---34-:R-:W-:Y:S01]  /*9920*/  @!P0 IMAD.WIDE R46, R27, 0x4, R16 ;  /* 0x000000041b2e8825 */ /* 0x018fe200078e0210 */
[----:B------:R-:W-:-:S02]  /*9930*/  @!P2 LOP3.LUT R53, R26, 0xfffffffe, RZ, 0xc0, !PT ;  /* 0xfffffffe1a35a812 */ /* 0x000fc400078ec0ff */
[----:B------:R-:W-:Y:S01]  /*9940*/  @!P3 LOP3.LUT R55, R50, 0xfffffffe, RZ, 0xc0, !PT ;  /* 0xfffffffe3237b812 */ /* 0x000fe200078ec0ff */
[--C-:B------:R-:W-:Y:S01]  /*9950*/  @!P1 IMAD.WIDE R50, R51, 0x4, R16.reuse ;  /* 0x0000000433329825 */ /* 0x100fe200078e0210 */
[----:B------:R-:W-:Y:S01]  /*9960*/  @!P4 LOP3.LUT R57, R0, 0xfffffffe, RZ, 0xc0, !PT ;  /* 0xfffffffe0039c812 */ /* 0x000fe200078ec0ff */
[----:B------:R0:W-:Y:S02]  /*9970*/  @!P0 ST.E.64 desc[UR38][R46.64], R72 ;  /* 0x000000482e008985 */ /* 0x0001e4000c101b26 */
[----:B------:R-:W-:Y:S02]  /*9980*/  VIADD R0, R27, 0x28 ;  /* 0x000000281b007836 */ /* 0x000fe40000000000 */
[--C-:B------:R-:W-:Y:S01]  /*9990*/  @!P2 IMAD.WIDE R52, R53, 0x4, R16.reuse ;  /* 0x000000043534a825 */ /* 0x100fe200078e0210 */
[----:B------:R1:W-:Y:S02]  /*99a0*/  @!P1 ST.E.64 desc[UR38][R50.64], R28 ;  /* 0x0000001c32009985 */ /* 0x0003e4000c101b26 */
[----:B------:R-:W-:Y:S01]  /*99b0*/  ISETP.GE.AND P0, PT, R0, UR4, PT ;  /* 0x0000000400007c0c */ /* 0x000fe2000bf06270 */
[----:B------:R-:W-:Y:S01]  /*99c0*/  VIADD R26, R27, 0x30 ;  /* 0x000000301b1a7836 */ /* 0x000fe20000000000 */
[----:B------:R2:W-:Y:S01]  /*99d0*/  @!P2 ST.E.64 desc[UR38][R52.64], R22 ;  /* 0x000000163400a985 */ /* 0x0005e2000c101b26 */
[----:B------:R-:W-:Y:S01]  /*99e0*/  @!P3 IMAD.WIDE R54, R55, 0x4, R16 ;  /* 0x000000043736b825 */ /* 0x000fe200078e0210 */
[----:B------:R-:W-:-:S02]  /*99f0*/  ISETP.GE.AND P2, PT, R60, UR4, PT ;  /* 0x000000043c007c0c */ /* 0x000fc4000bf46270 */
[----:B------:R-:W-:Y:S01]  /*9a00*/  ISETP.GE.AND P1, PT, R26, UR4, PT ;  /* 0x000000041a007c0c */ /* 0x000fe2000bf26270 */
[----:B------:R-:W-:Y:S01]  /*9a10*/  @!P4 IMAD.WIDE R56, R57, 0x4, R16 ;  /* 0x000000043938c825 */ /* 0x000fe200078e0210 */
[----:B------:R3:W-:Y:S01]  /*9a20*/  @!P3 ST.E.64 desc[UR38][R54.64], R36 ;  /* 0x000000243600b985 */ /* 0x0007e2000c101b26 */
[----:B------:R-:W-:Y:S02]  /*9a30*/  ISETP.GE.AND P3, PT, R61, UR4, PT ;  /* 0x000000043d007c0c */ /* 0x000fe4000bf66270 */
[C---:B0-----:R-:W-:Y:S01]  /*9a40*/  VIADD R46, R27.reuse, 0x48 ;  /* 0x000000481b2e7836 */ /* 0x041fe20000000000 */
[----:B------:R0:W-:Y:S01]  /*9a50*/  @!P4 ST.E.64 desc[UR38][R56.64], R74 ;  /* 0x0000004a3800c985 */ /* 0x0001e2000c101b26 */
[C---:B------:R-:W-:Y:S01]  /*9a60*/  VIADD R47, R27.reuse, 0x50 ;  /* 0x000000501b2f7836 */ /* 0x040fe20000000000 */
[----:B------:R-:W-:Y:S01]  /*9a70*/  @!P0 LEA.HI R0, R0, R0, RZ, 0x1 ;  /* 0x0000000000008211 */ /* 0x000fe200078f08ff */
[----:B-1----:R-:W-:Y:S01]  /*9a80*/  VIADD R28, R27, 0x58 ;  /* 0x000000581b1c7836 */ /* 0x002fe20000000000 */
[----:B------:R-:W-:-:S02]  /*9a90*/  ISETP.GE.AND P4, PT, R46, UR4, PT ;  /* 0x000000042e007c0c */ /* 0x000fc4000bf86270 */
[----:B------:R-:W-:Y:S02]  /*9aa0*/  ISETP.GE.AND P5, PT, R47, UR4, PT ;  /* 0x000000042f007c0c */ /* 0x000fe4000bfa6270 */
[----:B------:R-:W-:Y:S02]  /*9ab0*/  ISETP.GE.AND P6, PT, R28, UR4, PT ;  /* 0x000000041c007c0c */ /* 0x000fe4000bfc6270 */
[----:B------:R-:W-:Y:S02]  /*9ac0*/  @!P1 LEA.HI R26, R26, R26, RZ, 0x1 ;  /* 0x0000001a1a1a9211 */ /* 0x000fe400078f08ff */
[----:B------:R-:W-:Y:S02]  /*9ad0*/  @!P2 LEA.HI R60, R60, R60, RZ, 0x1 ;  /* 0x0000003c3c3ca211 */ /* 0x000fe400078f08ff */
[----:B------:R-:W-:Y:S02]  /*9ae0*/  @!P3 LEA.HI R61, R61, R61, RZ, 0x1 ;  /* 0x0000003d3d3db211 */ /* 0x000fe400078f08ff */
[----:B--2---:R-:W-:-:S02]  /*9af0*/  @!P0 LOP3.LUT R23, R0, 0xfffffffe, RZ, 0xc0, !PT ;  /* 0xfffffffe00178812 */ /* 0x004fc400078ec0ff */
[----:B------:R-:W-:Y:S02]  /*9b00*/  @!P4 LEA.HI R46, R46, R46, RZ, 0x1 ;  /* 0x0000002e2e2ec211 */ /* 0x000fe400078f08ff */
[----:B------:R-:W-:Y:S02]  /*9b10*/  @!P5 LEA.HI R22, R47, R47, RZ, 0x1 ;  /* 0x0000002f2f16d211 */ /* 0x000fe400078f08ff */
[----:B------:R-:W-:Y:S02]  /*9b20*/  @!P6 LEA.HI R28, R28, R28, RZ, 0x1 ;  /* 0x0000001c1c1ce211 */ /* 0x000fe400078f08ff */
[----:B------:R-:W-:Y:S02]  /*9b30*/  @!P1 LOP3.LUT R29, R26, 0xfffffffe, RZ, 0xc0, !PT ;  /* 0xfffffffe1a1d9812 */ /* 0x000fe400078ec0ff */
[----:B---3--:R-:W-:Y:S02]  /*9b40*/  @!P2 LOP3.LUT R37, R60, 0xfffffffe, RZ, 0xc0, !PT ;  /* 0xfffffffe3c25a812 */ /* 0x008fe400078ec0ff */
[----:B------:R-:W-:-:S02]  /*9b50*/  @!P3 LOP3.LUT R47, R61, 0xfffffffe, RZ, 0xc0, !PT ;  /* 0xfffffffe3d2fb812 */ /* 0x000fc400078ec0ff */
[----:B------:R-:W-:Y:S01]  /*9b60*/  @!P4 LOP3.LUT R51, R46, 0xfffffffe, RZ, 0xc0, !PT ;  /* 0xfffffffe2e33c812 */ /* 0x000fe200078ec0ff */
        /* <DEDUP_REMOVED lines=16> */
.L_x_9384:
[----:B------:R-:W-:Y:S05]  /*9c70*/  BSYNC B0 ;  /* 0x0000000000007941 */ /* 0x000fea0003800000 */
.L_x_9383:
[----:B------:R-:W-:Y:S01]  /*9c80*/  ISETP.GE.AND P0, PT, R59, R58, PT ;  /* 0x0000003a3b00720c */ /* 0x000fe20003f06270 */
[----:B0---4-:R4:W0:Y:S04]  /*9c90*/  SHFL.IDX PT, R17, R63, 0x1, 0x1c1f ;  /* 0x003c1f003f117f89 */ /* 0x01182800000e0000 */
[----:B---3--:R4:W3:Y:S08]  /*9ca0*/  SHFL.IDX PT, R16, R62, 0x1, 0x1c1f ;  /* 0x003c1f003e107f89 */ /* 0x0088f000000e0000 */
[----:B----4-:R-:W-:Y:S05]  /*9cb0*/  @P0 BRA `(.L_x_9359) ;  /* 0x0000004400dc0947 */ /* 0x010fea0003800000 */
        /* <DEDUP_REMOVED lines=14> */
[----:B------:R-:W-:-:S02]  /*9da0*/  VIADD R26, R27, 0x48 ;  /* 0x000000481b1a7836 */ /* 0x000fc40000000000 */
[----:B------:R-:W-:Y:S02]  /*9db0*/  VIADD R28, R27, 0x50 ;  /* 0x000000501b1c7836 */ /* 0x000fe40000000000 */
[----:B------:R-:W-:Y:S02]  /*9dc0*/  @!P3 LEA.HI R0, R0, R0, RZ, 0x1 ;  /* 0x000000000000b211 */ /* 0x000fe400078f08ff */
[----:B------:R-:W-:Y:S02]  /*9dd0*/  @!P4 LEA.HI R2, R2, R2, RZ, 0x1 ;  /* 0x000000020202c211 */ /* 0x000fe400078f08ff */
[----:B------:R-:W-:Y:S02]  /*9de0*/  @!P5 LEA.HI R3, R3, R3, RZ, 0x1 ;  /* 0x000000030303d211 */ /* 0x000fe400078f08ff */
[----:B------:R-:W-:Y:S01]  /*9df0*/  @!P3 LOP3.LUT R5, R0, 0xfffffffe, RZ, 0xc0, !PT ;  /* 0xfffffffe0005b812 */ /* 0x000fe200078ec0ff */
[----:B------:R-:W-:Y:S01]  /*9e00*/  VIADD R0, R27, 0x30 ;  /* 0x000000301b007836 */ /* 0x000fe20000000000 */
[----:B------:R-:W-:-:S02]  /*9e10*/  @!P4 LOP3.LUT R7, R2, 0xfffffffe, RZ, 0xc0, !PT ;  /* 0xfffffffe0207c812 */ /* 0x000fc400078ec0ff */
[----:B------:R-:W-:Y:S01]  /*9e20*/  @!P5 LOP3.LUT R11, R3, 0xfffffffe, RZ, 0xc0, !PT ;  /* 0xfffffffe030bd812 */ /* 0x000fe200078ec0ff */
[--C-:B0--3--:R-:W-:Y:S01]  /*9e30*/  @!P2 IMAD.WIDE R2, R27, 0x4, R16.reuse ;  /* 0x000000041b02a825 */ /* 0x109fe200078e0210 */
[----:B------:R-:W-:Y:S02]  /*9e40*/  ISETP.GE.AND P6, PT, R28, UR4, PT ;  /* 0x000000041c007c0c */ /* 0x000fe4000bfc6270 */
[----:B------:R-:W-:Y:S01]  /*9e50*/  @!P0 LEA.HI R18, R18, R18, RZ, 0x1 ;  /* 0x0000001212128211 */ /* 0x000fe200078f08ff */
[--C-:B------:R-:W-:Y:S01]  /*9e60*/  @!P3 IMAD.WIDE R4, R5, 0x4, R16.reuse ;  /* 0x000000040504b825 */ /* 0x100fe200078e0210 */
[----:B------:R0:W-:Y:S01]  /*9e70*/  @!P2 ST.E.64 desc[UR38][R2.64], R14 ;  /* 0x0000000e0200a985 */ /* 0x0001e2000c101b26 */
[----:B------:R-:W-:Y:S02]  /*9e80*/  ISETP.GE.AND P2, PT, R0, UR4, PT ;  /* 0x0000000400007c0c */ /* 0x000fe4000bf46270 */
[----:B------:R-:W-:Y:S01]  /*9e90*/  @!P4 IMAD.WIDE R6, R7, 0x4, R16 ;  /* 0x000000040706c825 */ /* 0x000fe200078e0210 */
[----:B------:R1:W-:Y:S01]  /*9ea0*/  @!P3 ST.E.64 desc[UR38][R4.64], R24 ;  /* 0x000000180400b985 */ /* 0x0003e2000c101b26 */
[----:B------:R-:W-:-:S02]  /*9eb0*/  ISETP.GE.AND P3, PT, R22, UR4, PT ;  /* 0x0000000416007c0c */ /* 0x000fc4000bf66270 */
[----:B------:R-:W-:Y:S01]  /*9ec0*/  @!P5 IMAD.WIDE R10, R11, 0x4, R16 ;  /* 0x000000040b0ad825 */ /* 0x000fe200078e0210 */
[----:B------:R2:W-:Y:S01]  /*9ed0*/  @!P4 ST.E.64 desc[UR38][R6.64], R40 ;  /* 0x000000280600c985 */ /* 0x0005e2000c101b26 */
[----:B------:R-:W-:Y:S02]  /*9ee0*/  ISETP.GE.AND P4, PT, R23, UR4, PT ;  /* 0x0000000417007c0c */ /* 0x000fe4000bf86270 */
[----:B------:R-:W-:Y:S01]  /*9ef0*/  @!P1 LEA.HI R19, R19, R19, RZ, 0x1 ;  /* 0x0000001313139211 */ /* 0x000fe200078f08ff */
[----:B------:R3:W-:Y:S01]  /*9f00*/  @!P5 ST.E.64 desc[UR38][R10.64], R48 ;  /* 0x000000300a00d985 */ /* 0x0007e2000c101b26 */
[----:B------:R-:W-:Y:S01]  /*9f10*/  ISETP.GE.AND P5, PT, R26, UR4, PT ;  /* 0x000000041a007c0c */ /* 0x000fe2000bfa6270 */
[----:B------:R-:W-:Y:S01]  /*9f20*/  VIADD R27, R27, 0x58 ;  /* 0x000000581b1b7836 */ /* 0x000fe20000000000 */
[----:B0-----:R-:W-:Y:S02]  /*9f30*/  @!P0 LOP3.LUT R3, R18, 0xfffffffe, RZ, 0xc0, !PT ;  /* 0xfffffffe12038812 */ /* 0x001fe400078ec0ff */
[----:B------:R-:W-:-:S02]  /*9f40*/  @!P2 LEA.HI R0, R0, R0, RZ, 0x1 ;  /* 0x000000000000a211 */ /* 0x000fc400078f08ff */
[----:B-1----:R-:W-:Y:S01]  /*9f50*/  @!P1 LOP3.LUT R5, R19, 0xfffffffe, RZ, 0xc0, !PT ;  /* 0xfffffffe13059812 */ /* 0x002fe200078ec0ff */
[--C-:B------:R-:W-:Y:S01]  /*9f60*/  @!P0 IMAD.WIDE R2, R3, 0x4, R16.reuse ;  /* 0x0000000403028825 */ /* 0x100fe200078e0210 */
[----:B------:R-:W-:Y:S02]  /*9f70*/  @!P3 LEA.HI R22, R22, R22, RZ, 0x1 ;  /* 0x000000161616b211 */ /* 0x000fe400078f08ff */
[----:B------:R-:W-:Y:S01]  /*9f80*/  @!P4 LEA.HI R23, R23, R23, RZ, 0x1 ;  /* 0x000000171717c211 */ /* 0x000fe200078f08ff */
[----:B------:R-:W-:Y:S01]  /*9f90*/  @!P1 IMAD.WIDE R4, R5, 0x4, R16 ;  /* 0x0000000405049825 */ /* 0x000fe200078e0210 */
[----:B------:R-:W-:Y:S01]  /*9fa0*/  @!P6 LEA.HI R28, R28, R28, RZ, 0x1 ;  /* 0x0000001c1c1ce211 */ /* 0x000fe200078f08ff */
[----:B------:R0:W-:Y:S01]  /*9fb0*/  @!P0 ST.E.64 desc[UR38][R2.64], R34 ;  /* 0x0000002202008985 */ /* 0x0001e2000c101b26 */
[----:B------:R-:W-:Y:S02]  /*9fc0*/  @!P5 LEA.HI R26, R26, R26, RZ, 0x1 ;  /* 0x0000001a1a1ad211 */ /* 0x000fe400078f08ff */
[----:B--2---:R-:W-:Y:S01]  /*9fd0*/  @!P2 LOP3.LUT R7, R0, 0xfffffffe, RZ, 0xc0, !PT ;  /* 0xfffffffe0007a812 */ /* 0x004fe200078ec0ff */
[----:B------:R1:W-:Y:S01]  /*9fe0*/  @!P1 ST.E.64 desc[UR38][R4.64], R42 ;  /* 0x0000002a04009985 */ /* 0x0003e2000c101b26 */
[----:B---3--:R-:W-:-:S02]  /*9ff0*/  @!P3 LOP3.LUT R11, R22, 0xfffffffe, RZ, 0xc0, !PT ;  /* 0xfffffffe160bb812 */ /* 0x008fc400078ec0ff */
[----:B------:R-:W-:Y:S02]  /*a000*/  @!P4 LOP3.LUT R23, R23, 0xfffffffe, RZ, 0xc0, !PT ;  /* 0xfffffffe1717c812 */ /* 0x000fe400078ec0ff */
[----:B------:R-:W-:Y:S02]  /*a010*/  @!P5 LOP3.LUT R15, R26, 0xfffffffe, RZ, 0xc0, !PT ;  /* 0xfffffffe1a0fd812 */ /* 0x000fe400078ec0ff */
[----:B------:R-:W-:Y:S02]  /*a020*/  @!P6 LOP3.LUT R19, R28, 0xfffffffe, RZ, 0xc0, !PT ;  /* 0xfffffffe1c13e812 */ /* 0x000fe400078ec0ff */
[----:B------:R-:W-:Y:S01]  /*a030*/  ISETP.GE.AND P0, PT, R27, UR4, PT ;  /* 0x000000041b007c0c */ /* 0x000fe2000bf06270 */
[----:B0-----:R-:W-:-:S04]  /*a040*/  @!P2 IMAD.WIDE R2, R7, 0x4, R16 ;  /* 0x000000040702a825 */ /* 0x001fc800078e0210 */
        /* <DEDUP_REMOVED lines=11> */
[----:B----4-:R-:W-:-:S05]  /*a100*/  LOP3.LUT R3, R27, 0xfffffffe, RZ, 0xc0, !PT ;  /* 0xfffffffe1b037812 */ /* 0x010fca00078ec0ff */
[----:B------:R-:W-:-:S05]  /*a110*/  IMAD.WIDE R2, R3, 0x4, R16 ;  /* 0x0000000403027825 */ /* 0x000fca00078e0210 */
[----:B------:R0:W-:Y:S01]  /*a120*/  ST.E.64 desc[UR38][R2.64], R70 ;  /* 0x0000004602007985 */ /* 0x0001e2000c101b26 */
[----:B------:R-:W-:Y:S05]  /*a130*/  BRA `(.L_x_9359) ;  /* 0x0000004000bc7947 */ /* 0x000fea0003800000 */
.L_x_9382:
[----:B------:R-:W0:Y:S02]  /*a140*/  S2R R2, SR_TID.X ;  /* 0x0000000000027919 */ /* 0x000e240000002100 */
[----:B0-----:R-:W-:-:S05]  /*a150*/  VIADD R0, R2, 0xffffff80 ;  /* 0xffffff8002007836 */ /* 0x001fca0000000000 */
[----:B------:R-:W-:-:S13]  /*a160*/  ISETP.GT.AND P0, PT, R0, 0xbf, PT ;  /* 0x000000bf0000780c */ /* 0x000fda0003f04270 */
[----:B------:R-:W-:Y:S05]  /*a170*/  @P0 BRA `(.L_x_9359) ;  /* 0x0000004000ac0947 */ /* 0x000fea0003800000 */
[----:B------:R-:W0:Y:S01]  /*a180*/  S2R R0, SR_CTAID.X ;  /* 0x0000000000007919 */ /* 0x000e220000002500 */
[----:B------:R-:W1:Y:S01]  /*a190*/  LDC R6, c[0x0][0xbe8] ;  /* 0x0002fa00ff067b82 */ /* 0x000e620000000800 */
[----:B------:R-:W-:Y:S02]  /*a1a0*/  ULDC UR4, c[0x0][0xa88] ;  /* 0x0002a20000047ab9 */ /* 0x000fe40000000800 */
[----:B-1----:R-:W-:Y:S02]  /*a1b0*/  IMAD R3, R6, UR4, RZ ;  /* 0x0000000406037c24 */ /* 0x002fe4000f8e02ff */
[----:B0-----:R-:W-:-:S04]  /*a1c0*/  IMAD R0, R0, 0xc0, R2 ;  /* 0x000000c000007824 */ /* 0x001fc800078e0202 */
        /* <DEDUP_REMOVED lines=48> */
.L_x_9357:
[----:B------:R-:W-:-:S08]  /*a4d0*/  NOP ;  /* 0x0000000000007918 */ /* 0x000fd00000000000 */
[----:B------:R-:W0:-:S00]  /*a4e0*/  USETMAXREG.DEALLOC.CTAPOOL 0x20 ;  /* 0x00000020000079c8 */ /* 0x000e0000080e0500 */
        /* <DEDUP_REMOVED lines=16> */
.L_x_9385:
[----:B------:R-:W-:Y:S01]  /*a5f0*/  ULDC UR7, c[0x0][0xc50] ;  /* 0x0003140000077ab9 */ /* 0x000fe20000000800 */
[----:B------:R-:W-:Y:S01]  /*a600*/  UMOV UR36, UR6 ;  /* 0x0000000600247c82 */ /* 0x000fe20008000000 */
[----:B------:R-:W-:-:S11]  /*a610*/  UISETP.NE.AND UP0, UPT, UR7, 0x1, UPT ;  /* 0x000000010700788c */ /* 0x000fd6000bf05270 */
[----:B------:R-:W-:Y:S01]  /*a620*/  @UP0 ULDC UR4, c[0x0][0xc54] ;  /* 0x0003150000040ab9 */ /* 0x000fe20000000800 */
[----:B------:R-:W-:Y:S01]  /*a630*/  @UP0 ULDC UR8, c[0x0][0xc58] ;  /* 0x0003160000080ab9 */ /* 0x000fe20000000800 */
[----:B------:R-:W-:-:S04]  /*a640*/  UIMAD.WIDE.U32 UR4, UR6, UR4, URZ ;  /* 0x00000004060472a5 */ /* 0x000fc8000f8e003f */
[----:B------:R-:W-:-:S12]  /*a650*/  @UP0 USHF.R.U32.HI UR36, URZ, UR8, UR5 ;  /* 0x000000083f240299 */ /* 0x000fd80008011605 */
.L_x_9386:
        /* <DEDUP_REMOVED lines=8> */
[----:B------:R-:W-:Y:S01]  /*a6e0*/  ULOP3.LUT UR42, UR6, 0xffff, URZ, 0xc0, !UPT ;  /* 0x0000ffff062a7892 */ /* 0x000fe2000f8ec03f */
[----:B------:R-:W-:Y:S01]  /*a6f0*/  IMAD.MOV.U32 R24, RZ, RZ, RZ ;  /* 0x000000ffff187224 */ /* 0x000fe200078e00ff */
[----:B------:R-:W-:-:S03]  /*a700*/  UISETP.NE.U32.AND UP0, UPT, UR4, URZ, UPT ;  /* 0x0000003f0400728c */ /* 0x000fc6000bf05070 */
        /* <DEDUP_REMOVED lines=12> */
[----:B------:R-:W-:-:S04]  /*a7d0*/  USHF.R.U32.HI UR4, URZ, 0x10, UR6 ;  /* 0x000000103f047899 */ /* 0x000fc80008011606 */
[----:B------:R-:W-:-:S11]  /*a7e0*/  UISETP.NE.AND UP0, UPT, UR4, URZ, UPT ;  /* 0x0000003f0400728c */ /* 0x000fd6000bf05270 */
[----:B------:R-:W-:Y:S02]  /*a7f0*/  @!UP0 ULDC UR4, c[0x0][0x9f0] ;  /* 0x00027c0000048ab9 */ /* 0x000fe40000000800 */
[----:B------:R-:W-:Y:S01]  /*a800*/  IMAD.U32 R4, RZ, RZ, UR4 ;  /* 0x00000004ff047e24 */ /* 0x000fe2000f8e00ff */
[----:B------:R-:W-:-:S04]  /*a810*/  UIADD3 UR5, UR41, -0x1, UR4 ;  /* 0xffffffff29057890 */ /* 0x000fc8000fffe004 */
[-C--:B------:R-:W-:Y:S02]  /*a820*/  IABS R5, R4.reuse ;  /* 0x0000000400057213 */ /* 0x080fe40000000000 */
[----:B------:R-:W-:Y:S01]  /*a830*/  IMAD.U32 R8, RZ, RZ, UR5 ;  /* 0x00000005ff087e24 */ /* 0x000fe2000f8e00ff */
[----:B------:R-:W-:Y:S01]  /*a840*/  IABS R4, R4 ;  /* 0x0000000400047213 */ /* 0x000fe20000000000 */
[----:B------:R-:W0:Y:S01]  /*a850*/  I2F.RP R0, R5 ;  /* 0x0000000500007306 */ /* 0x000e220000209400 */
[----:B------:R-:W-:-:S03]  /*a860*/  ULOP3.LUT UR5, UR5, UR4, URZ, 0x3c, !UPT ;  /* 0x0000000405057292 */ /* 0x000fc6000f8e3c3f */
[----:B------:R-:W-:-:S03]  /*a870*/  IMAD.MOV R4, RZ, RZ, -R4 ;  /* 0x000000ffff047224 */ /* 0x000fc600078e0a04 */
[----:B------:R-:W-:Y:S01]  /*a880*/  ISETP.LE.AND P2, PT, RZ, UR5, PT ;  /* 0x00000005ff007c0c */ /* 0x000fe2000bf43270 */
[----:B0-----:R-:W0:Y:S02]  /*a890*/  MUFU.RCP R0, R0 ;  /* 0x0000000000007308 */ /* 0x001e240000001000 */
[----:B0-----:R-:W-:Y:S01]  /*a8a0*/  VIADD R2, R0, 0xffffffe ;  /* 0x0ffffffe00027836 */ /* 0x001fe20000000000 */
[----:B------:R-:W-:-:S05]  /*a8b0*/  IABS R0, R8 ;  /* 0x0000000800007213 */ /* 0x000fca0000000000 */
[----:B------:R0:W1:Y:S02]  /*a8c0*/  F2I.FTZ.U32.TRUNC.NTZ R3, R2 ;  /* 0x0000000200037305 */ /* 0x000064000021f000 */
        /* <DEDUP_REMOVED lines=15> */
[----:B------:R-:W-:-:S07]  /*a9c0*/  IMAD.MOV.U32 R24, RZ, RZ, R3 ;  /* 0x000000ffff187224 */ /* 0x000fce00078e0003 */
.L_x_9388:
[----:B------:R-:W-:Y:S02]  /*a9d0*/  IMAD R23, R24, UR42, RZ ;  /* 0x0000002a18177c24 */ /* 0x000fe4000f8e02ff */
[----:B------:R-:W-:Y:S02]  /*a9e0*/  IMAD.MOV.U32 R0, RZ, RZ, RZ ;  /* 0x000000ffff007224 */ /* 0x000fe400078e00ff */
[----:B------:R-:W-:Y:S01]  /*a9f0*/  IMAD.MOV.U32 R2, RZ, RZ, 0x1 ;  /* 0x00000001ff027424 */ /* 0x000fe200078e00ff */
[----:B------:R-:W-:-:S04]  /*aa00*/  VIADDMNMX R25, R23, R24, UR41, PT ;  /* 0x0000002917197e46 */ /* 0x000fc8000b800118 */
[----:B------:R-:W-:-:S13]  /*aa10*/  ISETP.GT.AND P0, PT, R25, R23, PT ;  /* 0x000000171900720c */ /* 0x000fda0003f04270 */
[----:B------:R-:W-:Y:S05]  /*aa20*/  @!P0 BRA `(.L_x_9387) ;  /* 0x0000003400d08947 */ /* 0x000fea0003800000 */
        /* <DEDUP_REMOVED lines=23> */
.L_x_9389:
[----:B------:R-:W-:-:S04]  /*aba0*/  UIADD3 UR4, UR40, 0x200, URZ ;  /* 0x0000020028047890 */ /* 0x000fc8000fffe03f */
[----:B------:R-:W-:-:S06]  /*abb0*/  ULOP3.LUT UP0, URZ, UR4, 0x1bf, URZ, 0xc0, !UPT ;  /* 0x000001bf043f7892 */ /* 0x000fcc000f80c03f */
[----:B------:R-:W-:-:S13]  /*abc0*/  PLOP3.LUT P0, PT, PT, PT, UP0, 0x80, 0x0 ;  /* 0x000000000000781c */ /* 0x000fda0003f0f008 */
        /* <DEDUP_REMOVED lines=17> */
.L_x_9391:
[----:B------:R0:W1:Y:S01]  /*ace0*/  LDC.64 R2, c[0x4][R16] ;  /* 0x0100000010027b82 */ /* 0x0000620000000a00 */
[----:B------:R-:W-:Y:S01]  /*acf0*/  ULDC.64 UR4, c[0x4][0x1b8] ;  /* 0x01006e0000047ab9 */ /* 0x000fe20000000a00 */
[----:B------:R-:W-:Y:S01]  /*ad00*/  ULDC.64 UR6, c[0x4][0x1c0] ;  /* 0x0100700000067ab9 */ /* 0x000fe20000000a00 */
[----:B------:R-:W-:Y:S02]  /*ad10*/  IMAD.U32 R4, RZ, RZ, UR4 ;  /* 0x00000004ff047e24 */ /* 0x000fe4000f8e00ff */
        /* <DEDUP_REMOVED lines=11> */
.L_x_9390:
[----:B------:R-:W0:Y:S01]  /*add0*/  LDC.64 R2, c[0x0][0x9f8] ;  /* 0x00027e00ff027b82 */ /* 0x000e220000000a00 */
[----:B------:R-:W-:-:S07]  /*ade0*/  IMAD.MOV.U32 R19, RZ, RZ, R18 ;  /* 0x000000ffff137224 */ /* 0x000fce00078e0012 */
        /* <DEDUP_REMOVED lines=9> */
[----:B------:R-:W-:Y:S01]  /*ae80*/  VIADD R18, R25, 0xffffffff ;  /* 0xffffffff19127836 */ /* 0x000fe20000000000 */
[----:B------:R-:W-:-:S13]  /*ae90*/  ISETP.NE.AND.EX P1, PT, R5, RZ, PT, P0 ;  /* 0x000000ff0500720c */ /* 0x000fda0003f25300 */
[----:B------:R-:W-:Y:S02]  /*aea0*/  @P1 LOP3.LUT R17, R17, 0x1, RZ, 0xfc, !PT ;  /* 0x0000000111111812 */ /* 0x000fe400078efcff */
[----:B--2---:R-:W-:Y:S02]  /*aeb0*/  SHF.R.S32.HI R22, RZ, 0x1f, R19 ;  /* 0x0000001fff167819 */ /* 0x004fe40000011413 */
[----:B------:R-:W-:Y:S01]  /*aec0*/  SEL R16, R19, RZ, !P1 ;  /* 0x000000ff13107207 */ /* 0x000fe20004800000 */
[----:B------:R-:W-:Y:S06]  /*aed0*/  BRA.DIV UR4, `(.L_x_9392) ;  /* 0x0000003604cc7947 */ /* 0x000fec000b800000 */
[----:B------:R0:W1:Y:S02]  /*aee0*/  SHFL.IDX PT, R14, R29, RZ, 0x1f ;  /* 0x00001fff1d0e7589 */ /* 0x00006400000e0000 */
.L_x_9476:
[----:B-1----:R-:W-:Y:S02]  /*aef0*/  ISETP.NE.AND P0, PT, R14, RZ, PT ;  /* 0x000000ff0e00720c */ /* 0x002fe40003f05270 */
[----:B------:R-:W-:Y:S02]  /*af00*/  PLOP3.LUT P2, PT, PT, PT, PT, 0x8, 0x0 ;  /* 0x000000000000781c */ /* 0x000fe40003f4e170 */
[----:B------:R-:W-:-:S11]  /*af10*/  LOP3.LUT R17, R17, 0xfffffffd, RZ, 0xc0, !PT ;  /* 0xfffffffd11117812 */ /* 0x000fd600078ec0ff */
[----:B------:R-:W-:Y:S01]  /*af20*/  @P2 LOP3.LUT R17, R17, 0x2, RZ, 0xfc, !PT ;  /* 0x0000000211112812 */ /* 0x000fe200078efcff */
[----:B------:R-:W-:Y:S06]  /*af30*/  @P0 BRA `(.L_x_9393) ;  /* 0x0000000400080947 */ /* 0x000fec0003800000 */
[----:B------:R-:W-:-:S03]  /*af40*/  UMOV UR4, 0xffffffff ;  /* 0xffffffff00047882 */ /* 0x000fc60000000000 */
[----:B------:R-:W-:Y:S05]  /*af50*/  BRA.DIV UR4, `(.L_x_9394) ;  /* 0x0000003604cc7947 */ /* 0x000fea000b800000 */
[----:B------:R-:W-:-:S13]  /*af60*/  ELECT P6, URZ, PT ;  /* 0x00000000003f782f */ /* 0x000fda00038c0000 */
.L_x_9479:
[----:B------:R-:W-:Y:S05]  /*af70*/  @!P6 BRA `(.L_x_9393) ;  /* 0x0000000000f8e947 */ /* 0x000fea0003800000 */
[----:B------:R-:W-:Y:S02]  /*af80*/  IMAD.MOV.U32 R0, RZ, RZ, 0x1 ;  /* 0x00000001ff007424 */ /* 0x000fe400078e00ff */
[----:B------:R-:W-:-:S03]  /*af90*/  IMAD.MOV.U32 R16, RZ, RZ, R19 ;  /* 0x000000ffff107224 */ /* 0x000fc600078e0013 */
[----:B------:R-:W-:Y:S01]  /*afa0*/  SHF.L.U32 R0, R0, 0x1f, RZ ;  /* 0x0000001f00007819 */ /* 0x000fe200000006ff */
[----:B------:R-:W-:Y:S06]  /*afb0*/  @!P1 BRA `(.L_x_9395) ;  /* 0x0000000000489947 */ /* 0x000fec0003800000 */
[----:B------:R-:W1:Y:S01]  /*afc0*/  LDC R7, c[0x0][0x43c] ;  /* 0x00010f00ff077b82 */ /* 0x000e620000000800 */
[----:B------:R-:W-:Y:S01]  /*afd0*/  IMAD.MOV.U32 R9, RZ, RZ, R18 ;  /* 0x000000ffff097224 */ /* 0x000fe200078e0012 */
[----:B------:R-:W-:Y:S02]  /*afe0*/  ULDC.64 UR4, c[0x0][0x428] ;  /* 0x00010a0000047ab9 */ /* 0x000fe40000000a00 */
[----:B------:R-:W-:-:S04]  /*aff0*/  IMAD R6, R22, UR4, RZ ;  /* 0x0000000416067c24 */ /* 0x000fc8000f8e02ff */
[----:B------:R-:W-:Y:S01]  /*b000*/  IMAD R11, R19, UR5, R6 ;  /* 0x00000005130b7c24 */ /* 0x000fe2000f8e0206 */
[----:B-1----:R-:W-:-:S13]  /*b010*/  ISETP.NE.AND P0, PT, R7, 0x1, PT ;  /* 0x000000010700780c */ /* 0x002fda0003f05270 */
[----:B------:R-:W1:Y:S02]  /*b020*/  @P0 LDC.64 R2, c[0x0][0x440] ;  /* 0x00011000ff020b82 */ /* 0x000e640000000a00 */
[----:B-1----:R-:W-:-:S05]  /*b030*/  @P0 IMAD.HI.U32 R2, R18, R2, RZ ;  /* 0x0000000212020227 */ /* 0x002fca00078e00ff */
        /* <DEDUP_REMOVED lines=10> */
.L_x_9395:
[----:B------:R-:W2:Y:S01]  /*b0e0*/  SYNCS.PHASECHK.TRANS64.TRYWAIT P0, [UR40+0x31c40], R0 ;  /* 0x031c4000ff0075a7 */ /* 0x000ea20008000168 */
[----:B------:R-:W-:Y:S01]  /*b0f0*/  ISETP.NE.AND P1, PT, R27, RZ, PT ;  /* 0x000000ff1b00720c */ /* 0x000fe20003f25270 */
[----:B--2---:R-:W-:-:S12]  /*b100*/  @!P0 BRA `(.L_x_9396) ;  /* 0x0000003400808947 */ /* 0x004fd80003800000 */
.L_x_9480:
[----:B------:R-:W-:Y:S05]  /*b110*/  @P1 BRA `(.L_x_9397) ;  /* 0x0000000000181947 */ /* 0x000fea0003800000 */
[----:B------:R-:W3:Y:S01]  /*b120*/  S2R R2, SR_TID.X ;  /* 0x0000000000027919 */ /* 0x000ee20000002100 */
[----:B--2---:R-:W-:-:S04]  /*b130*/  IMAD.MOV.U32 R0, RZ, RZ, 0x6c00 ;  /* 0x00006c00ff007424 */ /* 0x004fc800078e00ff */
[----:B------:R4:W-:Y:S01]  /*b140*/  SYNCS.ARRIVE.TRANS64 RZ, [UR40+0x31c30], R0 ;  /* 0x031c3000ffff79a7 */ /* 0x0009e20008000028 */
[----:B---3--:R-:W-:-:S13]  /*b150*/  LOP3.LUT P0, RZ, R2, 0x1f, RZ, 0xc0, !PT ;  /* 0x0000001f02ff7812 */ /* 0x008fda000780c0ff */
[----:B----4-:R-:W-:Y:S05]  /*b160*/  @!P0 BRA `(.L_x_9397) ;  /* 0x0000000000048947 */ /* 0x010fea0003800000 */
[----:B------:R-:W-:Y:S01]  /*b170*/  BPT.TRAP 0x1 ;  /* 0x000000040000795c */ /* 0x000fe20000300000 */
.L_x_9397:
        /* <DEDUP_REMOVED lines=30> */
.L_x_9393:
[----:B------:R-:W-:Y:S05]  /*b360*/  WARPSYNC.ALL ;  /* 0x0000000000007948 */ /* 0x000fea0003800000 */
[----:B--2---:R-:W2:Y:S01]  /*b370*/  S2R R0, SR_CTAID.Z ;  /* 0x0000000000007919 */ /* 0x004ea20000002700 */
[----:B------:R-:W-:Y:S02]  /*b380*/  UIADD3 UR5, UR40, 0xda00, URZ ;  /* 0x0000da0028057890 */ /* 0x000fe4000fffe03f */
[----:B------:R-:W-:Y:S01]  /*b390*/  USHF.R.S32.HI UR4, URZ, 0x1f, UR36 ;  /* 0x0000001f3f047899 */ /* 0x000fe20008011424 */
[----:B------:R-:W-:Y:S01]  /*b3a0*/  BAR.SYNC.DEFER_BLOCKING 0x8, 0x200 ;  /* 0x0208000000007b1d */ /* 0x000fe20000010000 */
[----:B------:R-:W-:-:S05]  /*b3b0*/  ULOP3.LUT UP0, URZ, UR5, 0x1bf, URZ, 0xc0, !UPT ;  /* 0x000001bf053f7892 */ /* 0x000fca000f80c03f */
[----:B------:R-:W-:Y:S01]  /*b3c0*/  ULDC.64 UR6, c[0x0][0x2d8] ;  /* 0x0000b60000067ab9 */ /* 0x000fe20000000a00 */
[----:B------:R-:W-:Y:S01]  /*b3d0*/  PLOP3.LUT P0, PT, PT, PT, UP0, 0x80, 0x0 ;  /* 0x000000000000781c */ /* 0x000fe20003f0f008 */
[----:B------:R-:W-:Y:S02]  /*b3e0*/  UIMAD UR4, UR4, UR6, URZ ;  /* 0x00000006040472a4 */ /* 0x000fe4000f8e023f */
[----:B------:R-:W-:Y:S02]  /*b3f0*/  UIMAD.WIDE.U32 UR44, UR36, UR6, URZ ;  /* 0x00000006242c72a5 */ /* 0x000fe4000f8e003f */
[----:B------:R-:W-:-:S04]  /*b400*/  UIMAD UR4, UR36, UR7, UR4 ;  /* 0x00000007240472a4 */ /* 0x000fc8000f8e0204 */
[----:B------:R-:W-:Y:S01]  /*b410*/  UIADD3 UR43, UR45, UR4, URZ ;  /* 0x000000042d2b7290 */ /* 0x000fe2000fffe03f */
[----:B--2---:R-:W-:-:S03]  /*b420*/  SHF.R.S32.HI R28, RZ, 0x1f, R0 ;  /* 0x0000001fff1c7819 */ /* 0x004fc60000011400 */
[----:B------:R-:W-:Y:S08]  /*b430*/  @!P0 BRA `(.L_x_9398) ;  /* 0x0000000000408947 */ /* 0x000ff00003800000 */
        /* <DEDUP_REMOVED lines=16> */
.L_x_9398:
[----:B------:R-:W2:Y:S01]  /*b540*/  LDC R14, c[0x0][0x448] ;  /* 0x00011200ff0e7b82 */ /* 0x000ea20000000800 */
[----:B------:R-:W3:Y:S01]  /*b550*/  S2R R20, SR_TID.X ;  /* 0x0000000000147919 */ /* 0x000ee20000002100 */
[----:B------:R-:W-:Y:S01]  /*b560*/  SHF.R.U32.HI R10, RZ, 0x2, R27 ;  /* 0x00000002ff0a7819 */ /* 0x000fe2000001161b */
[----:B------:R-:W-:Y:S01]  /*b570*/  UMOV UR4, UR44 ;  /* 0x0000002c00047c82 */ /* 0x000fe20008000000 */
[----:B------:R-:W-:Y:S01]  /*b580*/  UMOV UR5, UR43 ;  /* 0x0000002b00057c82 */ /* 0x000fe20008000000 */
[----:B------:R-:W4:Y:S01]  /*b590*/  S2R R13, SR_CTAID.X ;  /* 0x00000000000d7919 */ /* 0x000f220000002500 */
[----:B------:R-:W-:Y:S01]  /*b5a0*/  ULDC.64 UR6, c[0x0][0x2c8] ;  /* 0x0000b20000067ab9 */ /* 0x000fe20000000a00 */
[----:B------:R-:W-:Y:S01]  /*b5b0*/  ULDC.64 UR8, c[0x0][0x280] ;  /* 0x0000a00000087ab9 */ /* 0x000fe20000000a00 */
[----:B------:R-:W5:Y:S01]  /*b5c0*/  S2R R21, SR_CTAID.Z ;  /* 0x0000000000157919 */ /* 0x000f620000002700 */
[----:B--2---:R-:W-:Y:S01]  /*b5d0*/  ISETP.NE.AND P0, PT, R14, 0x1, PT ;  /* 0x000000010e00780c */ /* 0x004fe20003f05270 */
[----:B---3--:R-:W-:-:S12]  /*b5e0*/  IMAD.SHL.U32 R3, R20, 0x20, RZ ;  /* 0x0000002014037824 */ /* 0x008fd800078e00ff */
[----:B-1----:R-:W1:Y:S01]  /*b5f0*/  @P0 LDC R5, c[0x0][0x44c] ;  /* 0x00011300ff050b82 */ /* 0x002e620000000800 */
[----:B------:R-:W-:-:S05]  /*b600*/  LOP3.LUT R0, R10, 0x60, R3, 0xf8, !PT ;  /* 0x000000600a007812 */ /* 0x000fca00078ef803 */
[----:B----4-:R-:W-:Y:S02]  /*b610*/  IMAD R0, R13, 0xc0, R0 ;  /* 0x000000c00d007824 */ /* 0x010fe400078e0200 */
[----:B------:R-:W2:Y:S02]  /*b620*/  @P0 LDC R7, c[0x0][0x450] ;  /* 0x00011400ff070b82 */ /* 0x000ea40000000800 */
[----:B------:R-:W-:-:S04]  /*b630*/  VIADD R9, R0, 0x80 ;  /* 0x0000008000097836 */ /* 0x000fc80000000000 */
[----:B------:R-:W-:Y:S02]  /*b640*/  IMAD.MOV.U32 R8, RZ, RZ, R9 ;  /* 0x000000ffff087224 */ /* 0x000fe400078e0009 */
[----:B------:R-:W3:Y:S08]  /*b650*/  @P0 LDC R6, c[0x0][0x44c] ;  /* 0x00011300ff060b82 */ /* 0x000ef00000000800 */
[----:B------:R-:W4:Y:S01]  /*b660*/  @P0 LDC R11, c[0x0][0x450] ;  /* 0x00011400ff0b0b82 */ /* 0x000f220000000800 */
[----:B-1----:R-:W-:-:S04]  /*b670*/  @P0 IMAD.HI.U32 R4, R0, R5, RZ ;  /* 0x0000000500040227 */ /* 0x002fc800078e00ff */
[----:B------:R-:W-:-:S03]  /*b680*/  IMAD.MOV.U32 R5, RZ, RZ, R0 ;  /* 0x000000ffff057224 */ /* 0x000fc600078e0000 */
[----:B------:R-:W1:Y:S01]  /*b690*/  LDC.64 R2, c[0x0][0x2e0] ;  /* 0x0000b800ff027b82 */ /* 0x000e620000000a00 */
[----:B--2---:R-:W-:Y:S01]  /*b6a0*/  @P0 SHF.R.U32.HI R5, RZ, R7, R4 ;  /* 0x00000007ff050219 */ /* 0x004fe20000011604 */
[----:B---3--:R-:W-:Y:S01]  /*b6b0*/  @P0 IMAD.HI.U32 R4, R9, R6, RZ ;  /* 0x0000000609040227 */ /* 0x008fe200078e00ff */
[----:B------:R-:W-:-:S04]  /*b6c0*/  SHF.R.U32.HI R6, RZ, 0x3, R20 ;  /* 0x00000003ff067819 */ /* 0x000fc80000011614 */
[----:B------:R-:W-:Y:S02]  /*b6d0*/  LOP3.LUT R6, R6, 0x3, RZ, 0xc0, !PT ;  /* 0x0000000306067812 */ /* 0x000fe400078ec0ff */
[----:B----4-:R-:W-:Y:S01]  /*b6e0*/  @P0 SHF.R.U32.HI R8, RZ, R11, R4 ;  /* 0x0000000bff080219 */ /* 0x010fe20000011604 */
[--C-:B------:R-:W-:Y:S01]  /*b6f0*/  IMAD.MOV R11, RZ, RZ, -R5.reuse ;  /* 0x000000ffff0b7224 */ /* 0x100fe200078e0a05 */
[----:B------:R-:W-:-:S03]  /*b700*/  SHF.R.S32.HI R4, RZ, 0x1f, R5 ;  /* 0x0000001fff047819 */ /* 0x000fc60000011405 */
[----:B------:R-:W-:Y:S02]  /*b710*/  IMAD R11, R14, R11, R0 ;  /* 0x0000000b0e0b7224 */ /* 0x000fe400078e0200 */
[----:B------:R-:W-:Y:S02]  /*b720*/  IMAD.MOV R12, RZ, RZ, -R8 ;  /* 0x000000ffff0c7224 */ /* 0x000fe400078e0a08 */
[----:B-1----:R-:W-:Y:S01]  /*b730*/  IMAD R28, R28, R2, RZ ;  /* 0x000000021c1c7224 */ /* 0x002fe200078e02ff */
[----:B------:R-:W-:-:S03]  /*b740*/  SHF.R.S32.HI R0, RZ, 0x1f, R11 ;  /* 0x0000001fff007819 */ /* 0x000fc6000001140b */
[C---:B-----5:R-:W-:Y:S02]  /*b750*/  IMAD R7, R21.reuse, R3, R28 ;  /* 0x0000000315077224 */ /* 0x060fe400078e021c */
[----:B------:R-:W-:Y:S01]  /*b760*/  IMAD.WIDE.U32 R2, R21, R2, UR4 ;  /* 0x0000000415027e25 */ /* 0x000fe2000f8e0002 */
[----:B------:R-:W-:-:S03]  /*b770*/  ULDC.64 UR4, c[0x0][0x2d0] ;  /* 0x0000b40000047ab9 */ /* 0x000fc60000000a00 */
[----:B------:R-:W-:Y:S02]  /*b780*/  IMAD R4, R4, UR4, RZ ;  /* 0x0000000404047c24 */ /* 0x000fe4000f8e02ff */
[----:B------:R-:W-:Y:S02]  /*b790*/  IMAD.IADD R3, R3, 0x1, R7 ;  /* 0x0000000103037824 */ /* 0x000fe400078e0207 */
[C---:B------:R-:W-:Y:S02]  /*b7a0*/  IMAD R7, R5.reuse, UR5, R4 ;  /* 0x0000000505077c24 */ /* 0x040fe4000f8e0204 */
[----:B------:R-:W-:-:S04]  /*b7b0*/  IMAD.WIDE.U32 R4, R5, UR4, R2 ;  /* 0x0000000405047c25 */ /* 0x000fc8000f8e0002 */
[----:B------:R-:W-:Y:S02]  /*b7c0*/  IMAD R0, R0, UR6, RZ ;  /* 0x0000000600007c24 */ /* 0x000fe4000f8e02ff */
[----:B------:R-:W-:Y:S02]  /*b7d0*/  IMAD.IADD R5, R5, 0x1, R7 ;  /* 0x0000000105057824 */ /* 0x000fe400078e0207 */
[C---:B------:R-:W-:Y:S02]  /*b7e0*/  IMAD R7, R11.reuse, UR7, R0 ;  /* 0x000000070b077c24 */ /* 0x040fe4000f8e0200 */
[----:B------:R-:W-:Y:S02]  /*b7f0*/  IMAD.SHL.U32 R0, R20, 0x8, RZ ;  /* 0x0000000814007824 */ /* 0x000fe400078e00ff */
[----:B------:R-:W-:-:S03]  /*b800*/  IMAD.WIDE.U32 R4, R11, UR6, R4 ;  /* 0x000000060b047c25 */ /* 0x000fc6000f8e0004 */
[C---:B------:R-:W-:Y:S01]  /*b810*/  LOP3.LUT R21, R0.reuse, 0x18, RZ, 0xc0, !PT ;  /* 0x0000001800157812 */ /* 0x040fe200078ec0ff */
[----:B------:R-:W-:Y:S01]  /*b820*/  IMAD.SHL.U32 R11, R27, 0x8, RZ ;  /* 0x000000081b0b7824 */ /* 0x000fe200078e00ff */
[----:B------:R-:W-:Y:S01]  /*b830*/  LOP3.LUT R0, R0, 0x20, RZ, 0xc0, !PT ;  /* 0x0000002000007812 */ /* 0x000fe200078ec0ff */
[----:B------:R-:W-:Y:S02]  /*b840*/  IMAD.IADD R7, R5, 0x1, R7 ;  /* 0x0000000105077824 */ /* 0x000fe400078e0207 */
[----:B------:R-:W-:Y:S01]  /*b850*/  IMAD R5, R14, R12, R9 ;  /* 0x0000000c0e057224 */ /* 0x000fe200078e0209 */
[----:B------:R-:W-:Y:S01]  /*b860*/  LOP3.LUT R0, R0, 0x300, R11, 0xf8, !PT ;  /* 0x0000030000007812 */ /* 0x000fe200078ef80b */
[C---:B------:R-:W-:Y:S02]  /*b870*/  IMAD R11, R6.reuse, 0x40, R21 ;  /* 0x00000040060b7824 */ /* 0x040fe400078e0215 */
[----:B------:R-:W-:Y:S02]  /*b880*/  IMAD.SHL.U32 R6, R6, 0x8, RZ ;  /* 0x0000000806067824 */ /* 0x000fe400078e00ff */
[----:B------:R-:W-:-:S03]  /*b890*/  IMAD.WIDE.U32 R2, R8, UR4, R2 ;  /* 0x0000000408027c25 */ /* 0x000fc6000f8e0002 */
[----:B------:R-:W-:Y:S02]  /*b8a0*/  LOP3.LUT R0, R0, R11, R6, 0xf6, !PT ;  /* 0x0000000b00007212 */ /* 0x000fe400078ef606 */
[----:B------:R-:W-:-:S04]  /*b8b0*/  LEA R6, P0, R4, UR8, 0x1 ;  /* 0x0000000804067c11 */ /* 0x000fc8000f8008ff */
[----:B------:R-:W-:Y:S02]  /*b8c0*/  LEA.HI.X R7, R4, UR9, R7, 0x1, P0 ;  /* 0x0000000904077c11 */ /* 0x000fe400080f0c07 */
[----:B------:R-:W-:-:S05]  /*b8d0*/  SHF.R.S32.HI R4, RZ, 0x1f, R8 ;  /* 0x0000001fff047819 */ /* 0x000fca0000011408 */
[----:B------:R-:W-:Y:S01]  /*b8e0*/  IMAD R9, R4, UR4, RZ ;  /* 0x0000000404097c24 */ /* 0x000fe2000f8e02ff */
[----:B------:R-:W-:Y:S01]  /*b8f0*/  SHF.R.S32.HI R4, RZ, 0x1f, R5 ;  /* 0x0000001fff047819 */ /* 0x000fe20000011405 */
[----:B------:R-:W-:Y:S02]  /*b900*/  ULDC UR4, c[0x0][0x2b8] ;  /* 0x0000ae0000047ab9 */ /* 0x000fe40000000800 */
[----:B------:R-:W-:Y:S01]  /*b910*/  IMAD R9, R8, UR5, R9 ;  /* 0x0000000508097c24 */ /* 0x000fe2000f8e0209 */
[----:B------:R-:W-:Y:S01]  /*b920*/  ISETP.GE.AND P2, PT, R21, UR4, PT ;  /* 0x0000000415007c0c */ /* 0x000fe2000bf46270 */
[----:B------:R-:W-:Y:S02]  /*b930*/  IMAD R4, R4, UR6, RZ ;  /* 0x0000000604047c24 */ /* 0x000fe4000f8e02ff */
[----:B------:R-:W-:Y:S02]  /*b940*/  IMAD.IADD R3, R3, 0x1, R9 ;  /* 0x0000000103037824 */ /* 0x000fe400078e0209 */
[----:B------:R-:W-:Y:S01]  /*b950*/  IMAD R9, R5, UR7, R4 ;  /* 0x0000000705097c24 */ /* 0x000fe2000f8e0204 */
[----:B------:R-:W-:Y:S01]  /*b960*/  LOP3.LUT R4, R21, 0x20, RZ, 0xfc, !PT ;  /* 0x0000002015047812 */ /* 0x000fe200078efcff */
[----:B------:R-:W-:-:S03]  /*b970*/  IMAD.WIDE.U32 R2, R5, UR6, R2 ;  /* 0x0000000605027c25 */ /* 0x000fc6000f8e0002 */
[----:B------:R-:W-:Y:S01]  /*b980*/  ISETP.GE.AND P0, PT, R4, UR4, PT ;  /* 0x0000000404007c0c */ /* 0x000fe2000bf06270 */
[----:B------:R-:W-:Y:S01]  /*b990*/  IMAD.IADD R3, R3, 0x1, R9 ;  /* 0x0000000103037824 */ /* 0x000fe200078e0209 */
[----:B------:R-:W-:Y:S02]  /*b9a0*/  LOP3.LUT R4, R21, 0x40, RZ, 0xfc, !PT ;  /* 0x0000004015047812 */ /* 0x000fe400078efcff */
[----:B------:R-:W-:Y:S02]  /*b9b0*/  LEA R20, P3, R2, UR8, 0x1 ;  /* 0x0000000802147c11 */ /* 0x000fe4000f8608ff */
[----:B------:R-:W-:Y:S01]  /*b9c0*/  ISETP.GE.AND P1, PT, R4, UR4, PT ;  /* 0x0000000404007c0c */ /* 0x000fe2000bf26270 */
[----:B------:R-:W-:Y:S01]  /*b9d0*/  UMOV UR4, 0xffffffff ;  /* 0xffffffff00047882 */ /* 0x000fe20000000000 */
[----:B------:R-:W-:Y:S02]  /*b9e0*/  LEA.HI.X R8, R2, UR9, R3, 0x1, P3 ;  /* 0x0000000902087c11 */ /* 0x000fe400098f0c03 */
[----:B------:R-:W-:Y:S09]  /*b9f0*/  BRA.DIV UR4, `(.L_x_9399) ;  /* 0x0000002e045c7947 */ /* 0x000ff2000b800000 */
[----:B------:R-:W1:Y:S01]  /*ba00*/  S2R R2, SR_CTAID.X ;  /* 0x0000000000027919 */ /* 0x000e620000002500 */
[----:B------:R-:W2:Y:S01]  /*ba10*/  LDC R4, c[0x0][0x448] ;  /* 0x00011200ff047b82 */ /* 0x000ea20000000800 */
[----:B------:R-:W-:Y:S01]  /*ba20*/  ULDC UR4, c[0x0][0x288] ;  /* 0x0000a20000047ab9 */ /* 0x000fe20000000800 */
[----:B------:R-:W-:Y:S04]  /*ba30*/  SHFL.IDX PT, R3, R7, RZ, 0x1c1f ;  /* 0x001c1fff07037589 */ /* 0x000fe800000e0000 */
[----:B------:R-:W-:Y:S04]  /*ba40*/  SHFL.IDX PT, R5, R7, 0x1, 0x1c1f ;  /* 0x003c1f0007057f89 */ /* 0x000fe800000e0000 */
[----:B------:R-:W-:Y:S01]  /*ba50*/  SHFL.IDX PT, R14, R6, 0x2, 0x1c1f ;  /* 0x005c1f00060e7f89 */ /* 0x000fe200000e0000 */
[----:B-1----:R-:W-:-:S03]  /*ba60*/  IMAD R9, R2, 0xc0, R10 ;  /* 0x000000c002097824 */ /* 0x002fc600078e020a */
[----:B------:R-:W1:Y:S01]  /*ba70*/  SHFL.IDX PT, R2, R6, RZ, 0x1c1f ;  /* 0x001c1fff06027589 */ /* 0x000e6200000e0000 */
[----:B--2---:R-:W-:Y:S02]  /*ba80*/  IMAD R10, R4, UR4, RZ ;  /* 0x00000004040a7c24 */ /* 0x004fe4000f8e02ff */
[C---:B------:R-:W-:Y:S01]  /*ba90*/  VIADD R11, R9.reuse, 0x20 ;  /* 0x00000020090b7836 */ /* 0x040fe20000000000 */
[----:B------:R-:W2:Y:S02]  /*baa0*/  SHFL.IDX PT, R4, R6, 0x1, 0x1c1f ;  /* 0x003c1f0006047f89 */ /* 0x000ea400000e0000 */
[----:B------:R-:W-:-:S13]  /*bab0*/  ISETP.GE.AND P3, PT, R9, R10, PT ;  /* 0x0000000a0900720c */ /* 0x000fda0003f66270 */
[----:B------:R-:W-:Y:S01]  /*bac0*/  @!P3 LEA R28, R0, UR40, 0x1 ;  /* 0x00000028001cbc11 */ /* 0x000fe2000f8e08ff */
[----:B-1----:R-:W-:-:S05]  /*bad0*/  @!P3 IMAD.WIDE.U32 R2, R21, 0x2, R2 ;  /* 0x000000021502b825 */ /* 0x002fca00078e0002 */
[----:B------:R-:W-:Y:S04]  /*bae0*/  @!P3 LDGSTS.E.BYPASS.LTC128B.128 [R28+0xda00], desc[UR38][R2.64], !P2 ;  /* 0x0da00000021cbfae */ /* 0x000fe8000d101d66 */
[----:B------:R-:W-:Y:S04]  /*baf0*/  @!P3 LDGSTS.E.BYPASS.LTC128B.128 [R28+0x10a00], desc[UR38][R2.64+0x40], !P0 ;  /* 0x10a00040021cbfae */ /* 0x000fe8000c101d66 */
[----:B------:R1:W-:Y:S01]  /*bb00*/  @!P3 LDGSTS.E.BYPASS.LTC128B.128 [R28+0x13a00], desc[UR38][R2.64+0x80], !P1 ;  /* 0x13a00080021cbfae */ /* 0x0003e2000c901d66 */
[----:B------:R-:W-:Y:S01]  /*bb10*/  ISETP.GE.AND P3, PT, R11, R10, PT ;  /* 0x0000000a0b00720c */ /* 0x000fe20003f66270 */
[----:B------:R-:W-:-:S05]  /*bb20*/  VIADD R11, R9, 0x40 ;  /* 0x00000040090b7836 */ /* 0x000fca0000000000 */
[-C--:B------:R-:W-:Y:S01]  /*bb30*/  ISETP.GE.AND P4, PT, R11, R10.reuse, PT ;  /* 0x0000000a0b00720c */ /* 0x080fe20003f86270 */
[----:B------:R-:W-:Y:S01]  /*bb40*/  VIADD R11, R9, 0x60 ;  /* 0x00000060090b7836 */ /* 0x000fe20000000000 */
[----:B-1----:R-:W1:Y:S05]  /*bb50*/  SHFL.IDX PT, R2, R7, 0x2, 0x1c1f ;  /* 0x005c1f0007027f89 */ /* 0x002e6a00000e0000 */
[----:B--2---:R-:W-:Y:S01]  /*bb60*/  @!P3 IMAD.WIDE.U32 R4, R21, 0x2, R4 ;  /* 0x000000021504b825 */ /* 0x004fe200078e0004 */
[----:B------:R-:W-:Y:S01]  /*bb70*/  @!P3 LEA R28, R0, UR40, 0x1 ;  /* 0x00000028001cbc11 */ /* 0x000fe2000f8e08ff */
[----:B------:R-:W-:Y:S04]  /*bb80*/  SHFL.IDX PT, R7, R7, 0x3, 0x1c1f ;  /* 0x007c1f0007077f89 */ /* 0x000fe800000e0000 */
[----:B------:R-:W-:Y:S04]  /*bb90*/  @!P3 LDGSTS.E.BYPASS.LTC128B.128 [R28+0xe200], desc[UR38][R4.64], !P2 ;  /* 0x0e200000041cbfae */ /* 0x000fe8000d101d66 */
[----:B------:R-:W-:Y:S04]  /*bba0*/  @!P3 LDGSTS.E.BYPASS.LTC128B.128 [R28+0x11200], desc[UR38][R4.64+0x40], !P0 ;  /* 0x11200040041cbfae */ /* 0x000fe8000c101d66 */
[----:B------:R2:W-:Y:S01]  /*bbb0*/  @!P3 LDGSTS.E.BYPASS.LTC128B.128 [R28+0x14200], desc[UR38][R4.64+0x80], !P1 ;  /* 0x14200080041cbfae */ /* 0x0005e2000c901d66 */
[----:B------:R-:W-:Y:S01]  /*bbc0*/  ISETP.GE.AND P3, PT, R11, R10, PT ;  /* 0x0000000a0b00720c */ /* 0x000fe20003f66270 */
[----:B------:R-:W-:-:S02]  /*bbd0*/  VIADD R11, R9, 0x80 ;  /* 0x00000080090b7836 */ /* 0x000fc40000000000 */
[----:B-1----:R-:W-:Y:S02]  /*bbe0*/  IMAD.MOV.U32 R3, RZ, RZ, R2 ;  /* 0x000000ffff037224 */ /* 0x002fe400078e0002 */
[----:B------:R-:W-:Y:S02]  /*bbf0*/  IMAD.MOV.U32 R2, RZ, RZ, R14 ;  /* 0x000000ffff027224 */ /* 0x000fe400078e000e */
[----:B------:R-:W1:Y:S01]  /*bc00*/  SHFL.IDX PT, R14, R6, 0x3, 0x1c1f ;  /* 0x007c1f00060e7f89 */ /* 0x000e6200000e0000 */
[----:B--2---:R-:W-:Y:S01]  /*bc10*/  @!P4 LEA R5, R0, UR40, 0x1 ;  /* 0x000000280005cc11 */ /* 0x004fe2000f8e08ff */
[----:B------:R-:W-:Y:S02]  /*bc20*/  @!P4 IMAD.WIDE.U32 R2, R21, 0x2, R2 ;  /* 0x000000021502c825 */ /* 0x000fe400078e0002 */
[----:B------:R-:W-:Y:S04]  /*bc30*/  SHFL.IDX PT, R28, R8, RZ, 0x1c1f ;  /* 0x001c1fff081c7589 */ /* 0x000fe800000e0000 */
[----:B------:R-:W2:Y:S04]  /*bc40*/  SHFL.IDX PT, R6, R20, RZ, 0x1c1f ;  /* 0x001c1fff14067589 */ /* 0x000ea800000e0000 */
[----:B------:R-:W-:Y:S04]  /*bc50*/  @!P4 LDGSTS.E.BYPASS.LTC128B.128 [R5+0xea00], desc[UR38][R2.64], !P2 ;  /* 0x0ea000000205cfae */ /* 0x000fe8000d101d66 */
[----:B------:R-:W-:Y:S04]  /*bc60*/  @!P4 LDGSTS.E.BYPASS.LTC128B.128 [R5+0x11a00], desc[UR38][R2.64+0x40], !P0 ;  /* 0x11a000400205cfae */ /* 0x000fe8000c101d66 */
[----:B------:R3:W-:Y:S01]  /*bc70*/  @!P4 LDGSTS.E.BYPASS.LTC128B.128 [R5+0x14a00], desc[UR38][R2.64+0x80], !P1 ;  /* 0x14a000800205cfae */ /* 0x0007e2000c901d66 */
[----:B------:R-:W-:Y:S01]  /*bc80*/  ISETP.GE.AND P4, PT, R11, R10, PT ;  /* 0x0000000a0b00720c */ /* 0x000fe20003f86270 */
[----:B-1----:R-:W-:-:S02]  /*bc90*/  IMAD.MOV.U32 R4, RZ, RZ, R14 ;  /* 0x000000ffff047224 */ /* 0x002fc400078e000e */
[----:B------:R-:W1:Y:S04]  /*bca0*/  SHFL.IDX PT, R8, R8, 0x1, 0x1c1f ;  /* 0x003c1f0008087f89 */ /* 0x000e6800000e0000 */
[----:B------:R4:W0:Y:S01]  /*bcb0*/  SHFL.IDX PT, R14, R20, 0x1, 0x1c1f ;  /* 0x003c1f00140e7f89 */ /* 0x00082200000e0000 */
[----:B---3--:R-:W-:Y:S01]  /*bcc0*/  IMAD.MOV.U32 R5, RZ, RZ, R7 ;  /* 0x000000ffff057224 */ /* 0x008fe200078e0007 */
[C---:B------:R-:W-:Y:S01]  /*bcd0*/  @!P3 LEA R7, R0.reuse, UR40, 0x1 ;  /* 0x000000280007bc11 */ /* 0x040fe2000f8e08ff */
[----:B--2---:R-:W-:Y:S02]  /*bce0*/  IMAD.MOV.U32 R2, RZ, RZ, R6 ;  /* 0x000000ffff027224 */ /* 0x004fe400078e0006 */
[----:B------:R-:W-:Y:S01]  /*bcf0*/  IMAD.MOV.U32 R3, RZ, RZ, R28 ;  /* 0x000000ffff037224 */ /* 0x000fe200078e001c */
[----:B------:R-:W-:Y:S01]  /*bd00*/  @!P4 LEA R28, R0, UR40, 0x1 ;  /* 0x00000028001ccc11 */ /* 0x000fe2000f8e08ff */
[----:B------:R-:W-:-:S04]  /*bd10*/  @!P3 IMAD.WIDE.U32 R4, R21, 0x2, R4 ;  /* 0x000000021504b825 */ /* 0x000fc800078e0004 */
[----:B------:R-:W-:Y:S01]  /*bd20*/  @!P4 IMAD.WIDE.U32 R2, R21, 0x2, R2 ;  /* 0x000000021502c825 */ /* 0x000fe200078e0002 */
[----:B------:R4:W-:Y:S03]  /*bd30*/  @!P3 LDGSTS.E.BYPASS.LTC128B.128 [R7+0xf200], desc[UR38][R4.64], !P2 ;  /* 0x0f2000000407bfae */ /* 0x0009e6000d101d66 */
[----:B------:R-:W-:Y:S01]  /*bd40*/  IMAD.MOV.U32 R6, RZ, RZ, 0x1 ;  /* 0x00000001ff067424 */ /* 0x000fe200078e00ff */
[----:B------:R4:W-:Y:S04]  /*bd50*/  @!P3 LDGSTS.E.BYPASS.LTC128B.128 [R7+0x12200], desc[UR38][R4.64+0x40], !P0 ;  /* 0x122000400407bfae */ /* 0x0009e8000c101d66 */
[----:B------:R4:W-:Y:S04]  /*bd60*/  @!P3 LDGSTS.E.BYPASS.LTC128B.128 [R7+0x15200], desc[UR38][R4.64+0x80], !P1 ;  /* 0x152000800407bfae */ /* 0x0009e8000c901d66 */
[----:B------:R4:W-:Y:S04]  /*bd70*/  @!P4 LDGSTS.E.BYPASS.LTC128B.128 [R28+0xfa00], desc[UR38][R2.64], !P2 ;  /* 0x0fa00000021ccfae */ /* 0x0009e8000d101d66 */
[----:B------:R4:W-:Y:S04]  /*bd80*/  @!P4 LDGSTS.E.BYPASS.LTC128B.128 [R28+0x12a00], desc[UR38][R2.64+0x40], !P0 ;  /* 0x12a00040021ccfae */ /* 0x0009e8000c101d66 */
[----:B01----:R4:W-:Y:S02]  /*bd90*/  @!P4 LDGSTS.E.BYPASS.LTC128B.128 [R28+0x15a00], desc[UR38][R2.64+0x80], !P1 ;  /* 0x15a00080021ccfae */ /* 0x0039e4000c901d66 */
.L_x_9493:
[----:B------:R-:W-:Y:S01]  /*bda0*/  VIADD R9, R9, 0xa0 ;  /* 0x000000a009097836 */ /* 0x000fe20000000000 */
[----:B------:R-:W-:Y:S01]  /*bdb0*/  BSSY B0, `(.L_x_9400) ;  /* 0x000000e000007945 */ /* 0x000fe20003800000 */
[----:B----4-:R-:W-:Y:S02]  /*bdc0*/  IMAD.MOV.U32 R4, RZ, RZ, 0x1 ;  /* 0x00000001ff047424 */ /* 0x010fe400078e00ff */
[----:B------:R-:W-:Y:S01]  /*bdd0*/  IMAD.MOV.U32 R2, RZ, RZ, R14 ;  /* 0x000000ffff027224 */ /* 0x000fe200078e000e */
[----:B------:R-:W-:Y:S01]  /*bde0*/  ISETP.GE.AND P3, PT, R9, R10, PT ;  /* 0x0000000a0900720c */ /* 0x000fe20003f66270 */
[----:B------:R-:W-:-:S12]  /*bdf0*/  IMAD.MOV.U32 R3, RZ, RZ, R8 ;  /* 0x000000ffff037224 */ /* 0x000fd800078e0008 */
[----:B------:R-:W-:Y:S05]  /*be00*/  @P3 BRA `(.L_x_9401) ;  /* 0x0000000000203947 */ /* 0x000fea0003800000 */
[----:B------:R-:W-:Y:S01]  /*be10*/  IMAD.WIDE.U32 R2, R21, 0x2, R2 ;  /* 0x0000000215027825 */ /* 0x000fe200078e0002 */
[----:B------:R-:W-:-:S05]  /*be20*/  LEA R5, R0, UR40, 0x1 ;  /* 0x0000002800057c11 */ /* 0x000fca000f8e08ff */
[----:B------:R-:W-:Y:S01]  /*be30*/  @!PT LDS RZ, [RZ] ;  /* 0x00000000fffff984 */ /* 0x000fe20000000800 */
[----:B------:R-:W-:Y:S01]  /*be40*/  @!PT LDS RZ, [RZ] ;  /* 0x00000000fffff984 */ /* 0x000fe20000000800 */
[----:B------:R-:W-:Y:S01]  /*be50*/  @!PT LDS RZ, [RZ] ;  /* 0x00000000fffff984 */ /* 0x000fe20000000800 */
[----:B------:R0:W-:Y:S04]  /*be60*/  LDGSTS.E.BYPASS.LTC128B.128 [R5+0x10200], desc[UR38][R2.64], !P2 ;  /* 0x1020000002057fae */ /* 0x0001e8000d101d66 */
[----:B------:R0:W-:Y:S04]  /*be70*/  LDGSTS.E.BYPASS.LTC128B.128 [R5+0x13200], desc[UR38][R2.64+0x40], !P0 ;  /* 0x1320004002057fae */ /* 0x0001e8000c101d66 */
[----:B------:R0:W-:Y:S02]  /*be80*/  LDGSTS.E.BYPASS.LTC128B.128 [R5+0x16200], desc[UR38][R2.64+0x80], !P1 ;  /* 0x1620008002057fae */ /* 0x0001e4000c901d66 */
.L_x_9401:
[----:B------:R-:W-:Y:S05]  /*be90*/  BSYNC B0 ;  /* 0x0000000000007941 */ /* 0x000fea0003800000 */
.L_x_9400:
[----:B------:R-:W-:Y:S01]  /*bea0*/  NOP ;  /* 0x0000000000007918 */ /* 0x000fe20000000000 */
[----:B------:R-:W-:Y:S01]  /*beb0*/  SYNCS.ARRIVE.TRANS64.RED.A0T1 RZ, [UR40+0x31c00], RZ ;  /* 0x031c00ffffff79a7 */ /* 0x000fe20008200428 */
[----:B------:R-:W-:Y:S01]  /*bec0*/  SHF.L.U32 R0, R4, 0x1f, RZ ;  /* 0x0000001f04007819 */ /* 0x000fe200000006ff */
[----:B------:R-:W-:Y:S01]  /*bed0*/  ARRIVES.LDGSTSBAR.64.TRANSCNT [UR40+0x31c00] ;  /* 0x031c0000ff0079b0 */ /* 0x000fe20008000aa8 */
[----:B------:R-:W-:Y:S01]  /*bee0*/  NOP ;  /* 0x0000000000007918 */ /* 0x000fe20000000000 */
[----:B------:R-:W-:Y:S01]  /*bef0*/  SYNCS.ARRIVE.TRANS64.A1T0 RZ, [UR40+0x31c00], RZ ;  /* 0x031c00ffffff79a7 */ /* 0x000fe20008100028 */
[----:B------:R-:W-:-:S05]  /*bf00*/  VIADD R8, R25, 0xfffffffe ;  /* 0xfffffffe19087836 */ /* 0x000fca0000000000 */
[----:B------:R-:W-:Y:S01]  /*bf10*/  ISETP.GE.AND P1, PT, R8, R23, PT ;  /* 0x000000170800720c */ /* 0x000fe20003f26270 */
[----:B------:R-:W1:Y:S02]  /*bf20*/  SYNCS.PHASECHK.TRANS64.TRYWAIT P0, [UR40+0x31c20], R0 ;  /* 0x031c2000ff0075a7 */ /* 0x000e640008000168 */
[----:B-1----:R-:W-:Y:S10]  /*bf30*/  @!P0 BRA `(.L_x_9402) ;  /* 0x0000003000048947 */ /* 0x002ff40003800000 */
.L_x_9494:
[----:B0-----:R-:W-:Y:S01]  /*bf40*/  IMAD.MOV.U32 R0, RZ, RZ, RZ ;  /* 0x000000ffff007224 */ /* 0x001fe200078e00ff */
[----:B------:R-:W-:Y:S06]  /*bf50*/  @!P1 BRA `(.L_x_9403) ;  /* 0x0000001c00609947 */ /* 0x000fec0003800000 */
[----:B------:R-:W-:Y:S01]  /*bf60*/  UIADD3 UR4, UR42, 0x1, URZ ;  /* 0x000000012a047890 */ /* 0x000fe2000fffe03f */
[----:B------:R-:W0:Y:S01]  /*bf70*/  S2R R4, SR_TID.X ;  /* 0x0000000000047919 */ /* 0x000e220000002100 */
[----:B------:R-:W-:Y:S01]  /*bf80*/  LOP3.LUT R23, RZ, R23, RZ, 0x33, !PT ;  /* 0x00000017ff177212 */ /* 0x000fe200078e33ff */
[----:B------:R-:W-:-:S03]  /*bf90*/  IMAD.MOV.U32 R6, RZ, RZ, 0x1 ;  /* 0x00000001ff067424 */ /* 0x000fc600078e00ff */
[----:B------:R-:W-:-:S05]  /*bfa0*/  IMAD R24, R24, UR4, RZ ;  /* 0x0000000418187c24 */ /* 0x000fca000f8e02ff */
[----:B------:R-:W-:-:S05]  /*bfb0*/  VIMNMX R24, R24, UR41, PT ;  /* 0x0000002918187c48 */ /* 0x000fca000bfe0100 */
[----:B------:R-:W-:-:S05]  /*bfc0*/  IMAD.MOV R2, RZ, RZ, -R24 ;  /* 0x000000ffff027224 */ /* 0x000fca00078e0a18 */
[----:B------:R-:W-:Y:S02]  /*bfd0*/  VIADDMNMX R23, R2, 0x1, R23, !PT ;  /* 0x0000000102177846 */ /* 0x000fe40007800117 */
[----:B------:R-:W-:-:S03]  /*bfe0*/  LOP3.LUT R2, RZ, R24, RZ, 0x33, !PT ;  /* 0x00000018ff027212 */ /* 0x000fc600078e33ff */
[----:B------:R-:W-:Y:S02]  /*bff0*/  VIADD R3, R23, 0xfffffffe ;  /* 0xfffffffe17037836 */ /* 0x000fe40000000000 */
[----:B------:R-:W-:-:S03]  /*c000*/  IMAD.IADD R10, R24, 0x1, R23 ;  /* 0x00000001180a7824 */ /* 0x000fc600078e0217 */
[----:B------:R-:W-:Y:S02]  /*c010*/  ISETP.NE.AND P0, PT, R3, R2, PT ;  /* 0x000000020300720c */ /* 0x000fe40003f05270 */
[----:B0-----:R-:W-:Y:S01]  /*c020*/  LOP3.LUT R7, R4, 0x1f, RZ, 0xc0, !PT ;  /* 0x0000001f04077812 */ /* 0x001fe200078ec0ff */
[----:B------:R-:W-:Y:S01]  /*c030*/  IMAD.MOV.U32 R4, RZ, RZ, R16 ;  /* 0x000000ffff047224 */ /* 0x000fe200078e0010 */
[----:B------:R-:W-:-:S09]  /*c040*/  LOP3.LUT R9, R10, 0x1, RZ, 0xc0, !PT ;  /* 0x000000010a097812 */ /* 0x000fd200078ec0ff */
[----:B------:R-:W-:Y:S05]  /*c050*/  @!P0 BRA `(.L_x_9404) ;  /* 0x0000001000cc8947 */ /* 0x000fea0003800000 */
[----:B------:R-:W-:Y:S01]  /*c060*/  BSSY B0, `(.L_x_9404) ;  /* 0x0000132000007945 */ /* 0x000fe20003800000 */
[----:B------:R-:W-:Y:S02]  /*c070*/  IMAD.IADD R10, R10, 0x1, -R9 ;  /* 0x000000010a0a7824 */ /* 0x000fe400078e0a09 */
[----:B------:R-:W-:Y:S02]  /*c080*/  IMAD.MOV.U32 R11, RZ, RZ, 0x1 ;  /* 0x00000001ff0b7424 */ /* 0x000fe400078e00ff */
[----:B------:R-:W-:-:S07]  /*c090*/  IMAD.MOV.U32 R4, RZ, RZ, R16 ;  /* 0x000000ffff047224 */ /* 0x000fce00078e0010 */
.L_x_9439:
[----:B------:R-:W-:Y:S01]  /*c0a0*/  LOP3.LUT P0, RZ, R17, 0x2, RZ, 0xc0, !PT ;  /* 0x0000000211ff7812 */ /* 0x000fe2000780c0ff */
[----:B------:R-:W-:Y:S01]  /*c0b0*/  VIADD R10, R10, 0xfffffffe ;  /* 0xfffffffe0a0a7836 */ /* 0x000fe20000000000 */
[----:B------:R-:W-:Y:S04]  /*c0c0*/  BSSY B1, `(.L_x_9405) ;  /* 0x0000093000017945 */ /* 0x000fe80003800000 */
[----:B------:R-:W-:-:S07]  /*c0d0*/  ISETP.NE.AND P1, PT, R10, RZ, PT ;  /* 0x000000ff0a00720c */ /* 0x000fce0003f25270 */
[----:B------:R-:W-:Y:S06]  /*c0e0*/  @!P0 BRA `(.L_x_9406) ;  /* 0x0000000800408947 */ /* 0x000fec0003800000 */
[----:B------:R-:W-:Y:S01]  /*c0f0*/  LOP3.LUT P0, RZ, R17, 0x1, RZ, 0xc0, !PT ;  /* 0x0000000111ff7812 */ /* 0x000fe2000780c0ff */
[----:B------:R-:W-:Y:S01]  /*c100*/  IMAD.MOV.U32 R13, RZ, RZ, R8 ;  /* 0x000000ffff0d7224 */ /* 0x000fe200078e0008 */
[----:B------:R-:W-:-:S11]  /*c110*/  SHF.L.U32 R6, R11, 0x1f, RZ ;  /* 0x0000001f0b067819 */ /* 0x000fd600000006ff */
[----:B------:R-:W-:Y:S05]  /*c120*/  @!P0 BRA `(.L_x_9407) ;  /* 0x00000000004c8947 */ /* 0x000fea0003800000 */
[----:B------:R-:W0:Y:S01]  /*c130*/  LDC R13, c[0x0][0x43c] ;  /* 0x00010f00ff0d7b82 */ /* 0x000e220000000800 */
[----:B------:R-:W-:Y:S01]  /*c140*/  IMAD.MOV.U32 R15, RZ, RZ, R8 ;  /* 0x000000ffff0f7224 */ /* 0x000fe200078e0008 */
[----:B------:R-:W-:Y:S01]  /*c150*/  ULDC.64 UR4, c[0x0][0x428] ;  /* 0x00010a0000047ab9 */ /* 0x000fe20000000a00 */
[----:B0-----:R-:W-:-:S13]  /*c160*/  ISETP.NE.AND P0, PT, R13, 0x1, PT ;  /* 0x000000010d00780c */ /* 0x001fda0003f05270 */
[----:B------:R-:W0:Y:S02]  /*c170*/  @P0 LDC.64 R2, c[0x0][0x440] ;  /* 0x00011000ff020b82 */ /* 0x000e240000000a00 */
[----:B0-----:R-:W-:-:S05]  /*c180*/  @P0 IMAD.HI.U32 R2, R8, R2, RZ ;  /* 0x0000000208020227 */ /* 0x001fca00078e00ff */
[----:B------:R-:W-:Y:S01]  /*c190*/  @P0 SHF.R.U32.HI R15, RZ, R3, R2 ;  /* 0x00000003ff0f0219 */ /* 0x000fe20000011602 */
[----:B------:R-:W-:-:S03]  /*c1a0*/  IMAD R2, R22, UR4, RZ ;  /* 0x0000000416027c24 */ /* 0x000fc6000f8e02ff */
[--C-:B------:R-:W-:Y:S01]  /*c1b0*/  SHF.R.S32.HI R3, RZ, 0x1f, R15.reuse ;  /* 0x0000001fff037819 */ /* 0x100fe2000001140f */
        /* <DEDUP_REMOVED lines=10> */
.L_x_9407:
[----:B------:R-:W1:Y:S01]  /*c260*/  SYNCS.PHASECHK.TRANS64.TRYWAIT P0, [UR40+0x31c48], R6 ;  /* 0x031c4806ff0075a7 */ /* 0x000e620008000168 */
[----:B------:R-:W-:Y:S01]  /*c270*/  BSSY B2, `(.L_x_9408) ;  /* 0x0000003000027945 */ /* 0x000fe20003800000 */
[----:B------:R-:W-:-:S03]  /*c280*/  ISETP.NE.AND P2, PT, R27, RZ, PT ;  /* 0x000000ff1b00720c */ /* 0x000fc60003f45270 */
[----:B-1----:R-:W-:Y:S10]  /*c290*/  @!P0 BRA `(.L_x_9409) ;  /* 0x0000002c00448947 */ /* 0x002ff40003800000 */
.L_x_9495:
[----:B------:R-:W-:Y:S05]  /*c2a0*/  BSYNC B2 ;  /* 0x0000000000027941 */ /* 0x000fea0003800000 */
.L_x_9408:
[----:B------:R-:W-:Y:S04]  /*c2b0*/  BSSY B2, `(.L_x_9410) ;  /* 0x0000007000027945 */ /* 0x000fe80003800000 */
[----:B------:R-:W-:Y:S05]  /*c2c0*/  @P2 BRA `(.L_x_9411) ;  /* 0x0000000000142947 */ /* 0x000fea0003800000 */
[----:B------:R-:W-:Y:S01]  /*c2d0*/  ISETP.NE.AND P0, PT, R7, RZ, PT ;  /* 0x000000ff0700720c */ /* 0x000fe20003f05270 */
[----:B------:R-:W-:-:S04]  /*c2e0*/  IMAD.MOV.U32 R2, RZ, RZ, 0x6c00 ;  /* 0x00006c00ff027424 */ /* 0x000fc800078e00ff */
[----:B------:R2:W-:Y:S08]  /*c2f0*/  SYNCS.ARRIVE.TRANS64 RZ, [UR40+0x31c38], R2 ;  /* 0x031c3802ffff79a7 */ /* 0x0005f00008000028 */
[----:B--2---:R-:W-:Y:S05]  /*c300*/  @!P0 BRA `(.L_x_9411) ;  /* 0x0000000000048947 */ /* 0x004fea0003800000 */
[----:B------:R-:W-:Y:S01]  /*c310*/  BPT.TRAP 0x1 ;  /* 0x000000040000795c */ /* 0x000fe20000300000 */
.L_x_9411:
[----:B------:R-:W-:Y:S05]  /*c320*/  BSYNC B2 ;  /* 0x0000000000027941 */ /* 0x000fea0003800000 */
.L_x_9410:
[----:B0-----:R-:W-:Y:S01]  /*c330*/  IMAD.MOV.U32 R5, RZ, RZ, RZ ;  /* 0x000000ffff057224 */ /* 0x001fe200078e00ff */
[----:B------:R-:W-:Y:S01]  /*c340*/  ULDC.64 UR4, c[0x0][0x198] ;  /* 0x0000660000047ab9 */ /* 0x000fe20000000a00 */
[----:B------:R-:W-:Y:S01]  /*c350*/  PLOP3.LUT P0, PT, PT, PT, PT, 0x80, 0x0 ;  /* 0x000000000000781c */ /* 0x000fe20003f0f070 */
[----:B------:R-:W-:Y:S01]  /*c360*/  UIADD3 UR4, UP0, UR4, 0x370, URZ ;  /* 0x0000037004047890 */ /* 0x000fe2000ff1e03f */
[----:B------:R-:W-:Y:S01]  /*c370*/  IMAD R2, R13, 0x90, RZ ;  /* 0x000000900d027824 */ /* 0x000fe200078e02ff */
[----:B------:R-:W-:Y:S01]  /*c380*/  R2UR UR34, R5 ;  /* 0x00000000052272ca */ /* 0x000fe200000e0000 */
[----:B------:R-:W-:Y:S02]  /*c390*/  UIADD3 UR32, UR40, 0x1d600, URZ ;  /* 0x0001d60028207890 */ /* 0x000fe4000fffe03f */
[----:B------:R-:W-:Y:S02]  /*c3a0*/  UIADD3 UR33, UR40, 0x31c38, URZ ;  /* 0x00031c3828217890 */ /* 0x000fe4000fffe03f */
[----:B------:R-:W-:Y:S01]  /*c3b0*/  UIADD3.X UR5, URZ, UR5, URZ, UP0, !UPT ;  /* 0x000000053f057290 */ /* 0x000fe200087fe43f */
[----:B------:R-:W-:Y:S01]  /*c3c0*/  UMOV UR6, 0x0 ;  /* 0x0000000000067882 */ /* 0x000fe20000000000 */
[----:B------:R-:W-:-:S10]  /*c3d0*/  UMOV UR7, 0x14f00000 ;  /* 0x14f0000000077882 */ /* 0x000fd40000000000 */
.L_x_9412:
        /* <DEDUP_REMOVED lines=13> */
.L_x_9413:
        /* <DEDUP_REMOVED lines=15> */
.L_x_9414:
        /* <DEDUP_REMOVED lines=12> */
.L_x_9496:
[----:B------:R-:W-:Y:S05]  /*c660*/  BSYNC B2 ;  /* 0x0000000000027941 */ /* 0x000fea0003800000 */
.L_x_9415:
[----:B------:R-:W-:Y:S01]  /*c670*/  BSSY B2, `(.L_x_9417) ;  /* 0x0000009000027945 */ /* 0x000fe20003800000 */
[----:B------:R-:W-:Y:S02]  /*c680*/  IMAD.MOV.U32 R2, RZ, RZ, 0x0 ;  /* 0x00000000ff027424 */ /* 0x000fe400078e00ff */
[----:B01----:R-:W-:Y:S01]  /*c690*/  IMAD.MOV.U32 R3, RZ, RZ, 0x14f00000 ;  /* 0x14f00000ff037424 */ /* 0x003fe200078e00ff */
[----:B------:R-:W-:Y:S06]  /*c6a0*/  @P2 BRA `(.L_x_9418) ;  /* 0x0000000000142947 */ /* 0x000fec0003800000 */
[----:B------:R-:W-:Y:S01]  /*c6b0*/  ISETP.NE.AND P0, PT, R7, RZ, PT ;  /* 0x000000ff0700720c */ /* 0x000fe20003f05270 */
[----:B------:R-:W-:-:S04]  /*c6c0*/  IMAD.MOV.U32 R6, RZ, RZ, 0x6c00 ;  /* 0x00006c00ff067424 */ /* 0x000fc800078e00ff */
[----:B------:R0:W-:Y:S08]  /*c6d0*/  SYNCS.ARRIVE.TRANS64 RZ, [UR40+0x31c50], R6 ;  /* 0x031c5006ffff79a7 */ /* 0x0001f00008000028 */
[----:B0-----:R-:W-:Y:S05]  /*c6e0*/  @!P0 BRA `(.L_x_9418) ;  /* 0x0000000000048947 */ /* 0x001fea0003800000 */
[----:B------:R-:W-:Y:S01]  /*c6f0*/  BPT.TRAP 0x1 ;  /* 0x000000040000795c */ /* 0x000fe20000300000 */
.L_x_9418:
[----:B------:R-:W-:Y:S05]  /*c700*/  BSYNC B2 ;  /* 0x0000000000027941 */ /* 0x000fea0003800000 */
.L_x_9417:
        /* <DEDUP_REMOVED lines=10> */
.L_x_9419:
        /* <DEDUP_REMOVED lines=13> */
.L_x_9420:
        /* <DEDUP_REMOVED lines=13> */
.L_x_9421:
        /* <DEDUP_REMOVED lines=10> */
.L_x_9406:
[----:B------:R-:W-:Y:S05]  /*c9f0*/  BSYNC B1 ;  /* 0x0000000000017941 */ /* 0x000fea0003800000 */
.L_x_9405:
[----:B------:R-:W-:Y:S01]  /*ca00*/  LOP3.LUT P0, RZ, R17, 0x2, RZ, 0xc0, !PT ;  /* 0x0000000211ff7812 */ /* 0x000fe2000780c0ff */
[----:B------:R-:W-:Y:S01]  /*ca10*/  BSSY B1, `(.L_x_9422) ;  /* 0x0000093000017945 */ /* 0x000fe20003800000 */
[----:B------:R-:W-:-:S11]  /*ca20*/  LOP3.LUT R6, R11, 0x1, RZ, 0x3c, !PT ;  /* 0x000000010b067812 */ /* 0x000fd600078e3cff */
[----:B------:R-:W-:Y:S05]  /*ca30*/  @!P0 BRA `(.L_x_9423) ;  /* 0x0000000800408947 */ /* 0x000fea0003800000 */
[----:B------:R-:W-:Y:S01]  /*ca40*/  LOP3.LUT P0, RZ, R17, 0x1, RZ, 0xc0, !PT ;  /* 0x0000000111ff7812 */ /* 0x000fe2000780c0ff */
[----:B------:R-:W-:Y:S01]  /*ca50*/  VIADD R13, R8, 0xffffffff ;  /* 0xffffffff080d7836 */ /* 0x000fe20000000000 */
        /* <DEDUP_REMOVED lines=21> */
.L_x_9424:
[----:B------:R-:W1:Y:S01]  /*cbb0*/  SYNCS.PHASECHK.TRANS64.TRYWAIT P0, [UR40+0x31c40], R12 ;  /* 0x031c400cff0075a7 */ /* 0x000e620008000168 */
[----:B------:R-:W-:Y:S01]  /*cbc0*/  BSSY B2, `(.L_x_9425) ;  /* 0x0000003000027945 */ /* 0x000fe20003800000 */
[----:B------:R-:W-:-:S03]  /*cbd0*/  ISETP.NE.AND P2, PT, R27, RZ, PT ;  /* 0x000000ff1b00720c */ /* 0x000fc60003f45270 */
[----:B-1----:R-:W-:Y:S10]  /*cbe0*/  @!P0 BRA `(.L_x_9426) ;  /* 0x0000002400208947 */ /* 0x002ff40003800000 */
.L_x_9497:
[----:B------:R-:W-:Y:S05]  /*cbf0*/  BSYNC B2 ;  /* 0x0000000000027941 */ /* 0x000fea0003800000 */
.L_x_9425:
[----:B------:R-:W-:Y:S04]  /*cc00*/  BSSY B2, `(.L_x_9427) ;  /* 0x0000007000027945 */ /* 0x000fe80003800000 */
[----:B------:R-:W-:Y:S05]  /*cc10*/  @P2 BRA `(.L_x_9428) ;  /* 0x0000000000142947 */ /* 0x000fea0003800000 */
[----:B------:R-:W-:Y:S01]  /*cc20*/  ISETP.NE.AND P0, PT, R7, RZ, PT ;  /* 0x000000ff0700720c */ /* 0x000fe20003f05270 */
[----:B------:R-:W-:-:S04]  /*cc30*/  IMAD.MOV.U32 R2, RZ, RZ, 0x6c00 ;  /* 0x00006c00ff027424 */ /* 0x000fc800078e00ff */
[----:B------:R2:W-:Y:S08]  /*cc40*/  SYNCS.ARRIVE.TRANS64 RZ, [UR40+0x31c30], R2 ;  /* 0x031c3002ffff79a7 */ /* 0x0005f00008000028 */
[----:B--2---:R-:W-:Y:S05]  /*cc50*/  @!P0 BRA `(.L_x_9428) ;  /* 0x0000000000048947 */ /* 0x004fea0003800000 */
[----:B------:R-:W-:Y:S01]  /*cc60*/  BPT.TRAP 0x1 ;  /* 0x000000040000795c */ /* 0x000fe20000300000 */
.L_x_9428:
[----:B------:R-:W-:Y:S05]  /*cc70*/  BSYNC B2 ;  /* 0x0000000000027941 */ /* 0x000fea0003800000 */
.L_x_9427:
        /* <DEDUP_REMOVED lines=11> */
.L_x_9429:
        /* <DEDUP_REMOVED lines=8> */
[----:B-1----:R-:W-:Y:S01]  /*cdb0*/  IMAD.MOV.U32 R12, RZ, RZ, 0x20 ;  /* 0x00000020ff0c7424 */ /* 0x002fe200078e00ff */
[----:B------:R-:W-:Y:S01]  /*cdc0*/  PLOP3.LUT P0, PT, PT, PT, PT, 0x80, 0x0 ;  /* 0x000000000000781c */ /* 0x000fe20003f0f070 */
[----:B------:R-:W-:Y:S01]  /*cdd0*/  UIADD3 UR8, UR40, 0x18e00, URZ ;  /* 0x00018e0028087890 */ /* 0x000fe2000fffe03f */
[----:B------:R-:W-:Y:S02]  /*cde0*/  UMOV UR6, 0x0 ;  /* 0x0000000000067882 */ /* 0x000fe40000000000 */
[----:B------:R-:W-:Y:S01]  /*cdf0*/  R2UR UR10, R12 ;  /* 0x000000000c0a72ca */ /* 0x000fe200000e0000 */
[----:B------:R-:W-:-:S14]  /*ce00*/  UMOV UR7, 0x14f00000 ;  /* 0x14f0000000077882 */ /* 0x000fdc0000000000 */
.L_x_9430:
        /* <DEDUP_REMOVED lines=14> */
.L_x_9431:
        /* <DEDUP_REMOVED lines=12> */
.L_x_9498:
[----:B------:R-:W-:Y:S05]  /*cfb0*/  BSYNC B2 ;  /* 0x0000000000027941 */ /* 0x000fea0003800000 */
.L_x_9432:
        /* <DEDUP_REMOVED lines=9> */
.L_x_9435:
[----:B------:R-:W-:Y:S05]  /*d050*/  BSYNC B2 ;  /* 0x0000000000027941 */ /* 0x000fea0003800000 */
.L_x_9434:
        /* <DEDUP_REMOVED lines=10> */
.L_x_9436:
        /* <DEDUP_REMOVED lines=13> */
.L_x_9437:
        /* <DEDUP_REMOVED lines=13> */
.L_x_9438:
        /* <DEDUP_REMOVED lines=10> */
.L_x_9423:
[----:B------:R-:W-:Y:S05]  /*d340*/  BSYNC B1 ;  /* 0x0000000000017941 */ /* 0x000fea0003800000 */
.L_x_9422:
[----:B------:R-:W-:Y:S02]  /*d350*/  VIADD R8, R8, 0xfffffffe ;  /* 0xfffffffe08087836 */ /* 0x000fe40000000000 */
[----:B------:R-:W-:Y:S01]  /*d360*/  IMAD.MOV.U32 R11, RZ, RZ, R6 ;  /* 0x000000ffff0b7224 */ /* 0x000fe200078e0006 */
[----:B------:R-:W-:Y:S06]  /*d370*/  @P1 BRA `(.L_x_9439) ;  /* 0xffffffec00481947 */ /* 0x000fec000383ffff */
[----:B------:R-:W-:Y:S05]  /*d380*/  BSYNC B0 ;  /* 0x0000000000007941 */ /* 0x000fea0003800000 */
.L_x_9404:
[----:B------:R-:W-:Y:S01]  /*d390*/  ISETP.NE.AND P0, PT, R9, RZ, PT ;  /* 0x000000ff0900720c */ /* 0x000fe20003f05270 */
[----:B------:R-:W-:-:S12]  /*d3a0*/  BSSY B0, `(.L_x_9403) ;  /* 0x0000093000007945 */ /* 0x000fd80003800000 */
[----:B------:R-:W-:Y:S05]  /*d3b0*/  @!P0 BRA `(.L_x_9440) ;  /* 0x0000000800448947 */ /* 0x000fea0003800000 */
[----:B------:R-:W-:Y:S01]  /*d3c0*/  LOP3.LUT P1, RZ, R17, 0x2, RZ, 0xc0, !PT ;  /* 0x0000000211ff7812 */ /* 0x000fe2000782c0ff */
[----:B------:R-:W-:-:S12]  /*d3d0*/  IMAD.MOV.U32 R0, RZ, RZ, 0x1 ;  /* 0x00000001ff007424 */ /* 0x000fd800078e00ff */
[----:B------:R-:W-:Y:S05]  /*d3e0*/  @!P1 BRA `(.L_x_9440) ;  /* 0x0000000800389947 */ /* 0x000fea0003800000 */
[----:B------:R-:W-:Y:S02]  /*d3f0*/  LOP3.LUT P1, RZ, R17, 0x1, RZ, 0xc0, !PT ;  /* 0x0000000111ff7812 */ /* 0x000fe4000782c0ff */
[----:B------:R-:W-:-:S11]  /*d400*/  SHF.L.U32 R9, R6, 0x1f, RZ ;  /* 0x0000001f06097819 */ /* 0x000fd600000006ff */
        /* <DEDUP_REMOVED lines=20> */
.L_x_9441:
[----:B------:R-:W1:Y:S01]  /*d550*/  SYNCS.PHASECHK.TRANS64.TRYWAIT P0, [UR40+0x31c48], R9 ;  /* 0x031c4809ff0075a7 */ /* 0x000e620008000168 */
[----:B------:R-:W-:Y:S01]  /*d560*/  BSSY B1, `(.L_x_9442) ;  /* 0x0000003000017945 */ /* 0x000fe20003800000 */
[----:B------:R-:W-:-:S03]  /*d570*/  ISETP.NE.AND P1, PT, R27, RZ, PT ;  /* 0x000000ff1b00720c */ /* 0x000fc60003f25270 */
[----:B-1----:R-:W-:Y:S10]  /*d580*/  @!P0 BRA `(.L_x_9443) ;  /* 0x0000001800e88947 */ /* 0x002ff40003800000 */
.L_x_9499:
[----:B------:R-:W-:Y:S05]  /*d590*/  BSYNC B1 ;  /* 0x0000000000017941 */ /* 0x000fea0003800000 */
.L_x_9442:
[----:B------:R-:W-:Y:S04]  /*d5a0*/  BSSY B1, `(.L_x_9444) ;  /* 0x0000007000017945 */ /* 0x000fe80003800000 */
[----:B------:R-:W-:Y:S05]  /*d5b0*/  @P1 BRA `(.L_x_9445) ;  /* 0x0000000000141947 */ /* 0x000fea0003800000 */
[----:B------:R-:W-:Y:S01]  /*d5c0*/  ISETP.NE.AND P0, PT, R7, RZ, PT ;  /* 0x000000ff0700720c */ /* 0x000fe20003f05270 */
[----:B-1----:R-:W-:-:S04]  /*d5d0*/  IMAD.MOV.U32 R2, RZ, RZ, 0x6c00 ;  /* 0x00006c00ff027424 */ /* 0x002fc800078e00ff */
[----:B------:R2:W-:Y:S08]  /*d5e0*/  SYNCS.ARRIVE.TRANS64 RZ, [UR40+0x31c38], R2 ;  /* 0x031c3802ffff79a7 */ /* 0x0005f00008000028 */
[----:B--2---:R-:W-:Y:S05]  /*d5f0*/  @!P0 BRA `(.L_x_9445) ;  /* 0x0000000000048947 */ /* 0x004fea0003800000 */
[----:B------:R-:W-:Y:S01]  /*d600*/  BPT.TRAP 0x1 ;  /* 0x000000040000795c */ /* 0x000fe20000300000 */
.L_x_9445:
[----:B------:R-:W-:Y:S05]  /*d610*/  BSYNC B1 ;  /* 0x0000000000017941 */ /* 0x000fea0003800000 */
.L_x_9444:
        /* <DEDUP_REMOVED lines=11> */
.L_x_9446:
        /* <DEDUP_REMOVED lines=14> */
.L_x_9447:
        /* <DEDUP_REMOVED lines=14> */
.L_x_9448:
        /* <DEDUP_REMOVED lines=11> */
.L_x_9500:
[----:B------:R-:W-:Y:S05]  /*d940*/  BSYNC B1 ;  /* 0x0000000000017941 */ /* 0x000fea0003800000 */
.L_x_9449:
        /* <DEDUP_REMOVED lines=9> */
.L_x_9452:
[----:B------:R-:W-:Y:S05]  /*d9e0*/  BSYNC B1 ;  /* 0x0000000000017941 */ /* 0x000fea0003800000 */
.L_x_9451:
        /* <DEDUP_REMOVED lines=10> */
.L_x_9453:
        /* <DEDUP_REMOVED lines=13> */
.L_x_9454:
        /* <DEDUP_REMOVED lines=13> */
.L_x_9455:
        /* <DEDUP_REMOVED lines=10> */
.L_x_9440:
[----:B------:R-:W-:Y:S05]  /*dcd0*/  BSYNC B0 ;  /* 0x0000000000007941 */ /* 0x000fea0003800000 */
.L_x_9403:
[----:B------:R-:W-:Y:S01]  /*dce0*/  LOP3.LUT P0, RZ, R17, 0x2, RZ, 0xc0, !PT ;  /* 0x0000000211ff7812 */ /* 0x000fe2000780c0ff */
[----:B------:R-:W-:-:S12]  /*dcf0*/  BSSY B0, `(.L_x_9456) ;  /* 0x0000041000007945 */ /* 0x000fd80003800000 */
[----:B------:R-:W-:Y:S05]  /*dd00*/  @!P0 BRA `(.L_x_9457) ;  /* 0x0000000000fc8947 */ /* 0x000fea0003800000 */
[----:B------:R-:W-:Y:S01]  /*dd10*/  LEA R3, R0, UR40, 0x3 ;  /* 0x0000002800037c11 */ /* 0x000fe2000f8e18ff */
[----:B------:R-:W-:Y:S01]  /*dd20*/  BSSY B1, `(.L_x_9458) ;  /* 0x0000005000017945 */ /* 0x000fe20003800000 */
[----:B------:R-:W-:Y:S02]  /*dd30*/  SHF.L.U32 R2, R6, 0x1f, RZ ;  /* 0x0000001f06027819 */ /* 0x000fe400000006ff */
[----:B------:R-:W-:Y:S02]  /*dd40*/  ISETP.NE.AND P1, PT, R27, RZ, PT ;  /* 0x000000ff1b00720c */ /* 0x000fe40003f25270 */
[----:B------:R-:W0:Y:S02]  /*dd50*/  SYNCS.PHASECHK.TRANS64.TRYWAIT P0, [R3+URZ+0x31c60], R2 ;  /* 0x031c6002030075a7 */ /* 0x000e24000800017f */
[----:B0-----:R-:W-:Y:S09]  /*dd60*/  @!P0 BRA `(.L_x_9459) ;  /* 0x0000001400208947 */ /* 0x001ff20003800000 */
.L_x_9501:
[----:B------:R-:W-:Y:S05]  /*dd70*/  BSYNC B1 ;  /* 0x0000000000017941 */ /* 0x000fea0003800000 */
.L_x_9458:
        /* <DEDUP_REMOVED lines=8> */
.L_x_9461:
[----:B------:R-:W-:Y:S05]  /*de00*/  BSYNC B1 ;  /* 0x0000000000017941 */ /* 0x000fea0003800000 */
.L_x_9460:
        /* <DEDUP_REMOVED lines=13> */
.L_x_9462:
        /* <DEDUP_REMOVED lines=13> */
.L_x_9463:
        /* <DEDUP_REMOVED lines=13> */
.L_x_9464:
        /* <DEDUP_REMOVED lines=8> */
.L_x_9457:
[----:B------:R-:W-:Y:S05]  /*e100*/  BSYNC B0 ;  /* 0x0000000000007941 */ /* 0x000fea0003800000 */
.L_x_9456:
[----:B------:R-:W-:Y:S02]  /*e110*/  VIADD R0, R0, 0x1 ;  /* 0x0000000100007836 */ /* 0x000fe40000000000 */
[----:B0-----:R-:W-:-:S03]  /*e120*/  IMAD.MOV.U32 R2, RZ, RZ, RZ ;  /* 0x000000ffff027224 */ /* 0x001fc600078e00ff */
[----:B------:R-:W-:-:S04]  /*e130*/  ISETP.NE.AND P0, PT, R0, 0x2, PT ;  /* 0x000000020000780c */ /* 0x000fc80003f05270 */
[----:B------:R-:W-:Y:S02]  /*e140*/  SEL R3, RZ, 0x1, P0 ;  /* 0x00000001ff037807 */ /* 0x000fe40000000000 */
[----:B------:R-:W-:Y:S02]  /*e150*/  SEL R0, R0, RZ, P0 ;  /* 0x000000ff00007207 */ /* 0x000fe40000000000 */
[----:B------:R-:W-:-:S07]  /*e160*/  LOP3.LUT R6, R6, R3, RZ, 0x3c, !PT ;  /* 0x0000000306067212 */ /* 0x000fce00078e3cff */
.L_x_9387:
[----:B------:R-:W0:Y:S01]  /*e170*/  S2R R4, SR_CgaCtaId ;  /* 0x0000000000047919 */ /* 0x000e220000008800 */
[----:B------:R-:W-:Y:S02]  /*e180*/  MOV R3, 0x400 ;  /* 0x0000040000037802 */ /* 0x000fe40000000f00 */
[----:B------:R-:W-:Y:S02]  /*e190*/  SHF.L.U32 R2, R2, 0x1f, RZ ;  /* 0x0000001f02027819 */ /* 0x000fe400000006ff */
[----:B0-----:R-:W-:-:S04]  /*e1a0*/  LEA R7, R4, R3, 0x18 ;  /* 0x0000000304077211 */ /* 0x001fc800078ec0ff */
[----:B------:R-:W0:Y:S02]  /*e1b0*/  SYNCS.PHASECHK.TRANS64.TRYWAIT P0, [R7+URZ+0x31c20], R2 ;  /* 0x031c2002070075a7 */ /* 0x000e24000800017f */
[----:B0-----:R-:W-:Y:S05]  /*e1c0*/  @!P0 BRA `(.L_x_9465) ;  /* 0x00000010001c8947 */ /* 0x001fea0003800000 */
.L_x_9502:
[----:B------:R-:W-:-:S03]  /*e1d0*/  UMOV UR4, 0xffffffff ;  /* 0xffffffff00047882 */ /* 0x000fc60000000000 */
[----:B------:R-:W-:Y:S05]  /*e1e0*/  BRA.DIV UR4, `(.L_x_9466) ;  /* 0x0000001204287947 */ /* 0x000fea000b800000 */
[----:B------:R1:W2:Y:S02]  /*e1f0*/  SHFL.IDX PT, R14, R29, RZ, 0x1f ;  /* 0x00001fff1d0e7589 */ /* 0x0002a400000e0000 */
.L_x_9505:
[----:B--2---:R-:W-:-:S13]  /*e200*/  ISETP.NE.AND P0, PT, R14, RZ, PT ;  /* 0x000000ff0e00720c */ /* 0x004fda0003f05270 */
[----:B------:R-:W-:Y:S05]  /*e210*/  @P0 BRA `(.L_x_9359) ;  /* 0x0000000000840947 */ /* 0x000fea0003800000 */
[----:B------:R-:W-:-:S03]  /*e220*/  UMOV UR4, 0xffffffff ;  /* 0xffffffff00047882 */ /* 0x000fc60000000000 */
[----:B------:R-:W-:Y:S05]  /*e230*/  BRA.DIV UR4, `(.L_x_9467) ;  /* 0x00000012043c7947 */ /* 0x000fea000b800000 */
[----:B------:R-:W-:-:S13]  /*e240*/  ELECT P6, URZ, PT ;  /* 0x00000000003f782f */ /* 0x000fda00038c0000 */
.L_x_9508:
[----:B------:R-:W-:Y:S05]  /*e250*/  @!P6 BRA `(.L_x_9359) ;  /* 0x000000000074e947 */ /* 0x000fea0003800000 */
[----:B------:R-:W-:-:S04]  /*e260*/  LOP3.LUT R26, R26, 0x2, RZ, 0xfc, !PT ;  /* 0x000000021a1a7812 */ /* 0x000fc800078efcff */
[----:B------:R-:W-:-:S13]  /*e270*/  ISETP.NE.AND P2, PT, R26, 0x3, PT ;  /* 0x000000031a00780c */ /* 0x000fda0003f45270 */
[----:B------:R-:W-:Y:S05]  /*e280*/  @!P2 BRA `(.L_x_9468) ;  /* 0x000000000004a947 */ /* 0x000fea0003800000 */
[----:B------:R-:W-:Y:S01]  /*e290*/  BPT.TRAP 0x1 ;  /* 0x000000040000795c */ /* 0x000fe20000300000 */
.L_x_9468:
[----:B------:R-:W-:Y:S01]  /*e2a0*/  VIADD R9, R7, 0x31c40 ;  /* 0x00031c4007097836 */ /* 0x000fe20000000000 */
[----:B------:R-:W-:Y:S01]  /*e2b0*/  SHF.L.U32 R4, R6, 0x1f, RZ ;  /* 0x0000001f06047819 */ /* 0x000fe200000006ff */
[C---:B0-----:R-:W-:Y:S02]  /*e2c0*/  VIADD R2, R0.reuse, 0x1 ;  /* 0x0000000100027836 */ /* 0x041fe40000000000 */
        /* <DEDUP_REMOVED lines=9> */
.L_x_9509:
[----:B------:R-:W2:Y:S02]  /*e360*/  SYNCS.PHASECHK.TRANS64.TRYWAIT P0, [R3+URZ], R2 ;  /* 0x00000002030075a7 */ /* 0x000ea4000800017f */
[----:B--2---:R-:W-:Y:S05]  /*e370*/  @!P0 BRA `(.L_x_9470) ;  /* 0x0000001000208947 */ /* 0x004fea0003800000 */
.L_x_9510:
[----:B------:R-:W-:Y:S05]  /*e380*/  @!P2 BRA `(.L_x_9471) ;  /* 0x000000000004a947 */ /* 0x000fea0003800000 */
[----:B------:R-:W-:Y:S01]  /*e390*/  BPT.TRAP 0x1 ;  /* 0x000000040000795c */ /* 0x000fe20000300000 */
.L_x_9471:
[----:B--2---:R-:W-:-:S04]  /*e3a0*/  VIADD R3, R7, 0x31c60 ;  /* 0x00031c6007037836 */ /* 0x004fc80000000000 */
[----:B0-----:R-:W-:-:S04]  /*e3b0*/  IMAD R5, R0, 0x8, R3 ;  /* 0x0000000800057824 */ /* 0x001fc800078e0203 */
[----:B------:R-:W0:Y:S02]  /*e3c0*/  SYNCS.PHASECHK.TRANS64.TRYWAIT P0, [R5+URZ], R4 ;  /* 0x00000004050075a7 */ /* 0x000e24000800017f */
[----:B0-----:R-:W-:Y:S05]  /*e3d0*/  @!P0 BRA `(.L_x_9472) ;  /* 0x00000010001c8947 */ /* 0x001fea0003800000 */
.L_x_9511:
[----:B------:R-:W-:-:S07]  /*e3e0*/  IMAD R3, R8, 0x8, R3 ;  /* 0x0000000808037824 */ /* 0x000fce00078e0203 */
.L_x_9473:
[----:B--2---:R2:W3:Y:S02]  /*e3f0*/  SYNCS.PHASECHK.TRANS64.TRYWAIT P0, [R3+URZ], R2 ;  /* 0x00000002030075a7 */ /* 0x0044e4000800017f */
[----:B---3--:R-:W-:Y:S05]  /*e400*/  @!P0 NANOSLEEP.SYNCS 0x989680 ;  /* 0x009896800000895d */ /* 0x008fea0003900000 */
[----:B------:R-:W3:Y:S02]  /*e410*/  @!P0 SYNCS.PHASECHK.TRANS64 P0, [R3+URZ], R2 ;  /* 0x00000002030085a7 */ /* 0x000ee4000800007f */
[----:B---3--:R-:W-:Y:S05]  /*e420*/  @!P0 BRA `(.L_x_9473) ;  /* 0xfffffffc00f08947 */ /* 0x008fea000383ffff */
.L_x_9359:
[----:B------:R-:W-:Y:S05]  /*e430*/  BSYNC B6 ;  /* 0x0000000000067941 */ /* 0x000fea0003800000 */
.L_x_9356:
[----:B------:R-:W-:Y:S05]  /*e440*/  EXIT ;  /* 0x000000000000794d */ /* 0x000fea0003800000 */
.L_x_9363:
[----:B0-----:R-:W-:-:S04]  /*e450*/  IMAD.U32 R3, RZ, RZ, UR37 ;  /* 0x00000025ff037e24 */ /* 0x001fc8000f8e00ff */
[----:B------:R0:W1:Y:S03]  /*e460*/  SYNCS.PHASECHK.TRANS64.TRYWAIT P1, [R3+URZ+0x31c00], R0 ;  /* 0x031c0000030075a7 */ /* 0x000066000802017f */
[----:B-1----:R-:W-:Y:S05]  /*e470*/  @!P1 NANOSLEEP.SYNCS 0x989680 ;  /* 0x009896800000995d */ /* 0x002fea0003900000 */
[----:B------:R-:W1:Y:S02]  /*e480*/  @!P1 SYNCS.PHASECHK.TRANS64 P1, [R3+URZ+0x31c00], R0 ;  /* 0x031c0000030095a7 */ /* 0x000e64000802007f */
[----:B-1----:R-:W-:Y:S05]  /*e490*/  @!P1 BRA `(.L_x_9363) ;  /* 0xfffffffc00ec9947 */ /* 0x002fea000383ffff */
[----:B------:R-:W-:Y:S05]  /*e4a0*/  BRA `(.L_x_9474) ;  /* 0xffffff2c00547947 */ /* 0x000fea000383ffff */
.L_x_9367:
[----:B0-----:R-:W-:-:S04]  /*e4b0*/  IMAD.U32 R3, RZ, RZ, UR37 ;  /* 0x00000025ff037e24 */ /* 0x001fc8000f8e00ff */
[----:B------:R0:W2:Y:S03]  /*e4c0*/  SYNCS.PHASECHK.TRANS64.TRYWAIT P1, [R3+URZ+0x31c30], R0 ;  /* 0x031c3000030075a7 */ /* 0x0000a6000802017f */
[----:B--2---:R-:W-:Y:S05]  /*e4d0*/  @!P1 NANOSLEEP.SYNCS 0x989680 ;  /* 0x009896800000995d */ /* 0x004fea0003900000 */
[----:B------:R-:W2:Y:S02]  /*e4e0*/  @!P1 SYNCS.PHASECHK.TRANS64 P1, [R3+URZ+0x31c30], R0 ;  /* 0x031c3000030095a7 */ /* 0x000ea4000802007f */
[----:B--2---:R-:W-:Y:S05]  /*e4f0*/  @!P1 BRA `(.L_x_9367) ;  /* 0xfffffffc00ec9947 */ /* 0x004fea000383ffff */
[----:B------:R-:W-:Y:S05]  /*e500*/  BRA `(.L_x_9366) ;  /* 0xffffff2c005c7947 */ /* 0x000fea000383ffff */
.L_x_9372:
[----:B-1----:R1:W2:Y:S02]  /*e510*/  SYNCS.PHASECHK.TRANS64.TRYWAIT P2, [R5+URZ+0x31c30], R4 ;  /* 0x031c3004050075a7 */ /* 0x0022a4000804017f */
[----:B--2---:R-:W-:Y:S05]  /*e520*/  @!P2 NANOSLEEP.SYNCS 0x989680 ;  /* 0x009896800000a95d */ /* 0x004fea0003900000 */
[----:B------:R-:W2:Y:S02]  /*e530*/  @!P2 SYNCS.PHASECHK.TRANS64 P2, [R5+URZ+0x31c30], R4 ;  /* 0x031c30040500a5a7 */ /* 0x000ea4000804007f */
[----:B--2---:R-:W-:Y:S05]  /*e540*/  @!P2 BRA `(.L_x_9372) ;  /* 0xfffffffc00f0a947 */ /* 0x004fea000383ffff */
[----:B------:R-:W-:Y:S05]  /*e550*/  BRA `(.L_x_9369) ;  /* 0xffffff6800987947 */ /* 0x000fea000383ffff */
.L_x_9376:
[----:B-1----:R-:W-:-:S04]  /*e560*/  IMAD.U32 R5, RZ, RZ, UR6 ;  /* 0x00000006ff057e24 */ /* 0x002fc8000f8e00ff */
[----:B------:R1:W2:Y:S03]  /*e570*/  SYNCS.PHASECHK.TRANS64.TRYWAIT P2, [R5+URZ+0x31c50], R4 ;  /* 0x031c5004050075a7 */ /* 0x0002a6000804017f */
[----:B--2---:R-:W-:Y:S05]  /*e580*/  @!P2 NANOSLEEP.SYNCS 0x989680 ;  /* 0x009896800000a95d */ /* 0x004fea0003900000 */
[----:B------:R-:W2:Y:S02]  /*e590*/  @!P2 SYNCS.PHASECHK.TRANS64 P2, [R5+URZ+0x31c50], R4 ;  /* 0x031c50040500a5a7 */ /* 0x000ea4000804007f */
[----:B--2---:R-:W-:Y:S05]  /*e5a0*/  @!P2 BRA `(.L_x_9376) ;  /* 0xfffffffc00eca947 */ /* 0x004fea000383ffff */
[----:B------:R-:W-:Y:S05]  /*e5b0*/  BRA `(.L_x_9373) ;  /* 0xffffff8000347947 */ /* 0x000fea000383ffff */
.L_x_9381:
[----:B-1----:R1:W2:Y:S02]  /*e5c0*/  SYNCS.PHASECHK.TRANS64.TRYWAIT P0, [R12+URZ+0x31c50], R7 ;  /* 0x031c50070c0075a7 */ /* 0x0022a4000800017f */
[----:B--2---:R-:W-:Y:S05]  /*e5d0*/  @!P0 NANOSLEEP.SYNCS 0x989680 ;  /* 0x009896800000895d */ /* 0x004fea0003900000 */
[----:B------:R-:W2:Y:S02]  /*e5e0*/  @!P0 SYNCS.PHASECHK.TRANS64 P0, [R12+URZ+0x31c50], R7 ;  /* 0x031c50070c0085a7 */ /* 0x000ea4000800007f */
[----:B--2---:R-:W-:Y:S05]  /*e5f0*/  @!P0 BRA `(.L_x_9381) ;  /* 0xfffffffc00f08947 */ /* 0x004fea000383ffff */
[----:B------:R-:W-:Y:S05]  /*e600*/  BRA `(.L_x_9380) ;  /* 0xffffffa0000c7947 */ /* 0x000fea000383ffff */
.L_x_9392:
[----:B------:R-:W-:Y:S02]  /*e610*/  IMAD.MOV.U32 R13, RZ, RZ, R29 ;  /* 0x000000ffff0d7224 */ /* 0x000fe400078e001d */
[----:B------:R-:W-:Y:S02]  /*e620*/  IMAD.MOV.U32 R12, RZ, RZ, RZ ;  /* 0x000000ffff0c7224 */ /* 0x000fe400078e00ff */
[----:B------:R-:W-:Y:S02]  /*e630*/  IMAD.MOV.U32 R11, RZ, RZ, 0x1f ;  /* 0x0000001fff0b7424 */ /* 0x000fe400078e00ff */
[----:B------:R-:W-:-:S07]  /*e640*/  IMAD.MOV.U32 R15, RZ, RZ, -0x1 ;  /* 0xffffffffff0f7424 */ /* 0x000fce00078e00ff */
[----:B------:R-:W-:Y:S05]  /*e650*/  WARPSYNC.COLLECTIVE R15, `(.L_x_9475) ;  /* 0x000000000f087348 */ /* 0x000fea0003c00000 */
[----:B------:R0:W1:Y:S02]  /*e660*/  SHFL.IDX P6, R14, R13, R12, R11 ;  /* 0x0000000c0d0e7389 */ /* 0x00006400000c000b */
[----:B01----:R-:W-:Y:S01]  /*e670*/  ENDCOLLECTIVE ;  /* 0x000000000000791b */ /* 0x003fe20003800000 */
.L_x_9475:
[----:B------:R-:W-:Y:S05]  /*e680*/  BRA `(.L_x_9476) ;  /* 0xffffffc800187947 */ /* 0x000fea000383ffff */
.L_x_9394:
[----:B------:R-:W-:Y:S01]  /*e690*/  BSSY B0, `(.L_x_9477) ;  /* 0x0000006000007945 */ /* 0x000fe20003800000 */
[----:B------:R-:W-:-:S07]  /*e6a0*/  IMAD.MOV.U32 R15, RZ, RZ, -0x1 ;  /* 0xffffffffff0f7424 */ /* 0x000fce00078e00ff */
[----:B0-----:R-:W-:Y:S05]  /*e6b0*/  WARPSYNC.COLLECTIVE R15, `(.L_x_9478) ;  /* 0x000000000f0c7348 */ /* 0x001fea0003c00000 */
[----:B------:R-:W-:Y:S02]  /*e6c0*/  ELECT P6, UR62, PT ;  /* 0x00000000003e782f */ /* 0x000fe400038c0000 */
[----:B------:R-:W-:Y:S01]  /*e6d0*/  MOV R14, UR62 ;  /* 0x0000003e000e7c02 */ /* 0x000fe20008000f00 */
[----:B0-----:R-:W-:Y:S10]  /*e6e0*/  ENDCOLLECTIVE ;  /* 0x000000000000791b */ /* 0x001ff40003800000 */
.L_x_9478:
[----:B------:R-:W-:Y:S05]  /*e6f0*/  BSYNC B0 ;  /* 0x0000000000007941 */ /* 0x000fea0003800000 */
.L_x_9477:
[----:B------:R-:W-:Y:S05]  /*e700*/  BRA `(.L_x_9479) ;  /* 0xffffffc800187947 */ /* 0x000fea000383ffff */
.L_x_9396:
[----:B--2---:R-:W-:-:S04]  /*e710*/  IMAD.U32 R3, RZ, RZ, UR40 ;  /* 0x00000028ff037e24 */ /* 0x004fc8000f8e00ff */
[----:B------:R2:W3:Y:S03]  /*e720*/  SYNCS.PHASECHK.TRANS64.TRYWAIT P0, [R3+URZ+0x31c40], R0 ;  /* 0x031c4000030075a7 */ /* 0x0004e6000800017f */
[----:B---3--:R-:W-:Y:S05]  /*e730*/  @!P0 NANOSLEEP.SYNCS 0x989680 ;  /* 0x009896800000895d */ /* 0x008fea0003900000 */
[----:B------:R-:W3:Y:S02]  /*e740*/  @!P0 SYNCS.PHASECHK.TRANS64 P0, [R3+URZ+0x31c40], R0 ;  /* 0x031c4000030085a7 */ /* 0x000ee4000800007f */
[----:B---3--:R-:W-:Y:S05]  /*e750*/  @!P0 BRA `(.L_x_9396) ;  /* 0xfffffffc00ec8947 */ /* 0x008fea000383ffff */
[----:B------:R-:W-:Y:S05]  /*e760*/  BRA `(.L_x_9480) ;  /* 0xffffffc800687947 */ /* 0x000fea000383ffff */
.L_x_9399:
[----:B------:R-:W-:Y:S01]  /*e770*/  IMAD R9, R13, 0xc0, R10 ;  /* 0x000000c00d097824 */ /* 0x000fe200078e020a */
[----:B------:R-:W1:Y:S01]  /*e780*/  LDC R5, c[0x0][0x448] ;  /* 0x00011200ff057b82 */ /* 0x000e620000000800 */
[----:B------:R-:W-:Y:S02]  /*e790*/  IMAD.MOV.U32 R13, RZ, RZ, R7 ;  /* 0x000000ffff0d7224 */ /* 0x000fe400078e0007 */
[----:B------:R-:W-:Y:S02]  /*e7a0*/  IMAD.MOV.U32 R12, RZ, RZ, RZ ;  /* 0x000000ffff0c7224 */ /* 0x000fe400078e00ff */
[----:B------:R-:W-:Y:S02]  /*e7b0*/  IMAD.MOV.U32 R11, RZ, RZ, 0x1c1f ;  /* 0x00001c1fff0b7424 */ /* 0x000fe400078e00ff */
[----:B------:R-:W-:-:S07]  /*e7c0*/  IMAD.MOV.U32 R15, RZ, RZ, -0x1 ;  /* 0xffffffffff0f7424 */ /* 0x000fce00078e00ff */
[----:B01----:R-:W-:Y:S05]  /*e7d0*/  WARPSYNC.COLLECTIVE R15, `(.L_x_9481) ;  /* 0x000000000f087348 */ /* 0x003fea0003c00000 */
[----:B------:R2:W3:Y:S02]  /*e7e0*/  SHFL.IDX P6, R14, R13, R12, R11 ;  /* 0x0000000c0d0e7389 */ /* 0x0004e400000c000b */
[----:B0123--:R-:W-:Y:S01]  /*e7f0*/  ENDCOLLECTIVE ;  /* 0x000000000000791b */ /* 0x00ffe20003800000 */
.L_x_9481:
[----:B------:R-:W-:Y:S02]  /*e800*/  IMAD.MOV.U32 R13, RZ, RZ, R6 ;  /* 0x000000ffff0d7224 */ /* 0x000fe400078e0006 */
[----:B------:R-:W-:-:S07]  /*e810*/  IMAD.MOV.U32 R3, RZ, RZ, R14 ;  /* 0x000000ffff037224 */ /* 0x000fce00078e000e */
[----:B------:R-:W-:Y:S05]  /*e820*/  WARPSYNC.COLLECTIVE R15, `(.L_x_9482) ;  /* 0x000000000f087348 */ /* 0x000fea0003c00000 */
[----:B------:R0:W1:Y:S02]  /*e830*/  SHFL.IDX P6, R14, R13, R12, R11 ;  /* 0x0000000c0d0e7389 */ /* 0x00006400000c000b */
[----:B01----:R-:W-:Y:S01]  /*e840*/  ENDCOLLECTIVE ;  /* 0x000000000000791b */ /* 0x003fe20003800000 */
.L_x_9482:
[----:B------:R-:W-:Y:S02]  /*e850*/  ULDC UR4, c[0x0][0x288] ;  /* 0x0000a20000047ab9 */ /* 0x000fe40000000800 */
[----:B------:R-:W-:Y:S02]  /*e860*/  IMAD R10, R5, UR4, RZ ;  /* 0x00000004050a7c24 */ /* 0x000fe4000f8e02ff */
[----:B------:R-:W-:-:S03]  /*e870*/  VIADD R5, R9, 0x20 ;  /* 0x0000002009057836 */ /* 0x000fc60000000000 */
        /* <DEDUP_REMOVED lines=8> */
.L_x_9483:
[----:B------:R-:W-:-:S05]  /*e900*/  @!P3 IMAD.WIDE.U32 R2, R21, 0x2, R2 ;  /* 0x000000021502b825 */ /* 0x000fca00078e0002 */
[----:B------:R-:W-:Y:S01]  /*e910*/  @!PT LDS RZ, [RZ] ;  /* 0x00000000fffff984 */ /* 0x000fe20000000800 */
[----:B------:R-:W-:Y:S01]  /*e920*/  @!PT LDS RZ, [RZ] ;  /* 0x00000000fffff984 */ /* 0x000fe20000000800 */
[----:B------:R-:W-:Y:S01]  /*e930*/  @!PT LDS RZ, [RZ] ;  /* 0x00000000fffff984 */ /* 0x000fe20000000800 */
[----:B------:R0:W-:Y:S04]  /*e940*/  @!P3 LDGSTS.E.BYPASS.LTC128B.128 [R28+0xda00], desc[UR38][R2.64], !P2 ;  /* 0x0da00000021cbfae */ /* 0x0001e8000d101d66 */
[----:B------:R0:W-:Y:S01]  /*e950*/  @!P3 LDGSTS.E.BYPASS.LTC128B.128 [R28+0x10a00], desc[UR38][R2.64+0x40], !P0 ;  /* 0x10a00040021cbfae */ /* 0x0001e2000c101d66 */
[----:B------:R-:W-:-:S03]  /*e960*/  IMAD.MOV.U32 R13, RZ, RZ, R6 ;  /* 0x000000ffff0d7224 */ /* 0x000fc600078e0006 */
[----:B------:R0:W-:Y:S01]  /*e970*/  @!P3 LDGSTS.E.BYPASS.LTC128B.128 [R28+0x13a00], desc[UR38][R2.64+0x80], !P1 ;  /* 0x13a00080021cbfae */ /* 0x0001e2000c901d66 */
[----:B------:R-:W-:Y:S01]  /*e980*/  ISETP.GE.AND P3, PT, R5, R10, PT ;  /* 0x0000000a0500720c */ /* 0x000fe20003f66270 */
[----:B------:R-:W-:-:S12]  /*e990*/  IMAD.MOV.U32 R5, RZ, RZ, R14 ;  /* 0x000000ffff057224 */ /* 0x000fd800078e000e */
[----:B0-----:R-:W-:Y:S05]  /*e9a0*/  WARPSYNC.COLLECTIVE R15, `(.L_x_9484) ;  /* 0x000000000f087348 */ /* 0x001fea0003c00000 */
[----:B------:R1:W2:Y:S02]  /*e9b0*/  SHFL.IDX P6, R14, R13, R12, R11 ;  /* 0x0000000c0d0e7389 */ /* 0x0002a400000c000b */
[----:B012---:R-:W-:Y:S01]  /*e9c0*/  ENDCOLLECTIVE ;  /* 0x000000000000791b */ /* 0x007fe20003800000 */
.L_x_9484:
[----:B------:R-:W-:Y:S01]  /*e9d0*/  VIADD R3, R9, 0x40 ;  /* 0x0000004009037836 */ /* 0x000fe20000000000 */
[----:B------:R-:W-:Y:S01]  /*e9e0*/  @!P3 LEA R28, R0, UR40, 0x1 ;  /* 0x00000028001cbc11 */ /* 0x000fe2000f8e08ff */
[----:B------:R-:W-:Y:S02]  /*e9f0*/  IMAD.MOV.U32 R13, RZ, RZ, R7 ;  /* 0x000000ffff0d7224 */ /* 0x000fe400078e0007 */
[----:B------:R-:W-:Y:S02]  /*ea00*/  IMAD.MOV.U32 R12, RZ, RZ, 0x2 ;  /* 0x00000002ff0c7424 */ /* 0x000fe400078e00ff */
[----:B------:R-:W-:-:S07]  /*ea10*/  IMAD.MOV.U32 R4, RZ, RZ, R14 ;  /* 0x000000ffff047224 */ /* 0x000fce00078e000e */
[----:B------:R-:W-:Y:S05]  /*ea20*/  WARPSYNC.COLLECTIVE R15, `(.L_x_9485) ;  /* 0x000000000f087348 */ /* 0x000fea0003c00000 */
[----:B------:R0:W1:Y:S02]  /*ea30*/  SHFL.IDX P6, R14, R13, R12, R11 ;  /* 0x0000000c0d0e7389 */ /* 0x00006400000c000b */
[----:B01----:R-:W-:Y:S01]  /*ea40*/  ENDCOLLECTIVE ;  /* 0x000000000000791b */ /* 0x003fe20003800000 */
.L_x_9485:
        /* <DEDUP_REMOVED lines=13> */
.L_x_9486:
[----:B------:R-:W-:Y:S01]  /*eb20*/  IMAD.MOV.U32 R3, RZ, RZ, R2 ;  /* 0x000000ffff037224 */ /* 0x000fe200078e0002 */
[----:B------:R-:W-:Y:S01]  /*eb30*/  @!P3 LEA R5, R0, UR40, 0x1 ;  /* 0x000000280005bc11 */ /* 0x000fe2000f8e08ff */
[----:B------:R-:W-:Y:S02]  /*eb40*/  IMAD.MOV.U32 R13, RZ, RZ, R7 ;  /* 0x000000ffff0d7224 */ /* 0x000fe400078e0007 */
[----:B------:R-:W-:Y:S02]  /*eb50*/  IMAD.MOV.U32 R12, RZ, RZ, 0x3 ;  /* 0x00000003ff0c7424 */ /* 0x000fe400078e00ff */
[----:B------:R-:W-:-:S07]  /*eb60*/  IMAD.MOV.U32 R2, RZ, RZ, R14 ;  /* 0x000000ffff027224 */ /* 0x000fce00078e000e */
[----:B------:R-:W-:Y:S05]  /*eb70*/  WARPSYNC.COLLECTIVE R15, `(.L_x_9487) ;  /* 0x000000000f087348 */ /* 0x000fea0003c00000 */
[----:B------:R0:W1:Y:S02]  /*eb80*/  SHFL.IDX P6, R14, R13, R12, R11 ;  /* 0x0000000c0d0e7389 */ /* 0x00006400000c000b */
[----:B01----:R-:W-:Y:S01]  /*eb90*/  ENDCOLLECTIVE ;  /* 0x000000000000791b */ /* 0x003fe20003800000 */
.L_x_9487:
        /* <DEDUP_REMOVED lines=8> */
[----:B------:R-:W-:-:S07]  /*ec20*/  IMAD.MOV.U32 R7, RZ, RZ, R14 ;  /* 0x000000ffff077224 */ /* 0x000fce00078e000e */
[----:B0-----:R-:W-:Y:S05]  /*ec30*/  WARPSYNC.COLLECTIVE R15, `(.L_x_9488) ;  /* 0x000000000f087348 */ /* 0x001fea0003c00000 */
[----:B------:R1:W2:Y:S02]  /*ec40*/  SHFL.IDX P6, R14, R13, R12, R11 ;  /* 0x0000000c0d0e7389 */ /* 0x0002a400000c000b */
[----:B012---:R-:W-:Y:S01]  /*ec50*/  ENDCOLLECTIVE ;  /* 0x000000000000791b */ /* 0x007fe20003800000 */
.L_x_9488:
[----:B------:R-:W-:Y:S02]  /*ec60*/  VIADD R3, R9, 0x60 ;  /* 0x0000006009037836 */ /* 0x000fe40000000000 */
[----:B------:R-:W-:-:S03]  /*ec70*/  IMAD.MOV.U32 R5, RZ, RZ, R7 ;  /* 0x000000ffff057224 */ /* 0x000fc600078e0007 */
[----:B------:R-:W-:Y:S01]  /*ec80*/  ISETP.GE.AND P3, PT, R3, R10, PT ;  /* 0x0000000a0300720c */ /* 0x000fe20003f66270 */
[----:B------:R-:W-:Y:S02]  /*ec90*/  VIADD R3, R9, 0x80 ;  /* 0x0000008009037836 */ /* 0x000fe40000000000 */
[----:B------:R-:W-:Y:S02]  /*eca0*/  IMAD.MOV.U32 R13, RZ, RZ, R8 ;  /* 0x000000ffff0d7224 */ /* 0x000fe400078e0008 */
[----:B------:R-:W-:-:S08]  /*ecb0*/  IMAD.MOV.U32 R12, RZ, RZ, RZ ;  /* 0x000000ffff0c7224 */ /* 0x000fd000078e00ff */
[----:B------:R-:W-:Y:S01]  /*ecc0*/  @!P3 LEA R7, R0, UR40, 0x1 ;  /* 0x000000280007bc11 */ /* 0x000fe2000f8e08ff */
[----:B------:R-:W-:-:S07]  /*ecd0*/  IMAD.MOV.U32 R4, RZ, RZ, R14 ;  /* 0x000000ffff047224 */ /* 0x000fce00078e000e */
[----:B------:R-:W-:Y:S05]  /*ece0*/  WARPSYNC.COLLECTIVE R15, `(.L_x_9489) ;  /* 0x000000000f087348 */ /* 0x000fea0003c00000 */
[----:B------:R0:W1:Y:S02]  /*ecf0*/  SHFL.IDX P6, R14, R13, R12, R11 ;  /* 0x0000000c0d0e7389 */ /* 0x00006400000c000b */
[----:B01----:R-:W-:Y:S01]  /*ed00*/  ENDCOLLECTIVE ;  /* 0x000000000000791b */ /* 0x003fe20003800000 */
.L_x_9489:
        /* <DEDUP_REMOVED lines=13> */
.L_x_9490:
        /* <DEDUP_REMOVED lines=8> */
.L_x_9491:
[----:B------:R-:W-:Y:S02]  /*ee60*/  IMAD.MOV.U32 R2, RZ, RZ, R6 ;  /* 0x000000ffff027224 */ /* 0x000fe400078e0006 */
[----:B------:R-:W-:Y:S02]  /*ee70*/  IMAD.MOV.U32 R6, RZ, RZ, 0x1 ;  /* 0x00000001ff067424 */ /* 0x000fe400078e00ff */
[----:B------:R-:W-:-:S05]  /*ee80*/  @!P3 IMAD.WIDE.U32 R2, R21, 0x2, R2 ;  /* 0x000000021502b825 */ /* 0x000fca00078e0002 */
[----:B------:R-:W-:Y:S01]  /*ee90*/  @!PT LDS RZ, [RZ] ;  /* 0x00000000fffff984 */ /* 0x000fe20000000800 */
[----:B------:R-:W-:Y:S01]  /*eea0*/  @!PT LDS RZ, [RZ] ;  /* 0x00000000fffff984 */ /* 0x000fe20000000800 */
[----:B------:R-:W-:Y:S01]  /*eeb0*/  @!PT LDS RZ, [RZ] ;  /* 0x00000000fffff984 */ /* 0x000fe20000000800 */
[----:B------:R0:W-:Y:S01]  /*eec0*/  @!P3 LDGSTS.E.BYPASS.LTC128B.128 [R28+0xfa00], desc[UR38][R2.64], !P2 ;  /* 0x0fa00000021cbfae */ /* 0x0001e2000d101d66 */
[----:B------:R-:W-:-:S03]  /*eed0*/  IMAD.MOV.U32 R13, RZ, RZ, R20 ;  /* 0x000000ffff0d7224 */ /* 0x000fc600078e0014 */
[----:B------:R0:W-:Y:S04]  /*eee0*/  @!P3 LDGSTS.E.BYPASS.LTC128B.128 [R28+0x12a00], desc[UR38][R2.64+0x40], !P0 ;  /* 0x12a00040021cbfae */ /* 0x0001e8000c101d66 */
[----:B------:R0:W-:Y:S01]  /*eef0*/  @!P3 LDGSTS.E.BYPASS.LTC128B.128 [R28+0x15a00], desc[UR38][R2.64+0x80], !P1 ;  /* 0x15a00080021cbfae */ /* 0x0001e2000c901d66 */
[----:B------:R-:W-:-:S07]  /*ef00*/  IMAD.MOV.U32 R8, RZ, RZ, R14 ;  /* 0x000000ffff087224 */ /* 0x000fce00078e000e */
[----:B0-----:R-:W-:Y:S05]  /*ef10*/  WARPSYNC.COLLECTIVE R15, `(.L_x_9492) ;  /* 0x000000000f087348 */ /* 0x001fea0003c00000 */
[----:B------:R1:W2:Y:S02]  /*ef20*/  SHFL.IDX P6, R14, R13, R12, R11 ;  /* 0x0000000c0d0e7389 */ /* 0x0002a400000c000b */
[----:B012---:R-:W-:Y:S01]  /*ef30*/  ENDCOLLECTIVE ;  /* 0x000000000000791b */ /* 0x007fe20003800000 */
.L_x_9492:
[----:B------:R-:W-:Y:S05]  /*ef40*/  BRA `(.L_x_9493) ;  /* 0xffffffcc00947947 */ /* 0x000fea000383ffff */
.L_x_9402:
[----:B0-----:R-:W-:-:S04]  /*ef50*/  IMAD.U32 R3, RZ, RZ, UR40 ;  /* 0x00000028ff037e24 */ /* 0x001fc8000f8e00ff */
[----:B------:R0:W1:Y:S03]  /*ef60*/  SYNCS.PHASECHK.TRANS64.TRYWAIT P0, [R3+URZ+0x31c20], R0 ;  /* 0x031c2000030075a7 */ /* 0x000066000800017f */
[----:B-1----:R-:W-:Y:S05]  /*ef70*/  @!P0 NANOSLEEP.SYNCS 0x989680 ;  /* 0x009896800000895d */ /* 0x002fea0003900000 */
[----:B------:R-:W1:Y:S02]  /*ef80*/  @!P0 SYNCS.PHASECHK.TRANS64 P0, [R3+URZ+0x31c20], R0 ;  /* 0x031c2000030085a7 */ /* 0x000e64000800007f */
[----:B-1----:R-:W-:Y:S05]  /*ef90*/  @!P0 BRA `(.L_x_9402) ;  /* 0xfffffffc00ec8947 */ /* 0x002fea000383ffff */
[----:B------:R-:W-:Y:S05]  /*efa0*/  BRA `(.L_x_9494) ;  /* 0xffffffcc00e47947 */ /* 0x000fea000383ffff */
.L_x_9409:
[----:B-1----:R-:W-:-:S04]  /*efb0*/  IMAD.U32 R3, RZ, RZ, UR40 ;  /* 0x00000028ff037e24 */ /* 0x002fc8000f8e00ff */
[----:B------:R1:W2:Y:S03]  /*efc0*/  SYNCS.PHASECHK.TRANS64.TRYWAIT P0, [R3+URZ+0x31c48], R6 ;  /* 0x031c4806030075a7 */ /* 0x0002a6000800017f */
[----:B--2---:R-:W-:Y:S05]  /*efd0*/  @!P0 NANOSLEEP.SYNCS 0x989680 ;  /* 0x009896800000895d */ /* 0x004fea0003900000 */
[----:B------:R-:W2:Y:S02]  /*efe0*/  @!P0 SYNCS.PHASECHK.TRANS64 P0, [R3+URZ+0x31c48], R6 ;  /* 0x031c4806030085a7 */ /* 0x000ea4000800007f */
[----:B--2---:R-:W-:Y:S05]  /*eff0*/  @!P0 BRA `(.L_x_9409) ;  /* 0xfffffffc00ec8947 */ /* 0x004fea000383ffff */
[----:B------:R-:W-:Y:S05]  /*f000*/  BRA `(.L_x_9495) ;  /* 0xffffffd000a47947 */ /* 0x000fea000383ffff */
.L_x_9416:
[----:B01----:R-:W-:-:S04]  /*f010*/  IMAD.U32 R3, RZ, RZ, UR40 ;  /* 0x00000028ff037e24 */ /* 0x003fc8000f8e00ff */
[----:B------:R0:W1:Y:S03]  /*f020*/  SYNCS.PHASECHK.TRANS64.TRYWAIT P0, [R3+URZ+0x31c60], R6 ;  /* 0x031c6006030075a7 */ /* 0x000066000800017f */
[----:B-1----:R-:W-:Y:S05]  /*f030*/  @!P0 NANOSLEEP.SYNCS 0x989680 ;  /* 0x009896800000895d */ /* 0x002fea0003900000 */
[----:B------:R-:W1:Y:S02]  /*f040*/  @!P0 SYNCS.PHASECHK.TRANS64 P0, [R3+URZ+0x31c60], R6 ;  /* 0x031c6006030085a7 */ /* 0x000e64000800007f */
[----:B-1----:R-:W-:Y:S05]  /*f050*/  @!P0 BRA `(.L_x_9416) ;  /* 0xfffffffc00ec8947 */ /* 0x002fea000383ffff */
[----:B------:R-:W-:Y:S05]  /*f060*/  BRA `(.L_x_9496) ;  /* 0xffffffd4007c7947 */ /* 0x000fea000383ffff */
.L_x_9426:
[----:B-1----:R-:W-:-:S04]  /*f070*/  IMAD.U32 R3, RZ, RZ, UR40 ;  /* 0x00000028ff037e24 */ /* 0x002fc8000f8e00ff */
[----:B------:R1:W2:Y:S03]  /*f080*/  SYNCS.PHASECHK.TRANS64.TRYWAIT P0, [R3+URZ+0x31c40], R12 ;  /* 0x031c400c030075a7 */ /* 0x0002a6000800017f */
[----:B--2---:R-:W-:Y:S05]  /*f090*/  @!P0 NANOSLEEP.SYNCS 0x989680 ;  /* 0x009896800000895d */ /* 0x004fea0003900000 */
[----:B------:R-:W2:Y:S02]  /*f0a0*/  @!P0 SYNCS.PHASECHK.TRANS64 P0, [R3+URZ+0x31c40], R12 ;  /* 0x031c400c030085a7 */ /* 0x000ea4000800007f */
[----:B--2---:R-:W-:Y:S05]  /*f0b0*/  @!P0 BRA `(.L_x_9426) ;  /* 0xfffffffc00ec8947 */ /* 0x004fea000383ffff */
[----:B------:R-:W-:Y:S05]  /*f0c0*/  BRA `(.L_x_9497) ;  /* 0xffffffd800c87947 */ /* 0x000fea000383ffff */
.L_x_9433:
[----:B0-----:R-:W-:-:S04]  /*f0d0*/  IMAD.U32 R3, RZ, RZ, UR40 ;  /* 0x00000028ff037e24 */ /* 0x001fc8000f8e00ff */
[----:B------:R0:W1:Y:S03]  /*f0e0*/  SYNCS.PHASECHK.TRANS64.TRYWAIT P0, [R3+URZ+0x31c68], R2 ;  /* 0x031c6802030075a7 */ /* 0x000066000800017f */
[----:B-1----:R-:W-:Y:S05]  /*f0f0*/  @!P0 NANOSLEEP.SYNCS 0x989680 ;  /* 0x009896800000895d */ /* 0x002fea0003900000 */
[----:B------:R-:W1:Y:S02]  /*f100*/  @!P0 SYNCS.PHASECHK.TRANS64 P0, [R3+URZ+0x31c68], R2 ;  /* 0x031c6802030085a7 */ /* 0x000e64000800007f */
[----:B-1----:R-:W-:Y:S05]  /*f110*/  @!P0 BRA `(.L_x_9433) ;  /* 0xfffffffc00ec8947 */ /* 0x002fea000383ffff */
[----:B------:R-:W-:Y:S05]  /*f120*/  BRA `(.L_x_9498) ;  /* 0xffffffdc00a07947 */ /* 0x000fea000383ffff */
.L_x_9443:
[----:B-1----:R-:W-:-:S04]  /*f130*/  IMAD.U32 R2, RZ, RZ, UR40 ;  /* 0x00000028ff027e24 */ /* 0x002fc8000f8e00ff */
[----:B------:R1:W2:Y:S03]  /*f140*/  SYNCS.PHASECHK.TRANS64.TRYWAIT P0, [R2+URZ+0x31c48], R9 ;  /* 0x031c4809020075a7 */ /* 0x0002a6000800017f */
[----:B--2---:R-:W-:Y:S05]  /*f150*/  @!P0 NANOSLEEP.SYNCS 0x989680 ;  /* 0x009896800000895d */ /* 0x004fea0003900000 */
[----:B------:R-:W2:Y:S02]  /*f160*/  @!P0 SYNCS.PHASECHK.TRANS64 P0, [R2+URZ+0x31c48], R9 ;  /* 0x031c4809020085a7 */ /* 0x000ea4000800007f */
[----:B--2---:R-:W-:Y:S05]  /*f170*/  @!P0 BRA `(.L_x_9443) ;  /* 0xfffffffc00ec8947 */ /* 0x004fea000383ffff */
[----:B------:R-:W-:Y:S05]  /*f180*/  BRA `(.L_x_9499) ;  /* 0xffffffe400007947 */ /* 0x000fea000383ffff */
.L_x_9450:
[----:B0-----:R-:W-:-:S04]  /*f190*/  IMAD.U32 R2, RZ, RZ, UR40 ;  /* 0x00000028ff027e24 */ /* 0x001fc8000f8e00ff */
[----:B------:R0:W1:Y:S03]  /*f1a0*/  SYNCS.PHASECHK.TRANS64.TRYWAIT P0, [R2+URZ+0x31c60], R9 ;  /* 0x031c6009020075a7 */ /* 0x000066000800017f */
[----:B-1----:R-:W-:Y:S05]  /*f1b0*/  @!P0 NANOSLEEP.SYNCS 0x989680 ;  /* 0x009896800000895d */ /* 0x002fea0003900000 */
[----:B------:R-:W1:Y:S02]  /*f1c0*/  @!P0 SYNCS.PHASECHK.TRANS64 P0, [R2+URZ+0x31c60], R9 ;  /* 0x031c6009020085a7 */ /* 0x000e64000800007f */
[----:B-1----:R-:W-:Y:S05]  /*f1d0*/  @!P0 BRA `(.L_x_9450) ;  /* 0xfffffffc00ec8947 */ /* 0x002fea000383ffff */
[----:B------:R-:W-:Y:S05]  /*f1e0*/  BRA `(.L_x_9500) ;  /* 0xffffffe400d47947 */ /* 0x000fea000383ffff */
.L_x_9459:
[----:B0-----:R0:W1:Y:S02]  /*f1f0*/  SYNCS.PHASECHK.TRANS64.TRYWAIT P0, [R3+URZ+0x31c60], R2 ;  /* 0x031c6002030075a7 */ /* 0x001064000800017f */
[----:B-1----:R-:W-:Y:S05]  /*f200*/  @!P0 NANOSLEEP.SYNCS 0x989680 ;  /* 0x009896800000895d */ /* 0x002fea0003900000 */
[----:B------:R-:W1:Y:S02]  /*f210*/  @!P0 SYNCS.PHASECHK.TRANS64 P0, [R3+URZ+0x31c60], R2 ;  /* 0x031c6002030085a7 */ /* 0x000e64000800007f */
[----:B-1----:R-:W-:Y:S05]  /*f220*/  @!P0 BRA `(.L_x_9459) ;  /* 0xfffffffc00f08947 */ /* 0x002fea000383ffff */
[----:B------:R-:W-:Y:S05]  /*f230*/  BRA `(.L_x_9501) ;  /* 0xffffffe800cc7947 */ /* 0x000fea000383ffff */
.L_x_9465:
[----:B0-----:R0:W1:Y:S02]  /*f240*/  SYNCS.PHASECHK.TRANS64.TRYWAIT P0, [R7+URZ+0x31c20], R2 ;  /* 0x031c2002070075a7 */ /* 0x001064000800017f */
[----:B-1----:R-:W-:Y:S05]  /*f250*/  @!P0 NANOSLEEP.SYNCS 0x989680 ;  /* 0x009896800000895d */ /* 0x002fea0003900000 */
[----:B------:R-:W1:Y:S02]  /*f260*/  @!P0 SYNCS.PHASECHK.TRANS64 P0, [R7+URZ+0x31c20], R2 ;  /* 0x031c2002070085a7 */ /* 0x000e64000800007f */
[----:B-1----:R-:W-:Y:S05]  /*f270*/  @!P0 BRA `(.L_x_9465) ;  /* 0xfffffffc00f08947 */ /* 0x002fea000383ffff */
[----:B------:R-:W-:Y:S05]  /*f280*/  BRA `(.L_x_9502) ;  /* 0xffffffec00d07947 */ /* 0x000fea000383ffff */
.L_x_9466:
        /* <DEDUP_REMOVED lines=8> */
.L_x_9504:
[----:B------:R-:W-:Y:S05]  /*f310*/  BSYNC B0 ;  /* 0x0000000000007941 */ /* 0x000fea0003800000 */
.L_x_9503:
[----:B------:R-:W-:Y:S05]  /*f320*/  BRA `(.L_x_9505) ;  /* 0xffffffec00b47947 */ /* 0x000fea000383ffff */
.L_x_9467:
[----:B------:R-:W-:Y:S01]  /*f330*/  BSSY B0, `(.L_x_9506) ;  /* 0x0000006000007945 */ /* 0x000fe20003800000 */
[----:B------:R-:W-:-:S07]  /*f340*/  IMAD.MOV.U32 R15, RZ, RZ, -0x1 ;  /* 0xffffffffff0f7424 */ /* 0x000fce00078e00ff */
[----:B01----:R-:W-:Y:S05]  /*f350*/  WARPSYNC.COLLECTIVE R15, `(.L_x_9507) ;  /* 0x000000000f0c7348 */ /* 0x003fea0003c00000 */
[----:B------:R-:W-:Y:S02]  /*f360*/  ELECT P6, UR62, PT ;  /* 0x00000000003e782f */ /* 0x000fe400038c0000 */
[----:B------:R-:W-:Y:S01]  /*f370*/  MOV R14, UR62 ;  /* 0x0000003e000e7c02 */ /* 0x000fe20008000f00 */
[----:B01----:R-:W-:Y:S10]  /*f380*/  ENDCOLLECTIVE ;  /* 0x000000000000791b */ /* 0x003ff40003800000 */
.L_x_9507:
[----:B------:R-:W-:Y:S05]  /*f390*/  BSYNC B0 ;  /* 0x0000000000007941 */ /* 0x000fea0003800000 */
.L_x_9506:
[----:B------:R-:W-:Y:S05]  /*f3a0*/  BRA `(.L_x_9508) ;  /* 0xffffffec00a87947 */ /* 0x000fea000383ffff */
.L_x_9469:
[----:B0-----:R0:W2:Y:S02]  /*f3b0*/  SYNCS.PHASECHK.TRANS64.TRYWAIT P0, [R5+URZ], R4 ;  /* 0x00000004050075a7 */ /* 0x0010a4000800017f */
[----:B--2---:R-:W-:Y:S05]  /*f3c0*/  @!P0 NANOSLEEP.SYNCS 0x989680 ;  /* 0x009896800000895d */ /* 0x004fea0003900000 */
[----:B------:R-:W2:Y:S02]  /*f3d0*/  @!P0 SYNCS.PHASECHK.TRANS64 P0, [R5+URZ], R4 ;  /* 0x00000004050085a7 */ /* 0x000ea4000800007f */
[----:B--2---:R-:W-:Y:S05]  /*f3e0*/  @!P0 BRA `(.L_x_9469) ;  /* 0xfffffffc00f08947 */ /* 0x004fea000383ffff */
[----:B------:R-:W-:Y:S05]  /*f3f0*/  BRA `(.L_x_9509) ;  /* 0xffffffec00d87947 */ /* 0x000fea000383ffff */
.L_x_9470:
[----:B--2---:R2:W3:Y:S02]  /*f400*/  SYNCS.PHASECHK.TRANS64.TRYWAIT P0, [R3+URZ], R2 ;  /* 0x00000002030075a7 */ /* 0x0044e4000800017f */
[----:B---3--:R-:W-:Y:S05]  /*f410*/  @!P0 NANOSLEEP.SYNCS 0x989680 ;  /* 0x009896800000895d */ /* 0x008fea0003900000 */
[----:B------:R-:W3:Y:S02]  /*f420*/  @!P0 SYNCS.PHASECHK.TRANS64 P0, [R3+URZ], R2 ;  /* 0x00000002030085a7 */ /* 0x000ee4000800007f */
[----:B---3--:R-:W-:Y:S05]  /*f430*/  @!P0 BRA `(.L_x_9470) ;  /* 0xfffffffc00f08947 */ /* 0x008fea000383ffff */
[----:B------:R-:W-:Y:S05]  /*f440*/  BRA `(.L_x_9510) ;  /* 0xffffffec00cc7947 */ /* 0x000fea000383ffff */
.L_x_9472:
[----:B0-----:R0:W2:Y:S02]  /*f450*/  SYNCS.PHASECHK.TRANS64.TRYWAIT P0, [R5+URZ], R4 ;  /* 0x00000004050075a7 */ /* 0x0010a4000800017f */
[----:B--2---:R-:W-:Y:S05]  /*f460*/  @!P0 NANOSLEEP.SYNCS 0x989680 ;  /* 0x009896800000895d */ /* 0x004fea0003900000 */
[----:B------:R-:W2:Y:S02]  /*f470*/  @!P0 SYNCS.PHASECHK.TRANS64 P0, [R5+URZ], R4 ;  /* 0x00000004050085a7 */ /* 0x000ea4000800007f */
[----:B--2---:R-:W-:Y:S05]  /*f480*/  @!P0 BRA `(.L_x_9472) ;  /* 0xfffffffc00f08947 */ /* 0x004fea000383ffff */
[----:B------:R-:W-:Y:S05]  /*f490*/  BRA `(.L_x_9511) ;  /* 0xffffffec00d07947 */ /* 0x000fea000383ffff */
.L_x_9512:
        /* <DEDUP_REMOVED lines=14> */
.L_x_14866:


//--------------------- .text._ZN7cutlass13device_kernelIN5flash11enable_sm90INS1_16FlashAttnFwdSm90INS1_25CollectiveMainloopFwdSm90ILi2EN4cute5tupleIJNS5_1CILi1EEES8_S8_EEENS6_IJNS7_ILi192EEENS7_ILi144EEENS7_ILi96EEEEEELi96ENS_10bfloat16_tEfNS_4arch4Sm90ELb0ELb0ELb0ELb1ELb0ELb0ELb0ELb0ELb1ELb1ELb1ELb0EEENS1_21CollectiveEpilogueFwdINS6_IJSA_SC_SB_EEES9_SE_SG_Li384ELb1ELb1ELb1ELb0EEENS1_36VarlenDynamicPersistentTileSchedulerILi192ELi144ELi384ELi128ELb1ELb1ELb1ELb0ELb1ELb1EEEEEEEEEvNT_6ParamsE --------------------------
	.section	.text._ZN7cutlass13device_kernelIN5flash11enable_sm90INS1_16FlashAttnFwdSm90INS1_25CollectiveMainloopFwdSm90ILi2EN4cute5tupleIJNS5_1CILi1EEES8_S8_EEENS6_IJNS7_ILi192EEENS7_ILi144EEENS7_ILi96EEEEEELi96ENS_10bfloat16_tEfNS_4arch4Sm90ELb0ELb0ELb0ELb1ELb0ELb0ELb0ELb0ELb1ELb1ELb1ELb0EEENS1_21CollectiveEpilogueFwdINS6_IJSA_SC_SB_EEES9_SE_SG_Li384ELb1ELb1ELb1ELb0EEENS1_36VarlenDynamicPersistentTileSchedulerILi192ELi144ELi384ELi128ELb1ELb1ELb1ELb0ELb1ELb1EEEEEEEEEvNT_6ParamsE,"ax",@progbits
	.align	128
.text._ZN7cutlass13device_kernelIN5flash11enable_sm90INS1_16FlashAttnFwdSm90INS1_25CollectiveMainloopFwdSm90ILi2EN4cute5tupleIJNS5_1CILi1EEES8_S8_EEENS6_IJNS7_ILi192EEENS7_ILi144EEENS7_ILi96EEEEEELi96ENS_10bfloat16_tEfNS_4arch4Sm90ELb0ELb0ELb0ELb1ELb0ELb0ELb0ELb0ELb1ELb1ELb1ELb0EEENS1_21CollectiveEpilogueFwdINS6_IJSA_SC_SB_EEES9_SE_SG_Li384ELb1ELb1ELb1ELb0EEENS1_36VarlenDynamicPersistentTileSchedulerILi192ELi144ELi384ELi128ELb1ELb1ELb1ELb0ELb1ELb1EEEEEEEEEvNT_6ParamsE:
        .type           _ZN7cutlass13device_kernelIN5flash11enable_sm90INS1_16FlashAttnFwdSm90INS1_25CollectiveMainloopFwdSm90ILi2EN4cute5tupleIJNS5_1CILi1EEES8_S8_EEENS6_IJNS7_ILi192EEENS7_ILi144EEENS7_ILi96EEEEEELi96ENS_10bfloat16_tEfNS_4arch4Sm90ELb0ELb0ELb0ELb1ELb0ELb0ELb0ELb0ELb1ELb1ELb1ELb0EEENS1_21CollectiveEpilogueFwdINS6_IJSA_SC_SB_EEES9_SE_SG_Li384ELb1ELb1ELb1ELb0EEENS1_36VarlenDynamicPersistentTileSchedulerILi192ELi144ELi384ELi128ELb1ELb1ELb1ELb0ELb1ELb1EEEEEEEEEvNT_6ParamsE,@function
        .size           _ZN7cutlass13device_kernelIN5flash11enable_sm90INS1_16FlashAttnFwdSm90INS1_25CollectiveMainloopFwdSm90ILi2EN4cute5tupleIJNS5_1CILi1EEES8_S8_EEENS6_IJNS7_ILi192EEENS7_ILi144EEENS7_ILi96EEEEEELi96ENS_10bfloat16_tEfNS_4arch4Sm90ELb0ELb0ELb0ELb1ELb0ELb0ELb0ELb0ELb1ELb1ELb1ELb0EEENS1_21CollectiveEpilogueFwdINS6_IJSA_SC_SB_EEES9_SE_SG_Li384ELb1ELb1ELb1ELb0EEENS1_36VarlenDynamicPersistentTileSchedulerILi192ELi144ELi384ELi128ELb1ELb1ELb1ELb0ELb1ELb1EEEEEEEEEvNT_6ParamsE,(.L_x_14867 - _ZN7cutlass13device_kernelIN5flash11enable_sm90INS1_16FlashAttnFwdSm90INS1_25CollectiveMainloopFwdSm90ILi2EN4cute5tupleIJNS5_1CILi1EEES8_S8_EEENS6_IJNS7_ILi192EEENS7_ILi144EEENS7_ILi96EEEEEELi96ENS_10bfloat16_tEfNS_4arch4Sm90ELb0ELb0ELb0ELb1ELb0ELb0ELb0ELb0ELb1ELb1ELb1ELb0EEENS1_21CollectiveEpilogueFwdINS6_IJSA_SC_SB_EEES9_SE_SG_Li384ELb1ELb1ELb1ELb0EEENS1_36VarlenDynamicPersistentTileSchedulerILi192ELi144ELi384ELi128ELb1ELb1ELb1ELb0ELb1ELb1EEEEEEEEEvNT_6ParamsE)
        .other          _ZN7cutlass13device_kernelIN5flash11enable_sm90INS1_16FlashAttnFwdSm90INS1_25CollectiveMainloopFwdSm90ILi2EN4cute5tupleIJNS5_1CILi1EEES8_S8_EEENS6_IJNS7_ILi192EEENS7_ILi144EEENS7_ILi96EEEEEELi96ENS_10bfloat16_tEfNS_4arch4Sm90ELb0ELb0ELb0ELb1ELb0ELb0ELb0ELb0ELb1ELb1ELb1ELb0EEENS1_21CollectiveEpilogueFwdINS6_IJSA_SC_SB_EEES9_SE_SG_Li384ELb1ELb1ELb1ELb0EEENS1_36VarlenDynamicPersistentTileSchedulerILi192ELi144ELi384ELi128ELb1ELb1ELb1ELb0ELb1ELb1EEEEEEEEEvNT_6ParamsE,@"STO_CUDA_ENTRY STV_DEFAULT"
_ZN7cutlass13device_kernelIN5flash11enable_sm90INS1_16FlashAttnFwdSm90INS1_25CollectiveMainloopFwdSm90ILi2EN4cute5tupleIJNS5_1CILi1EEES8_S8_EEENS6_IJNS7_ILi192EEENS7_ILi144EEENS7_ILi96EEEEEELi96ENS_10bfloat16_tEfNS_4arch4Sm90ELb0ELb0ELb0ELb1ELb0ELb0ELb0ELb0ELb1ELb1ELb1ELb0EEENS1_21CollectiveEpilogueFwdINS6_IJSA_SC_SB_EEES9_SE_SG_Li384ELb1ELb1ELb1ELb0EEENS1_36VarlenDynamicPersistentTileSchedulerILi192ELi144ELi384ELi128ELb1ELb1ELb1ELb0ELb1ELb1EEEEEEEEEvNT_6ParamsE:
        /* <DEDUP_REMOVED lines=18> */
.L_x_9514:
[----:B------:R-:W-:Y:S05]  /*0120*/  BSYNC B0 ;  /* 0x0000000000007941 */ /* 0x000fea0003800000 */
.L_x_9513:
        /* <DEDUP_REMOVED lines=41> */
.L_x_9515:
        /* <DEDUP_REMOVED lines=22> */
.L_x_9516:
        /* <DEDUP_REMOVED lines=18> */
.L_x_9517:
        /* <DEDUP_REMOVED lines=22> */
.L_x_9518:
        /* <DEDUP_REMOVED lines=22> */
.L_x_9519:
        /* <DEDUP_REMOVED lines=8> */
.L_x_9521:
        /* <DEDUP_REMOVED lines=8> */
[----:B-1----:R-:W-:-:S03]  /*0a00*/  ULEA UR37, UR4, UR37, 0x18 ;  /* 0x0000002504257291 */ /* 0x002fc6000f8ec03f */
[----:B------:R-:W-:Y:S01]  /*0a10*/  ULDC UR4, c[0x0][0xc3c] ;  /* 0x00030f0000047ab9 */ /* 0x000fe20000000800 */
[----:B0-----:R-:W-:-:S04]  /*0a20*/  LOP3.LUT R0, R2, 0xffffff80, RZ, 0xc0, !PT ;  /* 0xffffff8002007812 */ /* 0x001fc800078ec0ff */
[----:B------:R-:W-:-:S13]  /*0a30*/  ISETP.NE.AND P0, PT, R0, 0x80, PT ;  /* 0x000000800000780c */ /* 0x000fda0003f05270 */
[----:B------:R-:W-:Y:S08]  /*0a40*/  @!P0 BAR.ARV 0x9, 0x100 ;  /* 0x0244000000008b1d */ /* 0x000ff00000002000 */
[----:B------:R-:W-:Y:S06]  /*0a50*/  BAR.SYNC.DEFER_BLOCKING 0x5, 0x200 ;  /* 0x0148000000007b1d */ /* 0x000fec0000010000 */
[----:B------:R-:W0:Y:S02]  /*0a60*/  LDS.128 R8, [UR37+0x31cd0] ;  /* 0x031cd025ff087984 */ /* 0x000e240008000c00 */
[----:B------:R-:W-:Y:S06]  /*0a70*/  BAR.ARV 0x4, 0x200 ;  /* 0x0108000000007b1d */ /* 0x000fec0000002000 */
[----:B0-----:R-:W-:-:S13]  /*0a80*/  ISETP.GE.AND P0, PT, R11, UR4, PT ;  /* 0x000000040b007c0c */ /* 0x001fda000bf06270 */
        /* <DEDUP_REMOVED lines=9> */
[----:B------:R-:W-:-:S02]  /*0b20*/  LEA.HI R2, R0, R15, RZ, 0x4 ;  /* 0x0000000f00027211 */ /* 0x000fc400078f20ff */
[----:B------:R-:W-:Y:S02]  /*0b30*/  LEA.HI R7, R0, R15, RZ, 0x5 ;  /* 0x0000000f00077211 */ /* 0x000fe400078f28ff */
[----:B------:R-:W-:Y:S02]  /*0b40*/  SHF.R.S32.HI R5, RZ, 0x4, R2 ;  /* 0x00000004ff057819 */ /* 0x000fe40000011402 */
[----:B------:R-:W-:Y:S02]  /*0b50*/  SHF.R.S32.HI R10, RZ, 0x5, R7 ;  /* 0x00000005ff0a7819 */ /* 0x000fe40000011407 */
[----:B------:R-:W-:-:S04]  /*0b60*/  LEA.HI R4, R2, R5, RZ, 0x1 ;  /* 0x0000000502047211 */ /* 0x000fc800078f08ff */
[----:B------:R-:W-:-:S05]  /*0b70*/  LOP3.LUT R6, R4, 0x1ffffffe, RZ, 0xc0, !PT ;  /* 0x1ffffffe04067812 */ /* 0x000fca00078ec0ff */
[----:B------:R-:W-:Y:S01]  /*0b80*/  IMAD.IADD R6, R5, 0x1, -R6 ;  /* 0x0000000105067824 */ /* 0x000fe200078e0a06 */
[----:B--2---:R-:W-:Y:S02]  /*0b90*/  R2UR UR4, R3 ;  /* 0x00000000030472ca */ /* 0x004fe400000e0000 */
[----:B------:R-:W-:Y:S02]  /*0ba0*/  LOP3.LUT R3, R2, 0xfffffff0, RZ, 0xc0, !PT ;  /* 0xfffffff002037812 */ /* 0x000fe400078ec0ff */
[CC--:B------:R-:W-:Y:S02]  /*0bb0*/  LEA.HI R2, R0.reuse, R15.reuse, RZ, 0x7 ;  /* 0x0000000f00027211 */ /* 0x0c0fe400078f38ff */
[----:B------:R-:W-:Y:S01]  /*0bc0*/  LEA.HI R0, R0, R15, RZ, 0x2 ;  /* 0x0000000f00007211 */ /* 0x000fe200078f10ff */
[C---:B------:R-:W-:Y:S01]  /*0bd0*/  IMAD.IADD R3, R15.reuse, 0x1, -R3 ;  /* 0x000000010f037824 */ /* 0x040fe200078e0a03 */
[----:B------:R-:W-:Y:S02]  /*0be0*/  LOP3.LUT R8, R2, 0xffffff80, RZ, 0xc0, !PT ;  /* 0xffffff8002087812 */ /* 0x000fe400078ec0ff */
[----:B------:R-:W-:Y:S01]  /*0bf0*/  SHF.R.S32.HI R16, RZ, 0x7, R2 ;  /* 0x00000007ff107819 */ /* 0x000fe20000011402 */
[--C-:B------:R-:W-:Y:S01]  /*0c00*/  IMAD R12, R10, 0x10, R3.reuse ;  /* 0x000000100a0c7824 */ /* 0x100fe200078e0203 */
[----:B------:R-:W-:Y:S01]  /*0c10*/  SHF.R.S32.HI R4, RZ, 0x1f, R3 ;  /* 0x0000001fff047819 */ /* 0x000fe20000011403 */
[C---:B------:R-:W-:Y:S01]  /*0c20*/  IMAD.IADD R14, R15.reuse, 0x1, -R8 ;  /* 0x000000010f0e7824 */ /* 0x040fe200078e0a08 */
[----:B------:R-:W-:Y:S01]  /*0c30*/  LOP3.LUT R157, R0, 0xfffffffc, RZ, 0xc0, !PT ;  /* 0xfffffffc009d7812 */ /* 0x000fe200078ec0ff */
[----:B------:R-:W-:Y:S01]  /*0c40*/  IMAD.HI R2, R16, 0x55555556, RZ ;  /* 0x5555555610027827 */ /* 0x000fe200078e02ff */
[CC--:B------:R-:W-:Y:S01]  /*0c50*/  LEA.HI R5, R4.reuse, R3.reuse, RZ, 0x3 ;  /* 0x0000000304057211 */ /* 0x0c0fe200078f18ff */
[----:B------:R-:W-:Y:S01]  /*0c60*/  ULOP3.LUT UR8, UR4, 0x1, URZ, 0xfc, !UPT ;  /* 0x0000000104087892 */ /* 0x000fe2000f8efc3f */
[----:B------:R-:W-:Y:S01]  /*0c70*/  LEA.HI R4, R4, R3, RZ, 0x2 ;  /* 0x0000000304047211 */ /* 0x000fe200078f10ff */
[----:B------:R-:W-:Y:S01]  /*0c80*/  IMAD.IADD R157, R15, 0x1, -R157 ;  /* 0x000000010f9d7824 */ /* 0x000fe200078e0a9d */
[----:B------:R-:W-:Y:S01]  /*0c90*/  SHF.R.S32.HI R9, RZ, 0x1f, R14 ;  /* 0x0000001fff097819 */ /* 0x000fe2000001140e */
[----:B------:R-:W-:Y:S01]  /*0ca0*/  IMAD.SHL.U32 R5, R5, 0x10, RZ ;  /* 0x0000001005057824 */ /* 0x000fe200078e00ff */
[----:B------:R-:W-:Y:S01]  /*0cb0*/  LOP3.LUT R8, R4, 0x7fffffc, RZ, 0xc0, !PT ;  /* 0x07fffffc04087812 */ /* 0x000fe200078ec0ff */
[----:B------:R-:W-:Y:S01]  /*0cc0*/  UMOV UR4, URZ ;  /* 0x0000003f00047c82 */ /* 0x000fe20008000000 */
[-C--:B------:R-:W-:Y:S01]  /*0cd0*/  LEA.HI R11, R9, R14.reuse, RZ, 0x2 ;  /* 0x0000000e090b7211 */ /* 0x080fe200078f10ff */
[----:B------:R-:W-:Y:S01]  /*0ce0*/  IMAD.SHL.U32 R17, R157, 0x8, RZ ;  /* 0x000000089d117824 */ /* 0x000fe200078e00ff */
[----:B------:R-:W-:Y:S01]  /*0cf0*/  LOP3.LUT R5, R5, 0x7fffff80, RZ, 0xc0, !PT ;  /* 0x7fffff8005057812 */ /* 0x000fe200078ec0ff */
[----:B------:R-:W-:Y:S01]  /*0d00*/  IMAD.IADD R8, R3, 0x1, -R8 ;  /* 0x0000000103087824 */ /* 0x000fe200078e0a08 */
[----:B------:R-:W-:Y:S01]  /*0d10*/  SHF.R.S32.HI R3, RZ, 0x1f, R11 ;  /* 0x0000001fff037819 */ /* 0x000fe2000001140b */
[C---:B------:R-:W-:Y:S01]  /*0d20*/  VIADD R19, R17.reuse, 0x20 ;  /* 0x0000002011137836 */ /* 0x040fe20000000000 */
[----:B------:R-:W-:Y:S01]  /*0d30*/  SHF.R.S32.HI R4, RZ, 0x2, R4 ;  /* 0x00000002ff047819 */ /* 0x000fe20000011404 */
[----:B------:R-:W-:Y:S01]  /*0d40*/  IMAD R5, R10, 0x100, R5 ;  /* 0x000001000a057824 */ /* 0x000fe200078e0205 */
[----:B------:R-:W-:Y:S01]  /*0d50*/  SHF.R.S32.HI R10, RZ, 0x2, R11 ;  /* 0x00000002ff0a7819 */ /* 0x000fe2000001140b */
[----:B------:R-:W-:Y:S01]  /*0d60*/  VIADD R23, R17, 0x40 ;  /* 0x0000004011177836 */ /* 0x000fe20000000000 */
[----:B------:R-:W-:Y:S01]  /*0d70*/  LEA.HI R9, R9, R14, RZ, 0x5 ;  /* 0x0000000e09097211 */ /* 0x000fe200078f28ff */
[----:B------:R-:W-:Y:S01]  /*0d80*/  IMAD R7, R8, 0x10, R5 ;  /* 0x0000001008077824 */ /* 0x000fe200078e0205 */
[----:B------:R-:W-:Y:S01]  /*0d90*/  LEA.HI R5, R3, R10, RZ, 0x3 ;  /* 0x0000000a03057211 */ /* 0x000fe200078f18ff */
[----:B------:R-:W-:Y:S01]  /*0da0*/  IMAD.SHL.U32 R4, R4, 0x40, RZ ;  /* 0x0000004004047824 */ /* 0x000fe200078e00ff */
[----:B------:R-:W-:Y:S01]  /*0db0*/  SHF.R.S32.HI R9, RZ, 0x5, R9 ;  /* 0x00000005ff097819 */ /* 0x000fe20000011409 */
[----:B------:R-:W-:Y:S01]  /*0dc0*/  IMAD.SHL.U32 R3, R6, 0x8, RZ ;  /* 0x0000000806037824 */ /* 0x000fe200078e00ff */
[----:B------:R-:W-:-:S02]  /*0dd0*/  LOP3.LUT R13, R5, 0xfffffff8, RZ, 0xc0, !PT ;  /* 0xfffffff8050d7812 */ /* 0x000fc400078ec0ff */
[----:B------:R-:W-:Y:S02]  /*0de0*/  LEA.HI R6, R2, R2, RZ, 0x1 ;  /* 0x0000000202067211 */ /* 0x000fe400078f08ff */
[----:B------:R-:W-:Y:S01]  /*0df0*/  LOP3.LUT R4, R4, 0x40, RZ, 0xc0, !PT ;  /* 0x0000004004047812 */ /* 0x000fe200078ec0ff */
[----:B------:R-:W-:Y:S01]  /*0e00*/  IMAD.IADD R10, R10, 0x1, -R13 ;  /* 0x000000010a0a7824 */ /* 0x000fe200078e0a0d */
[----:B------:R-:W-:Y:S01]  /*0e10*/  LOP3.LUT R11, R11, 0x7ffffffc, RZ, 0xc0, !PT ;  /* 0x7ffffffc0b0b7812 */ /* 0x000fe200078ec0ff */
[----:B------:R-:W-:Y:S01]  /*0e20*/  IMAD R6, R6, -0x3, R16 ;  /* 0xfffffffd06067824 */ /* 0x000fe200078e0210 */
[--C-:B------:R-:W-:Y:S01]  /*0e30*/  LOP3.LUT R2, R4, 0x8, R3.reuse, 0xf8, !PT ;  /* 0x0000000804027812 */ /* 0x100fe200078ef803 */
[----:B------:R-:W-:Y:S01]  /*0e40*/  IMAD R9, R9, 0x10, R10 ;  /* 0x0000001009097824 */ /* 0x000fe200078e020a */
[----:B------:R-:W-:Y:S01]  /*0e50*/  SHF.R.U32.HI R5, RZ, 0x3, R4 ;  /* 0x00000003ff057819 */ /* 0x000fe20000011604 */
[----:B------:R-:W-:Y:S02]  /*0e60*/  IMAD.U32 R3, R12, 0x20, R3 ;  /* 0x000000200c037824 */ /* 0x000fe400078e0003 */
[----:B------:R-:W-:Y:S01]  /*0e70*/  IMAD R4, R6, 0x40, R9 ;  /* 0x0000004006047824 */ /* 0x000fe200078e0209 */
[----:B------:R-:W-:Y:S01]  /*0e80*/  LOP3.LUT R2, R2, R5, RZ, 0x3c, !PT ;  /* 0x0000000502027212 */ /* 0x000fe200078e3cff */
[----:B------:R-:W-:Y:S01]  /*0e90*/  IMAD.U32 R5, RZ, RZ, UR8 ;  /* 0x00000008ff057e24 */ /* 0x000fe2000f8e00ff */
[----:B------:R0:W-:Y:S01]  /*0ea0*/  STL [R1+0x44], R3 ;  /* 0x0000440301007387 */ /* 0x0001e20000100800 */
[----:B------:R-:W-:-:S02]  /*0eb0*/  IMAD.U32 R6, RZ, RZ, UR4 ;  /* 0x00000004ff067e24 */ /* 0x000fc4000f8e00ff */
[----:B------:R-:W-:Y:S01]  /*0ec0*/  IMAD.IADD R11, R14, 0x1, -R11 ;  /* 0x000000010e0b7824 */ /* 0x000fe200078e0a0b */
[----:B------:R-:W-:Y:S01]  /*0ed0*/  STL [R1+0x3c], R4 ;  /* 0x00003c0401007387 */ /* 0x000fe20000100800 */
[----:B------:R-:W-:Y:S02]  /*0ee0*/  IMAD.IADD R2, R2, 0x1, R7 ;  /* 0x0000000102027824 */ /* 0x000fe400078e0207 */
[----:B------:R-:W-:Y:S01]  /*0ef0*/  IMAD.SHL.U32 R156, R11, 0x2, RZ ;  /* 0x000000020b9c7824 */ /* 0x000fe200078e00ff */
[----:B------:R1:W-:Y:S01]  /*0f00*/  STL [R1+0x48], R5 ;  /* 0x0000480501007387 */ /* 0x0003e20000100800 */
[----:B0-----:R-:W-:Y:S02]  /*0f10*/  LEA.HI R3, R157, R157, RZ, 0x1 ;  /* 0x0000009d9d037211 */ /* 0x001fe400078f08ff */
[C---:B------:R-:W-:Y:S01]  /*0f20*/  VIADD R154, R156.reuse, 0x8 ;  /* 0x000000089c9a7836 */ /* 0x040fe20000000000 */
[----:B------:R0:W-:Y:S01]  /*0f30*/  STL [R1+0x10], R6 ;  /* 0x0000100601007387 */ /* 0x0001e20000100800 */
[----:B------:R-:W-:Y:S01]  /*0f40*/  VIADD R153, R156, 0x10 ;  /* 0x000000109c997836 */ /* 0x000fe20000000000 */
[----:B------:R-:W-:Y:S01]  /*0f50*/  LEA R2, R2, UR37, 0x1 ;  /* 0x0000002502027c11 */ /* 0x000fe2000f8e08ff */
[----:B------:R-:W-:-:S02]  /*0f60*/  VIADD R152, R156, 0x18 ;  /* 0x000000189c987836 */ /* 0x000fc40000000000 */
[C---:B------:R-:W-:Y:S01]  /*0f70*/  VIADD R151, R156.reuse, 0x20 ;  /* 0x000000209c977836 */ /* 0x040fe20000000000 */
[----:B-1----:R-:W-:Y:S01]  /*0f80*/  SHF.R.S32.HI R5, RZ, 0x2, R0 ;  /* 0x00000002ff057819 */ /* 0x002fe20000011400 */
[C---:B------:R-:W-:Y:S01]  /*0f90*/  VIADD R150, R156.reuse, 0x28 ;  /* 0x000000289c967836 */ /* 0x040fe20000000000 */
[----:B------:R-:W-:Y:S01]  /*0fa0*/  LOP3.LUT R0, R3, 0x1ffffffe, RZ, 0xc0, !PT ;  /* 0x1ffffffe03007812 */ /* 0x000fe200078ec0ff */
        /* <DEDUP_REMOVED lines=9> */
[----:B0-----:R-:W-:Y:S01]  /*1040*/  SHF.R.S32.HI R6, RZ, 0x1f, R152 ;  /* 0x0000001fff067819 */ /* 0x001fe20000011498 */
[C---:B------:R-:W-:Y:S01]  /*1050*/  VIADD R146, R156.reuse, 0x48 ;  /* 0x000000489c927836 */ /* 0x040fe20000000000 */
[----:B------:R-:W-:Y:S01]  /*1060*/  SHF.R.S32.HI R5, RZ, 0x1f, R151 ;  /* 0x0000001fff057819 */ /* 0x000fe20000011497 */
[C---:B------:R-:W-:Y:S01]  /*1070*/  VIADD R145, R156.reuse, 0x50 ;  /* 0x000000509c917836 */ /* 0x040fe20000000000 */
[----:B------:R0:W-:Y:S01]  /*1080*/  STL [R1+0x40], R0 ;  /* 0x0000400001007387 */ /* 0x0001e20000100800 */
[----:B------:R-:W-:Y:S01]  /*1090*/  VIADD R144, R156, 0x58 ;  /* 0x000000589c907836 */ /* 0x000fe20000000000 */
[----:B------:R-:W-:-:S02]  /*10a0*/  SHF.R.S32.HI R3, RZ, 0x1f, R150 ;  /* 0x0000001fff037819 */ /* 0x000fc40000011496 */
[----:B------:R-:W-:Y:S02]  /*10b0*/  SHF.R.S32.HI R6, RZ, 0x1f, R149 ;  /* 0x0000001fff067819 */ /* 0x000fe40000011495 */
[----:B------:R-:W-:Y:S02]  /*10c0*/  SHF.R.S32.HI R5, RZ, 0x1f, R148 ;  /* 0x0000001fff057819 */ /* 0x000fe40000011494 */
[----:B------:R-:W-:Y:S02]  /*10d0*/  SHF.R.S32.HI R3, RZ, 0x1f, R147 ;  /* 0x0000001fff037819 */ /* 0x000fe40000011493 */
[----:B------:R-:W-:Y:S02]  /*10e0*/  SHF.R.S32.HI R6, RZ, 0x1f, R146 ;  /* 0x0000001fff067819 */ /* 0x000fe40000011492 */
[----:B------:R-:W-:Y:S02]  /*10f0*/  SHF.R.S32.HI R5, RZ, 0x1f, R145 ;  /* 0x0000001fff057819 */ /* 0x000fe40000011491 */
[----:B0-----:R-:W-:-:S07]  /*1100*/  SHF.R.S32.HI R3, RZ, 0x1f, R144 ;  /* 0x0000001fff037819 */ /* 0x001fce0000011490 */
.L_x_9559:
[----:B------:R-:W-:Y:S01]  /*1110*/  ULDC.64 UR8, c[0x0][0xc88] ;  /* 0x0003220000087ab9 */ /* 0x000fe20000000a00 */
[----:B------:R-:W-:Y:S01]  /*1120*/  ULDC.64 UR12, c[0x0][0x208] ;  /* 0x00008200000c7ab9 */ /* 0x000fe20000000a00 */
[----:B------:R-:W-:Y:S01]  /*1130*/  UIMAD.WIDE UR8, UR7, 0x4, UR8 ;  /* 0x00000004070878a5 */ /* 0x000fe2000f8e0208 */
[----:B------:R-:W-:Y:S02]  /*1140*/  ULDC.64 UR10, c[0x0][0xa20] ;  /* 0x00028800000a7ab9 */ /* 0x000fe40000000a00 */
[----:B------:R-:W-:-:S03]  /*1150*/  ULDC UR7, c[0x0][0x2f0] ;  /* 0x0000bc0000077ab9 */ /* 0x000fc60000000800 */
[----:B01----:R-:W-:Y:S02]  /*1160*/  IMAD.U32 R4, RZ, RZ, UR8 ;  /* 0x00000008ff047e24 */ /* 0x003fe4000f8e00ff */
[----:B--2-4-:R-:W-:Y:S01]  /*1170*/  IMAD.U32 R5, RZ, RZ, UR9 ;  /* 0x00000009ff057e24 */ /* 0x014fe2000f8e00ff */
        /* <DEDUP_REMOVED lines=24> */
[----:B------:R-:W2:Y:S04]  /*1300*/  @P0 LDG.E R4, desc[UR12][R4.64] ;  /* 0x0000000c04040981 */ /* 0x000ea8000c1e1900 */
[----:B---3--:R-:W3:Y:S01]  /*1310*/  @P1 LDG.E R6, desc[UR12][R6.64] ;  /* 0x0000000c06061981 */ /* 0x008ee2000c1e1900 */
[----:B0-----:R-:W-:Y:S01]  /*1320*/  IMAD.U32 R3, RZ, RZ, UR6 ;  /* 0x00000006ff037e24 */ /* 0x001fe2000f8e00ff */
[----:B------:R-:W-:-:S02]  /*1330*/  UISETP.NE.U32.AND UP0, UPT, UR8, URZ, UPT ;  /* 0x0000003f0800728c */ /* 0x000fc4000bf05070 */
[----:B------:R-:W-:Y:S02]  /*1340*/  ULOP3.LUT UR6, UR5, 0xffff, URZ, 0xc0, !UPT ;  /* 0x0000ffff05067892 */ /* 0x000fe4000f8ec03f */
[----:B------:R0:W-:Y:S01]  /*1350*/  STL [R1], R3 ;  /* 0x0000000301007387 */ /* 0x0001e20000100800 */
[----:B------:R-:W-:Y:S01]  /*1360*/  UISETP.NE.AND.EX UP0, UPT, UR9, URZ, UPT, UP0 ;  /* 0x0000003f0900728c */ /* 0x000fe2000bf05300 */
[----:B------:R-:W-:Y:S02]  /*1370*/  UMOV UR38, URZ ;  /* 0x0000003f00267c82 */ /* 0x000fe40008000000 */
[----:B------:R-:W-:Y:S01]  /*1380*/  IMAD.U32 R155, RZ, RZ, UR6 ;  /* 0x00000006ff9b7e24 */ /* 0x000fe2000f8e00ff */
[----:B------:R-:W-:Y:S02]  /*1390*/  USEL UR4, UR4, 0x1, UP0 ;  /* 0x0000000104047887 */ /* 0x000fe40008000000 */
[----:B------:R-:W-:Y:S02]  /*13a0*/  ULOP3.LUT UR6, UR5, 0xff0000, URZ, 0xc0, !UPT ;  /* 0x00ff000005067892 */ /* 0x000fe4000f8ec03f */
[----:B------:R-:W-:-:S02]  /*13b0*/  UIMAD UR4, UR4, UR7, URZ ;  /* 0x00000007040472a4 */ /* 0x000fc4000f8e023f */
[----:B------:R-:W-:Y:S01]  /*13c0*/  ULOP3.LUT UR7, UR5, 0xff000000, URZ, 0xc0, !UPT ;  /* 0xff00000005077892 */ /* 0x000fe2000f8ec03f */
[----:B--2---:R-:W-:-:S04]  /*13d0*/  @P0 R2UR UR38, R4 ;  /* 0x00000000042602ca */ /* 0x004fc800000e0000 */
[----:B---3--:R-:W-:Y:S01]  /*13e0*/  @P1 R2UR UR4, R6 ;  /* 0x00000000060412ca */ /* 0x008fe200000e0000 */
[----:B0-----:R-:W-:-:S14]  /*13f0*/  @P1 BRA `(.L_x_9522) ;  /* 0x00000000003c1947 */ /* 0x001fdc0003800000 */
        /* <DEDUP_REMOVED lines=15> */
.L_x_9522:
        /* <DEDUP_REMOVED lines=52> */
.L_x_9523:
        /* <DEDUP_REMOVED lines=20> */
[----:B------:R-:W-:Y:S01]  /*1970*/  IMAD.MOV.U32 R3, RZ, RZ, RZ ;  /* 0x000000ffff037224 */ /* 0x000fe200078e00ff */
[----:B------:R-:W-:Y:S02]  /*1980*/  CS2R R44, SRZ ;  /* 0x00000000002c7805 */ /* 0x000fe4000001ff00 */
[----:B------:R-:W-:-:S02]  /*1990*/  CS2R R42, SRZ ;  /* 0x00000000002a7805 */ /* 0x000fc4000001ff00 */
[----:B------:R-:W-:Y:S02]  /*19a0*/  R2UR UR40, R0 ;  /* 0x00000000002872ca */ /* 0x000fe400000e0000 */
        /* <DEDUP_REMOVED lines=9> */
[----:B------:R-:W-:-:S06]  /*1a40*/  UISETP.GT.AND UP0, UPT, UR40, UR61, UPT ;  /* 0x0000003d2800728c */ /* 0x000fcc000bf04270 */
[----:B------:R-:W-:-:S13]  /*1a50*/  PLOP3.LUT P1, PT, PT, PT, UP0, 0x80, 0x0 ;  /* 0x000000000000781c */ /* 0x000fda0003f2f008 */
[----:B------:R-:W-:Y:S05]  /*1a60*/  @!P1 BRA `(.L_x_9524) ;  /* 0x0000007c00749947 */ /* 0x000fea0003800000 */
[----:B------:R-:W0:Y:S02]  /*1a70*/  S2R R4, SR_TID.X ;  /* 0x0000000000047919 */ /* 0x000e240000002100 */
[----:B0-----:R-:W-:-:S05]  /*1a80*/  VIADD R5, R4, 0xffffff80 ;  /* 0xffffff8004057836 */ /* 0x001fca0000000000 */
[----:B------:R-:W-:-:S04]  /*1a90*/  SHF.R.S32.HI R4, RZ, 0x1f, R5 ;  /* 0x0000001fff047819 */ /* 0x000fc80000011405 */
[----:B------:R-:W-:-:S04]  /*1aa0*/  LEA.HI R4, R4, R5, RZ, 0x7 ;  /* 0x0000000504047211 */ /* 0x000fc800078f38ff */
[----:B------:R-:W-:-:S05]  /*1ab0*/  SHF.R.S32.HI R4, RZ, 0x7, R4 ;  /* 0x00000007ff047819 */ /* 0x000fca0000011404 */
[----:B------:R-:W0:Y:S02]  /*1ac0*/  SHFL.IDX PT, R0, R4, RZ, 0x1f ;  /* 0x00001fff04007589 */ /* 0x000e2400000e0000 */
[----:B0-----:R-:W-:-:S13]  /*1ad0*/  R2UR UR6, R0 ;  /* 0x00000000000672ca */ /* 0x001fda00000e0000 */
[----:B------:R-:W-:Y:S02]  /*1ae0*/  UIMAD.WIDE UR4, UR6, 0x55555556, URZ ;  /* 0x55555556060478a5 */ /* 0x000fe4000f8e023f */
[----:B------:R-:W-:Y:S02]  /*1af0*/  IMAD.U32 R16, RZ, RZ, UR6 ;  /* 0x00000006ff107e24 */ /* 0x000fe4000f8e00ff */
[----:B------:R-:W-:Y:S02]  /*1b00*/  ULEA.HI UR41, UR5, UR5, URZ, 0x1 ;  /* 0x0000000505297291 */ /* 0x000fe4000f8f083f */
[----:B------:R-:W-:Y:S02]  /*1b10*/  UIADD3 UR5, UR37, 0x24300, URZ ;  /* 0x0002430025057890 */ /* 0x000fe4000fffe03f */
[----:B------:R-:W-:Y:S02]  /*1b20*/  UIMAD UR41, UR41, -0x3, UR6 ;  /* 0xfffffffd292978a4 */ /* 0x000fe4000f8e0206 */
[----:B------:R-:W-:-:S02]  /*1b30*/  ULOP3.LUT UP0, URZ, UR5, 0x9f, URZ, 0xc0, !UPT ;  /* 0x0000009f053f7892 */ /* 0x000fc4000f80c03f */
[----:B------:R-:W-:-:S04]  /*1b40*/  ULEA UR4, UR41, UR5, 0xb ;  /* 0x0000000529047291 */ /* 0x000fc8000f8e583f */
[----:B------:R-:W-:Y:S01]  /*1b50*/  PLOP3.LUT P0, PT, PT, PT, UP0, 0x80, 0x0 ;  /* 0x000000000000781c */ /* 0x000fe20003f0f008 */
[----:B------:R-:W-:-:S04]  /*1b60*/  USHF.R.U32.HI UR4, URZ, 0x4, UR4 ;  /* 0x000000043f047899 */ /* 0x000fc80008011604 */
[----:B------:R-:W-:-:S08]  /*1b70*/  ULOP3.LUT UR60, UR4, 0x3fff, URZ, 0xc0, !UPT ;  /* 0x00003fff043c7892 */ /* 0x000fd0000f8ec03f */
        /* <DEDUP_REMOVED lines=17> */
.L_x_9525:
[----:B------:R-:W2:Y:S04]  /*1c90*/  LDL R21, [R1+0x10] ;  /* 0x0000100001157983 */ /* 0x000ea80000100800 */
[----:B------:R-:W3:Y:S01]  /*1ca0*/  LDL R20, [R1+0x48] ;  /* 0x0000480001147983 */ /* 0x000ee20000100800 */
        /* <DEDUP_REMOVED lines=11> */
.L_x_9684:
[----:B------:R-:W-:Y:S05]  /*1d60*/  @!P0 BRA `(.L_x_9527) ;  /* 0x0000000000048947 */ /* 0x000fea0003800000 */
[----:B------:R-:W-:Y:S01]  /*1d70*/  BPT.TRAP 0x1 ;  /* 0x000000040000795c */ /* 0x000fe20000300000 */
.L_x_9527:
[----:B0-----:R-:W-:Y:S02]  /*1d80*/  IMAD.U32 R3, RZ, RZ, UR36 ;  /* 0x00000024ff037e24 */ /* 0x001fe4000f8e00ff */
[----:B------:R-:W-:-:S03]  /*1d90*/  IMAD.U32 R0, RZ, RZ, UR39 ;  /* 0x00000027ff007e24 */ /* 0x000fc6000f8e00ff */
[----:B------:R-:W-:Y:S02]  /*1da0*/  LEA R3, R3, UR37, 0x3 ;  /* 0x0000002503037c11 */ /* 0x000fe4000f8e18ff */
[----:B------:R-:W-:-:S04]  /*1db0*/  SHF.L.U32 R0, R0, 0x1f, RZ ;  /* 0x0000001f00007819 */ /* 0x000fc800000006ff */
[----:B------:R0:W1:Y:S01]  /*1dc0*/  SYNCS.PHASECHK.TRANS64.TRYWAIT P2, [R3+URZ+0x31c30], R0 ;  /* 0x031c3000030075a7 */ /* 0x000062000804017f */
[----:B------:R-:W-:Y:S05]  /*1dd0*/  @!P0 BRA `(.L_x_9528) ;  /* 0x0000000000048947 */ /* 0x000fea0003800000 */
[----:B------:R-:W-:Y:S01]  /*1de0*/  BPT.TRAP 0x1 ;  /* 0x000000040000795c */ /* 0x000fe20000300000 */
.L_x_9528:
[----:B------:R-:W2:Y:S01]  /*1df0*/  S2R R4, SR_TID.X ;  /* 0x0000000000047919 */ /* 0x000ea20000002100 */
[----:B------:R-:W-:Y:S01]  /*1e00*/  IMAD.MOV.U32 R71, RZ, RZ, RZ ;  /* 0x000000ffff477224 */ /* 0x000fe200078e00ff */
[----:B--2---:R-:W-:Y:S01]  /*1e10*/  LOP3.LUT P1, RZ, R4, 0x7f, RZ, 0xc0, !PT ;  /* 0x0000007f04ff7812 */ /* 0x004fe2000782c0ff */
[----:B-1----:R-:W-:-:S12]  /*1e20*/  @P2 BRA `(.L_x_9529) ;  /* 0x0000000000082947 */ /* 0x002fd80003800000 */
[----:B------:R-:W1:Y:S02]  /*1e30*/  SYNCS.PHASECHK.TRANS64.TRYWAIT P2, [R3+URZ+0x31c30], R0 ;  /* 0x031c3000030075a7 */ /* 0x000e64000804017f */
[----:B-1----:R-:W-:Y:S05]  /*1e40*/  @!P2 BRA `(.L_x_9530) ;  /* 0x0000010c00a4a947 */ /* 0x002fea0003800000 */
.L_x_9529:
[----:B------:R-:W-:Y:S05]  /*1e50*/  WARPSYNC.ALL ;  /* 0x0000000000007948 */ /* 0x000fea0003800000 */
[----:B------:R-:W-:Y:S01]  /*1e60*/  UIADD3 UR4, UR37, 0x16a00, URZ ;  /* 0x00016a0025047890 */ /* 0x000fe2000fffe03f */
[----:B------:R-:W-:Y:S01]  /*1e70*/  WARPGROUP.ARRIVE ;  /* 0x00000000000079c5 */ /* 0x000fe20000000000 */
[----:B------:R-:W-:Y:S01]  /*1e80*/  ULEA UR41, UR41, UR37, 0xc ;  /* 0x0000002529297291 */ /* 0x000fe2000f8e603f */
[----:B------:R-:W-:Y:S01]  /*1e90*/  IMAD.U32 R7, RZ, RZ, UR38 ;  /* 0x00000026ff077e24 */ /* 0x000fe2000f8e00ff */
[----:B------:R-:W-:Y:S01]  /*1ea0*/  USHF.R.U32.HI UR4, URZ, 0x4, UR4 ;  /* 0x000000043f047899 */ /* 0x000fe20008011604 */
[----:B------:R-:W-:Y:S01]  /*1eb0*/  IMAD.U32 R9, RZ, RZ, UR40 ;  /* 0x00000028ff097e24 */ /* 0x000fe2000f8e00ff */
[----:B------:R-:W-:Y:S01]  /*1ec0*/  UIADD3 UR41, UR41, 0xda00, URZ ;  /* 0x0000da0029297890 */ /* 0x000fe2000fffe03f */
[----:B------:R-:W-:Y:S01]  /*1ed0*/  P2R R6, PR, RZ, 0x2 ;  /* 0x00000002ff067803 */ /* 0x000fe20000000000 */
[----:B------:R-:W-:Y:S01]  /*1ee0*/  ULOP3.LUT UR4, UR4, 0x3fff, URZ, 0xc0, !UPT ;  /* 0x00003fff04047892 */ /* 0x000fe2000f8ec03f */
[----:B------:R-:W-:Y:S01]  /*1ef0*/  IADD3 R4, R7, 0x90, -R156 ;  /* 0x0000009007047810 */ /* 0x000fe20007ffe89c */
[----:B------:R-:W-:Y:S01]  /*1f00*/  USHF.R.U32.HI UR41, URZ, 0x4, UR41 ;  /* 0x000000043f297899 */ /* 0x000fe20008011629 */
[----:B------:R-:W-:Y:S01]  /*1f10*/  P2R R5, PR, RZ, 0x1 ;  /* 0x00000001ff057803 */ /* 0x000fe20000000000 */
[----:B------:R-:W-:-:S02]  /*1f20*/  ULOP3.LUT UR5, UR4, 0x10000, URZ, 0xfc, !UPT ;  /* 0x0001000004057892 */ /* 0x000fc4000f8efc3f */
[----:B------:R-:W-:Y:S01]  /*1f30*/  ULOP3.LUT UR6, UR41, 0x3fff, URZ, 0xc0, !UPT ;  /* 0x00003fff29067892 */ /* 0x000fe2000f8ec03f */
[----:B------:R-:W-:Y:S01]  /*1f40*/  IMAD R4, R9, -0x90, R4 ;  /* 0xffffff7009047824 */ /* 0x000fe200078e0204 */
[----:B------:R-:W-:Y:S02]  /*1f50*/  UIMAD UR4, UR36, 0x6c0, UR5 ;  /* 0x000006c0240478a4 */ /* 0x000fe4000f8e0205 */
[----:B------:R-:W-:Y:S01]  /*1f60*/  ULOP3.LUT UR6, UR6, 0x10000, URZ, 0xfc, !UPT ;  /* 0x0001000006067892 */ /* 0x000fe2000f8efc3f */
[----:B------:R-:W-:Y:S01]  /*1f70*/  UMOV UR31, 0x80000020 ;  /* 0x80000020001f7882 */ /* 0x000fe20000000000 */
[----:B------:R-:W-:Y:S01]  /*1f80*/  UMOV UR29, 0x80000020 ;  /* 0x80000020001d7882 */ /* 0x000fe20000000000 */
[----:B------:R-:W-:Y:S01]  /*1f90*/  UIADD3 UR10, UR4, 0x40, URZ ;  /* 0x00000040040a7890 */ /* 0x000fe2000fffe03f */
[C---:B------:R-:W-:Y:S01]  /*1fa0*/  ISETP.GT.AND P2, PT, R4.reuse, RZ, PT ;  /* 0x000000ff0400720c */ /* 0x040fe20003f44270 */
[----:B------:R-:W-:Y:S02]  /*1fb0*/  UMOV UR30, UR4 ;  /* 0x00000004001e7c82 */ /* 0x000fe40008000000 */
[----:B------:R-:W-:Y:S01]  /*1fc0*/  UMOV UR28, UR6 ;  /* 0x00000006001c7c82 */ /* 0x000fe20008000000 */
[----:B------:R-:W-:Y:S01]  /*1fd0*/  UMOV UR9, UR29 ;  /* 0x0000001d00097c82 */ /* 0x000fe20008000000 */
[----:B------:R-:W-:Y:S01]  /*1fe0*/  HGMMA.64x16x16.F32.BF16 R96, gdesc[UR28], RZ, !UPT, gsb0 ;  /* 0x002000001c6079f0 */ /* 0x000fe2000c0018ff */
[----:B------:R-:W-:Y:S01]  /*1ff0*/  UMOV UR8, UR28 ;  /* 0x0000001c00087c82 */ /* 0x000fe20008000000 */
[----:B------:R-:W-:Y:S01]  /*2000*/  UMOV UR11, 0x80000020 ;  /* 0x80000020000b7882 */ /* 0x000fe20000000000 */
[----:B------:R-:W-:Y:S01]  /*2010*/  UIADD3 UR7, UR4, 0xc0, URZ ;  /* 0x000000c004077890 */ /* 0x000fe2000fffe03f */
[C---:B------:R-:W-:Y:S01]  /*2020*/  ISETP.GT.AND P3, PT, R4.reuse, 0x1, PT ;  /* 0x000000010400780c */ /* 0x040fe20003f64270 */
        /* <DEDUP_REMOVED lines=9> */
[----:B------:R-:W-:Y:S01]  /*20c0*/  ISETP.GT.AND P0, PT, R4, 0x70, PT ;  /* 0x000000700400780c */ /* 0x000fe20003f04270 */
        /* <DEDUP_REMOVED lines=11> */
[----:B------:R-:W-:-:S04]  /*2180*/  UIADD3 UR38, UR40, -0x2, URZ ;  /* 0xfffffffe28267890 */ /* 0x000fc8000fffe03f */
[----:B------:R-:W-:Y:S01]  /*2190*/  UISETP.GE.AND UP0, UPT, UR38, UR61, UPT ;  /* 0x0000003d2600728c */ /* 0x000fe2000bf06270 */
        /* <DEDUP_REMOVED lines=60> */
[----:B------:R-:W-:Y:S01]  /*2560*/  UMOV UR10, UR14 ;  /* 0x0000000e000a7c82 */ /* 0x000fe20008000000 */
[----:B------:R-:W-:Y:S01]  /*2570*/  UMOV UR11, 0x80000020 ;  /* 0x80000020000b7882 */ /* 0x000fe20000000000 */
        /* <DEDUP_REMOVED lines=218> */
[----:B01----:R-:W-:Y:S02]  /*3320*/  FMNMX.FTZ R0, R100, R7, !PT ;  /* 0x0000000764007209 */ /* 0x003fe40007810000 */
        /* <DEDUP_REMOVED lines=57> */
[----:B------:R-:W-:Y:S01]  /*36c0*/  UIADD3 UR6, UR4, 0x642, URZ ;  /* 0x0000064204067890 */ /* 0x000fe2000fffe03f */
        /* <DEDUP_REMOVED lines=75> */
[----:B------:R-:W-:Y:S02]  /*3b80*/  P2R R10, PR, RZ, 0x4 ;  /* 0x00000004ff0a7803 */ /* 0x000fe40000000000 */
[----:B------:R-:W-:Y:S01]  /*3b90*/  P2R R12, PR, RZ, 0x2 ;  /* 0x00000002ff0c7803 */ /* 0x000fe20000000000 */
[----:B------:R-:W-:Y:S02]  /*3ba0*/  WARPGROUP.DEPBAR.LE gsb0, 0x0 ;  /* 0x00008000000079c5 */ /* 0x000fe40000010000 */
[----:B------:R-:W-:Y:S01]  /*3bb0*/  WARPGROUP.ARRIVE ;  /* 0x00000000000079c5 */ /* 0x000fe20000000000 */
[----:B------:R-:W-:-:S02]  /*3bc0*/  FSEL R32, R32, -INF , P0 ;  /* 0xff80000020207808 */ /* 0x000fc40000000000 */
[----:B------:R-:W-:Y:S02]  /*3bd0*/  ISETP.GT.AND P0, PT, R4, 0x78, PT ;  /* 0x000000780400780c */ /* 0x000fe40003f04270 */
[----:B------:R-:W-:Y:S01]  /*3be0*/  FSEL R33, R33, -INF , P1 ;  /* 0xff80000021217808 */ /* 0x000fe20000800000 */
[----:B------:R-:W-:Y:S01]  /*3bf0*/  HGMMA.64x16x16.F32.BF16 R24, gdesc[UR24], R24, gsb0 ;  /* 0x00200000181879f0 */ /* 0x000fe20008001818 */
[----:B------:R-:W-:Y:S02]  /*3c00*/  FMNMX.FTZ R0, R32, R7, !PT ;  /* 0x0000000720007209 */ /* 0x000fe40007810000 */
[----:B------:R-:W-:Y:S02]  /*3c10*/  FSEL R36, R36, -INF , P0 ;  /* 0xff80000024247808 */ /* 0x000fe40000000000 */
[----:B------:R-:W-:Y:S02]  /*3c20*/  FMNMX.FTZ R7, R33, R0, !PT ;  /* 0x0000000021077209 */ /* 0x000fe40007810000 */
[----:B------:R-:W-:-:S02]  /*3c30*/  FSEL R37, R37, -INF , P2 ;  /* 0xff80000025257808 */ /* 0x000fc40001000000 */
[----:B------:R-:W-:Y:S02]  /*3c40*/  FMNMX.FTZ R0, R36, R7, !PT ;  /* 0x0000000724007209 */ /* 0x000fe40007810000 */
[----:B------:R-:W-:Y:S02]  /*3c50*/  P2R R11, PR, RZ, 0x1 ;  /* 0x00000001ff0b7803 */ /* 0x000fe40000000000 */
[----:B------:R-:W-:Y:S02]  /*3c60*/  FMNMX.FTZ R7, R37, R0, !PT ;  /* 0x0000000025077209 */ /* 0x000fe40007810000 */
[C---:B------:R-:W-:Y:S02]  /*3c70*/  ISETP.GT.AND P0, PT, R4.reuse, 0x69, PT ;  /* 0x000000690400780c */ /* 0x040fe40003f04270 */
[----:B------:R-:W-:Y:S02]  /*3c80*/  ISETP.GT.AND P1, PT, R4, 0x70, PT ;  /* 0x000000700400780c */ /* 0x000fe40003f24270 */
[----:B------:R-:W-:-:S02]  /*3c90*/  FSEL R47, R47, -INF , P0 ;  /* 0xff8000002f2f7808 */ /* 0x000fc40000000000 */
[----:B------:R-:W-:Y:S02]  /*3ca0*/  FSEL R34, R34, -INF , P1 ;  /* 0xff80000022227808 */ /* 0x000fe40000800000 */
[----:B------:R-:W-:Y:S02]  /*3cb0*/  ISETP.NE.AND P1, PT, R12, RZ, PT ;  /* 0x000000ff0c00720c */ /* 0x000fe40003f25270 */
[----:B------:R-:W-:Y:S02]  /*3cc0*/  ISETP.NE.AND P0, PT, R11, RZ, PT ;  /* 0x000000ff0b00720c */ /* 0x000fe40003f05270 */
[----:B------:R-:W-:Y:S02]  /*3cd0*/  FSEL R35, R35, -INF , P1 ;  /* 0xff80000023237808 */ /* 0x000fe40000800000 */
[----:B------:R-:W-:Y:S02]  /*3ce0*/  FSEL R38, R38, -INF , P0 ;  /* 0xff80000026267808 */ /* 0x000fe40000000000 */
[----:B------:R-:W-:-:S02]  /*3cf0*/  ISETP.NE.AND P1, PT, R6, RZ, PT ;  /* 0x000000ff0600720c */ /* 0x000fc40003f25270 */
[----:B------:R-:W-:-:S11]  /*3d00*/  ISETP.NE.AND P0, PT, R5, RZ, PT ;  /* 0x000000ff0500720c */ /* 0x000fd60003f05270 */
        /* <DEDUP_REMOVED lines=13> */
[----:B------:R-:W0:Y:S01]  /*3de0*/  SHFL.BFLY PT, R0, R7, 0x2, 0x1f ;  /* 0x0c401f0007007f89 */ /* 0x000e2200000e0000 */
[----:B------:R-:W-:-:S02]  /*3df0*/  FSEL R31, R31, -INF , P6 ;  /* 0xff8000001f1f7808 */ /* 0x000fc40003000000 */
[----:B0-----:R-:W-:-:S05]  /*3e00*/  FMNMX.FTZ R8, R7, R0, !PT ;  /* 0x0000000007087209 */ /* 0x001fca0007810000 */
[----:B------:R-:W0:Y:S02]  /*3e10*/  SHFL.BFLY PT, R9, R8, 0x1, 0x1f ;  /* 0x0c201f0008097f89 */ /* 0x000e2400000e0000 */
[----:B0-----:R-:W-:-:S04]  /*3e20*/  FMNMX.FTZ R0, R8, R9, !PT ;  /* 0x0000000908007209 */ /* 0x001fc80007810000 */
        /* <DEDUP_REMOVED lines=49> */
[----:B------:R-:W-:Y:S01]  /*4140*/  FFMA.FTZ R40, R40, UR10, -R4 ;  /* 0x0000000a28287c23 */ /* 0x000fe20008010804 */
[----:B------:R-:W-:-:S04]  /*4150*/  FMNMX.FTZ R9, R75, R8, !PT ;  /* 0x000000084b097209 */ /* 0x000fc80007810000 */
[----:B------:R-:W-:Y:S01]  /*4160*/  FMNMX.FTZ R8, R78, R9, !PT ;  /* 0x000000094e087209 */ /* 0x000fe20007810000 */
[----:B------:R-:W2:Y:S03]  /*4170*/  MUFU.EX2 R70, R70 ;  /* 0x0000004600467308 */ /* 0x000ea60000000800 */
[----:B------:R-:W-:-:S04]  /*4180*/  FMNMX.FTZ R9, R79, R8, !PT ;  /* 0x000000084f097209 */ /* 0x000fc80007810000 */
[----:B------:R-:W-:Y:S01]  /*4190*/  FMNMX.FTZ R8, R58, R9, !PT ;  /* 0x000000093a087209 */ /* 0x000fe20007810000 */
[----:B------:R-:W3:Y:S03]  /*41a0*/  MUFU.EX2 R15, R15 ;  /* 0x0000000f000f7308 */ /* 0x000ee60000000800 */
        /* <DEDUP_REMOVED lines=17> */
[----:B------:R4:W-:Y:S03]  /*42c0*/  MUFU.EX2 R8, R60 ;  /* 0x0000003c00087308 */ /* 0x0009e60000000800 */
        /* <DEDUP_REMOVED lines=10> */
[--C-:B------:R-:W-:Y:S01]  /*4370*/  FFMA.FTZ R56, R45, UR10, -R4.reuse ;  /* 0x0000000a2d387c23 */ /* 0x100fe20008010804 */
[--C-:B------:R-:W-:Y:S01]  /*4380*/  FFMA.FTZ R45, R33, UR10, -R4.reuse ;  /* 0x0000000a212d7c23 */ /* 0x100fe20008010804 */
[--C-:B------:R-:W-:Y:S01]  /*4390*/  FFMA.FTZ R33, R36, UR10, -R4.reuse ;  /* 0x0000000a24217c23 */ /* 0x100fe20008010804 */
[--C-:B------:R-:W-:Y:S01]  /*43a0*/  FFMA.FTZ R36, R24, UR10, -R4.reuse ;  /* 0x0000000a18247c23 */ /* 0x100fe20008010804 */
[----:B----4-:R-:W4:Y:S01]  /*43b0*/  SHFL.BFLY PT, R60, R9, 0x2, 0x1f ;  /* 0x0c401f00093c7f89 */ /* 0x010f2200000e0000 */
[--C-:B------:R-:W-:Y:S01]  /*43c0*/  FFMA.FTZ R24, R25, UR10, -R4.reuse ;  /* 0x0000000a19187c23 */ /* 0x100fe20008010804 */
[----:B------:R-:W-:Y:S08]  /*43d0*/  MUFU.EX2 R21, R21 ;  /* 0x0000001500157308 */ /* 0x000ff00000000800 */
[----:B------:R-:W-:Y:S08]  /*43e0*/  MUFU.EX2 R11, R11 ;  /* 0x0000000b000b7308 */ /* 0x000ff00000000800 */
[----:B------:R-:W-:Y:S01]  /*43f0*/  MUFU.EX2 R64, R64 ;  /* 0x0000004000407308 */ /* 0x000fe20000000800 */
[----:B----4-:R-:W-:Y:S01]  /*4400*/  FMNMX.FTZ R69, R9, R60, !PT ;  /* 0x0000003c09457209 */ /* 0x010fe20007810000 */
[--C-:B------:R-:W-:Y:S01]  /*4410*/  FFMA.FTZ R60, R37, UR10, -R4.reuse ;  /* 0x0000000a253c7c23 */ /* 0x100fe20008010804 */
[----:B------:R-:W-:-:S05]  /*4420*/  FFMA.FTZ R37, R29, UR10, -R4 ;  /* 0x0000000a1d257c23 */ /* 0x000fca0008010804 */
[----:B------:R-:W-:Y:S01]  /*4430*/  MUFU.EX2 R10, R10 ;  /* 0x0000000a000a7308 */ /* 0x000fe20000000800 */
[----:B------:R-:W4:Y:S07]  /*4440*/  SHFL.BFLY PT, R32, R69, 0x1, 0x1f ;  /* 0x0c201f0045207f89 */ /* 0x000f2e00000e0000 */
[----:B------:R-:W-:Y:S08]  /*4450*/  MUFU.EX2 R57, R57 ;  /* 0x0000003900397308 */ /* 0x000ff00000000800 */
[----:B------:R-:W-:Y:S08]  /*4460*/  MUFU.EX2 R48, R48 ;  /* 0x0000003000307308 */ /* 0x000ff00000000800 */
[----:B------:R-:W-:Y:S01]  /*4470*/  MUFU.EX2 R49, R49 ;  /* 0x0000003100317308 */ /* 0x000fe20000000800 */
[----:B----4-:R-:W-:Y:S01]  /*4480*/  FMNMX.FTZ R9, R69, R32, !PT ;  /* 0x0000002045097209 */ /* 0x010fe20007810000 */
[----:B------:R-:W-:Y:S01]  /*4490*/  FFMA.FTZ R32, R28, UR10, -R4 ;  /* 0x0000000a1c207c23 */ /* 0x000fe20008010804 */
[----:B------:R-:W-:-:S02]  /*44a0*/  @!P1 PRMT R4, RZ, 0x654, R3 ;  /* 0x00000654ff049816 */ /* 0x000fc40000000003 */
[C---:B------:R-:W-:Y:S01]  /*44b0*/  FSETP.NEU.FTZ.AND P2, PT, R9.reuse, -INF , PT ;  /* 0xff8000000900780b */ /* 0x040fe20003f5d000 */
[----:B------:R-:W-:Y:S02]  /*44c0*/  FMUL.FTZ R25, R9, UR10 ;  /* 0x0000000a09197c20 */ /* 0x000fe40008410000 */
[----:B------:R4:W-:Y:S01]  /*44d0*/  MUFU.EX2 R69, R24 ;  /* 0x0000001800457308 */ /* 0x0009e20000000800 */
[----:B------:R5:W-:Y:S02]  /*44e0*/  @!P1 SYNCS.ARRIVE.TRANS64.RED.A1T0 RZ, [R4+URZ], RZ ;  /* 0x000000ff04ff99a7 */ /* 0x000be4000810043f */
[----:B------:R-:W-:Y:S02]  /*44f0*/  FSEL R25, R25, RZ, P2 ;  /* 0x000000ff19197208 */ /* 0x000fe40001000000 */
[----:B------:R-:W-:-:S03]  /*4500*/  PLOP3.LUT P2, PT, PT, PT, UP0, 0x80, 0x0 ;  /* 0x000000000000781c */ /* 0x000fc60003f4f008 */
        /* <DEDUP_REMOVED lines=13> */
[----:B0-----:R-:W-:Y:S01]  /*45e0*/  FADD.FTZ R78, R5, R6 ;  /* 0x00000006054e7221 */ /* 0x001fe20000010000 */
[--C-:B------:R-:W-:Y:S01]  /*45f0*/  FFMA.FTZ R73, R74, UR10, -R25.reuse ;  /* 0x0000000a4a497c23 */ /* 0x100fe20008010819 */
[--C-:B------:R-:W-:Y:S01]  /*4600*/  FFMA.FTZ R50, R51, UR10, -R25.reuse ;  /* 0x0000000a33327c23 */ /* 0x100fe20008010819 */
[----:B------:R-:W0:Y:S01]  /*4610*/  MUFU.EX2 R89, R89 ;  /* 0x0000005900597308 */ /* 0x000e220000000800 */
[--C-:B------:R-:W-:Y:S01]  /*4620*/  FFMA.FTZ R74, R59, UR10, -R25.reuse ;  /* 0x0000000a3b4a7c23 */ /* 0x100fe20008010819 */
[--C-:B------:R-:W-:Y:S01]  /*4630*/  FFMA.FTZ R84, R95, UR10, -R25.reuse ;  /* 0x0000000a5f547c23 */ /* 0x100fe20008010819 */
[--C-:B------:R-:W-:Y:S01]  /*4640*/  FFMA.FTZ R59, R63, UR10, -R25.reuse ;  /* 0x0000000a3f3b7c23 */ /* 0x100fe20008010819 */
[----:B-1----:R-:W-:Y:S01]  /*4650*/  FADD.FTZ R63, R7, R78 ;  /* 0x0000004e073f7221 */ /* 0x002fe20000010000 */
[--C-:B------:R-:W-:Y:S01]  /*4660*/  FFMA.FTZ R76, R82, UR10, -R25.reuse ;  /* 0x0000000a524c7c23 */ /* 0x100fe20008010819 */
[--C-:B----4-:R-:W-:Y:S01]  /*4670*/  FFMA.FTZ R24, R86, UR10, -R25.reuse ;  /* 0x0000000a56187c23 */ /* 0x110fe20008010819 */
[----:B------:R-:W-:Y:S01]  /*4680*/  FFMA.FTZ R81, R83, UR10, -R25 ;  /* 0x0000000a53517c23 */ /* 0x000fe20008010819 */
[----:B------:R-:W1:Y:S01]  /*4690*/  MUFU.EX2 R92, R92 ;  /* 0x0000005c005c7308 */ /* 0x000e620000000800 */
[----:B--2---:R-:W-:Y:S01]  /*46a0*/  FADD.FTZ R86, R70, R63 ;  /* 0x0000003f46567221 */ /* 0x004fe20000010000 */
[--C-:B------:R-:W-:Y:S01]  /*46b0*/  FFMA.FTZ R63, R55, UR10, -R25.reuse ;  /* 0x0000000a373f7c23 */ /* 0x100fe20008010819 */
[--C-:B------:R-:W-:Y:S01]  /*46c0*/  FFMA.FTZ R82, R75, UR10, -R25.reuse ;  /* 0x0000000a4b527c23 */ /* 0x100fe20008010819 */
[--C-:B------:R-:W-:Y:S01]  /*46d0*/  FFMA.FTZ R75, R79, UR10, -R25.reuse ;  /* 0x0000000a4f4b7c23 */ /* 0x100fe20008010819 */
[----:B---3--:R-:W-:Y:S01]  /*46e0*/  FADD.FTZ R55, R15, R86 ;  /* 0x000000560f377221 */ /* 0x008fe20000010000 */
[----:B------:R-:W-:Y:S01]  /*46f0*/  FFMA.FTZ R79, R46, UR10, -R25 ;  /* 0x0000000a2e4f7c23 */ /* 0x000fe20008010819 */
[----:B-----5:R-:W-:Y:S01]  /*4700*/  F2FP.BF16.F32.PACK_AB R4, R6, R5 ;  /* 0x000000050604723e */ /* 0x020fe200000010ff */
[----:B------:R-:W2:Y:S01]  /*4710*/  MUFU.EX2 R93, R93 ;  /* 0x0000005d005d7308 */ /* 0x000ea20000000800 */
[----:B0-----:R-:W-:Y:S01]  /*4720*/  FADD.FTZ R51, R88, R89 ;  /* 0x0000005958337221 */ /* 0x001fe20000010000 */
[----:B------:R-:W-:Y:S01]  /*4730*/  FADD.FTZ R46, R68, R55 ;  /* 0x00000037442e7221 */ /* 0x000fe20000010000 */
[----:B------:R-:W-:Y:S01]  /*4740*/  F2FP.BF16.F32.PACK_AB R5, R89, R88 ;  /* 0x000000585905723e */ /* 0x000fe200000010ff */
[--C-:B------:R-:W-:Y:S01]  /*4750*/  FFMA.FTZ R83, R87, UR10, -R25.reuse ;  /* 0x0000000a57537c23 */ /* 0x100fe20008010819 */
[--C-:B------:R-:W-:Y:S01]  /*4760*/  FFMA.FTZ R86, R47, UR10, -R25.reuse ;  /* 0x0000000a2f567c23 */ /* 0x100fe20008010819 */
[----:B------:R-:W-:Y:S01]  /*4770*/  FADD.FTZ R47, R13, R46 ;  /* 0x0000002e0d2f7221 */ /* 0x000fe20000010000 */
[----:B------:R-:W-:Y:S01]  /*4780*/  FFMA.FTZ R54, R54, UR10, -R25 ;  /* 0x0000000a36367c23 */ /* 0x000fe20008010819 */
[----:B------:R-:W-:Y:S01]  /*4790*/  MUFU.EX2 R80, R80 ;  /* 0x0000005000507308 */ /* 0x000fe20000000800 */
[----:B-1----:R-:W-:Y:S01]  /*47a0*/  FADD.FTZ R78, R92, R51 ;  /* 0x000000335c4e7221 */ /* 0x002fe20000010000 */
[----:B------:R-:W-:Y:S01]  /*47b0*/  FADD.FTZ R47, R66, R47 ;  /* 0x0000002f422f7221 */ /* 0x000fe20000010000 */
[----:B------:R-:W-:Y:S01]  /*47c0*/  F2FP.BF16.F32.PACK_AB R6, R70, R7 ;  /* 0x000000074606723e */ /* 0x000fe200000010ff */
[--C-:B------:R-:W-:Y:S01]  /*47d0*/  FFMA.FTZ R70, R42, UR10, -R25.reuse ;  /* 0x0000000a2a467c23 */ /* 0x100fe20008010819 */
[--C-:B------:R-:W-:Y:S01]  /*47e0*/  FFMA.FTZ R55, R35, UR10, -R25.reuse ;  /* 0x0000000a23377c23 */ /* 0x100fe20008010819 */
[----:B------:R-:W-:-:S02]  /*47f0*/  FFMA.FTZ R72, R72, UR10, -R25 ;  /* 0x0000000a48487c23 */ /* 0x000fc40008010819 */
[----:B------:R-:W0:Y:S01]  /*4800*/  MUFU.EX2 R85, R85 ;  /* 0x0000005500557308 */ /* 0x000e220000000800 */
[C---:B--2---:R-:W-:Y:S01]  /*4810*/  FADD.FTZ R51, R93.reuse, R78 ;  /* 0x0000004e5d337221 */ /* 0x044fe20000010000 */
[----:B------:R-:W-:Y:S01]  /*4820*/  F2FP.BF16.F32.PACK_AB R7, R93, R92 ;  /* 0x0000005c5d07723e */ /* 0x000fe200000010ff */
[----:B------:R-:W-:-:S04]  /*4830*/  FFMA.FTZ R78, R43, UR10, -R25 ;  /* 0x0000000a2b4e7c23 */ /* 0x000fc80008010819 */
[----:B------:R1:W-:Y:S01]  /*4840*/  STSM.16.M88.4 [R2+0x24300], R4 ;  /* 0x0243000402007844 */ /* 0x0003e20000000200 */
[----:B------:R-:W-:Y:S08]  /*4850*/  MUFU.EX2 R77, R77 ;  /* 0x0000004d004d7308 */ /* 0x000ff00000000800 */
[----:B------:R-:W2:Y:S01]  /*4860*/  MUFU.EX2 R84, R84 ;  /* 0x0000005400547308 */ /* 0x000ea20000000800 */
[----:B-1----:R-:W-:-:S07]  /*4870*/  F2FP.BF16.F32.PACK_AB R4, R68, R15 ;  /* 0x0000000f4404723e */ /* 0x002fce00000010ff */
[----:B------:R-:W1:Y:S01]  /*4880*/  MUFU.EX2 R76, R76 ;  /* 0x0000004c004c7308 */ /* 0x000e620000000800 */
[----:B------:R-:W-:Y:S01]  /*4890*/  F2FP.BF16.F32.PACK_AB R6, R66, R13 ;  /* 0x0000000d4206723e */ /* 0x000fe200000010ff */
[----:B------:R-:W-:Y:S01]  /*48a0*/  IMAD.MOV.U32 R68, RZ, RZ, R71 ;  /* 0x000000ffff447224 */ /* 0x000fe200078e0047 */
[----:B0-----:R-:W-:-:S05]  /*48b0*/  F2FP.BF16.F32.PACK_AB R5, R85, R80 ;  /* 0x000000505505723e */ /* 0x001fca00000010ff */
[----:B------:R0:W-:Y:S01]  /*48c0*/  MUFU.EX2 R3, R62 ;  /* 0x0000003e00037308 */ /* 0x0001e20000000800 */
[----:B--2---:R-:W-:-:S05]  /*48d0*/  F2FP.BF16.F32.PACK_AB R7, R84, R77 ;  /* 0x0000004d5407723e */ /* 0x004fca00000010ff */
[----:B------:R-:W-:Y:S02]  /*48e0*/  STSM.16.M88.4 [R2+0x25b00], R4 ;  /* 0x025b000402007844 */ /* 0x000fe40000000200 */
[----:B------:R-:W2:Y:S01]  /*48f0*/  MUFU.EX2 R81, R81 ;  /* 0x0000005100517308 */ /* 0x000ea20000000800 */
[----:B0-----:R-:W-:Y:S01]  /*4900*/  FADD.FTZ R62, R80, R51 ;  /* 0x00000033503e7221 */ /* 0x001fe20000010000 */
[----:B------:R-:W-:Y:S01]  /*4910*/  FFMA.FTZ R51, R38, UR10, -R25 ;  /* 0x0000000a26337c23 */ /* 0x000fe20008010819 */
[----:B------:R-:W-:Y:S01]  /*4920*/  FADD.FTZ R38, R12, R47 ;  /* 0x0000002f0c267221 */ /* 0x000fe20000010000 */
[----:B------:R-:W-:Y:S01]  /*4930*/  F2FP.BF16.F32.PACK_AB R12, R67, R12 ;  /* 0x0000000c430c723e */ /* 0x000fe200000010ff */
[----:B------:R-:W-:Y:S01]  /*4940*/  FADD.FTZ R88, R85, R62 ;  /* 0x0000003e55587221 */ /* 0x000fe20000010000 */
[--C-:B------:R-:W-:Y:S01]  /*4950*/  FFMA.FTZ R62, R34, UR10, -R25.reuse ;  /* 0x0000000a223e7c23 */ /* 0x100fe20008010819 */
[----:B------:R-:W-:Y:S01]  /*4960*/  FADD.FTZ R47, R67, R38 ;  /* 0x00000026432f7221 */ /* 0x000fe20000010000 */
[----:B------:R-:W0:Y:S01]  /*4970*/  MUFU.EX2 R24, R24 ;  /* 0x0000001800187308 */ /* 0x000e220000000800 */
[----:B------:R-:W-:Y:S01]  /*4980*/  FADD.FTZ R87, R77, R88 ;  /* 0x000000584d577221 */ /* 0x000fe20000010000 */
[----:B------:R-:W-:Y:S01]  /*4990*/  FFMA.FTZ R38, R27, UR10, -R25 ;  /* 0x0000000a1b267c23 */ /* 0x000fe20008010819 */
[----:B------:R-:W-:-:S02]  /*49a0*/  IMAD.MOV.U32 R67, RZ, RZ, R71 ;  /* 0x000000ffff437224 */ /* 0x000fc400078e0047 */
[----:B------:R-:W-:-:S03]  /*49b0*/  FADD.FTZ R87, R84, R87 ;  /* 0x0000005754577221 */ /* 0x000fc60000010000 */
[----:B------:R-:W3:Y:S01]  /*49c0*/  MUFU.EX2 R83, R83 ;  /* 0x0000005300537308 */ /* 0x000ee20000000800 */
[----:B-1----:R-:W-:-:S04]  /*49d0*/  FADD.FTZ R46, R76, R87 ;  /* 0x000000574c2e7221 */ /* 0x002fc80000010000 */
[----:B--2---:R-:W-:Y:S01]  /*49e0*/  FADD.FTZ R27, R81, R46 ;  /* 0x0000002e511b7221 */ /* 0x004fe20000010000 */
[--C-:B------:R-:W-:Y:S02]  /*49f0*/  FFMA.FTZ R46, R31, UR10, -R25.reuse ;  /* 0x0000000a1f2e7c23 */ /* 0x100fe40008010819 */
[----:B------:R-:W1:Y:S08]  /*4a00*/  MUFU.EX2 R73, R73 ;  /* 0x0000004900497308 */ /* 0x000e700000000800 */
[----:B------:R-:W2:Y:S08]  /*4a10*/  MUFU.EX2 R82, R82 ;  /* 0x0000005200527308 */ /* 0x000eb00000000800 */
[----:B------:R4:W-:Y:S08]  /*4a20*/  MUFU.EX2 R42, R54 ;  /* 0x00000036002a7308 */ /* 0x0009f00000000800 */
[----:B------:R-:W5:Y:S01]  /*4a30*/  MUFU.EX2 R28, R28 ;  /* 0x0000001c001c7308 */ /* 0x000f620000000800 */
[----:B----4-:R-:W-:Y:S01]  /*4a40*/  FFMA.FTZ R54, R26, UR10, -R25 ;  /* 0x0000000a1a367c23 */ /* 0x010fe20008010819 */
[----:B------:R-:W-:Y:S01]  /*4a50*/  FADD.FTZ R26, R14, R47 ;  /* 0x0000002f0e1a7221 */ /* 0x000fe20000010000 */
[----:B------:R-:W-:Y:S01]  /*4a60*/  FFMA.FTZ R47, R30, UR10, -R25 ;  /* 0x0000000a1e2f7c23 */ /* 0x000fe20008010819 */
[----:B0-----:R-:W-:Y:S01]  /*4a70*/  FADD.FTZ R30, R24, R27 ;  /* 0x0000001b181e7221 */ /* 0x001fe20000010000 */
[C---:B------:R-:W-:Y:S01]  /*4a80*/  F2FP.BF16.F32.PACK_AB R14, R65.reuse, R14 ;  /* 0x0000000e410e723e */ /* 0x040fe200000010ff */
[----:B------:R-:W-:Y:S01]  /*4a90*/  FADD.FTZ R25, R65, R26 ;  /* 0x0000001a41197221 */ /* 0x000fe20000010000 */
[----:B------:R-:W-:Y:S01]  /*4aa0*/  IMAD.MOV.U32 R65, RZ, RZ, R71 ;  /* 0x000000ffff417224 */ /* 0x000fe200078e0047 */
[----:B------:R-:W0:Y:S01]  /*4ab0*/  MUFU.EX2 R75, R75 ;  /* 0x0000004b004b7308 */ /* 0x000e220000000800 */
[----:B---3--:R-:W-:Y:S01]  /*4ac0*/  FADD.FTZ R30, R83, R30 ;  /* 0x0000001e531e7221 */ /* 0x008fe20000010000 */
[----:B------:R-:W-:-:S03]  /*4ad0*/  FADD.FTZ R26, R20, R25 ;  /* 0x00000019141a7221 */ /* 0x000fc60000010000 */
[----:B-1----:R-:W-:Y:S01]  /*4ae0*/  FADD.FTZ R15, R73, R30 ;  /* 0x0000001e490f7221 */ /* 0x002fe20000010000 */
[----:B------:R-:W-:Y:S02]  /*4af0*/  FADD.FTZ R26, R21, R26 ;  /* 0x0000001a151a7221 */ /* 0x000fe40000010000 */
[----:B------:R-:W1:Y:S01]  /*4b00*/  MUFU.EX2 R29, R29 ;  /* 0x0000001d001d7308 */ /* 0x000e620000000800 */
[----:B--2---:R-:W-:Y:S01]  /*4b10*/  FADD.FTZ R15, R82, R15 ;  /* 0x0000000f520f7221 */ /* 0x004fe20000010000 */
[----:B------:R-:W-:-:S03]  /*4b20*/  FADD.FTZ R13, R11, R26 ;  /* 0x0000001a0b0d7221 */ /* 0x000fc60000010000 */
[----:B-----5:R-:W-:Y:S01]  /*4b30*/  FADD.FTZ R26, R28, R15 ;  /* 0x0000000f1c1a7221 */ /* 0x020fe20000010000 */
[----:B------:R-:W-:Y:S01]  /*4b40*/  FADD.FTZ R15, R64, R13 ;  /* 0x0000000d400f7221 */ /* 0x000fe20000010000 */
[----:B------:R-:W-:Y:S01]  /*4b50*/  F2FP.BF16.F32.PACK_AB R13, R81, R76 ;  /* 0x0000004c510d723e */ /* 0x000fe200000010ff */
[----:B------:R-:W2:Y:S01]  /*4b60*/  MUFU.EX2 R74, R74 ;  /* 0x0000004a004a7308 */ /* 0x000ea20000000800 */
[----:B0-----:R-:W-:Y:S01]  /*4b70*/  FADD.FTZ R26, R75, R26 ;  /* 0x0000001a4b1a7221 */ /* 0x001fe20000010000 */
[----:B------:R-:W-:Y:S01]  /*4b80*/  FADD.FTZ R30, R10, R15 ;  /* 0x0000000f0a1e7221 */ /* 0x000fe20000010000 */
[----:B------:R-:W-:Y:S02]  /*4b90*/  F2FP.BF16.F32.PACK_AB R15, R83, R24 ;  /* 0x00000018530f723e */ /* 0x000fe400000010ff */
[----:B------:R-:W-:Y:S01]  /*4ba0*/  F2FP.BF16.F32.PACK_AB R24, R21, R20 ;  /* 0x000000141518723e */ /* 0x000fe200000010ff */
[----:B------:R-:W-:Y:S02]  /*4bb0*/  FADD.FTZ R27, R57, R30 ;  /* 0x0000001e391b7221 */ /* 0x000fe40000010000 */
[----:B------:R-:W0:Y:S01]  /*4bc0*/  MUFU.EX2 R58, R58 ;  /* 0x0000003a003a7308 */ /* 0x000e220000000800 */
[----:B-1----:R-:W-:Y:S01]  /*4bd0*/  FADD.FTZ R25, R29, R26 ;  /* 0x0000001a1d197221 */ /* 0x002fe20000010000 */
[----:B------:R-:W-:Y:S01]  /*4be0*/  FADD.FTZ R20, R8, R27 ;  /* 0x0000001b08147221 */ /* 0x000fe20000010000 */
[----:B------:R-:W-:Y:S01]  /*4bf0*/  F2FP.BF16.F32.PACK_AB R26, R64, R11 ;  /* 0x0000000b401a723e */ /* 0x000fe200000010ff */
[----:B------:R1:W-:Y:S01]  /*4c00*/  STSM.16.M88.4 [R2+0x27300], R12 ;  /* 0x0273000c02007844 */ /* 0x0003e20000000200 */
[----:B------:R-:W-:Y:S01]  /*4c10*/  F2FP.BF16.F32.PACK_AB R27, R75, R28 ;  /* 0x0000001c4b1b723e */ /* 0x000fe200000010ff */
[----:B------:R-:W-:Y:S01]  /*4c20*/  FADD.FTZ R11, R39, R20 ;  /* 0x00000014270b7221 */ /* 0x000fe20000010000 */
[----:B------:R-:W-:Y:S01]  /*4c30*/  F2FP.BF16.F32.PACK_AB R28, R57, R10 ;  /* 0x0000000a391c723e */ /* 0x000fe200000010ff */
[----:B------:R-:W3:Y:S01]  /*4c40*/  MUFU.EX2 R59, R59 ;  /* 0x0000003b003b7308 */ /* 0x000ee20000000800 */
[----:B--2---:R-:W-:Y:S01]  /*4c50*/  FADD.FTZ R21, R74, R25 ;  /* 0x000000194a157221 */ /* 0x004fe20000010000 */
[----:B------:R-:W-:Y:S01]  /*4c60*/  FADD.FTZ R20, R48, R11 ;  /* 0x0000000b30147221 */ /* 0x000fe20000010000 */
[----:B------:R-:W-:Y:S01]  /*4c70*/  F2FP.BF16.F32.PACK_AB R25, R82, R73 ;  /* 0x000000495219723e */ /* 0x000fe200000010ff */
[--C-:B------:R-:W-:Y:S01]  /*4c80*/  IMAD.MOV.U32 R64, RZ, RZ, R71.reuse ;  /* 0x000000ffff407224 */ /* 0x100fe200078e0047 */
[----:B------:R-:W-:Y:S01]  /*4c90*/  F2FP.BF16.F32.PACK_AB R29, R74, R29 ;  /* 0x0000001d4a1d723e */ /* 0x000fe200000010ff */
[----:B------:R-:W-:Y:S01]  /*4ca0*/  FADD.FTZ R20, R61, R20 ;  /* 0x000000143d147221 */ /* 0x000fe20000010000 */
[----:B------:R-:W-:Y:S01]  /*4cb0*/  IMAD.MOV.U32 R57, RZ, RZ, R71 ;  /* 0x000000ffff397224 */ /* 0x000fe200078e0047 */
[----:B------:R-:W2:Y:S01]  /*4cc0*/  MUFU.EX2 R50, R50 ;  /* 0x0000003200327308 */ /* 0x000ea20000000800 */
[----:B0-----:R-:W-:Y:S01]  /*4cd0*/  FADD.FTZ R30, R58, R21 ;  /* 0x000000153a1e7221 */ /* 0x001fe20000010000 */
[----:B------:R-:W-:Y:S01]  /*4ce0*/  FADD.FTZ R21, R49, R20 ;  /* 0x0000001431157221 */ /* 0x000fe20000010000 */
[----:B------:R-:W-:Y:S01]  /*4cf0*/  STSM.16.M88.4 [R2+0x28b00], R24 ;  /* 0x028b001802007844 */ /* 0x000fe20000000200 */
[----:B-1----:R-:W-:Y:S01]  /*4d00*/  F2FP.BF16.F32.PACK_AB R12, R61, R48 ;  /* 0x000000303d0c723e */ /* 0x002fe200000010ff */
[----:B------:R-:W-:-:S02]  /*4d10*/  IMAD.MOV.U32 R61, RZ, RZ, R71 ;  /* 0x000000ffff3d7224 */ /* 0x000fc400078e0047 */
[C---:B------:R-:W-:Y:S01]  /*4d20*/  FADD.FTZ R21, R52.reuse, R21 ;  /* 0x0000001534157221 */ /* 0x040fe20000010000 */
[----:B------:R-:W-:Y:S01]  /*4d30*/  F2FP.BF16.F32.PACK_AB R14, R52, R49 ;  /* 0x00000031340e723e */ /* 0x000fe200000010ff */
[----:B------:R-:W0:Y:S01]  /*4d40*/  MUFU.EX2 R43, R63 ;  /* 0x0000003f002b7308 */ /* 0x000e220000000800 */
[C---:B---3--:R-:W-:Y:S01]  /*4d50*/  FADD.FTZ R30, R59.reuse, R30 ;  /* 0x0000001e3b1e7221 */ /* 0x048fe20000010000 */
[----:B------:R-:W-:Y:S01]  /*4d60*/  F2FP.BF16.F32.PACK_AB R31, R59, R58 ;  /* 0x0000003a3b1f723e */ /* 0x000fe200000010ff */
[--C-:B------:R-:W-:Y:S02]  /*4d70*/  IMAD.MOV.U32 R59, RZ, RZ, R71.reuse ;  /* 0x000000ffff3b7224 */ /* 0x100fe400078e0047 */
[----:B------:R-:W-:Y:S01]  /*4d80*/  FADD.FTZ R11, R3, R30 ;  /* 0x0000001e030b7221 */ /* 0x000fe20000010000 */
[----:B------:R-:W-:Y:S01]  /*4d90*/  F2FP.BF16.F32.PACK_AB R30, R39, R8 ;  /* 0x00000008271e723e */ /* 0x000fe200000010ff */
[----:B------:R-:W-:Y:S01]  /*4da0*/  IMAD.MOV.U32 R58, RZ, RZ, R71 ;  /* 0x000000ffff3a7224 */ /* 0x000fe200078e0047 */
[----:B------:R1:W3:Y:S01]  /*4db0*/  MUFU.EX2 R34, R70 ;  /* 0x0000004600227308 */ /* 0x0002e20000000800 */
[C---:B--2---:R-:W-:Y:S01]  /*4dc0*/  FADD.FTZ R11, R50.reuse, R11 ;  /* 0x0000000b320b7221 */ /* 0x044fe20000010000 */
[----:B------:R-:W-:Y:S01]  /*4dd0*/  F2FP.BF16.F32.PACK_AB R13, R50, R3 ;  /* 0x00000003320d723e */ /* 0x000fe200000010ff */
[----:B------:R2:W-:Y:S01]  /*4de0*/  STSM.16.M88.4 [R2+0x2a300], R28 ;  /* 0x02a3001c02007844 */ /* 0x0005e20000000200 */
[----:B------:R-:W-:-:S02]  /*4df0*/  IMAD.MOV.U32 R52, RZ, RZ, R71 ;  /* 0x000000ffff347224 */ /* 0x000fc400078e0047 */
[----:B------:R-:W-:Y:S01]  /*4e00*/  FADD.FTZ R10, R42, R11 ;  /* 0x0000000b2a0a7221 */ /* 0x000fe20000010000 */
[--C-:B------:R-:W-:Y:S01]  /*4e10*/  IMAD.MOV.U32 R50, RZ, RZ, R71.reuse ;  /* 0x000000ffff327224 */ /* 0x100fe200078e0047 */
[----:B------:R-:W4:Y:S02]  /*4e20*/  MUFU.EX2 R35, R78 ;  /* 0x0000004e00237308 */ /* 0x000f240000000800 */
[C---:B0-----:R-:W-:Y:S01]  /*4e30*/  FADD.FTZ R5, R43.reuse, R10 ;  /* 0x0000000a2b057221 */ /* 0x041fe20000010000 */
[----:B------:R-:W-:Y:S01]  /*4e40*/  F2FP.BF16.F32.PACK_AB R15, R43, R42 ;  /* 0x0000002a2b0f723e */ /* 0x000fe200000010ff */
[--C-:B-1----:R-:W-:Y:S02]  /*4e50*/  IMAD.MOV.U32 R70, RZ, RZ, R71.reuse ;  /* 0x000000ffff467224 */ /* 0x102fe400078e0047 */
[----:B------:R-:W-:Y:S02]  /*4e60*/  IMAD.MOV.U32 R49, RZ, RZ, R71 ;  /* 0x000000ffff317224 */ /* 0x000fe400078e0047 */
[----:B------:R0:W-:Y:S01]  /*4e70*/  STSM.16.M88.4 [R2+0x2bb00], R12 ;  /* 0x02bb000c02007844 */ /* 0x0001e20000000200 */
[----:B------:R-:W1:Y:S01]  /*4e80*/  MUFU.EX2 R63, R79 ;  /* 0x0000004f003f7308 */ /* 0x000e620000000800 */
[----:B---3--:R-:W-:Y:S01]  /*4e90*/  FADD.FTZ R6, R34, R5 ;  /* 0x0000000522067221 */ /* 0x008fe20000010000 */
[----:B------:R-:W-:-:S02]  /*4ea0*/  IMAD.MOV.U32 R48, RZ, RZ, R71 ;  /* 0x000000ffff307224 */ /* 0x000fc400078e0047 */
[--C-:B------:R-:W-:Y:S02]  /*4eb0*/  IMAD.MOV.U32 R43, RZ, RZ, R71.reuse ;  /* 0x000000ffff2b7224 */ /* 0x100fe400078e0047 */
[--C-:B------:R-:W-:Y:S02]  /*4ec0*/  IMAD.MOV.U32 R42, RZ, RZ, R71.reuse ;  /* 0x000000ffff2a7224 */ /* 0x100fe400078e0047 */
[----:B------:R-:W3:Y:S01]  /*4ed0*/  MUFU.EX2 R40, R40 ;  /* 0x0000002800287308 */ /* 0x000ee20000000800 */
[----:B----4-:R-:W-:Y:S01]  /*4ee0*/  FADD.FTZ R6, R35, R6 ;  /* 0x0000000623067221 */ /* 0x010fe20000010000 */
[--C-:B------:R-:W-:Y:S02]  /*4ef0*/  IMAD.MOV.U32 R39, RZ, RZ, R71.reuse ;  /* 0x000000ffff277224 */ /* 0x100fe400078e0047 */
[--C-:B--2---:R-:W-:Y:S02]  /*4f00*/  IMAD.MOV.U32 R31, RZ, RZ, R71.reuse ;  /* 0x000000ffff1f7224 */ /* 0x104fe400078e0047 */
[----:B------:R-:W-:-:S02]  /*4f10*/  IMAD.MOV.U32 R30, RZ, RZ, R71 ;  /* 0x000000ffff1e7224 */ /* 0x000fc400078e0047 */
[----:B------:R-:W2:Y:S01]  /*4f20*/  MUFU.EX2 R66, R86 ;  /* 0x0000005600427308 */ /* 0x000ea20000000800 */
[----:B-1----:R-:W-:Y:S01]  /*4f30*/  FADD.FTZ R5, R63, R6 ;  /* 0x000000063f057221 */ /* 0x002fe20000010000 */
[--C-:B------:R-:W-:Y:S02]  /*4f40*/  IMAD.MOV.U32 R29, RZ, RZ, R71.reuse ;  /* 0x000000ffff1d7224 */ /* 0x100fe400078e0047 */
[----:B------:R-:W-:-:S04]  /*4f50*/  IMAD.MOV.U32 R28, RZ, RZ, R71 ;  /* 0x000000ffff1c7224 */ /* 0x000fc800078e0047 */
[----:B------:R-:W1:Y:S01]  /*4f60*/  MUFU.EX2 R53, R53 ;  /* 0x0000003500357308 */ /* 0x000e620000000800 */
[----:B---3--:R-:W-:-:S07]  /*4f70*/  FADD.FTZ R4, R40, R21 ;  /* 0x0000001528047221 */ /* 0x008fce0000010000 */
[----:B------:R-:W3:Y:S01]  /*4f80*/  MUFU.EX2 R62, R62 ;  /* 0x0000003e003e7308 */ /* 0x000ee20000000800 */
[C---:B--2---:R-:W-:Y:S01]  /*4f90*/  FADD.FTZ R5, R66.reuse, R5 ;  /* 0x0000000542057221 */ /* 0x044fe20000010000 */
[----:B------:R-:W-:Y:S01]  /*4fa0*/  F2FP.BF16.F32.PACK_AB R7, R66, R63 ;  /* 0x0000003f4207723e */ /* 0x000fe200000010ff */
[--C-:B------:R-:W-:Y:S02]  /*4fb0*/  IMAD.MOV.U32 R66, RZ, RZ, R71.reuse ;  /* 0x000000ffff427224 */ /* 0x100fe400078e0047 */
[----:B------:R-:W-:-:S03]  /*4fc0*/  IMAD.MOV.U32 R63, RZ, RZ, R71 ;  /* 0x000000ffff3f7224 */ /* 0x000fc600078e0047 */
[----:B------:R-:W2:Y:S01]  /*4fd0*/  MUFU.EX2 R41, R41 ;  /* 0x0000002900297308 */ /* 0x000ea20000000800 */
[----:B-1----:R-:W-:-:S07]  /*4fe0*/  FADD.FTZ R4, R53, R4 ;  /* 0x0000000435047221 */ /* 0x002fce0000010000 */
[----:B------:R-:W1:Y:S01]  /*4ff0*/  MUFU.EX2 R55, R55 ;  /* 0x0000003700377308 */ /* 0x000e620000000800 */
[----:B---3--:R-:W-:Y:S01]  /*5000*/  FADD.FTZ R8, R62, R5 ;  /* 0x000000053e087221 */ /* 0x008fe20000010000 */
[----:B------:R-:W-:Y:S01]  /*5010*/  F2FP.BF16.F32.PACK_AB R5, R35, R34 ;  /* 0x000000222305723e */ /* 0x000fe200000010ff */
[--C-:B------:R-:W-:Y:S02]  /*5020*/  IMAD.MOV.U32 R35, RZ, RZ, R71.reuse ;  /* 0x000000ffff237224 */ /* 0x100fe400078e0047 */
[----:B------:R-:W-:-:S03]  /*5030*/  IMAD.MOV.U32 R34, RZ, RZ, R71 ;  /* 0x000000ffff227224 */ /* 0x000fc600078e0047 */
[----:B------:R-:W3:Y:S01]  /*5040*/  MUFU.EX2 R56, R56 ;  /* 0x0000003800387308 */ /* 0x000ee20000000800 */
[----:B--2---:R-:W-:Y:S01]  /*5050*/  FADD.FTZ R3, R41, R4 ;  /* 0x0000000429037221 */ /* 0x004fe20000010000 */
[----:B------:R-:W-:Y:S01]  /*5060*/  F2FP.BF16.F32.PACK_AB R4, R53, R40 ;  /* 0x000000283504723e */ /* 0x000fe200000010ff */
[--C-:B------:R-:W-:Y:S02]  /*5070*/  IMAD.MOV.U32 R53, RZ, RZ, R71.reuse ;  /* 0x000000ffff357224 */ /* 0x100fe400078e0047 */
[----:B------:R-:W-:-:S03]  /*5080*/  IMAD.MOV.U32 R40, RZ, RZ, R71 ;  /* 0x000000ffff287224 */ /* 0x000fc600078e0047 */
[----:B------:R-:W2:Y:S01]  /*5090*/  MUFU.EX2 R51, R51 ;  /* 0x0000003300337308 */ /* 0x000ea20000000800 */
[C---:B-1----:R-:W-:Y:S01]  /*50a0*/  FADD.FTZ R8, R55.reuse, R8 ;  /* 0x0000000837087221 */ /* 0x042fe20000010000 */
[----:B0-----:R-:W-:Y:S01]  /*50b0*/  F2FP.BF16.F32.PACK_AB R13, R55, R62 ;  /* 0x0000003e370d723e */ /* 0x001fe200000010ff */
[--C-:B------:R-:W-:Y:S02]  /*50c0*/  IMAD.MOV.U32 R62, RZ, RZ, R71.reuse ;  /* 0x000000ffff3e7224 */ /* 0x100fe400078e0047 */
[----:B------:R-:W-:-:S03]  /*50d0*/  IMAD.MOV.U32 R55, RZ, RZ, R71 ;  /* 0x000000ffff377224 */ /* 0x000fc600078e0047 */
[----:B------:R-:W0:Y:S01]  /*50e0*/  MUFU.EX2 R44, R44 ;  /* 0x0000002c002c7308 */ /* 0x000e220000000800 */
[----:B---3--:R-:W-:-:S07]  /*50f0*/  FADD.FTZ R3, R56, R3 ;  /* 0x0000000338037221 */ /* 0x008fce0000010000 */
        /* <DEDUP_REMOVED lines=15> */
[----:B------:R0:W3:Y:S01]  /*51f0*/  MUFU.EX2 R25, R38 ;  /* 0x0000002600197308 */ /* 0x0000e20000000800 */
[----:B-1----:R-:W-:Y:S01]  /*5200*/  FADD.FTZ R3, R33, R6 ;  /* 0x0000000621037221 */ /* 0x002fe20000010000 */
[----:B------:R-:W-:Y:S01]  /*5210*/  F2FP.BF16.F32.PACK_AB R6, R56, R41 ;  /* 0x000000293806723e */ /* 0x000fe200000010ff */
[--C-:B------:R-:W-:Y:S02]  /*5220*/  IMAD.MOV.U32 R56, RZ, RZ, R71.reuse ;  /* 0x000000ffff387224 */ /* 0x100fe400078e0047 */
[----:B------:R-:W-:Y:S02]  /*5230*/  IMAD.MOV.U32 R41, RZ, RZ, R71 ;  /* 0x000000ffff297224 */ /* 0x000fe400078e0047 */
[----:B------:R1:W-:Y:S01]  /*5240*/  STSM.16.M88.4 [R2+0x2d300], R4 ;  /* 0x02d3000402007844 */ /* 0x0003e20000000200 */
[----:B------:R-:W4:Y:S01]  /*5250*/  MUFU.EX2 R36, R36 ;  /* 0x0000002400247308 */ /* 0x000f220000000800 */
[C---:B--2---:R-:W-:Y:S01]  /*5260*/  F2FP.BF16.F32.PACK_AB R14, R60.reuse, R33 ;  /* 0x000000213c0e723e */ /* 0x044fe200000010ff */
[----:B------:R-:W-:Y:S01]  /*5270*/  FADD.FTZ R3, R60, R3 ;  /* 0x000000033c037221 */ /* 0x000fe20000010000 */
[----:B------:R-:W-:-:S02]  /*5280*/  IMAD.MOV.U32 R60, RZ, RZ, R71 ;  /* 0x000000ffff3c7224 */ /* 0x000fc400078e0047 */
[--C-:B0-----:R-:W-:Y:S01]  /*5290*/  IMAD.MOV.U32 R38, RZ, RZ, R71.reuse ;  /* 0x000000ffff267224 */ /* 0x101fe200078e0047 */
[----:B------:R-:W-:Y:S01]  /*52a0*/  STSM.16.M88.4 [R2+0x2eb00], R12 ;  /* 0x02eb000c02007844 */ /* 0x000fe20000000200 */
[--C-:B------:R-:W-:Y:S01]  /*52b0*/  IMAD.MOV.U32 R33, RZ, RZ, R71.reuse ;  /* 0x000000ffff217224 */ /* 0x100fe200078e0047 */
[----:B------:R-:W-:Y:S01]  /*52c0*/  MUFU.EX2 R32, R32 ;  /* 0x0000002000207308 */ /* 0x000fe20000000800 */
[C---:B---3--:R-:W-:Y:S01]  /*52d0*/  FADD.FTZ R10, R25.reuse, R10 ;  /* 0x0000000a190a7221 */ /* 0x048fe20000010000 */
[----:B------:R-:W-:Y:S01]  /*52e0*/  F2FP.BF16.F32.PACK_AB R25, R25, R54 ;  /* 0x000000361919723e */ /* 0x000fe200000010ff */
[----:B------:R-:W-:-:S05]  /*52f0*/  IMAD.MOV.U32 R54, RZ, RZ, R71 ;  /* 0x000000ffff367224 */ /* 0x000fca00078e0047 */
[----:B------:R-:W0:Y:S01]  /*5300*/  MUFU.EX2 R37, R37 ;  /* 0x0000002500257308 */ /* 0x000e220000000800 */
[----:B----4-:R-:W-:Y:S01]  /*5310*/  F2FP.BF16.F32.PACK_AB R24, R69, R36 ;  /* 0x000000244518723e */ /* 0x010fe200000010ff */
[----:B------:R-:W-:Y:S01]  /*5320*/  FADD.FTZ R8, R36, R3 ;  /* 0x0000000324087221 */ /* 0x000fe20000010000 */
[----:B------:R-:W-:-:S03]  /*5330*/  IMAD.MOV.U32 R36, RZ, RZ, R71 ;  /* 0x000000ffff247224 */ /* 0x000fc600078e0047 */
[----:B------:R-:W-:Y:S01]  /*5340*/  FADD.FTZ R3, R69, R8 ;  /* 0x0000000845037221 */ /* 0x000fe20000010000 */
[----:B------:R-:W-:Y:S01]  /*5350*/  IMAD.MOV.U32 R69, RZ, RZ, R71 ;  /* 0x000000ffff457224 */ /* 0x000fe200078e0047 */
[----:B------:R-:W-:Y:S08]  /*5360*/  MUFU.EX2 R47, R47 ;  /* 0x0000002f002f7308 */ /* 0x000ff00000000800 */
[----:B------:R-:W2:Y:S01]  /*5370*/  MUFU.EX2 R46, R46 ;  /* 0x0000002e002e7308 */ /* 0x000ea20000000800 */
[----:B0-----:R-:W-:Y:S01]  /*5380*/  F2FP.BF16.F32.PACK_AB R26, R37, R32 ;  /* 0x00000020251a723e */ /* 0x001fe200000010ff */
[----:B------:R-:W-:-:S04]  /*5390*/  FADD.FTZ R32, R32, R3 ;  /* 0x0000000320207221 */ /* 0x000fc80000010000 */
[----:B-1----:R-:W-:Y:S01]  /*53a0*/  FADD.FTZ R7, R37, R32 ;  /* 0x0000002025077221 */ /* 0x002fe20000010000 */
[--C-:B------:R-:W-:Y:S02]  /*53b0*/  IMAD.MOV.U32 R37, RZ, RZ, R71.reuse ;  /* 0x000000ffff257224 */ /* 0x100fe400078e0047 */
[----:B------:R-:W-:Y:S01]  /*53c0*/  IMAD.MOV.U32 R32, RZ, RZ, R71 ;  /* 0x000000ffff207224 */ /* 0x000fe200078e0047 */
[----:B--2---:R-:W-:Y:S01]  /*53d0*/  F2FP.BF16.F32.PACK_AB R27, R46, R47 ;  /* 0x0000002f2e1b723e */ /* 0x004fe200000010ff */
[----:B------:R-:W-:-:S04]  /*53e0*/  FADD.FTZ R47, R47, R10 ;  /* 0x0000000a2f2f7221 */ /* 0x000fc80000010000 */
[----:B------:R0:W-:Y:S01]  /*53f0*/  STSM.16.M88.4 [R2+0x30300], R24 ;  /* 0x0303001802007844 */ /* 0x0001e20000000200 */
[----:B------:R-:W-:Y:S01]  /*5400*/  FADD.FTZ R5, R46, R47 ;  /* 0x0000002f2e057221 */ /* 0x000fe20000010000 */
[--C-:B------:R-:W-:Y:S01]  /*5410*/  IMAD.MOV.U32 R47, RZ, RZ, R71.reuse ;  /* 0x000000ffff2f7224 */ /* 0x100fe200078e0047 */
[----:B------:R1:W-:Y:S06]  /*5420*/  MEMBAR.ALL.CTA ;  /* 0x0000000000007992 */ /* 0x0003ec0000008000 */
[----:B-1----:R-:W1:Y:S01]  /*5430*/  FENCE.VIEW.ASYNC.S ;  /* 0x00000000000073c6 */ /* 0x002e620000000000 */
[----:B------:R-:W-:-:S02]  /*5440*/  IMAD.MOV.U32 R46, RZ, RZ, R71 ;  /* 0x000000ffff2e7224 */ /* 0x000fc400078e0047 */
[--C-:B0-----:R-:W-:Y:S02]  /*5450*/  IMAD.MOV.U32 R27, RZ, RZ, R71.reuse ;  /* 0x000000ffff1b7224 */ /* 0x101fe400078e0047 */
[--C-:B------:R-:W-:Y:S02]  /*5460*/  IMAD.MOV.U32 R26, RZ, RZ, R71.reuse ;  /* 0x000000ffff1a7224 */ /* 0x100fe400078e0047 */
[--C-:B------:R-:W-:Y:S02]  /*5470*/  IMAD.MOV.U32 R25, RZ, RZ, R71.reuse ;  /* 0x000000ffff197224 */ /* 0x100fe400078e0047 */
[----:B------:R-:W-:Y:S01]  /*5480*/  IMAD.MOV.U32 R24, RZ, RZ, R71 ;  /* 0x000000ffff187224 */ /* 0x000fe200078e0047 */
[----:B-1----:R-:W-:Y:S01]  /*5490*/  NOP ;  /* 0x0000000000007918 */ /* 0x002fe20000000000 */
[----:B------:R-:W-:Y:S05]  /*54a0*/  @!P2 BRA `(.L_x_9531) ;  /* 0x000000380040a947 */ /* 0x000fea0003800000 */
[----:B------:R-:W-:Y:S01]  /*54b0*/  IMAD.MOV.U32 R3, RZ, RZ, R9 ;  /* 0x000000ffff037224 */ /* 0x000fe200078e0009 */
[----:B------:R-:W-:Y:S01]  /*54c0*/  CS2R R70, SRZ ;  /* 0x0000000000467805 */ /* 0x000fe2000001ff00 */
[----:B------:R-:W-:Y:S01]  /*54d0*/  IMAD.MOV.U32 R4, RZ, RZ, R0 ;  /* 0x000000ffff047224 */ /* 0x000fe200078e0000 */
        /* <DEDUP_REMOVED lines=23> */
[----:B------:R-:W-:Y:S01]  /*5650*/  UMOV UR7, UR39 ;  /* 0x0000002700077c82 */ /* 0x000fe20008000000 */
[----:B------:R-:W-:-:S05]  /*5660*/  UMOV UR6, UR36 ;  /* 0x0000002400067c82 */ /* 0x000fca0008000000 */
.L_x_9540:
[----:B------:R-:W-:Y:S01]  /*5670*/  R2UR UR4, R16 ;  /* 0x00000000100472ca */ /* 0x000fe200000e0000 */
[----:B------:R-:W-:-:S04]  /*5680*/  UIADD3 UR36, UR6, 0x1, URZ ;  /* 0x0000000106247890 */ /* 0x000fc8000fffe03f */
[----:B------:R-:W-:-:S04]  /*5690*/  UISETP.NE.AND UP0, UPT, UR36, 0x2, UPT ;  /* 0x000000022400788c */ /* 0x000fc8000bf05270 */
[----:B------:R-:W-:Y:S02]  /*56a0*/  USEL UR39, URZ, 0x1, UP0 ;  /* 0x000000013f277887 */ /* 0x000fe40008000000 */
[----:B------:R-:W-:Y:S02]  /*56b0*/  USEL UR36, UR36, URZ, UP0 ;  /* 0x0000003f24247287 */ /* 0x000fe40008000000 */
[----:B------:R-:W-:Y:S01]  /*56c0*/  ISETP.NE.AND P3, PT, RZ, UR4, PT ;  /* 0x00000004ff007c0c */ /* 0x000fe2000bf65270 */
[----:B------:R-:W-:-:S12]  /*56d0*/  ULOP3.LUT UR39, UR7, UR39, URZ, 0x3c, !UPT ;  /* 0x0000002707277292 */ /* 0x000fd8000f8e3c3f */
[----:B----4-:R-:W-:Y:S05]  /*56e0*/  @P3 BRA `(.L_x_9532) ;  /* 0x00000000002c3947 */ /* 0x010fea0003800000 */
[----:B------:R-:W-:Y:S05]  /*56f0*/  @!P0 BRA `(.L_x_9533) ;  /* 0x0000000000048947 */ /* 0x000fea0003800000 */
[----:B------:R-:W-:Y:S01]  /*5700*/  BPT.TRAP 0x1 ;  /* 0x000000040000795c */ /* 0x000fe20000300000 */
.L_x_9533:
[----:B------:R-:W-:Y:S01]  /*5710*/  ULEA UR4, UR36, UR37, 0x3 ;  /* 0x0000002524047291 */ /* 0x000fe2000f8e183f */
[----:B------:R-:W-:-:S05]  /*5720*/  IMAD.U32 R0, RZ, RZ, UR39 ;  /* 0x00000027ff007e24 */ /* 0x000fca000f8e00ff */
[----:B------:R-:W-:-:S04]  /*5730*/  SHF.L.U32 R0, R0, 0x1f, RZ ;  /* 0x0000001f00007819 */ /* 0x000fc800000006ff */
[----:B------:R0:W1:Y:S01]  /*5740*/  SYNCS.PHASECHK.TRANS64.TRYWAIT P2, [UR4+0x31c30], R0 ;  /* 0x031c3000ff0075a7 */ /* 0x0000620008040144 */
[----:B------:R-:W-:Y:S05]  /*5750*/  @!P0 BRA `(.L_x_9534) ;  /* 0x0000000000048947 */ /* 0x000fea0003800000 */
[----:B------:R-:W-:Y:S01]  /*5760*/  BPT.TRAP 0x1 ;  /* 0x000000040000795c */ /* 0x000fe20000300000 */
.L_x_9534:
[----:B-1----:R-:W-:Y:S05]  /*5770*/  @P2 BRA `(.L_x_9532) ;  /* 0x0000000000082947 */ /* 0x002fea0003800000 */
[----:B------:R-:W1:Y:S02]  /*5780*/  SYNCS.PHASECHK.TRANS64.TRYWAIT P2, [UR4+0x31c30], R0 ;  /* 0x031c3000ff0075a7 */ /* 0x000e640008040144 */
[----:B-1----:R-:W-:Y:S05]  /*5790*/  @!P2 BRA `(.L_x_9535) ;  /* 0x000000d40064a947 */ /* 0x002fea0003800000 */
.L_x_9532:
[----:B------:R-:W2:Y:S01]  /*57a0*/  S2R R6, SR_TID.X ;  /* 0x0000000000067919 */ /* 0x000ea20000002100 */
[----:B------:R-:W-:Y:S01]  /*57b0*/  UIMAD UR4, UR36, 0x6c0, UR5 ;  /* 0x000006c0240478a4 */ /* 0x000fe2000f8e0205 */
[----:B------:R-:W-:Y:S01]  /*57c0*/  UMOV UR31, 0x80000020 ;  /* 0x80000020001f7882 */ /* 0x000fe20000000000 */
[----:B------:R-:W-:Y:S02]  /*57d0*/  UMOV UR32, UR28 ;  /* 0x0000001c00207c82 */ /* 0x000fe40008000000 */
[----:B------:R-:W-:Y:S01]  /*57e0*/  UIADD3 UR34, UR4, 0x40, URZ ;  /* 0x0000004004227890 */ /* 0x000fe2000fffe03f */
[----:B------:R-:W-:Y:S02]  /*57f0*/  UMOV UR33, UR29 ;  /* 0x0000001d00217c82 */ /* 0x000fe40008000000 */
[----:B------:R-:W-:Y:S01]  /*5800*/  UMOV UR30, UR4 ;  /* 0x00000004001e7c82 */ /* 0x000fe20008000000 */
[----:B------:R-:W-:Y:S01]  /*5810*/  UMOV UR35, 0x80000020 ;  /* 0x8000002000237882 */ /* 0x000fe20000000000 */
[----:B------:R-:W-:Y:S01]  /*5820*/  UIADD3 UR42, UR4, 0x80, URZ ;  /* 0x00000080042a7890 */ /* 0x000fe2000fffe03f */
[----:B------:R-:W-:Y:S01]  /*5830*/  UMOV UR40, UR28 ;  /* 0x0000001c00287c82 */ /* 0x000fe20008000000 */
        /* <DEDUP_REMOVED lines=21> */
[----:B------:R-:W-:Y:S01]  /*5990*/  UMOV UR11, 0x80000020 ;  /* 0x80000020000b7882 */ /* 0x000fe20000000000 */
[----:B------:R-:W-:Y:S01]  /*59a0*/  UIADD3 UR14, UR4, 0x202, URZ ;  /* 0x00000202040e7890 */ /* 0x000fe2000fffe03f */
[----:B------:R-:W-:-:S02]  /*59b0*/  UMOV UR15, 0x80000020 ;  /* 0x80000020000f7882 */ /* 0x000fc40000000000 */
[----:B------:R0:W-:Y:S01]  /*59c0*/  BAR.SYNC.DEFER_BLOCKING R0, 0x100 ;  /* 0x000400000000751d */ /* 0x0001e20000010000 */
[----:B------:R-:W-:Y:S02]  /*59d0*/  UIADD3 UR18, UR4, 0x242, URZ ;  /* 0x0000024204127890 */ /* 0x000fe4000fffe03f */
[----:B------:R-:W-:Y:S02]  /*59e0*/  UIADD3 UR22, UR4, 0x480, URZ ;  /* 0x0000048004167890 */ /* 0x000fe4000fffe03f */
[----:B------:R-:W-:Y:S01]  /*59f0*/  UIADD3 UR26, UR4, 0x482, URZ ;  /* 0x00000482041a7890 */ /* 0x000fe2000fffe03f */
[----:B------:R-:W-:Y:S01]  /*5a00*/  UMOV UR19, 0x80000020 ;  /* 0x8000002000137882 */ /* 0x000fe20000000000 */
[----:B------:R-:W-:Y:S01]  /*5a10*/  UMOV UR23, 0x80000020 ;  /* 0x8000002000177882 */ /* 0x000fe20000000000 */
[----:B------:R-:W-:Y:S01]  /*5a20*/  UMOV UR27, 0x80000020 ;  /* 0x80000020001b7882 */ /* 0x000fe20000000000 */
        /* <DEDUP_REMOVED lines=316> */
.L_x_9537:
[----:B------:R-:W-:Y:S01]  /*6df0*/  ULEA UR4, UR6, UR37, 0x3 ;  /* 0x0000002506047291 */ /* 0x000fe2000f8e183f */
[----:B------:R-:W-:-:S05]  /*6e00*/  IMAD.U32 R0, RZ, RZ, UR7 ;  /* 0x00000007ff007e24 */ /* 0x000fca000f8e00ff */
[----:B------:R-:W-:-:S04]  /*6e10*/  SHF.L.U32 R0, R0, 0x1f, RZ ;  /* 0x0000001f00007819 */ /* 0x000fc800000006ff */
[----:B------:R0:W1:Y:S01]  /*6e20*/  SYNCS.PHASECHK.TRANS64.TRYWAIT P2, [UR4+0x31c50], R0 ;  /* 0x031c5000ff0075a7 */ /* 0x0000620008040144 */
[----:B------:R-:W-:Y:S05]  /*6e30*/  @!P0 BRA `(.L_x_9538) ;  /* 0x0000000000048947 */ /* 0x000fea0003800000 */
[----:B------:R-:W-:Y:S01]  /*6e40*/  BPT.TRAP 0x1 ;  /* 0x000000040000795c */ /* 0x000fe20000300000 */
.L_x_9538:
[----:B-1----:R-:W-:Y:S05]  /*6e50*/  @P2 BRA `(.L_x_9536) ;  /* 0x0000000000082947 */ /* 0x002fea0003800000 */
[----:B------:R-:W1:Y:S02]  /*6e60*/  SYNCS.PHASECHK.TRANS64.TRYWAIT P2, [UR4+0x31c50], R0 ;  /* 0x031c5000ff0075a7 */ /* 0x000e640008040144 */
[----:B-1----:R-:W-:Y:S05]  /*6e70*/  @!P2 BRA `(.L_x_9539) ;  /* 0x000000bc00c4a947 */ /* 0x002fea0003800000 */
.L_x_9536:
[----:B------:R-:W-:Y:S01]  /*6e80*/  UIADD3 UR4, UR37, 0x200, URZ ;  /* 0x0000020025047890 */ /* 0x000fe2000fffe03f */
[----:B------:R-:W-:Y:S01]  /*6e90*/  WARPGROUP.ARRIVE ;  /* 0x00000000000079c5 */ /* 0x000fe20000000000 */
[----:B------:R-:W-:Y:S01]  /*6ea0*/  UMOV UR33, 0xc0000010 ;  /* 0xc000001000217882 */ /* 0x000fe20000000000 */
[----:B------:R-:W-:Y:S01]  /*6eb0*/  UMOV UR35, 0x80000020 ;  /* 0x8000002000237882 */ /* 0x000fe20000000000 */
[----:B------:R-:W-:Y:S01]  /*6ec0*/  USHF.R.U32.HI UR4, URZ, 0x4, UR4 ;  /* 0x000000043f047899 */ /* 0x000fe20008011604 */
[----:B01----:R-:W-:Y:S01]  /*6ed0*/  FMNMX.FTZ R0, R136, R4, !PT ;  /* 0x0000000488007209 */ /* 0x003fe20007810000 */
[----:B------:R-:W-:Y:S01]  /*6ee0*/  ULDC UR10, c[0x0][0x988] ;  /* 0x00026200000a7ab9 */ /* 0x000fe20000000800 */
[----:B------:R-:W0:Y:S01]  /*6ef0*/  S2R R13, SR_TID.X ;  /* 0x00000000000d7919 */ /* 0x000e220000002100 */
[----:B------:R-:W-:Y:S01]  /*6f00*/  ULOP3.LUT UR4, UR4, 0x3fff, URZ, 0xc0, !UPT ;  /* 0x00003fff04047892 */ /* 0x000fe2000f8ec03f */
[----:B------:R-:W-:Y:S01]  /*6f10*/  FMNMX.FTZ R0, R137, R0, !PT ;  /* 0x0000000089007209 */ /* 0x000fe20007810000 */
[----:B------:R-:W-:-:S02]  /*6f20*/  UISETP.GT.AND UP0, UPT, UR38, UR61, UPT ;  /* 0x0000003d2600728c */ /* 0x000fc4000bf04270 */
[----:B------:R-:W-:Y:S01]  /*6f30*/  ULOP3.LUT UR7, UR4, 0x2400000, URZ, 0xfc, !UPT ;  /* 0x0240000004077892 */ /* 0x000fe2000f8efc3f */
[----:B------:R-:W-:Y:S01]  /*6f40*/  FMNMX.FTZ R0, R140, R0, !PT ;  /* 0x000000008c007209 */ /* 0x000fe20007810000 */
[----:B------:R-:W-:Y:S02]  /*6f50*/  ULOP3.LUT UR4, UR60, 0x10000, URZ, 0xfc, !UPT ;  /* 0x000100003c047892 */ /* 0x000fe4000f8efc3f */
[----:B------:R-:W-:Y:S01]  /*6f60*/  UIMAD UR7, UR6, 0x6c0, UR7 ;  /* 0x000006c0060778a4 */ /* 0x000fe2000f8e0207 */
[----:B------:R-:W-:-:S04]  /*6f70*/  FMNMX.FTZ R0, R141, R0, !PT ;  /* 0x000000008d007209 */ /* 0x000fc80007810000 */
[----:B------:R-:W-:Y:S01]  /*6f80*/  UMOV UR32, UR4 ;  /* 0x0000000400207c82 */ /* 0x000fe20008000000 */
[----:B------:R-:W-:Y:S01]  /*6f90*/  FMNMX.FTZ R0, R128, R0, !PT ;  /* 0x0000000080007209 */ /* 0x000fe20007810000 */
[----:B------:R-:W-:Y:S02]  /*6fa0*/  UMOV UR34, UR7 ;  /* 0x0000000700227c82 */ /* 0x000fe40008000000 */
[----:B------:R-:W-:Y:S01]  /*6fb0*/  HGMMA.64x96x16.F32.BF16 R24, gdesc[UR32].tnspB, R24, gsb0 ;  /* 0x41600000201879f0 */ /* 0x000fe20008001818 */
[----:B------:R-:W-:Y:S01]  /*6fc0*/  UIADD3 UR32, UR4, 0x180, URZ ;  /* 0x0000018004207890 */ /* 0x000fe2000fffe03f */
[----:B------:R-:W-:Y:S01]  /*6fd0*/  FMNMX.FTZ R0, R129, R0, !PT ;  /* 0x0000000081007209 */ /* 0x000fe20007810000 */
[----:B------:R-:W-:Y:S01]  /*6fe0*/  UIADD3 UR34, UR7, 0x40, URZ ;  /* 0x0000004007227890 */ /* 0x000fe2000fffe03f */
[----:B------:R-:W-:Y:S01]  /*6ff0*/  UMOV UR33, 0xc0000010 ;  /* 0xc000001000217882 */ /* 0x000fe20000000000 */
[----:B------:R-:W-:Y:S01]  /*7000*/  UMOV UR35, 0x80000020 ;  /* 0x8000002000237882 */ /* 0x000fe20000000000 */
[----:B------:R-:W-:-:S04]  /*7010*/  FMNMX.FTZ R0, R132, R0, !PT ;  /* 0x0000000084007209 */ /* 0x000fc80007810000 */
[----:B------:R-:W-:Y:S02]  /*7020*/  FMNMX.FTZ R0, R133, R0, !PT ;  /* 0x0000000085007209 */ /* 0x000fe40007810000 */
[----:B0-----:R-:W-:Y:S02]  /*7030*/  SHF.R.U32.HI R12, RZ, 0x7, R13 ;  /* 0x00000007ff0c7819 */ /* 0x001fe4000001160d */
[----:B------:R-:W-:Y:S02]  /*7040*/  FMNMX.FTZ R0, R120, R0, !PT ;  /* 0x0000000078007209 */ /* 0x000fe40007810000 */
[----:B------:R-:W-:Y:S02]  /*7050*/  ISETP.GE.U32.AND P2, PT, R13, 0x180, PT ;  /* 0x000001800d00780c */ /* 0x000fe40003f46070 */
        /* <DEDUP_REMOVED lines=35> */
[----:B0-----:R-:W-:-:S05]  /*7290*/  FMNMX.FTZ R0, R0, R6, !PT ;  /* 0x0000000600007209 */ /* 0x001fca0007810000 */
[----:B------:R-:W0:Y:S02]  /*72a0*/  SHFL.BFLY PT, R6, R0, 0x1, 0x1f ;  /* 0x0c201f0000067f89 */ /* 0x000e2400000e0000 */
[----:B0-----:R-:W-:-:S05]  /*72b0*/  FMNMX.FTZ R0, R0, R6, !PT ;  /* 0x0000000600007209 */ /* 0x001fca0007810000 */
[C---:B------:R-:W-:Y:S01]  /*72c0*/  FADD.FTZ R4, -R0.reuse, R4 ;  /* 0x0000000400047221 */ /* 0x040fe20000010100 */
[----:B------:R-:W-:-:S03]  /*72d0*/  FMUL.FTZ R6, R0, UR10 ;  /* 0x0000000a00067c20 */ /* 0x000fc60008410000 */
        /* <DEDUP_REMOVED lines=18> */
[----:B------:R-:W-:Y:S01]  /*7400*/  FFMA.FTZ R117, R117, UR10, -R6 ;  /* 0x0000000a75757c23 */ /* 0x000fe20008010806 */
[----:B------:R-:W-:-:S02]  /*7410*/  WARPGROUP.DEPBAR.LE gsb0, 0x0 ;  /* 0x00008000000079c5 */ /* 0x000fc40000010000 */
[----:B------:R-:W-:Y:S01]  /*7420*/  WARPGROUP.ARRIVE ;  /* 0x00000000000079c5 */ /* 0x000fe20000000000 */
[--C-:B------:R-:W-:Y:S01]  /*7430*/  FFMA.FTZ R104, R104, UR10, -R6.reuse ;  /* 0x0000000a68687c23 */ /* 0x100fe20008010806 */
[--C-:B------:R-:W-:Y:S01]  /*7440*/  FFMA.FTZ R105, R105, UR10, -R6.reuse ;  /* 0x0000000a69697c23 */ /* 0x100fe20008010806 */
[--C-:B------:R-:W-:Y:S01]  /*7450*/  FFMA.FTZ R108, R108, UR10, -R6.reuse ;  /* 0x0000000a6c6c7c23 */ /* 0x100fe20008010806 */
[--C-:B------:R-:W-:Y:S01]  /*7460*/  FFMA.FTZ R109, R109, UR10, -R6.reuse ;  /* 0x0000000a6d6d7c23 */ /* 0x100fe20008010806 */
[--C-:B------:R-:W-:Y:S01]  /*7470*/  FFMA.FTZ R96, R96, UR10, -R6.reuse ;  /* 0x0000000a60607c23 */ /* 0x100fe20008010806 */
[----:B------:R-:W-:Y:S01]  /*7480*/  HGMMA.64x96x16.F32.BF16 R24, gdesc[UR32].tnspB, R24, gsb0 ;  /* 0x41600000201879f0 */ /* 0x000fe20008001818 */
[----:B------:R-:W-:Y:S01]  /*7490*/  UIADD3 UR32, UR4, 0x480, URZ ;  /* 0x0000048004207890 */ /* 0x000fe2000fffe03f */
[--C-:B------:R-:W-:Y:S01]  /*74a0*/  FFMA.FTZ R97, R97, UR10, -R6.reuse ;  /* 0x0000000a61617c23 */ /* 0x100fe20008010806 */
[----:B------:R-:W-:Y:S01]  /*74b0*/  UIADD3 UR34, UR7, 0xc0, URZ ;  /* 0x000000c007227890 */ /* 0x000fe2000fffe03f */
[--C-:B------:R-:W-:Y:S01]  /*74c0*/  FFMA.FTZ R100, R100, UR10, -R6.reuse ;  /* 0x0000000a64647c23 */ /* 0x100fe20008010806 */
[----:B------:R-:W-:Y:S01]  /*74d0*/  UMOV UR33, 0xc0000010 ;  /* 0xc000001000217882 */ /* 0x000fe20000000000 */
[----:B------:R-:W-:Y:S01]  /*74e0*/  UMOV UR35, 0x80000020 ;  /* 0x8000002000237882 */ /* 0x000fe20000000000 */
        /* <DEDUP_REMOVED lines=13> */
[----:B0-----:R-:W-:Y:S01]  /*75c0*/  FFMA.FTZ R6, R8, R7, R4 ;  /* 0x0000000708067223 */ /* 0x001fe20000010004 */
[----:B------:R-:W-:Y:S01]  /*75d0*/  FMNMX.FTZ R7, R138, R3, !PT ;  /* 0x000000038a077209 */ /* 0x000fe20007810000 */
[----:B------:R-:W0:Y:S03]  /*75e0*/  MUFU.EX2 R137, R137 ;  /* 0x0000008900897308 */ /* 0x000e260000000800 */
[----:B------:R-:W-:-:S04]  /*75f0*/  FMNMX.FTZ R7, R139, R7, !PT ;  /* 0x000000078b077209 */ /* 0x000fc80007810000 */
[----:B------:R-:W-:Y:S01]  /*7600*/  FMNMX.FTZ R7, R142, R7, !PT ;  /* 0x000000078e077209 */ /* 0x000fe20007810000 */
[----:B------:R-:W1:Y:S03]  /*7610*/  MUFU.EX2 R140, R140 ;  /* 0x0000008c008c7308 */ /* 0x000e660000000800 */
[----:B------:R-:W-:-:S04]  /*7620*/  FMNMX.FTZ R7, R143, R7, !PT ;  /* 0x000000078f077209 */ /* 0x000fc80007810000 */
[----:B------:R-:W-:Y:S01]  /*7630*/  FMNMX.FTZ R7, R130, R7, !PT ;  /* 0x0000000782077209 */ /* 0x000fe20007810000 */
[----:B------:R-:W2:Y:S01]  /*7640*/  MUFU.EX2 R141, R141 ;  /* 0x0000008d008d7308 */ /* 0x000ea20000000800 */
[C---:B0-----:R-:W-:Y:S01]  /*7650*/  FADD.FTZ R6, R137.reuse, R6 ;  /* 0x0000000689067221 */ /* 0x041fe20000010000 */
[----:B------:R-:W-:Y:S02]  /*7660*/  F2FP.BF16.F32.PACK_AB R4, R137, R4 ;  /* 0x000000048904723e */ /* 0x000fe400000010ff */
[----:B------:R-:W-:-:S04]  /*7670*/  FMNMX.FTZ R7, R131, R7, !PT ;  /* 0x0000000783077209 */ /* 0x000fc80007810000 */
[----:B------:R-:W-:Y:S01]  /*7680*/  FMNMX.FTZ R7, R134, R7, !PT ;  /* 0x0000000786077209 */ /* 0x000fe20007810000 */
[----:B-1----:R-:W-:Y:S01]  /*7690*/  FADD.FTZ R6, R140, R6 ;  /* 0x000000068c067221 */ /* 0x002fe20000010000 */
[----:B------:R-:W-:Y:S02]  /*76a0*/  MUFU.EX2 R129, R129 ;  /* 0x0000008100817308 */ /* 0x000fe40000000800 */
[----:B------:R-:W-:-:S04]  /*76b0*/  FMNMX.FTZ R7, R135, R7, !PT ;  /* 0x0000000787077209 */ /* 0x000fc80007810000 */
[----:B------:R-:W-:Y:S01]  /*76c0*/  FMNMX.FTZ R7, R122, R7, !PT ;  /* 0x000000077a077209 */ /* 0x000fe20007810000 */
[C---:B--2---:R-:W-:Y:S01]  /*76d0*/  FADD.FTZ R10, R141.reuse, R6 ;  /* 0x000000068d0a7221 */ /* 0x044fe20000010000 */
        /* <DEDUP_REMOVED lines=20> */
[----:B------:R-:W-:-:S03]  /*7820*/  FMNMX.FTZ R7, R98, R7, !PT ;  /* 0x0000000762077209 */ /* 0x000fc60007810000 */
[----:B------:R-:W-:Y:S01]  /*7830*/  MUFU.EX2 R116, R116 ;  /* 0x0000007400747308 */ /* 0x000fe20000000800 */
[----:B------:R-:W-:Y:S01]  /*7840*/  FMNMX.FTZ R7, R99, R7, !PT ;  /* 0x0000000763077209 */ /* 0x000fe20007810000 */
[----:B------:R-:W-:Y:S01]  /*7850*/  HGMMA.64x96x16.F32.BF16 R24, gdesc[UR32].tnspB, R24, gsb0 ;  /* 0x41600000201879f0 */ /* 0x000fe20008001818 */
[----:B------:R-:W-:Y:S02]  /*7860*/  UIADD3 UR32, UR4, 0x600, URZ ;  /* 0x0000060004207890 */ /* 0x000fe4000fffe03f */
[----:B------:R-:W-:Y:S01]  /*7870*/  UIADD3 UR34, UR7, 0x100, URZ ;  /* 0x0000010007227890 */ /* 0x000fe2000fffe03f */
[----:B------:R-:W-:Y:S01]  /*7880*/  FMNMX.FTZ R7, R102, R7, !PT ;  /* 0x0000000766077209 */ /* 0x000fe20007810000 */
[----:B------:R-:W-:Y:S01]  /*7890*/  UMOV UR33, 0xc0000010 ;  /* 0xc000001000217882 */ /* 0x000fe20000000000 */
[----:B------:R-:W-:Y:S01]  /*78a0*/  UMOV UR35, 0x80000020 ;  /* 0x8000002000237882 */ /* 0x000fe20000000000 */
        /* <DEDUP_REMOVED lines=27> */
[----:B------:R-:W-:Y:S01]  /*7a60*/  MUFU.EX2 R92, R92 ;  /* 0x0000005c005c7308 */ /* 0x000fe20000000800 */
[----:B------:R-:W-:Y:S02]  /*7a70*/  WARPGROUP.DEPBAR.LE gsb0, 0x0 ;  /* 0x00008000000079c5 */ /* 0x000fe40000010000 */
[----:B------:R-:W-:-:S05]  /*7a80*/  WARPGROUP.ARRIVE ;  /* 0x00000000000079c5 */ /* 0x000fca0000000000 */
[----:B------:R-:W-:Y:S01]  /*7a90*/  MUFU.EX2 R93, R93 ;  /* 0x0000005d005d7308 */ /* 0x000fe20000000800 */
[----:B------:R-:W-:Y:S01]  /*7aa0*/  HGMMA.64x96x16.F32.BF16 R24, gdesc[UR32].tnspB, R24, gsb0 ;  /* 0x41600000201879f0 */ /* 0x000fe20008001818 */
[----:B------:R-:W-:Y:S02]  /*7ab0*/  UIADD3 UR32, UR4, 0x780, URZ ;  /* 0x0000078004207890 */ /* 0x000fe4000fffe03f */
[----:B------:R-:W-:Y:S01]  /*7ac0*/  UIADD3 UR34, UR7, 0x140, URZ ;  /* 0x0000014007227890 */ /* 0x000fe2000fffe03f */
[----:B0-----:R-:W-:Y:S01]  /*7ad0*/  FMNMX.FTZ R9, R9, R7, !PT ;  /* 0x0000000709097209 */ /* 0x001fe20007810000 */
[----:B------:R-:W-:Y:S01]  /*7ae0*/  UMOV UR33, 0xc0000010 ;  /* 0xc000001000217882 */ /* 0x000fe20000000000 */
[----:B------:R-:W-:Y:S01]  /*7af0*/  UMOV UR35, 0x80000020 ;  /* 0x8000002000237882 */ /* 0x000fe20000000000 */
[----:B------:R-:W-:Y:S02]  /*7b00*/  MUFU.EX2 R80, R80 ;  /* 0x0000005000507308 */ /* 0x000fe40000000800 */
        /* <DEDUP_REMOVED lines=38> */
[----:B------:R-:W-:-:S02]  /*7d70*/  VIADD R7, R12, 0x9 ;  /* 0x000000090c077836 */ /* 0x000fc40000000000 */
[----:B------:R-:W-:Y:S01]  /*7d80*/  FMUL.FTZ R3, R3, UR10 ;  /* 0x0000000a03037c20 */ /* 0x000fe20008410000 */
[----:B------:R-:W-:Y:S02]  /*7d90*/  MUFU.EX2 R138, R138 ;  /* 0x0000008a008a7308 */ /* 0x000fe40000000800 */
[----:B------:R-:W-:Y:S02]  /*7da0*/  SEL R7, R7, 0x9, !P2 ;  /* 0x0000000907077807 */ /* 0x000fe40005000000 */
[----:B------:R-:W-:-:S04]  /*7db0*/  PLOP3.LUT P2, PT, PT, PT, UP0, 0x80, 0x0 ;  /* 0x000000000000781c */ /* 0x000fc80003f4f008 */
[----:B------:R-:W0:Y:S08]  /*7dc0*/  MUFU.EX2 R3, R3 ;  /* 0x0000000300037308 */ /* 0x000e300000000800 */
[----:B------:R-:W1:Y:S08]  /*7dd0*/  MUFU.EX2 R139, R139 ;  /* 0x0000008b008b7308 */ /* 0x000e700000000800 */
[----:B------:R-:W-:Y:S01]  /*7de0*/  MUFU.EX2 R143, R143 ;  /* 0x0000008f008f7308 */ /* 0x000fe20000000800 */
[----:B0-----:R-:W-:-:S07]  /*7df0*/  FFMA.FTZ R11, R3, R5, R138 ;  /* 0x00000005030b7223 */ /* 0x001fce000001008a */
[----:B------:R-:W-:Y:S01]  /*7e00*/  MUFU.EX2 R131, R131 ;  /* 0x0000008300837308 */ /* 0x000fe20000000800 */
[C---:B-1----:R-:W-:Y:S01]  /*7e10*/  FADD.FTZ R11, R139.reuse, R11 ;  /* 0x0000000b8b0b7221 */ /* 0x042fe20000010000 */
[----:B------:R-:W-:-:S06]  /*7e20*/  F2FP.BF16.F32.PACK_AB R5, R139, R138 ;  /* 0x0000008a8b05723e */ /* 0x000fcc00000010ff */
[----:B------:R-:W-:Y:S08]  /*7e30*/  MUFU.EX2 R135, R135 ;  /* 0x0000008700877308 */ /* 0x000ff00000000800 */
[----:B------:R-:W-:Y:S01]  /*7e40*/  MUFU.EX2 R21, R107 ;  /* 0x0000006b00157308 */ /* 0x000fe20000000800 */
[----:B------:R-:W-:Y:S02]  /*7e50*/  WARPGROUP.DEPBAR.LE gsb0, 0x0 ;  /* 0x00008000000079c5 */ /* 0x000fe40000010000 */
[----:B------:R-:W-:-:S05]  /*7e60*/  WARPGROUP.ARRIVE ;  /* 0x00000000000079c5 */ /* 0x000fca0000000000 */
[----:B------:R-:W-:Y:S01]  /*7e70*/  MUFU.EX2 R13, R122 ;  /* 0x0000007a000d7308 */ /* 0x000fe20000000800 */
[----:B------:R-:W-:Y:S01]  /*7e80*/  HGMMA.64x96x16.F32.BF16 R24, gdesc[UR32].tnspB, R24, gsb0 ;  /* 0x41600000201879f0 */ /* 0x000fe20008001818 */
[----:B------:R-:W-:Y:S02]  /*7e90*/  UIADD3 UR32, UR4, 0x900, URZ ;  /* 0x0000090004207890 */ /* 0x000fe4000fffe03f */
[----:B------:R-:W-:Y:S01]  /*7ea0*/  UIADD3 UR34, UR7, 0x180, URZ ;  /* 0x0000018007227890 */ /* 0x000fe2000fffe03f */
[----:B------:R-:W-:Y:S01]  /*7eb0*/  UMOV UR33, 0xc0000010 ;  /* 0xc000001000217882 */ /* 0x000fe20000000000 */
[----:B------:R-:W-:Y:S02]  /*7ec0*/  UMOV UR35, 0x80000020 ;  /* 0x8000002000237882 */ /* 0x000fe40000000000 */
        /* <DEDUP_REMOVED lines=38> */
[----:B------:R-:W-:Y:S01]  /*8130*/  UIADD3 UR34, UR7, 0x200, URZ ;  /* 0x0000020007227890 */ /* 0x000fe2000fffe03f */
[----:B------:R-:W-:Y:S01]  /*8140*/  UMOV UR33, 0xc0000010 ;  /* 0xc000001000217882 */ /* 0x000fe20000000000 */
[----:B------:R-:W-:Y:S02]  /*8150*/  UMOV UR35, 0x80000020 ;  /* 0x8000002000237882 */ /* 0x000fe40000000000 */
[----:B------:R-:W-:Y:S01]  /*8160*/  MUFU.EX2 R76, R76 ;  /* 0x0000004c004c7308 */ /* 0x000fe20000000800 */
[----:B------:R-:W-:Y:S01]  /*8170*/  UIADD3 UR4, UR38, -0x1, URZ ;  /* 0xffffffff26047890 */ /* 0x000fe2000fffe03f */
[----:B------:R-:W-:-:S06]  /*8180*/  UMOV UR7, UR39 ;  /* 0x0000002700077c82 */ /* 0x000fcc0008000000 */
[----:B------:R-:W-:Y:S01]  /*8190*/  MUFU.EX2 R77, R77 ;  /* 0x0000004d004d7308 */ /* 0x000fe20000000800 */
[----:B------:R-:W-:-:S07]  /*81a0*/  UMOV UR38, UR4 ;  /* 0x0000000400267c82 */ /* 0x000fce0008000000 */
[----:B------:R-:W-:Y:S01]  /*81b0*/  MUFU.EX2 R79, R79 ;  /* 0x0000004f004f7308 */ /* 0x000fe20000000800 */
[----:B------:R-:W-:Y:S02]  /*81c0*/  WARPGROUP.DEPBAR.LE gsb0, 0x0 ;  /* 0x00008000000079c5 */ /* 0x000fe40000010000 */
[----:B------:R-:W-:-:S06]  /*81d0*/  WARPGROUP.ARRIVE ;  /* 0x00000000000079c5 */ /* 0x000fcc0000000000 */
[----:B------:R-:W-:Y:S03]  /*81e0*/  HGMMA.64x96x16.F32.BF16 R24, gdesc[UR32].tnspB, R24, gsb0 ;  /* 0x41600000201879f0 */ /* 0x000fe60008001818 */
[----:B------:R-:W-:Y:S02]  /*81f0*/  WARPGROUP.DEPBAR.LE gsb0, 0x0 ;  /* 0x00008000000079c5 */ /* 0x000fe40000010000 */
[----:B------:R0:W-:Y:S06]  /*8200*/  BAR.ARV R7, 0x100 ;  /* 0x000400070000751d */ /* 0x0001ec0000002000 */
[-C--:B------:R-:W-:Y:S01]  /*8210*/  FMUL.FTZ R26, R26, R3.reuse ;  /* 0x000000031a1a7220 */ /* 0x080fe20000410000 */
[----:B------:R-:W-:Y:S01]  /*8220*/  FMUL.FTZ R27, R27, R3 ;  /* 0x000000031b1b7220 */ /* 0x000fe20000410000 */
[----:B0-----:R-:W-:-:S02]  /*8230*/  IMAD.U32 R7, RZ, RZ, UR36 ;  /* 0x00000024ff077e24 */ /* 0x001fc4000f8e00ff */
[-C--:B------:R-:W-:Y:S01]  /*8240*/  FMUL.FTZ R30, R30, R3.reuse ;  /* 0x000000031e1e7220 */ /* 0x080fe20000410000 */
[-C--:B------:R-:W-:Y:S01]  /*8250*/  FMUL.FTZ R31, R31, R3.reuse ;  /* 0x000000031f1f7220 */ /* 0x080fe20000410000 */
[-C--:B------:R-:W-:Y:S01]  /*8260*/  FMUL.FTZ R34, R34, R3.reuse ;  /* 0x0000000322227220 */ /* 0x080fe20000410000 */
[-C--:B------:R-:W-:Y:S01]  /*8270*/  FMUL.FTZ R35, R35, R3.reuse ;  /* 0x0000000323237220 */ /* 0x080fe20000410000 */
[----:B------:R-:W-:Y:S01]  /*8280*/  @!P1 LEA R7, R7, UR37, 0x3 ;  /* 0x0000002507079c11 */ /* 0x000fe2000f8e18ff */
[-C--:B------:R-:W-:Y:S01]  /*8290*/  FMUL.FTZ R38, R38, R3.reuse ;  /* 0x0000000326267220 */ /* 0x080fe20000410000 */
[-C--:B------:R-:W-:Y:S01]  /*82a0*/  FMUL.FTZ R39, R39, R3.reuse ;  /* 0x0000000327277220 */ /* 0x080fe20000410000 */
[-C--:B------:R-:W-:Y:S01]  /*82b0*/  FMUL.FTZ R42, R42, R3.reuse ;  /* 0x000000032a2a7220 */ /* 0x080fe20000410000 */
[-C--:B------:R-:W-:Y:S01]  /*82c0*/  FMUL.FTZ R43, R43, R3.reuse ;  /* 0x000000032b2b7220 */ /* 0x080fe20000410000 */
[----:B------:R-:W-:Y:S02]  /*82d0*/  @!P1 VIADD R12, R7, 0x31c40 ;  /* 0x00031c40070c9836 */ /* 0x000fe40000000000 */
[-C--:B------:R-:W-:Y:S01]  /*82e0*/  FMUL.FTZ R46, R46, R3.reuse ;  /* 0x000000032e2e7220 */ /* 0x080fe20000410000 */
[----:B------:R-:W0:Y:S01]  /*82f0*/  MUFU.EX2 R7, R142 ;  /* 0x0000008e00077308 */ /* 0x000e220000000800 */
[-C--:B------:R-:W-:Y:S01]  /*8300*/  FMUL.FTZ R47, R47, R3.reuse ;  /* 0x000000032f2f7220 */ /* 0x080fe20000410000 */
[-C--:B------:R-:W-:Y:S01]  /*8310*/  FMUL.FTZ R50, R50, R3.reuse ;  /* 0x0000000332327220 */ /* 0x080fe20000410000 */
[----:B------:R-:W-:Y:S01]  /*8320*/  @!P1 PRMT R12, RZ, 0x654, R12 ;  /* 0x00000654ff0c9816 */ /* 0x000fe2000000000c */
        /* <DEDUP_REMOVED lines=10> */
[----:B------:R-:W-:Y:S01]  /*83d0*/  FMUL.FTZ R70, R70, R3 ;  /* 0x0000000346467220 */ /* 0x000fe20000410000 */
[----:B-1----:R-:W-:Y:S01]  /*83e0*/  IMAD.U32 R12, RZ, RZ, UR6 ;  /* 0x00000006ff0c7e24 */ /* 0x002fe2000f8e00ff */
[----:B------:R-:W-:Y:S01]  /*83f0*/  UMOV UR6, UR36 ;  /* 0x0000002400067c82 */ /* 0x000fe20008000000 */
[----:B0-----:R-:W-:Y:S01]  /*8400*/  FADD.FTZ R11, R7, R11 ;  /* 0x0000000b070b7221 */ /* 0x001fe20000010000 */
[----:B------:R-:W-:Y:S01]  /*8410*/  F2FP.BF16.F32.PACK_AB R7, R143, R7 ;  /* 0x000000078f07723e */ /* 0x000fe200000010ff */
[----:B------:R-:W-:Y:S01]  /*8420*/  FMUL.FTZ R71, R71, R3 ;  /* 0x0000000347477220 */ /* 0x000fe20000410000 */
[----:B------:R-:W-:Y:S01]  /*8430*/  @!P1 LEA R12, R12, UR37, 0x3 ;  /* 0x000000250c0c9c11 */ /* 0x000fe2000f8e18ff */
[----:B------:R-:W-:Y:S01]  /*8440*/  FADD.FTZ R11, R143, R11 ;  /* 0x0000000b8f0b7221 */ /* 0x000fe20000010000 */
        /* <DEDUP_REMOVED lines=13> */
[----:B------:R1:W-:Y:S01]  /*8520*/  STSM.16.M88.4 [R2+0x24300], R4 ;  /* 0x0243000402007844 */ /* 0x0003e20000000200 */
[-C--:B------:R-:W-:Y:S01]  /*8530*/  FMUL.FTZ R44, R44, R8.reuse ;  /* 0x000000082c2c7220 */ /* 0x080fe20000410000 */
[-C--:B------:R-:W-:Y:S01]  /*8540*/  FMUL.FTZ R45, R45, R8.reuse ;  /* 0x000000082d2d7220 */ /* 0x080fe20000410000 */
[-C--:B------:R-:W-:Y:S01]  /*8550*/  FMUL.FTZ R48, R48, R8.reuse ;  /* 0x0000000830307220 */ /* 0x080fe20000410000 */
[-C--:B------:R-:W-:Y:S01]  /*8560*/  FMUL.FTZ R49, R49, R8.reuse ;  /* 0x0000000831317220 */ /* 0x080fe20000410000 */
[-C--:B------:R-:W-:Y:S01]  /*8570*/  FMUL.FTZ R52, R52, R8.reuse ;  /* 0x0000000834347220 */ /* 0x080fe20000410000 */
[-C--:B------:R-:W-:Y:S01]  /*8580*/  FMUL.FTZ R53, R53, R8.reuse ;  /* 0x0000000835357220 */ /* 0x080fe20000410000 */
[----:B0-----:R-:W-:Y:S01]  /*8590*/  MUFU.EX2 R12, R120 ;  /* 0x00000078000c7308 */ /* 0x001fe20000000800 */
        /* <DEDUP_REMOVED lines=8> */
[----:B-1----:R-:W0:Y:S01]  /*8620*/  MUFU.EX2 R4, R128 ;  /* 0x0000008000047308 */ /* 0x002e220000000800 */
[----:B------:R-:W-:-:S07]  /*8630*/  IMAD.MOV.U32 R3, RZ, RZ, R9 ;  /* 0x000000ffff037224 */ /* 0x000fce00078e0009 */
[----:B------:R-:W1:Y:S08]  /*8640*/  MUFU.EX2 R5, R130 ;  /* 0x0000008200057308 */ /* 0x000e700000000800 */
[----:B------:R-:W2:Y:S01]  /*8650*/  MUFU.EX2 R6, R132 ;  /* 0x0000008400067308 */ /* 0x000ea20000000800 */
[----:B0-----:R-:W-:Y:S01]  /*8660*/  FADD.FTZ R10, R4, R10 ;  /* 0x0000000a040a7221 */ /* 0x001fe20000010000 */
[----:B------:R-:W-:-:S03]  /*8670*/  F2FP.BF16.F32.PACK_AB R4, R129, R4 ;  /* 0x000000048104723e */ /* 0x000fc600000010ff */
[----:B------:R-:W-:-:S03]  /*8680*/  FADD.FTZ R10, R129, R10 ;  /* 0x0000000a810a7221 */ /* 0x000fc60000010000 */
[----:B------:R-:W0:Y:S01]  /*8690*/  MUFU.EX2 R7, R134 ;  /* 0x0000008600077308 */ /* 0x000e220000000800 */
[----:B-1----:R-:W-:Y:S01]  /*86a0*/  FADD.FTZ R110, R5, R11 ;  /* 0x0000000b056e7221 */ /* 0x002fe20000010000 */
[C---:B------:R-:W-:Y:S01]  /*86b0*/  F2FP.BF16.F32.PACK_AB R5, R131.reuse, R5 ;  /* 0x000000058305723e */ /* 0x040fe200000010ff */
[----:B--2---:R-:W-:Y:S02]  /*86c0*/  FADD.FTZ R11, R6, R10 ;  /* 0x0000000a060b7221 */ /* 0x004fe40000010000 */
[----:B------:R-:W-:Y:S01]  /*86d0*/  FADD.FTZ R10, R131, R110 ;  /* 0x0000006e830a7221 */ /* 0x000fe20000010000 */
[C---:B------:R-:W-:Y:S01]  /*86e0*/  F2FP.BF16.F32.PACK_AB R6, R133.reuse, R6 ;  /* 0x000000068506723e */ /* 0x040fe200000010ff */
[----:B------:R-:W-:Y:S02]  /*86f0*/  FADD.FTZ R11, R133, R11 ;  /* 0x0000000b850b7221 */ /* 0x000fe40000010000 */
[----:B0-----:R-:W-:Y:S02]  /*8700*/  FADD.FTZ R10, R7, R10 ;  /* 0x0000000a070a7221 */ /* 0x001fe40000010000 */
[----:B------:R-:W-:Y:S01]  /*8710*/  FADD.FTZ R11, R12, R11 ;  /* 0x0000000b0c0b7221 */ /* 0x000fe20000010000 */
[C---:B------:R-:W-:Y:S01]  /*8720*/  F2FP.BF16.F32.PACK_AB R7, R135.reuse, R7 ;  /* 0x000000078707723e */ /* 0x040fe200000010ff */
[----:B------:R-:W-:-:S02]  /*8730*/  FADD.FTZ R10, R135, R10 ;  /* 0x0000000a870a7221 */ /* 0x000fc40000010000 */
[C---:B------:R-:W-:Y:S01]  /*8740*/  FADD.FTZ R11, R121.reuse, R11 ;  /* 0x0000000b790b7221 */ /* 0x040fe20000010000 */
[----:B------:R-:W-:Y:S01]  /*8750*/  F2FP.BF16.F32.PACK_AB R12, R121, R12 ;  /* 0x0000000c790c723e */ /* 0x000fe200000010ff */
[----:B------:R0:W-:Y:S01]  /*8760*/  STSM.16.M88.4 [R2+0x25b00], R4 ;  /* 0x025b000402007844 */ /* 0x0001e20000000200 */
[----:B------:R-:W-:Y:S01]  /*8770*/  FADD.FTZ R110, R13, R10 ;  /* 0x0000000a0d6e7221 */ /* 0x000fe20000010000 */
[----:B------:R-:W-:Y:S01]  /*8780*/  FADD.FTZ R10, R14, R11 ;  /* 0x0000000b0e0a7221 */ /* 0x000fe20000010000 */
[C---:B------:R-:W-:Y:S02]  /*8790*/  F2FP.BF16.F32.PACK_AB R13, R123.reuse, R13 ;  /* 0x0000000d7b0d723e */ /* 0x040fe400000010ff */
[----:B------:R-:W-:Y:S01]  /*87a0*/  FADD.FTZ R11, R123, R110 ;  /* 0x0000006e7b0b7221 */ /* 0x000fe20000010000 */
[C---:B------:R-:W-:Y:S01]  /*87b0*/  FADD.FTZ R110, R125.reuse, R10 ;  /* 0x0000000a7d6e7221 */ /* 0x040fe20000010000 */
        /* <DEDUP_REMOVED lines=8> */
[----:B------:R2:W3:Y:S01]  /*8840*/  MUFU.EX2 R91, R94 ;  /* 0x0000005e005b7308 */ /* 0x0004e20000000800 */
[----:B------:R-:W-:Y:S01]  /*8850*/  FADD.FTZ R11, R114, R11 ;  /* 0x0000000b720b7221 */ /* 0x000fe20000010000 */
[C---:B------:R-:W-:Y:S02]  /*8860*/  F2FP.BF16.F32.PACK_AB R113, R20.reuse, R114 ;  /* 0x000000721471723e */ /* 0x040fe400000010ff */
[----:B------:R-:W-:Y:S01]  /*8870*/  F2FP.BF16.F32.PACK_AB R114, R117, R116 ;  /* 0x000000747572723e */ /* 0x000fe200000010ff */
[----:B------:R-:W-:Y:S01]  /*8880*/  FADD.FTZ R11, R20, R11 ;  /* 0x0000000b140b7221 */ /* 0x000fe20000010000 */
[----:B------:R4:W-:Y:S01]  /*8890*/  STSM.16.M88.4 [R2+0x27300], R12 ;  /* 0x0273000c02007844 */ /* 0x0009e20000000200 */
[----:B--2---:R-:W-:-:S02]  /*88a0*/  FADD.FTZ R94, R116, R110 ;  /* 0x0000006e745e7221 */ /* 0x004fc40000010000 */
[----:B------:R-:W-:Y:S01]  /*88b0*/  FADD.FTZ R11, R115, R11 ;  /* 0x0000000b730b7221 */ /* 0x000fe20000010000 */
[----:B------:R-:W-:Y:S01]  /*88c0*/  F2FP.BF16.F32.PACK_AB R115, R119, R115 ;  /* 0x000000737773723e */ /* 0x000fe200000010ff */
[----:B------:R-:W-:-:S04]  /*88d0*/  FADD.FTZ R94, R117, R94 ;  /* 0x0000005e755e7221 */ /* 0x000fc80000010000 */
[----:B------:R4:W-:Y:S01]  /*88e0*/  STSM.16.M88.4 [R2+0x28b00], R112 ;  /* 0x028b007002007844 */ /* 0x0009e20000000200 */
[----:B------:R-:W-:Y:S01]  /*88f0*/  FADD.FTZ R110, R104, R94 ;  /* 0x0000005e686e7221 */ /* 0x000fe20000010000 */
[----:B------:R-:W-:Y:S01]  /*8900*/  FADD.FTZ R94, R119, R11 ;  /* 0x0000000b775e7221 */ /* 0x000fe20000010000 */
[C---:B------:R-:W-:Y:S02]  /*8910*/  F2FP.BF16.F32.PACK_AB R104, R105.reuse, R104 ;  /* 0x000000686968723e */ /* 0x040fe400000010ff */
[----:B------:R-:W-:Y:S01]  /*8920*/  FADD.FTZ R11, R105, R110 ;  /* 0x0000006e690b7221 */ /* 0x000fe20000010000 */
[----:B------:R-:W-:Y:S01]  /*8930*/  FADD.FTZ R94, R106, R94 ;  /* 0x0000005e6a5e7221 */ /* 0x000fe20000010000 */
[C---:B------:R-:W-:Y:S02]  /*8940*/  F2FP.BF16.F32.PACK_AB R105, R21.reuse, R106 ;  /* 0x0000006a1569723e */ /* 0x040fe400000010ff */
[----:B------:R-:W-:Y:S01]  /*8950*/  FADD.FTZ R11, R108, R11 ;  /* 0x0000000b6c0b7221 */ /* 0x000fe20000010000 */
[----:B------:R-:W-:Y:S01]  /*8960*/  FADD.FTZ R94, R21, R94 ;  /* 0x0000005e155e7221 */ /* 0x000fe20000010000 */
[----:B------:R-:W-:-:S02]  /*8970*/  F2FP.BF16.F32.PACK_AB R106, R109, R108 ;  /* 0x0000006c6d6a723e */ /* 0x000fc400000010ff */
[----:B------:R-:W-:Y:S01]  /*8980*/  FADD.FTZ R11, R109, R11 ;  /* 0x0000000b6d0b7221 */ /* 0x000fe20000010000 */
[----:B------:R-:W-:Y:S01]  /*8990*/  FADD.FTZ R94, R107, R94 ;  /* 0x0000005e6b5e7221 */ /* 0x000fe20000010000 */
[C---:B------:R-:W-:Y:S02]  /*89a0*/  F2FP.BF16.F32.PACK_AB R107, R111.reuse, R107 ;  /* 0x0000006b6f6b723e */ /* 0x040fe400000010ff */
[----:B------:R-:W-:Y:S01]  /*89b0*/  FADD.FTZ R110, R96, R11 ;  /* 0x0000000b606e7221 */ /* 0x000fe20000010000 */
[----:B------:R-:W-:Y:S01]  /*89c0*/  FADD.FTZ R11, R111, R94 ;  /* 0x0000005e6f0b7221 */ /* 0x000fe20000010000 */
[C---:B------:R-:W-:Y:S01]  /*89d0*/  F2FP.BF16.F32.PACK_AB R96, R97.reuse, R96 ;  /* 0x000000606160723e */ /* 0x040fe200000010ff */
[----:B------:R4:W-:Y:S01]  /*89e0*/  STSM.16.M88.4 [R2+0x2a300], R104 ;  /* 0x02a3006802007844 */ /* 0x0009e20000000200 */
[----:B------:R-:W-:Y:S01]  /*89f0*/  FADD.FTZ R121, R97, R110 ;  /* 0x0000006e61797221 */ /* 0x000fe20000010000 */
[----:B0-----:R-:W-:Y:S01]  /*8a00*/  FADD.FTZ R4, R98, R11 ;  /* 0x0000000b62047221 */ /* 0x001fe20000010000 */
[C---:B------:R-:W-:Y:S01]  /*8a10*/  F2FP.BF16.F32.PACK_AB R97, R99.reuse, R98 ;  /* 0x000000626361723e */ /* 0x040fe200000010ff */
[----:B------:R-:W0:Y:S01]  /*8a20*/  MUFU.EX2 R11, R78 ;  /* 0x0000004e000b7308 */ /* 0x000e220000000800 */
        /* <DEDUP_REMOVED lines=11> */
[----:B------:R-:W-:Y:S01]  /*8ae0*/  FADD.FTZ R5, R90, R5 ;  /* 0x000000055a057221 */ /* 0x000fe20000010000 */
[----:B-1----:R-:W-:-:S02]  /*8af0*/  F2FP.BF16.F32.PACK_AB R89, R10, R90 ;  /* 0x0000005a0a59723e */ /* 0x002fc400000010ff */
[----:B------:R-:W-:Y:S01]  /*8b00*/  FADD.FTZ R6, R92, R7 ;  /* 0x000000075c067221 */ /* 0x000fe20000010000 */
[----:B------:R-:W-:Y:S01]  /*8b10*/  FADD.FTZ R4, R10, R5 ;  /* 0x000000050a047221 */ /* 0x000fe20000010000 */
[C---:B------:R-:W-:Y:S02]  /*8b20*/  F2FP.BF16.F32.PACK_AB R90, R93.reuse, R92 ;  /* 0x0000005c5d5a723e */ /* 0x040fe400000010ff */
[----:B------:R-:W-:Y:S01]  /*8b30*/  FADD.FTZ R5, R93, R6 ;  /* 0x000000065d057221 */ /* 0x000fe20000010000 */
[----:B---3--:R-:W-:Y:S01]  /*8b40*/  FADD.FTZ R4, R91, R4 ;  /* 0x000000045b047221 */ /* 0x008fe20000010000 */
[C---:B------:R-:W-:Y:S02]  /*8b50*/  F2FP.BF16.F32.PACK_AB R91, R95.reuse, R91 ;  /* 0x0000005b5f5b723e */ /* 0x040fe400000010ff */
[----:B------:R-:W-:Y:S01]  /*8b60*/  FADD.FTZ R6, R80, R5 ;  /* 0x0000000550067221 */ /* 0x000fe20000010000 */
[----:B------:R-:W-:Y:S01]  /*8b70*/  FADD.FTZ R5, R95, R4 ;  /* 0x000000045f057221 */ /* 0x000fe20000010000 */
[C---:B------:R-:W-:Y:S01]  /*8b80*/  F2FP.BF16.F32.PACK_AB R80, R81.reuse, R80 ;  /* 0x000000505150723e */ /* 0x040fe200000010ff */
[----:B------:R4:W-:Y:S01]  /*8b90*/  STSM.16.M88.4 [R2+0x2d300], R88 ;  /* 0x02d3005802007844 */ /* 0x0009e20000000200 */
        /* <DEDUP_REMOVED lines=16> */
[----:B------:R-:W-:Y:S01]  /*8ca0*/  F2FP.BF16.F32.PACK_AB R74, R77, R76 ;  /* 0x0000004c4d4a723e */ /* 0x000fe200000010ff */
[----:B------:R-:W-:Y:S01]  /*8cb0*/  FADD.FTZ R4, R75, R4 ;  /* 0x000000044b047221 */ /* 0x000fe20000010000 */
[----:B0-----:R-:W-:Y:S01]  /*8cc0*/  F2FP.BF16.F32.PACK_AB R75, R79, R11 ;  /* 0x0000000b4f4b723e */ /* 0x001fe200000010ff */
[----:B------:R-:W-:Y:S02]  /*8cd0*/  FADD.FTZ R6, R76, R7 ;  /* 0x000000074c067221 */ /* 0x000fe40000010000 */
[----:B------:R-:W-:Y:S02]  /*8ce0*/  FADD.FTZ R4, R11, R4 ;  /* 0x000000040b047221 */ /* 0x000fe40000010000 */
[----:B------:R4:W-:Y:S01]  /*8cf0*/  STSM.16.M88.4 [R2+0x30300], R72 ;  /* 0x0303004802007844 */ /* 0x0009e20000000200 */
[----:B------:R-:W-:Y:S01]  /*8d00*/  FADD.FTZ R7, R77, R6 ;  /* 0x000000064d077221 */ /* 0x000fe20000010000 */
[----:B------:R-:W-:Y:S01]  /*8d10*/  FADD.FTZ R5, R79, R4 ;  /* 0x000000044f057221 */ /* 0x000fe20000010000 */
[----:B------:R-:W-:Y:S01]  /*8d20*/  IMAD.MOV.U32 R4, RZ, RZ, R0 ;  /* 0x000000ffff047224 */ /* 0x000fe200078e0000 */
[----:B------:R-:W-:Y:S01]  /*8d30*/  @!PT LDS RZ, [RZ] ;  /* 0x00000000fffff984 */ /* 0x000fe20000000800 */
[----:B------:R-:W-:Y:S01]  /*8d40*/  @!PT LDS RZ, [RZ] ;  /* 0x00000000fffff984 */ /* 0x000fe20000000800 */
[----:B------:R-:W-:Y:S01]  /*8d50*/  @!PT LDS RZ, [RZ] ;  /* 0x00000000fffff984 */ /* 0x000fe20000000800 */
[----:B------:R-:W-:Y:S01]  /*8d60*/  @!PT LDS RZ, [RZ] ;  /* 0x00000000fffff984 */ /* 0x000fe20000000800 */
[----:B------:R0:W-:Y:S06]  /*8d70*/  MEMBAR.ALL.CTA ;  /* 0x0000000000007992 */ /* 0x0001ec0000008000 */
[----:B0-----:R-:W0:Y:S02]  /*8d80*/  FENCE.VIEW.ASYNC.S ;  /* 0x00000000000073c6 */ /* 0x001e240000000000 */
[----:B0-----:R-:W-:Y:S01]  /*8d90*/  NOP ;  /* 0x0000000000007918 */ /* 0x001fe20000000000 */
[----:B------:R-:W-:Y:S05]  /*8da0*/  @P2 BRA `(.L_x_9540) ;  /* 0xffffffc800302947 */ /* 0x000fea000383ffff */
.L_x_9531:
[----:B------:R-:W-:Y:S06]  /*8db0*/  BAR.ARV 0x8, 0x200 ;  /* 0x0208000000007b1d */ /* 0x000fec0000002000 */
[----:B------:R-:W-:Y:S05]  /*8dc0*/  @!P0 BRA `(.L_x_9541) ;  /* 0x0000000000048947 */ /* 0x000fea0003800000 */
[----:B------:R-:W-:Y:S01]  /*8dd0*/  BPT.TRAP 0x1 ;  /* 0x000000040000795c */ /* 0x000fe20000300000 */
.L_x_9541:
[----:B------:R-:W-:Y:S01]  /*8de0*/  ULEA UR9, UR36, UR37, 0x3 ;  /* 0x0000002524097291 */ /* 0x000fe2000f8e183f */
[----:B------:R-:W-:-:S05]  /*8df0*/  IMAD.U32 R3, RZ, RZ, UR39 ;  /* 0x00000027ff037e24 */ /* 0x000fca000f8e00ff */
[----:B------:R-:W-:-:S04]  /*8e00*/  SHF.L.U32 R3, R3, 0x1f, RZ ;  /* 0x0000001f03037819 */ /* 0x000fc800000006ff */
[----:B------:R0:W1:Y:S01]  /*8e10*/  SYNCS.PHASECHK.TRANS64.TRYWAIT P2, [UR9+0x31c50], R3 ;  /* 0x031c5003ff0075a7 */ /* 0x0000620008040149 */
[----:B------:R-:W-:Y:S05]  /*8e20*/  @!P0 BRA `(.L_x_9542) ;  /* 0x0000000000048947 */ /* 0x000fea0003800000 */
[----:B------:R-:W-:Y:S01]  /*8e30*/  BPT.TRAP 0x1 ;  /* 0x000000040000795c */ /* 0x000fe20000300000 */
.L_x_9542:
[----:B-1----:R-:W-:Y:S05]  /*8e40*/  @P2 BRA `(.L_x_9543) ;  /* 0x0000000000082947 */ /* 0x002fea0003800000 */
[----:B------:R-:W1:Y:S02]  /*8e50*/  SYNCS.PHASECHK.TRANS64.TRYWAIT P0, [UR9+0x31c50], R3 ;  /* 0x031c5003ff0075a7 */ /* 0x000e640008000149 */
[----:B-1----:R-:W-:Y:S05]  /*8e60*/  @!P0 BRA `(.L_x_9544) ;  /* 0x0000009c00e08947 */ /* 0x002fea0003800000 */
.L_x_9543:
[----:B------:R-:W-:Y:S01]  /*8e70*/  UIADD3 UR37, UR37, 0x200, URZ ;  /* 0x0000020025257890 */ /* 0x000fe2000fffe03f */
[----:B-1----:R-:W2:Y:S01]  /*8e80*/  LDL.LU R4, [R1+0x10] ;  /* 0x0000100001047983 */ /* 0x002ea20000300800 */
[----:B------:R-:W-:Y:S01]  /*8e90*/  ULOP3.LUT UR60, UR60, 0x10000, URZ, 0xfc, !UPT ;  /* 0x000100003c3c7892 */ /* 0x000fe2000f8efc3f */
[----:B------:R-:W-:Y:S01]  /*8ea0*/  WARPGROUP.ARRIVE ;  /* 0x00000000000079c5 */ /* 0x000fe20000000000 */
[----:B------:R-:W-:Y:S01]  /*8eb0*/  USHF.R.U32.HI UR37, URZ, 0x4, UR37 ;  /* 0x000000043f257899 */ /* 0x000fe20008011625 */
[----:B------:R-:W1:Y:S01]  /*8ec0*/  SHFL.BFLY PT, R6, R5, 0x2, 0x1f ;  /* 0x0c401f0005067f89 */ /* 0x000e6200000e0000 */
[----:B------:R-:W-:Y:S01]  /*8ed0*/  UMOV UR5, 0xc0000010 ;  /* 0xc000001000057882 */ /* 0x000fe20000000000 */
[----:B------:R-:W-:Y:S01]  /*8ee0*/  UMOV UR7, 0x80000020 ;  /* 0x8000002000077882 */ /* 0x000fe20000000000 */
[----:B------:R-:W-:Y:S01]  /*8ef0*/  ULOP3.LUT UR37, UR37, 0x3fff, URZ, 0xc0, !UPT ;  /* 0x00003fff25257892 */ /* 0x000fe2000f8ec03f */
[----:B----4-:R-:W-:Y:S01]  /*8f00*/  IMAD.U32 R13, RZ, RZ, UR10 ;  /* 0x0000000aff0d7e24 */ /* 0x010fe2000f8e00ff */
[----:B------:R-:W-:Y:S01]  /*8f10*/  UMOV UR4, UR60 ;  /* 0x0000003c00047c82 */ /* 0x000fe20008000000 */
[----:B------:R-:W-:Y:S01]  /*8f20*/  IMAD.MOV.U32 R16, RZ, RZ, -0x800000 ;  /* 0xff800000ff107424 */ /* 0x000fe200078e00ff */
[----:B------:R-:W-:-:S04]  /*8f30*/  ULOP3.LUT UR8, UR37, 0x2400000, URZ, 0xfc, !UPT ;  /* 0x0240000025087892 */ /* 0x000fc8000f8efc3f */
[----:B------:R-:W-:Y:S02]  /*8f40*/  UIMAD UR8, UR36, 0x6c0, UR8 ;  /* 0x000006c0240878a4 */ /* 0x000fe4000f8e0208 */
[----:B------:R-:W-:-:S04]  /*8f50*/  UIADD3 UR36, UR36, 0x1, URZ ;  /* 0x0000000124247890 */ /* 0x000fc8000fffe03f */
[----:B------:R-:W-:Y:S01]  /*8f60*/  UISETP.NE.AND UP0, UPT, UR36, 0x2, UPT ;  /* 0x000000022400788c */ /* 0x000fe2000bf05270 */
[----:B------:R-:W-:Y:S02]  /*8f70*/  UMOV UR6, UR8 ;  /* 0x0000000800067c82 */ /* 0x000fe40008000000 */
[----:B------:R-:W-:Y:S01]  /*8f80*/  HGMMA.64x96x16.F32.BF16 R24, gdesc[UR4].tnspB, R24, gsb0 ;  /* 0x41600000041879f0 */ /* 0x000fe20008001818 */
[----:B------:R-:W-:Y:S02]  /*8f90*/  UIADD3 UR4, UR60, 0x180, URZ ;  /* 0x000001803c047890 */ /* 0x000fe4000fffe03f */
[----:B------:R-:W-:Y:S01]  /*8fa0*/  UIADD3 UR6, UR8, 0x40, URZ ;  /* 0x0000004008067890 */ /* 0x000fe2000fffe03f */
[----:B-1----:R-:W-:Y:S01]  /*8fb0*/  FADD.FTZ R6, R6, R5 ;  /* 0x0000000506067221 */ /* 0x002fe20000010000 */
[----:B------:R-:W-:Y:S01]  /*8fc0*/  UMOV UR5, 0xc0000010 ;  /* 0xc000001000057882 */ /* 0x000fe20000000000 */
[----:B------:R-:W-:Y:S01]  /*8fd0*/  UMOV UR7, 0x80000020 ;  /* 0x8000002000077882 */ /* 0x000fe20000000000 */
[----:B------:R-:W-:-:S02]  /*8fe0*/  USEL UR36, UR36, URZ, UP0 ;  /* 0x0000003f24247287 */ /* 0x000fc40008000000 */
[----:B------:R-:W1:Y:S02]  /*8ff0*/  SHFL.BFLY PT, R11, R6, 0x1, 0x1f ;  /* 0x0c201f00060b7f89 */ /* 0x000e6400000e0000 */
[----:B-1----:R-:W-:Y:S01]  /*9000*/  FADD.FTZ R11, R6, R11 ;  /* 0x0000000b060b7221 */ /* 0x002fe20000010000 */
[----:B------:R-:W-:-:S04]  /*9010*/  IMAD.U32 R6, RZ, RZ, UR9 ;  /* 0x00000009ff067e24 */ /* 0x000fc8000f8e00ff */
[----:B------:R-:W-:Y:S01]  /*9020*/  FSETP.NE.FTZ.AND P2, PT, R11, RZ, PT ;  /* 0x000000ff0b00720b */ /* 0x000fe20003f55000 */
[----:B------:R-:W-:-:S05]  /*9030*/  @!P1 VIADD R6, R6, 0x31c60 ;  /* 0x00031c6006069836 */ /* 0x000fca0000000000 */
[----:B------:R-:W-:-:S07]  /*9040*/  @!P1 PRMT R6, RZ, 0x654, R6 ;  /* 0x00000654ff069816 */ /* 0x000fce0000000006 */
[----:B------:R-:W1:Y:S01]  /*9050*/  @P2 MUFU.LG2 R10, R11 ;  /* 0x0000000b000a2308 */ /* 0x000e620000000c00 */
[----:B------:R-:W-:Y:S01]  /*9060*/  @P2 FMUL.FTZ R13, R13, 0.69314718246459960938 ;  /* 0x3f3172180d0d2820 */ /* 0x000fe20000410000 */
        /* <DEDUP_REMOVED lines=16> */
[----:B--2---:R-:W-:Y:S02]  /*9170*/  R2UR UR11, R4 ;  /* 0x00000000040b72ca */ /* 0x004fe400000e0000 */
[----:B------:R-:W0:Y:S11]  /*9180*/  SHFL.BFLY PT, R4, R7, 0x2, 0x1f ;  /* 0x0c401f0007047f89 */ /* 0x000e3600000e0000 */
[----:B------:R-:W-:Y:S01]  /*9190*/  UIADD3 UR11, UR11, 0x1, URZ ;  /* 0x000000010b0b7890 */ /* 0x000fe2000fffe03f */
[----:B0-----:R-:W-:Y:S01]  /*91a0*/  FADD.FTZ R3, R4, R7 ;  /* 0x0000000704037221 */ /* 0x001fe20000010000 */
[----:B------:R-:W-:-:S04]  /*91b0*/  IMAD.U32 R7, RZ, RZ, UR10 ;  /* 0x0000000aff077e24 */ /* 0x000fc8000f8e00ff */
[----:B------:R-:W0:Y:S01]  /*91c0*/  SHFL.BFLY PT, R4, R3, 0x1, 0x1f ;  /* 0x0c201f0003047f89 */ /* 0x000e2200000e0000 */
[----:B------:R-:W-:Y:S02]  /*91d0*/  WARPGROUP.DEPBAR.LE gsb0, 0x0 ;  /* 0x00008000000079c5 */ /* 0x000fe40000010000 */
[----:B------:R-:W-:-:S06]  /*91e0*/  WARPGROUP.ARRIVE ;  /* 0x00000000000079c5 */ /* 0x000fcc0000000000 */
[----:B------:R-:W-:Y:S01]  /*91f0*/  HGMMA.64x96x16.F32.BF16 R24, gdesc[UR4].tnspB, R24, gsb0 ;  /* 0x41600000041879f0 */ /* 0x000fe20008001818 */
[----:B------:R-:W-:Y:S01]  /*9200*/  UIADD3 UR4, UR60, 0x600, URZ ;  /* 0x000006003c047890 */ /* 0x000fe2000fffe03f */
[----:B0-----:R-:W-:Y:S01]  /*9210*/  FADD.FTZ R12, R3, R4 ;  /* 0x00000004030c7221 */ /* 0x001fe20000010000 */
[----:B------:R-:W-:Y:S01]  /*9220*/  UIADD3 UR6, UR8, 0x100, URZ ;  /* 0x0000010008067890 */ /* 0x000fe2000fffe03f */
[----:B------:R-:W-:Y:S01]  /*9230*/  IMAD.MOV.U32 R3, RZ, RZ, -0x800000 ;  /* 0xff800000ff037424 */ /* 0x000fe200078e00ff */
[----:B------:R-:W-:Y:S01]  /*9240*/  UMOV UR5, 0xc0000010 ;  /* 0xc000001000057882 */ /* 0x000fe20000000000 */
[----:B------:R-:W-:Y:S01]  /*9250*/  UMOV UR7, 0x80000020 ;  /* 0x8000002000077882 */ /* 0x000fe20000000000 */
[----:B------:R-:W-:Y:S02]  /*9260*/  FSETP.NE.FTZ.AND P0, PT, R12, RZ, PT ;  /* 0x000000ff0c00720b */ /* 0x000fe40003f15000 */
[----:B------:R-:W-:-:S06]  /*9270*/  CS2R R4, SRZ ;  /* 0x0000000000047805 */ /* 0x000fcc000001ff00 */
[----:B------:R-:W-:Y:S05]  /*9280*/  @P2 MUFU.RCP R4, R11 ;  /* 0x0000000b00042308 */ /* 0x000fea0000001000 */
[----:B------:R-:W-:-:S03]  /*9290*/  @P0 FMUL.FTZ R7, R7, 0.69314718246459960938 ;  /* 0x3f31721807070820 */ /* 0x000fc60000410000 */
[----:B------:R-:W0:Y:S08]  /*92a0*/  @P0 MUFU.LG2 R8, R12 ;  /* 0x0000000c00080308 */ /* 0x000e300000000c00 */
[----:B------:R-:W1:Y:S01]  /*92b0*/  @P0 MUFU.RCP R5, R12 ;  /* 0x0000000c00050308 */ /* 0x000e620000001000 */
[----:B0-----:R-:W-:-:S04]  /*92c0*/  @P0 FMUL.FTZ R8, R8, 0.69314718246459960938 ;  /* 0x3f31721808080820 */ /* 0x001fc80000410000 */
[----:B------:R-:W-:Y:S01]  /*92d0*/  @P0 FFMA.FTZ R3, R7, R0, R8 ;  /* 0x0000000007030223 */ /* 0x000fe20000010008 */
[----:B------:R-:W-:Y:S01]  /*92e0*/  IMAD.U32 R0, RZ, RZ, UR11 ;  /* 0x0000000bff007e24 */ /* 0x000fe2000f8e00ff */
[----:B------:R-:W-:-:S04]  /*92f0*/  PLOP3.LUT P0, PT, PT, PT, PT, 0x8, 0x0 ;  /* 0x000000000000781c */ /* 0x000fc80003f0e170 */
[----:B------:R0:W-:Y:S01]  /*9300*/  STL [R1+0x10], R0 ;  /* 0x0000100001007387 */ /* 0x0001e20000100800 */
        /* <DEDUP_REMOVED lines=31> */
[----:B------:R-:W-:-:S04]  /*9500*/  USEL UR4, URZ, 0x1, UP0 ;  /* 0x000000013f047887 */ /* 0x000fc80008000000 */
[----:B------:R-:W-:Y:S01]  /*9510*/  ULOP3.LUT UR39, UR39, UR4, URZ, 0x3c, !UPT ;  /* 0x0000000427277292 */ /* 0x000fe2000f8e3c3f */
        /* <DEDUP_REMOVED lines=50> */
.L_x_9524:
        /* <DEDUP_REMOVED lines=13> */
[----:B------:R-:W-:Y:S01]  /*9910*/  R2UR UR16, R18 ;  /* 0x00000000121072ca */ /* 0x000fe200000e0000 */
[----:B------:R-:W-:Y:S01]  /*9920*/  ULDC.64 UR10, c[0x0][0xc00] ;  /* 0x00030000000a7ab9 */ /* 0x000fe20000000a00 */
[----:B------:R-:W3:Y:S04]  /*9930*/  LDL.LU R8, [R1+0xc] ;  /* 0x00000c0001087983 */ /* 0x000ee80000300800 */
[----:B------:R-:W4:Y:S04]  /*9940*/  LDL R0, [R1+0x44] ;  /* 0x0000440001007983 */ /* 0x000f280000100800 */
[----:B------:R-:W4:Y:S01]  /*9950*/  LDL R82, [R1] ;  /* 0x0000000001527983 */ /* 0x000f220000100800 */
[----:B------:R-:W-:Y:S01]  /*9960*/  ULDC.64 UR18, c[0x0][0x208] ;  /* 0x0000820000127ab9 */ /* 0x000fe20000000a00 */
[----:B------:R-:W-:-:S02]  /*9970*/  R2UR UR15, R22 ;  /* 0x00000000160f72ca */ /* 0x000fc400000e0000 */
[----:B------:R-:W4:Y:S01]  /*9980*/  LDL R84, [R1+0x40] ;  /* 0x0000400001547983 */ /* 0x000f220000100800 */
[----:B------:R-:W-:Y:S01]  /*9990*/  R2UR UR20, R155 ;  /* 0x000000009b1472ca */ /* 0x000fe200000e0000 */
[----:B------:R-:W-:Y:S01]  /*99a0*/  UMOV UR8, UR37 ;  /* 0x0000002500087c82 */ /* 0x000fe20008000000 */
[----:B0-----:R-:W-:Y:S01]  /*99b0*/  UMOV UR9, UR4 ;  /* 0x0000000400097c82 */ /* 0x001fe20008000000 */
[----:B------:R-:W-:Y:S02]  /*99c0*/  IMAD.U32 R74, RZ, RZ, UR8 ;  /* 0x00000008ff4a7e24 */ /* 0x000fe4000f8e00ff */
[----:B------:R-:W-:Y:S01]  /*99d0*/  IMAD.U32 R75, RZ, RZ, UR9 ;  /* 0x00000009ff4b7e24 */ /* 0x000fe2000f8e00ff */
[----:B------:R-:W-:Y:S01]  /*99e0*/  BAR.SYNC.DEFER_BLOCKING 0x1, 0x180 ;  /* 0x0046000000007b1d */ /* 0x000fe20000010000 */
[----:B--2---:R-:W-:Y:S02]  /*99f0*/  R2UR UR14, R9 ;  /* 0x00000000090e72ca */ /* 0x004fe400000e0000 */
[----:B---3--:R-:W-:Y:S01]  /*9a00*/  R2UR UR13, R8 ;  /* 0x00000000080d72ca */ /* 0x008fe200000e0000 */
[----:B----4-:R-:W-:Y:S01]  /*9a10*/  IMAD.WIDE R4, R0, 0x2, R74 ;  /* 0x0000000200047825 */ /* 0x010fe200078e024a */
[----:B------:R-:W-:-:S02]  /*9a20*/  R2UR UR21, R82 ;  /* 0x00000000521572ca */ /* 0x000fc400000e0000 */
[C---:B------:R-:W-:Y:S02]  /*9a30*/  IADD3 R27, P4, R4.reuse, 0x20, RZ ;  /* 0x00000020041b7810 */ /* 0x040fe40007f9e0ff */
[C---:B------:R-:W-:Y:S02]  /*9a40*/  IADD3 R77, P3, R4.reuse, 0x3000, RZ ;  /* 0x00003000044d7810 */ /* 0x040fe40007f7e0ff */
[----:B------:R-:W-:Y:S02]  /*9a50*/  LOP3.LUT R0, R27, 0x180, RZ, 0xc0, !PT ;  /* 0x000001801b007812 */ /* 0x000fe400078ec0ff */
[----:B------:R-:W-:Y:S02]  /*9a60*/  LOP3.LUT R7, R4, 0x180, RZ, 0xc0, !PT ;  /* 0x0000018004077812 */ /* 0x000fe400078ec0ff */
[----:B------:R-:W-:Y:S02]  /*9a70*/  SHF.R.U64 R0, R0, 0x3, RZ ;  /* 0x0000000300007819 */ /* 0x000fe400000012ff */
[----:B------:R-:W-:-:S02]  /*9a80*/  IADD3 R79, P2, R4, 0x3020, RZ ;  /* 0x00003020044f7810 */ /* 0x000fc40007f5e0ff */
[----:B------:R-:W-:Y:S02]  /*9a90*/  LOP3.LUT R6, R77, 0x180, RZ, 0xc0, !PT ;  /* 0x000001804d067812 */ /* 0x000fe400078ec0ff */
[C---:B------:R-:W-:Y:S02]  /*9aa0*/  IADD3 R81, P1, R4.reuse, 0x6000, RZ ;  /* 0x0000600004517810 */ /* 0x040fe40007f3e0ff */
[----:B------:R-:W-:Y:S02]  /*9ab0*/  IADD3 R83, P0, R4, 0x6020, RZ ;  /* 0x0000602004537810 */ /* 0x000fe40007f1e0ff */
[----:B------:R-:W-:Y:S02]  /*9ac0*/  SHF.R.U64 R7, R7, 0x3, RZ ;  /* 0x0000000307077819 */ /* 0x000fe400000012ff */
[----:B------:R-:W-:Y:S02]  /*9ad0*/  LOP3.LUT R12, R0, R27, RZ, 0x3c, !PT ;  /* 0x0000001b000c7212 */ /* 0x000fe400078e3cff */
[----:B------:R-:W-:-:S02]  /*9ae0*/  LOP3.LUT R0, R79, 0x180, RZ, 0xc0, !PT ;  /* 0x000001804f007812 */ /* 0x000fc400078ec0ff */
[----:B------:R-:W-:Y:S02]  /*9af0*/  SHF.R.U64 R6, R6, 0x3, RZ ;  /* 0x0000000306067819 */ /* 0x000fe400000012ff */
[----:B------:R-:W-:Y:S02]  /*9b00*/  LOP3.LUT R8, R81, 0x180, RZ, 0xc0, !PT ;  /* 0x0000018051087812 */ /* 0x000fe400078ec0ff */
[----:B------:R-:W-:Y:S01]  /*9b10*/  LOP3.LUT R10, R83, 0x180, RZ, 0xc0, !PT ;  /* 0x00000180530a7812 */ /* 0x000fe200078ec0ff */
[--C-:B------:R-:W-:Y:S01]  /*9b20*/  IMAD.X R13, RZ, RZ, R5.reuse, P4 ;  /* 0x000000ffff0d7224 */ /* 0x100fe200020e0605 */
[----:B------:R-:W-:Y:S01]  /*9b30*/  LOP3.LUT R4, R7, R4, RZ, 0x3c, !PT ;  /* 0x0000000407047212 */ /* 0x000fe200078e3cff */
[--C-:B------:R-:W-:Y:S01]  /*9b40*/  IMAD.X R15, RZ, RZ, R5.reuse, P3 ;  /* 0x000000ffff0f7224 */ /* 0x100fe200018e0605 */
[----:B------:R-:W-:Y:S02]  /*9b50*/  SHF.R.U64 R0, R0, 0x3, RZ ;  /* 0x0000000300007819 */ /* 0x000fe400000012ff */
[----:B------:R-:W-:Y:S01]  /*9b60*/  LOP3.LUT R14, R6, R77, RZ, 0x3c, !PT ;  /* 0x0000004d060e7212 */ /* 0x000fe200078e3cff */
[--C-:B------:R-:W-:Y:S01]  /*9b70*/  IMAD.X R25, RZ, RZ, R5.reuse, P2 ;  /* 0x000000ffff197224 */ /* 0x100fe200010e0605 */
[----:B------:R-:W-:Y:S01]  /*9b80*/  SHF.R.U64 R8, R8, 0x3, RZ ;  /* 0x0000000308087819 */ /* 0x000fe200000012ff */
[--C-:B------:R-:W-:Y:S01]  /*9b90*/  IMAD.X R9, RZ, RZ, R5.reuse, P1 ;  /* 0x000000ffff097224 */ /* 0x100fe200008e0605 */
[----:B------:R-:W-:Y:S01]  /*9ba0*/  SHF.R.U64 R10, R10, 0x3, RZ ;  /* 0x000000030a0a7819 */ /* 0x000fe200000012ff */
[----:B------:R-:W-:Y:S01]  /*9bb0*/  IMAD.X R11, RZ, RZ, R5, P0 ;  /* 0x000000ffff0b7224 */ /* 0x000fe200000e0605 */
[----:B------:R-:W-:-:S02]  /*9bc0*/  MOV R26, R4 ;  /* 0x00000004001a7202 */ /* 0x000fc40000000f00 */
[----:B------:R-:W-:Y:S02]  /*9bd0*/  F2FP.BF16.F32.PACK_AB R4, R21, R20 ;  /* 0x000000141504723e */ /* 0x000fe400000010ff */
[----:B------:R-:W-:Y:S02]  /*9be0*/  F2FP.BF16.F32.PACK_AB R5, R73, R72 ;  /* 0x000000484905723e */ /* 0x000fe400000010ff */
[----:B------:R-:W-:Y:S02]  /*9bf0*/  F2FP.BF16.F32.PACK_AB R6, R29, R28 ;  /* 0x0000001c1d06723e */ /* 0x000fe400000010ff */
[----:B------:R-:W-:Y:S02]  /*9c00*/  F2FP.BF16.F32.PACK_AB R7, R31, R30 ;  /* 0x0000001e1f07723e */ /* 0x000fe400000010ff */
[----:B------:R-:W-:Y:S02]  /*9c10*/  LOP3.LUT R24, R0, R79, RZ, 0x3c, !PT ;  /* 0x0000004f00187212 */ /* 0x000fe400078e3cff */
[----:B------:R-:W-:-:S02]  /*9c20*/  MOV R0, R12 ;  /* 0x0000000c00007202 */ /* 0x000fc40000000f00 */
[----:B------:R-:W-:Y:S02]  /*9c30*/  MOV R80, R14 ;  /* 0x0000000e00507202 */ /* 0x000fe40000000f00 */
[----:B------:R-:W-:Y:S02]  /*9c40*/  LOP3.LUT R8, R8, R81, RZ, 0x3c, !PT ;  /* 0x0000005108087212 */ /* 0x000fe400078e3cff */
[----:B------:R-:W-:Y:S02]  /*9c50*/  LOP3.LUT R10, R10, R83, RZ, 0x3c, !PT ;  /* 0x000000530a0a7212 */ /* 0x000fe400078e3cff */
[----:B------:R-:W-:Y:S02]  /*9c60*/  F2FP.BF16.F32.PACK_AB R12, R33, R32 ;  /* 0x00000020210c723e */ /* 0x000fe400000010ff */
[----:B------:R-:W-:Y:S02]  /*9c70*/  F2FP.BF16.F32.PACK_AB R13, R35, R34 ;  /* 0x00000022230d723e */ /* 0x000fe400000010ff */
[----:B------:R-:W-:-:S02]  /*9c80*/  F2FP.BF16.F32.PACK_AB R14, R37, R36 ;  /* 0x00000024250e723e */ /* 0x000fc400000010ff */
[----:B------:R-:W-:Y:S01]  /*9c90*/  F2FP.BF16.F32.PACK_AB R15, R39, R38 ;  /* 0x00000026270f723e */ /* 0x000fe200000010ff */
[----:B------:R0:W-:Y:S01]  /*9ca0*/  STSM.16.M88.4 [R26], R4 ;  /* 0x000000041a007844 */ /* 0x0001e20000000200 */
[----:B------:R-:W-:Y:S02]  /*9cb0*/  MOV R78, R8 ;  /* 0x00000008004e7202 */ /* 0x000fe40000000f00 */
[----:B------:R-:W-:Y:S01]  /*9cc0*/  MOV R18, R10 ;  /* 0x0000000a00127202 */ /* 0x000fe20000000f00 */
[----:B------:R1:W-:Y:S01]  /*9cd0*/  STSM.16.M88.4 [R0], R12 ;  /* 0x0000000c00007844 */ /* 0x0003e20000000200 */
[----:B------:R-:W-:Y:S02]  /*9ce0*/  MOV R79, R24 ;  /* 0x00000018004f7202 */ /* 0x000fe40000000f00 */
[----:B------:R-:W-:Y:S02]  /*9cf0*/  F2FP.BF16.F32.PACK_AB R8, R49, R48 ;  /* 0x000000303108723e */ /* 0x000fe400000010ff */
[----:B------:R-:W-:-:S02]  /*9d00*/  F2FP.BF16.F32.PACK_AB R9, R51, R50 ;  /* 0x000000323309723e */ /* 0x000fc400000010ff */
[----:B------:R-:W-:Y:S02]  /*9d10*/  F2FP.BF16.F32.PACK_AB R10, R53, R52 ;  /* 0x00000034350a723e */ /* 0x000fe400000010ff */
[----:B------:R-:W-:Y:S02]  /*9d20*/  F2FP.BF16.F32.PACK_AB R11, R55, R54 ;  /* 0x00000036370b723e */ /* 0x000fe400000010ff */
[----:B0-----:R-:W-:Y:S02]  /*9d30*/  F2FP.BF16.F32.PACK_AB R4, R41, R40 ;  /* 0x000000282904723e */ /* 0x001fe400000010ff */
[----:B------:R-:W-:Y:S02]  /*9d40*/  F2FP.BF16.F32.PACK_AB R5, R43, R42 ;  /* 0x0000002a2b05723e */ /* 0x000fe400000010ff */
[----:B------:R-:W-:Y:S02]  /*9d50*/  F2FP.BF16.F32.PACK_AB R6, R45, R44 ;  /* 0x0000002c2d06723e */ /* 0x000fe400000010ff */
[----:B------:R-:W-:-:S02]  /*9d60*/  F2FP.BF16.F32.PACK_AB R7, R47, R46 ;  /* 0x0000002e2f07723e */ /* 0x000fc400000010ff */
[----:B-1----:R-:W-:Y:S02]  /*9d70*/  F2FP.BF16.F32.PACK_AB R12, R57, R56 ;  /* 0x00000038390c723e */ /* 0x002fe400000010ff */
[----:B------:R-:W-:Y:S02]  /*9d80*/  F2FP.BF16.F32.PACK_AB R13, R59, R58 ;  /* 0x0000003a3b0d723e */ /* 0x000fe400000010ff */
[----:B------:R-:W-:Y:S02]  /*9d90*/  F2FP.BF16.F32.PACK_AB R14, R61, R60 ;  /* 0x0000003c3d0e723e */ /* 0x000fe400000010ff */
[----:B------:R-:W-:Y:S02]  /*9da0*/  F2FP.BF16.F32.PACK_AB R15, R63, R62 ;  /* 0x0000003e3f0f723e */ /* 0x000fe400000010ff */
[----:B------:R-:W-:Y:S02]  /*9db0*/  F2FP.BF16.F32.PACK_AB R24, R65, R64 ;  /* 0x000000404118723e */ /* 0x000fe400000010ff */
[----:B------:R-:W-:-:S02]  /*9dc0*/  F2FP.BF16.F32.PACK_AB R25, R67, R66 ;  /* 0x000000424319723e */ /* 0x000fc400000010ff */
        /* <DEDUP_REMOVED lines=13> */
[----:B------:R-:W-:Y:S01]  /*9ea0*/  IMAD.U32 R76, RZ, RZ, UR8 ;  /* 0x00000008ff4c7e24 */ /* 0x000fe2000f8e00ff */
[----:B0-----:R-:W0:Y:S03]  /*9eb0*/  LDC R18, c[0x0][0xbe8] ;  /* 0x0002fa00ff127b82 */ /* 0x001e260000000800 */
[----:B------:R-:W-:Y:S01]  /*9ec0*/  IMAD.U32 R77, RZ, RZ, UR9 ;  /* 0x00000009ff4d7e24 */ /* 0x000fe2000f8e00ff */
[----:B------:R-:W-:-:S04]  /*9ed0*/  ULDC.64 UR8, c[0x0][0xc08] ;  /* 0x0003020000087ab9 */ /* 0x000fc80000000a00 */
[----:B------:R-:W2:Y:S01]  /*9ee0*/  @P0 LDG.E R0, desc[UR18][R76.64] ;  /* 0x000000124c000981 */ /* 0x000ea2000c1e1900 */
[----:B------:R-:W-:-:S04]  /*9ef0*/  UISETP.NE.U32.AND UP0, UPT, UR8, URZ, UPT ;  /* 0x0000003f0800728c */ /* 0x000fc8000bf05070 */
[----:B------:R-:W-:Y:S01]  /*9f00*/  UISETP.NE.AND.EX UP0, UPT, UR9, URZ, UPT, UP0 ;  /* 0x0000003f0900728c */ /* 0x000fe2000bf05300 */
[----:B0-----:R-:W-:-:S05]  /*9f10*/  ISETP.NE.AND P1, PT, R18, 0x1, PT ;  /* 0x000000011200780c */ /* 0x001fca0003f25270 */
[----:B------:R-:W-:-:S05]  /*9f20*/  PLOP3.LUT P4, PT, PT, PT, UP0, 0x80, 0x0 ;  /* 0x000000000000781c */ /* 0x000fca0003f8f008 */
[----:B------:R-:W-:-:S03]  /*9f30*/  @UP0 UIADD3 UR8, UP1, UR4, UR8, URZ ;  /* 0x0000000804080290 */ /* 0x000fc6000ff3e03f */
[----:B------:R-:W-:Y:S01]  /*9f40*/  ULDC UR4, c[0x0][0xa88] ;  /* 0x0002a20000047ab9 */ /* 0x000fe20000000800 */
[----:B------:R-:W-:Y:S01]  /*9f50*/  @UP0 UIADD3.X UR9, UR12, UR9, URZ, UP1, !UPT ;  /* 0x000000090c090290 */ /* 0x000fe20008ffe43f */
[----:B------:R-:W-:Y:S01]  /*9f60*/  IMAD.U32 R9, RZ, RZ, UR4 ;  /* 0x00000004ff097e24 */ /* 0x000fe2000f8e00ff */
[----:B------:R-:W-:Y:S01]  /*9f70*/  UISETP.NE.AND UP0, UPT, UR16, URZ, UPT ;  /* 0x0000003f1000728c */ /* 0x000fe2000bf05270 */
[----:B------:R-:W-:Y:S01]  /*9f80*/  ULDC UR4, c[0x0][0xad4] ;  /* 0x0002b50000047ab9 */ /* 0x000fe20000000800 */
[----:B------:R-:W0:Y:S01]  /*9f90*/  @P1 LDC R6, c[0x0][0xbec] ;  /* 0x0002fb00ff061b82 */ /* 0x000e220000000800 */
[----:B------:R-:W-:Y:S01]  /*9fa0*/  IMAD.U32 R4, RZ, RZ, UR8 ;  /* 0x00000008ff047e24 */ /* 0x000fe2000f8e00ff */
[----:B------:R-:W-:Y:S01]  /*9fb0*/  USEL UR4, UR16, UR4, UP0 ;  /* 0x0000000410047287 */ /* 0x000fe20008000000 */
[----:B------:R-:W-:-:S03]  /*9fc0*/  IMAD.U32 R5, RZ, RZ, UR9 ;  /* 0x00000009ff057e24 */ /* 0x000fc6000f8e00ff */
[----:B------:R-:W-:Y:S02]  /*9fd0*/  UISETP.GT.AND UP1, UPT, UR4, 0x1, UPT ;  /* 0x000000010400788c */ /* 0x000fe4000bf24270 */
[----:B------:R-:W1:Y:S01]  /*9fe0*/  @P1 LDC R11, c[0x0][0xbf0] ;  /* 0x0002fc00ff0b1b82 */ /* 0x000e620000000800 */
[----:B------:R3:W5:Y:S01]  /*9ff0*/  @P4 LDG.E R9, desc[UR18][R4.64] ;  /* 0x0000001204094981 */ /* 0x000762000c1e1900 */
[----:B------:R-:W-:Y:S02]  /*a000*/  UMOV UR19, 0x9b8 ;  /* 0x000009b800137882 */ /* 0x000fe40000000000 */
[----:B------:R-:W-:Y:S02]  /*a010*/  USEL UR19, UR19, 0x978, UP1 ;  /* 0x0000097813137887 */ /* 0x000fe40008800000 */
[----:B------:R-:W-:Y:S01]  /*a020*/  UISETP.NE.U32.AND UP0, UPT, UR10, URZ, UPT ;  /* 0x0000003f0a00728c */ /* 0x000fe2000bf05070 */
[----:B------:R-:W-:Y:S01]  /*a030*/  IMAD.U32 R13, RZ, RZ, UR21 ;  /* 0x00000015ff0d7e24 */ /* 0x000fe2000f8e00ff */
[----:B------:R-:W-:-:S02]  /*a040*/  UMOV UR4, URZ ;  /* 0x0000003f00047c82 */ /* 0x000fc40008000000 */
[----:B------:R-:W-:Y:S01]  /*a050*/  UISETP.NE.AND.EX UP0, UPT, UR11, URZ, UPT, UP0 ;  /* 0x0000003f0b00728c */ /* 0x000fe2000bf05300 */
[----:B------:R-:W-:Y:S01]  /*a060*/  IMAD R13, R13, 0xc0, R84 ;  /* 0x000000c00d0d7824 */ /* 0x000fe200078e0254 */
[----:B------:R-:W-:Y:S02]  /*a070*/  USEL UR9, UR15, URZ, UP1 ;  /* 0x0000003f0f097287 */ /* 0x000fe40008800000 */
[----:B------:R-:W-:Y:S02]  /*a080*/  USEL UR8, UR14, URZ, !UP0 ;  /* 0x0000003f0e087287 */ /* 0x000fe4000c000000 */
[----:B------:R-:W-:Y:S01]  /*a090*/  USEL UR18, UR13, URZ, !UP0 ;  /* 0x0000003f0d127287 */ /* 0x000fe2000c000000 */
[----:B------:R-:W-:Y:S02]  /*a0a0*/  ULDC.64 UR10, c[0x0][UR19+0x218] ;  /* 0x00008600130a7abb */ /* 0x000fe40008000a00 */
[----:B------:R-:W-:Y:S01]  /*a0b0*/  ULDC.64 UR12, c[0x0][UR19+0x220] ;  /* 0x00008800130c7abb */ /* 0x000fe20008000a00 */
[----:B------:R-:W-:Y:S01]  /*a0c0*/  ULDC.64 UR14, c[0x0][UR19+0x228] ;  /* 0x00008a00130e7abb */ /* 0x000fe20008000a00 */
[----:B------:R-:W-:-:S02]  /*a0d0*/  UIMAD.WIDE.U32 UR16, UR10, UR20, URZ ;  /* 0x000000140a1072a5 */ /* 0x000fc4000f8e003f */
[----:B------:R-:W-:Y:S02]  /*a0e0*/  UIMAD UR13, UR13, UR8, URZ ;  /* 0x000000080d0d72a4 */ /* 0x000fe4000f8e023f */
[----:B------:R-:W-:Y:S01]  /*a0f0*/  UIMAD UR20, UR11, UR20, URZ ;  /* 0x000000140b1472a4 */ /* 0x000fe2000f8e023f */
[----:B------:R-:W-:Y:S01]  /*a100*/  IMAD.MOV.U32 R7, RZ, RZ, R13 ;  /* 0x000000ffff077224 */ /* 0x000fe200078e000d */
[----:B------:R-:W-:Y:S02]  /*a110*/  UIMAD.WIDE.U32 UR10, UR12, UR8, URZ ;  /* 0x000000080c0a72a5 */ /* 0x000fe4000f8e003f */
[----:B------:R-:W-:Y:S02]  /*a120*/  UIMAD.WIDE.U32 UR22, UR14, UR9, URZ ;  /* 0x000000090e1672a5 */ /* 0x000fe4000f8e003f */
[----:B------:R-:W-:Y:S02]  /*a130*/  UIMAD UR9, UR15, UR9, URZ ;  /* 0x000000090f0972a4 */ /* 0x000fe4000f8e023f */
[----:B------:R-:W-:-:S02]  /*a140*/  UIMAD UR13, UR12, UR18, UR13 ;  /* 0x000000120c0d72a4 */ /* 0x000fc4000f8e020d */
[----:B------:R-:W-:Y:S01]  /*a150*/  UIADD3 UR20, UR17, UR20, URZ ;  /* 0x0000001411147290 */ /* 0x000fe2000fffe03f */
[----:B---3--:R-:W-:Y:S02]  /*a160*/  IMAD.U32 R4, RZ, RZ, UR22 ;  /* 0x00000016ff047e24 */ /* 0x008fe4000f8e00ff */
[----:B------:R-:W-:Y:S02]  /*a170*/  IMAD.U32 R5, RZ, RZ, UR23 ;  /* 0x00000017ff057e24 */ /* 0x000fe4000f8e00ff */
[----:B------:R-:W-:Y:S01]  /*a180*/  IMAD.U32 R15, RZ, RZ, UR21 ;  /* 0x00000015ff0f7e24 */ /* 0x000fe2000f8e00ff */
[----:B--2---:R-:W-:Y:S01]  /*a190*/  @P0 R2UR UR4, R0 ;  /* 0x00000000000402ca */ /* 0x004fe200000e0000 */
[----:B0-----:R-:W-:-:S05]  /*a1a0*/  @P1 IMAD.HI.U32 R0, R13, R6, RZ ;  /* 0x000000060d001227 */ /* 0x001fca00078e00ff */
[----:B-1----:R-:W-:-:S07]  /*a1b0*/  @P1 SHF.R.U32.HI R7, RZ, R11, R0 ;  /* 0x0000000bff071219 */ /* 0x002fce0000011600 */
[----:B------:R-:W-:Y:S02]  /*a1c0*/  UIADD3 UR16, UP0, UP2, UR10, UR16, UR4 ;  /* 0x000000100a107290 */ /* 0x000fe4000fa1e004 */
[----:B------:R-:W-:Y:S01]  /*a1d0*/  UIADD3 UR10, UR23, UR9, URZ ;  /* 0x00000009170a7290 */ /* 0x000fe2000fffe03f */
[----:B------:R-:W-:Y:S01]  /*a1e0*/  IMAD.MOV R11, RZ, RZ, -R7 ;  /* 0x000000ffff0b7224 */ /* 0x000fe200078e0a07 */
[----:B------:R-:W-:Y:S02]  /*a1f0*/  UIADD3 UR9, UR11, UR13, URZ ;  /* 0x0000000d0b097290 */ /* 0x000fe4000fffe03f */
[----:B------:R-:W-:Y:S01]  /*a200*/  USHF.R.S32.HI UR14, URZ, 0x1f, UR4 ;  /* 0x0000001f3f0e7899 */ /* 0x000fe20008011404 */
[----:B------:R-:W-:Y:S01]  /*a210*/  IMAD R11, R18, R11, R13 ;  /* 0x0000000b120b7224 */ /* 0x000fe200078e020d */
[----:B------:R-:W-:Y:S01]  /*a220*/  IADD3 R4, P2, P3, R7, UR16, R4 ;  /* 0x0000001007047c10 */ /* 0x000fe2000fb5e004 */
[----:B------:R-:W-:Y:S01]  /*a230*/  IMAD.U32 R6, RZ, RZ, UR10 ;  /* 0x0000000aff067e24 */ /* 0x000fe2000f8e00ff */
[----:B------:R-:W-:Y:S01]  /*a240*/  UIADD3.X UR9, UR9, UR20, UR14, UP0, UP2 ;  /* 0x0000001409097290 */ /* 0x000fe200087e440e */
[----:B------:R-:W-:Y:S01]  /*a250*/  SHF.R.S32.HI R5, RZ, 0x1f, R7 ;  /* 0x0000001fff057819 */ /* 0x000fe20000011407 */
[----:B------:R-:W-:Y:S01]  /*a260*/  ULDC.64 UR10, c[0x0][UR19+0x210] ;  /* 0x00008400130a7abb */ /* 0x000fe20008000a00 */
[----:B------:R-:W-:Y:S01]  /*a270*/  SHF.R.S32.HI R0, RZ, 0x1f, R11 ;  /* 0x0000001fff007819 */ /* 0x000fe2000001140b */
[----:B------:R-:W-:Y:S01]  /*a280*/  IMAD R7, R11, UR11, RZ ;  /* 0x0000000b0b077c24 */ /* 0x000fe2000f8e02ff */
[----:B------:R-:W-:Y:S01]  /*a290*/  ULDC.64 UR12, c[0x0][0xba8] ;  /* 0x0002ea00000c7ab9 */ /* 0x000fe20000000a00 */
[----:B------:R-:W-:Y:S01]  /*a2a0*/  IADD3.X R5, R5, UR9, R6, P2, P3 ;  /* 0x0000000905057c10 */ /* 0x000fe200097e6406 */
[----:B------:R-:W-:Y:S01]  /*a2b0*/  @!UP1 ULDC UR12, c[0x0][0xb50] ;  /* 0x0002d400000c9ab9 */ /* 0x000fe20000000800 */
[----:B------:R-:W-:Y:S01]  /*a2c0*/  IMAD R7, R0, UR10, R7 ;  /* 0x0000000a00077c24 */ /* 0x000fe2000f8e0207 */
        /* <DEDUP_REMOVED lines=11> */
.L_x_9547:
[----:B------:R-:W2:Y:S01]  /*a380*/  LDL R0, [R1+0x3c] ;  /* 0x00003c0001007983 */ /* 0x000ea20000100800 */
[----:B------:R-:W0:Y:S03]  /*a390*/  S2R R4, SR_TID.X ;  /* 0x0000000000047919 */ /* 0x000e260000002100 */
[----:B------:R-:W-:Y:S04]  /*a3a0*/  SHFL.IDX PT, R5, R10, RZ, 0x1c1f ;  /* 0x001c1fff0a057589 */ /* 0x000fe800000e0000 */
[----:B------:R-:W-:Y:S04]  /*a3b0*/  SHFL.IDX PT, R6, R8, 0x1, 0x1c1f ;  /* 0x003c1f0008067f89 */ /* 0x000fe800000e0000 */
[----:B------:R-:W-:Y:S01]  /*a3c0*/  SHFL.IDX PT, R7, R10, 0x1, 0x1c1f ;  /* 0x003c1f000a077f89 */ /* 0x000fe200000e0000 */
[----:B0-----:R-:W-:-:S05]  /*a3d0*/  VIADD R12, R4, 0xffffff80 ;  /* 0xffffff80040c7836 */ /* 0x001fca0000000000 */
[----:B------:R-:W-:-:S04]  /*a3e0*/  SHF.R.S32.HI R11, RZ, 0x1f, R12 ;  /* 0x0000001fff0b7819 */ /* 0x000fc8000001140c */
[----:B------:R-:W-:Y:S01]  /*a3f0*/  LEA.HI R11, R11, R12, RZ, 0x7 ;  /* 0x0000000c0b0b7211 */ /* 0x000fe200078f38ff */
[----:B------:R-:W0:Y:S03]  /*a400*/  SHFL.IDX PT, R4, R8, RZ, 0x1c1f ;  /* 0x001c1fff08047589 */ /* 0x000e2600000e0000 */
[----:B------:R-:W-:-:S05]  /*a410*/  LOP3.LUT R11, R11, 0xffffff80, RZ, 0xc0, !PT ;  /* 0xffffff800b0b7812 */ /* 0x000fca00078ec0ff */
[----:B------:R-:W-:-:S05]  /*a420*/  IMAD.IADD R11, R12, 0x1, -R11 ;  /* 0x000000010c0b7824 */ /* 0x000fca00078e0a0b */
[----:B------:R-:W-:Y:S01]  /*a430*/  LOP3.LUT P0, RZ, R11, 0x3, RZ, 0xc0, !PT ;  /* 0x000000030bff7812 */ /* 0x000fe2000780c0ff */
[----:B------:R-:W-:Y:S01]  /*a440*/  ULDC.64 UR10, c[0x0][0x208] ;  /* 0x00008200000a7ab9 */ /* 0x000fe20000000a00 */
[----:B--2---:R-:W-:Y:S02]  /*a450*/  IMAD R15, R15, 0xc0, R0 ;  /* 0x000000c00f0f7824 */ /* 0x004fe400078e0200 */
[----:B-----5:R-:W-:Y:S02]  /*a460*/  IMAD R0, R9, R18, RZ ;  /* 0x0000001209007224 */ /* 0x020fe400078e02ff */
[----:B------:R-:W-:-:S03]  /*a470*/  VIADD R9, R15, 0x8 ;  /* 0x000000080f097836 */ /* 0x000fc60000000000 */
[-C--:B------:R-:W-:Y:S02]  /*a480*/  ISETP.GE.OR P2, PT, R15, R0.reuse, P0 ;  /* 0x000000000f00720c */ /* 0x080fe40000746670 */
[----:B------:R-:W-:-:S11]  /*a490*/  ISETP.GE.OR P0, PT, R9, R0, P0 ;  /* 0x000000000900720c */ /* 0x000fd60000706670 */
[----:B0-----:R0:W-:Y:S04]  /*a4a0*/  @!P2 ST.E desc[UR10][R4.64], R3 ;  /* 0x000000030400a985 */ /* 0x0011e8000c10190a */
[----:B------:R0:W-:Y:S01]  /*a4b0*/  @!P0 ST.E desc[UR10][R6.64], R16 ;  /* 0x0000001006008985 */ /* 0x0001e2000c10190a */
[----:B------:R-:W-:-:S13]  /*a4c0*/  PLOP3.LUT P0, PT, PT, PT, UP1, 0x80, 0x0 ;  /* 0x000000000000781c */ /* 0x000fda0003f0f018 */
[----:B0-----:R-:W-:Y:S05]  /*a4d0*/  @P0 BRA `(.L_x_9548) ;  /* 0x00000008002c0947 */ /* 0x001fea0003800000 */
[----:B------:R-:W0:Y:S01]  /*a4e0*/  S2R R11, SR_TID.X ;  /* 0x00000000000b7919 */ /* 0x000e220000002100 */
[----:B------:R-:W1:Y:S01]  /*a4f0*/  @P1 LDC R21, c[0x0][0xbec] ;  /* 0x0002fb00ff151b82 */ /* 0x000e620000000800 */
[----:B------:R-:W-:Y:S01]  /*a500*/  R2UR UR16, R82 ;  /* 0x00000000521072ca */ /* 0x000fe200000e0000 */
[----:B------:R-:W-:Y:S01]  /*a510*/  ULDC.64 UR12, c[0x0][0xaa0] ;  /* 0x0002a800000c7ab9 */ /* 0x000fe20000000a00 */
[----:B------:R-:W-:Y:S01]  /*a520*/  R2UR UR17, R155 ;  /* 0x000000009b1172ca */ /* 0x000fe200000e0000 */
[----:B------:R-:W-:-:S04]  /*a530*/  ULDC.64 UR10, c[0x0][0x208] ;  /* 0x00008200000a7ab9 */ /* 0x000fc80000000a00 */
[----:B------:R-:W2:Y:S01]  /*a540*/  @P1 LDC R37, c[0x0][0xbf0] ;  /* 0x0002fc00ff251b82 */ /* 0x000ea20000000800 */
        /* <DEDUP_REMOVED lines=8> */
[C---:B------:R-:W-:Y:S02]  /*a5d0*/  IADD3 R25, P3, R74.reuse, 0x4800, RZ ;  /* 0x000048004a197810 */ /* 0x040fe40007f7e0ff */
[C---:B------:R-:W-:Y:S02]  /*a5e0*/  IADD3 R29, P4, R74.reuse, 0x6000, RZ ;  /* 0x000060004a1d7810 */ /* 0x040fe40007f9e0ff */
[----:B------:R-:W-:Y:S02]  /*a5f0*/  IADD3 R4, P5, R74, 0x7800, RZ ;  /* 0x000078004a047810 */ /* 0x000fe40007fbe0ff */
[----:B------:R-:W-:-:S02]  /*a600*/  LOP3.LUT R8, R9, 0x180, RZ, 0xc0, !PT ;  /* 0x0000018009087812 */ /* 0x000fc400078ec0ff */
[----:B------:R-:W-:Y:S01]  /*a610*/  LOP3.LUT R12, R13, 0x180, RZ, 0xc0, !PT ;  /* 0x000001800d0c7812 */ /* 0x000fe200078ec0ff */
[----:B------:R-:W-:Y:S01]  /*a620*/  IMAD.X R33, RZ, RZ, R75, P5 ;  /* 0x000000ffff217224 */ /* 0x000fe200028e064b */
        /* <DEDUP_REMOVED lines=19> */
[----:B------:R-:W-:Y:S01]  /*a760*/  UIMAD UR9, UR14, UR12, URZ ;  /* 0x0000000c0e0972a4 */ /* 0x000fe2000f8e023f */
[----:B------:R-:W-:Y:S01]  /*a770*/  LOP3.LUT R74, R5, R74, RZ, 0x3c, !PT ;  /* 0x0000004a054a7212 */ /* 0x000fe200078e3cff */
[----:B------:R-:W5:Y:S04]  /*a780*/  LD.E.128 R8, desc[UR10][R8.64] ;  /* 0x0000000a08087980 */ /* 0x000f68000c101d00 */
[----:B------:R-:W5:Y:S01]  /*a790*/  LD.E.128 R12, desc[UR10][R12.64] ;  /* 0x0000000a0c0c7980 */ /* 0x000f62000c101d00 */
[----:B------:R-:W-:-:S03]  /*a7a0*/  UIMAD UR9, UR4, UR13, UR9 ;  /* 0x0000000d040972a4 */ /* 0x000fc6000f8e0209 */
[----:B------:R-:W5:Y:S04]  /*a7b0*/  LD.E.128 R24, desc[UR10][R24.64] ;  /* 0x0000000a18187980 */ /* 0x000f68000c101d00 */
[----:B------:R-:W5:Y:S01]  /*a7c0*/  LD.E.128 R28, desc[UR10][R28.64] ;  /* 0x0000000a1c1c7980 */ /* 0x000f62000c101d00 */
[----:B------:R-:W-:Y:S01]  /*a7d0*/  IMAD R3, R157, 0x60, R76 ;  /* 0x000000609d037824 */ /* 0x000fe200078e024c */
[----:B------:R-:W-:Y:S02]  /*a7e0*/  ULDC.64 UR14, c[0x0][0xaf0] ;  /* 0x0002bc00000e7ab9 */ /* 0x000fe40000000a00 */
[----:B------:R0:W5:Y:S04]  /*a7f0*/  LD.E.128 R4, desc[UR10][R74.64] ;  /* 0x0000000a4a047980 */ /* 0x000168000c101d00 */
[----:B------:R-:W5:Y:S01]  /*a800*/  LD.E.128 R32, desc[UR10][R32.64] ;  /* 0x0000000a20207980 */ /* 0x000f62000c101d00 */
[----:B------:R-:W-:Y:S01]  /*a810*/  UIMAD.WIDE.U32 UR10, UR4, UR12, URZ ;  /* 0x0000000c040a72a5 */ /* 0x000fe2000f8e003f */
[----:B------:R-:W-:Y:S01]  /*a820*/  IMAD.U32 R22, RZ, RZ, UR16 ;  /* 0x00000010ff167e24 */ /* 0x000fe2000f8e00ff */
[----:B------:R-:W-:Y:S01]  /*a830*/  USHF.R.S32.HI UR4, URZ, 0x1f, UR8 ;  /* 0x0000001f3f047899 */ /* 0x000fe20008011408 */
[----:B------:R-:W-:Y:S01]  /*a840*/  @!PT LDS RZ, [RZ] ;  /* 0x00000000fffff984 */ /* 0x000fe20000000800 */
[----:B------:R-:W-:Y:S01]  /*a850*/  @!PT LDS RZ, [RZ] ;  /* 0x00000000fffff984 */ /* 0x000fe20000000800 */
[----:B------:R-:W-:Y:S01]  /*a860*/  @!PT LDS RZ, [RZ] ;  /* 0x00000000fffff984 */ /* 0x000fe20000000800 */
[----:B------:R-:W-:Y:S01]  /*a870*/  @!PT LDS RZ, [RZ] ;  /* 0x00000000fffff984 */ /* 0x000fe20000000800 */
[----:B------:R3:W-:Y:S06]  /*a880*/  MEMBAR.ALL.CTA ;  /* 0x0000000000007992 */ /* 0x0007ec0000008000 */
[----:B---3--:R-:W3:Y:S01]  /*a890*/  FENCE.VIEW.ASYNC.S ;  /* 0x00000000000073c6 */ /* 0x008ee20000000000 */
[----:B------:R-:W-:Y:S01]  /*a8a0*/  UIADD3 UR11, UR11, UR9, URZ ;  /* 0x000000090b0b7290 */ /* 0x000fe2000fffe03f */
[----:B------:R-:W-:Y:S01]  /*a8b0*/  ULDC.64 UR12, c[0x0][0xae8] ;  /* 0x0002ba00000c7ab9 */ /* 0x000fe20000000a00 */
[----:B------:R-:W-:-:S02]  /*a8c0*/  IMAD R22, R22, 0xc0, R3 ;  /* 0x000000c016167824 */ /* 0x000fc400078e0203 */
[----:B------:R-:W-:Y:S02]  /*a8d0*/  UIMAD.WIDE.U32 UR10, UR17, UR12, UR10 ;  /* 0x0000000c110a72a5 */ /* 0x000fe4000f8e000a */
[----:B------:R-:W-:Y:S01]  /*a8e0*/  UIMAD UR4, UR4, UR14, URZ ;  /* 0x0000000e040472a4 */ /* 0x000fe2000f8e023f */
[----:B-1----:R-:W-:Y:S01]  /*a8f0*/  @P1 IMAD.HI.U32 R16, R22, R21, RZ ;  /* 0x0000001516101227 */ /* 0x002fe200078e00ff */
[----:B------:R-:W-:Y:S02]  /*a900*/  UIMAD UR11, UR17, UR13, UR11 ;  /* 0x0000000d110b72a4 */ /* 0x000fe4000f8e020b */
[----:B------:R-:W-:Y:S01]  /*a910*/  UIMAD UR4, UR8, UR15, UR4 ;  /* 0x0000000f080472a4 */ /* 0x000fe2000f8e0204 */
[----:B------:R-:W-:Y:S01]  /*a920*/  IMAD.MOV.U32 R3, RZ, RZ, R22 ;  /* 0x000000ffff037224 */ /* 0x000fe200078e0016 */
[----:B------:R-:W-:Y:S01]  /*a930*/  UIMAD.WIDE.U32 UR8, UR8, UR14, UR10 ;  /* 0x0000000e080872a5 */ /* 0x000fe2000f8e000a */
[----:B--2---:R-:W-:Y:S02]  /*a940*/  @P1 SHF.R.U32.HI R3, RZ, R37, R16 ;  /* 0x00000025ff031219 */ /* 0x004fe40000011610 */
[----:B------:R-:W-:Y:S01]  /*a950*/  ULDC.64 UR10, c[0x0][0xae0] ;  /* 0x0002b800000a7ab9 */ /* 0x000fe20000000a00 */
[----:B------:R-:W-:Y:S01]  /*a960*/  UIADD3 UR4, UR9, UR4, URZ ;  /* 0x0000000409047290 */ /* 0x000fe2000fffe03f */
[--C-:B------:R-:W-:Y:S01]  /*a970*/  SHF.R.S32.HI R16, RZ, 0x1f, R3.reuse ;  /* 0x0000001fff107819 */ /* 0x100fe20000011403 */
[----:B------:R-:W-:-:S02]  /*a980*/  IMAD.MOV R37, RZ, RZ, -R3 ;  /* 0x000000ffff257224 */ /* 0x000fc400078e0a03 */
[----:B------:R-:W-:Y:S02]  /*a990*/  IMAD.U32 R21, RZ, RZ, UR9 ;  /* 0x00000009ff157e24 */ /* 0x000fe4000f8e00ff */
[----:B------:R-:W-:Y:S01]  /*a9a0*/  IMAD.U32 R20, RZ, RZ, UR8 ;  /* 0x00000008ff147e24 */ /* 0x000fe2000f8e00ff */
[----:B------:R-:W-:Y:S01]  /*a9b0*/  ULDC.64 UR8, c[0x0][0xad8] ;  /* 0x0002b60000087ab9 */ /* 0x000fe20000000a00 */
[----:B------:R-:W-:Y:S02]  /*a9c0*/  IMAD.U32 R21, RZ, RZ, UR4 ;  /* 0x00000004ff157e24 */ /* 0x000fe4000f8e00ff */
[----:B------:R-:W-:Y:S02]  /*a9d0*/  IMAD R16, R16, UR10, RZ ;  /* 0x0000000a10107c24 */ /* 0x000fe4000f8e02ff */
[----:B------:R-:W-:Y:S02]  /*a9e0*/  IMAD R37, R18, R37, R22 ;  /* 0x0000002512257224 */ /* 0x000fe400078e0216 */
[----:B------:R-:W-:-:S02]  /*a9f0*/  IMAD R39, R3, UR11, R16 ;  /* 0x0000000b03277c24 */ /* 0x000fc4000f8e0210 */
[----:B------:R-:W-:Y:S01]  /*aa00*/  IMAD.WIDE.U32 R20, R3, UR10, R20 ;  /* 0x0000000a03147c25 */ /* 0x000fe2000f8e0014 */
[----:B------:R-:W-:-:S03]  /*aa10*/  SHF.R.S32.HI R3, RZ, 0x1f, R37 ;  /* 0x0000001fff037819 */ /* 0x000fc60000011425 */
        /* <DEDUP_REMOVED lines=11> */
[----:B------:R-:W-:-:S04]  /*aad0*/  LEA R16, P1, R20, UR8, 0x1 ;  /* 0x0000000814107c11 */ /* 0x000fc8000f8208ff */
[----:B------:R-:W-:Y:S01]  /*aae0*/  LEA.HI.X R18, R20, UR9, R3, 0x1, P1 ;  /* 0x0000000914127c11 */ /* 0x000fe200088f0c03 */
[----:B---3--:R0:W1:Y:S01]  /*aaf0*/  SHFL.IDX PT, R36, R16, RZ, 0x1c1f ;  /* 0x001c1fff10247589 */ /* 0x00806200000e0000 */
[----:B------:R-:W-:Y:S01]  /*ab00*/  BSSY B1, `(.L_x_9549) ;  /* 0x0000013000017945 */ /* 0x000fe20003800000 */
[----:B------:R-:W-:Y:S02]  /*ab10*/  SYNCS.ARRIVE.TRANS64.RED.A1T0 RZ, [UR4], RZ ;  /* 0x000000ffffff79a7 */ /* 0x000fe40008100404 */
        /* <DEDUP_REMOVED lines=11> */
[----:B--2---:R-:W-:Y:S01]  /*abd0*/  @!P0 IMAD.WIDE R20, R17, 0x2, R36 ;  /* 0x0000000211148825 */ /* 0x004fe200078e0224 */
[-C--:B------:R-:W-:Y:S02]  /*abe0*/  @!P1 LEA.HI.X R39, R19, R37.reuse, R44, 0x1, P3 ;  /* 0x0000002513279211 */ /* 0x080fe400018f0c2c */
[----:B------:R-:W-:Y:S02]  /*abf0*/  @!P2 LEA.HI.X R41, R23, R37, R42, 0x1, P4 ;  /* 0x000000251729a211 */ /* 0x000fe400020f0c2a */
[----:B-----5:R3:W-:Y:S04]  /*ac00*/  @!P0 ST.E.128 desc[UR8][R20.64], R4 ;  /* 0x0000000414008985 */ /* 0x0207e8000c101d08 */
[----:B------:R3:W-:Y:S04]  /*ac10*/  @!P1 ST.E.128 desc[UR8][R38.64], R12 ;  /* 0x0000000c26009985 */ /* 0x0007e8000c101d08 */
[----:B------:R3:W-:Y:S02]  /*ac20*/  @!P2 ST.E.128 desc[UR8][R40.64], R28 ;  /* 0x0000001c2800a985 */ /* 0x0007e4000c101d08 */
.L_x_9550:
[----:B------:R-:W-:Y:S05]  /*ac30*/  BSYNC B1 ;  /* 0x0000000000017941 */ /* 0x000fea0003800000 */
.L_x_9549:
[----:B------:R-:W-:Y:S01]  /*ac40*/  VIADD R3, R43, 0x60 ;  /* 0x000000602b037836 */ /* 0x000fe20000000000 */
[----:B---3-5:R3:W4:Y:S04]  /*ac50*/  SHFL.IDX PT, R7, R18, 0x1, 0x1c1f ;  /* 0x003c1f0012077f89 */ /* 0x02872800000e0000 */
[----:B------:R-:W-:Y:S01]  /*ac60*/  ISETP.GE.AND P0, PT, R3, R0, PT ;  /* 0x000000000300720c */ /* 0x000fe20003f06270 */
[----:B------:R3:W0:-:S12]  /*ac70*/  SHFL.IDX PT, R6, R16, 0x1, 0x1c1f ;  /* 0x003c1f0010067f89 */ /* 0x00061800000e0000 */
[----:B---3--:R-:W-:Y:S05]  /*ac80*/  @P0 BRA `(.L_x_9551) ;  /* 0x00000018000c0947 */ /* 0x008fea0003800000 */
[----:B------:R-:W-:Y:S01]  /*ac90*/  ULDC UR4, c[0x0][0xac8] ;  /* 0x0002b20000047ab9 */ /* 0x000fe20000000800 */
[----:B------:R-:W-:Y:S01]  /*aca0*/  ULDC.64 UR8, c[0x0][0x208] ;  /* 0x0000820000087ab9 */ /* 0x000fe20000000a00 */
[----:B------:R-:W-:Y:S02]  /*acb0*/  ISETP.GE.AND P2, PT, R19, UR4, PT ;  /* 0x0000000413007c0c */ /* 0x000fe4000bf46270 */
[----:B------:R-:W-:-:S11]  /*acc0*/  ISETP.GE.AND P1, PT, R17, UR4, PT ;  /* 0x0000000411007c0c */ /* 0x000fd6000bf26270 */
[----:B0-----:R-:W-:Y:S02]  /*acd0*/  @!P2 LEA R12, P0, R19, R6, 0x1 ;  /* 0x00000006130ca211 */ /* 0x001fe400078008ff */
[----:B----4-:R-:W-:Y:S02]  /*ace0*/  @!P1 IMAD.WIDE R4, R17, 0x2, R6 ;  /* 0x0000000211049825 */ /* 0x010fe400078e0206 */
[----:B------:R-:W-:Y:S02]  /*acf0*/  @!P2 LEA.HI.X R13, R19, R7, R44, 0x1, P0 ;  /* 0x00000007130da211 */ /* 0x000fe400000f0c2c */
[----:B------:R-:W-:Y:S01]  /*ad00*/  ISETP.GE.AND P0, PT, R23, UR4, PT ;  /* 0x0000000417007c0c */ /* 0x000fe2000bf06270 */
[----:B------:R0:W-:Y:S04]  /*ad10*/  @!P1 ST.E.128 desc[UR8][R4.64], R8 ;  /* 0x0000000804009985 */ /* 0x0001e8000c101d08 */
[----:B------:R0:W-:Y:S08]  /*ad20*/  @!P2 ST.E.128 desc[UR8][R12.64], R24 ;  /* 0x000000180c00a985 */ /* 0x0001f0000c101d08 */
[----:B------:R-:W-:Y:S05]  /*ad30*/  @P0 BRA `(.L_x_9551) ;  /* 0x0000001400e00947 */ /* 0x000fea0003800000 */
[----:B0-----:R-:W-:Y:S01]  /*ad40*/  LEA R4, P0, R23, R6, 0x1 ;  /* 0x0000000617047211 */ /* 0x001fe200078008ff */
[----:B------:R-:W-:-:S03]  /*ad50*/  ULDC.64 UR8, c[0x0][0x208] ;  /* 0x0000820000087ab9 */ /* 0x000fc60000000a00 */
[----:B------:R-:W-:-:S05]  /*ad60*/  LEA.HI.X R5, R23, R7, R42, 0x1, P0 ;  /* 0x0000000717057211 */ /* 0x000fca00000f0c2a */
[----:B------:R0:W-:Y:S01]  /*ad70*/  ST.E.128 desc[UR8][R4.64], R32 ;  /* 0x0000002004007985 */ /* 0x0001e2000c101d08 */
[----:B------:R-:W-:Y:S05]  /*ad80*/  BRA `(.L_x_9551) ;  /* 0x0000001400cc7947 */ /* 0x000fea0003800000 */
.L_x_9548:
        /* <DEDUP_REMOVED lines=12> */
[----:B------:R-:W-:Y:S01]  /*ae50*/  ULDC.64 UR12, c[0x0][0xb38] ;  /* 0x0002ce00000c7ab9 */ /* 0x000fe20000000a00 */
[----:B------:R-:W-:Y:S01]  /*ae60*/  BSSY B1, `(.L_x_9552) ;  /* 0x0000063000017945 */ /* 0x000fe20003800000 */
[----:B------:R-:W-:Y:S01]  /*ae70*/  UIMAD.WIDE.U32 UR10, UR16, UR12, UR10 ;  /* 0x0000000c100a72a5 */ /* 0x000fe2000f8e000a */
[----:B------:R-:W-:-:S02]  /*ae80*/  SHF.R.S32.HI R16, RZ, 0x1f, R144 ;  /* 0x0000001fff107819 */ /* 0x000fc40000011490 */
[----:B------:R-:W-:Y:S01]  /*ae90*/  SHF.R.S32.HI R74, RZ, 0x1f, R145 ;  /* 0x0000001fff4a7819 */ /* 0x000fe20000011491 */
[----:B------:R-:W-:Y:S01]  /*aea0*/  UIMAD UR11, UR16, UR13, UR11 ;  /* 0x0000000d100b72a4 */ /* 0x000fe2000f8e020b */
[----:B------:R-:W-:Y:S02]  /*aeb0*/  SHF.R.S32.HI R75, RZ, 0x1f, R146 ;  /* 0x0000001fff4b7819 */ /* 0x000fe40000011492 */
[----:B------:R-:W-:Y:S01]  /*aec0*/  ULDC.64 UR12, c[0x0][0xb40] ;  /* 0x0002d000000c7ab9 */ /* 0x000fe20000000a00 */
[----:B------:R-:W-:Y:S01]  /*aed0*/  SHF.R.S32.HI R76, RZ, 0x1f, R147 ;  /* 0x0000001fff4c7819 */ /* 0x000fe20000011493 */
[----:B------:R-:W-:Y:S01]  /*aee0*/  UIMAD UR4, UR4, UR12, URZ ;  /* 0x0000000c040472a4 */ /* 0x000fe2000f8e023f */
[----:B------:R-:W-:Y:S02]  /*aef0*/  SHF.R.S32.HI R77, RZ, 0x1f, R148 ;  /* 0x0000001fff4d7819 */ /* 0x000fe40000011494 */
[----:B------:R-:W-:Y:S01]  /*af00*/  SHF.R.S32.HI R78, RZ, 0x1f, R149 ;  /* 0x0000001fff4e7819 */ /* 0x000fe20000011495 */
[----:B------:R-:W-:Y:S01]  /*af10*/  UIMAD UR4, UR8, UR13, UR4 ;  /* 0x0000000d080472a4 */ /* 0x000fe2000f8e0204 */
[----:B0-----:R-:W-:Y:S01]  /*af20*/  @P1 IMAD.HI.U32 R4, R13, R4, RZ ;  /* 0x000000040d041227 */ /* 0x001fe200078e00ff */
[----:B------:R-:W-:Y:S01]  /*af30*/  UIMAD.WIDE.U32 UR8, UR8, UR12, UR10 ;  /* 0x0000000c080872a5 */ /* 0x000fe2000f8e000a */
[----:B------:R-:W-:-:S02]  /*af40*/  SHF.R.S32.HI R79, RZ, 0x1f, R150 ;  /* 0x0000001fff4f7819 */ /* 0x000fc40000011496 */
[----:B------:R-:W-:Y:S01]  /*af50*/  ULDC.64 UR10, c[0x0][0xb48] ;  /* 0x0002d200000a7ab9 */ /* 0x000fe20000000a00 */
[----:B------:R-:W-:Y:S01]  /*af60*/  UIADD3 UR9, UR9, UR4, URZ ;  /* 0x0000000409097290 */ /* 0x000fe2000fffe03f */
[----:B------:R-:W-:Y:S02]  /*af70*/  SHF.R.S32.HI R80, RZ, 0x1f, R151 ;  /* 0x0000001fff507819 */ /* 0x000fe40000011497 */
[----:B-1----:R-:W-:Y:S01]  /*af80*/  @P1 SHF.R.U32.HI R3, RZ, R5, R4 ;  /* 0x00000005ff031219 */ /* 0x002fe20000011604 */
        /* <DEDUP_REMOVED lines=10> */
[----:B------:R-:W-:Y:S02]  /*b030*/  IMAD R6, R4, UR10, RZ ;  /* 0x0000000a04067c24 */ /* 0x000fe4000f8e02ff */
[----:B------:R-:W-:Y:S01]  /*b040*/  IMAD.U32 R4, RZ, RZ, UR8 ;  /* 0x00000008ff047e24 */ /* 0x000fe2000f8e00ff */
[----:B------:R-:W-:Y:S01]  /*b050*/  ULDC.64 UR8, c[0x0][0xb28] ;  /* 0x0002ca0000087ab9 */ /* 0x000fe20000000a00 */
[----:B------:R-:W-:Y:S01]  /*b060*/  IMAD.U32 R5, RZ, RZ, UR4 ;  /* 0x00000004ff057e24 */ /* 0x000fe2000f8e00ff */
[----:B------:R-:W-:Y:S01]  /*b070*/  UIADD3 UR4, UR37, 0x31c20, URZ ;  /* 0x00031c2025047890 */ /* 0x000fe2000fffe03f */
[C---:B------:R-:W-:Y:S01]  /*b080*/  IMAD R11, R3.reuse, UR11, R6 ;  /* 0x0000000b030b7c24 */ /* 0x040fe2000f8e0206 */
[----:B------:R-:W-:Y:S01]  /*b090*/  SHF.R.S32.HI R6, RZ, 0x1f, R7 ;  /* 0x0000001fff067819 */ /* 0x000fe20000011407 */
[----:B------:R-:W-:Y:S01]  /*b0a0*/  IMAD.WIDE.U32 R4, R3, UR10, R4 ;  /* 0x0000000a03047c25 */ /* 0x000fe2000f8e0004 */
[----:B------:R-:W-:-:S03]  /*b0b0*/  UPRMT UR4, URZ, 0x654, UR4 ;  /* 0x000006543f047896 */ /* 0x000fc60008000004 */
[----:B------:R-:W-:Y:S02]  /*b0c0*/  IMAD R6, R6, UR8, RZ ;  /* 0x0000000806067c24 */ /* 0x000fe4000f8e02ff */
[----:B------:R-:W-:Y:S02]  /*b0d0*/  IMAD.IADD R5, R5, 0x1, R11 ;  /* 0x0000000105057824 */ /* 0x000fe400078e020b */
[C---:B------:R-:W-:Y:S02]  /*b0e0*/  IMAD R3, R7.reuse, UR9, R6 ;  /* 0x0000000907037c24 */ /* 0x040fe4000f8e0206 */
[----:B------:R-:W-:Y:S01]  /*b0f0*/  IMAD.WIDE.U32 R4, R7, UR8, R4 ;  /* 0x0000000807047c25 */ /* 0x000fe2000f8e0004 */
[----:B------:R-:W-:Y:S01]  /*b100*/  ULDC.64 UR8, c[0x0][0xb00] ;  /* 0x0002c00000087ab9 */ /* 0x000fe20000000a00 */
[----:B------:R-:W-:Y:S02]  /*b110*/  SYNCS.ARRIVE.TRANS64.RED.A1T0 RZ, [UR4], RZ ;  /* 0x000000ffffff79a7 */ /* 0x000fe40008100404 */
        /* <DEDUP_REMOVED lines=12> */
[----:B------:R-:W-:-:S02]  /*b1e0*/  ISETP.GE.AND P3, PT, R151, UR4, PT ;  /* 0x0000000497007c0c */ /* 0x000fc4000bf66270 */
[----:B------:R-:W-:-:S03]  /*b1f0*/  ISETP.GE.AND P4, PT, R150, UR4, PT ;  /* 0x0000000496007c0c */ /* 0x000fc6000bf86270 */
[----:B-1----:R-:W-:-:S04]  /*b200*/  @!P1 LEA R10, P6, R154, R4, 0x2 ;  /* 0x000000049a0a9211 */ /* 0x002fc800078c10ff */
[----:B--2---:R-:W-:Y:S01]  /*b210*/  @!P1 LEA.HI.X R11, R154, R5, R83, 0x2, P6 ;  /* 0x000000059a0b9211 */ /* 0x004fe200030f1453 */
[----:B------:R-:W-:Y:S01]  /*b220*/  @!P5 IMAD.WIDE R6, R156, 0x4, R4 ;  /* 0x000000049c06d825 */ /* 0x000fe200078e0204 */
[----:B------:R-:W-:-:S04]  /*b230*/  @!P0 LEA R12, P6, R153, R4, 0x2 ;  /* 0x00000004990c8211 */ /* 0x000fc800078c10ff */
[-C--:B------:R-:W-:Y:S01]  /*b240*/  @!P0 LEA.HI.X R13, R153, R5.reuse, R82, 0x2, P6 ;  /* 0x00000005990d8211 */ /* 0x080fe200030f1452 */
[----:B------:R1:W-:Y:S01]  /*b250*/  @!P5 ST.E.64 desc[UR8][R6.64], R20 ;  /* 0x000000140600d985 */ /* 0x0003e2000c101b08 */
[CC--:B------:R-:W-:Y:S02]  /*b260*/  @!P3 LEA R24, P5, R151.reuse, R4.reuse, 0x2 ;  /* 0x000000049718b211 */ /* 0x0c0fe400078a10ff */
[-C--:B------:R-:W-:Y:S01]  /*b270*/  @!P4 LEA R26, P6, R150, R4.reuse, 0x2 ;  /* 0x00000004961ac211 */ /* 0x080fe200078c10ff */
[----:B------:R2:W-:Y:S01]  /*b280*/  @!P1 ST.E.64 desc[UR8][R10.64], R28 ;  /* 0x0000001c0a009985 */ /* 0x0005e2000c101b08 */
[----:B------:R-:W-:Y:S02]  /*b290*/  @!P2 LEA R14, P1, R152, R4, 0x2 ;  /* 0x00000004980ea211 */ /* 0x000fe400078210ff */
[----:B------:R-:W-:Y:S01]  /*b2a0*/  @!P3 LEA.HI.X R25, R151, R5, R80, 0x2, P5 ;  /* 0x000000059719b211 */ /* 0x000fe200028f1450 */
[----:B------:R-:W-:Y:S01]  /*b2b0*/  @!P0 ST.E.64 desc[UR8][R12.64], R32 ;  /* 0x000000200c008985 */ /* 0x000fe2000c101b08 */
[----:B------:R-:W-:-:S02]  /*b2c0*/  ISETP.GE.AND P0, PT, R149, UR4, PT ;  /* 0x0000000495007c0c */ /* 0x000fc4000bf06270 */
[-C--:B------:R-:W-:Y:S02]  /*b2d0*/  @!P2 LEA.HI.X R15, R152, R5.reuse, R81, 0x2, P1 ;  /* 0x00000005980fa211 */ /* 0x080fe400008f1451 */
[----:B------:R-:W-:Y:S02]  /*b2e0*/  ISETP.GE.AND P1, PT, R148, UR4, PT ;  /* 0x0000000494007c0c */ /* 0x000fe4000bf26270 */
[----:B------:R-:W-:Y:S01]  /*b2f0*/  @!P4 LEA.HI.X R27, R150, R5, R79, 0x2, P6 ;  /* 0x00000005961bc211 */ /* 0x000fe200030f144f */
[----:B------:R3:W-:Y:S01]  /*b300*/  @!P2 ST.E.64 desc[UR8][R14.64], R36 ;  /* 0x000000240e00a985 */ /* 0x0007e2000c101b08 */
[----:B------:R-:W-:-:S03]  /*b310*/  ISETP.GE.AND P2, PT, R145, UR4, PT ;  /* 0x0000000491007c0c */ /* 0x000fc6000bf46270 */
[----:B------:R4:W-:Y:S01]  /*b320*/  @!P3 ST.E.64 desc[UR8][R24.64], R40 ;  /* 0x000000281800b985 */ /* 0x0009e2000c101b08 */
[----:B------:R-:W-:Y:S02]  /*b330*/  ISETP.GE.AND P3, PT, R146, UR4, PT ;  /* 0x0000000492007c0c */ /* 0x000fe4000bf66270 */
[-C--:B-1----:R-:W-:Y:S01]  /*b340*/  @!P0 LEA R6, P5, R149, R4.reuse, 0x2 ;  /* 0x0000000495068211 */ /* 0x082fe200078a10ff */
[----:B------:R4:W-:Y:S01]  /*b350*/  @!P4 ST.E.64 desc[UR8][R26.64], R44 ;  /* 0x0000002c1a00c985 */ /* 0x0009e2000c101b08 */
[----:B------:R-:W-:Y:S02]  /*b360*/  ISETP.GE.AND P4, PT, R147, UR4, PT ;  /* 0x0000000493007c0c */ /* 0x000fe4000bf86270 */
[-C--:B------:R-:W-:Y:S02]  /*b370*/  @!P0 LEA.HI.X R7, R149, R5.reuse, R78, 0x2, P5 ;  /* 0x0000000595078211 */ /* 0x080fe400028f144e */
[----:B------:R-:W-:Y:S02]  /*b380*/  ISETP.GE.AND P5, PT, R144, UR4, PT ;  /* 0x0000000490007c0c */ /* 0x000fe4000bfa6270 */
[C---:B--2---:R-:W-:Y:S01]  /*b390*/  @!P1 LEA R10, P6, R148.reuse, R4, 0x2 ;  /* 0x00000004940a9211 */ /* 0x044fe200078c10ff */
[----:B------:R4:W-:Y:S03]  /*b3a0*/  @!P0 ST.E.64 desc[UR8][R6.64], R48 ;  /* 0x0000003006008985 */ /* 0x0009e6000c101b08 */
[----:B------:R-:W-:-:S02]  /*b3b0*/  @!P1 LEA.HI.X R11, R148, R5, R77, 0x2, P6 ;  /* 0x00000005940b9211 */ /* 0x000fc400030f144d */
[-C--:B---3--:R-:W-:Y:S02]  /*b3c0*/  @!P3 LEA R14, P6, R146, R4.reuse, 0x2 ;  /* 0x00000004920eb211 */ /* 0x088fe400078c10ff */
[-C--:B------:R-:W-:Y:S01]  /*b3d0*/  @!P4 LEA R12, P0, R147, R4.reuse, 0x2 ;  /* 0x00000004930cc211 */ /* 0x080fe200078010ff */
[----:B------:R4:W-:Y:S01]  /*b3e0*/  @!P1 ST.E.64 desc[UR8][R10.64], R52 ;  /* 0x000000340a009985 */ /* 0x0009e2000c101b08 */
[-C--:B------:R-:W-:Y:S02]  /*b3f0*/  @!P2 LEA R20, P1, R145, R4.reuse, 0x2 ;  /* 0x000000049114a211 */ /* 0x080fe400078210ff */
[-C--:B------:R-:W-:Y:S02]  /*b400*/  @!P4 LEA.HI.X R13, R147, R5.reuse, R76, 0x2, P0 ;  /* 0x00000005930dc211 */ /* 0x080fe400000f144c */
[----:B------:R-:W-:Y:S02]  /*b410*/  @!P5 LEA R4, P0, R144, R4, 0x2 ;  /* 0x000000049004d211 */ /* 0x000fe400078010ff */
[-C--:B------:R-:W-:Y:S01]  /*b420*/  @!P3 LEA.HI.X R15, R146, R5.reuse, R75, 0x2, P6 ;  /* 0x00000005920fb211 */ /* 0x080fe200030f144b */
[----:B------:R4:W-:Y:S01]  /*b430*/  @!P4 ST.E.64 desc[UR8][R12.64], R56 ;  /* 0x000000380c00c985 */ /* 0x0009e2000c101b08 */
[----:B------:R-:W-:-:S02]  /*b440*/  @!P2 LEA.HI.X R21, R145, R5, R74, 0x2, P1 ;  /* 0x000000059115a211 */ /* 0x000fc400008f144a */
[----:B------:R-:W-:Y:S01]  /*b450*/  @!P5 LEA.HI.X R5, R144, R5, R16, 0x2, P0 ;  /* 0x000000059005d211 */ /* 0x000fe200000f1410 */
[----:B------:R4:W-:Y:S04]  /*b460*/  @!P3 ST.E.64 desc[UR8][R14.64], R60 ;  /* 0x0000003c0e00b985 */ /* 0x0009e8000c101b08 */
[----:B------:R4:W-:Y:S04]  /*b470*/  @!P2 ST.E.64 desc[UR8][R20.64], R64 ;  /* 0x000000401400a985 */ /* 0x0009e8000c101b08 */
[----:B------:R4:W-:Y:S02]  /*b480*/  @!P5 ST.E.64 desc[UR8][R4.64], R68 ;  /* 0x000000440400d985 */ /* 0x0009e4000c101b08 */
.L_x_9553:
[----:B------:R-:W-:Y:S05]  /*b490*/  BSYNC B1 ;  /* 0x0000000000017941 */ /* 0x000fea0003800000 */
.L_x_9552:
[----:B------:R-:W-:Y:S01]  /*b4a0*/  ISETP.GE.AND P0, PT, R9, R0, PT ;  /* 0x000000000900720c */ /* 0x000fe20003f06270 */
[----:B----4-:R3:W4:Y:S04]  /*b4b0*/  SHFL.IDX PT, R7, R3, 0x1, 0x1c1f ;  /* 0x003c1f0003077f89 */ /* 0x01072800000e0000 */
[----:B------:R3:W0:Y:S08]  /*b4c0*/  SHFL.IDX PT, R6, R8, 0x1, 0x1c1f ;  /* 0x003c1f0008067f89 */ /* 0x00063000000e0000 */
[----:B---3--:R-:W-:Y:S05]  /*b4d0*/  @P0 BRA `(.L_x_9551) ;  /* 0x0000000c00f80947 */ /* 0x008fea0003800000 */
[----:B------:R-:W-:Y:S01]  /*b4e0*/  ULDC UR4, c[0x0][0xac8] ;  /* 0x0002b20000047ab9 */ /* 0x000fe20000000800 */
[----:B------:R-:W-:Y:S01]  /*b4f0*/  ULDC.64 UR8, c[0x0][0x208] ;  /* 0x0000820000087ab9 */ /* 0x000fe20000000a00 */
[----:B------:R-:W-:Y:S02]  /*b500*/  ISETP.GE.AND P5, PT, R154, UR4, PT ;  /* 0x000000049a007c0c */ /* 0x000fe4000bfa6270 */
[----:B------:R-:W-:Y:S02]  /*b510*/  ISETP.GE.AND P1, PT, R156, UR4, PT ;  /* 0x000000049c007c0c */ /* 0x000fe4000bf26270 */
[----:B------:R-:W-:Y:S02]  /*b520*/  ISETP.GE.AND P3, PT, R153, UR4, PT ;  /* 0x0000000499007c0c */ /* 0x000fe4000bf66270 */
[----:B------:R-:W-:Y:S02]  /*b530*/  ISETP.GE.AND P2, PT, R152, UR4, PT ;  /* 0x0000000498007c0c */ /* 0x000fe4000bf46270 */
[----:B------:R-:W-:-:S05]  /*b540*/  ISETP.GE.AND P4, PT, R151, UR4, PT ;  /* 0x0000000497007c0c */ /* 0x000fca000bf86270 */
[-C--:B0-----:R-:W-:Y:S02]  /*b550*/  @!P5 LEA R8, P0, R154, R6.reuse, 0x2 ;  /* 0x000000069a08d211 */ /* 0x081fe400078010ff */
[----:B-12-4-:R-:W-:Y:S02]  /*b560*/  @!P1 IMAD.WIDE R4, R156, 0x4, R6 ;  /* 0x000000049c049825 */ /* 0x016fe400078e0206 */
[-C--:B------:R-:W-:Y:S02]  /*b570*/  @!P5 LEA.HI.X R9, R154, R7.reuse, R83, 0x2, P0 ;  /* 0x000000079a09d211 */ /* 0x080fe400000f1453 */
[CC--:B------:R-:W-:Y:S01]  /*b580*/  @!P3 LEA R10, P0, R153.reuse, R6.reuse, 0x2 ;  /* 0x00000006990ab211 */ /* 0x0c0fe200078010ff */
[----:B------:R0:W-:Y:S01]  /*b590*/  @!P1 ST.E.64 desc[UR8][R4.64], R72 ;  /* 0x0000004804009985 */ /* 0x0001e2000c101b08 */
[----:B------:R-:W-:Y:S02]  /*b5a0*/  ISETP.GE.AND P1, PT, R150, UR4, PT ;  /* 0x0000000496007c0c */ /* 0x000fe4000bf26270 */
[----:B------:R-:W-:Y:S01]  /*b5b0*/  @!P3 LEA.HI.X R11, R153, R7, R82, 0x2, P0 ;  /* 0x00000007990bb211 */ /* 0x000fe200000f1452 */
[----:B------:R1:W-:Y:S01]  /*b5c0*/  @!P5 ST.E.64 desc[UR8][R8.64], R30 ;  /* 0x0000001e0800d985 */ /* 0x0003e2000c101b08 */
[----:B------:R-:W-:-:S02]  /*b5d0*/  @!P2 LEA R12, P5, R152, R6, 0x2 ;  /* 0x00000006980ca211 */ /* 0x000fc400078a10ff */
[----:B------:R-:W-:Y:S01]  /*b5e0*/  ISETP.GE.AND P0, PT, R149, UR4, PT ;  /* 0x0000000495007c0c */ /* 0x000fe2000bf06270 */
[----:B------:R-:W-:Y:S01]  /*b5f0*/  @!P3 ST.E.64 desc[UR8][R10.64], R34 ;  /* 0x000000220a00b985 */ /* 0x000fe2000c101b08 */
[CC--:B------:R-:W-:Y:S02]  /*b600*/  @!P4 LEA R14, P6, R151.reuse, R6.reuse, 0x2 ;  /* 0x00000006970ec211 */ /* 0x0c0fe400078c10ff */
[-C--:B------:R-:W-:Y:S02]  /*b610*/  @!P2 LEA.HI.X R13, R152, R7.reuse, R81, 0x2, P5 ;  /* 0x00000007980da211 */ /* 0x080fe400028f1451 */
[----:B------:R-:W-:Y:S02]  /*b620*/  @!P4 LEA.HI.X R15, R151, R7, R80, 0x2, P6 ;  /* 0x00000007970fc211 */ /* 0x000fe400030f1450 */
[----:B0-----:R-:W-:Y:S01]  /*b630*/  @!P1 LEA R4, P5, R150, R6, 0x2 ;  /* 0x0000000696049211 */ /* 0x001fe200078a10ff */
[----:B------:R0:W-:Y:S01]  /*b640*/  @!P2 ST.E.64 desc[UR8][R12.64], R38 ;  /* 0x000000260c00a985 */ /* 0x0001e2000c101b08 */
[----:B------:R-:W-:-:S02]  /*b650*/  ISETP.GE.AND P2, PT, R146, UR4, PT ;  /* 0x0000000492007c0c */ /* 0x000fc4000bf46270 */
[----:B------:R-:W-:Y:S01]  /*b660*/  ISETP.GE.AND P3, PT, R147, UR4, PT ;  /* 0x0000000493007c0c */ /* 0x000fe2000bf66270 */
[----:B------:R2:W-:Y:S01]  /*b670*/  @!P4 ST.E.64 desc[UR8][R14.64], R42 ;  /* 0x0000002a0e00c985 */ /* 0x0005e2000c101b08 */
[----:B------:R-:W-:Y:S02]  /*b680*/  ISETP.GE.AND P4, PT, R148, UR4, PT ;  /* 0x0000000494007c0c */ /* 0x000fe4000bf86270 */
[CC--:B-1----:R-:W-:Y:S02]  /*b690*/  @!P0 LEA R8, P6, R149.reuse, R6.reuse, 0x2 ;  /* 0x0000000695088211 */ /* 0x0c2fe400078c10ff */
[-C--:B------:R-:W-:Y:S02]  /*b6a0*/  @!P1 LEA.HI.X R5, R150, R7.reuse, R79, 0x2, P5 ;  /* 0x0000000796059211 */ /* 0x080fe400028f144f */
[----:B------:R-:W-:Y:S02]  /*b6b0*/  @!P0 LEA.HI.X R9, R149, R7, R78, 0x2, P6 ;  /* 0x0000000795098211 */ /* 0x000fe400030f144e */
[----:B------:R-:W-:Y:S01]  /*b6c0*/  ISETP.GE.AND P5, PT, R145, UR4, PT ;  /* 0x0000000491007c0c */ /* 0x000fe2000bfa6270 */
[----:B------:R1:W-:Y:S02]  /*b6d0*/  @!P1 ST.E.64 desc[UR8][R4.64], R46 ;  /* 0x0000002e04009985 */ /* 0x0003e4000c101b08 */
[----:B0-----:R-:W-:-:S02]  /*b6e0*/  @!P3 LEA R12, P6, R147, R6, 0x2 ;  /* 0x00000006930cb211 */ /* 0x001fc400078c10ff */
[----:B------:R1:W-:Y:S01]  /*b6f0*/  @!P0 ST.E.64 desc[UR8][R8.64], R50 ;  /* 0x0000003208008985 */ /* 0x0003e2000c101b08 */
[-C--:B--2---:R-:W-:Y:S02]  /*b700*/  @!P2 LEA R14, P0, R146, R6.reuse, 0x2 ;  /* 0x00000006920ea211 */ /* 0x084fe400078010ff */
[-C--:B------:R-:W-:Y:S02]  /*b710*/  @!P4 LEA R10, P1, R148, R6.reuse, 0x2 ;  /* 0x00000006940ac211 */ /* 0x080fe400078210ff */
[-C--:B------:R-:W-:Y:S02]  /*b720*/  @!P2 LEA.HI.X R15, R146, R7.reuse, R75, 0x2, P0 ;  /* 0x00000007920fa211 */ /* 0x080fe400000f144b */
[----:B------:R-:W-:Y:S02]  /*b730*/  ISETP.GE.AND P0, PT, R144, UR4, PT ;  /* 0x0000000490007c0c */ /* 0x000fe4000bf06270 */
[----:B------:R-:W-:Y:S02]  /*b740*/  @!P4 LEA.HI.X R11, R148, R7, R77, 0x2, P1 ;  /* 0x00000007940bc211 */ /* 0x000fe400008f144d */
[----:B------:R-:W-:-:S02]  /*b750*/  @!P5 LEA R20, P1, R145, R6, 0x2 ;  /* 0x000000069114d211 */ /* 0x000fc400078210ff */
[-C--:B------:R-:W-:Y:S01]  /*b760*/  @!P3 LEA.HI.X R13, R147, R7.reuse, R76, 0x2, P6 ;  /* 0x00000007930db211 */ /* 0x080fe200030f144c */
[----:B------:R1:W-:Y:S01]  /*b770*/  @!P4 ST.E.64 desc[UR8][R10.64], R54 ;  /* 0x000000360a00c985 */ /* 0x0003e2000c101b08 */
[----:B------:R-:W-:-:S03]  /*b780*/  @!P5 LEA.HI.X R21, R145, R7, R74, 0x2, P1 ;  /* 0x000000079115d211 */ /* 0x000fc600008f144a */
        /* <DEDUP_REMOVED lines=9> */
.L_x_9546:
        /* <DEDUP_REMOVED lines=41> */
.L_x_9554:
        /* <DEDUP_REMOVED lines=33> */
[----:B------:R-:W-:Y:S01]  /*bcc0*/  UIMAD.WIDE.U32 UR22, UR16, UR18, URZ ;  /* 0x00000012101672a5 */ /* 0x000fe2000f8e003f */
[----:B------:R-:W-:Y:S01]  /*bcd0*/  IMAD.MOV.U32 R3, RZ, RZ, R6 ;  /* 0x000000ffff037224 */ /* 0x000fe200078e0006 */
        /* <DEDUP_REMOVED lines=9> */
[----:B------:R-:W-:Y:S01]  /*bd70*/  UIADD3 UR20, UR9, UR20, URZ ;  /* 0x0000001409147290 */ /* 0x000fe2000fffe03f */
[----:B------:R-:W-:Y:S01]  /*bd80*/  SHF.R.S32.HI R5, RZ, 0x1f, R3 ;  /* 0x0000001fff057819 */ /* 0x000fe20000011403 */
[----:B------:R-:W-:Y:S01]  /*bd90*/  UIADD3 UR10, UR11, UR13, URZ ;  /* 0x0000000d0b0a7290 */ /* 0x000fe2000fffe03f */
[----:B------:R-:W-:Y:S01]  /*bda0*/  IMAD R7, R9, R7, R6 ;  /* 0x0000000709077224 */ /* 0x000fe200078e0206 */
[----:B------:R-:W-:Y:S01]  /*bdb0*/  IADD3 R4, P0, P1, R3, UR8, R4 ;  /* 0x0000000803047c10 */ /* 0x000fe2000f91e004 */
[----:B------:R-:W-:Y:S01]  /*bdc0*/  IMAD.U32 R8, RZ, RZ, UR16 ;  /* 0x00000010ff087e24 */ /* 0x000fe2000f8e00ff */
[----:B------:R-:W-:Y:S01]  /*bdd0*/  UIADD3.X UR10, UR10, UR20, UR21, UP1, UP2 ;  /* 0x000000140a0a7290 */ /* 0x000fe20008fe4415 */
[----:B------:R-:W-:Y:S01]  /*bde0*/  ULDC.64 UR8, c[0x0][UR19+0x210] ;  /* 0x0000840013087abb */ /* 0x000fe20008000a00 */
[----:B------:R-:W-:Y:S01]  /*bdf0*/  SHF.R.S32.HI R3, RZ, 0x1f, R7 ;  /* 0x0000001fff037819 */ /* 0x000fe20000011407 */
[----:B------:R-:W-:-:S03]  /*be00*/  IMAD R6, R7, UR9, RZ ;  /* 0x0000000907067c24 */ /* 0x000fc6000f8e02ff */
        /* <DEDUP_REMOVED lines=11> */
.L_x_9556:
[----:B------:R-:W-:Y:S05]  /*bec0*/  BSYNC B1 ;  /* 0x0000000000017941 */ /* 0x000fea0003800000 */
.L_x_9555:
[----:B------:R-:W-:-:S13]  /*bed0*/  R2UR UR8, R18 ;  /* 0x00000000120872ca */ /* 0x000fda00000e0000 */
[----:B------:R-:W-:-:S06]  /*bee0*/  UISETP.GT.AND UP0, UPT, UR8, 0x1, UPT ;  /* 0x000000010800788c */ /* 0x000fcc000bf04270 */
[----:B------:R-:W-:-:S13]  /*bef0*/  PLOP3.LUT P0, PT, PT, PT, UP0, 0x80, 0x0 ;  /* 0x000000000000781c */ /* 0x000fda0003f0f008 */
[----:B------:R-:W-:Y:S05]  /*bf00*/  @P0 BRA `(.L_x_9551) ;  /* 0x00000004006c0947 */ /* 0x000fea0003800000 */
[----:B0-----:R-:W2:Y:S01]  /*bf10*/  LDL.LU R3, [R1] ;  /* 0x0000000001037983 */ /* 0x001ea20000300800 */
[----:B------:R-:W0:Y:S01]  /*bf20*/  LDC R11, c[0x0][0xbe8] ;  /* 0x0002fa00ff0b7b82 */ /* 0x000e220000000800 */
[----:B------:R-:W-:Y:S01]  /*bf30*/  SHF.R.S32.HI R10, RZ, 0x1f, R12 ;  /* 0x0000001fff0a7819 */ /* 0x000fe2000001140c */
[----:B------:R-:W-:Y:S01]  /*bf40*/  ULDC.64 UR12, c[0x0][0xaa0] ;  /* 0x0002a800000c7ab9 */ /* 0x000fe20000000a00 */
[----:B------:R-:W-:Y:S01]  /*bf50*/  R2UR UR17, R155 ;  /* 0x000000009b1172ca */ /* 0x000fe200000e0000 */
[----:B------:R-:W-:Y:S01]  /*bf60*/  UIMAD UR10, UR21, UR12, URZ ;  /* 0x0000000c150a72a4 */ /* 0x000fe2000f8e023f */
[----:B------:R-:W-:Y:S01]  /*bf70*/  LEA.HI R10, R10, R12, RZ, 0x2 ;  /* 0x0000000c0a0a7211 */ /* 0x000fe200078f10ff */
[----:B------:R-:W-:Y:S01]  /*bf80*/  UIMAD.WIDE.U32 UR8, UR4, UR12, URZ ;  /* 0x0000000c040872a5 */ /* 0x000fe2000f8e003f */
[----:B------:R-:W-:Y:S01]  /*bf90*/  BSSY B1, `(.L_x_9557) ;  /* 0x0000040000017945 */ /* 0x000fe20003800000 */
[----:B------:R-:W-:Y:S01]  /*bfa0*/  UIMAD UR10, UR4, UR13, UR10 ;  /* 0x0000000d040a72a4 */ /* 0x000fe2000f8e020a */
        /* <DEDUP_REMOVED lines=9> */
[----:B------:R-:W-:-:S04]  /*c040*/  UIMAD UR15, UR15, UR10, URZ ;  /* 0x0000000a0f0f72a4 */ /* 0x000fc8000f8e023f */
[----:B------:R-:W-:Y:S02]  /*c050*/  UIMAD UR4, UR14, UR11, UR15 ;  /* 0x0000000b0e0472a4 */ /* 0x000fe4000f8e020f */
[----:B------:R-:W-:-:S03]  /*c060*/  UIMAD.WIDE.U32 UR14, UR14, UR10, UR8 ;  /* 0x0000000a0e0e72a5 */ /* 0x000fc6000f8e0008 */
[----:B------:R-:W-:Y:S01]  /*c070*/  ULDC.64 UR8, c[0x0][0xae0] ;  /* 0x0002b80000087ab9 */ /* 0x000fe20000000a00 */
[----:B------:R-:W0:Y:S01]  /*c080*/  @P0 LDC R5, c[0x0][0xbec] ;  /* 0x0002fb00ff050b82 */ /* 0x000e220000000800 */
[----:B------:R-:W-:-:S07]  /*c090*/  UIADD3 UR4, UR15, UR4, URZ ;  /* 0x000000040f047290 */ /* 0x000fce000fffe03f */
[----:B------:R-:W1:Y:S01]  /*c0a0*/  @P0 LDC R7, c[0x0][0xbf0] ;  /* 0x0002fc00ff070b82 */ /* 0x000e620000000800 */
[----:B--2---:R-:W-:Y:S01]  /*c0b0*/  R2UR UR16, R3 ;  /* 0x00000000031072ca */ /* 0x004fe200000e0000 */
[----:B------:R-:W-:-:S12]  /*c0c0*/  IMAD R3, R157, 0x60, R10 ;  /* 0x000000609d037824 */ /* 0x000fd800078e020a */
[----:B------:R-:W-:Y:S02]  /*c0d0*/  IMAD.U32 R6, RZ, RZ, UR16 ;  /* 0x00000010ff067e24 */ /* 0x000fe4000f8e00ff */
[----:B------:R-:W-:Y:S02]  /*c0e0*/  IMAD.U32 R8, RZ, RZ, UR16 ;  /* 0x00000010ff087e24 */ /* 0x000fe4000f8e00ff */
        /* <DEDUP_REMOVED lines=8> */
[----:B------:R-:W-:Y:S02]  /*c170*/  IMAD R7, R11, R7, R6 ;  /* 0x000000070b077224 */ /* 0x000fe400078e0206 */
        /* <DEDUP_REMOVED lines=8> */
[----:B-----5:R-:W-:Y:S02]  /*c200*/  IMAD R11, R0, R11, RZ ;  /* 0x0000000b000b7224 */ /* 0x020fe400078e02ff */
[----:B------:R-:W-:Y:S02]  /*c210*/  IMAD R0, R8, 0xc0, R10 ;  /* 0x000000c008007824 */ /* 0x000fe400078e020a */
[C---:B------:R-:W-:Y:S02]  /*c220*/  IMAD R3, R7.reuse, UR9, R6 ;  /* 0x0000000907037c24 */ /* 0x040fe4000f8e0206 */
[----:B------:R-:W-:Y:S01]  /*c230*/  IMAD.WIDE.U32 R4, R7, UR8, R4 ;  /* 0x0000000807047c25 */ /* 0x000fe2000f8e0004 */
[----:B------:R-:W-:Y:S01]  /*c240*/  ISETP.GE.AND P0, PT, R0, R11, PT ;  /* 0x0000000b0000720c */ /* 0x000fe20003f06270 */
[----:B------:R-:W-:-:S02]  /*c250*/  ULDC.64 UR8, c[0x0][0xa80] ;  /* 0x0002a00000087ab9 */ /* 0x000fc40000000a00 */
        /* <DEDUP_REMOVED lines=16> */
[----:B------:R3:W-:Y:S04]  /*c360*/  @!P2 ST.E.128 desc[UR8][R8.64], RZ ;  /* 0x000000ff0800a985 */ /* 0x0007e8000c101d08 */
[----:B------:R3:W-:Y:S04]  /*c370*/  @!P3 ST.E.128 desc[UR8][R12.64], RZ ;  /* 0x000000ff0c00b985 */ /* 0x0007e8000c101d08 */
[----:B------:R3:W-:Y:S02]  /*c380*/  @!P4 ST.E.128 desc[UR8][R14.64], RZ ;  /* 0x000000ff0e00c985 */ /* 0x0007e4000c101d08 */
.L_x_9558:
[----:B------:R-:W-:Y:S05]  /*c390*/  BSYNC B1 ;  /* 0x0000000000017941 */ /* 0x000fea0003800000 */
.L_x_9557:
[----:B------:R-:W-:Y:S01]  /*c3a0*/  VIADD R0, R0, 0x60 ;  /* 0x0000006000007836 */ /* 0x000fe20000000000 */
[----:B--2---:R2:W4:Y:S04]  /*c3b0*/  SHFL.IDX PT, R5, R3, 0x1, 0x1c1f ;  /* 0x003c1f0003057f89 */ /* 0x00452800000e0000 */
[----:B------:R-:W-:Y:S01]  /*c3c0*/  ISETP.GE.AND P0, PT, R0, R11, PT ;  /* 0x0000000b0000720c */ /* 0x000fe20003f06270 */
[----:B-1----:R2:W1:-:S12]  /*c3d0*/  SHFL.IDX PT, R4, R6, 0x1, 0x1c1f ;  /* 0x003c1f0006047f89 */ /* 0x00245800000e0000 */
[----:B--2---:R-:W-:Y:S05]  /*c3e0*/  @P0 BRA `(.L_x_9551) ;  /* 0x0000000000340947 */ /* 0x004fea0003800000 */
[----:B------:R-:W-:Y:S01]  /*c3f0*/  ULDC UR4, c[0x0][0xac8] ;  /* 0x0002b20000047ab9 */ /* 0x000fe20000000800 */
[----:B------:R-:W-:Y:S01]  /*c400*/  ULDC.64 UR8, c[0x0][0x208] ;  /* 0x0000820000087ab9 */ /* 0x000fe20000000a00 */
[----:B------:R-:W-:Y:S02]  /*c410*/  ISETP.GE.AND P3, PT, R19, UR4, PT ;  /* 0x0000000413007c0c */ /* 0x000fe4000bf66270 */
[----:B------:R-:W-:Y:S02]  /*c420*/  ISETP.GE.AND P4, PT, R23, UR4, PT ;  /* 0x0000000417007c0c */ /* 0x000fe4000bf86270 */
[----:B------:R-:W-:-:S09]  /*c430*/  ISETP.GE.AND P2, PT, R17, UR4, PT ;  /* 0x0000000411007c0c */ /* 0x000fd2000bf46270 */
[-C--:B-1-3--:R-:W-:Y:S02]  /*c440*/  @!P3 LEA R8, P0, R19, R4.reuse, 0x1 ;  /* 0x000000041308b211 */ /* 0x08afe400078008ff */
[----:B------:R-:W-:Y:S02]  /*c450*/  @!P4 LEA R10, P1, R23, R4, 0x1 ;  /* 0x00000004170ac211 */ /* 0x000fe400078208ff */
[----:B0---4-:R-:W-:Y:S01]  /*c460*/  @!P2 IMAD.WIDE R6, R17, 0x2, R4 ;  /* 0x000000021106a825 */ /* 0x011fe200078e0204 */
[-C--:B------:R-:W-:Y:S02]  /*c470*/  @!P3 LEA.HI.X R9, R19, R5.reuse, R20, 0x1, P0 ;  /* 0x000000051309b211 */ /* 0x080fe400000f0c14 */
[----:B------:R-:W-:Y:S02]  /*c480*/  @!P4 LEA.HI.X R11, R23, R5, R16, 0x1, P1 ;  /* 0x00000005170bc211 */ /* 0x000fe400008f0c10 */
[----:B------:R2:W-:Y:S04]  /*c490*/  @!P2 ST.E.128 desc[UR8][R6.64], RZ ;  /* 0x000000ff0600a985 */ /* 0x0005e8000c101d08 */
[----:B------:R2:W-:Y:S04]  /*c4a0*/  @!P3 ST.E.128 desc[UR8][R8.64], RZ ;  /* 0x000000ff0800b985 */ /* 0x0005e8000c101d08 */
[----:B------:R2:W-:Y:S02]  /*c4b0*/  @!P4 ST.E.128 desc[UR8][R10.64], RZ ;  /* 0x000000ff0a00c985 */ /* 0x0005e4000c101d08 */
.L_x_9551:
[----:B------:R-:W-:Y:S05]  /*c4c0*/  BSYNC B0 ;  /* 0x0000000000007941 */ /* 0x000fea0003800000 */
.L_x_9545:
[----:B------:R-:W-:Y:S02]  /*c4d0*/  ULDC UR4, c[0x0][0xc3c] ;  /* 0x00030f0000047ab9 */ /* 0x000fe40000000800 */
[----:B------:R-:W-:-:S06]  /*c4e0*/  UISETP.GE.AND UP0, UPT, UR7, UR4, UPT ;  /* 0x000000040700728c */ /* 0x000fcc000bf06270 */
[----:B------:R-:W-:-:S13]  /*c4f0*/  PLOP3.LUT P0, PT, PT, PT, UP0, 0x80, 0x0 ;  /* 0x000000000000781c */ /* 0x000fda0003f0f008 */
[----:B------:R-:W-:Y:S05]  /*c500*/  @!P0 BRA `(.L_x_9559) ;  /* 0xffffff4c00008947 */ /* 0x000fea000383ffff */
[----:B------:R-:W-:Y:S05]  /*c510*/  EXIT ;  /* 0x000000000000794d */ /* 0x000fea0003800000 */
.L_x_9520:
        /* <DEDUP_REMOVED lines=13> */
[----:B------:R-:W0:Y:S01]  /*c5f0*/  LDS.128 R24, [UR4+0x31cd0] ;  /* 0x031cd004ff187984 */ /* 0x000e220008000c00 */
[----:B------:R-:W-:Y:S06]  /*c600*/  BAR.ARV 0x4, 0x200 ;  /* 0x0108000000007b1d */ /* 0x000fec0000002000 */
[----:B------:R-:W-:Y:S05]  /*c610*/  BRA `(.L_x_9561) ;  /* 0x0000000800947947 */ /* 0x000fea0003800000 */
.L_x_9560:
[----:B------:R-:W0:Y:S01]  /*c620*/  S2R R0, SR_TID.X ;  /* 0x0000000000007919 */ /* 0x000e220000002100 */
[----:B------:R-:W-:Y:S01]  /*c630*/  ULDC UR4, c[0x0][0xc3c] ;  /* 0x00030f0000047ab9 */ /* 0x000fe20000000800 */
[----:B------:R-:W-:Y:S01]  /*c640*/  IMAD.MOV.U32 R7, RZ, RZ, RZ ;  /* 0x000000ffff077224 */ /* 0x000fe200078e00ff */
        /* <DEDUP_REMOVED lines=8> */
[----:B------:R-:W2:Y:S01]  /*c6d0*/  @!P1 LDG.E R6, desc[UR6][R4.64] ;  /* 0x0000000604069981 */ /* 0x000ea2000c1e1900 */
[----:B-1----:R-:W-:-:S05]  /*c6e0*/  @!P1 IMAD.WIDE.U32 R2, R0, 0x4, R2 ;  /* 0x0000000400029825 */ /* 0x002fca00078e0002 */
[----:B------:R-:W2:Y:S01]  /*c6f0*/  @!P1 LDG.E R7, desc[UR6][R2.64] ;  /* 0x0000000602079981 */ /* 0x000ea2000c1e1900 */
[C---:B------:R-:W-:Y:S02]  /*c700*/  ISETP.NE.AND P1, PT, R0.reuse, RZ, PT ;  /* 0x000000ff0000720c */ /* 0x040fe40003f25270 */
[C---:B------:R-:W-:Y:S02]  /*c710*/  ISETP.GE.U32.AND P2, PT, R0.reuse, 0x2, PT ;  /* 0x000000020000780c */ /* 0x040fe40003f46070 */
[C---:B------:R-:W-:Y:S02]  /*c720*/  ISETP.GE.U32.AND P3, PT, R0.reuse, 0x4, PT ;  /* 0x000000040000780c */ /* 0x040fe40003f66070 */
[C---:B------:R-:W-:Y:S02]  /*c730*/  ISETP.GE.U32.AND P4, PT, R0.reuse, 0x8, PT ;  /* 0x000000080000780c */ /* 0x040fe40003f86070 */
[----:B------:R-:W-:Y:S01]  /*c740*/  ISETP.GE.U32.AND P5, PT, R0, 0x10, PT ;  /* 0x000000100000780c */ /* 0x000fe20003fa6070 */
[----:B------:R-:W0:Y:S01]  /*c750*/  S2UR UR6, SR_CTAID.X ;  /* 0x00000000000679c3 */ /* 0x000e220000002500 */
[----:B------:R-:W-:Y:S01]  /*c760*/  UMOV UR4, URZ ;  /* 0x0000003f00047c82 */ /* 0x000fe20008000000 */
        /* <DEDUP_REMOVED lines=17> */
[----:B-1----:R-:W-:-:S05]  /*c880*/  IMAD R8, R8, UR5, RZ ;  /* 0x0000000508087c24 */ /* 0x002fca000f8e02ff */
[----:B0-----:R-:W-:Y:S01]  /*c890*/  ISETP.GT.AND P6, PT, R8, UR6, PT ;  /* 0x0000000608007c0c */ /* 0x001fe2000bfc4270 */
[----:B------:R-:W-:-:S12]  /*c8a0*/  IMAD.MOV.U32 R3, RZ, RZ, R8 ;  /* 0x000000ffff037224 */ /* 0x000fd800078e0008 */
[----:B------:R-:W-:Y:S05]  /*c8b0*/  @P6 BRA `(.L_x_9562) ;  /* 0x0000000000a06947 */ /* 0x000fea0003800000 */
[----:B------:R-:W-:Y:S01]  /*c8c0*/  IMAD.MOV.U32 R8, RZ, RZ, R3 ;  /* 0x000000ffff087224 */ /* 0x000fe200078e0003 */
[----:B------:R-:W-:Y:S01]  /*c8d0*/  UMOV UR4, URZ ;  /* 0x0000003f00047c82 */ /* 0x000fe20008000000 */
[----:B------:R-:W-:-:S05]  /*c8e0*/  ULDC UR5, c[0x0][0xc38] ;  /* 0x00030e0000057ab9 */ /* 0x000fca0000000800 */
.L_x_9564:
[----:B------:R-:W0:Y:S01]  /*c8f0*/  LDC R2, c[0x0][0xc3c] ;  /* 0x00030f00ff027b82 */ /* 0x000e220000000800 */
[----:B------:R-:W-:Y:S01]  /*c900*/  UIADD3 UR4, UR4, 0x1f, URZ ;  /* 0x0000001f04047890 */ /* 0x000fe2000fffe03f */
[----:B------:R-:W-:Y:S02]  /*c910*/  ULDC UR7, c[0x0][0xc3c] ;  /* 0x00030f0000077ab9 */ /* 0x000fe40000000800 */
[----:B------:R-:W-:-:S03]  /*c920*/  IMAD.U32 R27, RZ, RZ, UR7 ;  /* 0x00000007ff1b7e24 */ /* 0x000fc6000f8e00ff */
[----:B0-----:R-:W-:-:S13]  /*c930*/  ISETP.LE.AND P6, PT, R2, UR4, PT ;  /* 0x0000000402007c0c */ /* 0x001fda000bfc3270 */
[----:B------:R-:W-:Y:S05]  /*c940*/  @P6 BRA `(.L_x_9563) ;  /* 0x0000000400a46947 */ /* 0x000fea0003800000 */
[----:B------:R-:W-:Y:S01]  /*c950*/  VIADD R7, R0, UR4 ;  /* 0x0000000400077c36 */ /* 0x000fe20008000000 */
[----:B------:R-:W-:-:S04]  /*c960*/  ULDC.64 UR8, c[0x0][0x208] ;  /* 0x0000820000087ab9 */ /* 0x000fc80000000a00 */
[----:B------:R-:W-:-:S13]  /*c970*/  ISETP.GE.OR P6, PT, R7, R2, !P0 ;  /* 0x000000020700720c */ /* 0x000fda00047c6670 */
[----:B------:R-:W0:Y:S08]  /*c980*/  @!P6 LDC.64 R4, c[0x0][0xc80] ;  /* 0x00032000ff04eb82 */ /* 0x000e300000000a00 */
[----:B------:R-:W1:Y:S01]  /*c990*/  @!P6 LDC.64 R2, c[0x0][0xc78] ;  /* 0x00031e00ff02eb82 */ /* 0x000e620000000a00 */
[----:B0-----:R-:W-:-:S04]  /*c9a0*/  @!P6 IMAD.WIDE R4, R7, 0x4, R4 ;  /* 0x000000040704e825 */ /* 0x001fc800078e0204 */
[----:B-1----:R-:W-:Y:S01]  /*c9b0*/  @!P6 IMAD.WIDE R2, R7, 0x4, R2 ;  /* 0x000000040702e825 */ /* 0x002fe200078e0202 */
[----:B------:R-:W-:-:S06]  /*c9c0*/  CS2R R6, SRZ ;  /* 0x0000000000067805 */ /* 0x000fcc000001ff00 */
[----:B------:R-:W2:Y:S04]  /*c9d0*/  @!P6 LDG.E R6, desc[UR8][R4.64] ;  /* 0x000000080406e981 */ /* 0x000ea8000c1e1900 */
        /* <DEDUP_REMOVED lines=22> */
.L_x_9562:
        /* <DEDUP_REMOVED lines=12> */
[----:B0-----:R-:W0:Y:S02]  /*cc00*/  MUFU.RCP R8, R8 ;  /* 0x0000000800087308 */ /* 0x001e240000001000 */
[----:B0-----:R-:W-:-:S06]  /*cc10*/  VIADD R3, R8, 0xffffffe ;  /* 0x0ffffffe08037836 */ /* 0x001fcc0000000000 */
[----:B------:R-:W0:Y:S02]  /*cc20*/  F2I.FTZ.U32.TRUNC.NTZ R3, R3 ;  /* 0x0000000300037305 */ /* 0x000e24000021f000 */
[----:B0-----:R-:W-:Y:S01]  /*cc30*/  IMAD.MOV R11, RZ, RZ, -R3 ;  /* 0x000000ffff0b7224 */ /* 0x001fe200078e0a03 */
[----:B------:R-:W-:Y:S06]  /*cc40*/  @!P0 BRA `(.L_x_9565) ;  /* 0x0000000000088947 */ /* 0x000fec0003800000 */
[----:B------:R-:W-:-:S05]  /*cc50*/  VIADD R5, R27, 0xffffffff ;  /* 0xffffffff1b057836 */ /* 0x000fca0000000000 */
[----:B------:R0:W1:Y:S02]  /*cc60*/  SHFL.IDX PT, R24, R2, R5, 0x1f ;  /* 0x00001f0502187589 */ /* 0x00006400000e0000 */
.L_x_9565:
[----:B-1----:R-:W-:Y:S02]  /*cc70*/  IMAD R24, R24, UR5, R9 ;  /* 0x0000000518187c24 */ /* 0x002fe4000f8e0209 */
[----:B------:R-:W-:Y:S02]  /*cc80*/  IMAD R9, R11, R4, RZ ;  /* 0x000000040b097224 */ /* 0x000fe400078e02ff */
[----:B0-----:R-:W-:Y:S01]  /*cc90*/  IMAD.MOV.U32 R2, RZ, RZ, RZ ;  /* 0x000000ffff027224 */ /* 0x001fe200078e00ff */
[----:B------:R-:W-:Y:S01]  /*cca0*/  IADD3 R25, -R24, UR6, RZ ;  /* 0x0000000618197c10 */ /* 0x000fe2000fffe1ff */
[----:B------:R-:W-:Y:S01]  /*ccb0*/  IMAD.MOV.U32 R5, RZ, RZ, R10 ;  /* 0x000000ffff057224 */ /* 0x000fe200078e000a */
[----:B------:R-:W-:Y:S01]  /*ccc0*/  IABS R10, R7 ;  /* 0x00000007000a7213 */ /* 0x000fe20000000000 */
[----:B------:R-:W-:Y:S01]  /*ccd0*/  IMAD.HI.U32 R2, R3, R9, R2 ;  /* 0x0000000903027227 */ /* 0x000fe200078e0002 */
[----:B------:R-:W-:Y:S01]  /*cce0*/  IABS R9, R6 ;  /* 0x0000000600097213 */ /* 0x000fe20000000000 */
[----:B------:R-:W0:Y:S01]  /*ccf0*/  I2F.RP R8, R5 ;  /* 0x0000000500087306 */ /* 0x000e220000209400 */
[----:B------:R-:W-:Y:S01]  /*cd00*/  IABS R3, R25 ;  /* 0x0000001900037213 */ /* 0x000fe20000000000 */
[----:B------:R-:W-:-:S02]  /*cd10*/  IMAD.MOV R10, RZ, RZ, -R10 ;  /* 0x000000ffff0a7224 */ /* 0x000fc400078e0a0a */
[----:B------:R-:W-:Y:S02]  /*cd20*/  IMAD.MOV R9, RZ, RZ, -R9 ;  /* 0x000000ffff097224 */ /* 0x000fe400078e0a09 */
[----:B------:R-:W-:-:S04]  /*cd30*/  IMAD.HI.U32 R2, R2, R3, RZ ;  /* 0x0000000302027227 */ /* 0x000fc800078e00ff */
[----:B------:R-:W-:Y:S02]  /*cd40*/  IMAD R3, R2, R9, R3 ;  /* 0x0000000902037224 */ /* 0x000fe400078e0203 */
[----:B------:R-:W-:-:S03]  /*cd50*/  VIADD R27, R27, UR4 ;  /* 0x000000041b1b7c36 */ /* 0x000fc60008000000 */
[----:B------:R-:W-:Y:S01]  /*cd60*/  ISETP.GT.U32.AND P1, PT, R4, R3, PT ;  /* 0x000000030400720c */ /* 0x000fe20003f24070 */
[----:B0-----:R-:W0:-:S12]  /*cd70*/  MUFU.RCP R8, R8 ;  /* 0x0000000800087308 */ /* 0x001e180000001000 */
[----:B------:R-:W-:Y:S02]  /*cd80*/  @!P1 IMAD.IADD R3, R3, 0x1, -R4 ;  /* 0x0000000103039824 */ /* 0x000fe400078e0a04 */
[----:B------:R-:W-:Y:S01]  /*cd90*/  @!P1 VIADD R2, R2, 0x1 ;  /* 0x0000000102029836 */ /* 0x000fe20000000000 */
[----:B------:R-:W-:Y:S02]  /*cda0*/  ISETP.NE.AND P1, PT, R6, RZ, PT ;  /* 0x000000ff0600720c */ /* 0x000fe40003f25270 */
[----:B------:R-:W-:Y:S01]  /*cdb0*/  ISETP.GE.U32.AND P0, PT, R3, R4, PT ;  /* 0x000000040300720c */ /* 0x000fe20003f06070 */
[----:B0-----:R-:W-:Y:S01]  /*cdc0*/  VIADD R9, R8, 0xffffffe ;  /* 0x0ffffffe08097836 */ /* 0x001fe20000000000 */
[----:B------:R-:W-:-:S03]  /*cdd0*/  LOP3.LUT R4, R25, R6, RZ, 0x3c, !PT ;  /* 0x0000000619047212 */ /* 0x000fc600078e3cff */
[----:B------:R-:W0:Y:S01]  /*cde0*/  F2I.FTZ.U32.TRUNC.NTZ R3, R9 ;  /* 0x0000000900037305 */ /* 0x000e22000021f000 */
[----:B------:R-:W-:-:S07]  /*cdf0*/  ISETP.GE.AND P2, PT, R4, RZ, PT ;  /* 0x000000ff0400720c */ /* 0x000fce0003f46270 */
[----:B------:R-:W-:-:S04]  /*ce00*/  @P0 VIADD R2, R2, 0x1 ;  /* 0x0000000102020836 */ /* 0x000fc80000000000 */
[----:B------:R-:W-:Y:S02]  /*ce10*/  IMAD.MOV.U32 R4, RZ, RZ, R2 ;  /* 0x000000ffff047224 */ /* 0x000fe400078e0002 */
[----:B0-----:R-:W-:Y:S02]  /*ce20*/  IMAD.MOV R2, RZ, RZ, -R3 ;  /* 0x000000ffff027224 */ /* 0x001fe400078e0a03 */
[----:B------:R-:W-:Y:S01]  /*ce30*/  @!P2 IMAD.MOV R4, RZ, RZ, -R4 ;  /* 0x000000ffff04a224 */ /* 0x000fe200078e0a04 */
[----:B------:R-:W-:Y:S01]  /*ce40*/  @!P1 LOP3.LUT R4, RZ, R6, RZ, 0x33, !PT ;  /* 0x00000006ff049212 */ /* 0x000fe200078e33ff */
[----:B------:R-:W-:Y:S02]  /*ce50*/  IMAD R9, R2, R5, RZ ;  /* 0x0000000502097224 */ /* 0x000fe400078e02ff */
[----:B------:R-:W-:Y:S01]  /*ce60*/  IMAD.MOV.U32 R2, RZ, RZ, RZ ;  /* 0x000000ffff027224 */ /* 0x000fe200078e00ff */
[-C--:B------:R-:W-:Y:S01]  /*ce70*/  IABS R8, R4.reuse ;  /* 0x0000000400087213 */ /* 0x080fe20000000000 */
[----:B------:R-:W-:-:S02]  /*ce80*/  IMAD R6, R6, R4, RZ ;  /* 0x0000000406067224 */ /* 0x000fc400078e02ff */
[----:B------:R-:W-:-:S04]  /*ce90*/  IMAD.HI.U32 R2, R3, R9, R2 ;  /* 0x0000000903027227 */ /* 0x000fc800078e0002 */
[----:B------:R-:W-:Y:S02]  /*cea0*/  IMAD.MOV.U32 R3, RZ, RZ, R8 ;  /* 0x000000ffff037224 */ /* 0x000fe400078e0008 */
[----:B------:R-:W-:Y:S02]  /*ceb0*/  IMAD.MOV.U32 R8, RZ, RZ, R10 ;  /* 0x000000ffff087224 */ /* 0x000fe400078e000a */
[----:B------:R-:W-:-:S04]  /*cec0*/  IMAD.HI.U32 R2, R2, R3, RZ ;  /* 0x0000000302027227 */ /* 0x000fc800078e00ff */
[----:B------:R-:W-:Y:S01]  /*ced0*/  IMAD R8, R2, R8, R3 ;  /* 0x0000000802087224 */ /* 0x000fe200078e0203 */
[----:B------:R-:W-:Y:S01]  /*cee0*/  LOP3.LUT R3, R4, R7, RZ, 0x3c, !PT ;  /* 0x0000000704037212 */ /* 0x000fe200078e3cff */
[----:B------:R-:W-:-:S03]  /*cef0*/  IMAD.IADD R25, R25, 0x1, -R6 ;  /* 0x0000000119197824 */ /* 0x000fc600078e0a06 */
        /* <DEDUP_REMOVED lines=11> */
[----:B------:R-:W-:-:S04]  /*cfb0*/  IMAD R7, R7, 0x1000000, R2 ;  /* 0x0100000007077824 */ /* 0x000fc800078e0202 */
[----:B------:R-:W-:Y:S01]  /*cfc0*/  IMAD R26, R4, 0x10000, R7 ;  /* 0x00010000041a7824 */ /* 0x000fe200078e0207 */
[----:B------:R-:W-:Y:S06]  /*cfd0*/  BRA `(.L_x_9566) ;  /* 0x00000000000c7947 */ /* 0x000fec0003800000 */
.L_x_9563:
[----:B------:R-:W-:Y:S02]  /*cfe0*/  IMAD.MOV.U32 R25, RZ, RZ, RZ ;  /* 0x000000ffff197224 */ /* 0x000fe400078e00ff */
[----:B------:R-:W-:Y:S02]  /*cff0*/  IMAD.U32 R24, RZ, RZ, UR6 ;  /* 0x00000006ff187e24 */ /* 0x000fe4000f8e00ff */
[----:B------:R-:W-:-:S07]  /*d000*/  IMAD.MOV.U32 R26, RZ, RZ, RZ ;  /* 0x000000ffff1a7224 */ /* 0x000fce00078e00ff */
.L_x_9566:
[----:B------:R-:W-:-:S13]  /*d010*/  ISETP.NE.AND P0, PT, R0, RZ, PT ;  /* 0x000000ff0000720c */ /* 0x000fda0003f05270 */
[----:B------:R-:W0:Y:S01]  /*d020*/  @!P0 S2R R3, SR_CgaCtaId ;  /* 0x0000000000038919 */ /* 0x000e220000008800 */
[----:B------:R-:W-:-:S04]  /*d030*/  @!P0 MOV R0, 0x400 ;  /* 0x0000040000008802 */ /* 0x000fc80000000f00 */
[----:B0-----:R-:W-:-:S05]  /*d040*/  @!P0 LEA R0, R3, R0, 0x18 ;  /* 0x0000000003008211 */ /* 0x001fca00078ec0ff */
[----:B------:R1:W-:Y:S01]  /*d050*/  @!P0 STS.128 [R0+0x31cd0], R24 ;  /* 0x031cd01800008388 */ /* 0x0003e20000000c00 */
[----:B------:R-:W-:Y:S06]  /*d060*/  BAR.ARV 0x5, 0x200 ;  /* 0x0148000000007b1d */ /* 0x000fec0000002000 */
.L_x_9561:
[----:B------:R2:W-:Y:S01]  /*d070*/  STL [R1+0x34], RZ ;  /* 0x000034ff01007387 */ /* 0x0005e20000100800 */
[----:B------:R-:W-:Y:S01]  /*d080*/  ULDC UR4, c[0x0][0xc3c] ;  /* 0x00030f0000047ab9 */ /* 0x000fe20000000800 */
[----:B------:R-:W-:Y:S01]  /*d090*/  IMAD.MOV.U32 R28, RZ, RZ, 0x1 ;  /* 0x00000001ff1c7424 */ /* 0x000fe200078e00ff */
[----:B0-----:R-:W-:Y:S01]  /*d0a0*/  ISETP.GE.AND P0, PT, R27, UR4, PT ;  /* 0x000000041b007c0c */ /* 0x001fe2000bf06270 */
[----:B------:R-:W-:-:S12]  /*d0b0*/  IMAD.MOV.U32 R18, RZ, RZ, RZ ;  /* 0x000000ffff127224 */ /* 0x000fd800078e00ff */
[----:B--2---:R-:W-:Y:S05]  /*d0c0*/  @P0 BRA `(.L_x_9567) ;  /* 0x0000005400fc0947 */ /* 0x004fea0003800000 */
[----:B------:R-:W0:Y:S01]  /*d0d0*/  S2R R6, SR_TID.X ;  /* 0x0000000000067919 */ /* 0x000e220000002100 */
[----:B------:R-:W2:Y:S01]  /*d0e0*/  S2UR UR5, SR_CgaCtaId ;  /* 0x00000000000579c3 */ /* 0x000ea20000008800 */
[----:B------:R-:W-:Y:S01]  /*d0f0*/  UMOV UR4, 0x400 ;  /* 0x0000040000047882 */ /* 0x000fe20000000000 */
[----:B------:R-:W-:Y:S01]  /*d100*/  BSSY B8, `(.L_x_9567) ;  /* 0x000057b000087945 */ /* 0x000fe20003800000 */
[----:B------:R3:W-:Y:S01]  /*d110*/  STL [R1+0x34], RZ ;  /* 0x000034ff01007387 */ /* 0x0007e20000100800 */
[----:B------:R-:W-:Y:S01]  /*d120*/  IMAD.MOV.U32 R28, RZ, RZ, 0x1 ;  /* 0x00000001ff1c7424 */ /* 0x000fe200078e00ff */
[----:B------:R-:W-:Y:S01]  /*d130*/  ULDC UR38, c[0x0][0xc] ;  /* 0x0000030000267ab9 */ /* 0x000fe20000000800 */
[----:B------:R-:W-:Y:S01]  /*d140*/  IMAD.MOV.U32 R18, RZ, RZ, RZ ;  /* 0x000000ffff127224 */ /* 0x000fe200078e00ff */
[----:B------:R-:W-:Y:S01]  /*d150*/  ULDC.64 UR36, c[0x0][0x198] ;  /* 0x0000660000247ab9 */ /* 0x000fe20000000a00 */
[----:B--2---:R-:W-:-:S06]  /*d160*/  ULEA UR4, UR5, UR4, 0x18 ;  /* 0x0000000405047291 */ /* 0x004fcc000f8ec03f */
[----:B------:R-:W-:Y:S01]  /*d170*/  IMAD.U32 R17, RZ, RZ, UR4 ;  /* 0x00000004ff117e24 */ /* 0x000fe2000f8e00ff */
[C---:B0-----:R-:W-:Y:S01]  /*d180*/  LOP3.LUT R5, R6.reuse, 0x7f, RZ, 0xc0, !PT ;  /* 0x0000007f06057812 */ /* 0x041fe200078ec0ff */
[----:B-1----:R-:W-:-:S04]  /*d190*/  IMAD.SHL.U32 R0, R6, 0x8, RZ ;  /* 0x0000000806007824 */ /* 0x002fc800078e00ff */
[----:B------:R-:W-:Y:S01]  /*d1a0*/  IMAD.SHL.U32 R4, R5, 0x8, RZ ;  /* 0x0000000805047824 */ /* 0x000fe200078e00ff */
[C---:B------:R-:W-:Y:S02]  /*d1b0*/  LOP3.LUT R3, R0.reuse, 0x20, RZ, 0xc0, !PT ;  /* 0x0000002000037812 */ /* 0x040fe400078ec0ff */
[----:B------:R-:W-:Y:S02]  /*d1c0*/  LOP3.LUT R2, R0, 0xd8, RZ, 0xc0, !PT ;  /* 0x000000d800027812 */ /* 0x000fe400078ec0ff */
[----:B------:R-:W-:Y:S02]  /*d1d0*/  LOP3.LUT R3, R3, 0x300, R4, 0xf8, !PT ;  /* 0x0000030003037812 */ /* 0x000fe400078ef804 */
[----:B------:R-:W-:Y:S02]  /*d1e0*/  LOP3.LUT R2, R2, 0x18, R6, 0x78, !PT ;  /* 0x0000001802027812 */ /* 0x000fe400078e7806 */
[----:B------:R-:W-:Y:S02]  /*d1f0*/  LOP3.LUT R0, R0, 0x18, RZ, 0xc0, !PT ;  /* 0x0000001800007812 */ /* 0x000fe400078ec0ff */
[----:B------:R-:W-:Y:S01]  /*d200*/  LOP3.LUT R4, R3, R2, RZ, 0xfc, !PT ;  /* 0x0000000203047212 */ /* 0x000fe200078efcff */
[----:B------:R-:W-:Y:S01]  /*d210*/  IMAD.SHL.U32 R2, R6, 0x20, RZ ;  /* 0x0000002006027824 */ /* 0x000fe200078e00ff */
[----:B------:R-:W-:-:S04]  /*d220*/  SHF.R.U32.HI R3, RZ, 0x2, R5 ;  /* 0x00000002ff037819 */ /* 0x000fc80000011605 */
[----:B------:R-:W-:Y:S01]  /*d230*/  LOP3.LUT R5, R3, 0x60, R2, 0xf8, !PT ;  /* 0x0000006003057812 */ /* 0x000fe200078ef802 */
[----:B------:R-:W-:Y:S01]  /*d240*/  IMAD R2, R4, 0x2, R17 ;  /* 0x0000000204027824 */ /* 0x000fe200078e0211 */
[C---:B------:R-:W-:Y:S02]  /*d250*/  LOP3.LUT R3, R0.reuse, 0x20, RZ, 0xfc, !PT ;  /* 0x0000002000037812 */ /* 0x040fe400078efcff */
[----:B------:R-:W-:Y:S02]  /*d260*/  LOP3.LUT R0, R0, 0x40, RZ, 0xfc, !PT ;  /* 0x0000004000007812 */ /* 0x000fe400078efcff */
[----:B------:R3:W-:Y:S05]  /*d270*/  STL [R1+0x8], R2 ;  /* 0x0000080201007387 */ /* 0x0007ea0000100800 */
.L_x_9671:
[----:B01-3--:R-:W0:Y:S01]  /*d280*/  LDC.64 R2, c[0x0][0xc88] ;  /* 0x00032200ff027b82 */ /* 0x00be220000000a00 */
[----:B------:R-:W-:Y:S01]  /*d290*/  ULDC.64 UR4, c[0x0][0x208] ;  /* 0x0000820000047ab9 */ /* 0x000fe20000000a00 */
[----:B0-----:R-:W-:-:S05]  /*d2a0*/  IMAD.WIDE R2, R27, 0x4, R2 ;  /* 0x000000041b027825 */ /* 0x001fca00078e0202 */
[----:B--2---:R-:W2:Y:S01]  /*d2b0*/  LDG.E R9, desc[UR4][R2.64] ;  /* 0x0000000402097981 */ /* 0x004ea2000c1e1900 */
[----:B------:R-:W-:Y:S05]  /*d2c0*/  YIELD ;  /* 0x0000000000007946 */ /* 0x000fea0003800000 */
[----:B------:R-:W-:Y:S01]  /*d2d0*/  ULDC.64 UR4, c[0x0][0xa28] ;  /* 0x00028a0000047ab9 */ /* 0x000fe20000000a00 */
[----:B------:R-:W-:Y:S01]  /*d2e0*/  IMAD.MOV.U32 R0, RZ, RZ, RZ ;  /* 0x000000ffff007224 */ /* 0x000fe200078e00ff */
[----:B------:R-:W-:Y:S01]  /*d2f0*/  ISETP.NE.U32.AND P0, PT, RZ, UR4, PT ;  /* 0x00000004ff007c0c */ /* 0x000fe2000bf05070 */
[----:B------:R-:W-:Y:S01]  /*d300*/  ULDC.64 UR10, c[0x0][0x208] ;  /* 0x00008200000a7ab9 */ /* 0x000fe20000000a00 */
[----:B------:R-:W-:Y:S01]  /*d310*/  IMAD.MOV.U32 R6, RZ, RZ, RZ ;  /* 0x000000ffff067224 */ /* 0x000fe200078e00ff */
[----:B------:R-:W-:Y:S01]  /*d320*/  ULDC.64 UR8, c[0x0][0xa08] ;  /* 0x0002820000087ab9 */ /* 0x000fe20000000a00 */
[----:B------:R-:W-:Y:S01]  /*d330*/  ISETP.NE.AND.EX P0, PT, RZ, UR5, PT, P0 ;  /* 0x00000005ff007c0c */ /* 0x000fe2000bf05300 */
[----:B------:R-:W-:Y:S01]  /*d340*/  ULDC.64 UR6, c[0x0][0xa18] ;  /* 0x0002860000067ab9 */ /* 0x000fe20000000a00 */
[----:B------:R-:W-:-:S02]  /*d350*/  ISETP.NE.U32.AND P2, PT, RZ, UR8, PT ;  /* 0x00000008ff007c0c */ /* 0x000fc4000bf45070 */
[----:B--2---:R-:W-:Y:S01]  /*d360*/  SHF.R.S32.HI R4, RZ, 0x1f, R9 ;  /* 0x0000001fff047819 */ /* 0x004fe20000011409 */
[----:B------:R-:W-:-:S08]  /*d370*/  IMAD.SHL.U32 R19, R9, 0x4, RZ ;  /* 0x0000000409137824 */ /* 0x000fd000078e00ff */
        /* <DEDUP_REMOVED lines=10> */
[----:B------:R-:W-:Y:S02]  /*d420*/  ISETP.NE.AND.EX P0, PT, RZ, UR9, PT, P2 ;  /* 0x00000009ff007c0c */ /* 0x000fe4000bf05320 */
[----:B------:R-:W-:Y:S02]  /*d430*/  ISETP.NE.U32.AND P2, PT, RZ, UR6, PT ;  /* 0x00000006ff007c0c */ /* 0x000fe4000bf45070 */
[C---:B0-----:R-:W-:Y:S02]  /*d440*/  IADD3 R4, P4, R19.reuse, UR8, RZ ;  /* 0x0000000813047c10 */ /* 0x041fe4000ff9e0ff */
[----:B-1----:R-:W-:Y:S02]  /*d450*/  IADD3 R2, P3, R19, UR4, RZ ;  /* 0x0000000413027c10 */ /* 0x002fe4000ff7e0ff */
[----:B------:R-:W-:-:S02]  /*d460*/  ISETP.NE.AND.EX P2, PT, RZ, UR7, PT, P2 ;  /* 0x00000007ff007c0c */ /* 0x000fc4000bf45320 */
[C---:B------:R-:W-:Y:S02]  /*d470*/  IADD3.X R3, R22.reuse, UR5, RZ, P3, !PT ;  /* 0x0000000516037c10 */ /* 0x040fe40009ffe4ff */
[----:B------:R-:W-:-:S03]  /*d480*/  IADD3.X R5, R22, UR9, RZ, P4, !PT ;  /* 0x0000000916057c10 */ /* 0x000fc6000a7fe4ff */
[----:B------:R-:W2:Y:S01]  /*d490*/  @P1 LDG.E R6, desc[UR10][R2.64] ;  /* 0x0000000a02061981 */ /* 0x000ea2000c1e1900 */
[----:B------:R-:W-:Y:S02]  /*d4a0*/  ULDC UR4, c[0x0][0x288] ;  /* 0x0000a20000047ab9 */ /* 0x000fe40000000800 */
[----:B------:R-:W-:Y:S01]  /*d4b0*/  IMAD.U32 R10, RZ, RZ, UR4 ;  /* 0x00000004ff0a7e24 */ /* 0x000fe2000f8e00ff */
[----:B------:R-:W-:Y:S01]  /*d4c0*/  ULDC.64 UR4, c[0x0][0x418] ;  /* 0x0001060000047ab9 */ /* 0x000fe20000000a00 */
        /* <DEDUP_REMOVED lines=20> */
.L_x_9568:
[----:B------:R-:W-:Y:S01]  /*d610*/  ULDC.64 UR4, c[0x0][0xa20] ;  /* 0x0002880000047ab9 */ /* 0x000fe20000000a00 */
[C---:B------:R-:W-:Y:S01]  /*d620*/  LOP3.LUT R6, R26.reuse, 0xff000000, RZ, 0xc0, !PT ;  /* 0xff0000001a067812 */ /* 0x040fe200078ec0ff */
[----:B------:R-:W-:Y:S01]  /*d630*/  IMAD.MOV.U32 R23, RZ, RZ, R9 ;  /* 0x000000ffff177224 */ /* 0x000fe200078e0009 */
[----:B------:R-:W-:Y:S02]  /*d640*/  ISETP.NE.U32.AND P1, PT, RZ, UR4, PT ;  /* 0x00000004ff007c0c */ /* 0x000fe4000bf25070 */
[----:B------:R-:W-:Y:S02]  /*d650*/  SHF.R.U32.HI R6, RZ, 0x8, R6 ;  /* 0x00000008ff067819 */ /* 0x000fe40000011606 */
[----:B------:R-:W-:Y:S02]  /*d660*/  ISETP.NE.AND.EX P1, PT, RZ, UR5, PT, P1 ;  /* 0x00000005ff007c0c */ /* 0x000fe4000bf25310 */
[C---:B-1----:R-:W-:Y:S02]  /*d670*/  LOP3.LUT R2, R26.reuse, 0xff0000, RZ, 0xc0, !PT ;  /* 0x00ff00001a027812 */ /* 0x042fe400078ec0ff */
[----:B------:R-:W-:Y:S01]  /*d680*/  LOP3.LUT R16, R26, 0xffff, RZ, 0xc0, !PT ;  /* 0x0000ffff1a107812 */ /* 0x000fe200078ec0ff */
[----:B-----5:R-:W-:Y:S01]  /*d690*/  IMAD.IADD R26, R8, 0x1, R0 ;  /* 0x00000001081a7824 */ /* 0x020fe200078e0200 */
[----:B------:R-:W-:-:S07]  /*d6a0*/  LEA.HI R6, R2, R6, RZ, 0x10 ;  /* 0x0000000602067211 */ /* 0x000fce00078f80ff */
[----:B------:R-:W-:Y:S05]  /*d6b0*/  @!P1 BRA `(.L_x_9569) ;  /* 0x0000000000149947 */ /* 0x000fea0003800000 */
[----:B------:R-:W-:Y:S01]  /*d6c0*/  IADD3 R2, P0, R19, UR4, RZ ;  /* 0x0000000413027c10 */ /* 0x000fe2000ff1e0ff */
[----:B------:R-:W-:-:S03]  /*d6d0*/  ULDC.64 UR6, c[0x0][0x208] ;  /* 0x0000820000067ab9 */ /* 0x000fc60000000a00 */
[----:B------:R-:W-:-:S05]  /*d6e0*/  IADD3.X R3, R22, UR5, RZ, P0, !PT ;  /* 0x0000000516037c10 */ /* 0x000fca00087fe4ff */
[----:B------:R1:W5:Y:S01]  /*d6f0*/  LDG.E R7, desc[UR6][R2.64] ;  /* 0x0000000602077981 */ /* 0x000362000c1e1900 */
[----:B------:R-:W-:Y:S05]  /*d700*/  BRA `(.L_x_9570) ;  /* 0x0000000000147947 */ /* 0x000fea0003800000 */
.L_x_9569:
[----:B------:R-:W-:Y:S05]  /*d710*/  @!P0 BRA `(.L_x_9570) ;  /* 0x0000000000108947 */ /* 0x000fea0003800000 */
[----:B------:R-:W-:Y:S02]  /*d720*/  ULDC.64 UR4, c[0x0][0x208] ;  /* 0x0000820000047ab9 */ /* 0x000fe40000000a00 */
[----:B------:R-:W2:Y:S04]  /*d730*/  LDG.E R7, desc[UR4][R4.64] ;  /* 0x0000000404077981 */ /* 0x000ea8000c1e1900 */
[----:B------:R-:W2:Y:S02]  /*d740*/  LDG.E R4, desc[UR4][R4.64+0x4] ;  /* 0x0000040404047981 */ /* 0x000ea4000c1e1900 */
[----:B--2---:R-:W-:-:S07]  /*d750*/  IMAD.IADD R7, R4, 0x1, -R7 ;  /* 0x0000000104077824 */ /* 0x004fce00078e0a07 */
.L_x_9570:
[----:B-----5:R-:W-:Y:S01]  /*d760*/  IMAD.IADD R7, R7, 0x1, -R0 ;  /* 0x0000000107077824 */ /* 0x020fe200078e0a00 */
[----:B------:R-:W-:Y:S01]  /*d770*/  LOP3.LUT R9, R6, 0xff, RZ, 0xc0, !PT ;  /* 0x000000ff06097812 */ /* 0x000fe200078ec0ff */
[----:B-1----:R-:W-:Y:S01]  /*d780*/  IMAD.MOV.U32 R3, RZ, RZ, RZ ;  /* 0x000000ffff037224 */ /* 0x002fe200078e00ff */
[----:B------:R-:W-:Y:S01]  /*d790*/  BSSY B0, `(.L_x_9571) ;  /* 0x0000029000007945 */ /* 0x000fe20003800000 */
[C---:B------:R-:W-:Y:S01]  /*d7a0*/  VIADD R0, R7.reuse, 0x8f ;  /* 0x0000008f07007836 */ /* 0x040fe20000000000 */
[----:B------:R-:W-:Y:S01]  /*d7b0*/  ISETP.GE.AND P0, PT, R7, 0x1, PT ;  /* 0x000000010700780c */ /* 0x000fe20003f06270 */
[----:B------:R-:W-:Y:S01]  /*d7c0*/  IMAD.MOV.U32 R7, RZ, RZ, R3 ;  /* 0x000000ffff077224 */ /* 0x000fe200078e0003 */
[----:B------:R1:W-:Y:S01]  /*d7d0*/  STL [R1+0x14], R3 ;  /* 0x0000140301007387 */ /* 0x0003e20000100800 */
[----:B------:R-:W-:-:S05]  /*d7e0*/  IMAD.HI R0, R0, 0x38e38e39, RZ ;  /* 0x38e38e3900007827 */ /* 0x000fca00078e02ff */
[----:B------:R-:W-:-:S04]  /*d7f0*/  SHF.R.U32.HI R2, RZ, 0x1f, R0 ;  /* 0x0000001fff027819 */ /* 0x000fc80000011600 */
[----:B------:R-:W-:-:S05]  /*d800*/  LEA.HI.SX32 R8, R0, R2, 0x1b ;  /* 0x0000000200087211 */ /* 0x000fca00078fdaff */
[----:B------:R1:W-:Y:S04]  /*d810*/  STL [R1+0x20], R8 ;  /* 0x0000200801007387 */ /* 0x0003e80000100800 */
[----:B------:R1:W-:Y:S01]  /*d820*/  STL [R1+0x38], R9 ;  /* 0x0000380901007387 */ /* 0x0003e20000100800 */
[----:B------:R-:W-:Y:S05]  /*d830*/  @!P0 BRA `(.L_x_9572) ;  /* 0x0000000000788947 */ /* 0x000fea0003800000 */
[----:B------:R-:W-:-:S04]  /*d840*/  SHF.R.U32.HI R6, RZ, 0x10, R6 ;  /* 0x00000010ff067819 */ /* 0x000fc80000011606 */
[----:B------:R-:W-:-:S13]  /*d850*/  ISETP.NE.AND P0, PT, R6, RZ, PT ;  /* 0x000000ff0600720c */ /* 0x000fda0003f05270 */
[----:B------:R-:W2:Y:S02]  /*d860*/  @!P0 LDC R6, c[0x0][0x9f0] ;  /* 0x00027c00ff068b82 */ /* 0x000ea40000000800 */
[-C--:B--2---:R-:W-:Y:S02]  /*d870*/  IABS R0, R6.reuse ;  /* 0x0000000600007213 */ /* 0x084fe40000000000 */
[----:B------:R-:W-:Y:S02]  /*d880*/  IABS R5, R6 ;  /* 0x0000000600057213 */ /* 0x000fe40000000000 */
[----:B------:R-:W2:Y:S03]  /*d890*/  I2F.RP R2, R0 ;  /* 0x0000000000027306 */ /* 0x000ea60000209400 */
[----:B------:R-:W-:-:S05]  /*d8a0*/  IMAD.MOV R5, RZ, RZ, -R5 ;  /* 0x000000ffff057224 */ /* 0x000fca00078e0a05 */
[----:B--2---:R-:W2:Y:S02]  /*d8b0*/  MUFU.RCP R2, R2 ;  /* 0x0000000200027308 */ /* 0x004ea40000001000 */
[----:B--2---:R-:W-:-:S06]  /*d8c0*/  VIADD R2, R2, 0xffffffe ;  /* 0x0ffffffe02027836 */ /* 0x004fcc0000000000 */
[----:B-1----:R-:W1:Y:S02]  /*d8d0*/  F2I.FTZ.U32.TRUNC.NTZ R3, R2 ;  /* 0x0000000200037305 */ /* 0x002e64000021f000 */
[----:B-1----:R-:W-:-:S04]  /*d8e0*/  IMAD.MOV R2, RZ, RZ, -R3 ;  /* 0x000000ffff027224 */ /* 0x002fc800078e0a03 */
[----:B------:R-:W-:Y:S02]  /*d8f0*/  IMAD R4, R2, R0, RZ ;  /* 0x0000000002047224 */ /* 0x000fe400078e02ff */
[----:B------:R-:W-:-:S04]  /*d900*/  IMAD.MOV.U32 R2, RZ, RZ, RZ ;  /* 0x000000ffff027224 */ /* 0x000fc800078e00ff */
[----:B------:R-:W-:Y:S01]  /*d910*/  IMAD.HI.U32 R4, R3, R4, R2 ;  /* 0x0000000403047227 */ /* 0x000fe200078e0002 */
[----:B------:R-:W-:-:S04]  /*d920*/  IADD3 R3, R6, -0x1, R8 ;  /* 0xffffffff06037810 */ /* 0x000fc80007ffe008 */
        /* <DEDUP_REMOVED lines=15> */
.L_x_9572:
[----:B------:R-:W-:Y:S05]  /*da20*/  BSYNC B0 ;  /* 0x0000000000007941 */ /* 0x000fea0003800000 */
.L_x_9571:
        /* <DEDUP_REMOVED lines=19> */
[----:B-1----:R-:W3:Y:S01]  /*db60*/  @P0 ATOMG.E.ADD.STRONG.GPU PT, R3, desc[UR6][R2.64], R5 ;  /* 0x00000005020309a8 */ /* 0x002ee200081ee1c6 */
[----:B------:R-:W1:Y:S02]  /*db70*/  S2R R4, SR_LTMASK ;  /* 0x0000000000047919 */ /* 0x000e640000003900 */
[----:B-1----:R-:W-:-:S04]  /*db80*/  LOP3.LUT R4, R4, UR4, RZ, 0xc0, !PT ;  /* 0x0000000404047c12 */ /* 0x002fc8000f8ec0ff */
[----:B--2---:R-:W1:Y:S01]  /*db90*/  POPC R7, R4 ;  /* 0x0000000400077309 */ /* 0x004e620000000000 */
[----:B---3--:R-:W1:Y:S02]  /*dba0*/  SHFL.IDX PT, R0, R3, R0, 0x1f ;  /* 0x00001f0003007589 */ /* 0x008e6400000e0000 */
[----:B-1----:R-:W-:Y:S01]  /*dbb0*/  IADD3 R24, R0, UR38, R7 ;  /* 0x0000002600187c10 */ /* 0x002fe2000fffe007 */
[----:B------:R-:W-:Y:S06]  /*dbc0*/  BRA `(.L_x_9575) ;  /* 0x0000004000247947 */ /* 0x000fec0003800000 */
.L_x_9574:
        /* <DEDUP_REMOVED lines=9> */
[----:B-1----:R-:W1:Y:S01]  /*dc60*/  LDC.64 R2, c[0x4][R2] ;  /* 0x0100000002027b82 */ /* 0x002e620000000a00 */
[----:B------:R-:W-:Y:S02]  /*dc70*/  IMAD.U32 R5, RZ, RZ, UR7 ;  /* 0x00000007ff057e24 */ /* 0x000fe4000f8e00ff */
[----:B------:R-:W-:Y:S02]  /*dc80*/  IMAD.U32 R6, RZ, RZ, UR8 ;  /* 0x00000008ff067e24 */ /* 0x000fe4000f8e00ff */
[----:B--2---:R-:W-:-:S02]  /*dc90*/  IMAD.U32 R7, RZ, RZ, UR9 ;  /* 0x00000009ff077e24 */ /* 0x004fc4000f8e00ff */
[----:B0-----:R-:W-:Y:S02]  /*dca0*/  IMAD.U32 R10, RZ, RZ, UR4 ;  /* 0x00000004ff0a7e24 */ /* 0x001fe4000f8e00ff */
[----:B------:R-:W-:Y:S02]  /*dcb0*/  IMAD.U32 R11, RZ, RZ, UR5 ;  /* 0x00000005ff0b7e24 */ /* 0x000fe4000f8e00ff */
[----:B------:R-:W-:Y:S02]  /*dcc0*/  IMAD.MOV.U32 R8, RZ, RZ, 0x70 ;  /* 0x00000070ff087424 */ /* 0x000fe400078e00ff */
[----:B------:R-:W-:Y:S02]  /*dcd0*/  IMAD.MOV.U32 R12, RZ, RZ, 0x1 ;  /* 0x00000001ff0c7424 */ /* 0x000fe400078e00ff */
[----:B------:R-:W-:-:S07]  /*dce0*/  IMAD.MOV.U32 R13, RZ, RZ, RZ ;  /* 0x000000ffff0d7224 */ /* 0x000fce00078e00ff */
[----:B------:R-:W-:-:S07]  /*dcf0*/  LEPC R20, `(.L_x_9577) ;  /* 0x000000001014794e */ /* 0x000fce0000000000 */
[----:B-1----:R-:W-:Y:S05]  /*dd00*/  CALL.ABS.NOINC R2 ;  /* 0x0000000002007343 */ /* 0x002fea0003c00000 */
.L_x_9577:
[----:B------:R-:W-:Y:S05]  /*dd10*/  BSYNC B6 ;  /* 0x0000000000067941 */ /* 0x000fea0003800000 */
.L_x_9576:
        /* <DEDUP_REMOVED lines=8> */
[----:B-1----:R1:W3:Y:S01]  /*dda0*/  LDC.64 R2, c[0x4][R0] ;  /* 0x0100000000027b82 */ /* 0x0022e20000000a00 */
[----:B------:R-:W-:Y:S02]  /*ddb0*/  IMAD.U32 R4, RZ, RZ, UR6 ;  /* 0x00000006ff047e24 */ /* 0x000fe4000f8e00ff */
[----:B------:R-:W-:Y:S02]  /*ddc0*/  IMAD.U32 R5, RZ, RZ, UR7 ;  /* 0x00000007ff057e24 */ /* 0x000fe4000f8e00ff */
[----:B------:R-:W-:Y:S02]  /*ddd0*/  IMAD.U32 R6, RZ, RZ, UR8 ;  /* 0x00000008ff067e24 */ /* 0x000fe4000f8e00ff */
[----:B--2---:R-:W-:-:S02]  /*dde0*/  IMAD.U32 R7, RZ, RZ, UR9 ;  /* 0x00000009ff077e24 */ /* 0x004fc4000f8e00ff */
[----:B0-----:R-:W-:Y:S02]  /*ddf0*/  IMAD.U32 R10, RZ, RZ, UR4 ;  /* 0x00000004ff0a7e24 */ /* 0x001fe4000f8e00ff */
[----:B------:R-:W-:Y:S02]  /*de00*/  IMAD.U32 R11, RZ, RZ, UR5 ;  /* 0x00000005ff0b7e24 */ /* 0x000fe4000f8e00ff */
[----:B------:R-:W-:Y:S02]  /*de10*/  IMAD.MOV.U32 R8, RZ, RZ, 0x70 ;  /* 0x00000070ff087424 */ /* 0x000fe400078e00ff */
[----:B------:R-:W-:Y:S02]  /*de20*/  IMAD.MOV.U32 R12, RZ, RZ, 0x1 ;  /* 0x00000001ff0c7424 */ /* 0x000fe400078e00ff */
[----:B-1----:R-:W-:-:S07]  /*de30*/  IMAD.MOV.U32 R13, RZ, RZ, RZ ;  /* 0x000000ffff0d7224 */ /* 0x002fce00078e00ff */
[----:B------:R-:W-:-:S07]  /*de40*/  LEPC R20, `(.L_x_9580) ;  /* 0x000000001014794e */ /* 0x000fce0000000000 */
[----:B---3--:R-:W-:Y:S05]  /*de50*/  CALL.ABS.NOINC R2 ;  /* 0x0000000002007343 */ /* 0x008fea0003c00000 */
.L_x_9580:
        /* <DEDUP_REMOVED lines=16> */
.L_x_9579:
[----:B------:R-:W-:Y:S05]  /*df60*/  BSYNC B6 ;  /* 0x0000000000067941 */ /* 0x000fea0003800000 */
.L_x_9578:
[----:B------:R-:W-:Y:S01]  /*df70*/  ULDC.64 UR4, c[0x0][0x9f8] ;  /* 0x00027e0000047ab9 */ /* 0x000fe20000000a00 */
[----:B------:R-:W3:Y:S01]  /*df80*/  LDL R20, [R1+0x18] ;  /* 0x0000180001147983 */ /* 0x000ee20000100800 */
[----:B------:R-:W-:Y:S01]  /*df90*/  ISETP.NE.U32.AND P0, PT, RZ, UR4, PT ;  /* 0x00000004ff007c0c */ /* 0x000fe2000bf05070 */
[----:B------:R-:W-:-:S03]  /*dfa0*/  ULDC.64 UR6, c[0x0][0x208] ;  /* 0x0000820000067ab9 */ /* 0x000fc60000000a00 */
[----:B------:R-:W-:-:S13]  /*dfb0*/  ISETP.NE.AND.EX P0, PT, RZ, UR5, PT, P0 ;  /* 0x00000005ff007c0c */ /* 0x000fda000bf05300 */
[----:B------:R-:W-:-:S04]  /*dfc0*/  @P0 IADD3 R2, P1, R19, UR4, RZ ;  /* 0x0000000413020c10 */ /* 0x000fc8000ff3e0ff */
[----:B-1----:R-:W-:Y:S01]  /*dfd0*/  @P0 IADD3.X R3, R22, UR5, RZ, P1, !PT ;  /* 0x0000000516030c10 */ /* 0x002fe20008ffe4ff */
[----:B------:R-:W-:-:S04]  /*dfe0*/  ULDC.64 UR4, c[0x0][0xa08] ;  /* 0x0002820000047ab9 */ /* 0x000fc80000000a00 */
[----:B------:R1:W2:Y:S02]  /*dff0*/  @P0 LDG.E R23, desc[UR6][R2.64] ;  /* 0x0000000602170981 */ /* 0x0002a4000c1e1900 */
[----:B-1----:R-:W1:Y:S02]  /*e000*/  LDC.64 R2, c[0x0][0x418] ;  /* 0x00010600ff027b82 */ /* 0x002e640000000a00 */
[----:B-1----:R-:W-:Y:S01]  /*e010*/  LOP3.LUT P0, RZ, R2, UR4, RZ, 0xfc, !PT ;  /* 0x0000000402ff7c12 */ /* 0x002fe2000f80fcff */
[----:B------:R-:W-:-:S03]  /*e020*/  UMOV UR4, 0xffffffff ;  /* 0xffffffff00047882 */ /* 0x000fc60000000000 */
[----:B------:R-:W-:Y:S01]  /*e030*/  LOP3.LUT P0, RZ, R3, UR5, RZ, 0xfc, P0 ;  /* 0x0000000503ff7c12 */ /* 0x000fe2000800fcff */
[----:B---3--:R-:W-:Y:S01]  /*e040*/  VIADD R22, R20, 0xffffffff ;  /* 0xffffffff14167836 */ /* 0x008fe20000000000 */
[----:B--2---:R-:W-:Y:S02]  /*e050*/  SHF.R.S32.HI R7, RZ, 0x1f, R23 ;  /* 0x0000001fff077819 */ /* 0x004fe40000011417 */
[----:B------:R-:W-:-:S03]  /*e060*/  SEL R19, R23, RZ, !P0 ;  /* 0x000000ff17137207 */ /* 0x000fc60004000000 */
[----:B------:R1:W-:Y:S01]  /*e070*/  STL [R1], R7 ;  /* 0x0000000701007387 */ /* 0x0003e20000100800 */
[----:B------:R-:W-:Y:S05]  /*e080*/  BRA.DIV UR4, `(.L_x_9581) ;  /* 0x0000004e04707947 */ /* 0x000fea000b800000 */
[----:B------:R-:W2:Y:S02]  /*e090*/  S2R R0, SR_TID.X ;  /* 0x0000000000007919 */ /* 0x000ea40000002100 */
[----:B--2---:R-:W-:-:S04]  /*e0a0*/  SHF.R.U32.HI R0, RZ, 0x5, R0 ;  /* 0x00000005ff007819 */ /* 0x004fc80000011600 */
[----:B------:R-:W-:-:S05]  /*e0b0*/  LOP3.LUT R0, R0, 0x3, RZ, 0xc0, !PT ;  /* 0x0000000300007812 */ /* 0x000fca00078ec0ff */
[----:B------:R2:W3:Y:S02]  /*e0c0*/  SHFL.IDX PT, R14, R0, RZ, 0x1f ;  /* 0x00001fff000e7589 */ /* 0x0004e400000e0000 */
.L_x_9687:
        /* <DEDUP_REMOVED lines=8> */
.L_x_9690:
[----:B------:R-:W-:Y:S05]  /*e150*/  @!P6 BRA `(.L_x_9582) ;  /* 0x000000040010e947 */ /* 0x000fea0003800000 */
[----:B------:R-:W-:-:S04]  /*e160*/  ISETP.NE.U32.AND P0, PT, R2, RZ, PT ;  /* 0x000000ff0200720c */ /* 0x000fc80003f05070 */
[----:B------:R-:W-:-:S13]  /*e170*/  ISETP.NE.AND.EX P0, PT, R3, RZ, PT, P0 ;  /* 0x000000ff0300720c */ /* 0x000fda0003f05300 */
[----:B------:R-:W-:Y:S05]  /*e180*/  @!P0 BRA `(.L_x_9584) ;  /* 0x00000000004c8947 */ /* 0x000fea0003800000 */
[----:B------:R-:W3:Y:S01]  /*e190*/  LDC R6, c[0x0][0x43c] ;  /* 0x00010f00ff067b82 */ /* 0x000ee20000000800 */
[----:B--2---:R-:W-:Y:S01]  /*e1a0*/  IMAD.MOV.U32 R0, RZ, RZ, R22 ;  /* 0x000000ffff007224 */ /* 0x004fe200078e0016 */
[----:B------:R-:W-:Y:S01]  /*e1b0*/  ULDC.64 UR4, c[0x0][0x428] ;  /* 0x00010a0000047ab9 */ /* 0x000fe20000000a00 */
[----:B------:R-:W-:Y:S01]  /*e1c0*/  ULDC.64 UR6, c[0x0][0x208] ;  /* 0x0000820000067ab9 */ /* 0x000fe20000000a00 */
[----:B---3--:R-:W-:-:S13]  /*e1d0*/  ISETP.NE.AND P0, PT, R6, 0x1, PT ;  /* 0x000000010600780c */ /* 0x008fda0003f05270 */
[----:B------:R-:W2:Y:S02]  /*e1e0*/  @P0 LDC.64 R4, c[0x0][0x440] ;  /* 0x00011000ff040b82 */ /* 0x000ea40000000a00 */
[----:B--2---:R-:W-:-:S05]  /*e1f0*/  @P0 IMAD.HI.U32 R4, R22, R4, RZ ;  /* 0x0000000416040227 */ /* 0x004fca00078e00ff */
[----:B------:R-:W-:-:S04]  /*e200*/  @P0 SHF.R.U32.HI R0, RZ, R5, R4 ;  /* 0x00000005ff000219 */ /* 0x000fc80000011604 */
[--C-:B------:R-:W-:Y:S01]  /*e210*/  SHF.R.S32.HI R5, RZ, 0x1f, R0.reuse ;  /* 0x0000001fff057819 */ /* 0x100fe20000011400 */
[----:B------:R-:W-:-:S04]  /*e220*/  IMAD.MOV R4, RZ, RZ, -R0 ;  /* 0x000000ffff047224 */ /* 0x000fc800078e0a00 */
[----:B------:R-:W-:Y:S02]  /*e230*/  IMAD R22, R6, R4, R22 ;  /* 0x0000000406167224 */ /* 0x000fe400078e0216 */
[----:B------:R-:W-:Y:S02]  /*e240*/  IMAD R6, R7, UR4, RZ ;  /* 0x0000000407067c24 */ /* 0x000fe4000f8e02ff */
[----:B------:R-:W-:Y:S02]  /*e250*/  IMAD.MOV.U32 R4, RZ, RZ, R0 ;  /* 0x000000ffff047224 */ /* 0x000fe400078e0000 */
[C---:B------:R-:W-:Y:S02]  /*e260*/  IMAD R0, R23.reuse, UR5, R6 ;  /* 0x0000000517007c24 */ /* 0x040fe4000f8e0206 */
[----:B------:R-:W-:-:S04]  /*e270*/  IMAD.WIDE.U32 R4, R23, UR4, R4 ;  /* 0x0000000417047c25 */ /* 0x000fc8000f8e0004 */
[----:B------:R-:W-:Y:S01]  /*e280*/  IMAD.IADD R0, R5, 0x1, R0 ;  /* 0x0000000105007824 */ /* 0x000fe200078e0200 */
[----:B------:R-:W-:-:S04]  /*e290*/  LEA R2, P0, R4, R2, 0x2 ;  /* 0x0000000204027211 */ /* 0x000fc800078010ff */
[----:B------:R-:W-:-:S05]  /*e2a0*/  LEA.HI.X R3, R4, R3, R0, 0x2, P0 ;  /* 0x0000000304037211 */ /* 0x000fca00000f1400 */
[----:B------:R3:W5:Y:S04]  /*e2b0*/  LDG.E R19, desc[UR6][R2.64] ;  /* 0x0000000602137981 */ /* 0x000768000c1e1900 */
.L_x_9584:
[----:B--2---:R-:W-:Y:S01]  /*e2c0*/  IMAD R0, R18, 0x8, R17 ;  /* 0x0000000812007824 */ /* 0x004fe200078e0211 */
[----:B---3--:R-:W-:-:S04]  /*e2d0*/  SHF.L.U32 R2, R28, 0x1f, RZ ;  /* 0x0000001f1c027819 */ /* 0x008fc800000006ff */
[----:B------:R-:W2:Y:S02]  /*e2e0*/  SYNCS.PHASECHK.TRANS64.TRYWAIT P0, [R0+URZ+0x31c40], R2 ;  /* 0x031c4002000075a7 */ /* 0x000ea4000800017f */
[----:B--2---:R-:W-:Y:S05]  /*e2f0*/  @!P0 BRA `(.L_x_9585) ;  /* 0x0000004c00288947 */ /* 0x004fea0003800000 */
.L_x_9691:
        /* <DEDUP_REMOVED lines=11> */
.L_x_9586:
[----:B------:R-:W-:Y:S01]  /*e3b0*/  R2UR UR9, R0 ;  /* 0x00000000000972ca */ /* 0x000fe200000e0000 */
[----:B--2---:R-:W-:Y:S01]  /*e3c0*/  IMAD R0, R18, 0x6c00, R17 ;  /* 0x00006c0012007824 */ /* 0x004fe200078e0211 */
[----:B------:R-:W-:Y:S01]  /*e3d0*/  R2UR UR11, R22 ;  /* 0x00000000160b72ca */ /* 0x000fe200000e0000 */
[----:B------:R-:W-:Y:S01]  /*e3e0*/  UIADD3 UR4, UP0, UR36, 0x370, URZ ;  /* 0x0000037024047890 */ /* 0x000fe2000ff1e03f */
[----:B------:R-:W-:Y:S01]  /*e3f0*/  R2UR UR5, R26 ;  /* 0x000000001a0572ca */ /* 0x000fe200000e0000 */
[----:B------:R-:W-:Y:S01]  /*e400*/  UMOV UR10, URZ ;  /* 0x0000003f000a7c82 */ /* 0x000fe20008000000 */
[----:B------:R-:W-:Y:S01]  /*e410*/  R2UR UR8, R0 ;  /* 0x00000000000872ca */ /* 0x000fe200000e0000 */
[----:B------:R-:W-:Y:S01]  /*e420*/  UMOV UR6, 0x0 ;  /* 0x0000000000067882 */ /* 0x000fe20000000000 */
[----:B------:R-:W-:Y:S01]  /*e430*/  R2UR UR12, R16 ;  /* 0x00000000100c72ca */ /* 0x000fe200000e0000 */
[----:B------:R-:W-:Y:S01]  /*e440*/  UMOV UR7, 0x14f00000 ;  /* 0x14f0000000077882 */ /* 0x000fe20000000000 */
[----:B-----5:R-:W-:Y:S01]  /*e450*/  R2UR UR13, R19 ;  /* 0x00000000130d72ca */ /* 0x020fe200000e0000 */
[----:B------:R-:W-:Y:S01]  /*e460*/  UMOV UR16, 0x20 ;  /* 0x0000002000107882 */ /* 0x000fe20000000000 */
[----:B------:R-:W-:Y:S01]  /*e470*/  PLOP3.LUT P0, PT, PT, PT, PT, 0x80, 0x0 ;  /* 0x000000000000781c */ /* 0x000fe20003f0f070 */
[----:B------:R-:W-:Y:S01]  /*e480*/  UIADD3 UR9, UR9, 0x31c30, URZ ;  /* 0x00031c3009097890 */ /* 0x000fe2000fffe03f */
[----:B------:R-:W-:-:S03]  /*e490*/  LOP3.LUT R29, R29, 0xfffffffe, RZ, 0xc0, !PT ;  /* 0xfffffffe1d1d7812 */ /* 0x000fc600078ec0ff */
[----:B------:R-:W-:Y:S02]  /*e4a0*/  UIMAD UR11, UR11, 0x90, UR5 ;  /* 0x000000900b0b78a4 */ /* 0x000fe4000f8e0205 */
[----:B------:R-:W-:Y:S02]  /*e4b0*/  UIADD3 UR14, UR8, 0x16a00, URZ ;  /* 0x00016a00080e7890 */ /* 0x000fe4000fffe03f */
[----:B------:R-:W-:Y:S02]  /*e4c0*/  UIADD3.X UR5, URZ, UR37, URZ, UP0, !UPT ;  /* 0x000000253f057290 */ /* 0x000fe400087fe43f */
[----:B------:R-:W-:Y:S02]  /*e4d0*/  UIADD3 UR15, UR8, 0x18e00, URZ ;  /* 0x00018e00080f7890 */ /* 0x000fe4000fffe03f */
[----:B------:R-:W-:Y:S01]  /*e4e0*/  UIADD3 UR17, UR8, 0x1b200, URZ ;  /* 0x0001b20008117890 */ /* 0x000fe2000fffe03f */
[----:B------:R-:W-:Y:S02]  /*e4f0*/  @P0 LOP3.LUT R29, R29, 0x1, RZ, 0xfc, !PT ;  /* 0x000000011d1d0812 */ /* 0x000fe400078efcff */
[----:B------:R-:W-:Y:S01]  /*e500*/  UMOV UR8, UR14 ;  /* 0x0000000e00087c82 */ /* 0x000fe20008000000 */
[----:B------:R-:W-:Y:S01]  /*e510*/  UMOV UR14, 0x40 ;  /* 0x00000040000e7882 */ /* 0x000fe20000000000 */
[----:B------:R2:W-:Y:S02]  /*e520*/  UTMALDG.4D [UR8], [UR4], desc[UR6] ;  /* 0x00000608040075b4 */ /* 0x0005e40008019000 */
[----:B--2---:R-:W-:Y:S01]  /*e530*/  UMOV UR8, UR15 ;  /* 0x0000000f00087c82 */ /* 0x004fe20008000000 */
[----:B------:R-:W-:-:S02]  /*e540*/  UMOV UR10, UR16 ;  /* 0x00000010000a7c82 */ /* 0x000fc40008000000 */
[----:B------:R2:W-:Y:S02]  /*e550*/  UTMALDG.4D [UR8], [UR4], desc[UR6] ;  /* 0x00000608040075b4 */ /* 0x0005e40008019000 */
[----:B--2---:R-:W-:Y:S01]  /*e560*/  UMOV UR8, UR17 ;  /* 0x0000001100087c82 */ /* 0x004fe20008000000 */
[----:B------:R-:W-:Y:S02]  /*e570*/  UMOV UR10, UR14 ;  /* 0x0000000e000a7c82 */ /* 0x000fe40008000000 */
[----:B------:R3:W-:Y:S02]  /*e580*/  UTMALDG.4D [UR8], [UR4], desc[UR6] ;  /* 0x00000608040075b4 */ /* 0x0007e40008019000 */
[----:B---3--:R-:W-:Y:S01]  /*e590*/  NOP ;  /* 0x0000000000007918 */ /* 0x008fe20000000000 */
.L_x_9582:
[----:B------:R-:W3:Y:S04]  /*e5a0*/  LDL.LU R4, [R1+0x10] ;  /* 0x0000100001047983 */ /* 0x000ee80000300800 */
[----:B------:R-:W4:Y:S04]  /*e5b0*/  LDL.LU R6, [R1+0xc] ;  /* 0x00000c0001067983 */ /* 0x000f280000300800 */
[----:B------:R-:W5:Y:S01]  /*e5c0*/  LDL.LU R3, [R1+0x1c] ;  /* 0x00001c0001037983 */ /* 0x000f620000300800 */
[----:B------:R-:W-:Y:S05]  /*e5d0*/  WARPSYNC.ALL ;  /* 0x0000000000007948 */ /* 0x000fea0003800000 */
[----:B------:R-:W-:Y:S01]  /*e5e0*/  ULDC.64 UR6, c[0x0][0xa00] ;  /* 0x0002800000067ab9 */ /* 0x000fe20000000a00 */
[----:B------:R-:W-:Y:S01]  /*e5f0*/  ULDC.64 UR4, c[0x0][0x298] ;  /* 0x0000a60000047ab9 */ /* 0x000fe20000000a00 */
[----:B--2---:R-:W-:Y:S01]  /*e600*/  VIADD R0, R17, 0xda00 ;  /* 0x0000da0011007836 */ /* 0x004fe20000000000 */
[----:B------:R-:W-:Y:S01]  /*e610*/  BAR.SYNC.DEFER_BLOCKING 0x8, 0x200 ;  /* 0x0208000000007b1d */ /* 0x000fe20000010000 */
[----:B------:R-:W-:-:S03]  /*e620*/  ISETP.NE.U32.AND P0, PT, RZ, UR6, PT ;  /* 0x00000006ff007c0c */ /* 0x000fc6000bf05070 */
[----:B------:R-:W-:Y:S02]  /*e630*/  LOP3.LUT P1, RZ, R0, 0x1bf, RZ, 0xc0, !PT ;  /* 0x000001bf00ff7812 */ /* 0x000fe4000782c0ff */
[----:B------:R-:W-:Y:S01]  /*e640*/  ISETP.NE.AND.EX P0, PT, RZ, UR7, PT, P0 ;  /* 0x00000007ff007c0c */ /* 0x000fe2000bf05300 */
[----:B------:R-:W-:Y:S01]  /*e650*/  BSSY B6, `(.L_x_9587) ;  /* 0x000001d000067945 */ /* 0x000fe20003800000 */
[----:B---3--:R-:W-:Y:S02]  /*e660*/  SHF.R.S32.HI R2, RZ, 0x1f, R4 ;  /* 0x0000001fff027819 */ /* 0x008fe40000011404 */
[----:B----4-:R-:W-:-:S03]  /*e670*/  SEL R6, R6, RZ, !P0 ;  /* 0x000000ff06067207 */ /* 0x010fc60004000000 */
[----:B------:R-:W-:-:S04]  /*e680*/  IMAD R2, R2, UR4, RZ ;  /* 0x0000000402027c24 */ /* 0x000fc8000f8e02ff */
[C---:B------:R-:W-:Y:S01]  /*e690*/  IMAD R0, R4.reuse, UR5, R2 ;  /* 0x0000000504007c24 */ /* 0x040fe2000f8e0202 */
[----:B-----5:R-:W-:Y:S01]  /*e6a0*/  SEL R2, R3, RZ, !P0 ;  /* 0x000000ff03027207 */ /* 0x020fe20004000000 */
        /* <DEDUP_REMOVED lines=15> */
[----:B-1----:R-:W-:-:S02]  /*e7a0*/  IMAD.U32 R7, RZ, RZ, UR9 ;  /* 0x00000009ff077e24 */ /* 0x002fc4000f8e00ff */
[----:B0-----:R-:W-:Y:S02]  /*e7b0*/  IMAD.U32 R10, RZ, RZ, UR4 ;  /* 0x00000004ff0a7e24 */ /* 0x001fe4000f8e00ff */
[----:B------:R-:W-:Y:S02]  /*e7c0*/  IMAD.U32 R11, RZ, RZ, UR5 ;  /* 0x00000005ff0b7e24 */ /* 0x000fe4000f8e00ff */
[----:B------:R-:W-:Y:S02]  /*e7d0*/  IMAD.MOV.U32 R8, RZ, RZ, 0x70 ;  /* 0x00000070ff087424 */ /* 0x000fe400078e00ff */
[----:B------:R-:W-:Y:S02]  /*e7e0*/  IMAD.MOV.U32 R12, RZ, RZ, 0x1 ;  /* 0x00000001ff0c7424 */ /* 0x000fe400078e00ff */
[----:B------:R-:W-:-:S07]  /*e7f0*/  IMAD.MOV.U32 R13, RZ, RZ, RZ ;  /* 0x000000ffff0d7224 */ /* 0x000fce00078e00ff */
[----:B------:R-:W-:-:S07]  /*e800*/  LEPC R20, `(.L_x_9588) ;  /* 0x000000001014794e */ /* 0x000fce0000000000 */
[----:B--2---:R-:W-:Y:S05]  /*e810*/  CALL.ABS.NOINC R2 ;  /* 0x0000000002007343 */ /* 0x004fea0003c00000 */
.L_x_9588:
[----:B------:R-:W-:Y:S05]  /*e820*/  BSYNC B6 ;  /* 0x0000000000067941 */ /* 0x000fea0003800000 */
.L_x_9587:
[----:B------:R-:W3:Y:S01]  /*e830*/  LDL.LU R20, [R1+0x10] ;  /* 0x0000100001147983 */ /* 0x000ee20000300800 */
[----:B------:R-:W4:Y:S01]  /*e840*/  LDC R9, c[0x0][0x448] ;  /* 0x00011200ff097b82 */ /* 0x000f220000000800 */
[----:B------:R-:W-:Y:S01]  /*e850*/  ULDC.64 UR4, c[0x0][0x2d8] ;  /* 0x0000b60000047ab9 */ /* 0x000fe20000000a00 */
[----:B------:R-:W-:Y:S01]  /*e860*/  ULDC.64 UR6, c[0x0][0x2e0] ;  /* 0x0000b80000067ab9 */ /* 0x000fe20000000a00 */
[----:B--2---:R-:W3:Y:S01]  /*e870*/  LDL.LU.64 R2, [R1+0x28] ;  /* 0x0000280001027983 */ /* 0x004ee20000300a00 */
[----:B------:R-:W-:-:S03]  /*e880*/  ULDC.64 UR8, c[0x0][0x280] ;  /* 0x0000a00000087ab9 */ /* 0x000fc60000000a00 */
[----:B------:R-:W2:Y:S04]  /*e890*/  LDL.LU R21, [R1+0x1c] ;  /* 0x00001c0001157983 */ /* 0x000ea80000300800 */
[----:B------:R-:W2:Y:S01]  /*e8a0*/  LDL.LU R4, [R1+0xc] ;  /* 0x00000c0001047983 */ /* 0x000ea20000300800 */
[----:B0-----:R-:W0:Y:S01]  /*e8b0*/  S2R R10, SR_TID.X ;  /* 0x00000000000a7919 */ /* 0x001e220000002100 */
[----:B------:R-:W1:Y:S01]  /*e8c0*/  S2R R11, SR_TID.X ;  /* 0x00000000000b7919 */ /* 0x000e620000002100 */
[----:B----4-:R-:W-:-:S13]  /*e8d0*/  ISETP.NE.AND P0, PT, R9, 0x1, PT ;  /* 0x000000010900780c */ /* 0x010fda0003f05270 */
[----:B------:R-:W4:Y:S08]  /*e8e0*/  @P0 LDC R5, c[0x0][0x450] ;  /* 0x00011400ff050b82 */ /* 0x000f300000000800 */
[----:B------:R-:W4:Y:S01]  /*e8f0*/  @P0 LDC R8, c[0x0][0x450] ;  /* 0x00011400ff080b82 */ /* 0x000f220000000800 */
[----:B---3--:R-:W-:Y:S02]  /*e900*/  IMAD.MOV.U32 R3, RZ, RZ, R20 ;  /* 0x000000ffff037224 */ /* 0x008fe400078e0014 */
[----:B------:R-:W3:Y:S01]  /*e910*/  S2R R20, SR_TID.X ;  /* 0x0000000000147919 */ /* 0x000ee20000002100 */
[----:B------:R-:W-:-:S04]  /*e920*/  IMAD.WIDE.U32 R2, R16, UR4, R2 ;  /* 0x0000000410027c25 */ /* 0x000fc8000f8e0002 */
[----:B------:R-:W-:Y:S01]  /*e930*/  IMAD R3, R16, UR5, R3 ;  /* 0x0000000510037c24 */ /* 0x000fe2000f8e0203 */
[----:B------:R-:W-:Y:S01]  /*e940*/  ULDC.64 UR4, c[0x0][0x2d0] ;  /* 0x0000b40000047ab9 */ /* 0x000fe20000000a00 */
[----:B--2---:R-:W-:Y:S02]  /*e950*/  IMAD R0, R21, UR6, RZ ;  /* 0x0000000615007c24 */ /* 0x004fe4000f8e02ff */
[----:B------:R-:W-:-:S04]  /*e960*/  IMAD.WIDE.U32 R2, R4, UR6, R2 ;  /* 0x0000000604027c25 */ /* 0x000fc8000f8e0002 */
[----:B------:R-:W-:Y:S01]  /*e970*/  IMAD R0, R4, UR7, R0 ;  /* 0x0000000704007c24 */ /* 0x000fe2000f8e0200 */
[----:B------:R-:W-:Y:S01]  /*e980*/  ULDC.64 UR6, c[0x0][0x2c8] ;  /* 0x0000b20000067ab9 */ /* 0x000fe20000000a00 */
[----:B------:R-:W2:Y:S02]  /*e990*/  @P0 LDC R4, c[0x0][0x44c] ;  /* 0x00011300ff040b82 */ /* 0x000ea40000000800 */
[----:B------:R-:W-:Y:S01]  /*e9a0*/  IMAD.IADD R3, R3, 0x1, R0 ;  /* 0x0000000103037824 */ /* 0x000fe200078e0200 */
[C---:B---3--:R-:W-:Y:S01]  /*e9b0*/  LOP3.LUT R21, R20.reuse, 0x7f, RZ, 0xc0, !PT ;  /* 0x0000007f14157812 */ /* 0x048fe200078ec0ff */
[----:B------:R-:W-:-:S03]  /*e9c0*/  IMAD.SHL.U32 R20, R20, 0x20, RZ ;  /* 0x0000002014147824 */ /* 0x000fc600078e00ff */
[----:B------:R-:W-:-:S04]  /*e9d0*/  SHF.R.U32.HI R21, RZ, 0x2, R21 ;  /* 0x00000002ff157819 */ /* 0x000fc80000011615 */
[----:B------:R-:W-:Y:S01]  /*e9e0*/  LOP3.LUT R20, R21, 0x60, R20, 0xf8, !PT ;  /* 0x0000006015147812 */ /* 0x000fe200078ef814 */
[----:B0-----:R-:W-:-:S04]  /*e9f0*/  IMAD.SHL.U32 R21, R10, 0x8, RZ ;  /* 0x000000080a157824 */ /* 0x001fc800078e00ff */
[----:B------:R-:W-:Y:S01]  /*ea00*/  IMAD R6, R25, 0xc0, R20 ;  /* 0x000000c019067824 */ /* 0x000fe200078e0214 */
[----:B------:R-:W-:Y:S01]  /*ea10*/  LOP3.LUT R21, R21, 0x18, RZ, 0xc0, !PT ;  /* 0x0000001815157812 */ /* 0x000fe200078ec0ff */
[----:B-1----:R-:W-:Y:S02]  /*ea20*/  IMAD.SHL.U32 R20, R11, 0x8, RZ ;  /* 0x000000080b147824 */ /* 0x002fe400078e00ff */
[----:B--2---:R-:W-:Y:S01]  /*ea30*/  @P0 IMAD.HI.U32 R0, R6, R4, RZ ;  /* 0x0000000406000227 */ /* 0x004fe200078e00ff */
[C---:B------:R-:W-:Y:S02]  /*ea40*/  LOP3.LUT R10, R21.reuse, 0x40, RZ, 0xfc, !PT ;  /* 0x00000040150a7812 */ /* 0x040fe400078efcff */
[----:B------:R-:W-:Y:S01]  /*ea50*/  LOP3.LUT R20, R20, 0x18, RZ, 0xc0, !PT ;  /* 0x0000001814147812 */ /* 0x000fe200078ec0ff */
[----:B------:R-:W-:Y:S01]  /*ea60*/  IMAD.MOV.U32 R4, RZ, RZ, R6 ;  /* 0x000000ffff047224 */ /* 0x000fe200078e0006 */
[----:B----4-:R-:W-:Y:S02]  /*ea70*/  @P0 SHF.R.U32.HI R4, RZ, R5, R0 ;  /* 0x00000005ff040219 */ /* 0x010fe40000011600 */
[----:B------:R-:W-:-:S02]  /*ea80*/  LOP3.LUT R12, R21, 0x20, RZ, 0xfc, !PT ;  /* 0x00000020150c7812 */ /* 0x000fc400078efcff */
[----:B------:R-:W-:-:S05]  /*ea90*/  SHF.R.S32.HI R0, RZ, 0x1f, R4 ;  /* 0x0000001fff007819 */ /* 0x000fca0000011404 */
[----:B------:R-:W-:-:S04]  /*eaa0*/  IMAD R0, R0, UR4, RZ ;  /* 0x0000000400007c24 */ /* 0x000fc8000f8e02ff */
[C---:B------:R-:W-:Y:S02]  /*eab0*/  IMAD R7, R4.reuse, UR5, R0 ;  /* 0x0000000504077c24 */ /* 0x040fe4000f8e0200 */
[----:B------:R-:W-:Y:S02]  /*eac0*/  IMAD.MOV R0, RZ, RZ, -R4 ;  /* 0x000000ffff007224 */ /* 0x000fe400078e0a04 */
[----:B------:R-:W-:-:S04]  /*ead0*/  IMAD.WIDE.U32 R4, R4, UR4, R2 ;  /* 0x0000000404047c25 */ /* 0x000fc8000f8e0002 */
[----:B------:R-:W-:Y:S02]  /*eae0*/  IMAD R0, R9, R0, R6 ;  /* 0x0000000009007224 */ /* 0x000fe400078e0206 */
[----:B------:R-:W-:-:S03]  /*eaf0*/  IMAD.IADD R5, R5, 0x1, R7 ;  /* 0x0000000105057824 */ /* 0x000fc600078e0207 */
[----:B------:R-:W-:Y:S01]  /*eb00*/  SHF.R.S32.HI R7, RZ, 0x1f, R0 ;  /* 0x0000001fff077819 */ /* 0x000fe20000011400 */
[----:B------:R-:W-:-:S04]  /*eb10*/  IMAD.WIDE.U32 R4, R0, UR6, R4 ;  /* 0x0000000600047c25 */ /* 0x000fc8000f8e0004 */
[----:B------:R-:W-:-:S04]  /*eb20*/  IMAD R7, R7, UR6, RZ ;  /* 0x0000000607077c24 */ /* 0x000fc8000f8e02ff */
[----:B------:R-:W-:Y:S01]  /*eb30*/  IMAD R7, R0, UR7, R7 ;  /* 0x0000000700077c24 */ /* 0x000fe2000f8e0207 */
[----:B------:R-:W-:-:S03]  /*eb40*/  LEA R0, P1, R4, UR8, 0x1 ;  /* 0x0000000804007c11 */ /* 0x000fc6000f8208ff */
[----:B------:R-:W-:Y:S02]  /*eb50*/  IMAD.IADD R5, R5, 0x1, R7 ;  /* 0x0000000105057824 */ /* 0x000fe400078e0207 */
[----:B------:R-:W0:Y:S03]  /*eb60*/  @P0 LDC R7, c[0x0][0x44c] ;  /* 0x00011300ff070b82 */ /* 0x000e260000000800 */
[----:B------:R-:W-:Y:S01]  /*eb70*/  LEA.HI.X R4, R4, UR9, R5, 0x1, P1 ;  /* 0x0000000904047c11 */ /* 0x000fe200088f0c05 */
[----:B------:R-:W-:-:S04]  /*eb80*/  VIADD R5, R6, 0x80 ;  /* 0x0000008006057836 */ /* 0x000fc80000000000 */
[----:B------:R-:W-:Y:S02]  /*eb90*/  IMAD.MOV.U32 R6, RZ, RZ, R5 ;  /* 0x000000ffff067224 */ /* 0x000fe400078e0005 */
[----:B0-----:R-:W-:-:S05]  /*eba0*/  @P0 IMAD.HI.U32 R7, R5, R7, RZ ;  /* 0x0000000705070227 */ /* 0x001fca00078e00ff */
[----:B------:R-:W-:-:S05]  /*ebb0*/  @P0 SHF.R.U32.HI R6, RZ, R8, R7 ;  /* 0x00000008ff060219 */ /* 0x000fca0000011607 */
[----:B------:R-:W-:Y:S02]  /*ebc0*/  IMAD.MOV R7, RZ, RZ, -R6 ;  /* 0x000000ffff077224 */ /* 0x000fe400078e0a06 */
[----:B------:R-:W-:-:S04]  /*ebd0*/  IMAD.WIDE.U32 R2, R6, UR4, R2 ;  /* 0x0000000406027c25 */ /* 0x000fc8000f8e0002 */
[----:B------:R-:W-:Y:S01]  /*ebe0*/  IMAD R5, R9, R7, R5 ;  /* 0x0000000709057224 */ /* 0x000fe200078e0205 */
[----:B------:R-:W-:-:S05]  /*ebf0*/  SHF.R.S32.HI R7, RZ, 0x1f, R6 ;  /* 0x0000001fff077819 */ /* 0x000fca0000011406 */
[----:B------:R-:W-:Y:S01]  /*ec00*/  IMAD R7, R7, UR4, RZ ;  /* 0x0000000407077c24 */ /* 0x000fe2000f8e02ff */
[----:B------:R-:W-:Y:S02]  /*ec10*/  ULDC UR4, c[0x0][0x2b8] ;  /* 0x0000ae0000047ab9 */ /* 0x000fe40000000800 */
[----:B------:R-:W-:Y:S01]  /*ec20*/  ISETP.GE.AND P0, PT, R10, UR4, PT ;  /* 0x000000040a007c0c */ /* 0x000fe2000bf06270 */
[----:B------:R-:W-:Y:S01]  /*ec30*/  IMAD R7, R6, UR5, R7 ;  /* 0x0000000506077c24 */ /* 0x000fe2000f8e0207 */
[----:B------:R0:W5:Y:S01]  /*ec40*/  LDL R10, [R1+0x8] ;  /* 0x00000800010a7983 */ /* 0x0001620000100800 */
[----:B------:R-:W-:Y:S02]  /*ec50*/  SHF.R.S32.HI R6, RZ, 0x1f, R5 ;  /* 0x0000001fff067819 */ /* 0x000fe40000011405 */
[----:B------:R-:W-:Y:S01]  /*ec60*/  IMAD.IADD R3, R3, 0x1, R7 ;  /* 0x0000000103037824 */ /* 0x000fe200078e0207 */
[----:B------:R-:W-:Y:S02]  /*ec70*/  ISETP.GE.AND P2, PT, R20, UR4, PT ;  /* 0x0000000414007c0c */ /* 0x000fe4000bf46270 */
[----:B------:R-:W-:Y:S01]  /*ec80*/  IMAD R6, R6, UR6, RZ ;  /* 0x0000000606067c24 */ /* 0x000fe2000f8e02ff */
[----:B------:R-:W-:Y:S01]  /*ec90*/  ISETP.GE.AND P1, PT, R12, UR4, PT ;  /* 0x000000040c007c0c */ /* 0x000fe2000bf26270 */
[----:B------:R-:W-:-:S04]  /*eca0*/  IMAD.WIDE.U32 R2, R5, UR6, R2 ;  /* 0x0000000605027c25 */ /* 0x000fc8000f8e0002 */
[----:B------:R-:W-:Y:S01]  /*ecb0*/  IMAD R6, R5, UR7, R6 ;  /* 0x0000000705067c24 */ /* 0x000fe2000f8e0206 */
[----:B------:R-:W-:-:S03]  /*ecc0*/  LEA R7, P3, R2, UR8, 0x1 ;  /* 0x0000000802077c11 */ /* 0x000fc6000f8608ff */
[----:B------:R-:W-:Y:S01]  /*ecd0*/  IMAD.IADD R6, R3, 0x1, R6 ;  /* 0x0000000103067824 */ /* 0x000fe200078e0206 */
[----:B------:R-:W-:Y:S01]  /*ece0*/  UMOV UR4, 0xffffffff ;  /* 0xffffffff00047882 */ /* 0x000fe20000000000 */
[----:B------:R-:W-:-:S03]  /*ecf0*/  LOP3.LUT R21, R11, 0x7f, RZ, 0xc0, !PT ;  /* 0x0000007f0b157812 */ /* 0x000fc600078ec0ff */
[----:B------:R-:W-:Y:S02]  /*ed00*/  LEA.HI.X R6, R2, UR9, R6, 0x1, P3 ;  /* 0x0000000902067c11 */ /* 0x000fe400098f0c06 */
[----:B------:R-:W-:Y:S01]  /*ed10*/  SHF.R.U32.HI R21, RZ, 0x2, R21 ;  /* 0x00000002ff157819 */ /* 0x000fe20000011615 */
[----:B0-----:R-:W-:Y:S06]  /*ed20*/  BRA.DIV UR4, `(.L_x_9589) ;  /* 0x0000004204b07947 */ /* 0x001fec000b800000 */
[----:B------:R-:W2:Y:S01]  /*ed30*/  LDL.LU R3, [R1+0x30] ;  /* 0x0000300001037983 */ /* 0x000ea20000300800 */
[----:B------:R-:W-:Y:S01]  /*ed40*/  IMAD R25, R25, 0xc0, R21 ;  /* 0x000000c019197824 */ /* 0x000fe200078e0215 */
[----:B------:R-:W-:Y:S02]  /*ed50*/  ULDC.64 UR4, c[0x0][0x208] ;  /* 0x0000820000047ab9 */ /* 0x000fe40000000a00 */
[----:B------:R-:W-:Y:S01]  /*ed60*/  SHFL.IDX PT, R2, R4, RZ, 0x1c1f ;  /* 0x001c1fff04027589 */ /* 0x000fe200000e0000 */
[----:B--2---:R-:W-:-:S03]  /*ed70*/  IMAD R5, R3, R9, RZ ;  /* 0x0000000903057224 */ /* 0x004fc600078e02ff */
[----:B------:R-:W0:Y:S02]  /*ed80*/  SHFL.IDX PT, R3, R0, RZ, 0x1c1f ;  /* 0x001c1fff00037589 */ /* 0x000e2400000e0000 */
[----:B------:R-:W-:-:S13]  /*ed90*/  ISETP.GE.AND P4, PT, R25, R5, PT ;  /* 0x000000051900720c */ /* 0x000fda0003f86270 */
[----:B0-----:R-:W-:-:S05]  /*eda0*/  @!P4 LEA R3, P3, R20, R3, 0x1 ;  /* 0x000000031403c211 */ /* 0x001fca00078608ff */
[----:B------:R-:W-:-:S05]  /*edb0*/  @!P4 IMAD.X R2, RZ, RZ, R2, P3 ;  /* 0x000000ffff02c224 */ /* 0x000fca00018e0602 */
[----:B------:R-:W-:-:S04]  /*edc0*/  @!P4 LOP3.LUT R3, R3, R2, RZ, 0x3c, !PT ;  /* 0x000000020303c212 */ /* 0x000fc800078e3cff */
[----:B------:R-:W-:-:S04]  /*edd0*/  @!P4 LOP3.LUT R2, R3, R2, RZ, 0x3c, !PT ;  /* 0x000000020302c212 */ /* 0x000fc800078e3cff */
[----:B------:R-:W-:-:S05]  /*ede0*/  @!P4 LOP3.LUT R3, R3, R2, RZ, 0x3c, !PT ;  /* 0x000000020303c212 */ /* 0x000fca00078e3cff */
[----:B------:R-:W-:Y:S01]  /*edf0*/  @!PT LDS RZ, [RZ] ;  /* 0x00000000fffff984 */ /* 0x000fe20000000800 */
[----:B-----5:R-:W-:Y:S04]  /*ee00*/  @!P4 LDGSTS.E.BYPASS.LTC128B.128 [R10+0xda00], desc[UR4][R2.64], !P2 ;  /* 0x0da00000020acfae */ /* 0x020fe8000d101d44 */
[----:B------:R-:W-:Y:S04]  /*ee10*/  @!P4 LDGSTS.E.BYPASS.LTC128B.128 [R10+0x10a00], desc[UR4][R2.64+0x40], !P1 ;  /* 0x10a00040020acfae */ /* 0x000fe8000c901d44 */
[----:B------:R0:W-:Y:S02]  /*ee20*/  @!P4 LDGSTS.E.BYPASS.LTC128B.128 [R10+0x13a00], desc[UR4][R2.64+0x80], !P0 ;  /* 0x13a00080020acfae */ /* 0x0001e4000c101d44 */
[----:B0-----:R-:W-:-:S02]  /*ee30*/  VIADD R2, R25, 0x20 ;  /* 0x0000002019027836 */ /* 0x001fc40000000000 */
[----:B------:R-:W0:Y:S03]  /*ee40*/  SHFL.IDX PT, R3, R0, 0x1, 0x1c1f ;  /* 0x003c1f0000037f89 */ /* 0x000e2600000e0000 */
[----:B------:R-:W-:Y:S02]  /*ee50*/  ISETP.GE.AND P3, PT, R2, R5, PT ;  /* 0x000000050200720c */ /* 0x000fe40003f66270 */
[----:B------:R-:W1:Y:S11]  /*ee60*/  SHFL.IDX PT, R2, R4, 0x1, 0x1c1f ;  /* 0x003c1f0004027f89 */ /* 0x000e7600000e0000 */
[----:B0-----:R-:W-:-:S05]  /*ee70*/  @!P3 LEA R3, P4, R20, R3, 0x1 ;  /* 0x000000031403b211 */ /* 0x001fca00078808ff */
[----:B-1----:R-:W-:-:S05]  /*ee80*/  @!P3 IMAD.X R2, RZ, RZ, R2, P4 ;  /* 0x000000ffff02b224 */ /* 0x002fca00020e0602 */
[----:B------:R-:W-:-:S04]  /*ee90*/  @!P3 LOP3.LUT R3, R3, R2, RZ, 0x3c, !PT ;  /* 0x000000020303b212 */ /* 0x000fc800078e3cff */
[----:B------:R-:W-:-:S04]  /*eea0*/  @!P3 LOP3.LUT R2, R3, R2, RZ, 0x3c, !PT ;  /* 0x000000020302b212 */ /* 0x000fc800078e3cff */
[----:B------:R-:W-:-:S05]  /*eeb0*/  @!P3 LOP3.LUT R3, R3, R2, RZ, 0x3c, !PT ;  /* 0x000000020303b212 */ /* 0x000fca00078e3cff */
[----:B------:R-:W-:Y:S04]  /*eec0*/  @!P3 LDGSTS.E.BYPASS.LTC128B.128 [R10+0xe200], desc[UR4][R2.64], !P2 ;  /* 0x0e200000020abfae */ /* 0x000fe8000d101d44 */
[----:B------:R-:W-:Y:S04]  /*eed0*/  @!P3 LDGSTS.E.BYPASS.LTC128B.128 [R10+0x11200], desc[UR4][R2.64+0x40], !P1 ;  /* 0x11200040020abfae */ /* 0x000fe8000c901d44 */
[----:B------:R0:W-:Y:S02]  /*eee0*/  @!P3 LDGSTS.E.BYPASS.LTC128B.128 [R10+0x14200], desc[UR4][R2.64+0x80], !P0 ;  /* 0x14200080020abfae */ /* 0x0001e4000c101d44 */
[----:B0-----:R-:W-:-:S02]  /*eef0*/  VIADD R2, R25, 0x40 ;  /* 0x0000004019027836 */ /* 0x001fc40000000000 */
[----:B------:R-:W0:Y:S03]  /*ef00*/  SHFL.IDX PT, R3, R0, 0x2, 0x1c1f ;  /* 0x005c1f0000037f89 */ /* 0x000e2600000e0000 */
[----:B------:R-:W-:Y:S02]  /*ef10*/  ISETP.GE.AND P3, PT, R2, R5, PT ;  /* 0x000000050200720c */ /* 0x000fe40003f66270 */
[----:B------:R-:W1:Y:S04]  /*ef20*/  SHFL.IDX PT, R2, R4, 0x2, 0x1c1f ;  /* 0x005c1f0004027f89 */ /* 0x000e6800000e0000 */
[----:B------:R-:W-:Y:S07]  /*ef30*/  SHFL.IDX PT, R4, R4, 0x3, 0x1c1f ;  /* 0x007c1f0004047f89 */ /* 0x000fee00000e0000 */
[----:B0-----:R-:W-:-:S05]  /*ef40*/  @!P3 LEA R3, P4, R20, R3, 0x1 ;  /* 0x000000031403b211 */ /* 0x001fca00078808ff */
[----:B-1----:R-:W-:-:S05]  /*ef50*/  @!P3 IMAD.X R2, RZ, RZ, R2, P4 ;  /* 0x000000ffff02b224 */ /* 0x002fca00020e0602 */
[----:B------:R-:W-:-:S04]  /*ef60*/  @!P3 LOP3.LUT R3, R3, R2, RZ, 0x3c, !PT ;  /* 0x000000020303b212 */ /* 0x000fc800078e3cff */
[----:B------:R-:W-:-:S04]  /*ef70*/  @!P3 LOP3.LUT R2, R3, R2, RZ, 0x3c, !PT ;  /* 0x000000020302b212 */ /* 0x000fc800078e3cff */
[----:B------:R-:W-:-:S05]  /*ef80*/  @!P3 LOP3.LUT R3, R3, R2, RZ, 0x3c, !PT ;  /* 0x000000020303b212 */ /* 0x000fca00078e3cff */
[----:B------:R-:W-:Y:S04]  /*ef90*/  @!P3 LDGSTS.E.BYPASS.LTC128B.128 [R10+0xea00], desc[UR4][R2.64], !P2 ;  /* 0x0ea00000020abfae */ /* 0x000fe8000d101d44 */
[----:B------:R-:W-:Y:S04]  /*efa0*/  @!P3 LDGSTS.E.BYPASS.LTC128B.128 [R10+0x11a00], desc[UR4][R2.64+0x40], !P1 ;  /* 0x11a00040020abfae */ /* 0x000fe8000c901d44 */
[----:B------:R0:W-:Y:S04]  /*efb0*/  @!P3 LDGSTS.E.BYPASS.LTC128B.128 [R10+0x14a00], desc[UR4][R2.64+0x80], !P0 ;  /* 0x14a00080020abfae */ /* 0x0001e8000c101d44 */
[----:B0-----:R0:W1:Y:S02]  /*efc0*/  SHFL.IDX PT, R2, R0, 0x3, 0x1c1f ;  /* 0x007c1f0000027f89 */ /* 0x00106400000e0000 */
[----:B0-----:R-:W-:-:S05]  /*efd0*/  VIADD R0, R25, 0x80 ;  /* 0x0000008019007836 */ /* 0x001fca0000000000 */
[----:B------:R-:W-:Y:S01]  /*efe0*/  ISETP.GE.AND P3, PT, R0, R5, PT ;  /* 0x000000050000720c */ /* 0x000fe20003f66270 */
[----:B------:R-:W-:-:S05]  /*eff0*/  VIADD R0, R25, 0x60 ;  /* 0x0000006019007836 */ /* 0x000fca0000000000 */
[----:B------:R-:W-:Y:S02]  /*f000*/  ISETP.GE.AND P4, PT, R0, R5, PT ;  /* 0x000000050000720c */ /* 0x000fe40003f86270 */
[----:B------:R-:W-:Y:S04]  /*f010*/  SHFL.IDX PT, R0, R6, RZ, 0x1c1f ;  /* 0x001c1fff06007589 */ /* 0x000fe800000e0000 */
[----:B------:R-:W-:Y:S07]  /*f020*/  SHFL.IDX PT, R6, R6, 0x1, 0x1c1f ;  /* 0x003c1f0006067f89 */ /* 0x000fee00000e0000 */
[----:B-1----:R-:W-:-:S05]  /*f030*/  @!P4 LEA R2, P5, R20, R2, 0x1 ;  /* 0x000000021402c211 */ /* 0x002fca00078a08ff */
[----:B------:R-:W-:Y:S02]  /*f040*/  @!P4 IMAD.X R3, RZ, RZ, R4, P5 ;  /* 0x000000ffff03c224 */ /* 0x000fe400028e0604 */
[----:B------:R-:W0:Y:S04]  /*f050*/  SHFL.IDX PT, R4, R7, RZ, 0x1c1f ;  /* 0x001c1fff07047589 */ /* 0x000e2800000e0000 */
[----:B------:R-:W-:Y:S04]  /*f060*/  @!P4 LDGSTS.E.BYPASS.LTC128B.128 [R10+0xf200], desc[UR4][R2.64], !P2 ;  /* 0x0f200000020acfae */ /* 0x000fe8000d101d44 */
[----:B------:R-:W-:Y:S04]  /*f070*/  @!P4 LDGSTS.E.BYPASS.LTC128B.128 [R10+0x12200], desc[UR4][R2.64+0x40], !P1 ;  /* 0x12200040020acfae */ /* 0x000fe8000c901d44 */
[----:B------:R1:W-:Y:S01]  /*f080*/  @!P4 LDGSTS.E.BYPASS.LTC128B.128 [R10+0x15200], desc[UR4][R2.64+0x80], !P0 ;  /* 0x15200080020acfae */ /* 0x0003e2000c101d44 */
[----:B0-----:R-:W-:-:S05]  /*f090*/  @!P3 LEA R4, P5, R20, R4, 0x1 ;  /* 0x000000041404b211 */ /* 0x001fca00078a08ff */
[----:B------:R-:W-:Y:S02]  /*f0a0*/  @!P3 IMAD.X R0, RZ, RZ, R0, P5 ;  /* 0x000000ffff00b224 */ /* 0x000fe400028e0600 */
[----:B-1----:R-:W-:Y:S02]  /*f0b0*/  @!P3 IMAD.MOV.U32 R2, RZ, RZ, R4 ;  /* 0x000000ffff02b224 */ /* 0x002fe400078e0004 */
[----:B------:R-:W-:-:S05]  /*f0c0*/  @!P3 IMAD.MOV.U32 R3, RZ, RZ, R0 ;  /* 0x000000ffff03b224 */ /* 0x000fca00078e0000 */
[----:B------:R-:W-:Y:S04]  /*f0d0*/  @!P3 LDGSTS.E.BYPASS.LTC128B.128 [R10+0xfa00], desc[UR4][R2.64], !P2 ;  /* 0x0fa00000020abfae */ /* 0x000fe8000d101d44 */
[----:B------:R-:W-:Y:S04]  /*f0e0*/  @!P3 LDGSTS.E.BYPASS.LTC128B.128 [R10+0x12a00], desc[UR4][R2.64+0x40], !P1 ;  /* 0x12a00040020abfae */ /* 0x000fe8000c901d44 */
[----:B------:R0:W-:Y:S04]  /*f0f0*/  @!P3 LDGSTS.E.BYPASS.LTC128B.128 [R10+0x15a00], desc[UR4][R2.64+0x80], !P0 ;  /* 0x15a00080020abfae */ /* 0x0001e8000c101d44 */
[----:B0-----:R0:W1:Y:S02]  /*f100*/  SHFL.IDX PT, R2, R7, 0x1, 0x1c1f ;  /* 0x003c1f0007027f89 */ /* 0x00106400000e0000 */
.L_x_9704:
[----:B------:R-:W-:Y:S01]  /*f110*/  VIADD R25, R25, 0xa0 ;  /* 0x000000a019197836 */ /* 0x000fe20000000000 */
[----:B------:R-:W-:Y:S01]  /*f120*/  ULDC.64 UR4, c[0x0][0x208] ;  /* 0x0000820000047ab9 */ /* 0x000fe20000000a00 */
[----:B------:R-:W-:-:S03]  /*f130*/  VIADD R8, R17, 0x31c00 ;  /* 0x00031c0011087836 */ /* 0x000fc60000000000 */
[----:B------:R-:W-:-:S13]  /*f140*/  ISETP.GE.AND P3, PT, R25, R5, PT ;  /* 0x000000051900720c */ /* 0x000fda0003f66270 */
[----:B-1----:R-:W-:-:S05]  /*f150*/  @!P3 LEA R2, P4, R20, R2, 0x1 ;  /* 0x000000021402b211 */ /* 0x002fca00078808ff */
[----:B------:R-:W-:-:S05]  /*f160*/  @!P3 IMAD.X R3, RZ, RZ, R6, P4 ;  /* 0x000000ffff03b224 */ /* 0x000fca00020e0606 */
[----:B------:R-:W-:Y:S01]  /*f170*/  @!PT LDS RZ, [RZ] ;  /* 0x00000000fffff984 */ /* 0x000fe20000000800 */
[----:B------:R-:W-:Y:S01]  /*f180*/  @!PT LDS RZ, [RZ] ;  /* 0x00000000fffff984 */ /* 0x000fe20000000800 */
[----:B------:R-:W-:Y:S01]  /*f190*/  @!PT LDS RZ, [RZ] ;  /* 0x00000000fffff984 */ /* 0x000fe20000000800 */
[----:B------:R1:W-:Y:S04]  /*f1a0*/  @!P3 LDGSTS.E.BYPASS.LTC128B.128 [R10+0x10200], desc[UR4][R2.64], !P2 ;  /* 0x10200000020abfae */ /* 0x0003e8000d101d44 */
[----:B------:R1:W-:Y:S04]  /*f1b0*/  @!P3 LDGSTS.E.BYPASS.LTC128B.128 [R10+0x13200], desc[UR4][R2.64+0x40], !P1 ;  /* 0x13200040020abfae */ /* 0x0003e8000c901d44 */
[----:B------:R1:W-:Y:S01]  /*f1c0*/  @!P3 LDGSTS.E.BYPASS.LTC128B.128 [R10+0x16200], desc[UR4][R2.64+0x80], !P0 ;  /* 0x16200080020abfae */ /* 0x0003e2000c101d44 */
[----:B------:R-:W-:Y:S01]  /*f1d0*/  PLOP3.LUT P0, PT, PT, PT, PT, 0x80, 0x0 ;  /* 0x000000000000781c */ /* 0x000fe20003f0f070 */
[----:B------:R-:W-:-:S12]  /*f1e0*/  NOP ;  /* 0x0000000000007918 */ /* 0x000fd80000000000 */
.L_x_9590:
[----:B------:R-:W-:Y:S02]  /*f1f0*/  PLOP3.LUT P1, PT, P1, P0, PT, 0xa2, 0x0 ;  /* 0x000000000000781c */ /* 0x000fe40000f21472 */
[----:B------:R-:W-:-:S08]  /*f200*/  @P0 R2UR P1, UR4, R17 ;  /* 0x00000000110402ca */ /* 0x000fd00000020000 */
[----:B------:R-:W-:-:S05]  /*f210*/  @P0 PLOP3.LUT P0, PT, P1, PT, PT, 0x80, 0x0 ;  /* 0x000000000000081c */ /* 0x000fca0000f0f070 */
[----:B------:R-:W-:Y:S01]  /*f220*/  @!P1 SYNCS.ARRIVE.TRANS64.RED.A0T1 RZ, [UR4+0x31c00], RZ ;  /* 0x031c00ffffff99a7 */ /* 0x000fe20008200404 */
[----:B------:R-:W-:Y:S07]  /*f230*/  @!P1 ARRIVES.LDGSTSBAR.64.TRANSCNT [UR4+0x31c00] ;  /* 0x031c0000ff0099b0 */ /* 0x000fee0008000a84 */
[----:B------:R-:W-:Y:S05]  /*f240*/  @P0 BRA.U.ANY `(.L_x_9590) ;  /* 0xfffffffd00e80947 */ /* 0x000fea000393ffff */
[----:B-1----:R-:W2:Y:S02]  /*f250*/  LDL.LU R2, [R1+0x34] ;  /* 0x0000340001027983 */ /* 0x002ea40000300800 */
[----:B--2---:R-:W-:-:S05]  /*f260*/  VIADD R2, R2, 0x1 ;  /* 0x0000000102027836 */ /* 0x004fca0000000000 */
        /* <DEDUP_REMOVED lines=8> */
[----:B------:R-:W2:Y:S03]  /*f2f0*/  SYNCS.PHASECHK.TRANS64.TRYWAIT P0, [R17+URZ+0x31c20], R0 ;  /* 0x031c2000110075a7 */ /* 0x000ea6000800017f */
[----:B-12---:R-:W-:Y:S05]  /*f300*/  @!P0 BRA `(.L_x_9592) ;  /* 0x00000044005c8947 */ /* 0x006fea0003800000 */
.L_x_9705:
[----:B------:R-:W-:Y:S05]  /*f310*/  BSYNC B0 ;  /* 0x0000000000007941 */ /* 0x000fea0003800000 */
.L_x_9591:
[----:B------:R-:W1:Y:S04]  /*f320*/  LDL R2, [R1+0x18] ;  /* 0x0000180001027983 */ /* 0x000e680000100800 */
[----:B------:R-:W2:Y:S01]  /*f330*/  LDL R3, [R1+0x4] ;  /* 0x0000040001037983 */ /* 0x000ea20000100800 */
[----:B------:R-:W-:Y:S01]  /*f340*/  BSSY B0, `(.L_x_9593) ;  /* 0x0000232000007945 */ /* 0x000fe20003800000 */
[----:B-1----:R-:W-:-:S05]  /*f350*/  VIADD R0, R2, 0xfffffffe ;  /* 0xfffffffe02007836 */ /* 0x002fca0000000000 */
[----:B--2---:R-:W-:-:S13]  /*f360*/  ISETP.GE.AND P0, PT, R0, R3, PT ;  /* 0x000000030000720c */ /* 0x004fda0003f06270 */
[----:B------:R-:W-:Y:S05]  /*f370*/  @!P0 BRA `(.L_x_9594) ;  /* 0x0000002000b88947 */ /* 0x000fea0003800000 */
[----:B------:R-:W2:Y:S04]  /*f380*/  LDL.LU R2, [R1+0x38] ;  /* 0x0000380001027983 */ /* 0x000ea80000300800 */
[----:B------:R-:W3:Y:S04]  /*f390*/  LDL.LU R5, [R1+0x14] ;  /* 0x0000140001057983 */ /* 0x000ee80000300800 */
[----:B------:R-:W4:Y:S01]  /*f3a0*/  LDL.LU R4, [R1+0x20] ;  /* 0x0000200001047983 */ /* 0x000f220000300800 */
[----:B0-----:R-:W-:Y:S01]  /*f3b0*/  LOP3.LUT R7, RZ, R3, RZ, 0x33, !PT ;  /* 0x00000003ff077212 */ /* 0x001fe200078e33ff */
        /* <DEDUP_REMOVED lines=10> */
[----:B------:R-:W-:Y:S01]  /*f460*/  LOP3.LUT P1, RZ, R29, 0x1, RZ, 0xc0, !PT ;  /* 0x000000011dff7812 */ /* 0x000fe2000782c0ff */
[----:B------:R-:W-:Y:S01]  /*f470*/  VIADD R6, R18, 0x1 ;  /* 0x0000000112067836 */ /* 0x000fe20000000000 */
[----:B------:R-:W-:Y:S04]  /*f480*/  BSSY B1, `(.L_x_9597) ;  /* 0x00000ae000017945 */ /* 0x000fe80003800000 */
[----:B------:R-:W-:-:S04]  /*f490*/  ISETP.NE.AND P0, PT, R6, 0x2, PT ;  /* 0x000000020600780c */ /* 0x000fc80003f05270 */
[----:B------:R-:W-:Y:S02]  /*f4a0*/  SEL R10, RZ, 0x1, P0 ;  /* 0x00000001ff0a7807 */ /* 0x000fe40000000000 */
[----:B------:R-:W-:Y:S02]  /*f4b0*/  SEL R6, R6, RZ, P0 ;  /* 0x000000ff06067207 */ /* 0x000fe40000000000 */
[----:B------:R-:W-:Y:S01]  /*f4c0*/  LOP3.LUT R10, R28, R10, RZ, 0x3c, !PT ;  /* 0x0000000a1c0a7212 */ /* 0x000fe200078e3cff */
[----:B------:R-:W-:Y:S06]  /*f4d0*/  @!P1 BRA `(.L_x_9598) ;  /* 0x0000000800a09947 */ /* 0x000fec0003800000 */
[----:B------:R-:W-:Y:S01]  /*f4e0*/  ULDC.64 UR4, c[0x0][0x418] ;  /* 0x0001060000047ab9 */ /* 0x000fe20000000a00 */
[----:B------:R-:W-:Y:S01]  /*f4f0*/  IMAD.MOV.U32 R5, RZ, RZ, R19 ;  /* 0x000000ffff057224 */ /* 0x000fe200078e0013 */
[----:B------:R-:W-:-:S04]  /*f500*/  ISETP.NE.U32.AND P0, PT, RZ, UR4, PT ;  /* 0x00000004ff007c0c */ /* 0x000fc8000bf05070 */
[----:B------:R-:W-:-:S13]  /*f510*/  ISETP.NE.AND.EX P0, PT, RZ, UR5, PT, P0 ;  /* 0x00000005ff007c0c */ /* 0x000fda000bf05300 */
        /* <DEDUP_REMOVED lines=15> */
[----:B------:R-:W-:-:S04]  /*f610*/  IMAD R4, R23, UR7, R4 ;  /* 0x0000000717047c24 */ /* 0x000fc8000f8e0204 */
[----:B------:R-:W-:Y:S01]  /*f620*/  IMAD.IADD R3, R4, 0x1, R3 ;  /* 0x0000000104037824 */ /* 0x000fe200078e0203 */
[----:B------:R-:W-:-:S04]  /*f630*/  LEA R4, P0, R2, UR4, 0x2 ;  /* 0x0000000402047c11 */ /* 0x000fc8000f8010ff */
[----:B------:R-:W-:-:S06]  /*f640*/  LEA.HI.X R5, R2, UR5, R3, 0x2, P0 ;  /* 0x0000000502057c11 */ /* 0x000fcc00080f1403 */
[----:B------:R0:W5:Y:S03]  /*f650*/  LDG.E R5, desc[UR8][R4.64] ;  /* 0x0000000804057981 */ /* 0x000166000c1e1900 */
.L_x_9599:
[----:B------:R-:W-:Y:S01]  /*f660*/  IMAD R3, R6, 0x8, R17 ;  /* 0x0000000806037824 */ /* 0x000fe200078e0211 */
[----:B------:R-:W-:Y:S01]  /*f670*/  SHF.L.U32 R2, R10, 0x1f, RZ ;  /* 0x0000001f0a027819 */ /* 0x000fe200000006ff */
[----:B------:R-:W-:Y:S03]  /*f680*/  BSSY B3, `(.L_x_9600) ;  /* 0x0000003000037945 */ /* 0x000fe60003800000 */
[----:B------:R-:W1:Y:S02]  /*f690*/  SYNCS.PHASECHK.TRANS64.TRYWAIT P0, [R3+URZ+0x31c40], R2 ;  /* 0x031c4002030075a7 */ /* 0x000e64000800017f */
[----:B-1----:R-:W-:Y:S05]  /*f6a0*/  @!P0 BRA `(.L_x_9601) ;  /* 0x0000004000888947 */ /* 0x002fea0003800000 */
.L_x_9706:
[----:B------:R-:W-:Y:S05]  /*f6b0*/  BSYNC B3 ;  /* 0x0000000000037941 */ /* 0x000fea0003800000 */
.L_x_9600:
        /* <DEDUP_REMOVED lines=12> */
.L_x_9603:
[----:B------:R-:W-:Y:S05]  /*f780*/  BSYNC B3 ;  /* 0x0000000000037941 */ /* 0x000fea0003800000 */
.L_x_9602:
[----:B------:R-:W-:Y:S01]  /*f790*/  IMAD.MOV.U32 R14, RZ, RZ, RZ ;  /* 0x000000ffff0e7224 */ /* 0x000fe200078e00ff */
[----:B------:R-:W-:Y:S01]  /*f7a0*/  UIADD3 UR4, UP0, UR36, 0x370, URZ ;  /* 0x0000037024047890 */ /* 0x000fe2000ff1e03f */
[----:B------:R-:W-:Y:S01]  /*f7b0*/  IMAD R4, R6, 0x6c00, R17 ;  /* 0x00006c0006047824 */ /* 0x000fe200078e0211 */
[----:B------:R-:W-:Y:S01]  /*f7c0*/  PLOP3.LUT P0, PT, PT, PT, PT, 0x80, 0x0 ;  /* 0x000000000000781c */ /* 0x000fe20003f0f070 */
[----:B-1----:R-:W-:Y:S01]  /*f7d0*/  VIADD R3, R3, 0x31c30 ;  /* 0x00031c3003037836 */ /* 0x002fe20000000000 */
[----:B------:R-:W-:Y:S01]  /*f7e0*/  R2UR UR10, R14 ;  /* 0x000000000e0a72ca */ /* 0x000fe200000e0000 */
[----:B------:R-:W-:Y:S01]  /*f7f0*/  IMAD R2, R0, 0x90, R26 ;  /* 0x0000009000027824 */ /* 0x000fe200078e021a */
[----:B------:R-:W-:Y:S01]  /*f800*/  UIADD3.X UR5, URZ, UR37, URZ, UP0, !UPT ;  /* 0x000000253f057290 */ /* 0x000fe200087fe43f */
[----:B------:R-:W-:Y:S01]  /*f810*/  VIADD R11, R4, 0x16a00 ;  /* 0x00016a00040b7836 */ /* 0x000fe20000000000 */
[----:B------:R-:W-:Y:S01]  /*f820*/  UMOV UR6, 0x0 ;  /* 0x0000000000067882 */ /* 0x000fe20000000000 */
[----:B------:R-:W-:-:S10]  /*f830*/  UMOV UR7, 0x14f00000 ;  /* 0x14f0000000077882 */ /* 0x000fd40000000000 */
.L_x_9604:
        /* <DEDUP_REMOVED lines=16> */
.L_x_9605:
        /* <DEDUP_REMOVED lines=16> */
.L_x_9606:
        /* <DEDUP_REMOVED lines=15> */
.L_x_9707:
[----:B------:R-:W-:Y:S05]  /*fb30*/  BSYNC B3 ;  /* 0x0000000000037941 */ /* 0x000fea0003800000 */
.L_x_9607:
        /* <DEDUP_REMOVED lines=12> */
.L_x_9610:
[----:B------:R-:W-:Y:S05]  /*fc00*/  BSYNC B3 ;  /* 0x0000000000037941 */ /* 0x000fea0003800000 */
.L_x_9609:
[----:B------:R-:W-:Y:S01]  /*fc10*/  R2UR UR10, R14 ;  /* 0x000000000e0a72ca */ /* 0x000fe200000e0000 */
[--C-:B0-----:R-:W-:Y:S01]  /*fc20*/  IMAD R2, R18, 0x8, R17.reuse ;  /* 0x0000000812027824 */ /* 0x101fe200078e0211 */
[----:B------:R-:W-:Y:S01]  /*fc30*/  R2UR UR6, R12 ;  /* 0x000000000c0672ca */ /* 0x000fe200000e0000 */
[----:B------:R-:W-:Y:S01]  /*fc40*/  IMAD R3, R18, 0x6c00, R17 ;  /* 0x00006c0012037824 */ /* 0x000fe200078e0211 */
[----:B------:R-:W-:Y:S01]  /*fc50*/  R2UR UR7, R13 ;  /* 0x000000000d0772ca */ /* 0x000fe200000e0000 */
[----:B------:R-:W-:Y:S01]  /*fc60*/  UIADD3 UR4, UP0, UR36, 0x470, URZ ;  /* 0x0000047024047890 */ /* 0x000fe2000ff1e03f */
[----:B------:R-:W-:Y:S01]  /*fc70*/  PLOP3.LUT P0, PT, PT, PT, PT, 0x80, 0x0 ;  /* 0x000000000000781c */ /* 0x000fe20003f0f070 */
[----:B------:R-:W-:Y:S02]  /*fc80*/  IMAD R4, R22, 0x90, R26 ;  /* 0x0000009016047824 */ /* 0x000fe400078e021a */
[----:B------:R-:W-:Y:S01]  /*fc90*/  VIADD R2, R2, 0x31c50 ;  /* 0x00031c5002027836 */ /* 0x000fe20000000000 */
[----:B------:R-:W-:Y:S01]  /*fca0*/  UIADD3.X UR5, URZ, UR37, URZ, UP0, !UPT ;  /* 0x000000253f057290 */ /* 0x000fe200087fe43f */
[----:B------:R-:W-:-:S11]  /*fcb0*/  VIADD R11, R3, 0x200 ;  /* 0x00000200030b7836 */ /* 0x000fd60000000000 */
.L_x_9611:
        /* <DEDUP_REMOVED lines=15> */
.L_x_9612:
        /* <DEDUP_REMOVED lines=15> */
.L_x_9613:
        /* <DEDUP_REMOVED lines=10> */
[----:B------:R-:W-:Y:S02]  /*ff40*/  IMAD.MOV.U32 R19, RZ, RZ, R5 ;  /* 0x000000ffff137224 */ /* 0x000fe400078e0005 */
[----:B------:R-:W-:-:S07]  /*ff50*/  IMAD.MOV.U32 R22, RZ, RZ, R0 ;  /* 0x000000ffff167224 */ /* 0x000fce00078e0000 */
.L_x_9598:
[----:B------:R-:W-:Y:S05]  /*ff60*/  BSYNC B1 ;  /* 0x0000000000017941 */ /* 0x000fea0003800000 */
.L_x_9597:
[----:B------:R-:W2:Y:S01]  /*ff70*/  LDL.LU R0, [R1+0x18] ;  /* 0x0000180001007983 */ /* 0x000ea20000300800 */
[----:B------:R-:W-:Y:S02]  /*ff80*/  IMAD.MOV.U32 R28, RZ, RZ, R10 ;  /* 0x000000ffff1c7224 */ /* 0x000fe400078e000a */
[----:B------:R-:W-:Y:S02]  /*ff90*/  IMAD.MOV.U32 R18, RZ, RZ, R6 ;  /* 0x000000ffff127224 */ /* 0x000fe400078e0006 */
[----:B--2---:R-:W-:-:S07]  /*ffa0*/  VIADD R0, R0, 0xfffffffd ;  /* 0xfffffffd00007836 */ /* 0x004fce0000000000 */
.L_x_9596:
[----:B------:R-:W-:Y:S05]  /*ffb0*/  BSYNC B2 ;  /* 0x0000000000027941 */ /* 0x000fea0003800000 */
.L_x_9595:
[----:B------:R-:W-:Y:S01]  /*ffc0*/  VIADD R7, R7, 0xfffffffe ;  /* 0xfffffffe07077836 */ /* 0x000fe20000000000 */
[----:B------:R-:W-:-:S04]  /*ffd0*/  LOP3.LUT R2, RZ, R9, RZ, 0x33, !PT ;  /* 0x00000009ff027212 */ /* 0x000fc800078e33ff */
[----:B------:R-:W-:-:S13]  /*ffe0*/  ISETP.NE.AND P0, PT, R7, R2, PT ;  /* 0x000000020700720c */ /* 0x000fda0003f05270 */
[----:B------:R-:W-:Y:S05]  /*fff0*/  @!P0 BRA `(.L_x_9594) ;  /* 0x0000001400988947 */ /* 0x000fea0003800000 */
[----:B------:R-:W-:-:S07]  /*10000*/  IMAD.MOV.U32 R4, RZ, RZ, R19 ;  /* 0x000000ffff047224 */ /* 0x000fce00078e0013 */
.L_x_9648:
[----:B------:R-:W-:Y:S01]  /*10010*/  LOP3.LUT P1, RZ, R29, 0x1, RZ, 0xc0, !PT ;  /* 0x000000011dff7812 */ /* 0x000fe2000782c0ff */
[----:B------:R-:W-:Y:S01]  /*10020*/  VIADD R6, R18, 0x1 ;  /* 0x0000000112067836 */ /* 0x000fe20000000000 */
[----:B------:R-:W-:Y:S05]  /*10030*/  YIELD ;  /* 0x0000000000007946 */ /* 0x000fea0003800000 */
[----:B------:R-:W-:Y:S01]  /*10040*/  ISETP.NE.AND P0, PT, R6, 0x2, PT ;  /* 0x000000020600780c */ /* 0x000fe20003f05270 */
[----:B------:R-:W-:Y:S03]  /*10050*/  BSSY B1, `(.L_x_9614) ;  /* 0x00000ab000017945 */ /* 0x000fe60003800000 */
[----:B------:R-:W-:-:S02]  /*10060*/  SEL R7, RZ, 0x1, P0 ;  /* 0x00000001ff077807 */ /* 0x000fc40000000000 */
        /* <DEDUP_REMOVED lines=25> */
[----:B------:R-:W-:-:S05]  /*10200*/  LEA.HI.X R5, R2, UR5, R3, 0x2, P0 ;  /* 0x0000000502057c11 */ /* 0x000fca00080f1403 */
[----:B------:R0:W5:Y:S04]  /*10210*/  LDG.E R4, desc[UR8][R4.64] ;  /* 0x0000000804047981 */ /* 0x000168000c1e1900 */
.L_x_9616:
[----:B------:R-:W-:Y:S01]  /*10220*/  IMAD R3, R6, 0x8, R17 ;  /* 0x0000000806037824 */ /* 0x000fe200078e0211 */
[----:B------:R-:W-:Y:S01]  /*10230*/  SHF.L.U32 R2, R7, 0x1f, RZ ;  /* 0x0000001f07027819 */ /* 0x000fe200000006ff */
[----:B------:R-:W-:Y:S03]  /*10240*/  BSSY B2, `(.L_x_9617) ;  /* 0x0000003000027945 */ /* 0x000fe60003800000 */
[----:B------:R-:W1:Y:S02]  /*10250*/  SYNCS.PHASECHK.TRANS64.TRYWAIT P0, [R3+URZ+0x31c40], R2 ;  /* 0x031c4002030075a7 */ /* 0x000e64000800017f */
[----:B-1----:R-:W-:Y:S05]  /*10260*/  @!P0 BRA `(.L_x_9618) ;  /* 0x0000003400c08947 */ /* 0x002fea0003800000 */
.L_x_9708:
[----:B------:R-:W-:Y:S05]  /*10270*/  BSYNC B2 ;  /* 0x0000000000027941 */ /* 0x000fea0003800000 */
.L_x_9617:
        /* <DEDUP_REMOVED lines=12> */
.L_x_9620:
[----:B------:R-:W-:Y:S05]  /*10340*/  BSYNC B2 ;  /* 0x0000000000027941 */ /* 0x000fea0003800000 */
.L_x_9619:
        /* <DEDUP_REMOVED lines=11> */
.L_x_9621:
        /* <DEDUP_REMOVED lines=16> */
.L_x_9622:
        /* <DEDUP_REMOVED lines=16> */
.L_x_9623:
        /* <DEDUP_REMOVED lines=15> */
.L_x_9709:
[----:B------:R-:W-:Y:S05]  /*106f0*/  BSYNC B2 ;  /* 0x0000000000027941 */ /* 0x000fea0003800000 */
.L_x_9624:
        /* <DEDUP_REMOVED lines=11> */
.L_x_9627:
[----:B------:R-:W-:Y:S05]  /*107b0*/  BSYNC B2 ;  /* 0x0000000000027941 */ /* 0x000fea0003800000 */
.L_x_9626:
[----:B------:R-:W-:Y:S01]  /*107c0*/  R2UR UR6, R2 ;  /* 0x00000000020672ca */ /* 0x000fe200000e0000 */
[----:B------:R-:W-:Y:S01]  /*107d0*/  IMAD R18, R18, 0x6c00, R17 ;  /* 0x00006c0012127824 */ /* 0x000fe200078e0211 */
[----:B------:R-:W-:Y:S01]  /*107e0*/  R2UR UR7, R3 ;  /* 0x00000000030772ca */ /* 0x000fe200000e0000 */
[----:B------:R-:W-:Y:S01]  /*107f0*/  UIADD3 UR4, UP0, UR36, 0x470, URZ ;  /* 0x0000047024047890 */ /* 0x000fe2000ff1e03f */
[----:B------:R-:W-:Y:S01]  /*10800*/  R2UR UR10, R5 ;  /* 0x00000000050a72ca */ /* 0x000fe200000e0000 */
[----:B------:R-:W-:Y:S01]  /*10810*/  IMAD R5, R22, 0x90, R26 ;  /* 0x0000009016057824 */ /* 0x000fe200078e021a */
[----:B------:R-:W-:Y:S01]  /*10820*/  PLOP3.LUT P0, PT, PT, PT, PT, 0x80, 0x0 ;  /* 0x000000000000781c */ /* 0x000fe20003f0f070 */
[----:B0-----:R-:W-:Y:S01]  /*10830*/  VIADD R12, R12, 0x50 ;  /* 0x000000500c0c7836 */ /* 0x001fe20000000000 */
[----:B------:R-:W-:Y:S01]  /*10840*/  UIADD3.X UR5, URZ, UR37, URZ, UP0, !UPT ;  /* 0x000000253f057290 */ /* 0x000fe200087fe43f */
[----:B------:R-:W-:-:S11]  /*10850*/  VIADD R13, R18, 0x200 ;  /* 0x00000200120d7836 */ /* 0x000fd60000000000 */
.L_x_9628:
        /* <DEDUP_REMOVED lines=10> */
[----:B------:R-:W-:Y:S02]  /*10900*/  R2UR UR6, R2 ;  /* 0x00000000020672ca */ /* 0x000fe400000e0000 */
[----:B------:R-:W-:Y:S02]  /*10910*/  R2UR UR7, R3 ;  /* 0x00000000030772ca */ /* 0x000fe400000e0000 */
[----:B------:R-:W-:Y:S01]  /*10920*/  R2UR UR10, R10 ;  /* 0x000000000a0a72ca */ /* 0x000fe200000e0000 */
[----:B------:R-:W-:Y:S01]  /*10930*/  VIADD R10, R18, 0x2600 ;  /* 0x00002600120a7836 */ /* 0x000fe20000000000 */
[----:B------:R-:W-:-:S13]  /*10940*/  PLOP3.LUT P0, PT, PT, PT, PT, 0x80, 0x0 ;  /* 0x000000000000781c */ /* 0x000fda0003f0f070 */
.L_x_9629:
        /* <DEDUP_REMOVED lines=15> */
.L_x_9630:
        /* <DEDUP_REMOVED lines=12> */
.L_x_9615:
[----:B------:R-:W-:Y:S05]  /*10b00*/  BSYNC B1 ;  /* 0x0000000000017941 */ /* 0x000fea0003800000 */
.L_x_9614:
[----:B------:R-:W-:Y:S01]  /*10b10*/  LOP3.LUT P1, RZ, R29, 0x1, RZ, 0xc0, !PT ;  /* 0x000000011dff7812 */ /* 0x000fe2000782c0ff */
[----:B------:R-:W-:Y:S01]  /*10b20*/  VIADD R18, R6, 0x1 ;  /* 0x0000000106127836 */ /* 0x000fe20000000000 */
[----:B------:R-:W-:Y:S01]  /*10b30*/  BSSY B1, `(.L_x_9631) ;  /* 0x00000ae000017945 */ /* 0x000fe20003800000 */
[----:B------:R-:W-:-:S03]  /*10b40*/  VIADD R9, R0, 0xffffffff ;  /* 0xffffffff00097836 */ /* 0x000fc60000000000 */
        /* <DEDUP_REMOVED lines=29> */
.L_x_9633:
[----:B------:R-:W-:Y:S01]  /*10d20*/  IMAD R2, R18, 0x8, R17 ;  /* 0x0000000812027824 */ /* 0x000fe200078e0211 */
[----:B------:R-:W-:Y:S01]  /*10d30*/  SHF.L.U32 R3, R28, 0x1f, RZ ;  /* 0x0000001f1c037819 */ /* 0x000fe200000006ff */
[----:B------:R-:W-:Y:S03]  /*10d40*/  BSSY B2, `(.L_x_9634) ;  /* 0x0000003000027945 */ /* 0x000fe60003800000 */
[----:B------:R-:W1:Y:S02]  /*10d50*/  SYNCS.PHASECHK.TRANS64.TRYWAIT P0, [R2+URZ+0x31c40], R3 ;  /* 0x031c4003020075a7 */ /* 0x000e64000800017f */
[----:B-1----:R-:W-:Y:S05]  /*10d60*/  @!P0 BRA `(.L_x_9635) ;  /* 0x0000002c00288947 */ /* 0x002fea0003800000 */
.L_x_9710:
[----:B------:R-:W-:Y:S05]  /*10d70*/  BSYNC B2 ;  /* 0x0000000000027941 */ /* 0x000fea0003800000 */
.L_x_9634:
        /* <DEDUP_REMOVED lines=12> */
.L_x_9637:
[----:B------:R-:W-:Y:S05]  /*10e40*/  BSYNC B2 ;  /* 0x0000000000027941 */ /* 0x000fea0003800000 */
.L_x_9636:
[----:B------:R-:W-:Y:S01]  /*10e50*/  IMAD.MOV.U32 R13, RZ, RZ, RZ ;  /* 0x000000ffff0d7224 */ /* 0x000fe200078e00ff */
[----:B------:R-:W-:Y:S01]  /*10e60*/  UIADD3 UR4, UP0, UR36, 0x370, URZ ;  /* 0x0000037024047890 */ /* 0x000fe2000ff1e03f */
[C---:B-1----:R-:W-:Y:S01]  /*10e70*/  IMAD R3, R18.reuse, 0x8, R8 ;  /* 0x0000000812037824 */ /* 0x042fe200078e0208 */
[----:B------:R-:W-:Y:S01]  /*10e80*/  PLOP3.LUT P0, PT, PT, PT, PT, 0x80, 0x0 ;  /* 0x000000000000781c */ /* 0x000fe20003f0f070 */
[----:B------:R-:W-:Y:S01]  /*10e90*/  IMAD R12, R18, 0x6c00, R17 ;  /* 0x00006c00120c7824 */ /* 0x000fe200078e0211 */
[----:B------:R-:W-:Y:S01]  /*10ea0*/  R2UR UR10, R13 ;  /* 0x000000000d0a72ca */ /* 0x000fe200000e0000 */
[----:B------:R-:W-:Y:S01]  /*10eb0*/  VIADD R3, R3, 0x30 ;  /* 0x0000003003037836 */ /* 0x000fe20000000000 */
[----:B------:R-:W-:Y:S01]  /*10ec0*/  UIADD3.X UR5, URZ, UR37, URZ, UP0, !UPT ;  /* 0x000000253f057290 */ /* 0x000fe200087fe43f */
[----:B------:R-:W-:Y:S01]  /*10ed0*/  IMAD R2, R10, 0x90, R26 ;  /* 0x000000900a027824 */ /* 0x000fe200078e021a */
[----:B------:R-:W-:Y:S01]  /*10ee0*/  UMOV UR6, 0x0 ;  /* 0x0000000000067882 */ /* 0x000fe20000000000 */
[----:B------:R-:W-:Y:S01]  /*10ef0*/  VIADD R5, R12, 0x16a00 ;  /* 0x00016a000c057836 */ /* 0x000fe20000000000 */
[----:B------:R-:W-:-:S09]  /*10f00*/  UMOV UR7, 0x14f00000 ;  /* 0x14f0000000077882 */ /* 0x000fd20000000000 */
.L_x_9638:
        /* <DEDUP_REMOVED lines=16> */
.L_x_9639:
        /* <DEDUP_REMOVED lines=16> */
.L_x_9640:
        /* <DEDUP_REMOVED lines=15> */
.L_x_9711:
[----:B------:R-:W-:Y:S05]  /*11200*/  BSYNC B2 ;  /* 0x0000000000027941 */ /* 0x000fea0003800000 */
.L_x_9641:
[----:B------:R-:W-:Y:S01]  /*11210*/  BSSY B2, `(.L_x_9643) ;  /* 0x000000b000027945 */ /* 0x000fe20003800000 */
[----:B0-----:R-:W-:Y:S02]  /*11220*/  IMAD.MOV.U32 R2, RZ, RZ, 0x0 ;  /* 0x00000000ff027424 */ /* 0x001fe400078e00ff */
[----:B------:R-:W-:Y:S01]  /*11230*/  IMAD.MOV.U32 R3, RZ, RZ, 0x14f00000 ;  /* 0x14f00000ff037424 */ /* 0x000fe200078e00ff */
[----:B------:R-:W-:Y:S06]  /*11240*/  @P1 BRA `(.L_x_9644) ;  /* 0x00000000001c1947 */ /* 0x000fec0003800000 */
[----:B------:R-:W0:Y:S02]  /*11250*/  S2R R12, SR_TID.X ;  /* 0x00000000000c7919 */ /* 0x000e240000002100 */
[----:B0-----:R-:W-:Y:S01]  /*11260*/  LOP3.LUT R14, R12, 0x1f, RZ, 0xc0, !PT ;  /* 0x0000001f0c0e7812 */ /* 0x001fe200078ec0ff */
[----:B------:R-:W-:-:S03]  /*11270*/  IMAD.MOV.U32 R12, RZ, RZ, 0x6c00 ;  /* 0x00006c00ff0c7424 */ /* 0x000fc600078e00ff */
[----:B------:R-:W-:Y:S01]  /*11280*/  ISETP.NE.AND P0, PT, R14, RZ, PT ;  /* 0x000000ff0e00720c */ /* 0x000fe20003f05270 */
[----:B------:R0:W-:-:S12]  /*11290*/  SYNCS.ARRIVE.TRANS64 RZ, [R7+URZ+0x50], R12 ;  /* 0x0000500c07ff79a7 */ /* 0x0001d8000800003f */
[----:B0-----:R-:W-:Y:S05]  /*112a0*/  @!P0 BRA `(.L_x_9644) ;  /* 0x0000000000048947 */ /* 0x001fea0003800000 */
[----:B------:R-:W-:Y:S01]  /*112b0*/  BPT.TRAP 0x1 ;  /* 0x000000040000795c */ /* 0x000fe20000300000 */
.L_x_9644:
[----:B------:R-:W-:Y:S05]  /*112c0*/  BSYNC B2 ;  /* 0x0000000000027941 */ /* 0x000fea0003800000 */
.L_x_9643:
[----:B------:R-:W-:Y:S01]  /*112d0*/  R2UR UR6, R2 ;  /* 0x00000000020672ca */ /* 0x000fe200000e0000 */
[----:B------:R-:W-:Y:S01]  /*112e0*/  IMAD R6, R6, 0x6c00, R17 ;  /* 0x00006c0006067824 */ /* 0x000fe200078e0211 */
[----:B------:R-:W-:Y:S01]  /*112f0*/  R2UR UR7, R3 ;  /* 0x00000000030772ca */ /* 0x000fe200000e0000 */
[----:B------:R-:W-:Y:S01]  /*11300*/  UIADD3 UR4, UP0, UR36, 0x470, URZ ;  /* 0x0000047024047890 */ /* 0x000fe2000ff1e03f */
[----:B------:R-:W-:Y:S01]  /*11310*/  R2UR UR10, R13 ;  /* 0x000000000d0a72ca */ /* 0x000fe200000e0000 */
[----:B------:R-:W-:Y:S01]  /*11320*/  IMAD R12, R22, 0x90, R26 ;  /* 0x00000090160c7824 */ /* 0x000fe200078e021a */
[----:B------:R-:W-:Y:S01]  /*11330*/  PLOP3.LUT P0, PT, PT, PT, PT, 0x80, 0x0 ;  /* 0x000000000000781c */ /* 0x000fe20003f0f070 */
[----:B------:R-:W-:Y:S01]  /*11340*/  VIADD R7, R7, 0x50 ;  /* 0x0000005007077836 */ /* 0x000fe20000000000 */
[----:B------:R-:W-:Y:S01]  /*11350*/  UIADD3.X UR5, URZ, UR37, URZ, UP0, !UPT ;  /* 0x000000253f057290 */ /* 0x000fe200087fe43f */
[----:B------:R-:W-:-:S11]  /*11360*/  VIADD R13, R6, 0x200 ;  /* 0x00000200060d7836 */ /* 0x000fd60000000000 */
.L_x_9645:
        /* <DEDUP_REMOVED lines=15> */
.L_x_9646:
        /* <DEDUP_REMOVED lines=15> */
.L_x_9647:
        /* <DEDUP_REMOVED lines=12> */
.L_x_9632:
[----:B------:R-:W-:Y:S05]  /*11610*/  BSYNC B1 ;  /* 0x0000000000017941 */ /* 0x000fea0003800000 */
.L_x_9631:
[----:B------:R-:W2:Y:S01]  /*11620*/  LDL R2, [R1+0x4] ;  /* 0x0000040001027983 */ /* 0x000ea20000100800 */
[----:B------:R-:W-:Y:S01]  /*11630*/  VIADD R0, R0, 0xfffffffe ;  /* 0xfffffffe00007836 */ /* 0x000fe20000000000 */
[----:B--2---:R-:W-:-:S13]  /*11640*/  ISETP.GT.AND P0, PT, R9, R2, PT ;  /* 0x000000020900720c */ /* 0x004fda0003f04270 */
[----:B------:R-:W-:Y:S05]  /*11650*/  @P0 BRA `(.L_x_9648) ;  /* 0xffffffe8006c0947 */ /* 0x000fea000383ffff */
.L_x_9594:
[----:B------:R-:W-:Y:S05]  /*11660*/  BSYNC B0 ;  /* 0x0000000000007941 */ /* 0x000fea0003800000 */
.L_x_9593:
[----:B------:R-:W1:Y:S01]  /*11670*/  S2R R2, SR_TID.X ;  /* 0x0000000000027919 */ /* 0x000e620000002100 */
[----:B------:R-:W-:Y:S01]  /*11680*/  BSSY B0, `(.L_x_9649) ;  /* 0x0000011000007945 */ /* 0x000fe20003800000 */
[----:B-1----:R-:W-:-:S04]  /*11690*/  LOP3.LUT R6, R2, 0x7f, RZ, 0xc0, !PT ;  /* 0x0000007f02067812 */ /* 0x002fc800078ec0ff */
[----:B------:R-:W-:-:S13]  /*116a0*/  ISETP.NE.AND P0, PT, R6, RZ, PT ;  /* 0x000000ff0600720c */ /* 0x000fda0003f05270 */
[----:B------:R-:W-:Y:S05]  /*116b0*/  @P0 BRA `(.L_x_9650) ;  /* 0x0000000000340947 */ /* 0x000fea0003800000 */
[----:B------:R-:W1:Y:S01]  /*116c0*/  S2R R5, SR_LANEID ;  /* 0x0000000000057919 */ /* 0x000e620000000000 */
[----:B------:R-:W-:Y:S01]  /*116d0*/  VOTEU.ANY UR4, UPT, PT ;  /* 0x0000000000047886 */ /* 0x000fe200038e0100 */
[----:B------:R-:W2:Y:S01]  /*116e0*/  LDC.64 R2, c[0x0][0xc60] ;  /* 0x00031800ff027b82 */ /* 0x000ea20000000a00 */
[----:B------:R-:W1:Y:S01]  /*116f0*/  FLO.U32 R0, UR4 ;  /* 0x0000000400007d00 */ /* 0x000e6200080e0000 */
[----:B------:R-:W-:Y:S01]  /*11700*/  ULDC.64 UR6, c[0x0][0x208] ;  /* 0x0000820000067ab9 */ /* 0x000fe20000000a00 */
[----:B-1----:R-:W-:-:S06]  /*11710*/  ISETP.EQ.U32.AND P0, PT, R0, R5, PT ;  /* 0x000000050000720c */ /* 0x002fcc0003f02070 */
[----:B------:R-:W2:Y:S07]  /*11720*/  POPC R5, UR4 ;  /* 0x0000000400057d09 */ /* 0x000eae0008000000 */
[----:B--2---:R-:W2:Y:S01]  /*11730*/  @P0 ATOMG.E.ADD.STRONG.GPU PT, R3, desc[UR6][R2.64], R5 ;  /* 0x00000005020309a8 */ /* 0x004ea200081ee1c6 */
[----:B------:R-:W1:Y:S02]  /*11740*/  S2R R4, SR_LTMASK ;  /* 0x0000000000047919 */ /* 0x000e640000003900 */
[----:B-1----:R-:W-:-:S04]  /*11750*/  LOP3.LUT R4, R4, UR4, RZ, 0xc0, !PT ;  /* 0x0000000404047c12 */ /* 0x002fc8000f8ec0ff */
[----:B0-----:R-:W0:Y:S01]  /*11760*/  POPC R7, R4 ;  /* 0x0000000400077309 */ /* 0x001e220000000000 */
[----:B--2---:R-:W0:Y:S02]  /*11770*/  SHFL.IDX PT, R0, R3, R0, 0x1f ;  /* 0x00001f0003007589 */ /* 0x004e2400000e0000 */
[----:B0-----:R-:W-:-:S07]  /*11780*/  IADD3 R24, R0, UR38, R7 ;  /* 0x0000002600187c10 */ /* 0x001fce000fffe007 */
.L_x_9650:
[----:B------:R-:W-:Y:S05]  /*11790*/  BSYNC B0 ;  /* 0x0000000000007941 */ /* 0x000fea0003800000 */
.L_x_9649:
[----:B------:R-:W-:Y:S01]  /*117a0*/  LOP3.LUT P0, RZ, R29, 0x1, RZ, 0xc0, !PT ;  /* 0x000000011dff7812 */ /* 0x000fe2000780c0ff */
[----:B------:R-:W-:-:S12]  /*117b0*/  BSSY B0, `(.L_x_9651) ;  /* 0x0000045000007945 */ /* 0x000fd80003800000 */
[----:B------:R-:W-:Y:S05]  /*117c0*/  @!P0 BRA `(.L_x_9652) ;  /* 0x00000004000c8947 */ /* 0x000fea0003800000 */
[----:B------:R-:W-:Y:S01]  /*117d0*/  IMAD R3, R18, 0x8, R17 ;  /* 0x0000000812037824 */ /* 0x000fe200078e0211 */
[----:B------:R-:W-:Y:S01]  /*117e0*/  SHF.L.U32 R0, R28, 0x1f, RZ ;  /* 0x0000001f1c007819 */ /* 0x000fe200000006ff */
[----:B------:R-:W-:Y:S01]  /*117f0*/  BSSY B1, `(.L_x_9653) ;  /* 0x0000004000017945 */ /* 0x000fe20003800000 */
[----:B------:R-:W-:Y:S02]  /*11800*/  ISETP.NE.AND P1, PT, R6, RZ, PT ;  /* 0x000000ff0600720c */ /* 0x000fe40003f25270 */
[----:B------:R-:W1:Y:S02]  /*11810*/  SYNCS.PHASECHK.TRANS64.TRYWAIT P0, [R3+URZ+0x31c60], R0 ;  /* 0x031c6000030075a7 */ /* 0x000e64000800017f */
[----:B-1----:R-:W-:Y:S09]  /*11820*/  @!P0 BRA `(.L_x_9654) ;  /* 0x0000002000a08947 */ /* 0x002ff20003800000 */
.L_x_9712:
[----:B------:R-:W-:Y:S05]  /*11830*/  BSYNC B1 ;  /* 0x0000000000017941 */ /* 0x000fea0003800000 */
.L_x_9653:
[----:B------:R-:W-:Y:S04]  /*11840*/  BSSY B1, `(.L_x_9655) ;  /* 0x0000009000017945 */ /* 0x000fe80003800000 */
        /* <DEDUP_REMOVED lines=8> */
.L_x_9656:
[----:B------:R-:W-:Y:S05]  /*118d0*/  BSYNC B1 ;  /* 0x0000000000017941 */ /* 0x000fea0003800000 */
.L_x_9655:
[----:B-1----:R-:W-:Y:S01]  /*118e0*/  IMAD R0, R18, 0x6c00, R17 ;  /* 0x00006c0012007824 */ /* 0x002fe200078e0211 */
[----:B------:R-:W-:Y:S01]  /*118f0*/  UIADD3 UR4, UP0, UR36, 0x470, URZ ;  /* 0x0000047024047890 */ /* 0x000fe2000ff1e03f */
[----:B------:R-:W-:Y:S01]  /*11900*/  VIADD R2, R3, 0x31c50 ;  /* 0x00031c5003027836 */ /* 0x000fe20000000000 */
[----:B------:R-:W-:Y:S01]  /*11910*/  PLOP3.LUT P0, PT, PT, PT, PT, 0x80, 0x0 ;  /* 0x000000000000781c */ /* 0x000fe20003f0f070 */
[----:B------:R-:W-:Y:S01]  /*11920*/  IMAD R22, R22, 0x90, R26 ;  /* 0x0000009016167824 */ /* 0x000fe200078e021a */
[----:B------:R-:W-:Y:S01]  /*11930*/  UIADD3.X UR5, URZ, UR37, URZ, UP0, !UPT ;  /* 0x000000253f057290 */ /* 0x000fe200087fe43f */
[----:B------:R-:W-:Y:S01]  /*11940*/  VIADD R3, R0, 0x200 ;  /* 0x0000020000037836 */ /* 0x000fe20000000000 */
[----:B------:R-:W-:Y:S01]  /*11950*/  UMOV UR6, 0x0 ;  /* 0x0000000000067882 */ /* 0x000fe20000000000 */
[----:B------:R-:W-:Y:S01]  /*11960*/  UMOV UR7, 0x14f00000 ;  /* 0x14f0000000077882 */ /* 0x000fe20000000000 */
[----:B------:R-:W-:-:S08]  /*11970*/  UMOV UR10, URZ ;  /* 0x0000003f000a7c82 */ /* 0x000fd00008000000 */
.L_x_9657:
        /* <DEDUP_REMOVED lines=10> */
[----:B------:R-:W-:Y:S01]  /*11a20*/  PLOP3.LUT P0, PT, PT, PT, PT, 0x80, 0x0 ;  /* 0x000000000000781c */ /* 0x000fe20003f0f070 */
[----:B------:R-:W-:Y:S01]  /*11a30*/  VIADD R3, R0, 0x2600 ;  /* 0x0000260000037836 */ /* 0x000fe20000000000 */
[----:B------:R-:W-:Y:S01]  /*11a40*/  UMOV UR6, 0x0 ;  /* 0x0000000000067882 */ /* 0x000fe20000000000 */
[----:B------:R-:W-:Y:S01]  /*11a50*/  UMOV UR7, 0x14f00000 ;  /* 0x14f0000000077882 */ /* 0x000fe20000000000 */
[----:B------:R-:W-:-:S09]  /*11a60*/  UMOV UR10, 0x20 ;  /* 0x00000020000a7882 */ /* 0x000fd20000000000 */
.L_x_9658:
        /* <DEDUP_REMOVED lines=15> */
.L_x_9659:
        /* <DEDUP_REMOVED lines=10> */
.L_x_9652:
[----:B------:R-:W-:Y:S05]  /*11c00*/  BSYNC B0 ;  /* 0x0000000000007941 */ /* 0x000fea0003800000 */
.L_x_9651:
[----:B------:R-:W-:-:S05]  /*11c10*/  VIADD R18, R18, 0x1 ;  /* 0x0000000112127836 */ /* 0x000fca0000000000 */
[----:B------:R-:W-:-:S04]  /*11c20*/  ISETP.NE.AND P0, PT, R18, 0x2, PT ;  /* 0x000000021200780c */ /* 0x000fc80003f05270 */
[----:B------:R-:W-:Y:S02]  /*11c30*/  SEL R3, RZ, 0x1, P0 ;  /* 0x00000001ff037807 */ /* 0x000fe40000000000 */
[----:B------:R-:W-:Y:S02]  /*11c40*/  SEL R18, R18, RZ, P0 ;  /* 0x000000ff12127207 */ /* 0x000fe40000000000 */
[----:B------:R-:W-:-:S07]  /*11c50*/  LOP3.LUT R28, R28, R3, RZ, 0x3c, !PT ;  /* 0x000000031c1c7212 */ /* 0x000fce00078e3cff */
.L_x_9575:
[----:B------:R-:W-:Y:S05]  /*11c60*/  BSYNC B7 ;  /* 0x0000000000077941 */ /* 0x000fea0003800000 */
.L_x_9573:
[----:B------:R-:W-:-:S13]  /*11c70*/  LOP3.LUT P0, RZ, R29, 0x2, RZ, 0xc0, !PT ;  /* 0x000000021dff7812 */ /* 0x000fda000780c0ff */
[----:B------:R-:W-:Y:S05]  /*11c80*/  @!P0 BRA `(.L_x_9660) ;  /* 0x0000000000248947 */ /* 0x000fea0003800000 */
[----:B------:R-:W-:Y:S05]  /*11c90*/  WARPSYNC.ALL ;  /* 0x0000000000007948 */ /* 0x000fea0003800000 */
[----:B------:R-:W3:Y:S08]  /*11ca0*/  S2UR UR5, SR_CgaCtaId ;  /* 0x00000000000579c3 */ /* 0x000ef00000008800 */
[----:B------:R-:W-:Y:S06]  /*11cb0*/  BAR.SYNC.DEFER_BLOCKING 0x5, 0x200 ;  /* 0x0148000000007b1d */ /* 0x000fec0000010000 */
[----:B------:R-:W-:-:S02]  /*11cc0*/  UMOV UR4, 0x400 ;  /* 0x0000040000047882 */ /* 0x000fc40000000000 */
[----:B---3--:R-:W-:-:S06]  /*11cd0*/  ULEA UR4, UR5, UR4, 0x18 ;  /* 0x0000000405047291 */ /* 0x008fcc000f8ec03f */
[----:B------:R-:W-:-:S05]  /*11ce0*/  IMAD.U32 R17, RZ, RZ, UR4 ;  /* 0x00000004ff117e24 */ /* 0x000fca000f8e00ff */
[----:B------:R3:W4:Y:S01]  /*11cf0*/  LDS.128 R24, [R17+0x31cd0] ;  /* 0x031cd00011187984 */ /* 0x0007220000000c00 */
[----:B------:R-:W-:Y:S06]  /*11d00*/  BAR.ARV 0x4, 0x200 ;  /* 0x0108000000007b1d */ /* 0x000fec0000002000 */
[----:B------:R-:W-:Y:S05]  /*11d10*/  BRA `(.L_x_9661) ;  /* 0x0000000800d87947 */ /* 0x000fea0003800000 */
.L_x_9660:
[----:B------:R-:W1:Y:S01]  /*11d20*/  S2R R0, SR_TID.X ;  /* 0x0000000000007919 */ /* 0x000e620000002100 */
[----:B------:R-:W-:Y:S01]  /*11d30*/  UMOV UR4, 0xffffffff ;  /* 0xffffffff00047882 */ /* 0x000fe20000000000 */
[----:B-1----:R-:W-:-:S04]  /*11d40*/  LOP3.LUT R9, R0, 0x1f, RZ, 0xc0, !PT ;  /* 0x0000001f00097812 */ /* 0x002fc800078ec0ff */
[----:B------:R-:W-:Y:S01]  /*11d50*/  ISETP.NE.AND P0, PT, R9, 0x1f, PT ;  /* 0x0000001f0900780c */ /* 0x000fe20003f05270 */
[----:B------:R-:W-:-:S12]  /*11d60*/  BRA.DIV UR4, `(.L_x_9662) ;  /* 0x0000001e04647947 */ /* 0x000fd8000b800000 */
[----:B0-2---:R-:W-:Y:S01]  /*11d70*/  IMAD.IADD R7, R27, 0x1, R9 ;  /* 0x000000011b077824 */ /* 0x005fe200078e0209 */
[----:B------:R-:W-:Y:S01]  /*11d80*/  ULDC UR4, c[0x0][0xc3c] ;  /* 0x00030f0000047ab9 */ /* 0x000fe20000000800 */
[----:B------:R-:W-:-:S03]  /*11d90*/  ULDC.64 UR6, c[0x0][0x208] ;  /* 0x0000820000067ab9 */ /* 0x000fc60000000a00 */
        /* <DEDUP_REMOVED lines=8> */
[C---:B------:R-:W-:Y:S01]  /*11e20*/  ISETP.GE.U32.AND P2, PT, R9.reuse, 0x2, PT ;  /* 0x000000020900780c */ /* 0x040fe20003f46070 */
[----:B------:R-:W-:Y:S01]  /*11e30*/  IMAD.MOV.U32 R4, RZ, RZ, RZ ;  /* 0x000000ffff047224 */ /* 0x000fe200078e00ff */
[C---:B------:R-:W-:Y:S01]  /*11e40*/  ISETP.GE.U32.AND P3, PT, R9.reuse, 0x4, PT ;  /* 0x000000040900780c */ /* 0x040fe20003f66070 */
[----:B------:R-:W-:Y:S01]  /*11e50*/  SHFL.IDX PT, R0, R24, RZ, 0x1f ;  /* 0x00001fff18007589 */ /* 0x000fe200000e0000 */
[C---:B------:R-:W-:Y:S02]  /*11e60*/  ISETP.GE.U32.AND P4, PT, R9.reuse, 0x8, PT ;  /* 0x000000080900780c */ /* 0x040fe40003f86070 */
[----:B------:R-:W-:Y:S01]  /*11e70*/  ISETP.GE.U32.AND P5, PT, R9, 0x10, PT ;  /* 0x000000100900780c */ /* 0x000fe20003fa6070 */
[----:B------:R0:W-:Y:S02]  /*11e80*/  SHFL.IDX PT, R6, R24, 0x1, 0x1f ;  /* 0x00201f0018067f89 */ /* 0x0001e400000e0000 */
[----:B0-----:R-:W-:-:S02]  /*11e90*/  IMAD.MOV.U32 R24, RZ, RZ, RZ ;  /* 0x000000ffff187224 */ /* 0x001fc400078e00ff */
[----:B--2---:R-:W-:Y:S02]  /*11ea0*/  @!P1 IMAD.MOV.U32 R7, RZ, RZ, R8 ;  /* 0x000000ffff079224 */ /* 0x004fe400078e0008 */
        /* <DEDUP_REMOVED lines=19> */
.L_x_9722:
[----:B------:R-:W-:Y:S02]  /*11fe0*/  ULDC UR4, c[0x0][0xc38] ;  /* 0x00030e0000047ab9 */ /* 0x000fe40000000800 */
[----:B------:R-:W-:-:S04]  /*11ff0*/  IMAD.U32 R2, RZ, RZ, UR4 ;  /* 0x00000004ff027e24 */ /* 0x000fc8000f8e00ff */
[----:B-1----:R-:W-:-:S04]  /*12000*/  IMAD R5, R14, R2, RZ ;  /* 0x000000020e057224 */ /* 0x002fc800078e02ff */
[----:B------:R-:W-:-:S05]  /*12010*/  IMAD.IADD R6, R6, 0x1, R5 ;  /* 0x0000000106067824 */ /* 0x000fca00078e0205 */
[----:B------:R-:W-:-:S13]  /*12020*/  ISETP.GT.AND P6, PT, R6, R0, PT ;  /* 0x000000000600720c */ /* 0x000fda0003fc4270 */
[----:B------:R-:W-:Y:S05]  /*12030*/  @P6 BRA `(.L_x_9663) ;  /* 0x0000000000a86947 */ /* 0x000fea0003800000 */
.L_x_9666:
[----:B------:R-:W1:Y:S01]  /*12040*/  LDC R2, c[0x0][0xc3c] ;  /* 0x00030f00ff027b82 */ /* 0x000e620000000800 */
[----:B------:R-:W-:-:S05]  /*12050*/  VIADD R27, R27, 0x1f ;  /* 0x0000001f1b1b7836 */ /* 0x000fca0000000000 */
[----:B-1----:R-:W-:-:S13]  /*12060*/  ISETP.GE.AND P6, PT, R27, R2, PT ;  /* 0x000000021b00720c */ /* 0x002fda0003fc6270 */
[----:B------:R-:W-:Y:S05]  /*12070*/  @P6 BRA `(.L_x_9664) ;  /* 0x0000000400bc6947 */ /* 0x000fea0003800000 */
[----:B0-----:R-:W0:Y:S01]  /*12080*/  S2R R3, SR_TID.X ;  /* 0x0000000000037919 */ /* 0x001e220000002100 */
[----:B------:R-:W-:Y:S01]  /*12090*/  IMAD.MOV.U32 R7, RZ, RZ, RZ ;  /* 0x000000ffff077224 */ /* 0x000fe200078e00ff */
[----:B------:R-:W-:Y:S01]  /*120a0*/  ULDC.64 UR4, c[0x0][0x208] ;  /* 0x0000820000047ab9 */ /* 0x000fe20000000a00 */
[----:B0-----:R-:W-:-:S05]  /*120b0*/  LOP3.LUT R3, R3, 0x1f, RZ, 0xc0, !PT ;  /* 0x0000001f03037812 */ /* 0x001fca00078ec0ff */
[----:B------:R-:W-:-:S05]  /*120c0*/  IMAD.IADD R9, R27, 0x1, R3 ;  /* 0x000000011b097824 */ /* 0x000fca00078e0203 */
[----:B------:R-:W-:-:S13]  /*120d0*/  ISETP.GE.OR P6, PT, R9, R2, !P0 ;  /* 0x000000020900720c */ /* 0x000fda00047c6670 */
[----:B------:R-:W0:Y:S08]  /*120e0*/  @!P6 LDC.64 R2, c[0x0][0xc80] ;  /* 0x00032000ff02eb82 */ /* 0x000e300000000a00 */
[----:B------:R-:W1:Y:S01]  /*120f0*/  @!P6 LDC.64 R4, c[0x0][0xc78] ;  /* 0x00031e00ff04eb82 */ /* 0x000e620000000a00 */
[----:B0-----:R-:W-:-:S05]  /*12100*/  @!P6 IMAD.WIDE R2, R9, 0x4, R2 ;  /* 0x000000040902e825 */ /* 0x001fca00078e0202 */
[----:B------:R1:W2:Y:S02]  /*12110*/  @!P6 LDG.E R7, desc[UR4][R2.64] ;  /* 0x000000040207e981 */ /* 0x0002a4000c1e1900 */
[----:B-1----:R-:W-:-:S04]  /*12120*/  @!P6 IMAD.WIDE R2, R9, 0x4, R4 ;  /* 0x000000040902e825 */ /* 0x002fc800078e0204 */
        /* <DEDUP_REMOVED lines=21> */
.L_x_9730:
[----:B------:R-:W-:Y:S02]  /*12280*/  ULDC UR4, c[0x0][0xc38] ;  /* 0x00030e0000047ab9 */ /* 0x000fe40000000800 */
[----:B------:R-:W-:-:S04]  /*12290*/  IMAD.U32 R2, RZ, RZ, UR4 ;  /* 0x00000004ff027e24 */ /* 0x000fc8000f8e00ff */
[----:B-1----:R-:W-:-:S04]  /*122a0*/  IMAD R5, R14, R2, RZ ;  /* 0x000000020e057224 */ /* 0x002fc800078e02ff */
[----:B------:R-:W-:-:S05]  /*122b0*/  IMAD.IADD R6, R5, 0x1, R6 ;  /* 0x0000000105067824 */ /* 0x000fca00078e0206 */
[----:B------:R-:W-:-:S13]  /*122c0*/  ISETP.GT.AND P6, PT, R6, R0, PT ;  /* 0x000000000600720c */ /* 0x000fda0003fc4270 */
[----:B------:R-:W-:Y:S05]  /*122d0*/  @!P6 BRA `(.L_x_9666) ;  /* 0xfffffffc0058e947 */ /* 0x000fea000383ffff */
.L_x_9663:
        /* <DEDUP_REMOVED lines=9> */
.L_x_9735:
[----:B------:R-:W-:-:S13]  /*12370*/  ISETP.NE.AND P0, PT, R8, RZ, PT ;  /* 0x000000ff0800720c */ /* 0x000fda0003f05270 */
[----:B------:R-:W-:Y:S05]  /*12380*/  @!P0 BRA `(.L_x_9668) ;  /* 0x0000000000108947 */ /* 0x000fea0003800000 */
[----:B------:R-:W-:Y:S01]  /*12390*/  UMOV UR4, 0xffffffff ;  /* 0xffffffff00047882 */ /* 0x000fe20000000000 */
[----:B------:R-:W-:Y:S02]  /*123a0*/  VIADD R12, R5, 0xffffffff ;  /* 0xffffffff050c7836 */ /* 0x000fe40000000000 */
[----:B------:R-:W-:Y:S05]  /*123b0*/  BRA.DIV UR4, `(.L_x_9669) ;  /* 0x0000002204247947 */ /* 0x000fea000b800000 */
[----:B------:R4:W0:Y:S02]  /*123c0*/  SHFL.IDX PT, R24, R3, R12, 0x1f ;  /* 0x00001f0c03187589 */ /* 0x00082400000e0000 */
.L_x_9668:
[----:B--2---:R-:W-:Y:S01]  /*123d0*/  IABS R8, R7 ;  /* 0x0000000700087213 */ /* 0x004fe20000000000 */
[----:B0-----:R-:W-:Y:S01]  /*123e0*/  IMAD R24, R24, R2, R6 ;  /* 0x0000000218187224 */ /* 0x001fe200078e0206 */
[----:B---3--:R-:W-:Y:S01]  /*123f0*/  IABS R6, R4 ;  /* 0x0000000400067213 */ /* 0x008fe20000000000 */
[----:B------:R-:W-:Y:S01]  /*12400*/  IMAD.MOV.U32 R2, RZ, RZ, RZ ;  /* 0x000000ffff027224 */ /* 0x000fe200078e00ff */
[----:B------:R-:W0:Y:S01]  /*12410*/  I2F.RP R9, R8 ;  /* 0x0000000800097306 */ /* 0x000e220000209400 */
[----:B------:R-:W-:Y:S02]  /*12420*/  IMAD.IADD R0, R0, 0x1, -R24 ;  /* 0x0000000100007824 */ /* 0x000fe400078e0a18 */
[----:B------:R-:W-:-:S05]  /*12430*/  IMAD.IADD R27, R5, 0x1, R27 ;  /* 0x00000001051b7824 */ /* 0x000fca00078e021b */
[----:B------:R-:W2:Y:S08]  /*12440*/  I2F.RP R10, R6 ;  /* 0x00000006000a7306 */ /* 0x000eb00000209400 */
[----:B0-----:R-:W4:Y:S08]  /*12450*/  MUFU.RCP R9, R9 ;  /* 0x0000000900097308 */ /* 0x001f300000001000 */
[----:B--2---:R-:W-:Y:S01]  /*12460*/  MUFU.RCP R10, R10 ;  /* 0x0000000a000a7308 */ /* 0x004fe20000001000 */
[----:B----4-:R-:W-:-:S07]  /*12470*/  VIADD R3, R9, 0xffffffe ;  /* 0x0ffffffe09037836 */ /* 0x010fce0000000000 */
[----:B------:R-:W0:Y:S02]  /*12480*/  F2I.FTZ.U32.TRUNC.NTZ R3, R3 ;  /* 0x0000000300037305 */ /* 0x000e24000021f000 */
[----:B0-----:R-:W-:-:S04]  /*12490*/  IMAD.MOV R11, RZ, RZ, -R3 ;  /* 0x000000ffff0b7224 */ /* 0x001fc800078e0a03 */
[----:B------:R-:W-:-:S04]  /*124a0*/  IMAD R11, R11, R8, RZ ;  /* 0x000000080b0b7224 */ /* 0x000fc800078e02ff */
[----:B------:R-:W-:Y:S01]  /*124b0*/  IMAD.HI.U32 R2, R3, R11, R2 ;  /* 0x0000000b03027227 */ /* 0x000fe200078e0002 */
[----:B------:R-:W-:Y:S02]  /*124c0*/  IABS R3, R7 ;  /* 0x0000000700037213 */ /* 0x000fe40000000000 */
[----:B------:R-:W-:-:S03]  /*124d0*/  IABS R11, R0 ;  /* 0x00000000000b7213 */ /* 0x000fc60000000000 */
[----:B------:R-:W-:Y:S02]  /*124e0*/  IMAD.MOV R12, RZ, RZ, -R3 ;  /* 0x000000ffff0c7224 */ /* 0x000fe400078e0a03 */
[----:B------:R-:W-:-:S04]  /*124f0*/  IMAD.HI.U32 R9, R2, R11, RZ ;  /* 0x0000000b02097227 */ /* 0x000fc800078e00ff */
[----:B------:R-:W-:Y:S02]  /*12500*/  IMAD R11, R9, R12, R11 ;  /* 0x0000000c090b7224 */ /* 0x000fe400078e020b */
[----:B------:R-:W-:Y:S02]  /*12510*/  VIADD R12, R10, 0xffffffe ;  /* 0x0ffffffe0a0c7836 */ /* 0x000fe40000000000 */
[----:B------:R-:W-:Y:S01]  /*12520*/  IMAD.MOV.U32 R2, RZ, RZ, RZ ;  /* 0x000000ffff027224 */ /* 0x000fe200078e00ff */
[----:B------:R-:W-:Y:S01]  /*12530*/  ISETP.GT.U32.AND P1, PT, R8, R11, PT ;  /* 0x0000000b0800720c */ /* 0x000fe20003f24070 */
[----:B------:R-:W0:-:S12]  /*12540*/  F2I.FTZ.U32.TRUNC.NTZ R3, R12 ;  /* 0x0000000c00037305 */ /* 0x000e18000021f000 */
[----:B------:R-:W-:Y:S02]  /*12550*/  @!P1 IMAD.IADD R11, R11, 0x1, -R8 ;  /* 0x000000010b0b9824 */ /* 0x000fe400078e0a08 */
[----:B------:R-:W-:Y:S01]  /*12560*/  @!P1 VIADD R9, R9, 0x1 ;  /* 0x0000000109099836 */ /* 0x000fe20000000000 */
[----:B------:R-:W-:Y:S02]  /*12570*/  ISETP.NE.AND P1, PT, R7, RZ, PT ;  /* 0x000000ff0700720c */ /* 0x000fe40003f25270 */
[----:B------:R-:W-:Y:S01]  /*12580*/  ISETP.GE.U32.AND P0, PT, R11, R8, PT ;  /* 0x000000080b00720c */ /* 0x000fe20003f06070 */
[----:B0-----:R-:W-:Y:S01]  /*12590*/  IMAD.MOV R11, RZ, RZ, -R3 ;  /* 0x000000ffff0b7224 */ /* 0x001fe200078e0a03 */
[----:B------:R-:W-:-:S03]  /*125a0*/  IABS R8, R4 ;  /* 0x0000000400087213 */ /* 0x000fc60000000000 */
[----:B------:R-:W-:Y:S02]  /*125b0*/  IMAD R11, R11, R6, RZ ;  /* 0x000000060b0b7224 */ /* 0x000fe400078e02ff */
[----:B------:R-:W-:Y:S02]  /*125c0*/  IMAD.MOV R8, RZ, RZ, -R8 ;  /* 0x000000ffff087224 */ /* 0x000fe400078e0a08 */
[----:B------:R-:W-:Y:S01]  /*125d0*/  IMAD.HI.U32 R2, R3, R11, R2 ;  /* 0x0000000b03027227 */ /* 0x000fe200078e0002 */
[----:B------:R-:W-:-:S03]  /*125e0*/  LOP3.LUT R3, R0, R7, RZ, 0x3c, !PT ;  /* 0x0000000700037212 */ /* 0x000fc600078e3cff */
[----:B------:R-:W-:Y:S01]  /*125f0*/  @P0 VIADD R9, R9, 0x1 ;  /* 0x0000000109090836 */ /* 0x000fe20000000000 */
[----:B------:R-:W-:-:S13]  /*12600*/  ISETP.GE.AND P2, PT, R3, RZ, PT ;  /* 0x000000ff0300720c */ /* 0x000fda0003f46270 */
        /* <DEDUP_REMOVED lines=20> */
[----:B------:R-:W-:Y:S01]  /*12750*/  IMAD R26, R9, 0x10000, R2 ;  /* 0x00010000091a7824 */ /* 0x000fe200078e0202 */
[----:B------:R-:W-:Y:S06]  /*12760*/  BRA `(.L_x_9670) ;  /* 0x00000000001c7947 */ /* 0x000fec0003800000 */
.L_x_9664:
[----:B------:R-:W-:Y:S01]  /*12770*/  UMOV UR4, URZ ;  /* 0x0000003f00047c82 */ /* 0x000fe20008000000 */
[----:B------:R-:W-:Y:S01]  /*12780*/  UMOV UR5, URZ ;  /* 0x0000003f00057c82 */ /* 0x000fe20008000000 */
[----:B------:R-:W-:Y:S01]  /*12790*/  ULDC UR6, c[0x0][0xc3c] ;  /* 0x00030f0000067ab9 */ /* 0x000fe20000000800 */
[----:B------:R-:W-:Y:S02]  /*127a0*/  IMAD.MOV.U32 R24, RZ, RZ, R0 ;  /* 0x000000ffff187224 */ /* 0x000fe400078e0000 */
[----:B------:R-:W-:Y:S02]  /*127b0*/  IMAD.U32 R25, RZ, RZ, UR4 ;  /* 0x00000004ff197e24 */ /* 0x000fe4000f8e00ff */
[----:B------:R-:W-:Y:S02]  /*127c0*/  IMAD.U32 R26, RZ, RZ, UR5 ;  /* 0x00000005ff1a7e24 */ /* 0x000fe4000f8e00ff */
[----:B------:R-:W-:-:S07]  /*127d0*/  IMAD.U32 R27, RZ, RZ, UR6 ;  /* 0x00000006ff1b7e24 */ /* 0x000fce000f8e00ff */
.L_x_9670:
[----:B------:R-:W2:Y:S01]  /*127e0*/  S2R R0, SR_TID.X ;  /* 0x0000000000007919 */ /* 0x000ea20000002100 */
[----:B------:R-:W-:Y:S05]  /*127f0*/  WARPSYNC.ALL ;  /* 0x0000000000007948 */ /* 0x000fea0003800000 */
[----:B------:R-:W-:Y:S01]  /*12800*/  BAR.SYNC.DEFER_BLOCKING 0x4, 0x200 ;  /* 0x0108000000007b1d */ /* 0x000fe20000010000 */
[----:B--2---:R-:W-:-:S04]  /*12810*/  LOP3.LUT R0, R0, 0x1f, RZ, 0xc0, !PT ;  /* 0x0000001f00007812 */ /* 0x004fc800078ec0ff */
[----:B------:R-:W-:-:S13]  /*12820*/  ISETP.NE.AND P0, PT, R0, RZ, PT ;  /* 0x000000ff0000720c */ /* 0x000fda0003f05270 */
[----:B0-----:R-:W0:Y:S01]  /*12830*/  @!P0 S2R R3, SR_CgaCtaId ;  /* 0x0000000000038919 */ /* 0x001e220000008800 */
[----:B------:R-:W-:-:S04]  /*12840*/  @!P0 MOV R0, 0x400 ;  /* 0x0000040000008802 */ /* 0x000fc80000000f00 */
[----:B0-----:R-:W-:-:S05]  /*12850*/  @!P0 LEA R17, R3, R0, 0x18 ;  /* 0x0000000003118211 */ /* 0x001fca00078ec0ff */
[----:B------:R0:W-:Y:S01]  /*12860*/  @!P0 STS.128 [R17+0x31cd0], R24 ;  /* 0x031cd01811008388 */ /* 0x0001e20000000c00 */
[----:B------:R-:W-:Y:S06]  /*12870*/  BAR.ARV 0x5, 0x200 ;  /* 0x0148000000007b1d */ /* 0x000fec0000002000 */
.L_x_9661:
[----:B------:R-:W-:Y:S02]  /*12880*/  ULDC UR4, c[0x0][0xc3c] ;  /* 0x00030f0000047ab9 */ /* 0x000fe40000000800 */
[----:B----4-:R-:W-:-:S13]  /*12890*/  ISETP.GE.AND P0, PT, R27, UR4, PT ;  /* 0x000000041b007c0c */ /* 0x010fda000bf06270 */
[----:B------:R-:W-:Y:S05]  /*128a0*/  @!P0 BRA `(.L_x_9671) ;  /* 0xffffffa800748947 */ /* 0x000fea000383ffff */
[----:B------:R-:W-:Y:S05]  /*128b0*/  BSYNC B8 ;  /* 0x0000000000087941 */ /* 0x000fea0003800000 */
.L_x_9567:
[----:B-1----:R-:W4:Y:S01]  /*128c0*/  LDL.LU R0, [R1+0x34] ;  /* 0x0000340001007983 */ /* 0x002f220000300800 */
[----:B------:R-:W-:Y:S01]  /*128d0*/  BSSY B0, `(.L_x_9672) ;  /* 0x000000b000007945 */ /* 0x000fe20003800000 */
[----:B------:R-:W1:Y:S01]  /*128e0*/  S2R R5, SR_CgaCtaId ;  /* 0x0000000000057919 */ /* 0x000e620000008800 */
[----:B----4-:R-:W-:-:S05]  /*128f0*/  VIADD R0, R0, 0x1 ;  /* 0x0000000100007836 */ /* 0x010fca0000000000 */
[----:B------:R-:W-:-:S04]  /*12900*/  LEA.HI R2, R0, R0, RZ, 0x1 ;  /* 0x0000000000027211 */ /* 0x000fc800078f08ff */
[----:B------:R-:W-:Y:S02]  /*12910*/  LOP3.LUT R3, R2, 0xfffffffe, RZ, 0xc0, !PT ;  /* 0xfffffffe02037812 */ /* 0x000fe400078ec0ff */
[----:B------:R-:W-:-:S03]  /*12920*/  MOV R2, 0x400 ;  /* 0x0000040000027802 */ /* 0x000fc60000000f00 */
[----:B------:R-:W-:Y:S01]  /*12930*/  IMAD.IADD R0, R0, 0x1, -R3 ;  /* 0x0000000100007824 */ /* 0x000fe200078e0a03 */
[----:B-1----:R-:W-:-:S04]  /*12940*/  LEA R9, R5, R2, 0x18 ;  /* 0x0000000205097211 */ /* 0x002fc800078ec0ff */
[----:B------:R-:W-:-:S04]  /*12950*/  SHF.L.U32 R0, R0, 0x1f, RZ ;  /* 0x0000001f00007819 */ /* 0x000fc800000006ff */
[----:B------:R-:W1:Y:S02]  /*12960*/  SYNCS.PHASECHK.TRANS64.TRYWAIT P0, [R9+URZ+0x31c20], R0 ;  /* 0x031c2000090075a7 */ /* 0x000e64000800017f */
[----:B-1----:R-:W-:Y:S05]  /*12970*/  @!P0 BRA `(.L_x_9673) ;  /* 0x0000001800dc8947 */ /* 0x002fea0003800000 */
.L_x_9738:
[----:B------:R-:W-:Y:S05]  /*12980*/  BSYNC B0 ;  /* 0x0000000000007941 */ /* 0x000fea0003800000 */
.L_x_9672:
[----:B------:R-:W-:-:S03]  /*12990*/  UMOV UR4, 0xffffffff ;  /* 0xffffffff00047882 */ /* 0x000fc60000000000 */
[----:B------:R-:W-:Y:S05]  /*129a0*/  BRA.DIV UR4, `(.L_x_9674) ;  /* 0x0000001a04e47947 */ /* 0x000fea000b800000 */
[----:B-1----:R-:W1:Y:S02]  /*129b0*/  S2R R0, SR_TID.X ;  /* 0x0000000000007919 */ /* 0x002e640000002100 */
[----:B-1----:R-:W-:-:S04]  /*129c0*/  SHF.R.U32.HI R0, RZ, 0x5, R0 ;  /* 0x00000005ff007819 */ /* 0x002fc80000011600 */
[----:B------:R-:W-:-:S05]  /*129d0*/  LOP3.LUT R0, R0, 0x3, RZ, 0xc0, !PT ;  /* 0x0000000300007812 */ /* 0x000fca00078ec0ff */
[----:B------:R1:W4:Y:S02]  /*129e0*/  SHFL.IDX PT, R14, R0, RZ, 0x1f ;  /* 0x00001fff000e7589 */ /* 0x00032400000e0000 */
.L_x_9741:
[----:B----4-:R-:W-:Y:S01]  /*129f0*/  ISETP.NE.AND P0, PT, R14, RZ, PT ;  /* 0x000000ff0e00720c */ /* 0x010fe20003f05270 */
[----:B------:R-:W-:-:S12]  /*12a00*/  BSSY B0, `(.L_x_9675) ;  /* 0x0000026000007945 */ /* 0x000fd80003800000 */
[----:B------:R-:W-:Y:S05]  /*12a10*/  @P0 BRA `(.L_x_9676) ;  /* 0x0000000000900947 */ /* 0x000fea0003800000 */
[----:B------:R-:W-:-:S03]  /*12a20*/  UMOV UR4, 0xffffffff ;  /* 0xffffffff00047882 */ /* 0x000fc60000000000 */
[----:B------:R-:W-:Y:S05]  /*12a30*/  BRA.DIV UR4, `(.L_x_9677) ;  /* 0x0000001a04f47947 */ /* 0x000fea000b800000 */
[----:B------:R-:W-:-:S13]  /*12a40*/  ELECT P6, URZ, PT ;  /* 0x00000000003f782f */ /* 0x000fda00038c0000 */
.L_x_9744:
        /* <DEDUP_REMOVED lines=8> */
.L_x_9678:
[----:B------:R-:W-:Y:S01]  /*12ad0*/  VIADD R3, R9, 0x31c40 ;  /* 0x00031c4009037836 */ /* 0x000fe20000000000 */
[----:B------:R-:W-:Y:S01]  /*12ae0*/  SHF.L.U32 R2, R28, 0x1f, RZ ;  /* 0x0000001f1c027819 */ /* 0x000fe200000006ff */
[C---:B------:R-:W-:Y:S02]  /*12af0*/  VIADD R0, R18.reuse, 0x1 ;  /* 0x0000000112007836 */ /* 0x040fe40000000000 */
[----:B0-2---:R-:W-:-:S03]  /*12b00*/  IMAD R7, R18, 0x8, R3 ;  /* 0x0000000812077824 */ /* 0x005fc600078e0203 */
        /* <DEDUP_REMOVED lines=8> */
.L_x_9745:
[----:B------:R-:W1:Y:S02]  /*12b90*/  SYNCS.PHASECHK.TRANS64.TRYWAIT P0, [R3+URZ], R0 ;  /* 0x00000000030075a7 */ /* 0x000e64000800017f */
[----:B-1----:R-:W-:Y:S05]  /*12ba0*/  @!P0 BRA `(.L_x_9680) ;  /* 0x0000001800cc8947 */ /* 0x002fea0003800000 */
.L_x_9746:
[----:B------:R-:W-:Y:S05]  /*12bb0*/  @!P2 BRA `(.L_x_9681) ;  /* 0x000000000004a947 */ /* 0x000fea0003800000 */
[----:B------:R-:W-:Y:S01]  /*12bc0*/  BPT.TRAP 0x1 ;  /* 0x000000040000795c */ /* 0x000fe20000300000 */
.L_x_9681:
[----:B-1----:R-:W-:-:S04]  /*12bd0*/  VIADD R3, R9, 0x31c60 ;  /* 0x00031c6009037836 */ /* 0x002fc80000000000 */
[----:B------:R-:W-:-:S04]  /*12be0*/  IMAD R5, R18, 0x8, R3 ;  /* 0x0000000812057824 */ /* 0x000fc800078e0203 */
[----:B------:R-:W1:Y:S02]  /*12bf0*/  SYNCS.PHASECHK.TRANS64.TRYWAIT P0, [R5+URZ], R2 ;  /* 0x00000002050075a7 */ /* 0x000e64000800017f */
[----:B-1----:R-:W-:Y:S05]  /*12c00*/  @!P0 BRA `(.L_x_9682) ;  /* 0x0000001800c88947 */ /* 0x002fea0003800000 */
.L_x_9747:
[----:B------:R-:W-:-:S07]  /*12c10*/  IMAD R3, R4, 0x8, R3 ;  /* 0x0000000804037824 */ /* 0x000fce00078e0203 */
.L_x_9683:
[----:B--2---:R2:W4:Y:S02]  /*12c20*/  SYNCS.PHASECHK.TRANS64.TRYWAIT P0, [R3+URZ], R0 ;  /* 0x00000000030075a7 */ /* 0x004524000800017f */
[----:B----4-:R-:W-:Y:S05]  /*12c30*/  @!P0 NANOSLEEP.SYNCS 0x989680 ;  /* 0x009896800000895d */ /* 0x010fea0003900000 */
[----:B------:R-:W4:Y:S02]  /*12c40*/  @!P0 SYNCS.PHASECHK.TRANS64 P0, [R3+URZ], R0 ;  /* 0x00000000030085a7 */ /* 0x000f24000800007f */
[----:B----4-:R-:W-:Y:S05]  /*12c50*/  @!P0 BRA `(.L_x_9683) ;  /* 0xfffffffc00f08947 */ /* 0x010fea000383ffff */
.L_x_9676:
[----:B------:R-:W-:Y:S05]  /*12c60*/  BSYNC B0 ;  /* 0x0000000000007941 */ /* 0x000fea0003800000 */
.L_x_9675:
[----:B------:R-:W-:Y:S05]  /*12c70*/  EXIT ;  /* 0x000000000000794d */ /* 0x000fea0003800000 */
.L_x_9526:
[----:B0-----:R-:W-:-:S04]  /*12c80*/  IMAD.U32 R3, RZ, RZ, UR37 ;  /* 0x00000025ff037e24 */ /* 0x001fc8000f8e00ff */
[----:B------:R0:W1:Y:S03]  /*12c90*/  SYNCS.PHASECHK.TRANS64.TRYWAIT P1, [R3+URZ+0x31c00], R0 ;  /* 0x031c0000030075a7 */ /* 0x000066000802017f */
[----:B-1----:R-:W-:Y:S05]  /*12ca0*/  @!P1 NANOSLEEP.SYNCS 0x989680 ;  /* 0x009896800000995d */ /* 0x002fea0003900000 */
[----:B------:R-:W1:Y:S02]  /*12cb0*/  @!P1 SYNCS.PHASECHK.TRANS64 P1, [R3+URZ+0x31c00], R0 ;  /* 0x031c0000030095a7 */ /* 0x000e64000802007f */
[----:B-1----:R-:W-:Y:S05]  /*12cc0*/  @!P1 BRA `(.L_x_9526) ;  /* 0xfffffffc00ec9947 */ /* 0x002fea000383ffff */
[----:B------:R-:W-:Y:S05]  /*12cd0*/  BRA `(.L_x_9684) ;  /* 0xfffffef000207947 */ /* 0x000fea000383ffff */
.L_x_9530:
[----:B-1----:R1:W2:Y:S02]  /*12ce0*/  SYNCS.PHASECHK.TRANS64.TRYWAIT P2, [R3+URZ+0x31c30], R0 ;  /* 0x031c3000030075a7 */ /* 0x0022a4000804017f */
[----:B--2---:R-:W-:Y:S05]  /*12cf0*/  @!P2 NANOSLEEP.SYNCS 0x989680 ;  /* 0x009896800000a95d */ /* 0x004fea0003900000 */
[----:B------:R-:W2:Y:S02]  /*12d00*/  @!P2 SYNCS.PHASECHK.TRANS64 P2, [R3+URZ+0x31c30], R0 ;  /* 0x031c30000300a5a7 */ /* 0x000ea4000804007f */
[----:B--2---:R-:W-:Y:S05]  /*12d10*/  @!P2 BRA `(.L_x_9530) ;  /* 0xfffffffc00f0a947 */ /* 0x004fea000383ffff */
[----:B------:R-:W-:Y:S05]  /*12d20*/  BRA `(.L_x_9529) ;  /* 0xfffffef000487947 */ /* 0x000fea000383ffff */
.L_x_9535:
[----:B-1----:R-:W-:-:S04]  /*12d30*/  IMAD.U32 R9, RZ, RZ, UR4 ;  /* 0x00000004ff097e24 */ /* 0x002fc8000f8e00ff */
[----:B------:R1:W2:Y:S03]  /*12d40*/  SYNCS.PHASECHK.TRANS64.TRYWAIT P2, [R9+URZ+0x31c30], R0 ;  /* 0x031c3000090075a7 */ /* 0x0002a6000804017f */
[----:B--2---:R-:W-:Y:S05]  /*12d50*/  @!P2 NANOSLEEP.SYNCS 0x989680 ;  /* 0x009896800000a95d */ /* 0x004fea0003900000 */
[----:B------:R-:W2:Y:S02]  /*12d60*/  @!P2 SYNCS.PHASECHK.TRANS64 P2, [R9+URZ+0x31c30], R0 ;  /* 0x031c30000900a5a7 */ /* 0x000ea4000804007f */
[----:B--2---:R-:W-:Y:S05]  /*12d70*/  @!P2 BRA `(.L_x_9535) ;  /* 0xfffffffc00eca947 */ /* 0x004fea000383ffff */
[----:B------:R-:W-:Y:S05]  /*12d80*/  BRA `(.L_x_9532) ;  /* 0xffffff2800847947 */ /* 0x000fea000383ffff */
.L_x_9539:
[----:B-1----:R-:W-:-:S04]  /*12d90*/  IMAD.U32 R6, RZ, RZ, UR4 ;  /* 0x00000004ff067e24 */ /* 0x002fc8000f8e00ff */
[----:B------:R1:W2:Y:S03]  /*12da0*/  SYNCS.PHASECHK.TRANS64.TRYWAIT P2, [R6+URZ+0x31c50], R0 ;  /* 0x031c5000060075a7 */ /* 0x0002a6000804017f */
[----:B--2---:R-:W-:Y:S05]  /*12db0*/  @!P2 NANOSLEEP.SYNCS 0x989680 ;  /* 0x009896800000a95d */ /* 0x004fea0003900000 */
[----:B------:R-:W2:Y:S02]  /*12dc0*/  @!P2 SYNCS.PHASECHK.TRANS64 P2, [R6+URZ+0x31c50], R0 ;  /* 0x031c50000600a5a7 */ /* 0x000ea4000804007f */
[----:B--2---:R-:W-:Y:S05]  /*12dd0*/  @!P2 BRA `(.L_x_9539) ;  /* 0xfffffffc00eca947 */ /* 0x004fea000383ffff */
[----:B------:R-:W-:Y:S05]  /*12de0*/  BRA `(.L_x_9536) ;  /* 0xffffff4000247947 */ /* 0x000fea000383ffff */
.L_x_9544:
[----:B-1----:R-:W-:-:S04]  /*12df0*/  IMAD.U32 R4, RZ, RZ, UR9 ;  /* 0x00000009ff047e24 */ /* 0x002fc8000f8e00ff */
[----:B------:R1:W2:Y:S03]  /*12e00*/  SYNCS.PHASECHK.TRANS64.TRYWAIT P0, [R4+URZ+0x31c50], R3 ;  /* 0x031c5003040075a7 */ /* 0x0002a6000800017f */
[----:B--2---:R-:W-:Y:S05]  /*12e10*/  @!P0 NANOSLEEP.SYNCS 0x989680 ;  /* 0x009896800000895d */ /* 0x004fea0003900000 */
[----:B------:R-:W2:Y:S02]  /*12e20*/  @!P0 SYNCS.PHASECHK.TRANS64 P0, [R4+URZ+0x31c50], R3 ;  /* 0x031c5003040085a7 */ /* 0x000ea4000800007f */
[----:B--2---:R-:W-:Y:S05]  /*12e30*/  @!P0 BRA `(.L_x_9544) ;  /* 0xfffffffc00ec8947 */ /* 0x004fea000383ffff */
[----:B------:R-:W-:Y:S05]  /*12e40*/  BRA `(.L_x_9543) ;  /* 0xffffff6000087947 */ /* 0x000fea000383ffff */
.L_x_9581:
[----:B------:R-:W2:Y:S01]  /*12e50*/  S2R R20, SR_TID.X ;  /* 0x0000000000147919 */ /* 0x000ea20000002100 */
[----:B------:R-:W-:Y:S01]  /*12e60*/  BSSY B0, `(.L_x_9685) ;  /* 0x000000a000007945 */ /* 0x000fe20003800000 */
[----:B------:R-:W-:Y:S02]  /*12e70*/  IMAD.MOV.U32 R12, RZ, RZ, RZ ;  /* 0x000000ffff0c7224 */ /* 0x000fe400078e00ff */
[----:B------:R-:W-:Y:S02]  /*12e80*/  IMAD.MOV.U32 R11, RZ, RZ, 0x1f ;  /* 0x0000001fff0b7424 */ /* 0x000fe400078e00ff */
[----:B------:R-:W-:Y:S01]  /*12e90*/  IMAD.MOV.U32 R15, RZ, RZ, -0x1 ;  /* 0xffffffffff0f7424 */ /* 0x000fe200078e00ff */
[----:B--2---:R-:W-:-:S04]  /*12ea0*/  SHF.R.U32.HI R20, RZ, 0x5, R20 ;  /* 0x00000005ff147819 */ /* 0x004fc80000011614 */
[----:B------:R-:W-:-:S05]  /*12eb0*/  LOP3.LUT R20, R20, 0x3, RZ, 0xc0, !PT ;  /* 0x0000000314147812 */ /* 0x000fca00078ec0ff */
[----:B------:R-:W-:-:S07]  /*12ec0*/  IMAD.MOV.U32 R13, RZ, RZ, R20 ;  /* 0x000000ffff0d7224 */ /* 0x000fce00078e0014 */
[----:B01----:R-:W-:Y:S05]  /*12ed0*/  WARPSYNC.COLLECTIVE R15, `(.L_x_9686) ;  /* 0x000000000f087348 */ /* 0x003fea0003c00000 */
[----:B------:R2:W3:Y:S02]  /*12ee0*/  SHFL.IDX P6, R14, R13, R12, R11 ;  /* 0x0000000c0d0e7389 */ /* 0x0004e400000c000b */
[----:B0123--:R-:W-:Y:S01]  /*12ef0*/  ENDCOLLECTIVE ;  /* 0x000000000000791b */ /* 0x00ffe20003800000 */
.L_x_9686:
[----:B------:R-:W-:Y:S05]  /*12f00*/  BSYNC B0 ;  /* 0x0000000000007941 */ /* 0x000fea0003800000 */
.L_x_9685:
[----:B------:R-:W-:Y:S05]  /*12f10*/  BRA `(.L_x_9687) ;  /* 0xffffffb0006c7947 */ /* 0x000fea000383ffff */
.L_x_9583:
[----:B------:R-:W-:Y:S01]  /*12f20*/  BSSY B0, `(.L_x_9688) ;  /* 0x0000006000007945 */ /* 0x000fe20003800000 */
[----:B------:R-:W-:-:S07]  /*12f30*/  IMAD.MOV.U32 R15, RZ, RZ, -0x1 ;  /* 0xffffffffff0f7424 */ /* 0x000fce00078e00ff */
[----:B012---:R-:W-:Y:S05]  /*12f40*/  WARPSYNC.COLLECTIVE R15, `(.L_x_9689) ;  /* 0x000000000f0c7348 */ /* 0x007fea0003c00000 */
[----:B------:R-:W-:Y:S02]  /*12f50*/  ELECT P6, UR62, PT ;  /* 0x00000000003e782f */ /* 0x000fe400038c0000 */
[----:B------:R-:W-:Y:S01]  /*12f60*/  MOV R14, UR62 ;  /* 0x0000003e000e7c02 */ /* 0x000fe20008000f00 */
[----:B012---:R-:W-:Y:S10]  /*12f70*/  ENDCOLLECTIVE ;  /* 0x000000000000791b */ /* 0x007ff40003800000 */
.L_x_9689:
[----:B------:R-:W-:Y:S05]  /*12f80*/  BSYNC B0 ;  /* 0x0000000000007941 */ /* 0x000fea0003800000 */
.L_x_9688:
[----:B------:R-:W-:Y:S05]  /*12f90*/  BRA `(.L_x_9690) ;  /* 0xffffffb0006c7947 */ /* 0x000fea000383ffff */
.L_x_9585:
[----:B--2---:R2:W3:Y:S02]  /*12fa0*/  SYNCS.PHASECHK.TRANS64.TRYWAIT P0, [R0+URZ+0x31c40], R2 ;  /* 0x031c4002000075a7 */ /* 0x0044e4000800017f */
[----:B---3--:R-:W-:Y:S05]  /*12fb0*/  @!P0 NANOSLEEP.SYNCS 0x989680 ;  /* 0x009896800000895d */ /* 0x008fea0003900000 */
[----:B------:R-:W3:Y:S02]  /*12fc0*/  @!P0 SYNCS.PHASECHK.TRANS64 P0, [R0+URZ+0x31c40], R2 ;  /* 0x031c4002000085a7 */ /* 0x000ee4000800007f */
[----:B---3--:R-:W-:Y:S05]  /*12fd0*/  @!P0 BRA `(.L_x_9585) ;  /* 0xfffffffc00f08947 */ /* 0x008fea000383ffff */
[----:B------:R-:W-:Y:S05]  /*12fe0*/  BRA `(.L_x_9691) ;  /* 0xffffffb000c47947 */ /* 0x000fea000383ffff */
.L_x_9589:
[----:B------:R-:W2:Y:S01]  /*12ff0*/  LDL.LU R11, [R1+0x30] ;  /* 0x00003000010b7983 */ /* 0x000ea20000300800 */
[----:B------:R-:W-:Y:S02]  /*13000*/  IMAD.MOV.U32 R13, RZ, RZ, R4 ;  /* 0x000000ffff0d7224 */ /* 0x000fe400078e0004 */
[----:B------:R-:W-:Y:S02]  /*13010*/  IMAD.MOV.U32 R12, RZ, RZ, RZ ;  /* 0x000000ffff0c7224 */ /* 0x000fe400078e00ff */
[----:B------:R-:W-:Y:S02]  /*13020*/  IMAD.MOV.U32 R15, RZ, RZ, -0x1 ;  /* 0xffffffffff0f7424 */ /* 0x000fe400078e00ff */
        /* <DEDUP_REMOVED lines=8> */
.L_x_9692:
[----:B------:R-:W-:Y:S02]  /*130b0*/  IMAD.MOV.U32 R13, RZ, RZ, R0 ;  /* 0x000000ffff0d7224 */ /* 0x000fe400078e0000 */
[----:B------:R-:W-:-:S07]  /*130c0*/  IMAD.MOV.U32 R2, RZ, RZ, R14 ;  /* 0x000000ffff027224 */ /* 0x000fce00078e000e */
[----:B------:R-:W-:Y:S05]  /*130d0*/  WARPSYNC.COLLECTIVE R15, `(.L_x_9693) ;  /* 0x000000000f087348 */ /* 0x000fea0003c00000 */
[----:B------:R0:W1:Y:S02]  /*130e0*/  SHFL.IDX P6, R14, R13, R12, R11 ;  /* 0x0000000c0d0e7389 */ /* 0x00006400000c000b */
[----:B01----:R-:W-:Y:S01]  /*130f0*/  ENDCOLLECTIVE ;  /* 0x000000000000791b */ /* 0x003fe20003800000 */
.L_x_9693:
[----:B------:R-:W-:Y:S01]  /*13100*/  ULDC.64 UR4, c[0x0][0x208] ;  /* 0x0000820000047ab9 */ /* 0x000fe20000000a00 */
[----:B------:R-:W-:Y:S02]  /*13110*/  IMAD.MOV.U32 R13, RZ, RZ, R4 ;  /* 0x000000ffff0d7224 */ /* 0x000fe400078e0004 */
[----:B------:R-:W-:Y:S02]  /*13120*/  IMAD.MOV.U32 R12, RZ, RZ, 0x1 ;  /* 0x00000001ff0c7424 */ /* 0x000fe400078e00ff */
[----:B------:R-:W-:-:S05]  /*13130*/  IMAD.MOV.U32 R3, RZ, RZ, R14 ;  /* 0x000000ffff037224 */ /* 0x000fca00078e000e */
[----:B------:R-:W-:-:S05]  /*13140*/  @!P4 LEA R3, P3, R20, R3, 0x1 ;  /* 0x000000031403c211 */ /* 0x000fca00078608ff */
[----:B------:R-:W-:Y:S01]  /*13150*/  @!P4 IMAD.X R2, RZ, RZ, R2, P3 ;  /* 0x000000ffff02c224 */ /* 0x000fe200018e0602 */
[----:B------:R-:W-:-:S04]  /*13160*/  ISETP.GE.AND P3, PT, R8, R5, PT ;  /* 0x000000050800720c */ /* 0x000fc80003f66270 */
        /* <DEDUP_REMOVED lines=12> */
.L_x_9694:
[----:B------:R-:W-:Y:S02]  /*13230*/  IMAD.MOV.U32 R13, RZ, RZ, R0 ;  /* 0x000000ffff0d7224 */ /* 0x000fe400078e0000 */
[----:B------:R-:W-:-:S07]  /*13240*/  IMAD.MOV.U32 R2, RZ, RZ, R14 ;  /* 0x000000ffff027224 */ /* 0x000fce00078e000e */
[----:B------:R-:W-:Y:S05]  /*13250*/  WARPSYNC.COLLECTIVE R15, `(.L_x_9695) ;  /* 0x000000000f087348 */ /* 0x000fea0003c00000 */
[----:B------:R0:W1:Y:S02]  /*13260*/  SHFL.IDX P6, R14, R13, R12, R11 ;  /* 0x0000000c0d0e7389 */ /* 0x00006400000c000b */
[----:B01----:R-:W-:Y:S01]  /*13270*/  ENDCOLLECTIVE ;  /* 0x000000000000791b */ /* 0x003fe20003800000 */
.L_x_9695:
        /* <DEDUP_REMOVED lines=18> */
.L_x_9696:
[----:B------:R-:W-:-:S05]  /*133a0*/  VIADD R2, R25, 0x40 ;  /* 0x0000004019027836 */ /* 0x000fca0000000000 */
[----:B------:R-:W-:Y:S01]  /*133b0*/  ISETP.GE.AND P3, PT, R2, R5, PT ;  /* 0x000000050200720c */ /* 0x000fe20003f66270 */
[----:B------:R-:W-:Y:S02]  /*133c0*/  IMAD.MOV.U32 R13, RZ, RZ, R0 ;  /* 0x000000ffff0d7224 */ /* 0x000fe400078e0000 */
[----:B------:R-:W-:-:S10]  /*133d0*/  IMAD.MOV.U32 R2, RZ, RZ, R14 ;  /* 0x000000ffff027224 */ /* 0x000fd400078e000e */
[----:B------:R-:W-:Y:S05]  /*133e0*/  WARPSYNC.COLLECTIVE R15, `(.L_x_9697) ;  /* 0x000000000f087348 */ /* 0x000fea0003c00000 */
[----:B------:R0:W1:Y:S02]  /*133f0*/  SHFL.IDX P6, R14, R13, R12, R11 ;  /* 0x0000000c0d0e7389 */ /* 0x00006400000c000b */
[----:B01----:R-:W-:Y:S01]  /*13400*/  ENDCOLLECTIVE ;  /* 0x000000000000791b */ /* 0x003fe20003800000 */
.L_x_9697:
        /* <DEDUP_REMOVED lines=18> */
.L_x_9698:
[----:B------:R-:W-:Y:S02]  /*13530*/  IMAD.MOV.U32 R13, RZ, RZ, R0 ;  /* 0x000000ffff0d7224 */ /* 0x000fe400078e0000 */
[----:B------:R-:W-:-:S05]  /*13540*/  VIADD R0, R25, 0x60 ;  /* 0x0000006019007836 */ /* 0x000fca0000000000 */
[----:B------:R-:W-:Y:S01]  /*13550*/  ISETP.GE.AND P3, PT, R0, R5, PT ;  /* 0x000000050000720c */ /* 0x000fe20003f66270 */
[----:B------:R-:W-:-:S12]  /*13560*/  IMAD.MOV.U32 R4, RZ, RZ, R14 ;  /* 0x000000ffff047224 */ /* 0x000fd800078e000e */
[----:B------:R-:W-:Y:S05]  /*13570*/  WARPSYNC.COLLECTIVE R15, `(.L_x_9699) ;  /* 0x000000000f087348 */ /* 0x000fea0003c00000 */
[----:B------:R0:W1:Y:S02]  /*13580*/  SHFL.IDX P6, R14, R13, R12, R11 ;  /* 0x0000000c0d0e7389 */ /* 0x00006400000c000b */
[----:B01----:R-:W-:Y:S01]  /*13590*/  ENDCOLLECTIVE ;  /* 0x000000000000791b */ /* 0x003fe20003800000 */
.L_x_9699:
[----:B------:R-:W-:Y:S01]  /*135a0*/  ULDC.64 UR4, c[0x0][0x208] ;  /* 0x0000820000047ab9 */ /* 0x000fe20000000a00 */
[----:B------:R-:W-:Y:S02]  /*135b0*/  IMAD.MOV.U32 R13, RZ, RZ, R6 ;  /* 0x000000ffff0d7224 */ /* 0x000fe400078e0006 */
[----:B------:R-:W-:Y:S02]  /*135c0*/  IMAD.MOV.U32 R12, RZ, RZ, RZ ;  /* 0x000000ffff0c7224 */ /* 0x000fe400078e00ff */
[----:B------:R-:W-:-:S05]  /*135d0*/  IMAD.MOV.U32 R2, RZ, RZ, R14 ;  /* 0x000000ffff027224 */ /* 0x000fca00078e000e */
[----:B------:R-:W-:-:S05]  /*135e0*/  @!P3 LEA R2, P5, R20, R2, 0x1 ;  /* 0x000000021402b211 */ /* 0x000fca00078a08ff */
[----:B------:R-:W-:-:S05]  /*135f0*/  @!P3 IMAD.X R3, RZ, RZ, R4, P5 ;  /* 0x000000ffff03b224 */ /* 0x000fca00028e0604 */
        /* <DEDUP_REMOVED lines=9> */
.L_x_9700:
[----:B------:R-:W-:-:S05]  /*13690*/  VIADD R2, R25, 0x80 ;  /* 0x0000008019027836 */ /* 0x000fca0000000000 */
[----:B------:R-:W-:Y:S01]  /*136a0*/  ISETP.GE.AND P3, PT, R2, R5, PT ;  /* 0x000000050200720c */ /* 0x000fe20003f66270 */
[----:B------:R-:W-:Y:S02]  /*136b0*/  IMAD.MOV.U32 R13, RZ, RZ, R7 ;  /* 0x000000ffff0d7224 */ /* 0x000fe400078e0007 */
[----:B------:R-:W-:-:S10]  /*136c0*/  IMAD.MOV.U32 R0, RZ, RZ, R14 ;  /* 0x000000ffff007224 */ /* 0x000fd400078e000e */
[----:B------:R-:W-:Y:S05]  /*136d0*/  WARPSYNC.COLLECTIVE R15, `(.L_x_9701) ;  /* 0x000000000f087348 */ /* 0x000fea0003c00000 */
[----:B------:R0:W1:Y:S02]  /*136e0*/  SHFL.IDX P6, R14, R13, R12, R11 ;  /* 0x0000000c0d0e7389 */ /* 0x00006400000c000b */
[----:B01----:R-:W-:Y:S01]  /*136f0*/  ENDCOLLECTIVE ;  /* 0x000000000000791b */ /* 0x003fe20003800000 */
.L_x_9701:
[----:B------:R-:W-:Y:S01]  /*13700*/  ULDC.64 UR4, c[0x0][0x208] ;  /* 0x0000820000047ab9 */ /* 0x000fe20000000a00 */
[----:B------:R-:W-:Y:S02]  /*13710*/  IMAD.MOV.U32 R13, RZ, RZ, R6 ;  /* 0x000000ffff0d7224 */ /* 0x000fe400078e0006 */
[----:B------:R-:W-:Y:S02]  /*13720*/  IMAD.MOV.U32 R12, RZ, RZ, 0x1 ;  /* 0x00000001ff0c7424 */ /* 0x000fe400078e00ff */
[----:B------:R-:W-:-:S05]  /*13730*/  IMAD.MOV.U32 R4, RZ, RZ, R14 ;  /* 0x000000ffff047224 */ /* 0x000fca00078e000e */
[----:B------:R-:W-:-:S05]  /*13740*/  @!P3 LEA R4, P5, R20, R4, 0x1 ;  /* 0x000000041404b211 */ /* 0x000fca00078a08ff */
[----:B------:R-:W-:Y:S02]  /*13750*/  @!P3 IMAD.X R0, RZ, RZ, R0, P5 ;  /* 0x000000ffff00b224 */ /* 0x000fe400028e0600 */
        /* <DEDUP_REMOVED lines=11> */
.L_x_9702:
[----:B------:R-:W-:Y:S02]  /*13810*/  IMAD.MOV.U32 R13, RZ, RZ, R7 ;  /* 0x000000ffff0d7224 */ /* 0x000fe400078e0007 */
[----:B------:R-:W-:-:S07]  /*13820*/  IMAD.MOV.U32 R6, RZ, RZ, R14 ;  /* 0x000000ffff067224 */ /* 0x000fce00078e000e */
[----:B------:R-:W-:Y:S05]  /*13830*/  WARPSYNC.COLLECTIVE R15, `(.L_x_9703) ;  /* 0x000000000f087348 */ /* 0x000fea0003c00000 */
[----:B------:R0:W1:Y:S02]  /*13840*/  SHFL.IDX P6, R14, R13, R12, R11 ;  /* 0x0000000c0d0e7389 */ /* 0x00006400000c000b */
[----:B01----:R-:W-:Y:S01]  /*13850*/  ENDCOLLECTIVE ;  /* 0x000000000000791b */ /* 0x003fe20003800000 */
.L_x_9703:
[----:B------:R-:W-:Y:S01]  /*13860*/  IMAD.MOV.U32 R2, RZ, RZ, R14 ;  /* 0x000000ffff027224 */ /* 0x000fe200078e000e */
[----:B------:R-:W-:Y:S06]  /*13870*/  BRA `(.L_x_9704) ;  /* 0xffffffb800247947 */ /* 0x000fec000383ffff */
.L_x_9592:
[----:B-1----:R1:W2:Y:S02]  /*13880*/  SYNCS.PHASECHK.TRANS64.TRYWAIT P0, [R17+URZ+0x31c20], R0 ;  /* 0x031c2000110075a7 */ /* 0x0022a4000800017f */
[----:B--2---:R-:W-:Y:S05]  /*13890*/  @!P0 NANOSLEEP.SYNCS 0x989680 ;  /* 0x009896800000895d */ /* 0x004fea0003900000 */
[----:B------:R-:W2:Y:S02]  /*138a0*/  @!P0 SYNCS.PHASECHK.TRANS64 P0, [R17+URZ+0x31c20], R0 ;  /* 0x031c2000110085a7 */ /* 0x000ea4000800007f */
[----:B--2---:R-:W-:Y:S05]  /*138b0*/  @!P0 BRA `(.L_x_9592) ;  /* 0xfffffffc00f08947 */ /* 0x004fea000383ffff */
[----:B------:R-:W-:Y:S05]  /*138c0*/  BRA `(.L_x_9705) ;  /* 0xffffffb800907947 */ /* 0x000fea000383ffff */
.L_x_9601:
[----:B-1----:R1:W2:Y:S02]  /*138d0*/  SYNCS.PHASECHK.TRANS64.TRYWAIT P0, [R3+URZ+0x31c40], R2 ;  /* 0x031c4002030075a7 */ /* 0x0022a4000800017f */
[----:B--2---:R-:W-:Y:S05]  /*138e0*/  @!P0 NANOSLEEP.SYNCS 0x989680 ;  /* 0x009896800000895d */ /* 0x004fea0003900000 */
[----:B------:R-:W2:Y:S02]  /*138f0*/  @!P0 SYNCS.PHASECHK.TRANS64 P0, [R3+URZ+0x31c40], R2 ;  /* 0x031c4002030085a7 */ /* 0x000ea4000800007f */
[----:B--2---:R-:W-:Y:S05]  /*13900*/  @!P0 BRA `(.L_x_9601) ;  /* 0xfffffffc00f08947 */ /* 0x004fea000383ffff */
[----:B------:R-:W-:Y:S05]  /*13910*/  BRA `(.L_x_9706) ;  /* 0xffffffbc00647947 */ /* 0x000fea000383ffff */
.L_x_9608:
[----:B0-----:R0:W1:Y:S02]  /*13920*/  SYNCS.PHASECHK.TRANS64.TRYWAIT P0, [R3+URZ+0x60], R2 ;  /* 0x00006002030075a7 */ /* 0x001064000800017f */
[----:B-1----:R-:W-:Y:S05]  /*13930*/  @!P0 NANOSLEEP.SYNCS 0x989680 ;  /* 0x009896800000895d */ /* 0x002fea0003900000 */
[----:B------:R-:W1:Y:S02]  /*13940*/  @!P0 SYNCS.PHASECHK.TRANS64 P0, [R3+URZ+0x60], R2 ;  /* 0x00006002030085a7 */ /* 0x000e64000800007f */
[----:B-1----:R-:W-:Y:S05]  /*13950*/  @!P0 BRA `(.L_x_9608) ;  /* 0xfffffffc00f08947 */ /* 0x002fea000383ffff */
[----:B------:R-:W-:Y:S05]  /*13960*/  BRA `(.L_x_9707) ;  /* 0xffffffc000707947 */ /* 0x000fea000383ffff */
.L_x_9618:
[----:B-1----:R1:W2:Y:S02]  /*13970*/  SYNCS.PHASECHK.TRANS64.TRYWAIT P0, [R3+URZ+0x31c40], R2 ;  /* 0x031c4002030075a7 */ /* 0x0022a4000800017f */
[----:B--2---:R-:W-:Y:S05]  /*13980*/  @!P0 NANOSLEEP.SYNCS 0x989680 ;  /* 0x009896800000895d */ /* 0x004fea0003900000 */
[----:B------:R-:W2:Y:S02]  /*13990*/  @!P0 SYNCS.PHASECHK.TRANS64 P0, [R3+URZ+0x31c40], R2 ;  /* 0x031c4002030085a7 */ /* 0x000ea4000800007f */
[----:B--2---:R-:W-:Y:S05]  /*139a0*/  @!P0 BRA `(.L_x_9618) ;  /* 0xfffffffc00f08947 */ /* 0x004fea000383ffff */
[----:B------:R-:W-:Y:S05]  /*139b0*/  BRA `(.L_x_9708) ;  /* 0xffffffc8002c7947 */ /* 0x000fea000383ffff */
.L_x_9625:
[----:B0-----:R0:W1:Y:S02]  /*139c0*/  SYNCS.PHASECHK.TRANS64.TRYWAIT P0, [R12+URZ+0x60], R28 ;  /* 0x0000601c0c0075a7 */ /* 0x001064000800017f */
[----:B-1----:R-:W-:Y:S05]  /*139d0*/  @!P0 NANOSLEEP.SYNCS 0x989680 ;  /* 0x009896800000895d */ /* 0x002fea0003900000 */
[----:B------:R-:W1:Y:S02]  /*139e0*/  @!P0 SYNCS.PHASECHK.TRANS64 P0, [R12+URZ+0x60], R28 ;  /* 0x0000601c0c0085a7 */ /* 0x000e64000800007f */
[----:B-1----:R-:W-:Y:S05]  /*139f0*/  @!P0 BRA `(.L_x_9625) ;  /* 0xfffffffc00f08947 */ /* 0x002fea000383ffff */
[----:B------:R-:W-:Y:S05]  /*13a00*/  BRA `(.L_x_9709) ;  /* 0xffffffcc00387947 */ /* 0x000fea000383ffff */
.L_x_9635:
[----:B-1----:R1:W2:Y:S02]  /*13a10*/  SYNCS.PHASECHK.TRANS64.TRYWAIT P0, [R2+URZ+0x31c40], R3 ;  /* 0x031c4003020075a7 */ /* 0x0022a4000800017f */
[----:B--2---:R-:W-:Y:S05]  /*13a20*/  @!P0 NANOSLEEP.SYNCS 0x989680 ;  /* 0x009896800000895d */ /* 0x004fea0003900000 */
[----:B------:R-:W2:Y:S02]  /*13a30*/  @!P0 SYNCS.PHASECHK.TRANS64 P0, [R2+URZ+0x31c40], R3 ;  /* 0x031c4003020085a7 */ /* 0x000ea4000800007f */
[----:B--2---:R-:W-:Y:S05]  /*13a40*/  @!P0 BRA `(.L_x_9635) ;  /* 0xfffffffc00f08947 */ /* 0x004fea000383ffff */
[----:B------:R-:W-:Y:S05]  /*13a50*/  BRA `(.L_x_9710) ;  /* 0xffffffd000c47947 */ /* 0x000fea000383ffff */
.L_x_9642:
[----:B0-----:R0:W1:Y:S02]  /*13a60*/  SYNCS.PHASECHK.TRANS64.TRYWAIT P0, [R7+URZ+0x60], R2 ;  /* 0x00006002070075a7 */ /* 0x001064000800017f */
[----:B-1----:R-:W-:Y:S05]  /*13a70*/  @!P0 NANOSLEEP.SYNCS 0x989680 ;  /* 0x009896800000895d */ /* 0x002fea0003900000 */
[----:B------:R-:W1:Y:S02]  /*13a80*/  @!P0 SYNCS.PHASECHK.TRANS64 P0, [R7+URZ+0x60], R2 ;  /* 0x00006002070085a7 */ /* 0x000e64000800007f */
[----:B-1----:R-:W-:Y:S05]  /*13a90*/  @!P0 BRA `(.L_x_9642) ;  /* 0xfffffffc00f08947 */ /* 0x002fea000383ffff */
[----:B------:R-:W-:Y:S05]  /*13aa0*/  BRA `(.L_x_9711) ;  /* 0xffffffd400d47947 */ /* 0x000fea000383ffff */
.L_x_9654:
[----:B-1----:R1:W2:Y:S02]  /*13ab0*/  SYNCS.PHASECHK.TRANS64.TRYWAIT P0, [R3+URZ+0x31c60], R0 ;  /* 0x031c6000030075a7 */ /* 0x0022a4000800017f */
[----:B--2---:R-:W-:Y:S05]  /*13ac0*/  @!P0 NANOSLEEP.SYNCS 0x989680 ;  /* 0x009896800000895d */ /* 0x004fea0003900000 */
[----:B------:R-:W2:Y:S02]  /*13ad0*/  @!P0 SYNCS.PHASECHK.TRANS64 P0, [R3+URZ+0x31c60], R0 ;  /* 0x031c6000030085a7 */ /* 0x000ea4000800007f */
[----:B--2---:R-:W-:Y:S05]  /*13ae0*/  @!P0 BRA `(.L_x_9654) ;  /* 0xfffffffc00f08947 */ /* 0x004fea000383ffff */
[----:B------:R-:W-:Y:S05]  /*13af0*/  BRA `(.L_x_9712) ;  /* 0xffffffdc004c7947 */ /* 0x000fea000383ffff */
.L_x_9662:
[----:B------:R-:W-:Y:S01]  /*13b00*/  BSSY B0, `(.L_x_9713) ;  /* 0x0000008000007945 */ /* 0x000fe20003800000 */
[----:B------:R-:W-:Y:S02]  /*13b10*/  IMAD.MOV.U32 R13, RZ, RZ, R24 ;  /* 0x000000ffff0d7224 */ /* 0x000fe400078e0018 */
[----:B------:R-:W-:Y:S02]  /*13b20*/  IMAD.MOV.U32 R12, RZ, RZ, RZ ;  /* 0x000000ffff0c7224 */ /* 0x000fe400078e00ff */
[----:B------:R-:W-:Y:S02]  /*13b30*/  IMAD.MOV.U32 R11, RZ, RZ, 0x1f ;  /* 0x0000001fff0b7424 */ /* 0x000fe400078e00ff */
[----:B------:R-:W-:-:S07]  /*13b40*/  IMAD.MOV.U32 R15, RZ, RZ, -0x1 ;  /* 0xffffffffff0f7424 */ /* 0x000fce00078e00ff */
[----:B0-2---:R-:W-:Y:S05]  /*13b50*/  WARPSYNC.COLLECTIVE R15, `(.L_x_9714) ;  /* 0x000000000f087348 */ /* 0x005fea0003c00000 */
[----:B------:R1:W3:Y:S02]  /*13b60*/  SHFL.IDX P6, R14, R13, R12, R11 ;  /* 0x0000000c0d0e7389 */ /* 0x0002e400000c000b */
[----:B0123--:R-:W-:Y:S01]  /*13b70*/  ENDCOLLECTIVE ;  /* 0x000000000000791b */ /* 0x00ffe20003800000 */
.L_x_9714:
[----:B------:R-:W-:Y:S05]  /*13b80*/  BSYNC B0 ;  /* 0x0000000000007941 */ /* 0x000fea0003800000 */
.L_x_9713:
[----:B------:R-:W-:Y:S02]  /*13b90*/  IMAD.MOV.U32 R13, RZ, RZ, R24 ;  /* 0x000000ffff0d7224 */ /* 0x000fe400078e0018 */
[----:B------:R-:W-:Y:S02]  /*13ba0*/  IMAD.MOV.U32 R12, RZ, RZ, 0x1 ;  /* 0x00000001ff0c7424 */ /* 0x000fe400078e00ff */
[----:B------:R-:W-:Y:S02]  /*13bb0*/  IMAD.MOV.U32 R11, RZ, RZ, 0x1f ;  /* 0x0000001fff0b7424 */ /* 0x000fe400078e00ff */
[----:B------:R-:W-:Y:S02]  /*13bc0*/  IMAD.MOV.U32 R15, RZ, RZ, -0x1 ;  /* 0xffffffffff0f7424 */ /* 0x000fe400078e00ff */
[----:B------:R-:W-:Y:S02]  /*13bd0*/  IMAD.IADD R7, R27, 0x1, R9 ;  /* 0x000000011b077824 */ /* 0x000fe400078e0209 */
[----:B------:R-:W-:-:S07]  /*13be0*/  IMAD.MOV.U32 R0, RZ, RZ, R14 ;  /* 0x000000ffff007224 */ /* 0x000fce00078e000e */
[----:B------:R-:W-:Y:S05]  /*13bf0*/  WARPSYNC.COLLECTIVE R15, `(.L_x_9715) ;  /* 0x000000000f087348 */ /* 0x000fea0003c00000 */
[----:B------:R0:W1:Y:S02]  /*13c00*/  SHFL.IDX P6, R14, R13, R12, R11 ;  /* 0x0000000c0d0e7389 */ /* 0x00006400000c000b */
[----:B01----:R-:W-:Y:S01]  /*13c10*/  ENDCOLLECTIVE ;  /* 0x000000000000791b */ /* 0x003fe20003800000 */
.L_x_9715:
[----:B------:R-:W-:Y:S01]  /*13c20*/  ULDC UR4, c[0x0][0xc3c] ;  /* 0x00030f0000047ab9 */ /* 0x000fe20000000800 */
[----:B------:R-:W-:Y:S01]  /*13c30*/  ULDC.64 UR6, c[0x0][0x208] ;  /* 0x0000820000067ab9 */ /* 0x000fe20000000a00 */
[----:B------:R-:W-:-:S13]  /*13c40*/  ISETP.GE.OR P1, PT, R7, UR4, !P0 ;  /* 0x0000000407007c0c */ /* 0x000fda000c726670 */
[----:B------:R-:W0:Y:S08]  /*13c50*/  @!P1 LDC.64 R2, c[0x0][0xc80] ;  /* 0x00032000ff029b82 */ /* 0x000e300000000a00 */
[----:B------:R-:W1:Y:S01]  /*13c60*/  @!P1 LDC.64 R4, c[0x0][0xc78] ;  /* 0x00031e00ff049b82 */ /* 0x000e620000000a00 */
[----:B------:R-:W-:Y:S02]  /*13c70*/  IMAD.MOV.U32 R11, RZ, RZ, RZ ;  /* 0x000000ffff0b7224 */ /* 0x000fe400078e00ff */
[----:B------:R-:W-:-:S02]  /*13c80*/  IMAD.MOV.U32 R6, RZ, RZ, R14 ;  /* 0x000000ffff067224 */ /* 0x000fc400078e000e */
        /* <DEDUP_REMOVED lines=8> */
[----:B------:R-:W-:Y:S01]  /*13d10*/  IMAD.MOV.U32 R24, RZ, RZ, RZ ;  /* 0x000000ffff187224 */ /* 0x000fe200078e00ff */
[C---:B------:R-:W-:Y:S02]  /*13d20*/  ISETP.GE.U32.AND P4, PT, R9.reuse, 0x8, PT ;  /* 0x000000080900780c */ /* 0x040fe40003f86070 */
[C---:B------:R-:W-:Y:S01]  /*13d30*/  ISETP.GE.U32.AND P5, PT, R9.reuse, 0x10, PT ;  /* 0x000000100900780c */ /* 0x040fe20003fa6070 */
[----:B--2---:R-:W-:Y:S02]  /*13d40*/  @!P1 IMAD.MOV.U32 R7, RZ, RZ, R8 ;  /* 0x000000ffff079224 */ /* 0x004fe400078e0008 */
[----:B---3--:R-:W-:Y:S01]  /*13d50*/  @!P1 IMAD.MOV.U32 R4, RZ, RZ, R5 ;  /* 0x000000ffff049224 */ /* 0x008fe200078e0005 */
[----:B------:R-:W-:-:S03]  /*13d60*/  ISETP.NE.AND P1, PT, R9, RZ, PT ;  /* 0x000000ff0900720c */ /* 0x000fc60003f25270 */
[----:B------:R-:W-:-:S10]  /*13d70*/  IMAD R13, R4, R7, RZ ;  /* 0x00000007040d7224 */ /* 0x000fd400078e02ff */
[----:B------:R-:W-:Y:S05]  /*13d80*/  WARPSYNC.COLLECTIVE R15, `(.L_x_9716) ;  /* 0x000000000f087348 */ /* 0x000fea0003c00000 */
[----:B------:R0:W1:Y:S02]  /*13d90*/  SHFL.UP P6, R14, R13, R12, R11 ;  /* 0x0400000c0d0e7389 */ /* 0x00006400000c000b */
[----:B01----:R-:W-:Y:S01]  /*13da0*/  ENDCOLLECTIVE ;  /* 0x000000000000791b */ /* 0x003fe20003800000 */
.L_x_9716:
[----:B------:R-:W-:Y:S01]  /*13db0*/  IMAD.MOV.U32 R12, RZ, RZ, 0x2 ;  /* 0x00000002ff0c7424 */ /* 0x000fe200078e00ff */
[----:B------:R-:W-:-:S05]  /*13dc0*/  SEL R14, R14, RZ, P1 ;  /* 0x000000ff0e0e7207 */ /* 0x000fca0000800000 */
[----:B------:R-:W-:-:S04]  /*13dd0*/  IMAD.IADD R5, R13, 0x1, R14 ;  /* 0x000000010d057824 */ /* 0x000fc800078e020e */
[----:B------:R-:W-:-:S07]  /*13de0*/  IMAD.MOV.U32 R13, RZ, RZ, R5 ;  /* 0x000000ffff0d7224 */ /* 0x000fce00078e0005 */
[----:B------:R-:W-:Y:S05]  /*13df0*/  WARPSYNC.COLLECTIVE R15, `(.L_x_9717) ;  /* 0x000000000f087348 */ /* 0x000fea0003c00000 */
[----:B------:R0:W1:Y:S02]  /*13e00*/  SHFL.UP P6, R14, R13, R12, R11 ;  /* 0x0400000c0d0e7389 */ /* 0x00006400000c000b */
[----:B01----:R-:W-:Y:S01]  /*13e10*/  ENDCOLLECTIVE ;  /* 0x000000000000791b */ /* 0x003fe20003800000 */
.L_x_9717:
[----:B------:R-:W-:Y:S01]  /*13e20*/  IMAD.MOV.U32 R12, RZ, RZ, 0x4 ;  /* 0x00000004ff0c7424 */ /* 0x000fe200078e00ff */
[----:B------:R-:W-:-:S05]  /*13e30*/  SEL R2, R14, RZ, P2 ;  /* 0x000000ff0e027207 */ /* 0x000fca0001000000 */
[----:B------:R-:W-:-:S04]  /*13e40*/  IMAD.IADD R2, R5, 0x1, R2 ;  /* 0x0000000105027824 */ /* 0x000fc800078e0202 */
[----:B------:R-:W-:-:S07]  /*13e50*/  IMAD.MOV.U32 R13, RZ, RZ, R2 ;  /* 0x000000ffff0d7224 */ /* 0x000fce00078e0002 */
[----:B------:R-:W-:Y:S05]  /*13e60*/  WARPSYNC.COLLECTIVE R15, `(.L_x_9718) ;  /* 0x000000000f087348 */ /* 0x000fea0003c00000 */
[----:B------:R0:W1:Y:S02]  /*13e70*/  SHFL.UP P6, R14, R13, R12, R11 ;  /* 0x0400000c0d0e7389 */ /* 0x00006400000c000b */
[----:B01----:R-:W-:Y:S01]  /*13e80*/  ENDCOLLECTIVE ;  /* 0x000000000000791b */ /* 0x003fe20003800000 */
.L_x_9718:
[----:B------:R-:W-:Y:S01]  /*13e90*/  IMAD.MOV.U32 R12, RZ, RZ, 0x8 ;  /* 0x00000008ff0c7424 */ /* 0x000fe200078e00ff */
[----:B------:R-:W-:-:S05]  /*13ea0*/  SEL R3, R14, RZ, P3 ;  /* 0x000000ff0e037207 */ /* 0x000fca0001800000 */
[----:B------:R-:W-:-:S04]  /*13eb0*/  IMAD.IADD R8, R2, 0x1, R3 ;  /* 0x0000000102087824 */ /* 0x000fc800078e0203 */
[----:B------:R-:W-:-:S07]  /*13ec0*/  IMAD.MOV.U32 R13, RZ, RZ, R8 ;  /* 0x000000ffff0d7224 */ /* 0x000fce00078e0008 */
[----:B------:R-:W-:Y:S05]  /*13ed0*/  WARPSYNC.COLLECTIVE R15, `(.L_x_9719) ;  /* 0x000000000f087348 */ /* 0x000fea0003c00000 */
[----:B------:R0:W1:Y:S02]  /*13ee0*/  SHFL.UP P6, R14, R13, R12, R11 ;  /* 0x0400000c0d0e7389 */ /* 0x00006400000c000b */
[----:B01----:R-:W-:Y:S01]  /*13ef0*/  ENDCOLLECTIVE ;  /* 0x000000000000791b */ /* 0x003fe20003800000 */
.L_x_9719:
[----:B------:R-:W-:Y:S01]  /*13f00*/  IMAD.MOV.U32 R12, RZ, RZ, 0x10 ;  /* 0x00000010ff0c7424 */ /* 0x000fe200078e00ff */
[----:B------:R-:W-:-:S05]  /*13f10*/  SEL R5, R14, RZ, P4 ;  /* 0x000000ff0e057207 */ /* 0x000fca0002000000 */
[----:B------:R-:W-:-:S04]  /*13f20*/  IMAD.IADD R5, R8, 0x1, R5 ;  /* 0x0000000108057824 */ /* 0x000fc800078e0205 */
[----:B------:R-:W-:-:S07]  /*13f30*/  IMAD.MOV.U32 R13, RZ, RZ, R5 ;  /* 0x000000ffff0d7224 */ /* 0x000fce00078e0005 */
[----:B------:R-:W-:Y:S05]  /*13f40*/  WARPSYNC.COLLECTIVE R15, `(.L_x_9720) ;  /* 0x000000000f087348 */ /* 0x000fea0003c00000 */
[----:B------:R0:W1:Y:S02]  /*13f50*/  SHFL.UP P6, R14, R13, R12, R11 ;  /* 0x0400000c0d0e7389 */ /* 0x00006400000c000b */
[----:B01----:R-:W-:Y:S01]  /*13f60*/  ENDCOLLECTIVE ;  /* 0x000000000000791b */ /* 0x003fe20003800000 */
.L_x_9720:
        /* <DEDUP_REMOVED lines=8> */
.L_x_9721:
[----:B------:R-:W-:Y:S05]  /*13ff0*/  BRA `(.L_x_9722) ;  /* 0xffffffdc00f87947 */ /* 0x000fea000383ffff */
.L_x_9665:
[----:B------:R-:W-:Y:S01]  /*14000*/  BSSY B0, `(.L_x_9723) ;  /* 0x0000007000007945 */ /* 0x000fe20003800000 */
[----:B------:R-:W-:Y:S02]  /*14010*/  IMAD.MOV.U32 R12, RZ, RZ, 0x1 ;  /* 0x00000001ff0c7424 */ /* 0x000fe400078e00ff */
[----:B------:R-:W-:Y:S02]  /*14020*/  IMAD.MOV.U32 R11, RZ, RZ, RZ ;  /* 0x000000ffff0b7224 */ /* 0x000fe400078e00ff */
[----:B------:R-:W-:-:S07]  /*14030*/  IMAD.MOV.U32 R15, RZ, RZ, -0x1 ;  /* 0xffffffffff0f7424 */ /* 0x000fce00078e00ff */
[----:B------:R-:W-:Y:S05]  /*14040*/  WARPSYNC.COLLECTIVE R15, `(.L_x_9724) ;  /* 0x000000000f087348 */ /* 0x000fea0003c00000 */
[----:B------:R0:W1:Y:S02]  /*14050*/  SHFL.UP P6, R14, R13, R12, R11 ;  /* 0x0400000c0d0e7389 */ /* 0x00006400000c000b */
[----:B01----:R-:W-:Y:S01]  /*14060*/  ENDCOLLECTIVE ;  /* 0x000000000000791b */ /* 0x003fe20003800000 */
.L_x_9724:
[----:B------:R-:W-:Y:S05]  /*14070*/  BSYNC B0 ;  /* 0x0000000000007941 */ /* 0x000fea0003800000 */
.L_x_9723:
[----:B------:R-:W-:Y:S01]  /*14080*/  SEL R14, R14, RZ, P1 ;  /* 0x000000ff0e0e7207 */ /* 0x000fe20000800000 */
[----:B------:R-:W-:Y:S02]  /*14090*/  IMAD.MOV.U32 R12, RZ, RZ, 0x2 ;  /* 0x00000002ff0c7424 */ /* 0x000fe400078e00ff */
[----:B------:R-:W-:Y:S02]  /*140a0*/  IMAD.MOV.U32 R11, RZ, RZ, RZ ;  /* 0x000000ffff0b7224 */ /* 0x000fe400078e00ff */
[----:B------:R-:W-:Y:S02]  /*140b0*/  IMAD.IADD R13, R13, 0x1, R14 ;  /* 0x000000010d0d7824 */ /* 0x000fe400078e020e */
[----:B------:R-:W-:-:S07]  /*140c0*/  IMAD.MOV.U32 R15, RZ, RZ, -0x1 ;  /* 0xffffffffff0f7424 */ /* 0x000fce00078e00ff */
[----:B------:R-:W-:Y:S05]  /*140d0*/  WARPSYNC.COLLECTIVE R15, `(.L_x_9725) ;  /* 0x000000000f087348 */ /* 0x000fea0003c00000 */
[----:B------:R0:W1:Y:S02]  /*140e0*/  SHFL.UP P6, R14, R13, R12, R11 ;  /* 0x0400000c0d0e7389 */ /* 0x00006400000c000b */
[----:B01----:R-:W-:Y:S01]  /*140f0*/  ENDCOLLECTIVE ;  /* 0x000000000000791b */ /* 0x003fe20003800000 */
.L_x_9725:
[----:B------:R-:W-:Y:S01]  /*14100*/  IMAD.MOV.U32 R12, RZ, RZ, 0x4 ;  /* 0x00000004ff0c7424 */ /* 0x000fe200078e00ff */
[----:B------:R-:W-:-:S05]  /*14110*/  SEL R2, R14, RZ, P2 ;  /* 0x000000ff0e027207 */ /* 0x000fca0001000000 */
[----:B------:R-:W-:-:S04]  /*14120*/  IMAD.IADD R2, R13, 0x1, R2 ;  /* 0x000000010d027824 */ /* 0x000fc800078e0202 */
[----:B------:R-:W-:-:S07]  /*14130*/  IMAD.MOV.U32 R13, RZ, RZ, R2 ;  /* 0x000000ffff0d7224 */ /* 0x000fce00078e0002 */
[----:B------:R-:W-:Y:S05]  /*14140*/  WARPSYNC.COLLECTIVE R15, `(.L_x_9726) ;  /* 0x000000000f087348 */ /* 0x000fea0003c00000 */
[----:B------:R0:W1:Y:S02]  /*14150*/  SHFL.UP P6, R14, R13, R12, R11 ;  /* 0x0400000c0d0e7389 */ /* 0x00006400000c000b */
[----:B01----:R-:W-:Y:S01]  /*14160*/  ENDCOLLECTIVE ;  /* 0x000000000000791b */ /* 0x003fe20003800000 */
.L_x_9726:
[----:B------:R-:W-:Y:S01]  /*14170*/  IMAD.MOV.U32 R12, RZ, RZ, 0x8 ;  /* 0x00000008ff0c7424 */ /* 0x000fe200078e00ff */
[----:B------:R-:W-:-:S05]  /*14180*/  SEL R3, R14, RZ, P3 ;  /* 0x000000ff0e037207 */ /* 0x000fca0001800000 */
[----:B------:R-:W-:-:S04]  /*14190*/  IMAD.IADD R3, R2, 0x1, R3 ;  /* 0x0000000102037824 */ /* 0x000fc800078e0203 */
[----:B------:R-:W-:-:S07]  /*141a0*/  IMAD.MOV.U32 R13, RZ, RZ, R3 ;  /* 0x000000ffff0d7224 */ /* 0x000fce00078e0003 */
[----:B------:R-:W-:Y:S05]  /*141b0*/  WARPSYNC.COLLECTIVE R15, `(.L_x_9727) ;  /* 0x000000000f087348 */ /* 0x000fea0003c00000 */
[----:B------:R0:W1:Y:S02]  /*141c0*/  SHFL.UP P6, R14, R13, R12, R11 ;  /* 0x0400000c0d0e7389 */ /* 0x00006400000c000b */
[----:B01----:R-:W-:Y:S01]  /*141d0*/  ENDCOLLECTIVE ;  /* 0x000000000000791b */ /* 0x003fe20003800000 */
.L_x_9727:
[----:B------:R-:W-:Y:S01]  /*141e0*/  IMAD.MOV.U32 R12, RZ, RZ, 0x10 ;  /* 0x00000010ff0c7424 */ /* 0x000fe200078e00ff */
[----:B------:R-:W-:-:S05]  /*141f0*/  SEL R14, R14, RZ, P4 ;  /* 0x000000ff0e0e7207 */ /* 0x000fca0002000000 */
[----:B------:R-:W-:-:S04]  /*14200*/  IMAD.IADD R5, R3, 0x1, R14 ;  /* 0x0000000103057824 */ /* 0x000fc800078e020e */
[----:B------:R-:W-:-:S07]  /*14210*/  IMAD.MOV.U32 R13, RZ, RZ, R5 ;  /* 0x000000ffff0d7224 */ /* 0x000fce00078e0005 */
[----:B------:R-:W-:Y:S05]  /*14220*/  WARPSYNC.COLLECTIVE R15, `(.L_x_9728) ;  /* 0x000000000f087348 */ /* 0x000fea0003c00000 */
[----:B------:R0:W1:Y:S02]  /*14230*/  SHFL.UP P6, R14, R13, R12, R11 ;  /* 0x0400000c0d0e7389 */ /* 0x00006400000c000b */
[----:B01----:R-:W-:Y:S01]  /*14240*/  ENDCOLLECTIVE ;  /* 0x000000000000791b */ /* 0x003fe20003800000 */
.L_x_9728:
        /* <DEDUP_REMOVED lines=8> */
.L_x_9729:
[----:B------:R-:W-:Y:S05]  /*142d0*/  BRA `(.L_x_9730) ;  /* 0xffffffdc00e87947 */ /* 0x000fea000383ffff */
.L_x_9667:
[----:B------:R-:W-:Y:S01]  /*142e0*/  BSSY B0, `(.L_x_9731) ;  /* 0x0000006000007945 */ /* 0x000fe20003800000 */
[----:B------:R-:W-:Y:S01]  /*142f0*/  PLOP3.LUT P6, PT, P6, PT, PT, 0x8, 0x0 ;  /* 0x000000000000781c */ /* 0x000fe200037ce170 */
[----:B------:R-:W-:-:S12]  /*14300*/  IMAD.MOV.U32 R15, RZ, RZ, -0x1 ;  /* 0xffffffffff0f7424 */ /* 0x000fd800078e00ff */
[----:B0-----:R-:W-:Y:S05]  /*14310*/  WARPSYNC.COLLECTIVE R15, `(.L_x_9732) ;  /* 0x000000000f087348 */ /* 0x001fea0003c00000 */
[----:B------:R-:W-:Y:S01]  /*14320*/  VOTE.ANY R14, PT, P6 ;  /* 0x00000000000e7806 */ /* 0x000fe200030e0100 */
[----:B0-----:R-:W-:Y:S06]  /*14330*/  ENDCOLLECTIVE ;  /* 0x000000000000791b */ /* 0x001fec0003800000 */
.L_x_9732:
[----:B------:R-:W-:Y:S05]  /*14340*/  BSYNC B0 ;  /* 0x0000000000007941 */ /* 0x000fea0003800000 */
.L_x_9731:
        /* <DEDUP_REMOVED lines=9> */
.L_x_9733:
[----:B------:R-:W-:Y:S02]  /*143e0*/  IMAD.MOV.U32 R13, RZ, RZ, R4 ;  /* 0x000000ffff0d7224 */ /* 0x000fe400078e0004 */
[----:B------:R-:W-:-:S07]  /*143f0*/  IMAD.MOV.U32 R7, RZ, RZ, R14 ;  /* 0x000000ffff077224 */ /* 0x000fce00078e000e */
[----:B------:R-:W-:Y:S05]  /*14400*/  WARPSYNC.COLLECTIVE R15, `(.L_x_9734) ;  /* 0x000000000f087348 */ /* 0x000fea0003c00000 */
[----:B------:R0:W1:Y:S02]  /*14410*/  SHFL.IDX P6, R14, R13, R12, R11 ;  /* 0x0000000c0d0e7389 */ /* 0x00006400000c000b */
[----:B01----:R-:W-:Y:S01]  /*14420*/  ENDCOLLECTIVE ;  /* 0x000000000000791b */ /* 0x003fe20003800000 */
.L_x_9734:
[----:B------:R-:W-:Y:S01]  /*14430*/  IMAD.MOV.U32 R4, RZ, RZ, R14 ;  /* 0x000000ffff047224 */ /* 0x000fe200078e000e */
[----:B------:R-:W-:Y:S06]  /*14440*/  BRA `(.L_x_9735) ;  /* 0xffffffdc00c87947 */ /* 0x000fec000383ffff */
.L_x_9669:
[----:B------:R-:W-:Y:S01]  /*14450*/  BSSY B0, `(.L_x_9736) ;  /* 0x0000007000007945 */ /* 0x000fe20003800000 */
[----:B------:R-:W-:Y:S02]  /*14460*/  IMAD.MOV.U32 R13, RZ, RZ, R3 ;  /* 0x000000ffff0d7224 */ /* 0x000fe400078e0003 */
[----:B------:R-:W-:Y:S02]  /*14470*/  IMAD.MOV.U32 R11, RZ, RZ, 0x1f ;  /* 0x0000001fff0b7424 */ /* 0x000fe400078e00ff */
[----:B------:R-:W-:-:S07]  /*14480*/  IMAD.MOV.U32 R15, RZ, RZ, -0x1 ;  /* 0xffffffffff0f7424 */ /* 0x000fce00078e00ff */
[----:B0123--:R-:W-:Y:S05]  /*14490*/  WARPSYNC.COLLECTIVE R15, `(.L_x_9737) ;  /* 0x000000000f087348 */ /* 0x00ffea0003c00000 */
[----:B------:R4:W0:Y:S02]  /*144a0*/  SHFL.IDX P6, R14, R13, R12, R11 ;  /* 0x0000000c0d0e7389 */ /* 0x00082400000c000b */
[----:B01234-:R-:W-:Y:S01]  /*144b0*/  ENDCOLLECTIVE ;  /* 0x000000000000791b */ /* 0x01ffe20003800000 */
.L_x_9737:
[----:B------:R-:W-:Y:S05]  /*144c0*/  BSYNC B0 ;  /* 0x0000000000007941 */ /* 0x000fea0003800000 */
.L_x_9736:
[----:B------:R-:W-:Y:S01]  /*144d0*/  IMAD.MOV.U32 R24, RZ, RZ, R14 ;  /* 0x000000ffff187224 */ /* 0x000fe200078e000e */
[----:B------:R-:W-:Y:S06]  /*144e0*/  BRA `(.L_x_9668) ;  /* 0xffffffdc00b87947 */ /* 0x000fec000383ffff */
.L_x_9673:
[----:B-1----:R1:W4:Y:S02]  /*144f0*/  SYNCS.PHASECHK.TRANS64.TRYWAIT P0, [R9+URZ+0x31c20], R0 ;  /* 0x031c2000090075a7 */ /* 0x002324000800017f */
[----:B----4-:R-:W-:Y:S05]  /*14500*/  @!P0 NANOSLEEP.SYNCS 0x989680 ;  /* 0x009896800000895d */ /* 0x010fea0003900000 */
[----:B------:R-:W4:Y:S02]  /*14510*/  @!P0 SYNCS.PHASECHK.TRANS64 P0, [R9+URZ+0x31c20], R0 ;  /* 0x031c2000090085a7 */ /* 0x000f24000800007f */
[----:B----4-:R-:W-:Y:S05]  /*14520*/  @!P0 BRA `(.L_x_9673) ;  /* 0xfffffffc00f08947 */ /* 0x010fea000383ffff */
[----:B------:R-:W-:Y:S05]  /*14530*/  BRA `(.L_x_9738) ;  /* 0xffffffe400107947 */ /* 0x000fea000383ffff */
.L_x_9674:
[----:B------:R-:W4:Y:S01]  /*14540*/  S2R R2, SR_TID.X ;  /* 0x0000000000027919 */ /* 0x000f220000002100 */
[----:B------:R-:W-:Y:S01]  /*14550*/  BSSY B0, `(.L_x_9739) ;  /* 0x000000a000007945 */ /* 0x000fe20003800000 */
[----:B------:R-:W-:Y:S02]  /*14560*/  IMAD.MOV.U32 R12, RZ, RZ, RZ ;  /* 0x000000ffff0c7224 */ /* 0x000fe400078e00ff */
[----:B------:R-:W-:Y:S02]  /*14570*/  IMAD.MOV.U32 R11, RZ, RZ, 0x1f ;  /* 0x0000001fff0b7424 */ /* 0x000fe400078e00ff */
[----:B------:R-:W-:Y:S01]  /*14580*/  IMAD.MOV.U32 R15, RZ, RZ, -0x1 ;  /* 0xffffffffff0f7424 */ /* 0x000fe200078e00ff */
[----:B----4-:R-:W-:-:S04]  /*14590*/  SHF.R.U32.HI R2, RZ, 0x5, R2 ;  /* 0x00000005ff027819 */ /* 0x010fc80000011602 */
[----:B------:R-:W-:-:S05]  /*145a0*/  LOP3.LUT R2, R2, 0x3, RZ, 0xc0, !PT ;  /* 0x0000000302027812 */ /* 0x000fca00078ec0ff */
[----:B------:R-:W-:-:S07]  /*145b0*/  IMAD.MOV.U32 R13, RZ, RZ, R2 ;  /* 0x000000ffff0d7224 */ /* 0x000fce00078e0002 */
[----:B0123--:R-:W-:Y:S05]  /*145c0*/  WARPSYNC.COLLECTIVE R15, `(.L_x_9740) ;  /* 0x000000000f087348 */ /* 0x00ffea0003c00000 */
[----:B------:R4:W0:Y:S02]  /*145d0*/  SHFL.IDX P6, R14, R13, R12, R11 ;  /* 0x0000000c0d0e7389 */ /* 0x00082400000c000b */
[----:B01234-:R-:W-:Y:S01]  /*145e0*/  ENDCOLLECTIVE ;  /* 0x000000000000791b */ /* 0x01ffe20003800000 */
.L_x_9740:
[----:B------:R-:W-:Y:S05]  /*145f0*/  BSYNC B0 ;  /* 0x0000000000007941 */ /* 0x000fea0003800000 */
.L_x_9739:
[----:B------:R-:W-:Y:S05]  /*14600*/  BRA `(.L_x_9741) ;  /* 0xffffffe000f87947 */ /* 0x000fea000383ffff */
.L_x_9677:
[----:B------:R-:W-:Y:S01]  /*14610*/  BSSY B1, `(.L_x_9742) ;  /* 0x0000006000017945 */ /* 0x000fe20003800000 */
[----:B------:R-:W-:-:S07]  /*14620*/  IMAD.MOV.U32 R15, RZ, RZ, -0x1 ;  /* 0xffffffffff0f7424 */ /* 0x000fce00078e00ff */
[----:B0123--:R-:W-:Y:S05]  /*14630*/  WARPSYNC.COLLECTIVE R15, `(.L_x_9743) ;  /* 0x000000000f0c7348 */ /* 0x00ffea0003c00000 */
[----:B------:R-:W-:Y:S02]  /*14640*/  ELECT P6, UR62, PT ;  /* 0x00000000003e782f */ /* 0x000fe400038c0000 */
[----:B------:R-:W-:Y:S01]  /*14650*/  MOV R14, UR62 ;  /* 0x0000003e000e7c02 */ /* 0x000fe20008000f00 */
[----:B0123--:R-:W-:Y:S10]  /*14660*/  ENDCOLLECTIVE ;  /* 0x000000000000791b */ /* 0x00fff40003800000 */
.L_x_9743:
[----:B------:R-:W-:Y:S05]  /*14670*/  BSYNC B1 ;  /* 0x0000000000017941 */ /* 0x000fea0003800000 */
.L_x_9742:
[----:B------:R-:W-:Y:S05]  /*14680*/  BRA `(.L_x_9744) ;  /* 0xffffffe000f07947 */ /* 0x000fea000383ffff */
.L_x_9679:
[----:B0-----:R0:W1:Y:S02]  /*14690*/  SYNCS.PHASECHK.TRANS64.TRYWAIT P0, [R7+URZ], R2 ;  /* 0x00000002070075a7 */ /* 0x001064000800017f */
[----:B-1----:R-:W-:Y:S05]  /*146a0*/  @!P0 NANOSLEEP.SYNCS 0x989680 ;  /* 0x009896800000895d */ /* 0x002fea0003900000 */
[----:B------:R-:W1:Y:S02]  /*146b0*/  @!P0 SYNCS.PHASECHK.TRANS64 P0, [R7+URZ], R2 ;  /* 0x00000002070085a7 */ /* 0x000e64000800007f */
[----:B-1----:R-:W-:Y:S05]  /*146c0*/  @!P0 BRA `(.L_x_9679) ;  /* 0xfffffffc00f08947 */ /* 0x002fea000383ffff */
[----:B------:R-:W-:Y:S05]  /*146d0*/  BRA `(.L_x_9745) ;  /* 0xffffffe4002c7947 */ /* 0x000fea000383ffff */
.L_x_9680:
[----:B-1----:R1:W2:Y:S02]  /*146e0*/  SYNCS.PHASECHK.TRANS64.TRYWAIT P0, [R3+URZ], R0 ;  /* 0x00000000030075a7 */ /* 0x0022a4000800017f */
[----:B--2---:R-:W-:Y:S05]  /*146f0*/  @!P0 NANOSLEEP.SYNCS 0x989680 ;  /* 0x009896800000895d */ /* 0x004fea0003900000 */
[----:B------:R-:W2:Y:S02]  /*14700*/  @!P0 SYNCS.PHASECHK.TRANS64 P0, [R3+URZ], R0 ;  /* 0x00000000030085a7 */ /* 0x000ea4000800007f */
[----:B--2---:R-:W-:Y:S05]  /*14710*/  @!P0 BRA `(.L_x_9680) ;  /* 0xfffffffc00f08947 */ /* 0x004fea000383ffff */
[----:B------:R-:W-:Y:S05]  /*14720*/  BRA `(.L_x_9746) ;  /* 0xffffffe400207947 */ /* 0x000fea000383ffff */
.L_x_9682:
[----:B-1----:R1:W2:Y:S02]  /*14730*/  SYNCS.PHASECHK.TRANS64.TRYWAIT P0, [R5+URZ], R2 ;  /* 0x00000002050075a7 */ /* 0x0022a4000800017f */
[----:B--2---:R-:W-:Y:S05]  /*14740*/  @!P0 NANOSLEEP.SYNCS 0x989680 ;  /* 0x009896800000895d */ /* 0x004fea0003900000 */
[----:B------:R-:W2:Y:S02]  /*14750*/  @!P0 SYNCS.PHASECHK.TRANS64 P0, [R5+URZ], R2 ;  /* 0x00000002050085a7 */ /* 0x000ea4000800007f */
[----:B--2---:R-:W-:Y:S05]  /*14760*/  @!P0 BRA `(.L_x_9682) ;  /* 0xfffffffc00f08947 */ /* 0x004fea000383ffff */
[----:B------:R-:W-:Y:S05]  /*14770*/  BRA `(.L_x_9747) ;  /* 0xffffffe400247947 */ /* 0x000fea000383ffff */
.L_x_9748:
        /* <DEDUP_REMOVED lines=16> */
.L_x_14867:


//--------------------- .text._ZN7cutlass13device_kernelIN5flash11enable_sm90INS1_16FlashAttnFwdSm90INS1_25CollectiveMainloopFwdSm90ILi2EN4cute5tupleIJNS5_1CILi1EEES8_S8_EEENS6_IJNS7_ILi192EEENS7_ILi144EEENS7_ILi96EEEEEELi96ENS_10bfloat16_tEfNS_4arch4Sm90ELb0ELb0ELb0ELb1ELb0ELb1ELb0ELb0ELb1ELb1ELb1ELb0EEENS1_21CollectiveEpilogueFwdINS6_IJSA_SC_SB_EEES9_SE_SG_Li384ELb1ELb1ELb1ELb0EEENS1_36VarlenDynamicPersistentTileSchedulerILi192ELi144ELi384ELi128ELb1ELb1ELb1ELb0ELb1ELb1EEEEEEEEEvNT_6ParamsE --------------------------
	.section	.text._ZN7cutlass13device_kernelIN5flash11enable_sm90INS1_16FlashAttnFwdSm90INS1_25CollectiveMainloopFwdSm90ILi2EN4cute5tupleIJNS5_1CILi1EEES8_S8_EEENS6_IJNS7_ILi192EEENS7_ILi144EEENS7_ILi96EEEEEELi96ENS_10bfloat16_tEfNS_4arch4Sm90ELb0ELb0ELb0ELb1ELb0ELb1ELb0ELb0ELb1ELb1ELb1ELb0EEENS1_21CollectiveEpilogueFwdINS6_IJSA_SC_SB_EEES9_SE_SG_Li384ELb1ELb1ELb1ELb0EEENS1_36VarlenDynamicPersistentTileSchedulerILi192ELi144ELi384ELi128ELb1ELb1ELb1ELb0ELb1ELb1EEEEEEEEEvNT_6ParamsE,"ax",@progbits
	.align	128
.text._ZN7cutlass13device_kernelIN5flash11enable_sm90INS1_16FlashAttnFwdSm90INS1_25CollectiveMainloopFwdSm90ILi2EN4cute5tupleIJNS5_1CILi1EEES8_S8_EEENS6_IJNS7_ILi192EEENS7_ILi144EEENS7_ILi96EEEEEELi96ENS_10bfloat16_tEfNS_4arch4Sm90ELb0ELb0ELb0ELb1ELb0ELb1ELb0ELb0ELb1ELb1ELb1ELb0EEENS1_21CollectiveEpilogueFwdINS6_IJSA_SC_SB_EEES9_SE_SG_Li384ELb1ELb1ELb1ELb0EEENS1_36VarlenDynamicPersistentTileSchedulerILi192ELi144ELi384ELi128ELb1ELb1ELb1ELb0ELb1ELb1EEEEEEEEEvNT_6ParamsE:
        .type           _ZN7cutlass13device_kernelIN5flash11enable_sm90INS1_16FlashAttnFwdSm90INS1_25CollectiveMainloopFwdSm90ILi2EN4cute5tupleIJNS5_1CILi1EEES8_S8_EEENS6_IJNS7_ILi192EEENS7_ILi144EEENS7_ILi96EEEEEELi96ENS_10bfloat16_tEfNS_4arch4Sm90ELb0ELb0ELb0ELb1ELb0ELb1ELb0ELb0ELb1ELb1ELb1ELb0EEENS1_21CollectiveEpilogueFwdINS6_IJSA_SC_SB_EEES9_SE_SG_Li384ELb1ELb1ELb1ELb0EEENS1_36VarlenDynamicPersistentTileSchedulerILi192ELi144ELi384ELi128ELb1ELb1ELb1ELb0ELb1ELb1EEEEEEEEEvNT_6ParamsE,@function
        .size           _ZN7cutlass13device_kernelIN5flash11enable_sm90INS1_16FlashAttnFwdSm90INS1_25CollectiveMainloopFwdSm90ILi2EN4cute5tupleIJNS5_1CILi1EEES8_S8_EEENS6_IJNS7_ILi192EEENS7_ILi144EEENS7_ILi96EEEEEELi96ENS_10bfloat16_tEfNS_4arch4Sm90ELb0ELb0ELb0ELb1ELb0ELb1ELb0ELb0ELb1ELb1ELb1ELb0EEENS1_21CollectiveEpilogueFwdINS6_IJSA_SC_SB_EEES9_SE_SG_Li384ELb1ELb1ELb1ELb0EEENS1_36VarlenDynamicPersistentTileSchedulerILi192ELi144ELi384ELi128ELb1ELb1ELb1ELb0ELb1ELb1EEEEEEEEEvNT_6ParamsE,(.L_x_14868 - _ZN7cutlass13device_kernelIN5flash11enable_sm90INS1_16FlashAttnFwdSm90INS1_25CollectiveMainloopFwdSm90ILi2EN4cute5tupleIJNS5_1CILi1EEES8_S8_EEENS6_IJNS7_ILi192EEENS7_ILi144EEENS7_ILi96EEEEEELi96ENS_10bfloat16_tEfNS_4arch4Sm90ELb0ELb0ELb0ELb1ELb0ELb1ELb0ELb0ELb1ELb1ELb1ELb0EEENS1_21CollectiveEpilogueFwdINS6_IJSA_SC_SB_EEES9_SE_SG_Li384ELb1ELb1ELb1ELb0EEENS1_36VarlenDynamicPersistentTileSchedulerILi192ELi144ELi384ELi128ELb1ELb1ELb1ELb0ELb1ELb1EEEEEEEEEvNT_6ParamsE)
        .other          _ZN7cutlass13device_kernelIN5flash11enable_sm90INS1_16FlashAttnFwdSm90INS1_25CollectiveMainloopFwdSm90ILi2EN4cute5tupleIJNS5_1CILi1EEES8_S8_EEENS6_IJNS7_ILi192EEENS7_ILi144EEENS7_ILi96EEEEEELi96ENS_10bfloat16_tEfNS_4arch4Sm90ELb0ELb0ELb0ELb1ELb0ELb1ELb0ELb0ELb1ELb1ELb1ELb0EEENS1_21CollectiveEpilogueFwdINS6_IJSA_SC_SB_EEES9_SE_SG_Li384ELb1ELb1ELb1ELb0EEENS1_36VarlenDynamicPersistentTileSchedulerILi192ELi144ELi384ELi128ELb1ELb1ELb1ELb0ELb1ELb1EEEEEEEEEvNT_6ParamsE,@"STO_CUDA_ENTRY STV_DEFAULT"
_ZN7cutlass13device_kernelIN5flash11enable_sm90INS1_16FlashAttnFwdSm90INS1_25CollectiveMainloopFwdSm90ILi2EN4cute5tupleIJNS5_1CILi1EEES8_S8_EEENS6_IJNS7_ILi192EEENS7_ILi144EEENS7_ILi96EEEEEELi96ENS_10bfloat16_tEfNS_4arch4Sm90ELb0ELb0ELb0ELb1ELb0ELb1ELb0ELb0ELb1ELb1ELb1ELb0EEENS1_21CollectiveEpilogueFwdINS6_IJSA_SC_SB_EEES9_SE_SG_Li384ELb1ELb1ELb1ELb0EEENS1_36VarlenDynamicPersistentTileSchedulerILi192ELi144ELi384ELi128ELb1ELb1ELb1ELb0ELb1ELb1EEEEEEEEEvNT_6ParamsE:
        /* <DEDUP_REMOVED lines=23> */
.L_x_9750:
[----:B------:R-:W-:Y:S05]  /*0170*/  BSYNC B0 ;  /* 0x0000000000007941 */ /* 0x000fea0003800000 */
.L_x_9749:
        /* <DEDUP_REMOVED lines=40> */
.L_x_9751:
        /* <DEDUP_REMOVED lines=22> */
.L_x_9752:
        /* <DEDUP_REMOVED lines=18> */
.L_x_9753:
        /* <DEDUP_REMOVED lines=22> */
.L_x_9754:
        /* <DEDUP_REMOVED lines=22> */
.L_x_9755:
        /* <DEDUP_REMOVED lines=9> */
.L_x_9758:
[----:B------:R-:W-:-:S08]  /*09d0*/  NOP ;  /* 0x0000000000007918 */ /* 0x000fd00000000000 */
[----:B------:R-:W0:Y:S02]  /*09e0*/  USETMAXREG.TRY_ALLOC.CTAPOOL UP0, 0xa0 ;  /* 0x000000a0000079c8 */ /* 0x000e240008000600 */
[----:B0-----:R-:W-:-:S13]  /*09f0*/  PLOP3.LUT P0, PT, PT, PT, UP0, 0x80, 0x0 ;  /* 0x000000000000781c */ /* 0x001fda0003f0f008 */
[----:B------:R-:W-:Y:S05]  /*0a00*/  @!P0 BRA `(.L_x_9758) ;  /* 0xfffffffc00f08947 */ /* 0x000fea000383ffff */
[----:B------:R-:W0:Y:S01]  /*0a10*/  S2R R0, SR_TID.X ;  /* 0x0000000000007919 */ /* 0x000e220000002100 */
[----:B------:R-:W1:Y:S01]  /*0a20*/  S2UR UR5, SR_CgaCtaId ;  /* 0x00000000000579c3 */ /* 0x000e620000008800 */
[----:B------:R-:W-:Y:S01]  /*0a30*/  UMOV UR4, 0x400 ;  /* 0x0000040000047882 */ /* 0x000fe20000000000 */
[----:B------:R-:W-:-:S06]  /*0a40*/  LOP3.LUT R19, R19, 0xffffffef, RZ, 0xc0, !PT ;  /* 0xffffffef13137812 */ /* 0x000fcc00078ec0ff */
[----:B------:R-:W-:Y:S06]  /*0a50*/  BAR.ARV 0x8, 0x200 ;  /* 0x0208000000007b1d */ /* 0x000fec0000002000 */
[----:B-1----:R-:W-:-:S06]  /*0a60*/  ULEA UR4, UR5, UR4, 0x18 ;  /* 0x0000000405047291 */ /* 0x002fcc000f8ec03f */
[----:B------:R-:W-:Y:S01]  /*0a70*/  IMAD.U32 R16, RZ, RZ, UR4 ;  /* 0x00000004ff107e24 */ /* 0x000fe2000f8e00ff */
[----:B0-----:R-:W-:Y:S01]  /*0a80*/  SHF.R.U32.HI R0, RZ, 0x7, R0 ;  /* 0x00000007ff007819 */ /* 0x001fe20000011600 */
[----:B------:R-:W-:-:S03]  /*0a90*/  ULDC UR4, c[0x0][0xc3c] ;  /* 0x00030f0000047ab9 */ /* 0x000fc60000000800 */
[----:B------:R-:W-:-:S13]  /*0aa0*/  ISETP.NE.AND P0, PT, R0, 0x1, PT ;  /* 0x000000010000780c */ /* 0x000fda0003f05270 */
[----:B------:R-:W-:Y:S01]  /*0ab0*/  @P0 LOP3.LUT R19, R19, 0x10, RZ, 0xfc, !PT ;  /* 0x0000001013130812 */ /* 0x000fe200078efcff */
[----:B------:R-:W-:Y:S08]  /*0ac0*/  @!P0 BAR.ARV 0x9, 0x100 ;  /* 0x0244000000008b1d */ /* 0x000ff00000002000 */
[----:B------:R-:W-:Y:S06]  /*0ad0*/  BAR.SYNC.DEFER_BLOCKING 0x5, 0x200 ;  /* 0x0148000000007b1d */ /* 0x000fec0000010000 */
[----:B------:R-:W0:Y:S02]  /*0ae0*/  LDS.128 R108, [R16+0x31cd0] ;  /* 0x031cd000106c7984 */ /* 0x000e240000000c00 */
[----:B------:R-:W-:Y:S06]  /*0af0*/  BAR.ARV 0x4, 0x200 ;  /* 0x0108000000007b1d */ /* 0x000fec0000002000 */
[----:B0-----:R-:W-:-:S13]  /*0b00*/  ISETP.GE.AND P0, PT, R111, UR4, PT ;  /* 0x000000046f007c0c */ /* 0x001fda000bf06270 */
[----:B------:R-:W-:Y:S05]  /*0b10*/  @P0 BRA `(.L_x_9759) ;  /* 0x000001f000600947 */ /* 0x000fea0003800000 */
[----:B------:R-:W0:Y:S02]  /*0b20*/  S2R R0, SR_TID.X ;  /* 0x0000000000007919 */ /* 0x000e240000002100 */
[----:B0-----:R-:W-:-:S05]  /*0b30*/  VIADD R0, R0, 0xffffff80 ;  /* 0xffffff8000007836 */ /* 0x001fca0000000000 */
[CC--:B------:R-:W-:Y:S02]  /*0b40*/  LEA.HI R13, R0.reuse, R0.reuse, RZ, 0x1 ;  /* 0x00000000000d7211 */ /* 0x0c0fe400078f08ff */
[----:B------:R-:W-:Y:S02]  /*0b50*/  SHF.R.S32.HI R3, RZ, 0x1f, R0 ;  /* 0x0000001fff037819 */ /* 0x000fe40000011400 */
[----:B------:R-:W-:Y:S02]  /*0b60*/  LOP3.LUT R9, R13, 0xfffffffe, RZ, 0xc0, !PT ;  /* 0xfffffffe0d097812 */ /* 0x000fe400078ec0ff */
[CC--:B--2---:R-:W-:Y:S02]  /*0b70*/  LEA.HI R2, R3.reuse, R0.reuse, RZ, 0x7 ;  /* 0x0000000003027211 */ /* 0x0c4fe400078f38ff */
[----:B------:R-:W-:Y:S01]  /*0b80*/  LEA.HI R4, R3, R0, RZ, 0x4 ;  /* 0x0000000003047211 */ /* 0x000fe200078f20ff */
[----:B------:R-:W-:Y:S01]  /*0b90*/  IMAD.IADD R144, R0, 0x1, -R9 ;  /* 0x0000000100907824 */ /* 0x000fe200078e0a09 */
[----:B------:R-:W-:-:S02]  /*0ba0*/  LOP3.LUT R11, R2, 0xffffff80, RZ, 0xc0, !PT ;  /* 0xffffff80020b7812 */ /* 0x000fc400078ec0ff */
[CC--:B------:R-:W-:Y:S01]  /*0bb0*/  LEA.HI R7, R3.reuse, R0.reuse, RZ, 0x2 ;  /* 0x0000000003077211 */ /* 0x0c0fe200078f10ff */
[----:B------:R-:W-:Y:S01]  /*0bc0*/  IMAD.SHL.U32 R156, R144, 0x4, RZ ;  /* 0x00000004909c7824 */ /* 0x000fe200078e00ff */
[----:B------:R-:W-:Y:S01]  /*0bd0*/  LEA.HI R6, R3, R0, RZ, 0x5 ;  /* 0x0000000003067211 */ /* 0x000fe200078f28ff */
[----:B------:R-:W-:Y:S01]  /*0be0*/  IMAD.IADD R23, R0, 0x1, -R11 ;  /* 0x0000000100177824 */ /* 0x000fe200078e0a0b */
[----:B------:R-:W-:Y:S01]  /*0bf0*/  SHF.R.S32.HI R3, RZ, 0x7, R2 ;  /* 0x00000007ff037819 */ /* 0x000fe20000011402 */
[----:B------:R-:W-:Y:S01]  /*0c00*/  VIADD R12, R156, 0x10 ;  /* 0x000000109c0c7836 */ /* 0x000fe20000000000 */
[----:B------:R-:W-:Y:S02]  /*0c10*/  LOP3.LUT R5, R4, 0xfffffff0, RZ, 0xc0, !PT ;  /* 0xfffffff004057812 */ /* 0x000fe400078ec0ff */
[----:B------:R-:W-:Y:S01]  /*0c20*/  STL [R1+0xc8], R23 ;  /* 0x0000c81701007387 */ /* 0x000fe20000100800 */
[----:B------:R-:W-:Y:S01]  /*0c30*/  LOP3.LUT R9, R7, 0xfffffffc, RZ, 0xc0, !PT ;  /* 0xfffffffc07097812 */ /* 0x000fe200078ec0ff */
[----:B------:R-:W-:Y:S01]  /*0c40*/  IMAD.HI R2, R3, 0x55555556, RZ ;  /* 0x5555555603027827 */ /* 0x000fe200078e02ff */
[----:B------:R-:W-:Y:S01]  /*0c50*/  SHF.R.S32.HI R11, RZ, 0x1f, R7 ;  /* 0x0000001fff0b7819 */ /* 0x000fe20000011407 */
[----:B------:R0:W-:Y:S01]  /*0c60*/  STL [R1+0x60], R12 ;  /* 0x0000600c01007387 */ /* 0x0001e20000100800 */
[----:B------:R-:W-:Y:S01]  /*0c70*/  SHF.R.S32.HI R146, RZ, 0x1, R13 ;  /* 0x00000001ff927819 */ /* 0x000fe2000001140d */
[----:B------:R-:W-:Y:S01]  /*0c80*/  IMAD.IADD R5, R0, 0x1, -R5 ;  /* 0x0000000100057824 */ /* 0x000fe200078e0a05 */
[----:B------:R-:W-:Y:S01]  /*0c90*/  LEA.HI R2, R2, R2, RZ, 0x1 ;  /* 0x0000000202027211 */ /* 0x000fe200078f08ff */
[----:B------:R-:W2:Y:S01]  /*0ca0*/  LDL.LU R17, [R1+0x38] ;  /* 0x0000380001117983 */ /* 0x000ea20000300800 */
[----:B------:R-:W-:Y:S01]  /*0cb0*/  IMAD.IADD R9, R0, 0x1, -R9 ;  /* 0x0000000100097824 */ /* 0x000fe200078e0a09 */
[----:B------:R-:W-:-:S02]  /*0cc0*/  SHF.R.S32.HI R0, RZ, 0x2, R7 ;  /* 0x00000002ff007819 */ /* 0x000fc40000011407 */
[----:B------:R-:W-:Y:S01]  /*0cd0*/  LEA.HI R13, R13, R146, RZ, 0x1 ;  /* 0x000000920d0d7211 */ /* 0x000fe200078f08ff */
[----:B------:R-:W-:Y:S01]  /*0ce0*/  IMAD R8, R2, -0x3, R3 ;  /* 0xfffffffd02087824 */ /* 0x000fe200078e0203 */
[----:B------:R-:W-:Y:S02]  /*0cf0*/  LEA.HI R11, R11, R0, RZ, 0x2 ;  /* 0x000000000b0b7211 */ /* 0x000fe400078f10ff */
[----:B------:R-:W-:Y:S02]  /*0d00*/  LEA.HI R2, R9, R9, RZ, 0x1 ;  /* 0x0000000909027211 */ /* 0x000fe400078f08ff */
[----:B------:R-:W-:Y:S02]  /*0d10*/  LOP3.LUT R11, R11, 0xfffffffc, RZ, 0xc0, !PT ;  /* 0xfffffffc0b0b7812 */ /* 0x000fe400078ec0ff */
[----:B------:R-:W-:Y:S02]  /*0d20*/  LOP3.LUT R13, R13, 0x7fffffe, RZ, 0xc0, !PT ;  /* 0x07fffffe0d0d7812 */ /* 0x000fe400078ec0ff */
[----:B------:R-:W-:Y:S01]  /*0d30*/  SHF.R.S32.HI R7, RZ, 0x4, R4 ;  /* 0x00000004ff077819 */ /* 0x000fe20000011404 */
[----:B------:R-:W-:Y:S01]  /*0d40*/  IMAD.IADD R14, R0, 0x1, -R11 ;  /* 0x00000001000e7824 */ /* 0x000fe200078e0a0b */
[----:B------:R-:W-:Y:S01]  /*0d50*/  LOP3.LUT R2, R2, 0x1ffffffe, RZ, 0xc0, !PT ;  /* 0x1ffffffe02027812 */ /* 0x000fe200078ec0ff */
[----:B------:R-:W-:Y:S01]  /*0d60*/  IMAD.IADD R10, R146, 0x1, -R13 ;  /* 0x00000001920a7824 */ /* 0x000fe200078e0a0d */
[----:B------:R-:W-:-:S02]  /*0d70*/  SHF.R.S32.HI R0, RZ, 0x1f, R5 ;  /* 0x0000001fff007819 */ /* 0x000fc40000011405 */
[----:B------:R-:W-:Y:S01]  /*0d80*/  LEA.HI R4, R4, R7, RZ, 0x1 ;  /* 0x0000000704047211 */ /* 0x000fe200078f08ff */
[----:B------:R-:W-:Y:S01]  /*0d90*/  IMAD.IADD R13, R9, 0x1, -R2 ;  /* 0x00000001090d7824 */ /* 0x000fe200078e0a02 */
[-C--:B------:R-:W-:Y:S01]  /*0da0*/  LEA.HI R2, R0, R5.reuse, RZ, 0x3 ;  /* 0x0000000500027211 */ /* 0x080fe200078f18ff */
[C---:B------:R-:W-:Y:S01]  /*0db0*/  IMAD R15, R7.reuse, 0x8, R10 ;  /* 0x00000008070f7824 */ /* 0x040fe200078e020a */
[----:B------:R-:W-:Y:S02]  /*0dc0*/  LOP3.LUT R4, R4, 0x1ffffffe, RZ, 0xc0, !PT ;  /* 0x1ffffffe04047812 */ /* 0x000fe400078ec0ff */
[----:B------:R-:W-:Y:S01]  /*0dd0*/  SHF.R.S32.HI R9, RZ, 0x1f, R23 ;  /* 0x0000001fff097819 */ /* 0x000fe20000011417 */
[----:B------:R-:W-:Y:S01]  /*0de0*/  IMAD.SHL.U32 R3, R2, 0x10, RZ ;  /* 0x0000001002037824 */ /* 0x000fe200078e00ff */
[----:B------:R-:W-:Y:S01]  /*0df0*/  LEA.HI R0, R0, R5, RZ, 0x2 ;  /* 0x0000000500007211 */ /* 0x000fe200078f10ff */
[----:B------:R-:W-:Y:S01]  /*0e00*/  IMAD.IADD R4, R7, 0x1, -R4 ;  /* 0x0000000107047824 */ /* 0x000fe200078e0a04 */
[----:B------:R-:W-:Y:S01]  /*0e10*/  LEA.HI R10, R9, R23, RZ, 0x2 ;  /* 0x00000017090a7211 */ /* 0x000fe200078f10ff */
[----:B------:R-:W-:Y:S01]  /*0e20*/  IMAD.IADD R7, R156, 0x1, R12 ;  /* 0x000000019c077824 */ /* 0x000fe200078e020c */
[----:B------:R-:W-:-:S02]  /*0e30*/  SHF.R.S32.HI R6, RZ, 0x5, R6 ;  /* 0x00000005ff067819 */ /* 0x000fc40000011406 */
[----:B------:R-:W-:Y:S02]  /*0e40*/  LOP3.LUT R2, R0, 0x7fffffc, RZ, 0xc0, !PT ;  /* 0x07fffffc00027812 */ /* 0x000fe400078ec0ff */
[--C-:B------:R-:W-:Y:S02]  /*0e50*/  SHF.R.S32.HI R11, RZ, 0x2, R10.reuse ;  /* 0x00000002ff0b7819 */ /* 0x100fe4000001140a */
[----:B0-----:R-:W-:Y:S02]  /*0e60*/  SHF.R.S32.HI R12, RZ, 0x1f, R10 ;  /* 0x0000001fff0c7819 */ /* 0x001fe4000001140a */
[----:B------:R-:W-:Y:S02]  /*0e70*/  LOP3.LUT R3, R3, 0x7fffff80, RZ, 0xc0, !PT ;  /* 0x7fffff8003037812 */ /* 0x000fe400078ec0ff */
[----:B------:R-:W-:Y:S02]  /*0e80*/  SHF.R.S32.HI R0, RZ, 0x2, R0 ;  /* 0x00000002ff007819 */ /* 0x000fe40000011400 */
[----:B------:R-:W-:Y:S01]  /*0e90*/  SHF.R.S32.HI R18, RZ, 0x1f, R7 ;  /* 0x0000001fff127819 */ /* 0x000fe20000011407 */
[----:B------:R-:W-:Y:S01]  /*0ea0*/  IMAD.IADD R2, R5, 0x1, -R2 ;  /* 0x0000000105027824 */ /* 0x000fe200078e0a02 */
[----:B------:R-:W-:Y:S01]  /*0eb0*/  LEA.HI R12, R12, R11, RZ, 0x3 ;  /* 0x0000000b0c0c7211 */ /* 0x000fe200078f18ff */
[----:B------:R-:W-:-:S02]  /*0ec0*/  IMAD R3, R6, 0x100, R3 ;  /* 0x0000010006037824 */ /* 0x000fc400078e0203 */
[----:B------:R-:W-:Y:S02]  /*0ed0*/  IMAD.SHL.U32 R14, R14, 0x40, RZ ;  /* 0x000000400e0e7824 */ /* 0x000fe400078e00ff */
[----:B------:R-:W-:Y:S01]  /*0ee0*/  IMAD R20, R6, 0x10, R5 ;  /* 0x0000001006147824 */ /* 0x000fe200078e0205 */
[-C--:B------:R-:W-:Y:S01]  /*0ef0*/  LEA.HI R5, R18, R7.reuse, RZ, 0x3 ;  /* 0x0000000712057211 */ /* 0x080fe200078f18ff */
[----:B------:R-:W-:Y:S01]  /*0f00*/  IMAD.SHL.U32 R0, R0, 0x40, RZ ;  /* 0x0000004000007824 */ /* 0x000fe200078e00ff */
[----:B------:R-:W-:Y:S01]  /*0f10*/  LEA.HI R18, R18, R7, RZ, 0x5 ;  /* 0x0000000712127211 */ /* 0x000fe200078f28ff */
[----:B------:R-:W-:Y:S01]  /*0f20*/  IMAD R7, R2, 0x10, R3 ;  /* 0x0000001002077824 */ /* 0x000fe200078e0203 */
[----:B------:R-:W-:Y:S02]  /*0f30*/  LOP3.LUT R12, R12, 0xfffffff8, RZ, 0xc0, !PT ;  /* 0xfffffff80c0c7812 */ /* 0x000fe400078ec0ff */
[----:B------:R-:W-:Y:S01]  /*0f40*/  LEA.HI R9, R9, R23, RZ, 0x5 ;  /* 0x0000001709097211 */ /* 0x000fe200078f28ff */
[----:B------:R-:W-:Y:S01]  /*0f50*/  IMAD.SHL.U32 R3, R4, 0x8, RZ ;  /* 0x0000000804037824 */ /* 0x000fe200078e00ff */
[----:B------:R-:W-:-:S02]  /*0f60*/  LOP3.LUT R22, R14, 0xc0, RZ, 0xc0, !PT ;  /* 0x000000c00e167812 */ /* 0x000fc400078ec0ff */
[----:B------:R-:W-:Y:S01]  /*0f70*/  LOP3.LUT R0, R0, 0x40, RZ, 0xc0, !PT ;  /* 0x0000004000007812 */ /* 0x000fe200078ec0ff */
[----:B------:R-:W-:Y:S01]  /*0f80*/  IMAD.IADD R12, R11, 0x1, -R12 ;  /* 0x000000010b0c7824 */ /* 0x000fe200078e0a0c */
[----:B------:R-:W-:Y:S01]  /*0f90*/  SHF.R.S32.HI R9, RZ, 0x5, R9 ;  /* 0x00000005ff097819 */ /* 0x000fe20000011409 */
[----:B------:R-:W-:Y:S01]  /*0fa0*/  IMAD.SHL.U32 R15, R15, 0x20, RZ ;  /* 0x000000200f0f7824 */ /* 0x000fe200078e00ff */
[----:B------:R-:W-:Y:S02]  /*0fb0*/  LOP3.LUT R4, R22, 0x18, R5, 0xf8, !PT ;  /* 0x0000001816047812 */ /* 0x000fe400078ef805 */
[----:B------:R-:W-:Y:S02]  /*0fc0*/  SHF.R.U32.HI R21, RZ, 0x3, R22 ;  /* 0x00000003ff157819 */ /* 0x000fe40000011616 */
[--C-:B------:R-:W-:Y:S02]  /*0fd0*/  LOP3.LUT R2, R0, 0x8, R3.reuse, 0xf8, !PT ;  /* 0x0000000800027812 */ /* 0x100fe400078ef803 */
[----:B------:R-:W-:Y:S01]  /*0fe0*/  SHF.R.U32.HI R5, RZ, 0x3, R0 ;  /* 0x00000003ff057819 */ /* 0x000fe20000011600 */
[----:B------:R-:W-:Y:S01]  /*0ff0*/  IMAD.U32 R0, R20, 0x20, R3 ;  /* 0x0000002014007824 */ /* 0x000fe200078e0003 */
[----:B------:R-:W-:Y:S01]  /*1000*/  STL [R1+0x50], R22 ;  /* 0x0000501601007387 */ /* 0x000fe20000100800 */
[----:B------:R-:W-:Y:S01]  /*1010*/  IMAD R9, R9, 0x10, R12 ;  /* 0x0000001009097824 */ /* 0x000fe200078e020c */
[----:B------:R-:W-:-:S02]  /*1020*/  LOP3.LUT R2, R2, R5, RZ, 0x3c, !PT ;  /* 0x0000000502027212 */ /* 0x000fc400078e3cff */
[----:B------:R-:W-:Y:S01]  /*1030*/  STL [R1+0x58], R15 ;  /* 0x0000580f01007387 */ /* 0x000fe20000100800 */
[----:B------:R-:W-:Y:S01]  /*1040*/  LOP3.LUT R11, R4, R21, RZ, 0x3c, !PT ;  /* 0x00000015040b7212 */ /* 0x000fe200078e3cff */
[----:B------:R-:W-:Y:S02]  /*1050*/  IMAD R4, R8, 0x40, R9 ;  /* 0x0000004008047824 */ /* 0x000fe400078e0209 */
[----:B------:R-:W-:Y:S01]  /*1060*/  STL [R1+0x54], R21 ;  /* 0x0000541501007387 */ /* 0x000fe20000100800 */
[----:B------:R-:W-:-:S03]  /*1070*/  IMAD.IADD R7, R2, 0x1, R7 ;  /* 0x0000000102077824 */ /* 0x000fc600078e0207 */
[----:B------:R2:W-:Y:S01]  /*1080*/  STL [R1+0xe8], R0 ;  /* 0x0000e80001007387 */ /* 0x0005e20000100800 */
[----:B------:R-:W-:Y:S01]  /*1090*/  VIADD R2, R16, 0xda00 ;  /* 0x0000da0010027836 */ /* 0x000fe20000000000 */
[----:B------:R-:W-:Y:S01]  /*10a0*/  LOP3.LUT R10, R10, 0x7ffffffc, RZ, 0xc0, !PT ;  /* 0x7ffffffc0a0a7812 */ /* 0x000fe200078ec0ff */
[----:B------:R-:W-:Y:S01]  /*10b0*/  VIADD R5, R156, 0x20 ;  /* 0x000000209c057836 */ /* 0x000fe20000000000 */
[----:B------:R-:W-:Y:S01]  /*10c0*/  STL [R1+0xe0], R4 ;  /* 0x0000e00401007387 */ /* 0x000fe20000100800 */
[----:B------:R-:W-:Y:S02]  /*10d0*/  IMAD.SHL.U32 R144, R144, 0x8, RZ ;  /* 0x0000000890907824 */ /* 0x000fe400078e00ff */
[----:B------:R-:W-:Y:S02]  /*10e0*/  VIADD R3, R156, 0x8 ;  /* 0x000000089c037836 */ /* 0x000fe40000000000 */
[----:B------:R-:W-:-:S04]  /*10f0*/  IMAD.IADD R10, R23, 0x1, -R10 ;  /* 0x00000001170a7824 */ /* 0x000fc800078e0a0a */
[----:B------:R-:W-:-:S04]  /*1100*/  IMAD.SHL.U32 R9, R10, 0x2, RZ ;  /* 0x000000020a097824 */ /* 0x000fc800078e00ff */
[C---:B------:R-:W-:Y:S02]  /*1110*/  VIADD R8, R9.reuse, 0x8 ;  /* 0x0000000809087836 */ /* 0x040fe40000000000 */
[C---:B------:R-:W-:Y:S02]  /*1120*/  VIADD R6, R9.reuse, 0x10 ;  /* 0x0000001009067836 */ /* 0x040fe40000000000 */
[----:B------:R-:W-:Y:S01]  /*1130*/  VIADD R10, R9, 0x28 ;  /* 0x00000028090a7836 */ /* 0x000fe20000000000 */
[----:B------:R-:W-:-:S05]  /*1140*/  SHF.R.S32.HI R18, RZ, 0x5, R18 ;  /* 0x00000005ff127819 */ /* 0x000fca0000011412 */
[----:B------:R-:W-:-:S04]  /*1150*/  IMAD R18, R18, 0x1800, R15 ;  /* 0x0000180012127824 */ /* 0x000fc800078e020f */
[----:B------:R-:W-:Y:S02]  /*1160*/  IMAD.IADD R11, R18, 0x1, R11 ;  /* 0x00000001120b7824 */ /* 0x000fe400078e020b */
[----:B------:R-:W-:Y:S02]  /*1170*/  IMAD.MOV.U32 R147, RZ, RZ, RZ ;  /* 0x000000ffff937224 */ /* 0x000fe400078e00ff */
[----:B------:R-:W-:Y:S01]  /*1180*/  IMAD R18, R7, 0x2, R16 ;  /* 0x0000000207127824 */ /* 0x000fe200078e0210 */
[----:B--2---:R-:W-:-:S05]  /*1190*/  LOP3.LUT R0, R17, 0x1, RZ, 0xfc, !PT ;  /* 0x0000000111007812 */ /* 0x004fca00078efcff */
[----:B------:R0:W-:Y:S04]  /*11a0*/  STL [R1+0x4c], R0 ;  /* 0x00004c0001007387 */ /* 0x0001e80000100800 */
[----:B------:R-:W-:Y:S04]  /*11b0*/  STL [R1+0xa0], RZ ;  /* 0x0000a0ff01007387 */ /* 0x000fe80000100800 */
[----:B------:R-:W-:Y:S01]  /*11c0*/  STL [R1], RZ ;  /* 0x000000ff01007387 */ /* 0x000fe20000100800 */
[----:B0-----:R-:W-:-:S03]  /*11d0*/  SHF.R.S32.HI R0, RZ, 0x1f, R146 ;  /* 0x0000001fff007819 */ /* 0x001fc60000011492 */
[----:B------:R-:W-:Y:S01]  /*11e0*/  STL [R1+0xc4], R2 ;  /* 0x0000c40201007387 */ /* 0x000fe20000100800 */
[----:B------:R-:W-:-:S03]  /*11f0*/  LOP3.LUT R0, R22, 0x8, R144, 0xf8, !PT ;  /* 0x0000000816007812 */ /* 0x000fc600078ef890 */
[----:B------:R-:W-:Y:S04]  /*1200*/  STL [R1+0x5c], RZ ;  /* 0x00005cff01007387 */ /* 0x000fe80000100800 */
[----:B------:R0:W-:Y:S01]  /*1210*/  STL [R1+0x64], R5 ;  /* 0x0000640501007387 */ /* 0x0001e20000100800 */
[----:B------:R-:W-:-:S03]  /*1220*/  LOP3.LUT R0, R0, R21, RZ, 0x3c, !PT ;  /* 0x0000001500007212 */ /* 0x000fc600078e3cff */
[----:B------:R1:W-:Y:S01]  /*1230*/  STL [R1+0x68], R3 ;  /* 0x0000680301007387 */ /* 0x0003e20000100800 */
[C---:B0-----:R-:W-:Y:S02]  /*1240*/  VIADD R5, R156.reuse, 0x18 ;  /* 0x000000189c057836 */ /* 0x041fe40000000000 */
[----:B-1----:R-:W-:-:S03]  /*1250*/  VIADD R3, R156, 0x28 ;  /* 0x000000289c037836 */ /* 0x002fc60000000000 */
[----:B------:R0:W-:Y:S04]  /*1260*/  STL [R1+0x6c], R5 ;  /* 0x00006c0501007387 */ /* 0x0001e80000100800 */
[----:B------:R-:W-:Y:S04]  /*1270*/  STL [R1+0x88], R9 ;  /* 0x0000880901007387 */ /* 0x000fe80000100800 */
[----:B------:R1:W-:Y:S01]  /*1280*/  STL [R1+0x70], R3 ;  /* 0x0000700301007387 */ /* 0x0003e20000100800 */
[----:B0-----:R-:W-:-:S03]  /*1290*/  VIADD R5, R9, 0x18 ;  /* 0x0000001809057836 */ /* 0x001fc60000000000 */
[----:B------:R-:W-:Y:S01]  /*12a0*/  STL [R1+0xbc], R8 ;  /* 0x0000bc0801007387 */ /* 0x000fe20000100800 */
[----:B-1----:R-:W-:Y:S02]  /*12b0*/  VIADD R3, R9, 0x20 ;  /* 0x0000002009037836 */ /* 0x002fe40000000000 */
[----:B------:R-:W-:Y:S01]  /*12c0*/  IMAD.IADD R9, R15, 0x1, R0 ;  /* 0x000000010f097824 */ /* 0x000fe200078e0200 */
[----:B------:R0:W-:Y:S01]  /*12d0*/  STL [R1+0xb8], R6 ;  /* 0x0000b80601007387 */ /* 0x0001e20000100800 */
[----:B------:R-:W-:-:S03]  /*12e0*/  SHF.R.S32.HI R0, RZ, 0x1f, R8 ;  /* 0x0000001fff007819 */ /* 0x000fc60000011408 */
[----:B------:R-:W-:Y:S04]  /*12f0*/  STL [R1+0xa8], R10 ;  /* 0x0000a80a01007387 */ /* 0x000fe80000100800 */
[----:B------:R1:W-:Y:S01]  /*1300*/  STL [R1+0xb4], R5 ;  /* 0x0000b40501007387 */ /* 0x0003e20000100800 */
[----:B0-----:R-:W-:-:S03]  /*1310*/  SHF.R.S32.HI R6, RZ, 0x1f, R6 ;  /* 0x0000001fff067819 */ /* 0x001fc60000011406 */
[----:B------:R-:W-:Y:S04]  /*1320*/  STL [R1+0x84], R9 ;  /* 0x0000840901007387 */ /* 0x000fe80000100800 */
[----:B------:R-:W-:Y:S01]  /*1330*/  STL [R1+0xb0], R3 ;  /* 0x0000b00301007387 */ /* 0x000fe20000100800 */
[----:B-1----:R-:W-:-:S03]  /*1340*/  SHF.R.S32.HI R5, RZ, 0x1f, R5 ;  /* 0x0000001fff057819 */ /* 0x002fc60000011405 */
[----:B------:R0:W-:Y:S01]  /*1350*/  STL [R1+0xd8], R0 ;  /* 0x0000d80001007387 */ /* 0x0001e20000100800 */
[----:B------:R-:W-:-:S03]  /*1360*/  IMAD R2, R11, 0x2, R2 ;  /* 0x000000020b027824 */ /* 0x000fc600078e0202 */
[----:B------:R-:W-:Y:S01]  /*1370*/  STL [R1+0xd4], R6 ;  /* 0x0000d40601007387 */ /* 0x000fe20000100800 */
[----:B0-----:R-:W-:-:S03]  /*1380*/  SHF.R.S32.HI R0, RZ, 0x1f, R3 ;  /* 0x0000001fff007819 */ /* 0x001fc60000011403 */
[----:B------:R-:W-:Y:S04]  /*1390*/  STL [R1+0xd0], R5 ;  /* 0x0000d00501007387 */ /* 0x000fe80000100800 */
[----:B------:R0:W-:Y:S04]  /*13a0*/  STL [R1+0xcc], R0 ;  /* 0x0000cc0001007387 */ /* 0x0001e80000100800 */
[----:B------:R1:W-:Y:S01]  /*13b0*/  STL [R1+0xdc], R2 ;  /* 0x0000dc0201007387 */ /* 0x0003e20000100800 */
[----:B0-----:R-:W-:-:S05]  /*13c0*/  IMAD R0, R13, 0x8, R4 ;  /* 0x000000080d007824 */ /* 0x001fca00078e0204 */
[----:B------:R1:W-:Y:S01]  /*13d0*/  STL [R1+0xe4], R0 ;  /* 0x0000e40001007387 */ /* 0x0003e20000100800 */
[----:B------:R-:W-:-:S07]  /*13e0*/  IMAD.MOV.U32 R17, RZ, RZ, RZ ;  /* 0x000000ffff117224 */ /* 0x000fce00078e00ff */
.L_x_9906:
[----:B01234-:R-:W0:Y:S02]  /*13f0*/  LDC.64 R2, c[0x0][0xc88] ;  /* 0x00032200ff027b82 */ /* 0x01fe240000000a00 */
        /* <DEDUP_REMOVED lines=9> */
[----:B------:R-:W-:Y:S01]  /*1490*/  IMAD.MOV.U32 R69, RZ, RZ, RZ ;  /* 0x000000ffff457224 */ /* 0x000fe200078e00ff */
[----:B------:R-:W-:-:S02]  /*14a0*/  ISETP.NE.AND.EX P1, PT, RZ, UR5, PT, P1 ;  /* 0x00000005ff007c0c */ /* 0x000fc4000bf25310 */
[----:B------:R-:W-:Y:S02]  /*14b0*/  ISETP.NE.AND.EX P0, PT, RZ, UR7, PT, P0 ;  /* 0x00000007ff007c0c */ /* 0x000fe4000bf05300 */
        /* <DEDUP_REMOVED lines=8> */
[----:B------:R0:W-:Y:S01]  /*1540*/  STL [R1+0xc0], R0 ;  /* 0x0000c00001007387 */ /* 0x0001e20000100800 */
[C---:B------:R-:W-:Y:S02]  /*1550*/  IADD3 R8, P3, R27.reuse, UR6, RZ ;  /* 0x000000061b087c10 */ /* 0x040fe4000ff7e0ff */
[----:B------:R-:W-:Y:S01]  /*1560*/  ISETP.NE.AND.EX P2, PT, RZ, UR9, PT, P2 ;  /* 0x00000009ff007c0c */ /* 0x000fe2000bf45320 */
[----:B------:R0:W5:Y:S01]  /*1570*/  @P1 LDG.E R11, desc[UR60][R4.64] ;  /* 0x0000003c040b1981 */ /* 0x000162000c1e1900 */
[----:B------:R-:W-:Y:S01]  /*1580*/  IMAD.U32 R111, RZ, RZ, UR4 ;  /* 0x00000004ff6f7e24 */ /* 0x000fe2000f8e00ff */
[C---:B------:R-:W-:Y:S01]  /*1590*/  IADD3.X R9, R26.reuse, UR7, RZ, P3, !PT ;  /* 0x000000071a097c10 */ /* 0x040fe20009ffe4ff */
[----:B------:R-:W-:Y:S01]  /*15a0*/  ULDC.64 UR4, c[0x0][0x418] ;  /* 0x0001060000047ab9 */ /* 0x000fe20000000a00 */
[----:B------:R0:W-:Y:S04]  /*15b0*/  STL [R1+0x98], R27 ;  /* 0x0000981b01007387 */ /* 0x0001e80000100800 */
[----:B------:R0:W5:Y:S04]  /*15c0*/  @P0 LDG.E R69, desc[UR60][R8.64] ;  /* 0x0000003c08450981 */ /* 0x000168000c1e1900 */
[----:B------:R-:W-:Y:S01]  /*15d0*/  @P2 IADD3 R6, P1, R27, UR8, RZ ;  /* 0x000000081b062c10 */ /* 0x000fe2000ff3e0ff */
[----:B------:R-:W-:Y:S01]  /*15e0*/  UISETP.NE.U32.AND UP0, UPT, UR4, URZ, UPT ;  /* 0x0000003f0400728c */ /* 0x000fe2000bf05070 */
[----:B------:R0:W-:Y:S02]  /*15f0*/  STL [R1+0x9c], R26 ;  /* 0x00009c1a01007387 */ /* 0x0001e40000100800 */
[----:B------:R-:W-:Y:S01]  /*1600*/  @P2 IADD3.X R7, R26, UR9, RZ, P1, !PT ;  /* 0x000000091a072c10 */ /* 0x000fe20008ffe4ff */
[----:B------:R-:W-:-:S04]  /*1610*/  ULDC UR4, c[0x0][0x424] ;  /* 0x0001090000047ab9 */ /* 0x000fc80000000800 */
[----:B------:R0:W5:Y:S01]  /*1620*/  @P2 LDG.E R111, desc[UR60][R6.64] ;  /* 0x0000003c066f2981 */ /* 0x000162000c1e1900 */
[----:B------:R-:W-:-:S03]  /*1630*/  UISETP.NE.AND.EX UP0, UPT, UR5, URZ, UPT, UP0 ;  /* 0x0000003f0500728c */ /* 0x000fc6000bf05300 */
[----:B------:R-:W-:Y:S01]  /*1640*/  ULDC UR5, c[0x0][0x2f0] ;  /* 0x0000bc0000057ab9 */ /* 0x000fe20000000800 */
[----:B------:R-:W-:-:S04]  /*1650*/  USEL UR4, UR4, 0x1, UP0 ;  /* 0x0000000104047887 */ /* 0x000fc80008000000 */
[----:B------:R-:W-:-:S03]  /*1660*/  UIMAD UR4, UR4, UR5, URZ ;  /* 0x00000005040472a4 */ /* 0x000fc6000f8e023f */
[----:B------:R-:W-:Y:S02]  /*1670*/  ULDC UR5, c[0x0][0x348] ;  /* 0x0000d20000057ab9 */ /* 0x000fe40000000800 */
[----:B------:R-:W-:Y:S02]  /*1680*/  IMAD.U32 R2, RZ, RZ, UR5 ;  /* 0x00000005ff027e24 */ /* 0x000fe4000f8e00ff */
[----:B------:R-:W-:Y:S01]  /*1690*/  IMAD.U32 R24, RZ, RZ, UR4 ;  /* 0x00000004ff187e24 */ /* 0x000fe2000f8e00ff */
[----:B0-----:R-:W-:Y:S06]  /*16a0*/  @P2 BRA `(.L_x_9760) ;  /* 0x0000000000242947 */ /* 0x001fec0003800000 */
        /* <DEDUP_REMOVED lines=9> */
.L_x_9760:
[C---:B------:R-:W-:Y:S01]  /*1740*/  LOP3.LUT R30, R110.reuse, 0xffff, RZ, 0xc0, !PT ;  /* 0x0000ffff6e1e7812 */ /* 0x040fe200078ec0ff */
[----:B------:R-:W-:Y:S01]  /*1750*/  ULDC.64 UR4, c[0x0][0xa20] ;  /* 0x0002880000047ab9 */ /* 0x000fe20000000a00 */
[----:B------:R0:W-:Y:S01]  /*1760*/  STL [R1+0xa4], R109 ;  /* 0x0000a46d01007387 */ /* 0x0001e20000100800 */
[----:B------:R-:W-:Y:S02]  /*1770*/  ISETP.NE.U32.AND P1, PT, RZ, UR4, PT ;  /* 0x00000004ff007c0c */ /* 0x000fe4000bf25070 */
[C---:B------:R-:W-:Y:S01]  /*1780*/  LOP3.LUT R3, R110.reuse, 0xff000000, RZ, 0xc0, !PT ;  /* 0xff0000006e037812 */ /* 0x040fe200078ec0ff */
[----:B------:R0:W-:Y:S01]  /*1790*/  STL [R1+0x8c], R30 ;  /* 0x00008c1e01007387 */ /* 0x0001e20000100800 */
[----:B------:R-:W-:Y:S02]  /*17a0*/  ISETP.NE.AND.EX P1, PT, RZ, UR5, PT, P1 ;  /* 0x00000005ff007c0c */ /* 0x000fe4000bf25310 */
[----:B------:R-:W-:Y:S02]  /*17b0*/  LOP3.LUT R0, R110, 0xff0000, RZ, 0xc0, !PT ;  /* 0x00ff00006e007812 */ /* 0x000fe400078ec0ff */
[----:B------:R-:W-:-:S04]  /*17c0*/  SHF.R.U32.HI R3, RZ, 0x8, R3 ;  /* 0x00000008ff037819 */ /* 0x000fc80000011603 */
[----:B------:R-:W-:-:S05]  /*17d0*/  LEA.HI R10, R0, R3, RZ, 0x10 ;  /* 0x00000003000a7211 */ /* 0x000fca00078f80ff */
[----:B0-----:R-:W-:Y:S05]  /*17e0*/  @!P1 BRA `(.L_x_9761) ;  /* 0x0000000000109947 */ /* 0x001fea0003800000 */
[----:B------:R-:W-:-:S04]  /*17f0*/  IADD3 R4, P0, R27, UR4, RZ ;  /* 0x000000041b047c10 */ /* 0x000fc8000ff1e0ff */
[----:B------:R-:W-:-:S05]  /*1800*/  IADD3.X R5, R26, UR5, RZ, P0, !PT ;  /* 0x000000051a057c10 */ /* 0x000fca00087fe4ff */
[----:B------:R0:W5:Y:S01]  /*1810*/  LDG.E R24, desc[UR60][R4.64] ;  /* 0x0000003c04187981 */ /* 0x000162000c1e1900 */
[----:B------:R-:W-:Y:S05]  /*1820*/  BRA `(.L_x_9762) ;  /* 0x0000000000107947 */ /* 0x000fea0003800000 */
.L_x_9761:
[----:B------:R-:W-:Y:S05]  /*1830*/  @!P0 BRA `(.L_x_9762) ;  /* 0x00000000000c8947 */ /* 0x000fea0003800000 */
[----:B------:R-:W2:Y:S04]  /*1840*/  LDG.E R3, desc[UR60][R8.64] ;  /* 0x0000003c08037981 */ /* 0x000ea8000c1e1900 */
[----:B------:R-:W2:Y:S02]  /*1850*/  LDG.E R24, desc[UR60][R8.64+0x4] ;  /* 0x0000043c08187981 */ /* 0x000ea4000c1e1900 */
[----:B--2---:R-:W-:-:S07]  /*1860*/  IMAD.IADD R24, R24, 0x1, -R3 ;  /* 0x0000000118187824 */ /* 0x004fce00078e0a03 */
.L_x_9762:
[----:B------:R-:W-:Y:S02]  /*1870*/  ULDC.64 UR4, c[0x0][0xa10] ;  /* 0x0002840000047ab9 */ /* 0x000fe40000000a00 */
[----:B------:R-:W-:-:S04]  /*1880*/  ISETP.NE.U32.AND P0, PT, RZ, UR4, PT ;  /* 0x00000004ff007c0c */ /* 0x000fc8000bf05070 */
[----:B------:R-:W-:Y:S01]  /*1890*/  ISETP.NE.AND.EX P0, PT, RZ, UR5, PT, P0 ;  /* 0x00000005ff007c0c */ /* 0x000fe2000bf05300 */
[----:B------:R-:W-:-:S12]  /*18a0*/  ULDC.64 UR4, c[0x0][0xa30] ;  /* 0x00028c0000047ab9 */ /* 0x000fd80000000a00 */
[----:B0-----:R-:W0:Y:S01]  /*18b0*/  @P0 LDC.64 R4, c[0x0][0xa10] ;  /* 0x00028400ff040b82 */ /* 0x001e220000000a00 */
[----:B------:R-:W-:-:S04]  /*18c0*/  ISETP.NE.U32.AND P1, PT, RZ, UR4, PT ;  /* 0x00000004ff007c0c */ /* 0x000fc8000bf25070 */
[----:B------:R-:W-:Y:S01]  /*18d0*/  ISETP.NE.AND.EX P1, PT, RZ, UR5, PT, P1 ;  /* 0x00000005ff007c0c */ /* 0x000fe2000bf25310 */
[----:B0-----:R-:W-:-:S05]  /*18e0*/  @P0 IMAD.WIDE R4, R25, 0x4, R4 ;  /* 0x0000000419040825 */ /* 0x001fca00078e0204 */
[----:B------:R-:W2:Y:S04]  /*18f0*/  @P0 LDG.E R0, desc[UR60][R4.64] ;  /* 0x0000003c04000981 */ /* 0x000ea8000c1e1900 */
[----:B------:R-:W2:Y:S03]  /*1900*/  @P0 LDG.E R3, desc[UR60][R4.64+0x4] ;  /* 0x0000043c04030981 */ /* 0x000ea6000c1e1900 */
[----:B------:R-:W-:Y:S01]  /*1910*/  @P1 IADD3 R6, P2, R27, UR4, RZ ;  /* 0x000000041b061c10 */ /* 0x000fe2000ff5e0ff */
[----:B-----5:R-:W-:-:S03]  /*1920*/  IMAD.MOV.U32 R105, RZ, RZ, R24 ;  /* 0x000000ffff697224 */ /* 0x020fc600078e0018 */
[----:B------:R-:W-:-:S05]  /*1930*/  @P1 IADD3.X R7, R26, UR5, RZ, P2, !PT ;  /* 0x000000051a071c10 */ /* 0x000fca00097fe4ff */
[----:B------:R0:W5:Y:S01]  /*1940*/  @P1 LDG.E R105, desc[UR60][R6.64] ;  /* 0x0000003c06691981 */ /* 0x000162000c1e1900 */
[----:B------:R-:W-:Y:S01]  /*1950*/  LOP3.LUT R12, R10, 0xff, RZ, 0xc0, !PT ;  /* 0x000000ff0a0c7812 */ /* 0x000fe200078ec0ff */
[----:B------:R-:W-:Y:S01]  /*1960*/  IMAD.IADD R11, R24, 0x1, -R11 ;  /* 0x00000001180b7824 */ /* 0x000fe200078e0a0b */
[----:B------:R-:W-:Y:S01]  /*1970*/  SHF.R.U32.HI R8, RZ, 0x10, R10 ;  /* 0x00000010ff087819 */ /* 0x000fe2000001160a */
[----:B------:R-:W-:Y:S01]  /*1980*/  BSSY B0, `(.L_x_9763) ;  /* 0x000002b000007945 */ /* 0x000fe20003800000 */
[----:B------:R-:W-:Y:S01]  /*1990*/  LOP3.LUT R19, R19, 0xfffffffb, RZ, 0xc0, !PT ;  /* 0xfffffffb13137812 */ /* 0x000fe200078ec0ff */
[----:B------:R0:W-:Y:S04]  /*19a0*/  STL [R1+0xac], R12 ;  /* 0x0000ac0c01007387 */ /* 0x0001e80000100800 */
[----:B------:R0:W-:Y:S01]  /*19b0*/  STL [R1+0x90], R8 ;  /* 0x0000900801007387 */ /* 0x0001e20000100800 */
[----:B--2---:R-:W-:-:S04]  /*19c0*/  @P0 IMAD.IADD R2, R3, 0x1, -R0 ;  /* 0x0000000103020824 */ /* 0x004fc800078e0a00 */
[----:B------:R-:W-:-:S04]  /*19d0*/  IMAD.IADD R114, R11, 0x1, R2 ;  /* 0x000000010b727824 */ /* 0x000fc800078e0202 */
[C---:B------:R-:W-:Y:S01]  /*19e0*/  VIADD R0, R114.reuse, 0x8f ;  /* 0x0000008f72007836 */ /* 0x040fe20000000000 */
[----:B------:R-:W-:-:S03]  /*19f0*/  ISETP.GE.AND P3, PT, R114, 0x1, PT ;  /* 0x000000017200780c */ /* 0x000fc60003f66270 */
[----:B------:R-:W-:-:S05]  /*1a00*/  IMAD.HI R0, R0, 0x38e38e39, RZ ;  /* 0x38e38e3900007827 */ /* 0x000fca00078e02ff */
[----:B------:R-:W-:-:S04]  /*1a10*/  SHF.R.U32.HI R3, RZ, 0x1f, R0 ;  /* 0x0000001fff037819 */ /* 0x000fc80000011600 */
[----:B------:R-:W-:Y:S01]  /*1a20*/  LEA.HI.SX32 R108, R0, R3, 0x1b ;  /* 0x00000003006c7211 */ /* 0x000fe200078fdaff */
[----:B------:R-:W-:Y:S01]  /*1a30*/  IMAD.MOV.U32 R3, RZ, RZ, RZ ;  /* 0x000000ffff037224 */ /* 0x000fe200078e00ff */
[----:B------:R-:W-:Y:S01]  /*1a40*/  @P3 LOP3.LUT R19, R19, 0x4, RZ, 0xfc, !PT ;  /* 0x0000000413133812 */ /* 0x000fe200078efcff */
[----:B0-----:R-:W-:Y:S06]  /*1a50*/  @!P3 BRA `(.L_x_9764) ;  /* 0x000000000074b947 */ /* 0x001fec0003800000 */
        /* <DEDUP_REMOVED lines=29> */
.L_x_9764:
[----:B------:R-:W-:Y:S05]  /*1c30*/  BSYNC B0 ;  /* 0x0000000000007941 */ /* 0x000fea0003800000 */
.L_x_9763:
[----:B------:R-:W-:-:S05]  /*1c40*/  IMAD R0, R12, R3, RZ ;  /* 0x000000030c007224 */ /* 0x000fca00078e02ff */
[C---:B------:R-:W-:Y:S01]  /*1c50*/  VIADDMNMX R3, R0.reuse, R3, R108, PT ;  /* 0x0000000300037246 */ /* 0x040fe2000380016c */
[----:B------:R-:W-:-:S04]  /*1c60*/  IMAD R0, R0, 0x90, -R11 ;  /* 0x0000009000007824 */ /* 0x000fc800078e0a0b */
[----:B------:R-:W-:Y:S01]  /*1c70*/  IMAD R3, R3, 0x90, -R11 ;  /* 0x0000009003037824 */ /* 0x000fe200078e0a0b */
[----:B------:R-:W-:-:S04]  /*1c80*/  VIMNMX R0, RZ, R0, !PT ;  /* 0x00000000ff007248 */ /* 0x000fc80007fe0100 */
[----:B------:R-:W-:Y:S01]  /*1c90*/  VIMNMX R3, R3, R2, PT ;  /* 0x0000000203037248 */ /* 0x000fe20003fe0100 */
[----:B------:R-:W-:-:S03]  /*1ca0*/  IMAD.WIDE.U32 R82, R0, 0x38e38e39, RZ ;  /* 0x38e38e3900527825 */ /* 0x000fc600078e00ff */
        /* <DEDUP_REMOVED lines=30> */
.L_x_9767:
[----:B------:R-:W-:Y:S05]  /*1e90*/  BSYNC B6 ;  /* 0x0000000000067941 */ /* 0x000fea0003800000 */
.L_x_9766:
        /* <DEDUP_REMOVED lines=20> */
.L_x_9769:
[----:B------:R-:W-:Y:S05]  /*1fe0*/  BSYNC B6 ;  /* 0x0000000000067941 */ /* 0x000fea0003800000 */
.L_x_9768:
[----:B------:R-:W-:Y:S01]  /*1ff0*/  ULDC.64 UR4, c[0x0][0x9f8] ;  /* 0x00027e0000047ab9 */ /* 0x000fe20000000a00 */
[----:B------:R-:W-:Y:S01]  /*2000*/  IMAD.MOV.U32 R0, RZ, RZ, R25 ;  /* 0x000000ffff007224 */ /* 0x000fe200078e0019 */
[----:B------:R-:W-:Y:S01]  /*2010*/  ISETP.NE.U32.AND P0, PT, RZ, UR4, PT ;  /* 0x00000004ff007c0c */ /* 0x000fe2000bf05070 */
[----:B------:R-:W2:Y:S01]  /*2020*/  LDL R38, [R1+0x50] ;  /* 0x0000500001267983 */ /* 0x000ea20000100800 */
[----:B------:R-:W0:Y:S02]  /*2030*/  LDC.64 R28, c[0x0][0x300] ;  /* 0x0000c000ff1c7b82 */ /* 0x000e240000000a00 */
[----:B------:R-:W-:Y:S01]  /*2040*/  ISETP.NE.AND.EX P0, PT, RZ, UR5, PT, P0 ;  /* 0x00000005ff007c0c */ /* 0x000fe2000bf05300 */
[----:B------:R-:W3:Y:S04]  /*2050*/  LDL R36, [R1+0x54] ;  /* 0x0000540001247983 */ /* 0x000ee80000100800 */
[----:B------:R-:W4:Y:S01]  /*2060*/  LDL R37, [R1+0x58] ;  /* 0x0000580001257983 */ /* 0x000f220000100800 */
[----:B------:R-:W1:Y:S01]  /*2070*/  S2R R20, SR_TID.X ;  /* 0x0000000000147919 */ /* 0x000e620000002100 */
[----:B------:R-:W-:Y:S01]  /*2080*/  IMAD.IADD R69, R69, 0x1, R24 ;  /* 0x0000000145457824 */ /* 0x000fe200078e0218 */
[----:B------:R-:W-:Y:S01]  /*2090*/  SHF.R.S32.HI R145, RZ, 0x1f, R144 ;  /* 0x0000001fff917819 */ /* 0x000fe20000011490 */
[----:B------:R-:W1:Y:S04]  /*20a0*/  LDC.64 R66, c[0x0][0x408] ;  /* 0x00010200ff427b82 */ /* 0x000e680000000a00 */
[----:B------:R-:W-:-:S04]  /*20b0*/  @P0 IADD3 R4, P1, R27, UR4, RZ ;  /* 0x000000041b040c10 */ /* 0x000fc8000ff3e0ff */
[----:B------:R-:W-:Y:S01]  /*20c0*/  @P0 IADD3.X R5, R26, UR5, RZ, P1, !PT ;  /* 0x000000051a050c10 */ /* 0x000fe20008ffe4ff */
[----:B------:R-:W-:Y:S01]  /*20d0*/  ULDC.64 UR4, c[0x0][0xa08] ;  /* 0x0002820000047ab9 */ /* 0x000fe20000000a00 */
[----:B------:R-:W-:Y:S01]  /*20e0*/  SHF.R.S32.HI R32, RZ, 0x1f, R146 ;  /* 0x0000001fff207819 */ /* 0x000fe20000011492 */
[----:B------:R-:W1:Y:S02]  /*20f0*/  LDC.64 R74, c[0x0][0x3f8] ;  /* 0x0000fe00ff4a7b82 */ /* 0x000e640000000a00 */
[----:B------:R0:W2:Y:S01]  /*2100*/  @P0 LDG.E R0, desc[UR60][R4.64] ;  /* 0x0000003c04000981 */ /* 0x0000a2000c1e1900 */
[----:B------:R-:W-:Y:S01]  /*2110*/  SHF.R.S32.HI R9, RZ, 0x1f, R69 ;  /* 0x0000001fff097819 */ /* 0x000fe20000011445 */
[----:B0-----:R-:W-:Y:S01]  /*2120*/  IMAD.WIDE.U32 R6, R69, R28, RZ ;  /* 0x0000001c45067225 */ /* 0x001fe200078e00ff */
[----:B------:R-:W-:-:S03]  /*2130*/  ISETP.NE.U32.AND P0, PT, RZ, UR4, PT ;  /* 0x00000004ff007c0c */ /* 0x000fc6000bf05070 */
[----:B------:R-:W-:Y:S01]  /*2140*/  IMAD R8, R9, R28, RZ ;  /* 0x0000001c09087224 */ /* 0x000fe200078e02ff */
[----:B------:R-:W-:Y:S01]  /*2150*/  ISETP.NE.AND.EX P0, PT, RZ, UR5, PT, P0 ;  /* 0x00000005ff007c0c */ /* 0x000fe2000bf05300 */
[----:B------:R-:W-:Y:S01]  /*2160*/  ULDC.64 UR4, c[0x0][0x308] ;  /* 0x0000c20000047ab9 */ /* 0x000fe20000000a00 */
[----:B------:R-:W0:Y:S01]  /*2170*/  LDC R107, c[0x0][0x3f4] ;  /* 0x0000fd00ff6b7b82 */ /* 0x000e220000000800 */
[----:B------:R-:W-:-:S04]  /*2180*/  IMAD R3, R69, R29, R8 ;  /* 0x0000001d45037224 */ /* 0x000fc800078e0208 */
[----:B------:R-:W-:Y:S02]  /*2190*/  IMAD.IADD R7, R7, 0x1, R3 ;  /* 0x0000000107077824 */ /* 0x000fe400078e0203 */
[----:B------:R-:W-:Y:S01]  /*21a0*/  IMAD.WIDE.U32 R4, R30, UR4, R6 ;  /* 0x000000041e047c25 */ /* 0x000fe2000f8e0006 */
[----:B-1----:R-:W-:-:S03]  /*21b0*/  SHF.R.U32.HI R34, RZ, 0x7, R20 ;  /* 0x00000007ff227819 */ /* 0x002fc60000011614 */
[----:B------:R-:W-:Y:S01]  /*21c0*/  IMAD R5, R30, UR5, R5 ;  /* 0x000000051e057c24 */ /* 0x000fe2000f8e0205 */
[----:B------:R-:W-:Y:S01]  /*21d0*/  ISETP.NE.AND P6, PT, R34, 0x1, PT ;  /* 0x000000012200780c */ /* 0x000fe20003fc5270 */
[----:B------:R-:W-:Y:S01]  /*21e0*/  VIADD R10, R20, 0xffffff80 ;  /* 0xffffff80140a7836 */ /* 0x000fe20000000000 */
[----:B------:R-:W-:Y:S01]  /*21f0*/  ULDC.64 UR4, c[0x0][0x310] ;  /* 0x0000c40000047ab9 */ /* 0x000fe20000000a00 */
[----:B------:R-:W-:-:S03]  /*2200*/  IMAD R6, R32, R28, RZ ;  /* 0x0000001c20067224 */ /* 0x000fc600078e02ff */
[----:B------:R-:W-:Y:S01]  /*2210*/  SHF.R.S32.HI R11, RZ, 0x1f, R10 ;  /* 0x0000001fff0b7819 */ /* 0x000fe2000001140a */
[----:B------:R-:W-:-:S03]  /*2220*/  IMAD R6, R146, R29, R6 ;  /* 0x0000001d92067224 */ /* 0x000fc600078e0206 */
[----:B------:R-:W-:-:S04]  /*2230*/  LEA.HI R11, R11, R10, RZ, 0x2 ;  /* 0x0000000a0b0b7211 */ /* 0x000fc800078f10ff */
[--C-:B------:R-:W-:Y:S02]  /*2240*/  SHF.R.S32.HI R76, RZ, 0x2, R11.reuse ;  /* 0x00000002ff4c7819 */ /* 0x100fe4000001140b */
[----:B------:R-:W-:-:S04]  /*2250*/  SHF.R.S32.HI R11, RZ, 0x1f, R11 ;  /* 0x0000001fff0b7819 */ /* 0x000fc8000001140b */
[----:B------:R-:W-:-:S04]  /*2260*/  LEA.HI R11, R11, R76, RZ, 0x2 ;  /* 0x0000004c0b0b7211 */ /* 0x000fc800078f10ff */
[----:B------:R-:W-:Y:S01]  /*2270*/  LOP3.LUT R11, R11, 0xfffffffc, RZ, 0xc0, !PT ;  /* 0xfffffffc0b0b7812 */ /* 0x000fe200078ec0ff */
[----:B------:R-:W-:-:S04]  /*2280*/  IMAD R8, R32, R66, RZ ;  /* 0x0000004220087224 */ /* 0x000fc800078e02ff */
[----:B------:R-:W-:Y:S02]  /*2290*/  IMAD.IADD R76, R76, 0x1, -R11 ;  /* 0x000000014c4c7824 */ /* 0x000fe400078e0a0b */
[----:B------:R-:W-:-:S03]  /*22a0*/  IMAD R11, R146, R67, R8 ;  /* 0x00000043920b7224 */ /* 0x000fc600078e0208 */
[----:B------:R-:W-:Y:S02]  /*22b0*/  LOP3.LUT P2, RZ, R76, 0x2, RZ, 0xc0, !PT ;  /* 0x000000024cff7812 */ /* 0x000fe4000784c0ff */
[--C-:B------:R-:W-:Y:S02]  /*22c0*/  SHF.R.S32.HI R157, RZ, 0x1f, R156.reuse ;  /* 0x0000001fff9d7819 */ /* 0x100fe4000001149c */
[----:B------:R-:W-:Y:S01]  /*22d0*/  LOP3.LUT R19, R19, 0xfffffffd, RZ, 0xc0, !PT ;  /* 0xfffffffd13137812 */ /* 0x000fe200078ec0ff */
[----:B------:R-:W-:-:S08]  /*22e0*/  IMAD.WIDE.U32 R64, R146, R66, R156 ;  /* 0x0000004292407225 */ /* 0x000fd000078e009c */
[----:B------:R-:W-:Y:S01]  /*22f0*/  @P2 LOP3.LUT R19, R19, 0x2, RZ, 0xfc, !PT ;  /* 0x0000000213132812 */ /* 0x000fe200078efcff */
[----:B------:R-:W-:Y:S01]  /*2300*/  IMAD.IADD R65, R11, 0x1, R65 ;  /* 0x000000010b417824 */ /* 0x000fe200078e0241 */
[----:B-----5:R-:W-:Y:S01]  /*2310*/  SHF.R.S32.HI R35, RZ, 0x1f, R105 ;  /* 0x0000001fff237819 */ /* 0x020fe20000011469 */
[----:B------:R-:W-:Y:S01]  /*2320*/  VIADD R81, R144, 0x50 ;  /* 0x0000005090517836 */ /* 0x000fe20000000000 */
[----:B------:R-:W-:Y:S01]  /*2330*/  LOP3.LUT R19, R19, 0xfffffffe, RZ, 0xc0, !PT ;  /* 0xfffffffe13137812 */ /* 0x000fe200078ec0ff */
[----:B------:R-:W-:-:S04]  /*2340*/  IMAD.WIDE.U32 R70, R146, R74, R144 ;  /* 0x0000004a92467225 */ /* 0x000fc800078e0090 */
[----:B------:R-:W-:-:S04]  /*2350*/  IMAD.WIDE.U32 R72, R146, R74, R156 ;  /* 0x0000004a92487225 */ /* 0x000fc800078e009c */
[----:B------:R-:W-:Y:S02]  /*2360*/  IMAD R97, R67, 0x90, RZ ;  /* 0x0000009043617824 */ /* 0x000fe400078e02ff */
[----:B------:R-:W-:-:S04]  /*2370*/  IMAD.WIDE.U32 R64, R105, R66, R64 ;  /* 0x0000004269407225 */ /* 0x000fc800078e0040 */
[----:B------:R-:W-:Y:S01]  /*2380*/  VIADD R113, R34, 0x8 ;  /* 0x0000000822717836 */ /* 0x000fe20000000000 */
[----:B--2---:R-:W-:Y:S02]  /*2390*/  SHF.R.S32.HI R3, RZ, 0x1f, R0 ;  /* 0x0000001fff037819 */ /* 0x004fe40000011400 */
[----:B------:R-:W-:Y:S02]  /*23a0*/  SEL R13, R0, RZ, !P0 ;  /* 0x000000ff000d7207 */ /* 0x000fe40004000000 */
[----:B------:R-:W-:-:S03]  /*23b0*/  SEL R89, R3, RZ, !P0 ;  /* 0x000000ff03597207 */ /* 0x000fc60004000000 */
[----:B------:R-:W-:-:S04]  /*23c0*/  IMAD.WIDE.U32 R24, R13, UR4, R4 ;  /* 0x000000040d187c25 */ /* 0x000fc8000f8e0004 */
[----:B------:R-:W-:Y:S02]  /*23d0*/  IMAD R0, R89, UR4, RZ ;  /* 0x0000000459007c24 */ /* 0x000fe4000f8e02ff */
[----:B------:R-:W-:-:S04]  /*23e0*/  IMAD.WIDE.U32 R4, R146, R28, R144 ;  /* 0x0000001c92047225 */ /* 0x000fc800078e0090 */
[----:B------:R-:W-:Y:S01]  /*23f0*/  IMAD R3, R13, UR5, R0 ;  /* 0x000000050d037c24 */ /* 0x000fe2000f8e0200 */
[----:B------:R-:W-:Y:S05]  /*2400*/  @!P6 WARPSYNC.ALL ;  /* 0x000000000000e948 */ /* 0x000fea0003800000 */
[----:B------:R-:W-:Y:S01]  /*2410*/  VIADD R0, R144, 0x10 ;  /* 0x0000001090007836 */ /* 0x000fe20000000000 */
[----:B------:R-:W-:Y:S01]  /*2420*/  ULDC.64 UR4, c[0x0][0x330] ;  /* 0x0000cc0000047ab9 */ /* 0x000fe20000000a00 */
[----:B------:R-:W-:Y:S01]  /*2430*/  IMAD.IADD R3, R25, 0x1, R3 ;  /* 0x0000000119037824 */ /* 0x000fe200078e0203 */
[----:B------:R-:W-:Y:S01]  /*2440*/  @!P6 BAR.SYNC.DEFER_BLOCKING 0x9, 0x100 ;  /* 0x024400000000eb1d */ /* 0x000fe20000010000 */
[----:B------:R-:W-:Y:S01]  /*2450*/  IMAD.WIDE.U32 R26, R30, UR4, R144 ;  /* 0x000000041e1a7c25 */ /* 0x000fe2000f8e0090 */
[----:B------:R-:W-:-:S03]  /*2460*/  IADD3 R95, P0, R24, R4, RZ ;  /* 0x00000004185f7210 */ /* 0x000fc60007f1e0ff */
[----:B------:R-:W-:Y:S01]  /*2470*/  IMAD R27, R30, UR5, R27 ;  /* 0x000000051e1b7c24 */ /* 0x000fe2000f8e021b */
[----:B------:R-:W-:Y:S01]  /*2480*/  ULDC UR4, c[0x0][0x2f4] ;  /* 0x0000bd0000047ab9 */ /* 0x000fe20000000800 */
[----:B------:R-:W-:Y:S01]  /*2490*/  ULDC.64 UR6, c[0x0][0x338] ;  /* 0x0000ce0000067ab9 */ /* 0x000fe20000000a00 */
[----:B------:R-:W-:Y:S02]  /*24a0*/  ISETP.GE.AND P1, PT, R0, UR4, PT ;  /* 0x0000000400007c0c */ /* 0x000fe4000bf26270 */
[----:B------:R-:W-:Y:S02]  /*24b0*/  IADD3.X R94, R3, R5, R6, P0, !PT ;  /* 0x00000005035e7210 */ /* 0x000fe400007fe406 */
[----:B------:R-:W-:Y:S02]  /*24c0*/  SEL R5, RZ, 0xffffffff, P1 ;  /* 0xffffffffff057807 */ /* 0x000fe40000800000 */
[C---:B------:R-:W-:Y:S01]  /*24d0*/  ISETP.GE.AND P0, PT, R144.reuse, UR4, PT ;  /* 0x0000000490007c0c */ /* 0x040fe2000bf06270 */
[----:B------:R-:W-:-:S02]  /*24e0*/  VIADD R4, R144, 0x20 ;  /* 0x0000002090047836 */ /* 0x000fc40000000000 */
[----:B------:R-:W-:Y:S01]  /*24f0*/  IMAD.SHL.U32 R7, R5, 0x2, RZ ;  /* 0x0000000205077824 */ /* 0x000fe200078e00ff */
[----:B------:R-:W-:Y:S01]  /*2500*/  SEL R6, RZ, 0x1, P0 ;  /* 0x00000001ff067807 */ /* 0x000fe20000000000 */
[----:B------:R-:W-:Y:S01]  /*2510*/  VIADD R5, R144, 0x30 ;  /* 0x0000003090057836 */ /* 0x000fe20000000000 */
[----:B------:R-:W-:Y:S02]  /*2520*/  ISETP.GE.AND P0, PT, R4, UR4, PT ;  /* 0x0000000404007c0c */ /* 0x000fe4000bf06270 */
[----:B------:R-:W-:Y:S01]  /*2530*/  LOP3.LUT R7, R7, 0x2, R6, 0xe2, !PT ;  /* 0x0000000207077812 */ /* 0x000fe200078ee206 */
[----:B------:R-:W-:Y:S01]  /*2540*/  VIADD R6, R144, 0x40 ;  /* 0x0000004090067836 */ /* 0x000fe20000000000 */
[----:B------:R-:W-:Y:S02]  /*2550*/  ISETP.GE.AND P1, PT, R5, UR4, PT ;  /* 0x0000000405007c0c */ /* 0x000fe4000bf26270 */
[----:B------:R-:W-:Y:S02]  /*2560*/  SEL R8, RZ, 0x4, P0 ;  /* 0x00000004ff087807 */ /* 0x000fe40000000000 */
[----:B------:R-:W-:-:S02]  /*2570*/  SEL R10, RZ, 0x8, P1 ;  /* 0x00000008ff0a7807 */ /* 0x000fc40000800000 */
[----:B------:R-:W-:Y:S02]  /*2580*/  ISETP.GE.AND P0, PT, R6, UR4, PT ;  /* 0x0000000406007c0c */ /* 0x000fe4000bf06270 */
[----:B------:R-:W-:Y:S02]  /*2590*/  LOP3.LUT R10, R10, R7, R8, 0xfe, !PT ;  /* 0x000000070a0a7212 */ /* 0x000fe400078efe08 */
[----:B------:R-:W-:Y:S01]  /*25a0*/  SEL R7, RZ, 0x10, P0 ;  /* 0x00000010ff077807 */ /* 0x000fe20000000000 */
[----:B------:R-:W-:Y:S01]  /*25b0*/  IMAD.WIDE.U32 R30, R146, R66, R144 ;  /* 0x00000042921e7225 */ /* 0x000fe200078e0090 */
[----:B0-----:R-:W-:Y:S02]  /*25c0*/  ISETP.GE.AND P0, PT, R144, R107, PT ;  /* 0x0000006b9000720c */ /* 0x001fe40003f06270 */
[----:B------:R-:W-:Y:S01]  /*25d0*/  LOP3.LUT R10, R10, R7, RZ, 0xfc, !PT ;  /* 0x000000070a0a7212 */ /* 0x000fe200078efcff */
[----:B------:R-:W-:Y:S01]  /*25e0*/  IMAD R7, R32, R74, RZ ;  /* 0x0000004a20077224 */ /* 0x000fe200078e02ff */
[-C--:B------:R-:W-:Y:S01]  /*25f0*/  ISETP.GE.AND P1, PT, R0, R107.reuse, PT ;  /* 0x0000006b0000720c */ /* 0x080fe20003f26270 */
[----:B------:R-:W-:Y:S01]  /*2600*/  IMAD R89, R89, UR6, RZ ;  /* 0x0000000659597c24 */ /* 0x000fe2000f8e02ff */
[----:B------:R-:W-:Y:S01]  /*2610*/  ISETP.GE.AND P2, PT, R4, R107, PT ;  /* 0x0000006b0400720c */ /* 0x000fe20003f46270 */
[----:B------:R-:W-:Y:S01]  /*2620*/  IMAD R33, R146, R75, R7 ;  /* 0x0000004b92217224 */ /* 0x000fe200078e0207 */
[----:B------:R-:W-:Y:S01]  /*2630*/  SEL R7, R107, RZ, P0 ;  /* 0x000000ff6b077207 */ /* 0x000fe20000000000 */
[----:B------:R-:W-:Y:S01]  /*2640*/  IMAD.IADD R31, R31, 0x1, R11 ;  /* 0x000000011f1f7824 */ /* 0x000fe200078e020b */
[----:B------:R-:W-:Y:S01]  /*2650*/  SEL R11, R107, RZ, P1 ;  /* 0x000000ff6b0b7207 */ /* 0x000fe20000800000 */
[----:B------:R-:W-:-:S02]  /*2660*/  IMAD R89, R13, UR7, R89 ;  /* 0x000000070d597c24 */ /* 0x000fc4000f8e0259 */
[----:B------:R-:W-:Y:S01]  /*2670*/  IMAD.WIDE.U32 R26, R13, UR6, R26 ;  /* 0x000000060d1a7c25 */ /* 0x000fe2000f8e001a */
[----:B------:R-:W-:-:S03]  /*2680*/  SEL R13, R107, RZ, P2 ;  /* 0x000000ff6b0d7207 */ /* 0x000fc60001000000 */
[----:B------:R-:W-:Y:S02]  /*2690*/  IMAD.IADD R7, R144, 0x1, R7 ;  /* 0x0000000190077824 */ /* 0x000fe400078e0207 */
[----:B------:R-:W-:Y:S02]  /*26a0*/  IMAD.IADD R12, R0, 0x1, R11 ;  /* 0x00000001000c7824 */ /* 0x000fe400078e020b */
[----:B------:R-:W-:Y:S01]  /*26b0*/  IMAD.IADD R14, R4, 0x1, R13 ;  /* 0x00000001040e7824 */ /* 0x000fe200078e020d */
[----:B------:R-:W-:Y:S02]  /*26c0*/  SHF.R.S32.HI R8, RZ, 0x1f, R7 ;  /* 0x0000001fff087819 */ /* 0x000fe40000011407 */
[----:B------:R-:W-:Y:S02]  /*26d0*/  SHF.R.S32.HI R13, RZ, 0x1f, R12 ;  /* 0x0000001fff0d7819 */ /* 0x000fe4000001140c */
[----:B------:R-:W-:Y:S02]  /*26e0*/  SHF.R.S32.HI R15, RZ, 0x1f, R14 ;  /* 0x0000001fff0f7819 */ /* 0x000fe4000001140e */
[----:B------:R-:W-:-:S02]  /*26f0*/  LEA.HI R11, R8, R7, RZ, 0x5 ;  /* 0x00000007080b7211 */ /* 0x000fc400078f28ff */
[----:B------:R-:W-:Y:S02]  /*2700*/  LEA.HI R21, R8, R7, RZ, 0x3 ;  /* 0x0000000708157211 */ /* 0x000fe400078f18ff */
[CC--:B------:R-:W-:Y:S02]  /*2710*/  LEA.HI R7, R13.reuse, R12.reuse, RZ, 0x3 ;  /* 0x0000000c0d077211 */ /* 0x0c0fe400078f18ff */
[----:B------:R-:W-:Y:S02]  /*2720*/  LEA.HI R13, R13, R12, RZ, 0x5 ;  /* 0x0000000c0d0d7211 */ /* 0x000fe400078f28ff */
[CC--:B------:R-:W-:Y:S02]  /*2730*/  LEA.HI R8, R15.reuse, R14.reuse, RZ, 0x3 ;  /* 0x0000000e0f087211 */ /* 0x0c0fe400078f18ff */
[----:B------:R-:W-:Y:S02]  /*2740*/  LEA.HI R15, R15, R14, RZ, 0x5 ;  /* 0x0000000e0f0f7211 */ /* 0x000fe400078f28ff */
[----:B------:R-:W-:-:S02]  /*2750*/  SHF.R.S32.HI R12, RZ, 0x5, R11 ;  /* 0x00000005ff0c7819 */ /* 0x000fc4000001140b */
[----:B------:R-:W-:Y:S02]  /*2760*/  LOP3.LUT R11, R38, 0x18, R21, 0xf8, !PT ;  /* 0x00000018260b7812 */ /* 0x000fe400078ef815 */
[----:B------:R-:W-:Y:S01]  /*2770*/  SHF.R.S32.HI R20, RZ, 0x5, R15 ;  /* 0x00000005ff147819 */ /* 0x000fe2000001140f */
[----:B----4-:R-:W-:Y:S01]  /*2780*/  IMAD R12, R12, 0x1200, R37 ;  /* 0x000012000c0c7824 */ /* 0x010fe200078e0225 */
[C---:B------:R-:W-:Y:S02]  /*2790*/  LOP3.LUT R15, R38.reuse, 0x18, R8, 0xf8, !PT ;  /* 0x00000018260f7812 */ /* 0x040fe400078ef808 */
[-C--:B---3--:R-:W-:Y:S02]  /*27a0*/  LOP3.LUT R11, R11, R36.reuse, RZ, 0x3c, !PT ;  /* 0x000000240b0b7212 */ /* 0x088fe400078e3cff */
[----:B------:R-:W-:Y:S02]  /*27b0*/  SHF.R.S32.HI R14, RZ, 0x5, R13 ;  /* 0x00000005ff0e7819 */ /* 0x000fe4000001140d */
[----:B------:R-:W-:Y:S01]  /*27c0*/  LOP3.LUT R13, R38, 0x18, R7, 0xf8, !PT ;  /* 0x00000018260d7812 */ /* 0x000fe200078ef807 */
[----:B------:R-:W-:Y:S01]  /*27d0*/  IMAD R20, R20, 0x1200, R37 ;  /* 0x0000120014147824 */ /* 0x000fe200078e0225 */
[----:B------:R-:W-:Y:S01]  /*27e0*/  LOP3.LUT R15, R15, R36, RZ, 0x3c, !PT ;  /* 0x000000240f0f7212 */ /* 0x000fe200078e3cff */
[----:B------:R-:W-:Y:S01]  /*27f0*/  IMAD.IADD R104, R12, 0x1, R11 ;  /* 0x000000010c687824 */ /* 0x000fe200078e020b */
[----:B------:R-:W-:Y:S01]  /*2800*/  @P2 LOP3.LUT R19, R19, 0x1, RZ, 0xfc, !PT ;  /* 0x0000000113132812 */ /* 0x000fe200078efcff */
[----:B------:R-:W-:Y:S01]  /*2810*/  IMAD R12, R35, R66, RZ ;  /* 0x00000042230c7224 */ /* 0x000fe200078e02ff */
[----:B------:R-:W-:Y:S01]  /*2820*/  LOP3.LUT R13, R13, R36, RZ, 0x3c, !PT ;  /* 0x000000240d0d7212 */ /* 0x000fe200078e3cff */
[----:B------:R-:W-:Y:S01]  /*2830*/  IMAD R14, R14, 0x1200, R37 ;  /* 0x000012000e0e7824 */ /* 0x000fe200078e0225 */
[----:B------:R-:W-:Y:S01]  /*2840*/  ISETP.GE.AND P2, PT, R81, UR4, PT ;  /* 0x0000000451007c0c */ /* 0x000fe2000bf46270 */
[----:B------:R-:W-:-:S02]  /*2850*/  IMAD.IADD R102, R20, 0x1, R15 ;  /* 0x0000000114667824 */ /* 0x000fc400078e020f */
[----:B------:R-:W-:Y:S01]  /*2860*/  IMAD R15, R105, R67, R12 ;  /* 0x00000043690f7224 */ /* 0x000fe200078e020c */
[----:B------:R-:W-:Y:S01]  /*2870*/  SEL R11, RZ, 0x20, P2 ;  /* 0x00000020ff0b7807 */ /* 0x000fe20001000000 */
[----:B------:R-:W-:Y:S01]  /*2880*/  IMAD.IADD R71, R71, 0x1, R33 ;  /* 0x0000000147477824 */ /* 0x000fe200078e0221 */
[----:B------:R-:W-:Y:S01]  /*2890*/  IADD3 R68, P2, R146, R69, RZ ;  /* 0x0000004592447210 */ /* 0x000fe20007f5e0ff */
[----:B------:R-:W-:Y:S02]  /*28a0*/  IMAD.IADD R73, R33, 0x1, R73 ;  /* 0x0000000121497824 */ /* 0x000fe400078e0249 */
[----:B------:R-:W-:Y:S02]  /*28b0*/  IMAD R12, R35, R74, RZ ;  /* 0x0000004a230c7224 */ /* 0x000fe400078e02ff */
[----:B------:R-:W-:Y:S02]  /*28c0*/  IMAD.IADD R103, R14, 0x1, R13 ;  /* 0x000000010e677824 */ /* 0x000fe400078e020d */
[----:B------:R-:W-:Y:S01]  /*28d0*/  IMAD R13, R29, 0x90, RZ ;  /* 0x000000901d0d7824 */ /* 0x000fe200078e02ff */
[----:B------:R-:W-:Y:S01]  /*28e0*/  LOP3.LUT R14, R10, R11, RZ, 0xfc, !PT ;  /* 0x0000000b0a0e7212 */ /* 0x000fe200078efcff */
[----:B------:R-:W-:Y:S01]  /*28f0*/  IMAD.WIDE.U32 R28, R28, 0x90, RZ ;  /* 0x000000901c1c7825 */ /* 0x000fe200078e00ff */
[----:B------:R-:W-:-:S02]  /*2900*/  LOP3.LUT R80, R21, 0xfffffff8, RZ, 0xc0, !PT ;  /* 0xfffffff815507812 */ /* 0x000fc400078ec0ff */
[----:B------:R-:W-:Y:S01]  /*2910*/  LOP3.LUT R79, R7, 0xfffffff8, RZ, 0xc0, !PT ;  /* 0xfffffff8074f7812 */ /* 0x000fe200078ec0ff */
[----:B------:R-:W-:Y:S01]  /*2920*/  IMAD.WIDE.U32 R30, R105, R66, R30 ;  /* 0x00000042691e7225 */ /* 0x000fe200078e001e */
[----:B------:R-:W-:-:S03]  /*2930*/  LOP3.LUT R77, R8, 0xfffffff8, RZ, 0xc0, !PT ;  /* 0xfffffff8084d7812 */ /* 0x000fc600078ec0ff */
[----:B------:R-:W-:Y:S02]  /*2940*/  IMAD R83, R105, R75, R12 ;  /* 0x0000004b69537224 */ /* 0x000fe400078e020c */
[----:B------:R-:W-:Y:S02]  /*2950*/  IMAD R33, R75, 0x90, RZ ;  /* 0x000000904b217824 */ /* 0x000fe400078e02ff */
[----:B------:R-:W-:-:S04]  /*2960*/  IMAD.WIDE.U32 R70, R105, R74, R70 ;  /* 0x0000004a69467225 */ /* 0x000fc800078e0046 */
[----:B------:R-:W-:Y:S01]  /*2970*/  IMAD.WIDE.U32 R72, R105, R74, R72 ;  /* 0x0000004a69487225 */ /* 0x000fe200078e0048 */
[----:B------:R-:W-:-:S03]  /*2980*/  LOP3.LUT R11, R14, 0x4, RZ, 0xc0, !PT ;  /* 0x000000040e0b7812 */ /* 0x000fc600078ec0ff */
[----:B------:R-:W-:Y:S01]  /*2990*/  IMAD.WIDE.U32 R66, R66, 0x90, RZ ;  /* 0x0000009042427825 */ /* 0x000fe200078e00ff */
[----:B------:R-:W-:-:S03]  /*29a0*/  LOP3.LUT R12, R14, 0x8, RZ, 0xc0, !PT ;  /* 0x000000080e0c7812 */ /* 0x000fc600078ec0ff */
[----:B------:R-:W-:Y:S01]  /*29b0*/  IMAD.WIDE.U32 R74, R74, 0x90, RZ ;  /* 0x000000904a4a7825 */ /* 0x000fe200078e00ff */
[----:B------:R-:W-:-:S03]  /*29c0*/  SHF.R.S32.HI R101, RZ, 0x1f, R80 ;  /* 0x0000001fff657819 */ /* 0x000fc60000011450 */
[----:B------:R-:W-:Y:S01]  /*29d0*/  IMAD.X R69, R32, 0x1, R9, P2 ;  /* 0x0000000120457824 */ /* 0x000fe200010e0609 */
[----:B------:R-:W-:Y:S01]  /*29e0*/  LOP3.LUT R9, R10, 0x1, RZ, 0xc0, !PT ;  /* 0x000000010a097812 */ /* 0x000fe200078ec0ff */
[----:B------:R-:W-:Y:S01]  /*29f0*/  IMAD.IADD R96, R29, 0x1, R13 ;  /* 0x000000011d607824 */ /* 0x000fe200078e020d */
[C---:B------:R-:W-:Y:S01]  /*2a00*/  LOP3.LUT R10, R14.reuse, 0x2, RZ, 0xc0, !PT ;  /* 0x000000020e0a7812 */ /* 0x040fe200078ec0ff */
[----:B------:R-:W-:Y:S01]  /*2a10*/  IMAD.IADD R87, R71, 0x1, R83 ;  /* 0x0000000147577824 */ /* 0x000fe200078e0253 */
[C---:B------:R-:W-:Y:S01]  /*2a20*/  LOP3.LUT R13, R14.reuse, 0x10, RZ, 0xc0, !PT ;  /* 0x000000100e0d7812 */ /* 0x040fe200078ec0ff */
[----:B------:R-:W-:Y:S01]  /*2a30*/  IMAD.SHL.U32 R107, R107, 0x2, RZ ;  /* 0x000000026b6b7824 */ /* 0x000fe200078e00ff */
[----:B------:R-:W-:Y:S01]  /*2a40*/  SHF.R.S32.HI R100, RZ, 0x1f, R79 ;  /* 0x0000001fff647819 */ /* 0x000fe2000001144f */
[----:B------:R-:W-:Y:S01]  /*2a50*/  IMAD.IADD R97, R67, 0x1, R97 ;  /* 0x0000000143617824 */ /* 0x000fe200078e0261 */
[----:B------:R-:W-:Y:S01]  /*2a60*/  SHF.R.S32.HI R99, RZ, 0x1f, R77 ;  /* 0x0000001fff637819 */ /* 0x000fe2000001144d */
[----:B------:R-:W-:Y:S01]  /*2a70*/  IMAD.IADD R98, R75, 0x1, R33 ;  /* 0x000000014b627824 */ /* 0x000fe200078e0221 */
[----:B------:R-:W-:Y:S01]  /*2a80*/  LOP3.LUT R14, R14, 0x20, RZ, 0xc0, !PT ;  /* 0x000000200e0e7812 */ /* 0x000fe200078ec0ff */
[----:B------:R-:W-:-:S02]  /*2a90*/  IMAD.IADD R88, R31, 0x1, R15 ;  /* 0x000000011f587824 */ /* 0x000fc400078e020f */
[----:B------:R-:W-:Y:S02]  /*2aa0*/  IMAD.IADD R84, R15, 0x1, R65 ;  /* 0x000000010f547824 */ /* 0x000fe400078e0241 */
[----:B------:R-:W-:Y:S02]  /*2ab0*/  IMAD.IADD R83, R83, 0x1, R73 ;  /* 0x0000000153537824 */ /* 0x000fe400078e0249 */
[----:B------:R-:W-:-:S07]  /*2ac0*/  IMAD.IADD R89, R27, 0x1, R89 ;  /* 0x000000011b597824 */ /* 0x000fce00078e0259 */
.L_x_9825:
[----:B0-----:R-:W2:Y:S01]  /*2ad0*/  LDL R20, [R1+0x84] ;  /* 0x0000840001147983 */ /* 0x001ea20000100800 */
[----:B------:R-:W0:Y:S01]  /*2ae0*/  LDC R106, c[0x0][0x3f4] ;  /* 0x0000fd00ff6a7b82 */ /* 0x000e220000000800 */
[----:B------:R-:W-:Y:S01]  /*2af0*/  LOP3.LUT P3, RZ, R76, 0x2, RZ, 0xc0, !PT ;  /* 0x000000024cff7812 */ /* 0x000fe2000786c0ff */
[----:B---3--:R-:W-:Y:S01]  /*2b00*/  VIADD R35, R22, 0xffffffff ;  /* 0xffffffff16237836 */ /* 0x008fe20000000000 */
[----:B------:R-:W-:Y:S05]  /*2b10*/  YIELD ;  /* 0x0000000000007946 */ /* 0x000fea0003800000 */
[----:B-1----:R-:W1:Y:S01]  /*2b20*/  LDC.64 R90, c[0x0][0x2e8] ;  /* 0x0000ba00ff5a7b82 */ /* 0x002e620000000a00 */
[----:B------:R-:W-:Y:S01]  /*2b30*/  SHF.R.S32.HI R32, RZ, 0x1f, R35 ;  /* 0x0000001fff207819 */ /* 0x000fe20000011423 */
[-C--:B------:R-:W-:Y:S01]  /*2b40*/  IMAD R15, R96, R35.reuse, RZ ;  /* 0x00000023600f7224 */ /* 0x080fe200078e02ff */
[----:B------:R-:W-:Y:S01]  /*2b50*/  BSSY B0, `(.L_x_9770) ;  /* 0x0000402000007945 */ /* 0x000fe20003800000 */
[----:B------:R-:W-:-:S04]  /*2b60*/  IMAD.WIDE.U32 R60, R28, R35, RZ ;  /* 0x000000231c3c7225 */ /* 0x000fc800078e00ff */
[----:B------:R-:W-:Y:S01]  /*2b70*/  IMAD R33, R32, R28, R15 ;  /* 0x0000001c20217224 */ /* 0x000fe200078e020f */
[----:B------:R-:W-:-:S03]  /*2b80*/  IADD3 R15, P2, R95, R60, RZ ;  /* 0x0000003c5f0f7210 */ /* 0x000fc60007f5e0ff */
[----:B------:R-:W-:-:S04]  /*2b90*/  IMAD.IADD R92, R61, 0x1, R33 ;  /* 0x000000013d5c7824 */ /* 0x000fc800078e0221 */
[----:B------:R-:W-:Y:S01]  /*2ba0*/  IMAD.X R22, R92, 0x1, R94, P2 ;  /* 0x000000015c167824 */ /* 0x000fe200010e065e */
[----:B-1----:R-:W-:-:S04]  /*2bb0*/  LEA R36, P2, R15, R90, 0x1 ;  /* 0x0000005a0f247211 */ /* 0x002fc800078408ff */
[----:B------:R-:W-:Y:S01]  /*2bc0*/  LEA.HI.X R37, R15, R91, R22, 0x1, P2 ;  /* 0x0000005b0f257211 */ /* 0x000fe200010f0c16 */
[----:B------:R-:W-:Y:S01]  /*2bd0*/  IMAD.MOV.U32 R22, RZ, RZ, R35 ;  /* 0x000000ffff167224 */ /* 0x000fe200078e0023 */
[----:B------:R-:W-:Y:S01]  /*2be0*/  ISETP.GT.AND P2, PT, R35, R82, PT ;  /* 0x000000522300720c */ /* 0x000fe20003f44270 */
[----:B--2---:R-:W-:-:S04]  /*2bf0*/  IMAD R78, R17, 0x3600, R20 ;  /* 0x00003600114e7824 */ /* 0x004fc800078e0214 */
[C---:B------:R-:W-:Y:S02]  /*2c00*/  VIADD R20, R78.reuse, 0x10 ;  /* 0x000000104e147836 */ /* 0x040fe40000000000 */
[----:B------:R-:W-:Y:S01]  /*2c10*/  @P3 VIADD R20, R78, 0xfffffff0 ;  /* 0xfffffff04e143836 */ /* 0x000fe20000000000 */
[----:B0-----:R-:W-:Y:S01]  /*2c20*/  ISETP.GE.AND P3, PT, R106, 0x1, PT ;  /* 0x000000016a00780c */ /* 0x001fe20003f66270 */
[--C-:B------:R-:W-:Y:S02]  /*2c30*/  IMAD R78, R78, 0x2, R23.reuse ;  /* 0x000000024e4e7824 */ /* 0x100fe400078e0217 */
[----:B------:R-:W-:-:S10]  /*2c40*/  IMAD R20, R20, 0x2, R23 ;  /* 0x0000000214147824 */ /* 0x000fd400078e0217 */
[----:B------:R-:W-:Y:S05]  /*2c50*/  @!P3 BRA `(.L_x_9771) ;  /* 0x0000003c0040b947 */ /* 0x000fea0003800000 */
        /* <DEDUP_REMOVED lines=28> */
[----:B------:R-:W2:Y:S04]  /*2e20*/  LDL R116, [R1+0x68] ;  /* 0x0000680001747983 */ /* 0x000ea80000100800 */
[----:B------:R-:W3:Y:S04]  /*2e30*/  LDL R115, [R1+0x60] ;  /* 0x0000600001737983 */ /* 0x000ee80000100800 */
[----:B------:R-:W4:Y:S04]  /*2e40*/  LDL R112, [R1+0x6c] ;  /* 0x00006c0001707983 */ /* 0x000f280000100800 */
[----:B------:R-:W4:Y:S04]  /*2e50*/  LDL R110, [R1+0x64] ;  /* 0x00006400016e7983 */ /* 0x000f280000100800 */
[----:B------:R-:W4:Y:S01]  /*2e60*/  LDL R93, [R1+0x70] ;  /* 0x00007000015d7983 */ /* 0x000f220000100800 */
[----:B------:R-:W-:Y:S01]  /*2e70*/  IADD3 R58, P3, R72, R58, RZ ;  /* 0x0000003a483a7210 */ /* 0x000fe20007f7e0ff */
[----:B------:R-:W-:Y:S01]  /*2e80*/  ULDC.64 UR4, c[0x0][0x3e8] ;  /* 0x0000fa0000047ab9 */ /* 0x000fe20000000a00 */
[----:B------:R-:W-:-:S02]  /*2e90*/  CS2R R62, SRZ ;  /* 0x00000000003e7805 */ /* 0x000fc4000001ff00 */
        /* <DEDUP_REMOVED lines=22> */
[----:B--2---:R-:W-:-:S13]  /*3000*/  ISETP.GE.AND P3, PT, R116, R106, PT ;  /* 0x0000006a7400720c */ /* 0x004fda0003f66270 */
[----:B------:R0:W5:Y:S04]  /*3010*/  @!P3 LDG.E.64 R54, desc[UR60][R34.64+0x10] ;  /* 0x0000103c2236b981 */ /* 0x000168000c1e1b00 */
[----:B------:R0:W5:Y:S01]  /*3020*/  @!P3 LDG.E.64 R60, desc[UR60][R32.64+0x10] ;  /* 0x0000103c203cb981 */ /* 0x000162000c1e1b00 */
[----:B---3--:R-:W-:-:S13]  /*3030*/  ISETP.GE.AND P3, PT, R115, R106, PT ;  /* 0x0000006a7300720c */ /* 0x008fda0003f66270 */
[----:B------:R0:W5:Y:S04]  /*3040*/  @!P3 LDG.E.64 R50, desc[UR60][R34.64+0x20] ;  /* 0x0000203c2232b981 */ /* 0x000168000c1e1b00 */
[----:B------:R0:W5:Y:S01]  /*3050*/  @!P3 LDG.E.64 R52, desc[UR60][R32.64+0x20] ;  /* 0x0000203c2034b981 */ /* 0x000162000c1e1b00 */
[----:B----4-:R-:W-:-:S13]  /*3060*/  ISETP.GE.AND P3, PT, R112, R106, PT ;  /* 0x0000006a7000720c */ /* 0x010fda0003f66270 */
[----:B------:R0:W5:Y:S04]  /*3070*/  @!P3 LDG.E.64 R46, desc[UR60][R34.64+0x30] ;  /* 0x0000303c222eb981 */ /* 0x000168000c1e1b00 */
[----:B------:R0:W5:Y:S01]  /*3080*/  @!P3 LDG.E.64 R48, desc[UR60][R32.64+0x30] ;  /* 0x0000303c2030b981 */ /* 0x000162000c1e1b00 */
[----:B------:R-:W-:-:S13]  /*3090*/  ISETP.GE.AND P3, PT, R110, R106, PT ;  /* 0x0000006a6e00720c */ /* 0x000fda0003f66270 */
[----:B------:R0:W5:Y:S04]  /*30a0*/  @!P3 LDG.E.64 R42, desc[UR60][R34.64+0x40] ;  /* 0x0000403c222ab981 */ /* 0x000168000c1e1b00 */
[----:B------:R0:W5:Y:S01]  /*30b0*/  @!P3 LDG.E.64 R44, desc[UR60][R32.64+0x40] ;  /* 0x0000403c202cb981 */ /* 0x000162000c1e1b00 */
[----:B------:R-:W-:-:S13]  /*30c0*/  ISETP.GE.AND P3, PT, R93, R106, PT ;  /* 0x0000006a5d00720c */ /* 0x000fda0003f66270 */
[----:B------:R0:W5:Y:S04]  /*30d0*/  @!P3 LDG.E.64 R38, desc[UR60][R34.64+0x50] ;  /* 0x0000503c2226b981 */ /* 0x000168000c1e1b00 */
[----:B------:R0:W5:Y:S02]  /*30e0*/  @!P3 LDG.E.64 R40, desc[UR60][R32.64+0x50] ;  /* 0x0000503c2028b981 */ /* 0x000164000c1e1b00 */
.L_x_9774:
[----:B------:R-:W-:Y:S05]  /*30f0*/  BSYNC B1 ;  /* 0x0000000000017941 */ /* 0x000fea0003800000 */
.L_x_9773:
[----:B0-----:R-:W2:Y:S01]  /*3100*/  LDL R33, [R1+0x4c] ;  /* 0x00004c0001217983 */ /* 0x001ea20000100800 */
[----:B-----5:R-:W-:Y:S02]  /*3110*/  IMAD.MOV.U32 R15, RZ, RZ, R38 ;  /* 0x000000ffff0f7224 */ /* 0x020fe400078e0026 */
        /* <DEDUP_REMOVED lines=39> */
[----:B------:R-:W-:-:S04]  /*3390*/  PRMT R125, R32, 0x7610, R125 ;  /* 0x00007610207d7816 */ /* 0x000fc8000000007d */
[----:B------:R-:W-:Y:S01]  /*33a0*/  PRMT R126, R15, 0x7610, R126 ;  /* 0x000076100f7e7816 */ /* 0x000fe2000000007e */
[----:B------:R-:W-:-:S05]  /*33b0*/  IMAD.MOV.U32 R15, RZ, RZ, R61 ;  /* 0x000000ffff0f7224 */ /* 0x000fca00078e003d */
[----:B------:R-:W-:Y:S01]  /*33c0*/  PRMT R127, R15, 0x7610, R127 ;  /* 0x000076100f7f7816 */ /* 0x000fe2000000007f */
[----:B------:R-:W-:-:S05]  /*33d0*/  IMAD.MOV.U32 R15, RZ, RZ, R90 ;  /* 0x000000ffff0f7224 */ /* 0x000fca00078e005a */
[----:B------:R-:W-:Y:S01]  /*33e0*/  PRMT R58, R15, 0x7610, R58 ;  /* 0x000076100f3a7816 */ /* 0x000fe2000000003a */
[----:B------:R-:W-:-:S05]  /*33f0*/  IMAD.MOV.U32 R15, RZ, RZ, R91 ;  /* 0x000000ffff0f7224 */ /* 0x000fca00078e005b */
[----:B------:R-:W-:Y:S02]  /*3400*/  PRMT R92, R15, 0x7610, R92 ;  /* 0x000076100f5c7816 */ /* 0x000fe4000000005c */
[----:B--2---:R-:W-:-:S13]  /*3410*/  ISETP.NE.AND P3, PT, R33, 0x3, PT ;  /* 0x000000032100780c */ /* 0x004fda0003f65270 */
[----:B------:R-:W-:Y:S05]  /*3420*/  @!P3 BRA `(.L_x_9775) ;  /* 0x000000000004b947 */ /* 0x000fea0003800000 */
[----:B------:R-:W-:Y:S01]  /*3430*/  BPT.TRAP 0x1 ;  /* 0x000000040000795c */ /* 0x000fe20000300000 */
.L_x_9775:
[----:B------:R-:W2:Y:S01]  /*3440*/  LDL R32, [R1] ;  /* 0x0000000001207983 */ /* 0x000ea20000100800 */
[----:B------:R-:W-:Y:S01]  /*3450*/  IMAD R15, R17, 0x8, R16 ;  /* 0x00000008110f7824 */ /* 0x000fe200078e0210 */
[----:B------:R-:W-:Y:S01]  /*3460*/  BSSY B1, `(.L_x_9776) ;  /* 0x0000004000017945 */ /* 0x000fe20003800000 */
[----:B--2---:R-:W-:-:S04]  /*3470*/  SHF.L.U32 R86, R32, 0x1f, RZ ;  /* 0x0000001f20567819 */ /* 0x004fc800000006ff */
[----:B------:R-:W0:Y:S02]  /*3480*/  SYNCS.PHASECHK.TRANS64.TRYWAIT P5, [R15+URZ+0x31c90], R86 ;  /* 0x031c90560f0075a7 */ /* 0x000e2400080a017f */
[----:B0-----:R-:W-:Y:S05]  /*3490*/  @!P5 BRA `(.L_x_9777) ;  /* 0x000001c80008d947 */ /* 0x001fea0003800000 */
.L_x_10075:
[----:B------:R-:W-:Y:S05]  /*34a0*/  BSYNC B1 ;  /* 0x0000000000017941 */ /* 0x000fea0003800000 */
.L_x_9776:
        /* <DEDUP_REMOVED lines=11> */
[----:B------:R-:W-:Y:S02]  /*3560*/  SHF.R.U32.HI R57, RZ, 0x10, R91 ;  /* 0x00000010ff397819 */ /* 0x000fe4000001165b */
[----:B------:R-:W-:Y:S02]  /*3570*/  PRMT R56, R58, 0x5432, R56 ;  /* 0x000054323a387816 */ /* 0x000fe40000000038 */
[----:B--2---:R-:W-:-:S02]  /*3580*/  LOP3.LUT R91, R33, 0xffff0000, RZ, 0xc0, !PT ;  /* 0xffff0000215b7812 */ /* 0x004fc400078ec0ff */
[----:B------:R-:W-:Y:S02]  /*3590*/  LOP3.LUT R90, R59, 0xffff0000, RZ, 0xc0, !PT ;  /* 0xffff00003b5a7812 */ /* 0x000fe400078ec0ff */
[----:B------:R-:W-:Y:S01]  /*35a0*/  SHF.R.U32.HI R62, RZ, 0x10, R63 ;  /* 0x00000010ff3e7819 */ /* 0x000fe2000001163f */
[----:B------:R-:W-:Y:S01]  /*35b0*/  IMAD.U32 R63, R33, 0x10000, RZ ;  /* 0x00010000213f7824 */ /* 0x000fe200078e00ff */
[----:B------:R-:W-:Y:S01]  /*35c0*/  LOP3.LUT R33, R56, 0xffff0000, RZ, 0xc0, !PT ;  /* 0xffff000038217812 */ /* 0x000fe200078ec0ff */
        /* <DEDUP_REMOVED lines=19> */
[----:B------:R-:W-:-:S04]  /*3700*/  IMAD.U32 R35, R35, 0x10000, RZ ;  /* 0x0001000023237824 */ /* 0x000fc800078e00ff */
        /* <DEDUP_REMOVED lines=13> */
[----:B------:R-:W-:Y:S01]  /*37e0*/  F2FP.BF16.F32.PACK_AB R32, R35, R32 ;  /* 0x000000202320723e */ /* 0x000fe200000010ff */
[----:B------:R-:W-:-:S07]  /*37f0*/  IMAD.MOV.U32 R35, RZ, RZ, R63 ;  /* 0x000000ffff237224 */ /* 0x000fce00078e003f */
.L_x_9782:
[----:B------:R-:W-:Y:S05]  /*3800*/  BSYNC B2 ;  /* 0x0000000000027941 */ /* 0x000fea0003800000 */
.L_x_9781:
[----:B--2---:R1:W-:Y:S02]  /*3810*/  STG.E.128 desc[UR60][R36.64], R32 ;  /* 0x0000002024007986 */ /* 0x0043e4000c101d3c */
.L_x_9780:
[----:B------:R-:W-:Y:S05]  /*3820*/  BSYNC B1 ;  /* 0x0000000000017941 */ /* 0x000fea0003800000 */
.L_x_9779:
[----:B------:R-:W-:Y:S01]  /*3830*/  ISETP.NE.AND P4, PT, R10, RZ, PT ;  /* 0x000000ff0a00720c */ /* 0x000fe20003f85270 */
[----:B------:R-:W-:-:S12]  /*3840*/  BSSY B1, `(.L_x_9783) ;  /* 0x0000036000017945 */ /* 0x000fd80003800000 */
[----:B------:R-:W-:Y:S05]  /*3850*/  @!P4 BRA `(.L_x_9784) ;  /* 0x0000000000d0c947 */ /* 0x000fea0003800000 */
[----:B------:R-:W2:Y:S01]  /*3860*/  LDL R56, [R1+0x68] ;  /* 0x0000680001387983 */ /* 0x000ea20000100800 */
[----:B------:R-:W-:Y:S03]  /*3870*/  BSSY B2, `(.L_x_9785) ;  /* 0x0000031000027945 */ /* 0x000fe60003800000 */
[----:B-1----:R1:W3:Y:S01]  /*3880*/  LDS.128 R32, [R20+0x16800] ;  /* 0x0168000014207984 */ /* 0x0022e20000000c00 */
[----:B--2---:R-:W-:-:S13]  /*3890*/  ISETP.GE.AND P4, PT, R56, R106, PT ;  /* 0x0000006a3800720c */ /* 0x004fda0003f86270 */
[----:B-1-3--:R-:W-:Y:S05]  /*38a0*/  @P4 BRA `(.L_x_9786) ;  /* 0x0000000000b44947 */ /* 0x00afea0003800000 */
[----:B------:R-:W-:Y:S01]  /*38b0*/  SHF.R.U64 R57, R60, 0x10, R61 ;  /* 0x000000103c397819 */ /* 0x000fe2000000123d */
[C---:B------:R-:W-:Y:S01]  /*38c0*/  IMAD.U32 R60, R33.reuse, 0x10000, RZ ;  /* 0x00010000213c7824 */ /* 0x040fe200078e00ff */
[----:B------:R-:W-:Y:S02]  /*38d0*/  SHF.R.U64 R54, R54, 0x10, R55 ;  /* 0x0000001036367819 */ /* 0x000fe40000001237 */
[----:B------:R-:W-:Y:S02]  /*38e0*/  PRMT R57, R126, 0x5410, R57 ;  /* 0x000054107e397816 */ /* 0x000fe40000000039 */
[----:B------:R-:W-:Y:S02]  /*38f0*/  PRMT R54, R112, 0x5432, R54 ;  /* 0x0000543270367816 */ /* 0x000fe40000000036 */
[----:B------:R-:W-:Y:S02]  /*3900*/  LOP3.LUT R62, R33, 0xffff0000, RZ, 0xc0, !PT ;  /* 0xffff0000213e7812 */ /* 0x000fe400078ec0ff */
[----:B------:R-:W-:-:S02]  /*3910*/  LOP3.LUT R59, R57, 0xffff0000, RZ, 0xc0, !PT ;  /* 0xffff0000393b7812 */ /* 0x000fc400078ec0ff */
[C---:B------:R-:W-:Y:S01]  /*3920*/  LOP3.LUT R33, R54.reuse, 0xffff0000, RZ, 0xc0, !PT ;  /* 0xffff000036217812 */ /* 0x040fe200078ec0ff */
[----:B------:R-:W-:Y:S01]  /*3930*/  IMAD.U32 R54, R54, 0x10000, RZ ;  /* 0x0001000036367824 */ /* 0x000fe200078e00ff */
[----:B------:R-:W-:Y:S02]  /*3940*/  SHF.R.U32.HI R58, RZ, 0x10, R55 ;  /* 0x00000010ff3a7819 */ /* 0x000fe40000011637 */
[----:B------:R-:W-:Y:S01]  /*3950*/  SHF.R.U32.HI R55, RZ, 0x10, R61 ;  /* 0x00000010ff377819 */ /* 0x000fe2000001163d */
[C---:B------:R-:W-:Y:S01]  /*3960*/  FMUL.FTZ R61, R62.reuse, R59 ;  /* 0x0000003b3e3d7220 */ /* 0x040fe20000410000 */
[-C--:B------:R-:W-:Y:S01]  /*3970*/  FMUL.FTZ R62, R62, R33.reuse ;  /* 0x000000213e3e7220 */ /* 0x080fe20000410000 */
[----:B------:R-:W-:Y:S02]  /*3980*/  PRMT R58, R115, 0x5432, R58 ;  /* 0x00005432733a7816 */ /* 0x000fe4000000003a */
[----:B------:R-:W-:Y:S01]  /*3990*/  PRMT R55, R127, 0x5410, R55 ;  /* 0x000054107f377816 */ /* 0x000fe20000000037 */
[C---:B------:R-:W-:Y:S01]  /*39a0*/  FFMA.FTZ R56, R60.reuse, R33, -R61 ;  /* 0x000000213c387223 */ /* 0x040fe2000001083d */
[----:B------:R-:W-:Y:S01]  /*39b0*/  FFMA.FTZ R33, R60, R59, R62 ;  /* 0x0000003b3c217223 */ /* 0x000fe2000001003e */
[----:B------:R-:W-:Y:S01]  /*39c0*/  LOP3.LUT R60, R34, 0xffff0000, RZ, 0xc0, !PT ;  /* 0xffff0000223c7812 */ /* 0x000fe200078ec0ff */
[----:B------:R-:W-:-:S02]  /*39d0*/  IMAD.U32 R61, R58, 0x10000, RZ ;  /* 0x000100003a3d7824 */ /* 0x000fc400078e00ff */
[C---:B------:R-:W-:Y:S01]  /*39e0*/  IMAD.U32 R59, R55.reuse, 0x10000, RZ ;  /* 0x00010000373b7824 */ /* 0x040fe200078e00ff */
[----:B------:R-:W-:Y:S01]  /*39f0*/  LOP3.LUT R55, R55, 0xffff0000, RZ, 0xc0, !PT ;  /* 0xffff000037377812 */ /* 0x000fe200078ec0ff */
[----:B------:R-:W-:Y:S01]  /*3a00*/  IMAD.U32 R34, R34, 0x10000, RZ ;  /* 0x0001000022227824 */ /* 0x000fe200078e00ff */
[----:B------:R-:W-:Y:S01]  /*3a10*/  F2FP.BF16.F32.PACK_AB R33, R33, R56 ;  /* 0x000000382121723e */ /* 0x000fe200000010ff */
[C---:B------:R-:W-:Y:S01]  /*3a20*/  FMUL.FTZ R63, R60.reuse, R59 ;  /* 0x0000003b3c3f7220 */ /* 0x040fe20000410000 */
[-C--:B------:R-:W-:Y:S01]  /*3a30*/  FMUL.FTZ R60, R60, R61.reuse ;  /* 0x0000003d3c3c7220 */ /* 0x080fe20000410000 */
[C---:B------:R-:W-:Y:S02]  /*3a40*/  IMAD.U32 R62, R35.reuse, 0x10000, RZ ;  /* 0x00010000233e7824 */ /* 0x040fe400078e00ff */
[C---:B------:R-:W-:Y:S01]  /*3a50*/  FFMA.FTZ R63, R34.reuse, R61, -R63 ;  /* 0x0000003d223f7223 */ /* 0x040fe2000001083f */
[----:B------:R-:W-:Y:S01]  /*3a60*/  FFMA.FTZ R60, R34, R59, R60 ;  /* 0x0000003b223c7223 */ /* 0x000fe2000001003c */
[----:B------:R-:W-:-:S02]  /*3a70*/  LOP3.LUT R34, R35, 0xffff0000, RZ, 0xc0, !PT ;  /* 0xffff000023227812 */ /* 0x000fc400078ec0ff */
        /* <DEDUP_REMOVED lines=16> */
.L_x_9786:
[----:B------:R-:W-:Y:S05]  /*3b80*/  BSYNC B2 ;  /* 0x0000000000027941 */ /* 0x000fea0003800000 */
.L_x_9785:
[----:B------:R2:W-:Y:S02]  /*3b90*/  STG.E.128 desc[UR60][R36.64+0x20], R32 ;  /* 0x0000202024007986 */ /* 0x0005e4000c101d3c */
.L_x_9784:
[----:B------:R-:W-:Y:S05]  /*3ba0*/  BSYNC B1 ;  /* 0x0000000000017941 */ /* 0x000fea0003800000 */
.L_x_9783:
[----:B------:R-:W-:Y:S01]  /*3bb0*/  ISETP.NE.AND P4, PT, R11, RZ, PT ;  /* 0x000000ff0b00720c */ /* 0x000fe20003f85270 */
[----:B------:R-:W-:-:S12]  /*3bc0*/  BSSY B1, `(.L_x_9787) ;  /* 0x0000036000017945 */ /* 0x000fd80003800000 */
[----:B------:R-:W-:Y:S05]  /*3bd0*/  @!P4 BRA `(.L_x_9788) ;  /* 0x0000000000d0c947 */ /* 0x000fea0003800000 */
[----:B------:R-:W3:Y:S01]  /*3be0*/  LDL R54, [R1+0x60] ;  /* 0x0000600001367983 */ /* 0x000ee20000100800 */
[----:B------:R-:W-:Y:S03]  /*3bf0*/  BSSY B2, `(.L_x_9789) ;  /* 0x0000031000027945 */ /* 0x000fe60003800000 */
[----:B-12---:R1:W2:Y:S01]  /*3c00*/  LDS.128 R32, [R78+0x18c00] ;  /* 0x018c00004e207984 */ /* 0x0062a20000000c00 */
[----:B---3--:R-:W-:-:S13]  /*3c10*/  ISETP.GE.AND P4, PT, R54, R106, PT ;  /* 0x0000006a3600720c */ /* 0x008fda0003f86270 */
[----:B-12---:R-:W-:Y:S05]  /*3c20*/  @P4 BRA `(.L_x_9790) ;  /* 0x0000000000b44947 */ /* 0x006fea0003800000 */
[--C-:B------:R-:W-:Y:S02]  /*3c30*/  SHF.R.U64 R50, R50, 0x10, R51.reuse ;  /* 0x0000001032327819 */ /* 0x100fe40000001233 */
[----:B------:R-:W-:Y:S02]  /*3c40*/  SHF.R.U32.HI R54, RZ, 0x10, R51 ;  /* 0x00000010ff367819 */ /* 0x000fe40000011633 */
[--C-:B------:R-:W-:Y:S02]  /*3c50*/  SHF.R.U64 R51, R52, 0x10, R53.reuse ;  /* 0x0000001034337819 */ /* 0x100fe40000001235 */
[----:B------:R-:W-:Y:S02]  /*3c60*/  SHF.R.U32.HI R55, RZ, 0x10, R53 ;  /* 0x00000010ff377819 */ /* 0x000fe40000011635 */
[----:B------:R-:W-:Y:S01]  /*3c70*/  PRMT R53, R124, 0x5410, R51 ;  /* 0x000054107c357816 */ /* 0x000fe20000000033 */
[----:B------:R-:W-:Y:S01]  /*3c80*/  IMAD.U32 R51, R33, 0x10000, RZ ;  /* 0x0001000021337824 */ /* 0x000fe200078e00ff */
        /* <DEDUP_REMOVED lines=39> */
.L_x_9790:
[----:B------:R-:W-:Y:S05]  /*3f00*/  BSYNC B2 ;  /* 0x0000000000027941 */ /* 0x000fea0003800000 */
.L_x_9789:
[----:B------:R3:W-:Y:S02]  /*3f10*/  STG.E.128 desc[UR60][R36.64+0x40], R32 ;  /* 0x0000402024007986 */ /* 0x0007e4000c101d3c */
.L_x_9788:
[----:B------:R-:W-:Y:S05]  /*3f20*/  BSYNC B1 ;  /* 0x0000000000017941 */ /* 0x000fea0003800000 */
.L_x_9787:
[----:B------:R-:W-:Y:S01]  /*3f30*/  ISETP.NE.AND P4, PT, R12, RZ, PT ;  /* 0x000000ff0c00720c */ /* 0x000fe20003f85270 */
[----:B------:R-:W-:-:S12]  /*3f40*/  BSSY B1, `(.L_x_9791) ;  /* 0x0000035000017945 */ /* 0x000fd80003800000 */
[----:B------:R-:W-:Y:S05]  /*3f50*/  @!P4 BRA `(.L_x_9792) ;  /* 0x0000000000ccc947 */ /* 0x000fea0003800000 */
[----:B------:R-:W4:Y:S01]  /*3f60*/  LDL R50, [R1+0x6c] ;  /* 0x00006c0001327983 */ /* 0x000f220000100800 */
[----:B------:R-:W-:Y:S03]  /*3f70*/  BSSY B2, `(.L_x_9793) ;  /* 0x0000030000027945 */ /* 0x000fe60003800000 */
[----:B-123--:R1:W2:Y:S01]  /*3f80*/  LDS.128 R32, [R20+0x18c00] ;  /* 0x018c000014207984 */ /* 0x00e2a20000000c00 */
[----:B----4-:R-:W-:-:S13]  /*3f90*/  ISETP.GE.AND P4, PT, R50, R106, PT ;  /* 0x0000006a3200720c */ /* 0x010fda0003f86270 */
[----:B-12---:R-:W-:Y:S05]  /*3fa0*/  @P4 BRA `(.L_x_9794) ;  /* 0x0000000000b04947 */ /* 0x006fea0003800000 */
[----:B------:R-:W-:Y:S02]  /*3fb0*/  SHF.R.U64 R51, R48, 0x10, R49 ;  /* 0x0000001030337819 */ /* 0x000fe40000001231 */
[----:B------:R-:W-:Y:S02]  /*3fc0*/  SHF.R.U64 R53, R46, 0x10, R47 ;  /* 0x000000102e357819 */ /* 0x000fe4000000122f */
[----:B------:R-:W-:Y:S02]  /*3fd0*/  PRMT R122, R122, 0x5410, R51 ;  /* 0x000054107a7a7816 */ /* 0x000fe40000000033 */
[----:B------:R-:W-:Y:S02]  /*3fe0*/  PRMT R120, R120, 0x5410, R53 ;  /* 0x0000541078787816 */ /* 0x000fe40000000035 */
[----:B------:R-:W-:Y:S02]  /*3ff0*/  SHF.R.U32.HI R48, RZ, 0x10, R47 ;  /* 0x00000010ff307819 */ /* 0x000fe4000001162f */
[----:B------:R-:W-:-:S02]  /*4000*/  SHF.R.U32.HI R50, RZ, 0x10, R49 ;  /* 0x00000010ff327819 */ /* 0x000fc40000011631 */
[C---:B------:R-:W-:Y:S01]  /*4010*/  LOP3.LUT R47, R33.reuse, 0xffff0000, RZ, 0xc0, !PT ;  /* 0xffff0000212f7812 */ /* 0x040fe200078ec0ff */
        /* <DEDUP_REMOVED lines=8> */
[----:B------:R-:W-:Y:S01]  /*40a0*/  FMUL.FTZ R47, R47, R46 ;  /* 0x0000002e2f2f7220 */ /* 0x000fe20000410000 */
[----:B------:R-:W-:Y:S01]  /*40b0*/  LOP3.LUT R49, R34, 0xffff0000, RZ, 0xc0, !PT ;  /* 0xffff000022317812 */ /* 0x000fe200078ec0ff */
[----:B------:R-:W-:-:S02]  /*40c0*/  IMAD.U32 R48, R123, 0x10000, RZ ;  /* 0x000100007b307824 */ /* 0x000fc400078e00ff */
[----:B------:R-:W-:Y:S01]  /*40d0*/  FFMA.FTZ R46, R33, R46, -R54 ;  /* 0x0000002e212e7223 */ /* 0x000fe20000010836 */
[----:B------:R-:W-:Y:S02]  /*40e0*/  IMAD.U32 R50, R121, 0x10000, RZ ;  /* 0x0001000079327824 */ /* 0x000fe400078e00ff */
[----:B------:R-:W-:Y:S01]  /*40f0*/  FFMA.FTZ R33, R33, R52, R47 ;  /* 0x0000003421217223 */ /* 0x000fe2000001002f */
[----:B------:R-:W-:Y:S02]  /*4100*/  IMAD.U32 R47, R34, 0x10000, RZ ;  /* 0x00010000222f7824 */ /* 0x000fe400078e00ff */
[C---:B------:R-:W-:Y:S01]  /*4110*/  FMUL.FTZ R34, R49.reuse, R48 ;  /* 0x0000003031227220 */ /* 0x040fe20000410000 */
[-C--:B------:R-:W-:Y:S01]  /*4120*/  FMUL.FTZ R49, R49, R50.reuse ;  /* 0x0000003231317220 */ /* 0x080fe20000410000 */
[----:B------:R-:W-:Y:S02]  /*4130*/  LOP3.LUT R121, R121, 0xffff0000, RZ, 0xc0, !PT ;  /* 0xffff000079797812 */ /* 0x000fe400078ec0ff */
[C---:B------:R-:W-:Y:S01]  /*4140*/  FFMA.FTZ R34, R47.reuse, R50, -R34 ;  /* 0x000000322f227223 */ /* 0x040fe20000010822 */
[----:B------:R-:W-:Y:S01]  /*4150*/  FFMA.FTZ R47, R47, R48, R49 ;  /* 0x000000302f2f7223 */ /* 0x000fe20000010031 */
[----:B------:R-:W-:Y:S01]  /*4160*/  LOP3.LUT R48, R123, 0xffff0000, RZ, 0xc0, !PT ;  /* 0xffff00007b307812 */ /* 0x000fe200078ec0ff */
[C---:B------:R-:W-:Y:S01]  /*4170*/  IMAD.U32 R49, R35.reuse, 0x10000, RZ ;  /* 0x0001000023317824 */ /* 0x040fe200078e00ff */
[----:B------:R-:W-:-:S02]  /*4180*/  LOP3.LUT R50, R35, 0xffff0000, RZ, 0xc0, !PT ;  /* 0xffff000023327812 */ /* 0x000fc400078ec0ff */
[----:B------:R-:W-:Y:S02]  /*4190*/  F2FP.BF16.F32.PACK_AB R33, R33, R46 ;  /* 0x0000002e2121723e */ /* 0x000fe400000010ff */
        /* <DEDUP_REMOVED lines=12> */
[----:B------:R-:W-:-:S07]  /*4260*/  F2FP.BF16.F32.PACK_AB R32, R32, R51 ;  /* 0x000000332020723e */ /* 0x000fce00000010ff */
.L_x_9794:
[----:B------:R-:W-:Y:S05]  /*4270*/  BSYNC B2 ;  /* 0x0000000000027941 */ /* 0x000fea0003800000 */
.L_x_9793:
[----:B------:R4:W-:Y:S02]  /*4280*/  STG.E.128 desc[UR60][R36.64+0x60], R32 ;  /* 0x0000602024007986 */ /* 0x0009e4000c101d3c */
.L_x_9792:
[----:B------:R-:W-:Y:S05]  /*4290*/  BSYNC B1 ;  /* 0x0000000000017941 */ /* 0x000fea0003800000 */
.L_x_9791:
[----:B------:R-:W-:Y:S01]  /*42a0*/  ISETP.NE.AND P4, PT, R13, RZ, PT ;  /* 0x000000ff0d00720c */ /* 0x000fe20003f85270 */
[----:B------:R-:W-:-:S12]  /*42b0*/  BSSY B1, `(.L_x_9795) ;  /* 0x0000036000017945 */ /* 0x000fd80003800000 */
[----:B------:R-:W-:Y:S05]  /*42c0*/  @!P4 BRA `(.L_x_9796) ;  /* 0x0000000000d0c947 */ /* 0x000fea0003800000 */
[----:B------:R-:W5:Y:S01]  /*42d0*/  LDL R46, [R1+0x64] ;  /* 0x00006400012e7983 */ /* 0x000f620000100800 */
[----:B------:R-:W-:Y:S03]  /*42e0*/  BSSY B2, `(.L_x_9797) ;  /* 0x0000031000027945 */ /* 0x000fe60003800000 */
[----:B-1234-:R1:W2:Y:S01]  /*42f0*/  LDS.128 R32, [R78+0x1b000] ;  /* 0x01b000004e207984 */ /* 0x01e2a20000000c00 */
[----:B-----5:R-:W-:-:S13]  /*4300*/  ISETP.GE.AND P4, PT, R46, R106, PT ;  /* 0x0000006a2e00720c */ /* 0x020fda0003f86270 */
[----:B-12---:R-:W-:Y:S05]  /*4310*/  @P4 BRA `(.L_x_9798) ;  /* 0x0000000000b44947 */ /* 0x006fea0003800000 */
[----:B------:R-:W-:Y:S01]  /*4320*/  SHF.R.U64 R51, R44, 0x10, R45 ;  /* 0x000000102c337819 */ /* 0x000fe2000000122d */
[C---:B------:R-:W-:Y:S01]  /*4330*/  IMAD.U32 R44, R33.reuse, 0x10000, RZ ;  /* 0x00010000212c7824 */ /* 0x040fe200078e00ff */
[----:B------:R-:W-:Y:S01]  /*4340*/  SHF.R.U64 R49, R42, 0x10, R43 ;  /* 0x000000102a317819 */ /* 0x000fe2000000122b */
[----:B------:R-:W-:Y:S01]  /*4350*/  IMAD.U32 R42, R34, 0x10000, RZ ;  /* 0x00010000222a7824 */ /* 0x000fe200078e00ff */
[----:B------:R-:W-:Y:S02]  /*4360*/  PRMT R118, R118, 0x5410, R51 ;  /* 0x0000541076767816 */ /* 0x000fe40000000033 */
[----:B------:R-:W-:Y:S02]  /*4370*/  SHF.R.U32.HI R50, RZ, 0x10, R45 ;  /* 0x00000010ff327819 */ /* 0x000fe4000001162d */
[----:B------:R-:W-:Y:S02]  /*4380*/  SHF.R.U32.HI R46, RZ, 0x10, R43 ;  /* 0x00000010ff2e7819 */ /* 0x000fe4000001162b */
[----:B------:R-:W-:Y:S01]  /*4390*/  LOP3.LUT R47, R33, 0xffff0000, RZ, 0xc0, !PT ;  /* 0xffff0000212f7812 */ /* 0x000fe200078ec0ff */
[----:B------:R-:W-:Y:S01]  /*43a0*/  IMAD.U32 R33, R32, 0x10000, RZ ;  /* 0x0001000020217824 */ /* 0x000fe200078e00ff */
[C---:B------:R-:W-:Y:S01]  /*43b0*/  LOP3.LUT R48, R118.reuse, 0xffff0000, RZ, 0xc0, !PT ;  /* 0xffff000076307812 */ /* 0x040fe200078ec0ff */
[----:B------:R-:W-:Y:S01]  /*43c0*/  IMAD.U32 R118, R118, 0x10000, RZ ;  /* 0x0001000076767824 */ /* 0x000fe200078e00ff */
[----:B------:R-:W-:-:S02]  /*43d0*/  PRMT R116, R116, 0x5410, R49 ;  /* 0x0000541074747816 */ /* 0x000fc40000000031 */
[----:B------:R-:W-:Y:S01]  /*43e0*/  PRMT R119, R119, 0x5410, R50 ;  /* 0x0000541077777816 */ /* 0x000fe20000000032 */
[----:B------:R-:W-:Y:S01]  /*43f0*/  FMUL.FTZ R51, R47, R48 ;  /* 0x000000302f337220 */ /* 0x000fe20000410000 */
[----:B------:R-:W-:Y:S02]  /*4400*/  PRMT R117, R117, 0x5410, R46 ;  /* 0x0000541075757816 */ /* 0x000fe4000000002e */
[----:B------:R-:W-:Y:S01]  /*4410*/  LOP3.LUT R49, R116, 0xffff0000, RZ, 0xc0, !PT ;  /* 0xffff000074317812 */ /* 0x000fe200078ec0ff */
[----:B------:R-:W-:Y:S01]  /*4420*/  IMAD.U32 R45, R119, 0x10000, RZ ;  /* 0x00010000772d7824 */ /* 0x000fe200078e00ff */
[----:B------:R-:W-:Y:S01]  /*4430*/  LOP3.LUT R43, R34, 0xffff0000, RZ, 0xc0, !PT ;  /* 0xffff0000222b7812 */ /* 0x000fe200078ec0ff */
[----:B------:R-:W-:Y:S01]  /*4440*/  IMAD.U32 R50, R117, 0x10000, RZ ;  /* 0x0001000075327824 */ /* 0x000fe200078e00ff */
[----:B------:R-:W-:Y:S01]  /*4450*/  LOP3.LUT R34, R35, 0xffff0000, RZ, 0xc0, !PT ;  /* 0xffff000023227812 */ /* 0x000fe200078ec0ff */
[-C--:B------:R-:W-:Y:S01]  /*4460*/  FMUL.FTZ R47, R47, R49.reuse ;  /* 0x000000312f2f7220 */ /* 0x080fe20000410000 */
[----:B------:R-:W-:Y:S01]  /*4470*/  FFMA.FTZ R46, R44, R49, -R51 ;  /* 0x000000312c2e7223 */ /* 0x000fe20000010833 */
[-C--:B------:R-:W-:Y:S01]  /*4480*/  FMUL.FTZ R49, R43, R45.reuse ;  /* 0x0000002d2b317220 */ /* 0x080fe20000410000 */
[----:B------:R-:W-:Y:S01]  /*4490*/  LOP3.LUT R119, R119, 0xffff0000, RZ, 0xc0, !PT ;  /* 0xffff000077777812 */ /* 0x000fe200078ec0ff */
[----:B------:R-:W-:Y:S01]  /*44a0*/  FMUL.FTZ R51, R43, R50 ;  /* 0x000000322b337220 */ /* 0x000fe20000410000 */
[----:B------:R-:W-:Y:S01]  /*44b0*/  LOP3.LUT R117, R117, 0xffff0000, RZ, 0xc0, !PT ;  /* 0xffff000075757812 */ /* 0x000fe200078ec0ff */
[----:B------:R-:W-:Y:S01]  /*44c0*/  IMAD.U32 R116, R116, 0x10000, RZ ;  /* 0x0001000074747824 */ /* 0x000fe200078e00ff */
[----:B------:R-:W-:Y:S01]  /*44d0*/  LOP3.LUT R32, R32, 0xffff0000, RZ, 0xc0, !PT ;  /* 0xffff000020207812 */ /* 0x000fe200078ec0ff */
[----:B------:R-:W-:Y:S01]  /*44e0*/  FFMA.FTZ R47, R44, R48, R47 ;  /* 0x000000302c2f7223 */ /* 0x000fe2000001002f */
[C---:B------:R-:W-:Y:S01]  /*44f0*/  FFMA.FTZ R43, R42.reuse, R50, -R49 ;  /* 0x000000322a2b7223 */ /* 0x040fe20000010831 */
[----:B------:R-:W-:Y:S01]  /*4500*/  FFMA.FTZ R42, R42, R45, R51 ;  /* 0x0000002d2a2a7223 */ /* 0x000fe20000010033 */
[C---:B------:R-:W-:Y:S01]  /*4510*/  FMUL.FTZ R44, R34.reuse, R119 ;  /* 0x00000077222c7220 */ /* 0x040fe20000410000 */
[----:B------:R-:W-:Y:S01]  /*4520*/  FMUL.FTZ R48, R34, R117 ;  /* 0x0000007522307220 */ /* 0x000fe20000410000 */
[----:B------:R-:W-:-:S02]  /*4530*/  IMAD.U32 R35, R35, 0x10000, RZ ;  /* 0x0001000023237824 */ /* 0x000fc400078e00ff */
        /* <DEDUP_REMOVED lines=10> */
[----:B------:R-:W-:-:S07]  /*45e0*/  F2FP.BF16.F32.PACK_AB R35, R35, R44 ;  /* 0x0000002c2323723e */ /* 0x000fce00000010ff */
.L_x_9798:
[----:B------:R-:W-:Y:S05]  /*45f0*/  BSYNC B2 ;  /* 0x0000000000027941 */ /* 0x000fea0003800000 */
.L_x_9797:
[----:B------:R1:W-:Y:S02]  /*4600*/  STG.E.128 desc[UR60][R36.64+0x80], R32 ;  /* 0x0000802024007986 */ /* 0x0003e4000c101d3c */
.L_x_9796:
[----:B------:R-:W-:Y:S05]  /*4610*/  BSYNC B1 ;  /* 0x0000000000017941 */ /* 0x000fea0003800000 */
.L_x_9795:
[----:B------:R-:W-:-:S13]  /*4620*/  ISETP.NE.AND P4, PT, R14, RZ, PT ;  /* 0x000000ff0e00720c */ /* 0x000fda0003f85270 */
[----:B------:R-:W-:Y:S05]  /*4630*/  @!P4 BRA `(.L_x_9778) ;  /* 0x00000024004cc947 */ /* 0x000fea0003800000 */
[----:B------:R-:W5:Y:S01]  /*4640*/  LDL R42, [R1+0x70] ;  /* 0x00007000012a7983 */ /* 0x000f620000100800 */
[----:B------:R-:W-:Y:S03]  /*4650*/  BSSY B1, `(.L_x_9799) ;  /* 0x0000031000017945 */ /* 0x000fe60003800000 */
[----:B-1234-:R1:W2:Y:S01]  /*4660*/  LDS.128 R32, [R20+0x1b000] ;  /* 0x01b0000014207984 */ /* 0x01e2a20000000c00 */
[----:B-----5:R-:W-:-:S13]  /*4670*/  ISETP.GE.AND P4, PT, R42, R106, PT ;  /* 0x0000006a2a00720c */ /* 0x020fda0003f86270 */
[----:B-12---:R-:W-:Y:S05]  /*4680*/  @P4 BRA `(.L_x_9800) ;  /* 0x0000000000b44947 */ /* 0x006fea0003800000 */
[--C-:B------:R-:W-:Y:S01]  /*4690*/  SHF.R.U64 R42, R38, 0x10, R39.reuse ;  /* 0x00000010262a7819 */ /* 0x100fe20000001227 */
[----:B------:R-:W-:Y:S01]  /*46a0*/  IMAD.U32 R38, R34, 0x10000, RZ ;  /* 0x0001000022267824 */ /* 0x000fe200078e00ff */
        /* <DEDUP_REMOVED lines=24> */
[----:B------:R-:W-:Y:S01]  /*4830*/  FFMA.FTZ R46, R39, R42, -R46 ;  /* 0x0000002a272e7223 */ /* 0x000fe2000001082e */
        /* <DEDUP_REMOVED lines=18> */
.L_x_9800:
[----:B------:R-:W-:Y:S05]  /*4960*/  BSYNC B1 ;  /* 0x0000000000017941 */ /* 0x000fea0003800000 */
.L_x_9799:
[----:B------:R1:W-:Y:S01]  /*4970*/  STG.E.128 desc[UR60][R36.64+0xa0], R32 ;  /* 0x0000a02024007986 */ /* 0x0003e2000c101d3c */
[----:B------:R-:W-:Y:S05]  /*4980*/  BRA `(.L_x_9778) ;  /* 0x0000002000787947 */ /* 0x000fea0003800000 */
.L_x_9772:
        /* <DEDUP_REMOVED lines=34> */
[----:B------:R-:W5:Y:S04]  /*4bb0*/  @!P3 LDG.E.128 R40, desc[UR60][R44.64] ;  /* 0x0000003c2c28b981 */ /* 0x000f68000c1e1d00 */
[----:B------:R-:W5:Y:S01]  /*4bc0*/  @!P3 LDG.E.128 R52, desc[UR60][R56.64] ;  /* 0x0000003c3834b981 */ /* 0x000f62000c1e1d00 */
        /* <DEDUP_REMOVED lines=10> */
.L_x_9802:
[----:B------:R-:W-:Y:S05]  /*4c70*/  BSYNC B1 ;  /* 0x0000000000017941 */ /* 0x000fea0003800000 */
.L_x_9801:
[----:B0-----:R-:W2:Y:S01]  /*4c80*/  LDL R57, [R1+0x4c] ;  /* 0x00004c0001397983 */ /* 0x001ea20000100800 */
[----:B-----5:R-:W-:Y:S02]  /*4c90*/  IMAD.MOV.U32 R15, RZ, RZ, R34 ;  /* 0x000000ffff0f7224 */ /* 0x020fe400078e0022 */
        /* <DEDUP_REMOVED lines=41> */
.L_x_9803:
[----:B------:R-:W2:Y:S01]  /*4f30*/  LDL R56, [R1] ;  /* 0x0000000001387983 */ /* 0x000ea20000100800 */
[----:B------:R-:W-:Y:S01]  /*4f40*/  IMAD R15, R17, 0x8, R16 ;  /* 0x00000008110f7824 */ /* 0x000fe200078e0210 */
[----:B------:R-:W-:Y:S01]  /*4f50*/  BSSY B1, `(.L_x_9804) ;  /* 0x0000004000017945 */ /* 0x000fe20003800000 */
[----:B--2---:R-:W-:-:S04]  /*4f60*/  SHF.L.U32 R86, R56, 0x1f, RZ ;  /* 0x0000001f38567819 */ /* 0x004fc800000006ff */
[----:B------:R-:W0:Y:S02]  /*4f70*/  SYNCS.PHASECHK.TRANS64.TRYWAIT P5, [R15+URZ+0x31c90], R86 ;  /* 0x031c90560f0075a7 */ /* 0x000e2400080a017f */
[----:B0-----:R-:W-:Y:S05]  /*4f80*/  @!P5 BRA `(.L_x_9805) ;  /* 0x000001ac0060d947 */ /* 0x001fea0003800000 */
.L_x_10076:
[----:B------:R-:W-:Y:S05]  /*4f90*/  BSYNC B1 ;  /* 0x0000000000017941 */ /* 0x000fea0003800000 */
.L_x_9804:
[----:B------:R-:W-:Y:S05]  /*4fa0*/  @P4 BRA `(.L_x_9778) ;  /* 0x0000001800f04947 */ /* 0x000fea0003800000 */
[----:B------:R-:W1:Y:S01]  /*4fb0*/  LDC R110, c[0x0][0x2f4] ;  /* 0x0000bd00ff6e7b82 */ /* 0x000e620000000800 */
[----:B------:R-:W-:Y:S01]  /*4fc0*/  ISETP.NE.AND P4, PT, R9, RZ, PT ;  /* 0x000000ff0900720c */ /* 0x000fe20003f85270 */
[----:B------:R-:W-:Y:S01]  /*4fd0*/  ULDC.64 UR4, c[0x0][0x300] ;  /* 0x0000c00000047ab9 */ /* 0x000fe20000000a00 */
[----:B------:R-:W-:Y:S01]  /*4fe0*/  SHF.R.S32.HI R56, RZ, 0x1f, R146 ;  /* 0x0000001fff387819 */ /* 0x000fe20000011492 */
[----:B------:R-:W-:Y:S01]  /*4ff0*/  IMAD.MOV.U32 R93, RZ, RZ, R92 ;  /* 0x000000ffff5d7224 */ /* 0x000fe200078e005c */
[----:B------:R-:W-:Y:S01]  /*5000*/  BSSY B1, `(.L_x_9806) ;  /* 0x000008a000017945 */ /* 0x000fe20003800000 */
[----:B------:R-:W-:Y:S02]  /*5010*/  IMAD.MOV.U32 R92, RZ, RZ, R60 ;  /* 0x000000ffff5c7224 */ /* 0x000fe400078e003c */
[----:B------:R-:W-:Y:S02]  /*5020*/  IMAD R56, R56, UR4, RZ ;  /* 0x0000000438387c24 */ /* 0x000fe4000f8e02ff */
[----:B------:R-:W-:-:S04]  /*5030*/  IMAD.WIDE.U32 R92, R146, UR4, R92 ;  /* 0x00000004925c7c25 */ /* 0x000fc8000f8e005c */
[----:B------:R-:W-:-:S04]  /*5040*/  IMAD R56, R146, UR5, R56 ;  /* 0x0000000592387c24 */ /* 0x000fc8000f8e0238 */
[----:B------:R-:W-:Y:S02]  /*5050*/  IMAD.IADD R112, R56, 0x1, R93 ;  /* 0x0000000138707824 */ /* 0x000fe400078e025d */
[----:B-1----:R-:W-:Y:S01]  /*5060*/  IMAD.IADD R115, R110, 0x1, -R107 ;  /* 0x000000016e737824 */ /* 0x002fe200078e0a6b */
[----:B------:R-:W-:Y:S06]  /*5070*/  @!P4 BRA `(.L_x_9807) ;  /* 0x000000080008c947 */ /* 0x000fec0003800000 */
[----:B------:R-:W2:Y:S04]  /*5080*/  LDL R62, [R1+0x50] ;  /* 0x00005000013e7983 */ /* 0x000ea80000100800 */
[----:B------:R-:W3:Y:S04]  /*5090*/  LDL R58, [R1+0x54] ;  /* 0x00005400013a7983 */ /* 0x000ee80000100800 */
[----:B------:R-:W4:Y:S01]  /*50a0*/  LDL R59, [R1+0x58] ;  /* 0x00005800013b7983 */ /* 0x000f220000100800 */
[----:B------:R-:W-:-:S04]  /*50b0*/  SEL R56, R107, R115, !P0 ;  /* 0x000000736b387207 */ /* 0x000fc80004000000 */
[----:B------:R-:W-:-:S04]  /*50c0*/  SHF.R.S32.HI R57, RZ, 0x1f, R56 ;  /* 0x0000001fff397819 */ /* 0x000fc80000011438 */
[----:B------:R-:W-:-:S04]  /*50d0*/  LEA.HI R57, R57, R56, RZ, 0x4 ;  /* 0x0000003839397211 */ /* 0x000fc800078f20ff */
[----:B------:R-:W-:-:S04]  /*50e0*/  SHF.R.S32.HI R57, RZ, 0x4, R57 ;  /* 0x00000004ff397819 */ /* 0x000fc80000011439 */
[----:B------:R-:W-:-:S04]  /*50f0*/  LEA.HI.SX32 R116, R21, R57, 0x1d ;  /* 0x0000003915747211 */ /* 0x000fc800078feaff */
[----:B------:R-:W-:-:S04]  /*5100*/  SHF.R.S32.HI R57, RZ, 0x1f, R116 ;  /* 0x0000001fff397819 */ /* 0x000fc80000011474 */
[----:B------:R-:W-:Y:S01]  /*5110*/  LEA.HI R57, R57, R116, RZ, 0x2 ;  /* 0x0000007439397211 */ /* 0x000fe200078f10ff */
[----:B------:R-:W-:-:S03]  /*5120*/  IMAD.SHL.U32 R116, R116, 0x8, RZ ;  /* 0x0000000874747824 */ /* 0x000fc600078e00ff */
[----:B------:R-:W-:Y:S02]  /*5130*/  SHF.R.S32.HI R57, RZ, 0x2, R57 ;  /* 0x00000002ff397819 */ /* 0x000fe40000011439 */
[----:B------:R-:W-:Y:S01]  /*5140*/  ISETP.GE.AND P4, PT, R144, R106, PT ;  /* 0x0000006a9000720c */ /* 0x000fe20003f86270 */
[----:B------:R-:W-:Y:S01]  /*5150*/  BSSY B2, `(.L_x_9808) ;  /* 0x0000068000027945 */ /* 0x000fe20003800000 */
[----:B--2---:R-:W-:-:S04]  /*5160*/  LOP3.LUT R56, R62, 0x18, R116, 0xf8, !PT ;  /* 0x000000183e387812 */ /* 0x004fc800078ef874 */
[----:B---3--:R-:W-:Y:S01]  /*5170*/  LOP3.LUT R56, R56, R58, RZ, 0x3c, !PT ;  /* 0x0000003a38387212 */ /* 0x008fe200078e3cff */
[----:B----4-:R-:W-:-:S04]  /*5180*/  IMAD R57, R57, 0x1200, R59 ;  /* 0x0000120039397824 */ /* 0x010fc800078e023b */
[----:B------:R-:W-:-:S04]  /*5190*/  IMAD.IADD R56, R57, 0x1, R56 ;  /* 0x0000000139387824 */ /* 0x000fc800078e0238 */
[C---:B------:R-:W-:Y:S02]  /*51a0*/  IMAD R60, R17.reuse, 0x3600, R56 ;  /* 0x00003600113c7824 */ /* 0x040fe400078e0238 */
[----:B------:R-:W-:Y:S02]  /*51b0*/  IMAD R56, R17, 0x3600, R104 ;  /* 0x0000360011387824 */ /* 0x000fe400078e0268 */
[--C-:B------:R-:W-:Y:S02]  /*51c0*/  IMAD R60, R60, 0x2, R16.reuse ;  /* 0x000000023c3c7824 */ /* 0x100fe400078e0210 */
[----:B------:R-:W-:-:S04]  /*51d0*/  IMAD R56, R56, 0x2, R16 ;  /* 0x0000000238387824 */ /* 0x000fc800078e0210 */
[----:B------:R-:W1:Y:S04]  /*51e0*/  LDS.128 R60, [R60+0x16a00] ;  /* 0x016a00003c3c7984 */ /* 0x000e680000000c00 */
        /* <DEDUP_REMOVED lines=12> */
[----:B------:R-:W-:Y:S01]  /*52b0*/  IMAD.U32 R55, R117, 0x10000, RZ ;  /* 0x0001000075377824 */ /* 0x000fe200078e00ff */
[C---:B------:R-:W-:Y:S02]  /*52c0*/  PRMT R118, R121.reuse, 0x5432, R118 ;  /* 0x0000543279767816 */ /* 0x040fe40000000076 */
[----:B------:R-:W-:Y:S01]  /*52d0*/  PRMT R43, R121, 0x5410, R43 ;  /* 0x00005410792b7816 */ /* 0x000fe2000000002b */
[----:B-1----:R-:W-:Y:S01]  /*52e0*/  IMAD.U32 R121, R61, 0x10000, RZ ;  /* 0x000100003d797824 */ /* 0x002fe200078e00ff */
[----:B------:R-:W-:-:S02]  /*52f0*/  PRMT R52, R120, 0x5432, R52 ;  /* 0x0000543278347816 */ /* 0x000fc40000000034 */
[----:B------:R-:W-:Y:S01]  /*5300*/  PRMT R53, R120, 0x5410, R53 ;  /* 0x0000541078357816 */ /* 0x000fe20000000035 */
[C---:B------:R-:W-:Y:S01]  /*5310*/  IMAD.U32 R120, R118.reuse, 0x10000, RZ ;  /* 0x0001000076787824 */ /* 0x040fe200078e00ff */
[C---:B------:R-:W-:Y:S02]  /*5320*/  PRMT R41, R119.reuse, 0x5410, R41 ;  /* 0x0000541077297816 */ /* 0x040fe40000000029 */
[----:B------:R-:W-:Y:S01]  /*5330*/  PRMT R42, R119, 0x5432, R42 ;  /* 0x00005432772a7816 */ /* 0x000fe2000000002a */
[----:B--2---:R-:W-:Y:S02]  /*5340*/  IMAD.U32 R119, R57, 0x10000, RZ ;  /* 0x0001000039777824 */ /* 0x004fe400078e00ff */
[----:B------:R-:W-:Y:S01]  /*5350*/  FMUL.FTZ R54, R121, R120 ;  /* 0x0000007879367220 */ /* 0x000fe20000410000 */
[----:B------:R-:W-:Y:S02]  /*5360*/  LOP3.LUT R118, R118, 0xffff0000, RZ, 0xc0, !PT ;  /* 0xffff000076767812 */ /* 0x000fe400078ec0ff */
[----:B------:R-:W-:Y:S01]  /*5370*/  LOP3.LUT R61, R61, 0xffff0000, RZ, 0xc0, !PT ;  /* 0xffff00003d3d7812 */ /* 0x000fe200078ec0ff */
[-C--:B------:R-:W-:Y:S01]  /*5380*/  FFMA.FTZ R54, R119, R55.reuse, -R54 ;  /* 0x0000003777367223 */ /* 0x080fe20000010836 */
[----:B------:R-:W-:Y:S01]  /*5390*/  FMUL.FTZ R55, R121, R55 ;  /* 0x0000003779377220 */ /* 0x000fe20000410000 */
[----:B------:R-:W-:-:S03]  /*53a0*/  LOP3.LUT R117, R117, 0xffff0000, RZ, 0xc0, !PT ;  /* 0xffff000075757812 */ /* 0x000fc600078ec0ff */
        /* <DEDUP_REMOVED lines=10> */
[----:B------:R-:W-:Y:S01]  /*5450*/  IMAD.U32 R118, R59, 0x10000, RZ ;  /* 0x000100003b767824 */ /* 0x000fe200078e00ff */
[----:B------:R-:W-:Y:S01]  /*5460*/  F2FP.BF16.F32.PACK_AB R57, R57, R54 ;  /* 0x000000363939723e */ /* 0x000fe200000010ff */
[----:B------:R-:W-:-:S02]  /*5470*/  IMAD.U32 R117, R42, 0x10000, RZ ;  /* 0x000100002a757824 */ /* 0x000fc400078e00ff */
[----:B------:R-:W-:Y:S01]  /*5480*/  FMUL.FTZ R121, R120, R119 ;  /* 0x0000007778797220 */ /* 0x000fe20000410000 */
[----:B------:R-:W-:Y:S01]  /*5490*/  F2FP.BF16.F32.PACK_AB R61, R61, R55 ;  /* 0x000000373d3d723e */ /* 0x000fe200000010ff */
[----:B------:R-:W-:Y:S02]  /*54a0*/  IMAD.U32 R54, R60, 0x10000, RZ ;  /* 0x000100003c367824 */ /* 0x000fe400078e00ff */
[-C--:B------:R-:W-:Y:S01]  /*54b0*/  FFMA.FTZ R121, R118, R117.reuse, -R121 ;  /* 0x0000007576797223 */ /* 0x080fe20000010879 */
[----:B------:R-:W-:Y:S01]  /*54c0*/  FMUL.FTZ R117, R120, R117 ;  /* 0x0000007578757220 */ /* 0x000fe20000410000 */
[C---:B------:R-:W-:Y:S01]  /*54d0*/  IMAD.U32 R55, R40.reuse, 0x10000, RZ ;  /* 0x0001000028377824 */ /* 0x040fe200078e00ff */
[----:B------:R-:W-:Y:S02]  /*54e0*/  LOP3.LUT R40, R40, 0xffff0000, RZ, 0xc0, !PT ;  /* 0xffff000028287812 */ /* 0x000fe400078ec0ff */
[----:B------:R-:W-:Y:S01]  /*54f0*/  FFMA.FTZ R118, R118, R119, R117 ;  /* 0x0000007776767223 */ /* 0x000fe20000010075 */
[----:B------:R-:W-:-:S02]  /*5500*/  LOP3.LUT R117, R42, 0xffff0000, RZ, 0xc0, !PT ;  /* 0xffff00002a757812 */ /* 0x000fc400078ec0ff */
        /* <DEDUP_REMOVED lines=44> */
.L_x_9809:
[----:B------:R-:W-:Y:S05]  /*57d0*/  BSYNC B2 ;  /* 0x0000000000027941 */ /* 0x000fea0003800000 */
.L_x_9808:
        /* <DEDUP_REMOVED lines=11> */
[----:B-1----:R2:W-:Y:S04]  /*5890*/  @!P4 STG.E.128 desc[UR60][R42.64], R60 ;  /* 0x0000003c2a00c986 */ /* 0x0025e8000c101d3c */
.L_x_9807:
[----:B------:R-:W-:Y:S05]  /*58a0*/  BSYNC B1 ;  /* 0x0000000000017941 */ /* 0x000fea0003800000 */
.L_x_9806:
[----:B------:R-:W-:Y:S01]  /*58b0*/  ISETP.NE.AND P4, PT, R10, RZ, PT ;  /* 0x000000ff0a00720c */ /* 0x000fe20003f85270 */
[----:B------:R-:W-:-:S12]  /*58c0*/  BSSY B1, `(.L_x_9810) ;  /* 0x0000084000017945 */ /* 0x000fd80003800000 */
[----:B------:R-:W-:Y:S05]  /*58d0*/  @!P4 BRA `(.L_x_9811) ;  /* 0x000000080008c947 */ /* 0x000fea0003800000 */
[----:B------:R-:W3:Y:S04]  /*58e0*/  LDL R52, [R1+0x50] ;  /* 0x0000500001347983 */ /* 0x000ee80000100800 */
[----:B--2---:R-:W2:Y:S04]  /*58f0*/  LDL R42, [R1+0x54] ;  /* 0x00005400012a7983 */ /* 0x004ea80000100800 */
        /* <DEDUP_REMOVED lines=12> */
[----:B---3--:R-:W-:-:S04]  /*59c0*/  LOP3.LUT R40, R52, 0x18, R56, 0xf8, !PT ;  /* 0x0000001834287812 */ /* 0x008fc800078ef838 */
[----:B--2---:R-:W-:Y:S01]  /*59d0*/  LOP3.LUT R40, R40, R42, RZ, 0x3c, !PT ;  /* 0x0000002a28287212 */ /* 0x004fe200078e3cff */
        /* <DEDUP_REMOVED lines=9> */
[----:B------:R-:W-:Y:S01]  /*5a70*/  SHF.R.U64 R38, R38, 0x10, R39 ;  /* 0x0000001026267819 */ /* 0x000fe20000001227 */
[----:B-1----:R-:W-:Y:S01]  /*5a80*/  IMAD.U32 R61, R53, 0x10000, RZ ;  /* 0x00010000353d7824 */ /* 0x002fe200078e00ff */
        /* <DEDUP_REMOVED lines=90> */
.L_x_9813:
[----:B------:R-:W-:Y:S05]  /*6030*/  BSYNC B2 ;  /* 0x0000000000027941 */ /* 0x000fea0003800000 */
.L_x_9812:
        /* <DEDUP_REMOVED lines=12> */
.L_x_9811:
[----:B------:R-:W-:Y:S05]  /*6100*/  BSYNC B1 ;  /* 0x0000000000017941 */ /* 0x000fea0003800000 */
.L_x_9810:
[----:B------:R-:W-:-:S13]  /*6110*/  ISETP.NE.AND P4, PT, R11, RZ, PT ;  /* 0x000000ff0b00720c */ /* 0x000fda0003f85270 */
[----:B------:R-:W-:Y:S05]  /*6120*/  @!P4 BRA `(.L_x_9778) ;  /* 0x000000080090c947 */ /* 0x000fea0003800000 */
[----:B--23--:R-:W2:Y:S04]  /*6130*/  LDL R40, [R1+0x50] ;  /* 0x0000500001287983 */ /* 0x00cea80000100800 */
[----:B------:R-:W3:Y:S04]  /*6140*/  LDL R38, [R1+0x54] ;  /* 0x0000540001267983 */ /* 0x000ee80000100800 */
[----:B------:R-:W4:Y:S01]  /*6150*/  LDL R39, [R1+0x58] ;  /* 0x0000580001277983 */ /* 0x000f220000100800 */
[----:B------:R-:W-:Y:S02]  /*6160*/  IADD3 R36, P4, P5, R24, R92, R77 ;  /* 0x0000005c18247210 */ /* 0x000fe40007d9e04d */
[----:B------:R-:W-:-:S02]  /*6170*/  LOP3.LUT P6, RZ, R19, 0x1, RZ, 0xc0, !PT ;  /* 0x0000000113ff7812 */ /* 0x000fc400078cc0ff */
[----:B------:R-:W-:Y:S02]  /*6180*/  IADD3.X R37, R3, R112, R99, P4, P5 ;  /* 0x0000007003257210 */ /* 0x000fe400027ea463 */
[C---:B------:R-:W-:Y:S02]  /*6190*/  LEA R48, P4, R36.reuse, R90, 0x1 ;  /* 0x0000005a24307211 */ /* 0x040fe400078808ff */
[----:B------:R-:W-:Y:S02]  /*61a0*/  SEL R115, R107, R115, !P6 ;  /* 0x000000736b737207 */ /* 0x000fe40007000000 */
[----:B------:R-:W-:Y:S02]  /*61b0*/  LEA.HI.X R49, R36, R91, R37, 0x1, P4 ;  /* 0x0000005b24317211 */ /* 0x000fe400020f0c25 */
[----:B------:R-:W-:-:S04]  /*61c0*/  SHF.R.S32.HI R36, RZ, 0x1f, R115 ;  /* 0x0000001fff247819 */ /* 0x000fc80000011473 */
[----:B------:R-:W-:-:S04]  /*61d0*/  LEA.HI R36, R36, R115, RZ, 0x4 ;  /* 0x0000007324247211 */ /* 0x000fc800078f20ff */
[----:B------:R-:W-:-:S04]  /*61e0*/  SHF.R.S32.HI R37, RZ, 0x4, R36 ;  /* 0x00000004ff257819 */ /* 0x000fc80000011424 */
[----:B------:R-:W-:-:S04]  /*61f0*/  LEA.HI.SX32 R37, R8, R37, 0x1d ;  /* 0x0000002508257211 */ /* 0x000fc800078feaff */
[----:B------:R-:W-:Y:S01]  /*6200*/  SHF.R.S32.HI R36, RZ, 0x1f, R37 ;  /* 0x0000001fff247819 */ /* 0x000fe20000011425 */
[----:B------:R-:W-:-:S03]  /*6210*/  IMAD.SHL.U32 R50, R37, 0x8, RZ ;  /* 0x0000000825327824 */ /* 0x000fc600078e00ff */
[----:B------:R-:W-:-:S04]  /*6220*/  LEA.HI R36, R36, R37, RZ, 0x2 ;  /* 0x0000002524247211 */ /* 0x000fc800078f10ff */
[----:B------:R-:W-:Y:S02]  /*6230*/  SHF.R.S32.HI R37, RZ, 0x2, R36 ;  /* 0x00000002ff257819 */ /* 0x000fe40000011424 */
[----:B------:R-:W-:Y:S01]  /*6240*/  ISETP.GE.AND P4, PT, R4, R106, PT ;  /* 0x0000006a0400720c */ /* 0x000fe20003f86270 */
[----:B------:R-:W-:Y:S01]  /*6250*/  BSSY B1, `(.L_x_9814) ;  /* 0x0000066000017945 */ /* 0x000fe20003800000 */
[----:B--2---:R-:W-:-:S04]  /*6260*/  LOP3.LUT R36, R40, 0x18, R50, 0xf8, !PT ;  /* 0x0000001828247812 */ /* 0x004fc800078ef832 */
[----:B---3--:R-:W-:Y:S01]  /*6270*/  LOP3.LUT R36, R36, R38, RZ, 0x3c, !PT ;  /* 0x0000002624247212 */ /* 0x008fe200078e3cff */
[----:B----4-:R-:W-:-:S04]  /*6280*/  IMAD R37, R37, 0x1200, R39 ;  /* 0x0000120025257824 */ /* 0x010fc800078e0227 */
[----:B------:R-:W-:Y:S02]  /*6290*/  IMAD.IADD R36, R37, 0x1, R36 ;  /* 0x0000000125247824 */ /* 0x000fe400078e0224 */
[C---:B------:R-:W-:Y:S02]  /*62a0*/  IMAD R37, R17.reuse, 0x3600, R102 ;  /* 0x0000360011257824 */ /* 0x040fe400078e0266 */
        /* <DEDUP_REMOVED lines=8> */
[--C-:B------:R-:W-:Y:S01]  /*6330*/  SHF.R.U32.HI R54, RZ, 0x10, R33.reuse ;  /* 0x00000010ff367819 */ /* 0x100fe20000011621 */
        /* <DEDUP_REMOVED lines=8> */
[----:B------:R-:W-:Y:S01]  /*63c0*/  FMUL.FTZ R57, R55, R54 ;  /* 0x0000003637397220 */ /* 0x000fe20000410000 */
        /* <DEDUP_REMOVED lines=8> */
[----:B------:R-:W-:-:S02]  /*6450*/  PRMT R33, R122, 0x5432, R33 ;  /* 0x000054327a217816 */ /* 0x000fc40000000021 */
[C---:B------:R-:W-:Y:S01]  /*6460*/  FFMA.FTZ R53, R37.reuse, R51, -R53 ;  /* 0x0000003325357223 */ /* 0x040fe20000010835 */
[----:B------:R-:W-:Y:S01]  /*6470*/  FFMA.FTZ R41, R37, R52, R41 ;  /* 0x0000003425297223 */ /* 0x000fe20000010029 */
[----:B------:R-:W-:Y:S01]  /*6480*/  SHF.R.U32.HI R37, RZ, 0x10, R47 ;  /* 0x00000010ff257819 */ /* 0x000fe2000001162f */
[----:B------:R-:W-:Y:S01]  /*6490*/  IMAD.U32 R52, R43, 0x10000, RZ ;  /* 0x000100002b347824 */ /* 0x000fe200078e00ff */
[----:B------:R-:W-:Y:S01]  /*64a0*/  SHF.R.U64 R44, R44, 0x10, R45 ;  /* 0x000000102c2c7819 */ /* 0x000fe2000000122d */
[----:B------:R-:W-:Y:S01]  /*64b0*/  IMAD.U32 R54, R33, 0x10000, RZ ;  /* 0x0001000021367824 */ /* 0x000fe200078e00ff */
[----:B------:R-:W-:Y:S01]  /*64c0*/  PRMT R37, R124, 0x5432, R37 ;  /* 0x000054327c257816 */ /* 0x000fe20000000025 */
[----:B------:R-:W-:Y:S01]  /*64d0*/  IMAD.U32 R45, R39, 0x10000, RZ ;  /* 0x00010000272d7824 */ /* 0x000fe200078e00ff */
[----:B------:R-:W-:Y:S02]  /*64e0*/  LOP3.LUT R33, R33, 0xffff0000, RZ, 0xc0, !PT ;  /* 0xffff000021217812 */ /* 0x000fe400078ec0ff */
[----:B------:R-:W-:Y:S01]  /*64f0*/  LOP3.LUT R39, R39, 0xffff0000, RZ, 0xc0, !PT ;  /* 0xffff000027277812 */ /* 0x000fe200078ec0ff */
[C---:B------:R-:W-:Y:S01]  /*6500*/  IMAD.U32 R51, R37.reuse, 0x10000, RZ ;  /* 0x0001000025337824 */ /* 0x040fe200078e00ff */
[----:B------:R-:W-:-:S02]  /*6510*/  LOP3.LUT R37, R37, 0xffff0000, RZ, 0xc0, !PT ;  /* 0xffff000025257812 */ /* 0x000fc400078ec0ff */
[----:B------:R-:W-:Y:S01]  /*6520*/  PRMT R44, R125, 0x5410, R44 ;  /* 0x000054107d2c7816 */ /* 0x000fe2000000002c */
[CC--:B------:R-:W-:Y:S01]  /*6530*/  FMUL.FTZ R56, R52.reuse, R51.reuse ;  /* 0x0000003334387220 */ /* 0x0c0fe20000410000 */
[-C--:B------:R-:W-:Y:S01]  /*6540*/  FMUL.FTZ R52, R52, R54.reuse ;  /* 0x0000003634347220 */ /* 0x080fe20000410000 */
[----:B------:R-:W-:Y:S02]  /*6550*/  PRMT R32, R123, 0x5410, R32 ;  /* 0x000054107b207816 */ /* 0x000fe40000000020 */
[C---:B------:R-:W-:Y:S01]  /*6560*/  FFMA.FTZ R56, R45.reuse, R54, -R56 ;  /* 0x000000362d387223 */ /* 0x040fe20000010838 */
[----:B------:R-:W-:Y:S01]  /*6570*/  FFMA.FTZ R52, R45, R51, R52 ;  /* 0x000000332d347223 */ /* 0x000fe20000010034 */
[----:B------:R-:W-:Y:S01]  /*6580*/  LOP3.LUT R45, R43, 0xffff0000, RZ, 0xc0, !PT ;  /* 0xffff00002b2d7812 */ /* 0x000fe200078ec0ff */
[C---:B------:R-:W-:Y:S01]  /*6590*/  IMAD.U32 R51, R32.reuse, 0x10000, RZ ;  /* 0x0001000020337824 */ /* 0x040fe200078e00ff */
[----:B------:R-:W-:Y:S02]  /*65a0*/  LOP3.LUT R32, R32, 0xffff0000, RZ, 0xc0, !PT ;  /* 0xffff000020207812 */ /* 0x000fe400078ec0ff */
[----:B------:R-:W-:Y:S01]  /*65b0*/  SHF.R.U64 R47, R46, 0x10, R47 ;  /* 0x000000102e2f7819 */ /* 0x000fe2000000122f */
[C---:B------:R-:W-:Y:S01]  /*65c0*/  FMUL.FTZ R43, R45.reuse, R37 ;  /* 0x000000252d2b7220 */ /* 0x040fe20000410000 */
[----:B------:R-:W-:Y:S01]  /*65d0*/  FMUL.FTZ R45, R45, R33 ;  /* 0x000000212d2d7220 */ /* 0x000fe20000410000 */
[----:B------:R-:W-:-:S02]  /*65e0*/  SHF.R.U64 R35, R34, 0x10, R35 ;  /* 0x0000001022237819 */ /* 0x000fc40000001223 */
[C---:B------:R-:W-:Y:S01]  /*65f0*/  FFMA.FTZ R43, R39.reuse, R33, -R43 ;  /* 0x00000021272b7223 */ /* 0x040fe2000001082b */
[----:B------:R-:W-:Y:S01]  /*6600*/  FFMA.FTZ R45, R39, R37, R45 ;  /* 0x00000025272d7223 */ /* 0x000fe2000001002d */
[----:B------:R-:W-:Y:S01]  /*6610*/  IMAD.U32 R39, R40, 0x10000, RZ ;  /* 0x0001000028277824 */ /* 0x000fe200078e00ff */
[----:B------:R-:W-:Y:S01]  /*6620*/  PRMT R124, R124, 0x5410, R47 ;  /* 0x000054107c7c7816 */ /* 0x000fe2000000002f */
[C---:B------:R-:W-:Y:S01]  /*6630*/  IMAD.U32 R37, R44.reuse, 0x10000, RZ ;  /* 0x000100002c257824 */ /* 0x040fe200078e00ff */
[----:B------:R-:W-:Y:S01]  /*6640*/  LOP3.LUT R44, R44, 0xffff0000, RZ, 0xc0, !PT ;  /* 0xffff00002c2c7812 */ /* 0x000fe200078ec0ff */
[----:B------:R-:W-:Y:S01]  /*6650*/  IMAD.U32 R33, R36, 0x10000, RZ ;  /* 0x0001000024217824 */ /* 0x000fe200078e00ff */
[----:B------:R-:W-:Y:S01]  /*6660*/  PRMT R122, R122, 0x5410, R35 ;  /* 0x000054107a7a7816 */ /* 0x000fe20000000023 */
[C---:B------:R-:W-:Y:S01]  /*6670*/  FMUL.FTZ R54, R39.reuse, R37 ;  /* 0x0000002527367220 */ /* 0x040fe20000410000 */
[-C--:B------:R-:W-:Y:S01]  /*6680*/  FMUL.FTZ R39, R39, R51.reuse ;  /* 0x0000003327277220 */ /* 0x080fe20000410000 */
[----:B------:R-:W-:Y:S01]  /*6690*/  IMAD.U32 R35, R38, 0x10000, RZ ;  /* 0x0001000026237824 */ /* 0x000fe200078e00ff */
[----:B------:R-:W-:Y:S01]  /*66a0*/  LOP3.LUT R47, R124, 0xffff0000, RZ, 0xc0, !PT ;  /* 0xffff00007c2f7812 */ /* 0x000fe200078ec0ff */
[C---:B------:R-:W-:Y:S01]  /*66b0*/  FFMA.FTZ R54, R33.reuse, R51, -R54 ;  /* 0x0000003321367223 */ /* 0x040fe20000010836 */
[----:B------:R-:W-:Y:S01]  /*66c0*/  FFMA.FTZ R39, R33, R37, R39 ;  /* 0x0000002521277223 */ /* 0x000fe20000010027 */
[----:B------:R-:W-:-:S02]  /*66d0*/  LOP3.LUT R33, R40, 0xffff0000, RZ, 0xc0, !PT ;  /* 0xffff000028217812 */ /* 0x000fc400078ec0ff */
[----:B------:R-:W-:Y:S01]  /*66e0*/  LOP3.LUT R37, R36, 0xffff0000, RZ, 0xc0, !PT ;  /* 0xffff000024257812 */ /* 0x000fe200078ec0ff */
[----:B------:R-:W-:Y:S01]  /*66f0*/  IMAD.U32 R36, R122, 0x10000, RZ ;  /* 0x000100007a247824 */ /* 0x000fe200078e00ff */
[----:B------:R-:W-:Y:S01]  /*6700*/  LOP3.LUT R38, R38, 0xffff0000, RZ, 0xc0, !PT ;  /* 0xffff000026267812 */ /* 0x000fe200078ec0ff */
[C---:B------:R-:W-:Y:S01]  /*6710*/  FMUL.FTZ R34, R33.reuse, R44 ;  /* 0x0000002c21227220 */ /* 0x040fe20000410000 */
[----:B------:R-:W-:Y:S01]  /*6720*/  FMUL.FTZ R51, R33, R32 ;  /* 0x0000002021337220 */ /* 0x000fe20000410000 */
[----:B------:R-:W-:Y:S02]  /*6730*/  F2FP.BF16.F32.PACK_AB R43, R43, R56 ;  /* 0x000000382b2b723e */ /* 0x000fe400000010ff */
[C---:B------:R-:W-:Y:S01]  /*6740*/  FFMA.FTZ R33, R37.reuse, R32, -R34 ;  /* 0x0000002025217223 */ /* 0x040fe20000010822 */
[----:B------:R-:W-:Y:S01]  /*6750*/  FFMA.FTZ R32, R37, R44, R51 ;  /* 0x0000002c25207223 */ /* 0x000fe20000010033 */
[C---:B------:R-:W-:Y:S01]  /*6760*/  IMAD.U32 R34, R42.reuse, 0x10000, RZ ;  /* 0x000100002a227824 */ /* 0x040fe200078e00ff */
[----:B------:R-:W-:Y:S01]  /*6770*/  LOP3.LUT R42, R42, 0xffff0000, RZ, 0xc0, !PT ;  /* 0xffff00002a2a7812 */ /* 0x000fe200078ec0ff */
[----:B------:R-:W-:Y:S01]  /*6780*/  IMAD.U32 R37, R124, 0x10000, RZ ;  /* 0x000100007c257824 */ /* 0x000fe200078e00ff */
[----:B------:R-:W-:Y:S01]  /*6790*/  F2FP.BF16.F32.PACK_AB R45, R45, R52 ;  /* 0x000000342d2d723e */ /* 0x000fe200000010ff */
[C---:B------:R-:W-:Y:S01]  /*67a0*/  FMUL.FTZ R44, R34.reuse, R36 ;  /* 0x00000024222c7220 */ /* 0x040fe20000410000 */
[----:B------:R-:W-:Y:S01]  /*67b0*/  F2FP.BF16.F32.PACK_AB R41, R41, R55 ;  /* 0x000000372929723e */ /* 0x000fe200000010ff */
[----:B------:R-:W-:Y:S01]  /*67c0*/  FMUL.FTZ R40, R34, R37 ;  /* 0x0000002522287220 */ /* 0x000fe20000410000 */
[----:B------:R-:W-:-:S03]  /*67d0*/  FMUL.FTZ R51, R42, R47 ;  /* 0x0000002f2a337220 */ /* 0x000fc60000410000 */
[C---:B------:R-:W-:Y:S01]  /*67e0*/  FFMA.FTZ R34, R35.reuse, R36, -R40 ;  /* 0x0000002423227223 */ /* 0x040fe20000010828 */
[----:B------:R-:W-:Y:S01]  /*67f0*/  FFMA.FTZ R35, R35, R37, R44 ;  /* 0x0000002523237223 */ /* 0x000fe2000001002c */
[----:B------:R-:W-:Y:S02]  /*6800*/  LOP3.LUT R37, R122, 0xffff0000, RZ, 0xc0, !PT ;  /* 0xffff00007a257812 */ /* 0x000fe400078ec0ff */
[----:B------:R-:W-:Y:S01]  /*6810*/  F2FP.BF16.F32.PACK_AB R40, R32, R39 ;  /* 0x000000272028723e */ /* 0x000fe200000010ff */
[----:B------:R-:W-:Y:S01]  /*6820*/  IMAD.MOV.U32 R39, RZ, RZ, R43 ;  /* 0x000000ffff277224 */ /* 0x000fe200078e002b */
[----:B------:R-:W-:Y:S01]  /*6830*/  F2FP.BF16.F32.PACK_AB R36, R33, R54 ;  /* 0x000000362124723e */ /* 0x000fe200000010ff */
[-C--:B------:R-:W-:Y:S01]  /*6840*/  FMUL.FTZ R42, R42, R37.reuse ;  /* 0x000000252a2a7220 */ /* 0x080fe20000410000 */
[----:B------:R-:W-:Y:S01]  /*6850*/  FFMA.FTZ R51, R38, R37, -R51 ;  /* 0x0000002526337223 */ /* 0x000fe20000010833 */
[----:B------:R-:W-:Y:S01]  /*6860*/  F2FP.BF16.F32.PACK_AB R37, R53, R57 ;  /* 0x000000393525723e */ /* 0x000fe200000010ff */
[----:B------:R-:W-:-:S02]  /*6870*/  IMAD.MOV.U32 R43, RZ, RZ, R45 ;  /* 0x000000ffff2b7224 */ /* 0x000fc400078e002d */
[----:B------:R-:W-:Y:S01]  /*6880*/  FFMA.FTZ R42, R38, R47, R42 ;  /* 0x0000002f262a7223 */ /* 0x000fe2000001002a */
[----:B------:R-:W-:-:S04]  /*6890*/  F2FP.BF16.F32.PACK_AB R38, R51, R34 ;  /* 0x000000223326723e */ /* 0x000fc800000010ff */
[----:B------:R-:W-:-:S07]  /*68a0*/  F2FP.BF16.F32.PACK_AB R42, R42, R35 ;  /* 0x000000232a2a723e */ /* 0x000fce00000010ff */
.L_x_9815:
[----:B------:R-:W-:Y:S05]  /*68b0*/  BSYNC B1 ;  /* 0x0000000000017941 */ /* 0x000fea0003800000 */
.L_x_9814:
[----:B-1----:R1:W-:Y:S01]  /*68c0*/  STG.E.128 desc[UR60][R48.64], R36 ;  /* 0x0000002430007986 */ /* 0x0023e2000c101d3c */
[----:B------:R-:W-:-:S13]  /*68d0*/  ISETP.GE.AND P4, PT, R50, R110, PT ;  /* 0x0000006e3200720c */ /* 0x000fda0003f86270 */
[----:B------:R-:W-:Y:S05]  /*68e0*/  @P4 BRA `(.L_x_9778) ;  /* 0x0000000000a04947 */ /* 0x000fea0003800000 */
[--C-:B------:R-:W-:Y:S02]  /*68f0*/  SHF.R.S32.HI R32, RZ, 0x1f, R50.reuse ;  /* 0x0000001fff207819 */ /* 0x100fe40000011432 */
[----:B------:R-:W-:-:S04]  /*6900*/  IADD3 R50, P4, P5, R24, R92, R50 ;  /* 0x0000005c18327210 */ /* 0x000fc80007d9e032 */
[----:B------:R-:W-:Y:S02]  /*6910*/  IADD3.X R32, R3, R112, R32, P4, P5 ;  /* 0x0000007003207210 */ /* 0x000fe400027ea420 */
[----:B------:R-:W-:-:S04]  /*6920*/  LEA R90, P4, R50, R90, 0x1 ;  /* 0x0000005a325a7211 */ /* 0x000fc800078808ff */
[----:B------:R-:W-:-:S05]  /*6930*/  LEA.HI.X R91, R50, R91, R32, 0x1, P4 ;  /* 0x0000005b325b7211 */ /* 0x000fca00020f0c20 */
[----:B--2---:R2:W-:Y:S01]  /*6940*/  STG.E.128 desc[UR60][R90.64], R40 ;  /* 0x000000285a007986 */ /* 0x0045e2000c101d3c */
[----:B------:R-:W-:Y:S05]  /*6950*/  BRA `(.L_x_9778) ;  /* 0x0000000000847947 */ /* 0x000fea0003800000 */
.L_x_9771:
[----:B------:R-:W2:Y:S02]  /*6960*/  LDL R32, [R1+0x4c] ;  /* 0x00004c0001207983 */ /* 0x000ea40000100800 */
[----:B--2---:R-:W-:-:S13]  /*6970*/  ISETP.NE.AND P3, PT, R32, 0x3, PT ;  /* 0x000000032000780c */ /* 0x004fda0003f65270 */
[----:B------:R-:W-:Y:S05]  /*6980*/  @!P3 BRA `(.L_x_9816) ;  /* 0x000000000004b947 */ /* 0x000fea0003800000 */
[----:B------:R-:W-:Y:S01]  /*6990*/  BPT.TRAP 0x1 ;  /* 0x000000040000795c */ /* 0x000fe20000300000 */
.L_x_9816:
[----:B------:R-:W2:Y:S01]  /*69a0*/  LDL R32, [R1] ;  /* 0x0000000001207983 */ /* 0x000ea20000100800 */
[----:B------:R-:W-:Y:S01]  /*69b0*/  IMAD R15, R17, 0x8, R16 ;  /* 0x00000008110f7824 */ /* 0x000fe200078e0210 */
[----:B------:R-:W-:Y:S01]  /*69c0*/  BSSY B1, `(.L_x_9817) ;  /* 0x0000006000017945 */ /* 0x000fe20003800000 */
[----:B------:R-:W-:-:S05]  /*69d0*/  IMAD R85, R22, -0x90, R2 ;  /* 0xffffff7016557824 */ /* 0x000fca00078e0202 */
[----:B------:R-:W-:Y:S02]  /*69e0*/  VIMNMX R85, R85, 0x90, PT ;  /* 0x0000009055557848 */ /* 0x000fe40003fe0100 */
[----:B--2---:R-:W-:-:S04]  /*69f0*/  SHF.L.U32 R86, R32, 0x1f, RZ ;  /* 0x0000001f20567819 */ /* 0x004fc800000006ff */
[----:B------:R-:W0:Y:S02]  /*6a00*/  SYNCS.PHASECHK.TRANS64.TRYWAIT P4, [R15+URZ+0x31c90], R86 ;  /* 0x031c90560f0075a7 */ /* 0x000e24000808017f */
[----:B0-----:R-:W-:Y:S05]  /*6a10*/  @!P4 BRA `(.L_x_9818) ;  /* 0x0000019000d0c947 */ /* 0x001fea0003800000 */
.L_x_10077:
[----:B------:R-:W-:Y:S05]  /*6a20*/  BSYNC B1 ;  /* 0x0000000000017941 */ /* 0x000fea0003800000 */
.L_x_9817:
[----:B------:R-:W-:-:S13]  /*6a30*/  ISETP.GE.AND P4, PT, R146, R85, PT ;  /* 0x000000559200720c */ /* 0x000fda0003f86270 */
        /* <DEDUP_REMOVED lines=19> */
.L_x_9778:
[----:B------:R-:W-:Y:S05]  /*6b70*/  BSYNC B0 ;  /* 0x0000000000007941 */ /* 0x000fea0003800000 */
.L_x_9770:
        /* <DEDUP_REMOVED lines=17> */
.L_x_9820:
[----:B------:R-:W-:Y:S05]  /*6c90*/  BSYNC B0 ;  /* 0x0000000000007941 */ /* 0x000fea0003800000 */
.L_x_9819:
[----:B------:R-:W2:Y:S01]  /*6ca0*/  SYNCS.PHASECHK.TRANS64.TRYWAIT P3, [R15+URZ+0x31cb0], R86 ;  /* 0x031cb0560f0075a7 */ /* 0x000ea2000806017f */
[----:B------:R-:W-:Y:S04]  /*6cb0*/  BSSY B0, `(.L_x_9821) ;  /* 0x0000002000007945 */ /* 0x000fe80003800000 */
[----:B--2---:R-:W-:Y:S05]  /*6cc0*/  @!P3 BRA `(.L_x_9822) ;  /* 0x000001900038b947 */ /* 0x004fea0003800000 */
.L_x_10078:
[----:B------:R-:W-:Y:S05]  /*6cd0*/  BSYNC B0 ;  /* 0x0000000000007941 */ /* 0x000fea0003800000 */
.L_x_9821:
[----:B------:R-:W-:Y:S01]  /*6ce0*/  ISETP.GE.AND P3, PT, R146, R85, PT ;  /* 0x000000559200720c */ /* 0x000fe20003f66270 */
[----:B------:R-:W-:-:S12]  /*6cf0*/  BSSY B0, `(.L_x_9823) ;  /* 0x0000020000007945 */ /* 0x000fd80003800000 */
[----:B------:R-:W-:Y:S05]  /*6d00*/  @P3 BRA `(.L_x_9824) ;  /* 0x0000000000783947 */ /* 0x000fea0003800000 */
[----:B------:R-:W-:Y:S01]  /*6d10*/  IMAD.WIDE R34, R22, 0x90, R68 ;  /* 0x0000009016227825 */ /* 0x000fe200078e0244 */
[----:B------:R-:W-:-:S03]  /*6d20*/  ULDC.64 UR4, c[0x0][0x328] ;  /* 0x0000ca0000047ab9 */ /* 0x000fc60000000a00 */
[----:B------:R-:W-:Y:S02]  /*6d30*/  IMAD R35, R35, UR4, RZ ;  /* 0x0000000423237c24 */ /* 0x000fe4000f8e02ff */
[----:B-1----:R-:W-:Y:S02]  /*6d40*/  IMAD.MOV.U32 R32, RZ, RZ, R26 ;  /* 0x000000ffff207224 */ /* 0x002fe400078e001a */
[----:B------:R-:W-:Y:S02]  /*6d50*/  IMAD.MOV.U32 R33, RZ, RZ, R89 ;  /* 0x000000ffff217224 */ /* 0x000fe400078e0059 */
[C---:B------:R-:W-:Y:S02]  /*6d60*/  IMAD R35, R34.reuse, UR5, R35 ;  /* 0x0000000522237c24 */ /* 0x040fe4000f8e0223 */
[----:B------:R-:W-:Y:S01]  /*6d70*/  IMAD.WIDE.U32 R32, R34, UR4, R32 ;  /* 0x0000000422207c25 */ /* 0x000fe2000f8e0020 */
[----:B------:R-:W-:-:S03]  /*6d80*/  ULDC.64 UR4, c[0x0][0x318] ;  /* 0x0000c60000047ab9 */ /* 0x000fc60000000a00 */
[----:B------:R-:W-:Y:S01]  /*6d90*/  IMAD.IADD R33, R33, 0x1, R35 ;  /* 0x0000000121217824 */ /* 0x000fe200078e0223 */
[----:B------:R-:W-:Y:S01]  /*6da0*/  LEA R36, P3, R32, UR4, 0x1 ;  /* 0x0000000420247c11 */ /* 0x000fe2000f8608ff */
[----:B------:R-:W-:-:S03]  /*6db0*/  ULDC UR4, c[0x0][0x2f4] ;  /* 0x0000bd0000047ab9 */ /* 0x000fc60000000800 */
[----:B------:R-:W-:Y:S02]  /*6dc0*/  LEA.HI.X R37, R32, UR5, R33, 0x1, P3 ;  /* 0x0000000520257c11 */ /* 0x000fe400098f0c21 */
        /* <DEDUP_REMOVED lines=17> */
[----:B-1----:R3:W-:Y:S02]  /*6ee0*/  @!P3 STG.E.128 desc[UR60][R36.64+0xa0], R32 ;  /* 0x0000a0202400b986 */ /* 0x0027e4000c101d3c */
.L_x_9824:
[----:B------:R-:W-:Y:S05]  /*6ef0*/  BSYNC B0 ;  /* 0x0000000000007941 */ /* 0x000fea0003800000 */
.L_x_9823:
[----:B------:R-:W4:Y:S01]  /*6f00*/  LDL.LU R20, [R1] ;  /* 0x0000000001147983 */ /* 0x000f220000300800 */
[----:B0-2---:R-:W-:Y:S02]  /*6f10*/  @!P4 VIADD R15, R15, 0x31cc0 ;  /* 0x00031cc00f0fc836 */ /* 0x005fe40000000000 */
        /* <DEDUP_REMOVED lines=8> */
[----:B0-----:R0:W-:Y:S01]  /*6fa0*/  BAR.SYNC.DEFER_BLOCKING R113, 0x80 ;  /* 0x000200710000751d */ /* 0x0011e20000010000 */
[----:B------:R-:W-:-:S04]  /*6fb0*/  ISETP.NE.AND P3, PT, R17, 0x2, PT ;  /* 0x000000021100780c */ /* 0x000fc80003f65270 */
[----:B------:R-:W-:Y:S01]  /*6fc0*/  SEL R17, R17, RZ, P3 ;  /* 0x000000ff11117207 */ /* 0x000fe20001800000 */
[----:B------:R2:W-:Y:S02]  /*6fd0*/  @!P4 SYNCS.ARRIVE.TRANS64.RED.A1T0 RZ, [R15+URZ], RZ ;  /* 0x000000ff0fffc9a7 */ /* 0x0005e4000810043f */
[----:B--2---:R-:W-:-:S04]  /*6fe0*/  SEL R15, RZ, 0x1, P3 ;  /* 0x00000001ff0f7807 */ /* 0x004fc80001800000 */
[----:B----4-:R-:W-:-:S05]  /*6ff0*/  LOP3.LUT R20, R20, R15, RZ, 0x3c, !PT ;  /* 0x0000000f14147212 */ /* 0x010fca00078e3cff */
[----:B------:R0:W-:Y:S01]  /*7000*/  STL [R1], R20 ;  /* 0x0000001401007387 */ /* 0x0001e20000100800 */
[----:B------:R-:W-:Y:S05]  /*7010*/  @P2 BRA `(.L_x_9825) ;  /* 0xffffffb800ac2947 */ /* 0x000fea000383ffff */
[----:B0-----:R-:W0:Y:S01]  /*7020*/  S2R R20, SR_TID.X ;  /* 0x0000000000147919 */ /* 0x001e220000002100 */
[----:B------:R-:W-:Y:S02]  /*7030*/  PLOP3.LUT P0, PT, PT, PT, PT, 0x8, 0x0 ;  /* 0x000000000000781c */ /* 0x000fe40003f0e170 */
[----:B0-----:R-:W-:-:S04]  /*7040*/  SHF.R.U32.HI R20, RZ, 0x7, R20 ;  /* 0x00000007ff147819 */ /* 0x001fc80000011614 */
[----:B------:R-:W-:-:S13]  /*7050*/  ISETP.NE.AND P5, PT, R20, 0x1, PT ;  /* 0x000000011400780c */ /* 0x000fda0003fa5270 */
[----:B------:R-:W-:Y:S06]  /*7060*/  @!P5 BAR.ARV 0x9, 0x100 ;  /* 0x024400000000db1d */ /* 0x000fec0000002000 */
.L_x_9765:
[----:B------:R-:W-:Y:S01]  /*7070*/  IMAD.MOV.U32 R3, RZ, RZ, RZ ;  /* 0x000000ffff037224 */ /* 0x000fe200078e00ff */
[----:B------:R-:W-:Y:S06]  /*7080*/  @P0 BRA `(.L_x_9826) ;  /* 0x00000000000c0947 */ /* 0x000fec0003800000 */
[----:B------:R-:W0:Y:S01]  /*7090*/  FENCE.VIEW.ASYNC.G ;  /* 0x00000000000073c6 */ /* 0x000e220000000100 */
[----:B------:R-:W-:Y:S05]  /*70a0*/  WARPSYNC.ALL ;  /* 0x0000000000007948 */ /* 0x000fea0003800000 */
[----:B0-----:R-:W-:Y:S06]  /*70b0*/  BAR.ARV 0xc, 0x200 ;  /* 0x0308000000007b1d */ /* 0x001fec0000002000 */
.L_x_9826:
[----:B------:R-:W-:Y:S01]  /*70c0*/  LOP3.LUT P0, RZ, R19, 0x4, RZ, 0xc0, !PT ;  /* 0x0000000413ff7812 */ /* 0x000fe2000780c0ff */
[----:B------:R-:W-:-:S12]  /*70d0*/  BSSY B0, `(.L_x_9827) ;  /* 0x0000020000007945 */ /* 0x000fd80003800000 */
        /* <DEDUP_REMOVED lines=31> */
.L_x_9828:
[----:B------:R-:W-:Y:S05]  /*72d0*/  BSYNC B0 ;  /* 0x0000000000007941 */ /* 0x000fea0003800000 */
.L_x_9827:
[----:B------:R-:W2:Y:S01]  /*72e0*/  LDL R0, [R1+0xac] ;  /* 0x0000ac0001007983 */ /* 0x000ea20000100800 */
[----:B------:R-:W-:Y:S01]  /*72f0*/  PLOP3.LUT P0, PT, PT, PT, PT, 0x80, 0x0 ;  /* 0x000000000000781c */ /* 0x000fe20003f0f070 */
        /* <DEDUP_REMOVED lines=16> */
[----:B---3--:R-:W-:Y:S02]  /*7400*/  CS2R R36, SRZ ;  /* 0x0000000000247805 */ /* 0x008fe4000001ff00 */
[----:B------:R-:W-:-:S02]  /*7410*/  CS2R R38, SRZ ;  /* 0x0000000000267805 */ /* 0x000fc4000001ff00 */
[----:B------:R-:W-:Y:S02]  /*7420*/  CS2R R28, SRZ ;  /* 0x00000000001c7805 */ /* 0x000fe4000001ff00 */
[----:B------:R-:W-:Y:S02]  /*7430*/  CS2R R72, SRZ ;  /* 0x0000000000487805 */ /* 0x000fe4000001ff00 */
[----:B------:R-:W-:Y:S02]  /*7440*/  CS2R R8, SRZ ;  /* 0x0000000000087805 */ /* 0x000fe4000001ff00 */
[----:B------:R-:W-:Y:S02]  /*7450*/  CS2R R30, SRZ ;  /* 0x00000000001e7805 */ /* 0x000fe4000001ff00 */
[----:B------:R-:W-:Y:S02]  /*7460*/  CS2R R6, SRZ ;  /* 0x0000000000067805 */ /* 0x000fe4000001ff00 */
[----:B------:R-:W-:Y:S01]  /*7470*/  CS2R R68, SRZ ;  /* 0x0000000000447805 */ /* 0x000fe2000001ff00 */
[----:B--2---:R-:W-:-:S02]  /*7480*/  IMAD R4, R0, R3, RZ ;  /* 0x0000000300047224 */ /* 0x004fc400078e02ff */
[----:B------:R-:W-:-:S03]  /*7490*/  IMAD.MOV.U32 R0, RZ, RZ, RZ ;  /* 0x000000ffff007224 */ /* 0x000fc600078e00ff */
[----:B------:R-:W-:Y:S01]  /*74a0*/  VIADDMNMX R108, R4, R3, R108, PT ;  /* 0x00000003046c7246 */ /* 0x000fe2000380016c */
[----:B------:R0:W-:Y:S03]  /*74b0*/  STL [R1+0x74], R4 ;  /* 0x0000740401007387 */ /* 0x0001e60000100800 */
[----:B------:R-:W-:Y:S02]  /*74c0*/  ISETP.GT.AND P1, PT, R108, R4, PT ;  /* 0x000000046c00720c */ /* 0x000fe40003f24270 */
[----:B0-----:R-:W-:-:S11]  /*74d0*/  CS2R R4, SRZ ;  /* 0x0000000000047805 */ /* 0x001fd6000001ff00 */
[----:B------:R-:W-:Y:S05]  /*74e0*/  @!P1 BRA `(.L_x_9829) ;  /* 0x000000dc00049947 */ /* 0x000fea0003800000 */
[----:B------:R-:W0:Y:S01]  /*74f0*/  S2R R10, SR_TID.X ;  /* 0x00000000000a7919 */ /* 0x000e220000002100 */
[----:B------:R-:W-:Y:S01]  /*7500*/  UMOV UR4, 0xffffffff ;  /* 0xffffffff00047882 */ /* 0x000fe20000000000 */
[----:B0-----:R-:W-:-:S05]  /*7510*/  VIADD R36, R10, 0xffffff80 ;  /* 0xffffff800a247836 */ /* 0x001fca0000000000 */
[----:B------:R-:W-:-:S04]  /*7520*/  SHF.R.S32.HI R37, RZ, 0x1f, R36 ;  /* 0x0000001fff257819 */ /* 0x000fc80000011424 */
[----:B------:R-:W-:-:S04]  /*7530*/  LEA.HI R13, R37, R36, RZ, 0x7 ;  /* 0x00000024250d7211 */ /* 0x000fc800078f38ff */
[----:B------:R-:W-:Y:S01]  /*7540*/  SHF.R.S32.HI R13, RZ, 0x7, R13 ;  /* 0x00000007ff0d7819 */ /* 0x000fe2000001140d */
[----:B------:R-:W-:Y:S06]  /*7550*/  BRA.DIV UR4, `(.L_x_9830) ;  /* 0x0000018a04287947 */ /* 0x000fec000b800000 */
[----:B------:R-:W0:Y:S04]  /*7560*/  SHFL.IDX PT, R0, R13, RZ, 0x1f ;  /* 0x00001fff0d007589 */ /* 0x000e2800000e0000 */
[----:B0-----:R2:W-:Y:S02]  /*7570*/  STL [R1+0x78], R0 ;  /* 0x0000780001007387 */ /* 0x0015e40000100800 */
.L_x_10081:
[----:B------:R-:W2:Y:S01]  /*7580*/  LDL R3, [R1+0x78] ;  /* 0x0000780001037983 */ /* 0x000ea20000100800 */
[----:B------:R-:W-:Y:S01]  /*7590*/  BSSY B6, `(.L_x_9831) ;  /* 0x000001b000067945 */ /* 0x000fe20003800000 */
[----:B--2---:R-:W-:-:S05]  /*75a0*/  IMAD.HI R0, R3, 0x55555556, RZ ;  /* 0x5555555603007827 */ /* 0x004fca00078e02ff */
[----:B------:R-:W-:-:S05]  /*75b0*/  LEA.HI R2, R0, R0, RZ, 0x1 ;  /* 0x0000000000027211 */ /* 0x000fca00078f08ff */
[----:B------:R-:W-:Y:S02]  /*75c0*/  IMAD R2, R2, -0x3, R3 ;  /* 0xfffffffd02027824 */ /* 0x000fe400078e0203 */
[----:B------:R-:W-:-:S04]  /*75d0*/  VIADD R3, R16, 0x24300 ;  /* 0x0002430010037836 */ /* 0x000fc80000000000 */
[----:B------:R-:W-:Y:S01]  /*75e0*/  IMAD R0, R2, 0x800, R3 ;  /* 0x0000080002007824 */ /* 0x000fe200078e0203 */
[----:B------:R-:W-:-:S04]  /*75f0*/  LOP3.LUT P0, RZ, R3, 0x9f, RZ, 0xc0, !PT ;  /* 0x0000009f03ff7812 */ /* 0x000fc8000780c0ff */
[----:B------:R-:W-:-:S04]  /*7600*/  SHF.R.U32.HI R0, RZ, 0x4, R0 ;  /* 0x00000004ff007819 */ /* 0x000fc80000011600 */
[----:B------:R-:W-:-:S05]  /*7610*/  LOP3.LUT R0, R0, 0x3fff, RZ, 0xc0, !PT ;  /* 0x00003fff00007812 */ /* 0x000fca00078ec0ff */
[----:B------:R2:W-:Y:S01]  /*7620*/  STL [R1+0x80], R0 ;  /* 0x0000800001007387 */ /* 0x0005e20000100800 */
[----:B------:R-:W-:Y:S05]  /*7630*/  @!P0 BRA `(.L_x_9832) ;  /* 0x0000000000408947 */ /* 0x000fea0003800000 */
[----:B--2---:R-:W-:Y:S01]  /*7640*/  MOV R0, 0x0 ;  /* 0x0000000000007802 */ /* 0x004fe20000000f00 */
[----:B------:R-:W-:Y:S01]  /*7650*/  ULDC.64 UR4, c[0x4][0x1b8] ;  /* 0x01006e0000047ab9 */ /* 0x000fe20000000a00 */
[----:B------:R-:W-:Y:S01]  /*7660*/  ULDC.64 UR6, c[0x4][0x1c0] ;  /* 0x0100700000067ab9 */ /* 0x000fe20000000a00 */
[----:B------:R-:W-:Y:S01]  /*7670*/  IMAD.U32 R4, RZ, RZ, UR4 ;  /* 0x00000004ff047e24 */ /* 0x000fe2000f8e00ff */
[----:B0-----:R0:W2:Y:S01]  /*7680*/  LDC.64 R14, c[0x4][R0] ;  /* 0x01000000000e7b82 */ /* 0x0010a20000000a00 */
        /* <DEDUP_REMOVED lines=10> */
[----:B-12--5:R-:W-:Y:S05]  /*7730*/  CALL.ABS.NOINC R14 ;  /* 0x000000000e007343 */ /* 0x026fea0003c00000 */
.L_x_9832:
[----:B------:R-:W-:Y:S05]  /*7740*/  BSYNC B6 ;  /* 0x0000000000067941 */ /* 0x000fea0003800000 */
.L_x_9831:
        /* <DEDUP_REMOVED lines=8> */
[----:B------:R2:W3:Y:S03]  /*77d0*/  SYNCS.PHASECHK.TRANS64.TRYWAIT P0, [R16+URZ+0x31c00], R3 ;  /* 0x031c0003100075a7 */ /* 0x0004e6000800017f */
[----:B---3--:R-:W-:Y:S05]  /*77e0*/  @!P0 NANOSLEEP.SYNCS 0x989680 ;  /* 0x009896800000895d */ /* 0x008fea0003900000 */
[----:B------:R-:W3:Y:S01]  /*77f0*/  @!P0 SYNCS.PHASECHK.TRANS64 P0, [R16+URZ+0x31c00], R3 ;  /* 0x031c0003100085a7 */ /* 0x000ee2000800007f */
[----:B------:R-:W-:Y:S04]  /*7800*/  BSSY B0, `(.L_x_9834) ;  /* 0x0000006000007945 */ /* 0x000fe80003800000 */
[----:B---3--:R-:W-:Y:S05]  /*7810*/  @P0 BRA `(.L_x_9835) ;  /* 0x0000000000100947 */ /* 0x008fea0003800000 */
.L_x_9836:
[----:B---3--:R3:W4:Y:S02]  /*7820*/  SYNCS.PHASECHK.TRANS64.TRYWAIT P0, [R16+URZ+0x31c00], R3 ;  /* 0x031c0003100075a7 */ /* 0x008724000800017f */
[----:B----4-:R-:W-:Y:S05]  /*7830*/  @!P0 NANOSLEEP.SYNCS 0x989680 ;  /* 0x009896800000895d */ /* 0x010fea0003900000 */
[----:B------:R-:W4:Y:S02]  /*7840*/  @!P0 SYNCS.PHASECHK.TRANS64 P0, [R16+URZ+0x31c00], R3 ;  /* 0x031c0003100085a7 */ /* 0x000f24000800007f */
[----:B----4-:R-:W-:Y:S05]  /*7850*/  @!P0 BRA `(.L_x_9836) ;  /* 0xfffffffc00f08947 */ /* 0x010fea000383ffff */
.L_x_9835:
[----:B------:R-:W-:Y:S05]  /*7860*/  BSYNC B0 ;  /* 0x0000000000007941 */ /* 0x000fea0003800000 */
.L_x_9834:
[----:B------:R-:W-:Y:S05]  /*7870*/  BRA `(.L_x_9837) ;  /* 0x0000003c00b87947 */ /* 0x000fea0003800000 */
.L_x_9833:
[----:B------:R-:W3:Y:S01]  /*7880*/  LDL R3, [R1+0xc4] ;  /* 0x0000c40001037983 */ /* 0x000ee20000100800 */
[----:B--2--5:R-:W-:Y:S01]  /*7890*/  SHF.R.S32.HI R0, RZ, 0x1f, R105 ;  /* 0x0000001fff007819 */ /* 0x024fe20000011469 */
        /* <DEDUP_REMOVED lines=16> */
[----:B---3--:R-:W-:-:S13]  /*79a0*/  LOP3.LUT P0, RZ, R3, 0x1bf, RZ, 0xc0, !PT ;  /* 0x000001bf03ff7812 */ /* 0x008fda000780c0ff */
[----:B------:R-:W-:Y:S05]  /*79b0*/  @!P0 BRA `(.L_x_9838) ;  /* 0x0000000000408947 */ /* 0x000fea0003800000 */
[----:B------:R-:W-:Y:S01]  /*79c0*/  MOV R0, 0x0 ;  /* 0x0000000000007802 */ /* 0x000fe20000000f00 */
        /* <DEDUP_REMOVED lines=14> */
[----:B-12---:R-:W-:Y:S05]  /*7ab0*/  CALL.ABS.NOINC R14 ;  /* 0x000000000e007343 */ /* 0x006fea0003c00000 */
.L_x_9838:
[----:B------:R-:W-:Y:S01]  /*7ac0*/  ULDC.U8 UR4, c[0x0][0x410] ;  /* 0x0001040000047ab9 */ /* 0x000fe20000000000 */
[----:B------:R-:W-:Y:S01]  /*7ad0*/  BSSY B0, `(.L_x_9839) ;  /* 0x00003c0000007945 */ /* 0x000fe20003800000 */
[----:B------:R-:W-:Y:S01]  /*7ae0*/  ISETP.NE.AND P0, PT, RZ, UR4, PT ;  /* 0x00000004ff007c0c */ /* 0x000fe2000bf05270 */
[----:B------:R-:W-:-:S12]  /*7af0*/  IMAD R8, R109, 0xc0, R146 ;  /* 0x000000c06d087824 */ /* 0x000fd800078e0292 */
[----:B------:R-:W-:Y:S05]  /*7b00*/  @!P0 BRA `(.L_x_9840) ;  /* 0x0000001c00708947 */ /* 0x000fea0003800000 */
[----:B------:R-:W-:-:S03]  /*7b10*/  UMOV UR4, 0xffffffff ;  /* 0xffffffff00047882 */ /* 0x000fc60000000000 */
[----:B------:R-:W-:Y:S05]  /*7b20*/  BRA.DIV UR4, `(.L_x_9841) ;  /* 0x0000018204dc7947 */ /* 0x000fea000b800000 */
[----:B------:R2:W3:Y:S04]  /*7b30*/  SHFL.IDX PT, R3, R23, RZ, 0x1e1f ;  /* 0x001e1fff17037589 */ /* 0x0004e800000e0000 */
[----:B------:R2:W4:Y:S04]  /*7b40*/  SHFL.IDX PT, R0, R22, RZ, 0x1e1f ;  /* 0x001e1fff16007589 */ /* 0x00052800000e0000 */
[----:B------:R2:W0:Y:S04]  /*7b50*/  SHFL.IDX PT, R5, R25, RZ, 0x1e1f ;  /* 0x001e1fff19057589 */ /* 0x00042800000e0000 */
[----:B------:R2:W0:Y:S02]  /*7b60*/  SHFL.IDX PT, R4, R24, RZ, 0x1e1f ;  /* 0x001e1fff18047589 */ /* 0x00042400000e0000 */
.L_x_10087:
[----:B------:R-:W5:Y:S01]  /*7b70*/  LDL R55, [R1+0xa0] ;  /* 0x0000a00001377983 */ /* 0x000f620000100800 */
[----:B------:R-:W-:Y:S01]  /*7b80*/  ULDC UR4, c[0x0][0x448] ;  /* 0x0001120000047ab9 */ /* 0x000fe20000000800 */
[----:B------:R-:W-:Y:S01]  /*7b90*/  BSSY B1, `(.L_x_9842) ;  /* 0x000005f000017945 */ /* 0x000fe20003800000 */
[----:B------:R-:W-:Y:S01]  /*7ba0*/  IMAD R111, R111, UR4, RZ ;  /* 0x000000046f6f7c24 */ /* 0x000fe2000f8e02ff */
[----:B-1----:R-:W-:Y:S02]  /*7bb0*/  CS2R R32, SRZ ;  /* 0x0000000000207805 */ /* 0x002fe4000001ff00 */
[----:B------:R-:W-:Y:S02]  /*7bc0*/  CS2R R28, SRZ ;  /* 0x00000000001c7805 */ /* 0x000fe4000001ff00 */
[----:B--2---:R-:W-:Y:S01]  /*7bd0*/  CS2R R24, SRZ ;  /* 0x0000000000187805 */ /* 0x004fe2000001ff00 */
[----:B------:R-:W-:Y:S01]  /*7be0*/  IMAD R6, R109, -0xc0, R111 ;  /* 0xffffff406d067824 */ /* 0x000fe200078e026f */
[----:B------:R-:W-:-:S02]  /*7bf0*/  ISETP.GE.AND P1, PT, R8, R111, PT ;  /* 0x0000006f0800720c */ /* 0x000fc40003f26270 */
[----:B------:R-:W-:Y:S02]  /*7c00*/  CS2R R20, SRZ ;  /* 0x0000000000147805 */ /* 0x000fe4000001ff00 */
[----:B------:R-:W-:Y:S02]  /*7c10*/  CS2R R12, SRZ ;  /* 0x00000000000c7805 */ /* 0x000fe4000001ff00 */
[----:B------:R-:W-:Y:S02]  /*7c20*/  CS2R R8, SRZ ;  /* 0x0000000000087805 */ /* 0x000fe4000001ff00 */
[----:B------:R-:W-:Y:S02]  /*7c30*/  VIMNMX R7, R6, 0xc0, PT ;  /* 0x000000c006077848 */ /* 0x000fe40003fe0100 */
[----:B------:R-:W-:Y:S02]  /*7c40*/  CS2R R34, SRZ ;  /* 0x0000000000227805 */ /* 0x000fe4000001ff00 */
[----:B------:R-:W-:-:S02]  /*7c50*/  CS2R R30, SRZ ;  /* 0x00000000001e7805 */ /* 0x000fc4000001ff00 */
[----:B------:R-:W-:Y:S02]  /*7c60*/  CS2R R26, SRZ ;  /* 0x00000000001a7805 */ /* 0x000fe4000001ff00 */
[----:B------:R-:W-:Y:S02]  /*7c70*/  ISETP.GE.AND P0, PT, R146, R7, PT ;  /* 0x000000079200720c */ /* 0x000fe40003f06270 */
[----:B------:R-:W-:Y:S02]  /*7c80*/  CS2R R22, SRZ ;  /* 0x0000000000167805 */ /* 0x000fe4000001ff00 */
[----:B0-----:R-:W-:Y:S02]  /*7c90*/  CS2R R14, SRZ ;  /* 0x00000000000e7805 */ /* 0x001fe4000001ff00 */
[----:B------:R-:W-:Y:S02]  /*7ca0*/  CS2R R10, SRZ ;  /* 0x00000000000a7805 */ /* 0x000fe4000001ff00 */
[----:B-----5:R-:W-:Y:S01]  /*7cb0*/  LEA.HI R50, R55, R55, RZ, 0x1 ;  /* 0x0000003737327211 */ /* 0x020fe200078f08ff */
[----:B------:R-:W-:Y:S06]  /*7cc0*/  @P1 BRA `(.L_x_9843) ;  /* 0x00000004002c1947 */ /* 0x000fec0003800000 */
[----:B------:R-:W2:Y:S01]  /*7cd0*/  LDL R41, [R1+0x68] ;  /* 0x0000680001297983 */ /* 0x000ea20000100800 */
[----:B------:R-:W-:-:S03]  /*7ce0*/  ULDC UR4, c[0x0][0x3f4] ;  /* 0x0000fd0000047ab9 */ /* 0x000fc60000000800 */
[----:B------:R-:W3:Y:S04]  /*7cf0*/  LDL R40, [R1+0x60] ;  /* 0x0000600001287983 */ /* 0x000ee80000100800 */
[----:B------:R-:W4:Y:S04]  /*7d00*/  LDL R39, [R1+0x6c] ;  /* 0x00006c0001277983 */ /* 0x000f280000100800 */
[----:B------:R-:W4:Y:S04]  /*7d10*/  LDL R38, [R1+0x64] ;  /* 0x0000640001267983 */ /* 0x000f280000100800 */
[----:B------:R-:W4:Y:S01]  /*7d20*/  LDL R14, [R1+0x70] ;  /* 0x00007000010e7983 */ /* 0x000f220000100800 */
        /* <DEDUP_REMOVED lines=8> */
[C---:B--2---:R-:W-:Y:S01]  /*7db0*/  ISETP.GE.AND P4, PT, R41.reuse, UR4, PT ;  /* 0x0000000429007c0c */ /* 0x044fe2000bf86270 */
[C---:B------:R-:W-:Y:S01]  /*7dc0*/  IMAD.SHL.U32 R9, R41.reuse, 0x2, RZ ;  /* 0x0000000229097824 */ /* 0x040fe200078e00ff */
[----:B------:R-:W-:Y:S02]  /*7dd0*/  SHF.R.S32.HI R6, RZ, 0x1f, R41 ;  /* 0x0000001fff067819 */ /* 0x000fe40000011429 */
[----:B---3--:R-:W-:Y:S02]  /*7de0*/  ISETP.GE.AND P3, PT, R40, UR4, PT ;  /* 0x0000000428007c0c */ /* 0x008fe4000bf66270 */
[----:B------:R-:W-:-:S07]  /*7df0*/  SHF.L.U64.HI R10, R41, 0x1, R6 ;  /* 0x00000001290a7819 */ /* 0x000fce0000010206 */
[-C--:B------:R-:W-:Y:S02]  /*7e00*/  @!P4 IADD3 R8, P2, R4, R9.reuse, RZ ;  /* 0x000000090408c210 */ /* 0x080fe40007f5e0ff */
[----:B----4-:R-:W-:-:S03]  /*7e10*/  @!P4 IADD3 R6, P1, R0, R9, RZ ;  /* 0x000000090006c210 */ /* 0x010fc60007f3e0ff */
[--C-:B------:R-:W-:Y:S01]  /*7e20*/  @!P4 IMAD.X R9, R5, 0x1, R10.reuse, P2 ;  /* 0x000000010509c824 */ /* 0x100fe200010e060a */
[----:B------:R-:W-:Y:S01]  /*7e30*/  ISETP.GE.AND P2, PT, R39, UR4, PT ;  /* 0x0000000427007c0c */ /* 0x000fe2000bf46270 */
[----:B------:R-:W-:Y:S01]  /*7e40*/  @!P4 IMAD.X R7, R3, 0x1, R10, P1 ;  /* 0x000000010307c824 */ /* 0x000fe200008e060a */
[----:B------:R-:W-:Y:S01]  /*7e50*/  SHF.R.S32.HI R10, RZ, 0x1f, R40 ;  /* 0x0000001fff0a7819 */ /* 0x000fe20000011428 */
[----:B------:R-:W-:Y:S01]  /*7e60*/  IMAD.SHL.U32 R47, R40, 0x2, RZ ;  /* 0x00000002282f7824 */ /* 0x000fe200078e00ff */
[----:B------:R-:W5:Y:S01]  /*7e70*/  @!P4 LD.E.64 R28, desc[UR60][R8.64] ;  /* 0x0000003c081cc980 */ /* 0x000f62000c101b00 */
[----:B------:R-:W-:Y:S01]  /*7e80*/  ISETP.GE.AND P1, PT, R38, UR4, PT ;  /* 0x0000000426007c0c */ /* 0x000fe2000bf26270 */
[----:B------:R-:W-:Y:S01]  /*7e90*/  IMAD.SHL.U32 R43, R39, 0x2, RZ ;  /* 0x00000002272b7824 */ /* 0x000fe200078e00ff */
[----:B------:R-:W-:Y:S01]  /*7ea0*/  SHF.L.U64.HI R10, R40, 0x1, R10 ;  /* 0x00000001280a7819 */ /* 0x000fe2000001020a */
[----:B------:R0:W5:Y:S01]  /*7eb0*/  @!P4 LD.E.64 R30, desc[UR60][R6.64] ;  /* 0x0000003c061ec980 */ /* 0x000162000c101b00 */
[----:B------:R-:W-:-:S02]  /*7ec0*/  @!P3 IADD3 R46, P4, R4, R47, RZ ;  /* 0x0000002f042eb210 */ /* 0x000fc40007f9e0ff */
[----:B------:R-:W-:Y:S02]  /*7ed0*/  SHF.R.S32.HI R11, RZ, 0x1f, R39 ;  /* 0x0000001fff0b7819 */ /* 0x000fe40000011427 */
[----:B------:R-:W-:Y:S01]  /*7ee0*/  @!P3 IADD3 R48, P5, R0, R47, RZ ;  /* 0x0000002f0030b210 */ /* 0x000fe20007fbe0ff */
[----:B------:R-:W-:Y:S01]  /*7ef0*/  @!P3 IMAD.X R47, R5, 0x1, R10, P4 ;  /* 0x00000001052fb824 */ /* 0x000fe200020e060a */
[-C--:B------:R-:W-:Y:S02]  /*7f00*/  @!P2 IADD3 R42, P4, R4, R43.reuse, RZ ;  /* 0x0000002b042aa210 */ /* 0x080fe40007f9e0ff */
[----:B0-----:R-:W-:Y:S01]  /*7f10*/  SHF.L.U64.HI R6, R39, 0x1, R11 ;  /* 0x0000000127067819 */ /* 0x001fe2000001020b */
[----:B------:R-:W-:Y:S01]  /*7f20*/  IMAD.SHL.U32 R7, R38, 0x2, RZ ;  /* 0x0000000226077824 */ /* 0x000fe200078e00ff */
[----:B------:R-:W-:Y:S01]  /*7f30*/  SHF.R.S32.HI R12, RZ, 0x1f, R38 ;  /* 0x0000001fff0c7819 */ /* 0x000fe20000011426 */
[----:B------:R-:W-:Y:S01]  /*7f40*/  @!P3 IMAD.X R49, R3, 0x1, R10, P5 ;  /* 0x000000010331b824 */ /* 0x000fe200028e060a */
[----:B------:R-:W-:Y:S01]  /*7f50*/  @!P2 IADD3 R44, P5, R0, R43, RZ ;  /* 0x0000002b002ca210 */ /* 0x000fe20007fbe0ff */
[----:B------:R-:W-:Y:S01]  /*7f60*/  @!P2 IMAD.X R43, R5, 0x1, R6, P4 ;  /* 0x00000001052ba824 */ /* 0x000fe200020e0606 */
[----:B------:R-:W-:Y:S01]  /*7f70*/  SHF.L.U64.HI R12, R38, 0x1, R12 ;  /* 0x00000001260c7819 */ /* 0x000fe2000001020c */
[----:B------:R-:W-:Y:S01]  /*7f80*/  IMAD.SHL.U32 R13, R14, 0x2, RZ ;  /* 0x000000020e0d7824 */ /* 0x000fe200078e00ff */
[-C--:B------:R-:W-:Y:S01]  /*7f90*/  @!P1 IADD3 R40, P4, R0, R7.reuse, RZ ;  /* 0x0000000700289210 */ /* 0x080fe20007f9e0ff */
[C---:B------:R-:W-:Y:S01]  /*7fa0*/  @!P2 IMAD.X R45, R3.reuse, 0x1, R6, P5 ;  /* 0x00000001032da824 */ /* 0x040fe200028e0606 */
[----:B------:R-:W-:Y:S01]  /*7fb0*/  ISETP.GE.AND P5, PT, R156, UR4, PT ;  /* 0x000000049c007c0c */ /* 0x000fe2000bfa6270 */
[----:B------:R-:W5:Y:S02]  /*7fc0*/  @!P3 LD.E.64 R26, desc[UR60][R48.64] ;  /* 0x0000003c301ab980 */ /* 0x000f64000c101b00 */
[--C-:B------:R-:W-:Y:S01]  /*7fd0*/  @!P1 IMAD.X R41, R3, 0x1, R12.reuse, P4 ;  /* 0x0000000103299824 */ /* 0x100fe200020e060c */
[----:B------:R-:W-:Y:S01]  /*7fe0*/  @!P1 IADD3 R6, P4, R4, R7, RZ ;  /* 0x0000000704069210 */ /* 0x000fe20007f9e0ff */
[----:B------:R-:W5:Y:S04]  /*7ff0*/  @!P3 LD.E.64 R24, desc[UR60][R46.64] ;  /* 0x0000003c2e18b980 */ /* 0x000f68000c101b00 */
[----:B------:R-:W-:Y:S01]  /*8000*/  @!P1 IMAD.X R7, R5, 0x1, R12, P4 ;  /* 0x0000000105079824 */ /* 0x000fe200020e060c */
[----:B------:R-:W-:Y:S01]  /*8010*/  ISETP.GE.AND P4, PT, R14, UR4, PT ;  /* 0x000000040e007c0c */ /* 0x000fe2000bf86270 */
[----:B------:R-:W5:Y:S02]  /*8020*/  @!P2 LD.E.64 R22, desc[UR60][R44.64] ;  /* 0x0000003c2c16a980 */ /* 0x000f64000c101b00 */
[----:B------:R-:W-:-:S02]  /*8030*/  @!P5 IMAD.MOV.U32 R8, RZ, RZ, R0 ;  /* 0x000000ffff08d224 */ /* 0x000fc400078e0000 */
[----:B------:R-:W-:Y:S01]  /*8040*/  @!P5 IMAD.MOV.U32 R9, RZ, RZ, R3 ;  /* 0x000000ffff09d224 */ /* 0x000fe200078e0003 */
[----:B------:R-:W5:Y:S01]  /*8050*/  @!P2 LD.E.64 R20, desc[UR60][R42.64] ;  /* 0x0000003c2a14a980 */ /* 0x000f62000c101b00 */
[----:B------:R-:W-:Y:S01]  /*8060*/  @!P5 IMAD.WIDE R10, R156, 0x2, R4 ;  /* 0x000000029c0ad825 */ /* 0x000fe200078e0204 */
[----:B------:R-:W-:-:S03]  /*8070*/  SHF.R.S32.HI R12, RZ, 0x1f, R14 ;  /* 0x0000001fff0c7819 */ /* 0x000fc6000001140e */
[----:B------:R-:W-:Y:S01]  /*8080*/  @!P5 IMAD.WIDE R8, R156, 0x2, R8 ;  /* 0x000000029c08d825 */ /* 0x000fe200078e0208 */
[----:B------:R0:W5:Y:S01]  /*8090*/  @!P5 LD.E.64 R32, desc[UR60][R10.64] ;  /* 0x0000003c0a20d980 */ /* 0x000162000c101b00 */
[----:B------:R-:W-:-:S03]  /*80a0*/  SHF.L.U64.HI R12, R14, 0x1, R12 ;  /* 0x000000010e0c7819 */ /* 0x000fc6000001020c */
[----:B------:R1:W5:Y:S01]  /*80b0*/  @!P5 LD.E.64 R34, desc[UR60][R8.64] ;  /* 0x0000003c0822d980 */ /* 0x000362000c101b00 */
[----:B------:R-:W-:-:S05]  /*80c0*/  @!P4 IADD3 R38, P5, R0, R13, RZ ;  /* 0x0000000d0026c210 */ /* 0x000fca0007fbe0ff */
[--C-:B------:R-:W-:Y:S01]  /*80d0*/  @!P4 IMAD.X R39, R3, 0x1, R12.reuse, P5 ;  /* 0x000000010327c824 */ /* 0x100fe200028e060c */
[----:B------:R-:W-:Y:S02]  /*80e0*/  @!P4 IADD3 R4, P5, R4, R13, RZ ;  /* 0x0000000d0404c210 */ /* 0x000fe40007fbe0ff */
[----:B------:R-:W-:Y:S02]  /*80f0*/  CS2R R14, SRZ ;  /* 0x00000000000e7805 */ /* 0x000fe4000001ff00 */
[----:B0-----:R-:W-:Y:S02]  /*8100*/  CS2R R10, SRZ ;  /* 0x00000000000a7805 */ /* 0x001fe4000001ff00 */
[----:B-1----:R-:W-:Y:S01]  /*8110*/  CS2R R8, SRZ ;  /* 0x0000000000087805 */ /* 0x002fe2000001ff00 */
[----:B------:R-:W-:Y:S01]  /*8120*/  @!P4 IMAD.X R5, R5, 0x1, R12, P5 ;  /* 0x000000010505c824 */ /* 0x000fe200028e060c */
[----:B------:R-:W-:Y:S01]  /*8130*/  CS2R R12, SRZ ;  /* 0x00000000000c7805 */ /* 0x000fe2000001ff00 */
[----:B------:R0:W5:Y:S04]  /*8140*/  @!P1 LD.E.64 R14, desc[UR60][R40.64] ;  /* 0x0000003c280e9980 */ /* 0x000168000c101b00 */
[----:B------:R0:W5:Y:S04]  /*8150*/  @!P4 LD.E.64 R10, desc[UR60][R38.64] ;  /* 0x0000003c260ac980 */ /* 0x000168000c101b00 */
[----:B------:R0:W5:Y:S04]  /*8160*/  @!P1 LD.E.64 R12, desc[UR60][R6.64] ;  /* 0x0000003c060c9980 */ /* 0x000168000c101b00 */
[----:B------:R0:W5:Y:S02]  /*8170*/  @!P4 LD.E.64 R8, desc[UR60][R4.64] ;  /* 0x0000003c0408c980 */ /* 0x000164000c101b00 */
.L_x_9843:
[----:B------:R-:W-:Y:S05]  /*8180*/  BSYNC B1 ;  /* 0x0000000000017941 */ /* 0x000fea0003800000 */
.L_x_9842:
[----:B---3-5:R-:W-:Y:S01]  /*8190*/  IMAD.MOV.U32 R3, RZ, RZ, R33 ;  /* 0x000000ffff037224 */ /* 0x028fe200078e0021 */
[----:B------:R-:W-:Y:S01]  /*81a0*/  LOP3.LUT R50, R50, 0xfffffffe, RZ, 0xc0, !PT ;  /* 0xfffffffe32327812 */ /* 0x000fe200078ec0ff */
[----:B----4-:R-:W-:Y:S01]  /*81b0*/  IMAD.MOV.U32 R0, RZ, RZ, R32 ;  /* 0x000000ffff007224 */ /* 0x010fe200078e0020 */
[----:B------:R-:W-:Y:S01]  /*81c0*/  BSSY B1, `(.L_x_9844) ;  /* 0x0000031000017945 */ /* 0x000fe20003800000 */
[----:B0-----:R-:W-:Y:S01]  /*81d0*/  IMAD.MOV.U32 R4, RZ, RZ, R28 ;  /* 0x000000ffff047224 */ /* 0x001fe200078e001c */
        /* <DEDUP_REMOVED lines=47> */
.L_x_10088:
[----:B------:R-:W-:Y:S05]  /*84d0*/  BSYNC B1 ;  /* 0x0000000000017941 */ /* 0x000fea0003800000 */
.L_x_9844:
[----:B------:R-:W-:Y:S02]  /*84e0*/  PRMT R40, R0, 0x7610, R40 ;  /* 0x0000761000287816 */ /* 0x000fe40000000028 */
[----:B------:R-:W-:Y:S01]  /*84f0*/  PRMT R41, R4, 0x7610, R41 ;  /* 0x0000761004297816 */ /* 0x000fe20000000029 */
[----:B------:R-:W-:Y:S06]  /*8500*/  @P0 BRA `(.L_x_9846) ;  /* 0x0000003000700947 */ /* 0x000fec0003800000 */
[----:B------:R-:W2:Y:S01]  /*8510*/  LDL R61, [R1+0x84] ;  /* 0x00008400013d7983 */ /* 0x000ea20000100800 */
[----:B------:R-:W1:Y:S03]  /*8520*/  LDC R5, c[0x0][0x3f4] ;  /* 0x0000fd00ff057b82 */ /* 0x000e660000000800 */
[----:B------:R-:W3:Y:S04]  /*8530*/  LDL R59, [R1+0x68] ;  /* 0x00006800013b7983 */ /* 0x000ee80000100800 */
[----:B------:R-:W4:Y:S04]  /*8540*/  LDL R58, [R1+0x60] ;  /* 0x00006000013a7983 */ /* 0x000f280000100800 */
[----:B------:R-:W5:Y:S04]  /*8550*/  LDL R56, [R1+0x6c] ;  /* 0x00006c0001387983 */ /* 0x000f680000100800 */
[----:B------:R-:W5:Y:S04]  /*8560*/  LDL R55, [R1+0x64] ;  /* 0x0000640001377983 */ /* 0x000f680000100800 */
[----:B------:R-:W5:Y:S01]  /*8570*/  LDL R6, [R1+0x70] ;  /* 0x0000700001067983 */ /* 0x000f620000100800 */
[----:B------:R-:W-:Y:S01]  /*8580*/  LEA.HI R36, R37, R36, RZ, 0x2 ;  /* 0x0000002425247211 */ /* 0x000fe200078f10ff */
[----:B------:R-:W-:Y:S03]  /*8590*/  BSSY B1, `(.L_x_9847) ;  /* 0x000003e000017945 */ /* 0x000fe60003800000 */
[----:B------:R-:W-:-:S02]  /*85a0*/  SHF.R.S32.HI R0, RZ, 0x2, R36 ;  /* 0x00000002ff007819 */ /* 0x000fc40000011424 */
[----:B0-----:R-:W-:Y:S02]  /*85b0*/  SHF.R.S32.HI R3, RZ, 0x1f, R36 ;  /* 0x0000001fff037819 */ /* 0x001fe40000011424 */
[----:B-1----:R-:W-:Y:S02]  /*85c0*/  ISETP.GE.AND P6, PT, R156, R5, PT ;  /* 0x000000059c00720c */ /* 0x002fe40003fc6270 */
[----:B------:R-:W-:-:S04]  /*85d0*/  LEA.HI R3, R3, R0, RZ, 0x2 ;  /* 0x0000000003037211 */ /* 0x000fc800078f10ff */
[----:B------:R-:W-:-:S05]  /*85e0*/  LOP3.LUT R7, R3, 0xfffffffc, RZ, 0xc0, !PT ;  /* 0xfffffffc03077812 */ /* 0x000fca00078ec0ff */
[----:B------:R-:W-:-:S05]  /*85f0*/  IMAD.IADD R7, R0, 0x1, -R7 ;  /* 0x0000000100077824 */ /* 0x000fca00078e0a07 */
[----:B------:R-:W-:Y:S01]  /*8600*/  LOP3.LUT P0, RZ, R7, 0x2, RZ, 0xc0, !PT ;  /* 0x0000000207ff7812 */ /* 0x000fe2000780c0ff */
[----:B--2---:R-:W-:-:S04]  /*8610*/  IMAD R3, R61, 0x2, R16 ;  /* 0x000000023d037824 */ /* 0x004fc800078e0210 */
[----:B------:R-:W-:Y:S01]  /*8620*/  VIADD R0, R3, 0x20 ;  /* 0x0000002003007836 */ /* 0x000fe20000000000 */
[-C--:B---3--:R-:W-:Y:S02]  /*8630*/  ISETP.GE.AND P1, PT, R59, R5.reuse, PT ;  /* 0x000000053b00720c */ /* 0x088fe40003f26270 */
[-C--:B----4-:R-:W-:Y:S02]  /*8640*/  ISETP.GE.AND P2, PT, R58, R5.reuse, PT ;  /* 0x000000053a00720c */ /* 0x090fe40003f46270 */
[-C--:B-----5:R-:W-:Y:S02]  /*8650*/  ISETP.GE.AND P3, PT, R56, R5.reuse, PT ;  /* 0x000000053800720c */ /* 0x0a0fe40003f66270 */
[-C--:B------:R-:W-:Y:S02]  /*8660*/  ISETP.GE.AND P4, PT, R55, R5.reuse, PT ;  /* 0x000000053700720c */ /* 0x080fe40003f86270 */
[----:B------:R-:W-:Y:S01]  /*8670*/  ISETP.GE.AND P5, PT, R6, R5, PT ;  /* 0x000000050600720c */ /* 0x000fe20003fa6270 */
[----:B------:R-:W-:-:S12]  /*8680*/  @P6 BRA `(.L_x_9848) ;  /* 0x0000000000b86947 */ /* 0x000fd80003800000 */
[----:B------:R-:W0:Y:S01]  /*8690*/  LDS.128 R4, [R3+0xda00] ;  /* 0x00da000003047984 */ /* 0x000e220000000c00 */
[----:B------:R-:W-:Y:S02]  /*86a0*/  SHF.R.U32.HI R56, RZ, 0x10, R33 ;  /* 0x00000010ff387819 */ /* 0x000fe40000011621 */
[----:B------:R-:W-:Y:S02]  /*86b0*/  SHF.R.U32.HI R37, RZ, 0x10, R35 ;  /* 0x00000010ff257819 */ /* 0x000fe40000011623 */
[----:B------:R-:W-:Y:S02]  /*86c0*/  PRMT R56, R38, 0x5432, R56 ;  /* 0x0000543226387816 */ /* 0x000fe40000000038 */
[----:B------:R-:W-:Y:S02]  /*86d0*/  SHF.R.U64 R55, R32, 0x10, R33 ;  /* 0x0000001020377819 */ /* 0x000fe40000001221 */
        /* <DEDUP_REMOVED lines=40> */
[----:B------:R0:W-:Y:S02]  /*8960*/  STS.128 [R3+0xda00], R4 ;  /* 0x00da000403007388 */ /* 0x0001e40000000c00 */
.L_x_9848:
[----:B------:R-:W-:Y:S05]  /*8970*/  BSYNC B1 ;  /* 0x0000000000017941 */ /* 0x000fea0003800000 */
.L_x_9847:
[----:B------:R-:W-:Y:S01]  /*8980*/  BSSY B1, `(.L_x_9849) ;  /* 0x0000031000017945 */ /* 0x000fe20003800000 */
[----:B------:R-:W-:-:S03]  /*8990*/  @P0 VIADD R0, R3, 0xffffffe0 ;  /* 0xffffffe003000836 */ /* 0x000fc60000000000 */
[----:B------:R-:W-:Y:S05]  /*89a0*/  @P1 BRA `(.L_x_9850) ;  /* 0x0000000000b81947 */ /* 0x000fea0003800000 */
[----:B0-----:R-:W0:Y:S01]  /*89b0*/  LDS.128 R4, [R0+0xda00] ;  /* 0x00da000000047984 */ /* 0x001e220000000c00 */
[----:B------:R-:W-:Y:S02]  /*89c0*/  SHF.R.U32.HI R36, RZ, 0x10, R29 ;  /* 0x00000010ff247819 */ /* 0x000fe4000001161d */
[----:B------:R-:W-:Y:S02]  /*89d0*/  SHF.R.U32.HI R33, RZ, 0x10, R31 ;  /* 0x00000010ff217819 */ /* 0x000fe4000001161f */
        /* <DEDUP_REMOVED lines=10> */
[C---:B0-----:R-:W-:Y:S01]  /*8a80*/  LOP3.LUT R29, R6.reuse, 0xffff0000, RZ, 0xc0, !PT ;  /* 0xffff0000061d7812 */ /* 0x041fe200078ec0ff */
[----:B------:R-:W-:Y:S01]  /*8a90*/  IMAD.U32 R28, R6, 0x10000, RZ ;  /* 0x00010000061c7824 */ /* 0x000fe200078e00ff */
[C---:B------:R-:W-:Y:S01]  /*8aa0*/  LOP3.LUT R31, R7.reuse, 0xffff0000, RZ, 0xc0, !PT ;  /* 0xffff0000071f7812 */ /* 0x040fe200078ec0ff */
[----:B------:R-:W-:Y:S02]  /*8ab0*/  IMAD.U32 R30, R7, 0x10000, RZ ;  /* 0x00010000071e7824 */ /* 0x000fe400078e00ff */
[C---:B------:R-:W-:Y:S01]  /*8ac0*/  FMUL.FTZ R55, R29.reuse, R37 ;  /* 0x000000251d377220 */ /* 0x040fe20000410000 */
[----:B------:R-:W-:Y:S01]  /*8ad0*/  FMUL.FTZ R54, R29, R34 ;  /* 0x000000221d367220 */ /* 0x000fe20000410000 */
[----:B------:R-:W-:Y:S01]  /*8ae0*/  FMUL.FTZ R29, R31, R36 ;  /* 0x000000241f1d7220 */ /* 0x000fe20000410000 */
[----:B------:R-:W-:-:S02]  /*8af0*/  IMAD.U32 R6, R4, 0x10000, RZ ;  /* 0x0001000004067824 */ /* 0x000fc400078e00ff */
        /* <DEDUP_REMOVED lines=25> */
.L_x_9850:
[----:B------:R-:W-:Y:S05]  /*8c90*/  BSYNC B1 ;  /* 0x0000000000017941 */ /* 0x000fea0003800000 */
.L_x_9849:
        /* <DEDUP_REMOVED lines=48> */
.L_x_9852:
[----:B------:R-:W-:Y:S05]  /*8fa0*/  BSYNC B1 ;  /* 0x0000000000017941 */ /* 0x000fea0003800000 */
.L_x_9851:
        /* <DEDUP_REMOVED lines=48> */
.L_x_9854:
[----:B------:R-:W-:Y:S05]  /*92b0*/  BSYNC B1 ;  /* 0x0000000000017941 */ /* 0x000fea0003800000 */
.L_x_9853:
        /* <DEDUP_REMOVED lines=48> */
.L_x_9856:
[----:B------:R-:W-:Y:S05]  /*95c0*/  BSYNC B1 ;  /* 0x0000000000017941 */ /* 0x000fea0003800000 */
.L_x_9855:
        /* <DEDUP_REMOVED lines=48> */
.L_x_9840:
[----:B------:R-:W-:-:S03]  /*98d0*/  UMOV UR4, 0xffffffff ;  /* 0xffffffff00047882 */ /* 0x000fc60000000000 */
[----:B------:R-:W-:Y:S05]  /*98e0*/  BRA.DIV UR4, `(.L_x_9857) ;  /* 0x0000016604f47947 */ /* 0x000fea000b800000 */
[----:B------:R-:W2:Y:S04]  /*98f0*/  SHFL.IDX PT, R3, R23, RZ, 0x1e1f ;  /* 0x001e1fff17037589 */ /* 0x000ea800000e0000 */
[----:B------:R-:W1:Y:S04]  /*9900*/  SHFL.IDX PT, R0, R22, RZ, 0x1e1f ;  /* 0x001e1fff16007589 */ /* 0x000e6800000e0000 */
[----:B------:R3:W4:Y:S04]  /*9910*/  SHFL.IDX PT, R5, R25, RZ, 0x1e1f ;  /* 0x001e1fff19057589 */ /* 0x00072800000e0000 */
[----:B0-----:R3:W0:Y:S01]  /*9920*/  SHFL.IDX PT, R14, R24, RZ, 0x1e1f ;  /* 0x001e1fff180e7589 */ /* 0x00162200000e0000 */
[----:B--2---:R-:W-:-:S02]  /*9930*/  IMAD.MOV.U32 R33, RZ, RZ, R3 ;  /* 0x000000ffff217224 */ /* 0x004fc400078e0003 */
[----:B-1-3--:R-:W-:-:S07]  /*9940*/  IMAD.MOV.U32 R32, RZ, RZ, R0 ;  /* 0x000000ffff207224 */ /* 0x00afce00078e0000 */
.L_x_10094:
[----:B------:R-:W2:Y:S01]  /*9950*/  LDL R37, [R1+0xa0] ;  /* 0x0000a00001257983 */ /* 0x000ea20000100800 */
[----:B------:R-:W-:Y:S01]  /*9960*/  ULDC UR4, c[0x0][0x448] ;  /* 0x0001120000047ab9 */ /* 0x000fe20000000800 */
[----:B------:R-:W-:Y:S01]  /*9970*/  BSSY B1, `(.L_x_9858) ;  /* 0x0000040000017945 */ /* 0x000fe20003800000 */
[----:B------:R-:W-:Y:S01]  /*9980*/  IMAD R111, R111, UR4, RZ ;  /* 0x000000046f6f7c24 */ /* 0x000fe2000f8e02ff */
[----:B------:R-:W-:Y:S01]  /*9990*/  CS2R R6, SRZ ;  /* 0x0000000000067805 */ /* 0x000fe2000001ff00 */
[----:B0-----:R-:W-:Y:S01]  /*99a0*/  IMAD.MOV.U32 R34, RZ, RZ, R14 ;  /* 0x000000ffff227224 */ /* 0x001fe200078e000e */
[----:B------:R-:W-:Y:S01]  /*99b0*/  CS2R R10, SRZ ;  /* 0x00000000000a7805 */ /* 0x000fe2000001ff00 */
[----:B------:R-:W-:Y:S01]  /*99c0*/  IMAD R0, R109, -0xc0, R111 ;  /* 0xffffff406d007824 */ /* 0x000fe200078e026f */
[----:B------:R-:W-:Y:S01]  /*99d0*/  ISETP.GE.AND P1, PT, R8, R111, PT ;  /* 0x0000006f0800720c */ /* 0x000fe20003f26270 */
[----:B----4-:R-:W-:Y:S01]  /*99e0*/  IMAD.MOV.U32 R35, RZ, RZ, R5 ;  /* 0x000000ffff237224 */ /* 0x010fe200078e0005 */
[----:B------:R-:W-:-:S02]  /*99f0*/  CS2R R4, SRZ ;  /* 0x0000000000047805 */ /* 0x000fc4000001ff00 */
[----:B------:R-:W-:Y:S02]  /*9a00*/  CS2R R8, SRZ ;  /* 0x0000000000087805 */ /* 0x000fe4000001ff00 */
[----:B------:R-:W-:Y:S02]  /*9a10*/  VIMNMX R3, R0, 0xc0, PT ;  /* 0x000000c000037848 */ /* 0x000fe40003fe0100 */
[----:B------:R-:W-:Y:S02]  /*9a20*/  CS2R R12, SRZ ;  /* 0x00000000000c7805 */ /* 0x000fe4000001ff00 */
[----:B------:R-:W-:Y:S02]  /*9a30*/  CS2R R14, SRZ ;  /* 0x00000000000e7805 */ /* 0x000fe4000001ff00 */
[----:B------:R-:W-:Y:S02]  /*9a40*/  CS2R R20, SRZ ;  /* 0x0000000000147805 */ /* 0x000fe4000001ff00 */
[----:B------:R-:W-:-:S02]  /*9a50*/  ISETP.GE.AND P0, PT, R146, R3, PT ;  /* 0x000000039200720c */ /* 0x000fc40003f06270 */
[----:B------:R-:W-:Y:S02]  /*9a60*/  CS2R R22, SRZ ;  /* 0x0000000000167805 */ /* 0x000fe4000001ff00 */
[----:B------:R-:W-:Y:S02]  /*9a70*/  CS2R R24, SRZ ;  /* 0x0000000000187805 */ /* 0x000fe4000001ff00 */
[----:B------:R-:W-:Y:S02]  /*9a80*/  CS2R R26, SRZ ;  /* 0x00000000001a7805 */ /* 0x000fe4000001ff00 */
[----:B------:R-:W-:Y:S02]  /*9a90*/  CS2R R28, SRZ ;  /* 0x00000000001c7805 */ /* 0x000fe4000001ff00 */
[----:B------:R-:W-:Y:S02]  /*9aa0*/  CS2R R30, SRZ ;  /* 0x00000000001e7805 */ /* 0x000fe4000001ff00 */
[----:B--2---:R-:W-:Y:S01]  /*9ab0*/  LEA.HI R0, R37, R37, RZ, 0x1 ;  /* 0x0000002525007211 */ /* 0x004fe200078f08ff */
[----:B------:R-:W-:Y:S06]  /*9ac0*/  @P1 BRA `(.L_x_9859) ;  /* 0x0000000000a81947 */ /* 0x000fec0003800000 */
[----:B------:R-:W2:Y:S04]  /*9ad0*/  LDL R39, [R1+0x60] ;  /* 0x0000600001277983 */ /* 0x000ea80000100800 */
[----:B------:R-:W3:Y:S01]  /*9ae0*/  LDL R38, [R1+0x64] ;  /* 0x0000640001267983 */ /* 0x000ee20000100800 */
[C---:B------:R-:W-:Y:S01]  /*9af0*/  VIADD R3, R144.reuse, 0x10 ;  /* 0x0000001090037836 */ /* 0x040fe20000000000 */
[----:B------:R-:W-:Y:S01]  /*9b00*/  ULDC UR4, c[0x0][0x3f4] ;  /* 0x0000fd0000047ab9 */ /* 0x000fe20000000800 */
[C---:B------:R-:W-:Y:S01]  /*9b10*/  VIADD R4, R144.reuse, 0x20 ;  /* 0x0000002090047836 */ /* 0x040fe20000000000 */
[----:B------:R-:W-:Y:S02]  /*9b20*/  ISETP.GE.AND P1, PT, R144, UR4, PT ;  /* 0x0000000490007c0c */ /* 0x000fe4000bf26270 */
[----:B------:R-:W-:-:S02]  /*9b30*/  CS2R R20, SRZ ;  /* 0x0000000000147805 */ /* 0x000fc4000001ff00 */
[----:B------:R-:W-:Y:S02]  /*9b40*/  ISETP.GE.AND P2, PT, R3, UR4, PT ;  /* 0x0000000403007c0c */ /* 0x000fe4000bf46270 */
[----:B------:R-:W-:Y:S02]  /*9b50*/  CS2R R22, SRZ ;  /* 0x0000000000167805 */ /* 0x000fe4000001ff00 */
[----:B------:R-:W-:Y:S02]  /*9b60*/  ISETP.GE.AND P3, PT, R4, UR4, PT ;  /* 0x0000000404007c0c */ /* 0x000fe4000bf66270 */
[----:B------:R-:W-:Y:S02]  /*9b70*/  CS2R R24, SRZ ;  /* 0x0000000000187805 */ /* 0x000fe4000001ff00 */
[----:B------:R-:W-:Y:S02]  /*9b80*/  CS2R R26, SRZ ;  /* 0x00000000001a7805 */ /* 0x000fe4000001ff00 */
[----:B------:R-:W-:Y:S01]  /*9b90*/  CS2R R8, SRZ ;  /* 0x0000000000087805 */ /* 0x000fe2000001ff00 */
[----:B------:R-:W-:Y:S01]  /*9ba0*/  @!P1 IMAD.WIDE R12, R144, 0x2, R32 ;  /* 0x00000002900c9825 */ /* 0x000fe200078e0220 */
[----:B------:R-:W-:-:S02]  /*9bb0*/  CS2R R10, SRZ ;  /* 0x00000000000a7805 */ /* 0x000fc4000001ff00 */
[----:B------:R-:W-:Y:S02]  /*9bc0*/  CS2R R28, SRZ ;  /* 0x00000000001c7805 */ /* 0x000fe4000001ff00 */
[----:B------:R-:W-:Y:S02]  /*9bd0*/  CS2R R30, SRZ ;  /* 0x00000000001e7805 */ /* 0x000fe4000001ff00 */
[----:B------:R-:W-:Y:S01]  /*9be0*/  CS2R R14, SRZ ;  /* 0x00000000000e7805 */ /* 0x000fe2000001ff00 */
[----:B------:R0:W5:Y:S02]  /*9bf0*/  @!P1 LD.E.128 R20, desc[UR60][R12.64] ;  /* 0x0000003c0c149980 */ /* 0x000164000c101d00 */
[----:B0-----:R-:W-:Y:S01]  /*9c00*/  CS2R R12, SRZ ;  /* 0x00000000000c7805 */ /* 0x001fe2000001ff00 */
[C---:B--2---:R-:W-:Y:S02]  /*9c10*/  IMAD.IADD R3, R156.reuse, 0x1, R39 ;  /* 0x000000019c037824 */ /* 0x044fe400078e0227 */
[----:B---3--:R-:W-:-:S03]  /*9c20*/  IMAD.IADD R5, R156, 0x1, R38 ;  /* 0x000000019c057824 */ /* 0x008fc600078e0226 */
[----:B------:R-:W-:Y:S02]  /*9c30*/  SHF.R.S32.HI R4, RZ, 0x1f, R3 ;  /* 0x0000001fff047819 */ /* 0x000fe40000011403 */
[----:B------:R-:W-:Y:S02]  /*9c40*/  SHF.R.S32.HI R6, RZ, 0x1f, R5 ;  /* 0x0000001fff067819 */ /* 0x000fe40000011405 */
[----:B------:R-:W-:Y:S02]  /*9c50*/  LEA.HI R3, R4, R3, RZ, 0x3 ;  /* 0x0000000304037211 */ /* 0x000fe400078f18ff */
[----:B------:R-:W-:Y:S02]  /*9c60*/  LEA.HI R6, R6, R5, RZ, 0x3 ;  /* 0x0000000506067211 */ /* 0x000fe400078f18ff */
[----:B------:R-:W-:Y:S02]  /*9c70*/  SHF.R.S32.HI R3, RZ, 0x3, R3 ;  /* 0x00000003ff037819 */ /* 0x000fe40000011403 */
[----:B------:R-:W-:-:S03]  /*9c80*/  SHF.R.S32.HI R43, RZ, 0x3, R6 ;  /* 0x00000003ff2b7819 */ /* 0x000fc60000011406 */
[----:B------:R-:W-:Y:S02]  /*9c90*/  @!P2 IMAD.SHL.U32 R3, R3, 0x8, RZ ;  /* 0x000000080303a824 */ /* 0x000fe400078e00ff */
[----:B------:R-:W-:Y:S01]  /*9ca0*/  @!P3 IMAD.SHL.U32 R43, R43, 0x8, RZ ;  /* 0x000000082b2bb824 */ /* 0x000fe200078e00ff */
[----:B------:R-:W-:Y:S01]  /*9cb0*/  CS2R R4, SRZ ;  /* 0x0000000000047805 */ /* 0x000fe2000001ff00 */
[----:B------:R-:W-:Y:S01]  /*9cc0*/  @!P2 IMAD.WIDE R38, R3, 0x2, R32 ;  /* 0x000000020326a825 */ /* 0x000fe200078e0220 */
[----:B------:R-:W-:-:S03]  /*9cd0*/  CS2R R6, SRZ ;  /* 0x0000000000067805 */ /* 0x000fc6000001ff00 */
[----:B------:R-:W-:Y:S01]  /*9ce0*/  @!P3 IMAD.WIDE R40, R43, 0x2, R32 ;  /* 0x000000022b28b825 */ /* 0x000fe200078e0220 */
[----:B------:R0:W5:Y:S03]  /*9cf0*/  @!P2 LD.E.128 R24, desc[UR60][R38.64] ;  /* 0x0000003c2618a980 */ /* 0x000166000c101d00 */
[--C-:B------:R-:W-:Y:S01]  /*9d00*/  @!P2 IMAD.WIDE R32, R3, 0x2, R34.reuse ;  /* 0x000000020320a825 */ /* 0x100fe200078e0222 */
[----:B------:R0:W5:Y:S03]  /*9d10*/  @!P3 LD.E.128 R28, desc[UR60][R40.64] ;  /* 0x0000003c281cb980 */ /* 0x000166000c101d00 */
[--C-:B------:R-:W-:Y:S01]  /*9d20*/  @!P3 IMAD.WIDE R42, R43, 0x2, R34.reuse ;  /* 0x000000022b2ab825 */ /* 0x100fe200078e0222 */
[----:B------:R0:W5:Y:S03]  /*9d30*/  @!P2 LD.E.128 R8, desc[UR60][R32.64] ;  /* 0x0000003c2008a980 */ /* 0x000166000c101d00 */
[----:B------:R-:W-:Y:S01]  /*9d40*/  @!P1 IMAD.WIDE R34, R144, 0x2, R34 ;  /* 0x0000000290229825 */ /* 0x000fe200078e0222 */
[----:B------:R0:W5:Y:S04]  /*9d50*/  @!P3 LD.E.128 R12, desc[UR60][R42.64] ;  /* 0x0000003c2a0cb980 */ /* 0x000168000c101d00 */
[----:B------:R0:W5:Y:S02]  /*9d60*/  @!P1 LD.E.128 R4, desc[UR60][R34.64] ;  /* 0x0000003c22049980 */ /* 0x000164000c101d00 */
.L_x_9859:
[----:B------:R-:W-:Y:S05]  /*9d70*/  BSYNC B1 ;  /* 0x0000000000017941 */ /* 0x000fea0003800000 */
.L_x_9858:
[----:B------:R-:W-:Y:S01]  /*9d80*/  LOP3.LUT R0, R0, 0xfffffffe, RZ, 0xc0, !PT ;  /* 0xfffffffe00007812 */ /* 0x000fe200078ec0ff */
[----:B-----5:R-:W-:Y:S01]  /*9d90*/  IMAD.MOV.U32 R3, RZ, RZ, R4 ;  /* 0x000000ffff037224 */ /* 0x020fe200078e0004 */
[----:B------:R-:W-:Y:S01]  /*9da0*/  BSSY B1, `(.L_x_9860) ;  /* 0x0000031000017945 */ /* 0x000fe20003800000 */
[----:B0-----:R-:W-:Y:S02]  /*9db0*/  IMAD.MOV.U32 R32, RZ, RZ, R5 ;  /* 0x000000ffff207224 */ /* 0x001fe400078e0005 */
        /* <DEDUP_REMOVED lines=47> */
.L_x_10095:
[----:B------:R-:W-:Y:S05]  /*a0b0*/  BSYNC B1 ;  /* 0x0000000000017941 */ /* 0x000fea0003800000 */
.L_x_9860:
[----:B------:R-:W-:Y:S02]  /*a0c0*/  PRMT R47, R0, 0x7610, R47 ;  /* 0x00007610002f7816 */ /* 0x000fe4000000002f */
[----:B------:R-:W-:Y:S01]  /*a0d0*/  PRMT R48, R32, 0x7610, R48 ;  /* 0x0000761020307816 */ /* 0x000fe20000000030 */
[----:B------:R-:W-:Y:S06]  /*a0e0*/  @P0 BRA `(.L_x_9846) ;  /* 0x0000001400780947 */ /* 0x000fec0003800000 */
[----:B------:R1:W5:Y:S01]  /*a0f0*/  LDL R75, [R1+0x50] ;  /* 0x00005000014b7983 */ /* 0x0003620000100800 */
[----:B0-----:R-:W0:Y:S03]  /*a100*/  LDC R3, c[0x0][0x3f4] ;  /* 0x0000fd00ff037b82 */ /* 0x001e260000000800 */
[----:B------:R1:W5:Y:S04]  /*a110*/  LDL R73, [R1+0x58] ;  /* 0x0000580001497983 */ /* 0x0003680000100800 */
[----:B------:R1:W5:Y:S01]  /*a120*/  LDL R71, [R1+0x54] ;  /* 0x0000540001477983 */ /* 0x0003620000100800 */
[C---:B------:R-:W-:Y:S01]  /*a130*/  VIADD R0, R144.reuse, 0x10 ;  /* 0x0000001090007836 */ /* 0x040fe20000000000 */
[----:B------:R-:W-:Y:S01]  /*a140*/  BSSY B1, `(.L_x_9862) ;  /* 0x0000074000017945 */ /* 0x000fe20003800000 */
[C---:B------:R-:W-:Y:S01]  /*a150*/  VIADD R32, R144.reuse, 0x20 ;  /* 0x0000002090207836 */ /* 0x040fe20000000000 */
[----:B0-----:R-:W-:-:S02]  /*a160*/  ISETP.GE.AND P0, PT, R144, R3, PT ;  /* 0x000000039000720c */ /* 0x001fc40003f06270 */
[-C--:B------:R-:W-:Y:S02]  /*a170*/  ISETP.GE.AND P1, PT, R0, R3.reuse, PT ;  /* 0x000000030000720c */ /* 0x080fe40003f26270 */
[----:B------:R-:W-:-:S09]  /*a180*/  ISETP.GE.AND P2, PT, R32, R3, PT ;  /* 0x000000032000720c */ /* 0x000fd20003f46270 */
[----:B-1----:R-:W-:Y:S05]  /*a190*/  @P0 BRA `(.L_x_9863) ;  /* 0x0000000400b80947 */ /* 0x002fea0003800000 */
[----:B------:R-:W2:Y:S01]  /*a1a0*/  LDL R35, [R1+0xc4] ;  /* 0x0000c40001237983 */ /* 0x000ea20000100800 */
[----:B------:R-:W-:Y:S02]  /*a1b0*/  LEA.HI R0, R36, R36, RZ, 0x1 ;  /* 0x0000002424007211 */ /* 0x000fe400078f08ff */
[----:B-----5:R-:W-:Y:S02]  /*a1c0*/  LOP3.LUT R32, R75, 0x18, R144, 0xf8, !PT ;  /* 0x000000184b207812 */ /* 0x020fe400078ef890 */
[----:B------:R-:W-:Y:S02]  /*a1d0*/  LOP3.LUT R33, R0, 0xfffffffe, RZ, 0xc0, !PT ;  /* 0xfffffffe00217812 */ /* 0x000fe400078ec0ff */
[----:B------:R-:W-:Y:S02]  /*a1e0*/  LOP3.LUT R32, R32, R71, RZ, 0x3c, !PT ;  /* 0x0000004720207212 */ /* 0x000fe400078e3cff */
[----:B------:R-:W-:Y:S01]  /*a1f0*/  SHF.R.U64 R65, R4, 0x10, R5 ;  /* 0x0000001004417819 */ /* 0x000fe20000001205 */
[----:B------:R-:W-:Y:S01]  /*a200*/  IMAD.IADD R0, R36, 0x1, -R33 ;  /* 0x0000000124007824 */ /* 0x000fe200078e0a21 */
[----:B------:R-:W-:Y:S01]  /*a210*/  SHF.R.U64 R63, R20, 0x10, R21 ;  /* 0x00000010143f7819 */ /* 0x000fe20000001215 */
[----:B------:R-:W-:Y:S01]  /*a220*/  IMAD.IADD R34, R73, 0x1, R32 ;  /* 0x0000000149227824 */ /* 0x000fe200078e0220 */
[----:B------:R-:W-:-:S02]  /*a230*/  SHF.R.U64 R20, R22, 0x10, R23 ;  /* 0x0000001016147819 */ /* 0x000fc40000001217 */
[----:B------:R-:W-:Y:S02]  /*a240*/  LEA.HI R0, R3, R0, RZ, 0x1d ;  /* 0x0000000003007211 */ /* 0x000fe400078fe8ff */
[----:B------:R-:W-:Y:S02]  /*a250*/  SHF.R.U32.HI R23, RZ, 0x10, R23 ;  /* 0x00000010ff177819 */ /* 0x000fe40000011617 */
[----:B------:R-:W-:Y:S02]  /*a260*/  SHF.R.S32.HI R33, RZ, 0x1f, R0 ;  /* 0x0000001fff217819 */ /* 0x000fe40000011400 */
[----:B------:R-:W-:Y:S02]  /*a270*/  PRMT R65, R57, 0x5410, R65 ;  /* 0x0000541039417816 */ /* 0x000fe40000000041 */
[----:B------:R-:W-:Y:S01]  /*a280*/  LEA.HI R33, R33, R0, RZ, 0x2 ;  /* 0x0000000021217211 */ /* 0x000fe200078f10ff */
[----:B------:R-:W-:Y:S01]  /*a290*/  IMAD.SHL.U32 R0, R0, 0x8, RZ ;  /* 0x0000000800007824 */ /* 0x000fe200078e00ff */
[----:B------:R-:W-:Y:S01]  /*a2a0*/  SHF.R.U32.HI R67, RZ, 0x10, R5 ;  /* 0x00000010ff437819 */ /* 0x000fe20000011605 */
[----:B------:R-:W-:Y:S01]  /*a2b0*/  IMAD.U32 R68, R65, 0x10000, RZ ;  /* 0x0001000041447824 */ /* 0x000fe200078e00ff */
[----:B------:R-:W-:-:S02]  /*a2c0*/  SHF.R.S32.HI R33, RZ, 0x2, R33 ;  /* 0x00000002ff217819 */ /* 0x000fc40000011421 */
[----:B------:R-:W-:Y:S02]  /*a2d0*/  LOP3.LUT R32, R75, 0x18, R0, 0xf8, !PT ;  /* 0x000000184b207812 */ /* 0x000fe400078ef800 */
[----:B------:R-:W-:Y:S01]  /*a2e0*/  SHF.R.U64 R22, R6, 0x10, R7 ;  /* 0x0000001006167819 */ /* 0x000fe20000001207 */
[----:B------:R-:W-:Y:S01]  /*a2f0*/  IMAD R33, R33, 0x1800, R73 ;  /* 0x0000180021217824 */ /* 0x000fe200078e0249 */
[----:B------:R-:W-:Y:S02]  /*a300*/  LOP3.LUT R32, R32, R71, RZ, 0x3c, !PT ;  /* 0x0000004720207212 */ /* 0x000fe400078e3cff */
[----:B------:R-:W-:Y:S02]  /*a310*/  PRMT R63, R59, 0x5410, R63 ;  /* 0x000054103b3f7816 */ /* 0x000fe4000000003f */
[----:B------:R-:W-:Y:S01]  /*a320*/  SHF.R.U32.HI R6, RZ, 0x10, R7 ;  /* 0x00000010ff067819 */ /* 0x000fe20000011607 */
[----:B------:R-:W-:Y:S01]  /*a330*/  IMAD.IADD R37, R33, 0x1, R32 ;  /* 0x0000000121257824 */ /* 0x000fe200078e0220 */
[----:B------:R-:W-:-:S02]  /*a340*/  PRMT R4, R60, 0x5410, R23 ;  /* 0x000054103c047816 */ /* 0x000fc40000000017 */
[----:B------:R-:W-:Y:S01]  /*a350*/  SHF.R.U32.HI R64, RZ, 0x10, R21 ;  /* 0x00000010ff407819 */ /* 0x000fe20000011615 */
[----:B------:R-:W-:Y:S01]  /*a360*/  IMAD R40, R37, 0x2, R16 ;  /* 0x0000000225287824 */ /* 0x000fe200078e0210 */
[----:B------:R-:W-:Y:S02]  /*a370*/  PRMT R67, R58, 0x5410, R67 ;  /* 0x000054103a437816 */ /* 0x000fe40000000043 */
[----:B------:R-:W-:Y:S02]  /*a380*/  PRMT R6, R42, 0x5432, R6 ;  /* 0x000054322a067816 */ /* 0x000fe40000000006 */
[----:B------:R-:W0:Y:S01]  /*a390*/  LDS.128 R36, [R40+0xda00] ;  /* 0x00da000028247984 */ /* 0x000e220000000c00 */
[----:B------:R-:W-:Y:S01]  /*a3a0*/  PRMT R64, R43, 0x5432, R64 ;  /* 0x000054322b407816 */ /* 0x000fe20000000040 */
[----:B------:R-:W-:Y:S01]  /*a3b0*/  IMAD.U32 R70, R67, 0x10000, RZ ;  /* 0x0001000043467824 */ /* 0x000fe200078e00ff */
[----:B------:R-:W-:Y:S01]  /*a3c0*/  LOP3.LUT R65, R65, 0xffff0000, RZ, 0xc0, !PT ;  /* 0xffff000041417812 */ /* 0x000fe200078ec0ff */
[----:B------:R-:W-:Y:S01]  /*a3d0*/  IMAD.U32 R69, R6, 0x10000, RZ ;  /* 0x0001000006457824 */ /* 0x000fe200078e00ff */
[----:B------:R-:W-:-:S02]  /*a3e0*/  LOP3.LUT R67, R67, 0xffff0000, RZ, 0xc0, !PT ;  /* 0xffff000043437812 */ /* 0x000fc400078ec0ff */
[----:B------:R-:W-:Y:S02]  /*a3f0*/  PRMT R22, R41, 0x5432, R22 ;  /* 0x0000543229167816 */ /* 0x000fe40000000016 */
[----:B------:R-:W-:Y:S01]  /*a400*/  PRMT R20, R44, 0x5432, R20 ;  /* 0x000054322c147816 */ /* 0x000fe20000000014 */
[----:B0-----:R-:W-:Y:S01]  /*a410*/  IMAD.U32 R23, R36, 0x10000, RZ ;  /* 0x0001000024177824 */ /* 0x001fe200078e00ff */
[----:B------:R-:W-:Y:S01]  /*a420*/  LOP3.LUT R21, R38, 0xffff0000, RZ, 0xc0, !PT ;  /* 0xffff000026157812 */ /* 0x000fe200078ec0ff */
[----:B------:R-:W-:Y:S02]  /*a430*/  IMAD.U32 R62, R39, 0x10000, RZ ;  /* 0x00010000273e7824 */ /* 0x000fe400078e00ff */
[----:B------:R-:W-:Y:S01]  /*a440*/  FMUL.FTZ R66, R23, R68 ;  /* 0x0000004417427220 */ /* 0x000fe20000410000 */
[----:B------:R-:W-:-:S04]  /*a450*/  IMAD.U32 R61, R37, 0x10000, RZ ;  /* 0x00010000253d7824 */ /* 0x000fc800078e00ff */
[----:B------:R-:W-:Y:S01]  /*a460*/  FMUL.FTZ R74, R61, R70 ;  /* 0x000000463d4a7220 */ /* 0x000fe20000410000 */
[----:B--2---:R-:W-:-:S05]  /*a470*/  IMAD R0, R34, 0x2, R35 ;  /* 0x0000000222007824 */ /* 0x004fca00078e0223 */
[----:B------:R-:W0:Y:S02]  /*a480*/  LDS.128 R32, [R0] ;  /* 0x0000000000207984 */ /* 0x000e240000000c00 */
[C---:B0-----:R-:W-:Y:S01]  /*a490*/  IMAD.U32 R57, R32.reuse, 0x10000, RZ ;  /* 0x0001000020397824 */ /* 0x041fe200078e00ff */
[----:B------:R-:W-:Y:S01]  /*a4a0*/  LOP3.LUT R58, R32, 0xffff0000, RZ, 0xc0, !PT ;  /* 0xffff0000203a7812 */ /* 0x000fe200078ec0ff */
[----:B------:R-:W-:Y:S01]  /*a4b0*/  IMAD.U32 R32, R63, 0x10000, RZ ;  /* 0x000100003f207824 */ /* 0x000fe200078e00ff */
[C---:B------:R-:W-:Y:S01]  /*a4c0*/  LOP3.LUT R5, R34.reuse, 0xffff0000, RZ, 0xc0, !PT ;  /* 0xffff000022057812 */ /* 0x040fe200078ec0ff */
[----:B------:R-:W-:Y:S01]  /*a4d0*/  IMAD.U32 R7, R34, 0x10000, RZ ;  /* 0x0001000022077824 */ /* 0x000fe200078e00ff */
[C---:B------:R-:W-:Y:S01]  /*a4e0*/  LOP3.LUT R34, R35.reuse, 0xffff0000, RZ, 0xc0, !PT ;  /* 0xffff000023227812 */ /* 0x040fe200078ec0ff */
[----:B------:R-:W-:Y:S02]  /*a4f0*/  IMAD.U32 R60, R35, 0x10000, RZ ;  /* 0x00010000233c7824 */ /* 0x000fe400078e00ff */
[-C--:B------:R-:W-:Y:S01]  /*a500*/  FMUL.FTZ R72, R23, R32.reuse ;  /* 0x0000002017487220 */ /* 0x080fe20000410000 */
[----:B------:R-:W-:Y:S01]  /*a510*/  LOP3.LUT R35, R36, 0xffff0000, RZ, 0xc0, !PT ;  /* 0xffff000024237812 */ /* 0x000fe200078ec0ff */
[----:B------:R-:W-:Y:S01]  /*a520*/  FFMA.FTZ R23, R57, R32, -R66 ;  /* 0x0000002039177223 */ /* 0x000fe20000010842 */
[----:B------:R-:W-:Y:S01]  /*a530*/  LOP3.LUT R36, R37, 0xffff0000, RZ, 0xc0, !PT ;  /* 0xffff000025247812 */ /* 0x000fe200078ec0ff */
[----:B------:R-:W-:-:S02]  /*a540*/  IMAD.U32 R66, R64, 0x10000, RZ ;  /* 0x0001000040427824 */ /* 0x000fc400078e00ff */
[----:B------:R-:W-:Y:S01]  /*a550*/  FFMA.FTZ R32, R57, R68, R72 ;  /* 0x0000004439207223 */ /* 0x000fe20000010048 */
[----:B------:R-:W-:Y:S01]  /*a560*/  IMAD.U32 R37, R38, 0x10000, RZ ;  /* 0x0001000026257824 */ /* 0x000fe200078e00ff */
[----:B------:R-:W-:Y:S01]  /*a570*/  LOP3.LUT R38, R39, 0xffff0000, RZ, 0xc0, !PT ;  /* 0xffff000027267812 */ /* 0x000fe200078ec0ff */
[----:B------:R-:W-:Y:S02]  /*a580*/  IMAD.U32 R39, R4, 0x10000, RZ ;  /* 0x0001000004277824 */ /* 0x000fe400078e00ff */
[C---:B------:R-:W-:Y:S01]  /*a590*/  FMUL.FTZ R57, R62.reuse, R69 ;  /* 0x000000453e397220 */ /* 0x040fe20000410000 */
[----:B------:R-:W-:Y:S02]  /*a5a0*/  IMAD.U32 R59, R33, 0x10000, RZ ;  /* 0x00010000213b7824 */ /* 0x000fe400078e00ff */
[----:B------:R-:W-:Y:S01]  /*a5b0*/  FMUL.FTZ R68, R61, R66 ;  /* 0x000000423d447220 */ /* 0x000fe20000410000 */
[----:B------:R-:W-:Y:S01]  /*a5c0*/  LOP3.LUT R63, R63, 0xffff0000, RZ, 0xc0, !PT ;  /* 0xffff00003f3f7812 */ /* 0x000fe200078ec0ff */
[-C--:B------:R-:W-:Y:S01]  /*a5d0*/  FMUL.FTZ R62, R62, R39.reuse ;  /* 0x000000273e3e7220 */ /* 0x080fe20000410000 */
[----:B------:R-:W-:Y:S01]  /*a5e0*/  LOP3.LUT R64, R64, 0xffff0000, RZ, 0xc0, !PT ;  /* 0xffff000040407812 */ /* 0x000fe200078ec0ff */
[----:B------:R-:W-:Y:S01]  /*a5f0*/  FFMA.FTZ R57, R60, R39, -R57 ;  /* 0x000000273c397223 */ /* 0x000fe20000010839 */
[----:B------:R-:W-:Y:S01]  /*a600*/  FFMA.FTZ R68, R59, R70, R68 ;  /* 0x000000463b447223 */ /* 0x000fe20000010044 */
[----:B------:R-:W-:Y:S01]  /*a610*/  FMUL.FTZ R39, R35, R65 ;  /* 0x0000004123277220 */ /* 0x000fe20000410000 */
[----:B------:R-:W-:Y:S01]  /*a620*/  LOP3.LUT R33, R33, 0xffff0000, RZ, 0xc0, !PT ;  /* 0xffff000021217812 */ /* 0x000fe200078ec0ff */
[----:B------:R-:W-:Y:S01]  /*a630*/  FMUL.FTZ R35, R35, R63 ;  /* 0x0000003f23237220 */ /* 0x000fe20000410000 */
[C---:B------:R-:W-:Y:S01]  /*a640*/  FMUL.FTZ R70, R36.reuse, R67 ;  /* 0x0000004324467220 */ /* 0x040fe20000410000 */
[----:B------:R-:W-:Y:S01]  /*a650*/  FMUL.FTZ R36, R36, R64 ;  /* 0x0000004024247220 */ /* 0x000fe20000410000 */
[----:B------:R-:W-:Y:S01]  /*a660*/  FFMA.FTZ R69, R60, R69, R62 ;  /* 0x000000453c457223 */ /* 0x000fe2000001003e */
[----:B------:R-:W-:Y:S01]  /*a670*/  FFMA.FTZ R74, R59, R66, -R74 ;  /* 0x000000423b4a7223 */ /* 0x000fe2000001084a */
[----:B------:R-:W-:-:S02]  /*a680*/  IMAD.U32 R62, R22, 0x10000, RZ ;  /* 0x00010000163e7824 */ /* 0x000fc400078e00ff */
[----:B------:R-:W-:Y:S01]  /*a690*/  FFMA.FTZ R66, R58, R63, -R39 ;  /* 0x0000003f3a427223 */ /* 0x000fe20000010827 */
[----:B------:R-:W-:Y:S02]  /*a6a0*/  IMAD.U32 R60, R20, 0x10000, RZ ;  /* 0x00010000143c7824 */ /* 0x000fe400078e00ff */
[----:B------:R-:W-:Y:S01]  /*a6b0*/  FFMA.FTZ R65, R58, R65, R35 ;  /* 0x000000413a417223 */ /* 0x000fe20000010023 */
[----:B------:R-:W-:Y:S01]  /*a6c0*/  LOP3.LUT R22, R22, 0xffff0000, RZ, 0xc0, !PT ;  /* 0xffff000016167812 */ /* 0x000fe200078ec0ff */
[C---:B------:R-:W-:Y:S01]  /*a6d0*/  FFMA.FTZ R39, R33.reuse, R64, -R70 ;  /* 0x0000004021277223 */ /* 0x040fe20000010846 */
[----:B------:R-:W-:Y:S01]  /*a6e0*/  FFMA.FTZ R67, R33, R67, R36 ;  /* 0x0000004321437223 */ /* 0x000fe20000010024 */
[----:B------:R-:W-:Y:S01]  /*a6f0*/  LOP3.LUT R35, R6, 0xffff0000, RZ, 0xc0, !PT ;  /* 0xffff000006237812 */ /* 0x000fe200078ec0ff */
[C---:B------:R-:W-:Y:S01]  /*a700*/  FMUL.FTZ R58, R37.reuse, R62 ;  /* 0x0000003e253a7220 */ /* 0x040fe20000410000 */
[----:B------:R-:W-:Y:S01]  /*a710*/  LOP3.LUT R20, R20, 0xffff0000, RZ, 0xc0, !PT ;  /* 0xffff000014147812 */ /* 0x000fe200078ec0ff */
[----:B------:R-:W-:Y:S01]  /*a720*/  FMUL.FTZ R36, R37, R60 ;  /* 0x0000003c25247220 */ /* 0x000fe20000410000 */
[----:B------:R-:W-:Y:S01]  /*a730*/  LOP3.LUT R33, R4, 0xffff0000, RZ, 0xc0, !PT ;  /* 0xffff000004217812 */ /* 0x000fe200078ec0ff */
[C---:B------:R-:W-:Y:S01]  /*a740*/  FMUL.FTZ R4, R21.reuse, R22 ;  /* 0x0000001615047220 */ /* 0x040fe20000410000 */
[C---:B------:R-:W-:Y:S01]  /*a750*/  FMUL.FTZ R59, R38.reuse, R35 ;  /* 0x00000023263b7220 */ /* 0x040fe20000410000 */
[----:B------:R-:W-:Y:S01]  /*a760*/  FMUL.FTZ R21, R21, R20 ;  /* 0x0000001415157220 */ /* 0x000fe20000410000 */
[C---:B------:R-:W-:Y:S01]  /*a770*/  FFMA.FTZ R58, R7.reuse, R60, -R58 ;  /* 0x0000003c073a7223 */ /* 0x040fe2000001083a */
[-C--:B------:R-:W-:Y:S01]  /*a780*/  FMUL.FTZ R6, R38, R33.reuse ;  /* 0x0000002126067220 */ /* 0x080fe20000410000 */
[----:B------:R-:W-:Y:S01]  /*a790*/  FFMA.FTZ R36, R7, R62, R36 ;  /* 0x0000003e07247223 */ /* 0x000fe20000010024 */
        /* <DEDUP_REMOVED lines=14> */
.L_x_9863:
[----:B------:R-:W-:Y:S05]  /*a880*/  BSYNC B1 ;  /* 0x0000000000017941 */ /* 0x000fea0003800000 */
.L_x_9862:
[----:B------:R-:W-:Y:S04]  /*a890*/  BSSY B1, `(.L_x_9864) ;  /* 0x000006e000017945 */ /* 0x000fe80003800000 */
[----:B------:R-:W-:Y:S05]  /*a8a0*/  @P1 BRA `(.L_x_9865) ;  /* 0x0000000400b01947 */ /* 0x000fea0003800000 */
[----:B0-----:R-:W2:Y:S04]  /*a8b0*/  LDL R0, [R1+0x60] ;  /* 0x0000600001007983 */ /* 0x001ea80000100800 */
[----:B------:R-:W3:Y:S01]  /*a8c0*/  LDL R57, [R1+0xdc] ;  /* 0x0000dc0001397983 */ /* 0x000ee20000100800 */
[--C-:B------:R-:W-:Y:S02]  /*a8d0*/  SHF.R.U64 R35, R24, 0x10, R25.reuse ;  /* 0x0000001018237819 */ /* 0x100fe40000001219 */
[----:B------:R-:W-:Y:S02]  /*a8e0*/  SHF.R.U32.HI R24, RZ, 0x10, R25 ;  /* 0x00000010ff187819 */ /* 0x000fe40000011619 */
[--C-:B------:R-:W-:Y:S02]  /*a8f0*/  SHF.R.U64 R25, R8, 0x10, R9.reuse ;  /* 0x0000001008197819 */ /* 0x100fe40000001209 */
[----:B------:R-:W-:-:S02]  /*a900*/  SHF.R.U32.HI R8, RZ, 0x10, R9 ;  /* 0x00000010ff087819 */ /* 0x000fc40000011609 */
[----:B------:R-:W-:Y:S02]  /*a910*/  SHF.R.U64 R33, R26, 0x10, R27 ;  /* 0x000000101a217819 */ /* 0x000fe4000000121b */
        /* <DEDUP_REMOVED lines=8> */
[----:B------:R-:W-:Y:S01]  /*a9a0*/  PRMT R54, R54, 0x5410, R33 ;  /* 0x0000541036367816 */ /* 0x000fe20000000021 */
[----:B------:R-:W-:Y:S01]  /*a9b0*/  IMAD.U32 R33, R56, 0x10000, RZ ;  /* 0x0001000038217824 */ /* 0x000fe200078e00ff */
[----:B------:R-:W-:Y:S02]  /*a9c0*/  SHF.R.U32.HI R26, RZ, 0x10, R27 ;  /* 0x00000010ff1a7819 */ /* 0x000fe4000001161b */
[----:B------:R-:W-:Y:S02]  /*a9d0*/  PRMT R49, R49, 0x5410, R10 ;  /* 0x0000541031317816 */ /* 0x000fe4000000000a */
[----:B------:R-:W-:Y:S02]  /*a9e0*/  PRMT R53, R53, 0x5410, R26 ;  /* 0x0000541035357816 */ /* 0x000fe4000000001a */
[----:B------:R-:W-:Y:S01]  /*a9f0*/  PRMT R50, R50, 0x5410, R9 ;  /* 0x0000541032327816 */ /* 0x000fe20000000009 */
[----:B------:R-:W-:-:S02]  /*aa00*/  IMAD.U32 R34, R49, 0x10000, RZ ;  /* 0x0001000031227824 */ /* 0x000fc400078e00ff */
[----:B--2---:R-:W-:-:S05]  /*aa10*/  IMAD.IADD R0, R156, 0x1, R0 ;  /* 0x000000019c007824 */ /* 0x004fca00078e0200 */
[----:B------:R-:W-:-:S04]  /*aa20*/  SHF.R.S32.HI R5, RZ, 0x1f, R0 ;  /* 0x0000001fff057819 */ /* 0x000fc80000011400 */
[----:B------:R-:W-:-:S04]  /*aa30*/  LEA.HI R5, R5, R0, RZ, 0x3 ;  /* 0x0000000005057211 */ /* 0x000fc800078f18ff */
[----:B------:R-:W-:-:S04]  /*aa40*/  SHF.R.S32.HI R0, RZ, 0x3, R5 ;  /* 0x00000003ff007819 */ /* 0x000fc80000011405 */
[----:B------:R-:W-:-:S04]  /*aa50*/  LEA.HI R0, R3, R0, RZ, 0x1d ;  /* 0x0000000003007211 */ /* 0x000fc800078fe8ff */
[----:B------:R-:W-:-:S04]  /*aa60*/  SHF.R.S32.HI R5, RZ, 0x1f, R0 ;  /* 0x0000001fff057819 */ /* 0x000fc80000011400 */
[----:B------:R-:W-:Y:S01]  /*aa70*/  LEA.HI R5, R5, R0, RZ, 0x2 ;  /* 0x0000000005057211 */ /* 0x000fe200078f10ff */
[----:B------:R-:W-:-:S03]  /*aa80*/  IMAD.SHL.U32 R0, R0, 0x8, RZ ;  /* 0x0000000800007824 */ /* 0x000fc600078e00ff */
[----:B------:R-:W-:Y:S02]  /*aa90*/  SHF.R.S32.HI R5, RZ, 0x2, R5 ;  /* 0x00000002ff057819 */ /* 0x000fe40000011405 */
[----:B-----5:R-:W-:-:S03]  /*aaa0*/  LOP3.LUT R0, R75, 0x18, R0, 0xf8, !PT ;  /* 0x000000184b007812 */ /* 0x020fc600078ef800 */
[----:B------:R-:W-:Y:S01]  /*aab0*/  IMAD R5, R5, 0x1800, R73 ;  /* 0x0000180005057824 */ /* 0x000fe200078e0249 */
[----:B------:R-:W-:-:S05]  /*aac0*/  LOP3.LUT R0, R0, R71, RZ, 0x3c, !PT ;  /* 0x0000004700007212 */ /* 0x000fca00078e3cff */
[----:B------:R-:W-:Y:S02]  /*aad0*/  IMAD.IADD R21, R5, 0x1, R0 ;  /* 0x0000000105157824 */ /* 0x000fe400078e0200 */
[----:B---3--:R-:W0:Y:S02]  /*aae0*/  LDS.128 R4, [R57] ;  /* 0x0000000039047984 */ /* 0x008e240000000c00 */
        /* <DEDUP_REMOVED lines=17> */
[----:B------:R-:W-:Y:S01]  /*ac00*/  FMUL.FTZ R36, R25, R32 ;  /* 0x0000002019247220 */ /* 0x000fe20000410000 */
[----:B------:R-:W-:Y:S02]  /*ac10*/  IMAD.U32 R27, R23, 0x10000, RZ ;  /* 0x00010000171b7824 */ /* 0x000fe400078e00ff */
[C---:B------:R-:W-:Y:S01]  /*ac20*/  FFMA.FTZ R37, R8.reuse, R33, -R37 ;  /* 0x0000002108257223 */ /* 0x040fe20000010825 */
[----:B------:R-:W-:Y:S01]  /*ac30*/  FFMA.FTZ R39, R8, R35, R39 ;  /* 0x0000002308277223 */ /* 0x000fe20000010027 */
[----:B------:R-:W-:Y:S02]  /*ac40*/  IMAD.U32 R8, R53, 0x10000, RZ ;  /* 0x0001000035087824 */ /* 0x000fe400078e00ff */
[-C--:B------:R-:W-:Y:S01]  /*ac50*/  FMUL.FTZ R38, R25, R24.reuse ;  /* 0x0000001819267220 */ /* 0x080fe20000410000 */
[----:B------:R-:W-:Y:S01]  /*ac60*/  FFMA.FTZ R36, R9, R24, -R36 ;  /* 0x0000001809247223 */ /* 0x000fe20000010824 */
[C---:B------:R-:W-:Y:S01]  /*ac70*/  FMUL.FTZ R24, R27.reuse, R34 ;  /* 0x000000221b187220 */ /* 0x040fe20000410000 */
[----:B------:R-:W-:Y:S01]  /*ac80*/  LOP3.LUT R25, R52, 0xffff0000, RZ, 0xc0, !PT ;  /* 0xffff000034197812 */ /* 0x000fe200078ec0ff */
[----:B------:R-:W-:Y:S01]  /*ac90*/  FMUL.FTZ R27, R27, R8 ;  /* 0x000000081b1b7220 */ /* 0x000fe20000410000 */
[----:B------:R-:W-:Y:S01]  /*aca0*/  FFMA.FTZ R38, R9, R32, R38 ;  /* 0x0000002009267223 */ /* 0x000fe20000010026 */
[----:B------:R-:W-:Y:S01]  /*acb0*/  LOP3.LUT R9, R56, 0xffff0000, RZ, 0xc0, !PT ;  /* 0xffff000038097812 */ /* 0x000fe200078ec0ff */
[C---:B------:R-:W-:Y:S01]  /*acc0*/  FFMA.FTZ R35, R11.reuse, R8, -R24 ;  /* 0x000000080b237223 */ /* 0x040fe20000010818 */
[----:B------:R-:W-:Y:S01]  /*acd0*/  FFMA.FTZ R40, R11, R34, R27 ;  /* 0x000000220b287223 */ /* 0x000fe2000001001b */
[----:B------:R-:W-:Y:S01]  /*ace0*/  FMUL.FTZ R11, R20, R25 ;  /* 0x00000019140b7220 */ /* 0x000fe20000410000 */
[----:B------:R-:W-:-:S02]  /*acf0*/  IMAD.U32 R26, R22, 0x10000, RZ ;  /* 0x00010000161a7824 */ /* 0x000fc400078e00ff */
[-C--:B------:R-:W-:Y:S01]  /*ad00*/  FMUL.FTZ R27, R20, R9.reuse ;  /* 0x00000009141b7220 */ /* 0x080fe20000410000 */
[----:B------:R-:W-:Y:S01]  /*ad10*/  LOP3.LUT R8, R55, 0xffff0000, RZ, 0xc0, !PT ;  /* 0xffff000037087812 */ /* 0x000fe200078ec0ff */
[----:B------:R-:W-:Y:S01]  /*ad20*/  FFMA.FTZ R20, R4, R9, -R11 ;  /* 0x0000000904147223 */ /* 0x000fe2000001080b */
[----:B------:R-:W-:Y:S01]  /*ad30*/  LOP3.LUT R24, R51, 0xffff0000, RZ, 0xc0, !PT ;  /* 0xffff000033187812 */ /* 0x000fe200078ec0ff */
[----:B------:R-:W-:Y:S02]  /*ad40*/  IMAD.U32 R11, R50, 0x10000, RZ ;  /* 0x00010000320b7824 */ /* 0x000fe400078e00ff */
[----:B------:R-:W-:Y:S01]  /*ad50*/  FFMA.FTZ R32, R4, R25, R27 ;  /* 0x0000001904207223 */ /* 0x000fe2000001001b */
[----:B------:R-:W-:Y:S02]  /*ad60*/  IMAD.U32 R9, R54, 0x10000, RZ ;  /* 0x0001000036097824 */ /* 0x000fe400078e00ff */
[C---:B------:R-:W-:Y:S01]  /*ad70*/  FMUL.FTZ R33, R21.reuse, R8 ;  /* 0x0000000815217220 */ /* 0x040fe20000410000 */
[C---:B------:R-:W-:Y:S01]  /*ad80*/  FMUL.FTZ R25, R26.reuse, R11 ;  /* 0x0000000b1a197220 */ /* 0x040fe20000410000 */
[----:B------:R-:W-:Y:S01]  /*ad90*/  FMUL.FTZ R34, R21, R24 ;  /* 0x0000001815227220 */ /* 0x000fe20000410000 */
[-C--:B------:R-:W-:Y:S01]  /*ada0*/  FMUL.FTZ R27, R26, R9.reuse ;  /* 0x000000091a1b7220 */ /* 0x080fe20000410000 */
[----:B------:R-:W-:Y:S01]  /*adb0*/  LOP3.LUT R22, R22, 0xffff0000, RZ, 0xc0, !PT ;  /* 0xffff000016167812 */ /* 0x000fe200078ec0ff */
        /* <DEDUP_REMOVED lines=11> */
[C---:B------:R-:W-:Y:S01]  /*ae70*/  FFMA.FTZ R22, R6.reuse, R5, -R11 ;  /* 0x0000000506167223 */ /* 0x040fe2000001080b */
[----:B------:R-:W-:Y:S01]  /*ae80*/  FMUL.FTZ R26, R23, R8 ;  /* 0x00000008171a7220 */ /* 0x000fe20000410000 */
[----:B------:R-:W-:Y:S01]  /*ae90*/  F2FP.BF16.F32.PACK_AB R5, R21, R36 ;  /* 0x000000241505723e */ /* 0x000fe200000010ff */
[-C--:B------:R-:W-:Y:S01]  /*aea0*/  FMUL.FTZ R23, R23, R4.reuse ;  /* 0x0000000417177220 */ /* 0x080fe20000410000 */
[----:B------:R-:W-:Y:S01]  /*aeb0*/  FFMA.FTZ R11, R6, R9, R24 ;  /* 0x00000009060b7223 */ /* 0x000fe20000010018 */
[C---:B------:R-:W-:Y:S01]  /*aec0*/  FFMA.FTZ R26, R7.reuse, R4, -R26 ;  /* 0x00000004071a7223 */ /* 0x040fe2000001081a */
        /* <DEDUP_REMOVED lines=10> */
.L_x_9865:
[----:B------:R-:W-:Y:S05]  /*af70*/  BSYNC B1 ;  /* 0x0000000000017941 */ /* 0x000fea0003800000 */
.L_x_9864:
[----:B------:R-:W-:Y:S05]  /*af80*/  @P2 BRA `(.L_x_9846) ;  /* 0x0000000400d02947 */ /* 0x000fea0003800000 */
[----:B01----:R-:W2:Y:S04]  /*af90*/  LDL R0, [R1+0x64] ;  /* 0x0000640001007983 */ /* 0x003ea80000100800 */
[----:B------:R-:W3:Y:S01]  /*afa0*/  LDL R4, [R1+0xc4] ;  /* 0x0000c40001047983 */ /* 0x000ee20000100800 */
[----:B------:R-:W-:Y:S02]  /*afb0*/  SHF.R.U64 R24, R28, 0x10, R29 ;  /* 0x000000101c187819 */ /* 0x000fe4000000121d */
[----:B------:R-:W-:Y:S02]  /*afc0*/  SHF.R.U64 R20, R12, 0x10, R13 ;  /* 0x000000100c147819 */ /* 0x000fe4000000120d */
[----:B------:R-:W-:Y:S02]  /*afd0*/  PRMT R45, R45, 0x5410, R24 ;  /* 0x000054102d2d7816 */ /* 0x000fe40000000018 */
[----:B------:R-:W-:-:S02]  /*afe0*/  PRMT R41, R41, 0x5410, R20 ;  /* 0x0000541029297816 */ /* 0x000fc40000000014 */
[----:B------:R-:W-:Y:S01]  /*aff0*/  SHF.R.U64 R22, R30, 0x10, R31 ;  /* 0x000000101e167819 */ /* 0x000fe2000000121f */
[----:B------:R-:W-:Y:S01]  /*b000*/  IMAD.U32 R25, R45, 0x10000, RZ ;  /* 0x000100002d197824 */ /* 0x000fe200078e00ff */
[----:B------:R-:W-:Y:S01]  /*b010*/  SHF.R.U32.HI R29, RZ, 0x10, R29 ;  /* 0x00000010ff1d7819 */ /* 0x000fe2000001161d */
[----:B------:R-:W-:Y:S01]  /*b020*/  IMAD.U32 R27, R41, 0x10000, RZ ;  /* 0x00010000291b7824 */ /* 0x000fe200078e00ff */
[----:B------:R-:W-:Y:S02]  /*b030*/  SHF.R.U32.HI R31, RZ, 0x10, R31 ;  /* 0x00000010ff1f7819 */ /* 0x000fe4000001161f */
[----:B------:R-:W-:Y:S02]  /*b040*/  SHF.R.U32.HI R13, RZ, 0x10, R13 ;  /* 0x00000010ff0d7819 */ /* 0x000fe4000001160d */
[----:B------:R-:W-:Y:S02]  /*b050*/  SHF.R.U64 R12, R14, 0x10, R15 ;  /* 0x000000100e0c7819 */ /* 0x000fe4000000120f */
[----:B------:R-:W-:-:S02]  /*b060*/  PRMT R46, R46, 0x5410, R29 ;  /* 0x000054102e2e7816 */ /* 0x000fc4000000001d */
[----:B------:R-:W-:Y:S02]  /*b070*/  PRMT R48, R48, 0x5410, R31 ;  /* 0x0000541030307816 */ /* 0x000fe4000000001f */
[----:B------:R-:W-:Y:S02]  /*b080*/  PRMT R42, R42, 0x5410, R13 ;  /* 0x000054102a2a7816 */ /* 0x000fe4000000000d */
[----:B------:R-:W-:Y:S02]  /*b090*/  PRMT R43, R43, 0x5410, R12 ;  /* 0x000054102b2b7816 */ /* 0x000fe4000000000c */
[----:B------:R-:W-:Y:S02]  /*b0a0*/  LOP3.LUT R41, R41, 0xffff0000, RZ, 0xc0, !PT ;  /* 0xffff000029297812 */ /* 0x000fe400078ec0ff */
[----:B------:R-:W-:Y:S02]  /*b0b0*/  LOP3.LUT R45, R45, 0xffff0000, RZ, 0xc0, !PT ;  /* 0xffff00002d2d7812 */ /* 0x000fe400078ec0ff */
[----:B------:R-:W-:-:S02]  /*b0c0*/  PRMT R47, R47, 0x5410, R22 ;  /* 0x000054102f2f7816 */ /* 0x000fc40000000016 */
[----:B------:R-:W-:-:S04]  /*b0d0*/  SHF.R.U32.HI R15, RZ, 0x10, R15 ;  /* 0x00000010ff0f7819 */ /* 0x000fc8000001160f */
[----:B------:R-:W-:Y:S01]  /*b0e0*/  PRMT R44, R44, 0x5410, R15 ;  /* 0x000054102c2c7816 */ /* 0x000fe2000000000f */
[----:B--2---:R-:W-:-:S05]  /*b0f0*/  IMAD.IADD R0, R156, 0x1, R0 ;  /* 0x000000019c007824 */ /* 0x004fca00078e0200 */
[----:B------:R-:W-:Y:S01]  /*b100*/  SHF.R.S32.HI R5, RZ, 0x1f, R0 ;  /* 0x0000001fff057819 */ /* 0x000fe20000011400 */
[----:B---3--:R-:W-:-:S03]  /*b110*/  IMAD.MOV.U32 R7, RZ, RZ, R4 ;  /* 0x000000ffff077224 */ /* 0x008fc600078e0004 */
[----:B------:R-:W-:-:S04]  /*b120*/  LEA.HI R4, R5, R0, RZ, 0x3 ;  /* 0x0000000005047211 */ /* 0x000fc800078f18ff */
[----:B------:R-:W-:Y:S02]  /*b130*/  SHF.R.S32.HI R6, RZ, 0x3, R4 ;  /* 0x00000003ff067819 */ /* 0x000fe40000011404 */
[----:B------:R-:W-:Y:S02]  /*b140*/  LEA.HI R0, R5, R0, RZ, 0x5 ;  /* 0x0000000005007211 */ /* 0x000fe400078f28ff */
[----:B------:R-:W-:Y:S02]  /*b150*/  LEA.HI R3, R3, R6, RZ, 0x1d ;  /* 0x0000000603037211 */ /* 0x000fe400078fe8ff */
[----:B------:R-:W-:Y:S02]  /*b160*/  SHF.R.S32.HI R5, RZ, 0x5, R0 ;  /* 0x00000005ff057819 */ /* 0x000fe40000011400 */
[----:B-----5:R-:W-:Y:S02]  /*b170*/  LOP3.LUT R4, R75, 0x18, R4, 0xf8, !PT ;  /* 0x000000184b047812 */ /* 0x020fe400078ef804 */
[----:B------:R-:W-:Y:S01]  /*b180*/  SHF.R.S32.HI R0, RZ, 0x1f, R3 ;  /* 0x0000001fff007819 */ /* 0x000fe20000011403 */
[----:B------:R-:W-:Y:S01]  /*b190*/  IMAD R5, R5, 0x1800, R73 ;  /* 0x0000180005057824 */ /* 0x000fe200078e0249 */
[----:B------:R-:W-:-:S02]  /*b1a0*/  LOP3.LUT R4, R4, R71, RZ, 0x3c, !PT ;  /* 0x0000004704047212 */ /* 0x000fc400078e3cff */
[----:B------:R-:W-:Y:S01]  /*b1b0*/  LEA.HI R0, R0, R3, RZ, 0x2 ;  /* 0x0000000300007211 */ /* 0x000fe200078f10ff */
[----:B------:R-:W-:Y:S02]  /*b1c0*/  IMAD.SHL.U32 R3, R3, 0x8, RZ ;  /* 0x0000000803037824 */ /* 0x000fe400078e00ff */
[----:B------:R-:W-:Y:S01]  /*b1d0*/  IMAD.IADD R5, R5, 0x1, R4 ;  /* 0x0000000105057824 */ /* 0x000fe200078e0204 */
[----:B------:R-:W-:Y:S02]  /*b1e0*/  SHF.R.S32.HI R4, RZ, 0x2, R0 ;  /* 0x00000002ff047819 */ /* 0x000fe40000011400 */
[----:B------:R-:W-:-:S03]  /*b1f0*/  LOP3.LUT R3, R75, 0x18, R3, 0xf8, !PT ;  /* 0x000000184b037812 */ /* 0x000fc600078ef803 */
[----:B------:R-:W-:Y:S01]  /*b200*/  IMAD R4, R4, 0x1800, R73 ;  /* 0x0000180004047824 */ /* 0x000fe200078e0249 */
[----:B------:R-:W-:-:S05]  /*b210*/  LOP3.LUT R3, R3, R71, RZ, 0x3c, !PT ;  /* 0x0000004703037212 */ /* 0x000fca00078e3cff */
[----:B------:R-:W-:-:S04]  /*b220*/  IMAD.IADD R3, R4, 0x1, R3 ;  /* 0x0000000104037824 */ /* 0x000fc800078e0203 */
[----:B------:R-:W-:Y:S02]  /*b230*/  IMAD R3, R3, 0x2, R16 ;  /* 0x0000000203037824 */ /* 0x000fe400078e0210 */
[----:B------:R-:W-:-:S03]  /*b240*/  IMAD R0, R5, 0x2, R7 ;  /* 0x0000000205007824 */ /* 0x000fc600078e0207 */
[----:B------:R-:W0:Y:S04]  /*b250*/  LDS.128 R8, [R3+0xda00] ;  /* 0x00da000003087984 */ /* 0x000e280000000c00 */
[----:B------:R-:W1:Y:S01]  /*b260*/  LDS.128 R4, [R0] ;  /* 0x0000000000047984 */ /* 0x000e620000000c00 */
[C---:B0-----:R-:W-:Y:S01]  /*b270*/  IMAD.U32 R20, R8.reuse, 0x10000, RZ ;  /* 0x0001000008147824 */ /* 0x041fe200078e00ff */
[----:B------:R-:W-:Y:S01]  /*b280*/  LOP3.LUT R8, R8, 0xffff0000, RZ, 0xc0, !PT ;  /* 0xffff000008087812 */ /* 0x000fe200078ec0ff */
[----:B-1----:R-:W-:Y:S02]  /*b290*/  IMAD.U32 R12, R4, 0x10000, RZ ;  /* 0x00010000040c7824 */ /* 0x002fe400078e00ff */
[C---:B------:R-:W-:Y:S01]  /*b2a0*/  FMUL.FTZ R29, R20.reuse, R27 ;  /* 0x0000001b141d7220 */ /* 0x040fe20000410000 */
[----:B------:R-:W-:Y:S01]  /*b2b0*/  FMUL.FTZ R31, R20, R25 ;  /* 0x00000019141f7220 */ /* 0x000fe20000410000 */
[----:B------:R-:W-:-:S02]  /*b2c0*/  IMAD.U32 R21, R9, 0x10000, RZ ;  /* 0x0001000009157824 */ /* 0x000fc400078e00ff */
[----:B------:R-:W-:Y:S01]  /*b2d0*/  FFMA.FTZ R29, R12, R25, -R29 ;  /* 0x000000190c1d7223 */ /* 0x000fe2000001081d */
[----:B------:R-:W-:Y:S02]  /*b2e0*/  IMAD.U32 R20, R42, 0x10000, RZ ;  /* 0x000100002a147824 */ /* 0x000fe400078e00ff */
[----:B------:R-:W-:Y:S01]  /*b2f0*/  FFMA.FTZ R31, R12, R27, R31 ;  /* 0x0000001b0c1f7223 */ /* 0x000fe2000001001f */
[----:B------:R-:W-:Y:S02]  /*b300*/  IMAD.U32 R12, R46, 0x10000, RZ ;  /* 0x000100002e0c7824 */ /* 0x000fe400078e00ff */
[C---:B------:R-:W-:Y:S01]  /*b310*/  FMUL.FTZ R25, R8.reuse, R41 ;  /* 0x0000002908197220 */ /* 0x040fe20000410000 */
[----:B------:R-:W-:Y:S01]  /*b320*/  FMUL.FTZ R27, R8, R45 ;  /* 0x0000002d081b7220 */ /* 0x000fe20000410000 */
[----:B------:R-:W-:Y:S01]  /*b330*/  FMUL.FTZ R8, R21, R20 ;  /* 0x0000001415087220 */ /* 0x000fe20000410000 */
[----:B------:R-:W-:Y:S01]  /*b340*/  LOP3.LUT R4, R4, 0xffff0000, RZ, 0xc0, !PT ;  /* 0xffff000004047812 */ /* 0x000fe200078ec0ff */
[----:B------:R-:W-:-:S02]  /*b350*/  IMAD.U32 R13, R5, 0x10000, RZ ;  /* 0x00010000050d7824 */ /* 0x000fc400078e00ff */
[----:B------:R-:W-:Y:S01]  /*b360*/  FMUL.FTZ R21, R21, R12 ;  /* 0x0000000c15157220 */ /* 0x000fe20000410000 */
[----:B------:R-:W-:Y:S02]  /*b370*/  LOP3.LUT R9, R9, 0xffff0000, RZ, 0xc0, !PT ;  /* 0xffff000009097812 */ /* 0x000fe400078ec0ff */
[----:B------:R-:W-:Y:S01]  /*b380*/  LOP3.LUT R42, R42, 0xffff0000, RZ, 0xc0, !PT ;  /* 0xffff00002a2a7812 */ /* 0x000fe200078ec0ff */
[----:B------:R-:W-:Y:S01]  /*b390*/  FFMA.FTZ R20, R13, R20, R21 ;  /* 0x000000140d147223 */ /* 0x000fe20000010015 */
[----:B------:R-:W-:Y:S01]  /*b3a0*/  LOP3.LUT R46, R46, 0xffff0000, RZ, 0xc0, !PT ;  /* 0xffff00002e2e7812 */ /* 0x000fe200078ec0ff */
[----:B------:R-:W-:Y:S01]  /*b3b0*/  IMAD.U32 R22, R10, 0x10000, RZ ;  /* 0x000100000a167824 */ /* 0x000fe200078e00ff */
[----:B------:R-:W-:Y:S01]  /*b3c0*/  LOP3.LUT R5, R5, 0xffff0000, RZ, 0xc0, !PT ;  /* 0xffff000005057812 */ /* 0x000fe200078ec0ff */
[C---:B------:R-:W-:Y:S01]  /*b3d0*/  FFMA.FTZ R24, R4.reuse, R45, -R25 ;  /* 0x0000002d04187223 */ /* 0x040fe20000010819 */
[----:B------:R-:W-:Y:S01]  /*b3e0*/  FFMA.FTZ R26, R4, R41, R27 ;  /* 0x00000029041a7223 */ /* 0x000fe2000001001b */
[----:B------:R-:W-:Y:S01]  /*b3f0*/  FFMA.FTZ R12, R13, R12, -R8 ;  /* 0x0000000c0d0c7223 */ /* 0x000fe20000010808 */
[----:B------:R-:W-:-:S02]  /*b400*/  IMAD.U32 R21, R43, 0x10000, RZ ;  /* 0x000100002b157824 */ /* 0x000fc400078e00ff */
[----:B------:R-:W-:Y:S01]  /*b410*/  FMUL.FTZ R4, R9, R42 ;  /* 0x0000002a09047220 */ /* 0x000fe20000410000 */
[----:B------:R-:W-:Y:S02]  /*b420*/  IMAD.U32 R13, R47, 0x10000, RZ ;  /* 0x000100002f0d7824 */ /* 0x000fe400078e00ff */
[-C--:B------:R-:W-:Y:S01]  /*b430*/  FMUL.FTZ R28, R9, R46.reuse ;  /* 0x0000002e091c7220 */ /* 0x080fe20000410000 */
[----:B------:R-:W-:Y:S01]  /*b440*/  FMUL.FTZ R27, R22, R21 ;  /* 0x00000015161b7220 */ /* 0x000fe20000410000 */
[----:B------:R-:W-:Y:S02]  /*b450*/  IMAD.U32 R14, R6, 0x10000, RZ ;  /* 0x00010000060e7824 */ /* 0x000fe400078e00ff */
[----:B------:R-:W-:Y:S01]  /*b460*/  FFMA.FTZ R9, R5, R46, -R4 ;  /* 0x0000002e05097223 */ /* 0x000fe20000010804 */
[----:B------:R-:W-:Y:S01]  /*b470*/  FMUL.FTZ R22, R22, R13 ;  /* 0x0000000d16167220 */ /* 0x000fe20000410000 */
[----:B------:R-:W-:Y:S02]  /*b480*/  IMAD.U32 R23, R11, 0x10000, RZ ;  /* 0x000100000b177824 */ /* 0x000fe400078e00ff */
[----:B------:R-:W-:-:S02]  /*b490*/  IMAD.U32 R4, R48, 0x10000, RZ ;  /* 0x0001000030047824 */ /* 0x000fc400078e00ff */
[----:B------:R-:W-:Y:S02]  /*b4a0*/  IMAD.U32 R8, R44, 0x10000, RZ ;  /* 0x000100002c087824 */ /* 0x000fe400078e00ff */
[C---:B------:R-:W-:Y:S01]  /*b4b0*/  FFMA.FTZ R27, R14.reuse, R13, -R27 ;  /* 0x0000000d0e1b7223 */ /* 0x040fe2000001081b */
[----:B------:R-:W-:Y:S01]  /*b4c0*/  FFMA.FTZ R22, R14, R21, R22 ;  /* 0x000000150e167223 */ /* 0x000fe20000010016 */
[----:B------:R-:W-:Y:S01]  /*b4d0*/  IMAD.U32 R15, R7, 0x10000, RZ ;  /* 0x00010000070f7824 */ /* 0x000fe200078e00ff */
[----:B------:R-:W-:Y:S01]  /*b4e0*/  LOP3.LUT R10, R10, 0xffff0000, RZ, 0xc0, !PT ;  /* 0xffff00000a0a7812 */ /* 0x000fe200078ec0ff */
[----:B------:R-:W-:Y:S01]  /*b4f0*/  FFMA.FTZ R25, R5, R42, R28 ;  /* 0x0000002a05197223 */ /* 0x000fe2000001001c */
[----:B------:R-:W-:Y:S01]  /*b500*/  LOP3.LUT R11, R11, 0xffff0000, RZ, 0xc0, !PT ;  /* 0xffff00000b0b7812 */ /* 0x000fe200078ec0ff */
[----:B------:R-:W-:Y:S01]  /*b510*/  FMUL.FTZ R14, R23, R4 ;  /* 0x00000004170e7220 */ /* 0x000fe20000410000 */
[----:B------:R-:W-:Y:S01]  /*b520*/  LOP3.LUT R43, R43, 0xffff0000, RZ, 0xc0, !PT ;  /* 0xffff00002b2b7812 */ /* 0x000fe200078ec0ff */
[----:B------:R-:W-:Y:S01]  /*b530*/  FMUL.FTZ R28, R23, R8 ;  /* 0x00000008171c7220 */ /* 0x000fe20000410000 */
[----:B------:R-:W-:-:S02]  /*b540*/  LOP3.LUT R44, R44, 0xffff0000, RZ, 0xc0, !PT ;  /* 0xffff00002c2c7812 */ /* 0x000fc400078ec0ff */
[----:B------:R-:W-:Y:S02]  /*b550*/  LOP3.LUT R47, R47, 0xffff0000, RZ, 0xc0, !PT ;  /* 0xffff00002f2f7812 */ /* 0x000fe400078ec0ff */
[----:B------:R-:W-:Y:S01]  /*b560*/  LOP3.LUT R48, R48, 0xffff0000, RZ, 0xc0, !PT ;  /* 0xffff000030307812 */ /* 0x000fe200078ec0ff */
[C---:B------:R-:W-:Y:S01]  /*b570*/  FFMA.FTZ R14, R15.reuse, R8, R14 ;  /* 0x000000080f0e7223 */ /* 0x040fe2000001000e */
[----:B------:R-:W-:Y:S01]  /*b580*/  LOP3.LUT R6, R6, 0xffff0000, RZ, 0xc0, !PT ;  /* 0xffff000006067812 */ /* 0x000fe200078ec0ff */
[----:B------:R-:W-:Y:S01]  /*b590*/  FFMA.FTZ R28, R15, R4, -R28 ;  /* 0x000000040f1c7223 */ /* 0x000fe2000001081c */
        /* <DEDUP_REMOVED lines=19> */
.L_x_9846:
[----:B------:R-:W-:Y:S05]  /*b6d0*/  BSYNC B0 ;  /* 0x0000000000007941 */ /* 0x000fea0003800000 */
.L_x_9839:
        /* <DEDUP_REMOVED lines=8> */
.L_x_9837:
[----:B0--3--:R-:W3:Y:S02]  /*b760*/  LDL R0, [R1+0x4c] ;  /* 0x00004c0001007983 */ /* 0x009ee40000100800 */
[----:B---3--:R-:W-:-:S13]  /*b770*/  ISETP.NE.AND P0, PT, R0, 0x3, PT ;  /* 0x000000030000780c */ /* 0x008fda0003f05270 */
[----:B------:R-:W-:Y:S05]  /*b780*/  @!P0 BRA `(.L_x_9866) ;  /* 0x0000000000048947 */ /* 0x000fea0003800000 */
[----:B------:R-:W-:Y:S01]  /*b790*/  BPT.TRAP 0x1 ;  /* 0x000000040000795c */ /* 0x000fe20000300000 */
.L_x_9866:
[----:B--2-4-:R-:W2:Y:S01]  /*b7a0*/  LDL R3, [R1+0x5c] ;  /* 0x00005c0001037983 */ /* 0x014ea20000100800 */
[----:B------:R-:W-:Y:S01]  /*b7b0*/  IMAD R0, R147, 0x8, R16 ;  /* 0x0000000893007824 */ /* 0x000fe200078e0210 */
[----:B--2---:R-:W-:-:S04]  /*b7c0*/  SHF.L.U32 R5, R3, 0x1f, RZ ;  /* 0x0000001f03057819 */ /* 0x004fc800000006ff */
[----:B------:R0:W2:Y:S01]  /*b7d0*/  SYNCS.PHASECHK.TRANS64.TRYWAIT P1, [R0+URZ+0x31c30], R5 ;  /* 0x031c3005000075a7 */ /* 0x0000a2000802017f */
[----:B------:R-:W-:Y:S05]  /*b7e0*/  @!P0 BRA `(.L_x_9867) ;  /* 0x0000000000048947 */ /* 0x000fea0003800000 */
[----:B------:R-:W-:Y:S01]  /*b7f0*/  BPT.TRAP 0x1 ;  /* 0x000000040000795c */ /* 0x000fe20000300000 */
.L_x_9867:
[----:B------:R-:W-:Y:S02]  /*b800*/  IMAD R2, R2, 0x1000, R16 ;  /* 0x0000100002027824 */ /* 0x000fe400078e0210 */
[----:B------:R-:W-:Y:S02]  /*b810*/  VIADD R4, R16, 0x16a00 ;  /* 0x00016a0010047836 */ /* 0x000fe40000000000 */
[----:B------:R-:W-:-:S03]  /*b820*/  VIADD R3, R2, 0xda00 ;  /* 0x0000da0002037836 */ /* 0x000fc60000000000 */
[----:B------:R-:W-:Y:S02]  /*b830*/  SHF.R.U32.HI R2, RZ, 0x4, R4 ;  /* 0x00000004ff027819 */ /* 0x000fe40000011604 */
[----:B------:R-:W-:Y:S02]  /*b840*/  SHF.R.U32.HI R3, RZ, 0x4, R3 ;  /* 0x00000004ff037819 */ /* 0x000fe40000011603 */
[----:B------:R-:W-:Y:S02]  /*b850*/  LOP3.LUT R2, R2, 0x3fff, RZ, 0xc0, !PT ;  /* 0x00003fff02027812 */ /* 0x000fe400078ec0ff */
[----:B------:R-:W-:Y:S02]  /*b860*/  LOP3.LUT R3, R3, 0x3fff, RZ, 0xc0, !PT ;  /* 0x00003fff03037812 */ /* 0x000fe400078ec0ff */
[----:B------:R-:W-:-:S05]  /*b870*/  LOP3.LUT R2, R2, 0x10000, RZ, 0xfc, !PT ;  /* 0x0001000002027812 */ /* 0x000fca00078efcff */
[----:B------:R3:W-:Y:S01]  /*b880*/  STL [R1+0x7c], R2 ;  /* 0x00007c0201007387 */ /* 0x0007e20000100800 */
[----:B--2---:R-:W-:Y:S05]  /*b890*/  @P1 BRA `(.L_x_9868) ;  /* 0x0000000000081947 */ /* 0x004fea0003800000 */
[----:B------:R-:W2:Y:S02]  /*b8a0*/  SYNCS.PHASECHK.TRANS64.TRYWAIT P1, [R0+URZ+0x31c30], R5 ;  /* 0x031c3005000075a7 */ /* 0x000ea4000802017f */
[----:B--2---:R-:W-:Y:S05]  /*b8b0*/  @!P1 BRA `(.L_x_9869) ;  /* 0x00000148008c9947 */ /* 0x004fea0003800000 */
.L_x_9868:
[----:B------:R-:W4:Y:S01]  /*b8c0*/  LDL R4, [R1+0x7c] ;  /* 0x00007c0001047983 */ /* 0x000f220000100800 */
[----:B---3--:R-:W-:Y:S01]  /*b8d0*/  LOP3.LUT R2, R3, 0x10000, RZ, 0xfc, !PT ;  /* 0x0001000003027812 */ /* 0x008fe200078efcff */
[----:B------:R-:W-:Y:S01]  /*b8e0*/  IMAD.MOV.U32 R15, RZ, RZ, -0x7fffffe0 ;  /* 0x80000020ff0f7424 */ /* 0x000fe200078e00ff */
[----:B------:R-:W-:Y:S01]  /*b8f0*/  P2R R96, PR, RZ, 0x1 ;  /* 0x00000001ff607803 */ /* 0x000fe20000000000 */
[----:B------:R-:W-:Y:S01]  /*b900*/  IMAD.MOV.U32 R3, RZ, RZ, -0x7fffffe0 ;  /* 0x80000020ff037424 */ /* 0x000fe200078e00ff */
[----:B------:R-:W-:Y:S05]  /*b910*/  WARPSYNC.ALL ;  /* 0x0000000000007948 */ /* 0x000fea0003800000 */
[----:B------:R-:W-:Y:S01]  /*b920*/  R2UR UR7, R15 ;  /* 0x000000000f0772ca */ /* 0x000fe200000e0000 */
[----:B------:R-:W3:Y:S01]  /*b930*/  LDL R97, [R1+0x88] ;  /* 0x0000880001617983 */ /* 0x000ee20000100800 */
[----:B------:R-:W-:-:S02]  /*b940*/  R2UR UR4, R2 ;  /* 0x00000000020472ca */ /* 0x000fc400000e0000 */
[C---:B------:R-:W-:Y:S01]  /*b950*/  R2UR UR5, R3.reuse ;  /* 0x00000000030572ca */ /* 0x040fe200000e0000 */
[----:B------:R-:W-:Y:S01]  /*b960*/  WARPGROUP.ARRIVE ;  /* 0x00000000000079c5 */ /* 0x000fe20000000000 */
[----:B0-2---:R-:W-:Y:S02]  /*b970*/  IMAD.MOV.U32 R5, RZ, RZ, -0x7fffffe0 ;  /* 0x80000020ff057424 */ /* 0x005fe400078e00ff */
[----:B------:R-:W-:Y:S01]  /*b980*/  IMAD.MOV.U32 R7, RZ, RZ, -0x7fffffe0 ;  /* 0x80000020ff077424 */ /* 0x000fe200078e00ff */
[C---:B------:R-:W-:Y:S02]  /*b990*/  R2UR UR8, R2.reuse ;  /* 0x00000000020872ca */ /* 0x040fe400000e0000 */
[----:B------:R-:W-:Y:S02]  /*b9a0*/  R2UR UR9, R3 ;  /* 0x00000000030972ca */ /* 0x000fe400000e0000 */
[----:B------:R-:W-:Y:S02]  /*b9b0*/  R2UR UR11, R7 ;  /* 0x00000000070b72ca */ /* 0x000fe400000e0000 */
[----:B------:R-:W-:-:S02]  /*b9c0*/  R2UR UR12, R2 ;  /* 0x00000000020c72ca */ /* 0x000fc400000e0000 */
[C---:B------:R-:W-:Y:S01]  /*b9d0*/  R2UR UR13, R3.reuse ;  /* 0x00000000030d72ca */ /* 0x040fe200000e0000 */
[----:B------:R-:W-:Y:S01]  /*b9e0*/  IMAD.MOV.U32 R9, RZ, RZ, -0x7fffffe0 ;  /* 0x80000020ff097424 */ /* 0x000fe200078e00ff */
[----:B------:R-:W-:Y:S02]  /*b9f0*/  R2UR UR16, R2 ;  /* 0x00000000021072ca */ /* 0x000fe400000e0000 */
[----:B------:R-:W-:Y:S02]  /*ba00*/  R2UR UR17, R3 ;  /* 0x00000000031172ca */ /* 0x000fe400000e0000 */
[----:B------:R-:W-:Y:S01]  /*ba10*/  R2UR UR19, R9 ;  /* 0x00000000091372ca */ /* 0x000fe200000e0000 */
[----:B----4-:R-:W-:-:S05]  /*ba20*/  IMAD R14, R147, 0x6c0, R4 ;  /* 0x000006c0930e7824 */ /* 0x010fca00078e0204 */
[----:B------:R-:W-:-:S13]  /*ba30*/  R2UR UR6, R14 ;  /* 0x000000000e0672ca */ /* 0x000fda00000e0000 */
[----:B------:R-:W-:Y:S01]  /*ba40*/  HGMMA.64x16x16.F32.BF16 R88, gdesc[UR4], RZ, !UPT, gsb0 ;  /* 0x00200000045879f0 */ /* 0x000fe2000c0018ff */
[----:B------:R-:W-:Y:S01]  /*ba50*/  VIADD R4, R14, 0x40 ;  /* 0x000000400e047836 */ /* 0x000fe20000000000 */
[----:B------:R-:W-:Y:S02]  /*ba60*/  R2UR UR7, R5 ;  /* 0x00000000050772ca */ /* 0x000fe400000e0000 */
[----:B------:R-:W-:Y:S02]  /*ba70*/  R2UR UR4, R2 ;  /* 0x00000000020472ca */ /* 0x000fe400000e0000 */
[----:B------:R-:W-:Y:S02]  /*ba80*/  R2UR UR6, R4 ;  /* 0x00000000040672ca */ /* 0x000fe400000e0000 */
[----:B------:R-:W-:Y:S01]  /*ba90*/  R2UR UR5, R3 ;  /* 0x00000000030572ca */ /* 0x000fe200000e0000 */
[----:B------:R-:W-:Y:S02]  /*baa0*/  WARPGROUP.DEPBAR.LE gsb0, 0x0 ;  /* 0x00008000000079c5 */ /* 0x000fe40000010000 */
[----:B------:R-:W-:-:S10]  /*bab0*/  WARPGROUP.ARRIVE ;  /* 0x00000000000079c5 */ /* 0x000fd40000000000 */
[----:B------:R-:W-:Y:S01]  /*bac0*/  HGMMA.64x16x16.F32.BF16 R80, gdesc[UR4], RZ, !UPT, gsb0 ;  /* 0x00200000045079f0 */ /* 0x000fe2000c0018ff */
[----:B------:R-:W-:-:S05]  /*bad0*/  VIADD R6, R14, 0x80 ;  /* 0x000000800e067836 */ /* 0x000fca0000000000 */
[----:B------:R-:W-:Y:S01]  /*bae0*/  R2UR UR10, R6 ;  /* 0x00000000060a72ca */ /* 0x000fe200000e0000 */
[----:B------:R-:W-:Y:S02]  /*baf0*/  WARPGROUP.DEPBAR.LE gsb0, 0x0 ;  /* 0x00008000000079c5 */ /* 0x000fe40000010000 */
[----:B-----5:R-:W-:-:S10]  /*bb00*/  WARPGROUP.ARRIVE ;  /* 0x00000000000079c5 */ /* 0x020fd40000000000 */
[----:B------:R-:W-:Y:S01]  /*bb10*/  HGMMA.64x16x16.F32.BF16 R72, gdesc[UR8], RZ, !UPT, gsb0 ;  /* 0x00200000084879f0 */ /* 0x000fe2000c0018ff */
[----:B------:R-:W-:Y:S02]  /*bb20*/  VIADD R4, R14, 0xc0 ;  /* 0x000000c00e047836 */ /* 0x000fe40000000000 */
[----:B------:R-:W-:-:S03]  /*bb30*/  IMAD.MOV.U32 R5, RZ, RZ, -0x7fffffe0 ;  /* 0x80000020ff057424 */ /* 0x000fc600078e00ff */
        /* <DEDUP_REMOVED lines=8> */
[----:B------:R-:W-:-:S10]  /*bbc0*/  WARPGROUP.ARRIVE ;  /* 0x00000000000079c5 */ /* 0x000fd40000000000 */
[----:B------:R-:W-:Y:S01]  /*bbd0*/  HGMMA.64x16x16.F32.BF16 R56, gdesc[UR16], RZ, !UPT, gsb0 ;  /* 0x00200000103879f0 */ /* 0x000fe2000c0018ff */
[----:B------:R-:W-:Y:S02]  /*bbe0*/  VIADD R6, R14, 0x140 ;  /* 0x000001400e067836 */ /* 0x000fe40000000000 */
[----:B------:R-:W-:Y:S01]  /*bbf0*/  IMAD.MOV.U32 R7, RZ, RZ, -0x7fffffe0 ;  /* 0x80000020ff077424 */ /* 0x000fe200078e00ff */
[----:B------:R-:W-:Y:S02]  /*bc00*/  R2UR UR20, R2 ;  /* 0x00000000021472ca */ /* 0x000fe400000e0000 */
[----:B------:R-:W-:Y:S02]  /*bc10*/  R2UR UR22, R6 ;  /* 0x00000000061672ca */ /* 0x000fe400000e0000 */
[----:B------:R-:W-:Y:S02]  /*bc20*/  R2UR UR23, R7 ;  /* 0x00000000071772ca */ /* 0x000fe400000e0000 */
[----:B------:R-:W-:Y:S01]  /*bc30*/  R2UR UR21, R3 ;  /* 0x00000000031572ca */ /* 0x000fe200000e0000 */
[----:B------:R-:W-:-:S02]  /*bc40*/  WARPGROUP.DEPBAR.LE gsb0, 0x0 ;  /* 0x00008000000079c5 */ /* 0x000fc40000010000 */
        /* <DEDUP_REMOVED lines=18> */
[----:B-1----:R-:W-:-:S10]  /*bd70*/  WARPGROUP.ARRIVE ;  /* 0x00000000000079c5 */ /* 0x002fd40000000000 */
        /* <DEDUP_REMOVED lines=11> */
[----:B------:R-:W-:Y:S02]  /*be30*/  VIADD R8, R2, 0x2 ;  /* 0x0000000202087836 */ /* 0x000fe40000000000 */
[----:B------:R-:W-:Y:S02]  /*be40*/  IMAD.MOV.U32 R5, RZ, RZ, -0x7fffffe0 ;  /* 0x80000020ff057424 */ /* 0x000fe400078e00ff */
[----:B------:R-:W-:Y:S01]  /*be50*/  IMAD.MOV.U32 R9, RZ, RZ, -0x7fffffe0 ;  /* 0x80000020ff097424 */ /* 0x000fe200078e00ff */
[----:B------:R-:W-:Y:S02]  /*be60*/  R2UR UR34, R4 ;  /* 0x00000000042272ca */ /* 0x000fe400000e0000 */
[----:B------:R-:W-:-:S02]  /*be70*/  R2UR UR35, R5 ;  /* 0x00000000052372ca */ /* 0x000fc400000e0000 */
[----:B------:R-:W-:Y:S02]  /*be80*/  R2UR UR32, R8 ;  /* 0x00000000082072ca */ /* 0x000fe400000e0000 */
[----:B------:R-:W-:Y:S01]  /*be90*/  R2UR UR33, R9 ;  /* 0x00000000092172ca */ /* 0x000fe200000e0000 */
[----:B------:R-:W-:Y:S02]  /*bea0*/  WARPGROUP.DEPBAR.LE gsb0, 0x0 ;  /* 0x00008000000079c5 */ /* 0x000fe40000010000 */
[----:B------:R-:W-:-:S10]  /*beb0*/  WARPGROUP.ARRIVE ;  /* 0x00000000000079c5 */ /* 0x000fd40000000000 */
[----:B------:R-:W-:Y:S01]  /*bec0*/  HGMMA.64x16x16.F32.BF16 R88, gdesc[UR32], R88, gsb0 ;  /* 0x00200000205879f0 */ /* 0x000fe20008001858 */
        /* <DEDUP_REMOVED lines=382> */
[----:B------:R-:W-:-:S02]  /*d6b0*/  R2UR UR9, R5 ;  /* 0x00000000050972ca */ /* 0x000fc400000e0000 */
[----:B---3--:R-:W-:-:S05]  /*d6c0*/  IADD3 R97, R114, 0x90, -R97 ;  /* 0x0000009072617810 */ /* 0x008fca0007ffe861 */
[----:B------:R-:W-:Y:S01]  /*d6d0*/  IMAD R97, R108, -0x90, R97 ;  /* 0xffffff706c617824 */ /* 0x000fe200078e0261 */
[----:B------:R-:W-:Y:S02]  /*d6e0*/  WARPGROUP.DEPBAR.LE gsb0, 0x0 ;  /* 0x00008000000079c5 */ /* 0x000fe40000010000 */
[----:B------:R-:W-:-:S06]  /*d6f0*/  WARPGROUP.ARRIVE ;  /* 0x00000000000079c5 */ /* 0x000fcc0000000000 */
[----:B------:R-:W-:Y:S01]  /*d700*/  HGMMA.64x16x16.F32.BF16 R40, gdesc[UR8], R40, gsb0 ;  /* 0x00200000082879f0 */ /* 0x000fe20008001828 */
[C---:B------:R-:W-:Y:S02]  /*d710*/  ISETP.GT.AND P1, PT, R97.reuse, RZ, PT ;  /* 0x000000ff6100720c */ /* 0x040fe40003f24270 */
[C---:B------:R-:W-:Y:S02]  /*d720*/  ISETP.GT.AND P2, PT, R97.reuse, 0x1, PT ;  /* 0x000000016100780c */ /* 0x040fe40003f44270 */
[----:B------:R-:W-:Y:S02]  /*d730*/  ISETP.GT.AND P3, PT, R97, 0x8, PT ;  /* 0x000000086100780c */ /* 0x000fe40003f64270 */
[----:B------:R-:W-:Y:S02]  /*d740*/  FSEL R88, R88, -INF , P1 ;  /* 0xff80000058587808 */ /* 0x000fe40000800000 */
[----:B------:R-:W-:Y:S02]  /*d750*/  FSEL R89, R89, -INF , P2 ;  /* 0xff80000059597808 */ /* 0x000fe40001000000 */
[----:B------:R-:W-:-:S02]  /*d760*/  ISETP.GT.AND P4, PT, R97, 0x9, PT ;  /* 0x000000096100780c */ /* 0x000fc40003f84270 */
[----:B------:R-:W-:Y:S02]  /*d770*/  FSEL R92, R92, -INF , P3 ;  /* 0xff8000005c5c7808 */ /* 0x000fe40001800000 */
[----:B------:R-:W-:Y:S02]  /*d780*/  FMNMX.FTZ R15, R88, R89, !PT ;  /* 0x00000059580f7209 */ /* 0x000fe40007810000 */
[----:B------:R-:W-:Y:S02]  /*d790*/  FSEL R93, R93, -INF , P4 ;  /* 0xff8000005d5d7808 */ /* 0x000fe40002000000 */
[----:B------:R-:W-:Y:S01]  /*d7a0*/  FMNMX.FTZ R20, R92, R15, !PT ;  /* 0x0000000f5c147209 */ /* 0x000fe20007810000 */
[----:B------:R-:W-:-:S03]  /*d7b0*/  IMAD.MOV.U32 R21, RZ, RZ, -0x7fffffe0 ;  /* 0x80000020ff157424 */ /* 0x000fc600078e00ff */
[----:B------:R-:W-:Y:S01]  /*d7c0*/  FMNMX.FTZ R15, R93, R20, !PT ;  /* 0x000000145d0f7209 */ /* 0x000fe20007810000 */
[----:B------:R-:W-:Y:S01]  /*d7d0*/  VIADD R20, R14, 0x642 ;  /* 0x000006420e147836 */ /* 0x000fe20000000000 */
[----:B------:R-:W-:Y:S02]  /*d7e0*/  R2UR UR7, R21 ;  /* 0x00000000150772ca */ /* 0x000fe400000e0000 */
[----:B------:R-:W-:Y:S02]  /*d7f0*/  R2UR UR4, R4 ;  /* 0x00000000040472ca */ /* 0x000fe400000e0000 */
[----:B------:R-:W-:Y:S02]  /*d800*/  R2UR UR6, R20 ;  /* 0x00000000140672ca */ /* 0x000fe400000e0000 */
[----:B------:R-:W-:Y:S02]  /*d810*/  R2UR UR5, R5 ;  /* 0x00000000050572ca */ /* 0x000fe400000e0000 */
[----:B------:R-:W-:-:S02]  /*d820*/  FSEL R90, R90, -INF , P1 ;  /* 0xff8000005a5a7808 */ /* 0x000fc40000800000 */
[----:B------:R-:W-:Y:S02]  /*d830*/  ISETP.GT.AND P1, PT, R97, 0x10, PT ;  /* 0x000000106100780c */ /* 0x000fe40003f24270 */
[----:B------:R-:W-:Y:S02]  /*d840*/  FSEL R91, R91, -INF , P2 ;  /* 0xff8000005b5b7808 */ /* 0x000fe40001000000 */
[----:B------:R-:W-:Y:S02]  /*d850*/  ISETP.GT.AND P2, PT, R97, 0x11, PT ;  /* 0x000000116100780c */ /* 0x000fe40003f44270 */
[----:B------:R-:W-:Y:S01]  /*d860*/  FSEL R80, R80, -INF , P1 ;  /* 0xff80000050507808 */ /* 0x000fe20000800000 */
[----:B------:R-:W-:Y:S02]  /*d870*/  WARPGROUP.DEPBAR.LE gsb0, 0x0 ;  /* 0x00008000000079c5 */ /* 0x000fe40000010000 */
[----:B------:R-:W-:Y:S01]  /*d880*/  WARPGROUP.ARRIVE ;  /* 0x00000000000079c5 */ /* 0x000fe20000000000 */
[----:B------:R-:W-:-:S05]  /*d890*/  FSEL R94, R94, -INF , P3 ;  /* 0xff8000005e5e7808 */ /* 0x000fca0001800000 */
[----:B------:R-:W-:Y:S01]  /*d8a0*/  HGMMA.64x16x16.F32.BF16 R32, gdesc[UR4], R32, gsb0 ;  /* 0x00200000042079f0 */ /* 0x000fe20008001820 */
[----:B------:R-:W-:Y:S02]  /*d8b0*/  ISETP.GT.AND P3, PT, R97, 0x18, PT ;  /* 0x000000186100780c */ /* 0x000fe40003f64270 */
[----:B------:R-:W-:Y:S01]  /*d8c0*/  FSEL R95, R95, -INF , P4 ;  /* 0xff8000005f5f7808 */ /* 0x000fe20002000000 */
[----:B------:R-:W-:Y:S01]  /*d8d0*/  VIADD R14, R14, 0x682 ;  /* 0x000006820e0e7836 */ /* 0x000fe20000000000 */
[----:B------:R-:W-:Y:S01]  /*d8e0*/  FSEL R81, R81, -INF , P2 ;  /* 0xff80000051517808 */ /* 0x000fe20001000000 */
[----:B------:R-:W-:Y:S01]  /*d8f0*/  ULDC UR4, c[0x0][0x988] ;  /* 0x0002620000047ab9 */ /* 0x000fe20000000800 */
[----:B------:R-:W-:Y:S02]  /*d900*/  FMNMX.FTZ R22, R80, R15, !PT ;  /* 0x0000000f50167209 */ /* 0x000fe40007810000 */
[----:B------:R-:W-:Y:S02]  /*d910*/  ISETP.GT.AND P4, PT, R97, 0x19, PT ;  /* 0x000000196100780c */ /* 0x000fe40003f84270 */
[----:B------:R-:W-:-:S02]  /*d920*/  FSEL R84, R84, -INF , P3 ;  /* 0xff80000054547808 */ /* 0x000fc40001800000 */
[----:B------:R-:W-:Y:S02]  /*d930*/  FMNMX.FTZ R15, R81, R22, !PT ;  /* 0x00000016510f7209 */ /* 0x000fe40007810000 */
[----:B------:R-:W-:Y:S02]  /*d940*/  FSEL R82, R82, -INF , P1 ;  /* 0xff80000052527808 */ /* 0x000fe40000800000 */
[----:B------:R-:W-:Y:S02]  /*d950*/  FSEL R85, R85, -INF , P4 ;  /* 0xff80000055557808 */ /* 0x000fe40002000000 */
[----:B------:R-:W-:Y:S02]  /*d960*/  ISETP.GT.AND P1, PT, R97, 0x20, PT ;  /* 0x000000206100780c */ /* 0x000fe40003f24270 */
        /* <DEDUP_REMOVED lines=12> */
[----:B------:R-:W-:Y:S01]  /*da30*/  FMNMX.FTZ R21, R73, R22, !PT ;  /* 0x0000001649157209 */ /* 0x000fe20007810000 */
[----:B------:R-:W-:Y:S01]  /*da40*/  IMAD.MOV.U32 R15, RZ, RZ, -0x7fffffe0 ;  /* 0x80000020ff0f7424 */ /* 0x000fe200078e00ff */
[----:B------:R-:W-:-:S02]  /*da50*/  R2UR UR14, R14 ;  /* 0x000000000e0e72ca */ /* 0x000fc400000e0000 */
[----:B------:R-:W-:Y:S02]  /*da60*/  FSEL R77, R77, -INF , P4 ;  /* 0xff8000004d4d7808 */ /* 0x000fe40002000000 */
[----:B------:R-:W-:Y:S02]  /*da70*/  ISETP.GT.AND P5, PT, R97, 0x30, PT ;  /* 0x000000306100780c */ /* 0x000fe40003fa4270 */
[----:B------:R-:W-:Y:S02]  /*da80*/  FMNMX.FTZ R14, R76, R21, !PT ;  /* 0x000000154c0e7209 */ /* 0x000fe40007810000 */
[----:B------:R-:W-:Y:S02]  /*da90*/  FSEL R79, R79, -INF , P4 ;  /* 0xff8000004f4f7808 */ /* 0x000fe40002000000 */
[----:B------:R-:W-:Y:S02]  /*daa0*/  R2UR UR15, R15 ;  /* 0x000000000f0f72ca */ /* 0x000fe400000e0000 */
        /* <DEDUP_REMOVED lines=15> */
[----:B------:R-:W-:Y:S02]  /*dba0*/  R2UR UR12, R4 ;  /* 0x00000000040c72ca */ /* 0x000fe400000e0000 */
[----:B------:R-:W-:Y:S02]  /*dbb0*/  R2UR UR13, R5 ;  /* 0x00000000050d72ca */ /* 0x000fe400000e0000 */
[----:B------:R-:W-:Y:S02]  /*dbc0*/  FSEL R66, R66, -INF , P5 ;  /* 0xff80000042427808 */ /* 0x000fe40002800000 */
[----:B------:R-:W-:-:S02]  /*dbd0*/  ISETP.GT.AND P5, PT, R97, 0x41, PT ;  /* 0x000000416100780c */ /* 0x000fc40003fa4270 */
[----:B------:R-:W-:Y:S02]  /*dbe0*/  FSEL R56, R56, -INF , P2 ;  /* 0xff80000038387808 */ /* 0x000fe40001000000 */
[----:B------:R-:W-:Y:S01]  /*dbf0*/  FMNMX.FTZ R15, R69, R14, !PT ;  /* 0x0000000e450f7209 */ /* 0x000fe20007810000 */
[----:B------:R-:W-:Y:S02]  /*dc00*/  WARPGROUP.DEPBAR.LE gsb0, 0x0 ;  /* 0x00008000000079c5 */ /* 0x000fe40000010000 */
[----:B------:R-:W-:Y:S01]  /*dc10*/  FSEL R67, R67, -INF , P4 ;  /* 0xff80000043437808 */ /* 0x000fe20002000000 */
[----:B------:R-:W-:Y:S01]  /*dc20*/  WARPGROUP.ARRIVE ;  /* 0x00000000000079c5 */ /* 0x000fe20000000000 */
[----:B------:R-:W-:Y:S02]  /*dc30*/  ISETP.GT.AND P4, PT, R97, 0x48, PT ;  /* 0x000000486100780c */ /* 0x000fe40003f84270 */
[----:B------:R-:W-:Y:S02]  /*dc40*/  FSEL R57, R57, -INF , P5 ;  /* 0xff80000039397808 */ /* 0x000fe40002800000 */
[----:B------:R-:W-:Y:S01]  /*dc50*/  FMNMX.FTZ R14, R56, R15, !PT ;  /* 0x0000000f380e7209 */ /* 0x000fe20007810000 */
[----:B------:R-:W-:Y:S01]  /*dc60*/  HGMMA.64x16x16.F32.BF16 R24, gdesc[UR12], R24, gsb0 ;  /* 0x002000000c1879f0 */ /* 0x000fe20008001818 */
        /* <DEDUP_REMOVED lines=69> */
[----:B0-----:R-:W-:-:S05]  /*e0c0*/  FMNMX.FTZ R99, R98, R15, !PT ;  /* 0x0000000f62637209 */ /* 0x001fca0007810000 */
[----:B------:R-:W0:Y:S01]  /*e0d0*/  SHFL.BFLY PT, R14, R99, 0x1, 0x1f ;  /* 0x0c201f00630e7f89 */ /* 0x000e2200000e0000 */
[----:B------:R-:W-:Y:S01]  /*e0e0*/  IMAD.U32 R15, RZ, RZ, UR4 ;  /* 0x00000004ff0f7e24 */ /* 0x000fe2000f8e00ff */
[----:B------:R-:W-:Y:S02]  /*e0f0*/  P2R R23, PR, RZ, 0x4 ;  /* 0x00000004ff177803 */ /* 0x000fe40000000000 */
[----:B------:R-:W-:Y:S02]  /*e100*/  P2R R21, PR, RZ, 0x1 ;  /* 0x00000001ff157803 */ /* 0x000fe40000000000 */
[C---:B------:R-:W-:Y:S02]  /*e110*/  ISETP.GT.AND P0, PT, R97.reuse, 0x70, PT ;  /* 0x000000706100780c */ /* 0x040fe40003f04270 */
[----:B------:R-:W-:Y:S02]  /*e120*/  P2R R22, PR, RZ, 0x2 ;  /* 0x00000002ff167803 */ /* 0x000fe40000000000 */
[----:B------:R-:W-:-:S02]  /*e130*/  ISETP.GT.AND P1, PT, R97, 0x69, PT ;  /* 0x000000696100780c */ /* 0x000fc40003f24270 */
[----:B0-----:R-:W-:-:S04]  /*e140*/  FMNMX.FTZ R14, R99, R14, !PT ;  /* 0x0000000e630e7209 */ /* 0x001fc80007810000 */
[C---:B------:R-:W-:Y:S01]  /*e150*/  FSETP.NEU.FTZ.AND P2, PT, R14.reuse, -INF , PT ;  /* 0xff8000000e00780b */ /* 0x040fe20003f5d000 */
[----:B------:R-:W-:Y:S01]  /*e160*/  FMUL.FTZ R20, R14, R15 ;  /* 0x0000000f0e147220 */ /* 0x000fe20000410000 */
[----:B------:R-:W-:-:S04]  /*e170*/  FSEL R34, R34, -INF , P0 ;  /* 0xff80000022227808 */ /* 0x000fc80000000000 */
[----:B------:R-:W-:Y:S02]  /*e180*/  FSEL R20, R20, RZ, P2 ;  /* 0x000000ff14147208 */ /* 0x000fe40001000000 */
[----:B------:R-:W-:-:S03]  /*e190*/  ISETP.NE.AND P0, PT, R21, RZ, PT ;  /* 0x000000ff1500720c */ /* 0x000fc60003f05270 */
[-CC-:B------:R-:W-:Y:S01]  /*e1a0*/  FFMA.FTZ R21, R88, R15.reuse, -R20.reuse ;  /* 0x0000000f58157223 */ /* 0x180fe20000010814 */
[--C-:B------:R-:W-:Y:S01]  /*e1b0*/  FFMA.FTZ R88, R93, R15, -R20.reuse ;  /* 0x0000000f5d587223 */ /* 0x100fe20000010814 */
[----:B------:R-:W-:Y:S02]  /*e1c0*/  FSEL R47, R47, -INF , P1 ;  /* 0xff8000002f2f7808 */ /* 0x000fe40000800000 */
[----:B------:R-:W-:Y:S02]  /*e1d0*/  FMNMX.FTZ R93, R90, R91, !PT ;  /* 0x0000005b5a5d7209 */ /* 0x000fe40007810000 */
[----:B------:R-:W-:Y:S01]  /*e1e0*/  ISETP.NE.AND P1, PT, R22, RZ, PT ;  /* 0x000000ff1600720c */ /* 0x000fe20003f25270 */
[-CC-:B------:R-:W-:Y:S01]  /*e1f0*/  FFMA.FTZ R22, R89, R15.reuse, -R20.reuse ;  /* 0x0000000f59167223 */ /* 0x180fe20000010814 */
[----:B------:R-:W-:Y:S01]  /*e200*/  FFMA.FTZ R89, R80, R15, -R20 ;  /* 0x0000000f50597223 */ /* 0x000fe20000010814 */
[----:B------:R-:W-:-:S04]  /*e210*/  FMNMX.FTZ R80, R94, R93, !PT ;  /* 0x0000005d5e507209 */ /* 0x000fc80007810000 */
[----:B------:R-:W-:-:S04]  /*e220*/  FMNMX.FTZ R93, R95, R80, !PT ;  /* 0x000000505f5d7209 */ /* 0x000fc80007810000 */
[----:B------:R-:W-:-:S04]  /*e230*/  FMNMX.FTZ R80, R82, R93, !PT ;  /* 0x0000005d52507209 */ /* 0x000fc80007810000 */
[----:B------:R-:W-:-:S04]  /*e240*/  FMNMX.FTZ R93, R83, R80, !PT ;  /* 0x00000050535d7209 */ /* 0x000fc80007810000 */
[----:B------:R-:W-:Y:S02]  /*e250*/  FMNMX.FTZ R80, R86, R93, !PT ;  /* 0x0000005d56507209 */ /* 0x000fe40007810000 */
[----:B------:R-:W-:Y:S02]  /*e260*/  ISETP.NE.AND P2, PT, R23, RZ, PT ;  /* 0x000000ff1700720c */ /* 0x000fe40003f45270 */
[----:B------:R-:W-:Y:S01]  /*e270*/  FMNMX.FTZ R93, R87, R80, !PT ;  /* 0x00000050575d7209 */ /* 0x000fe20007810000 */
[-CC-:B------:R-:W-:Y:S01]  /*e280*/  FFMA.FTZ R23, R92, R15.reuse, -R20.reuse ;  /* 0x0000000f5c177223 */ /* 0x180fe20000010814 */
[----:B------:R-:W-:Y:S02]  /*e290*/  FFMA.FTZ R92, R72, R15, -R20 ;  /* 0x0000000f485c7223 */ /* 0x000fe40000010814 */
        /* <DEDUP_REMOVED lines=20> */
[----:B------:R-:W-:Y:S02]  /*e3e0*/  FSEL R35, R35, -INF , P0 ;  /* 0xff80000023237808 */ /* 0x000fe40000000000 */
[----:B------:R-:W-:Y:S01]  /*e3f0*/  FMNMX.FTZ R72, R34, R93, !PT ;  /* 0x0000005d22487209 */ /* 0x000fe20007810000 */
[----:B------:R0:W-:Y:S01]  /*e400*/  MUFU.EX2 R80, R92 ;  /* 0x0000005c00507308 */ /* 0x0001e20000000800 */
[----:B------:R-:W-:Y:S02]  /*e410*/  FSEL R38, R38, -INF , P1 ;  /* 0xff80000026267808 */ /* 0x000fe40000800000 */
[----:B------:R-:W-:Y:S01]  /*e420*/  FSEL R98, R39, -INF , P2 ;  /* 0xff80000027627808 */ /* 0x000fe20001000000 */
[----:B0-----:R-:W-:Y:S01]  /*e430*/  FFMA.FTZ R92, R61, R15, -R20 ;  /* 0x0000000f3d5c7223 */ /* 0x001fe20000010814 */
[----:B------:R-:W-:-:S04]  /*e440*/  FMNMX.FTZ R61, R35, R72, !PT ;  /* 0x00000048233d7209 */ /* 0x000fc80007810000 */
        /* <DEDUP_REMOVED lines=8> */
[----:B------:R-:W-:-:S04]  /*e4d0*/  FMNMX.FTZ R26, R30, R27, !PT ;  /* 0x0000001b1e1a7209 */ /* 0x000fc80007810000 */
[----:B------:R-:W-:-:S05]  /*e4e0*/  FMNMX.FTZ R26, R101, R26, !PT ;  /* 0x0000001a651a7209 */ /* 0x000fca0007810000 */
[----:B------:R-:W0:Y:S02]  /*e4f0*/  SHFL.BFLY PT, R27, R26, 0x2, 0x1f ;  /* 0x0c401f001a1b7f89 */ /* 0x000e2400000e0000 */
[----:B0-----:R-:W-:-:S05]  /*e500*/  FMNMX.FTZ R27, R26, R27, !PT ;  /* 0x0000001b1a1b7209 */ /* 0x001fca0007810000 */
[----:B------:R-:W0:Y:S01]  /*e510*/  SHFL.BFLY PT, R72, R27, 0x1, 0x1f ;  /* 0x0c201f001b487f89 */ /* 0x000e2200000e0000 */
[-CC-:B------:R-:W-:Y:S01]  /*e520*/  FFMA.FTZ R97, R37, R15.reuse, -R20.reuse ;  /* 0x0000000f25617223 */ /* 0x180fe20000010814 */
[----:B------:R-:W-:Y:S01]  /*e530*/  FFMA.FTZ R37, R28, R15, -R20 ;  /* 0x0000000f1c257223 */ /* 0x000fe20000010814 */
[----:B0-----:R-:W-:-:S04]  /*e540*/  FMNMX.FTZ R72, R27, R72, !PT ;  /* 0x000000481b487209 */ /* 0x001fc80007810000 */
[C---:B------:R-:W-:Y:S01]  /*e550*/  FSETP.NEU.FTZ.AND P1, PT, R72.reuse, -INF , PT ;  /* 0xff8000004800780b */ /* 0x040fe20003f3d000 */
[----:B------:R-:W-:-:S05]  /*e560*/  FMUL.FTZ R28, R72, R15 ;  /* 0x0000000f481c7220 */ /* 0x000fca0000410000 */
[----:B------:R-:W-:-:S05]  /*e570*/  FSEL R28, R28, RZ, P1 ;  /* 0x000000ff1c1c7208 */ /* 0x000fca0000800000 */
[-C--:B------:R-:W-:Y:S02]  /*e580*/  FFMA.FTZ R27, R91, R15.reuse, -R28 ;  /* 0x0000000f5b1b7223 */ /* 0x080fe4000001081c */
[----:B------:R-:W2:Y:S01]  /*e590*/  LDL R91, [R1+0x74] ;  /* 0x00007400015b7983 */ /* 0x000ea20000100800 */
[----:B------:R-:W0:Y:S01]  /*e5a0*/  S2R R102, SR_TID.X ;  /* 0x0000000000667919 */ /* 0x000e220000002100 */
[----:B------:R1:W-:Y:S01]  /*e5b0*/  MUFU.EX2 R39, R92 ;  /* 0x0000005c00277308 */ /* 0x0003e20000000800 */
[----:B------:R-:W-:Y:S01]  /*e5c0*/  ISETP.NE.AND P0, PT, R96, RZ, PT ;  /* 0x000000ff6000720c */ /* 0x000fe20003f05270 */
[-CC-:B------:R-:W-:Y:S01]  /*e5d0*/  FFMA.FTZ R96, R53, R15.reuse, -R20.reuse ;  /* 0x0000000f35607223 */ /* 0x180fe20000010814 */
[-CC-:B------:R-:W-:Y:S01]  /*e5e0*/  FFMA.FTZ R53, R32, R15.reuse, -R20.reuse ;  /* 0x0000000f20357223 */ /* 0x180fe20000010814 */
[-CC-:B-1----:R-:W-:Y:S01]  /*e5f0*/  FFMA.FTZ R92, R36, R15.reuse, -R20.reuse ;  /* 0x0000000f245c7223 */ /* 0x182fe20000010814 */
[----:B------:R-:W-:-:S03]  /*e600*/  FFMA.FTZ R36, R25, R15, -R20 ;  /* 0x0000000f19247223 */ /* 0x000fc60000010814 */
[----:B------:R-:W-:Y:S01]  /*e610*/  MUFU.EX2 R21, R21 ;  /* 0x0000001500157308 */ /* 0x000fe20000000800 */
[-CC-:B------:R-:W-:Y:S01]  /*e620*/  FFMA.FTZ R25, R90, R15.reuse, -R28.reuse ;  /* 0x0000000f5a197223 */ /* 0x180fe2000001081c */
[----:B------:R-:W-:-:S06]  /*e630*/  FFMA.FTZ R32, R94, R15, -R28 ;  /* 0x0000000f5e207223 */ /* 0x000fcc000001081c */
[----:B------:R-:W1:Y:S01]  /*e640*/  MUFU.EX2 R22, R22 ;  /* 0x0000001600167308 */ /* 0x000e620000000800 */
[-C--:B------:R-:W-:Y:S01]  /*e650*/  FFMA.FTZ R90, R95, R15.reuse, -R28 ;  /* 0x0000000f5f5a7223 */ /* 0x080fe2000001081c */
[----:B------:R-:W-:-:S06]  /*e660*/  FFMA.FTZ R81, R81, R15, -R20 ;  /* 0x0000000f51517223 */ /* 0x000fcc0000010814 */
[----:B------:R-:W3:Y:S01]  /*e670*/  MUFU.EX2 R23, R23 ;  /* 0x0000001700177308 */ /* 0x000ee20000000800 */
[----:B0-----:R-:W-:-:S07]  /*e680*/  LOP3.LUT R102, R102, 0x7f, RZ, 0xc0, !PT ;  /* 0x0000007f66667812 */ /* 0x001fce00078ec0ff */
[----:B------:R-:W-:Y:S01]  /*e690*/  MUFU.EX2 R25, R25 ;  /* 0x0000001900197308 */ /* 0x000fe20000000800 */
[----:B------:R-:W-:Y:S01]  /*e6a0*/  ISETP.NE.AND P1, PT, R102, RZ, PT ;  /* 0x000000ff6600720c */ /* 0x000fe20003f25270 */
[----:B------:R-:W-:-:S06]  /*e6b0*/  FFMA.FTZ R61, R49, R15, -R20 ;  /* 0x0000000f313d7223 */ /* 0x000fcc0000010814 */
[----:B------:R-:W0:Y:S01]  /*e6c0*/  MUFU.EX2 R27, R27 ;  /* 0x0000001b001b7308 */ /* 0x000e220000000800 */
[-C--:B------:R-:W-:Y:S01]  /*e6d0*/  FFMA.FTZ R82, R82, R15.reuse, -R28 ;  /* 0x0000000f52527223 */ /* 0x080fe2000001081c */
[----:B------:R-:W-:-:S06]  /*e6e0*/  FFMA.FTZ R84, R84, R15, -R20 ;  /* 0x0000000f54547223 */ /* 0x000fcc0000010814 */
[----:B------:R-:W4:Y:S01]  /*e6f0*/  MUFU.EX2 R88, R88 ;  /* 0x0000005800587308 */ /* 0x000f220000000800 */
[----:B------:R-:W-:-:S07]  /*e700*/  FFMA.FTZ R83, R83, R15, -R28 ;  /* 0x0000000f53537223 */ /* 0x000fce000001081c */
[----:B------:R-:W4:Y:S01]  /*e710*/  MUFU.EX2 R32, R32 ;  /* 0x0000002000207308 */ /* 0x000f220000000800 */
[----:B-1----:R-:W-:Y:S01]  /*e720*/  FADD.FTZ R26, R21, R22 ;  /* 0x00000016151a7221 */ /* 0x002fe20000010000 */
[----:B------:R-:W-:-:S06]  /*e730*/  FFMA.FTZ R85, R85, R15, -R20 ;  /* 0x0000000f55557223 */ /* 0x000fcc0000010814 */
[----:B------:R-:W1:Y:S01]  /*e740*/  MUFU.EX2 R89, R89 ;  /* 0x0000005900597308 */ /* 0x000e620000000800 */
[-CC-:B------:R-:W-:Y:S01]  /*e750*/  FFMA.FTZ R93, R52, R15.reuse, -R20.reuse ;  /* 0x0000000f345d7223 */ /* 0x180fe20000010814 */
[----:B------:R-:W-:-:S06]  /*e760*/  FFMA.FTZ R52, R41, R15, -R20 ;  /* 0x0000000f29347223 */ /* 0x000fcc0000010814 */
[----:B------:R-:W1:Y:S01]  /*e770*/  MUFU.EX2 R90, R90 ;  /* 0x0000005a005a7308 */ /* 0x000e620000000800 */
[-CC-:B------:R-:W-:Y:S01]  /*e780*/  FFMA.FTZ R49, R40, R15.reuse, -R20.reuse ;  /* 0x0000000f28317223 */ /* 0x180fe20000010814 */
[-C--:B------:R-:W-:Y:S01]  /*e790*/  FFMA.FTZ R41, R24, R15.reuse, -R20 ;  /* 0x0000000f18297223 */ /* 0x080fe20000010814 */
[----:B------:R-:W-:-:S05]  /*e7a0*/  FFMA.FTZ R86, R86, R15, -R28 ;  /* 0x0000000f56567223 */ /* 0x000fca000001081c */
[----:B------:R3:W-:Y:S01]  /*e7b0*/  MUFU.EX2 R31, R61 ;  /* 0x0000003d001f7308 */ /* 0x0007e20000000800 */
[-CC-:B------:R-:W-:Y:S01]  /*e7c0*/  FFMA.FTZ R73, R73, R15.reuse, -R20.reuse ;  /* 0x0000000f49497223 */ /* 0x180fe20000010814 */
[-CC-:B------:R-:W-:Y:S01]  /*e7d0*/  FFMA.FTZ R76, R76, R15.reuse, -R20.reuse ;  /* 0x0000000f4c4c7223 */ /* 0x180fe20000010814 */
[----:B------:R-:W-:-:S05]  /*e7e0*/  FFMA.FTZ R77, R77, R15, -R20 ;  /* 0x0000000f4d4d7223 */ /* 0x000fca0000010814 */
[----:B------:R-:W1:Y:S01]  /*e7f0*/  MUFU.EX2 R81, R81 ;  /* 0x0000005100517308 */ /* 0x000e620000000800 */
[-C--:B---3--:R-:W-:Y:S01]  /*e800*/  FFMA.FTZ R61, R33, R15.reuse, -R20 ;  /* 0x0000000f213d7223 */ /* 0x088fe20000010814 */
        /* <DEDUP_REMOVED lines=16> */
[-C--:B------:R-:W-:Y:S01]  /*e910*/  FFMA.FTZ R40, R29, R15.reuse, -R20 ;  /* 0x0000000f1d287223 */ /* 0x080fe20000010814 */
[-C--:B------:R-:W-:Y:S01]  /*e920*/  FFMA.FTZ R24, R50, R15.reuse, -R28 ;  /* 0x0000000f32187223 */ /* 0x080fe2000001081c */
[----:B------:R-:W-:Y:S01]  /*e930*/  FADD.FTZ R63, R23, R26 ;  /* 0x0000001a173f7221 */ /* 0x000fe20000010000 */
[----:B------:R-:W-:Y:S01]  /*e940*/  @!P1 VIADD R20, R0, 0x31c40 ;  /* 0x00031c4000149836 */ /* 0x000fe20000000000 */
[----:B------:R-:W3:Y:S01]  /*e950*/  MUFU.EX2 R83, R83 ;  /* 0x0000005300537308 */ /* 0x000ee20000000800 */
[-CC-:B------:R-:W-:Y:S01]  /*e960*/  FFMA.FTZ R50, R51, R15.reuse, -R28.reuse ;  /* 0x0000000f33327223 */ /* 0x180fe2000001081c */
[----:B0-----:R-:W-:Y:S01]  /*e970*/  FADD.FTZ R51, R25, R27 ;  /* 0x0000001b19337221 */ /* 0x001fe20000010000 */
[----:B------:R-:W-:Y:S01]  /*e980*/  FFMA.FTZ R87, R87, R15, -R28 ;  /* 0x0000000f57577223 */ /* 0x000fe2000001081c */
[----:B----4-:R-:W-:Y:S01]  /*e990*/  FADD.FTZ R26, R88, R63 ;  /* 0x0000003f581a7221 */ /* 0x010fe20000010000 */
[----:B------:R-:W-:-:S03]  /*e9a0*/  @!P1 PRMT R20, RZ, 0x654, R20 ;  /* 0x00000654ff149816 */ /* 0x000fc60000000014 */
[----:B------:R-:W0:Y:S01]  /*e9b0*/  MUFU.EX2 R85, R85 ;  /* 0x0000005500557308 */ /* 0x000e220000000800 */
[----:B------:R-:W-:Y:S01]  /*e9c0*/  FADD.FTZ R63, R32, R51 ;  /* 0x00000033203f7221 */ /* 0x000fe20000010000 */
[-C--:B------:R-:W-:Y:S01]  /*e9d0*/  FFMA.FTZ R29, R74, R15.reuse, -R28 ;  /* 0x0000000f4a1d7223 */ /* 0x080fe2000001081c */
[----:B-1----:R-:W-:Y:S01]  /*e9e0*/  FADD.FTZ R26, R89, R26 ;  /* 0x0000001a591a7221 */ /* 0x002fe20000010000 */
[----:B------:R1:W-:Y:S04]  /*e9f0*/  @!P1 SYNCS.ARRIVE.TRANS64.RED.A1T0 RZ, [R20+URZ], RZ ;  /* 0x000000ff14ff99a7 */ /* 0x0003e8000810043f */
[----:B------:R-:W4:Y:S01]  /*ea00*/  MUFU.EX2 R86, R86 ;  /* 0x0000005600567308 */ /* 0x000f220000000800 */
[----:B------:R-:W-:Y:S01]  /*ea10*/  FADD.FTZ R63, R90, R63 ;  /* 0x0000003f5a3f7221 */ /* 0x000fe20000010000 */
[----:B------:R-:W-:Y:S01]  /*ea20*/  FFMA.FTZ R74, R75, R15, -R28 ;  /* 0x0000000f4b4a7223 */ /* 0x000fe2000001081c */
[----:B-1----:R-:W-:Y:S01]  /*ea30*/  F2FP.BF16.F32.PACK_AB R20, R22, R21 ;  /* 0x000000151614723e */ /* 0x002fe200000010ff */
[----:B------:R-:W-:-:S04]  /*ea40*/  FADD.FTZ R21, R81, R26 ;  /* 0x0000001a51157221 */ /* 0x000fc80000010000 */
[----:B------:R-:W1:Y:S01]  /*ea50*/  MUFU.EX2 R87, R87 ;  /* 0x0000005700577308 */ /* 0x000e620000000800 */
[----:B---3--:R-:W-:Y:S01]  /*ea60*/  FADD.FTZ R26, R82, R63 ;  /* 0x0000003f521a7221 */ /* 0x008fe20000010000 */
[----:B------:R-:W-:Y:S01]  /*ea70*/  FFMA.FTZ R75, R78, R15, -R28 ;  /* 0x0000000f4e4b7223 */ /* 0x000fe2000001081c */
[----:B------:R-:W-:-:S05]  /*ea80*/  F2FP.BF16.F32.PACK_AB R22, R88, R23 ;  /* 0x000000175816723e */ /* 0x000fca00000010ff */
[----:B------:R-:W3:Y:S01]  /*ea90*/  MUFU.EX2 R73, R73 ;  /* 0x0000004900497308 */ /* 0x000ee20000000800 */
[----:B------:R-:W-:Y:S01]  /*eaa0*/  FADD.FTZ R88, R84, R21 ;  /* 0x0000001554587221 */ /* 0x000fe20000010000 */
[----:B------:R-:W-:Y:S01]  /*eab0*/  FFMA.FTZ R51, R54, R15, -R28 ;  /* 0x0000000f36337223 */ /* 0x000fe2000001081c */
[----:B------:R-:W-:-:S05]  /*eac0*/  FADD.FTZ R23, R83, R26 ;  /* 0x0000001a53177221 */ /* 0x000fca0000010000 */
[----:B------:R-:W3:Y:S01]  /*ead0*/  MUFU.EX2 R29, R29 ;  /* 0x0000001d001d7308 */ /* 0x000ee20000000800 */
[-CC-:B------:R-:W-:Y:S01]  /*eae0*/  FFMA.FTZ R78, R79, R15.reuse, -R28.reuse ;  /* 0x0000000f4f4e7223 */ /* 0x180fe2000001081c */
[----:B------:R-:W-:Y:S01]  /*eaf0*/  FFMA.FTZ R54, R55, R15, -R28 ;  /* 0x0000000f37367223 */ /* 0x000fe2000001081c */
[----:B0-----:R-:W-:-:S05]  /*eb00*/  FADD.FTZ R55, R85, R88 ;  /* 0x0000005855377221 */ /* 0x001fca0000010000 */
[----:B------:R-:W0:Y:S01]  /*eb10*/  MUFU.EX2 R76, R76 ;  /* 0x0000004c004c7308 */ /* 0x000e220000000800 */
[----:B------:R-:W-:Y:S01]  /*eb20*/  F2FP.BF16.F32.PACK_AB R26, R85, R84 ;  /* 0x00000054551a723e */ /* 0x000fe200000010ff */
[----:B----4-:R-:W-:-:S06]  /*eb30*/  FADD.FTZ R84, R86, R23 ;  /* 0x0000001756547221 */ /* 0x010fcc0000010000 */
[----:B------:R-:W4:Y:S01]  /*eb40*/  MUFU.EX2 R74, R74 ;  /* 0x0000004a004a7308 */ /* 0x000f220000000800 */
[----:B------:R-:W-:Y:S01]  /*eb50*/  FFMA.FTZ R66, R66, R15, -R28 ;  /* 0x0000000f42427223 */ /* 0x000fe2000001081c */
[----:B------:R-:W-:Y:S01]  /*eb60*/  F2FP.BF16.F32.PACK_AB R23, R90, R32 ;  /* 0x000000205a17723e */ /* 0x000fe200000010ff */
[----:B------:R-:W-:-:S05]  /*eb70*/  FADD.FTZ R32, R80, R55 ;  /* 0x0000003750207221 */ /* 0x000fca0000010000 */
[----:B------:R-:W4:Y:S01]  /*eb80*/  MUFU.EX2 R77, R77 ;  /* 0x0000004d004d7308 */ /* 0x000f220000000800 */
[----:B-1----:R-:W-:Y:S01]  /*eb90*/  FADD.FTZ R84, R87, R84 ;  /* 0x0000005457547221 */ /* 0x002fe20000010000 */
[----:B------:R-:W-:-:S06]  /*eba0*/  FFMA.FTZ R67, R67, R15, -R28 ;  /* 0x0000000f43437223 */ /* 0x000fcc000001081c */
[----:B------:R-:W1:Y:S01]  /*ebb0*/  MUFU.EX2 R75, R75 ;  /* 0x0000004b004b7308 */ /* 0x000e620000000800 */
[----:B---3--:R-:W-:-:S07]  /*ebc0*/  FADD.FTZ R79, R73, R32 ;  /* 0x00000020494f7221 */ /* 0x008fce0000010000 */
[----:B------:R-:W3:Y:S01]  /*ebd0*/  MUFU.EX2 R64, R64 ;  /* 0x0000004000407308 */ /* 0x000ee20000000800 */
[----:B------:R-:W-:Y:S01]  /*ebe0*/  F2FP.BF16.F32.PACK_AB R21, R27, R25 ;  /* 0x000000191b15723e */ /* 0x000fe200000010ff */
[----:B------:R-:W-:-:S06]  /*ebf0*/  FADD.FTZ R63, R29, R84 ;  /* 0x000000541d3f7221 */ /* 0x000fcc0000010000 */
[----:B------:R-:W3:Y:S01]  /*ec00*/  MUFU.EX2 R78, R78 ;  /* 0x0000004e004e7308 */ /* 0x000ee20000000800 */
[----:B------:R-:W-:Y:S01]  /*ec10*/  FFMA.FTZ R70, R70, R15, -R28 ;  /* 0x0000000f46467223 */ /* 0x000fe2000001081c */
[----:B------:R-:W-:Y:S01]  /*ec20*/  F2FP.BF16.F32.PACK_AB R25, R83, R82 ;  /* 0x000000525319723e */ /* 0x000fe200000010ff */
[----:B0-----:R-:W-:-:S05]  /*ec30*/  FADD.FTZ R82, R76, R79 ;  /* 0x0000004f4c527221 */ /* 0x001fca0000010000 */
[----:B------:R-:W0:Y:S01]  /*ec40*/  MUFU.EX2 R65, R65 ;  /* 0x0000004100417308 */ /* 0x000e220000000800 */
[----:B------:R-:W-:Y:S01]  /*ec50*/  FFMA.FTZ R55, R46, R15, -R28 ;  /* 0x0000000f2e377223 */ /* 0x000fe2000001081c */
[----:B----4-:R-:W-:-:S06]  /*ec60*/  FADD.FTZ R46, R74, R63 ;  /* 0x0000003f4a2e7221 */ /* 0x010fcc0000010000 */
[----:B------:R-:W4:Y:S01]  /*ec70*/  MUFU.EX2 R66, R66 ;  /* 0x0000004200427308 */ /* 0x000f220000000800 */
[----:B------:R-:W-:Y:S01]  /*ec80*/  FFMA.FTZ R71, R71, R15, -R28 ;  /* 0x0000000f47477223 */ /* 0x000fe2000001081c */
[----:B------:R-:W-:Y:S01]  /*ec90*/  FADD.FTZ R79, R77, R82 ;  /* 0x000000524d4f7221 */ /* 0x000fe20000010000 */
[----:B-1----:R-:W-:-:S05]  /*eca0*/  FADD.FTZ R63, R75, R46 ;  /* 0x0000002e4b3f7221 */ /* 0x002fca0000010000 */
[----:B------:R-:W-:Y:S01]  /*ecb0*/  MUFU.EX2 R67, R67 ;  /* 0x0000004300437308 */ /* 0x000fe20000000800 */
[----:B---3--:R-:W-:Y:S01]  /*ecc0*/  FADD.FTZ R46, R64, R79 ;  /* 0x0000004f402e7221 */ /* 0x008fe20000010000 */
[----:B------:R-:W-:-:S06]  /*ecd0*/  FADD.FTZ R63, R78, R63 ;  /* 0x0000003f4e3f7221 */ /* 0x000fcc0000010000 */
[----:B------:R-:W1:Y:S01]  /*ece0*/  MUFU.EX2 R68, R68 ;  /* 0x0000004400447308 */ /* 0x000e620000000800 */
[----:B0-----:R-:W-:-:S07]  /*ecf0*/  FADD.FTZ R79, R65, R46 ;  /* 0x0000002e414f7221 */ /* 0x001fce0000010000 */
[----:B------:R-:W-:Y:S01]  /*ed00*/  MUFU.EX2 R70, R70 ;  /* 0x0000004600467308 */ /* 0x000fe20000000800 */
[----:B------:R-:W-:Y:S01]  /*ed10*/  FFMA.FTZ R46, R30, R15, -R28 ;  /* 0x0000000f1e2e7223 */ /* 0x000fe2000001081c */
[----:B----4-:R-:W-:-:S06]  /*ed20*/  FADD.FTZ R30, R66, R63 ;  /* 0x0000003f421e7221 */ /* 0x010fcc0000010000 */
[----:B------:R-:W0:Y:S01]  /*ed30*/  MUFU.EX2 R69, R69 ;  /* 0x0000004500457308 */ /* 0x000e220000000800 */
[----:B------:R-:W-:-:S07]  /*ed40*/  FFMA.FTZ R32, R38, R15, -R28 ;  /* 0x0000000f26207223 */ /* 0x000fce000001081c */
[----:B------:R-:W3:Y:S08]  /*ed50*/  MUFU.EX2 R71, R71 ;  /* 0x0000004700477308 */ /* 0x000ef00000000800 */
[----:B------:R-:W4:Y:S08]  /*ed60*/  MUFU.EX2 R56, R56 ;  /* 0x0000003800387308 */ /* 0x000f300000000800 */
[----:B------:R-:W-:Y:S01]  /*ed70*/  MUFU.EX2 R33, R33 ;  /* 0x0000002100217308 */ /* 0x000fe20000000800 */
[-CC-:B------:R-:W-:Y:S01]  /*ed80*/  FFMA.FTZ R42, R42, R15.reuse, -R28.reuse ;  /* 0x0000000f2a2a7223 */ /* 0x180fe2000001081c */
[-CC-:B------:R-:W-:Y:S01]  /*ed90*/  FFMA.FTZ R43, R43, R15.reuse, -R28.reuse ;  /* 0x0000000f2b2b7223 */ /* 0x180fe2000001081c */
[----:B------:R-:W-:-:S05]  /*eda0*/  FFMA.FTZ R47, R47, R15, -R28 ;  /* 0x0000000f2f2f7223 */ /* 0x000fca000001081c */
[----:B------:R-:W2:Y:S01]  /*edb0*/  MUFU.EX2 R57, R57 ;  /* 0x0000003900397308 */ /* 0x000ea20000000800 */
[-CC-:B------:R-:W-:Y:S01]  /*edc0*/  FFMA.FTZ R34, R34, R15.reuse, -R28.reuse ;  /* 0x0000000f22227223 */ /* 0x180fe2000001081c */
[-CC-:B------:R-:W-:Y:S01]  /*edd0*/  FFMA.FTZ R35, R35, R15.reuse, -R28.reuse ;  /* 0x0000000f23237223 */ /* 0x180fe2000001081c */
[-CC-:B------:R-:W-:Y:S01]  /*ede0*/  FFMA.FTZ R98, R98, R15.reuse, -R28.reuse ;  /* 0x0000000f62627223 */ /* 0x180fe2000001081c */
[----:B------:R-:W-:-:S04]  /*edf0*/  FFMA.FTZ R99, R99, R15, -R28 ;  /* 0x0000000f63637223 */ /* 0x000fc8000001081c */
[----:B------:R-:W2:Y:S01]  /*ee00*/  MUFU.EX2 R58, R58 ;  /* 0x0000003a003a7308 */ /* 0x000ea20000000800 */
[-CC-:B------:R-:W-:Y:S01]  /*ee10*/  FFMA.FTZ R100, R100, R15.reuse, -R28.reuse ;  /* 0x0000000f64647223 */ /* 0x180fe2000001081c */
[----:B-1----:R-:W-:Y:S01]  /*ee20*/  FADD.FTZ R82, R68, R79 ;  /* 0x0000004f44527221 */ /* 0x002fe20000010000 */
[----:B------:R-:W-:-:S05]  /*ee30*/  FFMA.FTZ R101, R101, R15, -R28 ;  /* 0x0000000f65657223 */ /* 0x000fca000001081c */
[----:B------:R1:W-:Y:S01]  /*ee40*/  MUFU.EX2 R38, R55 ;  /* 0x0000003700267308 */ /* 0x0003e20000000800 */
[----:B0-----:R-:W-:Y:S01]  /*ee50*/  FADD.FTZ R63, R69, R82 ;  /* 0x00000052453f7221 */ /* 0x001fe20000010000 */
[----:B-1----:R-:W-:-:S06]  /*ee60*/  FADD.FTZ R55, R67, R30 ;  /* 0x0000001e43377221 */ /* 0x002fcc0000010000 */
[----:B------:R-:W0:Y:S01]  /*ee70*/  MUFU.EX2 R60, R60 ;  /* 0x0000003c003c7308 */ /* 0x000e220000000800 */
[----:B------:R-:W-:-:S07]  /*ee80*/  FADD.FTZ R28, R70, R55 ;  /* 0x00000037461c7221 */ /* 0x000fce0000010000 */
[----:B------:R-:W1:Y:S01]  /*ee90*/  MUFU.EX2 R59, R59 ;  /* 0x0000003b003b7308 */ /* 0x000e620000000800 */
[----:B---3--:R-:W-:Y:S01]  /*eea0*/  FADD.FTZ R28, R71, R28 ;  /* 0x0000001c471c7221 */ /* 0x008fe20000010000 */
[----:B------:R3:W-:Y:S01]  /*eeb0*/  STSM.16.M88.4 [R18+0x24300], R20 ;  /* 0x0243001412007844 */ /* 0x0007e20000000200 */
[----:B----4-:R-:W-:-:S05]  /*eec0*/  FADD.FTZ R30, R56, R63 ;  /* 0x0000003f381e7221 */ /* 0x010fca0000010000 */
[----:B------:R-:W4:Y:S01]  /*eed0*/  MUFU.EX2 R62, R62 ;  /* 0x0000003e003e7308 */ /* 0x000f220000000800 */
[----:B------:R-:W-:Y:S01]  /*eee0*/  F2FP.BF16.F32.PACK_AB R27, R87, R86 ;  /* 0x00000056571b723e */ /* 0x000fe200000010ff */
[----:B--2---:R-:W-:-:S06]  /*eef0*/  FADD.FTZ R63, R57, R30 ;  /* 0x0000001e393f7221 */ /* 0x004fcc0000010000 */
[----:B------:R-:W2:Y:S01]  /*ef00*/  MUFU.EX2 R48, R48 ;  /* 0x0000003000307308 */ /* 0x000ea20000000800 */
[----:B---3--:R-:W-:-:S07]  /*ef10*/  FADD.FTZ R21, R33, R28 ;  /* 0x0000001c21157221 */ /* 0x008fce0000010000 */
[----:B------:R3:W2:Y:S01]  /*ef20*/  MUFU.EX2 R0, R24 ;  /* 0x0000001800007308 */ /* 0x0006a20000000800 */
[----:B------:R-:W-:Y:S01]  /*ef30*/  FADD.FTZ R28, R58, R21 ;  /* 0x000000153a1c7221 */ /* 0x000fe20000010000 */
[----:B0-----:R-:W-:-:S06]  /*ef40*/  FADD.FTZ R30, R60, R63 ;  /* 0x0000003f3c1e7221 */ /* 0x001fcc0000010000 */
[----:B------:R-:W0:Y:S01]  /*ef50*/  MUFU.EX2 R50, R50 ;  /* 0x0000003200327308 */ /* 0x000e220000000800 */
[----:B---3--:R-:W-:-:S05]  /*ef60*/  F2FP.BF16.F32.PACK_AB R24, R81, R89 ;  /* 0x000000595118723e */ /* 0x008fca00000010ff */
[----:B------:R1:W-:Y:S02]  /*ef70*/  STSM.16.M88.4 [R18+0x25b00], R24 ;  /* 0x025b001812007844 */ /* 0x0003e40000000200 */
[----:B------:R-:W-:Y:S01]  /*ef80*/  MUFU.EX2 R93, R93 ;  /* 0x0000005d005d7308 */ /* 0x000fe20000000800 */
[----:B------:R-:W-:-:S07]  /*ef90*/  F2FP.BF16.F32.PACK_AB R21, R74, R29 ;  /* 0x0000001d4a15723e */ /* 0x000fce00000010ff */
[----:B------:R-:W3:Y:S01]  /*efa0*/  MUFU.EX2 R51, R51 ;  /* 0x0000003300337308 */ /* 0x000ee20000000800 */
[----:B-1----:R-:W-:Y:S01]  /*efb0*/  FADD.FTZ R27, R59, R28 ;  /* 0x0000001c3b1b7221 */ /* 0x002fe20000010000 */
[----:B------:R-:W-:-:S06]  /*efc0*/  FADD.FTZ R25, R39, R30 ;  /* 0x0000001e27197221 */ /* 0x000fcc0000010000 */
[----:B------:R-:W-:Y:S01]  /*efd0*/  MUFU.EX2 R96, R96 ;  /* 0x0000006000607308 */ /* 0x000fe20000000800 */
[----:B----4-:R-:W-:Y:S01]  /*efe0*/  FADD.FTZ R29, R62, R27 ;  /* 0x0000001b3e1d7221 */ /* 0x010fe20000010000 */
[----:B--2---:R-:W-:-:S06]  /*eff0*/  FADD.FTZ R28, R48, R25 ;  /* 0x00000019301c7221 */ /* 0x004fcc0000010000 */
[----:B------:R-:W1:Y:S01]  /*f000*/  MUFU.EX2 R54, R54 ;  /* 0x0000003600367308 */ /* 0x000e620000000800 */
[----:B------:R-:W-:Y:S01]  /*f010*/  FADD.FTZ R29, R0, R29 ;  /* 0x0000001d001d7221 */ /* 0x000fe20000010000 */
[----:B------:R-:W-:-:S06]  /*f020*/  FADD.FTZ R28, R31, R28 ;  /* 0x0000001c1f1c7221 */ /* 0x000fcc0000010000 */
[----:B------:R-:W-:Y:S01]  /*f030*/  MUFU.EX2 R49, R49 ;  /* 0x0000003100317308 */ /* 0x000fe20000000800 */
[----:B------:R-:W-:-:S07]  /*f040*/  F2FP.BF16.F32.PACK_AB R24, R65, R64 ;  /* 0x000000404118723e */ /* 0x000fce00000010ff */
[----:B------:R-:W2:Y:S01]  /*f050*/  MUFU.EX2 R42, R42 ;  /* 0x0000002a002a7308 */ /* 0x000ea20000000800 */
[----:B------:R-:W-:Y:S02]  /*f060*/  F2FP.BF16.F32.PACK_AB R20, R73, R80 ;  /* 0x000000504914723e */ /* 0x000fe400000010ff */
[----:B------:R-:W-:-:S05]  /*f070*/  F2FP.BF16.F32.PACK_AB R22, R77, R76 ;  /* 0x0000004c4d16723e */ /* 0x000fca00000010ff */
[----:B------:R-:W4:Y:S01]  /*f080*/  MUFU.EX2 R52, R52 ;  /* 0x0000003400347308 */ /* 0x000f220000000800 */
[----:B------:R-:W-:-:S07]  /*f090*/  F2FP.BF16.F32.PACK_AB R23, R78, R75 ;  /* 0x0000004b4e17723e */ /* 0x000fce00000010ff */
[----:B------:R-:W4:Y:S08]  /*f0a0*/  MUFU.EX2 R43, R43 ;  /* 0x0000002b002b7308 */ /* 0x000f300000000800 */
[----:B------:R0:W-:Y:S01]  /*f0b0*/  MUFU.EX2 R63, R32 ;  /* 0x00000020003f7308 */ /* 0x0001e20000000800 */
[----:B------:R1:W-:Y:S01]  /*f0c0*/  STSM.16.M88.4 [R18+0x27300], R20 ;  /* 0x0273001412007844 */ /* 0x0003e20000000200 */
[----:B0-----:R-:W-:-:S06]  /*f0d0*/  FADD.FTZ R32, R50, R29 ;  /* 0x0000001d32207221 */ /* 0x001fcc0000010000 */
[----:B------:R-:W0:Y:S01]  /*f0e0*/  MUFU.EX2 R44, R44 ;  /* 0x0000002c002c7308 */ /* 0x000e220000000800 */
[----:B---3--:R-:W-:-:S07]  /*f0f0*/  FADD.FTZ R29, R51, R32 ;  /* 0x00000020331d7221 */ /* 0x008fce0000010000 */
[----:B------:R3:W-:Y:S01]  /*f100*/  MUFU.EX2 R64, R35 ;  /* 0x0000002300407308 */ /* 0x0007e20000000800 */
[----:B-1----:R-:W-:Y:S01]  /*f110*/  FADD.FTZ R21, R54, R29 ;  /* 0x0000001d36157221 */ /* 0x002fe20000010000 */
[----:B---3--:R-:W-:-:S06]  /*f120*/  FADD.FTZ R35, R93, R28 ;  /* 0x0000001c5d237221 */ /* 0x008fcc0000010000 */
[----:B------:R-:W1:Y:S01]  /*f130*/  MUFU.EX2 R45, R45 ;  /* 0x0000002d002d7308 */ /* 0x000e620000000800 */
[----:B--2---:R-:W-:-:S07]  /*f140*/  FADD.FTZ R20, R42, R21 ;  /* 0x000000152a147221 */ /* 0x004fce0000010000 */
[----:B------:R2:W-:Y:S08]  /*f150*/  MUFU.EX2 R55, R34 ;  /* 0x0000002200377308 */ /* 0x0005f00000000800 */
[----:B------:R-:W3:Y:S01]  /*f160*/  MUFU.EX2 R47, R47 ;  /* 0x0000002f002f7308 */ /* 0x000ee20000000800 */
[----:B--2---:R-:W-:-:S04]  /*f170*/  FADD.FTZ R34, R96, R35 ;  /* 0x0000002360227221 */ /* 0x004fc80000010000 */
[----:B------:R-:W-:-:S03]  /*f180*/  FADD.FTZ R23, R49, R34 ;  /* 0x0000002231177221 */ /* 0x000fc60000010000 */
[----:B------:R-:W2:Y:S01]  /*f190*/  MUFU.EX2 R53, R53 ;  /* 0x0000003500357308 */ /* 0x000ea20000000800 */
[----:B----4-:R-:W-:Y:S01]  /*f1a0*/  FADD.FTZ R23, R52, R23 ;  /* 0x0000001734177221 */ /* 0x010fe20000010000 */
[----:B------:R-:W-:Y:S01]  /*f1b0*/  FADD.FTZ R21, R43, R20 ;  /* 0x000000142b157221 */ /* 0x000fe20000010000 */
[----:B------:R-:W-:-:S05]  /*f1c0*/  F2FP.BF16.F32.PACK_AB R29, R58, R33 ;  /* 0x000000213a1d723e */ /* 0x000fca00000010ff */
[----:B------:R-:W4:Y:S01]  /*f1d0*/  MUFU.EX2 R61, R61 ;  /* 0x0000003d003d7308 */ /* 0x000f220000000800 */
[----:B0-----:R-:W-:Y:S01]  /*f1e0*/  FADD.FTZ R22, R44, R23 ;  /* 0x000000172c167221 */ /* 0x001fe20000010000 */
[----:B------:R-:W-:Y:S01]  /*f1f0*/  F2FP.BF16.F32.PACK_AB R33, R50, R0 ;  /* 0x000000003221723e */ /* 0x000fe200000010ff */
[----:B------:R-:W-:-:S05]  /*f200*/  FADD.FTZ R0, R38, R21 ;  /* 0x0000001526007221 */ /* 0x000fca0000010000 */
[----:B------:R-:W0:Y:S01]  /*f210*/  MUFU.EX2 R92, R92 ;  /* 0x0000005c005c7308 */ /* 0x000e220000000800 */
[----:B-1----:R-:W-:Y:S01]  /*f220*/  FADD.FTZ R22, R45, R22 ;  /* 0x000000162d167221 */ /* 0x002fe20000010000 */
[----:B---3--:R-:W-:-:S06]  /*f230*/  FADD.FTZ R0, R47, R0 ;  /* 0x000000002f007221 */ /* 0x008fcc0000010000 */
[----:B------:R-:W-:Y:S01]  /*f240*/  MUFU.EX2 R97, R97 ;  /* 0x0000006100617308 */ /* 0x000fe20000000800 */
[----:B--2---:R-:W-:Y:S01]  /*f250*/  FADD.FTZ R22, R53, R22 ;  /* 0x0000001635167221 */ /* 0x004fe20000010000 */
[----:B------:R-:W-:-:S06]  /*f260*/  FADD.FTZ R21, R55, R0 ;  /* 0x0000000037157221 */ /* 0x000fcc0000010000 */
[----:B------:R-:W1:Y:S01]  /*f270*/  MUFU.EX2 R98, R98 ;  /* 0x0000006200627308 */ /* 0x000e620000000800 */
[----:B------:R-:W-:Y:S02]  /*f280*/  F2FP.BF16.F32.PACK_AB R26, R69, R68 ;  /* 0x00000044451a723e */ /* 0x000fe400000010ff */
[----:B------:R-:W-:Y:S02]  /*f290*/  F2FP.BF16.F32.PACK_AB R25, R67, R66 ;  /* 0x000000424319723e */ /* 0x000fe400000010ff */
[----:B------:R-:W-:-:S03]  /*f2a0*/  F2FP.BF16.F32.PACK_AB R27, R71, R70 ;  /* 0x00000046471b723e */ /* 0x000fc600000010ff */
[----:B------:R-:W2:Y:S01]  /*f2b0*/  MUFU.EX2 R41, R41 ;  /* 0x0000002900297308 */ /* 0x000ea20000000800 */
[----:B----4-:R-:W-:Y:S01]  /*f2c0*/  FADD.FTZ R23, R61, R22 ;  /* 0x000000163d177221 */ /* 0x010fe20000010000 */
[----:B------:R-:W-:Y:S01]  /*f2d0*/  F2FP.BF16.F32.PACK_AB R32, R31, R48 ;  /* 0x000000301f20723e */ /* 0x000fe200000010ff */
[----:B------:R-:W-:-:S05]  /*f2e0*/  FADD.FTZ R0, R64, R21 ;  /* 0x0000001540007221 */ /* 0x000fca0000010000 */
[----:B------:R-:W3:Y:S01]  /*f2f0*/  MUFU.EX2 R99, R99 ;  /* 0x0000006300637308 */ /* 0x000ee20000000800 */
[----:B------:R-:W-:Y:S01]  /*f300*/  F2FP.BF16.F32.PACK_AB R28, R57, R56 ;  /* 0x00000038391c723e */ /* 0x000fe200000010ff */
[----:B------:R0:W-:Y:S01]  /*f310*/  STSM.16.M88.4 [R18+0x28b00], R24 ;  /* 0x028b001812007844 */ /* 0x0001e20000000200 */
[----:B------:R-:W-:-:S05]  /*f320*/  F2FP.BF16.F32.PACK_AB R30, R39, R60 ;  /* 0x0000003c271e723e */ /* 0x000fca00000010ff */
[----:B------:R-:W4:Y:S01]  /*f330*/  MUFU.EX2 R36, R36 ;  /* 0x0000002400247308 */ /* 0x000f220000000800 */
[----:B------:R-:W-:-:S07]  /*f340*/  F2FP.BF16.F32.PACK_AB R31, R62, R59 ;  /* 0x0000003b3e1f723e */ /* 0x000fce00000010ff */
[----:B------:R-:W-:Y:S01]  /*f350*/  MUFU.EX2 R37, R37 ;  /* 0x0000002500257308 */ /* 0x000fe20000000800 */
[----:B0-----:R-:W-:Y:S01]  /*f360*/  FADD.FTZ R26, R92, R23 ;  /* 0x000000175c1a7221 */ /* 0x001fe20000010000 */
[----:B------:R-:W-:-:S06]  /*f370*/  FADD.FTZ R27, R63, R0 ;  /* 0x000000003f1b7221 */ /* 0x000fcc0000010000 */
[----:B------:R-:W-:Y:S01]  /*f380*/  MUFU.EX2 R40, R40 ;  /* 0x0000002800287308 */ /* 0x000fe20000000800 */
[----:B------:R-:W-:-:S07]  /*f390*/  F2FP.BF16.F32.PACK_AB R34, R96, R93 ;  /* 0x0000005d6022723e */ /* 0x000fce00000010ff */
[----:B------:R-:W0:Y:S01]  /*f3a0*/  MUFU.EX2 R100, R100 ;  /* 0x0000006400647308 */ /* 0x000e220000000800 */
[----:B------:R-:W-:-:S07]  /*f3b0*/  F2FP.BF16.F32.PACK_AB R35, R54, R51 ;  /* 0x000000333623723e */ /* 0x000fce00000010ff */
[----:B------:R-:W-:Y:S01]  /*f3c0*/  MUFU.EX2 R46, R46 ;  /* 0x0000002e002e7308 */ /* 0x000fe20000000800 */
[----:B------:R2:W-:Y:S07]  /*f3d0*/  STSM.16.M88.4 [R18+0x2a300], R28 ;  /* 0x02a3001c12007844 */ /* 0x0005ee0000000200 */
[----:B------:R-:W0:Y:S01]  /*f3e0*/  MUFU.EX2 R101, R101 ;  /* 0x0000006500657308 */ /* 0x000e220000000800 */
[----:B-1----:R-:W-:Y:S01]  /*f3f0*/  FADD.FTZ R0, R98, R27 ;  /* 0x0000001b62007221 */ /* 0x002fe20000010000 */
[----:B------:R1:W-:Y:S01]  /*f400*/  STSM.16.M88.4 [R18+0x2bb00], R32 ;  /* 0x02bb002012007844 */ /* 0x0003e20000000200 */
[----:B--2---:R-:W-:Y:S01]  /*f410*/  FADD.FTZ R28, R97, R26 ;  /* 0x0000001a611c7221 */ /* 0x004fe20000010000 */
[----:B------:R-:W-:-:S02]  /*f420*/  F2FP.BF16.F32.PACK_AB R20, R52, R49 ;  /* 0x000000313414723e */ /* 0x000fc400000010ff */
[----:B------:R-:W-:Y:S02]  /*f430*/  F2FP.BF16.F32.PACK_AB R22, R45, R44 ;  /* 0x0000002c2d16723e */ /* 0x000fe400000010ff */
[----:B------:R-:W-:Y:S01]  /*f440*/  F2FP.BF16.F32.PACK_AB R21, R43, R42 ;  /* 0x0000002a2b15723e */ /* 0x000fe200000010ff */
[----:B-1----:R-:W-:Y:S01]  /*f450*/  FADD.FTZ R33, R41, R28 ;  /* 0x0000001c29217221 */ /* 0x002fe20000010000 */
[----:B---3--:R-:W-:Y:S01]  /*f460*/  FADD.FTZ R35, R99, R0 ;  /* 0x0000000063237221 */ /* 0x008fe20000010000 */
[----:B------:R-:W-:Y:S02]  /*f470*/  F2FP.BF16.F32.PACK_AB R23, R47, R38 ;  /* 0x000000262f17723e */ /* 0x000fe400000010ff */
[C---:B----4-:R-:W-:Y:S01]  /*f480*/  F2FP.BF16.F32.PACK_AB R28, R36.reuse, R41 ;  /* 0x00000029241c723e */ /* 0x050fe200000010ff */
[----:B------:R-:W-:Y:S01]  /*f490*/  FADD.FTZ R36, R36, R33 ;  /* 0x0000002124247221 */ /* 0x000fe20000010000 */
[----:B------:R-:W-:Y:S01]  /*f4a0*/  F2FP.BF16.F32.PACK_AB R24, R61, R53 ;  /* 0x000000353d18723e */ /* 0x000fe200000010ff */
[----:B0-----:R-:W-:Y:S01]  /*f4b0*/  FADD.FTZ R35, R100, R35 ;  /* 0x0000002364237221 */ /* 0x001fe20000010000 */
[----:B------:R-:W-:-:S02]  /*f4c0*/  F2FP.BF16.F32.PACK_AB R26, R97, R92 ;  /* 0x0000005c611a723e */ /* 0x000fc400000010ff */
[----:B------:R-:W-:Y:S02]  /*f4d0*/  F2FP.BF16.F32.PACK_AB R25, R64, R55 ;  /* 0x000000374019723e */ /* 0x000fe400000010ff */
[----:B------:R-:W-:Y:S02]  /*f4e0*/  F2FP.BF16.F32.PACK_AB R27, R98, R63 ;  /* 0x0000003f621b723e */ /* 0x000fe400000010ff */
[----:B------:R-:W-:Y:S02]  /*f4f0*/  F2FP.BF16.F32.PACK_AB R29, R100, R99 ;  /* 0x00000063641d723e */ /* 0x000fe400000010ff */
[----:B------:R-:W-:Y:S02]  /*f500*/  F2FP.BF16.F32.PACK_AB R30, R40, R37 ;  /* 0x00000025281e723e */ /* 0x000fe400000010ff */
[----:B------:R-:W-:Y:S01]  /*f510*/  F2FP.BF16.F32.PACK_AB R31, R101, R46 ;  /* 0x0000002e651f723e */ /* 0x000fe200000010ff */
[----:B------:R0:W-:Y:S01]  /*f520*/  STSM.16.M88.4 [R18+0x2d300], R20 ;  /* 0x02d3001412007844 */ /* 0x0001e20000000200 */
[----:B------:R-:W-:Y:S01]  /*f530*/  FADD.FTZ R37, R37, R36 ;  /* 0x0000002425257221 */ /* 0x000fe20000010000 */
[----:B------:R-:W-:-:S02]  /*f540*/  FADD.FTZ R46, R46, R35 ;  /* 0x000000232e2e7221 */ /* 0x000fc40000010000 */
[----:B------:R-:W-:Y:S04]  /*f550*/  STSM.16.M88.4 [R18+0x2eb00], R24 ;  /* 0x02eb001812007844 */ /* 0x000fe80000000200 */
[----:B------:R1:W-:Y:S01]  /*f560*/  STSM.16.M88.4 [R18+0x30300], R28 ;  /* 0x0303001c12007844 */ /* 0x0003e20000000200 */
[----:B------:R-:W-:Y:S01]  /*f570*/  FADD.FTZ R0, R101, R46 ;  /* 0x0000002e65007221 */ /* 0x000fe20000010000 */
[----:B------:R2:W-:Y:S06]  /*f580*/  MEMBAR.ALL.CTA ;  /* 0x0000000000007992 */ /* 0x0005ec0000008000 */
[----:B--2---:R-:W2:Y:S01]  /*f590*/  FENCE.VIEW.ASYNC.S ;  /* 0x00000000000073c6 */ /* 0x004ea20000000000 */
[----:B0-----:R-:W-:Y:S01]  /*f5a0*/  FADD.FTZ R20, R40, R37 ;  /* 0x0000002528147221 */ /* 0x001fe20000010000 */
[----:B------:R-:W-:-:S04]  /*f5b0*/  VIADD R108, R108, 0xfffffffe ;  /* 0xfffffffe6c6c7836 */ /* 0x000fc80000000000 */
[----:B------:R0:W-:Y:S04]  /*f5c0*/  STL [R1+0x40], R20 ;  /* 0x0000401401007387 */ /* 0x0001e80000100800 */
[----:B------:R0:W-:Y:S01]  /*f5d0*/  STL [R1+0x48], R0 ;  /* 0x0000480001007387 */ /* 0x0001e20000100800 */
[----:B------:R-:W-:Y:S01]  /*f5e0*/  ISETP.GE.AND P2, PT, R108, R91, PT ;  /* 0x0000005b6c00720c */ /* 0x000fe20003f46270 */
[----:B------:R-:W-:-:S04]  /*f5f0*/  IMAD.MOV.U32 R71, RZ, RZ, RZ ;  /* 0x000000ffff477224 */ /* 0x000fc800078e00ff */
        /* <DEDUP_REMOVED lines=39> */
[--C-:B-1----:R-:W-:Y:S02]  /*f870*/  IMAD.MOV.U32 R31, RZ, RZ, R71.reuse ;  /* 0x000000ffff1f7224 */ /* 0x102fe400078e0047 */
[--C-:B------:R-:W-:Y:S02]  /*f880*/  IMAD.MOV.U32 R30, RZ, RZ, R71.reuse ;  /* 0x000000ffff1e7224 */ /* 0x100fe400078e0047 */
[----:B------:R-:W-:-:S02]  /*f890*/  IMAD.MOV.U32 R29, RZ, RZ, R71 ;  /* 0x000000ffff1d7224 */ /* 0x000fc400078e0047 */
[--C-:B------:R-:W-:Y:S02]  /*f8a0*/  IMAD.MOV.U32 R28, RZ, RZ, R71.reuse ;  /* 0x000000ffff1c7224 */ /* 0x100fe400078e0047 */
[--C-:B------:R-:W-:Y:S02]  /*f8b0*/  IMAD.MOV.U32 R27, RZ, RZ, R71.reuse ;  /* 0x000000ffff1b7224 */ /* 0x100fe400078e0047 */
[--C-:B------:R-:W-:Y:S02]  /*f8c0*/  IMAD.MOV.U32 R26, RZ, RZ, R71.reuse ;  /* 0x000000ffff1a7224 */ /* 0x100fe400078e0047 */
[--C-:B------:R-:W-:Y:S02]  /*f8d0*/  IMAD.MOV.U32 R25, RZ, RZ, R71.reuse ;  /* 0x000000ffff197224 */ /* 0x100fe400078e0047 */
[----:B------:R-:W-:Y:S01]  /*f8e0*/  IMAD.MOV.U32 R24, RZ, RZ, R71 ;  /* 0x000000ffff187224 */ /* 0x000fe200078e0047 */
[----:B--2---:R-:W-:Y:S01]  /*f8f0*/  NOP ;  /* 0x0000000000007918 */ /* 0x004fe20000000000 */
[----:B0-----:R-:W-:Y:S05]  /*f900*/  @!P2 BRA `(.L_x_9870) ;  /* 0x0000004800c4a947 */ /* 0x001fea0003800000 */
[----:B------:R-:W-:Y:S04]  /*f910*/  STL [R1+0x44], R108 ;  /* 0x0000446c01007387 */ /* 0x000fe80000100800 */
[----:B------:R-:W-:Y:S04]  /*f920*/  STL [R1+0x14], R72 ;  /* 0x0000144801007387 */ /* 0x000fe80000100800 */
[----:B------:R0:W-:Y:S04]  /*f930*/  STL [R1+0x4], R14 ;  /* 0x0000040e01007387 */ /* 0x0001e80000100800 */
[----:B0-----:R-:W2:Y:S01]  /*f940*/  LDL.LU R14, [R1+0x5c] ;  /* 0x00005c00010e7983 */ /* 0x001ea20000300800 */
[----:B------:R-:W-:Y:S01]  /*f950*/  IMAD.MOV.U32 R0, RZ, RZ, R147 ;  /* 0x000000ffff007224 */ /* 0x000fe200078e0093 */
        /* <DEDUP_REMOVED lines=24> */
[----:B--2---:R0:W-:Y:S06]  /*fae0*/  STL [R1+0x8], R14 ;  /* 0x0000080e01007387 */ /* 0x0041ec0000100800 */
.L_x_9881:
[----:B--2---:R-:W2:Y:S04]  /*faf0*/  LDL R15, [R1+0x8] ;  /* 0x00000800010f7983 */ /* 0x004ea80000100800 */
[----:B------:R-:W3:Y:S01]  /*fb00*/  LDL R20, [R1+0x78] ;  /* 0x0000780001147983 */ /* 0x000ee20000100800 */
[----:B------:R-:W-:-:S05]  /*fb10*/  VIADD R147, R0, 0x1 ;  /* 0x0000000100937836 */ /* 0x000fca0000000000 */
[----:B------:R-:W-:-:S04]  /*fb20*/  ISETP.NE.AND P3, PT, R147, 0x2, PT ;  /* 0x000000029300780c */ /* 0x000fc80003f65270 */
[----:B0-----:R-:W-:Y:S01]  /*fb30*/  SEL R14, RZ, 0x1, P3 ;  /* 0x00000001ff0e7807 */ /* 0x001fe20001800000 */
[----:B------:R-:W-:Y:S05]  /*fb40*/  YIELD ;  /* 0x0000000000007946 */ /* 0x000fea0003800000 */
[----:B------:R-:W-:Y:S02]  /*fb50*/  SEL R147, R147, RZ, P3 ;  /* 0x000000ff93937207 */ /* 0x000fe40001800000 */
[----:B--2---:R-:W-:-:S05]  /*fb60*/  LOP3.LUT R15, R15, R14, RZ, 0x3c, !PT ;  /* 0x0000000e0f0f7212 */ /* 0x004fca00078e3cff */
[----:B------:R0:W-:Y:S01]  /*fb70*/  STL [R1+0x5c], R15 ;  /* 0x00005c0f01007387 */ /* 0x0001e20000100800 */
[----:B---3--:R-:W-:-:S13]  /*fb80*/  ISETP.NE.AND P2, PT, R20, RZ, PT ;  /* 0x000000ff1400720c */ /* 0x008fda0003f45270 */
[----:B0-----:R-:W-:Y:S05]  /*fb90*/  @P2 BRA `(.L_x_9871) ;  /* 0x0000000000302947 */ /* 0x001fea0003800000 */
[----:B------:R-:W-:Y:S05]  /*fba0*/  @!P0 BRA `(.L_x_9872) ;  /* 0x0000000000048947 */ /* 0x000fea0003800000 */
[----:B------:R-:W-:Y:S01]  /*fbb0*/  BPT.TRAP 0x1 ;  /* 0x000000040000795c */ /* 0x000fe20000300000 */
.L_x_9872:
[----:B------:R-:W-:Y:S01]  /*fbc0*/  IMAD R14, R147, 0x8, R16 ;  /* 0x00000008930e7824 */ /* 0x000fe200078e0210 */
[----:B------:R-:W-:-:S04]  /*fbd0*/  SHF.L.U32 R15, R15, 0x1f, RZ ;  /* 0x0000001f0f0f7819 */ /* 0x000fc800000006ff */
[----:B------:R0:W1:Y:S01]  /*fbe0*/  SYNCS.PHASECHK.TRANS64.TRYWAIT P3, [R14+URZ+0x31c30], R15 ;  /* 0x031c300f0e0075a7 */ /* 0x000062000806017f */
[----:B------:R-:W-:Y:S05]  /*fbf0*/  @!P0 BRA `(.L_x_9873) ;  /* 0x0000000000048947 */ /* 0x000fea0003800000 */
[----:B------:R-:W-:Y:S01]  /*fc00*/  BPT.TRAP 0x1 ;  /* 0x000000040000795c */ /* 0x000fe20000300000 */
.L_x_9873:
[----:B------:R-:W-:Y:S04]  /*fc10*/  BSSY B0, `(.L_x_9871) ;  /* 0x0000004000007945 */ /* 0x000fe80003800000 */
[----:B-1----:R-:W-:Y:S05]  /*fc20*/  @P3 BRA `(.L_x_9874) ;  /* 0x0000000000083947 */ /* 0x002fea0003800000 */
[----:B------:R-:W1:Y:S02]  /*fc30*/  SYNCS.PHASECHK.TRANS64.TRYWAIT P3, [R14+URZ+0x31c30], R15 ;  /* 0x031c300f0e0075a7 */ /* 0x000e64000806017f */
[----:B-1----:R-:W-:Y:S05]  /*fc40*/  @!P3 BRA `(.L_x_9875) ;  /* 0x0000010400bcb947 */ /* 0x002fea0003800000 */
.L_x_9874:
[----:B------:R-:W-:Y:S05]  /*fc50*/  BSYNC B0 ;  /* 0x0000000000007941 */ /* 0x000fea0003800000 */
.L_x_9871:
[----:B01----:R-:W2:Y:S01]  /*fc60*/  LDL R14, [R1+0x7c] ;  /* 0x00007c00010e7983 */ /* 0x003ea20000100800 */
[----:B------:R-:W-:Y:S05]  /*fc70*/  WARPSYNC.ALL ;  /* 0x0000000000007948 */ /* 0x000fea0003800000 */
[----:B------:R-:W0:Y:S01]  /*fc80*/  S2R R20, SR_TID.X ;  /* 0x0000000000147919 */ /* 0x000e220000002100 */
[----:B------:R-:W-:Y:S01]  /*fc90*/  IMAD.MOV.U32 R15, RZ, RZ, -0x7fffffe0 ;  /* 0x80000020ff0f7424 */ /* 0x000fe200078e00ff */
[C---:B------:R-:W-:Y:S01]  /*fca0*/  R2UR UR52, R2.reuse ;  /* 0x00000000023472ca */ /* 0x040fe200000e0000 */
[----:B------:R-:W-:Y:S01]  /*fcb0*/  IMAD.MOV.U32 R23, RZ, RZ, -0x7fffffe0 ;  /* 0x80000020ff177424 */ /* 0x000fe200078e00ff */
[----:B------:R-:W-:Y:S01]  /*fcc0*/  R2UR UR53, R3 ;  /* 0x00000000033572ca */ /* 0x000fe200000e0000 */
[----:B------:R-:W-:Y:S01]  /*fcd0*/  IMAD.MOV.U32 R149, RZ, RZ, -0x7fffffe0 ;  /* 0x80000020ff957424 */ /* 0x000fe200078e00ff */
[C---:B------:R-:W-:Y:S01]  /*fce0*/  R2UR UR7, R15.reuse ;  /* 0x000000000f0772ca */ /* 0x040fe200000e0000 */
[----:B------:R-:W-:Y:S01]  /*fcf0*/  IMAD.MOV.U32 R21, RZ, RZ, -0x7fffffe0 ;  /* 0x80000020ff157424 */ /* 0x000fe200078e00ff */
[----:B------:R-:W-:Y:S01]  /*fd00*/  R2UR UR11, R15 ;  /* 0x000000000f0b72ca */ /* 0x000fe200000e0000 */
[----:B------:R-:W-:Y:S01]  /*fd10*/  IMAD.MOV.U32 R81, RZ, RZ, -0x7fffffe0 ;  /* 0x80000020ff517424 */ /* 0x000fe200078e00ff */
[----:B------:R-:W-:Y:S01]  /*fd20*/  R2UR UR55, R23 ;  /* 0x00000000173772ca */ /* 0x000fe200000e0000 */
[----:B------:R-:W-:Y:S01]  /*fd30*/  IMAD.MOV.U32 R79, RZ, RZ, -0x7fffffe0 ;  /* 0x80000020ff4f7424 */ /* 0x000fe200078e00ff */
[----:B------:R-:W-:Y:S01]  /*fd40*/  R2UR UR5, R15 ;  /* 0x000000000f0572ca */ /* 0x000fe200000e0000 */
[----:B------:R1:W-:Y:S01]  /*fd50*/  STL [R1+0x118], R30 ;  /* 0x0001181e01007387 */ /* 0x0003e20000100800 */
[C---:B------:R-:W-:Y:S01]  /*fd60*/  R2UR UR59, R21.reuse ;  /* 0x00000000153b72ca */ /* 0x040fe200000e0000 */
[----:B------:R-:W-:Y:S01]  /*fd70*/  IMAD.MOV.U32 R151, RZ, RZ, -0x7fffffe0 ;  /* 0x80000020ff977424 */ /* 0x000fe200078e00ff */
[----:B------:R-:W-:Y:S01]  /*fd80*/  R2UR UR9, R21 ;  /* 0x00000000150972ca */ /* 0x000fe200000e0000 */
[----:B------:R3:W-:Y:S01]  /*fd90*/  STL [R1+0x114], R29 ;  /* 0x0001141d01007387 */ /* 0x0007e20000100800 */
[----:B------:R-:W-:-:S02]  /*fda0*/  R2UR UR56, R2 ;  /* 0x00000000023872ca */ /* 0x000fc400000e0000 */
[----:B------:R-:W-:Y:S01]  /*fdb0*/  MOV R23, UR7 ;  /* 0x0000000700177c02 */ /* 0x000fe20008000f00 */
[----:B------:R-:W-:Y:S01]  /*fdc0*/  UMOV UR7, UR11 ;  /* 0x0000000b00077c82 */ /* 0x000fe20008000000 */
[----:B------:R-:W-:Y:S01]  /*fdd0*/  R2UR UR57, R3 ;  /* 0x00000000033972ca */ /* 0x000fe200000e0000 */
[----:B------:R4:W-:Y:S01]  /*fde0*/  STL [R1+0x110], R28 ;  /* 0x0001101c01007387 */ /* 0x0009e20000100800 */
[----:B------:R-:W-:Y:S01]  /*fdf0*/  MOV R74, UR55 ;  /* 0x00000037004a7c02 */ /* 0x000fe20008000f00 */
[----:B------:R-:W-:Y:S01]  /*fe00*/  UMOV UR55, UR5 ;  /* 0x0000000500377c82 */ /* 0x000fe20008000000 */
[----:B------:R-:W-:Y:S01]  /*fe10*/  MOV R15, UR7 ;  /* 0x00000007000f7c02 */ /* 0x000fe20008000f00 */
[----:B------:R4:W-:Y:S01]  /*fe20*/  STL [R1+0x10c], R27 ;  /* 0x00010c1b01007387 */ /* 0x0009e20000100800 */
[----:B------:R-:W-:Y:S02]  /*fe30*/  R2UR UR7, R149 ;  /* 0x00000000950772ca */ /* 0x000fe400000e0000 */
[----:B------:R-:W-:Y:S01]  /*fe40*/  R2UR UR5, R3 ;  /* 0x00000000030572ca */ /* 0x000fe200000e0000 */
[----:B------:R-:W-:Y:S01]  /*fe50*/  STL [R1+0x108], R26 ;  /* 0x0001081a01007387 */ /* 0x000fe20000100800 */
[----:B0-----:R-:W-:-:S02]  /*fe60*/  SHF.R.U32.HI R20, RZ, 0x7, R20 ;  /* 0x00000007ff147819 */ /* 0x001fc40000011614 */
[----:B------:R-:W-:Y:S01]  /*fe70*/  R2UR UR11, R21 ;  /* 0x00000000150b72ca */ /* 0x000fe200000e0000 */
[----:B------:R-:W-:Y:S01]  /*fe80*/  STL [R1+0x104], R25 ;  /* 0x0001041901007387 */ /* 0x000fe20000100800 */
[C---:B------:R-:W-:Y:S01]  /*fe90*/  R2UR UR15, R81.reuse ;  /* 0x00000000510f72ca */ /* 0x040fe200000e0000 */
[----:B------:R-:W-:Y:S01]  /*fea0*/  VIADD R72, R20, 0x8 ;  /* 0x0000000814487836 */ /* 0x000fe20000000000 */
[C---:B------:R-:W-:Y:S01]  /*feb0*/  R2UR UR31, R81.reuse ;  /* 0x00000000511f72ca */ /* 0x040fe200000e0000 */
[----:B------:R-:W-:Y:S01]  /*fec0*/  STL [R1+0x100], R24 ;  /* 0x0001001801007387 */ /* 0x000fe20000100800 */
[C---:B------:R-:W-:Y:S02]  /*fed0*/  R2UR UR39, R81.reuse ;  /* 0x00000000512772ca */ /* 0x040fe400000e0000 */
[C---:B------:R-:W-:Y:S01]  /*fee0*/  R2UR UR51, R81.reuse ;  /* 0x00000000513372ca */ /* 0x040fe200000e0000 */
[----:B------:R0:W-:Y:S01]  /*fef0*/  BAR.SYNC.DEFER_BLOCKING R72, 0x100 ;  /* 0x000400480000751d */ /* 0x0001e20000010000 */
[----:B------:R-:W-:-:S02]  /*ff00*/  R2UR UR25, R81 ;  /* 0x00000000511972ca */ /* 0x000fc400000e0000 */
[C---:B------:R-:W-:Y:S02]  /*ff10*/  R2UR UR23, R21.reuse ;  /* 0x00000000151772ca */ /* 0x040fe400000e0000 */
[C---:B------:R-:W-:Y:S02]  /*ff20*/  R2UR UR35, R21.reuse ;  /* 0x00000000152372ca */ /* 0x040fe400000e0000 */
[----:B------:R-:W-:Y:S01]  /*ff30*/  R2UR UR47, R21 ;  /* 0x00000000152f72ca */ /* 0x000fe200000e0000 */
[----:B------:R4:W-:Y:S01]  /*ff40*/  STL [R1+0xfc], R19 ;  /* 0x0000fc1301007387 */ /* 0x0009e20000100800 */
[----:B0-----:R-:W-:Y:S01]  /*ff50*/  MOV R72, UR59 ;  /* 0x0000003b00487c02 */ /* 0x001fe20008000f00 */
[----:B------:R-:W-:Y:S01]  /*ff60*/  UMOV UR59, UR9 ;  /* 0x00000009003b7c82 */ /* 0x000fe20008000000 */
[----:B------:R-:W-:Y:S01]  /*ff70*/  R2UR UR9, R81 ;  /* 0x00000000510972ca */ /* 0x000fe200000e0000 */
[----:B------:R-:W-:Y:S01]  /*ff80*/  STL [R1+0xf8], R18 ;  /* 0x0000f81201007387 */ /* 0x000fe20000100800 */
[----:B------:R-:W-:-:S02]  /*ff90*/  R2UR UR33, R21 ;  /* 0x00000000152172ca */ /* 0x000fc400000e0000 */
[C---:B------:R-:W-:Y:S01]  /*ffa0*/  R2UR UR29, R21.reuse ;  /* 0x00000000151d72ca */ /* 0x040fe200000e0000 */
[----:B------:R-:W-:Y:S01]  /*ffb0*/  STL [R1+0xf4], R17 ;  /* 0x0000f41101007387 */ /* 0x000fe20000100800 */
[----:B------:R-:W-:Y:S01]  /*ffc0*/  R2UR UR17, R21 ;  /* 0x00000000151172ca */ /* 0x000fe200000e0000 */
[----:B------:R-:W-:Y:S01]  /*ffd0*/  IMAD.MOV.U32 R21, RZ, RZ, -0x7fffffe0 ;  /* 0x80000020ff157424 */ /* 0x000fe200078e00ff */
[----:B-1----:R-:W-:Y:S01]  /*ffe0*/  MOV R30, UR61 ;  /* 0x0000003d001e7c02 */ /* 0x002fe20008000f00 */
[----:B------:R-:W-:Y:S01]  /*fff0*/  STL [R1+0xf0], R16 ;  /* 0x0000f01001007387 */ /* 0x000fe20000100800 */
[----:B---3--:R-:W-:Y:S02]  /*10000*/  MOV R29, UR60 ;  /* 0x0000003c001d7c02 */ /* 0x008fe40008000f00 */
[----:B------:R-:W-:Y:S01]  /*10010*/  R2UR UR13, R21 ;  /* 0x00000000150d72ca */ /* 0x000fe200000e0000 */
[----:B------:R-:W-:Y:S01]  /*10020*/  WARPGROUP.ARRIVE ;  /* 0x00000000000079c5 */ /* 0x000fe20000000000 */
[----:B------:R-:W-:Y:S01]  /*10030*/  IMAD.U32 R155, RZ, RZ, UR9 ;  /* 0x00000009ff9b7e24 */ /* 0x000fe2000f8e00ff */
[C---:B------:R-:W-:Y:S01]  /*10040*/  R2UR UR9, R79.reuse ;  /* 0x000000004f0972ca */ /* 0x040fe200000e0000 */
[----:B------:R0:W-:Y:S01]  /*10050*/  STL [R1+0xec], R0 ;  /* 0x0000ec0001007387 */ /* 0x0001e20000100800 */
[----:B------:R-:W-:-:S02]  /*10060*/  R2UR UR19, R79 ;  /* 0x000000004f1372ca */ /* 0x000fc400000e0000 */
[C---:B------:R-:W-:Y:S02]  /*10070*/  R2UR UR27, R79.reuse ;  /* 0x000000004f1b72ca */ /* 0x040fe400000e0000 */
[C---:B------:R-:W-:Y:S02]  /*10080*/  R2UR UR43, R79.reuse ;  /* 0x000000004f2b72ca */ /* 0x040fe400000e0000 */
[----:B------:R-:W-:Y:S02]  /*10090*/  R2UR UR21, R79 ;  /* 0x000000004f1572ca */ /* 0x000fe400000e0000 */
[C---:B------:R-:W-:Y:S02]  /*100a0*/  R2UR UR40, R8.reuse ;  /* 0x00000000082872ca */ /* 0x040fe400000e0000 */
[----:B------:R-:W-:Y:S01]  /*100b0*/  R2UR UR41, R9 ;  /* 0x00000000092972ca */ /* 0x000fe200000e0000 */
[----:B------:R-:W-:Y:S01]  /*100c0*/  IMAD.U32 R153, RZ, RZ, UR9 ;  /* 0x00000009ff997e24 */ /* 0x000fe2000f8e00ff */
[----:B------:R-:W-:-:S02]  /*100d0*/  R2UR UR44, R8 ;  /* 0x00000000082c72ca */ /* 0x000fc400000e0000 */
[C---:B------:R-:W-:Y:S02]  /*100e0*/  R2UR UR45, R9.reuse ;  /* 0x00000000092d72ca */ /* 0x040fe400000e0000 */
[----:B------:R-:W-:Y:S02]  /*100f0*/  R2UR UR48, R8 ;  /* 0x00000000083072ca */ /* 0x000fe400000e0000 */
[----:B------:R-:W-:Y:S01]  /*10100*/  R2UR UR49, R9 ;  /* 0x00000000093172ca */ /* 0x000fe200000e0000 */
[----:B--2---:R-:W-:-:S04]  /*10110*/  IMAD R148, R147, 0x6c0, R14 ;  /* 0x000006c093947824 */ /* 0x004fc800078e020e */
[C---:B------:R-:W-:Y:S02]  /*10120*/  VIADD R14, R148.reuse, 0x40 ;  /* 0x00000040940e7836 */ /* 0x040fe40000000000 */
[C---:B------:R-:W-:Y:S02]  /*10130*/  VIADD R22, R148.reuse, 0x100 ;  /* 0x0000010094167836 */ /* 0x040fe40000000000 */
        /* <DEDUP_REMOVED lines=30> */
[C---:B------:R-:W-:Y:S01]  /*10320*/  VIADD R80, R148.reuse, 0x280 ;  /* 0x0000028094507836 */ /* 0x040fe20000000000 */
[----:B------:R-:W-:Y:S01]  /*10330*/  MOV R76, UR6 ;  /* 0x00000006004c7c02 */ /* 0x000fe20008000f00 */
[C---:B------:R-:W-:Y:S01]  /*10340*/  VIADD R150, R148.reuse, 0x402 ;  /* 0x0000040294967836 */ /* 0x040fe20000000000 */
[----:B------:R-:W-:-:S02]  /*10350*/  R2UR UR6, R148 ;  /* 0x00000000940672ca */ /* 0x000fc400000e0000 */
[----:B------:R-:W-:Y:S01]  /*10360*/  R2UR UR24, R80 ;  /* 0x00000000501872ca */ /* 0x000fe200000e0000 */
[----:B------:R-:W-:Y:S01]  /*10370*/  VIADD R80, R148, 0x340 ;  /* 0x0000034094507836 */ /* 0x000fe20000000000 */
[----:B------:R-:W-:Y:S01]  /*10380*/  R2UR UR26, R78 ;  /* 0x000000004e1a72ca */ /* 0x000fe200000e0000 */
[----:B------:R-:W-:Y:S01]  /*10390*/  VIADD R78, R148, 0x182 ;  /* 0x00000182944e7836 */ /* 0x000fe20000000000 */
[----:B------:R-:W-:Y:S01]  /*103a0*/  R2UR UR10, R20 ;  /* 0x00000000140a72ca */ /* 0x000fe200000e0000 */
[----:B------:R-:W-:Y:S01]  /*103b0*/  VIADD R20, R148, 0x42 ;  /* 0x0000004294147836 */ /* 0x000fe20000000000 */
[----:B------:R-:W-:Y:S02]  /*103c0*/  R2UR UR8, R80 ;  /* 0x00000000500872ca */ /* 0x000fe400000e0000 */
[----:B------:R-:W-:Y:S01]  /*103d0*/  R2UR UR42, R78 ;  /* 0x000000004e2a72ca */ /* 0x000fe200000e0000 */
[----:B------:R-:W-:Y:S01]  /*103e0*/  VIADD R78, R148, 0x2c0 ;  /* 0x000002c0944e7836 */ /* 0x000fe20000000000 */
[----:B------:R-:W-:Y:S01]  /*103f0*/  R2UR UR22, R20 ;  /* 0x00000000141672ca */ /* 0x000fe200000e0000 */
[----:B------:R-:W-:Y:S01]  /*10400*/  HGMMA.64x16x16.F32.BF16 R136, gdesc[UR4], RZ, !UPT, gsb0 ;  /* 0x00200000048879f0 */ /* 0x000fe2000c0018ff */
[----:B------:R-:W-:Y:S01]  /*10410*/  R2UR UR7, R15 ;  /* 0x000000000f0772ca */ /* 0x000fe200000e0000 */
[----:B------:R-:W-:Y:S01]  /*10420*/  IMAD.MOV.U32 R15, RZ, RZ, -0x7fffffe0 ;  /* 0x80000020ff0f7424 */ /* 0x000fe200078e00ff */
[----:B------:R-:W-:Y:S01]  /*10430*/  R2UR UR6, R76 ;  /* 0x000000004c0672ca */ /* 0x000fe200000e0000 */
[----:B------:R-:W-:Y:S01]  /*10440*/  VIADD R20, R148, 0x102 ;  /* 0x0000010294147836 */ /* 0x000fe20000000000 */
[----:B------:R-:W-:-:S02]  /*10450*/  R2UR UR4, R2 ;  /* 0x00000000020472ca */ /* 0x000fc400000e0000 */
[----:B------:R-:W-:Y:S01]  /*10460*/  R2UR UR5, R3 ;  /* 0x00000000030572ca */ /* 0x000fe200000e0000 */
[----:B------:R-:W-:Y:S01]  /*10470*/  IMAD.U32 R154, RZ, RZ, UR8 ;  /* 0x00000008ff9a7e24 */ /* 0x000fe2000f8e00ff */
[----:B------:R-:W-:Y:S01]  /*10480*/  R2UR UR20, R78 ;  /* 0x000000004e1472ca */ /* 0x000fe200000e0000 */
[----:B------:R-:W-:Y:S01]  /*10490*/  VIADD R78, R148, 0x380 ;  /* 0x00000380944e7836 */ /* 0x000fe20000000000 */
[----:B------:R-:W-:Y:S01]  /*104a0*/  R2UR UR9, R15 ;  /* 0x000000000f0972ca */ /* 0x000fe200000e0000 */
[----:B------:R-:W-:Y:S01]  /*104b0*/  IMAD.MOV.U32 R15, RZ, RZ, -0x7fffffe0 ;  /* 0x80000020ff0f7424 */ /* 0x000fe200078e00ff */
[----:B------:R-:W-:Y:S01]  /*104c0*/  R2UR UR34, R20 ;  /* 0x00000000142272ca */ /* 0x000fe200000e0000 */
[----:B------:R-:W-:Y:S01]  /*104d0*/  VIADD R20, R148, 0x1c2 ;  /* 0x000001c294147836 */ /* 0x000fe20000000000 */
[----:B------:R-:W-:Y:S02]  /*104e0*/  R2UR UR8, R78 ;  /* 0x000000004e0872ca */ /* 0x000fe400000e0000 */
[----:B------:R-:W-:Y:S01]  /*104f0*/  R2UR UR37, R15 ;  /* 0x000000000f2572ca */ /* 0x000fe200000e0000 */
[----:B------:R-:W-:Y:S01]  /*10500*/  IMAD.MOV.U32 R15, RZ, RZ, -0x7fffffe0 ;  /* 0x80000020ff0f7424 */ /* 0x000fe200078e00ff */
[----:B------:R-:W-:Y:S01]  /*10510*/  R2UR UR46, R20 ;  /* 0x00000000142e72ca */ /* 0x000fe200000e0000 */
[----:B------:R-:W-:-:S05]  /*10520*/  VIADD R20, R148, 0x240 ;  /* 0x0000024094147836 */ /* 0x000fca0000000000 */
[----:B------:R-:W-:Y:S01]  /*10530*/  R2UR UR32, R20 ;  /* 0x00000000142072ca */ /* 0x000fe200000e0000 */
[----:B------:R-:W-:Y:S02]  /*10540*/  VIADD R20, R148, 0x300 ;  /* 0x0000030094147836 */ /* 0x000fe40000000000 */
[----:B------:R-:W-:Y:S01]  /*10550*/  IMAD.U32 R152, RZ, RZ, UR8 ;  /* 0x00000008ff987e24 */ /* 0x000fe2000f8e00ff */
[----:B------:R-:W-:Y:S01]  /*10560*/  R2UR UR8, R14 ;  /* 0x000000000e0872ca */ /* 0x000fe200000e0000 */
[----:B------:R-:W-:Y:S01]  /*10570*/  VIADD R14, R148, 0x242 ;  /* 0x00000242940e7836 */ /* 0x000fe20000000000 */
[----:B------:R-:W-:Y:S01]  /*10580*/  R2UR UR28, R20 ;  /* 0x00000000141c72ca */ /* 0x000fe200000e0000 */
[----:B------:R-:W-:Y:S02]  /*10590*/  VIADD R20, R148, 0x3c0 ;  /* 0x000003c094147836 */ /* 0x000fe40000000000 */
[----:B------:R-:W-:Y:S01]  /*105a0*/  IMAD.U32 R21, RZ, RZ, UR37 ;  /* 0x00000025ff157e24 */ /* 0x000fe2000f8e00ff */
[----:B------:R-:W-:Y:S01]  /*105b0*/  R2UR UR36, R14 ;  /* 0x000000000e2472ca */ /* 0x000fe200000e0000 */
[----:B------:R-:W-:Y:S01]  /*105c0*/  VIADD R14, R148, 0x282 ;  /* 0x00000282940e7836 */ /* 0x000fe20000000000 */
[----:B------:R-:W-:Y:S01]  /*105d0*/  R2UR UR16, R20 ;  /* 0x00000000141072ca */ /* 0x000fe200000e0000 */
[----:B------:R-:W-:Y:S01]  /*105e0*/  VIADD R20, R148, 0x440 ;  /* 0x0000044094147836 */ /* 0x000fe20000000000 */
[----:B------:R-:W-:Y:S01]  /*105f0*/  R2UR UR37, R15 ;  /* 0x000000000f2572ca */ /* 0x000fe200000e0000 */
[----:B------:R-:W-:-:S03]  /*10600*/  IMAD.MOV.U32 R15, RZ, RZ, -0x7fffffe0 ;  /* 0x80000020ff0f7424 */ /* 0x000fc600078e00ff */
[----:B------:R-:W-:-:S05]  /*10610*/  R2UR UR12, R20 ;  /* 0x00000000140c72ca */ /* 0x000fca00000e0000 */
[----:B------:R-:W-:Y:S01]  /*10620*/  IMAD.U32 R20, RZ, RZ, UR36 ;  /* 0x00000024ff147e24 */ /* 0x000fe2000f8e00ff */
        /* <DEDUP_REMOVED lines=8> */
[----:B------:R-:W-:Y:S01]  /*106b0*/  IMAD.MOV.U32 R75, RZ, RZ, -0x7fffffe0 ;  /* 0x80000020ff4b7424 */ /* 0x000fe200078e00ff */
[----:B------:R-:W-:Y:S02]  /*106c0*/  R2UR UR52, R2 ;  /* 0x00000000023472ca */ /* 0x000fe400000e0000 */
[----:B------:R-:W-:Y:S01]  /*106d0*/  R2UR UR53, R3 ;  /* 0x00000000033572ca */ /* 0x000fe200000e0000 */
        /* <DEDUP_REMOVED lines=8> */
[----:B------:R-:W-:Y:S02]  /*10760*/  R2UR UR57, R3 ;  /* 0x00000000033972ca */ /* 0x000fe400000e0000 */
[----:B------:R-:W-:Y:S01]  /*10770*/  R2UR UR60, R72 ;  /* 0x00000000483c72ca */ /* 0x000fe200000e0000 */
[----:B------:R-:W-:Y:S01]  /*10780*/  VIADD R72, R148, 0x342 ;  /* 0x0000034294487836 */ /* 0x000fe20000000000 */
[----:B------:R-:W-:Y:S01]  /*10790*/  R2UR UR61, R73 ;  /* 0x00000000493d72ca */ /* 0x000fe200000e0000 */
[----:B------:R-:W-:Y:S01]  /*107a0*/  IMAD.MOV.U32 R73, RZ, RZ, -0x7fffffe0 ;  /* 0x80000020ff497424 */ /* 0x000fe200078e00ff */
[----:B------:R-:W-:-:S02]  /*107b0*/  WARPGROUP.DEPBAR.LE gsb0, 0x0 ;  /* 0x00008000000079c5 */ /* 0x000fc40000010000 */
[----:B------:R-:W-:-:S06]  /*107c0*/  WARPGROUP.ARRIVE ;  /* 0x00000000000079c5 */ /* 0x000fcc0000000000 */
[----:B------:R-:W-:Y:S01]  /*107d0*/  HGMMA.64x16x16.F32.BF16 R112, gdesc[UR4], RZ, !UPT, gsb0 ;  /* 0x00200000047079f0 */ /* 0x000fe2000c0018ff */
[----:B------:R-:W-:Y:S01]  /*107e0*/  R2UR UR7, R23 ;  /* 0x00000000170772ca */ /* 0x000fe200000e0000 */
[----:B------:R-:W-:Y:S01]  /*107f0*/  IMAD.U32 R23, RZ, RZ, UR37 ;  /* 0x00000025ff177e24 */ /* 0x000fe2000f8e00ff */
[----:B------:R-:W-:Y:S01]  /*10800*/  R2UR UR6, R22 ;  /* 0x00000000160672ca */ /* 0x000fe200000e0000 */
[----:B------:R-:W-:Y:S01]  /*10810*/  IMAD.U32 R22, RZ, RZ, UR36 ;  /* 0x00000024ff167e24 */ /* 0x000fe2000f8e00ff */
[----:B------:R-:W-:Y:S02]  /*10820*/  R2UR UR4, R2 ;  /* 0x00000000020472ca */ /* 0x000fe400000e0000 */
[----:B------:R-:W-:Y:S02]  /*10830*/  R2UR UR5, R3 ;  /* 0x00000000030572ca */ /* 0x000fe400000e0000 */
[----:B------:R-:W-:Y:S02]  /*10840*/  R2UR UR36, R8 ;  /* 0x00000000082472ca */ /* 0x000fe400000e0000 */
[----:B------:R-:W-:Y:S01]  /*10850*/  R2UR UR37, R9 ;  /* 0x00000000092572ca */ /* 0x000fe200000e0000 */
[----:B------:R-:W-:-:S02]  /*10860*/  WARPGROUP.DEPBAR.LE gsb0, 0x0 ;  /* 0x00008000000079c5 */ /* 0x000fc40000010000 */
[----:B------:R-:W-:-:S06]  /*10870*/  WARPGROUP.ARRIVE ;  /* 0x00000000000079c5 */ /* 0x000fcc0000000000 */
[----:B------:R-:W-:Y:S01]  /*10880*/  HGMMA.64x16x16.F32.BF16 R104, gdesc[UR52], RZ, !UPT, gsb0 ;  /* 0x00200000346879f0 */ /* 0x000fe2000c0018ff */
[----:B------:R-:W-:Y:S01]  /*10890*/  UMOV UR54, UR12 ;  /* 0x0000000c00367c82 */ /* 0x000fe20008000000 */
[----:B------:R-:W-:Y:S01]  /*108a0*/  UMOV UR55, UR13 ;  /* 0x0000000d00377c82 */ /* 0x000fe20008000000 */
[----:B------:R-:W-:Y:S01]  /*108b0*/  R2UR UR12, R14 ;  /* 0x000000000e0c72ca */ /* 0x000fe200000e0000 */
[----:B------:R-:W-:Y:S01]  /*108c0*/  UMOV UR52, UR16 ;  /* 0x0000001000347c82 */ /* 0x000fe20008000000 */
[----:B------:R-:W-:Y:S01]  /*108d0*/  R2UR UR13, R15 ;  /* 0x000000000f0d72ca */ /* 0x000fe200000e0000 */
[----:B------:R-:W-:Y:S01]  /*108e0*/  UMOV UR53, UR17 ;  /* 0x0000001100357c82 */ /* 0x000fe20008000000 */
[C---:B------:R-:W-:Y:S02]  /*108f0*/  R2UR UR16, R8.reuse ;  /* 0x00000000081072ca */ /* 0x040fe400000e0000 */
[----:B------:R-:W-:Y:S02]  /*10900*/  R2UR UR17, R9 ;  /* 0x00000000091172ca */ /* 0x000fe400000e0000 */
[----:B----4-:R-:W-:Y:S01]  /*10910*/  MOV R28, UR55 ;  /* 0x00000037001c7c02 */ /* 0x010fe20008000f00 */
[----:B------:R-:W-:Y:S01]  /*10920*/  UMOV UR55, UR25 ;  /* 0x0000001900377c82 */ /* 0x000fe20008000000 */
[----:B------:R-:W-:Y:S01]  /*10930*/  MOV R27, UR54 ;  /* 0x00000036001b7c02 */ /* 0x000fe20008000f00 */
[----:B------:R-:W-:Y:S01]  /*10940*/  UMOV UR54, UR24 ;  /* 0x0000001800367c82 */ /* 0x000fe20008000000 */
[----:B------:R-:W-:Y:S01]  /*10950*/  R2UR UR24, R8 ;  /* 0x00000000081872ca */ /* 0x000fe200000e0000 */
[----:B------:R-:W-:Y:S01]  /*10960*/  IMAD.U32 R14, RZ, RZ, UR12 ;  /* 0x0000000cff0e7e24 */ /* 0x000fe2000f8e00ff */
[----:B------:R-:W-:Y:S01]  /*10970*/  R2UR UR12, R2 ;  /* 0x00000000020c72ca */ /* 0x000fe200000e0000 */
[----:B------:R-:W-:Y:S01]  /*10980*/  IMAD.U32 R15, RZ, RZ, UR13 ;  /* 0x0000000dff0f7e24 */ /* 0x000fe2000f8e00ff */
[----:B------:R-:W-:-:S02]  /*10990*/  R2UR UR13, R3 ;  /* 0x00000000030d72ca */ /* 0x000fc400000e0000 */
[----:B------:R-:W-:Y:S01]  /*109a0*/  R2UR UR25, R9 ;  /* 0x00000000091972ca */ /* 0x000fe200000e0000 */
[----:B------:R-:W-:Y:S02]  /*109b0*/  WARPGROUP.DEPBAR.LE gsb0, 0x0 ;  /* 0x00008000000079c5 */ /* 0x000fe40000010000 */
[----:B------:R-:W-:-:S06]  /*109c0*/  WARPGROUP.ARRIVE ;  /* 0x00000000000079c5 */ /* 0x000fcc0000000000 */
[----:B------:R-:W-:Y:S01]  /*109d0*/  HGMMA.64x16x16.F32.BF16 R96, gdesc[UR56], RZ, !UPT, gsb0 ;  /* 0x00200000386079f0 */ /* 0x000fe2000c0018ff */
[----:B------:R-:W-:Y:S01]  /*109e0*/  UMOV UR58, UR8 ;  /* 0x00000008003a7c82 */ /* 0x000fe20008000000 */
[----:B------:R-:W-:Y:S01]  /*109f0*/  UMOV UR59, UR9 ;  /* 0x00000009003b7c82 */ /* 0x000fe20008000000 */
        /* <DEDUP_REMOVED lines=10> */
[----:B------:R-:W-:Y:S01]  /*10aa0*/  UMOV UR4, UR20 ;  /* 0x0000001400047c82 */ /* 0x000fe20008000000 */
[----:B------:R-:W-:Y:S01]  /*10ab0*/  R2UR UR7, R75 ;  /* 0x000000004b0772ca */ /* 0x000fe200000e0000 */
[----:B------:R-:W-:Y:S01]  /*10ac0*/  UMOV UR5, UR21 ;  /* 0x0000001500057c82 */ /* 0x000fe20008000000 */
[----:B------:R-:W-:Y:S02]  /*10ad0*/  R2UR UR20, R8 ;  /* 0x00000000081472ca */ /* 0x000fe400000e0000 */
[----:B------:R-:W-:-:S07]  /*10ae0*/  R2UR UR21, R9 ;  /* 0x00000000091572ca */ /* 0x000fce00000e0000 */
[----:B------:R-:W-:Y:S01]  /*10af0*/  MOV R19, UR6 ;  /* 0x0000000600137c02 */ /* 0x000fe20008000f00 */
[----:B------:R-:W-:Y:S01]  /*10b00*/  UMOV UR6, UR32 ;  /* 0x0000002000067c82 */ /* 0x000fe20008000000 */
[----:B------:R-:W-:Y:S01]  /*10b10*/  MOV R24, UR7 ;  /* 0x0000000700187c02 */ /* 0x000fe20008000f00 */
[----:B------:R-:W-:Y:S01]  /*10b20*/  UMOV UR7, UR33 ;  /* 0x0000002100077c82 */ /* 0x000fe20008000000 */
[----:B------:R-:W-:Y:S02]  /*10b30*/  R2UR UR32, R8 ;  /* 0x00000000082072ca */ /* 0x000fe400000e0000 */
[----:B------:R-:W-:Y:S01]  /*10b40*/  R2UR UR33, R9 ;  /* 0x00000000092172ca */ /* 0x000fe200000e0000 */
[----:B------:R-:W-:Y:S02]  /*10b50*/  WARPGROUP.DEPBAR.LE gsb0, 0x0 ;  /* 0x00008000000079c5 */ /* 0x000fe40000010000 */
[----:B------:R-:W-:-:S06]  /*10b60*/  WARPGROUP.ARRIVE ;  /* 0x00000000000079c5 */ /* 0x000fcc0000000000 */
[----:B------:R-:W-:Y:S01]  /*10b70*/  HGMMA.64x16x16.F32.BF16 R80, gdesc[UR8], RZ, !UPT, gsb0 ;  /* 0x00200000085079f0 */ /* 0x000fe2000c0018ff */
[----:B------:R-:W-:Y:S02]  /*10b80*/  R2UR UR10, R72 ;  /* 0x00000000480a72ca */ /* 0x000fe400000e0000 */
[----:B------:R-:W-:Y:S02]  /*10b90*/  R2UR UR11, R73 ;  /* 0x00000000490b72ca */ /* 0x000fe400000e0000 */
        /* <DEDUP_REMOVED lines=15> */
[----:B------:R-:W-:Y:S02]  /*10c90*/  WARPGROUP.DEPBAR.LE gsb0, 0x0 ;  /* 0x00008000000079c5 */ /* 0x000fe40000010000 */
[----:B------:R-:W-:-:S06]  /*10ca0*/  WARPGROUP.ARRIVE ;  /* 0x00000000000079c5 */ /* 0x000fcc0000000000 */
[----:B------:R-:W-:Y:S01]  /*10cb0*/  HGMMA.64x16x16.F32.BF16 R136, gdesc[UR16], R136, gsb0 ;  /* 0x00200000108879f0 */ /* 0x000fe20008001888 */
        /* <DEDUP_REMOVED lines=11> */
[----:B------:R-:W-:Y:S02]  /*10d70*/  R2UR UR20, R12 ;  /* 0x000000000c1472ca */ /* 0x000fe400000e0000 */
[----:B------:R-:W-:-:S07]  /*10d80*/  R2UR UR21, R13 ;  /* 0x000000000d1572ca */ /* 0x000fce00000e0000 */
[----:B0-----:R-:W-:Y:S01]  /*10d90*/  MOV R0, UR22 ;  /* 0x0000001600007c02 */ /* 0x001fe20008000f00 */
[----:B------:R-:W-:Y:S01]  /*10da0*/  UMOV UR22, UR6 ;  /* 0x0000000600167c82 */ /* 0x000fe20008000000 */
[----:B------:R-:W-:Y:S01]  /*10db0*/  MOV R16, UR23 ;  /* 0x0000001700107c02 */ /* 0x000fe20008000f00 */
[----:B------:R-:W-:Y:S01]  /*10dc0*/  UMOV UR23, UR7 ;  /* 0x0000000700177c82 */ /* 0x000fe20008000000 */
[----:B------:R-:W-:Y:S02]  /*10dd0*/  R2UR UR6, R154 ;  /* 0x000000009a0672ca */ /* 0x000fe400000e0000 */
[----:B------:R-:W-:Y:S01]  /*10de0*/  R2UR UR7, R155 ;  /* 0x000000009b0772ca */ /* 0x000fe200000e0000 */
        /* <DEDUP_REMOVED lines=9> */
[----:B------:R-:W-:Y:S02]  /*10e80*/  MOV R17, UR26 ;  /* 0x0000001a00117c02 */ /* 0x000fe40008000f00 */
[----:B------:R-:W-:Y:S02]  /*10e90*/  MOV R18, UR27 ;  /* 0x0000001b00127c02 */ /* 0x000fe40008000f00 */
        /* <DEDUP_REMOVED lines=11> */
[----:B------:R-:W-:Y:S01]  /*10f50*/  MOV R154, UR30 ;  /* 0x0000001e009a7c02 */ /* 0x000fe20008000f00 */
[----:B------:R-:W-:Y:S01]  /*10f60*/  UMOV UR30, UR60 ;  /* 0x0000003c001e7c82 */ /* 0x000fe20008000000 */
[----:B------:R-:W-:Y:S01]  /*10f70*/  MOV R155, UR31 ;  /* 0x0000001f009b7c02 */ /* 0x000fe20008000f00 */
[----:B------:R-:W-:Y:S01]  /*10f80*/  UMOV UR31, UR61 ;  /* 0x0000003d001f7c82 */ /* 0x000fe20008000000 */
[C---:B------:R-:W-:Y:S02]  /*10f90*/  R2UR UR12, R10.reuse ;  /* 0x000000000a0c72ca */ /* 0x040fe400000e0000 */
[C---:B------:R-:W-:Y:S02]  /*10fa0*/  R2UR UR13, R11.reuse ;  /* 0x000000000b0d72ca */ /* 0x040fe400000e0000 */
[----:B------:R-:W-:Y:S02]  /*10fb0*/  R2UR UR16, R10 ;  /* 0x000000000a1072ca */ /* 0x000fe400000e0000 */
[----:B------:R-:W-:Y:S01]  /*10fc0*/  R2UR UR17, R11 ;  /* 0x000000000b1172ca */ /* 0x000fe200000e0000 */
[----:B------:R-:W-:Y:S01]  /*10fd0*/  VIADD R14, R148, 0x5c0 ;  /* 0x000005c0940e7836 */ /* 0x000fe20000000000 */
[----:B------:R-:W-:Y:S01]  /*10fe0*/  R2UR UR61, R30 ;  /* 0x000000001e3d72ca */ /* 0x000fe200000e0000 */
[----:B------:R-:W-:Y:S01]  /*10ff0*/  IMAD.MOV.U32 R15, RZ, RZ, -0x7fffffe0 ;  /* 0x80000020ff0f7424 */ /* 0x000fe200078e00ff */
[----:B------:R0:W5:Y:S01]  /*11000*/  LDL.LU R30, [R1+0x118] ;  /* 0x00011800011e7983 */ /* 0x0001620000300800 */
[----:B------:R-:W-:-:S02]  /*11010*/  WARPGROUP.DEPBAR.LE gsb0, 0x0 ;  /* 0x00008000000079c5 */ /* 0x000fc40000010000 */
        /* <DEDUP_REMOVED lines=9> */
[----:B------:R-:W-:Y:S02]  /*110b0*/  R2UR UR38, R150 ;  /* 0x00000000962672ca */ /* 0x000fe400000e0000 */
[----:B------:R-:W-:Y:S02]  /*110c0*/  R2UR UR39, R151 ;  /* 0x00000000972772ca */ /* 0x000fe400000e0000 */
        /* <DEDUP_REMOVED lines=16> */
[----:B------:R-:W-:Y:S01]  /*111d0*/  UMOV UR46, UR52 ;  /* 0x00000034002e7c82 */ /* 0x000fe20008000000 */
[----:B------:R-:W-:Y:S01]  /*111e0*/  UMOV UR47, UR53 ;  /* 0x00000035002f7c82 */ /* 0x000fe20008000000 */
[----:B------:R-:W-:Y:S02]  /*111f0*/  R2UR UR52, R12 ;  /* 0x000000000c3472ca */ /* 0x000fe400000e0000 */
[----:B------:R-:W-:Y:S01]  /*11200*/  R2UR UR53, R13 ;  /* 0x000000000d3572ca */ /* 0x000fe200000e0000 */
[----:B------:R-:W-:Y:S02]  /*11210*/  WARPGROUP.DEPBAR.LE gsb0, 0x0 ;  /* 0x00008000000079c5 */ /* 0x000fe40000010000 */
[----:B------:R-:W-:-:S06]  /*11220*/  WARPGROUP.ARRIVE ;  /* 0x00000000000079c5 */ /* 0x000fcc0000000000 */
[----:B------:R-:W-:Y:S01]  /*11230*/  HGMMA.64x16x16.F32.BF16 R72, gdesc[UR48], R72, gsb0 ;  /* 0x00200000304879f0 */ /* 0x000fe20008001848 */
[----:B------:R-:W-:Y:S02]  /*11240*/  R2UR UR4, R12 ;  /* 0x000000000c0472ca */ /* 0x000fe400000e0000 */
[----:B------:R-:W-:Y:S02]  /*11250*/  R2UR UR5, R13 ;  /* 0x000000000d0572ca */ /* 0x000fe400000e0000 */
[----:B------:R-:W-:Y:S02]  /*11260*/  R2UR UR50, R152 ;  /* 0x00000000983272ca */ /* 0x000fe400000e0000 */
[----:B------:R-:W-:Y:S02]  /*11270*/  R2UR UR51, R153 ;  /* 0x00000000993372ca */ /* 0x000fe400000e0000 */
[----:B------:R-:W-:Y:S02]  /*11280*/  R2UR UR48, R12 ;  /* 0x000000000c3072ca */ /* 0x000fe400000e0000 */
[----:B------:R-:W-:-:S02]  /*11290*/  R2UR UR49, R13 ;  /* 0x000000000d3172ca */ /* 0x000fc400000e0000 */
[----:B------:R-:W-:Y:S02]  /*112a0*/  R2UR UR44, R12 ;  /* 0x000000000c2c72ca */ /* 0x000fe400000e0000 */
[----:B------:R-:W-:Y:S02]  /*112b0*/  R2UR UR45, R13 ;  /* 0x000000000d2d72ca */ /* 0x000fe400000e0000 */
[----:B------:R-:W-:Y:S02]  /*112c0*/  MOV R153, UR35 ;  /* 0x0000002300997c02 */ /* 0x000fe40008000f00 */
[----:B------:R-:W-:Y:S02]  /*112d0*/  MOV R152, UR34 ;  /* 0x0000002200987c02 */ /* 0x000fe40008000f00 */
[----:B------:R-:W-:Y:S02]  /*112e0*/  R2UR UR34, R22 ;  /* 0x00000000162272ca */ /* 0x000fe400000e0000 */
[----:B------:R-:W-:Y:S01]  /*112f0*/  R2UR UR35, R23 ;  /* 0x00000000172372ca */ /* 0x000fe200000e0000 */
[----:B------:R-:W-:-:S02]  /*11300*/  WARPGROUP.DEPBAR.LE gsb0, 0x0 ;  /* 0x00008000000079c5 */ /* 0x000fc40000010000 */
        /* <DEDUP_REMOVED lines=22> */
[----:B------:R-:W-:Y:S02]  /*11470*/  R2UR UR56, R12 ;  /* 0x000000000c3872ca */ /* 0x000fe400000e0000 */
[----:B------:R-:W-:Y:S01]  /*11480*/  R2UR UR57, R13 ;  /* 0x000000000d3972ca */ /* 0x000fe200000e0000 */
[----:B------:R-:W-:Y:S02]  /*11490*/  WARPGROUP.DEPBAR.LE gsb0, 0x0 ;  /* 0x00008000000079c5 */ /* 0x000fe40000010000 */
[----:B------:R-:W-:-:S10]  /*114a0*/  WARPGROUP.ARRIVE ;  /* 0x00000000000079c5 */ /* 0x000fd40000000000 */
[----:B------:R-:W-:Y:S01]  /*114b0*/  HGMMA.64x16x16.F32.BF16 R80, gdesc[UR56], R80, gsb0 ;  /* 0x00200000385079f0 */ /* 0x000fe20008001850 */
[----:B------:R-:W-:Y:S02]  /*114c0*/  R2UR UR55, R28 ;  /* 0x000000001c3772ca */ /* 0x000fe400000e0000 */
[----:B------:R-:W-:Y:S02]  /*114d0*/  R2UR UR54, R27 ;  /* 0x000000001b3672ca */ /* 0x000fe400000e0000 */
[----:B------:R-:W-:Y:S02]  /*114e0*/  R2UR UR52, R12 ;  /* 0x000000000c3472ca */ /* 0x000fe400000e0000 */
[----:B------:R-:W-:Y:S01]  /*114f0*/  R2UR UR53, R13 ;  /* 0x000000000d3572ca */ /* 0x000fe200000e0000 */
[----:B------:R-:W-:Y:S02]  /*11500*/  WARPGROUP.DEPBAR.LE gsb0, 0x0 ;  /* 0x00008000000079c5 */ /* 0x000fe40000010000 */
[----:B------:R-:W-:-:S10]  /*11510*/  WARPGROUP.ARRIVE ;  /* 0x00000000000079c5 */ /* 0x000fd40000000000 */
        /* <DEDUP_REMOVED lines=148> */
[----:B------:R0:W5:Y:S01]  /*11e60*/  LDL.LU R29, [R1+0x114] ;  /* 0x00011400011d7983 */ /* 0x0001620000300800 */
[----:B------:R-:W-:Y:S02]  /*11e70*/  R2UR UR18, R14 ;  /* 0x000000000e1272ca */ /* 0x000fe400000e0000 */
[----:B------:R-:W-:Y:S01]  /*11e80*/  R2UR UR19, R15 ;  /* 0x000000000f1372ca */ /* 0x000fe200000e0000 */
[----:B------:R0:W5:Y:S01]  /*11e90*/  LDL.LU R28, [R1+0x110] ;  /* 0x00011000011c7983 */ /* 0x0001620000300800 */
[----:B------:R-:W-:-:S02]  /*11ea0*/  R2UR UR16, R4 ;  /* 0x00000000041072ca */ /* 0x000fc400000e0000 */
[----:B------:R-:W-:Y:S01]  /*11eb0*/  R2UR UR17, R5 ;  /* 0x00000000051172ca */ /* 0x000fe200000e0000 */
[----:B------:R0:W5:Y:S04]  /*11ec0*/  LDL.LU R27, [R1+0x10c] ;  /* 0x00010c00011b7983 */ /* 0x0001680000300800 */
[----:B------:R0:W5:Y:S04]  /*11ed0*/  LDL.LU R26, [R1+0x108] ;  /* 0x00010800011a7983 */ /* 0x0001680000300800 */
[----:B------:R0:W5:Y:S04]  /*11ee0*/  LDL.LU R25, [R1+0x104] ;  /* 0x0001040001197983 */ /* 0x0001680000300800 */
[----:B------:R0:W5:Y:S04]  /*11ef0*/  LDL.LU R24, [R1+0x100] ;  /* 0x0001000001187983 */ /* 0x0001680000300800 */
[----:B------:R0:W5:Y:S04]  /*11f00*/  LDL.LU R19, [R1+0xfc] ;  /* 0x0000fc0001137983 */ /* 0x0001680000300800 */
[----:B------:R0:W5:Y:S04]  /*11f10*/  LDL.LU R18, [R1+0xf8] ;  /* 0x0000f80001127983 */ /* 0x0001680000300800 */
[----:B------:R0:W5:Y:S04]  /*11f20*/  LDL.LU R17, [R1+0xf4] ;  /* 0x0000f40001117983 */ /* 0x0001680000300800 */
[----:B------:R0:W5:Y:S04]  /*11f30*/  LDL.LU R16, [R1+0xf0] ;  /* 0x0000f00001107983 */ /* 0x0001680000300800 */
[----:B------:R0:W5:Y:S01]  /*11f40*/  LDL.LU R0, [R1+0xec] ;  /* 0x0000ec0001007983 */ /* 0x0001620000300800 */
[----:B------:R-:W-:-:S02]  /*11f50*/  WARPGROUP.DEPBAR.LE gsb0, 0x0 ;  /* 0x00008000000079c5 */ /* 0x000fc40000010000 */
[----:B------:R-:W-:-:S06]  /*11f60*/  WARPGROUP.ARRIVE ;  /* 0x00000000000079c5 */ /* 0x000fcc0000000000 */
        /* <DEDUP_REMOVED lines=36> */
[----:B------:R-:W-:Y:S03]  /*121b0*/  HGMMA.64x16x16.F32.BF16 R72, gdesc[UR32], R72, gsb0 ;  /* 0x00200000204879f0 */ /* 0x000fe60008001848 */
[----:B------:R-:W-:Y:S02]  /*121c0*/  WARPGROUP.DEPBAR.LE gsb0, 0x0 ;  /* 0x00008000000079c5 */ /* 0x000fe40000010000 */
[----:B0-----:R-:W-:Y:S05]  /*121d0*/  @P2 BRA `(.L_x_9876) ;  /* 0x0000000000342947 */ /* 0x001fea0003800000 */
[----:B------:R-:W-:Y:S05]  /*121e0*/  @!P0 BRA `(.L_x_9877) ;  /* 0x0000000000048947 */ /* 0x000fea0003800000 */
[----:B------:R-:W-:Y:S01]  /*121f0*/  BPT.TRAP 0x1 ;  /* 0x000000040000795c */ /* 0x000fe20000300000 */
.L_x_9877:
[----:B------:R-:W2:Y:S01]  /*12200*/  LDL.LU R14, [R1+0x8] ;  /* 0x00000800010e7983 */ /* 0x000ea20000300800 */
[----:B-----5:R-:W-:Y:S01]  /*12210*/  IMAD R15, R0, 0x8, R16 ;  /* 0x00000008000f7824 */ /* 0x020fe200078e0210 */
[----:B--2---:R-:W-:-:S04]  /*12220*/  SHF.L.U32 R14, R14, 0x1f, RZ ;  /* 0x0000001f0e0e7819 */ /* 0x004fc800000006ff */
[----:B------:R0:W1:Y:S01]  /*12230*/  SYNCS.PHASECHK.TRANS64.TRYWAIT P2, [R15+URZ+0x31c50], R14 ;  /* 0x031c500e0f0075a7 */ /* 0x000062000804017f */
[----:B------:R-:W-:Y:S05]  /*12240*/  @!P0 BRA `(.L_x_9878) ;  /* 0x0000000000048947 */ /* 0x000fea0003800000 */
[----:B------:R-:W-:Y:S01]  /*12250*/  BPT.TRAP 0x1 ;  /* 0x000000040000795c */ /* 0x000fe20000300000 */
.L_x_9878:
[----:B------:R-:W-:Y:S04]  /*12260*/  BSSY B0, `(.L_x_9876) ;  /* 0x0000004000007945 */ /* 0x000fe80003800000 */
[----:B-1----:R-:W-:Y:S05]  /*12270*/  @P2 BRA `(.L_x_9879) ;  /* 0x0000000000082947 */ /* 0x002fea0003800000 */
[----:B------:R-:W1:Y:S02]  /*12280*/  SYNCS.PHASECHK.TRANS64.TRYWAIT P2, [R15+URZ+0x31c50], R14 ;  /* 0x031c500e0f0075a7 */ /* 0x000e64000804017f */
[----:B-1----:R-:W-:Y:S05]  /*12290*/  @!P2 BRA `(.L_x_9880) ;  /* 0x000000e0003ca947 */ /* 0x002fea0003800000 */
.L_x_9879:
[----:B------:R-:W-:Y:S05]  /*122a0*/  BSYNC B0 ;  /* 0x0000000000007941 */ /* 0x000fea0003800000 */
.L_x_9876:
[----:B------:R-:W0:Y:S01]  /*122b0*/  LDL.LU R21, [R1+0x4] ;  /* 0x0000040001157983 */ /* 0x000e220000300800 */
[----:B------:R-:W-:Y:S05]  /*122c0*/  WARPSYNC.ALL ;  /* 0x0000000000007948 */ /* 0x000fea0003800000 */
[----:B------:R-:W2:Y:S01]  /*122d0*/  LDL.LU R22, [R1+0x40] ;  /* 0x0000400001167983 */ /* 0x000ea20000300800 */
[----:B------:R-:W-:-:S03]  /*122e0*/  ULDC UR4, c[0x0][0x988] ;  /* 0x0002620000047ab9 */ /* 0x000fc60000000800 */
[----:B------:R-:W3:Y:S01]  /*122f0*/  LDL.LU R155, [R1+0x14] ;  /* 0x00001400019b7983 */ /* 0x000ee20000300800 */
[----:B01----:R-:W-:-:S04]  /*12300*/  FMNMX.FTZ R14, R136, R21, !PT ;  /* 0x00000015880e7209 */ /* 0x003fc80007810000 */
        /* <DEDUP_REMOVED lines=40> */
[C---:B------:R-:W-:Y:S01]  /*12590*/  FMUL.FTZ R20, R14.reuse, R15 ;  /* 0x0000000f0e147220 */ /* 0x040fe20000410000 */
[----:B------:R-:W-:-:S03]  /*125a0*/  FADD.FTZ R21, -R14, R21 ;  /* 0x000000150e157221 */ /* 0x000fc60000010100 */
        /* <DEDUP_REMOVED lines=8> */
[----:B------:R-:W4:Y:S01]  /*12630*/  LDL R121, [R1+0x80] ;  /* 0x0000800001797983 */ /* 0x000f220000100800 */
[-CC-:B------:R-:W-:Y:S01]  /*12640*/  FFMA.FTZ R136, R136, R15.reuse, -R20.reuse ;  /* 0x0000000f88887223 */ /* 0x180fe20000010814 */
[-CC-:B------:R-:W-:Y:S01]  /*12650*/  FFMA.FTZ R153, R129, R15.reuse, -R20.reuse ;  /* 0x0000000f81997223 */ /* 0x180fe20000010814 */
[-CC-:B------:R-:W-:Y:S01]  /*12660*/  FFMA.FTZ R152, R132, R15.reuse, -R20.reuse ;  /* 0x0000000f84987223 */ /* 0x180fe20000010814 */
        /* <DEDUP_REMOVED lines=27> */
[----:B------:R-:W2:Y:S08]  /*12820*/  MUFU.EX2 R20, R136 ;  /* 0x0000008800147308 */ /* 0x000eb00000000800 */
[----:B------:R-:W0:Y:S08]  /*12830*/  MUFU.EX2 R137, R137 ;  /* 0x0000008900897308 */ /* 0x000e300000000800 */
[----:B------:R-:W-:Y:S01]  /*12840*/  MUFU.EX2 R141, R141 ;  /* 0x0000008d008d7308 */ /* 0x000fe20000000800 */
[----:B--2---:R-:W-:Y:S01]  /*12850*/  FFMA.FTZ R21, R80, R22, R20 ;  /* 0x0000001650157223 */ /* 0x004fe20000010014 */
[----:B------:R-:W-:Y:S01]  /*12860*/  IMAD.MOV.U32 R77, RZ, RZ, -0x7fffffe0 ;  /* 0x80000020ff4d7424 */ /* 0x000fe200078e00ff */
[----:B-----5:R-:W-:Y:S01]  /*12870*/  WARPGROUP.ARRIVE ;  /* 0x00000000000079c5 */ /* 0x020fe20000000000 */
[----:B------:R-:W2:Y:S04]  /*12880*/  LDL.LU R136, [R1+0x48] ;  /* 0x0000480001887983 */ /* 0x000ea80000300800 */
[----:B------:R-:W1:Y:S01]  /*12890*/  MUFU.EX2 R22, R140 ;  /* 0x0000008c00167308 */ /* 0x000e620000000800 */
[C---:B0-----:R-:W-:Y:S01]  /*128a0*/  FADD.FTZ R21, R137.reuse, R21 ;  /* 0x0000001589157221 */ /* 0x041fe20000010000 */
[----:B------:R-:W-:-:S03]  /*128b0*/  F2FP.BF16.F32.PACK_AB R20, R137, R20 ;  /* 0x000000148914723e */ /* 0x000fc600000010ff */
[----:B-1----:R-:W-:-:S04]  /*128c0*/  FADD.FTZ R21, R22, R21 ;  /* 0x0000001516157221 */ /* 0x002fc80000010000 */
[----:B------:R-:W-:Y:S01]  /*128d0*/  FADD.FTZ R137, R141, R21 ;  /* 0x000000158d897221 */ /* 0x000fe20000010000 */
[----:B---3--:R-:W-:-:S04]  /*128e0*/  FMNMX.FTZ R21, R138, R155, !PT ;  /* 0x0000009b8a157209 */ /* 0x008fc80007810000 */
        /* <DEDUP_REMOVED lines=38> */
[----:B------:R-:W-:-:S05]  /*12b50*/  VIADD R21, R16, 0x200 ;  /* 0x0000020010157836 */ /* 0x000fca0000000000 */
[----:B------:R-:W-:-:S04]  /*12b60*/  SHF.R.U32.HI R21, RZ, 0x4, R21 ;  /* 0x00000004ff157819 */ /* 0x000fc80000011615 */
[----:B------:R-:W-:-:S04]  /*12b70*/  LOP3.LUT R21, R21, 0x3fff, RZ, 0xc0, !PT ;  /* 0x00003fff15157812 */ /* 0x000fc800078ec0ff */
[----:B------:R-:W-:Y:S02]  /*12b80*/  LOP3.LUT R21, R21, 0x2400000, RZ, 0xfc, !PT ;  /* 0x0240000015157812 */ /* 0x000fe400078efcff */
[----:B0-----:R-:W-:-:S05]  /*12b90*/  FMNMX.FTZ R72, R23, R72, !PT ;  /* 0x0000004817487209 */ /* 0x001fca0007810000 */
        /* <DEDUP_REMOVED lines=37> */
[----:B------:R-:W-:-:S04]  /*12df0*/  IMAD R76, R0, 0x6c0, R21 ;  /* 0x000006c0004c7824 */ /* 0x000fc800078e0215 */
[----:B------:R-:W-:-:S05]  /*12e00*/  VIADD R78, R76, 0x40 ;  /* 0x000000404c4e7836 */ /* 0x000fca0000000000 */
[----:B------:R-:W-:Y:S01]  /*12e10*/  R2UR UR10, R78 ;  /* 0x000000004e0a72ca */ /* 0x000fe200000e0000 */
        /* <DEDUP_REMOVED lines=8> */
[C---:B------:R-:W-:Y:S01]  /*12ea0*/  VIADD R78, R76.reuse, 0x180 ;  /* 0x000001804c4e7836 */ /* 0x040fe20000000000 */
[----:B------:R-:W-:-:S04]  /*12eb0*/  R2UR UR6, R76 ;  /* 0x000000004c0672ca */ /* 0x000fc800000e0000 */
[----:B------:R-:W-:Y:S01]  /*12ec0*/  R2UR UR30, R78 ;  /* 0x000000004e1e72ca */ /* 0x000fe200000e0000 */
[C---:B------:R-:W-:Y:S02]  /*12ed0*/  VIADD R78, R76.reuse, 0x1c0 ;  /* 0x000001c04c4e7836 */ /* 0x040fe40000000000 */
[----:B------:R-:W-:Y:S01]  /*12ee0*/  VIADD R76, R76, 0x200 ;  /* 0x000002004c4c7836 */ /* 0x000fe20000000000 */
[C---:B------:R-:W-:Y:S02]  /*12ef0*/  R2UR UR7, R77.reuse ;  /* 0x000000004d0772ca */ /* 0x040fe400000e0000 */
[----:B------:R-:W-:Y:S01]  /*12f00*/  R2UR UR39, R77 ;  /* 0x000000004d2772ca */ /* 0x000fe200000e0000 */
[----:B------:R-:W-:Y:S01]  /*12f10*/  IMAD.MOV.U32 R77, RZ, RZ, -0x3ffffff0 ;  /* 0xc0000010ff4d7424 */ /* 0x000fe200078e00ff */
[----:B------:R-:W-:Y:S02]  /*12f20*/  R2UR UR38, R76 ;  /* 0x000000004c2672ca */ /* 0x000fe400000e0000 */
[----:B----4-:R-:W-:-:S02]  /*12f30*/  LOP3.LUT R76, R121, 0x10000, RZ, 0xfc, !PT ;  /* 0x00010000794c7812 */ /* 0x010fc400078efcff */
[----:B------:R-:W-:Y:S02]  /*12f40*/  R2UR UR5, R77 ;  /* 0x000000004d0572ca */ /* 0x000fe400000e0000 */
[----:B------:R-:W-:-:S13]  /*12f50*/  R2UR UR4, R76 ;  /* 0x000000004c0472ca */ /* 0x000fda00000e0000 */
[----:B------:R-:W-:Y:S01]  /*12f60*/  HGMMA.64x96x16.F32.BF16 R24, gdesc[UR4].tnspB, R24, gsb0 ;  /* 0x41600000041879f0 */ /* 0x000fe20008001818 */
[----:B------:R-:W-:Y:S01]  /*12f70*/  IMAD.MOV.U32 R79, RZ, RZ, -0x7fffffe0 ;  /* 0x80000020ff4f7424 */ /* 0x000fe200078e00ff */
[----:B------:R-:W-:Y:S01]  /*12f80*/  R2UR UR34, R78 ;  /* 0x000000004e2272ca */ /* 0x000fe200000e0000 */
[----:B------:R-:W-:-:S03]  /*12f90*/  VIADD R78, R76, 0x180 ;  /* 0x000001804c4e7836 */ /* 0x000fc60000000000 */
[C---:B------:R-:W-:Y:S02]  /*12fa0*/  R2UR UR11, R79.reuse ;  /* 0x000000004f0b72ca */ /* 0x040fe400000e0000 */
[C---:B------:R-:W-:Y:S02]  /*12fb0*/  R2UR UR15, R79.reuse ;  /* 0x000000004f0f72ca */ /* 0x040fe400000e0000 */
[C---:B------:R-:W-:Y:S02]  /*12fc0*/  R2UR UR19, R79.reuse ;  /* 0x000000004f1372ca */ /* 0x040fe400000e0000 */
[C---:B------:R-:W-:Y:S02]  /*12fd0*/  R2UR UR23, R79.reuse ;  /* 0x000000004f1772ca */ /* 0x040fe400000e0000 */
[C---:B------:R-:W-:Y:S02]  /*12fe0*/  R2UR UR27, R79.reuse ;  /* 0x000000004f1b72ca */ /* 0x040fe400000e0000 */
[----:B------:R-:W-:-:S02]  /*12ff0*/  R2UR UR31, R79 ;  /* 0x000000004f1f72ca */ /* 0x000fc400000e0000 */
[----:B------:R-:W-:Y:S01]  /*13000*/  R2UR UR35, R79 ;  /* 0x000000004f2372ca */ /* 0x000fe200000e0000 */
[----:B------:R-:W-:Y:S01]  /*13010*/  IMAD.MOV.U32 R79, RZ, RZ, -0x3ffffff0 ;  /* 0xc0000010ff4f7424 */ /* 0x000fe200078e00ff */
[----:B------:R-:W-:-:S04]  /*13020*/  R2UR UR8, R78 ;  /* 0x000000004e0872ca */ /* 0x000fc800000e0000 */
[----:B------:R-:W-:Y:S01]  /*13030*/  R2UR UR9, R79 ;  /* 0x000000004f0972ca */ /* 0x000fe200000e0000 */
[----:B------:R-:W-:Y:S02]  /*13040*/  WARPGROUP.DEPBAR.LE gsb0, 0x0 ;  /* 0x00008000000079c5 */ /* 0x000fe40000010000 */
[----:B------:R-:W-:-:S10]  /*13050*/  WARPGROUP.ARRIVE ;  /* 0x00000000000079c5 */ /* 0x000fd40000000000 */
[----:B------:R-:W-:Y:S01]  /*13060*/  HGMMA.64x96x16.F32.BF16 R24, gdesc[UR8].tnspB, R24, gsb0 ;  /* 0x41600000081879f0 */ /* 0x000fe20008001818 */
[----:B------:R-:W-:Y:S02]  /*13070*/  VIADD R78, R76, 0x300 ;  /* 0x000003004c4e7836 */ /* 0x000fe40000000000 */
[----:B------:R-:W-:-:S03]  /*13080*/  IMAD.MOV.U32 R79, RZ, RZ, -0x3ffffff0 ;  /* 0xc0000010ff4f7424 */ /* 0x000fc600078e00ff */
[----:B------:R-:W-:Y:S02]  /*13090*/  R2UR UR12, R78 ;  /* 0x000000004e0c72ca */ /* 0x000fe400000e0000 */
[----:B------:R-:W-:Y:S01]  /*130a0*/  R2UR UR13, R79 ;  /* 0x000000004f0d72ca */ /* 0x000fe200000e0000 */
[----:B------:R-:W-:Y:S02]  /*130b0*/  VIADD R78, R76, 0x480 ;  /* 0x000004804c4e7836 */ /* 0x000fe40000000000 */
[----:B------:R-:W-:Y:S01]  /*130c0*/  IMAD.MOV.U32 R79, RZ, RZ, -0x3ffffff0 ;  /* 0xc0000010ff4f7424 */ /* 0x000fe200078e00ff */
[----:B------:R-:W-:Y:S02]  /*130d0*/  WARPGROUP.DEPBAR.LE gsb0, 0x0 ;  /* 0x00008000000079c5 */ /* 0x000fe40000010000 */
[----:B------:R-:W-:-:S07]  /*130e0*/  WARPGROUP.ARRIVE ;  /* 0x00000000000079c5 */ /* 0x000fce0000000000 */
[----:B------:R-:W-:Y:S01]  /*130f0*/  HGMMA.64x96x16.F32.BF16 R24, gdesc[UR12].tnspB, R24, gsb0 ;  /* 0x416000000c1879f0 */ /* 0x000fe20008001818 */
[----:B------:R-:W-:Y:S02]  /*13100*/  R2UR UR16, R78 ;  /* 0x000000004e1072ca */ /* 0x000fe400000e0000 */
[----:B------:R-:W-:Y:S01]  /*13110*/  R2UR UR17, R79 ;  /* 0x000000004f1172ca */ /* 0x000fe200000e0000 */
[----:B------:R-:W-:Y:S02]  /*13120*/  VIADD R78, R76, 0x600 ;  /* 0x000006004c4e7836 */ /* 0x000fe40000000000 */
[----:B------:R-:W-:-:S03]  /*13130*/  IMAD.MOV.U32 R79, RZ, RZ, -0x3ffffff0 ;  /* 0xc0000010ff4f7424 */ /* 0x000fc600078e00ff */
[----:B------:R-:W-:Y:S01]  /*13140*/  R2UR UR20, R78 ;  /* 0x000000004e1472ca */ /* 0x000fe200000e0000 */
[----:B------:R-:W-:Y:S02]  /*13150*/  WARPGROUP.DEPBAR.LE gsb0, 0x0 ;  /* 0x00008000000079c5 */ /* 0x000fe40000010000 */
[----:B------:R-:W-:-:S06]  /*13160*/  WARPGROUP.ARRIVE ;  /* 0x00000000000079c5 */ /* 0x000fcc0000000000 */
[----:B------:R-:W-:Y:S01]  /*13170*/  HGMMA.64x96x16.F32.BF16 R24, gdesc[UR16].tnspB, R24, gsb0 ;  /* 0x41600000101879f0 */ /* 0x000fe20008001818 */
[----:B------:R-:W-:Y:S01]  /*13180*/  R2UR UR21, R79 ;  /* 0x000000004f1572ca */ /* 0x000fe200000e0000 */
[----:B------:R-:W-:Y:S02]  /*13190*/  VIADD R78, R76, 0x780 ;  /* 0x000007804c4e7836 */ /* 0x000fe40000000000 */
[----:B------:R-:W-:-:S03]  /*131a0*/  IMAD.MOV.U32 R79, RZ, RZ, -0x3ffffff0 ;  /* 0xc0000010ff4f7424 */ /* 0x000fc600078e00ff */
[----:B------:R-:W-:Y:S02]  /*131b0*/  R2UR UR24, R78 ;  /* 0x000000004e1872ca */ /* 0x000fe400000e0000 */
[----:B------:R-:W-:Y:S01]  /*131c0*/  R2UR UR25, R79 ;  /* 0x000000004f1972ca */ /* 0x000fe200000e0000 */
[----:B------:R-:W-:Y:S02]  /*131d0*/  WARPGROUP.DEPBAR.LE gsb0, 0x0 ;  /* 0x00008000000079c5 */ /* 0x000fe40000010000 */
[----:B------:R-:W-:-:S06]  /*131e0*/  WARPGROUP.ARRIVE ;  /* 0x00000000000079c5 */ /* 0x000fcc0000000000 */
[----:B------:R-:W-:Y:S01]  /*131f0*/  HGMMA.64x96x16.F32.BF16 R24, gdesc[UR20].tnspB, R24, gsb0 ;  /* 0x41600000141879f0 */ /* 0x000fe20008001818 */
        /* <DEDUP_REMOVED lines=21> */
[----:B------:R-:W-:Y:S02]  /*13350*/  FADD.FTZ R21, -R72, R155 ;  /* 0x0000009b48157221 */ /* 0x000fe40000010100 */
[----:B------:R-:W0:Y:S02]  /*13360*/  S2R R155, SR_TID.X ;  /* 0x00000000009b7919 */ /* 0x000e240000002100 */
[----:B------:R-:W-:-:S04]  /*13370*/  FMUL.FTZ R21, R21, R15 ;  /* 0x0000000f15157220 */ /* 0x000fc80000410000 */
[----:B------:R-:W-:Y:S08]  /*13380*/  MUFU.EX2 R121, R21 ;  /* 0x0000001500797308 */ /* 0x000ff00000000800 */
[----:B------:R-:W2:Y:S01]  /*13390*/  MUFU.EX2 R21, R138 ;  /* 0x0000008a00157308 */ /* 0x000ea20000000800 */
[----:B------:R-:W-:Y:S02]  /*133a0*/  WARPGROUP.DEPBAR.LE gsb0, 0x0 ;  /* 0x00008000000079c5 */ /* 0x000fe40000010000 */
[----:B------:R-:W-:-:S06]  /*133b0*/  WARPGROUP.ARRIVE ;  /* 0x00000000000079c5 */ /* 0x000fcc0000000000 */
[----:B------:R-:W-:Y:S01]  /*133c0*/  HGMMA.64x96x16.F32.BF16 R24, gdesc[UR36].tnspB, R24, gsb0 ;  /* 0x41600000241879f0 */ /* 0x000fe20008001818 */
[----:B------:R-:W1:Y:S01]  /*133d0*/  MUFU.EX2 R139, R139 ;  /* 0x0000008b008b7308 */ /* 0x000e620000000800 */
[----:B0-----:R-:W-:Y:S02]  /*133e0*/  SHF.R.U32.HI R140, RZ, 0x7, R155 ;  /* 0x00000007ff8c7819 */ /* 0x001fe4000001169b */
[----:B------:R-:W-:-:S03]  /*133f0*/  ISETP.GE.U32.AND P2, PT, R155, 0x180, PT ;  /* 0x000001809b00780c */ /* 0x000fc60003f46070 */
[----:B------:R-:W-:Y:S02]  /*13400*/  VIADD R76, R140, 0x9 ;  /* 0x000000098c4c7836 */ /* 0x000fe40000000000 */
[----:B------:R-:W-:Y:S01]  /*13410*/  MUFU.EX2 R23, R142 ;  /* 0x0000008e00177308 */ /* 0x000fe20000000800 */
[----:B--2---:R-:W-:Y:S02]  /*13420*/  FFMA.FTZ R77, R121, R136, R21 ;  /* 0x00000088794d7223 */ /* 0x004fe40000010015 */
[----:B------:R-:W-:-:S05]  /*13430*/  SEL R76, R76, 0x9, !P2 ;  /* 0x000000094c4c7807 */ /* 0x000fca0005000000 */
[----:B------:R-:W-:Y:S01]  /*13440*/  MUFU.EX2 R143, R143 ;  /* 0x0000008f008f7308 */ /* 0x000fe20000000800 */
[----:B------:R-:W-:-:S04]  /*13450*/  @!P1 IMAD R0, R0, 0x8, R16 ;  /* 0x0000000800009824 */ /* 0x000fc800078e0210 */
[----:B------:R-:W-:Y:S01]  /*13460*/  @!P1 VIADD R0, R0, 0x31c60 ;  /* 0x00031c6000009836 */ /* 0x000fe20000000000 */
[----:B------:R-:W-:Y:S02]  /*13470*/  F2FP.BF16.F32.PACK_AB R22, R141, R22 ;  /* 0x000000168d16723e */ /* 0x000fe400000010ff */
[----:B-1----:R-:W-:Y:S02]  /*13480*/  F2FP.BF16.F32.PACK_AB R21, R139, R21 ;  /* 0x000000158b15723e */ /* 0x002fe400000010ff */
[----:B------:R-:W-:Y:S01]  /*13490*/  @!P1 PRMT R0, RZ, 0x654, R0 ;  /* 0x00000654ff009816 */ /* 0x000fe20000000000 */
[----:B------:R-:W0:Y:S08]  /*134a0*/  MUFU.EX2 R154, R154 ;  /* 0x0000009a009a7308 */ /* 0x000e300000000800 */
[----:B------:R-:W-:Y:S08]  /*134b0*/  MUFU.EX2 R152, R152 ;  /* 0x0000009800987308 */ /* 0x000ff00000000800 */
[----:B------:R-:W-:Y:S01]  /*134c0*/  MUFU.EX2 R131, R131 ;  /* 0x0000008300837308 */ /* 0x000fe20000000800 */
[----:B0-----:R-:W-:-:S07]  /*134d0*/  FADD.FTZ R137, R154, R137 ;  /* 0x000000899a897221 */ /* 0x001fce0000010000 */
[----:B------:R-:W-:Y:S08]  /*134e0*/  MUFU.EX2 R150, R150 ;  /* 0x0000009600967308 */ /* 0x000ff00000000800 */
[----:B------:R-:W-:Y:S01]  /*134f0*/  MUFU.EX2 R135, R135 ;  /* 0x0000008700877308 */ /* 0x000fe20000000800 */
[----:B------:R-:W-:Y:S02]  /*13500*/  WARPGROUP.DEPBAR.LE gsb0, 0x0 ;  /* 0x00008000000079c5 */ /* 0x000fe40000010000 */
[----:B------:R0:W-:Y:S06]  /*13510*/  BAR.ARV R76, 0x100 ;  /* 0x0004004c0000751d */ /* 0x0001ec0000002000 */
[----:B0-----:R-:W-:Y:S01]  /*13520*/  FADD.FTZ R76, R139, R77 ;  /* 0x0000004d8b4c7221 */ /* 0x001fe20000010000 */
[----:B------:R-:W-:-:S04]  /*13530*/  @!P1 IMAD R77, R147, 0x8, R16 ;  /* 0x00000008934d9824 */ /* 0x000fc800078e0210 */
[----:B------:R-:W-:Y:S02]  /*13540*/  @!P1 VIADD R77, R77, 0x31c40 ;  /* 0x00031c404d4d9836 */ /* 0x000fe40000000000 */
[----:B------:R-:W-:Y:S01]  /*13550*/  FADD.FTZ R76, R23, R76 ;  /* 0x0000004c174c7221 */ /* 0x000fe20000010000 */
[----:B------:R-:W-:Y:S02]  /*13560*/  F2FP.BF16.F32.PACK_AB R23, R143, R23 ;  /* 0x000000178f17723e */ /* 0x000fe400000010ff */
[----:B------:R-:W-:-:S04]  /*13570*/  @!P1 PRMT R77, RZ, 0x654, R77 ;  /* 0x00000654ff4d9816 */ /* 0x000fc8000000004d */
[----:B------:R0:W-:Y:S01]  /*13580*/  @!P1 SYNCS.ARRIVE.TRANS64.RED.A1T0 RZ, [R77+URZ], RZ ;  /* 0x000000ff4dff99a7 */ /* 0x0001e2000810043f */
[----:B------:R1:W-:Y:S01]  /*13590*/  @!P1 SYNCS.ARRIVE.TRANS64.RED.A1T0 RZ, [R0+URZ], RZ ;  /* 0x000000ff00ff99a7 */ /* 0x0003e2000810043f */
[----:B------:R2:W-:Y:S01]  /*135a0*/  STSM.16.M88.4 [R18+0x24300], R20 ;  /* 0x0243001412007844 */ /* 0x0005e20000000200 */
[----:B------:R-:W-:Y:S01]  /*135b0*/  FADD.FTZ R76, R143, R76 ;  /* 0x0000004c8f4c7221 */ /* 0x000fe20000010000 */
[----:B--2---:R-:W2:Y:S08]  /*135c0*/  MUFU.EX2 R20, R153 ;  /* 0x0000009900147308 */ /* 0x004eb00000000800 */
[----:B------:R-:W3:Y:S08]  /*135d0*/  MUFU.EX2 R21, R130 ;  /* 0x0000008200157308 */ /* 0x000ef00000000800 */
[----:B------:R-:W4:Y:S08]  /*135e0*/  MUFU.EX2 R22, R151 ;  /* 0x0000009700167308 */ /* 0x000f300000000800 */
[----:B------:R-:W1:Y:S01]  /*135f0*/  MUFU.EX2 R23, R134 ;  /* 0x0000008600177308 */ /* 0x000e620000000800 */
[----:B--2---:R-:W-:Y:S01]  /*13600*/  FADD.FTZ R137, R20, R137 ;  /* 0x0000008914897221 */ /* 0x004fe20000010000 */
[----:B---3--:R-:W-:-:S06]  /*13610*/  FADD.FTZ R76, R21, R76 ;  /* 0x0000004c154c7221 */ /* 0x008fcc0000010000 */
[----:B0-----:R-:W0:Y:S01]  /*13620*/  MUFU.EX2 R77, R149 ;  /* 0x00000095004d7308 */ /* 0x001e220000000800 */
[----:B------:R-:W-:Y:S01]  /*13630*/  FADD.FTZ R137, R152, R137 ;  /* 0x0000008998897221 */ /* 0x000fe20000010000 */
[----:B------:R-:W-:-:S06]  /*13640*/  FADD.FTZ R76, R131, R76 ;  /* 0x0000004c834c7221 */ /* 0x000fcc0000010000 */
[----:B------:R-:W-:Y:S01]  /*13650*/  MUFU.EX2 R122, R122 ;  /* 0x0000007a007a7308 */ /* 0x000fe20000000800 */
[----:B----4-:R-:W-:Y:S01]  /*13660*/  FADD.FTZ R137, R22, R137 ;  /* 0x0000008916897221 */ /* 0x010fe20000010000 */
[----:B-1----:R-:W-:-:S06]  /*13670*/  FADD.FTZ R76, R23, R76 ;  /* 0x0000004c174c7221 */ /* 0x002fcc0000010000 */
[----:B------:R-:W1:Y:S08]  /*13680*/  MUFU.EX2 R148, R148 ;  /* 0x0000009400947308 */ /* 0x000e700000000800 */
[----:B------:R-:W-:Y:S01]  /*13690*/  MUFU.EX2 R123, R123 ;  /* 0x0000007b007b7308 */ /* 0x000fe20000000800 */
[----:B------:R-:W-:-:S07]  /*136a0*/  FADD.FTZ R137, R150, R137 ;  /* 0x0000008996897221 */ /* 0x000fce0000010000 */
[----:B------:R-:W2:Y:S08]  /*136b0*/  MUFU.EX2 R78, R133 ;  /* 0x00000085004e7308 */ /* 0x000eb00000000800 */
[----:B------:R-:W3:Y:S01]  /*136c0*/  MUFU.EX2 R79, R126 ;  /* 0x0000007e004f7308 */ /* 0x000ee20000000800 */
[----:B0-----:R-:W-:-:S07]  /*136d0*/  FADD.FTZ R137, R77, R137 ;  /* 0x000000894d897221 */ /* 0x001fce0000010000 */
[----:B------:R-:W-:Y:S08]  /*136e0*/  MUFU.EX2 R136, R132 ;  /* 0x0000008400887308 */ /* 0x000ff00000000800 */
[----:B------:R0:W-:Y:S08]  /*136f0*/  MUFU.EX2 R138, R85 ;  /* 0x00000055008a7308 */ /* 0x0001f00000000800 */
[----:B------:R-:W4:Y:S01]  /*13700*/  MUFU.EX2 R127, R127 ;  /* 0x0000007f007f7308 */ /* 0x000f220000000800 */
[----:B0-----:R-:W-:Y:S01]  /*13710*/  FADD.FTZ R85, R135, R76 ;  /* 0x0000004c87557221 */ /* 0x001fe20000010000 */
[----:B-1----:R-:W-:-:S03]  /*13720*/  FADD.FTZ R137, R148, R137 ;  /* 0x0000008994897221 */ /* 0x002fc60000010000 */
[----:B------:R-:W-:-:S03]  /*13730*/  FADD.FTZ R85, R122, R85 ;  /* 0x000000557a557221 */ /* 0x000fc60000010000 */
[----:B------:R-:W-:Y:S08]  /*13740*/  MUFU.EX2 R129, R129 ;  /* 0x0000008100817308 */ /* 0x000ff00000000800 */
[----:B------:R-:W-:Y:S08]  /*13750*/  MUFU.EX2 R133, R128 ;  /* 0x0000008000857308 */ /* 0x000ff00000000800 */
[----:B------:R-:W-:Y:S08]  /*13760*/  MUFU.EX2 R0, R89 ;  /* 0x0000005900007308 */ /* 0x000ff00000000800 */
[----:B------:R-:W-:Y:S08]  /*13770*/  MUFU.EX2 R128, R117 ;  /* 0x0000007500807308 */ /* 0x000ff00000000800 */
[----:B------:R-:W0:Y:S01]  /*13780*/  MUFU.EX2 R89, R114 ;  /* 0x0000007200597308 */ /* 0x000e220000000800 */
[----:B--2---:R-:W-:-:S07]  /*13790*/  FADD.FTZ R137, R78, R137 ;  /* 0x000000894e897221 */ /* 0x004fce0000010000 */
[----:B------:R-:W-:Y:S08]  /*137a0*/  MUFU.EX2 R117, R109 ;  /* 0x0000006d00757308 */ /* 0x000ff00000000800 */
[----:B------:R-:W-:Y:S08]  /*137b0*/  MUFU.EX2 R109, R104 ;  /* 0x00000068006d7308 */ /* 0x000ff00000000800 */
[----:B------:R-:W-:Y:S08]  /*137c0*/  MUFU.EX2 R104, R92 ;  /* 0x0000005c00687308 */ /* 0x000ff00000000800 */
[----:B------:R1:W-:Y:S08]  /*137d0*/  MUFU.EX2 R92, R88 ;  /* 0x00000058005c7308 */ /* 0x0003f00000000800 */
[----:B------:R-:W2:Y:S01]  /*137e0*/  MUFU.EX2 R115, R115 ;  /* 0x0000007300737308 */ /* 0x000ea20000000800 */
[----:B-1----:R-:W-:-:S04]  /*137f0*/  FADD.FTZ R88, R123, R85 ;  /* 0x000000557b587221 */ /* 0x002fc80000010000 */
[----:B---3--:R-:W-:-:S03]  /*13800*/  FADD.FTZ R88, R79, R88 ;  /* 0x000000584f587221 */ /* 0x008fc60000010000 */
[----:B------:R-:W1:Y:S01]  /*13810*/  MUFU.EX2 R125, R125 ;  /* 0x0000007d007d7308 */ /* 0x000e620000000800 */
[----:B----4-:R-:W-:-:S07]  /*13820*/  FADD.FTZ R88, R127, R88 ;  /* 0x000000587f587221 */ /* 0x010fce0000010000 */
[----:B------:R-:W-:Y:S08]  /*13830*/  MUFU.EX2 R132, R124 ;  /* 0x0000007c00847308 */ /* 0x000ff00000000800 */
[----:B------:R-:W3:Y:S08]  /*13840*/  MUFU.EX2 R118, R118 ;  /* 0x0000007600767308 */ /* 0x000ef00000000800 */
[----:B------:R-:W-:Y:S01]  /*13850*/  MUFU.EX2 R124, R113 ;  /* 0x00000071007c7308 */ /* 0x000fe20000000800 */
[----:B0-----:R-:W-:-:S07]  /*13860*/  FADD.FTZ R88, R89, R88 ;  /* 0x0000005859587221 */ /* 0x001fce0000010000 */
[----:B------:R-:W-:Y:S08]  /*13870*/  MUFU.EX2 R113, R84 ;  /* 0x0000005400717308 */ /* 0x000ff00000000800 */
[----:B------:R0:W-:Y:S08]  /*13880*/  MUFU.EX2 R84, R90 ;  /* 0x0000005a00547308 */ /* 0x0001f00000000800 */
[----:B------:R-:W4:Y:S01]  /*13890*/  MUFU.EX2 R119, R119 ;  /* 0x0000007700777308 */ /* 0x000f220000000800 */
[----:B0-----:R-:W-:-:S04]  /*138a0*/  FADD.FTZ R90, R136, R137 ;  /* 0x00000089885a7221 */ /* 0x001fc80000010000 */
[----:B------:R-:W-:-:S03]  /*138b0*/  FADD.FTZ R90, R129, R90 ;  /* 0x0000005a815a7221 */ /* 0x000fc60000010000 */
[----:B------:R-:W0:Y:S01]  /*138c0*/  MUFU.EX2 R120, R120 ;  /* 0x0000007800787308 */ /* 0x000e220000000800 */
[----:B------:R-:W-:Y:S01]  /*138d0*/  FADD.FTZ R90, R133, R90 ;  /* 0x0000005a855a7221 */ /* 0x000fe20000010000 */
[----:B--2---:R-:W-:-:S06]  /*138e0*/  FADD.FTZ R88, R115, R88 ;  /* 0x0000005873587221 */ /* 0x004fcc0000010000 */
[----:B------:R-:W2:Y:S01]  /*138f0*/  MUFU.EX2 R106, R106 ;  /* 0x0000006a006a7308 */ /* 0x000ea20000000800 */
[----:B-1----:R-:W-:Y:S01]  /*13900*/  FADD.FTZ R90, R125, R90 ;  /* 0x0000005a7d5a7221 */ /* 0x002fe20000010000 */
[----:B---3--:R-:W-:-:S06]  /*13910*/  FADD.FTZ R88, R118, R88 ;  /* 0x0000005876587221 */ /* 0x008fcc0000010000 */
[----:B------:R-:W1:Y:S08]  /*13920*/  MUFU.EX2 R107, R107 ;  /* 0x0000006b006b7308 */ /* 0x000e700000000800 */
[----:B------:R-:W3:Y:S08]  /*13930*/  MUFU.EX2 R116, R116 ;  /* 0x0000007400747308 */ /* 0x000ef00000000800 */
[----:B------:R-:W3:Y:S08]  /*13940*/  MUFU.EX2 R110, R110 ;  /* 0x0000006e006e7308 */ /* 0x000ef00000000800 */
[----:B------:R4:W-:Y:S08]  /*13950*/  MUFU.EX2 R85, R91 ;  /* 0x0000005b00557308 */ /* 0x0009f00000000800 */
[----:B------:R-:W3:Y:S01]  /*13960*/  MUFU.EX2 R111, R111 ;  /* 0x0000006f006f7308 */ /* 0x000ee20000000800 */
[----:B----4-:R-:W-:Y:S01]  /*13970*/  FADD.FTZ R91, R132, R90 ;  /* 0x0000005a845b7221 */ /* 0x010fe20000010000 */
[----:B------:R-:W-:-:S03]  /*13980*/  FADD.FTZ R90, R119, R88 ;  /* 0x00000058775a7221 */ /* 0x000fc60000010000 */
[----:B0-----:R-:W-:Y:S01]  /*13990*/  FADD.FTZ R88, R120, R91 ;  /* 0x0000005b78587221 */ /* 0x001fe20000010000 */
[----:B--2---:R-:W-:Y:S02]  /*139a0*/  FADD.FTZ R90, R106, R90 ;  /* 0x0000005a6a5a7221 */ /* 0x004fe40000010000 */
[----:B------:R-:W-:Y:S01]  /*139b0*/  MUFU.EX2 R112, R112 ;  /* 0x0000007000707308 */ /* 0x000fe20000000800 */
[----:B------:R-:W-:Y:S01]  /*139c0*/  FADD.FTZ R88, R128, R88 ;  /* 0x0000005880587221 */ /* 0x000fe20000010000 */
[----:B-1----:R-:W-:-:S06]  /*139d0*/  FADD.FTZ R90, R107, R90 ;  /* 0x0000005a6b5a7221 */ /* 0x002fcc0000010000 */
[----:B------:R-:W0:Y:S01]  /*139e0*/  MUFU.EX2 R98, R98 ;  /* 0x0000006200627308 */ /* 0x000e220000000800 */
[----:B------:R-:W-:Y:S02]  /*139f0*/  F2FP.BF16.F32.PACK_AB R20, R20, R154 ;  /* 0x0000009a1414723e */ /* 0x000fe400000010ff */
[----:B------:R-:W-:Y:S02]  /*13a00*/  F2FP.BF16.F32.PACK_AB R21, R131, R21 ;  /* 0x000000158315723e */ /* 0x000fe400000010ff */
[----:B------:R-:W-:-:S03]  /*13a10*/  F2FP.BF16.F32.PACK_AB R22, R22, R152 ;  /* 0x000000981616723e */ /* 0x000fc600000010ff */
[----:B------:R-:W1:Y:S01]  /*13a20*/  MUFU.EX2 R99, R99 ;  /* 0x0000006300637308 */ /* 0x000e620000000800 */
[----:B------:R-:W-:Y:S01]  /*13a30*/  F2FP.BF16.F32.PACK_AB R23, R135, R23 ;  /* 0x000000178717723e */ /* 0x000fe200000010ff */
[----:B---3--:R-:W-:Y:S01]  /*13a40*/  FADD.FTZ R88, R116, R88 ;  /* 0x0000005874587221 */ /* 0x008fe20000010000 */
[----:B------:R-:W-:-:S05]  /*13a50*/  FADD.FTZ R90, R110, R90 ;  /* 0x0000005a6e5a7221 */ /* 0x000fca0000010000 */
[----:B------:R-:W2:Y:S01]  /*13a60*/  MUFU.EX2 R108, R108 ;  /* 0x0000006c006c7308 */ /* 0x000ea20000000800 */
[----:B------:R3:W-:Y:S01]  /*13a70*/  STSM.16.M88.4 [R18+0x25b00], R20 ;  /* 0x025b001412007844 */ /* 0x0007e20000000200 */
[----:B------:R-:W-:-:S06]  /*13a80*/  FADD.FTZ R90, R111, R90 ;  /* 0x0000005a6f5a7221 */ /* 0x000fcc0000010000 */
[----:B------:R-:W4:Y:S08]  /*13a90*/  MUFU.EX2 R102, R102 ;  /* 0x0000006600667308 */ /* 0x000f300000000800 */
[----:B------:R-:W4:Y:S01]  /*13aa0*/  MUFU.EX2 R105, R105 ;  /* 0x0000006900697308 */ /* 0x000f220000000800 */
[----:B---3--:R-:W-:Y:S01]  /*13ab0*/  FADD.FTZ R20, R124, R88 ;  /* 0x000000587c147221 */ /* 0x008fe20000010000 */
[----:B0-----:R-:W-:-:S06]  /*13ac0*/  FADD.FTZ R21, R98, R90 ;  /* 0x0000005a62157221 */ /* 0x001fcc0000010000 */
[----:B------:R-:W0:Y:S01]  /*13ad0*/  MUFU.EX2 R103, R103 ;  /* 0x0000006700677308 */ /* 0x000e220000000800 */
[----:B------:R-:W-:Y:S01]  /*13ae0*/  FADD.FTZ R20, R112, R20 ;  /* 0x0000001470147221 */ /* 0x000fe20000010000 */
[----:B------:R-:W-:Y:S01]  /*13af0*/  F2FP.BF16.F32.PACK_AB R76, R77, R150 ;  /* 0x000000964d4c723e */ /* 0x000fe200000010ff */
[----:B-1----:R-:W-:Y:S02]  /*13b00*/  FADD.FTZ R21, R99, R21 ;  /* 0x0000001563157221 */ /* 0x002fe40000010000 */
[----:B------:R-:W-:-:S03]  /*13b10*/  FADD.FTZ R22, R117, R20 ;  /* 0x0000001475167221 */ /* 0x000fc60000010000 */
[----:B------:R-:W1:Y:S01]  /*13b20*/  MUFU.EX2 R101, R101 ;  /* 0x0000006500657308 */ /* 0x000e620000000800 */
[----:B------:R-:W-:Y:S02]  /*13b30*/  F2FP.BF16.F32.PACK_AB R77, R123, R122 ;  /* 0x0000007a7b4d723e */ /* 0x000fe400000010ff */
[----:B------:R-:W-:Y:S02]  /*13b40*/  F2FP.BF16.F32.PACK_AB R78, R78, R148 ;  /* 0x000000944e4e723e */ /* 0x000fe400000010ff */
[----:B------:R-:W-:Y:S01]  /*13b50*/  F2FP.BF16.F32.PACK_AB R79, R127, R79 ;  /* 0x0000004f7f4f723e */ /* 0x000fe200000010ff */
[----:B--2---:R-:W-:Y:S02]  /*13b60*/  FADD.FTZ R22, R108, R22 ;  /* 0x000000166c167221 */ /* 0x004fe40000010000 */
[----:B------:R-:W2:Y:S01]  /*13b70*/  MUFU.EX2 R100, R100 ;  /* 0x0000006400647308 */ /* 0x000ea20000000800 */
[----:B----4-:R-:W-:Y:S01]  /*13b80*/  FADD.FTZ R23, R102, R21 ;  /* 0x0000001566177221 */ /* 0x010fe20000010000 */
[----:B------:R3:W-:Y:S06]  /*13b90*/  STSM.16.M88.4 [R18+0x27300], R76 ;  /* 0x0273004c12007844 */ /* 0x0007ec0000000200 */
[----:B------:R-:W4:Y:S08]  /*13ba0*/  MUFU.EX2 R94, R94 ;  /* 0x0000005e005e7308 */ /* 0x000f300000000800 */
[----:B------:R-:W4:Y:S01]  /*13bb0*/  MUFU.EX2 R97, R97 ;  /* 0x0000006100617308 */ /* 0x000f220000000800 */
[----:B---3--:R-:W-:Y:S01]  /*13bc0*/  FADD.FTZ R76, R105, R22 ;  /* 0x00000016694c7221 */ /* 0x008fe20000010000 */
[----:B0-----:R-:W-:-:S06]  /*13bd0*/  FADD.FTZ R77, R103, R23 ;  /* 0x00000017674d7221 */ /* 0x001fcc0000010000 */
[----:B------:R-:W0:Y:S01]  /*13be0*/  MUFU.EX2 R95, R95 ;  /* 0x0000005f005f7308 */ /* 0x000e220000000800 */
[----:B------:R-:W-:Y:S01]  /*13bf0*/  FADD.FTZ R76, R109, R76 ;  /* 0x0000004c6d4c7221 */ /* 0x000fe20000010000 */
[----:B------:R-:W-:-:S06]  /*13c00*/  FADD.FTZ R77, R84, R77 ;  /* 0x0000004d544d7221 */ /* 0x000fcc0000010000 */
[----:B------:R-:W3:Y:S01]  /*13c10*/  MUFU.EX2 R96, R96 ;  /* 0x0000006000607308 */ /* 0x000ee20000000800 */
[----:B-1----:R-:W-:Y:S01]  /*13c20*/  FADD.FTZ R78, R101, R76 ;  /* 0x0000004c654e7221 */ /* 0x002fe20000010000 */
[----:B------:R-:W-:-:S06]  /*13c30*/  FADD.FTZ R77, R85, R77 ;  /* 0x0000004d554d7221 */ /* 0x000fcc0000010000 */
[----:B------:R-:W1:Y:S01]  /*13c40*/  MUFU.EX2 R82, R82 ;  /* 0x0000005200527308 */ /* 0x000e620000000800 */
[----:B------:R-:W-:Y:S01]  /*13c50*/  F2FP.BF16.F32.PACK_AB R88, R129, R136 ;  /* 0x000000888158723e */ /* 0x000fe200000010ff */
[----:B--2---:R-:W-:Y:S01]  /*13c60*/  FADD.FTZ R78, R100, R78 ;  /* 0x0000004e644e7221 */ /* 0x004fe20000010000 */
[----:B------:R-:W-:-:S05]  /*13c70*/  F2FP.BF16.F32.PACK_AB R89, R115, R89 ;  /* 0x000000597359723e */ /* 0x000fca00000010ff */
[----:B------:R-:W2:Y:S01]  /*13c80*/  MUFU.EX2 R93, R93 ;  /* 0x0000005d005d7308 */ /* 0x000ea20000000800 */
[----:B------:R-:W-:Y:S02]  /*13c90*/  F2FP.BF16.F32.PACK_AB R90, R125, R133 ;  /* 0x000000857d5a723e */ /* 0x000fe400000010ff */
[----:B------:R-:W-:-:S05]  /*13ca0*/  F2FP.BF16.F32.PACK_AB R91, R119, R118 ;  /* 0x00000076775b723e */ /* 0x000fca00000010ff */
[----:B------:R-:W2:Y:S01]  /*13cb0*/  MUFU.EX2 R83, R83 ;  /* 0x0000005300537308 */ /* 0x000ea20000000800 */
[----:B------:R-:W-:Y:S01]  /*13cc0*/  F2FP.BF16.F32.PACK_AB R20, R120, R132 ;  /* 0x000000847814723e */ /* 0x000fe200000010ff */
[----:B------:R0:W-:Y:S01]  /*13cd0*/  STSM.16.M88.4 [R18+0x28b00], R88 ;  /* 0x028b005812007844 */ /* 0x0001e20000000200 */
[----:B------:R-:W-:Y:S02]  /*13ce0*/  F2FP.BF16.F32.PACK_AB R21, R107, R106 ;  /* 0x0000006a6b15723e */ /* 0x000fe400000010ff */
[----:B------:R-:W-:-:S03]  /*13cf0*/  F2FP.BF16.F32.PACK_AB R22, R116, R128 ;  /* 0x000000807416723e */ /* 0x000fc600000010ff */
[----:B------:R4:W2:Y:S01]  /*13d00*/  MUFU.EX2 R114, R86 ;  /* 0x0000005600727308 */ /* 0x0008a20000000800 */
[----:B------:R-:W-:Y:S01]  /*13d10*/  F2FP.BF16.F32.PACK_AB R23, R111, R110 ;  /* 0x0000006e6f17723e */ /* 0x000fe200000010ff */
[----:B----4-:R-:W-:Y:S01]  /*13d20*/  FADD.FTZ R86, R94, R77 ;  /* 0x0000004d5e567221 */ /* 0x010fe20000010000 */
[----:B------:R-:W-:-:S05]  /*13d30*/  F2FP.BF16.F32.PACK_AB R77, R99, R98 ;  /* 0x00000062634d723e */ /* 0x000fca00000010ff */
[----:B------:R-:W4:Y:S01]  /*13d40*/  MUFU.EX2 R87, R87 ;  /* 0x0000005700577308 */ /* 0x000f220000000800 */
[----:B------:R-:W-:Y:S01]  /*13d50*/  FADD.FTZ R99, R97, R78 ;  /* 0x0000004e61637221 */ /* 0x000fe20000010000 */
[----:B0-----:R-:W-:Y:S01]  /*13d60*/  FADD.FTZ R89, R95, R86 ;  /* 0x000000565f597221 */ /* 0x001fe20000010000 */
[----:B------:R1:W-:Y:S02]  /*13d70*/  STSM.16.M88.4 [R18+0x2a300], R20 ;  /* 0x02a3001412007844 */ /* 0x0003e40000000200 */
[----:B---3--:R-:W-:-:S03]  /*13d80*/  FADD.FTZ R86, R96, R99 ;  /* 0x0000006360567221 */ /* 0x008fc60000010000 */
[----:B------:R-:W0:Y:S08]  /*13d90*/  MUFU.EX2 R74, R74 ;  /* 0x0000004a004a7308 */ /* 0x000e300000000800 */
[----:B------:R-:W3:Y:S01]  /*13da0*/  MUFU.EX2 R75, R75 ;  /* 0x0000004b004b7308 */ /* 0x000ee20000000800 */
[----:B-1----:R-:W-:Y:S01]  /*13db0*/  FADD.FTZ R22, R82, R89 ;  /* 0x0000005952167221 */ /* 0x002fe20000010000 */
[----:B--2---:R-:W-:-:S03]  /*13dc0*/  FADD.FTZ R89, R93, R86 ;  /* 0x000000565d597221 */ /* 0x004fc60000010000 */
[----:B------:R-:W-:-:S03]  /*13dd0*/  FADD.FTZ R23, R83, R22 ;  /* 0x0000001653177221 */ /* 0x000fc60000010000 */
[----:B------:R-:W-:Y:S01]  /*13de0*/  MUFU.EX2 R73, R73 ;  /* 0x0000004900497308 */ /* 0x000fe20000000800 */
[----:B------:R-:W-:Y:S01]  /*13df0*/  FADD.FTZ R89, R104, R89 ;  /* 0x0000005968597221 */ /* 0x000fe20000010000 */
[----:B------:R-:W-:-:S06]  /*13e00*/  FADD.FTZ R86, R114, R23 ;  /* 0x0000001772567221 */ /* 0x000fcc0000010000 */
[----:B------:R-:W1:Y:S01]  /*13e10*/  MUFU.EX2 R88, R81 ;  /* 0x0000005100587308 */ /* 0x000e620000000800 */
[----:B------:R-:W-:Y:S01]  /*13e20*/  FADD.FTZ R91, R0, R89 ;  /* 0x00000059005b7221 */ /* 0x000fe20000010000 */
[----:B----4-:R-:W-:Y:S01]  /*13e30*/  FADD.FTZ R89, R87, R86 ;  /* 0x0000005657597221 */ /* 0x010fe20000010000 */
[----:B------:R-:W-:Y:S02]  /*13e40*/  F2FP.BF16.F32.PACK_AB R21, R85, R84 ;  /* 0x000000545515723e */ /* 0x000fe400000010ff */
[----:B------:R-:W-:Y:S01]  /*13e50*/  F2FP.BF16.F32.PACK_AB R85, R83, R82 ;  /* 0x000000525355723e */ /* 0x000fe200000010ff */
[----:B0-----:R-:W-:Y:S01]  /*13e60*/  FADD.FTZ R82, R74, R89 ;  /* 0x000000594a527221 */ /* 0x001fe20000010000 */
[----:B------:R-:W-:Y:S01]  /*13e70*/  FADD.FTZ R91, R92, R91 ;  /* 0x0000005b5c5b7221 */ /* 0x000fe20000010000 */
[----:B------:R-:W-:Y:S02]  /*13e80*/  F2FP.BF16.F32.PACK_AB R76, R112, R124 ;  /* 0x0000007c704c723e */ /* 0x000fe400000010ff */
[----:B---3--:R-:W-:Y:S01]  /*13e90*/  FADD.FTZ R82, R75, R82 ;  /* 0x000000524b527221 */ /* 0x008fe20000010000 */
[----:B------:R-:W-:-:S02]  /*13ea0*/  F2FP.BF16.F32.PACK_AB R78, R108, R117 ;  /* 0x000000756c4e723e */ /* 0x000fc400000010ff */
[----:B------:R-:W-:Y:S01]  /*13eb0*/  F2FP.BF16.F32.PACK_AB R79, R103, R102 ;  /* 0x00000066674f723e */ /* 0x000fe200000010ff */
[----:B------:R-:W-:Y:S01]  /*13ec0*/  FADD.FTZ R90, R138, R91 ;  /* 0x0000005b8a5a7221 */ /* 0x000fe20000010000 */
[----:B------:R-:W-:Y:S02]  /*13ed0*/  F2FP.BF16.F32.PACK_AB R20, R109, R105 ;  /* 0x000000696d14723e */ /* 0x000fe400000010ff */
[----:B------:R-:W-:Y:S02]  /*13ee0*/  F2FP.BF16.F32.PACK_AB R22, R100, R101 ;  /* 0x000000656416723e */ /* 0x000fe400000010ff */
[----:B------:R-:W-:Y:S02]  /*13ef0*/  F2FP.BF16.F32.PACK_AB R23, R95, R94 ;  /* 0x0000005e5f17723e */ /* 0x000fe400000010ff */
[----:B-1----:R-:W-:Y:S01]  /*13f00*/  F2FP.BF16.F32.PACK_AB R95, R88, R73 ;  /* 0x00000049585f723e */ /* 0x002fe200000010ff */
[----:B------:R-:W-:Y:S01]  /*13f10*/  FADD.FTZ R73, R73, R82 ;  /* 0x0000005249497221 */ /* 0x000fe20000010000 */
[----:B------:R-:W-:Y:S01]  /*13f20*/  F2FP.BF16.F32.PACK_AB R86, R104, R93 ;  /* 0x0000005d6856723e */ /* 0x000fe200000010ff */
[----:B------:R-:W-:Y:S01]  /*13f30*/  STSM.16.M88.4 [R18+0x2bb00], R76 ;  /* 0x02bb004c12007844 */ /* 0x000fe20000000200 */
[----:B------:R-:W-:Y:S01]  /*13f40*/  F2FP.BF16.F32.PACK_AB R93, R75, R74 ;  /* 0x0000004a4b5d723e */ /* 0x000fe200000010ff */
[----:B------:R-:W-:Y:S01]  /*13f50*/  FADD.FTZ R75, R113, R90 ;  /* 0x0000005a714b7221 */ /* 0x000fe20000010000 */
[----:B------:R-:W-:Y:S01]  /*13f60*/  F2FP.BF16.F32.PACK_AB R92, R92, R0 ;  /* 0x000000005c5c723e */ /* 0x000fe200000010ff */
[----:B------:R-:W2:Y:S04]  /*13f70*/  LDL R74, [R1+0x74] ;  /* 0x00007400014a7983 */ /* 0x000ea80000100800 */
[----:B------:R-:W2:Y:S04]  /*13f80*/  LDL.LU R0, [R1+0x44] ;  /* 0x0000440001007983 */ /* 0x000ea80000300800 */
[----:B------:R0:W-:Y:S04]  /*13f90*/  STSM.16.M88.4 [R18+0x2d300], R20 ;  /* 0x02d3001412007844 */ /* 0x0001e80000000200 */
[----:B------:R-:W-:Y:S01]  /*13fa0*/  STL [R1+0x40], R75 ;  /* 0x0000404b01007387 */ /* 0x000fe20000100800 */
[----:B0-----:R-:W-:-:S05]  /*13fb0*/  FADD.FTZ R20, R88, R73 ;  /* 0x0000004958147221 */ /* 0x001fca0000010000 */
[----:B------:R0:W-:Y:S04]  /*13fc0*/  STL [R1+0x48], R20 ;  /* 0x0000481401007387 */ /* 0x0001e80000100800 */
[----:B0-----:R-:W3:Y:S01]  /*13fd0*/  LDL R20, [R1+0x5c] ;  /* 0x00005c0001147983 */ /* 0x001ee20000100800 */
[----:B------:R-:W-:Y:S02]  /*13fe0*/  F2FP.BF16.F32.PACK_AB R84, R96, R97 ;  /* 0x000000616054723e */ /* 0x000fe400000010ff */
[----:B------:R-:W-:Y:S02]  /*13ff0*/  F2FP.BF16.F32.PACK_AB R87, R87, R114 ;  /* 0x000000725757723e */ /* 0x000fe400000010ff */
[----:B------:R-:W-:-:S03]  /*14000*/  F2FP.BF16.F32.PACK_AB R94, R113, R138 ;  /* 0x0000008a715e723e */ /* 0x000fc600000010ff */
[----:B------:R-:W-:Y:S04]  /*14010*/  STSM.16.M88.4 [R18+0x2eb00], R84 ;  /* 0x02eb005412007844 */ /* 0x000fe80000000200 */
[----:B------:R-:W-:Y:S01]  /*14020*/  STSM.16.M88.4 [R18+0x30300], R92 ;  /* 0x0303005c12007844 */ /* 0x000fe20000000200 */
[----:B------:R-:W-:Y:S01]  /*14030*/  @!PT LDS RZ, [RZ] ;  /* 0x00000000fffff984 */ /* 0x000fe20000000800 */
[----:B------:R-:W-:Y:S01]  /*14040*/  @!PT LDS RZ, [RZ] ;  /* 0x00000000fffff984 */ /* 0x000fe20000000800 */
[----:B------:R-:W-:Y:S01]  /*14050*/  @!PT LDS RZ, [RZ] ;  /* 0x00000000fffff984 */ /* 0x000fe20000000800 */
[----:B------:R-:W-:Y:S01]  /*14060*/  @!PT LDS RZ, [RZ] ;  /* 0x00000000fffff984 */ /* 0x000fe20000000800 */
[----:B------:R0:W-:Y:S06]  /*14070*/  MEMBAR.ALL.CTA ;  /* 0x0000000000007992 */ /* 0x0001ec0000008000 */
[----:B0-----:R-:W0:Y:S01]  /*14080*/  FENCE.VIEW.ASYNC.S ;  /* 0x00000000000073c6 */ /* 0x001e220000000000 */
        /* <DEDUP_REMOVED lines=48> */
[C---:B--2---:R-:W-:Y:S01]  /*14390*/  ISETP.GT.AND P2, PT, R0.reuse, R74, PT ;  /* 0x0000004a0000720c */ /* 0x044fe20003f44270 */
[----:B------:R-:W-:-:S05]  /*143a0*/  VIADD R0, R0, 0xffffffff ;  /* 0xffffffff00007836 */ /* 0x000fca0000000000 */
[----:B------:R1:W-:Y:S04]  /*143b0*/  STL [R1+0x44], R0 ;  /* 0x0000440001007387 */ /* 0x0003e80000100800 */
[----:B---3--:R2:W-:Y:S04]  /*143c0*/  STL [R1+0x8], R20 ;  /* 0x0000081401007387 */ /* 0x0085e80000100800 */
[----:B------:R2:W-:Y:S04]  /*143d0*/  STL [R1+0x14], R72 ;  /* 0x0000144801007387 */ /* 0x0005e80000100800 */
[----:B------:R2:W-:Y:S01]  /*143e0*/  STL [R1+0x4], R14 ;  /* 0x0000040e01007387 */ /* 0x0005e20000100800 */
[----:B-1----:R-:W-:Y:S01]  /*143f0*/  IMAD.MOV.U32 R0, RZ, RZ, R147 ;  /* 0x000000ffff007224 */ /* 0x002fe200078e0093 */
[----:B0-----:R-:W-:Y:S01]  /*14400*/  NOP ;  /* 0x0000000000007918 */ /* 0x001fe20000000000 */
[----:B------:R-:W-:Y:S05]  /*14410*/  @P2 BRA `(.L_x_9881) ;  /* 0xffffffb400b42947 */ /* 0x000fea000383ffff */
.L_x_9870:
[----:B------:R-:W-:Y:S05]  /*14420*/  WARPSYNC.ALL ;  /* 0x0000000000007948 */ /* 0x000fea0003800000 */
[----:B------:R-:W-:Y:S06]  /*14430*/  BAR.ARV 0x8, 0x200 ;  /* 0x0208000000007b1d */ /* 0x000fec0000002000 */
[----:B------:R-:W-:Y:S05]  /*14440*/  @!P0 BRA `(.L_x_9882) ;  /* 0x0000000000048947 */ /* 0x000fea0003800000 */
[----:B------:R-:W-:Y:S01]  /*14450*/  BPT.TRAP 0x1 ;  /* 0x000000040000795c */ /* 0x000fe20000300000 */
.L_x_9882:
[----:B------:R-:W3:Y:S01]  /*14460*/  LDL R2, [R1+0x5c] ;  /* 0x00005c0001027983 */ /* 0x000ee20000100800 */
[----:B------:R-:W-:Y:S01]  /*14470*/  IMAD R0, R147, 0x8, R16 ;  /* 0x0000000893007824 */ /* 0x000fe200078e0210 */
[----:B---3--:R-:W-:-:S04]  /*14480*/  SHF.L.U32 R3, R2, 0x1f, RZ ;  /* 0x0000001f02037819 */ /* 0x008fc800000006ff */
[----:B------:R0:W1:Y:S01]  /*14490*/  SYNCS.PHASECHK.TRANS64.TRYWAIT P2, [R0+URZ+0x31c50], R3 ;  /* 0x031c5003000075a7 */ /* 0x000062000804017f */
[----:B------:R-:W-:Y:S05]  /*144a0*/  @!P0 BRA `(.L_x_9883) ;  /* 0x0000000000048947 */ /* 0x000fea0003800000 */
[----:B------:R-:W-:Y:S01]  /*144b0*/  BPT.TRAP 0x1 ;  /* 0x000000040000795c */ /* 0x000fe20000300000 */
.L_x_9883:
[----:B------:R-:W3:Y:S01]  /*144c0*/  LDL.LU R2, [R1+0x80] ;  /* 0x0000800001027983 */ /* 0x000ee20000300800 */
[----:B------:R-:W-:Y:S02]  /*144d0*/  VIADD R16, R16, 0x200 ;  /* 0x0000020010107836 */ /* 0x000fe40000000000 */
[----:B------:R-:W-:-:S03]  /*144e0*/  IMAD.MOV.U32 R5, RZ, RZ, -0x3ffffff0 ;  /* 0xc0000010ff057424 */ /* 0x000fc600078e00ff */
[----:B------:R-:W-:-:S04]  /*144f0*/  SHF.R.U32.HI R16, RZ, 0x4, R16 ;  /* 0x00000004ff107819 */ /* 0x000fc80000011610 */
[----:B------:R-:W-:-:S04]  /*14500*/  LOP3.LUT R16, R16, 0x3fff, RZ, 0xc0, !PT ;  /* 0x00003fff10107812 */ /* 0x000fc800078ec0ff */
[----:B------:R-:W-:Y:S02]  /*14510*/  LOP3.LUT R16, R16, 0x2400000, RZ, 0xfc, !PT ;  /* 0x0240000010107812 */ /* 0x000fe400078efcff */
[----:B---3--:R-:W-:Y:S01]  /*14520*/  LOP3.LUT R4, R2, 0x10000, RZ, 0xfc, !PT ;  /* 0x0001000002047812 */ /* 0x008fe200078efcff */
[----:B-1----:R-:W-:Y:S06]  /*14530*/  @P2 BRA `(.L_x_9884) ;  /* 0x0000000000082947 */ /* 0x002fec0003800000 */
[----:B------:R-:W1:Y:S02]  /*14540*/  SYNCS.PHASECHK.TRANS64.TRYWAIT P0, [R0+URZ+0x31c50], R3 ;  /* 0x031c5003000075a7 */ /* 0x000e64000800017f */
[----:B-1----:R-:W-:Y:S05]  /*14550*/  @!P0 BRA `(.L_x_9885) ;  /* 0x000000bc00a08947 */ /* 0x002fea0003800000 */
.L_x_9884:
[----:B------:R-:W-:Y:S01]  /*14560*/  IMAD R2, R147, 0x6c0, R16 ;  /* 0x000006c093027824 */ /* 0x000fe200078e0210 */
[----:B------:R-:W3:Y:S01]  /*14570*/  LDL.LU R11, [R1+0x40] ;  /* 0x00004000010b7983 */ /* 0x000ee20000300800 */
[----:B01----:R-:W-:Y:S01]  /*14580*/  IMAD.MOV.U32 R3, RZ, RZ, -0x7fffffe0 ;  /* 0x80000020ff037424 */ /* 0x003fe200078e00ff */
[----:B------:R-:W-:Y:S05]  /*14590*/  WARPSYNC.ALL ;  /* 0x0000000000007948 */ /* 0x000fea0003800000 */
[C---:B------:R-:W-:Y:S01]  /*145a0*/  R2UR UR4, R4.reuse ;  /* 0x00000000040472ca */ /* 0x040fe200000e0000 */
[----:B------:R-:W-:Y:S01]  /*145b0*/  VIADD R6, R4, 0x180 ;  /* 0x0000018004067836 */ /* 0x000fe20000000000 */
[----:B------:R-:W-:Y:S01]  /*145c0*/  R2UR UR5, R5 ;  /* 0x00000000050572ca */ /* 0x000fe200000e0000 */
[C---:B------:R-:W-:Y:S01]  /*145d0*/  VIADD R8, R2.reuse, 0x40 ;  /* 0x0000004002087836 */ /* 0x040fe20000000000 */
[----:B------:R-:W-:Y:S01]  /*145e0*/  R2UR UR6, R2 ;  /* 0x00000000020672ca */ /* 0x000fe200000e0000 */
[----:B------:R-:W-:Y:S01]  /*145f0*/  IMAD.MOV.U32 R7, RZ, RZ, -0x3ffffff0 ;  /* 0xc0000010ff077424 */ /* 0x000fe200078e00ff */
[----:B------:R-:W-:Y:S01]  /*14600*/  R2UR UR7, R3 ;  /* 0x00000000030772ca */ /* 0x000fe200000e0000 */
[----:B------:R-:W-:Y:S01]  /*14610*/  WARPGROUP.ARRIVE ;  /* 0x00000000000079c5 */ /* 0x000fe20000000000 */
[----:B------:R-:W-:Y:S01]  /*14620*/  IMAD.MOV.U32 R9, RZ, RZ, -0x7fffffe0 ;  /* 0x80000020ff097424 */ /* 0x000fe200078e00ff */
[----:B------:R-:W4:Y:S04]  /*14630*/  LDL.LU R10, [R1+0x48] ;  /* 0x00004800010a7983 */ /* 0x000f280000300800 */
[----:B------:R-:W5:Y:S01]  /*14640*/  LDL.LU R12, [R1+0x5c] ;  /* 0x00005c00010c7983 */ /* 0x000f620000300800 */
[----:B------:R-:W-:-:S02]  /*14650*/  IMAD.MOV.U32 R5, RZ, RZ, -0x3ffffff0 ;  /* 0xc0000010ff057424 */ /* 0x000fc400078e00ff */
[----:B------:R-:W-:Y:S01]  /*14660*/  IMAD.MOV.U32 R3, RZ, RZ, -0x7fffffe0 ;  /* 0x80000020ff037424 */ /* 0x000fe200078e00ff */
[----:B------:R-:W2:Y:S01]  /*14670*/  LDL.LU R13, [R1+0xa0] ;  /* 0x0000a000010d7983 */ /* 0x000ea20000300800 */
[----:B------:R-:W-:Y:S01]  /*14680*/  VIADD R147, R147, 0x1 ;  /* 0x0000000193937836 */ /* 0x000fe20000000000 */
[----:B------:R-:W-:Y:S01]  /*14690*/  HGMMA.64x96x16.F32.BF16 R24, gdesc[UR4].tnspB, R24, gsb0 ;  /* 0x41600000041879f0 */ /* 0x000fe20008001818 */
[----:B------:R-:W-:Y:S01]  /*146a0*/  R2UR UR4, R6 ;  /* 0x00000000060472ca */ /* 0x000fe200000e0000 */
[----:B------:R-:W-:Y:S01]  /*146b0*/  VIADD R6, R4, 0x300 ;  /* 0x0000030004067836 */ /* 0x000fe20000000000 */
[----:B------:R-:W-:Y:S01]  /*146c0*/  R2UR UR5, R7 ;  /* 0x00000000070572ca */ /* 0x000fe200000e0000 */
[----:B------:R-:W-:Y:S01]  /*146d0*/  IMAD.MOV.U32 R7, RZ, RZ, -0x3ffffff0 ;  /* 0xc0000010ff077424 */ /* 0x000fe200078e00ff */
[----:B------:R-:W-:Y:S01]  /*146e0*/  R2UR UR6, R8 ;  /* 0x00000000080672ca */ /* 0x000fe200000e0000 */
[----:B------:R-:W-:Y:S01]  /*146f0*/  VIADD R8, R2, 0x80 ;  /* 0x0000008002087836 */ /* 0x000fe20000000000 */
[----:B------:R-:W-:Y:S01]  /*14700*/  R2UR UR7, R9 ;  /* 0x00000000090772ca */ /* 0x000fe200000e0000 */
[----:B------:R-:W-:Y:S01]  /*14710*/  IMAD.MOV.U32 R9, RZ, RZ, -0x7fffffe0 ;  /* 0x80000020ff097424 */ /* 0x000fe200078e00ff */
[----:B------:R-:W-:Y:S01]  /*14720*/  ISETP.NE.AND P2, PT, R147, 0x2, PT ;  /* 0x000000029300780c */ /* 0x000fe20003f45270 */
[----:B------:R-:W-:-:S02]  /*14730*/  WARPGROUP.DEPBAR.LE gsb0, 0x0 ;  /* 0x00008000000079c5 */ /* 0x000fc40000010000 */
[----:B------:R-:W-:-:S08]  /*14740*/  WARPGROUP.ARRIVE ;  /* 0x00000000000079c5 */ /* 0x000fd00000000000 */
        /* <DEDUP_REMOVED lines=9> */
[----:B------:R-:W-:Y:S02]  /*147e0*/  WARPGROUP.DEPBAR.LE gsb0, 0x0 ;  /* 0x00008000000079c5 */ /* 0x000fe40000010000 */
[----:B------:R-:W-:-:S09]  /*147f0*/  WARPGROUP.ARRIVE ;  /* 0x00000000000079c5 */ /* 0x000fd20000000000 */
        /* <DEDUP_REMOVED lines=41> */
[----:B------:R-:W-:Y:S02]  /*14a90*/  IMAD.MOV.U32 R9, RZ, RZ, -0x7fffffe0 ;  /* 0x80000020ff097424 */ /* 0x000fe400078e00ff */
[----:B------:R-:W-:-:S02]  /*14aa0*/  VIADD R4, R4, 0xc00 ;  /* 0x00000c0004047836 */ /* 0x000fc40000000000 */
[----:B------:R-:W-:Y:S01]  /*14ab0*/  VIADD R2, R2, 0x200 ;  /* 0x0000020002027836 */ /* 0x000fe20000000000 */
[----:B------:R-:W-:Y:S02]  /*14ac0*/  WARPGROUP.DEPBAR.LE gsb0, 0x0 ;  /* 0x00008000000079c5 */ /* 0x000fe40000010000 */
[----:B------:R-:W-:-:S06]  /*14ad0*/  WARPGROUP.ARRIVE ;  /* 0x00000000000079c5 */ /* 0x000fcc0000000000 */
[----:B------:R-:W-:Y:S01]  /*14ae0*/  HGMMA.64x96x16.F32.BF16 R24, gdesc[UR4].tnspB, R24, gsb0 ;  /* 0x41600000041879f0 */ /* 0x000fe20008001818 */
[----:B------:R-:W-:Y:S02]  /*14af0*/  R2UR UR4, R6 ;  /* 0x00000000060472ca */ /* 0x000fe400000e0000 */
[----:B------:R-:W-:Y:S02]  /*14b00*/  R2UR UR5, R7 ;  /* 0x00000000070572ca */ /* 0x000fe400000e0000 */
[----:B------:R-:W-:Y:S02]  /*14b10*/  R2UR UR6, R8 ;  /* 0x00000000080672ca */ /* 0x000fe400000e0000 */
[----:B------:R-:W-:Y:S01]  /*14b20*/  R2UR UR7, R9 ;  /* 0x00000000090772ca */ /* 0x000fe200000e0000 */
[----:B------:R-:W-:Y:S02]  /*14b30*/  WARPGROUP.DEPBAR.LE gsb0, 0x0 ;  /* 0x00008000000079c5 */ /* 0x000fe40000010000 */
[----:B------:R-:W-:-:S10]  /*14b40*/  WARPGROUP.ARRIVE ;  /* 0x00000000000079c5 */ /* 0x000fd40000000000 */
[----:B------:R-:W-:Y:S01]  /*14b50*/  HGMMA.64x96x16.F32.BF16 R24, gdesc[UR4].tnspB, R24, gsb0 ;  /* 0x41600000041879f0 */ /* 0x000fe20008001818 */
[----:B------:R-:W-:Y:S02]  /*14b60*/  R2UR UR4, R4 ;  /* 0x00000000040472ca */ /* 0x000fe400000e0000 */
[----:B------:R-:W-:Y:S02]  /*14b70*/  R2UR UR5, R5 ;  /* 0x00000000050572ca */ /* 0x000fe400000e0000 */
[----:B------:R-:W-:Y:S02]  /*14b80*/  R2UR UR6, R2 ;  /* 0x00000000020672ca */ /* 0x000fe400000e0000 */
[----:B------:R-:W-:Y:S01]  /*14b90*/  R2UR UR7, R3 ;  /* 0x00000000030772ca */ /* 0x000fe200000e0000 */
[----:B---3--:R-:W0:Y:S04]  /*14ba0*/  SHFL.BFLY PT, R2, R11, 0x2, 0x1f ;  /* 0x0c401f000b027f89 */ /* 0x008e2800000e0000 */
[----:B----4-:R-:W1:Y:S01]  /*14bb0*/  SHFL.BFLY PT, R3, R10, 0x2, 0x1f ;  /* 0x0c401f000a037f89 */ /* 0x010e6200000e0000 */
[----:B0-----:R-:W-:Y:S01]  /*14bc0*/  FADD.FTZ R2, R2, R11 ;  /* 0x0000000b02027221 */ /* 0x001fe20000010000 */
[----:B-1----:R-:W-:Y:S01]  /*14bd0*/  FADD.FTZ R4, R3, R10 ;  /* 0x0000000a03047221 */ /* 0x002fe20000010000 */
[----:B------:R-:W-:-:S03]  /*14be0*/  IMAD.MOV.U32 R10, RZ, RZ, RZ ;  /* 0x000000ffff0a7224 */ /* 0x000fc600078e00ff */
[----:B------:R-:W0:Y:S04]  /*14bf0*/  SHFL.BFLY PT, R3, R2, 0x1, 0x1f ;  /* 0x0c201f0002037f89 */ /* 0x000e2800000e0000 */
[----:B------:R-:W1:Y:S01]  /*14c00*/  SHFL.BFLY PT, R5, R4, 0x1, 0x1f ;  /* 0x0c201f0004057f89 */ /* 0x000e6200000e0000 */
[----:B0-----:R-:W-:Y:S01]  /*14c10*/  FADD.FTZ R8, R2, R3 ;  /* 0x0000000302087221 */ /* 0x001fe20000010000 */
[----:B------:R-:W-:Y:S01]  /*14c20*/  SEL R2, RZ, 0x1, P2 ;  /* 0x00000001ff027807 */ /* 0x000fe20001000000 */
[----:B-1----:R-:W-:-:S03]  /*14c30*/  FADD.FTZ R11, R4, R5 ;  /* 0x00000005040b7221 */ /* 0x002fc60000010000 */
[----:B------:R-:W-:Y:S01]  /*14c40*/  FSETP.NE.FTZ.AND P0, PT, R8, RZ, PT ;  /* 0x000000ff0800720b */ /* 0x000fe20003f15000 */
[----:B--2---:R-:W-:Y:S01]  /*14c50*/  VIADD R13, R13, 0x1 ;  /* 0x000000010d0d7836 */ /* 0x004fe20000000000 */
[----:B-----5:R-:W-:Y:S02]  /*14c60*/  LOP3.LUT R12, R12, R2, RZ, 0x3c, !PT ;  /* 0x000000020c0c7212 */ /* 0x020fe400078e3cff */
[----:B------:R-:W-:-:S09]  /*14c70*/  FSETP.NE.FTZ.AND P3, PT, R11, RZ, PT ;  /* 0x000000ff0b00720b */ /* 0x000fd20003f75000 */
[----:B------:R-:W0:Y:S08]  /*14c80*/  @P0 MUFU.LG2 R6, R8 ;  /* 0x0000000800060308 */ /* 0x000e300000000c00 */
[----:B------:R-:W1:Y:S01]  /*14c90*/  @P3 MUFU.LG2 R7, R11 ;  /* 0x0000000b00073308 */ /* 0x000e620000000c00 */
[----:B------:R-:W-:Y:S02]  /*14ca0*/  WARPGROUP.DEPBAR.LE gsb0, 0x0 ;  /* 0x00008000000079c5 */ /* 0x000fe40000010000 */
[----:B------:R-:W-:-:S05]  /*14cb0*/  WARPGROUP.ARRIVE ;  /* 0x00000000000079c5 */ /* 0x000fca0000000000 */
[----:B------:R-:W2:Y:S01]  /*14cc0*/  @P0 MUFU.RCP R10, R8 ;  /* 0x00000008000a0308 */ /* 0x000ea20000001000 */
[----:B------:R-:W-:Y:S01]  /*14cd0*/  HGMMA.64x96x16.F32.BF16 R24, gdesc[UR4].tnspB, R24, gsb0 ;  /* 0x41600000041879f0 */ /* 0x000fe20008001818 */
[----:B------:R-:W-:Y:S01]  /*14ce0*/  IMAD.MOV.U32 R3, RZ, RZ, RZ ;  /* 0x000000ffff037224 */ /* 0x000fe200078e00ff */
[----:B------:R3:W-:Y:S04]  /*14cf0*/  STL [R1+0x5c], R12 ;  /* 0x00005c0c01007387 */ /* 0x0007e80000100800 */
[----:B------:R4:W-:Y:S01]  /*14d00*/  STL [R1+0xa0], R13 ;  /* 0x0000a00d01007387 */ /* 0x0009e20000100800 */
[----:B------:R-:W5:Y:S01]  /*14d10*/  @P3 MUFU.RCP R3, R11 ;  /* 0x0000000b00033308 */ /* 0x000f620000001000 */
[----:B------:R-:W-:Y:S01]  /*14d20*/  @P0 FMUL.FTZ R5, R15, 0.69314718246459960938 ;  /* 0x3f3172180f050820 */ /* 0x000fe20000410000 */
[----:B0-----:R-:W-:Y:S01]  /*14d30*/  @P0 FMUL.FTZ R6, R6, 0.69314718246459960938 ;  /* 0x3f31721806060820 */ /* 0x001fe20000410000 */
[----:B-1----:R-:W-:Y:S01]  /*14d40*/  @P3 FMUL.FTZ R7, R7, 0.69314718246459960938 ;  /* 0x3f31721807073820 */ /* 0x002fe20000410000 */
[----:B---3--:R-:W-:Y:S01]  /*14d50*/  @P3 FMUL.FTZ R12, R15, 0.69314718246459960938 ;  /* 0x3f3172180f0c3820 */ /* 0x008fe20000410000 */
[----:B------:R-:W-:-:S02]  /*14d60*/  @!P1 VIADD R4, R0, 0x31c60 ;  /* 0x00031c6000049836 */ /* 0x000fc40000000000 */
[----:B------:R-:W-:Y:S02]  /*14d70*/  IMAD.MOV.U32 R2, RZ, RZ, -0x800000 ;  /* 0xff800000ff027424 */ /* 0x000fe400078e00ff */
[----:B------:R-:W-:Y:S01]  /*14d80*/  @P0 FFMA.FTZ R2, R5, R14, R6 ;  /* 0x0000000e05020223 */ /* 0x000fe20000010006 */
[----:B------:R-:W-:Y:S02]  /*14d90*/  IMAD.MOV.U32 R0, RZ, RZ, -0x800000 ;  /* 0xff800000ff007424 */ /* 0x000fe400078e00ff */
[----:B------:R-:W-:Y:S01]  /*14da0*/  @P3 FFMA.FTZ R0, R12, R72, R7 ;  /* 0x000000480c003223 */ /* 0x000fe20000010007 */
[----:B------:R-:W-:Y:S02]  /*14db0*/  @!P1 PRMT R4, RZ, 0x654, R4 ;  /* 0x00000654ff049816 */ /* 0x000fe40000000004 */
[----:B------:R-:W-:Y:S02]  /*14dc0*/  PLOP3.LUT P0, PT, PT, PT, PT, 0x8, 0x0 ;  /* 0x000000000000781c */ /* 0x000fe40003f0e170 */
[----:B------:R-:W-:Y:S01]  /*14dd0*/  SEL R147, R147, RZ, P2 ;  /* 0x000000ff93937207 */ /* 0x000fe20001000000 */
[----:B------:R-:W-:-:S02]  /*14de0*/  WARPGROUP.DEPBAR.LE gsb0, 0x0 ;  /* 0x00008000000079c5 */ /* 0x000fc40000010000 */
        /* <DEDUP_REMOVED lines=24> */
[-C--:B-----5:R-:W-:Y:S01]  /*14f70*/  FMUL.FTZ R68, R26, R3.reuse ;  /* 0x000000031a447220 */ /* 0x0a0fe20000410000 */
[-C--:B------:R-:W-:Y:S01]  /*14f80*/  FMUL.FTZ R69, R27, R3.reuse ;  /* 0x000000031b457220 */ /* 0x080fe20000410000 */
[----:B0-----:R-:W-:Y:S01]  /*14f90*/  FMUL.FTZ R4, R24, R10 ;  /* 0x0000000a18047220 */ /* 0x001fe20000410000 */
        /* <DEDUP_REMOVED lines=21> */
[----:B----4-:R-:W-:-:S07]  /*150f0*/  FMUL.FTZ R71, R71, R3 ;  /* 0x0000000347477220 */ /* 0x010fce0000410000 */
.L_x_9829:
[----:B------:R-:W-:Y:S05]  /*15100*/  WARPSYNC.ALL ;  /* 0x0000000000007948 */ /* 0x000fea0003800000 */
[----:B------:R-:W0:Y:S08]  /*15110*/  S2UR UR5, SR_CgaCtaId ;  /* 0x00000000000579c3 */ /* 0x000e300000008800 */
[----:B------:R-:W-:Y:S06]  /*15120*/  BAR.SYNC.DEFER_BLOCKING 0x5, 0x200 ;  /* 0x0148000000007b1d */ /* 0x000fec0000010000 */
[----:B------:R-:W-:Y:S01]  /*15130*/  UMOV UR4, 0x400 ;  /* 0x0000040000047882 */ /* 0x000fe20000000000 */
[----:B------:R-:W-:Y:S01]  /*15140*/  BSSY B0, `(.L_x_9886) ;  /* 0x00002bb000007945 */ /* 0x000fe20003800000 */
[----:B0-----:R-:W-:-:S06]  /*15150*/  ULEA UR4, UR5, UR4, 0x18 ;  /* 0x0000000405047291 */ /* 0x001fcc000f8ec03f */
[----:B------:R-:W-:-:S05]  /*15160*/  IMAD.U32 R16, RZ, RZ, UR4 ;  /* 0x00000004ff107e24 */ /* 0x000fca000f8e00ff */
[----:B------:R0:W2:Y:S01]  /*15170*/  LDS.128 R108, [R16+0x31cd0] ;  /* 0x031cd000106c7984 */ /* 0x0000a20000000c00 */
[----:B------:R-:W-:Y:S06]  /*15180*/  BAR.ARV 0x4, 0x200 ;  /* 0x0108000000007b1d */ /* 0x000fec0000002000 */
[----:B------:R-:W-:Y:S05]  /*15190*/  @P0 BRA `(.L_x_9887) ;  /* 0x0000001c00f00947 */ /* 0x000fea0003800000 */
[----:B------:R-:W3:Y:S01]  /*151a0*/  LDL R12, [R1+0xe8] ;  /* 0x0000e800010c7983 */ /* 0x000ee20000100800 */
[----:B------:R-:W-:-:S03]  /*151b0*/  ULDC UR4, c[0x0][0xad4] ;  /* 0x0002b50000047ab9 */ /* 0x000fc60000000800 */
[----:B------:R-:W4:Y:S04]  /*151c0*/  LDL.LU R74, [R1+0x90] ;  /* 0x00009000014a7983 */ /* 0x000f280000300800 */
[----:B------:R-:W2:Y:S04]  /*151d0*/  LDL.LU R80, [R1+0x98] ;  /* 0x0000980001507983 */ /* 0x000ea80000300800 */
[----:B------:R-:W2:Y:S01]  /*151e0*/  LDL.LU R79, [R1+0x9c] ;  /* 0x00009c00014f7983 */ /* 0x000ea20000300800 */
[----:B------:R-:W1:Y:S01]  /*151f0*/  S2R R3, SR_SWINHI ;  /* 0x0000000000037919 */ /* 0x000e620000002f00 */
[----:B------:R-:W-:-:S02]  /*15200*/  MOV R10, R16 ;  /* 0x00000010000a7202 */ /* 0x000fc40000000f00 */
[----:B-1----:R-:W-:-:S03]  /*15210*/  MOV R11, R3 ;  /* 0x00000003000b7202 */ /* 0x002fc60000000f00 */
[----:B---3--:R-:W-:-:S03]  /*15220*/  IMAD.WIDE R12, R12, 0x2, R10 ;  /* 0x000000020c0c7825 */ /* 0x008fc600078e020a */
[C---:B------:R-:W-:Y:S02]  /*15230*/  IADD3 R75, P0, R12.reuse, 0x6020, RZ ;  /* 0x000060200c4b7810 */ /* 0x040fe40007f1e0ff */
[----:B------:R-:W-:-:S03]  /*15240*/  LOP3.LUT R3, R12, 0x180, RZ, 0xc0, !PT ;  /* 0x000001800c037812 */ /* 0x000fc600078ec0ff */
[----:B------:R-:W-:Y:S01]  /*15250*/  IMAD.X R23, RZ, RZ, R13, P0 ;  /* 0x000000ffff177224 */ /* 0x000fe200000e060d */
[----:B----4-:R-:W-:Y:S02]  /*15260*/  ISETP.NE.AND P0, PT, R74, RZ, PT ;  /* 0x000000ff4a00720c */ /* 0x010fe40003f05270 */
[----:B------:R-:W-:Y:S02]  /*15270*/  IADD3 R20, P4, R12, 0x20, RZ ;  /* 0x000000200c147810 */ /* 0x000fe40007f9e0ff */
[----:B------:R-:W-:Y:S01]  /*15280*/  SEL R78, R74, UR4, P0 ;  /* 0x000000044a4e7c07 */ /* 0x000fe20008000000 */
[----:B------:R-:W-:Y:S05]  /*15290*/  WARPSYNC.ALL ;  /* 0x0000000000007948 */ /* 0x000fea0003800000 */
[----:B------:R-:W-:-:S02]  /*152a0*/  SHF.R.U64 R3, R3, 0x3, RZ ;  /* 0x0000000303037819 */ /* 0x000fc400000012ff */
[----:B------:R-:W-:Y:S01]  /*152b0*/  LOP3.LUT R14, R20, 0x180, RZ, 0xc0, !PT ;  /* 0x00000180140e7812 */ /* 0x000fe200078ec0ff */
[----:B------:R-:W-:Y:S01]  /*152c0*/  BAR.SYNC.DEFER_BLOCKING 0x1, 0x180 ;  /* 0x0046000000007b1d */ /* 0x000fe20000010000 */
[C---:B------:R-:W-:Y:S02]  /*152d0*/  IADD3 R22, P3, R12.reuse, 0x3000, RZ ;  /* 0x000030000c167810 */ /* 0x040fe40007f7e0ff */
[C---:B------:R-:W-:Y:S02]  /*152e0*/  IADD3 R15, P2, R12.reuse, 0x3020, RZ ;  /* 0x000030200c0f7810 */ /* 0x040fe40007f5e0ff */
[----:B------:R-:W-:Y:S02]  /*152f0*/  IADD3 R35, P1, R12, 0x6000, RZ ;  /* 0x000060000c237810 */ /* 0x000fe40007f3e0ff */
[----:B------:R-:W-:Y:S01]  /*15300*/  LOP3.LUT R34, R75, 0x180, RZ, 0xc0, !PT ;  /* 0x000001804b227812 */ /* 0x000fe200078ec0ff */
[----:B------:R-:W-:Y:S01]  /*15310*/  IMAD.X R25, RZ, RZ, R13, P4 ;  /* 0x000000ffff197224 */ /* 0x000fe200020e060d */
[----:B------:R-:W-:Y:S01]  /*15320*/  LOP3.LUT R12, R3, R12, RZ, 0x3c, !PT ;  /* 0x0000000c030c7212 */ /* 0x000fe200078e3cff */
[----:B------:R-:W-:Y:S01]  /*15330*/  ULDC.64 UR6, c[0x0][0xc08] ;  /* 0x0003020000067ab9 */ /* 0x000fe20000000a00 */
[----:B------:R-:W-:Y:S01]  /*15340*/  SHF.R.U64 R3, R14, 0x3, RZ ;  /* 0x000000030e037819 */ /* 0x000fe200000012ff */
[----:B------:R-:W-:Y:S01]  /*15350*/  ULDC.64 UR4, c[0x0][0xc00] ;  /* 0x0003000000047ab9 */ /* 0x000fe20000000a00 */
[----:B------:R-:W-:-:S02]  /*15360*/  LOP3.LUT R14, R15, 0x180, RZ, 0xc0, !PT ;  /* 0x000001800f0e7812 */ /* 0x000fc400078ec0ff */
[----:B------:R-:W-:Y:S02]  /*15370*/  LOP3.LUT R24, R3, R20, RZ, 0x3c, !PT ;  /* 0x0000001403187212 */ /* 0x000fe400078e3cff */
[----:B------:R-:W-:Y:S02]  /*15380*/  LOP3.LUT R3, R22, 0x180, RZ, 0xc0, !PT ;  /* 0x0000018016037812 */ /* 0x000fe400078ec0ff */
[----:B------:R-:W-:Y:S02]  /*15390*/  LOP3.LUT R20, R35, 0x180, RZ, 0xc0, !PT ;  /* 0x0000018023147812 */ /* 0x000fe400078ec0ff */
[----:B------:R-:W-:Y:S02]  /*153a0*/  SHF.R.U64 R3, R3, 0x3, RZ ;  /* 0x0000000303037819 */ /* 0x000fe400000012ff */
[----:B------:R-:W-:Y:S02]  /*153b0*/  SHF.R.U64 R20, R20, 0x3, RZ ;  /* 0x0000000314147819 */ /* 0x000fe400000012ff */
[----:B------:R-:W-:Y:S01]  /*153c0*/  SHF.R.U64 R14, R14, 0x3, RZ ;  /* 0x000000030e0e7819 */ /* 0x000fe200000012ff */
[--C-:B------:R-:W-:Y:S01]  /*153d0*/  IMAD.X R27, RZ, RZ, R13.reuse, P3 ;  /* 0x000000ffff1b7224 */ /* 0x100fe200018e060d */
[----:B------:R-:W-:Y:S01]  /*153e0*/  LOP3.LUT R26, R3, R22, RZ, 0x3c, !PT ;  /* 0x00000016031a7212 */ /* 0x000fe200078e3cff */
[--C-:B------:R-:W-:Y:S01]  /*153f0*/  IMAD.X R33, RZ, RZ, R13.reuse, P2 ;  /* 0x000000ffff217224 */ /* 0x100fe200010e060d */
[----:B------:R-:W-:Y:S01]  /*15400*/  LOP3.LUT R20, R20, R35, RZ, 0x3c, !PT ;  /* 0x0000002314147212 */ /* 0x000fe200078e3cff */
[----:B------:R-:W-:Y:S01]  /*15410*/  IMAD.X R21, RZ, RZ, R13, P1 ;  /* 0x000000ffff157224 */ /* 0x000fe200008e060d */
[----:B------:R-:W-:-:S02]  /*15420*/  SHF.R.U64 R34, R34, 0x3, RZ ;  /* 0x0000000322227819 */ /* 0x000fc400000012ff */
[----:B------:R-:W-:Y:S02]  /*15430*/  LOP3.LUT R32, R14, R15, RZ, 0x3c, !PT ;  /* 0x0000000f0e207212 */ /* 0x000fe400078e3cff */
[----:B------:R-:W-:Y:S02]  /*15440*/  MOV R35, R12 ;  /* 0x0000000c00237202 */ /* 0x000fe40000000f00 */
[----:B------:R-:W-:Y:S02]  /*15450*/  F2FP.BF16.F32.PACK_AB R12, R5, R4 ;  /* 0x00000004050c723e */ /* 0x000fe400000010ff */
[----:B------:R-:W-:Y:S02]  /*15460*/  F2FP.BF16.F32.PACK_AB R13, R69, R68 ;  /* 0x00000044450d723e */ /* 0x000fe400000010ff */
[----:B------:R-:W-:Y:S02]  /*15470*/  F2FP.BF16.F32.PACK_AB R14, R7, R6 ;  /* 0x00000006070e723e */ /* 0x000fe400000010ff */
[----:B------:R-:W-:-:S02]  /*15480*/  F2FP.BF16.F32.PACK_AB R15, R31, R30 ;  /* 0x0000001e1f0f723e */ /* 0x000fc400000010ff */
[----:B------:R-:W-:Y:S02]  /*15490*/  MOV R77, R24 ;  /* 0x00000018004d7202 */ /* 0x000fe40000000f00 */
[----:B------:R-:W-:Y:S02]  /*154a0*/  MOV R3, R26 ;  /* 0x0000001a00037202 */ /* 0x000fe40000000f00 */
[----:B------:R-:W-:Y:S02]  /*154b0*/  LOP3.LUT R22, R34, R75, RZ, 0x3c, !PT ;  /* 0x0000004b22167212 */ /* 0x000fe400078e3cff */
[----:B------:R-:W-:Y:S02]  /*154c0*/  F2FP.BF16.F32.PACK_AB R24, R9, R8 ;  /* 0x000000080918723e */ /* 0x000fe400000010ff */
[----:B------:R-:W-:Y:S02]  /*154d0*/  F2FP.BF16.F32.PACK_AB R25, R73, R72 ;  /* 0x000000484919723e */ /* 0x000fe400000010ff */
[----:B------:R-:W-:-:S02]  /*154e0*/  F2FP.BF16.F32.PACK_AB R26, R29, R28 ;  /* 0x0000001c1d1a723e */ /* 0x000fc400000010ff */
[----:B------:R-:W-:Y:S01]  /*154f0*/  F2FP.BF16.F32.PACK_AB R27, R39, R38 ;  /* 0x00000026271b723e */ /* 0x000fe200000010ff */
[----:B------:R1:W-:Y:S01]  /*15500*/  STSM.16.M88.4 [R35], R12 ;  /* 0x0000000c23007844 */ /* 0x0003e20000000200 */
[----:B------:R-:W-:Y:S02]  /*15510*/  MOV R76, R32 ;  /* 0x00000020004c7202 */ /* 0x000fe40000000f00 */
[----:B------:R-:W-:Y:S02]  /*15520*/  F2FP.BF16.F32.PACK_AB R32, R37, R36 ;  /* 0x000000242520723e */ /* 0x000fe400000010ff */
[----:B------:R-:W-:Y:S02]  /*15530*/  F2FP.BF16.F32.PACK_AB R33, R43, R42 ;  /* 0x0000002a2b21723e */ /* 0x000fe400000010ff */
[----:B------:R-:W-:Y:S01]  /*15540*/  F2FP.BF16.F32.PACK_AB R34, R41, R40 ;  /* 0x000000282922723e */ /* 0x000fe200000010ff */
[----:B------:R3:W-:Y:S01]  /*15550*/  STSM.16.M88.4 [R77], R24 ;  /* 0x000000184d007844 */ /* 0x0007e20000000200 */
[----:B------:R-:W-:-:S02]  /*15560*/  MOV R75, R20 ;  /* 0x00000014004b7202 */ /* 0x000fc40000000f00 */
[----:B------:R-:W-:Y:S02]  /*15570*/  MOV R74, R22 ;  /* 0x00000016004a7202 */ /* 0x000fe40000000f00 */
[----:B------:R-:W-:Y:S02]  /*15580*/  F2FP.BF16.F32.PACK_AB R20, R53, R52 ;  /* 0x000000343514723e */ /* 0x000fe400000010ff */
[----:B-1----:R-:W-:Y:S02]  /*15590*/  F2FP.BF16.F32.PACK_AB R35, R47, R46 ;  /* 0x0000002e2f23723e */ /* 0x002fe400000010ff */
[----:B------:R-:W-:Y:S02]  /*155a0*/  F2FP.BF16.F32.PACK_AB R12, R45, R44 ;  /* 0x0000002c2d0c723e */ /* 0x000fe400000010ff */
[----:B------:R-:W-:Y:S02]  /*155b0*/  F2FP.BF16.F32.PACK_AB R13, R51, R50 ;  /* 0x00000032330d723e */ /* 0x000fe400000010ff */
[----:B------:R-:W-:-:S02]  /*155c0*/  F2FP.BF16.F32.PACK_AB R14, R49, R48 ;  /* 0x00000030310e723e */ /* 0x000fc400000010ff */
[----:B------:R-:W-:Y:S02]  /*155d0*/  F2FP.BF16.F32.PACK_AB R15, R55, R54 ;  /* 0x00000036370f723e */ /* 0x000fe400000010ff */
[----:B------:R-:W-:Y:S02]  /*155e0*/  F2FP.BF16.F32.PACK_AB R21, R59, R58 ;  /* 0x0000003a3b15723e */ /* 0x000fe400000010ff */
[----:B------:R-:W-:Y:S02]  /*155f0*/  F2FP.BF16.F32.PACK_AB R22, R57, R56 ;  /* 0x000000383916723e */ /* 0x000fe400000010ff */
[----:B------:R-:W-:Y:S02]  /*15600*/  F2FP.BF16.F32.PACK_AB R23, R63, R62 ;  /* 0x0000003e3f17723e */ /* 0x000fe400000010ff */
[----:B---3--:R-:W-:Y:S02]  /*15610*/  F2FP.BF16.F32.PACK_AB R24, R61, R60 ;  /* 0x0000003c3d18723e */ /* 0x008fe400000010ff */
[----:B------:R-:W-:-:S02]  /*15620*/  F2FP.BF16.F32.PACK_AB R25, R67, R66 ;  /* 0x000000424319723e */ /* 0x000fc400000010ff */
[----:B------:R-:W-:Y:S02]  /*15630*/  F2FP.BF16.F32.PACK_AB R26, R65, R64 ;  /* 0x00000040411a723e */ /* 0x000fe400000010ff */
[----:B------:R-:W-:Y:S01]  /*15640*/  F2FP.BF16.F32.PACK_AB R27, R71, R70 ;  /* 0x00000046471b723e */ /* 0x000fe200000010ff */
[----:B------:R2:W-:Y:S01]  /*15650*/  STSM.16.M88.4 [R3], R32 ;  /* 0x0000002003007844 */ /* 0x0005e20000000200 */
[----:B------:R-:W-:-:S03]  /*15660*/  ISETP.NE.U32.AND P3, PT, RZ, UR6, PT ;  /* 0x00000006ff007c0c */ /* 0x000fc6000bf65070 */
[----:B------:R-:W-:Y:S01]  /*15670*/  STSM.16.M88.4 [R76], R12 ;  /* 0x0000000c4c007844 */ /* 0x000fe20000000200 */
[----:B------:R-:W-:-:S03]  /*15680*/  ISETP.NE.AND.EX P3, PT, RZ, UR7, PT, P3 ;  /* 0x00000007ff007c0c */ /* 0x000fc6000bf65330 */
[----:B------:R1:W-:Y:S04]  /*15690*/  STSM.16.M88.4 [R75], R20 ;  /* 0x000000144b007844 */ /* 0x0003e80000000200 */
[----:B------:R3:W-:Y:S01]  /*156a0*/  STSM.16.M88.4 [R74], R24 ;  /* 0x000000184a007844 */ /* 0x0007e20000000200 */
[----:B------:R-:W-:Y:S01]  /*156b0*/  BAR.SYNC.DEFER_BLOCKING 0x1, 0x180 ;  /* 0x0046000000007b1d */ /* 0x000fe20000010000 */
[----:B------:R-:W-:Y:S02]  /*156c0*/  ISETP.NE.U32.AND P0, PT, RZ, UR4, PT ;  /* 0x00000004ff007c0c */ /* 0x000fe4000bf05070 */
[----:B--2---:R-:W-:Y:S02]  /*156d0*/  IADD3 R32, P1, R80, UR4, RZ ;  /* 0x0000000450207c10 */ /* 0x004fe4000ff3e0ff */
[----:B------:R-:W-:-:S02]  /*156e0*/  ISETP.NE.AND.EX P0, PT, RZ, UR5, PT, P0 ;  /* 0x00000005ff007c0c */ /* 0x000fc4000bf05300 */
[C---:B------:R-:W-:Y:S02]  /*156f0*/  IADD3.X R33, R79.reuse, UR5, RZ, P1, !PT ;  /* 0x000000054f217c10 */ /* 0x040fe40008ffe4ff */
[----:B------:R-:W-:Y:S01]  /*15700*/  @P3 IADD3 R34, P1, R80, UR6, RZ ;  /* 0x0000000650223c10 */ /* 0x000fe2000ff3e0ff */
[----:B------:R-:W-:Y:S01]  /*15710*/  ULDC UR6, c[0x0][0xa88] ;  /* 0x0002a20000067ab9 */ /* 0x000fe20000000800 */
[----:B------:R-:W-:Y:S01]  /*15720*/  IMAD.MOV.U32 R3, RZ, RZ, RZ ;  /* 0x000000ffff037224 */ /* 0x000fe200078e00ff */
[----:B------:R-:W-:Y:S01]  /*15730*/  ISETP.GT.AND P2, PT, R78, 0x1, PT ;  /* 0x000000014e00780c */ /* 0x000fe20003f44270 */
[----:B-1----:R-:W-:Y:S01]  /*15740*/  IMAD.MOV.U32 R22, RZ, RZ, 0x9b8 ;  /* 0x000009b8ff167424 */ /* 0x002fe200078e00ff */
[----:B------:R-:W-:Y:S01]  /*15750*/  @P3 IADD3.X R35, R79, UR7, RZ, P1, !PT ;  /* 0x000000074f233c10 */ /* 0x000fe20008ffe4ff */
[----:B------:R-:W-:Y:S01]  /*15760*/  IMAD.U32 R79, RZ, RZ, UR6 ;  /* 0x00000006ff4f7e24 */ /* 0x000fe2000f8e00ff */
[----:B---3--:R-:W1:Y:S02]  /*15770*/  LDC R74, c[0x0][0xbe8] ;  /* 0x0002fa00ff4a7b82 */ /* 0x008e640000000800 */
[----:B------:R2:W5:Y:S04]  /*15780*/  @P0 LDG.E R3, desc[UR60][R32.64] ;  /* 0x0000003c20030981 */ /* 0x000568000c1e1900 */
[----:B------:R2:W5:Y:S01]  /*15790*/  @P3 LDG.E R79, desc[UR60][R34.64] ;  /* 0x0000003c224f3981 */ /* 0x000562000c1e1900 */
[----:B------:R-:W-:-:S04]  /*157a0*/  SEL R22, R22, 0x978, P2 ;  /* 0x0000097816167807 */ /* 0x000fc80001000000 */
[----:B------:R2:W3:Y:S08]  /*157b0*/  LDC.64 R12, c[0x0][R22+0x220] ;  /* 0x00008800160c7b82 */ /* 0x0004f00000000a00 */
[----:B------:R2:W4:Y:S08]  /*157c0*/  LDC.64 R14, c[0x0][R22+0x218] ;  /* 0x00008600160e7b82 */ /* 0x0005300000000a00 */
[----:B------:R2:W0:Y:S01]  /*157d0*/  LDC.64 R20, c[0x0][R22+0x228] ;  /* 0x00008a0016147b82 */ /* 0x0004220000000a00 */
[----:B-1----:R-:W-:Y:S01]  /*157e0*/  ISETP.NE.AND P1, PT, R74, 0x1, PT ;  /* 0x000000014a00780c */ /* 0x002fe20003f25270 */
[----:B--2---:R-:W-:-:S12]  /*157f0*/  @P3 BRA `(.L_x_9888) ;  /* 0x0000000000103947 */ /* 0x004fd80003800000 */
[----:B------:R-:W-:Y:S05]  /*15800*/  @!P0 BRA `(.L_x_9888) ;  /* 0x00000000000c8947 */ /* 0x000fea0003800000 */
[----:B------:R-:W2:Y:S04]  /*15810*/  LDG.E R24, desc[UR60][R32.64] ;  /* 0x0000003c20187981 */ /* 0x000ea8000c1e1900 */
[----:B-----5:R-:W2:Y:S02]  /*15820*/  LDG.E R79, desc[UR60][R32.64+0x4] ;  /* 0x0000043c204f7981 */ /* 0x020ea4000c1e1900 */
[----:B--2---:R-:W-:-:S07]  /*15830*/  IMAD.IADD R79, R79, 0x1, -R24 ;  /* 0x000000014f4f7824 */ /* 0x004fce00078e0a18 */
.L_x_9888:
[----:B------:R-:W2:Y:S01]  /*15840*/  LDL.LU R24, [R1+0x94] ;  /* 0x0000940001187983 */ /* 0x000ea20000300800 */
[----:B------:R-:W1:Y:S03]  /*15850*/  LDC.64 R22, c[0x0][R22+0x210] ;  /* 0x0000840016167b82 */ /* 0x000e660000000a00 */
[----:B------:R-:W3:Y:S04]  /*15860*/  LDL.LU R27, [R1+0xc0] ;  /* 0x0000c000011b7983 */ /* 0x000ee80000300800 */
[----:B------:R-:W4:Y:S01]  /*15870*/  LDL R80, [R1+0x8c] ;  /* 0x00008c0001507983 */ /* 0x000f220000100800 */
[----:B------:R-:W-:Y:S01]  /*15880*/  ISETP.NE.U32.AND P0, PT, RZ, UR4, PT ;  /* 0x00000004ff007c0c */ /* 0x000fe2000bf05070 */
[----:B------:R-:W0:Y:S02]  /*15890*/  @P1 LDC R26, c[0x0][0xbec] ;  /* 0x0002fb00ff1a1b82 */ /* 0x000e240000000800 */
[----:B------:R-:W4:Y:S04]  /*158a0*/  LDL R32, [R1+0xe4] ;  /* 0x0000e40001207983 */ /* 0x000f280000100800 */
[----:B------:R-:W4:Y:S02]  /*158b0*/  LDL R82, [R1+0xa4] ;  /* 0x0000a40001527983 */ /* 0x000f240000100800 */
[----:B------:R-:W1:Y:S02]  /*158c0*/  @P1 LDC R81, c[0x0][0xbf0] ;  /* 0x0002fc00ff511b82 */ /* 0x000e640000000800 */
[----:B------:R-:W4:Y:S04]  /*158d0*/  LDL R78, [R1+0xac] ;  /* 0x0000ac00014e7983 */ /* 0x000f280000100800 */
[----:B------:R-:W4:Y:S04]  /*158e0*/  LDL R76, [R1+0xe0] ;  /* 0x0000e000014c7983 */ /* 0x000f280000100800 */
[----:B------:R-:W4:Y:S01]  /*158f0*/  LDL R34, [R1+0xc8] ;  /* 0x0000c80001227983 */ /* 0x000f220000100800 */
[----:B------:R-:W-:-:S04]  /*15900*/  ISETP.NE.AND.EX P0, PT, RZ, UR5, PT, P0 ;  /* 0x00000005ff007c0c */ /* 0x000fc8000bf05300 */
[----:B--2---:R-:W-:Y:S02]  /*15910*/  SEL R75, R24, RZ, !P0 ;  /* 0x000000ff184b7207 */ /* 0x004fe40004000000 */
[----:B------:R-:W2:Y:S01]  /*15920*/  LDC.64 R24, c[0x0][0xba8] ;  /* 0x0002ea00ff187b82 */ /* 0x000ea20000000a00 */
[----:B---3--:R-:W-:Y:S02]  /*15930*/  SEL R27, R27, RZ, !P0 ;  /* 0x000000ff1b1b7207 */ /* 0x008fe40004000000 */
[----:B------:R-:W-:Y:S02]  /*15940*/  IMAD R13, R13, R75, RZ ;  /* 0x0000004b0d0d7224 */ /* 0x000fe400078e02ff */
[-C--:B----4-:R-:W-:Y:S02]  /*15950*/  IMAD R35, R15, R80.reuse, RZ ;  /* 0x000000500f237224 */ /* 0x090fe400078e02ff */
[----:B------:R-:W-:Y:S02]  /*15960*/  IMAD R77, R12, R27, R13 ;  /* 0x0000001b0c4d7224 */ /* 0x000fe400078e020d */
[----:B------:R-:W-:-:S04]  /*15970*/  IMAD.WIDE.U32 R14, R14, R80, RZ ;  /* 0x000000500e0e7225 */ /* 0x000fc800078e00ff */
[----:B------:R-:W-:-:S04]  /*15980*/  IMAD.WIDE.U32 R12, R12, R75, RZ ;  /* 0x0000004b0c0c7225 */ /* 0x000fc800078e00ff */
[----:B------:R-:W-:Y:S01]  /*15990*/  IMAD R27, R82, 0xc0, R32 ;  /* 0x000000c0521b7824 */ /* 0x000fe200078e0220 */
[----:B-----5:R-:W-:Y:S01]  /*159a0*/  IADD3 R14, P0, P3, R12, R14, R3 ;  /* 0x0000000e0c0e7210 */ /* 0x020fe20007b1e003 */
[----:B------:R-:W-:Y:S02]  /*159b0*/  IMAD.IADD R32, R15, 0x1, R35 ;  /* 0x000000010f207824 */ /* 0x000fe400078e0223 */
[----:B0-----:R-:W-:Y:S01]  /*159c0*/  @P1 IMAD.HI.U32 R12, R27, R26, RZ ;  /* 0x0000001a1b0c1227 */ /* 0x001fe200078e00ff */
[----:B------:R-:W-:Y:S01]  /*159d0*/  SEL R33, R78, RZ, P2 ;  /* 0x000000ff4e217207 */ /* 0x000fe20001000000 */
[----:B--2---:R-:W0:Y:S02]  /*159e0*/  @!P2 LDC R24, c[0x0][0xb50] ;  /* 0x0002d400ff18ab82 */ /* 0x004e240000000800 */
[----:B------:R-:W-:Y:S02]  /*159f0*/  IMAD.IADD R15, R13, 0x1, R77 ;  /* 0x000000010d0f7824 */ /* 0x000fe400078e024d */
[----:B------:R-:W-:Y:S01]  /*15a00*/  IMAD.MOV.U32 R13, RZ, RZ, R27 ;  /* 0x000000ffff0d7224 */ /* 0x000fe200078e001b */
[----:B-1----:R-:W-:Y:S01]  /*15a10*/  @P1 SHF.R.U32.HI R13, RZ, R81, R12 ;  /* 0x00000051ff0d1219 */ /* 0x002fe2000001160c */
[-C--:B------:R-:W-:Y:S01]  /*15a20*/  IMAD R35, R21, R33.reuse, RZ ;  /* 0x0000002115237224 */ /* 0x080fe200078e02ff */
[----:B------:R-:W-:Y:S01]  /*15a30*/  SHF.R.S32.HI R77, RZ, 0x1f, R3 ;  /* 0x0000001fff4d7819 */ /* 0x000fe20000011403 */
[----:B------:R-:W-:Y:S01]  /*15a40*/  IMAD.WIDE.U32 R20, R20, R33, RZ ;  /* 0x0000002114147225 */ /* 0x000fe200078e00ff */
[----:B------:R-:W1:Y:S03]  /*15a50*/  @!P2 LDC R25, c[0x0][0xb54] ;  /* 0x0002d500ff19ab82 */ /* 0x000e660000000800 */
[----:B------:R-:W-:Y:S01]  /*15a60*/  IMAD.MOV R26, RZ, RZ, -R13 ;  /* 0x000000ffff1a7224 */ /* 0x000fe200078e0a0d */
[----:B------:R-:W-:Y:S01]  /*15a70*/  IADD3.X R15, R15, R32, R77, P0, P3 ;  /* 0x000000200f0f7210 */ /* 0x000fe200007e644d */
[----:B------:R-:W-:Y:S01]  /*15a80*/  IMAD.IADD R35, R21, 0x1, R35 ;  /* 0x0000000115237824 */ /* 0x000fe200078e0223 */
[----:B------:R-:W-:-:S02]  /*15a90*/  IADD3 R20, P0, P3, R13, R14, R20 ;  /* 0x0000000e0d147210 */ /* 0x000fc40007b1e014 */
        /* <DEDUP_REMOVED lines=9> */
[----:B-1----:R-:W-:Y:S01]  /*15b30*/  LEA.HI.X R25, R20, R25, R12, 0x2, P0 ;  /* 0x0000001914197211 */ /* 0x002fe200000f140c */
[----:B------:R-:W-:Y:S01]  /*15b40*/  SHFL.IDX PT, R14, R24, 0x1, 0x1c1f ;  /* 0x003c1f00180e7f89 */ /* 0x000fe200000e0000 */
[----:B------:R-:W-:-:S03]  /*15b50*/  IMAD R23, R82, 0xc0, R76 ;  /* 0x000000c052177824 */ /* 0x000fc600078e024c */
[----:B------:R-:W-:Y:S04]  /*15b60*/  SHFL.IDX PT, R12, R24, RZ, 0x1c1f ;  /* 0x001c1fff180c7589 */ /* 0x000fe800000e0000 */
[----:B------:R-:W0:Y:S04]  /*15b70*/  SHFL.IDX PT, R13, R25, RZ, 0x1c1f ;  /* 0x001c1fff190d7589 */ /* 0x000e2800000e0000 */
        /* <DEDUP_REMOVED lines=9> */
[----:B------:R-:W1:Y:S01]  /*15c10*/  S2R R34, SR_TID.X ;  /* 0x0000000000227919 */ /* 0x000e620000002100 */
[----:B0-----:R-:W0:Y:S01]  /*15c20*/  @P1 LDC R15, c[0x0][0xbec] ;  /* 0x0002fb00ff0f1b82 */ /* 0x001e220000000800 */
[----:B------:R-:W-:-:S07]  /*15c30*/  ULDC.64 UR4, c[0x0][0xaa0] ;  /* 0x0002a80000047ab9 */ /* 0x000fce0000000a00 */
[----:B------:R-:W2:Y:S01]  /*15c40*/  @P1 LDC R41, c[0x0][0xbf0] ;  /* 0x0002fc00ff291b82 */ /* 0x000ea20000000800 */
[----:B-1----:R-:W-:-:S05]  /*15c50*/  VIADD R0, R34, 0xffffff80 ;  /* 0xffffff8022007836 */ /* 0x002fca0000000000 */
        /* <DEDUP_REMOVED lines=9> */
[C---:B------:R-:W-:Y:S02]  /*15cf0*/  LOP3.LUT R7, R10.reuse, 0x180, RZ, 0xc0, !PT ;  /* 0x000001800a077812 */ /* 0x040fe400078ec0ff */
[----:B------:R-:W-:Y:S01]  /*15d00*/  LOP3.LUT R0, R5, 0x180, RZ, 0xc0, !PT ;  /* 0x0000018005007812 */ /* 0x000fe200078ec0ff */
[----:B------:R-:W-:Y:S01]  /*15d10*/  IMAD.X R37, RZ, RZ, R11, P5 ;  /* 0x000000ffff257224 */ /* 0x000fe200028e060b */
[----:B------:R-:W-:Y:S02]  /*15d20*/  IADD3 R21, P0, R10, 0x1800, RZ ;  /* 0x000018000a157810 */ /* 0x000fe40007f1e0ff */
[----:B------:R-:W-:Y:S02]  /*15d30*/  SHF.R.U64 R0, R0, 0x3, RZ ;  /* 0x0000000300007819 */ /* 0x000fe400000012ff */
[----:B------:R-:W-:-:S02]  /*15d40*/  IADD3 R25, P2, R10, 0x3000, RZ ;  /* 0x000030000a197810 */ /* 0x000fc40007f5e0ff */
[----:B------:R-:W-:Y:S01]  /*15d50*/  LOP3.LUT R36, R0, R5, RZ, 0x3c, !PT ;  /* 0x0000000500247212 */ /* 0x000fe200078e3cff */
[----:B------:R-:W-:Y:S01]  /*15d60*/  IMAD R0, R77, UR4, RZ ;  /* 0x000000044d007c24 */ /* 0x000fe2000f8e02ff */
[C---:B------:R-:W-:Y:S02]  /*15d70*/  IADD3 R29, P3, R10.reuse, 0x4800, RZ ;  /* 0x000048000a1d7810 */ /* 0x040fe40007f7e0ff */
[----:B------:R-:W-:Y:S01]  /*15d80*/  IADD3 R33, P4, R10, 0x6000, RZ ;  /* 0x000060000a217810 */ /* 0x000fe20007f9e0ff */
[----:B------:R-:W-:Y:S01]  /*15d90*/  IMAD R13, R3, UR5, R0 ;  /* 0x00000005030d7c24 */ /* 0x000fe2000f8e0200 */
[----:B------:R-:W-:Y:S01]  /*15da0*/  SHF.R.U64 R7, R7, 0x3, RZ ;  /* 0x0000000307077819 */ /* 0x000fe200000012ff */
[----:B------:R-:W-:Y:S01]  /*15db0*/  IMAD.WIDE.U32 R2, R3, UR4, RZ ;  /* 0x0000000403027c25 */ /* 0x000fe2000f8e00ff */
[----:B------:R-:W-:Y:S01]  /*15dc0*/  LOP3.LUT R20, R21, 0x180, RZ, 0xc0, !PT ;  /* 0x0000018015147812 */ /* 0x000fe200078ec0ff */
[----:B------:R-:W-:Y:S01]  /*15dd0*/  ULDC.64 UR4, c[0x0][0xae8] ;  /* 0x0002ba0000047ab9 */ /* 0x000fe20000000a00 */
[----:B------:R-:W-:Y:S01]  /*15de0*/  LOP3.LUT R24, R25, 0x180, RZ, 0xc0, !PT ;  /* 0x0000018019187812 */ /* 0x000fe200078ec0ff */
[----:B------:R-:W-:Y:S01]  /*15df0*/  IMAD R0, R12, 0x60, R9 ;  /* 0x000000600c007824 */ /* 0x000fe200078e0209 */
[----:B------:R-:W-:Y:S01]  /*15e00*/  LOP3.LUT R28, R29, 0x180, RZ, 0xc0, !PT ;  /* 0x000001801d1c7812 */ /* 0x000fe200078ec0ff */
[----:B------:R-:W5:Y:S01]  /*15e10*/  LD.E.128 R36, desc[UR60][R36.64] ;  /* 0x0000003c24247980 */ /* 0x000f62000c101d00 */
[----:B------:R-:W-:Y:S01]  /*15e20*/  LOP3.LUT R32, R33, 0x180, RZ, 0xc0, !PT ;  /* 0x0000018021207812 */ /* 0x000fe200078ec0ff */
[----:B------:R-:W-:Y:S01]  /*15e30*/  IMAD.IADD R3, R3, 0x1, R13 ;  /* 0x0000000103037824 */ /* 0x000fe200078e020d */
[----:B------:R-:W-:Y:S01]  /*15e40*/  LOP3.LUT R10, R7, R10, RZ, 0x3c, !PT ;  /* 0x0000000a070a7212 */ /* 0x000fe200078e3cff */
[----:B------:R-:W-:Y:S01]  /*15e50*/  IMAD R12, R82, 0xc0, R0 ;  /* 0x000000c0520c7824 */ /* 0x000fe200078e0200 */
[----:B------:R-:W-:-:S02]  /*15e60*/  SHF.R.U64 R20, R20, 0x3, RZ ;  /* 0x0000000314147819 */ /* 0x000fc400000012ff */
[----:B------:R-:W-:Y:S02]  /*15e70*/  SHF.R.U64 R24, R24, 0x3, RZ ;  /* 0x0000000318187819 */ /* 0x000fe400000012ff */
[----:B------:R-:W-:Y:S02]  /*15e80*/  SHF.R.U64 R28, R28, 0x3, RZ ;  /* 0x000000031c1c7819 */ /* 0x000fe400000012ff */
[----:B------:R-:W-:Y:S01]  /*15e90*/  SHF.R.U64 R32, R32, 0x3, RZ ;  /* 0x0000000320207819 */ /* 0x000fe200000012ff */
[----:B------:R-:W-:Y:S01]  /*15ea0*/  IMAD.WIDE.U32 R2, R80, UR4, R2 ;  /* 0x0000000450027c25 */ /* 0x000fe2000f8e0002 */
[----:B------:R1:W5:Y:S01]  /*15eb0*/  LD.E.128 R4, desc[UR60][R10.64] ;  /* 0x0000003c0a047980 */ /* 0x000362000c101d00 */
[----:B------:R-:W-:Y:S02]  /*15ec0*/  LOP3.LUT R20, R20, R21, RZ, 0x3c, !PT ;  /* 0x0000001514147212 */ /* 0x000fe400078e3cff */
[----:B------:R-:W-:Y:S01]  /*15ed0*/  LOP3.LUT R24, R24, R25, RZ, 0x3c, !PT ;  /* 0x0000001918187212 */ /* 0x000fe200078e3cff */
[----:B0-----:R-:W-:Y:S01]  /*15ee0*/  @P1 IMAD.HI.U32 R0, R12, R15, RZ ;  /* 0x0000000f0c001227 */ /* 0x001fe200078e00ff */
[----:B------:R-:W-:-:S02]  /*15ef0*/  LOP3.LUT R28, R28, R29, RZ, 0x3c, !PT ;  /* 0x0000001d1c1c7212 */ /* 0x000fc400078e3cff */
[----:B------:R-:W-:Y:S01]  /*15f00*/  LOP3.LUT R32, R32, R33, RZ, 0x3c, !PT ;  /* 0x0000002120207212 */ /* 0x000fe200078e3cff */
[----:B------:R-:W-:Y:S01]  /*15f10*/  IMAD.X R21, RZ, RZ, R11, P0 ;  /* 0x000000ffff157224 */ /* 0x000fe200000e060b */
[----:B-1----:R-:W-:Y:S01]  /*15f20*/  SHF.R.S32.HI R10, RZ, 0x1f, R75 ;  /* 0x0000001fff0a7819 */ /* 0x002fe2000001144b */
[--C-:B------:R-:W-:Y:S02]  /*15f30*/  IMAD.X R25, RZ, RZ, R11.reuse, P2 ;  /* 0x000000ffff197224 */ /* 0x100fe400010e060b */
[--C-:B------:R-:W-:Y:S02]  /*15f40*/  IMAD.X R29, RZ, RZ, R11.reuse, P3 ;  /* 0x000000ffff1d7224 */ /* 0x100fe400018e060b */
[----:B------:R-:W5:Y:S01]  /*15f50*/  LD.E.128 R20, desc[UR60][R20.64] ;  /* 0x0000003c14147980 */ /* 0x000f62000c101d00 */
[----:B------:R-:W-:Y:S02]  /*15f60*/  IMAD.X R33, RZ, RZ, R11, P4 ;  /* 0x000000ffff217224 */ /* 0x000fe400020e060b */
[----:B------:R-:W-:Y:S01]  /*15f70*/  IMAD R3, R80, UR5, R3 ;  /* 0x0000000550037c24 */ /* 0x000fe2000f8e0203 */
[----:B------:R-:W-:Y:S01]  /*15f80*/  ULDC.64 UR4, c[0x0][0xaf0] ;  /* 0x0002bc0000047ab9 */ /* 0x000fe20000000a00 */
[----:B------:R-:W-:Y:S01]  /*15f90*/  IMAD.MOV.U32 R11, RZ, RZ, R12 ;  /* 0x000000ffff0b7224 */ /* 0x000fe200078e000c */
[----:B--2---:R-:W-:Y:S01]  /*15fa0*/  @P1 SHF.R.U32.HI R11, RZ, R41, R0 ;  /* 0x00000029ff0b1219 */ /* 0x004fe20000011600 */
[----:B------:R-:W-:Y:S01]  /*15fb0*/  IMAD R10, R10, UR4, RZ ;  /* 0x000000040a0a7c24 */ /* 0x000fe2000f8e02ff */
[----:B------:R-:W5:Y:S01]  /*15fc0*/  LD.E.128 R24, desc[UR60][R24.64] ;  /* 0x0000003c18187980 */ /* 0x000f62000c101d00 */
[----:B------:R-:W-:-:S03]  /*15fd0*/  IMAD.WIDE.U32 R2, R75, UR4, R2 ;  /* 0x000000044b027c25 */ /* 0x000fc6000f8e0002 */
[----:B------:R-:W5:Y:S01]  /*15fe0*/  LD.E.128 R28, desc[UR60][R28.64] ;  /* 0x0000003c1c1c7980 */ /* 0x000f62000c101d00 */
[----:B------:R-:W-:-:S03]  /*15ff0*/  IMAD R13, R75, UR5, R10 ;  /* 0x000000054b0d7c24 */ /* 0x000fc6000f8e020a */
[----:B------:R-:W5:Y:S01]  /*16000*/  LD.E.128 R32, desc[UR60][R32.64] ;  /* 0x0000003c20207980 */ /* 0x000f62000c101d00 */
[--C-:B------:R-:W-:Y:S01]  /*16010*/  IMAD.MOV R15, RZ, RZ, -R11.reuse ;  /* 0x000000ffff0f7224 */ /* 0x100fe200078e0a0b */
[----:B------:R-:W-:Y:S01]  /*16020*/  SHF.R.S32.HI R0, RZ, 0x1f, R11 ;  /* 0x0000001fff007819 */ /* 0x000fe2000001140b */
[----:B------:R-:W-:Y:S01]  /*16030*/  ULDC.64 UR4, c[0x0][0xae0] ;  /* 0x0002b80000047ab9 */ /* 0x000fe20000000a00 */
[----:B------:R-:W-:Y:S01]  /*16040*/  @!PT LDS RZ, [RZ] ;  /* 0x00000000fffff984 */ /* 0x000fe20000000800 */
[----:B------:R-:W-:Y:S01]  /*16050*/  @!PT LDS RZ, [RZ] ;  /* 0x00000000fffff984 */ /* 0x000fe20000000800 */
[----:B------:R-:W-:Y:S01]  /*16060*/  @!PT LDS RZ, [RZ] ;  /* 0x00000000fffff984 */ /* 0x000fe20000000800 */
[----:B------:R-:W-:Y:S01]  /*16070*/  @!PT LDS RZ, [RZ] ;  /* 0x00000000fffff984 */ /* 0x000fe20000000800 */
[----:B------:R0:W-:Y:S06]  /*16080*/  MEMBAR.ALL.CTA ;  /* 0x0000000000007992 */ /* 0x0001ec0000008000 */
[----:B0-----:R-:W0:Y:S01]  /*16090*/  FENCE.VIEW.ASYNC.S ;  /* 0x00000000000073c6 */ /* 0x001e220000000000 */
[----:B------:R-:W-:-:S02]  /*160a0*/  IMAD.IADD R3, R3, 0x1, R13 ;  /* 0x0000000103037824 */ /* 0x000fc400078e020d */
        /* <DEDUP_REMOVED lines=9> */
[----:B------:R-:W-:Y:S01]  /*16140*/  PRMT R0, RZ, 0x654, R0 ;  /* 0x00000654ff007816 */ /* 0x000fe20000000000 */
[----:B------:R-:W-:-:S04]  /*16150*/  IMAD.WIDE.U32 R2, R13, UR4, R2 ;  /* 0x000000040d027c25 */ /* 0x000fc8000f8e0002 */
[----:B------:R-:W-:Y:S01]  /*16160*/  IMAD R11, R13, UR5, R10 ;  /* 0x000000050d0b7c24 */ /* 0x000fe2000f8e020a */
[----:B------:R-:W-:Y:S01]  /*16170*/  ULDC.64 UR4, c[0x0][0xa80] ;  /* 0x0002a00000047ab9 */ /* 0x000fe20000000a00 */
[----:B0-----:R0:W-:Y:S02]  /*16180*/  SYNCS.ARRIVE.TRANS64.RED.A1T0 RZ, [R0+URZ], RZ ;  /* 0x000000ff00ff79a7 */ /* 0x0011e4000810043f */
[----:B------:R-:W-:Y:S02]  /*16190*/  IMAD.IADD R3, R3, 0x1, R11 ;  /* 0x0000000103037824 */ /* 0x000fe400078e020b */
[C---:B------:R-:W-:Y:S02]  /*161a0*/  VIADD R42, R8.reuse, 0x20 ;  /* 0x00000020082a7836 */ /* 0x040fe40000000000 */
[----:B------:R-:W-:Y:S01]  /*161b0*/  VIADD R44, R8, 0x40 ;  /* 0x00000040082c7836 */ /* 0x000fe20000000000 */
[----:B0-----:R-:W-:Y:S01]  /*161c0*/  LEA R0, P0, R2, UR4, 0x1 ;  /* 0x0000000402007c11 */ /* 0x001fe2000f8008ff */
[----:B------:R-:W-:-:S03]  /*161d0*/  UMOV UR4, 0xffffffff ;  /* 0xffffffff00047882 */ /* 0x000fc60000000000 */
[----:B------:R-:W-:Y:S02]  /*161e0*/  LEA.HI.X R2, R2, UR5, R3, 0x1, P0 ;  /* 0x0000000502027c11 */ /* 0x000fe400080f0c03 */
[----:B------:R-:W-:Y:S02]  /*161f0*/  SHF.R.S32.HI R43, RZ, 0x1f, R42 ;  /* 0x0000001fff2b7819 */ /* 0x000fe4000001142a */
[----:B------:R-:W-:Y:S01]  /*16200*/  SHF.R.S32.HI R45, RZ, 0x1f, R44 ;  /* 0x0000001fff2d7819 */ /* 0x000fe2000001142c */
[----:B------:R-:W-:Y:S06]  /*16210*/  BRA.DIV UR4, `(.L_x_9890) ;  /* 0x000000a204847947 */ /* 0x000fec000b800000 */
[----:B------:R0:W1:Y:S04]  /*16220*/  SHFL.IDX PT, R3, R2, RZ, 0x1c1f ;  /* 0x001c1fff02037589 */ /* 0x00006800000e0000 */
[----:B------:R0:W2:Y:S02]  /*16230*/  SHFL.IDX PT, R14, R0, RZ, 0x1c1f ;  /* 0x001c1fff000e7589 */ /* 0x0000a400000e0000 */
.L_x_10098:
[----:B------:R-:W-:Y:S01]  /*16240*/  IMAD R9, R82, 0xc0, R9 ;  /* 0x000000c052097824 */ /* 0x000fe200078e0209 */
[----:B------:R-:W-:Y:S04]  /*16250*/  BSSY B1, `(.L_x_9891) ;  /* 0x0000010000017945 */ /* 0x000fe80003800000 */
[----:B------:R-:W-:-:S13]  /*16260*/  ISETP.GE.AND P0, PT, R9, R76, PT ;  /* 0x0000004c0900720c */ /* 0x000fda0003f06270 */
[----:B------:R-:W-:Y:S05]  /*16270*/  @P0 BRA `(.L_x_9892) ;  /* 0x0000000000340947 */ /* 0x000fea0003800000 */
[----:B------:R-:W-:Y:S02]  /*16280*/  ULDC UR4, c[0x0][0xac8] ;  /* 0x0002b20000047ab9 */ /* 0x000fe40000000800 */
[----:B------:R-:W-:Y:S02]  /*16290*/  ISETP.GE.AND P0, PT, R8, UR4, PT ;  /* 0x0000000408007c0c */ /* 0x000fe4000bf06270 */
[----:B------:R-:W-:Y:S02]  /*162a0*/  ISETP.GE.AND P1, PT, R42, UR4, PT ;  /* 0x000000042a007c0c */ /* 0x000fe4000bf26270 */
[----:B------:R-:W-:-:S09]  /*162b0*/  ISETP.GE.AND P2, PT, R44, UR4, PT ;  /* 0x000000042c007c0c */ /* 0x000fd2000bf46270 */
[----:B-1----:R-:W-:Y:S02]  /*162c0*/  @!P0 IMAD.MOV.U32 R15, RZ, RZ, R3 ;  /* 0x000000ffff0f8224 */ /* 0x002fe400078e0003 */
[-C--:B--2---:R-:W-:Y:S02]  /*162d0*/  @!P1 LEA R12, P3, R42, R14.reuse, 0x1 ;  /* 0x0000000e2a0c9211 */ /* 0x084fe400078608ff */
[----:B------:R-:W-:Y:S01]  /*162e0*/  @!P2 LEA R40, P4, R44, R14, 0x1 ;  /* 0x0000000e2c28a211 */ /* 0x000fe200078808ff */
[----:B------:R-:W-:Y:S01]  /*162f0*/  @!P0 IMAD.WIDE R10, R8, 0x2, R14 ;  /* 0x00000002080a8825 */ /* 0x000fe200078e020e */
[-C--:B------:R-:W-:Y:S02]  /*16300*/  @!P1 LEA.HI.X R13, R42, R3.reuse, R43, 0x1, P3 ;  /* 0x000000032a0d9211 */ /* 0x080fe400018f0c2b */
[----:B------:R-:W-:Y:S02]  /*16310*/  @!P2 LEA.HI.X R41, R44, R3, R45, 0x1, P4 ;  /* 0x000000032c29a211 */ /* 0x000fe400020f0c2d */
[----:B-----5:R3:W-:Y:S04]  /*16320*/  @!P0 ST.E.128 desc[UR60][R10.64], R4 ;  /* 0x000000040a008985 */ /* 0x0207e8000c101d3c */
[----:B------:R3:W-:Y:S04]  /*16330*/  @!P1 ST.E.128 desc[UR60][R12.64], R24 ;  /* 0x000000180c009985 */ /* 0x0007e8000c101d3c */
[----:B------:R3:W-:Y:S02]  /*16340*/  @!P2 ST.E.128 desc[UR60][R40.64], R32 ;  /* 0x000000202800a985 */ /* 0x0007e4000c101d3c */
.L_x_9892:
[----:B------:R-:W-:Y:S05]  /*16350*/  BSYNC B1 ;  /* 0x0000000000017941 */ /* 0x000fea0003800000 */
.L_x_9891:
[----:B------:R-:W-:-:S03]  /*16360*/  UMOV UR4, 0xffffffff ;  /* 0xffffffff00047882 */ /* 0x000fc60000000000 */
[----:B------:R-:W-:Y:S05]  /*16370*/  BRA.DIV UR4, `(.L_x_9893) ;  /* 0x000000a204607947 */ /* 0x000fea000b800000 */
[----:B-1----:R1:W4:Y:S04]  /*16380*/  SHFL.IDX PT, R3, R2, 0x1, 0x1c1f ;  /* 0x003c1f0002037f89 */ /* 0x00232800000e0000 */
[----:B--2---:R1:W2:Y:S02]  /*16390*/  SHFL.IDX PT, R14, R0, 0x1, 0x1c1f ;  /* 0x003c1f00000e7f89 */ /* 0x0042a400000e0000 */
.L_x_10102:
[----:B---3-5:R-:W-:-:S05]  /*163a0*/  VIADD R5, R9, 0x60 ;  /* 0x0000006009057836 */ /* 0x028fca0000000000 */
[----:B------:R-:W-:-:S13]  /*163b0*/  ISETP.GE.AND P0, PT, R5, R76, PT ;  /* 0x0000004c0500720c */ /* 0x000fda0003f06270 */
[----:B------:R-:W-:Y:S05]  /*163c0*/  @P0 BRA `(.L_x_9894) ;  /* 0x0000001800480947 */ /* 0x000fea0003800000 */
[----:B------:R-:W-:Y:S02]  /*163d0*/  ULDC UR4, c[0x0][0xac8] ;  /* 0x0002b20000047ab9 */ /* 0x000fe40000000800 */
[----:B------:R-:W-:Y:S02]  /*163e0*/  ISETP.GE.AND P1, PT, R8, UR4, PT ;  /* 0x0000000408007c0c */ /* 0x000fe4000bf26270 */
[----:B------:R-:W-:-:S11]  /*163f0*/  ISETP.GE.AND P2, PT, R42, UR4, PT ;  /* 0x000000042a007c0c */ /* 0x000fd6000bf46270 */
[----:B012---:R-:W-:Y:S02]  /*16400*/  @!P1 IMAD.MOV.U32 R2, RZ, RZ, R14 ;  /* 0x000000ffff029224 */ /* 0x007fe400078e000e */
[----:B------:R-:W-:Y:S02]  /*16410*/  @!P2 LEA R4, P0, R42, R14, 0x1 ;  /* 0x0000000e2a04a211 */ /* 0x000fe400078008ff */
[----:B----4-:R-:W-:Y:S02]  /*16420*/  @!P1 IMAD.WIDE R8, R8, 0x2, R2 ;  /* 0x0000000208089825 */ /* 0x010fe400078e0202 */
        /* <DEDUP_REMOVED lines=9> */
.L_x_9889:
        /* <DEDUP_REMOVED lines=9> */
[----:B------:R-:W-:-:S04]  /*16550*/  IMAD.WIDE.U32 R2, R80, UR4, R10 ;  /* 0x0000000450027c25 */ /* 0x000fc8000f8e000a */
[----:B------:R-:W-:Y:S01]  /*16560*/  IMAD R3, R80, UR5, R3 ;  /* 0x0000000550037c24 */ /* 0x000fe2000f8e0203 */
[----:B------:R-:W-:Y:S01]  /*16570*/  ULDC.64 UR4, c[0x0][0xb40] ;  /* 0x0002d00000047ab9 */ /* 0x000fe20000000a00 */
[----:B------:R-:W-:Y:S02]  /*16580*/  IMAD.MOV.U32 R11, RZ, RZ, R27 ;  /* 0x000000ffff0b7224 */ /* 0x000fe400078e001b */
        /* <DEDUP_REMOVED lines=33> */
.L_x_10105:
[----:B------:R-:W-:Y:S01]  /*167a0*/  ISETP.GE.AND P0, PT, R23, R76, PT ;  /* 0x0000004c1700720c */ /* 0x000fe20003f06270 */
[----:B------:R-:W-:-:S12]  /*167b0*/  BSSY B1, `(.L_x_9896) ;  /* 0x000004a000017945 */ /* 0x000fd80003800000 */
[----:B------:R-:W-:Y:S05]  /*167c0*/  @P0 BRA `(.L_x_9897) ;  /* 0x0000000400200947 */ /* 0x000fea0003800000 */
[----:B------:R-:W3:Y:S01]  /*167d0*/  LDL R35, [R1+0x88] ;  /* 0x0000880001237983 */ /* 0x000ee20000100800 */
[----:B------:R-:W-:-:S03]  /*167e0*/  ULDC UR4, c[0x0][0xac8] ;  /* 0x0002b20000047ab9 */ /* 0x000fc60000000800 */
[----:B------:R-:W4:Y:S04]  /*167f0*/  LDL R33, [R1+0xbc] ;  /* 0x0000bc0001217983 */ /* 0x000f280000100800 */
[----:B------:R-:W5:Y:S04]  /*16800*/  LDL R27, [R1+0xb8] ;  /* 0x0000b800011b7983 */ /* 0x000f680000100800 */
[----:B------:R-:W2:Y:S04]  /*16810*/  LDL R20, [R1+0xb4] ;  /* 0x0000b40001147983 */ /* 0x000ea80000100800 */
[----:B------:R-:W2:Y:S04]  /*16820*/  LDL R34, [R1+0xd8] ;  /* 0x0000d80001227983 */ /* 0x000ea80000100800 */
[----:B------:R-:W2:Y:S04]  /*16830*/  LDL R32, [R1+0xd4] ;  /* 0x0000d40001207983 */ /* 0x000ea80000100800 */
[----:B------:R-:W2:Y:S04]  /*16840*/  LDL R75, [R1+0xb0] ;  /* 0x0000b000014b7983 */ /* 0x000ea80000100800 */
[----:B------:R-:W2:Y:S04]  /*16850*/  LDL R74, [R1+0xa8] ;  /* 0x0000a800014a7983 */ /* 0x000ea80000100800 */
[----:B------:R-:W2:Y:S04]  /*16860*/  LDL R26, [R1+0xd0] ;  /* 0x0000d000011a7983 */ /* 0x000ea80000100800 */
[----:B------:R-:W2:Y:S01]  /*16870*/  LDL R77, [R1+0xcc] ;  /* 0x0000cc00014d7983 */ /* 0x000ea20000100800 */
[----:B---3--:R-:W-:-:S02]  /*16880*/  ISETP.GE.AND P1, PT, R35, UR4, PT ;  /* 0x0000000423007c0c */ /* 0x008fc4000bf26270 */
[----:B----4-:R-:W-:Y:S02]  /*16890*/  ISETP.GE.AND P0, PT, R33, UR4, PT ;  /* 0x0000000421007c0c */ /* 0x010fe4000bf06270 */
[----:B-----5:R-:W-:-:S09]  /*168a0*/  ISETP.GE.AND P3, PT, R27, UR4, PT ;  /* 0x000000041b007c0c */ /* 0x020fd2000bf66270 */
[----:B-1----:R-:W-:Y:S01]  /*168b0*/  @!P1 IMAD.MOV.U32 R15, RZ, RZ, R3 ;  /* 0x000000ffff0f9224 */ /* 0x002fe200078e0003 */
[----:B--2---:R-:W-:Y:S01]  /*168c0*/  ISETP.GE.AND P4, PT, R20, UR4, PT ;  /* 0x0000000414007c0c */ /* 0x004fe2000bf86270 */
[----:B------:R-:W-:Y:S01]  /*168d0*/  @!P1 IMAD.WIDE R10, R35, 0x4, R14 ;  /* 0x00000004230a9825 */ /* 0x000fe200078e020e */
[----:B------:R-:W-:-:S04]  /*168e0*/  @!P0 LEA R12, P2, R33, R14, 0x2 ;  /* 0x0000000e210c8211 */ /* 0x000fc800078410ff */
[----:B------:R1:W-:Y:S01]  /*168f0*/  @!P1 ST.E.64 desc[UR60][R10.64], R4 ;  /* 0x000000040a009985 */ /* 0x0003e2000c101b3c */
[-C--:B------:R-:W-:Y:S02]  /*16900*/  @!P3 LEA R22, P1, R27, R14.reuse, 0x2 ;  /* 0x0000000e1b16b211 */ /* 0x080fe400078210ff */
[-C--:B------:R-:W-:Y:S02]  /*16910*/  @!P0 LEA.HI.X R13, R33, R3.reuse, R34, 0x2, P2 ;  /* 0x00000003210d8211 */ /* 0x080fe400010f1422 */
[----:B------:R-:W-:Y:S02]  /*16920*/  ISETP.GE.AND P2, PT, R75, UR4, PT ;  /* 0x000000044b007c0c */ /* 0x000fe4000bf46270 */
[----:B------:R-:W-:Y:S02]  /*16930*/  @!P3 LEA.HI.X R23, R27, R3, R32, 0x2, P1 ;  /* 0x000000031b17b211 */ /* 0x000fe400008f1420 */
[----:B------:R-:W-:Y:S02]  /*16940*/  ISETP.GE.AND P1, PT, R74, UR4, PT ;  /* 0x000000044a007c0c */ /* 0x000fe4000bf26270 */
[----:B------:R-:W-:Y:S01]  /*16950*/  @!P4 LEA R24, P5, R20, R14, 0x2 ;  /* 0x0000000e1418c211 */ /* 0x000fe200078a10ff */
[----:B------:R-:W-:-:S02]  /*16960*/  VIADD R15, R35, 0x30 ;  /* 0x00000030230f7836 */ /* 0x000fc40000000000 */
[----:B------:R-:W-:Y:S01]  /*16970*/  VIADD R34, R35, 0x38 ;  /* 0x0000003823227836 */ /* 0x000fe20000000000 */
[----:B------:R-:W-:Y:S01]  /*16980*/  @!P4 LEA.HI.X R25, R20, R3, R26, 0x2, P5 ;  /* 0x000000031419c211 */ /* 0x000fe200028f141a */
[----:B------:R2:W-:Y:S01]  /*16990*/  @!P0 ST.E.64 desc[UR60][R12.64], R6 ;  /* 0x000000060c008985 */ /* 0x0005e2000c101b3c */
[----:B------:R-:W-:-:S03]  /*169a0*/  ISETP.GE.AND P0, PT, R15, UR4, PT ;  /* 0x000000040f007c0c */ /* 0x000fc6000bf06270 */
[----:B------:R3:W-:Y:S01]  /*169b0*/  @!P3 ST.E.64 desc[UR60][R22.64], R8 ;  /* 0x000000081600b985 */ /* 0x0007e2000c101b3c */
[----:B------:R-:W-:Y:S01]  /*169c0*/  ISETP.GE.AND P3, PT, R34, UR4, PT ;  /* 0x0000000422007c0c */ /* 0x000fe2000bf66270 */
[----:B------:R-:W-:Y:S01]  /*169d0*/  VIADD R33, R35, 0x40 ;  /* 0x0000004023217836 */ /* 0x000fe20000000000 */
[CC--:B-1----:R-:W-:Y:S01]  /*169e0*/  @!P2 LEA R10, P5, R75.reuse, R14.reuse, 0x2 ;  /* 0x0000000e4b0aa211 */ /* 0x0c2fe200078a10ff */
[----:B------:R-:W-:Y:S01]  /*169f0*/  @!P4 ST.E.64 desc[UR60][R24.64], R28 ;  /* 0x0000001c1800c985 */ /* 0x000fe2000c101b3c */
[----:B------:R-:W-:Y:S02]  /*16a00*/  SHF.R.S32.HI R20, RZ, 0x1f, R74 ;  /* 0x0000001fff147819 */ /* 0x000fe4000001144a */
[C---:B------:R-:W-:Y:S02]  /*16a10*/  @!P1 LEA R26, P4, R74.reuse, R14, 0x2 ;  /* 0x0000000e4a1a9211 */ /* 0x040fe400078810ff */
[-C--:B------:R-:W-:Y:S01]  /*16a20*/  @!P2 LEA.HI.X R11, R75, R3.reuse, R77, 0x2, P5 ;  /* 0x000000034b0ba211 */ /* 0x080fe200028f144d */
[----:B--2---:R-:W-:Y:S01]  /*16a30*/  VIADD R12, R35, 0x48 ;  /* 0x00000048230c7836 */ /* 0x004fe20000000000 */
[----:B------:R-:W-:-:S02]  /*16a40*/  @!P1 LEA.HI.X R27, R74, R3, R20, 0x2, P4 ;  /* 0x000000034a1b9211 */ /* 0x000fc400020f1414 */
[----:B------:R-:W-:Y:S01]  /*16a50*/  ISETP.GE.AND P4, PT, R33, UR4, PT ;  /* 0x0000000421007c0c */ /* 0x000fe2000bf86270 */
[----:B------:R1:W-:Y:S01]  /*16a60*/  @!P2 ST.E.64 desc[UR60][R10.64], R36 ;  /* 0x000000240a00a985 */ /* 0x0003e2000c101b3c */
[----:B------:R-:W-:Y:S01]  /*16a70*/  SHF.R.S32.HI R32, RZ, 0x1f, R15 ;  /* 0x0000001fff207819 */ /* 0x000fe2000001140f */
[----:B------:R-:W-:Y:S01]  /*16a80*/  VIADD R13, R35, 0x50 ;  /* 0x00000050230d7836 */ /* 0x000fe20000000000 */
[-C--:B------:R-:W-:Y:S01]  /*16a90*/  @!P0 LEA R4, P5, R15, R14.reuse, 0x2 ;  /* 0x0000000e0f048211 */ /* 0x080fe200078a10ff */
[----:B------:R4:W-:Y:S01]  /*16aa0*/  @!P1 ST.E.64 desc[UR60][R26.64], R40 ;  /* 0x000000281a009985 */ /* 0x0009e2000c101b3c */
[----:B------:R-:W-:Y:S02]  /*16ab0*/  ISETP.GE.AND P2, PT, R12, UR4, PT ;  /* 0x000000040c007c0c */ /* 0x000fe4000bf46270 */
[----:B------:R-:W-:Y:S02]  /*16ac0*/  SHF.R.S32.HI R7, RZ, 0x1f, R34 ;  /* 0x0000001fff077819 */ /* 0x000fe40000011422 */
[----:B---3--:R-:W-:-:S02]  /*16ad0*/  @!P3 LEA R8, P1, R34, R14, 0x2 ;  /* 0x0000000e2208b211 */ /* 0x008fc400078210ff */
[-C--:B------:R-:W-:Y:S01]  /*16ae0*/  @!P0 LEA.HI.X R5, R15, R3.reuse, R32, 0x2, P5 ;  /* 0x000000030f058211 */ /* 0x080fe200028f1420 */
[----:B------:R-:W-:Y:S01]  /*16af0*/  VIADD R15, R35, 0x58 ;  /* 0x00000058230f7836 */ /* 0x000fe20000000000 */
[----:B------:R-:W-:Y:S02]  /*16b00*/  @!P3 LEA.HI.X R9, R34, R3, R7, 0x2, P1 ;  /* 0x000000032209b211 */ /* 0x000fe400008f1407 */
[----:B------:R-:W-:Y:S01]  /*16b10*/  ISETP.GE.AND P1, PT, R13, UR4, PT ;  /* 0x000000040d007c0c */ /* 0x000fe2000bf26270 */
[----:B------:R4:W-:Y:S01]  /*16b20*/  @!P0 ST.E.64 desc[UR60][R4.64], R44 ;  /* 0x0000002c04008985 */ /* 0x0009e2000c101b3c */
[----:B------:R-:W-:Y:S02]  /*16b30*/  SHF.R.S32.HI R20, RZ, 0x1f, R33 ;  /* 0x0000001fff147819 */ /* 0x000fe40000011421 */
[----:B------:R-:W-:Y:S02]  /*16b40*/  @!P4 LEA R6, P5, R33, R14, 0x2 ;  /* 0x0000000e2106c211 */ /* 0x000fe400078a10ff */
[----:B------:R-:W-:-:S02]  /*16b50*/  ISETP.GE.AND P0, PT, R15, UR4, PT ;  /* 0x000000040f007c0c */ /* 0x000fc4000bf06270 */
[-C--:B------:R-:W-:Y:S02]  /*16b60*/  @!P4 LEA.HI.X R7, R33, R3.reuse, R20, 0x2, P5 ;  /* 0x000000032107c211 */ /* 0x080fe400028f1414 */
[----:B-1----:R-:W-:Y:S02]  /*16b70*/  SHF.R.S32.HI R11, RZ, 0x1f, R12 ;  /* 0x0000001fff0b7819 */ /* 0x002fe4000001140c */
[CC--:B------:R-:W-:Y:S02]  /*16b80*/  @!P2 LEA R10, P5, R12.reuse, R14.reuse, 0x2 ;  /* 0x0000000e0c0aa211 */ /* 0x0c0fe400078a10ff */
[----:B------:R-:W-:Y:S02]  /*16b90*/  SHF.R.S32.HI R20, RZ, 0x1f, R13 ;  /* 0x0000001fff147819 */ /* 0x000fe4000001140d */
[----:B------:R-:W-:Y:S02]  /*16ba0*/  @!P2 LEA.HI.X R11, R12, R3, R11, 0x2, P5 ;  /* 0x000000030c0ba211 */ /* 0x000fe400028f140b */
[----:B------:R-:W-:-:S04]  /*16bb0*/  @!P1 LEA R12, P5, R13, R14, 0x2 ;  /* 0x0000000e0d0c9211 */ /* 0x000fc800078a10ff */
[-C--:B------:R-:W-:Y:S02]  /*16bc0*/  @!P1 LEA.HI.X R13, R13, R3.reuse, R20, 0x2, P5 ;  /* 0x000000030d0d9211 */ /* 0x080fe400028f1414 */
[----:B------:R-:W-:Y:S02]  /*16bd0*/  SHF.R.S32.HI R20, RZ, 0x1f, R15 ;  /* 0x0000001fff147819 */ /* 0x000fe4000001140f */
[C---:B------:R-:W-:Y:S01]  /*16be0*/  @!P0 LEA R14, P5, R15.reuse, R14, 0x2 ;  /* 0x0000000e0f0e8211 */ /* 0x040fe200078a10ff */
[----:B------:R4:W-:Y:S03]  /*16bf0*/  @!P3 ST.E.64 desc[UR60][R8.64], R48 ;  /* 0x000000300800b985 */ /* 0x0009e6000c101b3c */
[----:B------:R-:W-:Y:S01]  /*16c00*/  @!P0 LEA.HI.X R15, R15, R3, R20, 0x2, P5 ;  /* 0x000000030f0f8211 */ /* 0x000fe200028f1414 */
[----:B------:R4:W-:Y:S04]  /*16c10*/  @!P4 ST.E.64 desc[UR60][R6.64], R52 ;  /* 0x000000340600c985 */ /* 0x0009e8000c101b3c */
[----:B------:R4:W-:Y:S04]  /*16c20*/  @!P2 ST.E.64 desc[UR60][R10.64], R56 ;  /* 0x000000380a00a985 */ /* 0x0009e8000c101b3c */
[----:B------:R4:W-:Y:S04]  /*16c30*/  @!P1 ST.E.64 desc[UR60][R12.64], R60 ;  /* 0x0000003c0c009985 */ /* 0x0009e8000c101b3c */
[----:B------:R4:W-:Y:S02]  /*16c40*/  @!P0 ST.E.64 desc[UR60][R14.64], R64 ;  /* 0x000000400e008985 */ /* 0x0009e4000c101b3c */
.L_x_9897:
[----:B------:R-:W-:Y:S05]  /*16c50*/  BSYNC B1 ;  /* 0x0000000000017941 */ /* 0x000fea0003800000 */
.L_x_9896:
[----:B------:R-:W-:-:S03]  /*16c60*/  UMOV UR4, 0xffffffff ;  /* 0xffffffff00047882 */ /* 0x000fc60000000000 */
[----:B------:R-:W-:Y:S05]  /*16c70*/  BRA.DIV UR4, `(.L_x_9898) ;  /* 0x0000009a049c7947 */ /* 0x000fea000b800000 */
[----:B-1----:R1:W3:Y:S04]  /*16c80*/  SHFL.IDX PT, R3, R2, 0x1, 0x1c1f ;  /* 0x003c1f0002037f89 */ /* 0x0022e800000e0000 */
[----:B--2-4-:R1:W2:Y:S02]  /*16c90*/  SHFL.IDX PT, R14, R0, 0x1, 0x1c1f ;  /* 0x003c1f00000e7f89 */ /* 0x0142a400000e0000 */
.L_x_10109:
[----:B------:R-:W-:-:S13]  /*16ca0*/  ISETP.GE.AND P0, PT, R21, R76, PT ;  /* 0x0000004c1500720c */ /* 0x000fda0003f06270 */
[----:B------:R-:W-:Y:S05]  /*16cb0*/  @P0 BRA `(.L_x_9894) ;  /* 0x00000010000c0947 */ /* 0x000fea0003800000 */
[----:B------:R-:W4:Y:S01]  /*16cc0*/  LDL R8, [R1+0xbc] ;  /* 0x0000bc0001087983 */ /* 0x000f220000100800 */
[----:B------:R-:W-:-:S03]  /*16cd0*/  ULDC UR4, c[0x0][0xac8] ;  /* 0x0002b20000047ab9 */ /* 0x000fc60000000800 */
[----:B------:R-:W5:Y:S04]  /*16ce0*/  LDL R23, [R1+0x88] ;  /* 0x0000880001177983 */ /* 0x000f680000100800 */
[----:B------:R-:W3:Y:S04]  /*16cf0*/  LDL R12, [R1+0xb8] ;  /* 0x0000b800010c7983 */ /* 0x000ee80000100800 */
[----:B------:R-:W2:Y:S04]  /*16d00*/  LDL R9, [R1+0xd8] ;  /* 0x0000d80001097983 */ /* 0x000ea80000100800 */
[----:B------:R-:W2:Y:S04]  /*16d10*/  LDL R22, [R1+0xb4] ;  /* 0x0000b40001167983 */ /* 0x000ea80000100800 */
[----:B01----:R-:W2:Y:S04]  /*16d20*/  LDL R0, [R1+0xb0] ;  /* 0x0000b00001007983 */ /* 0x003ea80000100800 */
[----:B------:R-:W2:Y:S04]  /*16d30*/  LDL R13, [R1+0xd4] ;  /* 0x0000d400010d7983 */ /* 0x000ea80000100800 */
[----:B------:R-:W2:Y:S04]  /*16d40*/  LDL R25, [R1+0xa8] ;  /* 0x0000a80001197983 */ /* 0x000ea80000100800 */
[----:B------:R-:W2:Y:S04]  /*16d50*/  LDL R24, [R1+0xd0] ;  /* 0x0000d00001187983 */ /* 0x000ea80000100800 */
[----:B------:R-:W2:Y:S01]  /*16d60*/  LDL R20, [R1+0xcc] ;  /* 0x0000cc0001147983 */ /* 0x000ea20000100800 */
[----:B----4-:R-:W-:-:S02]  /*16d70*/  ISETP.GE.AND P1, PT, R8, UR4, PT ;  /* 0x0000000408007c0c */ /* 0x010fc4000bf26270 */
[----:B-----5:R-:W-:Y:S02]  /*16d80*/  ISETP.GE.AND P5, PT, R23, UR4, PT ;  /* 0x0000000417007c0c */ /* 0x020fe4000bfa6270 */
[----:B---3--:R-:W-:-:S09]  /*16d90*/  ISETP.GE.AND P0, PT, R12, UR4, PT ;  /* 0x000000040c007c0c */ /* 0x008fd2000bf06270 */
[-C--:B--2---:R-:W-:Y:S02]  /*16da0*/  @!P1 LEA R6, P2, R8, R14.reuse, 0x2 ;  /* 0x0000000e08069211 */ /* 0x084fe400078410ff */
[----:B------:R-:W-:Y:S01]  /*16db0*/  ISETP.GE.AND P3, PT, R22, UR4, PT ;  /* 0x0000000416007c0c */ /* 0x000fe2000bf66270 */
[----:B------:R-:W-:Y:S01]  /*16dc0*/  @!P5 IMAD.MOV.U32 R2, RZ, RZ, R14 ;  /* 0x000000ffff02d224 */ /* 0x000fe200078e000e */
[----:B------:R-:W-:Y:S02]  /*16dd0*/  @!P1 LEA.HI.X R7, R8, R3, R9, 0x2, P2 ;  /* 0x0000000308079211 */ /* 0x000fe400010f1409 */
[----:B------:R-:W-:Y:S02]  /*16de0*/  ISETP.GE.AND P4, PT, R0, UR4, PT ;  /* 0x0000000400007c0c */ /* 0x000fe4000bf86270 */
[----:B------:R-:W-:Y:S01]  /*16df0*/  @!P0 LEA R8, P2, R12, R14, 0x2 ;  /* 0x0000000e0c088211 */ /* 0x000fe200078410ff */
[----:B------:R-:W-:-:S03]  /*16e00*/  @!P5 IMAD.WIDE R4, R23, 0x4, R2 ;  /* 0x000000041704d825 */ /* 0x000fc600078e0202 */
[----:B------:R-:W-:Y:S01]  /*16e10*/  @!P0 LEA.HI.X R9, R12, R3, R13, 0x2, P2 ;  /* 0x000000030c098211 */ /* 0x000fe200010f140d */
[----:B------:R-:W-:Y:S01]  /*16e20*/  VIADD R15, R23, 0x30 ;  /* 0x00000030170f7836 */ /* 0x000fe20000000000 */
[----:B------:R0:W-:Y:S04]  /*16e30*/  @!P5 ST.E.64 desc[UR60][R4.64], R68 ;  /* 0x000000440400d985 */ /* 0x0001e8000c101b3c */
[----:B------:R1:W-:Y:S01]  /*16e40*/  @!P1 ST.E.64 desc[UR60][R6.64], R30 ;  /* 0x0000001e06009985 */ /* 0x0003e2000c101b3c */
[----:B------:R-:W-:-:S03]  /*16e50*/  ISETP.GE.AND P1, PT, R25, UR4, PT ;  /* 0x0000000419007c0c */ /* 0x000fc6000bf26270 */
[----:B------:R2:W-:Y:S01]  /*16e60*/  @!P0 ST.E.64 desc[UR60][R8.64], R72 ;  /* 0x0000004808008985 */ /* 0x0005e2000c101b3c */
[----:B------:R-:W-:Y:S01]  /*16e70*/  ISETP.GE.AND P0, PT, R15, UR4, PT ;  /* 0x000000040f007c0c */ /* 0x000fe2000bf06270 */
[C---:B------:R-:W-:Y:S01]  /*16e80*/  VIADD R2, R23.reuse, 0x38 ;  /* 0x0000003817027836 */ /* 0x040fe20000000000 */
[-C--:B------:R-:W-:Y:S02]  /*16e90*/  @!P3 LEA R10, P5, R22, R14.reuse, 0x2 ;  /* 0x0000000e160ab211 */ /* 0x080fe400078a10ff */
[-C--:B------:R-:W-:Y:S02]  /*16ea0*/  @!P4 LEA R12, P2, R0, R14.reuse, 0x2 ;  /* 0x0000000e000cc211 */ /* 0x080fe400078410ff */
[-C--:B------:R-:W-:Y:S02]  /*16eb0*/  @!P3 LEA.HI.X R11, R22, R3.reuse, R24, 0x2, P5 ;  /* 0x00000003160bb211 */ /* 0x080fe400028f1418 */
[----:B------:R-:W-:Y:S01]  /*16ec0*/  @!P4 LEA.HI.X R13, R0, R3, R20, 0x2, P2 ;  /* 0x00000003000dc211 */ /* 0x000fe200010f1414 */
[C---:B------:R-:W-:Y:S01]  /*16ed0*/  VIADD R0, R23.reuse, 0x40 ;  /* 0x0000004017007836 */ /* 0x040fe20000000000 */
[----:B------:R-:W-:Y:S01]  /*16ee0*/  ISETP.GE.AND P2, PT, R2, UR4, PT ;  /* 0x0000000402007c0c */ /* 0x000fe2000bf46270 */
[----:B------:R3:W-:Y:S01]  /*16ef0*/  @!P3 ST.E.64 desc[UR60][R10.64], R38 ;  /* 0x000000260a00b985 */ /* 0x0007e2000c101b3c */
[----:B------:R-:W-:Y:S01]  /*16f00*/  SHF.R.S32.HI R24, RZ, 0x1f, R25 ;  /* 0x0000001fff187819 */ /* 0x000fe20000011419 */
[----:B------:R-:W-:Y:S01]  /*16f10*/  VIADD R20, R23, 0x48 ;  /* 0x0000004817147836 */ /* 0x000fe20000000000 */
[----:B------:R-:W-:Y:S01]  /*16f20*/  ISETP.GE.AND P3, PT, R0, UR4, PT ;  /* 0x0000000400007c0c */ /* 0x000fe2000bf66270 */
[----:B------:R4:W-:Y:S01]  /*16f30*/  @!P4 ST.E.64 desc[UR60][R12.64], R42 ;  /* 0x0000002a0c00c985 */ /* 0x0009e2000c101b3c */
[----:B0-----:R-:W-:-:S02]  /*16f40*/  @!P1 LEA R4, P4, R25, R14, 0x2 ;  /* 0x0000000e19049211 */ /* 0x001fc400078810ff */
[----:B------:R-:W-:Y:S02]  /*16f50*/  SHF.R.S32.HI R22, RZ, 0x1f, R15 ;  /* 0x0000001fff167819 */ /* 0x000fe4000001140f */
[----:B-1----:R-:W-:Y:S02]  /*16f60*/  @!P0 LEA R6, P5, R15, R14, 0x2 ;  /* 0x0000000e0f068211 */ /* 0x002fe400078a10ff */
[-C--:B------:R-:W-:Y:S02]  /*16f70*/  @!P1 LEA.HI.X R5, R25, R3.reuse, R24, 0x2, P4 ;  /* 0x0000000319059211 */ /* 0x080fe400020f1418 */
[----:B------:R-:W-:Y:S01]  /*16f80*/  @!P0 LEA.HI.X R7, R15, R3, R22, 0x2, P5 ;  /* 0x000000030f078211 */ /* 0x000fe200028f1416 */
[----:B------:R-:W-:Y:S01]  /*16f90*/  VIADD R15, R23, 0x50 ;  /* 0x00000050170f7836 */ /* 0x000fe20000000000 */
[----:B------:R-:W-:Y:S01]  /*16fa0*/  ISETP.GE.AND P5, PT, R20, UR4, PT ;  /* 0x0000000414007c0c */ /* 0x000fe2000bfa6270 */
[----:B------:R0:W-:Y:S01]  /*16fb0*/  @!P1 ST.E.64 desc[UR60][R4.64], R46 ;  /* 0x0000002e04009985 */ /* 0x0001e2000c101b3c */
[----:B--2---:R-:W-:-:S02]  /*16fc0*/  SHF.R.S32.HI R9, RZ, 0x1f, R2 ;  /* 0x0000001fff097819 */ /* 0x004fc40000011402 */
[CC--:B------:R-:W-:Y:S02]  /*16fd0*/  @!P2 LEA R8, P4, R2.reuse, R14.reuse, 0x2 ;  /* 0x0000000e0208a211 */ /* 0x0c0fe400078810ff */
[----:B------:R-:W-:Y:S02]  /*16fe0*/  ISETP.GE.AND P1, PT, R15, UR4, PT ;  /* 0x000000040f007c0c */ /* 0x000fe4000bf26270 */
[----:B------:R-:W-:Y:S02]  /*16ff0*/  @!P2 LEA.HI.X R9, R2, R3, R9, 0x2, P4 ;  /* 0x000000030209a211 */ /* 0x000fe400020f1409 */
[----:B------:R-:W-:Y:S02]  /*17000*/  SHF.R.S32.HI R2, RZ, 0x1f, R0 ;  /* 0x0000001fff027819 */ /* 0x000fe40000011400 */
[----:B---3--:R-:W-:-:S04]  /*17010*/  @!P3 LEA R10, P4, R0, R14, 0x2 ;  /* 0x0000000e000ab211 */ /* 0x008fc800078810ff */
[----:B------:R-:W-:Y:S02]  /*17020*/  @!P3 LEA.HI.X R11, R0, R3, R2, 0x2, P4 ;  /* 0x00000003000bb211 */ /* 0x000fe400020f1402 */
[----:B------:R-:W-:Y:S02]  /*17030*/  SHF.R.S32.HI R0, RZ, 0x1f, R20 ;  /* 0x0000001fff007819 */ /* 0x000fe40000011414 */
[----:B----4-:R-:W-:-:S04]  /*17040*/  @!P5 LEA R12, P4, R20, R14, 0x2 ;  /* 0x0000000e140cd211 */ /* 0x010fc800078810ff */
[-C--:B------:R-:W-:Y:S02]  /*17050*/  @!P5 LEA.HI.X R13, R20, R3.reuse, R0, 0x2, P4 ;  /* 0x00000003140dd211 */ /* 0x080fe400020f1400 */
[----:B------:R-:W-:Y:S02]  /*17060*/  SHF.R.S32.HI R0, RZ, 0x1f, R15 ;  /* 0x0000001fff007819 */ /* 0x000fe4000001140f */
[C---:B------:R-:W-:Y:S01]  /*17070*/  @!P1 LEA R20, P4, R15.reuse, R14, 0x2 ;  /* 0x0000000e0f149211 */ /* 0x040fe200078810ff */
[----:B------:R0:W-:Y:S03]  /*17080*/  @!P0 ST.E.64 desc[UR60][R6.64], R50 ;  /* 0x0000003206008985 */ /* 0x0001e6000c101b3c */
[----:B------:R-:W-:Y:S01]  /*17090*/  @!P1 LEA.HI.X R21, R15, R3, R0, 0x2, P4 ;  /* 0x000000030f159211 */ /* 0x000fe200020f1400 */
[----:B------:R0:W-:Y:S01]  /*170a0*/  @!P2 ST.E.64 desc[UR60][R8.64], R54 ;  /* 0x000000360800a985 */ /* 0x0001e2000c101b3c */
[----:B------:R-:W-:-:S03]  /*170b0*/  VIADD R0, R23, 0x58 ;  /* 0x0000005817007836 */ /* 0x000fc60000000000 */
[----:B------:R0:W-:Y:S04]  /*170c0*/  @!P3 ST.E.64 desc[UR60][R10.64], R58 ;  /* 0x0000003a0a00b985 */ /* 0x0001e8000c101b3c */
[----:B------:R0:W-:Y:S04]  /*170d0*/  @!P5 ST.E.64 desc[UR60][R12.64], R62 ;  /* 0x0000003e0c00d985 */ /* 0x0001e8000c101b3c */
[----:B------:R0:W-:Y:S01]  /*170e0*/  @!P1 ST.E.64 desc[UR60][R20.64], R66 ;  /* 0x0000004214009985 */ /* 0x0001e2000c101b3c */
[----:B------:R-:W-:-:S13]  /*170f0*/  ISETP.GE.AND P0, PT, R0, UR4, PT ;  /* 0x0000000400007c0c */ /* 0x000fda000bf06270 */
[----:B0-----:R-:W-:Y:S05]  /*17100*/  @P0 BRA `(.L_x_9894) ;  /* 0x0000000800f80947 */ /* 0x001fea0003800000 */
[----:B------:R-:W-:Y:S02]  /*17110*/  LEA R14, P0, R0, R14, 0x2 ;  /* 0x0000000e000e7211 */ /* 0x000fe400078010ff */
[----:B------:R-:W-:-:S04]  /*17120*/  SHF.R.S32.HI R2, RZ, 0x1f, R0 ;  /* 0x0000001fff027819 */ /* 0x000fc80000011400 */
[----:B------:R-:W-:-:S05]  /*17130*/  LEA.HI.X R15, R0, R3, R2, 0x2, P0 ;  /* 0x00000003000f7211 */ /* 0x000fca00000f1402 */
[----:B------:R0:W-:Y:S01]  /*17140*/  ST.E.64 desc[UR60][R14.64], R70 ;  /* 0x000000460e007985 */ /* 0x0001e2000c101b3c */
[----:B------:R-:W-:Y:S05]  /*17150*/  BRA `(.L_x_9894) ;  /* 0x0000000800e47947 */ /* 0x000fea0003800000 */
.L_x_9887:
[----:B------:R-:W3:Y:S01]  /*17160*/  LDL.LU R4, [R1+0x98] ;  /* 0x0000980001047983 */ /* 0x000ee20000300800 */
[----:B------:R-:W-:Y:S01]  /*17170*/  ULDC.64 UR6, c[0x0][0xc08] ;  /* 0x0003020000067ab9 */ /* 0x000fe20000000a00 */
[----:B------:R-:W-:Y:S02]  /*17180*/  ULDC.64 UR4, c[0x0][0xc00] ;  /* 0x0003000000047ab9 */ /* 0x000fe40000000a00 */
[----:B------:R-:W4:Y:S04]  /*17190*/  LDL.LU R0, [R1+0x9c] ;  /* 0x00009c0001007983 */ /* 0x000f280000300800 */
[----:B------:R-:W2:Y:S01]  /*171a0*/  LDL R8, [R1+0x90] ;  /* 0x0000900001087983 */ /* 0x000ea20000100800 */
[----:B------:R-:W-:Y:S01]  /*171b0*/  ISETP.NE.U32.AND P1, PT, RZ, UR6, PT ;  /* 0x00000006ff007c0c */ /* 0x000fe2000bf25070 */
[----:B------:R-:W-:Y:S01]  /*171c0*/  IMAD.MOV.U32 R7, RZ, RZ, RZ ;  /* 0x000000ffff077224 */ /* 0x000fe200078e00ff */
[----:B------:R-:W-:-:S02]  /*171d0*/  ISETP.NE.U32.AND P0, PT, RZ, UR4, PT ;  /* 0x00000004ff007c0c */ /* 0x000fc4000bf05070 */
[----:B------:R-:W-:Y:S02]  /*171e0*/  ISETP.NE.AND.EX P1, PT, RZ, UR7, PT, P1 ;  /* 0x00000007ff007c0c */ /* 0x000fe4000bf25310 */
[----:B------:R-:W-:Y:S01]  /*171f0*/  ISETP.NE.AND.EX P0, PT, RZ, UR5, PT, P0 ;  /* 0x00000005ff007c0c */ /* 0x000fe2000bf05300 */
[----:B------:R-:W1:Y:S01]  /*17200*/  S2R R9, SR_TID.X ;  /* 0x0000000000097919 */ /* 0x000e620000002100 */
[----:B---3--:R-:W-:Y:S01]  /*17210*/  IADD3 R2, P2, R4, UR4, RZ ;  /* 0x0000000404027c10 */ /* 0x008fe2000ff5e0ff */
[----:B------:R-:W-:-:S03]  /*17220*/  ULDC UR4, c[0x0][0xa88] ;  /* 0x0002a20000047ab9 */ /* 0x000fc60000000800 */
[----:B----4-:R-:W-:-:S05]  /*17230*/  IADD3.X R3, R0, UR5, RZ, P2, !PT ;  /* 0x0000000500037c10 */ /* 0x010fca00097fe4ff */
[----:B------:R-:W-:Y:S01]  /*17240*/  @P1 IADD3 R4, P2, R4, UR6, RZ ;  /* 0x0000000604041c10 */ /* 0x000fe2000ff5e0ff */
[----:B------:R-:W-:Y:S01]  /*17250*/  IMAD.U32 R6, RZ, RZ, UR4 ;  /* 0x00000004ff067e24 */ /* 0x000fe2000f8e00ff */
[----:B------:R3:W5:Y:S02]  /*17260*/  @P0 LDG.E R7, desc[UR60][R2.64] ;  /* 0x0000003c02070981 */ /* 0x000764000c1e1900 */
[----:B------:R-:W-:-:S05]  /*17270*/  @P1 IADD3.X R5, R0, UR7, RZ, P2, !PT ;  /* 0x0000000700051c10 */ /* 0x000fca00097fe4ff */
[----:B------:R3:W5:Y:S01]  /*17280*/  @P1 LDG.E R6, desc[UR60][R4.64] ;  /* 0x0000003c04061981 */ /* 0x000762000c1e1900 */
[----:B--2---:R-:W-:Y:S01]  /*17290*/  ISETP.NE.AND P2, PT, R8, RZ, PT ;  /* 0x000000ff0800720c */ /* 0x004fe20003f45270 */
[----:B-1----:R-:W-:-:S05]  /*172a0*/  VIADD R26, R9, 0xffffff80 ;  /* 0xffffff80091a7836 */ /* 0x002fca0000000000 */
[----:B------:R-:W-:-:S07]  /*172b0*/  ISETP.GT.AND P3, PT, R26, 0xbf, PT ;  /* 0x000000bf1a00780c */ /* 0x000fce0003f64270 */
[----:B------:R-:W1:Y:S02]  /*172c0*/  @!P2 LDC R8, c[0x0][0xad4] ;  /* 0x0002b500ff08ab82 */ /* 0x000e640000000800 */
[----:B-1----:R3:W-:Y:S01]  /*172d0*/  @!P2 STL [R1+0x90], R8 ;  /* 0x000090080100a387 */ /* 0x0027e20000100800 */
[----:B------:R-:W-:Y:S01]  /*172e0*/  ISETP.GT.AND P2, PT, R8, 0x1, PT ;  /* 0x000000010800780c */ /* 0x000fe20003f44270 */
[----:B------:R-:W-:-:S12]  /*172f0*/  @P1 BRA `(.L_x_9899) ;  /* 0x0000000000101947 */ /* 0x000fd80003800000 */
[----:B------:R-:W-:Y:S05]  /*17300*/  @!P0 BRA `(.L_x_9899) ;  /* 0x00000000000c8947 */ /* 0x000fea0003800000 */
[----:B---3--:R-:W2:Y:S04]  /*17310*/  LDG.E R5, desc[UR60][R2.64] ;  /* 0x0000003c02057981 */ /* 0x008ea8000c1e1900 */
[----:B-----5:R-:W2:Y:S02]  /*17320*/  LDG.E R6, desc[UR60][R2.64+0x4] ;  /* 0x0000043c02067981 */ /* 0x020ea4000c1e1900 */
[----:B--2---:R-:W-:-:S07]  /*17330*/  IMAD.IADD R6, R6, 0x1, -R5 ;  /* 0x0000000106067824 */ /* 0x004fce00078e0a05 */
.L_x_9899:
[----:B------:R-:W2:Y:S04]  /*17340*/  LDL.LU R0, [R1+0xc0] ;  /* 0x0000c00001007983 */ /* 0x000ea80000300800 */
[----:B---3--:R-:W3:Y:S01]  /*17350*/  LDL.LU R2, [R1+0x94] ;  /* 0x0000940001027983 */ /* 0x008ee20000300800 */
[----:B------:R-:W-:Y:S01]  /*17360*/  BSSY B1, `(.L_x_9900) ;  /* 0x0000039000017945 */ /* 0x000fe20003800000 */
[----:B-----5:R-:W-:Y:S02]  /*17370*/  SHF.R.S32.HI R22, RZ, 0x1f, R7 ;  /* 0x0000001fff167819 */ /* 0x020fe40000011407 */
[----:B--2---:R-:W-:Y:S02]  /*17380*/  SEL R24, R0, RZ, !P0 ;  /* 0x000000ff00187207 */ /* 0x004fe40004000000 */
[----:B---3--:R-:W-:Y:S01]  /*17390*/  SEL R27, R2, RZ, !P0 ;  /* 0x000000ff021b7207 */ /* 0x008fe20004000000 */
[----:B------:R-:W-:Y:S06]  /*173a0*/  @P3 BRA `(.L_x_9901) ;  /* 0x0000000000d03947 */ /* 0x000fec0003800000 */
[----:B------:R-:W2:Y:S01]  /*173b0*/  LDL R0, [R1+0xa4] ;  /* 0x0000a40001007983 */ /* 0x000ea20000100800 */
[----:B------:R-:W1:Y:S02]  /*173c0*/  LDC R31, c[0x0][0xbe8] ;  /* 0x0002fa00ff1f7b82 */ /* 0x000e640000000800 */
[----:B-1----:R-:W-:Y:S02]  /*173d0*/  IMAD R2, R6, R31, RZ ;  /* 0x0000001f06027224 */ /* 0x002fe400078e02ff */
[----:B--2---:R-:W-:-:S04]  /*173e0*/  IMAD R0, R0, 0xc0, R9 ;  /* 0x000000c000007824 */ /* 0x004fc800078e0209 */
[----:B------:R-:W-:-:S05]  /*173f0*/  VIADD R29, R0, 0xffffff80 ;  /* 0xffffff80001d7836 */ /* 0x000fca0000000000 */
[----:B------:R-:W-:-:S13]  /*17400*/  ISETP.GE.AND P0, PT, R29, R2, PT ;  /* 0x000000021d00720c */ /* 0x000fda0003f06270 */
[----:B------:R-:W-:Y:S05]  /*17410*/  @P0 BRA `(.L_x_9901) ;  /* 0x0000000000b40947 */ /* 0x000fea0003800000 */
[----:B------:R-:W2:Y:S01]  /*17420*/  LDL R14, [R1+0x8c] ;  /* 0x00008c00010e7983 */ /* 0x000ea20000100800 */
[----:B------:R-:W-:Y:S01]  /*17430*/  IMAD.MOV.U32 R20, RZ, RZ, 0x9b8 ;  /* 0x000009b8ff147424 */ /* 0x000fe200078e00ff */
[----:B------:R-:W-:Y:S01]  /*17440*/  ISETP.GT.AND P0, PT, R8, 0x1, PT ;  /* 0x000000010800780c */ /* 0x000fe20003f04270 */
[----:B------:R-:W1:Y:S01]  /*17450*/  LDC.64 R2, c[0x0][0xba8] ;  /* 0x0002ea00ff027b82 */ /* 0x000e620000000a00 */
[----:B------:R-:W3:Y:S01]  /*17460*/  LDL.LU R28, [R1+0xac] ;  /* 0x0000ac00011c7983 */ /* 0x000ee20000300800 */
[----:B------:R-:W-:Y:S01]  /*17470*/  ISETP.NE.AND P1, PT, R31, 0x1, PT ;  /* 0x000000011f00780c */ /* 0x000fe20003f25270 */
[----:B------:R-:W-:Y:S01]  /*17480*/  IMAD.MOV.U32 R21, RZ, RZ, R29 ;  /* 0x000000ffff157224 */ /* 0x000fe200078e001d */
[----:B------:R-:W-:-:S04]  /*17490*/  SEL R20, R20, 0x978, P0 ;  /* 0x0000097814147807 */ /* 0x000fc80000000000 */
[----:B------:R-:W4:Y:S08]  /*174a0*/  LDC.64 R10, c[0x0][R20+0x220] ;  /* 0x00008800140a7b82 */ /* 0x000f300000000a00 */
[----:B------:R-:W2:Y:S08]  /*174b0*/  LDC.64 R8, c[0x0][R20+0x218] ;  /* 0x0000860014087b82 */ /* 0x000eb00000000a00 */
[----:B------:R-:W5:Y:S08]  /*174c0*/  LDC.64 R12, c[0x0][R20+0x228] ;  /* 0x00008a00140c7b82 */ /* 0x000f700000000a00 */
[----:B------:R-:W0:Y:S08]  /*174d0*/  @P1 LDC R0, c[0x0][0xbec] ;  /* 0x0002fb00ff001b82 */ /* 0x000e300000000800 */
[----:B------:R-:W5:Y:S08]  /*174e0*/  LDC.64 R4, c[0x0][R20+0x210] ;  /* 0x0000840014047b82 */ /* 0x000f700000000a00 */
[----:B------:R-:W5:Y:S01]  /*174f0*/  @P1 LDC R25, c[0x0][0xbf0] ;  /* 0x0002fc00ff191b82 */ /* 0x000f620000000800 */
[----:B0-----:R-:W-:-:S07]  /*17500*/  @P1 IMAD.HI.U32 R0, R29, R0, RZ ;  /* 0x000000001d001227 */ /* 0x001fce00078e00ff */
[----:B-1----:R-:W0:Y:S01]  /*17510*/  @!P0 LDC R2, c[0x0][0xb50] ;  /* 0x0002d400ff028b82 */ /* 0x002e220000000800 */
        /* <DEDUP_REMOVED lines=21> */
[----:B------:R-:W-:-:S05]  /*17670*/  SHF.R.S32.HI R13, RZ, 0x1f, R11 ;  /* 0x0000001fff0d7819 */ /* 0x000fca000001140b */
[C---:B------:R-:W-:Y:S02]  /*17680*/  IMAD R13, R4.reuse, R13, R0 ;  /* 0x0000000d040d7224 */ /* 0x040fe400078e0200 */
[----:B------:R-:W-:-:S04]  /*17690*/  IMAD.WIDE.U32 R4, R4, R11, R8 ;  /* 0x0000000b04047225 */ /* 0x000fc800078e0008 */
[----:B------:R-:W-:Y:S01]  /*176a0*/  IMAD.IADD R0, R5, 0x1, R13 ;  /* 0x0000000105007824 */ /* 0x000fe200078e020d */
[----:B0-----:R-:W-:Y:S01]  /*176b0*/  LEA R2, P0, R4, R2, 0x2 ;  /* 0x0000000204027211 */ /* 0x001fe200078010ff */
[----:B------:R-:W-:-:S03]  /*176c0*/  IMAD.MOV.U32 R5, RZ, RZ, -0x800000 ;  /* 0xff800000ff057424 */ /* 0x000fc600078e00ff */
[----:B-1----:R-:W-:-:S05]  /*176d0*/  LEA.HI.X R3, R4, R3, R0, 0x2, P0 ;  /* 0x0000000304037211 */ /* 0x002fca00000f1400 */
[----:B------:R1:W-:Y:S04]  /*176e0*/  STG.E desc[UR60][R2.64], R5 ;  /* 0x0000000502007986 */ /* 0x0003e8000c10193c */
.L_x_9901:
[----:B------:R-:W-:Y:S05]  /*176f0*/  BSYNC B1 ;  /* 0x0000000000017941 */ /* 0x000fea0003800000 */
.L_x_9900:
[----:B------:R-:W-:Y:S05]  /*17700*/  @P2 BRA `(.L_x_9894) ;  /* 0x0000000400782947 */ /* 0x000fea0003800000 */
[----:B------:R-:W2:Y:S01]  /*17710*/  LDL.LU R10, [R1+0x8c] ;  /* 0x00008c00010a7983 */ /* 0x000ea20000300800 */
[----:B------:R-:W3:Y:S01]  /*17720*/  LDC R21, c[0x0][0xbe8] ;  /* 0x0002fa00ff157b82 */ /* 0x000ee20000000800 */
[----:B-1----:R-:W-:Y:S01]  /*17730*/  SHF.R.S32.HI R3, RZ, 0x1f, R26 ;  /* 0x0000001fff037819 */ /* 0x002fe2000001141a */
[----:B------:R-:W-:Y:S01]  /*17740*/  ULDC.64 UR4, c[0x0][0xaa0] ;  /* 0x0002a80000047ab9 */ /* 0x000fe20000000a00 */
[----:B------:R-:W4:Y:S01]  /*17750*/  LDL R20, [R1+0xa4] ;  /* 0x0000a40001147983 */ /* 0x000f220000100800 */
[----:B------:R-:W-:Y:S01]  /*17760*/  IMAD R0, R22, UR4, RZ ;  /* 0x0000000416007c24 */ /* 0x000fe2000f8e02ff */
[----:B------:R-:W-:Y:S01]  /*17770*/  LEA.HI R4, R3, R26, RZ, 0x2 ;  /* 0x0000001a03047211 */ /* 0x000fe200078f10ff */
[C---:B------:R-:W-:Y:S01]  /*17780*/  IMAD.WIDE.U32 R2, R7.reuse, UR4, RZ ;  /* 0x0000000407027c25 */ /* 0x040fe2000f8e00ff */
[----:B------:R-:W-:Y:S02]  /*17790*/  ULDC.64 UR6, c[0x0][0xaf0] ;  /* 0x0002bc0000067ab9 */ /* 0x000fe40000000a00 */
[----:B------:R-:W-:Y:S01]  /*177a0*/  LOP3.LUT R9, R4, 0xfffffffc, RZ, 0xc0, !PT ;  /* 0xfffffffc04097812 */ /* 0x000fe200078ec0ff */
[----:B------:R-:W-:Y:S01]  /*177b0*/  IMAD R5, R7, UR5, R0 ;  /* 0x0000000507057c24 */ /* 0x000fe2000f8e0200 */
[----:B------:R-:W-:Y:S01]  /*177c0*/  SHF.R.S32.HI R23, RZ, 0x2, R4 ;  /* 0x00000002ff177819 */ /* 0x000fe20000011404 */
[----:B------:R-:W-:Y:S01]  /*177d0*/  ULDC.64 UR4, c[0x0][0xae8] ;  /* 0x0002ba0000047ab9 */ /* 0x000fe20000000a00 */
[----:B------:R-:W-:-:S02]  /*177e0*/  IMAD R4, R24, UR6, RZ ;  /* 0x0000000618047c24 */ /* 0x000fc4000f8e02ff */
[----:B------:R-:W-:Y:S02]  /*177f0*/  IMAD.IADD R26, R26, 0x1, -R9 ;  /* 0x000000011a1a7824 */ /* 0x000fe400078e0a09 */
[----:B------:R-:W-:Y:S02]  /*17800*/  IMAD.IADD R3, R3, 0x1, R5 ;  /* 0x0000000103037824 */ /* 0x000fe400078e0205 */
[----:B------:R-:W-:Y:S02]  /*17810*/  IMAD R0, R26, 0x60, R23 ;  /* 0x000000601a007824 */ /* 0x000fe400078e0217 */
[----:B------:R-:W-:Y:S01]  /*17820*/  IMAD R7, R27, UR7, R4 ;  /* 0x000000071b077c24 */ /* 0x000fe2000f8e0204 */
[----:B---3--:R-:W-:-:S13]  /*17830*/  ISETP.NE.AND P0, PT, R21, 0x1, PT ;  /* 0x000000011500780c */ /* 0x008fda0003f05270 */
[----:B------:R-:W1:Y:S08]  /*17840*/  @P0 LDC R8, c[0x0][0xbec] ;  /* 0x0002fb00ff080b82 */ /* 0x000e700000000800 */
[----:B------:R-:W3:Y:S01]  /*17850*/  @P0 LDC R11, c[0x0][0xbf0] ;  /* 0x0002fc00ff0b0b82 */ /* 0x000ee20000000800 */
[----:B--2---:R-:W-:-:S04]  /*17860*/  IMAD.WIDE.U32 R2, R10, UR4, R2 ;  /* 0x000000040a027c25 */ /* 0x004fc8000f8e0002 */
[----:B----4-:R-:W-:Y:S02]  /*17870*/  IMAD R9, R20, 0xc0, R0 ;  /* 0x000000c014097824 */ /* 0x010fe400078e0200 */
[----:B------:R-:W-:Y:S01]  /*17880*/  IMAD R3, R10, UR5, R3 ;  /* 0x000000050a037c24 */ /* 0x000fe2000f8e0203 */
[----:B------:R-:W-:Y:S01]  /*17890*/  ULDC.64 UR4, c[0x0][0xae0] ;  /* 0x0002b80000047ab9 */ /* 0x000fe20000000a00 */
[----:B-1----:R-:W-:-:S04]  /*178a0*/  @P0 IMAD.HI.U32 R0, R9, R8, RZ ;  /* 0x0000000809000227 */ /* 0x002fc800078e00ff */
[----:B------:R-:W-:Y:S01]  /*178b0*/  IMAD.MOV.U32 R5, RZ, RZ, R9 ;  /* 0x000000ffff057224 */ /* 0x000fe200078e0009 */
[----:B---3--:R-:W-:Y:S01]  /*178c0*/  @P0 SHF.R.U32.HI R5, RZ, R11, R0 ;  /* 0x0000000bff050219 */ /* 0x008fe20000011600 */
[----:B------:R-:W-:-:S03]  /*178d0*/  IMAD.WIDE.U32 R2, R27, UR6, R2 ;  /* 0x000000061b027c25 */ /* 0x000fc6000f8e0002 */
[--C-:B------:R-:W-:Y:S01]  /*178e0*/  SHF.R.S32.HI R0, RZ, 0x1f, R5.reuse ;  /* 0x0000001fff007819 */ /* 0x100fe20000011405 */
        /* <DEDUP_REMOVED lines=12> */
[----:B------:R-:W-:Y:S01]  /*179b0*/  ULDC.64 UR4, c[0x0][0xa80] ;  /* 0x0002a00000047ab9 */ /* 0x000fe20000000a00 */
[----:B------:R-:W-:Y:S01]  /*179c0*/  IMAD.SHL.U32 R5, R26, 0x8, RZ ;  /* 0x000000081a057824 */ /* 0x000fe200078e00ff */
[C---:B------:R-:W-:Y:S01]  /*179d0*/  LEA R0, P0, R2.reuse, UR4, 0x1 ;  /* 0x0000000402007c11 */ /* 0x040fe2000f8008ff */
[----:B------:R-:W-:Y:S01]  /*179e0*/  IMAD.IADD R3, R3, 0x1, R7 ;  /* 0x0000000103037824 */ /* 0x000fe200078e0207 */
[----:B------:R-:W-:Y:S01]  /*179f0*/  UMOV UR4, 0xffffffff ;  /* 0xffffffff00047882 */ /* 0x000fe20000000000 */
[C---:B------:R-:W-:Y:S02]  /*17a00*/  VIADD R9, R5.reuse, 0x20 ;  /* 0x0000002005097836 */ /* 0x040fe40000000000 */
[----:B------:R-:W-:Y:S01]  /*17a10*/  VIADD R8, R5, 0x40 ;  /* 0x0000004005087836 */ /* 0x000fe20000000000 */
[----:B------:R-:W-:Y:S02]  /*17a20*/  LEA.HI.X R2, R2, UR5, R3, 0x1, P0 ;  /* 0x0000000502027c11 */ /* 0x000fe400080f0c03 */
[----:B------:R-:W-:-:S02]  /*17a30*/  SHF.R.S32.HI R10, RZ, 0x1f, R9 ;  /* 0x0000001fff0a7819 */ /* 0x000fc40000011409 */
[----:B------:R-:W-:Y:S01]  /*17a40*/  SHF.R.S32.HI R7, RZ, 0x1f, R8 ;  /* 0x0000001fff077819 */ /* 0x000fe20000011408 */
[----:B------:R-:W-:Y:S06]  /*17a50*/  BRA.DIV UR4, `(.L_x_9902) ;  /* 0x0000008e046c7947 */ /* 0x000fec000b800000 */
[----:B------:R1:W2:Y:S04]  /*17a60*/  SHFL.IDX PT, R3, R2, RZ, 0x1c1f ;  /* 0x001c1fff02037589 */ /* 0x0002a800000e0000 */
[----:B------:R1:W3:Y:S02]  /*17a70*/  SHFL.IDX PT, R14, R0, RZ, 0x1c1f ;  /* 0x001c1fff000e7589 */ /* 0x0002e400000e0000 */
.L_x_10112:
[----:B------:R-:W-:Y:S01]  /*17a80*/  IMAD R21, R6, R21, RZ ;  /* 0x0000001506157224 */ /* 0x000fe200078e02ff */
[----:B------:R-:W-:Y:S01]  /*17a90*/  BSSY B1, `(.L_x_9903) ;  /* 0x0000011000017945 */ /* 0x000fe20003800000 */
[----:B------:R-:W-:-:S05]  /*17aa0*/  IMAD R4, R20, 0xc0, R23 ;  /* 0x000000c014047824 */ /* 0x000fca00078e0217 */
[----:B------:R-:W-:-:S13]  /*17ab0*/  ISETP.GE.AND P0, PT, R4, R21, PT ;  /* 0x000000150400720c */ /* 0x000fda0003f06270 */
[----:B------:R-:W-:Y:S05]  /*17ac0*/  @P0 BRA `(.L_x_9904) ;  /* 0x0000000000340947 */ /* 0x000fea0003800000 */
[----:B------:R-:W-:Y:S02]  /*17ad0*/  ULDC UR4, c[0x0][0xac8] ;  /* 0x0002b20000047ab9 */ /* 0x000fe40000000800 */
[----:B------:R-:W-:Y:S02]  /*17ae0*/  ISETP.GE.AND P2, PT, R5, UR4, PT ;  /* 0x0000000405007c0c */ /* 0x000fe4000bf46270 */
[----:B------:R-:W-:Y:S02]  /*17af0*/  ISETP.GE.AND P3, PT, R9, UR4, PT ;  /* 0x0000000409007c0c */ /* 0x000fe4000bf66270 */
[----:B------:R-:W-:-:S09]  /*17b00*/  ISETP.GE.AND P4, PT, R8, UR4, PT ;  /* 0x0000000408007c0c */ /* 0x000fd2000bf86270 */
[----:B--2---:R-:W-:Y:S02]  /*17b10*/  @!P2 IMAD.MOV.U32 R15, RZ, RZ, R3 ;  /* 0x000000ffff0fa224 */ /* 0x004fe400078e0003 */
[-C--:B---3--:R-:W-:Y:S02]  /*17b20*/  @!P3 LEA R22, P0, R9, R14.reuse, 0x1 ;  /* 0x0000000e0916b211 */ /* 0x088fe400078008ff */
[C---:B------:R-:W-:Y:S01]  /*17b30*/  @!P4 LEA R24, P1, R8.reuse, R14, 0x1 ;  /* 0x0000000e0818c211 */ /* 0x040fe200078208ff */
[----:B------:R-:W-:Y:S01]  /*17b40*/  @!P2 IMAD.WIDE R12, R5, 0x2, R14 ;  /* 0x00000002050ca825 */ /* 0x000fe200078e020e */
[-C--:B------:R-:W-:Y:S02]  /*17b50*/  @!P3 LEA.HI.X R23, R9, R3.reuse, R10, 0x1, P0 ;  /* 0x000000030917b211 */ /* 0x080fe400000f0c0a */
[----:B------:R-:W-:Y:S02]  /*17b60*/  @!P4 LEA.HI.X R25, R8, R3, R7, 0x1, P1 ;  /* 0x000000030819c211 */ /* 0x000fe400008f0c07 */
[----:B------:R4:W-:Y:S04]  /*17b70*/  @!P2 ST.E.128 desc[UR60][R12.64], RZ ;  /* 0x000000ff0c00a985 */ /* 0x0009e8000c101d3c */
[----:B------:R4:W-:Y:S04]  /*17b80*/  @!P3 ST.E.128 desc[UR60][R22.64], RZ ;  /* 0x000000ff1600b985 */ /* 0x0009e8000c101d3c */
[----:B------:R4:W-:Y:S02]  /*17b90*/  @!P4 ST.E.128 desc[UR60][R24.64], RZ ;  /* 0x000000ff1800c985 */ /* 0x0009e4000c101d3c */
.L_x_9904:
[----:B------:R-:W-:Y:S05]  /*17ba0*/  BSYNC B1 ;  /* 0x0000000000017941 */ /* 0x000fea0003800000 */
.L_x_9903:
[----:B------:R-:W-:-:S03]  /*17bb0*/  UMOV UR4, 0xffffffff ;  /* 0xffffffff00047882 */ /* 0x000fc60000000000 */
[----:B------:R-:W-:Y:S05]  /*17bc0*/  BRA.DIV UR4, `(.L_x_9905) ;  /* 0x0000008e04447947 */ /* 0x000fea000b800000 */
[----:B--2---:R2:W0:Y:S04]  /*17bd0*/  SHFL.IDX PT, R3, R2, 0x1, 0x1c1f ;  /* 0x003c1f0002037f89 */ /* 0x00442800000e0000 */
[----:B---3--:R2:W3:Y:S02]  /*17be0*/  SHFL.IDX PT, R14, R0, 0x1, 0x1c1f ;  /* 0x003c1f00000e7f89 */ /* 0x0084e400000e0000 */
.L_x_10116:
[----:B-12---:R-:W-:-:S05]  /*17bf0*/  VIADD R0, R4, 0x60 ;  /* 0x0000006004007836 */ /* 0x006fca0000000000 */
[----:B------:R-:W-:-:S13]  /*17c00*/  ISETP.GE.AND P0, PT, R0, R21, PT ;  /* 0x000000150000720c */ /* 0x000fda0003f06270 */
[----:B------:R-:W-:Y:S05]  /*17c10*/  @P0 BRA `(.L_x_9894) ;  /* 0x0000000000340947 */ /* 0x000fea0003800000 */
[----:B------:R-:W-:Y:S02]  /*17c20*/  ULDC UR4, c[0x0][0xac8] ;  /* 0x0002b20000047ab9 */ /* 0x000fe40000000800 */
[----:B------:R-:W-:Y:S02]  /*17c30*/  ISETP.GE.AND P2, PT, R5, UR4, PT ;  /* 0x0000000405007c0c */ /* 0x000fe4000bf46270 */
[----:B------:R-:W-:Y:S02]  /*17c40*/  ISETP.GE.AND P3, PT, R9, UR4, PT ;  /* 0x0000000409007c0c */ /* 0x000fe4000bf66270 */
[----:B------:R-:W-:-:S09]  /*17c50*/  ISETP.GE.AND P4, PT, R8, UR4, PT ;  /* 0x0000000408007c0c */ /* 0x000fd2000bf86270 */
[----:B0-----:R-:W-:Y:S02]  /*17c60*/  @!P2 IMAD.MOV.U32 R15, RZ, RZ, R3 ;  /* 0x000000ffff0fa224 */ /* 0x001fe400078e0003 */
[-C--:B---34-:R-:W-:Y:S02]  /*17c70*/  @!P3 LEA R12, P0, R9, R14.reuse, 0x1 ;  /* 0x0000000e090cb211 */ /* 0x098fe400078008ff */
[C---:B------:R-:W-:Y:S01]  /*17c80*/  @!P4 LEA R2, P1, R8.reuse, R14, 0x1 ;  /* 0x0000000e0802c211 */ /* 0x040fe200078208ff */
[----:B------:R-:W-:Y:S01]  /*17c90*/  @!P2 IMAD.WIDE R4, R5, 0x2, R14 ;  /* 0x000000020504a825 */ /* 0x000fe200078e020e */
[-C--:B------:R-:W-:Y:S02]  /*17ca0*/  @!P3 LEA.HI.X R13, R9, R3.reuse, R10, 0x1, P0 ;  /* 0x00000003090db211 */ /* 0x080fe400000f0c0a */
[----:B------:R-:W-:Y:S02]  /*17cb0*/  @!P4 LEA.HI.X R3, R8, R3, R7, 0x1, P1 ;  /* 0x000000030803c211 */ /* 0x000fe400008f0c07 */
[----:B------:R2:W-:Y:S04]  /*17cc0*/  @!P2 ST.E.128 desc[UR60][R4.64], RZ ;  /* 0x000000ff0400a985 */ /* 0x0005e8000c101d3c */
[----:B------:R2:W-:Y:S04]  /*17cd0*/  @!P3 ST.E.128 desc[UR60][R12.64], RZ ;  /* 0x000000ff0c00b985 */ /* 0x0005e8000c101d3c */
[----:B------:R2:W-:Y:S02]  /*17ce0*/  @!P4 ST.E.128 desc[UR60][R2.64], RZ ;  /* 0x000000ff0200c985 */ /* 0x0005e4000c101d3c */
.L_x_9894:
[----:B------:R-:W-:Y:S05]  /*17cf0*/  BSYNC B0 ;  /* 0x0000000000007941 */ /* 0x000fea0003800000 */
.L_x_9886:
[----:B------:R-:W-:Y:S02]  /*17d00*/  ULDC UR4, c[0x0][0xc3c] ;  /* 0x00030f0000047ab9 */ /* 0x000fe40000000800 */
[----:B------:R-:W-:-:S13]  /*17d10*/  ISETP.GE.AND P0, PT, R111, UR4, PT ;  /* 0x000000046f007c0c */ /* 0x000fda000bf06270 */
[----:B------:R-:W-:Y:S05]  /*17d20*/  @!P0 BRA `(.L_x_9906) ;  /* 0xfffffe9400b08947 */ /* 0x000fea000383ffff */
[----:B------:R-:W-:Y:S05]  /*17d30*/  BRA `(.L_x_9759) ;  /* 0x0000007c00d87947 */ /* 0x000fea0003800000 */
.L_x_9757:
[----:B------:R-:W-:-:S08]  /*17d40*/  NOP ;  /* 0x0000000000007918 */ /* 0x000fd00000000000 */
[----:B--2---:R-:W0:-:S00]  /*17d50*/  USETMAXREG.DEALLOC.CTAPOOL 0x20 ;  /* 0x00000020000079c8 */ /* 0x004e0000080e0500 */
        /* <DEDUP_REMOVED lines=14> */
.L_x_9907:
[----:B------:R-:W0:Y:S01]  /*17e40*/  S2R R0, SR_TID.X ;  /* 0x0000000000007919 */ /* 0x000e220000002100 */
[----:B------:R-:W-:Y:S01]  /*17e50*/  ULDC UR4, c[0x0][0xc3c] ;  /* 0x00030f0000047ab9 */ /* 0x000fe20000000800 */
[----:B------:R-:W-:Y:S01]  /*17e60*/  IMAD.MOV.U32 R7, RZ, RZ, RZ ;  /* 0x000000ffff077224 */ /* 0x000fe200078e00ff */
        /* <DEDUP_REMOVED lines=8> */
[----:B------:R-:W3:Y:S01]  /*17ef0*/  @!P1 LDG.E R6, desc[UR60][R4.64] ;  /* 0x0000003c04069981 */ /* 0x000ee2000c1e1900 */
[----:B--2---:R-:W-:-:S05]  /*17f00*/  @!P1 IMAD.WIDE.U32 R2, R0, 0x4, R2 ;  /* 0x0000000400029825 */ /* 0x004fca00078e0002 */
[----:B------:R-:W3:Y:S01]  /*17f10*/  @!P1 LDG.E R7, desc[UR60][R2.64] ;  /* 0x0000003c02079981 */ /* 0x000ee2000c1e1900 */
[C---:B------:R-:W-:Y:S02]  /*17f20*/  ISETP.NE.AND P1, PT, R0.reuse, RZ, PT ;  /* 0x000000ff0000720c */ /* 0x040fe40003f25270 */
[C---:B------:R-:W-:Y:S02]  /*17f30*/  ISETP.GE.U32.AND P2, PT, R0.reuse, 0x2, PT ;  /* 0x000000020000780c */ /* 0x040fe40003f46070 */
[C---:B------:R-:W-:Y:S02]  /*17f40*/  ISETP.GE.U32.AND P3, PT, R0.reuse, 0x4, PT ;  /* 0x000000040000780c */ /* 0x040fe40003f66070 */
[C---:B------:R-:W-:Y:S02]  /*17f50*/  ISETP.GE.U32.AND P4, PT, R0.reuse, 0x8, PT ;  /* 0x000000080000780c */ /* 0x040fe40003f86070 */
[----:B------:R-:W-:Y:S01]  /*17f60*/  ISETP.GE.U32.AND P5, PT, R0, 0x10, PT ;  /* 0x000000100000780c */ /* 0x000fe20003fa6070 */
[----:B------:R-:W-:Y:S01]  /*17f70*/  UMOV UR4, URZ ;  /* 0x0000003f00047c82 */ /* 0x000fe20008000000 */
        /* <DEDUP_REMOVED lines=17> */
[----:B0-----:R-:W-:-:S05]  /*18090*/  IMAD R8, R8, UR5, RZ ;  /* 0x0000000508087c24 */ /* 0x001fca000f8e02ff */
[----:B-1----:R-:W-:Y:S01]  /*180a0*/  ISETP.GT.AND P6, PT, R8, UR6, PT ;  /* 0x0000000608007c0c */ /* 0x002fe2000bfc4270 */
[----:B------:R-:W-:-:S12]  /*180b0*/  IMAD.MOV.U32 R3, RZ, RZ, R8 ;  /* 0x000000ffff037224 */ /* 0x000fd800078e0008 */
[----:B------:R-:W-:Y:S05]  /*180c0*/  @P6 BRA `(.L_x_9909) ;  /* 0x00000000009c6947 */ /* 0x000fea0003800000 */
[----:B------:R-:W-:Y:S01]  /*180d0*/  IMAD.MOV.U32 R8, RZ, RZ, R3 ;  /* 0x000000ffff087224 */ /* 0x000fe200078e0003 */
[----:B------:R-:W-:Y:S01]  /*180e0*/  UMOV UR4, URZ ;  /* 0x0000003f00047c82 */ /* 0x000fe20008000000 */
[----:B------:R-:W-:-:S05]  /*180f0*/  ULDC UR5, c[0x0][0xc38] ;  /* 0x00030e0000057ab9 */ /* 0x000fca0000000800 */
.L_x_9911:
[----:B------:R-:W0:Y:S01]  /*18100*/  LDC R2, c[0x0][0xc3c] ;  /* 0x00030f00ff027b82 */ /* 0x000e220000000800 */
[----:B------:R-:W-:Y:S01]  /*18110*/  UIADD3 UR4, UR4, 0x1f, URZ ;  /* 0x0000001f04047890 */ /* 0x000fe2000fffe03f */
[----:B------:R-:W-:Y:S02]  /*18120*/  ULDC UR7, c[0x0][0xc3c] ;  /* 0x00030f0000077ab9 */ /* 0x000fe40000000800 */
[----:B------:R-:W-:-:S03]  /*18130*/  IMAD.U32 R27, RZ, RZ, UR7 ;  /* 0x00000007ff1b7e24 */ /* 0x000fc6000f8e00ff */
[----:B0-----:R-:W-:-:S13]  /*18140*/  ISETP.LE.AND P6, PT, R2, UR4, PT ;  /* 0x0000000402007c0c */ /* 0x001fda000bfc3270 */
[----:B------:R-:W-:Y:S05]  /*18150*/  @P6 BRA `(.L_x_9910) ;  /* 0x00000004009c6947 */ /* 0x000fea0003800000 */
[----:B------:R-:W-:-:S05]  /*18160*/  VIADD R7, R0, UR4 ;  /* 0x0000000400077c36 */ /* 0x000fca0008000000 */
        /* <DEDUP_REMOVED lines=29> */
.L_x_9909:
        /* <DEDUP_REMOVED lines=19> */
.L_x_9912:
[----:B0-----:R-:W-:Y:S02]  /*18470*/  IMAD.MOV.U32 R5, RZ, RZ, R10 ;  /* 0x000000ffff057224 */ /* 0x001fe400078e000a */
[----:B-1----:R-:W-:Y:S02]  /*18480*/  IMAD R24, R24, UR5, R9 ;  /* 0x0000000518187c24 */ /* 0x002fe4000f8e0209 */
[----:B------:R-:W0:Y:S01]  /*18490*/  I2F.RP R8, R5 ;  /* 0x0000000500087306 */ /* 0x000e220000209400 */
[----:B------:R-:W-:Y:S02]  /*184a0*/  IMAD R9, R11, R4, RZ ;  /* 0x000000040b097224 */ /* 0x000fe400078e02ff */
[----:B------:R-:W-:Y:S01]  /*184b0*/  IMAD.MOV.U32 R2, RZ, RZ, RZ ;  /* 0x000000ffff027224 */ /* 0x000fe200078e00ff */
[----:B------:R-:W-:Y:S01]  /*184c0*/  IADD3 R25, -R24, UR6, RZ ;  /* 0x0000000618197c10 */ /* 0x000fe2000fffe1ff */
[----:B------:R-:W-:Y:S02]  /*184d0*/  VIADD R27, R27, UR4 ;  /* 0x000000041b1b7c36 */ /* 0x000fe40008000000 */
[----:B------:R-:W-:Y:S01]  /*184e0*/  IMAD.HI.U32 R2, R3, R9, R2 ;  /* 0x0000000903027227 */ /* 0x000fe200078e0002 */
[----:B------:R-:W-:-:S02]  /*184f0*/  IABS R3, R6 ;  /* 0x0000000600037213 */ /* 0x000fc40000000000 */
[----:B------:R-:W-:-:S03]  /*18500*/  IABS R9, R25 ;  /* 0x0000001900097213 */ /* 0x000fc60000000000 */
[----:B------:R-:W-:Y:S02]  /*18510*/  IMAD.MOV R3, RZ, RZ, -R3 ;  /* 0x000000ffff037224 */ /* 0x000fe400078e0a03 */
[----:B------:R-:W-:Y:S01]  /*18520*/  IMAD.HI.U32 R2, R2, R9, RZ ;  /* 0x0000000902027227 */ /* 0x000fe200078e00ff */
[----:B0-----:R-:W0:Y:S03]  /*18530*/  MUFU.RCP R8, R8 ;  /* 0x0000000800087308 */ /* 0x001e260000001000 */
[----:B------:R-:W-:-:S05]  /*18540*/  IMAD R9, R2, R3, R9 ;  /* 0x0000000302097224 */ /* 0x000fca00078e0209 */
[----:B------:R-:W-:Y:S01]  /*18550*/  ISETP.GT.U32.AND P1, PT, R4, R9, PT ;  /* 0x000000090400720c */ /* 0x000fe20003f24070 */
[----:B0-----:R-:W-:-:S12]  /*18560*/  VIADD R3, R8, 0xffffffe ;  /* 0x0ffffffe08037836 */ /* 0x001fd80000000000 */
[----:B------:R-:W-:Y:S01]  /*18570*/  @!P1 IMAD.IADD R9, R9, 0x1, -R4 ;  /* 0x0000000109099824 */ /* 0x000fe200078e0a04 */
[----:B------:R-:W0:Y:S01]  /*18580*/  F2I.FTZ.U32.TRUNC.NTZ R3, R3 ;  /* 0x0000000300037305 */ /* 0x000e22000021f000 */
[----:B------:R-:W-:Y:S01]  /*18590*/  @!P1 VIADD R2, R2, 0x1 ;  /* 0x0000000102029836 */ /* 0x000fe20000000000 */
[----:B------:R-:W-:Y:S02]  /*185a0*/  ISETP.NE.AND P1, PT, R6, RZ, PT ;  /* 0x000000ff0600720c */ /* 0x000fe40003f25270 */
[----:B------:R-:W-:Y:S02]  /*185b0*/  ISETP.GE.U32.AND P0, PT, R9, R4, PT ;  /* 0x000000040900720c */ /* 0x000fe40003f06070 */
[----:B------:R-:W-:-:S04]  /*185c0*/  LOP3.LUT R4, R25, R6, RZ, 0x3c, !PT ;  /* 0x0000000619047212 */ /* 0x000fc800078e3cff */
[----:B------:R-:W-:Y:S01]  /*185d0*/  ISETP.GE.AND P2, PT, R4, RZ, PT ;  /* 0x000000ff0400720c */ /* 0x000fe20003f46270 */
[----:B0-----:R-:W-:-:S06]  /*185e0*/  IMAD.MOV R8, RZ, RZ, -R3 ;  /* 0x000000ffff087224 */ /* 0x001fcc00078e0a03 */
[----:B------:R-:W-:-:S04]  /*185f0*/  @P0 VIADD R2, R2, 0x1 ;  /* 0x0000000102020836 */ /* 0x000fc80000000000 */
[----:B------:R-:W-:Y:S02]  /*18600*/  IMAD.MOV.U32 R4, RZ, RZ, R2 ;  /* 0x000000ffff047224 */ /* 0x000fe400078e0002 */
[----:B------:R-:W-:Y:S01]  /*18610*/  IMAD.MOV.U32 R2, RZ, RZ, R8 ;  /* 0x000000ffff027224 */ /* 0x000fe200078e0008 */
[----:B------:R-:W-:Y:S01]  /*18620*/  IABS R8, R7 ;  /* 0x0000000700087213 */ /* 0x000fe20000000000 */
[----:B------:R-:W-:Y:S01]  /*18630*/  @!P2 IMAD.MOV R4, RZ, RZ, -R4 ;  /* 0x000000ffff04a224 */ /* 0x000fe200078e0a04 */
[----:B------:R-:W-:Y:S01]  /*18640*/  @!P1 LOP3.LUT R4, RZ, R6, RZ, 0x33, !PT ;  /* 0x00000006ff049212 */ /* 0x000fe200078e33ff */
[----:B------:R-:W-:Y:S02]  /*18650*/  IMAD R9, R2, R5, RZ ;  /* 0x0000000502097224 */ /* 0x000fe400078e02ff */
[----:B------:R-:W-:Y:S02]  /*18660*/  IMAD.MOV.U32 R2, RZ, RZ, RZ ;  /* 0x000000ffff027224 */ /* 0x000fe400078e00ff */
[----:B------:R-:W-:-:S02]  /*18670*/  IMAD.MOV R8, RZ, RZ, -R8 ;  /* 0x000000ffff087224 */ /* 0x000fc400078e0a08 */
[----:B------:R-:W-:Y:S01]  /*18680*/  IMAD.HI.U32 R2, R3, R9, R2 ;  /* 0x0000000903027227 */ /* 0x000fe200078e0002 */
[----:B------:R-:W-:-:S03]  /*18690*/  IABS R3, R4 ;  /* 0x0000000400037213 */ /* 0x000fc60000000000 */
[----:B------:R-:W-:Y:S02]  /*186a0*/  IMAD R6, R6, R4, RZ ;  /* 0x0000000406067224 */ /* 0x000fe400078e02ff */
        /* <DEDUP_REMOVED lines=18> */
.L_x_9910:
[----:B------:R-:W-:Y:S02]  /*187d0*/  IMAD.MOV.U32 R25, RZ, RZ, RZ ;  /* 0x000000ffff197224 */ /* 0x000fe400078e00ff */
[----:B------:R-:W-:Y:S02]  /*187e0*/  IMAD.U32 R24, RZ, RZ, UR6 ;  /* 0x00000006ff187e24 */ /* 0x000fe4000f8e00ff */
[----:B------:R-:W-:-:S07]  /*187f0*/  IMAD.MOV.U32 R26, RZ, RZ, RZ ;  /* 0x000000ffff1a7224 */ /* 0x000fce00078e00ff */
.L_x_9913:
[----:B------:R-:W-:-:S13]  /*18800*/  ISETP.NE.AND P0, PT, R0, RZ, PT ;  /* 0x000000ff0000720c */ /* 0x000fda0003f05270 */
[----:B------:R-:W0:Y:S01]  /*18810*/  @!P0 S2R R3, SR_CgaCtaId ;  /* 0x0000000000038919 */ /* 0x000e220000008800 */
[----:B------:R-:W-:-:S04]  /*18820*/  @!P0 MOV R0, 0x400 ;  /* 0x0000040000008802 */ /* 0x000fc80000000f00 */
[----:B0-----:R-:W-:-:S05]  /*18830*/  @!P0 LEA R0, R3, R0, 0x18 ;  /* 0x0000000003008211 */ /* 0x001fca00078ec0ff */
[----:B------:R1:W-:Y:S01]  /*18840*/  @!P0 STS.128 [R0+0x31cd0], R24 ;  /* 0x031cd01800008388 */ /* 0x0003e20000000c00 */
[----:B------:R-:W-:Y:S06]  /*18850*/  BAR.ARV 0x5, 0x200 ;  /* 0x0148000000007b1d */ /* 0x000fec0000002000 */
.L_x_9908:
[----:B------:R2:W-:Y:S01]  /*18860*/  STL [R1+0x40], RZ ;  /* 0x000040ff01007387 */ /* 0x0005e20000100800 */
[----:B------:R-:W-:Y:S01]  /*18870*/  ULDC UR4, c[0x0][0xc3c] ;  /* 0x00030f0000047ab9 */ /* 0x000fe20000000800 */
[----:B------:R-:W-:Y:S01]  /*18880*/  IMAD.MOV.U32 R28, RZ, RZ, 0x1 ;  /* 0x00000001ff1c7424 */ /* 0x000fe200078e00ff */
[----:B0-----:R-:W-:Y:S01]  /*18890*/  ISETP.GE.AND P0, PT, R27, UR4, PT ;  /* 0x000000041b007c0c */ /* 0x001fe2000bf06270 */
[----:B------:R-:W-:-:S12]  /*188a0*/  IMAD.MOV.U32 R18, RZ, RZ, RZ ;  /* 0x000000ffff127224 */ /* 0x000fd800078e00ff */
[----:B--2---:R-:W-:Y:S05]  /*188b0*/  @P0 BRA `(.L_x_9914) ;  /* 0x00000070001c0947 */ /* 0x004fea0003800000 */
[----:B------:R-:W2:Y:S01]  /*188c0*/  LDL R6, [R1+0x38] ;  /* 0x0000380001067983 */ /* 0x000ea20000100800 */
[----:B------:R-:W0:Y:S01]  /*188d0*/  S2R R7, SR_TID.X ;  /* 0x0000000000077919 */ /* 0x000e220000002100 */
[----:B------:R-:W3:Y:S01]  /*188e0*/  S2UR UR5, SR_CgaCtaId ;  /* 0x00000000000579c3 */ /* 0x000ee20000008800 */
[----:B------:R-:W-:Y:S01]  /*188f0*/  UMOV UR4, 0x400 ;  /* 0x0000040000047882 */ /* 0x000fe20000000000 */
[----:B------:R-:W-:Y:S02]  /*18900*/  LOP3.LUT R19, R19, 0xfffffffd, RZ, 0xc0, !PT ;  /* 0xfffffffd13137812 */ /* 0x000fe400078ec0ff */
[C---:B0-----:R-:W-:Y:S01]  /*18910*/  LOP3.LUT R5, R7.reuse, 0x7f, RZ, 0xc0, !PT ;  /* 0x0000007f07057812 */ /* 0x041fe200078ec0ff */
[----:B-1----:R-:W-:-:S04]  /*18920*/  IMAD.SHL.U32 R0, R7, 0x8, RZ ;  /* 0x0000000807007824 */ /* 0x002fc800078e00ff */
[----:B------:R-:W-:Y:S01]  /*18930*/  IMAD.SHL.U32 R4, R5, 0x8, RZ ;  /* 0x0000000805047824 */ /* 0x000fe200078e00ff */
[C---:B------:R-:W-:Y:S02]  /*18940*/  LOP3.LUT R3, R0.reuse, 0x20, RZ, 0xc0, !PT ;  /* 0x0000002000037812 */ /* 0x040fe400078ec0ff */
[----:B------:R-:W-:Y:S02]  /*18950*/  LOP3.LUT R2, R0, 0xd8, RZ, 0xc0, !PT ;  /* 0x000000d800027812 */ /* 0x000fe400078ec0ff */
[----:B------:R-:W-:Y:S02]  /*18960*/  LOP3.LUT R3, R3, 0x300, R4, 0xf8, !PT ;  /* 0x0000030003037812 */ /* 0x000fe400078ef804 */
[----:B------:R-:W-:Y:S01]  /*18970*/  LOP3.LUT R2, R2, 0x18, R7, 0x78, !PT ;  /* 0x0000001802027812 */ /* 0x000fe200078e7807 */
[----:B---3--:R-:W-:-:S03]  /*18980*/  ULEA UR4, UR5, UR4, 0x18 ;  /* 0x0000000405047291 */ /* 0x008fc6000f8ec03f */
[----:B------:R-:W-:Y:S02]  /*18990*/  LOP3.LUT R3, R3, R2, RZ, 0xfc, !PT ;  /* 0x0000000203037212 */ /* 0x000fe400078efcff */
[----:B------:R-:W-:Y:S02]  /*189a0*/  LOP3.LUT P0, R2, R7, 0x1f, RZ, 0xc0, !PT ;  /* 0x0000001f07027812 */ /* 0x000fe4000780c0ff */
[----:B------:R-:W-:-:S03]  /*189b0*/  ISETP.NE.AND P1, PT, R5, RZ, PT ;  /* 0x000000ff0500720c */ /* 0x000fc60003f25270 */
[----:B------:R0:W-:Y:S01]  /*189c0*/  STL [R1+0xc], R2 ;  /* 0x00000c0201007387 */ /* 0x0001e20000100800 */
[----:B------:R-:W-:Y:S01]  /*189d0*/  SHF.R.U32.HI R4, RZ, 0x2, R5 ;  /* 0x00000002ff047819 */ /* 0x000fe20000011605 */
[----:B------:R-:W-:Y:S02]  /*189e0*/  IMAD.U32 R16, RZ, RZ, UR4 ;  /* 0x00000004ff107e24 */ /* 0x000fe4000f8e00ff */
[----:B0-----:R-:W-:-:S05]  /*189f0*/  IMAD.SHL.U32 R2, R7, 0x20, RZ ;  /* 0x0000002007027824 */ /* 0x001fca00078e00ff */
[----:B------:R-:W-:Y:S01]  /*18a00*/  LOP3.LUT R4, R4, 0x60, R2, 0xf8, !PT ;  /* 0x0000006004047812 */ /* 0x000fe200078ef802 */
[----:B------:R-:W-:Y:S01]  /*18a10*/  IMAD R2, R3, 0x2, R16 ;  /* 0x0000000203027824 */ /* 0x000fe200078e0210 */
[----:B------:R-:W-:-:S04]  /*18a20*/  @P1 LOP3.LUT R19, R19, 0x2, RZ, 0xfc, !PT ;  /* 0x0000000213131812 */ /* 0x000fc800078efcff */
[----:B------:R-:W-:-:S04]  /*18a30*/  LOP3.LUT R19, R19, 0xfffffffe, RZ, 0xc0, !PT ;  /* 0xfffffffe13137812 */ /* 0x000fc800078ec0ff */
[----:B------:R-:W-:Y:S02]  /*18a40*/  @P0 LOP3.LUT R19, R19, 0x1, RZ, 0xfc, !PT ;  /* 0x0000000113130812 */ /* 0x000fe400078efcff */
[----:B------:R-:W-:Y:S02]  /*18a50*/  ISETP.NE.OR P0, PT, R5, RZ, !P0 ;  /* 0x000000ff0500720c */ /* 0x000fe40004705670 */
[----:B------:R-:W-:Y:S02]  /*18a60*/  LOP3.LUT R0, R0, 0x18, RZ, 0xc0, !PT ;  /* 0x0000001800007812 */ /* 0x000fe400078ec0ff */
[----:B------:R-:W-:Y:S01]  /*18a70*/  LOP3.LUT R19, R19, 0xfffffff7, RZ, 0xc0, !PT ;  /* 0xfffffff713137812 */ /* 0x000fe200078ec0ff */
[----:B------:R-:W-:Y:S01]  /*18a80*/  BSSY B8, `(.L_x_9914) ;  /* 0x00006ea000087945 */ /* 0x000fe20003800000 */
[----:B------:R-:W-:Y:S02]  /*18a90*/  IMAD.MOV.U32 R28, RZ, RZ, 0x1 ;  /* 0x00000001ff1c7424 */ /* 0x000fe400078e00ff */
[----:B------:R-:W-:Y:S01]  /*18aa0*/  IMAD.MOV.U32 R18, RZ, RZ, RZ ;  /* 0x000000ffff127224 */ /* 0x000fe200078e00ff */
[----:B------:R-:W-:Y:S01]  /*18ab0*/  ULDC.64 UR36, c[0x0][0x198] ;  /* 0x0000660000247ab9 */ /* 0x000fe20000000a00 */
[----:B------:R-:W-:-:S03]  /*18ac0*/  ULDC UR38, c[0x0][0xc] ;  /* 0x0000030000267ab9 */ /* 0x000fc60000000800 */
[----:B------:R-:W-:Y:S02]  /*18ad0*/  @P0 LOP3.LUT R19, R19, 0x8, RZ, 0xfc, !PT ;  /* 0x0000000813130812 */ /* 0x000fe400078efcff */
[----:B--2---:R-:W-:Y:S01]  /*18ae0*/  LOP3.LUT R7, R6, 0x2, RZ, 0xfc, !PT ;  /* 0x0000000206077812 */ /* 0x004fe200078efcff */
[----:B------:R-:W-:-:S04]  /*18af0*/  IMAD.MOV.U32 R6, RZ, RZ, 0x1 ;  /* 0x00000001ff067424 */ /* 0x000fc800078e00ff */
[----:B------:R-:W-:Y:S04]  /*18b00*/  STL [R1+0x1c], R7 ;  /* 0x00001c0701007387 */ /* 0x000fe80000100800 */
[----:B------:R-:W-:Y:S04]  /*18b10*/  STL [R1+0x40], RZ ;  /* 0x000040ff01007387 */ /* 0x000fe80000100800 */
[----:B------:R-:W-:Y:S04]  /*18b20*/  STL [R1+0x4], R6 ;  /* 0x0000040601007387 */ /* 0x000fe80000100800 */
[----:B------:R0:W-:Y:S04]  /*18b30*/  STL [R1+0x14], R2 ;  /* 0x0000140201007387 */ /* 0x0001e80000100800 */
[----:B------:R1:W-:Y:S01]  /*18b40*/  STL [R1], RZ ;  /* 0x000000ff01007387 */ /* 0x0003e20000100800 */
[----:B0-----:R-:W-:-:S02]  /*18b50*/  LOP3.LUT R2, R0, 0x20, RZ, 0xfc, !PT ;  /* 0x0000002000027812 */ /* 0x001fc400078efcff */
[----:B-1----:R-:W-:-:S07]  /*18b60*/  LOP3.LUT R0, R0, 0x40, RZ, 0xfc, !PT ;  /* 0x0000004000007812 */ /* 0x002fce00078efcff */
.L_x_10064:
[----:B------:R-:W0:Y:S02]  /*18b70*/  LDC.64 R2, c[0x0][0xc88] ;  /* 0x00032200ff027b82 */ /* 0x000e240000000a00 */
[----:B0-----:R-:W-:-:S05]  /*18b80*/  IMAD.WIDE R2, R27, 0x4, R2 ;  /* 0x000000041b027825 */ /* 0x001fca00078e0202 */
[----:B-12---:R-:W2:Y:S01]  /*18b90*/  LDG.E R12, desc[UR60][R2.64] ;  /* 0x0000003c020c7981 */ /* 0x006ea2000c1e1900 */
[----:B------:R-:W-:Y:S05]  /*18ba0*/  YIELD ;  /* 0x0000000000007946 */ /* 0x000fea0003800000 */
[----:B------:R-:W-:Y:S01]  /*18bb0*/  ULDC.64 UR4, c[0x0][0xa28] ;  /* 0x00028a0000047ab9 */ /* 0x000fe20000000a00 */
[----:B------:R-:W-:Y:S01]  /*18bc0*/  ULDC.64 UR6, c[0x0][0xa18] ;  /* 0x0002860000067ab9 */ /* 0x000fe20000000a00 */
[----:B------:R-:W-:Y:S02]  /*18bd0*/  ISETP.NE.U32.AND P0, PT, RZ, UR4, PT ;  /* 0x00000004ff007c0c */ /* 0x000fe4000bf05070 */
[----:B------:R-:W-:-:S02]  /*18be0*/  CS2R R8, SRZ ;  /* 0x0000000000087805 */ /* 0x000fc4000001ff00 */
[----:B------:R-:W-:Y:S01]  /*18bf0*/  ISETP.NE.U32.AND P3, PT, RZ, UR6, PT ;  /* 0x00000006ff007c0c */ /* 0x000fe2000bf65070 */
[----:B------:R-:W-:Y:S01]  /*18c00*/  ULDC.64 UR8, c[0x0][0xa10] ;  /* 0x0002840000087ab9 */ /* 0x000fe20000000a00 */
[----:B------:R-:W-:Y:S02]  /*18c10*/  ISETP.NE.AND.EX P0, PT, RZ, UR5, PT, P0 ;  /* 0x00000005ff007c0c */ /* 0x000fe4000bf05300 */
[----:B------:R-:W-:Y:S02]  /*18c20*/  ISETP.NE.AND.EX P3, PT, RZ, UR7, PT, P3 ;  /* 0x00000007ff007c0c */ /* 0x000fe4000bf65330 */
[----:B--2---:R-:W-:Y:S01]  /*18c30*/  SHF.R.S32.HI R0, RZ, 0x1f, R12 ;  /* 0x0000001fff007819 */ /* 0x004fe2000001140c */
[----:B------:R-:W-:-:S08]  /*18c40*/  IMAD.SHL.U32 R22, R12, 0x4, RZ ;  /* 0x000000040c167824 */ /* 0x000fd000078e00ff */
[C---:B------:R-:W-:Y:S01]  /*18c50*/  @P0 LEA R2, P1, R12.reuse, UR4, 0x2 ;  /* 0x000000040c020c11 */ /* 0x040fe2000f8210ff */
[----:B------:R-:W-:Y:S01]  /*18c60*/  STL [R1+0x18], R12 ;  /* 0x0000180c01007387 */ /* 0x000fe20000100800 */
[C-C-:B------:R-:W-:Y:S02]  /*18c70*/  SHF.L.U64.HI R23, R12.reuse, 0x2, R0.reuse ;  /* 0x000000020c177819 */ /* 0x140fe40000010200 */
[----:B------:R-:W-:Y:S01]  /*18c80*/  @P0 LEA.HI.X R3, R12, UR5, R0, 0x2, P1 ;  /* 0x000000050c030c11 */ /* 0x000fe200088f1400 */
[----:B------:R-:W-:Y:S01]  /*18c90*/  ULDC.64 UR4, c[0x0][0xa00] ;  /* 0x0002800000047ab9 */ /* 0x000fe20000000a00 */
[C---:B------:R-:W-:Y:S01]  /*18ca0*/  @P3 IADD3 R10, P1, R22.reuse, UR6, RZ ;  /* 0x00000006160a3c10 */ /* 0x040fe2000ff3e0ff */
[----:B------:R0:W-:Y:S03]  /*18cb0*/  STL [R1+0x3c], R0 ;  /* 0x00003c0001007387 */ /* 0x0001e60000100800 */
[----:B------:R-:W-:Y:S01]  /*18cc0*/  @P3 IADD3.X R11, R23, UR7, RZ, P1, !PT ;  /* 0x00000007170b3c10 */ /* 0x000fe20008ffe4ff */
[----:B------:R-:W-:Y:S01]  /*18cd0*/  ULDC.64 UR6, c[0x0][0xa08] ;  /* 0x0002820000067ab9 */ /* 0x000fe20000000a00 */
[----:B------:R1:W5:Y:S01]  /*18ce0*/  @P0 LDG.E R9, desc[UR60][R2.64] ;  /* 0x0000003c02090981 */ /* 0x000362000c1e1900 */
[----:B------:R-:W-:Y:S01]  /*18cf0*/  IADD3 R6, P1, R22, UR6, RZ ;  /* 0x0000000616067c10 */ /* 0x000fe2000ff3e0ff */
[----:B------:R-:W-:Y:S01]  /*18d00*/  IMAD.MOV.U32 R29, RZ, RZ, RZ ;  /* 0x000000ffff1d7224 */ /* 0x000fe200078e00ff */
[----:B------:R-:W-:-:S02]  /*18d10*/  ISETP.NE.U32.AND P2, PT, RZ, UR6, PT ;  /* 0x00000006ff007c0c */ /* 0x000fc4000bf45070 */
[----:B------:R-:W-:Y:S01]  /*18d20*/  IADD3.X R7, R23, UR7, RZ, P1, !PT ;  /* 0x0000000717077c10 */ /* 0x000fe20008ffe4ff */
[----:B0-----:R-:W-:Y:S01]  /*18d30*/  IMAD.MOV.U32 R0, RZ, RZ, RZ ;  /* 0x000000ffff007224 */ /* 0x001fe200078e00ff */
[----:B------:R-:W-:Y:S02]  /*18d40*/  ISETP.NE.U32.AND P1, PT, RZ, UR4, PT ;  /* 0x00000004ff007c0c */ /* 0x000fe4000bf25070 */
[----:B------:R-:W-:Y:S02]  /*18d50*/  ISETP.NE.AND.EX P2, PT, RZ, UR7, PT, P2 ;  /* 0x00000007ff007c0c */ /* 0x000fe4000bf45320 */
[----:B------:R-:W-:Y:S02]  /*18d60*/  ISETP.NE.AND.EX P1, PT, RZ, UR5, PT, P1 ;  /* 0x00000005ff007c0c */ /* 0x000fe4000bf25310 */
[----:B-1----:R-:W-:-:S04]  /*18d70*/  IADD3 R2, P0, R22, UR4, RZ ;  /* 0x0000000416027c10 */ /* 0x002fc8000ff1e0ff */
[C---:B------:R-:W-:Y:S02]  /*18d80*/  IADD3.X R3, R23.reuse, UR5, RZ, P0, !PT ;  /* 0x0000000517037c10 */ /* 0x040fe400087fe4ff */
[----:B------:R-:W-:Y:S01]  /*18d90*/  IADD3 R4, P0, R22, UR8, RZ ;  /* 0x0000000816047c10 */ /* 0x000fe2000ff1e0ff */
[----:B------:R-:W-:Y:S02]  /*18da0*/  ULDC UR4, c[0x0][0x288] ;  /* 0x0000a20000047ab9 */ /* 0x000fe40000000800 */
[----:B------:R-:W5:Y:S01]  /*18db0*/  @P2 LDG.E R29, desc[UR60][R6.64] ;  /* 0x0000003c061d2981 */ /* 0x000f62000c1e1900 */
[----:B---3--:R-:W-:Y:S02]  /*18dc0*/  IADD3.X R5, R23, UR9, RZ, P0, !PT ;  /* 0x0000000917057c10 */ /* 0x008fe400087fe4ff */
        /* <DEDUP_REMOVED lines=14> */
[----:B------:R-:W-:-:S03]  /*18eb0*/  ULDC UR5, c[0x0][0x348] ;  /* 0x0000d20000057ab9 */ /* 0x000fc60000000800 */
[----:B0-----:R-:W-:Y:S01]  /*18ec0*/  IMAD.U32 R10, RZ, RZ, UR4 ;  /* 0x00000004ff0a7e24 */ /* 0x001fe2000f8e00ff */
[----:B--2---:R0:W-:Y:S02]  /*18ed0*/  STL [R1+0x44], R8 ;  /* 0x0000440801007387 */ /* 0x0041e40000100800 */
[----:B0-----:R-:W-:Y:S01]  /*18ee0*/  IMAD.U32 R8, RZ, RZ, UR5 ;  /* 0x00000005ff087e24 */ /* 0x001fe2000f8e00ff */
[----:B----4-:R-:W-:Y:S06]  /*18ef0*/  @P3 BRA `(.L_x_9915) ;  /* 0x0000000000143947 */ /* 0x010fec0003800000 */
[----:B------:R-:W-:Y:S05]  /*18f00*/  @!P1 BRA `(.L_x_9915) ;  /* 0x0000000000109947 */ /* 0x000fea0003800000 */
[----:B------:R-:W2:Y:S04]  /*18f10*/  LDG.E R11, desc[UR60][R2.64] ;  /* 0x0000003c020b7981 */ /* 0x000ea8000c1e1900 */
[----:B------:R-:W2:Y:S02]  /*18f20*/  LDG.E R2, desc[UR60][R2.64+0x4] ;  /* 0x0000043c02027981 */ /* 0x000ea4000c1e1900 */
[----:B--2---:R-:W-:-:S05]  /*18f30*/  IMAD.IADD R2, R2, 0x1, -R11 ;  /* 0x0000000102027824 */ /* 0x004fca00078e0a0b */
[----:B------:R0:W-:Y:S02]  /*18f40*/  STL [R1+0x44], R2 ;  /* 0x0000440201007387 */ /* 0x0001e40000100800 */
.L_x_9915:
[----:B------:R-:W-:Y:S01]  /*18f50*/  ULDC.64 UR4, c[0x0][0xa20] ;  /* 0x0002880000047ab9 */ /* 0x000fe20000000a00 */
[C---:B0-----:R-:W-:Y:S01]  /*18f60*/  LOP3.LUT R2, R26.reuse, 0xff000000, RZ, 0xc0, !PT ;  /* 0xff0000001a027812 */ /* 0x041fe200078ec0ff */
[----:B-----5:R-:W-:Y:S01]  /*18f70*/  IMAD.IADD R29, R29, 0x1, R9 ;  /* 0x000000011d1d7824 */ /* 0x020fe200078e0209 */
[----:B------:R-:W-:Y:S02]  /*18f80*/  ISETP.NE.U32.AND P1, PT, RZ, UR4, PT ;  /* 0x00000004ff007c0c */ /* 0x000fe4000bf25070 */
[----:B------:R-:W-:Y:S02]  /*18f90*/  SHF.R.U32.HI R2, RZ, 0x8, R2 ;  /* 0x00000008ff027819 */ /* 0x000fe40000011602 */
[----:B------:R-:W-:Y:S02]  /*18fa0*/  ISETP.NE.AND.EX P1, PT, RZ, UR5, PT, P1 ;  /* 0x00000005ff007c0c */ /* 0x000fe4000bf25310 */
[C---:B------:R-:W-:Y:S02]  /*18fb0*/  LOP3.LUT R3, R26.reuse, 0xff0000, RZ, 0xc0, !PT ;  /* 0x00ff00001a037812 */ /* 0x040fe400078ec0ff */
[----:B------:R-:W-:Y:S01]  /*18fc0*/  LOP3.LUT R17, R26, 0xffff, RZ, 0xc0, !PT ;  /* 0x0000ffff1a117812 */ /* 0x000fe200078ec0ff */
[----:B------:R-:W-:Y:S01]  /*18fd0*/  IMAD.MOV.U32 R26, RZ, RZ, R12 ;  /* 0x000000ffff1a7224 */ /* 0x000fe200078e000c */
[----:B------:R-:W-:-:S07]  /*18fe0*/  LEA.HI R2, R3, R2, RZ, 0x10 ;  /* 0x0000000203027211 */ /* 0x000fce00078f80ff */
[----:B------:R-:W-:Y:S05]  /*18ff0*/  @!P1 BRA `(.L_x_9916) ;  /* 0x0000000000109947 */ /* 0x000fea0003800000 */
[----:B------:R-:W-:-:S04]  /*19000*/  IADD3 R10, P1, R22, UR4, RZ ;  /* 0x00000004160a7c10 */ /* 0x000fc8000ff3e0ff */
[----:B------:R-:W-:-:S05]  /*19010*/  IADD3.X R11, R23, UR5, RZ, P1, !PT ;  /* 0x00000005170b7c10 */ /* 0x000fca0008ffe4ff */
[----:B------:R0:W5:Y:S01]  /*19020*/  LDG.E R10, desc[UR60][R10.64] ;  /* 0x0000003c0a0a7981 */ /* 0x000162000c1e1900 */
[----:B------:R-:W-:Y:S05]  /*19030*/  BRA `(.L_x_9917) ;  /* 0x0000000000107947 */ /* 0x000fea0003800000 */
.L_x_9916:
[----:B------:R-:W-:Y:S05]  /*19040*/  @!P2 BRA `(.L_x_9917) ;  /* 0x00000000000ca947 */ /* 0x000fea0003800000 */
[----:B------:R-:W2:Y:S04]  /*19050*/  LDG.E R10, desc[UR60][R6.64] ;  /* 0x0000003c060a7981 */ /* 0x000ea8000c1e1900 */
[----:B------:R-:W2:Y:S02]  /*19060*/  LDG.E R6, desc[UR60][R6.64+0x4] ;  /* 0x0000043c06067981 */ /* 0x000ea4000c1e1900 */
[----:B--2---:R-:W-:-:S07]  /*19070*/  IMAD.IADD R10, R6, 0x1, -R10 ;  /* 0x00000001060a7824 */ /* 0x004fce00078e0a0a */
.L_x_9917:
[----:B------:R-:W2:Y:S01]  /*19080*/  @P0 LDG.E R3, desc[UR60][R4.64] ;  /* 0x0000003c04030981 */ /* 0x000ea2000c1e1900 */
[----:B-----5:R-:W-:-:S03]  /*19090*/  IMAD.IADD R10, R10, 0x1, -R9 ;  /* 0x000000010a0a7824 */ /* 0x020fc600078e0a09 */
[----:B------:R-:W2:Y:S01]  /*190a0*/  @P0 LDG.E R4, desc[UR60][R4.64+0x4] ;  /* 0x0000043c04040981 */ /* 0x000ea2000c1e1900 */
[----:B------:R-:W-:Y:S01]  /*190b0*/  LOP3.LUT R13, R2, 0xff, RZ, 0xc0, !PT ;  /* 0x000000ff020d7812 */ /* 0x000fe200078ec0ff */
[----:B------:R-:W-:Y:S01]  /*190c0*/  BSSY B0, `(.L_x_9918) ;  /* 0x000002d000007945 */ /* 0x000fe20003800000 */
[----:B------:R-:W-:Y:S01]  /*190d0*/  LOP3.LUT R19, R19, 0xfffffffb, RZ, 0xc0, !PT ;  /* 0xfffffffb13137812 */ /* 0x000fe200078ec0ff */
[----:B--2---:R-:W-:-:S04]  /*190e0*/  @P0 IMAD.IADD R8, R4, 0x1, -R3 ;  /* 0x0000000104080824 */ /* 0x004fc800078e0a03 */
[----:B------:R-:W-:-:S04]  /*190f0*/  IMAD.IADD R3, R10, 0x1, R8 ;  /* 0x000000010a037824 */ /* 0x000fc800078e0208 */
[----:B------:R-:W-:-:S04]  /*19100*/  VIADD R4, R3, 0x8f ;  /* 0x0000008f03047836 */ /* 0x000fc80000000000 */
[----:B------:R-:W-:Y:S01]  /*19110*/  IMAD.HI R4, R4, 0x38e38e39, RZ ;  /* 0x38e38e3904047827 */ /* 0x000fe200078e02ff */
[----:B------:R-:W-:-:S04]  /*19120*/  ISETP.GE.AND P1, PT, R3, 0x1, PT ;  /* 0x000000010300780c */ /* 0x000fc80003f26270 */
[----:B------:R-:W-:-:S04]  /*19130*/  SHF.R.U32.HI R3, RZ, 0x1f, R4 ;  /* 0x0000001fff037819 */ /* 0x000fc80000011604 */
[----:B------:R-:W-:-:S05]  /*19140*/  LEA.HI.SX32 R12, R4, R3, 0x1b ;  /* 0x00000003040c7211 */ /* 0x000fca00078fdaff */
[----:B------:R1:W-:Y:S04]  /*19150*/  STL [R1+0x20], R12 ;  /* 0x0000200c01007387 */ /* 0x0003e80000100800 */
[----:B------:R1:W-:Y:S01]  /*19160*/  STL [R1+0x48], R13 ;  /* 0x0000480d01007387 */ /* 0x0003e20000100800 */
[----:B------:R-:W-:Y:S01]  /*19170*/  @P1 LOP3.LUT R19, R19, 0x4, RZ, 0xfc, !PT ;  /* 0x0000000413131812 */ /* 0x000fe200078efcff */
[----:B------:R-:W-:Y:S01]  /*19180*/  IMAD.MOV.U32 R3, RZ, RZ, RZ ;  /* 0x000000ffff037224 */ /* 0x000fe200078e00ff */
[----:B------:R-:W-:Y:S01]  /*19190*/  SHF.R.U32.HI R4, RZ, 0x10, R2 ;  /* 0x00000010ff047819 */ /* 0x000fe20000011602 */
[----:B------:R-:W-:Y:S06]  /*191a0*/  @!P1 BRA `(.L_x_9919) ;  /* 0x0000000000789947 */ /* 0x000fec0003800000 */
[----:B------:R-:W-:Y:S01]  /*191b0*/  ISETP.NE.AND P1, PT, R4, RZ, PT ;  /* 0x000000ff0400720c */ /* 0x000fe20003f25270 */
[----:B------:R-:W-:-:S03]  /*191c0*/  ULDC UR4, c[0x0][0x9f0] ;  /* 0x00027c0000047ab9 */ /* 0x000fc60000000800 */
[----:B------:R-:W-:-:S04]  /*191d0*/  SEL R5, R4, UR4, P1 ;  /* 0x0000000404057c07 */ /* 0x000fc80008800000 */
        /* <DEDUP_REMOVED lines=25> */
[----:B------:R-:W-:-:S05]  /*19370*/  @!P1 LOP3.LUT R2, RZ, R5, RZ, 0x33, !PT ;  /* 0x00000005ff029212 */ /* 0x000fca00078e33ff */
[----:B------:R-:W-:-:S07]  /*19380*/  IMAD.MOV.U32 R3, RZ, RZ, R2 ;  /* 0x000000ffff037224 */ /* 0x000fce00078e0002 */
.L_x_9919:
[----:B------:R-:W-:Y:S05]  /*19390*/  BSYNC B0 ;  /* 0x0000000000007941 */ /* 0x000fea0003800000 */
.L_x_9918:
        /* <DEDUP_REMOVED lines=9> */
[----:B------:R-:W-:Y:S02]  /*19430*/  @P1 VIADD R5, R3, 0x8f ;  /* 0x0000008f03051836 */ /* 0x000fe40000000000 */
[----:B------:R-:W-:-:S04]  /*19440*/  IMAD.WIDE.U32 R2, R2, 0x38e38e39, RZ ;  /* 0x38e38e3902027825 */ /* 0x000fc800078e00ff */
[----:B------:R-:W-:Y:S01]  /*19450*/  @P1 IMAD.HI R2, R5, 0x38e38e39, RZ ;  /* 0x38e38e3905021827 */ /* 0x000fe200078e02ff */
[----:B------:R-:W-:-:S04]  /*19460*/  SHF.R.U32.HI R3, RZ, 0x5, R3 ;  /* 0x00000005ff037819 */ /* 0x000fc80000011603 */
[----:B------:R-:W-:Y:S01]  /*19470*/  @P1 SHF.R.U32.HI R6, RZ, 0x1f, R2 ;  /* 0x0000001fff061819 */ /* 0x000fe20000011602 */
[----:B------:R-:W-:-:S03]  /*19480*/  IMAD.MOV.U32 R5, RZ, RZ, R3 ;  /* 0x000000ffff057224 */ /* 0x000fc600078e0003 */
[----:B------:R-:W-:-:S04]  /*19490*/  @P1 LEA.HI.SX32 R5, R2, R6, 0x1b ;  /* 0x0000000602051211 */ /* 0x000fc800078fdaff */
[----:B------:R-:W-:-:S13]  /*194a0*/  ISETP.GT.AND P1, PT, R5, R3, PT ;  /* 0x000000030500720c */ /* 0x000fda0003f24270 */
[----:B------:R-:W-:Y:S05]  /*194b0*/  @!P1 BRA `(.L_x_9921) ;  /* 0x0000001400189947 */ /* 0x000fea0003800000 */
[----:B------:R-:W-:Y:S01]  /*194c0*/  UMOV UR4, 0xffffffff ;  /* 0xffffffff00047882 */ /* 0x000fe20000000000 */
[----:B------:R-:W-:Y:S02]  /*194d0*/  SEL R2, R26, RZ, !P0 ;  /* 0x000000ff1a027207 */ /* 0x000fe40004000000 */
[----:B------:R-:W-:Y:S05]  /*194e0*/  BRA.DIV UR4, `(.L_x_9922) ;  /* 0x0000007604447947 */ /* 0x000fea000b800000 */
[----:B------:R-:W2:Y:S02]  /*194f0*/  S2R R6, SR_TID.X ;  /* 0x0000000000067919 */ /* 0x000ea40000002100 */
[----:B--2---:R-:W-:-:S04]  /*19500*/  SHF.R.U32.HI R6, RZ, 0x5, R6 ;  /* 0x00000005ff067819 */ /* 0x004fc80000011606 */
[----:B------:R-:W-:-:S05]  /*19510*/  LOP3.LUT R6, R6, 0x3, RZ, 0xc0, !PT ;  /* 0x0000000306067812 */ /* 0x000fca00078ec0ff */
[----:B------:R2:W3:Y:S02]  /*19520*/  SHFL.IDX PT, R14, R6, RZ, 0x1f ;  /* 0x00001fff060e7589 */ /* 0x0004e400000e0000 */
.L_x_10119:
[----:B---3--:R-:W-:Y:S02]  /*19530*/  ISETP.NE.AND P0, PT, R14, RZ, PT ;  /* 0x000000ff0e00720c */ /* 0x008fe40003f05270 */
[----:B------:R-:W-:-:S11]  /*19540*/  PLOP3.LUT P2, PT, PT, PT, PT, 0x8, 0x0 ;  /* 0x000000000000781c */ /* 0x000fd60003f4e170 */
[----:B------:R-:W-:Y:S05]  /*19550*/  @P0 BRA `(.L_x_9923) ;  /* 0x00000000000c0947 */ /* 0x000fea0003800000 */
[----:B------:R-:W-:-:S03]  /*19560*/  UMOV UR4, 0xffffffff ;  /* 0xffffffff00047882 */ /* 0x000fc60000000000 */
[----:B------:R-:W-:Y:S05]  /*19570*/  BRA.DIV UR4, `(.L_x_9924) ;  /* 0x0000007604547947 */ /* 0x000fea000b800000 */
[----:B------:R-:W-:-:S13]  /*19580*/  ELECT P2, URZ, PT ;  /* 0x00000000003f782f */ /* 0x000fda0003840000 */
.L_x_9923:
[----:B--2---:R-:W2:Y:S01]  /*19590*/  LDL R6, [R1+0x40] ;  /* 0x0000400001067983 */ /* 0x004ea20000100800 */
[----:B------:R-:W-:Y:S01]  /*195a0*/  BSSY B1, `(.L_x_9925) ;  /* 0x0000008000017945 */ /* 0x000fe20003800000 */
[----:B--2---:R-:W-:-:S05]  /*195b0*/  VIADD R6, R6, 0x1 ;  /* 0x0000000106067836 */ /* 0x004fca0000000000 */
[----:B------:R-:W-:-:S04]  /*195c0*/  LEA.HI R7, R6, R6, RZ, 0x1 ;  /* 0x0000000606077211 */ /* 0x000fc800078f08ff */
[----:B------:R-:W-:-:S05]  /*195d0*/  LOP3.LUT R7, R7, 0xfffffffe, RZ, 0xc0, !PT ;  /* 0xfffffffe07077812 */ /* 0x000fca00078ec0ff */
[----:B------:R-:W-:-:S05]  /*195e0*/  IMAD.IADD R6, R6, 0x1, -R7 ;  /* 0x0000000106067824 */ /* 0x000fca00078e0a07 */
[----:B------:R-:W-:-:S04]  /*195f0*/  SHF.L.U32 R6, R6, 0x1f, RZ ;  /* 0x0000001f06067819 */ /* 0x000fc800000006ff */
[----:B------:R-:W2:Y:S02]  /*19600*/  SYNCS.PHASECHK.TRANS64.TRYWAIT P0, [R16+URZ+0x31c20], R6 ;  /* 0x031c2006100075a7 */ /* 0x000ea4000800017f */
[----:B--2---:R-:W-:Y:S05]  /*19610*/  @!P0 BRA `(.L_x_9926) ;  /* 0x0000007400508947 */ /* 0x004fea0003800000 */
.L_x_10122:
[----:B------:R-:W-:Y:S05]  /*19620*/  BSYNC B1 ;  /* 0x0000000000017941 */ /* 0x000fea0003800000 */
.L_x_9925:
[----:B------:R-:W-:Y:S04]  /*19630*/  BSSY B1, `(.L_x_9927) ;  /* 0x000008a000017945 */ /* 0x000fe80003800000 */
[----:B------:R-:W-:Y:S05]  /*19640*/  @!P2 BRA `(.L_x_9928) ;  /* 0x000000080020a947 */ /* 0x000fea0003800000 */
[----:B------:R-:W3:Y:S04]  /*19650*/  LDL R9, [R1] ;  /* 0x0000000001097983 */ /* 0x000ee80000100800 */
[----:B------:R-:W0:Y:S01]  /*19660*/  LDL R8, [R1+0x4] ;  /* 0x0000040001087983 */ /* 0x000e220000100800 */
[----:B------:R-:W4:Y:S01]  /*19670*/  S2R R7, SR_TID.X ;  /* 0x0000000000077919 */ /* 0x000f220000002100 */
[----:B------:R-:W-:Y:S01]  /*19680*/  BSSY B2, `(.L_x_9929) ;  /* 0x0000007000027945 */ /* 0x000fe20003800000 */
[----:B----4-:R-:W-:-:S04]  /*19690*/  LOP3.LUT R7, R7, 0x7f, RZ, 0xc0, !PT ;  /* 0x0000007f07077812 */ /* 0x010fc800078ec0ff */
[----:B------:R-:W-:Y:S01]  /*196a0*/  ISETP.NE.AND P4, PT, R7, RZ, PT ;  /* 0x000000ff0700720c */ /* 0x000fe20003f85270 */
[----:B---3--:R-:W-:Y:S01]  /*196b0*/  IMAD R9, R9, 0x8, R16 ;  /* 0x0000000809097824 */ /* 0x008fe200078e0210 */
[----:B0-----:R-:W-:-:S04]  /*196c0*/  SHF.L.U32 R11, R8, 0x1f, RZ ;  /* 0x0000001f080b7819 */ /* 0x001fc800000006ff */
[----:B------:R-:W0:Y:S02]  /*196d0*/  SYNCS.PHASECHK.TRANS64.TRYWAIT P0, [R9+URZ+0x31ca0], R11 ;  /* 0x031ca00b090075a7 */ /* 0x000e24000800017f */
[----:B0-----:R-:W-:Y:S05]  /*196e0*/  @!P0 BRA `(.L_x_9930) ;  /* 0x0000007400308947 */ /* 0x001fea0003800000 */
.L_x_10123:
[----:B------:R-:W-:Y:S05]  /*196f0*/  BSYNC B2 ;  /* 0x0000000000027941 */ /* 0x000fea0003800000 */
.L_x_9929:
[----:B------:R-:W-:Y:S04]  /*19700*/  BSSY B2, `(.L_x_9931) ;  /* 0x0000007000027945 */ /* 0x000fe80003800000 */
[----:B------:R-:W-:Y:S05]  /*19710*/  @P4 BRA `(.L_x_9932) ;  /* 0x0000000000144947 */ /* 0x000fea0003800000 */
[----:B------:R-:W-:Y:S01]  /*19720*/  LOP3.LUT P0, RZ, R19, 0x1, RZ, 0xc0, !PT ;  /* 0x0000000113ff7812 */ /* 0x000fe2000780c0ff */
[----:B--2---:R-:W-:-:S04]  /*19730*/  IMAD.MOV.U32 R6, RZ, RZ, 0x6c00 ;  /* 0x00006c00ff067424 */ /* 0x004fc800078e00ff */
[----:B------:R3:W-:Y:S08]  /*19740*/  SYNCS.ARRIVE.TRANS64 RZ, [R9+URZ+0x31c90], R6 ;  /* 0x031c900609ff79a7 */ /* 0x0007f0000800003f */
[----:B------:R-:W-:Y:S05]  /*19750*/  @!P0 BRA `(.L_x_9932) ;  /* 0x0000000000048947 */ /* 0x000fea0003800000 */
[----:B------:R-:W-:Y:S01]  /*19760*/  BPT.TRAP 0x1 ;  /* 0x000000040000795c */ /* 0x000fe20000300000 */
.L_x_9932:
[----:B------:R-:W-:Y:S05]  /*19770*/  BSYNC B2 ;  /* 0x0000000000027941 */ /* 0x000fea0003800000 */
.L_x_9931:
[----:B--23--:R-:W2:Y:S01]  /*19780*/  LDL R6, [R1] ;  /* 0x0000000001067983 */ /* 0x00cea20000100800 */
[----:B-1----:R-:W-:Y:S01]  /*19790*/  IMAD.MOV.U32 R12, RZ, RZ, RZ ;  /* 0x000000ffff0c7224 */ /* 0x002fe200078e00ff */
        /* <DEDUP_REMOVED lines=11> */
.L_x_9933:
        /* <DEDUP_REMOVED lines=16> */
.L_x_9934:
        /* <DEDUP_REMOVED lines=16> */
.L_x_9935:
        /* <DEDUP_REMOVED lines=13> */
.L_x_10124:
[----:B------:R-:W-:Y:S05]  /*19b20*/  BSYNC B2 ;  /* 0x0000000000027941 */ /* 0x000fea0003800000 */
.L_x_9936:
[----:B------:R-:W-:Y:S01]  /*19b30*/  BSSY B2, `(.L_x_9938) ;  /* 0x0000009000027945 */ /* 0x000fe20003800000 */
[----:B------:R-:W-:Y:S02]  /*19b40*/  IMAD.MOV.U32 R10, RZ, RZ, 0x0 ;  /* 0x00000000ff0a7424 */ /* 0x000fe400078e00ff */
[----:B01----:R-:W-:Y:S01]  /*19b50*/  IMAD.MOV.U32 R11, RZ, RZ, 0x12f00000 ;  /* 0x12f00000ff0b7424 */ /* 0x003fe200078e00ff */
[----:B------:R-:W-:Y:S06]  /*19b60*/  @P4 BRA `(.L_x_9939) ;  /* 0x0000000000144947 */ /* 0x000fec0003800000 */
[----:B------:R-:W-:Y:S01]  /*19b70*/  LOP3.LUT P0, RZ, R19, 0x1, RZ, 0xc0, !PT ;  /* 0x0000000113ff7812 */ /* 0x000fe2000780c0ff */
[----:B------:R-:W-:-:S04]  /*19b80*/  IMAD.MOV.U32 R6, RZ, RZ, 0x6c00 ;  /* 0x00006c00ff067424 */ /* 0x000fc800078e00ff */
[----:B------:R0:W-:Y:S08]  /*19b90*/  SYNCS.ARRIVE.TRANS64 RZ, [R9+URZ+0x31cb0], R6 ;  /* 0x031cb00609ff79a7 */ /* 0x0001f0000800003f */
[----:B------:R-:W-:Y:S05]  /*19ba0*/  @!P0 BRA `(.L_x_9939) ;  /* 0x0000000000048947 */ /* 0x000fea0003800000 */
[----:B------:R-:W-:Y:S01]  /*19bb0*/  BPT.TRAP 0x1 ;  /* 0x000000040000795c */ /* 0x000fe20000300000 */
.L_x_9939:
[----:B------:R-:W-:Y:S05]  /*19bc0*/  BSYNC B2 ;  /* 0x0000000000027941 */ /* 0x000fea0003800000 */
.L_x_9938:
[----:B------:R-:W-:Y:S01]  /*19bd0*/  R2UR UR10, R12 ;  /* 0x000000000c0a72ca */ /* 0x000fe200000e0000 */
[----:B------:R-:W-:Y:S01]  /*19be0*/  UIADD3 UR4, UP0, UR36, 0x670, URZ ;  /* 0x0000067024047890 */ /* 0x000fe2000ff1e03f */
[----:B------:R-:W-:Y:S01]  /*19bf0*/  R2UR UR6, R10 ;  /* 0x000000000a0672ca */ /* 0x000fe200000e0000 */
[----:B0-----:R-:W-:Y:S01]  /*19c00*/  VIADD R9, R9, 0x31cb0 ;  /* 0x00031cb009097836 */ /* 0x001fe20000000000 */
[----:B------:R-:W-:Y:S01]  /*19c10*/  R2UR UR7, R11 ;  /* 0x000000000b0772ca */ /* 0x000fe200000e0000 */
[----:B------:R-:W-:Y:S01]  /*19c20*/  VIADD R6, R7, 0x200 ;  /* 0x0000020007067836 */ /* 0x000fe20000000000 */
[----:B------:R-:W-:Y:S01]  /*19c30*/  PLOP3.LUT P0, PT, PT, PT, PT, 0x80, 0x0 ;  /* 0x000000000000781c */ /* 0x000fe20003f0f070 */
[----:B------:R-:W-:-:S12]  /*19c40*/  UIADD3.X UR5, URZ, UR37, URZ, UP0, !UPT ;  /* 0x000000253f057290 */ /* 0x000fd800087fe43f */
.L_x_9940:
        /* <DEDUP_REMOVED lines=15> */
.L_x_9941:
        /* <DEDUP_REMOVED lines=15> */
.L_x_9942:
        /* <DEDUP_REMOVED lines=10> */
.L_x_9928:
[----:B------:R-:W-:Y:S05]  /*19ed0*/  BSYNC B1 ;  /* 0x0000000000017941 */ /* 0x000fea0003800000 */
.L_x_9927:
[----:B--2---:R-:W2:Y:S04]  /*19ee0*/  LDL.LU R6, [R1] ;  /* 0x0000000001067983 */ /* 0x004ea80000300800 */
[----:B------:R-:W3:Y:S01]  /*19ef0*/  LDL.LU R10, [R1+0x4] ;  /* 0x00000400010a7983 */ /* 0x000ee20000300800 */
[----:B------:R-:W-:Y:S01]  /*19f00*/  PLOP3.LUT P5, PT, PT, PT, PT, 0x8, 0x0 ;  /* 0x000000000000781c */ /* 0x000fe20003fae170 */
[----:B--2---:R-:W-:-:S05]  /*19f10*/  VIADD R6, R6, 0x1 ;  /* 0x0000000106067836 */ /* 0x004fca0000000000 */
[----:B------:R-:W-:-:S04]  /*19f20*/  ISETP.NE.AND P0, PT, R6, 0x2, PT ;  /* 0x000000020600780c */ /* 0x000fc80003f05270 */
[----:B------:R-:W-:-:S04]  /*19f30*/  SEL R7, RZ, 0x1, P0 ;  /* 0x00000001ff077807 */ /* 0x000fc80000000000 */
[----:B---3--:R-:W-:-:S05]  /*19f40*/  LOP3.LUT R10, R10, R7, RZ, 0x3c, !PT ;  /* 0x000000070a0a7212 */ /* 0x008fca00078e3cff */
[----:B------:R2:W-:Y:S02]  /*19f50*/  STL [R1+0x4], R10 ;  /* 0x0000040a01007387 */ /* 0x0005e40000100800 */
[----:B--2---:R-:W-:Y:S01]  /*19f60*/  VIADD R10, R5, 0xfffffffe ;  /* 0xfffffffe050a7836 */ /* 0x004fe20000000000 */
[----:B------:R-:W-:-:S04]  /*19f70*/  SEL R5, R6, RZ, P0 ;  /* 0x000000ff06057207 */ /* 0x000fc80000000000 */
[----:B------:R-:W-:Y:S01]  /*19f80*/  ISETP.GE.AND P0, PT, R10, R3, PT ;  /* 0x000000030a00720c */ /* 0x000fe20003f06270 */
[----:B------:R2:W-:-:S12]  /*19f90*/  STL [R1], R5 ;  /* 0x0000000501007387 */ /* 0x0005d80000100800 */
[----:B--2---:R-:W-:Y:S05]  /*19fa0*/  @!P0 BRA `(.L_x_9921) ;  /* 0x00000008005c8947 */ /* 0x004fea0003800000 */
.L_x_9959:
[----:B------:R-:W-:Y:S05]  /*19fb0*/  YIELD ;  /* 0x0000000000007946 */ /* 0x000fea0003800000 */
[----:B------:R-:W-:Y:S04]  /*19fc0*/  BSSY B1, `(.L_x_9943) ;  /* 0x0000089000017945 */ /* 0x000fe80003800000 */
[----:B--2---:R-:W-:Y:S05]  /*19fd0*/  @!P2 BRA `(.L_x_9944) ;  /* 0x00000008001ca947 */ /* 0x004fea0003800000 */
[----:B------:R-:W2:Y:S04]  /*19fe0*/  LDL R6, [R1] ;  /* 0x0000000001067983 */ /* 0x000ea80000100800 */
[----:B------:R-:W3:Y:S01]  /*19ff0*/  LDL R5, [R1+0x4] ;  /* 0x0000040001057983 */ /* 0x000ee20000100800 */
[----:B------:R-:W-:Y:S01]  /*1a000*/  BSSY B2, `(.L_x_9945) ;  /* 0x0000005000027945 */ /* 0x000fe20003800000 */
[----:B--2---:R-:W-:Y:S01]  /*1a010*/  IMAD R9, R6, 0x8, R16 ;  /* 0x0000000806097824 */ /* 0x004fe200078e0210 */
[----:B---3--:R-:W-:-:S04]  /*1a020*/  SHF.L.U32 R8, R5, 0x1f, RZ ;  /* 0x0000001f05087819 */ /* 0x008fc800000006ff */
[----:B------:R-:W2:Y:S02]  /*1a030*/  SYNCS.PHASECHK.TRANS64.TRYWAIT P0, [R9+URZ+0x31ca0], R8 ;  /* 0x031ca008090075a7 */ /* 0x000ea4000800017f */
[----:B--2---:R-:W-:Y:S05]  /*1a040*/  @!P0 BRA `(.L_x_9946) ;  /* 0x0000006c00008947 */ /* 0x004fea0003800000 */
.L_x_10125:
[----:B------:R-:W-:Y:S05]  /*1a050*/  BSYNC B2 ;  /* 0x0000000000027941 */ /* 0x000fea0003800000 */
.L_x_9945:
[----:B------:R-:W3:Y:S01]  /*1a060*/  S2R R5, SR_TID.X ;  /* 0x0000000000057919 */ /* 0x000ee20000002100 */
[----:B------:R-:W-:Y:S01]  /*1a070*/  BSSY B2, `(.L_x_9947) ;  /* 0x0000009000027945 */ /* 0x000fe20003800000 */
[----:B---3--:R-:W-:-:S04]  /*1a080*/  LOP3.LUT R5, R5, 0x7f, RZ, 0xc0, !PT ;  /* 0x0000007f05057812 */ /* 0x008fc800078ec0ff */
[----:B------:R-:W-:-:S13]  /*1a090*/  ISETP.NE.AND P1, PT, R5, RZ, PT ;  /* 0x000000ff0500720c */ /* 0x000fda0003f25270 */
[----:B------:R-:W-:Y:S05]  /*1a0a0*/  @P1 BRA `(.L_x_9948) ;  /* 0x0000000000141947 */ /* 0x000fea0003800000 */
[----:B------:R-:W-:Y:S01]  /*1a0b0*/  LOP3.LUT P0, RZ, R19, 0x1, RZ, 0xc0, !PT ;  /* 0x0000000113ff7812 */ /* 0x000fe2000780c0ff */
[----:B------:R-:W-:-:S04]  /*1a0c0*/  IMAD.MOV.U32 R5, RZ, RZ, 0x6c00 ;  /* 0x00006c00ff057424 */ /* 0x000fc800078e00ff */
[----:B------:R3:W-:Y:S08]  /*1a0d0*/  SYNCS.ARRIVE.TRANS64 RZ, [R9+URZ+0x31c90], R5 ;  /* 0x031c900509ff79a7 */ /* 0x0007f0000800003f */
[----:B------:R-:W-:Y:S05]  /*1a0e0*/  @!P0 BRA `(.L_x_9948) ;  /* 0x0000000000048947 */ /* 0x000fea0003800000 */
[----:B------:R-:W-:Y:S01]  /*1a0f0*/  BPT.TRAP 0x1 ;  /* 0x000000040000795c */ /* 0x000fe20000300000 */
.L_x_9948:
[----:B------:R-:W-:Y:S05]  /*1a100*/  BSYNC B2 ;  /* 0x0000000000027941 */ /* 0x000fea0003800000 */
.L_x_9947:
[----:B---3--:R-:W3:Y:S01]  /*1a110*/  LDL R5, [R1] ;  /* 0x0000000001057983 */ /* 0x008ee20000100800 */
        /* <DEDUP_REMOVED lines=8> */
[----:B---3--:R-:W-:Y:S02]  /*1a1a0*/  IMAD R7, R5, 0x6c00, R16 ;  /* 0x00006c0005077824 */ /* 0x008fe400078e0210 */
[----:B------:R-:W-:-:S02]  /*1a1b0*/  VIADD R5, R9, 0x31c90 ;  /* 0x00031c9009057836 */ /* 0x000fc40000000000 */
[----:B0-----:R-:W-:-:S08]  /*1a1c0*/  VIADD R11, R7, 0x16a00 ;  /* 0x00016a00070b7836 */ /* 0x001fd00000000000 */
.L_x_9949:
        /* <DEDUP_REMOVED lines=16> */
.L_x_9950:
        /* <DEDUP_REMOVED lines=16> */
.L_x_9951:
        /* <DEDUP_REMOVED lines=13> */
.L_x_10126:
[----:B------:R-:W-:Y:S05]  /*1a4a0*/  BSYNC B2 ;  /* 0x0000000000027941 */ /* 0x000fea0003800000 */
.L_x_9952:
[----:B------:R-:W-:Y:S01]  /*1a4b0*/  BSSY B2, `(.L_x_9954) ;  /* 0x0000009000027945 */ /* 0x000fe20003800000 */
[----:B-1----:R-:W-:Y:S02]  /*1a4c0*/  IMAD.MOV.U32 R12, RZ, RZ, 0x0 ;  /* 0x00000000ff0c7424 */ /* 0x002fe400078e00ff */
[----:B------:R-:W-:Y:S01]  /*1a4d0*/  IMAD.MOV.U32 R13, RZ, RZ, 0x12f00000 ;  /* 0x12f00000ff0d7424 */ /* 0x000fe200078e00ff */
[----:B------:R-:W-:Y:S06]  /*1a4e0*/  @P1 BRA `(.L_x_9955) ;  /* 0x0000000000141947 */ /* 0x000fec0003800000 */
[----:B------:R-:W-:Y:S01]  /*1a4f0*/  LOP3.LUT P0, RZ, R19, 0x1, RZ, 0xc0, !PT ;  /* 0x0000000113ff7812 */ /* 0x000fe2000780c0ff */
[----:B------:R-:W-:-:S04]  /*1a500*/  IMAD.MOV.U32 R5, RZ, RZ, 0x6c00 ;  /* 0x00006c00ff057424 */ /* 0x000fc800078e00ff */
[----:B------:R1:W-:Y:S08]  /*1a510*/  SYNCS.ARRIVE.TRANS64 RZ, [R9+URZ+0x31cb0], R5 ;  /* 0x031cb00509ff79a7 */ /* 0x0003f0000800003f */
[----:B------:R-:W-:Y:S05]  /*1a520*/  @!P0 BRA `(.L_x_9955) ;  /* 0x0000000000048947 */ /* 0x000fea0003800000 */
[----:B------:R-:W-:Y:S01]  /*1a530*/  BPT.TRAP 0x1 ;  /* 0x000000040000795c */ /* 0x000fe20000300000 */
.L_x_9955:
[----:B------:R-:W-:Y:S05]  /*1a540*/  BSYNC B2 ;  /* 0x0000000000027941 */ /* 0x000fea0003800000 */
.L_x_9954:
        /* <DEDUP_REMOVED lines=8> */
.L_x_9956:
        /* <DEDUP_REMOVED lines=15> */
.L_x_9957:
        /* <DEDUP_REMOVED lines=15> */
.L_x_9958:
        /* <DEDUP_REMOVED lines=10> */
.L_x_9944:
[----:B------:R-:W-:Y:S05]  /*1a850*/  BSYNC B1 ;  /* 0x0000000000017941 */ /* 0x000fea0003800000 */
.L_x_9943:
[----:B------:R-:W2:Y:S04]  /*1a860*/  LDL.LU R5, [R1] ;  /* 0x0000000001057983 */ /* 0x000ea80000300800 */
        /* <DEDUP_REMOVED lines=9> */
[----:B------:R2:W-:Y:S06]  /*1a900*/  STL [R1], R5 ;  /* 0x0000000501007387 */ /* 0x0005ec0000100800 */
[----:B------:R-:W-:Y:S05]  /*1a910*/  @P0 BRA `(.L_x_9959) ;  /* 0xfffffff400a40947 */ /* 0x000fea000383ffff */
.L_x_9921:
[----:B------:R-:W-:Y:S05]  /*1a920*/  BSYNC B0 ;  /* 0x0000000000007941 */ /* 0x000fea0003800000 */
.L_x_9920:
[----:B------:R3:W5:Y:S01]  /*1a930*/  LDL R7, [R1+0x20] ;  /* 0x0000200001077983 */ /* 0x0007620000100800 */
[----:B------:R-:W-:Y:S01]  /*1a940*/  LOP3.LUT P0, RZ, R19, 0x4, RZ, 0xc0, !PT ;  /* 0x0000000413ff7812 */ /* 0x000fe2000780c0ff */
[----:B------:R-:W-:Y:S05]  /*1a950*/  @!P5 WARPSYNC.ALL ;  /* 0x000000000000d948 */ /* 0x000fea0003800000 */
[----:B------:R3:W-:Y:S01]  /*1a960*/  STL [R1+0x2c], RZ ;  /* 0x00002cff01007387 */ /* 0x0007e20000100800 */
[----:B------:R-:W-:Y:S01]  /*1a970*/  BSSY B0, `(.L_x_9960) ;  /* 0x000001f000007945 */ /* 0x000fe20003800000 */
[----:B------:R-:W-:Y:S06]  /*1a980*/  @!P5 BAR.SYNC.DEFER_BLOCKING 0xc, 0x200 ;  /* 0x030800000000db1d */ /* 0x000fec0000010000 */
[----:B---3--:R-:W-:Y:S05]  /*1a990*/  @!P0 BRA `(.L_x_9961) ;  /* 0x0000000000708947 */ /* 0x008fea0003800000 */
[----:B------:R-:W-:-:S13]  /*1a9a0*/  ISETP.NE.AND P0, PT, R4, RZ, PT ;  /* 0x000000ff0400720c */ /* 0x000fda0003f05270 */
[----:B------:R-:W3:Y:S02]  /*1a9b0*/  @!P0 LDC R4, c[0x0][0x9f0] ;  /* 0x00027c00ff048b82 */ /* 0x000ee40000000800 */
[-C--:B---3--:R-:W-:Y:S02]  /*1a9c0*/  IABS R0, R4.reuse ;  /* 0x0000000400007213 */ /* 0x088fe40000000000 */
[----:B------:R-:W-:Y:S02]  /*1a9d0*/  IABS R6, R4 ;  /* 0x0000000400067213 */ /* 0x000fe40000000000 */
[----:B------:R-:W3:Y:S03]  /*1a9e0*/  I2F.RP R2, R0 ;  /* 0x0000000000027306 */ /* 0x000ee60000209400 */
[----:B------:R-:W-:-:S05]  /*1a9f0*/  IMAD.MOV R6, RZ, RZ, -R6 ;  /* 0x000000ffff067224 */ /* 0x000fca00078e0a06 */
[----:B---3--:R-:W3:Y:S02]  /*1aa00*/  MUFU.RCP R2, R2 ;  /* 0x0000000200027308 */ /* 0x008ee40000001000 */
[----:B---3--:R-:W-:-:S06]  /*1aa10*/  VIADD R2, R2, 0xffffffe ;  /* 0x0ffffffe02027836 */ /* 0x008fcc0000000000 */
[----:B------:R-:W3:Y:S02]  /*1aa20*/  F2I.FTZ.U32.TRUNC.NTZ R3, R2 ;  /* 0x0000000200037305 */ /* 0x000ee4000021f000 */
[----:B---3--:R-:W-:-:S04]  /*1aa30*/  IMAD.MOV R2, RZ, RZ, -R3 ;  /* 0x000000ffff027224 */ /* 0x008fc800078e0a03 */
[----:B--2---:R-:W-:Y:S02]  /*1aa40*/  IMAD R5, R2, R0, RZ ;  /* 0x0000000002057224 */ /* 0x004fe400078e02ff */
[----:B------:R-:W-:-:S04]  /*1aa50*/  IMAD.MOV.U32 R2, RZ, RZ, RZ ;  /* 0x000000ffff027224 */ /* 0x000fc800078e00ff */
[----:B------:R-:W-:Y:S01]  /*1aa60*/  IMAD.HI.U32 R5, R3, R5, R2 ;  /* 0x0000000503057227 */ /* 0x000fe200078e0002 */
[----:B-----5:R-:W-:-:S04]  /*1aa70*/  IADD3 R3, R7, -0x1, R4 ;  /* 0xffffffff07037810 */ /* 0x020fc80007ffe004 */
        /* <DEDUP_REMOVED lines=14> */
.L_x_9961:
[----:B------:R-:W-:Y:S05]  /*1ab60*/  BSYNC B0 ;  /* 0x0000000000007941 */ /* 0x000fea0003800000 */
.L_x_9960:
[----:B------:R-:W4:Y:S04]  /*1ab70*/  LDL R0, [R1+0x2c] ;  /* 0x00002c0001007983 */ /* 0x000f280000100800 */
[----:B------:R-:W4:Y:S01]  /*1ab80*/  LDL R2, [R1+0x48] ;  /* 0x0000480001027983 */ /* 0x000f220000100800 */
[----:B------:R-:W-:Y:S01]  /*1ab90*/  BSSY B7, `(.L_x_9962) ;  /* 0x000041a000077945 */ /* 0x000fe20003800000 */
[----:B----4-:R-:W-:-:S05]  /*1aba0*/  IMAD R2, R2, R0, RZ ;  /* 0x0000000002027224 */ /* 0x010fca00078e02ff */
[----:B-----5:R-:W-:Y:S01]  /*1abb0*/  VIADDMNMX R0, R2, R0, R7, PT ;  /* 0x0000000002007246 */ /* 0x020fe20003800107 */
        /* <DEDUP_REMOVED lines=8> */
[----:B--23--:R-:W2:Y:S01]  /*1ac40*/  S2R R5, SR_LANEID ;  /* 0x0000000000057919 */ /* 0x00cea20000000000 */
[----:B------:R-:W-:Y:S01]  /*1ac50*/  VOTEU.ANY UR4, UPT, PT ;  /* 0x0000000000047886 */ /* 0x000fe200038e0100 */
[----:B------:R-:W3:Y:S01]  /*1ac60*/  LDC.64 R2, c[0x0][0xc60] ;  /* 0x00031800ff027b82 */ /* 0x000ee20000000a00 */
[----:B------:R-:W2:Y:S02]  /*1ac70*/  FLO.U32 R0, UR4 ;  /* 0x0000000400007d00 */ /* 0x000ea400080e0000 */
[----:B--2---:R-:W-:-:S06]  /*1ac80*/  ISETP.EQ.U32.AND P0, PT, R0, R5, PT ;  /* 0x000000050000720c */ /* 0x004fcc0003f02070 */
[----:B------:R-:W3:Y:S07]  /*1ac90*/  POPC R5, UR4 ;  /* 0x0000000400057d09 */ /* 0x000eee0008000000 */
[----:B---3--:R-:W2:Y:S01]  /*1aca0*/  @P0 ATOMG.E.ADD.STRONG.GPU PT, R3, desc[UR60][R2.64], R5 ;  /* 0x00000005020309a8 */ /* 0x008ea200081ee1fc */
[----:B------:R-:W3:Y:S02]  /*1acb0*/  S2R R4, SR_LTMASK ;  /* 0x0000000000047919 */ /* 0x000ee40000003900 */
[----:B---3--:R-:W-:-:S04]  /*1acc0*/  LOP3.LUT R4, R4, UR4, RZ, 0xc0, !PT ;  /* 0x0000000404047c12 */ /* 0x008fc8000f8ec0ff */
[----:B------:R-:W3:Y:S01]  /*1acd0*/  POPC R7, R4 ;  /* 0x0000000400077309 */ /* 0x000ee20000000000 */
[----:B--2---:R-:W3:Y:S02]  /*1ace0*/  SHFL.IDX PT, R0, R3, R0, 0x1f ;  /* 0x00001f0003007589 */ /* 0x004ee400000e0000 */
[----:B---3--:R-:W-:Y:S01]  /*1acf0*/  IADD3 R24, R0, UR38, R7 ;  /* 0x0000002600187c10 */ /* 0x008fe2000fffe007 */
[----:B------:R-:W-:Y:S06]  /*1ad00*/  BRA `(.L_x_9964) ;  /* 0x0000004000087947 */ /* 0x000fec0003800000 */
.L_x_9963:
        /* <DEDUP_REMOVED lines=9> */
[----:B------:R-:W4:Y:S01]  /*1ada0*/  LDC.64 R2, c[0x4][R2] ;  /* 0x0100000002027b82 */ /* 0x000f220000000a00 */
[----:B--23--:R-:W-:Y:S02]  /*1adb0*/  IMAD.U32 R5, RZ, RZ, UR7 ;  /* 0x00000007ff057e24 */ /* 0x00cfe4000f8e00ff */
[----:B------:R-:W-:Y:S02]  /*1adc0*/  IMAD.U32 R6, RZ, RZ, UR8 ;  /* 0x00000008ff067e24 */ /* 0x000fe4000f8e00ff */
[----:B------:R-:W-:-:S02]  /*1add0*/  IMAD.U32 R7, RZ, RZ, UR9 ;  /* 0x00000009ff077e24 */ /* 0x000fc4000f8e00ff */
[----:B------:R-:W-:Y:S02]  /*1ade0*/  IMAD.U32 R10, RZ, RZ, UR4 ;  /* 0x00000004ff0a7e24 */ /* 0x000fe4000f8e00ff */
[----:B0-----:R-:W-:Y:S02]  /*1adf0*/  IMAD.U32 R11, RZ, RZ, UR5 ;  /* 0x00000005ff0b7e24 */ /* 0x001fe4000f8e00ff */
[----:B------:R-:W-:Y:S02]  /*1ae00*/  IMAD.MOV.U32 R8, RZ, RZ, 0x70 ;  /* 0x00000070ff087424 */ /* 0x000fe400078e00ff */
[----:B-1----:R-:W-:Y:S02]  /*1ae10*/  IMAD.MOV.U32 R12, RZ, RZ, 0x1 ;  /* 0x00000001ff0c7424 */ /* 0x002fe400078e00ff */
[----:B------:R-:W-:-:S07]  /*1ae20*/  IMAD.MOV.U32 R13, RZ, RZ, RZ ;  /* 0x000000ffff0d7224 */ /* 0x000fce00078e00ff */
[----:B------:R-:W-:-:S07]  /*1ae30*/  LEPC R20, `(.L_x_9966) ;  /* 0x000000001014794e */ /* 0x000fce0000000000 */
[----:B----4-:R-:W-:Y:S05]  /*1ae40*/  CALL.ABS.NOINC R2 ;  /* 0x0000000002007343 */ /* 0x010fea0003c00000 */
.L_x_9966:
[----:B------:R-:W-:Y:S05]  /*1ae50*/  BSYNC B6 ;  /* 0x0000000000067941 */ /* 0x000fea0003800000 */
.L_x_9965:
        /* <DEDUP_REMOVED lines=20> */
.L_x_9969:
        /* <DEDUP_REMOVED lines=16> */
.L_x_9968:
[----:B------:R-:W-:Y:S05]  /*1b0a0*/  BSYNC B6 ;  /* 0x0000000000067941 */ /* 0x000fea0003800000 */
.L_x_9967:
[----:B------:R-:W-:Y:S01]  /*1b0b0*/  ULDC.64 UR4, c[0x0][0x9f8] ;  /* 0x00027e0000047ab9 */ /* 0x000fe20000000a00 */
[----:B------:R-:W4:Y:S01]  /*1b0c0*/  LDL R20, [R1+0x24] ;  /* 0x0000240001147983 */ /* 0x000f220000100800 */
[----:B------:R-:W-:Y:S01]  /*1b0d0*/  ISETP.NE.U32.AND P0, PT, RZ, UR4, PT ;  /* 0x00000004ff007c0c */ /* 0x000fe2000bf05070 */
[----:B------:R-:W5:Y:S03]  /*1b0e0*/  LDC.64 R2, c[0x0][0x418] ;  /* 0x00010600ff027b82 */ /* 0x000f660000000a00 */
[----:B------:R-:W-:-:S13]  /*1b0f0*/  ISETP.NE.AND.EX P0, PT, RZ, UR5, PT, P0 ;  /* 0x00000005ff007c0c */ /* 0x000fda000bf05300 */
[----:B------:R-:W-:-:S04]  /*1b100*/  @P0 IADD3 R22, P1, R22, UR4, RZ ;  /* 0x0000000416160c10 */ /* 0x000fc8000ff3e0ff */
[----:B------:R-:W-:Y:S01]  /*1b110*/  @P0 IADD3.X R23, R23, UR5, RZ, P1, !PT ;  /* 0x0000000517170c10 */ /* 0x000fe20008ffe4ff */
[----:B------:R-:W-:-:S04]  /*1b120*/  ULDC.64 UR4, c[0x0][0xa08] ;  /* 0x0002820000047ab9 */ /* 0x000fc80000000a00 */
[----:B------:R4:W2:Y:S01]  /*1b130*/  @P0 LDG.E R26, desc[UR60][R22.64] ;  /* 0x0000003c161a0981 */ /* 0x0008a2000c1e1900 */
[----:B-----5:R-:W-:Y:S01]  /*1b140*/  LOP3.LUT P0, RZ, R2, UR4, RZ, 0xfc, !PT ;  /* 0x0000000402ff7c12 */ /* 0x020fe2000f80fcff */
[----:B------:R-:W-:-:S03]  /*1b150*/  UMOV UR4, 0xffffffff ;  /* 0xffffffff00047882 */ /* 0x000fc60000000000 */
[----:B------:R-:W-:Y:S01]  /*1b160*/  LOP3.LUT P0, RZ, R3, UR5, RZ, 0xfc, P0 ;  /* 0x0000000503ff7c12 */ /* 0x000fe2000800fcff */
[----:B----4-:R-:W-:Y:S01]  /*1b170*/  VIADD R23, R20, 0xffffffff ;  /* 0xffffffff14177836 */ /* 0x010fe20000000000 */
[----:B--2---:R-:W-:Y:S02]  /*1b180*/  SHF.R.S32.HI R7, RZ, 0x1f, R26 ;  /* 0x0000001fff077819 */ /* 0x004fe4000001141a */
[----:B------:R-:W-:-:S03]  /*1b190*/  SEL R22, R26, RZ, !P0 ;  /* 0x000000ff1a167207 */ /* 0x000fc60004000000 */
[----:B------:R2:W-:Y:S01]  /*1b1a0*/  STL [R1+0x8], R7 ;  /* 0x0000080701007387 */ /* 0x0005e20000100800 */
[----:B------:R-:W-:Y:S05]  /*1b1b0*/  BRA.DIV UR4, `(.L_x_9970) ;  /* 0x0000005a04cc7947 */ /* 0x000fea000b800000 */
[----:B------:R-:W4:Y:S02]  /*1b1c0*/  S2R R0, SR_TID.X ;  /* 0x0000000000007919 */ /* 0x000f240000002100 */
[----:B----4-:R-:W-:-:S04]  /*1b1d0*/  SHF.R.U32.HI R0, RZ, 0x5, R0 ;  /* 0x00000005ff007819 */ /* 0x010fc80000011600 */
[----:B------:R-:W-:-:S05]  /*1b1e0*/  LOP3.LUT R0, R0, 0x3, RZ, 0xc0, !PT ;  /* 0x0000000300007812 */ /* 0x000fca00078ec0ff */
[----:B------:R4:W0:Y:S02]  /*1b1f0*/  SHFL.IDX PT, R14, R0, RZ, 0x1f ;  /* 0x00001fff000e7589 */ /* 0x00082400000e0000 */
.L_x_10129:
[----:B0-----:R-:W-:Y:S02]  /*1b200*/  ISETP.NE.AND P0, PT, R14, RZ, PT ;  /* 0x000000ff0e00720c */ /* 0x001fe40003f05270 */
[----:B------:R-:W-:Y:S02]  /*1b210*/  PLOP3.LUT P1, PT, PT, PT, PT, 0x8, 0x0 ;  /* 0x000000000000781c */ /* 0x000fe40003f2e170 */
[----:B------:R-:W-:-:S11]  /*1b220*/  LOP3.LUT R19, R19, 0xfffffffb, RZ, 0xc0, !PT ;  /* 0xfffffffb13137812 */ /* 0x000fd600078ec0ff */
[----:B------:R-:W-:Y:S01]  /*1b230*/  @P1 LOP3.LUT R19, R19, 0x4, RZ, 0xfc, !PT ;  /* 0x0000000413131812 */ /* 0x000fe200078efcff */
[----:B------:R-:W-:Y:S06]  /*1b240*/  @P0 BRA `(.L_x_9971) ;  /* 0x0000000400140947 */ /* 0x000fec0003800000 */
[----:B------:R-:W-:-:S03]  /*1b250*/  UMOV UR4, 0xffffffff ;  /* 0xffffffff00047882 */ /* 0x000fc60000000000 */
[----:B------:R-:W-:Y:S05]  /*1b260*/  BRA.DIV UR4, `(.L_x_9972) ;  /* 0x0000005a04d47947 */ /* 0x000fea000b800000 */
[----:B------:R-:W-:-:S13]  /*1b270*/  ELECT P6, URZ, PT ;  /* 0x00000000003f782f */ /* 0x000fda00038c0000 */
.L_x_10132:
[----:B------:R-:W-:Y:S05]  /*1b280*/  @!P6 BRA `(.L_x_9971) ;  /* 0x000000040004e947 */ /* 0x000fea0003800000 */
[----:B------:R-:W-:-:S04]  /*1b290*/  ISETP.NE.U32.AND P0, PT, R2, RZ, PT ;  /* 0x000000ff0200720c */ /* 0x000fc80003f05070 */
[----:B------:R-:W-:-:S13]  /*1b2a0*/  ISETP.NE.AND.EX P0, PT, R3, RZ, PT, P0 ;  /* 0x000000ff0300720c */ /* 0x000fda0003f05300 */
[----:B------:R-:W-:Y:S05]  /*1b2b0*/  @!P0 BRA `(.L_x_9973) ;  /* 0x0000000000488947 */ /* 0x000fea0003800000 */
[----:B------:R-:W0:Y:S01]  /*1b2c0*/  LDC R6, c[0x0][0x43c] ;  /* 0x00010f00ff067b82 */ /* 0x000e220000000800 */
[----:B----4-:R-:W-:Y:S01]  /*1b2d0*/  IMAD.MOV.U32 R0, RZ, RZ, R23 ;  /* 0x000000ffff007224 */ /* 0x010fe200078e0017 */
[----:B------:R-:W-:Y:S01]  /*1b2e0*/  ULDC.64 UR4, c[0x0][0x428] ;  /* 0x00010a0000047ab9 */ /* 0x000fe20000000a00 */
[----:B0-----:R-:W-:-:S13]  /*1b2f0*/  ISETP.NE.AND P0, PT, R6, 0x1, PT ;  /* 0x000000010600780c */ /* 0x001fda0003f05270 */
[----:B---3--:R-:W0:Y:S02]  /*1b300*/  @P0 LDC.64 R4, c[0x0][0x440] ;  /* 0x00011000ff040b82 */ /* 0x008e240000000a00 */
[----:B0-----:R-:W-:-:S05]  /*1b310*/  @P0 IMAD.HI.U32 R4, R23, R4, RZ ;  /* 0x0000000417040227 */ /* 0x001fca00078e00ff */
        /* <DEDUP_REMOVED lines=12> */
.L_x_9973:
[----:B----4-:R-:W-:Y:S01]  /*1b3e0*/  IMAD R0, R18, 0x8, R16 ;  /* 0x0000000812007824 */ /* 0x010fe200078e0210 */
[----:B0-----:R-:W-:-:S04]  /*1b3f0*/  SHF.L.U32 R2, R28, 0x1f, RZ ;  /* 0x0000001f1c027819 */ /* 0x001fc800000006ff */
[----:B------:R-:W0:Y:S02]  /*1b400*/  SYNCS.PHASECHK.TRANS64.TRYWAIT P0, [R0+URZ+0x31c40], R2 ;  /* 0x031c4002000075a7 */ /* 0x000e24000800017f */
[----:B0-----:R-:W-:Y:S05]  /*1b410*/  @!P0 BRA `(.L_x_9974) ;  /* 0x0000005800888947 */ /* 0x001fea0003800000 */
.L_x_10133:
[----:B------:R-:W4:Y:S02]  /*1b420*/  S2R R3, SR_TID.X ;  /* 0x0000000000037919 */ /* 0x000f240000002100 */
[----:B----4-:R-:W-:-:S04]  /*1b430*/  LOP3.LUT R3, R3, 0x7f, RZ, 0xc0, !PT ;  /* 0x0000007f03037812 */ /* 0x010fc800078ec0ff */
[----:B------:R-:W-:-:S13]  /*1b440*/  ISETP.NE.AND P0, PT, R3, RZ, PT ;  /* 0x000000ff0300720c */ /* 0x000fda0003f05270 */
[----:B------:R-:W-:Y:S05]  /*1b450*/  @P0 BRA `(.L_x_9975) ;  /* 0x0000000000140947 */ /* 0x000fea0003800000 */
[----:B------:R-:W-:Y:S01]  /*1b460*/  LOP3.LUT P1, RZ, R19, 0x1, RZ, 0xc0, !PT ;  /* 0x0000000113ff7812 */ /* 0x000fe2000782c0ff */
[----:B0-----:R-:W-:-:S04]  /*1b470*/  IMAD.MOV.U32 R2, RZ, RZ, 0x6c00 ;  /* 0x00006c00ff027424 */ /* 0x001fc800078e00ff */
[----:B------:R4:W-:Y:S08]  /*1b480*/  SYNCS.ARRIVE.TRANS64 RZ, [R0+URZ+0x31c30], R2 ;  /* 0x031c300200ff79a7 */ /* 0x0009f0000800003f */
[----:B------:R-:W-:Y:S05]  /*1b490*/  @!P1 BRA `(.L_x_9975) ;  /* 0x0000000000049947 */ /* 0x000fea0003800000 */
[----:B------:R-:W-:Y:S01]  /*1b4a0*/  BPT.TRAP 0x1 ;  /* 0x000000040000795c */ /* 0x000fe20000300000 */
.L_x_9975:
[----:B------:R-:W-:Y:S01]  /*1b4b0*/  R2UR UR9, R0 ;  /* 0x00000000000972ca */ /* 0x000fe200000e0000 */
[----:B0---4-:R-:W-:Y:S01]  /*1b4c0*/  IMAD R0, R18, 0x6c00, R16 ;  /* 0x00006c0012007824 */ /* 0x011fe200078e0210 */
        /* <DEDUP_REMOVED lines=22> */
[----:B0-----:R-:W-:Y:S01]  /*1b630*/  UMOV UR8, UR15 ;  /* 0x0000000f00087c82 */ /* 0x001fe20008000000 */
[----:B------:R-:W-:-:S02]  /*1b640*/  UMOV UR10, UR17 ;  /* 0x00000011000a7c82 */ /* 0x000fc40008000000 */
[----:B------:R0:W-:Y:S02]  /*1b650*/  UTMALDG.4D [UR8], [UR4], desc[UR6] ;  /* 0x00000608040075b4 */ /* 0x0001e40008019000 */
[----:B0-----:R-:W-:Y:S01]  /*1b660*/  UMOV UR8, UR16 ;  /* 0x0000001000087c82 */ /* 0x001fe20008000000 */
[----:B------:R-:W-:Y:S02]  /*1b670*/  UMOV UR10, UR14 ;  /* 0x0000000e000a7c82 */ /* 0x000fe40008000000 */
[----:B------:R0:W-:Y:S02]  /*1b680*/  UTMALDG.4D [UR8], [UR4], desc[UR6] ;  /* 0x00000608040075b4 */ /* 0x0001e40008019000 */
[----:B0-----:R-:W-:Y:S01]  /*1b690*/  NOP ;  /* 0x0000000000007918 */ /* 0x001fe20000000000 */
.L_x_9971:
[----:B------:R-:W5:Y:S04]  /*1b6a0*/  LDL.LU R4, [R1+0x28] ;  /* 0x0000280001047983 */ /* 0x000f680000300800 */
[----:B------:R-:W2:Y:S04]  /*1b6b0*/  LDL.LU R6, [R1+0x18] ;  /* 0x0000180001067983 */ /* 0x000ea80000300800 */
[----:B------:R-:W3:Y:S01]  /*1b6c0*/  LDL.LU R3, [R1+0x3c] ;  /* 0x00003c0001037983 */ /* 0x000ee20000300800 */
[----:B------:R-:W-:Y:S05]  /*1b6d0*/  WARPSYNC.ALL ;  /* 0x0000000000007948 */ /* 0x000fea0003800000 */
[----:B------:R-:W-:Y:S01]  /*1b6e0*/  ULDC.64 UR6, c[0x0][0xa00] ;  /* 0x0002800000067ab9 */ /* 0x000fe20000000a00 */
[----:B------:R-:W-:Y:S01]  /*1b6f0*/  ULDC.64 UR4, c[0x0][0x298] ;  /* 0x0000a60000047ab9 */ /* 0x000fe20000000a00 */
[----:B----4-:R-:W-:Y:S01]  /*1b700*/  VIADD R0, R16, 0xda00 ;  /* 0x0000da0010007836 */ /* 0x010fe20000000000 */
[----:B------:R-:W-:Y:S01]  /*1b710*/  BAR.SYNC.DEFER_BLOCKING 0x8, 0x200 ;  /* 0x0208000000007b1d */ /* 0x000fe20000010000 */
[----:B------:R-:W-:-:S03]  /*1b720*/  ISETP.NE.U32.AND P0, PT, RZ, UR6, PT ;  /* 0x00000006ff007c0c */ /* 0x000fc6000bf05070 */
[----:B------:R-:W-:Y:S02]  /*1b730*/  LOP3.LUT P1, RZ, R0, 0x1bf, RZ, 0xc0, !PT ;  /* 0x000001bf00ff7812 */ /* 0x000fe4000782c0ff */
[----:B------:R-:W-:Y:S01]  /*1b740*/  ISETP.NE.AND.EX P0, PT, RZ, UR7, PT, P0 ;  /* 0x00000007ff007c0c */ /* 0x000fe2000bf05300 */
[----:B------:R-:W-:Y:S01]  /*1b750*/  BSSY B6, `(.L_x_9976) ;  /* 0x000001d000067945 */ /* 0x000fe20003800000 */
[----:B-----5:R-:W-:Y:S02]  /*1b760*/  SHF.R.S32.HI R2, RZ, 0x1f, R4 ;  /* 0x0000001fff027819 */ /* 0x020fe40000011404 */
[----:B--2---:R-:W-:-:S03]  /*1b770*/  SEL R6, R6, RZ, !P0 ;  /* 0x000000ff06067207 */ /* 0x004fc60004000000 */
[----:B------:R-:W-:-:S04]  /*1b780*/  IMAD R2, R2, UR4, RZ ;  /* 0x0000000402027c24 */ /* 0x000fc8000f8e02ff */
[C---:B------:R-:W-:Y:S01]  /*1b790*/  IMAD R0, R4.reuse, UR5, R2 ;  /* 0x0000000504007c24 */ /* 0x040fe2000f8e0202 */
[----:B---3--:R-:W-:Y:S01]  /*1b7a0*/  SEL R2, R3, RZ, !P0 ;  /* 0x000000ff03027207 */ /* 0x008fe20004000000 */
        /* <DEDUP_REMOVED lines=19> */
[----:B-1----:R-:W-:Y:S02]  /*1b8e0*/  IMAD.MOV.U32 R12, RZ, RZ, 0x1 ;  /* 0x00000001ff0c7424 */ /* 0x002fe400078e00ff */
[----:B------:R-:W-:-:S07]  /*1b8f0*/  IMAD.MOV.U32 R13, RZ, RZ, RZ ;  /* 0x000000ffff0d7224 */ /* 0x000fce00078e00ff */
[----:B------:R-:W-:-:S07]  /*1b900*/  LEPC R20, `(.L_x_9977) ;  /* 0x000000001014794e */ /* 0x000fce0000000000 */
[----:B0-----:R-:W-:Y:S05]  /*1b910*/  CALL.ABS.NOINC R2 ;  /* 0x0000000002007343 */ /* 0x001fea0003c00000 */
.L_x_9977:
[----:B------:R-:W-:Y:S05]  /*1b920*/  BSYNC B6 ;  /* 0x0000000000067941 */ /* 0x000fea0003800000 */
.L_x_9976:
[----:B------:R-:W2:Y:S01]  /*1b930*/  LDL.LU R20, [R1+0x28] ;  /* 0x0000280001147983 */ /* 0x000ea20000300800 */
[----:B------:R-:W3:Y:S01]  /*1b940*/  LDC R10, c[0x0][0x448] ;  /* 0x00011200ff0a7b82 */ /* 0x000ee20000000800 */
[----:B------:R-:W-:Y:S01]  /*1b950*/  ULDC.64 UR4, c[0x0][0x2d8] ;  /* 0x0000b60000047ab9 */ /* 0x000fe20000000a00 */
[----:B------:R-:W-:Y:S01]  /*1b960*/  ULDC.64 UR6, c[0x0][0x2e0] ;  /* 0x0000b80000067ab9 */ /* 0x000fe20000000a00 */
[----:B0-----:R-:W2:Y:S01]  /*1b970*/  LDL.LU.64 R2, [R1+0x30] ;  /* 0x0000300001027983 */ /* 0x001ea20000300a00 */
[----:B------:R-:W-:-:S03]  /*1b980*/  ULDC.64 UR8, c[0x0][0x280] ;  /* 0x0000a00000087ab9 */ /* 0x000fc60000000a00 */
[----:B------:R-:W4:Y:S04]  /*1b990*/  LDL.LU R21, [R1+0x3c] ;  /* 0x00003c0001157983 */ /* 0x000f280000300800 */
[----:B------:R-:W5:Y:S01]  /*1b9a0*/  LDL.LU R4, [R1+0x18] ;  /* 0x0000180001047983 */ /* 0x000f620000300800 */
[----:B-1----:R-:W0:Y:S01]  /*1b9b0*/  S2R R13, SR_TID.X ;  /* 0x00000000000d7919 */ /* 0x002e220000002100 */
[----:B---3--:R-:W-:-:S13]  /*1b9c0*/  ISETP.NE.AND P0, PT, R10, 0x1, PT ;  /* 0x000000010a00780c */ /* 0x008fda0003f05270 */
[----:B------:R-:W1:Y:S01]  /*1b9d0*/  @P0 LDC R5, c[0x0][0x450] ;  /* 0x00011400ff050b82 */ /* 0x000e620000000800 */
[----:B0-----:R-:W-:-:S05]  /*1b9e0*/  IMAD.SHL.U32 R11, R13, 0x8, RZ ;  /* 0x000000080d0b7824 */ /* 0x001fca00078e00ff */
[----:B------:R-:W-:-:S04]  /*1b9f0*/  LOP3.LUT R11, R11, 0x18, RZ, 0xc0, !PT ;  /* 0x000000180b0b7812 */ /* 0x000fc800078ec0ff */
[C---:B------:R-:W-:Y:S02]  /*1ba00*/  LOP3.LUT R12, R11.reuse, 0x20, RZ, 0xfc, !PT ;  /* 0x000000200b0c7812 */ /* 0x040fe400078efcff */
[----:B------:R-:W-:Y:S01]  /*1ba10*/  LOP3.LUT R11, R11, 0x40, RZ, 0xfc, !PT ;  /* 0x000000400b0b7812 */ /* 0x000fe200078efcff */
[----:B--2---:R-:W-:Y:S02]  /*1ba20*/  IMAD.MOV.U32 R3, RZ, RZ, R20 ;  /* 0x000000ffff037224 */ /* 0x004fe400078e0014 */
[----:B------:R-:W0:Y:S01]  /*1ba30*/  S2R R20, SR_TID.X ;  /* 0x0000000000147919 */ /* 0x000e220000002100 */
[----:B------:R-:W-:-:S04]  /*1ba40*/  IMAD.WIDE.U32 R2, R17, UR4, R2 ;  /* 0x0000000411027c25 */ /* 0x000fc8000f8e0002 */
[----:B------:R-:W-:Y:S01]  /*1ba50*/  IMAD R3, R17, UR5, R3 ;  /* 0x0000000511037c24 */ /* 0x000fe2000f8e0203 */
[----:B------:R-:W-:Y:S01]  /*1ba60*/  ULDC.64 UR4, c[0x0][0x2d0] ;  /* 0x0000b40000047ab9 */ /* 0x000fe20000000a00 */
[----:B----4-:R-:W-:Y:S02]  /*1ba70*/  IMAD R0, R21, UR6, RZ ;  /* 0x0000000615007c24 */ /* 0x010fe4000f8e02ff */
[----:B-----5:R-:W-:-:S04]  /*1ba80*/  IMAD.WIDE.U32 R2, R4, UR6, R2 ;  /* 0x0000000604027c25 */ /* 0x020fc8000f8e0002 */
[----:B------:R-:W-:Y:S01]  /*1ba90*/  IMAD R0, R4, UR7, R0 ;  /* 0x0000000704007c24 */ /* 0x000fe2000f8e0200 */
[----:B------:R-:W-:Y:S01]  /*1baa0*/  ULDC.64 UR6, c[0x0][0x2c8] ;  /* 0x0000b20000067ab9 */ /* 0x000fe20000000a00 */
[----:B------:R-:W2:Y:S02]  /*1bab0*/  @P0 LDC R4, c[0x0][0x44c] ;  /* 0x00011300ff040b82 */ /* 0x000ea40000000800 */
[----:B------:R-:W-:Y:S01]  /*1bac0*/  IMAD.IADD R3, R3, 0x1, R0 ;  /* 0x0000000103037824 */ /* 0x000fe200078e0200 */
[C---:B0-----:R-:W-:Y:S01]  /*1bad0*/  LOP3.LUT R21, R20.reuse, 0x7f, RZ, 0xc0, !PT ;  /* 0x0000007f14157812 */ /* 0x041fe200078ec0ff */
[----:B------:R-:W-:-:S03]  /*1bae0*/  IMAD.SHL.U32 R20, R20, 0x20, RZ ;  /* 0x0000002014147824 */ /* 0x000fc600078e00ff */
[----:B------:R-:W-:-:S04]  /*1baf0*/  SHF.R.U32.HI R21, RZ, 0x2, R21 ;  /* 0x00000002ff157819 */ /* 0x000fc80000011615 */
[----:B------:R-:W-:Y:S02]  /*1bb00*/  LOP3.LUT R20, R21, 0x60, R20, 0xf8, !PT ;  /* 0x0000006015147812 */ /* 0x000fe400078ef814 */
[----:B------:R-:W-:-:S03]  /*1bb10*/  LOP3.LUT R21, R13, 0x7f, RZ, 0xc0, !PT ;  /* 0x0000007f0d157812 */ /* 0x000fc600078ec0ff */
[----:B------:R-:W-:Y:S01]  /*1bb20*/  IMAD R8, R25, 0xc0, R20 ;  /* 0x000000c019087824 */ /* 0x000fe200078e0214 */
[----:B------:R-:W-:Y:S01]  /*1bb30*/  SHF.R.U32.HI R21, RZ, 0x2, R21 ;  /* 0x00000002ff157819 */ /* 0x000fe20000011615 */
[----:B------:R-:W-:Y:S02]  /*1bb40*/  IMAD.SHL.U32 R20, R13, 0x8, RZ ;  /* 0x000000080d147824 */ /* 0x000fe400078e00ff */
[----:B--2---:R-:W-:-:S03]  /*1bb50*/  @P0 IMAD.HI.U32 R0, R8, R4, RZ ;  /* 0x0000000408000227 */ /* 0x004fc600078e00ff */
[----:B------:R-:W-:Y:S01]  /*1bb60*/  LOP3.LUT R20, R20, 0x18, RZ, 0xc0, !PT ;  /* 0x0000001814147812 */ /* 0x000fe200078ec0ff */
[----:B------:R-:W-:Y:S01]  /*1bb70*/  IMAD.MOV.U32 R4, RZ, RZ, R8 ;  /* 0x000000ffff047224 */ /* 0x000fe200078e0008 */
[----:B-1----:R-:W-:-:S04]  /*1bb80*/  @P0 SHF.R.U32.HI R4, RZ, R5, R0 ;  /* 0x00000005ff040219 */ /* 0x002fc80000011600 */
[--C-:B------:R-:W-:Y:S01]  /*1bb90*/  SHF.R.S32.HI R0, RZ, 0x1f, R4.reuse ;  /* 0x0000001fff007819 */ /* 0x100fe20000011404 */
[----:B------:R-:W-:-:S04]  /*1bba0*/  IMAD.MOV R6, RZ, RZ, -R4 ;  /* 0x000000ffff067224 */ /* 0x000fc800078e0a04 */
[----:B------:R-:W-:-:S04]  /*1bbb0*/  IMAD R0, R0, UR4, RZ ;  /* 0x0000000400007c24 */ /* 0x000fc8000f8e02ff */
[C---:B------:R-:W-:Y:S02]  /*1bbc0*/  IMAD R0, R4.reuse, UR5, R0 ;  /* 0x0000000504007c24 */ /* 0x040fe4000f8e0200 */
[----:B------:R-:W-:-:S04]  /*1bbd0*/  IMAD.WIDE.U32 R4, R4, UR4, R2 ;  /* 0x0000000404047c25 */ /* 0x000fc8000f8e0002 */
[----:B------:R-:W-:Y:S02]  /*1bbe0*/  IMAD.IADD R5, R5, 0x1, R0 ;  /* 0x0000000105057824 */ /* 0x000fe400078e0200 */
[----:B------:R-:W-:Y:S02]  /*1bbf0*/  IMAD R0, R10, R6, R8 ;  /* 0x000000060a007224 */ /* 0x000fe400078e0208 */
[----:B------:R-:W-:-:S03]  /*1bc00*/  VIADD R8, R8, 0x80 ;  /* 0x0000008008087836 */ /* 0x000fc60000000000 */
[----:B------:R-:W-:-:S05]  /*1bc10*/  SHF.R.S32.HI R6, RZ, 0x1f, R0 ;  /* 0x0000001fff067819 */ /* 0x000fca0000011400 */
[----:B------:R-:W-:Y:S02]  /*1bc20*/  IMAD R9, R6, UR6, RZ ;  /* 0x0000000606097c24 */ /* 0x000fe4000f8e02ff */
[C---:B------:R-:W-:Y:S02]  /*1bc30*/  IMAD.WIDE.U32 R6, R0.reuse, UR6, R4 ;  /* 0x0000000600067c25 */ /* 0x040fe4000f8e0004 */
[----:B------:R-:W0:Y:S02]  /*1bc40*/  @P0 LDC R5, c[0x0][0x44c] ;  /* 0x00011300ff050b82 */ /* 0x000e240000000800 */
[----:B------:R-:W-:Y:S01]  /*1bc50*/  IMAD R0, R0, UR7, R9 ;  /* 0x0000000700007c24 */ /* 0x000fe2000f8e0209 */
[----:B------:R-:W-:-:S03]  /*1bc60*/  LEA R4, P1, R6, UR8, 0x1 ;  /* 0x0000000806047c11 */ /* 0x000fc6000f8208ff */
[----:B------:R-:W-:Y:S02]  /*1bc70*/  IMAD.IADD R0, R7, 0x1, R0 ;  /* 0x0000000107007824 */ /* 0x000fe400078e0200 */
[----:B------:R-:W1:Y:S03]  /*1bc80*/  @P0 LDC R7, c[0x0][0x450] ;  /* 0x00011400ff070b82 */ /* 0x000e660000000800 */
[----:B------:R-:W-:Y:S01]  /*1bc90*/  LEA.HI.X R0, R6, UR9, R0, 0x1, P1 ;  /* 0x0000000906007c11 */ /* 0x000fe200088f0c00 */
[----:B------:R-:W-:Y:S02]  /*1bca0*/  IMAD.MOV.U32 R6, RZ, RZ, R8 ;  /* 0x000000ffff067224 */ /* 0x000fe400078e0008 */
[----:B0-----:R-:W-:-:S05]  /*1bcb0*/  @P0 IMAD.HI.U32 R5, R8, R5, RZ ;  /* 0x0000000508050227 */ /* 0x001fca00078e00ff */
[----:B-1----:R-:W-:-:S04]  /*1bcc0*/  @P0 SHF.R.U32.HI R6, RZ, R7, R5 ;  /* 0x00000007ff060219 */ /* 0x002fc80000011605 */
[--C-:B------:R-:W-:Y:S01]  /*1bcd0*/  SHF.R.S32.HI R7, RZ, 0x1f, R6.reuse ;  /* 0x0000001fff077819 */ /* 0x100fe20000011406 */
[----:B------:R-:W-:Y:S02]  /*1bce0*/  IMAD.MOV R5, RZ, RZ, -R6 ;  /* 0x000000ffff057224 */ /* 0x000fe400078e0a06 */
[----:B------:R-:W-:-:S04]  /*1bcf0*/  IMAD.WIDE.U32 R2, R6, UR4, R2 ;  /* 0x0000000406027c25 */ /* 0x000fc8000f8e0002 */
[----:B------:R-:W-:Y:S02]  /*1bd00*/  IMAD R5, R10, R5, R8 ;  /* 0x000000050a057224 */ /* 0x000fe400078e0208 */
[----:B------:R-:W-:Y:S01]  /*1bd10*/  IMAD R7, R7, UR4, RZ ;  /* 0x0000000407077c24 */ /* 0x000fe2000f8e02ff */
[----:B------:R-:W-:Y:S02]  /*1bd20*/  ULDC UR4, c[0x0][0x2b8] ;  /* 0x0000ae0000047ab9 */ /* 0x000fe40000000800 */
[----:B------:R-:W-:Y:S01]  /*1bd30*/  ISETP.GE.AND P3, PT, R20, UR4, PT ;  /* 0x0000000414007c0c */ /* 0x000fe2000bf66270 */
[----:B------:R-:W-:Y:S01]  /*1bd40*/  IMAD R7, R6, UR5, R7 ;  /* 0x0000000506077c24 */ /* 0x000fe2000f8e0207 */
[----:B------:R-:W-:Y:S01]  /*1bd50*/  SHF.R.S32.HI R6, RZ, 0x1f, R5 ;  /* 0x0000001fff067819 */ /* 0x000fe20000011405 */
[----:B------:R-:W-:Y:S01]  /*1bd60*/  UMOV UR5, 0xffffffff ;  /* 0xffffffff00057882 */ /* 0x000fe20000000000 */
[----:B------:R-:W-:Y:S01]  /*1bd70*/  ISETP.GE.AND P1, PT, R11, UR4, PT ;  /* 0x000000040b007c0c */ /* 0x000fe2000bf26270 */
[----:B------:R-:W-:-:S02]  /*1bd80*/  IMAD.IADD R3, R3, 0x1, R7 ;  /* 0x0000000103037824 */ /* 0x000fc400078e0207 */
[----:B------:R-:W-:Y:S02]  /*1bd90*/  IMAD R6, R6, UR6, RZ ;  /* 0x0000000606067c24 */ /* 0x000fe4000f8e02ff */
[----:B------:R-:W-:-:S04]  /*1bda0*/  IMAD.WIDE.U32 R2, R5, UR6, R2 ;  /* 0x0000000605027c25 */ /* 0x000fc8000f8e0002 */
[----:B------:R-:W-:Y:S01]  /*1bdb0*/  IMAD R6, R5, UR7, R6 ;  /* 0x0000000705067c24 */ /* 0x000fe2000f8e0206 */
[----:B------:R-:W-:-:S03]  /*1bdc0*/  LEA R8, P0, R2, UR8, 0x1 ;  /* 0x0000000802087c11 */ /* 0x000fc6000f8008ff */
[----:B------:R-:W-:-:S05]  /*1bdd0*/  IMAD.IADD R3, R3, 0x1, R6 ;  /* 0x0000000103037824 */ /* 0x000fca00078e0206 */
[----:B------:R-:W-:Y:S02]  /*1bde0*/  LEA.HI.X R3, R2, UR9, R3, 0x1, P0 ;  /* 0x0000000902037c11 */ /* 0x000fe400080f0c03 */
[----:B------:R-:W-:Y:S01]  /*1bdf0*/  ISETP.GE.AND P0, PT, R12, UR4, PT ;  /* 0x000000040c007c0c */ /* 0x000fe2000bf06270 */
[----:B------:R-:W-:-:S12]  /*1be00*/  BRA.DIV UR5, `(.L_x_9978) ;  /* 0x0000005205207947 */ /* 0x000fd8000b800000 */
[----:B------:R-:W2:Y:S04]  /*1be10*/  LDL.LU R5, [R1+0x44] ;  /* 0x0000440001057983 */ /* 0x000ea80000300800 */
[----:B------:R-:W3:Y:S01]  /*1be20*/  LDL R9, [R1+0x14] ;  /* 0x0000140001097983 */ /* 0x000ee20000100800 */
[----:B------:R-:W-:-:S03]  /*1be30*/  IMAD R25, R25, 0xc0, R21 ;  /* 0x000000c019197824 */ /* 0x000fc600078e0215 */
[----:B------:R-:W0:Y:S04]  /*1be40*/  SHFL.IDX PT, R7, R4, RZ, 0x1c1f ;  /* 0x001c1fff04077589 */ /* 0x000e2800000e0000 */
[----:B------:R-:W1:Y:S01]  /*1be50*/  SHFL.IDX PT, R6, R0, RZ, 0x1c1f ;  /* 0x001c1fff00067589 */ /* 0x000e6200000e0000 */
[----:B--2---:R-:W-:Y:S02]  /*1be60*/  IMAD R2, R5, R10, RZ ;  /* 0x0000000a05027224 */ /* 0x004fe400078e02ff */
[----:B------:R-:W-:-:S03]  /*1be70*/  VIADD R5, R25, 0x20 ;  /* 0x0000002019057836 */ /* 0x000fc60000000000 */
        /* <DEDUP_REMOVED lines=10> */
[----:B------:R-:W-:Y:S01]  /*1bf20*/  ISETP.GE.AND P2, PT, R5, R2, PT ;  /* 0x000000020500720c */ /* 0x000fe20003f46270 */
[----:B------:R-:W-:-:S02]  /*1bf30*/  VIADD R5, R25, 0x40 ;  /* 0x0000004019057836 */ /* 0x000fc40000000000 */
[----:B0-----:R-:W0:Y:S04]  /*1bf40*/  SHFL.IDX PT, R7, R4, 0x1, 0x1c1f ;  /* 0x003c1f0004077f89 */ /* 0x001e2800000e0000 */
[----:B------:R-:W1:Y:S06]  /*1bf50*/  SHFL.IDX PT, R6, R0, 0x1, 0x1c1f ;  /* 0x003c1f0000067f89 */ /* 0x000e6c00000e0000 */
[----:B0-----:R-:W-:-:S05]  /*1bf60*/  @!P2 LEA R7, P4, R20, R7, 0x1 ;  /* 0x000000071407a211 */ /* 0x001fca00078808ff */
[----:B-1----:R-:W-:-:S05]  /*1bf70*/  @!P2 IMAD.X R6, RZ, RZ, R6, P4 ;  /* 0x000000ffff06a224 */ /* 0x002fca00020e0606 */
[----:B------:R-:W-:-:S04]  /*1bf80*/  @!P2 LOP3.LUT R7, R7, R6, RZ, 0x3c, !PT ;  /* 0x000000060707a212 */ /* 0x000fc800078e3cff */
[----:B------:R-:W-:-:S04]  /*1bf90*/  @!P2 LOP3.LUT R6, R7, R6, RZ, 0x3c, !PT ;  /* 0x000000060706a212 */ /* 0x000fc800078e3cff */
[----:B------:R-:W-:-:S05]  /*1bfa0*/  @!P2 LOP3.LUT R7, R7, R6, RZ, 0x3c, !PT ;  /* 0x000000060707a212 */ /* 0x000fca00078e3cff */
[----:B------:R-:W-:Y:S04]  /*1bfb0*/  @!P2 LDGSTS.E.BYPASS.LTC128B.128 [R9+0xe200], desc[UR60][R6.64], !P3 ;  /* 0x0e2000000609afae */ /* 0x000fe8000d901d7c */
[----:B------:R-:W-:Y:S04]  /*1bfc0*/  @!P2 LDGSTS.E.BYPASS.LTC128B.128 [R9+0x11200], desc[UR60][R6.64+0x40], !P0 ;  /* 0x112000400609afae */ /* 0x000fe8000c101d7c */
[----:B------:R0:W-:Y:S01]  /*1bfd0*/  @!P2 LDGSTS.E.BYPASS.LTC128B.128 [R9+0x14200], desc[UR60][R6.64+0x80], !P1 ;  /* 0x142000800609afae */ /* 0x0001e2000c901d7c */
[----:B------:R-:W-:Y:S01]  /*1bfe0*/  ISETP.GE.AND P2, PT, R5, R2, PT ;  /* 0x000000020500720c */ /* 0x000fe20003f46270 */
[----:B------:R-:W-:-:S02]  /*1bff0*/  VIADD R5, R25, 0x60 ;  /* 0x0000006019057836 */ /* 0x000fc40000000000 */
[----:B0-----:R-:W0:Y:S04]  /*1c000*/  SHFL.IDX PT, R7, R4, 0x2, 0x1c1f ;  /* 0x005c1f0004077f89 */ /* 0x001e2800000e0000 */
[----:B------:R-:W1:Y:S04]  /*1c010*/  SHFL.IDX PT, R6, R0, 0x2, 0x1c1f ;  /* 0x005c1f0000067f89 */ /* 0x000e6800000e0000 */
[----:B------:R-:W2:Y:S04]  /*1c020*/  SHFL.IDX PT, R4, R4, 0x3, 0x1c1f ;  /* 0x007c1f0004047f89 */ /* 0x000ea800000e0000 */
[----:B------:R-:W3:Y:S01]  /*1c030*/  SHFL.IDX PT, R0, R0, 0x3, 0x1c1f ;  /* 0x007c1f0000007f89 */ /* 0x000ee200000e0000 */
[----:B0-----:R-:W-:-:S05]  /*1c040*/  @!P2 LEA R7, P4, R20, R7, 0x1 ;  /* 0x000000071407a211 */ /* 0x001fca00078808ff */
[----:B-1----:R-:W-:-:S05]  /*1c050*/  @!P2 IMAD.X R6, RZ, RZ, R6, P4 ;  /* 0x000000ffff06a224 */ /* 0x002fca00020e0606 */
[----:B------:R-:W-:-:S04]  /*1c060*/  @!P2 LOP3.LUT R7, R7, R6, RZ, 0x3c, !PT ;  /* 0x000000060707a212 */ /* 0x000fc800078e3cff */
[----:B------:R-:W-:-:S04]  /*1c070*/  @!P2 LOP3.LUT R6, R7, R6, RZ, 0x3c, !PT ;  /* 0x000000060706a212 */ /* 0x000fc800078e3cff */
[----:B------:R-:W-:-:S05]  /*1c080*/  @!P2 LOP3.LUT R7, R7, R6, RZ, 0x3c, !PT ;  /* 0x000000060707a212 */ /* 0x000fca00078e3cff */
[----:B------:R-:W-:Y:S04]  /*1c090*/  @!P2 LDGSTS.E.BYPASS.LTC128B.128 [R9+0xea00], desc[UR60][R6.64], !P3 ;  /* 0x0ea000000609afae */ /* 0x000fe8000d901d7c */
[----:B------:R-:W-:Y:S04]  /*1c0a0*/  @!P2 LDGSTS.E.BYPASS.LTC128B.128 [R9+0x11a00], desc[UR60][R6.64+0x40], !P0 ;  /* 0x11a000400609afae */ /* 0x000fe8000c101d7c */
[----:B------:R-:W-:Y:S01]  /*1c0b0*/  @!P2 LDGSTS.E.BYPASS.LTC128B.128 [R9+0x14a00], desc[UR60][R6.64+0x80], !P1 ;  /* 0x14a000800609afae */ /* 0x000fe2000c901d7c */
[----:B------:R-:W-:-:S13]  /*1c0c0*/  ISETP.GE.AND P2, PT, R5, R2, PT ;  /* 0x000000020500720c */ /* 0x000fda0003f46270 */
[----:B--2---:R-:W-:-:S05]  /*1c0d0*/  @!P2 LEA R4, P4, R20, R4, 0x1 ;  /* 0x000000041404a211 */ /* 0x004fca00078808ff */
[----:B---3--:R-:W-:-:S04]  /*1c0e0*/  @!P2 IMAD.X R0, RZ, RZ, R0, P4 ;  /* 0x000000ffff00a224 */ /* 0x008fc800020e0600 */
[----:B------:R-:W-:Y:S02]  /*1c0f0*/  @!P2 IMAD.MOV.U32 R5, RZ, RZ, R0 ;  /* 0x000000ffff05a224 */ /* 0x000fe400078e0000 */
[----:B------:R-:W-:Y:S04]  /*1c100*/  SHFL.IDX PT, R0, R3, RZ, 0x1c1f ;  /* 0x001c1fff03007589 */ /* 0x000fe800000e0000 */
[----:B------:R-:W-:Y:S04]  /*1c110*/  @!P2 LDGSTS.E.BYPASS.LTC128B.128 [R9+0xf200], desc[UR60][R4.64], !P3 ;  /* 0x0f2000000409afae */ /* 0x000fe8000d901d7c */
[----:B------:R-:W-:Y:S04]  /*1c120*/  @!P2 LDGSTS.E.BYPASS.LTC128B.128 [R9+0x12200], desc[UR60][R4.64+0x40], !P0 ;  /* 0x122000400409afae */ /* 0x000fe8000c101d7c */
[----:B------:R0:W-:Y:S04]  /*1c130*/  @!P2 LDGSTS.E.BYPASS.LTC128B.128 [R9+0x15200], desc[UR60][R4.64+0x80], !P1 ;  /* 0x152000800409afae */ /* 0x0001e8000c901d7c */
[----:B------:R-:W-:Y:S04]  /*1c140*/  SHFL.IDX PT, R3, R3, 0x1, 0x1c1f ;  /* 0x003c1f0003037f89 */ /* 0x000fe800000e0000 */
[----:B0-----:R-:W0:Y:S01]  /*1c150*/  SHFL.IDX PT, R4, R8, RZ, 0x1c1f ;  /* 0x001c1fff08047589 */ /* 0x001e2200000e0000 */
[----:B------:R-:W-:-:S03]  /*1c160*/  VIADD R5, R25, 0x80 ;  /* 0x0000008019057836 */ /* 0x000fc60000000000 */
[----:B------:R-:W1:Y:S02]  /*1c170*/  SHFL.IDX PT, R8, R8, 0x1, 0x1c1f ;  /* 0x003c1f0008087f89 */ /* 0x000e6400000e0000 */
[----:B------:R-:W-:-:S13]  /*1c180*/  ISETP.GE.AND P2, PT, R5, R2, PT ;  /* 0x000000020500720c */ /* 0x000fda0003f46270 */
[----:B0-----:R-:W-:-:S05]  /*1c190*/  @!P2 LEA R4, P4, R20, R4, 0x1 ;  /* 0x000000041404a211 */ /* 0x001fca00078808ff */
[----:B------:R-:W-:-:S04]  /*1c1a0*/  @!P2 IMAD.X R0, RZ, RZ, R0, P4 ;  /* 0x000000ffff00a224 */ /* 0x000fc800020e0600 */
[----:B------:R-:W-:-:S05]  /*1c1b0*/  @!P2 IMAD.MOV.U32 R5, RZ, RZ, R0 ;  /* 0x000000ffff05a224 */ /* 0x000fca00078e0000 */
[----:B------:R0:W-:Y:S04]  /*1c1c0*/  @!P2 LDGSTS.E.BYPASS.LTC128B.128 [R9+0xfa00], desc[UR60][R4.64], !P3 ;  /* 0x0fa000000409afae */ /* 0x0001e8000d901d7c */
[----:B------:R0:W-:Y:S04]  /*1c1d0*/  @!P2 LDGSTS.E.BYPASS.LTC128B.128 [R9+0x12a00], desc[UR60][R4.64+0x40], !P0 ;  /* 0x12a000400409afae */ /* 0x0001e8000c101d7c */
[----:B-1----:R0:W-:Y:S02]  /*1c1e0*/  @!P2 LDGSTS.E.BYPASS.LTC128B.128 [R9+0x15a00], desc[UR60][R4.64+0x80], !P1 ;  /* 0x15a000800409afae */ /* 0x0021e4000c901d7c */
.L_x_10146:
[----:B------:R-:W2:Y:S01]  /*1c1f0*/  LDL R0, [R1+0x14] ;  /* 0x0000140001007983 */ /* 0x000ea20000100800 */
[----:B------:R-:W-:-:S05]  /*1c200*/  VIADD R25, R25, 0xa0 ;  /* 0x000000a019197836 */ /* 0x000fca0000000000 */
[----:B------:R-:W-:-:S13]  /*1c210*/  ISETP.GE.AND P2, PT, R25, R2, PT ;  /* 0x000000021900720c */ /* 0x000fda0003f46270 */
[----:B------:R-:W-:-:S05]  /*1c220*/  @!P2 LEA R2, P4, R20, R8, 0x1 ;  /* 0x000000081402a211 */ /* 0x000fca00078808ff */
[----:B------:R-:W-:-:S05]  /*1c230*/  @!P2 IMAD.X R3, RZ, RZ, R3, P4 ;  /* 0x000000ffff03a224 */ /* 0x000fca00020e0603 */
[----:B------:R-:W-:Y:S01]  /*1c240*/  @!PT LDS RZ, [RZ] ;  /* 0x00000000fffff984 */ /* 0x000fe20000000800 */
[----:B------:R-:W-:Y:S01]  /*1c250*/  @!PT LDS RZ, [RZ] ;  /* 0x00000000fffff984 */ /* 0x000fe20000000800 */
[----:B------:R-:W-:Y:S01]  /*1c260*/  @!PT LDS RZ, [RZ] ;  /* 0x00000000fffff984 */ /* 0x000fe20000000800 */
[----:B--2---:R1:W-:Y:S04]  /*1c270*/  @!P2 LDGSTS.E.BYPASS.LTC128B.128 [R0+0x10200], desc[UR60][R2.64], !P3 ;  /* 0x102000000200afae */ /* 0x0043e8000d901d7c */
[----:B------:R1:W-:Y:S01]  /*1c280*/  @!P2 LDGSTS.E.BYPASS.LTC128B.128 [R0+0x13200], desc[UR60][R2.64+0x40], !P0 ;  /* 0x132000400200afae */ /* 0x0003e2000c101d7c */
[----:B------:R-:W-:-:S03]  /*1c290*/  PLOP3.LUT P0, PT, PT, PT, PT, 0x80, 0x0 ;  /* 0x000000000000781c */ /* 0x000fc60003f0f070 */
[----:B------:R1:W-:Y:S01]  /*1c2a0*/  @!P2 LDGSTS.E.BYPASS.LTC128B.128 [R0+0x16200], desc[UR60][R2.64+0x80], !P1 ;  /* 0x162000800200afae */ /* 0x0003e2000c901d7c */
[----:B------:R-:W-:-:S09]  /*1c2b0*/  NOP ;  /* 0x0000000000007918 */ /* 0x000fd20000000000 */
.L_x_9979:
        /* <DEDUP_REMOVED lines=18> */
.L_x_10147:
[----:B------:R-:W-:Y:S05]  /*1c3e0*/  BSYNC B0 ;  /* 0x0000000000007941 */ /* 0x000fea0003800000 */
.L_x_9980:
[----:B------:R-:W1:Y:S04]  /*1c3f0*/  LDL R2, [R1+0x24] ;  /* 0x0000240001027983 */ /* 0x000e680000100800 */
[----:B------:R-:W2:Y:S01]  /*1c400*/  LDL R3, [R1+0x10] ;  /* 0x0000100001037983 */ /* 0x000ea20000100800 */
[----:B------:R-:W-:Y:S01]  /*1c410*/  BSSY B0, `(.L_x_9982) ;  /* 0x000022f000007945 */ /* 0x000fe20003800000 */
[----:B-1----:R-:W-:-:S05]  /*1c420*/  VIADD R0, R2, 0xfffffffe ;  /* 0xfffffffe02007836 */ /* 0x002fca0000000000 */
[----:B--2---:R-:W-:-:S13]  /*1c430*/  ISETP.GE.AND P0, PT, R0, R3, PT ;  /* 0x000000030000720c */ /* 0x004fda0003f06270 */
[----:B------:R-:W-:Y:S05]  /*1c440*/  @!P0 BRA `(.L_x_9983) ;  /* 0x0000002000ac8947 */ /* 0x000fea0003800000 */
[----:B------:R-:W2:Y:S04]  /*1c450*/  LDL.LU R2, [R1+0x48] ;  /* 0x0000480001027983 */ /* 0x000ea80000300800 */
[----:B0-----:R-:W3:Y:S04]  /*1c460*/  LDL.LU R5, [R1+0x2c] ;  /* 0x00002c0001057983 */ /* 0x001ee80000300800 */
        /* <DEDUP_REMOVED lines=43> */
.L_x_9988:
[----:B------:R-:W-:Y:S01]  /*1c720*/  IMAD R3, R5, 0x8, R16 ;  /* 0x0000000805037824 */ /* 0x000fe200078e0210 */
[----:B------:R-:W-:Y:S01]  /*1c730*/  SHF.L.U32 R2, R9, 0x1f, RZ ;  /* 0x0000001f09027819 */ /* 0x000fe200000006ff */
[----:B------:R-:W-:Y:S03]  /*1c740*/  BSSY B3, `(.L_x_9989) ;  /* 0x0000003000037945 */ /* 0x000fe60003800000 */
[----:B------:R-:W1:Y:S02]  /*1c750*/  SYNCS.PHASECHK.TRANS64.TRYWAIT P0, [R3+URZ+0x31c40], R2 ;  /* 0x031c4002030075a7 */ /* 0x000e64000800017f */
[----:B-1----:R-:W-:Y:S05]  /*1c760*/  @!P0 BRA `(.L_x_9990) ;  /* 0x0000004c00f08947 */ /* 0x002fea0003800000 */
.L_x_10148:
[----:B------:R-:W-:Y:S05]  /*1c770*/  BSYNC B3 ;  /* 0x0000000000037941 */ /* 0x000fea0003800000 */
.L_x_9989:
        /* <DEDUP_REMOVED lines=10> */
.L_x_9992:
[----:B------:R-:W-:Y:S05]  /*1c820*/  BSYNC B3 ;  /* 0x0000000000037941 */ /* 0x000fea0003800000 */
.L_x_9991:
[----:B------:R-:W-:Y:S01]  /*1c830*/  IMAD.MOV.U32 R11, RZ, RZ, RZ ;  /* 0x000000ffff0b7224 */ /* 0x000fe200078e00ff */
[----:B------:R-:W-:Y:S01]  /*1c840*/  UIADD3 UR4, UP0, UR36, 0x370, URZ ;  /* 0x0000037024047890 */ /* 0x000fe2000ff1e03f */
[----:B------:R-:W-:Y:S01]  /*1c850*/  IMAD R6, R5, 0x6c00, R16 ;  /* 0x00006c0005067824 */ /* 0x000fe200078e0210 */
[----:B------:R-:W-:Y:S01]  /*1c860*/  PLOP3.LUT P0, PT, PT, PT, PT, 0x80, 0x0 ;  /* 0x000000000000781c */ /* 0x000fe20003f0f070 */
[----:B01----:R-:W-:Y:S01]  /*1c870*/  VIADD R3, R3, 0x31c30 ;  /* 0x00031c3003037836 */ /* 0x003fe20000000000 */
[----:B------:R-:W-:Y:S01]  /*1c880*/  R2UR UR10, R11 ;  /* 0x000000000b0a72ca */ /* 0x000fe200000e0000 */
[----:B------:R-:W-:Y:S01]  /*1c890*/  IMAD R2, R0, 0x90, R29 ;  /* 0x0000009000027824 */ /* 0x000fe200078e021d */
[----:B------:R-:W-:Y:S01]  /*1c8a0*/  UIADD3.X UR5, URZ, UR37, URZ, UP0, !UPT ;  /* 0x000000253f057290 */ /* 0x000fe200087fe43f */
[----:B------:R-:W-:Y:S01]  /*1c8b0*/  VIADD R10, R6, 0x16a00 ;  /* 0x00016a00060a7836 */ /* 0x000fe20000000000 */
[----:B------:R-:W-:Y:S01]  /*1c8c0*/  UMOV UR6, 0x0 ;  /* 0x0000000000067882 */ /* 0x000fe20000000000 */
[----:B------:R-:W-:-:S10]  /*1c8d0*/  UMOV UR7, 0x14f00000 ;  /* 0x14f0000000077882 */ /* 0x000fd40000000000 */
.L_x_9993:
        /* <DEDUP_REMOVED lines=16> */
.L_x_9994:
        /* <DEDUP_REMOVED lines=16> */
.L_x_9995:
        /* <DEDUP_REMOVED lines=15> */
.L_x_10149:
[----:B------:R-:W-:Y:S05]  /*1cbd0*/  BSYNC B3 ;  /* 0x0000000000037941 */ /* 0x000fea0003800000 */
.L_x_9996:
[----:B------:R-:W1:Y:S02]  /*1cbe0*/  S2R R6, SR_TID.X ;  /* 0x0000000000067919 */ /* 0x000e640000002100 */
[----:B-1----:R-:W-:Y:S02]  /*1cbf0*/  LOP3.LUT R10, R6, 0x7f, RZ, 0xc0, !PT ;  /* 0x0000007f060a7812 */ /* 0x002fe400078ec0ff */
[----:B------:R-:W2:Y:S02]  /*1cc00*/  LDL R6, [R1+0x1c] ;  /* 0x00001c0001067983 */ /* 0x000ea40000100800 */
[----:B------:R-:W-:-:S13]  /*1cc10*/  ISETP.NE.AND P0, PT, R10, RZ, PT ;  /* 0x000000ff0a00720c */ /* 0x000fda0003f05270 */
[----:B0-----:R-:W-:-:S04]  /*1cc20*/  @!P0 IMAD.MOV.U32 R3, RZ, RZ, 0x6c00 ;  /* 0x00006c00ff038424 */ /* 0x001fc800078e00ff */
[----:B------:R2:W-:Y:S02]  /*1cc30*/  @!P0 SYNCS.ARRIVE.TRANS64 RZ, [R2+URZ+0x31c50], R3 ;  /* 0x031c500302ff89a7 */ /* 0x0005e4000800003f */
[----:B--2---:R-:W-:-:S04]  /*1cc40*/  PRMT R3, R6, 0x9910, RZ ;  /* 0x0000991006037816 */ /* 0x004fc800000000ff */
[----:B------:R-:W-:-:S13]  /*1cc50*/  ISETP.NE.AND P0, PT, R3, 0x2, PT ;  /* 0x000000020300780c */ /* 0x000fda0003f05270 */
[----:B------:R-:W-:Y:S05]  /*1cc60*/  @P0 BRA `(.L_x_9998) ;  /* 0x0000000000040947 */ /* 0x000fea0003800000 */
[----:B------:R-:W-:Y:S01]  /*1cc70*/  BPT.TRAP 0x1 ;  /* 0x000000040000795c */ /* 0x000fe20000300000 */
.L_x_9998:
[----:B------:R-:W-:Y:S01]  /*1cc80*/  LOP3.LUT P0, RZ, R19, 0x8, RZ, 0xc0, !PT ;  /* 0x0000000813ff7812 */ /* 0x000fe2000780c0ff */
[----:B------:R-:W-:-:S12]  /*1cc90*/  BSSY B3, `(.L_x_9999) ;  /* 0x0000003000037945 */ /* 0x000fd80003800000 */
[----:B------:R-:W-:Y:S05]  /*1cca0*/  @P0 BRA `(.L_x_10000) ;  /* 0x0000000000040947 */ /* 0x000fea0003800000 */
[----:B------:R-:W-:Y:S01]  /*1ccb0*/  BPT.TRAP 0x1 ;  /* 0x000000040000795c */ /* 0x000fe20000300000 */
.L_x_10000:
[----:B------:R-:W-:Y:S05]  /*1ccc0*/  BSYNC B3 ;  /* 0x0000000000037941 */ /* 0x000fea0003800000 */
.L_x_9999:
[----:B------:R-:W-:Y:S01]  /*1ccd0*/  R2UR UR10, R11 ;  /* 0x000000000b0a72ca */ /* 0x000fe200000e0000 */
[----:B------:R-:W-:Y:S01]  /*1cce0*/  IMAD R3, R18, 0x6c00, R16 ;  /* 0x00006c0012037824 */ /* 0x000fe200078e0210 */
[----:B------:R-:W-:Y:S01]  /*1ccf0*/  UIADD3 UR4, UP0, UR36, 0x470, URZ ;  /* 0x0000047024047890 */ /* 0x000fe2000ff1e03f */
[----:B------:R-:W-:Y:S01]  /*1cd00*/  PLOP3.LUT P0, PT, PT, PT, PT, 0x80, 0x0 ;  /* 0x000000000000781c */ /* 0x000fe20003f0f070 */
[----:B------:R-:W-:Y:S01]  /*1cd10*/  IMAD R6, R23, 0x90, R29 ;  /* 0x0000009017067824 */ /* 0x000fe200078e021d */
[----:B------:R-:W-:Y:S01]  /*1cd20*/  UMOV UR6, 0x0 ;  /* 0x0000000000067882 */ /* 0x000fe20000000000 */
[----:B------:R-:W-:Y:S01]  /*1cd30*/  VIADD R2, R2, 0x31c50 ;  /* 0x00031c5002027836 */ /* 0x000fe20000000000 */
[----:B------:R-:W-:Y:S01]  /*1cd40*/  UIADD3.X UR5, URZ, UR37, URZ, UP0, !UPT ;  /* 0x000000253f057290 */ /* 0x000fe200087fe43f */
[----:B------:R-:W-:Y:S01]  /*1cd50*/  VIADD R10, R3, 0x200 ;  /* 0x00000200030a7836 */ /* 0x000fe20000000000 */
[----:B------:R-:W-:-:S10]  /*1cd60*/  UMOV UR7, 0x14f00000 ;  /* 0x14f0000000077882 */ /* 0x000fd40000000000 */
.L_x_10001:
        /* <DEDUP_REMOVED lines=15> */
.L_x_10002:
        /* <DEDUP_REMOVED lines=15> */
.L_x_10003:
        /* <DEDUP_REMOVED lines=12> */
.L_x_9987:
[----:B------:R-:W-:Y:S05]  /*1d010*/  BSYNC B1 ;  /* 0x0000000000017941 */ /* 0x000fea0003800000 */
.L_x_9986:
[----:B------:R-:W2:Y:S01]  /*1d020*/  LDL.LU R0, [R1+0x24] ;  /* 0x0000240001007983 */ /* 0x000ea20000300800 */
[----:B------:R-:W-:Y:S02]  /*1d030*/  IMAD.MOV.U32 R28, RZ, RZ, R9 ;  /* 0x000000ffff1c7224 */ /* 0x000fe400078e0009 */
[----:B------:R-:W-:Y:S02]  /*1d040*/  IMAD.MOV.U32 R18, RZ, RZ, R5 ;  /* 0x000000ffff127224 */ /* 0x000fe400078e0005 */
[----:B--2---:R-:W-:-:S07]  /*1d050*/  VIADD R0, R0, 0xfffffffd ;  /* 0xfffffffd00007836 */ /* 0x004fce0000000000 */
.L_x_9985:
[----:B------:R-:W-:Y:S05]  /*1d060*/  BSYNC B2 ;  /* 0x0000000000027941 */ /* 0x000fea0003800000 */
.L_x_9984:
[----:B------:R-:W-:Y:S01]  /*1d070*/  VIADD R8, R8, 0xfffffffe ;  /* 0xfffffffe08087836 */ /* 0x000fe20000000000 */
[----:B------:R-:W-:-:S04]  /*1d080*/  LOP3.LUT R4, RZ, R4, RZ, 0x33, !PT ;  /* 0x00000004ff047212 */ /* 0x000fc800078e33ff */
[----:B------:R-:W-:-:S13]  /*1d090*/  ISETP.NE.AND P0, PT, R8, R4, PT ;  /* 0x000000040800720c */ /* 0x000fda0003f05270 */
[----:B------:R-:W-:Y:S05]  /*1d0a0*/  @!P0 BRA `(.L_x_9983) ;  /* 0x0000001400948947 */ /* 0x000fea0003800000 */
[----:B------:R-:W-:-:S07]  /*1d0b0*/  IMAD.MOV.U32 R4, RZ, RZ, R22 ;  /* 0x000000ffff047224 */ /* 0x000fce00078e0016 */
.L_x_10040:
        /* <DEDUP_REMOVED lines=32> */
.L_x_10006:
[----:B------:R-:W-:Y:S01]  /*1d2c0*/  IMAD R3, R6, 0x8, R16 ;  /* 0x0000000806037824 */ /* 0x000fe200078e0210 */
[----:B------:R-:W-:Y:S01]  /*1d2d0*/  SHF.L.U32 R2, R7, 0x1f, RZ ;  /* 0x0000001f07027819 */ /* 0x000fe200000006ff */
[----:B------:R-:W-:Y:S03]  /*1d2e0*/  BSSY B2, `(.L_x_10007) ;  /* 0x0000003000027945 */ /* 0x000fe60003800000 */
[----:B------:R-:W1:Y:S02]  /*1d2f0*/  SYNCS.PHASECHK.TRANS64.TRYWAIT P0, [R3+URZ+0x31c40], R2 ;  /* 0x031c4002030075a7 */ /* 0x000e64000800017f */
[----:B-1----:R-:W-:Y:S05]  /*1d300*/  @!P0 BRA `(.L_x_10008) ;  /* 0x0000004400308947 */ /* 0x002fea0003800000 */
.L_x_10150:
[----:B------:R-:W-:Y:S05]  /*1d310*/  BSYNC B2 ;  /* 0x0000000000027941 */ /* 0x000fea0003800000 */
.L_x_10007:
        /* <DEDUP_REMOVED lines=10> */
.L_x_10010:
[----:B------:R-:W-:Y:S05]  /*1d3c0*/  BSYNC B2 ;  /* 0x0000000000027941 */ /* 0x000fea0003800000 */
.L_x_10009:
        /* <DEDUP_REMOVED lines=11> */
.L_x_10011:
        /* <DEDUP_REMOVED lines=16> */
.L_x_10012:
        /* <DEDUP_REMOVED lines=16> */
.L_x_10013:
        /* <DEDUP_REMOVED lines=15> */
.L_x_10151:
[----:B------:R-:W-:Y:S05]  /*1d770*/  BSYNC B2 ;  /* 0x0000000000027941 */ /* 0x000fea0003800000 */
.L_x_10014:
        /* <DEDUP_REMOVED lines=10> */
.L_x_10016:
[----:B------:R-:W-:Y:S01]  /*1d820*/  LOP3.LUT P0, RZ, R19, 0x8, RZ, 0xc0, !PT ;  /* 0x0000000813ff7812 */ /* 0x000fe2000780c0ff */
[----:B------:R-:W-:-:S12]  /*1d830*/  BSSY B2, `(.L_x_10017) ;  /* 0x0000003000027945 */ /* 0x000fd80003800000 */
[----:B------:R-:W-:Y:S05]  /*1d840*/  @P0 BRA `(.L_x_10018) ;  /* 0x0000000000040947 */ /* 0x000fea0003800000 */
[----:B------:R-:W-:Y:S01]  /*1d850*/  BPT.TRAP 0x1 ;  /* 0x000000040000795c */ /* 0x000fe20000300000 */
.L_x_10018:
[----:B------:R-:W-:Y:S05]  /*1d860*/  BSYNC B2 ;  /* 0x0000000000027941 */ /* 0x000fea0003800000 */
.L_x_10017:
[----:B------:R-:W-:Y:S01]  /*1d870*/  R2UR UR10, R11 ;  /* 0x000000000b0a72ca */ /* 0x000fe200000e0000 */
[----:B------:R-:W-:Y:S01]  /*1d880*/  IMAD R18, R18, 0x6c00, R16 ;  /* 0x00006c0012127824 */ /* 0x000fe200078e0210 */
[----:B------:R-:W-:Y:S01]  /*1d890*/  UIADD3 UR4, UP0, UR36, 0x470, URZ ;  /* 0x0000047024047890 */ /* 0x000fe2000ff1e03f */
[----:B------:R-:W-:Y:S01]  /*1d8a0*/  PLOP3.LUT P0, PT, PT, PT, PT, 0x80, 0x0 ;  /* 0x000000000000781c */ /* 0x000fe20003f0f070 */
[----:B------:R-:W-:Y:S01]  /*1d8b0*/  IMAD R3, R23, 0x90, R29 ;  /* 0x0000009017037824 */ /* 0x000fe200078e021d */
[----:B------:R-:W-:Y:S01]  /*1d8c0*/  UMOV UR6, 0x0 ;  /* 0x0000000000067882 */ /* 0x000fe20000000000 */
[----:B0-----:R-:W-:Y:S01]  /*1d8d0*/  VIADD R2, R2, 0x31c50 ;  /* 0x00031c5002027836 */ /* 0x001fe20000000000 */
[----:B------:R-:W-:Y:S01]  /*1d8e0*/  UIADD3.X UR5, URZ, UR37, URZ, UP0, !UPT ;  /* 0x000000253f057290 */ /* 0x000fe200087fe43f */
[----:B------:R-:W-:Y:S01]  /*1d8f0*/  VIADD R5, R18, 0x200 ;  /* 0x0000020012057836 */ /* 0x000fe20000000000 */
[----:B------:R-:W-:-:S10]  /*1d900*/  UMOV UR7, 0x14f00000 ;  /* 0x14f0000000077882 */ /* 0x000fd40000000000 */
.L_x_10019:
        /* <DEDUP_REMOVED lines=15> */
.L_x_10020:
        /* <DEDUP_REMOVED lines=15> */
.L_x_10021:
        /* <DEDUP_REMOVED lines=12> */
.L_x_10005:
[----:B------:R-:W-:Y:S05]  /*1dbb0*/  BSYNC B1 ;  /* 0x0000000000017941 */ /* 0x000fea0003800000 */
.L_x_10004:
        /* <DEDUP_REMOVED lines=32> */
.L_x_10024:
[----:B------:R-:W-:Y:S01]  /*1ddc0*/  IMAD R3, R18, 0x8, R16 ;  /* 0x0000000812037824 */ /* 0x000fe200078e0210 */
[----:B------:R-:W-:Y:S01]  /*1ddd0*/  SHF.L.U32 R2, R28, 0x1f, RZ ;  /* 0x0000001f1c027819 */ /* 0x000fe200000006ff */
[----:B------:R-:W-:Y:S03]  /*1dde0*/  BSSY B2, `(.L_x_10025) ;  /* 0x0000003000027945 */ /* 0x000fe60003800000 */
[----:B------:R-:W1:Y:S02]  /*1ddf0*/  SYNCS.PHASECHK.TRANS64.TRYWAIT P0, [R3+URZ+0x31c40], R2 ;  /* 0x031c4002030075a7 */ /* 0x000e64000800017f */
[----:B-1----:R-:W-:Y:S05]  /*1de00*/  @!P0 BRA `(.L_x_10026) ;  /* 0x0000003800988947 */ /* 0x002fea0003800000 */
.L_x_10152:
[----:B------:R-:W-:Y:S05]  /*1de10*/  BSYNC B2 ;  /* 0x0000000000027941 */ /* 0x000fea0003800000 */
.L_x_10025:
        /* <DEDUP_REMOVED lines=10> */
.L_x_10028:
[----:B------:R-:W-:Y:S05]  /*1dec0*/  BSYNC B2 ;  /* 0x0000000000027941 */ /* 0x000fea0003800000 */
.L_x_10027:
        /* <DEDUP_REMOVED lines=11> */
.L_x_10029:
        /* <DEDUP_REMOVED lines=16> */
.L_x_10030:
        /* <DEDUP_REMOVED lines=16> */
.L_x_10031:
        /* <DEDUP_REMOVED lines=15> */
.L_x_10153:
[----:B------:R-:W-:Y:S05]  /*1e270*/  BSYNC B2 ;  /* 0x0000000000027941 */ /* 0x000fea0003800000 */
.L_x_10032:
        /* <DEDUP_REMOVED lines=10> */
.L_x_10034:
[----:B------:R-:W-:Y:S01]  /*1e320*/  LOP3.LUT P0, RZ, R19, 0x8, RZ, 0xc0, !PT ;  /* 0x0000000813ff7812 */ /* 0x000fe2000780c0ff */
[----:B------:R-:W-:-:S12]  /*1e330*/  BSSY B2, `(.L_x_10035) ;  /* 0x0000003000027945 */ /* 0x000fd80003800000 */
[----:B------:R-:W-:Y:S05]  /*1e340*/  @P0 BRA `(.L_x_10036) ;  /* 0x0000000000040947 */ /* 0x000fea0003800000 */
[----:B------:R-:W-:Y:S01]  /*1e350*/  BPT.TRAP 0x1 ;  /* 0x000000040000795c */ /* 0x000fe20000300000 */
.L_x_10036:
[----:B------:R-:W-:Y:S05]  /*1e360*/  BSYNC B2 ;  /* 0x0000000000027941 */ /* 0x000fea0003800000 */
.L_x_10035:
        /* <DEDUP_REMOVED lines=10> */
.L_x_10037:
        /* <DEDUP_REMOVED lines=15> */
.L_x_10038:
        /* <DEDUP_REMOVED lines=15> */
.L_x_10039:
        /* <DEDUP_REMOVED lines=12> */
.L_x_10023:
[----:B------:R-:W-:Y:S05]  /*1e6b0*/  BSYNC B1 ;  /* 0x0000000000017941 */ /* 0x000fea0003800000 */
.L_x_10022:
[----:B------:R-:W2:Y:S01]  /*1e6c0*/  LDL R2, [R1+0x10] ;  /* 0x0000100001027983 */ /* 0x000ea20000100800 */
[----:B------:R-:W-:Y:S01]  /*1e6d0*/  VIADD R0, R0, 0xfffffffe ;  /* 0xfffffffe00007836 */ /* 0x000fe20000000000 */
[----:B--2---:R-:W-:-:S13]  /*1e6e0*/  ISETP.GT.AND P0, PT, R8, R2, PT ;  /* 0x000000020800720c */ /* 0x004fda0003f04270 */
[----:B------:R-:W-:Y:S05]  /*1e6f0*/  @P0 BRA `(.L_x_10040) ;  /* 0xffffffe800700947 */ /* 0x000fea000383ffff */
.L_x_9983:
[----:B------:R-:W-:Y:S05]  /*1e700*/  BSYNC B0 ;  /* 0x0000000000007941 */ /* 0x000fea0003800000 */
.L_x_9982:
[----:B------:R-:W1:Y:S01]  /*1e710*/  S2R R2, SR_TID.X ;  /* 0x0000000000027919 */ /* 0x000e620000002100 */
[----:B------:R-:W-:Y:S01]  /*1e720*/  BSSY B0, `(.L_x_10041) ;  /* 0x0000010000007945 */ /* 0x000fe20003800000 */
        /* <DEDUP_REMOVED lines=9> */
[----:B-1----:R-:W2:Y:S01]  /*1e7c0*/  @P0 ATOMG.E.ADD.STRONG.GPU PT, R3, desc[UR60][R2.64], R5 ;  /* 0x00000005020309a8 */ /* 0x002ea200081ee1fc */
[----:B------:R-:W0:Y:S02]  /*1e7d0*/  S2R R4, SR_LTMASK ;  /* 0x0000000000047919 */ /* 0x000e240000003900 */
[----:B0-----:R-:W-:-:S04]  /*1e7e0*/  LOP3.LUT R4, R4, UR4, RZ, 0xc0, !PT ;  /* 0x0000000404047c12 */ /* 0x001fc8000f8ec0ff */
[----:B------:R-:W0:Y:S01]  /*1e7f0*/  POPC R7, R4 ;  /* 0x0000000400077309 */ /* 0x000e220000000000 */
[----:B--2---:R-:W0:Y:S02]  /*1e800*/  SHFL.IDX PT, R0, R3, R0, 0x1f ;  /* 0x00001f0003007589 */ /* 0x004e2400000e0000 */
[----:B0-----:R-:W-:-:S07]  /*1e810*/  IADD3 R24, R0, UR38, R7 ;  /* 0x0000002600187c10 */ /* 0x001fce000fffe007 */
.L_x_10042:
[----:B------:R-:W-:Y:S05]  /*1e820*/  BSYNC B0 ;  /* 0x0000000000007941 */ /* 0x000fea0003800000 */
.L_x_10041:
[----:B------:R-:W-:Y:S01]  /*1e830*/  LOP3.LUT P0, RZ, R19, 0x4, RZ, 0xc0, !PT ;  /* 0x0000000413ff7812 */ /* 0x000fe2000780c0ff */
[----:B------:R-:W-:-:S12]  /*1e840*/  BSSY B0, `(.L_x_10043) ;  /* 0x0000049000007945 */ /* 0x000fd80003800000 */
[----:B------:R-:W-:Y:S05]  /*1e850*/  @!P0 BRA `(.L_x_10044) ;  /* 0x00000004001c8947 */ /* 0x000fea0003800000 */
[----:B------:R-:W-:Y:S01]  /*1e860*/  IMAD R0, R18, 0x8, R16 ;  /* 0x0000000812007824 */ /* 0x000fe200078e0210 */
[----:B------:R-:W-:Y:S01]  /*1e870*/  SHF.L.U32 R3, R28, 0x1f, RZ ;  /* 0x0000001f1c037819 */ /* 0x000fe200000006ff */
[----:B------:R-:W-:Y:S03]  /*1e880*/  BSSY B1, `(.L_x_10045) ;  /* 0x0000003000017945 */ /* 0x000fe60003800000 */
[----:B------:R-:W1:Y:S02]  /*1e890*/  SYNCS.PHASECHK.TRANS64.TRYWAIT P0, [R0+URZ+0x31c60], R3 ;  /* 0x031c6003000075a7 */ /* 0x000e64000800017f */
[----:B-1----:R-:W-:Y:S05]  /*1e8a0*/  @!P0 BRA `(.L_x_10046) ;  /* 0x0000003000188947 */ /* 0x002fea0003800000 */
.L_x_10154:
[----:B------:R-:W-:Y:S05]  /*1e8b0*/  BSYNC B1 ;  /* 0x0000000000017941 */ /* 0x000fea0003800000 */
.L_x_10045:
[----:B------:R-:W0:Y:S02]  /*1e8c0*/  S2R R2, SR_TID.X ;  /* 0x0000000000027919 */ /* 0x000e240000002100 */
[----:B0-----:R-:W-:Y:S02]  /*1e8d0*/  LOP3.LUT R4, R2, 0x7f, RZ, 0xc0, !PT ;  /* 0x0000007f02047812 */ /* 0x001fe400078ec0ff */
[----:B------:R-:W2:Y:S02]  /*1e8e0*/  LDL R2, [R1+0x1c] ;  /* 0x00001c0001027983 */ /* 0x000ea40000100800 */
[----:B------:R-:W-:-:S13]  /*1e8f0*/  ISETP.NE.AND P0, PT, R4, RZ, PT ;  /* 0x000000ff0400720c */ /* 0x000fda0003f05270 */
[----:B-1----:R-:W-:-:S04]  /*1e900*/  @!P0 IMAD.MOV.U32 R3, RZ, RZ, 0x6c00 ;  /* 0x00006c00ff038424 */ /* 0x002fc800078e00ff */
[----:B------:R0:W-:Y:S01]  /*1e910*/  @!P0 SYNCS.ARRIVE.TRANS64 RZ, [R0+URZ+0x31c50], R3 ;  /* 0x031c500300ff89a7 */ /* 0x0001e2000800003f */
[----:B--2---:R-:W-:-:S04]  /*1e920*/  PRMT R2, R2, 0x9910, RZ ;  /* 0x0000991002027816 */ /* 0x004fc800000000ff */
[----:B------:R-:W-:-:S13]  /*1e930*/  ISETP.NE.AND P0, PT, R2, 0x2, PT ;  /* 0x000000020200780c */ /* 0x000fda0003f05270 */
[----:B0-----:R-:W-:Y:S05]  /*1e940*/  @P0 BRA `(.L_x_10047) ;  /* 0x0000000000040947 */ /* 0x001fea0003800000 */
[----:B------:R-:W-:Y:S01]  /*1e950*/  BPT.TRAP 0x1 ;  /* 0x000000040000795c */ /* 0x000fe20000300000 */
.L_x_10047:
[----:B------:R-:W-:Y:S01]  /*1e960*/  LOP3.LUT P0, RZ, R19, 0x8, RZ, 0xc0, !PT ;  /* 0x0000000813ff7812 */ /* 0x000fe2000780c0ff */
[----:B------:R-:W-:-:S12]  /*1e970*/  BSSY B1, `(.L_x_10048) ;  /* 0x0000003000017945 */ /* 0x000fd80003800000 */
[----:B------:R-:W-:Y:S05]  /*1e980*/  @P0 BRA `(.L_x_10049) ;  /* 0x0000000000040947 */ /* 0x000fea0003800000 */
[----:B------:R-:W-:Y:S01]  /*1e990*/  BPT.TRAP 0x1 ;  /* 0x000000040000795c */ /* 0x000fe20000300000 */
.L_x_10049:
[----:B------:R-:W-:Y:S05]  /*1e9a0*/  BSYNC B1 ;  /* 0x0000000000017941 */ /* 0x000fea0003800000 */
.L_x_10048:
[----:B------:R-:W-:Y:S01]  /*1e9b0*/  IMAD R2, R18, 0x6c00, R16 ;  /* 0x00006c0012027824 */ /* 0x000fe200078e0210 */
[----:B------:R-:W-:Y:S01]  /*1e9c0*/  UIADD3 UR4, UP0, UR36, 0x470, URZ ;  /* 0x0000047024047890 */ /* 0x000fe2000ff1e03f */
[----:B------:R-:W-:Y:S01]  /*1e9d0*/  IMAD R23, R23, 0x90, R29 ;  /* 0x0000009017177824 */ /* 0x000fe200078e021d */
[----:B------:R-:W-:Y:S01]  /*1e9e0*/  PLOP3.LUT P0, PT, PT, PT, PT, 0x80, 0x0 ;  /* 0x000000000000781c */ /* 0x000fe20003f0f070 */
[----:B------:R-:W-:Y:S01]  /*1e9f0*/  VIADD R0, R0, 0x31c50 ;  /* 0x00031c5000007836 */ /* 0x000fe20000000000 */
[----:B------:R-:W-:Y:S01]  /*1ea00*/  UIADD3.X UR5, URZ, UR37, URZ, UP0, !UPT ;  /* 0x000000253f057290 */ /* 0x000fe200087fe43f */
[----:B------:R-:W-:Y:S01]  /*1ea10*/  VIADD R3, R2, 0x200 ;  /* 0x0000020002037836 */ /* 0x000fe20000000000 */
[----:B------:R-:W-:Y:S01]  /*1ea20*/  UMOV UR6, 0x0 ;  /* 0x0000000000067882 */ /* 0x000fe20000000000 */
[----:B------:R-:W-:Y:S01]  /*1ea30*/  UMOV UR7, 0x14f00000 ;  /* 0x14f0000000077882 */ /* 0x000fe20000000000 */
[----:B------:R-:W-:-:S08]  /*1ea40*/  UMOV UR10, URZ ;  /* 0x0000003f000a7c82 */ /* 0x000fd00008000000 */
.L_x_10050:
        /* <DEDUP_REMOVED lines=10> */
[----:B------:R-:W-:Y:S01]  /*1eaf0*/  PLOP3.LUT P0, PT, PT, PT, PT, 0x80, 0x0 ;  /* 0x000000000000781c */ /* 0x000fe20003f0f070 */
[----:B------:R-:W-:Y:S01]  /*1eb00*/  VIADD R3, R2, 0x2600 ;  /* 0x0000260002037836 */ /* 0x000fe20000000000 */
[----:B------:R-:W-:Y:S01]  /*1eb10*/  UMOV UR6, 0x0 ;  /* 0x0000000000067882 */ /* 0x000fe20000000000 */
[----:B------:R-:W-:Y:S01]  /*1eb20*/  UMOV UR7, 0x14f00000 ;  /* 0x14f0000000077882 */ /* 0x000fe20000000000 */
[----:B------:R-:W-:-:S09]  /*1eb30*/  UMOV UR10, 0x20 ;  /* 0x00000020000a7882 */ /* 0x000fd20000000000 */
.L_x_10051:
        /* <DEDUP_REMOVED lines=15> */
.L_x_10052:
        /* <DEDUP_REMOVED lines=10> */
.L_x_10044:
[----:B------:R-:W-:Y:S05]  /*1ecd0*/  BSYNC B0 ;  /* 0x0000000000007941 */ /* 0x000fea0003800000 */
.L_x_10043:
[----:B------:R-:W-:-:S05]  /*1ece0*/  VIADD R18, R18, 0x1 ;  /* 0x0000000112127836 */ /* 0x000fca0000000000 */
[----:B------:R-:W-:-:S04]  /*1ecf0*/  ISETP.NE.AND P0, PT, R18, 0x2, PT ;  /* 0x000000021200780c */ /* 0x000fc80003f05270 */
[----:B------:R-:W-:Y:S02]  /*1ed00*/  SEL R3, RZ, 0x1, P0 ;  /* 0x00000001ff037807 */ /* 0x000fe40000000000 */
[----:B------:R-:W-:Y:S02]  /*1ed10*/  SEL R18, R18, RZ, P0 ;  /* 0x000000ff12127207 */ /* 0x000fe40000000000 */
[----:B------:R-:W-:-:S07]  /*1ed20*/  LOP3.LUT R28, R28, R3, RZ, 0x3c, !PT ;  /* 0x000000031c1c7212 */ /* 0x000fce00078e3cff */
.L_x_9964:
[----:B------:R-:W-:Y:S05]  /*1ed30*/  BSYNC B7 ;  /* 0x0000000000077941 */ /* 0x000fea0003800000 */
.L_x_9962:
        /* <DEDUP_REMOVED lines=8> */
[----:B------:R4:W0:Y:S01]  /*1edc0*/  LDS.128 R24, [R16+0x31cd0] ;  /* 0x031cd00010187984 */ /* 0x0008220000000c00 */
[----:B------:R-:W-:Y:S06]  /*1edd0*/  BAR.ARV 0x4, 0x200 ;  /* 0x0108000000007b1d */ /* 0x000fec0000002000 */
[----:B------:R-:W-:Y:S05]  /*1ede0*/  BRA `(.L_x_10054) ;  /* 0x0000000800c07947 */ /* 0x000fea0003800000 */
.L_x_10053:
[----:B------:R-:W4:Y:S01]  /*1edf0*/  LDL R10, [R1+0xc] ;  /* 0x00000c00010a7983 */ /* 0x000f220000100800 */
[----:B------:R-:W-:Y:S01]  /*1ee00*/  UMOV UR4, 0xffffffff ;  /* 0xffffffff00047882 */ /* 0x000fe20000000000 */
[----:B----4-:R-:W-:Y:S02]  /*1ee10*/  ISETP.NE.AND P5, PT, R10, 0x1f, PT ;  /* 0x0000001f0a00780c */ /* 0x010fe40003fa5270 */
[----:B------:R-:W-:Y:S11]  /*1ee20*/  BRA.DIV UR4, `(.L_x_10055) ;  /* 0x0000002a04cc7947 */ /* 0x000ff6000b800000 */
[----:B0-----:R-:W-:Y:S01]  /*1ee30*/  IMAD.IADD R9, R27, 0x1, R10 ;  /* 0x000000011b097824 */ /* 0x001fe200078e020a */
[----:B------:R-:W-:Y:S01]  /*1ee40*/  ULDC UR4, c[0x0][0xc3c] ;  /* 0x00030f0000047ab9 */ /* 0x000fe20000000800 */
[----:B------:R-:W-:-:S03]  /*1ee50*/  LOP3.LUT P4, RZ, R19, 0x1, RZ, 0xc0, !PT ;  /* 0x0000000113ff7812 */ /* 0x000fc6000788c0ff */
[----:B------:R-:W-:-:S13]  /*1ee60*/  ISETP.GE.OR P0, PT, R9, UR4, !P5 ;  /* 0x0000000409007c0c */ /* 0x000fda000ef06670 */
[----:B------:R-:W0:Y:S08]  /*1ee70*/  @!P0 LDC.64 R2, c[0x0][0xc80] ;  /* 0x00032000ff028b82 */ /* 0x000e300000000a00 */
[----:B--23--:R-:W2:Y:S01]  /*1ee80*/  @!P0 LDC.64 R4, c[0x0][0xc78] ;  /* 0x00031e00ff048b82 */ /* 0x00cea20000000a00 */
[----:B0-----:R-:W-:-:S05]  /*1ee90*/  @!P0 IMAD.WIDE R2, R9, 0x4, R2 ;  /* 0x0000000409028825 */ /* 0x001fca00078e0202 */
[----:B------:R2:W3:Y:S02]  /*1eea0*/  @!P0 LDG.E R7, desc[UR60][R2.64] ;  /* 0x0000003c02078981 */ /* 0x0004e4000c1e1900 */
[----:B--2---:R-:W-:-:S05]  /*1eeb0*/  @!P0 IMAD.WIDE R2, R9, 0x4, R4 ;  /* 0x0000000409028825 */ /* 0x004fca00078e0204 */
[----:B------:R-:W2:Y:S01]  /*1eec0*/  @!P0 LDG.E R8, desc[UR60][R2.64] ;  /* 0x0000003c02088981 */ /* 0x000ea2000c1e1900 */
[----:B------:R-:W-:Y:S02]  /*1eed0*/  CS2R R4, SRZ ;  /* 0x0000000000047805 */ /* 0x000fe4000001ff00 */
[C---:B------:R-:W-:Y:S02]  /*1eee0*/  ISETP.GE.U32.AND P1, PT, R10.reuse, 0x4, PT ;  /* 0x000000040a00780c */ /* 0x040fe40003f26070 */
[C---:B------:R-:W-:Y:S01]  /*1eef0*/  ISETP.GE.U32.AND P2, PT, R10.reuse, 0x8, PT ;  /* 0x000000080a00780c */ /* 0x040fe20003f46070 */
[----:B------:R-:W-:Y:S01]  /*1ef00*/  SHFL.IDX PT, R0, R24, RZ, 0x1f ;  /* 0x00001fff18007589 */ /* 0x000fe200000e0000 */
[----:B------:R-:W-:-:S03]  /*1ef10*/  ISETP.GE.U32.AND P3, PT, R10, 0x10, PT ;  /* 0x000000100a00780c */ /* 0x000fc60003f66070 */
[----:B------:R0:W-:Y:S02]  /*1ef20*/  SHFL.IDX PT, R6, R24, 0x1, 0x1f ;  /* 0x00201f0018067f89 */ /* 0x0001e400000e0000 */
[----:B0-----:R-:W-:Y:S02]  /*1ef30*/  IMAD.MOV.U32 R24, RZ, RZ, RZ ;  /* 0x000000ffff187224 */ /* 0x001fe400078e00ff */
[----:B---3--:R-:W-:Y:S02]  /*1ef40*/  @!P0 IMAD.MOV.U32 R4, RZ, RZ, R7 ;  /* 0x000000ffff048224 */ /* 0x008fe400078e0007 */
[----:B--2---:R-:W-:Y:S01]  /*1ef50*/  @!P0 IMAD.MOV.U32 R5, RZ, RZ, R8 ;  /* 0x000000ffff058224 */ /* 0x004fe200078e0008 */
[----:B------:R-:W-:-:S03]  /*1ef60*/  ISETP.GE.U32.AND P0, PT, R10, 0x2, PT ;  /* 0x000000020a00780c */ /* 0x000fc60003f06070 */
[----:B-1----:R-:W-:-:S05]  /*1ef70*/  IMAD R13, R5, R4, RZ ;  /* 0x00000004050d7224 */ /* 0x002fca00078e02ff */
        /* <DEDUP_REMOVED lines=16> */
.L_x_10164:
[----:B------:R-:W-:Y:S02]  /*1f080*/  ULDC UR4, c[0x0][0xc38] ;  /* 0x00030e0000047ab9 */ /* 0x000fe40000000800 */
[----:B------:R-:W-:-:S04]  /*1f090*/  IMAD.U32 R7, RZ, RZ, UR4 ;  /* 0x00000004ff077e24 */ /* 0x000fc8000f8e00ff */
[----:B-1----:R-:W-:-:S04]  /*1f0a0*/  IMAD R3, R14, R7, RZ ;  /* 0x000000070e037224 */ /* 0x002fc800078e02ff */
[----:B------:R-:W-:-:S05]  /*1f0b0*/  IMAD.IADD R6, R6, 0x1, R3 ;  /* 0x0000000106067824 */ /* 0x000fca00078e0203 */
[----:B------:R-:W-:-:S13]  /*1f0c0*/  ISETP.GT.AND P4, PT, R6, R0, PT ;  /* 0x000000000600720c */ /* 0x000fda0003f84270 */
[----:B------:R-:W-:Y:S05]  /*1f0d0*/  @P4 BRA `(.L_x_10056) ;  /* 0x0000000000a44947 */ /* 0x000fea0003800000 */
.L_x_10059:
[----:B0-----:R-:W0:Y:S01]  /*1f0e0*/  LDC R2, c[0x0][0xc3c] ;  /* 0x00030f00ff027b82 */ /* 0x001e220000000800 */
[----:B------:R-:W-:-:S05]  /*1f0f0*/  VIADD R27, R27, 0x1f ;  /* 0x0000001f1b1b7836 */ /* 0x000fca0000000000 */
[----:B0-----:R-:W-:-:S13]  /*1f100*/  ISETP.GE.AND P4, PT, R27, R2, PT ;  /* 0x000000021b00720c */ /* 0x001fda0003f86270 */
[----:B------:R-:W-:Y:S05]  /*1f110*/  @P4 BRA `(.L_x_10057) ;  /* 0x0000000400b44947 */ /* 0x000fea0003800000 */
[----:B------:R-:W2:Y:S01]  /*1f120*/  LDL R3, [R1+0xc] ;  /* 0x00000c0001037983 */ /* 0x000ea20000100800 */
[----:B------:R-:W-:Y:S02]  /*1f130*/  IMAD.MOV.U32 R4, RZ, RZ, RZ ;  /* 0x000000ffff047224 */ /* 0x000fe400078e00ff */
[----:B--2---:R-:W-:-:S05]  /*1f140*/  IMAD.IADD R5, R27, 0x1, R3 ;  /* 0x000000011b057824 */ /* 0x004fca00078e0203 */
[----:B------:R-:W-:-:S13]  /*1f150*/  ISETP.GE.OR P4, PT, R5, R2, !P5 ;  /* 0x000000020500720c */ /* 0x000fda0006f86670 */
[----:B------:R-:W0:Y:S02]  /*1f160*/  @!P4 LDC.64 R2, c[0x0][0xc80] ;  /* 0x00032000ff02cb82 */ /* 0x000e240000000a00 */
        /* <DEDUP_REMOVED lines=9> */
[----:B------:R-:W0:Y:S01]  /*1f200*/  SHFL.UP PT, R14, R13, 0x1, RZ ;  /* 0x042000000d0e7989 */ /* 0x000e2200000e00ff */
[----:B------:R-:W-:-:S04]  /*1f210*/  LOP3.LUT P4, RZ, R19, 0x1, RZ, 0xc0, !PT ;  /* 0x0000000113ff7812 */ /* 0x000fc8000788c0ff */
        /* <DEDUP_REMOVED lines=15> */
.L_x_10172:
[----:B------:R-:W-:Y:S02]  /*1f310*/  ULDC UR4, c[0x0][0xc38] ;  /* 0x00030e0000047ab9 */ /* 0x000fe40000000800 */
[----:B------:R-:W-:-:S04]  /*1f320*/  IMAD.U32 R7, RZ, RZ, UR4 ;  /* 0x00000004ff077e24 */ /* 0x000fc8000f8e00ff */
[----:B-1----:R-:W-:-:S04]  /*1f330*/  IMAD R3, R14, R7, RZ ;  /* 0x000000070e037224 */ /* 0x002fc800078e02ff */
[----:B------:R-:W-:-:S05]  /*1f340*/  IMAD.IADD R6, R3, 0x1, R6 ;  /* 0x0000000103067824 */ /* 0x000fca00078e0206 */
[----:B------:R-:W-:-:S13]  /*1f350*/  ISETP.GT.AND P4, PT, R6, R0, PT ;  /* 0x000000000600720c */ /* 0x000fda0003f84270 */
[----:B------:R-:W-:Y:S05]  /*1f360*/  @!P4 BRA `(.L_x_10059) ;  /* 0xfffffffc005cc947 */ /* 0x000fea000383ffff */
.L_x_10056:
        /* <DEDUP_REMOVED lines=9> */
.L_x_10177:
[----:B------:R-:W-:-:S13]  /*1f400*/  ISETP.NE.AND P0, PT, R3, RZ, PT ;  /* 0x000000ff0300720c */ /* 0x000fda0003f05270 */
[----:B------:R-:W-:Y:S05]  /*1f410*/  @!P0 BRA `(.L_x_10061) ;  /* 0x0000000000108947 */ /* 0x000fea0003800000 */
[----:B------:R-:W-:Y:S01]  /*1f420*/  UMOV UR4, 0xffffffff ;  /* 0xffffffff00047882 */ /* 0x000fe20000000000 */
[----:B------:R-:W-:Y:S02]  /*1f430*/  VIADD R12, R6, 0xffffffff ;  /* 0xffffffff060c7836 */ /* 0x000fe40000000000 */
[----:B------:R-:W-:Y:S05]  /*1f440*/  BRA.DIV UR4, `(.L_x_10062) ;  /* 0x0000002e04947947 */ /* 0x000fea000b800000 */
[----:B------:R4:W0:Y:S02]  /*1f450*/  SHFL.IDX PT, R24, R2, R12, 0x1f ;  /* 0x00001f0c02187589 */ /* 0x00082400000e0000 */
.L_x_10061:
[-C--:B--2---:R-:W-:Y:S01]  /*1f460*/  IABS R9, R4.reuse ;  /* 0x0000000400097213 */ /* 0x084fe20000000000 */
[----:B0-----:R-:W-:Y:S02]  /*1f470*/  IMAD R24, R24, R7, R8 ;  /* 0x0000000718187224 */ /* 0x001fe400078e0208 */
[----:B------:R-:W-:Y:S01]  /*1f480*/  IMAD.IADD R27, R6, 0x1, R27 ;  /* 0x00000001061b7824 */ /* 0x000fe200078e021b */
[----:B------:R-:W0:Y:S01]  /*1f490*/  I2F.RP R11, R9 ;  /* 0x00000009000b7306 */ /* 0x000e220000209400 */
[----:B------:R-:W-:Y:S01]  /*1f4a0*/  IMAD.IADD R25, R0, 0x1, -R24 ;  /* 0x0000000100197824 */ /* 0x000fe200078e0a18 */
[----:B------:R-:W-:-:S05]  /*1f4b0*/  IABS R0, R4 ;  /* 0x0000000400007213 */ /* 0x000fca0000000000 */
[----:B------:R-:W-:Y:S01]  /*1f4c0*/  IMAD.MOV R0, RZ, RZ, -R0 ;  /* 0x000000ffff007224 */ /* 0x000fe200078e0a00 */
[----:B0-----:R-:W0:Y:S02]  /*1f4d0*/  MUFU.RCP R11, R11 ;  /* 0x0000000b000b7308 */ /* 0x001e240000001000 */
[----:B0-----:R-:W-:-:S06]  /*1f4e0*/  VIADD R3, R11, 0xffffffe ;  /* 0x0ffffffe0b037836 */ /* 0x001fcc0000000000 */
[----:B------:R-:W4:Y:S02]  /*1f4f0*/  F2I.FTZ.U32.TRUNC.NTZ R3, R3 ;  /* 0x0000000300037305 */ /* 0x000f24000021f000 */
[----:B----4-:R-:W-:-:S04]  /*1f500*/  IMAD.MOV R2, RZ, RZ, -R3 ;  /* 0x000000ffff027224 */ /* 0x010fc800078e0a03 */
        /* <DEDUP_REMOVED lines=16> */
[----:B------:R0:W2:Y:S02]  /*1f610*/  F2I.FTZ.U32.TRUNC.NTZ R3, R8 ;  /* 0x0000000800037305 */ /* 0x0000a4000021f000 */
[----:B0-----:R-:W-:-:S05]  /*1f620*/  IABS R8, R5 ;  /* 0x0000000500087213 */ /* 0x001fca0000000000 */
[----:B------:R-:W-:Y:S02]  /*1f630*/  IMAD.MOV R8, RZ, RZ, -R8 ;  /* 0x000000ffff087224 */ /* 0x000fe400078e0a08 */
[----:B--2---:R-:W-:-:S04]  /*1f640*/  IMAD.MOV R9, RZ, RZ, -R3 ;  /* 0x000000ffff097224 */ /* 0x004fc800078e0a03 */
[----:B------:R-:W-:-:S04]  /*1f650*/  IMAD R9, R9, R0, RZ ;  /* 0x0000000009097224 */ /* 0x000fc800078e02ff */
[----:B------:R-:W-:Y:S01]  /*1f660*/  IMAD.HI.U32 R2, R3, R9, R2 ;  /* 0x0000000903027227 */ /* 0x000fe200078e0002 */
[----:B------:R-:W-:-:S04]  /*1f670*/  LOP3.LUT R3, R25, R4, RZ, 0x3c, !PT ;  /* 0x0000000419037212 */ /* 0x000fc800078e3cff */
        /* <DEDUP_REMOVED lines=18> */
[----:B------:R-:W-:-:S04]  /*1f7a0*/  IMAD.MOV R0, RZ, RZ, -R2 ;  /* 0x000000ffff007224 */ /* 0x000fc800078e0a02 */
[C---:B------:R-:W-:Y:S02]  /*1f7b0*/  IMAD R10, R5.reuse, R0, R10 ;  /* 0x00000000050a7224 */ /* 0x040fe400078e020a */
[----:B------:R-:W-:-:S04]  /*1f7c0*/  IMAD R5, R5, 0x1000000, R2 ;  /* 0x0100000005057824 */ /* 0x000fc800078e0202 */
[----:B------:R-:W-:Y:S01]  /*1f7d0*/  IMAD R26, R10, 0x10000, R5 ;  /* 0x000100000a1a7824 */ /* 0x000fe200078e0205 */
[----:B------:R-:W-:Y:S06]  /*1f7e0*/  BRA `(.L_x_10063) ;  /* 0x00000000001c7947 */ /* 0x000fec0003800000 */
.L_x_10057:
[----:B------:R-:W-:Y:S01]  /*1f7f0*/  UMOV UR4, URZ ;  /* 0x0000003f00047c82 */ /* 0x000fe20008000000 */
[----:B------:R-:W-:Y:S01]  /*1f800*/  UMOV UR5, URZ ;  /* 0x0000003f00057c82 */ /* 0x000fe20008000000 */
[----:B------:R-:W-:Y:S01]  /*1f810*/  ULDC UR6, c[0x0][0xc3c] ;  /* 0x00030f0000067ab9 */ /* 0x000fe20000000800 */
[----:B------:R-:W-:Y:S02]  /*1f820*/  IMAD.MOV.U32 R24, RZ, RZ, R0 ;  /* 0x000000ffff187224 */ /* 0x000fe400078e0000 */
[----:B------:R-:W-:Y:S02]  /*1f830*/  IMAD.U32 R25, RZ, RZ, UR4 ;  /* 0x00000004ff197e24 */ /* 0x000fe4000f8e00ff */
[----:B------:R-:W-:Y:S02]  /*1f840*/  IMAD.U32 R26, RZ, RZ, UR5 ;  /* 0x00000005ff1a7e24 */ /* 0x000fe4000f8e00ff */
[----:B------:R-:W-:-:S07]  /*1f850*/  IMAD.U32 R27, RZ, RZ, UR6 ;  /* 0x00000006ff1b7e24 */ /* 0x000fce000f8e00ff */
.L_x_10063:
[----:B------:R-:W2:Y:S01]  /*1f860*/  LDL R0, [R1+0xc] ;  /* 0x00000c0001007983 */ /* 0x000ea20000100800 */
[----:B------:R-:W-:Y:S05]  /*1f870*/  WARPSYNC.ALL ;  /* 0x0000000000007948 */ /* 0x000fea0003800000 */
[----:B------:R-:W-:Y:S01]  /*1f880*/  BAR.SYNC.DEFER_BLOCKING 0x4, 0x200 ;  /* 0x0108000000007b1d */ /* 0x000fe20000010000 */
[----:B--2---:R-:W-:-:S13]  /*1f890*/  ISETP.NE.AND P0, PT, R0, RZ, PT ;  /* 0x000000ff0000720c */ /* 0x004fda0003f05270 */
[----:B------:R-:W0:Y:S01]  /*1f8a0*/  @!P0 S2R R3, SR_CgaCtaId ;  /* 0x0000000000038919 */ /* 0x000e220000008800 */
[----:B------:R-:W-:-:S04]  /*1f8b0*/  @!P0 MOV R0, 0x400 ;  /* 0x0000040000008802 */ /* 0x000fc80000000f00 */
[----:B0-----:R-:W-:-:S05]  /*1f8c0*/  @!P0 LEA R16, R3, R0, 0x18 ;  /* 0x0000000003108211 */ /* 0x001fca00078ec0ff */
[----:B------:R0:W-:Y:S01]  /*1f8d0*/  @!P0 STS.128 [R16+0x31cd0], R24 ;  /* 0x031cd01810008388 */ /* 0x0001e20000000c00 */
[----:B------:R-:W-:Y:S06]  /*1f8e0*/  BAR.ARV 0x5, 0x200 ;  /* 0x0148000000007b1d */ /* 0x000fec0000002000 */
.L_x_10054:
[----:B------:R-:W-:Y:S02]  /*1f8f0*/  ULDC UR4, c[0x0][0xc3c] ;  /* 0x00030f0000047ab9 */ /* 0x000fe40000000800 */
[----:B0-----:R-:W-:-:S13]  /*1f900*/  ISETP.GE.AND P0, PT, R27, UR4, PT ;  /* 0x000000041b007c0c */ /* 0x001fda000bf06270 */
[----:B------:R-:W-:Y:S05]  /*1f910*/  @!P0 BRA `(.L_x_10064) ;  /* 0xffffff9000948947 */ /* 0x000fea000383ffff */
[----:B------:R-:W-:Y:S05]  /*1f920*/  BSYNC B8 ;  /* 0x0000000000087941 */ /* 0x000fea0003800000 */
.L_x_9914:
[----:B-1----:R-:W5:Y:S01]  /*1f930*/  LDL.LU R0, [R1+0x40] ;  /* 0x0000400001007983 */ /* 0x002f620000300800 */
[----:B------:R-:W-:Y:S01]  /*1f940*/  BSSY B0, `(.L_x_10065) ;  /* 0x000000b000007945 */ /* 0x000fe20003800000 */
[----:B--23--:R-:W0:Y:S01]  /*1f950*/  S2R R5, SR_CgaCtaId ;  /* 0x0000000000057919 */ /* 0x00ce220000008800 */
[----:B-----5:R-:W-:-:S05]  /*1f960*/  VIADD R0, R0, 0x1 ;  /* 0x0000000100007836 */ /* 0x020fca0000000000 */
[----:B------:R-:W-:-:S04]  /*1f970*/  LEA.HI R2, R0, R0, RZ, 0x1 ;  /* 0x0000000000027211 */ /* 0x000fc800078f08ff */
[----:B------:R-:W-:Y:S02]  /*1f980*/  LOP3.LUT R3, R2, 0xfffffffe, RZ, 0xc0, !PT ;  /* 0xfffffffe02037812 */ /* 0x000fe400078ec0ff */
[----:B------:R-:W-:-:S03]  /*1f990*/  MOV R2, 0x400 ;  /* 0x0000040000027802 */ /* 0x000fc60000000f00 */
[----:B------:R-:W-:Y:S01]  /*1f9a0*/  IMAD.IADD R0, R0, 0x1, -R3 ;  /* 0x0000000100007824 */ /* 0x000fe200078e0a03 */
[----:B0-----:R-:W-:-:S04]  /*1f9b0*/  LEA R9, R5, R2, 0x18 ;  /* 0x0000000205097211 */ /* 0x001fc800078ec0ff */
[----:B------:R-:W-:-:S04]  /*1f9c0*/  SHF.L.U32 R0, R0, 0x1f, RZ ;  /* 0x0000001f00007819 */ /* 0x000fc800000006ff */
[----:B------:R-:W0:Y:S02]  /*1f9d0*/  SYNCS.PHASECHK.TRANS64.TRYWAIT P0, [R9+URZ+0x31c20], R0 ;  /* 0x031c2000090075a7 */ /* 0x000e24000800017f */
[----:B0-----:R-:W-:Y:S05]  /*1f9e0*/  @!P0 BRA `(.L_x_10066) ;  /* 0x0000002800548947 */ /* 0x001fea0003800000 */
.L_x_10180:
[----:B------:R-:W-:Y:S05]  /*1f9f0*/  BSYNC B0 ;  /* 0x0000000000007941 */ /* 0x000fea0003800000 */
.L_x_10065:
[----:B------:R-:W-:-:S03]  /*1fa00*/  UMOV UR4, 0xffffffff ;  /* 0xffffffff00047882 */ /* 0x000fc60000000000 */
[----:B------:R-:W-:Y:S05]  /*1fa10*/  BRA.DIV UR4, `(.L_x_10067) ;  /* 0x0000002a045c7947 */ /* 0x000fea000b800000 */
[----:B0-----:R-:W0:Y:S02]  /*1fa20*/  S2R R0, SR_TID.X ;  /* 0x0000000000007919 */ /* 0x001e240000002100 */
[----:B0-----:R-:W-:-:S04]  /*1fa30*/  SHF.R.U32.HI R0, RZ, 0x5, R0 ;  /* 0x00000005ff007819 */ /* 0x001fc80000011600 */
[----:B------:R-:W-:-:S05]  /*1fa40*/  LOP3.LUT R0, R0, 0x3, RZ, 0xc0, !PT ;  /* 0x0000000300007812 */ /* 0x000fca00078ec0ff */
[----:B------:R0:W1:Y:S02]  /*1fa50*/  SHFL.IDX PT, R14, R0, RZ, 0x1f ;  /* 0x00001fff000e7589 */ /* 0x00006400000e0000 */
.L_x_10183:
[----:B-1----:R-:W-:-:S13]  /*1fa60*/  ISETP.NE.AND P0, PT, R14, RZ, PT ;  /* 0x000000ff0e00720c */ /* 0x002fda0003f05270 */
[----:B------:R-:W-:Y:S05]  /*1fa70*/  @P0 BRA `(.L_x_9759) ;  /* 0x0000000000880947 */ /* 0x000fea0003800000 */
[----:B------:R-:W-:-:S03]  /*1fa80*/  UMOV UR4, 0xffffffff ;  /* 0xffffffff00047882 */ /* 0x000fc60000000000 */
[----:B------:R-:W-:Y:S05]  /*1fa90*/  BRA.DIV UR4, `(.L_x_10068) ;  /* 0x0000002a04707947 */ /* 0x000fea000b800000 */
[----:B------:R-:W-:-:S13]  /*1faa0*/  ELECT P6, URZ, PT ;  /* 0x00000000003f782f */ /* 0x000fda00038c0000 */
.L_x_10186:
[----:B------:R-:W-:Y:S05]  /*1fab0*/  @!P6 BRA `(.L_x_9759) ;  /* 0x000000000078e947 */ /* 0x000fea0003800000 */
[----:B0-----:R-:W2:Y:S02]  /*1fac0*/  LDL.LU R0, [R1+0x38] ;  /* 0x0000380001007983 */ /* 0x001ea40000300800 */
[----:B--2---:R-:W-:-:S04]  /*1fad0*/  LOP3.LUT R0, R0, 0x2, RZ, 0xfc, !PT ;  /* 0x0000000200007812 */ /* 0x004fc800078efcff */
[----:B------:R-:W-:-:S13]  /*1fae0*/  ISETP.NE.AND P2, PT, R0, 0x3, PT ;  /* 0x000000030000780c */ /* 0x000fda0003f45270 */
[----:B------:R-:W-:Y:S05]  /*1faf0*/  @!P2 BRA `(.L_x_10069) ;  /* 0x000000000004a947 */ /* 0x000fea0003800000 */
[----:B------:R-:W-:Y:S01]  /*1fb00*/  BPT.TRAP 0x1 ;  /* 0x000000040000795c */ /* 0x000fe20000300000 */
.L_x_10069:
        /* <DEDUP_REMOVED lines=12> */
.L_x_10187:
[----:B------:R-:W1:Y:S02]  /*1fbd0*/  SYNCS.PHASECHK.TRANS64.TRYWAIT P0, [R3+URZ], R0 ;  /* 0x00000000030075a7 */ /* 0x000e64000800017f */
[----:B-1----:R-:W-:Y:S05]  /*1fbe0*/  @!P0 BRA `(.L_x_10071) ;  /* 0x0000002800508947 */ /* 0x002fea0003800000 */
.L_x_10188:
[----:B------:R-:W-:Y:S05]  /*1fbf0*/  @!P2 BRA `(.L_x_10072) ;  /* 0x000000000004a947 */ /* 0x000fea0003800000 */
[----:B------:R-:W-:Y:S01]  /*1fc00*/  BPT.TRAP 0x1 ;  /* 0x000000040000795c */ /* 0x000fe20000300000 */
.L_x_10072:
[----:B-1----:R-:W-:-:S04]  /*1fc10*/  VIADD R3, R9, 0x31c60 ;  /* 0x00031c6009037836 */ /* 0x002fc80000000000 */
[----:B------:R-:W-:-:S04]  /*1fc20*/  IMAD R5, R18, 0x8, R3 ;  /* 0x0000000812057824 */ /* 0x000fc800078e0203 */
[----:B------:R-:W1:Y:S02]  /*1fc30*/  SYNCS.PHASECHK.TRANS64.TRYWAIT P0, [R5+URZ], R2 ;  /* 0x00000002050075a7 */ /* 0x000e64000800017f */
[----:B-1----:R-:W-:Y:S05]  /*1fc40*/  @!P0 BRA `(.L_x_10073) ;  /* 0x00000028004c8947 */ /* 0x002fea0003800000 */
.L_x_10189:
[----:B------:R-:W-:-:S07]  /*1fc50*/  IMAD R3, R4, 0x8, R3 ;  /* 0x0000000804037824 */ /* 0x000fce00078e0203 */
.L_x_10074:
[----:B--2---:R2:W3:Y:S02]  /*1fc60*/  SYNCS.PHASECHK.TRANS64.TRYWAIT P0, [R3+URZ], R0 ;  /* 0x00000000030075a7 */ /* 0x0044e4000800017f */
[----:B---3--:R-:W-:Y:S05]  /*1fc70*/  @!P0 NANOSLEEP.SYNCS 0x989680 ;  /* 0x009896800000895d */ /* 0x008fea0003900000 */
[----:B------:R-:W3:Y:S02]  /*1fc80*/  @!P0 SYNCS.PHASECHK.TRANS64 P0, [R3+URZ], R0 ;  /* 0x00000000030085a7 */ /* 0x000ee4000800007f */
[----:B---3--:R-:W-:Y:S05]  /*1fc90*/  @!P0 BRA `(.L_x_10074) ;  /* 0xfffffffc00f08947 */ /* 0x008fea000383ffff */
.L_x_9759:
[----:B------:R-:W-:Y:S05]  /*1fca0*/  BSYNC B9 ;  /* 0x0000000000097941 */ /* 0x000fea0003800000 */
.L_x_9756:
[----:B------:R-:W-:Y:S05]  /*1fcb0*/  EXIT ;  /* 0x000000000000794d */ /* 0x000fea0003800000 */
.L_x_9777:
[----:B0-----:R0:W1:Y:S02]  /*1fcc0*/  SYNCS.PHASECHK.TRANS64.TRYWAIT P5, [R15+URZ+0x31c90], R86 ;  /* 0x031c90560f0075a7 */ /* 0x00106400080a017f */
[----:B-1----:R-:W-:Y:S05]  /*1fcd0*/  @!P5 NANOSLEEP.SYNCS 0x989680 ;  /* 0x009896800000d95d */ /* 0x002fea0003900000 */
[----:B------:R-:W1:Y:S02]  /*1fce0*/  @!P5 SYNCS.PHASECHK.TRANS64 P5, [R15+URZ+0x31c90], R86 ;  /* 0x031c90560f00d5a7 */ /* 0x000e6400080a007f */
[----:B-1----:R-:W-:Y:S05]  /*1fcf0*/  @!P5 BRA `(.L_x_9777) ;  /* 0xfffffffc00f0d947 */ /* 0x002fea000383ffff */
[----:B------:R-:W-:Y:S05]  /*1fd00*/  BRA `(.L_x_10075) ;  /* 0xfffffe3400e47947 */ /* 0x000fea000383ffff */
.L_x_9805:
[----:B0-----:R0:W1:Y:S02]  /*1fd10*/  SYNCS.PHASECHK.TRANS64.TRYWAIT P5, [R15+URZ+0x31c90], R86 ;  /* 0x031c90560f0075a7 */ /* 0x00106400080a017f */
[----:B-1----:R-:W-:Y:S05]  /*1fd20*/  @!P5 NANOSLEEP.SYNCS 0x989680 ;  /* 0x009896800000d95d */ /* 0x002fea0003900000 */
[----:B------:R-:W1:Y:S02]  /*1fd30*/  @!P5 SYNCS.PHASECHK.TRANS64 P5, [R15+URZ+0x31c90], R86 ;  /* 0x031c90560f00d5a7 */ /* 0x000e6400080a007f */
[----:B-1----:R-:W-:Y:S05]  /*1fd40*/  @!P5 BRA `(.L_x_9805) ;  /* 0xfffffffc00f0d947 */ /* 0x002fea000383ffff */
[----:B------:R-:W-:Y:S05]  /*1fd50*/  BRA `(.L_x_10076) ;  /* 0xfffffe50008c7947 */ /* 0x000fea000383ffff */
.L_x_9818:
[----:B0-----:R0:W1:Y:S02]  /*1fd60*/  SYNCS.PHASECHK.TRANS64.TRYWAIT P4, [R15+URZ+0x31c90], R86 ;  /* 0x031c90560f0075a7 */ /* 0x001064000808017f */
[----:B-1----:R-:W-:Y:S05]  /*1fd70*/  @!P4 NANOSLEEP.SYNCS 0x989680 ;  /* 0x009896800000c95d */ /* 0x002fea0003900000 */
[----:B------:R-:W1:Y:S02]  /*1fd80*/  @!P4 SYNCS.PHASECHK.TRANS64 P4, [R15+URZ+0x31c90], R86 ;  /* 0x031c90560f00c5a7 */ /* 0x000e64000808007f */
[----:B-1----:R-:W-:Y:S05]  /*1fd90*/  @!P4 BRA `(.L_x_9818) ;  /* 0xfffffffc00f0c947 */ /* 0x002fea000383ffff */
[----:B------:R-:W-:Y:S05]  /*1fda0*/  BRA `(.L_x_10077) ;  /* 0xfffffe6c001c7947 */ /* 0x000fea000383ffff */
.L_x_9822:
[----:B--2---:R2:W3:Y:S02]  /*1fdb0*/  SYNCS.PHASECHK.TRANS64.TRYWAIT P3, [R15+URZ+0x31cb0], R86 ;  /* 0x031cb0560f0075a7 */ /* 0x0044e4000806017f */
[----:B---3--:R-:W-:Y:S05]  /*1fdc0*/  @!P3 NANOSLEEP.SYNCS 0x989680 ;  /* 0x009896800000b95d */ /* 0x008fea0003900000 */
[----:B------:R-:W3:Y:S02]  /*1fdd0*/  @!P3 SYNCS.PHASECHK.TRANS64 P3, [R15+URZ+0x31cb0], R86 ;  /* 0x031cb0560f00b5a7 */ /* 0x000ee4000806007f */
[----:B---3--:R-:W-:Y:S05]  /*1fde0*/  @!P3 BRA `(.L_x_9822) ;  /* 0xfffffffc00f0b947 */ /* 0x008fea000383ffff */
[----:B------:R-:W-:Y:S05]  /*1fdf0*/  BRA `(.L_x_10078) ;  /* 0xfffffe6c00b47947 */ /* 0x000fea000383ffff */
.L_x_9830:
[----:B------:R-:W-:Y:S01]  /*1fe00*/  BSSY B0, `(.L_x_10079) ;  /* 0x0000007000007945 */ /* 0x000fe20003800000 */
[----:B------:R-:W-:Y:S02]  /*1fe10*/  IMAD.MOV.U32 R12, RZ, RZ, RZ ;  /* 0x000000ffff0c7224 */ /* 0x000fe400078e00ff */
[----:B------:R-:W-:Y:S02]  /*1fe20*/  IMAD.MOV.U32 R11, RZ, RZ, 0x1f ;  /* 0x0000001fff0b7424 */ /* 0x000fe400078e00ff */
[----:B------:R-:W-:-:S07]  /*1fe30*/  IMAD.MOV.U32 R15, RZ, RZ, -0x1 ;  /* 0xffffffffff0f7424 */ /* 0x000fce00078e00ff */
[----:B-1---5:R-:W-:Y:S05]  /*1fe40*/  WARPSYNC.COLLECTIVE R15, `(.L_x_10080) ;  /* 0x000000000f087348 */ /* 0x022fea0003c00000 */
[----:B------:R0:W2:Y:S02]  /*1fe50*/  SHFL.IDX P6, R14, R13, R12, R11 ;  /* 0x0000000c0d0e7389 */ /* 0x0000a400000c000b */
[----:B012--5:R-:W-:Y:S01]  /*1fe60*/  ENDCOLLECTIVE ;  /* 0x000000000000791b */ /* 0x027fe20003800000 */
.L_x_10080:
[----:B------:R-:W-:Y:S05]  /*1fe70*/  BSYNC B0 ;  /* 0x0000000000007941 */ /* 0x000fea0003800000 */
.L_x_10079:
[----:B------:R0:W-:Y:S01]  /*1fe80*/  STL [R1+0x78], R14 ;  /* 0x0000780e01007387 */ /* 0x0001e20000100800 */
[----:B------:R-:W-:Y:S05]  /*1fe90*/  BRA `(.L_x_10081) ;  /* 0xfffffe7400b87947 */ /* 0x000fea000383ffff */
.L_x_9841:
[----:B------:R-:W-:Y:S01]  /*1fea0*/  BSSY B1, `(.L_x_10082) ;  /* 0x0000008000017945 */ /* 0x000fe20003800000 */
[----:B------:R-:W-:Y:S02]  /*1feb0*/  IMAD.MOV.U32 R13, RZ, RZ, R23 ;  /* 0x000000ffff0d7224 */ /* 0x000fe400078e0017 */
[----:B------:R-:W-:Y:S02]  /*1fec0*/  IMAD.MOV.U32 R12, RZ, RZ, RZ ;  /* 0x000000ffff0c7224 */ /* 0x000fe400078e00ff */
[----:B------:R-:W-:Y:S02]  /*1fed0*/  IMAD.MOV.U32 R11, RZ, RZ, 0x1e1f ;  /* 0x00001e1fff0b7424 */ /* 0x000fe400078e00ff */
[----:B------:R-:W-:-:S07]  /*1fee0*/  IMAD.MOV.U32 R15, RZ, RZ, -0x1 ;  /* 0xffffffffff0f7424 */ /* 0x000fce00078e00ff */
[----:B01----:R-:W-:Y:S05]  /*1fef0*/  WARPSYNC.COLLECTIVE R15, `(.L_x_10083) ;  /* 0x000000000f087348 */ /* 0x003fea0003c00000 */
[----:B0-----:R0:W2:Y:S02]  /*1ff00*/  SHFL.IDX P6, R14, R13, R12, R11 ;  /* 0x0000000c0d0e7389 */ /* 0x0010a400000c000b */
[----:B012---:R-:W-:Y:S01]  /*1ff10*/  ENDCOLLECTIVE ;  /* 0x000000000000791b */ /* 0x007fe20003800000 */
.L_x_10083:
[----:B------:R-:W-:Y:S05]  /*1ff20*/  BSYNC B1 ;  /* 0x0000000000017941 */ /* 0x000fea0003800000 */
.L_x_10082:
        /* <DEDUP_REMOVED lines=8> */
.L_x_10084:
[----:B------:R-:W-:Y:S02]  /*1ffb0*/  IMAD.MOV.U32 R13, RZ, RZ, R25 ;  /* 0x000000ffff0d7224 */ /* 0x000fe400078e0019 */
[----:B------:R-:W-:-:S07]  /*1ffc0*/  IMAD.MOV.U32 R0, RZ, RZ, R14 ;  /* 0x000000ffff007224 */ /* 0x000fce00078e000e */
[----:B------:R-:W-:Y:S05]  /*1ffd0*/  WARPSYNC.COLLECTIVE R15, `(.L_x_10085) ;  /* 0x000000000f087348 */ /* 0x000fea0003c00000 */
[----:B------:R0:W1:Y:S02]  /*1ffe0*/  SHFL.IDX P6, R14, R13, R12, R11 ;  /* 0x0000000c0d0e7389 */ /* 0x00006400000c000b */
[----:B01----:R-:W-:Y:S01]  /*1fff0*/  ENDCOLLECTIVE ;  /* 0x000000000000791b */ /* 0x003fe20003800000 */
.L_x_10085:
[----:B------:R-:W-:Y:S02]  /*20000*/  IMAD.MOV.U32 R13, RZ, RZ, R24 ;  /* 0x000000ffff0d7224 */ /* 0x000fe400078e0018 */
[----:B------:R-:W-:-:S07]  /*20010*/  IMAD.MOV.U32 R5, RZ, RZ, R14 ;  /* 0x000000ffff057224 */ /* 0x000fce00078e000e */
[----:B------:R-:W-:Y:S05]  /*20020*/  WARPSYNC.COLLECTIVE R15, `(.L_x_10086) ;  /* 0x000000000f087348 */ /* 0x000fea0003c00000 */
[----:B------:R0:W1:Y:S02]  /*20030*/  SHFL.IDX P6, R14, R13, R12, R11 ;  /* 0x0000000c0d0e7389 */ /* 0x00006400000c000b */
[----:B01----:R-:W-:Y:S01]  /*20040*/  ENDCOLLECTIVE ;  /* 0x000000000000791b */ /* 0x003fe20003800000 */
.L_x_10086:
[----:B------:R-:W-:Y:S01]  /*20050*/  IMAD.MOV.U32 R4, RZ, RZ, R14 ;  /* 0x000000ffff047224 */ /* 0x000fe200078e000e */
[----:B------:R-:W-:Y:S06]  /*20060*/  BRA `(.L_x_10087) ;  /* 0xfffffe7800c07947 */ /* 0x000fec000383ffff */
.L_x_9845:
[----:B0-----:R0:W1:Y:S02]  /*20070*/  SYNCS.PHASECHK.TRANS64.TRYWAIT P1, [R16+URZ+0x31c00], R3 ;  /* 0x031c0003100075a7 */ /* 0x001064000802017f */
[----:B-1----:R-:W-:Y:S05]  /*20080*/  @!P1 NANOSLEEP.SYNCS 0x989680 ;  /* 0x009896800000995d */ /* 0x002fea0003900000 */
[----:B------:R-:W1:Y:S02]  /*20090*/  @!P1 SYNCS.PHASECHK.TRANS64 P1, [R16+URZ+0x31c00], R3 ;  /* 0x031c0003100095a7 */ /* 0x000e64000802007f */
[----:B-1----:R-:W-:Y:S05]  /*200a0*/  @!P1 BRA `(.L_x_9845) ;  /* 0xfffffffc00f09947 */ /* 0x002fea000383ffff */
[----:B------:R-:W-:Y:S05]  /*200b0*/  BRA `(.L_x_10088) ;  /* 0xfffffe8400047947 */ /* 0x000fea000383ffff */
.L_x_9857:
        /* <DEDUP_REMOVED lines=8> */
.L_x_10090:
[----:B------:R-:W-:Y:S05]  /*20140*/  BSYNC B1 ;  /* 0x0000000000017941 */ /* 0x000fea0003800000 */
.L_x_10089:
        /* <DEDUP_REMOVED lines=8> */
.L_x_10091:
[----:B------:R-:W-:Y:S02]  /*201d0*/  IMAD.MOV.U32 R33, RZ, RZ, R3 ;  /* 0x000000ffff217224 */ /* 0x000fe400078e0003 */
[----:B------:R-:W-:Y:S02]  /*201e0*/  IMAD.MOV.U32 R13, RZ, RZ, R25 ;  /* 0x000000ffff0d7224 */ /* 0x000fe400078e0019 */
[----:B------:R-:W-:-:S07]  /*201f0*/  IMAD.MOV.U32 R0, RZ, RZ, R14 ;  /* 0x000000ffff007224 */ /* 0x000fce00078e000e */
[----:B------:R-:W-:Y:S05]  /*20200*/  WARPSYNC.COLLECTIVE R15, `(.L_x_10092) ;  /* 0x000000000f087348 */ /* 0x000fea0003c00000 */
[----:B------:R0:W1:Y:S02]  /*20210*/  SHFL.IDX P6, R14, R13, R12, R11 ;  /* 0x0000000c0d0e7389 */ /* 0x00006400000c000b */
[----:B01----:R-:W-:Y:S01]  /*20220*/  ENDCOLLECTIVE ;  /* 0x000000000000791b */ /* 0x003fe20003800000 */
.L_x_10092:
[----:B------:R-:W-:Y:S02]  /*20230*/  IMAD.MOV.U32 R32, RZ, RZ, R0 ;  /* 0x000000ffff207224 */ /* 0x000fe400078e0000 */
[----:B------:R-:W-:Y:S02]  /*20240*/  IMAD.MOV.U32 R13, RZ, RZ, R24 ;  /* 0x000000ffff0d7224 */ /* 0x000fe400078e0018 */
[----:B------:R-:W-:-:S07]  /*20250*/  IMAD.MOV.U32 R5, RZ, RZ, R14 ;  /* 0x000000ffff057224 */ /* 0x000fce00078e000e */
[----:B------:R-:W-:Y:S05]  /*20260*/  WARPSYNC.COLLECTIVE R15, `(.L_x_10093) ;  /* 0x000000000f087348 */ /* 0x000fea0003c00000 */
[----:B------:R0:W1:Y:S02]  /*20270*/  SHFL.IDX P6, R14, R13, R12, R11 ;  /* 0x0000000c0d0e7389 */ /* 0x00006400000c000b */
[----:B01----:R-:W-:Y:S01]  /*20280*/  ENDCOLLECTIVE ;  /* 0x000000000000791b */ /* 0x003fe20003800000 */
.L_x_10093:
[----:B------:R-:W-:Y:S05]  /*20290*/  BRA `(.L_x_10094) ;  /* 0xfffffe9400ac7947 */ /* 0x000fea000383ffff */
.L_x_9861:
[----:B0-----:R0:W1:Y:S02]  /*202a0*/  SYNCS.PHASECHK.TRANS64.TRYWAIT P1, [R16+URZ+0x31c00], R3 ;  /* 0x031c0003100075a7 */ /* 0x001064000802017f */
[----:B-1----:R-:W-:Y:S05]  /*202b0*/  @!P1 NANOSLEEP.SYNCS 0x989680 ;  /* 0x009896800000995d */ /* 0x002fea0003900000 */
[----:B------:R-:W1:Y:S02]  /*202c0*/  @!P1 SYNCS.PHASECHK.TRANS64 P1, [R16+URZ+0x31c00], R3 ;  /* 0x031c0003100095a7 */ /* 0x000e64000802007f */
[----:B-1----:R-:W-:Y:S05]  /*202d0*/  @!P1 BRA `(.L_x_9861) ;  /* 0xfffffffc00f09947 */ /* 0x002fea000383ffff */
[----:B------:R-:W-:Y:S05]  /*202e0*/  BRA `(.L_x_10095) ;  /* 0xfffffe9c00707947 */ /* 0x000fea000383ffff */
.L_x_9869:
[----:B--2---:R2:W4:Y:S02]  /*202f0*/  SYNCS.PHASECHK.TRANS64.TRYWAIT P1, [R0+URZ+0x31c30], R5 ;  /* 0x031c3005000075a7 */ /* 0x004524000802017f */
[----:B----4-:R-:W-:Y:S05]  /*20300*/  @!P1 NANOSLEEP.SYNCS 0x989680 ;  /* 0x009896800000995d */ /* 0x010fea0003900000 */
[----:B------:R-:W4:Y:S02]  /*20310*/  @!P1 SYNCS.PHASECHK.TRANS64 P1, [R0+URZ+0x31c30], R5 ;  /* 0x031c3005000095a7 */ /* 0x000f24000802007f */
[----:B----4-:R-:W-:Y:S05]  /*20320*/  @!P1 BRA `(.L_x_9869) ;  /* 0xfffffffc00f09947 */ /* 0x010fea000383ffff */
[----:B------:R-:W-:Y:S05]  /*20330*/  BRA `(.L_x_9868) ;  /* 0xfffffeb400607947 */ /* 0x000fea000383ffff */
.L_x_9875:
[----:B-1----:R1:W2:Y:S02]  /*20340*/  SYNCS.PHASECHK.TRANS64.TRYWAIT P3, [R14+URZ+0x31c30], R15 ;  /* 0x031c300f0e0075a7 */ /* 0x0022a4000806017f */
[----:B--2---:R-:W-:Y:S05]  /*20350*/  @!P3 NANOSLEEP.SYNCS 0x989680 ;  /* 0x009896800000b95d */ /* 0x004fea0003900000 */
[----:B------:R-:W2:Y:S02]  /*20360*/  @!P3 SYNCS.PHASECHK.TRANS64 P3, [R14+URZ+0x31c30], R15 ;  /* 0x031c300f0e00b5a7 */ /* 0x000ea4000806007f */
[----:B--2---:R-:W-:Y:S05]  /*20370*/  @!P3 BRA `(.L_x_9875) ;  /* 0xfffffffc00f0b947 */ /* 0x004fea000383ffff */
[----:B------:R-:W-:Y:S05]  /*20380*/  BRA `(.L_x_9874) ;  /* 0xfffffef800307947 */ /* 0x000fea000383ffff */
.L_x_9880:
[----:B-1----:R1:W2:Y:S02]  /*20390*/  SYNCS.PHASECHK.TRANS64.TRYWAIT P2, [R15+URZ+0x31c50], R14 ;  /* 0x031c500e0f0075a7 */ /* 0x0022a4000804017f */
[----:B--2---:R-:W-:Y:S05]  /*203a0*/  @!P2 NANOSLEEP.SYNCS 0x989680 ;  /* 0x009896800000a95d */ /* 0x004fea0003900000 */
[----:B------:R-:W2:Y:S02]  /*203b0*/  @!P2 SYNCS.PHASECHK.TRANS64 P2, [R15+URZ+0x31c50], R14 ;  /* 0x031c500e0f00a5a7 */ /* 0x000ea4000804007f */
[----:B--2---:R-:W-:Y:S05]  /*203c0*/  @!P2 BRA `(.L_x_9880) ;  /* 0xfffffffc00f0a947 */ /* 0x004fea000383ffff */
[----:B------:R-:W-:Y:S05]  /*203d0*/  BRA `(.L_x_9879) ;  /* 0xffffff1c00b07947 */ /* 0x000fea000383ffff */
.L_x_9885:
[----:B-1----:R1:W3:Y:S02]  /*203e0*/  SYNCS.PHASECHK.TRANS64.TRYWAIT P0, [R0+URZ+0x31c50], R3 ;  /* 0x031c5003000075a7 */ /* 0x0022e4000800017f */
[----:B---3--:R-:W-:Y:S05]  /*203f0*/  @!P0 NANOSLEEP.SYNCS 0x989680 ;  /* 0x009896800000895d */ /* 0x008fea0003900000 */
[----:B------:R-:W3:Y:S02]  /*20400*/  @!P0 SYNCS.PHASECHK.TRANS64 P0, [R0+URZ+0x31c50], R3 ;  /* 0x031c5003000085a7 */ /* 0x000ee4000800007f */
[----:B---3--:R-:W-:Y:S05]  /*20410*/  @!P0 BRA `(.L_x_9885) ;  /* 0xfffffffc00f08947 */ /* 0x008fea000383ffff */
[----:B------:R-:W-:Y:S05]  /*20420*/  BRA `(.L_x_9884) ;  /* 0xffffff40004c7947 */ /* 0x000fea000383ffff */
.L_x_9890:
[----:B------:R-:W-:Y:S02]  /*20430*/  IMAD.MOV.U32 R13, RZ, RZ, R2 ;  /* 0x000000ffff0d7224 */ /* 0x000fe400078e0002 */
[----:B------:R-:W-:Y:S02]  /*20440*/  IMAD.MOV.U32 R12, RZ, RZ, RZ ;  /* 0x000000ffff0c7224 */ /* 0x000fe400078e00ff */
[----:B------:R-:W-:Y:S02]  /*20450*/  IMAD.MOV.U32 R11, RZ, RZ, 0x1c1f ;  /* 0x00001c1fff0b7424 */ /* 0x000fe400078e00ff */
[----:B------:R-:W-:-:S07]  /*20460*/  IMAD.MOV.U32 R15, RZ, RZ, -0x1 ;  /* 0xffffffffff0f7424 */ /* 0x000fce00078e00ff */
[----:B-----5:R-:W-:Y:S05]  /*20470*/  WARPSYNC.COLLECTIVE R15, `(.L_x_10096) ;  /* 0x000000000f087348 */ /* 0x020fea0003c00000 */
[----:B------:R0:W1:Y:S02]  /*20480*/  SHFL.IDX P6, R14, R13, R12, R11 ;  /* 0x0000000c0d0e7389 */ /* 0x00006400000c000b */
[----:B01---5:R-:W-:Y:S01]  /*20490*/  ENDCOLLECTIVE ;  /* 0x000000000000791b */ /* 0x023fe20003800000 */
.L_x_10096:
[----:B------:R-:W-:Y:S02]  /*204a0*/  IMAD.MOV.U32 R13, RZ, RZ, R0 ;  /* 0x000000ffff0d7224 */ /* 0x000fe400078e0000 */
[----:B------:R-:W-:-:S07]  /*204b0*/  IMAD.MOV.U32 R3, RZ, RZ, R14 ;  /* 0x000000ffff037224 */ /* 0x000fce00078e000e */
[----:B------:R-:W-:Y:S05]  /*204c0*/  WARPSYNC.COLLECTIVE R15, `(.L_x_10097) ;  /* 0x000000000f087348 */ /* 0x000fea0003c00000 */
[----:B------:R0:W1:Y:S02]  /*204d0*/  SHFL.IDX P6, R14, R13, R12, R11 ;  /* 0x0000000c0d0e7389 */ /* 0x00006400000c000b */
[----:B01----:R-:W-:Y:S01]  /*204e0*/  ENDCOLLECTIVE ;  /* 0x000000000000791b */ /* 0x003fe20003800000 */
.L_x_10097:
[----:B------:R-:W-:Y:S05]  /*204f0*/  BRA `(.L_x_10098) ;  /* 0xffffff5c00507947 */ /* 0x000fea000383ffff */
.L_x_9893:
[----:B------:R-:W-:Y:S01]  /*20500*/  BSSY B1, `(.L_x_10099) ;  /* 0x0000008000017945 */ /* 0x000fe20003800000 */
[----:B---3--:R-:W-:Y:S02]  /*20510*/  IMAD.MOV.U32 R13, RZ, RZ, R2 ;  /* 0x000000ffff0d7224 */ /* 0x008fe400078e0002 */
[----:B------:R-:W-:Y:S02]  /*20520*/  IMAD.MOV.U32 R12, RZ, RZ, 0x1 ;  /* 0x00000001ff0c7424 */ /* 0x000fe400078e00ff */
[----:B------:R-:W-:Y:S02]  /*20530*/  IMAD.MOV.U32 R11, RZ, RZ, 0x1c1f ;  /* 0x00001c1fff0b7424 */ /* 0x000fe400078e00ff */
[----:B------:R-:W-:-:S07]  /*20540*/  IMAD.MOV.U32 R15, RZ, RZ, -0x1 ;  /* 0xffffffffff0f7424 */ /* 0x000fce00078e00ff */
[----:B012--5:R-:W-:Y:S05]  /*20550*/  WARPSYNC.COLLECTIVE R15, `(.L_x_10100) ;  /* 0x000000000f087348 */ /* 0x027fea0003c00000 */
[----:B--2---:R2:W3:Y:S02]  /*20560*/  SHFL.IDX P6, R14, R13, R12, R11 ;  /* 0x0000000c0d0e7389 */ /* 0x0044e400000c000b */
[----:B0123-5:R-:W-:Y:S01]  /*20570*/  ENDCOLLECTIVE ;  /* 0x000000000000791b */ /* 0x02ffe20003800000 */
.L_x_10100:
[----:B------:R-:W-:Y:S05]  /*20580*/  BSYNC B1 ;  /* 0x0000000000017941 */ /* 0x000fea0003800000 */
.L_x_10099:
        /* <DEDUP_REMOVED lines=8> */
.L_x_10101:
[----:B------:R-:W-:Y:S05]  /*20610*/  BRA `(.L_x_10102) ;  /* 0xffffff5c00607947 */ /* 0x000fea000383ffff */
.L_x_9895:
[----:B------:R-:W-:Y:S02]  /*20620*/  IMAD.MOV.U32 R13, RZ, RZ, R2 ;  /* 0x000000ffff0d7224 */ /* 0x000fe400078e0002 */
[----:B------:R-:W-:Y:S02]  /*20630*/  IMAD.MOV.U32 R12, RZ, RZ, RZ ;  /* 0x000000ffff0c7224 */ /* 0x000fe400078e00ff */
[----:B------:R-:W-:Y:S02]  /*20640*/  IMAD.MOV.U32 R11, RZ, RZ, 0x1c1f ;  /* 0x00001c1fff0b7424 */ /* 0x000fe400078e00ff */
[----:B------:R-:W-:-:S07]  /*20650*/  IMAD.MOV.U32 R15, RZ, RZ, -0x1 ;  /* 0xffffffffff0f7424 */ /* 0x000fce00078e00ff */
[----:B------:R-:W-:Y:S05]  /*20660*/  WARPSYNC.COLLECTIVE R15, `(.L_x_10103) ;  /* 0x000000000f087348 */ /* 0x000fea0003c00000 */
[----:B------:R0:W1:Y:S02]  /*20670*/  SHFL.IDX P6, R14, R13, R12, R11 ;  /* 0x0000000c0d0e7389 */ /* 0x00006400000c000b */
[----:B01----:R-:W-:Y:S01]  /*20680*/  ENDCOLLECTIVE ;  /* 0x000000000000791b */ /* 0x003fe20003800000 */
.L_x_10103:
[----:B------:R-:W-:Y:S02]  /*20690*/  IMAD.MOV.U32 R13, RZ, RZ, R0 ;  /* 0x000000ffff0d7224 */ /* 0x000fe400078e0000 */
[----:B------:R-:W-:-:S07]  /*206a0*/  IMAD.MOV.U32 R3, RZ, RZ, R14 ;  /* 0x000000ffff037224 */ /* 0x000fce00078e000e */
[----:B------:R-:W-:Y:S05]  /*206b0*/  WARPSYNC.COLLECTIVE R15, `(.L_x_10104) ;  /* 0x000000000f087348 */ /* 0x000fea0003c00000 */
[----:B------:R0:W1:Y:S02]  /*206c0*/  SHFL.IDX P6, R14, R13, R12, R11 ;  /* 0x0000000c0d0e7389 */ /* 0x00006400000c000b */
[----:B01----:R-:W-:Y:S01]  /*206d0*/  ENDCOLLECTIVE ;  /* 0x000000000000791b */ /* 0x003fe20003800000 */
.L_x_10104:
[----:B------:R-:W-:Y:S05]  /*206e0*/  BRA `(.L_x_10105) ;  /* 0xffffff60002c7947 */ /* 0x000fea000383ffff */
.L_x_9898:
[----:B------:R-:W-:Y:S01]  /*206f0*/  BSSY B1, `(.L_x_10106) ;  /* 0x0000008000017945 */ /* 0x000fe20003800000 */
[----:B----4-:R-:W-:Y:S02]  /*20700*/  IMAD.MOV.U32 R13, RZ, RZ, R2 ;  /* 0x000000ffff0d7224 */ /* 0x010fe400078e0002 */
[----:B------:R-:W-:Y:S02]  /*20710*/  IMAD.MOV.U32 R12, RZ, RZ, 0x1 ;  /* 0x00000001ff0c7424 */ /* 0x000fe400078e00ff */
[----:B------:R-:W-:Y:S02]  /*20720*/  IMAD.MOV.U32 R11, RZ, RZ, 0x1c1f ;  /* 0x00001c1fff0b7424 */ /* 0x000fe400078e00ff */
[----:B------:R-:W-:-:S07]  /*20730*/  IMAD.MOV.U32 R15, RZ, RZ, -0x1 ;  /* 0xffffffffff0f7424 */ /* 0x000fce00078e00ff */
[----:B012---:R-:W-:Y:S05]  /*20740*/  WARPSYNC.COLLECTIVE R15, `(.L_x_10107) ;  /* 0x000000000f087348 */ /* 0x007fea0003c00000 */
[----:B--2---:R2:W3:Y:S02]  /*20750*/  SHFL.IDX P6, R14, R13, R12, R11 ;  /* 0x0000000c0d0e7389 */ /* 0x0044e400000c000b */
[----:B0123--:R-:W-:Y:S01]  /*20760*/  ENDCOLLECTIVE ;  /* 0x000000000000791b */ /* 0x00ffe20003800000 */
.L_x_10107:
[----:B------:R-:W-:Y:S05]  /*20770*/  BSYNC B1 ;  /* 0x0000000000017941 */ /* 0x000fea0003800000 */
.L_x_10106:
        /* <DEDUP_REMOVED lines=8> */
.L_x_10108:
[----:B------:R-:W-:Y:S05]  /*20800*/  BRA `(.L_x_10109) ;  /* 0xffffff6400247947 */ /* 0x000fea000383ffff */
.L_x_9902:
[----:B------:R-:W-:Y:S02]  /*20810*/  IMAD.MOV.U32 R13, RZ, RZ, R2 ;  /* 0x000000ffff0d7224 */ /* 0x000fe400078e0002 */
[----:B------:R-:W-:Y:S02]  /*20820*/  IMAD.MOV.U32 R12, RZ, RZ, RZ ;  /* 0x000000ffff0c7224 */ /* 0x000fe400078e00ff */
[----:B------:R-:W-:Y:S02]  /*20830*/  IMAD.MOV.U32 R11, RZ, RZ, 0x1c1f ;  /* 0x00001c1fff0b7424 */ /* 0x000fe400078e00ff */
[----:B------:R-:W-:-:S07]  /*20840*/  IMAD.MOV.U32 R15, RZ, RZ, -0x1 ;  /* 0xffffffffff0f7424 */ /* 0x000fce00078e00ff */
[----:B0-----:R-:W-:Y:S05]  /*20850*/  WARPSYNC.COLLECTIVE R15, `(.L_x_10110) ;  /* 0x000000000f087348 */ /* 0x001fea0003c00000 */
[----:B------:R1:W2:Y:S02]  /*20860*/  SHFL.IDX P6, R14, R13, R12, R11 ;  /* 0x0000000c0d0e7389 */ /* 0x0002a400000c000b */
[----:B012---:R-:W-:Y:S01]  /*20870*/  ENDCOLLECTIVE ;  /* 0x000000000000791b */ /* 0x007fe20003800000 */
.L_x_10110:
[----:B------:R-:W-:Y:S02]  /*20880*/  IMAD.MOV.U32 R13, RZ, RZ, R0 ;  /* 0x000000ffff0d7224 */ /* 0x000fe400078e0000 */
[----:B------:R-:W-:-:S07]  /*20890*/  IMAD.MOV.U32 R3, RZ, RZ, R14 ;  /* 0x000000ffff037224 */ /* 0x000fce00078e000e */
[----:B------:R-:W-:Y:S05]  /*208a0*/  WARPSYNC.COLLECTIVE R15, `(.L_x_10111) ;  /* 0x000000000f087348 */ /* 0x000fea0003c00000 */
[----:B------:R0:W1:Y:S02]  /*208b0*/  SHFL.IDX P6, R14, R13, R12, R11 ;  /* 0x0000000c0d0e7389 */ /* 0x00006400000c000b */
[----:B01----:R-:W-:Y:S01]  /*208c0*/  ENDCOLLECTIVE ;  /* 0x000000000000791b */ /* 0x003fe20003800000 */
.L_x_10111:
[----:B------:R-:W-:Y:S05]  /*208d0*/  BRA `(.L_x_10112) ;  /* 0xffffff7000687947 */ /* 0x000fea000383ffff */
.L_x_9905:
[----:B------:R-:W-:Y:S01]  /*208e0*/  BSSY B1, `(.L_x_10113) ;  /* 0x0000008000017945 */ /* 0x000fe20003800000 */
[----:B----4-:R-:W-:Y:S02]  /*208f0*/  IMAD.MOV.U32 R13, RZ, RZ, R2 ;  /* 0x000000ffff0d7224 */ /* 0x010fe400078e0002 */
[----:B------:R-:W-:Y:S02]  /*20900*/  IMAD.MOV.U32 R12, RZ, RZ, 0x1 ;  /* 0x00000001ff0c7424 */ /* 0x000fe400078e00ff */
[----:B------:R-:W-:Y:S02]  /*20910*/  IMAD.MOV.U32 R11, RZ, RZ, 0x1c1f ;  /* 0x00001c1fff0b7424 */ /* 0x000fe400078e00ff */
[----:B------:R-:W-:-:S07]  /*20920*/  IMAD.MOV.U32 R15, RZ, RZ, -0x1 ;  /* 0xffffffffff0f7424 */ /* 0x000fce00078e00ff */
[----:B0123--:R-:W-:Y:S05]  /*20930*/  WARPSYNC.COLLECTIVE R15, `(.L_x_10114) ;  /* 0x000000000f087348 */ /* 0x00ffea0003c00000 */
[----:B---3--:R3:W4:Y:S02]  /*20940*/  SHFL.IDX P6, R14, R13, R12, R11 ;  /* 0x0000000c0d0e7389 */ /* 0x00872400000c000b */
[----:B01234-:R-:W-:Y:S01]  /*20950*/  ENDCOLLECTIVE ;  /* 0x000000000000791b */ /* 0x01ffe20003800000 */
.L_x_10114:
[----:B------:R-:W-:Y:S05]  /*20960*/  BSYNC B1 ;  /* 0x0000000000017941 */ /* 0x000fea0003800000 */
.L_x_10113:
        /* <DEDUP_REMOVED lines=8> */
.L_x_10115:
[----:B------:R-:W-:Y:S05]  /*209f0*/  BRA `(.L_x_10116) ;  /* 0xffffff70007c7947 */ /* 0x000fea000383ffff */
.L_x_9922:
[----:B------:R-:W2:Y:S01]  /*20a00*/  S2R R7, SR_TID.X ;  /* 0x0000000000077919 */ /* 0x000ea20000002100 */
[----:B------:R-:W-:Y:S01]  /*20a10*/  BSSY B1, `(.L_x_10117) ;  /* 0x000000a000017945 */ /* 0x000fe20003800000 */
[----:B-1----:R-:W-:Y:S02]  /*20a20*/  IMAD.MOV.U32 R12, RZ, RZ, RZ ;  /* 0x000000ffff0c7224 */ /* 0x002fe400078e00ff */
[----:B0-----:R-:W-:Y:S02]  /*20a30*/  IMAD.MOV.U32 R11, RZ, RZ, 0x1f ;  /* 0x0000001fff0b7424 */ /* 0x001fe400078e00ff */
[----:B------:R-:W-:Y:S01]  /*20a40*/  IMAD.MOV.U32 R15, RZ, RZ, -0x1 ;  /* 0xffffffffff0f7424 */ /* 0x000fe200078e00ff */
[----:B--2---:R-:W-:-:S04]  /*20a50*/  SHF.R.U32.HI R7, RZ, 0x5, R7 ;  /* 0x00000005ff077819 */ /* 0x004fc80000011607 */
[----:B------:R-:W-:-:S05]  /*20a60*/  LOP3.LUT R7, R7, 0x3, RZ, 0xc0, !PT ;  /* 0x0000000307077812 */ /* 0x000fca00078ec0ff */
[----:B------:R-:W-:-:S07]  /*20a70*/  IMAD.MOV.U32 R13, RZ, RZ, R7 ;  /* 0x000000ffff0d7224 */ /* 0x000fce00078e0007 */
[----:B------:R-:W-:Y:S05]  /*20a80*/  WARPSYNC.COLLECTIVE R15, `(.L_x_10118) ;  /* 0x000000000f087348 */ /* 0x000fea0003c00000 */
[----:B------:R0:W1:Y:S02]  /*20a90*/  SHFL.IDX P6, R14, R13, R12, R11 ;  /* 0x0000000c0d0e7389 */ /* 0x00006400000c000b */
[----:B01----:R-:W-:Y:S01]  /*20aa0*/  ENDCOLLECTIVE ;  /* 0x000000000000791b */ /* 0x003fe20003800000 */
.L_x_10118:
[----:B------:R-:W-:Y:S05]  /*20ab0*/  BSYNC B1 ;  /* 0x0000000000017941 */ /* 0x000fea0003800000 */
.L_x_10117:
[----:B------:R-:W-:Y:S05]  /*20ac0*/  BRA `(.L_x_10119) ;  /* 0xffffff8800987947 */ /* 0x000fea000383ffff */
.L_x_9924:
[----:B------:R-:W-:Y:S01]  /*20ad0*/  BSSY B1, `(.L_x_10120) ;  /* 0x0000006000017945 */ /* 0x000fe20003800000 */
[----:B------:R-:W-:-:S07]  /*20ae0*/  IMAD.MOV.U32 R15, RZ, RZ, -0x1 ;  /* 0xffffffffff0f7424 */ /* 0x000fce00078e00ff */
[----:B012---:R-:W-:Y:S05]  /*20af0*/  WARPSYNC.COLLECTIVE R15, `(.L_x_10121) ;  /* 0x000000000f0c7348 */ /* 0x007fea0003c00000 */
[----:B------:R-:W-:Y:S02]  /*20b00*/  ELECT P6, UR62, PT ;  /* 0x00000000003e782f */ /* 0x000fe400038c0000 */
[----:B------:R-:W-:Y:S01]  /*20b10*/  MOV R14, UR62 ;  /* 0x0000003e000e7c02 */ /* 0x000fe20008000f00 */
[----:B012---:R-:W-:Y:S10]  /*20b20*/  ENDCOLLECTIVE ;  /* 0x000000000000791b */ /* 0x007ff40003800000 */
.L_x_10121:
[----:B------:R-:W-:Y:S05]  /*20b30*/  BSYNC B1 ;  /* 0x0000000000017941 */ /* 0x000fea0003800000 */
.L_x_10120:
[----:B------:R-:W-:Y:S01]  /*20b40*/  PLOP3.LUT P2, PT, P6, PT, PT, 0x80, 0x0 ;  /* 0x000000000000781c */ /* 0x000fe2000374f070 */
[----:B------:R-:W-:-:S12]  /*20b50*/  BRA `(.L_x_9923) ;  /* 0xffffff88008c7947 */ /* 0x000fd8000383ffff */
.L_x_9926:
[----:B--2---:R2:W3:Y:S02]  /*20b60*/  SYNCS.PHASECHK.TRANS64.TRYWAIT P0, [R16+URZ+0x31c20], R6 ;  /* 0x031c2006100075a7 */ /* 0x0044e4000800017f */
[----:B---3--:R-:W-:Y:S05]  /*20b70*/  @!P0 NANOSLEEP.SYNCS 0x989680 ;  /* 0x009896800000895d */ /* 0x008fea0003900000 */
[----:B------:R-:W3:Y:S02]  /*20b80*/  @!P0 SYNCS.PHASECHK.TRANS64 P0, [R16+URZ+0x31c20], R6 ;  /* 0x031c2006100085a7 */ /* 0x000ee4000800007f */
[----:B---3--:R-:W-:Y:S05]  /*20b90*/  @!P0 BRA `(.L_x_9926) ;  /* 0xfffffffc00f08947 */ /* 0x008fea000383ffff */
[----:B------:R-:W-:Y:S05]  /*20ba0*/  BRA `(.L_x_10122) ;  /* 0xffffff88009c7947 */ /* 0x000fea000383ffff */
.L_x_9930:
[----:B0-----:R0:W3:Y:S02]  /*20bb0*/  SYNCS.PHASECHK.TRANS64.TRYWAIT P0, [R9+URZ+0x31ca0], R11 ;  /* 0x031ca00b090075a7 */ /* 0x0010e4000800017f */
[----:B---3--:R-:W-:Y:S05]  /*20bc0*/  @!P0 NANOSLEEP.SYNCS 0x989680 ;  /* 0x009896800000895d */ /* 0x008fea0003900000 */
[----:B------:R-:W3:Y:S02]  /*20bd0*/  @!P0 SYNCS.PHASECHK.TRANS64 P0, [R9+URZ+0x31ca0], R11 ;  /* 0x031ca00b090085a7 */ /* 0x000ee4000800007f */
[----:B---3--:R-:W-:Y:S05]  /*20be0*/  @!P0 BRA `(.L_x_9930) ;  /* 0xfffffffc00f08947 */ /* 0x008fea000383ffff */
[----:B------:R-:W-:Y:S05]  /*20bf0*/  BRA `(.L_x_10123) ;  /* 0xffffff8800bc7947 */ /* 0x000fea000383ffff */
.L_x_9937:
[----:B-1----:R1:W2:Y:S02]  /*20c00*/  SYNCS.PHASECHK.TRANS64.TRYWAIT P0, [R9+URZ+0x31cc0], R11 ;  /* 0x031cc00b090075a7 */ /* 0x0022a4000800017f */
[----:B--2---:R-:W-:Y:S05]  /*20c10*/  @!P0 NANOSLEEP.SYNCS 0x989680 ;  /* 0x009896800000895d */ /* 0x004fea0003900000 */
[----:B------:R-:W2:Y:S02]  /*20c20*/  @!P0 SYNCS.PHASECHK.TRANS64 P0, [R9+URZ+0x31cc0], R11 ;  /* 0x031cc00b090085a7 */ /* 0x000ea4000800007f */
[----:B--2---:R-:W-:Y:S05]  /*20c30*/  @!P0 BRA `(.L_x_9937) ;  /* 0xfffffffc00f08947 */ /* 0x004fea000383ffff */
[----:B------:R-:W-:Y:S05]  /*20c40*/  BRA `(.L_x_10124) ;  /* 0xffffff8c00b47947 */ /* 0x000fea000383ffff */
.L_x_9946:
[----:B--2---:R2:W3:Y:S02]  /*20c50*/  SYNCS.PHASECHK.TRANS64.TRYWAIT P0, [R9+URZ+0x31ca0], R8 ;  /* 0x031ca008090075a7 */ /* 0x0044e4000800017f */
[----:B---3--:R-:W-:Y:S05]  /*20c60*/  @!P0 NANOSLEEP.SYNCS 0x989680 ;  /* 0x009896800000895d */ /* 0x008fea0003900000 */
[----:B------:R-:W3:Y:S02]  /*20c70*/  @!P0 SYNCS.PHASECHK.TRANS64 P0, [R9+URZ+0x31ca0], R8 ;  /* 0x031ca008090085a7 */ /* 0x000ee4000800007f */
[----:B---3--:R-:W-:Y:S05]  /*20c80*/  @!P0 BRA `(.L_x_9946) ;  /* 0xfffffffc00f08947 */ /* 0x008fea000383ffff */
[----:B------:R-:W-:Y:S05]  /*20c90*/  BRA `(.L_x_10125) ;  /* 0xffffff9000ec7947 */ /* 0x000fea000383ffff */
.L_x_9953:
[----:B0-----:R0:W3:Y:S02]  /*20ca0*/  SYNCS.PHASECHK.TRANS64.TRYWAIT P0, [R9+URZ+0x31cc0], R8 ;  /* 0x031cc008090075a7 */ /* 0x0010e4000800017f */
[----:B---3--:R-:W-:Y:S05]  /*20cb0*/  @!P0 NANOSLEEP.SYNCS 0x989680 ;  /* 0x009896800000895d */ /* 0x008fea0003900000 */
[----:B------:R-:W3:Y:S02]  /*20cc0*/  @!P0 SYNCS.PHASECHK.TRANS64 P0, [R9+URZ+0x31cc0], R8 ;  /* 0x031cc008090085a7 */ /* 0x000ee4000800007f */
[----:B---3--:R-:W-:Y:S05]  /*20cd0*/  @!P0 BRA `(.L_x_9953) ;  /* 0xfffffffc00f08947 */ /* 0x008fea000383ffff */
[----:B------:R-:W-:Y:S05]  /*20ce0*/  BRA `(.L_x_10126) ;  /* 0xffffff9400ec7947 */ /* 0x000fea000383ffff */
.L_x_9970:
[----:B------:R-:W4:Y:S01]  /*20cf0*/  S2R R20, SR_TID.X ;  /* 0x0000000000147919 */ /* 0x000f220000002100 */
[----:B------:R-:W-:Y:S01]  /*20d00*/  BSSY B0, `(.L_x_10127) ;  /* 0x000000a000007945 */ /* 0x000fe20003800000 */
[----:B-1----:R-:W-:Y:S02]  /*20d10*/  IMAD.MOV.U32 R12, RZ, RZ, RZ ;  /* 0x000000ffff0c7224 */ /* 0x002fe400078e00ff */
[----:B0-----:R-:W-:Y:S02]  /*20d20*/  IMAD.MOV.U32 R11, RZ, RZ, 0x1f ;  /* 0x0000001fff0b7424 */ /* 0x001fe400078e00ff */
[----:B------:R-:W-:Y:S01]  /*20d30*/  IMAD.MOV.U32 R15, RZ, RZ, -0x1 ;  /* 0xffffffffff0f7424 */ /* 0x000fe200078e00ff */
[----:B----4-:R-:W-:-:S04]  /*20d40*/  SHF.R.U32.HI R20, RZ, 0x5, R20 ;  /* 0x00000005ff147819 */ /* 0x010fc80000011614 */
[----:B------:R-:W-:-:S05]  /*20d50*/  LOP3.LUT R20, R20, 0x3, RZ, 0xc0, !PT ;  /* 0x0000000314147812 */ /* 0x000fca00078ec0ff */
[----:B------:R-:W-:-:S07]  /*20d60*/  IMAD.MOV.U32 R13, RZ, RZ, R20 ;  /* 0x000000ffff0d7224 */ /* 0x000fce00078e0014 */
[----:B--23--:R-:W-:Y:S05]  /*20d70*/  WARPSYNC.COLLECTIVE R15, `(.L_x_10128) ;  /* 0x000000000f087348 */ /* 0x00cfea0003c00000 */
[----:B------:R0:W1:Y:S02]  /*20d80*/  SHFL.IDX P6, R14, R13, R12, R11 ;  /* 0x0000000c0d0e7389 */ /* 0x00006400000c000b */
[----:B0123--:R-:W-:Y:S01]  /*20d90*/  ENDCOLLECTIVE ;  /* 0x000000000000791b */ /* 0x00ffe20003800000 */
.L_x_10128:
[----:B------:R-:W-:Y:S05]  /*20da0*/  BSYNC B0 ;  /* 0x0000000000007941 */ /* 0x000fea0003800000 */
.L_x_10127:
[----:B------:R-:W-:Y:S05]  /*20db0*/  BRA `(.L_x_10129) ;  /* 0xffffffa400107947 */ /* 0x000fea000383ffff */
.L_x_9972:
[----:B------:R-:W-:Y:S01]  /*20dc0*/  BSSY B0, `(.L_x_10130) ;  /* 0x0000006000007945 */ /* 0x000fe20003800000 */
[----:B------:R-:W-:-:S07]  /*20dd0*/  IMAD.MOV.U32 R15, RZ, RZ, -0x1 ;  /* 0xffffffffff0f7424 */ /* 0x000fce00078e00ff */
[----:B-1234-:R-:W-:Y:S05]  /*20de0*/  WARPSYNC.COLLECTIVE R15, `(.L_x_10131) ;  /* 0x000000000f0c7348 */ /* 0x01efea0003c00000 */
[----:B------:R-:W-:Y:S02]  /*20df0*/  ELECT P6, UR62, PT ;  /* 0x00000000003e782f */ /* 0x000fe400038c0000 */
[----:B------:R-:W-:Y:S01]  /*20e00*/  MOV R14, UR62 ;  /* 0x0000003e000e7c02 */ /* 0x000fe20008000f00 */
[----:B-1234-:R-:W-:Y:S10]  /*20e10*/  ENDCOLLECTIVE ;  /* 0x000000000000791b */ /* 0x01eff40003800000 */
.L_x_10131:
[----:B------:R-:W-:Y:S05]  /*20e20*/  BSYNC B0 ;  /* 0x0000000000007941 */ /* 0x000fea0003800000 */
.L_x_10130:
[----:B------:R-:W-:Y:S05]  /*20e30*/  BRA `(.L_x_10132) ;  /* 0xffffffa400107947 */ /* 0x000fea000383ffff */
.L_x_9974:
[----:B0-----:R0:W4:Y:S02]  /*20e40*/  SYNCS.PHASECHK.TRANS64.TRYWAIT P0, [R0+URZ+0x31c40], R2 ;  /* 0x031c4002000075a7 */ /* 0x001124000800017f */
[----:B----4-:R-:W-:Y:S05]  /*20e50*/  @!P0 NANOSLEEP.SYNCS 0x989680 ;  /* 0x009896800000895d */ /* 0x010fea0003900000 */
[----:B------:R-:W4:Y:S02]  /*20e60*/  @!P0 SYNCS.PHASECHK.TRANS64 P0, [R0+URZ+0x31c40], R2 ;  /* 0x031c4002000085a7 */ /* 0x000f24000800007f */
[----:B----4-:R-:W-:Y:S05]  /*20e70*/  @!P0 BRA `(.L_x_9974) ;  /* 0xfffffffc00f08947 */ /* 0x010fea000383ffff */
[----:B------:R-:W-:Y:S05]  /*20e80*/  BRA `(.L_x_10133) ;  /* 0xffffffa400647947 */ /* 0x000fea000383ffff */
.L_x_9978:
[----:B------:R-:W2:Y:S04]  /*20e90*/  LDL.LU R11, [R1+0x44] ;  /* 0x00004400010b7983 */ /* 0x000ea80000300800 */
[----:B------:R0:W5:Y:S01]  /*20ea0*/  LDL R9, [R1+0x14] ;  /* 0x0000140001097983 */ /* 0x0001620000100800 */
[----:B------:R-:W-:Y:S02]  /*20eb0*/  IMAD.MOV.U32 R13, RZ, RZ, R0 ;  /* 0x000000ffff0d7224 */ /* 0x000fe400078e0000 */
[----:B------:R-:W-:Y:S02]  /*20ec0*/  IMAD.MOV.U32 R12, RZ, RZ, RZ ;  /* 0x000000ffff0c7224 */ /* 0x000fe400078e00ff */
[----:B------:R-:W-:Y:S02]  /*20ed0*/  IMAD.MOV.U32 R15, RZ, RZ, -0x1 ;  /* 0xffffffffff0f7424 */ /* 0x000fe400078e00ff */
[----:B------:R-:W-:-:S04]  /*20ee0*/  IMAD R25, R25, 0xc0, R21 ;  /* 0x000000c019197824 */ /* 0x000fc800078e0215 */
[----:B------:R-:W-:Y:S02]  /*20ef0*/  VIADD R5, R25, 0x20 ;  /* 0x0000002019057836 */ /* 0x000fe40000000000 */
[----:B--2---:R-:W-:Y:S02]  /*20f00*/  IMAD R2, R11, R10, RZ ;  /* 0x0000000a0b027224 */ /* 0x004fe400078e02ff */
[----:B0-----:R-:W-:-:S07]  /*20f10*/  IMAD.MOV.U32 R11, RZ, RZ, 0x1c1f ;  /* 0x00001c1fff0b7424 */ /* 0x001fce00078e00ff */
[----:B-----5:R-:W-:Y:S05]  /*20f20*/  WARPSYNC.COLLECTIVE R15, `(.L_x_10134) ;  /* 0x000000000f087348 */ /* 0x020fea0003c00000 */
[----:B------:R0:W1:Y:S02]  /*20f30*/  SHFL.IDX P6, R14, R13, R12, R11 ;  /* 0x0000000c0d0e7389 */ /* 0x00006400000c000b */
[----:B01---5:R-:W-:Y:S01]  /*20f40*/  ENDCOLLECTIVE ;  /* 0x000000000000791b */ /* 0x023fe20003800000 */
.L_x_10134:
[----:B------:R-:W-:Y:S02]  /*20f50*/  IMAD.MOV.U32 R13, RZ, RZ, R4 ;  /* 0x000000ffff0d7224 */ /* 0x000fe400078e0004 */
[----:B------:R-:W-:-:S07]  /*20f60*/  IMAD.MOV.U32 R6, RZ, RZ, R14 ;  /* 0x000000ffff067224 */ /* 0x000fce00078e000e */
[----:B------:R-:W-:Y:S05]  /*20f70*/  WARPSYNC.COLLECTIVE R15, `(.L_x_10135) ;  /* 0x000000000f087348 */ /* 0x000fea0003c00000 */
[----:B------:R0:W1:Y:S02]  /*20f80*/  SHFL.IDX P6, R14, R13, R12, R11 ;  /* 0x0000000c0d0e7389 */ /* 0x00006400000c000b */
[----:B01----:R-:W-:Y:S01]  /*20f90*/  ENDCOLLECTIVE ;  /* 0x000000000000791b */ /* 0x003fe20003800000 */
.L_x_10135:
[----:B------:R-:W-:Y:S01]  /*20fa0*/  ISETP.GE.AND P2, PT, R25, R2, PT ;  /* 0x000000021900720c */ /* 0x000fe20003f46270 */
[----:B------:R-:W-:Y:S02]  /*20fb0*/  IMAD.MOV.U32 R13, RZ, RZ, R0 ;  /* 0x000000ffff0d7224 */ /* 0x000fe400078e0000 */
[----:B------:R-:W-:Y:S02]  /*20fc0*/  IMAD.MOV.U32 R12, RZ, RZ, 0x1 ;  /* 0x00000001ff0c7424 */ /* 0x000fe400078e00ff */
[----:B------:R-:W-:-:S08]  /*20fd0*/  IMAD.MOV.U32 R7, RZ, RZ, R14 ;  /* 0x000000ffff077224 */ /* 0x000fd000078e000e */
[----:B------:R-:W-:Y:S05]  /*20fe0*/  WARPSYNC.COLLECTIVE R15, `(.L_x_10136) ;  /* 0x000000000f087348 */ /* 0x000fea0003c00000 */
[----:B------:R0:W1:Y:S02]  /*20ff0*/  SHFL.IDX P6, R14, R13, R12, R11 ;  /* 0x0000000c0d0e7389 */ /* 0x00006400000c000b */
[----:B01----:R-:W-:Y:S01]  /*21000*/  ENDCOLLECTIVE ;  /* 0x000000000000791b */ /* 0x003fe20003800000 */
.L_x_10136:
[----:B------:R-:W-:-:S05]  /*21010*/  @!P2 LEA R7, P4, R20, R7, 0x1 ;  /* 0x000000071407a211 */ /* 0x000fca00078808ff */
[----:B------:R-:W-:-:S05]  /*21020*/  @!P2 IMAD.X R6, RZ, RZ, R6, P4 ;  /* 0x000000ffff06a224 */ /* 0x000fca00020e0606 */
[----:B------:R-:W-:-:S04]  /*21030*/  @!P2 LOP3.LUT R7, R7, R6, RZ, 0x3c, !PT ;  /* 0x000000060707a212 */ /* 0x000fc800078e3cff */
[----:B------:R-:W-:-:S04]  /*21040*/  @!P2 LOP3.LUT R6, R7, R6, RZ, 0x3c, !PT ;  /* 0x000000060706a212 */ /* 0x000fc800078e3cff */
[----:B------:R-:W-:Y:S01]  /*21050*/  @!P2 LOP3.LUT R7, R7, R6, RZ, 0x3c, !PT ;  /* 0x000000060707a212 */ /* 0x000fe200078e3cff */
[----:B------:R-:W-:-:S04]  /*21060*/  IMAD.MOV.U32 R13, RZ, RZ, R4 ;  /* 0x000000ffff0d7224 */ /* 0x000fc800078e0004 */
[----:B------:R-:W-:Y:S01]  /*21070*/  @!PT LDS RZ, [RZ] ;  /* 0x00000000fffff984 */ /* 0x000fe20000000800 */
[----:B------:R-:W-:Y:S01]  /*21080*/  @!PT LDS RZ, [RZ] ;  /* 0x00000000fffff984 */ /* 0x000fe20000000800 */
[----:B------:R-:W-:Y:S01]  /*21090*/  @!PT LDS RZ, [RZ] ;  /* 0x00000000fffff984 */ /* 0x000fe20000000800 */
[----:B------:R-:W-:Y:S04]  /*210a0*/  @!P2 LDGSTS.E.BYPASS.LTC128B.128 [R9+0xda00], desc[UR60][R6.64], !P3 ;  /* 0x0da000000609afae */ /* 0x000fe8000d901d7c */
[----:B------:R-:W-:Y:S04]  /*210b0*/  @!P2 LDGSTS.E.BYPASS.LTC128B.128 [R9+0x10a00], desc[UR60][R6.64+0x40], !P0 ;  /* 0x10a000400609afae */ /* 0x000fe8000c101d7c */
[----:B------:R0:W-:Y:S02]  /*210c0*/  @!P2 LDGSTS.E.BYPASS.LTC128B.128 [R9+0x13a00], desc[UR60][R6.64+0x80], !P1 ;  /* 0x13a000800609afae */ /* 0x0001e4000c901d7c */
[----:B0-----:R-:W-:-:S07]  /*210d0*/  IMAD.MOV.U32 R6, RZ, RZ, R14 ;  /* 0x000000ffff067224 */ /* 0x001fce00078e000e */
[----:B------:R-:W-:Y:S05]  /*210e0*/  WARPSYNC.COLLECTIVE R15, `(.L_x_10137) ;  /* 0x000000000f087348 */ /* 0x000fea0003c00000 */
[----:B------:R0:W1:Y:S02]  /*210f0*/  SHFL.IDX P6, R14, R13, R12, R11 ;  /* 0x0000000c0d0e7389 */ /* 0x00006400000c000b */
[----:B01----:R-:W-:Y:S01]  /*21100*/  ENDCOLLECTIVE ;  /* 0x000000000000791b */ /* 0x003fe20003800000 */
.L_x_10137:
[----:B------:R-:W-:Y:S01]  /*21110*/  ISETP.GE.AND P2, PT, R5, R2, PT ;  /* 0x000000020500720c */ /* 0x000fe20003f46270 */
[----:B------:R-:W-:Y:S02]  /*21120*/  IMAD.MOV.U32 R13, RZ, RZ, R0 ;  /* 0x000000ffff0d7224 */ /* 0x000fe400078e0000 */
[----:B------:R-:W-:Y:S02]  /*21130*/  IMAD.MOV.U32 R12, RZ, RZ, 0x2 ;  /* 0x00000002ff0c7424 */ /* 0x000fe400078e00ff */
[----:B------:R-:W-:-:S08]  /*21140*/  IMAD.MOV.U32 R7, RZ, RZ, R14 ;  /* 0x000000ffff077224 */ /* 0x000fd000078e000e */
[----:B------:R-:W-:Y:S05]  /*21150*/  WARPSYNC.COLLECTIVE R15, `(.L_x_10138) ;  /* 0x000000000f087348 */ /* 0x000fea0003c00000 */
[----:B------:R0:W1:Y:S02]  /*21160*/  SHFL.IDX P6, R14, R13, R12, R11 ;  /* 0x0000000c0d0e7389 */ /* 0x00006400000c000b */
[----:B01----:R-:W-:Y:S01]  /*21170*/  ENDCOLLECTIVE ;  /* 0x000000000000791b */ /* 0x003fe20003800000 */
.L_x_10138:
        /* <DEDUP_REMOVED lines=16> */
.L_x_10139:
[----:B------:R-:W-:Y:S02]  /*21280*/  VIADD R5, R25, 0x40 ;  /* 0x0000004019057836 */ /* 0x000fe40000000000 */
[----:B------:R-:W-:Y:S02]  /*21290*/  IMAD.MOV.U32 R13, RZ, RZ, R0 ;  /* 0x000000ffff0d7224 */ /* 0x000fe400078e0000 */
[----:B------:R-:W-:Y:S01]  /*212a0*/  IMAD.MOV.U32 R12, RZ, RZ, 0x3 ;  /* 0x00000003ff0c7424 */ /* 0x000fe200078e00ff */
[----:B------:R-:W-:Y:S01]  /*212b0*/  ISETP.GE.AND P2, PT, R5, R2, PT ;  /* 0x000000020500720c */ /* 0x000fe20003f46270 */
[----:B------:R-:W-:-:S12]  /*212c0*/  IMAD.MOV.U32 R7, RZ, RZ, R14 ;  /* 0x000000ffff077224 */ /* 0x000fd800078e000e */
[----:B------:R-:W-:Y:S05]  /*212d0*/  WARPSYNC.COLLECTIVE R15, `(.L_x_10140) ;  /* 0x000000000f087348 */ /* 0x000fea0003c00000 */
[----:B------:R0:W1:Y:S02]  /*212e0*/  SHFL.IDX P6, R14, R13, R12, R11 ;  /* 0x0000000c0d0e7389 */ /* 0x00006400000c000b */
[----:B01----:R-:W-:Y:S01]  /*212f0*/  ENDCOLLECTIVE ;  /* 0x000000000000791b */ /* 0x003fe20003800000 */
.L_x_10140:
[----:B------:R-:W-:-:S05]  /*21300*/  @!P2 LEA R7, P4, R20, R7, 0x1 ;  /* 0x000000071407a211 */ /* 0x000fca00078808ff */
[----:B------:R-:W-:Y:S02]  /*21310*/  @!P2 IMAD.X R6, RZ, RZ, R6, P4 ;  /* 0x000000ffff06a224 */ /* 0x000fe400020e0606 */
[----:B------:R-:W-:-:S03]  /*21320*/  IMAD.MOV.U32 R13, RZ, RZ, R4 ;  /* 0x000000ffff0d7224 */ /* 0x000fc600078e0004 */
[----:B------:R-:W-:Y:S01]  /*21330*/  @!P2 LOP3.LUT R7, R7, R6, RZ, 0x3c, !PT ;  /* 0x000000060707a212 */ /* 0x000fe200078e3cff */
[----:B------:R-:W-:-:S07]  /*21340*/  IMAD.MOV.U32 R0, RZ, RZ, R14 ;  /* 0x000000ffff007224 */ /* 0x000fce00078e000e */
[----:B------:R-:W-:Y:S05]  /*21350*/  WARPSYNC.COLLECTIVE R15, `(.L_x_10141) ;  /* 0x000000000f087348 */ /* 0x000fea0003c00000 */
[----:B------:R0:W1:Y:S02]  /*21360*/  SHFL.IDX P6, R14, R13, R12, R11 ;  /* 0x0000000c0d0e7389 */ /* 0x00006400000c000b */
[----:B01----:R-:W-:Y:S01]  /*21370*/  ENDCOLLECTIVE ;  /* 0x000000000000791b */ /* 0x003fe20003800000 */
.L_x_10141:
[----:B------:R-:W-:Y:S01]  /*21380*/  @!P2 LOP3.LUT R6, R7, R6, RZ, 0x3c, !PT ;  /* 0x000000060706a212 */ /* 0x000fe200078e3cff */
[----:B------:R-:W-:-:S03]  /*21390*/  VIADD R5, R25, 0x60 ;  /* 0x0000006019057836 */ /* 0x000fc60000000000 */
[----:B------:R-:W-:-:S05]  /*213a0*/  @!P2 LOP3.LUT R7, R7, R6, RZ, 0x3c, !PT ;  /* 0x000000060707a212 */ /* 0x000fca00078e3cff */
        /* <DEDUP_REMOVED lines=8> */
[----:B------:R-:W-:Y:S02]  /*21430*/  IMAD.MOV.U32 R12, RZ, RZ, RZ ;  /* 0x000000ffff0c7224 */ /* 0x000fe400078e00ff */
[----:B------:R-:W-:-:S10]  /*21440*/  IMAD.MOV.U32 R4, RZ, RZ, R14 ;  /* 0x000000ffff047224 */ /* 0x000fd400078e000e */
[----:B0-----:R-:W-:Y:S05]  /*21450*/  WARPSYNC.COLLECTIVE R15, `(.L_x_10142) ;  /* 0x000000000f087348 */ /* 0x001fea0003c00000 */
[----:B------:R1:W2:Y:S02]  /*21460*/  SHFL.IDX P6, R14, R13, R12, R11 ;  /* 0x0000000c0d0e7389 */ /* 0x0002a400000c000b */
[----:B012---:R-:W-:Y:S01]  /*21470*/  ENDCOLLECTIVE ;  /* 0x000000000000791b */ /* 0x007fe20003800000 */
.L_x_10142:
[----:B------:R-:W-:-:S05]  /*21480*/  @!P2 LEA R4, P4, R20, R4, 0x1 ;  /* 0x000000041404a211 */ /* 0x000fca00078808ff */
[----:B------:R-:W-:-:S04]  /*21490*/  @!P2 IMAD.X R0, RZ, RZ, R0, P4 ;  /* 0x000000ffff00a224 */ /* 0x000fc800020e0600 */
[----:B------:R-:W-:Y:S02]  /*214a0*/  @!P2 IMAD.MOV.U32 R5, RZ, RZ, R0 ;  /* 0x000000ffff05a224 */ /* 0x000fe400078e0000 */
[----:B------:R-:W-:Y:S02]  /*214b0*/  VIADD R0, R25, 0x80 ;  /* 0x0000008019007836 */ /* 0x000fe40000000000 */
[----:B------:R-:W-:Y:S01]  /*214c0*/  IMAD.MOV.U32 R13, RZ, RZ, R8 ;  /* 0x000000ffff0d7224 */ /* 0x000fe200078e0008 */
[----:B------:R-:W-:Y:S01]  /*214d0*/  @!PT LDS RZ, [RZ] ;  /* 0x00000000fffff984 */ /* 0x000fe20000000800 */
[----:B------:R-:W-:Y:S01]  /*214e0*/  @!PT LDS RZ, [RZ] ;  /* 0x00000000fffff984 */ /* 0x000fe20000000800 */
[----:B------:R-:W-:Y:S01]  /*214f0*/  @!PT LDS RZ, [RZ] ;  /* 0x00000000fffff984 */ /* 0x000fe20000000800 */
[----:B------:R0:W-:Y:S04]  /*21500*/  @!P2 LDGSTS.E.BYPASS.LTC128B.128 [R9+0xf200], desc[UR60][R4.64], !P3 ;  /* 0x0f2000000409afae */ /* 0x0001e8000d901d7c */
[----:B------:R0:W-:Y:S04]  /*21510*/  @!P2 LDGSTS.E.BYPASS.LTC128B.128 [R9+0x12200], desc[UR60][R4.64+0x40], !P0 ;  /* 0x122000400409afae */ /* 0x0001e8000c101d7c */
[----:B------:R0:W-:Y:S01]  /*21520*/  @!P2 LDGSTS.E.BYPASS.LTC128B.128 [R9+0x15200], desc[UR60][R4.64+0x80], !P1 ;  /* 0x152000800409afae */ /* 0x0001e2000c901d7c */
[----:B------:R-:W-:Y:S01]  /*21530*/  ISETP.GE.AND P2, PT, R0, R2, PT ;  /* 0x000000020000720c */ /* 0x000fe20003f46270 */
[----:B------:R-:W-:-:S12]  /*21540*/  IMAD.MOV.U32 R0, RZ, RZ, R14 ;  /* 0x000000ffff007224 */ /* 0x000fd800078e000e */
[----:B0-----:R-:W-:Y:S05]  /*21550*/  WARPSYNC.COLLECTIVE R15, `(.L_x_10143) ;  /* 0x000000000f087348 */ /* 0x001fea0003c00000 */
[----:B------:R1:W2:Y:S02]  /*21560*/  SHFL.IDX P6, R14, R13, R12, R11 ;  /* 0x0000000c0d0e7389 */ /* 0x0002a400000c000b */
[----:B012---:R-:W-:Y:S01]  /*21570*/  ENDCOLLECTIVE ;  /* 0x000000000000791b */ /* 0x007fe20003800000 */
.L_x_10143:
[----:B------:R-:W-:Y:S02]  /*21580*/  IMAD.MOV.U32 R13, RZ, RZ, R3 ;  /* 0x000000ffff0d7224 */ /* 0x000fe400078e0003 */
[----:B------:R-:W-:Y:S02]  /*21590*/  IMAD.MOV.U32 R12, RZ, RZ, 0x1 ;  /* 0x00000001ff0c7424 */ /* 0x000fe400078e00ff */
[----:B------:R-:W-:-:S07]  /*215a0*/  IMAD.MOV.U32 R4, RZ, RZ, R14 ;  /* 0x000000ffff047224 */ /* 0x000fce00078e000e */
[----:B------:R-:W-:Y:S05]  /*215b0*/  WARPSYNC.COLLECTIVE R15, `(.L_x_10144) ;  /* 0x000000000f087348 */ /* 0x000fea0003c00000 */
[----:B------:R0:W1:Y:S02]  /*215c0*/  SHFL.IDX P6, R14, R13, R12, R11 ;  /* 0x0000000c0d0e7389 */ /* 0x00006400000c000b */
[----:B01----:R-:W-:Y:S01]  /*215d0*/  ENDCOLLECTIVE ;  /* 0x000000000000791b */ /* 0x003fe20003800000 */
.L_x_10144:
[----:B------:R-:W-:-:S05]  /*215e0*/  @!P2 LEA R4, P4, R20, R4, 0x1 ;  /* 0x000000041404a211 */ /* 0x000fca00078808ff */
[----:B------:R-:W-:-:S04]  /*215f0*/  @!P2 IMAD.X R0, RZ, RZ, R0, P4 ;  /* 0x000000ffff00a224 */ /* 0x000fc800020e0600 */
[----:B------:R-:W-:Y:S02]  /*21600*/  @!P2 IMAD.MOV.U32 R5, RZ, RZ, R0 ;  /* 0x000000ffff05a224 */ /* 0x000fe400078e0000 */
[----:B------:R-:W-:-:S03]  /*21610*/  IMAD.MOV.U32 R13, RZ, RZ, R8 ;  /* 0x000000ffff0d7224 */ /* 0x000fc600078e0008 */
[----:B------:R-:W-:Y:S01]  /*21620*/  @!PT LDS RZ, [RZ] ;  /* 0x00000000fffff984 */ /* 0x000fe20000000800 */
[----:B------:R-:W-:Y:S01]  /*21630*/  @!PT LDS RZ, [RZ] ;  /* 0x00000000fffff984 */ /* 0x000fe20000000800 */
[----:B------:R-:W-:Y:S01]  /*21640*/  @!PT LDS RZ, [RZ] ;  /* 0x00000000fffff984 */ /* 0x000fe20000000800 */
[----:B------:R0:W-:Y:S04]  /*21650*/  @!P2 LDGSTS.E.BYPASS.LTC128B.128 [R9+0xfa00], desc[UR60][R4.64], !P3 ;  /* 0x0fa000000409afae */ /* 0x0001e8000d901d7c */
[----:B------:R0:W-:Y:S01]  /*21660*/  @!P2 LDGSTS.E.BYPASS.LTC128B.128 [R9+0x12a00], desc[UR60][R4.64+0x40], !P0 ;  /* 0x12a000400409afae */ /* 0x0001e2000c101d7c */
[----:B------:R-:W-:-:S03]  /*21670*/  IMAD.MOV.U32 R3, RZ, RZ, R14 ;  /* 0x000000ffff037224 */ /* 0x000fc600078e000e */
[----:B------:R0:W-:Y:S04]  /*21680*/  @!P2 LDGSTS.E.BYPASS.LTC128B.128 [R9+0x15a00], desc[UR60][R4.64+0x80], !P1 ;  /* 0x15a000800409afae */ /* 0x0001e8000c901d7c */
[----:B0-----:R-:W-:Y:S05]  /*21690*/  WARPSYNC.COLLECTIVE R15, `(.L_x_10145) ;  /* 0x000000000f087348 */ /* 0x001fea0003c00000 */
[----:B------:R1:W2:Y:S02]  /*216a0*/  SHFL.IDX P6, R14, R13, R12, R11 ;  /* 0x0000000c0d0e7389 */ /* 0x0002a400000c000b */
[----:B012---:R-:W-:Y:S01]  /*216b0*/  ENDCOLLECTIVE ;  /* 0x000000000000791b */ /* 0x007fe20003800000 */
.L_x_10145:
[----:B------:R-:W-:Y:S01]  /*216c0*/  IMAD.MOV.U32 R8, RZ, RZ, R14 ;  /* 0x000000ffff087224 */ /* 0x000fe200078e000e */
[----:B------:R-:W-:Y:S06]  /*216d0*/  BRA `(.L_x_10146) ;  /* 0xffffffa800c47947 */ /* 0x000fec000383ffff */
.L_x_9981:
[----:B-1----:R1:W2:Y:S02]  /*216e0*/  SYNCS.PHASECHK.TRANS64.TRYWAIT P0, [R16+URZ+0x31c20], R0 ;  /* 0x031c2000100075a7 */ /* 0x0022a4000800017f */
[----:B--2---:R-:W-:Y:S05]  /*216f0*/  @!P0 NANOSLEEP.SYNCS 0x989680 ;  /* 0x009896800000895d */ /* 0x004fea0003900000 */
[----:B------:R-:W2:Y:S02]  /*21700*/  @!P0 SYNCS.PHASECHK.TRANS64 P0, [R16+URZ+0x31c20], R0 ;  /* 0x031c2000100085a7 */ /* 0x000ea4000800007f */
[----:B--2---:R-:W-:Y:S05]  /*21710*/  @!P0 BRA `(.L_x_9981) ;  /* 0xfffffffc00f08947 */ /* 0x004fea000383ffff */
[----:B------:R-:W-:Y:S05]  /*21720*/  BRA `(.L_x_10147) ;  /* 0xffffffac002c7947 */ /* 0x000fea000383ffff */
.L_x_9990:
[----:B-1----:R1:W2:Y:S02]  /*21730*/  SYNCS.PHASECHK.TRANS64.TRYWAIT P0, [R3+URZ+0x31c40], R2 ;  /* 0x031c4002030075a7 */ /* 0x0022a4000800017f */
[----:B--2---:R-:W-:Y:S05]  /*21740*/  @!P0 NANOSLEEP.SYNCS 0x989680 ;  /* 0x009896800000895d */ /* 0x004fea0003900000 */
[----:B------:R-:W2:Y:S02]  /*21750*/  @!P0 SYNCS.PHASECHK.TRANS64 P0, [R3+URZ+0x31c40], R2 ;  /* 0x031c4002030085a7 */ /* 0x000ea4000800007f */
[----:B--2---:R-:W-:Y:S05]  /*21760*/  @!P0 BRA `(.L_x_9990) ;  /* 0xfffffffc00f08947 */ /* 0x004fea000383ffff */
[----:B------:R-:W-:Y:S05]  /*21770*/  BRA `(.L_x_10148) ;  /* 0xffffffac00fc7947 */ /* 0x000fea000383ffff */
.L_x_9997:
[----:B0-----:R0:W1:Y:S02]  /*21780*/  SYNCS.PHASECHK.TRANS64.TRYWAIT P0, [R2+URZ+0x31c60], R3 ;  /* 0x031c6003020075a7 */ /* 0x001064000800017f */
[----:B-1----:R-:W-:Y:S05]  /*21790*/  @!P0 NANOSLEEP.SYNCS 0x989680 ;  /* 0x009896800000895d */ /* 0x002fea0003900000 */
[----:B------:R-:W1:Y:S02]  /*217a0*/  @!P0 SYNCS.PHASECHK.TRANS64 P0, [R2+URZ+0x31c60], R3 ;  /* 0x031c6003020085a7 */ /* 0x000e64000800007f */
[----:B-1----:R-:W-:Y:S05]  /*217b0*/  @!P0 BRA `(.L_x_9997) ;  /* 0xfffffffc00f08947 */ /* 0x002fea000383ffff */
[----:B------:R-:W-:Y:S05]  /*217c0*/  BRA `(.L_x_10149) ;  /* 0xffffffb400007947 */ /* 0x000fea000383ffff */
.L_x_10008:
[----:B-1----:R1:W2:Y:S02]  /*217d0*/  SYNCS.PHASECHK.TRANS64.TRYWAIT P0, [R3+URZ+0x31c40], R2 ;  /* 0x031c4002030075a7 */ /* 0x0022a4000800017f */
[----:B--2---:R-:W-:Y:S05]  /*217e0*/  @!P0 NANOSLEEP.SYNCS 0x989680 ;  /* 0x009896800000895d */ /* 0x004fea0003900000 */
[----:B------:R-:W2:Y:S02]  /*217f0*/  @!P0 SYNCS.PHASECHK.TRANS64 P0, [R3+URZ+0x31c40], R2 ;  /* 0x031c4002030085a7 */ /* 0x000ea4000800007f */
[----:B--2---:R-:W-:Y:S05]  /*21800*/  @!P0 BRA `(.L_x_10008) ;  /* 0xfffffffc00f08947 */ /* 0x004fea000383ffff */
[----:B------:R-:W-:Y:S05]  /*21810*/  BRA `(.L_x_10150) ;  /* 0xffffffb800bc7947 */ /* 0x000fea000383ffff */
.L_x_10015:
[----:B0-----:R0:W1:Y:S02]  /*21820*/  SYNCS.PHASECHK.TRANS64.TRYWAIT P0, [R2+URZ+0x31c60], R28 ;  /* 0x031c601c020075a7 */ /* 0x001064000800017f */
[----:B-1----:R-:W-:Y:S05]  /*21830*/  @!P0 NANOSLEEP.SYNCS 0x989680 ;  /* 0x009896800000895d */ /* 0x002fea0003900000 */
[----:B------:R-:W1:Y:S02]  /*21840*/  @!P0 SYNCS.PHASECHK.TRANS64 P0, [R2+URZ+0x31c60], R28 ;  /* 0x031c601c020085a7 */ /* 0x000e64000800007f */
[----:B-1----:R-:W-:Y:S05]  /*21850*/  @!P0 BRA `(.L_x_10015) ;  /* 0xfffffffc00f08947 */ /* 0x002fea000383ffff */
[----:B------:R-:W-:Y:S05]  /*21860*/  BRA `(.L_x_10151) ;  /* 0xffffffbc00c07947 */ /* 0x000fea000383ffff */
.L_x_10026:
[----:B-1----:R1:W2:Y:S02]  /*21870*/  SYNCS.PHASECHK.TRANS64.TRYWAIT P0, [R3+URZ+0x31c40], R2 ;  /* 0x031c4002030075a7 */ /* 0x0022a4000800017f */
[----:B--2---:R-:W-:Y:S05]  /*21880*/  @!P0 NANOSLEEP.SYNCS 0x989680 ;  /* 0x009896800000895d */ /* 0x004fea0003900000 */
[----:B------:R-:W2:Y:S02]  /*21890*/  @!P0 SYNCS.PHASECHK.TRANS64 P0, [R3+URZ+0x31c40], R2 ;  /* 0x031c4002030085a7 */ /* 0x000ea4000800007f */
[----:B--2---:R-:W-:Y:S05]  /*218a0*/  @!P0 BRA `(.L_x_10026) ;  /* 0xfffffffc00f08947 */ /* 0x004fea000383ffff */
[----:B------:R-:W-:Y:S05]  /*218b0*/  BRA `(.L_x_10152) ;  /* 0xffffffc400547947 */ /* 0x000fea000383ffff */
.L_x_10033:
[----:B0-----:R0:W1:Y:S02]  /*218c0*/  SYNCS.PHASECHK.TRANS64.TRYWAIT P0, [R2+URZ+0x31c60], R7 ;  /* 0x031c6007020075a7 */ /* 0x001064000800017f */
[----:B-1----:R-:W-:Y:S05]  /*218d0*/  @!P0 NANOSLEEP.SYNCS 0x989680 ;  /* 0x009896800000895d */ /* 0x002fea0003900000 */
[----:B------:R-:W1:Y:S02]  /*218e0*/  @!P0 SYNCS.PHASECHK.TRANS64 P0, [R2+URZ+0x31c60], R7 ;  /* 0x031c6007020085a7 */ /* 0x000e64000800007f */
[----:B-1----:R-:W-:Y:S05]  /*218f0*/  @!P0 BRA `(.L_x_10033) ;  /* 0xfffffffc00f08947 */ /* 0x002fea000383ffff */
[----:B------:R-:W-:Y:S05]  /*21900*/  BRA `(.L_x_10153) ;  /* 0xffffffc800587947 */ /* 0x000fea000383ffff */
.L_x_10046:
[----:B-1----:R1:W2:Y:S02]  /*21910*/  SYNCS.PHASECHK.TRANS64.TRYWAIT P0, [R0+URZ+0x31c60], R3 ;  /* 0x031c6003000075a7 */ /* 0x0022a4000800017f */
[----:B--2---:R-:W-:Y:S05]  /*21920*/  @!P0 NANOSLEEP.SYNCS 0x989680 ;  /* 0x009896800000895d */ /* 0x004fea0003900000 */
[----:B------:R-:W2:Y:S02]  /*21930*/  @!P0 SYNCS.PHASECHK.TRANS64 P0, [R0+URZ+0x31c60], R3 ;  /* 0x031c6003000085a7 */ /* 0x000ea4000800007f */
[----:B--2---:R-:W-:Y:S05]  /*21940*/  @!P0 BRA `(.L_x_10046) ;  /* 0xfffffffc00f08947 */ /* 0x004fea000383ffff */
[----:B------:R-:W-:Y:S05]  /*21950*/  BRA `(.L_x_10154) ;  /* 0xffffffcc00d47947 */ /* 0x000fea000383ffff */
.L_x_10055:
[----:B------:R-:W-:Y:S01]  /*21960*/  BSSY B0, `(.L_x_10155) ;  /* 0x0000008000007945 */ /* 0x000fe20003800000 */
[----:B-1----:R-:W-:Y:S02]  /*21970*/  IMAD.MOV.U32 R13, RZ, RZ, R24 ;  /* 0x000000ffff0d7224 */ /* 0x002fe400078e0018 */
[----:B------:R-:W-:Y:S02]  /*21980*/  IMAD.MOV.U32 R12, RZ, RZ, RZ ;  /* 0x000000ffff0c7224 */ /* 0x000fe400078e00ff */
[----:B0-----:R-:W-:Y:S02]  /*21990*/  IMAD.MOV.U32 R11, RZ, RZ, 0x1f ;  /* 0x0000001fff0b7424 */ /* 0x001fe400078e00ff */
[----:B------:R-:W-:-:S07]  /*219a0*/  IMAD.MOV.U32 R15, RZ, RZ, -0x1 ;  /* 0xffffffffff0f7424 */ /* 0x000fce00078e00ff */
[----:B--23--:R-:W-:Y:S05]  /*219b0*/  WARPSYNC.COLLECTIVE R15, `(.L_x_10156) ;  /* 0x000000000f087348 */ /* 0x00cfea0003c00000 */
[----:B------:R0:W1:Y:S02]  /*219c0*/  SHFL.IDX P6, R14, R13, R12, R11 ;  /* 0x0000000c0d0e7389 */ /* 0x00006400000c000b */
[----:B0123--:R-:W-:Y:S01]  /*219d0*/  ENDCOLLECTIVE ;  /* 0x000000000000791b */ /* 0x00ffe20003800000 */
.L_x_10156:
[----:B------:R-:W-:Y:S05]  /*219e0*/  BSYNC B0 ;  /* 0x0000000000007941 */ /* 0x000fea0003800000 */
.L_x_10155:
[----:B------:R-:W-:Y:S01]  /*219f0*/  IMAD.MOV.U32 R13, RZ, RZ, R24 ;  /* 0x000000ffff0d7224 */ /* 0x000fe200078e0018 */
[----:B------:R-:W-:Y:S01]  /*21a00*/  LOP3.LUT P1, RZ, R19, 0x1, RZ, 0xc0, !PT ;  /* 0x0000000113ff7812 */ /* 0x000fe2000782c0ff */
        /* <DEDUP_REMOVED lines=8> */
.L_x_10157:
[----:B------:R-:W-:Y:S02]  /*21a90*/  ULDC UR4, c[0x0][0xc3c] ;  /* 0x00030f0000047ab9 */ /* 0x000fe40000000800 */
        /* <DEDUP_REMOVED lines=9> */
[----:B------:R-:W-:Y:S02]  /*21b30*/  CS2R R4, SRZ ;  /* 0x0000000000047805 */ /* 0x000fe4000001ff00 */
[C---:B------:R-:W-:Y:S01]  /*21b40*/  ISETP.GE.U32.AND P2, PT, R10.reuse, 0x8, PT ;  /* 0x000000080a00780c */ /* 0x040fe20003f46070 */
[----:B------:R-:W-:Y:S01]  /*21b50*/  IMAD.MOV.U32 R24, RZ, RZ, RZ ;  /* 0x000000ffff187224 */ /* 0x000fe200078e00ff */
[C---:B------:R-:W-:Y:S01]  /*21b60*/  ISETP.GE.U32.AND P3, PT, R10.reuse, 0x10, PT ;  /* 0x000000100a00780c */ /* 0x040fe20003f66070 */
[----:B--2---:R-:W-:Y:S02]  /*21b70*/  @!P0 IMAD.MOV.U32 R4, RZ, RZ, R7 ;  /* 0x000000ffff048224 */ /* 0x004fe400078e0007 */
[----:B---3--:R-:W-:Y:S01]  /*21b80*/  @!P0 IMAD.MOV.U32 R5, RZ, RZ, R8 ;  /* 0x000000ffff058224 */ /* 0x008fe200078e0008 */
[----:B------:R-:W-:-:S03]  /*21b90*/  ISETP.GE.U32.AND P0, PT, R10, 0x2, PT ;  /* 0x000000020a00780c */ /* 0x000fc60003f06070 */
[----:B------:R-:W-:-:S10]  /*21ba0*/  IMAD R13, R5, R4, RZ ;  /* 0x00000004050d7224 */ /* 0x000fd400078e02ff */
[----:B------:R-:W-:Y:S05]  /*21bb0*/  WARPSYNC.COLLECTIVE R15, `(.L_x_10158) ;  /* 0x000000000f087348 */ /* 0x000fea0003c00000 */
[----:B------:R0:W1:Y:S02]  /*21bc0*/  SHFL.UP P6, R14, R13, R12, R11 ;  /* 0x0400000c0d0e7389 */ /* 0x00006400000c000b */
[----:B01----:R-:W-:Y:S01]  /*21bd0*/  ENDCOLLECTIVE ;  /* 0x000000000000791b */ /* 0x003fe20003800000 */
.L_x_10158:
[----:B------:R-:W-:Y:S01]  /*21be0*/  IMAD.MOV.U32 R12, RZ, RZ, 0x2 ;  /* 0x00000002ff0c7424 */ /* 0x000fe200078e00ff */
[----:B------:R-:W-:Y:S02]  /*21bf0*/  SEL R14, R14, RZ, P1 ;  /* 0x000000ff0e0e7207 */ /* 0x000fe40000800000 */
[----:B------:R-:W-:-:S03]  /*21c00*/  ISETP.GE.U32.AND P1, PT, R10, 0x4, PT ;  /* 0x000000040a00780c */ /* 0x000fc60003f26070 */
[----:B------:R-:W-:-:S04]  /*21c10*/  IMAD.IADD R7, R13, 0x1, R14 ;  /* 0x000000010d077824 */ /* 0x000fc800078e020e */
[----:B------:R-:W-:-:S07]  /*21c20*/  IMAD.MOV.U32 R13, RZ, RZ, R7 ;  /* 0x000000ffff0d7224 */ /* 0x000fce00078e0007 */
[----:B------:R-:W-:Y:S05]  /*21c30*/  WARPSYNC.COLLECTIVE R15, `(.L_x_10159) ;  /* 0x000000000f087348 */ /* 0x000fea0003c00000 */
[----:B------:R0:W1:Y:S02]  /*21c40*/  SHFL.UP P6, R14, R13, R12, R11 ;  /* 0x0400000c0d0e7389 */ /* 0x00006400000c000b */
[----:B01----:R-:W-:Y:S01]  /*21c50*/  ENDCOLLECTIVE ;  /* 0x000000000000791b */ /* 0x003fe20003800000 */
.L_x_10159:
[----:B------:R-:W-:Y:S01]  /*21c60*/  IMAD.MOV.U32 R12, RZ, RZ, 0x4 ;  /* 0x00000004ff0c7424 */ /* 0x000fe200078e00ff */
[----:B------:R-:W-:-:S05]  /*21c70*/  SEL R2, R14, RZ, P0 ;  /* 0x000000ff0e027207 */ /* 0x000fca0000000000 */
[----:B------:R-:W-:-:S04]  /*21c80*/  IMAD.IADD R2, R7, 0x1, R2 ;  /* 0x0000000107027824 */ /* 0x000fc800078e0202 */
[----:B------:R-:W-:-:S07]  /*21c90*/  IMAD.MOV.U32 R13, RZ, RZ, R2 ;  /* 0x000000ffff0d7224 */ /* 0x000fce00078e0002 */
[----:B------:R-:W-:Y:S05]  /*21ca0*/  WARPSYNC.COLLECTIVE R15, `(.L_x_10160) ;  /* 0x000000000f087348 */ /* 0x000fea0003c00000 */
[----:B------:R0:W1:Y:S02]  /*21cb0*/  SHFL.UP P6, R14, R13, R12, R11 ;  /* 0x0400000c0d0e7389 */ /* 0x00006400000c000b */
[----:B01----:R-:W-:Y:S01]  /*21cc0*/  ENDCOLLECTIVE ;  /* 0x000000000000791b */ /* 0x003fe20003800000 */
.L_x_10160:
[----:B------:R-:W-:Y:S01]  /*21cd0*/  IMAD.MOV.U32 R12, RZ, RZ, 0x8 ;  /* 0x00000008ff0c7424 */ /* 0x000fe200078e00ff */
[----:B------:R-:W-:-:S05]  /*21ce0*/  SEL R3, R14, RZ, P1 ;  /* 0x000000ff0e037207 */ /* 0x000fca0000800000 */
[----:B------:R-:W-:-:S04]  /*21cf0*/  IMAD.IADD R3, R2, 0x1, R3 ;  /* 0x0000000102037824 */ /* 0x000fc800078e0203 */
[----:B------:R-:W-:-:S07]  /*21d00*/  IMAD.MOV.U32 R13, RZ, RZ, R3 ;  /* 0x000000ffff0d7224 */ /* 0x000fce00078e0003 */
[----:B------:R-:W-:Y:S05]  /*21d10*/  WARPSYNC.COLLECTIVE R15, `(.L_x_10161) ;  /* 0x000000000f087348 */ /* 0x000fea0003c00000 */
[----:B------:R0:W1:Y:S02]  /*21d20*/  SHFL.UP P6, R14, R13, R12, R11 ;  /* 0x0400000c0d0e7389 */ /* 0x00006400000c000b */
[----:B01----:R-:W-:Y:S01]  /*21d30*/  ENDCOLLECTIVE ;  /* 0x000000000000791b */ /* 0x003fe20003800000 */
.L_x_10161:
[----:B------:R-:W-:Y:S01]  /*21d40*/  IMAD.MOV.U32 R12, RZ, RZ, 0x10 ;  /* 0x00000010ff0c7424 */ /* 0x000fe200078e00ff */
[----:B------:R-:W-:-:S05]  /*21d50*/  SEL R14, R14, RZ, P2 ;  /* 0x000000ff0e0e7207 */ /* 0x000fca0001000000 */
[----:B------:R-:W-:-:S04]  /*21d60*/  IMAD.IADD R7, R3, 0x1, R14 ;  /* 0x0000000103077824 */ /* 0x000fc800078e020e */
[----:B------:R-:W-:-:S07]  /*21d70*/  IMAD.MOV.U32 R13, RZ, RZ, R7 ;  /* 0x000000ffff0d7224 */ /* 0x000fce00078e0007 */
[----:B------:R-:W-:Y:S05]  /*21d80*/  WARPSYNC.COLLECTIVE R15, `(.L_x_10162) ;  /* 0x000000000f087348 */ /* 0x000fea0003c00000 */
[----:B------:R0:W1:Y:S02]  /*21d90*/  SHFL.UP P6, R14, R13, R12, R11 ;  /* 0x0400000c0d0e7389 */ /* 0x00006400000c000b */
[----:B01----:R-:W-:Y:S01]  /*21da0*/  ENDCOLLECTIVE ;  /* 0x000000000000791b */ /* 0x003fe20003800000 */
.L_x_10162:
        /* <DEDUP_REMOVED lines=8> */
.L_x_10163:
[----:B------:R-:W-:Y:S05]  /*21e30*/  BRA `(.L_x_10164) ;  /* 0xffffffd000907947 */ /* 0x000fea000383ffff */
.L_x_10058:
[----:B------:R-:W-:Y:S01]  /*21e40*/  BSSY B0, `(.L_x_10165) ;  /* 0x0000007000007945 */ /* 0x000fe20003800000 */
[----:B------:R-:W-:Y:S02]  /*21e50*/  IMAD.MOV.U32 R12, RZ, RZ, 0x1 ;  /* 0x00000001ff0c7424 */ /* 0x000fe400078e00ff */
[----:B------:R-:W-:Y:S02]  /*21e60*/  IMAD.MOV.U32 R11, RZ, RZ, RZ ;  /* 0x000000ffff0b7224 */ /* 0x000fe400078e00ff */
[----:B------:R-:W-:-:S07]  /*21e70*/  IMAD.MOV.U32 R15, RZ, RZ, -0x1 ;  /* 0xffffffffff0f7424 */ /* 0x000fce00078e00ff */
[----:B------:R-:W-:Y:S05]  /*21e80*/  WARPSYNC.COLLECTIVE R15, `(.L_x_10166) ;  /* 0x000000000f087348 */ /* 0x000fea0003c00000 */
[----:B------:R0:W1:Y:S02]  /*21e90*/  SHFL.UP P6, R14, R13, R12, R11 ;  /* 0x0400000c0d0e7389 */ /* 0x00006400000c000b */
[----:B01----:R-:W-:Y:S01]  /*21ea0*/  ENDCOLLECTIVE ;  /* 0x000000000000791b */ /* 0x003fe20003800000 */
.L_x_10166:
[----:B------:R-:W-:Y:S05]  /*21eb0*/  BSYNC B0 ;  /* 0x0000000000007941 */ /* 0x000fea0003800000 */
.L_x_10165:
[----:B------:R-:W-:Y:S01]  /*21ec0*/  LOP3.LUT P4, RZ, R19, 0x1, RZ, 0xc0, !PT ;  /* 0x0000000113ff7812 */ /* 0x000fe2000788c0ff */
[----:B------:R-:W-:Y:S02]  /*21ed0*/  IMAD.MOV.U32 R12, RZ, RZ, 0x2 ;  /* 0x00000002ff0c7424 */ /* 0x000fe400078e00ff */
[----:B------:R-:W-:Y:S01]  /*21ee0*/  IMAD.MOV.U32 R11, RZ, RZ, RZ ;  /* 0x000000ffff0b7224 */ /* 0x000fe200078e00ff */
[----:B------:R-:W-:Y:S01]  /*21ef0*/  SEL R14, R14, RZ, P4 ;  /* 0x000000ff0e0e7207 */ /* 0x000fe20002000000 */
[----:B------:R-:W-:-:S04]  /*21f00*/  IMAD.MOV.U32 R15, RZ, RZ, -0x1 ;  /* 0xffffffffff0f7424 */ /* 0x000fc800078e00ff */
[----:B------:R-:W-:-:S07]  /*21f10*/  IMAD.IADD R13, R13, 0x1, R14 ;  /* 0x000000010d0d7824 */ /* 0x000fce00078e020e */
[----:B------:R-:W-:Y:S05]  /*21f20*/  WARPSYNC.COLLECTIVE R15, `(.L_x_10167) ;  /* 0x000000000f087348 */ /* 0x000fea0003c00000 */
[----:B------:R0:W1:Y:S02]  /*21f30*/  SHFL.UP P6, R14, R13, R12, R11 ;  /* 0x0400000c0d0e7389 */ /* 0x00006400000c000b */
[----:B01----:R-:W-:Y:S01]  /*21f40*/  ENDCOLLECTIVE ;  /* 0x000000000000791b */ /* 0x003fe20003800000 */
.L_x_10167:
[----:B------:R-:W-:Y:S01]  /*21f50*/  IMAD.MOV.U32 R12, RZ, RZ, 0x4 ;  /* 0x00000004ff0c7424 */ /* 0x000fe200078e00ff */
[----:B------:R-:W-:-:S05]  /*21f60*/  SEL R14, R14, RZ, P0 ;  /* 0x000000ff0e0e7207 */ /* 0x000fca0000000000 */
[----:B------:R-:W-:-:S04]  /*21f70*/  IMAD.IADD R3, R13, 0x1, R14 ;  /* 0x000000010d037824 */ /* 0x000fc800078e020e */
[----:B------:R-:W-:-:S07]  /*21f80*/  IMAD.MOV.U32 R13, RZ, RZ, R3 ;  /* 0x000000ffff0d7224 */ /* 0x000fce00078e0003 */
[----:B------:R-:W-:Y:S05]  /*21f90*/  WARPSYNC.COLLECTIVE R15, `(.L_x_10168) ;  /* 0x000000000f087348 */ /* 0x000fea0003c00000 */
[----:B------:R0:W1:Y:S02]  /*21fa0*/  SHFL.UP P6, R14, R13, R12, R11 ;  /* 0x0400000c0d0e7389 */ /* 0x00006400000c000b */
[----:B01----:R-:W-:Y:S01]  /*21fb0*/  ENDCOLLECTIVE ;  /* 0x000000000000791b */ /* 0x003fe20003800000 */
.L_x_10168:
[----:B------:R-:W-:Y:S01]  /*21fc0*/  IMAD.MOV.U32 R12, RZ, RZ, 0x8 ;  /* 0x00000008ff0c7424 */ /* 0x000fe200078e00ff */
[----:B------:R-:W-:-:S05]  /*21fd0*/  SEL R14, R14, RZ, P1 ;  /* 0x000000ff0e0e7207 */ /* 0x000fca0000800000 */
[----:B------:R-:W-:-:S04]  /*21fe0*/  IMAD.IADD R7, R3, 0x1, R14 ;  /* 0x0000000103077824 */ /* 0x000fc800078e020e */
[----:B------:R-:W-:-:S07]  /*21ff0*/  IMAD.MOV.U32 R13, RZ, RZ, R7 ;  /* 0x000000ffff0d7224 */ /* 0x000fce00078e0007 */
[----:B------:R-:W-:Y:S05]  /*22000*/  WARPSYNC.COLLECTIVE R15, `(.L_x_10169) ;  /* 0x000000000f087348 */ /* 0x000fea0003c00000 */
[----:B------:R0:W1:Y:S02]  /*22010*/  SHFL.UP P6, R14, R13, R12, R11 ;  /* 0x0400000c0d0e7389 */ /* 0x00006400000c000b */
[----:B01----:R-:W-:Y:S01]  /*22020*/  ENDCOLLECTIVE ;  /* 0x000000000000791b */ /* 0x003fe20003800000 */
.L_x_10169:
[----:B------:R-:W-:Y:S01]  /*22030*/  IMAD.MOV.U32 R12, RZ, RZ, 0x10 ;  /* 0x00000010ff0c7424 */ /* 0x000fe200078e00ff */
[----:B------:R-:W-:-:S05]  /*22040*/  SEL R8, R14, RZ, P2 ;  /* 0x000000ff0e087207 */ /* 0x000fca0001000000 */
[----:B------:R-:W-:-:S04]  /*22050*/  IMAD.IADD R8, R7, 0x1, R8 ;  /* 0x0000000107087824 */ /* 0x000fc800078e0208 */
[----:B------:R-:W-:-:S07]  /*22060*/  IMAD.MOV.U32 R13, RZ, RZ, R8 ;  /* 0x000000ffff0d7224 */ /* 0x000fce00078e0008 */
[----:B------:R-:W-:Y:S05]  /*22070*/  WARPSYNC.COLLECTIVE R15, `(.L_x_10170) ;  /* 0x000000000f087348 */ /* 0x000fea0003c00000 */
[----:B------:R0:W1:Y:S02]  /*22080*/  SHFL.UP P6, R14, R13, R12, R11 ;  /* 0x0400000c0d0e7389 */ /* 0x00006400000c000b */
[----:B01----:R-:W-:Y:S01]  /*22090*/  ENDCOLLECTIVE ;  /* 0x000000000000791b */ /* 0x003fe20003800000 */
.L_x_10170:
        /* <DEDUP_REMOVED lines=8> */
.L_x_10171:
[----:B------:R-:W-:Y:S05]  /*22120*/  BRA `(.L_x_10172) ;  /* 0xffffffd000787947 */ /* 0x000fea000383ffff */
.L_x_10060:
[----:B------:R-:W-:Y:S01]  /*22130*/  BSSY B0, `(.L_x_10173) ;  /* 0x0000006000007945 */ /* 0x000fe20003800000 */
[----:B------:R-:W-:Y:S01]  /*22140*/  PLOP3.LUT P6, PT, P6, PT, PT, 0x8, 0x0 ;  /* 0x000000000000781c */ /* 0x000fe200037ce170 */
[----:B------:R-:W-:-:S12]  /*22150*/  IMAD.MOV.U32 R15, RZ, RZ, -0x1 ;  /* 0xffffffffff0f7424 */ /* 0x000fd800078e00ff */
[----:B0-----:R-:W-:Y:S05]  /*22160*/  WARPSYNC.COLLECTIVE R15, `(.L_x_10174) ;  /* 0x000000000f087348 */ /* 0x001fea0003c00000 */
[----:B------:R-:W-:Y:S01]  /*22170*/  VOTE.ANY R14, PT, P6 ;  /* 0x00000000000e7806 */ /* 0x000fe200030e0100 */
[----:B0-----:R-:W-:Y:S06]  /*22180*/  ENDCOLLECTIVE ;  /* 0x000000000000791b */ /* 0x001fec0003800000 */
.L_x_10174:
[----:B------:R-:W-:Y:S05]  /*22190*/  BSYNC B0 ;  /* 0x0000000000007941 */ /* 0x000fea0003800000 */
.L_x_10173:
        /* <DEDUP_REMOVED lines=9> */
.L_x_10175:
[----:B------:R-:W-:Y:S02]  /*22230*/  IMAD.MOV.U32 R13, RZ, RZ, R5 ;  /* 0x000000ffff0d7224 */ /* 0x000fe400078e0005 */
[----:B------:R-:W-:-:S07]  /*22240*/  IMAD.MOV.U32 R4, RZ, RZ, R14 ;  /* 0x000000ffff047224 */ /* 0x000fce00078e000e */
[----:B------:R-:W-:Y:S05]  /*22250*/  WARPSYNC.COLLECTIVE R15, `(.L_x_10176) ;  /* 0x000000000f087348 */ /* 0x000fea0003c00000 */
[----:B------:R0:W1:Y:S02]  /*22260*/  SHFL.IDX P6, R14, R13, R12, R11 ;  /* 0x0000000c0d0e7389 */ /* 0x00006400000c000b */
[----:B01----:R-:W-:Y:S01]  /*22270*/  ENDCOLLECTIVE ;  /* 0x000000000000791b */ /* 0x003fe20003800000 */
.L_x_10176:
[----:B------:R-:W-:Y:S01]  /*22280*/  IMAD.MOV.U32 R5, RZ, RZ, R14 ;  /* 0x000000ffff057224 */ /* 0x000fe200078e000e */
[----:B------:R-:W-:Y:S06]  /*22290*/  BRA `(.L_x_10177) ;  /* 0xffffffd000587947 */ /* 0x000fec000383ffff */
.L_x_10062:
[----:B------:R-:W-:Y:S01]  /*222a0*/  BSSY B0, `(.L_x_10178) ;  /* 0x0000007000007945 */ /* 0x000fe20003800000 */
[----:B------:R-:W-:Y:S02]  /*222b0*/  IMAD.MOV.U32 R13, RZ, RZ, R2 ;  /* 0x000000ffff0d7224 */ /* 0x000fe400078e0002 */
[----:B------:R-:W-:Y:S02]  /*222c0*/  IMAD.MOV.U32 R11, RZ, RZ, 0x1f ;  /* 0x0000001fff0b7424 */ /* 0x000fe400078e00ff */
[----:B------:R-:W-:-:S07]  /*222d0*/  IMAD.MOV.U32 R15, RZ, RZ, -0x1 ;  /* 0xffffffffff0f7424 */ /* 0x000fce00078e00ff */
[----:B0123--:R-:W-:Y:S05]  /*222e0*/  WARPSYNC.COLLECTIVE R15, `(.L_x_10179) ;  /* 0x000000000f087348 */ /* 0x00ffea0003c00000 */
[----:B------:R4:W0:Y:S02]  /*222f0*/  SHFL.IDX P6, R14, R13, R12, R11 ;  /* 0x0000000c0d0e7389 */ /* 0x00082400000c000b */
[----:B01234-:R-:W-:Y:S01]  /*22300*/  ENDCOLLECTIVE ;  /* 0x000000000000791b */ /* 0x01ffe20003800000 */
.L_x_10179:
[----:B------:R-:W-:Y:S05]  /*22310*/  BSYNC B0 ;  /* 0x0000000000007941 */ /* 0x000fea0003800000 */
.L_x_10178:
[----:B------:R-:W-:Y:S01]  /*22320*/  IMAD.MOV.U32 R24, RZ, RZ, R14 ;  /* 0x000000ffff187224 */ /* 0x000fe200078e000e */
[----:B------:R-:W-:Y:S06]  /*22330*/  BRA `(.L_x_10061) ;  /* 0xffffffd000487947 */ /* 0x000fec000383ffff */
.L_x_10066:
[----:B0-----:R0:W1:Y:S02]  /*22340*/  SYNCS.PHASECHK.TRANS64.TRYWAIT P0, [R9+URZ+0x31c20], R0 ;  /* 0x031c2000090075a7 */ /* 0x001064000800017f */
[----:B-1----:R-:W-:Y:S05]  /*22350*/  @!P0 NANOSLEEP.SYNCS 0x989680 ;  /* 0x009896800000895d */ /* 0x002fea0003900000 */
[----:B------:R-:W1:Y:S02]  /*22360*/  @!P0 SYNCS.PHASECHK.TRANS64 P0, [R9+URZ+0x31c20], R0 ;  /* 0x031c2000090085a7 */ /* 0x000e64000800007f */
[----:B-1----:R-:W-:Y:S05]  /*22370*/  @!P0 BRA `(.L_x_10066) ;  /* 0xfffffffc00f08947 */ /* 0x002fea000383ffff */
[----:B------:R-:W-:Y:S05]  /*22380*/  BRA `(.L_x_10180) ;  /* 0xffffffd400987947 */ /* 0x000fea000383ffff */
.L_x_10067:
        /* <DEDUP_REMOVED lines=8> */
[----:B0---4-:R-:W-:Y:S05]  /*22410*/  WARPSYNC.COLLECTIVE R15, `(.L_x_10182) ;  /* 0x000000000f087348 */ /* 0x011fea0003c00000 */
[----:B------:R1:W2:Y:S02]  /*22420*/  SHFL.IDX P6, R14, R13, R12, R11 ;  /* 0x0000000c0d0e7389 */ /* 0x0002a400000c000b */
[----:B012-4-:R-:W-:Y:S01]  /*22430*/  ENDCOLLECTIVE ;  /* 0x000000000000791b */ /* 0x017fe20003800000 */
.L_x_10182:
[----:B------:R-:W-:Y:S05]  /*22440*/  BSYNC B0 ;  /* 0x0000000000007941 */ /* 0x000fea0003800000 */
.L_x_10181:
[----:B------:R-:W-:Y:S05]  /*22450*/  BRA `(.L_x_10183) ;  /* 0xffffffd400807947 */ /* 0x000fea000383ffff */
.L_x_10068:
[----:B------:R-:W-:Y:S01]  /*22460*/  BSSY B0, `(.L_x_10184) ;  /* 0x0000006000007945 */ /* 0x000fe20003800000 */
[----:B------:R-:W-:-:S07]  /*22470*/  IMAD.MOV.U32 R15, RZ, RZ, -0x1 ;  /* 0xffffffffff0f7424 */ /* 0x000fce00078e00ff */
[----:B0---4-:R-:W-:Y:S05]  /*22480*/  WARPSYNC.COLLECTIVE R15, `(.L_x_10185) ;  /* 0x000000000f0c7348 */ /* 0x011fea0003c00000 */
[----:B------:R-:W-:Y:S02]  /*22490*/  ELECT P6, UR62, PT ;  /* 0x00000000003e782f */ /* 0x000fe400038c0000 */
[----:B------:R-:W-:Y:S01]  /*224a0*/  MOV R14, UR62 ;  /* 0x0000003e000e7c02 */ /* 0x000fe20008000f00 */
[----:B0---4-:R-:W-:Y:S10]  /*224b0*/  ENDCOLLECTIVE ;  /* 0x000000000000791b */ /* 0x011ff40003800000 */
.L_x_10185:
[----:B------:R-:W-:Y:S05]  /*224c0*/  BSYNC B0 ;  /* 0x0000000000007941 */ /* 0x000fea0003800000 */
.L_x_10184:
[----:B------:R-:W-:Y:S05]  /*224d0*/  BRA `(.L_x_10186) ;  /* 0xffffffd400747947 */ /* 0x000fea000383ffff */
.L_x_10070:
[----:B0-----:R0:W1:Y:S02]  /*224e0*/  SYNCS.PHASECHK.TRANS64.TRYWAIT P0, [R7+URZ], R2 ;  /* 0x00000002070075a7 */ /* 0x001064000800017f */
[----:B-1----:R-:W-:Y:S05]  /*224f0*/  @!P0 NANOSLEEP.SYNCS 0x989680 ;  /* 0x009896800000895d */ /* 0x002fea0003900000 */
[----:B------:R-:W1:Y:S02]  /*22500*/  @!P0 SYNCS.PHASECHK.TRANS64 P0, [R7+URZ], R2 ;  /* 0x00000002070085a7 */ /* 0x000e64000800007f */
[----:B-1----:R-:W-:Y:S05]  /*22510*/  @!P0 BRA `(.L_x_10070) ;  /* 0xfffffffc00f08947 */ /* 0x002fea000383ffff */
[----:B------:R-:W-:Y:S05]  /*22520*/  BRA `(.L_x_10187) ;  /* 0xffffffd400a87947 */ /* 0x000fea000383ffff */
.L_x_10071:
[----:B-1----:R1:W2:Y:S02]  /*22530*/  SYNCS.PHASECHK.TRANS64.TRYWAIT P0, [R3+URZ], R0 ;  /* 0x00000000030075a7 */ /* 0x0022a4000800017f */
[----:B--2---:R-:W-:Y:S05]  /*22540*/  @!P0 NANOSLEEP.SYNCS 0x989680 ;  /* 0x009896800000895d */ /* 0x004fea0003900000 */
[----:B------:R-:W2:Y:S02]  /*22550*/  @!P0 SYNCS.PHASECHK.TRANS64 P0, [R3+URZ], R0 ;  /* 0x00000000030085a7 */ /* 0x000ea4000800007f */
[----:B--2---:R-:W-:Y:S05]  /*22560*/  @!P0 BRA `(.L_x_10071) ;  /* 0xfffffffc00f08947 */ /* 0x004fea000383ffff */
[----:B------:R-:W-:Y:S05]  /*22570*/  BRA `(.L_x_10188) ;  /* 0xffffffd4009c7947 */ /* 0x000fea000383ffff */
.L_x_10073:
[----:B-1----:R1:W2:Y:S02]  /*22580*/  SYNCS.PHASECHK.TRANS64.TRYWAIT P0, [R5+URZ], R2 ;  /* 0x00000002050075a7 */ /* 0x0022a4000800017f */
[----:B--2---:R-:W-:Y:S05]  /*22590*/  @!P0 NANOSLEEP.SYNCS 0x989680 ;  /* 0x009896800000895d */ /* 0x004fea0003900000 */
[----:B------:R-:W2:Y:S02]  /*225a0*/  @!P0 SYNCS.PHASECHK.TRANS64 P0, [R5+URZ], R2 ;  /* 0x00000002050085a7 */ /* 0x000ea4000800007f */
[----:B--2---:R-:W-:Y:S05]  /*225b0*/  @!P0 BRA `(.L_x_10073) ;  /* 0xfffffffc00f08947 */ /* 0x004fea000383ffff */
[----:B------:R-:W-:Y:S05]  /*225c0*/  BRA `(.L_x_10189) ;  /* 0xffffffd400a07947 */ /* 0x000fea000383ffff */
.L_x_10190:
        /* <DEDUP_REMOVED lines=11> */
.L_x_14868:


//--------------------- .text._ZN7cutlass13device_kernelIN5flash11enable_sm90INS1_16FlashAttnFwdSm90INS1_25CollectiveMainloopFwdSm90ILi2EN4cute5tupleIJNS5_1CILi1EEES8_S8_EEENS6_IJNS7_ILi192EEENS7_ILi128EEENS7_ILi96EEEEEELi96ENS_10bfloat16_tEfNS_4arch4Sm90ELb0ELb1ELb0ELb0ELb0ELb0ELb0ELb0ELb1ELb1ELb1ELb0EEENS1_21CollectiveEpilogueFwdINS6_IJSA_SC_SB_EEES9_SE_SG_Li384ELb0ELb1ELb1ELb0EEENS1_19SingleTileSchedulerILb0ELb1ELb1ELi192EEEEEEEEEvNT_6ParamsE --------------------------
	.section	.text._ZN7cutlass13device_kernelIN5flash11enable_sm90INS1_16FlashAttnFwdSm90INS1_25CollectiveMainloopFwdSm90ILi2EN4cute5tupleIJNS5_1CILi1EEES8_S8_EEENS6_IJNS7_ILi192EEENS7_ILi128EEENS7_ILi96EEEEEELi96ENS_10bfloat16_tEfNS_4arch4Sm90ELb0ELb1ELb0ELb0ELb0ELb0ELb0ELb0ELb1ELb1ELb1ELb0EEENS1_21CollectiveEpilogueFwdINS6_IJSA_SC_SB_EEES9_SE_SG_Li384ELb0ELb1ELb1ELb0EEENS1_19SingleTileSchedulerILb0ELb1ELb1ELi192EEEEEEEEEvNT_6ParamsE,"ax",@progbits
	.align	128
.text._ZN7cutlass13device_kernelIN5flash11enable_sm90INS1_16FlashAttnFwdSm90INS1_25CollectiveMainloopFwdSm90ILi2EN4cute5tupleIJNS5_1CILi1EEES8_S8_EEENS6_IJNS7_ILi192EEENS7_ILi128EEENS7_ILi96EEEEEELi96ENS_10bfloat16_tEfNS_4arch4Sm90ELb0ELb1ELb0ELb0ELb0ELb0ELb0ELb0ELb1ELb1ELb1ELb0EEENS1_21CollectiveEpilogueFwdINS6_IJSA_SC_SB_EEES9_SE_SG_Li384ELb0ELb1ELb1ELb0EEENS1_19SingleTileSchedulerILb0ELb1ELb1ELi192EEEEEEEEEvNT_6ParamsE:
        .type           _ZN7cutlass13device_kernelIN5flash11enable_sm90INS1_16FlashAttnFwdSm90INS1_25CollectiveMainloopFwdSm90ILi2EN4cute5tupleIJNS5_1CILi1EEES8_S8_EEENS6_IJNS7_ILi192EEENS7_ILi128EEENS7_ILi96EEEEEELi96ENS_10bfloat16_tEfNS_4arch4Sm90ELb0ELb1ELb0ELb0ELb0ELb0ELb0ELb0ELb1ELb1ELb1ELb0EEENS1_21CollectiveEpilogueFwdINS6_IJSA_SC_SB_EEES9_SE_SG_Li384ELb0ELb1ELb1ELb0EEENS1_19SingleTileSchedulerILb0ELb1ELb1ELi192EEEEEEEEEvNT_6ParamsE,@function
        .size           _ZN7cutlass13device_kernelIN5flash11enable_sm90INS1_16FlashAttnFwdSm90INS1_25CollectiveMainloopFwdSm90ILi2EN4cute5tupleIJNS5_1CILi1EEES8_S8_EEENS6_IJNS7_ILi192EEENS7_ILi128EEENS7_ILi96EEEEEELi96ENS_10bfloat16_tEfNS_4arch4Sm90ELb0ELb1ELb0ELb0ELb0ELb0ELb0ELb0ELb1ELb1ELb1ELb0EEENS1_21CollectiveEpilogueFwdINS6_IJSA_SC_SB_EEES9_SE_SG_Li384ELb0ELb1ELb1ELb0EEENS1_19SingleTileSchedulerILb0ELb1ELb1ELi192EEEEEEEEEvNT_6ParamsE,(.L_x_14869 - _ZN7cutlass13device_kernelIN5flash11enable_sm90INS1_16FlashAttnFwdSm90INS1_25CollectiveMainloopFwdSm90ILi2EN4cute5tupleIJNS5_1CILi1EEES8_S8_EEENS6_IJNS7_ILi192EEENS7_ILi128EEENS7_ILi96EEEEEELi96ENS_10bfloat16_tEfNS_4arch4Sm90ELb0ELb1ELb0ELb0ELb0ELb0ELb0ELb0ELb1ELb1ELb1ELb0EEENS1_21CollectiveEpilogueFwdINS6_IJSA_SC_SB_EEES9_SE_SG_Li384ELb0ELb1ELb1ELb0EEENS1_19SingleTileSchedulerILb0ELb1ELb1ELi192EEEEEEEEEvNT_6ParamsE)
        .other          _ZN7cutlass13device_kernelIN5flash11enable_sm90INS1_16FlashAttnFwdSm90INS1_25CollectiveMainloopFwdSm90ILi2EN4cute5tupleIJNS5_1CILi1EEES8_S8_EEENS6_IJNS7_ILi192EEENS7_ILi128EEENS7_ILi96EEEEEELi96ENS_10bfloat16_tEfNS_4arch4Sm90ELb0ELb1ELb0ELb0ELb0ELb0ELb0ELb0ELb1ELb1ELb1ELb0EEENS1_21CollectiveEpilogueFwdINS6_IJSA_SC_SB_EEES9_SE_SG_Li384ELb0ELb1ELb1ELb0EEENS1_19SingleTileSchedulerILb0ELb1ELb1ELi192EEEEEEEEEvNT_6ParamsE,@"STO_CUDA_ENTRY STV_DEFAULT"
_ZN7cutlass13device_kernelIN5flash11enable_sm90INS1_16FlashAttnFwdSm90INS1_25CollectiveMainloopFwdSm90ILi2EN4cute5tupleIJNS5_1CILi1EEES8_S8_EEENS6_IJNS7_ILi192EEENS7_ILi128EEENS7_ILi96EEEEEELi96ENS_10bfloat16_tEfNS_4arch4Sm90ELb0ELb1ELb0ELb0ELb0ELb0ELb0ELb0ELb1ELb1ELb1ELb0EEENS1_21CollectiveEpilogueFwdINS6_IJSA_SC_SB_EEES9_SE_SG_Li384ELb0ELb1ELb1ELb0EEENS1_19SingleTileSchedulerILb0ELb1ELb1ELi192EEEEEEEEEvNT_6ParamsE:
[----:B------:R-:W0:Y:S01]  /*0000*/  LDC R1, c[0x0][0x28] ;  /* 0x00000a00ff017b82 */ /* 0x000e220000000800 */
[----:B------:R-:W1:Y:S01]  /*0010*/  S2R R2, SR_TID.X ;  /* 0x0000000000027919 */ /* 0x000e620000002100 */
[----:B------:R-:W-:Y:S01]  /*0020*/  ELECT P0, URZ, PT ;  /* 0x00000000003f782f */ /* 0x000fe20003800000 */
[----:B------:R-:W-:Y:S01]  /*0030*/  BSSY B0, `(.L_x_10191) ;  /* 0x000000e000007945 */ /* 0x000fe20003800000 */
[--C-:B-1----:R-:W-:Y:S02]  /*0040*/  SHF.R.U32.HI R17, RZ, 0x5, R2.reuse ;  /* 0x00000005ff117819 */ /* 0x102fe40000011602 */
[----:B------:R-:W-:-:S03]  /*0050*/  SHF.R.U32.HI R19, RZ, 0x7, R2 ;  /* 0x00000007ff137819 */ /* 0x000fc60000011602 */
        /* <DEDUP_REMOVED lines=11> */
.L_x_10192:
[----:B------:R-:W-:Y:S05]  /*0110*/  BSYNC B0 ;  /* 0x0000000000007941 */ /* 0x000fea0003800000 */
.L_x_10191:
        /* <DEDUP_REMOVED lines=41> */
.L_x_10193:
        /* <DEDUP_REMOVED lines=22> */
.L_x_10194:
        /* <DEDUP_REMOVED lines=18> */
.L_x_10195:
        /* <DEDUP_REMOVED lines=22> */
.L_x_10196:
        /* <DEDUP_REMOVED lines=22> */
.L_x_10197:
[----:B------:R-:W-:Y:S01]  /*08f0*/  PLOP3.LUT P0, PT, PT, PT, UP0, 0x80, 0x0 ;  /* 0x000000000000781c */ /* 0x000fe20003f0f008 */
[----:B0-----:R-:W-:Y:S01]  /*0900*/  UMOV UR4, 0x1 ;  /* 0x0000000100047882 */ /* 0x001fe20000000000 */
[----:B------:R-:W-:Y:S01]  /*0910*/  NOP ;  /* 0x0000000000007918 */ /* 0x000fe20000000000 */
[----:B------:R-:W-:Y:S01]  /*0920*/  USEL UR4, UR4, 0x2, !UP0 ;  /* 0x0000000204047887 */ /* 0x000fe2000c000000 */
[----:B------:R-:W-:Y:S01]  /*0930*/  BSSY B6, `(.L_x_10198) ;  /* 0x00012d4000067945 */ /* 0x000fe20003800000 */
[----:B------:R-:W-:-:S04]  /*0940*/  LOP3.LUT R22, R2, 0x7f, RZ, 0xc0, !PT ;  /* 0x0000007f02167812 */ /* 0x000fc800078ec0ff */
[----:B------:R-:W-:Y:S01]  /*0950*/  IMAD.U32 R16, RZ, RZ, UR4 ;  /* 0x00000004ff107e24 */ /* 0x000fe2000f8e00ff */
[----:B-12-4-:R-:W-:Y:S06]  /*0960*/  BAR.SYNC.DEFER_BLOCKING 0x0 ;  /* 0x0000000000007b1d */ /* 0x016fec0000010000 */
[----:B------:R-:W-:Y:S05]  /*0970*/  @!P0 BRA `(.L_x_10199) ;  /* 0x000000e800088947 */ /* 0x000fea0003800000 */
.L_x_10200:
[----:B------:R-:W-:-:S08]  /*0980*/  NOP ;  /* 0x0000000000007918 */ /* 0x000fd00000000000 */
[----:B------:R-:W0:Y:S02]  /*0990*/  USETMAXREG.TRY_ALLOC.CTAPOOL UP0, 0xa0 ;  /* 0x000000a0000079c8 */ /* 0x000e240008000600 */
[----:B0-----:R-:W-:-:S13]  /*09a0*/  PLOP3.LUT P0, PT, PT, PT, UP0, 0x80, 0x0 ;  /* 0x000000000000781c */ /* 0x001fda0003f0f008 */
[----:B------:R-:W-:Y:S05]  /*09b0*/  @!P0 BRA `(.L_x_10200) ;  /* 0xfffffffc00f08947 */ /* 0x000fea000383ffff */
[----:B------:R-:W0:Y:S01]  /*09c0*/  S2UR UR6, SR_CTAID.Y ;  /* 0x00000000000679c3 */ /* 0x000e220000002600 */
[----:B------:R-:W-:Y:S01]  /*09d0*/  LOP3.LUT R0, R2, 0xffffff80, RZ, 0xc0, !PT ;  /* 0xffffff8002007812 */ /* 0x000fe200078ec0ff */
[----:B------:R-:W-:Y:S02]  /*09e0*/  ULDC UR7, c[0x0][0xc50] ;  /* 0x0003140000077ab9 */ /* 0x000fe40000000800 */
[----:B------:R-:W-:-:S04]  /*09f0*/  UISETP.NE.AND UP0, UPT, UR7, 0x1, UPT ;  /* 0x000000010700788c */ /* 0x000fc8000bf05270 */
[----:B------:R-:W-:Y:S08]  /*0a00*/  BAR.ARV 0x8, 0x200 ;  /* 0x0208000000007b1d */ /* 0x000ff00000002000 */
[----:B------:R-:W1:Y:S01]  /*0a10*/  S2UR UR8, SR_CTAID.Z ;  /* 0x00000000000879c3 */ /* 0x000e620000002700 */
[----:B------:R-:W-:Y:S01]  /*0a20*/  ISETP.NE.AND P0, PT, R0, 0x80, PT ;  /* 0x000000800000780c */ /* 0x000fe20003f05270 */
[----:B------:R-:W-:Y:S01]  /*0a30*/  @UP0 ULDC UR4, c[0x0][0xc54] ;  /* 0x0003150000040ab9 */ /* 0x000fe20000000800 */
[----:B------:R-:W-:Y:S01]  /*0a40*/  @UP0 ULDC UR9, c[0x0][0xc58] ;  /* 0x0003160000090ab9 */ /* 0x000fe20000000800 */
[----:B0-----:R-:W-:-:S10]  /*0a50*/  UIMAD.WIDE.U32 UR4, UR6, UR4, URZ ;  /* 0x00000004060472a5 */ /* 0x001fd4000f8e003f */
[----:B------:R-:W-:Y:S06]  /*0a60*/  @!P0 BAR.ARV 0x9, 0x100 ;  /* 0x0244000000008b1d */ /* 0x000fec0000002000 */
[----:B------:R-:W-:Y:S01]  /*0a70*/  UMOV UR10, UR6 ;  /* 0x00000006000a7c82 */ /* 0x000fe20008000000 */
[----:B------:R-:W-:Y:S01]  /*0a80*/  @UP0 USHF.R.U32.HI UR10, URZ, UR9, UR5 ;  /* 0x000000093f0a0299 */ /* 0x000fe20008011605 */
[----:B-1----:R-:W-:-:S03]  /*0a90*/  ISETP.LE.AND P0, PT, RZ, UR8, PT ;  /* 0x00000008ff007c0c */ /* 0x002fc6000bf03270 */
[----:B------:R-:W-:Y:S02]  /*0aa0*/  UIADD3 UR4, -UR10, URZ, URZ ;  /* 0x0000003f0a047290 */ /* 0x000fe4000fffe13f */
[----:B------:R-:W-:Y:S02]  /*0ab0*/  IMAD.U32 R17, RZ, RZ, UR10 ;  /* 0x0000000aff117e24 */ /* 0x000fe4000f8e00ff */
[----:B------:R-:W-:-:S06]  /*0ac0*/  UIMAD UR6, UR7, UR4, UR6 ;  /* 0x00000004070672a4 */ /* 0x000fcc000f8e0206 */
[----:B------:R-:W-:Y:S06]  /*0ad0*/  @!P0 BRA `(.L_x_10201) ;  /* 0x0000012800e48947 */ /* 0x000fec0003800000 */
[----:B------:R-:W0:Y:S01]  /*0ae0*/  LDC.64 R8, c[0x0][0x418] ;  /* 0x00010600ff087b82 */ /* 0x000e220000000a00 */
[----:B------:R-:W-:Y:S01]  /*0af0*/  ULDC UR4, c[0x0][0x448] ;  /* 0x0001120000047ab9 */ /* 0x000fe20000000800 */
[----:B------:R-:W-:Y:S01]  /*0b00*/  VIADD R89, R2, 0xffffff80 ;  /* 0xffffff8002597836 */ /* 0x000fe20000000000 */
[----:B------:R-:W-:-:S03]  /*0b10*/  UISETP.NE.AND UP0, UPT, UR4, 0x1, UPT ;  /* 0x000000010400788c */ /* 0x000fc6000bf05270 */
[----:B------:R-:W-:Y:S02]  /*0b20*/  ULDC.64 UR4, c[0x0][0x9e0] ;  /* 0x0002780000047ab9 */ /* 0x000fe40000000a00 */
[----:B------:R-:W1:Y:S01]  /*0b30*/  LDC R5, c[0x0][0x288] ;  /* 0x0000a200ff057b82 */ /* 0x000e620000000800 */
[----:B------:R-:W-:-:S05]  /*0b40*/  UISETP.GE.AND UP1, UPT, UR5, 0x1, UPT ;  /* 0x000000010500788c */ /* 0x000fca000bf26270 */
[----:B------:R-:W-:Y:S01]  /*0b50*/  @UP0 ULDC UR9, c[0x0][0x44c] ;  /* 0x0001130000090ab9 */ /* 0x000fe20000000800 */
[----:B------:R-:W-:Y:S01]  /*0b60*/  @UP0 ULDC UR11, c[0x0][0x450] ;  /* 0x00011400000b0ab9 */ /* 0x000fe20000000800 */
[----:B------:R-:W2:Y:S01]  /*0b70*/  LDC R18, c[0x0][0x424] ;  /* 0x00010900ff127b82 */ /* 0x000ea20000000800 */
[----:B------:R-:W-:-:S07]  /*0b80*/  PLOP3.LUT P1, PT, PT, PT, UP1, 0x80, 0x0 ;  /* 0x000000000000781c */ /* 0x000fce0003f2f018 */
[----:B------:R-:W3:Y:S01]  /*0b90*/  LDC R7, c[0x0][0x2f0] ;  /* 0x0000bc00ff077b82 */ /* 0x000ee20000000800 */
[----:B0-----:R-:W-:-:S04]  /*0ba0*/  ISETP.NE.U32.AND P0, PT, R8, RZ, PT ;  /* 0x000000ff0800720c */ /* 0x001fc80003f05070 */
[----:B------:R-:W-:-:S03]  /*0bb0*/  ISETP.NE.AND.EX P0, PT, R9, RZ, PT, P0 ;  /* 0x000000ff0900720c */ /* 0x000fc60003f05300 */
[----:B------:R-:W0:Y:S01]  /*0bc0*/  S2UR UR38, SR_CTAID.X ;  /* 0x00000000002679c3 */ /* 0x000e220000002500 */
[----:B-1----:R-:W-:Y:S02]  /*0bd0*/  IADD3 R3, -R5, 0x1, RZ ;  /* 0x0000000105037810 */ /* 0x002fe40007ffe1ff */
[----:B--2---:R-:W-:-:S05]  /*0be0*/  SEL R18, R18, 0x1, P0 ;  /* 0x0000000112127807 */ /* 0x004fca0000000000 */
[----:B---3--:R-:W-:-:S05]  /*0bf0*/  IMAD R3, R18, R7, R3 ;  /* 0x0000000712037224 */ /* 0x008fca00078e0203 */
[----:B------:R-:W-:Y:S01]  /*0c00*/  R2UR UR10, R3 ;  /* 0x00000000030a72ca */ /* 0x000fe200000e0000 */
[----:B0-----:R-:W-:-:S04]  /*0c10*/  UIMAD UR38, UR38, 0xc0, URZ ;  /* 0x000000c0262678a4 */ /* 0x001fc8000f8e023f */
        /* <DEDUP_REMOVED lines=18> */
.L_x_10203:
[----:B------:R-:W-:-:S11]  /*0d40*/  UISETP.NE.AND UP1, UPT, UR5, 0x1, UPT ;  /* 0x000000010500788c */ /* 0x000fd6000bf25270 */
[----:B------:R-:W-:Y:S02]  /*0d50*/  @UP1 ULDC.64 UR10, c[0x0][0x9e8] ;  /* 0x00027a00000a1ab9 */ /* 0x000fe40000000a00 */
[----:B------:R-:W-:-:S04]  /*0d60*/  UIMAD.WIDE.U32 UR8, UR4, UR10, URZ ;  /* 0x0000000a040872a5 */ /* 0x000fc8000f8e003f */
[----:B------:R-:W-:-:S12]  /*0d70*/  @UP1 USHF.R.U32.HI UR4, URZ, UR11, UR9 ;  /* 0x0000000b3f041299 */ /* 0x000fd80008011609 */
.L_x_10204:
[----:B------:R-:W-:-:S06]  /*0d80*/  UIMAD UR4, UR4, UR5, UR5 ;  /* 0x00000005040472a4 */ /* 0x000fcc000f8e0205 */
[----:B------:R-:W-:-:S07]  /*0d90*/  VIMNMX R0, R0, UR4, PT ;  /* 0x0000000400007c48 */ /* 0x000fce000bfe0100 */
.L_x_10202:
[-C--:B------:R-:W-:Y:S01]  /*0da0*/  IMAD R88, R18, R7.reuse, -R5 ;  /* 0x0000000712587224 */ /* 0x080fe200078e0a05 */
[----:B------:R-:W-:Y:S01]  /*0db0*/  @UP0 ULDC UR8, c[0x0][0x44c] ;  /* 0x0001130000080ab9 */ /* 0x000fe20000000800 */
[----:B------:R-:W-:Y:S01]  /*0dc0*/  VIADD R4, R0, 0x7f ;  /* 0x0000007f00047836 */ /* 0x000fe20000000000 */
[----:B------:R-:W-:Y:S01]  /*0dd0*/  UIMAD.WIDE.U32 UR8, UR38, UR8, URZ ;  /* 0x00000008260872a5 */ /* 0x000fe2000f8e003f */
[----:B------:R-:W-:Y:S01]  /*0de0*/  IMAD R0, R18, R7, 0x7f ;  /* 0x0000007f12007424 */ /* 0x000fe200078e0207 */
[----:B------:R-:W-:Y:S01]  /*0df0*/  R2UR UR7, R88 ;  /* 0x00000000580772ca */ /* 0x000fe200000e0000 */
[----:B------:R-:W-:Y:S01]  /*0e00*/  @UP0 ULDC UR10, c[0x0][0x450] ;  /* 0x00011400000a0ab9 */ /* 0x000fe20000000800 */
[----:B------:R-:W-:Y:S01]  /*0e10*/  UMOV UR4, UR38 ;  /* 0x0000002600047c82 */ /* 0x000fe20008000000 */
[----:B------:R-:W-:Y:S01]  /*0e20*/  SHF.R.S32.HI R5, RZ, 0x1f, R4 ;  /* 0x0000001fff057819 */ /* 0x000fe20000011404 */
[----:B------:R-:W-:Y:S01]  /*0e30*/  @UP0 USHF.R.U32.HI UR4, URZ, UR10, UR9 ;  /* 0x0000000a3f040299 */ /* 0x000fe20008011609 */
[----:B------:R-:W-:-:S02]  /*0e40*/  SHF.R.S32.HI R3, RZ, 0x1f, R0 ;  /* 0x0000001fff037819 */ /* 0x000fc40000011400 */
[----:B------:R-:W-:Y:S02]  /*0e50*/  LEA.HI R5, R5, R4, RZ, 0x7 ;  /* 0x0000000405057211 */ /* 0x000fe400078f38ff */
[----:B------:R-:W-:Y:S02]  /*0e60*/  LEA.HI R3, R3, R0, RZ, 0x7 ;  /* 0x0000000003037211 */ /* 0x000fe400078f38ff */
[----:B------:R-:W-:Y:S02]  /*0e70*/  SHF.R.S32.HI R0, RZ, 0x7, R5 ;  /* 0x00000007ff007819 */ /* 0x000fe40000011405 */
[----:B------:R-:W-:Y:S01]  /*0e80*/  UIADD3 UR4, UR7, UR4, URZ ;  /* 0x0000000407047290 */ /* 0x000fe2000fffe03f */
[----:B------:R-:W-:Y:S02]  /*0e90*/  SHF.R.S32.HI R3, RZ, 0x7, R3 ;  /* 0x00000007ff037819 */ /* 0x000fe40000011403 */
[----:B------:R-:W-:Y:S02]  /*0ea0*/  ULDC UR7, c[0x0][0x9dc] ;  /* 0x0002770000077ab9 */ /* 0x000fe40000000800 */
[----:B------:R-:W-:Y:S01]  /*0eb0*/  UIADD3 UR7, UR4, -UR7, URZ ;  /* 0x8000000704077290 */ /* 0x000fe2000fffe03f */
[----:B------:R-:W-:Y:S01]  /*0ec0*/  VIMNMX R23, R3, R0, PT ;  /* 0x0000000003177248 */ /* 0x000fe20003fe0100 */
[----:B------:R-:W-:Y:S10]  /*0ed0*/  @!P1 BRA `(.L_x_10205) ;  /* 0x0000000000449947 */ /* 0x000ff40003800000 */
        /* <DEDUP_REMOVED lines=10> */
.L_x_10206:
[----:B------:R-:W-:-:S11]  /*0f80*/  UISETP.NE.AND UP0, UPT, UR5, 0x1, UPT ;  /* 0x000000010500788c */ /* 0x000fd6000bf05270 */
[----:B------:R-:W-:Y:S02]  /*0f90*/  @UP0 ULDC.64 UR10, c[0x0][0x9e8] ;  /* 0x00027a00000a0ab9 */ /* 0x000fe40000000a00 */
[----:B------:R-:W-:-:S04]  /*0fa0*/  UIMAD.WIDE.U32 UR8, UR4, UR10, URZ ;  /* 0x0000000a040872a5 */ /* 0x000fc8000f8e003f */
[----:B------:R-:W-:-:S12]  /*0fb0*/  @UP0 USHF.R.U32.HI UR4, URZ, UR11, UR9 ;  /* 0x0000000b3f040299 */ /* 0x000fd80008011609 */
.L_x_10207:
[----:B------:R-:W-:-:S04]  /*0fc0*/  UIMAD UR4, UR4, UR5, URZ ;  /* 0x00000005040472a4 */ /* 0x000fc8000f8e023f */
[----:B------:R-:W-:-:S04]  /*0fd0*/  UISETP.LT.AND UP0, UPT, UR7, UR4, UPT ;  /* 0x000000040700728c */ /* 0x000fc8000bf01270 */
[----:B------:R-:W-:-:S12]  /*0fe0*/  USEL UR7, UR7, UR4, !UP0 ;  /* 0x0000000407077287 */ /* 0x000fd8000c000000 */
.L_x_10205:
[----:B------:R-:W-:Y:S02]  /*0ff0*/  USHF.R.S32.HI UR4, URZ, 0x1f, UR7 ;  /* 0x0000001f3f047899 */ /* 0x000fe40008011407 */
[----:B------:R-:W-:Y:S02]  /*1000*/  USHF.R.U32.HI UR10, URZ, 0x10, UR6 ;  /* 0x000000103f0a7899 */ /* 0x000fe40008011606 */
[----:B------:R-:W-:Y:S02]  /*1010*/  ULEA.HI UR4, UR4, UR7, URZ, 0x7 ;  /* 0x0000000704047291 */ /* 0x000fe4000f8f383f */
[----:B------:R-:W-:Y:S02]  /*1020*/  ULOP3.LUT UR60, UR6, 0xffff, URZ, 0xc0, !UPT ;  /* 0x0000ffff063c7892 */ /* 0x000fe4000f8ec03f */
[----:B------:R-:W-:-:S04]  /*1030*/  USHF.R.S32.HI UR4, URZ, 0x7, UR4 ;  /* 0x000000073f047899 */ /* 0x000fc80008011404 */
        /* <DEDUP_REMOVED lines=42> */
.L_x_10208:
[----:B------:R-:W-:Y:S02]  /*12e0*/  UIMAD UR60, UR60, UR4, UR9 ;  /* 0x000000043c3c72a4 */ /* 0x000fe4000f8e0209 */
[----:B------:R-:W-:Y:S01]  /*12f0*/  IMAD.U32 R4, RZ, RZ, UR4 ;  /* 0x00000004ff047e24 */ /* 0x000fe2000f8e00ff */
[----:B------:R-:W-:Y:S01]  /*1300*/  PLOP3.LUT P0, PT, PT, PT, PT, 0x80, 0x0 ;  /* 0x000000000000781c */ /* 0x000fe20003f0f070 */
[----:B------:R-:W-:Y:S01]  /*1310*/  IMAD.MOV.U32 R0, RZ, RZ, RZ ;  /* 0x000000ffff007224 */ /* 0x000fe200078e00ff */
[----:B------:R-:W-:Y:S01]  /*1320*/  CS2R R134, SRZ ;  /* 0x0000000000867805 */ /* 0x000fe2000001ff00 */
[----:B------:R-:W-:Y:S01]  /*1330*/  IMAD.MOV.U32 R3, RZ, RZ, RZ ;  /* 0x000000ffff037224 */ /* 0x000fe200078e00ff */
        /* <DEDUP_REMOVED lines=40> */
[----:B------:R-:W-:Y:S02]  /*15c0*/  ULEA UR4, UR5, UR36, 0xc ;  /* 0x0000002405047291 */ /* 0x000fe4000f8e603f */
[----:B------:R-:W-:Y:S02]  /*15d0*/  ULEA UR5, UR5, UR6, 0xd ;  /* 0x0000000605057291 */ /* 0x000fe4000f8e683f */
[----:B------:R-:W-:Y:S02]  /*15e0*/  UIADD3 UR4, UR4, 0xc400, URZ ;  /* 0x0000c40004047890 */ /* 0x000fe4000fffe03f */
[----:B------:R-:W-:Y:S02]  /*15f0*/  USHF.R.U32.HI UR5, URZ, 0x4, UR5 ;  /* 0x000000043f057899 */ /* 0x000fe40008011605 */
[----:B------:R-:W-:Y:S02]  /*1600*/  USHF.R.U32.HI UR4, URZ, 0x4, UR4 ;  /* 0x000000043f047899 */ /* 0x000fe40008011604 */
[----:B------:R-:W-:-:S02]  /*1610*/  ULOP3.LUT UR39, UR5, 0x3fff, URZ, 0xc0, !UPT ;  /* 0x00003fff05277892 */ /* 0x000fc4000f8ec03f */
        /* <DEDUP_REMOVED lines=18> */
.L_x_10210:
[----:B------:R-:W-:-:S04]  /*1740*/  SHF.L.U32 R0, RZ, 0x1f, RZ ;  /* 0x0000001fff007819 */ /* 0x000fc800000006ff */
[----:B------:R-:W0:Y:S02]  /*1750*/  SYNCS.PHASECHK.TRANS64.TRYWAIT P0, [UR36+0x2d800], R0 ;  /* 0x02d80000ff0075a7 */ /* 0x000e240008000164 */
[----:B0-----:R-:W-:Y:S05]  /*1760*/  @!P0 BRA `(.L_x_10211) ;  /* 0x0000011c00c88947 */ /* 0x001fea0003800000 */
.L_x_10378:
[----:B------:R-:W-:-:S13]  /*1770*/  R2UR UR4, R16 ;  /* 0x00000000100472ca */ /* 0x000fda00000e0000 */
[----:B------:R-:W-:-:S06]  /*1780*/  ULOP3.LUT UR4, UR4, 0x1, URZ, 0xfc, !UPT ;  /* 0x0000000104047892 */ /* 0x000fcc000f8efc3f */
[----:B0-----:R-:W-:-:S05]  /*1790*/  IMAD.U32 R3, RZ, RZ, UR4 ;  /* 0x00000004ff037e24 */ /* 0x001fca000f8e00ff */
[----:B------:R-:W-:-:S13]  /*17a0*/  ISETP.NE.AND P0, PT, R3, 0x3, PT ;  /* 0x000000030300780c */ /* 0x000fda0003f05270 */
[----:B------:R-:W-:Y:S05]  /*17b0*/  @!P0 BRA `(.L_x_10212) ;  /* 0x0000000000048947 */ /* 0x000fea0003800000 */
[----:B------:R-:W-:Y:S01]  /*17c0*/  BPT.TRAP 0x1 ;  /* 0x000000040000795c */ /* 0x000fe20000300000 */
.L_x_10212:
[----:B------:R0:W1:Y:S01]  /*17d0*/  SYNCS.PHASECHK.TRANS64.TRYWAIT P2, [UR36+0x2d830], R0 ;  /* 0x02d83000ff0075a7 */ /* 0x0000620008040164 */
[----:B------:R-:W-:Y:S05]  /*17e0*/  @!P0 BRA `(.L_x_10213) ;  /* 0x0000000000048947 */ /* 0x000fea0003800000 */
[----:B------:R-:W-:Y:S01]  /*17f0*/  BPT.TRAP 0x1 ;  /* 0x000000040000795c */ /* 0x000fe20000300000 */
.L_x_10213:
[----:B------:R-:W-:Y:S01]  /*1800*/  IMAD.U32 R20, RZ, RZ, UR40 ;  /* 0x00000028ff147e24 */ /* 0x000fe2000f8e00ff */
[----:B------:R-:W-:-:S04]  /*1810*/  ISETP.NE.AND P1, PT, R22, RZ, PT ;  /* 0x000000ff1600720c */ /* 0x000fc80003f25270 */
[----:B------:R-:W-:Y:S01]  /*1820*/  LOP3.LUT R20, R20, 0x10000, RZ, 0xfc, !PT ;  /* 0x0001000014147812 */ /* 0x000fe200078efcff */
[----:B-1----:R-:W-:Y:S08]  /*1830*/  @P2 BRA `(.L_x_10214) ;  /* 0x0000000000082947 */ /* 0x002ff00003800000 */
[----:B------:R-:W1:Y:S02]  /*1840*/  SYNCS.PHASECHK.TRANS64.TRYWAIT P2, [UR36+0x2d830], R0 ;  /* 0x02d83000ff0075a7 */ /* 0x000e640008040164 */
[----:B-1----:R-:W-:Y:S05]  /*1850*/  @!P2 BRA `(.L_x_10215) ;  /* 0x0000011c00a4a947 */ /* 0x002fea0003800000 */
.L_x_10214:
[----:B------:R-:W-:Y:S05]  /*1860*/  WARPSYNC.ALL ;  /* 0x0000000000007948 */ /* 0x000fea0003800000 */
[----:B------:R-:W-:Y:S01]  /*1870*/  IMAD.MOV.U32 R21, RZ, RZ, -0x7fffffe0 ;  /* 0x80000020ff157424 */ /* 0x000fe200078e00ff */
        /* <DEDUP_REMOVED lines=9> */
[----:B01----:R-:W-:Y:S01]  /*1910*/  LOP3.LUT R0, R91, 0xffffff80, RZ, 0xc0, !PT ;  /* 0xffffff805b007812 */ /* 0x003fe200078ec0ff */
[----:B------:R-:W-:Y:S01]  /*1920*/  UMOV UR15, 0x80000020 ;  /* 0x80000020000f7882 */ /* 0x000fe20000000000 */
[----:B------:R-:W-:Y:S01]  /*1930*/  UMOV UR17, 0x80000020 ;  /* 0x8000002000117882 */ /* 0x000fe20000000000 */
[----:B------:R-:W-:Y:S01]  /*1940*/  ULOP3.LUT UR7, UR4, 0x10000, URZ, 0xfc, !UPT ;  /* 0x0001000004077892 */ /* 0x000fe2000f8efc3f */
[----:B------:R-:W-:Y:S01]  /*1950*/  LEA.HI R8, R90, R89, RZ, 0x2 ;  /* 0x000000595a087211 */ /* 0x000fe200078f10ff */
[----:B------:R-:W-:Y:S01]  /*1960*/  UMOV UR19, 0x80000020 ;  /* 0x8000002000137882 */ /* 0x000fe20000000000 */
[----:B------:R-:W-:Y:S01]  /*1970*/  UMOV UR21, 0x80000020 ;  /* 0x8000002000157882 */ /* 0x000fe20000000000 */
[----:B------:R-:W-:Y:S01]  /*1980*/  UIADD3 UR14, UR7, 0x200, URZ ;  /* 0x00000200070e7890 */ /* 0x000fe2000fffe03f */
[C---:B------:R-:W-:Y:S01]  /*1990*/  IMAD.IADD R5, R89.reuse, 0x1, -R0 ;  /* 0x0000000159057824 */ /* 0x040fe200078e0a00 */
[----:B------:R-:W-:Y:S01]  /*19a0*/  UIADD3 UR12, UR24, 0x300, URZ ;  /* 0x00000300180c7890 */ /* 0x000fe2000fffe03f */
[----:B------:R-:W-:Y:S01]  /*19b0*/  LOP3.LUT R8, R8, 0xfffffffc, RZ, 0xc0, !PT ;  /* 0xfffffffc08087812 */ /* 0x000fe200078ec0ff */
[----:B------:R-:W-:Y:S01]  /*19c0*/  UMOV UR10, UR7 ;  /* 0x00000007000a7c82 */ /* 0x000fe20008000000 */
[----:B------:R-:W-:Y:S01]  /*19d0*/  UIADD3 UR16, UR24, 0x302, URZ ;  /* 0x0000030218107890 */ /* 0x000fe2000fffe03f */
[----:B------:R-:W-:Y:S01]  /*19e0*/  HGMMA.64x128x16.F32.BF16 R24, gdesc[UR8], RZ, !UPT, gsb0 ;  /* 0x01e00000081879f0 */ /* 0x000fe2000c0018ff */
[----:B------:R-:W-:Y:S01]  /*19f0*/  UIADD3 UR8, UR24, 0x2, URZ ;  /* 0x0000000218087890 */ /* 0x000fe2000fffe03f */
[----:B------:R-:W-:Y:S01]  /*1a00*/  SHF.R.S32.HI R0, RZ, 0x1f, R5 ;  /* 0x0000001fff007819 */ /* 0x000fe20000011405 */
[----:B------:R-:W-:Y:S01]  /*1a10*/  UIADD3 UR10, UR7, 0x2, URZ ;  /* 0x00000002070a7890 */ /* 0x000fe2000fffe03f */
[----:B------:R-:W-:Y:S01]  /*1a20*/  IMAD.HI R6, R92, 0x55555556, RZ ;  /* 0x555555565c067827 */ /* 0x000fe200078e02ff */
[----:B------:R-:W-:Y:S01]  /*1a30*/  UMOV UR9, 0x80000020 ;  /* 0x8000002000097882 */ /* 0x000fe20000000000 */
[----:B------:R-:W-:Y:S01]  /*1a40*/  UMOV UR11, 0x80000020 ;  /* 0x80000020000b7882 */ /* 0x000fe20000000000 */
[----:B------:R-:W-:Y:S01]  /*1a50*/  UIADD3 UR18, UR7, 0x202, URZ ;  /* 0x0000020207127890 */ /* 0x000fe2000fffe03f */
[CC--:B------:R-:W-:Y:S01]  /*1a60*/  LEA.HI R4, R0.reuse, R5.reuse, RZ, 0x2 ;  /* 0x0000000500047211 */ /* 0x0c0fe200078f10ff */
[----:B------:R-:W-:Y:S01]  /*1a70*/  UIADD3 UR20, UR24, 0x600, URZ ;  /* 0x0000060018147890 */ /* 0x000fe2000fffe03f */
[----:B------:R-:W-:Y:S01]  /*1a80*/  LEA.HI R3, R0, R5, RZ, 0x5 ;  /* 0x0000000500037211 */ /* 0x000fe200078f28ff */
[----:B------:R-:W-:Y:S01]  /*1a90*/  UIADD3 UR22, UR7, 0x400, URZ ;  /* 0x0000040007167890 */ /* 0x000fe2000fffe03f */
[--C-:B------:R-:W-:Y:S01]  /*1aa0*/  SHF.R.S32.HI R0, RZ, 0x2, R4.reuse ;  /* 0x00000002ff007819 */ /* 0x100fe20000011404 */
[----:B------:R-:W-:Y:S01]  /*1ab0*/  UMOV UR23, 0x80000020 ;  /* 0x8000002000177882 */ /* 0x000fe20000000000 */
[----:B------:R-:W-:Y:S01]  /*1ac0*/  UIADD3 UR24, UR24, 0x602, URZ ;  /* 0x0000060218187890 */ /* 0x000fe2000fffe03f */
[----:B------:R-:W-:Y:S01]  /*1ad0*/  SHF.R.S32.HI R7, RZ, 0x1f, R4 ;  /* 0x0000001fff077819 */ /* 0x000fe20000011404 */
[----:B------:R-:W-:Y:S01]  /*1ae0*/  UIADD3 UR26, UR7, 0x402, URZ ;  /* 0x00000402071a7890 */ /* 0x000fe2000fffe03f */
[----:B------:R-:W-:Y:S01]  /*1af0*/  SHF.R.S32.HI R3, RZ, 0x5, R3 ;  /* 0x00000005ff037819 */ /* 0x000fe20000011403 */
[----:B------:R-:W-:Y:S01]  /*1b00*/  UMOV UR25, 0x80000020 ;  /* 0x8000002000197882 */ /* 0x000fe20000000000 */
[----:B------:R-:W-:Y:S01]  /*1b10*/  UMOV UR27, 0x80000020 ;  /* 0x80000020001b7882 */ /* 0x000fe20000000000 */
[----:B------:R-:W-:Y:S01]  /*1b20*/  IMAD.IADD R8, R89, 0x1, -R8 ;  /* 0x0000000159087824 */ /* 0x000fe200078e0a08 */
[----:B------:R-:W-:Y:S01]  /*1b30*/  ULDC UR4, c[0x0][0x448] ;  /* 0x0001120000047ab9 */ /* 0x000fe20000000800 */
[----:B------:R-:W-:Y:S01]  /*1b40*/  LEA.HI R7, R7, R0, RZ, 0x3 ;  /* 0x0000000007077211 */ /* 0x000fe200078f18ff */
[----:B------:R-:W-:Y:S01]  /*1b50*/  UISETP.NE.AND UP0, UPT, UR4, 0x1, UPT ;  /* 0x000000010400788c */ /* 0x000fe2000bf05270 */
[----:B------:R-:W-:Y:S01]  /*1b60*/  LEA.HI R9, R6, R6, RZ, 0x1 ;  /* 0x0000000606097211 */ /* 0x000fe200078f08ff */
[----:B------:R-:W-:Y:S01]  /*1b70*/  ULDC UR31, c[0x0][0x2f0] ;  /* 0x0000bc00001f7ab9 */ /* 0x000fe20000000800 */
[----:B------:R-:W-:Y:S01]  /*1b80*/  LEA R6, R3, UR38, 0x4 ;  /* 0x0000002603067c11 */ /* 0x000fe2000f8e20ff */
[----:B------:R-:W-:Y:S01]  /*1b90*/  ULDC UR6, c[0x0][0x9dc] ;  /* 0x0002770000067ab9 */ /* 0x000fe20000000800 */
[----:B------:R-:W-:Y:S01]  /*1ba0*/  LOP3.LUT R7, R7, 0xfffffff8, RZ, 0xc0, !PT ;  /* 0xfffffff807077812 */ /* 0x000fe200078ec0ff */
[----:B------:R-:W-:Y:S01]  /*1bb0*/  IMAD R9, R9, -0x3, R92 ;  /* 0xfffffffd09097824 */ /* 0x000fe200078e025c */
[----:B------:R-:W-:Y:S01]  /*1bc0*/  LEA.HI R3, R8, R8, RZ, 0x1 ;  /* 0x0000000808037211 */ /* 0x000fe200078f08ff */
[----:B------:R-:W-:Y:S01]  /*1bd0*/  ULOP3.LUT UR28, URZ, UR6, URZ, 0x33, !UPT ;  /* 0x000000063f1c7292 */ /* 0x000fe2000f8e333f */
[----:B------:R-:W-:-:S02]  /*1be0*/  IADD3 R6, R6, R0, -R7 ;  /* 0x0000000006067210 */ /* 0x000fc40007ffe807 */
[----:B------:R-:W-:Y:S01]  /*1bf0*/  LOP3.LUT R3, R3, 0x1ffffffe, RZ, 0xc0, !PT ;  /* 0x1ffffffe03037812 */ /* 0x000fe200078ec0ff */
[----:B------:R-:W-:Y:S01]  /*1c00*/  @UP0 ULDC UR4, c[0x0][0x44c] ;  /* 0x0001130000040ab9 */ /* 0x000fe20000000800 */
[----:B------:R-:W-:Y:S01]  /*1c10*/  PLOP3.LUT P2, PT, PT, PT, UP0, 0x80, 0x0 ;  /* 0x000000000000781c */ /* 0x000fe20003f4f008 */
[----:B------:R-:W-:Y:S01]  /*1c20*/  IMAD R9, R9, 0x40, R6 ;  /* 0x0000004009097824 */ /* 0x000fe200078e0206 */
[----:B------:R-:W-:Y:S01]  /*1c30*/  PLOP3.LUT P3, PT, PT, PT, UP0, 0x80, 0x0 ;  /* 0x000000000000781c */ /* 0x000fe20003f6f008 */
[----:B------:R-:W-:Y:S01]  /*1c40*/  IMAD.IADD R0, R8, 0x1, -R3 ;  /* 0x0000000108007824 */ /* 0x000fe200078e0a03 */
[----:B------:R-:W-:Y:S01]  /*1c50*/  LEA R11, R23, 0xffffff80, 0x7 ;  /* 0xffffff80170b7811 */ /* 0x000fe200078e38ff */
[----:B------:R-:W-:Y:S02]  /*1c60*/  IMAD.U32 R3, RZ, RZ, UR36 ;  /* 0x00000024ff037e24 */ /* 0x000fe4000f8e00ff */
[----:B------:R-:W-:Y:S02]  /*1c70*/  IMAD R0, R0, 0x8, R9 ;  /* 0x0000000800007824 */ /* 0x000fe400078e0209 */
[----:B------:R-:W-:-:S02]  /*1c80*/  IMAD.MOV.U32 R6, RZ, RZ, -0x80 ;  /* 0xffffff80ff067424 */ /* 0x000fc400078e00ff */
[----:B------:R-:W-:Y:S02]  /*1c90*/  IMAD.MOV.U32 R8, RZ, RZ, R0 ;  /* 0x000000ffff087224 */ /* 0x000fe400078e0000 */
[----:B------:R-:W-:Y:S01]  /*1ca0*/  @P2 IMAD.HI.U32 R7, R0, UR4, RZ ;  /* 0x0000000400072c27 */ /* 0x000fe2000f8e00ff */
[----:B------:R-:W-:-:S03]  /*1cb0*/  @UP0 ULDC UR4, c[0x0][0x450] ;  /* 0x0001140000040ab9 */ /* 0x000fc60000000800 */
[----:B------:R-:W-:Y:S01]  /*1cc0*/  @!P1 VIADD R3, R3, 0x2d840 ;  /* 0x0002d84003039836 */ /* 0x000fe20000000000 */
[----:B------:R-:W-:Y:S01]  /*1cd0*/  @P3 SHF.R.U32.HI R8, RZ, UR4, R7 ;  /* 0x00000004ff083c19 */ /* 0x000fe20008011607 */
[----:B------:R-:W-:Y:S01]  /*1ce0*/  IMAD R7, R23, R6, 0x80 ;  /* 0x0000008017077424 */ /* 0x000fe200078e0206 */
[----:B------:R-:W-:Y:S01]  /*1cf0*/  LOP3.LUT R6, R4, 0x7ffffffc, RZ, 0xc0, !PT ;  /* 0x7ffffffc04067812 */ /* 0x000fe200078ec0ff */
[----:B------:R-:W-:Y:S01]  /*1d00*/  ULDC.64 UR4, c[0x0][0x9e0] ;  /* 0x0002780000047ab9 */ /* 0x000fe20000000a00 */
[----:B------:R-:W-:Y:S01]  /*1d10*/  @!P1 PRMT R4, RZ, 0x654, R3 ;  /* 0x00000654ff049816 */ /* 0x000fe20000000003 */
[----:B------:R-:W0:Y:S01]  /*1d20*/  SHFL.IDX PT, R15, R8, RZ, 0x1c1f ;  /* 0x001c1fff080f7589 */ /* 0x000e2200000e0000 */
[----:B------:R-:W-:Y:S01]  /*1d30*/  UISETP.GE.AND UP1, UPT, UR5, 0x1, UPT ;  /* 0x000000010500788c */ /* 0x000fe2000bf26270 */
[----:B------:R-:W-:Y:S02]  /*1d40*/  IMAD.IADD R3, R5, 0x1, -R6 ;  /* 0x0000000105037824 */ /* 0x000fe400078e0a06 */
[----:B------:R-:W-:-:S03]  /*1d50*/  VIADD R6, R7, 0x1 ;  /* 0x0000000107067836 */ /* 0x000fc60000000000 */
[----:B------:R-:W-:Y:S01]  /*1d60*/  PLOP3.LUT P2, PT, PT, PT, UP1, 0x40, 0x0 ;  /* 0x000000000000781c */ /* 0x000fe20003f4e818 */
[----:B------:R-:W-:Y:S02]  /*1d70*/  IMAD R5, R3, -0x2, R6 ;  /* 0xfffffffe03057824 */ /* 0x000fe400078e0206 */
[----:B------:R-:W-:-:S04]  /*1d80*/  IMAD R6, R18, UR31, R7 ;  /* 0x0000001f12067c24 */ /* 0x000fc8000f8e0207 */
[----:B------:R-:W-:Y:S01]  /*1d90*/  IMAD R9, R3, -0x2, R6 ;  /* 0xfffffffe03097824 */ /* 0x000fe200078e0206 */
[----:B------:R-:W-:Y:S02]  /*1da0*/  WARPGROUP.DEPBAR.LE gsb0, 0x0 ;  /* 0x00008000000079c5 */ /* 0x000fe40000010000 */
[----:B------:R-:W-:-:S06]  /*1db0*/  WARPGROUP.ARRIVE ;  /* 0x00000000000079c5 */ /* 0x000fcc0000000000 */
[----:B------:R-:W-:Y:S01]  /*1dc0*/  HGMMA.64x128x16.F32.BF16 R24, gdesc[UR8], R24, gsb0 ;  /* 0x01e00000081879f0 */ /* 0x000fe20008001818 */
[----:B------:R-:W-:Y:S02]  /*1dd0*/  ULDC UR10, c[0x0][0x288] ;  /* 0x0000a200000a7ab9 */ /* 0x000fe40000000800 */
[----:B------:R-:W-:Y:S01]  /*1de0*/  IMAD.U32 R13, RZ, RZ, UR10 ;  /* 0x0000000aff0d7e24 */ /* 0x000fe2000f8e00ff */
        /* <DEDUP_REMOVED lines=14> */
[----:B-1----:R-:W-:-:S04]  /*1ed0*/  IMAD R4, R18, UR31, R5 ;  /* 0x0000001f12047c24 */ /* 0x002fc8000f8e0205 */
[----:B------:R-:W-:Y:S02]  /*1ee0*/  IMAD.IADD R5, R4, 0x1, -R13 ;  /* 0x0000000104057824 */ /* 0x000fe400078e0a0d */
[----:B------:R-:W-:Y:S02]  /*1ef0*/  IMAD.U32 R4, RZ, RZ, UR28 ;  /* 0x0000001cff047e24 */ /* 0x000fe4000f8e00ff */
[C---:B------:R-:W-:Y:S02]  /*1f00*/  VIADD R12, R5.reuse, UR4 ;  /* 0x00000004050c7c36 */ /* 0x040fe40008000000 */
[----:B------:R-:W-:-:S03]  /*1f10*/  VIADD R14, R5, UR28 ;  /* 0x0000001c050e7c36 */ /* 0x000fc60008000000 */
[----:B0-----:R-:W-:Y:S01]  /*1f20*/  VIADDMNMX R5, R15, R12, R9, PT ;  /* 0x0000000c0f057246 */ /* 0x001fe20003800109 */
[----:B------:R-:W-:Y:S01]  /*1f30*/  IMAD.IADD R6, R14, 0x1, R15 ;  /* 0x000000010e067824 */ /* 0x000fe200078e020f */
[----:B------:R-:W-:Y:S06]  /*1f40*/  @P2 BRA `(.L_x_10216) ;  /* 0x00000000005c2947 */ /* 0x000fec0003800000 */
[----:B------:R-:W-:Y:S01]  /*1f50*/  IMAD R10, R18, UR31, R15 ;  /* 0x0000001f120a7c24 */ /* 0x000fe2000f8e020f */
[----:B------:R-:W-:Y:S03]  /*1f60*/  BSSY B0, `(.L_x_10217) ;  /* 0x0000011000007945 */ /* 0x000fe60003800000 */
[----:B------:R-:W-:-:S05]  /*1f70*/  IMAD.IADD R10, R10, 0x1, -R13 ;  /* 0x000000010a0a7824 */ /* 0x000fca00078e0a0d */
        /* <DEDUP_REMOVED lines=10> */
.L_x_10218:
[----:B------:R-:W-:-:S06]  /*2020*/  UISETP.NE.AND UP2, UPT, UR5, 0x1, UPT ;  /* 0x000000010500788c */ /* 0x000fcc000bf45270 */
[----:B------:R-:W-:-:S05]  /*2030*/  PLOP3.LUT P2, PT, PT, PT, UP2, 0x80, 0x0 ;  /* 0x000000000000781c */ /* 0x000fca0003f4f028 */
[----:B------:R-:W-:-:S08]  /*2040*/  @UP2 ULDC.64 UR10, c[0x0][0x9e8] ;  /* 0x00027a00000a2ab9 */ /* 0x000fd00000000a00 */
[----:B------:R-:W-:-:S05]  /*2050*/  @P2 IMAD.HI.U32 R15, R10, UR10, RZ ;  /* 0x0000000a0a0f2c27 */ /* 0x000fca000f8e00ff */
[----:B------:R-:W-:-:S07]  /*2060*/  @P2 SHF.R.U32.HI R10, RZ, UR11, R15 ;  /* 0x0000000bff0a2c19 */ /* 0x000fce000801160f */
.L_x_10219:
[----:B------:R-:W-:Y:S05]  /*2070*/  BSYNC B0 ;  /* 0x0000000000007941 */ /* 0x000fea0003800000 */
.L_x_10217:
[----:B------:R-:W-:-:S04]  /*2080*/  IMAD R10, R10, UR5, -R11 ;  /* 0x000000050a0a7c24 */ /* 0x000fc8000f8e0a0b */
[----:B------:R-:W-:-:S05]  /*2090*/  IMAD R10, R3, -0x2, R10 ;  /* 0xfffffffe030a7824 */ /* 0x000fca00078e020a */
[----:B------:R-:W-:Y:S02]  /*20a0*/  VIMNMX R6, R6, R10, !PT ;  /* 0x0000000a06067248 */ /* 0x000fe40007fe0100 */
[----:B------:R-:W-:-:S07]  /*20b0*/  VIADDMNMX R5, R10, UR5, R5, PT ;  /* 0x000000050a057c46 */ /* 0x000fce000b800105 */
.L_x_10216:
[----:B------:R-:W0:Y:S01]  /*20c0*/  SHFL.IDX PT, R15, R8, 0x1, 0x1c1f ;  /* 0x003c1f00080f7f89 */ /* 0x000e2200000e0000 */
[----:B------:R-:W-:Y:S02]  /*20d0*/  PLOP3.LUT P2, PT, PT, PT, UP1, 0x40, 0x0 ;  /* 0x000000000000781c */ /* 0x000fe40003f4e818 */
[----:B0-----:R-:W-:Y:S01]  /*20e0*/  VIADDMNMX R9, R15, R12, R9, PT ;  /* 0x0000000c0f097246 */ /* 0x001fe20003800109 */
[----:B------:R-:W-:-:S10]  /*20f0*/  IMAD.IADD R10, R14, 0x1, R15 ;  /* 0x000000010e0a7824 */ /* 0x000fd400078e020f */
[----:B------:R-:W-:Y:S05]  /*2100*/  @P2 BRA `(.L_x_10220) ;  /* 0x00000000005c2947 */ /* 0x000fea0003800000 */
        /* <DEDUP_REMOVED lines=13> */
.L_x_10222:
[----:B------:R-:W-:-:S06]  /*21e0*/  UISETP.NE.AND UP2, UPT, UR5, 0x1, UPT ;  /* 0x000000010500788c */ /* 0x000fcc000bf45270 */
[----:B------:R-:W-:-:S05]  /*21f0*/  PLOP3.LUT P2, PT, PT, PT, UP2, 0x80, 0x0 ;  /* 0x000000000000781c */ /* 0x000fca0003f4f028 */
[----:B------:R-:W-:-:S08]  /*2200*/  @UP2 ULDC.64 UR10, c[0x0][0x9e8] ;  /* 0x00027a00000a2ab9 */ /* 0x000fd00000000a00 */
[----:B------:R-:W-:-:S05]  /*2210*/  @P2 IMAD.HI.U32 R12, R8, UR10, RZ ;  /* 0x0000000a080c2c27 */ /* 0x000fca000f8e00ff */
[----:B------:R-:W-:-:S07]  /*2220*/  @P2 SHF.R.U32.HI R8, RZ, UR11, R12 ;  /* 0x0000000bff082c19 */ /* 0x000fce000801160c */
.L_x_10223:
[----:B------:R-:W-:Y:S05]  /*2230*/  BSYNC B0 ;  /* 0x0000000000007941 */ /* 0x000fea0003800000 */
.L_x_10221:
[----:B------:R-:W-:-:S04]  /*2240*/  IMAD R8, R8, UR5, -R11 ;  /* 0x0000000508087c24 */ /* 0x000fc8000f8e0a0b */
[----:B------:R-:W-:-:S05]  /*2250*/  IMAD R8, R3, -0x2, R8 ;  /* 0xfffffffe03087824 */ /* 0x000fca00078e0208 */
[----:B------:R-:W-:Y:S02]  /*2260*/  VIMNMX R10, R10, R8, !PT ;  /* 0x000000080a0a7248 */ /* 0x000fe40007fe0100 */
[----:B------:R-:W-:-:S07]  /*2270*/  VIADDMNMX R9, R8, UR5, R9, PT ;  /* 0x0000000508097c46 */ /* 0x000fce000b800109 */
.L_x_10220:
[C---:B------:R-:W-:Y:S01]  /*2280*/  ISETP.GE.AND P4, PT, R7.reuse, 0x1, PT ;  /* 0x000000010700780c */ /* 0x040fe20003f86270 */
[----:B------:R-:W-:Y:S01]  /*2290*/  ULDC UR10, c[0x0][0x988] ;  /* 0x00026200000a7ab9 */ /* 0x000fe20000000800 */
[----:B------:R-:W-:Y:S01]  /*22a0*/  ISETP.GE.AND P5, PT, R7, 0x9, PT ;  /* 0x000000090700780c */ /* 0x000fe20003fa6270 */
[----:B------:R-:W-:Y:S01]  /*22b0*/  @UP0 ULDC UR14, c[0x0][0x44c] ;  /* 0x00011300000e0ab9 */ /* 0x000fe20000000800 */
[----:B------:R-:W-:Y:S01]  /*22c0*/  ISETP.GT.AND P2, PT, R6, RZ, !P4 ;  /* 0x000000ff0600720c */ /* 0x000fe20006744270 */
[----:B------:R-:W-:Y:S01]  /*22d0*/  UIMAD.WIDE.U32 UR14, UR38, UR14, URZ ;  /* 0x0000000e260e72a5 */ /* 0x000fe2000f8e003f */
[----:B------:R-:W-:Y:S01]  /*22e0*/  P2R R12, PR, RZ, 0x1 ;  /* 0x00000001ff0c7803 */ /* 0x000fe20000000000 */
[----:B------:R-:W-:Y:S01]  /*22f0*/  @UP0 ULDC UR11, c[0x0][0x450] ;  /* 0x00011400000b0ab9 */ /* 0x000fe20000000800 */
[----:B------:R-:W-:Y:S01]  /*2300*/  ISETP.LT.OR P2, PT, R5, 0x1, P2 ;  /* 0x000000010500780c */ /* 0x000fe20001741670 */
[----:B------:R-:W-:Y:S01]  /*2310*/  @UP0 USHF.R.U32.HI UR38, URZ, UR11, UR15 ;  /* 0x0000000b3f260299 */ /* 0x000fe2000801160f */
[----:B------:R-:W-:-:S02]  /*2320*/  ISETP.GE.AND P0, PT, R7, 0xa, PT ;  /* 0x0000000a0700780c */ /* 0x000fc40003f06270 */
[----:B------:R-:W-:Y:S02]  /*2330*/  FSEL R24, R24, -INF , !P2 ;  /* 0xff80000018187808 */ /* 0x000fe40005000000 */
[C---:B------:R-:W-:Y:S02]  /*2340*/  ISETP.GT.AND P2, PT, R6.reuse, 0x8, !P5 ;  /* 0x000000080600780c */ /* 0x040fe40006f44270 */
[----:B------:R-:W-:Y:S02]  /*2350*/  ISETP.GE.AND P3, PT, R7, 0x2, PT ;  /* 0x000000020700780c */ /* 0x000fe40003f66270 */
[----:B------:R-:W-:Y:S02]  /*2360*/  ISETP.LT.OR P2, PT, R5, 0x9, P2 ;  /* 0x000000090500780c */ /* 0x000fe40001741670 */
[----:B------:R-:W-:Y:S02]  /*2370*/  ISETP.GT.AND P3, PT, R6, 0x1, !P3 ;  /* 0x000000010600780c */ /* 0x000fe40005f64270 */
[----:B------:R-:W-:-:S02]  /*2380*/  FSEL R28, R28, -INF , !P2 ;  /* 0xff8000001c1c7808 */ /* 0x000fc40005000000 */
[C---:B------:R-:W-:Y:S02]  /*2390*/  ISETP.GT.AND P2, PT, R6.reuse, 0x9, !P0 ;  /* 0x000000090600780c */ /* 0x040fe40004744270 */
[----:B------:R-:W-:Y:S02]  /*23a0*/  ISETP.GE.AND P0, PT, R7, 0x11, PT ;  /* 0x000000110700780c */ /* 0x000fe40003f06270 */
[----:B------:R-:W-:Y:S02]  /*23b0*/  ISETP.LT.OR P2, PT, R5, 0xa, P2 ;  /* 0x0000000a0500780c */ /* 0x000fe40001741670 */
[----:B------:R-:W-:Y:S02]  /*23c0*/  ISETP.GE.AND P5, PT, R7, 0x52, PT ;  /* 0x000000520700780c */ /* 0x000fe40003fa6270 */
[----:B------:R-:W-:Y:S02]  /*23d0*/  FSEL R29, R29, -INF , !P2 ;  /* 0xff8000001d1d7808 */ /* 0x000fe40005000000 */
[----:B------:R-:W-:-:S02]  /*23e0*/  ISETP.GT.AND P2, PT, R6, 0x10, !P0 ;  /* 0x000000100600780c */ /* 0x000fc40004744270 */
[----:B------:R-:W-:Y:S02]  /*23f0*/  ISETP.GE.AND P0, PT, R7, 0x12, PT ;  /* 0x000000120700780c */ /* 0x000fe40003f06270 */
[C---:B------:R-:W-:Y:S02]  /*2400*/  ISETP.LT.OR P2, PT, R5.reuse, 0x11, P2 ;  /* 0x000000110500780c */ /* 0x040fe40001741670 */
[----:B------:R-:W-:Y:S02]  /*2410*/  ISETP.LT.OR P3, PT, R5, 0x2, P3 ;  /* 0x000000020500780c */ /* 0x000fe40001f61670 */
[----:B------:R-:W-:Y:S02]  /*2420*/  FSEL R32, R32, -INF , !P2 ;  /* 0xff80000020207808 */ /* 0x000fe40005000000 */
[----:B------:R-:W-:Y:S02]  /*2430*/  ISETP.GT.AND P2, PT, R6, 0x11, !P0 ;  /* 0x000000110600780c */ /* 0x000fe40004744270 */
[----:B------:R-:W-:-:S02]  /*2440*/  ISETP.GE.AND P0, PT, R7, 0x19, PT ;  /* 0x000000190700780c */ /* 0x000fc40003f06270 */
[----:B------:R-:W-:Y:S02]  /*2450*/  ISETP.LT.OR P2, PT, R5, 0x12, P2 ;  /* 0x000000120500780c */ /* 0x000fe40001741670 */
[----:B------:R-:W-:Y:S02]  /*2460*/  FSEL R25, R25, -INF , !P3 ;  /* 0xff80000019197808 */ /* 0x000fe40005800000 */
[----:B------:R-:W-:Y:S02]  /*2470*/  FSEL R33, R33, -INF , !P2 ;  /* 0xff80000021217808 */ /* 0x000fe40005000000 */
[----:B------:R-:W-:Y:S02]  /*2480*/  ISETP.GT.AND P2, PT, R6, 0x18, !P0 ;  /* 0x000000180600780c */ /* 0x000fe40004744270 */
[----:B------:R-:W-:Y:S02]  /*2490*/  ISETP.GE.AND P0, PT, R7, 0x1a, PT ;  /* 0x0000001a0700780c */ /* 0x000fe40003f06270 */
[----:B------:R-:W-:-:S02]  /*24a0*/  ISETP.LT.OR P2, PT, R5, 0x19, P2 ;  /* 0x000000190500780c */ /* 0x000fc40001741670 */
[C---:B------:R-:W-:Y:S02]  /*24b0*/  ISETP.GE.AND P3, PT, R7.reuse, 0x59, PT ;  /* 0x000000590700780c */ /* 0x040fe40003f66270 */
[----:B------:R-:W-:Y:S02]  /*24c0*/  FSEL R36, R36, -INF , !P2 ;  /* 0xff80000024247808 */ /* 0x000fe40005000000 */
[----:B------:R-:W-:Y:S02]  /*24d0*/  ISETP.GT.AND P2, PT, R6, 0x19, !P0 ;  /* 0x000000190600780c */ /* 0x000fe40004744270 */
[----:B------:R-:W-:Y:S02]  /*24e0*/  ISETP.GE.AND P0, PT, R7, 0x21, PT ;  /* 0x000000210700780c */ /* 0x000fe40003f06270 */
[----:B------:R-:W-:Y:S02]  /*24f0*/  ISETP.LT.OR P2, PT, R5, 0x1a, P2 ;  /* 0x0000001a0500780c */ /* 0x000fe40001741670 */
[----:B------:R-:W-:-:S02]  /*2500*/  ISETP.GT.AND P4, PT, R10, RZ, !P4 ;  /* 0x000000ff0a00720c */ /* 0x000fc40006784270 */
[----:B------:R-:W-:Y:S02]  /*2510*/  FSEL R37, R37, -INF , !P2 ;  /* 0xff80000025257808 */ /* 0x000fe40005000000 */
[----:B------:R-:W-:Y:S02]  /*2520*/  ISETP.GT.AND P2, PT, R6, 0x20, !P0 ;  /* 0x000000200600780c */ /* 0x000fe40004744270 */
[----:B------:R-:W-:Y:S02]  /*2530*/  ISETP.GE.AND P0, PT, R7, 0x22, PT ;  /* 0x000000220700780c */ /* 0x000fe40003f06270 */
[----:B------:R-:W-:Y:S02]  /*2540*/  ISETP.LT.OR P2, PT, R5, 0x21, P2 ;  /* 0x000000210500780c */ /* 0x000fe40001741670 */
[----:B------:R-:W-:Y:S02]  /*2550*/  ISETP.LT.OR P4, PT, R9, 0x1, P4 ;  /* 0x000000010900780c */ /* 0x000fe40002781670 */
[----:B------:R-:W-:-:S02]  /*2560*/  FSEL R40, R40, -INF , !P2 ;  /* 0xff80000028287808 */ /* 0x000fc40005000000 */
[----:B------:R-:W-:Y:S02]  /*2570*/  ISETP.GT.AND P2, PT, R6, 0x21, !P0 ;  /* 0x000000210600780c */ /* 0x000fe40004744270 */
[----:B------:R-:W-:Y:S02]  /*2580*/  ISETP.GE.AND P0, PT, R7, 0x29, PT ;  /* 0x000000290700780c */ /* 0x000fe40003f06270 */
[----:B------:R-:W-:Y:S02]  /*2590*/  ISETP.LT.OR P2, PT, R5, 0x22, P2 ;  /* 0x000000220500780c */ /* 0x000fe40001741670 */
[----:B------:R-:W-:Y:S02]  /*25a0*/  FSEL R91, R26, -INF , !P4 ;  /* 0xff8000001a5b7808 */ /* 0x000fe40006000000 */
[----:B------:R-:W-:Y:S02]  /*25b0*/  FSEL R41, R41, -INF , !P2 ;  /* 0xff80000029297808 */ /* 0x000fe40005000000 */
[----:B------:R-:W-:-:S02]  /*25c0*/  ISETP.GT.AND P2, PT, R6, 0x28, !P0 ;  /* 0x000000280600780c */ /* 0x000fc40004744270 */
[----:B------:R-:W-:Y:S02]  /*25d0*/  ISETP.GE.AND P0, PT, R7, 0x2a, PT ;  /* 0x0000002a0700780c */ /* 0x000fe40003f06270 */
[----:B------:R-:W-:Y:S02]  /*25e0*/  ISETP.LT.OR P2, PT, R5, 0x29, P2 ;  /* 0x000000290500780c */ /* 0x000fe40001741670 */
[C---:B------:R-:W-:Y:S02]  /*25f0*/  ISETP.GE.AND P4, PT, R7.reuse, 0x2, PT ;  /* 0x000000020700780c */ /* 0x040fe40003f86270 */
[----:B------:R-:W-:Y:S02]  /*2600*/  FSEL R44, R44, -INF , !P2 ;  /* 0xff8000002c2c7808 */ /* 0x000fe40005000000 */
[----:B------:R-:W-:Y:S02]  /*2610*/  ISETP.GT.AND P2, PT, R6, 0x29, !P0 ;  /* 0x000000290600780c */ /* 0x000fe40004744270 */
[----:B------:R-:W-:-:S02]  /*2620*/  ISETP.GE.AND P0, PT, R7, 0x31, PT ;  /* 0x000000310700780c */ /* 0x000fc40003f06270 */
[----:B------:R-:W-:Y:S02]  /*2630*/  ISETP.LT.OR P2, PT, R5, 0x2a, P2 ;  /* 0x0000002a0500780c */ /* 0x000fe40001741670 */
[----:B------:R-:W-:Y:S02]  /*2640*/  ISETP.GT.AND P4, PT, R10, 0x1, !P4 ;  /* 0x000000010a00780c */ /* 0x000fe40006784270 */
[----:B------:R-:W-:Y:S02]  /*2650*/  FSEL R45, R45, -INF , !P2 ;  /* 0xff8000002d2d7808 */ /* 0x000fe40005000000 */
[----:B------:R-:W-:Y:S02]  /*2660*/  ISETP.GT.AND P2, PT, R6, 0x30, !P0 ;  /* 0x000000300600780c */ /* 0x000fe40004744270 */
[----:B------:R-:W-:Y:S02]  /*2670*/  ISETP.GE.AND P0, PT, R7, 0x32, PT ;  /* 0x000000320700780c */ /* 0x000fe40003f06270 */
[----:B------:R-:W-:-:S02]  /*2680*/  ISETP.LT.OR P2, PT, R5, 0x31, P2 ;  /* 0x000000310500780c */ /* 0x000fc40001741670 */
[----:B------:R-:W-:Y:S02]  /*2690*/  ISETP.LT.OR P4, PT, R9, 0x2, P4 ;  /* 0x000000020900780c */ /* 0x000fe40002781670 */
[----:B------:R-:W-:Y:S02]  /*26a0*/  FSEL R48, R48, -INF , !P2 ;  /* 0xff80000030307808 */ /* 0x000fe40005000000 */
[----:B------:R-:W-:Y:S02]  /*26b0*/  ISETP.GT.AND P2, PT, R6, 0x31, !P0 ;  /* 0x000000310600780c */ /* 0x000fe40004744270 */
[----:B------:R-:W-:Y:S02]  /*26c0*/  ISETP.GE.AND P0, PT, R7, 0x39, PT ;  /* 0x000000390700780c */ /* 0x000fe40003f06270 */
[----:B------:R-:W-:Y:S02]  /*26d0*/  ISETP.LT.OR P2, PT, R5, 0x32, P2 ;  /* 0x000000320500780c */ /* 0x000fe40001741670 */
[----:B------:R-:W-:-:S02]  /*26e0*/  FSEL R27, R27, -INF , !P4 ;  /* 0xff8000001b1b7808 */ /* 0x000fc40006000000 */
[----:B------:R-:W-:Y:S02]  /*26f0*/  FSEL R49, R49, -INF , !P2 ;  /* 0xff80000031317808 */ /* 0x000fe40005000000 */
[----:B------:R-:W-:Y:S02]  /*2700*/  ISETP.GT.AND P2, PT, R6, 0x38, !P0 ;  /* 0x000000380600780c */ /* 0x000fe40004744270 */
[----:B------:R-:W-:Y:S02]  /*2710*/  ISETP.GE.AND P0, PT, R7, 0x3a, PT ;  /* 0x0000003a0700780c */ /* 0x000fe40003f06270 */
[----:B------:R-:W-:Y:S02]  /*2720*/  ISETP.LT.OR P2, PT, R5, 0x39, P2 ;  /* 0x000000390500780c */ /* 0x000fe40001741670 */
[----:B------:R-:W-:Y:S02]  /*2730*/  FMNMX.FTZ R8, R91, R27, !PT ;  /* 0x0000001b5b087209 */ /* 0x000fe40007810000 */
[----:B------:R-:W-:-:S02]  /*2740*/  FSEL R52, R52, -INF , !P2 ;  /* 0xff80000034347808 */ /* 0x000fc40005000000 */
[----:B------:R-:W-:Y:S02]  /*2750*/  ISETP.GT.AND P2, PT, R6, 0x39, !P0 ;  /* 0x000000390600780c */ /* 0x000fe40004744270 */
[----:B------:R-:W-:Y:S02]  /*2760*/  ISETP.GE.AND P0, PT, R7, 0x41, PT ;  /* 0x000000410700780c */ /* 0x000fe40003f06270 */
[----:B------:R-:W-:Y:S02]  /*2770*/  ISETP.LT.OR P2, PT, R5, 0x3a, P2 ;  /* 0x0000003a0500780c */ /* 0x000fe40001741670 */
[----:B------:R-:W-:Y:S02]  /*2780*/  R2UR UR6, R88 ;  /* 0x00000000580672ca */ /* 0x000fe400000e0000 */
[----:B------:R-:W-:Y:S02]  /*2790*/  FSEL R53, R53, -INF , !P2 ;  /* 0xff80000035357808 */ /* 0x000fe40005000000 */
[----:B------:R-:W-:-:S02]  /*27a0*/  ISETP.GT.AND P2, PT, R6, 0x40, !P0 ;  /* 0x000000400600780c */ /* 0x000fc40004744270 */
[----:B------:R-:W-:Y:S02]  /*27b0*/  ISETP.GE.AND P0, PT, R7, 0x42, PT ;  /* 0x000000420700780c */ /* 0x000fe40003f06270 */
[----:B------:R-:W-:-:S04]  /*27c0*/  ISETP.LT.OR P2, PT, R5, 0x41, P2 ;  /* 0x000000410500780c */ /* 0x000fc80001741670 */
[----:B------:R-:W-:Y:S01]  /*27d0*/  FSEL R56, R56, -INF , !P2 ;  /* 0xff80000038387808 */ /* 0x000fe20005000000 */
[----:B------:R-:W-:Y:S01]  /*27e0*/  UIADD3 UR38, UR6, UR38, URZ ;  /* 0x0000002606267290 */ /* 0x000fe2000fffe03f */
[----:B------:R-:W-:Y:S02]  /*27f0*/  ISETP.GT.AND P2, PT, R6, 0x41, !P0 ;  /* 0x000000410600780c */ /* 0x000fe40004744270 */
[----:B------:R-:W-:Y:S01]  /*2800*/  ISETP.GE.AND P0, PT, R7, 0x49, PT ;  /* 0x000000490700780c */ /* 0x000fe20003f06270 */
[----:B------:R-:W-:Y:S01]  /*2810*/  UIADD3 UR4, UR38, UR4, URZ ;  /* 0x0000000426047290 */ /* 0x000fe2000fffe03f */
[----:B------:R-:W-:-:S04]  /*2820*/  ISETP.LT.OR P2, PT, R5, 0x42, P2 ;  /* 0x000000420500780c */ /* 0x000fc80001741670 */
[----:B------:R-:W-:Y:S02]  /*2830*/  FSEL R57, R57, -INF , !P2 ;  /* 0xff80000039397808 */ /* 0x000fe40005000000 */
[----:B------:R-:W-:Y:S02]  /*2840*/  ISETP.GT.AND P2, PT, R6, 0x48, !P0 ;  /* 0x000000480600780c */ /* 0x000fe40004744270 */
[----:B------:R-:W-:Y:S02]  /*2850*/  ISETP.GE.AND P0, PT, R7, 0x4a, PT ;  /* 0x0000004a0700780c */ /* 0x000fe40003f06270 */
        /* <DEDUP_REMOVED lines=10> */
[----:B------:R-:W-:-:S04]  /*2900*/  ISETP.GT.AND P2, PT, R6, 0x51, !P5 ;  /* 0x000000510600780c */ /* 0x000fc80006f44270 */
[----:B------:R-:W-:-:S04]  /*2910*/  ISETP.LT.OR P2, PT, R5, 0x52, P2 ;  /* 0x000000520500780c */ /* 0x000fc80001741670 */
[----:B------:R-:W-:Y:S02]  /*2920*/  FSEL R65, R65, -INF , !P2 ;  /* 0xff80000041417808 */ /* 0x000fe40005000000 */
[----:B------:R-:W-:-:S04]  /*2930*/  ISETP.GT.AND P2, PT, R6, 0x58, !P3 ;  /* 0x000000580600780c */ /* 0x000fc80005f44270 */
[----:B------:R-:W-:-:S04]  /*2940*/  ISETP.LT.OR P2, PT, R5, 0x59, P2 ;  /* 0x000000590500780c */ /* 0x000fc80001741670 */
[----:B------:R-:W-:Y:S02]  /*2950*/  FSEL R68, R68, -INF , !P2 ;  /* 0xff80000044447808 */ /* 0x000fe40005000000 */
[----:B------:R-:W-:-:S04]  /*2960*/  ISETP.GE.AND P2, PT, R7, 0x5a, PT ;  /* 0x0000005a0700780c */ /* 0x000fc80003f46270 */
        /* <DEDUP_REMOVED lines=11> */
[----:B------:R-:W-:Y:S02]  /*2a20*/  ISETP.GT.AND P4, PT, R10, 0x8, !P6 ;  /* 0x000000080a00780c */ /* 0x000fe40007784270 */
[----:B------:R-:W-:Y:S02]  /*2a30*/  ISETP.GE.AND P6, PT, R7, 0x11, PT ;  /* 0x000000110700780c */ /* 0x000fe40003fc6270 */
[----:B------:R-:W-:-:S04]  /*2a40*/  ISETP.LT.OR P4, PT, R9, 0x9, P4 ;  /* 0x000000090900780c */ /* 0x000fc80002781670 */
[----:B------:R-:W-:Y:S02]  /*2a50*/  FSEL R93, R30, -INF , !P4 ;  /* 0xff8000001e5d7808 */ /* 0x000fe40006000000 */
[----:B------:R-:W-:Y:S02]  /*2a60*/  ISETP.GE.AND P4, PT, R7, 0xa, PT ;  /* 0x0000000a0700780c */ /* 0x000fe40003f86270 */
[----:B------:R-:W-:Y:S02]  /*2a70*/  FMNMX.FTZ R8, R93, R8, !PT ;  /* 0x000000085d087209 */ /* 0x000fe40007810000 */
[----:B------:R-:W-:-:S04]  /*2a80*/  ISETP.GT.AND P4, PT, R10, 0x9, !P4 ;  /* 0x000000090a00780c */ /* 0x000fc80006784270 */
[----:B------:R-:W-:-:S04]  /*2a90*/  ISETP.LT.OR P4, PT, R9, 0xa, P4 ;  /* 0x0000000a0900780c */ /* 0x000fc80002781670 */
[----:B------:R-:W-:Y:S02]  /*2aa0*/  FSEL R31, R31, -INF , !P4 ;  /* 0xff8000001f1f7808 */ /* 0x000fe40006000000 */
[----:B------:R-:W-:Y:S02]  /*2ab0*/  ISETP.GT.AND P4, PT, R10, 0x10, !P6 ;  /* 0x000000100a00780c */ /* 0x000fe40007784270 */
[----:B------:R-:W-:Y:S02]  /*2ac0*/  ISETP.GE.AND P6, PT, R7, 0x19, PT ;  /* 0x000000190700780c */ /* 0x000fe40003fc6270 */
[----:B------:R-:W-:Y:S02]  /*2ad0*/  ISETP.LT.OR P4, PT, R9, 0x11, P4 ;  /* 0x000000110900780c */ /* 0x000fe40002781670 */
[----:B------:R-:W-:Y:S02]  /*2ae0*/  FMNMX.FTZ R8, R31, R8, !PT ;  /* 0x000000081f087209 */ /* 0x000fe40007810000 */
[----:B------:R-:W-:-:S02]  /*2af0*/  FSEL R11, R34, -INF , !P4 ;  /* 0xff800000220b7808 */ /* 0x000fc40006000000 */
[----:B------:R-:W-:Y:S02]  /*2b00*/  ISETP.GE.AND P4, PT, R7, 0x12, PT ;  /* 0x000000120700780c */ /* 0x000fe40003f86270 */
[----:B------:R-:W-:Y:S02]  /*2b10*/  FMNMX.FTZ R8, R11, R8, !PT ;  /* 0x000000080b087209 */ /* 0x000fe40007810000 */
[----:B------:R-:W-:-:S04]  /*2b20*/  ISETP.GT.AND P4, PT, R10, 0x11, !P4 ;  /* 0x000000110a00780c */ /* 0x000fc80006784270 */
[----:B------:R-:W-:-:S04]  /*2b30*/  ISETP.LT.OR P4, PT, R9, 0x12, P4 ;  /* 0x000000120900780c */ /* 0x000fc80002781670 */
[----:B------:R-:W-:Y:S02]  /*2b40*/  FSEL R35, R35, -INF , !P4 ;  /* 0xff80000023237808 */ /* 0x000fe40006000000 */
[----:B------:R-:W-:Y:S02]  /*2b50*/  ISETP.GT.AND P4, PT, R10, 0x18, !P6 ;  /* 0x000000180a00780c */ /* 0x000fe40007784270 */
[----:B------:R-:W-:Y:S02]  /*2b60*/  ISETP.GE.AND P6, PT, R7, 0x21, PT ;  /* 0x000000210700780c */ /* 0x000fe40003fc6270 */
[----:B------:R-:W-:-:S04]  /*2b70*/  ISETP.LT.OR P4, PT, R9, 0x19, P4 ;  /* 0x000000190900780c */ /* 0x000fc80002781670 */
[----:B------:R-:W-:Y:S02]  /*2b80*/  FSEL R38, R38, -INF , !P4 ;  /* 0xff80000026267808 */ /* 0x000fe40006000000 */
[----:B------:R-:W-:-:S04]  /*2b90*/  ISETP.GE.AND P4, PT, R7, 0x1a, PT ;  /* 0x0000001a0700780c */ /* 0x000fc80003f86270 */
        /* <DEDUP_REMOVED lines=55> */
[C---:B------:R-:W-:Y:S02]  /*2f10*/  ISETP.GT.AND P4, PT, R10.reuse, 0x51, !P5 ;  /* 0x000000510a00780c */ /* 0x040fe40006f84270 */
[C---:B------:R-:W-:Y:S02]  /*2f20*/  ISETP.GT.AND P5, PT, R10.reuse, 0x58, !P3 ;  /* 0x000000580a00780c */ /* 0x040fe40005fa4270 */
[C---:B------:R-:W-:Y:S02]  /*2f30*/  ISETP.LT.OR P3, PT, R9.reuse, 0x52, P4 ;  /* 0x000000520900780c */ /* 0x040fe40002761670 */
[----:B------:R-:W-:Y:S02]  /*2f40*/  ISETP.GT.AND P4, PT, R10, 0x59, !P2 ;  /* 0x000000590a00780c */ /* 0x000fe40005784270 */
[----:B------:R-:W-:-:S02]  /*2f50*/  ISETP.LT.OR P2, PT, R9, 0x59, P5 ;  /* 0x000000590900780c */ /* 0x000fc40002f41670 */
[----:B------:R-:W-:Y:S02]  /*2f60*/  ISETP.GE.AND P5, PT, R7, 0x62, PT ;  /* 0x000000620700780c */ /* 0x000fe40003fa6270 */
[----:B------:R-:W-:Y:S02]  /*2f70*/  FSEL R67, R67, -INF , !P3 ;  /* 0xff80000043437808 */ /* 0x000fe40005800000 */
[----:B------:R-:W-:Y:S02]  /*2f80*/  ISETP.LT.OR P4, PT, R9, 0x5a, P4 ;  /* 0x0000005a0900780c */ /* 0x000fe40002781670 */
[----:B------:R-:W-:Y:S02]  /*2f90*/  FSEL R70, R70, -INF , !P2 ;  /* 0xff80000046467808 */ /* 0x000fe40005000000 */
[C---:B------:R-:W-:Y:S02]  /*2fa0*/  ISETP.GT.AND P3, PT, R10.reuse, 0x60, !P0 ;  /* 0x000000600a00780c */ /* 0x040fe40004764270 */
[----:B------:R-:W-:-:S02]  /*2fb0*/  ISETP.GT.AND P2, PT, R10, 0x61, !P5 ;  /* 0x000000610a00780c */ /* 0x000fc40006f44270 */
[----:B------:R-:W-:Y:S02]  /*2fc0*/  FSEL R71, R71, -INF , !P4 ;  /* 0xff80000047477808 */ /* 0x000fe40006000000 */
[C---:B------:R-:W-:Y:S02]  /*2fd0*/  ISETP.LT.OR P3, PT, R9.reuse, 0x61, P3 ;  /* 0x000000610900780c */ /* 0x040fe40001f61670 */
[----:B------:R-:W-:Y:S02]  /*2fe0*/  ISETP.GT.AND P4, PT, R10, 0x68, !P6 ;  /* 0x000000680a00780c */ /* 0x000fe40007784270 */
[----:B------:R-:W-:Y:S02]  /*2ff0*/  ISETP.LT.OR P2, PT, R9, 0x62, P2 ;  /* 0x000000620900780c */ /* 0x000fe40001741670 */
[----:B------:R-:W-:Y:S02]  /*3000*/  ISETP.GE.AND P0, PT, R7, 0x6a, PT ;  /* 0x0000006a0700780c */ /* 0x000fe40003f06270 */
[----:B------:R-:W-:-:S02]  /*3010*/  FSEL R74, R74, -INF , !P3 ;  /* 0xff8000004a4a7808 */ /* 0x000fc40005800000 */
[----:B------:R-:W-:Y:S02]  /*3020*/  ISETP.LT.OR P4, PT, R9, 0x69, P4 ;  /* 0x000000690900780c */ /* 0x000fe40002781670 */
[----:B------:R-:W-:Y:S02]  /*3030*/  FSEL R75, R75, -INF , !P2 ;  /* 0xff8000004b4b7808 */ /* 0x000fe40005000000 */
[----:B------:R-:W-:Y:S02]  /*3040*/  ISETP.GE.AND P3, PT, R7, 0x71, PT ;  /* 0x000000710700780c */ /* 0x000fe40003f66270 */
[----:B------:R-:W-:Y:S02]  /*3050*/  ISETP.GT.AND P2, PT, R10, 0x69, !P0 ;  /* 0x000000690a00780c */ /* 0x000fe40004744270 */
[----:B------:R-:W-:Y:S02]  /*3060*/  FSEL R78, R78, -INF , !P4 ;  /* 0xff8000004e4e7808 */ /* 0x000fe40006000000 */
[----:B------:R-:W-:-:S02]  /*3070*/  ISETP.GT.AND P4, PT, R10, 0x70, !P3 ;  /* 0x000000700a00780c */ /* 0x000fc40005f84270 */
[C---:B------:R-:W-:Y:S02]  /*3080*/  ISETP.LT.OR P2, PT, R9.reuse, 0x6a, P2 ;  /* 0x0000006a0900780c */ /* 0x040fe40001741670 */
[----:B------:R-:W-:Y:S02]  /*3090*/  ISETP.LT.OR P4, PT, R9, 0x71, P4 ;  /* 0x000000710900780c */ /* 0x000fe40002781670 */
[----:B------:R-:W-:Y:S02]  /*30a0*/  FSEL R79, R79, -INF , !P2 ;  /* 0xff8000004f4f7808 */ /* 0x000fe40005000000 */
[----:B------:R-:W-:Y:S02]  /*30b0*/  ISETP.GE.AND P2, PT, R7, 0x72, PT ;  /* 0x000000720700780c */ /* 0x000fe40003f46270 */
[----:B------:R-:W-:Y:S02]  /*30c0*/  FSEL R82, R82, -INF , !P4 ;  /* 0xff80000052527808 */ /* 0x000fe40006000000 */
[----:B------:R-:W-:-:S02]  /*30d0*/  ISETP.GT.AND P4, PT, R10, 0x71, !P2 ;  /* 0x000000710a00780c */ /* 0x000fc40005784270 */
[----:B------:R-:W-:Y:S02]  /*30e0*/  ISETP.GE.AND P5, PT, R7, 0x79, PT ;  /* 0x000000790700780c */ /* 0x000fe40003fa6270 */
[----:B------:R-:W-:Y:S02]  /*30f0*/  ISETP.LT.OR P4, PT, R9, 0x72, P4 ;  /* 0x000000720900780c */ /* 0x000fe40002781670 */
[----:B------:R-:W-:Y:S02]  /*3100*/  ISETP.GT.AND P6, PT, R6, 0x68, !P6 ;  /* 0x000000680600780c */ /* 0x000fe400077c4270 */
[----:B------:R-:W-:Y:S02]  /*3110*/  FSEL R83, R83, -INF , !P4 ;  /* 0xff80000053537808 */ /* 0x000fe40006000000 */
[----:B------:R-:W-:Y:S02]  /*3120*/  ISETP.GT.AND P4, PT, R10, 0x78, !P5 ;  /* 0x000000780a00780c */ /* 0x000fe40006f84270 */
[----:B------:R-:W-:-:S02]  /*3130*/  ISETP.LT.OR P6, PT, R5, 0x69, P6 ;  /* 0x000000690500780c */ /* 0x000fc400037c1670 */
[----:B------:R-:W-:Y:S02]  /*3140*/  ISETP.LT.OR P4, PT, R9, 0x79, P4 ;  /* 0x000000790900780c */ /* 0x000fe40002781670 */
[----:B------:R-:W-:Y:S02]  /*3150*/  FSEL R76, R76, -INF , !P6 ;  /* 0xff8000004c4c7808 */ /* 0x000fe40007000000 */
[----:B------:R-:W-:Y:S02]  /*3160*/  FSEL R86, R86, -INF , !P4 ;  /* 0xff80000056567808 */ /* 0x000fe40006000000 */
[C---:B------:R-:W-:Y:S02]  /*3170*/  ISETP.GE.AND P4, PT, R7.reuse, 0x7a, PT ;  /* 0x0000007a0700780c */ /* 0x040fe40003f86270 */
[----:B------:R-:W-:Y:S02]  /*3180*/  ISETP.GE.AND P6, PT, R7, 0x6a, PT ;  /* 0x0000006a0700780c */ /* 0x000fe40003fc6270 */
[----:B------:R-:W-:-:S02]  /*3190*/  ISETP.GT.AND P0, PT, R10, 0x79, !P4 ;  /* 0x000000790a00780c */ /* 0x000fc40006704270 */
[----:B------:R-:W-:Y:S02]  /*31a0*/  ISETP.GT.AND P6, PT, R6, 0x69, !P6 ;  /* 0x000000690600780c */ /* 0x000fe400077c4270 */
[----:B------:R-:W-:Y:S02]  /*31b0*/  ISETP.LT.OR P0, PT, R9, 0x7a, P0 ;  /* 0x0000007a0900780c */ /* 0x000fe40000701670 */
[----:B------:R-:W-:Y:S02]  /*31c0*/  FMNMX.FTZ R9, R35, R8, !PT ;  /* 0x0000000823097209 */ /* 0x000fe40007810000 */
[----:B------:R-:W-:Y:S02]  /*31d0*/  FSEL R87, R87, -INF , !P0 ;  /* 0xff80000057577808 */ /* 0x000fe40004000000 */
[----:B------:R-:W-:Y:S02]  /*31e0*/  FMNMX.FTZ R8, R38, R9, !PT ;  /* 0x0000000926087209 */ /* 0x000fe40007810000 */
[----:B------:R-:W-:-:S02]  /*31f0*/  ISETP.GT.AND P3, PT, R6, 0x70, !P3 ;  /* 0x000000700600780c */ /* 0x000fc40005f64270 */
[----:B------:R-:W-:Y:S02]  /*3200*/  FMNMX.FTZ R9, R39, R8, !PT ;  /* 0x0000000827097209 */ /* 0x000fe40007810000 */
[----:B------:R-:W-:Y:S02]  /*3210*/  ISETP.LT.OR P6, PT, R5, 0x6a, P6 ;  /* 0x0000006a0500780c */ /* 0x000fe400037c1670 */
[----:B------:R-:W-:Y:S02]  /*3220*/  FMNMX.FTZ R8, R42, R9, !PT ;  /* 0x000000092a087209 */ /* 0x000fe40007810000 */
[C---:B------:R-:W-:Y:S02]  /*3230*/  ISETP.GT.AND P2, PT, R6.reuse, 0x71, !P2 ;  /* 0x000000710600780c */ /* 0x040fe40005744270 */
[----:B------:R-:W-:Y:S02]  /*3240*/  FMNMX.FTZ R9, R43, R8, !PT ;  /* 0x000000082b097209 */ /* 0x000fe40007810000 */
[----:B------:R-:W-:-:S02]  /*3250*/  ISETP.GT.AND P5, PT, R6, 0x78, !P5 ;  /* 0x000000780600780c */ /* 0x000fc40006fa4270 */
[----:B------:R-:W-:Y:S02]  /*3260*/  FMNMX.FTZ R8, R46, R9, !PT ;  /* 0x000000092e087209 */ /* 0x000fe40007810000 */
[----:B------:R-:W-:Y:S02]  /*3270*/  ISETP.GT.AND P4, PT, R6, 0x79, !P4 ;  /* 0x000000790600780c */ /* 0x000fe40006784270 */
        /* <DEDUP_REMOVED lines=9> */
[----:B------:R-:W-:-:S02]  /*3310*/  ISETP.LT.OR P5, PT, R5, 0x79, P5 ;  /* 0x000000790500780c */ /* 0x000fc40002fa1670 */
[----:B------:R-:W-:Y:S02]  /*3320*/  FMNMX.FTZ R8, R58, R9, !PT ;  /* 0x000000093a087209 */ /* 0x000fe40007810000 */
[----:B------:R-:W-:Y:S02]  /*3330*/  FSEL R81, R81, -INF , !P2 ;  /* 0xff80000051517808 */ /* 0x000fe40005000000 */
[----:B------:R-:W-:Y:S02]  /*3340*/  FMNMX.FTZ R9, R59, R8, !PT ;  /* 0x000000083b097209 */ /* 0x000fe40007810000 */
[----:B------:R-:W-:Y:S02]  /*3350*/  ISETP.LT.OR P4, PT, R5, 0x7a, P4 ;  /* 0x0000007a0500780c */ /* 0x000fe40002781670 */
[----:B------:R-:W-:Y:S02]  /*3360*/  FMNMX.FTZ R8, R62, R9, !PT ;  /* 0x000000093e087209 */ /* 0x000fe40007810000 */
[----:B------:R-:W-:-:S02]  /*3370*/  FSEL R84, R84, -INF , !P5 ;  /* 0xff80000054547808 */ /* 0x000fc40006800000 */
[----:B------:R-:W-:Y:S02]  /*3380*/  FMNMX.FTZ R9, R63, R8, !PT ;  /* 0x000000083f097209 */ /* 0x000fe40007810000 */
[----:B------:R-:W-:Y:S02]  /*3390*/  FSEL R85, R85, -INF , !P4 ;  /* 0xff80000055557808 */ /* 0x000fe40006000000 */
        /* <DEDUP_REMOVED lines=15> */
[----:B0-----:R-:W-:-:S04]  /*3490*/  FMNMX.FTZ R15, R9, R10, !PT ;  /* 0x0000000a090f7209 */ /* 0x001fc80007810000 */
[C---:B------:R-:W-:Y:S01]  /*34a0*/  FSETP.NEU.FTZ.AND P0, PT, R15.reuse, -INF , PT ;  /* 0xff8000000f00780b */ /* 0x040fe20003f1d000 */
[----:B------:R-:W-:-:S05]  /*34b0*/  FMUL.FTZ R30, R15, UR10 ;  /* 0x0000000a0f1e7c20 */ /* 0x000fca0008410000 */
[----:B------:R-:W-:Y:S02]  /*34c0*/  FSEL R30, R30, RZ, P0 ;  /* 0x000000ff1e1e7208 */ /* 0x000fe40000000000 */
[----:B------:R-:W-:-:S03]  /*34d0*/  ISETP.NE.AND P0, PT, R12, RZ, PT ;  /* 0x000000ff0c00720c */ /* 0x000fc60003f05270 */
        /* <DEDUP_REMOVED lines=31> */
[----:B------:R-:W-:Y:S02]  /*36d0*/  MUFU.EX2 R8, R8 ;  /* 0x0000000800087308 */ /* 0x000fe40000000800 */
[----:B------:R-:W-:-:S04]  /*36e0*/  FMNMX.FTZ R35, R41, R12, !PT ;  /* 0x0000000c29237209 */ /* 0x000fc80007810000 */
[----:B------:R-:W-:Y:S02]  /*36f0*/  FMNMX.FTZ R12, R44, R35, !PT ;  /* 0x000000232c0c7209 */ /* 0x000fe40007810000 */
[----:B------:R-:W1:Y:S02]  /*3700*/  MUFU.EX2 R9, R9 ;  /* 0x0000000900097308 */ /* 0x000e640000000800 */
[----:B------:R-:W-:-:S04]  /*3710*/  FMNMX.FTZ R35, R45, R12, !PT ;  /* 0x0000000c2d237209 */ /* 0x000fc80007810000 */
[----:B------:R-:W-:Y:S01]  /*3720*/  FMNMX.FTZ R12, R48, R35, !PT ;  /* 0x00000023300c7209 */ /* 0x000fe20007810000 */
[----:B------:R-:W-:Y:S01]  /*3730*/  FFMA.FTZ R35, R43, UR10, -R30 ;  /* 0x0000000a2b237c23 */ /* 0x000fe2000801081e */
[----:B------:R-:W2:Y:S02]  /*3740*/  MUFU.EX2 R27, R27 ;  /* 0x0000001b001b7308 */ /* 0x000ea40000000800 */
[----:B------:R-:W-:-:S04]  /*3750*/  FMNMX.FTZ R39, R49, R12, !PT ;  /* 0x0000000c31277209 */ /* 0x000fc80007810000 */
[----:B------:R-:W-:Y:S02]  /*3760*/  FMNMX.FTZ R12, R52, R39, !PT ;  /* 0x00000027340c7209 */ /* 0x000fe40007810000 */
[----:B------:R-:W3:Y:S02]  /*3770*/  MUFU.EX2 R10, R10 ;  /* 0x0000000a000a7308 */ /* 0x000ee40000000800 */
[----:B------:R-:W-:-:S04]  /*3780*/  FMNMX.FTZ R39, R53, R12, !PT ;  /* 0x0000000c35277209 */ /* 0x000fc80007810000 */
        /* <DEDUP_REMOVED lines=23> */
[----:B0-----:R-:W-:-:S03]  /*3900*/  FMNMX.FTZ R51, R77, R6, !PT ;  /* 0x000000064d337209 */ /* 0x001fc60007810000 */
[----:B------:R-:W-:Y:S01]  /*3910*/  MUFU.EX2 R35, R35 ;  /* 0x0000002300237308 */ /* 0x000fe20000000800 */
[----:B------:R-:W-:Y:S01]  /*3920*/  FMNMX.FTZ R6, R80, R51, !PT ;  /* 0x0000003350067209 */ /* 0x000fe20007810000 */
[----:B------:R-:W-:-:S03]  /*3930*/  FFMA.FTZ R51, R63, UR10, -R30 ;  /* 0x0000000a3f337c23 */ /* 0x000fc6000801081e */
        /* <DEDUP_REMOVED lines=15> */
[----:B0-----:R-:W-:-:S07]  /*3a30*/  FMNMX.FTZ R12, R63, R12, !PT ;  /* 0x0000000c3f0c7209 */ /* 0x001fce0007810000 */
[----:B------:R-:W-:Y:S01]  /*3a40*/  MUFU.EX2 R51, R51 ;  /* 0x0000003300337308 */ /* 0x000fe20000000800 */
[C---:B------:R-:W-:Y:S01]  /*3a50*/  FSETP.NEU.FTZ.AND P2, PT, R12.reuse, -INF , PT ;  /* 0xff8000000c00780b */ /* 0x040fe20003f5d000 */
[----:B------:R-:W-:-:S06]  /*3a60*/  FMUL.FTZ R6, R12, UR10 ;  /* 0x0000000a0c067c20 */ /* 0x000fcc0008410000 */
[----:B------:R0:W-:Y:S01]  /*3a70*/  MUFU.EX2 R63, R83 ;  /* 0x00000053003f7308 */ /* 0x0001e20000000800 */
[----:B------:R-:W-:-:S05]  /*3a80*/  FSEL R6, R6, RZ, P2 ;  /* 0x000000ff06067208 */ /* 0x000fca0001000000 */
[--C-:B------:R-:W-:Y:S01]  /*3a90*/  FFMA.FTZ R24, R24, UR10, -R6.reuse ;  /* 0x0000000a18187c23 */ /* 0x100fe20008010806 */
[--C-:B------:R-:W-:Y:S01]  /*3aa0*/  FFMA.FTZ R28, R28, UR10, -R6.reuse ;  /* 0x0000000a1c1c7c23 */ /* 0x100fe20008010806 */
[--C-:B------:R-:W-:Y:S01]  /*3ab0*/  FFMA.FTZ R25, R25, UR10, -R6.reuse ;  /* 0x0000000a19197c23 */ /* 0x100fe20008010806 */
[--C-:B------:R-:W-:Y:S01]  /*3ac0*/  FFMA.FTZ R29, R29, UR10, -R6.reuse ;  /* 0x0000000a1d1d7c23 */ /* 0x100fe20008010806 */
[----:B------:R4:W-:Y:S01]  /*3ad0*/  MUFU.EX2 R30, R24 ;  /* 0x00000018001e7308 */ /* 0x0009e20000000800 */
[--C-:B------:R-:W-:Y:S01]  /*3ae0*/  FFMA.FTZ R82, R32, UR10, -R6.reuse ;  /* 0x0000000a20527c23 */ /* 0x100fe20008010806 */
[--C-:B0-----:R-:W-:Y:S01]  /*3af0*/  FFMA.FTZ R83, R36, UR10, -R6.reuse ;  /* 0x0000000a24537c23 */ /* 0x101fe20008010806 */
[--C-:B------:R-:W-:Y:S01]  /*3b00*/  FFMA.FTZ R36, R44, UR10, -R6.reuse ;  /* 0x0000000a2c247c23 */ /* 0x100fe20008010806 */
[--C-:B------:R-:W-:Y:S01]  /*3b10*/  FFMA.FTZ R44, R52, UR10, -R6.reuse ;  /* 0x0000000a342c7c23 */ /* 0x100fe20008010806 */
[--C-:B------:R-:W-:Y:S01]  /*3b20*/  FFMA.FTZ R33, R33, UR10, -R6.reuse ;  /* 0x0000000a21217c23 */ /* 0x100fe20008010806 */
[--C-:B------:R-:W-:Y:S01]  /*3b30*/  FFMA.FTZ R32, R40, UR10, -R6.reuse ;  /* 0x0000000a28207c23 */ /* 0x100fe20008010806 */
[--C-:B------:R-:W-:Y:S01]  /*3b40*/  FFMA.FTZ R40, R48, UR10, -R6.reuse ;  /* 0x0000000a30287c23 */ /* 0x100fe20008010806 */
[----:B------:R0:W-:Y:S01]  /*3b50*/  MUFU.EX2 R78, R28 ;  /* 0x0000001c004e7308 */ /* 0x0001e20000000800 */
[-C--:B----4-:R-:W-:Y:S01]  /*3b60*/  LEA.HI R24, R90, R89.reuse, RZ, 0x4 ;  /* 0x000000595a187211 */ /* 0x090fe200078f20ff */
[--C-:B------:R-:W-:Y:S01]  /*3b70*/  FFMA.FTZ R48, R56, UR10, -R6.reuse ;  /* 0x0000000a38307c23 */ /* 0x100fe20008010806 */
[--C-:B------:R-:W-:Y:S01]  /*3b80*/  FFMA.FTZ R60, R60, UR10, -R6.reuse ;  /* 0x0000000a3c3c7c23 */ /* 0x100fe20008010806 */
[--C-:B------:R-:W-:Y:S01]  /*3b90*/  FFMA.FTZ R64, R64, UR10, -R6.reuse ;  /* 0x0000000a40407c23 */ /* 0x100fe20008010806 */
[--C-:B------:R-:W-:Y:S01]  /*3ba0*/  FFMA.FTZ R65, R65, UR10, -R6.reuse ;  /* 0x0000000a41417c23 */ /* 0x100fe20008010806 */
[--C-:B------:R-:W-:Y:S01]  /*3bb0*/  FFMA.FTZ R68, R68, UR10, -R6.reuse ;  /* 0x0000000a44447c23 */ /* 0x100fe20008010806 */
[--C-:B------:R-:W-:Y:S01]  /*3bc0*/  FFMA.FTZ R69, R69, UR10, -R6.reuse ;  /* 0x0000000a45457c23 */ /* 0x100fe20008010806 */
[----:B------:R4:W5:Y:S01]  /*3bd0*/  MUFU.EX2 R75, R25 ;  /* 0x00000019004b7308 */ /* 0x0009620000000800 */
[----:B0-----:R-:W-:Y:S01]  /*3be0*/  LOP3.LUT R28, R24, 0xfffffff0, RZ, 0xc0, !PT ;  /* 0xfffffff0181c7812 */ /* 0x001fe200078ec0ff */
[--C-:B------:R-:W-:Y:S01]  /*3bf0*/  FFMA.FTZ R72, R72, UR10, -R6.reuse ;  /* 0x0000000a48487c23 */ /* 0x100fe20008010806 */
[--C-:B------:R-:W-:Y:S01]  /*3c00*/  FFMA.FTZ R73, R73, UR10, -R6.reuse ;  /* 0x0000000a49497c23 */ /* 0x100fe20008010806 */
[--C-:B------:R-:W-:Y:S01]  /*3c10*/  FFMA.FTZ R76, R76, UR10, -R6.reuse ;  /* 0x0000000a4c4c7c23 */ /* 0x100fe20008010806 */
[----:B------:R-:W-:Y:S01]  /*3c20*/  FFMA.FTZ R77, R77, UR10, -R6 ;  /* 0x0000000a4d4d7c23 */ /* 0x000fe20008010806 */
[----:B------:R-:W-:Y:S01]  /*3c30*/  IMAD.IADD R28, R89, 0x1, -R28 ;  /* 0x00000001591c7824 */ /* 0x000fe200078e0a1c */
[----:B------:R-:W-:Y:S01]  /*3c40*/  LEA.HI R89, R90, R89, RZ, 0x5 ;  /* 0x000000595a597211 */ /* 0x000fe200078f28ff */
[----:B------:R-:W0:Y:S01]  /*3c50*/  MUFU.EX2 R79, R29 ;  /* 0x0000001d004f7308 */ /* 0x000e220000000800 */
[--C-:B----4-:R-:W-:Y:S01]  /*3c60*/  FFMA.FTZ R25, R37, UR10, -R6.reuse ;  /* 0x0000000a25197c23 */ /* 0x110fe20008010806 */
[--C-:B------:R-:W-:Y:S01]  /*3c70*/  FFMA.FTZ R37, R41, UR10, -R6.reuse ;  /* 0x0000000a29257c23 */ /* 0x100fe20008010806 */
[--C-:B------:R-:W-:Y:S01]  /*3c80*/  FFMA.FTZ R41, R45, UR10, -R6.reuse ;  /* 0x0000000a2d297c23 */ /* 0x100fe20008010806 */
[--C-:B------:R-:W-:Y:S01]  /*3c90*/  FFMA.FTZ R45, R49, UR10, -R6.reuse ;  /* 0x0000000a312d7c23 */ /* 0x100fe20008010806 */
[----:B------:R-:W-:Y:S01]  /*3ca0*/  FFMA.FTZ R49, R53, UR10, -R6 ;  /* 0x0000000a35317c23 */ /* 0x000fe20008010806 */
[----:B------:R-:W-:-:S02]  /*3cb0*/  IMAD.SHL.U32 R89, R89, 0x20, RZ ;  /* 0x0000002059597824 */ /* 0x000fc400078e00ff */
[--C-:B------:R-:W-:Y:S01]  /*3cc0*/  FFMA.FTZ R53, R57, UR10, -R6.reuse ;  /* 0x0000000a39357c23 */ /* 0x100fe20008010806 */
[----:B------:R4:W-:Y:S01]  /*3cd0*/  MUFU.EX2 R86, R25 ;  /* 0x0000001900567308 */ /* 0x0009e20000000800 */
[--C-:B------:R-:W-:Y:S01]  /*3ce0*/  FFMA.FTZ R57, R61, UR10, -R6.reuse ;  /* 0x0000000a3d397c23 */ /* 0x100fe20008010806 */
[--C-:B------:R-:W-:Y:S01]  /*3cf0*/  FFMA.FTZ R80, R80, UR10, -R6.reuse ;  /* 0x0000000a50507c23 */ /* 0x100fe20008010806 */
[--C-:B------:R-:W-:Y:S01]  /*3d00*/  FFMA.FTZ R81, R81, UR10, -R6.reuse ;  /* 0x0000000a51517c23 */ /* 0x100fe20008010806 */
[--C-:B------:R-:W-:Y:S01]  /*3d10*/  FFMA.FTZ R84, R84, UR10, -R6.reuse ;  /* 0x0000000a54547c23 */ /* 0x100fe20008010806 */
[----:B------:R-:W-:-:S03]  /*3d20*/  FFMA.FTZ R85, R85, UR10, -R6 ;  /* 0x0000000a55557c23 */ /* 0x000fc60008010806 */
[----:B------:R-:W-:Y:S01]  /*3d30*/  MUFU.EX2 R82, R82 ;  /* 0x0000005200527308 */ /* 0x000fe20000000800 */
[----:B----4-:R-:W-:-:S04]  /*3d40*/  SHF.R.S32.HI R25, RZ, 0x1f, R28 ;  /* 0x0000001fff197819 */ /* 0x010fc8000001141c */
[----:B------:R-:W-:-:S03]  /*3d50*/  LEA.HI R25, R25, R28, RZ, 0x3 ;  /* 0x0000001c19197211 */ /* 0x000fc600078f18ff */
[----:B------:R-:W4:Y:S01]  /*3d60*/  MUFU.EX2 R33, R33 ;  /* 0x0000002100217308 */ /* 0x000f220000000800 */
[C---:B------:R-:W-:Y:S01]  /*3d70*/  LOP3.LUT R29, R25.reuse, 0xfffffff8, RZ, 0xc0, !PT ;  /* 0xfffffff8191d7812 */ /* 0x040fe200078ec0ff */
[----:B------:R-:W-:-:S04]  /*3d80*/  IMAD.SHL.U32 R52, R25, 0x40, RZ ;  /* 0x0000004019347824 */ /* 0x000fc800078e00ff */
[----:B------:R-:W-:Y:S01]  /*3d90*/  IMAD.IADD R29, R28, 0x1, -R29 ;  /* 0x000000011c1d7824 */ /* 0x000fe200078e0a1d */
[----:B------:R-:W-:Y:S01]  /*3da0*/  SHF.R.S32.HI R28, RZ, 0x4, R24 ;  /* 0x00000004ff1c7819 */ /* 0x000fe20000011418 */
[----:B------:R-:W4:Y:S01]  /*3db0*/  MUFU.EX2 R83, R83 ;  /* 0x0000005300537308 */ /* 0x000f220000000800 */
[----:B------:R-:W-:Y:S01]  /*3dc0*/  LOP3.LUT R52, R52, 0x7ffffe00, RZ, 0xc0, !PT ;  /* 0x7ffffe0034347812 */ /* 0x000fe200078ec0ff */
[C---:B------:R-:W-:Y:S01]  /*3dd0*/  IMAD.SHL.U32 R24, R29.reuse, 0x40, RZ ;  /* 0x000000401d187824 */ /* 0x040fe200078e00ff */
[C---:B------:R-:W-:Y:S01]  /*3de0*/  LOP3.LUT P2, RZ, R29.reuse, 0x4, RZ, 0xc0, !PT ;  /* 0x000000041dff7812 */ /* 0x040fe2000784c0ff */
[----:B------:R-:W-:Y:S01]  /*3df0*/  IMAD.SHL.U32 R87, R28, 0x8, RZ ;  /* 0x000000081c577824 */ /* 0x000fe200078e00ff */
[----:B------:R-:W-:Y:S02]  /*3e00*/  LOP3.LUT P3, RZ, R29, 0x2, RZ, 0xc0, !PT ;  /* 0x000000021dff7812 */ /* 0x000fe4000786c0ff */
[----:B------:R-:W-:Y:S01]  /*3e10*/  LOP3.LUT R24, R24, 0x1c0, RZ, 0xc0, !PT ;  /* 0x000001c018187812 */ /* 0x000fe200078ec0ff */
[----:B------:R-:W4:Y:S01]  /*3e20*/  MUFU.EX2 R32, R32 ;  /* 0x0000002000207308 */ /* 0x000f220000000800 */
[----:B------:R-:W-:-:S02]  /*3e30*/  LOP3.LUT R28, R89, 0x7ffffc00, RZ, 0xc0, !PT ;  /* 0x7ffffc00591c7812 */ /* 0x000fc400078ec0ff */
[----:B------:R-:W-:Y:S02]  /*3e40*/  LOP3.LUT R87, R24, 0x8, R87, 0xf8, !PT ;  /* 0x0000000818577812 */ /* 0x000fe400078ef857 */
[----:B------:R-:W-:-:S03]  /*3e50*/  SHF.R.U32.HI R24, RZ, 0x3, R24 ;  /* 0x00000003ff187819 */ /* 0x000fc60000011618 */
[----:B------:R-:W4:Y:S01]  /*3e60*/  MUFU.EX2 R37, R37 ;  /* 0x0000002500257308 */ /* 0x000f220000000800 */
[----:B------:R-:W-:Y:S01]  /*3e70*/  LOP3.LUT R87, R87, R24, RZ, 0x3c, !PT ;  /* 0x0000001857577212 */ /* 0x000fe200078e3cff */
[----:B-1----:R-:W-:-:S03]  /*3e80*/  FADD.FTZ R24, R8, R9 ;  /* 0x0000000908187221 */ /* 0x002fc60000010000 */
[----:B------:R-:W-:Y:S01]  /*3e90*/  IADD3 R28, R87, R52, R28 ;  /* 0x00000034571c7210 */ /* 0x000fe20007ffe01c */
[----:B--2---:R-:W-:Y:S01]  /*3ea0*/  FADD.FTZ R25, R27, R24 ;  /* 0x000000181b197221 */ /* 0x004fe20000010000 */
[C---:B---3--:R-:W-:Y:S01]  /*3eb0*/  F2FP.BF16.F32.PACK_AB R27, R10.reuse, R27 ;  /* 0x0000001b0a1b723e */ /* 0x048fe200000010ff */
[----:B------:R-:W1:Y:S02]  /*3ec0*/  MUFU.EX2 R36, R36 ;  /* 0x0000002400247308 */ /* 0x000e640000000800 */
[----:B------:R-:W-:Y:S01]  /*3ed0*/  FADD.FTZ R24, R10, R25 ;  /* 0x000000190a187221 */ /* 0x000fe20000010000 */
[----:B------:R-:W-:Y:S01]  /*3ee0*/  F2FP.BF16.F32.PACK_AB R25, R9, R8 ;  /* 0x000000080919723e */ /* 0x000fe200000010ff */
[----:B-----5:R-:W-:Y:S02]  /*3ef0*/  FADD.FTZ R9, R30, R75 ;  /* 0x0000004b1e097221 */ /* 0x020fe40000010000 */
[----:B------:R-:W-:Y:S02]  /*3f00*/  FADD.FTZ R29, R11, R24 ;  /* 0x000000180b1d7221 */ /* 0x000fe40000010000 */
[----:B------:R-:W-:Y:S01]  /*3f10*/  FADD.FTZ R10, R78, R9 ;  /* 0x000000094e0a7221 */ /* 0x000fe20000010000 */
[----:B------:R-:W2:Y:S01]  /*3f20*/  MUFU.EX2 R41, R41 ;  /* 0x0000002900297308 */ /* 0x000ea20000000800 */
[C---:B------:R-:W-:Y:S01]  /*3f30*/  FADD.FTZ R24, R14.reuse, R29 ;  /* 0x0000001d0e187221 */ /* 0x040fe20000010000 */
[----:B------:R-:W-:Y:S01]  /*3f40*/  F2FP.BF16.F32.PACK_AB R29, R14, R11 ;  /* 0x0000000b0e1d723e */ /* 0x000fe200000010ff */
[----:B0-----:R-:W-:Y:S01]  /*3f50*/  FADD.FTZ R9, R79, R10 ;  /* 0x0000000a4f097221 */ /* 0x001fe20000010000 */
[----:B------:R-:W-:Y:S01]  /*3f60*/  LEA R11, R28, UR36, 0x1 ;  /* 0x000000241c0b7c11 */ /* 0x000fe2000f8e08ff */
[----:B------:R-:W-:Y:S01]  /*3f70*/  FADD.FTZ R61, R31, R24 ;  /* 0x000000181f3d7221 */ /* 0x000fe20000010000 */
[C---:B----4-:R-:W-:Y:S01]  /*3f80*/  F2FP.BF16.F32.PACK_AB R28, R33.reuse, R82 ;  /* 0x00000052211c723e */ /* 0x050fe200000010ff */
[----:B------:R-:W-:Y:S01]  /*3f90*/  FADD.FTZ R10, R82, R9 ;  /* 0x00000009520a7221 */ /* 0x000fe20000010000 */
[----:B------:R-:W0:Y:S01]  /*3fa0*/  MUFU.EX2 R40, R40 ;  /* 0x0000002800287308 */ /* 0x000e220000000800 */
[C---:B------:R-:W-:Y:S01]  /*3fb0*/  FADD.FTZ R61, R26.reuse, R61 ;  /* 0x0000003d1a3d7221 */ /* 0x040fe20000010000 */
[----:B------:R-:W-:Y:S01]  /*3fc0*/  F2FP.BF16.F32.PACK_AB R31, R26, R31 ;  /* 0x0000001f1a1f723e */ /* 0x000fe200000010ff */
[----:B------:R-:W-:Y:S01]  /*3fd0*/  FADD.FTZ R10, R33, R10 ;  /* 0x0000000a210a7221 */ /* 0x000fe20000010000 */
[----:B------:R-:W-:Y:S01]  /*3fe0*/  F2FP.BF16.F32.PACK_AB R24, R75, R30 ;  /* 0x0000001e4b18723e */ /* 0x000fe200000010ff */
[----:B------:R-:W-:Y:S01]  /*3ff0*/  FADD.FTZ R14, R22, R61 ;  /* 0x0000003d160e7221 */ /* 0x000fe20000010000 */
[----:B------:R-:W-:Y:S01]  /*4000*/  F2FP.BF16.F32.PACK_AB R26, R79, R78 ;  /* 0x0000004e4f1a723e */ /* 0x000fe200000010ff */
[----:B------:R-:W-:Y:S01]  /*4010*/  FADD.FTZ R9, R83, R10 ;  /* 0x0000000a53097221 */ /* 0x000fe20000010000 */
[----:B------:R-:W3:Y:S01]  /*4020*/  MUFU.EX2 R45, R45 ;  /* 0x0000002d002d7308 */ /* 0x000ee20000000800 */
[----:B------:R-:W-:Y:S01]  /*4030*/  FADD.FTZ R33, R35, R14 ;  /* 0x0000000e23217221 */ /* 0x000fe20000010000 */
[----:B------:R-:W-:-:S02]  /*4040*/  VIADD R56, R11, 0x21800 ;  /* 0x000218000b387836 */ /* 0x000fc40000000000 */
[----:B------:R-:W-:Y:S01]  /*4050*/  FADD.FTZ R9, R86, R9 ;  /* 0x0000000956097221 */ /* 0x000fe20000010000 */
[----:B------:R4:W-:Y:S01]  /*4060*/  STSM.16.M88.4 [R11+0x21800], R24 ;  /* 0x021800180b007844 */ /* 0x0009e20000000200 */
[----:B------:R-:W-:Y:S01]  /*4070*/  FADD.FTZ R52, R34, R33 ;  /* 0x0000002122347221 */ /* 0x000fe20000010000 */
[----:B------:R-:W-:Y:S02]  /*4080*/  VIADD R10, R11, 0x21820 ;  /* 0x000218200b0a7836 */ /* 0x000fe40000000000 */
[----:B------:R-:W-:Y:S01]  /*4090*/  FADD.FTZ R14, R32, R9 ;  /* 0x00000009200e7221 */ /* 0x000fe20000010000 */
[----:B------:R-:W5:Y:S01]  /*40a0*/  MUFU.EX2 R44, R44 ;  /* 0x0000002c002c7308 */ /* 0x000f620000000800 */
[----:B------:R-:W-:Y:S01]  /*40b0*/  FADD.FTZ R33, R39, R52 ;  /* 0x0000003427217221 */ /* 0x000fe20000010000 */
[----:B------:R-:W-:Y:S01]  /*40c0*/  F2FP.BF16.F32.PACK_AB R30, R86, R83 ;  /* 0x00000053561e723e */ /* 0x000fe200000010ff */
[----:B------:R-:W-:Y:S01]  /*40d0*/  FADD.FTZ R9, R37, R14 ;  /* 0x0000000e25097221 */ /* 0x000fe20000010000 */
[----:B------:R-:W-:-:S02]  /*40e0*/  @P3 VIADD R10, R56, 0xffffffe0 ;  /* 0xffffffe0380a3836 */ /* 0x000fc40000000000 */
[----:B------:R-:W-:Y:S01]  /*40f0*/  FADD.FTZ R14, R38, R33 ;  /* 0x00000021260e7221 */ /* 0x000fe20000010000 */
[----:B------:R-:W-:Y:S01]  /*4100*/  F2FP.BF16.F32.PACK_AB R33, R35, R22 ;  /* 0x000000162321723e */ /* 0x000fe200000010ff */
[----:B-1----:R-:W-:Y:S01]  /*4110*/  FADD.FTZ R6, R36, R9 ;  /* 0x0000000924067221 */ /* 0x002fe20000010000 */
[----:B------:R-:W1:Y:S01]  /*4120*/  MUFU.EX2 R49, R49 ;  /* 0x0000003100317308 */ /* 0x000e620000000800 */
[----:B------:R-:W-:Y:S01]  /*4130*/  FADD.FTZ R61, R7, R14 ;  /* 0x0000000e073d7221 */ /* 0x000fe20000010000 */
[----:B------:R1:W-:Y:S01]  /*4140*/  STSM.16.M88.4 [R10], R28 ;  /* 0x0000001c0a007844 */ /* 0x0003e20000000200 */
[----:B--2---:R-:W-:Y:S01]  /*4150*/  FADD.FTZ R9, R41, R6 ;  /* 0x0000000629097221 */ /* 0x004fe20000010000 */
[----:B----4-:R-:W-:Y:S01]  /*4160*/  F2FP.BF16.F32.PACK_AB R25, R7, R38 ;  /* 0x000000260719723e */ /* 0x010fe200000010ff */
[----:B------:R-:W-:Y:S01]  /*4170*/  FADD.FTZ R14, R42, R61 ;  /* 0x0000003d2a0e7221 */ /* 0x000fe20000010000 */
[----:B------:R-:W-:Y:S01]  /*4180*/  F2FP.BF16.F32.PACK_AB R35, R39, R34 ;  /* 0x000000222723723e */ /* 0x000fe200000010ff */
[----:B0-----:R-:W-:Y:S01]  /*4190*/  FADD.FTZ R6, R40, R9 ;  /* 0x0000000928067221 */ /* 0x001fe20000010000 */
[----:B------:R-:W0:Y:S01]  /*41a0*/  MUFU.EX2 R48, R48 ;  /* 0x0000003000307308 */ /* 0x000e220000000800 */
[----:B------:R-:W-:Y:S01]  /*41b0*/  FADD.FTZ R14, R47, R14 ;  /* 0x0000000e2f0e7221 */ /* 0x000fe20000010000 */
[----:B------:R-:W-:Y:S01]  /*41c0*/  F2FP.BF16.F32.PACK_AB R32, R37, R32 ;  /* 0x000000202520723e */ /* 0x000fe200000010ff */
[----:B---3--:R-:W-:Y:S01]  /*41d0*/  FADD.FTZ R7, R45, R6 ;  /* 0x000000062d077221 */ /* 0x008fe20000010000 */
[----:B------:R-:W-:Y:S01]  /*41e0*/  F2FP.BF16.F32.PACK_AB R34, R41, R36 ;  /* 0x000000242922723e */ /* 0x000fe200000010ff */
[----:B------:R-:W-:Y:S01]  /*41f0*/  FADD.FTZ R9, R43, R14 ;  /* 0x0000000e2b097221 */ /* 0x000fe20000010000 */
[----:B------:R-:W-:Y:S01]  /*4200*/  F2FP.BF16.F32.PACK_AB R27, R47, R42 ;  /* 0x0000002a2f1b723e */ /* 0x000fe200000010ff */
[----:B-----5:R-:W-:Y:S01]  /*4210*/  FADD.FTZ R6, R44, R7 ;  /* 0x000000072c067221 */ /* 0x020fe20000010000 */
[----:B------:R-:W2:Y:S01]  /*4220*/  MUFU.EX2 R53, R53 ;  /* 0x0000003500357308 */ /* 0x000ea20000000800 */
[----:B------:R-:W-:Y:S01]  /*4230*/  FADD.FTZ R9, R46, R9 ;  /* 0x000000092e097221 */ /* 0x000fe20000010000 */
[----:B-1----:R-:W-:-:S02]  /*4240*/  IMAD.MOV.U32 R31, RZ, RZ, 0x40 ;  /* 0x00000040ff1f7424 */ /* 0x002fc400078e00ff */
[----:B------:R-:W-:Y:S01]  /*4250*/  FADD.FTZ R7, R49, R6 ;  /* 0x0000000631077221 */ /* 0x000fe20000010000 */
[----:B------:R-:W-:Y:S01]  /*4260*/  F2FP.BF16.F32.PACK_AB R24, R45, R40 ;  /* 0x000000282d18723e */ /* 0x000fe200000010ff */
[----:B------:R-:W-:Y:S01]  /*4270*/  FADD.FTZ R14, R50, R9 ;  /* 0x00000009320e7221 */ /* 0x000fe20000010000 */
[----:B------:R-:W-:Y:S01]  /*4280*/  F2FP.BF16.F32.PACK_AB R26, R49, R44 ;  /* 0x0000002c311a723e */ /* 0x000fe200000010ff */
[----:B------:R-:W1:Y:S01]  /*4290*/  MUFU.EX2 R8, R60 ;  /* 0x0000003c00087308 */ /* 0x000e620000000800 */
[----:B0-----:R-:W-:Y:S01]  /*42a0*/  FADD.FTZ R6, R48, R7 ;  /* 0x0000000730067221 */ /* 0x001fe20000010000 */
[----:B------:R-:W-:Y:S02]  /*42b0*/  SEL R31, R31, 0xffffffc0, !P2 ;  /* 0xffffffc01f1f7807 */ /* 0x000fe40005000000 */
[----:B------:R-:W-:Y:S02]  /*42c0*/  F2FP.BF16.F32.PACK_AB R49, R46, R43 ;  /* 0x0000002b2e31723e */ /* 0x000fe400000010ff */
[----:B------:R-:W-:Y:S01]  /*42d0*/  PLOP3.LUT P2, PT, PT, PT, UP1, 0x40, 0x0 ;  /* 0x000000000000781c */ /* 0x000fe20003f4e818 */
[----:B------:R-:W-:Y:S01]  /*42e0*/  IMAD.IADD R9, R56, 0x1, R31 ;  /* 0x0000000138097824 */ /* 0x000fe200078e021f */
[----:B------:R-:W0:Y:S01]  /*42f0*/  MUFU.EX2 R57, R57 ;  /* 0x0000003900397308 */ /* 0x000e220000000800 */
[----:B--2---:R-:W-:Y:S01]  /*4300*/  FADD.FTZ R7, R53, R6 ;  /* 0x0000000635077221 */ /* 0x004fe20000010000 */
[C---:B------:R-:W-:Y:S01]  /*4310*/  FADD.FTZ R6, R51.reuse, R14 ;  /* 0x0000000e33067221 */ /* 0x040fe20000010000 */
[----:B------:R-:W-:Y:S01]  /*4320*/  F2FP.BF16.F32.PACK_AB R51, R51, R50 ;  /* 0x000000323333723e */ /* 0x000fe200000010ff */
[----:B------:R-:W-:Y:S01]  /*4330*/  STSM.16.M88.4 [R9], R32 ;  /* 0x0000002009007844 */ /* 0x000fe20000000200 */
[----:B------:R-:W-:-:S03]  /*4340*/  F2FP.BF16.F32.PACK_AB R48, R53, R48 ;  /* 0x000000303530723e */ /* 0x000fc600000010ff */
[----:B------:R-:W2:Y:S01]  /*4350*/  MUFU.EX2 R55, R55 ;  /* 0x0000003700377308 */ /* 0x000ea20000000800 */
[----:B-1----:R-:W-:-:S07]  /*4360*/  FADD.FTZ R14, R8, R7 ;  /* 0x00000007080e7221 */ /* 0x002fce0000010000 */
[----:B------:R-:W1:Y:S01]  /*4370*/  MUFU.EX2 R64, R64 ;  /* 0x0000004000407308 */ /* 0x000e620000000800 */
[C---:B0-----:R-:W-:Y:S01]  /*4380*/  FADD.FTZ R7, R57.reuse, R14 ;  /* 0x0000000e39077221 */ /* 0x041fe20000010000 */
[----:B------:R-:W-:-:S06]  /*4390*/  F2FP.BF16.F32.PACK_AB R50, R57, R8 ;  /* 0x000000083932723e */ /* 0x000fcc00000010ff */
[----:B------:R-:W0:Y:S01]  /*43a0*/  MUFU.EX2 R62, R62 ;  /* 0x0000003e003e7308 */ /* 0x000e220000000800 */
[----:B--2---:R-:W-:Y:S01]  /*43b0*/  FADD.FTZ R29, R55, R6 ;  /* 0x00000006371d7221 */ /* 0x004fe20000010000 */
[----:B------:R-:W-:-:S05]  /*43c0*/  IMAD.IADD R6, R31, 0x1, R10 ;  /* 0x000000011f067824 */ /* 0x000fca00078e020a */
[----:B------:R2:W-:Y:S01]  /*43d0*/  STSM.16.M88.4 [R6], R24 ;  /* 0x0000001806007844 */ /* 0x0005e20000000200 */
[----:B------:R-:W3:Y:S01]  /*43e0*/  MUFU.EX2 R65, R65 ;  /* 0x0000004100417308 */ /* 0x000ee20000000800 */
[----:B-1----:R-:W-:Y:S02]  /*43f0*/  FADD.FTZ R14, R64, R7 ;  /* 0x00000007400e7221 */ /* 0x002fe40000010000 */
[----:B------:R1:W-:Y:S05]  /*4400*/  STSM.16.M88.4 [R11+0x27800], R48 ;  /* 0x027800300b007844 */ /* 0x0003ea0000000200 */
[----:B------:R-:W4:Y:S01]  /*4410*/  MUFU.EX2 R59, R59 ;  /* 0x0000003b003b7308 */ /* 0x000f220000000800 */
[----:B0-----:R-:W-:-:S07]  /*4420*/  FADD.FTZ R22, R62, R29 ;  /* 0x0000001d3e167221 */ /* 0x001fce0000010000 */
[----:B------:R-:W0:Y:S01]  /*4430*/  MUFU.EX2 R68, R68 ;  /* 0x0000004400447308 */ /* 0x000e220000000800 */
[C---:B---3--:R-:W-:Y:S01]  /*4440*/  FADD.FTZ R7, R65.reuse, R14 ;  /* 0x0000000e41077221 */ /* 0x048fe20000010000 */
[----:B------:R-:W-:-:S06]  /*4450*/  F2FP.BF16.F32.PACK_AB R28, R65, R64 ;  /* 0x00000040411c723e */ /* 0x000fcc00000010ff */
[----:B------:R-:W3:Y:S01]  /*4460*/  MUFU.EX2 R66, R66 ;  /* 0x0000004200427308 */ /* 0x000ee20000000800 */
[----:B----4-:R-:W-:-:S07]  /*4470*/  FADD.FTZ R29, R59, R22 ;  /* 0x000000163b1d7221 */ /* 0x010fce0000010000 */
[----:B------:R-:W4:Y:S01]  /*4480*/  MUFU.EX2 R69, R69 ;  /* 0x0000004500457308 */ /* 0x000f220000000800 */
[----:B0-----:R-:W-:-:S07]  /*4490*/  FADD.FTZ R14, R68, R7 ;  /* 0x00000007440e7221 */ /* 0x001fce0000010000 */
[----:B------:R-:W0:Y:S01]  /*44a0*/  MUFU.EX2 R70, R70 ;  /* 0x0000004600467308 */ /* 0x000e220000000800 */
[----:B---3--:R-:W-:Y:S01]  /*44b0*/  FADD.FTZ R31, R66, R29 ;  /* 0x0000001d421f7221 */ /* 0x008fe20000010000 */
[----:B------:R-:W-:-:S06]  /*44c0*/  F2FP.BF16.F32.PACK_AB R29, R62, R55 ;  /* 0x000000373e1d723e */ /* 0x000fcc00000010ff */
[----:B------:R-:W3:Y:S01]  /*44d0*/  MUFU.EX2 R72, R72 ;  /* 0x0000004800487308 */ /* 0x000ee20000000800 */
[C---:B----4-:R-:W-:Y:S01]  /*44e0*/  FADD.FTZ R7, R69.reuse, R14 ;  /* 0x0000000e45077221 */ /* 0x050fe20000010000 */
[----:B------:R-:W-:Y:S01]  /*44f0*/  F2FP.BF16.F32.PACK_AB R30, R69, R68 ;  /* 0x00000044451e723e */ /* 0x000fe200000010ff */
[----:B------:R-:W-:-:S05]  /*4500*/  VIADD R14, R23, 0xfffffffe ;  /* 0xfffffffe170e7836 */ /* 0x000fca0000000000 */
[----:B------:R-:W2:Y:S01]  /*4510*/  MUFU.EX2 R71, R71 ;  /* 0x0000004700477308 */ /* 0x000ea20000000800 */
[----:B0-----:R-:W-:Y:S01]  /*4520*/  FADD.FTZ R22, R70, R31 ;  /* 0x0000001f46167221 */ /* 0x001fe20000010000 */
[----:B------:R-:W-:-:S05]  /*4530*/  F2FP.BF16.F32.PACK_AB R31, R66, R59 ;  /* 0x0000003b421f723e */ /* 0x000fca00000010ff */
[----:B------:R1:W-:Y:S01]  /*4540*/  STSM.16.M88.4 [R10+0x6000], R28 ;  /* 0x0060001c0a007844 */ /* 0x0003e20000000200 */
[----:B------:R-:W0:Y:S01]  /*4550*/  MUFU.EX2 R73, R73 ;  /* 0x0000004900497308 */ /* 0x000e220000000800 */
[----:B---3--:R-:W-:-:S07]  /*4560*/  FADD.FTZ R8, R72, R7 ;  /* 0x0000000748087221 */ /* 0x008fce0000010000 */
[----:B------:R-:W3:Y:S01]  /*4570*/  MUFU.EX2 R58, R58 ;  /* 0x0000003a003a7308 */ /* 0x000ee20000000800 */
[C---:B--2---:R-:W-:Y:S01]  /*4580*/  FADD.FTZ R27, R71.reuse, R22 ;  /* 0x00000016471b7221 */ /* 0x044fe20000010000 */
[----:B------:R-:W-:-:S06]  /*4590*/  F2FP.BF16.F32.PACK_AB R25, R71, R70 ;  /* 0x000000464719723e */ /* 0x000fcc00000010ff */
[----:B------:R-:W2:Y:S01]  /*45a0*/  MUFU.EX2 R5, R5 ;  /* 0x0000000500057308 */ /* 0x000ea20000000800 */
[C---:B0-----:R-:W-:Y:S01]  /*45b0*/  FADD.FTZ R7, R73.reuse, R8 ;  /* 0x0000000849077221 */ /* 0x041fe20000010000 */
[----:B------:R-:W-:-:S06]  /*45c0*/  F2FP.BF16.F32.PACK_AB R24, R73, R72 ;  /* 0x000000484918723e */ /* 0x000fcc00000010ff */
[----:B------:R-:W-:Y:S01]  /*45d0*/  MUFU.EX2 R76, R76 ;  /* 0x0000004c004c7308 */ /* 0x000fe20000000800 */
[----:B---3--:R-:W-:-:S07]  /*45e0*/  FADD.FTZ R8, R58, R27 ;  /* 0x0000001b3a087221 */ /* 0x008fce0000010000 */
[----:B------:R-:W0:Y:S01]  /*45f0*/  MUFU.EX2 R77, R77 ;  /* 0x0000004d004d7308 */ /* 0x000e220000000800 */
[C---:B--2---:R-:W-:Y:S01]  /*4600*/  F2FP.BF16.F32.PACK_AB R27, R5.reuse, R58 ;  /* 0x0000003a051b723e */ /* 0x044fe200000010ff */
[----:B------:R-:W-:-:S06]  /*4610*/  FADD.FTZ R5, R5, R8 ;  /* 0x0000000805057221 */ /* 0x000fcc0000010000 */
[----:B------:R-:W2:Y:S08]  /*4620*/  MUFU.EX2 R54, R54 ;  /* 0x0000003600367308 */ /* 0x000eb00000000800 */
[----:B------:R-:W3:Y:S01]  /*4630*/  MUFU.EX2 R67, R67 ;  /* 0x0000004300437308 */ /* 0x000ee20000000800 */
[----:B0-----:R-:W-:Y:S01]  /*4640*/  F2FP.BF16.F32.PACK_AB R26, R77, R76 ;  /* 0x0000004c4d1a723e */ /* 0x001fe200000010ff */
[----:B------:R-:W-:-:S04]  /*4650*/  FADD.FTZ R76, R76, R7 ;  /* 0x000000074c4c7221 */ /* 0x000fc80000010000 */
[----:B------:R1:W-:Y:S01]  /*4660*/  STSM.16.M88.4 [R9+0x6000], R24 ;  /* 0x0060001809007844 */ /* 0x0003e20000000200 */
[----:B------:R-:W-:Y:S01]  /*4670*/  FADD.FTZ R77, R77, R76 ;  /* 0x0000004c4d4d7221 */ /* 0x000fe20000010000 */
[----:B------:R-:W0:Y:S01]  /*4680*/  MUFU.EX2 R74, R74 ;  /* 0x0000004a004a7308 */ /* 0x000e220000000800 */
[----:B--2---:R-:W-:Y:S01]  /*4690*/  F2FP.BF16.F32.PACK_AB R33, R63, R54 ;  /* 0x000000363f21723e */ /* 0x004fe200000010ff */
[----:B------:R-:W-:Y:S01]  /*46a0*/  FADD.FTZ R8, R54, R5 ;  /* 0x0000000536087221 */ /* 0x000fe20000010000 */
[----:B------:R-:W-:-:S03]  /*46b0*/  VIADD R5, R10, 0x6000 ;  /* 0x000060000a057836 */ /* 0x000fc60000000000 */
[----:B------:R-:W-:Y:S02]  /*46c0*/  FADD.FTZ R8, R63, R8 ;  /* 0x000000083f087221 */ /* 0x000fe40000010000 */
[----:B------:R-:W-:Y:S02]  /*46d0*/  MUFU.EX2 R80, R80 ;  /* 0x0000005000507308 */ /* 0x000fe40000000800 */
[----:B---3--:R-:W-:-:S06]  /*46e0*/  FADD.FTZ R7, R67, R8 ;  /* 0x0000000843077221 */ /* 0x008fcc0000010000 */
[----:B------:R-:W2:Y:S01]  /*46f0*/  MUFU.EX2 R81, R81 ;  /* 0x0000005100517308 */ /* 0x000ea20000000800 */
[C---:B0-----:R-:W-:Y:S01]  /*4700*/  F2FP.BF16.F32.PACK_AB R35, R74.reuse, R67 ;  /* 0x000000434a23723e */ /* 0x041fe200000010ff */
[----:B------:R-:W-:-:S06]  /*4710*/  FADD.FTZ R7, R74, R7 ;  /* 0x000000074a077221 */ /* 0x000fcc0000010000 */
[----:B------:R-:W0:Y:S08]  /*4720*/  MUFU.EX2 R84, R84 ;  /* 0x0000005400547308 */ /* 0x000e300000000800 */
[----:B------:R-:W3:Y:S01]  /*4730*/  MUFU.EX2 R85, R85 ;  /* 0x0000005500557308 */ /* 0x000ee20000000800 */
[----:B--2---:R-:W-:Y:S01]  /*4740*/  F2FP.BF16.F32.PACK_AB R32, R81, R80 ;  /* 0x000000505120723e */ /* 0x004fe200000010ff */
[----:B------:R-:W-:-:S04]  /*4750*/  FADD.FTZ R80, R80, R77 ;  /* 0x0000004d50507221 */ /* 0x000fc80000010000 */
[----:B------:R-:W-:-:S04]  /*4760*/  FADD.FTZ R81, R81, R80 ;  /* 0x0000005051517221 */ /* 0x000fc80000010000 */
[----:B0-----:R-:W-:Y:S01]  /*4770*/  FADD.FTZ R8, R84, R81 ;  /* 0x0000005154087221 */ /* 0x001fe20000010000 */
[----:B---3--:R-:W-:-:S03]  /*4780*/  F2FP.BF16.F32.PACK_AB R34, R85, R84 ;  /* 0x000000545522723e */ /* 0x008fc600000010ff */
[----:B------:R-:W-:Y:S02]  /*4790*/  FADD.FTZ R8, R85, R8 ;  /* 0x0000000855087221 */ /* 0x000fe40000010000 */
[----:B------:R1:W-:Y:S01]  /*47a0*/  STSM.16.M88.4 [R6+0x6000], R32 ;  /* 0x0060002006007844 */ /* 0x0003e20000000200 */
[----:B------:R0:W-:Y:S06]  /*47b0*/  MEMBAR.ALL.CTA ;  /* 0x0000000000007992 */ /* 0x0001ec0000008000 */
[----:B0-----:R-:W0:Y:S02]  /*47c0*/  FENCE.VIEW.ASYNC.S ;  /* 0x00000000000073c6 */ /* 0x001e240000000000 */
[----:B0-----:R-:W-:Y:S01]  /*47d0*/  NOP ;  /* 0x0000000000007918 */ /* 0x001fe20000000000 */
[----:B------:R-:W-:Y:S05]  /*47e0*/  @P2 BRA `(.L_x_10224) ;  /* 0x0000000000442947 */ /* 0x000fea0003800000 */
        /* <DEDUP_REMOVED lines=10> */
.L_x_10225:
[----:B------:R-:W-:-:S11]  /*4890*/  UISETP.NE.AND UP2, UPT, UR5, 0x1, UPT ;  /* 0x000000010500788c */ /* 0x000fd6000bf45270 */
[----:B------:R-:W-:Y:S02]  /*48a0*/  @UP2 ULDC.64 UR18, c[0x0][0x9e8] ;  /* 0x00027a0000122ab9 */ /* 0x000fe40000000a00 */
[----:B------:R-:W-:-:S04]  /*48b0*/  UIMAD.WIDE.U32 UR14, UR6, UR18, URZ ;  /* 0x00000012060e72a5 */ /* 0x000fc8000f8e003f */
[----:B------:R-:W-:-:S12]  /*48c0*/  @UP2 USHF.R.U32.HI UR6, URZ, UR19, UR15 ;  /* 0x000000133f062299 */ /* 0x000fd8000801160f */
.L_x_10226:
[----:B------:R-:W-:-:S04]  /*48d0*/  UIMAD UR5, UR6, UR5, UR5 ;  /* 0x00000005060572a4 */ /* 0x000fc8000f8e0205 */
[----:B------:R-:W-:-:S04]  /*48e0*/  UISETP.LT.AND UP2, UPT, UR4, UR5, UPT ;  /* 0x000000050400728c */ /* 0x000fc8000bf41270 */
[----:B------:R-:W-:-:S12]  /*48f0*/  USEL UR4, UR4, UR5, UP2 ;  /* 0x0000000504047287 */ /* 0x000fd80009000000 */
.L_x_10224:
[----:B------:R-:W-:Y:S01]  /*4900*/  USHF.R.S32.HI UR5, URZ, 0x1f, UR4 ;  /* 0x0000001f3f057899 */ /* 0x000fe20008011404 */
[----:B------:R-:W-:Y:S02]  /*4910*/  CS2R R134, SRZ ;  /* 0x0000000000867805 */ /* 0x000fe4000001ff00 */
[----:B------:R-:W-:Y:S02]  /*4920*/  CS2R R132, SRZ ;  /* 0x0000000000847805 */ /* 0x000fe4000001ff00 */
[----:B------:R-:W-:Y:S01]  /*4930*/  CS2R R130, SRZ ;  /* 0x0000000000827805 */ /* 0x000fe2000001ff00 */
[----:B------:R-:W-:Y:S01]  /*4940*/  ULEA.HI UR5, UR5, UR4, URZ, 0x7 ;  /* 0x0000000405057291 */ /* 0x000fe2000f8f383f */
[----:B------:R-:W-:Y:S02]  /*4950*/  CS2R R128, SRZ ;  /* 0x0000000000807805 */ /* 0x000fe4000001ff00 */
[----:B------:R-:W-:Y:S01]  /*4960*/  CS2R R126, SRZ ;  /* 0x00000000007e7805 */ /* 0x000fe2000001ff00 */
[----:B------:R-:W-:Y:S01]  /*4970*/  UMOV UR4, URZ ;  /* 0x0000003f00047c82 */ /* 0x000fe20008000000 */
        /* <DEDUP_REMOVED lines=10> */
[----:B------:R-:W-:Y:S01]  /*4a20*/  CS2R R110, SRZ ;  /* 0x00000000006e7805 */ /* 0x000fe2000001ff00 */
[----:B------:R-:W-:Y:S01]  /*4a30*/  UMOV UR5, URZ ;  /* 0x0000003f00057c82 */ /* 0x000fe20008000000 */
[----:B------:R-:W-:Y:S02]  /*4a40*/  CS2R R108, SRZ ;  /* 0x00000000006c7805 */ /* 0x000fe4000001ff00 */
[----:B------:R-:W-:Y:S02]  /*4a50*/  CS2R R106, SRZ ;  /* 0x00000000006a7805 */ /* 0x000fe4000001ff00 */
[----:B------:R-:W-:Y:S02]  /*4a60*/  ISETP.GE.AND P2, PT, R14, UR28, PT ;  /* 0x0000001c0e007c0c */ /* 0x000fe4000bf46270 */
        /* <DEDUP_REMOVED lines=12> */
[----:B------:R-:W-:Y:S01]  /*4b30*/  UMOV UR6, URZ ;  /* 0x0000003f00067c82 */ /* 0x000fe20008000000 */
[----:B------:R-:W-:Y:S01]  /*4b40*/  ULDC UR29, c[0x0][0x9e4] ;  /* 0x00027900001d7ab9 */ /* 0x000fe20000000800 */
[----:B------:R-:W-:Y:S01]  /*4b50*/  ULDC UR31, c[0x0][0x2f0] ;  /* 0x0000bc00001f7ab9 */ /* 0x000fe20000000800 */
[----:B------:R-:W-:Y:S01]  /*4b60*/  ULDC UR30, c[0x0][0x988] ;  /* 0x00026200001e7ab9 */ /* 0x000fe20000000800 */
[----:B------:R-:W-:-:S05]  /*4b70*/  ULDC UR38, c[0x0][0x9e0] ;  /* 0x0002780000267ab9 */ /* 0x000fca0000000800 */
.L_x_10244:
[----:B------:R-:W-:Y:S01]  /*4b80*/  UIADD3 UR4, UR6, 0x1, URZ ;  /* 0x0000000106047890 */ /* 0x000fe2000fffe03f */
[----:B------:R-:W-:-:S03]  /*4b90*/  ISETP.NE.AND P3, PT, RZ, UR37, PT ;  /* 0x00000025ff007c0c */ /* 0x000fc6000bf65270 */
[----:B------:R-:W-:-:S04]  /*4ba0*/  UISETP.NE.AND UP2, UPT, UR4, 0x2, UPT ;  /* 0x000000020400788c */ /* 0x000fc8000bf45270 */
[----:B------:R-:W-:Y:S02]  /*4bb0*/  USEL UR5, URZ, 0x1, UP2 ;  /* 0x000000013f057887 */ /* 0x000fe40009000000 */
[----:B------:R-:W-:Y:S02]  /*4bc0*/  USEL UR4, UR4, URZ, UP2 ;  /* 0x0000003f04047287 */ /* 0x000fe40009000000 */
[----:B------:R-:W-:Y:S02]  /*4bd0*/  ULOP3.LUT UR5, UR40, UR5, URZ, 0x3c, !UPT ;  /* 0x0000000528057292 */ /* 0x000fe4000f8e3c3f */
[----:B0-----:R-:W-:Y:S10]  /*4be0*/  @P3 BRA `(.L_x_10228) ;  /* 0x00000000002c3947 */ /* 0x001ff40003800000 */
[----:B------:R-:W-:Y:S05]  /*4bf0*/  @!P0 BRA `(.L_x_10229) ;  /* 0x0000000000048947 */ /* 0x000fea0003800000 */
[----:B------:R-:W-:Y:S01]  /*4c00*/  BPT.TRAP 0x1 ;  /* 0x000000040000795c */ /* 0x000fe20000300000 */
.L_x_10229:
[----:B------:R-:W-:Y:S01]  /*4c10*/  ULEA UR10, UR4, UR36, 0x3 ;  /* 0x00000024040a7291 */ /* 0x000fe2000f8e183f */
[----:B------:R-:W-:-:S05]  /*4c20*/  IMAD.U32 R13, RZ, RZ, UR5 ;  /* 0x00000005ff0d7e24 */ /* 0x000fca000f8e00ff */
[----:B------:R-:W-:-:S04]  /*4c30*/  SHF.L.U32 R13, R13, 0x1f, RZ ;  /* 0x0000001f0d0d7819 */ /* 0x000fc800000006ff */
[----:B------:R0:W2:Y:S01]  /*4c40*/  SYNCS.PHASECHK.TRANS64.TRYWAIT P2, [UR10+0x2d830], R13 ;  /* 0x02d8300dff0075a7 */ /* 0x0000a2000804014a */
[----:B------:R-:W-:Y:S05]  /*4c50*/  @!P0 BRA `(.L_x_10230) ;  /* 0x0000000000048947 */ /* 0x000fea0003800000 */
[----:B------:R-:W-:Y:S01]  /*4c60*/  BPT.TRAP 0x1 ;  /* 0x000000040000795c */ /* 0x000fe20000300000 */
.L_x_10230:
[----:B--2---:R-:W-:Y:S05]  /*4c70*/  @P2 BRA `(.L_x_10228) ;  /* 0x0000000000082947 */ /* 0x004fea0003800000 */
[----:B------:R-:W2:Y:S02]  /*4c80*/  SYNCS.PHASECHK.TRANS64.TRYWAIT P2, [UR10+0x2d830], R13 ;  /* 0x02d8300dff0075a7 */ /* 0x000ea4000804014a */
[----:B--2---:R-:W-:Y:S05]  /*4c90*/  @!P2 BRA `(.L_x_10231) ;  /* 0x000000e800aca947 */ /* 0x004fea0003800000 */
.L_x_10228:
[----:B0-2---:R-:W-:Y:S01]  /*4ca0*/  VIADD R13, R19, 0x8 ;  /* 0x00000008130d7836 */ /* 0x005fe20000000000 */
[----:B------:R-:W-:Y:S01]  /*4cb0*/  R2UR UR32, R20 ;  /* 0x00000000142072ca */ /* 0x000fe200000e0000 */
[----:B------:R-:W-:Y:S01]  /*4cc0*/  UIMAD UR34, UR4, 0x600, UR7 ;  /* 0x00000600042278a4 */ /* 0x000fe2000f8e0207 */
        /* <DEDUP_REMOVED lines=13> */
[----:B-1----:R-:W-:-:S06]  /*4da0*/  WARPGROUP.ARRIVE ;  /* 0x00000000000079c5 */ /* 0x002fcc0000000000 */
        /* <DEDUP_REMOVED lines=20> */
.L_x_10233:
[----:B------:R-:W-:Y:S01]  /*4ef0*/  ULEA UR10, UR6, UR36, 0x3 ;  /* 0x00000024060a7291 */ /* 0x000fe2000f8e183f */
[----:B------:R-:W-:-:S05]  /*4f00*/  IMAD.U32 R13, RZ, RZ, UR40 ;  /* 0x00000028ff0d7e24 */ /* 0x000fca000f8e00ff */
[----:B------:R-:W-:-:S04]  /*4f10*/  SHF.L.U32 R13, R13, 0x1f, RZ ;  /* 0x0000001f0d0d7819 */ /* 0x000fc800000006ff */
[----:B------:R0:W1:Y:S01]  /*4f20*/  SYNCS.PHASECHK.TRANS64.TRYWAIT P2, [UR10+0x2d850], R13 ;  /* 0x02d8500dff0075a7 */ /* 0x000062000804014a */
[----:B------:R-:W-:Y:S05]  /*4f30*/  @!P0 BRA `(.L_x_10234) ;  /* 0x0000000000048947 */ /* 0x000fea0003800000 */
[----:B------:R-:W-:Y:S01]  /*4f40*/  BPT.TRAP 0x1 ;  /* 0x000000040000795c */ /* 0x000fe20000300000 */
.L_x_10234:
[----:B-1----:R-:W-:Y:S05]  /*4f50*/  @P2 BRA `(.L_x_10232) ;  /* 0x0000000000082947 */ /* 0x002fea0003800000 */
[----:B------:R-:W1:Y:S02]  /*4f60*/  SYNCS.PHASECHK.TRANS64.TRYWAIT P2, [UR10+0x2d850], R13 ;  /* 0x02d8500dff0075a7 */ /* 0x000e64000804014a */
[----:B-1----:R-:W-:Y:S05]  /*4f70*/  @!P2 BRA `(.L_x_10235) ;  /* 0x000000e8000ca947 */ /* 0x002fea0003800000 */
.L_x_10232:
[----:B------:R-:W-:Y:S01]  /*4f80*/  UIADD3 UR10, UR36, 0x400, URZ ;  /* 0x00000400240a7890 */ /* 0x000fe2000fffe03f */
[----:B------:R-:W-:Y:S01]  /*4f90*/  WARPGROUP.ARRIVE ;  /* 0x00000000000079c5 */ /* 0x000fe20000000000 */
[----:B------:R-:W-:Y:S01]  /*4fa0*/  ULOP3.LUT UR11, UR39, 0x10000, URZ, 0xfc, !UPT ;  /* 0x00010000270b7892 */ /* 0x000fe2000f8efc3f */
[----:B------:R-:W-:Y:S01]  /*4fb0*/  PLOP3.LUT P2, PT, PT, PT, UP0, 0x80, 0x0 ;  /* 0x000000000000781c */ /* 0x000fe20003f4f008 */
[----:B------:R-:W-:Y:S01]  /*4fc0*/  USHF.R.U32.HI UR10, URZ, 0x4, UR10 ;  /* 0x000000043f0a7899 */ /* 0x000fe2000801160a */
[----:B------:R-:W-:Y:S01]  /*4fd0*/  PLOP3.LUT P3, PT, PT, PT, UP0, 0x80, 0x0 ;  /* 0x000000000000781c */ /* 0x000fe20003f6f008 */
[----:B------:R-:W-:Y:S01]  /*4fe0*/  UMOV UR33, 0x40000040 ;  /* 0x4000004000217882 */ /* 0x000fe20000000000 */
[----:B------:R-:W-:Y:S01]  /*4ff0*/  UMOV UR35, 0x80000020 ;  /* 0x8000002000237882 */ /* 0x000fe20000000000 */
[----:B------:R-:W-:Y:S01]  /*5000*/  ULOP3.LUT UR10, UR10, 0x3fff, URZ, 0xc0, !UPT ;  /* 0x00003fff0a0a7892 */ /* 0x000fe2000f8ec03f */
[----:B------:R-:W-:Y:S01]  /*5010*/  IMAD.MOV.U32 R142, RZ, RZ, R0 ;  /* 0x000000ffff8e7224 */ /* 0x000fe200078e0000 */
[----:B------:R-:W-:Y:S01]  /*5020*/  UMOV UR32, UR11 ;  /* 0x0000000b00207c82 */ /* 0x000fe20008000000 */
[----:B-1----:R-:W-:Y:S01]  /*5030*/  VIADD R22, R19, 0x9 ;  /* 0x0000000913167836 */ /* 0x002fe20000000000 */
[----:B------:R-:W-:Y:S01]  /*5040*/  ULOP3.LUT UR10, UR10, 0x2000000, URZ, 0xfc, !UPT ;  /* 0x020000000a0a7892 */ /* 0x000fe2000f8efc3f */
[----:B------:R-:W-:Y:S01]  /*5050*/  IMAD.SHL.U32 R140, R14, 0x80, RZ ;  /* 0x000000800e8c7824 */ /* 0x000fe200078e00ff */
[----:B------:R-:W-:Y:S01]  /*5060*/  R2UR UR14, R4 ;  /* 0x00000000040e72ca */ /* 0x000fe200000e0000 */
[----:B------:R-:W-:Y:S01]  /*5070*/  IMAD.U32 R23, RZ, RZ, UR4 ;  /* 0x00000004ff177e24 */ /* 0x000fe2000f8e00ff */
[----:B------:R-:W-:-:S04]  /*5080*/  UIMAD UR10, UR6, 0x600, UR10 ;  /* 0x00000600060a78a4 */ /* 0x000fc8000f8e020a */
[----:B------:R-:W-:-:S03]  /*5090*/  @!P1 LEA R23, R23, UR36, 0x3 ;  /* 0x0000002417179c11 */ /* 0x000fc6000f8e18ff */
[----:B------:R-:W-:Y:S02]  /*50a0*/  UMOV UR34, UR10 ;  /* 0x0000000a00227c82 */ /* 0x000fe40008000000 */
[----:B------:R-:W-:Y:S01]  /*50b0*/  HGMMA.64x96x16.F32.BF16 R88, gdesc[UR32].tnspB, R88, gsb0 ;  /* 0x41600000205879f0 */ /* 0x000fe20008001858 */
[----:B------:R-:W-:Y:S01]  /*50c0*/  UIADD3 UR32, UR11, 0x2, URZ ;  /* 0x000000020b207890 */ /* 0x000fe2000fffe03f */
[----:B------:R-:W-:Y:S01]  /*50d0*/  @!P1 VIADD R23, R23, 0x2d840 ;  /* 0x0002d84017179836 */ /* 0x000fe20000000000 */
[----:B------:R-:W-:Y:S01]  /*50e0*/  UIADD3 UR34, UR10, 0x40, URZ ;  /* 0x000000400a227890 */ /* 0x000fe2000fffe03f */
[----:B------:R-:W-:Y:S01]  /*50f0*/  UMOV UR33, 0x40000040 ;  /* 0x4000004000217882 */ /* 0x000fe20000000000 */
[----:B------:R-:W-:Y:S02]  /*5100*/  UMOV UR35, 0x80000020 ;  /* 0x8000002000237882 */ /* 0x000fe40000000000 */
[----:B------:R-:W-:Y:S01]  /*5110*/  @!P1 PRMT R23, RZ, 0x654, R23 ;  /* 0x00000654ff179816 */ /* 0x000fe20000000017 */
        /* <DEDUP_REMOVED lines=42> */
[----:B------:R-:W-:Y:S02]  /*53c0*/  @UP0 ULDC UR10, c[0x0][0x44c] ;  /* 0x00011300000a0ab9 */ /* 0x000fe40000000800 */
[----:B0-----:R-:W-:Y:S01]  /*53d0*/  @P2 IMAD.HI.U32 R13, R0, UR10, RZ ;  /* 0x0000000a000d2c27 */ /* 0x001fe2000f8e00ff */
[----:B------:R-:W-:Y:S01]  /*53e0*/  @UP0 ULDC UR10, c[0x0][0x450] ;  /* 0x00011400000a0ab9 */ /* 0x000fe20000000800 */
[----:B------:R-:W-:-:S03]  /*53f0*/  ISETP.GE.U32.AND P2, PT, R2, 0x180, PT ;  /* 0x000001800200780c */ /* 0x000fc60003f46070 */
[----:B------:R-:W-:Y:S02]  /*5400*/  @P3 SHF.R.U32.HI R142, RZ, UR10, R13 ;  /* 0x0000000aff8e3c19 */ /* 0x000fe4000801160d */
[----:B------:R-:W0:Y:S01]  /*5410*/  LDC R13, c[0x0][0x288] ;  /* 0x0000a200ff0d7b82 */ /* 0x000e220000000800 */
[----:B------:R-:W-:Y:S02]  /*5420*/  SEL R136, R22, 0x9, !P2 ;  /* 0x0000000916887807 */ /* 0x000fe40005000000 */
[----:B------:R-:W1:Y:S01]  /*5430*/  SHFL.IDX PT, R141, R142, RZ, 0x1c1f ;  /* 0x001c1fff8e8d7589 */ /* 0x000e6200000e0000 */
[----:B------:R-:W-:Y:S02]  /*5440*/  IADD3 R22, -R140, 0x1, RZ ;  /* 0x000000018c167810 */ /* 0x000fe40007ffe1ff */
[----:B------:R-:W-:-:S03]  /*5450*/  PLOP3.LUT P2, PT, PT, PT, UP1, 0x40, 0x0 ;  /* 0x000000000000781c */ /* 0x000fc60003f4e818 */
[----:B------:R-:W-:-:S04]  /*5460*/  IMAD R137, R3, -0x2, R22 ;  /* 0xfffffffe03897824 */ /* 0x000fc800078e0216 */
[----:B------:R-:W-:-:S04]  /*5470*/  IMAD R22, R18, UR31, R137 ;  /* 0x0000001f12167c24 */ /* 0x000fc8000f8e0289 */
[----:B0-----:R-:W-:-:S04]  /*5480*/  IMAD.IADD R22, R22, 0x1, -R13 ;  /* 0x0000000116167824 */ /* 0x001fc800078e0a0d */
[C---:B------:R-:W-:Y:S02]  /*5490*/  VIADD R139, R22.reuse, UR38 ;  /* 0x00000026168b7c36 */ /* 0x040fe40008000000 */
[----:B------:R-:W-:-:S04]  /*54a0*/  VIADD R138, R22, UR14 ;  /* 0x0000000e168a7c36 */ /* 0x000fc80008000000 */
[----:B-1----:R-:W-:Y:S01]  /*54b0*/  IMAD.IADD R22, R141, 0x1, R138 ;  /* 0x000000018d167824 */ /* 0x002fe200078e028a */
[----:B------:R-:W-:Y:S02]  /*54c0*/  WARPGROUP.DEPBAR.LE gsb0, 0x0 ;  /* 0x00008000000079c5 */ /* 0x000fe40000010000 */
[----:B------:R-:W-:-:S06]  /*54d0*/  WARPGROUP.ARRIVE ;  /* 0x00000000000079c5 */ /* 0x000fcc0000000000 */
[----:B------:R-:W-:Y:S03]  /*54e0*/  HGMMA.64x96x16.F32.BF16 R88, gdesc[UR32].tnspB, R88, gsb0 ;  /* 0x41600000205879f0 */ /* 0x000fe60008001858 */
[----:B------:R-:W-:Y:S02]  /*54f0*/  WARPGROUP.DEPBAR.LE gsb0, 0x0 ;  /* 0x00008000000079c5 */ /* 0x000fe40000010000 */
[----:B------:R0:W-:Y:S06]  /*5500*/  BAR.ARV R136, 0x100 ;  /* 0x000400880000751d */ /* 0x0001ec0000002000 */
[----:B------:R1:W-:Y:S02]  /*5510*/  @!P1 SYNCS.ARRIVE.TRANS64.RED.A1T0 RZ, [R23+URZ], RZ ;  /* 0x000000ff17ff99a7 */ /* 0x0003e4000810043f */
[----:B-1----:R-:W-:Y:S01]  /*5520*/  IMAD.IADD R23, R141, 0x1, R139 ;  /* 0x000000018d177824 */ /* 0x002fe200078e028b */
[----:B0-----:R-:W-:Y:S06]  /*5530*/  @P2 BRA `(.L_x_10236) ;  /* 0x00000000005c2947 */ /* 0x001fec0003800000 */
        /* <DEDUP_REMOVED lines=13> */
.L_x_10238:
[----:B------:R-:W-:-:S05]  /*5610*/  IMAD.U32 R143, RZ, RZ, UR29 ;  /* 0x0000001dff8f7e24 */ /* 0x000fca000f8e00ff */
[----:B------:R-:W-:-:S13]  /*5620*/  ISETP.NE.AND P2, PT, R143, 0x1, PT ;  /* 0x000000018f00780c */ /* 0x000fda0003f45270 */
[----:B------:R-:W0:Y:S02]  /*5630*/  @P2 LDC.64 R136, c[0x0][0x9e8] ;  /* 0x00027a00ff882b82 */ /* 0x000e240000000a00 */
[----:B0-----:R-:W-:-:S05]  /*5640*/  @P2 IMAD.HI.U32 R136, R141, R136, RZ ;  /* 0x000000888d882227 */ /* 0x001fca00078e00ff */
[----:B------:R-:W-:-:S07]  /*5650*/  @P2 SHF.R.U32.HI R141, RZ, R137, R136 ;  /* 0x00000089ff8d2219 */ /* 0x000fce0000011688 */
.L_x_10239:
[----:B------:R-:W-:Y:S05]  /*5660*/  BSYNC B0 ;  /* 0x0000000000007941 */ /* 0x000fea0003800000 */
.L_x_10237:
[----:B------:R-:W-:-:S04]  /*5670*/  IMAD R136, R141, R143, -R140 ;  /* 0x0000008f8d887224 */ /* 0x000fc800078e0a8c */
[----:B------:R-:W-:-:S05]  /*5680*/  IMAD R136, R3, -0x2, R136 ;  /* 0xfffffffe03887824 */ /* 0x000fca00078e0288 */
[----:B------:R-:W-:Y:S02]  /*5690*/  VIADDMNMX R23, R136, R143, R23, PT ;  /* 0x0000008f88177246 */ /* 0x000fe40003800117 */
[----:B------:R-:W-:-:S07]  /*56a0*/  VIMNMX R22, R22, R136, !PT ;  /* 0x0000008816167248 */ /* 0x000fce0007fe0100 */
.L_x_10236:
        /* <DEDUP_REMOVED lines=115> */
.L_x_10242:
[----:B------:R-:W-:-:S05]  /*5de0*/  IMAD.U32 R24, RZ, RZ, UR29 ;  /* 0x0000001dff187e24 */ /* 0x000fca000f8e00ff */
[----:B------:R-:W-:-:S13]  /*5df0*/  ISETP.NE.AND P3, PT, R24, 0x1, PT ;  /* 0x000000011800780c */ /* 0x000fda0003f65270 */
[----:B------:R-:W0:Y:S02]  /*5e00*/  @P3 LDC.64 R22, c[0x0][0x9e8] ;  /* 0x00027a00ff163b82 */ /* 0x000e240000000a00 */
[----:B0-----:R-:W-:-:S05]  /*5e10*/  @P3 IMAD.HI.U32 R22, R137, R22, RZ ;  /* 0x0000001689163227 */ /* 0x001fca00078e00ff */
[----:B------:R-:W-:-:S07]  /*5e20*/  @P3 SHF.R.U32.HI R137, RZ, R23, R22 ;  /* 0x00000017ff893219 */ /* 0x000fce0000011616 */
.L_x_10243:
[----:B------:R-:W-:Y:S05]  /*5e30*/  BSYNC B0 ;  /* 0x0000000000007941 */ /* 0x000fea0003800000 */
.L_x_10241:
[----:B------:R-:W-:-:S04]  /*5e40*/  IMAD R140, R137, R24, -R140 ;  /* 0x00000018898c7224 */ /* 0x000fc800078e0a8c */
[----:B------:R-:W-:-:S05]  /*5e50*/  IMAD R140, R3, -0x2, R140 ;  /* 0xfffffffe038c7824 */ /* 0x000fca00078e028c */
[----:B------:R-:W-:Y:S02]  /*5e60*/  VIADDMNMX R139, R140, R24, R139, PT ;  /* 0x000000188c8b7246 */ /* 0x000fe4000380018b */
[----:B------:R-:W-:-:S07]  /*5e70*/  VIMNMX R138, R138, R140, !PT ;  /* 0x0000008c8a8a7248 */ /* 0x000fce0007fe0100 */
.L_x_10240:
        /* <DEDUP_REMOVED lines=21> */
[----:B------:R-:W-:Y:S02]  /*5fd0*/  ISETP.GT.AND P5, PT, R138, RZ, P2 ;  /* 0x000000ff8a00720c */ /* 0x000fe400017a4270 */
        /* <DEDUP_REMOVED lines=13> */
[----:B------:R-:W-:Y:S02]  /*60b0*/  ISETP.LT.OR P3, PT, R139, 0xa, P3 ;  /* 0x0000000a8b00780c */ /* 0x000fe40001f61670 */
[----:B------:R-:W-:Y:S02]  /*60c0*/  FMNMX.FTZ R23, R57, R22, !PT ;  /* 0x0000001639177209 */ /* 0x000fe40007810000 */
[----:B------:R-:W-:-:S02]  /*60d0*/  ISETP.LT.OR P4, PT, R139, 0x11, P4 ;  /* 0x000000118b00780c */ /* 0x000fc40002781670 */
[----:B------:R-:W-:Y:S02]  /*60e0*/  FMNMX.FTZ R22, R60, R23, !PT ;  /* 0x000000173c167209 */ /* 0x000fe40007810000 */
[----:B------:R-:W-:Y:S02]  /*60f0*/  FSEL R31, R31, -INF , !P3 ;  /* 0xff8000001f1f7808 */ /* 0x000fe40005800000 */
        /* <DEDUP_REMOVED lines=26> */
[----:B------:R-:W-:Y:S01]  /*62a0*/  FSEL R46, R46, -INF , !P4 ;  /* 0xff8000002e2e7808 */ /* 0x000fe20006000000 */
[----:B------:R-:W0:Y:S01]  /*62b0*/  SHFL.BFLY PT, R22, R23, 0x2, 0x1f ;  /* 0x0c401f0017167f89 */ /* 0x000e2200000e0000 */
[----:B------:R-:W-:-:S04]  /*62c0*/  ISETP.GT.AND P4, PT, R138, 0x30, P2 ;  /* 0x000000308a00780c */ /* 0x000fc80001784270 */
[----:B------:R-:W-:-:S04]  /*62d0*/  ISETP.LT.OR P4, PT, R139, 0x31, P4 ;  /* 0x000000318b00780c */ /* 0x000fc80002781670 */
[----:B------:R-:W-:Y:S02]  /*62e0*/  FSEL R50, R50, -INF , !P4 ;  /* 0xff80000032327808 */ /* 0x000fe40006000000 */
[----:B------:R-:W-:-:S04]  /*62f0*/  ISETP.GT.AND P4, PT, R138, 0x39, P2 ;  /* 0x000000398a00780c */ /* 0x000fc80001784270 */
[----:B------:R-:W-:-:S04]  /*6300*/  ISETP.LT.OR P4, PT, R139, 0x3a, P4 ;  /* 0x0000003a8b00780c */ /* 0x000fc80002781670 */
[----:B------:R-:W-:Y:S02]  /*6310*/  FSEL R55, R55, -INF , !P4 ;  /* 0xff80000037377808 */ /* 0x000fe40006000000 */
[----:B------:R-:W-:Y:S02]  /*6320*/  ISETP.GT.AND P4, PT, R138, 0x48, P2 ;  /* 0x000000488a00780c */ /* 0x000fe40001784270 */
[----:B0-----:R-:W-:Y:S02]  /*6330*/  FMNMX.FTZ R24, R23, R22, !PT ;  /* 0x0000001617187209 */ /* 0x001fe40007810000 */
[----:B------:R-:W-:-:S03]  /*6340*/  ISETP.LT.OR P4, PT, R139, 0x49, P4 ;  /* 0x000000498b00780c */ /* 0x000fc60002781670 */
[----:B------:R-:W0:Y:S01]  /*6350*/  SHFL.BFLY PT, R137, R24, 0x1, 0x1f ;  /* 0x0c201f0018897f89 */ /* 0x000e2200000e0000 */
[----:B------:R-:W-:Y:S02]  /*6360*/  FSEL R62, R62, -INF , !P4 ;  /* 0xff8000003e3e7808 */ /* 0x000fe40006000000 */
        /* <DEDUP_REMOVED lines=8> */
[----:B------:R-:W-:Y:S02]  /*63f0*/  ISETP.LT.OR P4, PT, R139, 0x6a, P4 ;  /* 0x0000006a8b00780c */ /* 0x000fe40002781670 */
[C---:B------:R-:W-:Y:S01]  /*6400*/  FSETP.NEU.FTZ.AND P6, PT, R22.reuse, -INF , PT ;  /* 0xff8000001600780b */ /* 0x040fe20003fdd000 */
[----:B------:R-:W-:-:S05]  /*6410*/  FMUL.FTZ R136, R22, UR10 ;  /* 0x0000000a16887c20 */ /* 0x000fca0008410000 */
[----:B------:R-:W-:-:S05]  /*6420*/  FSEL R24, R136, RZ, P6 ;  /* 0x000000ff88187208 */ /* 0x000fca0003000000 */
[--C-:B------:R-:W-:Y:S01]  /*6430*/  FFMA.FTZ R137, R32, UR10, -R24.reuse ;  /* 0x0000000a20897c23 */ /* 0x100fe20008010818 */
[----:B------:R-:W-:Y:S01]  /*6440*/  FSEL R32, R26, -INF , !P5 ;  /* 0xff8000001a207808 */ /* 0x000fe20006800000 */
        /* <DEDUP_REMOVED lines=9> */
[----:B------:R-:W-:Y:S01]  /*64e0*/  ISETP.LT.OR P5, PT, R139, 0x2a, P3 ;  /* 0x0000002a8b00780c */ /* 0x000fe20001fa1670 */
[--C-:B------:R-:W-:Y:S01]  /*64f0*/  FFMA.FTZ R142, R53, UR10, -R24.reuse ;  /* 0x0000000a358e7c23 */ /* 0x100fe20008010818 */
[----:B------:R-:W-:Y:S01]  /*6500*/  FMNMX.FTZ R140, R30, R33, !PT ;  /* 0x000000211e8c7209 */ /* 0x000fe20007810000 */
[--C-:B------:R-:W-:Y:S01]  /*6510*/  FFMA.FTZ R33, R36, UR10, -R24.reuse ;  /* 0x0000000a24217c23 */ /* 0x100fe20008010818 */
[----:B------:R-:W-:Y:S01]  /*6520*/  ISETP.GT.AND P3, PT, R138, 0x31, P2 ;  /* 0x000000318a00780c */ /* 0x000fe20001764270 */
[----:B------:R-:W-:Y:S01]  /*6530*/  FFMA.FTZ R85, R85, UR10, -R24 ;  /* 0x0000000a55557c23 */ /* 0x000fe20008010818 */
[----:B0-----:R-:W-:Y:S01]  /*6540*/  FMNMX.FTZ R137, R31, R140, !PT ;  /* 0x0000008c1f897209 */ /* 0x001fe20007810000 */
[----:B------:R-:W-:Y:S01]  /*6550*/  MUFU.EX2 R23, R23 ;  /* 0x0000001700177308 */ /* 0x000fe20000000800 */
[----:B------:R-:W-:-:S02]  /*6560*/  FSEL R47, R47, -INF , !P5 ;  /* 0xff8000002f2f7808 */ /* 0x000fc40006800000 */
[----:B------:R-:W-:Y:S02]  /*6570*/  FMNMX.FTZ R36, R34, R137, !PT ;  /* 0x0000008922247209 */ /* 0x000fe40007810000 */
[----:B------:R-:W-:Y:S02]  /*6580*/  ISETP.GT.AND P5, PT, R138, 0x38, P2 ;  /* 0x000000388a00780c */ /* 0x000fe400017a4270 */
[----:B------:R-:W-:Y:S01]  /*6590*/  FMNMX.FTZ R37, R35, R36, !PT ;  /* 0x0000002423257209 */ /* 0x000fe20007810000 */
[----:B------:R-:W-:Y:S01]  /*65a0*/  MUFU.EX2 R136, R136 ;  /* 0x0000008800887308 */ /* 0x000fe20000000800 */
[----:B------:R-:W-:Y:S02]  /*65b0*/  ISETP.LT.OR P3, PT, R139, 0x32, P3 ;  /* 0x000000328b00780c */ /* 0x000fe40001f61670 */
[----:B------:R-:W-:Y:S01]  /*65c0*/  FMNMX.FTZ R140, R38, R37, !PT ;  /* 0x00000025268c7209 */ /* 0x000fe20007810000 */
[----:B------:R-:W-:Y:S01]  /*65d0*/  FFMA.FTZ R37, R40, UR10, -R24 ;  /* 0x0000000a28257c23 */ /* 0x000fe20008010818 */
[----:B------:R-:W-:-:S02]  /*65e0*/  FSEL R51, R51, -INF , !P3 ;  /* 0xff80000033337808 */ /* 0x000fc40005800000 */
[----:B------:R-:W-:Y:S01]  /*65f0*/  FMNMX.FTZ R137, R39, R140, !PT ;  /* 0x0000008c27897209 */ /* 0x000fe20007810000 */
[----:B------:R0:W-:Y:S01]  /*6600*/  MUFU.EX2 R36, R141 ;  /* 0x0000008d00247308 */ /* 0x0001e20000000800 */
[----:B------:R-:W-:Y:S02]  /*6610*/  ISETP.LT.OR P5, PT, R139, 0x39, P5 ;  /* 0x000000398b00780c */ /* 0x000fe40002fa1670 */
[----:B------:R-:W-:Y:S02]  /*6620*/  FMNMX.FTZ R40, R42, R137, !PT ;  /* 0x000000892a287209 */ /* 0x000fe40007810000 */
[----:B------:R-:W-:Y:S02]  /*6630*/  ISETP.GT.AND P3, PT, R138, 0x40, P2 ;  /* 0x000000408a00780c */ /* 0x000fe40001764270 */
[----:B------:R-:W-:Y:S01]  /*6640*/  FSEL R54, R54, -INF , !P5 ;  /* 0xff80000036367808 */ /* 0x000fe20006800000 */
[----:B------:R-:W-:Y:S01]  /*6650*/  MUFU.EX2 R25, R25 ;  /* 0x0000001900197308 */ /* 0x000fe20000000800 */
[----:B0-----:R-:W-:Y:S01]  /*6660*/  FFMA.FTZ R141, R41, UR10, -R24 ;  /* 0x0000000a298d7c23 */ /* 0x001fe20008010818 */
[----:B------:R-:W-:-:S02]  /*6670*/  FMNMX.FTZ R41, R43, R40, !PT ;  /* 0x000000282b297209 */ /* 0x000fc40007810000 */
[----:B------:R-:W-:Y:S02]  /*6680*/  ISETP.GT.AND P5, PT, R138, 0x41, P2 ;  /* 0x000000418a00780c */ /* 0x000fe400017a4270 */
[----:B------:R-:W-:Y:S01]  /*6690*/  FMNMX.FTZ R140, R46, R41, !PT ;  /* 0x000000292e8c7209 */ /* 0x000fe20007810000 */
[--C-:B------:R-:W-:Y:S01]  /*66a0*/  FFMA.FTZ R41, R44, UR10, -R24.reuse ;  /* 0x0000000a2c297c23 */ /* 0x100fe20008010818 */
[----:B------:R0:W-:Y:S01]  /*66b0*/  MUFU.EX2 R40, R141 ;  /* 0x0000008d00287308 */ /* 0x0001e20000000800 */
[----:B------:R-:W-:Y:S02]  /*66c0*/  ISETP.LT.OR P3, PT, R139, 0x41, P3 ;  /* 0x000000418b00780c */ /* 0x000fe40001f61670 */
[----:B------:R-:W-:Y:S02]  /*66d0*/  FMNMX.FTZ R137, R47, R140, !PT ;  /* 0x0000008c2f897209 */ /* 0x000fe40007810000 */
[----:B------:R-:W-:Y:S02]  /*66e0*/  ISETP.LT.OR P5, PT, R139, 0x42, P5 ;  /* 0x000000428b00780c */ /* 0x000fe40002fa1670 */
[----:B------:R-:W-:Y:S01]  /*66f0*/  FMNMX.FTZ R44, R50, R137, !PT ;  /* 0x00000089322c7209 */ /* 0x000fe20007810000 */
[----:B------:R-:W-:Y:S01]  /*6700*/  MUFU.EX2 R28, R28 ;  /* 0x0000001c001c7308 */ /* 0x000fe20000000800 */
[----:B0-----:R-:W-:Y:S01]  /*6710*/  FFMA.FTZ R141, R45, UR10, -R24 ;  /* 0x0000000a2d8d7c23 */ /* 0x001fe20008010818 */
[----:B------:R-:W-:-:S02]  /*6720*/  FSEL R58, R58, -INF , !P3 ;  /* 0xff8000003a3a7808 */ /* 0x000fc40005800000 */
[----:B------:R-:W-:Y:S02]  /*6730*/  FMNMX.FTZ R45, R51, R44, !PT ;  /* 0x0000002c332d7209 */ /* 0x000fe40007810000 */
[----:B------:R-:W-:Y:S02]  /*6740*/  ISETP.GT.AND P3, PT, R138, 0x49, P2 ;  /* 0x000000498a00780c */ /* 0x000fe40001764270 */
[----:B------:R-:W-:Y:S01]  /*6750*/  FMNMX.FTZ R140, R54, R45, !PT ;  /* 0x0000002d368c7209 */ /* 0x000fe20007810000 */
[----:B------:R-:W-:Y:S01]  /*6760*/  FFMA.FTZ R45, R48, UR10, -R24 ;  /* 0x0000000a302d7c23 */ /* 0x000fe20008010818 */
[----:B------:R-:W-:Y:S01]  /*6770*/  FSEL R59, R59, -INF , !P5 ;  /* 0xff8000003b3b7808 */ /* 0x000fe20006800000 */
[----:B------:R0:W-:Y:S01]  /*6780*/  MUFU.EX2 R44, R141 ;  /* 0x0000008d002c7308 */ /* 0x0001e20000000800 */
[----:B------:R-:W-:Y:S02]  /*6790*/  FMNMX.FTZ R137, R55, R140, !PT ;  /* 0x0000008c37897209 */ /* 0x000fe40007810000 */
[----:B------:R-:W-:-:S02]  /*67a0*/  ISETP.GT.AND P5, PT, R138, 0x50, P2 ;  /* 0x000000508a00780c */ /* 0x000fc400017a4270 */
[----:B------:R-:W-:Y:S02]  /*67b0*/  FMNMX.FTZ R48, R58, R137, !PT ;  /* 0x000000893a307209 */ /* 0x000fe40007810000 */
[----:B------:R-:W-:Y:S01]  /*67c0*/  ISETP.LT.OR P3, PT, R139, 0x4a, P3 ;  /* 0x0000004a8b00780c */ /* 0x000fe20001f61670 */
[----:B------:R-:W-:Y:S01]  /*67d0*/  MUFU.EX2 R29, R29 ;  /* 0x0000001d001d7308 */ /* 0x000fe20000000800 */
[--C-:B0-----:R-:W-:Y:S01]  /*67e0*/  FFMA.FTZ R141, R49, UR10, -R24.reuse ;  /* 0x0000000a318d7c23 */ /* 0x101fe20008010818 */
[----:B------:R-:W-:Y:S02]  /*67f0*/  FMNMX.FTZ R49, R59, R48, !PT ;  /* 0x000000303b317209 */ /* 0x000fe40007810000 */
[----:B------:R-:W-:Y:S02]  /*6800*/  FSEL R63, R63, -INF , !P3 ;  /* 0xff8000003f3f7808 */ /* 0x000fe40005800000 */
[----:B------:R-:W-:Y:S02]  /*6810*/  ISETP.LT.OR P5, PT, R139, 0x51, P5 ;  /* 0x000000518b00780c */ /* 0x000fe40002fa1670 */
[----:B------:R-:W-:Y:S01]  /*6820*/  FMNMX.FTZ R140, R62, R49, !PT ;  /* 0x000000313e8c7209 */ /* 0x000fe20007810000 */
[----:B------:R-:W-:Y:S01]  /*6830*/  FFMA.FTZ R49, R52, UR10, -R24 ;  /* 0x0000000a34317c23 */ /* 0x000fe20008010818 */
[----:B------:R-:W-:Y:S01]  /*6840*/  ISETP.GT.AND P3, PT, R138, 0x58, P2 ;  /* 0x000000588a00780c */ /* 0x000fe20001764270 */
[----:B------:R0:W-:Y:S01]  /*6850*/  MUFU.EX2 R48, R141 ;  /* 0x0000008d00307308 */ /* 0x0001e20000000800 */
[----:B------:R-:W-:-:S02]  /*6860*/  FSEL R66, R66, -INF , !P5 ;  /* 0xff80000042427808 */ /* 0x000fc40006800000 */
[----:B------:R-:W-:Y:S02]  /*6870*/  FMNMX.FTZ R137, R63, R140, !PT ;  /* 0x0000008c3f897209 */ /* 0x000fe40007810000 */
[----:B------:R-:W-:Y:S02]  /*6880*/  ISETP.GT.AND P5, PT, R138, 0x59, P2 ;  /* 0x000000598a00780c */ /* 0x000fe400017a4270 */
[C---:B------:R-:W-:Y:S01]  /*6890*/  ISETP.LT.OR P3, PT, R139.reuse, 0x59, P3 ;  /* 0x000000598b00780c */ /* 0x040fe20001f61670 */
[----:B------:R-:W-:Y:S01]  /*68a0*/  MUFU.EX2 R33, R33 ;  /* 0x0000002100217308 */ /* 0x000fe20000000800 */
[----:B------:R-:W-:Y:S02]  /*68b0*/  FMNMX.FTZ R52, R66, R137, !PT ;  /* 0x0000008942347209 */ /* 0x000fe40007810000 */
[----:B------:R-:W-:Y:S02]  /*68c0*/  ISETP.LT.OR P5, PT, R139, 0x5a, P5 ;  /* 0x0000005a8b00780c */ /* 0x000fe40002fa1670 */
[----:B------:R-:W-:-:S02]  /*68d0*/  FSEL R70, R70, -INF , !P3 ;  /* 0xff80000046467808 */ /* 0x000fc40005800000 */
[----:B------:R-:W-:Y:S01]  /*68e0*/  FMNMX.FTZ R53, R67, R52, !PT ;  /* 0x0000003443357209 */ /* 0x000fe20007810000 */
[----:B------:R-:W-:Y:S01]  /*68f0*/  MUFU.EX2 R37, R37 ;  /* 0x0000002500257308 */ /* 0x000fe20000000800 */
[----:B------:R-:W-:Y:S02]  /*6900*/  ISETP.GT.AND P3, PT, R138, 0x61, P2 ;  /* 0x000000618a00780c */ /* 0x000fe40001764270 */
[----:B------:R-:W-:Y:S02]  /*6910*/  FSEL R71, R71, -INF , !P5 ;  /* 0xff80000047477808 */ /* 0x000fe40006800000 */
[----:B------:R-:W-:Y:S01]  /*6920*/  FMNMX.FTZ R140, R70, R53, !PT ;  /* 0x00000035468c7209 */ /* 0x000fe20007810000 */
[----:B------:R-:W-:Y:S01]  /*6930*/  FFMA.FTZ R53, R56, UR10, -R24 ;  /* 0x0000000a38357c23 */ /* 0x000fe20008010818 */
[----:B------:R-:W-:Y:S01]  /*6940*/  ISETP.GT.AND P5, PT, R138, 0x68, P2 ;  /* 0x000000688a00780c */ /* 0x000fe200017a4270 */
[----:B------:R-:W-:Y:S01]  /*6950*/  MUFU.EX2 R52, R142 ;  /* 0x0000008e00347308 */ /* 0x000fe20000000800 */
[----:B------:R-:W-:-:S02]  /*6960*/  ISETP.LT.OR P3, PT, R139, 0x62, P3 ;  /* 0x000000628b00780c */ /* 0x000fc40001f61670 */
[----:B------:R-:W-:Y:S02]  /*6970*/  FMNMX.FTZ R137, R71, R140, !PT ;  /* 0x0000008c47897209 */ /* 0x000fe40007810000 */
[----:B------:R-:W-:Y:S02]  /*6980*/  FSEL R75, R75, -INF , !P3 ;  /* 0xff8000004b4b7808 */ /* 0x000fe40005800000 */
[----:B------:R-:W-:Y:S01]  /*6990*/  ISETP.LT.OR P5, PT, R139, 0x69, P5 ;  /* 0x000000698b00780c */ /* 0x000fe20002fa1670 */
[----:B------:R-:W-:Y:S01]  /*69a0*/  MUFU.EX2 R41, R41 ;  /* 0x0000002900297308 */ /* 0x000fe20000000800 */
[----:B------:R-:W-:Y:S01]  /*69b0*/  FMNMX.FTZ R56, R74, R137, !PT ;  /* 0x000000894a387209 */ /* 0x000fe20007810000 */
[----:B------:R-:W-:Y:S01]  /*69c0*/  FFMA.FTZ R137, R57, UR10, -R24 ;  /* 0x0000000a39897c23 */ /* 0x000fe20008010818 */
[----:B------:R-:W-:Y:S02]  /*69d0*/  ISETP.GT.AND P3, PT, R138, 0x70, P2 ;  /* 0x000000708a00780c */ /* 0x000fe40001764270 */
[----:B------:R-:W-:-:S02]  /*69e0*/  FSEL R140, R78, -INF , !P5 ;  /* 0xff8000004e8c7808 */ /* 0x000fc40006800000 */
[----:B------:R-:W-:Y:S01]  /*69f0*/  FMNMX.FTZ R57, R75, R56, !PT ;  /* 0x000000384b397209 */ /* 0x000fe20007810000 */
[----:B------:R-:W-:Y:S01]  /*6a00*/  MUFU.EX2 R45, R45 ;  /* 0x0000002d002d7308 */ /* 0x000fe20000000800 */
[----:B------:R-:W-:Y:S02]  /*6a10*/  ISETP.GT.AND P5, PT, R138, 0x71, P2 ;  /* 0x000000718a00780c */ /* 0x000fe400017a4270 */
[----:B0-----:R-:W-:Y:S02]  /*6a20*/  FSEL R141, R79, -INF , !P4 ;  /* 0xff8000004f8d7808 */ /* 0x001fe40006000000 */
[C---:B------:R-:W-:Y:S02]  /*6a30*/  ISETP.LT.OR P3, PT, R139.reuse, 0x71, P3 ;  /* 0x000000718b00780c */ /* 0x040fe40001f61670 */
[----:B------:R-:W-:Y:S01]  /*6a40*/  FMNMX.FTZ R78, R140, R57, !PT ;  /* 0x000000398c4e7209 */ /* 0x000fe20007810000 */
[----:B------:R-:W-:Y:S01]  /*6a50*/  FFMA.FTZ R57, R60, UR10, -R24 ;  /* 0x0000000a3c397c23 */ /* 0x000fe20008010818 */
[----:B------:R-:W-:Y:S01]  /*6a60*/  ISETP.GT.AND P4, PT, R138, 0x78, P2 ;  /* 0x000000788a00780c */ /* 0x000fe20001784270 */
[----:B------:R0:W-:Y:S01]  /*6a70*/  MUFU.EX2 R56, R137 ;  /* 0x0000008900387308 */ /* 0x0001e20000000800 */
[----:B------:R-:W-:-:S02]  /*6a80*/  ISETP.LT.OR P5, PT, R139, 0x72, P5 ;  /* 0x000000728b00780c */ /* 0x000fc40002fa1670 */
[----:B------:R-:W-:Y:S02]  /*6a90*/  FSEL R82, R82, -INF , !P3 ;  /* 0xff80000052527808 */ /* 0x000fe40005800000 */
[----:B------:R-:W-:Y:S02]  /*6aa0*/  FMNMX.FTZ R79, R141, R78, !PT ;  /* 0x0000004e8d4f7209 */ /* 0x000fe40007810000 */
[----:B------:R-:W-:Y:S01]  /*6ab0*/  ISETP.GT.AND P2, PT, R138, 0x79, P2 ;  /* 0x000000798a00780c */ /* 0x000fe20001744270 */
[----:B------:R-:W-:Y:S01]  /*6ac0*/  MUFU.EX2 R49, R49 ;  /* 0x0000003100317308 */ /* 0x000fe20000000800 */
[----:B------:R-:W-:Y:S01]  /*6ad0*/  ISETP.LT.OR P4, PT, R139, 0x79, P4 ;  /* 0x000000798b00780c */ /* 0x000fe20002781670 */
[----:B0-----:R-:W-:Y:S01]  /*6ae0*/  FFMA.FTZ R137, R61, UR10, -R24 ;  /* 0x0000000a3d897c23 */ /* 0x001fe20008010818 */
[----:B------:R-:W-:Y:S02]  /*6af0*/  FSEL R83, R83, -INF , !P5 ;  /* 0xff80000053537808 */ /* 0x000fe40006800000 */
[----:B------:R-:W-:-:S02]  /*6b00*/  FMNMX.FTZ R60, R82, R79, !PT ;  /* 0x0000004f523c7209 */ /* 0x000fc40007810000 */
[----:B------:R-:W-:Y:S01]  /*6b10*/  ISETP.LT.OR P2, PT, R139, 0x7a, P2 ;  /* 0x0000007a8b00780c */ /* 0x000fe20001741670 */
[----:B------:R-:W-:Y:S01]  /*6b20*/  MUFU.EX2 R53, R53 ;  /* 0x0000003500357308 */ /* 0x000fe20000000800 */
[----:B------:R-:W-:Y:S02]  /*6b30*/  FSEL R86, R86, -INF , !P4 ;  /* 0xff80000056567808 */ /* 0x000fe40006000000 */
[----:B------:R-:W-:Y:S02]  /*6b40*/  FMNMX.FTZ R61, R83, R60, !PT ;  /* 0x0000003c533d7209 */ /* 0x000fe40007810000 */
[----:B------:R-:W-:Y:S02]  /*6b50*/  FSEL R87, R87, -INF , !P2 ;  /* 0xff80000057577808 */ /* 0x000fe40005000000 */
        /* <DEDUP_REMOVED lines=8> */
[--C-:B------:R-:W-:Y:S01]  /*6be0*/  FFMA.FTZ R73, R76, UR10, -R24.reuse ;  /* 0x0000000a4c497c23 */ /* 0x100fe20008010818 */
[----:B------:R-:W0:Y:S01]  /*6bf0*/  SHFL.BFLY PT, R79, R78, 0x2, 0x1f ;  /* 0x0c401f004e4f7f89 */ /* 0x000e2200000e0000 */
[--C-:B------:R-:W-:Y:S01]  /*6c00*/  FFMA.FTZ R76, R77, UR10, -R24.reuse ;  /* 0x0000000a4d4c7c23 */ /* 0x100fe20008010818 */
[--C-:B------:R-:W-:Y:S01]  /*6c10*/  FFMA.FTZ R77, R80, UR10, -R24.reuse ;  /* 0x0000000a504d7c23 */ /* 0x100fe20008010818 */
[----:B------:R-:W-:Y:S01]  /*6c20*/  FFMA.FTZ R80, R81, UR10, -R24 ;  /* 0x0000000a51507c23 */ /* 0x000fe20008010818 */
[----:B------:R-:W-:Y:S01]  /*6c30*/  FSEL R81, R22, RZ, P6 ;  /* 0x000000ff16517208 */ /* 0x000fe20003000000 */
[----:B------:R-:W-:Y:S04]  /*6c40*/  MUFU.EX2 R60, R137 ;  /* 0x00000089003c7308 */ /* 0x000fe80000000800 */
[----:B------:R-:W-:-:S04]  /*6c50*/  FADD.FTZ R12, -R81, R12 ;  /* 0x0000000c510c7221 */ /* 0x000fc80000010100 */
[----:B------:R-:W-:Y:S01]  /*6c60*/  FMUL.FTZ R12, R12, UR10 ;  /* 0x0000000a0c0c7c20 */ /* 0x000fe20008410000 */
[----:B------:R-:W-:Y:S08]  /*6c70*/  MUFU.EX2 R57, R57 ;  /* 0x0000003900397308 */ /* 0x000ff00000000800 */
[----:B------:R-:W1:Y:S01]  /*6c80*/  MUFU.EX2 R12, R12 ;  /* 0x0000000c000c7308 */ /* 0x000e620000000800 */
[----:B0-----:R-:W-:Y:S01]  /*6c90*/  FMNMX.FTZ R79, R78, R79, !PT ;  /* 0x0000004f4e4f7209 */ /* 0x001fe20007810000 */
[----:B------:R-:W-:-:S04]  /*6ca0*/  FFMA.FTZ R78, R84, UR10, -R24 ;  /* 0x0000000a544e7c23 */ /* 0x000fc80008010818 */
[----:B------:R-:W0:Y:S02]  /*6cb0*/  SHFL.BFLY PT, R138, R79, 0x1, 0x1f ;  /* 0x0c201f004f8a7f89 */ /* 0x000e2400000e0000 */
[----:B------:R-:W-:Y:S08]  /*6cc0*/  MUFU.EX2 R61, R61 ;  /* 0x0000003d003d7308 */ /* 0x000ff00000000800 */
[----:B------:R-:W-:Y:S01]  /*6cd0*/  MUFU.EX2 R64, R64 ;  /* 0x0000004000407308 */ /* 0x000fe20000000800 */
[-C--:B-1----:R-:W-:Y:S01]  /*6ce0*/  FMUL.FTZ R88, R88, R12.reuse ;  /* 0x0000000c58587220 */ /* 0x082fe20000410000 */
        /* <DEDUP_REMOVED lines=12> */
[----:B------:R-:W-:Y:S01]  /*6db0*/  FMUL.FTZ R112, R112, R12 ;  /* 0x0000000c70707220 */ /* 0x000fe20000410000 */
[----:B0-----:R-:W-:Y:S01]  /*6dc0*/  FMNMX.FTZ R79, R79, R138, !PT ;  /* 0x0000008a4f4f7209 */ /* 0x001fe20007810000 */
[----:B------:R-:W-:Y:S01]  /*6dd0*/  MUFU.EX2 R68, R68 ;  /* 0x0000004400447308 */ /* 0x000fe20000000800 */
[----:B------:R-:W-:Y:S01]  /*6de0*/  F2FP.BF16.F32.PACK_AB R138, R28, R25 ;  /* 0x000000191c8a723e */ /* 0x000fe200000010ff */
[-C--:B------:R-:W-:Y:S01]  /*6df0*/  FMUL.FTZ R113, R113, R12.reuse ;  /* 0x0000000c71717220 */ /* 0x080fe20000410000 */
[C---:B------:R-:W-:Y:S01]  /*6e00*/  FSETP.NEU.FTZ.AND P2, PT, R79.reuse, -INF , PT ;  /* 0xff8000004f00780b */ /* 0x040fe20003f5d000 */
[----:B------:R-:W-:Y:S01]  /*6e10*/  FMUL.FTZ R24, R79, UR10 ;  /* 0x0000000a4f187c20 */ /* 0x000fe20008410000 */
[-C--:B------:R-:W-:Y:S01]  /*6e20*/  FMUL.FTZ R116, R116, R12.reuse ;  /* 0x0000000c74747220 */ /* 0x080fe20000410000 */
[-C--:B------:R-:W-:Y:S01]  /*6e30*/  FMUL.FTZ R117, R117, R12.reuse ;  /* 0x0000000c75757220 */ /* 0x080fe20000410000 */
[-C--:B------:R-:W-:Y:S01]  /*6e40*/  FMUL.FTZ R120, R120, R12.reuse ;  /* 0x0000000c78787220 */ /* 0x080fe20000410000 */
[----:B------:R-:W-:Y:S01]  /*6e50*/  MUFU.EX2 R69, R69 ;  /* 0x0000004500457308 */ /* 0x000fe20000000800 */
[----:B------:R-:W-:Y:S01]  /*6e60*/  FSEL R24, R24, RZ, P2 ;  /* 0x000000ff18187208 */ /* 0x000fe20001000000 */
[-C--:B------:R-:W-:Y:S01]  /*6e70*/  FMUL.FTZ R121, R121, R12.reuse ;  /* 0x0000000c79797220 */ /* 0x080fe20000410000 */
[-C--:B------:R-:W-:Y:S01]  /*6e80*/  FMUL.FTZ R124, R124, R12.reuse ;  /* 0x0000000c7c7c7220 */ /* 0x080fe20000410000 */
[-C--:B------:R-:W-:Y:S01]  /*6e90*/  FMUL.FTZ R125, R125, R12.reuse ;  /* 0x0000000c7d7d7220 */ /* 0x080fe20000410000 */
[----:B------:R-:W-:Y:S01]  /*6ea0*/  FMUL.FTZ R128, R128, R12 ;  /* 0x0000000c80807220 */ /* 0x000fe20000410000 */
        /* <DEDUP_REMOVED lines=9> */
[----:B------:R-:W-:Y:S01]  /*6f40*/  MUFU.EX2 R137, R137 ;  /* 0x0000008900897308 */ /* 0x000fe20000000800 */
[----:B------:R-:W-:Y:S01]  /*6f50*/  FMUL.FTZ R30, R30, UR10 ;  /* 0x0000000a1e1e7c20 */ /* 0x000fe20008410000 */
[----:B------:R-:W-:Y:S01]  /*6f60*/  FFMA.FTZ R39, R42, UR10, -R24 ;  /* 0x0000000a2a277c23 */ /* 0x000fe20008010818 */
[----:B------:R-:W-:-:S02]  /*6f70*/  IMAD.U32 R42, RZ, RZ, UR6 ;  /* 0x00000006ff2a7e24 */ /* 0x000fc4000f8e00ff */
[--C-:B------:R-:W-:Y:S01]  /*6f80*/  FFMA.FTZ R146, R31, UR10, -R24.reuse ;  /* 0x0000000a1f927c23 */ /* 0x100fe20008010818 */
[--C-:B------:R-:W-:Y:S01]  /*6f90*/  FFMA.FTZ R142, R47, UR10, -R24.reuse ;  /* 0x0000000a2f8e7c23 */ /* 0x100fe20008010818 */
[----:B------:R-:W-:Y:S01]  /*6fa0*/  FFMA.FTZ R47, R12, R8, R23 ;  /* 0x000000080c2f7223 */ /* 0x000fe20000010017 */
[--C-:B------:R-:W-:Y:S01]  /*6fb0*/  FFMA.FTZ R31, R50, UR10, -R24.reuse ;  /* 0x0000000a321f7c23 */ /* 0x100fe20008010818 */
[----:B------:R-:W0:Y:S01]  /*6fc0*/  MUFU.EX2 R30, R30 ;  /* 0x0000001e001e7308 */ /* 0x000e220000000800 */
[----:B------:R-:W-:Y:S01]  /*6fd0*/  @!P1 LEA R42, R42, UR36, 0x3 ;  /* 0x000000242a2a9c11 */ /* 0x000fe2000f8e18ff */
[C---:B------:R-:W-:Y:S01]  /*6fe0*/  FADD.FTZ R8, R136.reuse, R47 ;  /* 0x0000002f88087221 */ /* 0x040fe20000010000 */
[----:B------:R-:W-:Y:S01]  /*6ff0*/  F2FP.BF16.F32.PACK_AB R136, R136, R23 ;  /* 0x000000178888723e */ /* 0x000fe200000010ff */
[--C-:B------:R-:W-:Y:S01]  /*7000*/  FFMA.FTZ R84, R43, UR10, -R24.reuse ;  /* 0x0000000a2b547c23 */ /* 0x100fe20008010818 */
[----:B------:R-:W-:Y:S01]  /*7010*/  FFMA.FTZ R43, R46, UR10, -R24 ;  /* 0x0000000a2e2b7c23 */ /* 0x000fe20008010818 */
[----:B------:R-:W-:-:S02]  /*7020*/  @!P1 VIADD R42, R42, 0x2d860 ;  /* 0x0002d8602a2a9836 */ /* 0x000fc40000000000 */
[----:B------:R-:W-:Y:S01]  /*7030*/  FADD.FTZ R47, R25, R8 ;  /* 0x00000008192f7221 */ /* 0x000fe20000010000 */
[----:B------:R-:W1:Y:S01]  /*7040*/  MUFU.EX2 R144, R144 ;  /* 0x0000009000907308 */ /* 0x000e620000000800 */
[--C-:B------:R-:W-:Y:S01]  /*7050*/  FFMA.FTZ R32, R51, UR10, -R24.reuse ;  /* 0x0000000a33207c23 */ /* 0x100fe20008010818 */
[----:B------:R-:W-:Y:S01]  /*7060*/  FFMA.FTZ R51, R54, UR10, -R24 ;  /* 0x0000000a36337c23 */ /* 0x000fe20008010818 */
[----:B------:R-:W-:Y:S01]  /*7070*/  @!P1 PRMT R42, RZ, 0x654, R42 ;  /* 0x00000654ff2a9816 */ /* 0x000fe2000000002a */
[----:B------:R-:W-:Y:S01]  /*7080*/  FADD.FTZ R47, R28, R47 ;  /* 0x0000002f1c2f7221 */ /* 0x000fe20000010000 */
[--C-:B------:R-:W-:Y:S01]  /*7090*/  FFMA.FTZ R46, R55, UR10, -R24.reuse ;  /* 0x0000000a372e7c23 */ /* 0x100fe20008010818 */
[--C-:B------:R-:W-:Y:S01]  /*70a0*/  FFMA.FTZ R15, R58, UR10, -R24.reuse ;  /* 0x0000000a3a0f7c23 */ /* 0x100fe20008010818 */
[----:B------:R1:W-:Y:S01]  /*70b0*/  @!P1 SYNCS.ARRIVE.TRANS64.RED.A1T0 RZ, [R42+URZ], RZ ;  /* 0x000000ff2aff99a7 */ /* 0x0003e2000810043f */
[----:B------:R-:W2:Y:S01]  /*70c0*/  MUFU.EX2 R139, R139 ;  /* 0x0000008b008b7308 */ /* 0x000ea20000000800 */
[----:B0-----:R-:W-:Y:S01]  /*70d0*/  FFMA.FTZ R7, R30, R7, R137 ;  /* 0x000000071e077223 */ /* 0x001fe20000010089 */
[----:B------:R-:W-:Y:S01]  /*70e0*/  FADD.FTZ R28, R26, R47 ;  /* 0x0000002f1a1c7221 */ /* 0x000fe20000010000 */
[--C-:B------:R-:W-:Y:S01]  /*70f0*/  FFMA.FTZ R54, R59, UR10, -R24.reuse ;  /* 0x0000000a3b367c23 */ /* 0x100fe20008010818 */
[--C-:B------:R-:W-:Y:S01]  /*7100*/  FFMA.FTZ R59, R62, UR10, -R24.reuse ;  /* 0x0000000a3e3b7c23 */ /* 0x100fe20008010818 */
[----:B------:R-:W-:Y:S01]  /*7110*/  FFMA.FTZ R8, R63, UR10, -R24 ;  /* 0x0000000a3f087c23 */ /* 0x000fe20008010818 */
[----:B------:R-:W-:Y:S01]  /*7120*/  FADD.FTZ R50, R29, R28 ;  /* 0x0000001c1d327221 */ /* 0x000fe20000010000 */
        /* <DEDUP_REMOVED lines=28> */
[----:B------:R-:W-:Y:S01]  /*72f0*/  F2FP.BF16.F32.PACK_AB R40, R40, R37 ;  /* 0x000000252828723e */ /* 0x000fe200000010ff */
[----:B------:R-:W-:Y:S01]  /*7300*/  STSM.16.M88.4 [R11+0x21800], R136 ;  /* 0x021800880b007844 */ /* 0x000fe20000000200 */
[----:B------:R-:W-:Y:S01]  /*7310*/  F2FP.BF16.F32.PACK_AB R66, R68, R65 ;  /* 0x000000414442723e */ /* 0x000fe200000010ff */
[C---:B------:R-:W-:Y:S01]  /*7320*/  FADD.FTZ R50, R48.reuse, R47 ;  /* 0x0000002f30327221 */ /* 0x040fe20000010000 */
[----:B------:R-:W-:Y:S01]  /*7330*/  F2FP.BF16.F32.PACK_AB R48, R48, R45 ;  /* 0x0000002d3030723e */ /* 0x000fe200000010ff */
[----:B------:R-:W1:Y:S01]  /*7340*/  MUFU.EX2 R38, R38 ;  /* 0x0000002600267308 */ /* 0x000e620000000800 */
[----:B--2---:R-:W-:Y:S01]  /*7350*/  FADD.FTZ R42, R34, R23 ;  /* 0x00000017222a7221 */ /* 0x004fe20000010000 */
[----:B------:R-:W-:Y:S01]  /*7360*/  FFMA.FTZ R23, R74, UR10, -R24 ;  /* 0x0000000a4a177c23 */ /* 0x000fe20008010818 */
[----:B------:R-:W-:Y:S01]  /*7370*/  F2FP.BF16.F32.PACK_AB R24, R29, R26 ;  /* 0x0000001a1d18723e */ /* 0x000fe200000010ff */
[----:B------:R-:W-:Y:S01]  /*7380*/  FADD.FTZ R29, R49, R50 ;  /* 0x00000032311d7221 */ /* 0x000fe20000010000 */
[----:B------:R-:W-:Y:S01]  /*7390*/  F2FP.BF16.F32.PACK_AB R26, R36, R33 ;  /* 0x00000021241a723e */ /* 0x000fe200000010ff */
[----:B------:R-:W-:Y:S01]  /*73a0*/  UMOV UR6, UR4 ;  /* 0x0000000400067c82 */ /* 0x000fe20008000000 */
[----:B------:R-:W-:Y:S01]  /*73b0*/  ISETP.GT.AND P2, PT, R14, UR28, PT ;  /* 0x0000001c0e007c0c */ /* 0x000fe2000bf44270 */
[----:B------:R-:W2:Y:S01]  /*73c0*/  MUFU.EX2 R39, R39 ;  /* 0x0000002700277308 */ /* 0x000ea20000000800 */
[----:B0-----:R-:W-:Y:S01]  /*73d0*/  FADD.FTZ R25, R35, R42 ;  /* 0x0000002a23197221 */ /* 0x001fe20000010000 */
[----:B------:R-:W-:Y:S01]  /*73e0*/  FADD.FTZ R58, R52, R29 ;  /* 0x0000001d343a7221 */ /* 0x000fe20000010000 */
[-C--:B------:R-:W-:Y:S01]  /*73f0*/  FMUL.FTZ R129, R129, R12.reuse ;  /* 0x0000000c81817220 */ /* 0x080fe20000410000 */
[-C--:B------:R-:W-:Y:S01]  /*7400*/  FMUL.FTZ R132, R132, R12.reuse ;  /* 0x0000000c84847220 */ /* 0x080fe20000410000 */
[----:B------:R-:W-:Y:S01]  /*7410*/  FMUL.FTZ R133, R133, R12 ;  /* 0x0000000c85857220 */ /* 0x000fe20000410000 */
[----:B------:R-:W-:Y:S01]  /*7420*/  FADD.FTZ R33, R53, R58 ;  /* 0x0000003a35217221 */ /* 0x000fe20000010000 */
[----:B------:R-:W-:Y:S01]  /*7430*/  F2FP.BF16.F32.PACK_AB R58, R60, R57 ;  /* 0x000000393c3a723e */ /* 0x000fe200000010ff */
[----:B------:R-:W0:Y:S01]  /*7440*/  MUFU.EX2 R84, R84 ;  /* 0x0000005400547308 */ /* 0x000e220000000800 */
[----:B-1----:R-:W-:Y:S01]  /*7450*/  FADD.FTZ R42, R38, R25 ;  /* 0x00000019262a7221 */ /* 0x002fe20000010000 */
[----:B------:R-:W-:-:S02]  /*7460*/  VIADD R14, R14, 0xffffffff ;  /* 0xffffffff0e0e7836 */ /* 0x000fc40000000000 */
        /* <DEDUP_REMOVED lines=30> */
[C---:B--2---:R-:W-:Y:S01]  /*7650*/  FADD.FTZ R42, R142.reuse, R25 ;  /* 0x000000198e2a7221 */ /* 0x044fe20000010000 */
[----:B------:R-:W-:Y:S01]  /*7660*/  F2FP.BF16.F32.PACK_AB R43, R142, R43 ;  /* 0x0000002b8e2b723e */ /* 0x000fe200000010ff */
[----:B------:R-:W-:Y:S01]  /*7670*/  FMUL.FTZ R135, R135, R30 ;  /* 0x0000001e87877220 */ /* 0x000fe20000410000 */
[----:B------:R-:W-:-:S04]  /*7680*/  IMAD.MOV.U32 R12, RZ, RZ, R22 ;  /* 0x000000ffff0c7224 */ /* 0x000fc800078e0016 */
[----:B------:R-:W2:Y:S01]  /*7690*/  MUFU.EX2 R51, R51 ;  /* 0x0000003300337308 */ /* 0x000ea20000000800 */
[----:B0-----:R-:W-:Y:S01]  /*76a0*/  FADD.FTZ R25, R31, R42 ;  /* 0x0000002a1f197221 */ /* 0x001fe20000010000 */
[----:B------:R-:W-:Y:S02]  /*76b0*/  F2FP.BF16.F32.PACK_AB R42, R44, R41 ;  /* 0x000000292c2a723e */ /* 0x000fe400000010ff */
[----:B------:R-:W-:-:S04]  /*76c0*/  F2FP.BF16.F32.PACK_AB R41, R84, R39 ;  /* 0x000000275429723e */ /* 0x000fc800000010ff */
[----:B------:R-:W0:Y:S01]  /*76d0*/  MUFU.EX2 R46, R46 ;  /* 0x0000002e002e7308 */ /* 0x000e220000000800 */
[----:B-1----:R-:W-:Y:S01]  /*76e0*/  FADD.FTZ R50, R32, R25 ;  /* 0x0000001920327221 */ /* 0x002fe20000010000 */
[----:B------:R-:W-:Y:S02]  /*76f0*/  F2FP.BF16.F32.PACK_AB R25, R34, R27 ;  /* 0x0000001b2219723e */ /* 0x000fe400000010ff */
[----:B------:R-:W-:Y:S01]  /*7700*/  F2FP.BF16.F32.PACK_AB R27, R38, R35 ;  /* 0x00000023261b723e */ /* 0x000fe200000010ff */
[C---:B------:R-:W-:Y:S01]  /*7710*/  FADD.FTZ R38, R56.reuse, R33 ;  /* 0x0000002138267221 */ /* 0x040fe20000010000 */
[----:B------:R-:W-:Y:S02]  /*7720*/  F2FP.BF16.F32.PACK_AB R56, R56, R53 ;  /* 0x000000353838723e */ /* 0x000fe400000010ff */
[----:B------:R-:W1:Y:S01]  /*7730*/  MUFU.EX2 R15, R15 ;  /* 0x0000000f000f7308 */ /* 0x000e620000000800 */
[----:B--2---:R-:W-:Y:S01]  /*7740*/  FADD.FTZ R29, R51, R50 ;  /* 0x00000032331d7221 */ /* 0x004fe20000010000 */
[----:B------:R-:W-:Y:S01]  /*7750*/  FADD.FTZ R33, R57, R38 ;  /* 0x0000002639217221 */ /* 0x000fe20000010000 */
[----:B------:R2:W-:Y:S01]  /*7760*/  STSM.16.M88.4 [R10], R24 ;  /* 0x000000180a007844 */ /* 0x0005e20000000200 */
[----:B------:R-:W-:-:S02]  /*7770*/  F2FP.BF16.F32.PACK_AB R50, R52, R49 ;  /* 0x000000313432723e */ /* 0x000fc400000010ff */
[----:B------:R-:W-:Y:S01]  /*7780*/  FADD.FTZ R38, R60, R33 ;  /* 0x000000213c267221 */ /* 0x000fe20000010000 */
[----:B------:R-:W-:Y:S01]  /*7790*/  F2FP.BF16.F32.PACK_AB R49, R32, R31 ;  /* 0x0000001f2031723e */ /* 0x000fe200000010ff */
[----:B------:R-:W3:Y:S01]  /*77a0*/  MUFU.EX2 R54, R54 ;  /* 0x0000003600367308 */ /* 0x000ee20000000800 */
[C---:B0-----:R-:W-:Y:S01]  /*77b0*/  FADD.FTZ R34, R46.reuse, R29 ;  /* 0x0000001d2e227221 */ /* 0x041fe20000010000 */
[----:B------:R-:W-:Y:S01]  /*77c0*/  FADD.FTZ R33, R61, R38 ;  /* 0x000000263d217221 */ /* 0x000fe20000010000 */
[----:B------:R-:W-:Y:S01]  /*77d0*/  F2FP.BF16.F32.PACK_AB R51, R46, R51 ;  /* 0x000000332e33723e */ /* 0x000fe200000010ff */
[----:B------:R0:W-:Y:S02]  /*77e0*/  STSM.16.M88.4 [R9], R40 ;  /* 0x0000002809007844 */ /* 0x0001e40000000200 */
[C---:B------:R-:W-:Y:S01]  /*77f0*/  FADD.FTZ R38, R64.reuse, R33 ;  /* 0x0000002140267221 */ /* 0x040fe20000010000 */
[----:B------:R-:W-:Y:S01]  /*7800*/  F2FP.BF16.F32.PACK_AB R64, R64, R61 ;  /* 0x0000003d4040723e */ /* 0x000fe200000010ff */
[----:B------:R-:W4:Y:S01]  /*7810*/  MUFU.EX2 R59, R59 ;  /* 0x0000003b003b7308 */ /* 0x000f220000000800 */
[----:B-1----:R-:W-:Y:S01]  /*7820*/  FADD.FTZ R29, R15, R34 ;  /* 0x000000220f1d7221 */ /* 0x002fe20000010000 */
[----:B------:R0:W-:Y:S01]  /*7830*/  STSM.16.M88.4 [R6], R48 ;  /* 0x0000003006007844 */ /* 0x0001e20000000200 */
[----:B--2---:R-:W-:-:S04]  /*7840*/  FADD.FTZ R27, R65, R38 ;  /* 0x00000026411b7221 */ /* 0x004fc80000010000 */
[----:B------:R-:W-:Y:S01]  /*7850*/  FADD.FTZ R26, R68, R27 ;  /* 0x0000001b441a7221 */ /* 0x000fe20000010000 */
[----:B------:R-:W1:Y:S01]  /*7860*/  MUFU.EX2 R8, R8 ;  /* 0x0000000800087308 */ /* 0x000e620000000800 */
[C---:B---3--:R-:W-:Y:S01]  /*7870*/  FADD.FTZ R34, R54.reuse, R29 ;  /* 0x0000001d36227221 */ /* 0x048fe20000010000 */
[----:B------:R-:W-:Y:S01]  /*7880*/  F2FP.BF16.F32.PACK_AB R57, R54, R15 ;  /* 0x0000000f3639723e */ /* 0x000fe200000010ff */
[----:B------:R-:W-:-:S05]  /*7890*/  FADD.FTZ R27, R69, R26 ;  /* 0x0000001a451b7221 */ /* 0x000fca0000010000 */
[----:B------:R-:W2:Y:S01]  /*78a0*/  MUFU.EX2 R7, R7 ;  /* 0x0000000700077308 */ /* 0x000ea20000000800 */
[----:B----4-:R-:W-:-:S07]  /*78b0*/  FADD.FTZ R29, R59, R34 ;  /* 0x000000223b1d7221 */ /* 0x010fce0000010000 */
[----:B------:R-:W3:Y:S01]  /*78c0*/  MUFU.EX2 R28, R28 ;  /* 0x0000001c001c7308 */ /* 0x000ee20000000800 */
[C---:B-1----:R-:W-:Y:S01]  /*78d0*/  FADD.FTZ R34, R8.reuse, R29 ;  /* 0x0000001d08227221 */ /* 0x042fe20000010000 */
[----:B------:R-:W-:-:S05]  /*78e0*/  F2FP.BF16.F32.PACK_AB R59, R8, R59 ;  /* 0x0000003b083b723e */ /* 0x000fca00000010ff */
[----:B------:R0:W-:Y:S01]  /*78f0*/  STSM.16.M88.4 [R11+0x27800], R56 ;  /* 0x027800380b007844 */ /* 0x0001e20000000200 */
        /* <DEDUP_REMOVED lines=9> */
[----:B------:R-:W-:-:S05]  /*7990*/  F2FP.BF16.F32.PACK_AB R67, R62, R67 ;  /* 0x000000433e43723e */ /* 0x000fca00000010ff */
[----:B------:R0:W-:Y:S01]  /*79a0*/  STSM.16.M88.4 [R5], R64 ;  /* 0x0000004005007844 */ /* 0x0001e20000000200 */
        /* <DEDUP_REMOVED lines=8> */
[----:B---3--:R-:W-:-:S07]  /*7a30*/  FADD.FTZ R15, R36, R15 ;  /* 0x0000000f240f7221 */ /* 0x008fce0000010000 */
[----:B------:R-:W3:Y:S01]  /*7a40*/  MUFU.EX2 R77, R77 ;  /* 0x0000004d004d7308 */ /* 0x000ee20000000800 */
[C---:B-1----:R-:W-:Y:S01]  /*7a50*/  FADD.FTZ R8, R76.reuse, R25 ;  /* 0x000000194c087221 */ /* 0x042fe20000010000 */
[----:B------:R-:W-:Y:S02]  /*7a60*/  F2FP.BF16.F32.PACK_AB R74, R76, R73 ;  /* 0x000000494c4a723e */ /* 0x000fe400000010ff */
[----:B------:R-:W-:-:S04]  /*7a70*/  F2FP.BF16.F32.PACK_AB R73, R36, R23 ;  /* 0x000000172449723e */ /* 0x000fc800000010ff */
[----:B------:R-:W1:Y:S01]  /*7a80*/  MUFU.EX2 R75, R141 ;  /* 0x0000008d004b7308 */ /* 0x000e620000000800 */
[----:B--2---:R-:W-:-:S07]  /*7a90*/  FADD.FTZ R15, R140, R15 ;  /* 0x0000000f8c0f7221 */ /* 0x004fce0000010000 */
[----:B------:R-:W2:Y:S01]  /*7aa0*/  MUFU.EX2 R80, R80 ;  /* 0x0000005000507308 */ /* 0x000ea20000000800 */
[----:B---3--:R-:W-:-:S07]  /*7ab0*/  FADD.FTZ R25, R77, R8 ;  /* 0x000000084d197221 */ /* 0x008fce0000010000 */
[----:B------:R-:W3:Y:S01]  /*7ac0*/  MUFU.EX2 R78, R78 ;  /* 0x0000004e004e7308 */ /* 0x000ee20000000800 */
[C---:B-1----:R-:W-:Y:S01]  /*7ad0*/  FADD.FTZ R15, R75.reuse, R15 ;  /* 0x0000000f4b0f7221 */ /* 0x042fe20000010000 */
[----:B------:R-:W-:-:S05]  /*7ae0*/  F2FP.BF16.F32.PACK_AB R75, R75, R140 ;  /* 0x0000008c4b4b723e */ /* 0x000fca00000010ff */
[----:B------:R0:W-:Y:S01]  /*7af0*/  STSM.16.M88.4 [R9+0x6000], R72 ;  /* 0x0060004809007844 */ /* 0x0001e20000000200 */
[----:B------:R-:W1:Y:S01]  /*7b00*/  MUFU.EX2 R81, R85 ;  /* 0x0000005500517308 */ /* 0x000e620000000800 */
[C---:B--2---:R-:W-:Y:S01]  /*7b10*/  FADD.FTZ R29, R80.reuse, R25 ;  /* 0x00000019501d7221 */ /* 0x044fe20000010000 */
[----:B------:R-:W-:-:S06]  /*7b20*/  F2FP.BF16.F32.PACK_AB R24, R80, R77 ;  /* 0x0000004d5018723e */ /* 0x000fcc00000010ff */
[----:B------:R-:W2:Y:S01]  /*7b30*/  MUFU.EX2 R82, R82 ;  /* 0x0000005200527308 */ /* 0x000ea20000000800 */
[----:B---3--:R-:W-:-:S07]  /*7b40*/  FADD.FTZ R8, R78, R29 ;  /* 0x0000001d4e087221 */ /* 0x008fce0000010000 */
[----:B------:R-:W3:Y:S01]  /*7b50*/  MUFU.EX2 R83, R83 ;  /* 0x0000005300537308 */ /* 0x000ee20000000800 */
[C---:B-1----:R-:W-:Y:S01]  /*7b60*/  F2FP.BF16.F32.PACK_AB R26, R81.reuse, R78 ;  /* 0x0000004e511a723e */ /* 0x042fe200000010ff */
[----:B------:R-:W-:-:S06]  /*7b70*/  FADD.FTZ R8, R81, R8 ;  /* 0x0000000851087221 */ /* 0x000fcc0000010000 */
[----:B------:R-:W1:Y:S01]  /*7b80*/  MUFU.EX2 R86, R86 ;  /* 0x0000005600567308 */ /* 0x000e620000000800 */
[----:B--2---:R-:W-:-:S07]  /*7b90*/  FADD.FTZ R15, R82, R15 ;  /* 0x0000000f520f7221 */ /* 0x004fce0000010000 */
[----:B------:R-:W2:Y:S01]  /*7ba0*/  MUFU.EX2 R87, R87 ;  /* 0x0000005700577308 */ /* 0x000ea20000000800 */
[C---:B---3--:R-:W-:Y:S01]  /*7bb0*/  F2FP.BF16.F32.PACK_AB R25, R83.reuse, R82 ;  /* 0x000000525319723e */ /* 0x048fe200000010ff */
[----:B------:R-:W-:-:S04]  /*7bc0*/  FADD.FTZ R15, R83, R15 ;  /* 0x0000000f530f7221 */ /* 0x000fc80000010000 */
[----:B-1----:R-:W-:Y:S01]  /*7bd0*/  FADD.FTZ R15, R86, R15 ;  /* 0x0000000f560f7221 */ /* 0x002fe20000010000 */
[----:B--2---:R-:W-:-:S03]  /*7be0*/  F2FP.BF16.F32.PACK_AB R27, R87, R86 ;  /* 0x00000056571b723e */ /* 0x004fc600000010ff */
[----:B------:R-:W-:Y:S01]  /*7bf0*/  FADD.FTZ R7, R87, R15 ;  /* 0x0000000f57077221 */ /* 0x000fe20000010000 */
[----:B------:R-:W-:Y:S01]  /*7c00*/  IMAD.MOV.U32 R15, RZ, RZ, R79 ;  /* 0x000000ffff0f7224 */ /* 0x000fe200078e004f */
[----:B------:R0:W-:Y:S01]  /*7c10*/  STSM.16.M88.4 [R6+0x6000], R24 ;  /* 0x0060001806007844 */ /* 0x0001e20000000200 */
[----:B------:R1:W-:Y:S06]  /*7c20*/  MEMBAR.ALL.CTA ;  /* 0x0000000000007992 */ /* 0x0003ec0000008000 */
[----:B-1----:R-:W1:Y:S02]  /*7c30*/  FENCE.VIEW.ASYNC.S ;  /* 0x00000000000073c6 */ /* 0x002e640000000000 */
[----:B-1----:R-:W-:Y:S01]  /*7c40*/  NOP ;  /* 0x0000000000007918 */ /* 0x002fe20000000000 */
[----:B------:R-:W-:Y:S05]  /*7c50*/  @P2 BRA `(.L_x_10244) ;  /* 0xffffffcc00c82947 */ /* 0x000fea000383ffff */
[----:B------:R-:W-:Y:S02]  /*7c60*/  IMAD.MOV.U32 R15, RZ, RZ, R79 ;  /* 0x000000ffff0f7224 */ /* 0x000fe400078e004f */
[----:B------:R-:W-:-:S07]  /*7c70*/  IMAD.MOV.U32 R12, RZ, RZ, R22 ;  /* 0x000000ffff0c7224 */ /* 0x000fce00078e0016 */
.L_x_10227:
[----:B------:R-:W2:Y:S01]  /*7c80*/  S2UR UR11, SR_CTAID.X ;  /* 0x00000000000b79c3 */ /* 0x000ea20000002500 */
[----:B------:R-:W-:Y:S01]  /*7c90*/  ULDC UR6, c[0x0][0x448] ;  /* 0x0001120000067ab9 */ /* 0x000fe20000000800 */
[----:B------:R-:W-:Y:S01]  /*7ca0*/  IADD3 R13, -R13, 0x1, RZ ;  /* 0x000000010d0d7810 */ /* 0x000fe20007ffe1ff */
[----:B------:R-:W-:Y:S01]  /*7cb0*/  UISETP.NE.AND UP0, UPT, UR6, 0x1, UPT ;  /* 0x000000010600788c */ /* 0x000fe2000bf05270 */
[----:B------:R-:W-:Y:S02]  /*7cc0*/  ULDC UR18, c[0x0][0x9e4] ;  /* 0x0002790000127ab9 */ /* 0x000fe40000000800 */
[----:B------:R-:W-:Y:S01]  /*7cd0*/  UMOV UR6, 0xc0 ;  /* 0x000000c000067882 */ /* 0x000fe20000000000 */
[----:B------:R-:W-:Y:S01]  /*7ce0*/  IMAD R13, R18, UR31, R13 ;  /* 0x0000001f120d7c24 */ /* 0x000fe2000f8e020d */
[----:B------:R-:W-:-:S06]  /*7cf0*/  UISETP.GE.AND UP1, UPT, UR18, 0x1, UPT ;  /* 0x000000011200788c */ /* 0x000fcc000bf26270 */
[----:B------:R-:W-:Y:S01]  /*7d00*/  @UP0 ULDC UR14, c[0x0][0x44c] ;  /* 0x00011300000e0ab9 */ /* 0x000fe20000000800 */
[----:B------:R-:W-:Y:S01]  /*7d10*/  PLOP3.LUT P5, PT, PT, PT, UP1, 0x80, 0x0 ;  /* 0x000000000000781c */ /* 0x000fe20003faf018 */
[----:B------:R-:W-:Y:S01]  /*7d20*/  @UP0 ULDC UR19, c[0x0][0x450] ;  /* 0x0001140000130ab9 */ /* 0x000fe20000000800 */
[----:B--2---:R-:W-:Y:S01]  /*7d30*/  UIMAD UR6, UR11, UR6, 0xbf ;  /* 0x000000bf0b0674a4 */ /* 0x004fe2000f8e0206 */
[----:B------:R-:W-:-:S03]  /*7d40*/  R2UR UR11, R13 ;  /* 0x000000000d0b72ca */ /* 0x000fc600000e0000 */
[----:B------:R-:W-:-:S04]  /*7d50*/  UIMAD.WIDE.U32 UR14, UR6, UR14, URZ ;  /* 0x0000000e060e72a5 */ /* 0x000fc8000f8e003f */
[----:B------:R-:W-:-:S06]  /*7d60*/  @UP0 USHF.R.U32.HI UR6, URZ, UR19, UR15 ;  /* 0x000000133f060299 */ /* 0x000fcc000801160f */
[----:B------:R-:W-:-:S03]  /*7d70*/  UIADD3 UR6, UR11, UR6, URZ ;  /* 0x000000060b067290 */ /* 0x000fc6000fffe03f */
[----:B------:R-:W-:Y:S02]  /*7d80*/  ULDC UR11, c[0x0][0x9dc] ;  /* 0x00027700000b7ab9 */ /* 0x000fe40000000800 */
        /* <DEDUP_REMOVED lines=12> */
.L_x_10246:
[----:B------:R-:W-:-:S11]  /*7e50*/  UISETP.NE.AND UP1, UPT, UR18, 0x1, UPT ;  /* 0x000000011200788c */ /* 0x000fd6000bf25270 */
[----:B------:R-:W-:Y:S02]  /*7e60*/  @UP1 ULDC.64 UR22, c[0x0][0x9e8] ;  /* 0x00027a0000161ab9 */ /* 0x000fe40000000a00 */
[----:B------:R-:W-:-:S04]  /*7e70*/  UIMAD.WIDE.U32 UR14, UR6, UR22, URZ ;  /* 0x00000016060e72a5 */ /* 0x000fc8000f8e003f */
[----:B------:R-:W-:-:S12]  /*7e80*/  @UP1 USHF.R.U32.HI UR6, URZ, UR23, UR15 ;  /* 0x000000173f061299 */ /* 0x000fd8000801160f */
.L_x_10247:
[----:B------:R-:W-:-:S04]  /*7e90*/  UIMAD UR6, UR6, UR18, URZ ;  /* 0x00000012060672a4 */ /* 0x000fc8000f8e023f */
[----:B------:R-:W-:-:S04]  /*7ea0*/  UISETP.LT.AND UP1, UPT, UR11, UR6, UPT ;  /* 0x000000060b00728c */ /* 0x000fc8000bf21270 */
[----:B------:R-:W-:-:S12]  /*7eb0*/  USEL UR11, UR11, UR6, !UP1 ;  /* 0x000000060b0b7287 */ /* 0x000fd8000c800000 */
.L_x_10245:
        /* <DEDUP_REMOVED lines=13> */
.L_x_10257:
        /* <DEDUP_REMOVED lines=9> */
.L_x_10250:
[----:B------:R-:W-:Y:S01]  /*8020*/  ULEA UR14, UR4, UR36, 0x3 ;  /* 0x00000024040e7291 */ /* 0x000fe2000f8e183f */
[----:B------:R-:W-:-:S05]  /*8030*/  IMAD.U32 R12, RZ, RZ, UR5 ;  /* 0x00000005ff0c7e24 */ /* 0x000fca000f8e00ff */
[----:B------:R-:W-:-:S04]  /*8040*/  SHF.L.U32 R12, R12, 0x1f, RZ ;  /* 0x0000001f0c0c7819 */ /* 0x000fc800000006ff */
[----:B------:R2:W3:Y:S01]  /*8050*/  SYNCS.PHASECHK.TRANS64.TRYWAIT P2, [UR14+0x2d830], R12 ;  /* 0x02d8300cff0075a7 */ /* 0x0004e2000804014e */
[----:B------:R-:W-:Y:S05]  /*8060*/  @!P0 BRA `(.L_x_10251) ;  /* 0x0000000000048947 */ /* 0x000fea0003800000 */
[----:B------:R-:W-:Y:S01]  /*8070*/  BPT.TRAP 0x1 ;  /* 0x000000040000795c */ /* 0x000fe20000300000 */
.L_x_10251:
[----:B---3--:R-:W-:Y:S05]  /*8080*/  @P2 BRA `(.L_x_10249) ;  /* 0x0000000000082947 */ /* 0x008fea0003800000 */
[----:B------:R-:W3:Y:S02]  /*8090*/  SYNCS.PHASECHK.TRANS64.TRYWAIT P2, [UR14+0x2d830], R12 ;  /* 0x02d8300cff0075a7 */ /* 0x000ee4000804014e */
[----:B---3--:R-:W-:Y:S05]  /*80a0*/  @!P2 BRA `(.L_x_10252) ;  /* 0x000000b400d8a947 */ /* 0x008fea0003800000 */
.L_x_10249:
[----:B--23--:R-:W-:Y:S01]  /*80b0*/  VIADD R12, R19, 0x8 ;  /* 0x00000008130c7836 */ /* 0x00cfe20000000000 */
[----:B------:R-:W-:Y:S01]  /*80c0*/  R2UR UR28, R20 ;  /* 0x00000000141c72ca */ /* 0x000fe200000e0000 */
[----:B------:R-:W-:Y:S01]  /*80d0*/  UIMAD UR26, UR4, 0x600, UR7 ;  /* 0x00000600041a78a4 */ /* 0x000fe2000f8e0207 */
[----:B------:R-:W-:Y:S01]  /*80e0*/  R2UR UR29, R21 ;  /* 0x00000000151d72ca */ /* 0x000fe200000e0000 */
[----:B------:R-:W-:Y:S01]  /*80f0*/  UMOV UR31, 0x80000020 ;  /* 0x80000020001f7882 */ /* 0x000fe20000000000 */
[----:B------:R2:W-:Y:S01]  /*8100*/  BAR.SYNC.DEFER_BLOCKING R12, 0x100 ;  /* 0x0004000c0000751d */ /* 0x0005e20000010000 */
[----:B------:R-:W-:Y:S02]  /*8110*/  UIADD3 UR14, UR26, 0x200, URZ ;  /* 0x000002001a0e7890 */ /* 0x000fe4000fffe03f */
[----:B------:R-:W-:Y:S02]  /*8120*/  UIADD3 UR18, UR26, 0x202, URZ ;  /* 0x000002021a127890 */ /* 0x000fe4000fffe03f */
[----:B------:R-:W-:-:S02]  /*8130*/  UIADD3 UR22, UR26, 0x400, URZ ;  /* 0x000004001a167890 */ /* 0x000fc4000fffe03f */
[----:B------:R-:W-:Y:S01]  /*8140*/  UMOV UR30, UR26 ;  /* 0x0000001a001e7c82 */ /* 0x000fe20008000000 */
[----:B------:R-:W-:Y:S01]  /*8150*/  UMOV UR15, 0x80000020 ;  /* 0x80000020000f7882 */ /* 0x000fe20000000000 */
[----:B------:R-:W-:Y:S01]  /*8160*/  UMOV UR19, 0x80000020 ;  /* 0x8000002000137882 */ /* 0x000fe20000000000 */
[----:B------:R-:W-:Y:S01]  /*8170*/  UMOV UR23, 0x80000020 ;  /* 0x8000002000177882 */ /* 0x000fe20000000000 */
[----:B------:R-:W-:Y:S01]  /*8180*/  UMOV UR27, 0x80000020 ;  /* 0x80000020001b7882 */ /* 0x000fe20000000000 */
[----:B01----:R-:W-:-:S06]  /*8190*/  WARPGROUP.ARRIVE ;  /* 0x00000000000079c5 */ /* 0x003fcc0000000000 */
[----:B------:R-:W-:Y:S01]  /*81a0*/  HGMMA.64x128x16.F32.BF16 R24, gdesc[UR28], RZ, !UPT, gsb0 ;  /* 0x01e000001c1879f0 */ /* 0x000fe2000c0018ff */
[----:B------:R-:W-:Y:S01]  /*81b0*/  UIADD3 UR30, UR26, 0x2, URZ ;  /* 0x000000021a1e7890 */ /* 0x000fe2000fffe03f */
[----:B------:R-:W-:Y:S01]  /*81c0*/  UMOV UR28, UR8 ;  /* 0x00000008001c7c82 */ /* 0x000fe20008000000 */
[----:B------:R-:W-:Y:S01]  /*81d0*/  UMOV UR29, UR9 ;  /* 0x00000009001d7c82 */ /* 0x000fe20008000000 */
[----:B------:R-:W-:Y:S01]  /*81e0*/  UMOV UR31, 0x80000020 ;  /* 0x80000020001f7882 */ /* 0x000fe20000000000 */
[----:B------:R-:W-:Y:S01]  /*81f0*/  UIADD3 UR26, UR26, 0x402, URZ ;  /* 0x000004021a1a7890 */ /* 0x000fe2000fffe03f */
        /* <DEDUP_REMOVED lines=19> */
.L_x_10254:
[----:B------:R-:W-:Y:S01]  /*8330*/  ULEA UR14, UR11, UR36, 0x3 ;  /* 0x000000240b0e7291 */ /* 0x000fe2000f8e183f */
[----:B------:R-:W-:-:S05]  /*8340*/  IMAD.U32 R12, RZ, RZ, UR32 ;  /* 0x00000020ff0c7e24 */ /* 0x000fca000f8e00ff */
[----:B------:R-:W-:-:S04]  /*8350*/  SHF.L.U32 R12, R12, 0x1f, RZ ;  /* 0x0000001f0c0c7819 */ /* 0x000fc800000006ff */
[----:B------:R0:W1:Y:S01]  /*8360*/  SYNCS.PHASECHK.TRANS64.TRYWAIT P2, [UR14+0x2d850], R12 ;  /* 0x02d8500cff0075a7 */ /* 0x000062000804014e */
[----:B------:R-:W-:Y:S05]  /*8370*/  @!P0 BRA `(.L_x_10255) ;  /* 0x0000000000048947 */ /* 0x000fea0003800000 */
[----:B------:R-:W-:Y:S01]  /*8380*/  BPT.TRAP 0x1 ;  /* 0x000000040000795c */ /* 0x000fe20000300000 */
.L_x_10255:
[----:B-1----:R-:W-:Y:S05]  /*8390*/  @P2 BRA `(.L_x_10253) ;  /* 0x0000000000082947 */ /* 0x002fea0003800000 */
[----:B------:R-:W1:Y:S02]  /*83a0*/  SYNCS.PHASECHK.TRANS64.TRYWAIT P2, [UR14+0x2d850], R12 ;  /* 0x02d8500cff0075a7 */ /* 0x000e64000804014e */
[----:B-1----:R-:W-:Y:S05]  /*83b0*/  @!P2 BRA `(.L_x_10256) ;  /* 0x000000b4002ca947 */ /* 0x002fea0003800000 */
.L_x_10253:
[----:B------:R-:W-:Y:S01]  /*83c0*/  UIADD3 UR14, UR36, 0x400, URZ ;  /* 0x00000400240e7890 */ /* 0x000fe2000fffe03f */
[----:B------:R-:W-:Y:S01]  /*83d0*/  WARPGROUP.ARRIVE ;  /* 0x00000000000079c5 */ /* 0x000fe20000000000 */
[----:B------:R-:W-:Y:S01]  /*83e0*/  ULOP3.LUT UR15, UR39, 0x10000, URZ, 0xfc, !UPT ;  /* 0x00010000270f7892 */ /* 0x000fe2000f8efc3f */
[----:B01----:R-:W-:Y:S01]  /*83f0*/  FMNMX.FTZ R12, R24, R23, !PT ;  /* 0x00000017180c7209 */ /* 0x003fe20007810000 */
[----:B------:R-:W-:Y:S01]  /*8400*/  USHF.R.U32.HI UR14, URZ, 0x4, UR14 ;  /* 0x000000043f0e7899 */ /* 0x000fe2000801160e */
[----:B------:R-:W-:Y:S01]  /*8410*/  ISETP.GE.U32.AND P2, PT, R2, 0x180, PT ;  /* 0x000001800200780c */ /* 0x000fe20003f46070 */
[----:B------:R-:W-:Y:S01]  /*8420*/  UMOV UR29, 0x40000040 ;  /* 0x40000040001d7882 */ /* 0x000fe20000000000 */
[----:B------:R-:W-:Y:S01]  /*8430*/  UMOV UR31, 0x80000020 ;  /* 0x80000020001f7882 */ /* 0x000fe20000000000 */
[----:B------:R-:W-:Y:S01]  /*8440*/  ULOP3.LUT UR14, UR14, 0x3fff, URZ, 0xc0, !UPT ;  /* 0x00003fff0e0e7892 */ /* 0x000fe2000f8ec03f */
[----:B------:R-:W-:Y:S01]  /*8450*/  FMNMX.FTZ R15, R25, R12, !PT ;  /* 0x0000000c190f7209 */ /* 0x000fe20007810000 */
[----:B------:R-:W-:Y:S01]  /*8460*/  UMOV UR28, UR15 ;  /* 0x0000000f001c7c82 */ /* 0x000fe20008000000 */
[----:B------:R-:W-:Y:S01]  /*8470*/  UMOV UR32, UR5 ;  /* 0x0000000500207c82 */ /* 0x000fe20008000000 */
[----:B------:R-:W-:Y:S01]  /*8480*/  ULOP3.LUT UR14, UR14, 0x2000000, URZ, 0xfc, !UPT ;  /* 0x020000000e0e7892 */ /* 0x000fe2000f8efc3f */
[----:B------:R-:W-:-:S03]  /*8490*/  FMNMX.FTZ R12, R28, R15, !PT ;  /* 0x0000000f1c0c7209 */ /* 0x000fc60007810000 */
[----:B------:R-:W-:Y:S01]  /*84a0*/  UIMAD UR14, UR11, 0x600, UR14 ;  /* 0x000006000b0e78a4 */ /* 0x000fe2000f8e020e */
[----:B------:R-:W-:-:S04]  /*84b0*/  FMNMX.FTZ R15, R29, R12, !PT ;  /* 0x0000000c1d0f7209 */ /* 0x000fc80007810000 */
[----:B------:R-:W-:Y:S02]  /*84c0*/  FMNMX.FTZ R12, R32, R15, !PT ;  /* 0x0000000f200c7209 */ /* 0x000fe40007810000 */
        /* <DEDUP_REMOVED lines=38> */
[----:B------:R-:W0:Y:S01]  /*8730*/  SHFL.BFLY PT, R12, R15, 0x2, 0x1f ;  /* 0x0c401f000f0c7f89 */ /* 0x000e2200000e0000 */
[----:B------:R-:W-:Y:S01]  /*8740*/  UMOV UR29, 0x40000040 ;  /* 0x40000040001d7882 */ /* 0x000fe20000000000 */
[----:B------:R-:W-:Y:S01]  /*8750*/  UMOV UR31, 0x80000020 ;  /* 0x80000020001f7882 */ /* 0x000fe20000000000 */
        /* <DEDUP_REMOVED lines=40> */
[----:B------:R-:W-:-:S02]  /*89e0*/  WARPGROUP.DEPBAR.LE gsb0, 0x0 ;  /* 0x00008000000079c5 */ /* 0x000fc40000010000 */
[----:B------:R-:W-:Y:S01]  /*89f0*/  WARPGROUP.ARRIVE ;  /* 0x00000000000079c5 */ /* 0x000fe20000000000 */
[----:B------:R-:W-:Y:S01]  /*8a00*/  FMNMX.FTZ R15, R47, R136, !PT ;  /* 0x000000882f0f7209 */ /* 0x000fe20007810000 */
[--C-:B------:R-:W-:Y:S01]  /*8a10*/  FFMA.FTZ R69, R69, UR10, -R22.reuse ;  /* 0x0000000a45457c23 */ /* 0x100fe20008010816 */
[--C-:B------:R-:W-:Y:S01]  /*8a20*/  FFMA.FTZ R72, R72, UR10, -R22.reuse ;  /* 0x0000000a48487c23 */ /* 0x100fe20008010816 */
[--C-:B------:R-:W-:Y:S01]  /*8a30*/  FFMA.FTZ R73, R73, UR10, -R22.reuse ;  /* 0x0000000a49497c23 */ /* 0x100fe20008010816 */
[----:B------:R-:W-:Y:S01]  /*8a40*/  FMNMX.FTZ R136, R50, R15, !PT ;  /* 0x0000000f32887209 */ /* 0x000fe20007810000 */
[----:B------:R-:W-:Y:S01]  /*8a50*/  HGMMA.64x96x16.F32.BF16 R88, gdesc[UR28].tnspB, R88, gsb0 ;  /* 0x416000001c5879f0 */ /* 0x000fe20008001858 */
[----:B------:R-:W-:Y:S01]  /*8a60*/  UIADD3 UR28, UR15, 0x6, URZ ;  /* 0x000000060f1c7890 */ /* 0x000fe2000fffe03f */
[--C-:B------:R-:W-:Y:S01]  /*8a70*/  FFMA.FTZ R76, R76, UR10, -R22.reuse ;  /* 0x0000000a4c4c7c23 */ /* 0x100fe20008010816 */
[----:B------:R-:W-:Y:S01]  /*8a80*/  UIADD3 UR30, UR14, 0xc0, URZ ;  /* 0x000000c00e1e7890 */ /* 0x000fe2000fffe03f */
[----:B------:R-:W-:Y:S01]  /*8a90*/  FMNMX.FTZ R15, R51, R136, !PT ;  /* 0x00000088330f7209 */ /* 0x000fe20007810000 */
[----:B------:R-:W-:Y:S01]  /*8aa0*/  UMOV UR29, 0x40000040 ;  /* 0x40000040001d7882 */ /* 0x000fe20000000000 */
[----:B------:R-:W-:Y:S01]  /*8ab0*/  UMOV UR31, 0x80000020 ;  /* 0x80000020001f7882 */ /* 0x000fe20000000000 */
        /* <DEDUP_REMOVED lines=9> */
[----:B------:R-:W0:Y:S03]  /*8b50*/  MUFU.EX2 R24, R24 ;  /* 0x0000001800187308 */ /* 0x000e260000000800 */
[----:B------:R-:W-:-:S04]  /*8b60*/  FMNMX.FTZ R136, R62, R15, !PT ;  /* 0x0000000f3e887209 */ /* 0x000fc80007810000 */
[----:B------:R-:W-:Y:S01]  /*8b70*/  FMNMX.FTZ R15, R63, R136, !PT ;  /* 0x000000883f0f7209 */ /* 0x000fe20007810000 */
[----:B------:R-:W1:Y:S03]  /*8b80*/  MUFU.EX2 R25, R25 ;  /* 0x0000001900197308 */ /* 0x000e660000000800 */
[----:B------:R-:W-:-:S04]  /*8b90*/  FMNMX.FTZ R136, R66, R15, !PT ;  /* 0x0000000f42887209 */ /* 0x000fc80007810000 */
[----:B------:R-:W-:Y:S01]  /*8ba0*/  FMNMX.FTZ R15, R67, R136, !PT ;  /* 0x00000088430f7209 */ /* 0x000fe20007810000 */
[----:B------:R-:W-:Y:S01]  /*8bb0*/  MUFU.EX2 R28, R28 ;  /* 0x0000001c001c7308 */ /* 0x000fe20000000800 */
[----:B0-----:R-:W-:Y:S02]  /*8bc0*/  FFMA.FTZ R8, R23, R8, R24 ;  /* 0x0000000817087223 */ /* 0x001fe40000010018 */
[----:B------:R-:W-:-:S04]  /*8bd0*/  FMNMX.FTZ R136, R70, R15, !PT ;  /* 0x0000000f46887209 */ /* 0x000fc80007810000 */
[----:B------:R-:W-:Y:S01]  /*8be0*/  FMNMX.FTZ R15, R71, R136, !PT ;  /* 0x00000088470f7209 */ /* 0x000fe20007810000 */
[----:B------:R-:W-:Y:S01]  /*8bf0*/  MUFU.EX2 R29, R29 ;  /* 0x0000001d001d7308 */ /* 0x000fe20000000800 */
[----:B-1----:R-:W-:Y:S02]  /*8c00*/  F2FP.BF16.F32.PACK_AB R24, R25, R24 ;  /* 0x000000181918723e */ /* 0x002fe400000010ff */
        /* <DEDUP_REMOVED lines=12> */
[----:B------:R-:W0:Y:S04]  /*8cd0*/  SHFL.BFLY PT, R15, R136, 0x2, 0x1f ;  /* 0x0c401f00880f7f89 */ /* 0x000e2800000e0000 */
[----:B------:R-:W-:Y:S08]  /*8ce0*/  MUFU.EX2 R40, R40 ;  /* 0x0000002800287308 */ /* 0x000ff00000000800 */
[----:B------:R-:W-:Y:S08]  /*8cf0*/  MUFU.EX2 R41, R41 ;  /* 0x0000002900297308 */ /* 0x000ff00000000800 */
[----:B------:R-:W-:Y:S01]  /*8d00*/  MUFU.EX2 R44, R44 ;  /* 0x0000002c002c7308 */ /* 0x000fe20000000800 */
[----:B------:R-:W-:-:S02]  /*8d10*/  WARPGROUP.DEPBAR.LE gsb0, 0x0 ;  /* 0x00008000000079c5 */ /* 0x000fc40000010000 */
[----:B------:R-:W-:Y:S01]  /*8d20*/  WARPGROUP.ARRIVE ;  /* 0x00000000000079c5 */ /* 0x000fe20000000000 */
[----:B0-----:R-:W-:-:S04]  /*8d30*/  FMNMX.FTZ R137, R136, R15, !PT ;  /* 0x0000000f88897209 */ /* 0x001fc80007810000 */
[----:B------:R-:W-:Y:S01]  /*8d40*/  MUFU.EX2 R45, R45 ;  /* 0x0000002d002d7308 */ /* 0x000fe20000000800 */
[----:B------:R-:W-:Y:S01]  /*8d50*/  HGMMA.64x96x16.F32.BF16 R88, gdesc[UR28].tnspB, R88, gsb0 ;  /* 0x416000001c5879f0 */ /* 0x000fe20008001858 */
[----:B------:R-:W-:Y:S01]  /*8d60*/  UIADD3 UR28, UR15, 0x600, URZ ;  /* 0x000006000f1c7890 */ /* 0x000fe2000fffe03f */
[----:B------:R-:W0:Y:S01]  /*8d70*/  SHFL.BFLY PT, R136, R137, 0x1, 0x1f ;  /* 0x0c201f0089887f89 */ /* 0x000e2200000e0000 */
[----:B------:R-:W-:Y:S01]  /*8d80*/  UIADD3 UR30, UR14, 0x100, URZ ;  /* 0x000001000e1e7890 */ /* 0x000fe2000fffe03f */
[----:B------:R-:W-:Y:S01]  /*8d90*/  UMOV UR29, 0x40000040 ;  /* 0x40000040001d7882 */ /* 0x000fe20000000000 */
[----:B------:R-:W-:Y:S02]  /*8da0*/  UMOV UR31, 0x80000020 ;  /* 0x80000020001f7882 */ /* 0x000fe40000000000 */
[----:B------:R-:W-:Y:S08]  /*8db0*/  MUFU.EX2 R48, R48 ;  /* 0x0000003000307308 */ /* 0x000ff00000000800 */
[----:B------:R-:W-:Y:S08]  /*8dc0*/  MUFU.EX2 R49, R49 ;  /* 0x0000003100317308 */ /* 0x000ff00000000800 */
[----:B------:R-:W-:Y:S01]  /*8dd0*/  MUFU.EX2 R52, R52 ;  /* 0x0000003400347308 */ /* 0x000fe20000000800 */
[----:B0-----:R-:W-:Y:S01]  /*8de0*/  FMNMX.FTZ R15, R137, R136, !PT ;  /* 0x00000088890f7209 */ /* 0x001fe20007810000 */
        /* <DEDUP_REMOVED lines=11> */
[----:B0-----:R-:W-:Y:S01]  /*8ea0*/  FFMA.FTZ R136, R27, UR10, -R141 ;  /* 0x0000000a1b887c23 */ /* 0x001fe2000801088d */
[----:B------:R-:W-:-:S02]  /*8eb0*/  VIADD R26, R19, 0x9 ;  /* 0x00000009131a7836 */ /* 0x000fc40000000000 */
[--C-:B------:R-:W-:Y:S01]  /*8ec0*/  FFMA.FTZ R27, R30, UR10, -R141.reuse ;  /* 0x0000000a1e1b7c23 */ /* 0x100fe2000801088d */
[----:B------:R-:W-:Y:S02]  /*8ed0*/  IMAD.U32 R39, RZ, RZ, UR4 ;  /* 0x00000004ff277e24 */ /* 0x000fe4000f8e00ff */
[--C-:B------:R-:W-:Y:S01]  /*8ee0*/  FFMA.FTZ R137, R35, UR10, -R141.reuse ;  /* 0x0000000a23897c23 */ /* 0x100fe2000801088d */
[----:B------:R-:W-:Y:S02]  /*8ef0*/  IMAD.U32 R47, RZ, RZ, UR11 ;  /* 0x0000000bff2f7e24 */ /* 0x000fe4000f8e00ff */
[--C-:B------:R-:W-:Y:S01]  /*8f00*/  FFMA.FTZ R35, R38, UR10, -R141.reuse ;  /* 0x0000000a26237c23 */ /* 0x100fe2000801088d */
[----:B------:R-:W0:Y:S01]  /*8f10*/  MUFU.EX2 R85, R85 ;  /* 0x0000005500557308 */ /* 0x000e220000000800 */
[--C-:B------:R-:W-:Y:S01]  /*8f20*/  FFMA.FTZ R38, R42, UR10, -R141.reuse ;  /* 0x0000000a2a267c23 */ /* 0x100fe2000801088d */
[----:B------:R-:W-:Y:S01]  /*8f30*/  @!P1 LEA R39, R39, UR36, 0x3 ;  /* 0x0000002427279c11 */ /* 0x000fe2000f8e18ff */
[--C-:B------:R-:W-:Y:S01]  /*8f40*/  FFMA.FTZ R140, R31, UR10, -R141.reuse ;  /* 0x0000000a1f8c7c23 */ /* 0x100fe2000801088d */
[----:B------:R-:W-:Y:S01]  /*8f50*/  SEL R42, R26, 0x9, !P2 ;  /* 0x000000091a2a7807 */ /* 0x000fe20005000000 */
[--C-:B------:R-:W-:Y:S01]  /*8f60*/  FFMA.FTZ R34, R34, UR10, -R141.reuse ;  /* 0x0000000a22227c23 */ /* 0x100fe2000801088d */
[----:B------:R-:W-:Y:S01]  /*8f70*/  @!P1 LEA R26, R47, UR36, 0x3 ;  /* 0x000000242f1a9c11 */ /* 0x000fe2000f8e18ff */
[----:B------:R-:W-:Y:S01]  /*8f80*/  @!P1 VIADD R39, R39, 0x2d840 ;  /* 0x0002d84027279836 */ /* 0x000fe20000000000 */
[----:B------:R-:W1:Y:S01]  /*8f90*/  MUFU.EX2 R136, R136 ;  /* 0x0000008800887308 */ /* 0x000e620000000800 */
[--C-:B------:R-:W-:Y:S01]  /*8fa0*/  FFMA.FTZ R31, R50, UR10, -R141.reuse ;  /* 0x0000000a321f7c23 */ /* 0x100fe2000801088d */
[----:B------:R-:W-:Y:S01]  /*8fb0*/  FFMA.FTZ R50, R51, UR10, -R141 ;  /* 0x0000000a33327c23 */ /* 0x000fe2000801088d */
[----:B------:R-:W-:Y:S01]  /*8fc0*/  @!P1 VIADD R26, R26, 0x2d860 ;  /* 0x0002d8601a1a9836 */ /* 0x000fe20000000000 */
[----:B------:R-:W-:Y:S01]  /*8fd0*/  @!P1 PRMT R47, RZ, 0x654, R39 ;  /* 0x00000654ff2f9816 */ /* 0x000fe20000000027 */
[--C-:B------:R-:W-:Y:S01]  /*8fe0*/  FFMA.FTZ R51, R54, UR10, -R141.reuse ;  /* 0x0000000a36337c23 */ /* 0x100fe2000801088d */
[--C-:B------:R-:W-:Y:S01]  /*8ff0*/  FFMA.FTZ R54, R55, UR10, -R141.reuse ;  /* 0x0000000a37367c23 */ /* 0x100fe2000801088d */
[----:B------:R-:W-:Y:S01]  /*9000*/  FFMA.FTZ R30, R58, UR10, -R141 ;  /* 0x0000000a3a1e7c23 */ /* 0x000fe2000801088d */
[----:B------:R-:W2:Y:S01]  /*9010*/  MUFU.EX2 R27, R27 ;  /* 0x0000001b001b7308 */ /* 0x000ea20000000800 */
[----:B------:R-:W-:Y:S01]  /*9020*/  @!P1 PRMT R26, RZ, 0x654, R26 ;  /* 0x00000654ff1a9816 */ /* 0x000fe2000000001a */
[----:B0-----:R-:W-:Y:S01]  /*9030*/  FFMA.FTZ R7, R22, R7, R85 ;  /* 0x0000000716077223 */ /* 0x001fe20000010055 */
        /* <DEDUP_REMOVED lines=16> */
[----:B------:R-:W-:Y:S01]  /*9140*/  FFMA.FTZ R87, R87, UR10, -R141 ;  /* 0x0000000a57577c23 */ /* 0x000fe2000801088d */
[C---:B------:R-:W-:Y:S01]  /*9150*/  ISETP.GT.AND P2, PT, R14.reuse, UR6, PT ;  /* 0x000000060e007c0c */ /* 0x040fe2000bf44270 */
[----:B------:R-:W-:Y:S01]  /*9160*/  UMOV UR11, UR4 ;  /* 0x00000004000b7c82 */ /* 0x000fe20008000000 */
[----:B------:R-:W-:-:S02]  /*9170*/  VIADD R14, R14, 0xffffffff ;  /* 0xffffffff0e0e7836 */ /* 0x000fc40000000000 */
[----:B------:R-:W3:Y:S08]  /*9180*/  MUFU.EX2 R137, R137 ;  /* 0x0000008900897308 */ /* 0x000ef00000000800 */
[----:B------:R-:W4:Y:S01]  /*9190*/  MUFU.EX2 R35, R35 ;  /* 0x0000002300237308 */ /* 0x000f220000000800 */
[----:B------:R-:W-:Y:S02]  /*91a0*/  WARPGROUP.DEPBAR.LE gsb0, 0x0 ;  /* 0x00008000000079c5 */ /* 0x000fe40000010000 */
[----:B------:R-:W-:-:S05]  /*91b0*/  WARPGROUP.ARRIVE ;  /* 0x00000000000079c5 */ /* 0x000fca0000000000 */
[----:B------:R-:W5:Y:S01]  /*91c0*/  MUFU.EX2 R138, R138 ;  /* 0x0000008a008a7308 */ /* 0x000f620000000800 */
[----:B------:R-:W-:Y:S01]  /*91d0*/  HGMMA.64x96x16.F32.BF16 R88, gdesc[UR28].tnspB, R88, gsb0 ;  /* 0x416000001c5879f0 */ /* 0x000fe20008001858 */
[----:B------:R-:W-:Y:S02]  /*91e0*/  UIADD3 UR28, UR15, 0x602, URZ ;  /* 0x000006020f1c7890 */ /* 0x000fe4000fffe03f */
[----:B------:R-:W-:-:S04]  /*91f0*/  UIADD3 UR30, UR14, 0x140, URZ ;  /* 0x000001400e1e7890 */ /* 0x000fc8000fffe03f */
[----:B------:R-:W-:Y:S01]  /*9200*/  MUFU.EX2 R38, R38 ;  /* 0x0000002600267308 */ /* 0x000fe20000000800 */
[----:B------:R-:W-:Y:S01]  /*9210*/  UMOV UR29, 0x40000040 ;  /* 0x40000040001d7882 */ /* 0x000fe20000000000 */
[----:B------:R-:W-:-:S06]  /*9220*/  UMOV UR31, 0x80000020 ;  /* 0x80000020001f7882 */ /* 0x000fcc0000000000 */
        /* <DEDUP_REMOVED lines=8> */
[----:B------:R-:W5:Y:S08]  /*92b0*/  MUFU.EX2 R56, R56 ;  /* 0x0000003800387308 */ /* 0x000f700000000800 */
[----:B------:R-:W-:Y:S08]  /*92c0*/  MUFU.EX2 R30, R30 ;  /* 0x0000001e001e7308 */ /* 0x000ff00000000800 */
        /* <DEDUP_REMOVED lines=10> */
[----:B------:R-:W-:Y:S08]  /*9370*/  MUFU.EX2 R59, R59 ;  /* 0x0000003b003b7308 */ /* 0x000ff00000000800 */
[----:B------:R-:W5:Y:S08]  /*9380*/  MUFU.EX2 R61, R61 ;  /* 0x0000003d003d7308 */ /* 0x000f700000000800 */
        /* <DEDUP_REMOVED lines=41> */
[----:B------:R0:W-:Y:S01]  /*9620*/  @!P1 SYNCS.ARRIVE.TRANS64.RED.A1T0 RZ, [R26+URZ], RZ ;  /* 0x000000ff1aff99a7 */ /* 0x0001e2000810043f */
[----:B-1----:R-:W-:Y:S01]  /*9630*/  FADD.FTZ R47, R25, R8 ;  /* 0x00000008192f7221 */ /* 0x002fe20000010000 */
[----:B------:R-:W-:Y:S01]  /*9640*/  F2FP.BF16.F32.PACK_AB R25, R136, R85 ;  /* 0x000000558819723e */ /* 0x000fe200000010ff */
[----:B------:R-:W1:Y:S01]  /*9650*/  MUFU.EX2 R8, R63 ;  /* 0x0000003f00087308 */ /* 0x000e620000000800 */
[-C--:B------:R-:W-:Y:S01]  /*9660*/  FMUL.FTZ R101, R101, R23.reuse ;  /* 0x0000001765657220 */ /* 0x080fe20000410000 */
[----:B--2---:R-:W-:Y:S01]  /*9670*/  FADD.FTZ R42, R28, R47 ;  /* 0x0000002f1c2a7221 */ /* 0x004fe20000010000 */
[-C--:B------:R-:W-:Y:S01]  /*9680*/  FMUL.FTZ R104, R104, R23.reuse ;  /* 0x0000001768687220 */ /* 0x080fe20000410000 */
[-C--:B------:R-:W-:Y:S01]  /*9690*/  FMUL.FTZ R105, R105, R23.reuse ;  /* 0x0000001769697220 */ /* 0x080fe20000410000 */
[----:B0-----:R-:W-:Y:S01]  /*96a0*/  FADD.FTZ R26, R136, R7 ;  /* 0x00000007881a7221 */ /* 0x001fe20000010000 */
        /* <DEDUP_REMOVED lines=9> */
[----:B---3--:R-:W-:Y:S01]  /*9740*/  F2FP.BF16.F32.PACK_AB R33, R137, R34 ;  /* 0x000000228921723e */ /* 0x008fe200000010ff */
[----:B------:R-:W0:Y:S01]  /*9750*/  MUFU.EX2 R7, R66 ;  /* 0x0000004200077308 */ /* 0x000e220000000800 */
        /* <DEDUP_REMOVED lines=8> */
[----:B----4-:R-:W-:Y:S01]  /*97e0*/  FADD.FTZ R47, R35, R42 ;  /* 0x0000002a232f7221 */ /* 0x010fe20000010000 */
[----:B------:R-:W-:Y:S01]  /*97f0*/  FADD.FTZ R42, R40, R55 ;  /* 0x00000037282a7221 */ /* 0x000fe20000010000 */
[C---:B------:R-:W-:Y:S01]  /*9800*/  F2FP.BF16.F32.PACK_AB R40, R41.reuse, R40 ;  /* 0x000000282928723e */ /* 0x040fe200000010ff */
[----:B------:R-:W2:Y:S01]  /*9810*/  MUFU.EX2 R28, R71 ;  /* 0x00000047001c7308 */ /* 0x000ea20000000800 */
[----:B-----5:R-:W-:Y:S01]  /*9820*/  FADD.FTZ R47, R138, R47 ;  /* 0x0000002f8a2f7221 */ /* 0x020fe20000010000 */
        /* <DEDUP_REMOVED lines=10> */
[----:B------:R3:W-:Y:S01]  /*98d0*/  STSM.16.M88.4 [R11+0x21800], R24 ;  /* 0x021800180b007844 */ /* 0x0007e20000000200 */
[----:B------:R-:W-:Y:S01]  /*98e0*/  FADD.FTZ R29, R43, R58 ;  /* 0x0000003a2b1d7221 */ /* 0x000fe20000010000 */
[----:B------:R-:W-:Y:S01]  /*98f0*/  FADD.FTZ R58, R48, R47 ;  /* 0x0000002f303a7221 */ /* 0x000fe20000010000 */
[C---:B------:R-:W-:Y:S01]  /*9900*/  F2FP.BF16.F32.PACK_AB R48, R49.reuse, R48 ;  /* 0x000000303130723e */ /* 0x040fe200000010ff */
[----:B------:R4:W-:Y:S01]  /*9910*/  STSM.16.M88.4 [R10], R32 ;  /* 0x000000200a007844 */ /* 0x0009e20000000200 */
        /* <DEDUP_REMOVED lines=8> */
[C---:B------:R-:W-:Y:S01]  /*99a0*/  FADD.FTZ R36, R50.reuse, R29 ;  /* 0x0000001d32247221 */ /* 0x040fe20000010000 */
[----:B------:R-:W-:Y:S01]  /*99b0*/  FADD.FTZ R37, R53, R58 ;  /* 0x0000003a35257221 */ /* 0x000fe20000010000 */
[----:B------:R-:W-:Y:S01]  /*99c0*/  F2FP.BF16.F32.PACK_AB R49, R50, R31 ;  /* 0x0000001f3231723e */ /* 0x000fe200000010ff */
[----:B------:R4:W-:Y:S01]  /*99d0*/  STSM.16.M88.4 [R9], R40 ;  /* 0x0000002809007844 */ /* 0x0009e20000000200 */
[----:B------:R-:W-:Y:S01]  /*99e0*/  FADD.FTZ R29, R51, R36 ;  /* 0x00000024331d7221 */ /* 0x000fe20000010000 */
[----:B------:R-:W-:Y:S01]  /*99f0*/  FADD.FTZ R36, R56, R37 ;  /* 0x0000002538247221 */ /* 0x000fe20000010000 */
[----:B------:R-:W-:Y:S01]  /*9a00*/  F2FP.BF16.F32.PACK_AB R50, R53, R52 ;  /* 0x000000343532723e */ /* 0x000fe200000010ff */
[----:B------:R-:W-:Y:S01]  /*9a10*/  FMUL.FTZ R125, R125, R23 ;  /* 0x000000177d7d7220 */ /* 0x000fe20000410000 */
[C---:B------:R-:W-:Y:S01]  /*9a20*/  FADD.FTZ R29, R54.reuse, R29 ;  /* 0x0000001d361d7221 */ /* 0x040fe20000010000 */
[----:B------:R-:W-:Y:S01]  /*9a30*/  F2FP.BF16.F32.PACK_AB R51, R54, R51 ;  /* 0x000000333633723e */ /* 0x000fe200000010ff */
[-C--:B------:R-:W-:Y:S01]  /*9a40*/  FMUL.FTZ R128, R128, R23.reuse ;  /* 0x0000001780807220 */ /* 0x080fe20000410000 */
[C---:B------:R-:W-:Y:S01]  /*9a50*/  F2FP.BF16.F32.PACK_AB R56, R57.reuse, R56 ;  /* 0x000000383938723e */ /* 0x040fe200000010ff */
[----:B------:R-:W-:Y:S01]  /*9a60*/  FADD.FTZ R38, R30, R29 ;  /* 0x0000001d1e267221 */ /* 0x000fe20000010000 */
[----:B------:R-:W-:Y:S01]  /*9a70*/  FADD.FTZ R29, R57, R36 ;  /* 0x00000024391d7221 */ /* 0x000fe20000010000 */
[C---:B------:R-:W-:Y:S01]  /*9a80*/  F2FP.BF16.F32.PACK_AB R57, R39.reuse, R30 ;  /* 0x0000001e2739723e */ /* 0x040fe200000010ff */
[----:B------:R4:W-:Y:S01]  /*9a90*/  STSM.16.M88.4 [R6], R48 ;  /* 0x0000003006007844 */ /* 0x0009e20000000200 */
[----:B------:R-:W-:Y:S01]  /*9aa0*/  FADD.FTZ R38, R39, R38 ;  /* 0x0000002627267221 */ /* 0x000fe20000010000 */
[----:B------:R-:W-:Y:S01]  /*9ab0*/  FADD.FTZ R36, R60, R29 ;  /* 0x0000001d3c247221 */ /* 0x000fe20000010000 */
[----:B------:R-:W-:Y:S01]  /*9ac0*/  F2FP.BF16.F32.PACK_AB R58, R61, R60 ;  /* 0x0000003c3d3a723e */ /* 0x000fe200000010ff */
[----:B------:R-:W-:Y:S01]  /*9ad0*/  FMUL.FTZ R129, R129, R23 ;  /* 0x0000001781817220 */ /* 0x000fe20000410000 */
[----:B------:R-:W-:Y:S01]  /*9ae0*/  FADD.FTZ R29, R59, R38 ;  /* 0x000000263b1d7221 */ /* 0x000fe20000010000 */
[----:B---3--:R-:W-:Y:S01]  /*9af0*/  FADD.FTZ R25, R61, R36 ;  /* 0x000000243d197221 */ /* 0x008fe20000010000 */
[----:B-1----:R-:W-:Y:S01]  /*9b00*/  F2FP.BF16.F32.PACK_AB R59, R8, R59 ;  /* 0x0000003b083b723e */ /* 0x002fe200000010ff */
[----:B------:R-:W-:Y:S01]  /*9b10*/  FMUL.FTZ R132, R132, R23 ;  /* 0x0000001784847220 */ /* 0x000fe20000410000 */
[----:B------:R-:W-:Y:S01]  /*9b20*/  FADD.FTZ R24, R8, R29 ;  /* 0x0000001d08187221 */ /* 0x000fe20000010000 */
[----:B------:R-:W-:Y:S01]  /*9b30*/  FADD.FTZ R26, R64, R25 ;  /* 0x00000019401a7221 */ /* 0x000fe20000010000 */
[----:B------:R-:W-:Y:S01]  /*9b40*/  F2FP.BF16.F32.PACK_AB R64, R65, R64 ;  /* 0x000000404140723e */ /* 0x000fe200000010ff */
[----:B------:R4:W-:Y:S01]  /*9b50*/  STSM.16.M88.4 [R11+0x27800], R56 ;  /* 0x027800380b007844 */ /* 0x0009e20000000200 */
[----:B0-----:R-:W-:Y:S01]  /*9b60*/  FADD.FTZ R25, R7, R24 ;  /* 0x0000001807197221 */ /* 0x001fe20000010000 */
[----:B------:R-:W-:Y:S01]  /*9b70*/  FADD.FTZ R27, R65, R26 ;  /* 0x0000001a411b7221 */ /* 0x000fe20000010000 */
[C---:B------:R-:W-:Y:S01]  /*9b80*/  F2FP.BF16.F32.PACK_AB R65, R62.reuse, R7 ;  /* 0x000000073e41723e */ /* 0x040fe200000010ff */
[----:B------:R-:W-:Y:S01]  /*9b90*/  FMUL.FTZ R133, R133, R23 ;  /* 0x0000001785857220 */ /* 0x000fe20000410000 */
[----:B------:R-:W-:Y:S01]  /*9ba0*/  FADD.FTZ R24, R62, R25 ;  /* 0x000000193e187221 */ /* 0x000fe20000010000 */
[----:B------:R-:W-:Y:S01]  /*9bb0*/  FADD.FTZ R26, R68, R27 ;  /* 0x0000001b441a7221 */ /* 0x000fe20000010000 */
[----:B------:R-:W-:Y:S01]  /*9bc0*/  F2FP.BF16.F32.PACK_AB R66, R69, R68 ;  /* 0x000000444542723e */ /* 0x000fe200000010ff */
[-C--:B------:R-:W-:Y:S01]  /*9bd0*/  FMUL.FTZ R90, R90, R22.reuse ;  /* 0x000000165a5a7220 */ /* 0x080fe20000410000 */
[----:B------:R-:W-:Y:S01]  /*9be0*/  FADD.FTZ R25, R67, R24 ;  /* 0x0000001843197221 */ /* 0x000fe20000010000 */
[----:B------:R-:W-:Y:S01]  /*9bf0*/  FADD.FTZ R27, R69, R26 ;  /* 0x0000001a451b7221 */ /* 0x000fe20000010000 */
[C---:B--2---:R-:W-:Y:S01]  /*9c00*/  F2FP.BF16.F32.PACK_AB R67, R28.reuse, R67 ;  /* 0x000000431c43723e */ /* 0x044fe200000010ff */
[----:B------:R-:W-:Y:S01]  /*9c10*/  FMUL.FTZ R91, R91, R22 ;  /* 0x000000165b5b7220 */ /* 0x000fe20000410000 */
[----:B------:R-:W-:Y:S01]  /*9c20*/  FADD.FTZ R25, R28, R25 ;  /* 0x000000191c197221 */ /* 0x000fe20000010000 */
[----:B------:R-:W-:Y:S01]  /*9c30*/  FADD.FTZ R8, R72, R27 ;  /* 0x0000001b48087221 */ /* 0x000fe20000010000 */
[C---:B------:R-:W-:Y:S01]  /*9c40*/  F2FP.BF16.F32.PACK_AB R72, R73.reuse, R72 ;  /* 0x000000484948723e */ /* 0x040fe200000010ff */
[----:B------:R4:W-:Y:S01]  /*9c50*/  STSM.16.M88.4 [R5], R64 ;  /* 0x0000004005007844 */ /* 0x0009e20000000200 */
[----:B------:R-:W-:Y:S01]  /*9c60*/  FADD.FTZ R24, R74, R25 ;  /* 0x000000194a187221 */ /* 0x000fe20000010000 */
[----:B------:R-:W-:Y:S01]  /*9c70*/  FADD.FTZ R25, R73, R8 ;  /* 0x0000000849197221 */ /* 0x000fe20000010000 */
[C---:B------:R-:W-:Y:S01]  /*9c80*/  F2FP.BF16.F32.PACK_AB R73, R75.reuse, R74 ;  /* 0x0000004a4b49723e */ /* 0x040fe200000010ff */
[----:B------:R-:W-:Y:S01]  /*9c90*/  FMUL.FTZ R94, R94, R22 ;  /* 0x000000165e5e7220 */ /* 0x000fe20000410000 */
[----:B------:R-:W-:Y:S01]  /*9ca0*/  FADD.FTZ R7, R75, R24 ;  /* 0x000000184b077221 */ /* 0x000fe20000010000 */
[----:B------:R-:W-:Y:S01]  /*9cb0*/  FADD.FTZ R8, R76, R25 ;  /* 0x000000194c087221 */ /* 0x000fe20000010000 */
[----:B------:R-:W-:Y:S01]  /*9cc0*/  F2FP.BF16.F32.PACK_AB R74, R77, R76 ;  /* 0x0000004c4d4a723e */ /* 0x000fe200000010ff */
[----:B------:R-:W-:Y:S01]  /*9cd0*/  FMUL.FTZ R95, R95, R22 ;  /* 0x000000165f5f7220 */ /* 0x000fe20000410000 */
[----:B------:R-:W-:Y:S01]  /*9ce0*/  FADD.FTZ R7, R78, R7 ;  /* 0x000000074e077221 */ /* 0x000fe20000010000 */
[----:B------:R-:W-:Y:S01]  /*9cf0*/  FADD.FTZ R25, R77, R8 ;  /* 0x000000084d197221 */ /* 0x000fe20000010000 */
[C---:B------:R-:W-:Y:S01]  /*9d00*/  F2FP.BF16.F32.PACK_AB R75, R79.reuse, R78 ;  /* 0x0000004e4f4b723e */ /* 0x040fe200000010ff */
[----:B------:R-:W-:Y:S01]  /*9d10*/  FMUL.FTZ R98, R98, R22 ;  /* 0x0000001662627220 */ /* 0x000fe20000410000 */
[----:B------:R-:W-:Y:S01]  /*9d20*/  FADD.FTZ R7, R79, R7 ;  /* 0x000000074f077221 */ /* 0x000fe20000010000 */
[----:B------:R-:W-:Y:S01]  /*9d30*/  FADD.FTZ R8, R80, R25 ;  /* 0x0000001950087221 */ /* 0x000fe20000010000 */
[C---:B------:R-:W-:Y:S01]  /*9d40*/  F2FP.BF16.F32.PACK_AB R80, R81.reuse, R80 ;  /* 0x000000505150723e */ /* 0x040fe200000010ff */
[----:B------:R4:W-:Y:S01]  /*9d50*/  STSM.16.M88.4 [R9+0x6000], R72 ;  /* 0x0060004809007844 */ /* 0x0009e20000000200 */
        /* <DEDUP_REMOVED lines=38> */
[----:B0-----:R-:W-:Y:S01]  /*9fc0*/  NOP ;  /* 0x0000000000007918 */ /* 0x001fe20000000000 */
[----:B----4-:R-:W-:Y:S05]  /*9fd0*/  @P2 BRA `(.L_x_10257) ;  /* 0xffffffdc00ec2947 */ /* 0x010fea000383ffff */
.L_x_10248:
[----:B------:R-:W-:-:S13]  /*9fe0*/  ISETP.GE.AND P2, PT, R14, UR60, PT ;  /* 0x0000003c0e007c0c */ /* 0x000fda000bf46270 */
[----:B------:R-:W-:Y:S05]  /*9ff0*/  @!P2 BRA `(.L_x_10258) ;  /* 0x000000300070a947 */ /* 0x000fea0003800000 */
[----:B------:R-:W-:Y:S01]  /*a000*/  ULOP3.LUT UR38, UR39, 0x10000, URZ, 0xfc, !UPT ;  /* 0x0001000027267892 */ /* 0x000fe2000f8efc3f */
[----:B------:R-:W-:Y:S01]  /*a010*/  IMAD.MOV.U32 R13, RZ, RZ, R12 ;  /* 0x000000ffff0d7224 */ /* 0x000fe200078e000c */
[----:B------:R-:W-:Y:S01]  /*a020*/  UMOV UR6, UR4 ;  /* 0x0000000400067c82 */ /* 0x000fe20008000000 */
[C---:B------:R-:W-:Y:S01]  /*a030*/  VIADD R12, R19.reuse, 0x9 ;  /* 0x00000009130c7836 */ /* 0x040fe20000000000 */
[----:B------:R-:W-:Y:S01]  /*a040*/  UIADD3 UR4, UR38, 0x2, URZ ;  /* 0x0000000226047890 */ /* 0x000fe2000fffe03f */
[----:B------:R-:W-:Y:S01]  /*a050*/  ISETP.GE.U32.AND P2, PT, R2, 0x180, PT ;  /* 0x000001800200780c */ /* 0x000fe20003f46070 */
[----:B------:R-:W-:Y:S01]  /*a060*/  UMOV UR30, UR5 ;  /* 0x00000005001e7c82 */ /* 0x000fe20008000000 */
[----:B------:R-:W-:Y:S01]  /*a070*/  UMOV UR5, 0x40000040 ;  /* 0x4000004000057882 */ /* 0x000fe20000000000 */
[----:B------:R-:W-:Y:S01]  /*a080*/  VIADD R23, R19, 0x8 ;  /* 0x0000000813177836 */ /* 0x000fe20000000000 */
[----:B------:R-:W-:Y:S01]  /*a090*/  SEL R19, R12, 0x9, !P2 ;  /* 0x000000090c137807 */ /* 0x000fe20005000000 */
[----:B------:R-:W-:Y:S01]  /*a0a0*/  IMAD.MOV.U32 R22, RZ, RZ, R15 ;  /* 0x000000ffff167224 */ /* 0x000fe200078e000f */
[----:B------:R-:W-:Y:S01]  /*a0b0*/  ULDC UR61, c[0x0][0x9e4] ;  /* 0x00027900003d7ab9 */ /* 0x000fe20000000800 */
[----:B------:R-:W-:Y:S01]  /*a0c0*/  IMAD.U32 R136, RZ, RZ, UR4 ;  /* 0x00000004ff887e24 */ /* 0x000fe2000f8e00ff */
[----:B------:R-:W-:Y:S01]  /*a0d0*/  UIADD3 UR28, UR38, 0x4, URZ ;  /* 0x00000004261c7890 */ /* 0x000fe2000fffe03f */
[----:B------:R-:W-:Y:S01]  /*a0e0*/  IMAD.U32 R137, RZ, RZ, UR5 ;  /* 0x00000005ff897e24 */ /* 0x000fe2000f8e00ff */
[----:B------:R-:W-:-:S02]  /*a0f0*/  UIADD3 UR32, UR38, 0x6, URZ ;  /* 0x0000000626207890 */ /* 0x000fc4000fffe03f */
[----:B------:R-:W-:Y:S02]  /*a100*/  UIADD3 UR40, UR38, 0x600, URZ ;  /* 0x0000060026287890 */ /* 0x000fe4000fffe03f */
[----:B------:R-:W-:Y:S02]  /*a110*/  UIADD3 UR44, UR38, 0x602, URZ ;  /* 0x00000602262c7890 */ /* 0x000fe4000fffe03f */
[----:B------:R-:W-:Y:S02]  /*a120*/  UIADD3 UR48, UR38, 0x604, URZ ;  /* 0x0000060426307890 */ /* 0x000fe4000fffe03f */
[----:B------:R-:W-:Y:S01]  /*a130*/  UIADD3 UR52, UR38, 0x606, URZ ;  /* 0x0000060626347890 */ /* 0x000fe2000fffe03f */
[----:B------:R-:W-:Y:S01]  /*a140*/  UMOV UR29, 0x40000040 ;  /* 0x40000040001d7882 */ /* 0x000fe20000000000 */
[----:B------:R-:W-:Y:S01]  /*a150*/  UMOV UR33, 0x40000040 ;  /* 0x4000004000217882 */ /* 0x000fe20000000000 */
[----:B------:R-:W-:Y:S01]  /*a160*/  UMOV UR41, 0x40000040 ;  /* 0x4000004000297882 */ /* 0x000fe20000000000 */
[----:B------:R-:W-:Y:S01]  /*a170*/  UMOV UR45, 0x40000040 ;  /* 0x40000040002d7882 */ /* 0x000fe20000000000 */
[----:B------:R-:W-:Y:S01]  /*a180*/  UMOV UR49, 0x40000040 ;  /* 0x4000004000317882 */ /* 0x000fe20000000000 */
[----:B------:R-:W-:-:S06]  /*a190*/  UMOV UR53, 0x40000040 ;  /* 0x4000004000357882 */ /* 0x000fcc0000000000 */
.L_x_10275:
[----:B------:R-:W-:Y:S01]  /*a1a0*/  UIADD3 UR4, UR6, 0x1, URZ ;  /* 0x0000000106047890 */ /* 0x000fe2000fffe03f */
[----:B------:R-:W-:-:S03]  /*a1b0*/  ISETP.NE.AND P3, PT, RZ, UR37, PT ;  /* 0x00000025ff007c0c */ /* 0x000fc6000bf65270 */
[----:B------:R-:W-:-:S04]  /*a1c0*/  UISETP.NE.AND UP1, UPT, UR4, 0x2, UPT ;  /* 0x000000020400788c */ /* 0x000fc8000bf25270 */
[----:B------:R-:W-:Y:S02]  /*a1d0*/  USEL UR5, URZ, 0x1, UP1 ;  /* 0x000000013f057887 */ /* 0x000fe40008800000 */
[----:B------:R-:W-:Y:S02]  /*a1e0*/  USEL UR4, UR4, URZ, UP1 ;  /* 0x0000003f04047287 */ /* 0x000fe40008800000 */
[----:B------:R-:W-:Y:S02]  /*a1f0*/  ULOP3.LUT UR5, UR30, UR5, URZ, 0x3c, !UPT ;  /* 0x000000051e057292 */ /* 0x000fe4000f8e3c3f */
[----:B---3--:R-:W-:Y:S10]  /*a200*/  @P3 BRA `(.L_x_10259) ;  /* 0x00000000002c3947 */ /* 0x008ff40003800000 */
[----:B------:R-:W-:Y:S05]  /*a210*/  @!P0 BRA `(.L_x_10260) ;  /* 0x0000000000048947 */ /* 0x000fea0003800000 */
[----:B------:R-:W-:Y:S01]  /*a220*/  BPT.TRAP 0x1 ;  /* 0x000000040000795c */ /* 0x000fe20000300000 */
.L_x_10260:
[----:B------:R-:W-:Y:S01]  /*a230*/  ULEA UR10, UR4, UR36, 0x3 ;  /* 0x00000024040a7291 */ /* 0x000fe2000f8e183f */
[----:B------:R-:W-:-:S05]  /*a240*/  IMAD.U32 R12, RZ, RZ, UR5 ;  /* 0x00000005ff0c7e24 */ /* 0x000fca000f8e00ff */
[----:B------:R-:W-:-:S04]  /*a250*/  SHF.L.U32 R12, R12, 0x1f, RZ ;  /* 0x0000001f0c0c7819 */ /* 0x000fc800000006ff */
[----:B------:R2:W3:Y:S01]  /*a260*/  SYNCS.PHASECHK.TRANS64.TRYWAIT P2, [UR10+0x2d830], R12 ;  /* 0x02d8300cff0075a7 */ /* 0x0004e2000804014a */
[----:B------:R-:W-:Y:S05]  /*a270*/  @!P0 BRA `(.L_x_10261) ;  /* 0x0000000000048947 */ /* 0x000fea0003800000 */
[----:B------:R-:W-:Y:S01]  /*a280*/  BPT.TRAP 0x1 ;  /* 0x000000040000795c */ /* 0x000fe20000300000 */
.L_x_10261:
[----:B---3--:R-:W-:Y:S05]  /*a290*/  @P2 BRA `(.L_x_10259) ;  /* 0x0000000000082947 */ /* 0x008fea0003800000 */
[----:B------:R-:W3:Y:S02]  /*a2a0*/  SYNCS.PHASECHK.TRANS64.TRYWAIT P2, [UR10+0x2d830], R12 ;  /* 0x02d8300cff0075a7 */ /* 0x000ee4000804014a */
[----:B---3--:R-:W-:Y:S05]  /*a2b0*/  @!P2 BRA `(.L_x_10262) ;  /* 0x000000940084a947 */ /* 0x008fea0003800000 */
.L_x_10259:
[----:B------:R4:W-:Y:S01]  /*a2c0*/  BAR.SYNC.DEFER_BLOCKING R23, 0x100 ;  /* 0x000400170000751d */ /* 0x0009e20000010000 */
[----:B------:R-:W-:Y:S01]  /*a2d0*/  R2UR UR56, R20 ;  /* 0x00000000143872ca */ /* 0x000fe200000e0000 */
[----:B------:R-:W-:Y:S01]  /*a2e0*/  UIMAD UR26, UR4, 0x600, UR7 ;  /* 0x00000600041a78a4 */ /* 0x000fe2000f8e0207 */
[----:B------:R-:W-:-:S03]  /*a2f0*/  R2UR UR57, R21 ;  /* 0x00000000153972ca */ /* 0x000fc600000e0000 */
[----:B------:R-:W-:Y:S01]  /*a300*/  UMOV UR59, 0x80000020 ;  /* 0x80000020003b7882 */ /* 0x000fe20000000000 */
[----:B------:R-:W-:Y:S02]  /*a310*/  UIADD3 UR10, UR26, 0x2, URZ ;  /* 0x000000021a0a7890 */ /* 0x000fe4000fffe03f */
[----:B------:R-:W-:Y:S01]  /*a320*/  UMOV UR58, UR26 ;  /* 0x0000001a003a7c82 */ /* 0x000fe20008000000 */
        /* <DEDUP_REMOVED lines=9> */
[----:B01----:R-:W-:-:S06]  /*a3c0*/  WARPGROUP.ARRIVE ;  /* 0x00000000000079c5 */ /* 0x003fcc0000000000 */
        /* <DEDUP_REMOVED lines=17> */
[----:B----4-:R-:W-:Y:S05]  /*a4e0*/  @P3 BRA `(.L_x_10263) ;  /* 0x00000000002c3947 */ /* 0x010fea0003800000 */
[----:B------:R-:W-:Y:S05]  /*a4f0*/  @!P0 BRA `(.L_x_10264) ;  /* 0x0000000000048947 */ /* 0x000fea0003800000 */
[----:B------:R-:W-:Y:S01]  /*a500*/  BPT.TRAP 0x1 ;  /* 0x000000040000795c */ /* 0x000fe20000300000 */
.L_x_10264:
[----:B------:R-:W-:Y:S01]  /*a510*/  ULEA UR10, UR6, UR36, 0x3 ;  /* 0x00000024060a7291 */ /* 0x000fe2000f8e183f */
[----:B--23--:R-:W-:-:S05]  /*a520*/  IMAD.U32 R12, RZ, RZ, UR30 ;  /* 0x0000001eff0c7e24 */ /* 0x00cfca000f8e00ff */
[----:B------:R-:W-:-:S04]  /*a530*/  SHF.L.U32 R12, R12, 0x1f, RZ ;  /* 0x0000001f0c0c7819 */ /* 0x000fc800000006ff */
[----:B------:R0:W1:Y:S01]  /*a540*/  SYNCS.PHASECHK.TRANS64.TRYWAIT P2, [UR10+0x2d850], R12 ;  /* 0x02d8500cff0075a7 */ /* 0x000062000804014a */
[----:B------:R-:W-:Y:S05]  /*a550*/  @!P0 BRA `(.L_x_10265) ;  /* 0x0000000000048947 */ /* 0x000fea0003800000 */
[----:B------:R-:W-:Y:S01]  /*a560*/  BPT.TRAP 0x1 ;  /* 0x000000040000795c */ /* 0x000fe20000300000 */
.L_x_10265:
[----:B-1----:R-:W-:Y:S05]  /*a570*/  @P2 BRA `(.L_x_10263) ;  /* 0x0000000000082947 */ /* 0x002fea0003800000 */
[----:B------:R-:W1:Y:S02]  /*a580*/  SYNCS.PHASECHK.TRANS64.TRYWAIT P2, [UR10+0x2d850], R12 ;  /* 0x02d8500cff0075a7 */ /* 0x000e64000804014a */
[----:B-1----:R-:W-:Y:S05]  /*a590*/  @!P2 BRA `(.L_x_10266) ;  /* 0x0000009000e4a947 */ /* 0x002fea0003800000 */
.L_x_10263:
[----:B------:R-:W-:Y:S01]  /*a5a0*/  UIADD3 UR10, UR36, 0x400, URZ ;  /* 0x00000400240a7890 */ /* 0x000fe2000fffe03f */
[----:B------:R-:W-:Y:S01]  /*a5b0*/  WARPGROUP.ARRIVE ;  /* 0x00000000000079c5 */ /* 0x000fe20000000000 */
[----:B------:R-:W-:Y:S01]  /*a5c0*/  UMOV UR56, UR38 ;  /* 0x0000002600387c82 */ /* 0x000fe20008000000 */
[----:B------:R-:W-:Y:S01]  /*a5d0*/  UMOV UR57, 0x40000040 ;  /* 0x4000004000397882 */ /* 0x000fe20000000000 */
[----:B------:R-:W-:Y:S01]  /*a5e0*/  USHF.R.U32.HI UR10, URZ, 0x4, UR10 ;  /* 0x000000043f0a7899 */ /* 0x000fe2000801160a */
[----:B------:R-:W-:Y:S01]  /*a5f0*/  PLOP3.LUT P2, PT, PT, PT, UP0, 0x80, 0x0 ;  /* 0x000000000000781c */ /* 0x000fe20003f4f008 */
[----:B------:R-:W-:Y:S01]  /*a600*/  UMOV UR59, 0x80000020 ;  /* 0x80000020003b7882 */ /* 0x000fe20000000000 */
[----:B------:R-:W-:Y:S01]  /*a610*/  UMOV UR31, 0x80000020 ;  /* 0x80000020001f7882 */ /* 0x000fe20000000000 */
[----:B------:R-:W-:Y:S01]  /*a620*/  ULOP3.LUT UR10, UR10, 0x3fff, URZ, 0xc0, !UPT ;  /* 0x00003fff0a0a7892 */ /* 0x000fe2000f8ec03f */
[----:B------:R-:W-:Y:S01]  /*a630*/  IMAD.MOV.U32 R142, RZ, RZ, R0 ;  /* 0x000000ffff8e7224 */ /* 0x000fe200078e0000 */
[----:B------:R-:W-:Y:S01]  /*a640*/  UMOV UR35, 0x80000020 ;  /* 0x8000002000237882 */ /* 0x000fe20000000000 */
[----:B------:R-:W-:Y:S01]  /*a650*/  UMOV UR43, 0x80000020 ;  /* 0x80000020002b7882 */ /* 0x000fe20000000000 */
[----:B------:R-:W-:Y:S01]  /*a660*/  ULOP3.LUT UR10, UR10, 0x2000000, URZ, 0xfc, !UPT ;  /* 0x020000000a0a7892 */ /* 0x000fe2000f8efc3f */
[----:B-1-3--:R-:W-:Y:S01]  /*a670*/  IMAD.U32 R15, RZ, RZ, UR4 ;  /* 0x00000004ff0f7e24 */ /* 0x00afe2000f8e00ff */
[----:B------:R-:W-:Y:S01]  /*a680*/  UMOV UR47, 0x80000020 ;  /* 0x80000020002f7882 */ /* 0x000fe20000000000 */
[----:B------:R-:W-:Y:S01]  /*a690*/  UMOV UR51, 0x80000020 ;  /* 0x8000002000337882 */ /* 0x000fe20000000000 */
[----:B------:R-:W-:Y:S01]  /*a6a0*/  UIMAD UR10, UR6, 0x600, UR10 ;  /* 0x00000600060a78a4 */ /* 0x000fe2000f8e020a */
[----:B------:R-:W-:Y:S01]  /*a6b0*/  IMAD.SHL.U32 R143, R14, 0x80, RZ ;  /* 0x000000800e8f7824 */ /* 0x000fe200078e00ff */
[----:B------:R-:W-:Y:S01]  /*a6c0*/  UMOV UR55, 0x80000020 ;  /* 0x8000002000377882 */ /* 0x000fe20000000000 */
[----:B------:R-:W-:Y:S01]  /*a6d0*/  @!P1 LEA R15, R15, UR36, 0x3 ;  /* 0x000000240f0f9c11 */ /* 0x000fe2000f8e18ff */
[----:B------:R-:W-:-:S02]  /*a6e0*/  UIADD3 UR11, UR10, 0x40, URZ ;  /* 0x000000400a0b7890 */ /* 0x000fc4000fffe03f */
[----:B------:R-:W-:Y:S01]  /*a6f0*/  UIADD3 UR30, UR10, 0x80, URZ ;  /* 0x000000800a1e7890 */ /* 0x000fe2000fffe03f */
[----:B0-2---:R-:W-:Y:S01]  /*a700*/  IADD3 R12, -R143, 0x1, RZ ;  /* 0x000000018f0c7810 */ /* 0x005fe20007ffe1ff */
[----:B------:R-:W-:Y:S01]  /*a710*/  UMOV UR58, UR10 ;  /* 0x0000000a003a7c82 */ /* 0x000fe20008000000 */
[----:B------:R-:W-:Y:S01]  /*a720*/  UIADD3 UR34, UR10, 0xc0, URZ ;  /* 0x000000c00a227890 */ /* 0x000fe2000fffe03f */
[----:B------:R-:W-:Y:S01]  /*a730*/  HGMMA.64x96x16.F32.BF16 R88, gdesc[UR56].tnspB, R88, gsb0 ;  /* 0x41600000385879f0 */ /* 0x000fe20008001858 */
[----:B------:R-:W-:Y:S01]  /*a740*/  R2UR UR56, R136 ;  /* 0x00000000883872ca */ /* 0x000fe200000e0000 */
[----:B------:R-:W-:Y:S01]  /*a750*/  UMOV UR58, UR11 ;  /* 0x0000000b003a7c82 */ /* 0x000fe20008000000 */
[----:B------:R-:W-:Y:S01]  /*a760*/  R2UR UR57, R137 ;  /* 0x00000000893972ca */ /* 0x000fe200000e0000 */
[----:B------:R-:W-:Y:S01]  /*a770*/  UMOV UR59, 0x80000020 ;  /* 0x80000020003b7882 */ /* 0x000fe20000000000 */
[----:B------:R-:W-:Y:S01]  /*a780*/  UIADD3 UR42, UR10, 0x100, URZ ;  /* 0x000001000a2a7890 */ /* 0x000fe2000fffe03f */
[----:B------:R-:W-:Y:S01]  /*a790*/  R2UR UR11, R4 ;  /* 0x00000000040b72ca */ /* 0x000fe200000e0000 */
[----:B------:R-:W-:-:S02]  /*a7a0*/  UIADD3 UR46, UR10, 0x140, URZ ;  /* 0x000001400a2e7890 */ /* 0x000fc4000fffe03f */
[----:B------:R-:W-:Y:S02]  /*a7b0*/  UIADD3 UR50, UR10, 0x180, URZ ;  /* 0x000001800a327890 */ /* 0x000fe4000fffe03f */
[----:B------:R-:W-:Y:S01]  /*a7c0*/  UIADD3 UR54, UR10, 0x1c0, URZ ;  /* 0x000001c00a367890 */ /* 0x000fe2000fffe03f */
[----:B------:R-:W-:Y:S02]  /*a7d0*/  ULDC UR18, c[0x0][0x2f0] ;  /* 0x0000bc0000127ab9 */ /* 0x000fe40000000800 */
[----:B------:R-:W-:Y:S01]  /*a7e0*/  @UP0 ULDC UR10, c[0x0][0x44c] ;  /* 0x00011300000a0ab9 */ /* 0x000fe20000000800 */
[----:B------:R-:W-:Y:S01]  /*a7f0*/  ULDC UR15, c[0x0][0x288] ;  /* 0x0000a200000f7ab9 */ /* 0x000fe20000000800 */
[----:B------:R-:W-:Y:S01]  /*a800*/  @P2 IMAD.HI.U32 R138, R0, UR10, RZ ;  /* 0x0000000a008a2c27 */ /* 0x000fe2000f8e00ff */
[----:B------:R-:W-:Y:S01]  /*a810*/  @UP0 ULDC UR10, c[0x0][0x450] ;  /* 0x00011400000a0ab9 */ /* 0x000fe20000000800 */
[----:B------:R-:W-:-:S03]  /*a820*/  ULDC UR14, c[0x0][0x9e0] ;  /* 0x00027800000e7ab9 */ /* 0x000fc60000000800 */
[----:B------:R-:W-:Y:S01]  /*a830*/  @P2 SHF.R.U32.HI R142, RZ, UR10, R138 ;  /* 0x0000000aff8e2c19 */ /* 0x000fe2000801168a */
[----:B------:R-:W-:Y:S02]  /*a840*/  @!P1 VIADD R138, R15, 0x2d840 ;  /* 0x0002d8400f8a9836 */ /* 0x000fe40000000000 */
[----:B------:R-:W-:Y:S02]  /*a850*/  IMAD R15, R3, -0x2, R12 ;  /* 0xfffffffe030f7824 */ /* 0x000fe400078e020c */
[----:B------:R-:W0:Y:S01]  /*a860*/  SHFL.IDX PT, R139, R142, RZ, 0x1c1f ;  /* 0x001c1fff8e8b7589 */ /* 0x000e2200000e0000 */
[----:B------:R-:W-:Y:S01]  /*a870*/  @!P1 PRMT R138, RZ, 0x654, R138 ;  /* 0x00000654ff8a9816 */ /* 0x000fe2000000008a */
[----:B------:R-:W-:-:S04]  /*a880*/  IMAD R15, R18, UR18, R15 ;  /* 0x00000012120f7c24 */ /* 0x000fc8000f8e020f */
[----:B------:R-:W-:-:S04]  /*a890*/  VIADD R15, R15, -UR15 ;  /* 0x8000000f0f0f7c36 */ /* 0x000fc80008000000 */
[C---:B------:R-:W-:Y:S02]  /*a8a0*/  VIADD R141, R15.reuse, UR14 ;  /* 0x0000000e0f8d7c36 */ /* 0x040fe40008000000 */
[----:B------:R-:W-:Y:S02]  /*a8b0*/  VIADD R140, R15, UR11 ;  /* 0x0000000b0f8c7c36 */ /* 0x000fe40008000000 */
[--C-:B0-----:R-:W-:Y:S02]  /*a8c0*/  IMAD.IADD R15, R141, 0x1, R139.reuse ;  /* 0x000000018d0f7824 */ /* 0x101fe400078e028b */
[----:B------:R-:W-:Y:S01]  /*a8d0*/  IMAD.IADD R12, R140, 0x1, R139 ;  /* 0x000000018c0c7824 */ /* 0x000fe200078e028b */
[----:B------:R-:W-:Y:S02]  /*a8e0*/  WARPGROUP.DEPBAR.LE gsb0, 0x0 ;  /* 0x00008000000079c5 */ /* 0x000fe40000010000 */
[----:B------:R-:W-:-:S06]  /*a8f0*/  WARPGROUP.ARRIVE ;  /* 0x00000000000079c5 */ /* 0x000fcc0000000000 */
[----:B------:R-:W-:Y:S03]  /*a900*/  HGMMA.64x96x16.F32.BF16 R88, gdesc[UR56].tnspB, R88, gsb0 ;  /* 0x41600000385879f0 */ /* 0x000fe60008001858 */
        /* <DEDUP_REMOVED lines=19> */
[----:B------:R0:W-:Y:S06]  /*aa40*/  BAR.ARV R19, 0x100 ;  /* 0x000400130000751d */ /* 0x0001ec0000002000 */
[----:B------:R0:W-:Y:S01]  /*aa50*/  @!P1 SYNCS.ARRIVE.TRANS64.RED.A1T0 RZ, [R138+URZ], RZ ;  /* 0x000000ff8aff99a7 */ /* 0x0001e2000810043f */
[----:B------:R-:W-:Y:S05]  /*aa60*/  @!P5 BRA `(.L_x_10267) ;  /* 0x000000000064d947 */ /* 0x000fea0003800000 */
[----:B------:R-:W-:Y:S01]  /*aa70*/  ULDC UR11, c[0x0][0x2f0] ;  /* 0x0000bc00000b7ab9 */ /* 0x000fe20000000800 */
[----:B------:R-:W-:Y:S01]  /*aa80*/  ULDC UR10, c[0x0][0x288] ;  /* 0x0000a200000a7ab9 */ /* 0x000fe20000000800 */
[----:B0-----:R-:W-:Y:S01]  /*aa90*/  IMAD R138, R18, UR11, R139 ;  /* 0x0000000b128a7c24 */ /* 0x001fe2000f8e028b */
        /* <DEDUP_REMOVED lines=12> */
.L_x_10269:
[----:B------:R-:W-:-:S05]  /*ab60*/  IMAD.U32 R146, RZ, RZ, UR61 ;  /* 0x0000003dff927e24 */ /* 0x000fca000f8e00ff */
[----:B------:R-:W-:-:S13]  /*ab70*/  ISETP.NE.AND P2, PT, R146, 0x1, PT ;  /* 0x000000019200780c */ /* 0x000fda0003f45270 */
[----:B------:R-:W0:Y:S02]  /*ab80*/  @P2 LDC.64 R138, c[0x0][0x9e8] ;  /* 0x00027a00ff8a2b82 */ /* 0x000e240000000a00 */
[----:B0-----:R-:W-:-:S05]  /*ab90*/  @P2 IMAD.HI.U32 R138, R144, R138, RZ ;  /* 0x0000008a908a2227 */ /* 0x001fca00078e00ff */
[----:B------:R-:W-:-:S07]  /*aba0*/  @P2 SHF.R.U32.HI R144, RZ, R139, R138 ;  /* 0x0000008bff902219 */ /* 0x000fce000001168a */
.L_x_10270:
[----:B------:R-:W-:Y:S05]  /*abb0*/  BSYNC B0 ;  /* 0x0000000000007941 */ /* 0x000fea0003800000 */
.L_x_10268:
[----:B------:R-:W-:-:S04]  /*abc0*/  IMAD R144, R144, R146, -R143 ;  /* 0x0000009290907224 */ /* 0x000fc800078e0a8f */
[----:B------:R-:W-:-:S05]  /*abd0*/  IMAD R144, R3, -0x2, R144 ;  /* 0xfffffffe03907824 */ /* 0x000fca00078e0290 */
[----:B------:R-:W-:Y:S02]  /*abe0*/  VIADDMNMX R15, R144, R146, R15, PT ;  /* 0x00000092900f7246 */ /* 0x000fe4000380010f */
[----:B------:R-:W-:-:S07]  /*abf0*/  VIMNMX R12, R12, R144, !PT ;  /* 0x000000900c0c7248 */ /* 0x000fce0007fe0100 */
.L_x_10267:
[----:B------:R-:W-:-:S04]  /*ac00*/  ISETP.GT.AND P2, PT, R14, -0x1, PT ;  /* 0xffffffff0e00780c */ /* 0x000fc80003f44270 */
[C---:B------:R-:W-:Y:S02]  /*ac10*/  ISETP.GT.AND P4, PT, R12.reuse, RZ, P2 ;  /* 0x000000ff0c00720c */ /* 0x040fe40001784270 */
[----:B------:R-:W-:Y:S02]  /*ac20*/  ISETP.GT.AND P6, PT, R12, 0x1, P2 ;  /* 0x000000010c00780c */ /* 0x000fe400017c4270 */
[C---:B------:R-:W-:Y:S02]  /*ac30*/  ISETP.LT.OR P4, PT, R15.reuse, 0x1, P4 ;  /* 0x000000010f00780c */ /* 0x040fe40002781670 */
[----:B------:R-:W-:Y:S02]  /*ac40*/  ISETP.LT.OR P6, PT, R15, 0x2, P6 ;  /* 0x000000020f00780c */ /* 0x000fe400037c1670 */
        /* <DEDUP_REMOVED lines=46> */
[----:B0-----:R-:W-:Y:S02]  /*af30*/  FSEL R138, R56, -INF , !P6 ;  /* 0xff800000388a7808 */ /* 0x001fe40007000000 */
[C---:B------:R-:W-:Y:S02]  /*af40*/  ISETP.GT.AND P3, PT, R12.reuse, 0x41, P2 ;  /* 0x000000410c00780c */ /* 0x040fe40001764270 */
[C---:B------:R-:W-:Y:S02]  /*af50*/  ISETP.GT.AND P4, PT, R12.reuse, 0x48, P2 ;  /* 0x000000480c00780c */ /* 0x040fe40001784270 */
[----:B------:R-:W-:-:S02]  /*af60*/  ISETP.GT.AND P6, PT, R12, 0x49, P2 ;  /* 0x000000490c00780c */ /* 0x000fc400017c4270 */
[C---:B------:R-:W-:Y:S02]  /*af70*/  ISETP.LT.OR P3, PT, R15.reuse, 0x42, P3 ;  /* 0x000000420f00780c */ /* 0x040fe40001f61670 */
[C---:B------:R-:W-:Y:S02]  /*af80*/  ISETP.LT.OR P4, PT, R15.reuse, 0x49, P4 ;  /* 0x000000490f00780c */ /* 0x040fe40002781670 */
[----:B------:R-:W-:Y:S02]  /*af90*/  ISETP.LT.OR P6, PT, R15, 0x4a, P6 ;  /* 0x0000004a0f00780c */ /* 0x000fe400037c1670 */
[----:B------:R-:W-:Y:S02]  /*afa0*/  FSEL R139, R57, -INF , !P3 ;  /* 0xff800000398b7808 */ /* 0x000fe40005800000 */
[----:B------:R-:W-:Y:S01]  /*afb0*/  FSEL R60, R60, -INF , !P4 ;  /* 0xff8000003c3c7808 */ /* 0x000fe20006000000 */
[----:B------:R-:W0:Y:S01]  /*afc0*/  SHFL.IDX PT, R57, R142, 0x1, 0x1c1f ;  /* 0x003c1f008e397f89 */ /* 0x000e2200000e0000 */
        /* <DEDUP_REMOVED lines=11> */
[C---:B------:R-:W-:Y:S01]  /*b080*/  ISETP.GT.AND P4, PT, R12.reuse, 0x60, P2 ;  /* 0x000000600c00780c */ /* 0x040fe20001784270 */
[--C-:B0-----:R-:W-:Y:S01]  /*b090*/  IMAD.IADD R141, R141, 0x1, R57.reuse ;  /* 0x000000018d8d7824 */ /* 0x101fe200078e0239 */
[----:B------:R-:W-:Y:S01]  /*b0a0*/  ISETP.GT.AND P6, PT, R12, 0x61, P2 ;  /* 0x000000610c00780c */ /* 0x000fe200017c4270 */
[----:B------:R-:W-:Y:S01]  /*b0b0*/  IMAD.IADD R140, R140, 0x1, R57 ;  /* 0x000000018c8c7824 */ /* 0x000fe200078e0239 */
        /* <DEDUP_REMOVED lines=23> */
[----:B------:R-:W-:Y:S01]  /*b230*/  FSEL R85, R85, -INF , !P6 ;  /* 0xff80000055557808 */ /* 0x000fe20007000000 */
[----:B------:R-:W-:Y:S06]  /*b240*/  @!P5 BRA `(.L_x_10271) ;  /* 0x000000000064d947 */ /* 0x000fec0003800000 */
[----:B------:R-:W-:Y:S01]  /*b250*/  ULDC UR11, c[0x0][0x2f0] ;  /* 0x0000bc00000b7ab9 */ /* 0x000fe20000000800 */
[----:B------:R-:W-:Y:S01]  /*b260*/  ULDC UR10, c[0x0][0x288] ;  /* 0x0000a200000a7ab9 */ /* 0x000fe20000000800 */
        /* <DEDUP_REMOVED lines=13> */
.L_x_10273:
[----:B------:R-:W-:-:S05]  /*b340*/  IMAD.U32 R142, RZ, RZ, UR61 ;  /* 0x0000003dff8e7e24 */ /* 0x000fca000f8e00ff */
[----:B------:R-:W-:-:S13]  /*b350*/  ISETP.NE.AND P3, PT, R142, 0x1, PT ;  /* 0x000000018e00780c */ /* 0x000fda0003f65270 */
[----:B------:R-:W0:Y:S02]  /*b360*/  @P3 LDC.64 R56, c[0x0][0x9e8] ;  /* 0x00027a00ff383b82 */ /* 0x000e240000000a00 */
[----:B0-----:R-:W-:-:S05]  /*b370*/  @P3 IMAD.HI.U32 R56, R12, R56, RZ ;  /* 0x000000380c383227 */ /* 0x001fca00078e00ff */
[----:B------:R-:W-:-:S07]  /*b380*/  @P3 SHF.R.U32.HI R12, RZ, R57, R56 ;  /* 0x00000039ff0c3219 */ /* 0x000fce0000011638 */
.L_x_10274:
[----:B------:R-:W-:Y:S05]  /*b390*/  BSYNC B0 ;  /* 0x0000000000007941 */ /* 0x000fea0003800000 */
.L_x_10272:
[----:B------:R-:W-:-:S04]  /*b3a0*/  IMAD R12, R12, R142, -R143 ;  /* 0x0000008e0c0c7224 */ /* 0x000fc800078e0a8f */
[----:B------:R-:W-:-:S05]  /*b3b0*/  IMAD R12, R3, -0x2, R12 ;  /* 0xfffffffe030c7824 */ /* 0x000fca00078e020c */
[----:B------:R-:W-:Y:S02]  /*b3c0*/  VIADDMNMX R141, R12, R142, R141, PT ;  /* 0x0000008e0c8d7246 */ /* 0x000fe4000380018d */
[----:B------:R-:W-:-:S07]  /*b3d0*/  VIMNMX R140, R140, R12, !PT ;  /* 0x0000000c8c8c7248 */ /* 0x000fce0007fe0100 */
.L_x_10271:
[----:B------:R-:W-:Y:S01]  /*b3e0*/  FMNMX.FTZ R12, R24, R13, !PT ;  /* 0x0000000d180c7209 */ /* 0x000fe20007810000 */
[----:B------:R-:W-:Y:S01]  /*b3f0*/  ULDC UR10, c[0x0][0x988] ;  /* 0x00026200000a7ab9 */ /* 0x000fe20000000800 */
[C---:B------:R-:W-:Y:S01]  /*b400*/  ISETP.GT.AND P6, PT, R140.reuse, 0x8, P2 ;  /* 0x000000088c00780c */ /* 0x040fe200017c4270 */
[----:B------:R-:W-:Y:S01]  /*b410*/  UMOV UR30, UR5 ;  /* 0x00000005001e7c82 */ /* 0x000fe20008000000 */
        /* <DEDUP_REMOVED lines=17> */
[----:B------:R-:W-:Y:S02]  /*b530*/  ISETP.LT.OR P4, PT, R141, 0x2, P4 ;  /* 0x000000028d00780c */ /* 0x000fe40002781670 */
[----:B------:R-:W-:Y:S02]  /*b540*/  FMNMX.FTZ R12, R44, R15, !PT ;  /* 0x0000000f2c0c7209 */ /* 0x000fe40007810000 */
[----:B------:R-:W-:Y:S02]  /*b550*/  FSEL R27, R27, -INF , !P4 ;  /* 0xff8000001b1b7808 */ /* 0x000fe40006000000 */
        /* <DEDUP_REMOVED lines=58> */
[----:B------:R-:W-:Y:S02]  /*b900*/  ISETP.LT.OR P4, PT, R141, 0x62, P4 ;  /* 0x000000628d00780c */ /* 0x000fe40002781670 */
[----:B0-----:R-:W-:-:S04]  /*b910*/  FMNMX.FTZ R12, R56, R57, !PT ;  /* 0x00000039380c7209 */ /* 0x001fc80007810000 */
[C---:B------:R-:W-:Y:S01]  /*b920*/  FSETP.NEU.FTZ.AND P6, PT, R12.reuse, -INF , PT ;  /* 0xff8000000c00780b */ /* 0x040fe20003fdd000 */
[----:B------:R-:W-:-:S05]  /*b930*/  FMUL.FTZ R15, R12, UR10 ;  /* 0x0000000a0c0f7c20 */ /* 0x000fca0008410000 */
[----:B------:R-:W-:-:S05]  /*b940*/  FSEL R15, R15, RZ, P6 ;  /* 0x000000ff0f0f7208 */ /* 0x000fca0003000000 */
[--C-:B------:R-:W-:Y:S01]  /*b950*/  FFMA.FTZ R57, R24, UR10, -R15.reuse ;  /* 0x0000000a18397c23 */ /* 0x100fe2000801080f */
[----:B------:R-:W-:Y:S01]  /*b960*/  FSEL R24, R35, -INF , !P3 ;  /* 0xff80000023187808 */ /* 0x000fe20005800000 */
[--C-:B------:R-:W-:Y:S01]  /*b970*/  FFMA.FTZ R56, R25, UR10, -R15.reuse ;  /* 0x0000000a19387c23 */ /* 0x100fe2000801080f */
[----:B------:R-:W-:Y:S01]  /*b980*/  ISETP.GT.AND P3, PT, R140, 0x19, P2 ;  /* 0x000000198c00780c */ /* 0x000fe20001764270 */
[--C-:B------:R-:W-:Y:S01]  /*b990*/  FFMA.FTZ R25, R28, UR10, -R15.reuse ;  /* 0x0000000a1c197c23 */ /* 0x100fe2000801080f */
[--C-:B------:R-:W-:Y:S01]  /*b9a0*/  FFMA.FTZ R28, R29, UR10, -R15.reuse ;  /* 0x0000000a1d1c7c23 */ /* 0x100fe2000801080f */
[----:B------:R0:W-:Y:S01]  /*b9b0*/  MUFU.EX2 R35, R57 ;  /* 0x0000003900237308 */ /* 0x0001e20000000800 */
[----:B------:R-:W-:Y:S01]  /*b9c0*/  ISETP.LT.OR P3, PT, R141, 0x1a, P3 ;  /* 0x0000001a8d00780c */ /* 0x000fe20001f61670 */
[--C-:B------:R-:W-:Y:S01]  /*b9d0*/  FFMA.FTZ R142, R36, UR10, -R15.reuse ;  /* 0x0000000a248e7c23 */ /* 0x100fe2000801080f */
[--C-:B------:R-:W-:Y:S01]  /*b9e0*/  FFMA.FTZ R143, R52, UR10, -R15.reuse ;  /* 0x0000000a348f7c23 */ /* 0x100fe2000801080f */
[--C-:B------:R-:W-:Y:S01]  /*b9f0*/  FFMA.FTZ R33, R33, UR10, -R15.reuse ;  /* 0x0000000a21217c23 */ /* 0x100fe2000801080f */
[----:B------:R-:W-:Y:S01]  /*ba00*/  FSEL R39, R39, -INF , !P3 ;  /* 0xff80000027277808 */ /* 0x000fe20005800000 */
[--C-:B------:R-:W-:Y:S01]  /*ba10*/  FFMA.FTZ R37, R37, UR10, -R15.reuse ;  /* 0x0000000a25257c23 */ /* 0x100fe2000801080f */
[----:B------:R-:W-:Y:S01]  /*ba20*/  ISETP.GT.AND P3, PT, R140, 0x21, P2 ;  /* 0x000000218c00780c */ /* 0x000fe20001764270 */
[--C-:B------:R-:W-:Y:S01]  /*ba30*/  FFMA.FTZ R41, R41, UR10, -R15.reuse ;  /* 0x0000000a29297c23 */ /* 0x100fe2000801080f */
[--C-:B------:R-:W-:Y:S01]  /*ba40*/  FFMA.FTZ R45, R45, UR10, -R15.reuse ;  /* 0x0000000a2d2d7c23 */ /* 0x100fe2000801080f */
[--C-:B------:R-:W-:Y:S01]  /*ba50*/  FFMA.FTZ R49, R49, UR10, -R15.reuse ;  /* 0x0000000a31317c23 */ /* 0x100fe2000801080f */
[----:B------:R-:W-:Y:S01]  /*ba60*/  ISETP.LT.OR P3, PT, R141, 0x22, P3 ;  /* 0x000000228d00780c */ /* 0x000fe20001f61670 */
[--C-:B------:R-:W-:Y:S01]  /*ba70*/  FFMA.FTZ R53, R53, UR10, -R15.reuse ;  /* 0x0000000a35357c23 */ /* 0x100fe2000801080f */
[--C-:B------:R-:W-:Y:S01]  /*ba80*/  FFMA.FTZ R60, R60, UR10, -R15.reuse ;  /* 0x0000000a3c3c7c23 */ /* 0x100fe2000801080f */
[--C-:B------:R-:W-:Y:S01]  /*ba90*/  FFMA.FTZ R80, R80, UR10, -R15.reuse ;  /* 0x0000000a50507c23 */ /* 0x100fe2000801080f */
[----:B------:R-:W-:Y:S01]  /*baa0*/  FSEL R43, R43, -INF , !P3 ;  /* 0xff8000002b2b7808 */ /* 0x000fe20005800000 */
[--C-:B------:R-:W-:Y:S01]  /*bab0*/  FFMA.FTZ R81, R81, UR10, -R15.reuse ;  /* 0x0000000a51517c23 */ /* 0x100fe2000801080f */
[----:B------:R-:W-:Y:S01]  /*bac0*/  ISETP.GT.AND P3, PT, R140, RZ, P2 ;  /* 0x000000ff8c00720c */ /* 0x000fe20001764270 */
[----:B------:R-:W-:Y:S01]  /*bad0*/  FFMA.FTZ R85, R85, UR10, -R15 ;  /* 0x0000000a55557c23 */ /* 0x000fe2000801080f */
[----:B------:R-:W-:Y:S02]  /*bae0*/  MUFU.EX2 R56, R56 ;  /* 0x0000003800387308 */ /* 0x000fe40000000800 */
[----:B------:R-:W-:-:S04]  /*baf0*/  ISETP.LT.OR P3, PT, R141, 0x1, P3 ;  /* 0x000000018d00780c */ /* 0x000fc80001f61670 */
[----:B------:R-:W-:Y:S01]  /*bb00*/  FSEL R29, R26, -INF , !P3 ;  /* 0xff8000001a1d7808 */ /* 0x000fe20005800000 */
[----:B------:R-:W-:Y:S01]  /*bb10*/  FFMA.FTZ R26, R32, UR10, -R15 ;  /* 0x0000000a201a7c23 */ /* 0x000fe2000801080f */
[----:B------:R-:W-:Y:S01]  /*bb20*/  ISETP.GT.AND P3, PT, R140, 0x30, P2 ;  /* 0x000000308c00780c */ /* 0x000fe20001764270 */
[----:B------:R-:W-:Y:S01]  /*bb30*/  MUFU.EX2 R25, R25 ;  /* 0x0000001900197308 */ /* 0x000fe20000000800 */
[----:B------:R-:W-:Y:S02]  /*bb40*/  FMNMX.FTZ R32, R29, R22, !PT ;  /* 0x000000161d207209 */ /* 0x000fe40007810000 */
[----:B------:R-:W-:Y:S02]  /*bb50*/  ISETP.LT.OR P3, PT, R141, 0x31, P3 ;  /* 0x000000318d00780c */ /* 0x000fe40001f61670 */
[----:B0-----:R-:W-:Y:S02]  /*bb60*/  FMNMX.FTZ R57, R27, R32, !PT ;  /* 0x000000201b397209 */ /* 0x001fe40007810000 */
[----:B------:R-:W-:Y:S01]  /*bb70*/  FSEL R50, R50, -INF , !P3 ;  /* 0xff80000032327808 */ /* 0x000fe20005800000 */
[----:B------:R-:W-:Y:S01]  /*bb80*/  MUFU.EX2 R28, R28 ;  /* 0x0000001c001c7308 */ /* 0x000fe20000000800 */
[----:B------:R-:W-:-:S02]  /*bb90*/  FMNMX.FTZ R32, R30, R57, !PT ;  /* 0x000000391e207209 */ /* 0x000fc40007810000 */
[----:B------:R-:W-:Y:S02]  /*bba0*/  ISETP.GT.AND P3, PT, R140, 0x38, P2 ;  /* 0x000000388c00780c */ /* 0x000fe40001764270 */
[----:B------:R-:W-:Y:S02]  /*bbb0*/  FMNMX.FTZ R57, R31, R32, !PT ;  /* 0x000000201f397209 */ /* 0x000fe40007810000 */
[----:B------:R-:W-:Y:S01]  /*bbc0*/  ISETP.LT.OR P3, PT, R141, 0x39, P3 ;  /* 0x000000398d00780c */ /* 0x000fe20001f61670 */
[----:B------:R0:W-:Y:S01]  /*bbd0*/  MUFU.EX2 R32, R142 ;  /* 0x0000008e00207308 */ /* 0x0001e20000000800 */
[----:B------:R-:W-:Y:S02]  /*bbe0*/  FMNMX.FTZ R57, R34, R57, !PT ;  /* 0x0000003922397209 */ /* 0x000fe40007810000 */
[----:B------:R-:W-:Y:S02]  /*bbf0*/  FSEL R54, R54, -INF , !P3 ;  /* 0xff80000036367808 */ /* 0x000fe40005800000 */
[----:B------:R-:W-:-:S02]  /*bc00*/  FMNMX.FTZ R57, R24, R57, !PT ;  /* 0x0000003918397209 */ /* 0x000fc40007810000 */
[----:B------:R-:W-:Y:S01]  /*bc10*/  ISETP.GT.AND P3, PT, R140, 0x40, P2 ;  /* 0x000000408c00780c */ /* 0x000fe20001764270 */
[----:B------:R-:W-:Y:S01]  /*bc20*/  MUFU.EX2 R26, R26 ;  /* 0x0000001a001a7308 */ /* 0x000fe20000000800 */
[----:B------:R-:W-:Y:S01]  /*bc30*/  FMNMX.FTZ R36, R38, R57, !PT ;  /* 0x0000003926247209 */ /* 0x000fe20007810000 */
[----:B0-----:R-:W-:Y:S01]  /*bc40*/  FFMA.FTZ R142, R40, UR10, -R15 ;  /* 0x0000000a288e7c23 */ /* 0x001fe2000801080f */
[----:B------:R-:W-:Y:S02]  /*bc50*/  ISETP.LT.OR P3, PT, R141, 0x41, P3 ;  /* 0x000000418d00780c */ /* 0x000fe40001f61670 */
[----:B------:R-:W-:Y:S02]  /*bc60*/  FMNMX.FTZ R57, R39, R36, !PT ;  /* 0x0000002427397209 */ /* 0x000fe40007810000 */
[----:B------:R-:W-:Y:S01]  /*bc70*/  FSEL R58, R58, -INF , !P3 ;  /* 0xff8000003a3a7808 */ /* 0x000fe20005800000 */
[----:B------:R0:W-:Y:S01]  /*bc80*/  MUFU.EX2 R36, R142 ;  /* 0x0000008e00247308 */ /* 0x0001e20000000800 */
[----:B------:R-:W-:-:S02]  /*bc90*/  FMNMX.FTZ R40, R42, R57, !PT ;  /* 0x000000392a287209 */ /* 0x000fc40007810000 */
[----:B------:R-:W-:Y:S02]  /*bca0*/  ISETP.GT.AND P3, PT, R140, 0x48, P2 ;  /* 0x000000488c00780c */ /* 0x000fe40001764270 */
[----:B------:R-:W-:Y:S02]  /*bcb0*/  FMNMX.FTZ R57, R43, R40, !PT ;  /* 0x000000282b397209 */ /* 0x000fe40007810000 */
[----:B------:R-:W-:Y:S01]  /*bcc0*/  ISETP.LT.OR P3, PT, R141, 0x49, P3 ;  /* 0x000000498d00780c */ /* 0x000fe20001f61670 */
[----:B------:R-:W-:Y:S01]  /*bcd0*/  MUFU.EX2 R33, R33 ;  /* 0x0000002100217308 */ /* 0x000fe20000000800 */
[----:B------:R-:W-:Y:S01]  /*bce0*/  FMNMX.FTZ R40, R46, R57, !PT ;  /* 0x000000392e287209 */ /* 0x000fe20007810000 */
[----:B0-----:R-:W-:Y:S01]  /*bcf0*/  FFMA.FTZ R142, R44, UR10, -R15 ;  /* 0x0000000a2c8e7c23 */ /* 0x001fe2000801080f */
[----:B------:R-:W-:Y:S02]  /*bd00*/  FSEL R62, R62, -INF , !P3 ;  /* 0xff8000003e3e7808 */ /* 0x000fe40005800000 */
[----:B------:R-:W-:-:S02]  /*bd10*/  FMNMX.FTZ R57, R47, R40, !PT ;  /* 0x000000282f397209 */ /* 0x000fc40007810000 */
[----:B------:R-:W-:Y:S01]  /*bd20*/  ISETP.GT.AND P3, PT, R140, 0x50, P2 ;  /* 0x000000508c00780c */ /* 0x000fe20001764270 */
[----:B------:R0:W-:Y:S01]  /*bd30*/  MUFU.EX2 R40, R142 ;  /* 0x0000008e00287308 */ /* 0x0001e20000000800 */
[----:B------:R-:W-:Y:S02]  /*bd40*/  FMNMX.FTZ R44, R50, R57, !PT ;  /* 0x00000039322c7209 */ /* 0x000fe40007810000 */
[----:B------:R-:W-:Y:S02]  /*bd50*/  ISETP.LT.OR P3, PT, R141, 0x51, P3 ;  /* 0x000000518d00780c */ /* 0x000fe40001f61670 */
[----:B------:R-:W-:Y:S02]  /*bd60*/  FMNMX.FTZ R57, R51, R44, !PT ;  /* 0x0000002c33397209 */ /* 0x000fe40007810000 */
[----:B------:R-:W-:Y:S01]  /*bd70*/  FSEL R66, R66, -INF , !P3 ;  /* 0xff80000042427808 */ /* 0x000fe20005800000 */
[----:B------:R-:W-:Y:S01]  /*bd80*/  MUFU.EX2 R37, R37 ;  /* 0x0000002500257308 */ /* 0x000fe20000000800 */
[----:B------:R-:W-:Y:S01]  /*bd90*/  FMNMX.FTZ R44, R54, R57, !PT ;  /* 0x00000039362c7209 */ /* 0x000fe20007810000 */
[----:B0-----:R-:W-:Y:S01]  /*bda0*/  FFMA.FTZ R142, R48, UR10, -R15 ;  /* 0x0000000a308e7c23 */ /* 0x001fe2000801080f */
[----:B------:R-:W-:-:S02]  /*bdb0*/  ISETP.GT.AND P3, PT, R140, 0x58, P2 ;  /* 0x000000588c00780c */ /* 0x000fc40001764270 */
[----:B------:R-:W-:Y:S02]  /*bdc0*/  FMNMX.FTZ R57, R55, R44, !PT ;  /* 0x0000002c37397209 */ /* 0x000fe40007810000 */
[----:B------:R-:W-:Y:S01]  /*bdd0*/  ISETP.LT.OR P3, PT, R141, 0x59, P3 ;  /* 0x000000598d00780c */ /* 0x000fe20001f61670 */
[----:B------:R-:W-:Y:S01]  /*bde0*/  MUFU.EX2 R44, R142 ;  /* 0x0000008e002c7308 */ /* 0x000fe20000000800 */
[----:B------:R-:W-:Y:S02]  /*bdf0*/  FMNMX.FTZ R48, R58, R57, !PT ;  /* 0x000000393a307209 */ /* 0x000fe40007810000 */
[----:B------:R-:W-:Y:S02]  /*be00*/  FSEL R70, R70, -INF , !P3 ;  /* 0xff80000046467808 */ /* 0x000fe40005800000 */
[----:B------:R-:W-:Y:S02]  /*be10*/  FMNMX.FTZ R57, R59, R48, !PT ;  /* 0x000000303b397209 */ /* 0x000fe40007810000 */
[----:B------:R-:W-:Y:S01]  /*be20*/  ISETP.GT.AND P3, PT, R140, 0x60, P2 ;  /* 0x000000608c00780c */ /* 0x000fe20001764270 */
[----:B------:R-:W-:Y:S01]  /*be30*/  MUFU.EX2 R41, R41 ;  /* 0x0000002900297308 */ /* 0x000fe20000000800 */
[----:B------:R-:W-:-:S02]  /*be40*/  FMNMX.FTZ R48, R62, R57, !PT ;  /* 0x000000393e307209 */ /* 0x000fc40007810000 */
[----:B------:R-:W-:Y:S02]  /*be50*/  ISETP.LT.OR P3, PT, R141, 0x61, P3 ;  /* 0x000000618d00780c */ /* 0x000fe40001f61670 */
[----:B------:R-:W-:Y:S02]  /*be60*/  FMNMX.FTZ R57, R63, R48, !PT ;  /* 0x000000303f397209 */ /* 0x000fe40007810000 */
[----:B------:R-:W-:Y:S01]  /*be70*/  FSEL R74, R74, -INF , !P3 ;  /* 0xff8000004a4a7808 */ /* 0x000fe20005800000 */
[----:B------:R0:W-:Y:S01]  /*be80*/  MUFU.EX2 R48, R143 ;  /* 0x0000008f00307308 */ /* 0x0001e20000000800 */
[----:B------:R-:W-:Y:S02]  /*be90*/  FMNMX.FTZ R52, R66, R57, !PT ;  /* 0x0000003942347209 */ /* 0x000fe40007810000 */
[----:B------:R-:W-:Y:S02]  /*bea0*/  ISETP.GT.AND P3, PT, R140, 0x68, P2 ;  /* 0x000000688c00780c */ /* 0x000fe40001764270 */
[----:B------:R-:W-:-:S02]  /*beb0*/  FMNMX.FTZ R57, R67, R52, !PT ;  /* 0x0000003443397209 */ /* 0x000fc40007810000 */
[----:B------:R-:W-:Y:S01]  /*bec0*/  ISETP.LT.OR P3, PT, R141, 0x69, P3 ;  /* 0x000000698d00780c */ /* 0x000fe20001f61670 */
[----:B------:R-:W-:Y:S01]  /*bed0*/  MUFU.EX2 R45, R45 ;  /* 0x0000002d002d7308 */ /* 0x000fe20000000800 */
[----:B------:R-:W-:Y:S01]  /*bee0*/  FMNMX.FTZ R52, R70, R57, !PT ;  /* 0x0000003946347209 */ /* 0x000fe20007810000 */
[--C-:B0-----:R-:W-:Y:S01]  /*bef0*/  FFMA.FTZ R143, R138, UR10, -R15.reuse ;  /* 0x0000000a8a8f7c23 */ /* 0x101fe2000801080f */
[----:B------:R-:W-:Y:S01]  /*bf00*/  FSEL R142, R75, -INF , !P4 ;  /* 0xff8000004b8e7808 */ /* 0x000fe20006000000 */
[----:B------:R-:W-:Y:S01]  /*bf10*/  FFMA.FTZ R75, R139, UR10, -R15 ;  /* 0x0000000a8b4b7c23 */ /* 0x000fe2000801080f */
[----:B------:R-:W-:Y:S02]  /*bf20*/  FMNMX.FTZ R57, R71, R52, !PT ;  /* 0x0000003447397209 */ /* 0x000fe40007810000 */
[----:B------:R-:W-:Y:S01]  /*bf30*/  ISETP.GT.AND P4, PT, R140, 0x69, P2 ;  /* 0x000000698c00780c */ /* 0x000fe20001784270 */
[----:B------:R-:W-:Y:S01]  /*bf40*/  MUFU.EX2 R49, R49 ;  /* 0x0000003100317308 */ /* 0x000fe20000000800 */
[----:B------:R-:W-:-:S02]  /*bf50*/  FMNMX.FTZ R57, R74, R57, !PT ;  /* 0x000000394a397209 */ /* 0x000fc40007810000 */
[----:B------:R-:W-:Y:S02]  /*bf60*/  FSEL R78, R78, -INF , !P3 ;  /* 0xff8000004e4e7808 */ /* 0x000fe40005800000 */
[----:B------:R-:W-:Y:S02]  /*bf70*/  ISETP.GT.AND P3, PT, R140, 0x70, P2 ;  /* 0x000000708c00780c */ /* 0x000fe40001764270 */
[C---:B------:R-:W-:Y:S01]  /*bf80*/  ISETP.LT.OR P4, PT, R141.reuse, 0x6a, P4 ;  /* 0x0000006a8d00780c */ /* 0x040fe20002781670 */
[----:B------:R-:W-:Y:S01]  /*bf90*/  MUFU.EX2 R53, R53 ;  /* 0x0000003500357308 */ /* 0x000fe20000000800 */
[----:B------:R-:W-:Y:S02]  /*bfa0*/  FMNMX.FTZ R57, R142, R57, !PT ;  /* 0x000000398e397209 */ /* 0x000fe40007810000 */
[----:B------:R-:W-:Y:S02]  /*bfb0*/  ISETP.LT.OR P3, PT, R141, 0x71, P3 ;  /* 0x000000718d00780c */ /* 0x000fe40001f61670 */
[----:B------:R-:W-:Y:S01]  /*bfc0*/  FSEL R138, R79, -INF , !P4 ;  /* 0xff8000004f8a7808 */ /* 0x000fe20006000000 */
[--C-:B------:R-:W-:Y:S01]  /*bfd0*/  FFMA.FTZ R79, R61, UR10, -R15.reuse ;  /* 0x0000000a3d4f7c23 */ /* 0x100fe2000801080f */
[----:B------:R-:W-:Y:S01]  /*bfe0*/  ISETP.GT.AND P4, PT, R140, 0x71, P2 ;  /* 0x000000718c00780c */ /* 0x000fe20001784270 */
[--C-:B------:R-:W-:Y:S01]  /*bff0*/  FFMA.FTZ R61, R64, UR10, -R15.reuse ;  /* 0x0000000a403d7c23 */ /* 0x100fe2000801080f */
[----:B------:R-:W-:Y:S01]  /*c000*/  FMNMX.FTZ R57, R78, R57, !PT ;  /* 0x000000394e397209 */ /* 0x000fe20007810000 */
[--C-:B------:R-:W-:Y:S01]  /*c010*/  FFMA.FTZ R64, R65, UR10, -R15.reuse ;  /* 0x0000000a41407c23 */ /* 0x100fe2000801080f */
[----:B------:R-:W-:Y:S01]  /*c020*/  FSEL R139, R82, -INF , !P3 ;  /* 0xff800000528b7808 */ /* 0x000fe20005800000 */
[--C-:B------:R-:W-:Y:S01]  /*c030*/  FFMA.FTZ R65, R68, UR10, -R15.reuse ;  /* 0x0000000a44417c23 */ /* 0x100fe2000801080f */
[----:B------:R-:W-:Y:S01]  /*c040*/  ISETP.GT.AND P3, PT, R140, 0x78, P2 ;  /* 0x000000788c00780c */ /* 0x000fe20001764270 */
[--C-:B------:R-:W-:Y:S01]  /*c050*/  FFMA.FTZ R68, R69, UR10, -R15.reuse ;  /* 0x0000000a45447c23 */ /* 0x100fe2000801080f */
[----:B------:R-:W-:Y:S01]  /*c060*/  ISETP.LT.OR P4, PT, R141, 0x72, P4 ;  /* 0x000000728d00780c */ /* 0x000fe20002781670 */
[--C-:B------:R-:W-:Y:S01]  /*c070*/  FFMA.FTZ R69, R72, UR10, -R15.reuse ;  /* 0x0000000a48457c23 */ /* 0x100fe2000801080f */
[----:B------:R-:W-:Y:S01]  /*c080*/  FMNMX.FTZ R82, R138, R57, !PT ;  /* 0x000000398a527209 */ /* 0x000fe20007810000 */
[--C-:B------:R-:W-:Y:S01]  /*c090*/  FFMA.FTZ R72, R73, UR10, -R15.reuse ;  /* 0x0000000a49487c23 */ /* 0x100fe2000801080f */
[----:B------:R-:W-:Y:S01]  /*c0a0*/  ISETP.GT.AND P2, PT, R140, 0x79, P2 ;  /* 0x000000798c00780c */ /* 0x000fe20001744270 */
[--C-:B------:R-:W-:Y:S01]  /*c0b0*/  FFMA.FTZ R73, R76, UR10, -R15.reuse ;  /* 0x0000000a4c497c23 */ /* 0x100fe2000801080f */
[----:B------:R-:W-:Y:S01]  /*c0c0*/  ISETP.LT.OR P3, PT, R141, 0x79, P3 ;  /* 0x000000798d00780c */ /* 0x000fe20001f61670 */
[--C-:B------:R-:W-:Y:S01]  /*c0d0*/  FFMA.FTZ R76, R77, UR10, -R15.reuse ;  /* 0x0000000a4d4c7c23 */ /* 0x100fe2000801080f */
[----:B------:R-:W-:Y:S01]  /*c0e0*/  FSEL R83, R83, -INF , !P4 ;  /* 0xff80000053537808 */ /* 0x000fe20006000000 */
[----:B------:R-:W-:Y:S01]  /*c0f0*/  FFMA.FTZ R77, R84, UR10, -R15 ;  /* 0x0000000a544d7c23 */ /* 0x000fe2000801080f */
[----:B------:R-:W-:Y:S01]  /*c100*/  FMNMX.FTZ R82, R139, R82, !PT ;  /* 0x000000528b527209 */ /* 0x000fe20007810000 */
[----:B------:R-:W-:Y:S01]  /*c110*/  MUFU.EX2 R52, R143 ;  /* 0x0000008f00347308 */ /* 0x000fe20000000800 */
[----:B------:R-:W-:-:S02]  /*c120*/  ISETP.LT.OR P2, PT, R141, 0x7a, P2 ;  /* 0x0000007a8d00780c */ /* 0x000fc40001741670 */
[----:B------:R-:W-:Y:S02]  /*c130*/  FSEL R86, R86, -INF , !P3 ;  /* 0xff80000056567808 */ /* 0x000fe40005800000 */
[----:B------:R-:W-:Y:S02]  /*c140*/  FMNMX.FTZ R57, R83, R82, !PT ;  /* 0x0000005253397209 */ /* 0x000fe40007810000 */
[----:B------:R-:W-:Y:S01]  /*c150*/  FSEL R87, R87, -INF , !P2 ;  /* 0xff80000057577808 */ /* 0x000fe20005000000 */
[----:B------:R-:W-:Y:S01]  /*c160*/  MUFU.EX2 R75, R75 ;  /* 0x0000004b004b7308 */ /* 0x000fe20000000800 */
[----:B------:R-:W-:Y:S02]  /*c170*/  FMNMX.FTZ R82, R86, R57, !PT ;  /* 0x0000003956527209 */ /* 0x000fe40007810000 */
[----:B------:R-:W-:Y:S02]  /*c180*/  FSEL R84, R12, RZ, P6 ;  /* 0x000000ff0c547208 */ /* 0x000fe40003000000 */
[----:B------:R-:W-:-:S03]  /*c190*/  FMNMX.FTZ R82, R87, R82, !PT ;  /* 0x0000005257527209 */ /* 0x000fc60007810000 */
[----:B------:R-:W-:Y:S01]  /*c1a0*/  FADD.FTZ R84, -R84, R13 ;  /* 0x0000000d54547221 */ /* 0x000fe20000010100 */
[----:B------:R-:W-:Y:S01]  /*c1b0*/  MUFU.EX2 R60, R60 ;  /* 0x0000003c003c7308 */ /* 0x000fe20000000800 */
[----:B------:R-:W0:Y:S02]  /*c1c0*/  SHFL.BFLY PT, R57, R82, 0x2, 0x1f ;  /* 0x0c401f0052397f89 */ /* 0x000e2400000e0000 */
[----:B------:R-:W-:-:S05]  /*c1d0*/  FMUL.FTZ R84, R84, UR10 ;  /* 0x0000000a54547c20 */ /* 0x000fca0008410000 */
[----:B------:R-:W-:Y:S08]  /*c1e0*/  MUFU.EX2 R79, R79 ;  /* 0x0000004f004f7308 */ /* 0x000ff00000000800 */
[----:B------:R-:W1:Y:S08]  /*c1f0*/  MUFU.EX2 R84, R84 ;  /* 0x0000005400547308 */ /* 0x000e700000000800 */
[----:B------:R-:W-:Y:S01]  /*c200*/  MUFU.EX2 R61, R61 ;  /* 0x0000003d003d7308 */ /* 0x000fe20000000800 */
[----:B0-----:R-:W-:-:S05]  /*c210*/  FMNMX.FTZ R57, R82, R57, !PT ;  /* 0x0000003952397209 */ /* 0x001fca0007810000 */
[----:B------:R-:W0:Y:S02]  /*c220*/  SHFL.BFLY PT, R82, R57, 0x1, 0x1f ;  /* 0x0c201f0039527f89 */ /* 0x000e2400000e0000 */
        /* <DEDUP_REMOVED lines=21> */
[----:B------:R-:W-:Y:S01]  /*c380*/  FMUL.FTZ R124, R124, R84 ;  /* 0x000000547c7c7220 */ /* 0x000fe20000410000 */
[----:B0-----:R-:W-:Y:S01]  /*c390*/  FMNMX.FTZ R15, R57, R82, !PT ;  /* 0x00000052390f7209 */ /* 0x001fe20007810000 */
[-C--:B------:R-:W-:Y:S01]  /*c3a0*/  FMUL.FTZ R125, R125, R84.reuse ;  /* 0x000000547d7d7220 */ /* 0x080fe20000410000 */
[----:B------:R-:W-:Y:S01]  /*c3b0*/  MUFU.EX2 R82, R85 ;  /* 0x0000005500527308 */ /* 0x000fe20000000800 */
[-C--:B------:R-:W-:Y:S01]  /*c3c0*/  FMUL.FTZ R128, R128, R84.reuse ;  /* 0x0000005480807220 */ /* 0x080fe20000410000 */
[C---:B------:R-:W-:Y:S01]  /*c3d0*/  FSETP.NEU.FTZ.AND P2, PT, R15.reuse, -INF , PT ;  /* 0xff8000000f00780b */ /* 0x040fe20003f5d000 */
[----:B------:R-:W-:Y:S01]  /*c3e0*/  FMUL.FTZ R13, R15, UR10 ;  /* 0x0000000a0f0d7c20 */ /* 0x000fe20008410000 */
[-C--:B------:R-:W-:Y:S01]  /*c3f0*/  FMUL.FTZ R129, R129, R84.reuse ;  /* 0x0000005481817220 */ /* 0x080fe20000410000 */
[-C--:B------:R-:W-:Y:S01]  /*c400*/  FMUL.FTZ R132, R132, R84.reuse ;  /* 0x0000005484847220 */ /* 0x080fe20000410000 */
[----:B------:R-:W-:-:S02]  /*c410*/  FMUL.FTZ R133, R133, R84 ;  /* 0x0000005485857220 */ /* 0x000fc40000410000 */
[----:B------:R-:W-:Y:S01]  /*c420*/  FSEL R13, R13, RZ, P2 ;  /* 0x000000ff0d0d7208 */ /* 0x000fe20001000000 */
[----:B------:R-:W-:Y:S04]  /*c430*/  MUFU.EX2 R69, R69 ;  /* 0x0000004500457308 */ /* 0x000fe80000000800 */
[--C-:B------:R-:W-:Y:S01]  /*c440*/  FFMA.FTZ R144, R27, UR10, -R13.reuse ;  /* 0x0000000a1b907c23 */ /* 0x100fe2000801080d */
[--C-:B------:R-:W-:Y:S01]  /*c450*/  FFMA.FTZ R27, R34, UR10, -R13.reuse ;  /* 0x0000000a221b7c23 */ /* 0x100fe2000801080d */
[--C-:B------:R-:W-:Y:S01]  /*c460*/  FFMA.FTZ R34, R51, UR10, -R13.reuse ;  /* 0x0000000a33227c23 */ /* 0x100fe2000801080d */
[----:B------:R-:W-:Y:S01]  /*c470*/  FSEL R51, R15, RZ, P2 ;  /* 0x000000ff0f337208 */ /* 0x000fe20001000000 */
[--C-:B------:R-:W-:Y:S01]  /*c480*/  FFMA.FTZ R57, R29, UR10, -R13.reuse ;  /* 0x0000000a1d397c23 */ /* 0x100fe2000801080d */
[--C-:B------:R-:W-:Y:S01]  /*c490*/  FFMA.FTZ R29, R30, UR10, -R13.reuse ;  /* 0x0000000a1e1d7c23 */ /* 0x100fe2000801080d */
[----:B------:R-:W-:Y:S01]  /*c4a0*/  FFMA.FTZ R30, R24, UR10, -R13 ;  /* 0x0000000a181e7c23 */ /* 0x000fe2000801080d */
[----:B------:R-:W-:-:S02]  /*c4b0*/  IMAD.U32 R24, RZ, RZ, UR6 ;  /* 0x00000006ff187e24 */ /* 0x000fc4000f8e00ff */
[----:B------:R-:W-:Y:S01]  /*c4c0*/  FADD.FTZ R51, -R51, R22 ;  /* 0x0000001633337221 */ /* 0x000fe20000010100 */
[----:B------:R-:W-:Y:S01]  /*c4d0*/  MUFU.EX2 R144, R144 ;  /* 0x0000009000907308 */ /* 0x000fe20000000800 */
[--C-:B------:R-:W-:Y:S01]  /*c4e0*/  FFMA.FTZ R148, R31, UR10, -R13.reuse ;  /* 0x0000000a1f947c23 */ /* 0x100fe2000801080d */
[----:B------:R-:W-:Y:S01]  /*c4f0*/  FFMA.FTZ R146, R59, UR10, -R13 ;  /* 0x0000000a3b927c23 */ /* 0x000fe2000801080d */
[----:B------:R-:W-:Y:S01]  /*c500*/  FMUL.FTZ R22, R51, UR10 ;  /* 0x0000000a33167c20 */ /* 0x000fe20008410000 */
[----:B------:R-:W-:Y:S01]  /*c510*/  @!P1 LEA R24, R24, UR36, 0x3 ;  /* 0x0000002418189c11 */ /* 0x000fe2000f8e18ff */
[----:B------:R-:W-:Y:S01]  /*c520*/  FFMA.FTZ R59, R84, R8, R35 ;  /* 0x00000008543b7223 */ /* 0x000fe20000010023 */
[--C-:B------:R-:W-:Y:S01]  /*c530*/  FFMA.FTZ R31, R38, UR10, -R13.reuse ;  /* 0x0000000a261f7c23 */ /* 0x100fe2000801080d */
[----:B------:R-:W-:Y:S01]  /*c540*/  FFMA.FTZ R140, R39, UR10, -R13 ;  /* 0x0000000a278c7c23 */ /* 0x000fe2000801080d */
[----:B------:R-:W-:Y:S01]  /*c550*/  MUFU.EX2 R57, R57 ;  /* 0x0000003900397308 */ /* 0x000fe20000000800 */
[----:B------:R-:W-:-:S02]  /*c560*/  @!P1 VIADD R24, R24, 0x2d860 ;  /* 0x0002d86018189836 */ /* 0x000fc40000000000 */
[----:B------:R-:W-:Y:S01]  /*c570*/  FADD.FTZ R8, R56, R59 ;  /* 0x0000003b38087221 */ /* 0x000fe20000010000 */
[--C-:B------:R-:W-:Y:S01]  /*c580*/  FFMA.FTZ R51, R58, UR10, -R13.reuse ;  /* 0x0000000a3a337c23 */ /* 0x100fe2000801080d */
[----:B------:R-:W-:Y:S01]  /*c590*/  F2FP.BF16.F32.PACK_AB R58, R28, R25 ;  /* 0x000000191c3a723e */ /* 0x000fe200000010ff */
[----:B------:R-:W-:Y:S01]  /*c5a0*/  FFMA.FTZ R39, R42, UR10, -R13 ;  /* 0x0000000a2a277c23 */ /* 0x000fe2000801080d */
[----:B------:R-:W-:Y:S01]  /*c5b0*/  @!P1 PRMT R24, RZ, 0x654, R24 ;  /* 0x00000654ff189816 */ /* 0x000fe20000000018 */
[----:B------:R-:W-:Y:S01]  /*c5c0*/  FADD.FTZ R59, R25, R8 ;  /* 0x00000008193b7221 */ /* 0x000fe20000010000 */
[----:B------:R-:W0:Y:S01]  /*c5d0*/  MUFU.EX2 R22, R22 ;  /* 0x0000001600167308 */ /* 0x000e220000000800 */
[----:B------:R-:W-:Y:S01]  /*c5e0*/  F2FP.BF16.F32.PACK_AB R56, R56, R35 ;  /* 0x000000233838723e */ /* 0x000fe200000010ff */
[----:B------:R1:W-:Y:S01]  /*c5f0*/  @!P1 SYNCS.ARRIVE.TRANS64.RED.A1T0 RZ, [R24+URZ], RZ ;  /* 0x000000ff18ff99a7 */ /* 0x0003e2000810043f */
[----:B------:R-:W-:Y:S01]  /*c600*/  FADD.FTZ R59, R28, R59 ;  /* 0x0000003b1c3b7221 */ /* 0x000fe20000010000 */
[--C-:B------:R-:W-:Y:S01]  /*c610*/  FFMA.FTZ R42, R43, UR10, -R13.reuse ;  /* 0x0000000a2b2a7c23 */ /* 0x100fe2000801080d */
[--C-:B------:R-:W-:Y:S01]  /*c620*/  FFMA.FTZ R43, R46, UR10, -R13.reuse ;  /* 0x0000000a2e2b7c23 */ /* 0x100fe2000801080d */
[----:B------:R-:W-:Y:S01]  /*c630*/  FFMA.FTZ R8, R63, UR10, -R13 ;  /* 0x0000000a3f087c23 */ /* 0x000fe2000801080d */
[----:B------:R-:W-:Y:S01]  /*c640*/  FADD.FTZ R28, R26, R59 ;  /* 0x0000003b1a1c7221 */ /* 0x000fe20000010000 */
[----:B------:R2:W3:Y:S01]  /*c650*/  MUFU.EX2 R85, R29 ;  /* 0x0000001d00557308 */ /* 0x0004e20000000800 */
[--C-:B------:R-:W-:Y:S01]  /*c660*/  FFMA.FTZ R46, R47, UR10, -R13.reuse ;  /* 0x0000000a2f2e7c23 */ /* 0x100fe2000801080d */
[--C-:B------:R-:W-:Y:S01]  /*c670*/  FFMA.FTZ R47, R54, UR10, -R13.reuse ;  /* 0x0000000a362f7c23 */ /* 0x100fe2000801080d */
[----:B------:R-:W-:Y:S01]  /*c680*/  FADD.FTZ R35, R33, R28 ;  /* 0x0000001c21237221 */ /* 0x000fe20000010000 */
[--C-:B------:R-:W-:Y:S01]  /*c690*/  FFMA.FTZ R28, R67, UR10, -R13.reuse ;  /* 0x0000000a431c7c23 */ /* 0x100fe2000801080d */
[--C-:B------:R-:W-:Y:S01]  /*c6a0*/  FFMA.FTZ R67, R70, UR10, -R13.reuse ;  /* 0x0000000a46437c23 */ /* 0x100fe2000801080d */
[----:B------:R-:W-:Y:S01]  /*c6b0*/  FFMA.FTZ R142, R142, UR10, -R13 ;  /* 0x0000000a8e8e7c23 */ /* 0x000fe2000801080d */
[----:B------:R-:W-:Y:S01]  /*c6c0*/  FADD.FTZ R38, R32, R35 ;  /* 0x0000002320267221 */ /* 0x000fe20000010000 */
[----:B------:R-:W4:Y:S01]  /*c6d0*/  MUFU.EX2 R148, R148 ;  /* 0x0000009400947308 */ /* 0x000f220000000800 */
[----:B0-----:R-:W-:Y:S01]  /*c6e0*/  FFMA.FTZ R7, R22, R7, R57 ;  /* 0x0000000716077223 */ /* 0x001fe20000010039 */
[--C-:B--2---:R-:W-:Y:S01]  /*c6f0*/  FFMA.FTZ R29, R50, UR10, -R13.reuse ;  /* 0x0000000a321d7c23 */ /* 0x104fe2000801080d */
[----:B------:R-:W-:Y:S01]  /*c700*/  FADD.FTZ R63, R37, R38 ;  /* 0x00000026253f7221 */ /* 0x000fe20000010000 */
[----:B------:R-:W-:Y:S01]  /*c710*/  FFMA.FTZ R50, R55, UR10, -R13 ;  /* 0x0000000a37327c23 */ /* 0x000fe2000801080d */
[----:B-1----:R-:W-:Y:S01]  /*c720*/  FADD.FTZ R24, R144, R7 ;  /* 0x0000000790187221 */ /* 0x002fe20000010000 */
[----:B------:R-:W-:Y:S01]  /*c730*/  FFMA.FTZ R55, R62, UR10, -R13 ;  /* 0x0000000a3e377c23 */ /* 0x000fe2000801080d */
[----:B------:R-:W-:Y:S01]  /*c740*/  FADD.FTZ R38, R36, R63 ;  /* 0x0000003f24267221 */ /* 0x000fe20000010000 */
[----:B------:R-:W0:Y:S01]  /*c750*/  MUFU.EX2 R27, R27 ;  /* 0x0000001b001b7308 */ /* 0x000e220000000800 */
[----:B---3--:R-:W-:Y:S01]  /*c760*/  FADD.FTZ R25, R85, R24 ;  /* 0x0000001855197221 */ /* 0x008fe20000010000 */
[--C-:B------:R-:W-:Y:S01]  /*c770*/  FFMA.FTZ R7, R66, UR10, -R13.reuse ;  /* 0x0000000a42077c23 */ /* 0x100fe2000801080d */
[C---:B------:R-:W-:Y:S01]  /*c780*/  FADD.FTZ R63, R41.reuse, R38 ;  /* 0x00000026293f7221 */ /* 0x040fe20000010000 */
[----:B------:R-:W-:Y:S01]  /*c790*/  F2FP.BF16.F32.PACK_AB R36, R41, R36 ;  /* 0x000000242924723e */ /* 0x000fe200000010ff */
[----:B------:R-:W-:Y:S01]  /*c7a0*/  FFMA.FTZ R62, R71, UR10, -R13 ;  /* 0x0000000a473e7c23 */ /* 0x000fe2000801080d */
[----:B------:R-:W-:Y:S01]  /*c7b0*/  F2FP.BF16.F32.PACK_AB R57, R144, R57 ;  /* 0x000000399039723e */ /* 0x000fe200000010ff */
[----:B------:R-:W-:Y:S01]  /*c7c0*/  FADD.FTZ R38, R40, R63 ;  /* 0x0000003f28267221 */ /* 0x000fe20000010000 */
[----:B------:R-:W1:Y:S01]  /*c7d0*/  MUFU.EX2 R30, R30 ;  /* 0x0000001e001e7308 */ /* 0x000e620000000800 */
[C---:B----4-:R-:W-:Y:S01]  /*c7e0*/  FADD.FTZ R24, R148.reuse, R25 ;  /* 0x0000001994187221 */ /* 0x050fe20000010000 */
[----:B------:R-:W-:Y:S01]  /*c7f0*/  F2FP.BF16.F32.PACK_AB R59, R148, R85 ;  /* 0x00000055943b723e */ /* 0x000fe200000010ff */
[----:B------:R-:W-:Y:S01]  /*c800*/  FADD.FTZ R63, R45, R38 ;  /* 0x000000262d3f7221 */ /* 0x000fe20000010000 */
[--C-:B------:R-:W-:Y:S01]  /*c810*/  FFMA.FTZ R35, R74, UR10, -R13.reuse ;  /* 0x0000000a4a237c23 */ /* 0x100fe2000801080d */
[--C-:B------:R-:W-:Y:S01]  /*c820*/  FFMA.FTZ R78, R78, UR10, -R13.reuse ;  /* 0x0000000a4e4e7c23 */ /* 0x100fe2000801080d */
[--C-:B------:R-:W-:Y:S01]  /*c830*/  FFMA.FTZ R139, R139, UR10, -R13.reuse ;  /* 0x0000000a8b8b7c23 */ /* 0x100fe2000801080d */
[----:B------:R-:W-:Y:S01]  /*c840*/  STSM.16.M88.4 [R11+0x21800], R56 ;  /* 0x021800380b007844 */ /* 0x000fe20000000200 */
[----:B------:R-:W2:Y:S01]  /*c850*/  MUFU.EX2 R31, R31 ;  /* 0x0000001f001f7308 */ /* 0x000ea20000000800 */
[----:B0-----:R-:W-:Y:S01]  /*c860*/  FADD.FTZ R25, R27, R24 ;  /* 0x000000181b197221 */ /* 0x001fe20000010000 */
[--C-:B------:R-:W-:Y:S01]  /*c870*/  FFMA.FTZ R83, R83, UR10, -R13.reuse ;  /* 0x0000000a53537c23 */ /* 0x100fe2000801080d */
[--C-:B------:R-:W-:Y:S01]  /*c880*/  FFMA.FTZ R138, R138, UR10, -R13.reuse ;  /* 0x0000000a8a8a7c23 */ /* 0x100fe2000801080d */
[--C-:B------:R-:W-:Y:S01]  /*c890*/  FFMA.FTZ R86, R86, UR10, -R13.reuse ;  /* 0x0000000a56567c23 */ /* 0x100fe2000801080d */
[----:B------:R-:W-:Y:S01]  /*c8a0*/  FFMA.FTZ R13, R87, UR10, -R13 ;  /* 0x0000000a570d7c23 */ /* 0x000fe2000801080d */
[----:B------:R-:W-:Y:S01]  /*c8b0*/  F2FP.BF16.F32.PACK_AB R54, R79, R60 ;  /* 0x0000003c4f36723e */ /* 0x000fe200000010ff */
[----:B------:R-:W-:Y:S01]  /*c8c0*/  UMOV UR6, UR4 ;  /* 0x0000000400067c82 */ /* 0x000fe20008000000 */
[----:B------:R-:W0:Y:S01]  /*c8d0*/  MUFU.EX2 R140, R140 ;  /* 0x0000008c008c7308 */ /* 0x000e220000000800 */
[----:B-1----:R-:W-:Y:S01]  /*c8e0*/  FADD.FTZ R24, R30, R25 ;  /* 0x000000191e187221 */ /* 0x002fe20000010000 */
[----:B------:R-:W-:Y:S01]  /*c8f0*/  F2FP.BF16.F32.PACK_AB R66, R68, R65 ;  /* 0x000000414442723e */ /* 0x000fe200000010ff */
[-C--:B------:R-:W-:Y:S01]  /*c900*/  FMUL.FTZ R90, R90, R22.reuse ;  /* 0x000000165a5a7220 */ /* 0x080fe20000410000 */
[----:B------:R-:W-:Y:S01]  /*c910*/  ISETP.GT.AND P2, PT, R14, UR60, PT ;  /* 0x0000003c0e007c0c */ /* 0x000fe2000bf44270 */
        /* <DEDUP_REMOVED lines=30> */
[----:B------:R-:W-:Y:S01]  /*cb00*/  FMUL.FTZ R135, R135, R22 ;  /* 0x0000001687877220 */ /* 0x000fe20000410000 */
[----:B------:R-:W-:-:S02]  /*cb10*/  VIADD R14, R14, 0xffffffff ;  /* 0xffffffff0e0e7836 */ /* 0x000fc40000000000 */
[----:B------:R-:W-:Y:S02]  /*cb20*/  IMAD.MOV.U32 R22, RZ, RZ, R15 ;  /* 0x000000ffff167224 */ /* 0x000fe400078e000f */
        /* <DEDUP_REMOVED lines=8> */
[----:B------:R-:W-:Y:S02]  /*cbb0*/  F2FP.BF16.F32.PACK_AB R26, R37, R32 ;  /* 0x00000020251a723e */ /* 0x000fe400000010ff */
[----:B------:R-:W-:Y:S02]  /*cbc0*/  F2FP.BF16.F32.PACK_AB R37, R42, R39 ;  /* 0x000000272a25723e */ /* 0x000fe400000010ff */
[----:B------:R-:W-:Y:S02]  /*cbd0*/  F2FP.BF16.F32.PACK_AB R39, R46, R43 ;  /* 0x0000002b2e27723e */ /* 0x000fe400000010ff */
[----:B------:R-:W1:Y:S01]  /*cbe0*/  MUFU.EX2 R47, R47 ;  /* 0x0000002f002f7308 */ /* 0x000e620000000800 */
[----:B--2---:R-:W-:Y:S01]  /*cbf0*/  FADD.FTZ R25, R29, R38 ;  /* 0x000000261d197221 */ /* 0x004fe20000010000 */
[----:B------:R-:W-:Y:S01]  /*cc00*/  FADD.FTZ R38, R48, R63 ;  /* 0x0000003f30267221 */ /* 0x000fe20000010000 */
[----:B------:R-:W-:-:S05]  /*cc10*/  F2FP.BF16.F32.PACK_AB R46, R53, R48 ;  /* 0x00000030352e723e */ /* 0x000fca00000010ff */
[----:B------:R-:W2:Y:S01]  /*cc20*/  MUFU.EX2 R50, R50 ;  /* 0x0000003200327308 */ /* 0x000ea20000000800 */
[C---:B0-----:R-:W-:Y:S01]  /*cc30*/  FADD.FTZ R32, R34.reuse, R25 ;  /* 0x0000001922207221 */ /* 0x041fe20000010000 */
[----:B------:R-:W-:Y:S01]  /*cc40*/  FADD.FTZ R25, R53, R38 ;  /* 0x0000002635197221 */ /* 0x000fe20000010000 */
[----:B------:R-:W-:Y:S02]  /*cc50*/  F2FP.BF16.F32.PACK_AB R38, R45, R40 ;  /* 0x000000282d26723e */ /* 0x000fe400000010ff */
[----:B------:R-:W-:-:S03]  /*cc60*/  F2FP.BF16.F32.PACK_AB R45, R34, R29 ;  /* 0x0000001d222d723e */ /* 0x000fc600000010ff */
[----:B------:R-:W0:Y:S01]  /*cc70*/  MUFU.EX2 R51, R51 ;  /* 0x0000003300337308 */ /* 0x000e220000000800 */
[----:B-1----:R-:W-:Y:S01]  /*cc80*/  FADD.FTZ R33, R47, R32 ;  /* 0x000000202f217221 */ /* 0x002fe20000010000 */
[----:B------:R-:W-:Y:S01]  /*cc90*/  FADD.FTZ R32, R52, R25 ;  /* 0x0000001934207221 */ /* 0x000fe20000010000 */
[----:B------:R-:W-:Y:S02]  /*cca0*/  F2FP.BF16.F32.PACK_AB R25, R30, R27 ;  /* 0x0000001b1e19723e */ /* 0x000fe400000010ff */
[----:B------:R-:W-:Y:S02]  /*ccb0*/  F2FP.BF16.F32.PACK_AB R27, R140, R31 ;  /* 0x0000001f8c1b723e */ /* 0x000fe400000010ff */
[C---:B------:R-:W-:Y:S01]  /*ccc0*/  F2FP.BF16.F32.PACK_AB R52, R75.reuse, R52 ;  /* 0x000000344b34723e */ /* 0x040fe200000010ff */
[----:B------:R-:W1:Y:S01]  /*ccd0*/  MUFU.EX2 R146, R146 ;  /* 0x0000009200927308 */ /* 0x000e620000000800 */
[C---:B--2---:R-:W-:Y:S01]  /*cce0*/  FADD.FTZ R30, R50.reuse, R33 ;  /* 0x00000021321e7221 */ /* 0x044fe20000010000 */
[----:B------:R-:W-:Y:S01]  /*ccf0*/  FADD.FTZ R33, R75, R32 ;  /* 0x000000204b217221 */ /* 0x000fe20000010000 */
[----:B------:R2:W-:Y:S01]  /*cd00*/  STSM.16.M88.4 [R10], R24 ;  /* 0x000000180a007844 */ /* 0x0005e20000000200 */
[----:B------:R-:W-:-:S02]  /*cd10*/  F2FP.BF16.F32.PACK_AB R47, R50, R47 ;  /* 0x0000002f322f723e */ /* 0x000fc400000010ff */
[----:B------:R-:W-:Y:S01]  /*cd20*/  FADD.FTZ R32, R60, R33 ;  /* 0x000000213c207221 */ /* 0x000fe20000010000 */
[----:B------:R3:W-:Y:S01]  /*cd30*/  STSM.16.M88.4 [R9], R36 ;  /* 0x0000002409007844 */ /* 0x0007e20000000200 */
[----:B------:R-:W4:Y:S01]  /*cd40*/  MUFU.EX2 R55, R55 ;  /* 0x0000003700377308 */ /* 0x000f220000000800 */
[----:B0-----:R-:W-:Y:S01]  /*cd50*/  FADD.FTZ R31, R51, R30 ;  /* 0x0000001e331f7221 */ /* 0x001fe20000010000 */
[----:B------:R-:W-:Y:S01]  /*cd60*/  FADD.FTZ R32, R79, R32 ;  /* 0x000000204f207221 */ /* 0x000fe20000010000 */
[----:B------:R3:W-:Y:S03]  /*cd70*/  STSM.16.M88.4 [R6], R44 ;  /* 0x0000002c06007844 */ /* 0x0007e60000000200 */
[----:B------:R-:W-:Y:S02]  /*cd80*/  FADD.FTZ R41, R61, R32 ;  /* 0x000000203d297221 */ /* 0x000fe40000010000 */
[----:B------:R-:W0:Y:S01]  /*cd90*/  MUFU.EX2 R8, R8 ;  /* 0x0000000800087308 */ /* 0x000e220000000800 */
[----:B-1----:R-:W-:Y:S01]  /*cda0*/  FADD.FTZ R30, R146, R31 ;  /* 0x0000001f921e7221 */ /* 0x002fe20000010000 */
[----:B------:R-:W-:Y:S01]  /*cdb0*/  FADD.FTZ R32, R64, R41 ;  /* 0x0000002940207221 */ /* 0x000fe20000010000 */
[----:B------:R-:W-:-:S02]  /*cdc0*/  F2FP.BF16.F32.PACK_AB R53, R146, R51 ;  /* 0x000000339235723e */ /* 0x000fc400000010ff */
[----:B------:R-:W-:Y:S01]  /*cdd0*/  F2FP.BF16.F32.PACK_AB R64, R64, R61 ;  /* 0x0000003d4040723e */ /* 0x000fe200000010ff */
[----:B--2---:R-:W-:Y:S02]  /*cde0*/  FADD.FTZ R27, R65, R32 ;  /* 0x00000020411b7221 */ /* 0x004fe40000010000 */
[----:B------:R-:W1:Y:S01]  /*cdf0*/  MUFU.EX2 R7, R7 ;  /* 0x0000000700077308 */ /* 0x000e620000000800 */
[----:B----4-:R-:W-:Y:S01]  /*ce00*/  FADD.FTZ R33, R55, R30 ;  /* 0x0000001e37217221 */ /* 0x010fe20000010000 */
[----:B------:R-:W-:-:S04]  /*ce10*/  FADD.FTZ R26, R68, R27 ;  /* 0x0000001b441a7221 */ /* 0x000fc80000010000 */
[----:B------:R-:W-:Y:S02]  /*ce20*/  FADD.FTZ R27, R69, R26 ;  /* 0x0000001a451b7221 */ /* 0x000fe40000010000 */
[----:B------:R-:W2:Y:S01]  /*ce30*/  MUFU.EX2 R28, R28 ;  /* 0x0000001c001c7308 */ /* 0x000ea20000000800 */
[C---:B0-----:R-:W-:Y:S01]  /*ce40*/  FADD.FTZ R30, R8.reuse, R33 ;  /* 0x00000021081e7221 */ /* 0x041fe20000010000 */
[----:B------:R-:W-:-:S05]  /*ce50*/  F2FP.BF16.F32.PACK_AB R55, R8, R55 ;  /* 0x000000370837723e */ /* 0x000fca00000010ff */
[----:B------:R3:W-:Y:S01]  /*ce60*/  STSM.16.M88.4 [R11+0x27800], R52 ;  /* 0x027800340b007844 */ /* 0x0007e20000000200 */
        /* <DEDUP_REMOVED lines=14> */
[----:B------:R-:W-:-:S05]  /*cf50*/  F2FP.BF16.F32.PACK_AB R67, R62, R67 ;  /* 0x000000433e43723e */ /* 0x000fca00000010ff */
[----:B------:R3:W-:Y:S01]  /*cf60*/  STSM.16.M88.4 [R5], R64 ;  /* 0x0000004005007844 */ /* 0x0007e20000000200 */
        /* <DEDUP_REMOVED lines=16> */
[C---:B-1----:R-:W-:Y:S01]  /*d070*/  F2FP.BF16.F32.PACK_AB R75, R31.reuse, R78 ;  /* 0x0000004e1f4b723e */ /* 0x042fe200000010ff */
[----:B------:R-:W-:-:S04]  /*d080*/  FADD.FTZ R8, R31, R8 ;  /* 0x000000081f087221 */ /* 0x000fc80000010000 */
[----:B------:R3:W-:Y:S02]  /*d090*/  STSM.16.M88.4 [R9+0x6000], R72 ;  /* 0x0060004809007844 */ /* 0x0007e40000000200 */
[----:B------:R-:W1:Y:S01]  /*d0a0*/  MUFU.EX2 R83, R83 ;  /* 0x0000005300537308 */ /* 0x000e620000000800 */
[----:B--2---:R-:W-:Y:S01]  /*d0b0*/  F2FP.BF16.F32.PACK_AB R26, R82, R77 ;  /* 0x0000004d521a723e */ /* 0x004fe200000010ff */
[----:B------:R-:W-:-:S06]  /*d0c0*/  FADD.FTZ R77, R77, R30 ;  /* 0x0000001e4d4d7221 */ /* 0x000fcc0000010000 */
[----:B------:R-:W2:Y:S01]  /*d0d0*/  MUFU.EX2 R29, R86 ;  /* 0x00000056001d7308 */ /* 0x000ea20000000800 */
[----:B0-----:R-:W-:-:S07]  /*d0e0*/  FADD.FTZ R8, R139, R8 ;  /* 0x000000088b087221 */ /* 0x001fce0000010000 */
[----:B------:R0:W4:Y:S01]  /*d0f0*/  MUFU.EX2 R32, R13 ;  /* 0x0000000d00207308 */ /* 0x0001220000000800 */
[C---:B-1----:R-:W-:Y:S01]  /*d100*/  F2FP.BF16.F32.PACK_AB R25, R83.reuse, R139 ;  /* 0x0000008b5319723e */ /* 0x042fe200000010ff */
[----:B------:R-:W-:-:S04]  /*d110*/  FADD.FTZ R8, R83, R8 ;  /* 0x0000000853087221 */ /* 0x000fc80000010000 */
[----:B--2---:R-:W-:Y:S01]  /*d120*/  FADD.FTZ R7, R29, R8 ;  /* 0x000000081d077221 */ /* 0x004fe20000010000 */
[----:B------:R-:W-:Y:S01]  /*d130*/  FADD.FTZ R8, R82, R77 ;  /* 0x0000004d52087221 */ /* 0x000fe20000010000 */
[----:B0-----:R-:W-:Y:S01]  /*d140*/  IMAD.MOV.U32 R13, RZ, RZ, R12 ;  /* 0x000000ffff0d7224 */ /* 0x001fe200078e000c */
[C---:B----4-:R-:W-:Y:S01]  /*d150*/  F2FP.BF16.F32.PACK_AB R27, R32.reuse, R29 ;  /* 0x0000001d201b723e */ /* 0x050fe200000010ff */
[----:B------:R-:W-:-:S04]  /*d160*/  FADD.FTZ R7, R32, R7 ;  /* 0x0000000720077221 */ /* 0x000fc80000010000 */
[----:B------:R3:W-:Y:S01]  /*d170*/  STSM.16.M88.4 [R6+0x6000], R24 ;  /* 0x0060001806007844 */ /* 0x0007e20000000200 */
[----:B------:R0:W-:Y:S06]  /*d180*/  MEMBAR.ALL.CTA ;  /* 0x0000000000007992 */ /* 0x0001ec0000008000 */
[----:B0-----:R-:W0:Y:S02]  /*d190*/  FENCE.VIEW.ASYNC.S ;  /* 0x00000000000073c6 */ /* 0x001e240000000000 */
[----:B0-----:R-:W-:Y:S01]  /*d1a0*/  NOP ;  /* 0x0000000000007918 */ /* 0x001fe20000000000 */
[----:B------:R-:W-:Y:S05]  /*d1b0*/  @P2 BRA `(.L_x_10275) ;  /* 0xffffffcc00f82947 */ /* 0x000fea000383ffff */
.L_x_10258:
[----:B------:R-:W-:Y:S06]  /*d1c0*/  BAR.ARV 0x8, 0x200 ;  /* 0x0208000000007b1d */ /* 0x000fec0000002000 */
[----:B------:R-:W-:Y:S05]  /*d1d0*/  @!P0 BRA `(.L_x_10276) ;  /* 0x0000000000048947 */ /* 0x000fea0003800000 */
[----:B------:R-:W-:Y:S01]  /*d1e0*/  BPT.TRAP 0x1 ;  /* 0x000000040000795c */ /* 0x000fe20000300000 */
.L_x_10276:
[----:B------:R-:W-:Y:S01]  /*d1f0*/  ULEA UR9, UR4, UR36, 0x3 ;  /* 0x0000002404097291 */ /* 0x000fe2000f8e183f */
[----:B------:R-:W-:-:S05]  /*d200*/  IMAD.U32 R0, RZ, RZ, UR5 ;  /* 0x00000005ff007e24 */ /* 0x000fca000f8e00ff */
[----:B------:R-:W-:-:S04]  /*d210*/  SHF.L.U32 R0, R0, 0x1f, RZ ;  /* 0x0000001f00007819 */ /* 0x000fc800000006ff */
[----:B------:R2:W4:Y:S01]  /*d220*/  SYNCS.PHASECHK.TRANS64.TRYWAIT P2, [UR9+0x2d850], R0 ;  /* 0x02d85000ff0075a7 */ /* 0x0005220008040149 */
[----:B------:R-:W-:Y:S05]  /*d230*/  @!P0 BRA `(.L_x_10277) ;  /* 0x0000000000048947 */ /* 0x000fea0003800000 */
[----:B------:R-:W-:Y:S01]  /*d240*/  BPT.TRAP 0x1 ;  /* 0x000000040000795c */ /* 0x000fe20000300000 */
.L_x_10277:
[----:B----4-:R-:W-:Y:S05]  /*d250*/  @P2 BRA `(.L_x_10278) ;  /* 0x0000000000082947 */ /* 0x010fea0003800000 */
[----:B------:R-:W4:Y:S02]  /*d260*/  SYNCS.PHASECHK.TRANS64.TRYWAIT P0, [UR9+0x2d850], R0 ;  /* 0x02d85000ff0075a7 */ /* 0x000f240008000149 */
[----:B----4-:R-:W-:Y:S05]  /*d270*/  @!P0 BRA `(.L_x_10279) ;  /* 0x0000006400c48947 */ /* 0x010fea0003800000 */
.L_x_10278:
[----:B------:R-:W-:Y:S01]  /*d280*/  UIADD3 UR36, UR36, 0x400, URZ ;  /* 0x0000040024247890 */ /* 0x000fe2000fffe03f */
[----:B------:R-:W-:Y:S01]  /*d290*/  WARPGROUP.ARRIVE ;  /* 0x00000000000079c5 */ /* 0x000fe20000000000 */
[----:B------:R-:W-:Y:S01]  /*d2a0*/  ULOP3.LUT UR39, UR39, 0x10000, URZ, 0xfc, !UPT ;  /* 0x0001000027277892 */ /* 0x000fe2000f8efc3f */
[----:B----4-:R-:W4:Y:S01]  /*d2b0*/  SHFL.BFLY PT, R3, R8, 0x2, 0x1f ;  /* 0x0c401f0008037f89 */ /* 0x010f2200000e0000 */
[----:B------:R-:W-:Y:S01]  /*d2c0*/  USHF.R.U32.HI UR36, URZ, 0x4, UR36 ;  /* 0x000000043f247899 */ /* 0x000fe20008011624 */
[----:B01-3--:R-:W-:Y:S01]  /*d2d0*/  IMAD.U32 R11, RZ, RZ, UR9 ;  /* 0x00000009ff0b7e24 */ /* 0x00bfe2000f8e00ff */
[----:B------:R-:W-:Y:S01]  /*d2e0*/  UMOV UR5, 0x40000040 ;  /* 0x4000004000057882 */ /* 0x000fe20000000000 */
[----:B------:R-:W-:Y:S01]  /*d2f0*/  UMOV UR7, 0x80000020 ;  /* 0x8000002000077882 */ /* 0x000fe20000000000 */
[----:B------:R-:W-:Y:S01]  /*d300*/  ULOP3.LUT UR36, UR36, 0x3fff, URZ, 0xc0, !UPT ;  /* 0x00003fff24247892 */ /* 0x000fe2000f8ec03f */
[----:B--2---:R-:W0:Y:S01]  /*d310*/  SHFL.BFLY PT, R0, R7, 0x2, 0x1f ;  /* 0x0c401f0007007f89 */ /* 0x004e2200000e0000 */
[----:B------:R-:W-:-:S02]  /*d320*/  @!P1 VIADD R11, R11, 0x2d860 ;  /* 0x0002d8600b0b9836 */ /* 0x000fc40000000000 */
[----:B------:R-:W-:Y:S01]  /*d330*/  ULOP3.LUT UR8, UR36, 0x2000000, URZ, 0xfc, !UPT ;  /* 0x0200000024087892 */ /* 0x000fe2000f8efc3f */
[----:B------:R-:W-:Y:S02]  /*d340*/  IMAD.MOV.U32 R6, RZ, RZ, RZ ;  /* 0x000000ffff067224 */ /* 0x000fe400078e00ff */
[----:B------:R-:W-:Y:S01]  /*d350*/  @!P1 PRMT R11, RZ, 0x654, R11 ;  /* 0x00000654ff0b9816 */ /* 0x000fe2000000000b */
[----:B------:R-:W-:Y:S01]  /*d360*/  UIMAD UR8, UR4, 0x600, UR8 ;  /* 0x00000600040878a4 */ /* 0x000fe2000f8e0208 */
[----:B------:R-:W-:Y:S02]  /*d370*/  IMAD.U32 R19, RZ, RZ, UR10 ;  /* 0x0000000aff137e24 */ /* 0x000fe4000f8e00ff */
[----:B------:R-:W-:-:S04]  /*d380*/  UMOV UR4, UR39 ;  /* 0x0000002700047c82 */ /* 0x000fc80008000000 */
[----:B------:R-:W-:Y:S02]  /*d390*/  UMOV UR6, UR8 ;  /* 0x0000000800067c82 */ /* 0x000fe40008000000 */
[----:B------:R-:W-:Y:S01]  /*d3a0*/  HGMMA.64x96x16.F32.BF16 R88, gdesc[UR4].tnspB, R88, gsb0 ;  /* 0x41600000045879f0 */ /* 0x000fe20008001858 */
[----:B------:R-:W-:Y:S01]  /*d3b0*/  UIADD3 UR4, UR39, 0x2, URZ ;  /* 0x0000000227047890 */ /* 0x000fe2000fffe03f */
[----:B----4-:R-:W-:Y:S01]  /*d3c0*/  FADD.FTZ R3, R3, R8 ;  /* 0x0000000803037221 */ /* 0x010fe20000010000 */
[----:B------:R-:W-:Y:S01]  /*d3d0*/  UIADD3 UR6, UR8, 0x40, URZ ;  /* 0x0000004008067890 */ /* 0x000fe2000fffe03f */
[----:B------:R-:W-:Y:S01]  /*d3e0*/  IMAD.MOV.U32 R8, RZ, RZ, RZ ;  /* 0x000000ffff087224 */ /* 0x000fe200078e00ff */
[----:B------:R-:W-:Y:S01]  /*d3f0*/  UMOV UR5, 0x40000040 ;  /* 0x4000004000057882 */ /* 0x000fe20000000000 */
[----:B------:R-:W-:Y:S01]  /*d400*/  UMOV UR7, 0x80000020 ;  /* 0x8000002000077882 */ /* 0x000fe20000000000 */
[----:B0-----:R-:W-:Y:S02]  /*d410*/  FADD.FTZ R4, R0, R7 ;  /* 0x0000000700047221 */ /* 0x001fe40000010000 */
[----:B------:R-:W0:Y:S04]  /*d420*/  SHFL.BFLY PT, R0, R3, 0x1, 0x1f ;  /* 0x0c201f0003007f89 */ /* 0x000e2800000e0000 */
[----:B------:R-:W1:Y:S01]  /*d430*/  SHFL.BFLY PT, R5, R4, 0x1, 0x1f ;  /* 0x0c201f0004057f89 */ /* 0x000e6200000e0000 */
[----:B0-----:R-:W-:Y:S01]  /*d440*/  FADD.FTZ R10, R3, R0 ;  /* 0x00000000030a7221 */ /* 0x001fe20000010000 */
[----:B------:R-:W-:-:S02]  /*d450*/  IMAD.MOV.U32 R3, RZ, RZ, -0x800000 ;  /* 0xff800000ff037424 */ /* 0x000fc400078e00ff */
[----:B------:R-:W-:Y:S02]  /*d460*/  IMAD.MOV.U32 R0, RZ, RZ, -0x800000 ;  /* 0xff800000ff007424 */ /* 0x000fe400078e00ff */
[----:B-1----:R-:W-:Y:S01]  /*d470*/  FADD.FTZ R13, R4, R5 ;  /* 0x00000005040d7221 */ /* 0x002fe20000010000 */
[----:B------:R-:W-:Y:S01]  /*d480*/  FSETP.NE.FTZ.AND P0, PT, R10, RZ, PT ;  /* 0x000000ff0a00720b */ /* 0x000fe20003f15000 */
[----:B------:R-:W-:-:S03]  /*d490*/  IMAD.U32 R5, RZ, RZ, UR10 ;  /* 0x0000000aff057e24 */ /* 0x000fc6000f8e00ff */
        /* <DEDUP_REMOVED lines=107> */
.L_x_10209:
[----:B------:R-:W-:Y:S05]  /*db50*/  @P0 BRA `(.L_x_10280) ;  /* 0x00000010009c0947 */ /* 0x000fea0003800000 */
[----:B------:R-:W-:Y:S01]  /*db60*/  VIADD R6, R2, 0xffffff80 ;  /* 0xffffff8002067836 */ /* 0x000fe20000000000 */
[----:B------:R-:W-:Y:S01]  /*db70*/  R2UR UR13, R17 ;  /* 0x00000000110d72ca */ /* 0x000fe200000e0000 */
[----:B------:R-:W0:Y:S01]  /*db80*/  S2UR UR12, SR_CTAID.Z ;  /* 0x00000000000c79c3 */ /* 0x000e220000002700 */
[----:B------:R-:W1:Y:S01]  /*db90*/  S2R R25, SR_CTAID.X ;  /* 0x0000000000197919 */ /* 0x000e620000002500 */
[----:B------:R-:W-:Y:S01]  /*dba0*/  ULDC.64 UR8, c[0x0][0xbd0] ;  /* 0x0002f40000087ab9 */ /* 0x000fe20000000a00 */
[----:B------:R-:W-:Y:S01]  /*dbb0*/  SHF.R.S32.HI R7, RZ, 0x1f, R6 ;  /* 0x0000001fff077819 */ /* 0x000fe20000011406 */
[----:B------:R-:W-:Y:S01]  /*dbc0*/  ULDC.64 UR14, c[0x0][0x208] ;  /* 0x00008200000e7ab9 */ /* 0x000fe20000000a00 */
[----:B------:R-:W-:Y:S02]  /*dbd0*/  BSSY B0, `(.L_x_10281) ;  /* 0x00000d1000007945 */ /* 0x000fe40003800000 */
[CC--:B------:R-:W-:Y:S01]  /*dbe0*/  LEA.HI R10, R7.reuse, R6.reuse, RZ, 0x7 ;  /* 0x00000006070a7211 */ /* 0x0c0fe200078f38ff */
[----:B------:R-:W2:Y:S01]  /*dbf0*/  S2UR UR11, SR_CTAID.Y ;  /* 0x00000000000b79c3 */ /* 0x000ea20000002600 */
[----:B------:R-:W-:-:S02]  /*dc00*/  LEA.HI R14, R7, R6, RZ, 0x2 ;  /* 0x00000006070e7211 */ /* 0x000fc400078f10ff */
[----:B------:R-:W-:Y:S01]  /*dc10*/  LOP3.LUT R9, R10, 0xffffff80, RZ, 0xc0, !PT ;  /* 0xffffff800a097812 */ /* 0x000fe200078ec0ff */
[----:B------:R-:W-:Y:S01]  /*dc20*/  USHF.R.S32.HI UR7, URZ, 0x1f, UR13 ;  /* 0x0000001f3f077899 */ /* 0x000fe2000801140d */
[----:B------:R-:W-:Y:S01]  /*dc30*/  LOP3.LUT R19, R14, 0xfffffffc, RZ, 0xc0, !PT ;  /* 0xfffffffc0e137812 */ /* 0x000fe200078ec0ff */
[----:B------:R-:W-:Y:S01]  /*dc40*/  UIMAD.WIDE.U32 UR4, UR13, UR8, URZ ;  /* 0x000000080d0472a5 */ /* 0x000fe2000f8e003f */
[----:B------:R-:W-:Y:S01]  /*dc50*/  SHF.R.S32.HI R10, RZ, 0x7, R10 ;  /* 0x00000007ff0a7819 */ /* 0x000fe2000001140a */
[C---:B------:R-:W-:Y:S01]  /*dc60*/  IMAD.IADD R2, R6.reuse, 0x1, -R9 ;  /* 0x0000000106027824 */ /* 0x040fe200078e0a09 */
[----:B------:R-:W-:Y:S01]  /*dc70*/  UIMAD UR6, UR7, UR8, URZ ;  /* 0x00000008070672a4 */ /* 0x000fe2000f8e023f */
[----:B------:R-:W3:Y:S01]  /*dc80*/  LDC R9, c[0x0][0xbe8] ;  /* 0x0002fa00ff097b82 */ /* 0x000ee20000000800 */
[----:B------:R-:W-:Y:S02]  /*dc90*/  IMAD.IADD R14, R6, 0x1, -R19 ;  /* 0x00000001060e7824 */ /* 0x000fe400078e0a13 */
[----:B------:R-:W-:Y:S01]  /*dca0*/  SHF.R.S32.HI R13, RZ, 0x1f, R2 ;  /* 0x0000001fff0d7819 */ /* 0x000fe20000011402 */
[----:B------:R-:W-:Y:S01]  /*dcb0*/  IMAD.HI R7, R10, 0x55555556, RZ ;  /* 0x555555560a077827 */ /* 0x000fe200078e02ff */
[----:B------:R-:W-:-:S02]  /*dcc0*/  UIMAD UR6, UR13, UR9, UR6 ;  /* 0x000000090d0672a4 */ /* 0x000fc4000f8e0206 */
[-C--:B------:R-:W-:Y:S01]  /*dcd0*/  LEA.HI R8, R13, R2.reuse, RZ, 0x2 ;  /* 0x000000020d087211 */ /* 0x080fe200078f10ff */
[----:B------:R-:W4:Y:S01]  /*dce0*/  LDC.64 R18, c[0x0][0xbd8] ;  /* 0x0002f600ff127b82 */ /* 0x000f220000000a00 */
[----:B------:R-:W-:Y:S01]  /*dcf0*/  LEA.HI R7, R7, R7, RZ, 0x1 ;  /* 0x0000000707077211 */ /* 0x000fe200078f08ff */
[----:B------:R-:W-:Y:S01]  /*dd00*/  UIADD3 UR6, UR5, UR6, URZ ;  /* 0x0000000605067290 */ /* 0x000fe2000fffe03f */
[--C-:B------:R-:W-:Y:S01]  /*dd10*/  SHF.R.S32.HI R12, RZ, 0x2, R8.reuse ;  /* 0x00000002ff0c7819 */ /* 0x100fe20000011408 */
[----:B0-----:R-:W-:Y:S01]  /*dd20*/  USHF.R.S32.HI UR10, URZ, 0x1f, UR12 ;  /* 0x0000001f3f0a7899 */ /* 0x001fe2000801140c */
[----:B------:R-:W-:Y:S01]  /*dd30*/  SHF.R.S32.HI R11, RZ, 0x1f, R8 ;  /* 0x0000001fff0b7819 */ /* 0x000fe20000011408 */
[----:B------:R-:W-:Y:S01]  /*dd40*/  ULDC.64 UR8, c[0x0][0xb38] ;  /* 0x0002ce0000087ab9 */ /* 0x000fe20000000a00 */
[----:B------:R-:W-:Y:S01]  /*dd50*/  LEA.HI R13, R13, R2, RZ, 0x5 ;  /* 0x000000020d0d7211 */ /* 0x000fe200078f28ff */
[----:B------:R-:W2:Y:S01]  /*dd60*/  LDC R24, c[0x0][0xc50] ;  /* 0x00031400ff187b82 */ /* 0x000ea20000000800 */
[----:B------:R-:W-:Y:S01]  /*dd70*/  LEA.HI R11, R11, R12, RZ, 0x3 ;  /* 0x0000000c0b0b7211 */ /* 0x000fe200078f18ff */
[----:B------:R-:W-:Y:S01]  /*dd80*/  UIMAD UR7, UR7, UR8, URZ ;  /* 0x00000008070772a4 */ /* 0x000fe2000f8e023f */
[----:B------:R-:W-:-:S02]  /*dd90*/  SHF.R.S32.HI R13, RZ, 0x5, R13 ;  /* 0x00000005ff0d7819 */ /* 0x000fc4000001140d */
[----:B------:R-:W-:Y:S01]  /*dda0*/  LOP3.LUT R15, R11, 0xfffffff8, RZ, 0xc0, !PT ;  /* 0xfffffff80b0f7812 */ /* 0x000fe200078ec0ff */
[----:B------:R-:W-:Y:S01]  /*ddb0*/  IMAD R11, R7, -0x3, R10 ;  /* 0xfffffffd070b7824 */ /* 0x000fe200078e020a */
[----:B------:R-:W-:Y:S01]  /*ddc0*/  LEA.HI R7, R14, R14, RZ, 0x1 ;  /* 0x0000000e0e077211 */ /* 0x000fe200078f08ff */
[----:B------:R-:W0:Y:S08]  /*ddd0*/  LDC.64 R22, c[0x0][0xb40] ;  /* 0x0002d000ff167b82 */ /* 0x000e300000000a00 */
[----:B------:R-:W-:Y:S01]  /*dde0*/  BAR.SYNC.DEFER_BLOCKING 0x1, 0x180 ;  /* 0x0046000000007b1d */ /* 0x000fe20000010000 */
[----:B---3--:R-:W-:Y:S01]  /*ddf0*/  ISETP.NE.AND P0, PT, R9, 0x1, PT ;  /* 0x000000010900780c */ /* 0x008fe20003f05270 */
[----:B------:R-:W-:Y:S01]  /*de00*/  IMAD.IADD R6, R12, 0x1, -R15 ;  /* 0x000000010c067824 */ /* 0x000fe200078e0a0f */
[----:B------:R-:W-:-:S03]  /*de10*/  LOP3.LUT R7, R7, 0x1ffffffe, RZ, 0xc0, !PT ;  /* 0x1ffffffe07077812 */ /* 0x000fc600078ec0ff */
[----:B------:R-:W-:Y:S02]  /*de20*/  IMAD R10, R13, 0x10, R6 ;  /* 0x000000100d0a7824 */ /* 0x000fe400078e0206 */
[----:B------:R-:W-:Y:S02]  /*de30*/  IMAD.IADD R21, R14, 0x1, -R7 ;  /* 0x000000010e157824 */ /* 0x000fe400078e0a07 */
[----:B------:R-:W-:Y:S02]  /*de40*/  IMAD R12, R11, 0x40, R10 ;  /* 0x000000400b0c7824 */ /* 0x000fe400078e020a */
[----:B------:R-:W-:Y:S02]  /*de50*/  IMAD.U32 R7, RZ, RZ, UR5 ;  /* 0x00000005ff077e24 */ /* 0x000fe4000f8e00ff */
[----:B------:R-:W3:Y:S01]  /*de60*/  @P0 LDC R15, c[0x0][0xbec] ;  /* 0x0002fb00ff0f0b82 */ /* 0x000ee20000000800 */
[----:B------:R-:W-:Y:S01]  /*de70*/  IMAD.U32 R6, RZ, RZ, UR4 ;  /* 0x00000004ff067e24 */ /* 0x000fe2000f8e00ff */
[----:B------:R-:W-:Y:S01]  /*de80*/  UIMAD.WIDE.U32 UR4, UR13, UR8, URZ ;  /* 0x000000080d0472a5 */ /* 0x000fe2000f8e003f */
[----:B------:R-:W-:Y:S01]  /*de90*/  IMAD.U32 R7, RZ, RZ, UR6 ;  /* 0x00000006ff077e24 */ /* 0x000fe2000f8e00ff */
[----:B------:R-:W-:Y:S01]  /*dea0*/  UIMAD UR6, UR13, UR9, UR7 ;  /* 0x000000090d0672a4 */ /* 0x000fe2000f8e0207 */
[----:B----4-:R-:W-:-:S02]  /*deb0*/  IMAD R14, R18, UR10, RZ ;  /* 0x0000000a120e7c24 */ /* 0x010fc4000f8e02ff */
[----:B------:R-:W-:Y:S01]  /*dec0*/  IMAD R10, R21, 0x8, R12 ;  /* 0x00000008150a7824 */ /* 0x000fe200078e020c */
[----:B------:R-:W4:Y:S01]  /*ded0*/  @P0 LDC R20, c[0x0][0xbf0] ;  /* 0x0002fc00ff140b82 */ /* 0x000f220000000800 */
[----:B------:R-:W-:Y:S01]  /*dee0*/  IMAD R19, R19, UR12, R14 ;  /* 0x0000000c13137c24 */ /* 0x000fe2000f8e020e */
[----:B------:R-:W-:Y:S01]  /*def0*/  UIADD3 UR6, UR5, UR6, URZ ;  /* 0x0000000605067290 */ /* 0x000fe2000fffe03f */
[----:B-1----:R-:W-:Y:S01]  /*df00*/  IMAD R14, R25, 0xc0, R10 ;  /* 0x000000c0190e7824 */ /* 0x002fe200078e020a */
[----:B------:R-:W-:Y:S01]  /*df10*/  ULDC.64 UR8, c[0x0][0xb28] ;  /* 0x0002ca0000087ab9 */ /* 0x000fe20000000a00 */
[----:B------:R-:W-:Y:S02]  /*df20*/  IMAD R21, RZ, RZ, -UR13 ;  /* 0x8000000dff157e24 */ /* 0x000fe4000f8e02ff */
[----:B------:R-:W-:Y:S01]  /*df30*/  IMAD.WIDE.U32 R6, R18, UR12, R6 ;  /* 0x0000000c12067c25 */ /* 0x000fe2000f8e0006 */
[----:B------:R-:W1:Y:S03]  /*df40*/  @P0 LDC R29, c[0x0][0xbec] ;  /* 0x0002fb00ff1d0b82 */ /* 0x000e660000000800 */
[----:B------:R-:W-:-:S02]  /*df50*/  IMAD.U32 R11, RZ, RZ, UR5 ;  /* 0x00000005ff0b7e24 */ /* 0x000fc4000f8e00ff */
[----:B--2---:R-:W-:Y:S02]  /*df60*/  IMAD R27, R24, R21, UR11 ;  /* 0x0000000b181b7e24 */ /* 0x004fe4000f8e0215 */
[----:B------:R-:W-:Y:S01]  /*df70*/  IMAD.U32 R10, RZ, RZ, UR4 ;  /* 0x00000004ff0a7e24 */ /* 0x000fe2000f8e00ff */
[----:B------:R-:W2:Y:S01]  /*df80*/  @P0 LDC R26, c[0x0][0xbf0] ;  /* 0x0002fc00ff1a0b82 */ /* 0x000ea20000000800 */
[----:B---3--:R-:W-:Y:S01]  /*df90*/  @P0 IMAD.HI.U32 R15, R14, R15, RZ ;  /* 0x0000000f0e0f0227 */ /* 0x008fe200078e00ff */
[----:B------:R-:W-:-:S03]  /*dfa0*/  ULDC.64 UR4, c[0x0][0xbe0] ;  /* 0x0002f80000047ab9 */ /* 0x000fc60000000a00 */
[----:B------:R-:W-:Y:S01]  /*dfb0*/  IMAD.U32 R11, RZ, RZ, UR6 ;  /* 0x00000006ff0b7e24 */ /* 0x000fe2000f8e00ff */
[----:B------:R-:W-:Y:S01]  /*dfc0*/  ULDC.64 UR6, c[0x0][0xb48] ;  /* 0x0002d20000067ab9 */ /* 0x000fe20000000a00 */
[C---:B0-----:R-:W-:Y:S02]  /*dfd0*/  IMAD R18, R22.reuse, UR10, RZ ;  /* 0x0000000a16127c24 */ /* 0x041fe4000f8e02ff */
[----:B------:R-:W-:Y:S01]  /*dfe0*/  IMAD.MOV.U32 R13, RZ, RZ, R14 ;  /* 0x000000ffff0d7224 */ /* 0x000fe200078e000e */
[----:B----4-:R-:W-:Y:S01]  /*dff0*/  @P0 SHF.R.U32.HI R13, RZ, R20, R15 ;  /* 0x00000014ff0d0219 */ /* 0x010fe2000001160f */
[----:B------:R-:W-:Y:S01]  /*e000*/  IMAD.IADD R7, R7, 0x1, R19 ;  /* 0x0000000107077824 */ /* 0x000fe200078e0213 */
[----:B------:R-:W-:Y:S01]  /*e010*/  SHF.R.S32.HI R20, RZ, 0x1f, R27 ;  /* 0x0000001fff147819 */ /* 0x000fe2000001141b */
[----:B------:R-:W-:Y:S02]  /*e020*/  IMAD R19, R23, UR12, R18 ;  /* 0x0000000c17137c24 */ /* 0x000fe4000f8e0212 */
[----:B------:R-:W-:-:S04]  /*e030*/  IMAD.WIDE.U32 R10, R22, UR12, R10 ;  /* 0x0000000c160a7c25 */ /* 0x000fc8000f8e000a */
[----:B-1----:R-:W-:-:S04]  /*e040*/  @P0 IMAD.HI.U32 R29, R14, R29, RZ ;  /* 0x0000001d0e1d0227 */ /* 0x002fc800078e00ff */
[----:B------:R-:W-:Y:S02]  /*e050*/  IMAD.IADD R11, R11, 0x1, R19 ;  /* 0x000000010b0b7824 */ /* 0x000fe400078e0213 */
[----:B------:R-:W-:Y:S02]  /*e060*/  IMAD R19, R20, UR6, RZ ;  /* 0x0000000614137c24 */ /* 0x000fe4000f8e02ff */
[----:B------:R-:W-:-:S04]  /*e070*/  IMAD.WIDE.U32 R6, R27, UR4, R6 ;  /* 0x000000041b067c25 */ /* 0x000fc8000f8e0006 */
[----:B------:R-:W-:Y:S01]  /*e080*/  IMAD.MOV.U32 R15, RZ, RZ, R14 ;  /* 0x000000ffff0f7224 */ /* 0x000fe200078e000e */
[----:B--2---:R-:W-:Y:S01]  /*e090*/  @P0 SHF.R.U32.HI R15, RZ, R26, R29 ;  /* 0x0000001aff0f0219 */ /* 0x004fe2000001161d */
[----:B------:R-:W-:Y:S01]  /*e0a0*/  IMAD R18, R20, UR4, RZ ;  /* 0x0000000414127c24 */ /* 0x000fe2000f8e02ff */
[----:B------:R-:W-:Y:S01]  /*e0b0*/  IADD3 R6, P0, R13, R6, RZ ;  /* 0x000000060d067210 */ /* 0x000fe20007f1e0ff */
[C---:B------:R-:W-:Y:S01]  /*e0c0*/  IMAD R21, R27.reuse, UR7, R19 ;  /* 0x000000071b157c24 */ /* 0x040fe2000f8e0213 */
[--C-:B------:R-:W-:Y:S01]  /*e0d0*/  SHF.R.S32.HI R19, RZ, 0x1f, R13.reuse ;  /* 0x0000001fff137819 */ /* 0x100fe2000001140d */
[----:B------:R-:W-:Y:S02]  /*e0e0*/  IMAD.MOV R13, RZ, RZ, -R13 ;  /* 0x000000ffff0d7224 */ /* 0x000fe400078e0a0d */
[C---:B------:R-:W-:Y:S01]  /*e0f0*/  IMAD R20, R27.reuse, UR5, R18 ;  /* 0x000000051b147c24 */ /* 0x040fe2000f8e0212 */
[----:B------:R-:W-:Y:S01]  /*e100*/  SHF.R.S32.HI R18, RZ, 0x1f, R15 ;  /* 0x0000001fff127819 */ /* 0x000fe2000001140f */
[----:B------:R-:W-:Y:S01]  /*e110*/  IMAD.WIDE.U32 R10, R27, UR6, R10 ;  /* 0x000000061b0a7c25 */ /* 0x000fe2000f8e000a */
[----:B------:R-:W-:Y:S01]  /*e120*/  ULDC.64 UR4, c[0x0][0xb30] ;  /* 0x0002cc0000047ab9 */ /* 0x000fe20000000a00 */
[----:B------:R-:W-:Y:S01]  /*e130*/  ULDC.64 UR6, c[0x0][0xbc8] ;  /* 0x0002f20000067ab9 */ /* 0x000fe20000000a00 */
[----:B------:R-:W-:Y:S01]  /*e140*/  IADD3.X R7, R19, R7, R20, P0, !PT ;  /* 0x0000000713077210 */ /* 0x000fe200007fe414 */
[----:B------:R-:W-:-:S02]  /*e150*/  IMAD.MOV R22, RZ, RZ, -R15 ;  /* 0x000000ffff167224 */ /* 0x000fc400078e0a0f */
[--C-:B------:R-:W-:Y:S02]  /*e160*/  IMAD R13, R9, R13, R14.reuse ;  /* 0x0000000d090d7224 */ /* 0x100fe400078e020e */
[----:B------:R-:W-:Y:S02]  /*e170*/  IMAD.IADD R11, R11, 0x1, R21 ;  /* 0x000000010b0b7824 */ /* 0x000fe400078e0215 */
[----:B------:R-:W-:Y:S02]  /*e180*/  IMAD R18, R18, UR4, RZ ;  /* 0x0000000412127c24 */ /* 0x000fe4000f8e02ff */
[----:B------:R-:W-:Y:S01]  /*e190*/  IMAD R19, R9, R22, R14 ;  /* 0x0000001609137224 */ /* 0x000fe200078e020e */
[----:B------:R-:W-:Y:S01]  /*e1a0*/  SHF.R.S32.HI R14, RZ, 0x1f, R13 ;  /* 0x0000001fff0e7819 */ /* 0x000fe2000001140d */
[C---:B------:R-:W-:Y:S01]  /*e1b0*/  IMAD R21, R15.reuse, UR5, R18 ;  /* 0x000000050f157c24 */ /* 0x040fe2000f8e0212 */
[----:B------:R-:W0:Y:S01]  /*e1c0*/  S2UR UR5, SR_CgaCtaId ;  /* 0x00000000000579c3 */ /* 0x000e220000008800 */
[----:B------:R-:W-:Y:S01]  /*e1d0*/  IMAD.WIDE.U32 R10, R15, UR4, R10 ;  /* 0x000000040f0a7c25 */ /* 0x000fe2000f8e000a */
[----:B------:R-:W-:Y:S01]  /*e1e0*/  SHF.R.S32.HI R15, RZ, 0x1f, R19 ;  /* 0x0000001fff0f7819 */ /* 0x000fe20000011413 */
[----:B------:R-:W-:-:S02]  /*e1f0*/  UMOV UR4, 0x400 ;  /* 0x0000040000047882 */ /* 0x000fc40000000000 */
[----:B------:R-:W-:Y:S02]  /*e200*/  IMAD R14, R14, UR6, RZ ;  /* 0x000000060e0e7c24 */ /* 0x000fe4000f8e02ff */
[----:B------:R-:W-:Y:S02]  /*e210*/  IMAD R18, R15, UR8, RZ ;  /* 0x000000080f127c24 */ /* 0x000fe4000f8e02ff */
[----:B------:R-:W-:Y:S02]  /*e220*/  IMAD.IADD R11, R11, 0x1, R21 ;  /* 0x000000010b0b7824 */ /* 0x000fe400078e0215 */
        /* <DEDUP_REMOVED lines=14> */
[----:B------:R-:W-:Y:S01]  /*e310*/  SHFL.IDX PT, R12, R18, 0x1, 0x1c1f ;  /* 0x003c1f00120c7f89 */ /* 0x000fe200000e0000 */
[----:B------:R-:W-:Y:S01]  /*e320*/  LEA.HI.X R25, R10, UR9, R7, 0x2, P1 ;  /* 0x000000090a197c11 */ /* 0x000fe200088f1407 */
[----:B------:R-:W-:Y:S01]  /*e330*/  IMAD R21, R9, UR6, RZ ;  /* 0x0000000609157c24 */ /* 0x000fe2000f8e02ff */
[----:B------:R-:W-:Y:S01]  /*e340*/  LOP3.LUT P0, RZ, R2, 0x3, RZ, 0xc0, !PT ;  /* 0x0000000302ff7812 */ /* 0x000fe2000780c0ff */
[----:B------:R-:W-:Y:S01]  /*e350*/  SHFL.IDX PT, R10, R18, RZ, 0x1c1f ;  /* 0x001c1fff120a7589 */ /* 0x000fe200000e0000 */
[C---:B------:R-:W-:Y:S01]  /*e360*/  VIADD R20, R14.reuse, 0x8 ;  /* 0x000000080e147836 */ /* 0x040fe20000000000 */
[----:B------:R-:W-:Y:S01]  /*e370*/  UIADD3 UR4, UR4, 0x2d820, URZ ;  /* 0x0002d82004047890 */ /* 0x000fe2000fffe03f */
[CC--:B------:R-:W-:Y:S01]  /*e380*/  ISETP.GE.OR P1, PT, R14.reuse, R21.reuse, P0 ;  /* 0x000000150e00720c */ /* 0x0c0fe20000726670 */
[----:B------:R-:W0:Y:S01]  /*e390*/  SHFL.IDX PT, R11, R15, RZ, 0x1c1f ;  /* 0x001c1fff0f0b7589 */ /* 0x000e2200000e0000 */
[-C--:B------:R-:W-:Y:S01]  /*e3a0*/  ISETP.GE.AND P2, PT, R14, R21.reuse, PT ;  /* 0x000000150e00720c */ /* 0x080fe20003f46270 */
[----:B------:R-:W-:Y:S01]  /*e3b0*/  UPRMT UR4, URZ, 0x654, UR4 ;  /* 0x000006543f047896 */ /* 0x000fe20008000004 */
[----:B------:R-:W-:Y:S01]  /*e3c0*/  ISETP.GE.OR P0, PT, R20, R21, P0 ;  /* 0x000000151400720c */ /* 0x000fe20000706670 */
[----:B------:R-:W1:Y:S01]  /*e3d0*/  SHFL.IDX PT, R13, R15, 0x1, 0x1c1f ;  /* 0x003c1f000f0d7f89 */ /* 0x000e6200000e0000 */
[----:B------:R-:W-:-:S03]  /*e3e0*/  LOP3.LUT R9, R8, 0x7ffffffc, RZ, 0xc0, !PT ;  /* 0x7ffffffc08097812 */ /* 0x000fc600078ec0ff */
[----:B------:R2:W3:Y:S02]  /*e3f0*/  SHFL.IDX PT, R6, R24, RZ, 0x1c1f ;  /* 0x001c1fff18067589 */ /* 0x0004e400000e0000 */
[----:B------:R-:W-:Y:S01]  /*e400*/  IMAD.IADD R9, R2, 0x1, -R9 ;  /* 0x0000000102097824 */ /* 0x000fe200078e0a09 */
[----:B------:R-:W-:Y:S01]  /*e410*/  SYNCS.ARRIVE.TRANS64.RED.A1T0 RZ, [UR4], RZ ;  /* 0x000000ffffff79a7 */ /* 0x000fe20008100404 */
[----:B------:R2:W4:Y:S02]  /*e420*/  SHFL.IDX PT, R7, R25, RZ, 0x1c1f ;  /* 0x001c1fff19077589 */ /* 0x00052400000e0000 */
[----:B------:R-:W-:Y:S02]  /*e430*/  IMAD.SHL.U32 R9, R9, 0x2, RZ ;  /* 0x0000000209097824 */ /* 0x000fe400078e00ff */
        /* <DEDUP_REMOVED lines=13> */
[C---:B------:R-:W-:Y:S01]  /*e510*/  VIADD R22, R9.reuse, 0x38 ;  /* 0x0000003809167836 */ /* 0x040fe20000000000 */
[----:B------:R-:W-:Y:S01]  /*e520*/  ISETP.GE.AND P4, PT, R10, UR4, PT ;  /* 0x000000040a007c0c */ /* 0x000fe2000bf86270 */
[----:B------:R-:W-:-:S06]  /*e530*/  VIADD R23, R9, 0x40 ;  /* 0x0000004009177836 */ /* 0x000fcc0000000000 */
[----:B------:R-:W-:Y:S02]  /*e540*/  @!P1 LEA.HI R0, R0, R0, RZ, 0x1 ;  /* 0x0000000000009211 */ /* 0x000fe400078f08ff */
[----:B------:R-:W-:Y:S02]  /*e550*/  @!P2 LEA.HI R2, R2, R2, RZ, 0x1 ;  /* 0x000000020202a211 */ /* 0x000fe400078f08ff */
[----:B------:R-:W-:Y:S02]  /*e560*/  @!P3 LEA.HI R8, R3, R3, RZ, 0x1 ;  /* 0x000000030308b211 */ /* 0x000fe400078f08ff */
[----:B------:R-:W-:Y:S02]  /*e570*/  @!P1 LOP3.LUT R11, R0, 0xfffffffe, RZ, 0xc0, !PT ;  /* 0xfffffffe000b9812 */ /* 0x000fe400078ec0ff */
[----:B------:R-:W-:Y:S02]  /*e580*/  @!P4 LEA.HI R0, R10, R10, RZ, 0x1 ;  /* 0x0000000a0a00c211 */ /* 0x000fe400078f08ff */
[----:B------:R-:W-:Y:S01]  /*e590*/  @!P2 LOP3.LUT R13, R2, 0xfffffffe, RZ, 0xc0, !PT ;  /* 0xfffffffe020da812 */ /* 0x000fe200078ec0ff */
[----:B---34-:R-:W-:Y:S01]  /*e5a0*/  @!P0 IMAD.WIDE R2, R9, 0x4, R6 ;  /* 0x0000000409028825 */ /* 0x018fe200078e0206 */
[----:B------:R-:W-:-:S02]  /*e5b0*/  @!P3 LOP3.LUT R15, R8, 0xfffffffe, RZ, 0xc0, !PT ;  /* 0xfffffffe080fb812 */ /* 0x000fc400078ec0ff */
[----:B------:R-:W-:Y:S01]  /*e5c0*/  @!P4 LOP3.LUT R19, R0, 0xfffffffe, RZ, 0xc0, !PT ;  /* 0xfffffffe0013c812 */ /* 0x000fe200078ec0ff */
[--C-:B------:R-:W-:Y:S01]  /*e5d0*/  @!P1 IMAD.WIDE R10, R11, 0x4, R6.reuse ;  /* 0x000000040b0a9825 */ /* 0x100fe200078e0206 */
[----:B------:R0:W-:Y:S03]  /*e5e0*/  @!P0 ST.E.64 desc[UR6][R2.64], R4 ;  /* 0x0000000402008985 */ /* 0x0001e6000c101b06 */
[----:B------:R-:W-:Y:S01]  /*e5f0*/  VIADD R0, R9, 0x28 ;  /* 0x0000002809007836 */ /* 0x000fe20000000000 */
[----:B------:R1:W-:Y:S01]  /*e600*/  @!P1 ST.E.64 desc[UR6][R10.64], R92 ;  /* 0x0000005c0a009985 */ /* 0x0003e2000c101b06 */
[----:B------:R-:W-:-:S03]  /*e610*/  @!P2 IMAD.WIDE R12, R13, 0x4, R6 ;  /* 0x000000040d0ca825 */ /* 0x000fc600078e0206 */
[----:B------:R-:W-:Y:S01]  /*e620*/  ISETP.GE.AND P0, PT, R0, UR4, PT ;  /* 0x0000000400007c0c */ /* 0x000fe2000bf06270 */
[----:B------:R-:W-:Y:S01]  /*e630*/  VIADD R8, R9, 0x30 ;  /* 0x0000003009087836 */ /* 0x000fe20000000000 */
[----:B------:R2:W-:Y:S01]  /*e640*/  @!P2 ST.E.64 desc[UR6][R12.64], R96 ;  /* 0x000000600c00a985 */ /* 0x0005e2000c101b06 */
[--C-:B------:R-:W-:Y:S01]  /*e650*/  @!P3 IMAD.WIDE R14, R15, 0x4, R6.reuse ;  /* 0x000000040f0eb825 */ /* 0x100fe200078e0206 */
[----:B------:R-:W-:Y:S02]  /*e660*/  ISETP.GE.AND P2, PT, R22, UR4, PT ;  /* 0x0000000416007c0c */ /* 0x000fe4000bf46270 */
        /* <DEDUP_REMOVED lines=8> */
[----:B------:R-:W-:Y:S01]  /*e6f0*/  VIADD R5, R9, 0x58 ;  /* 0x0000005809057836 */ /* 0x000fe20000000000 */
[----:B------:R-:W-:-:S02]  /*e700*/  ISETP.GE.AND P5, PT, R3, UR4, PT ;  /* 0x0000000403007c0c */ /* 0x000fc4000bfa6270 */
[----:B------:R-:W-:Y:S02]  /*e710*/  ISETP.GE.AND P4, PT, R2, UR4, PT ;  /* 0x0000000402007c0c */ /* 0x000fe4000bf86270 */
[----:B------:R-:W-:Y:S02]  /*e720*/  ISETP.GE.AND P6, PT, R5, UR4, PT ;  /* 0x0000000405007c0c */ /* 0x000fe4000bfc6270 */
[----:B------:R-:W-:Y:S02]  /*e730*/  @!P1 LEA.HI R8, R8, R8, RZ, 0x1 ;  /* 0x0000000808089211 */ /* 0x000fe400078f08ff */
[----:B------:R-:W-:Y:S02]  /*e740*/  @!P2 LEA.HI R22, R22, R22, RZ, 0x1 ;  /* 0x000000161616a211 */ /* 0x000fe400078f08ff */
[----:B------:R-:W-:Y:S02]  /*e750*/  @!P3 LEA.HI R23, R23, R23, RZ, 0x1 ;  /* 0x000000171717b211 */ /* 0x000fe400078f08ff */
[----:B-1----:R-:W-:-:S02]  /*e760*/  @!P2 LOP3.LUT R11, R22, 0xfffffffe, RZ, 0xc0, !PT ;  /* 0xfffffffe160ba812 */ /* 0x002fc400078ec0ff */
[----:B------:R-:W-:Y:S02]  /*e770*/  @!P5 LEA.HI R4, R3, R3, RZ, 0x1 ;  /* 0x000000030304d211 */ /* 0x000fe400078f08ff */
[----:B------:R-:W-:Y:S02]  /*e780*/  @!P4 LEA.HI R2, R2, R2, RZ, 0x1 ;  /* 0x000000020202c211 */ /* 0x000fe400078f08ff */
[----:B------:R-:W-:Y:S02]  /*e790*/  @!P6 LEA.HI R10, R5, R5, RZ, 0x1 ;  /* 0x00000005050ae211 */ /* 0x000fe400078f08ff */
[----:B------:R-:W-:Y:S02]  /*e7a0*/  @!P0 LOP3.LUT R3, R0, 0xfffffffe, RZ, 0xc0, !PT ;  /* 0xfffffffe00038812 */ /* 0x000fe400078ec0ff */
[----:B------:R-:W-:Y:S02]  /*e7b0*/  @!P1 LOP3.LUT R5, R8, 0xfffffffe, RZ, 0xc0, !PT ;  /* 0xfffffffe08059812 */ /* 0x000fe400078ec0ff */
[----:B--2---:R-:W-:-:S02]  /*e7c0*/  @!P3 LOP3.LUT R13, R23, 0xfffffffe, RZ, 0xc0, !PT ;  /* 0xfffffffe170db812 */ /* 0x004fc400078ec0ff */
[----:B---3--:R-:W-:Y:S01]  /*e7d0*/  @!P4 LOP3.LUT R15, R2, 0xfffffffe, RZ, 0xc0, !PT ;  /* 0xfffffffe020fc812 */ /* 0x008fe200078ec0ff */
[--C-:B------:R-:W-:Y:S01]  /*e7e0*/  @!P0 IMAD.WIDE R2, R3, 0x4, R6.reuse ;  /* 0x0000000403028825 */ /* 0x100fe200078e0206 */
[----:B0-----:R-:W-:Y:S02]  /*e7f0*/  @!P5 LOP3.LUT R19, R4, 0xfffffffe, RZ, 0xc0, !PT ;  /* 0xfffffffe0413d812 */ /* 0x001fe400078ec0ff */
[----:B------:R-:W-:Y:S01]  /*e800*/  @!P6 LOP3.LUT R23, R10, 0xfffffffe, RZ, 0xc0, !PT ;  /* 0xfffffffe0a17e812 */ /* 0x000fe200078ec0ff */
        /* <DEDUP_REMOVED lines=12> */
[----:B------:R0:W-:Y:S02]  /*e8d0*/  @!P6 ST.E.64 desc[UR6][R6.64], R132 ;  /* 0x000000840600e985 */ /* 0x0001e4000c101b06 */
.L_x_10282:
[----:B------:R-:W-:Y:S05]  /*e8e0*/  BSYNC B0 ;  /* 0x0000000000007941 */ /* 0x000fea0003800000 */
.L_x_10281:
[----:B------:R-:W-:Y:S01]  /*e8f0*/  ISETP.GE.AND P0, PT, R20, R21, PT ;  /* 0x000000151400720c */ /* 0x000fe20003f06270 */
[----:B0-----:R0:W1:Y:S04]  /*e900*/  SHFL.IDX PT, R15, R25, 0x1, 0x1c1f ;  /* 0x003c1f00190f7f89 */ /* 0x00106800000e0000 */
[----:B------:R0:W0:Y:S08]  /*e910*/  SHFL.IDX PT, R14, R24, 0x1, 0x1c1f ;  /* 0x003c1f00180e7f89 */ /* 0x00003000000e0000 */
        /* <DEDUP_REMOVED lines=13> */
[----:B------:R-:W-:Y:S01]  /*e9f0*/  ULDC.64 UR6, c[0x0][0x208] ;  /* 0x0000820000067ab9 */ /* 0x000fe20000000a00 */
[----:B------:R-:W-:Y:S01]  /*ea00*/  ISETP.GE.AND P1, PT, R12, UR4, PT ;  /* 0x000000040c007c0c */ /* 0x000fe2000bf26270 */
[----:B------:R-:W-:-:S02]  /*ea10*/  VIADD R18, R9, 0x40 ;  /* 0x0000004009127836 */ /* 0x000fc40000000000 */
[C---:B------:R-:W-:Y:S02]  /*ea20*/  VIADD R19, R9.reuse, 0x48 ;  /* 0x0000004809137836 */ /* 0x040fe40000000000 */
[----:B------:R-:W-:Y:S01]  /*ea30*/  @!P3 LEA.HI R0, R0, R0, RZ, 0x1 ;  /* 0x000000000000b211 */ /* 0x000fe200078f08ff */
[----:B------:R-:W-:Y:S01]  /*ea40*/  VIADD R20, R9, 0x50 ;  /* 0x0000005009147836 */ /* 0x000fe20000000000 */
[----:B------:R-:W-:Y:S02]  /*ea50*/  @!P4 LEA.HI R2, R2, R2, RZ, 0x1 ;  /* 0x000000020202c211 */ /* 0x000fe400078f08ff */
[----:B------:R-:W-:Y:S02]  /*ea60*/  @!P5 LEA.HI R3, R3, R3, RZ, 0x1 ;  /* 0x000000030303d211 */ /* 0x000fe400078f08ff */
[----:B------:R-:W-:Y:S01]  /*ea70*/  @!P3 LOP3.LUT R5, R0, 0xfffffffe, RZ, 0xc0, !PT ;  /* 0xfffffffe0005b812 */ /* 0x000fe200078ec0ff */
[----:B------:R-:W-:Y:S01]  /*ea80*/  VIADD R0, R9, 0x30 ;  /* 0x0000003009007836 */ /* 0x000fe20000000000 */
[----:B----4-:R-:W-:-:S02]  /*ea90*/  @!P4 LOP3.LUT R7, R2, 0xfffffffe, RZ, 0xc0, !PT ;  /* 0xfffffffe0207c812 */ /* 0x010fc400078ec0ff */
[----:B------:R-:W-:Y:S01]  /*eaa0*/  @!P5 LOP3.LUT R11, R3, 0xfffffffe, RZ, 0xc0, !PT ;  /* 0xfffffffe030bd812 */ /* 0x000fe200078ec0ff */
[--C-:B01----:R-:W-:Y:S01]  /*eab0*/  @!P2 IMAD.WIDE R2, R9, 0x4, R14.reuse ;  /* 0x000000040902a825 */ /* 0x103fe200078e020e */
[----:B------:R-:W-:Y:S02]  /*eac0*/  @!P0 LEA.HI R8, R8, R8, RZ, 0x1 ;  /* 0x0000000808088211 */ /* 0x000fe400078f08ff */
[----:B------:R-:W-:Y:S01]  /*ead0*/  ISETP.GE.AND P6, PT, R20, UR4, PT ;  /* 0x0000000414007c0c */ /* 0x000fe2000bfc6270 */
[--C-:B------:R-:W-:Y:S01]  /*eae0*/  @!P3 IMAD.WIDE R4, R5, 0x4, R14.reuse ;  /* 0x000000040504b825 */ /* 0x100fe200078e020e */
[----:B------:R0:W-:Y:S01]  /*eaf0*/  @!P2 ST.E.64 desc[UR6][R2.64], R90 ;  /* 0x0000005a0200a985 */ /* 0x0001e2000c101b06 */
[----:B------:R-:W-:Y:S02]  /*eb00*/  ISETP.GE.AND P2, PT, R0, UR4, PT ;  /* 0x0000000400007c0c */ /* 0x000fe4000bf46270 */
[----:B---3--:R-:W-:Y:S01]  /*eb10*/  @!P4 IMAD.WIDE R6, R7, 0x4, R14 ;  /* 0x000000040706c825 */ /* 0x008fe200078e020e */
        /* <DEDUP_REMOVED lines=21> */
[----:B------:R-:W-:-:S02]  /*ec70*/  @!P3 LOP3.LUT R13, R13, 0xfffffffe, RZ, 0xc0, !PT ;  /* 0xfffffffe0d0db812 */ /* 0x000fc400078ec0ff */
[----:B---3--:R-:W-:Y:S02]  /*ec80*/  @!P4 LOP3.LUT R11, R18, 0xfffffffe, RZ, 0xc0, !PT ;  /* 0xfffffffe120bc812 */ /* 0x008fe400078ec0ff */
[----:B------:R-:W-:Y:S02]  /*ec90*/  ISETP.GE.AND P0, PT, R9, UR4, PT ;  /* 0x0000000409007c0c */ /* 0x000fe4000bf06270 */
[----:B------:R-:W-:Y:S02]  /*eca0*/  @!P5 LOP3.LUT R19, R19, 0xfffffffe, RZ, 0xc0, !PT ;  /* 0xfffffffe1313d812 */ /* 0x000fe400078ec0ff */
[----:B------:R-:W-:Y:S01]  /*ecb0*/  @!P6 LOP3.LUT R21, R20, 0xfffffffe, RZ, 0xc0, !PT ;  /* 0xfffffffe1415e812 */ /* 0x000fe200078ec0ff */
        /* <DEDUP_REMOVED lines=17> */
.L_x_10280:
[----:B------:R-:W-:-:S05]  /*edd0*/  VIADD R0, R2, 0xffffff80 ;  /* 0xffffff8002007836 */ /* 0x000fca0000000000 */
        /* <DEDUP_REMOVED lines=60> */
.L_x_10199:
        /* <DEDUP_REMOVED lines=18> */
.L_x_10283:
[----:B------:R-:W-:Y:S01]  /*f2c0*/  ULDC UR7, c[0x0][0xc50] ;  /* 0x0003140000077ab9 */ /* 0x000fe20000000800 */
[----:B------:R-:W-:Y:S01]  /*f2d0*/  UMOV UR36, UR6 ;  /* 0x0000000600247c82 */ /* 0x000fe20008000000 */
[----:B------:R-:W-:-:S11]  /*f2e0*/  UISETP.NE.AND UP0, UPT, UR7, 0x1, UPT ;  /* 0x000000010700788c */ /* 0x000fd6000bf05270 */
[----:B------:R-:W-:Y:S01]  /*f2f0*/  @UP0 ULDC UR4, c[0x0][0xc54] ;  /* 0x0003150000040ab9 */ /* 0x000fe20000000800 */
[----:B------:R-:W-:Y:S01]  /*f300*/  @UP0 ULDC UR8, c[0x0][0xc58] ;  /* 0x0003160000080ab9 */ /* 0x000fe20000000800 */
[----:B------:R-:W-:-:S04]  /*f310*/  UIMAD.WIDE.U32 UR4, UR6, UR4, URZ ;  /* 0x00000004060472a5 */ /* 0x000fc8000f8e003f */
[----:B------:R-:W-:-:S12]  /*f320*/  @UP0 USHF.R.U32.HI UR36, URZ, UR8, UR5 ;  /* 0x000000083f240299 */ /* 0x000fd80008011605 */
.L_x_10284:
        /* <DEDUP_REMOVED lines=25> */
[----:B0-----:R-:W-:-:S04]  /*f4c0*/  UIMAD UR48, UR48, 0xc0, URZ ;  /* 0x000000c0303078a4 */ /* 0x001fc8000f8e023f */
        /* <DEDUP_REMOVED lines=19> */
.L_x_10287:
[----:B------:R-:W-:-:S11]  /*f600*/  UISETP.NE.AND UP0, UPT, UR5, 0x1, UPT ;  /* 0x000000010500788c */ /* 0x000fd6000bf05270 */
[----:B------:R-:W-:Y:S02]  /*f610*/  @UP0 ULDC.64 UR14, c[0x0][0x9e8] ;  /* 0x00027a00000e0ab9 */ /* 0x000fe40000000a00 */
[----:B------:R-:W-:-:S04]  /*f620*/  UIMAD.WIDE.U32 UR6, UR8, UR14, URZ ;  /* 0x0000000e080672a5 */ /* 0x000fc8000f8e003f */
[----:B------:R-:W-:-:S12]  /*f630*/  @UP0 USHF.R.U32.HI UR8, URZ, UR15, UR7 ;  /* 0x0000000f3f080299 */ /* 0x000fd80008011607 */
.L_x_10288:
[----:B------:R-:W-:-:S04]  /*f640*/  UIMAD UR8, UR8, UR5, UR5 ;  /* 0x00000005080872a4 */ /* 0x000fc8000f8e0205 */
[----:B------:R-:W-:-:S04]  /*f650*/  UISETP.LT.AND UP0, UPT, UR4, UR8, UPT ;  /* 0x000000080400728c */ /* 0x000fc8000bf01270 */
[----:B------:R-:W-:-:S12]  /*f660*/  USEL UR4, UR4, UR8, UP0 ;  /* 0x0000000804047287 */ /* 0x000fd80008000000 */
.L_x_10286:
        /* <DEDUP_REMOVED lines=26> */
.L_x_10290:
[----:B------:R-:W-:-:S11]  /*f810*/  UISETP.NE.AND UP0, UPT, UR5, 0x1, UPT ;  /* 0x000000010500788c */ /* 0x000fd6000bf05270 */
[----:B------:R-:W-:Y:S02]  /*f820*/  @UP0 ULDC.64 UR10, c[0x0][0x9e8] ;  /* 0x00027a00000a0ab9 */ /* 0x000fe40000000a00 */
[----:B------:R-:W-:-:S04]  /*f830*/  UIMAD.WIDE.U32 UR6, UR4, UR10, URZ ;  /* 0x0000000a040672a5 */ /* 0x000fc8000f8e003f */
[----:B------:R-:W-:-:S12]  /*f840*/  @UP0 USHF.R.U32.HI UR4, URZ, UR11, UR7 ;  /* 0x0000000b3f040299 */ /* 0x000fd80008011607 */
.L_x_10291:
[----:B------:R-:W-:-:S04]  /*f850*/  UIMAD UR4, UR4, UR5, URZ ;  /* 0x00000005040472a4 */ /* 0x000fc8000f8e023f */
[----:B------:R-:W-:-:S04]  /*f860*/  UISETP.LT.AND UP0, UPT, UR8, UR4, UPT ;  /* 0x000000040800728c */ /* 0x000fc8000bf01270 */
[----:B------:R-:W-:-:S12]  /*f870*/  USEL UR8, UR8, UR4, !UP0 ;  /* 0x0000000408087287 */ /* 0x000fd8000c000000 */
.L_x_10289:
        /* <DEDUP_REMOVED lines=20> */
[----:B------:R-:W-:Y:S01]  /*f9c0*/  IABS R5, UR6 ;  /* 0x0000000600057c13 */ /* 0x000fe20008000000 */
[----:B------:R-:W-:-:S04]  /*f9d0*/  ULOP3.LUT UR6, UR6, UR9, URZ, 0x3c, !UPT ;  /* 0x0000000906067292 */ /* 0x000fc8000f8e3c3f */
[----:B------:R-:W-:-:S05]  /*f9e0*/  IMAD.MOV.U32 R4, RZ, RZ, R5 ;  /* 0x000000ffff047224 */ /* 0x000fca00078e0005 */
        /* <DEDUP_REMOVED lines=23> */
.L_x_10292:
[----:B------:R-:W-:Y:S01]  /*fb60*/  UIMAD UR39, UR47, UR43, UR42 ;  /* 0x0000002b2f2772a4 */ /* 0x000fe2000f8e022a */
[----:B------:R-:W-:Y:S02]  /*fb70*/  IMAD.U32 R19, RZ, RZ, UR12 ;  /* 0x0000000cff137e24 */ /* 0x000fe4000f8e00ff */
[----:B------:R-:W-:Y:S02]  /*fb80*/  IMAD.MOV.U32 R20, RZ, RZ, 0x1 ;  /* 0x00000001ff147424 */ /* 0x000fe400078e00ff */
[----:B------:R-:W-:Y:S02]  /*fb90*/  IMAD.MOV.U32 R3, RZ, RZ, 0x1 ;  /* 0x00000001ff037424 */ /* 0x000fe400078e00ff */
[----:B------:R-:W-:-:S05]  /*fba0*/  IMAD.U32 R0, RZ, RZ, UR39 ;  /* 0x00000027ff007e24 */ /* 0x000fca000f8e00ff */
[----:B------:R-:W-:Y:S01]  /*fbb0*/  VIADDMNMX R19, R0, UR43, R19, PT ;  /* 0x0000002b00137c46 */ /* 0x000fe2000b800113 */
[----:B------:R-:W-:-:S03]  /*fbc0*/  IMAD.MOV.U32 R0, RZ, RZ, RZ ;  /* 0x000000ffff007224 */ /* 0x000fc600078e00ff */
[----:B------:R-:W-:-:S13]  /*fbd0*/  ISETP.GT.AND P0, PT, R19, UR39, PT ;  /* 0x0000002713007c0c */ /* 0x000fda000bf04270 */
        /* <DEDUP_REMOVED lines=24> */
.L_x_10293:
        /* <DEDUP_REMOVED lines=20> */
.L_x_10295:
        /* <DEDUP_REMOVED lines=15> */
.L_x_10294:
[----:B------:R-:W0:Y:S01]  /*ff90*/  LDC.64 R4, c[0x0][0x9f8] ;  /* 0x00027e00ff047b82 */ /* 0x000e220000000a00 */
[----:B------:R-:W-:Y:S01]  /*ffa0*/  IMAD.MOV.U32 R18, RZ, RZ, R23 ;  /* 0x000000ffff127224 */ /* 0x000fe200078e0017 */
[----:B------:R-:W-:Y:S01]  /*ffb0*/  ULDC.64 UR4, c[0x0][0x208] ;  /* 0x0000820000047ab9 */ /* 0x000fe20000000a00 */
[----:B0-----:R-:W-:-:S04]  /*ffc0*/  ISETP.NE.U32.AND P0, PT, R4, RZ, PT ;  /* 0x000000ff0400720c */ /* 0x001fc80003f05070 */
[----:B------:R-:W-:-:S13]  /*ffd0*/  ISETP.NE.AND.EX P0, PT, R5, RZ, PT, P0 ;  /* 0x000000ff0500720c */ /* 0x000fda0003f05300 */
[----:B------:R-:W0:Y:S02]  /*ffe0*/  @P0 LDC.64 R4, c[0x0][0x9f8] ;  /* 0x00027e00ff040b82 */ /* 0x000e240000000a00 */
[----:B0-----:R-:W-:-:S06]  /*fff0*/  @P0 IMAD.WIDE R6, R23, 0x4, R4 ;  /* 0x0000000417060825 */ /* 0x001fcc00078e0204 */
[----:B------:R-:W0:Y:S01]  /*10000*/  LDC.64 R4, c[0x0][0x418] ;  /* 0x00010600ff047b82 */ /* 0x000e220000000a00 */
[----:B------:R-:W2:Y:S01]  /*10010*/  @P0 LDG.E R18, desc[UR4][R6.64] ;  /* 0x0000000406120981 */ /* 0x000ea2000c1e1900 */
[----:B------:R-:W-:Y:S01]  /*10020*/  UMOV UR4, 0xffffffff ;  /* 0xffffffff00047882 */ /* 0x000fe20000000000 */
[----:B------:R-:W-:Y:S01]  /*10030*/  LOP3.LUT R26, R26, 0xfffffffe, RZ, 0xc0, !PT ;  /* 0xfffffffe1a1a7812 */ /* 0x000fe200078ec0ff */
[----:B------:R-:W-:Y:S01]  /*10040*/  VIADD R27, R19, 0xffffffff ;  /* 0xffffffff131b7836 */ /* 0x000fe20000000000 */
[----:B0-----:R-:W-:-:S04]  /*10050*/  ISETP.NE.U32.AND P0, PT, R4, RZ, PT ;  /* 0x000000ff0400720c */ /* 0x001fc80003f05070 */
[----:B------:R-:W-:-:S13]  /*10060*/  ISETP.NE.AND.EX P1, PT, R5, RZ, PT, P0 ;  /* 0x000000ff0500720c */ /* 0x000fda0003f25300 */
[----:B------:R-:W-:Y:S02]  /*10070*/  @P1 LOP3.LUT R26, R26, 0x1, RZ, 0xfc, !PT ;  /* 0x000000011a1a1812 */ /* 0x000fe400078efcff */
[----:B--2---:R-:W-:Y:S02]  /*10080*/  SHF.R.S32.HI R24, RZ, 0x1f, R18 ;  /* 0x0000001fff187819 */ /* 0x004fe40000011412 */
[----:B------:R-:W-:Y:S01]  /*10090*/  SEL R25, R18, RZ, !P1 ;  /* 0x000000ff12197207 */ /* 0x000fe20004800000 */
[----:B------:R-:W-:Y:S06]  /*100a0*/  BRA.DIV UR4, `(.L_x_10296) ;  /* 0x0000003a04507947 */ /* 0x000fec000b800000 */
[----:B------:R0:W1:Y:S02]  /*100b0*/  SHFL.IDX PT, R14, R17, RZ, 0x1f ;  /* 0x00001fff110e7589 */ /* 0x00006400000e0000 */
.L_x_10380:
        /* <DEDUP_REMOVED lines=8> */
.L_x_10383:
[----:B------:R-:W-:Y:S05]  /*10140*/  @!P6 BRA `(.L_x_10297) ;  /* 0x0000000000fce947 */ /* 0x000fea0003800000 */
[----:B------:R-:W-:Y:S02]  /*10150*/  IMAD.MOV.U32 R0, RZ, RZ, 0x1 ;  /* 0x00000001ff007424 */ /* 0x000fe400078e00ff */
[----:B------:R-:W-:-:S03]  /*10160*/  IMAD.MOV.U32 R25, RZ, RZ, R18 ;  /* 0x000000ffff197224 */ /* 0x000fc600078e0012 */
[----:B------:R-:W-:Y:S01]  /*10170*/  SHF.L.U32 R0, R0, 0x1f, RZ ;  /* 0x0000001f00007819 */ /* 0x000fe200000006ff */
[----:B------:R-:W-:Y:S06]  /*10180*/  @!P1 BRA `(.L_x_10299) ;  /* 0x00000000004c9947 */ /* 0x000fec0003800000 */
[----:B------:R-:W1:Y:S01]  /*10190*/  LDC R8, c[0x0][0x43c] ;  /* 0x00010f00ff087b82 */ /* 0x000e620000000800 */
[----:B------:R-:W-:Y:S01]  /*101a0*/  IMAD.MOV.U32 R3, RZ, RZ, R27 ;  /* 0x000000ffff037224 */ /* 0x000fe200078e001b */
[----:B------:R-:W-:Y:S01]  /*101b0*/  ULDC.64 UR4, c[0x0][0x428] ;  /* 0x00010a0000047ab9 */ /* 0x000fe20000000a00 */
[----:B------:R-:W-:Y:S01]  /*101c0*/  ULDC.64 UR6, c[0x0][0x208] ;  /* 0x0000820000067ab9 */ /* 0x000fe20000000a00 */
        /* <DEDUP_REMOVED lines=15> */
.L_x_10299:
[----:B------:R-:W2:Y:S01]  /*102c0*/  SYNCS.PHASECHK.TRANS64.TRYWAIT P0, [UR38+0x2d840], R0 ;  /* 0x02d84000ff0075a7 */ /* 0x000ea20008000166 */
[----:B------:R-:W-:Y:S01]  /*102d0*/  ISETP.NE.AND P1, PT, R22, RZ, PT ;  /* 0x000000ff1600720c */ /* 0x000fe20003f25270 */
[----:B--2---:R-:W-:-:S12]  /*102e0*/  @!P0 BRA `(.L_x_10300) ;  /* 0x0000003800008947 */ /* 0x004fd80003800000 */
.L_x_10384:
[----:B------:R-:W-:Y:S05]  /*102f0*/  @P1 BRA `(.L_x_10301) ;  /* 0x0000000000141947 */ /* 0x000fea0003800000 */
[----:B------:R-:W-:Y:S01]  /*10300*/  LOP3.LUT P0, RZ, R2, 0x1f, RZ, 0xc0, !PT ;  /* 0x0000001f02ff7812 */ /* 0x000fe2000780c0ff */
[----:B--2---:R-:W-:-:S04]  /*10310*/  IMAD.MOV.U32 R0, RZ, RZ, 0x6000 ;  /* 0x00006000ff007424 */ /* 0x004fc800078e00ff */
[----:B------:R3:W-:Y:S08]  /*10320*/  SYNCS.ARRIVE.TRANS64 RZ, [UR38+0x2d830], R0 ;  /* 0x02d83000ffff79a7 */ /* 0x0007f00008000026 */
[----:B---3--:R-:W-:Y:S05]  /*10330*/  @!P0 BRA `(.L_x_10301) ;  /* 0x0000000000048947 */ /* 0x008fea0003800000 */
[----:B------:R-:W-:Y:S01]  /*10340*/  BPT.TRAP 0x1 ;  /* 0x000000040000795c */ /* 0x000fe20000300000 */
.L_x_10301:
        /* <DEDUP_REMOVED lines=10> */
[----:B------:R-:W-:Y:S02]  /*103f0*/  USHF.L.U32 UR11, UR11, 0x7, URZ ;  /* 0x000000070b0b7899 */ /* 0x000fe4000800063f */
        /* <DEDUP_REMOVED lines=20> */
.L_x_10297:
[----:B------:R-:W-:Y:S05]  /*10540*/  WARPSYNC.ALL ;  /* 0x0000000000007948 */ /* 0x000fea0003800000 */
[----:B------:R-:W-:Y:S01]  /*10550*/  UIADD3 UR5, UR38, 0xc400, URZ ;  /* 0x0000c40026057890 */ /* 0x000fe2000fffe03f */
[----:B------:R-:W-:Y:S01]  /*10560*/  BAR.SYNC.DEFER_BLOCKING 0x8, 0x200 ;  /* 0x0208000000007b1d */ /* 0x000fe20000010000 */
[----:B------:R-:W-:Y:S01]  /*10570*/  USHF.R.S32.HI UR4, URZ, 0x1f, UR36 ;  /* 0x0000001f3f047899 */ /* 0x000fe20008011424 */
[----:B------:R-:W-:Y:S01]  /*10580*/  SHF.R.S32.HI R29, RZ, 0x1f, R23 ;  /* 0x0000001fff1d7819 */ /* 0x000fe20000011417 */
[----:B------:R-:W-:-:S03]  /*10590*/  ULOP3.LUT UP0, URZ, UR5, 0x1bf, URZ, 0xc0, !UPT ;  /* 0x000001bf053f7892 */ /* 0x000fc6000f80c03f */
[----:B------:R-:W-:Y:S02]  /*105a0*/  ULDC.64 UR6, c[0x0][0x2d8] ;  /* 0x0000b60000067ab9 */ /* 0x000fe40000000a00 */
[----:B------:R-:W-:Y:S01]  /*105b0*/  UIMAD UR4, UR4, UR6, URZ ;  /* 0x00000006040472a4 */ /* 0x000fe2000f8e023f */
[----:B------:R-:W-:Y:S01]  /*105c0*/  PLOP3.LUT P0, PT, PT, PT, UP0, 0x80, 0x0 ;  /* 0x000000000000781c */ /* 0x000fe20003f0f008 */
[----:B------:R-:W-:Y:S02]  /*105d0*/  UIMAD.WIDE.U32 UR40, UR36, UR6, URZ ;  /* 0x00000006242872a5 */ /* 0x000fe4000f8e003f */
[----:B------:R-:W-:-:S04]  /*105e0*/  UIMAD UR4, UR36, UR7, UR4 ;  /* 0x00000007240472a4 */ /* 0x000fc8000f8e0204 */
[----:B------:R-:W-:-:S06]  /*105f0*/  UIADD3 UR45, UR41, UR4, URZ ;  /* 0x00000004292d7290 */ /* 0x000fcc000fffe03f */
[----:B------:R-:W-:Y:S06]  /*10600*/  @!P0 BRA `(.L_x_10302) ;  /* 0x0000000000408947 */ /* 0x000fec0003800000 */
[----:B------:R-:W-:Y:S01]  /*10610*/  MOV R14, 0x0 ;  /* 0x00000000000e7802 */ /* 0x000fe20000000f00 */
[----:B------:R-:W-:Y:S01]  /*10620*/  ULDC.64 UR4, c[0x4][0x1b8] ;  /* 0x01006e0000047ab9 */ /* 0x000fe20000000a00 */
[----:B------:R-:W-:Y:S01]  /*10630*/  ULDC.64 UR6, c[0x4][0x1c0] ;  /* 0x0100700000067ab9 */ /* 0x000fe20000000a00 */
[----:B-1----:R-:W-:Y:S02]  /*10640*/  IMAD.U32 R4, RZ, RZ, UR4 ;  /* 0x00000004ff047e24 */ /* 0x002fe4000f8e00ff */
[----:B------:R-:W-:Y:S01]  /*10650*/  IMAD.U32 R5, RZ, RZ, UR5 ;  /* 0x00000005ff057e24 */ /* 0x000fe2000f8e00ff */
[----:B------:R-:W1:Y:S01]  /*10660*/  LDC.64 R14, c[0x4][R14] ;  /* 0x010000000e0e7b82 */ /* 0x000e620000000a00 */
        /* <DEDUP_REMOVED lines=10> */
.L_x_10302:
[----:B--2---:R-:W2:Y:S01]  /*10710*/  LDC R0, c[0x0][0x448] ;  /* 0x00011200ff007b82 */ /* 0x004ea20000000800 */
[----:B------:R-:W-:Y:S01]  /*10720*/  IMAD.SHL.U32 R3, R2, 0x8, RZ ;  /* 0x0000000802037824 */ /* 0x000fe200078e00ff */
[----:B-1----:R-:W-:Y:S01]  /*10730*/  SHF.R.U32.HI R4, RZ, 0x3, R2 ;  /* 0x00000003ff047819 */ /* 0x002fe20000011602 */
[----:B------:R-:W-:Y:S01]  /*10740*/  IMAD.SHL.U32 R6, R22, 0x8, RZ ;  /* 0x0000000816067824 */ /* 0x000fe200078e00ff */
[----:B------:R-:W-:Y:S01]  /*10750*/  UMOV UR4, UR40 ;  /* 0x0000002800047c82 */ /* 0x000fe20008000000 */
[----:B------:R-:W-:Y:S01]  /*10760*/  IMAD.SHL.U32 R8, R2, 0x20, RZ ;  /* 0x0000002002087824 */ /* 0x000fe200078e00ff */
[C---:B------:R-:W-:Y:S01]  /*10770*/  LOP3.LUT R7, R3.reuse, 0x18, RZ, 0xc0, !PT ;  /* 0x0000001803077812 */ /* 0x040fe200078ec0ff */
[----:B------:R-:W-:Y:S01]  /*10780*/  UMOV UR5, UR45 ;  /* 0x0000002d00057c82 */ /* 0x000fe20008000000 */
[----:B------:R-:W-:Y:S01]  /*10790*/  LOP3.LUT R3, R3, 0x20, RZ, 0xc0, !PT ;  /* 0x0000002003037812 */ /* 0x000fe200078ec0ff */
[----:B------:R-:W-:Y:S01]  /*107a0*/  ULDC.64 UR6, c[0x0][0x2c8] ;  /* 0x0000b20000067ab9 */ /* 0x000fe20000000a00 */
[----:B------:R-:W-:Y:S01]  /*107b0*/  LOP3.LUT R4, R4, 0x3, RZ, 0xc0, !PT ;  /* 0x0000000304047812 */ /* 0x000fe200078ec0ff */
[----:B------:R-:W-:Y:S01]  /*107c0*/  ULDC.64 UR8, c[0x0][0x280] ;  /* 0x0000a00000087ab9 */ /* 0x000fe20000000a00 */
[----:B------:R-:W-:-:S03]  /*107d0*/  LOP3.LUT R6, R3, 0x300, R6, 0xf8, !PT ;  /* 0x0000030003067812 */ /* 0x000fc600078ef806 */
[C---:B------:R-:W-:Y:S02]  /*107e0*/  IMAD R3, R4.reuse, 0x40, R7 ;  /* 0x0000004004037824 */ /* 0x040fe400078e0207 */
[----:B------:R-:W-:-:S05]  /*107f0*/  IMAD.SHL.U32 R4, R4, 0x8, RZ ;  /* 0x0000000804047824 */ /* 0x000fca00078e00ff */
[----:B------:R-:W-:Y:S02]  /*10800*/  LOP3.LUT R6, R6, R3, R4, 0xf6, !PT ;  /* 0x0000000306067212 */ /* 0x000fe400078ef604 */
[----:B--2---:R-:W-:Y:S01]  /*10810*/  ISETP.NE.AND P0, PT, R0, 0x1, PT ;  /* 0x000000010000780c */ /* 0x004fe20003f05270 */
[----:B------:R-:W1:Y:S01]  /*10820*/  LDC.64 R4, c[0x0][0x2e0] ;  /* 0x0000b800ff047b82 */ /* 0x000e620000000a00 */
[----:B------:R-:W-:-:S04]  /*10830*/  SHF.R.U32.HI R3, RZ, 0x2, R22 ;  /* 0x00000002ff037819 */ /* 0x000fc80000011616 */
[----:B------:R-:W-:-:S05]  /*10840*/  LOP3.LUT R8, R3, 0x60, R8, 0xf8, !PT ;  /* 0x0000006003087812 */ /* 0x000fca00078ef808 */
[----:B------:R-:W-:Y:S02]  /*10850*/  VIADD R9, R8, UR48 ;  /* 0x0000003008097c36 */ /* 0x000fe40008000000 */
[----:B------:R-:W2:Y:S02]  /*10860*/  @P0 LDC R10, c[0x0][0x44c] ;  /* 0x00011300ff0a0b82 */ /* 0x000ea40000000800 */
[----:B------:R-:W-:-:S06]  /*10870*/  IMAD.MOV.U32 R11, RZ, RZ, R9 ;  /* 0x000000ffff0b7224 */ /* 0x000fcc00078e0009 */
[----:B------:R-:W3:Y:S01]  /*10880*/  @P0 LDC R13, c[0x0][0x450] ;  /* 0x00011400ff0d0b82 */ /* 0x000ee20000000800 */
[----:B--2---:R-:W-:-:S07]  /*10890*/  @P0 IMAD.HI.U32 R8, R9, R10, RZ ;  /* 0x0000000a09080227 */ /* 0x004fce00078e00ff */
[----:B------:R-:W2:Y:S01]  /*108a0*/  @P0 LDC R10, c[0x0][0x44c] ;  /* 0x00011300ff0a0b82 */ /* 0x000ea20000000800 */
[----:B---3--:R-:W-:Y:S01]  /*108b0*/  @P0 SHF.R.U32.HI R11, RZ, R13, R8 ;  /* 0x0000000dff0b0219 */ /* 0x008fe20000011608 */
[----:B-1----:R-:W-:-:S04]  /*108c0*/  IMAD R8, R29, R4, RZ ;  /* 0x000000041d087224 */ /* 0x002fc800078e02ff */
[C---:B------:R-:W-:Y:S01]  /*108d0*/  IMAD R13, R23.reuse, R5, R8 ;  /* 0x00000005170d7224 */ /* 0x040fe200078e0208 */
[----:B------:R-:W-:Y:S01]  /*108e0*/  SHF.R.S32.HI R8, RZ, 0x1f, R11 ;  /* 0x0000001fff087819 */ /* 0x000fe2000001140b */
[----:B------:R-:W-:Y:S01]  /*108f0*/  IMAD.WIDE.U32 R4, R23, R4, UR4 ;  /* 0x0000000417047e25 */ /* 0x000fe2000f8e0004 */
[----:B------:R-:W-:-:S03]  /*10900*/  ULDC.64 UR4, c[0x0][0x2d0] ;  /* 0x0000b40000047ab9 */ /* 0x000fc60000000a00 */
[----:B------:R-:W-:Y:S02]  /*10910*/  IMAD R8, R8, UR4, RZ ;  /* 0x0000000408087c24 */ /* 0x000fe4000f8e02ff */
[----:B------:R-:W-:Y:S02]  /*10920*/  IMAD.IADD R5, R5, 0x1, R13 ;  /* 0x0000000105057824 */ /* 0x000fe400078e020d */
[C---:B------:R-:W-:Y:S02]  /*10930*/  IMAD R13, R11.reuse, UR5, R8 ;  /* 0x000000050b0d7c24 */ /* 0x040fe4000f8e0208 */
[----:B------:R-:W1:Y:S01]  /*10940*/  @P0 LDC R8, c[0x0][0x450] ;  /* 0x00011400ff080b82 */ /* 0x000e620000000800 */
[----:B------:R-:W-:Y:S02]  /*10950*/  IMAD.MOV R12, RZ, RZ, -R11 ;  /* 0x000000ffff0c7224 */ /* 0x000fe400078e0a0b */
[----:B------:R-:W-:-:S04]  /*10960*/  IMAD.WIDE.U32 R20, R11, UR4, R4 ;  /* 0x000000040b147c25 */ /* 0x000fc8000f8e0004 */
[----:B------:R-:W-:Y:S02]  /*10970*/  IMAD R11, R0, R12, R9 ;  /* 0x0000000c000b7224 */ /* 0x000fe400078e0209 */
[----:B------:R-:W-:Y:S02]  /*10980*/  VIADD R9, R9, 0x80 ;  /* 0x0000008009097836 */ /* 0x000fe40000000000 */
[----:B------:R-:W-:Y:S01]  /*10990*/  IMAD.IADD R21, R21, 0x1, R13 ;  /* 0x0000000115157824 */ /* 0x000fe200078e020d */
[----:B------:R-:W-:Y:S01]  /*109a0*/  SHF.R.S32.HI R12, RZ, 0x1f, R11 ;  /* 0x0000001fff0c7819 */ /* 0x000fe2000001140b */
[----:B--2---:R-:W-:-:S04]  /*109b0*/  @P0 IMAD.HI.U32 R13, R9, R10, RZ ;  /* 0x0000000a090d0227 */ /* 0x004fc800078e00ff */
[----:B------:R-:W-:Y:S02]  /*109c0*/  IMAD R12, R12, UR6, RZ ;  /* 0x000000060c0c7c24 */ /* 0x000fe4000f8e02ff */
[----:B------:R-:W-:-:S04]  /*109d0*/  IMAD.WIDE.U32 R20, R11, UR6, R20 ;  /* 0x000000060b147c25 */ /* 0x000fc8000f8e0014 */
[----:B------:R-:W-:Y:S02]  /*109e0*/  IMAD R15, R11, UR7, R12 ;  /* 0x000000070b0f7c24 */ /* 0x000fe4000f8e020c */
[----:B------:R-:W-:Y:S01]  /*109f0*/  IMAD.MOV.U32 R11, RZ, RZ, R9 ;  /* 0x000000ffff0b7224 */ /* 0x000fe200078e0009 */
[----:B-1----:R-:W-:Y:S01]  /*10a00*/  @P0 SHF.R.U32.HI R11, RZ, R8, R13 ;  /* 0x00000008ff0b0219 */ /* 0x002fe2000001160d */
[----:B------:R-:W-:Y:S01]  /*10a10*/  IMAD.IADD R13, R21, 0x1, R15 ;  /* 0x00000001150d7824 */ /* 0x000fe200078e020f */
[C---:B------:R-:W-:Y:S02]  /*10a20*/  LEA R10, P0, R20.reuse, UR8, 0x1 ;  /* 0x00000008140a7c11 */ /* 0x040fe4000f8008ff */
[--C-:B------:R-:W-:Y:S01]  /*10a30*/  SHF.R.S32.HI R8, RZ, 0x1f, R11.reuse ;  /* 0x0000001fff087819 */ /* 0x100fe2000001140b */
[----:B------:R-:W-:Y:S01]  /*10a40*/  IMAD.MOV R12, RZ, RZ, -R11 ;  /* 0x000000ffff0c7224 */ /* 0x000fe200078e0a0b */
[----:B------:R-:W-:Y:S01]  /*10a50*/  LEA.HI.X R20, R20, UR9, R13, 0x1, P0 ;  /* 0x0000000914147c11 */ /* 0x000fe200080f0c0d */
[----:B------:R-:W-:-:S04]  /*10a60*/  IMAD.WIDE.U32 R4, R11, UR4, R4 ;  /* 0x000000040b047c25 */ /* 0x000fc8000f8e0004 */
[----:B------:R-:W-:Y:S02]  /*10a70*/  IMAD R9, R0, R12, R9 ;  /* 0x0000000c00097224 */ /* 0x000fe400078e0209 */
[----:B------:R-:W-:Y:S01]  /*10a80*/  IMAD R8, R8, UR4, RZ ;  /* 0x0000000408087c24 */ /* 0x000fe2000f8e02ff */
[----:B------:R-:W-:Y:S02]  /*10a90*/  ULDC UR4, c[0x0][0x2b8] ;  /* 0x0000ae0000047ab9 */ /* 0x000fe40000000800 */
[----:B------:R-:W-:Y:S01]  /*10aa0*/  ISETP.GE.AND P2, PT, R7, UR4, PT ;  /* 0x0000000407007c0c */ /* 0x000fe2000bf46270 */
[----:B------:R-:W-:Y:S01]  /*10ab0*/  IMAD R11, R11, UR5, R8 ;  /* 0x000000050b0b7c24 */ /* 0x000fe2000f8e0208 */
[----:B------:R-:W-:-:S03]  /*10ac0*/  SHF.R.S32.HI R8, RZ, 0x1f, R9 ;  /* 0x0000001fff087819 */ /* 0x000fc60000011409 */
[----:B------:R-:W-:Y:S02]  /*10ad0*/  IMAD.IADD R5, R5, 0x1, R11 ;  /* 0x0000000105057824 */ /* 0x000fe400078e020b */
[----:B------:R-:W-:Y:S02]  /*10ae0*/  IMAD R8, R8, UR6, RZ ;  /* 0x0000000608087c24 */ /* 0x000fe4000f8e02ff */
[----:B------:R-:W-:-:S04]  /*10af0*/  IMAD.WIDE.U32 R4, R9, UR6, R4 ;  /* 0x0000000609047c25 */ /* 0x000fc8000f8e0004 */
[----:B------:R-:W-:Y:S01]  /*10b00*/  IMAD R11, R9, UR7, R8 ;  /* 0x00000007090b7c24 */ /* 0x000fe2000f8e0208 */
[----:B------:R-:W-:-:S03]  /*10b10*/  LOP3.LUT R8, R7, 0x20, RZ, 0xfc, !PT ;  /* 0x0000002007087812 */ /* 0x000fc600078efcff */
[----:B------:R-:W-:Y:S01]  /*10b20*/  IMAD.IADD R9, R5, 0x1, R11 ;  /* 0x0000000105097824 */ /* 0x000fe200078e020b */
[----:B------:R-:W-:Y:S02]  /*10b30*/  ISETP.GE.AND P0, PT, R8, UR4, PT ;  /* 0x0000000408007c0c */ /* 0x000fe4000bf06270 */
[----:B------:R-:W-:-:S04]  /*10b40*/  LOP3.LUT R8, R7, 0x40, RZ, 0xfc, !PT ;  /* 0x0000004007087812 */ /* 0x000fc800078efcff */
[----:B------:R-:W-:Y:S01]  /*10b50*/  ISETP.GE.AND P1, PT, R8, UR4, PT ;  /* 0x0000000408007c0c */ /* 0x000fe2000bf26270 */
[----:B------:R-:W-:Y:S01]  /*10b60*/  UMOV UR4, 0xffffffff ;  /* 0xffffffff00047882 */ /* 0x000fe20000000000 */
[----:B------:R-:W-:-:S04]  /*10b70*/  LEA R8, P3, R4, UR8, 0x1 ;  /* 0x0000000804087c11 */ /* 0x000fc8000f8608ff */
[----:B------:R-:W-:Y:S01]  /*10b80*/  LEA.HI.X R9, R4, UR9, R9, 0x1, P3 ;  /* 0x0000000904097c11 */ /* 0x000fe200098f0c09 */
[----:B------:R-:W-:Y:S08]  /*10b90*/  BRA.DIV UR4, `(.L_x_10303) ;  /* 0x0000002e04ec7947 */ /* 0x000ff0000b800000 */
[----:B------:R-:W-:Y:S01]  /*10ba0*/  SHFL.IDX PT, R5, R20, RZ, 0x1c1f ;  /* 0x001c1fff14057589 */ /* 0x000fe200000e0000 */
        /* <DEDUP_REMOVED lines=8> */
[----:B------:R-:W2:Y:S04]  /*10c30*/  SHFL.IDX PT, R14, R10, 0x1, 0x1c1f ;  /* 0x003c1f000a0e7f89 */ /* 0x000ea800000e0000 */
[----:B------:R-:W-:Y:S04]  /*10c40*/  SHFL.IDX PT, R21, R20, 0x2, 0x1c1f ;  /* 0x005c1f0014157f89 */ /* 0x000fe800000e0000 */
[----:B------:R-:W3:Y:S03]  /*10c50*/  SHFL.IDX PT, R12, R10, 0x2, 0x1c1f ;  /* 0x005c1f000a0c7f89 */ /* 0x000ee600000e0000 */
[----:B------:R-:W-:Y:S01]  /*10c60*/  @!P3 LEA R23, R6, UR38, 0x1 ;  /* 0x000000260617bc11 */ /* 0x000fe2000f8e08ff */
[----:B------:R-:W-:Y:S01]  /*10c70*/  SHFL.IDX PT, R20, R20, 0x3, 0x1c1f ;  /* 0x007c1f0014147f89 */ /* 0x000fe200000e0000 */
[----:B-1----:R-:W-:-:S05]  /*10c80*/  @!P3 IMAD.WIDE.U32 R4, R7, 0x2, R4 ;  /* 0x000000020704b825 */ /* 0x002fca00078e0004 */
[----:B------:R-:W-:Y:S04]  /*10c90*/  @!P3 LDGSTS.E.BYPASS.LTC128B.128 [R23+0xc400], desc[UR6][R4.64], !P2 ;  /* 0x0c4000000417bfae */ /* 0x000fe8000d101d46 */
[----:B------:R-:W-:Y:S04]  /*10ca0*/  @!P3 LDGSTS.E.BYPASS.LTC128B.128 [R23+0xf400], desc[UR6][R4.64+0x40], !P0 ;  /* 0x0f4000400417bfae */ /* 0x000fe8000c101d46 */
[----:B------:R2:W-:Y:S01]  /*10cb0*/  @!P3 LDGSTS.E.BYPASS.LTC128B.128 [R23+0x12400], desc[UR6][R4.64+0x80], !P1 ;  /* 0x124000800417bfae */ /* 0x0005e2000c901d46 */
[----:B------:R-:W-:Y:S01]  /*10cc0*/  ISETP.GE.AND P3, PT, R11, R0, PT ;  /* 0x000000000b00720c */ /* 0x000fe20003f66270 */
[----:B------:R-:W-:-:S05]  /*10cd0*/  VIADD R11, R3, 0x40 ;  /* 0x00000040030b7836 */ /* 0x000fca0000000000 */
[----:B------:R-:W-:Y:S01]  /*10ce0*/  ISETP.GE.AND P4, PT, R11, R0, PT ;  /* 0x000000000b00720c */ /* 0x000fe20003f86270 */
[----:B------:R-:W-:Y:S02]  /*10cf0*/  VIADD R11, R3, 0x60 ;  /* 0x00000060030b7836 */ /* 0x000fe40000000000 */
[----:B--2---:R-:W-:Y:S02]  /*10d00*/  IMAD.MOV.U32 R4, RZ, RZ, R14 ;  /* 0x000000ffff047224 */ /* 0x004fe400078e000e */
[----:B------:R-:W-:Y:S02]  /*10d10*/  IMAD.MOV.U32 R5, RZ, RZ, R28 ;  /* 0x000000ffff057224 */ /* 0x000fe400078e001c */
[----:B------:R-:W-:Y:S01]  /*10d20*/  @!P3 LEA R23, R6, UR38, 0x1 ;  /* 0x000000260617bc11 */ /* 0x000fe2000f8e08ff */
[----:B------:R1:W2:Y:S01]  /*10d30*/  SHFL.IDX PT, R14, R10, 0x3, 0x1c1f ;  /* 0x007c1f000a0e7f89 */ /* 0x0002a200000e0000 */
[----:B------:R-:W-:-:S04]  /*10d40*/  @!P3 IMAD.WIDE.U32 R28, R7, 0x2, R4 ;  /* 0x00000002071cb825 */ /* 0x000fc800078e0004 */
[----:B---3--:R-:W-:Y:S01]  /*10d50*/  IMAD.MOV.U32 R4, RZ, RZ, R12 ;  /* 0x000000ffff047224 */ /* 0x008fe200078e000c */
[----:B------:R-:W-:Y:S01]  /*10d60*/  @!P3 LDGSTS.E.BYPASS.LTC128B.128 [R23+0xcc00], desc[UR6][R28.64], !P2 ;  /* 0x0cc000001c17bfae */ /* 0x000fe2000d101d46 */
[----:B------:R-:W-:Y:S01]  /*10d70*/  IMAD.MOV.U32 R5, RZ, RZ, R21 ;  /* 0x000000ffff057224 */ /* 0x000fe200078e0015 */
[----:B------:R-:W-:Y:S02]  /*10d80*/  @!P4 LEA R21, R6, UR38, 0x1 ;  /* 0x000000260615cc11 */ /* 0x000fe4000f8e08ff */
[----:B------:R-:W-:Y:S01]  /*10d90*/  @!P3 LDGSTS.E.BYPASS.LTC128B.128 [R23+0xfc00], desc[UR6][R28.64+0x40], !P0 ;  /* 0x0fc000401c17bfae */ /* 0x000fe2000c101d46 */
[----:B------:R-:W-:-:S03]  /*10da0*/  @!P4 IMAD.WIDE.U32 R4, R7, 0x2, R4 ;  /* 0x000000020704c825 */ /* 0x000fc600078e0004 */
[----:B------:R3:W-:Y:S01]  /*10db0*/  @!P3 LDGSTS.E.BYPASS.LTC128B.128 [R23+0x12c00], desc[UR6][R28.64+0x80], !P1 ;  /* 0x12c000801c17bfae */ /* 0x0007e2000c901d46 */
[-C--:B------:R-:W-:Y:S01]  /*10dc0*/  ISETP.GE.AND P3, PT, R11, R0.reuse, PT ;  /* 0x000000000b00720c */ /* 0x080fe20003f66270 */
[----:B------:R-:W-:Y:S02]  /*10dd0*/  VIADD R11, R3, 0x80 ;  /* 0x00000080030b7836 */ /* 0x000fe40000000000 */
[----:B------:R-:W-:Y:S04]  /*10de0*/  @!P4 LDGSTS.E.BYPASS.LTC128B.128 [R21+0xd400], desc[UR6][R4.64], !P2 ;  /* 0x0d4000000415cfae */ /* 0x000fe8000d101d46 */
[----:B------:R-:W-:Y:S04]  /*10df0*/  @!P4 LDGSTS.E.BYPASS.LTC128B.128 [R21+0x10400], desc[UR6][R4.64+0x40], !P0 ;  /* 0x104000400415cfae */ /* 0x000fe8000c101d46 */
[----:B------:R4:W-:Y:S01]  /*10e00*/  @!P4 LDGSTS.E.BYPASS.LTC128B.128 [R21+0x13400], desc[UR6][R4.64+0x80], !P1 ;  /* 0x134000800415cfae */ /* 0x0009e2000c901d46 */
[----:B------:R-:W-:-:S02]  /*10e10*/  ISETP.GE.AND P4, PT, R11, R0, PT ;  /* 0x000000000b00720c */ /* 0x000fc40003f86270 */
[----:B-1----:R-:W-:Y:S01]  /*10e20*/  @!P3 LEA R10, R6, UR38, 0x1 ;  /* 0x00000026060abc11 */ /* 0x002fe2000f8e08ff */
[----:B---3--:R-:W1:Y:S04]  /*10e30*/  SHFL.IDX PT, R23, R8, RZ, 0x1c1f ;  /* 0x001c1fff08177589 */ /* 0x008e6800000e0000 */
[----:B----4-:R-:W3:Y:S01]  /*10e40*/  SHFL.IDX PT, R21, R9, RZ, 0x1c1f ;  /* 0x001c1fff09157589 */ /* 0x010ee200000e0000 */
[----:B--2---:R-:W-:Y:S02]  /*10e50*/  IMAD.MOV.U32 R4, RZ, RZ, R14 ;  /* 0x000000ffff047224 */ /* 0x004fe400078e000e */
[----:B------:R-:W-:Y:S01]  /*10e60*/  IMAD.MOV.U32 R5, RZ, RZ, R20 ;  /* 0x000000ffff057224 */ /* 0x000fe200078e0014 */
[----:B------:R-:W2:Y:S01]  /*10e70*/  SHFL.IDX PT, R9, R9, 0x1, 0x1c1f ;  /* 0x003c1f0009097f89 */ /* 0x000ea200000e0000 */
[----:B------:R-:W-:-:S02]  /*10e80*/  IMAD.MOV.U32 R20, RZ, RZ, 0x1 ;  /* 0x00000001ff147424 */ /* 0x000fc400078e00ff */
[----:B------:R-:W-:Y:S01]  /*10e90*/  @!P3 IMAD.WIDE.U32 R28, R7, 0x2, R4 ;  /* 0x00000002071cb825 */ /* 0x000fe200078e0004 */
[----:B------:R4:W0:Y:S04]  /*10ea0*/  SHFL.IDX PT, R14, R8, 0x1, 0x1c1f ;  /* 0x003c1f00080e7f89 */ /* 0x00082800000e0000 */
[----:B------:R4:W-:Y:S01]  /*10eb0*/  @!P3 LDGSTS.E.BYPASS.LTC128B.128 [R10+0xdc00], desc[UR6][R28.64], !P2 ;  /* 0x0dc000001c0abfae */ /* 0x0009e2000d101d46 */
[----:B-1----:R-:W-:-:S03]  /*10ec0*/  IMAD.MOV.U32 R4, RZ, RZ, R23 ;  /* 0x000000ffff047224 */ /* 0x002fc600078e0017 */
[----:B------:R4:W-:Y:S04]  /*10ed0*/  @!P3 LDGSTS.E.BYPASS.LTC128B.128 [R10+0x10c00], desc[UR6][R28.64+0x40], !P0 ;  /* 0x10c000401c0abfae */ /* 0x0009e8000c101d46 */
[----:B------:R4:W-:Y:S01]  /*10ee0*/  @!P3 LDGSTS.E.BYPASS.LTC128B.128 [R10+0x13c00], desc[UR6][R28.64+0x80], !P1 ;  /* 0x13c000801c0abfae */ /* 0x0009e2000c901d46 */
[----:B---3--:R-:W-:Y:S01]  /*10ef0*/  IMAD.MOV.U32 R5, RZ, RZ, R21 ;  /* 0x000000ffff057224 */ /* 0x008fe200078e0015 */
[----:B------:R-:W-:Y:S01]  /*10f00*/  @!P4 LEA R21, R6, UR38, 0x1 ;  /* 0x000000260615cc11 */ /* 0x000fe2000f8e08ff */
[----:B------:R-:W-:-:S05]  /*10f10*/  @!P4 IMAD.WIDE.U32 R4, R7, 0x2, R4 ;  /* 0x000000020704c825 */ /* 0x000fca00078e0004 */
[----:B------:R4:W-:Y:S04]  /*10f20*/  @!P4 LDGSTS.E.BYPASS.LTC128B.128 [R21+0xe400], desc[UR6][R4.64], !P2 ;  /* 0x0e4000000415cfae */ /* 0x0009e8000d101d46 */
[----:B------:R4:W-:Y:S04]  /*10f30*/  @!P4 LDGSTS.E.BYPASS.LTC128B.128 [R21+0x11400], desc[UR6][R4.64+0x40], !P0 ;  /* 0x114000400415cfae */ /* 0x0009e8000c101d46 */
[----:B0-2---:R4:W-:Y:S02]  /*10f40*/  @!P4 LDGSTS.E.BYPASS.LTC128B.128 [R21+0x14400], desc[UR6][R4.64+0x80], !P1 ;  /* 0x144000800415cfae */ /* 0x0059e4000c901d46 */
.L_x_10397:
[----:B------:R-:W-:Y:S01]  /*10f50*/  VIADD R3, R3, 0xa0 ;  /* 0x000000a003037836 */ /* 0x000fe20000000000 */
[----:B------:R-:W-:Y:S01]  /*10f60*/  BSSY B0, `(.L_x_10304) ;  /* 0x0000010000007945 */ /* 0x000fe20003800000 */
[----:B----4-:R-:W-:Y:S02]  /*10f70*/  IMAD.MOV.U32 R4, RZ, RZ, R14 ;  /* 0x000000ffff047224 */ /* 0x010fe400078e000e */
[----:B------:R-:W-:Y:S01]  /*10f80*/  IMAD.MOV.U32 R5, RZ, RZ, R9 ;  /* 0x000000ffff057224 */ /* 0x000fe200078e0009 */
[----:B------:R-:W-:Y:S01]  /*10f90*/  ISETP.GE.AND P3, PT, R3, R0, PT ;  /* 0x000000000300720c */ /* 0x000fe20003f66270 */
[----:B------:R-:W-:-:S05]  /*10fa0*/  IMAD.MOV.U32 R0, RZ, RZ, 0x1 ;  /* 0x00000001ff007424 */ /* 0x000fca00078e00ff */
[----:B------:R-:W-:-:S07]  /*10fb0*/  SHF.L.U32 R0, R0, 0x1f, RZ ;  /* 0x0000001f00007819 */ /* 0x000fce00000006ff */
        /* <DEDUP_REMOVED lines=10> */
.L_x_10305:
[----:B------:R-:W-:Y:S05]  /*11060*/  BSYNC B0 ;  /* 0x0000000000007941 */ /* 0x000fea0003800000 */
.L_x_10304:
[----:B------:R-:W-:Y:S01]  /*11070*/  NOP ;  /* 0x0000000000007918 */ /* 0x000fe20000000000 */
[----:B------:R-:W-:Y:S01]  /*11080*/  SYNCS.ARRIVE.TRANS64.RED.A0T1 RZ, [UR38+0x2d800], RZ ;  /* 0x02d800ffffff79a7 */ /* 0x000fe20008200426 */
[----:B------:R-:W-:Y:S01]  /*11090*/  ARRIVES.LDGSTSBAR.64.TRANSCNT [UR38+0x2d800] ;  /* 0x02d80000ff0079b0 */ /* 0x000fe20008000aa6 */
[----:B------:R-:W-:Y:S01]  /*110a0*/  NOP ;  /* 0x0000000000007918 */ /* 0x000fe20000000000 */
[----:B------:R-:W-:Y:S01]  /*110b0*/  SYNCS.ARRIVE.TRANS64.A1T0 RZ, [UR38+0x2d800], RZ ;  /* 0x02d800ffffff79a7 */ /* 0x000fe20008100026 */
[----:B0-----:R-:W-:-:S05]  /*110c0*/  VIADD R3, R19, 0xfffffffe ;  /* 0xfffffffe13037836 */ /* 0x001fca0000000000 */
[----:B------:R-:W-:Y:S01]  /*110d0*/  ISETP.GE.AND P1, PT, R3, UR39, PT ;  /* 0x0000002703007c0c */ /* 0x000fe2000bf26270 */
[----:B------:R-:W0:Y:S02]  /*110e0*/  SYNCS.PHASECHK.TRANS64.TRYWAIT P0, [UR38+0x2d820], R0 ;  /* 0x02d82000ff0075a7 */ /* 0x000e240008000166 */
[----:B0-----:R-:W-:Y:S10]  /*110f0*/  @!P0 BRA `(.L_x_10306) ;  /* 0x0000003000a88947 */ /* 0x001ff40003800000 */
.L_x_10398:
[----:B0-----:R-:W-:Y:S01]  /*11100*/  IMAD.MOV.U32 R0, RZ, RZ, RZ ;  /* 0x000000ffff007224 */ /* 0x001fe200078e00ff */
[----:B------:R-:W-:Y:S06]  /*11110*/  @!P1 BRA `(.L_x_10307) ;  /* 0x0000001c007c9947 */ /* 0x000fec0003800000 */
[----:B------:R-:W-:Y:S01]  /*11120*/  UIADD3 UR4, UR47, 0x1, URZ ;  /* 0x000000012f047890 */ /* 0x000fe2000fffe03f */
[----:B------:R-:W-:Y:S01]  /*11130*/  LOP3.LUT R8, R2, 0x1f, RZ, 0xc0, !PT ;  /* 0x0000001f02087812 */ /* 0x000fe200078ec0ff */
        /* <DEDUP_REMOVED lines=10> */
[----:B------:R-:W-:Y:S02]  /*111e0*/  VIADDMNMX R5, R4, R5, UR5, !PT ;  /* 0x0000000504057e46 */ /* 0x000fe4000f800105 */
[----:B------:R-:W-:-:S03]  /*111f0*/  LOP3.LUT R6, RZ, R4, RZ, 0x33, !PT ;  /* 0x00000004ff067212 */ /* 0x000fc600078e33ff */
[C---:B------:R-:W-:Y:S02]  /*11200*/  VIADD R7, R5.reuse, 0xfffffffe ;  /* 0xfffffffe05077836 */ /* 0x040fe40000000000 */
[----:B------:R-:W-:Y:S02]  /*11210*/  IMAD.IADD R10, R5, 0x1, R6 ;  /* 0x00000001050a7824 */ /* 0x000fe400078e0206 */
[----:B------:R-:W-:Y:S01]  /*11220*/  IMAD.MOV.U32 R6, RZ, RZ, R25 ;  /* 0x000000ffff067224 */ /* 0x000fe200078e0019 */
[----:B------:R-:W-:Y:S02]  /*11230*/  ISETP.NE.AND P0, PT, R7, R4, PT ;  /* 0x000000040700720c */ /* 0x000fe40003f05270 */
[----:B------:R-:W-:-:S11]  /*11240*/  LOP3.LUT R9, R10, 0x1, RZ, 0xc0, !PT ;  /* 0x000000010a097812 */ /* 0x000fd600078ec0ff */
[----:B------:R-:W-:Y:S05]  /*11250*/  @!P0 BRA `(.L_x_10308) ;  /* 0x0000001000d48947 */ /* 0x000fea0003800000 */
[----:B------:R-:W-:Y:S01]  /*11260*/  BSSY B0, `(.L_x_10308) ;  /* 0x0000134000007945 */ /* 0x000fe20003800000 */
[----:B------:R-:W-:Y:S02]  /*11270*/  IMAD.IADD R10, R10, 0x1, -R9 ;  /* 0x000000010a0a7824 */ /* 0x000fe400078e0a09 */
[----:B------:R-:W-:Y:S02]  /*11280*/  IMAD.MOV.U32 R11, RZ, RZ, 0x1 ;  /* 0x00000001ff0b7424 */ /* 0x000fe400078e00ff */
[----:B------:R-:W-:-:S07]  /*11290*/  IMAD.MOV.U32 R6, RZ, RZ, R25 ;  /* 0x000000ffff067224 */ /* 0x000fce00078e0019 */
.L_x_10343:
        /* <DEDUP_REMOVED lines=29> */
.L_x_10311:
[----:B------:R-:W1:Y:S01]  /*11470*/  SYNCS.PHASECHK.TRANS64.TRYWAIT P0, [UR38+0x2d848], R12 ;  /* 0x02d8480cff0075a7 */ /* 0x000e620008000166 */
[----:B------:R-:W-:Y:S01]  /*11480*/  BSSY B2, `(.L_x_10312) ;  /* 0x0000003000027945 */ /* 0x000fe20003800000 */
[----:B------:R-:W-:-:S03]  /*11490*/  ISETP.NE.AND P2, PT, R22, RZ, PT ;  /* 0x000000ff1600720c */ /* 0x000fc60003f45270 */
[----:B-1----:R-:W-:Y:S10]  /*114a0*/  @!P0 BRA `(.L_x_10313) ;  /* 0x0000002c00d48947 */ /* 0x002ff40003800000 */
.L_x_10399:
[----:B------:R-:W-:Y:S05]  /*114b0*/  BSYNC B2 ;  /* 0x0000000000027941 */ /* 0x000fea0003800000 */
.L_x_10312:
[----:B------:R-:W-:Y:S04]  /*114c0*/  BSSY B2, `(.L_x_10314) ;  /* 0x0000007000027945 */ /* 0x000fe80003800000 */
[----:B------:R-:W-:Y:S05]  /*114d0*/  @P2 BRA `(.L_x_10315) ;  /* 0x0000000000142947 */ /* 0x000fea0003800000 */
[----:B------:R-:W-:Y:S01]  /*114e0*/  ISETP.NE.AND P0, PT, R8, RZ, PT ;  /* 0x000000ff0800720c */ /* 0x000fe20003f05270 */
[----:B0-----:R-:W-:-:S04]  /*114f0*/  IMAD.MOV.U32 R4, RZ, RZ, 0x6000 ;  /* 0x00006000ff047424 */ /* 0x001fc800078e00ff */
[----:B------:R1:W-:Y:S08]  /*11500*/  SYNCS.ARRIVE.TRANS64 RZ, [UR38+0x2d838], R4 ;  /* 0x02d83804ffff79a7 */ /* 0x0003f00008000026 */
[----:B-1----:R-:W-:Y:S05]  /*11510*/  @!P0 BRA `(.L_x_10315) ;  /* 0x0000000000048947 */ /* 0x002fea0003800000 */
[----:B------:R-:W-:Y:S01]  /*11520*/  BPT.TRAP 0x1 ;  /* 0x000000040000795c */ /* 0x000fe20000300000 */
.L_x_10315:
[----:B------:R-:W-:Y:S05]  /*11530*/  BSYNC B2 ;  /* 0x0000000000027941 */ /* 0x000fea0003800000 */
.L_x_10314:
[----:B------:R-:W-:Y:S01]  /*11540*/  IMAD.MOV.U32 R7, RZ, RZ, RZ ;  /* 0x000000ffff077224 */ /* 0x000fe200078e00ff */
[----:B------:R-:W-:Y:S01]  /*11550*/  ULDC.64 UR4, c[0x0][0x198] ;  /* 0x0000660000047ab9 */ /* 0x000fe20000000a00 */
[----:B------:R-:W-:Y:S01]  /*11560*/  PLOP3.LUT P0, PT, PT, PT, PT, 0x80, 0x0 ;  /* 0x000000000000781c */ /* 0x000fe20003f0f070 */
[----:B------:R-:W-:Y:S01]  /*11570*/  UIADD3 UR4, UP0, UR4, 0x370, URZ ;  /* 0x0000037004047890 */ /* 0x000fe2000ff1e03f */
[----:B0-----:R-:W-:Y:S01]  /*11580*/  IMAD.SHL.U32 R4, R14, 0x80, RZ ;  /* 0x000000800e047824 */ /* 0x001fe200078e00ff */
[----:B------:R-:W-:Y:S01]  /*11590*/  R2UR UR34, R7 ;  /* 0x00000000072272ca */ /* 0x000fe200000e0000 */
[----:B------:R-:W-:Y:S02]  /*115a0*/  UIADD3 UR32, UR38, 0x1b400, URZ ;  /* 0x0001b40026207890 */ /* 0x000fe4000fffe03f */
[----:B------:R-:W-:Y:S02]  /*115b0*/  UIADD3 UR33, UR38, 0x2d838, URZ ;  /* 0x0002d83826217890 */ /* 0x000fe4000fffe03f */
[----:B------:R-:W-:Y:S01]  /*115c0*/  UIADD3.X UR5, URZ, UR5, URZ, UP0, !UPT ;  /* 0x000000053f057290 */ /* 0x000fe200087fe43f */
[----:B------:R-:W-:Y:S01]  /*115d0*/  UMOV UR6, 0x0 ;  /* 0x0000000000067882 */ /* 0x000fe20000000000 */
[----:B------:R-:W-:-:S10]  /*115e0*/  UMOV UR7, 0x14f00000 ;  /* 0x14f0000000077882 */ /* 0x000fd40000000000 */
.L_x_10316:
        /* <DEDUP_REMOVED lines=13> */
.L_x_10317:
        /* <DEDUP_REMOVED lines=15> */
.L_x_10318:
        /* <DEDUP_REMOVED lines=12> */
.L_x_10400:
[----:B------:R-:W-:Y:S05]  /*11870*/  BSYNC B2 ;  /* 0x0000000000027941 */ /* 0x000fea0003800000 */
.L_x_10319:
[----:B------:R-:W-:Y:S01]  /*11880*/  BSSY B2, `(.L_x_10321) ;  /* 0x0000009000027945 */ /* 0x000fe20003800000 */
[----:B------:R-:W-:Y:S02]  /*11890*/  IMAD.MOV.U32 R4, RZ, RZ, 0x0 ;  /* 0x00000000ff047424 */ /* 0x000fe400078e00ff */
[----:B0-----:R-:W-:Y:S01]  /*118a0*/  IMAD.MOV.U32 R5, RZ, RZ, 0x14f00000 ;  /* 0x14f00000ff057424 */ /* 0x001fe200078e00ff */
[----:B------:R-:W-:Y:S06]  /*118b0*/  @P2 BRA `(.L_x_10322) ;  /* 0x0000000000142947 */ /* 0x000fec0003800000 */
[----:B------:R-:W-:Y:S01]  /*118c0*/  ISETP.NE.AND P0, PT, R8, RZ, PT ;  /* 0x000000ff0800720c */ /* 0x000fe20003f05270 */
[----:B------:R-:W-:-:S04]  /*118d0*/  IMAD.MOV.U32 R12, RZ, RZ, 0x6000 ;  /* 0x00006000ff0c7424 */ /* 0x000fc800078e00ff */
[----:B------:R0:W-:Y:S08]  /*118e0*/  SYNCS.ARRIVE.TRANS64 RZ, [UR38+0x2d850], R12 ;  /* 0x02d8500cffff79a7 */ /* 0x0001f00008000026 */
[----:B0-----:R-:W-:Y:S05]  /*118f0*/  @!P0 BRA `(.L_x_10322) ;  /* 0x0000000000048947 */ /* 0x001fea0003800000 */
[----:B------:R-:W-:Y:S01]  /*11900*/  BPT.TRAP 0x1 ;  /* 0x000000040000795c */ /* 0x000fe20000300000 */
.L_x_10322:
[----:B------:R-:W-:Y:S05]  /*11910*/  BSYNC B2 ;  /* 0x0000000000027941 */ /* 0x000fea0003800000 */
.L_x_10321:
        /* <DEDUP_REMOVED lines=10> */
.L_x_10323:
        /* <DEDUP_REMOVED lines=13> */
.L_x_10324:
        /* <DEDUP_REMOVED lines=13> */
.L_x_10325:
        /* <DEDUP_REMOVED lines=10> */
.L_x_10310:
[----:B------:R-:W-:Y:S05]  /*11c00*/  BSYNC B1 ;  /* 0x0000000000017941 */ /* 0x000fea0003800000 */
.L_x_10309:
        /* <DEDUP_REMOVED lines=28> */
.L_x_10328:
[----:B------:R-:W1:Y:S01]  /*11dd0*/  SYNCS.PHASECHK.TRANS64.TRYWAIT P0, [UR38+0x2d840], R12 ;  /* 0x02d8400cff0075a7 */ /* 0x000e620008000166 */
[----:B------:R-:W-:Y:S01]  /*11de0*/  BSSY B2, `(.L_x_10329) ;  /* 0x0000003000027945 */ /* 0x000fe20003800000 */
[----:B------:R-:W-:-:S03]  /*11df0*/  ISETP.NE.AND P2, PT, R22, RZ, PT ;  /* 0x000000ff1600720c */ /* 0x000fc60003f45270 */
[----:B-1----:R-:W-:Y:S10]  /*11e00*/  @!P0 BRA `(.L_x_10330) ;  /* 0x0000002400ac8947 */ /* 0x002ff40003800000 */
.L_x_10401:
[----:B------:R-:W-:Y:S05]  /*11e10*/  BSYNC B2 ;  /* 0x0000000000027941 */ /* 0x000fea0003800000 */
.L_x_10329:
[----:B------:R-:W-:Y:S04]  /*11e20*/  BSSY B2, `(.L_x_10331) ;  /* 0x0000007000027945 */ /* 0x000fe80003800000 */
[----:B------:R-:W-:Y:S05]  /*11e30*/  @P2 BRA `(.L_x_10332) ;  /* 0x0000000000142947 */ /* 0x000fea0003800000 */
[----:B------:R-:W-:Y:S01]  /*11e40*/  ISETP.NE.AND P0, PT, R8, RZ, PT ;  /* 0x000000ff0800720c */ /* 0x000fe20003f05270 */
[----:B0-----:R-:W-:-:S04]  /*11e50*/  IMAD.MOV.U32 R4, RZ, RZ, 0x6000 ;  /* 0x00006000ff047424 */ /* 0x001fc800078e00ff */
[----:B------:R1:W-:Y:S08]  /*11e60*/  SYNCS.ARRIVE.TRANS64 RZ, [UR38+0x2d830], R4 ;  /* 0x02d83004ffff79a7 */ /* 0x0003f00008000026 */
[----:B-1----:R-:W-:Y:S05]  /*11e70*/  @!P0 BRA `(.L_x_10332) ;  /* 0x0000000000048947 */ /* 0x002fea0003800000 */
[----:B------:R-:W-:Y:S01]  /*11e80*/  BPT.TRAP 0x1 ;  /* 0x000000040000795c */ /* 0x000fe20000300000 */
.L_x_10332:
[----:B------:R-:W-:Y:S05]  /*11e90*/  BSYNC B2 ;  /* 0x0000000000027941 */ /* 0x000fea0003800000 */
.L_x_10331:
        /* <DEDUP_REMOVED lines=11> */
.L_x_10333:
        /* <DEDUP_REMOVED lines=14> */
.L_x_10334:
        /* <DEDUP_REMOVED lines=14> */
.L_x_10335:
        /* <DEDUP_REMOVED lines=12> */
.L_x_10402:
[----:B------:R-:W-:Y:S05]  /*121d0*/  BSYNC B2 ;  /* 0x0000000000027941 */ /* 0x000fea0003800000 */
.L_x_10336:
        /* <DEDUP_REMOVED lines=9> */
.L_x_10339:
[----:B------:R-:W-:Y:S05]  /*12270*/  BSYNC B2 ;  /* 0x0000000000027941 */ /* 0x000fea0003800000 */
.L_x_10338:
        /* <DEDUP_REMOVED lines=10> */
.L_x_10340:
        /* <DEDUP_REMOVED lines=13> */
.L_x_10341:
        /* <DEDUP_REMOVED lines=13> */
.L_x_10342:
        /* <DEDUP_REMOVED lines=10> */
.L_x_10327:
[----:B------:R-:W-:Y:S05]  /*12560*/  BSYNC B1 ;  /* 0x0000000000017941 */ /* 0x000fea0003800000 */
.L_x_10326:
[----:B------:R-:W-:Y:S02]  /*12570*/  VIADD R3, R3, 0xfffffffe ;  /* 0xfffffffe03037836 */ /* 0x000fe40000000000 */
[----:B------:R-:W-:Y:S01]  /*12580*/  IMAD.MOV.U32 R11, RZ, RZ, R20 ;  /* 0x000000ffff0b7224 */ /* 0x000fe200078e0014 */
[----:B------:R-:W-:Y:S06]  /*12590*/  @P1 BRA `(.L_x_10343) ;  /* 0xffffffec00401947 */ /* 0x000fec000383ffff */
[----:B------:R-:W-:Y:S05]  /*125a0*/  BSYNC B0 ;  /* 0x0000000000007941 */ /* 0x000fea0003800000 */
.L_x_10308:
        /* <DEDUP_REMOVED lines=29> */
.L_x_10345:
[----:B------:R-:W1:Y:S01]  /*12780*/  SYNCS.PHASECHK.TRANS64.TRYWAIT P0, [UR38+0x2d848], R9 ;  /* 0x02d84809ff0075a7 */ /* 0x000e620008000166 */
[----:B------:R-:W-:Y:S01]  /*12790*/  BSSY B1, `(.L_x_10346) ;  /* 0x0000003000017945 */ /* 0x000fe20003800000 */
[----:B------:R-:W-:-:S03]  /*127a0*/  ISETP.NE.AND P1, PT, R22, RZ, PT ;  /* 0x000000ff1600720c */ /* 0x000fc60003f25270 */
[----:B-1----:R-:W-:Y:S10]  /*127b0*/  @!P0 BRA `(.L_x_10347) ;  /* 0x0000001c00708947 */ /* 0x002ff40003800000 */
.L_x_10403:
[----:B------:R-:W-:Y:S05]  /*127c0*/  BSYNC B1 ;  /* 0x0000000000017941 */ /* 0x000fea0003800000 */
.L_x_10346:
[----:B------:R-:W-:Y:S04]  /*127d0*/  BSSY B1, `(.L_x_10348) ;  /* 0x0000007000017945 */ /* 0x000fe80003800000 */
[----:B------:R-:W-:Y:S05]  /*127e0*/  @P1 BRA `(.L_x_10349) ;  /* 0x0000000000141947 */ /* 0x000fea0003800000 */
[----:B------:R-:W-:Y:S01]  /*127f0*/  ISETP.NE.AND P0, PT, R8, RZ, PT ;  /* 0x000000ff0800720c */ /* 0x000fe20003f05270 */
[----:B0-----:R-:W-:-:S04]  /*12800*/  IMAD.MOV.U32 R4, RZ, RZ, 0x6000 ;  /* 0x00006000ff047424 */ /* 0x001fc800078e00ff */
[----:B------:R1:W-:Y:S08]  /*12810*/  SYNCS.ARRIVE.TRANS64 RZ, [UR38+0x2d838], R4 ;  /* 0x02d83804ffff79a7 */ /* 0x0003f00008000026 */
[----:B-1----:R-:W-:Y:S05]  /*12820*/  @!P0 BRA `(.L_x_10349) ;  /* 0x0000000000048947 */ /* 0x002fea0003800000 */
[----:B------:R-:W-:Y:S01]  /*12830*/  BPT.TRAP 0x1 ;  /* 0x000000040000795c */ /* 0x000fe20000300000 */
.L_x_10349:
[----:B------:R-:W-:Y:S05]  /*12840*/  BSYNC B1 ;  /* 0x0000000000017941 */ /* 0x000fea0003800000 */
.L_x_10348:
        /* <DEDUP_REMOVED lines=11> */
.L_x_10350:
        /* <DEDUP_REMOVED lines=14> */
.L_x_10351:
        /* <DEDUP_REMOVED lines=14> */
.L_x_10352:
        /* <DEDUP_REMOVED lines=11> */
.L_x_10404:
[----:B------:R-:W-:Y:S05]  /*12b70*/  BSYNC B1 ;  /* 0x0000000000017941 */ /* 0x000fea0003800000 */
.L_x_10353:
        /* <DEDUP_REMOVED lines=9> */
.L_x_10356:
[----:B------:R-:W-:Y:S05]  /*12c10*/  BSYNC B1 ;  /* 0x0000000000017941 */ /* 0x000fea0003800000 */
.L_x_10355:
        /* <DEDUP_REMOVED lines=10> */
.L_x_10357:
        /* <DEDUP_REMOVED lines=13> */
.L_x_10358:
        /* <DEDUP_REMOVED lines=13> */
.L_x_10359:
        /* <DEDUP_REMOVED lines=10> */
.L_x_10344:
[----:B------:R-:W-:Y:S05]  /*12f00*/  BSYNC B0 ;  /* 0x0000000000007941 */ /* 0x000fea0003800000 */
.L_x_10307:
        /* <DEDUP_REMOVED lines=9> */
.L_x_10405:
[----:B------:R-:W-:Y:S05]  /*12fa0*/  BSYNC B1 ;  /* 0x0000000000017941 */ /* 0x000fea0003800000 */
.L_x_10362:
[----:B------:R-:W-:Y:S04]  /*12fb0*/  BSSY B1, `(.L_x_10364) ;  /* 0x0000007000017945 */ /* 0x000fe80003800000 */
[----:B------:R-:W-:Y:S05]  /*12fc0*/  @P1 BRA `(.L_x_10365) ;  /* 0x0000000000141947 */ /* 0x000fea0003800000 */
[----:B------:R-:W-:Y:S01]  /*12fd0*/  LOP3.LUT P0, RZ, R2, 0x1f, RZ, 0xc0, !PT ;  /* 0x0000001f02ff7812 */ /* 0x000fe2000780c0ff */
[----:B0-----:R-:W-:-:S04]  /*12fe0*/  IMAD.MOV.U32 R3, RZ, RZ, 0x6000 ;  /* 0x00006000ff037424 */ /* 0x001fc800078e00ff */
[----:B------:R1:W-:Y:S08]  /*12ff0*/  SYNCS.ARRIVE.TRANS64 RZ, [R4+URZ+0x2d850], R3 ;  /* 0x02d8500304ff79a7 */ /* 0x0003f0000800003f */
[----:B------:R-:W-:Y:S05]  /*13000*/  @!P0 BRA `(.L_x_10365) ;  /* 0x0000000000048947 */ /* 0x000fea0003800000 */
[----:B------:R-:W-:Y:S01]  /*13010*/  BPT.TRAP 0x1 ;  /* 0x000000040000795c */ /* 0x000fe20000300000 */
.L_x_10365:
[----:B------:R-:W-:Y:S05]  /*13020*/  BSYNC B1 ;  /* 0x0000000000017941 */ /* 0x000fea0003800000 */
.L_x_10364:
        /* <DEDUP_REMOVED lines=10> */
[----:B------:R-:W-:Y:S02]  /*130d0*/  UIMAD UR4, UR4, 0x6000, UR38 ;  /* 0x00006000040478a4 */ /* 0x000fe4000f8e0226 */
[----:B------:R-:W-:Y:S02]  /*130e0*/  UIADD3 UR9, UR9, 0x2d850, URZ ;  /* 0x0002d85009097890 */ /* 0x000fe4000fffe03f */
[----:B------:R-:W-:-:S12]  /*130f0*/  UIADD3 UR8, UR4, 0x400, URZ ;  /* 0x0000040004087890 */ /* 0x000fd8000fffe03f */
.L_x_10366:
        /* <DEDUP_REMOVED lines=13> */
.L_x_10367:
        /* <DEDUP_REMOVED lines=13> */
.L_x_10368:
        /* <DEDUP_REMOVED lines=8> */
.L_x_10361:
[----:B------:R-:W-:Y:S05]  /*13320*/  BSYNC B0 ;  /* 0x0000000000007941 */ /* 0x000fea0003800000 */
.L_x_10360:
[----:B------:R-:W-:Y:S02]  /*13330*/  VIADD R0, R0, 0x1 ;  /* 0x0000000100007836 */ /* 0x000fe40000000000 */
[----:B01----:R-:W-:-:S03]  /*13340*/  IMAD.MOV.U32 R3, RZ, RZ, RZ ;  /* 0x000000ffff037224 */ /* 0x003fc600078e00ff */
[----:B------:R-:W-:-:S04]  /*13350*/  ISETP.NE.AND P0, PT, R0, 0x2, PT ;  /* 0x000000020000780c */ /* 0x000fc80003f05270 */
[----:B------:R-:W-:Y:S02]  /*13360*/  SEL R5, RZ, 0x1, P0 ;  /* 0x00000001ff057807 */ /* 0x000fe40000000000 */
[----:B------:R-:W-:Y:S02]  /*13370*/  SEL R0, R0, RZ, P0 ;  /* 0x000000ff00007207 */ /* 0x000fe40000000000 */
[----:B------:R-:W-:-:S07]  /*13380*/  LOP3.LUT R20, R20, R5, RZ, 0x3c, !PT ;  /* 0x0000000514147212 */ /* 0x000fce00078e3cff */
.L_x_10285:
[----:B------:R-:W0:Y:S01]  /*13390*/  S2R R5, SR_CgaCtaId ;  /* 0x0000000000057919 */ /* 0x000e220000008800 */
[----:B------:R-:W-:Y:S02]  /*133a0*/  MOV R2, 0x400 ;  /* 0x0000040000027802 */ /* 0x000fe40000000f00 */
[----:B------:R-:W-:Y:S02]  /*133b0*/  SHF.L.U32 R3, R3, 0x1f, RZ ;  /* 0x0000001f03037819 */ /* 0x000fe400000006ff */
[----:B0-----:R-:W-:-:S04]  /*133c0*/  LEA R8, R5, R2, 0x18 ;  /* 0x0000000205087211 */ /* 0x001fc800078ec0ff */
[----:B------:R-:W0:Y:S02]  /*133d0*/  SYNCS.PHASECHK.TRANS64.TRYWAIT P0, [R8+URZ+0x2d820], R3 ;  /* 0x02d82003080075a7 */ /* 0x000e24000800017f */
[----:B0-----:R-:W-:Y:S05]  /*133e0*/  @!P0 BRA `(.L_x_10369) ;  /* 0x0000001000a88947 */ /* 0x001fea0003800000 */
.L_x_10406:
[----:B------:R-:W-:-:S03]  /*133f0*/  UMOV UR4, 0xffffffff ;  /* 0xffffffff00047882 */ /* 0x000fc60000000000 */
[----:B------:R-:W-:Y:S05]  /*13400*/  BRA.DIV UR4, `(.L_x_10370) ;  /* 0x0000001204b47947 */ /* 0x000fea000b800000 */
[----:B------:R1:W2:Y:S02]  /*13410*/  SHFL.IDX PT, R14, R17, RZ, 0x1f ;  /* 0x00001fff110e7589 */ /* 0x0002a400000e0000 */
.L_x_10409:
[----:B--2---:R-:W-:-:S13]  /*13420*/  ISETP.NE.AND P0, PT, R14, RZ, PT ;  /* 0x000000ff0e00720c */ /* 0x004fda0003f05270 */
[----:B------:R-:W-:Y:S05]  /*13430*/  @P0 BRA `(.L_x_10201) ;  /* 0x00000000008c0947 */ /* 0x000fea0003800000 */
[----:B------:R-:W-:-:S03]  /*13440*/  UMOV UR4, 0xffffffff ;  /* 0xffffffff00047882 */ /* 0x000fc60000000000 */
[----:B------:R-:W-:Y:S05]  /*13450*/  BRA.DIV UR4, `(.L_x_10371) ;  /* 0x0000001204c87947 */ /* 0x000fea000b800000 */
[----:B------:R-:W-:-:S13]  /*13460*/  ELECT P6, URZ, PT ;  /* 0x00000000003f782f */ /* 0x000fda00038c0000 */
.L_x_10412:
[----:B------:R-:W-:Y:S05]  /*13470*/  @!P6 BRA `(.L_x_10201) ;  /* 0x00000000007ce947 */ /* 0x000fea0003800000 */
[----:B------:R-:W-:-:S13]  /*13480*/  R2UR UR4, R16 ;  /* 0x00000000100472ca */ /* 0x000fda00000e0000 */
[----:B------:R-:W-:-:S06]  /*13490*/  ULOP3.LUT UR4, UR4, 0x2, URZ, 0xfc, !UPT ;  /* 0x0000000204047892 */ /* 0x000fcc000f8efc3f */
[----:B------:R-:W-:-:S05]  /*134a0*/  IMAD.U32 R2, RZ, RZ, UR4 ;  /* 0x00000004ff027e24 */ /* 0x000fca000f8e00ff */
[----:B------:R-:W-:-:S13]  /*134b0*/  ISETP.NE.AND P2, PT, R2, 0x3, PT ;  /* 0x000000030200780c */ /* 0x000fda0003f45270 */
[----:B------:R-:W-:Y:S05]  /*134c0*/  @!P2 BRA `(.L_x_10372) ;  /* 0x000000000004a947 */ /* 0x000fea0003800000 */
[----:B------:R-:W-:Y:S01]  /*134d0*/  BPT.TRAP 0x1 ;  /* 0x000000040000795c */ /* 0x000fe20000300000 */
.L_x_10372:
[----:B------:R-:W-:Y:S01]  /*134e0*/  VIADD R7, R8, 0x2d840 ;  /* 0x0002d84008077836 */ /* 0x000fe20000000000 */
[----:B------:R-:W-:Y:S01]  /*134f0*/  SHF.L.U32 R4, R20, 0x1f, RZ ;  /* 0x0000001f14047819 */ /* 0x000fe200000006ff */
[C---:B------:R-:W-:Y:S02]  /*13500*/  VIADD R2, R0.reuse, 0x1 ;  /* 0x0000000100027836 */ /* 0x040fe40000000000 */
[----:B------:R-:W-:-:S03]  /*13510*/  IMAD R5, R0, 0x8, R7 ;  /* 0x0000000800057824 */ /* 0x000fc600078e0207 */
[C---:B------:R-:W-:Y:S01]  /*13520*/  ISETP.NE.AND P1, PT, R2.reuse, 0x2, PT ;  /* 0x000000020200780c */ /* 0x040fe20003f25270 */
[----:B------:R-:W2:Y:S03]  /*13530*/  SYNCS.PHASECHK.TRANS64.TRYWAIT P0, [R5+URZ], R4 ;  /* 0x00000004050075a7 */ /* 0x000ea6000800017f */
[----:B0-----:R-:W-:Y:S02]  /*13540*/  SEL R3, RZ, 0x1, P1 ;  /* 0x00000001ff037807 */ /* 0x001fe40000800000 */
[----:B------:R-:W-:Y:S02]  /*13550*/  SEL R6, R2, RZ, P1 ;  /* 0x000000ff02067207 */ /* 0x000fe40000800000 */
[----:B------:R-:W-:-:S03]  /*13560*/  LOP3.LUT R2, R20, R3, RZ, 0x3c, !PT ;  /* 0x0000000314027212 */ /* 0x000fc600078e3cff */
[----:B------:R-:W-:Y:S01]  /*13570*/  IMAD R3, R6, 0x8, R7 ;  /* 0x0000000806037824 */ /* 0x000fe200078e0207 */
[----:B------:R-:W-:Y:S01]  /*13580*/  SHF.L.U32 R2, R2, 0x1f, RZ ;  /* 0x0000001f02027819 */ /* 0x000fe200000006ff */
[----:B--2---:R-:W-:Y:S06]  /*13590*/  @!P0 BRA `(.L_x_10373) ;  /* 0x0000001000988947 */ /* 0x004fec0003800000 */
.L_x_10413:
[----:B------:R-:W2:Y:S02]  /*135a0*/  SYNCS.PHASECHK.TRANS64.TRYWAIT P0, [R3+URZ], R2 ;  /* 0x00000002030075a7 */ /* 0x000ea4000800017f */
[----:B--2---:R-:W-:Y:S05]  /*135b0*/  @!P0 BRA `(.L_x_10374) ;  /* 0x0000001000a48947 */ /* 0x004fea0003800000 */
.L_x_10414:
[----:B------:R-:W-:Y:S05]  /*135c0*/  @!P2 BRA `(.L_x_10375) ;  /* 0x000000000004a947 */ /* 0x000fea0003800000 */
[----:B------:R-:W-:Y:S01]  /*135d0*/  BPT.TRAP 0x1 ;  /* 0x000000040000795c */ /* 0x000fe20000300000 */
.L_x_10375:
[----:B--2---:R-:W-:-:S04]  /*135e0*/  VIADD R3, R8, 0x2d860 ;  /* 0x0002d86008037836 */ /* 0x004fc80000000000 */
[----:B0-----:R-:W-:-:S04]  /*135f0*/  IMAD R5, R0, 0x8, R3 ;  /* 0x0000000800057824 */ /* 0x001fc800078e0203 */
[----:B------:R-:W0:Y:S02]  /*13600*/  SYNCS.PHASECHK.TRANS64.TRYWAIT P0, [R5+URZ], R4 ;  /* 0x00000004050075a7 */ /* 0x000e24000800017f */
[----:B0-----:R-:W-:Y:S05]  /*13610*/  @!P0 BRA `(.L_x_10376) ;  /* 0x0000001000a08947 */ /* 0x001fea0003800000 */
.L_x_10415:
[----:B------:R-:W-:-:S07]  /*13620*/  IMAD R3, R6, 0x8, R3 ;  /* 0x0000000806037824 */ /* 0x000fce00078e0203 */
.L_x_10377:
[----:B--2---:R2:W3:Y:S02]  /*13630*/  SYNCS.PHASECHK.TRANS64.TRYWAIT P0, [R3+URZ], R2 ;  /* 0x00000002030075a7 */ /* 0x0044e4000800017f */
[----:B---3--:R-:W-:Y:S05]  /*13640*/  @!P0 NANOSLEEP.SYNCS 0x989680 ;  /* 0x009896800000895d */ /* 0x008fea0003900000 */
[----:B------:R-:W3:Y:S02]  /*13650*/  @!P0 SYNCS.PHASECHK.TRANS64 P0, [R3+URZ], R2 ;  /* 0x00000002030085a7 */ /* 0x000ee4000800007f */
[----:B---3--:R-:W-:Y:S05]  /*13660*/  @!P0 BRA `(.L_x_10377) ;  /* 0xfffffffc00f08947 */ /* 0x008fea000383ffff */
.L_x_10201:
[----:B------:R-:W-:Y:S05]  /*13670*/  BSYNC B6 ;  /* 0x0000000000067941 */ /* 0x000fea0003800000 */
.L_x_10198:
[----:B------:R-:W-:Y:S05]  /*13680*/  EXIT ;  /* 0x000000000000794d */ /* 0x000fea0003800000 */
.L_x_10211:
[----:B0-----:R-:W-:-:S04]  /*13690*/  IMAD.U32 R3, RZ, RZ, UR36 ;  /* 0x00000024ff037e24 */ /* 0x001fc8000f8e00ff */
[----:B------:R0:W1:Y:S03]  /*136a0*/  SYNCS.PHASECHK.TRANS64.TRYWAIT P0, [R3+URZ+0x2d800], R0 ;  /* 0x02d80000030075a7 */ /* 0x000066000800017f */
[----:B-1----:R-:W-:Y:S05]  /*136b0*/  @!P0 NANOSLEEP.SYNCS 0x989680 ;  /* 0x009896800000895d */ /* 0x002fea0003900000 */
[----:B------:R-:W1:Y:S02]  /*136c0*/  @!P0 SYNCS.PHASECHK.TRANS64 P0, [R3+URZ+0x2d800], R0 ;  /* 0x02d80000030085a7 */ /* 0x000e64000800007f */
[----:B-1----:R-:W-:Y:S05]  /*136d0*/  @!P0 BRA `(.L_x_10211) ;  /* 0xfffffffc00ec8947 */ /* 0x002fea000383ffff */
[----:B------:R-:W-:Y:S05]  /*136e0*/  BRA `(.L_x_10378) ;  /* 0xfffffee000207947 */ /* 0x000fea000383ffff */
.L_x_10215:
[----:B-1----:R-:W-:-:S04]  /*136f0*/  IMAD.U32 R3, RZ, RZ, UR36 ;  /* 0x00000024ff037e24 */ /* 0x002fc8000f8e00ff */
[----:B------:R1:W2:Y:S03]  /*13700*/  SYNCS.PHASECHK.TRANS64.TRYWAIT P2, [R3+URZ+0x2d830], R0 ;  /* 0x02d83000030075a7 */ /* 0x0002a6000804017f */
[----:B--2---:R-:W-:Y:S05]  /*13710*/  @!P2 NANOSLEEP.SYNCS 0x989680 ;  /* 0x009896800000a95d */ /* 0x004fea0003900000 */
[----:B------:R-:W2:Y:S02]  /*13720*/  @!P2 SYNCS.PHASECHK.TRANS64 P2, [R3+URZ+0x2d830], R0 ;  /* 0x02d830000300a5a7 */ /* 0x000ea4000804007f */
[----:B--2---:R-:W-:Y:S05]  /*13730*/  @!P2 BRA `(.L_x_10215) ;  /* 0xfffffffc00eca947 */ /* 0x004fea000383ffff */
[----:B------:R-:W-:Y:S05]  /*13740*/  BRA `(.L_x_10214) ;  /* 0xfffffee000447947 */ /* 0x000fea000383ffff */
.L_x_10231:
[----:B--2---:R-:W-:-:S04]  /*13750*/  IMAD.U32 R22, RZ, RZ, UR10 ;  /* 0x0000000aff167e24 */ /* 0x004fc8000f8e00ff */
[----:B------:R2:W3:Y:S03]  /*13760*/  SYNCS.PHASECHK.TRANS64.TRYWAIT P2, [R22+URZ+0x2d830], R13 ;  /* 0x02d8300d160075a7 */ /* 0x0004e6000804017f */
[----:B---3--:R-:W-:Y:S05]  /*13770*/  @!P2 NANOSLEEP.SYNCS 0x989680 ;  /* 0x009896800000a95d */ /* 0x008fea0003900000 */
[----:B------:R-:W3:Y:S02]  /*13780*/  @!P2 SYNCS.PHASECHK.TRANS64 P2, [R22+URZ+0x2d830], R13 ;  /* 0x02d8300d1600a5a7 */ /* 0x000ee4000804007f */
[----:B---3--:R-:W-:Y:S05]  /*13790*/  @!P2 BRA `(.L_x_10231) ;  /* 0xfffffffc00eca947 */ /* 0x008fea000383ffff */
[----:B------:R-:W-:Y:S05]  /*137a0*/  BRA `(.L_x_10228) ;  /* 0xffffff14003c7947 */ /* 0x000fea000383ffff */
.L_x_10235:
[----:B-1----:R-:W-:-:S04]  /*137b0*/  IMAD.U32 R22, RZ, RZ, UR10 ;  /* 0x0000000aff167e24 */ /* 0x002fc8000f8e00ff */
[----:B------:R1:W2:Y:S03]  /*137c0*/  SYNCS.PHASECHK.TRANS64.TRYWAIT P2, [R22+URZ+0x2d850], R13 ;  /* 0x02d8500d160075a7 */ /* 0x0002a6000804017f */
[----:B--2---:R-:W-:Y:S05]  /*137d0*/  @!P2 NANOSLEEP.SYNCS 0x989680 ;  /* 0x009896800000a95d */ /* 0x004fea0003900000 */
[----:B------:R-:W2:Y:S02]  /*137e0*/  @!P2 SYNCS.PHASECHK.TRANS64 P2, [R22+URZ+0x2d850], R13 ;  /* 0x02d8500d1600a5a7 */ /* 0x000ea4000804007f */
[----:B--2---:R-:W-:Y:S05]  /*137f0*/  @!P2 BRA `(.L_x_10235) ;  /* 0xfffffffc00eca947 */ /* 0x004fea000383ffff */
[----:B------:R-:W-:Y:S05]  /*13800*/  BRA `(.L_x_10232) ;  /* 0xffffff1400dc7947 */ /* 0x000fea000383ffff */
.L_x_10252:
[----:B---3--:R-:W-:-:S04]  /*13810*/  IMAD.U32 R15, RZ, RZ, UR14 ;  /* 0x0000000eff0f7e24 */ /* 0x008fc8000f8e00ff */
[----:B------:R3:W4:Y:S03]  /*13820*/  SYNCS.PHASECHK.TRANS64.TRYWAIT P2, [R15+URZ+0x2d830], R12 ;  /* 0x02d8300c0f0075a7 */ /* 0x000726000804017f */
[----:B----4-:R-:W-:Y:S05]  /*13830*/  @!P2 NANOSLEEP.SYNCS 0x989680 ;  /* 0x009896800000a95d */ /* 0x010fea0003900000 */
[----:B------:R-:W4:Y:S02]  /*13840*/  @!P2 SYNCS.PHASECHK.TRANS64 P2, [R15+URZ+0x2d830], R12 ;  /* 0x02d8300c0f00a5a7 */ /* 0x000f24000804007f */
[----:B----4-:R-:W-:Y:S05]  /*13850*/  @!P2 BRA `(.L_x_10252) ;  /* 0xfffffffc00eca947 */ /* 0x010fea000383ffff */
[----:B------:R-:W-:Y:S05]  /*13860*/  BRA `(.L_x_10249) ;  /* 0xffffff4800107947 */ /* 0x000fea000383ffff */
.L_x_10256:
[----:B-1----:R-:W-:-:S04]  /*13870*/  IMAD.U32 R15, RZ, RZ, UR14 ;  /* 0x0000000eff0f7e24 */ /* 0x002fc8000f8e00ff */
[----:B------:R1:W2:Y:S03]  /*13880*/  SYNCS.PHASECHK.TRANS64.TRYWAIT P2, [R15+URZ+0x2d850], R12 ;  /* 0x02d8500c0f0075a7 */ /* 0x0002a6000804017f */
[----:B--2---:R-:W-:Y:S05]  /*13890*/  @!P2 NANOSLEEP.SYNCS 0x989680 ;  /* 0x009896800000a95d */ /* 0x004fea0003900000 */
[----:B------:R-:W2:Y:S02]  /*138a0*/  @!P2 SYNCS.PHASECHK.TRANS64 P2, [R15+URZ+0x2d850], R12 ;  /* 0x02d8500c0f00a5a7 */ /* 0x000ea4000804007f */
[----:B--2---:R-:W-:Y:S05]  /*138b0*/  @!P2 BRA `(.L_x_10256) ;  /* 0xfffffffc00eca947 */ /* 0x004fea000383ffff */
[----:B------:R-:W-:Y:S05]  /*138c0*/  BRA `(.L_x_10253) ;  /* 0xffffff4800bc7947 */ /* 0x000fea000383ffff */
.L_x_10262:
[----:B---3--:R-:W-:-:S04]  /*138d0*/  IMAD.U32 R15, RZ, RZ, UR10 ;  /* 0x0000000aff0f7e24 */ /* 0x008fc8000f8e00ff */
[----:B------:R3:W4:Y:S03]  /*138e0*/  SYNCS.PHASECHK.TRANS64.TRYWAIT P2, [R15+URZ+0x2d830], R12 ;  /* 0x02d8300c0f0075a7 */ /* 0x000726000804017f */
[----:B----4-:R-:W-:Y:S05]  /*138f0*/  @!P2 NANOSLEEP.SYNCS 0x989680 ;  /* 0x009896800000a95d */ /* 0x010fea0003900000 */
[----:B------:R-:W4:Y:S02]  /*13900*/  @!P2 SYNCS.PHASECHK.TRANS64 P2, [R15+URZ+0x2d830], R12 ;  /* 0x02d8300c0f00a5a7 */ /* 0x000f24000804007f */
[----:B----4-:R-:W-:Y:S05]  /*13910*/  @!P2 BRA `(.L_x_10262) ;  /* 0xfffffffc00eca947 */ /* 0x010fea000383ffff */
[----:B------:R-:W-:Y:S05]  /*13920*/  BRA `(.L_x_10259) ;  /* 0xffffff6800647947 */ /* 0x000fea000383ffff */
.L_x_10266:
[----:B-1----:R-:W-:-:S04]  /*13930*/  IMAD.U32 R15, RZ, RZ, UR10 ;  /* 0x0000000aff0f7e24 */ /* 0x002fc8000f8e00ff */
[----:B------:R1:W2:Y:S03]  /*13940*/  SYNCS.PHASECHK.TRANS64.TRYWAIT P2, [R15+URZ+0x2d850], R12 ;  /* 0x02d8500c0f0075a7 */ /* 0x0002a6000804017f */
[----:B--2---:R-:W-:Y:S05]  /*13950*/  @!P2 NANOSLEEP.SYNCS 0x989680 ;  /* 0x009896800000a95d */ /* 0x004fea0003900000 */
[----:B------:R-:W2:Y:S02]  /*13960*/  @!P2 SYNCS.PHASECHK.TRANS64 P2, [R15+URZ+0x2d850], R12 ;  /* 0x02d8500c0f00a5a7 */ /* 0x000ea4000804007f */
[----:B--2---:R-:W-:Y:S05]  /*13970*/  @!P2 BRA `(.L_x_10266) ;  /* 0xfffffffc00eca947 */ /* 0x004fea000383ffff */
[----:B------:R-:W-:Y:S05]  /*13980*/  BRA `(.L_x_10263) ;  /* 0xffffff6c00047947 */ /* 0x000fea000383ffff */
.L_x_10279:
[----:B----4-:R-:W-:-:S04]  /*13990*/  IMAD.U32 R3, RZ, RZ, UR9 ;  /* 0x00000009ff037e24 */ /* 0x010fc8000f8e00ff */
[----:B------:R4:W0:Y:S03]  /*139a0*/  SYNCS.PHASECHK.TRANS64.TRYWAIT P0, [R3+URZ+0x2d850], R0 ;  /* 0x02d85000030075a7 */ /* 0x000826000800017f */
[----:B0-----:R-:W-:Y:S05]  /*139b0*/  @!P0 NANOSLEEP.SYNCS 0x989680 ;  /* 0x009896800000895d */ /* 0x001fea0003900000 */
[----:B------:R-:W0:Y:S02]  /*139c0*/  @!P0 SYNCS.PHASECHK.TRANS64 P0, [R3+URZ+0x2d850], R0 ;  /* 0x02d85000030085a7 */ /* 0x000e24000800007f */
[----:B0-----:R-:W-:Y:S05]  /*139d0*/  @!P0 BRA `(.L_x_10279) ;  /* 0xfffffffc00ec8947 */ /* 0x001fea000383ffff */
[----:B------:R-:W-:Y:S05]  /*139e0*/  BRA `(.L_x_10278) ;  /* 0xffffff9800247947 */ /* 0x000fea000383ffff */
.L_x_10296:
[----:B------:R-:W-:Y:S02]  /*139f0*/  IMAD.MOV.U32 R13, RZ, RZ, R17 ;  /* 0x000000ffff0d7224 */ /* 0x000fe400078e0011 */
[----:B------:R-:W-:Y:S02]  /*13a00*/  IMAD.MOV.U32 R12, RZ, RZ, RZ ;  /* 0x000000ffff0c7224 */ /* 0x000fe400078e00ff */
[----:B------:R-:W-:Y:S02]  /*13a10*/  IMAD.MOV.U32 R11, RZ, RZ, 0x1f ;  /* 0x0000001fff0b7424 */ /* 0x000fe400078e00ff */
[----:B------:R-:W-:-:S07]  /*13a20*/  IMAD.MOV.U32 R15, RZ, RZ, -0x1 ;  /* 0xffffffffff0f7424 */ /* 0x000fce00078e00ff */
[----:B------:R-:W-:Y:S05]  /*13a30*/  WARPSYNC.COLLECTIVE R15, `(.L_x_10379) ;  /* 0x000000000f087348 */ /* 0x000fea0003c00000 */
[----:B------:R0:W1:Y:S02]  /*13a40*/  SHFL.IDX P6, R14, R13, R12, R11 ;  /* 0x0000000c0d0e7389 */ /* 0x00006400000c000b */
[----:B01----:R-:W-:Y:S01]  /*13a50*/  ENDCOLLECTIVE ;  /* 0x000000000000791b */ /* 0x003fe20003800000 */
.L_x_10379:
[----:B------:R-:W-:Y:S05]  /*13a60*/  BRA `(.L_x_10380) ;  /* 0xffffffc400947947 */ /* 0x000fea000383ffff */
.L_x_10298:
[----:B------:R-:W-:Y:S01]  /*13a70*/  BSSY B0, `(.L_x_10381) ;  /* 0x0000006000007945 */ /* 0x000fe20003800000 */
[----:B------:R-:W-:-:S07]  /*13a80*/  IMAD.MOV.U32 R15, RZ, RZ, -0x1 ;  /* 0xffffffffff0f7424 */ /* 0x000fce00078e00ff */
[----:B0-----:R-:W-:Y:S05]  /*13a90*/  WARPSYNC.COLLECTIVE R15, `(.L_x_10382) ;  /* 0x000000000f0c7348 */ /* 0x001fea0003c00000 */
[----:B------:R-:W-:Y:S02]  /*13aa0*/  ELECT P6, UR62, PT ;  /* 0x00000000003e782f */ /* 0x000fe400038c0000 */
[----:B------:R-:W-:Y:S01]  /*13ab0*/  MOV R14, UR62 ;  /* 0x0000003e000e7c02 */ /* 0x000fe20008000f00 */
[----:B0-----:R-:W-:Y:S10]  /*13ac0*/  ENDCOLLECTIVE ;  /* 0x000000000000791b */ /* 0x001ff40003800000 */
.L_x_10382:
[----:B------:R-:W-:Y:S05]  /*13ad0*/  BSYNC B0 ;  /* 0x0000000000007941 */ /* 0x000fea0003800000 */
.L_x_10381:
[----:B------:R-:W-:Y:S05]  /*13ae0*/  BRA `(.L_x_10383) ;  /* 0xffffffc400947947 */ /* 0x000fea000383ffff */
.L_x_10300:
[----:B--2---:R-:W-:-:S04]  /*13af0*/  IMAD.U32 R3, RZ, RZ, UR38 ;  /* 0x00000026ff037e24 */ /* 0x004fc8000f8e00ff */
[----:B------:R2:W3:Y:S03]  /*13b00*/  SYNCS.PHASECHK.TRANS64.TRYWAIT P0, [R3+URZ+0x2d840], R0 ;  /* 0x02d84000030075a7 */ /* 0x0004e6000800017f */
[----:B---3--:R-:W-:Y:S05]  /*13b10*/  @!P0 NANOSLEEP.SYNCS 0x989680 ;  /* 0x009896800000895d */ /* 0x008fea0003900000 */
[----:B------:R-:W3:Y:S02]  /*13b20*/  @!P0 SYNCS.PHASECHK.TRANS64 P0, [R3+URZ+0x2d840], R0 ;  /* 0x02d84000030085a7 */ /* 0x000ee4000800007f */
[----:B---3--:R-:W-:Y:S05]  /*13b30*/  @!P0 BRA `(.L_x_10300) ;  /* 0xfffffffc00ec8947 */ /* 0x008fea000383ffff */
[----:B------:R-:W-:Y:S05]  /*13b40*/  BRA `(.L_x_10384) ;  /* 0xffffffc400e87947 */ /* 0x000fea000383ffff */
.L_x_10303:
[----:B------:R-:W-:Y:S02]  /*13b50*/  IMAD.MOV.U32 R13, RZ, RZ, R20 ;  /* 0x000000ffff0d7224 */ /* 0x000fe400078e0014 */
[----:B------:R-:W-:Y:S02]  /*13b60*/  IMAD.MOV.U32 R12, RZ, RZ, RZ ;  /* 0x000000ffff0c7224 */ /* 0x000fe400078e00ff */
[----:B------:R-:W-:Y:S02]  /*13b70*/  IMAD.MOV.U32 R11, RZ, RZ, 0x1c1f ;  /* 0x00001c1fff0b7424 */ /* 0x000fe400078e00ff */
[----:B------:R-:W-:Y:S02]  /*13b80*/  IMAD.MOV.U32 R15, RZ, RZ, -0x1 ;  /* 0xffffffffff0f7424 */ /* 0x000fe400078e00ff */
[----:B------:R-:W-:-:S07]  /*13b90*/  VIADD R3, R3, UR48 ;  /* 0x0000003003037c36 */ /* 0x000fce0008000000 */
[----:B0-----:R-:W-:Y:S05]  /*13ba0*/  WARPSYNC.COLLECTIVE R15, `(.L_x_10385) ;  /* 0x000000000f087348 */ /* 0x001fea0003c00000 */
[----:B------:R1:W2:Y:S02]  /*13bb0*/  SHFL.IDX P6, R14, R13, R12, R11 ;  /* 0x0000000c0d0e7389 */ /* 0x0002a400000c000b */
[----:B012---:R-:W-:Y:S01]  /*13bc0*/  ENDCOLLECTIVE ;  /* 0x000000000000791b */ /* 0x007fe20003800000 */
.L_x_10385:
[----:B------:R-:W-:Y:S02]  /*13bd0*/  IMAD.MOV.U32 R13, RZ, RZ, R10 ;  /* 0x000000ffff0d7224 */ /* 0x000fe400078e000a */
[----:B------:R-:W-:-:S07]  /*13be0*/  IMAD.MOV.U32 R5, RZ, RZ, R14 ;  /* 0x000000ffff057224 */ /* 0x000fce00078e000e */
[----:B------:R-:W-:Y:S05]  /*13bf0*/  WARPSYNC.COLLECTIVE R15, `(.L_x_10386) ;  /* 0x000000000f087348 */ /* 0x000fea0003c00000 */
[----:B------:R0:W1:Y:S02]  /*13c00*/  SHFL.IDX P6, R14, R13, R12, R11 ;  /* 0x0000000c0d0e7389 */ /* 0x00006400000c000b */
[----:B01----:R-:W-:Y:S01]  /*13c10*/  ENDCOLLECTIVE ;  /* 0x000000000000791b */ /* 0x003fe20003800000 */
.L_x_10386:
[----:B------:R-:W-:Y:S01]  /*13c20*/  ULDC UR4, c[0x0][0x288] ;  /* 0x0000a20000047ab9 */ /* 0x000fe20000000800 */
[----:B------:R-:W-:Y:S01]  /*13c30*/  ULDC.64 UR6, c[0x0][0x208] ;  /* 0x0000820000067ab9 */ /* 0x000fe20000000a00 */
[----:B------:R-:W-:-:S05]  /*13c40*/  IMAD R0, R0, UR4, RZ ;  /* 0x0000000400007c24 */ /* 0x000fca000f8e02ff */
[C---:B------:R-:W-:Y:S01]  /*13c50*/  ISETP.GE.AND P3, PT, R3.reuse, R0, PT ;  /* 0x000000000300720c */ /* 0x040fe20003f66270 */
[----:B------:R-:W-:Y:S02]  /*13c60*/  VIADD R11, R3, 0x20 ;  /* 0x00000020030b7836 */ /* 0x000fe40000000000 */
[----:B------:R-:W-:Y:S02]  /*13c70*/  IMAD.MOV.U32 R13, RZ, RZ, R20 ;  /* 0x000000ffff0d7224 */ /* 0x000fe400078e0014 */
[----:B------:R-:W-:-:S08]  /*13c80*/  IMAD.MOV.U32 R12, RZ, RZ, 0x1 ;  /* 0x00000001ff0c7424 */ /* 0x000fd000078e00ff */
        /* <DEDUP_REMOVED lines=9> */
[----:B------:R-:W-:Y:S01]  /*13d20*/  ISETP.GE.AND P3, PT, R11, R0, PT ;  /* 0x000000000b00720c */ /* 0x000fe20003f66270 */
[----:B------:R-:W-:-:S12]  /*13d30*/  IMAD.MOV.U32 R11, RZ, RZ, 0x1c1f ;  /* 0x00001c1fff0b7424 */ /* 0x000fd800078e00ff */
[----:B0-----:R-:W-:Y:S05]  /*13d40*/  WARPSYNC.COLLECTIVE R15, `(.L_x_10387) ;  /* 0x000000000f087348 */ /* 0x001fea0003c00000 */
[----:B------:R1:W2:Y:S02]  /*13d50*/  SHFL.IDX P6, R14, R13, R12, R11 ;  /* 0x0000000c0d0e7389 */ /* 0x0002a400000c000b */
[----:B012---:R-:W-:Y:S01]  /*13d60*/  ENDCOLLECTIVE ;  /* 0x000000000000791b */ /* 0x007fe20003800000 */
.L_x_10387:
[----:B------:R-:W-:Y:S01]  /*13d70*/  @!P3 LEA R23, R6, UR38, 0x1 ;  /* 0x000000260617bc11 */ /* 0x000fe2000f8e08ff */
[----:B------:R-:W-:Y:S02]  /*13d80*/  IMAD.MOV.U32 R13, RZ, RZ, R10 ;  /* 0x000000ffff0d7224 */ /* 0x000fe400078e000a */
[----:B------:R-:W-:-:S07]  /*13d90*/  IMAD.MOV.U32 R28, RZ, RZ, R14 ;  /* 0x000000ffff1c7224 */ /* 0x000fce00078e000e */
[----:B------:R-:W-:Y:S05]  /*13da0*/  WARPSYNC.COLLECTIVE R15, `(.L_x_10388) ;  /* 0x000000000f087348 */ /* 0x000fea0003c00000 */
[----:B------:R0:W1:Y:S02]  /*13db0*/  SHFL.IDX P6, R14, R13, R12, R11 ;  /* 0x0000000c0d0e7389 */ /* 0x00006400000c000b */
[----:B01----:R-:W-:Y:S01]  /*13dc0*/  ENDCOLLECTIVE ;  /* 0x000000000000791b */ /* 0x003fe20003800000 */
.L_x_10388:
[----:B------:R-:W-:Y:S01]  /*13dd0*/  ULDC.64 UR4, c[0x0][0x208] ;  /* 0x0000820000047ab9 */ /* 0x000fe20000000a00 */
[----:B------:R-:W-:Y:S02]  /*13de0*/  IMAD.MOV.U32 R5, RZ, RZ, R28 ;  /* 0x000000ffff057224 */ /* 0x000fe400078e001c */
[----:B------:R-:W-:Y:S02]  /*13df0*/  IMAD.MOV.U32 R13, RZ, RZ, R20 ;  /* 0x000000ffff0d7224 */ /* 0x000fe400078e0014 */
[----:B------:R-:W-:Y:S02]  /*13e00*/  IMAD.MOV.U32 R12, RZ, RZ, 0x2 ;  /* 0x00000002ff0c7424 */ /* 0x000fe400078e00ff */
[----:B------:R-:W-:-:S04]  /*13e10*/  IMAD.MOV.U32 R4, RZ, RZ, R14 ;  /* 0x000000ffff047224 */ /* 0x000fc800078e000e */
[----:B------:R-:W-:-:S04]  /*13e20*/  @!P3 IMAD.WIDE.U32 R28, R7, 0x2, R4 ;  /* 0x00000002071cb825 */ /* 0x000fc800078e0004 */
[----:B------:R-:W-:Y:S01]  /*13e30*/  VIADD R5, R3, 0x40 ;  /* 0x0000004003057836 */ /* 0x000fe20000000000 */
        /* <DEDUP_REMOVED lines=10> */
.L_x_10389:
[----:B------:R-:W-:Y:S02]  /*13ee0*/  IMAD.MOV.U32 R13, RZ, RZ, R10 ;  /* 0x000000ffff0d7224 */ /* 0x000fe400078e000a */
[----:B------:R-:W-:-:S07]  /*13ef0*/  IMAD.MOV.U32 R21, RZ, RZ, R14 ;  /* 0x000000ffff157224 */ /* 0x000fce00078e000e */
[----:B------:R-:W-:Y:S05]  /*13f00*/  WARPSYNC.COLLECTIVE R15, `(.L_x_10390) ;  /* 0x000000000f087348 */ /* 0x000fea0003c00000 */
[----:B------:R0:W1:Y:S02]  /*13f10*/  SHFL.IDX P6, R14, R13, R12, R11 ;  /* 0x0000000c0d0e7389 */ /* 0x00006400000c000b */
[----:B01----:R-:W-:Y:S01]  /*13f20*/  ENDCOLLECTIVE ;  /* 0x000000000000791b */ /* 0x003fe20003800000 */
.L_x_10390:
[----:B------:R-:W-:Y:S01]  /*13f30*/  ULDC.64 UR4, c[0x0][0x208] ;  /* 0x0000820000047ab9 */ /* 0x000fe20000000a00 */
[----:B------:R-:W-:Y:S01]  /*13f40*/  IMAD.MOV.U32 R5, RZ, RZ, R21 ;  /* 0x000000ffff057224 */ /* 0x000fe200078e0015 */
[----:B------:R-:W-:Y:S01]  /*13f50*/  @!P3 LEA R21, R6, UR38, 0x1 ;  /* 0x000000260615bc11 */ /* 0x000fe2000f8e08ff */
[----:B------:R-:W-:Y:S02]  /*13f60*/  IMAD.MOV.U32 R13, RZ, RZ, R20 ;  /* 0x000000ffff0d7224 */ /* 0x000fe400078e0014 */
[----:B------:R-:W-:-:S04]  /*13f70*/  IMAD.MOV.U32 R12, RZ, RZ, R14 ;  /* 0x000000ffff0c7224 */ /* 0x000fc800078e000e */
[----:B------:R-:W-:Y:S02]  /*13f80*/  IMAD.MOV.U32 R4, RZ, RZ, R12 ;  /* 0x000000ffff047224 */ /* 0x000fe400078e000c */
[----:B------:R-:W-:Y:S02]  /*13f90*/  IMAD.MOV.U32 R12, RZ, RZ, 0x3 ;  /* 0x00000003ff0c7424 */ /* 0x000fe400078e00ff */
        /* <DEDUP_REMOVED lines=10> */
.L_x_10391:
[----:B------:R-:W-:-:S05]  /*14040*/  VIADD R5, R3, 0x60 ;  /* 0x0000006003057836 */ /* 0x000fca0000000000 */
[----:B------:R-:W-:Y:S01]  /*14050*/  ISETP.GE.AND P3, PT, R5, R0, PT ;  /* 0x000000000500720c */ /* 0x000fe20003f66270 */
[----:B------:R-:W-:Y:S02]  /*14060*/  IMAD.MOV.U32 R13, RZ, RZ, R10 ;  /* 0x000000ffff0d7224 */ /* 0x000fe400078e000a */
[----:B------:R-:W-:-:S10]  /*14070*/  IMAD.MOV.U32 R20, RZ, RZ, R14 ;  /* 0x000000ffff147224 */ /* 0x000fd400078e000e */
[----:B------:R-:W-:Y:S05]  /*14080*/  WARPSYNC.COLLECTIVE R15, `(.L_x_10392) ;  /* 0x000000000f087348 */ /* 0x000fea0003c00000 */
[----:B------:R0:W1:Y:S02]  /*14090*/  SHFL.IDX P6, R14, R13, R12, R11 ;  /* 0x0000000c0d0e7389 */ /* 0x00006400000c000b */
[----:B01----:R-:W-:Y:S01]  /*140a0*/  ENDCOLLECTIVE ;  /* 0x000000000000791b */ /* 0x003fe20003800000 */
.L_x_10392:
[----:B------:R-:W-:Y:S01]  /*140b0*/  @!P3 LEA R10, R6, UR38, 0x1 ;  /* 0x00000026060abc11 */ /* 0x000fe2000f8e08ff */
[----:B------:R-:W-:Y:S01]  /*140c0*/  IMAD.MOV.U32 R5, RZ, RZ, R20 ;  /* 0x000000ffff057224 */ /* 0x000fe200078e0014 */
[----:B------:R-:W-:Y:S01]  /*140d0*/  ULDC.64 UR4, c[0x0][0x208] ;  /* 0x0000820000047ab9 */ /* 0x000fe20000000a00 */
[----:B------:R-:W-:Y:S02]  /*140e0*/  IMAD.MOV.U32 R20, RZ, RZ, 0x1 ;  /* 0x00000001ff147424 */ /* 0x000fe400078e00ff */
[----:B------:R-:W-:Y:S02]  /*140f0*/  IMAD.MOV.U32 R13, RZ, RZ, R9 ;  /* 0x000000ffff0d7224 */ /* 0x000fe400078e0009 */
[----:B------:R-:W-:Y:S02]  /*14100*/  IMAD.MOV.U32 R12, RZ, RZ, RZ ;  /* 0x000000ffff0c7224 */ /* 0x000fe400078e00ff */
        /* <DEDUP_REMOVED lines=13> */
.L_x_10393:
[----:B------:R-:W-:Y:S02]  /*141e0*/  IMAD.MOV.U32 R13, RZ, RZ, R8 ;  /* 0x000000ffff0d7224 */ /* 0x000fe400078e0008 */
[----:B------:R-:W-:-:S07]  /*141f0*/  IMAD.MOV.U32 R21, RZ, RZ, R14 ;  /* 0x000000ffff157224 */ /* 0x000fce00078e000e */
[----:B------:R-:W-:Y:S05]  /*14200*/  WARPSYNC.COLLECTIVE R15, `(.L_x_10394) ;  /* 0x000000000f087348 */ /* 0x000fea0003c00000 */
[----:B------:R0:W1:Y:S02]  /*14210*/  SHFL.IDX P6, R14, R13, R12, R11 ;  /* 0x0000000c0d0e7389 */ /* 0x00006400000c000b */
[----:B01----:R-:W-:Y:S01]  /*14220*/  ENDCOLLECTIVE ;  /* 0x000000000000791b */ /* 0x003fe20003800000 */
.L_x_10394:
[----:B------:R-:W-:Y:S01]  /*14230*/  ULDC.64 UR4, c[0x0][0x208] ;  /* 0x0000820000047ab9 */ /* 0x000fe20000000a00 */
[----:B------:R-:W-:Y:S01]  /*14240*/  IMAD.MOV.U32 R5, RZ, RZ, R21 ;  /* 0x000000ffff057224 */ /* 0x000fe200078e0015 */
[----:B------:R-:W-:Y:S01]  /*14250*/  @!P3 LEA R21, R6, UR38, 0x1 ;  /* 0x000000260615bc11 */ /* 0x000fe2000f8e08ff */
[----:B------:R-:W-:Y:S02]  /*14260*/  IMAD.MOV.U32 R13, RZ, RZ, R9 ;  /* 0x000000ffff0d7224 */ /* 0x000fe400078e0009 */
[----:B------:R-:W-:Y:S02]  /*14270*/  IMAD.MOV.U32 R12, RZ, RZ, 0x1 ;  /* 0x00000001ff0c7424 */ /* 0x000fe400078e00ff */
[----:B------:R-:W-:-:S04]  /*14280*/  IMAD.MOV.U32 R23, RZ, RZ, R14 ;  /* 0x000000ffff177224 */ /* 0x000fc800078e000e */
        /* <DEDUP_REMOVED lines=11> */
.L_x_10395:
[----:B------:R-:W-:Y:S02]  /*14340*/  IMAD.MOV.U32 R13, RZ, RZ, R8 ;  /* 0x000000ffff0d7224 */ /* 0x000fe400078e0008 */
[----:B------:R-:W-:-:S07]  /*14350*/  IMAD.MOV.U32 R9, RZ, RZ, R14 ;  /* 0x000000ffff097224 */ /* 0x000fce00078e000e */
[----:B------:R-:W-:Y:S05]  /*14360*/  WARPSYNC.COLLECTIVE R15, `(.L_x_10396) ;  /* 0x000000000f087348 */ /* 0x000fea0003c00000 */
[----:B------:R0:W1:Y:S02]  /*14370*/  SHFL.IDX P6, R14, R13, R12, R11 ;  /* 0x0000000c0d0e7389 */ /* 0x00006400000c000b */
[----:B01----:R-:W-:Y:S01]  /*14380*/  ENDCOLLECTIVE ;  /* 0x000000000000791b */ /* 0x003fe20003800000 */
.L_x_10396:
[----:B------:R-:W-:Y:S05]  /*14390*/  BRA `(.L_x_10397) ;  /* 0xffffffc800ec7947 */ /* 0x000fea000383ffff */
.L_x_10306:
[----:B0-----:R-:W-:-:S04]  /*143a0*/  IMAD.U32 R5, RZ, RZ, UR38 ;  /* 0x00000026ff057e24 */ /* 0x001fc8000f8e00ff */
[----:B------:R0:W1:Y:S03]  /*143b0*/  SYNCS.PHASECHK.TRANS64.TRYWAIT P0, [R5+URZ+0x2d820], R0 ;  /* 0x02d82000050075a7 */ /* 0x000066000800017f */
[----:B-1----:R-:W-:Y:S05]  /*143c0*/  @!P0 NANOSLEEP.SYNCS 0x989680 ;  /* 0x009896800000895d */ /* 0x002fea0003900000 */
[----:B------:R-:W1:Y:S02]  /*143d0*/  @!P0 SYNCS.PHASECHK.TRANS64 P0, [R5+URZ+0x2d820], R0 ;  /* 0x02d82000050085a7 */ /* 0x000e64000800007f */
[----:B-1----:R-:W-:Y:S05]  /*143e0*/  @!P0 BRA `(.L_x_10306) ;  /* 0xfffffffc00ec8947 */ /* 0x002fea000383ffff */
[----:B------:R-:W-:Y:S05]  /*143f0*/  BRA `(.L_x_10398) ;  /* 0xffffffcc00407947 */ /* 0x000fea000383ffff */
.L_x_10313:
[----:B0-----:R-:W-:-:S04]  /*14400*/  IMAD.U32 R5, RZ, RZ, UR38 ;  /* 0x00000026ff057e24 */ /* 0x001fc8000f8e00ff */
[----:B------:R0:W1:Y:S03]  /*14410*/  SYNCS.PHASECHK.TRANS64.TRYWAIT P0, [R5+URZ+0x2d848], R12 ;  /* 0x02d8480c050075a7 */ /* 0x000066000800017f */
[----:B-1----:R-:W-:Y:S05]  /*14420*/  @!P0 NANOSLEEP.SYNCS 0x989680 ;  /* 0x009896800000895d */ /* 0x002fea0003900000 */
[----:B------:R-:W1:Y:S02]  /*14430*/  @!P0 SYNCS.PHASECHK.TRANS64 P0, [R5+URZ+0x2d848], R12 ;  /* 0x02d8480c050085a7 */ /* 0x000e64000800007f */
[----:B-1----:R-:W-:Y:S05]  /*14440*/  @!P0 BRA `(.L_x_10313) ;  /* 0xfffffffc00ec8947 */ /* 0x002fea000383ffff */
[----:B------:R-:W-:Y:S05]  /*14450*/  BRA `(.L_x_10399) ;  /* 0xffffffd000147947 */ /* 0x000fea000383ffff */
.L_x_10320:
[----:B0-----:R-:W-:-:S04]  /*14460*/  IMAD.U32 R5, RZ, RZ, UR38 ;  /* 0x00000026ff057e24 */ /* 0x001fc8000f8e00ff */
[----:B------:R0:W1:Y:S03]  /*14470*/  SYNCS.PHASECHK.TRANS64.TRYWAIT P0, [R5+URZ+0x2d860], R12 ;  /* 0x02d8600c050075a7 */ /* 0x000066000800017f */
[----:B-1----:R-:W-:Y:S05]  /*14480*/  @!P0 NANOSLEEP.SYNCS 0x989680 ;  /* 0x009896800000895d */ /* 0x002fea0003900000 */
[----:B------:R-:W1:Y:S02]  /*14490*/  @!P0 SYNCS.PHASECHK.TRANS64 P0, [R5+URZ+0x2d860], R12 ;  /* 0x02d8600c050085a7 */ /* 0x000e64000800007f */
[----:B-1----:R-:W-:Y:S05]  /*144a0*/  @!P0 BRA `(.L_x_10320) ;  /* 0xfffffffc00ec8947 */ /* 0x002fea000383ffff */
[----:B------:R-:W-:Y:S05]  /*144b0*/  BRA `(.L_x_10400) ;  /* 0xffffffd000ec7947 */ /* 0x000fea000383ffff */
.L_x_10330:
[----:B0-----:R-:W-:-:S04]  /*144c0*/  IMAD.U32 R5, RZ, RZ, UR38 ;  /* 0x00000026ff057e24 */ /* 0x001fc8000f8e00ff */
[----:B------:R0:W1:Y:S03]  /*144d0*/  SYNCS.PHASECHK.TRANS64.TRYWAIT P0, [R5+URZ+0x2d840], R12 ;  /* 0x02d8400c050075a7 */ /* 0x000066000800017f */
[----:B-1----:R-:W-:Y:S05]  /*144e0*/  @!P0 NANOSLEEP.SYNCS 0x989680 ;  /* 0x009896800000895d */ /* 0x002fea0003900000 */
[----:B------:R-:W1:Y:S02]  /*144f0*/  @!P0 SYNCS.PHASECHK.TRANS64 P0, [R5+URZ+0x2d840], R12 ;  /* 0x02d8400c050085a7 */ /* 0x000e64000800007f */
[----:B-1----:R-:W-:Y:S05]  /*14500*/  @!P0 BRA `(.L_x_10330) ;  /* 0xfffffffc00ec8947 */ /* 0x002fea000383ffff */
[----:B------:R-:W-:Y:S05]  /*14510*/  BRA `(.L_x_10401) ;  /* 0xffffffd8003c7947 */ /* 0x000fea000383ffff */
.L_x_10337:
[----:B0-----:R-:W-:-:S04]  /*14520*/  IMAD.U32 R5, RZ, RZ, UR38 ;  /* 0x00000026ff057e24 */ /* 0x001fc8000f8e00ff */
[----:B------:R0:W1:Y:S03]  /*14530*/  SYNCS.PHASECHK.TRANS64.TRYWAIT P0, [R5+URZ+0x2d868], R4 ;  /* 0x02d86804050075a7 */ /* 0x000066000800017f */
[----:B-1----:R-:W-:Y:S05]  /*14540*/  @!P0 NANOSLEEP.SYNCS 0x989680 ;  /* 0x009896800000895d */ /* 0x002fea0003900000 */
[----:B------:R-:W1:Y:S02]  /*14550*/  @!P0 SYNCS.PHASECHK.TRANS64 P0, [R5+URZ+0x2d868], R4 ;  /* 0x02d86804050085a7 */ /* 0x000e64000800007f */
[----:B-1----:R-:W-:Y:S05]  /*14560*/  @!P0 BRA `(.L_x_10337) ;  /* 0xfffffffc00ec8947 */ /* 0x002fea000383ffff */
[----:B------:R-:W-:Y:S05]  /*14570*/  BRA `(.L_x_10402) ;  /* 0xffffffdc00147947 */ /* 0x000fea000383ffff */
.L_x_10347:
[----:B0-----:R-:W-:-:S04]  /*14580*/  IMAD.U32 R4, RZ, RZ, UR38 ;  /* 0x00000026ff047e24 */ /* 0x001fc8000f8e00ff */
[----:B------:R0:W1:Y:S03]  /*14590*/  SYNCS.PHASECHK.TRANS64.TRYWAIT P0, [R4+URZ+0x2d848], R9 ;  /* 0x02d84809040075a7 */ /* 0x000066000800017f */
[----:B-1----:R-:W-:Y:S05]  /*145a0*/  @!P0 NANOSLEEP.SYNCS 0x989680 ;  /* 0x009896800000895d */ /* 0x002fea0003900000 */
[----:B------:R-:W1:Y:S02]  /*145b0*/  @!P0 SYNCS.PHASECHK.TRANS64 P0, [R4+URZ+0x2d848], R9 ;  /* 0x02d84809040085a7 */ /* 0x000e64000800007f */
[----:B-1----:R-:W-:Y:S05]  /*145c0*/  @!P0 BRA `(.L_x_10347) ;  /* 0xfffffffc00ec8947 */ /* 0x002fea000383ffff */
[----:B------:R-:W-:Y:S05]  /*145d0*/  BRA `(.L_x_10403) ;  /* 0xffffffe000787947 */ /* 0x000fea000383ffff */
.L_x_10354:
[----:B0-----:R-:W-:-:S04]  /*145e0*/  IMAD.U32 R4, RZ, RZ, UR38 ;  /* 0x00000026ff047e24 */ /* 0x001fc8000f8e00ff */
[----:B------:R0:W1:Y:S03]  /*145f0*/  SYNCS.PHASECHK.TRANS64.TRYWAIT P0, [R4+URZ+0x2d860], R9 ;  /* 0x02d86009040075a7 */ /* 0x000066000800017f */
[----:B-1----:R-:W-:Y:S05]  /*14600*/  @!P0 NANOSLEEP.SYNCS 0x989680 ;  /* 0x009896800000895d */ /* 0x002fea0003900000 */
[----:B------:R-:W1:Y:S02]  /*14610*/  @!P0 SYNCS.PHASECHK.TRANS64 P0, [R4+URZ+0x2d860], R9 ;  /* 0x02d86009040085a7 */ /* 0x000e64000800007f */
[----:B-1----:R-:W-:Y:S05]  /*14620*/  @!P0 BRA `(.L_x_10354) ;  /* 0xfffffffc00ec8947 */ /* 0x002fea000383ffff */
[----:B------:R-:W-:Y:S05]  /*14630*/  BRA `(.L_x_10404) ;  /* 0xffffffe4004c7947 */ /* 0x000fea000383ffff */
.L_x_10363:
[----:B0-----:R0:W1:Y:S02]  /*14640*/  SYNCS.PHASECHK.TRANS64.TRYWAIT P0, [R4+URZ+0x2d860], R3 ;  /* 0x02d86003040075a7 */ /* 0x001064000800017f */
[----:B-1----:R-:W-:Y:S05]  /*14650*/  @!P0 NANOSLEEP.SYNCS 0x989680 ;  /* 0x009896800000895d */ /* 0x002fea0003900000 */
[----:B------:R-:W1:Y:S02]  /*14660*/  @!P0 SYNCS.PHASECHK.TRANS64 P0, [R4+URZ+0x2d860], R3 ;  /* 0x02d86003040085a7 */ /* 0x000e64000800007f */
[----:B-1----:R-:W-:Y:S05]  /*14670*/  @!P0 BRA `(.L_x_10363) ;  /* 0xfffffffc00f08947 */ /* 0x002fea000383ffff */
[----:B------:R-:W-:Y:S05]  /*14680*/  BRA `(.L_x_10405) ;  /* 0xffffffe800447947 */ /* 0x000fea000383ffff */
.L_x_10369:
[----:B0-----:R0:W1:Y:S02]  /*14690*/  SYNCS.PHASECHK.TRANS64.TRYWAIT P0, [R8+URZ+0x2d820], R3 ;  /* 0x02d82003080075a7 */ /* 0x001064000800017f */
[----:B-1----:R-:W-:Y:S05]  /*146a0*/  @!P0 NANOSLEEP.SYNCS 0x989680 ;  /* 0x009896800000895d */ /* 0x002fea0003900000 */
[----:B------:R-:W1:Y:S02]  /*146b0*/  @!P0 SYNCS.PHASECHK.TRANS64 P0, [R8+URZ+0x2d820], R3 ;  /* 0x02d82003080085a7 */ /* 0x000e64000800007f */
[----:B-1----:R-:W-:Y:S05]  /*146c0*/  @!P0 BRA `(.L_x_10369) ;  /* 0xfffffffc00f08947 */ /* 0x002fea000383ffff */
[----:B------:R-:W-:Y:S05]  /*146d0*/  BRA `(.L_x_10406) ;  /* 0xffffffec00447947 */ /* 0x000fea000383ffff */
.L_x_10370:
        /* <DEDUP_REMOVED lines=8> */
.L_x_10408:
[----:B------:R-:W-:Y:S05]  /*14760*/  BSYNC B0 ;  /* 0x0000000000007941 */ /* 0x000fea0003800000 */
.L_x_10407:
[----:B------:R-:W-:Y:S05]  /*14770*/  BRA `(.L_x_10409) ;  /* 0xffffffec00287947 */ /* 0x000fea000383ffff */
.L_x_10371:
[----:B------:R-:W-:Y:S01]  /*14780*/  BSSY B0, `(.L_x_10410) ;  /* 0x0000006000007945 */ /* 0x000fe20003800000 */
[----:B------:R-:W-:-:S07]  /*14790*/  IMAD.MOV.U32 R15, RZ, RZ, -0x1 ;  /* 0xffffffffff0f7424 */ /* 0x000fce00078e00ff */
[----:B01----:R-:W-:Y:S05]  /*147a0*/  WARPSYNC.COLLECTIVE R15, `(.L_x_10411) ;  /* 0x000000000f0c7348 */ /* 0x003fea0003c00000 */
[----:B------:R-:W-:Y:S02]  /*147b0*/  ELECT P6, UR62, PT ;  /* 0x00000000003e782f */ /* 0x000fe400038c0000 */
[----:B------:R-:W-:Y:S01]  /*147c0*/  MOV R14, UR62 ;  /* 0x0000003e000e7c02 */ /* 0x000fe20008000f00 */
[----:B01----:R-:W-:Y:S10]  /*147d0*/  ENDCOLLECTIVE ;  /* 0x000000000000791b */ /* 0x003ff40003800000 */
.L_x_10411:
[----:B------:R-:W-:Y:S05]  /*147e0*/  BSYNC B0 ;  /* 0x0000000000007941 */ /* 0x000fea0003800000 */
.L_x_10410:
[----:B------:R-:W-:Y:S05]  /*147f0*/  BRA `(.L_x_10412) ;  /* 0xffffffec001c7947 */ /* 0x000fea000383ffff */
.L_x_10373:
[----:B0-----:R0:W2:Y:S02]  /*14800*/  SYNCS.PHASECHK.TRANS64.TRYWAIT P0, [R5+URZ], R4 ;  /* 0x00000004050075a7 */ /* 0x0010a4000800017f */
[----:B--2---:R-:W-:Y:S05]  /*14810*/  @!P0 NANOSLEEP.SYNCS 0x989680 ;  /* 0x009896800000895d */ /* 0x004fea0003900000 */
[----:B------:R-:W2:Y:S02]  /*14820*/  @!P0 SYNCS.PHASECHK.TRANS64 P0, [R5+URZ], R4 ;  /* 0x00000004050085a7 */ /* 0x000ea4000800007f */
[----:B--2---:R-:W-:Y:S05]  /*14830*/  @!P0 BRA `(.L_x_10373) ;  /* 0xfffffffc00f08947 */ /* 0x004fea000383ffff */
[----:B------:R-:W-:Y:S05]  /*14840*/  BRA `(.L_x_10413) ;  /* 0xffffffec00547947 */ /* 0x000fea000383ffff */
.L_x_10374:
[----:B--2---:R2:W3:Y:S02]  /*14850*/  SYNCS.PHASECHK.TRANS64.TRYWAIT P0, [R3+URZ], R2 ;  /* 0x00000002030075a7 */ /* 0x0044e4000800017f */
[----:B---3--:R-:W-:Y:S05]  /*14860*/  @!P0 NANOSLEEP.SYNCS 0x989680 ;  /* 0x009896800000895d */ /* 0x008fea0003900000 */
[----:B------:R-:W3:Y:S02]  /*14870*/  @!P0 SYNCS.PHASECHK.TRANS64 P0, [R3+URZ], R2 ;  /* 0x00000002030085a7 */ /* 0x000ee4000800007f */
[----:B---3--:R-:W-:Y:S05]  /*14880*/  @!P0 BRA `(.L_x_10374) ;  /* 0xfffffffc00f08947 */ /* 0x008fea000383ffff */
[----:B------:R-:W-:Y:S05]  /*14890*/  BRA `(.L_x_10414) ;  /* 0xffffffec00487947 */ /* 0x000fea000383ffff */
.L_x_10376:
[----:B0-----:R0:W2:Y:S02]  /*148a0*/  SYNCS.PHASECHK.TRANS64.TRYWAIT P0, [R5+URZ], R4 ;  /* 0x00000004050075a7 */ /* 0x0010a4000800017f */
[----:B--2---:R-:W-:Y:S05]  /*148b0*/  @!P0 NANOSLEEP.SYNCS 0x989680 ;  /* 0x009896800000895d */ /* 0x004fea0003900000 */
[----:B------:R-:W2:Y:S02]  /*148c0*/  @!P0 SYNCS.PHASECHK.TRANS64 P0, [R5+URZ], R4 ;  /* 0x00000004050085a7 */ /* 0x000ea4000800007f */
[----:B--2---:R-:W-:Y:S05]  /*148d0*/  @!P0 BRA `(.L_x_10376) ;  /* 0xfffffffc00f08947 */ /* 0x004fea000383ffff */
[----:B------:R-:W-:Y:S05]  /*148e0*/  BRA `(.L_x_10415) ;  /* 0xffffffec004c7947 */ /* 0x000fea000383ffff */
.L_x_10416:
        /* <DEDUP_REMOVED lines=9> */
.L_x_14869:


//--------------------- .text._ZN7cutlass13device_kernelIN5flash11enable_sm90INS1_16FlashAttnFwdSm90INS1_25CollectiveMainloopFwdSm90ILi2EN4cute5tupleIJNS5_1CILi1EEES8_S8_EEENS6_IJNS7_ILi192EEENS7_ILi128EEENS7_ILi96EEEEEELi96ENS_10bfloat16_tEfNS_4arch4Sm90ELb0ELb1ELb0ELb1ELb0ELb0ELb0ELb0ELb1ELb1ELb1ELb0EEENS1_21CollectiveEpilogueFwdINS6_IJSA_SC_SB_EEES9_SE_SG_Li384ELb1ELb1ELb1ELb0EEENS1_36VarlenDynamicPersistentTileSchedulerILi192ELi128ELi384ELi128ELb1ELb1ELb1ELb1ELb0ELb1EEEEEEEEEvNT_6ParamsE --------------------------
	.section	.text._ZN7cutlass13device_kernelIN5flash11enable_sm90INS1_16FlashAttnFwdSm90INS1_25CollectiveMainloopFwdSm90ILi2EN4cute5tupleIJNS5_1CILi1EEES8_S8_EEENS6_IJNS7_ILi192EEENS7_ILi128EEENS7_ILi96EEEEEELi96ENS_10bfloat16_tEfNS_4arch4Sm90ELb0ELb1ELb0ELb1ELb0ELb0ELb0ELb0ELb1ELb1ELb1ELb0EEENS1_21CollectiveEpilogueFwdINS6_IJSA_SC_SB_EEES9_SE_SG_Li384ELb1ELb1ELb1ELb0EEENS1_36VarlenDynamicPersistentTileSchedulerILi192ELi128ELi384ELi128ELb1ELb1ELb1ELb1ELb0ELb1EEEEEEEEEvNT_6ParamsE,"ax",@progbits
	.align	128
.text._ZN7cutlass13device_kernelIN5flash11enable_sm90INS1_16FlashAttnFwdSm90INS1_25CollectiveMainloopFwdSm90ILi2EN4cute5tupleIJNS5_1CILi1EEES8_S8_EEENS6_IJNS7_ILi192EEENS7_ILi128EEENS7_ILi96EEEEEELi96ENS_10bfloat16_tEfNS_4arch4Sm90ELb0ELb1ELb0ELb1ELb0ELb0ELb0ELb0ELb1ELb1ELb1ELb0EEENS1_21CollectiveEpilogueFwdINS6_IJSA_SC_SB_EEES9_SE_SG_Li384ELb1ELb1ELb1ELb0EEENS1_36VarlenDynamicPersistentTileSchedulerILi192ELi128ELi384ELi128ELb1ELb1ELb1ELb1ELb0ELb1EEEEEEEEEvNT_6ParamsE:
        .type           _ZN7cutlass13device_kernelIN5flash11enable_sm90INS1_16FlashAttnFwdSm90INS1_25CollectiveMainloopFwdSm90ILi2EN4cute5tupleIJNS5_1CILi1EEES8_S8_EEENS6_IJNS7_ILi192EEENS7_ILi128EEENS7_ILi96EEEEEELi96ENS_10bfloat16_tEfNS_4arch4Sm90ELb0ELb1ELb0ELb1ELb0ELb0ELb0ELb0ELb1ELb1ELb1ELb0EEENS1_21CollectiveEpilogueFwdINS6_IJSA_SC_SB_EEES9_SE_SG_Li384ELb1ELb1ELb1ELb0EEENS1_36VarlenDynamicPersistentTileSchedulerILi192ELi128ELi384ELi128ELb1ELb1ELb1ELb1ELb0ELb1EEEEEEEEEvNT_6ParamsE,@function
        .size           _ZN7cutlass13device_kernelIN5flash11enable_sm90INS1_16FlashAttnFwdSm90INS1_25CollectiveMainloopFwdSm90ILi2EN4cute5tupleIJNS5_1CILi1EEES8_S8_EEENS6_IJNS7_ILi192EEENS7_ILi128EEENS7_ILi96EEEEEELi96ENS_10bfloat16_tEfNS_4arch4Sm90ELb0ELb1ELb0ELb1ELb0ELb0ELb0ELb0ELb1ELb1ELb1ELb0EEENS1_21CollectiveEpilogueFwdINS6_IJSA_SC_SB_EEES9_SE_SG_Li384ELb1ELb1ELb1ELb0EEENS1_36VarlenDynamicPersistentTileSchedulerILi192ELi128ELi384ELi128ELb1ELb1ELb1ELb1ELb0ELb1EEEEEEEEEvNT_6ParamsE,(.L_x_14870 - _ZN7cutlass13device_kernelIN5flash11enable_sm90INS1_16FlashAttnFwdSm90INS1_25CollectiveMainloopFwdSm90ILi2EN4cute5tupleIJNS5_1CILi1EEES8_S8_EEENS6_IJNS7_ILi192EEENS7_ILi128EEENS7_ILi96EEEEEELi96ENS_10bfloat16_tEfNS_4arch4Sm90ELb0ELb1ELb0ELb1ELb0ELb0ELb0ELb0ELb1ELb1ELb1ELb0EEENS1_21CollectiveEpilogueFwdINS6_IJSA_SC_SB_EEES9_SE_SG_Li384ELb1ELb1ELb1ELb0EEENS1_36VarlenDynamicPersistentTileSchedulerILi192ELi128ELi384ELi128ELb1ELb1ELb1ELb1ELb0ELb1EEEEEEEEEvNT_6ParamsE)
        .other          _ZN7cutlass13device_kernelIN5flash11enable_sm90INS1_16FlashAttnFwdSm90INS1_25CollectiveMainloopFwdSm90ILi2EN4cute5tupleIJNS5_1CILi1EEES8_S8_EEENS6_IJNS7_ILi192EEENS7_ILi128EEENS7_ILi96EEEEEELi96ENS_10bfloat16_tEfNS_4arch4Sm90ELb0ELb1ELb0ELb1ELb0ELb0ELb0ELb0ELb1ELb1ELb1ELb0EEENS1_21CollectiveEpilogueFwdINS6_IJSA_SC_SB_EEES9_SE_SG_Li384ELb1ELb1ELb1ELb0EEENS1_36VarlenDynamicPersistentTileSchedulerILi192ELi128ELi384ELi128ELb1ELb1ELb1ELb1ELb0ELb1EEEEEEEEEvNT_6ParamsE,@"STO_CUDA_ENTRY STV_DEFAULT"
_ZN7cutlass13device_kernelIN5flash11enable_sm90INS1_16FlashAttnFwdSm90INS1_25CollectiveMainloopFwdSm90ILi2EN4cute5tupleIJNS5_1CILi1EEES8_S8_EEENS6_IJNS7_ILi192EEENS7_ILi128EEENS7_ILi96EEEEEELi96ENS_10bfloat16_tEfNS_4arch4Sm90ELb0ELb1ELb0ELb1ELb0ELb0ELb0ELb0ELb1ELb1ELb1ELb0EEENS1_21CollectiveEpilogueFwdINS6_IJSA_SC_SB_EEES9_SE_SG_Li384ELb1ELb1ELb1ELb0EEENS1_36VarlenDynamicPersistentTileSchedulerILi192ELi128ELi384ELi128ELb1ELb1ELb1ELb1ELb0ELb1EEEEEEEEEvNT_6ParamsE:
        /* <DEDUP_REMOVED lines=18> */
.L_x_10418:
[----:B------:R-:W-:Y:S05]  /*0120*/  BSYNC B0 ;  /* 0x0000000000007941 */ /* 0x000fea0003800000 */
.L_x_10417:
        /* <DEDUP_REMOVED lines=41> */
.L_x_10419:
        /* <DEDUP_REMOVED lines=22> */
.L_x_10420:
        /* <DEDUP_REMOVED lines=18> */
.L_x_10421:
        /* <DEDUP_REMOVED lines=22> */
.L_x_10422:
        /* <DEDUP_REMOVED lines=22> */
.L_x_10423:
[----:B------:R-:W-:Y:S01]  /*0900*/  PLOP3.LUT P0, PT, PT, PT, UP0, 0x80, 0x0 ;  /* 0x000000000000781c */ /* 0x000fe20003f0f008 */
[----:B------:R-:W-:Y:S01]  /*0910*/  UMOV UR36, 0x1 ;  /* 0x0000000100247882 */ /* 0x000fe20000000000 */
[----:B------:R-:W-:Y:S01]  /*0920*/  NOP ;  /* 0x0000000000007918 */ /* 0x000fe20000000000 */
[----:B------:R-:W-:Y:S01]  /*0930*/  USEL UR36, UR36, 0x2, !UP0 ;  /* 0x0000000224247887 */ /* 0x000fe2000c000000 */
[----:B------:R-:W-:Y:S01]  /*0940*/  ULDC.64 UR52, c[0x0][0x208] ;  /* 0x0000820000347ab9 */ /* 0x000fe20000000a00 */
[----:B012-4-:R-:W-:Y:S08]  /*0950*/  BAR.SYNC.DEFER_BLOCKING 0x0 ;  /* 0x0000000000007b1d */ /* 0x017ff00000010000 */
[----:B------:R-:W-:Y:S05]  /*0960*/  @!P0 BRA `(.L_x_10424) ;  /* 0x0000010400088947 */ /* 0x000fea0003800000 */
.L_x_10425:
        /* <DEDUP_REMOVED lines=18> */
[----:B------:R-:W-:Y:S01]  /*0a90*/  VIADD R13, R2, 0xffffff80 ;  /* 0xffffff80020d7836 */ /* 0x000fe20000000000 */
[----:B------:R-:W-:Y:S01]  /*0aa0*/  R2UR UR5, R9 ;  /* 0x00000000090572ca */ /* 0x000fe200000e0000 */
[----:B------:R-:W-:Y:S01]  /*0ab0*/  IMAD.MOV.U32 R18, RZ, RZ, 0x40 ;  /* 0x00000040ff127424 */ /* 0x000fe200078e00ff */
[----:B------:R-:W-:Y:S01]  /*0ac0*/  R2UR UR7, R10 ;  /* 0x000000000a0772ca */ /* 0x000fe200000e0000 */
[----:B------:R-:W-:Y:S01]  /*0ad0*/  ULOP3.LUT UR50, UR36, 0x1, URZ, 0xfc, !UPT ;  /* 0x0000000124327892 */ /* 0x000fe2000f8efc3f */
[----:B------:R-:W-:Y:S01]  /*0ae0*/  SHF.R.S32.HI R0, RZ, 0x1f, R13 ;  /* 0x0000001fff007819 */ /* 0x000fe2000001140d */
[----:B------:R-:W-:Y:S01]  /*0af0*/  UMOV UR49, URZ ;  /* 0x0000003f00317c82 */ /* 0x000fe20008000000 */
[----:B------:R-:W-:Y:S01]  /*0b00*/  R2UR UR6, R11 ;  /* 0x000000000b0672ca */ /* 0x000fe200000e0000 */
[----:B------:R-:W-:Y:S01]  /*0b10*/  UMOV UR51, URZ ;  /* 0x0000003f00337c82 */ /* 0x000fe20008000000 */
[CC--:B------:R-:W-:Y:S01]  /*0b20*/  LEA.HI R3, R0.reuse, R13.reuse, RZ, 0x4 ;  /* 0x0000000d00037211 */ /* 0x0c0fe200078f20ff */
[----:B------:R-:W-:Y:S01]  /*0b30*/  UMOV UR48, URZ ;  /* 0x0000003f00307c82 */ /* 0x000fe20008000000 */
[----:B------:R-:W-:-:S02]  /*0b40*/  LEA.HI R2, R0, R13, RZ, 0x7 ;  /* 0x0000000d00027211 */ /* 0x000fc400078f38ff */
[----:B------:R-:W-:Y:S02]  /*0b50*/  LOP3.LUT R4, R3, 0xfffffff0, RZ, 0xc0, !PT ;  /* 0xfffffff003047812 */ /* 0x000fe400078ec0ff */
[----:B------:R-:W-:Y:S02]  /*0b60*/  SHF.R.S32.HI R6, RZ, 0x4, R3 ;  /* 0x00000004ff067819 */ /* 0x000fe40000011403 */
[----:B------:R-:W-:Y:S01]  /*0b70*/  LOP3.LUT R151, R2, 0xffffff80, RZ, 0xc0, !PT ;  /* 0xffffff8002977812 */ /* 0x000fe200078ec0ff */
[----:B------:R-:W-:Y:S01]  /*0b80*/  IMAD.IADD R4, R13, 0x1, -R4 ;  /* 0x000000010d047824 */ /* 0x000fe200078e0a04 */
[----:B------:R-:W-:Y:S02]  /*0b90*/  LEA.HI R3, R3, R6, RZ, 0x1 ;  /* 0x0000000603037211 */ /* 0x000fe400078f08ff */
[----:B------:R-:W-:Y:S01]  /*0ba0*/  LEA.HI R7, R0, R13, RZ, 0x5 ;  /* 0x0000000d00077211 */ /* 0x000fe200078f28ff */
[----:B------:R-:W-:Y:S01]  /*0bb0*/  IMAD.IADD R151, R13, 0x1, -R151 ;  /* 0x000000010d977824 */ /* 0x000fe200078e0a97 */
[----:B------:R-:W-:-:S02]  /*0bc0*/  LOP3.LUT R5, R3, 0x1ffffffe, RZ, 0xc0, !PT ;  /* 0x1ffffffe03057812 */ /* 0x000fc400078ec0ff */
[----:B------:R-:W-:Y:S02]  /*0bd0*/  SHF.R.S32.HI R3, RZ, 0x1f, R4 ;  /* 0x0000001fff037819 */ /* 0x000fe40000011404 */
[----:B------:R-:W-:Y:S01]  /*0be0*/  SHF.R.S32.HI R8, RZ, 0x1f, R151 ;  /* 0x0000001fff087819 */ /* 0x000fe20000011497 */
[----:B------:R-:W-:Y:S01]  /*0bf0*/  IMAD.IADD R5, R6, 0x1, -R5 ;  /* 0x0000000106057824 */ /* 0x000fe200078e0a05 */
[----:B------:R-:W-:Y:S02]  /*0c00*/  LEA.HI R3, R3, R4, RZ, 0x3 ;  /* 0x0000000403037211 */ /* 0x000fe400078f18ff */
[----:B------:R-:W-:Y:S01]  /*0c10*/  LEA.HI R9, R8, R151, RZ, 0x2 ;  /* 0x0000009708097211 */ /* 0x000fe200078f10ff */
[----:B------:R-:W-:Y:S01]  /*0c20*/  IMAD.SHL.U32 R5, R5, 0x8, RZ ;  /* 0x0000000805057824 */ /* 0x000fe200078e00ff */
[----:B------:R-:W-:Y:S01]  /*0c30*/  SHF.R.S32.HI R7, RZ, 0x5, R7 ;  /* 0x00000005ff077819 */ /* 0x000fe20000011407 */
[----:B------:R-:W-:Y:S01]  /*0c40*/  IMAD.SHL.U32 R6, R3, 0x40, RZ ;  /* 0x0000004003067824 */ /* 0x000fe200078e00ff */
[----:B------:R-:W-:-:S02]  /*0c50*/  SHF.R.S32.HI R10, RZ, 0x2, R9 ;  /* 0x00000002ff0a7819 */ /* 0x000fc40000011409 */
[----:B------:R-:W-:Y:S01]  /*0c60*/  SHF.R.S32.HI R11, RZ, 0x1f, R9 ;  /* 0x0000001fff0b7819 */ /* 0x000fe20000011409 */
[----:B------:R-:W-:Y:S01]  /*0c70*/  IMAD R12, R7, 0x10, R4 ;  /* 0x00000010070c7824 */ /* 0x000fe200078e0204 */
[----:B------:R-:W-:Y:S02]  /*0c80*/  LOP3.LUT R3, R3, 0xfffffff8, RZ, 0xc0, !PT ;  /* 0xfffffff803037812 */ /* 0x000fe400078ec0ff */
[----:B------:R-:W-:Y:S02]  /*0c90*/  SHF.R.S32.HI R14, RZ, 0x7, R2 ;  /* 0x00000007ff0e7819 */ /* 0x000fe40000011402 */
[----:B------:R-:W-:Y:S01]  /*0ca0*/  LEA.HI R11, R11, R10, RZ, 0x3 ;  /* 0x0000000a0b0b7211 */ /* 0x000fe200078f18ff */
[----:B------:R-:W-:Y:S01]  /*0cb0*/  IMAD.IADD R3, R4, 0x1, -R3 ;  /* 0x0000000104037824 */ /* 0x000fe200078e0a03 */
[----:B------:R-:W-:Y:S01]  /*0cc0*/  LEA.HI R8, R8, R151, RZ, 0x5 ;  /* 0x0000009708087211 */ /* 0x000fe200078f28ff */
[----:B------:R-:W-:Y:S01]  /*0cd0*/  IMAD.HI R4, R14, 0x55555556, RZ ;  /* 0x555555560e047827 */ /* 0x000fe200078e02ff */
[----:B------:R-:W-:-:S02]  /*0ce0*/  LOP3.LUT R11, R11, 0xfffffff8, RZ, 0xc0, !PT ;  /* 0xfffffff80b0b7812 */ /* 0x000fc400078ec0ff */
[----:B------:R-:W-:Y:S01]  /*0cf0*/  LOP3.LUT R6, R6, 0x7ffffe00, RZ, 0xc0, !PT ;  /* 0x7ffffe0006067812 */ /* 0x000fe200078ec0ff */
[----:B------:R-:W-:Y:S01]  /*0d00*/  IMAD.SHL.U32 R2, R3, 0x40, RZ ;  /* 0x0000004003027824 */ /* 0x000fe200078e00ff */
[----:B------:R-:W-:Y:S01]  /*0d10*/  LEA.HI R4, R4, R4, RZ, 0x1 ;  /* 0x0000000404047211 */ /* 0x000fe200078f08ff */
[----:B------:R-:W-:Y:S01]  /*0d20*/  IMAD.IADD R11, R10, 0x1, -R11 ;  /* 0x000000010a0b7824 */ /* 0x000fe200078e0a0b */
[----:B------:R-:W-:Y:S01]  /*0d30*/  SHF.R.S32.HI R8, RZ, 0x5, R8 ;  /* 0x00000005ff087819 */ /* 0x000fe20000011408 */
[----:B------:R-:W-:Y:S01]  /*0d40*/  IMAD R6, R7, 0x400, R6 ;  /* 0x0000040007067824 */ /* 0x000fe200078e0206 */
[----:B------:R-:W-:Y:S01]  /*0d50*/  LOP3.LUT R2, R2, 0x1c0, RZ, 0xc0, !PT ;  /* 0x000001c002027812 */ /* 0x000fe200078ec0ff */
[--C-:B------:R-:W-:Y:S01]  /*0d60*/  IMAD.U32 R7, R12, 0x20, R5.reuse ;  /* 0x000000200c077824 */ /* 0x100fe200078e0005 */
[----:B------:R-:W-:Y:S01]  /*0d70*/  LEA.HI R0, R0, R13, RZ, 0x2 ;  /* 0x0000000d00007211 */ /* 0x000fe200078f10ff */
[----:B------:R-:W-:Y:S01]  /*0d80*/  IMAD R4, R4, -0x3, R14 ;  /* 0xfffffffd04047824 */ /* 0x000fe200078e020e */
[----:B------:R-:W-:Y:S01]  /*0d90*/  LOP3.LUT R5, R2, 0x8, R5, 0xf8, !PT ;  /* 0x0000000802057812 */ /* 0x000fe200078ef805 */
[----:B------:R-:W-:Y:S01]  /*0da0*/  IMAD R11, R8, 0x10, R11 ;  /* 0x00000010080b7824 */ /* 0x000fe200078e020b */
[----:B------:R-:W-:Y:S01]  /*0db0*/  SHF.R.U32.HI R2, RZ, 0x3, R2 ;  /* 0x00000003ff027819 */ /* 0x000fe20000011602 */
[----:B------:R0:W-:Y:S01]  /*0dc0*/  STL [R1+0x1c], R7 ;  /* 0x00001c0701007387 */ /* 0x0001e20000100800 */
[----:B------:R-:W-:-:S02]  /*0dd0*/  LOP3.LUT R149, R0, 0xfffffffc, RZ, 0xc0, !PT ;  /* 0xfffffffc00957812 */ /* 0x000fc400078ec0ff */
[----:B------:R-:W-:Y:S02]  /*0de0*/  LOP3.LUT R5, R5, R2, RZ, 0x3c, !PT ;  /* 0x0000000205057212 */ /* 0x000fe400078e3cff */
[----:B------:R-:W-:Y:S01]  /*0df0*/  R2P PR, R3, 0x6 ;  /* 0x0000000603007804 */ /* 0x000fe20000000000 */
[----:B------:R-:W-:Y:S01]  /*0e00*/  IMAD.IADD R149, R13, 0x1, -R149 ;  /* 0x000000010d957824 */ /* 0x000fe200078e0a95 */
[----:B------:R-:W-:Y:S01]  /*0e10*/  SHF.R.S32.HI R150, RZ, 0x2, R0 ;  /* 0x00000002ff967819 */ /* 0x000fe20000011400 */
[----:B------:R-:W-:Y:S02]  /*0e20*/  IMAD.IADD R5, R6, 0x1, R5 ;  /* 0x0000000106057824 */ /* 0x000fe400078e0205 */
[----:B0-----:R-:W-:Y:S01]  /*0e30*/  IMAD R7, R4, 0x40, R11 ;  /* 0x0000004004077824 */ /* 0x001fe200078e020b */
[----:B------:R-:W-:Y:S01]  /*0e40*/  LOP3.LUT R4, R9, 0x7ffffffc, RZ, 0xc0, !PT ;  /* 0x7ffffffc09047812 */ /* 0x000fe200078ec0ff */
[C---:B------:R-:W-:Y:S01]  /*0e50*/  IMAD.SHL.U32 R137, R149.reuse, 0x8, RZ ;  /* 0x0000000895897824 */ /* 0x040fe200078e00ff */
[----:B------:R-:W-:-:S02]  /*0e60*/  LEA.HI R2, R149, R149, RZ, 0x1 ;  /* 0x0000009595027211 */ /* 0x000fc400078f08ff */
[----:B------:R0:W-:Y:S01]  /*0e70*/  STL [R1+0x18], R7 ;  /* 0x0000180701007387 */ /* 0x0001e20000100800 */
[----:B------:R-:W-:Y:S01]  /*0e80*/  IMAD.IADD R4, R151, 0x1, -R4 ;  /* 0x0000000197047824 */ /* 0x000fe200078e0a04 */
[----:B------:R-:W-:Y:S01]  /*0e90*/  LEA R17, R5, UR42, 0x1 ;  /* 0x0000002a05117c11 */ /* 0x000fe2000f8e08ff */
[----:B------:R-:W-:Y:S01]  /*0ea0*/  VIADD R138, R137, 0x20 ;  /* 0x00000020898a7836 */ /* 0x000fe20000000000 */
[----:B------:R-:W-:Y:S01]  /*0eb0*/  LOP3.LUT R2, R2, 0x1ffffffe, RZ, 0xc0, !PT ;  /* 0x1ffffffe02027812 */ /* 0x000fe200078ec0ff */
[----:B------:R-:W-:Y:S01]  /*0ec0*/  IMAD.SHL.U32 R16, R4, 0x2, RZ ;  /* 0x0000000204107824 */ /* 0x000fe200078e00ff */
[----:B------:R-:W-:Y:S01]  /*0ed0*/  SEL R18, R18, 0xffffffc0, !P2 ;  /* 0xffffffc012127807 */ /* 0x000fe20005000000 */
[----:B------:R-:W-:Y:S01]  /*0ee0*/  VIADD R19, R17, 0x21800 ;  /* 0x0002180011137836 */ /* 0x000fe20000000000 */
[----:B------:R-:W-:Y:S01]  /*0ef0*/  SHF.R.S32.HI R3, RZ, 0x1f, R138 ;  /* 0x0000001fff037819 */ /* 0x000fe2000001148a */
[----:B------:R-:W-:Y:S02]  /*0f00*/  VIADD R140, R137, 0x40 ;  /* 0x00000040898c7836 */ /* 0x000fe40000000000 */
        /* <DEDUP_REMOVED lines=15> */
[----:B------:R-:W-:Y:S01]  /*1000*/  VIADD R22, R17, 0x21820 ;  /* 0x0002182011167836 */ /* 0x000fe20000000000 */
[----:B------:R-:W-:Y:S01]  /*1010*/  SHF.R.S32.HI R153, RZ, 0x1f, R142 ;  /* 0x0000001fff997819 */ /* 0x000fe2000001148e */
[----:B------:R-:W-:Y:S01]  /*1020*/  IMAD.IADD R2, R149, 0x1, -R2 ;  /* 0x0000000195027824 */ /* 0x000fe200078e0a02 */
[----:B------:R-:W-:Y:S01]  /*1030*/  SHF.R.S32.HI R152, RZ, 0x1f, R141 ;  /* 0x0000001fff987819 */ /* 0x000fe2000001148d */
[----:B------:R-:W-:-:S02]  /*1040*/  @P1 VIADD R22, R19, 0xffffffe0 ;  /* 0xffffffe013161836 */ /* 0x000fc40000000000 */
[----:B------:R-:W-:Y:S02]  /*1050*/  IMAD.IADD R19, R19, 0x1, R18 ;  /* 0x0000000113137824 */ /* 0x000fe400078e0212 */
[----:B------:R-:W-:Y:S02]  /*1060*/  VIADD R139, R16, 0x18 ;  /* 0x00000018108b7836 */ /* 0x000fe40000000000 */
[----:B------:R-:W-:Y:S02]  /*1070*/  IMAD R136, R2, 0x8, R7 ;  /* 0x0000000802887824 */ /* 0x000fe400078e0207 */
[----:B------:R-:W-:Y:S02]  /*1080*/  IMAD.IADD R18, R18, 0x1, R22 ;  /* 0x0000000112127824 */ /* 0x000fe400078e0216 */
[----:B0-----:R-:W-:-:S07]  /*1090*/  VIADD R23, R22, 0x6000 ;  /* 0x0000600016177836 */ /* 0x001fce0000000000 */
.L_x_10521:
        /* <DEDUP_REMOVED lines=11> */
[----:B01----:R-:W-:Y:S02]  /*1150*/  IMAD.U32 R2, RZ, RZ, UR8 ;  /* 0x00000008ff027e24 */ /* 0x003fe4000f8e00ff */
[----:B----4-:R-:W-:Y:S01]  /*1160*/  IMAD.U32 R3, RZ, RZ, UR9 ;  /* 0x00000009ff037e24 */ /* 0x010fe2000f8e00ff */
[----:B------:R-:W-:Y:S02]  /*1170*/  @UP1 UIMAD.WIDE UR8, UR6, 0x4, UR10 ;  /* 0x00000004060818a5 */ /* 0x000fe4000f8e020a */
[----:B------:R-:W-:Y:S02]  /*1180*/  ULOP3.LUT UR4, UR7, 0xff000000, URZ, 0xc0, !UPT ;  /* 0xff00000007047892 */ /* 0x000fe4000f8ec03f */
[----:B--2---:R-:W2:Y:S01]  /*1190*/  @P0 LDG.E R2, desc[UR52][R2.64] ;  /* 0x0000003402020981 */ /* 0x004ea2000c1e1900 */
[----:B------:R-:W-:Y:S01]  /*11a0*/  ULDC.64 UR10, c[0x0][0xa20] ;  /* 0x00028800000a7ab9 */ /* 0x000fe20000000a00 */
[----:B------:R-:W-:-:S02]  /*11b0*/  IMAD.U32 R4, RZ, RZ, UR8 ;  /* 0x00000008ff047e24 */ /* 0x000fc4000f8e00ff */
[----:B------:R-:W-:Y:S01]  /*11c0*/  IMAD.U32 R5, RZ, RZ, UR9 ;  /* 0x00000009ff057e24 */ /* 0x000fe2000f8e00ff */
[----:B------:R-:W-:-:S04]  /*11d0*/  ULDC.64 UR8, c[0x0][0x418] ;  /* 0x0001060000087ab9 */ /* 0x000fc80000000a00 */
[----:B---3--:R-:W3:Y:S01]  /*11e0*/  @P2 LDG.E R4, desc[UR52][R4.64] ;  /* 0x0000003404042981 */ /* 0x008ee2000c1e1900 */
        /* <DEDUP_REMOVED lines=30> */
.L_x_10426:
        /* <DEDUP_REMOVED lines=9> */
.L_x_10427:
        /* <DEDUP_REMOVED lines=13> */
.L_x_10428:
[----:B------:R-:W-:Y:S01]  /*1530*/  ULDC UR6, c[0x0][0x448] ;  /* 0x0001120000067ab9 */ /* 0x000fe20000000800 */
[----:B------:R-:W-:Y:S02]  /*1540*/  UIMAD UR40, UR5, 0xc0, URZ ;  /* 0x000000c0052878a4 */ /* 0x000fe4000f8e023f */
        /* <DEDUP_REMOVED lines=24> */
.L_x_10430:
[----:B------:R-:W-:-:S11]  /*16d0*/  UISETP.NE.AND UP1, UPT, UR5, 0x1, UPT ;  /* 0x000000010500788c */ /* 0x000fd6000bf25270 */
[----:B------:R-:W-:Y:S02]  /*16e0*/  @UP1 ULDC.64 UR10, c[0x0][0x9e8] ;  /* 0x00027a00000a1ab9 */ /* 0x000fe40000000a00 */
[----:B------:R-:W-:-:S04]  /*16f0*/  UIMAD.WIDE.U32 UR6, UR8, UR10, URZ ;  /* 0x0000000a080672a5 */ /* 0x000fc8000f8e003f */
[----:B------:R-:W-:-:S12]  /*1700*/  @UP1 USHF.R.U32.HI UR8, URZ, UR11, UR7 ;  /* 0x0000000b3f081299 */ /* 0x000fd80008011607 */
.L_x_10431:
[----:B------:R-:W-:-:S04]  /*1710*/  UIMAD UR8, UR8, UR5, UR5 ;  /* 0x00000005080872a4 */ /* 0x000fc8000f8e0205 */
[----:B------:R-:W-:-:S04]  /*1720*/  UISETP.LT.AND UP1, UPT, UR4, UR8, UPT ;  /* 0x000000080400728c */ /* 0x000fc8000bf21270 */
[----:B------:R-:W-:-:S12]  /*1730*/  USEL UR4, UR4, UR8, UP1 ;  /* 0x0000000804047287 */ /* 0x000fd80008800000 */
.L_x_10429:
        /* <DEDUP_REMOVED lines=30> */
.L_x_10433:
[----:B------:R-:W-:-:S11]  /*1920*/  UISETP.NE.AND UP0, UPT, UR5, 0x1, UPT ;  /* 0x000000010500788c */ /* 0x000fd6000bf05270 */
[----:B------:R-:W-:Y:S02]  /*1930*/  @UP0 ULDC.64 UR10, c[0x0][0x9e8] ;  /* 0x00027a00000a0ab9 */ /* 0x000fe40000000a00 */
[----:B------:R-:W-:-:S04]  /*1940*/  UIMAD.WIDE.U32 UR8, UR7, UR10, URZ ;  /* 0x0000000a070872a5 */ /* 0x000fc8000f8e003f */
[----:B------:R-:W-:-:S12]  /*1950*/  @UP0 USHF.R.U32.HI UR7, URZ, UR11, UR9 ;  /* 0x0000000b3f070299 */ /* 0x000fd80008011609 */
.L_x_10434:
[----:B------:R-:W-:-:S04]  /*1960*/  UIMAD UR5, UR7, UR5, URZ ;  /* 0x00000005070572a4 */ /* 0x000fc8000f8e023f */
[----:B------:R-:W-:-:S04]  /*1970*/  UISETP.LT.AND UP0, UPT, UR4, UR5, UPT ;  /* 0x000000050400728c */ /* 0x000fc8000bf01270 */
[----:B------:R-:W-:-:S12]  /*1980*/  USEL UR4, UR4, UR5, !UP0 ;  /* 0x0000000504047287 */ /* 0x000fd8000c000000 */
.L_x_10432:
        /* <DEDUP_REMOVED lines=48> */
.L_x_10435:
[----:B------:R-:W-:Y:S01]  /*1c90*/  UIMAD UR37, UR38, UR4, UR37 ;  /* 0x00000004262572a4 */ /* 0x000fe2000f8e0225 */
[----:B------:R-:W-:Y:S01]  /*1ca0*/  IMAD.U32 R2, RZ, RZ, UR6 ;  /* 0x00000006ff027e24 */ /* 0x000fe2000f8e00ff */
[----:B------:R-:W-:Y:S01]  /*1cb0*/  PLOP3.LUT P0, PT, PT, PT, PT, 0x80, 0x0 ;  /* 0x000000000000781c */ /* 0x000fe20003f0f070 */
[----:B------:R-:W-:Y:S01]  /*1cc0*/  IMAD.U32 R3, RZ, RZ, UR4 ;  /* 0x00000004ff037e24 */ /* 0x000fe2000f8e00ff */
[----:B------:R-:W-:Y:S01]  /*1cd0*/  CS2R R134, SRZ ;  /* 0x0000000000867805 */ /* 0x000fe2000001ff00 */
[----:B------:R-:W-:Y:S01]  /*1ce0*/  IMAD.MOV.U32 R20, RZ, RZ, RZ ;  /* 0x000000ffff147224 */ /* 0x000fe200078e00ff */
[----:B------:R-:W-:Y:S02]  /*1cf0*/  CS2R R132, SRZ ;  /* 0x0000000000847805 */ /* 0x000fe4000001ff00 */
[----:B------:R-:W-:Y:S02]  /*1d00*/  CS2R R130, SRZ ;  /* 0x0000000000827805 */ /* 0x000fe4000001ff00 */
[----:B------:R-:W-:Y:S01]  /*1d10*/  VIADDMNMX R2, R3, UR37, R2, PT ;  /* 0x0000002503027c46 */ /* 0x000fe2000b800102 */
[----:B------:R-:W-:Y:S01]  /*1d20*/  IMAD.MOV.U32 R3, RZ, RZ, RZ ;  /* 0x000000ffff037224 */ /* 0x000fe200078e00ff */
        /* <DEDUP_REMOVED lines=23> */
[----:B------:R-:W0:Y:S02]  /*1ea0*/  S2R R0, SR_TID.X ;  /* 0x0000000000007919 */ /* 0x000e240000002100 */
[----:B0-----:R-:W-:-:S05]  /*1eb0*/  VIADD R4, R0, 0xffffff80 ;  /* 0xffffff8000047836 */ /* 0x001fca0000000000 */
[----:B------:R-:W-:-:S04]  /*1ec0*/  SHF.R.S32.HI R0, RZ, 0x1f, R4 ;  /* 0x0000001fff007819 */ /* 0x000fc80000011404 */
[----:B------:R-:W-:-:S04]  /*1ed0*/  LEA.HI R0, R0, R4, RZ, 0x7 ;  /* 0x0000000400007211 */ /* 0x000fc800078f38ff */
[----:B------:R-:W-:-:S06]  /*1ee0*/  SHF.R.S32.HI R0, RZ, 0x7, R0 ;  /* 0x00000007ff007819 */ /* 0x000fcc0000011400 */
[----:B------:R-:W0:Y:S02]  /*1ef0*/  SHFL.IDX PT, R0, R0, RZ, 0x1f ;  /* 0x00001fff00007589 */ /* 0x000e2400000e0000 */
[----:B0-----:R-:W-:-:S13]  /*1f00*/  R2UR UR45, R0 ;  /* 0x00000000002d72ca */ /* 0x001fda00000e0000 */
[----:B------:R-:W-:-:S04]  /*1f10*/  UIMAD.WIDE UR4, UR45, 0x55555556, URZ ;  /* 0x555555562d0478a5 */ /* 0x000fc8000f8e023f */
[----:B------:R-:W-:Y:S02]  /*1f20*/  ULEA.HI UR54, UR5, UR5, URZ, 0x1 ;  /* 0x0000000505367291 */ /* 0x000fe4000f8f083f */
[----:B------:R-:W-:Y:S02]  /*1f30*/  UIADD3 UR5, UR42, 0x21800, URZ ;  /* 0x000218002a057890 */ /* 0x000fe4000fffe03f */
[----:B------:R-:W-:Y:S02]  /*1f40*/  UIMAD UR54, UR54, -0x3, UR45 ;  /* 0xfffffffd363678a4 */ /* 0x000fe4000f8e022d */
[----:B------:R-:W-:Y:S02]  /*1f50*/  ULOP3.LUT UP0, URZ, UR5, 0x3ff, URZ, 0xc0, !UPT ;  /* 0x000003ff053f7892 */ /* 0x000fe4000f80c03f */
[----:B------:R-:W-:Y:S02]  /*1f60*/  ULEA UR4, UR54, UR42, 0xc ;  /* 0x0000002a36047291 */ /* 0x000fe4000f8e603f */
[----:B------:R-:W-:-:S02]  /*1f70*/  ULEA UR5, UR54, UR5, 0xd ;  /* 0x0000000536057291 */ /* 0x000fc4000f8e683f */
[----:B------:R-:W-:Y:S01]  /*1f80*/  PLOP3.LUT P0, PT, PT, PT, UP0, 0x80, 0x0 ;  /* 0x000000000000781c */ /* 0x000fe20003f0f008 */
[----:B------:R-:W-:Y:S02]  /*1f90*/  UIADD3 UR4, UR4, 0xc400, URZ ;  /* 0x0000c40004047890 */ /* 0x000fe4000fffe03f */
[----:B------:R-:W-:Y:S02]  /*1fa0*/  USHF.R.U32.HI UR5, URZ, 0x4, UR5 ;  /* 0x000000043f057899 */ /* 0x000fe40008011605 */
[----:B------:R-:W-:Y:S02]  /*1fb0*/  USHF.R.U32.HI UR4, URZ, 0x4, UR4 ;  /* 0x000000043f047899 */ /* 0x000fe40008011604 */
[----:B------:R-:W-:Y:S02]  /*1fc0*/  ULOP3.LUT UR44, UR5, 0x3fff, URZ, 0xc0, !UPT ;  /* 0x00003fff052c7892 */ /* 0x000fe4000f8ec03f */
[----:B------:R-:W-:-:S04]  /*1fd0*/  ULOP3.LUT UR56, UR4, 0x3fff, URZ, 0xc0, !UPT ;  /* 0x00003fff04387892 */ /* 0x000fc8000f8ec03f */
[----:B------:R-:W-:Y:S08]  /*1fe0*/  @!P0 BRA `(.L_x_10437) ;  /* 0x0000000000408947 */ /* 0x000ff00003800000 */
        /* <DEDUP_REMOVED lines=16> */
.L_x_10437:
        /* <DEDUP_REMOVED lines=9> */
.L_x_10658:
[----:B------:R-:W-:Y:S05]  /*2180*/  @!P0 BRA `(.L_x_10439) ;  /* 0x0000000000048947 */ /* 0x000fea0003800000 */
[----:B------:R-:W-:Y:S01]  /*2190*/  BPT.TRAP 0x1 ;  /* 0x000000040000795c */ /* 0x000fe20000300000 */
.L_x_10439:
[----:B0-----:R-:W-:Y:S02]  /*21a0*/  IMAD.U32 R3, RZ, RZ, UR48 ;  /* 0x00000030ff037e24 */ /* 0x001fe4000f8e00ff */
[----:B------:R-:W-:-:S03]  /*21b0*/  IMAD.U32 R0, RZ, RZ, UR51 ;  /* 0x00000033ff007e24 */ /* 0x000fc6000f8e00ff */
[----:B------:R-:W-:Y:S02]  /*21c0*/  LEA R3, R3, UR42, 0x3 ;  /* 0x0000002a03037c11 */ /* 0x000fe4000f8e18ff */
[----:B------:R-:W-:-:S04]  /*21d0*/  SHF.L.U32 R0, R0, 0x1f, RZ ;  /* 0x0000001f00007819 */ /* 0x000fc800000006ff */
[----:B------:R0:W1:Y:S01]  /*21e0*/  SYNCS.PHASECHK.TRANS64.TRYWAIT P2, [R3+URZ+0x2d830], R0 ;  /* 0x02d83000030075a7 */ /* 0x000062000804017f */
[----:B------:R-:W-:Y:S05]  /*21f0*/  @!P0 BRA `(.L_x_10440) ;  /* 0x0000000000048947 */ /* 0x000fea0003800000 */
[----:B------:R-:W-:Y:S01]  /*2200*/  BPT.TRAP 0x1 ;  /* 0x000000040000795c */ /* 0x000fe20000300000 */
.L_x_10440:
[----:B------:R-:W2:Y:S02]  /*2210*/  S2R R4, SR_TID.X ;  /* 0x0000000000047919 */ /* 0x000ea40000002100 */
[----:B--2---:R-:W-:Y:S01]  /*2220*/  LOP3.LUT P1, RZ, R4, 0x7f, RZ, 0xc0, !PT ;  /* 0x0000007f04ff7812 */ /* 0x004fe2000782c0ff */
[----:B-1----:R-:W-:-:S12]  /*2230*/  @P2 BRA `(.L_x_10441) ;  /* 0x0000000000082947 */ /* 0x002fd80003800000 */
[----:B------:R-:W1:Y:S02]  /*2240*/  SYNCS.PHASECHK.TRANS64.TRYWAIT P2, [R3+URZ+0x2d830], R0 ;  /* 0x02d83000030075a7 */ /* 0x000e64000804017f */
[----:B-1----:R-:W-:Y:S05]  /*2250*/  @!P2 BRA `(.L_x_10442) ;  /* 0x0000015c009ca947 */ /* 0x002fea0003800000 */
.L_x_10441:
[----:B------:R-:W-:Y:S05]  /*2260*/  WARPSYNC.ALL ;  /* 0x0000000000007948 */ /* 0x000fea0003800000 */
[----:B------:R-:W-:Y:S01]  /*2270*/  UIADD3 UR4, UR42, 0x15400, URZ ;  /* 0x000154002a047890 */ /* 0x000fe2000fffe03f */
[----:B------:R-:W-:Y:S01]  /*2280*/  WARPGROUP.ARRIVE ;  /* 0x00000000000079c5 */ /* 0x000fe20000000000 */
[----:B------:R-:W-:Y:S01]  /*2290*/  UMOV UR5, 0x80000020 ;  /* 0x8000002000057882 */ /* 0x000fe20000000000 */
[----:B------:R-:W-:Y:S01]  /*22a0*/  UMOV UR7, 0x80000020 ;  /* 0x8000002000077882 */ /* 0x000fe20000000000 */
[----:B------:R-:W-:Y:S01]  /*22b0*/  USHF.R.U32.HI UR4, URZ, 0x4, UR4 ;  /* 0x000000043f047899 */ /* 0x000fe20008011604 */
[----:B01----:R-:W-:Y:S01]  /*22c0*/  VIADD R0, R136, UR40 ;  /* 0x0000002888007c36 */ /* 0x003fe20008000000 */
[----:B------:R-:W-:Y:S01]  /*22d0*/  UMOV UR9, 0x80000020 ;  /* 0x8000002000097882 */ /* 0x000fe20000000000 */
[----:B------:R-:W-:Y:S01]  /*22e0*/  UMOV UR11, 0x80000020 ;  /* 0x80000020000b7882 */ /* 0x000fe20000000000 */
[----:B------:R-:W-:Y:S01]  /*22f0*/  ULOP3.LUT UR4, UR4, 0x3fff, URZ, 0xc0, !UPT ;  /* 0x00003fff04047892 */ /* 0x000fe2000f8ec03f */
[----:B------:R-:W-:Y:S01]  /*2300*/  @!P1 VIADD R3, R3, 0x2d840 ;  /* 0x0002d84003039836 */ /* 0x000fe20000000000 */
[----:B------:R-:W-:Y:S01]  /*2310*/  UMOV UR13, 0x80000020 ;  /* 0x80000020000d7882 */ /* 0x000fe20000000000 */
[----:B------:R-:W-:Y:S01]  /*2320*/  UMOV UR15, 0x80000020 ;  /* 0x80000020000f7882 */ /* 0x000fe20000000000 */
[----:B------:R-:W-:Y:S01]  /*2330*/  ULOP3.LUT UR32, UR4, 0x10000, URZ, 0xfc, !UPT ;  /* 0x0001000004207892 */ /* 0x000fe2000f8efc3f */
[----:B------:R-:W-:Y:S01]  /*2340*/  IMAD.MOV.U32 R5, RZ, RZ, -0x80 ;  /* 0xffffff80ff057424 */ /* 0x000fe200078e00ff */
[----:B------:R-:W-:Y:S01]  /*2350*/  ULOP3.LUT UR4, UR56, 0x10000, URZ, 0xfc, !UPT ;  /* 0x0001000038047892 */ /* 0x000fe2000f8efc3f */
[----:B------:R-:W-:Y:S01]  /*2360*/  @!P1 PRMT R3, RZ, 0x654, R3 ;  /* 0x00000654ff039816 */ /* 0x000fe20000000003 */
[----:B------:R-:W-:Y:S01]  /*2370*/  UIMAD UR6, UR48, 0x600, UR32 ;  /* 0x00000600300678a4 */ /* 0x000fe2000f8e0220 */
[----:B------:R-:W-:Y:S01]  /*2380*/  IMAD R7, R2, R5, 0x80 ;  /* 0x0000008002077424 */ /* 0x000fe200078e0205 */
[----:B------:R-:W-:-:S02]  /*2390*/  UIADD3 UR8, UR4, 0x2, URZ ;  /* 0x0000000204087890 */ /* 0x000fc4000fffe03f */
[----:B------:R-:W-:Y:S02]  /*23a0*/  UIADD3 UR10, UR6, 0x2, URZ ;  /* 0x00000002060a7890 */ /* 0x000fe4000fffe03f */
[----:B------:R-:W-:Y:S01]  /*23b0*/  UIADD3 UR12, UR4, 0x300, URZ ;  /* 0x00000300040c7890 */ /* 0x000fe2000fffe03f */
[----:B------:R-:W-:Y:S01]  /*23c0*/  IADD3 R8, -R16, UR39, R7 ;  /* 0x0000002710087c10 */ /* 0x000fe2000fffe107 */
[----:B------:R-:W-:Y:S02]  /*23d0*/  UIADD3 UR14, UR6, 0x200, URZ ;  /* 0x00000200060e7890 */ /* 0x000fe4000fffe03f */
[----:B------:R-:W-:Y:S01]  /*23e0*/  HGMMA.64x128x16.F32.BF16 R24, gdesc[UR4], RZ, !UPT, gsb0 ;  /* 0x01e00000041879f0 */ /* 0x000fe2000c0018ff */
        /* <DEDUP_REMOVED lines=13> */
[----:B------:R-:W-:Y:S01]  /*24c0*/  ULDC UR35, c[0x0][0x9dc] ;  /* 0x0002770000237ab9 */ /* 0x000fe20000000800 */
[----:B------:R-:W-:-:S06]  /*24d0*/  UISETP.NE.AND UP0, UPT, UR6, 0x1, UPT ;  /* 0x000000010600788c */ /* 0x000fcc000bf05270 */
[----:B------:R-:W-:Y:S02]  /*24e0*/  PLOP3.LUT P2, PT, PT, PT, UP0, 0x80, 0x0 ;  /* 0x000000000000781c */ /* 0x000fe40003f4f008 */
[----:B------:R-:W-:-:S03]  /*24f0*/  PLOP3.LUT P3, PT, PT, PT, UP0, 0x80, 0x0 ;  /* 0x000000000000781c */ /* 0x000fc60003f6f008 */
[----:B------:R-:W-:-:S08]  /*2500*/  @UP0 ULDC UR6, c[0x0][0x44c] ;  /* 0x0001130000060ab9 */ /* 0x000fd00000000800 */
[----:B------:R-:W-:Y:S01]  /*2510*/  @P2 IMAD.HI.U32 R4, R0, UR6, RZ ;  /* 0x0000000600042c27 */ /* 0x000fe2000f8e00ff */
[----:B------:R-:W-:-:S04]  /*2520*/  @UP0 ULDC UR6, c[0x0][0x450] ;  /* 0x0001140000060ab9 */ /* 0x000fc80000000800 */
[----:B------:R-:W-:Y:S01]  /*2530*/  @P3 SHF.R.U32.HI R0, RZ, UR6, R4 ;  /* 0x00000006ff003c19 */ /* 0x000fe20008011604 */
[----:B------:R-:W-:Y:S01]  /*2540*/  ULDC.64 UR6, c[0x0][0x9e0] ;  /* 0x0002780000067ab9 */ /* 0x000fe20000000a00 */
[----:B------:R-:W-:Y:S01]  /*2550*/  IMAD.U32 R4, RZ, RZ, UR47 ;  /* 0x0000002fff047e24 */ /* 0x000fe2000f8e00ff */
[----:B------:R-:W-:Y:S02]  /*2560*/  UISETP.GE.AND UP1, UPT, UR7, 0x1, UPT ;  /* 0x000000010700788c */ /* 0x000fe4000bf26270 */
[----:B------:R-:W0:Y:S04]  /*2570*/  SHFL.IDX PT, R11, R0, RZ, 0x1c1f ;  /* 0x001c1fff000b7589 */ /* 0x000e2800000e0000 */
[----:B------:R-:W-:Y:S01]  /*2580*/  PLOP3.LUT P2, PT, PT, PT, UP1, 0x40, 0x0 ;  /* 0x000000000000781c */ /* 0x000fe20003f4e818 */
[----:B------:R-:W-:-:S02]  /*2590*/  WARPGROUP.DEPBAR.LE gsb0, 0x0 ;  /* 0x00008000000079c5 */ /* 0x000fc40000010000 */
        /* <DEDUP_REMOVED lines=18> */
[----:B------:R-:W-:Y:S02]  /*26c0*/  IADD3 R3, -R4, UR39, R3 ;  /* 0x0000002704037c10 */ /* 0x000fe4000fffe103 */
[----:B------:R-:W-:-:S03]  /*26d0*/  LEA R4, R2, 0xffffff80, 0x7 ;  /* 0xffffff8002047811 */ /* 0x000fc600078e38ff */
        /* <DEDUP_REMOVED lines=18> */
.L_x_10445:
[----:B------:R-:W-:-:S06]  /*2800*/  UISETP.NE.AND UP2, UPT, UR7, 0x1, UPT ;  /* 0x000000010700788c */ /* 0x000fcc000bf45270 */
[----:B------:R-:W-:-:S05]  /*2810*/  PLOP3.LUT P2, PT, PT, PT, UP2, 0x80, 0x0 ;  /* 0x000000000000781c */ /* 0x000fca0003f4f028 */
[----:B------:R-:W-:-:S08]  /*2820*/  @UP2 ULDC.64 UR10, c[0x0][0x9e8] ;  /* 0x00027a00000a2ab9 */ /* 0x000fd00000000a00 */
[----:B------:R-:W-:-:S05]  /*2830*/  @P2 IMAD.HI.U32 R10, R3, UR10, RZ ;  /* 0x0000000a030a2c27 */ /* 0x000fca000f8e00ff */
[----:B------:R-:W-:-:S07]  /*2840*/  @P2 SHF.R.U32.HI R3, RZ, UR11, R10 ;  /* 0x0000000bff032c19 */ /* 0x000fce000801160a */
.L_x_10446:
[----:B------:R-:W-:Y:S05]  /*2850*/  BSYNC B0 ;  /* 0x0000000000007941 */ /* 0x000fea0003800000 */
.L_x_10444:
[----:B------:R-:W-:-:S04]  /*2860*/  IMAD R3, R3, UR7, -R4 ;  /* 0x0000000703037c24 */ /* 0x000fc8000f8e0a04 */
[----:B------:R-:W-:-:S05]  /*2870*/  IMAD.IADD R3, R3, 0x1, -R16 ;  /* 0x0000000103037824 */ /* 0x000fca00078e0a10 */
[----:B------:R-:W-:Y:S02]  /*2880*/  VIMNMX R6, R6, R3, !PT ;  /* 0x0000000306067248 */ /* 0x000fe40007fe0100 */
[----:B------:R-:W-:-:S07]  /*2890*/  VIADDMNMX R5, R3, UR7, R5, PT ;  /* 0x0000000703057c46 */ /* 0x000fce000b800105 */
.L_x_10443:
[----:B------:R-:W2:Y:S01]  /*28a0*/  LDL.LU R10, [R1] ;  /* 0x00000000010a7983 */ /* 0x000ea20000300800 */
[C---:B------:R-:W-:Y:S02]  /*28b0*/  ISETP.GE.AND P4, PT, R7.reuse, 0x9, PT ;  /* 0x000000090700780c */ /* 0x040fe40003f86270 */
[C---:B------:R-:W-:Y:S02]  /*28c0*/  ISETP.GE.AND P2, PT, R7.reuse, 0x2, PT ;  /* 0x000000020700780c */ /* 0x040fe40003f46270 */
[----:B------:R-:W-:Y:S02]  /*28d0*/  ISETP.GE.AND P5, PT, R7, 0xa, PT ;  /* 0x0000000a0700780c */ /* 0x000fe40003fa6270 */
[----:B------:R-:W-:-:S04]  /*28e0*/  ISETP.GT.AND P3, PT, R6, 0x1, !P2 ;  /* 0x000000010600780c */ /* 0x000fc80005764270 */
[----:B------:R-:W-:-:S04]  /*28f0*/  ISETP.LT.OR P3, PT, R5, 0x2, P3 ;  /* 0x000000020500780c */ /* 0x000fc80001f61670 */
[----:B------:R-:W-:Y:S02]  /*2900*/  FSEL R25, R25, -INF , !P3 ;  /* 0xff80000019197808 */ /* 0x000fe40005800000 */
[----:B------:R-:W-:-:S04]  /*2910*/  ISETP.GT.AND P3, PT, R6, 0x9, !P5 ;  /* 0x000000090600780c */ /* 0x000fc80006f64270 */
[----:B------:R-:W-:-:S04]  /*2920*/  ISETP.LT.OR P3, PT, R5, 0xa, P3 ;  /* 0x0000000a0500780c */ /* 0x000fc80001f61670 */
[----:B------:R-:W-:Y:S02]  /*2930*/  FSEL R29, R29, -INF , !P3 ;  /* 0xff8000001d1d7808 */ /* 0x000fe40005800000 */
[----:B--2---:R-:W-:-:S04]  /*2940*/  LOP3.LUT R10, R10, 0xfffffffd, RZ, 0xc0, !PT ;  /* 0xfffffffd0a0a7812 */ /* 0x004fc800078ec0ff */
[----:B------:R-:W-:Y:S02]  /*2950*/  @P4 LOP3.LUT R10, R10, 0x2, RZ, 0xfc, !PT ;  /* 0x000000020a0a4812 */ /* 0x000fe400078efcff */
[----:B------:R-:W-:Y:S02]  /*2960*/  ISETP.GT.AND P4, PT, R6, 0x8, !P4 ;  /* 0x000000080600780c */ /* 0x000fe40006784270 */
[----:B------:R-:W-:Y:S02]  /*2970*/  LOP3.LUT R10, R10, 0xfffffffb, RZ, 0xc0, !PT ;  /* 0xfffffffb0a0a7812 */ /* 0x000fe400078ec0ff */
[----:B------:R-:W-:Y:S02]  /*2980*/  ISETP.LT.OR P4, PT, R5, 0x9, P4 ;  /* 0x000000090500780c */ /* 0x000fe40002781670 */
[----:B------:R-:W-:Y:S02]  /*2990*/  @P5 LOP3.LUT R10, R10, 0x4, RZ, 0xfc, !PT ;  /* 0x000000040a0a5812 */ /* 0x000fe400078efcff */
[----:B------:R-:W-:-:S02]  /*29a0*/  ISETP.GE.AND P5, PT, R7, 0x11, PT ;  /* 0x000000110700780c */ /* 0x000fc40003fa6270 */
[----:B------:R-:W-:Y:S02]  /*29b0*/  FSEL R28, R28, -INF , !P4 ;  /* 0xff8000001c1c7808 */ /* 0x000fe40006000000 */
[----:B------:R-:W-:Y:S02]  /*29c0*/  ISETP.GE.AND P4, PT, R7, 0x12, PT ;  /* 0x000000120700780c */ /* 0x000fe40003f86270 */
[----:B------:R-:W-:Y:S02]  /*29d0*/  LOP3.LUT R10, R10, 0xfffffff7, RZ, 0xc0, !PT ;  /* 0xfffffff70a0a7812 */ /* 0x000fe400078ec0ff */
[----:B------:R-:W-:-:S04]  /*29e0*/  ISETP.GT.AND P3, PT, R6, 0x10, !P5 ;  /* 0x000000100600780c */ /* 0x000fc80006f64270 */
[----:B------:R-:W-:Y:S02]  /*29f0*/  ISETP.LT.OR P3, PT, R5, 0x11, P3 ;  /* 0x000000110500780c */ /* 0x000fe40001f61670 */
[----:B------:R-:W-:Y:S02]  /*2a00*/  @P5 LOP3.LUT R10, R10, 0x8, RZ, 0xfc, !PT ;  /* 0x000000080a0a5812 */ /* 0x000fe400078efcff */
[----:B------:R-:W-:Y:S02]  /*2a10*/  FSEL R32, R32, -INF , !P3 ;  /* 0xff80000020207808 */ /* 0x000fe40005800000 */
[----:B------:R-:W-:Y:S02]  /*2a20*/  LOP3.LUT R10, R10, 0xfdffffff, RZ, 0xc0, !PT ;  /* 0xfdffffff0a0a7812 */ /* 0x000fe400078ec0ff */
[----:B------:R-:W-:Y:S02]  /*2a30*/  ISETP.GT.AND P3, PT, R6, 0x11, !P4 ;  /* 0x000000110600780c */ /* 0x000fe40006764270 */
[----:B------:R-:W-:-:S02]  /*2a40*/  @P4 LOP3.LUT R10, R10, 0x2000000, RZ, 0xfc, !PT ;  /* 0x020000000a0a4812 */ /* 0x000fc400078efcff */
        /* <DEDUP_REMOVED lines=156> */
[----:B------:R-:W-:-:S03]  /*3410*/  ISETP.GT.AND P6, PT, R6, 0x79, !P6 ;  /* 0x000000790600780c */ /* 0x000fc600077c4270 */
[----:B------:R1:W-:Y:S01]  /*3420*/  STL [R1], R10 ;  /* 0x0000000a01007387 */ /* 0x0003e20000100800 */
[----:B------:R-:W-:-:S04]  /*3430*/  ISETP.LT.OR P6, PT, R5, 0x7a, P6 ;  /* 0x0000007a0500780c */ /* 0x000fc800037c1670 */
[----:B------:R-:W-:Y:S02]  /*3440*/  FSEL R85, R85, -INF , !P6 ;  /* 0xff80000055557808 */ /* 0x000fe40007000000 */
[----:B------:R-:W-:Y:S01]  /*3450*/  PLOP3.LUT P6, PT, PT, PT, UP1, 0x40, 0x0 ;  /* 0x000000000000781c */ /* 0x000fe20003fce818 */
[----:B0-----:R-:W-:Y:S01]  /*3460*/  IMAD.IADD R20, R20, 0x1, R7 ;  /* 0x0000000114147824 */ /* 0x001fe200078e0207 */
[----:B------:R-:W-:-:S11]  /*3470*/  VIADDMNMX R5, R7, R9, R8, PT ;  /* 0x0000000907057246 */ /* 0x000fd60003800108 */
[----:B-1----:R-:W-:Y:S05]  /*3480*/  @P6 BRA `(.L_x_10447) ;  /* 0x0000000000646947 */ /* 0x002fea0003800000 */
        /* <DEDUP_REMOVED lines=14> */
.L_x_10449:
[----:B------:R-:W-:-:S06]  /*3570*/  UISETP.NE.AND UP2, UPT, UR7, 0x1, UPT ;  /* 0x000000010700788c */ /* 0x000fcc000bf45270 */
[----:B------:R-:W-:-:S05]  /*3580*/  PLOP3.LUT P6, PT, PT, PT, UP2, 0x80, 0x0 ;  /* 0x000000000000781c */ /* 0x000fca0003fcf028 */
[----:B------:R-:W-:-:S08]  /*3590*/  @UP2 ULDC.64 UR10, c[0x0][0x9e8] ;  /* 0x00027a00000a2ab9 */ /* 0x000fd00000000a00 */
[----:B------:R-:W-:Y:S01]  /*35a0*/  @P6 IMAD.HI.U32 R0, R7, UR10, RZ ;  /* 0x0000000a07006c27 */ /* 0x000fe2000f8e00ff */
[----:B------:R-:W-:-:S13]  /*35b0*/  PLOP3.LUT P6, PT, PT, PT, UP2, 0x80, 0x0 ;  /* 0x000000000000781c */ /* 0x000fda0003fcf028 */
[----:B------:R-:W-:-:S07]  /*35c0*/  @P6 SHF.R.U32.HI R7, RZ, UR11, R0 ;  /* 0x0000000bff076c19 */ /* 0x000fce0008011600 */
.L_x_10450:
[----:B------:R-:W-:Y:S05]  /*35d0*/  BSYNC B0 ;  /* 0x0000000000007941 */ /* 0x000fea0003800000 */
.L_x_10448:
[----:B------:R-:W-:-:S04]  /*35e0*/  IMAD R7, R7, UR7, -R4 ;  /* 0x0000000707077c24 */ /* 0x000fc8000f8e0a04 */
[----:B------:R-:W-:-:S05]  /*35f0*/  IMAD.IADD R7, R7, 0x1, -R16 ;  /* 0x0000000107077824 */ /* 0x000fca00078e0a10 */
[----:B------:R-:W-:Y:S02]  /*3600*/  VIMNMX R20, R20, R7, !PT ;  /* 0x0000000714147248 */ /* 0x000fe40007fe0100 */
[----:B------:R-:W-:-:S07]  /*3610*/  VIADDMNMX R5, R7, UR7, R5, PT ;  /* 0x0000000707057c46 */ /* 0x000fce000b800105 */
.L_x_10447:
[----:B------:R-:W-:Y:S01]  /*3620*/  ISETP.GT.AND P2, PT, R20, 0x1, !P2 ;  /* 0x000000011400780c */ /* 0x000fe20005744270 */
[----:B------:R-:W-:Y:S01]  /*3630*/  ULDC UR33, c[0x0][0x988] ;  /* 0x0002620000217ab9 */ /* 0x000fe20000000800 */
[C---:B------:R-:W-:Y:S01]  /*3640*/  LOP3.LUT P6, RZ, R10.reuse, 0x8, RZ, 0xc0, !PT ;  /* 0x000000080aff7812 */ /* 0x040fe200078cc0ff */
[----:B------:R-:W-:Y:S01]  /*3650*/  @UP0 ULDC UR10, c[0x0][0x44c] ;  /* 0x00011300000a0ab9 */ /* 0x000fe20000000800 */
[----:B------:R-:W-:Y:S01]  /*3660*/  ISETP.LT.OR P2, PT, R5, 0x2, P2 ;  /* 0x000000020500780c */ /* 0x000fe20001741670 */
[----:B------:R-:W-:Y:S01]  /*3670*/  UIMAD.WIDE.U32 UR10, UR40, UR10, URZ ;  /* 0x0000000a280a72a5 */ /* 0x000fe2000f8e003f */
[----:B------:R-:W-:Y:S01]  /*3680*/  FMNMX.FTZ R7, R3, R25, !PT ;  /* 0x0000001903077209 */ /* 0x000fe20007810000 */
[----:B------:R-:W-:Y:S01]  /*3690*/  @UP0 ULDC UR15, c[0x0][0x450] ;  /* 0x00011400000f0ab9 */ /* 0x000fe20000000800 */
[----:B------:R-:W-:Y:S01]  /*36a0*/  FSEL R27, R27, -INF , !P2 ;  /* 0xff8000001b1b7808 */ /* 0x000fe20005000000 */
[----:B------:R-:W-:Y:S01]  /*36b0*/  UMOV UR14, UR40 ;  /* 0x00000028000e7c82 */ /* 0x000fe20008000000 */
[----:B------:R-:W-:Y:S01]  /*36c0*/  LOP3.LUT P2, RZ, R10, 0x2, RZ, 0xc0, !PT ;  /* 0x000000020aff7812 */ /* 0x000fe2000784c0ff */
[----:B------:R-:W-:Y:S01]  /*36d0*/  @UP0 USHF.R.U32.HI UR14, URZ, UR15, UR11 ;  /* 0x0000000f3f0e0299 */ /* 0x000fe2000801160b */
[----:B------:R-:W-:Y:S01]  /*36e0*/  FMNMX.FTZ R0, R28, R7, !PT ;  /* 0x000000071c007209 */ /* 0x000fe20007810000 */
[----:B------:R-:W-:Y:S01]  /*36f0*/  VIADD R2, R2, 0xfffffffe ;  /* 0xfffffffe02027836 */ /* 0x000fe20000000000 */
[----:B------:R-:W-:Y:S01]  /*3700*/  ISETP.GT.AND P2, PT, R20, 0x8, !P2 ;  /* 0x000000081400780c */ /* 0x000fe20005744270 */
[----:B------:R-:W-:Y:S01]  /*3710*/  UIADD3 UR55, UR55, UR14, URZ ;  /* 0x0000000e37377290 */ /* 0x000fe2000fffe03f */
[----:B------:R-:W-:-:S02]  /*3720*/  FMNMX.FTZ R7, R29, R0, !PT ;  /* 0x000000001d077209 */ /* 0x000fc40007810000 */
[----:B------:R-:W-:Y:S01]  /*3730*/  ISETP.LT.OR P2, PT, R5, 0x9, P2 ;  /* 0x000000090500780c */ /* 0x000fe20001741670 */
[----:B------:R-:W-:Y:S01]  /*3740*/  UIADD3 UR6, UR55, UR6, URZ ;  /* 0x0000000637067290 */ /* 0x000fe2000fffe03f */
        /* <DEDUP_REMOVED lines=12> */
[----:B------:R-:W-:Y:S02]  /*3810*/  LOP3.LUT P6, RZ, R10, 0x8000, RZ, 0xc0, !PT ;  /* 0x000080000aff7812 */ /* 0x000fe400078cc0ff */
        /* <DEDUP_REMOVED lines=17> */
[----:B------:R-:W-:Y:S02]  /*3930*/  ISETP.GT.AND P2, PT, R20, 0x19, !P2 ;  /* 0x000000191400780c */ /* 0x000fe40005744270 */
[----:B------:R-:W-:Y:S02]  /*3940*/  FMNMX.FTZ R0, R56, R7, !PT ;  /* 0x0000000738007209 */ /* 0x000fe40007810000 */
[----:B------:R-:W-:Y:S02]  /*3950*/  ISETP.LT.OR P2, PT, R5, 0x1a, P2 ;  /* 0x0000001a0500780c */ /* 0x000fe40001741670 */
[----:B------:R-:W-:Y:S02]  /*3960*/  FMNMX.FTZ R7, R57, R0, !PT ;  /* 0x0000000039077209 */ /* 0x000fe40007810000 */
        /* <DEDUP_REMOVED lines=31> */
[C---:B------:R-:W-:Y:S02]  /*3b60*/  ISETP.GT.AND P2, PT, R20.reuse, 0x30, !P2 ;  /* 0x000000301400780c */ /* 0x040fe40005744270 */
[----:B------:R-:W-:Y:S02]  /*3b70*/  FMNMX.FTZ R4, R85, R0, !PT ;  /* 0x0000000055047209 */ /* 0x000fe40007810000 */
[----:B------:R-:W-:Y:S02]  /*3b80*/  ISETP.LT.OR P2, PT, R5, 0x31, P2 ;  /* 0x000000310500780c */ /* 0x000fe40001741670 */
[----:B------:R-:W-:Y:S01]  /*3b90*/  ISETP.GT.AND P3, PT, R20, 0x70, !P3 ;  /* 0x000000701400780c */ /* 0x000fe20005f64270 */
[----:B------:R-:W0:Y:S01]  /*3ba0*/  SHFL.BFLY PT, R7, R4, 0x2, 0x1f ;  /* 0x0c401f0004077f89 */ /* 0x000e2200000e0000 */
[----:B------:R-:W-:Y:S02]  /*3bb0*/  FSEL R50, R50, -INF , !P2 ;  /* 0xff80000032327808 */ /* 0x000fe40005000000 */
[----:B------:R-:W-:-:S02]  /*3bc0*/  LOP3.LUT P2, RZ, R10, 0x20000, RZ, 0xc0, !PT ;  /* 0x000200000aff7812 */ /* 0x000fc4000784c0ff */
[C---:B------:R-:W-:Y:S02]  /*3bd0*/  ISETP.GT.AND P4, PT, R20.reuse, 0x71, !P4 ;  /* 0x000000711400780c */ /* 0x040fe40006784270 */
[C---:B------:R-:W-:Y:S02]  /*3be0*/  ISETP.GT.AND P2, PT, R20.reuse, 0x31, !P2 ;  /* 0x000000311400780c */ /* 0x040fe40005744270 */
[----:B------:R-:W-:Y:S02]  /*3bf0*/  ISETP.GT.AND P5, PT, R20, 0x78, !P5 ;  /* 0x000000781400780c */ /* 0x000fe40006fa4270 */
[C---:B------:R-:W-:Y:S02]  /*3c00*/  ISETP.LT.OR P2, PT, R5.reuse, 0x32, P2 ;  /* 0x000000320500780c */ /* 0x040fe40001741670 */
[----:B------:R-:W-:Y:S02]  /*3c10*/  ISETP.LT.OR P3, PT, R5, 0x71, P3 ;  /* 0x000000710500780c */ /* 0x000fe40001f61670 */
[----:B------:R-:W-:-:S02]  /*3c20*/  FSEL R51, R51, -INF , !P2 ;  /* 0xff80000033337808 */ /* 0x000fc40005000000 */
[----:B------:R-:W-:Y:S02]  /*3c30*/  LOP3.LUT P2, RZ, R10, 0x10000, RZ, 0xc0, !PT ;  /* 0x000100000aff7812 */ /* 0x000fe4000784c0ff */
[C---:B------:R-:W-:Y:S02]  /*3c40*/  ISETP.LT.OR P4, PT, R5.reuse, 0x72, P4 ;  /* 0x000000720500780c */ /* 0x040fe40002781670 */
[----:B------:R-:W-:Y:S02]  /*3c50*/  ISETP.GT.AND P2, PT, R20, 0x38, !P2 ;  /* 0x000000381400780c */ /* 0x000fe40005744270 */
[----:B------:R-:W-:Y:S02]  /*3c60*/  FSEL R82, R82, -INF , !P3 ;  /* 0xff80000052527808 */ /* 0x000fe40005800000 */
[----:B------:R-:W-:Y:S02]  /*3c70*/  ISETP.LT.OR P2, PT, R5, 0x39, P2 ;  /* 0x000000390500780c */ /* 0x000fe40001741670 */
[----:B0-----:R-:W-:-:S02]  /*3c80*/  FMNMX.FTZ R7, R4, R7, !PT ;  /* 0x0000000704077209 */ /* 0x001fc40007810000 */
[----:B------:R-:W-:Y:S02]  /*3c90*/  FSEL R54, R54, -INF , !P2 ;  /* 0xff80000036367808 */ /* 0x000fe40005000000 */
[----:B------:R-:W-:Y:S01]  /*3ca0*/  ISETP.GT.AND P2, PT, R20, 0x39, !P6 ;  /* 0x000000391400780c */ /* 0x000fe20007744270 */
[----:B------:R-:W0:Y:S01]  /*3cb0*/  SHFL.BFLY PT, R0, R7, 0x1, 0x1f ;  /* 0x0c201f0007007f89 */ /* 0x000e2200000e0000 */
[----:B------:R-:W-:Y:S02]  /*3cc0*/  LOP3.LUT P6, RZ, R10, 0x10, RZ, 0xc0, !PT ;  /* 0x000000100aff7812 */ /* 0x000fe400078cc0ff */
[C---:B------:R-:W-:Y:S02]  /*3cd0*/  ISETP.LT.OR P2, PT, R5.reuse, 0x3a, P2 ;  /* 0x0000003a0500780c */ /* 0x040fe40001741670 */
[----:B------:R-:W-:Y:S02]  /*3ce0*/  ISETP.LT.OR P5, PT, R5, 0x79, P5 ;  /* 0x000000790500780c */ /* 0x000fe40002fa1670 */
[----:B------:R-:W-:-:S02]  /*3cf0*/  FSEL R55, R55, -INF , !P2 ;  /* 0xff80000037377808 */ /* 0x000fc40005000000 */
[----:B------:R-:W-:Y:S02]  /*3d00*/  LOP3.LUT P2, RZ, R10, 0x4000, RZ, 0xc0, !PT ;  /* 0x000040000aff7812 */ /* 0x000fe4000784c0ff */
[----:B------:R-:W-:Y:S02]  /*3d10*/  FSEL R83, R83, -INF , !P4 ;  /* 0xff80000053537808 */ /* 0x000fe40006000000 */
[----:B------:R-:W-:Y:S02]  /*3d20*/  ISETP.GT.AND P2, PT, R20, 0x40, !P2 ;  /* 0x000000401400780c */ /* 0x000fe40005744270 */
[----:B------:R-:W-:Y:S02]  /*3d30*/  FSEL R86, R86, -INF , !P5 ;  /* 0xff80000056567808 */ /* 0x000fe40006800000 */
        /* <DEDUP_REMOVED lines=8> */
[----:B------:R-:W-:-:S04]  /*3dc0*/  LOP3.LUT P2, RZ, R10, 0x1000, RZ, 0xc0, !PT ;  /* 0x000010000aff7812 */ /* 0x000fc8000784c0ff */
[----:B------:R-:W-:-:S04]  /*3dd0*/  ISETP.GT.AND P2, PT, R20, 0x48, !P2 ;  /* 0x000000481400780c */ /* 0x000fc80005744270 */
        /* <DEDUP_REMOVED lines=34> */
[----:B------:R-:W-:-:S04]  /*4000*/  FSETP.NEU.FTZ.AND P2, PT, R0, -INF , PT ;  /* 0xff8000000000780b */ /* 0x000fc80003f5d000 */
[----:B------:R-:W-:Y:S02]  /*4010*/  FSEL R90, R90, RZ, P2 ;  /* 0x000000ff5a5a7208 */ /* 0x000fe40001000000 */
[----:B------:R-:W-:Y:S02]  /*4020*/  ISETP.GT.AND P2, PT, R20, RZ, !P6 ;  /* 0x000000ff1400720c */ /* 0x000fe40007744270 */
[----:B------:R-:W-:Y:S01]  /*4030*/  LOP3.LUT P6, RZ, R10, 0x8000000, RZ, 0xc0, !PT ;  /* 0x080000000aff7812 */ /* 0x000fe200078cc0ff */
[--C-:B------:R-:W-:Y:S01]  /*4040*/  FFMA.FTZ R8, R3, UR33, -R90.reuse ;  /* 0x0000002103087c23 */ /* 0x100fe2000801085a */
[----:B------:R-:W-:Y:S01]  /*4050*/  ISETP.LT.OR P2, PT, R5, 0x1, P2 ;  /* 0x000000010500780c */ /* 0x000fe20001741670 */
[--C-:B------:R-:W-:Y:S01]  /*4060*/  FFMA.FTZ R11, R29, UR33, -R90.reuse ;  /* 0x000000211d0b7c23 */ /* 0x100fe2000801085a */
[----:B------:R-:W-:Y:S01]  /*4070*/  ISETP.GT.AND P6, PT, R20, 0x79, !P6 ;  /* 0x000000791400780c */ /* 0x000fe200077c4270 */
[--C-:B------:R-:W-:Y:S01]  /*4080*/  FFMA.FTZ R4, R32, UR33, -R90.reuse ;  /* 0x0000002120047c23 */ /* 0x100fe2000801085a */
[----:B------:R-:W-:Y:S01]  /*4090*/  FSEL R88, R26, -INF , !P2 ;  /* 0xff8000001a587808 */ /* 0x000fe20005000000 */
[--C-:B------:R-:W-:Y:S01]  /*40a0*/  FFMA.FTZ R9, R25, UR33, -R90.reuse ;  /* 0x0000002119097c23 */ /* 0x100fe2000801085a */
[----:B------:R-:W-:Y:S01]  /*40b0*/  LOP3.LUT P2, RZ, R10, 0x4000000, RZ, 0xc0, !PT ;  /* 0x040000000aff7812 */ /* 0x000fe2000784c0ff */
[--C-:B------:R-:W-:Y:S01]  /*40c0*/  FFMA.FTZ R10, R28, UR33, -R90.reuse ;  /* 0x000000211c0a7c23 */ /* 0x100fe2000801085a */
[----:B------:R-:W-:Y:S01]  /*40d0*/  FMNMX.FTZ R3, R88, R27, !PT ;  /* 0x0000001b58037209 */ /* 0x000fe20007810000 */
[----:B------:R-:W-:Y:S01]  /*40e0*/  MUFU.EX2 R8, R8 ;  /* 0x0000000800087308 */ /* 0x000fe20000000800 */
[----:B------:R-:W-:Y:S01]  /*40f0*/  ISETP.GT.AND P2, PT, R20, 0x69, !P2 ;  /* 0x000000691400780c */ /* 0x000fe20005744270 */
[--C-:B------:R-:W-:Y:S01]  /*4100*/  FFMA.FTZ R25, R44, UR33, -R90.reuse ;  /* 0x000000212c197c23 */ /* 0x100fe2000801085a */
[----:B------:R-:W-:Y:S01]  /*4110*/  FMNMX.FTZ R6, R30, R3, !PT ;  /* 0x000000031e067209 */ /* 0x000fe20007810000 */
[--C-:B------:R-:W-:Y:S01]  /*4120*/  FFMA.FTZ R44, R60, UR33, -R90.reuse ;  /* 0x000000213c2c7c23 */ /* 0x100fe2000801085a */
[----:B------:R-:W-:Y:S01]  /*4130*/  ISETP.LT.OR P2, PT, R5, 0x6a, P2 ;  /* 0x0000006a0500780c */ /* 0x000fe20001741670 */
[--C-:B------:R-:W-:Y:S01]  /*4140*/  FFMA.FTZ R48, R48, UR33, -R90.reuse ;  /* 0x0000002130307c23 */ /* 0x100fe2000801085a */
[----:B------:R-:W-:Y:S01]  /*4150*/  FMNMX.FTZ R3, R31, R6, !PT ;  /* 0x000000061f037209 */ /* 0x000fe20007810000 */
[----:B------:R-:W0:Y:S01]  /*4160*/  MUFU.EX2 R9, R9 ;  /* 0x0000000900097308 */ /* 0x000e220000000800 */
[----:B------:R-:W-:Y:S01]  /*4170*/  FSEL R79, R79, -INF , !P2 ;  /* 0xff8000004f4f7808 */ /* 0x000fe20005000000 */
        /* <DEDUP_REMOVED lines=24> */
[----:B------:R-:W-:Y:S01]  /*4300*/  FFMA.FTZ R37, R85, UR33, -R90 ;  /* 0x0000002155257c23 */ /* 0x000fe2000801085a */
        /* <DEDUP_REMOVED lines=14> */
[--C-:B------:R-:W-:Y:S01]  /*43f0*/  FFMA.FTZ R6, R49, UR33, -R90.reuse ;  /* 0x0000002131067c23 */ /* 0x100fe2000801085a */
[----:B------:R-:W-:Y:S01]  /*4400*/  FFMA.FTZ R49, R61, UR33, -R90 ;  /* 0x000000213d317c23 */ /* 0x000fe2000801085a */
[----:B------:R2:W-:Y:S01]  /*4410*/  MUFU.EX2 R3, R48 ;  /* 0x0000003000037308 */ /* 0x0005e20000000800 */
[----:B------:R-:W-:-:S04]  /*4420*/  FMNMX.FTZ R24, R66, R7, !PT ;  /* 0x0000000742187209 */ /* 0x000fc80007810000 */
[----:B------:R-:W-:-:S03]  /*4430*/  FMNMX.FTZ R7, R67, R24, !PT ;  /* 0x0000001843077209 */ /* 0x000fc60007810000 */
[----:B------:R-:W-:Y:S01]  /*4440*/  MUFU.EX2 R21, R21 ;  /* 0x0000001500157308 */ /* 0x000fe20000000800 */
[----:B------:R-:W-:Y:S01]  /*4450*/  FMNMX.FTZ R24, R70, R7, !PT ;  /* 0x0000000746187209 */ /* 0x000fe20007810000 */
[----:B--2---:R-:W-:-:S03]  /*4460*/  FFMA.FTZ R48, R64, UR33, -R90 ;  /* 0x0000002140307c23 */ /* 0x004fc6000801085a */
[----:B------:R-:W-:Y:S01]  /*4470*/  FMNMX.FTZ R29, R71, R24, !PT ;  /* 0x00000018471d7209 */ /* 0x000fe20007810000 */
[--C-:B------:R-:W-:Y:S01]  /*4480*/  FFMA.FTZ R24, R53, UR33, -R90.reuse ;  /* 0x0000002135187c23 */ /* 0x100fe2000801085a */
[----:B------:R-:W-:Y:S01]  /*4490*/  FFMA.FTZ R53, R65, UR33, -R90 ;  /* 0x0000002141357c23 */ /* 0x000fe2000801085a */
[----:B------:R2:W-:Y:S01]  /*44a0*/  MUFU.EX2 R7, R52 ;  /* 0x0000003400077308 */ /* 0x0005e20000000800 */
[----:B------:R-:W-:-:S04]  /*44b0*/  FMNMX.FTZ R28, R74, R29, !PT ;  /* 0x0000001d4a1c7209 */ /* 0x000fc80007810000 */
[----:B------:R-:W-:Y:S01]  /*44c0*/  FMNMX.FTZ R29, R75, R28, !PT ;  /* 0x0000001c4b1d7209 */ /* 0x000fe20007810000 */
[--C-:B------:R-:W-:Y:S02]  /*44d0*/  FFMA.FTZ R28, R56, UR33, -R90.reuse ;  /* 0x00000021381c7c23 */ /* 0x100fe4000801085a */
[----:B------:R-:W-:Y:S01]  /*44e0*/  MUFU.EX2 R25, R25 ;  /* 0x0000001900197308 */ /* 0x000fe20000000800 */
[----:B------:R-:W-:Y:S01]  /*44f0*/  FMNMX.FTZ R20, R78, R29, !PT ;  /* 0x0000001d4e147209 */ /* 0x000fe20007810000 */
[----:B--2---:R-:W-:-:S03]  /*4500*/  FFMA.FTZ R52, R68, UR33, -R90 ;  /* 0x0000002144347c23 */ /* 0x004fc6000801085a */
        /* <DEDUP_REMOVED lines=13> */
[----:B--2---:R-:W-:Y:S01]  /*45e0*/  FMNMX.FTZ R32, R20, R5, !PT ;  /* 0x0000000514207209 */ /* 0x004fe20007810000 */
[----:B------:R-:W-:-:S04]  /*45f0*/  FFMA.FTZ R20, R80, UR33, -R90 ;  /* 0x0000002150147c23 */ /* 0x000fc8000801085a */
[----:B------:R-:W2:Y:S02]  /*4600*/  SHFL.BFLY PT, R5, R32, 0x1, 0x1f ;  /* 0x0c201f0020057f89 */ /* 0x000ea400000e0000 */
[----:B------:R-:W-:Y:S08]  /*4610*/  MUFU.EX2 R49, R49 ;  /* 0x0000003100317308 */ /* 0x000ff00000000800 */
[----:B------:R-:W-:Y:S08]  /*4620*/  MUFU.EX2 R48, R48 ;  /* 0x0000003000307308 */ /* 0x000ff00000000800 */
[----:B------:R-:W-:Y:S01]  /*4630*/  MUFU.EX2 R53, R53 ;  /* 0x0000003500357308 */ /* 0x000fe20000000800 */
[----:B--2---:R-:W-:-:S07]  /*4640*/  FMNMX.FTZ R5, R32, R5, !PT ;  /* 0x0000000520057209 */ /* 0x004fce0007810000 */
[----:B------:R-:W-:Y:S01]  /*4650*/  MUFU.EX2 R52, R52 ;  /* 0x0000003400347308 */ /* 0x000fe20000000800 */
[----:B------:R-:W-:Y:S01]  /*4660*/  FFMA.FTZ R32, R84, UR33, -R90 ;  /* 0x0000002154207c23 */ /* 0x000fe2000801085a */
[C---:B------:R-:W-:Y:S01]  /*4670*/  FSETP.NEU.FTZ.AND P2, PT, R5.reuse, -INF , PT ;  /* 0xff8000000500780b */ /* 0x040fe20003f5d000 */
[----:B------:R-:W-:-:S05]  /*4680*/  FMUL.FTZ R56, R5, UR33 ;  /* 0x0000002105387c20 */ /* 0x000fca0008410000 */
[----:B------:R-:W-:Y:S01]  /*4690*/  MUFU.EX2 R57, R57 ;  /* 0x0000003900397308 */ /* 0x000fe20000000800 */
[----:B------:R-:W-:Y:S02]  /*46a0*/  FSEL R56, R56, RZ, P2 ;  /* 0x000000ff38387208 */ /* 0x000fe40001000000 */
[----:B------:R-:W-:-:S03]  /*46b0*/  PLOP3.LUT P2, PT, PT, PT, UP1, 0x40, 0x0 ;  /* 0x000000000000781c */ /* 0x000fc60003f4e818 */
[--C-:B------:R-:W-:Y:S01]  /*46c0*/  FFMA.FTZ R88, R88, UR33, -R56.reuse ;  /* 0x0000002158587c23 */ /* 0x100fe20008010838 */
        /* <DEDUP_REMOVED lines=12> */
[----:B------:R-:W3:Y:S01]  /*4790*/  MUFU.EX2 R88, R88 ;  /* 0x0000005800587308 */ /* 0x000ee20000000800 */
[--C-:B--2---:R-:W-:Y:S01]  /*47a0*/  FFMA.FTZ R60, R46, UR33, -R56.reuse ;  /* 0x000000212e3c7c23 */ /* 0x104fe20008010838 */
[--C-:B------:R-:W-:Y:S01]  /*47b0*/  FFMA.FTZ R46, R55, UR33, -R56.reuse ;  /* 0x00000021372e7c23 */ /* 0x100fe20008010838 */
[----:B0-----:R-:W-:Y:S01]  /*47c0*/  FADD.FTZ R55, R8, R9 ;  /* 0x0000000908377221 */ /* 0x001fe20000010000 */
[----:B------:R-:W-:Y:S01]  /*47d0*/  F2FP.BF16.F32.PACK_AB R8, R9, R8 ;  /* 0x000000080908723e */ /* 0x000fe200000010ff */
[--C-:B------:R-:W-:Y:S01]  /*47e0*/  FFMA.FTZ R42, R42, UR33, -R56.reuse ;  /* 0x000000212a2a7c23 */ /* 0x100fe20008010838 */
[--C-:B------:R-:W-:Y:S01]  /*47f0*/  FFMA.FTZ R39, R54, UR33, -R56.reuse ;  /* 0x0000002136277c23 */ /* 0x100fe20008010838 */
[--C-:B------:R-:W-:Y:S01]  /*4800*/  FFMA.FTZ R54, R63, UR33, -R56.reuse ;  /* 0x000000213f367c23 */ /* 0x100fe20008010838 */
[----:B------:R0:W2:Y:S01]  /*4810*/  MUFU.EX2 R64, R61 ;  /* 0x0000003d00407308 */ /* 0x0000a20000000800 */
[--C-:B------:R-:W-:Y:S01]  /*4820*/  FFMA.FTZ R43, R43, UR33, -R56.reuse ;  /* 0x000000212b2b7c23 */ /* 0x100fe20008010838 */
[--C-:B------:R-:W-:Y:S01]  /*4830*/  FFMA.FTZ R74, R74, UR33, -R56.reuse ;  /* 0x000000214a4a7c23 */ /* 0x100fe20008010838 */
[--C-:B------:R-:W-:Y:S01]  /*4840*/  FFMA.FTZ R75, R75, UR33, -R56.reuse ;  /* 0x000000214b4b7c23 */ /* 0x100fe20008010838 */
[--C-:B------:R-:W-:Y:S01]  /*4850*/  FFMA.FTZ R78, R78, UR33, -R56.reuse ;  /* 0x000000214e4e7c23 */ /* 0x100fe20008010838 */
[--C-:B------:R-:W-:Y:S01]  /*4860*/  FFMA.FTZ R79, R79, UR33, -R56.reuse ;  /* 0x000000214f4f7c23 */ /* 0x100fe20008010838 */
[--C-:B------:R-:W-:Y:S01]  /*4870*/  FFMA.FTZ R82, R82, UR33, -R56.reuse ;  /* 0x0000002152527c23 */ /* 0x100fe20008010838 */
[--C-:B------:R-:W-:Y:S01]  /*4880*/  FFMA.FTZ R83, R83, UR33, -R56.reuse ;  /* 0x0000002153537c23 */ /* 0x100fe20008010838 */
[----:B------:R-:W4:Y:S01]  /*4890*/  MUFU.EX2 R69, R68 ;  /* 0x0000004400457308 */ /* 0x000f220000000800 */
[--C-:B0-----:R-:W-:Y:S01]  /*48a0*/  FFMA.FTZ R61, R47, UR33, -R56.reuse ;  /* 0x000000212f3d7c23 */ /* 0x101fe20008010838 */
[--C-:B------:R-:W-:Y:S01]  /*48b0*/  FFMA.FTZ R47, R58, UR33, -R56.reuse ;  /* 0x000000213a2f7c23 */ /* 0x100fe20008010838 */
[----:B-1----:R-:W-:Y:S01]  /*48c0*/  FADD.FTZ R58, R10, R55 ;  /* 0x000000370a3a7221 */ /* 0x002fe20000010000 */
[----:B---3--:R-:W-:Y:S01]  /*48d0*/  FADD.FTZ R9, R88, R65 ;  /* 0x0000004158097221 */ /* 0x008fe20000010000 */
[----:B------:R-:W-:Y:S01]  /*48e0*/  FFMA.FTZ R55, R66, UR33, -R56 ;  /* 0x0000002142377c23 */ /* 0x000fe20008010838 */
[C---:B------:R-:W-:Y:S01]  /*48f0*/  F2FP.BF16.F32.PACK_AB R10, R11.reuse, R10 ;  /* 0x0000000a0b0a723e */ /* 0x040fe200000010ff */
[----:B------:R-:W-:Y:S01]  /*4900*/  FADD.FTZ R59, R11, R58 ;  /* 0x0000003a0b3b7221 */ /* 0x000fe20000010000 */
[----:B------:R-:W0:Y:S01]  /*4910*/  MUFU.EX2 R27, R27 ;  /* 0x0000001b001b7308 */ /* 0x000e220000000800 */
[----:B--2---:R-:W-:Y:S01]  /*4920*/  FADD.FTZ R62, R64, R9 ;  /* 0x00000009403e7221 */ /* 0x004fe20000010000 */
[----:B------:R-:W-:Y:S01]  /*4930*/  F2FP.BF16.F32.PACK_AB R9, R65, R88 ;  /* 0x000000584109723e */ /* 0x000fe200000010ff */
[----:B------:R-:W-:Y:S01]  /*4940*/  FADD.FTZ R66, R4, R59 ;  /* 0x0000003b04427221 */ /* 0x000fe20000010000 */
[--C-:B------:R-:W-:Y:S01]  /*4950*/  FFMA.FTZ R58, R67, UR33, -R56.reuse ;  /* 0x00000021433a7c23 */ /* 0x100fe20008010838 */
[--C-:B------:R-:W-:Y:S01]  /*4960*/  FFMA.FTZ R59, R70, UR33, -R56.reuse ;  /* 0x00000021463b7c23 */ /* 0x100fe20008010838 */
[----:B------:R-:W-:Y:S01]  /*4970*/  FFMA.FTZ R86, R86, UR33, -R56 ;  /* 0x0000002156567c23 */ /* 0x000fe20008010838 */
[----:B------:R-:W-:Y:S01]  /*4980*/  FADD.FTZ R63, R13, R66 ;  /* 0x000000420d3f7221 */ /* 0x000fe20000010000 */
[----:B------:R-:W1:Y:S01]  /*4990*/  MUFU.EX2 R30, R30 ;  /* 0x0000001e001e7308 */ /* 0x000e620000000800 */
[C---:B----4-:R-:W-:Y:S01]  /*49a0*/  FADD.FTZ R62, R69.reuse, R62 ;  /* 0x0000003e453e7221 */ /* 0x050fe20000010000 */
[----:B------:R-:W-:Y:S01]  /*49b0*/  F2FP.BF16.F32.PACK_AB R11, R69, R64 ;  /* 0x00000040450b723e */ /* 0x000fe200000010ff */
[----:B------:R-:W-:Y:S01]  /*49c0*/  FADD.FTZ R64, R12, R63 ;  /* 0x0000003f0c407221 */ /* 0x000fe20000010000 */
[----:B------:R-:W-:-:S03]  /*49d0*/  FFMA.FTZ R87, R87, UR33, -R56 ;  /* 0x0000002157577c23 */ /* 0x000fc60008010838 */
[----:B------:R-:W-:Y:S01]  /*49e0*/  FADD.FTZ R65, R15, R64 ;  /* 0x000000400f417221 */ /* 0x000fe20000010000 */
[----:B------:R-:W2:Y:S01]  /*49f0*/  MUFU.EX2 R31, R31 ;  /* 0x0000001f001f7308 */ /* 0x000ea20000000800 */
[----:B0-----:R-:W-:Y:S01]  /*4a00*/  FADD.FTZ R63, R27, R62 ;  /* 0x0000003e1b3f7221 */ /* 0x001fe20000010000 */
[----:B------:R0:W-:Y:S01]  /*4a10*/  STSM.16.M88.4 [R17+0x21800], R8 ;  /* 0x0218000811007844 */ /* 0x0001e20000000200 */
[----:B------:R-:W-:Y:S01]  /*4a20*/  FADD.FTZ R66, R14, R65 ;  /* 0x000000410e427221 */ /* 0x000fe20000010000 */
[----:B------:R-:W-:-:S03]  /*4a30*/  FFMA.FTZ R62, R71, UR33, -R56 ;  /* 0x00000021473e7c23 */ /* 0x000fc60008010838 */
[----:B------:R-:W-:Y:S01]  /*4a40*/  FADD.FTZ R66, R21, R66 ;  /* 0x0000004215427221 */ /* 0x000fe20000010000 */
[----:B------:R-:W3:Y:S01]  /*4a50*/  MUFU.EX2 R38, R38 ;  /* 0x0000002600267308 */ /* 0x000ee20000000800 */
[----:B-1----:R-:W-:Y:S02]  /*4a60*/  FADD.FTZ R64, R30, R63 ;  /* 0x0000003f1e407221 */ /* 0x002fe40000010000 */
[----:B------:R-:W-:-:S04]  /*4a70*/  FADD.FTZ R65, R25, R66 ;  /* 0x0000004219417221 */ /* 0x000fc80000010000 */
[----:B------:R-:W-:Y:S01]  /*4a80*/  FADD.FTZ R66, R26, R65 ;  /* 0x000000411a427221 */ /* 0x000fe20000010000 */
[----:B------:R-:W1:Y:S01]  /*4a90*/  MUFU.EX2 R42, R42 ;  /* 0x0000002a002a7308 */ /* 0x000e620000000800 */
[----:B--2---:R-:W-:Y:S01]  /*4aa0*/  FADD.FTZ R63, R31, R64 ;  /* 0x000000401f3f7221 */ /* 0x004fe20000010000 */
[----:B0-----:R-:W-:Y:S01]  /*4ab0*/  F2FP.BF16.F32.PACK_AB R8, R13, R4 ;  /* 0x000000040d08723e */ /* 0x001fe200000010ff */
[----:B------:R-:W-:Y:S01]  /*4ac0*/  FADD.FTZ R65, R3, R66 ;  /* 0x0000004203417221 */ /* 0x000fe20000010000 */
[----:B------:R-:W-:Y:S02]  /*4ad0*/  F2FP.BF16.F32.PACK_AB R10, R15, R12 ;  /* 0x0000000c0f0a723e */ /* 0x000fe400000010ff */
[----:B------:R-:W-:Y:S01]  /*4ae0*/  F2FP.BF16.F32.PACK_AB R12, R21, R14 ;  /* 0x0000000e150c723e */ /* 0x000fe200000010ff */
[----:B------:R-:W-:Y:S01]  /*4af0*/  FADD.FTZ R66, R6, R65 ;  /* 0x0000004106427221 */ /* 0x000fe20000010000 */
[----:B------:R-:W0:Y:S01]  /*4b00*/  MUFU.EX2 R43, R43 ;  /* 0x0000002b002b7308 */ /* 0x000e220000000800 */
[----:B---3--:R-:W-:Y:S01]  /*4b10*/  FADD.FTZ R63, R38, R63 ;  /* 0x0000003f263f7221 */ /* 0x008fe20000010000 */
[----:B------:R-:W-:Y:S01]  /*4b20*/  F2FP.BF16.F32.PACK_AB R14, R26, R25 ;  /* 0x000000191a0e723e */ /* 0x000fe200000010ff */
[----:B------:R-:W-:Y:S01]  /*4b30*/  FADD.FTZ R15, R7, R66 ;  /* 0x00000042070f7221 */ /* 0x000fe20000010000 */
[----:B------:R-:W-:-:S02]  /*4b40*/  F2FP.BF16.F32.PACK_AB R9, R30, R27 ;  /* 0x0000001b1e09723e */ /* 0x000fc400000010ff */
[----:B------:R-:W-:Y:S01]  /*4b50*/  F2FP.BF16.F32.PACK_AB R11, R38, R31 ;  /* 0x0000001f260b723e */ /* 0x000fe200000010ff */
[----:B------:R-:W-:Y:S01]  /*4b60*/  FADD.FTZ R15, R24, R15 ;  /* 0x0000000f180f7221 */ /* 0x000fe20000010000 */
[----:B------:R-:W2:Y:S01]  /*4b70*/  MUFU.EX2 R60, R60 ;  /* 0x0000003c003c7308 */ /* 0x000ea20000000800 */
[----:B-1----:R-:W-:Y:S02]  /*4b80*/  FADD.FTZ R64, R42, R63 ;  /* 0x0000003f2a407221 */ /* 0x002fe40000010000 */
[----:B------:R-:W-:Y:S01]  /*4b90*/  FADD.FTZ R26, R28, R15 ;  /* 0x0000000f1c1a7221 */ /* 0x000fe20000010000 */
[----:B------:R1:W-:Y:S03]  /*4ba0*/  STSM.16.M88.4 [R22], R8 ;  /* 0x0000000816007844 */ /* 0x0003e60000000200 */
[----:B------:R-:W-:Y:S01]  /*4bb0*/  FADD.FTZ R21, R45, R26 ;  /* 0x0000001a2d157221 */ /* 0x000fe20000010000 */
[----:B------:R-:W3:Y:S01]  /*4bc0*/  MUFU.EX2 R61, R61 ;  /* 0x0000003d003d7308 */ /* 0x000ee20000000800 */
[----:B0-----:R-:W-:-:S02]  /*4bd0*/  FADD.FTZ R63, R43, R64 ;  /* 0x000000402b3f7221 */ /* 0x001fc40000010000 */
[----:B------:R-:W-:-:S04]  /*4be0*/  FADD.FTZ R26, R44, R21 ;  /* 0x000000152c1a7221 */ /* 0x000fc80000010000 */
[----:B------:R-:W-:Y:S01]  /*4bf0*/  FADD.FTZ R25, R49, R26 ;  /* 0x0000001a31197221 */ /* 0x000fe20000010000 */
[----:B------:R-:W0:Y:S01]  /*4c00*/  MUFU.EX2 R34, R34 ;  /* 0x0000002200227308 */ /* 0x000e220000000800 */
[----:B--2---:R-:W-:Y:S01]  /*4c10*/  FADD.FTZ R64, R60, R63 ;  /* 0x0000003f3c407221 */ /* 0x004fe20000010000 */
[----:B------:R-:W-:Y:S02]  /*4c20*/  F2FP.BF16.F32.PACK_AB R26, R57, R52 ;  /* 0x00000034391a723e */ /* 0x000fe400000010ff */
[----:B-1----:R-:W-:Y:S01]  /*4c30*/  F2FP.BF16.F32.PACK_AB R8, R6, R3 ;  /* 0x000000030608723e */ /* 0x002fe200000010ff */
[----:B------:R-:W-:Y:S01]  /*4c40*/  FADD.FTZ R6, R48, R25 ;  /* 0x0000001930067221 */ /* 0x000fe20000010000 */
[----:B------:R-:W-:Y:S02]  /*4c50*/  F2FP.BF16.F32.PACK_AB R10, R24, R7 ;  /* 0x00000007180a723e */ /* 0x000fe400000010ff */
[----:B------:R-:W1:Y:S01]  /*4c60*/  MUFU.EX2 R35, R35 ;  /* 0x0000002300237308 */ /* 0x000e620000000800 */
[----:B---3--:R-:W-:Y:S01]  /*4c70*/  FADD.FTZ R13, R61, R64 ;  /* 0x000000403d0d7221 */ /* 0x008fe20000010000 */
[C---:B------:R-:W-:Y:S01]  /*4c80*/  FADD.FTZ R7, R53.reuse, R6 ;  /* 0x0000000635077221 */ /* 0x040fe20000010000 */
[----:B------:R-:W-:-:S03]  /*4c90*/  F2FP.BF16.F32.PACK_AB R24, R53, R48 ;  /* 0x000000303518723e */ /* 0x000fc600000010ff */
[----:B------:R-:W-:Y:S02]  /*4ca0*/  FADD.FTZ R6, R52, R7 ;  /* 0x0000000734067221 */ /* 0x000fe40000010000 */
[----:B------:R-:W2:Y:S01]  /*4cb0*/  MUFU.EX2 R39, R39 ;  /* 0x0000002700277308 */ /* 0x000ea20000000800 */
[----:B0-----:R-:W-:Y:S01]  /*4cc0*/  FADD.FTZ R4, R34, R13 ;  /* 0x0000000d22047221 */ /* 0x001fe20000010000 */
[----:B------:R-:W-:Y:S01]  /*4cd0*/  FADD.FTZ R6, R57, R6 ;  /* 0x0000000639067221 */ /* 0x000fe20000010000 */
[----:B------:R-:W-:-:S05]  /*4ce0*/  F2FP.BF16.F32.PACK_AB R13, R43, R42 ;  /* 0x0000002a2b0d723e */ /* 0x000fca00000010ff */
        /* <DEDUP_REMOVED lines=8> */
[----:B------:R-:W-:-:S03]  /*4d70*/  F2FP.BF16.F32.PACK_AB R11, R46, R39 ;  /* 0x000000272e0b723e */ /* 0x000fc600000010ff */
[----:B------:R0:W-:Y:S01]  /*4d80*/  STSM.16.M88.4 [R19], R12 ;  /* 0x0000000c13007844 */ /* 0x0001e20000000200 */
[----:B------:R-:W3:Y:S01]  /*4d90*/  MUFU.EX2 R51, R51 ;  /* 0x0000003300337308 */ /* 0x000ee20000000800 */
[----:B-1----:R-:W-:Y:S02]  /*4da0*/  FADD.FTZ R21, R47, R4 ;  /* 0x000000042f157221 */ /* 0x002fe40000010000 */
[----:B------:R1:W-:Y:S05]  /*4db0*/  STSM.16.M88.4 [R18], R8 ;  /* 0x0000000812007844 */ /* 0x0003ea0000000200 */
[----:B------:R-:W4:Y:S01]  /*4dc0*/  MUFU.EX2 R54, R54 ;  /* 0x0000003600367308 */ /* 0x000f220000000800 */
[----:B--2---:R-:W-:Y:S01]  /*4dd0*/  FADD.FTZ R4, R50, R21 ;  /* 0x0000001532047221 */ /* 0x004fe20000010000 */
[----:B0-----:R-:W-:-:S06]  /*4de0*/  F2FP.BF16.F32.PACK_AB R12, R45, R28 ;  /* 0x0000001c2d0c723e */ /* 0x001fcc00000010ff */
[----:B------:R-:W0:Y:S01]  /*4df0*/  MUFU.EX2 R55, R55 ;  /* 0x0000003700377308 */ /* 0x000e220000000800 */
[----:B---3--:R-:W-:Y:S01]  /*4e00*/  FADD.FTZ R3, R51, R4 ;  /* 0x0000000433037221 */ /* 0x008fe20000010000 */
[----:B------:R-:W-:Y:S02]  /*4e10*/  F2FP.BF16.F32.PACK_AB R14, R49, R44 ;  /* 0x0000002c310e723e */ /* 0x000fe400000010ff */
[----:B------:R-:W-:-:S04]  /*4e20*/  F2FP.BF16.F32.PACK_AB R13, R50, R47 ;  /* 0x0000002f320d723e */ /* 0x000fc800000010ff */
[----:B------:R-:W2:Y:S01]  /*4e30*/  MUFU.EX2 R58, R58 ;  /* 0x0000003a003a7308 */ /* 0x000ea20000000800 */
[C---:B----4-:R-:W-:Y:S01]  /*4e40*/  FADD.FTZ R4, R54.reuse, R3 ;  /* 0x0000000336047221 */ /* 0x050fe20000010000 */
[----:B------:R-:W-:-:S05]  /*4e50*/  F2FP.BF16.F32.PACK_AB R15, R54, R51 ;  /* 0x00000033360f723e */ /* 0x000fca00000010ff */
[----:B------:R3:W-:Y:S01]  /*4e60*/  STSM.16.M88.4 [R17+0x27800], R12 ;  /* 0x0278000c11007844 */ /* 0x0007e20000000200 */
[----:B------:R-:W4:Y:S01]  /*4e70*/  MUFU.EX2 R59, R59 ;  /* 0x0000003b003b7308 */ /* 0x000f220000000800 */
[----:B0-----:R-:W-:-:S07]  /*4e80*/  FADD.FTZ R3, R55, R4 ;  /* 0x0000000437037221 */ /* 0x001fce0000010000 */
[----:B------:R-:W0:Y:S01]  /*4e90*/  MUFU.EX2 R62, R62 ;  /* 0x0000003e003e7308 */ /* 0x000e220000000800 */
[C---:B--2---:R-:W-:Y:S01]  /*4ea0*/  FADD.FTZ R4, R58.reuse, R3 ;  /* 0x000000033a047221 */ /* 0x044fe20000010000 */
[----:B------:R-:W-:-:S06]  /*4eb0*/  F2FP.BF16.F32.PACK_AB R25, R58, R55 ;  /* 0x000000373a19723e */ /* 0x000fcc00000010ff */
[----:B------:R-:W2:Y:S01]  /*4ec0*/  MUFU.EX2 R56, R74 ;  /* 0x0000004a00387308 */ /* 0x000ea20000000800 */
[----:B----4-:R-:W-:-:S07]  /*4ed0*/  FADD.FTZ R3, R59, R4 ;  /* 0x000000043b037221 */ /* 0x010fce0000010000 */
[----:B------:R-:W4:Y:S01]  /*4ee0*/  MUFU.EX2 R29, R29 ;  /* 0x0000001d001d7308 */ /* 0x000f220000000800 */
[C---:B0-----:R-:W-:Y:S01]  /*4ef0*/  FADD.FTZ R3, R62.reuse, R3 ;  /* 0x000000033e037221 */ /* 0x041fe20000010000 */
[----:B------:R-:W-:-:S05]  /*4f00*/  F2FP.BF16.F32.PACK_AB R27, R62, R59 ;  /* 0x0000003b3e1b723e */ /* 0x000fca00000010ff */
[----:B------:R3:W-:Y:S01]  /*4f10*/  STSM.16.M88.4 [R23], R24 ;  /* 0x0000001817007844 */ /* 0x0007e20000000200 */
[----:B------:R-:W0:Y:S01]  /*4f20*/  MUFU.EX2 R75, R75 ;  /* 0x0000004b004b7308 */ /* 0x000e220000000800 */
[----:B--2---:R-:W-:-:S07]  /*4f30*/  FADD.FTZ R4, R56, R3 ;  /* 0x0000000338047221 */ /* 0x004fce0000010000 */
[----:B------:R-:W2:Y:S01]  /*4f40*/  MUFU.EX2 R40, R40 ;  /* 0x0000002800287308 */ /* 0x000ea20000000800 */
[----:B----4-:R-:W-:-:S07]  /*4f50*/  FADD.FTZ R7, R29, R6 ;  /* 0x000000061d077221 */ /* 0x010fce0000010000 */
[----:B------:R-:W4:Y:S01]  /*4f60*/  MUFU.EX2 R78, R78 ;  /* 0x0000004e004e7308 */ /* 0x000f220000000800 */
[----:B0-----:R-:W-:-:S07]  /*4f70*/  FADD.FTZ R3, R75, R4 ;  /* 0x000000044b037221 */ /* 0x001fce0000010000 */
[----:B------:R-:W0:Y:S01]  /*4f80*/  MUFU.EX2 R36, R36 ;  /* 0x0000002400247308 */ /* 0x000e220000000800 */
[C---:B--2---:R-:W-:Y:S01]  /*4f90*/  FADD.FTZ R7, R40.reuse, R7 ;  /* 0x0000000728077221 */ /* 0x044fe20000010000 */
[----:B------:R-:W-:Y:S02]  /*4fa0*/  F2FP.BF16.F32.PACK_AB R28, R40, R29 ;  /* 0x0000001d281c723e */ /* 0x000fe400000010ff */
[----:B------:R-:W-:-:S04]  /*4fb0*/  F2FP.BF16.F32.PACK_AB R29, R75, R56 ;  /* 0x000000384b1d723e */ /* 0x000fc800000010ff */
[----:B------:R-:W2:Y:S01]  /*4fc0*/  MUFU.EX2 R31, R79 ;  /* 0x0000004f001f7308 */ /* 0x000ea20000000800 */
[----:B----4-:R-:W-:-:S07]  /*4fd0*/  FADD.FTZ R6, R78, R3 ;  /* 0x000000034e067221 */ /* 0x010fce0000010000 */
[----:B------:R-:W4:Y:S01]  /*4fe0*/  MUFU.EX2 R41, R41 ;  /* 0x0000002900297308 */ /* 0x000f220000000800 */
[----:B0-----:R-:W-:-:S07]  /*4ff0*/  FADD.FTZ R4, R36, R7 ;  /* 0x0000000724047221 */ /* 0x001fce0000010000 */
[----:B------:R-:W-:Y:S01]  /*5000*/  MUFU.EX2 R20, R20 ;  /* 0x0000001400147308 */ /* 0x000fe20000000800 */
[C---:B--2---:R-:W-:Y:S01]  /*5010*/  FADD.FTZ R7, R31.reuse, R6 ;  /* 0x000000061f077221 */ /* 0x044fe20000010000 */
[----:B------:R-:W-:-:S06]  /*5020*/  F2FP.BF16.F32.PACK_AB R31, R31, R78 ;  /* 0x0000004e1f1f723e */ /* 0x000fcc00000010ff */
[----:B------:R-:W1:Y:S01]  /*5030*/  MUFU.EX2 R33, R33 ;  /* 0x0000002100217308 */ /* 0x000e620000000800 */
[C---:B----4-:R-:W-:Y:S01]  /*5040*/  F2FP.BF16.F32.PACK_AB R30, R41.reuse, R36 ;  /* 0x00000024291e723e */ /* 0x050fe200000010ff */
[----:B------:R-:W-:-:S04]  /*5050*/  FADD.FTZ R3, R41, R4 ;  /* 0x0000000429037221 */ /* 0x000fc80000010000 */
[----:B------:R3:W-:Y:S02]  /*5060*/  STSM.16.M88.4 [R19+0x6000], R28 ;  /* 0x0060001c13007844 */ /* 0x0007e40000000200 */
[----:B------:R-:W0:Y:S08]  /*5070*/  MUFU.EX2 R32, R32 ;  /* 0x0000002000207308 */ /* 0x000e300000000800 */
[----:B------:R-:W2:Y:S01]  /*5080*/  MUFU.EX2 R37, R37 ;  /* 0x0000002500257308 */ /* 0x000ea20000000800 */
[----:B-1----:R-:W-:Y:S01]  /*5090*/  F2FP.BF16.F32.PACK_AB R8, R33, R20 ;  /* 0x000000142108723e */ /* 0x002fe200000010ff */
[----:B------:R-:W-:-:S04]  /*50a0*/  FADD.FTZ R20, R20, R3 ;  /* 0x0000000314147221 */ /* 0x000fc80000010000 */
[----:B------:R-:W-:Y:S02]  /*50b0*/  FADD.FTZ R33, R33, R20 ;  /* 0x0000001421217221 */ /* 0x000fe40000010000 */
[----:B------:R-:W-:Y:S02]  /*50c0*/  MUFU.EX2 R82, R82 ;  /* 0x0000005200527308 */ /* 0x000fe40000000800 */
[----:B0-----:R-:W-:-:S06]  /*50d0*/  FADD.FTZ R4, R32, R33 ;  /* 0x0000002120047221 */ /* 0x001fcc0000010000 */
[----:B------:R-:W0:Y:S01]  /*50e0*/  MUFU.EX2 R83, R83 ;  /* 0x0000005300537308 */ /* 0x000e220000000800 */
[C---:B--2---:R-:W-:Y:S01]  /*50f0*/  F2FP.BF16.F32.PACK_AB R10, R37.reuse, R32 ;  /* 0x00000020250a723e */ /* 0x044fe200000010ff */
[----:B------:R-:W-:-:S06]  /*5100*/  FADD.FTZ R4, R37, R4 ;  /* 0x0000000425047221 */ /* 0x000fcc0000010000 */
[----:B------:R-:W-:Y:S08]  /*5110*/  MUFU.EX2 R86, R86 ;  /* 0x0000005600567308 */ /* 0x000ff00000000800 */
[----:B------:R-:W1:Y:S01]  /*5120*/  MUFU.EX2 R87, R87 ;  /* 0x0000005700577308 */ /* 0x000e620000000800 */
[----:B0-----:R-:W-:Y:S01]  /*5130*/  F2FP.BF16.F32.PACK_AB R9, R83, R82 ;  /* 0x000000525309723e */ /* 0x001fe200000010ff */
[----:B------:R-:W-:-:S04]  /*5140*/  FADD.FTZ R82, R82, R7 ;  /* 0x0000000752527221 */ /* 0x000fc80000010000 */
[----:B------:R-:W-:Y:S01]  /*5150*/  FADD.FTZ R83, R83, R82 ;  /* 0x0000005253537221 */ /* 0x000fe20000010000 */
[----:B-1----:R-:W-:-:S03]  /*5160*/  F2FP.BF16.F32.PACK_AB R11, R87, R86 ;  /* 0x00000056570b723e */ /* 0x002fc600000010ff */
[----:B------:R-:W-:Y:S02]  /*5170*/  FADD.FTZ R86, R86, R83 ;  /* 0x0000005356567221 */ /* 0x000fe40000010000 */
[----:B------:R3:W-:Y:S02]  /*5180*/  STSM.16.M88.4 [R18+0x6000], R8 ;  /* 0x0060000812007844 */ /* 0x0007e40000000200 */
[----:B------:R-:W-:Y:S01]  /*5190*/  FADD.FTZ R3, R87, R86 ;  /* 0x0000005657037221 */ /* 0x000fe20000010000 */
        /* <DEDUP_REMOVED lines=14> */
.L_x_10452:
[----:B------:R-:W-:-:S11]  /*5280*/  UISETP.NE.AND UP2, UPT, UR7, 0x1, UPT ;  /* 0x000000010700788c */ /* 0x000fd6000bf45270 */
[----:B------:R-:W-:Y:S02]  /*5290*/  @UP2 ULDC.64 UR10, c[0x0][0x9e8] ;  /* 0x00027a00000a2ab9 */ /* 0x000fe40000000a00 */
[----:B------:R-:W-:-:S04]  /*52a0*/  UIMAD.WIDE.U32 UR14, UR18, UR10, URZ ;  /* 0x0000000a120e72a5 */ /* 0x000fc8000f8e003f */
[----:B------:R-:W-:-:S12]  /*52b0*/  @UP2 USHF.R.U32.HI UR18, URZ, UR11, UR15 ;  /* 0x0000000b3f122299 */ /* 0x000fd8000801160f */
.L_x_10453:
[----:B------:R-:W-:-:S04]  /*52c0*/  UIMAD UR7, UR18, UR7, UR7 ;  /* 0x00000007120772a4 */ /* 0x000fc8000f8e0207 */
[----:B------:R-:W-:-:S04]  /*52d0*/  UISETP.LT.AND UP2, UPT, UR6, UR7, UPT ;  /* 0x000000070600728c */ /* 0x000fc8000bf41270 */
[----:B------:R-:W-:-:S12]  /*52e0*/  USEL UR6, UR6, UR7, UP2 ;  /* 0x0000000706067287 */ /* 0x000fd80009000000 */
.L_x_10451:
        /* <DEDUP_REMOVED lines=36> */
.L_x_10471:
[----:B------:R-:W-:Y:S01]  /*5530*/  UIADD3 UR57, UR48, 0x1, URZ ;  /* 0x0000000130397890 */ /* 0x000fe2000fffe03f */
[----:B------:R-:W-:-:S03]  /*5540*/  ISETP.NE.AND P3, PT, RZ, UR45, PT ;  /* 0x0000002dff007c0c */ /* 0x000fc6000bf65270 */
[----:B------:R-:W-:-:S04]  /*5550*/  UISETP.NE.AND UP2, UPT, UR57, 0x2, UPT ;  /* 0x000000023900788c */ /* 0x000fc8000bf45270 */
[----:B------:R-:W-:Y:S02]  /*5560*/  USEL UR56, URZ, 0x1, UP2 ;  /* 0x000000013f387887 */ /* 0x000fe40009000000 */
[----:B------:R-:W-:Y:S02]  /*5570*/  USEL UR57, UR57, URZ, UP2 ;  /* 0x0000003f39397287 */ /* 0x000fe40009000000 */
[----:B------:R-:W-:Y:S02]  /*5580*/  ULOP3.LUT UR56, UR51, UR56, URZ, 0x3c, !UPT ;  /* 0x0000003833387292 */ /* 0x000fe4000f8e3c3f */
[----:B-1----:R-:W-:Y:S10]  /*5590*/  @P3 BRA `(.L_x_10455) ;  /* 0x00000000002c3947 */ /* 0x002ff40003800000 */
[----:B------:R-:W-:Y:S05]  /*55a0*/  @!P0 BRA `(.L_x_10456) ;  /* 0x0000000000048947 */ /* 0x000fea0003800000 */
[----:B------:R-:W-:Y:S01]  /*55b0*/  BPT.TRAP 0x1 ;  /* 0x000000040000795c */ /* 0x000fe20000300000 */
.L_x_10456:
[----:B------:R-:W-:Y:S01]  /*55c0*/  ULEA UR6, UR57, UR42, 0x3 ;  /* 0x0000002a39067291 */ /* 0x000fe2000f8e183f */
[----:B------:R-:W-:-:S05]  /*55d0*/  IMAD.U32 R6, RZ, RZ, UR56 ;  /* 0x00000038ff067e24 */ /* 0x000fca000f8e00ff */
[----:B------:R-:W-:-:S04]  /*55e0*/  SHF.L.U32 R6, R6, 0x1f, RZ ;  /* 0x0000001f06067819 */ /* 0x000fc800000006ff */
[----:B------:R0:W1:Y:S01]  /*55f0*/  SYNCS.PHASECHK.TRANS64.TRYWAIT P2, [UR6+0x2d830], R6 ;  /* 0x02d83006ff0075a7 */ /* 0x0000620008040146 */
[----:B------:R-:W-:Y:S05]  /*5600*/  @!P0 BRA `(.L_x_10457) ;  /* 0x0000000000048947 */ /* 0x000fea0003800000 */
[----:B------:R-:W-:Y:S01]  /*5610*/  BPT.TRAP 0x1 ;  /* 0x000000040000795c */ /* 0x000fe20000300000 */
.L_x_10457:
[----:B-1----:R-:W-:Y:S05]  /*5620*/  @P2 BRA `(.L_x_10455) ;  /* 0x0000000000082947 */ /* 0x002fea0003800000 */
[----:B------:R-:W1:Y:S02]  /*5630*/  SYNCS.PHASECHK.TRANS64.TRYWAIT P2, [UR6+0x2d830], R6 ;  /* 0x02d83006ff0075a7 */ /* 0x000e640008040146 */
[----:B-1----:R-:W-:Y:S05]  /*5640*/  @!P2 BRA `(.L_x_10458) ;  /* 0x0000012800b4a947 */ /* 0x002fea0003800000 */
.L_x_10455:
[----:B-1----:R-:W1:Y:S01]  /*5650*/  S2R R7, SR_TID.X ;  /* 0x0000000000077919 */ /* 0x002e620000002100 */
[----:B------:R-:W-:Y:S01]  /*5660*/  UIMAD UR6, UR57, 0x600, UR32 ;  /* 0x00000600390678a4 */ /* 0x000fe2000f8e0220 */
        /* <DEDUP_REMOVED lines=14> */
[----:B---3--:R-:W-:-:S06]  /*5750*/  WARPGROUP.ARRIVE ;  /* 0x00000000000079c5 */ /* 0x008fcc0000000000 */
        /* <DEDUP_REMOVED lines=20> */
.L_x_10460:
[----:B------:R-:W-:Y:S01]  /*58a0*/  ULEA UR6, UR48, UR42, 0x3 ;  /* 0x0000002a30067291 */ /* 0x000fe2000f8e183f */
[----:B------:R-:W-:-:S05]  /*58b0*/  IMAD.U32 R6, RZ, RZ, UR51 ;  /* 0x00000033ff067e24 */ /* 0x000fca000f8e00ff */
[----:B------:R-:W-:-:S04]  /*58c0*/  SHF.L.U32 R6, R6, 0x1f, RZ ;  /* 0x0000001f06067819 */ /* 0x000fc800000006ff */
[----:B------:R0:W1:Y:S01]  /*58d0*/  SYNCS.PHASECHK.TRANS64.TRYWAIT P2, [UR6+0x2d850], R6 ;  /* 0x02d85006ff0075a7 */ /* 0x0000620008040146 */
[----:B------:R-:W-:Y:S05]  /*58e0*/  @!P0 BRA `(.L_x_10461) ;  /* 0x0000000000048947 */ /* 0x000fea0003800000 */
[----:B------:R-:W-:Y:S01]  /*58f0*/  BPT.TRAP 0x1 ;  /* 0x000000040000795c */ /* 0x000fe20000300000 */
.L_x_10461:
[----:B-1----:R-:W-:Y:S05]  /*5900*/  @P2 BRA `(.L_x_10459) ;  /* 0x0000000000082947 */ /* 0x002fea0003800000 */
[----:B------:R-:W1:Y:S02]  /*5910*/  SYNCS.PHASECHK.TRANS64.TRYWAIT P2, [UR6+0x2d850], R6 ;  /* 0x02d85006ff0075a7 */ /* 0x000e640008040146 */
[----:B-1----:R-:W-:Y:S05]  /*5920*/  @!P2 BRA `(.L_x_10462) ;  /* 0x000001280014a947 */ /* 0x002fea0003800000 */
.L_x_10459:
[----:B------:R-:W-:Y:S01]  /*5930*/  UIADD3 UR6, UR42, 0x400, URZ ;  /* 0x000004002a067890 */ /* 0x000fe2000fffe03f */
[----:B------:R-:W-:Y:S01]  /*5940*/  WARPGROUP.ARRIVE ;  /* 0x00000000000079c5 */ /* 0x000fe20000000000 */
[----:B------:R-:W-:-:S05]  /*5950*/  ULEA UR7, UR54, UR42, 0xd ;  /* 0x0000002a36077291 */ /* 0x000fca000f8e683f */
[----:B------:R-:W1:Y:S01]  /*5960*/  S2R R8, SR_TID.X ;  /* 0x0000000000087919 */ /* 0x000e620000002100 */
[----:B------:R-:W-:Y:S01]  /*5970*/  USHF.R.U32.HI UR6, URZ, 0x4, UR6 ;  /* 0x000000043f067899 */ /* 0x000fe20008011606 */
[----:B------:R-:W-:Y:S01]  /*5980*/  PLOP3.LUT P2, PT, PT, PT, UP0, 0x80, 0x0 ;  /* 0x000000000000781c */ /* 0x000fe20003f4f008 */
[----:B------:R-:W-:Y:S01]  /*5990*/  UIADD3 UR7, UR7, 0x21800, URZ ;  /* 0x0002180007077890 */ /* 0x000fe2000fffe03f */
[----:B------:R-:W-:Y:S01]  /*59a0*/  PLOP3.LUT P3, PT, PT, PT, UP0, 0x80, 0x0 ;  /* 0x000000000000781c */ /* 0x000fe20003f6f008 */
[----:B------:R-:W-:Y:S01]  /*59b0*/  ULOP3.LUT UR6, UR6, 0x3fff, URZ, 0xc0, !UPT ;  /* 0x00003fff06067892 */ /* 0x000fe2000f8ec03f */
[----:B------:R-:W-:Y:S01]  /*59c0*/  VIADD R13, R136, UR40 ;  /* 0x00000028880d7c36 */ /* 0x000fe20008000000 */
[----:B------:R-:W-:Y:S01]  /*59d0*/  USHF.R.U32.HI UR7, URZ, 0x4, UR7 ;  /* 0x000000043f077899 */ /* 0x000fe20008011607 */
[----:B------:R-:W-:Y:S01]  /*59e0*/  IMAD.SHL.U32 R12, R2, 0x80, RZ ;  /* 0x00000080020c7824 */ /* 0x000fe200078e00ff */
[----:B------:R-:W-:Y:S01]  /*59f0*/  ULOP3.LUT UR10, UR6, 0x2000000, URZ, 0xfc, !UPT ;  /* 0x02000000060a7892 */ /* 0x000fe2000f8efc3f */
[----:B------:R-:W-:Y:S01]  /*5a00*/  IMAD.U32 R10, RZ, RZ, UR47 ;  /* 0x0000002fff0a7e24 */ /* 0x000fe2000f8e00ff */
[----:B------:R-:W-:-:S02]  /*5a10*/  ULOP3.LUT UR6, UR7, 0x3fff, URZ, 0xc0, !UPT ;  /* 0x00003fff07067892 */ /* 0x000fc4000f8ec03f */
[----:B------:R-:W-:Y:S02]  /*5a20*/  UIMAD UR7, UR48, 0x600, UR10 ;  /* 0x00000600300778a4 */ /* 0x000fe4000f8e020a */
[----:B------:R-:W-:Y:S01]  /*5a30*/  ULOP3.LUT UR6, UR6, 0x10000, URZ, 0xfc, !UPT ;  /* 0x0001000006067892 */ /* 0x000fe2000f8efc3f */
[----:B------:R-:W-:Y:S01]  /*5a40*/  UMOV UR31, 0x80000020 ;  /* 0x80000020001f7882 */ /* 0x000fe20000000000 */
[----:B------:R-:W-:-:S03]  /*5a50*/  UMOV UR29, 0x40000040 ;  /* 0x40000040001d7882 */ /* 0x000fc60000000000 */
[----:B------:R-:W-:Y:S02]  /*5a60*/  UMOV UR30, UR7 ;  /* 0x00000007001e7c82 */ /* 0x000fe40008000000 */
[----:B------:R-:W-:Y:S02]  /*5a70*/  UMOV UR28, UR6 ;  /* 0x00000006001c7c82 */ /* 0x000fe40008000000 */
[----:B------:R-:W-:Y:S01]  /*5a80*/  HGMMA.64x96x16.F32.BF16 R88, gdesc[UR28].tnspB, R88, gsb0 ;  /* 0x416000001c5879f0 */ /* 0x000fe20008001858 */
[----:B------:R-:W-:Y:S02]  /*5a90*/  UIADD3 UR30, UR7, 0x40, URZ ;  /* 0x00000040071e7890 */ /* 0x000fe4000fffe03f */
[----:B------:R-:W-:Y:S01]  /*5aa0*/  UIADD3 UR28, UR6, 0x2, URZ ;  /* 0x00000002061c7890 */ /* 0x000fe2000fffe03f */
[----:B------:R-:W-:Y:S01]  /*5ab0*/  UMOV UR31, 0x80000020 ;  /* 0x80000020001f7882 */ /* 0x000fe20000000000 */
[----:B------:R-:W-:Y:S01]  /*5ac0*/  UMOV UR29, 0x40000040 ;  /* 0x40000040001d7882 */ /* 0x000fe20000000000 */
[----:B-1----:R-:W-:-:S05]  /*5ad0*/  SHF.R.U32.HI R7, RZ, 0x7, R8 ;  /* 0x00000007ff077819 */ /* 0x002fca0000011608 */
[----:B------:R-:W-:Y:S01]  /*5ae0*/  VIADD R7, R7, 0x9 ;  /* 0x0000000907077836 */ /* 0x000fe20000000000 */
        /* <DEDUP_REMOVED lines=46> */
[----:B------:R-:W-:Y:S01]  /*5dd0*/  @P3 SHF.R.U32.HI R13, RZ, UR6, R6 ;  /* 0x00000006ff0d3c19 */ /* 0x000fe20008011606 */
[----:B------:R-:W-:Y:S01]  /*5de0*/  IMAD.U32 R6, RZ, RZ, UR57 ;  /* 0x00000039ff067e24 */ /* 0x000fe2000f8e00ff */
[----:B------:R-:W-:Y:S01]  /*5df0*/  SEL R7, R7, 0x9, !P2 ;  /* 0x0000000907077807 */ /* 0x000fe20005000000 */
[----:B------:R-:W-:Y:S01]  /*5e00*/  ULOP3.LUT UR6, URZ, UR35, URZ, 0x33, !UPT ;  /* 0x000000233f067292 */ /* 0x000fe2000f8e333f */
[----:B------:R-:W-:Y:S01]  /*5e10*/  PLOP3.LUT P2, PT, PT, PT, UP1, 0x40, 0x0 ;  /* 0x000000000000781c */ /* 0x000fe20003f4e818 */
[----:B------:R-:W0:Y:S01]  /*5e20*/  SHFL.IDX PT, R14, R13, RZ, 0x1c1f ;  /* 0x001c1fff0d0e7589 */ /* 0x000e2200000e0000 */
[----:B------:R-:W-:-:S05]  /*5e30*/  @!P1 LEA R6, R6, UR42, 0x3 ;  /* 0x0000002a06069c11 */ /* 0x000fca000f8e18ff */
[----:B------:R-:W-:-:S05]  /*5e40*/  @!P1 VIADD R6, R6, 0x2d840 ;  /* 0x0002d84006069836 */ /* 0x000fca0000000000 */
[----:B------:R-:W-:Y:S01]  /*5e50*/  @!P1 PRMT R6, RZ, 0x654, R6 ;  /* 0x00000654ff069816 */ /* 0x000fe20000000006 */
[----:B------:R-:W-:Y:S02]  /*5e60*/  WARPGROUP.DEPBAR.LE gsb0, 0x0 ;  /* 0x00008000000079c5 */ /* 0x000fe40000010000 */
[----:B------:R-:W-:-:S06]  /*5e70*/  WARPGROUP.ARRIVE ;  /* 0x00000000000079c5 */ /* 0x000fcc0000000000 */
[----:B------:R-:W-:Y:S03]  /*5e80*/  HGMMA.64x96x16.F32.BF16 R88, gdesc[UR28].tnspB, R88, gsb0 ;  /* 0x416000001c5879f0 */ /* 0x000fe60008001858 */
[----:B------:R-:W-:Y:S02]  /*5e90*/  WARPGROUP.DEPBAR.LE gsb0, 0x0 ;  /* 0x00008000000079c5 */ /* 0x000fe40000010000 */
[----:B------:R1:W-:Y:S06]  /*5ea0*/  BAR.ARV R7, 0x100 ;  /* 0x000400070000751d */ /* 0x0003ec0000002000 */
[----:B------:R2:W-:Y:S02]  /*5eb0*/  @!P1 SYNCS.ARRIVE.TRANS64.RED.A1T0 RZ, [R6+URZ], RZ ;  /* 0x000000ff06ff99a7 */ /* 0x0005e4000810043f */
[----:B--2---:R-:W-:-:S04]  /*5ec0*/  IADD3 R6, -R16, 0x1, -R12 ;  /* 0x0000000110067810 */ /* 0x004fc80007ffe90c */
[----:B------:R-:W-:-:S05]  /*5ed0*/  IADD3 R10, -R10, UR39, R6 ;  /* 0x000000270a0a7c10 */ /* 0x000fca000fffe106 */
[C---:B------:R-:W-:Y:S02]  /*5ee0*/  VIADD R11, R10.reuse, UR55 ;  /* 0x000000370a0b7c36 */ /* 0x040fe40008000000 */
[----:B------:R-:W-:Y:S02]  /*5ef0*/  VIADD R10, R10, UR6 ;  /* 0x000000060a0a7c36 */ /* 0x000fe40008000000 */
[C---:B0-----:R-:W-:Y:S02]  /*5f00*/  IMAD.IADD R9, R14.reuse, 0x1, R11 ;  /* 0x000000010e097824 */ /* 0x041fe400078e020b */
        /* <DEDUP_REMOVED lines=15> */
.L_x_10465:
[----:B------:R-:W-:-:S05]  /*6000*/  IMAD.U32 R15, RZ, RZ, UR34 ;  /* 0x00000022ff0f7e24 */ /* 0x000fca000f8e00ff */
[----:B------:R-:W-:-:S13]  /*6010*/  ISETP.NE.AND P2, PT, R15, 0x1, PT ;  /* 0x000000010f00780c */ /* 0x000fda0003f45270 */
[----:B------:R-:W0:Y:S02]  /*6020*/  @P2 LDC.64 R6, c[0x0][0x9e8] ;  /* 0x00027a00ff062b82 */ /* 0x000e240000000a00 */
[----:B0-----:R-:W-:-:S05]  /*6030*/  @P2 IMAD.HI.U32 R6, R14, R6, RZ ;  /* 0x000000060e062227 */ /* 0x001fca00078e00ff */
[----:B------:R-:W-:-:S07]  /*6040*/  @P2 SHF.R.U32.HI R14, RZ, R7, R6 ;  /* 0x00000007ff0e2219 */ /* 0x000fce0000011606 */
.L_x_10466:
[----:B------:R-:W-:Y:S05]  /*6050*/  BSYNC B0 ;  /* 0x0000000000007941 */ /* 0x000fea0003800000 */
.L_x_10464:
[----:B------:R-:W-:-:S04]  /*6060*/  IMAD R14, R14, R15, -R12 ;  /* 0x0000000f0e0e7224 */ /* 0x000fc800078e0a0c */
[----:B------:R-:W-:-:S05]  /*6070*/  IMAD.IADD R14, R14, 0x1, -R16 ;  /* 0x000000010e0e7824 */ /* 0x000fca00078e0a10 */
[----:B------:R-:W-:Y:S02]  /*6080*/  VIMNMX R8, R8, R14, !PT ;  /* 0x0000000e08087248 */ /* 0x000fe40007fe0100 */
[----:B------:R-:W-:-:S07]  /*6090*/  VIADDMNMX R9, R14, R15, R9, PT ;  /* 0x0000000f0e097246 */ /* 0x000fce0003800109 */
.L_x_10463:
        /* <DEDUP_REMOVED lines=115> */
.L_x_10469:
[----:B------:R-:W-:-:S05]  /*67d0*/  IMAD.U32 R9, RZ, RZ, UR34 ;  /* 0x00000022ff097e24 */ /* 0x000fca000f8e00ff */
[----:B------:R-:W-:-:S13]  /*67e0*/  ISETP.NE.AND P3, PT, R9, 0x1, PT ;  /* 0x000000010900780c */ /* 0x000fda0003f65270 */
[----:B------:R-:W0:Y:S02]  /*67f0*/  @P3 LDC.64 R6, c[0x0][0x9e8] ;  /* 0x00027a00ff063b82 */ /* 0x000e240000000a00 */
[----:B0-----:R-:W-:-:S05]  /*6800*/  @P3 IMAD.HI.U32 R6, R8, R6, RZ ;  /* 0x0000000608063227 */ /* 0x001fca00078e00ff */
[----:B------:R-:W-:-:S07]  /*6810*/  @P3 SHF.R.U32.HI R8, RZ, R7, R6 ;  /* 0x00000007ff083219 */ /* 0x000fce0000011606 */
.L_x_10470:
[----:B------:R-:W-:Y:S05]  /*6820*/  BSYNC B0 ;  /* 0x0000000000007941 */ /* 0x000fea0003800000 */
.L_x_10468:
[----:B------:R-:W-:-:S04]  /*6830*/  IMAD R8, R8, R9, -R12 ;  /* 0x0000000908087224 */ /* 0x000fc800078e0a0c */
[----:B------:R-:W-:-:S05]  /*6840*/  IMAD.IADD R8, R8, 0x1, -R16 ;  /* 0x0000000108087824 */ /* 0x000fca00078e0a10 */
[----:B------:R-:W-:Y:S02]  /*6850*/  VIMNMX R10, R10, R8, !PT ;  /* 0x000000080a0a7248 */ /* 0x000fe40007fe0100 */
[----:B------:R-:W-:-:S07]  /*6860*/  VIADDMNMX R11, R8, R9, R11, PT ;  /* 0x00000009080b7246 */ /* 0x000fce000380010b */
.L_x_10467:
[----:B------:R-:W-:Y:S01]  /*6870*/  FMNMX.FTZ R6, R24, R0, !PT ;  /* 0x0000000018067209 */ /* 0x000fe20007810000 */
[----:B------:R-:W-:Y:S01]  /*6880*/  UMOV UR51, UR56 ;  /* 0x0000003800337c82 */ /* 0x000fe20008000000 */
        /* <DEDUP_REMOVED lines=16> */
[----:B------:R-:W-:-:S02]  /*6990*/  ISETP.GT.AND P5, PT, R10, 0x18, P2 ;  /* 0x000000180a00780c */ /* 0x000fc400017a4270 */
[----:B------:R-:W-:Y:S02]  /*69a0*/  FMNMX.FTZ R6, R41, R6, !PT ;  /* 0x0000000629067209 */ /* 0x000fe40007810000 */
[C---:B------:R-:W-:Y:S02]  /*69b0*/  ISETP.LT.OR P4, PT, R11.reuse, 0x1a, P4 ;  /* 0x0000001a0b00780c */ /* 0x040fe40002781670 */
[----:B------:R-:W-:Y:S02]  /*69c0*/  FMNMX.FTZ R6, R44, R6, !PT ;  /* 0x000000062c067209 */ /* 0x000fe40007810000 */
[----:B------:R-:W-:Y:S02]  /*69d0*/  ISETP.LT.OR P6, PT, R11, 0x11, P6 ;  /* 0x000000110b00780c */ /* 0x000fe400037c1670 */
[----:B------:R-:W-:Y:S02]  /*69e0*/  FMNMX.FTZ R6, R45, R6, !PT ;  /* 0x000000062d067209 */ /* 0x000fe40007810000 */
[----:B------:R-:W-:-:S02]  /*69f0*/  ISETP.LT.OR P5, PT, R11, 0x19, P5 ;  /* 0x000000190b00780c */ /* 0x000fc40002fa1670 */
[----:B------:R-:W-:Y:S02]  /*6a00*/  FMNMX.FTZ R6, R48, R6, !PT ;  /* 0x0000000630067209 */ /* 0x000fe40007810000 */
[----:B------:R-:W-:Y:S02]  /*6a10*/  FSEL R39, R39, -INF , !P4 ;  /* 0xff80000027277808 */ /* 0x000fe40006000000 */
[----:B------:R-:W-:Y:S02]  /*6a20*/  FMNMX.FTZ R6, R49, R6, !PT ;  /* 0x0000000631067209 */ /* 0x000fe40007810000 */
[----:B------:R-:W-:Y:S02]  /*6a30*/  FSEL R34, R34, -INF , !P6 ;  /* 0xff80000022227808 */ /* 0x000fe40007000000 */
[----:B------:R-:W-:Y:S02]  /*6a40*/  FMNMX.FTZ R6, R52, R6, !PT ;  /* 0x0000000634067209 */ /* 0x000fe40007810000 */
[----:B------:R-:W-:-:S02]  /*6a50*/  FSEL R38, R38, -INF , !P5 ;  /* 0xff80000026267808 */ /* 0x000fc40006800000 */
[----:B------:R-:W-:Y:S02]  /*6a60*/  FMNMX.FTZ R6, R53, R6, !PT ;  /* 0x0000000635067209 */ /* 0x000fe40007810000 */
[----:B------:R-:W-:Y:S02]  /*6a70*/  ISETP.GT.AND P4, PT, R10, 0x29, P2 ;  /* 0x000000290a00780c */ /* 0x000fe40001784270 */
[----:B------:R-:W-:Y:S02]  /*6a80*/  FMNMX.FTZ R6, R56, R6, !PT ;  /* 0x0000000638067209 */ /* 0x000fe40007810000 */
[C---:B------:R-:W-:Y:S02]  /*6a90*/  ISETP.GT.AND P6, PT, R10.reuse, 0x20, P2 ;  /* 0x000000200a00780c */ /* 0x040fe400017c4270 */
[----:B------:R-:W-:Y:S02]  /*6aa0*/  FMNMX.FTZ R6, R57, R6, !PT ;  /* 0x0000000639067209 */ /* 0x000fe40007810000 */
[----:B------:R-:W-:-:S02]  /*6ab0*/  ISETP.GT.AND P5, PT, R10, 0x28, P2 ;  /* 0x000000280a00780c */ /* 0x000fc400017a4270 */
[----:B------:R-:W-:Y:S02]  /*6ac0*/  FMNMX.FTZ R6, R60, R6, !PT ;  /* 0x000000063c067209 */ /* 0x000fe40007810000 */
[----:B------:R-:W-:Y:S02]  /*6ad0*/  ISETP.LT.OR P4, PT, R11, 0x2a, P4 ;  /* 0x0000002a0b00780c */ /* 0x000fe40002781670 */
[----:B------:R-:W-:Y:S02]  /*6ae0*/  FMNMX.FTZ R6, R61, R6, !PT ;  /* 0x000000063d067209 */ /* 0x000fe40007810000 */
[C---:B------:R-:W-:Y:S02]  /*6af0*/  ISETP.LT.OR P6, PT, R11.reuse, 0x21, P6 ;  /* 0x000000210b00780c */ /* 0x040fe400037c1670 */
        /* <DEDUP_REMOVED lines=24> */
[----:B------:R-:W-:Y:S01]  /*6c80*/  FSEL R54, R54, -INF , !P5 ;  /* 0xff80000036367808 */ /* 0x000fe20006800000 */
[----:B------:R-:W0:Y:S01]  /*6c90*/  SHFL.BFLY PT, R7, R6, 0x2, 0x1f ;  /* 0x0c401f0006077f89 */ /* 0x000e2200000e0000 */
        /* <DEDUP_REMOVED lines=12> */
[----:B0-----:R-:W-:-:S02]  /*6d60*/  FMNMX.FTZ R6, R6, R7, !PT ;  /* 0x0000000706067209 */ /* 0x001fc40007810000 */
[C---:B------:R-:W-:Y:S02]  /*6d70*/  ISETP.LT.OR P4, PT, R11.reuse, 0x5a, P4 ;  /* 0x0000005a0b00780c */ /* 0x040fe40002781670 */
[C---:B------:R-:W-:Y:S01]  /*6d80*/  ISETP.LT.OR P6, PT, R11.reuse, 0x51, P6 ;  /* 0x000000510b00780c */ /* 0x040fe200037c1670 */
[----:B------:R-:W0:Y:S01]  /*6d90*/  SHFL.BFLY PT, R7, R6, 0x1, 0x1f ;  /* 0x0c201f0006077f89 */ /* 0x000e2200000e0000 */
[----:B------:R-:W-:Y:S02]  /*6da0*/  ISETP.LT.OR P5, PT, R11, 0x59, P5 ;  /* 0x000000590b00780c */ /* 0x000fe40002fa1670 */
[----:B------:R-:W-:Y:S02]  /*6db0*/  FSEL R71, R71, -INF , !P4 ;  /* 0xff80000047477808 */ /* 0x000fe40006000000 */
[----:B------:R-:W-:Y:S02]  /*6dc0*/  FSEL R66, R66, -INF , !P6 ;  /* 0xff80000042427808 */ /* 0x000fe40007000000 */
[----:B------:R-:W-:-:S02]  /*6dd0*/  FSEL R70, R70, -INF , !P5 ;  /* 0xff80000046467808 */ /* 0x000fc40006800000 */
[C---:B------:R-:W-:Y:S02]  /*6de0*/  ISETP.GT.AND P4, PT, R10.reuse, RZ, P2 ;  /* 0x000000ff0a00720c */ /* 0x040fe40001784270 */
[C---:B------:R-:W-:Y:S02]  /*6df0*/  ISETP.GT.AND P6, PT, R10.reuse, 0x60, P2 ;  /* 0x000000600a00780c */ /* 0x040fe400017c4270 */
[----:B------:R-:W-:Y:S02]  /*6e00*/  ISETP.GT.AND P5, PT, R10, 0x68, P2 ;  /* 0x000000680a00780c */ /* 0x000fe400017a4270 */
[C---:B------:R-:W-:Y:S02]  /*6e10*/  ISETP.LT.OR P4, PT, R11.reuse, 0x1, P4 ;  /* 0x000000010b00780c */ /* 0x040fe40002781670 */
[C---:B------:R-:W-:Y:S02]  /*6e20*/  ISETP.LT.OR P6, PT, R11.reuse, 0x61, P6 ;  /* 0x000000610b00780c */ /* 0x040fe400037c1670 */
[----:B------:R-:W-:-:S02]  /*6e30*/  ISETP.LT.OR P5, PT, R11, 0x69, P5 ;  /* 0x000000690b00780c */ /* 0x000fc40002fa1670 */
[----:B------:R-:W-:Y:S02]  /*6e40*/  FSEL R26, R26, -INF , !P4 ;  /* 0xff8000001a1a7808 */ /* 0x000fe40006000000 */
[----:B------:R-:W-:Y:S02]  /*6e50*/  FSEL R74, R74, -INF , !P6 ;  /* 0xff8000004a4a7808 */ /* 0x000fe40007000000 */
[----:B0-----:R-:W-:Y:S02]  /*6e60*/  FMNMX.FTZ R6, R6, R7, !PT ;  /* 0x0000000706067209 */ /* 0x001fe40007810000 */
[----:B------:R-:W-:Y:S02]  /*6e70*/  FSEL R78, R78, -INF , !P5 ;  /* 0xff8000004e4e7808 */ /* 0x000fe40006800000 */
[----:B------:R-:W-:Y:S02]  /*6e80*/  FSETP.NEU.FTZ.AND P3, PT, R6, -INF , PT ;  /* 0xff8000000600780b */ /* 0x000fe40003f7d000 */
[----:B------:R-:W-:-:S02]  /*6e90*/  ISETP.GT.AND P6, PT, R10, 0x69, P2 ;  /* 0x000000690a00780c */ /* 0x000fc400017c4270 */
[----:B------:R-:W-:Y:S02]  /*6ea0*/  FSEL R7, R6, RZ, P3 ;  /* 0x000000ff06077208 */ /* 0x000fe40001800000 */
[C---:B------:R-:W-:Y:S02]  /*6eb0*/  ISETP.GT.AND P5, PT, R10.reuse, 0x71, P2 ;  /* 0x000000710a00780c */ /* 0x040fe400017a4270 */
[----:B------:R-:W-:Y:S01]  /*6ec0*/  ISETP.GT.AND P4, PT, R10, 0x78, P2 ;  /* 0x000000780a00780c */ /* 0x000fe20001784270 */
[----:B------:R-:W-:Y:S01]  /*6ed0*/  FADD.FTZ R7, -R7, R0 ;  /* 0x0000000007077221 */ /* 0x000fe20000010100 */
[----:B------:R-:W-:Y:S01]  /*6ee0*/  FMUL.FTZ R0, R6, UR33 ;  /* 0x0000002106007c20 */ /* 0x000fe20008410000 */
[C---:B------:R-:W-:Y:S02]  /*6ef0*/  ISETP.LT.OR P6, PT, R11.reuse, 0x6a, P6 ;  /* 0x0000006a0b00780c */ /* 0x040fe400037c1670 */
[----:B------:R-:W-:Y:S01]  /*6f00*/  ISETP.LT.OR P5, PT, R11, 0x72, P5 ;  /* 0x000000720b00780c */ /* 0x000fe20002fa1670 */
[----:B------:R-:W-:Y:S01]  /*6f10*/  FMUL.FTZ R7, R7, UR33 ;  /* 0x0000002107077c20 */ /* 0x000fe20008410000 */
[----:B------:R-:W-:-:S02]  /*6f20*/  FSEL R0, R0, RZ, P3 ;  /* 0x000000ff00007208 */ /* 0x000fc40001800000 */
[----:B------:R-:W-:Y:S02]  /*6f30*/  ISETP.GT.AND P3, PT, R10, 0x1, P2 ;  /* 0x000000010a00780c */ /* 0x000fe40001764270 */
[----:B------:R-:W-:Y:S01]  /*6f40*/  FSEL R79, R79, -INF , !P6 ;  /* 0xff8000004f4f7808 */ /* 0x000fe20007000000 */
[--C-:B------:R-:W-:Y:S01]  /*6f50*/  FFMA.FTZ R24, R24, UR33, -R0.reuse ;  /* 0x0000002118187c23 */ /* 0x100fe20008010800 */
[----:B------:R-:W-:Y:S01]  /*6f60*/  ISETP.LT.OR P3, PT, R11, 0x2, P3 ;  /* 0x000000020b00780c */ /* 0x000fe20001f61670 */
[--C-:B------:R-:W-:Y:S01]  /*6f70*/  FFMA.FTZ R25, R25, UR33, -R0.reuse ;  /* 0x0000002119197c23 */ /* 0x100fe20008010800 */
[----:B------:R-:W-:Y:S01]  /*6f80*/  ISETP.LT.OR P4, PT, R11, 0x79, P4 ;  /* 0x000000790b00780c */ /* 0x000fe20002781670 */
[----:B------:R-:W-:Y:S01]  /*6f90*/  MUFU.EX2 R8, R24 ;  /* 0x0000001800087308 */ /* 0x000fe20000000800 */
[----:B------:R-:W-:Y:S01]  /*6fa0*/  FSEL R27, R27, -INF , !P3 ;  /* 0xff8000001b1b7808 */ /* 0x000fe20005800000 */
[--C-:B------:R-:W-:Y:S01]  /*6fb0*/  FFMA.FTZ R28, R28, UR33, -R0.reuse ;  /* 0x000000211c1c7c23 */ /* 0x100fe20008010800 */
[----:B------:R-:W-:Y:S01]  /*6fc0*/  ISETP.GT.AND P3, PT, R10, 0x11, P2 ;  /* 0x000000110a00780c */ /* 0x000fe20001764270 */
[--C-:B------:R-:W-:Y:S01]  /*6fd0*/  FFMA.FTZ R29, R29, UR33, -R0.reuse ;  /* 0x000000211d1d7c23 */ /* 0x100fe20008010800 */
[----:B------:R-:W-:Y:S01]  /*6fe0*/  FSEL R83, R83, -INF , !P5 ;  /* 0xff80000053537808 */ /* 0x000fe20006800000 */
[--C-:B------:R-:W-:Y:S01]  /*6ff0*/  FFMA.FTZ R32, R32, UR33, -R0.reuse ;  /* 0x0000002120207c23 */ /* 0x100fe20008010800 */
[----:B------:R-:W-:Y:S01]  /*7000*/  ISETP.LT.OR P3, PT, R11, 0x12, P3 ;  /* 0x000000120b00780c */ /* 0x000fe20001f61670 */
[----:B------:R-:W0:Y:S01]  /*7010*/  MUFU.EX2 R7, R7 ;  /* 0x0000000700077308 */ /* 0x000e220000000800 */
[----:B------:R-:W-:Y:S01]  /*7020*/  FSEL R86, R86, -INF , !P4 ;  /* 0xff80000056567808 */ /* 0x000fe20006000000 */
[--C-:B------:R-:W-:Y:S01]  /*7030*/  FFMA.FTZ R33, R33, UR33, -R0.reuse ;  /* 0x0000002121217c23 */ /* 0x100fe20008010800 */
[----:B------:R-:W-:Y:S01]  /*7040*/  FSEL R35, R35, -INF , !P3 ;  /* 0xff80000023237808 */ /* 0x000fe20005800000 */
[--C-:B------:R-:W-:Y:S01]  /*7050*/  FFMA.FTZ R36, R36, UR33, -R0.reuse ;  /* 0x0000002124247c23 */ /* 0x100fe20008010800 */
[----:B------:R-:W-:Y:S01]  /*7060*/  ISETP.GT.AND P3, PT, R10, 0x21, P2 ;  /* 0x000000210a00780c */ /* 0x000fe20001764270 */
[--C-:B------:R-:W-:Y:S01]  /*7070*/  FFMA.FTZ R37, R37, UR33, -R0.reuse ;  /* 0x0000002125257c23 */ /* 0x100fe20008010800 */
[--C-:B------:R-:W-:Y:S01]  /*7080*/  FFMA.FTZ R40, R40, UR33, -R0.reuse ;  /* 0x0000002128287c23 */ /* 0x100fe20008010800 */
[----:B------:R-:W1:Y:S01]  /*7090*/  MUFU.EX2 R25, R25 ;  /* 0x0000001900197308 */ /* 0x000e620000000800 */
[----:B------:R-:W-:Y:S01]  /*70a0*/  ISETP.LT.OR P3, PT, R11, 0x22, P3 ;  /* 0x000000220b00780c */ /* 0x000fe20001f61670 */
[--C-:B------:R-:W-:Y:S01]  /*70b0*/  FFMA.FTZ R41, R41, UR33, -R0.reuse ;  /* 0x0000002129297c23 */ /* 0x100fe20008010800 */
[--C-:B------:R-:W-:Y:S01]  /*70c0*/  FFMA.FTZ R44, R44, UR33, -R0.reuse ;  /* 0x000000212c2c7c23 */ /* 0x100fe20008010800 */
[--C-:B------:R-:W-:Y:S01]  /*70d0*/  FFMA.FTZ R45, R45, UR33, -R0.reuse ;  /* 0x000000212d2d7c23 */ /* 0x100fe20008010800 */
[----:B------:R-:W-:Y:S01]  /*70e0*/  FSEL R43, R43, -INF , !P3 ;  /* 0xff8000002b2b7808 */ /* 0x000fe20005800000 */
[----:B------:R-:W-:Y:S01]  /*70f0*/  FFMA.FTZ R48, R48, UR33, -R0 ;  /* 0x0000002130307c23 */ /* 0x000fe20008010800 */
[----:B------:R-:W-:Y:S01]  /*7100*/  ISETP.GT.AND P3, PT, R10, 0x31, P2 ;  /* 0x000000310a00780c */ /* 0x000fe20001764270 */
[----:B------:R-:W-:Y:S01]  /*7110*/  MUFU.EX2 R29, R29 ;  /* 0x0000001d001d7308 */ /* 0x000fe20000000800 */
[----:B0-----:R-:W-:Y:S01]  /*7120*/  FFMA.FTZ R4, R7, R4, R8 ;  /* 0x0000000407047223 */ /* 0x001fe20000010008 */
[--C-:B------:R-:W-:Y:S01]  /*7130*/  FFMA.FTZ R49, R49, UR33, -R0.reuse ;  /* 0x0000002131317c23 */ /* 0x100fe20008010800 */
[----:B------:R-:W-:Y:S01]  /*7140*/  ISETP.LT.OR P3, PT, R11, 0x32, P3 ;  /* 0x000000320b00780c */ /* 0x000fe20001f61670 */
[--C-:B------:R-:W-:Y:S01]  /*7150*/  FFMA.FTZ R52, R52, UR33, -R0.reuse ;  /* 0x0000002134347c23 */ /* 0x100fe20008010800 */
[--C-:B------:R-:W-:Y:S01]  /*7160*/  FFMA.FTZ R53, R53, UR33, -R0.reuse ;  /* 0x0000002135357c23 */ /* 0x100fe20008010800 */
[----:B------:R-:W-:Y:S01]  /*7170*/  FFMA.FTZ R56, R56, UR33, -R0 ;  /* 0x0000002138387c23 */ /* 0x000fe20008010800 */
[----:B------:R-:W-:Y:S01]  /*7180*/  FSEL R51, R51, -INF , !P3 ;  /* 0xff80000033337808 */ /* 0x000fe20005800000 */
[----:B------:R-:W-:Y:S01]  /*7190*/  MUFU.EX2 R33, R33 ;  /* 0x0000002100217308 */ /* 0x000fe20000000800 */
[----:B------:R-:W-:Y:S01]  /*71a0*/  ISETP.GT.AND P3, PT, R10, 0x41, P2 ;  /* 0x000000410a00780c */ /* 0x000fe20001764270 */
[C---:B-1----:R-:W-:Y:S01]  /*71b0*/  FADD.FTZ R4, R25.reuse, R4 ;  /* 0x0000000419047221 */ /* 0x042fe20000010000 */
[----:B------:R-:W-:Y:S01]  /*71c0*/  F2FP.BF16.F32.PACK_AB R8, R25, R8 ;  /* 0x000000081908723e */ /* 0x000fe200000010ff */
[--C-:B------:R-:W-:Y:S01]  /*71d0*/  FFMA.FTZ R57, R57, UR33, -R0.reuse ;  /* 0x0000002139397c23 */ /* 0x100fe20008010800 */
[----:B------:R-:W-:Y:S01]  /*71e0*/  ISETP.LT.OR P3, PT, R11, 0x42, P3 ;  /* 0x000000420b00780c */ /* 0x000fe20001f61670 */
[--C-:B------:R-:W-:Y:S01]  /*71f0*/  FFMA.FTZ R60, R60, UR33, -R0.reuse ;  /* 0x000000213c3c7c23 */ /* 0x100fe20008010800 */
[--C-:B------:R-:W-:Y:S01]  /*7200*/  FFMA.FTZ R61, R61, UR33, -R0.reuse ;  /* 0x000000213d3d7c23 */ /* 0x100fe20008010800 */
[----:B------:R-:W-:Y:S01]  /*7210*/  MUFU.EX2 R37, R37 ;  /* 0x0000002500257308 */ /* 0x000fe20000000800 */
[----:B------:R-:W-:Y:S01]  /*7220*/  FSEL R59, R59, -INF , !P3 ;  /* 0xff8000003b3b7808 */ /* 0x000fe20005800000 */
[--C-:B------:R-:W-:Y:S01]  /*7230*/  FFMA.FTZ R64, R64, UR33, -R0.reuse ;  /* 0x0000002140407c23 */ /* 0x100fe20008010800 */
[----:B------:R-:W-:Y:S01]  /*7240*/  ISETP.GT.AND P3, PT, R10, 0x51, P2 ;  /* 0x000000510a00780c */ /* 0x000fe20001764270 */
[--C-:B------:R-:W-:Y:S01]  /*7250*/  FFMA.FTZ R65, R65, UR33, -R0.reuse ;  /* 0x0000002141417c23 */ /* 0x100fe20008010800 */
[--C-:B------:R-:W-:Y:S01]  /*7260*/  FFMA.FTZ R68, R68, UR33, -R0.reuse ;  /* 0x0000002144447c23 */ /* 0x100fe20008010800 */
[--C-:B------:R-:W-:Y:S01]  /*7270*/  FFMA.FTZ R69, R69, UR33, -R0.reuse ;  /* 0x0000002145457c23 */ /* 0x100fe20008010800 */
[----:B------:R-:W-:Y:S01]  /*7280*/  ISETP.LT.OR P3, PT, R11, 0x52, P3 ;  /* 0x000000520b00780c */ /* 0x000fe20001f61670 */
[----:B------:R-:W-:Y:S01]  /*7290*/  MUFU.EX2 R24, R40 ;  /* 0x0000002800187308 */ /* 0x000fe20000000800 */
[--C-:B------:R-:W-:Y:S01]  /*72a0*/  FFMA.FTZ R72, R72, UR33, -R0.reuse ;  /* 0x0000002148487c23 */ /* 0x100fe20008010800 */
[--C-:B------:R-:W-:Y:S01]  /*72b0*/  FFMA.FTZ R73, R73, UR33, -R0.reuse ;  /* 0x0000002149497c23 */ /* 0x100fe20008010800 */
[----:B------:R-:W-:Y:S01]  /*72c0*/  FSEL R67, R67, -INF , !P3 ;  /* 0xff80000043437808 */ /* 0x000fe20005800000 */
[--C-:B------:R-:W-:Y:S01]  /*72d0*/  FFMA.FTZ R76, R76, UR33, -R0.reuse ;  /* 0x000000214c4c7c23 */ /* 0x100fe20008010800 */
[----:B------:R-:W-:Y:S01]  /*72e0*/  ISETP.GT.AND P3, PT, R10, 0x61, P2 ;  /* 0x000000610a00780c */ /* 0x000fe20001764270 */
[--C-:B------:R-:W-:Y:S01]  /*72f0*/  FFMA.FTZ R77, R77, UR33, -R0.reuse ;  /* 0x000000214d4d7c23 */ /* 0x100fe20008010800 */
[--C-:B------:R-:W-:Y:S01]  /*7300*/  FFMA.FTZ R80, R80, UR33, -R0.reuse ;  /* 0x0000002150507c23 */ /* 0x100fe20008010800 */
[----:B------:R-:W-:Y:S01]  /*7310*/  MUFU.EX2 R41, R41 ;  /* 0x0000002900297308 */ /* 0x000fe20000000800 */
[----:B------:R-:W-:Y:S01]  /*7320*/  ISETP.LT.OR P3, PT, R11, 0x62, P3 ;  /* 0x000000620b00780c */ /* 0x000fe20001f61670 */
[--C-:B------:R-:W-:Y:S01]  /*7330*/  FFMA.FTZ R81, R81, UR33, -R0.reuse ;  /* 0x0000002151517c23 */ /* 0x100fe20008010800 */
[--C-:B------:R-:W-:Y:S01]  /*7340*/  FFMA.FTZ R84, R84, UR33, -R0.reuse ;  /* 0x0000002154547c23 */ /* 0x100fe20008010800 */
[----:B------:R-:W-:Y:S01]  /*7350*/  FFMA.FTZ R0, R85, UR33, -R0 ;  /* 0x0000002155007c23 */ /* 0x000fe20008010800 */
[----:B------:R-:W-:Y:S01]  /*7360*/  FSEL R75, R75, -INF , !P3 ;  /* 0xff8000004b4b7808 */ /* 0x000fe20005800000 */
[-C--:B------:R-:W-:Y:S01]  /*7370*/  FMUL.FTZ R88, R88, R7.reuse ;  /* 0x0000000758587220 */ /* 0x080fe20000410000 */
[C---:B------:R-:W-:Y:S01]  /*7380*/  ISETP.GT.AND P3, PT, R10.reuse, 0x70, P2 ;  /* 0x000000700a00780c */ /* 0x040fe20001764270 */
[----:B------:R-:W-:Y:S01]  /*7390*/  MUFU.EX2 R45, R45 ;  /* 0x0000002d002d7308 */ /* 0x000fe20000000800 */
[----:B------:R-:W-:Y:S01]  /*73a0*/  ISETP.GT.AND P2, PT, R10, 0x79, P2 ;  /* 0x000000790a00780c */ /* 0x000fe20001744270 */
[----:B------:R-:W-:Y:S01]  /*73b0*/  FMUL.FTZ R89, R89, R7 ;  /* 0x0000000759597220 */ /* 0x000fe20000410000 */
[----:B------:R-:W-:Y:S01]  /*73c0*/  FMNMX.FTZ R10, R26, R5, !PT ;  /* 0x000000051a0a7209 */ /* 0x000fe20007810000 */
[-C--:B------:R-:W-:Y:S01]  /*73d0*/  FMUL.FTZ R92, R92, R7.reuse ;  /* 0x000000075c5c7220 */ /* 0x080fe20000410000 */
[----:B------:R-:W-:Y:S01]  /*73e0*/  ISETP.LT.OR P3, PT, R11, 0x71, P3 ;  /* 0x000000710b00780c */ /* 0x000fe20001f61670 */
[-C--:B------:R-:W-:Y:S01]  /*73f0*/  FMUL.FTZ R93, R93, R7.reuse ;  /* 0x000000075d5d7220 */ /* 0x080fe20000410000 */
[----:B------:R-:W-:Y:S01]  /*7400*/  FMNMX.FTZ R9, R27, R10, !PT ;  /* 0x0000000a1b097209 */ /* 0x000fe20007810000 */
[----:B------:R-:W-:Y:S01]  /*7410*/  MUFU.EX2 R49, R49 ;  /* 0x0000003100317308 */ /* 0x000fe20000000800 */
[----:B------:R-:W-:Y:S01]  /*7420*/  FSEL R82, R82, -INF , !P3 ;  /* 0xff80000052527808 */ /* 0x000fe20005800000 */
        /* <DEDUP_REMOVED lines=11> */
[-C--:B------:R-:W-:Y:S01]  /*74e0*/  FMUL.FTZ R105, R105, R7.reuse ;  /* 0x0000000769697220 */ /* 0x080fe20000410000 */
[-C--:B------:R-:W-:Y:S01]  /*74f0*/  FMUL.FTZ R108, R108, R7.reuse ;  /* 0x000000076c6c7220 */ /* 0x080fe20000410000 */
[----:B------:R-:W-:Y:S01]  /*7500*/  FMNMX.FTZ R9, R35, R10, !PT ;  /* 0x0000000a23097209 */ /* 0x000fe20007810000 */
[----:B------:R-:W-:Y:S01]  /*7510*/  MUFU.EX2 R56, R56 ;  /* 0x0000003800387308 */ /* 0x000fe20000000800 */
[-C--:B------:R-:W-:Y:S01]  /*7520*/  FMUL.FTZ R109, R109, R7.reuse ;  /* 0x000000076d6d7220 */ /* 0x080fe20000410000 */
        /* <DEDUP_REMOVED lines=18> */
[----:B------:R-:W-:-:S03]  /*7650*/  FMUL.FTZ R133, R133, R7 ;  /* 0x0000000785857220 */ /* 0x000fc60000410000 */
        /* <DEDUP_REMOVED lines=25> */
[----:B------:R-:W0:Y:S03]  /*77f0*/  MUFU.EX2 R10, R28 ;  /* 0x0000001c000a7308 */ /* 0x000e260000000800 */
[----:B------:R-:W-:-:S04]  /*7800*/  FMNMX.FTZ R9, R82, R9, !PT ;  /* 0x0000000952097209 */ /* 0x000fc80007810000 */
[----:B------:R-:W-:Y:S01]  /*7810*/  FMNMX.FTZ R9, R83, R9, !PT ;  /* 0x0000000953097209 */ /* 0x000fe20007810000 */
[----:B------:R-:W-:Y:S03]  /*7820*/  MUFU.EX2 R28, R48 ;  /* 0x00000030001c7308 */ /* 0x000fe60000000800 */
[----:B------:R-:W-:-:S04]  /*7830*/  FMNMX.FTZ R12, R86, R9, !PT ;  /* 0x00000009560c7209 */ /* 0x000fc80007810000 */
[----:B------:R-:W-:Y:S01]  /*7840*/  FMNMX.FTZ R12, R87, R12, !PT ;  /* 0x0000000c570c7209 */ /* 0x000fe20007810000 */
[----:B------:R-:W-:Y:S01]  /*7850*/  MUFU.EX2 R77, R77 ;  /* 0x0000004d004d7308 */ /* 0x000fe20000000800 */
[----:B0-----:R-:W-:Y:S01]  /*7860*/  FADD.FTZ R4, R10, R4 ;  /* 0x000000040a047221 */ /* 0x001fe20000010000 */
[C---:B------:R-:W-:Y:S02]  /*7870*/  F2FP.BF16.F32.PACK_AB R10, R29.reuse, R10 ;  /* 0x0000000a1d0a723e */ /* 0x040fe400000010ff */
[----:B------:R-:W0:Y:S01]  /*7880*/  SHFL.BFLY PT, R9, R12, 0x2, 0x1f ;  /* 0x0c401f000c097f89 */ /* 0x000e2200000e0000 */
[----:B------:R-:W-:-:S03]  /*7890*/  FADD.FTZ R13, R29, R4 ;  /* 0x000000041d0d7221 */ /* 0x000fc60000010000 */
[----:B------:R-:W-:Y:S08]  /*78a0*/  MUFU.EX2 R80, R80 ;  /* 0x0000005000507308 */ /* 0x000ff00000000800 */
[----:B------:R-:W-:Y:S08]  /*78b0*/  MUFU.EX2 R81, R81 ;  /* 0x0000005100517308 */ /* 0x000ff00000000800 */
[----:B------:R-:W-:Y:S01]  /*78c0*/  MUFU.EX2 R84, R84 ;  /* 0x0000005400547308 */ /* 0x000fe20000000800 */
[----:B0-----:R-:W-:-:S07]  /*78d0*/  FMNMX.FTZ R12, R12, R9, !PT ;  /* 0x000000090c0c7209 */ /* 0x001fce0007810000 */
[----:B------:R-:W-:Y:S01]  /*78e0*/  MUFU.EX2 R0, R0 ;  /* 0x0000000000007308 */ /* 0x000fe20000000800 */
[----:B------:R-:W0:Y:S02]  /*78f0*/  SHFL.BFLY PT, R9, R12, 0x1, 0x1f ;  /* 0x0c201f000c097f89 */ /* 0x000e2400000e0000 */
[----:B0-----:R-:W-:Y:S01]  /*7900*/  FMNMX.FTZ R12, R12, R9, !PT ;  /* 0x000000090c0c7209 */ /* 0x001fe20007810000 */
[----:B------:R-:W-:Y:S01]  /*7910*/  IMAD.U32 R9, RZ, RZ, UR48 ;  /* 0x00000030ff097e24 */ /* 0x000fe2000f8e00ff */
[----:B------:R-:W-:Y:S02]  /*7920*/  UMOV UR48, UR57 ;  /* 0x0000003900307c82 */ /* 0x000fe40008000000 */
[C---:B------:R-:W-:Y:S01]  /*7930*/  FSETP.NEU.FTZ.AND P2, PT, R12.reuse, -INF , PT ;  /* 0xff8000000c00780b */ /* 0x040fe20003f5d000 */
[----:B------:R-:W-:Y:S01]  /*7940*/  FMUL.FTZ R4, R12, UR33 ;  /* 0x000000210c047c20 */ /* 0x000fe20008410000 */
[----:B------:R-:W-:-:S04]  /*7950*/  @!P1 LEA R9, R9, UR42, 0x3 ;  /* 0x0000002a09099c11 */ /* 0x000fc8000f8e18ff */
[----:B------:R-:W-:Y:S01]  /*7960*/  FSEL R4, R4, RZ, P2 ;  /* 0x000000ff04047208 */ /* 0x000fe20001000000 */
[----:B------:R-:W-:-:S04]  /*7970*/  @!P1 VIADD R9, R9, 0x2d860 ;  /* 0x0002d86009099836 */ /* 0x000fc80000000000 */
[--C-:B------:R-:W-:Y:S01]  /*7980*/  FFMA.FTZ R14, R26, UR33, -R4.reuse ;  /* 0x000000211a0e7c23 */ /* 0x100fe20008010804 */
[--C-:B------:R-:W-:Y:S01]  /*7990*/  FFMA.FTZ R15, R27, UR33, -R4.reuse ;  /* 0x000000211b0f7c23 */ /* 0x100fe20008010804 */
[--C-:B------:R-:W-:Y:S01]  /*79a0*/  FFMA.FTZ R20, R30, UR33, -R4.reuse ;  /* 0x000000211e147c23 */ /* 0x100fe20008010804 */
[--C-:B------:R-:W-:Y:S01]  /*79b0*/  FFMA.FTZ R21, R31, UR33, -R4.reuse ;  /* 0x000000211f157c23 */ /* 0x100fe20008010804 */
[----:B------:R-:W-:Y:S01]  /*79c0*/  @!P1 PRMT R9, RZ, 0x654, R9 ;  /* 0x00000654ff099816 */ /* 0x000fe20000000009 */
[--C-:B------:R-:W-:Y:S01]  /*79d0*/  FFMA.FTZ R25, R38, UR33, -R4.reuse ;  /* 0x0000002126197c23 */ /* 0x100fe20008010804 */
[----:B------:R-:W-:Y:S01]  /*79e0*/  MUFU.EX2 R14, R14 ;  /* 0x0000000e000e7308 */ /* 0x000fe20000000800 */
[--C-:B------:R-:W-:Y:S01]  /*79f0*/  FFMA.FTZ R27, R39, UR33, -R4.reuse ;  /* 0x00000021271b7c23 */ /* 0x100fe20008010804 */
[----:B------:R0:W-:Y:S01]  /*7a00*/  @!P1 SYNCS.ARRIVE.TRANS64.RED.A1T0 RZ, [R9+URZ], RZ ;  /* 0x000000ff09ff99a7 */ /* 0x0001e2000810043f */
        /* <DEDUP_REMOVED lines=16> */
[----:B------:R-:W-:-:S05]  /*7b10*/  FFMA.FTZ R74, R74, UR33, -R4 ;  /* 0x000000214a4a7c23 */ /* 0x000fca0008010804 */
[----:B------:R-:W1:Y:S01]  /*7b20*/  MUFU.EX2 R21, R21 ;  /* 0x0000001500157308 */ /* 0x000e620000000800 */
[----:B0-----:R-:W-:-:S07]  /*7b30*/  F2FP.BF16.F32.PACK_AB R9, R15, R14 ;  /* 0x0000000e0f09723e */ /* 0x001fce00000010ff */
[----:B------:R-:W-:Y:S08]  /*7b40*/  MUFU.EX2 R25, R25 ;  /* 0x0000001900197308 */ /* 0x000ff00000000800 */
[----:B------:R-:W-:Y:S01]  /*7b50*/  MUFU.EX2 R26, R44 ;  /* 0x0000002c001a7308 */ /* 0x000fe20000000800 */
[----:B-1----:R-:W-:-:S05]  /*7b60*/  F2FP.BF16.F32.PACK_AB R11, R21, R20 ;  /* 0x00000014150b723e */ /* 0x002fca00000010ff */
[----:B------:R0:W-:Y:S02]  /*7b70*/  STSM.16.M88.4 [R17+0x21800], R8 ;  /* 0x0218000811007844 */ /* 0x0001e40000000200 */
[----:B------:R-:W-:Y:S08]  /*7b80*/  MUFU.EX2 R27, R27 ;  /* 0x0000001b001b7308 */ /* 0x000ff00000000800 */
[----:B------:R-:W-:Y:S01]  /*7b90*/  MUFU.EX2 R31, R31 ;  /* 0x0000001f001f7308 */ /* 0x000fe20000000800 */
[--C-:B0-----:R-:W-:Y:S01]  /*7ba0*/  FFMA.FTZ R9, R34, UR33, -R4.reuse ;  /* 0x0000002122097c23 */ /* 0x101fe20008010804 */
[----:B------:R-:W-:-:S06]  /*7bb0*/  FFMA.FTZ R11, R35, UR33, -R4 ;  /* 0x00000021230b7c23 */ /* 0x000fcc0008010804 */
[----:B------:R0:W1:Y:S01]  /*7bc0*/  MUFU.EX2 R8, R32 ;  /* 0x0000002000087308 */ /* 0x0000620000000800 */
[--C-:B------:R-:W-:Y:S01]  /*7bd0*/  FFMA.FTZ R35, R43, UR33, -R4.reuse ;  /* 0x000000212b237c23 */ /* 0x100fe20008010804 */
[----:B------:R-:W-:-:S06]  /*7be0*/  FFMA.FTZ R34, R54, UR33, -R4 ;  /* 0x0000002136227c23 */ /* 0x000fcc0008010804 */
[----:B------:R-:W-:Y:S01]  /*7bf0*/  MUFU.EX2 R9, R9 ;  /* 0x0000000900097308 */ /* 0x000fe20000000800 */
[----:B0-----:R-:W-:Y:S02]  /*7c00*/  FSEL R32, R12, RZ, P2 ;  /* 0x000000ff0c207208 */ /* 0x001fe40001000000 */
[C---:B------:R-:W-:Y:S01]  /*7c10*/  ISETP.GT.AND P2, PT, R2.reuse, UR58, PT ;  /* 0x0000003a02007c0c */ /* 0x040fe2000bf44270 */
[----:B------:R-:W-:Y:S02]  /*7c20*/  VIADD R2, R2, 0xffffffff ;  /* 0xffffffff02027836 */ /* 0x000fe40000000000 */
[----:B------:R-:W-:Y:S02]  /*7c30*/  FADD.FTZ R32, -R32, R5 ;  /* 0x0000000520207221 */ /* 0x000fe40000010100 */
[----:B------:R0:W2:Y:S02]  /*7c40*/  MUFU.EX2 R10, R36 ;  /* 0x00000024000a7308 */ /* 0x0000a40000000800 */
[----:B------:R-:W-:Y:S01]  /*7c50*/  FMUL.FTZ R5, R32, UR33 ;  /* 0x0000002120057c20 */ /* 0x000fe20008410000 */
[----:B------:R-:W-:-:S05]  /*7c60*/  FFMA.FTZ R32, R51, UR33, -R4 ;  /* 0x0000002133207c23 */ /* 0x000fca0008010804 */
[----:B------:R-:W3:Y:S01]  /*7c70*/  MUFU.EX2 R5, R5 ;  /* 0x0000000500057308 */ /* 0x000ee20000000800 */
[----:B0-----:R-:W-:Y:S01]  /*7c80*/  FFMA.FTZ R36, R46, UR33, -R4 ;  /* 0x000000212e247c23 */ /* 0x001fe20008010804 */
[----:B-1----:R-:W-:Y:S01]  /*7c90*/  FADD.FTZ R46, R8, R13 ;  /* 0x0000000d082e7221 */ /* 0x002fe20000010000 */
[----:B------:R-:W-:-:S03]  /*7ca0*/  F2FP.BF16.F32.PACK_AB R8, R33, R8 ;  /* 0x000000082108723e */ /* 0x000fc600000010ff */
[----:B------:R-:W-:Y:S02]  /*7cb0*/  FADD.FTZ R13, R33, R46 ;  /* 0x0000002e210d7221 */ /* 0x000fe40000010000 */
[----:B------:R-:W0:Y:S02]  /*7cc0*/  MUFU.EX2 R11, R11 ;  /* 0x0000000b000b7308 */ /* 0x000e240000000800 */
[----:B--2---:R-:W-:Y:S01]  /*7cd0*/  FADD.FTZ R46, R10, R13 ;  /* 0x0000000d0a2e7221 */ /* 0x004fe20000010000 */
[----:B------:R-:W-:-:S05]  /*7ce0*/  F2FP.BF16.F32.PACK_AB R10, R37, R10 ;  /* 0x0000000a250a723e */ /* 0x000fca00000010ff */
[----:B------:R-:W1:Y:S01]  /*7cf0*/  MUFU.EX2 R35, R35 ;  /* 0x0000002300237308 */ /* 0x000e620000000800 */
[----:B---3--:R-:W-:Y:S01]  /*7d00*/  FFMA.FTZ R14, R5, R3, R14 ;  /* 0x00000003050e7223 */ /* 0x008fe2000001000e */
[----:B------:R-:W-:Y:S01]  /*7d10*/  FFMA.FTZ R3, R55, UR33, -R4 ;  /* 0x0000002137037c23 */ /* 0x000fe20008010804 */
[-C--:B------:R-:W-:Y:S01]  /*7d20*/  FMUL.FTZ R90, R90, R5.reuse ;  /* 0x000000055a5a7220 */ /* 0x080fe20000410000 */
[-C--:B------:R-:W-:Y:S01]  /*7d30*/  FMUL.FTZ R91, R91, R5.reuse ;  /* 0x000000055b5b7220 */ /* 0x080fe20000410000 */
[----:B------:R-:W-:Y:S01]  /*7d40*/  FADD.FTZ R39, R15, R14 ;  /* 0x0000000e0f277221 */ /* 0x000fe20000010000 */
[--C-:B------:R-:W-:Y:S01]  /*7d50*/  FFMA.FTZ R14, R58, UR33, -R4.reuse ;  /* 0x000000213a0e7c23 */ /* 0x100fe20008010804 */
[--C-:B------:R-:W-:Y:S01]  /*7d60*/  FFMA.FTZ R15, R59, UR33, -R4.reuse ;  /* 0x000000213b0f7c23 */ /* 0x100fe20008010804 */
[----:B------:R-:W2:Y:S01]  /*7d70*/  MUFU.EX2 R36, R36 ;  /* 0x0000002400247308 */ /* 0x000ea20000000800 */
[----:B------:R-:W-:Y:S01]  /*7d80*/  FADD.FTZ R39, R20, R39 ;  /* 0x0000002714277221 */ /* 0x000fe20000010000 */
[--C-:B------:R-:W-:Y:S01]  /*7d90*/  FFMA.FTZ R20, R62, UR33, -R4.reuse ;  /* 0x000000213e147c23 */ /* 0x100fe20008010804 */
[----:B------:R-:W-:Y:S01]  /*7da0*/  FFMA.FTZ R4, R87, UR33, -R4 ;  /* 0x0000002157047c23 */ /* 0x000fe20008010804 */
[-C--:B------:R-:W-:Y:S01]  /*7db0*/  FMUL.FTZ R94, R94, R5.reuse ;  /* 0x000000055e5e7220 */ /* 0x080fe20000410000 */
[----:B------:R-:W-:Y:S01]  /*7dc0*/  FADD.FTZ R44, R21, R39 ;  /* 0x00000027152c7221 */ /* 0x000fe20000010000 */
[----:B------:R-:W-:Y:S01]  /*7dd0*/  FADD.FTZ R21, R37, R46 ;  /* 0x0000002e25157221 */ /* 0x000fe20000010000 */
[-C--:B------:R-:W-:Y:S01]  /*7de0*/  FMUL.FTZ R95, R95, R5.reuse ;  /* 0x000000055f5f7220 */ /* 0x080fe20000410000 */
[----:B------:R-:W3:Y:S01]  /*7df0*/  MUFU.EX2 R38, R38 ;  /* 0x0000002600267308 */ /* 0x000ee20000000800 */
[----:B------:R-:W-:Y:S01]  /*7e00*/  FADD.FTZ R44, R9, R44 ;  /* 0x0000002c092c7221 */ /* 0x000fe20000010000 */
[----:B------:R-:W-:Y:S01]  /*7e10*/  FADD.FTZ R46, R24, R21 ;  /* 0x00000015182e7221 */ /* 0x000fe20000010000 */
[----:B------:R-:W-:Y:S01]  /*7e20*/  F2FP.BF16.F32.PACK_AB R24, R41, R24 ;  /* 0x000000182918723e */ /* 0x000fe200000010ff */
[----:B------:R-:W-:Y:S01]  /*7e30*/  FMUL.FTZ R98, R98, R5 ;  /* 0x0000000562627220 */ /* 0x000fe20000410000 */
[----:B0-----:R-:W-:Y:S01]  /*7e40*/  FADD.FTZ R44, R11, R44 ;  /* 0x0000002c0b2c7221 */ /* 0x001fe20000010000 */
[----:B------:R-:W-:Y:S01]  /*7e50*/  FADD.FTZ R21, R41, R46 ;  /* 0x0000002e29157221 */ /* 0x000fe20000010000 */
[----:B------:R-:W-:Y:S01]  /*7e60*/  F2FP.BF16.F32.PACK_AB R9, R11, R9 ;  /* 0x000000090b09723e */ /* 0x000fe200000010ff */
[----:B------:R-:W0:Y:S01]  /*7e70*/  MUFU.EX2 R29, R29 ;  /* 0x0000001d001d7308 */ /* 0x000e220000000800 */
[----:B------:R-:W-:Y:S01]  /*7e80*/  FADD.FTZ R44, R25, R44 ;  /* 0x0000002c192c7221 */ /* 0x000fe20000010000 */
[----:B------:R-:W-:Y:S01]  /*7e90*/  FADD.FTZ R46, R26, R21 ;  /* 0x000000151a2e7221 */ /* 0x000fe20000010000 */
[----:B------:R-:W-:Y:S01]  /*7ea0*/  F2FP.BF16.F32.PACK_AB R11, R27, R25 ;  /* 0x000000191b0b723e */ /* 0x000fe200000010ff */
[----:B------:R-:W-:Y:S01]  /*7eb0*/  FMUL.FTZ R99, R99, R5 ;  /* 0x0000000563637220 */ /* 0x000fe20000410000 */
[----:B------:R-:W-:Y:S01]  /*7ec0*/  FADD.FTZ R44, R27, R44 ;  /* 0x0000002c1b2c7221 */ /* 0x000fe20000010000 */
[----:B------:R-:W-:Y:S01]  /*7ed0*/  FADD.FTZ R43, R45, R46 ;  /* 0x0000002e2d2b7221 */ /* 0x000fe20000010000 */
[----:B-1----:R-:W-:Y:S01]  /*7ee0*/  F2FP.BF16.F32.PACK_AB R25, R35, R31 ;  /* 0x0000001f2319723e */ /* 0x002fe200000010ff */
[----:B------:R-:W1:Y:S01]  /*7ef0*/  MUFU.EX2 R30, R52 ;  /* 0x00000034001e7308 */ /* 0x000e620000000800 */
[----:B------:R-:W-:Y:S01]  /*7f00*/  FADD.FTZ R44, R31, R44 ;  /* 0x0000002c1f2c7221 */ /* 0x000fe20000010000 */
[----:B------:R-:W-:Y:S01]  /*7f10*/  FADD.FTZ R46, R28, R43 ;  /* 0x0000002b1c2e7221 */ /* 0x000fe20000010000 */
[----:B------:R-:W-:Y:S01]  /*7f20*/  F2FP.BF16.F32.PACK_AB R26, R45, R26 ;  /* 0x0000001a2d1a723e */ /* 0x000fe200000010ff */
[----:B------:R4:W-:Y:S01]  /*7f30*/  STSM.16.M88.4 [R22], R8 ;  /* 0x0000000816007844 */ /* 0x0009e20000000200 */
[----:B------:R-:W-:Y:S01]  /*7f40*/  FADD.FTZ R21, R35, R44 ;  /* 0x0000002c23157221 */ /* 0x000fe20000010000 */
[C---:B------:R-:W-:Y:S01]  /*7f50*/  FADD.FTZ R47, R49.reuse, R46 ;  /* 0x0000002e312f7221 */ /* 0x040fe20000010000 */
[----:B------:R-:W-:Y:S01]  /*7f60*/  F2FP.BF16.F32.PACK_AB R28, R49, R28 ;  /* 0x0000001c311c723e */ /* 0x000fe200000010ff */
[----:B------:R-:W5:Y:S01]  /*7f70*/  MUFU.EX2 R32, R32 ;  /* 0x0000002000207308 */ /* 0x000f620000000800 */
[----:B--2---:R-:W-:Y:S01]  /*7f80*/  FADD.FTZ R21, R36, R21 ;  /* 0x0000001524157221 */ /* 0x004fe20000010000 */
[-C--:B------:R-:W-:Y:S01]  /*7f90*/  FMUL.FTZ R102, R102, R5.reuse ;  /* 0x0000000566667220 */ /* 0x080fe20000410000 */
[-C--:B------:R-:W-:Y:S01]  /*7fa0*/  FMUL.FTZ R103, R103, R5.reuse ;  /* 0x0000000567677220 */ /* 0x080fe20000410000 */
[-C--:B------:R-:W-:Y:S01]  /*7fb0*/  FMUL.FTZ R106, R106, R5.reuse ;  /* 0x000000056a6a7220 */ /* 0x080fe20000410000 */
[----:B---3--:R-:W-:Y:S01]  /*7fc0*/  FADD.FTZ R44, R38, R21 ;  /* 0x00000015262c7221 */ /* 0x008fe20000010000 */
[-C--:B------:R-:W-:Y:S01]  /*7fd0*/  FMUL.FTZ R107, R107, R5.reuse ;  /* 0x000000056b6b7220 */ /* 0x080fe20000410000 */
[-C--:B------:R-:W-:Y:S01]  /*7fe0*/  FMUL.FTZ R110, R110, R5.reuse ;  /* 0x000000056e6e7220 */ /* 0x080fe20000410000 */
[----:B------:R-:W2:Y:S01]  /*7ff0*/  MUFU.EX2 R34, R34 ;  /* 0x0000002200227308 */ /* 0x000ea20000000800 */
[----:B0-----:R-:W-:Y:S01]  /*8000*/  FADD.FTZ R43, R29, R44 ;  /* 0x0000002c1d2b7221 */ /* 0x001fe20000010000 */
[----:B-1----:R-:W-:Y:S01]  /*8010*/  FADD.FTZ R44, R30, R47 ;  /* 0x0000002f1e2c7221 */ /* 0x002fe20000010000 */
[----:B------:R-:W-:Y:S01]  /*8020*/  F2FP.BF16.F32.PACK_AB R30, R53, R30 ;  /* 0x0000001e351e723e */ /* 0x000fe200000010ff */
[----:B------:R-:W-:Y:S01]  /*8030*/  FMUL.FTZ R111, R111, R5 ;  /* 0x000000056f6f7220 */ /* 0x000fe20000410000 */
[----:B----4-:R-:W-:Y:S01]  /*8040*/  F2FP.BF16.F32.PACK_AB R8, R57, R56 ;  /* 0x000000383908723e */ /* 0x010fe200000010ff */
[----:B------:R-:W-:Y:S01]  /*8050*/  FADD.FTZ R41, R53, R44 ;  /* 0x0000002c35297221 */ /* 0x000fe20000010000 */
[----:B------:R-:W-:Y:S01]  /*8060*/  F2FP.BF16.F32.PACK_AB R10, R61, R60 ;  /* 0x0000003c3d0a723e */ /* 0x000fe200000010ff */
[----:B------:R-:W0:Y:S01]  /*8070*/  MUFU.EX2 R3, R3 ;  /* 0x0000000300037308 */ /* 0x000e220000000800 */
[----:B-----5:R-:W-:Y:S01]  /*8080*/  FADD.FTZ R43, R32, R43 ;  /* 0x0000002b202b7221 */ /* 0x020fe20000010000 */
[----:B------:R-:W-:Y:S01]  /*8090*/  FADD.FTZ R46, R56, R41 ;  /* 0x00000029382e7221 */ /* 0x000fe20000010000 */
[----:B------:R-:W-:Y:S01]  /*80a0*/  F2FP.BF16.F32.PACK_AB R29, R32, R29 ;  /* 0x0000001d201d723e */ /* 0x000fe200000010ff */
[-C--:B------:R-:W-:Y:S01]  /*80b0*/  FMUL.FTZ R114, R114, R5.reuse ;  /* 0x0000000572727220 */ /* 0x080fe20000410000 */
[-C--:B------:R-:W-:Y:S01]  /*80c0*/  FMUL.FTZ R115, R115, R5.reuse ;  /* 0x0000000573737220 */ /* 0x080fe20000410000 */
[----:B------:R-:W-:Y:S01]  /*80d0*/  FADD.FTZ R41, R57, R46 ;  /* 0x0000002e39297221 */ /* 0x000fe20000010000 */
[-C--:B------:R-:W-:Y:S01]  /*80e0*/  FMUL.FTZ R118, R118, R5.reuse ;  /* 0x0000000576767220 */ /* 0x080fe20000410000 */
[----:B------:R-:W1:Y:S01]  /*80f0*/  MUFU.EX2 R14, R14 ;  /* 0x0000000e000e7308 */ /* 0x000e620000000800 */
[----:B--2---:R-:W-:Y:S01]  /*8100*/  FADD.FTZ R44, R34, R43 ;  /* 0x0000002b222c7221 */ /* 0x004fe20000010000 */
[----:B------:R-:W-:Y:S01]  /*8110*/  FADD.FTZ R46, R60, R41 ;  /* 0x000000293c2e7221 */ /* 0x000fe20000010000 */
[-C--:B------:R-:W-:Y:S01]  /*8120*/  FMUL.FTZ R119, R119, R5.reuse ;  /* 0x0000000577777220 */ /* 0x080fe20000410000 */
[-C--:B------:R-:W-:Y:S01]  /*8130*/  FMUL.FTZ R122, R122, R5.reuse ;  /* 0x000000057a7a7220 */ /* 0x080fe20000410000 */
[-C--:B------:R-:W-:Y:S01]  /*8140*/  FMUL.FTZ R123, R123, R5.reuse ;  /* 0x000000057b7b7220 */ /* 0x080fe20000410000 */
[----:B------:R-:W-:Y:S01]  /*8150*/  FADD.FTZ R35, R61, R46 ;  /* 0x0000002e3d237221 */ /* 0x000fe20000010000 */
[-C--:B------:R-:W-:Y:S01]  /*8160*/  FMUL.FTZ R126, R126, R5.reuse ;  /* 0x000000057e7e7220 */ /* 0x080fe20000410000 */
[----:B------:R-:W2:Y:S01]  /*8170*/  MUFU.EX2 R15, R15 ;  /* 0x0000000f000f7308 */ /* 0x000ea20000000800 */
[----:B0-----:R-:W-:Y:S01]  /*8180*/  FADD.FTZ R27, R3, R44 ;  /* 0x0000002c031b7221 */ /* 0x001fe20000010000 */
[-C--:B------:R-:W-:Y:S01]  /*8190*/  FMUL.FTZ R127, R127, R5.reuse ;  /* 0x000000057f7f7220 */ /* 0x080fe20000410000 */
[-C--:B------:R-:W-:Y:S01]  /*81a0*/  FMUL.FTZ R130, R130, R5.reuse ;  /* 0x0000000582827220 */ /* 0x080fe20000410000 */
[-C--:B------:R-:W-:Y:S01]  /*81b0*/  FMUL.FTZ R131, R131, R5.reuse ;  /* 0x0000000583837220 */ /* 0x080fe20000410000 */
[-C--:B------:R-:W-:Y:S01]  /*81c0*/  FMUL.FTZ R134, R134, R5.reuse ;  /* 0x0000000586867220 */ /* 0x080fe20000410000 */
[----:B------:R-:W-:Y:S01]  /*81d0*/  FMUL.FTZ R135, R135, R5 ;  /* 0x0000000587877220 */ /* 0x000fe20000410000 */
[----:B------:R-:W-:Y:S01]  /*81e0*/  IMAD.MOV.U32 R5, RZ, RZ, R12 ;  /* 0x000000ffff057224 */ /* 0x000fe200078e000c */
[----:B------:R-:W0:Y:S01]  /*81f0*/  MUFU.EX2 R20, R20 ;  /* 0x0000001400147308 */ /* 0x000e220000000800 */
[----:B-1----:R-:W-:Y:S01]  /*8200*/  FADD.FTZ R44, R14, R27 ;  /* 0x0000001b0e2c7221 */ /* 0x002fe20000010000 */
[----:B------:R-:W-:Y:S01]  /*8210*/  F2FP.BF16.F32.PACK_AB R27, R38, R36 ;  /* 0x00000024261b723e */ /* 0x000fe200000010ff */
[----:B------:R-:W-:-:S04]  /*8220*/  FADD.FTZ R38, R64, R35 ;  /* 0x0000002340267221 */ /* 0x000fc80000010000 */
[----:B------:R1:W-:Y:S01]  /*8230*/  STSM.16.M88.4 [R19], R24 ;  /* 0x0000001813007844 */ /* 0x0003e20000000200 */
[----:B------:R-:W3:Y:S01]  /*8240*/  MUFU.EX2 R42, R42 ;  /* 0x0000002a002a7308 */ /* 0x000ee20000000800 */
[----:B--2---:R-:W-:-:S07]  /*8250*/  FADD.FTZ R31, R15, R44 ;  /* 0x0000002c0f1f7221 */ /* 0x004fce0000010000 */
[----:B------:R-:W2:Y:S01]  /*8260*/  MUFU.EX2 R13, R66 ;  /* 0x00000042000d7308 */ /* 0x000ea20000000800 */
[----:B0-----:R-:W-:Y:S01]  /*8270*/  FADD.FTZ R31, R20, R31 ;  /* 0x0000001f141f7221 */ /* 0x001fe20000010000 */
[----:B-1----:R-:W-:-:S06]  /*8280*/  F2FP.BF16.F32.PACK_AB R26, R77, R76 ;  /* 0x0000004c4d1a723e */ /* 0x002fcc00000010ff */
[----:B------:R-:W0:Y:S01]  /*8290*/  MUFU.EX2 R39, R67 ;  /* 0x0000004300277308 */ /* 0x000e220000000800 */
[C---:B---3--:R-:W-:Y:S01]  /*82a0*/  FADD.FTZ R36, R42.reuse, R31 ;  /* 0x0000001f2a247221 */ /* 0x048fe20000010000 */
[----:B------:R-:W-:Y:S01]  /*82b0*/  FADD.FTZ R31, R65, R38 ;  /* 0x00000026411f7221 */ /* 0x000fe20000010000 */
[----:B------:R-:W-:-:S03]  /*82c0*/  F2FP.BF16.F32.PACK_AB R11, R42, R20 ;  /* 0x000000142a0b723e */ /* 0x000fc600000010ff */
[----:B------:R-:W-:Y:S01]  /*82d0*/  FADD.FTZ R38, R68, R31 ;  /* 0x0000001f44267221 */ /* 0x000fe20000010000 */
[----:B------:R-:W-:Y:S01]  /*82e0*/  F2FP.BF16.F32.PACK_AB R31, R3, R34 ;  /* 0x00000022031f723e */ /* 0x000fe200000010ff */
[----:B------:R-:W1:Y:S01]  /*82f0*/  MUFU.EX2 R33, R70 ;  /* 0x0000004600217308 */ /* 0x000e620000000800 */
[----:B--2---:R-:W-:Y:S01]  /*8300*/  FADD.FTZ R36, R13, R36 ;  /* 0x000000240d247221 */ /* 0x004fe20000010000 */
[----:B------:R-:W-:Y:S02]  /*8310*/  FADD.FTZ R9, R69, R38 ;  /* 0x0000002645097221 */ /* 0x000fe40000010000 */
[----:B------:R2:W-:Y:S02]  /*8320*/  STSM.16.M88.4 [R18], R28 ;  /* 0x0000001c12007844 */ /* 0x0005e40000000200 */
[----:B------:R-:W-:Y:S01]  /*8330*/  FADD.FTZ R24, R72, R9 ;  /* 0x0000000948187221 */ /* 0x000fe20000010000 */
[----:B------:R-:W-:Y:S01]  /*8340*/  F2FP.BF16.F32.PACK_AB R9, R15, R14 ;  /* 0x0000000e0f09723e */ /* 0x000fe200000010ff */
[----:B------:R-:W3:Y:S01]  /*8350*/  MUFU.EX2 R37, R71 ;  /* 0x0000004700257308 */ /* 0x000ee20000000800 */
[----:B0-----:R-:W-:Y:S01]  /*8360*/  FADD.FTZ R36, R39, R36 ;  /* 0x0000002427247221 */ /* 0x001fe20000010000 */
[C---:B------:R-:W-:Y:S01]  /*8370*/  FADD.FTZ R15, R73.reuse, R24 ;  /* 0x00000018490f7221 */ /* 0x040fe20000010000 */
[----:B------:R-:W-:Y:S01]  /*8380*/  F2FP.BF16.F32.PACK_AB R24, R73, R72 ;  /* 0x000000484918723e */ /* 0x000fe200000010ff */
[----:B------:R0:W-:Y:S02]  /*8390*/  STSM.16.M88.4 [R17+0x27800], R8 ;  /* 0x0278000811007844 */ /* 0x0001e40000000200 */
[----:B------:R-:W-:-:S02]  /*83a0*/  FADD.FTZ R14, R76, R15 ;  /* 0x0000000f4c0e7221 */ /* 0x000fc40000010000 */
[----:B------:R-:W4:Y:S01]  /*83b0*/  MUFU.EX2 R21, R74 ;  /* 0x0000004a00157308 */ /* 0x000f220000000800 */
[----:B-1----:R-:W-:Y:S01]  /*83c0*/  FADD.FTZ R36, R33, R36 ;  /* 0x0000002421247221 */ /* 0x002fe20000010000 */
[----:B------:R-:W-:Y:S01]  /*83d0*/  FADD.FTZ R15, R77, R14 ;  /* 0x0000000e4d0f7221 */ /* 0x000fe20000010000 */
[----:B--2---:R-:W-:Y:S02]  /*83e0*/  F2FP.BF16.F32.PACK_AB R28, R81, R80 ;  /* 0x00000050511c723e */ /* 0x004fe400000010ff */
[----:B------:R-:W-:Y:S01]  /*83f0*/  F2FP.BF16.F32.PACK_AB R30, R0, R84 ;  /* 0x00000054001e723e */ /* 0x000fe200000010ff */
[----:B------:R-:W-:Y:S02]  /*8400*/  FADD.FTZ R20, R80, R15 ;  /* 0x0000000f50147221 */ /* 0x000fe40000010000 */
[----:B------:R-:W1:Y:S01]  /*8410*/  MUFU.EX2 R40, R40 ;  /* 0x0000002800287308 */ /* 0x000e620000000800 */
[----:B---3--:R-:W-:Y:S01]  /*8420*/  FADD.FTZ R36, R37, R36 ;  /* 0x0000002425247221 */ /* 0x008fe20000010000 */
[----:B------:R-:W-:Y:S01]  /*8430*/  FADD.FTZ R15, R81, R20 ;  /* 0x00000014510f7221 */ /* 0x000fe20000010000 */
[----:B0-----:R-:W-:-:S02]  /*8440*/  F2FP.BF16.F32.PACK_AB R8, R65, R64 ;  /* 0x000000404108723e */ /* 0x001fc400000010ff */
[----:B------:R-:W-:Y:S01]  /*8450*/  F2FP.BF16.F32.PACK_AB R10, R69, R68 ;  /* 0x00000044450a723e */ /* 0x000fe200000010ff */
[----:B------:R-:W-:Y:S02]  /*8460*/  FADD.FTZ R15, R84, R15 ;  /* 0x0000000f540f7221 */ /* 0x000fe40000010000 */
[----:B------:R-:W0:Y:S01]  /*8470*/  MUFU.EX2 R78, R78 ;  /* 0x0000004e004e7308 */ /* 0x000e220000000800 */
[----:B------:R-:W-:Y:S01]  /*8480*/  F2FP.BF16.F32.PACK_AB R9, R39, R13 ;  /* 0x0000000d2709723e */ /* 0x000fe200000010ff */
[----:B----4-:R-:W-:Y:S01]  /*8490*/  FADD.FTZ R3, R21, R36 ;  /* 0x0000002415037221 */ /* 0x010fe20000010000 */
[----:B------:R-:W-:-:S05]  /*84a0*/  F2FP.BF16.F32.PACK_AB R11, R37, R33 ;  /* 0x00000021250b723e */ /* 0x000fca00000010ff */
[----:B------:R-:W2:Y:S01]  /*84b0*/  MUFU.EX2 R79, R79 ;  /* 0x0000004f004f7308 */ /* 0x000ea20000000800 */
[C---:B-1----:R-:W-:Y:S01]  /*84c0*/  F2FP.BF16.F32.PACK_AB R25, R40.reuse, R21 ;  /* 0x000000152819723e */ /* 0x042fe200000010ff */
[----:B------:R1:W-:Y:S01]  /*84d0*/  STSM.16.M88.4 [R23], R8 ;  /* 0x0000000817007844 */ /* 0x0003e20000000200 */
[----:B------:R-:W-:-:S05]  /*84e0*/  FADD.FTZ R3, R40, R3 ;  /* 0x0000000328037221 */ /* 0x000fca0000010000 */
[----:B------:R-:W3:Y:S01]  /*84f0*/  MUFU.EX2 R82, R82 ;  /* 0x0000005200527308 */ /* 0x000ee20000000800 */
[----:B0-----:R-:W-:-:S07]  /*8500*/  FADD.FTZ R14, R78, R3 ;  /* 0x000000034e0e7221 */ /* 0x001fce0000010000 */
[----:B------:R-:W0:Y:S01]  /*8510*/  MUFU.EX2 R83, R83 ;  /* 0x0000005300537308 */ /* 0x000e220000000800 */
[C---:B--2---:R-:W-:Y:S01]  /*8520*/  F2FP.BF16.F32.PACK_AB R27, R79.reuse, R78 ;  /* 0x0000004e4f1b723e */ /* 0x044fe200000010ff */
[----:B------:R-:W-:-:S04]  /*8530*/  FADD.FTZ R3, R79, R14 ;  /* 0x0000000e4f037221 */ /* 0x000fc80000010000 */
[----:B------:R1:W-:Y:S02]  /*8540*/  STSM.16.M88.4 [R19+0x6000], R24 ;  /* 0x0060001813007844 */ /* 0x0003e40000000200 */
[----:B------:R-:W2:Y:S01]  /*8550*/  MUFU.EX2 R86, R86 ;  /* 0x0000005600567308 */ /* 0x000ea20000000800 */
[----:B---3--:R-:W-:-:S07]  /*8560*/  FADD.FTZ R3, R82, R3 ;  /* 0x0000000352037221 */ /* 0x008fce0000010000 */
[----:B------:R3:W4:Y:S01]  /*8570*/  MUFU.EX2 R32, R4 ;  /* 0x0000000400207308 */ /* 0x0007220000000800 */
[C---:B0-----:R-:W-:Y:S01]  /*8580*/  F2FP.BF16.F32.PACK_AB R29, R83.reuse, R82 ;  /* 0x00000052531d723e */ /* 0x041fe200000010ff */
[----:B------:R-:W-:-:S04]  /*8590*/  FADD.FTZ R3, R83, R3 ;  /* 0x0000000353037221 */ /* 0x000fc80000010000 */
[----:B--2---:R-:W-:Y:S01]  /*85a0*/  FADD.FTZ R3, R86, R3 ;  /* 0x0000000356037221 */ /* 0x004fe20000010000 */
[----:B---3--:R-:W-:Y:S01]  /*85b0*/  FADD.FTZ R4, R0, R15 ;  /* 0x0000000f00047221 */ /* 0x008fe20000010000 */
[----:B------:R-:W-:Y:S01]  /*85c0*/  IMAD.MOV.U32 R0, RZ, RZ, R6 ;  /* 0x000000ffff007224 */ /* 0x000fe200078e0006 */
[C---:B----4-:R-:W-:Y:S01]  /*85d0*/  F2FP.BF16.F32.PACK_AB R31, R32.reuse, R86 ;  /* 0x00000056201f723e */ /* 0x050fe200000010ff */
[----:B------:R-:W-:-:S04]  /*85e0*/  FADD.FTZ R3, R32, R3 ;  /* 0x0000000320037221 */ /* 0x000fc80000010000 */
[----:B------:R1:W-:Y:S01]  /*85f0*/  STSM.16.M88.4 [R18+0x6000], R28 ;  /* 0x0060001c12007844 */ /* 0x0003e20000000200 */
[----:B------:R0:W-:Y:S06]  /*8600*/  MEMBAR.ALL.CTA ;  /* 0x0000000000007992 */ /* 0x0001ec0000008000 */
[----:B0-----:R-:W0:Y:S02]  /*8610*/  FENCE.VIEW.ASYNC.S ;  /* 0x00000000000073c6 */ /* 0x001e240000000000 */
[----:B0-----:R-:W-:Y:S01]  /*8620*/  NOP ;  /* 0x0000000000007918 */ /* 0x001fe20000000000 */
[----:B------:R-:W-:Y:S05]  /*8630*/  @P2 BRA `(.L_x_10471) ;  /* 0xffffffcc00bc2947 */ /* 0x000fea000383ffff */
[----:B------:R-:W-:Y:S01]  /*8640*/  IMAD.MOV.U32 R5, RZ, RZ, R12 ;  /* 0x000000ffff057224 */ /* 0x000fe200078e000c */
[----:B------:R-:W-:Y:S01]  /*8650*/  UMOV UR48, UR57 ;  /* 0x0000003900307c82 */ /* 0x000fe20008000000 */
[----:B------:R-:W-:Y:S01]  /*8660*/  IMAD.MOV.U32 R0, RZ, RZ, R6 ;  /* 0x000000ffff007224 */ /* 0x000fe200078e0006 */
[----:B------:R-:W-:-:S06]  /*8670*/  UMOV UR51, UR56 ;  /* 0x0000003800337c82 */ /* 0x000fcc0008000000 */
.L_x_10454:
        /* <DEDUP_REMOVED lines=25> */
.L_x_10473:
[----:B------:R-:W-:-:S11]  /*8810*/  UISETP.NE.AND UP1, UPT, UR15, 0x1, UPT ;  /* 0x000000010f00788c */ /* 0x000fd6000bf25270 */
[----:B------:R-:W-:Y:S02]  /*8820*/  @UP1 ULDC.64 UR6, c[0x0][0x9e8] ;  /* 0x00027a0000061ab9 */ /* 0x000fe40000000a00 */
[----:B------:R-:W-:-:S04]  /*8830*/  UIMAD.WIDE.U32 UR10, UR14, UR6, URZ ;  /* 0x000000060e0a72a5 */ /* 0x000fc8000f8e003f */
[----:B------:R-:W-:-:S12]  /*8840*/  @UP1 USHF.R.U32.HI UR14, URZ, UR7, UR11 ;  /* 0x000000073f0e1299 */ /* 0x000fd8000801160b */
.L_x_10474:
[----:B------:R-:W-:-:S04]  /*8850*/  UIMAD UR14, UR14, UR15, URZ ;  /* 0x0000000f0e0e72a4 */ /* 0x000fc8000f8e023f */
[----:B------:R-:W-:-:S04]  /*8860*/  UISETP.LT.AND UP1, UPT, UR35, UR14, UPT ;  /* 0x0000000e2300728c */ /* 0x000fc8000bf21270 */
[----:B------:R-:W-:-:S12]  /*8870*/  USEL UR35, UR35, UR14, !UP1 ;  /* 0x0000000e23237287 */ /* 0x000fd8000c800000 */
.L_x_10472:
        /* <DEDUP_REMOVED lines=13> */
.L_x_10484:
[----:B------:R-:W-:Y:S01]  /*8950*/  UIADD3 UR48, UR35, 0x1, URZ ;  /* 0x0000000123307890 */ /* 0x000fe2000fffe03f */
[----:B------:R-:W-:-:S03]  /*8960*/  ISETP.NE.AND P3, PT, RZ, UR45, PT ;  /* 0x0000002dff007c0c */ /* 0x000fc6000bf65270 */
[----:B------:R-:W-:-:S04]  /*8970*/  UISETP.NE.AND UP1, UPT, UR48, 0x2, UPT ;  /* 0x000000023000788c */ /* 0x000fc8000bf25270 */
[----:B------:R-:W-:Y:S02]  /*8980*/  USEL UR51, URZ, 0x1, UP1 ;  /* 0x000000013f337887 */ /* 0x000fe40008800000 */
[----:B------:R-:W-:Y:S02]  /*8990*/  USEL UR48, UR48, URZ, UP1 ;  /* 0x0000003f30307287 */ /* 0x000fe40008800000 */
[----:B------:R-:W-:Y:S02]  /*89a0*/  ULOP3.LUT UR51, UR28, UR51, URZ, 0x3c, !UPT ;  /* 0x000000331c337292 */ /* 0x000fe4000f8e3c3f */
[----:B--2---:R-:W-:Y:S10]  /*89b0*/  @P3 BRA `(.L_x_10476) ;  /* 0x00000000002c3947 */ /* 0x004ff40003800000 */
[----:B------:R-:W-:Y:S05]  /*89c0*/  @!P0 BRA `(.L_x_10477) ;  /* 0x0000000000048947 */ /* 0x000fea0003800000 */
[----:B------:R-:W-:Y:S01]  /*89d0*/  BPT.TRAP 0x1 ;  /* 0x000000040000795c */ /* 0x000fe20000300000 */
.L_x_10477:
[----:B------:R-:W-:Y:S01]  /*89e0*/  ULEA UR6, UR48, UR42, 0x3 ;  /* 0x0000002a30067291 */ /* 0x000fe2000f8e183f */
[----:B------:R-:W-:-:S05]  /*89f0*/  IMAD.U32 R0, RZ, RZ, UR51 ;  /* 0x00000033ff007e24 */ /* 0x000fca000f8e00ff */
[----:B------:R-:W-:-:S04]  /*8a00*/  SHF.L.U32 R0, R0, 0x1f, RZ ;  /* 0x0000001f00007819 */ /* 0x000fc800000006ff */
[----:B------:R0:W2:Y:S01]  /*8a10*/  SYNCS.PHASECHK.TRANS64.TRYWAIT P2, [UR6+0x2d830], R0 ;  /* 0x02d83000ff0075a7 */ /* 0x0000a20008040146 */
[----:B------:R-:W-:Y:S05]  /*8a20*/  @!P0 BRA `(.L_x_10478) ;  /* 0x0000000000048947 */ /* 0x000fea0003800000 */
[----:B------:R-:W-:Y:S01]  /*8a30*/  BPT.TRAP 0x1 ;  /* 0x000000040000795c */ /* 0x000fe20000300000 */
.L_x_10478:
[----:B--2---:R-:W-:Y:S05]  /*8a40*/  @P2 BRA `(.L_x_10476) ;  /* 0x0000000000082947 */ /* 0x004fea0003800000 */
[----:B------:R-:W2:Y:S02]  /*8a50*/  SYNCS.PHASECHK.TRANS64.TRYWAIT P2, [UR6+0x2d830], R0 ;  /* 0x02d83000ff0075a7 */ /* 0x000ea40008040146 */
[----:B--2---:R-:W-:Y:S05]  /*8a60*/  @!P2 BRA `(.L_x_10479) ;  /* 0x000000f400dca947 */ /* 0x004fea0003800000 */
.L_x_10476:
[----:B--2---:R-:W2:Y:S01]  /*8a70*/  S2R R5, SR_TID.X ;  /* 0x0000000000057919 */ /* 0x004ea20000002100 */
        /* <DEDUP_REMOVED lines=12> */
[----:B--2---:R-:W-:-:S05]  /*8b40*/  SHF.R.U32.HI R5, RZ, 0x7, R5 ;  /* 0x00000007ff057819 */ /* 0x004fca0000011605 */
[----:B0-----:R-:W-:-:S05]  /*8b50*/  VIADD R0, R5, 0x8 ;  /* 0x0000000805007836 */ /* 0x001fca0000000000 */
[----:B------:R0:W-:Y:S06]  /*8b60*/  BAR.SYNC.DEFER_BLOCKING R0, 0x100 ;  /* 0x000400000000751d */ /* 0x0001ec0000010000 */
[----:B-1-3--:R-:W-:-:S06]  /*8b70*/  WARPGROUP.ARRIVE ;  /* 0x00000000000079c5 */ /* 0x00afcc0000000000 */
        /* <DEDUP_REMOVED lines=20> */
.L_x_10481:
[----:B------:R-:W-:Y:S01]  /*8cc0*/  ULEA UR6, UR35, UR42, 0x3 ;  /* 0x0000002a23067291 */ /* 0x000fe2000f8e183f */
[----:B------:R-:W-:-:S05]  /*8cd0*/  IMAD.U32 R0, RZ, RZ, UR28 ;  /* 0x0000001cff007e24 */ /* 0x000fca000f8e00ff */
[----:B------:R-:W-:-:S04]  /*8ce0*/  SHF.L.U32 R0, R0, 0x1f, RZ ;  /* 0x0000001f00007819 */ /* 0x000fc800000006ff */
[----:B------:R0:W1:Y:S01]  /*8cf0*/  SYNCS.PHASECHK.TRANS64.TRYWAIT P2, [UR6+0x2d850], R0 ;  /* 0x02d85000ff0075a7 */ /* 0x0000620008040146 */
[----:B------:R-:W-:Y:S05]  /*8d00*/  @!P0 BRA `(.L_x_10482) ;  /* 0x0000000000048947 */ /* 0x000fea0003800000 */
[----:B------:R-:W-:Y:S01]  /*8d10*/  BPT.TRAP 0x1 ;  /* 0x000000040000795c */ /* 0x000fe20000300000 */
.L_x_10482:
[----:B-1----:R-:W-:Y:S05]  /*8d20*/  @P2 BRA `(.L_x_10480) ;  /* 0x0000000000082947 */ /* 0x002fea0003800000 */
[----:B------:R-:W1:Y:S02]  /*8d30*/  SYNCS.PHASECHK.TRANS64.TRYWAIT P2, [UR6+0x2d850], R0 ;  /* 0x02d85000ff0075a7 */ /* 0x000e640008040146 */
[----:B-1----:R-:W-:Y:S05]  /*8d40*/  @!P2 BRA `(.L_x_10483) ;  /* 0x000000f4003ca947 */ /* 0x002fea0003800000 */
.L_x_10480:
[----:B------:R-:W-:Y:S01]  /*8d50*/  UIADD3 UR6, UR42, 0x400, URZ ;  /* 0x000004002a067890 */ /* 0x000fe2000fffe03f */
[----:B------:R-:W-:Y:S01]  /*8d60*/  WARPGROUP.ARRIVE ;  /* 0x00000000000079c5 */ /* 0x000fe20000000000 */
[----:B------:R-:W-:Y:S01]  /*8d70*/  UMOV UR29, 0x40000040 ;  /* 0x40000040001d7882 */ /* 0x000fe20000000000 */
[----:B------:R-:W-:Y:S01]  /*8d80*/  UMOV UR31, 0x80000020 ;  /* 0x80000020001f7882 */ /* 0x000fe20000000000 */
[----:B------:R-:W-:Y:S01]  /*8d90*/  USHF.R.U32.HI UR6, URZ, 0x4, UR6 ;  /* 0x000000043f067899 */ /* 0x000fe20008011606 */
[----:B01----:R-:W-:Y:S02]  /*8da0*/  FMNMX.FTZ R0, R24, R6, !PT ;  /* 0x0000000618007209 */ /* 0x003fe40007810000 */
[----:B------:R-:W0:Y:S01]  /*8db0*/  S2R R15, SR_TID.X ;  /* 0x00000000000f7919 */ /* 0x000e220000002100 */
[----:B------:R-:W-:Y:S01]  /*8dc0*/  FMNMX.FTZ R12, R26, R7, !PT ;  /* 0x000000071a0c7209 */ /* 0x000fe20007810000 */
[----:B------:R-:W-:Y:S01]  /*8dd0*/  ULOP3.LUT UR6, UR6, 0x3fff, URZ, 0xc0, !UPT ;  /* 0x00003fff06067892 */ /* 0x000fe2000f8ec03f */
[----:B------:R-:W-:-:S03]  /*8de0*/  FMNMX.FTZ R5, R25, R0, !PT ;  /* 0x0000000019057209 */ /* 0x000fc60007810000 */
        /* <DEDUP_REMOVED lines=93> */
[----:B------:R-:W2:Y:S01]  /*93c0*/  MUFU.EX2 R5, R28 ;  /* 0x0000001c00057308 */ /* 0x000ea20000000800 */
[----:B0-----:R-:W-:Y:S01]  /*93d0*/  FFMA.FTZ R4, R6, R4, R8 ;  /* 0x0000000406047223 */ /* 0x001fe20000010008 */
[----:B-1----:R-:W-:-:S03]  /*93e0*/  F2FP.BF16.F32.PACK_AB R8, R25, R8 ;  /* 0x000000081908723e */ /* 0x002fc600000010ff */
[----:B------:R-:W-:Y:S01]  /*93f0*/  HGMMA.64x96x16.F32.BF16 R88, gdesc[UR28].tnspB, R88, gsb0 ;  /* 0x416000001c5879f0 */ /* 0x000fe20008001858 */
[----:B------:R-:W-:Y:S01]  /*9400*/  UIADD3 UR28, UR6, 0x6, URZ ;  /* 0x00000006061c7890 */ /* 0x000fe2000fffe03f */
[----:B------:R-:W-:Y:S01]  /*9410*/  FADD.FTZ R4, R25, R4 ;  /* 0x0000000419047221 */ /* 0x000fe20000010000 */
[----:B------:R-:W-:Y:S01]  /*9420*/  UIADD3 UR30, UR7, 0xc0, URZ ;  /* 0x000000c0071e7890 */ /* 0x000fe2000fffe03f */
[----:B------:R-:W0:Y:S01]  /*9430*/  MUFU.EX2 R10, R29 ;  /* 0x0000001d000a7308 */ /* 0x000e220000000800 */
[----:B------:R-:W-:Y:S01]  /*9440*/  UMOV UR29, 0x40000040 ;  /* 0x40000040001d7882 */ /* 0x000fe20000000000 */
[----:B------:R-:W-:Y:S01]  /*9450*/  UMOV UR31, 0x80000020 ;  /* 0x80000020001f7882 */ /* 0x000fe20000000000 */
[----:B--2---:R-:W-:-:S05]  /*9460*/  FADD.FTZ R9, R5, R4 ;  /* 0x0000000405097221 */ /* 0x004fca0000010000 */
[----:B------:R-:W-:Y:S01]  /*9470*/  MUFU.EX2 R36, R36 ;  /* 0x0000002400247308 */ /* 0x000fe20000000800 */
[C---:B0-----:R-:W-:Y:S01]  /*9480*/  FADD.FTZ R4, R10.reuse, R9 ;  /* 0x000000090a047221 */ /* 0x041fe20000010000 */
[----:B------:R-:W-:-:S06]  /*9490*/  F2FP.BF16.F32.PACK_AB R10, R10, R5 ;  /* 0x000000050a0a723e */ /* 0x000fcc00000010ff */
        /* <DEDUP_REMOVED lines=30> */
[----:B------:R-:W-:Y:S02]  /*9680*/  WARPGROUP.DEPBAR.LE gsb0, 0x0 ;  /* 0x00008000000079c5 */ /* 0x000fe40000010000 */
[----:B------:R-:W-:Y:S01]  /*9690*/  WARPGROUP.ARRIVE ;  /* 0x00000000000079c5 */ /* 0x000fe20000000000 */
[----:B------:R-:W-:Y:S01]  /*96a0*/  FMNMX.FTZ R5, R67, R12, !PT ;  /* 0x0000000c43057209 */ /* 0x000fe20007810000 */
[----:B------:R-:W-:Y:S03]  /*96b0*/  MUFU.EX2 R65, R65 ;  /* 0x0000004100417308 */ /* 0x000fe60000000800 */
[----:B------:R-:W-:Y:S01]  /*96c0*/  FMNMX.FTZ R12, R70, R5, !PT ;  /* 0x00000005460c7209 */ /* 0x000fe20007810000 */
[----:B------:R-:W-:Y:S01]  /*96d0*/  HGMMA.64x96x16.F32.BF16 R88, gdesc[UR28].tnspB, R88, gsb0 ;  /* 0x416000001c5879f0 */ /* 0x000fe20008001858 */
[----:B------:R-:W-:-:S02]  /*96e0*/  UIADD3 UR28, UR6, 0x600, URZ ;  /* 0x00000600061c7890 */ /* 0x000fc4000fffe03f */
        /* <DEDUP_REMOVED lines=23> */
[----:B0-----:R-:W-:Y:S01]  /*9860*/  FMNMX.FTZ R5, R11, R14, !PT ;  /* 0x0000000e0b057209 */ /* 0x001fe20007810000 */
[----:B------:R-:W-:Y:S01]  /*9870*/  VIADD R11, R13, 0x9 ;  /* 0x000000090d0b7836 */ /* 0x000fe20000000000 */
[----:B------:R-:W-:Y:S03]  /*9880*/  MUFU.EX2 R14, R52 ;  /* 0x00000034000e7308 */ /* 0x000fe60000000800 */
[C---:B------:R-:W-:Y:S01]  /*9890*/  FMUL.FTZ R9, R5.reuse, UR33 ;  /* 0x0000002105097c20 */ /* 0x040fe20008410000 */
[----:B------:R-:W-:Y:S01]  /*98a0*/  FADD.FTZ R7, -R5, R7 ;  /* 0x0000000705077221 */ /* 0x000fe20000010100 */
[----:B------:R-:W-:Y:S01]  /*98b0*/  SEL R13, R11, 0x9, !P2 ;  /* 0x000000090b0d7807 */ /* 0x000fe20005000000 */
[----:B------:R-:W-:-:S02]  /*98c0*/  WARPGROUP.DEPBAR.LE gsb0, 0x0 ;  /* 0x00008000000079c5 */ /* 0x000fc40000010000 */
[----:B------:R-:W-:Y:S01]  /*98d0*/  WARPGROUP.ARRIVE ;  /* 0x00000000000079c5 */ /* 0x000fe20000000000 */
[--C-:B------:R-:W-:Y:S01]  /*98e0*/  FFMA.FTZ R26, R26, UR33, -R9.reuse ;  /* 0x000000211a1a7c23 */ /* 0x100fe20008010809 */
[----:B------:R-:W-:Y:S01]  /*98f0*/  FMUL.FTZ R7, R7, UR33 ;  /* 0x0000002107077c20 */ /* 0x000fe20008410000 */
[--C-:B------:R-:W-:Y:S01]  /*9900*/  FFMA.FTZ R27, R27, UR33, -R9.reuse ;  /* 0x000000211b1b7c23 */ /* 0x100fe20008010809 */
[--C-:B------:R-:W-:Y:S01]  /*9910*/  FFMA.FTZ R30, R30, UR33, -R9.reuse ;  /* 0x000000211e1e7c23 */ /* 0x100fe20008010809 */
[--C-:B------:R-:W-:Y:S01]  /*9920*/  FFMA.FTZ R31, R31, UR33, -R9.reuse ;  /* 0x000000211f1f7c23 */ /* 0x100fe20008010809 */
[----:B------:R-:W-:Y:S01]  /*9930*/  HGMMA.64x96x16.F32.BF16 R88, gdesc[UR28].tnspB, R88, gsb0 ;  /* 0x416000001c5879f0 */ /* 0x000fe20008001858 */
[----:B------:R-:W-:Y:S01]  /*9940*/  UIADD3 UR28, UR6, 0x602, URZ ;  /* 0x00000602061c7890 */ /* 0x000fe2000fffe03f */
[----:B------:R-:W-:Y:S01]  /*9950*/  MUFU.EX2 R7, R7 ;  /* 0x0000000700077308 */ /* 0x000fe20000000800 */
[----:B------:R-:W-:Y:S01]  /*9960*/  UIADD3 UR30, UR7, 0x140, URZ ;  /* 0x00000140071e7890 */ /* 0x000fe2000fffe03f */
[--C-:B------:R-:W-:Y:S01]  /*9970*/  FFMA.FTZ R34, R34, UR33, -R9.reuse ;  /* 0x0000002122227c23 */ /* 0x100fe20008010809 */
[----:B------:R-:W-:Y:S01]  /*9980*/  UMOV UR29, 0x40000040 ;  /* 0x40000040001d7882 */ /* 0x000fe20000000000 */
[----:B------:R-:W-:Y:S01]  /*9990*/  UMOV UR31, 0x80000020 ;  /* 0x80000020001f7882 */ /* 0x000fe20000000000 */
        /* <DEDUP_REMOVED lines=29> */
[----:B------:R-:W0:Y:S01]  /*9b70*/  MUFU.EX2 R9, R27 ;  /* 0x0000001b00097308 */ /* 0x000e220000000800 */
[C---:B------:R-:W-:Y:S01]  /*9b80*/  ISETP.GT.AND P2, PT, R2.reuse, UR34, PT ;  /* 0x0000002202007c0c */ /* 0x040fe2000bf44270 */
[----:B------:R-:W-:-:S06]  /*9b90*/  VIADD R2, R2, 0xffffffff ;  /* 0xffffffff02027836 */ /* 0x000fcc0000000000 */
[----:B------:R-:W1:Y:S08]  /*9ba0*/  MUFU.EX2 R11, R30 ;  /* 0x0000001e000b7308 */ /* 0x000e700000000800 */
[----:B------:R-:W2:Y:S01]  /*9bb0*/  MUFU.EX2 R31, R31 ;  /* 0x0000001f001f7308 */ /* 0x000ea20000000800 */
[C---:B0-----:R-:W-:Y:S01]  /*9bc0*/  FADD.FTZ R3, R9.reuse, R12 ;  /* 0x0000000c09037221 */ /* 0x041fe20000010000 */
[----:B------:R-:W-:Y:S01]  /*9bd0*/  IMAD.U32 R12, RZ, RZ, UR48 ;  /* 0x00000030ff0c7e24 */ /* 0x000fe2000f8e00ff */
[----:B------:R-:W-:-:S04]  /*9be0*/  F2FP.BF16.F32.PACK_AB R9, R9, R26 ;  /* 0x0000001a0909723e */ /* 0x000fc800000010ff */
[----:B------:R-:W-:Y:S01]  /*9bf0*/  @!P1 LEA R12, R12, UR42, 0x3 ;  /* 0x0000002a0c0c9c11 */ /* 0x000fe2000f8e18ff */
[----:B------:R-:W-:Y:S01]  /*9c00*/  MUFU.EX2 R34, R34 ;  /* 0x0000002200227308 */ /* 0x000fe20000000800 */
[----:B-1----:R-:W-:-:S03]  /*9c10*/  FADD.FTZ R3, R11, R3 ;  /* 0x000000030b037221 */ /* 0x002fc60000010000 */
[----:B------:R-:W-:-:S04]  /*9c20*/  @!P1 VIADD R12, R12, 0x2d840 ;  /* 0x0002d8400c0c9836 */ /* 0x000fc80000000000 */
[----:B------:R-:W-:Y:S01]  /*9c30*/  MUFU.EX2 R35, R35 ;  /* 0x0000002300237308 */ /* 0x000fe20000000800 */
[----:B------:R-:W-:Y:S01]  /*9c40*/  @!P1 PRMT R12, RZ, 0x654, R12 ;  /* 0x00000654ff0c9816 */ /* 0x000fe2000000000c */
[C---:B--2---:R-:W-:Y:S01]  /*9c50*/  FADD.FTZ R3, R31.reuse, R3 ;  /* 0x000000031f037221 */ /* 0x044fe20000010000 */
[----:B------:R-:W-:-:S05]  /*9c60*/  F2FP.BF16.F32.PACK_AB R11, R31, R11 ;  /* 0x0000000b1f0b723e */ /* 0x000fca00000010ff */
        /* <DEDUP_REMOVED lines=35> */
[----:B------:R-:W-:Y:S02]  /*9ea0*/  UMOV UR28, UR51 ;  /* 0x00000033001c7c82 */ /* 0x000fe40008000000 */
[----:B------:R-:W-:Y:S02]  /*9eb0*/  WARPGROUP.DEPBAR.LE gsb0, 0x0 ;  /* 0x00008000000079c5 */ /* 0x000fe40000010000 */
[----:B------:R0:W-:Y:S06]  /*9ec0*/  BAR.ARV R13, 0x100 ;  /* 0x0004000d0000751d */ /* 0x0001ec0000002000 */
[----:B------:R1:W-:Y:S01]  /*9ed0*/  @!P1 SYNCS.ARRIVE.TRANS64.RED.A1T0 RZ, [R12+URZ], RZ ;  /* 0x000000ff0cff99a7 */ /* 0x0003e2000810043f */
[-C--:B------:R-:W-:Y:S01]  /*9ee0*/  FMUL.FTZ R88, R88, R6.reuse ;  /* 0x0000000658587220 */ /* 0x080fe20000410000 */
[----:B0-----:R-:W0:Y:S01]  /*9ef0*/  MUFU.EX2 R13, R32 ;  /* 0x00000020000d7308 */ /* 0x001e220000000800 */
[-C--:B------:R-:W-:Y:S01]  /*9f00*/  FMUL.FTZ R89, R89, R6.reuse ;  /* 0x0000000659597220 */ /* 0x080fe20000410000 */
[-C--:B------:R-:W-:Y:S01]  /*9f10*/  FMUL.FTZ R92, R92, R6.reuse ;  /* 0x000000065c5c7220 */ /* 0x080fe20000410000 */
[-C--:B------:R-:W-:Y:S01]  /*9f20*/  FMUL.FTZ R93, R93, R6.reuse ;  /* 0x000000065d5d7220 */ /* 0x080fe20000410000 */
[-C--:B------:R-:W-:Y:S01]  /*9f30*/  FMUL.FTZ R96, R96, R6.reuse ;  /* 0x0000000660607220 */ /* 0x080fe20000410000 */
[-C--:B------:R-:W-:Y:S01]  /*9f40*/  FMUL.FTZ R97, R97, R6.reuse ;  /* 0x0000000661617220 */ /* 0x080fe20000410000 */
[----:B-1----:R-:W-:Y:S01]  /*9f50*/  IMAD.U32 R12, RZ, RZ, UR35 ;  /* 0x00000023ff0c7e24 */ /* 0x002fe2000f8e00ff */
[----:B------:R-:W-:Y:S01]  /*9f60*/  UMOV UR35, UR48 ;  /* 0x0000003000237c82 */ /* 0x000fe20008000000 */
[----:B------:R-:W-:Y:S01]  /*9f70*/  MUFU.EX2 R32, R43 ;  /* 0x0000002b00207308 */ /* 0x000fe20000000800 */
        /* <DEDUP_REMOVED lines=8> */
[----:B0-----:R-:W-:Y:S01]  /*a000*/  FADD.FTZ R15, R13, R4 ;  /* 0x000000040d0f7221 */ /* 0x001fe20000010000 */
        /* <DEDUP_REMOVED lines=14> */
[----:B------:R-:W-:Y:S01]  /*a0f0*/  FMUL.FTZ R133, R133, R6 ;  /* 0x0000000685857220 */ /* 0x000fe20000410000 */
[----:B0-----:R-:W0:Y:S01]  /*a100*/  MUFU.EX2 R12, R33 ;  /* 0x00000021000c7308 */ /* 0x001e220000000800 */
[-C--:B------:R-:W-:Y:S01]  /*a110*/  FMUL.FTZ R90, R90, R7.reuse ;  /* 0x000000075a5a7220 */ /* 0x080fe20000410000 */
[-C--:B------:R-:W-:Y:S01]  /*a120*/  FMUL.FTZ R91, R91, R7.reuse ;  /* 0x000000075b5b7220 */ /* 0x080fe20000410000 */
[-C--:B------:R-:W-:Y:S01]  /*a130*/  FMUL.FTZ R94, R94, R7.reuse ;  /* 0x000000075e5e7220 */ /* 0x080fe20000410000 */
[-C--:B------:R-:W-:Y:S01]  /*a140*/  FMUL.FTZ R95, R95, R7.reuse ;  /* 0x000000075f5f7220 */ /* 0x080fe20000410000 */
[-C--:B------:R-:W-:Y:S01]  /*a150*/  FMUL.FTZ R98, R98, R7.reuse ;  /* 0x0000000762627220 */ /* 0x080fe20000410000 */
[-C--:B------:R-:W-:Y:S01]  /*a160*/  FMUL.FTZ R99, R99, R7.reuse ;  /* 0x0000000763637220 */ /* 0x080fe20000410000 */
[-C--:B------:R-:W-:Y:S01]  /*a170*/  FMUL.FTZ R102, R102, R7.reuse ;  /* 0x0000000766667220 */ /* 0x080fe20000410000 */
[----:B------:R-:W2:Y:S01]  /*a180*/  MUFU.EX2 R33, R86 ;  /* 0x0000005600217308 */ /* 0x000ea20000000800 */
[----:B-1----:R-:W-:Y:S01]  /*a190*/  F2FP.BF16.F32.PACK_AB R10, R37, R36 ;  /* 0x00000024250a723e */ /* 0x002fe200000010ff */
[-C--:B------:R-:W-:Y:S01]  /*a1a0*/  FMUL.FTZ R103, R103, R7.reuse ;  /* 0x0000000767677220 */ /* 0x080fe20000410000 */
[----:B------:R-:W-:Y:S01]  /*a1b0*/  F2FP.BF16.F32.PACK_AB R9, R35, R34 ;  /* 0x000000222309723e */ /* 0x000fe200000010ff */
[----:B------:R-:W-:Y:S01]  /*a1c0*/  FADD.FTZ R34, R34, R3 ;  /* 0x0000000322227221 */ /* 0x000fe20000010000 */
[----:B------:R-:W-:Y:S01]  /*a1d0*/  F2FP.BF16.F32.PACK_AB R11, R39, R38 ;  /* 0x00000026270b723e */ /* 0x000fe200000010ff */
[-C--:B------:R-:W-:Y:S01]  /*a1e0*/  FMUL.FTZ R106, R106, R7.reuse ;  /* 0x000000076a6a7220 */ /* 0x080fe20000410000 */
[----:B------:R-:W-:Y:S01]  /*a1f0*/  FMUL.FTZ R107, R107, R7 ;  /* 0x000000076b6b7220 */ /* 0x000fe20000410000 */
[----:B------:R-:W-:Y:S01]  /*a200*/  FADD.FTZ R35, R35, R34 ;  /* 0x0000002223237221 */ /* 0x000fe20000010000 */
[C---:B0-----:R-:W-:Y:S01]  /*a210*/  F2FP.BF16.F32.PACK_AB R8, R12.reuse, R13 ;  /* 0x0000000d0c08723e */ /* 0x041fe200000010ff */
[----:B------:R-:W-:Y:S01]  /*a220*/  FADD.FTZ R15, R12, R15 ;  /* 0x0000000f0c0f7221 */ /* 0x000fe20000010000 */
[----:B------:R-:W-:Y:S01]  /*a230*/  MUFU.EX2 R13, R50 ;  /* 0x00000032000d7308 */ /* 0x000fe20000000800 */
[----:B------:R-:W-:Y:S01]  /*a240*/  FADD.FTZ R38, R38, R35 ;  /* 0x0000002326267221 */ /* 0x000fe20000010000 */
[----:B------:R-:W-:Y:S01]  /*a250*/  FMUL.FTZ R110, R110, R7 ;  /* 0x000000076e6e7220 */ /* 0x000fe20000410000 */
[----:B------:R0:W-:Y:S01]  /*a260*/  STSM.16.M88.4 [R22], R8 ;  /* 0x0000000816007844 */ /* 0x0001e20000000200 */
[----:B------:R-:W-:Y:S01]  /*a270*/  FADD.FTZ R4, R36, R15 ;  /* 0x0000000f24047221 */ /* 0x000fe20000010000 */
[----:B------:R-:W-:Y:S01]  /*a280*/  FADD.FTZ R38, R39, R38 ;  /* 0x0000002627267221 */ /* 0x000fe20000010000 */
[----:B--2---:R-:W-:Y:S01]  /*a290*/  F2FP.BF16.F32.PACK_AB R31, R87, R33 ;  /* 0x00000021571f723e */ /* 0x004fe200000010ff */
[-C--:B------:R-:W-:Y:S01]  /*a2a0*/  FMUL.FTZ R111, R111, R7.reuse ;  /* 0x000000076f6f7220 */ /* 0x080fe20000410000 */
[----:B------:R-:W-:Y:S01]  /*a2b0*/  FADD.FTZ R4, R37, R4 ;  /* 0x0000000425047221 */ /* 0x000fe20000010000 */
        /* <DEDUP_REMOVED lines=14> */
[----:B------:R-:W-:-:S02]  /*a3a0*/  IMAD.MOV.U32 R7, RZ, RZ, R5 ;  /* 0x000000ffff077224 */ /* 0x000fc400078e0005 */
[----:B0-----:R-:W0:Y:S01]  /*a3b0*/  MUFU.EX2 R8, R40 ;  /* 0x0000002800087308 */ /* 0x001e220000000800 */
        /* <DEDUP_REMOVED lines=8> */
[----:B------:R-:W-:-:S03]  /*a440*/  F2FP.BF16.F32.PACK_AB R9, R32, R9 ;  /* 0x000000092009723e */ /* 0x000fc600000010ff */
[----:B------:R-:W-:-:S03]  /*a450*/  FADD.FTZ R4, R32, R3 ;  /* 0x0000000320047221 */ /* 0x000fc60000010000 */
[----:B------:R-:W1:Y:S01]  /*a460*/  MUFU.EX2 R40, R51 ;  /* 0x0000003300287308 */ /* 0x000e620000000800 */
[----:B--2---:R-:W-:Y:S01]  /*a470*/  FADD.FTZ R34, R10, R21 ;  /* 0x000000150a227221 */ /* 0x004fe20000010000 */
[----:B------:R-:W-:-:S03]  /*a480*/  F2FP.BF16.F32.PACK_AB R10, R45, R10 ;  /* 0x0000000a2d0a723e */ /* 0x000fc600000010ff */
[----:B------:R-:W-:-:S03]  /*a490*/  FADD.FTZ R21, R45, R34 ;  /* 0x000000222d157221 */ /* 0x000fc60000010000 */
[----:B------:R-:W2:Y:S01]  /*a4a0*/  MUFU.EX2 R15, R54 ;  /* 0x00000036000f7308 */ /* 0x000ea20000000800 */
[----:B0-----:R-:W-:Y:S01]  /*a4b0*/  FADD.FTZ R3, R11, R4 ;  /* 0x000000040b037221 */ /* 0x001fe20000010000 */
[----:B------:R-:W-:Y:S01]  /*a4c0*/  FADD.FTZ R34, R12, R21 ;  /* 0x000000150c227221 */ /* 0x000fe20000010000 */
[C---:B------:R-:W-:Y:S02]  /*a4d0*/  F2FP.BF16.F32.PACK_AB R11, R36.reuse, R11 ;  /* 0x0000000b240b723e */ /* 0x040fe400000010ff */
[----:B------:R-:W-:Y:S01]  /*a4e0*/  FADD.FTZ R4, R36, R3 ;  /* 0x0000000324047221 */ /* 0x000fe20000010000 */
[C---:B------:R-:W-:Y:S01]  /*a4f0*/  FADD.FTZ R21, R49.reuse, R34 ;  /* 0x0000002231157221 */ /* 0x040fe20000010000 */
[----:B------:R-:W-:Y:S01]  /*a500*/  F2FP.BF16.F32.PACK_AB R12, R49, R12 ;  /* 0x0000000c310c723e */ /* 0x000fe200000010ff */
[----:B------:R0:W-:Y:S01]  /*a510*/  STSM.16.M88.4 [R19], R8 ;  /* 0x0000000813007844 */ /* 0x0001e20000000200 */
[----:B------:R-:W-:Y:S01]  /*a520*/  FADD.FTZ R3, R13, R4 ;  /* 0x000000040d037221 */ /* 0x000fe20000010000 */
[----:B------:R-:W-:Y:S01]  /*a530*/  FADD.FTZ R4, R14, R21 ;  /* 0x000000150e047221 */ /* 0x000fe20000010000 */
[----:B-1----:R-:W-:-:S02]  /*a540*/  F2FP.BF16.F32.PACK_AB R13, R40, R13 ;  /* 0x0000000d280d723e */ /* 0x002fc400000010ff */
[----:B------:R-:W-:Y:S01]  /*a550*/  FADD.FTZ R34, R40, R3 ;  /* 0x0000000328227221 */ /* 0x000fe20000010000 */
[C---:B------:R-:W-:Y:S01]  /*a560*/  FADD.FTZ R21, R53.reuse, R4 ;  /* 0x0000000435157221 */ /* 0x040fe20000010000 */
[----:B------:R-:W-:Y:S01]  /*a570*/  F2FP.BF16.F32.PACK_AB R14, R53, R14 ;  /* 0x0000000e350e723e */ /* 0x000fe200000010ff */
[----:B------:R-:W1:Y:S01]  /*a580*/  MUFU.EX2 R4, R75 ;  /* 0x0000004b00047308 */ /* 0x000e620000000800 */
[----:B--2---:R-:W-:Y:S01]  /*a590*/  FADD.FTZ R3, R15, R34 ;  /* 0x000000220f037221 */ /* 0x004fe20000010000 */
[----:B------:R-:W-:Y:S01]  /*a5a0*/  FADD.FTZ R34, R56, R21 ;  /* 0x0000001538227221 */ /* 0x000fe20000010000 */
[C---:B------:R-:W-:Y:S02]  /*a5b0*/  F2FP.BF16.F32.PACK_AB R15, R20.reuse, R15 ;  /* 0x0000000f140f723e */ /* 0x040fe400000010ff */
[----:B------:R-:W-:Y:S01]  /*a5c0*/  FADD.FTZ R3, R20, R3 ;  /* 0x0000000314037221 */ /* 0x000fe20000010000 */
[C---:B------:R-:W-:Y:S02]  /*a5d0*/  FADD.FTZ R21, R57.reuse, R34 ;  /* 0x0000002239157221 */ /* 0x040fe40000010000 */
[----:B------:R2:W-:Y:S01]  /*a5e0*/  STSM.16.M88.4 [R18], R12 ;  /* 0x0000000c12007844 */ /* 0x0005e20000000200 */
[----:B------:R-:W-:Y:S01]  /*a5f0*/  FADD.FTZ R32, R58, R3 ;  /* 0x000000033a207221 */ /* 0x000fe20000010000 */
[----:B------:R-:W-:Y:S01]  /*a600*/  FADD.FTZ R34, R60, R21 ;  /* 0x000000153c227221 */ /* 0x000fe20000010000 */
[----:B0-----:R-:W-:-:S02]  /*a610*/  F2FP.BF16.F32.PACK_AB R8, R57, R56 ;  /* 0x000000383908723e */ /* 0x001fc400000010ff */
[----:B------:R-:W-:Y:S01]  /*a620*/  FADD.FTZ R3, R59, R32 ;  /* 0x000000203b037221 */ /* 0x000fe20000010000 */
[----:B------:R-:W-:Y:S01]  /*a630*/  FADD.FTZ R21, R61, R34 ;  /* 0x000000223d157221 */ /* 0x000fe20000010000 */
[----:B------:R-:W0:Y:S01]  /*a640*/  MUFU.EX2 R32, R79 ;  /* 0x0000004f00207308 */ /* 0x000e220000000800 */
[----:B------:R-:W-:Y:S01]  /*a650*/  F2FP.BF16.F32.PACK_AB R9, R59, R58 ;  /* 0x0000003a3b09723e */ /* 0x000fe200000010ff */
        /* <DEDUP_REMOVED lines=8> */
[----:B--2---:R-:W-:Y:S01]  /*a6e0*/  F2FP.BF16.F32.PACK_AB R12, R65, R64 ;  /* 0x00000040410c723e */ /* 0x004fe200000010ff */
[----:B------:R2:W-:Y:S01]  /*a6f0*/  STSM.16.M88.4 [R17+0x27800], R8 ;  /* 0x0278000811007844 */ /* 0x0005e20000000200 */
        /* <DEDUP_REMOVED lines=12> */
[C---:B-1----:R-:W-:Y:S01]  /*a7c0*/  FADD.FTZ R20, R4.reuse, R3 ;  /* 0x0000000304147221 */ /* 0x042fe20000010000 */
[----:B------:R-:W-:Y:S01]  /*a7d0*/  FADD.FTZ R21, R77, R34 ;  /* 0x000000224d157221 */ /* 0x000fe20000010000 */
[----:B------:R-:W-:Y:S01]  /*a7e0*/  F2FP.BF16.F32.PACK_AB R25, R4, R25 ;  /* 0x000000190419723e */ /* 0x000fe200000010ff */
[----:B------:R2:W-:Y:S01]  /*a7f0*/  STSM.16.M88.4 [R23], R12 ;  /* 0x0000000c17007844 */ /* 0x0005e20000000200 */
[----:B------:R-:W-:Y:S01]  /*a800*/  FADD.FTZ R3, R27, R20 ;  /* 0x000000141b037221 */ /* 0x000fe20000010000 */
[----:B------:R-:W-:Y:S01]  /*a810*/  FADD.FTZ R34, R28, R21 ;  /* 0x000000151c227221 */ /* 0x000fe20000010000 */
[----:B------:R-:W-:-:S02]  /*a820*/  F2FP.BF16.F32.PACK_AB R26, R77, R26 ;  /* 0x0000001a4d1a723e */ /* 0x000fc400000010ff */
[C---:B0-----:R-:W-:Y:S01]  /*a830*/  FADD.FTZ R20, R32.reuse, R3 ;  /* 0x0000000320147221 */ /* 0x041fe20000010000 */
[----:B------:R-:W-:Y:S01]  /*a840*/  FADD.FTZ R3, R81, R34 ;  /* 0x0000002251037221 */ /* 0x000fe20000010000 */
[----:B------:R-:W-:Y:S02]  /*a850*/  F2FP.BF16.F32.PACK_AB R27, R32, R27 ;  /* 0x0000001b201b723e */ /* 0x000fe400000010ff */
[----:B------:R-:W-:Y:S01]  /*a860*/  FADD.FTZ R20, R29, R20 ;  /* 0x000000141d147221 */ /* 0x000fe20000010000 */
[----:B------:R-:W-:Y:S01]  /*a870*/  FADD.FTZ R4, R30, R3 ;  /* 0x000000031e047221 */ /* 0x000fe20000010000 */
[----:B------:R-:W-:Y:S01]  /*a880*/  F2FP.BF16.F32.PACK_AB R28, R81, R28 ;  /* 0x0000001c511c723e */ /* 0x000fe200000010ff */
[----:B------:R2:W-:Y:S01]  /*a890*/  STSM.16.M88.4 [R19+0x6000], R24 ;  /* 0x0060001813007844 */ /* 0x0005e20000000200 */
[C---:B------:R-:W-:Y:S01]  /*a8a0*/  F2FP.BF16.F32.PACK_AB R29, R83.reuse, R29 ;  /* 0x0000001d531d723e */ /* 0x040fe200000010ff */
[----:B------:R-:W-:Y:S01]  /*a8b0*/  FADD.FTZ R20, R83, R20 ;  /* 0x0000001453147221 */ /* 0x000fe20000010000 */
[C---:B------:R-:W-:Y:S01]  /*a8c0*/  F2FP.BF16.F32.PACK_AB R30, R85.reuse, R30 ;  /* 0x0000001e551e723e */ /* 0x040fe200000010ff */
[----:B------:R-:W-:-:S02]  /*a8d0*/  FADD.FTZ R4, R85, R4 ;  /* 0x0000000455047221 */ /* 0x000fc40000010000 */
[----:B------:R-:W-:Y:S02]  /*a8e0*/  FADD.FTZ R20, R33, R20 ;  /* 0x0000001421147221 */ /* 0x000fe40000010000 */
[----:B------:R2:W-:Y:S02]  /*a8f0*/  STSM.16.M88.4 [R18+0x6000], R28 ;  /* 0x0060001c12007844 */ /* 0x0005e40000000200 */
[----:B------:R-:W-:Y:S01]  /*a900*/  FADD.FTZ R3, R87, R20 ;  /* 0x0000001457037221 */ /* 0x000fe20000010000 */
        /* <DEDUP_REMOVED lines=8> */
.L_x_10475:
[----:B------:R-:W-:-:S13]  /*a990*/  ISETP.GE.AND P2, PT, R2, UR37, PT ;  /* 0x0000002502007c0c */ /* 0x000fda000bf46270 */
[----:B------:R-:W-:Y:S05]  /*a9a0*/  @!P2 BRA `(.L_x_10485) ;  /* 0x000000300048a947 */ /* 0x000fea0003800000 */
[----:B-123--:R-:W-:Y:S01]  /*a9b0*/  IMAD.MOV.U32 R9, RZ, RZ, R5 ;  /* 0x000000ffff097224 */ /* 0x00efe200078e0005 */
[----:B------:R-:W-:Y:S01]  /*a9c0*/  UMOV UR28, UR51 ;  /* 0x00000033001c7c82 */ /* 0x000fe20008000000 */
[----:B------:R-:W-:Y:S01]  /*a9d0*/  IMAD.MOV.U32 R8, RZ, RZ, R0 ;  /* 0x000000ffff087224 */ /* 0x000fe200078e0000 */
[----:B------:R-:W-:Y:S01]  /*a9e0*/  UMOV UR55, UR48 ;  /* 0x0000003000377c82 */ /* 0x000fe20008000000 */
[----:B------:R-:W-:Y:S01]  /*a9f0*/  ULDC UR34, c[0x0][0x9e4] ;  /* 0x0002790000227ab9 */ /* 0x000fe20000000800 */
[----:B------:R-:W-:Y:S01]  /*aa00*/  ULDC UR54, c[0x0][0x9dc] ;  /* 0x0002770000367ab9 */ /* 0x000fe20000000800 */
[----:B------:R-:W-:Y:S01]  /*aa10*/  ULDC UR33, c[0x0][0x988] ;  /* 0x0002620000217ab9 */ /* 0x000fe20000000800 */
[----:B------:R-:W-:-:S05]  /*aa20*/  ULDC UR35, c[0x0][0x9e0] ;  /* 0x0002780000237ab9 */ /* 0x000fca0000000800 */
.L_x_10502:
[----:B------:R-:W-:Y:S01]  /*aa30*/  UIADD3 UR48, UR55, 0x1, URZ ;  /* 0x0000000137307890 */ /* 0x000fe2000fffe03f */
[----:B------:R-:W-:-:S03]  /*aa40*/  ISETP.NE.AND P3, PT, RZ, UR45, PT ;  /* 0x0000002dff007c0c */ /* 0x000fc6000bf65270 */
[----:B------:R-:W-:-:S04]  /*aa50*/  UISETP.NE.AND UP1, UPT, UR48, 0x2, UPT ;  /* 0x000000023000788c */ /* 0x000fc8000bf25270 */
[----:B------:R-:W-:Y:S02]  /*aa60*/  USEL UR51, URZ, 0x1, UP1 ;  /* 0x000000013f337887 */ /* 0x000fe40008800000 */
[----:B------:R-:W-:Y:S02]  /*aa70*/  USEL UR48, UR48, URZ, UP1 ;  /* 0x0000003f30307287 */ /* 0x000fe40008800000 */
[----:B------:R-:W-:Y:S02]  /*aa80*/  ULOP3.LUT UR51, UR28, UR51, URZ, 0x3c, !UPT ;  /* 0x000000331c337292 */ /* 0x000fe4000f8e3c3f */
[----:B----4-:R-:W-:Y:S10]  /*aa90*/  @P3 BRA `(.L_x_10486) ;  /* 0x00000000002c3947 */ /* 0x010ff40003800000 */
[----:B------:R-:W-:Y:S05]  /*aaa0*/  @!P0 BRA `(.L_x_10487) ;  /* 0x0000000000048947 */ /* 0x000fea0003800000 */
[----:B------:R-:W-:Y:S01]  /*aab0*/  BPT.TRAP 0x1 ;  /* 0x000000040000795c */ /* 0x000fe20000300000 */
.L_x_10487:
[----:B------:R-:W-:Y:S01]  /*aac0*/  ULEA UR6, UR48, UR42, 0x3 ;  /* 0x0000002a30067291 */ /* 0x000fe2000f8e183f */
[----:B------:R-:W-:-:S05]  /*aad0*/  IMAD.U32 R0, RZ, RZ, UR51 ;  /* 0x00000033ff007e24 */ /* 0x000fca000f8e00ff */
[----:B------:R-:W-:-:S04]  /*aae0*/  SHF.L.U32 R0, R0, 0x1f, RZ ;  /* 0x0000001f00007819 */ /* 0x000fc800000006ff */
[----:B------:R0:W1:Y:S01]  /*aaf0*/  SYNCS.PHASECHK.TRANS64.TRYWAIT P2, [UR6+0x2d830], R0 ;  /* 0x02d83000ff0075a7 */ /* 0x0000620008040146 */
[----:B------:R-:W-:Y:S05]  /*ab00*/  @!P0 BRA `(.L_x_10488) ;  /* 0x0000000000048947 */ /* 0x000fea0003800000 */
[----:B------:R-:W-:Y:S01]  /*ab10*/  BPT.TRAP 0x1 ;  /* 0x000000040000795c */ /* 0x000fe20000300000 */
.L_x_10488:
[----:B-1----:R-:W-:Y:S05]  /*ab20*/  @P2 BRA `(.L_x_10486) ;  /* 0x0000000000082947 */ /* 0x002fea0003800000 */
[----:B------:R-:W1:Y:S02]  /*ab30*/  SYNCS.PHASECHK.TRANS64.TRYWAIT P2, [UR6+0x2d830], R0 ;  /* 0x02d83000ff0075a7 */ /* 0x000e640008040146 */
[----:B-1----:R-:W-:Y:S05]  /*ab40*/  @!P2 BRA `(.L_x_10489) ;  /* 0x000000d400d4a947 */ /* 0x002fea0003800000 */
.L_x_10486:
        /* <DEDUP_REMOVED lines=37> */
.L_x_10491:
[----:B------:R-:W-:Y:S01]  /*ada0*/  ULEA UR6, UR55, UR42, 0x3 ;  /* 0x0000002a37067291 */ /* 0x000fe2000f8e183f */
[----:B------:R-:W-:-:S05]  /*adb0*/  IMAD.U32 R0, RZ, RZ, UR28 ;  /* 0x0000001cff007e24 */ /* 0x000fca000f8e00ff */
[----:B------:R-:W-:-:S04]  /*adc0*/  SHF.L.U32 R0, R0, 0x1f, RZ ;  /* 0x0000001f00007819 */ /* 0x000fc800000006ff */
[----:B------:R0:W1:Y:S01]  /*add0*/  SYNCS.PHASECHK.TRANS64.TRYWAIT P2, [UR6+0x2d850], R0 ;  /* 0x02d85000ff0075a7 */ /* 0x0000620008040146 */
[----:B------:R-:W-:Y:S05]  /*ade0*/  @!P0 BRA `(.L_x_10492) ;  /* 0x0000000000048947 */ /* 0x000fea0003800000 */
[----:B------:R-:W-:Y:S01]  /*adf0*/  BPT.TRAP 0x1 ;  /* 0x000000040000795c */ /* 0x000fe20000300000 */
.L_x_10492:
[----:B-1----:R-:W-:Y:S05]  /*ae00*/  @P2 BRA `(.L_x_10490) ;  /* 0x0000000000082947 */ /* 0x002fea0003800000 */
[----:B------:R-:W1:Y:S02]  /*ae10*/  SYNCS.PHASECHK.TRANS64.TRYWAIT P2, [UR6+0x2d850], R0 ;  /* 0x02d85000ff0075a7 */ /* 0x000e640008040146 */
[----:B-1----:R-:W-:Y:S05]  /*ae20*/  @!P2 BRA `(.L_x_10493) ;  /* 0x000000d40034a947 */ /* 0x002fea0003800000 */
.L_x_10490:
[----:B------:R-:W-:Y:S01]  /*ae30*/  UIADD3 UR6, UR42, 0x400, URZ ;  /* 0x000004002a067890 */ /* 0x000fe2000fffe03f */
[----:B------:R-:W-:Y:S01]  /*ae40*/  WARPGROUP.ARRIVE ;  /* 0x00000000000079c5 */ /* 0x000fe20000000000 */
[----:B------:R-:W-:Y:S01]  /*ae50*/  UMOV UR29, 0x40000040 ;  /* 0x40000040001d7882 */ /* 0x000fe20000000000 */
[----:B------:R-:W-:Y:S01]  /*ae60*/  UMOV UR31, 0x80000020 ;  /* 0x80000020001f7882 */ /* 0x000fe20000000000 */
[----:B------:R-:W-:-:S03]  /*ae70*/  USHF.R.U32.HI UR6, URZ, 0x4, UR6 ;  /* 0x000000043f067899 */ /* 0x000fc60008011606 */
[----:B------:R-:W1:Y:S01]  /*ae80*/  S2R R6, SR_TID.X ;  /* 0x0000000000067919 */ /* 0x000e620000002100 */
[----:B------:R-:W-:Y:S01]  /*ae90*/  PLOP3.LUT P2, PT, PT, PT, UP0, 0x80, 0x0 ;  /* 0x000000000000781c */ /* 0x000fe20003f4f008 */
[----:B------:R-:W-:Y:S01]  /*aea0*/  VIADD R13, R136, UR40 ;  /* 0x00000028880d7c36 */ /* 0x000fe20008000000 */
[----:B------:R-:W-:Y:S01]  /*aeb0*/  ULOP3.LUT UR6, UR6, 0x3fff, URZ, 0xc0, !UPT ;  /* 0x00003fff06067892 */ /* 0x000fe2000f8ec03f */
[----:B------:R-:W-:Y:S02]  /*aec0*/  IMAD.SHL.U32 R12, R2, 0x80, RZ ;  /* 0x00000080020c7824 */ /* 0x000fe400078e00ff */
[----:B------:R-:W-:Y:S01]  /*aed0*/  IMAD.U32 R10, RZ, RZ, UR47 ;  /* 0x0000002fff0a7e24 */ /* 0x000fe2000f8e00ff */
[----:B------:R-:W-:Y:S02]  /*aee0*/  ULOP3.LUT UR7, UR6, 0x2000000, URZ, 0xfc, !UPT ;  /* 0x0200000006077892 */ /* 0x000fe4000f8efc3f */
[----:B------:R-:W-:Y:S02]  /*aef0*/  ULOP3.LUT UR6, UR44, 0x10000, URZ, 0xfc, !UPT ;  /* 0x000100002c067892 */ /* 0x000fe4000f8efc3f */
[----:B------:R-:W-:-:S05]  /*af00*/  UIMAD UR7, UR55, 0x600, UR7 ;  /* 0x00000600370778a4 */ /* 0x000fca000f8e0207 */
        /* <DEDUP_REMOVED lines=53> */
[----:B------:R-:W-:-:S04]  /*b260*/  @UP0 ULDC UR6, c[0x0][0x450] ;  /* 0x0001140000060ab9 */ /* 0x000fc80000000800 */
[----:B------:R-:W-:Y:S01]  /*b270*/  @P2 SHF.R.U32.HI R13, RZ, UR6, R0 ;  /* 0x00000006ff0d2c19 */ /* 0x000fe20008011600 */
[----:B------:R-:W-:Y:S01]  /*b280*/  IMAD.U32 R0, RZ, RZ, UR48 ;  /* 0x00000030ff007e24 */ /* 0x000fe2000f8e00ff */
[----:B------:R-:W-:Y:S01]  /*b290*/  ISETP.GE.U32.AND P2, PT, R6, 0x180, PT ;  /* 0x000001800600780c */ /* 0x000fe20003f46070 */
[----:B------:R-:W-:Y:S02]  /*b2a0*/  ULOP3.LUT UR6, URZ, UR54, URZ, 0x33, !UPT ;  /* 0x000000363f067292 */ /* 0x000fe4000f8e333f */
[----:B------:R-:W0:Y:S01]  /*b2b0*/  SHFL.IDX PT, R14, R13, RZ, 0x1c1f ;  /* 0x001c1fff0d0e7589 */ /* 0x000e2200000e0000 */
[----:B------:R-:W-:Y:S02]  /*b2c0*/  @!P1 LEA R0, R0, UR42, 0x3 ;  /* 0x0000002a00009c11 */ /* 0x000fe4000f8e18ff */
[----:B------:R-:W-:-:S03]  /*b2d0*/  SEL R5, R5, 0x9, !P2 ;  /* 0x0000000905057807 */ /* 0x000fc60005000000 */
        /* <DEDUP_REMOVED lines=8> */
[----:B-1----:R-:W-:-:S04]  /*b360*/  IADD3 R0, -R16, 0x1, -R12 ;  /* 0x0000000110007810 */ /* 0x002fc80007ffe90c */
[----:B------:R-:W-:-:S05]  /*b370*/  IADD3 R10, -R10, UR39, R0 ;  /* 0x000000270a0a7c10 */ /* 0x000fca000fffe100 */
[C---:B------:R-:W-:Y:S02]  /*b380*/  VIADD R11, R10.reuse, UR35 ;  /* 0x000000230a0b7c36 */ /* 0x040fe40008000000 */
[----:B------:R-:W-:Y:S02]  /*b390*/  VIADD R10, R10, UR6 ;  /* 0x000000060a0a7c36 */ /* 0x000fe40008000000 */
[C---:B0-----:R-:W-:Y:S02]  /*b3a0*/  IMAD.IADD R5, R14.reuse, 0x1, R11 ;  /* 0x000000010e057824 */ /* 0x041fe400078e020b */
        /* <DEDUP_REMOVED lines=15> */
.L_x_10496:
[----:B------:R-:W-:-:S05]  /*b4a0*/  IMAD.U32 R15, RZ, RZ, UR34 ;  /* 0x00000022ff0f7e24 */ /* 0x000fca000f8e00ff */
[----:B------:R-:W-:-:S13]  /*b4b0*/  ISETP.NE.AND P2, PT, R15, 0x1, PT ;  /* 0x000000010f00780c */ /* 0x000fda0003f45270 */
[----:B------:R-:W0:Y:S02]  /*b4c0*/  @P2 LDC.64 R6, c[0x0][0x9e8] ;  /* 0x00027a00ff062b82 */ /* 0x000e240000000a00 */
[----:B0-----:R-:W-:-:S05]  /*b4d0*/  @P2 IMAD.HI.U32 R6, R14, R6, RZ ;  /* 0x000000060e062227 */ /* 0x001fca00078e00ff */
[----:B------:R-:W-:-:S07]  /*b4e0*/  @P2 SHF.R.U32.HI R14, RZ, R7, R6 ;  /* 0x00000007ff0e2219 */ /* 0x000fce0000011606 */
.L_x_10497:
[----:B------:R-:W-:Y:S05]  /*b4f0*/  BSYNC B0 ;  /* 0x0000000000007941 */ /* 0x000fea0003800000 */
.L_x_10495:
[----:B------:R-:W-:-:S04]  /*b500*/  IMAD R14, R14, R15, -R12 ;  /* 0x0000000f0e0e7224 */ /* 0x000fc800078e0a0c */
[----:B------:R-:W-:-:S05]  /*b510*/  IMAD.IADD R14, R14, 0x1, -R16 ;  /* 0x000000010e0e7824 */ /* 0x000fca00078e0a10 */
[----:B------:R-:W-:Y:S02]  /*b520*/  VIMNMX R0, R0, R14, !PT ;  /* 0x0000000e00007248 */ /* 0x000fe40007fe0100 */
[----:B------:R-:W-:-:S07]  /*b530*/  VIADDMNMX R5, R14, R15, R5, PT ;  /* 0x0000000f0e057246 */ /* 0x000fce0003800105 */
.L_x_10494:
        /* <DEDUP_REMOVED lines=12> */
[----:B------:R-:W-:Y:S01]  /*b600*/  ISETP.LT.OR P4, PT, R5, 0xa, P4 ;  /* 0x0000000a0500780c */ /* 0x000fe20002781670 */
[--C-:B0-----:R-:W-:Y:S01]  /*b610*/  IMAD.IADD R11, R11, 0x1, R13.reuse ;  /* 0x000000010b0b7824 */ /* 0x101fe200078e020d */
[----:B------:R-:W-:Y:S01]  /*b620*/  ISETP.LT.OR P6, PT, R5, 0x11, P6 ;  /* 0x000000110500780c */ /* 0x000fe200037c1670 */
[----:B------:R-:W-:Y:S01]  /*b630*/  IMAD.IADD R10, R10, 0x1, R13 ;  /* 0x000000010a0a7824 */ /* 0x000fe200078e020d */
        /* <DEDUP_REMOVED lines=98> */
.L_x_10500:
[----:B------:R-:W-:-:S05]  /*bc60*/  IMAD.U32 R0, RZ, RZ, UR34 ;  /* 0x00000022ff007e24 */ /* 0x000fca000f8e00ff */
[----:B------:R-:W-:-:S13]  /*bc70*/  ISETP.NE.AND P3, PT, R0, 0x1, PT ;  /* 0x000000010000780c */ /* 0x000fda0003f65270 */
[----:B------:R-:W0:Y:S02]  /*bc80*/  @P3 LDC.64 R6, c[0x0][0x9e8] ;  /* 0x00027a00ff063b82 */ /* 0x000e240000000a00 */
[----:B0-----:R-:W-:-:S05]  /*bc90*/  @P3 IMAD.HI.U32 R6, R13, R6, RZ ;  /* 0x000000060d063227 */ /* 0x001fca00078e00ff */
[----:B------:R-:W-:-:S07]  /*bca0*/  @P3 SHF.R.U32.HI R13, RZ, R7, R6 ;  /* 0x00000007ff0d3219 */ /* 0x000fce0000011606 */
.L_x_10501:
[----:B------:R-:W-:Y:S05]  /*bcb0*/  BSYNC B0 ;  /* 0x0000000000007941 */ /* 0x000fea0003800000 */
.L_x_10499:
[----:B------:R-:W-:-:S04]  /*bcc0*/  IMAD R12, R13, R0, -R12 ;  /* 0x000000000d0c7224 */ /* 0x000fc800078e0a0c */
[----:B------:R-:W-:-:S05]  /*bcd0*/  IMAD.IADD R12, R12, 0x1, -R16 ;  /* 0x000000010c0c7824 */ /* 0x000fca00078e0a10 */
[----:B------:R-:W-:Y:S02]  /*bce0*/  VIMNMX R10, R10, R12, !PT ;  /* 0x0000000c0a0a7248 */ /* 0x000fe40007fe0100 */
[----:B------:R-:W-:-:S07]  /*bcf0*/  VIADDMNMX R11, R12, R0, R11, PT ;  /* 0x000000000c0b7246 */ /* 0x000fce000380010b */
.L_x_10498:
[----:B------:R-:W-:Y:S01]  /*bd00*/  FMNMX.FTZ R0, R24, R8, !PT ;  /* 0x0000000818007209 */ /* 0x000fe20007810000 */
[----:B------:R-:W-:Y:S01]  /*bd10*/  IMAD.U32 R13, RZ, RZ, UR55 ;  /* 0x00000037ff0d7e24 */ /* 0x000fe2000f8e00ff */
[C---:B------:R-:W-:Y:S01]  /*bd20*/  ISETP.GT.AND P4, PT, R10.reuse, 0x8, P2 ;  /* 0x000000080a00780c */ /* 0x040fe20001784270 */
[----:B------:R-:W-:Y:S01]  /*bd30*/  UMOV UR28, UR51 ;  /* 0x00000033001c7c82 */ /* 0x000fe20008000000 */
[----:B------:R-:W-:Y:S01]  /*bd40*/  FMNMX.FTZ R0, R25, R0, !PT ;  /* 0x0000000019007209 */ /* 0x000fe20007810000 */
[----:B------:R-:W-:Y:S01]  /*bd50*/  UMOV UR55, UR48 ;  /* 0x0000003000377c82 */ /* 0x000fe20008000000 */
        /* <DEDUP_REMOVED lines=76> */
[----:B------:R-:W-:Y:S02]  /*c220*/  ISETP.LT.OR P6, PT, R11, 0x61, P6 ;  /* 0x000000610b00780c */ /* 0x000fe400037c1670 */
[----:B------:R-:W-:Y:S01]  /*c230*/  FSEL R71, R71, -INF , !P4 ;  /* 0xff80000047477808 */ /* 0x000fe20006000000 */
[----:B------:R-:W0:Y:S01]  /*c240*/  SHFL.BFLY PT, R5, R0, 0x1, 0x1f ;  /* 0x0c201f0000057f89 */ /* 0x000e2200000e0000 */
[----:B------:R-:W-:Y:S02]  /*c250*/  ISETP.GT.AND P4, PT, R10, 0x68, P2 ;  /* 0x000000680a00780c */ /* 0x000fe40001784270 */
[----:B------:R-:W-:Y:S02]  /*c260*/  FSEL R74, R74, -INF , !P6 ;  /* 0xff8000004a4a7808 */ /* 0x000fe40007000000 */
[----:B------:R-:W-:Y:S02]  /*c270*/  ISETP.GT.AND P6, PT, R10, 0x69, P2 ;  /* 0x000000690a00780c */ /* 0x000fe400017c4270 */
[----:B------:R-:W-:-:S02]  /*c280*/  ISETP.LT.OR P4, PT, R11, 0x69, P4 ;  /* 0x000000690b00780c */ /* 0x000fc40002781670 */
[----:B------:R-:W-:Y:S02]  /*c290*/  ISETP.LT.OR P6, PT, R11, 0x6a, P6 ;  /* 0x0000006a0b00780c */ /* 0x000fe400037c1670 */
[----:B------:R-:W-:Y:S02]  /*c2a0*/  FSEL R78, R78, -INF , !P4 ;  /* 0xff8000004e4e7808 */ /* 0x000fe40006000000 */
[C---:B------:R-:W-:Y:S02]  /*c2b0*/  ISETP.GT.AND P4, PT, R10.reuse, 0x70, P2 ;  /* 0x000000700a00780c */ /* 0x040fe40001784270 */
[----:B------:R-:W-:Y:S02]  /*c2c0*/  FSEL R79, R79, -INF , !P6 ;  /* 0xff8000004f4f7808 */ /* 0x000fe40007000000 */
[----:B------:R-:W-:Y:S02]  /*c2d0*/  ISETP.GT.AND P6, PT, R10, 0x71, P2 ;  /* 0x000000710a00780c */ /* 0x000fe400017c4270 */
[----:B------:R-:W-:-:S02]  /*c2e0*/  ISETP.LT.OR P4, PT, R11, 0x71, P4 ;  /* 0x000000710b00780c */ /* 0x000fc40002781670 */
[----:B------:R-:W-:Y:S02]  /*c2f0*/  ISETP.LT.OR P6, PT, R11, 0x72, P6 ;  /* 0x000000720b00780c */ /* 0x000fe400037c1670 */
[----:B------:R-:W-:Y:S02]  /*c300*/  FSEL R82, R82, -INF , !P4 ;  /* 0xff80000052527808 */ /* 0x000fe40006000000 */
[----:B0-----:R-:W-:Y:S02]  /*c310*/  FMNMX.FTZ R0, R0, R5, !PT ;  /* 0x0000000500007209 */ /* 0x001fe40007810000 */
[----:B------:R-:W-:Y:S02]  /*c320*/  FSEL R83, R83, -INF , !P6 ;  /* 0xff80000053537808 */ /* 0x000fe40007000000 */
[C---:B------:R-:W-:Y:S01]  /*c330*/  FSETP.NEU.FTZ.AND P3, PT, R0.reuse, -INF , PT ;  /* 0xff8000000000780b */ /* 0x040fe20003f7d000 */
[----:B------:R-:W-:Y:S01]  /*c340*/  FMUL.FTZ R5, R0, UR33 ;  /* 0x0000002100057c20 */ /* 0x000fe20008410000 */
[----:B------:R-:W-:-:S02]  /*c350*/  @!P1 LEA R13, R13, UR42, 0x3 ;  /* 0x0000002a0d0d9c11 */ /* 0x000fc4000f8e18ff */
[----:B------:R-:W-:Y:S02]  /*c360*/  FSEL R6, R0, RZ, P3 ;  /* 0x000000ff00067208 */ /* 0x000fe40001800000 */
[----:B------:R-:W-:Y:S01]  /*c370*/  FSEL R5, R5, RZ, P3 ;  /* 0x000000ff05057208 */ /* 0x000fe20001800000 */
[----:B------:R-:W-:Y:S01]  /*c380*/  @!P1 VIADD R13, R13, 0x2d860 ;  /* 0x0002d8600d0d9836 */ /* 0x000fe20000000000 */
[----:B------:R-:W-:Y:S01]  /*c390*/  ISETP.GT.AND P3, PT, R10, 0x1, P2 ;  /* 0x000000010a00780c */ /* 0x000fe20001764270 */
[----:B------:R-:W-:Y:S02]  /*c3a0*/  FADD.FTZ R6, -R6, R8 ;  /* 0x0000000806067221 */ /* 0x000fe40000010100 */
[--C-:B------:R-:W-:Y:S01]  /*c3b0*/  FFMA.FTZ R24, R24, UR33, -R5.reuse ;  /* 0x0000002118187c23 */ /* 0x100fe20008010805 */
        /* <DEDUP_REMOVED lines=43> */
[----:B------:R-:W-:Y:S01]  /*c670*/  FFMA.FTZ R85, R85, UR33, -R5 ;  /* 0x0000002155557c23 */ /* 0x000fe20008010805 */
[----:B------:R-:W-:Y:S01]  /*c680*/  FSEL R51, R51, -INF , !P3 ;  /* 0xff80000033337808 */ /* 0x000fe20005800000 */
[----:B------:R-:W-:Y:S01]  /*c690*/  FMUL.FTZ R6, R6, UR33 ;  /* 0x0000002106067c20 */ /* 0x000fe20008410000 */
[----:B------:R-:W-:Y:S01]  /*c6a0*/  ISETP.GT.AND P3, PT, R10, 0x40, P2 ;  /* 0x000000400a00780c */ /* 0x000fe20001764270 */
[----:B------:R-:W-:Y:S01]  /*c6b0*/  MUFU.EX2 R12, R24 ;  /* 0x00000018000c7308 */ /* 0x000fe20000000800 */
[----:B------:R-:W-:-:S02]  /*c6c0*/  @!P1 PRMT R13, RZ, 0x654, R13 ;  /* 0x00000654ff0d9816 */ /* 0x000fc4000000000d */
[----:B------:R-:W-:Y:S02]  /*c6d0*/  ISETP.LT.OR P3, PT, R11, 0x41, P3 ;  /* 0x000000410b00780c */ /* 0x000fe40001f61670 */
[----:B------:R0:W-:Y:S02]  /*c6e0*/  @!P1 SYNCS.ARRIVE.TRANS64.RED.A1T0 RZ, [R13+URZ], RZ ;  /* 0x000000ff0dff99a7 */ /* 0x0001e4000810043f */
[----:B------:R-:W-:Y:S01]  /*c6f0*/  FSEL R58, R58, -INF , !P3 ;  /* 0xff8000003a3a7808 */ /* 0x000fe20005800000 */
[----:B------:R-:W1:Y:S01]  /*c700*/  MUFU.EX2 R6, R6 ;  /* 0x0000000600067308 */ /* 0x000e620000000800 */
[----:B------:R-:W-:-:S04]  /*c710*/  ISETP.GT.AND P3, PT, R10, 0x49, P2 ;  /* 0x000000490a00780c */ /* 0x000fc80001764270 */
[----:B------:R-:W-:-:S03]  /*c720*/  ISETP.LT.OR P3, PT, R11, 0x4a, P3 ;  /* 0x0000004a0b00780c */ /* 0x000fc60001f61670 */
[----:B------:R-:W2:Y:S01]  /*c730*/  MUFU.EX2 R25, R25 ;  /* 0x0000001900197308 */ /* 0x000ea20000000800 */
[----:B------:R-:W-:Y:S02]  /*c740*/  FSEL R63, R63, -INF , !P3 ;  /* 0xff8000003f3f7808 */ /* 0x000fe40005800000 */
[----:B------:R-:W-:-:S04]  /*c750*/  ISETP.GT.AND P3, PT, R10, 0x58, P2 ;  /* 0x000000580a00780c */ /* 0x000fc80001764270 */
[----:B------:R-:W-:Y:S01]  /*c760*/  ISETP.LT.OR P3, PT, R11, 0x59, P3 ;  /* 0x000000590b00780c */ /* 0x000fe20001f61670 */
[----:B------:R-:W3:Y:S01]  /*c770*/  MUFU.EX2 R14, R28 ;  /* 0x0000001c000e7308 */ /* 0x000ee20000000800 */
[----:B-1----:R-:W-:Y:S01]  /*c780*/  FFMA.FTZ R4, R6, R4, R12 ;  /* 0x0000000406047223 */ /* 0x002fe2000001000c */
[-C--:B------:R-:W-:Y:S01]  /*c790*/  FMUL.FTZ R88, R88, R6.reuse ;  /* 0x0000000658587220 */ /* 0x080fe20000410000 */
[----:B------:R-:W-:Y:S01]  /*c7a0*/  FSEL R70, R70, -INF , !P3 ;  /* 0xff80000046467808 */ /* 0x000fe20005800000 */
[-C--:B------:R-:W-:Y:S01]  /*c7b0*/  FMUL.FTZ R89, R89, R6.reuse ;  /* 0x0000000659597220 */ /* 0x080fe20000410000 */
[----:B------:R-:W-:Y:S01]  /*c7c0*/  ISETP.GT.AND P3, PT, R10, 0x61, P2 ;  /* 0x000000610a00780c */ /* 0x000fe20001764270 */
[-C--:B------:R-:W-:Y:S01]  /*c7d0*/  FMUL.FTZ R92, R92, R6.reuse ;  /* 0x000000065c5c7220 */ /* 0x080fe20000410000 */
[----:B------:R-:W-:Y:S01]  /*c7e0*/  FMUL.FTZ R93, R93, R6 ;  /* 0x000000065d5d7220 */ /* 0x000fe20000410000 */
[----:B------:R-:W1:Y:S01]  /*c7f0*/  MUFU.EX2 R29, R29 ;  /* 0x0000001d001d7308 */ /* 0x000e620000000800 */
[----:B------:R-:W-:Y:S01]  /*c800*/  ISETP.LT.OR P3, PT, R11, 0x62, P3 ;  /* 0x000000620b00780c */ /* 0x000fe20001f61670 */
[C---:B--2---:R-:W-:Y:S01]  /*c810*/  FADD.FTZ R4, R25.reuse, R4 ;  /* 0x0000000419047221 */ /* 0x044fe20000010000 */
[----:B------:R-:W-:Y:S01]  /*c820*/  F2FP.BF16.F32.PACK_AB R12, R25, R12 ;  /* 0x0000000c190c723e */ /* 0x000fe200000010ff */
[-C--:B------:R-:W-:Y:S01]  /*c830*/  FMUL.FTZ R96, R96, R6.reuse ;  /* 0x0000000660607220 */ /* 0x080fe20000410000 */
[----:B------:R-:W-:Y:S01]  /*c840*/  FSEL R75, R75, -INF , !P3 ;  /* 0xff8000004b4b7808 */ /* 0x000fe20005800000 */
[-C--:B------:R-:W-:Y:S01]  /*c850*/  FMUL.FTZ R97, R97, R6.reuse ;  /* 0x0000000661617220 */ /* 0x080fe20000410000 */
[----:B------:R-:W-:Y:S01]  /*c860*/  ISETP.GT.AND P3, PT, R10, RZ, P2 ;  /* 0x000000ff0a00720c */ /* 0x000fe20001764270 */
[----:B------:R-:W-:Y:S01]  /*c870*/  MUFU.EX2 R32, R32 ;  /* 0x0000002000207308 */ /* 0x000fe20000000800 */
[----:B---3--:R-:W-:Y:S01]  /*c880*/  FADD.FTZ R4, R14, R4 ;  /* 0x000000040e047221 */ /* 0x008fe20000010000 */
[-C--:B------:R-:W-:Y:S01]  /*c890*/  FMUL.FTZ R100, R100, R6.reuse ;  /* 0x0000000664647220 */ /* 0x080fe20000410000 */
[----:B------:R-:W-:Y:S01]  /*c8a0*/  ISETP.LT.OR P3, PT, R11, 0x1, P3 ;  /* 0x000000010b00780c */ /* 0x000fe20001f61670 */
[-C--:B------:R-:W-:Y:S01]  /*c8b0*/  FMUL.FTZ R101, R101, R6.reuse ;  /* 0x0000000665657220 */ /* 0x080fe20000410000 */
[-C--:B------:R-:W-:Y:S01]  /*c8c0*/  FMUL.FTZ R104, R104, R6.reuse ;  /* 0x0000000668687220 */ /* 0x080fe20000410000 */
[-C--:B------:R-:W-:Y:S01]  /*c8d0*/  FMUL.FTZ R105, R105, R6.reuse ;  /* 0x0000000669697220 */ /* 0x080fe20000410000 */
[----:B------:R-:W-:Y:S01]  /*c8e0*/  FSEL R26, R26, -INF , !P3 ;  /* 0xff8000001a1a7808 */ /* 0x000fe20005800000 */
[----:B------:R-:W-:Y:S01]  /*c8f0*/  MUFU.EX2 R33, R33 ;  /* 0x0000002100217308 */ /* 0x000fe20000000800 */
[----:B------:R-:W-:Y:S01]  /*c900*/  ISETP.GT.AND P3, PT, R10, 0x78, P2 ;  /* 0x000000780a00780c */ /* 0x000fe20001764270 */
[-C--:B------:R-:W-:Y:S01]  /*c910*/  FMUL.FTZ R108, R108, R6.reuse ;  /* 0x000000066c6c7220 */ /* 0x080fe20000410000 */
[----:B------:R-:W-:Y:S01]  /*c920*/  FMNMX.FTZ R8, R26, R9, !PT ;  /* 0x000000091a087209 */ /* 0x000fe20007810000 */
[-C--:B------:R-:W-:Y:S01]  /*c930*/  FMUL.FTZ R109, R109, R6.reuse ;  /* 0x000000066d6d7220 */ /* 0x080fe20000410000 */
[----:B------:R-:W-:Y:S01]  /*c940*/  ISETP.GT.AND P2, PT, R10, 0x79, P2 ;  /* 0x000000790a00780c */ /* 0x000fe20001744270 */
[----:B------:R-:W-:Y:S01]  /*c950*/  FMUL.FTZ R112, R112, R6 ;  /* 0x0000000670707220 */ /* 0x000fe20000410000 */
[----:B------:R-:W-:Y:S01]  /*c960*/  FMNMX.FTZ R5, R27, R8, !PT ;  /* 0x000000081b057209 */ /* 0x000fe20007810000 */
[----:B------:R-:W-:Y:S01]  /*c970*/  MUFU.EX2 R36, R36 ;  /* 0x0000002400247308 */ /* 0x000fe20000000800 */
[----:B------:R-:W-:Y:S01]  /*c980*/  ISETP.LT.OR P3, PT, R11, 0x79, P3 ;  /* 0x000000790b00780c */ /* 0x000fe20001f61670 */
[-C--:B------:R-:W-:Y:S01]  /*c990*/  FMUL.FTZ R113, R113, R6.reuse ;  /* 0x0000000671717220 */ /* 0x080fe20000410000 */
[----:B------:R-:W-:Y:S01]  /*c9a0*/  FMNMX.FTZ R8, R30, R5, !PT ;  /* 0x000000051e087209 */ /* 0x000fe20007810000 */
[-C--:B------:R-:W-:Y:S01]  /*c9b0*/  FMUL.FTZ R116, R116, R6.reuse ;  /* 0x0000000674747220 */ /* 0x080fe20000410000 */
[----:B------:R-:W-:Y:S01]  /*c9c0*/  ISETP.LT.OR P2, PT, R11, 0x7a, P2 ;  /* 0x0000007a0b00780c */ /* 0x000fe20001741670 */
[----:B------:R-:W-:Y:S01]  /*c9d0*/  FMUL.FTZ R117, R117, R6 ;  /* 0x0000000675757220 */ /* 0x000fe20000410000 */
[----:B------:R-:W-:Y:S01]  /*c9e0*/  FMNMX.FTZ R5, R31, R8, !PT ;  /* 0x000000081f057209 */ /* 0x000fe20007810000 */
[----:B------:R-:W-:Y:S01]  /*c9f0*/  MUFU.EX2 R37, R37 ;  /* 0x0000002500257308 */ /* 0x000fe20000000800 */
[----:B------:R-:W-:Y:S01]  /*ca00*/  FSEL R86, R86, -INF , !P3 ;  /* 0xff80000056567808 */ /* 0x000fe20005800000 */
[-C--:B------:R-:W-:Y:S01]  /*ca10*/  FMUL.FTZ R120, R120, R6.reuse ;  /* 0x0000000678787220 */ /* 0x080fe20000410000 */
[----:B------:R-:W-:Y:S01]  /*ca20*/  FMNMX.FTZ R8, R34, R5, !PT ;  /* 0x0000000522087209 */ /* 0x000fe20007810000 */
[-C--:B------:R-:W-:Y:S01]  /*ca30*/  FMUL.FTZ R121, R121, R6.reuse ;  /* 0x0000000679797220 */ /* 0x080fe20000410000 */
[----:B------:R-:W-:Y:S01]  /*ca40*/  FSEL R87, R87, -INF , !P2 ;  /* 0xff80000057577808 */ /* 0x000fe20005000000 */
[----:B------:R-:W-:Y:S01]  /*ca50*/  FMUL.FTZ R124, R124, R6 ;  /* 0x000000067c7c7220 */ /* 0x000fe20000410000 */
[----:B------:R-:W-:Y:S01]  /*ca60*/  FMNMX.FTZ R5, R35, R8, !PT ;  /* 0x0000000823057209 */ /* 0x000fe20007810000 */
[----:B------:R-:W-:Y:S01]  /*ca70*/  MUFU.EX2 R41, R41 ;  /* 0x0000002900297308 */ /* 0x000fe20000000800 */
[----:B-1----:R-:W-:Y:S01]  /*ca80*/  F2FP.BF16.F32.PACK_AB R14, R29, R14 ;  /* 0x0000000e1d0e723e */ /* 0x002fe200000010ff */
[-C--:B------:R-:W-:Y:S01]  /*ca90*/  FMUL.FTZ R125, R125, R6.reuse ;  /* 0x000000067d7d7220 */ /* 0x080fe20000410000 */
[----:B------:R-:W-:Y:S01]  /*caa0*/  FMNMX.FTZ R8, R38, R5, !PT ;  /* 0x0000000526087209 */ /* 0x000fe20007810000 */
[-C--:B------:R-:W-:Y:S01]  /*cab0*/  FMUL.FTZ R128, R128, R6.reuse ;  /* 0x0000000680807220 */ /* 0x080fe20000410000 */
[-C--:B------:R-:W-:Y:S01]  /*cac0*/  FMUL.FTZ R129, R129, R6.reuse ;  /* 0x0000000681817220 */ /* 0x080fe20000410000 */
[----:B------:R-:W-:Y:S01]  /*cad0*/  FMUL.FTZ R132, R132, R6 ;  /* 0x0000000684847220 */ /* 0x000fe20000410000 */
[----:B------:R-:W-:Y:S01]  /*cae0*/  FMNMX.FTZ R5, R39, R8, !PT ;  /* 0x0000000827057209 */ /* 0x000fe20007810000 */
[----:B------:R-:W-:Y:S01]  /*caf0*/  MUFU.EX2 R45, R45 ;  /* 0x0000002d002d7308 */ /* 0x000fe20000000800 */
[----:B------:R-:W-:-:S02]  /*cb00*/  FMUL.FTZ R133, R133, R6 ;  /* 0x0000000685857220 */ /* 0x000fc40000410000 */
        /* <DEDUP_REMOVED lines=47> */
[----:B------:R-:W-:-:S03]  /*ce00*/  FADD.FTZ R7, R29, R4 ;  /* 0x000000041d077221 */ /* 0x000fc60000010000 */
[C---:B------:R-:W-:Y:S01]  /*ce10*/  FSETP.NEU.FTZ.AND P2, PT, R5.reuse, -INF , PT ;  /* 0xff8000000500780b */ /* 0x040fe20003f5d000 */
[----:B------:R-:W-:-:S05]  /*ce20*/  FMUL.FTZ R4, R5, UR33 ;  /* 0x0000002105047c20 */ /* 0x000fca0008410000 */
[----:B------:R-:W-:-:S05]  /*ce30*/  FSEL R4, R4, RZ, P2 ;  /* 0x000000ff04047208 */ /* 0x000fca0001000000 */
[--C-:B------:R-:W-:Y:S01]  /*ce40*/  FFMA.FTZ R8, R26, UR33, -R4.reuse ;  /* 0x000000211a087c23 */ /* 0x100fe20008010804 */
[--C-:B------:R-:W-:Y:S01]  /*ce50*/  FFMA.FTZ R10, R27, UR33, -R4.reuse ;  /* 0x000000211b0a7c23 */ /* 0x100fe20008010804 */
[--C-:B------:R-:W-:Y:S01]  /*ce60*/  FFMA.FTZ R11, R30, UR33, -R4.reuse ;  /* 0x000000211e0b7c23 */ /* 0x100fe20008010804 */
[--C-:B------:R-:W-:Y:S01]  /*ce70*/  FFMA.FTZ R20, R31, UR33, -R4.reuse ;  /* 0x000000211f147c23 */ /* 0x100fe20008010804 */
[----:B------:R-:W-:Y:S01]  /*ce80*/  FSEL R30, R5, RZ, P2 ;  /* 0x000000ff051e7208 */ /* 0x000fe20001000000 */
[--C-:B------:R-:W-:Y:S01]  /*ce90*/  FFMA.FTZ R25, R38, UR33, -R4.reuse ;  /* 0x0000002126197c23 */ /* 0x100fe20008010804 */
[----:B------:R-:W-:Y:S01]  /*cea0*/  MUFU.EX2 R8, R8 ;  /* 0x0000000800087308 */ /* 0x000fe20000000800 */
[--C-:B------:R-:W-:Y:S01]  /*ceb0*/  FFMA.FTZ R28, R39, UR33, -R4.reuse ;  /* 0x00000021271c7c23 */ /* 0x100fe20008010804 */
[--C-:B------:R-:W-:Y:S01]  /*cec0*/  FFMA.FTZ R29, R42, UR33, -R4.reuse ;  /* 0x000000212a1d7c23 */ /* 0x100fe20008010804 */
[----:B------:R-:W-:Y:S01]  /*ced0*/  FADD.FTZ R30, -R30, R9 ;  /* 0x000000091e1e7221 */ /* 0x000fe20000010100 */
[--C-:B------:R-:W-:Y:S01]  /*cee0*/  FFMA.FTZ R38, R47, UR33, -R4.reuse ;  /* 0x000000212f267c23 */ /* 0x100fe20008010804 */
[--C-:B------:R-:W-:Y:S01]  /*cef0*/  FFMA.FTZ R27, R50, UR33, -R4.reuse ;  /* 0x00000021321b7c23 */ /* 0x100fe20008010804 */
[--C-:B------:R-:W-:Y:S01]  /*cf00*/  FFMA.FTZ R31, R54, UR33, -R4.reuse ;  /* 0x00000021361f7c23 */ /* 0x100fe20008010804 */
[----:B------:R-:W-:Y:S01]  /*cf10*/  FMUL.FTZ R21, R30, UR33 ;  /* 0x000000211e157c20 */ /* 0x000fe20008410000 */
        /* <DEDUP_REMOVED lines=16> */
[----:B------:R-:W1:Y:S01]  /*d020*/  MUFU.EX2 R20, R20 ;  /* 0x0000001400147308 */ /* 0x000e620000000800 */
[----:B0-----:R-:W-:-:S02]  /*d030*/  F2FP.BF16.F32.PACK_AB R13, R10, R8 ;  /* 0x000000080a0d723e */ /* 0x001fc400000010ff */
[C---:B------:R-:W-:Y:S01]  /*d040*/  ISETP.GT.AND P2, PT, R2.reuse, UR37, PT ;  /* 0x0000002502007c0c */ /* 0x040fe2000bf44270 */
[----:B------:R-:W-:-:S04]  /*d050*/  VIADD R2, R2, 0xffffffff ;  /* 0xffffffff02027836 */ /* 0x000fc80000000000 */
[----:B------:R-:W0:Y:S08]  /*d060*/  MUFU.EX2 R21, R21 ;  /* 0x0000001500157308 */ /* 0x000e300000000800 */
[----:B------:R-:W-:Y:S01]  /*d070*/  MUFU.EX2 R25, R25 ;  /* 0x0000001900197308 */ /* 0x000fe20000000800 */
[----:B-1----:R-:W-:-:S05]  /*d080*/  F2FP.BF16.F32.PACK_AB R15, R20, R11 ;  /* 0x0000000b140f723e */ /* 0x002fca00000010ff */
[----:B------:R1:W-:Y:S02]  /*d090*/  STSM.16.M88.4 [R17+0x21800], R12 ;  /* 0x0218000c11007844 */ /* 0x0003e40000000200 */
[----:B------:R-:W-:Y:S01]  /*d0a0*/  MUFU.EX2 R28, R28 ;  /* 0x0000001c001c7308 */ /* 0x000fe20000000800 */
[----:B0-----:R-:W-:Y:S01]  /*d0b0*/  FFMA.FTZ R9, R21, R3, R8 ;  /* 0x0000000315097223 */ /* 0x001fe20000010008 */
[----:B------:R-:W-:Y:S01]  /*d0c0*/  FADD.FTZ R8, R32, R7 ;  /* 0x0000000720087221 */ /* 0x000fe20000010000 */
[----:B------:R-:W-:Y:S01]  /*d0d0*/  FFMA.FTZ R3, R55, UR33, -R4 ;  /* 0x0000002137037c23 */ /* 0x000fe20008010804 */
[-C--:B------:R-:W-:Y:S01]  /*d0e0*/  FMUL.FTZ R90, R90, R21.reuse ;  /* 0x000000155a5a7220 */ /* 0x080fe20000410000 */
[----:B------:R-:W-:Y:S01]  /*d0f0*/  FADD.FTZ R10, R10, R9 ;  /* 0x000000090a0a7221 */ /* 0x000fe20000010000 */
[C---:B------:R-:W-:Y:S01]  /*d100*/  FADD.FTZ R7, R33.reuse, R8 ;  /* 0x0000000821077221 */ /* 0x040fe20000010000 */
[----:B------:R-:W-:Y:S01]  /*d110*/  F2FP.BF16.F32.PACK_AB R8, R33, R32 ;  /* 0x000000202108723e */ /* 0x000fe200000010ff */
[----:B------:R-:W-:Y:S01]  /*d120*/  MUFU.EX2 R29, R29 ;  /* 0x0000001d001d7308 */ /* 0x000fe20000000800 */
[----:B------:R-:W-:Y:S01]  /*d130*/  FADD.FTZ R11, R11, R10 ;  /* 0x0000000a0b0b7221 */ /* 0x000fe20000010000 */
[----:B------:R-:W-:Y:S01]  /*d140*/  FADD.FTZ R10, R36, R7 ;  /* 0x00000007240a7221 */ /* 0x000fe20000010000 */
[-C--:B------:R-:W-:Y:S01]  /*d150*/  FMUL.FTZ R91, R91, R21.reuse ;  /* 0x000000155b5b7220 */ /* 0x080fe20000410000 */
[-C--:B------:R-:W-:Y:S01]  /*d160*/  FMUL.FTZ R94, R94, R21.reuse ;  /* 0x000000155e5e7220 */ /* 0x080fe20000410000 */
[----:B------:R-:W-:Y:S01]  /*d170*/  FADD.FTZ R20, R20, R11 ;  /* 0x0000000b14147221 */ /* 0x000fe20000010000 */
[--C-:B-1----:R-:W-:Y:S01]  /*d180*/  FFMA.FTZ R13, R34, UR33, -R4.reuse ;  /* 0x00000021220d7c23 */ /* 0x102fe20008010804 */
[--C-:B------:R-:W-:Y:S01]  /*d190*/  FFMA.FTZ R15, R35, UR33, -R4.reuse ;  /* 0x00000021230f7c23 */ /* 0x100fe20008010804 */
[----:B------:R0:W1:Y:S01]  /*d1a0*/  MUFU.EX2 R12, R40 ;  /* 0x00000028000c7308 */ /* 0x0000620000000800 */
[--C-:B------:R-:W-:Y:S01]  /*d1b0*/  FFMA.FTZ R34, R43, UR33, -R4.reuse ;  /* 0x000000212b227c23 */ /* 0x100fe20008010804 */
[----:B------:R-:W-:Y:S01]  /*d1c0*/  FFMA.FTZ R35, R46, UR33, -R4 ;  /* 0x000000212e237c23 */ /* 0x000fe20008010804 */
[----:B------:R-:W-:Y:S01]  /*d1d0*/  FADD.FTZ R11, R37, R10 ;  /* 0x0000000a250b7221 */ /* 0x000fe20000010000 */
[--C-:B------:R-:W-:Y:S01]  /*d1e0*/  FFMA.FTZ R43, R63, UR33, -R4.reuse ;  /* 0x000000213f2b7c23 */ /* 0x100fe20008010804 */
[----:B------:R-:W-:Y:S01]  /*d1f0*/  F2FP.BF16.F32.PACK_AB R10, R37, R36 ;  /* 0x00000024250a723e */ /* 0x000fe200000010ff */
[-C--:B------:R-:W-:Y:S01]  /*d200*/  FMUL.FTZ R95, R95, R21.reuse ;  /* 0x000000155f5f7220 */ /* 0x080fe20000410000 */
[-C--:B------:R-:W-:Y:S01]  /*d210*/  FMUL.FTZ R98, R98, R21.reuse ;  /* 0x0000001562627220 */ /* 0x080fe20000410000 */
[----:B------:R-:W2:Y:S01]  /*d220*/  MUFU.EX2 R13, R13 ;  /* 0x0000000d000d7308 */ /* 0x000ea20000000800 */
[--C-:B0-----:R-:W-:Y:S01]  /*d230*/  FFMA.FTZ R40, R59, UR33, -R4.reuse ;  /* 0x000000213b287c23 */ /* 0x101fe20008010804 */
[----:B------:R-:W-:Y:S01]  /*d240*/  FFMA.FTZ R4, R87, UR33, -R4 ;  /* 0x0000002157047c23 */ /* 0x000fe20008010804 */
[-C--:B------:R-:W-:Y:S01]  /*d250*/  FMUL.FTZ R99, R99, R21.reuse ;  /* 0x0000001563637220 */ /* 0x080fe20000410000 */
[-C--:B------:R-:W-:Y:S01]  /*d260*/  FMUL.FTZ R102, R102, R21.reuse ;  /* 0x0000001566667220 */ /* 0x080fe20000410000 */
[-C--:B------:R-:W-:Y:S01]  /*d270*/  FMUL.FTZ R103, R103, R21.reuse ;  /* 0x0000001567677220 */ /* 0x080fe20000410000 */
[-C--:B------:R-:W-:Y:S01]  /*d280*/  FMUL.FTZ R106, R106, R21.reuse ;  /* 0x000000156a6a7220 */ /* 0x080fe20000410000 */
[-C--:B------:R-:W-:Y:S01]  /*d290*/  FMUL.FTZ R107, R107, R21.reuse ;  /* 0x000000156b6b7220 */ /* 0x080fe20000410000 */
[----:B------:R-:W0:Y:S01]  /*d2a0*/  MUFU.EX2 R15, R15 ;  /* 0x0000000f000f7308 */ /* 0x000e220000000800 */
[----:B-1----:R-:W-:Y:S01]  /*d2b0*/  FADD.FTZ R32, R12, R11 ;  /* 0x0000000b0c207221 */ /* 0x002fe20000010000 */
[----:B------:R-:W-:Y:S01]  /*d2c0*/  F2FP.BF16.F32.PACK_AB R12, R41, R12 ;  /* 0x0000000c290c723e */ /* 0x000fe200000010ff */
[-C--:B------:R-:W-:Y:S01]  /*d2d0*/  FMUL.FTZ R110, R110, R21.reuse ;  /* 0x000000156e6e7220 */ /* 0x080fe20000410000 */
[-C--:B------:R-:W-:Y:S01]  /*d2e0*/  FMUL.FTZ R111, R111, R21.reuse ;  /* 0x000000156f6f7220 */ /* 0x080fe20000410000 */
[----:B------:R-:W-:Y:S01]  /*d2f0*/  FADD.FTZ R11, R41, R32 ;  /* 0x00000020290b7221 */ /* 0x000fe20000010000 */
        /* <DEDUP_REMOVED lines=15> */
[----:B------:R-:W-:Y:S01]  /*d3f0*/  FADD.FTZ R9, R25, R20 ;  /* 0x0000001419097221 */ /* 0x000fe20000010000 */
[----:B------:R-:W-:-:S02]  /*d400*/  FMUL.FTZ R135, R135, R21 ;  /* 0x0000001587877220 */ /* 0x000fc40000410000 */
[----:B------:R-:W0:Y:S01]  /*d410*/  MUFU.EX2 R35, R35 ;  /* 0x0000002300237308 */ /* 0x000e220000000800 */
[----:B------:R-:W-:Y:S01]  /*d420*/  FADD.FTZ R20, R28, R9 ;  /* 0x000000091c147221 */ /* 0x000fe20000010000 */
[----:B-1----:R-:W-:Y:S01]  /*d430*/  FADD.FTZ R44, R14, R11 ;  /* 0x0000000b0e2c7221 */ /* 0x002fe20000010000 */
[----:B------:R-:W-:Y:S02]  /*d440*/  F2FP.BF16.F32.PACK_AB R14, R45, R14 ;  /* 0x0000000e2d0e723e */ /* 0x000fe400000010ff */
[----:B------:R-:W-:Y:S01]  /*d450*/  FADD.FTZ R9, R29, R20 ;  /* 0x000000141d097221 */ /* 0x000fe20000010000 */
[----:B------:R-:W-:Y:S02]  /*d460*/  FADD.FTZ R11, R45, R44 ;  /* 0x0000002c2d0b7221 */ /* 0x000fe40000010000 */
[----:B------:R-:W1:Y:S01]  /*d470*/  MUFU.EX2 R38, R38 ;  /* 0x0000002600267308 */ /* 0x000e620000000800 */
[----:B--2---:R-:W-:-:S07]  /*d480*/  FADD.FTZ R20, R34, R9 ;  /* 0x0000000922147221 */ /* 0x004fce0000010000 */
        /* <DEDUP_REMOVED lines=8> */
[----:B--2---:R-:W-:-:S07]  /*d510*/  FADD.FTZ R9, R27, R44 ;  /* 0x0000002c1b097221 */ /* 0x004fce0000010000 */
[----:B------:R-:W2:Y:S01]  /*d520*/  MUFU.EX2 R31, R31 ;  /* 0x0000001f001f7308 */ /* 0x000ea20000000800 */
[----:B0-----:R-:W-:Y:S01]  /*d530*/  FADD.FTZ R46, R26, R11 ;  /* 0x0000000b1a2e7221 */ /* 0x001fe20000010000 */
[----:B------:R-:W-:Y:S02]  /*d540*/  F2FP.BF16.F32.PACK_AB R11, R28, R25 ;  /* 0x000000191c0b723e */ /* 0x000fe400000010ff */
[----:B------:R-:W-:-:S04]  /*d550*/  F2FP.BF16.F32.PACK_AB R26, R53, R26 ;  /* 0x0000001a351a723e */ /* 0x000fc800000010ff */
        /* <DEDUP_REMOVED lines=8> */
[----:B------:R-:W-:Y:S01]  /*d5e0*/  F2FP.BF16.F32.PACK_AB R13, R34, R29 ;  /* 0x0000001d220d723e */ /* 0x000fe200000010ff */
[----:B------:R2:W-:Y:S02]  /*d5f0*/  STSM.16.M88.4 [R22], R8 ;  /* 0x0000000816007844 */ /* 0x0005e40000000200 */
[----:B------:R-:W-:Y:S01]  /*d600*/  FADD.FTZ R28, R60, R15 ;  /* 0x0000000f3c1c7221 */ /* 0x000fe20000010000 */
[----:B------:R-:W-:Y:S01]  /*d610*/  F2FP.BF16.F32.PACK_AB R15, R38, R35 ;  /* 0x00000023260f723e */ /* 0x000fe200000010ff */
[----:B------:R-:W3:Y:S01]  /*d620*/  MUFU.EX2 R40, R40 ;  /* 0x0000002800287308 */ /* 0x000ee20000000800 */
[----:B0-----:R-:W-:Y:S01]  /*d630*/  FADD.FTZ R44, R3, R44 ;  /* 0x0000002c032c7221 */ /* 0x001fe20000010000 */
[----:B------:R-:W-:-:S02]  /*d640*/  FADD.FTZ R29, R61, R28 ;  /* 0x0000001c3d1d7221 */ /* 0x000fc40000010000 */
[----:B------:R0:W-:Y:S02]  /*d650*/  STSM.16.M88.4 [R19], R12 ;  /* 0x0000000c13007844 */ /* 0x0001e40000000200 */
[----:B------:R-:W-:Y:S02]  /*d660*/  FADD.FTZ R34, R64, R29 ;  /* 0x0000001d40227221 */ /* 0x000fe40000010000 */
[----:B------:R-:W4:Y:S01]  /*d670*/  MUFU.EX2 R42, R42 ;  /* 0x0000002a002a7308 */ /* 0x000f220000000800 */
[----:B-1----:R-:W-:Y:S01]  /*d680*/  FADD.FTZ R25, R39, R44 ;  /* 0x0000002c27197221 */ /* 0x002fe20000010000 */
[----:B--2---:R-:W-:Y:S02]  /*d690*/  F2FP.BF16.F32.PACK_AB R8, R57, R56 ;  /* 0x000000383908723e */ /* 0x004fe400000010ff */
[----:B------:R-:W-:-:S04]  /*d6a0*/  F2FP.BF16.F32.PACK_AB R10, R61, R60 ;  /* 0x0000003c3d0a723e */ /* 0x000fc800000010ff */
[----:B------:R-:W1:Y:S01]  /*d6b0*/  MUFU.EX2 R43, R43 ;  /* 0x0000002b002b7308 */ /* 0x000e620000000800 */
[----:B---3--:R-:W-:-:S07]  /*d6c0*/  FADD.FTZ R25, R40, R25 ;  /* 0x0000001928197221 */ /* 0x008fce0000010000 */
[----:B------:R-:W2:Y:S01]  /*d6d0*/  MUFU.EX2 R7, R66 ;  /* 0x0000004200077308 */ /* 0x000ea20000000800 */
[----:B----4-:R-:W-:Y:S01]  /*d6e0*/  FADD.FTZ R28, R42, R25 ;  /* 0x000000192a1c7221 */ /* 0x010fe20000010000 */
[----:B------:R-:W-:-:S06]  /*d6f0*/  FADD.FTZ R25, R65, R34 ;  /* 0x0000002241197221 */ /* 0x000fcc0000010000 */
[----:B------:R-:W3:Y:S01]  /*d700*/  MUFU.EX2 R36, R67 ;  /* 0x0000004300247308 */ /* 0x000ee20000000800 */
[----:B-1----:R-:W-:-:S07]  /*d710*/  FADD.FTZ R28, R43, R28 ;  /* 0x0000001c2b1c7221 */ /* 0x002fce0000010000 */
[----:B------:R-:W1:Y:S01]  /*d720*/  MUFU.EX2 R32, R70 ;  /* 0x0000004600207308 */ /* 0x000e620000000800 */
[----:B--2---:R-:W-:Y:S01]  /*d730*/  FADD.FTZ R9, R7, R28 ;  /* 0x0000001c07097221 */ /* 0x004fe20000010000 */
[----:B------:R-:W-:Y:S01]  /*d740*/  FADD.FTZ R28, R68, R25 ;  /* 0x00000019441c7221 */ /* 0x000fe20000010000 */
[----:B------:R-:W-:Y:S02]  /*d750*/  F2FP.BF16.F32.PACK_AB R25, R30, R27 ;  /* 0x0000001b1e19723e */ /* 0x000fe400000010ff */
[----:B------:R-:W-:Y:S01]  /*d760*/  F2FP.BF16.F32.PACK_AB R27, R3, R31 ;  /* 0x0000001f031b723e */ /* 0x000fe200000010ff */
[----:B------:R-:W-:Y:S02]  /*d770*/  FADD.FTZ R11, R69, R28 ;  /* 0x0000001c450b7221 */ /* 0x000fe40000010000 */
[----:B------:R-:W2:Y:S01]  /*d780*/  MUFU.EX2 R33, R71 ;  /* 0x0000004700217308 */ /* 0x000ea20000000800 */
[----:B---3--:R-:W-:Y:S01]  /*d790*/  FADD.FTZ R9, R36, R9 ;  /* 0x0000000924097221 */ /* 0x008fe20000010000 */
[----:B0-----:R-:W-:Y:S01]  /*d7a0*/  FADD.FTZ R14, R72, R11 ;  /* 0x0000000b480e7221 */ /* 0x001fe20000010000 */
[----:B------:R-:W-:Y:S01]  /*d7b0*/  F2FP.BF16.F32.PACK_AB R11, R43, R42 ;  /* 0x0000002a2b0b723e */ /* 0x000fe200000010ff */
[----:B------:R0:W-:Y:S02]  /*d7c0*/  STSM.16.M88.4 [R18], R24 ;  /* 0x0000001812007844 */ /* 0x0001e40000000200 */
[----:B------:R-:W-:-:S02]  /*d7d0*/  FADD.FTZ R13, R73, R14 ;  /* 0x0000000e490d7221 */ /* 0x000fc40000010000 */
[----:B------:R-:W3:Y:S01]  /*d7e0*/  MUFU.EX2 R20, R74 ;  /* 0x0000004a00147308 */ /* 0x000ee20000000800 */
[----:B-1----:R-:W-:Y:S01]  /*d7f0*/  FADD.FTZ R12, R32, R9 ;  /* 0x00000009200c7221 */ /* 0x002fe20000010000 */
[----:B------:R-:W-:Y:S01]  /*d800*/  FADD.FTZ R14, R76, R13 ;  /* 0x0000000d4c0e7221 */ /* 0x000fe20000010000 */
[----:B------:R-:W-:-:S03]  /*d810*/  F2FP.BF16.F32.PACK_AB R9, R40, R39 ;  /* 0x000000272809723e */ /* 0x000fc600000010ff */
[C---:B------:R-:W-:Y:S01]  /*d820*/  FADD.FTZ R13, R77.reuse, R14 ;  /* 0x0000000e4d0d7221 */ /* 0x040fe20000010000 */
[----:B------:R-:W-:Y:S01]  /*d830*/  F2FP.BF16.F32.PACK_AB R14, R77, R76 ;  /* 0x0000004c4d0e723e */ /* 0x000fe200000010ff */
[----:B------:R-:W1:Y:S01]  /*d840*/  MUFU.EX2 R37, R75 ;  /* 0x0000004b00257308 */ /* 0x000e620000000800 */
[----:B--2---:R-:W-:Y:S01]  /*d850*/  FADD.FTZ R3, R33, R12 ;  /* 0x0000000c21037221 */ /* 0x004fe20000010000 */
[----:B------:R2:W-:Y:S01]  /*d860*/  STSM.16.M88.4 [R17+0x27800], R8 ;  /* 0x0278000811007844 */ /* 0x0005e20000000200 */
[----:B------:R-:W-:Y:S01]  /*d870*/  FADD.FTZ R30, R80, R13 ;  /* 0x0000000d501e7221 */ /* 0x000fe20000010000 */
[----:B0-----:R-:W-:Y:S02]  /*d880*/  F2FP.BF16.F32.PACK_AB R24, R81, R80 ;  /* 0x000000505118723e */ /* 0x001fe400000010ff */
[----:B------:R-:W-:Y:S01]  /*d890*/  F2FP.BF16.F32.PACK_AB R26, R85, R84 ;  /* 0x00000054551a723e */ /* 0x000fe200000010ff */
[----:B------:R-:W-:Y:S01]  /*d8a0*/  FADD.FTZ R29, R81, R30 ;  /* 0x0000001e511d7221 */ /* 0x000fe20000010000 */
[----:B------:R-:W0:Y:S01]  /*d8b0*/  MUFU.EX2 R78, R78 ;  /* 0x0000004e004e7308 */ /* 0x000e220000000800 */
[----:B---3--:R-:W-:-:S07]  /*d8c0*/  FADD.FTZ R12, R20, R3 ;  /* 0x00000003140c7221 */ /* 0x008fce0000010000 */
[----:B------:R-:W3:Y:S01]  /*d8d0*/  MUFU.EX2 R79, R79 ;  /* 0x0000004f004f7308 */ /* 0x000ee20000000800 */
[----:B-1----:R-:W-:Y:S01]  /*d8e0*/  FADD.FTZ R3, R37, R12 ;  /* 0x0000000c25037221 */ /* 0x002fe20000010000 */
[----:B--2---:R-:W-:Y:S02]  /*d8f0*/  F2FP.BF16.F32.PACK_AB R8, R65, R64 ;  /* 0x000000404108723e */ /* 0x004fe400000010ff */
[----:B------:R-:W-:Y:S02]  /*d900*/  F2FP.BF16.F32.PACK_AB R10, R69, R68 ;  /* 0x00000044450a723e */ /* 0x000fe400000010ff */
[----:B------:R-:W-:Y:S02]  /*d910*/  F2FP.BF16.F32.PACK_AB R9, R36, R7 ;  /* 0x000000072409723e */ /* 0x000fe400000010ff */
[----:B------:R-:W1:Y:S01]  /*d920*/  MUFU.EX2 R82, R82 ;  /* 0x0000005200527308 */ /* 0x000e620000000800 */
[----:B------:R-:W-:Y:S01]  /*d930*/  F2FP.BF16.F32.PACK_AB R11, R33, R32 ;  /* 0x00000020210b723e */ /* 0x000fe200000010ff */
[----:B0-----:R-:W-:Y:S01]  /*d940*/  FADD.FTZ R28, R78, R3 ;  /* 0x000000034e1c7221 */ /* 0x001fe20000010000 */
[----:B------:R-:W-:-:S02]  /*d950*/  F2FP.BF16.F32.PACK_AB R12, R73, R72 ;  /* 0x00000048490c723e */ /* 0x000fc400000010ff */
[----:B------:R-:W-:Y:S01]  /*d960*/  F2FP.BF16.F32.PACK_AB R13, R37, R20 ;  /* 0x00000014250d723e */ /* 0x000fe200000010ff */
[----:B------:R0:W-:Y:S02]  /*d970*/  STSM.16.M88.4 [R23], R8 ;  /* 0x0000000817007844 */ /* 0x0001e40000000200 */
[----:B------:R-:W2:Y:S01]  /*d980*/  MUFU.EX2 R83, R83 ;  /* 0x0000005300537308 */ /* 0x000ea20000000800 */
[C---:B---3--:R-:W-:Y:S01]  /*d990*/  F2FP.BF16.F32.PACK_AB R15, R79.reuse, R78 ;  /* 0x0000004e4f0f723e */ /* 0x048fe200000010ff */
[----:B------:R-:W-:-:S04]  /*d9a0*/  FADD.FTZ R3, R79, R28 ;  /* 0x0000001c4f037221 */ /* 0x000fc80000010000 */
[----:B------:R4:W-:Y:S02]  /*d9b0*/  STSM.16.M88.4 [R19+0x6000], R12 ;  /* 0x0060000c13007844 */ /* 0x0009e40000000200 */
[----:B------:R-:W3:Y:S01]  /*d9c0*/  MUFU.EX2 R86, R86 ;  /* 0x0000005600567308 */ /* 0x000ee20000000800 */
[----:B-1----:R-:W-:Y:S01]  /*d9d0*/  FADD.FTZ R3, R82, R3 ;  /* 0x0000000352037221 */ /* 0x002fe20000010000 */
[----:B0-----:R-:W-:-:S06]  /*d9e0*/  IMAD.MOV.U32 R8, RZ, RZ, R0 ;  /* 0x000000ffff087224 */ /* 0x001fcc00078e0000 */
[----:B------:R0:W1:Y:S01]  /*d9f0*/  MUFU.EX2 R31, R4 ;  /* 0x00000004001f7308 */ /* 0x0000620000000800 */
[C---:B--2---:R-:W-:Y:S01]  /*da00*/  F2FP.BF16.F32.PACK_AB R25, R83.reuse, R82 ;  /* 0x000000525319723e */ /* 0x044fe200000010ff */
[----:B------:R-:W-:Y:S01]  /*da10*/  FADD.FTZ R3, R83, R3 ;  /* 0x0000000353037221 */ /* 0x000fe20000010000 */
[----:B------:R-:W-:Y:S02]  /*da20*/  IMAD.MOV.U32 R9, RZ, RZ, R5 ;  /* 0x000000ffff097224 */ /* 0x000fe400078e0005 */
[----:B0-----:R-:W-:Y:S01]  /*da30*/  FADD.FTZ R4, R84, R29 ;  /* 0x0000001d54047221 */ /* 0x001fe20000010000 */
[----:B---3--:R-:W-:-:S03]  /*da40*/  FADD.FTZ R3, R86, R3 ;  /* 0x0000000356037221 */ /* 0x008fc60000010000 */
[----:B------:R-:W-:Y:S01]  /*da50*/  FADD.FTZ R4, R85, R4 ;  /* 0x0000000455047221 */ /* 0x000fe20000010000 */
[C---:B-1----:R-:W-:Y:S01]  /*da60*/  F2FP.BF16.F32.PACK_AB R27, R31.reuse, R86 ;  /* 0x000000561f1b723e */ /* 0x042fe200000010ff */
[----:B------:R-:W-:-:S04]  /*da70*/  FADD.FTZ R3, R31, R3 ;  /* 0x000000031f037221 */ /* 0x000fc80000010000 */
[----:B------:R4:W-:Y:S01]  /*da80*/  STSM.16.M88.4 [R18+0x6000], R24 ;  /* 0x0060001812007844 */ /* 0x0009e20000000200 */
[----:B------:R0:W-:Y:S06]  /*da90*/  MEMBAR.ALL.CTA ;  /* 0x0000000000007992 */ /* 0x0001ec0000008000 */
[----:B0-----:R-:W0:Y:S02]  /*daa0*/  FENCE.VIEW.ASYNC.S ;  /* 0x00000000000073c6 */ /* 0x001e240000000000 */
[----:B0-----:R-:W-:Y:S01]  /*dab0*/  NOP ;  /* 0x0000000000007918 */ /* 0x001fe20000000000 */
[----:B------:R-:W-:Y:S05]  /*dac0*/  @P2 BRA `(.L_x_10502) ;  /* 0xffffffcc00d82947 */ /* 0x000fea000383ffff */
.L_x_10485:
[----:B------:R-:W-:Y:S06]  /*dad0*/  BAR.ARV 0x8, 0x200 ;  /* 0x0208000000007b1d */ /* 0x000fec0000002000 */
[----:B------:R-:W-:Y:S05]  /*dae0*/  @!P0 BRA `(.L_x_10503) ;  /* 0x0000000000048947 */ /* 0x000fea0003800000 */
[----:B------:R-:W-:Y:S01]  /*daf0*/  BPT.TRAP 0x1 ;  /* 0x000000040000795c */ /* 0x000fe20000300000 */
.L_x_10503:
[----:B------:R-:W-:Y:S01]  /*db00*/  ULEA UR9, UR48, UR42, 0x3 ;  /* 0x0000002a30097291 */ /* 0x000fe2000f8e183f */
[----:B------:R-:W-:-:S05]  /*db10*/  IMAD.U32 R2, RZ, RZ, UR51 ;  /* 0x00000033ff027e24 */ /* 0x000fca000f8e00ff */
[----:B------:R-:W-:-:S04]  /*db20*/  SHF.L.U32 R2, R2, 0x1f, RZ ;  /* 0x0000001f02027819 */ /* 0x000fc800000006ff */
[----:B------:R0:W0:Y:S01]  /*db30*/  SYNCS.PHASECHK.TRANS64.TRYWAIT P2, [UR9+0x2d850], R2 ;  /* 0x02d85002ff0075a7 */ /* 0x0000220008040149 */
[----:B------:R-:W-:Y:S05]  /*db40*/  @!P0 BRA `(.L_x_10504) ;  /* 0x0000000000048947 */ /* 0x000fea0003800000 */
[----:B------:R-:W-:Y:S01]  /*db50*/  BPT.TRAP 0x1 ;  /* 0x000000040000795c */ /* 0x000fe20000300000 */
.L_x_10504:
[----:B0-----:R-:W-:Y:S05]  /*db60*/  @P2 BRA `(.L_x_10505) ;  /* 0x0000000000082947 */ /* 0x001fea0003800000 */
[----:B------:R-:W0:Y:S02]  /*db70*/  SYNCS.PHASECHK.TRANS64.TRYWAIT P0, [UR9+0x2d850], R2 ;  /* 0x02d85002ff0075a7 */ /* 0x000e240008000149 */
[----:B0-----:R-:W-:Y:S05]  /*db80*/  @!P0 BRA `(.L_x_10506) ;  /* 0x000000a400f48947 */ /* 0x001fea0003800000 */
.L_x_10505:
[----:B------:R-:W-:Y:S01]  /*db90*/  UIADD3 UR42, UR42, 0x400, URZ ;  /* 0x000004002a2a7890 */ /* 0x000fe2000fffe03f */
[----:B------:R-:W-:Y:S01]  /*dba0*/  WARPGROUP.ARRIVE ;  /* 0x00000000000079c5 */ /* 0x000fe20000000000 */
[----:B------:R-:W-:Y:S01]  /*dbb0*/  ULOP3.LUT UR44, UR44, 0x10000, URZ, 0xfc, !UPT ;  /* 0x000100002c2c7892 */ /* 0x000fe2000f8efc3f */
[----:B------:R-:W0:Y:S01]  /*dbc0*/  SHFL.BFLY PT, R7, R4, 0x2, 0x1f ;  /* 0x0c401f0004077f89 */ /* 0x000e2200000e0000 */
[----:B------:R-:W-:Y:S01]  /*dbd0*/  USHF.R.U32.HI UR42, URZ, 0x4, UR42 ;  /* 0x000000043f2a7899 */ /* 0x000fe2000801162a */
[----:B-123--:R-:W-:Y:S01]  /*dbe0*/  IMAD.U32 R10, RZ, RZ, UR9 ;  /* 0x00000009ff0a7e24 */ /* 0x00efe2000f8e00ff */
[----:B------:R-:W-:Y:S01]  /*dbf0*/  UMOV UR5, 0x40000040 ;  /* 0x4000004000057882 */ /* 0x000fe20000000000 */
[----:B------:R-:W-:Y:S01]  /*dc00*/  UMOV UR7, 0x80000020 ;  /* 0x8000002000077882 */ /* 0x000fe20000000000 */
[----:B------:R-:W-:Y:S01]  /*dc10*/  ULOP3.LUT UR42, UR42, 0x3fff, URZ, 0xc0, !UPT ;  /* 0x00003fff2a2a7892 */ /* 0x000fe2000f8ec03f */
[----:B------:R-:W1:Y:S01]  /*dc20*/  SHFL.BFLY PT, R2, R3, 0x2, 0x1f ;  /* 0x0c401f0003027f89 */ /* 0x000e6200000e0000 */
[----:B------:R-:W-:Y:S01]  /*dc30*/  UMOV UR4, UR44 ;  /* 0x0000002c00047c82 */ /* 0x000fe20008000000 */
[----:B------:R-:W-:Y:S01]  /*dc40*/  @!P1 VIADD R10, R10, 0x2d860 ;  /* 0x0002d8600a0a9836 */ /* 0x000fe20000000000 */
[----:B------:R-:W-:Y:S01]  /*dc50*/  ULOP3.LUT UR8, UR42, 0x2000000, URZ, 0xfc, !UPT ;  /* 0x020000002a087892 */ /* 0x000fe2000f8efc3f */
[----:B------:R-:W-:Y:S01]  /*dc60*/  IMAD.MOV.U32 R8, RZ, RZ, RZ ;  /* 0x000000ffff087224 */ /* 0x000fe200078e00ff */
[----:B------:R-:W-:Y:S01]  /*dc70*/  UIADD3 UR49, UR49, 0x1, URZ ;  /* 0x0000000131317890 */ /* 0x000fe2000fffe03f */
[----:B------:R-:W-:Y:S01]  /*dc80*/  IMAD.MOV.U32 R20, RZ, RZ, -0x800000 ;  /* 0xff800000ff147424 */ /* 0x000fe200078e00ff */
[----:B------:R-:W-:Y:S01]  /*dc90*/  UIMAD UR8, UR48, 0x600, UR8 ;  /* 0x00000600300878a4 */ /* 0x000fe2000f8e0208 */
[----:B------:R-:W-:Y:S01]  /*dca0*/  @!P1 PRMT R10, RZ, 0x654, R10 ;  /* 0x00000654ff0a9816 */ /* 0x000fe2000000000a */
[----:B------:R-:W-:-:S04]  /*dcb0*/  UIADD3 UR48, UR48, 0x1, URZ ;  /* 0x0000000130307890 */ /* 0x000fc8000fffe03f */
[----:B------:R-:W-:Y:S01]  /*dcc0*/  UISETP.NE.AND UP0, UPT, UR48, 0x2, UPT ;  /* 0x000000023000788c */ /* 0x000fe2000bf05270 */
[----:B------:R-:W-:Y:S02]  /*dcd0*/  UMOV UR6, UR8 ;  /* 0x0000000800067c82 */ /* 0x000fe40008000000 */
[----:B------:R-:W-:Y:S01]  /*dce0*/  HGMMA.64x96x16.F32.BF16 R88, gdesc[UR4].tnspB, R88, gsb0 ;  /* 0x41600000045879f0 */ /* 0x000fe20008001858 */
[----:B------:R-:W-:Y:S01]  /*dcf0*/  UIADD3 UR4, UR44, 0x2, URZ ;  /* 0x000000022c047890 */ /* 0x000fe2000fffe03f */
[----:B0-----:R-:W-:Y:S01]  /*dd00*/  FADD.FTZ R7, R7, R4 ;  /* 0x0000000407077221 */ /* 0x001fe20000010000 */
[----:B------:R-:W-:Y:S01]  /*dd10*/  UIADD3 UR6, UR8, 0x40, URZ ;  /* 0x0000004008067890 */ /* 0x000fe2000fffe03f */
[----:B------:R-:W-:Y:S01]  /*dd20*/  UMOV UR5, 0x40000040 ;  /* 0x4000004000057882 */ /* 0x000fe20000000000 */
[----:B------:R-:W-:Y:S01]  /*dd30*/  UMOV UR7, 0x80000020 ;  /* 0x8000002000077882 */ /* 0x000fe20000000000 */
[----:B-1----:R-:W-:Y:S01]  /*dd40*/  FADD.FTZ R6, R2, R3 ;  /* 0x0000000302067221 */ /* 0x002fe20000010000 */
[----:B------:R-:W-:Y:S01]  /*dd50*/  IMAD.MOV.U32 R3, RZ, RZ, -0x800000 ;  /* 0xff800000ff037424 */ /* 0x000fe200078e00ff */
[----:B------:R-:W0:Y:S01]  /*dd60*/  SHFL.BFLY PT, R2, R7, 0x1, 0x1f ;  /* 0x0c201f0007027f89 */ /* 0x000e2200000e0000 */
[----:B------:R-:W-:-:S03]  /*dd70*/  USEL UR48, UR48, URZ, UP0 ;  /* 0x0000003f30307287 */ /* 0x000fc60008000000 */
[----:B------:R-:W4:Y:S01]  /*dd80*/  SHFL.BFLY PT, R9, R6, 0x1, 0x1f ;  /* 0x0c201f0006097f89 */ /* 0x000f2200000e0000 */
[----:B0-----:R-:W-:Y:S01]  /*dd90*/  FADD.FTZ R11, R7, R2 ;  /* 0x00000002070b7221 */ /* 0x001fe20000010000 */
[----:B------:R-:W-:Y:S02]  /*dda0*/  IMAD.MOV.U32 R2, RZ, RZ, RZ ;  /* 0x000000ffff027224 */ /* 0x000fe400078e00ff */
[----:B------:R-:W-:Y:S02]  /*ddb0*/  IMAD.U32 R7, RZ, RZ, UR33 ;  /* 0x00000021ff077e24 */ /* 0x000fe4000f8e00ff */
[----:B----4-:R-:W-:Y:S01]  /*ddc0*/  FADD.FTZ R12, R6, R9 ;  /* 0x00000009060c7221 */ /* 0x010fe20000010000 */
[----:B------:R-:W-:Y:S01]  /*ddd0*/  FSETP.NE.FTZ.AND P0, PT, R11, RZ, PT ;  /* 0x000000ff0b00720b */ /* 0x000fe20003f15000 */
[----:B------:R-:W-:-:S03]  /*dde0*/  IMAD.U32 R6, RZ, RZ, UR33 ;  /* 0x00000021ff067e24 */ /* 0x000fc6000f8e00ff */
        /* <DEDUP_REMOVED lines=109> */
.L_x_10436:
        /* <DEDUP_REMOVED lines=13> */
[----:B------:R-:W-:Y:S01]  /*e590*/  F2FP.BF16.F32.PACK_AB R6, R93, R92 ;  /* 0x0000005c5d06723e */ /* 0x000fe200000010ff */
[----:B------:R-:W-:Y:S01]  /*e5a0*/  ULDC.64 UR10, c[0x0][0xc00] ;  /* 0x00030000000a7ab9 */ /* 0x000fe20000000a00 */
[----:B------:R-:W-:Y:S01]  /*e5b0*/  UMOV UR8, UR42 ;  /* 0x0000002a00087c82 */ /* 0x000fe20008000000 */
[----:B0-----:R-:W-:Y:S01]  /*e5c0*/  UMOV UR9, UR4 ;  /* 0x0000000400097c82 */ /* 0x001fe20008000000 */
[----:B------:R-:W-:Y:S02]  /*e5d0*/  IMAD.U32 R28, RZ, RZ, UR8 ;  /* 0x00000008ff1c7e24 */ /* 0x000fe4000f8e00ff */
[----:B------:R-:W-:Y:S01]  /*e5e0*/  IMAD.U32 R29, RZ, RZ, UR9 ;  /* 0x00000009ff1d7e24 */ /* 0x000fe2000f8e00ff */
[----:B------:R-:W-:Y:S02]  /*e5f0*/  ULDC.64 UR8, c[0x0][0xc00] ;  /* 0x0003000000087ab9 */ /* 0x000fe40000000a00 */
[----:B------:R-:W-:-:S06]  /*e600*/  UIMAD.WIDE UR8, UR43, 0x4, UR8 ;  /* 0x000000042b0878a5 */ /* 0x000fcc000f8e0208 */
[----:B------:R-:W-:Y:S01]  /*e610*/  IMAD.U32 R30, RZ, RZ, UR8 ;  /* 0x00000008ff1e7e24 */ /* 0x000fe2000f8e00ff */
[----:B------:R-:W-:Y:S01]  /*e620*/  BAR.SYNC.DEFER_BLOCKING 0x1, 0x180 ;  /* 0x0046000000007b1d */ /* 0x000fe20000010000 */
[----:B--2---:R-:W-:-:S03]  /*e630*/  IMAD.WIDE R4, R0, 0x2, R28 ;  /* 0x0000000200047825 */ /* 0x004fc600078e021c */
[C---:B------:R-:W-:Y:S02]  /*e640*/  IADD3 R27, P3, R4.reuse, 0x3000, RZ ;  /* 0x00003000041b7810 */ /* 0x040fe40007f7e0ff */
[C---:B------:R-:W-:Y:S02]  /*e650*/  IADD3 R21, P4, R4.reuse, 0x20, RZ ;  /* 0x0000002004157810 */ /* 0x040fe40007f9e0ff */
[----:B------:R-:W-:Y:S01]  /*e660*/  LOP3.LUT R2, R27, 0x180, RZ, 0xc0, !PT ;  /* 0x000001801b027812 */ /* 0x000fe200078ec0ff */
[--C-:B------:R-:W-:Y:S01]  /*e670*/  IMAD.X R15, RZ, RZ, R5.reuse, P3 ;  /* 0x000000ffff0f7224 */ /* 0x100fe200018e0605 */
[----:B------:R-:W-:Y:S01]  /*e680*/  IADD3 R31, P2, R4, 0x3020, RZ ;  /* 0x00003020041f7810 */ /* 0x000fe20007f5e0ff */
[--C-:B------:R-:W-:Y:S01]  /*e690*/  IMAD.X R25, RZ, RZ, R5.reuse, P4 ;  /* 0x000000ffff197224 */ /* 0x100fe200020e0605 */
[----:B------:R-:W-:Y:S02]  /*e6a0*/  SHF.R.U64 R2, R2, 0x3, RZ ;  /* 0x0000000302027819 */ /* 0x000fe400000012ff */
[----:B------:R-:W-:Y:S01]  /*e6b0*/  LOP3.LUT R0, R21, 0x180, RZ, 0xc0, !PT ;  /* 0x0000018015007812 */ /* 0x000fe200078ec0ff */
[----:B------:R-:W-:Y:S01]  /*e6c0*/  IMAD.X R13, RZ, RZ, R5, P2 ;  /* 0x000000ffff0d7224 */ /* 0x000fe200010e0605 */
[----:B------:R-:W-:-:S02]  /*e6d0*/  LOP3.LUT R7, R4, 0x180, RZ, 0xc0, !PT ;  /* 0x0000018004077812 */ /* 0x000fc400078ec0ff */
[----:B------:R-:W-:Y:S02]  /*e6e0*/  IADD3 R33, P1, R4, 0x6000, RZ ;  /* 0x0000600004217810 */ /* 0x000fe40007f3e0ff */
[----:B------:R-:W-:Y:S02]  /*e6f0*/  LOP3.LUT R14, R2, R27, RZ, 0x3c, !PT ;  /* 0x0000001b020e7212 */ /* 0x000fe400078e3cff */
[----:B------:R-:W-:Y:S01]  /*e700*/  SHF.R.U64 R0, R0, 0x3, RZ ;  /* 0x0000000300007819 */ /* 0x000fe200000012ff */
[----:B------:R-:W-:Y:S01]  /*e710*/  IMAD.X R11, RZ, RZ, R5, P1 ;  /* 0x000000ffff0b7224 */ /* 0x000fe200008e0605 */
[----:B------:R-:W-:Y:S02]  /*e720*/  LOP3.LUT R2, R31, 0x180, RZ, 0xc0, !PT ;  /* 0x000001801f027812 */ /* 0x000fe400078ec0ff */
[----:B------:R-:W-:Y:S02]  /*e730*/  IADD3 R26, P0, R4, 0x6020, RZ ;  /* 0x00006020041a7810 */ /* 0x000fe40007f1e0ff */
[----:B------:R-:W-:-:S02]  /*e740*/  SHF.R.U64 R7, R7, 0x3, RZ ;  /* 0x0000000307077819 */ /* 0x000fc400000012ff */
[----:B------:R-:W-:Y:S01]  /*e750*/  LOP3.LUT R8, R33, 0x180, RZ, 0xc0, !PT ;  /* 0x0000018021087812 */ /* 0x000fe200078ec0ff */
[----:B------:R-:W-:Y:S01]  /*e760*/  IMAD.X R9, RZ, RZ, R5, P0 ;  /* 0x000000ffff097224 */ /* 0x000fe200000e0605 */
[----:B------:R-:W-:Y:S02]  /*e770*/  LOP3.LUT R24, R0, R21, RZ, 0x3c, !PT ;  /* 0x0000001500187212 */ /* 0x000fe400078e3cff */
[----:B------:R-:W-:Y:S02]  /*e780*/  SHF.R.U64 R2, R2, 0x3, RZ ;  /* 0x0000000302027819 */ /* 0x000fe400000012ff */
[----:B------:R-:W-:Y:S02]  /*e790*/  LOP3.LUT R21, R26, 0x180, RZ, 0xc0, !PT ;  /* 0x000001801a157812 */ /* 0x000fe400078ec0ff */
[----:B------:R-:W-:Y:S02]  /*e7a0*/  LOP3.LUT R4, R7, R4, RZ, 0x3c, !PT ;  /* 0x0000000407047212 */ /* 0x000fe400078e3cff */
[----:B------:R-:W-:-:S02]  /*e7b0*/  SHF.R.U64 R8, R8, 0x3, RZ ;  /* 0x0000000308087819 */ /* 0x000fc400000012ff */
[----:B------:R-:W-:Y:S01]  /*e7c0*/  LOP3.LUT R12, R2, R31, RZ, 0x3c, !PT ;  /* 0x0000001f020c7212 */ /* 0x000fe200078e3cff */
[----:B------:R-:W-:Y:S01]  /*e7d0*/  IMAD.U32 R31, RZ, RZ, UR9 ;  /* 0x00000009ff1f7e24 */ /* 0x000fe2000f8e00ff */
[----:B------:R-:W-:Y:S01]  /*e7e0*/  SHF.R.U64 R21, R21, 0x3, RZ ;  /* 0x0000000315157819 */ /* 0x000fe200000012ff */
[----:B------:R-:W-:Y:S01]  /*e7f0*/  ULDC.64 UR8, c[0x0][0xc08] ;  /* 0x0003020000087ab9 */ /* 0x000fe20000000a00 */
[----:B------:R-:W-:Y:S02]  /*e800*/  MOV R0, R4 ;  /* 0x0000000400007202 */ /* 0x000fe40000000f00 */
[----:B------:R-:W-:Y:S02]  /*e810*/  F2FP.BF16.F32.PACK_AB R4, R89, R88 ;  /* 0x000000585904723e */ /* 0x000fe400000010ff */
[----:B------:R-:W-:Y:S02]  /*e820*/  F2FP.BF16.F32.PACK_AB R5, R91, R90 ;  /* 0x0000005a5b05723e */ /* 0x000fe400000010ff */
[----:B------:R-:W-:-:S02]  /*e830*/  F2FP.BF16.F32.PACK_AB R7, R95, R94 ;  /* 0x0000005e5f07723e */ /* 0x000fc400000010ff */
[----:B------:R-:W-:Y:S02]  /*e840*/  LOP3.LUT R10, R8, R33, RZ, 0x3c, !PT ;  /* 0x00000021080a7212 */ /* 0x000fe400078e3cff */
[----:B------:R-:W-:Y:S01]  /*e850*/  MOV R33, R14 ;  /* 0x0000000e00217202 */ /* 0x000fe20000000f00 */
[----:B------:R0:W-:Y:S01]  /*e860*/  STSM.16.M88.4 [R0], R4 ;  /* 0x0000000400007844 */ /* 0x0001e20000000200 */
[----:B------:R-:W-:Y:S02]  /*e870*/  MOV R32, R12 ;  /* 0x0000000c00207202 */ /* 0x000fe40000000f00 */
[----:B------:R-:W-:Y:S02]  /*e880*/  LOP3.LUT R8, R21, R26, RZ, 0x3c, !PT ;  /* 0x0000001a15087212 */ /* 0x000fe400078e3cff */
[----:B------:R-:W-:Y:S02]  /*e890*/  MOV R24, R24 ;  /* 0x0000001800187202 */ /* 0x000fe40000000f00 */
[----:B------:R-:W-:-:S02]  /*e8a0*/  F2FP.BF16.F32.PACK_AB R12, R97, R96 ;  /* 0x00000060610c723e */ /* 0x000fc400000010ff */
[----:B------:R-:W-:Y:S02]  /*e8b0*/  F2FP.BF16.F32.PACK_AB R13, R99, R98 ;  /* 0x00000062630d723e */ /* 0x000fe400000010ff */
[----:B------:R-:W-:Y:S02]  /*e8c0*/  F2FP.BF16.F32.PACK_AB R14, R101, R100 ;  /* 0x00000064650e723e */ /* 0x000fe400000010ff */
[----:B------:R-:W-:Y:S02]  /*e8d0*/  F2FP.BF16.F32.PACK_AB R15, R103, R102 ;  /* 0x00000066670f723e */ /* 0x000fe400000010ff */
[----:B------:R-:W-:Y:S02]  /*e8e0*/  MOV R21, R10 ;  /* 0x0000000a00157202 */ /* 0x000fe40000000f00 */
[----:B------:R-:W-:Y:S01]  /*e8f0*/  MOV R2, R8 ;  /* 0x0000000800027202 */ /* 0x000fe20000000f00 */
[----:B------:R1:W-:Y:S01]  /*e900*/  STSM.16.M88.4 [R24], R12 ;  /* 0x0000000c18007844 */ /* 0x0003e20000000200 */
[----:B0-----:R-:W-:-:S02]  /*e910*/  F2FP.BF16.F32.PACK_AB R4, R105, R104 ;  /* 0x000000686904723e */ /* 0x001fc400000010ff */
[----:B------:R-:W-:Y:S02]  /*e920*/  F2FP.BF16.F32.PACK_AB R5, R107, R106 ;  /* 0x0000006a6b05723e */ /* 0x000fe400000010ff */
        /* <DEDUP_REMOVED lines=30> */
[----:B------:R-:W-:Y:S02]  /*eb10*/  @UP0 ULDC.64 UR8, c[0x0][0xc08] ;  /* 0x0003020000080ab9 */ /* 0x000fe40000000a00 */
[----:B------:R-:W-:Y:S02]  /*eb20*/  @UP0 UIMAD.WIDE UR8, UR43, 0x4, UR8 ;  /* 0x000000042b0808a5 */ /* 0x000fe4000f8e0208 */
[----:B------:R-:W-:-:S06]  /*eb30*/  UISETP.NE.AND UP0, UPT, UR46, URZ, UPT ;  /* 0x0000003f2e00728c */ /* 0x000fcc000bf05270 */
[----:B------:R-:W0:Y:S01]  /*eb40*/  @P1 LDC R6, c[0x0][0xbec] ;  /* 0x0002fb00ff061b82 */ /* 0x000e220000000800 */
[----:B------:R-:W-:Y:S01]  /*eb50*/  USEL UR4, UR46, UR4, UP0 ;  /* 0x000000042e047287 */ /* 0x000fe20008000000 */
[----:B------:R-:W-:Y:S01]  /*eb60*/  IMAD.U32 R4, RZ, RZ, UR8 ;  /* 0x00000008ff047e24 */ /* 0x000fe2000f8e00ff */
[----:B------:R-:W-:Y:S01]  /*eb70*/  UMOV UR19, 0x9b8 ;  /* 0x000009b800137882 */ /* 0x000fe20000000000 */
[----:B------:R-:W-:Y:S01]  /*eb80*/  VIADD R15, R136, UR40 ;  /* 0x00000028880f7c36 */ /* 0x000fe20008000000 */
[----:B------:R-:W-:Y:S01]  /*eb90*/  UISETP.GT.AND UP1, UPT, UR4, 0x1, UPT ;  /* 0x000000010400788c */ /* 0x000fe2000bf24270 */
[----:B------:R-:W-:Y:S02]  /*eba0*/  IMAD.U32 R5, RZ, RZ, UR9 ;  /* 0x00000009ff057e24 */ /* 0x000fe4000f8e00ff */
[----:B------:R-:W1:Y:S01]  /*ebb0*/  @P1 LDC R9, c[0x0][0xbf0] ;  /* 0x0002fc00ff091b82 */ /* 0x000e620000000800 */
[----:B------:R-:W-:Y:S02]  /*ebc0*/  USEL UR19, UR19, 0x978, UP1 ;  /* 0x0000097813137887 */ /* 0x000fe40008800000 */
[----:B------:R-:W-:Y:S01]  /*ebd0*/  UISETP.NE.U32.AND UP0, UPT, UR10, URZ, UPT ;  /* 0x0000003f0a00728c */ /* 0x000fe2000bf05070 */
[----:B------:R-:W-:Y:S01]  /*ebe0*/  IMAD.MOV.U32 R7, RZ, RZ, R15 ;  /* 0x000000ffff077224 */ /* 0x000fe200078e000f */
[----:B------:R-:W-:Y:S01]  /*ebf0*/  UMOV UR4, URZ ;  /* 0x0000003f00047c82 */ /* 0x000fe20008000000 */
[----:B------:R-:W-:Y:S01]  /*ec00*/  USHF.R.S32.HI UR10, URZ, 0x1f, UR43 ;  /* 0x0000001f3f0a7899 */ /* 0x000fe2000801142b */
[----:B------:R3:W5:Y:S01]  /*ec10*/  @P4 LDG.E R11, desc[UR52][R4.64] ;  /* 0x00000034040b4981 */ /* 0x000762000c1e1900 */
[----:B------:R-:W-:-:S02]  /*ec20*/  UISETP.NE.AND.EX UP0, UPT, UR11, URZ, UPT, UP0 ;  /* 0x0000003f0b00728c */ /* 0x000fc4000bf05300 */
[----:B------:R-:W-:Y:S02]  /*ec30*/  USEL UR9, UR38, URZ, UP1 ;  /* 0x0000003f26097287 */ /* 0x000fe40008800000 */
[----:B------:R-:W-:Y:S02]  /*ec40*/  USEL UR8, UR43, URZ, !UP0 ;  /* 0x0000003f2b087287 */ /* 0x000fe4000c000000 */
[----:B------:R-:W-:Y:S01]  /*ec50*/  USEL UR18, UR10, URZ, !UP0 ;  /* 0x0000003f0a127287 */ /* 0x000fe2000c000000 */
[----:B------:R-:W-:Y:S02]  /*ec60*/  ULDC.64 UR12, c[0x0][UR19+0x220] ;  /* 0x00008800130c7abb */ /* 0x000fe40008000a00 */
[----:B------:R-:W-:Y:S01]  /*ec70*/  ULDC.64 UR10, c[0x0][UR19+0x218] ;  /* 0x00008600130a7abb */ /* 0x000fe20008000a00 */
[----:B------:R-:W-:Y:S01]  /*ec80*/  ULDC.64 UR14, c[0x0][UR19+0x228] ;  /* 0x00008a00130e7abb */ /* 0x000fe20008000a00 */
[----:B------:R-:W-:Y:S02]  /*ec90*/  UIMAD UR13, UR13, UR8, URZ ;  /* 0x000000080d0d72a4 */ /* 0x000fe4000f8e023f */
[----:B------:R-:W-:-:S02]  /*eca0*/  UIMAD.WIDE.U32 UR16, UR10, UR41, URZ ;  /* 0x000000290a1072a5 */ /* 0x000fc4000f8e003f */
[----:B------:R-:W-:Y:S02]  /*ecb0*/  UIMAD UR20, UR11, UR41, URZ ;  /* 0x000000290b1472a4 */ /* 0x000fe4000f8e023f */
[----:B------:R-:W-:Y:S02]  /*ecc0*/  UIMAD.WIDE.U32 UR10, UR12, UR8, URZ ;  /* 0x000000080c0a72a5 */ /* 0x000fe4000f8e003f */
[----:B------:R-:W-:Y:S02]  /*ecd0*/  UIMAD.WIDE.U32 UR22, UR14, UR9, URZ ;  /* 0x000000090e1672a5 */ /* 0x000fe4000f8e003f */
[----:B------:R-:W-:Y:S02]  /*ece0*/  UIMAD UR9, UR15, UR9, URZ ;  /* 0x000000090f0972a4 */ /* 0x000fe4000f8e023f */
[----:B------:R-:W-:Y:S02]  /*ecf0*/  UIMAD UR13, UR12, UR18, UR13 ;  /* 0x000000120c0d72a4 */ /* 0x000fe4000f8e020d */
[----:B------:R-:W-:Y:S01]  /*ed00*/  UIADD3 UR20, UR17, UR20, URZ ;  /* 0x0000001411147290 */ /* 0x000fe2000fffe03f */
[----:B---3--:R-:W-:-:S02]  /*ed10*/  IMAD.U32 R4, RZ, RZ, UR22 ;  /* 0x00000016ff047e24 */ /* 0x008fc4000f8e00ff */
[----:B------:R-:W-:Y:S01]  /*ed20*/  IMAD.U32 R5, RZ, RZ, UR23 ;  /* 0x00000017ff057e24 */ /* 0x000fe2000f8e00ff */
[----:B--2---:R-:W-:Y:S01]  /*ed30*/  @P0 R2UR UR4, R0 ;  /* 0x00000000000402ca */ /* 0x004fe200000e0000 */
[----:B0-----:R-:W-:-:S05]  /*ed40*/  @P1 IMAD.HI.U32 R0, R15, R6, RZ ;  /* 0x000000060f001227 */ /* 0x001fca00078e00ff */
[----:B-1----:R-:W-:-:S04]  /*ed50*/  @P1 SHF.R.U32.HI R7, RZ, R9, R0 ;  /* 0x00000009ff071219 */ /* 0x002fc80000011600 */
[--C-:B------:R-:W-:Y:S01]  /*ed60*/  SHF.R.S32.HI R5, RZ, 0x1f, R7.reuse ;  /* 0x0000001fff057819 */ /* 0x100fe20000011407 */
[----:B------:R-:W-:Y:S02]  /*ed70*/  IMAD.MOV R9, RZ, RZ, -R7 ;  /* 0x000000ffff097224 */ /* 0x000fe400078e0a07 */
[----:B------:R-:W-:Y:S02]  /*ed80*/  UIADD3 UR16, UP0, UP2, UR10, UR16, UR4 ;  /* 0x000000100a107290 */ /* 0x000fe4000fa1e004 */
[----:B------:R-:W-:Y:S01]  /*ed90*/  UIADD3 UR10, UR23, UR9, URZ ;  /* 0x00000009170a7290 */ /* 0x000fe2000fffe03f */
[----:B------:R-:W-:Y:S01]  /*eda0*/  IMAD R9, R2, R9, R15 ;  /* 0x0000000902097224 */ /* 0x000fe200078e020f */
[----:B------:R-:W-:Y:S02]  /*edb0*/  UIADD3 UR9, UR11, UR13, URZ ;  /* 0x0000000d0b097290 */ /* 0x000fe4000fffe03f */
[----:B------:R-:W-:Y:S01]  /*edc0*/  USHF.R.S32.HI UR14, URZ, 0x1f, UR4 ;  /* 0x0000001f3f0e7899 */ /* 0x000fe20008011404 */
[----:B------:R-:W-:Y:S01]  /*edd0*/  IADD3 R4, P2, P3, R7, UR16, R4 ;  /* 0x0000001007047c10 */ /* 0x000fe2000fb5e004 */
[----:B------:R-:W-:Y:S01]  /*ede0*/  IMAD.U32 R6, RZ, RZ, UR10 ;  /* 0x0000000aff067e24 */ /* 0x000fe2000f8e00ff */
[----:B------:R-:W-:Y:S01]  /*edf0*/  ULDC.64 UR10, c[0x0][UR19+0x210] ;  /* 0x00008400130a7abb */ /* 0x000fe20008000a00 */
[----:B------:R-:W-:Y:S01]  /*ee00*/  UIADD3.X UR9, UR9, UR20, UR14, UP0, UP2 ;  /* 0x0000001409097290 */ /* 0x000fe200087e440e */
[----:B------:R-:W-:Y:S01]  /*ee10*/  SHF.R.S32.HI R0, RZ, 0x1f, R9 ;  /* 0x0000001fff007819 */ /* 0x000fe20000011409 */
[----:B------:R-:W-:Y:S01]  /*ee20*/  IMAD R7, R9, UR11, RZ ;  /* 0x0000000b09077c24 */ /* 0x000fe2000f8e02ff */
[----:B------:R-:W-:Y:S01]  /*ee30*/  ULDC.64 UR12, c[0x0][0xba8] ;  /* 0x0002ea00000c7ab9 */ /* 0x000fe20000000a00 */
[----:B------:R-:W-:Y:S01]  /*ee40*/  @!UP1 ULDC UR12, c[0x0][0xb50] ;  /* 0x0002d400000c9ab9 */ /* 0x000fe20000000800 */
[----:B------:R-:W-:Y:S01]  /*ee50*/  @!UP1 ULDC UR13, c[0x0][0xb54] ;  /* 0x0002d500000d9ab9 */ /* 0x000fe20000000800 */
[----:B------:R-:W-:Y:S01]  /*ee60*/  IADD3.X R5, R5, UR9, R6, P2, P3 ;  /* 0x0000000905057c10 */ /* 0x000fe200097e6406 */
[----:B------:R-:W-:-:S02]  /*ee70*/  IMAD R7, R0, UR10, R7 ;  /* 0x0000000a00077c24 */ /* 0x000fc4000f8e0207 */
        /* <DEDUP_REMOVED lines=9> */
.L_x_10509:
[----:B------:R-:W2:Y:S01]  /*ef10*/  LDL R0, [R1+0x18] ;  /* 0x0000180001007983 */ /* 0x000ea20000100800 */
[----:B------:R-:W-:-:S03]  /*ef20*/  LOP3.LUT P0, RZ, R151, 0x3, RZ, 0xc0, !PT ;  /* 0x0000000397ff7812 */ /* 0x000fc6000780c0ff */
[----:B------:R-:W-:Y:S04]  /*ef30*/  SHFL.IDX PT, R6, R10, RZ, 0x1c1f ;  /* 0x001c1fff0a067589 */ /* 0x000fe800000e0000 */
[----:B------:R-:W0:Y:S04]  /*ef40*/  SHFL.IDX PT, R7, R4, RZ, 0x1c1f ;  /* 0x001c1fff04077589 */ /* 0x000e2800000e0000 */
[----:B------:R-:W-:Y:S04]  /*ef50*/  SHFL.IDX PT, R8, R10, 0x1, 0x1c1f ;  /* 0x003c1f000a087f89 */ /* 0x000fe800000e0000 */
[----:B------:R-:W1:Y:S01]  /*ef60*/  SHFL.IDX PT, R9, R4, 0x1, 0x1c1f ;  /* 0x003c1f0004097f89 */ /* 0x000e6200000e0000 */
[----:B--2---:R-:W-:-:S02]  /*ef70*/  VIADD R13, R0, UR40 ;  /* 0x00000028000d7c36 */ /* 0x004fc40008000000 */
[----:B-----5:R-:W-:Y:S02]  /*ef80*/  IMAD R0, R11, R2, RZ ;  /* 0x000000020b007224 */ /* 0x020fe400078e02ff */
[----:B------:R-:W-:-:S03]  /*ef90*/  VIADD R5, R13, 0x8 ;  /* 0x000000080d057836 */ /* 0x000fc60000000000 */
[-C--:B------:R-:W-:Y:S02]  /*efa0*/  ISETP.GE.OR P2, PT, R13, R0.reuse, P0 ;  /* 0x000000000d00720c */ /* 0x080fe40000746670 */
[----:B------:R-:W-:-:S11]  /*efb0*/  ISETP.GE.OR P0, PT, R5, R0, P0 ;  /* 0x000000000500720c */ /* 0x000fd60000706670 */
[----:B0-----:R0:W-:Y:S04]  /*efc0*/  @!P2 ST.E desc[UR52][R6.64], R3 ;  /* 0x000000030600a985 */ /* 0x0011e8000c101934 */
[----:B-1----:R0:W-:Y:S01]  /*efd0*/  @!P0 ST.E desc[UR52][R8.64], R20 ;  /* 0x0000001408008985 */ /* 0x0021e2000c101934 */
[----:B------:R-:W-:-:S13]  /*efe0*/  PLOP3.LUT P0, PT, PT, PT, UP1, 0x80, 0x0 ;  /* 0x000000000000781c */ /* 0x000fda0003f0f018 */
[----:B0-----:R-:W-:Y:S05]  /*eff0*/  @P0 BRA `(.L_x_10510) ;  /* 0x0000000800000947 */ /* 0x001fea0003800000 */
[----:B------:R-:W-:Y:S01]  /*f000*/  IMAD R3, R150, 0x20, R137 ;  /* 0x0000002096037824 */ /* 0x000fe200078e0289 */
[----:B------:R-:W0:Y:S01]  /*f010*/  @P1 LDC R21, c[0x0][0xbec] ;  /* 0x0002fb00ff151b82 */ /* 0x000e220000000800 */
[----:B------:R-:W-:Y:S02]  /*f020*/  ULDC.64 UR12, c[0x0][0xaa0] ;  /* 0x0002a800000c7ab9 */ /* 0x000fe40000000a00 */
[----:B------:R-:W-:Y:S01]  /*f030*/  IMAD.WIDE R28, R3, 0x2, R28 ;  /* 0x00000002031c7825 */ /* 0x000fe200078e021c */
[----:B------:R-:W-:Y:S02]  /*f040*/  UIMAD UR9, UR14, UR12, URZ ;  /* 0x0000000c0e0972a4 */ /* 0x000fe4000f8e023f */
[C---:B------:R-:W-:Y:S02]  /*f050*/  IADD3 R6, P5, R28.reuse, 0x7800, RZ ;  /* 0x000078001c067810 */ /* 0x040fe40007fbe0ff */
[----:B------:R-:W1:Y:S01]  /*f060*/  @P1 LDC R20, c[0x0][0xbf0] ;  /* 0x0002fc00ff141b82 */ /* 0x000e620000000800 */
[----:B------:R-:W-:Y:S01]  /*f070*/  UIMAD.WIDE.U32 UR10, UR4, UR12, URZ ;  /* 0x0000000c040a72a5 */ /* 0x000fe2000f8e003f */
[----:B------:R-:W-:-:S02]  /*f080*/  IADD3 R9, P0, R28, 0x1800, RZ ;  /* 0x000018001c097810 */ /* 0x000fc40007f1e0ff */
[----:B------:R-:W-:Y:S01]  /*f090*/  LOP3.LUT R3, R6, 0x180, RZ, 0xc0, !PT ;  /* 0x0000018006037812 */ /* 0x000fe200078ec0ff */
[----:B------:R-:W-:Y:S01]  /*f0a0*/  UIMAD UR9, UR4, UR13, UR9 ;  /* 0x0000000d040972a4 */ /* 0x000fe2000f8e0209 */
[C---:B------:R-:W-:Y:S01]  /*f0b0*/  IADD3 R13, P2, R28.reuse, 0x3000, RZ ;  /* 0x000030001c0d7810 */ /* 0x040fe20007f5e0ff */
[----:B------:R-:W-:Y:S01]  /*f0c0*/  IMAD.X R33, RZ, RZ, R29, P5 ;  /* 0x000000ffff217224 */ /* 0x000fe200028e061d */
[----:B------:R-:W-:Y:S01]  /*f0d0*/  SHF.R.U64 R3, R3, 0x3, RZ ;  /* 0x0000000303037819 */ /* 0x000fe200000012ff */
[----:B------:R-:W-:Y:S01]  /*f0e0*/  UIADD3 UR11, UR11, UR9, URZ ;  /* 0x000000090b0b7290 */ /* 0x000fe2000fffe03f */
[C---:B------:R-:W-:Y:S01]  /*f0f0*/  IADD3 R25, P3, R28.reuse, 0x4800, RZ ;  /* 0x000048001c197810 */ /* 0x040fe20007f7e0ff */
[----:B------:R-:W-:Y:S01]  /*f100*/  ULDC.64 UR12, c[0x0][0xae8] ;  /* 0x0002ba00000c7ab9 */ /* 0x000fe20000000a00 */
[----:B------:R-:W-:Y:S01]  /*f110*/  LOP3.LUT R32, R3, R6, RZ, 0x3c, !PT ;  /* 0x0000000603207212 */ /* 0x000fe200078e3cff */
[----:B------:R-:W-:Y:S01]  /*f120*/  IMAD R3, R149, 0x60, R150 ;  /* 0x0000006095037824 */ /* 0x000fe200078e0296 */
[----:B------:R-:W-:Y:S01]  /*f130*/  UIMAD.WIDE.U32 UR10, UR41, UR12, UR10 ;  /* 0x0000000c290a72a5 */ /* 0x000fe2000f8e000a */
[----:B------:R-:W-:Y:S01]  /*f140*/  IADD3 R31, P4, R28, 0x6000, RZ ;  /* 0x000060001c1f7810 */ /* 0x000fe20007f9e0ff */
[----:B------:R-:W-:Y:S01]  /*f150*/  USHF.R.S32.HI UR4, URZ, 0x1f, UR8 ;  /* 0x0000001f3f047899 */ /* 0x000fe20008011408 */
[----:B------:R-:W-:Y:S01]  /*f160*/  VIADD R38, R3, UR40 ;  /* 0x0000002803267c36 */ /* 0x000fe20008000000 */
[----:B------:R-:W-:Y:S01]  /*f170*/  UIMAD UR11, UR41, UR13, UR11 ;  /* 0x0000000d290b72a4 */ /* 0x000fe2000f8e020b */
[----:B------:R-:W-:Y:S01]  /*f180*/  LOP3.LUT R8, R9, 0x180, RZ, 0xc0, !PT ;  /* 0x0000018009087812 */ /* 0x000fe200078ec0ff */
[----:B------:R-:W5:Y:S01]  /*f190*/  LD.E.128 R32, desc[UR52][R32.64] ;  /* 0x0000003420207980 */ /* 0x000f62000c101d00 */
[----:B------:R-:W-:Y:S01]  /*f1a0*/  ULDC.64 UR12, c[0x0][0xaf0] ;  /* 0x0002bc00000c7ab9 */ /* 0x000fe20000000a00 */
[----:B0-----:R-:W-:Y:S01]  /*f1b0*/  @P1 IMAD.HI.U32 R3, R38, R21, RZ ;  /* 0x0000001526031227 */ /* 0x001fe200078e00ff */
[----:B------:R-:W-:Y:S01]  /*f1c0*/  UIMAD UR4, UR4, UR12, URZ ;  /* 0x0000000c040472a4 */ /* 0x000fe2000f8e023f */
[----:B------:R-:W-:-:S02]  /*f1d0*/  LOP3.LUT R12, R13, 0x180, RZ, 0xc0, !PT ;  /* 0x000001800d0c7812 */ /* 0x000fc400078ec0ff */
[----:B------:R-:W-:Y:S02]  /*f1e0*/  LOP3.LUT R24, R25, 0x180, RZ, 0xc0, !PT ;  /* 0x0000018019187812 */ /* 0x000fe400078ec0ff */
[----:B------:R-:W-:Y:S02]  /*f1f0*/  LOP3.LUT R30, R31, 0x180, RZ, 0xc0, !PT ;  /* 0x000001801f1e7812 */ /* 0x000fe400078ec0ff */
[----:B------:R-:W-:Y:S01]  /*f200*/  LOP3.LUT R5, R28, 0x180, RZ, 0xc0, !PT ;  /* 0x000001801c057812 */ /* 0x000fe200078ec0ff */
[----:B------:R-:W-:Y:S01]  /*f210*/  IMAD.MOV.U32 R37, RZ, RZ, R38 ;  /* 0x000000ffff257224 */ /* 0x000fe200078e0026 */
[----:B------:R-:W-:Y:S01]  /*f220*/  UIMAD UR4, UR8, UR13, UR4 ;  /* 0x0000000d080472a4 */ /* 0x000fe2000f8e0204 */
[----:B-1----:R-:W-:Y:S01]  /*f230*/  @P1 SHF.R.U32.HI R37, RZ, R20, R3 ;  /* 0x00000014ff251219 */ /* 0x002fe20000011603 */
[----:B------:R-:W-:Y:S01]  /*f240*/  UIMAD.WIDE.U32 UR8, UR8, UR12, UR10 ;  /* 0x0000000c080872a5 */ /* 0x000fe2000f8e000a */
[----:B------:R-:W-:Y:S02]  /*f250*/  SHF.R.U64 R8, R8, 0x3, RZ ;  /* 0x0000000308087819 */ /* 0x000fe400000012ff */
[----:B------:R-:W-:-:S02]  /*f260*/  SHF.R.U64 R12, R12, 0x3, RZ ;  /* 0x000000030c0c7819 */ /* 0x000fc400000012ff */
[----:B------:R-:W-:Y:S02]  /*f270*/  SHF.R.U64 R24, R24, 0x3, RZ ;  /* 0x0000000318187819 */ /* 0x000fe400000012ff */
[----:B------:R-:W-:Y:S02]  /*f280*/  SHF.R.U64 R30, R30, 0x3, RZ ;  /* 0x000000031e1e7819 */ /* 0x000fe400000012ff */
[----:B------:R-:W-:Y:S01]  /*f290*/  SHF.R.U64 R5, R5, 0x3, RZ ;  /* 0x0000000305057819 */ /* 0x000fe200000012ff */
[----:B------:R-:W-:Y:S01]  /*f2a0*/  UIADD3 UR4, UR9, UR4, URZ ;  /* 0x0000000409047290 */ /* 0x000fe2000fffe03f */
[----:B------:R-:W-:Y:S01]  /*f2b0*/  LOP3.LUT R8, R8, R9, RZ, 0x3c, !PT ;  /* 0x0000000908087212 */ /* 0x000fe200078e3cff */
[----:B------:R-:W-:Y:S01]  /*f2c0*/  IMAD.MOV R39, RZ, RZ, -R37 ;  /* 0x000000ffff277224 */ /* 0x000fe200078e0a25 */
        /* <DEDUP_REMOVED lines=10> */
[----:B------:R-:W-:Y:S01]  /*f370*/  ULDC.64 UR10, c[0x0][0xae0] ;  /* 0x0002b800000a7ab9 */ /* 0x000fe20000000a00 */
[----:B------:R-:W-:Y:S01]  /*f380*/  IMAD.U32 R20, RZ, RZ, UR8 ;  /* 0x00000008ff147e24 */ /* 0x000fe2000f8e00ff */
[----:B------:R-:W5:Y:S01]  /*f390*/  LD.E.128 R8, desc[UR52][R8.64] ;  /* 0x0000003408087980 */ /* 0x000f62000c101d00 */
[----:B------:R-:W-:Y:S01]  /*f3a0*/  IMAD.U32 R21, RZ, RZ, UR9 ;  /* 0x00000009ff157e24 */ /* 0x000fe2000f8e00ff */
[----:B------:R-:W-:Y:S01]  /*f3b0*/  ULDC.64 UR8, c[0x0][0xad8] ;  /* 0x0002b60000087ab9 */ /* 0x000fe20000000a00 */
[----:B------:R-:W-:Y:S01]  /*f3c0*/  IMAD R21, R2, R39, R38 ;  /* 0x0000002702157224 */ /* 0x000fe200078e0226 */
[----:B------:R-:W5:Y:S01]  /*f3d0*/  LD.E.128 R4, desc[UR52][R4.64] ;  /* 0x0000003404047980 */ /* 0x000f62000c101d00 */
[----:B------:R-:W-:-:S02]  /*f3e0*/  IMAD.U32 R3, RZ, RZ, UR4 ;  /* 0x00000004ff037e24 */ /* 0x000fc4000f8e00ff */
[----:B------:R-:W-:Y:S01]  /*f3f0*/  IMAD R36, R36, UR10, RZ ;  /* 0x0000000a24247c24 */ /* 0x000fe2000f8e02ff */
[----:B------:R-:W5:Y:S01]  /*f400*/  LD.E.128 R12, desc[UR52][R12.64] ;  /* 0x000000340c0c7980 */ /* 0x000f62000c101d00 */
[----:B------:R-:W-:Y:S01]  /*f410*/  IMAD.MOV.U32 R2, RZ, RZ, R20 ;  /* 0x000000ffff027224 */ /* 0x000fe200078e0014 */
[----:B------:R-:W-:Y:S02]  /*f420*/  SHF.R.S32.HI R20, RZ, 0x1f, R21 ;  /* 0x0000001fff147819 */ /* 0x000fe40000011415 */
[----:B------:R-:W5:Y:S01]  /*f430*/  LD.E.128 R24, desc[UR52][R24.64] ;  /* 0x0000003418187980 */ /* 0x000f62000c101d00 */
[----:B------:R-:W-:-:S03]  /*f440*/  IMAD R39, R37, UR11, R36 ;  /* 0x0000000b25277c24 */ /* 0x000fc6000f8e0224 */
        /* <DEDUP_REMOVED lines=8> */
[----:B------:R-:W-:Y:S02]  /*f4d0*/  IMAD.IADD R3, R3, 0x1, R39 ;  /* 0x0000000103037824 */ /* 0x000fe400078e0227 */
[----:B------:R-:W-:-:S02]  /*f4e0*/  IMAD R20, R20, UR8, RZ ;  /* 0x0000000814147c24 */ /* 0x000fc4000f8e02ff */
[----:B------:R-:W-:Y:S01]  /*f4f0*/  VIADD R43, R150, UR40 ;  /* 0x00000028962b7c36 */ /* 0x000fe20008000000 */
        /* <DEDUP_REMOVED lines=9> */
[----:B0-----:R0:W1:Y:S01]  /*f590*/  SHFL.IDX PT, R20, R40, RZ, 0x1c1f ;  /* 0x001c1fff28147589 */ /* 0x00106200000e0000 */
[----:B------:R-:W-:Y:S03]  /*f5a0*/  BSSY B1, `(.L_x_10511) ;  /* 0x0000012000017945 */ /* 0x000fe60003800000 */
[----:B------:R0:W2:Y:S01]  /*f5b0*/  SHFL.IDX PT, R21, R41, RZ, 0x1c1f ;  /* 0x001c1fff29157589 */ /* 0x0000a200000e0000 */
[----:B------:R-:W-:Y:S01]  /*f5c0*/  SYNCS.ARRIVE.TRANS64.RED.A1T0 RZ, [UR4], RZ ;  /* 0x000000ffffff79a7 */ /* 0x000fe20008100404 */
        /* <DEDUP_REMOVED lines=15> */
.L_x_10512:
[----:B------:R-:W-:Y:S05]  /*f6c0*/  BSYNC B1 ;  /* 0x0000000000017941 */ /* 0x000fea0003800000 */
.L_x_10511:
[----:B---3--:R-:W-:Y:S01]  /*f6d0*/  VIADD R3, R43, 0x60 ;  /* 0x000000602b037836 */ /* 0x008fe20000000000 */
[----:B-----5:R3:W4:Y:S04]  /*f6e0*/  SHFL.IDX PT, R5, R41, 0x1, 0x1c1f ;  /* 0x003c1f0029057f89 */ /* 0x02072800000e0000 */
[----:B------:R-:W-:Y:S01]  /*f6f0*/  ISETP.GE.AND P0, PT, R3, R0, PT ;  /* 0x000000000300720c */ /* 0x000fe20003f06270 */
[----:B------:R3:W0:-:S12]  /*f700*/  SHFL.IDX PT, R4, R40, 0x1, 0x1c1f ;  /* 0x003c1f0028047f89 */ /* 0x00061800000e0000 */
[----:B---3--:R-:W-:Y:S05]  /*f710*/  @P0 BRA `(.L_x_10513) ;  /* 0x0000001400840947 */ /* 0x008fea0003800000 */
[----:B------:R-:W-:Y:S02]  /*f720*/  ULDC UR4, c[0x0][0xac8] ;  /* 0x0002b20000047ab9 */ /* 0x000fe40000000800 */
[----:B------:R-:W-:Y:S02]  /*f730*/  ISETP.GE.AND P2, PT, R138, UR4, PT ;  /* 0x000000048a007c0c */ /* 0x000fe4000bf46270 */
[----:B------:R-:W-:-:S11]  /*f740*/  ISETP.GE.AND P1, PT, R137, UR4, PT ;  /* 0x0000000489007c0c */ /* 0x000fd6000bf26270 */
[C---:B0-----:R-:W-:Y:S02]  /*f750*/  @!P2 LEA R6, P0, R138.reuse, R4, 0x1 ;  /* 0x000000048a06a211 */ /* 0x041fe400078008ff */
[----:B----4-:R-:W-:Y:S02]  /*f760*/  @!P1 IMAD.WIDE R2, R137, 0x2, R4 ;  /* 0x0000000289029825 */ /* 0x010fe400078e0204 */
        /* <DEDUP_REMOVED lines=9> */
.L_x_10510:
[----:B------:R-:W-:Y:S01]  /*f800*/  ULDC.64 UR12, c[0x0][0xb08] ;  /* 0x0002c200000c7ab9 */ /* 0x000fe20000000a00 */
[----:B------:R-:W0:Y:S01]  /*f810*/  @P1 LDC R4, c[0x0][0xbec] ;  /* 0x0002fb00ff041b82 */ /* 0x000e220000000800 */
[----:B------:R-:W-:Y:S01]  /*f820*/  UIMAD UR9, UR14, UR12, URZ ;  /* 0x0000000c0e0972a4 */ /* 0x000fe2000f8e023f */
[----:B------:R-:W-:Y:S01]  /*f830*/  IMAD.MOV.U32 R7, RZ, RZ, R15 ;  /* 0x000000ffff077224 */ /* 0x000fe200078e000f */
[----:B------:R-:W-:Y:S01]  /*f840*/  UIMAD.WIDE.U32 UR10, UR4, UR12, URZ ;  /* 0x0000000c040a72a5 */ /* 0x000fe2000f8e003f */
[----:B------:R-:W-:Y:S01]  /*f850*/  ISETP.GE.AND P0, PT, R13, R0, PT ;  /* 0x000000000d00720c */ /* 0x000fe20003f06270 */
[----:B------:R-:W-:Y:S01]  /*f860*/  UIMAD UR9, UR4, UR13, UR9 ;  /* 0x0000000d040972a4 */ /* 0x000fe2000f8e0209 */
[C---:B------:R-:W-:Y:S01]  /*f870*/  VIADD R27, R16.reuse, 0x8 ;  /* 0x00000008101b7836 */ /* 0x040fe20000000000 */
[----:B------:R-:W-:Y:S01]  /*f880*/  USHF.R.S32.HI UR4, URZ, 0x1f, UR8 ;  /* 0x0000001f3f047899 */ /* 0x000fe20008011408 */
[----:B------:R-:W1:Y:S01]  /*f890*/  @P1 LDC R3, c[0x0][0xbf0] ;  /* 0x0002fc00ff031b82 */ /* 0x000e620000000800 */
[----:B------:R-:W-:Y:S01]  /*f8a0*/  UIADD3 UR11, UR11, UR9, URZ ;  /* 0x000000090b0b7290 */ /* 0x000fe2000fffe03f */
[----:B------:R-:W-:Y:S01]  /*f8b0*/  VIADD R29, R16, 0x10 ;  /* 0x00000010101d7836 */ /* 0x000fe20000000000 */
        /* <DEDUP_REMOVED lines=10> */
[----:B------:R-:W-:Y:S01]  /*f960*/  SHF.R.S32.HI R31, RZ, 0x1f, R147 ;  /* 0x0000001fff1f7819 */ /* 0x000fe20000011493 */
[----:B0-----:R-:W-:Y:S01]  /*f970*/  @P1 IMAD.HI.U32 R4, R15, R4, RZ ;  /* 0x000000040f041227 */ /* 0x001fe200078e00ff */
[----:B------:R-:W-:Y:S01]  /*f980*/  SHF.R.S32.HI R32, RZ, 0x1f, R148 ;  /* 0x0000001fff207819 */ /* 0x000fe20000011494 */
[----:B------:R-:W-:-:S02]  /*f990*/  UIMAD UR4, UR8, UR13, UR4 ;  /* 0x0000000d080472a4 */ /* 0x000fc4000f8e0204 */
[----:B------:R-:W-:-:S03]  /*f9a0*/  UIMAD.WIDE.U32 UR8, UR8, UR12, UR10 ;  /* 0x0000000c080872a5 */ /* 0x000fc6000f8e000a */
[----:B------:R-:W-:Y:S01]  /*f9b0*/  ULDC.64 UR10, c[0x0][0xb48] ;  /* 0x0002d200000a7ab9 */ /* 0x000fe20000000a00 */
[----:B------:R-:W-:Y:S01]  /*f9c0*/  UIADD3 UR9, UR9, UR4, URZ ;  /* 0x0000000409097290 */ /* 0x000fe2000fffe03f */
[----:B-1----:R-:W-:Y:S01]  /*f9d0*/  @P1 SHF.R.U32.HI R7, RZ, R3, R4 ;  /* 0x00000003ff071219 */ /* 0x002fe20000011604 */
[----:B------:R-:W-:Y:S02]  /*f9e0*/  UIADD3 UR4, UR42, 0x2d820, URZ ;  /* 0x0002d8202a047890 */ /* 0x000fe4000fffe03f */
[----:B------:R-:W-:Y:S01]  /*f9f0*/  UIMAD.WIDE.U32 UR8, UR38, UR10, UR8 ;  /* 0x0000000a260872a5 */ /* 0x000fe2000f8e0008 */
[--C-:B------:R-:W-:Y:S01]  /*fa00*/  SHF.R.S32.HI R3, RZ, 0x1f, R7.reuse ;  /* 0x0000001fff037819 */ /* 0x100fe20000011407 */
[----:B------:R-:W-:Y:S01]  /*fa10*/  IMAD.MOV R9, RZ, RZ, -R7 ;  /* 0x000000ffff097224 */ /* 0x000fe200078e0a07 */
[----:B------:R-:W-:Y:S02]  /*fa20*/  UPRMT UR4, URZ, 0x654, UR4 ;  /* 0x000006543f047896 */ /* 0x000fe40008000004 */
[----:B------:R-:W-:Y:S01]  /*fa30*/  UIMAD UR38, UR38, UR11, UR9 ;  /* 0x0000000b262672a4 */ /* 0x000fe2000f8e0209 */
[----:B------:R-:W-:-:S02]  /*fa40*/  IMAD R9, R2, R9, R15 ;  /* 0x0000000902097224 */ /* 0x000fc400078e020f */
[----:B------:R-:W-:Y:S01]  /*fa50*/  ULDC.64 UR10, c[0x0][0xb30] ;  /* 0x0002cc00000a7ab9 */ /* 0x000fe20000000a00 */
[----:B------:R-:W-:Y:S02]  /*fa60*/  IMAD.U32 R2, RZ, RZ, UR8 ;  /* 0x00000008ff027e24 */ /* 0x000fe4000f8e00ff */
[----:B------:R-:W-:Y:S01]  /*fa70*/  IMAD R4, R3, UR10, RZ ;  /* 0x0000000a03047c24 */ /* 0x000fe2000f8e02ff */
[----:B------:R-:W-:Y:S01]  /*fa80*/  SYNCS.ARRIVE.TRANS64.RED.A1T0 RZ, [UR4], RZ ;  /* 0x000000ffffff79a7 */ /* 0x000fe20008100404 */
        /* <DEDUP_REMOVED lines=17> */
[----:B------:R-:W-:Y:S02]  /*fba0*/  ULDC UR4, c[0x0][0xac8] ;  /* 0x0002b20000047ab9 */ /* 0x000fe40000000800 */
[----:B------:R-:W-:Y:S02]  /*fbb0*/  ISETP.GE.AND P5, PT, R16, UR4, PT ;  /* 0x0000000410007c0c */ /* 0x000fe4000bfa6270 */
[----:B------:R-:W-:Y:S02]  /*fbc0*/  ISETP.GE.AND P4, PT, R27, UR4, PT ;  /* 0x000000041b007c0c */ /* 0x000fe4000bf86270 */
[----:B------:R-:W-:Y:S02]  /*fbd0*/  ISETP.GE.AND P3, PT, R29, UR4, PT ;  /* 0x000000041d007c0c */ /* 0x000fe4000bf66270 */
[----:B------:R-:W-:Y:S02]  /*fbe0*/  ISETP.GE.AND P0, PT, R139, UR4, PT ;  /* 0x000000048b007c0c */ /* 0x000fe4000bf06270 */
[----:B------:R-:W-:-:S05]  /*fbf0*/  ISETP.GE.AND P1, PT, R148, UR4, PT ;  /* 0x0000000494007c0c */ /* 0x000fca000bf26270 */
[CC--:B-1----:R-:W-:Y:S02]  /*fc00*/  @!P5 LEA R2, P6, R16.reuse, R24.reuse, 0x2 ;  /* 0x000000181002d211 */ /* 0x0c2fe400078c10ff */
[CC--:B------:R-:W-:Y:S02]  /*fc10*/  @!P4 LEA R6, P2, R27.reuse, R24.reuse, 0x2 ;  /* 0x000000181b06c211 */ /* 0x0c0fe400078410ff */
[-C--:B--2---:R-:W-:Y:S02]  /*fc20*/  @!P5 LEA.HI.X R3, R16, R21.reuse, R25, 0x2, P6 ;  /* 0x000000151003d211 */ /* 0x084fe400030f1419 */
[----:B------:R-:W-:Y:S02]  /*fc30*/  @!P4 LEA.HI.X R7, R27, R21, R26, 0x2, P2 ;  /* 0x000000151b07c211 */ /* 0x000fe400010f141a */
[----:B------:R-:W-:Y:S01]  /*fc40*/  @!P3 LEA R8, P6, R29, R24, 0x2 ;  /* 0x000000181d08b211 */ /* 0x000fe200078c10ff */
[----:B------:R1:W-:Y:S01]  /*fc50*/  @!P5 ST.E.64 desc[UR52][R2.64], R88 ;  /* 0x000000580200d985 */ /* 0x0003e2000c101b34 */
[----:B------:R-:W-:-:S02]  /*fc60*/  ISETP.GE.AND P2, PT, R147, UR4, PT ;  /* 0x0000000493007c0c */ /* 0x000fc4000bf46270 */
[-C--:B------:R-:W-:Y:S01]  /*fc70*/  @!P3 LEA.HI.X R9, R29, R21.reuse, R28, 0x2, P6 ;  /* 0x000000151d09b211 */ /* 0x080fe200030f141c */
[----:B------:R2:W-:Y:S01]  /*fc80*/  @!P4 ST.E.64 desc[UR52][R6.64], R92 ;  /* 0x0000005c0600c985 */ /* 0x0005e2000c101b34 */
[CC--:B------:R-:W-:Y:S02]  /*fc90*/  @!P0 LEA R10, P4, R139.reuse, R24.reuse, 0x2 ;  /* 0x000000188b0a8211 */ /* 0x0c0fe400078810ff */
[----:B------:R-:W-:Y:S01]  /*fca0*/  @!P1 LEA R12, P5, R148, R24, 0x2 ;  /* 0x00000018940c9211 */ /* 0x000fe200078a10ff */
[----:B------:R3:W-:Y:S01]  /*fcb0*/  @!P3 ST.E.64 desc[UR52][R8.64], R96 ;  /* 0x000000600800b985 */ /* 0x0007e2000c101b34 */
[----:B------:R-:W-:Y:S02]  /*fcc0*/  ISETP.GE.AND P3, PT, R146, UR4, PT ;  /* 0x0000000492007c0c */ /* 0x000fe4000bf66270 */
[-C--:B------:R-:W-:Y:S02]  /*fcd0*/  @!P0 LEA.HI.X R11, R139, R21.reuse, R30, 0x2, P4 ;  /* 0x000000158b0b8211 */ /* 0x080fe400020f141e */
[----:B------:R-:W-:-:S02]  /*fce0*/  @!P1 LEA.HI.X R13, R148, R21, R32, 0x2, P5 ;  /* 0x00000015940d9211 */ /* 0x000fc400028f1420 */
[-C--:B------:R-:W-:Y:S01]  /*fcf0*/  @!P2 LEA R14, P6, R147, R24.reuse, 0x2 ;  /* 0x00000018930ea211 */ /* 0x080fe200078c10ff */
[----:B------:R4:W-:Y:S01]  /*fd00*/  @!P0 ST.E.64 desc[UR52][R10.64], R100 ;  /* 0x000000640a008985 */ /* 0x0009e2000c101b34 */
[----:B------:R-:W-:Y:S02]  /*fd10*/  ISETP.GE.AND P4, PT, R145, UR4, PT ;  /* 0x0000000491007c0c */ /* 0x000fe4000bf86270 */
[----:B------:R-:W-:Y:S01]  /*fd20*/  @!P2 LEA.HI.X R15, R147, R21, R31, 0x2, P6 ;  /* 0x00000015930fa211 */ /* 0x000fe200030f141f */
[----:B------:R5:W-:Y:S01]  /*fd30*/  @!P1 ST.E.64 desc[UR52][R12.64], R104 ;  /* 0x000000680c009985 */ /* 0x000be2000c101b34 */
[----:B------:R-:W-:Y:S02]  /*fd40*/  ISETP.GE.AND P1, PT, R143, UR4, PT ;  /* 0x000000048f007c0c */ /* 0x000fe4000bf26270 */
[----:B-1----:R-:W-:Y:S01]  /*fd50*/  @!P3 LEA R2, P5, R146, R24, 0x2 ;  /* 0x000000189202b211 */ /* 0x002fe200078a10ff */
[----:B------:R1:W-:Y:S01]  /*fd60*/  @!P2 ST.E.64 desc[UR52][R14.64], R108 ;  /* 0x0000006c0e00a985 */ /* 0x0003e2000c101b34 */
[----:B------:R-:W-:-:S02]  /*fd70*/  ISETP.GE.AND P2, PT, R144, UR4, PT ;  /* 0x0000000490007c0c */ /* 0x000fc4000bf46270 */
[----:B------:R-:W-:Y:S02]  /*fd80*/  ISETP.GE.AND P0, PT, R142, UR4, PT ;  /* 0x000000048e007c0c */ /* 0x000fe4000bf06270 */
[-C--:B------:R-:W-:Y:S02]  /*fd90*/  @!P3 LEA.HI.X R3, R146, R21.reuse, R157, 0x2, P5 ;  /* 0x000000159203b211 */ /* 0x080fe400028f149d */
[----:B------:R-:W-:Y:S02]  /*fda0*/  ISETP.GE.AND P5, PT, R141, UR4, PT ;  /* 0x000000048d007c0c */ /* 0x000fe4000bfa6270 */
[C---:B--2---:R-:W-:Y:S01]  /*fdb0*/  @!P4 LEA R6, P6, R145.reuse, R24, 0x2 ;  /* 0x000000189106c211 */ /* 0x044fe200078c10ff */
[----:B------:R2:W-:Y:S03]  /*fdc0*/  @!P3 ST.E.64 desc[UR52][R2.64], R112 ;  /* 0x000000700200b985 */ /* 0x0005e6000c101b34 */
[----:B------:R-:W-:-:S02]  /*fdd0*/  @!P4 LEA.HI.X R7, R145, R21, R156, 0x2, P6 ;  /* 0x000000159107c211 */ /* 0x000fc400030f149c */
[-C--:B---3--:R-:W-:Y:S02]  /*fde0*/  @!P2 LEA R8, P3, R144, R24.reuse, 0x2 ;  /* 0x000000189008a211 */ /* 0x088fe400078610ff */
[-C--:B----4-:R-:W-:Y:S01]  /*fdf0*/  @!P1 LEA R10, P6, R143, R24.reuse, 0x2 ;  /* 0x000000188f0a9211 */ /* 0x090fe200078c10ff */
[----:B------:R2:W-:Y:S01]  /*fe00*/  @!P4 ST.E.64 desc[UR52][R6.64], R116 ;  /* 0x000000740600c985 */ /* 0x0005e2000c101b34 */
[-C--:B-----5:R-:W-:Y:S02]  /*fe10*/  @!P0 LEA R12, P4, R142, R24.reuse, 0x2 ;  /* 0x000000188e0c8211 */ /* 0x0a0fe400078810ff */
[-C--:B------:R-:W-:Y:S02]  /*fe20*/  @!P2 LEA.HI.X R9, R144, R21.reuse, R155, 0x2, P3 ;  /* 0x000000159009a211 */ /* 0x080fe400018f149b */
[----:B-1----:R-:W-:Y:S02]  /*fe30*/  @!P5 LEA R14, P3, R141, R24, 0x2 ;  /* 0x000000188d0ed211 */ /* 0x002fe400078610ff */
[-C--:B------:R-:W-:Y:S01]  /*fe40*/  @!P1 LEA.HI.X R11, R143, R21.reuse, R154, 0x2, P6 ;  /* 0x000000158f0b9211 */ /* 0x080fe200030f149a */
[----:B------:R2:W-:Y:S01]  /*fe50*/  @!P2 ST.E.64 desc[UR52][R8.64], R120 ;  /* 0x000000780800a985 */ /* 0x0005e2000c101b34 */
[----:B------:R-:W-:-:S02]  /*fe60*/  @!P0 LEA.HI.X R13, R142, R21, R153, 0x2, P4 ;  /* 0x000000158e0d8211 */ /* 0x000fc400020f1499 */
[----:B------:R-:W-:Y:S01]  /*fe70*/  @!P5 LEA.HI.X R15, R141, R21, R152, 0x2, P3 ;  /* 0x000000158d0fd211 */ /* 0x000fe200018f1498 */
[----:B------:R2:W-:Y:S04]  /*fe80*/  @!P1 ST.E.64 desc[UR52][R10.64], R124 ;  /* 0x0000007c0a009985 */ /* 0x0005e8000c101b34 */
[----:B------:R2:W-:Y:S04]  /*fe90*/  @!P0 ST.E.64 desc[UR52][R12.64], R128 ;  /* 0x000000800c008985 */ /* 0x0005e8000c101b34 */
[----:B------:R2:W-:Y:S02]  /*fea0*/  @!P5 ST.E.64 desc[UR52][R14.64], R132 ;  /* 0x000000840e00d985 */ /* 0x0005e4000c101b34 */
.L_x_10515:
[----:B------:R-:W-:Y:S05]  /*feb0*/  BSYNC B1 ;  /* 0x0000000000017941 */ /* 0x000fea0003800000 */
.L_x_10514:
[----:B------:R-:W-:Y:S01]  /*fec0*/  ISETP.GE.AND P0, PT, R5, R0, PT ;  /* 0x000000000500720c */ /* 0x000fe20003f06270 */
[----:B0-----:R-:W0:Y:S04]  /*fed0*/  SHFL.IDX PT, R20, R20, 0x1, 0x1c1f ;  /* 0x003c1f0014147f89 */ /* 0x001e2800000e0000 */
[----:B--2---:R2:W3:Y:S08]  /*fee0*/  SHFL.IDX PT, R14, R4, 0x1, 0x1c1f ;  /* 0x003c1f00040e7f89 */ /* 0x0044f000000e0000 */
[----:B--2---:R-:W-:Y:S05]  /*fef0*/  @P0 BRA `(.L_x_10513) ;  /* 0x0000000c008c0947 */ /* 0x004fea0003800000 */
[----:B------:R-:W-:Y:S02]  /*ff00*/  ULDC UR4, c[0x0][0xac8] ;  /* 0x0002b20000047ab9 */ /* 0x000fe40000000800 */
[----:B------:R-:W-:Y:S02]  /*ff10*/  ISETP.GE.AND P1, PT, R16, UR4, PT ;  /* 0x0000000410007c0c */ /* 0x000fe4000bf26270 */
[----:B------:R-:W-:Y:S02]  /*ff20*/  ISETP.GE.AND P0, PT, R27, UR4, PT ;  /* 0x000000041b007c0c */ /* 0x000fe4000bf06270 */
[----:B------:R-:W-:Y:S02]  /*ff30*/  ISETP.GE.AND P3, PT, R29, UR4, PT ;  /* 0x000000041d007c0c */ /* 0x000fe4000bf66270 */
[----:B------:R-:W-:Y:S02]  /*ff40*/  ISETP.GE.AND P2, PT, R139, UR4, PT ;  /* 0x000000048b007c0c */ /* 0x000fe4000bf46270 */
[----:B------:R-:W-:-:S05]  /*ff50*/  ISETP.GE.AND P4, PT, R148, UR4, PT ;  /* 0x0000000494007c0c */ /* 0x000fca000bf86270 */
[CC--:B---3--:R-:W-:Y:S02]  /*ff60*/  @!P1 LEA R2, P6, R16.reuse, R14.reuse, 0x2 ;  /* 0x0000000e10029211 */ /* 0x0c8fe400078c10ff */
[C---:B------:R-:W-:Y:S02]  /*ff70*/  @!P0 LEA R4, P5, R27.reuse, R14, 0x2 ;  /* 0x0000000e1b048211 */ /* 0x040fe400078a10ff */
[-C--:B0-----:R-:W-:Y:S02]  /*ff80*/  @!P1 LEA.HI.X R3, R16, R20.reuse, R25, 0x2, P6 ;  /* 0x0000001410039211 */ /* 0x081fe400030f1419 */
[----:B------:R-:W-:Y:S02]  /*ff90*/  @!P0 LEA.HI.X R5, R27, R20, R26, 0x2, P5 ;  /* 0x000000141b058211 */ /* 0x000fe400028f141a */
[-C--:B------:R-:W-:Y:S01]  /*ffa0*/  @!P3 LEA R6, P6, R29, R14.reuse, 0x2 ;  /* 0x0000000e1d06b211 */ /* 0x080fe200078c10ff */
[----:B------:R0:W-:Y:S01]  /*ffb0*/  @!P1 ST.E.64 desc[UR52][R2.64], R90 ;  /* 0x0000005a02009985 */ /* 0x0001e2000c101b34 */
[----:B------:R-:W-:-:S02]  /*ffc0*/  @!P2 LEA R8, P5, R139, R14, 0x2 ;  /* 0x0000000e8b08a211 */ /* 0x000fc400078a10ff */
[----:B------:R-:W-:Y:S01]  /*ffd0*/  @!P3 LEA.HI.X R7, R29, R20, R28, 0x2, P6 ;  /* 0x000000141d07b211 */ /* 0x000fe200030f141c */
[----:B------:R2:W-:Y:S01]  /*ffe0*/  @!P0 ST.E.64 desc[UR52][R4.64], R94 ;  /* 0x0000005e04008985 */ /* 0x0005e2000c101b34 */
[----:B------:R-:W-:Y:S02]  /*fff0*/  ISETP.GE.AND P0, PT, R147, UR4, PT ;  /* 0x0000000493007c0c */ /* 0x000fe4000bf06270 */
[----:B------:R-:W-:Y:S01]  /*10000*/  @!P4 LEA R10, P6, R148, R14, 0x2 ;  /* 0x0000000e940ac211 */ /* 0x000fe200078c10ff */
[----:B------:R3:W-:Y:S01]  /*10010*/  @!P3 ST.E.64 desc[UR52][R6.64], R98 ;  /* 0x000000620600b985 */ /* 0x0007e2000c101b34 */
[-C--:B------:R-:W-:Y:S02]  /*10020*/  @!P2 LEA.HI.X R9, R139, R20.reuse, R30, 0x2, P5 ;  /* 0x000000148b09a211 */ /* 0x080fe400028f141e */
[----:B------:R-:W-:Y:S02]  /*10030*/  ISETP.GE.AND P1, PT, R146, UR4, PT ;  /* 0x0000000492007c0c */ /* 0x000fe4000bf26270 */
[----:B------:R-:W-:Y:S01]  /*10040*/  @!P4 LEA.HI.X R11, R148, R20, R32, 0x2, P6 ;  /* 0x00000014940bc211 */ /* 0x000fe200030f1420 */
[----:B------:R4:W-:Y:S01]  /*10050*/  @!P2 ST.E.64 desc[UR52][R8.64], R102 ;  /* 0x000000660800a985 */ /* 0x0009e2000c101b34 */
[----:B------:R-:W-:-:S02]  /*10060*/  ISETP.GE.AND P3, PT, R144, UR4, PT ;  /* 0x0000000490007c0c */ /* 0x000fc4000bf66270 */
[----:B------:R-:W-:Y:S01]  /*10070*/  ISETP.GE.AND P2, PT, R143, UR4, PT ;  /* 0x000000048f007c0c */ /* 0x000fe2000bf46270 */
[----:B------:R5:W-:Y:S01]  /*10080*/  @!P4 ST.E.64 desc[UR52][R10.64], R106 ;  /* 0x0000006a0a00c985 */ /* 0x000be2000c101b34 */
[----:B------:R-:W-:Y:S02]  /*10090*/  ISETP.GE.AND P4, PT, R145, UR4, PT ;  /* 0x0000000491007c0c */ /* 0x000fe4000bf86270 */
[----:B0-----:R-:W-:-:S03]  /*100a0*/  @!P0 LEA R2, P5, R147, R14, 0x2 ;  /* 0x0000000e93028211 */ /* 0x001fc600078a10ff */
[----:B--2---:R-:W-:Y:S02]  /*100b0*/  @!P1 LEA R4, P6, R146, R14, 0x2 ;  /* 0x0000000e92049211 */ /* 0x004fe400078c10ff */
[-C--:B------:R-:W-:Y:S02]  /*100c0*/  @!P0 LEA.HI.X R3, R147, R20.reuse, R31, 0x2, P5 ;  /* 0x0000001493038211 */ /* 0x080fe400028f141f */
[----:B------:R-:W-:Y:S02]  /*100d0*/  ISETP.GE.AND P5, PT, R142, UR4, PT ;  /* 0x000000048e007c0c */ /* 0x000fe4000bfa6270 */
[----:B------:R-:W-:Y:S01]  /*100e0*/  @!P1 LEA.HI.X R5, R146, R20, R157, 0x2, P6 ;  /* 0x0000001492059211 */ /* 0x000fe200030f149d */
[----:B------:R0:W-:Y:S01]  /*100f0*/  @!P0 ST.E.64 desc[UR52][R2.64], R110 ;  /* 0x0000006e02008985 */ /* 0x0001e2000c101b34 */
[-C--:B---3--:R-:W-:Y:S02]  /*10100*/  @!P4 LEA R6, P0, R145, R14.reuse, 0x2 ;  /* 0x0000000e9106c211 */ /* 0x088fe400078010ff */
[-C--:B----4-:R-:W-:Y:S01]  /*10110*/  @!P3 LEA R8, P6, R144, R14.reuse, 0x2 ;  /* 0x0000000e9008b211 */ /* 0x090fe200078c10ff */
[----:B------:R0:W-:Y:S01]  /*10120*/  @!P1 ST.E.64 desc[UR52][R4.64], R114 ;  /* 0x0000007204009985 */ /* 0x0001e2000c101b34 */
[----:B-----5:R-:W-:-:S02]  /*10130*/  @!P2 LEA R10, P1, R143, R14, 0x2 ;  /* 0x0000000e8f0aa211 */ /* 0x020fc400078210ff */
[-C--:B------:R-:W-:Y:S02]  /*10140*/  @!P4 LEA.HI.X R7, R145, R20.reuse, R156, 0x2, P0 ;  /* 0x000000149107c211 */ /* 0x080fe400000f149c */
[----:B------:R-:W-:Y:S02]  /*10150*/  @!P3 LEA.HI.X R9, R144, R20, R155, 0x2, P6 ;  /* 0x000000149009b211 */ /* 0x000fe400030f149b */
[C---:B------:R-:W-:Y:S01]  /*10160*/  @!P5 LEA R12, P0, R142.reuse, R14, 0x2 ;  /* 0x0000000e8e0cd211 */ /* 0x040fe200078010ff */
[----:B------:R0:W-:Y:S01]  /*10170*/  @!P4 ST.E.64 desc[UR52][R6.64], R118 ;  /* 0x000000760600c985 */ /* 0x0001e2000c101b34 */
[-C--:B------:R-:W-:Y:S02]  /*10180*/  @!P2 LEA.HI.X R11, R143, R20.reuse, R154, 0x2, P1 ;  /* 0x000000148f0ba211 */ /* 0x080fe400008f149a */
[----:B------:R-:W-:Y:S01]  /*10190*/  @!P5 LEA.HI.X R13, R142, R20, R153, 0x2, P0 ;  /* 0x000000148e0dd211 */ /* 0x000fe200000f1499 */
[----:B------:R0:W-:Y:S01]  /*101a0*/  @!P3 ST.E.64 desc[UR52][R8.64], R122 ;  /* 0x0000007a0800b985 */ /* 0x0001e2000c101b34 */
[----:B------:R-:W-:-:S03]  /*101b0*/  ISETP.GE.AND P0, PT, R141, UR4, PT ;  /* 0x000000048d007c0c */ /* 0x000fc6000bf06270 */
[----:B------:R0:W-:Y:S04]  /*101c0*/  @!P2 ST.E.64 desc[UR52][R10.64], R126 ;  /* 0x0000007e0a00a985 */ /* 0x0001e8000c101b34 */
[----:B------:R0:W-:Y:S06]  /*101d0*/  @!P5 ST.E.64 desc[UR52][R12.64], R130 ;  /* 0x000000820c00d985 */ /* 0x0001ec000c101b34 */
[----:B------:R-:W-:Y:S05]  /*101e0*/  @P0 BRA `(.L_x_10513) ;  /* 0x0000000800d00947 */ /* 0x000fea0003800000 */
[----:B0-----:R-:W-:-:S04]  /*101f0*/  LEA R2, P0, R141, R14, 0x2 ;  /* 0x0000000e8d027211 */ /* 0x001fc800078010ff */
[----:B------:R-:W-:-:S05]  /*10200*/  LEA.HI.X R3, R141, R20, R152, 0x2, P0 ;  /* 0x000000148d037211 */ /* 0x000fca00000f1498 */
[----:B------:R0:W-:Y:S01]  /*10210*/  ST.E.64 desc[UR52][R2.64], R134 ;  /* 0x0000008602007985 */ /* 0x0001e2000c101b34 */
[----:B------:R-:W-:Y:S05]  /*10220*/  BRA `(.L_x_10513) ;  /* 0x0000000800c07947 */ /* 0x000fea0003800000 */
.L_x_10508:
        /* <DEDUP_REMOVED lines=13> */
[----:B------:R-:W-:Y:S01]  /*10300*/  IMAD.U32 R0, RZ, RZ, UR4 ;  /* 0x00000004ff007e24 */ /* 0x000fe2000f8e00ff */
[----:B------:R-:W0:Y:S04]  /*10310*/  S2R R7, SR_TID.X ;  /* 0x0000000000077919 */ /* 0x000e280000002100 */
[----:B------:R-:W-:-:S05]  /*10320*/  PLOP3.LUT P2, PT, PT, PT, UP1, 0x80, 0x0 ;  /* 0x000000000000781c */ /* 0x000fca0003f4f018 */
[----:B------:R-:W-:Y:S02]  /*10330*/  @UP1 ULDC.64 UR8, c[0x0][0xc08] ;  /* 0x0003020000081ab9 */ /* 0x000fe40000000a00 */
[----:B------:R-:W-:-:S06]  /*10340*/  @UP1 UIMAD.WIDE UR8, UR43, 0x4, UR8 ;  /* 0x000000042b0818a5 */ /* 0x000fcc000f8e0208 */
[----:B------:R-:W-:Y:S02]  /*10350*/  IMAD.U32 R4, RZ, RZ, UR8 ;  /* 0x00000008ff047e24 */ /* 0x000fe4000f8e00ff */
[----:B------:R-:W-:-:S05]  /*10360*/  IMAD.U32 R5, RZ, RZ, UR9 ;  /* 0x00000009ff057e24 */ /* 0x000fca000f8e00ff */
[----:B------:R1:W5:Y:S01]  /*10370*/  @P2 LDG.E R0, desc[UR52][R4.64] ;  /* 0x0000003404002981 */ /* 0x000362000c1e1900 */
[----:B------:R-:W-:Y:S01]  /*10380*/  UISETP.NE.AND UP1, UPT, UR46, URZ, UPT ;  /* 0x0000003f2e00728c */ /* 0x000fe2000bf25270 */
[----:B------:R-:W-:Y:S01]  /*10390*/  UMOV UR4, URZ ;  /* 0x0000003f00047c82 */ /* 0x000fe20008000000 */
[----:B0-----:R-:W-:-:S09]  /*103a0*/  VIADD R7, R7, 0xffffff80 ;  /* 0xffffff8007077836 */ /* 0x001fd20000000000 */
[----:B------:R-:W-:Y:S01]  /*103b0*/  @!UP1 ULDC UR46, c[0x0][0xad4] ;  /* 0x0002b500002e9ab9 */ /* 0x000fe20000000800 */
[----:B------:R-:W-:Y:S02]  /*103c0*/  ISETP.GT.AND P0, PT, R7, 0xbf, PT ;  /* 0x000000bf0700780c */ /* 0x000fe40003f04270 */
[----:B--2---:R-:W-:Y:S01]  /*103d0*/  @P1 R2UR UR4, R6 ;  /* 0x00000000060412ca */ /* 0x004fe200000e0000 */
[----:B-1----:R-:W-:-:S14]  /*103e0*/  @P2 BRA `(.L_x_10516) ;  /* 0x0000000000102947 */ /* 0x002fdc0003800000 */
[----:B------:R-:W-:Y:S05]  /*103f0*/  @!P1 BRA `(.L_x_10516) ;  /* 0x00000000000c9947 */ /* 0x000fea0003800000 */
[----:B------:R-:W2:Y:S04]  /*10400*/  LDG.E R5, desc[UR52][R2.64] ;  /* 0x0000003402057981 */ /* 0x000ea8000c1e1900 */
[----:B-----5:R-:W2:Y:S02]  /*10410*/  LDG.E R0, desc[UR52][R2.64+0x4] ;  /* 0x0000043402007981 */ /* 0x020ea4000c1e1900 */
[----:B--2---:R-:W-:-:S07]  /*10420*/  IMAD.IADD R0, R0, 0x1, -R5 ;  /* 0x0000000100007824 */ /* 0x004fce00078e0a05 */
.L_x_10516:
        /* <DEDUP_REMOVED lines=38> */
[----:B------:R-:W-:Y:S01]  /*10690*/  UIADD3.X UR10, UR10, UR20, UR21, UP1, UP2 ;  /* 0x000000140a0a7290 */ /* 0x000fe20008fe4415 */
[----:B-1----:R-:W-:Y:S01]  /*106a0*/  @P0 SHF.R.U32.HI R5, RZ, R7, R2 ;  /* 0x00000007ff050219 */ /* 0x002fe20000011602 */
[----:B------:R-:W-:-:S04]  /*106b0*/  IMAD.U32 R2, RZ, RZ, UR22 ;  /* 0x00000016ff027e24 */ /* 0x000fc8000f8e00ff */
[--C-:B------:R-:W-:Y:S01]  /*106c0*/  IMAD.MOV R7, RZ, RZ, -R5.reuse ;  /* 0x000000ffff077224 */ /* 0x100fe200078e0a05 */
[----:B------:R-:W-:Y:S01]  /*106d0*/  IADD3 R2, P0, P1, R5, UR8, R2 ;  /* 0x0000000805027c10 */ /* 0x000fe2000f91e002 */
[----:B------:R-:W-:Y:S01]  /*106e0*/  ULDC.64 UR8, c[0x0][UR19+0x210] ;  /* 0x0000840013087abb */ /* 0x000fe20008000a00 */
[----:B------:R-:W-:Y:S01]  /*106f0*/  SHF.R.S32.HI R5, RZ, 0x1f, R5 ;  /* 0x0000001fff057819 */ /* 0x000fe20000011405 */
[----:B------:R-:W-:-:S03]  /*10700*/  IMAD R7, R9, R7, R4 ;  /* 0x0000000709077224 */ /* 0x000fc600078e0204 */
        /* <DEDUP_REMOVED lines=13> */
.L_x_10518:
[----:B------:R-:W-:Y:S05]  /*107e0*/  BSYNC B1 ;  /* 0x0000000000017941 */ /* 0x000fea0003800000 */
.L_x_10517:
        /* <DEDUP_REMOVED lines=9> */
[----:B0-----:R-:W-:Y:S01]  /*10880*/  VIADD R4, R2, UR40 ;  /* 0x0000002802047c36 */ /* 0x001fe20008000000 */
[----:B------:R-:W-:Y:S01]  /*10890*/  UIMAD UR10, UR4, UR13, UR10 ;  /* 0x0000000d040a72a4 */ /* 0x000fe2000f8e020a */
[----:B------:R-:W-:Y:S02]  /*108a0*/  SHF.R.S32.HI R10, RZ, 0x1f, R140 ;  /* 0x0000001fff0a7819 */ /* 0x000fe4000001148c */
[----:B------:R-:W-:Y:S01]  /*108b0*/  IMAD.MOV.U32 R5, RZ, RZ, R4 ;  /* 0x000000ffff057224 */ /* 0x000fe200078e0004 */
[----:B------:R-:W-:Y:S01]  /*108c0*/  UIADD3 UR9, UR9, UR10, URZ ;  /* 0x0000000a09097290 */ /* 0x000fe2000fffe03f */
[----:B------:R-:W-:-:S02]  /*108d0*/  SHF.R.S32.HI R14, RZ, 0x1f, R138 ;  /* 0x0000001fff0e7819 */ /* 0x000fc4000001148a */
        /* <DEDUP_REMOVED lines=28> */
[----:B------:R-:W-:Y:S02]  /*10aa0*/  VIADD R0, R150, UR40 ;  /* 0x0000002896007c36 */ /* 0x000fe40008000000 */
        /* <DEDUP_REMOVED lines=22> */
.L_x_10520:
[----:B------:R-:W-:Y:S05]  /*10c10*/  BSYNC B1 ;  /* 0x0000000000017941 */ /* 0x000fea0003800000 */
.L_x_10519:
[----:B------:R-:W-:Y:S01]  /*10c20*/  VIADD R0, R0, 0x60 ;  /* 0x0000006000007836 */ /* 0x000fe20000000000 */
[----:B--2---:R2:W4:Y:S04]  /*10c30*/  SHFL.IDX PT, R3, R5, 0x1, 0x1c1f ;  /* 0x003c1f0005037f89 */ /* 0x00452800000e0000 */
[----:B------:R-:W-:Y:S01]  /*10c40*/  ISETP.GE.AND P0, PT, R0, R11, PT ;  /* 0x0000000b0000720c */ /* 0x000fe20003f06270 */
[----:B-1----:R2:W1:-:S12]  /*10c50*/  SHFL.IDX PT, R2, R4, 0x1, 0x1c1f ;  /* 0x003c1f0004027f89 */ /* 0x00245800000e0000 */
[----:B--2---:R-:W-:Y:S05]  /*10c60*/  @P0 BRA `(.L_x_10513) ;  /* 0x0000000000300947 */ /* 0x004fea0003800000 */
[----:B------:R-:W-:Y:S02]  /*10c70*/  ULDC UR4, c[0x0][0xac8] ;  /* 0x0002b20000047ab9 */ /* 0x000fe40000000800 */
        /* <DEDUP_REMOVED lines=11> */
.L_x_10513:
[----:B------:R-:W-:Y:S05]  /*10d30*/  BSYNC B0 ;  /* 0x0000000000007941 */ /* 0x000fea0003800000 */
.L_x_10507:
[----:B------:R-:W-:Y:S02]  /*10d40*/  ULDC UR4, c[0x0][0xc3c] ;  /* 0x00030f0000047ab9 */ /* 0x000fe40000000800 */
[----:B------:R-:W-:-:S06]  /*10d50*/  UISETP.GE.AND UP0, UPT, UR6, UR4, UPT ;  /* 0x000000040600728c */ /* 0x000fcc000bf06270 */
[----:B------:R-:W-:-:S13]  /*10d60*/  PLOP3.LUT P0, PT, PT, PT, UP0, 0x80, 0x0 ;  /* 0x000000000000781c */ /* 0x000fda0003f0f008 */
[----:B------:R-:W-:Y:S05]  /*10d70*/  @!P0 BRA `(.L_x_10521) ;  /* 0xffffff0000c88947 */ /* 0x000fea000383ffff */
[----:B------:R-:W-:Y:S05]  /*10d80*/  EXIT ;  /* 0x000000000000794d */ /* 0x000fea0003800000 */
.L_x_10424:
        /* <DEDUP_REMOVED lines=15> */
[----:B------:R-:W1:Y:S01]  /*10e80*/  LDS.128 R24, [UR4+0x2d8d0] ;  /* 0x02d8d004ff187984 */ /* 0x000e620008000c00 */
[----:B------:R-:W-:Y:S06]  /*10e90*/  BAR.ARV 0x4, 0x200 ;  /* 0x0108000000007b1d */ /* 0x000fec0000002000 */
[----:B------:R-:W-:Y:S05]  /*10ea0*/  BRA `(.L_x_10523) ;  /* 0x0000000c00987947 */ /* 0x000fea0003800000 */
.L_x_10522:
[----:B------:R-:W1:Y:S01]  /*10eb0*/  S2R R0, SR_TID.X ;  /* 0x0000000000007919 */ /* 0x000e620000002100 */
[----:B------:R-:W-:Y:S01]  /*10ec0*/  ULDC UR4, c[0x0][0xc3c] ;  /* 0x00030f0000047ab9 */ /* 0x000fe20000000800 */
[----:B------:R-:W-:Y:S01]  /*10ed0*/  IMAD.MOV.U32 R6, RZ, RZ, RZ ;  /* 0x000000ffff067224 */ /* 0x000fe200078e00ff */
[----:B------:R-:W2:Y:S01]  /*10ee0*/  S2UR UR6, SR_CTAID.X ;  /* 0x00000000000679c3 */ /* 0x000ea20000002500 */
[----:B------:R-:W-:Y:S01]  /*10ef0*/  ULDC UR5, c[0x0][0xc38] ;  /* 0x00030e0000057ab9 */ /* 0x000fe20000000800 */
[----:B-1----:R-:W-:-:S04]  /*10f00*/  LOP3.LUT R0, R0, 0x1f, RZ, 0xc0, !PT ;  /* 0x0000001f00007812 */ /* 0x002fc800078ec0ff */
[----:B------:R-:W-:-:S04]  /*10f10*/  ISETP.NE.AND P0, PT, R0, 0x1f, PT ;  /* 0x0000001f0000780c */ /* 0x000fc80003f05270 */
[----:B------:R-:W-:-:S13]  /*10f20*/  ISETP.GE.OR P1, PT, R0, UR4, !P0 ;  /* 0x0000000400007c0c */ /* 0x000fda000c726670 */
[----:B------:R-:W1:Y:S08]  /*10f30*/  @!P1 LDC.64 R4, c[0x0][0xc80] ;  /* 0x00032000ff049b82 */ /* 0x000e700000000a00 */
[----:B0-----:R-:W0:Y:S01]  /*10f40*/  @!P1 LDC.64 R2, c[0x0][0xc78] ;  /* 0x00031e00ff029b82 */ /* 0x001e220000000a00 */
[----:B-1----:R-:W-:-:S05]  /*10f50*/  @!P1 IMAD.WIDE.U32 R4, R0, 0x4, R4 ;  /* 0x0000000400049825 */ /* 0x002fca00078e0004 */
[----:B------:R-:W3:Y:S01]  /*10f60*/  @!P1 LDG.E R25, desc[UR52][R4.64] ;  /* 0x0000003404199981 */ /* 0x000ee2000c1e1900 */
[----:B0-----:R-:W-:-:S05]  /*10f70*/  @!P1 IMAD.WIDE.U32 R2, R0, 0x4, R2 ;  /* 0x0000000400029825 */ /* 0x001fca00078e0002 */
        /* <DEDUP_REMOVED lines=25> */
[----:B--2---:R-:W-:Y:S01]  /*11110*/  ISETP.GT.AND P6, PT, R7, UR6, PT ;  /* 0x0000000607007c0c */ /* 0x004fe2000bfc4270 */
[----:B------:R-:W-:-:S12]  /*11120*/  IMAD.MOV.U32 R4, RZ, RZ, R7 ;  /* 0x000000ffff047224 */ /* 0x000fd800078e0007 */
[----:B------:R-:W-:Y:S05]  /*11130*/  @P6 BRA `(.L_x_10524) ;  /* 0x0000000000a06947 */ /* 0x000fea0003800000 */
[----:B------:R-:W-:Y:S01]  /*11140*/  IMAD.MOV.U32 R7, RZ, RZ, R4 ;  /* 0x000000ffff077224 */ /* 0x000fe200078e0004 */
[----:B------:R-:W-:Y:S01]  /*11150*/  UMOV UR4, URZ ;  /* 0x0000003f00047c82 */ /* 0x000fe20008000000 */
[----:B------:R-:W-:-:S05]  /*11160*/  ULDC UR5, c[0x0][0xc38] ;  /* 0x00030e0000057ab9 */ /* 0x000fca0000000800 */
.L_x_10526:
[----:B------:R-:W0:Y:S01]  /*11170*/  LDC R2, c[0x0][0xc3c] ;  /* 0x00030f00ff027b82 */ /* 0x000e220000000800 */
[----:B------:R-:W-:Y:S01]  /*11180*/  UIADD3 UR4, UR4, 0x1f, URZ ;  /* 0x0000001f04047890 */ /* 0x000fe2000fffe03f */
[----:B------:R-:W-:Y:S02]  /*11190*/  ULDC UR7, c[0x0][0xc3c] ;  /* 0x00030f0000077ab9 */ /* 0x000fe40000000800 */
[----:B------:R-:W-:-:S03]  /*111a0*/  IMAD.U32 R27, RZ, RZ, UR7 ;  /* 0x00000007ff1b7e24 */ /* 0x000fc6000f8e00ff */
[----:B0-----:R-:W-:-:S13]  /*111b0*/  ISETP.LE.AND P6, PT, R2, UR4, PT ;  /* 0x0000000402007c0c */ /* 0x001fda000bfc3270 */
[----:B------:R-:W-:Y:S05]  /*111c0*/  @P6 BRA `(.L_x_10525) ;  /* 0x0000000800ac6947 */ /* 0x000fea0003800000 */
[----:B------:R-:W-:Y:S02]  /*111d0*/  VIADD R9, R0, UR4 ;  /* 0x0000000400097c36 */ /* 0x000fe40008000000 */
[----:B------:R-:W-:Y:S02]  /*111e0*/  IMAD.MOV.U32 R25, RZ, RZ, RZ ;  /* 0x000000ffff197224 */ /* 0x000fe400078e00ff */
[----:B------:R-:W-:Y:S01]  /*111f0*/  IMAD.MOV.U32 R6, RZ, RZ, RZ ;  /* 0x000000ffff067224 */ /* 0x000fe200078e00ff */
[----:B------:R-:W-:-:S13]  /*11200*/  ISETP.GE.OR P6, PT, R9, R2, !P0 ;  /* 0x000000020900720c */ /* 0x000fda00047c6670 */
[----:B------:R-:W0:Y:S08]  /*11210*/  @!P6 LDC.64 R4, c[0x0][0xc80] ;  /* 0x00032000ff04eb82 */ /* 0x000e300000000a00 */
[----:B------:R-:W1:Y:S01]  /*11220*/  @!P6 LDC.64 R2, c[0x0][0xc78] ;  /* 0x00031e00ff02eb82 */ /* 0x000e620000000a00 */
[----:B0-----:R-:W-:-:S05]  /*11230*/  @!P6 IMAD.WIDE R4, R9, 0x4, R4 ;  /* 0x000000040904e825 */ /* 0x001fca00078e0204 */
[----:B------:R-:W2:Y:S01]  /*11240*/  @!P6 LDG.E R25, desc[UR52][R4.64] ;  /* 0x000000340419e981 */ /* 0x000ea2000c1e1900 */
        /* <DEDUP_REMOVED lines=23> */
.L_x_10524:
        /* <DEDUP_REMOVED lines=8> */
[----:B------:R1:W2:Y:S01]  /*11440*/  SHFL.IDX PT, R25, R25, R27, 0x1f ;  /* 0x00001f1b19197589 */ /* 0x0002a200000e0000 */
[----:B0-----:R-:W-:-:S07]  /*11450*/  ISETP.NE.AND P1, PT, R6, 0x1, PT ;  /* 0x000000010600780c */ /* 0x001fce0003f25270 */
[----:B-1----:R-:W-:Y:S06]  /*11460*/  @!P0 BRA `(.L_x_10527) ;  /* 0x0000000000088947 */ /* 0x002fec0003800000 */
[----:B------:R-:W-:-:S05]  /*11470*/  VIADD R3, R27, 0xffffffff ;  /* 0xffffffff1b037836 */ /* 0x000fca0000000000 */
[----:B------:R0:W1:Y:S02]  /*11480*/  SHFL.IDX PT, R24, R2, R3, 0x1f ;  /* 0x00001f0302187589 */ /* 0x00006400000e0000 */
.L_x_10527:
[----:B-1----:R-:W-:Y:S02]  /*11490*/  IMAD R24, R24, UR5, R5 ;  /* 0x0000000518187c24 */ /* 0x002fe4000f8e0205 */
[----:B------:R-:W-:-:S03]  /*114a0*/  VIADD R27, R27, UR4 ;  /* 0x000000041b1b7c36 */ /* 0x000fc60008000000 */
[----:B------:R-:W-:Y:S01]  /*114b0*/  IADD3 R4, -R24, UR6, RZ ;  /* 0x0000000618047c10 */ /* 0x000fe2000fffe1ff */
[----:B------:R-:W-:Y:S06]  /*114c0*/  @!P1 BRA `(.L_x_10528) ;  /* 0x0000000000e89947 */ /* 0x000fec0003800000 */
[----:B--2---:R-:W-:Y:S02]  /*114d0*/  IABS R7, R25 ;  /* 0x0000001900077213 */ /* 0x004fe40000000000 */
[----:B------:R-:W-:Y:S02]  /*114e0*/  IABS R5, R6 ;  /* 0x0000000600057213 */ /* 0x000fe40000000000 */
[----:B------:R-:W1:Y:S08]  /*114f0*/  I2F.RP R8, R7 ;  /* 0x0000000700087306 */ /* 0x000e700000209400 */
[----:B-1----:R-:W0:Y:S02]  /*11500*/  MUFU.RCP R8, R8 ;  /* 0x0000000800087308 */ /* 0x002e240000001000 */
[----:B0-----:R-:W-:Y:S01]  /*11510*/  VIADD R2, R8, 0xffffffe ;  /* 0x0ffffffe08027836 */ /* 0x001fe20000000000 */
[----:B------:R-:W-:-:S05]  /*11520*/  IABS R8, R4 ;  /* 0x0000000400087213 */ /* 0x000fca0000000000 */
[----:B------:R0:W1:Y:S02]  /*11530*/  F2I.FTZ.U32.TRUNC.NTZ R3, R2 ;  /* 0x0000000200037305 */ /* 0x000064000021f000 */
[----:B0-----:R-:W-:Y:S02]  /*11540*/  IMAD.MOV.U32 R2, RZ, RZ, RZ ;  /* 0x000000ffff027224 */ /* 0x001fe400078e00ff */
[----:B-1----:R-:W-:-:S04]  /*11550*/  IMAD.MOV R10, RZ, RZ, -R3 ;  /* 0x000000ffff0a7224 */ /* 0x002fc800078e0a03 */
[----:B------:R-:W-:Y:S01]  /*11560*/  IMAD R9, R10, R7, RZ ;  /* 0x000000070a097224 */ /* 0x000fe200078e02ff */
[----:B------:R-:W-:-:S03]  /*11570*/  IABS R10, R25 ;  /* 0x00000019000a7213 */ /* 0x000fc60000000000 */
[----:B------:R-:W-:Y:S02]  /*11580*/  IMAD.HI.U32 R3, R3, R9, R2 ;  /* 0x0000000903037227 */ /* 0x000fe400078e0002 */
[----:B------:R-:W0:Y:S02]  /*11590*/  I2F.RP R9, R5 ;  /* 0x0000000500097306 */ /* 0x000e240000209400 */
[----:B------:R-:W-:Y:S01]  /*115a0*/  IMAD.MOV R11, RZ, RZ, -R10 ;  /* 0x000000ffff0b7224 */ /* 0x000fe200078e0a0a */
[----:B------:R-:W-:Y:S01]  /*115b0*/  IABS R10, R6 ;  /* 0x00000006000a7213 */ /* 0x000fe20000000000 */
[----:B------:R-:W-:-:S04]  /*115c0*/  IMAD.HI.U32 R2, R3, R8, RZ ;  /* 0x0000000803027227 */ /* 0x000fc800078e00ff */
[----:B------:R-:W-:Y:S02]  /*115d0*/  IMAD R8, R2, R11, R8 ;  /* 0x0000000b02087224 */ /* 0x000fe400078e0208 */
[----:B------:R-:W-:-:S03]  /*115e0*/  IMAD.MOV R10, RZ, RZ, -R10 ;  /* 0x000000ffff0a7224 */ /* 0x000fc600078e0a0a */
[----:B------:R-:W-:Y:S01]  /*115f0*/  ISETP.GT.U32.AND P1, PT, R7, R8, PT ;  /* 0x000000080700720c */ /* 0x000fe20003f24070 */
[----:B0-----:R-:W0:-:S12]  /*11600*/  MUFU.RCP R9, R9 ;  /* 0x0000000900097308 */ /* 0x001e180000001000 */
[----:B------:R-:W-:Y:S02]  /*11610*/  @!P1 IMAD.IADD R8, R8, 0x1, -R7 ;  /* 0x0000000108089824 */ /* 0x000fe400078e0a07 */
[----:B------:R-:W-:Y:S01]  /*11620*/  @!P1 VIADD R2, R2, 0x1 ;  /* 0x0000000102029836 */ /* 0x000fe20000000000 */
[----:B------:R-:W-:Y:S02]  /*11630*/  ISETP.NE.AND P1, PT, R25, RZ, PT ;  /* 0x000000ff1900720c */ /* 0x000fe40003f25270 */
[----:B------:R-:W-:Y:S01]  /*11640*/  ISETP.GE.U32.AND P0, PT, R8, R7, PT ;  /* 0x000000070800720c */ /* 0x000fe20003f06070 */
[----:B0-----:R-:W-:Y:S01]  /*11650*/  VIADD R3, R9, 0xffffffe ;  /* 0x0ffffffe09037836 */ /* 0x001fe20000000000 */
[----:B------:R-:W-:-:S04]  /*11660*/  LOP3.LUT R7, R4, R25, RZ, 0x3c, !PT ;  /* 0x0000001904077212 */ /* 0x000fc800078e3cff */
[----:B------:R-:W-:Y:S01]  /*11670*/  ISETP.GE.AND P2, PT, R7, RZ, PT ;  /* 0x000000ff0700720c */ /* 0x000fe20003f46270 */
[----:B------:R-:W0:Y:S06]  /*11680*/  F2I.FTZ.U32.TRUNC.NTZ R3, R3 ;  /* 0x0000000300037305 */ /* 0x000e2c000021f000 */
[----:B------:R-:W-:-:S04]  /*11690*/  @P0 VIADD R2, R2, 0x1 ;  /* 0x0000000102020836 */ /* 0x000fc80000000000 */
[----:B------:R-:W-:-:S04]  /*116a0*/  IMAD.MOV.U32 R9, RZ, RZ, R2 ;  /* 0x000000ffff097224 */ /* 0x000fc800078e0002 */
[----:B------:R-:W-:Y:S01]  /*116b0*/  @!P2 IMAD.MOV R9, RZ, RZ, -R9 ;  /* 0x000000ffff09a224 */ /* 0x000fe200078e0a09 */
[----:B------:R-:W-:Y:S01]  /*116c0*/  @!P1 LOP3.LUT R9, RZ, R25, RZ, 0x33, !PT ;  /* 0x00000019ff099212 */ /* 0x000fe200078e33ff */
[----:B0-----:R-:W-:-:S03]  /*116d0*/  IMAD.MOV R2, RZ, RZ, -R3 ;  /* 0x000000ffff027224 */ /* 0x001fc600078e0a03 */
[----:B------:R-:W-:Y:S01]  /*116e0*/  IABS R8, R9 ;  /* 0x0000000900087213 */ /* 0x000fe20000000000 */
[----:B------:R-:W-:Y:S02]  /*116f0*/  IMAD R7, R2, R5, RZ ;  /* 0x0000000502077224 */ /* 0x000fe400078e02ff */
[----:B------:R-:W-:-:S04]  /*11700*/  IMAD.MOV.U32 R2, RZ, RZ, RZ ;  /* 0x000000ffff027224 */ /* 0x000fc800078e00ff */
[----:B------:R-:W-:-:S04]  /*11710*/  IMAD.HI.U32 R2, R3, R7, R2 ;  /* 0x0000000703027227 */ /* 0x000fc800078e0002 */
[----:B------:R-:W-:Y:S02]  /*11720*/  IMAD.MOV.U32 R3, RZ, RZ, R8 ;  /* 0x000000ffff037224 */ /* 0x000fe400078e0008 */
[----:B------:R-:W-:Y:S02]  /*11730*/  IMAD.MOV.U32 R8, RZ, RZ, R10 ;  /* 0x000000ffff087224 */ /* 0x000fe400078e000a */
        /* <DEDUP_REMOVED lines=8> */
[----:B------:R-:W-:Y:S01]  /*117c0*/  ISETP.GE.U32.AND P0, PT, R8, R5, PT ;  /* 0x000000050800720c */ /* 0x000fe20003f06070 */
[----:B------:R-:W-:-:S12]  /*117d0*/  IMAD.MOV R5, RZ, RZ, -R9 ;  /* 0x000000ffff057224 */ /* 0x000fd800078e0a09 */
[----:B------:R-:W-:-:S04]  /*117e0*/  @P0 VIADD R2, R2, 0x1 ;  /* 0x0000000102020836 */ /* 0x000fc80000000000 */
[----:B------:R-:W-:Y:S01]  /*117f0*/  @!P2 IMAD.MOV R2, RZ, RZ, -R2 ;  /* 0x000000ffff02a224 */ /* 0x000fe200078e0a02 */
[----:B------:R-:W-:-:S05]  /*11800*/  @!P1 LOP3.LUT R2, RZ, R6, RZ, 0x33, !PT ;  /* 0x00000006ff029212 */ /* 0x000fca00078e33ff */
[----:B------:R-:W-:-:S04]  /*11810*/  IMAD.MOV R3, RZ, RZ, -R2 ;  /* 0x000000ffff037224 */ /* 0x000fc800078e0a02 */
[C---:B------:R-:W-:Y:S02]  /*11820*/  IMAD R26, R6.reuse, R3, R9 ;  /* 0x00000003061a7224 */ /* 0x040fe400078e0209 */
[----:B------:R-:W-:Y:S02]  /*11830*/  IMAD R3, R6, 0x1000000, R2 ;  /* 0x0100000006037824 */ /* 0x000fe400078e0202 */
[----:B------:R-:W-:Y:S02]  /*11840*/  IMAD R2, R25, R5, R4 ;  /* 0x0000000519027224 */ /* 0x000fe400078e0204 */
[----:B------:R-:W-:Y:S01]  /*11850*/  IMAD R26, R26, 0x10000, R3 ;  /* 0x000100001a1a7824 */ /* 0x000fe200078e0203 */
[----:B------:R-:W-:Y:S06]  /*11860*/  BRA `(.L_x_10529) ;  /* 0x0000000000f87947 */ /* 0x000fec0003800000 */
.L_x_10528:
[----:B0-----:R-:W0:Y:S02]  /*11870*/  LDC.64 R2, c[0x0][0xc90] ;  /* 0x00032400ff027b82 */ /* 0x001e240000000a00 */
[----:B0-----:R-:W-:-:S05]  /*11880*/  IMAD.WIDE R2, R27, 0x4, R2 ;  /* 0x000000041b027825 */ /* 0x001fca00078e0202 */
[----:B------:R0:W2:Y:S01]  /*11890*/  LDG.E R6, desc[UR52][R2.64] ;  /* 0x0000003402067981 */ /* 0x0000a2000c1e1900 */
[----:B------:R-:W-:Y:S01]  /*118a0*/  IABS R11, R4 ;  /* 0x00000004000b7213 */ /* 0x000fe20000000000 */
[----:B0-----:R-:W-:Y:S02]  /*118b0*/  IMAD.MOV.U32 R2, RZ, RZ, RZ ;  /* 0x000000ffff027224 */ /* 0x001fe400078e00ff */
[----:B--2---:R-:W-:-:S05]  /*118c0*/  IMAD R5, R25, R6, RZ ;  /* 0x0000000619057224 */ /* 0x004fca00078e02ff */
        /* <DEDUP_REMOVED lines=8> */
[----:B------:R-:W-:-:S04]  /*11950*/  IMAD.HI.U32 R2, R3, R9, R2 ;  /* 0x0000000903027227 */ /* 0x000fc800078e0002 */
[----:B------:R-:W-:Y:S02]  /*11960*/  IMAD.MOV.U32 R9, RZ, RZ, R11 ;  /* 0x000000ffff097224 */ /* 0x000fe400078e000b */
        /* <DEDUP_REMOVED lines=19> */
[----:B------:R-:W-:-:S02]  /*11aa0*/  IABS R10, R4 ;  /* 0x00000004000a7213 */ /* 0x000fc40000000000 */
[----:B------:R-:W-:Y:S01]  /*11ab0*/  IABS R8, R6 ;  /* 0x0000000600087213 */ /* 0x000fe20000000000 */
[----:B------:R-:W-:Y:S01]  /*11ac0*/  IMAD.MOV R26, RZ, RZ, -R6 ;  /* 0x000000ffff1a7224 */ /* 0x000fe200078e0a06 */
[----:B------:R-:W-:Y:S02]  /*11ad0*/  IADD3 R7, R7, 0x1000000, R4 ;  /* 0x0100000007077810 */ /* 0x000fe40007ffe004 */
[----:B------:R-:W0:Y:S08]  /*11ae0*/  I2F.RP R9, R8 ;  /* 0x0000000800097306 */ /* 0x000e300000209400 */
[----:B0-----:R-:W0:Y:S02]  /*11af0*/  MUFU.RCP R9, R9 ;  /* 0x0000000900097308 */ /* 0x001e240000001000 */
[----:B0-----:R-:W-:-:S06]  /*11b00*/  VIADD R3, R9, 0xffffffe ;  /* 0x0ffffffe09037836 */ /* 0x001fcc0000000000 */
[----:B------:R-:W0:Y:S02]  /*11b10*/  F2I.FTZ.U32.TRUNC.NTZ R3, R3 ;  /* 0x0000000300037305 */ /* 0x000e24000021f000 */
[----:B0-----:R-:W-:-:S04]  /*11b20*/  IMAD.MOV R11, RZ, RZ, -R3 ;  /* 0x000000ffff0b7224 */ /* 0x001fc800078e0a03 */
[----:B------:R-:W-:Y:S01]  /*11b30*/  IMAD R5, R11, R8, RZ ;  /* 0x000000080b057224 */ /* 0x000fe200078e02ff */
[----:B------:R-:W-:-:S03]  /*11b40*/  IABS R11, R6 ;  /* 0x00000006000b7213 */ /* 0x000fc60000000000 */
        /* <DEDUP_REMOVED lines=15> */
[----:B------:R-:W-:-:S07]  /*11c40*/  IMAD R26, R2, R26, R7 ;  /* 0x0000001a021a7224 */ /* 0x000fce00078e0207 */
.L_x_10529:
[----:B------:R-:W-:-:S05]  /*11c50*/  LOP3.LUT R2, RZ, R2, RZ, 0x33, !PT ;  /* 0x00000002ff027212 */ /* 0x000fca00078e33ff */
[----:B------:R-:W-:Y:S01]  /*11c60*/  IMAD.IADD R25, R25, 0x1, R2 ;  /* 0x0000000119197824 */ /* 0x000fe200078e0202 */
[----:B------:R-:W-:Y:S06]  /*11c70*/  BRA `(.L_x_10530) ;  /* 0x00000000000c7947 */ /* 0x000fec0003800000 */
.L_x_10525:
[----:B------:R-:W-:Y:S02]  /*11c80*/  IMAD.MOV.U32 R25, RZ, RZ, RZ ;  /* 0x000000ffff197224 */ /* 0x000fe400078e00ff */
[----:B------:R-:W-:Y:S02]  /*11c90*/  IMAD.U32 R24, RZ, RZ, UR6 ;  /* 0x00000006ff187e24 */ /* 0x000fe4000f8e00ff */
[----:B------:R-:W-:-:S07]  /*11ca0*/  IMAD.MOV.U32 R26, RZ, RZ, RZ ;  /* 0x000000ffff1a7224 */ /* 0x000fce00078e00ff */
.L_x_10530:
[----:B------:R-:W-:-:S13]  /*11cb0*/  ISETP.NE.AND P0, PT, R0, RZ, PT ;  /* 0x000000ff0000720c */ /* 0x000fda0003f05270 */
[----:B------:R-:W0:Y:S01]  /*11cc0*/  @!P0 S2R R3, SR_CgaCtaId ;  /* 0x0000000000038919 */ /* 0x000e220000008800 */
[----:B------:R-:W-:-:S04]  /*11cd0*/  @!P0 MOV R0, 0x400 ;  /* 0x0000040000008802 */ /* 0x000fc80000000f00 */
[----:B0-----:R-:W-:-:S05]  /*11ce0*/  @!P0 LEA R0, R3, R0, 0x18 ;  /* 0x0000000003008211 */ /* 0x001fca00078ec0ff */
[----:B------:R2:W-:Y:S01]  /*11cf0*/  @!P0 STS.128 [R0+0x2d8d0], R24 ;  /* 0x02d8d01800008388 */ /* 0x0005e20000000c00 */
[----:B------:R-:W-:Y:S06]  /*11d00*/  BAR.ARV 0x5, 0x200 ;  /* 0x0148000000007b1d */ /* 0x000fec0000002000 */
.L_x_10523:
[----:B------:R3:W-:Y:S01]  /*11d10*/  STL [R1+0x24], RZ ;  /* 0x000024ff01007387 */ /* 0x0007e20000100800 */
[----:B------:R-:W-:Y:S01]  /*11d20*/  ULDC UR4, c[0x0][0xc3c] ;  /* 0x00030f0000047ab9 */ /* 0x000fe20000000800 */
[----:B------:R-:W-:Y:S01]  /*11d30*/  IMAD.MOV.U32 R28, RZ, RZ, 0x1 ;  /* 0x00000001ff1c7424 */ /* 0x000fe200078e00ff */
[----:B-1----:R-:W-:Y:S01]  /*11d40*/  ISETP.GE.AND P0, PT, R27, UR4, PT ;  /* 0x000000041b007c0c */ /* 0x002fe2000bf06270 */
[----:B------:R-:W-:-:S12]  /*11d50*/  IMAD.MOV.U32 R18, RZ, RZ, RZ ;  /* 0x000000ffff127224 */ /* 0x000fd800078e00ff */
[----:B---3--:R-:W-:Y:S05]  /*11d60*/  @P0 BRA `(.L_x_10531) ;  /* 0x0000005c00d80947 */ /* 0x008fea0003800000 */
[----:B------:R-:W1:Y:S01]  /*11d70*/  S2R R6, SR_TID.X ;  /* 0x0000000000067919 */ /* 0x000e620000002100 */
[----:B------:R-:W3:Y:S01]  /*11d80*/  S2UR UR5, SR_CgaCtaId ;  /* 0x00000000000579c3 */ /* 0x000ee20000008800 */
[----:B------:R-:W-:Y:S01]  /*11d90*/  UMOV UR4, 0x400 ;  /* 0x0000040000047882 */ /* 0x000fe20000000000 */
[----:B------:R-:W-:Y:S01]  /*11da0*/  BSSY B8, `(.L_x_10531) ;  /* 0x00005f2000087945 */ /* 0x000fe20003800000 */
[----:B------:R4:W-:Y:S01]  /*11db0*/  STL [R1+0x24], RZ ;  /* 0x000024ff01007387 */ /* 0x0009e20000100800 */
[----:B------:R-:W-:Y:S01]  /*11dc0*/  IMAD.MOV.U32 R28, RZ, RZ, 0x1 ;  /* 0x00000001ff1c7424 */ /* 0x000fe200078e00ff */
[----:B------:R-:W-:Y:S01]  /*11dd0*/  ULDC UR37, c[0x0][0xc] ;  /* 0x0000030000257ab9 */ /* 0x000fe20000000800 */
[----:B------:R-:W-:Y:S01]  /*11de0*/  IMAD.MOV.U32 R18, RZ, RZ, RZ ;  /* 0x000000ffff127224 */ /* 0x000fe200078e00ff */
[----:B------:R-:W-:Y:S01]  /*11df0*/  ULDC.64 UR38, c[0x0][0x198] ;  /* 0x0000660000267ab9 */ /* 0x000fe20000000a00 */
[----:B---3--:R-:W-:-:S06]  /*11e00*/  ULEA UR4, UR5, UR4, 0x18 ;  /* 0x0000000405047291 */ /* 0x008fcc000f8ec03f */
[----:B------:R-:W-:Y:S01]  /*11e10*/  IMAD.U32 R17, RZ, RZ, UR4 ;  /* 0x00000004ff117e24 */ /* 0x000fe2000f8e00ff */
[C---:B-1----:R-:W-:Y:S01]  /*11e20*/  LOP3.LUT R5, R6.reuse, 0x7f, RZ, 0xc0, !PT ;  /* 0x0000007f06057812 */ /* 0x042fe200078ec0ff */
[----:B--2---:R-:W-:-:S04]  /*11e30*/  IMAD.SHL.U32 R0, R6, 0x8, RZ ;  /* 0x0000000806007824 */ /* 0x004fc800078e00ff */
[----:B------:R-:W-:Y:S01]  /*11e40*/  IMAD.SHL.U32 R4, R5, 0x8, RZ ;  /* 0x0000000805047824 */ /* 0x000fe200078e00ff */
[C---:B------:R-:W-:Y:S02]  /*11e50*/  LOP3.LUT R3, R0.reuse, 0x20, RZ, 0xc0, !PT ;  /* 0x0000002000037812 */ /* 0x040fe400078ec0ff */
[----:B0-----:R-:W-:Y:S02]  /*11e60*/  LOP3.LUT R2, R0, 0xd8, RZ, 0xc0, !PT ;  /* 0x000000d800027812 */ /* 0x001fe400078ec0ff */
        /* <DEDUP_REMOVED lines=11> */
.L_x_10645:
[----:B------:R-:W-:Y:S05]  /*11f20*/  YIELD ;  /* 0x0000000000007946 */ /* 0x000fea0003800000 */
[----:B------:R-:W-:Y:S01]  /*11f30*/  ULDC.64 UR4, c[0x0][0xa28] ;  /* 0x00028a0000047ab9 */ /* 0x000fe20000000a00 */
[----:B------:R-:W-:Y:S02]  /*11f40*/  CS2R R8, SRZ ;  /* 0x0000000000087805 */ /* 0x000fe4000001ff00 */
[----:B------:R-:W-:Y:S01]  /*11f50*/  ISETP.NE.U32.AND P0, PT, RZ, UR4, PT ;  /* 0x00000004ff007c0c */ /* 0x000fe2000bf05070 */
[----:B01----:R-:W0:Y:S01]  /*11f60*/  LDC.64 R4, c[0x0][0xa00] ;  /* 0x00028000ff047b82 */ /* 0x003e220000000a00 */
[----:B------:R-:W-:Y:S01]  /*11f70*/  IMAD.MOV.U32 R0, RZ, RZ, RZ ;  /* 0x000000ffff007224 */ /* 0x000fe200078e00ff */
[----:B------:R-:W-:Y:S01]  /*11f80*/  ULDC.64 UR6, c[0x0][0xa08] ;  /* 0x0002820000067ab9 */ /* 0x000fe20000000a00 */
[----:B------:R-:W-:Y:S01]  /*11f90*/  ISETP.NE.AND.EX P0, PT, RZ, UR5, PT, P0 ;  /* 0x00000005ff007c0c */ /* 0x000fe2000bf05300 */
[----:B------:R-:W-:-:S12]  /*11fa0*/  ULDC.64 UR4, c[0x0][0xa18] ;  /* 0x0002860000047ab9 */ /* 0x000fd80000000a00 */
[----:B----4-:R-:W1:Y:S02]  /*11fb0*/  @P0 LDC.64 R2, c[0x0][0xa28] ;  /* 0x00028a00ff020b82 */ /* 0x010e640000000a00 */
[----:B-1----:R-:W-:-:S05]  /*11fc0*/  @P0 IMAD.WIDE R2, R27, 0x4, R2 ;  /* 0x000000041b020825 */ /* 0x002fca00078e0202 */
[----:B------:R1:W5:Y:S01]  /*11fd0*/  @P0 LDG.E R8, desc[UR52][R2.64] ;  /* 0x0000003402080981 */ /* 0x000362000c1e1900 */
[----:B------:R-:W-:Y:S01]  /*11fe0*/  ISETP.NE.U32.AND P0, PT, RZ, UR4, PT ;  /* 0x00000004ff007c0c */ /* 0x000fe2000bf05070 */
[----:B0-----:R-:W-:Y:S01]  /*11ff0*/  IMAD.WIDE R4, R27, 0x4, R4 ;  /* 0x000000041b047825 */ /* 0x001fe200078e0204 */
[----:B------:R-:W-:Y:S02]  /*12000*/  ISETP.NE.U32.AND P1, PT, RZ, UR6, PT ;  /* 0x00000006ff007c0c */ /* 0x000fe4000bf25070 */
[----:B------:R-:W-:Y:S01]  /*12010*/  ISETP.NE.AND.EX P2, PT, RZ, UR5, PT, P0 ;  /* 0x00000005ff007c0c */ /* 0x000fe2000bf45300 */
[----:B------:R-:W-:Y:S01]  /*12020*/  ULDC.64 UR4, c[0x0][0xa00] ;  /* 0x0002800000047ab9 */ /* 0x000fe20000000a00 */
[----:B------:R-:W-:Y:S02]  /*12030*/  ISETP.NE.AND.EX P1, PT, RZ, UR7, PT, P1 ;  /* 0x00000007ff007c0c */ /* 0x000fe4000bf25310 */
[----:B------:R-:W-:Y:S01]  /*12040*/  ISETP.NE.U32.AND P0, PT, RZ, UR4, PT ;  /* 0x00000004ff007c0c */ /* 0x000fe2000bf05070 */
[----:B-1----:R-:W0:Y:S03]  /*12050*/  LDC.64 R2, c[0x0][0xa08] ;  /* 0x00028200ff027b82 */ /* 0x002e260000000a00 */
[----:B------:R-:W-:-:S05]  /*12060*/  ISETP.NE.AND.EX P0, PT, RZ, UR5, PT, P0 ;  /* 0x00000005ff007c0c */ /* 0x000fca000bf05300 */
[----:B------:R-:W1:Y:S08]  /*12070*/  @P2 LDC.64 R6, c[0x0][0xa18] ;  /* 0x00028600ff062b82 */ /* 0x000e700000000a00 */
[----:B--2---:R-:W2:Y:S01]  /*12080*/  @P0 LDG.E R0, desc[UR52][R4.64] ;  /* 0x0000003404000981 */ /* 0x004ea2000c1e1900 */
        /* <DEDUP_REMOVED lines=17> */
[----:B---3--:R-:W-:Y:S06]  /*121a0*/  @P2 BRA `(.L_x_10532) ;  /* 0x0000000000142947 */ /* 0x008fec0003800000 */
[----:B------:R-:W-:Y:S05]  /*121b0*/  @!P0 BRA `(.L_x_10532) ;  /* 0x0000000000108947 */ /* 0x000fea0003800000 */
[----:B------:R-:W2:Y:S04]  /*121c0*/  LDG.E R7, desc[UR52][R4.64] ;  /* 0x0000003404077981 */ /* 0x000ea8000c1e1900 */
[----:B0-----:R-:W2:Y:S02]  /*121d0*/  LDG.E R0, desc[UR52][R4.64+0x4] ;  /* 0x0000043404007981 */ /* 0x001ea4000c1e1900 */
[----:B--2---:R-:W-:-:S05]  /*121e0*/  IMAD.IADD R10, R0, 0x1, -R7 ;  /* 0x00000001000a7824 */ /* 0x004fca00078e0a07 */
[----:B------:R1:W-:Y:S02]  /*121f0*/  STL [R1+0xc], R10 ;  /* 0x00000c0a01007387 */ /* 0x0003e40000100800 */
.L_x_10532:
[----:B------:R-:W-:Y:S01]  /*12200*/  ULDC.64 UR4, c[0x0][0xa20] ;  /* 0x0002880000047ab9 */ /* 0x000fe20000000a00 */
[C---:B0-----:R-:W-:Y:S02]  /*12210*/  LOP3.LUT R0, R26.reuse, 0xff000000, RZ, 0xc0, !PT ;  /* 0xff0000001a007812 */ /* 0x041fe400078ec0ff */
[----:B------:R-:W-:Y:S02]  /*12220*/  ISETP.NE.U32.AND P0, PT, RZ, UR4, PT ;  /* 0x00000004ff007c0c */ /* 0x000fe4000bf05070 */
[----:B------:R-:W-:Y:S02]  /*12230*/  SHF.R.U32.HI R5, RZ, 0x8, R0 ;  /* 0x00000008ff057819 */ /* 0x000fe40000011600 */
[----:B------:R-:W-:Y:S02]  /*12240*/  ISETP.NE.AND.EX P0, PT, RZ, UR5, PT, P0 ;  /* 0x00000005ff007c0c */ /* 0x000fe4000bf05300 */
[C---:B------:R-:W-:Y:S02]  /*12250*/  LOP3.LUT R0, R26.reuse, 0xff0000, RZ, 0xc0, !PT ;  /* 0x00ff00001a007812 */ /* 0x040fe400078ec0ff */
[----:B------:R-:W-:Y:S01]  /*12260*/  LOP3.LUT R16, R26, 0xffff, RZ, 0xc0, !PT ;  /* 0x0000ffff1a107812 */ /* 0x000fe200078ec0ff */
[----:B-----5:R-:W-:Y:S01]  /*12270*/  IMAD.IADD R26, R9, 0x1, R8 ;  /* 0x00000001091a7824 */ /* 0x020fe200078e0208 */
[----:B------:R-:W-:-:S07]  /*12280*/  LEA.HI R0, R0, R5, RZ, 0x10 ;  /* 0x0000000500007211 */ /* 0x000fce00078f80ff */
[----:B------:R-:W-:Y:S05]  /*12290*/  @!P0 BRA `(.L_x_10533) ;  /* 0x0000000000108947 */ /* 0x000fea0003800000 */
[----:B------:R-:W0:Y:S02]  /*122a0*/  LDC.64 R2, c[0x0][0xa20] ;  /* 0x00028800ff027b82 */ /* 0x000e240000000a00 */
[----:B0-----:R-:W-:-:S05]  /*122b0*/  IMAD.WIDE R2, R27, 0x4, R2 ;  /* 0x000000041b027825 */ /* 0x001fca00078e0202 */
[----:B------:R0:W5:Y:S01]  /*122c0*/  LDG.E R6, desc[UR52][R2.64] ;  /* 0x0000003402067981 */ /* 0x000162000c1e1900 */
[----:B------:R-:W-:Y:S05]  /*122d0*/  BRA `(.L_x_10534) ;  /* 0x0000000000107947 */ /* 0x000fea0003800000 */
.L_x_10533:
[----:B------:R-:W-:Y:S05]  /*122e0*/  @!P1 BRA `(.L_x_10534) ;  /* 0x00000000000c9947 */ /* 0x000fea0003800000 */
[----:B------:R-:W2:Y:S04]  /*122f0*/  LDG.E R5, desc[UR52][R2.64] ;  /* 0x0000003402057981 */ /* 0x000ea8000c1e1900 */
[----:B------:R-:W2:Y:S02]  /*12300*/  LDG.E R6, desc[UR52][R2.64+0x4] ;  /* 0x0000043402067981 */ /* 0x000ea4000c1e1900 */
[----:B--2---:R-:W-:-:S07]  /*12310*/  IMAD.IADD R6, R6, 0x1, -R5 ;  /* 0x0000000106067824 */ /* 0x004fce00078e0a05 */
.L_x_10534:
[----:B0-----:R-:W0:Y:S01]  /*12320*/  LDC R2, c[0x0][0x448] ;  /* 0x00011200ff027b82 */ /* 0x001e220000000800 */
[----:B------:R-:W-:Y:S02]  /*12330*/  IMAD R11, R25, 0xc0, RZ ;  /* 0x000000c0190b7824 */ /* 0x000fe400078e02ff */
[----:B-----5:R-:W-:Y:S02]  /*12340*/  IMAD.IADD R6, R6, 0x1, -R8 ;  /* 0x0000000106067824 */ /* 0x020fe400078e0a08 */
[----:B------:R-:W-:Y:S01]  /*12350*/  VIADD R7, R11, 0xbf ;  /* 0x000000bf0b077836 */ /* 0x000fe20000000000 */
[----:B------:R2:W-:Y:S01]  /*12360*/  STL [R1+0x8], R11 ;  /* 0x0000080b01007387 */ /* 0x0005e20000100800 */
[----:B0-----:R-:W-:-:S13]  /*12370*/  ISETP.NE.AND P1, PT, R2, 0x1, PT ;  /* 0x000000010200780c */ /* 0x001fda0003f25270 */
[----:B------:R-:W0:Y:S08]  /*12380*/  @P1 LDC R4, c[0x0][0x44c] ;  /* 0x00011300ff041b82 */ /* 0x000e300000000800 */
[----:B------:R-:W3:Y:S01]  /*12390*/  @P1 LDC R2, c[0x0][0x450] ;  /* 0x00011400ff021b82 */ /* 0x000ee20000000800 */
[----:B0-----:R-:W-:-:S05]  /*123a0*/  @P1 IMAD.HI.U32 R3, R7, R4, RZ ;  /* 0x0000000407031227 */ /* 0x001fca00078e00ff */
[----:B---3--:R-:W-:Y:S01]  /*123b0*/  @P1 SHF.R.U32.HI R7, RZ, R2, R3 ;  /* 0x00000002ff071219 */ /* 0x008fe20000011603 */
[----:B------:R-:W-:-:S05]  /*123c0*/  VIADD R2, R6, 0x7f ;  /* 0x0000007f06027836 */ /* 0x000fca0000000000 */
[----:B------:R-:W-:-:S04]  /*123d0*/  SHF.R.S32.HI R3, RZ, 0x1f, R2 ;  /* 0x0000001fff037819 */ /* 0x000fc80000011402 */
[----:B------:R-:W-:Y:S02]  /*123e0*/  LEA.HI R4, R3, R2, RZ, 0x7 ;  /* 0x0000000203047211 */ /* 0x000fe400078f38ff */
[----:B------:R-:W-:Y:S02]  /*123f0*/  IADD3 R2, R6, 0x1, -R10 ;  /* 0x0000000106027810 */ /* 0x000fe40007ffe80a */
[----:B------:R-:W-:-:S03]  /*12400*/  SHF.R.S32.HI R9, RZ, 0x7, R4 ;  /* 0x00000007ff097819 */ /* 0x000fc60000011404 */
[----:B------:R-:W-:Y:S02]  /*12410*/  IMAD.IADD R7, R2, 0x1, R7 ;  /* 0x0000000102077824 */ /* 0x000fe400078e0207 */
[----:B------:R-:W0:Y:S01]  /*12420*/  LDC.64 R2, c[0x0][0x9e0] ;  /* 0x00027800ff027b82 */ /* 0x000e220000000a00 */
[----:B------:R2:W-:Y:S01]  /*12430*/  STL [R1+0x40], R9 ;  /* 0x0000400901007387 */ /* 0x0005e20000100800 */
[----:B0-----:R-:W-:Y:S01]  /*12440*/  ISETP.GE.AND P2, PT, R3, 0x1, PT ;  /* 0x000000010300780c */ /* 0x001fe20003f46270 */
        /* <DEDUP_REMOVED lines=13> */
.L_x_10537:
[----:B------:R-:W-:-:S13]  /*12520*/  ISETP.NE.AND P0, PT, R3, 0x1, PT ;  /* 0x000000010300780c */ /* 0x000fda0003f05270 */
[----:B------:R-:W0:Y:S02]  /*12530*/  @P0 LDC.64 R4, c[0x0][0x9e8] ;  /* 0x00027a00ff040b82 */ /* 0x000e240000000a00 */
[----:B0-----:R-:W-:-:S05]  /*12540*/  @P0 IMAD.HI.U32 R4, R8, R4, RZ ;  /* 0x0000000408040227 */ /* 0x001fca00078e00ff */
[----:B------:R-:W-:-:S07]  /*12550*/  @P0 SHF.R.U32.HI R8, RZ, R5, R4 ;  /* 0x00000005ff080219 */ /* 0x000fce0000011604 */
.L_x_10538:
[----:B------:R-:W-:Y:S05]  /*12560*/  BSYNC B0 ;  /* 0x0000000000007941 */ /* 0x000fea0003800000 */
.L_x_10536:
[----:B------:R-:W-:-:S05]  /*12570*/  IMAD R5, R8, R3, R3 ;  /* 0x0000000308057224 */ /* 0x000fca00078e0203 */
[----:B------:R-:W-:-:S07]  /*12580*/  VIMNMX R2, R2, R5, PT ;  /* 0x0000000502027248 */ /* 0x000fce0003fe0100 */
.L_x_10535:
[----:B------:R-:W0:Y:S01]  /*12590*/  @P1 LDC R7, c[0x0][0x44c] ;  /* 0x00011300ff071b82 */ /* 0x000e220000000800 */
[----:B------:R-:W-:Y:S01]  /*125a0*/  IMAD.MOV.U32 R5, RZ, RZ, R11 ;  /* 0x000000ffff057224 */ /* 0x000fe200078e000b */
[----:B------:R-:W-:Y:S01]  /*125b0*/  ULDC UR4, c[0x0][0x9dc] ;  /* 0x0002770000047ab9 */ /* 0x000fe20000000800 */
[----:B------:R-:W-:-:S05]  /*125c0*/  VIADD R2, R2, 0x7f ;  /* 0x0000007f02027836 */ /* 0x000fca0000000000 */
[----:B------:R-:W2:Y:S01]  /*125d0*/  @P1 LDC R4, c[0x0][0x450] ;  /* 0x00011400ff041b82 */ /* 0x000ea20000000800 */
[----:B0-----:R-:W-:-:S05]  /*125e0*/  @P1 IMAD.HI.U32 R7, R11, R7, RZ ;  /* 0x000000070b071227 */ /* 0x001fca00078e00ff */
[----:B--2---:R-:W-:-:S04]  /*125f0*/  @P1 SHF.R.U32.HI R5, RZ, R4, R7 ;  /* 0x00000004ff051219 */ /* 0x004fc80000011607 */
        /* <DEDUP_REMOVED lines=13> */
[----:B0-----:R-:W0:Y:S02]  /*126d0*/  @P0 LDC.64 R4, c[0x0][0x9e8] ;  /* 0x00027a00ff040b82 */ /* 0x001e240000000a00 */
[----:B0-----:R-:W-:-:S05]  /*126e0*/  @P0 IMAD.HI.U32 R4, R7, R4, RZ ;  /* 0x0000000407040227 */ /* 0x001fca00078e00ff */
[----:B------:R-:W-:-:S04]  /*126f0*/  @P0 SHF.R.U32.HI R7, RZ, R5, R4 ;  /* 0x00000005ff070219 */ /* 0x000fc80000011604 */
[----:B------:R-:W-:Y:S01]  /*12700*/  LOP3.LUT R7, RZ, R7, RZ, 0x33, !PT ;  /* 0x00000007ff077212 */ /* 0x000fe200078e33ff */
[----:B------:R-:W-:Y:S06]  /*12710*/  BRA `(.L_x_10542) ;  /* 0x0000000000107947 */ /* 0x000fec0003800000 */
.L_x_10541:
[----:B------:R-:W-:-:S13]  /*12720*/  ISETP.NE.AND P0, PT, R3, 0x1, PT ;  /* 0x000000010300780c */ /* 0x000fda0003f05270 */
[----:B0-----:R-:W0:Y:S02]  /*12730*/  @P0 LDC.64 R4, c[0x0][0x9e8] ;  /* 0x00027a00ff040b82 */ /* 0x001e240000000a00 */
[----:B0-----:R-:W-:-:S05]  /*12740*/  @P0 IMAD.HI.U32 R4, R7, R4, RZ ;  /* 0x0000000407040227 */ /* 0x001fca00078e00ff */
[----:B------:R-:W-:-:S07]  /*12750*/  @P0 SHF.R.U32.HI R7, RZ, R5, R4 ;  /* 0x00000005ff070219 */ /* 0x000fce0000011604 */
.L_x_10542:
[----:B------:R-:W-:Y:S05]  /*12760*/  BSYNC B0 ;  /* 0x0000000000007941 */ /* 0x000fea0003800000 */
.L_x_10540:
[----:B------:R-:W-:-:S05]  /*12770*/  IMAD R3, R7, R3, RZ ;  /* 0x0000000307037224 */ /* 0x000fca00078e02ff */
[----:B------:R-:W-:-:S07]  /*12780*/  VIMNMX R2, R2, R3, !PT ;  /* 0x0000000302027248 */ /* 0x000fce0007fe0100 */
.L_x_10539:
[----:B------:R-:W-:Y:S01]  /*12790*/  SHF.R.S32.HI R3, RZ, 0x1f, R2 ;  /* 0x0000001fff037819 */ /* 0x000fe20000011402 */
[----:B------:R-:W-:Y:S01]  /*127a0*/  IMAD.MOV.U32 R5, RZ, RZ, RZ ;  /* 0x000000ffff057224 */ /* 0x000fe200078e00ff */
[----:B0-----:R-:W-:Y:S01]  /*127b0*/  SHF.R.U32.HI R4, RZ, 0x10, R0 ;  /* 0x00000010ff047819 */ /* 0x001fe20000011600 */
[----:B------:R-:W-:Y:S01]  /*127c0*/  BSSY B0, `(.L_x_10543) ;  /* 0x0000029000007945 */ /* 0x000fe20003800000 */
[----:B------:R-:W-:Y:S01]  /*127d0*/  LEA.HI R3, R3, R2, RZ, 0x7 ;  /* 0x0000000203037211 */ /* 0x000fe200078f38ff */
[----:B------:R-:W-:Y:S01]  /*127e0*/  IMAD.MOV.U32 R12, RZ, RZ, R5 ;  /* 0x000000ffff0c7224 */ /* 0x000fe200078e0005 */
[----:B------:R-:W-:Y:S02]  /*127f0*/  ISETP.NE.AND P0, PT, R4, RZ, PT ;  /* 0x000000ff0400720c */ /* 0x000fe40003f05270 */
[----:B------:R-:W-:Y:S02]  /*12800*/  SHF.R.S32.HI R3, RZ, 0x7, R3 ;  /* 0x00000007ff037819 */ /* 0x000fe40000011403 */
[----:B-1----:R-:W-:-:S02]  /*12810*/  LOP3.LUT R10, R0, 0xff, RZ, 0xc0, !PT ;  /* 0x000000ff000a7812 */ /* 0x002fc400078ec0ff */
[----:B------:R-:W-:-:S04]  /*12820*/  VIMNMX R11, RZ, R3, !PT ;  /* 0x00000003ff0b7248 */ /* 0x000fc80007fe0100 */
[----:B------:R-:W-:Y:S01]  /*12830*/  ISETP.GT.AND P1, PT, R6, R11, PT ;  /* 0x0000000b0600720c */ /* 0x000fe20003f24270 */
[----:B------:R0:W-:Y:S02]  /*12840*/  STL [R1+0x14], R11 ;  /* 0x0000140b01007387 */ /* 0x0001e40000100800 */
[----:B------:R-:W1:Y:S02]  /*12850*/  @!P0 LDC R4, c[0x0][0x9f0] ;  /* 0x00027c00ff048b82 */ /* 0x000e640000000800 */
[----:B------:R0:W-:Y:S04]  /*12860*/  STL [R1+0x18], R5 ;  /* 0x0000180501007387 */ /* 0x0001e80000100800 */
[----:B------:R0:W-:Y:S04]  /*12870*/  STL [R1+0x30], R10 ;  /* 0x0000300a01007387 */ /* 0x0001e80000100800 */
[----:B------:R-:W-:Y:S05]  /*12880*/  @!P1 BRA `(.L_x_10544) ;  /* 0x0000000000709947 */ /* 0x000fea0003800000 */
[-C--:B-1----:R-:W-:Y:S02]  /*12890*/  IABS R0, R4.reuse ;  /* 0x0000000400007213 */ /* 0x082fe40000000000 */
[----:B------:R-:W-:Y:S02]  /*128a0*/  IABS R7, R4 ;  /* 0x0000000400077213 */ /* 0x000fe40000000000 */
[----:B------:R-:W1:Y:S03]  /*128b0*/  I2F.RP R8, R0 ;  /* 0x0000000000087306 */ /* 0x000e660000209400 */
[----:B------:R-:W-:-:S05]  /*128c0*/  IMAD.MOV R7, RZ, RZ, -R7 ;  /* 0x000000ffff077224 */ /* 0x000fca00078e0a07 */
[----:B-1----:R-:W1:Y:S02]  /*128d0*/  MUFU.RCP R8, R8 ;  /* 0x0000000800087308 */ /* 0x002e640000001000 */
[----:B-1----:R-:W-:-:S06]  /*128e0*/  VIADD R9, R8, 0xffffffe ;  /* 0x0ffffffe08097836 */ /* 0x002fcc0000000000 */
[----:B------:R-:W1:Y:S02]  /*128f0*/  F2I.FTZ.U32.TRUNC.NTZ R3, R9 ;  /* 0x0000000900037305 */ /* 0x000e64000021f000 */
[----:B-1----:R-:W-:-:S04]  /*12900*/  IMAD.MOV R2, RZ, RZ, -R3 ;  /* 0x000000ffff027224 */ /* 0x002fc800078e0a03 */
[----:B0-----:R-:W-:Y:S02]  /*12910*/  IMAD R5, R2, R0, RZ ;  /* 0x0000000002057224 */ /* 0x001fe400078e02ff */
        /* <DEDUP_REMOVED lines=19> */
.L_x_10544:
[----:B------:R-:W-:Y:S05]  /*12a50*/  BSYNC B0 ;  /* 0x0000000000007941 */ /* 0x000fea0003800000 */
.L_x_10543:
[----:B------:R-:W-:Y:S01]  /*12a60*/  IMAD.MOV.U32 R0, RZ, RZ, R12 ;  /* 0x000000ffff007224 */ /* 0x000fe200078e000c */
[----:B------:R-:W-:Y:S03]  /*12a70*/  BSSY B7, `(.L_x_10545) ;  /* 0x0000420000077945 */ /* 0x000fe60003800000 */
[----:B------:R-:W-:-:S05]  /*12a80*/  IMAD R29, R10, R0, R11 ;  /* 0x000000000a1d7224 */ /* 0x000fca00078e020b */
[----:B------:R-:W-:-:S04]  /*12a90*/  VIADDMNMX R22, R29, R0, R6, PT ;  /* 0x000000001d167246 */ /* 0x000fc80003800106 */
        /* <DEDUP_REMOVED lines=18> */
[----:B0-----:R-:W-:Y:S01]  /*12bc0*/  IADD3 R24, R0, UR37, R7 ;  /* 0x0000002500187c10 */ /* 0x001fe2000fffe007 */
[----:B------:R-:W-:Y:S06]  /*12bd0*/  BRA `(.L_x_10547) ;  /* 0x0000004000247947 */ /* 0x000fec0003800000 */
.L_x_10546:
        /* <DEDUP_REMOVED lines=13> */
[----:B------:R-:W-:Y:S02]  /*12cb0*/  IMAD.U32 R10, RZ, RZ, UR4 ;  /* 0x00000004ff0a7e24 */ /* 0x000fe4000f8e00ff */
[----:B------:R-:W-:Y:S02]  /*12cc0*/  IMAD.U32 R11, RZ, RZ, UR5 ;  /* 0x00000005ff0b7e24 */ /* 0x000fe4000f8e00ff */
[----:B------:R-:W-:Y:S02]  /*12cd0*/  IMAD.MOV.U32 R8, RZ, RZ, 0x70 ;  /* 0x00000070ff087424 */ /* 0x000fe400078e00ff */
[----:B--2---:R-:W-:Y:S02]  /*12ce0*/  IMAD.MOV.U32 R12, RZ, RZ, 0x1 ;  /* 0x00000001ff0c7424 */ /* 0x004fe400078e00ff */
[----:B------:R-:W-:-:S07]  /*12cf0*/  IMAD.MOV.U32 R13, RZ, RZ, RZ ;  /* 0x000000ffff0d7224 */ /* 0x000fce00078e00ff */
[----:B------:R-:W-:-:S07]  /*12d00*/  LEPC R20, `(.L_x_10549) ;  /* 0x000000001014794e */ /* 0x000fce0000000000 */
[----:B-1----:R-:W-:Y:S05]  /*12d10*/  CALL.ABS.NOINC R2 ;  /* 0x0000000002007343 */ /* 0x002fea0003c00000 */
.L_x_10549:
[----:B------:R-:W-:Y:S05]  /*12d20*/  BSYNC B6 ;  /* 0x0000000000067941 */ /* 0x000fea0003800000 */
.L_x_10548:
        /* <DEDUP_REMOVED lines=13> */
[----:B------:R-:W-:Y:S02]  /*12e00*/  IMAD.U32 R10, RZ, RZ, UR4 ;  /* 0x00000004ff0a7e24 */ /* 0x000fe4000f8e00ff */
[----:B------:R-:W-:Y:S02]  /*12e10*/  IMAD.U32 R11, RZ, RZ, UR5 ;  /* 0x00000005ff0b7e24 */ /* 0x000fe4000f8e00ff */
[----:B------:R-:W-:Y:S02]  /*12e20*/  IMAD.MOV.U32 R8, RZ, RZ, 0x70 ;  /* 0x00000070ff087424 */ /* 0x000fe400078e00ff */
[----:B--2---:R-:W-:Y:S02]  /*12e30*/  IMAD.MOV.U32 R12, RZ, RZ, 0x1 ;  /* 0x00000001ff0c7424 */ /* 0x004fe400078e00ff */
[----:B---3--:R-:W-:-:S07]  /*12e40*/  IMAD.MOV.U32 R13, RZ, RZ, RZ ;  /* 0x000000ffff0d7224 */ /* 0x008fce00078e00ff */
[----:B------:R-:W-:-:S07]  /*12e50*/  LEPC R20, `(.L_x_10552) ;  /* 0x000000001014794e */ /* 0x000fce0000000000 */
[----:B----4-:R-:W-:Y:S05]  /*12e60*/  CALL.ABS.NOINC R2 ;  /* 0x0000000002007343 */ /* 0x010fea0003c00000 */
.L_x_10552:
        /* <DEDUP_REMOVED lines=15> */
.L_x_10551:
[----:B------:R-:W-:Y:S05]  /*12f60*/  BSYNC B6 ;  /* 0x0000000000067941 */ /* 0x000fea0003800000 */
.L_x_10550:
[----:B------:R-:W-:Y:S01]  /*12f70*/  ULDC.64 UR4, c[0x0][0x9f8] ;  /* 0x00027e0000047ab9 */ /* 0x000fe20000000a00 */
[----:B------:R-:W-:Y:S01]  /*12f80*/  IMAD.MOV.U32 R23, RZ, RZ, R27 ;  /* 0x000000ffff177224 */ /* 0x000fe200078e001b */
[----:B------:R-:W-:-:S04]  /*12f90*/  ISETP.NE.U32.AND P0, PT, RZ, UR4, PT ;  /* 0x00000004ff007c0c */ /* 0x000fc8000bf05070 */
[----:B------:R-:W-:Y:S01]  /*12fa0*/  ISETP.NE.AND.EX P0, PT, RZ, UR5, PT, P0 ;  /* 0x00000005ff007c0c */ /* 0x000fe2000bf05300 */
[----:B------:R-:W-:-:S12]  /*12fb0*/  ULDC.64 UR4, c[0x0][0xa08] ;  /* 0x0002820000047ab9 */ /* 0x000fd80000000a00 */
[----:B------:R-:W3:Y:S02]  /*12fc0*/  @P0 LDC.64 R2, c[0x0][0x9f8] ;  /* 0x00027e00ff020b82 */ /* 0x000ee40000000a00 */
[----:B---3--:R-:W-:-:S05]  /*12fd0*/  @P0 IMAD.WIDE R2, R27, 0x4, R2 ;  /* 0x000000041b020825 */ /* 0x008fca00078e0202 */
[----:B------:R3:W4:Y:S01]  /*12fe0*/  @P0 LDG.E R23, desc[UR52][R2.64] ;  /* 0x0000003402170981 */ /* 0x000722000c1e1900 */
[----:B------:R-:W-:Y:S01]  /*12ff0*/  VIADD R22, R22, 0xffffffff ;  /* 0xffffffff16167836 */ /* 0x000fe20000000000 */
[----:B---3--:R-:W3:Y:S02]  /*13000*/  LDC.64 R2, c[0x0][0x418] ;  /* 0x00010600ff027b82 */ /* 0x008ee40000000a00 */
[----:B---3--:R-:W-:Y:S01]  /*13010*/  LOP3.LUT P0, RZ, R2, UR4, RZ, 0xfc, !PT ;  /* 0x0000000402ff7c12 */ /* 0x008fe2000f80fcff */
[----:B------:R-:W-:-:S03]  /*13020*/  UMOV UR4, 0xffffffff ;  /* 0xffffffff00047882 */ /* 0x000fc60000000000 */
[----:B------:R-:W-:Y:S02]  /*13030*/  LOP3.LUT P0, RZ, R3, UR5, RZ, 0xfc, P0 ;  /* 0x0000000503ff7c12 */ /* 0x000fe4000800fcff */
[----:B----4-:R-:W-:Y:S02]  /*13040*/  SHF.R.S32.HI R25, RZ, 0x1f, R23 ;  /* 0x0000001fff197819 */ /* 0x010fe40000011417 */
[----:B------:R-:W-:Y:S01]  /*13050*/  SEL R19, R23, RZ, !P0 ;  /* 0x000000ff17137207 */ /* 0x000fe20004000000 */
[----:B------:R-:W-:Y:S08]  /*13060*/  BRA.DIV UR4, `(.L_x_10553) ;  /* 0x0000005204d47947 */ /* 0x000ff0000b800000 */
[----:B------:R-:W3:Y:S02]  /*13070*/  S2R R0, SR_TID.X ;  /* 0x0000000000007919 */ /* 0x000ee40000002100 */
[----:B---3--:R-:W-:-:S04]  /*13080*/  SHF.R.U32.HI R0, RZ, 0x5, R0 ;  /* 0x00000005ff007819 */ /* 0x008fc80000011600 */
[----:B------:R-:W-:-:S05]  /*13090*/  LOP3.LUT R0, R0, 0x3, RZ, 0xc0, !PT ;  /* 0x0000000300007812 */ /* 0x000fca00078ec0ff */
[----:B------:R3:W4:Y:S02]  /*130a0*/  SHFL.IDX PT, R14, R0, RZ, 0x1f ;  /* 0x00001fff000e7589 */ /* 0x00072400000e0000 */
.L_x_10661:
[----:B---3--:R-:W3:Y:S01]  /*130b0*/  LDL.LU R0, [R1] ;  /* 0x0000000001007983 */ /* 0x008ee20000300800 */
[----:B------:R-:W-:Y:S02]  /*130c0*/  PLOP3.LUT P1, PT, PT, PT, PT, 0x8, 0x0 ;  /* 0x000000000000781c */ /* 0x000fe40003f2e170 */
[----:B----4-:R-:W-:Y:S02]  /*130d0*/  ISETP.NE.AND P0, PT, R14, RZ, PT ;  /* 0x000000ff0e00720c */ /* 0x010fe40003f05270 */
[----:B---3--:R-:W-:-:S09]  /*130e0*/  LOP3.LUT R0, R0, 0xfffffffe, RZ, 0xc0, !PT ;  /* 0xfffffffe00007812 */ /* 0x008fd200078ec0ff */
[----:B------:R-:W-:-:S05]  /*130f0*/  @P1 LOP3.LUT R0, R0, 0x1, RZ, 0xfc, !PT ;  /* 0x0000000100001812 */ /* 0x000fca00078efcff */
[----:B------:R3:W-:Y:S01]  /*13100*/  STL [R1], R0 ;  /* 0x0000000001007387 */ /* 0x0007e20000100800 */
[----:B------:R-:W-:Y:S05]  /*13110*/  @P0 BRA `(.L_x_10554) ;  /* 0x0000000400200947 */ /* 0x000fea0003800000 */
[----:B------:R-:W-:-:S03]  /*13120*/  UMOV UR4, 0xffffffff ;  /* 0xffffffff00047882 */ /* 0x000fc60000000000 */
[----:B------:R-:W-:Y:S05]  /*13130*/  BRA.DIV UR4, `(.L_x_10555) ;  /* 0x0000005204d47947 */ /* 0x000fea000b800000 */
[----:B------:R-:W-:-:S13]  /*13140*/  ELECT P6, URZ, PT ;  /* 0x00000000003f782f */ /* 0x000fda00038c0000 */
.L_x_10664:
[----:B------:R-:W-:Y:S05]  /*13150*/  @!P6 BRA `(.L_x_10554) ;  /* 0x000000040010e947 */ /* 0x000fea0003800000 */
[----:B------:R-:W-:-:S04]  /*13160*/  ISETP.NE.U32.AND P0, PT, R2, RZ, PT ;  /* 0x000000ff0200720c */ /* 0x000fc80003f05070 */
[----:B------:R-:W-:-:S13]  /*13170*/  ISETP.NE.AND.EX P0, PT, R3, RZ, PT, P0 ;  /* 0x000000ff0300720c */ /* 0x000fda0003f05300 */
[----:B------:R-:W-:Y:S05]  /*13180*/  @!P0 BRA `(.L_x_10556) ;  /* 0x0000000000448947 */ /* 0x000fea0003800000 */
[----:B------:R-:W4:Y:S01]  /*13190*/  LDC R6, c[0x0][0x43c] ;  /* 0x00010f00ff067b82 */ /* 0x000f220000000800 */
[----:B------:R-:W-:Y:S01]  /*131a0*/  ULDC.64 UR4, c[0x0][0x428] ;  /* 0x00010a0000047ab9 */ /* 0x000fe20000000a00 */
[----:B----4-:R-:W-:-:S13]  /*131b0*/  ISETP.NE.AND P0, PT, R6, 0x1, PT ;  /* 0x000000010600780c */ /* 0x010fda0003f05270 */
[----:B01----:R-:W3:Y:S02]  /*131c0*/  @P0 LDC.64 R4, c[0x0][0x440] ;  /* 0x00011000ff040b82 */ /* 0x003ee40000000a00 */
[----:B---3--:R-:W-:-:S04]  /*131d0*/  @P0 IMAD.HI.U32 R0, R22, R4, RZ ;  /* 0x0000000416000227 */ /* 0x008fc800078e00ff */
        /* <DEDUP_REMOVED lines=12> */
.L_x_10556:
[----:B---3--:R-:W-:Y:S01]  /*132a0*/  IMAD R0, R18, 0x8, R17 ;  /* 0x0000000812007824 */ /* 0x008fe200078e0211 */
[----:B----4-:R-:W-:-:S04]  /*132b0*/  SHF.L.U32 R2, R28, 0x1f, RZ ;  /* 0x0000001f1c027819 */ /* 0x010fc800000006ff */
[----:B------:R-:W3:Y:S02]  /*132c0*/  SYNCS.PHASECHK.TRANS64.TRYWAIT P0, [R0+URZ+0x2d840], R2 ;  /* 0x02d84002000075a7 */ /* 0x000ee4000800017f */
[----:B---3--:R-:W-:Y:S05]  /*132d0*/  @!P0 BRA `(.L_x_10557) ;  /* 0x00000050008c8947 */ /* 0x008fea0003800000 */
.L_x_10665:
        /* <DEDUP_REMOVED lines=11> */
.L_x_10558:
[----:B---3--:R-:W3:Y:S01]  /*13390*/  LDL.LU R2, [R1] ;  /* 0x0000000001027983 */ /* 0x008ee20000300800 */
[----:B------:R-:W-:Y:S01]  /*133a0*/  R2UR UR9, R0 ;  /* 0x00000000000972ca */ /* 0x000fe200000e0000 */
[----:B------:R-:W-:Y:S01]  /*133b0*/  IMAD R0, R18, 0x6000, R17 ;  /* 0x0000600012007824 */ /* 0x000fe200078e0211 */
        /* <DEDUP_REMOVED lines=11> */
[----:B------:R-:W-:-:S04]  /*13470*/  UIADD3 UR9, UR9, 0x2d830, URZ ;  /* 0x0002d83009097890 */ /* 0x000fc8000fffe03f */
[----:B------:R-:W-:Y:S02]  /*13480*/  ULEA UR11, UR11, UR5, 0x7 ;  /* 0x000000050b0b7291 */ /* 0x000fe4000f8e383f */
[----:B------:R-:W-:Y:S02]  /*13490*/  UIADD3 UR14, UR8, 0x15400, URZ ;  /* 0x00015400080e7890 */ /* 0x000fe4000fffe03f */
[----:B------:R-:W-:Y:S02]  /*134a0*/  UIADD3.X UR5, URZ, UR39, URZ, UP0, !UPT ;  /* 0x000000273f057290 */ /* 0x000fe400087fe43f */
[----:B------:R-:W-:Y:S02]  /*134b0*/  UIADD3 UR15, UR8, 0x17400, URZ ;  /* 0x00017400080f7890 */ /* 0x000fe4000fffe03f */
[----:B------:R-:W-:-:S03]  /*134c0*/  UIADD3 UR17, UR8, 0x19400, URZ ;  /* 0x0001940008117890 */ /* 0x000fc6000fffe03f */
[----:B------:R-:W-:Y:S01]  /*134d0*/  UMOV UR8, UR14 ;  /* 0x0000000e00087c82 */ /* 0x000fe20008000000 */
[----:B------:R-:W-:Y:S01]  /*134e0*/  UMOV UR14, 0x40 ;  /* 0x00000040000e7882 */ /* 0x000fe20000000000 */
[----:B------:R4:W-:Y:S02]  /*134f0*/  UTMALDG.4D [UR8], [UR4], desc[UR6] ;  /* 0x00000608040075b4 */ /* 0x0009e40008019000 */
[----:B----4-:R-:W-:Y:S01]  /*13500*/  UMOV UR8, UR15 ;  /* 0x0000000f00087c82 */ /* 0x010fe20008000000 */
[----:B------:R-:W-:Y:S02]  /*13510*/  UMOV UR10, UR16 ;  /* 0x00000010000a7c82 */ /* 0x000fe40008000000 */
[----:B------:R4:W-:Y:S02]  /*13520*/  UTMALDG.4D [UR8], [UR4], desc[UR6] ;  /* 0x00000608040075b4 */ /* 0x0009e40008019000 */
[----:B----4-:R-:W-:Y:S01]  /*13530*/  UMOV UR8, UR17 ;  /* 0x0000001100087c82 */ /* 0x010fe20008000000 */
[----:B------:R-:W-:-:S02]  /*13540*/  UMOV UR10, UR14 ;  /* 0x0000000e000a7c82 */ /* 0x000fc40008000000 */
[----:B------:R4:W-:Y:S01]  /*13550*/  UTMALDG.4D [UR8], [UR4], desc[UR6] ;  /* 0x00000608040075b4 */ /* 0x0009e20008019000 */
[----:B---3--:R-:W-:-:S04]  /*13560*/  LOP3.LUT R2, R2, 0xfffffffe, RZ, 0xc0, !PT ;  /* 0xfffffffe02027812 */ /* 0x008fc800078ec0ff */
[----:B------:R-:W-:-:S05]  /*13570*/  @P0 LOP3.LUT R2, R2, 0x1, RZ, 0xfc, !PT ;  /* 0x0000000102020812 */ /* 0x000fca00078efcff */
[----:B------:R4:W-:Y:S01]  /*13580*/  STL [R1], R2 ;  /* 0x0000000201007387 */ /* 0x0009e20000100800 */
[----:B------:R-:W-:Y:S01]  /*13590*/  NOP ;  /* 0x0000000000007918 */ /* 0x000fe20000000000 */
.L_x_10554:
[----:B------:R-:W5:Y:S01]  /*135a0*/  LDL.LU R3, [R1+0x10] ;  /* 0x0000100001037983 */ /* 0x000f620000300800 */
[----:B------:R-:W-:Y:S05]  /*135b0*/  WARPSYNC.ALL ;  /* 0x0000000000007948 */ /* 0x000fea0003800000 */
[----:B----4-:R-:W-:Y:S01]  /*135c0*/  ULDC.64 UR4, c[0x0][0x298] ;  /* 0x0000a60000047ab9 */ /* 0x010fe20000000a00 */
[----:B---3--:R-:W-:Y:S01]  /*135d0*/  VIADD R0, R17, 0xc400 ;  /* 0x0000c40011007836 */ /* 0x008fe20000000000 */
[----:B------:R-:W-:Y:S01]  /*135e0*/  ULDC.64 UR6, c[0x0][0xa00] ;  /* 0x0002800000067ab9 */ /* 0x000fe20000000a00 */
[----:B------:R-:W-:Y:S01]  /*135f0*/  BSSY B6, `(.L_x_10559) ;  /* 0x0000022000067945 */ /* 0x000fe20003800000 */
[----:B------:R-:W-:Y:S01]  /*13600*/  BAR.SYNC.DEFER_BLOCKING 0x8, 0x200 ;  /* 0x0208000000007b1d */ /* 0x000fe20000010000 */
[----:B------:R-:W-:-:S02]  /*13610*/  ISETP.NE.U32.AND P0, PT, RZ, UR6, PT ;  /* 0x00000006ff007c0c */ /* 0x000fc4000bf05070 */
[----:B------:R-:W-:Y:S02]  /*13620*/  LOP3.LUT P1, RZ, R0, 0x1bf, RZ, 0xc0, !PT ;  /* 0x000001bf00ff7812 */ /* 0x000fe4000782c0ff */
[----:B------:R-:W-:Y:S02]  /*13630*/  ISETP.NE.AND.EX P0, PT, RZ, UR7, PT, P0 ;  /* 0x00000007ff007c0c */ /* 0x000fe4000bf05300 */
[----:B-----5:R-:W-:Y:S01]  /*13640*/  SHF.R.S32.HI R2, RZ, 0x1f, R3 ;  /* 0x0000001fff027819 */ /* 0x020fe20000011403 */
[----:B01----:R-:W-:-:S04]  /*13650*/  IMAD.WIDE.U32 R4, R3, UR4, RZ ;  /* 0x0000000403047c25 */ /* 0x003fc8000f8e00ff */
[----:B------:R-:W-:Y:S01]  /*13660*/  IMAD R2, R2, UR4, RZ ;  /* 0x0000000402027c24 */ /* 0x000fe2000f8e02ff */
[----:B------:R0:W-:Y:S03]  /*13670*/  STL.64 [R1+0x28], R4 ;  /* 0x0000280401007387 */ /* 0x0001e60000100a00 */
[----:B------:R-:W-:Y:S01]  /*13680*/  IMAD R0, R3, UR5, R2 ;  /* 0x0000000503007c24 */ /* 0x000fe2000f8e0202 */
[----:B------:R-:W-:-:S03]  /*13690*/  SHF.R.S32.HI R2, RZ, 0x1f, R27 ;  /* 0x0000001fff027819 */ /* 0x000fc6000001141b */
[----:B------:R-:W-:Y:S01]  /*136a0*/  IMAD.IADD R3, R5, 0x1, R0 ;  /* 0x0000000105037824 */ /* 0x000fe200078e0200 */
[----:B------:R-:W-:Y:S02]  /*136b0*/  SEL R0, R27, RZ, !P0 ;  /* 0x000000ff1b007207 */ /* 0x000fe40004000000 */
[----:B------:R-:W-:Y:S02]  /*136c0*/  SEL R2, R2, RZ, !P0 ;  /* 0x000000ff02027207 */ /* 0x000fe40004000000 */
        /* <DEDUP_REMOVED lines=19> */
[----:B0-----:R-:W-:Y:S05]  /*13800*/  CALL.ABS.NOINC R2 ;  /* 0x0000000002007343 */ /* 0x001fea0003c00000 */
.L_x_10560:
[----:B------:R-:W-:Y:S05]  /*13810*/  BSYNC B6 ;  /* 0x0000000000067941 */ /* 0x000fea0003800000 */
.L_x_10559:
[----:B------:R-:W3:Y:S01]  /*13820*/  LDL.LU R20, [R1+0x34] ;  /* 0x0000340001147983 */ /* 0x000ee20000300800 */
[----:B------:R-:W-:Y:S01]  /*13830*/  ULDC.64 UR6, c[0x0][0x2e0] ;  /* 0x0000b80000067ab9 */ /* 0x000fe20000000a00 */
[----:B------:R-:W-:Y:S01]  /*13840*/  ULDC.64 UR4, c[0x0][0x2d8] ;  /* 0x0000b60000047ab9 */ /* 0x000fe20000000a00 */
[----:B------:R-:W1:Y:S01]  /*13850*/  LDC R9, c[0x0][0x448] ;  /* 0x00011200ff097b82 */ /* 0x000e620000000800 */
[----:B0-----:R-:W3:Y:S01]  /*13860*/  LDL.LU.64 R2, [R1+0x28] ;  /* 0x0000280001027983 */ /* 0x001ee20000300a00 */
[----:B------:R-:W-:-:S03]  /*13870*/  ULDC.64 UR8, c[0x0][0x280] ;  /* 0x0000a00000087ab9 */ /* 0x000fc60000000a00 */
[----:B------:R-:W4:Y:S04]  /*13880*/  LDL.LU R21, [R1+0x38] ;  /* 0x0000380001157983 */ /* 0x000f280000300800 */
[----:B------:R-:W2:Y:S04]  /*13890*/  LDL.LU R4, [R1+0x10] ;  /* 0x0000100001047983 */ /* 0x000ea80000300800 */
[----:B------:R-:W2:Y:S01]  /*138a0*/  LDL R10, [R1+0x8] ;  /* 0x00000800010a7983 */ /* 0x000ea20000100800 */
[----:B------:R-:W0:Y:S01]  /*138b0*/  S2R R11, SR_TID.X ;  /* 0x00000000000b7919 */ /* 0x000e220000002100 */
[----:B-1----:R-:W-:-:S13]  /*138c0*/  ISETP.NE.AND P1, PT, R9, 0x1, PT ;  /* 0x000000010900780c */ /* 0x002fda0003f25270 */
[----:B------:R-:W1:Y:S08]  /*138d0*/  @P1 LDC R6, c[0x0][0x450] ;  /* 0x00011400ff061b82 */ /* 0x000e700000000800 */
[----:B------:R-:W1:Y:S01]  /*138e0*/  @P1 LDC R8, c[0x0][0x450] ;  /* 0x00011400ff081b82 */ /* 0x000e620000000800 */
[----:B---3--:R-:W-:Y:S02]  /*138f0*/  IMAD.MOV.U32 R3, RZ, RZ, R20 ;  /* 0x000000ffff037224 */ /* 0x008fe400078e0014 */
[----:B------:R-:W3:Y:S01]  /*13900*/  S2R R20, SR_TID.X ;  /* 0x0000000000147919 */ /* 0x000ee20000002100 */
[----:B----4-:R-:W-:-:S02]  /*13910*/  IMAD R0, R21, UR6, RZ ;  /* 0x0000000615007c24 */ /* 0x010fc4000f8e02ff */
[----:B------:R-:W-:-:S04]  /*13920*/  IMAD.WIDE.U32 R2, R16, UR4, R2 ;  /* 0x0000000410027c25 */ /* 0x000fc8000f8e0002 */
[----:B------:R-:W-:Y:S01]  /*13930*/  IMAD R3, R16, UR5, R3 ;  /* 0x0000000510037c24 */ /* 0x000fe2000f8e0203 */
[----:B------:R-:W-:Y:S01]  /*13940*/  ULDC.64 UR4, c[0x0][0x2d0] ;  /* 0x0000b40000047ab9 */ /* 0x000fe20000000a00 */
[C---:B--2---:R-:W-:Y:S02]  /*13950*/  IMAD R0, R4.reuse, UR7, R0 ;  /* 0x0000000704007c24 */ /* 0x044fe4000f8e0200 */
[----:B------:R-:W-:Y:S01]  /*13960*/  IMAD.WIDE.U32 R2, R4, UR6, R2 ;  /* 0x0000000604027c25 */ /* 0x000fe2000f8e0002 */
        /* <DEDUP_REMOVED lines=8> */
[----:B------:R-:W-:Y:S01]  /*139f0*/  IMAD.IADD R0, R20, 0x1, R10 ;  /* 0x0000000114007824 */ /* 0x000fe200078e020a */
[----:B------:R-:W-:Y:S01]  /*13a00*/  LOP3.LUT R21, R21, 0x18, RZ, 0xc0, !PT ;  /* 0x0000001815157812 */ /* 0x000fe200078ec0ff */
[----:B------:R-:W-:Y:S02]  /*13a10*/  IMAD.SHL.U32 R20, R11, 0x8, RZ ;  /* 0x000000080b147824 */ /* 0x000fe400078e00ff */
[----:B--2---:R-:W-:-:S03]  /*13a20*/  @P1 IMAD.HI.U32 R5, R0, R4, RZ ;  /* 0x0000000400051227 */ /* 0x004fc600078e00ff */
[----:B------:R-:W-:Y:S01]  /*13a30*/  LOP3.LUT R20, R20, 0x18, RZ, 0xc0, !PT ;  /* 0x0000001814147812 */ /* 0x000fe200078ec0ff */
[----:B------:R-:W-:Y:S01]  /*13a40*/  IMAD.MOV.U32 R4, RZ, RZ, R0 ;  /* 0x000000ffff047224 */ /* 0x000fe200078e0000 */
[----:B-1----:R-:W-:Y:S02]  /*13a50*/  @P1 SHF.R.U32.HI R4, RZ, R6, R5 ;  /* 0x00000006ff041219 */ /* 0x002fe40000011605 */
[C---:B------:R-:W-:Y:S02]  /*13a60*/  LOP3.LUT R12, R20.reuse, 0x20, RZ, 0xfc, !PT ;  /* 0x00000020140c7812 */ /* 0x040fe400078efcff */
[----:B------:R-:W-:Y:S01]  /*13a70*/  LOP3.LUT R11, R20, 0x40, RZ, 0xfc, !PT ;  /* 0x00000040140b7812 */ /* 0x000fe200078efcff */
[--C-:B------:R-:W-:Y:S01]  /*13a80*/  IMAD.MOV R6, RZ, RZ, -R4.reuse ;  /* 0x000000ffff067224 */ /* 0x100fe200078e0a04 */
[----:B------:R0:W5:Y:S01]  /*13a90*/  LDL R20, [R1+0x4] ;  /* 0x0000040001147983 */ /* 0x0001620000100800 */
[----:B------:R-:W-:Y:S02]  /*13aa0*/  SHF.R.S32.HI R5, RZ, 0x1f, R4 ;  /* 0x0000001fff057819 */ /* 0x000fe40000011404 */
[----:B------:R-:W-:-:S02]  /*13ab0*/  IMAD R6, R9, R6, R0 ;  /* 0x0000000609067224 */ /* 0x000fc400078e0200 */
[----:B------:R-:W-:Y:S02]  /*13ac0*/  VIADD R0, R0, 0x80 ;  /* 0x0000008000007836 */ /* 0x000fe40000000000 */
[----:B------:R-:W-:-:S04]  /*13ad0*/  IMAD R5, R5, UR4, RZ ;  /* 0x0000000405057c24 */ /* 0x000fc8000f8e02ff */
[C---:B------:R-:W-:Y:S02]  /*13ae0*/  IMAD R7, R4.reuse, UR5, R5 ;  /* 0x0000000504077c24 */ /* 0x040fe4000f8e0205 */
[----:B------:R-:W-:-:S04]  /*13af0*/  IMAD.WIDE.U32 R4, R4, UR4, R2 ;  /* 0x0000000404047c25 */ /* 0x000fc8000f8e0002 */
[----:B------:R-:W-:Y:S01]  /*13b00*/  IMAD.IADD R5, R5, 0x1, R7 ;  /* 0x0000000105057824 */ /* 0x000fe200078e0207 */
[----:B------:R-:W-:Y:S01]  /*13b10*/  SHF.R.S32.HI R7, RZ, 0x1f, R6 ;  /* 0x0000001fff077819 */ /* 0x000fe20000011406 */
[----:B------:R-:W-:-:S04]  /*13b20*/  IMAD.WIDE.U32 R4, R6, UR6, R4 ;  /* 0x0000000606047c25 */ /* 0x000fc8000f8e0004 */
[----:B------:R-:W-:-:S04]  /*13b30*/  IMAD R7, R7, UR6, RZ ;  /* 0x0000000607077c24 */ /* 0x000fc8000f8e02ff */
[----:B------:R-:W-:Y:S01]  /*13b40*/  IMAD R7, R6, UR7, R7 ;  /* 0x0000000706077c24 */ /* 0x000fe2000f8e0207 */
[----:B------:R-:W-:-:S03]  /*13b50*/  LEA R6, P0, R4, UR8, 0x1 ;  /* 0x0000000804067c11 */ /* 0x000fc6000f8008ff */
[----:B------:R-:W-:Y:S02]  /*13b60*/  IMAD.IADD R5, R5, 0x1, R7 ;  /* 0x0000000105057824 */ /* 0x000fe400078e0207 */
[----:B------:R-:W1:Y:S03]  /*13b70*/  @P1 LDC R7, c[0x0][0x44c] ;  /* 0x00011300ff071b82 */ /* 0x000e660000000800 */
[----:B------:R-:W-:Y:S01]  /*13b80*/  LEA.HI.X R4, R4, UR9, R5, 0x1, P0 ;  /* 0x0000000904047c11 */ /* 0x000fe200080f0c05 */
[----:B------:R-:W-:Y:S02]  /*13b90*/  IMAD.MOV.U32 R5, RZ, RZ, R0 ;  /* 0x000000ffff057224 */ /* 0x000fe400078e0000 */
[----:B-1----:R-:W-:-:S05]  /*13ba0*/  @P1 IMAD.HI.U32 R7, R0, R7, RZ ;  /* 0x0000000700071227 */ /* 0x002fca00078e00ff */
        /* <DEDUP_REMOVED lines=9> */
[----:B------:R-:W-:Y:S02]  /*13c40*/  SHF.R.S32.HI R5, RZ, 0x1f, R0 ;  /* 0x0000001fff057819 */ /* 0x000fe40000011400 */
[----:B------:R-:W-:Y:S01]  /*13c50*/  ISETP.GE.AND P1, PT, R12, UR4, PT ;  /* 0x000000040c007c0c */ /* 0x000fe2000bf26270 */
[----:B------:R-:W-:Y:S01]  /*13c60*/  IMAD.IADD R3, R3, 0x1, R7 ;  /* 0x0000000103037824 */ /* 0x000fe200078e0207 */
[----:B------:R-:W-:Y:S01]  /*13c70*/  ISETP.GE.AND P0, PT, R11, UR4, PT ;  /* 0x000000040b007c0c */ /* 0x000fe2000bf06270 */
[----:B------:R-:W-:-:S02]  /*13c80*/  IMAD R5, R5, UR6, RZ ;  /* 0x0000000605057c24 */ /* 0x000fc4000f8e02ff */
[----:B------:R-:W-:-:S04]  /*13c90*/  IMAD.WIDE.U32 R2, R0, UR6, R2 ;  /* 0x0000000600027c25 */ /* 0x000fc8000f8e0002 */
[----:B------:R-:W-:Y:S01]  /*13ca0*/  IMAD R5, R0, UR7, R5 ;  /* 0x0000000700057c24 */ /* 0x000fe2000f8e0205 */
[----:B------:R-:W-:-:S03]  /*13cb0*/  LEA R8, P3, R2, UR8, 0x1 ;  /* 0x0000000802087c11 */ /* 0x000fc6000f8608ff */
[----:B------:R-:W-:Y:S01]  /*13cc0*/  IMAD.IADD R5, R3, 0x1, R5 ;  /* 0x0000000103057824 */ /* 0x000fe200078e0205 */
[----:B------:R-:W-:-:S04]  /*13cd0*/  UMOV UR4, 0xffffffff ;  /* 0xffffffff00047882 */ /* 0x000fc80000000000 */
[----:B------:R-:W-:Y:S01]  /*13ce0*/  LEA.HI.X R7, R2, UR9, R5, 0x1, P3 ;  /* 0x0000000902077c11 */ /* 0x000fe200098f0c05 */
[----:B0-----:R-:W-:Y:S06]  /*13cf0*/  BRA.DIV UR4, `(.L_x_10561) ;  /* 0x0000004a04187947 */ /* 0x001fec000b800000 */
[----:B------:R-:W0:Y:S02]  /*13d00*/  S2R R3, SR_TID.X ;  /* 0x0000000000037919 */ /* 0x000e240000002100 */
[----:B0-----:R-:W-:Y:S02]  /*13d10*/  LOP3.LUT R10, R3, 0x7f, RZ, 0xc0, !PT ;  /* 0x0000007f030a7812 */ /* 0x001fe400078ec0ff */
[----:B------:R-:W2:Y:S04]  /*13d20*/  LDL.LU R3, [R1+0xc] ;  /* 0x00000c0001037983 */ /* 0x000ea80000300800 */
[----:B------:R-:W3:Y:S01]  /*13d30*/  LDL.LU R11, [R1+0x8] ;  /* 0x00000800010b7983 */ /* 0x000ee20000300800 */
[----:B------:R-:W-:-:S03]  /*13d40*/  SHF.R.U32.HI R10, RZ, 0x2, R10 ;  /* 0x00000002ff0a7819 */ /* 0x000fc6000001160a */
[----:B------:R-:W-:Y:S01]  /*13d50*/  SHFL.IDX PT, R2, R4, RZ, 0x1c1f ;  /* 0x001c1fff04027589 */ /* 0x000fe200000e0000 */
[----:B--2---:R-:W-:-:S03]  /*13d60*/  IMAD R5, R3, R9, RZ ;  /* 0x0000000903057224 */ /* 0x004fc600078e02ff */
[----:B------:R-:W0:Y:S01]  /*13d70*/  SHFL.IDX PT, R3, R6, RZ, 0x1c1f ;  /* 0x001c1fff06037589 */ /* 0x000e2200000e0000 */
[----:B---3--:R-:W-:-:S05]  /*13d80*/  IMAD.IADD R0, R10, 0x1, R11 ;  /* 0x000000010a007824 */ /* 0x008fca00078e020b */
        /* <DEDUP_REMOVED lines=35> */
[----:B0-----:R-:W0:Y:S01]  /*13fc0*/  SHFL.IDX PT, R3, R6, 0x3, 0x1c1f ;  /* 0x007c1f0006037f89 */ /* 0x001e2200000e0000 */
[----:B------:R-:W-:-:S05]  /*13fd0*/  VIADD R2, R0, 0x80 ;  /* 0x0000008000027836 */ /* 0x000fca0000000000 */
[----:B------:R-:W-:Y:S01]  /*13fe0*/  ISETP.GE.AND P3, PT, R2, R5, PT ;  /* 0x000000050200720c */ /* 0x000fe20003f66270 */
[----:B------:R-:W-:-:S05]  /*13ff0*/  VIADD R2, R0, 0x60 ;  /* 0x0000006000027836 */ /* 0x000fca0000000000 */
[----:B------:R-:W-:Y:S02]  /*14000*/  ISETP.GE.AND P4, PT, R2, R5, PT ;  /* 0x000000050200720c */ /* 0x000fe40003f86270 */
[----:B------:R-:W-:Y:S04]  /*14010*/  SHFL.IDX PT, R2, R7, RZ, 0x1c1f ;  /* 0x001c1fff07027589 */ /* 0x000fe800000e0000 */
[----:B------:R-:W-:Y:S07]  /*14020*/  SHFL.IDX PT, R7, R7, 0x1, 0x1c1f ;  /* 0x003c1f0007077f89 */ /* 0x000fee00000e0000 */
[----:B0-----:R-:W-:-:S05]  /*14030*/  @!P4 LEA R3, P5, R21, R3, 0x1 ;  /* 0x000000031503c211 */ /* 0x001fca00078a08ff */
[----:B------:R-:W-:Y:S02]  /*14040*/  @!P4 IMAD.X R9, RZ, RZ, R4, P5 ;  /* 0x000000ffff09c224 */ /* 0x000fe400028e0604 */
[----:B------:R-:W0:Y:S02]  /*14050*/  SHFL.IDX PT, R4, R8, RZ, 0x1c1f ;  /* 0x001c1fff08047589 */ /* 0x000e2400000e0000 */
[----:B0-----:R-:W-:-:S05]  /*14060*/  @!P3 LEA R4, P5, R21, R4, 0x1 ;  /* 0x000000041504b211 */ /* 0x001fca00078a08ff */
[----:B------:R-:W-:Y:S02]  /*14070*/  @!P3 IMAD.X R6, RZ, RZ, R2, P5 ;  /* 0x000000ffff06b224 */ /* 0x000fe400028e0602 */
[----:B------:R-:W-:Y:S02]  /*14080*/  @!P4 IMAD.MOV.U32 R2, RZ, RZ, R3 ;  /* 0x000000ffff02c224 */ /* 0x000fe400078e0003 */
[----:B------:R-:W-:-:S05]  /*14090*/  @!P4 IMAD.MOV.U32 R3, RZ, RZ, R9 ;  /* 0x000000ffff03c224 */ /* 0x000fca00078e0009 */
[----:B------:R-:W-:Y:S04]  /*140a0*/  @!P4 LDGSTS.E.BYPASS.LTC128B.128 [R20+0xdc00], desc[UR52][R2.64], !P2 ;  /* 0x0dc000000214cfae */ /* 0x000fe8000d101d74 */
[----:B------:R-:W-:Y:S04]  /*140b0*/  @!P4 LDGSTS.E.BYPASS.LTC128B.128 [R20+0x10c00], desc[UR52][R2.64+0x40], !P1 ;  /* 0x10c000400214cfae */ /* 0x000fe8000c901d74 */
[----:B------:R0:W-:Y:S02]  /*140c0*/  @!P4 LDGSTS.E.BYPASS.LTC128B.128 [R20+0x13c00], desc[UR52][R2.64+0x80], !P0 ;  /* 0x13c000800214cfae */ /* 0x0001e4000c101d74 */
[----:B0-----:R-:W-:-:S02]  /*140d0*/  @!P3 IMAD.MOV.U32 R2, RZ, RZ, R4 ;  /* 0x000000ffff02b224 */ /* 0x001fc400078e0004 */
[----:B------:R-:W-:-:S05]  /*140e0*/  @!P3 IMAD.MOV.U32 R3, RZ, RZ, R6 ;  /* 0x000000ffff03b224 */ /* 0x000fca00078e0006 */
[----:B------:R-:W-:Y:S04]  /*140f0*/  @!P3 LDGSTS.E.BYPASS.LTC128B.128 [R20+0xe400], desc[UR52][R2.64], !P2 ;  /* 0x0e4000000214bfae */ /* 0x000fe8000d101d74 */
[----:B------:R-:W-:Y:S04]  /*14100*/  @!P3 LDGSTS.E.BYPASS.LTC128B.128 [R20+0x11400], desc[UR52][R2.64+0x40], !P1 ;  /* 0x114000400214bfae */ /* 0x000fe8000c901d74 */
[----:B------:R0:W-:Y:S04]  /*14110*/  @!P3 LDGSTS.E.BYPASS.LTC128B.128 [R20+0x14400], desc[UR52][R2.64+0x80], !P0 ;  /* 0x144000800214bfae */ /* 0x0001e8000c101d74 */
[----:B0-----:R0:W1:Y:S02]  /*14120*/  SHFL.IDX PT, R2, R8, 0x1, 0x1c1f ;  /* 0x003c1f0008027f89 */ /* 0x00106400000e0000 */
.L_x_10678:
[----:B------:R-:W-:Y:S02]  /*14130*/  VIADD R0, R0, 0xa0 ;  /* 0x000000a000007836 */ /* 0x000fe40000000000 */
[----:B0-----:R-:W-:-:S03]  /*14140*/  VIADD R8, R17, 0x2d800 ;  /* 0x0002d80011087836 */ /* 0x001fc60000000000 */
        /* <DEDUP_REMOVED lines=11> */
.L_x_10562:
[----:B------:R-:W-:Y:S02]  /*14200*/  PLOP3.LUT P1, PT, P1, P0, PT, 0xa2, 0x0 ;  /* 0x000000000000781c */ /* 0x000fe40000f21472 */
[----:B------:R-:W-:-:S08]  /*14210*/  @P0 R2UR P1, UR4, R17 ;  /* 0x00000000110402ca */ /* 0x000fd00000020000 */
[----:B------:R-:W-:-:S05]  /*14220*/  @P0 PLOP3.LUT P0, PT, P1, PT, PT, 0x80, 0x0 ;  /* 0x000000000000081c */ /* 0x000fca0000f0f070 */
[----:B------:R-:W-:Y:S01]  /*14230*/  @!P1 SYNCS.ARRIVE.TRANS64.RED.A0T1 RZ, [UR4+0x2d800], RZ ;  /* 0x02d800ffffff99a7 */ /* 0x000fe20008200404 */
[----:B------:R-:W-:Y:S07]  /*14240*/  @!P1 ARRIVES.LDGSTSBAR.64.TRANSCNT [UR4+0x2d800] ;  /* 0x02d80000ff0099b0 */ /* 0x000fee0008000a84 */
[----:B------:R-:W-:Y:S05]  /*14250*/  @P0 BRA.U.ANY `(.L_x_10562) ;  /* 0xfffffffd00e80947 */ /* 0x000fea000393ffff */
[----:B0-----:R-:W2:Y:S02]  /*14260*/  LDL.LU R2, [R1+0x24] ;  /* 0x0000240001027983 */ /* 0x001ea40000300800 */
        /* <DEDUP_REMOVED lines=9> */
[----:B------:R-:W1:Y:S03]  /*14300*/  SYNCS.PHASECHK.TRANS64.TRYWAIT P0, [R17+URZ+0x2d820], R0 ;  /* 0x02d82000110075a7 */ /* 0x000e66000800017f */
[----:B01----:R-:W-:Y:S05]  /*14310*/  @!P0 BRA `(.L_x_10564) ;  /* 0x0000004800b48947 */ /* 0x003fea0003800000 */
.L_x_10679:
[----:B------:R-:W-:Y:S05]  /*14320*/  BSYNC B0 ;  /* 0x0000000000007941 */ /* 0x000fea0003800000 */
.L_x_10563:
[----:B------:R-:W0:Y:S01]  /*14330*/  LDL R2, [R1+0x1c] ;  /* 0x00001c0001027983 */ /* 0x000e220000100800 */
[----:B------:R-:W-:Y:S01]  /*14340*/  BSSY B0, `(.L_x_10565) ;  /* 0x0000233000007945 */ /* 0x000fe20003800000 */
[----:B0-----:R-:W-:-:S05]  /*14350*/  VIADD R0, R2, 0xfffffffe ;  /* 0xfffffffe02007836 */ /* 0x001fca0000000000 */
[----:B------:R-:W-:-:S13]  /*14360*/  ISETP.GE.AND P0, PT, R0, R29, PT ;  /* 0x0000001d0000720c */ /* 0x000fda0003f06270 */
[----:B------:R-:W-:Y:S05]  /*14370*/  @!P0 BRA `(.L_x_10566) ;  /* 0x0000002000bc8947 */ /* 0x000fea0003800000 */
[----:B------:R-:W2:Y:S04]  /*14380*/  LDL.LU R2, [R1+0x30] ;  /* 0x0000300001027983 */ /* 0x000ea80000300800 */
[----:B------:R-:W3:Y:S04]  /*14390*/  LDL.LU R6, [R1+0x18] ;  /* 0x0000180001067983 */ /* 0x000ee80000300800 */
[----:B------:R-:W4:Y:S04]  /*143a0*/  LDL.LU R3, [R1+0x3c] ;  /* 0x00003c0001037983 */ /* 0x000f280000300800 */
[----:B------:R-:W5:Y:S04]  /*143b0*/  LDL.LU R5, [R1+0x14] ;  /* 0x0000140001057983 */ /* 0x000f680000300800 */
[----:B------:R-:W5:Y:S01]  /*143c0*/  LDL.LU R4, [R1+0x40] ;  /* 0x0000400001047983 */ /* 0x000f620000300800 */
[----:B------:R-:W-:Y:S01]  /*143d0*/  BSSY B2, `(.L_x_10567) ;  /* 0x00000c3000027945 */ /* 0x000fe20003800000 */
[----:B--2---:R-:W-:-:S04]  /*143e0*/  VIADD R2, R2, 0x1 ;  /* 0x0000000102027836 */ /* 0x004fc80000000000 */
[----:B---3--:R-:W-:Y:S01]  /*143f0*/  IMAD R2, R2, R6, RZ ;  /* 0x0000000602027224 */ /* 0x008fe200078e02ff */
[----:B----4-:R-:W-:-:S04]  /*14400*/  LOP3.LUT R3, RZ, R3, RZ, 0x33, !PT ;  /* 0x00000003ff037212 */ /* 0x010fc800078e33ff */
[----:B------:R-:W-:-:S04]  /*14410*/  LOP3.LUT R2, RZ, R2, RZ, 0x33, !PT ;  /* 0x00000002ff027212 */ /* 0x000fc800078e33ff */
[----:B-----5:R-:W-:Y:S02]  /*14420*/  VIADDMNMX R2, R2, -R5, R3, !PT ;  /* 0x8000000502027246 */ /* 0x020fe40007800103 */
[----:B------:R-:W-:-:S04]  /*14430*/  LOP3.LUT R3, RZ, R4, RZ, 0x33, !PT ;  /* 0x00000004ff037212 */ /* 0x000fc800078e33ff */
[----:B------:R-:W-:Y:S02]  /*14440*/  VIMNMX R6, R2, R3, !PT ;  /* 0x0000000302067248 */ /* 0x000fe40007fe0100 */
[----:B------:R-:W-:-:S04]  /*14450*/  LOP3.LUT R3, RZ, R29, RZ, 0x33, !PT ;  /* 0x0000001dff037212 */ /* 0x000fc800078e33ff */
[----:B------:R-:W-:Y:S02]  /*14460*/  VIADDMNMX R10, R6, 0x2, R3, !PT ;  /* 0x00000002060a7846 */ /* 0x000fe40007800103 */
[----:B------:R-:W-:-:S05]  /*14470*/  LOP3.LUT R3, RZ, R6, RZ, 0x33, !PT ;  /* 0x00000006ff037212 */ /* 0x000fca00078e33ff */
[----:B------:R-:W-:-:S05]  /*14480*/  IMAD.IADD R3, R10, 0x1, R3 ;  /* 0x000000010a037824 */ /* 0x000fca00078e0203 */
[----:B------:R-:W-:-:S04]  /*14490*/  LOP3.LUT R3, R3, 0x1, RZ, 0xc0, !PT ;  /* 0x0000000103037812 */ /* 0x000fc800078ec0ff */
[----:B------:R-:W-:-:S13]  /*144a0*/  ISETP.NE.U32.AND P0, PT, R3, 0x1, PT ;  /* 0x000000010300780c */ /* 0x000fda0003f05070 */
[----:B------:R-:W-:Y:S05]  /*144b0*/  @P0 BRA `(.L_x_10568) ;  /* 0x0000000800d00947 */ /* 0x000fea0003800000 */
[----:B------:R-:W2:Y:S01]  /*144c0*/  LDL R4, [R1] ;  /* 0x0000000001047983 */ /* 0x000ea20000100800 */
[----:B------:R-:W-:Y:S01]  /*144d0*/  VIADD R7, R18, 0x1 ;  /* 0x0000000112077836 */ /* 0x000fe20000000000 */
[----:B------:R-:W-:Y:S04]  /*144e0*/  BSSY B1, `(.L_x_10569) ;  /* 0x00000ad000017945 */ /* 0x000fe80003800000 */
[----:B------:R-:W-:-:S04]  /*144f0*/  ISETP.NE.AND P0, PT, R7, 0x2, PT ;  /* 0x000000020700780c */ /* 0x000fc80003f05270 */
[----:B------:R-:W-:Y:S02]  /*14500*/  SEL R9, RZ, 0x1, P0 ;  /* 0x00000001ff097807 */ /* 0x000fe40000000000 */
[----:B------:R-:W-:Y:S02]  /*14510*/  SEL R7, R7, RZ, P0 ;  /* 0x000000ff07077207 */ /* 0x000fe40000000000 */
[----:B------:R-:W-:Y:S02]  /*14520*/  LOP3.LUT R9, R28, R9, RZ, 0x3c, !PT ;  /* 0x000000091c097212 */ /* 0x000fe400078e3cff */
[----:B--2---:R-:W-:-:S13]  /*14530*/  LOP3.LUT P1, RZ, R4, 0x1, RZ, 0xc0, !PT ;  /* 0x0000000104ff7812 */ /* 0x004fda000782c0ff */
[----:B------:R-:W-:Y:S05]  /*14540*/  @!P1 BRA `(.L_x_10570) ;  /* 0x0000000800989947 */ /* 0x000fea0003800000 */
[----:B------:R-:W-:Y:S01]  /*14550*/  ULDC.64 UR4, c[0x0][0x418] ;  /* 0x0001060000047ab9 */ /* 0x000fe20000000a00 */
[----:B------:R-:W-:Y:S01]  /*14560*/  IMAD.MOV.U32 R5, RZ, RZ, R19 ;  /* 0x000000ffff057224 */ /* 0x000fe200078e0013 */
[----:B------:R-:W-:-:S04]  /*14570*/  ISETP.NE.U32.AND P0, PT, RZ, UR4, PT ;  /* 0x00000004ff007c0c */ /* 0x000fc8000bf05070 */
[----:B------:R-:W-:-:S13]  /*14580*/  ISETP.NE.AND.EX P0, PT, RZ, UR5, PT, P0 ;  /* 0x00000005ff007c0c */ /* 0x000fda000bf05300 */
[----:B------:R-:W-:Y:S05]  /*14590*/  @!P0 BRA `(.L_x_10571) ;  /* 0x0000000000448947 */ /* 0x000fea0003800000 */
[----:B------:R-:W0:Y:S01]  /*145a0*/  LDC R5, c[0x0][0x43c] ;  /* 0x00010f00ff057b82 */ /* 0x000e220000000800 */
[----:B------:R-:W-:Y:S01]  /*145b0*/  ULDC.64 UR6, c[0x0][0x428] ;  /* 0x00010a0000067ab9 */ /* 0x000fe20000000a00 */
[----:B0-----:R-:W-:-:S13]  /*145c0*/  ISETP.NE.AND P0, PT, R5, 0x1, PT ;  /* 0x000000010500780c */ /* 0x001fda0003f05270 */
[----:B------:R-:W0:Y:S02]  /*145d0*/  @P0 LDC.64 R2, c[0x0][0x440] ;  /* 0x00011000ff020b82 */ /* 0x000e240000000a00 */
[----:B0-----:R-:W-:-:S04]  /*145e0*/  @P0 IMAD.HI.U32 R4, R0, R2, RZ ;  /* 0x0000000200040227 */ /* 0x001fc800078e00ff */
[----:B------:R-:W-:Y:S01]  /*145f0*/  IMAD.MOV.U32 R2, RZ, RZ, R0 ;  /* 0x000000ffff027224 */ /* 0x000fe200078e0000 */
[----:B------:R-:W-:Y:S01]  /*14600*/  @P0 SHF.R.U32.HI R2, RZ, R3, R4 ;  /* 0x00000003ff020219 */ /* 0x000fe20000011604 */
[----:B------:R-:W-:-:S04]  /*14610*/  IMAD R4, R25, UR6, RZ ;  /* 0x0000000619047c24 */ /* 0x000fc8000f8e02ff */
[----:B------:R-:W-:Y:S02]  /*14620*/  IMAD.MOV R3, RZ, RZ, -R2 ;  /* 0x000000ffff037224 */ /* 0x000fe400078e0a02 */
[----:B------:R-:W-:Y:S02]  /*14630*/  IMAD R4, R23, UR7, R4 ;  /* 0x0000000717047c24 */ /* 0x000fe4000f8e0204 */
[----:B------:R-:W-:Y:S01]  /*14640*/  IMAD R0, R5, R3, R0 ;  /* 0x0000000305007224 */ /* 0x000fe200078e0200 */
[----:B------:R-:W-:-:S03]  /*14650*/  SHF.R.S32.HI R3, RZ, 0x1f, R2 ;  /* 0x0000001fff037819 */ /* 0x000fc60000011402 */
[----:B------:R-:W-:-:S04]  /*14660*/  IMAD.WIDE.U32 R2, R23, UR6, R2 ;  /* 0x0000000617027c25 */ /* 0x000fc8000f8e0002 */
[----:B------:R-:W-:Y:S01]  /*14670*/  IMAD.IADD R3, R4, 0x1, R3 ;  /* 0x0000000104037824 */ /* 0x000fe200078e0203 */
[----:B------:R-:W-:-:S04]  /*14680*/  LEA R4, P0, R2, UR4, 0x2 ;  /* 0x0000000402047c11 */ /* 0x000fc8000f8010ff */
[----:B------:R-:W-:-:S06]  /*14690*/  LEA.HI.X R5, R2, UR5, R3, 0x2, P0 ;  /* 0x0000000502057c11 */ /* 0x000fcc00080f1403 */
[----:B------:R0:W5:Y:S03]  /*146a0*/  LDG.E R5, desc[UR52][R4.64] ;  /* 0x0000003404057981 */ /* 0x000166000c1e1900 */
.L_x_10571:
[----:B------:R-:W-:Y:S01]  /*146b0*/  IMAD R3, R7, 0x8, R17 ;  /* 0x0000000807037824 */ /* 0x000fe200078e0211 */
[----:B------:R-:W-:Y:S01]  /*146c0*/  SHF.L.U32 R2, R9, 0x1f, RZ ;  /* 0x0000001f09027819 */ /* 0x000fe200000006ff */
[----:B------:R-:W-:Y:S03]  /*146d0*/  BSSY B3, `(.L_x_10572) ;  /* 0x0000003000037945 */ /* 0x000fe60003800000 */
[----:B------:R-:W1:Y:S02]  /*146e0*/  SYNCS.PHASECHK.TRANS64.TRYWAIT P0, [R3+URZ+0x2d840], R2 ;  /* 0x02d84002030075a7 */ /* 0x000e64000800017f */
[----:B-1----:R-:W-:Y:S05]  /*146f0*/  @!P0 BRA `(.L_x_10573) ;  /* 0x0000004400d08947 */ /* 0x002fea0003800000 */
.L_x_10680:
[----:B------:R-:W-:Y:S05]  /*14700*/  BSYNC B3 ;  /* 0x0000000000037941 */ /* 0x000fea0003800000 */
.L_x_10572:
        /* <DEDUP_REMOVED lines=12> */
.L_x_10575:
[----:B------:R-:W-:Y:S05]  /*147d0*/  BSYNC B3 ;  /* 0x0000000000037941 */ /* 0x000fea0003800000 */
.L_x_10574:
        /* <DEDUP_REMOVED lines=11> */
.L_x_10576:
        /* <DEDUP_REMOVED lines=16> */
.L_x_10577:
        /* <DEDUP_REMOVED lines=16> */
.L_x_10578:
        /* <DEDUP_REMOVED lines=15> */
.L_x_10681:
[----:B------:R-:W-:Y:S05]  /*14b80*/  BSYNC B3 ;  /* 0x0000000000037941 */ /* 0x000fea0003800000 */
.L_x_10579:
        /* <DEDUP_REMOVED lines=12> */
.L_x_10582:
[----:B------:R-:W-:Y:S05]  /*14c50*/  BSYNC B3 ;  /* 0x0000000000037941 */ /* 0x000fea0003800000 */
.L_x_10581:
        /* <DEDUP_REMOVED lines=11> */
.L_x_10583:
        /* <DEDUP_REMOVED lines=15> */
.L_x_10584:
        /* <DEDUP_REMOVED lines=15> */
.L_x_10585:
        /* <DEDUP_REMOVED lines=12> */
.L_x_10570:
[----:B------:R-:W-:Y:S05]  /*14fb0*/  BSYNC B1 ;  /* 0x0000000000017941 */ /* 0x000fea0003800000 */
.L_x_10569:
[----:B------:R-:W2:Y:S01]  /*14fc0*/  LDL.LU R0, [R1+0x1c] ;  /* 0x00001c0001007983 */ /* 0x000ea20000300800 */
[----:B------:R-:W-:Y:S02]  /*14fd0*/  IMAD.MOV.U32 R18, RZ, RZ, R7 ;  /* 0x000000ffff127224 */ /* 0x000fe400078e0007 */
[----:B------:R-:W-:Y:S02]  /*14fe0*/  IMAD.MOV.U32 R28, RZ, RZ, R9 ;  /* 0x000000ffff1c7224 */ /* 0x000fe400078e0009 */
[----:B--2---:R-:W-:-:S07]  /*14ff0*/  VIADD R0, R0, 0xfffffffd ;  /* 0xfffffffd00007836 */ /* 0x004fce0000000000 */
.L_x_10568:
[----:B------:R-:W-:Y:S05]  /*15000*/  BSYNC B2 ;  /* 0x0000000000027941 */ /* 0x000fea0003800000 */
.L_x_10567:
[----:B------:R-:W-:-:S05]  /*15010*/  VIADD R3, R10, 0xfffffffe ;  /* 0xfffffffe0a037836 */ /* 0x000fca0000000000 */
[----:B------:R-:W-:-:S13]  /*15020*/  ISETP.NE.AND P0, PT, R3, R6, PT ;  /* 0x000000060300720c */ /* 0x000fda0003f05270 */
[----:B------:R-:W-:Y:S05]  /*15030*/  @!P0 BRA `(.L_x_10566) ;  /* 0x00000014008c8947 */ /* 0x000fea0003800000 */
[----:B------:R-:W-:-:S07]  /*15040*/  IMAD.MOV.U32 R4, RZ, RZ, R19 ;  /* 0x000000ffff047224 */ /* 0x000fce00078e0013 */
.L_x_10620:
[----:B------:R-:W2:Y:S01]  /*15050*/  LDL R2, [R1] ;  /* 0x0000000001027983 */ /* 0x000ea20000100800 */
[----:B------:R-:W-:Y:S01]  /*15060*/  VIADD R6, R18, 0x1 ;  /* 0x0000000112067836 */ /* 0x000fe20000000000 */
[----:B------:R-:W-:Y:S05]  /*15070*/  YIELD ;  /* 0x0000000000007946 */ /* 0x000fea0003800000 */
[----:B------:R-:W-:Y:S01]  /*15080*/  ISETP.NE.AND P0, PT, R6, 0x2, PT ;  /* 0x000000020600780c */ /* 0x000fe20003f05270 */
[----:B------:R-:W-:Y:S03]  /*15090*/  BSSY B1, `(.L_x_10586) ;  /* 0x00000aa000017945 */ /* 0x000fe60003800000 */
[----:B------:R-:W-:-:S02]  /*150a0*/  SEL R7, RZ, 0x1, P0 ;  /* 0x00000001ff077807 */ /* 0x000fc40000000000 */
        /* <DEDUP_REMOVED lines=24> */
[----:B------:R-:W-:-:S05]  /*15230*/  LEA.HI.X R5, R2, UR5, R3, 0x2, P0 ;  /* 0x0000000502057c11 */ /* 0x000fca00080f1403 */
[----:B------:R0:W5:Y:S04]  /*15240*/  LDG.E R4, desc[UR52][R4.64] ;  /* 0x0000003404047981 */ /* 0x000168000c1e1900 */
.L_x_10588:
[----:B------:R-:W-:Y:S01]  /*15250*/  IMAD R3, R6, 0x8, R17 ;  /* 0x0000000806037824 */ /* 0x000fe200078e0211 */
[----:B------:R-:W-:Y:S01]  /*15260*/  SHF.L.U32 R2, R7, 0x1f, RZ ;  /* 0x0000001f07027819 */ /* 0x000fe200000006ff */
[----:B------:R-:W-:Y:S03]  /*15270*/  BSSY B2, `(.L_x_10589) ;  /* 0x0000003000027945 */ /* 0x000fe60003800000 */
[----:B------:R-:W1:Y:S02]  /*15280*/  SYNCS.PHASECHK.TRANS64.TRYWAIT P0, [R3+URZ+0x2d840], R2 ;  /* 0x02d84002030075a7 */ /* 0x000e64000800017f */
[----:B-1----:R-:W-:Y:S05]  /*15290*/  @!P0 BRA `(.L_x_10590) ;  /* 0x0000003c00108947 */ /* 0x002fea0003800000 */
.L_x_10682:
[----:B------:R-:W-:Y:S05]  /*152a0*/  BSYNC B2 ;  /* 0x0000000000027941 */ /* 0x000fea0003800000 */
.L_x_10589:
        /* <DEDUP_REMOVED lines=12> */
.L_x_10592:
[----:B------:R-:W-:Y:S05]  /*15370*/  BSYNC B2 ;  /* 0x0000000000027941 */ /* 0x000fea0003800000 */
.L_x_10591:
        /* <DEDUP_REMOVED lines=11> */
.L_x_10593:
        /* <DEDUP_REMOVED lines=16> */
.L_x_10594:
        /* <DEDUP_REMOVED lines=16> */
.L_x_10595:
        /* <DEDUP_REMOVED lines=15> */
.L_x_10683:
[----:B------:R-:W-:Y:S05]  /*15720*/  BSYNC B2 ;  /* 0x0000000000027941 */ /* 0x000fea0003800000 */
.L_x_10596:
        /* <DEDUP_REMOVED lines=11> */
.L_x_10599:
[----:B------:R-:W-:Y:S05]  /*157e0*/  BSYNC B2 ;  /* 0x0000000000027941 */ /* 0x000fea0003800000 */
.L_x_10598:
        /* <DEDUP_REMOVED lines=10> */
.L_x_10600:
        /* <DEDUP_REMOVED lines=15> */
.L_x_10601:
        /* <DEDUP_REMOVED lines=15> */
.L_x_10602:
        /* <DEDUP_REMOVED lines=12> */
.L_x_10587:
[----:B------:R-:W-:Y:S05]  /*15b30*/  BSYNC B1 ;  /* 0x0000000000017941 */ /* 0x000fea0003800000 */
.L_x_10586:
[----:B------:R-:W2:Y:S01]  /*15b40*/  LDL R2, [R1] ;  /* 0x0000000001027983 */ /* 0x000ea20000100800 */
[----:B------:R-:W-:Y:S01]  /*15b50*/  VIADD R18, R6, 0x1 ;  /* 0x0000000106127836 */ /* 0x000fe20000000000 */
[----:B------:R-:W-:Y:S01]  /*15b60*/  BSSY B1, `(.L_x_10603) ;  /* 0x00000ad000017945 */ /* 0x000fe20003800000 */
[----:B------:R-:W-:-:S03]  /*15b70*/  VIADD R9, R0, 0xffffffff ;  /* 0xffffffff00097836 */ /* 0x000fc60000000000 */
        /* <DEDUP_REMOVED lines=28> */
.L_x_10605:
[----:B------:R-:W-:Y:S01]  /*15d40*/  IMAD R2, R18, 0x8, R17 ;  /* 0x0000000812027824 */ /* 0x000fe200078e0211 */
[----:B------:R-:W-:Y:S01]  /*15d50*/  SHF.L.U32 R3, R28, 0x1f, RZ ;  /* 0x0000001f1c037819 */ /* 0x000fe200000006ff */
[----:B------:R-:W-:Y:S03]  /*15d60*/  BSSY B2, `(.L_x_10606) ;  /* 0x0000003000027945 */ /* 0x000fe60003800000 */
[----:B------:R-:W1:Y:S02]  /*15d70*/  SYNCS.PHASECHK.TRANS64.TRYWAIT P0, [R2+URZ+0x2d840], R3 ;  /* 0x02d84003020075a7 */ /* 0x000e64000800017f */
[----:B-1----:R-:W-:Y:S05]  /*15d80*/  @!P0 BRA `(.L_x_10607) ;  /* 0x00000030007c8947 */ /* 0x002fea0003800000 */
.L_x_10684:
[----:B------:R-:W-:Y:S05]  /*15d90*/  BSYNC B2 ;  /* 0x0000000000027941 */ /* 0x000fea0003800000 */
.L_x_10606:
        /* <DEDUP_REMOVED lines=12> */
.L_x_10609:
[----:B------:R-:W-:Y:S05]  /*15e60*/  BSYNC B2 ;  /* 0x0000000000027941 */ /* 0x000fea0003800000 */
.L_x_10608:
        /* <DEDUP_REMOVED lines=12> */
.L_x_10610:
        /* <DEDUP_REMOVED lines=16> */
.L_x_10611:
        /* <DEDUP_REMOVED lines=16> */
.L_x_10612:
        /* <DEDUP_REMOVED lines=15> */
.L_x_10685:
[----:B------:R-:W-:Y:S05]  /*16220*/  BSYNC B2 ;  /* 0x0000000000027941 */ /* 0x000fea0003800000 */
.L_x_10613:
        /* <DEDUP_REMOVED lines=11> */
.L_x_10616:
[----:B------:R-:W-:Y:S05]  /*162e0*/  BSYNC B2 ;  /* 0x0000000000027941 */ /* 0x000fea0003800000 */
.L_x_10615:
        /* <DEDUP_REMOVED lines=10> */
.L_x_10617:
        /* <DEDUP_REMOVED lines=15> */
.L_x_10618:
        /* <DEDUP_REMOVED lines=15> */
.L_x_10619:
        /* <DEDUP_REMOVED lines=12> */
.L_x_10604:
[----:B------:R-:W-:Y:S05]  /*16630*/  BSYNC B1 ;  /* 0x0000000000017941 */ /* 0x000fea0003800000 */
.L_x_10603:
[----:B------:R-:W-:Y:S01]  /*16640*/  ISETP.GT.AND P0, PT, R9, R29, PT ;  /* 0x0000001d0900720c */ /* 0x000fe20003f04270 */
[----:B------:R-:W-:-:S12]  /*16650*/  VIADD R0, R0, 0xfffffffe ;  /* 0xfffffffe00007836 */ /* 0x000fd80000000000 */
[----:B------:R-:W-:Y:S05]  /*16660*/  @P0 BRA `(.L_x_10620) ;  /* 0xffffffe800780947 */ /* 0x000fea000383ffff */
.L_x_10566:
[----:B------:R-:W-:Y:S05]  /*16670*/  BSYNC B0 ;  /* 0x0000000000007941 */ /* 0x000fea0003800000 */
.L_x_10565:
[----:B------:R-:W0:Y:S01]  /*16680*/  S2R R2, SR_TID.X ;  /* 0x0000000000027919 */ /* 0x000e220000002100 */
[----:B------:R-:W-:Y:S01]  /*16690*/  BSSY B0, `(.L_x_10621) ;  /* 0x0000010000007945 */ /* 0x000fe20003800000 */
[----:B0-----:R-:W-:-:S04]  /*166a0*/  LOP3.LUT R6, R2, 0x7f, RZ, 0xc0, !PT ;  /* 0x0000007f02067812 */ /* 0x001fc800078ec0ff */
[----:B------:R-:W-:-:S13]  /*166b0*/  ISETP.NE.AND P0, PT, R6, RZ, PT ;  /* 0x000000ff0600720c */ /* 0x000fda0003f05270 */
[----:B------:R-:W-:Y:S05]  /*166c0*/  @P0 BRA `(.L_x_10622) ;  /* 0x0000000000300947 */ /* 0x000fea0003800000 */
[----:B------:R-:W0:Y:S01]  /*166d0*/  S2R R5, SR_LANEID ;  /* 0x0000000000057919 */ /* 0x000e220000000000 */
        /* <DEDUP_REMOVED lines=11> */
.L_x_10622:
[----:B------:R-:W-:Y:S05]  /*16790*/  BSYNC B0 ;  /* 0x0000000000007941 */ /* 0x000fea0003800000 */
.L_x_10621:
[----:B------:R-:W2:Y:S01]  /*167a0*/  LDL R0, [R1] ;  /* 0x0000000001007983 */ /* 0x000ea20000100800 */
[----:B------:R-:W-:Y:S01]  /*167b0*/  BSSY B0, `(.L_x_10623) ;  /* 0x0000046000007945 */ /* 0x000fe20003800000 */
[----:B--2---:R-:W-:-:S13]  /*167c0*/  LOP3.LUT P0, RZ, R0, 0x1, RZ, 0xc0, !PT ;  /* 0x0000000100ff7812 */ /* 0x004fda000780c0ff */
[----:B------:R-:W-:Y:S05]  /*167d0*/  @!P0 BRA `(.L_x_10624) ;  /* 0x00000004000c8947 */ /* 0x000fea0003800000 */
[----:B------:R-:W-:Y:S01]  /*167e0*/  IMAD R3, R18, 0x8, R17 ;  /* 0x0000000812037824 */ /* 0x000fe200078e0211 */
[----:B------:R-:W-:Y:S01]  /*167f0*/  SHF.L.U32 R0, R28, 0x1f, RZ ;  /* 0x0000001f1c007819 */ /* 0x000fe200000006ff */
[----:B------:R-:W-:Y:S01]  /*16800*/  BSSY B1, `(.L_x_10625) ;  /* 0x0000004000017945 */ /* 0x000fe20003800000 */
[----:B------:R-:W-:Y:S02]  /*16810*/  ISETP.NE.AND P1, PT, R6, RZ, PT ;  /* 0x000000ff0600720c */ /* 0x000fe40003f25270 */
[----:B------:R-:W0:Y:S02]  /*16820*/  SYNCS.PHASECHK.TRANS64.TRYWAIT P0, [R3+URZ+0x2d860], R0 ;  /* 0x02d86000030075a7 */ /* 0x000e24000800017f */
[----:B0-----:R-:W-:Y:S09]  /*16830*/  @!P0 BRA `(.L_x_10626) ;  /* 0x0000002400f88947 */ /* 0x001ff20003800000 */
.L_x_10686:
[----:B------:R-:W-:Y:S05]  /*16840*/  BSYNC B1 ;  /* 0x0000000000017941 */ /* 0x000fea0003800000 */
.L_x_10625:
[----:B------:R-:W-:Y:S04]  /*16850*/  BSSY B1, `(.L_x_10627) ;  /* 0x0000009000017945 */ /* 0x000fe80003800000 */
[----:B------:R-:W-:Y:S05]  /*16860*/  @P1 BRA `(.L_x_10628) ;  /* 0x00000000001c1947 */ /* 0x000fea0003800000 */
[----:B------:R-:W1:Y:S01]  /*16870*/  S2R R2, SR_TID.X ;  /* 0x0000000000027919 */ /* 0x000e620000002100 */
[----:B0-----:R-:W-:-:S04]  /*16880*/  IMAD.MOV.U32 R0, RZ, RZ, 0x6000 ;  /* 0x00006000ff007424 */ /* 0x001fc800078e00ff */
[----:B------:R2:W-:Y:S01]  /*16890*/  SYNCS.ARRIVE.TRANS64 RZ, [R3+URZ+0x2d850], R0 ;  /* 0x02d8500003ff79a7 */ /* 0x0005e2000800003f */
[----:B-1----:R-:W-:-:S04]  /*168a0*/  LOP3.LUT R2, R2, 0x1f, RZ, 0xc0, !PT ;  /* 0x0000001f02027812 */ /* 0x002fc800078ec0ff */
[----:B------:R-:W-:-:S13]  /*168b0*/  ISETP.NE.AND P0, PT, R2, RZ, PT ;  /* 0x000000ff0200720c */ /* 0x000fda0003f05270 */
[----:B--2---:R-:W-:Y:S05]  /*168c0*/  @!P0 BRA `(.L_x_10628) ;  /* 0x0000000000048947 */ /* 0x004fea0003800000 */
[----:B------:R-:W-:Y:S01]  /*168d0*/  BPT.TRAP 0x1 ;  /* 0x000000040000795c */ /* 0x000fe20000300000 */
.L_x_10628:
[----:B------:R-:W-:Y:S05]  /*168e0*/  BSYNC B1 ;  /* 0x0000000000017941 */ /* 0x000fea0003800000 */
.L_x_10627:
[----:B0-----:R-:W-:Y:S01]  /*168f0*/  IMAD R0, R18, 0x6000, R17 ;  /* 0x0000600012007824 */ /* 0x001fe200078e0211 */
        /* <DEDUP_REMOVED lines=9> */
.L_x_10629:
        /* <DEDUP_REMOVED lines=15> */
.L_x_10630:
        /* <DEDUP_REMOVED lines=15> */
.L_x_10631:
        /* <DEDUP_REMOVED lines=10> */
.L_x_10624:
[----:B------:R-:W-:Y:S05]  /*16c10*/  BSYNC B0 ;  /* 0x0000000000007941 */ /* 0x000fea0003800000 */
.L_x_10623:
[----:B------:R-:W-:-:S05]  /*16c20*/  VIADD R18, R18, 0x1 ;  /* 0x0000000112127836 */ /* 0x000fca0000000000 */
[----:B------:R-:W-:-:S04]  /*16c30*/  ISETP.NE.AND P0, PT, R18, 0x2, PT ;  /* 0x000000021200780c */ /* 0x000fc80003f05270 */
[----:B------:R-:W-:Y:S02]  /*16c40*/  SEL R3, RZ, 0x1, P0 ;  /* 0x00000001ff037807 */ /* 0x000fe40000000000 */
[----:B------:R-:W-:Y:S02]  /*16c50*/  SEL R18, R18, RZ, P0 ;  /* 0x000000ff12127207 */ /* 0x000fe40000000000 */
[----:B------:R-:W-:-:S07]  /*16c60*/  LOP3.LUT R28, R28, R3, RZ, 0x3c, !PT ;  /* 0x000000031c1c7212 */ /* 0x000fce00078e3cff */
.L_x_10547:
[----:B------:R-:W-:Y:S05]  /*16c70*/  BSYNC B7 ;  /* 0x0000000000077941 */ /* 0x000fea0003800000 */
.L_x_10545:
[----:B------:R-:W3:Y:S02]  /*16c80*/  LDL R0, [R1] ;  /* 0x0000000001007983 */ /* 0x000ee40000100800 */
        /* <DEDUP_REMOVED lines=11> */
.L_x_10632:
[----:B------:R-:W3:Y:S01]  /*16d40*/  S2R R0, SR_TID.X ;  /* 0x0000000000007919 */ /* 0x000ee20000002100 */
[----:B------:R-:W-:Y:S01]  /*16d50*/  UMOV UR4, 0xffffffff ;  /* 0xffffffff00047882 */ /* 0x000fe20000000000 */
[----:B---3--:R-:W-:-:S04]  /*16d60*/  LOP3.LUT R8, R0, 0x1f, RZ, 0xc0, !PT ;  /* 0x0000001f00087812 */ /* 0x008fc800078ec0ff */
[----:B------:R-:W-:Y:S01]  /*16d70*/  ISETP.NE.AND P0, PT, R8, 0x1f, PT ;  /* 0x0000001f0800780c */ /* 0x000fe20003f05270 */
[----:B------:R-:W-:-:S12]  /*16d80*/  BRA.DIV UR4, `(.L_x_10634) ;  /* 0x0000002204b87947 */ /* 0x000fd8000b800000 */
[----:B------:R-:W-:Y:S01]  /*16d90*/  IMAD.IADD R9, R27, 0x1, R8 ;  /* 0x000000011b097824 */ /* 0x000fe200078e0208 */
[----:B------:R-:W-:-:S04]  /*16da0*/  ULDC UR4, c[0x0][0xc3c] ;  /* 0x00030f0000047ab9 */ /* 0x000fc80000000800 */
[----:B------:R-:W-:-:S13]  /*16db0*/  ISETP.GE.OR P1, PT, R9, UR4, !P0 ;  /* 0x0000000409007c0c */ /* 0x000fda000c726670 */
[----:B------:R-:W3:Y:S08]  /*16dc0*/  @!P1 LDC.64 R2, c[0x0][0xc80] ;  /* 0x00032000ff029b82 */ /* 0x000ef00000000a00 */
[----:B01----:R-:W0:Y:S01]  /*16dd0*/  @!P1 LDC.64 R4, c[0x0][0xc78] ;  /* 0x00031e00ff049b82 */ /* 0x003e220000000a00 */
[----:B---3--:R-:W-:-:S05]  /*16de0*/  @!P1 IMAD.WIDE R2, R9, 0x4, R2 ;  /* 0x0000000409029825 */ /* 0x008fca00078e0202 */
[----:B------:R0:W3:Y:S02]  /*16df0*/  @!P1 LDG.E R7, desc[UR52][R2.64] ;  /* 0x0000003402079981 */ /* 0x0000e4000c1e1900 */
[----:B0-----:R-:W-:-:S05]  /*16e00*/  @!P1 IMAD.WIDE R2, R9, 0x4, R4 ;  /* 0x0000000409029825 */ /* 0x001fca00078e0204 */
[----:B------:R-:W4:Y:S01]  /*16e10*/  @!P1 LDG.E R4, desc[UR52][R2.64] ;  /* 0x0000003402049981 */ /* 0x000f22000c1e1900 */
        /* <DEDUP_REMOVED lines=9> */
[----:B---3--:R-:W-:Y:S02]  /*16eb0*/  @!P1 IMAD.MOV.U32 R25, RZ, RZ, R7 ;  /* 0x000000ffff199224 */ /* 0x008fe400078e0007 */
[----:B----4-:R-:W-:Y:S01]  /*16ec0*/  @!P1 IMAD.MOV.U32 R5, RZ, RZ, R4 ;  /* 0x000000ffff059224 */ /* 0x010fe200078e0004 */
        /* <DEDUP_REMOVED lines=18> */
.L_x_10696:
[----:B------:R-:W-:Y:S02]  /*16ff0*/  ULDC UR4, c[0x0][0xc38] ;  /* 0x00030e0000047ab9 */ /* 0x000fe40000000800 */
[----:B------:R-:W-:-:S04]  /*17000*/  IMAD.U32 R4, RZ, RZ, UR4 ;  /* 0x00000004ff047e24 */ /* 0x000fc8000f8e00ff */
[----:B-1----:R-:W-:-:S04]  /*17010*/  IMAD R3, R14, R4, RZ ;  /* 0x000000040e037224 */ /* 0x002fc800078e02ff */
[----:B------:R-:W-:-:S05]  /*17020*/  IMAD.IADD R6, R6, 0x1, R3 ;  /* 0x0000000106067824 */ /* 0x000fca00078e0203 */
[----:B------:R-:W-:-:S13]  /*17030*/  ISETP.GT.AND P6, PT, R6, R0, PT ;  /* 0x000000000600720c */ /* 0x000fda0003fc4270 */
[----:B------:R-:W-:Y:S05]  /*17040*/  @P6 BRA `(.L_x_10635) ;  /* 0x0000000000a46947 */ /* 0x000fea0003800000 */
.L_x_10638:
[----:B0-----:R-:W0:Y:S01]  /*17050*/  LDC R2, c[0x0][0xc3c] ;  /* 0x00030f00ff027b82 */ /* 0x001e220000000800 */
[----:B------:R-:W-:-:S05]  /*17060*/  VIADD R27, R27, 0x1f ;  /* 0x0000001f1b1b7836 */ /* 0x000fca0000000000 */
[----:B0-----:R-:W-:-:S13]  /*17070*/  ISETP.GE.AND P6, PT, R27, R2, PT ;  /* 0x000000021b00720c */ /* 0x001fda0003fc6270 */
[----:B------:R-:W-:Y:S05]  /*17080*/  @P6 BRA `(.L_x_10636) ;  /* 0x0000000800bc6947 */ /* 0x000fea0003800000 */
[----:B------:R-:W0:Y:S01]  /*17090*/  S2R R3, SR_TID.X ;  /* 0x0000000000037919 */ /* 0x000e220000002100 */
[----:B------:R-:W-:Y:S01]  /*170a0*/  IMAD.MOV.U32 R25, RZ, RZ, RZ ;  /* 0x000000ffff197224 */ /* 0x000fe200078e00ff */
[----:B0-----:R-:W-:-:S05]  /*170b0*/  LOP3.LUT R3, R3, 0x1f, RZ, 0xc0, !PT ;  /* 0x0000001f03037812 */ /* 0x001fca00078ec0ff */
[----:B------:R-:W-:-:S05]  /*170c0*/  IMAD.IADD R7, R27, 0x1, R3 ;  /* 0x000000011b077824 */ /* 0x000fca00078e0203 */
[----:B------:R-:W-:-:S13]  /*170d0*/  ISETP.GE.OR P6, PT, R7, R2, !P0 ;  /* 0x000000020700720c */ /* 0x000fda00047c6670 */
[----:B------:R-:W0:Y:S08]  /*170e0*/  @!P6 LDC.64 R2, c[0x0][0xc80] ;  /* 0x00032000ff02eb82 */ /* 0x000e300000000a00 */
[----:B------:R-:W1:Y:S01]  /*170f0*/  @!P6 LDC.64 R4, c[0x0][0xc78] ;  /* 0x00031e00ff04eb82 */ /* 0x000e620000000a00 */
[----:B0-----:R-:W-:-:S05]  /*17100*/  @!P6 IMAD.WIDE R2, R7, 0x4, R2 ;  /* 0x000000040702e825 */ /* 0x001fca00078e0202 */
[----:B------:R1:W3:Y:S02]  /*17110*/  @!P6 LDG.E R25, desc[UR52][R2.64] ;  /* 0x000000340219e981 */ /* 0x0002e4000c1e1900 */
[----:B-1----:R-:W-:-:S04]  /*17120*/  @!P6 IMAD.WIDE R2, R7, 0x4, R4 ;  /* 0x000000040702e825 */ /* 0x002fc800078e0204 */
[----:B------:R-:W-:-:S06]  /*17130*/  IMAD.MOV.U32 R5, RZ, RZ, RZ ;  /* 0x000000ffff057224 */ /* 0x000fcc00078e00ff */
[----:B------:R-:W3:Y:S01]  /*17140*/  @!P6 LDG.E R5, desc[UR52][R2.64] ;  /* 0x000000340205e981 */ /* 0x000ee2000c1e1900 */
[----:B------:R-:W-:Y:S01]  /*17150*/  UMOV UR4, 0xffffffff ;  /* 0xffffffff00047882 */ /* 0x000fe20000000000 */
[----:B---3--:R-:W-:Y:S02]  /*17160*/  IMAD R13, R5, R25, RZ ;  /* 0x00000019050d7224 */ /* 0x008fe400078e02ff */
        /* <DEDUP_REMOVED lines=17> */
.L_x_10704:
[----:B------:R-:W-:Y:S02]  /*17280*/  ULDC UR4, c[0x0][0xc38] ;  /* 0x00030e0000047ab9 */ /* 0x000fe40000000800 */
[----:B------:R-:W-:-:S04]  /*17290*/  IMAD.U32 R4, RZ, RZ, UR4 ;  /* 0x00000004ff047e24 */ /* 0x000fc8000f8e00ff */
[----:B-1----:R-:W-:-:S04]  /*172a0*/  IMAD R3, R14, R4, RZ ;  /* 0x000000040e037224 */ /* 0x002fc800078e02ff */
[----:B------:R-:W-:-:S05]  /*172b0*/  IMAD.IADD R6, R3, 0x1, R6 ;  /* 0x0000000103067824 */ /* 0x000fca00078e0206 */
[----:B------:R-:W-:-:S13]  /*172c0*/  ISETP.GT.AND P6, PT, R6, R0, PT ;  /* 0x000000000600720c */ /* 0x000fda0003fc4270 */
[----:B------:R-:W-:Y:S05]  /*172d0*/  @!P6 BRA `(.L_x_10638) ;  /* 0xfffffffc005ce947 */ /* 0x000fea000383ffff */
.L_x_10635:
[----:B------:R-:W-:Y:S01]  /*172e0*/  IMAD.IADD R6, R6, 0x1, -R3 ;  /* 0x0000000106067824 */ /* 0x000fe200078e0a03 */
[----:B------:R-:W-:-:S03]  /*172f0*/  UMOV UR4, 0xffffffff ;  /* 0xffffffff00047882 */ /* 0x000fc60000000000 */
[----:B------:R-:W-:-:S05]  /*17300*/  IMAD R3, R2, R4, R6 ;  /* 0x0000000402037224 */ /* 0x000fca00078e0206 */
[----:B------:R-:W-:Y:S01]  /*17310*/  ISETP.GT.AND P6, PT, R3, R0, PT ;  /* 0x000000000300720c */ /* 0x000fe20003fc4270 */
[----:B------:R-:W-:-:S12]  /*17320*/  BRA.DIV UR4, `(.L_x_10639) ;  /* 0x0000002604407947 */ /* 0x000fd8000b800000 */
[----:B------:R-:W-:-:S04]  /*17330*/  VOTE.ANY R3, PT, !P6 ;  /* 0x0000000000037806 */ /* 0x000fc800070e0100 */
[----:B------:R-:W1:Y:S02]  /*17340*/  POPC R7, R3 ;  /* 0x0000000300077309 */ /* 0x000e640000000000 */
[----:B-1----:R1:W3:Y:S01]  /*17350*/  SHFL.IDX PT, R25, R25, R7, 0x1f ;  /* 0x00001f0719197589 */ /* 0x0022e200000e0000 */
[----:B------:R-:W-:-:S03]  /*17360*/  IMAD.IADD R27, R7, 0x1, R27 ;  /* 0x00000001071b7824 */ /* 0x000fc600078e021b */
[----:B------:R1:W4:Y:S04]  /*17370*/  SHFL.IDX PT, R5, R5, R7, 0x1f ;  /* 0x00001f0705057589 */ /* 0x00032800000e0000 */
.L_x_10709:
[----:B------:R-:W-:-:S13]  /*17380*/  ISETP.NE.AND P0, PT, R3, RZ, PT ;  /* 0x000000ff0300720c */ /* 0x000fda0003f05270 */
[----:B------:R-:W-:Y:S05]  /*17390*/  @!P0 BRA `(.L_x_10640) ;  /* 0x0000000000108947 */ /* 0x000fea0003800000 */
[----:B------:R-:W-:Y:S01]  /*173a0*/  UMOV UR4, 0xffffffff ;  /* 0xffffffff00047882 */ /* 0x000fe20000000000 */
[----:B--2---:R-:W-:Y:S02]  /*173b0*/  VIADD R12, R7, 0xffffffff ;  /* 0xffffffff070c7836 */ /* 0x004fe40000000000 */
[----:B------:R-:W-:Y:S05]  /*173c0*/  BRA.DIV UR4, `(.L_x_10641) ;  /* 0x0000002604787947 */ /* 0x000fea000b800000 */
[----:B------:R2:W0:Y:S02]  /*173d0*/  SHFL.IDX PT, R24, R2, R12, 0x1f ;  /* 0x00001f0c02187589 */ /* 0x00042400000e0000 */
.L_x_10640:
[----:B----4-:R-:W-:Y:S01]  /*173e0*/  ISETP.NE.AND P0, PT, R5, 0x1, PT ;  /* 0x000000010500780c */ /* 0x010fe20003f05270 */
[----:B0-----:R-:W-:-:S04]  /*173f0*/  IMAD R24, R24, R4, R6 ;  /* 0x0000000418187224 */ /* 0x001fc800078e0206 */
[----:B------:R-:W-:-:S08]  /*17400*/  IMAD.IADD R0, R0, 0x1, -R24 ;  /* 0x0000000100007824 */ /* 0x000fd000078e0a18 */
[----:B------:R-:W-:Y:S05]  /*17410*/  @!P0 BRA `(.L_x_10642) ;  /* 0x0000000000dc8947 */ /* 0x000fea0003800000 */
[----:B---3--:R-:W-:Y:S01]  /*17420*/  IABS R4, R25 ;  /* 0x0000001900047213 */ /* 0x008fe20000000000 */
[----:B--2---:R-:W-:Y:S01]  /*17430*/  IMAD.MOV.U32 R2, RZ, RZ, RZ ;  /* 0x000000ffff027224 */ /* 0x004fe200078e00ff */
[----:B------:R-:W-:Y:S02]  /*17440*/  IABS R6, R5 ;  /* 0x0000000500067213 */ /* 0x000fe40000000000 */
[----:B-1----:R-:W0:Y:S08]  /*17450*/  I2F.RP R7, R4 ;  /* 0x0000000400077306 */ /* 0x002e300000209400 */
[----:B------:R-:W-:Y:S08]  /*17460*/  I2F.RP R10, R6 ;  /* 0x00000006000a7306 */ /* 0x000ff00000209400 */
[----:B0-----:R-:W0:Y:S02]  /*17470*/  MUFU.RCP R7, R7 ;  /* 0x0000000700077308 */ /* 0x001e240000001000 */
[----:B0-----:R-:W-:-:S06]  /*17480*/  VIADD R3, R7, 0xffffffe ;  /* 0x0ffffffe07037836 */ /* 0x001fcc0000000000 */
        /* <DEDUP_REMOVED lines=38> */
[----:B------:R-:W-:-:S04]  /*176f0*/  IMAD.MOV R3, RZ, RZ, -R7 ;  /* 0x000000ffff037224 */ /* 0x000fc800078e0a07 */
[----:B------:R-:W-:-:S08]  /*17700*/  IMAD R3, R25, R3, R0 ;  /* 0x0000000319037224 */ /* 0x000fd000078e0200 */
[----:B------:R-:W-:-:S04]  /*17710*/  @P0 VIADD R4, R4, 0x1 ;  /* 0x0000000104040836 */ /* 0x000fc80000000000 */
[----:B------:R-:W-:Y:S01]  /*17720*/  @!P2 IMAD.MOV R4, RZ, RZ, -R4 ;  /* 0x000000ffff04a224 */ /* 0x000fe200078e0a04 */
[----:B------:R-:W-:-:S05]  /*17730*/  @!P1 LOP3.LUT R4, RZ, R5, RZ, 0x33, !PT ;  /* 0x00000005ff049212 */ /* 0x000fca00078e33ff */
[--C-:B------:R-:W-:Y:S02]  /*17740*/  IMAD.MOV R2, RZ, RZ, -R4.reuse ;  /* 0x000000ffff027224 */ /* 0x100fe400078e0a04 */
[C---:B------:R-:W-:Y:S02]  /*17750*/  IMAD R4, R5.reuse, 0x1000000, R4 ;  /* 0x0100000005047824 */ /* 0x040fe400078e0204 */
[----:B------:R-:W-:-:S04]  /*17760*/  IMAD R5, R5, R2, R7 ;  /* 0x0000000205057224 */ /* 0x000fc800078e0207 */
[----:B------:R-:W-:Y:S01]  /*17770*/  IMAD R26, R5, 0x10000, R4 ;  /* 0x00010000051a7824 */ /* 0x000fe200078e0204 */
[----:B------:R-:W-:Y:S06]  /*17780*/  BRA `(.L_x_10643) ;  /* 0x0000000000f07947 */ /* 0x000fec0003800000 */
.L_x_10642:
[----:B--2---:R-:W0:Y:S02]  /*17790*/  LDC.64 R2, c[0x0][0xc90] ;  /* 0x00032400ff027b82 */ /* 0x004e240000000a00 */
[----:B0-----:R-:W-:-:S05]  /*177a0*/  IMAD.WIDE R2, R27, 0x4, R2 ;  /* 0x000000041b027825 */ /* 0x001fca00078e0202 */
[----:B------:R0:W3:Y:S02]  /*177b0*/  LDG.E R6, desc[UR52][R2.64] ;  /* 0x0000003402067981 */ /* 0x0000e4000c1e1900 */
[----:B0-----:R-:W-:Y:S02]  /*177c0*/  IMAD.MOV.U32 R2, RZ, RZ, RZ ;  /* 0x000000ffff027224 */ /* 0x001fe400078e00ff */
[----:B---3--:R-:W-:-:S05]  /*177d0*/  IMAD R5, R25, R6, RZ ;  /* 0x0000000619057224 */ /* 0x008fca00078e02ff */
[----:B-1----:R-:W-:-:S04]  /*177e0*/  IABS R7, R5 ;  /* 0x0000000500077213 */ /* 0x002fc80000000000 */
[----:B------:R-:W0:Y:S08]  /*177f0*/  I2F.RP R8, R7 ;  /* 0x0000000700087306 */ /* 0x000e300000209400 */
[----:B0-----:R-:W0:Y:S02]  /*17800*/  MUFU.RCP R8, R8 ;  /* 0x0000000800087308 */ /* 0x001e240000001000 */
[----:B0-----:R-:W-:-:S06]  /*17810*/  VIADD R9, R8, 0xffffffe ;  /* 0x0ffffffe08097836 */ /* 0x001fcc0000000000 */
[----:B------:R-:W0:Y:S02]  /*17820*/  F2I.FTZ.U32.TRUNC.NTZ R3, R9 ;  /* 0x0000000900037305 */ /* 0x000e24000021f000 */
[----:B0-----:R-:W-:-:S04]  /*17830*/  IMAD.MOV R10, RZ, RZ, -R3 ;  /* 0x000000ffff0a7224 */ /* 0x001fc800078e0a03 */
[----:B------:R-:W-:Y:S01]  /*17840*/  IMAD R11, R10, R7, RZ ;  /* 0x000000070a0b7224 */ /* 0x000fe200078e02ff */
[----:B------:R-:W-:-:S03]  /*17850*/  IABS R10, R5 ;  /* 0x00000005000a7213 */ /* 0x000fc60000000000 */
        /* <DEDUP_REMOVED lines=23> */
[----:B0-----:R-:W-:Y:S01]  /*179d0*/  VIADD R2, R8, 0xffffffe ;  /* 0x0ffffffe08027836 */ /* 0x001fe20000000000 */
[----:B------:R-:W-:-:S05]  /*179e0*/  IABS R8, R0 ;  /* 0x0000000000087213 */ /* 0x000fca0000000000 */
[----:B------:R0:W1:Y:S02]  /*179f0*/  F2I.FTZ.U32.TRUNC.NTZ R3, R2 ;  /* 0x0000000200037305 */ /* 0x000064000021f000 */
[----:B0-----:R-:W-:Y:S02]  /*17a00*/  IMAD.MOV.U32 R2, RZ, RZ, RZ ;  /* 0x000000ffff027224 */ /* 0x001fe400078e00ff */
[----:B-1----:R-:W-:-:S04]  /*17a10*/  IMAD.MOV R5, RZ, RZ, -R3 ;  /* 0x000000ffff057224 */ /* 0x002fc800078e0a03 */
[----:B------:R-:W-:-:S04]  /*17a20*/  IMAD R5, R5, R6, RZ ;  /* 0x0000000605057224 */ /* 0x000fc800078e02ff */
[----:B------:R-:W-:Y:S01]  /*17a30*/  IMAD.HI.U32 R3, R3, R5, R2 ;  /* 0x0000000503037227 */ /* 0x000fe200078e0002 */
[-C--:B------:R-:W-:Y:S02]  /*17a40*/  IABS R5, R4.reuse ;  /* 0x0000000400057213 */ /* 0x080fe40000000000 */
[----:B------:R-:W-:Y:S02]  /*17a50*/  LOP3.LUT R2, R0, R4, RZ, 0x3c, !PT ;  /* 0x0000000400027212 */ /* 0x000fe400078e3cff */
[----:B------:R-:W-:Y:S01]  /*17a60*/  IADD3 R0, R7, 0x1000000, R0 ;  /* 0x0100000007007810 */ /* 0x000fe20007ffe000 */
[----:B------:R-:W-:Y:S01]  /*17a70*/  IMAD.MOV R5, RZ, RZ, -R5 ;  /* 0x000000ffff057224 */ /* 0x000fe200078e0a05 */
[----:B------:R-:W-:Y:S01]  /*17a80*/  ISETP.GE.AND P2, PT, R2, RZ, PT ;  /* 0x000000ff0200720c */ /* 0x000fe20003f46270 */
        /* <DEDUP_REMOVED lines=11> */
[----:B------:R-:W-:-:S07]  /*17b40*/  IMAD R26, R3, R4, R0 ;  /* 0x00000004031a7224 */ /* 0x000fce00078e0200 */
.L_x_10643:
[----:B------:R-:W-:-:S05]  /*17b50*/  LOP3.LUT R0, RZ, R3, RZ, 0x33, !PT ;  /* 0x00000003ff007212 */ /* 0x000fca00078e33ff */
[----:B------:R-:W-:Y:S01]  /*17b60*/  IMAD.IADD R25, R25, 0x1, R0 ;  /* 0x0000000119197824 */ /* 0x000fe200078e0200 */
[----:B------:R-:W-:Y:S06]  /*17b70*/  BRA `(.L_x_10644) ;  /* 0x00000000001c7947 */ /* 0x000fec0003800000 */
.L_x_10636:
[----:B------:R-:W-:Y:S01]  /*17b80*/  UMOV UR4, URZ ;  /* 0x0000003f00047c82 */ /* 0x000fe20008000000 */
[----:B------:R-:W-:Y:S01]  /*17b90*/  UMOV UR5, URZ ;  /* 0x0000003f00057c82 */ /* 0x000fe20008000000 */
[----:B------:R-:W-:Y:S01]  /*17ba0*/  ULDC UR6, c[0x0][0xc3c] ;  /* 0x00030f0000067ab9 */ /* 0x000fe20000000800 */
[----:B------:R-:W-:Y:S02]  /*17bb0*/  IMAD.MOV.U32 R24, RZ, RZ, R0 ;  /* 0x000000ffff187224 */ /* 0x000fe400078e0000 */
[----:B------:R-:W-:Y:S02]  /*17bc0*/  IMAD.U32 R25, RZ, RZ, UR4 ;  /* 0x00000004ff197e24 */ /* 0x000fe4000f8e00ff */
[----:B------:R-:W-:Y:S02]  /*17bd0*/  IMAD.U32 R26, RZ, RZ, UR5 ;  /* 0x00000005ff1a7e24 */ /* 0x000fe4000f8e00ff */
[----:B------:R-:W-:-:S07]  /*17be0*/  IMAD.U32 R27, RZ, RZ, UR6 ;  /* 0x00000006ff1b7e24 */ /* 0x000fce000f8e00ff */
.L_x_10644:
[----:B------:R-:W0:Y:S01]  /*17bf0*/  S2R R0, SR_TID.X ;  /* 0x0000000000007919 */ /* 0x000e220000002100 */
[----:B------:R-:W-:Y:S05]  /*17c00*/  WARPSYNC.ALL ;  /* 0x0000000000007948 */ /* 0x000fea0003800000 */
[----:B------:R-:W-:Y:S01]  /*17c10*/  BAR.SYNC.DEFER_BLOCKING 0x4, 0x200 ;  /* 0x0108000000007b1d */ /* 0x000fe20000010000 */
[----:B0-----:R-:W-:-:S04]  /*17c20*/  LOP3.LUT R0, R0, 0x1f, RZ, 0xc0, !PT ;  /* 0x0000001f00007812 */ /* 0x001fc800078ec0ff */
[----:B------:R-:W-:-:S13]  /*17c30*/  ISETP.NE.AND P0, PT, R0, RZ, PT ;  /* 0x000000ff0000720c */ /* 0x000fda0003f05270 */
[----:B------:R-:W0:Y:S01]  /*17c40*/  @!P0 S2R R3, SR_CgaCtaId ;  /* 0x0000000000038919 */ /* 0x000e220000008800 */
[----:B------:R-:W-:-:S04]  /*17c50*/  @!P0 MOV R0, 0x400 ;  /* 0x0000040000008802 */ /* 0x000fc80000000f00 */
[----:B0-----:R-:W-:-:S05]  /*17c60*/  @!P0 LEA R17, R3, R0, 0x18 ;  /* 0x0000000003118211 */ /* 0x001fca00078ec0ff */
[----:B------:R0:W-:Y:S01]  /*17c70*/  @!P0 STS.128 [R17+0x2d8d0], R24 ;  /* 0x02d8d01811008388 */ /* 0x0001e20000000c00 */
[----:B------:R-:W-:Y:S06]  /*17c80*/  BAR.ARV 0x5, 0x200 ;  /* 0x0148000000007b1d */ /* 0x000fec0000002000 */
.L_x_10633:
[----:B------:R-:W-:Y:S02]  /*17c90*/  ULDC UR4, c[0x0][0xc3c] ;  /* 0x00030f0000047ab9 */ /* 0x000fe40000000800 */
[----:B----4-:R-:W-:-:S13]  /*17ca0*/  ISETP.GE.AND P0, PT, R27, UR4, PT ;  /* 0x000000041b007c0c */ /* 0x010fda000bf06270 */
[----:B------:R-:W-:Y:S05]  /*17cb0*/  @!P0 BRA `(.L_x_10645) ;  /* 0xffffffa000988947 */ /* 0x000fea000383ffff */
[----:B------:R-:W-:Y:S05]  /*17cc0*/  BSYNC B8 ;  /* 0x0000000000087941 */ /* 0x000fea0003800000 */
.L_x_10531:
[----:B--2---:R-:W2:Y:S01]  /*17cd0*/  LDL.LU R0, [R1+0x24] ;  /* 0x0000240001007983 */ /* 0x004ea20000300800 */
[----:B------:R-:W-:Y:S01]  /*17ce0*/  BSSY B0, `(.L_x_10646) ;  /* 0x000000b000007945 */ /* 0x000fe20003800000 */
[----:B0-----:R-:W0:Y:S01]  /*17cf0*/  S2R R5, SR_CgaCtaId ;  /* 0x0000000000057919 */ /* 0x001e220000008800 */
[----:B--2---:R-:W-:-:S05]  /*17d00*/  VIADD R0, R0, 0x1 ;  /* 0x0000000100007836 */ /* 0x004fca0000000000 */
        /* <DEDUP_REMOVED lines=8> */
.L_x_10712:
[----:B------:R-:W-:Y:S05]  /*17d90*/  BSYNC B0 ;  /* 0x0000000000007941 */ /* 0x000fea0003800000 */
.L_x_10646:
[----:B------:R-:W-:-:S03]  /*17da0*/  UMOV UR4, 0xffffffff ;  /* 0xffffffff00047882 */ /* 0x000fc60000000000 */
[----:B------:R-:W-:Y:S05]  /*17db0*/  BRA.DIV UR4, `(.L_x_10648) ;  /* 0x0000001e04387947 */ /* 0x000fea000b800000 */
[----:B0-----:R-:W0:Y:S02]  /*17dc0*/  S2R R0, SR_TID.X ;  /* 0x0000000000007919 */ /* 0x001e240000002100 */
[----:B0-----:R-:W-:-:S04]  /*17dd0*/  SHF.R.U32.HI R0, RZ, 0x5, R0 ;  /* 0x00000005ff007819 */ /* 0x001fc80000011600 */
[----:B------:R-:W-:-:S05]  /*17de0*/  LOP3.LUT R0, R0, 0x3, RZ, 0xc0, !PT ;  /* 0x0000000300007812 */ /* 0x000fca00078ec0ff */
[----:B------:R0:W2:Y:S02]  /*17df0*/  SHFL.IDX PT, R14, R0, RZ, 0x1f ;  /* 0x00001fff000e7589 */ /* 0x0000a400000e0000 */
.L_x_10715:
[----:B--2---:R-:W-:Y:S01]  /*17e00*/  ISETP.NE.AND P0, PT, R14, RZ, PT ;  /* 0x000000ff0e00720c */ /* 0x004fe20003f05270 */
[----:B------:R-:W-:-:S12]  /*17e10*/  BSSY B0, `(.L_x_10649) ;  /* 0x0000024000007945 */ /* 0x000fd80003800000 */
[----:B------:R-:W-:Y:S05]  /*17e20*/  @P0 BRA `(.L_x_10650) ;  /* 0x0000000000880947 */ /* 0x000fea0003800000 */
[----:B------:R-:W-:-:S03]  /*17e30*/  UMOV UR4, 0xffffffff ;  /* 0xffffffff00047882 */ /* 0x000fc60000000000 */
[----:B------:R-:W-:Y:S05]  /*17e40*/  BRA.DIV UR4, `(.L_x_10651) ;  /* 0x0000001e04487947 */ /* 0x000fea000b800000 */
[----:B------:R-:W-:-:S13]  /*17e50*/  ELECT P6, URZ, PT ;  /* 0x00000000003f782f */ /* 0x000fda00038c0000 */
.L_x_10718:
[----:B------:R-:W-:Y:S05]  /*17e60*/  @!P6 BRA `(.L_x_10650) ;  /* 0x000000000078e947 */ /* 0x000fea0003800000 */
[----:B------:R-:W-:-:S06]  /*17e70*/  ULOP3.LUT UR4, UR36, 0x2, URZ, 0xfc, !UPT ;  /* 0x0000000224047892 */ /* 0x000fcc000f8efc3f */
[----:B0-----:R-:W-:-:S05]  /*17e80*/  IMAD.U32 R0, RZ, RZ, UR4 ;  /* 0x00000004ff007e24 */ /* 0x001fca000f8e00ff */
[----:B------:R-:W-:-:S13]  /*17e90*/  ISETP.NE.AND P2, PT, R0, 0x3, PT ;  /* 0x000000030000780c */ /* 0x000fda0003f45270 */
[----:B------:R-:W-:Y:S05]  /*17ea0*/  @!P2 BRA `(.L_x_10652) ;  /* 0x000000000004a947 */ /* 0x000fea0003800000 */
[----:B------:R-:W-:Y:S01]  /*17eb0*/  BPT.TRAP 0x1 ;  /* 0x000000040000795c */ /* 0x000fe20000300000 */
.L_x_10652:
[----:B------:R-:W-:Y:S01]  /*17ec0*/  VIADD R3, R9, 0x2d840 ;  /* 0x0002d84009037836 */ /* 0x000fe20000000000 */
[----:B------:R-:W-:Y:S01]  /*17ed0*/  SHF.L.U32 R2, R28, 0x1f, RZ ;  /* 0x0000001f1c027819 */ /* 0x000fe200000006ff */
[C---:B------:R-:W-:Y:S02]  /*17ee0*/  VIADD R0, R18.reuse, 0x1 ;  /* 0x0000000112007836 */ /* 0x040fe40000000000 */
[----:B------:R-:W-:-:S03]  /*17ef0*/  IMAD R7, R18, 0x8, R3 ;  /* 0x0000000812077824 */ /* 0x000fc600078e0203 */
[C---:B------:R-:W-:Y:S01]  /*17f00*/  ISETP.NE.AND P1, PT, R0.reuse, 0x2, PT ;  /* 0x000000020000780c */ /* 0x040fe20003f25270 */
[----:B------:R-:W0:Y:S03]  /*17f10*/  SYNCS.PHASECHK.TRANS64.TRYWAIT P0, [R7+URZ], R2 ;  /* 0x00000002070075a7 */ /* 0x000e26000800017f */
[----:B------:R-:W-:Y:S02]  /*17f20*/  SEL R5, RZ, 0x1, P1 ;  /* 0x00000001ff057807 */ /* 0x000fe40000800000 */
[----:B-1----:R-:W-:Y:S02]  /*17f30*/  SEL R4, R0, RZ, P1 ;  /* 0x000000ff00047207 */ /* 0x002fe40000800000 */
[----:B------:R-:W-:-:S03]  /*17f40*/  LOP3.LUT R0, R28, R5, RZ, 0x3c, !PT ;  /* 0x000000051c007212 */ /* 0x000fc600078e3cff */
[----:B------:R-:W-:Y:S01]  /*17f50*/  IMAD R3, R4, 0x8, R3 ;  /* 0x0000000804037824 */ /* 0x000fe200078e0203 */
[----:B------:R-:W-:Y:S01]  /*17f60*/  SHF.L.U32 R0, R0, 0x1f, RZ ;  /* 0x0000001f00007819 */ /* 0x000fe200000006ff */
[----:B0-----:R-:W-:Y:S06]  /*17f70*/  @!P0 BRA `(.L_x_10653) ;  /* 0x0000001c001c8947 */ /* 0x001fec0003800000 */
.L_x_10719:
[----:B------:R-:W1:Y:S02]  /*17f80*/  SYNCS.PHASECHK.TRANS64.TRYWAIT P0, [R3+URZ], R0 ;  /* 0x00000000030075a7 */ /* 0x000e64000800017f */
[----:B-1----:R-:W-:Y:S05]  /*17f90*/  @!P0 BRA `(.L_x_10654) ;  /* 0x0000001c00288947 */ /* 0x002fea0003800000 */
.L_x_10720:
[----:B------:R-:W-:Y:S05]  /*17fa0*/  @!P2 BRA `(.L_x_10655) ;  /* 0x000000000004a947 */ /* 0x000fea0003800000 */
[----:B------:R-:W-:Y:S01]  /*17fb0*/  BPT.TRAP 0x1 ;  /* 0x000000040000795c */ /* 0x000fe20000300000 */
.L_x_10655:
[----:B-1----:R-:W-:-:S04]  /*17fc0*/  VIADD R3, R9, 0x2d860 ;  /* 0x0002d86009037836 */ /* 0x002fc80000000000 */
[----:B------:R-:W-:-:S04]  /*17fd0*/  IMAD R5, R18, 0x8, R3 ;  /* 0x0000000812057824 */ /* 0x000fc800078e0203 */
[----:B------:R-:W1:Y:S02]  /*17fe0*/  SYNCS.PHASECHK.TRANS64.TRYWAIT P0, [R5+URZ], R2 ;  /* 0x00000002050075a7 */ /* 0x000e64000800017f */
[----:B-1----:R-:W-:Y:S05]  /*17ff0*/  @!P0 BRA `(.L_x_10656) ;  /* 0x0000001c00248947 */ /* 0x002fea0003800000 */
.L_x_10721:
[----:B------:R-:W-:-:S07]  /*18000*/  IMAD R3, R4, 0x8, R3 ;  /* 0x0000000804037824 */ /* 0x000fce00078e0203 */
.L_x_10657:
[----:B--2---:R2:W4:Y:S02]  /*18010*/  SYNCS.PHASECHK.TRANS64.TRYWAIT P0, [R3+URZ], R0 ;  /* 0x00000000030075a7 */ /* 0x004524000800017f */
[----:B----4-:R-:W-:Y:S05]  /*18020*/  @!P0 NANOSLEEP.SYNCS 0x989680 ;  /* 0x009896800000895d */ /* 0x010fea0003900000 */
[----:B------:R-:W4:Y:S02]  /*18030*/  @!P0 SYNCS.PHASECHK.TRANS64 P0, [R3+URZ], R0 ;  /* 0x00000000030085a7 */ /* 0x000f24000800007f */
[----:B----4-:R-:W-:Y:S05]  /*18040*/  @!P0 BRA `(.L_x_10657) ;  /* 0xfffffffc00f08947 */ /* 0x010fea000383ffff */
.L_x_10650:
[----:B------:R-:W-:Y:S05]  /*18050*/  BSYNC B0 ;  /* 0x0000000000007941 */ /* 0x000fea0003800000 */
.L_x_10649:
[----:B------:R-:W-:Y:S05]  /*18060*/  EXIT ;  /* 0x000000000000794d */ /* 0x000fea0003800000 */
.L_x_10438:
[----:B0-----:R-:W-:-:S04]  /*18070*/  IMAD.U32 R3, RZ, RZ, UR42 ;  /* 0x0000002aff037e24 */ /* 0x001fc8000f8e00ff */
[----:B------:R0:W1:Y:S03]  /*18080*/  SYNCS.PHASECHK.TRANS64.TRYWAIT P1, [R3+URZ+0x2d800], R0 ;  /* 0x02d80000030075a7 */ /* 0x000066000802017f */
[----:B-1----:R-:W-:Y:S05]  /*18090*/  @!P1 NANOSLEEP.SYNCS 0x989680 ;  /* 0x009896800000995d */ /* 0x002fea0003900000 */
[----:B------:R-:W1:Y:S02]  /*180a0*/  @!P1 SYNCS.PHASECHK.TRANS64 P1, [R3+URZ+0x2d800], R0 ;  /* 0x02d80000030095a7 */ /* 0x000e64000802007f */
[----:B-1----:R-:W-:Y:S05]  /*180b0*/  @!P1 BRA `(.L_x_10438) ;  /* 0xfffffffc00ec9947 */ /* 0x002fea000383ffff */
[----:B------:R-:W-:Y:S05]  /*180c0*/  BRA `(.L_x_10658) ;  /* 0xfffffea0002c7947 */ /* 0x000fea000383ffff */
.L_x_10442:
[----:B-1----:R1:W2:Y:S02]  /*180d0*/  SYNCS.PHASECHK.TRANS64.TRYWAIT P2, [R3+URZ+0x2d830], R0 ;  /* 0x02d83000030075a7 */ /* 0x0022a4000804017f */
[----:B--2---:R-:W-:Y:S05]  /*180e0*/  @!P2 NANOSLEEP.SYNCS 0x989680 ;  /* 0x009896800000a95d */ /* 0x004fea0003900000 */
[----:B------:R-:W2:Y:S02]  /*180f0*/  @!P2 SYNCS.PHASECHK.TRANS64 P2, [R3+URZ+0x2d830], R0 ;  /* 0x02d830000300a5a7 */ /* 0x000ea4000804007f */
[----:B--2---:R-:W-:Y:S05]  /*18100*/  @!P2 BRA `(.L_x_10442) ;  /* 0xfffffffc00f0a947 */ /* 0x004fea000383ffff */
[----:B------:R-:W-:Y:S05]  /*18110*/  BRA `(.L_x_10441) ;  /* 0xfffffea000507947 */ /* 0x000fea000383ffff */
.L_x_10458:
[----:B-1----:R-:W-:-:S04]  /*18120*/  IMAD.U32 R7, RZ, RZ, UR6 ;  /* 0x00000006ff077e24 */ /* 0x002fc8000f8e00ff */
[----:B------:R1:W2:Y:S03]  /*18130*/  SYNCS.PHASECHK.TRANS64.TRYWAIT P2, [R7+URZ+0x2d830], R6 ;  /* 0x02d83006070075a7 */ /* 0x0002a6000804017f */
[----:B--2---:R-:W-:Y:S05]  /*18140*/  @!P2 NANOSLEEP.SYNCS 0x989680 ;  /* 0x009896800000a95d */ /* 0x004fea0003900000 */
[----:B------:R-:W2:Y:S02]  /*18150*/  @!P2 SYNCS.PHASECHK.TRANS64 P2, [R7+URZ+0x2d830], R6 ;  /* 0x02d830060700a5a7 */ /* 0x000ea4000804007f */
[----:B--2---:R-:W-:Y:S05]  /*18160*/  @!P2 BRA `(.L_x_10458) ;  /* 0xfffffffc00eca947 */ /* 0x004fea000383ffff */
[----:B------:R-:W-:Y:S05]  /*18170*/  BRA `(.L_x_10455) ;  /* 0xfffffed400347947 */ /* 0x000fea000383ffff */
.L_x_10462:
[----:B-1----:R-:W-:-:S04]  /*18180*/  IMAD.U32 R7, RZ, RZ, UR6 ;  /* 0x00000006ff077e24 */ /* 0x002fc8000f8e00ff */
[----:B------:R1:W2:Y:S03]  /*18190*/  SYNCS.PHASECHK.TRANS64.TRYWAIT P2, [R7+URZ+0x2d850], R6 ;  /* 0x02d85006070075a7 */ /* 0x0002a6000804017f */
[----:B--2---:R-:W-:Y:S05]  /*181a0*/  @!P2 NANOSLEEP.SYNCS 0x989680 ;  /* 0x009896800000a95d */ /* 0x004fea0003900000 */
[----:B------:R-:W2:Y:S02]  /*181b0*/  @!P2 SYNCS.PHASECHK.TRANS64 P2, [R7+URZ+0x2d850], R6 ;  /* 0x02d850060700a5a7 */ /* 0x000ea4000804007f */
[----:B--2---:R-:W-:Y:S05]  /*181c0*/  @!P2 BRA `(.L_x_10462) ;  /* 0xfffffffc00eca947 */ /* 0x004fea000383ffff */
[----:B------:R-:W-:Y:S05]  /*181d0*/  BRA `(.L_x_10459) ;  /* 0xfffffed400d47947 */ /* 0x000fea000383ffff */
.L_x_10479:
[----:B--2---:R-:W-:-:S04]  /*181e0*/  IMAD.U32 R5, RZ, RZ, UR6 ;  /* 0x00000006ff057e24 */ /* 0x004fc8000f8e00ff */
[----:B------:R2:W4:Y:S03]  /*181f0*/  SYNCS.PHASECHK.TRANS64.TRYWAIT P2, [R5+URZ+0x2d830], R0 ;  /* 0x02d83000050075a7 */ /* 0x000526000804017f */
[----:B----4-:R-:W-:Y:S05]  /*18200*/  @!P2 NANOSLEEP.SYNCS 0x989680 ;  /* 0x009896800000a95d */ /* 0x010fea0003900000 */
[----:B------:R-:W4:Y:S02]  /*18210*/  @!P2 SYNCS.PHASECHK.TRANS64 P2, [R5+URZ+0x2d830], R0 ;  /* 0x02d830000500a5a7 */ /* 0x000f24000804007f */
[----:B----4-:R-:W-:Y:S05]  /*18220*/  @!P2 BRA `(.L_x_10479) ;  /* 0xfffffffc00eca947 */ /* 0x010fea000383ffff */
[----:B------:R-:W-:Y:S05]  /*18230*/  BRA `(.L_x_10476) ;  /* 0xffffff08000c7947 */ /* 0x000fea000383ffff */
.L_x_10483:
[----:B-1----:R-:W-:-:S04]  /*18240*/  IMAD.U32 R5, RZ, RZ, UR6 ;  /* 0x00000006ff057e24 */ /* 0x002fc8000f8e00ff */
[----:B------:R1:W2:Y:S03]  /*18250*/  SYNCS.PHASECHK.TRANS64.TRYWAIT P2, [R5+URZ+0x2d850], R0 ;  /* 0x02d85000050075a7 */ /* 0x0002a6000804017f */
[----:B--2---:R-:W-:Y:S05]  /*18260*/  @!P2 NANOSLEEP.SYNCS 0x989680 ;  /* 0x009896800000a95d */ /* 0x004fea0003900000 */
[----:B------:R-:W2:Y:S02]  /*18270*/  @!P2 SYNCS.PHASECHK.TRANS64 P2, [R5+URZ+0x2d850], R0 ;  /* 0x02d850000500a5a7 */ /* 0x000ea4000804007f */
[----:B--2---:R-:W-:Y:S05]  /*18280*/  @!P2 BRA `(.L_x_10483) ;  /* 0xfffffffc00eca947 */ /* 0x004fea000383ffff */
[----:B------:R-:W-:Y:S05]  /*18290*/  BRA `(.L_x_10480) ;  /* 0xffffff0800ac7947 */ /* 0x000fea000383ffff */
.L_x_10489:
[----:B-1----:R-:W-:-:S04]  /*182a0*/  IMAD.U32 R5, RZ, RZ, UR6 ;  /* 0x00000006ff057e24 */ /* 0x002fc8000f8e00ff */
[----:B------:R1:W2:Y:S03]  /*182b0*/  SYNCS.PHASECHK.TRANS64.TRYWAIT P2, [R5+URZ+0x2d830], R0 ;  /* 0x02d83000050075a7 */ /* 0x0002a6000804017f */
[----:B--2---:R-:W-:Y:S05]  /*182c0*/  @!P2 NANOSLEEP.SYNCS 0x989680 ;  /* 0x009896800000a95d */ /* 0x004fea0003900000 */
[----:B------:R-:W2:Y:S02]  /*182d0*/  @!P2 SYNCS.PHASECHK.TRANS64 P2, [R5+URZ+0x2d830], R0 ;  /* 0x02d830000500a5a7 */ /* 0x000ea4000804007f */
[----:B--2---:R-:W-:Y:S05]  /*182e0*/  @!P2 BRA `(.L_x_10489) ;  /* 0xfffffffc00eca947 */ /* 0x004fea000383ffff */
[----:B------:R-:W-:Y:S05]  /*182f0*/  BRA `(.L_x_10486) ;  /* 0xffffff2800147947 */ /* 0x000fea000383ffff */
.L_x_10493:
[----:B-1----:R-:W-:-:S04]  /*18300*/  IMAD.U32 R5, RZ, RZ, UR6 ;  /* 0x00000006ff057e24 */ /* 0x002fc8000f8e00ff */
[----:B------:R1:W2:Y:S03]  /*18310*/  SYNCS.PHASECHK.TRANS64.TRYWAIT P2, [R5+URZ+0x2d850], R0 ;  /* 0x02d85000050075a7 */ /* 0x0002a6000804017f */
[----:B--2---:R-:W-:Y:S05]  /*18320*/  @!P2 NANOSLEEP.SYNCS 0x989680 ;  /* 0x009896800000a95d */ /* 0x004fea0003900000 */
[----:B------:R-:W2:Y:S02]  /*18330*/  @!P2 SYNCS.PHASECHK.TRANS64 P2, [R5+URZ+0x2d850], R0 ;  /* 0x02d850000500a5a7 */ /* 0x000ea4000804007f */
[----:B--2---:R-:W-:Y:S05]  /*18340*/  @!P2 BRA `(.L_x_10493) ;  /* 0xfffffffc00eca947 */ /* 0x004fea000383ffff */
[----:B------:R-:W-:Y:S05]  /*18350*/  BRA `(.L_x_10490) ;  /* 0xffffff2800b47947 */ /* 0x000fea000383ffff */
.L_x_10506:
[----:B------:R-:W-:-:S04]  /*18360*/  IMAD.U32 R7, RZ, RZ, UR9 ;  /* 0x00000009ff077e24 */ /* 0x000fc8000f8e00ff */
[----:B------:R0:W0:Y:S03]  /*18370*/  SYNCS.PHASECHK.TRANS64.TRYWAIT P0, [R7+URZ+0x2d850], R2 ;  /* 0x02d85002070075a7 */ /* 0x000026000800017f */
[----:B0-----:R-:W-:Y:S05]  /*18380*/  @!P0 NANOSLEEP.SYNCS 0x989680 ;  /* 0x009896800000895d */ /* 0x001fea0003900000 */
[----:B------:R-:W0:Y:S02]  /*18390*/  @!P0 SYNCS.PHASECHK.TRANS64 P0, [R7+URZ+0x2d850], R2 ;  /* 0x02d85002070085a7 */ /* 0x000e24000800007f */
[----:B0-----:R-:W-:Y:S05]  /*183a0*/  @!P0 BRA `(.L_x_10506) ;  /* 0xfffffffc00ec8947 */ /* 0x001fea000383ffff */
[----:B------:R-:W-:Y:S05]  /*183b0*/  BRA `(.L_x_10505) ;  /* 0xffffff5400f47947 */ /* 0x000fea000383ffff */
.L_x_10553:
[----:B------:R-:W3:Y:S01]  /*183c0*/  S2R R20, SR_TID.X ;  /* 0x0000000000147919 */ /* 0x000ee20000002100 */
[----:B------:R-:W-:Y:S01]  /*183d0*/  BSSY B0, `(.L_x_10659) ;  /* 0x000000a000007945 */ /* 0x000fe20003800000 */
[----:B--2---:R-:W-:Y:S02]  /*183e0*/  IMAD.MOV.U32 R12, RZ, RZ, RZ ;  /* 0x000000ffff0c7224 */ /* 0x004fe400078e00ff */
[----:B0-----:R-:W-:Y:S02]  /*183f0*/  IMAD.MOV.U32 R11, RZ, RZ, 0x1f ;  /* 0x0000001fff0b7424 */ /* 0x001fe400078e00ff */
[----:B------:R-:W-:Y:S01]  /*18400*/  IMAD.MOV.U32 R15, RZ, RZ, -0x1 ;  /* 0xffffffffff0f7424 */ /* 0x000fe200078e00ff */
[----:B---3--:R-:W-:-:S04]  /*18410*/  SHF.R.U32.HI R20, RZ, 0x5, R20 ;  /* 0x00000005ff147819 */ /* 0x008fc80000011614 */
[----:B------:R-:W-:-:S05]  /*18420*/  LOP3.LUT R20, R20, 0x3, RZ, 0xc0, !PT ;  /* 0x0000000314147812 */ /* 0x000fca00078ec0ff */
[----:B------:R-:W-:-:S07]  /*18430*/  IMAD.MOV.U32 R13, RZ, RZ, R20 ;  /* 0x000000ffff0d7224 */ /* 0x000fce00078e0014 */
[----:B-1----:R-:W-:Y:S05]  /*18440*/  WARPSYNC.COLLECTIVE R15, `(.L_x_10660) ;  /* 0x000000000f087348 */ /* 0x002fea0003c00000 */
[----:B------:R0:W2:Y:S02]  /*18450*/  SHFL.IDX P6, R14, R13, R12, R11 ;  /* 0x0000000c0d0e7389 */ /* 0x0000a400000c000b */
[----:B012---:R-:W-:Y:S01]  /*18460*/  ENDCOLLECTIVE ;  /* 0x000000000000791b */ /* 0x007fe20003800000 */
.L_x_10660:
[----:B------:R-:W-:Y:S05]  /*18470*/  BSYNC B0 ;  /* 0x0000000000007941 */ /* 0x000fea0003800000 */
.L_x_10659:
[----:B------:R-:W-:Y:S05]  /*18480*/  BRA `(.L_x_10661) ;  /* 0xffffffac00087947 */ /* 0x000fea000383ffff */
.L_x_10555:
[----:B------:R-:W-:Y:S01]  /*18490*/  BSSY B0, `(.L_x_10662) ;  /* 0x0000006000007945 */ /* 0x000fe20003800000 */
[----:B------:R-:W-:-:S07]  /*184a0*/  IMAD.MOV.U32 R15, RZ, RZ, -0x1 ;  /* 0xffffffffff0f7424 */ /* 0x000fce00078e00ff */
[----:B0123--:R-:W-:Y:S05]  /*184b0*/  WARPSYNC.COLLECTIVE R15, `(.L_x_10663) ;  /* 0x000000000f0c7348 */ /* 0x00ffea0003c00000 */
[----:B------:R-:W-:Y:S02]  /*184c0*/  ELECT P6, UR62, PT ;  /* 0x00000000003e782f */ /* 0x000fe400038c0000 */
[----:B------:R-:W-:Y:S01]  /*184d0*/  MOV R14, UR62 ;  /* 0x0000003e000e7c02 */ /* 0x000fe20008000f00 */
[----:B0123--:R-:W-:Y:S10]  /*184e0*/  ENDCOLLECTIVE ;  /* 0x000000000000791b */ /* 0x00fff40003800000 */
.L_x_10663:
[----:B------:R-:W-:Y:S05]  /*184f0*/  BSYNC B0 ;  /* 0x0000000000007941 */ /* 0x000fea0003800000 */
.L_x_10662:
[----:B------:R-:W-:Y:S05]  /*18500*/  BRA `(.L_x_10664) ;  /* 0xffffffac00107947 */ /* 0x000fea000383ffff */
.L_x_10557:
[----:B---3--:R3:W4:Y:S02]  /*18510*/  SYNCS.PHASECHK.TRANS64.TRYWAIT P0, [R0+URZ+0x2d840], R2 ;  /* 0x02d84002000075a7 */ /* 0x008724000800017f */
[----:B----4-:R-:W-:Y:S05]  /*18520*/  @!P0 NANOSLEEP.SYNCS 0x989680 ;  /* 0x009896800000895d */ /* 0x010fea0003900000 */
[----:B------:R-:W4:Y:S02]  /*18530*/  @!P0 SYNCS.PHASECHK.TRANS64 P0, [R0+URZ+0x2d840], R2 ;  /* 0x02d84002000085a7 */ /* 0x000f24000800007f */
[----:B----4-:R-:W-:Y:S05]  /*18540*/  @!P0 BRA `(.L_x_10557) ;  /* 0xfffffffc00f08947 */ /* 0x010fea000383ffff */
[----:B------:R-:W-:Y:S05]  /*18550*/  BRA `(.L_x_10665) ;  /* 0xffffffac00607947 */ /* 0x000fea000383ffff */
.L_x_10561:
        /* <DEDUP_REMOVED lines=15> */
.L_x_10666:
[----:B------:R-:W-:Y:S02]  /*18650*/  IMAD.MOV.U32 R13, RZ, RZ, R6 ;  /* 0x000000ffff0d7224 */ /* 0x000fe400078e0006 */
[----:B------:R-:W-:-:S07]  /*18660*/  IMAD.MOV.U32 R2, RZ, RZ, R14 ;  /* 0x000000ffff027224 */ /* 0x000fce00078e000e */
[----:B------:R-:W-:Y:S05]  /*18670*/  WARPSYNC.COLLECTIVE R15, `(.L_x_10667) ;  /* 0x000000000f087348 */ /* 0x000fea0003c00000 */
[----:B------:R0:W1:Y:S02]  /*18680*/  SHFL.IDX P6, R14, R13, R12, R11 ;  /* 0x0000000c0d0e7389 */ /* 0x00006400000c000b */
[----:B01----:R-:W-:Y:S01]  /*18690*/  ENDCOLLECTIVE ;  /* 0x000000000000791b */ /* 0x003fe20003800000 */
.L_x_10667:
[----:B------:R-:W-:Y:S02]  /*186a0*/  IMAD.MOV.U32 R13, RZ, RZ, R4 ;  /* 0x000000ffff0d7224 */ /* 0x000fe400078e0004 */
[----:B------:R-:W-:Y:S02]  /*186b0*/  IMAD.MOV.U32 R12, RZ, RZ, 0x1 ;  /* 0x00000001ff0c7424 */ /* 0x000fe400078e00ff */
[----:B------:R-:W-:-:S07]  /*186c0*/  IMAD.MOV.U32 R3, RZ, RZ, R14 ;  /* 0x000000ffff037224 */ /* 0x000fce00078e000e */
[----:B------:R-:W-:Y:S05]  /*186d0*/  WARPSYNC.COLLECTIVE R15, `(.L_x_10668) ;  /* 0x000000000f087348 */ /* 0x000fea0003c00000 */
[----:B------:R0:W1:Y:S02]  /*186e0*/  SHFL.IDX P6, R14, R13, R12, R11 ;  /* 0x0000000c0d0e7389 */ /* 0x00006400000c000b */
[----:B01----:R-:W-:Y:S01]  /*186f0*/  ENDCOLLECTIVE ;  /* 0x000000000000791b */ /* 0x003fe20003800000 */
.L_x_10668:
[----:B------:R-:W-:-:S05]  /*18700*/  @!P4 LEA R3, P3, R21, R3, 0x1 ;  /* 0x000000031503c211 */ /* 0x000fca00078608ff */
[----:B------:R-:W-:Y:S01]  /*18710*/  @!P4 IMAD.X R2, RZ, RZ, R2, P3 ;  /* 0x000000ffff02c224 */ /* 0x000fe200018e0602 */
[----:B------:R-:W-:-:S04]  /*18720*/  ISETP.GE.AND P3, PT, R10, R5, PT ;  /* 0x000000050a00720c */ /* 0x000fc80003f66270 */
        /* <DEDUP_REMOVED lines=14> */
.L_x_10669:
[----:B------:R-:W-:Y:S02]  /*18810*/  IMAD.MOV.U32 R13, RZ, RZ, R4 ;  /* 0x000000ffff0d7224 */ /* 0x000fe400078e0004 */
[----:B------:R-:W-:Y:S02]  /*18820*/  IMAD.MOV.U32 R12, RZ, RZ, 0x2 ;  /* 0x00000002ff0c7424 */ /* 0x000fe400078e00ff */
[----:B------:R-:W-:-:S07]  /*18830*/  IMAD.MOV.U32 R3, RZ, RZ, R14 ;  /* 0x000000ffff037224 */ /* 0x000fce00078e000e */
[----:B------:R-:W-:Y:S05]  /*18840*/  WARPSYNC.COLLECTIVE R15, `(.L_x_10670) ;  /* 0x000000000f087348 */ /* 0x000fea0003c00000 */
[----:B------:R0:W1:Y:S02]  /*18850*/  SHFL.IDX P6, R14, R13, R12, R11 ;  /* 0x0000000c0d0e7389 */ /* 0x00006400000c000b */
[----:B01----:R-:W-:Y:S01]  /*18860*/  ENDCOLLECTIVE ;  /* 0x000000000000791b */ /* 0x003fe20003800000 */
.L_x_10670:
        /* <DEDUP_REMOVED lines=12> */
[----:B0-----:R-:W-:-:S05]  /*18930*/  VIADD R2, R0, 0x40 ;  /* 0x0000004000027836 */ /* 0x001fca0000000000 */
[----:B------:R-:W-:Y:S01]  /*18940*/  ISETP.GE.AND P3, PT, R2, R5, PT ;  /* 0x000000050200720c */ /* 0x000fe20003f66270 */
[----:B------:R-:W-:-:S12]  /*18950*/  IMAD.MOV.U32 R2, RZ, RZ, R14 ;  /* 0x000000ffff027224 */ /* 0x000fd800078e000e */
[----:B------:R-:W-:Y:S05]  /*18960*/  WARPSYNC.COLLECTIVE R15, `(.L_x_10671) ;  /* 0x000000000f087348 */ /* 0x000fea0003c00000 */
[----:B------:R0:W1:Y:S02]  /*18970*/  SHFL.IDX P6, R14, R13, R12, R11 ;  /* 0x0000000c0d0e7389 */ /* 0x00006400000c000b */
[----:B01----:R-:W-:Y:S01]  /*18980*/  ENDCOLLECTIVE ;  /* 0x000000000000791b */ /* 0x003fe20003800000 */
.L_x_10671:
[----:B------:R-:W-:Y:S02]  /*18990*/  IMAD.MOV.U32 R13, RZ, RZ, R4 ;  /* 0x000000ffff0d7224 */ /* 0x000fe400078e0004 */
[----:B------:R-:W-:Y:S02]  /*189a0*/  IMAD.MOV.U32 R12, RZ, RZ, 0x3 ;  /* 0x00000003ff0c7424 */ /* 0x000fe400078e00ff */
[----:B------:R-:W-:-:S07]  /*189b0*/  IMAD.MOV.U32 R3, RZ, RZ, R14 ;  /* 0x000000ffff037224 */ /* 0x000fce00078e000e */
[----:B------:R-:W-:Y:S05]  /*189c0*/  WARPSYNC.COLLECTIVE R15, `(.L_x_10672) ;  /* 0x000000000f087348 */ /* 0x000fea0003c00000 */
[----:B------:R0:W1:Y:S02]  /*189d0*/  SHFL.IDX P6, R14, R13, R12, R11 ;  /* 0x0000000c0d0e7389 */ /* 0x00006400000c000b */
[----:B01----:R-:W-:Y:S01]  /*189e0*/  ENDCOLLECTIVE ;  /* 0x000000000000791b */ /* 0x003fe20003800000 */
.L_x_10672:
        /* <DEDUP_REMOVED lines=10> */
.L_x_10673:
[----:B------:R-:W-:Y:S01]  /*18a90*/  @!PT LDS RZ, [RZ] ;  /* 0x00000000fffff984 */ /* 0x000fe20000000800 */
[----:B------:R-:W-:Y:S01]  /*18aa0*/  @!PT LDS RZ, [RZ] ;  /* 0x00000000fffff984 */ /* 0x000fe20000000800 */
[----:B------:R-:W-:Y:S01]  /*18ab0*/  @!PT LDS RZ, [RZ] ;  /* 0x00000000fffff984 */ /* 0x000fe20000000800 */
[----:B------:R-:W-:Y:S04]  /*18ac0*/  @!P3 LDGSTS.E.BYPASS.LTC128B.128 [R20+0xd400], desc[UR52][R2.64], !P2 ;  /* 0x0d4000000214bfae */ /* 0x000fe8000d101d74 */
[----:B------:R-:W-:Y:S04]  /*18ad0*/  @!P3 LDGSTS.E.BYPASS.LTC128B.128 [R20+0x10400], desc[UR52][R2.64+0x40], !P1 ;  /* 0x104000400214bfae */ /* 0x000fe8000c901d74 */
[----:B------:R0:W-:Y:S01]  /*18ae0*/  @!P3 LDGSTS.E.BYPASS.LTC128B.128 [R20+0x13400], desc[UR52][R2.64+0x80], !P0 ;  /* 0x134000800214bfae */ /* 0x0001e2000c101d74 */
[----:B------:R-:W-:Y:S02]  /*18af0*/  IMAD.MOV.U32 R13, RZ, RZ, R7 ;  /* 0x000000ffff0d7224 */ /* 0x000fe400078e0007 */
[----:B------:R-:W-:-:S02]  /*18b00*/  IMAD.MOV.U32 R12, RZ, RZ, RZ ;  /* 0x000000ffff0c7224 */ /* 0x000fc400078e00ff */
[----:B0-----:R-:W-:Y:S02]  /*18b10*/  VIADD R2, R0, 0x60 ;  /* 0x0000006000027836 */ /* 0x001fe40000000000 */
[----:B------:R-:W-:-:S07]  /*18b20*/  IMAD.MOV.U32 R3, RZ, RZ, R14 ;  /* 0x000000ffff037224 */ /* 0x000fce00078e000e */
[----:B------:R-:W-:Y:S05]  /*18b30*/  WARPSYNC.COLLECTIVE R15, `(.L_x_10674) ;  /* 0x000000000f087348 */ /* 0x000fea0003c00000 */
[----:B------:R0:W1:Y:S02]  /*18b40*/  SHFL.IDX P6, R14, R13, R12, R11 ;  /* 0x0000000c0d0e7389 */ /* 0x00006400000c000b */
[----:B01----:R-:W-:Y:S01]  /*18b50*/  ENDCOLLECTIVE ;  /* 0x000000000000791b */ /* 0x003fe20003800000 */
.L_x_10674:
[----:B------:R-:W-:-:S13]  /*18b60*/  ISETP.GE.AND P3, PT, R2, R5, PT ;  /* 0x000000050200720c */ /* 0x000fda0003f66270 */
[----:B------:R-:W-:Y:S01]  /*18b70*/  @!P3 LEA R3, P5, R21, R3, 0x1 ;  /* 0x000000031503b211 */ /* 0x000fe200078a08ff */
[----:B------:R-:W-:-:S04]  /*18b80*/  IMAD.MOV.U32 R13, RZ, RZ, R8 ;  /* 0x000000ffff0d7224 */ /* 0x000fc800078e0008 */
[----:B------:R-:W-:Y:S02]  /*18b90*/  @!P3 IMAD.X R9, RZ, RZ, R4, P5 ;  /* 0x000000ffff09b224 */ /* 0x000fe400028e0604 */
[----:B------:R-:W-:Y:S02]  /*18ba0*/  @!P3 IMAD.MOV.U32 R2, RZ, RZ, R3 ;  /* 0x000000ffff02b224 */ /* 0x000fe400078e0003 */
[----:B------:R-:W-:-:S05]  /*18bb0*/  @!P3 IMAD.MOV.U32 R3, RZ, RZ, R9 ;  /* 0x000000ffff03b224 */ /* 0x000fca00078e0009 */
        /* <DEDUP_REMOVED lines=10> */
.L_x_10675:
        /* <DEDUP_REMOVED lines=8> */
.L_x_10676:
[----:B------:R-:W-:-:S05]  /*18ce0*/  @!P3 LEA R4, P5, R21, R4, 0x1 ;  /* 0x000000041504b211 */ /* 0x000fca00078a08ff */
[----:B------:R-:W-:Y:S02]  /*18cf0*/  @!P3 IMAD.X R6, RZ, RZ, R2, P5 ;  /* 0x000000ffff06b224 */ /* 0x000fe400028e0602 */
[----:B------:R-:W-:Y:S02]  /*18d00*/  @!P3 IMAD.MOV.U32 R2, RZ, RZ, R4 ;  /* 0x000000ffff02b224 */ /* 0x000fe400078e0004 */
        /* <DEDUP_REMOVED lines=12> */
.L_x_10677:
[----:B------:R-:W-:Y:S01]  /*18dd0*/  IMAD.MOV.U32 R2, RZ, RZ, R14 ;  /* 0x000000ffff027224 */ /* 0x000fe200078e000e */
[----:B------:R-:W-:Y:S06]  /*18de0*/  BRA `(.L_x_10678) ;  /* 0xffffffb000d07947 */ /* 0x000fec000383ffff */
.L_x_10564:
[----:B0-----:R0:W1:Y:S02]  /*18df0*/  SYNCS.PHASECHK.TRANS64.TRYWAIT P0, [R17+URZ+0x2d820], R0 ;  /* 0x02d82000110075a7 */ /* 0x001064000800017f */
[----:B-1----:R-:W-:Y:S05]  /*18e00*/  @!P0 NANOSLEEP.SYNCS 0x989680 ;  /* 0x009896800000895d */ /* 0x002fea0003900000 */
[----:B------:R-:W1:Y:S02]  /*18e10*/  @!P0 SYNCS.PHASECHK.TRANS64 P0, [R17+URZ+0x2d820], R0 ;  /* 0x02d82000110085a7 */ /* 0x000e64000800007f */
[----:B-1----:R-:W-:Y:S05]  /*18e20*/  @!P0 BRA `(.L_x_10564) ;  /* 0xfffffffc00f08947 */ /* 0x002fea000383ffff */
[----:B------:R-:W-:Y:S05]  /*18e30*/  BRA `(.L_x_10679) ;  /* 0xffffffb400387947 */ /* 0x000fea000383ffff */
.L_x_10573:
[----:B-1----:R1:W2:Y:S02]  /*18e40*/  SYNCS.PHASECHK.TRANS64.TRYWAIT P0, [R3+URZ+0x2d840], R2 ;  /* 0x02d84002030075a7 */ /* 0x0022a4000800017f */
[----:B--2---:R-:W-:Y:S05]  /*18e50*/  @!P0 NANOSLEEP.SYNCS 0x989680 ;  /* 0x009896800000895d */ /* 0x004fea0003900000 */
[----:B------:R-:W2:Y:S02]  /*18e60*/  @!P0 SYNCS.PHASECHK.TRANS64 P0, [R3+URZ+0x2d840], R2 ;  /* 0x02d84002030085a7 */ /* 0x000ea4000800007f */
[----:B--2---:R-:W-:Y:S05]  /*18e70*/  @!P0 BRA `(.L_x_10573) ;  /* 0xfffffffc00f08947 */ /* 0x004fea000383ffff */
[----:B------:R-:W-:Y:S05]  /*18e80*/  BRA `(.L_x_10680) ;  /* 0xffffffb8001c7947 */ /* 0x000fea000383ffff */
.L_x_10580:
[----:B0-----:R0:W1:Y:S02]  /*18e90*/  SYNCS.PHASECHK.TRANS64.TRYWAIT P0, [R3+URZ+0x60], R2 ;  /* 0x00006002030075a7 */ /* 0x001064000800017f */
[----:B-1----:R-:W-:Y:S05]  /*18ea0*/  @!P0 NANOSLEEP.SYNCS 0x989680 ;  /* 0x009896800000895d */ /* 0x002fea0003900000 */
[----:B------:R-:W1:Y:S02]  /*18eb0*/  @!P0 SYNCS.PHASECHK.TRANS64 P0, [R3+URZ+0x60], R2 ;  /* 0x00006002030085a7 */ /* 0x000e64000800007f */
[----:B-1----:R-:W-:Y:S05]  /*18ec0*/  @!P0 BRA `(.L_x_10580) ;  /* 0xfffffffc00f08947 */ /* 0x002fea000383ffff */
[----:B------:R-:W-:Y:S05]  /*18ed0*/  BRA `(.L_x_10681) ;  /* 0xffffffbc00287947 */ /* 0x000fea000383ffff */
.L_x_10590:
[----:B-1----:R1:W2:Y:S02]  /*18ee0*/  SYNCS.PHASECHK.TRANS64.TRYWAIT P0, [R3+URZ+0x2d840], R2 ;  /* 0x02d84002030075a7 */ /* 0x0022a4000800017f */
[----:B--2---:R-:W-:Y:S05]  /*18ef0*/  @!P0 NANOSLEEP.SYNCS 0x989680 ;  /* 0x009896800000895d */ /* 0x004fea0003900000 */
[----:B------:R-:W2:Y:S02]  /*18f00*/  @!P0 SYNCS.PHASECHK.TRANS64 P0, [R3+URZ+0x2d840], R2 ;  /* 0x02d84002030085a7 */ /* 0x000ea4000800007f */
[----:B--2---:R-:W-:Y:S05]  /*18f10*/  @!P0 BRA `(.L_x_10590) ;  /* 0xfffffffc00f08947 */ /* 0x004fea000383ffff */
[----:B------:R-:W-:Y:S05]  /*18f20*/  BRA `(.L_x_10682) ;  /* 0xffffffc000dc7947 */ /* 0x000fea000383ffff */
.L_x_10597:
[----:B0-----:R0:W1:Y:S02]  /*18f30*/  SYNCS.PHASECHK.TRANS64.TRYWAIT P0, [R12+URZ+0x60], R28 ;  /* 0x0000601c0c0075a7 */ /* 0x001064000800017f */
[----:B-1----:R-:W-:Y:S05]  /*18f40*/  @!P0 NANOSLEEP.SYNCS 0x989680 ;  /* 0x009896800000895d */ /* 0x002fea0003900000 */
[----:B------:R-:W1:Y:S02]  /*18f50*/  @!P0 SYNCS.PHASECHK.TRANS64 P0, [R12+URZ+0x60], R28 ;  /* 0x0000601c0c0085a7 */ /* 0x000e64000800007f */
[----:B-1----:R-:W-:Y:S05]  /*18f60*/  @!P0 BRA `(.L_x_10597) ;  /* 0xfffffffc00f08947 */ /* 0x002fea000383ffff */
[----:B------:R-:W-:Y:S05]  /*18f70*/  BRA `(.L_x_10683) ;  /* 0xffffffc400e87947 */ /* 0x000fea000383ffff */
.L_x_10607:
[----:B-1----:R1:W2:Y:S02]  /*18f80*/  SYNCS.PHASECHK.TRANS64.TRYWAIT P0, [R2+URZ+0x2d840], R3 ;  /* 0x02d84003020075a7 */ /* 0x0022a4000800017f */
[----:B--2---:R-:W-:Y:S05]  /*18f90*/  @!P0 NANOSLEEP.SYNCS 0x989680 ;  /* 0x009896800000895d */ /* 0x004fea0003900000 */
[----:B------:R-:W2:Y:S02]  /*18fa0*/  @!P0 SYNCS.PHASECHK.TRANS64 P0, [R2+URZ+0x2d840], R3 ;  /* 0x02d84003020085a7 */ /* 0x000ea4000800007f */
[----:B--2---:R-:W-:Y:S05]  /*18fb0*/  @!P0 BRA `(.L_x_10607) ;  /* 0xfffffffc00f08947 */ /* 0x004fea000383ffff */
[----:B------:R-:W-:Y:S05]  /*18fc0*/  BRA `(.L_x_10684) ;  /* 0xffffffcc00707947 */ /* 0x000fea000383ffff */
.L_x_10614:
[----:B0-----:R0:W1:Y:S02]  /*18fd0*/  SYNCS.PHASECHK.TRANS64.TRYWAIT P0, [R7+URZ+0x60], R2 ;  /* 0x00006002070075a7 */ /* 0x001064000800017f */
[----:B-1----:R-:W-:Y:S05]  /*18fe0*/  @!P0 NANOSLEEP.SYNCS 0x989680 ;  /* 0x009896800000895d */ /* 0x002fea0003900000 */
[----:B------:R-:W1:Y:S02]  /*18ff0*/  @!P0 SYNCS.PHASECHK.TRANS64 P0, [R7+URZ+0x60], R2 ;  /* 0x00006002070085a7 */ /* 0x000e64000800007f */
[----:B-1----:R-:W-:Y:S05]  /*19000*/  @!P0 BRA `(.L_x_10614) ;  /* 0xfffffffc00f08947 */ /* 0x002fea000383ffff */
[----:B------:R-:W-:Y:S05]  /*19010*/  BRA `(.L_x_10685) ;  /* 0xffffffd000807947 */ /* 0x000fea000383ffff */
.L_x_10626:
[----:B0-----:R0:W1:Y:S02]  /*19020*/  SYNCS.PHASECHK.TRANS64.TRYWAIT P0, [R3+URZ+0x2d860], R0 ;  /* 0x02d86000030075a7 */ /* 0x001064000800017f */
[----:B-1----:R-:W-:Y:S05]  /*19030*/  @!P0 NANOSLEEP.SYNCS 0x989680 ;  /* 0x009896800000895d */ /* 0x002fea0003900000 */
[----:B------:R-:W1:Y:S02]  /*19040*/  @!P0 SYNCS.PHASECHK.TRANS64 P0, [R3+URZ+0x2d860], R0 ;  /* 0x02d86000030085a7 */ /* 0x000e64000800007f */
[----:B-1----:R-:W-:Y:S05]  /*19050*/  @!P0 BRA `(.L_x_10626) ;  /* 0xfffffffc00f08947 */ /* 0x002fea000383ffff */
[----:B------:R-:W-:Y:S05]  /*19060*/  BRA `(.L_x_10686) ;  /* 0xffffffd400f47947 */ /* 0x000fea000383ffff */
.L_x_10634:
[----:B------:R-:W-:Y:S01]  /*19070*/  BSSY B0, `(.L_x_10687) ;  /* 0x0000008000007945 */ /* 0x000fe20003800000 */
[----:B------:R-:W-:Y:S02]  /*19080*/  IMAD.MOV.U32 R13, RZ, RZ, R24 ;  /* 0x000000ffff0d7224 */ /* 0x000fe400078e0018 */
[----:B--2---:R-:W-:Y:S02]  /*19090*/  IMAD.MOV.U32 R12, RZ, RZ, RZ ;  /* 0x000000ffff0c7224 */ /* 0x004fe400078e00ff */
[----:B0-----:R-:W-:Y:S02]  /*190a0*/  IMAD.MOV.U32 R11, RZ, RZ, 0x1f ;  /* 0x0000001fff0b7424 */ /* 0x001fe400078e00ff */
[----:B------:R-:W-:-:S07]  /*190b0*/  IMAD.MOV.U32 R15, RZ, RZ, -0x1 ;  /* 0xffffffffff0f7424 */ /* 0x000fce00078e00ff */
[----:B-1----:R-:W-:Y:S05]  /*190c0*/  WARPSYNC.COLLECTIVE R15, `(.L_x_10688) ;  /* 0x000000000f087348 */ /* 0x002fea0003c00000 */
[----:B------:R0:W2:Y:S02]  /*190d0*/  SHFL.IDX P6, R14, R13, R12, R11 ;  /* 0x0000000c0d0e7389 */ /* 0x0000a400000c000b */
[----:B012---:R-:W-:Y:S01]  /*190e0*/  ENDCOLLECTIVE ;  /* 0x000000000000791b */ /* 0x007fe20003800000 */
.L_x_10688:
[----:B------:R-:W-:Y:S05]  /*190f0*/  BSYNC B0 ;  /* 0x0000000000007941 */ /* 0x000fea0003800000 */
.L_x_10687:
        /* <DEDUP_REMOVED lines=9> */
.L_x_10689:
[----:B------:R-:W-:Y:S02]  /*19190*/  ULDC UR4, c[0x0][0xc3c] ;  /* 0x00030f0000047ab9 */ /* 0x000fe40000000800 */
[----:B------:R-:W-:-:S13]  /*191a0*/  ISETP.GE.OR P1, PT, R9, UR4, !P0 ;  /* 0x0000000409007c0c */ /* 0x000fda000c726670 */
[----:B------:R-:W0:Y:S08]  /*191b0*/  @!P1 LDC.64 R2, c[0x0][0xc80] ;  /* 0x00032000ff029b82 */ /* 0x000e300000000a00 */
[----:B------:R-:W1:Y:S01]  /*191c0*/  @!P1 LDC.64 R4, c[0x0][0xc78] ;  /* 0x00031e00ff049b82 */ /* 0x000e620000000a00 */
[----:B------:R-:W-:Y:S01]  /*191d0*/  CS2R R24, SRZ ;  /* 0x0000000000187805 */ /* 0x000fe2000001ff00 */
[----:B------:R-:W-:-:S02]  /*191e0*/  IMAD.MOV.U32 R11, RZ, RZ, RZ ;  /* 0x000000ffff0b7224 */ /* 0x000fc400078e00ff */
[----:B------:R-:W-:Y:S02]  /*191f0*/  IMAD.MOV.U32 R6, RZ, RZ, R14 ;  /* 0x000000ffff067224 */ /* 0x000fe400078e000e */
        /* <DEDUP_REMOVED lines=16> */
.L_x_10690:
[----:B------:R-:W-:Y:S01]  /*19300*/  IMAD.MOV.U32 R12, RZ, RZ, 0x2 ;  /* 0x00000002ff0c7424 */ /* 0x000fe200078e00ff */
[----:B------:R-:W-:-:S05]  /*19310*/  SEL R4, R14, RZ, P1 ;  /* 0x000000ff0e047207 */ /* 0x000fca0000800000 */
[----:B------:R-:W-:-:S04]  /*19320*/  IMAD.IADD R4, R13, 0x1, R4 ;  /* 0x000000010d047824 */ /* 0x000fc800078e0204 */
[----:B------:R-:W-:-:S07]  /*19330*/  IMAD.MOV.U32 R13, RZ, RZ, R4 ;  /* 0x000000ffff0d7224 */ /* 0x000fce00078e0004 */
[----:B------:R-:W-:Y:S05]  /*19340*/  WARPSYNC.COLLECTIVE R15, `(.L_x_10691) ;  /* 0x000000000f087348 */ /* 0x000fea0003c00000 */
[----:B------:R0:W1:Y:S02]  /*19350*/  SHFL.UP P6, R14, R13, R12, R11 ;  /* 0x0400000c0d0e7389 */ /* 0x00006400000c000b */
[----:B01----:R-:W-:Y:S01]  /*19360*/  ENDCOLLECTIVE ;  /* 0x000000000000791b */ /* 0x003fe20003800000 */
.L_x_10691:
[----:B------:R-:W-:Y:S01]  /*19370*/  IMAD.MOV.U32 R12, RZ, RZ, 0x4 ;  /* 0x00000004ff0c7424 */ /* 0x000fe200078e00ff */
[----:B------:R-:W-:-:S05]  /*19380*/  SEL R3, R14, RZ, P2 ;  /* 0x000000ff0e037207 */ /* 0x000fca0001000000 */
[----:B------:R-:W-:-:S04]  /*19390*/  IMAD.IADD R2, R4, 0x1, R3 ;  /* 0x0000000104027824 */ /* 0x000fc800078e0203 */
[----:B------:R-:W-:-:S07]  /*193a0*/  IMAD.MOV.U32 R13, RZ, RZ, R2 ;  /* 0x000000ffff0d7224 */ /* 0x000fce00078e0002 */
[----:B------:R-:W-:Y:S05]  /*193b0*/  WARPSYNC.COLLECTIVE R15, `(.L_x_10692) ;  /* 0x000000000f087348 */ /* 0x000fea0003c00000 */
[----:B------:R0:W1:Y:S02]  /*193c0*/  SHFL.UP P6, R14, R13, R12, R11 ;  /* 0x0400000c0d0e7389 */ /* 0x00006400000c000b */
[----:B01----:R-:W-:Y:S01]  /*193d0*/  ENDCOLLECTIVE ;  /* 0x000000000000791b */ /* 0x003fe20003800000 */
.L_x_10692:
[----:B------:R-:W-:Y:S01]  /*193e0*/  IMAD.MOV.U32 R12, RZ, RZ, 0x8 ;  /* 0x00000008ff0c7424 */ /* 0x000fe200078e00ff */
[----:B------:R-:W-:-:S05]  /*193f0*/  SEL R3, R14, RZ, P3 ;  /* 0x000000ff0e037207 */ /* 0x000fca0001800000 */
[----:B------:R-:W-:-:S04]  /*19400*/  IMAD.IADD R3, R2, 0x1, R3 ;  /* 0x0000000102037824 */ /* 0x000fc800078e0203 */
[----:B------:R-:W-:-:S07]  /*19410*/  IMAD.MOV.U32 R13, RZ, RZ, R3 ;  /* 0x000000ffff0d7224 */ /* 0x000fce00078e0003 */
[----:B------:R-:W-:Y:S05]  /*19420*/  WARPSYNC.COLLECTIVE R15, `(.L_x_10693) ;  /* 0x000000000f087348 */ /* 0x000fea0003c00000 */
[----:B------:R0:W1:Y:S02]  /*19430*/  SHFL.UP P6, R14, R13, R12, R11 ;  /* 0x0400000c0d0e7389 */ /* 0x00006400000c000b */
[----:B01----:R-:W-:Y:S01]  /*19440*/  ENDCOLLECTIVE ;  /* 0x000000000000791b */ /* 0x003fe20003800000 */
.L_x_10693:
[----:B------:R-:W-:Y:S01]  /*19450*/  IMAD.MOV.U32 R12, RZ, RZ, 0x10 ;  /* 0x00000010ff0c7424 */ /* 0x000fe200078e00ff */
[----:B------:R-:W-:-:S05]  /*19460*/  SEL R4, R14, RZ, P4 ;  /* 0x000000ff0e047207 */ /* 0x000fca0002000000 */
[----:B------:R-:W-:-:S04]  /*19470*/  IMAD.IADD R4, R3, 0x1, R4 ;  /* 0x0000000103047824 */ /* 0x000fc800078e0204 */
[----:B------:R-:W-:-:S07]  /*19480*/  IMAD.MOV.U32 R13, RZ, RZ, R4 ;  /* 0x000000ffff0d7224 */ /* 0x000fce00078e0004 */
[----:B------:R-:W-:Y:S05]  /*19490*/  WARPSYNC.COLLECTIVE R15, `(.L_x_10694) ;  /* 0x000000000f087348 */ /* 0x000fea0003c00000 */
[----:B------:R0:W1:Y:S02]  /*194a0*/  SHFL.UP P6, R14, R13, R12, R11 ;  /* 0x0400000c0d0e7389 */ /* 0x00006400000c000b */
[----:B01----:R-:W-:Y:S01]  /*194b0*/  ENDCOLLECTIVE ;  /* 0x000000000000791b */ /* 0x003fe20003800000 */
.L_x_10694:
        /* <DEDUP_REMOVED lines=8> */
.L_x_10695:
[----:B------:R-:W-:Y:S05]  /*19540*/  BRA `(.L_x_10696) ;  /* 0xffffffd800a87947 */ /* 0x000fea000383ffff */
.L_x_10637:
[----:B------:R-:W-:Y:S01]  /*19550*/  BSSY B0, `(.L_x_10697) ;  /* 0x0000007000007945 */ /* 0x000fe20003800000 */
[----:B--2---:R-:W-:Y:S02]  /*19560*/  IMAD.MOV.U32 R12, RZ, RZ, 0x1 ;  /* 0x00000001ff0c7424 */ /* 0x004fe400078e00ff */
[----:B------:R-:W-:Y:S02]  /*19570*/  IMAD.MOV.U32 R11, RZ, RZ, RZ ;  /* 0x000000ffff0b7224 */ /* 0x000fe400078e00ff */
[----:B------:R-:W-:-:S07]  /*19580*/  IMAD.MOV.U32 R15, RZ, RZ, -0x1 ;  /* 0xffffffffff0f7424 */ /* 0x000fce00078e00ff */
[----:B------:R-:W-:Y:S05]  /*19590*/  WARPSYNC.COLLECTIVE R15, `(.L_x_10698) ;  /* 0x000000000f087348 */ /* 0x000fea0003c00000 */
[----:B------:R0:W1:Y:S02]  /*195a0*/  SHFL.UP P6, R14, R13, R12, R11 ;  /* 0x0400000c0d0e7389 */ /* 0x00006400000c000b */
[----:B01----:R-:W-:Y:S01]  /*195b0*/  ENDCOLLECTIVE ;  /* 0x000000000000791b */ /* 0x003fe20003800000 */
.L_x_10698:
[----:B------:R-:W-:Y:S05]  /*195c0*/  BSYNC B0 ;  /* 0x0000000000007941 */ /* 0x000fea0003800000 */
.L_x_10697:
        /* <DEDUP_REMOVED lines=8> */
.L_x_10699:
[----:B------:R-:W-:Y:S01]  /*19650*/  IMAD.MOV.U32 R12, RZ, RZ, 0x4 ;  /* 0x00000004ff0c7424 */ /* 0x000fe200078e00ff */
[----:B------:R-:W-:-:S05]  /*19660*/  SEL R2, R14, RZ, P2 ;  /* 0x000000ff0e027207 */ /* 0x000fca0001000000 */
[----:B------:R-:W-:-:S04]  /*19670*/  IMAD.IADD R2, R13, 0x1, R2 ;  /* 0x000000010d027824 */ /* 0x000fc800078e0202 */
[----:B------:R-:W-:-:S07]  /*19680*/  IMAD.MOV.U32 R13, RZ, RZ, R2 ;  /* 0x000000ffff0d7224 */ /* 0x000fce00078e0002 */
[----:B------:R-:W-:Y:S05]  /*19690*/  WARPSYNC.COLLECTIVE R15, `(.L_x_10700) ;  /* 0x000000000f087348 */ /* 0x000fea0003c00000 */
[----:B------:R0:W1:Y:S02]  /*196a0*/  SHFL.UP P6, R14, R13, R12, R11 ;  /* 0x0400000c0d0e7389 */ /* 0x00006400000c000b */
[----:B01----:R-:W-:Y:S01]  /*196b0*/  ENDCOLLECTIVE ;  /* 0x000000000000791b */ /* 0x003fe20003800000 */
.L_x_10700:
[----:B------:R-:W-:Y:S01]  /*196c0*/  IMAD.MOV.U32 R12, RZ, RZ, 0x8 ;  /* 0x00000008ff0c7424 */ /* 0x000fe200078e00ff */
[----:B------:R-:W-:-:S05]  /*196d0*/  SEL R3, R14, RZ, P3 ;  /* 0x000000ff0e037207 */ /* 0x000fca0001800000 */
[----:B------:R-:W-:-:S04]  /*196e0*/  IMAD.IADD R3, R2, 0x1, R3 ;  /* 0x0000000102037824 */ /* 0x000fc800078e0203 */
[----:B------:R-:W-:-:S07]  /*196f0*/  IMAD.MOV.U32 R13, RZ, RZ, R3 ;  /* 0x000000ffff0d7224 */ /* 0x000fce00078e0003 */
[----:B------:R-:W-:Y:S05]  /*19700*/  WARPSYNC.COLLECTIVE R15, `(.L_x_10701) ;  /* 0x000000000f087348 */ /* 0x000fea0003c00000 */
[----:B------:R0:W1:Y:S02]  /*19710*/  SHFL.UP P6, R14, R13, R12, R11 ;  /* 0x0400000c0d0e7389 */ /* 0x00006400000c000b */
[----:B01----:R-:W-:Y:S01]  /*19720*/  ENDCOLLECTIVE ;  /* 0x000000000000791b */ /* 0x003fe20003800000 */
.L_x_10701:
[----:B------:R-:W-:Y:S01]  /*19730*/  IMAD.MOV.U32 R12, RZ, RZ, 0x10 ;  /* 0x00000010ff0c7424 */ /* 0x000fe200078e00ff */
[----:B------:R-:W-:-:S05]  /*19740*/  SEL R4, R14, RZ, P4 ;  /* 0x000000ff0e047207 */ /* 0x000fca0002000000 */
[----:B------:R-:W-:-:S04]  /*19750*/  IMAD.IADD R4, R3, 0x1, R4 ;  /* 0x0000000103047824 */ /* 0x000fc800078e0204 */
[----:B------:R-:W-:-:S07]  /*19760*/  IMAD.MOV.U32 R13, RZ, RZ, R4 ;  /* 0x000000ffff0d7224 */ /* 0x000fce00078e0004 */
[----:B------:R-:W-:Y:S05]  /*19770*/  WARPSYNC.COLLECTIVE R15, `(.L_x_10702) ;  /* 0x000000000f087348 */ /* 0x000fea0003c00000 */
[----:B------:R0:W1:Y:S02]  /*19780*/  SHFL.UP P6, R14, R13, R12, R11 ;  /* 0x0400000c0d0e7389 */ /* 0x00006400000c000b */
[----:B01----:R-:W-:Y:S01]  /*19790*/  ENDCOLLECTIVE ;  /* 0x000000000000791b */ /* 0x003fe20003800000 */
.L_x_10702:
        /* <DEDUP_REMOVED lines=8> */
.L_x_10703:
[----:B------:R-:W-:Y:S05]  /*19820*/  BRA `(.L_x_10704) ;  /* 0xffffffd800947947 */ /* 0x000fea000383ffff */
.L_x_10639:
[----:B------:R-:W-:Y:S01]  /*19830*/  BSSY B0, `(.L_x_10705) ;  /* 0x0000006000007945 */ /* 0x000fe20003800000 */
[----:B------:R-:W-:Y:S01]  /*19840*/  PLOP3.LUT P6, PT, P6, PT, PT, 0x8, 0x0 ;  /* 0x000000000000781c */ /* 0x000fe200037ce170 */
[----:B------:R-:W-:-:S12]  /*19850*/  IMAD.MOV.U32 R15, RZ, RZ, -0x1 ;  /* 0xffffffffff0f7424 */ /* 0x000fd800078e00ff */
[----:B0-2---:R-:W-:Y:S05]  /*19860*/  WARPSYNC.COLLECTIVE R15, `(.L_x_10706) ;  /* 0x000000000f087348 */ /* 0x005fea0003c00000 */
[----:B------:R-:W-:Y:S01]  /*19870*/  VOTE.ANY R14, PT, P6 ;  /* 0x00000000000e7806 */ /* 0x000fe200030e0100 */
[----:B0-2---:R-:W-:Y:S06]  /*19880*/  ENDCOLLECTIVE ;  /* 0x000000000000791b */ /* 0x005fec0003800000 */
.L_x_10706:
[----:B------:R-:W-:Y:S05]  /*19890*/  BSYNC B0 ;  /* 0x0000000000007941 */ /* 0x000fea0003800000 */
.L_x_10705:
[----:B------:R-:W-:Y:S02]  /*198a0*/  IMAD.MOV.U32 R3, RZ, RZ, R14 ;  /* 0x000000ffff037224 */ /* 0x000fe400078e000e */
[----:B------:R-:W-:Y:S02]  /*198b0*/  IMAD.MOV.U32 R13, RZ, RZ, R25 ;  /* 0x000000ffff0d7224 */ /* 0x000fe400078e0019 */
[----:B------:R-:W0:Y:S01]  /*198c0*/  POPC R7, R3 ;  /* 0x0000000300077309 */ /* 0x000e220000000000 */
[----:B------:R-:W-:Y:S02]  /*198d0*/  IMAD.MOV.U32 R11, RZ, RZ, 0x1f ;  /* 0x0000001fff0b7424 */ /* 0x000fe400078e00ff */
[----:B------:R-:W-:Y:S02]  /*198e0*/  IMAD.MOV.U32 R15, RZ, RZ, -0x1 ;  /* 0xffffffffff0f7424 */ /* 0x000fe400078e00ff */
[----:B0-----:R-:W-:Y:S02]  /*198f0*/  IMAD.MOV.U32 R12, RZ, RZ, R7 ;  /* 0x000000ffff0c7224 */ /* 0x001fe400078e0007 */
[----:B------:R-:W-:-:S07]  /*19900*/  IMAD.IADD R27, R7, 0x1, R27 ;  /* 0x00000001071b7824 */ /* 0x000fce00078e021b */
[----:B------:R-:W-:Y:S05]  /*19910*/  WARPSYNC.COLLECTIVE R15, `(.L_x_10707) ;  /* 0x000000000f087348 */ /* 0x000fea0003c00000 */
[----:B------:R0:W1:Y:S02]  /*19920*/  SHFL.IDX P6, R14, R13, R12, R11 ;  /* 0x0000000c0d0e7389 */ /* 0x00006400000c000b */
[----:B01----:R-:W-:Y:S01]  /*19930*/  ENDCOLLECTIVE ;  /* 0x000000000000791b */ /* 0x003fe20003800000 */
.L_x_10707:
[----:B------:R-:W-:Y:S02]  /*19940*/  IMAD.MOV.U32 R13, RZ, RZ, R5 ;  /* 0x000000ffff0d7224 */ /* 0x000fe400078e0005 */
[----:B------:R-:W-:-:S07]  /*19950*/  IMAD.MOV.U32 R25, RZ, RZ, R14 ;  /* 0x000000ffff197224 */ /* 0x000fce00078e000e */
[----:B------:R-:W-:Y:S05]  /*19960*/  WARPSYNC.COLLECTIVE R15, `(.L_x_10708) ;  /* 0x000000000f087348 */ /* 0x000fea0003c00000 */
[----:B------:R0:W1:Y:S02]  /*19970*/  SHFL.IDX P6, R14, R13, R12, R11 ;  /* 0x0000000c0d0e7389 */ /* 0x00006400000c000b */
[----:B01----:R-:W-:Y:S01]  /*19980*/  ENDCOLLECTIVE ;  /* 0x000000000000791b */ /* 0x003fe20003800000 */
.L_x_10708:
[----:B------:R-:W-:Y:S01]  /*19990*/  IMAD.MOV.U32 R5, RZ, RZ, R14 ;  /* 0x000000ffff057224 */ /* 0x000fe200078e000e */
[----:B------:R-:W-:Y:S06]  /*199a0*/  BRA `(.L_x_10709) ;  /* 0xffffffd800747947 */ /* 0x000fec000383ffff */
.L_x_10641:
[----:B------:R-:W-:Y:S01]  /*199b0*/  BSSY B0, `(.L_x_10710) ;  /* 0x0000007000007945 */ /* 0x000fe20003800000 */
[----:B------:R-:W-:Y:S02]  /*199c0*/  IMAD.MOV.U32 R13, RZ, RZ, R2 ;  /* 0x000000ffff0d7224 */ /* 0x000fe400078e0002 */
[----:B------:R-:W-:Y:S02]  /*199d0*/  IMAD.MOV.U32 R11, RZ, RZ, 0x1f ;  /* 0x0000001fff0b7424 */ /* 0x000fe400078e00ff */
[----:B------:R-:W-:-:S07]  /*199e0*/  IMAD.MOV.U32 R15, RZ, RZ, -0x1 ;  /* 0xffffffffff0f7424 */ /* 0x000fce00078e00ff */
[----:B01-34-:R-:W-:Y:S05]  /*199f0*/  WARPSYNC.COLLECTIVE R15, `(.L_x_10711) ;  /* 0x000000000f087348 */ /* 0x01bfea0003c00000 */
[----:B------:R2:W0:Y:S02]  /*19a00*/  SHFL.IDX P6, R14, R13, R12, R11 ;  /* 0x0000000c0d0e7389 */ /* 0x00042400000c000b */
[----:B01234-:R-:W-:Y:S01]  /*19a10*/  ENDCOLLECTIVE ;  /* 0x000000000000791b */ /* 0x01ffe20003800000 */
.L_x_10711:
[----:B------:R-:W-:Y:S05]  /*19a20*/  BSYNC B0 ;  /* 0x0000000000007941 */ /* 0x000fea0003800000 */
.L_x_10710:
[----:B------:R-:W-:Y:S01]  /*19a30*/  IMAD.MOV.U32 R24, RZ, RZ, R14 ;  /* 0x000000ffff187224 */ /* 0x000fe200078e000e */
[----:B------:R-:W-:Y:S06]  /*19a40*/  BRA `(.L_x_10640) ;  /* 0xffffffd800647947 */ /* 0x000fec000383ffff */
.L_x_10647:
[----:B0-----:R0:W2:Y:S02]  /*19a50*/  SYNCS.PHASECHK.TRANS64.TRYWAIT P0, [R9+URZ+0x2d820], R0 ;  /* 0x02d82000090075a7 */ /* 0x0010a4000800017f */
[----:B--2---:R-:W-:Y:S05]  /*19a60*/  @!P0 NANOSLEEP.SYNCS 0x989680 ;  /* 0x009896800000895d */ /* 0x004fea0003900000 */
[----:B------:R-:W2:Y:S02]  /*19a70*/  @!P0 SYNCS.PHASECHK.TRANS64 P0, [R9+URZ+0x2d820], R0 ;  /* 0x02d82000090085a7 */ /* 0x000ea4000800007f */
[----:B--2---:R-:W-:Y:S05]  /*19a80*/  @!P0 BRA `(.L_x_10647) ;  /* 0xfffffffc00f08947 */ /* 0x004fea000383ffff */
[----:B------:R-:W-:Y:S05]  /*19a90*/  BRA `(.L_x_10712) ;  /* 0xffffffe000bc7947 */ /* 0x000fea000383ffff */
.L_x_10648:
        /* <DEDUP_REMOVED lines=8> */
[----:B01-3--:R-:W-:Y:S05]  /*19b20*/  WARPSYNC.COLLECTIVE R15, `(.L_x_10714) ;  /* 0x000000000f087348 */ /* 0x00bfea0003c00000 */
[----:B------:R2:W4:Y:S02]  /*19b30*/  SHFL.IDX P6, R14, R13, R12, R11 ;  /* 0x0000000c0d0e7389 */ /* 0x00052400000c000b */
[----:B01234-:R-:W-:Y:S01]  /*19b40*/  ENDCOLLECTIVE ;  /* 0x000000000000791b */ /* 0x01ffe20003800000 */
.L_x_10714:
[----:B------:R-:W-:Y:S05]  /*19b50*/  BSYNC B0 ;  /* 0x0000000000007941 */ /* 0x000fea0003800000 */
.L_x_10713:
[----:B------:R-:W-:Y:S05]  /*19b60*/  BRA `(.L_x_10715) ;  /* 0xffffffe000a47947 */ /* 0x000fea000383ffff */
.L_x_10651:
[----:B------:R-:W-:Y:S01]  /*19b70*/  BSSY B1, `(.L_x_10716) ;  /* 0x0000006000017945 */ /* 0x000fe20003800000 */
[----:B------:R-:W-:-:S07]  /*19b80*/  IMAD.MOV.U32 R15, RZ, RZ, -0x1 ;  /* 0xffffffffff0f7424 */ /* 0x000fce00078e00ff */
[----:B01-3--:R-:W-:Y:S05]  /*19b90*/  WARPSYNC.COLLECTIVE R15, `(.L_x_10717) ;  /* 0x000000000f0c7348 */ /* 0x00bfea0003c00000 */
[----:B------:R-:W-:Y:S02]  /*19ba0*/  ELECT P6, UR62, PT ;  /* 0x00000000003e782f */ /* 0x000fe400038c0000 */
[----:B------:R-:W-:Y:S01]  /*19bb0*/  MOV R14, UR62 ;  /* 0x0000003e000e7c02 */ /* 0x000fe20008000f00 */
[----:B01-3--:R-:W-:Y:S10]  /*19bc0*/  ENDCOLLECTIVE ;  /* 0x000000000000791b */ /* 0x00bff40003800000 */
.L_x_10717:
[----:B------:R-:W-:Y:S05]  /*19bd0*/  BSYNC B1 ;  /* 0x0000000000017941 */ /* 0x000fea0003800000 */
.L_x_10716:
[----:B------:R-:W-:Y:S05]  /*19be0*/  BRA `(.L_x_10718) ;  /* 0xffffffe0009c7947 */ /* 0x000fea000383ffff */
.L_x_10653:
[----:B0-----:R0:W1:Y:S02]  /*19bf0*/  SYNCS.PHASECHK.TRANS64.TRYWAIT P0, [R7+URZ], R2 ;  /* 0x00000002070075a7 */ /* 0x001064000800017f */
[----:B-1----:R-:W-:Y:S05]  /*19c00*/  @!P0 NANOSLEEP.SYNCS 0x989680 ;  /* 0x009896800000895d */ /* 0x002fea0003900000 */
[----:B------:R-:W1:Y:S02]  /*19c10*/  @!P0 SYNCS.PHASECHK.TRANS64 P0, [R7+URZ], R2 ;  /* 0x00000002070085a7 */ /* 0x000e64000800007f */
[----:B-1----:R-:W-:Y:S05]  /*19c20*/  @!P0 BRA `(.L_x_10653) ;  /* 0xfffffffc00f08947 */ /* 0x002fea000383ffff */
[----:B------:R-:W-:Y:S05]  /*19c30*/  BRA `(.L_x_10719) ;  /* 0xffffffe000d07947 */ /* 0x000fea000383ffff */
.L_x_10654:
[----:B-1----:R1:W2:Y:S02]  /*19c40*/  SYNCS.PHASECHK.TRANS64.TRYWAIT P0, [R3+URZ], R0 ;  /* 0x00000000030075a7 */ /* 0x0022a4000800017f */
[----:B--2---:R-:W-:Y:S05]  /*19c50*/  @!P0 NANOSLEEP.SYNCS 0x989680 ;  /* 0x009896800000895d */ /* 0x004fea0003900000 */
[----:B------:R-:W2:Y:S02]  /*19c60*/  @!P0 SYNCS.PHASECHK.TRANS64 P0, [R3+URZ], R0 ;  /* 0x00000000030085a7 */ /* 0x000ea4000800007f */
[----:B--2---:R-:W-:Y:S05]  /*19c70*/  @!P0 BRA `(.L_x_10654) ;  /* 0xfffffffc00f08947 */ /* 0x004fea000383ffff */
[----:B------:R-:W-:Y:S05]  /*19c80*/  BRA `(.L_x_10720) ;  /* 0xffffffe000c47947 */ /* 0x000fea000383ffff */
.L_x_10656:
[----:B-1----:R1:W2:Y:S02]  /*19c90*/  SYNCS.PHASECHK.TRANS64.TRYWAIT P0, [R5+URZ], R2 ;  /* 0x00000002050075a7 */ /* 0x0022a4000800017f */
[----:B--2---:R-:W-:Y:S05]  /*19ca0*/  @!P0 NANOSLEEP.SYNCS 0x989680 ;  /* 0x009896800000895d */ /* 0x004fea0003900000 */
[----:B------:R-:W2:Y:S02]  /*19cb0*/  @!P0 SYNCS.PHASECHK.TRANS64 P0, [R5+URZ], R2 ;  /* 0x00000002050085a7 */ /* 0x000ea4000800007f */
[----:B--2---:R-:W-:Y:S05]  /*19cc0*/  @!P0 BRA `(.L_x_10656) ;  /* 0xfffffffc00f08947 */ /* 0x004fea000383ffff */
[----:B------:R-:W-:Y:S05]  /*19cd0*/  BRA `(.L_x_10721) ;  /* 0xffffffe000c87947 */ /* 0x000fea000383ffff */
.L_x_10722:
        /* <DEDUP_REMOVED lines=10> */
.L_x_14870:


//--------------------- .text._ZN7cutlass13device_kernelIN5flash11enable_sm90INS1_16FlashAttnFwdSm90INS1_25CollectiveMainloopFwdSm90ILi2EN4cute5tupleIJNS5_1CILi1EEES8_S8_EEENS6_IJNS7_ILi192EEENS7_ILi128EEENS7_ILi96EEEEEELi96ENS_10bfloat16_tEfNS_4arch4Sm90ELb0ELb1ELb0ELb1ELb0ELb1ELb0ELb0ELb1ELb1ELb1ELb0EEENS1_21CollectiveEpilogueFwdINS6_IJSA_SC_SB_EEES9_SE_SG_Li384ELb1ELb1ELb1ELb0EEENS1_36VarlenDynamicPersistentTileSchedulerILi192ELi128ELi384ELi128ELb1ELb1ELb1ELb1ELb0ELb1EEEEEEEEEvNT_6ParamsE --------------------------
	.section	.text._ZN7cutlass13device_kernelIN5flash11enable_sm90INS1_16FlashAttnFwdSm90INS1_25CollectiveMainloopFwdSm90ILi2EN4cute5tupleIJNS5_1CILi1EEES8_S8_EEENS6_IJNS7_ILi192EEENS7_ILi128EEENS7_ILi96EEEEEELi96ENS_10bfloat16_tEfNS_4arch4Sm90ELb0ELb1ELb0ELb1ELb0ELb1ELb0ELb0ELb1ELb1ELb1ELb0EEENS1_21CollectiveEpilogueFwdINS6_IJSA_SC_SB_EEES9_SE_SG_Li384ELb1ELb1ELb1ELb0EEENS1_36VarlenDynamicPersistentTileSchedulerILi192ELi128ELi384ELi128ELb1ELb1ELb1ELb1ELb0ELb1EEEEEEEEEvNT_6ParamsE,"ax",@progbits
	.align	128
.text._ZN7cutlass13device_kernelIN5flash11enable_sm90INS1_16FlashAttnFwdSm90INS1_25CollectiveMainloopFwdSm90ILi2EN4cute5tupleIJNS5_1CILi1EEES8_S8_EEENS6_IJNS7_ILi192EEENS7_ILi128EEENS7_ILi96EEEEEELi96ENS_10bfloat16_tEfNS_4arch4Sm90ELb0ELb1ELb0ELb1ELb0ELb1ELb0ELb0ELb1ELb1ELb1ELb0EEENS1_21CollectiveEpilogueFwdINS6_IJSA_SC_SB_EEES9_SE_SG_Li384ELb1ELb1ELb1ELb0EEENS1_36VarlenDynamicPersistentTileSchedulerILi192ELi128ELi384ELi128ELb1ELb1ELb1ELb1ELb0ELb1EEEEEEEEEvNT_6ParamsE:
        .type           _ZN7cutlass13device_kernelIN5flash11enable_sm90INS1_16FlashAttnFwdSm90INS1_25CollectiveMainloopFwdSm90ILi2EN4cute5tupleIJNS5_1CILi1EEES8_S8_EEENS6_IJNS7_ILi192EEENS7_ILi128EEENS7_ILi96EEEEEELi96ENS_10bfloat16_tEfNS_4arch4Sm90ELb0ELb1ELb0ELb1ELb0ELb1ELb0ELb0ELb1ELb1ELb1ELb0EEENS1_21CollectiveEpilogueFwdINS6_IJSA_SC_SB_EEES9_SE_SG_Li384ELb1ELb1ELb1ELb0EEENS1_36VarlenDynamicPersistentTileSchedulerILi192ELi128ELi384ELi128ELb1ELb1ELb1ELb1ELb0ELb1EEEEEEEEEvNT_6ParamsE,@function
        .size           _ZN7cutlass13device_kernelIN5flash11enable_sm90INS1_16FlashAttnFwdSm90INS1_25CollectiveMainloopFwdSm90ILi2EN4cute5tupleIJNS5_1CILi1EEES8_S8_EEENS6_IJNS7_ILi192EEENS7_ILi128EEENS7_ILi96EEEEEELi96ENS_10bfloat16_tEfNS_4arch4Sm90ELb0ELb1ELb0ELb1ELb0ELb1ELb0ELb0ELb1ELb1ELb1ELb0EEENS1_21CollectiveEpilogueFwdINS6_IJSA_SC_SB_EEES9_SE_SG_Li384ELb1ELb1ELb1ELb0EEENS1_36VarlenDynamicPersistentTileSchedulerILi192ELi128ELi384ELi128ELb1ELb1ELb1ELb1ELb0ELb1EEEEEEEEEvNT_6ParamsE,(.L_x_14871 - _ZN7cutlass13device_kernelIN5flash11enable_sm90INS1_16FlashAttnFwdSm90INS1_25CollectiveMainloopFwdSm90ILi2EN4cute5tupleIJNS5_1CILi1EEES8_S8_EEENS6_IJNS7_ILi192EEENS7_ILi128EEENS7_ILi96EEEEEELi96ENS_10bfloat16_tEfNS_4arch4Sm90ELb0ELb1ELb0ELb1ELb0ELb1ELb0ELb0ELb1ELb1ELb1ELb0EEENS1_21CollectiveEpilogueFwdINS6_IJSA_SC_SB_EEES9_SE_SG_Li384ELb1ELb1ELb1ELb0EEENS1_36VarlenDynamicPersistentTileSchedulerILi192ELi128ELi384ELi128ELb1ELb1ELb1ELb1ELb0ELb1EEEEEEEEEvNT_6ParamsE)
        .other          _ZN7cutlass13device_kernelIN5flash11enable_sm90INS1_16FlashAttnFwdSm90INS1_25CollectiveMainloopFwdSm90ILi2EN4cute5tupleIJNS5_1CILi1EEES8_S8_EEENS6_IJNS7_ILi192EEENS7_ILi128EEENS7_ILi96EEEEEELi96ENS_10bfloat16_tEfNS_4arch4Sm90ELb0ELb1ELb0ELb1ELb0ELb1ELb0ELb0ELb1ELb1ELb1ELb0EEENS1_21CollectiveEpilogueFwdINS6_IJSA_SC_SB_EEES9_SE_SG_Li384ELb1ELb1ELb1ELb0EEENS1_36VarlenDynamicPersistentTileSchedulerILi192ELi128ELi384ELi128ELb1ELb1ELb1ELb1ELb0ELb1EEEEEEEEEvNT_6ParamsE,@"STO_CUDA_ENTRY STV_DEFAULT"
_ZN7cutlass13device_kernelIN5flash11enable_sm90INS1_16FlashAttnFwdSm90INS1_25CollectiveMainloopFwdSm90ILi2EN4cute5tupleIJNS5_1CILi1EEES8_S8_EEENS6_IJNS7_ILi192EEENS7_ILi128EEENS7_ILi96EEEEEELi96ENS_10bfloat16_tEfNS_4arch4Sm90ELb0ELb1ELb0ELb1ELb0ELb1ELb0ELb0ELb1ELb1ELb1ELb0EEENS1_21CollectiveEpilogueFwdINS6_IJSA_SC_SB_EEES9_SE_SG_Li384ELb1ELb1ELb1ELb0EEENS1_36VarlenDynamicPersistentTileSchedulerILi192ELi128ELi384ELi128ELb1ELb1ELb1ELb1ELb0ELb1EEEEEEEEEvNT_6ParamsE:
        /* <DEDUP_REMOVED lines=24> */
.L_x_10724:
[----:B------:R-:W-:Y:S05]  /*0180*/  BSYNC B0 ;  /* 0x0000000000007941 */ /* 0x000fea0003800000 */
.L_x_10723:
        /* <DEDUP_REMOVED lines=41> */
.L_x_10725:
        /* <DEDUP_REMOVED lines=22> */
.L_x_10726:
        /* <DEDUP_REMOVED lines=18> */
.L_x_10727:
        /* <DEDUP_REMOVED lines=22> */
.L_x_10728:
        /* <DEDUP_REMOVED lines=22> */
.L_x_10729:
        /* <DEDUP_REMOVED lines=8> */
.L_x_10732:
        /* <DEDUP_REMOVED lines=21> */
[----:B------:R-:W0:Y:S01]  /*0b30*/  S2R R0, SR_TID.X ;  /* 0x0000000000007919 */ /* 0x000e220000002100 */
[----:B------:R-:W-:Y:S01]  /*0b40*/  IMAD.MOV.U32 R141, RZ, RZ, 0x40 ;  /* 0x00000040ff8d7424 */ /* 0x000fe200078e00ff */
[----:B------:R-:W-:Y:S01]  /*0b50*/  R2UR UR38, R2 ;  /* 0x00000000022672ca */ /* 0x000fe200000e0000 */
[----:B------:R-:W-:Y:S01]  /*0b60*/  IMAD.MOV.U32 R156, RZ, RZ, RZ ;  /* 0x000000ffff9c7224 */ /* 0x000fe200078e00ff */
[----:B------:R-:W-:Y:S01]  /*0b70*/  ULOP3.LUT UR37, UR36, 0x1, URZ, 0xfc, !UPT ;  /* 0x0000000124257892 */ /* 0x000fe2000f8efc3f */
[----:B------:R-:W-:-:S10]  /*0b80*/  IMAD.MOV.U32 R19, RZ, RZ, RZ ;  /* 0x000000ffff137224 */ /* 0x000fd400078e00ff */
[----:B------:R-:W-:Y:S01]  /*0b90*/  UIADD3 UR38, UR38, 0xc400, URZ ;  /* 0x0000c40026267890 */ /* 0x000fe2000fffe03f */
[----:B0-----:R-:W-:-:S05]  /*0ba0*/  VIADD R0, R0, 0xffffff80 ;  /* 0xffffff8000007836 */ /* 0x001fca0000000000 */
[----:B------:R-:W-:Y:S02]  /*0bb0*/  SHF.R.S32.HI R3, RZ, 0x1f, R0 ;  /* 0x0000001fff037819 */ /* 0x000fe40000011400 */
[-C--:B------:R-:W-:Y:S02]  /*0bc0*/  LEA.HI R9, R0, R0.reuse, RZ, 0x1 ;  /* 0x0000000000097211 */ /* 0x080fe400078f08ff */
[CC--:B------:R-:W-:Y:S02]  /*0bd0*/  LEA.HI R4, R3.reuse, R0.reuse, RZ, 0x2 ;  /* 0x0000000003047211 */ /* 0x0c0fe400078f10ff */
[CC--:B------:R-:W-:Y:S02]  /*0be0*/  LEA.HI R5, R3.reuse, R0.reuse, RZ, 0x4 ;  /* 0x0000000003057211 */ /* 0x0c0fe400078f20ff */
[CC--:B------:R-:W-:Y:S02]  /*0bf0*/  LEA.HI R8, R3.reuse, R0.reuse, RZ, 0x5 ;  /* 0x0000000003087211 */ /* 0x0c0fe400078f28ff */
[----:B------:R-:W-:-:S02]  /*0c00*/  LEA.HI R3, R3, R0, RZ, 0x7 ;  /* 0x0000000003037211 */ /* 0x000fc400078f38ff */
[--C-:B------:R-:W-:Y:S02]  /*0c10*/  SHF.R.S32.HI R10, RZ, 0x2, R4.reuse ;  /* 0x00000002ff0a7819 */ /* 0x100fe40000011404 */
[----:B------:R-:W-:Y:S02]  /*0c20*/  SHF.R.S32.HI R13, RZ, 0x1f, R4 ;  /* 0x0000001fff0d7819 */ /* 0x000fe40000011404 */
[----:B------:R-:W-:Y:S02]  /*0c30*/  LOP3.LUT R15, R4, 0xfffffffc, RZ, 0xc0, !PT ;  /* 0xfffffffc040f7812 */ /* 0x000fe400078ec0ff */
[----:B------:R-:W-:Y:S02]  /*0c40*/  SHF.R.S32.HI R4, RZ, 0x7, R3 ;  /* 0x00000007ff047819 */ /* 0x000fe40000011403 */
[----:B------:R-:W-:Y:S01]  /*0c50*/  LOP3.LUT R3, R3, 0xffffff80, RZ, 0xc0, !PT ;  /* 0xffffff8003037812 */ /* 0x000fe200078ec0ff */
[----:B------:R-:W-:Y:S01]  /*0c60*/  IMAD.IADD R15, R0, 0x1, -R15 ;  /* 0x00000001000f7824 */ /* 0x000fe200078e0a0f */
[----:B------:R-:W-:Y:S01]  /*0c70*/  LEA.HI R13, R13, R10, RZ, 0x2 ;  /* 0x0000000a0d0d7211 */ /* 0x000fe200078f10ff */
[----:B------:R-:W-:Y:S01]  /*0c80*/  IMAD.HI R12, R4, 0x55555556, RZ ;  /* 0x55555556040c7827 */ /* 0x000fe200078e02ff */
[----:B------:R-:W-:-:S02]  /*0c90*/  LOP3.LUT R7, R5, 0xfffffff0, RZ, 0xc0, !PT ;  /* 0xfffffff005077812 */ /* 0x000fc400078ec0ff */
[----:B------:R-:W-:Y:S01]  /*0ca0*/  LOP3.LUT R13, R13, 0xfffffffc, RZ, 0xc0, !PT ;  /* 0xfffffffc0d0d7812 */ /* 0x000fe200078ec0ff */
[C---:B------:R-:W-:Y:S01]  /*0cb0*/  IMAD.IADD R24, R0.reuse, 0x1, -R3 ;  /* 0x0000000100187824 */ /* 0x040fe200078e0a03 */
[----:B------:R-:W-:Y:S01]  /*0cc0*/  LOP3.LUT R11, R9, 0xfffffffe, RZ, 0xc0, !PT ;  /* 0xfffffffe090b7812 */ /* 0x000fe200078ec0ff */
[----:B------:R-:W-:Y:S01]  /*0cd0*/  IMAD.IADD R7, R0, 0x1, -R7 ;  /* 0x0000000100077824 */ /* 0x000fe200078e0a07 */
[----:B------:R-:W-:Y:S01]  /*0ce0*/  LEA.HI R3, R12, R12, RZ, 0x1 ;  /* 0x0000000c0c037211 */ /* 0x000fe200078f08ff */
[----:B------:R-:W-:Y:S01]  /*0cf0*/  IMAD.IADD R13, R10, 0x1, -R13 ;  /* 0x000000010a0d7824 */ /* 0x000fe200078e0a0d */
[----:B------:R-:W-:Y:S01]  /*0d00*/  SHF.R.S32.HI R10, RZ, 0x1f, R24 ;  /* 0x0000001fff0a7819 */ /* 0x000fe20000011418 */
[----:B------:R-:W-:Y:S01]  /*0d10*/  IMAD.IADD R11, R0, 0x1, -R11 ;  /* 0x00000001000b7824 */ /* 0x000fe200078e0a0b */
[----:B------:R-:W-:Y:S01]  /*0d20*/  SHF.R.S32.HI R0, RZ, 0x1f, R7 ;  /* 0x0000001fff007819 */ /* 0x000fe20000011407 */
[----:B------:R-:W-:Y:S01]  /*0d30*/  IMAD R12, R3, -0x3, R4 ;  /* 0xfffffffd030c7824 */ /* 0x000fe200078e0204 */
[----:B------:R-:W-:Y:S01]  /*0d40*/  LEA.HI R14, R10, R24, RZ, 0x2 ;  /* 0x000000180a0e7211 */ /* 0x000fe200078f10ff */
[----:B------:R-:W-:Y:S01]  /*0d50*/  STL [R1+0x64], R24 ;  /* 0x0000641801007387 */ /* 0x000fe20000100800 */
[----:B------:R-:W-:Y:S01]  /*0d60*/  SHF.R.S32.HI R136, RZ, 0x1, R9 ;  /* 0x00000001ff887819 */ /* 0x000fe20000011409 */
[----:B------:R-:W-:Y:S01]  /*0d70*/  IMAD.SHL.U32 R13, R13, 0x40, RZ ;  /* 0x000000400d0d7824 */ /* 0x000fe200078e00ff */
[--C-:B------:R-:W-:Y:S01]  /*0d80*/  SHF.R.S32.HI R3, RZ, 0x2, R14.reuse ;  /* 0x00000002ff037819 */ /* 0x100fe2000001140e */
[----:B------:R-:W-:Y:S01]  /*0d90*/  IMAD.SHL.U32 R22, R11, 0x8, RZ ;  /* 0x000000080b167824 */ /* 0x000fe200078e00ff */
[----:B------:R-:W-:-:S02]  /*0da0*/  SHF.R.S32.HI R4, RZ, 0x1f, R14 ;  /* 0x0000001fff047819 */ /* 0x000fc4000001140e */
[----:B------:R-:W-:Y:S02]  /*0db0*/  SHF.R.S32.HI R6, RZ, 0x4, R5 ;  /* 0x00000004ff067819 */ /* 0x000fe40000011405 */
[----:B------:R-:W-:Y:S02]  /*0dc0*/  LEA.HI R0, R0, R7, RZ, 0x3 ;  /* 0x0000000700007211 */ /* 0x000fe400078f18ff */
[----:B------:R-:W-:Y:S02]  /*0dd0*/  LEA.HI R9, R9, R136, RZ, 0x1 ;  /* 0x0000008809097211 */ /* 0x000fe400078f08ff */
[----:B------:R-:W-:Y:S02]  /*0de0*/  LEA.HI R16, R4, R3, RZ, 0x3 ;  /* 0x0000000304107211 */ /* 0x000fe400078f18ff */
[----:B------:R-:W-:Y:S02]  /*0df0*/  LEA.HI R5, R5, R6, RZ, 0x1 ;  /* 0x0000000605057211 */ /* 0x000fe400078f08ff */
[----:B------:R-:W-:-:S02]  /*0e00*/  LOP3.LUT R4, R0, 0xfffffff8, RZ, 0xc0, !PT ;  /* 0xfffffff800047812 */ /* 0x000fc400078ec0ff */
[----:B------:R-:W-:Y:S02]  /*0e10*/  LOP3.LUT R9, R9, 0x7fffffe, RZ, 0xc0, !PT ;  /* 0x07fffffe09097812 */ /* 0x000fe400078ec0ff */
[----:B------:R-:W-:Y:S01]  /*0e20*/  LOP3.LUT R16, R16, 0xfffffff8, RZ, 0xc0, !PT ;  /* 0xfffffff810107812 */ /* 0x000fe200078ec0ff */
[----:B------:R-:W-:Y:S01]  /*0e30*/  IMAD.IADD R4, R7, 0x1, -R4 ;  /* 0x0000000107047824 */ /* 0x000fe200078e0a04 */
[----:B------:R-:W-:Y:S01]  /*0e40*/  LOP3.LUT R5, R5, 0x1ffffffe, RZ, 0xc0, !PT ;  /* 0x1ffffffe05057812 */ /* 0x000fe200078ec0ff */
[----:B------:R-:W-:Y:S01]  /*0e50*/  IMAD.IADD R9, R136, 0x1, -R9 ;  /* 0x0000000188097824 */ /* 0x000fe200078e0a09 */
[----:B------:R-:W-:Y:S01]  /*0e60*/  SHF.R.S32.HI R8, RZ, 0x5, R8 ;  /* 0x00000005ff087819 */ /* 0x000fe20000011408 */
[----:B------:R-:W-:Y:S01]  /*0e70*/  IMAD.IADD R16, R3, 0x1, -R16 ;  /* 0x0000000103107824 */ /* 0x000fe200078e0a10 */
[----:B------:R-:W-:Y:S01]  /*0e80*/  LEA.HI R10, R10, R24, RZ, 0x5 ;  /* 0x000000180a0a7211 */ /* 0x000fe200078f28ff */
[----:B------:R-:W-:Y:S01]  /*0e90*/  IMAD.IADD R5, R6, 0x1, -R5 ;  /* 0x0000000106057824 */ /* 0x000fe200078e0a05 */
[C---:B------:R-:W-:Y:S01]  /*0ea0*/  R2P PR, R4.reuse, 0x6 ;  /* 0x0000000604007804 */ /* 0x040fe20000000000 */
[----:B------:R-:W-:Y:S01]  /*0eb0*/  IMAD.SHL.U32 R3, R4, 0x40, RZ ;  /* 0x0000004004037824 */ /* 0x000fe200078e00ff */
[----:B------:R-:W-:Y:S01]  /*0ec0*/  LOP3.LUT R14, R14, 0x7ffffffc, RZ, 0xc0, !PT ;  /* 0x7ffffffc0e0e7812 */ /* 0x000fe200078ec0ff */
[----:B------:R-:W-:Y:S01]  /*0ed0*/  IMAD R21, R6, 0x8, R9 ;  /* 0x0000000806157824 */ /* 0x000fe200078e0209 */
[----:B------:R-:W-:Y:S01]  /*0ee0*/  LEA.HI R17, R15, R15, RZ, 0x1 ;  /* 0x0000000f0f117211 */ /* 0x000fe200078f08ff */
[----:B------:R-:W-:Y:S01]  /*0ef0*/  IMAD.SHL.U32 R6, R0, 0x40, RZ ;  /* 0x0000004000067824 */ /* 0x000fe200078e00ff */
[----:B------:R-:W-:Y:S01]  /*0f00*/  LOP3.LUT R3, R3, 0x1c0, RZ, 0xc0, !PT ;  /* 0x000001c003037812 */ /* 0x000fe200078ec0ff */
[----:B------:R-:W-:Y:S01]  /*0f10*/  IMAD.SHL.U32 R0, R5, 0x8, RZ ;  /* 0x0000000805007824 */ /* 0x000fe200078e00ff */
[----:B------:R-:W-:Y:S01]  /*0f20*/  LOP3.LUT R20, R17, 0x1ffffffe, RZ, 0xc0, !PT ;  /* 0x1ffffffe11147812 */ /* 0x000fe200078ec0ff */
[----:B------:R-:W-:Y:S01]  /*0f30*/  IMAD R9, R8, 0x10, R7 ;  /* 0x0000001008097824 */ /* 0x000fe200078e0207 */
[----:B------:R-:W-:Y:S01]  /*0f40*/  SHF.R.S32.HI R7, RZ, 0x5, R10 ;  /* 0x00000005ff077819 */ /* 0x000fe2000001140a */
[----:B------:R-:W-:Y:S01]  /*0f50*/  IMAD.IADD R14, R24, 0x1, -R14 ;  /* 0x00000001180e7824 */ /* 0x000fe200078e0a0e */
[----:B------:R-:W-:Y:S01]  /*0f60*/  LOP3.LUT R6, R6, 0x7ffffe00, RZ, 0xc0, !PT ;  /* 0x7ffffe0006067812 */ /* 0x000fe200078ec0ff */
[----:B------:R-:W-:Y:S01]  /*0f70*/  IMAD.IADD R20, R15, 0x1, -R20 ;  /* 0x000000010f147824 */ /* 0x000fe200078e0a14 */
[----:B------:R-:W-:Y:S01]  /*0f80*/  LOP3.LUT R5, R3, 0x8, R0, 0xf8, !PT ;  /* 0x0000000803057812 */ /* 0x000fe200078ef800 */
[----:B------:R-:W-:Y:S01]  /*0f90*/  IMAD R7, R7, 0x10, R16 ;  /* 0x0000001007077824 */ /* 0x000fe200078e0210 */
[----:B------:R-:W-:Y:S01]  /*0fa0*/  SHF.R.U32.HI R10, RZ, 0x3, R3 ;  /* 0x00000003ff0a7819 */ /* 0x000fe20000011603 */
[----:B------:R-:W-:Y:S01]  /*0fb0*/  IMAD R6, R8, 0x400, R6 ;  /* 0x0000040008067824 */ /* 0x000fe200078e0206 */
[----:B------:R-:W-:Y:S01]  /*0fc0*/  SEL R141, R141, 0xffffffc0, !P2 ;  /* 0xffffffc08d8d7807 */ /* 0x000fe20005000000 */
[----:B------:R-:W-:Y:S01]  /*0fd0*/  IMAD.U32 R0, R9, 0x20, R0 ;  /* 0x0000002009007824 */ /* 0x000fe200078e0000 */
[----:B------:R-:W-:Y:S01]  /*0fe0*/  LOP3.LUT R5, R5, R10, RZ, 0x3c, !PT ;  /* 0x0000000a05057212 */ /* 0x000fe200078e3cff */
[----:B------:R-:W-:Y:S01]  /*0ff0*/  IMAD R3, R12, 0x40, R7 ;  /* 0x000000400c037824 */ /* 0x000fe200078e0207 */
[----:B------:R-:W-:Y:S01]  /*1000*/  CS2R R16, SRZ ;  /* 0x0000000000107805 */ /* 0x000fe2000001ff00 */
[----:B------:R-:W-:Y:S01]  /*1010*/  IMAD.SHL.U32 R12, R21, 0x20, RZ ;  /* 0x00000020150c7824 */ /* 0x000fe200078e00ff */
[----:B------:R0:W-:Y:S01]  /*1020*/  STL [R1+0x6c], R0 ;  /* 0x00006c0001007387 */ /* 0x0001e20000100800 */
[----:B------:R-:W-:-:S02]  /*1030*/  IMAD.IADD R5, R6, 0x1, R5 ;  /* 0x0000000106057824 */ /* 0x000fc400078e0205 */
[----:B------:R-:W-:Y:S01]  /*1040*/  IMAD.SHL.U32 R6, R11, 0x4, RZ ;  /* 0x000000040b067824 */ /* 0x000fe200078e00ff */
[----:B------:R1:W-:Y:S01]  /*1050*/  STL [R1+0x68], R3 ;  /* 0x0000680301007387 */ /* 0x0003e20000100800 */
[----:B------:R-:W-:Y:S02]  /*1060*/  IMAD.SHL.U32 R137, R14, 0x2, RZ ;  /* 0x000000020e897824 */ /* 0x000fe400078e00ff */
[C---:B------:R-:W-:Y:S01]  /*1070*/  VIADD R4, R6.reuse, 0x10 ;  /* 0x0000001006047836 */ /* 0x040fe20000000000 */
[----:B------:R-:W-:Y:S01]  /*1080*/  STL [R1+0x5c], RZ ;  /* 0x00005cff01007387 */ /* 0x000fe20000100800 */
[C---:B------:R-:W-:Y:S01]  /*1090*/  VIADD R8, R6.reuse, 0x8 ;  /* 0x0000000806087836 */ /* 0x040fe20000000000 */
[----:B0-----:R-:W-:Y:S01]  /*10a0*/  SHF.R.S32.HI R0, RZ, 0x1f, R136 ;  /* 0x0000001fff007819 */ /* 0x001fe20000011488 */
[----:B------:R-:W-:Y:S01]  /*10b0*/  VIADD R0, R6, 0x20 ;  /* 0x0000002006007836 */ /* 0x000fe20000000000 */
[----:B------:R-:W-:Y:S01]  /*10c0*/  STL [R1], R6 ;  /* 0x0000000601007387 */ /* 0x000fe20000100800 */
[----:B------:R-:W-:-:S02]  /*10d0*/  IMAD R140, R5, 0x2, R2 ;  /* 0x00000002058c7824 */ /* 0x000fc400078e0202 */
[C---:B------:R-:W-:Y:S01]  /*10e0*/  VIADD R10, R137.reuse, 0x10 ;  /* 0x00000010890a7836 */ /* 0x040fe20000000000 */
[----:B------:R0:W-:Y:S01]  /*10f0*/  STL [R1+0x30], R4 ;  /* 0x0000300401007387 */ /* 0x0001e20000100800 */
[----:B------:R-:W-:Y:S02]  /*1100*/  VIADD R142, R140, 0x21800 ;  /* 0x000218008c8e7836 */ /* 0x000fe40000000000 */
[----:B-1----:R-:W-:Y:S01]  /*1110*/  IMAD R3, R20, 0x8, R3 ;  /* 0x0000000814037824 */ /* 0x002fe200078e0203 */
[----:B------:R1:W-:Y:S01]  /*1120*/  STL [R1+0x2c], R0 ;  /* 0x00002c0001007387 */ /* 0x0003e20000100800 */
[C---:B------:R-:W-:Y:S02]  /*1130*/  VIADD R9, R137.reuse, 0x18 ;  /* 0x0000001889097836 */ /* 0x040fe40000000000 */
[C---:B------:R-:W-:Y:S01]  /*1140*/  VIADD R11, R137.reuse, 0x8 ;  /* 0x00000008890b7836 */ /* 0x040fe20000000000 */
[----:B------:R2:W-:Y:S01]  /*1150*/  STL [R1+0x34], R8 ;  /* 0x0000340801007387 */ /* 0x0005e20000100800 */
[----:B------:R-:W-:Y:S01]  /*1160*/  VIADD R7, R137, 0x28 ;  /* 0x0000002889077836 */ /* 0x000fe20000000000 */
[----:B0-----:R-:W-:Y:S01]  /*1170*/  LOP3.LUT R4, R13, 0xc0, RZ, 0xc0, !PT ;  /* 0x000000c00d047812 */ /* 0x001fe200078ec0ff */
[----:B------:R-:W-:Y:S01]  /*1180*/  VIADD R13, R137, 0x40 ;  /* 0x00000040890d7836 */ /* 0x000fe20000000000 */
[----:B------:R-:W-:Y:S01]  /*1190*/  SHF.R.S32.HI R5, RZ, 0x1f, R9 ;  /* 0x0000001fff057819 */ /* 0x000fe20000011409 */
[----:B-1----:R-:W-:-:S02]  /*11a0*/  VIADD R0, R6, 0x18 ;  /* 0x0000001806007836 */ /* 0x002fc40000000000 */
[----:B------:R-:W-:Y:S01]  /*11b0*/  STL [R1+0xc], R4 ;  /* 0x00000c0401007387 */ /* 0x000fe20000100800 */
[----:B------:R-:W-:Y:S01]  /*11c0*/  VIADD R6, R6, 0x28 ;  /* 0x0000002806067836 */ /* 0x000fe20000000000 */
[----:B------:R-:W-:Y:S01]  /*11d0*/  SHF.R.S32.HI R11, RZ, 0x1f, R11 ;  /* 0x0000001fff0b7819 */ /* 0x000fe2000001140b */
[----:B--2---:R-:W-:Y:S01]  /*11e0*/  VIADD R8, R137, 0x20 ;  /* 0x0000002089087836 */ /* 0x004fe20000000000 */
[----:B------:R0:W-:Y:S01]  /*11f0*/  STL [R1+0x38], R0 ;  /* 0x0000380001007387 */ /* 0x0001e20000100800 */
[----:B------:R-:W-:-:S03]  /*1200*/  SHF.R.S32.HI R7, RZ, 0x1f, R7 ;  /* 0x0000001fff077819 */ /* 0x000fc60000011407 */
[----:B------:R1:W-:Y:S01]  /*1210*/  STL [R1+0x40], R6 ;  /* 0x0000400601007387 */ /* 0x0003e20000100800 */
[----:B------:R-:W-:Y:S02]  /*1220*/  SHF.R.S32.HI R8, RZ, 0x1f, R8 ;  /* 0x0000001fff087819 */ /* 0x000fe40000011408 */
[----:B0-----:R-:W-:Y:S02]  /*1230*/  LOP3.LUT R0, R4, 0x8, R22, 0xf8, !PT ;  /* 0x0000000804007812 */ /* 0x001fe400078ef816 */
[----:B------:R-:W-:Y:S01]  /*1240*/  SHF.R.U32.HI R4, RZ, 0x3, R4 ;  /* 0x00000003ff047819 */ /* 0x000fe20000011604 */
[----:B-1----:R-:W-:-:S03]  /*1250*/  VIADD R6, R137, 0x30 ;  /* 0x0000003089067836 */ /* 0x002fc60000000000 */
[----:B------:R-:W-:Y:S01]  /*1260*/  LOP3.LUT R0, R0, R4, RZ, 0x3c, !PT ;  /* 0x0000000400007212 */ /* 0x000fe200078e3cff */
[----:B------:R0:W-:Y:S01]  /*1270*/  STL [R1+0x10], R4 ;  /* 0x0000100401007387 */ /* 0x0001e20000100800 */
[----:B------:R-:W-:-:S03]  /*1280*/  SHF.R.S32.HI R5, RZ, 0x1f, R6 ;  /* 0x0000001fff057819 */ /* 0x000fc60000011406 */
[----:B------:R-:W-:Y:S01]  /*1290*/  IMAD.IADD R0, R12, 0x1, R0 ;  /* 0x000000010c007824 */ /* 0x000fe200078e0200 */
[----:B------:R-:W-:Y:S04]  /*12a0*/  STL [R1+0x14], R12 ;  /* 0x0000140c01007387 */ /* 0x000fe80000100800 */
[----:B------:R1:W-:Y:S01]  /*12b0*/  STL [R1+0x4c], R0 ;  /* 0x00004c0001007387 */ /* 0x0003e20000100800 */
[----:B0-----:R-:W-:Y:S01]  /*12c0*/  SHF.R.S32.HI R4, RZ, 0x1f, R137 ;  /* 0x0000001fff047819 */ /* 0x001fe20000011489 */
[----:B------:R-:W-:-:S05]  /*12d0*/  VIADD R4, R137, 0x38 ;  /* 0x0000003889047836 */ /* 0x000fca0000000000 */
[----:B------:R-:W-:Y:S02]  /*12e0*/  SHF.R.S32.HI R4, RZ, 0x1f, R4 ;  /* 0x0000001fff047819 */ /* 0x000fe40000011404 */
[----:B-1----:R-:W-:Y:S01]  /*12f0*/  SHF.R.S32.HI R0, RZ, 0x1f, R10 ;  /* 0x0000001fff007819 */ /* 0x002fe2000001140a */
[----:B------:R-:W-:Y:S02]  /*1300*/  VIADD R0, R140, 0x21820 ;  /* 0x000218208c007836 */ /* 0x000fe40000000000 */
[C---:B------:R-:W-:Y:S02]  /*1310*/  @P1 VIADD R0, R142.reuse, 0xffffffe0 ;  /* 0xffffffe08e001836 */ /* 0x040fe40000000000 */
[----:B------:R-:W-:Y:S02]  /*1320*/  IMAD.IADD R142, R142, 0x1, R141 ;  /* 0x000000018e8e7824 */ /* 0x000fe400078e028d */
[----:B------:R-:W-:Y:S01]  /*1330*/  IMAD.IADD R141, R141, 0x1, R0 ;  /* 0x000000018d8d7824 */ /* 0x000fe200078e0200 */
[----:B------:R0:W-:Y:S04]  /*1340*/  STL [R1+0x20], R0 ;  /* 0x0000200001007387 */ /* 0x0001e80000100800 */
[----:B------:R1:W-:Y:S01]  /*1350*/  STL [R1+0x44], R3 ;  /* 0x0000440301007387 */ /* 0x0003e20000100800 */
[----:B0-----:R-:W-:-:S05]  /*1360*/  VIADD R0, R0, 0x6000 ;  /* 0x0000600000007836 */ /* 0x001fca0000000000 */
[----:B------:R1:W-:Y:S02]  /*1370*/  STL [R1+0x24], R0 ;  /* 0x0000240001007387 */ /* 0x0003e40000100800 */
.L_x_10949:
[----:B------:R-:W-:Y:S05]  /*1380*/  YIELD ;  /* 0x0000000000007946 */ /* 0x000fea0003800000 */
[----:B------:R-:W-:Y:S01]  /*1390*/  ULDC.64 UR4, c[0x0][0xa28] ;  /* 0x00028a0000047ab9 */ /* 0x000fe20000000a00 */
[----:B0-2---:R-:W0:Y:S01]  /*13a0*/  LDC.64 R6, c[0x0][0xa08] ;  /* 0x00028200ff067b82 */ /* 0x005e220000000a00 */
[----:B------:R-:W-:Y:S01]  /*13b0*/  ISETP.NE.U32.AND P1, PT, RZ, UR4, PT ;  /* 0x00000004ff007c0c */ /* 0x000fe2000bf25070 */
[----:B----4-:R-:W-:Y:S02]  /*13c0*/  IMAD.MOV.U32 R13, RZ, RZ, RZ ;  /* 0x000000ffff0d7224 */ /* 0x010fe400078e00ff */
[----:B------:R-:W-:Y:S01]  /*13d0*/  IMAD.MOV.U32 R27, RZ, RZ, RZ ;  /* 0x000000ffff1b7224 */ /* 0x000fe200078e00ff */
[----:B------:R-:W-:Y:S01]  /*13e0*/  ISETP.NE.AND.EX P1, PT, RZ, UR5, PT, P1 ;  /* 0x00000005ff007c0c */ /* 0x000fe2000bf25310 */
[----:B------:R-:W-:-:S02]  /*13f0*/  ULDC.64 UR4, c[0x0][0xa18] ;  /* 0x0002860000047ab9 */ /* 0x000fc40000000a00 */
[----:B------:R-:W-:-:S04]  /*1400*/  ISETP.NE.U32.AND P2, PT, RZ, UR4, PT ;  /* 0x00000004ff007c0c */ /* 0x000fc8000bf45070 */
[----:B------:R-:W-:Y:S01]  /*1410*/  ISETP.NE.AND.EX P2, PT, RZ, UR5, PT, P2 ;  /* 0x00000005ff007c0c */ /* 0x000fe2000bf45320 */
[----:B------:R-:W-:Y:S02]  /*1420*/  ULDC.64 UR4, c[0x0][0xa08] ;  /* 0x0002820000047ab9 */ /* 0x000fe40000000a00 */
[----:B------:R-:W-:-:S03]  /*1430*/  ISETP.NE.U32.AND P0, PT, RZ, UR4, PT ;  /* 0x00000004ff007c0c */ /* 0x000fc6000bf05070 */
[----:B------:R-:W2:Y:S01]  /*1440*/  @P1 LDC.64 R4, c[0x0][0xa28] ;  /* 0x00028a00ff041b82 */ /* 0x000ea20000000a00 */
[----:B------:R-:W-:Y:S01]  /*1450*/  ISETP.NE.AND.EX P0, PT, RZ, UR5, PT, P0 ;  /* 0x00000005ff007c0c */ /* 0x000fe2000bf05300 */
[----:B0-----:R-:W-:-:S06]  /*1460*/  IMAD.WIDE R10, R75, 0x4, R6 ;  /* 0x000000044b0a7825 */ /* 0x001fcc00078e0206 */
[----:B------:R-:W0:Y:S01]  /*1470*/  @P2 LDC.64 R8, c[0x0][0xa18] ;  /* 0x00028600ff082b82 */ /* 0x000e220000000a00 */
[----:B------:R-:W-:Y:S02]  /*1480*/  ULDC UR4, c[0x0][0x288] ;  /* 0x0000a20000047ab9 */ /* 0x000fe40000000800 */
[----:B------:R-:W-:Y:S01]  /*1490*/  IMAD.U32 R138, RZ, RZ, UR4 ;  /* 0x00000004ff8a7e24 */ /* 0x000fe2000f8e00ff */
[----:B------:R-:W-:Y:S02]  /*14a0*/  ULDC.64 UR4, c[0x0][0x418] ;  /* 0x0001060000047ab9 */ /* 0x000fe40000000a00 */
[----:B---3--:R3:W5:Y:S01]  /*14b0*/  @P0 LDG.E R27, desc[UR40][R10.64] ;  /* 0x000000280a1b0981 */ /* 0x008762000c1e1900 */
[----:B--2---:R-:W-:-:S05]  /*14c0*/  @P1 IMAD.WIDE R4, R75, 0x4, R4 ;  /* 0x000000044b041825 */ /* 0x004fca00078e0204 */
        /* <DEDUP_REMOVED lines=12> */
[----:B---3--:R-:W-:Y:S06]  /*1590*/  @P2 BRA `(.L_x_10734) ;  /* 0x0000000000242947 */ /* 0x008fec0003800000 */
[----:B------:R-:W-:Y:S02]  /*15a0*/  ULDC.64 UR4, c[0x0][0xa00] ;  /* 0x0002800000047ab9 */ /* 0x000fe40000000a00 */
[----:B------:R-:W-:-:S04]  /*15b0*/  ISETP.NE.U32.AND P1, PT, RZ, UR4, PT ;  /* 0x00000004ff007c0c */ /* 0x000fc8000bf25070 */
[----:B------:R-:W-:-:S13]  /*15c0*/  ISETP.NE.AND.EX P1, PT, RZ, UR5, PT, P1 ;  /* 0x00000005ff007c0c */ /* 0x000fda000bf25310 */
[----:B------:R-:W-:Y:S05]  /*15d0*/  @!P1 BRA `(.L_x_10734) ;  /* 0x0000000000149947 */ /* 0x000fea0003800000 */
[----:B------:R-:W0:Y:S02]  /*15e0*/  LDC.64 R4, c[0x0][0xa00] ;  /* 0x00028000ff047b82 */ /* 0x000e240000000a00 */
[----:B0-----:R-:W-:-:S05]  /*15f0*/  IMAD.WIDE R4, R75, 0x4, R4 ;  /* 0x000000044b047825 */ /* 0x001fca00078e0204 */
[----:B-----5:R-:W2:Y:S04]  /*1600*/  LDG.E R138, desc[UR40][R4.64] ;  /* 0x00000028048a7981 */ /* 0x020ea8000c1e1900 */
[----:B-1----:R-:W2:Y:S02]  /*1610*/  LDG.E R3, desc[UR40][R4.64+0x4] ;  /* 0x0000042804037981 */ /* 0x002ea4000c1e1900 */
[----:B--2---:R-:W-:-:S07]  /*1620*/  IMAD.IADD R138, R3, 0x1, -R138 ;  /* 0x00000001038a7824 */ /* 0x004fce00078e0a8a */
.L_x_10734:
[C---:B------:R-:W-:Y:S01]  /*1630*/  LOP3.LUT R30, R74.reuse, 0xffff, RZ, 0xc0, !PT ;  /* 0x0000ffff4a1e7812 */ /* 0x040fe200078ec0ff */
[----:B------:R-:W-:Y:S01]  /*1640*/  ULDC.64 UR4, c[0x0][0xa20] ;  /* 0x0002880000047ab9 */ /* 0x000fe20000000a00 */
[----:B------:R0:W-:Y:S01]  /*1650*/  STL [R1+0x58], R75 ;  /* 0x0000584b01007387 */ /* 0x0001e20000100800 */
[----:B------:R-:W-:Y:S02]  /*1660*/  ISETP.NE.U32.AND P1, PT, RZ, UR4, PT ;  /* 0x00000004ff007c0c */ /* 0x000fe4000bf25070 */
[C---:B-1----:R-:W-:Y:S01]  /*1670*/  LOP3.LUT R3, R74.reuse, 0xff000000, RZ, 0xc0, !PT ;  /* 0xff0000004a037812 */ /* 0x042fe200078ec0ff */
[----:B------:R0:W-:Y:S01]  /*1680*/  STL [R1+0x50], R30 ;  /* 0x0000501e01007387 */ /* 0x0001e20000100800 */
[----:B------:R-:W-:Y:S02]  /*1690*/  ISETP.NE.AND.EX P1, PT, RZ, UR5, PT, P1 ;  /* 0x00000005ff007c0c */ /* 0x000fe4000bf25310 */
[----:B------:R-:W-:Y:S02]  /*16a0*/  LOP3.LUT R0, R74, 0xff0000, RZ, 0xc0, !PT ;  /* 0x00ff00004a007812 */ /* 0x000fe400078ec0ff */
[----:B------:R-:W-:-:S04]  /*16b0*/  SHF.R.U32.HI R3, RZ, 0x8, R3 ;  /* 0x00000008ff037819 */ /* 0x000fc80000011603 */
[----:B------:R-:W-:-:S05]  /*16c0*/  LEA.HI R12, R0, R3, RZ, 0x10 ;  /* 0x00000003000c7211 */ /* 0x000fca00078f80ff */
[----:B0-----:R-:W-:Y:S05]  /*16d0*/  @!P1 BRA `(.L_x_10735) ;  /* 0x0000000000109947 */ /* 0x001fea0003800000 */
[----:B------:R-:W0:Y:S02]  /*16e0*/  LDC.64 R28, c[0x0][0xa20] ;  /* 0x00028800ff1c7b82 */ /* 0x000e240000000a00 */
[----:B0-----:R-:W-:-:S06]  /*16f0*/  IMAD.WIDE R28, R75, 0x4, R28 ;  /* 0x000000044b1c7825 */ /* 0x001fcc00078e021c */
[----:B------:R0:W5:Y:S01]  /*1700*/  LDG.E R28, desc[UR40][R28.64] ;  /* 0x000000281c1c7981 */ /* 0x000162000c1e1900 */
[----:B------:R-:W-:Y:S05]  /*1710*/  BRA `(.L_x_10736) ;  /* 0x0000000000107947 */ /* 0x000fea0003800000 */
.L_x_10735:
[----:B------:R-:W-:Y:S05]  /*1720*/  @!P0 BRA `(.L_x_10736) ;  /* 0x00000000000c8947 */ /* 0x000fea0003800000 */
[----:B------:R-:W2:Y:S04]  /*1730*/  LDG.E R3, desc[UR40][R10.64] ;  /* 0x000000280a037981 */ /* 0x000ea8000c1e1900 */
[----:B------:R-:W2:Y:S02]  /*1740*/  LDG.E R28, desc[UR40][R10.64+0x4] ;  /* 0x000004280a1c7981 */ /* 0x000ea4000c1e1900 */
[----:B--2---:R-:W-:-:S07]  /*1750*/  IMAD.IADD R28, R28, 0x1, -R3 ;  /* 0x000000011c1c7824 */ /* 0x004fce00078e0a03 */
.L_x_10736:
[----:B------:R-:W-:Y:S01]  /*1760*/  ULDC.64 UR4, c[0x0][0xa10] ;  /* 0x0002840000047ab9 */ /* 0x000fe20000000a00 */
[----:B------:R-:W1:Y:S01]  /*1770*/  LDC R4, c[0x0][0x448] ;  /* 0x00011200ff047b82 */ /* 0x000e620000000800 */
[----:B------:R-:W-:-:S04]  /*1780*/  ISETP.NE.U32.AND P0, PT, RZ, UR4, PT ;  /* 0x00000004ff007c0c */ /* 0x000fc8000bf05070 */
[----:B------:R-:W-:Y:S01]  /*1790*/  ISETP.NE.AND.EX P0, PT, RZ, UR5, PT, P0 ;  /* 0x00000005ff007c0c */ /* 0x000fe2000bf05300 */
[----:B------:R-:W-:Y:S02]  /*17a0*/  ULDC.64 UR4, c[0x0][0xa30] ;  /* 0x00028c0000047ab9 */ /* 0x000fe40000000a00 */
[----:B------:R-:W-:-:S04]  /*17b0*/  ISETP.NE.U32.AND P1, PT, RZ, UR4, PT ;  /* 0x00000004ff007c0c */ /* 0x000fc8000bf25070 */
[----:B------:R-:W-:-:S06]  /*17c0*/  ISETP.NE.AND.EX P1, PT, RZ, UR5, PT, P1 ;  /* 0x00000005ff007c0c */ /* 0x000fcc000bf25310 */
[----:B------:R-:W2:Y:S08]  /*17d0*/  @P0 LDC.64 R6, c[0x0][0xa10] ;  /* 0x00028400ff060b82 */ /* 0x000eb00000000a00 */
[----:B------:R-:W3:Y:S01]  /*17e0*/  @P1 LDC.64 R8, c[0x0][0xa30] ;  /* 0x00028c00ff081b82 */ /* 0x000ee20000000a00 */
[----:B--2---:R-:W-:-:S05]  /*17f0*/  @P0 IMAD.WIDE R6, R75, 0x4, R6 ;  /* 0x000000044b060825 */ /* 0x004fca00078e0206 */
[----:B------:R-:W2:Y:S04]  /*1800*/  @P0 LDG.E R0, desc[UR40][R6.64] ;  /* 0x0000002806000981 */ /* 0x000ea8000c1e1900 */
[----:B------:R-:W2:Y:S01]  /*1810*/  @P0 LDG.E R3, desc[UR40][R6.64+0x4] ;  /* 0x0000042806030981 */ /* 0x000ea2000c1e1900 */
[----:B-----5:R-:W-:Y:S02]  /*1820*/  IMAD.MOV.U32 R106, RZ, RZ, R28 ;  /* 0x000000ffff6a7224 */ /* 0x020fe400078e001c */
[----:B---3--:R-:W-:-:S05]  /*1830*/  @P1 IMAD.WIDE R8, R75, 0x4, R8 ;  /* 0x000000044b081825 */ /* 0x008fca00078e0208 */
[----:B------:R3:W5:Y:S01]  /*1840*/  @P1 LDG.E R106, desc[UR40][R8.64] ;  /* 0x00000028086a1981 */ /* 0x000762000c1e1900 */
[----:B-1----:R-:W-:Y:S01]  /*1850*/  ISETP.NE.AND P1, PT, R4, 0x1, PT ;  /* 0x000000010400780c */ /* 0x002fe20003f25270 */
[----:B------:R-:W-:Y:S01]  /*1860*/  IMAD R14, R73, 0xc0, RZ ;  /* 0x000000c0490e7824 */ /* 0x000fe200078e02ff */
[----:B------:R-:W1:Y:S01]  /*1870*/  LDC.64 R4, c[0x0][0x9e0] ;  /* 0x00027800ff047b82 */ /* 0x000e620000000a00 */
[----:B------:R-:W-:-:S03]  /*1880*/  IMAD.IADD R13, R28, 0x1, -R13 ;  /* 0x000000011c0d7824 */ /* 0x000fc600078e0a0d */
[----:B------:R4:W-:Y:S07]  /*1890*/  STL [R1+0x1c], R14 ;  /* 0x00001c0e01007387 */ /* 0x0009ee0000100800 */
[----:B------:R-:W0:Y:S08]  /*18a0*/  @P1 LDC R11, c[0x0][0x44c] ;  /* 0x00011300ff0b1b82 */ /* 0x000e300000000800 */
[----:B------:R-:W3:Y:S01]  /*18b0*/  @P1 LDC R10, c[0x0][0x450] ;  /* 0x00011400ff0a1b82 */ /* 0x000ee20000000800 */
[----:B-1----:R-:W-:Y:S01]  /*18c0*/  ISETP.GE.AND P2, PT, R5, 0x1, PT ;  /* 0x000000010500780c */ /* 0x002fe20003f46270 */
[----:B--2---:R-:W-:-:S02]  /*18d0*/  @P0 IMAD.IADD R24, R3, 0x1, -R0 ;  /* 0x0000000103180824 */ /* 0x004fc400078e0a00 */
[----:B------:R-:W-:Y:S02]  /*18e0*/  VIADD R0, R14, 0xbf ;  /* 0x000000bf0e007836 */ /* 0x000fe40000000000 */
[----:B------:R-:W-:Y:S02]  /*18f0*/  IMAD.IADD R139, R13, 0x1, R24 ;  /* 0x000000010d8b7824 */ /* 0x000fe400078e0218 */
[----:B0-----:R-:W-:-:S03]  /*1900*/  @P1 IMAD.HI.U32 R3, R0, R11, RZ ;  /* 0x0000000b00031227 */ /* 0x001fc600078e00ff */
[C---:B------:R-:W-:Y:S01]  /*1910*/  IADD3 R7, R139.reuse, 0x1, -R138 ;  /* 0x000000018b077810 */ /* 0x040fe20007ffe88a */
[----:B------:R-:W-:Y:S01]  /*1920*/  IMAD.MOV.U32 R6, RZ, RZ, R0 ;  /* 0x000000ffff067224 */ /* 0x000fe200078e0000 */
[----:B---3--:R-:W-:Y:S01]  /*1930*/  @P1 SHF.R.U32.HI R6, RZ, R10, R3 ;  /* 0x0000000aff061219 */ /* 0x008fe20000011603 */
[----:B------:R-:W-:-:S04]  /*1940*/  VIADD R0, R139, 0x7f ;  /* 0x0000007f8b007836 */ /* 0x000fc80000000000 */
[----:B------:R-:W-:Y:S01]  /*1950*/  IMAD.IADD R9, R7, 0x1, R6 ;  /* 0x0000000107097824 */ /* 0x000fe200078e0206 */
[----:B------:R-:W-:-:S03]  /*1960*/  SHF.R.S32.HI R3, RZ, 0x1f, R0 ;  /* 0x0000001fff037819 */ /* 0x000fc60000011400 */
[----:B------:R-:W-:Y:S01]  /*1970*/  IMAD.IADD R4, R9, 0x1, R4 ;  /* 0x0000000109047824 */ /* 0x000fe200078e0204 */
[----:B------:R-:W-:-:S04]  /*1980*/  LEA.HI R3, R3, R0, RZ, 0x7 ;  /* 0x0000000003037211 */ /* 0x000fc800078f38ff */
[----:B------:R-:W-:Y:S01]  /*1990*/  SHF.R.S32.HI R112, RZ, 0x7, R3 ;  /* 0x00000007ff707819 */ /* 0x000fe20000011403 */
[----:B----4-:R-:W-:Y:S06]  /*19a0*/  @!P2 BRA `(.L_x_10737) ;  /* 0x000000000048a947 */ /* 0x010fec0003800000 */
        /* <DEDUP_REMOVED lines=11> */
.L_x_10739:
[----:B------:R-:W-:-:S13]  /*1a60*/  ISETP.NE.AND P0, PT, R5, 0x1, PT ;  /* 0x000000010500780c */ /* 0x000fda0003f05270 */
[----:B------:R-:W0:Y:S02]  /*1a70*/  @P0 LDC.64 R6, c[0x0][0x9e8] ;  /* 0x00027a00ff060b82 */ /* 0x000e240000000a00 */
[----:B0-----:R-:W-:-:S05]  /*1a80*/  @P0 IMAD.HI.U32 R6, R0, R6, RZ ;  /* 0x0000000600060227 */ /* 0x001fca00078e00ff */
[----:B------:R-:W-:-:S07]  /*1a90*/  @P0 SHF.R.U32.HI R0, RZ, R7, R6 ;  /* 0x00000007ff000219 */ /* 0x000fce0000011606 */
.L_x_10740:
[----:B------:R-:W-:Y:S05]  /*1aa0*/  BSYNC B0 ;  /* 0x0000000000007941 */ /* 0x000fea0003800000 */
.L_x_10738:
[----:B------:R-:W-:-:S05]  /*1ab0*/  IMAD R3, R0, R5, R5 ;  /* 0x0000000500037224 */ /* 0x000fca00078e0205 */
[----:B------:R-:W-:-:S07]  /*1ac0*/  VIMNMX R4, R4, R3, PT ;  /* 0x0000000304047248 */ /* 0x000fce0003fe0100 */
.L_x_10737:
        /* <DEDUP_REMOVED lines=25> */
.L_x_10743:
[----:B------:R-:W-:-:S13]  /*1c60*/  ISETP.NE.AND P0, PT, R5, 0x1, PT ;  /* 0x000000010500780c */ /* 0x000fda0003f05270 */
[----:B------:R-:W0:Y:S02]  /*1c70*/  @P0 LDC.64 R6, c[0x0][0x9e8] ;  /* 0x00027a00ff060b82 */ /* 0x000e240000000a00 */
[----:B0-----:R-:W-:-:S05]  /*1c80*/  @P0 IMAD.HI.U32 R4, R0, R6, RZ ;  /* 0x0000000600040227 */ /* 0x001fca00078e00ff */
[----:B------:R-:W-:-:S07]  /*1c90*/  @P0 SHF.R.U32.HI R0, RZ, R7, R4 ;  /* 0x00000007ff000219 */ /* 0x000fce0000011604 */
.L_x_10744:
[----:B------:R-:W-:Y:S05]  /*1ca0*/  BSYNC B0 ;  /* 0x0000000000007941 */ /* 0x000fea0003800000 */
.L_x_10742:
[----:B------:R-:W-:-:S05]  /*1cb0*/  IMAD R0, R0, R5, RZ ;  /* 0x0000000500007224 */ /* 0x000fca00078e02ff */
[----:B------:R-:W-:-:S07]  /*1cc0*/  VIMNMX R3, R3, R0, !PT ;  /* 0x0000000003037248 */ /* 0x000fce0007fe0100 */
.L_x_10741:
        /* <DEDUP_REMOVED lines=43> */
.L_x_10746:
[----:B------:R-:W-:Y:S05]  /*1f80*/  BSYNC B0 ;  /* 0x0000000000007941 */ /* 0x000fea0003800000 */
.L_x_10745:
        /* <DEDUP_REMOVED lines=36> */
.L_x_10749:
[----:B------:R-:W-:Y:S05]  /*21d0*/  BSYNC B6 ;  /* 0x0000000000067941 */ /* 0x000fea0003800000 */
.L_x_10748:
        /* <DEDUP_REMOVED lines=20> */
.L_x_10751:
[----:B------:R-:W-:Y:S05]  /*2320*/  BSYNC B6 ;  /* 0x0000000000067941 */ /* 0x000fea0003800000 */
.L_x_10750:
[----:B------:R-:W-:Y:S01]  /*2330*/  ULDC.64 UR4, c[0x0][0x9f8] ;  /* 0x00027e0000047ab9 */ /* 0x000fe20000000a00 */
[----:B------:R-:W-:Y:S01]  /*2340*/  IMAD.IADD R71, R27, 0x1, R28 ;  /* 0x000000011b477824 */ /* 0x000fe200078e021c */
[----:B------:R-:W-:Y:S01]  /*2350*/  ISETP.NE.U32.AND P0, PT, RZ, UR4, PT ;  /* 0x00000004ff007c0c */ /* 0x000fe2000bf05070 */
[----:B------:R-:W2:Y:S01]  /*2360*/  LDL.64 R28, [R1] ;  /* 0x00000000011c7983 */ /* 0x000ea20000100a00 */
[----:B------:R-:W0:Y:S02]  /*2370*/  LDC.64 R10, c[0x0][0x300] ;  /* 0x0000c000ff0a7b82 */ /* 0x000e240000000a00 */
[----:B------:R-:W-:Y:S01]  /*2380*/  ISETP.NE.AND.EX P0, PT, RZ, UR5, PT, P0 ;  /* 0x00000005ff007c0c */ /* 0x000fe2000bf05300 */
[----:B------:R-:W3:Y:S01]  /*2390*/  LDL.64 R38, [R1] ;  /* 0x0000000001267983 */ /* 0x000ee20000100a00 */
[----:B------:R-:W1:Y:S01]  /*23a0*/  S2R R20, SR_TID.X ;  /* 0x0000000000147919 */ /* 0x000e620000002100 */
[----:B------:R-:W-:Y:S01]  /*23b0*/  SHF.R.S32.HI R13, RZ, 0x1f, R71 ;  /* 0x0000001fff0d7819 */ /* 0x000fe20000011447 */
[----:B------:R-:W-:Y:S01]  /*23c0*/  ULDC.64 UR4, c[0x0][0xa08] ;  /* 0x0002820000047ab9 */ /* 0x000fe20000000a00 */
[----:B------:R-:W-:Y:S01]  /*23d0*/  SHF.R.S32.HI R23, RZ, 0x1f, R22 ;  /* 0x0000001fff177819 */ /* 0x000fe20000011416 */
[----:B------:R-:W4:Y:S07]  /*23e0*/  LDL R32, [R1+0xc] ;  /* 0x00000c0001207983 */ /* 0x000f2e0000100800 */
[----:B------:R-:W1:Y:S02]  /*23f0*/  @P0 LDC.64 R4, c[0x0][0x9f8] ;  /* 0x00027e00ff040b82 */ /* 0x000e640000000a00 */
[----:B-1----:R-:W-:-:S05]  /*2400*/  @P0 IMAD.WIDE R4, R75, 0x4, R4 ;  /* 0x000000044b040825 */ /* 0x002fca00078e0204 */
[----:B------:R1:W3:Y:S01]  /*2410*/  @P0 LDG.E R75, desc[UR40][R4.64] ;  /* 0x00000028044b0981 */ /* 0x0002e2000c1e1900 */
[-C--:B0-----:R-:W-:Y:S01]  /*2420*/  IMAD R0, R13, R10.reuse, RZ ;  /* 0x0000000a0d007224 */ /* 0x081fe200078e02ff */
[----:B------:R-:W-:Y:S01]  /*2430*/  ISETP.NE.U32.AND P0, PT, RZ, UR4, PT ;  /* 0x00000004ff007c0c */ /* 0x000fe2000bf05070 */
[----:B------:R-:W-:Y:S01]  /*2440*/  VIADD R8, R20, 0xffffff80 ;  /* 0xffffff8014087836 */ /* 0x000fe20000000000 */
[----:B------:R-:W-:Y:S01]  /*2450*/  SHF.R.U32.HI R36, RZ, 0x7, R20 ;  /* 0x00000007ff247819 */ /* 0x000fe20000011614 */
[C---:B------:R-:W-:Y:S01]  /*2460*/  IMAD.WIDE.U32 R6, R71.reuse, R10, RZ ;  /* 0x0000000a47067225 */ /* 0x040fe200078e00ff */
[----:B------:R-:W-:Y:S01]  /*2470*/  ISETP.NE.AND.EX P0, PT, RZ, UR5, PT, P0 ;  /* 0x00000005ff007c0c */ /* 0x000fe2000bf05300 */
[----:B------:R-:W-:Y:S01]  /*2480*/  ULDC.64 UR4, c[0x0][0x308] ;  /* 0x0000c20000047ab9 */ /* 0x000fe20000000a00 */
[----:B------:R-:W-:Y:S01]  /*2490*/  SHF.R.S32.HI R9, RZ, 0x1f, R8 ;  /* 0x0000001fff097819 */ /* 0x000fe20000011408 */
[----:B------:R-:W-:Y:S01]  /*24a0*/  IMAD R3, R71, R11, R0 ;  /* 0x0000000b47037224 */ /* 0x000fe200078e0200 */
[----:B------:R-:W-:-:S02]  /*24b0*/  ISETP.NE.AND P6, PT, R36, 0x1, PT ;  /* 0x000000012400780c */ /* 0x000fc40003fc5270 */
[----:B------:R-:W-:Y:S01]  /*24c0*/  LEA.HI R9, R9, R8, RZ, 0x2 ;  /* 0x0000000809097211 */ /* 0x000fe200078f10ff */
[----:B------:R-:W-:-:S03]  /*24d0*/  IMAD.IADD R7, R7, 0x1, R3 ;  /* 0x0000000107077824 */ /* 0x000fc600078e0203 */
[----:B------:R-:W-:Y:S01]  /*24e0*/  SHF.R.S32.HI R77, RZ, 0x2, R9 ;  /* 0x00000002ff4d7819 */ /* 0x000fe20000011409 */
[C---:B-1----:R-:W-:Y:S01]  /*24f0*/  IMAD.WIDE.U32 R4, R30.reuse, UR4, R6 ;  /* 0x000000041e047c25 */ /* 0x042fe2000f8e0006 */
[----:B------:R-:W-:Y:S01]  /*2500*/  SHF.R.S32.HI R8, RZ, 0x1f, R9 ;  /* 0x0000001fff087819 */ /* 0x000fe20000011409 */
[----:B------:R-:W0:Y:S02]  /*2510*/  LDC.64 R6, c[0x0][0x408] ;  /* 0x00010200ff067b82 */ /* 0x000e240000000a00 */
[----:B------:R-:W-:Y:S01]  /*2520*/  IMAD R5, R30, UR5, R5 ;  /* 0x000000051e057c24 */ /* 0x000fe2000f8e0205 */
[----:B------:R-:W-:Y:S01]  /*2530*/  ULDC.64 UR4, c[0x0][0x310] ;  /* 0x0000c40000047ab9 */ /* 0x000fe20000000a00 */
[----:B------:R-:W-:Y:S02]  /*2540*/  LEA.HI R8, R8, R77, RZ, 0x2 ;  /* 0x0000004d08087211 */ /* 0x000fe400078f10ff */
[----:B------:R-:W-:Y:S02]  /*2550*/  SHF.R.S32.HI R34, RZ, 0x1f, R136 ;  /* 0x0000001fff227819 */ /* 0x000fe40000011488 */
[----:B------:R-:W-:-:S05]  /*2560*/  LOP3.LUT R8, R8, 0xfffffffc, RZ, 0xc0, !PT ;  /* 0xfffffffc08087812 */ /* 0x000fca00078ec0ff */
[----:B------:R-:W-:Y:S02]  /*2570*/  IMAD.IADD R77, R77, 0x1, -R8 ;  /* 0x000000014d4d7824 */ /* 0x000fe400078e0a08 */
[----:B------:R-:W-:-:S04]  /*2580*/  IMAD R8, R34, R10, RZ ;  /* 0x0000000a22087224 */ /* 0x000fc800078e02ff */
[----:B------:R-:W-:Y:S01]  /*2590*/  IMAD R95, R136, R11, R8 ;  /* 0x0000000b885f7224 */ /* 0x000fe200078e0208 */
[----:B------:R-:W-:Y:S01]  /*25a0*/  LOP3.LUT R18, R18, 0xfffffffd, RZ, 0xc0, !PT ;  /* 0xfffffffd12127812 */ /* 0x000fe200078ec0ff */
[C---:B------:R-:W-:Y:S02]  /*25b0*/  VIADD R72, R22.reuse, 0x30 ;  /* 0x0000003016487836 */ /* 0x040fe40000000000 */
[C---:B------:R-:W-:Y:S02]  /*25c0*/  VIADD R27, R22.reuse, 0x40 ;  /* 0x00000040161b7836 */ /* 0x040fe40000000000 */
[----:B------:R-:W-:Y:S01]  /*25d0*/  VIADD R82, R22, 0x50 ;  /* 0x0000005016527836 */ /* 0x000fe20000000000 */
[----:B--2---:R-:W1:Y:S01]  /*25e0*/  LDC R29, c[0x0][0x3f4] ;  /* 0x0000fd00ff1d7b82 */ /* 0x004e620000000800 */
[----:B---3--:R-:W-:Y:S02]  /*25f0*/  SHF.R.S32.HI R0, RZ, 0x1f, R75 ;  /* 0x0000001fff007819 */ /* 0x008fe4000001144b */
[----:B------:R-:W-:-:S02]  /*2600*/  SEL R75, R75, RZ, !P0 ;  /* 0x000000ff4b4b7207 */ /* 0x000fc40004000000 */
[----:B------:R-:W-:-:S05]  /*2610*/  SEL R15, R0, RZ, !P0 ;  /* 0x000000ff000f7207 */ /* 0x000fca0004000000 */
[----:B------:R-:W-:Y:S02]  /*2620*/  IMAD R0, R15, UR4, RZ ;  /* 0x000000040f007c24 */ /* 0x000fe4000f8e02ff */
[----:B------:R-:W-:-:S04]  /*2630*/  IMAD.WIDE.U32 R20, R75, UR4, R4 ;  /* 0x000000044b147c25 */ /* 0x000fc8000f8e0004 */
[----:B------:R-:W-:Y:S01]  /*2640*/  IMAD R3, R75, UR5, R0 ;  /* 0x000000054b037c24 */ /* 0x000fe2000f8e0200 */
[----:B------:R-:W-:Y:S05]  /*2650*/  @!P6 WARPSYNC.ALL ;  /* 0x000000000000e948 */ /* 0x000fea0003800000 */
[----:B------:R-:W-:Y:S01]  /*2660*/  ULDC.64 UR4, c[0x0][0x330] ;  /* 0x0000cc0000047ab9 */ /* 0x000fe20000000a00 */
[----:B------:R-:W-:Y:S01]  /*2670*/  VIADD R0, R22, 0x10 ;  /* 0x0000001016007836 */ /* 0x000fe20000000000 */
[----:B------:R-:W-:Y:S01]  /*2680*/  ULDC.64 UR6, c[0x0][0x338] ;  /* 0x0000ce0000067ab9 */ /* 0x000fe20000000a00 */
[----:B------:R-:W-:Y:S01]  /*2690*/  IMAD.WIDE.U32 R60, R30, UR4, R22 ;  /* 0x000000041e3c7c25 */ /* 0x000fe2000f8e0016 */
[----:B------:R-:W-:-:S02]  /*26a0*/  ULDC UR4, c[0x0][0x2f4] ;  /* 0x0000bd0000047ab9 */ /* 0x000fc40000000800 */
[----:B------:R-:W-:Y:S01]  /*26b0*/  ISETP.GE.AND P1, PT, R0, UR4, PT ;  /* 0x0000000400007c0c */ /* 0x000fe2000bf26270 */
[----:B------:R-:W-:Y:S01]  /*26c0*/  IMAD.WIDE.U32 R4, R136, R10, R22 ;  /* 0x0000000a88047225 */ /* 0x000fe200078e0016 */
[----:B------:R-:W-:Y:S02]  /*26d0*/  ISETP.GE.AND P0, PT, R22, UR4, PT ;  /* 0x0000000416007c0c */ /* 0x000fe4000bf06270 */
[----:B------:R-:W-:Y:S01]  /*26e0*/  SEL R8, RZ, 0xffffffff, P1 ;  /* 0xffffffffff087807 */ /* 0x000fe20000800000 */
[----:B------:R-:W-:Y:S01]  /*26f0*/  IMAD.IADD R3, R21, 0x1, R3 ;  /* 0x0000000115037824 */ /* 0x000fe200078e0203 */
[----:B------:R-:W-:Y:S02]  /*2700*/  IADD3 R96, P1, R20, R4, RZ ;  /* 0x0000000414607210 */ /* 0x000fe40007f3e0ff */
[----:B------:R-:W-:Y:S01]  /*2710*/  SEL R4, RZ, 0x1, P0 ;  /* 0x00000001ff047807 */ /* 0x000fe20000000000 */
[----:B------:R-:W-:Y:S01]  /*2720*/  IMAD.SHL.U32 R9, R8, 0x2, RZ ;  /* 0x0000000208097824 */ /* 0x000fe200078e00ff */
[----:B------:R-:W-:-:S04]  /*2730*/  IADD3.X R95, R3, R5, R95, P1, !PT ;  /* 0x00000005035f7210 */ /* 0x000fc80000ffe45f */
[----:B------:R-:W-:Y:S02]  /*2740*/  LOP3.LUT R5, R9, 0x2, R4, 0xe2, !PT ;  /* 0x0000000209057812 */ /* 0x000fe400078ee204 */
[----:B------:R-:W2:Y:S01]  /*2750*/  LDC.64 R8, c[0x0][0x3f8] ;  /* 0x0000fe00ff087b82 */ /* 0x000ea20000000a00 */
[----:B------:R-:W-:-:S05]  /*2760*/  IMAD.MOV.U32 R38, RZ, RZ, R28 ;  /* 0x000000ffff267224 */ /* 0x000fca00078e001c */
[----:B------:R-:W-:-:S05]  /*2770*/  SHF.R.S32.HI R39, RZ, 0x1f, R38 ;  /* 0x0000001fff277819 */ /* 0x000fca0000011426 */
[----:B------:R3:W-:Y:S01]  /*2780*/  STL [R1+0x4], R39 ;  /* 0x0000042701007387 */ /* 0x0007e20000100800 */
[----:B0-----:R-:W-:-:S03]  /*2790*/  IMAD.WIDE.U32 R64, R136, R6, R38 ;  /* 0x0000000688407225 */ /* 0x001fc600078e0026 */
[----:B------:R-:W3:Y:S01]  /*27a0*/  LDL R37, [R1+0x14] ;  /* 0x0000140001257983 */ /* 0x000ee20000100800 */
[----:B--2---:R-:W-:-:S03]  /*27b0*/  IMAD.WIDE.U32 R68, R136, R8, R38 ;  /* 0x0000000888447225 */ /* 0x004fc600078e0026 */
[----:B------:R-:W2:Y:S01]  /*27c0*/  LDL R38, [R1+0x10] ;  /* 0x0000100001267983 */ /* 0x000ea20000100800 */
[----:B------:R-:W-:Y:S01]  /*27d0*/  LOP3.LUT P0, RZ, R77, 0x2, RZ, 0xc0, !PT ;  /* 0x000000024dff7812 */ /* 0x000fe2000780c0ff */
[----:B------:R-:W-:Y:S01]  /*27e0*/  VIADD R4, R22, 0x20 ;  /* 0x0000002016047836 */ /* 0x000fe20000000000 */
[----:B------:R-:W-:Y:S01]  /*27f0*/  ISETP.GE.AND P1, PT, R72, UR4, PT ;  /* 0x0000000448007c0c */ /* 0x000fe2000bf26270 */
[----:B------:R-:W-:-:S03]  /*2800*/  IMAD R12, R34, R6, RZ ;  /* 0x00000006220c7224 */ /* 0x000fc600078e02ff */
[----:B------:R-:W-:Y:S01]  /*2810*/  SEL R14, RZ, 0x8, P1 ;  /* 0x00000008ff0e7807 */ /* 0x000fe20000800000 */
[----:B------:R-:W-:-:S06]  /*2820*/  IMAD R31, R136, R7, R12 ;  /* 0x00000007881f7224 */ /* 0x000fcc00078e020c */
[----:B------:R-:W-:Y:S02]  /*2830*/  @P0 LOP3.LUT R18, R18, 0x2, RZ, 0xfc, !PT ;  /* 0x0000000212120812 */ /* 0x000fe400078efcff */
[----:B------:R-:W-:-:S04]  /*2840*/  ISETP.GE.AND P0, PT, R4, UR4, PT ;  /* 0x0000000404007c0c */ /* 0x000fc8000bf06270 */
[----:B------:R-:W-:Y:S02]  /*2850*/  SEL R12, RZ, 0x4, P0 ;  /* 0x00000004ff0c7807 */ /* 0x000fe40000000000 */
[----:B------:R-:W-:Y:S02]  /*2860*/  ISETP.GE.AND P0, PT, R27, UR4, PT ;  /* 0x000000041b007c0c */ /* 0x000fe4000bf06270 */
[----:B------:R-:W-:Y:S02]  /*2870*/  LOP3.LUT R12, R14, R5, R12, 0xfe, !PT ;  /* 0x000000050e0c7212 */ /* 0x000fe400078efe0c */
[----:B------:R-:W-:Y:S02]  /*2880*/  SEL R5, RZ, 0x10, P0 ;  /* 0x00000010ff057807 */ /* 0x000fe40000000000 */
[----:B-1----:R-:W-:Y:S02]  /*2890*/  ISETP.GE.AND P0, PT, R22, R29, PT ;  /* 0x0000001d1600720c */ /* 0x002fe40003f06270 */
[----:B------:R-:W-:Y:S01]  /*28a0*/  LOP3.LUT R12, R12, R5, RZ, 0xfc, !PT ;  /* 0x000000050c0c7212 */ /* 0x000fe200078efcff */
[----:B------:R-:W-:-:S04]  /*28b0*/  IMAD R5, R34, R8, RZ ;  /* 0x0000000822057224 */ /* 0x000fc800078e02ff */
[----:B------:R-:W-:Y:S01]  /*28c0*/  IMAD R35, R136, R9, R5 ;  /* 0x0000000988237224 */ /* 0x000fe200078e0205 */
[----:B------:R-:W-:-:S05]  /*28d0*/  SEL R5, R29, RZ, P0 ;  /* 0x000000ff1d057207 */ /* 0x000fca0000000000 */
[----:B------:R-:W-:Y:S01]  /*28e0*/  IMAD.IADD R5, R22, 0x1, R5 ;  /* 0x0000000116057824 */ /* 0x000fe200078e0205 */
[-C--:B------:R-:W-:Y:S01]  /*28f0*/  ISETP.GE.AND P1, PT, R0, R29.reuse, PT ;  /* 0x0000001d0000720c */ /* 0x080fe20003f26270 */
[----:B------:R-:W-:Y:S01]  /*2900*/  IMAD.WIDE.U32 R62, R136, R6, R22 ;  /* 0x00000006883e7225 */ /* 0x000fe200078e0016 */
[----:B------:R-:W-:Y:S02]  /*2910*/  ISETP.GE.AND P2, PT, R4, R29, PT ;  /* 0x0000001d0400720c */ /* 0x000fe40003f46270 */
[----:B------:R-:W-:Y:S01]  /*2920*/  SHF.R.S32.HI R14, RZ, 0x1f, R5 ;  /* 0x0000001fff0e7819 */ /* 0x000fe20000011405 */
[----:B------:R-:W-:Y:S02]  /*2930*/  IMAD.IADD R63, R63, 0x1, R31 ;  /* 0x000000013f3f7824 */ /* 0x000fe400078e021f */
[----:B------:R-:W-:Y:S01]  /*2940*/  IMAD.IADD R65, R31, 0x1, R65 ;  /* 0x000000011f417824 */ /* 0x000fe200078e0241 */
[----:B------:R-:W-:Y:S02]  /*2950*/  LEA.HI R76, R14, R5, RZ, 0x3 ;  /* 0x000000050e4c7211 */ /* 0x000fe400078f18ff */
[----:B------:R-:W-:-:S02]  /*2960*/  SEL R31, R29, RZ, P1 ;  /* 0x000000ff1d1f7207 */ /* 0x000fc40000800000 */
[----:B------:R-:W-:Y:S02]  /*2970*/  LEA.HI R5, R14, R5, RZ, 0x5 ;  /* 0x000000050e057211 */ /* 0x000fe400078f28ff */
[----:B------:R-:W-:Y:S01]  /*2980*/  SEL R33, R29, RZ, P2 ;  /* 0x000000ff1d217207 */ /* 0x000fe20001000000 */
[----:B------:R-:W-:Y:S01]  /*2990*/  IMAD.WIDE.U32 R66, R136, R8, R22 ;  /* 0x0000000888427225 */ /* 0x000fe200078e0016 */
[----:B------:R-:W-:-:S03]  /*29a0*/  LOP3.LUT R18, R18, 0xfffffffe, RZ, 0xc0, !PT ;  /* 0xfffffffe12127812 */ /* 0x000fc600078ec0ff */
[----:B------:R-:W-:Y:S02]  /*29b0*/  IMAD.IADD R31, R0, 0x1, R31 ;  /* 0x00000001001f7824 */ /* 0x000fe400078e021f */
[----:B------:R-:W-:Y:S01]  /*29c0*/  IMAD.SHL.U32 R14, R5, 0x80, RZ ;  /* 0x00000080050e7824 */ /* 0x000fe200078e00ff */
[----:B----4-:R-:W-:Y:S01]  /*29d0*/  LOP3.LUT R5, R32, 0x18, R76, 0xf8, !PT ;  /* 0x0000001820057812 */ /* 0x010fe200078ef84c */
[----:B------:R-:W-:Y:S01]  /*29e0*/  IMAD.IADD R33, R4, 0x1, R33 ;  /* 0x0000000104217824 */ /* 0x000fe200078e0221 */
[----:B------:R-:W-:Y:S01]  /*29f0*/  @P2 LOP3.LUT R18, R18, 0x1, RZ, 0xfc, !PT ;  /* 0x0000000112122812 */ /* 0x000fe200078efcff */
[----:B------:R-:W-:Y:S01]  /*2a00*/  IMAD R61, R30, UR5, R61 ;  /* 0x000000051e3d7c24 */ /* 0x000fe2000f8e023d */
[----:B------:R-:W-:Y:S01]  /*2a10*/  SHF.R.S32.HI R28, RZ, 0x1f, R31 ;  /* 0x0000001fff1c7819 */ /* 0x000fe2000001141f */
[----:B------:R-:W-:Y:S01]  /*2a20*/  IMAD R15, R15, UR6, RZ ;  /* 0x000000060f0f7c24 */ /* 0x000fe2000f8e02ff */
[----:B------:R-:W-:Y:S01]  /*2a30*/  LOP3.LUT R14, R14, 0xfffff000, RZ, 0xc0, !PT ;  /* 0xfffff0000e0e7812 */ /* 0x000fe200078ec0ff */
[----:B------:R-:W-:-:S02]  /*2a40*/  IMAD.IADD R67, R67, 0x1, R35 ;  /* 0x0000000143437824 */ /* 0x000fc400078e0223 */
[----:B------:R-:W-:Y:S01]  /*2a50*/  IMAD.IADD R69, R35, 0x1, R69 ;  /* 0x0000000123457824 */ /* 0x000fe200078e0245 */
[----:B-----5:R-:W-:Y:S02]  /*2a60*/  SHF.R.S32.HI R35, RZ, 0x1f, R106 ;  /* 0x0000001fff237819 */ /* 0x020fe4000001146a */
[----:B------:R-:W-:Y:S02]  /*2a70*/  SHF.R.S32.HI R30, RZ, 0x1f, R33 ;  /* 0x0000001fff1e7819 */ /* 0x000fe40000011421 */
[----:B------:R-:W-:Y:S01]  /*2a80*/  IADD3 R70, P2, R136, R71, RZ ;  /* 0x0000004788467210 */ /* 0x000fe20007f5e0ff */
[C---:B------:R-:W-:Y:S02]  /*2a90*/  IMAD R15, R75.reuse, UR7, R15 ;  /* 0x000000074b0f7c24 */ /* 0x040fe4000f8e020f */
[----:B------:R-:W-:Y:S01]  /*2aa0*/  IMAD.WIDE.U32 R60, R75, UR6, R60 ;  /* 0x000000064b3c7c25 */ /* 0x000fe2000f8e003c */
[CC--:B------:R-:W-:Y:S02]  /*2ab0*/  LEA.HI R75, R28.reuse, R31.reuse, RZ, 0x3 ;  /* 0x0000001f1c4b7211 */ /* 0x0c0fe400078f18ff */
[----:B------:R-:W-:Y:S01]  /*2ac0*/  LEA.HI R28, R28, R31, RZ, 0x5 ;  /* 0x0000001f1c1c7211 */ /* 0x000fe200078f28ff */
[----:B------:R-:W-:Y:S01]  /*2ad0*/  IMAD.X R71, R34, 0x1, R13, P2 ;  /* 0x0000000122477824 */ /* 0x000fe200010e060d */
[----:B------:R-:W-:-:S02]  /*2ae0*/  LEA.HI R74, R30, R33, RZ, 0x3 ;  /* 0x000000211e4a7211 */ /* 0x000fc400078f18ff */
[----:B------:R-:W-:Y:S02]  /*2af0*/  LEA.HI R33, R30, R33, RZ, 0x5 ;  /* 0x000000211e217211 */ /* 0x000fe400078f28ff */
[----:B------:R-:W-:Y:S01]  /*2b00*/  ISETP.GE.AND P2, PT, R82, UR4, PT ;  /* 0x0000000452007c0c */ /* 0x000fe2000bf46270 */
[----:B------:R-:W-:Y:S01]  /*2b10*/  IMAD.SHL.U32 R30, R28, 0x80, RZ ;  /* 0x000000801c1e7824 */ /* 0x000fe200078e00ff */
[----:B------:R-:W-:Y:S01]  /*2b20*/  SHF.L.U64.HI R99, R8, 0x7, R9 ;  /* 0x0000000708637819 */ /* 0x000fe20000010209 */
[----:B------:R-:W-:Y:S01]  /*2b30*/  IMAD.SHL.U32 R33, R33, 0x80, RZ ;  /* 0x0000008021217824 */ /* 0x000fe200078e00ff */
[C---:B------:R-:W-:Y:S02]  /*2b40*/  LOP3.LUT R28, R32.reuse, 0x18, R75, 0xf8, !PT ;  /* 0x00000018201c7812 */ /* 0x040fe400078ef84b */
[----:B------:R-:W-:Y:S01]  /*2b50*/  LOP3.LUT R32, R32, 0x18, R74, 0xf8, !PT ;  /* 0x0000001820207812 */ /* 0x000fe200078ef84a */
[----:B------:R-:W-:Y:S01]  /*2b60*/  IMAD.WIDE.U32 R62, R106, R6, R62 ;  /* 0x000000066a3e7225 */ /* 0x000fe200078e003e */
[----:B------:R-:W-:-:S02]  /*2b70*/  LOP3.LUT R30, R30, 0xfffff000, RZ, 0xc0, !PT ;  /* 0xfffff0001e1e7812 */ /* 0x000fc400078ec0ff */
[----:B------:R-:W-:Y:S01]  /*2b80*/  LOP3.LUT R33, R33, 0xfffff000, RZ, 0xc0, !PT ;  /* 0xfffff00021217812 */ /* 0x000fe200078ec0ff */
[----:B------:R-:W-:Y:S01]  /*2b90*/  IMAD.WIDE.U32 R64, R106, R6, R64 ;  /* 0x000000066a407225 */ /* 0x000fe200078e0040 */
[----:B------:R-:W-:Y:S02]  /*2ba0*/  SHF.L.U64.HI R98, R6, 0x7, R7 ;  /* 0x0000000706627819 */ /* 0x000fe40000010207 */
[----:B------:R-:W-:Y:S01]  /*2bb0*/  LOP3.LUT R81, R76, 0xfffffff8, RZ, 0xc0, !PT ;  /* 0xfffffff84c517812 */ /* 0x000fe200078ec0ff */
[-C--:B------:R-:W-:Y:S01]  /*2bc0*/  IMAD.WIDE.U32 R66, R106, R8.reuse, R66 ;  /* 0x000000086a427225 */ /* 0x080fe200078e0042 */
[----:B------:R-:W-:Y:S02]  /*2bd0*/  LOP3.LUT R80, R75, 0xfffffff8, RZ, 0xc0, !PT ;  /* 0xfffffff84b507812 */ /* 0x000fe400078ec0ff */
[----:B------:R-:W-:Y:S01]  /*2be0*/  LOP3.LUT R79, R74, 0xfffffff8, RZ, 0xc0, !PT ;  /* 0xfffffff84a4f7812 */ /* 0x000fe200078ec0ff */
[----:B------:R-:W-:Y:S01]  /*2bf0*/  IMAD.WIDE.U32 R68, R106, R8, R68 ;  /* 0x000000086a447225 */ /* 0x000fe200078e0044 */
[----:B------:R-:W-:-:S02]  /*2c00*/  SHF.L.U64.HI R97, R10, 0x7, R11 ;  /* 0x000000070a617819 */ /* 0x000fc4000001020b */
[----:B------:R-:W-:Y:S01]  /*2c10*/  SHF.R.S32.HI R102, RZ, 0x1f, R81 ;  /* 0x0000001fff667819 */ /* 0x000fe20000011451 */
[----:B------:R-:W-:Y:S01]  /*2c20*/  VIADD R111, R36, 0x8 ;  /* 0x00000008246f7836 */ /* 0x000fe20000000000 */
[----:B------:R-:W-:Y:S01]  /*2c30*/  SHF.R.S32.HI R101, RZ, 0x1f, R80 ;  /* 0x0000001fff657819 */ /* 0x000fe20000011450 */
[----:B------:R-:W-:Y:S01]  /*2c40*/  IMAD.SHL.U32 R108, R29, 0x2, RZ ;  /* 0x000000021d6c7824 */ /* 0x000fe200078e00ff */
[----:B------:R-:W-:Y:S01]  /*2c50*/  SHF.R.S32.HI R100, RZ, 0x1f, R79 ;  /* 0x0000001fff647819 */ /* 0x000fe2000001144f */
[----:B------:R-:W-:Y:S01]  /*2c60*/  IMAD.IADD R94, R61, 0x1, R15 ;  /* 0x000000013d5e7824 */ /* 0x000fe200078e020f */
[----:B--2---:R-:W-:-:S04]  /*2c70*/  LOP3.LUT R5, R5, R38, RZ, 0x3c, !PT ;  /* 0x0000002605057212 */ /* 0x004fc800078e3cff */
[----:B---3--:R-:W-:Y:S01]  /*2c80*/  IADD3 R105, R5, R14, R37 ;  /* 0x0000000e05697210 */ /* 0x008fe20007ffe025 */
[C---:B------:R-:W-:Y:S02]  /*2c90*/  IMAD R14, R35.reuse, R6, RZ ;  /* 0x00000006230e7224 */ /* 0x040fe400078e02ff */
[----:B------:R-:W-:-:S04]  /*2ca0*/  IMAD R35, R35, R8, RZ ;  /* 0x0000000823237224 */ /* 0x000fc800078e02ff */
[C---:B------:R-:W-:Y:S01]  /*2cb0*/  IMAD R35, R106.reuse, R9, R35 ;  /* 0x000000096a237224 */ /* 0x040fe200078e0223 */
[----:B------:R-:W-:Y:S01]  /*2cc0*/  SEL R9, RZ, 0x20, P2 ;  /* 0x00000020ff097807 */ /* 0x000fe20001000000 */
[----:B------:R-:W-:Y:S01]  /*2cd0*/  IMAD R91, R106, R7, R14 ;  /* 0x000000076a5b7224 */ /* 0x000fe200078e020e */
[-C--:B------:R-:W-:Y:S02]  /*2ce0*/  LOP3.LUT R31, R28, R38.reuse, RZ, 0x3c, !PT ;  /* 0x000000261c1f7212 */ /* 0x080fe400078e3cff */
[----:B------:R-:W-:Y:S01]  /*2cf0*/  LOP3.LUT R13, R12, R9, RZ, 0xfc, !PT ;  /* 0x000000090c0d7212 */ /* 0x000fe200078efcff */
[----:B------:R-:W-:Y:S01]  /*2d00*/  IMAD.SHL.U32 R7, R8, 0x80, RZ ;  /* 0x0000008008077824 */ /* 0x000fe200078e00ff */
[----:B------:R-:W-:Y:S01]  /*2d10*/  LOP3.LUT R32, R32, R38, RZ, 0x3c, !PT ;  /* 0x0000002620207212 */ /* 0x000fe200078e3cff */
[----:B------:R-:W-:Y:S01]  /*2d20*/  IMAD.SHL.U32 R5, R10, 0x80, RZ ;  /* 0x000000800a057824 */ /* 0x000fe200078e00ff */
[----:B------:R-:W-:Y:S01]  /*2d30*/  LOP3.LUT R8, R12, 0x1, RZ, 0xc0, !PT ;  /* 0x000000010c087812 */ /* 0x000fe200078ec0ff */
[----:B------:R-:W-:Y:S01]  /*2d40*/  IMAD.IADD R93, R63, 0x1, R91 ;  /* 0x000000013f5d7824 */ /* 0x000fe200078e025b */
[C---:B------:R-:W-:Y:S01]  /*2d50*/  LOP3.LUT R9, R13.reuse, 0x2, RZ, 0xc0, !PT ;  /* 0x000000020d097812 */ /* 0x040fe200078ec0ff */
[----:B------:R-:W-:Y:S01]  /*2d60*/  IMAD.SHL.U32 R6, R6, 0x80, RZ ;  /* 0x0000008006067824 */ /* 0x000fe200078e00ff */
[----:B------:R-:W-:Y:S01]  /*2d70*/  LOP3.LUT R10, R13, 0x4, RZ, 0xc0, !PT ;  /* 0x000000040d0a7812 */ /* 0x000fe200078ec0ff */
[----:B------:R-:W-:Y:S01]  /*2d80*/  IMAD.IADD R91, R91, 0x1, R65 ;  /* 0x000000015b5b7824 */ /* 0x000fe200078e0241 */
[----:B------:R-:W-:Y:S01]  /*2d90*/  LOP3.LUT R11, R13, 0x8, RZ, 0xc0, !PT ;  /* 0x000000080d0b7812 */ /* 0x000fe200078ec0ff */
[----:B------:R-:W-:Y:S01]  /*2da0*/  IMAD.IADD R92, R67, 0x1, R35 ;  /* 0x00000001435c7824 */ /* 0x000fe200078e0223 */
[----:B------:R-:W-:Y:S01]  /*2db0*/  LOP3.LUT R12, R13, 0x10, RZ, 0xc0, !PT ;  /* 0x000000100d0c7812 */ /* 0x000fe200078ec0ff */
[----:B------:R-:W-:Y:S01]  /*2dc0*/  IMAD.IADD R90, R35, 0x1, R69 ;  /* 0x00000001235a7824 */ /* 0x000fe200078e0245 */
[----:B------:R-:W-:-:S02]  /*2dd0*/  IADD3 R104, R31, R30, R37 ;  /* 0x0000001e1f687210 */ /* 0x000fc40007ffe025 */
[----:B------:R-:W-:Y:S02]  /*2de0*/  IADD3 R103, R32, R33, R37 ;  /* 0x0000002120677210 */ /* 0x000fe40007ffe025 */
[----:B------:R-:W-:Y:S01]  /*2df0*/  LOP3.LUT R13, R13, 0x20, RZ, 0xc0, !PT ;  /* 0x000000200d0d7812 */ /* 0x000fe200078ec0ff */
[----:B------:R-:W-:Y:S06]  /*2e00*/  @!P6 BAR.SYNC.DEFER_BLOCKING 0x9, 0x100 ;  /* 0x024400000000eb1d */ /* 0x000fec0000010000 */
.L_x_10807:
[----:B---3--:R-:W2:Y:S01]  /*2e10*/  LDL R29, [R1+0x4c] ;  /* 0x00004c00011d7983 */ /* 0x008ea20000100800 */
[----:B0-----:R-:W0:Y:S01]  /*2e20*/  LDC.64 R86, c[0x0][0x2e8] ;  /* 0x0000ba00ff567b82 */ /* 0x001e220000000a00 */
[----:B-1----:R-:W-:Y:S01]  /*2e30*/  VIADD R28, R25, 0xffffffff ;  /* 0xffffffff191c7836 */ /* 0x002fe20000000000 */
[----:B------:R-:W-:Y:S01]  /*2e40*/  LOP3.LUT P4, RZ, R77, 0x2, RZ, 0xc0, !PT ;  /* 0x000000024dff7812 */ /* 0x000fe2000788c0ff */
[----:B------:R-:W-:Y:S05]  /*2e50*/  YIELD ;  /* 0x0000000000007946 */ /* 0x000fea0003800000 */
[----:B------:R-:W1:Y:S01]  /*2e60*/  LDC R107, c[0x0][0x3f4] ;  /* 0x0000fd00ff6b7b82 */ /* 0x000e620000000800 */
        /* <DEDUP_REMOVED lines=8> */
[----:B0-----:R-:W-:Y:S02]  /*2ef0*/  LEA R32, P3, R14, R86, 0x1 ;  /* 0x000000560e207211 */ /* 0x001fe400078608ff */
[----:B------:R-:W-:Y:S02]  /*2f00*/  ISETP.GT.AND P2, PT, R28, R83, PT ;  /* 0x000000531c00720c */ /* 0x000fe40003f44270 */
[----:B------:R-:W-:Y:S01]  /*2f10*/  LEA.HI.X R33, R14, R87, R25, 0x1, P3 ;  /* 0x000000570e217211 */ /* 0x000fe200018f0c19 */
[----:B------:R-:W-:Y:S01]  /*2f20*/  IMAD.MOV.U32 R25, RZ, RZ, R28 ;  /* 0x000000ffff197224 */ /* 0x000fe200078e001c */
[----:B-1----:R-:W-:Y:S01]  /*2f30*/  ISETP.GE.AND P3, PT, R107, 0x1, PT ;  /* 0x000000016b00780c */ /* 0x002fe20003f66270 */
[----:B--2---:R-:W-:-:S04]  /*2f40*/  IMAD R15, R17, 0x3000, R29 ;  /* 0x00003000110f7824 */ /* 0x004fc800078e021d */
[C---:B------:R-:W-:Y:S02]  /*2f50*/  VIADD R29, R15.reuse, 0x10 ;  /* 0x000000100f1d7836 */ /* 0x040fe40000000000 */
[C---:B------:R-:W-:Y:S02]  /*2f60*/  @P4 VIADD R29, R15.reuse, 0xfffffff0 ;  /* 0xfffffff00f1d4836 */ /* 0x040fe40000000000 */
[--C-:B------:R-:W-:Y:S02]  /*2f70*/  IMAD R78, R15, 0x2, R26.reuse ;  /* 0x000000020f4e7824 */ /* 0x100fe400078e021a */
[----:B------:R-:W-:Y:S02]  /*2f80*/  IMAD R15, R29, 0x2, R26 ;  /* 0x000000021d0f7824 */ /* 0x000fe400078e021a */
[----:B------:R-:W-:Y:S05]  /*2f90*/  @!P3 BRA `(.L_x_10753) ;  /* 0x0000003c0054b947 */ /* 0x000fea0003800000 */
[----:B------:R-:W-:Y:S01]  /*2fa0*/  ULDC.U8 UR4, c[0x0][0x410] ;  /* 0x0001040000047ab9 */ /* 0x000fe20000000000 */
[-C--:B------:R-:W-:Y:S01]  /*2fb0*/  IMAD R14, R99, R28.reuse, RZ ;  /* 0x0000001c630e7224 */ /* 0x080fe200078e02ff */
[----:B------:R-:W-:Y:S01]  /*2fc0*/  ISETP.NE.AND P3, PT, RZ, UR4, PT ;  /* 0x00000004ff007c0c */ /* 0x000fe2000bf65270 */
[----:B------:R-:W-:Y:S02]  /*2fd0*/  IMAD R31, R98, R28, RZ ;  /* 0x0000001c621f7224 */ /* 0x000fe400078e02ff */
        /* <DEDUP_REMOVED lines=24> */
[----:B------:R-:W2:Y:S04]  /*3160*/  LDL.64 R116, [R1] ;  /* 0x0000000001747983 */ /* 0x000ea80000100a00 */
[----:B------:R-:W3:Y:S04]  /*3170*/  LDL R115, [R1+0x34] ;  /* 0x0000340001737983 */ /* 0x000ee80000100800 */
[----:B------:R-:W4:Y:S04]  /*3180*/  LDL R114, [R1+0x30] ;  /* 0x0000300001727983 */ /* 0x000f280000100800 */
        /* <DEDUP_REMOVED lines=43> */
.L_x_10756:
[----:B------:R-:W-:Y:S05]  /*3440*/  BSYNC B1 ;  /* 0x0000000000017941 */ /* 0x000fea0003800000 */
.L_x_10755:
[----:B-----5:R-:W-:Y:S01]  /*3450*/  IMAD.MOV.U32 R14, RZ, RZ, R34 ;  /* 0x000000ffff0e7224 */ /* 0x020fe200078e0022 */
[----:B------:R-:W-:Y:S01]  /*3460*/  UISETP.NE.AND UP0, UPT, UR37, 0x3, UPT ;  /* 0x000000032500788c */ /* 0x000fe2000bf05270 */
[----:B0-----:R-:W-:-:S05]  /*3470*/  IMAD.MOV.U32 R28, RZ, RZ, R35 ;  /* 0x000000ffff1c7224 */ /* 0x001fca00078e0023 */
[----:B------:R-:W-:Y:S01]  /*3480*/  PRMT R89, R14, 0x5410, R28 ;  /* 0x000054100e597816 */ /* 0x000fe2000000001c */
[----:B------:R-:W-:Y:S01]  /*3490*/  IMAD.MOV.U32 R14, RZ, RZ, R38 ;  /* 0x000000ffff0e7224 */ /* 0x000fe200078e0026 */
[----:B------:R-:W-:Y:S01]  /*34a0*/  PLOP3.LUT P3, PT, PT, PT, UP0, 0x80, 0x0 ;  /* 0x000000000000781c */ /* 0x000fe20003f6f008 */
        /* <DEDUP_REMOVED lines=40> */
.L_x_10757:
[----:B------:R-:W-:Y:S01]  /*3730*/  IMAD R14, R17, 0x8, R2 ;  /* 0x00000008110e7824 */ /* 0x000fe200078e0202 */
[----:B------:R-:W-:Y:S01]  /*3740*/  SHF.L.U32 R85, R156, 0x1f, RZ ;  /* 0x0000001f9c557819 */ /* 0x000fe200000006ff */
[----:B------:R-:W-:Y:S03]  /*3750*/  BSSY B1, `(.L_x_10758) ;  /* 0x0000003000017945 */ /* 0x000fe60003800000 */
[----:B------:R-:W0:Y:S02]  /*3760*/  SYNCS.PHASECHK.TRANS64.TRYWAIT P5, [R14+URZ+0x2d890], R85 ;  /* 0x02d890550e0075a7 */ /* 0x000e2400080a017f */
[----:B0-----:R-:W-:Y:S05]  /*3770*/  @!P5 BRA `(.L_x_10759) ;  /* 0x0000021400f0d947 */ /* 0x001fea0003800000 */
.L_x_11138:
[----:B------:R-:W-:Y:S05]  /*3780*/  BSYNC B1 ;  /* 0x0000000000017941 */ /* 0x000fea0003800000 */
.L_x_10758:
[----:B------:R-:W-:Y:S05]  /*3790*/  @P4 BRA `(.L_x_10760) ;  /* 0x0000003400d44947 */ /* 0x000fea0003800000 */
[----:B------:R-:W-:Y:S01]  /*37a0*/  ISETP.NE.AND P4, PT, R8, RZ, PT ;  /* 0x000000ff0800720c */ /* 0x000fe20003f85270 */
[----:B------:R-:W-:-:S12]  /*37b0*/  BSSY B1, `(.L_x_10761) ;  /* 0x0000038000017945 */ /* 0x000fd80003800000 */
[----:B------:R-:W-:Y:S05]  /*37c0*/  @!P4 BRA `(.L_x_10762) ;  /* 0x0000000000d8c947 */ /* 0x000fea0003800000 */
[----:B------:R-:W2:Y:S01]  /*37d0*/  LDL.64 R52, [R1] ;  /* 0x0000000001347983 */ /* 0x000ea20000100a00 */
[----:B------:R-:W-:Y:S03]  /*37e0*/  BSSY B2, `(.L_x_10763) ;  /* 0x0000033000027945 */ /* 0x000fe60003800000 */
[----:B------:R1:W3:Y:S01]  /*37f0*/  LDS.128 R28, [R78+0x15000] ;  /* 0x015000004e1c7984 */ /* 0x0002e20000000c00 */
[----:B--2---:R-:W-:-:S13]  /*3800*/  ISETP.GE.AND P4, PT, R52, R107, PT ;  /* 0x0000006b3400720c */ /* 0x004fda0003f86270 */
[----:B-1-3--:R-:W-:Y:S05]  /*3810*/  @P4 BRA `(.L_x_10764) ;  /* 0x0000000000bc4947 */ /* 0x00afea0003800000 */
[----:B------:R-:W-:Y:S02]  /*3820*/  SHF.R.U64 R55, R86, 0x10, R87 ;  /* 0x0000001056377819 */ /* 0x000fe40000001257 */
[----:B------:R-:W-:Y:S02]  /*3830*/  SHF.R.U64 R52, R58, 0x10, R59 ;  /* 0x000000103a347819 */ /* 0x000fe4000000123b */
[C---:B------:R-:W-:Y:S02]  /*3840*/  PRMT R55, R54.reuse, 0x5410, R55 ;  /* 0x0000541036377816 */ /* 0x040fe40000000037 */
[----:B------:R-:W-:Y:S02]  /*3850*/  SHF.R.U32.HI R53, RZ, 0x10, R87 ;  /* 0x00000010ff357819 */ /* 0x000fe40000011657 */
[----:B------:R-:W-:Y:S02]  /*3860*/  PRMT R52, R54, 0x5432, R52 ;  /* 0x0000543236347816 */ /* 0x000fe40000000034 */
[----:B------:R-:W-:-:S02]  /*3870*/  LOP3.LUT R87, R29, 0xffff0000, RZ, 0xc0, !PT ;  /* 0xffff00001d577812 */ /* 0x000fc400078ec0ff */
[C---:B------:R-:W-:Y:S01]  /*3880*/  LOP3.LUT R86, R55.reuse, 0xffff0000, RZ, 0xc0, !PT ;  /* 0xffff000037567812 */ /* 0x040fe200078ec0ff */
[----:B------:R-:W-:Y:S01]  /*3890*/  IMAD.U32 R55, R55, 0x10000, RZ ;  /* 0x0001000037377824 */ /* 0x000fe200078e00ff */
        /* <DEDUP_REMOVED lines=39> */
.L_x_10764:
[----:B------:R-:W-:Y:S05]  /*3b10*/  BSYNC B2 ;  /* 0x0000000000027941 */ /* 0x000fea0003800000 */
.L_x_10763:
[----:B------:R1:W-:Y:S02]  /*3b20*/  STG.E.128 desc[UR40][R32.64], R28 ;  /* 0x0000001c20007986 */ /* 0x0003e4000c101d28 */
.L_x_10762:
[----:B------:R-:W-:Y:S05]  /*3b30*/  BSYNC B1 ;  /* 0x0000000000017941 */ /* 0x000fea0003800000 */
.L_x_10761:
        /* <DEDUP_REMOVED lines=9> */
[----:B------:R-:W-:Y:S01]  /*3bd0*/  IMAD.U32 R55, R29, 0x10000, RZ ;  /* 0x000100001d377824 */ /* 0x000fe200078e00ff */
        /* <DEDUP_REMOVED lines=45> */
.L_x_10768:
[----:B------:R-:W-:Y:S05]  /*3eb0*/  BSYNC B2 ;  /* 0x0000000000027941 */ /* 0x000fea0003800000 */
.L_x_10767:
[----:B------:R2:W-:Y:S02]  /*3ec0*/  STG.E.128 desc[UR40][R32.64+0x20], R28 ;  /* 0x0000201c20007986 */ /* 0x0005e4000c101d28 */
.L_x_10766:
[----:B------:R-:W-:Y:S05]  /*3ed0*/  BSYNC B1 ;  /* 0x0000000000017941 */ /* 0x000fea0003800000 */
.L_x_10765:
        /* <DEDUP_REMOVED lines=8> */
[--C-:B------:R-:W-:Y:S01]  /*3f60*/  SHF.R.U64 R46, R46, 0x10, R47.reuse ;  /* 0x000000102e2e7819 */ /* 0x100fe2000000122f */
[----:B------:R-:W-:Y:S01]  /*3f70*/  IMAD.U32 R51, R29, 0x10000, RZ ;  /* 0x000100001d337824 */ /* 0x000fe200078e00ff */
[----:B------:R-:W-:Y:S02]  /*3f80*/  SHF.R.U32.HI R50, RZ, 0x10, R47 ;  /* 0x00000010ff327819 */ /* 0x000fe4000001162f */
[--C-:B------:R-:W-:Y:S02]  /*3f90*/  SHF.R.U64 R47, R48, 0x10, R49.reuse ;  /* 0x00000010302f7819 */ /* 0x100fe40000001231 */
[----:B------:R-:W-:Y:S02]  /*3fa0*/  SHF.R.U32.HI R48, RZ, 0x10, R49 ;  /* 0x00000010ff307819 */ /* 0x000fe40000011631 */
[C---:B------:R-:W-:Y:S02]  /*3fb0*/  PRMT R49, R117.reuse, 0x5410, R47 ;  /* 0x0000541075317816 */ /* 0x040fe4000000002f */
        /* <DEDUP_REMOVED lines=41> */
.L_x_10772:
[----:B------:R-:W-:Y:S05]  /*4250*/  BSYNC B2 ;  /* 0x0000000000027941 */ /* 0x000fea0003800000 */
.L_x_10771:
[----:B------:R3:W-:Y:S02]  /*4260*/  STG.E.128 desc[UR40][R32.64+0x40], R28 ;  /* 0x0000401c20007986 */ /* 0x0007e4000c101d28 */
.L_x_10770:
[----:B------:R-:W-:Y:S05]  /*4270*/  BSYNC B1 ;  /* 0x0000000000017941 */ /* 0x000fea0003800000 */
.L_x_10769:
        /* <DEDUP_REMOVED lines=10> */
[----:B------:R-:W-:Y:S02]  /*4320*/  SHF.R.U32.HI R44, RZ, 0x10, R45 ;  /* 0x00000010ff2c7819 */ /* 0x000fe4000001162d */
[----:B------:R-:W-:Y:S02]  /*4330*/  PRMT R45, R116, 0x5410, R46 ;  /* 0x00005410742d7816 */ /* 0x000fe4000000002e */
[----:B------:R-:W-:Y:S02]  /*4340*/  PRMT R42, R115, 0x5432, R42 ;  /* 0x00005432732a7816 */ /* 0x000fe4000000002a */
[C---:B------:R-:W-:Y:S01]  /*4350*/  LOP3.LUT R49, R29.reuse, 0xffff0000, RZ, 0xc0, !PT ;  /* 0xffff00001d317812 */ /* 0x040fe200078ec0ff */
[----:B------:R-:W-:Y:S01]  /*4360*/  IMAD.U32 R29, R29, 0x10000, RZ ;  /* 0x000100001d1d7824 */ /* 0x000fe200078e00ff */
[C---:B------:R-:W-:Y:S01]  /*4370*/  LOP3.LUT R46, R45.reuse, 0xffff0000, RZ, 0xc0, !PT ;  /* 0xffff00002d2e7812 */ /* 0x040fe200078ec0ff */
[----:B------:R-:W-:Y:S01]  /*4380*/  IMAD.U32 R45, R45, 0x10000, RZ ;  /* 0x000100002d2d7824 */ /* 0x000fe200078e00ff */
[C---:B------:R-:W-:Y:S01]  /*4390*/  LOP3.LUT R47, R42.reuse, 0xffff0000, RZ, 0xc0, !PT ;  /* 0xffff00002a2f7812 */ /* 0x040fe200078ec0ff */
[----:B------:R-:W-:Y:S01]  /*43a0*/  IMAD.U32 R42, R42, 0x10000, RZ ;  /* 0x000100002a2a7824 */ /* 0x000fe200078e00ff */
[----:B------:R-:W-:Y:S01]  /*43b0*/  SHF.R.U32.HI R43, RZ, 0x10, R43 ;  /* 0x00000010ff2b7819 */ /* 0x000fe2000001162b */
[CC--:B------:R-:W-:Y:S01]  /*43c0*/  FMUL.FTZ R48, R49.reuse, R46.reuse ;  /* 0x0000002e31307220 */ /* 0x0c0fe20000410000 */
[----:B------:R-:W-:Y:S01]  /*43d0*/  PRMT R44, R116, 0x5432, R44 ;  /* 0x00005432742c7816 */ /* 0x000fe2000000002c */
[-C--:B------:R-:W-:Y:S01]  /*43e0*/  FMUL.FTZ R49, R49, R47.reuse ;  /* 0x0000002f31317220 */ /* 0x080fe20000410000 */
[----:B------:R-:W-:Y:S01]  /*43f0*/  PRMT R43, R115, 0x5410, R43 ;  /* 0x00005410732b7816 */ /* 0x000fe2000000002b */
[C---:B------:R-:W-:Y:S01]  /*4400*/  FFMA.FTZ R48, R29.reuse, R47, -R48 ;  /* 0x0000002f1d307223 */ /* 0x040fe20000010830 */
[----:B------:R-:W-:Y:S01]  /*4410*/  LOP3.LUT R50, R30, 0xffff0000, RZ, 0xc0, !PT ;  /* 0xffff00001e327812 */ /* 0x000fe200078ec0ff */
[----:B------:R-:W-:Y:S01]  /*4420*/  FFMA.FTZ R49, R29, R46, R49 ;  /* 0x0000002e1d317223 */ /* 0x000fe20000010031 */
[----:B------:R-:W-:-:S02]  /*4430*/  IMAD.U32 R46, R44, 0x10000, RZ ;  /* 0x000100002c2e7824 */ /* 0x000fc400078e00ff */
[----:B------:R-:W-:Y:S02]  /*4440*/  IMAD.U32 R29, R30, 0x10000, RZ ;  /* 0x000100001e1d7824 */ /* 0x000fe400078e00ff */
[C---:B------:R-:W-:Y:S02]  /*4450*/  IMAD.U32 R47, R43.reuse, 0x10000, RZ ;  /* 0x000100002b2f7824 */ /* 0x040fe400078e00ff */
[CC--:B------:R-:W-:Y:S01]  /*4460*/  FMUL.FTZ R30, R50.reuse, R46.reuse ;  /* 0x0000002e321e7220 */ /* 0x0c0fe20000410000 */
[----:B------:R-:W-:Y:S01]  /*4470*/  LOP3.LUT R43, R43, 0xffff0000, RZ, 0xc0, !PT ;  /* 0xffff00002b2b7812 */ /* 0x000fe200078ec0ff */
[-C--:B------:R-:W-:Y:S02]  /*4480*/  FMUL.FTZ R50, R50, R47.reuse ;  /* 0x0000002f32327220 */ /* 0x080fe40000410000 */
[----:B------:R-:W-:Y:S01]  /*4490*/  FFMA.FTZ R30, R29, R47, -R30 ;  /* 0x0000002f1d1e7223 */ /* 0x000fe2000001081e */
[----:B------:R-:W-:Y:S02]  /*44a0*/  LOP3.LUT R47, R44, 0xffff0000, RZ, 0xc0, !PT ;  /* 0xffff00002c2f7812 */ /* 0x000fe400078ec0ff */
[----:B------:R-:W-:Y:S01]  /*44b0*/  LOP3.LUT R44, R31, 0xffff0000, RZ, 0xc0, !PT ;  /* 0xffff00001f2c7812 */ /* 0x000fe200078ec0ff */
[----:B------:R-:W-:Y:S01]  /*44c0*/  FFMA.FTZ R29, R29, R46, R50 ;  /* 0x0000002e1d1d7223 */ /* 0x000fe20000010032 */
[----:B------:R-:W-:Y:S01]  /*44d0*/  IMAD.U32 R46, R31, 0x10000, RZ ;  /* 0x000100001f2e7824 */ /* 0x000fe200078e00ff */
[----:B------:R-:W-:-:S02]  /*44e0*/  F2FP.BF16.F32.PACK_AB R48, R49, R48 ;  /* 0x000000303130723e */ /* 0x000fc400000010ff */
[C---:B------:R-:W-:Y:S01]  /*44f0*/  FMUL.FTZ R31, R44.reuse, R47 ;  /* 0x0000002f2c1f7220 */ /* 0x040fe20000410000 */
[-C--:B------:R-:W-:Y:S01]  /*4500*/  FMUL.FTZ R44, R44, R43.reuse ;  /* 0x0000002b2c2c7220 */ /* 0x080fe20000410000 */
[----:B------:R-:W-:Y:S01]  /*4510*/  F2FP.BF16.F32.PACK_AB R30, R29, R30 ;  /* 0x0000001e1d1e723e */ /* 0x000fe200000010ff */
[----:B------:R-:W-:Y:S02]  /*4520*/  IMAD.MOV.U32 R29, RZ, RZ, R48 ;  /* 0x000000ffff1d7224 */ /* 0x000fe400078e0030 */
        /* <DEDUP_REMOVED lines=8> */
[----:B------:R-:W-:-:S05]  /*45b0*/  FFMA.FTZ R45, R28, R45, R46 ;  /* 0x0000002d1c2d7223 */ /* 0x000fca000001002e */
[----:B------:R-:W-:-:S07]  /*45c0*/  F2FP.BF16.F32.PACK_AB R28, R45, R42 ;  /* 0x0000002a2d1c723e */ /* 0x000fce00000010ff */
.L_x_10776:
[----:B------:R-:W-:Y:S05]  /*45d0*/  BSYNC B2 ;  /* 0x0000000000027941 */ /* 0x000fea0003800000 */
.L_x_10775:
[----:B------:R4:W-:Y:S02]  /*45e0*/  STG.E.128 desc[UR40][R32.64+0x60], R28 ;  /* 0x0000601c20007986 */ /* 0x0009e4000c101d28 */
.L_x_10774:
[----:B------:R-:W-:Y:S05]  /*45f0*/  BSYNC B1 ;  /* 0x0000000000017941 */ /* 0x000fea0003800000 */
.L_x_10773:
        /* <DEDUP_REMOVED lines=8> */
[----:B------:R-:W-:Y:S02]  /*4680*/  SHF.R.U64 R43, R40, 0x10, R41 ;  /* 0x00000010282b7819 */ /* 0x000fe40000001229 */
[----:B------:R-:W-:Y:S02]  /*4690*/  SHF.R.U64 R45, R38, 0x10, R39 ;  /* 0x00000010262d7819 */ /* 0x000fe40000001227 */
[----:B------:R-:W-:Y:S02]  /*46a0*/  PRMT R40, R114, 0x5410, R43 ;  /* 0x0000541072287816 */ /* 0x000fe4000000002b */
[----:B------:R-:W-:Y:S02]  /*46b0*/  PRMT R38, R110, 0x5410, R45 ;  /* 0x000054106e267816 */ /* 0x000fe4000000002d */
[C---:B------:R-:W-:Y:S01]  /*46c0*/  LOP3.LUT R42, R29.reuse, 0xffff0000, RZ, 0xc0, !PT ;  /* 0xffff00001d2a7812 */ /* 0x040fe200078ec0ff */
[----:B------:R-:W-:Y:S01]  /*46d0*/  IMAD.U32 R29, R29, 0x10000, RZ ;  /* 0x000100001d1d7824 */ /* 0x000fe200078e00ff */
[C---:B------:R-:W-:Y:S01]  /*46e0*/  LOP3.LUT R46, R40.reuse, 0xffff0000, RZ, 0xc0, !PT ;  /* 0xffff0000282e7812 */ /* 0x040fe200078ec0ff */
[----:B------:R-:W-:Y:S01]  /*46f0*/  IMAD.U32 R40, R40, 0x10000, RZ ;  /* 0x0001000028287824 */ /* 0x000fe200078e00ff */
[----:B------:R-:W-:Y:S01]  /*4700*/  SHF.R.U32.HI R45, RZ, 0x10, R41 ;  /* 0x00000010ff2d7819 */ /* 0x000fe20000011629 */
[----:B------:R-:W-:Y:S01]  /*4710*/  IMAD.U32 R41, R31, 0x10000, RZ ;  /* 0x000100001f297824 */ /* 0x000fe200078e00ff */
[----:B------:R-:W-:Y:S01]  /*4720*/  LOP3.LUT R44, R38, 0xffff0000, RZ, 0xc0, !PT ;  /* 0xffff0000262c7812 */ /* 0x000fe200078ec0ff */
[----:B------:R-:W-:Y:S01]  /*4730*/  FMUL.FTZ R48, R42, R46 ;  /* 0x0000002e2a307220 */ /* 0x000fe20000410000 */
[----:B------:R-:W-:-:S02]  /*4740*/  SHF.R.U32.HI R43, RZ, 0x10, R39 ;  /* 0x00000010ff2b7819 */ /* 0x000fc40000011627 */
[----:B------:R-:W-:Y:S01]  /*4750*/  PRMT R114, R114, 0x5432, R45 ;  /* 0x0000543272727816 */ /* 0x000fe2000000002d */
[-C--:B------:R-:W-:Y:S01]  /*4760*/  FMUL.FTZ R39, R42, R44.reuse ;  /* 0x0000002c2a277220 */ /* 0x080fe20000410000 */
[----:B------:R-:W-:Y:S01]  /*4770*/  PRMT R110, R110, 0x5432, R43 ;  /* 0x000054326e6e7816 */ /* 0x000fe2000000002b */
[C---:B------:R-:W-:Y:S01]  /*4780*/  FFMA.FTZ R42, R29.reuse, R44, -R48 ;  /* 0x0000002c1d2a7223 */ /* 0x040fe20000010830 */
[----:B------:R-:W-:Y:S01]  /*4790*/  LOP3.LUT R44, R30, 0xffff0000, RZ, 0xc0, !PT ;  /* 0xffff00001e2c7812 */ /* 0x000fe200078ec0ff */
[----:B------:R-:W-:Y:S02]  /*47a0*/  IMAD.U32 R45, R114, 0x10000, RZ ;  /* 0x00010000722d7824 */ /* 0x000fe400078e00ff */
[----:B------:R-:W-:Y:S01]  /*47b0*/  FFMA.FTZ R29, R29, R46, R39 ;  /* 0x0000002e1d1d7223 */ /* 0x000fe20000010027 */
[C---:B------:R-:W-:Y:S01]  /*47c0*/  IMAD.U32 R43, R110.reuse, 0x10000, RZ ;  /* 0x000100006e2b7824 */ /* 0x040fe200078e00ff */
[----:B------:R-:W-:Y:S01]  /*47d0*/  LOP3.LUT R110, R110, 0xffff0000, RZ, 0xc0, !PT ;  /* 0xffff00006e6e7812 */ /* 0x000fe200078ec0ff */
[----:B------:R-:W-:-:S02]  /*47e0*/  IMAD.U32 R39, R30, 0x10000, RZ ;  /* 0x000100001e277824 */ /* 0x000fc400078e00ff */
[C---:B------:R-:W-:Y:S01]  /*47f0*/  FMUL.FTZ R46, R44.reuse, R45 ;  /* 0x0000002d2c2e7220 */ /* 0x040fe20000410000 */
[----:B------:R-:W-:Y:S01]  /*4800*/  LOP3.LUT R30, R31, 0xffff0000, RZ, 0xc0, !PT ;  /* 0xffff00001f1e7812 */ /* 0x000fe200078ec0ff */
[-C--:B------:R-:W-:Y:S01]  /*4810*/  FMUL.FTZ R48, R44, R43.reuse ;  /* 0x0000002b2c307220 */ /* 0x080fe20000410000 */
[----:B------:R-:W-:Y:S01]  /*4820*/  IMAD.U32 R31, R28, 0x10000, RZ ;  /* 0x000100001c1f7824 */ /* 0x000fe200078e00ff */
[----:B------:R-:W-:Y:S01]  /*4830*/  LOP3.LUT R44, R114, 0xffff0000, RZ, 0xc0, !PT ;  /* 0xffff0000722c7812 */ /* 0x000fe200078ec0ff */
[C---:B------:R-:W-:Y:S01]  /*4840*/  FFMA.FTZ R43, R39.reuse, R43, -R46 ;  /* 0x0000002b272b7223 */ /* 0x040fe2000001082e */
[----:B------:R-:W-:Y:S01]  /*4850*/  LOP3.LUT R28, R28, 0xffff0000, RZ, 0xc0, !PT ;  /* 0xffff00001c1c7812 */ /* 0x000fe200078ec0ff */
[----:B------:R-:W-:Y:S02]  /*4860*/  IMAD.U32 R46, R38, 0x10000, RZ ;  /* 0x00010000262e7824 */ /* 0x000fe400078e00ff */
        /* <DEDUP_REMOVED lines=14> */
.L_x_10780:
[----:B------:R-:W-:Y:S05]  /*4950*/  BSYNC B2 ;  /* 0x0000000000027941 */ /* 0x000fea0003800000 */
.L_x_10779:
[----:B------:R1:W-:Y:S02]  /*4960*/  STG.E.128 desc[UR40][R32.64+0x80], R28 ;  /* 0x0000801c20007986 */ /* 0x0003e4000c101d28 */
.L_x_10778:
[----:B------:R-:W-:Y:S05]  /*4970*/  BSYNC B1 ;  /* 0x0000000000017941 */ /* 0x000fea0003800000 */
.L_x_10777:
[----:B------:R-:W-:-:S13]  /*4980*/  ISETP.NE.AND P4, PT, R13, RZ, PT ;  /* 0x000000ff0d00720c */ /* 0x000fda0003f85270 */
[----:B------:R-:W-:Y:S05]  /*4990*/  @!P4 BRA `(.L_x_10760) ;  /* 0x000000240054c947 */ /* 0x000fea0003800000 */
[----:B------:R-:W5:Y:S01]  /*49a0*/  LDL R38, [R1+0x40] ;  /* 0x0000400001267983 */ /* 0x000f620000100800 */
[----:B------:R-:W-:Y:S03]  /*49b0*/  BSSY B1, `(.L_x_10781) ;  /* 0x0000031000017945 */ /* 0x000fe60003800000 */
[----:B-1234-:R1:W2:Y:S01]  /*49c0*/  LDS.128 R28, [R15+0x19000] ;  /* 0x019000000f1c7984 */ /* 0x01e2a20000000c00 */
[----:B-----5:R-:W-:-:S13]  /*49d0*/  ISETP.GE.AND P4, PT, R38, R107, PT ;  /* 0x0000006b2600720c */ /* 0x020fda0003f86270 */
[----:B-12---:R-:W-:Y:S05]  /*49e0*/  @P4 BRA `(.L_x_10782) ;  /* 0x0000000000b44947 */ /* 0x006fea0003800000 */
[----:B------:R-:W-:Y:S02]  /*49f0*/  SHF.R.U64 R40, R36, 0x10, R37 ;  /* 0x0000001024287819 */ /* 0x000fe40000001225 */
[--C-:B------:R-:W-:Y:S01]  /*4a00*/  SHF.R.U64 R44, R34, 0x10, R35.reuse ;  /* 0x00000010222c7819 */ /* 0x100fe20000001223 */
[----:B------:R-:W-:Y:S01]  /*4a10*/  IMAD.U32 R34, R30, 0x10000, RZ ;  /* 0x000100001e227824 */ /* 0x000fe200078e00ff */
[----:B------:R-:W-:Y:S02]  /*4a20*/  SHF.R.U32.HI R42, RZ, 0x10, R35 ;  /* 0x00000010ff2a7819 */ /* 0x000fe40000011623 */
[----:B------:R-:W-:Y:S02]  /*4a30*/  PRMT R40, R109, 0x5410, R40 ;  /* 0x000054106d287816 */ /* 0x000fe40000000028 */
[----:B------:R-:W-:Y:S02]  /*4a40*/  SHF.R.U32.HI R38, RZ, 0x10, R37 ;  /* 0x00000010ff267819 */ /* 0x000fe40000011625 */
[----:B------:R-:W-:-:S02]  /*4a50*/  PRMT R35, R89, 0x5410, R44 ;  /* 0x0000541059237816 */ /* 0x000fc4000000002c */
[----:B------:R-:W-:Y:S02]  /*4a60*/  PRMT R89, R89, 0x5432, R42 ;  /* 0x0000543259597816 */ /* 0x000fe4000000002a */
[----:B------:R-:W-:Y:S02]  /*4a70*/  LOP3.LUT R37, R29, 0xffff0000, RZ, 0xc0, !PT ;  /* 0xffff00001d257812 */ /* 0x000fe400078ec0ff */
[----:B------:R-:W-:Y:S01]  /*4a80*/  LOP3.LUT R42, R40, 0xffff0000, RZ, 0xc0, !PT ;  /* 0xffff0000282a7812 */ /* 0x000fe200078ec0ff */
        /* <DEDUP_REMOVED lines=13> */
[C---:B------:R-:W-:Y:S01]  /*4b60*/  FMUL.FTZ R49, R36.reuse, R43 ;  /* 0x0000002b24317220 */ /* 0x040fe20000410000 */
[----:B------:R-:W-:Y:S01]  /*4b70*/  LOP3.LUT R89, R89, 0xffff0000, RZ, 0xc0, !PT ;  /* 0xffff000059597812 */ /* 0x000fe200078ec0ff */
[----:B------:R-:W-:Y:S01]  /*4b80*/  FMUL.FTZ R39, R36, R41 ;  /* 0x0000002924277220 */ /* 0x000fe20000410000 */
[----:B------:R-:W-:-:S02]  /*4b90*/  IMAD.U32 R40, R40, 0x10000, RZ ;  /* 0x0001000028287824 */ /* 0x000fc400078e00ff */
[----:B------:R-:W-:Y:S01]  /*4ba0*/  FFMA.FTZ R47, R38, R42, R47 ;  /* 0x0000002a262f7223 */ /* 0x000fe2000001002f */
[----:B------:R-:W-:Y:S02]  /*4bb0*/  IMAD.U32 R36, R35, 0x10000, RZ ;  /* 0x0001000023247824 */ /* 0x000fe400078e00ff */
        /* <DEDUP_REMOVED lines=16> */
.L_x_10782:
[----:B------:R-:W-:Y:S05]  /*4cc0*/  BSYNC B1 ;  /* 0x0000000000017941 */ /* 0x000fea0003800000 */
.L_x_10781:
[----:B------:R1:W-:Y:S01]  /*4cd0*/  STG.E.128 desc[UR40][R32.64+0xa0], R28 ;  /* 0x0000a01c20007986 */ /* 0x0003e2000c101d28 */
[----:B------:R-:W-:Y:S05]  /*4ce0*/  BRA `(.L_x_10760) ;  /* 0x0000002000807947 */ /* 0x000fea0003800000 */
.L_x_10754:
        /* <DEDUP_REMOVED lines=46> */
.L_x_10784:
[----:B------:R-:W-:Y:S05]  /*4fd0*/  BSYNC B1 ;  /* 0x0000000000017941 */ /* 0x000fea0003800000 */
.L_x_10783:
        /* <DEDUP_REMOVED lines=44> */
.L_x_10785:
[----:B------:R-:W-:Y:S01]  /*52a0*/  IMAD R14, R17, 0x8, R2 ;  /* 0x00000008110e7824 */ /* 0x000fe200078e0202 */
[----:B------:R-:W-:Y:S01]  /*52b0*/  SHF.L.U32 R85, R156, 0x1f, RZ ;  /* 0x0000001f9c557819 */ /* 0x000fe200000006ff */
[----:B------:R-:W-:Y:S03]  /*52c0*/  BSSY B1, `(.L_x_10786) ;  /* 0x0000003000017945 */ /* 0x000fe60003800000 */
[----:B------:R-:W0:Y:S02]  /*52d0*/  SYNCS.PHASECHK.TRANS64.TRYWAIT P5, [R14+URZ+0x2d890], R85 ;  /* 0x02d890550e0075a7 */ /* 0x000e2400080a017f */
[----:B0-----:R-:W-:Y:S05]  /*52e0*/  @!P5 BRA `(.L_x_10787) ;  /* 0x000001fc0028d947 */ /* 0x001fea0003800000 */
.L_x_11139:
[----:B------:R-:W-:Y:S05]  /*52f0*/  BSYNC B1 ;  /* 0x0000000000017941 */ /* 0x000fea0003800000 */
.L_x_10786:
        /* <DEDUP_REMOVED lines=17> */
[----:B------:R-:W-:Y:S01]  /*5410*/  SEL R52, R108, R114, !P0 ;  /* 0x000000726c347207 */ /* 0x000fe20004000000 */
[----:B------:R-:W-:Y:S01]  /*5420*/  BSSY B2, `(.L_x_10790) ;  /* 0x0000071000027945 */ /* 0x000fe20003800000 */
[----:B------:R-:W-:-:S02]  /*5430*/  ISETP.GE.AND P4, PT, R22, R107, PT ;  /* 0x0000006b1600720c */ /* 0x000fc40003f86270 */
[----:B------:R-:W-:-:S04]  /*5440*/  SHF.R.S32.HI R53, RZ, 0x1f, R52 ;  /* 0x0000001fff357819 */ /* 0x000fc80000011434 */
[----:B------:R-:W-:-:S04]  /*5450*/  LEA.HI R53, R53, R52, RZ, 0x4 ;  /* 0x0000003435357211 */ /* 0x000fc800078f20ff */
[----:B------:R-:W-:-:S04]  /*5460*/  SHF.R.S32.HI R53, RZ, 0x4, R53 ;  /* 0x00000004ff357819 */ /* 0x000fc80000011435 */
[----:B------:R-:W-:-:S04]  /*5470*/  LEA.HI.SX32 R115, R76, R53, 0x1d ;  /* 0x000000354c737211 */ /* 0x000fc800078feaff */
[----:B------:R-:W-:-:S04]  /*5480*/  SHF.R.S32.HI R52, RZ, 0x1f, R115 ;  /* 0x0000001fff347819 */ /* 0x000fc80000011473 */
[----:B------:R-:W-:Y:S01]  /*5490*/  LEA.HI R52, R52, R115, RZ, 0x2 ;  /* 0x0000007334347211 */ /* 0x000fe200078f10ff */
[----:B------:R-:W-:-:S04]  /*54a0*/  IMAD.SHL.U32 R115, R115, 0x8, RZ ;  /* 0x0000000873737824 */ /* 0x000fc800078e00ff */
[----:B------:R-:W-:-:S05]  /*54b0*/  IMAD.SHL.U32 R52, R52, 0x400, RZ ;  /* 0x0000040034347824 */ /* 0x000fca00078e00ff */
[----:B------:R-:W-:Y:S02]  /*54c0*/  LOP3.LUT R52, R52, 0x7ffff000, RZ, 0xc0, !PT ;  /* 0x7ffff00034347812 */ /* 0x000fe400078ec0ff */
[----:B--2---:R-:W-:-:S04]  /*54d0*/  LOP3.LUT R53, R58, 0x18, R115, 0xf8, !PT ;  /* 0x000000183a357812 */ /* 0x004fc800078ef873 */
[----:B---3--:R-:W-:-:S04]  /*54e0*/  LOP3.LUT R53, R53, R55, RZ, 0x3c, !PT ;  /* 0x0000003735357212 */ /* 0x008fc800078e3cff */
[----:B----4-:R-:W-:-:S05]  /*54f0*/  IADD3 R52, R53, R52, R54 ;  /* 0x0000003435347210 */ /* 0x010fca0007ffe036 */
        /* <DEDUP_REMOVED lines=9> */
[----:B------:R-:W-:Y:S02]  /*5590*/  PRMT R36, R117, 0x5432, R36 ;  /* 0x0000543275247816 */ /* 0x000fe40000000024 */
[----:B------:R-:W-:Y:S02]  /*55a0*/  SHF.R.U32.HI R117, RZ, 0x10, R49 ;  /* 0x00000010ff757819 */ /* 0x000fe40000011631 */
[--C-:B------:R-:W-:Y:S02]  /*55b0*/  SHF.R.U64 R37, R38, 0x10, R39.reuse ;  /* 0x0000001026257819 */ /* 0x100fe40000001227 */
[----:B------:R-:W-:-:S02]  /*55c0*/  SHF.R.U32.HI R38, RZ, 0x10, R39 ;  /* 0x00000010ff267819 */ /* 0x000fc40000011627 */
[----:B------:R-:W-:Y:S02]  /*55d0*/  SHF.R.U64 R39, R48, 0x10, R49 ;  /* 0x0000001030277819 */ /* 0x000fe40000001231 */
[--C-:B------:R-:W-:Y:S02]  /*55e0*/  SHF.R.U64 R48, R50, 0x10, R51.reuse ;  /* 0x0000001032307819 */ /* 0x100fe40000001233 */
[----:B------:R-:W-:Y:S02]  /*55f0*/  SHF.R.U32.HI R49, RZ, 0x10, R51 ;  /* 0x00000010ff317819 */ /* 0x000fe40000011633 */
[----:B------:R-:W-:Y:S02]  /*5600*/  PRMT R117, R129, 0x5410, R117 ;  /* 0x0000541081757816 */ /* 0x000fe40000000075 */
[----:B------:R-:W-:Y:S02]  /*5610*/  PRMT R116, R119, 0x5432, R116 ;  /* 0x0000543277747816 */ /* 0x000fe40000000074 */
[----:B------:R-:W-:-:S02]  /*5620*/  PRMT R39, R120, 0x5410, R39 ;  /* 0x0000541078277816 */ /* 0x000fc40000000027 */
[----:B------:R-:W-:Y:S01]  /*5630*/  PRMT R48, R120, 0x5432, R48 ;  /* 0x0000543278307816 */ /* 0x000fe20000000030 */
[----:B-1----:R-:W-:Y:S01]  /*5640*/  IMAD.U32 R120, R57, 0x10000, RZ ;  /* 0x0001000039787824 */ /* 0x002fe200078e00ff */
[----:B------:R-:W-:Y:S01]  /*5650*/  PRMT R49, R119, 0x5410, R49 ;  /* 0x0000541077317816 */ /* 0x000fe20000000031 */
[----:B------:R-:W-:Y:S01]  /*5660*/  IMAD.U32 R119, R117, 0x10000, RZ ;  /* 0x0001000075777824 */ /* 0x000fe200078e00ff */
[----:B------:R-:W-:Y:S01]  /*5670*/  PRMT R37, R118, 0x5410, R37 ;  /* 0x0000541076257816 */ /* 0x000fe20000000025 */
[----:B------:R-:W-:Y:S01]  /*5680*/  IMAD.U32 R51, R116, 0x10000, RZ ;  /* 0x0001000074337824 */ /* 0x000fe200078e00ff */
[----:B------:R-:W-:Y:S01]  /*5690*/  PRMT R38, R118, 0x5432, R38 ;  /* 0x0000543276267816 */ /* 0x000fe20000000026 */
[----:B--2---:R-:W-:Y:S02]  /*56a0*/  IMAD.U32 R118, R53, 0x10000, RZ ;  /* 0x0001000035767824 */ /* 0x004fe400078e00ff */
[----:B------:R-:W-:Y:S01]  /*56b0*/  FMUL.FTZ R50, R120, R119 ;  /* 0x0000007778327220 */ /* 0x000fe20000410000 */
[----:B------:R-:W-:-:S02]  /*56c0*/  LOP3.LUT R117, R117, 0xffff0000, RZ, 0xc0, !PT ;  /* 0xffff000075757812 */ /* 0x000fc400078ec0ff */
        /* <DEDUP_REMOVED lines=70> */
.L_x_10791:
[----:B------:R-:W-:Y:S05]  /*5b30*/  BSYNC B2 ;  /* 0x0000000000027941 */ /* 0x000fea0003800000 */
.L_x_10790:
        /* <DEDUP_REMOVED lines=12> */
.L_x_10789:
[----:B------:R-:W-:Y:S05]  /*5c00*/  BSYNC B1 ;  /* 0x0000000000017941 */ /* 0x000fea0003800000 */
.L_x_10788:
[----:B------:R-:W-:Y:S01]  /*5c10*/  ISETP.NE.AND P4, PT, R9, RZ, PT ;  /* 0x000000ff0900720c */ /* 0x000fe20003f85270 */
[----:B------:R-:W-:-:S12]  /*5c20*/  BSSY B1, `(.L_x_10792) ;  /* 0x0000084000017945 */ /* 0x000fd80003800000 */
[----:B------:R-:W-:Y:S05]  /*5c30*/  @!P4 BRA `(.L_x_10793) ;  /* 0x000000080008c947 */ /* 0x000fea0003800000 */
[----:B------:R-:W3:Y:S04]  /*5c40*/  LDL R48, [R1+0xc] ;  /* 0x00000c0001307983 */ /* 0x000ee80000100800 */
[----:B--2---:R-:W2:Y:S04]  /*5c50*/  LDL R39, [R1+0x10] ;  /* 0x0000100001277983 */ /* 0x004ea80000100800 */
        /* <DEDUP_REMOVED lines=13> */
[----:B---3--:R-:W-:-:S04]  /*5d30*/  LOP3.LUT R37, R48, 0x18, R52, 0xf8, !PT ;  /* 0x0000001830257812 */ /* 0x008fc800078ef834 */
[----:B--2---:R-:W-:-:S04]  /*5d40*/  LOP3.LUT R37, R37, R39, RZ, 0x3c, !PT ;  /* 0x0000002725257212 */ /* 0x004fc800078e3cff */
        /* <DEDUP_REMOVED lines=100> */
.L_x_10795:
[----:B------:R-:W-:Y:S05]  /*6390*/  BSYNC B2 ;  /* 0x0000000000027941 */ /* 0x000fea0003800000 */
.L_x_10794:
        /* <DEDUP_REMOVED lines=12> */
.L_x_10793:
[----:B------:R-:W-:Y:S05]  /*6460*/  BSYNC B1 ;  /* 0x0000000000017941 */ /* 0x000fea0003800000 */
.L_x_10792:
[----:B------:R-:W-:-:S13]  /*6470*/  ISETP.NE.AND P4, PT, R10, RZ, PT ;  /* 0x000000ff0a00720c */ /* 0x000fda0003f85270 */
[----:B------:R-:W-:Y:S05]  /*6480*/  @!P4 BRA `(.L_x_10760) ;  /* 0x000000080098c947 */ /* 0x000fea0003800000 */
[----:B--23--:R-:W2:Y:S04]  /*6490*/  LDL R36, [R1+0xc] ;  /* 0x00000c0001247983 */ /* 0x00cea80000100800 */
[----:B------:R-:W3:Y:S04]  /*64a0*/  LDL R35, [R1+0x10] ;  /* 0x0000100001237983 */ /* 0x000ee80000100800 */
[----:B------:R-:W4:Y:S01]  /*64b0*/  LDL R34, [R1+0x14] ;  /* 0x0000140001227983 */ /* 0x000f220000100800 */
[----:B------:R-:W-:Y:S01]  /*64c0*/  IADD3 R32, P4, P5, R20, R88, R79 ;  /* 0x0000005814207210 */ /* 0x000fe20007d9e04f */
[----:B------:R-:W-:Y:S01]  /*64d0*/  BSSY B1, `(.L_x_10796) ;  /* 0x0000077000017945 */ /* 0x000fe20003800000 */
[----:B------:R-:W-:-:S02]  /*64e0*/  LOP3.LUT P6, RZ, R18, 0x1, RZ, 0xc0, !PT ;  /* 0x0000000112ff7812 */ /* 0x000fc400078cc0ff */
[----:B------:R-:W-:Y:S02]  /*64f0*/  IADD3.X R33, R3, R110, R100, P4, P5 ;  /* 0x0000006e03217210 */ /* 0x000fe400027ea464 */
[----:B------:R-:W-:Y:S02]  /*6500*/  LEA R44, P4, R32, R86, 0x1 ;  /* 0x00000056202c7211 */ /* 0x000fe400078808ff */
[----:B------:R-:W-:Y:S02]  /*6510*/  SEL R114, R108, R114, !P6 ;  /* 0x000000726c727207 */ /* 0x000fe40007000000 */
[----:B------:R-:W-:Y:S02]  /*6520*/  LEA.HI.X R45, R32, R87, R33, 0x1, P4 ;  /* 0x00000057202d7211 */ /* 0x000fe400020f0c21 */
[----:B------:R-:W-:Y:S02]  /*6530*/  SHF.R.S32.HI R33, RZ, 0x1f, R114 ;  /* 0x0000001fff217819 */ /* 0x000fe40000011472 */
[----:B------:R-:W-:-:S02]  /*6540*/  ISETP.GE.AND P4, PT, R4, R107, PT ;  /* 0x0000006b0400720c */ /* 0x000fc40003f86270 */
[----:B------:R-:W-:-:S04]  /*6550*/  LEA.HI R33, R33, R114, RZ, 0x4 ;  /* 0x0000007221217211 */ /* 0x000fc800078f20ff */
[----:B------:R-:W-:-:S04]  /*6560*/  SHF.R.S32.HI R33, RZ, 0x4, R33 ;  /* 0x00000004ff217819 */ /* 0x000fc80000011421 */
[----:B------:R-:W-:-:S04]  /*6570*/  LEA.HI.SX32 R33, R74, R33, 0x1d ;  /* 0x000000214a217211 */ /* 0x000fc800078feaff */
[----:B------:R-:W-:Y:S01]  /*6580*/  SHF.R.S32.HI R32, RZ, 0x1f, R33 ;  /* 0x0000001fff207819 */ /* 0x000fe20000011421 */
[----:B------:R-:W-:-:S03]  /*6590*/  IMAD.SHL.U32 R46, R33, 0x8, RZ ;  /* 0x00000008212e7824 */ /* 0x000fc600078e00ff */
[----:B------:R-:W-:-:S05]  /*65a0*/  LEA.HI R33, R32, R33, RZ, 0x2 ;  /* 0x0000002120217211 */ /* 0x000fca00078f10ff */
[----:B------:R-:W-:-:S05]  /*65b0*/  IMAD.SHL.U32 R33, R33, 0x400, RZ ;  /* 0x0000040021217824 */ /* 0x000fca00078e00ff */
[----:B------:R-:W-:Y:S02]  /*65c0*/  LOP3.LUT R33, R33, 0x7ffff000, RZ, 0xc0, !PT ;  /* 0x7ffff00021217812 */ /* 0x000fe400078ec0ff */
[----:B--2---:R-:W-:-:S04]  /*65d0*/  LOP3.LUT R32, R36, 0x18, R46, 0xf8, !PT ;  /* 0x0000001824207812 */ /* 0x004fc800078ef82e */
[----:B---3--:R-:W-:-:S04]  /*65e0*/  LOP3.LUT R32, R32, R35, RZ, 0x3c, !PT ;  /* 0x0000002320207212 */ /* 0x008fc800078e3cff */
[----:B----4-:R-:W-:Y:S01]  /*65f0*/  IADD3 R32, R32, R33, R34 ;  /* 0x0000002120207210 */ /* 0x010fe20007ffe022 */
[----:B------:R-:W-:-:S04]  /*6600*/  IMAD R33, R17, 0x3000, R103 ;  /* 0x0000300011217824 */ /* 0x000fc800078e0267 */
[----:B------:R-:W-:Y:S02]  /*6610*/  IMAD R35, R17, 0x3000, R32 ;  /* 0x0000300011237824 */ /* 0x000fe400078e0220 */
[--C-:B------:R-:W-:Y:S02]  /*6620*/  IMAD R33, R33, 0x2, R2.reuse ;  /* 0x0000000221217824 */ /* 0x100fe400078e0202 */
[----:B------:R-:W-:-:S04]  /*6630*/  IMAD R36, R35, 0x2, R2 ;  /* 0x0000000223247824 */ /* 0x000fc800078e0202 */
[----:B------:R-:W1:Y:S04]  /*6640*/  LDS.128 R32, [R33+0x15400] ;  /* 0x0154000021207984 */ /* 0x000e680000000c00 */
[----:B------:R-:W2:Y:S01]  /*6650*/  LDS.128 R36, [R36+0x15400] ;  /* 0x0154000024247984 */ /* 0x000ea20000000c00 */
[----:B------:R-:W-:Y:S05]  /*6660*/  @P4 BRA `(.L_x_10797) ;  /* 0x0000000400744947 */ /* 0x000fea0003800000 */
[----:B------:R-:W-:Y:S01]  /*6670*/  SHF.R.U64 R28, R28, 0x10, R29 ;  /* 0x000000101c1c7819 */ /* 0x000fe2000000121d */
[----:B--2---:R-:W-:Y:S01]  /*6680*/  IMAD.U32 R49, R37, 0x10000, RZ ;  /* 0x0001000025317824 */ /* 0x004fe200078e00ff */
[----:B------:R-:W-:Y:S02]  /*6690*/  SHF.R.U32.HI R47, RZ, 0x10, R41 ;  /* 0x00000010ff2f7819 */ /* 0x000fe40000011629 */
[----:B------:R-:W-:Y:S02]  /*66a0*/  SHF.R.U32.HI R29, RZ, 0x10, R29 ;  /* 0x00000010ff1d7819 */ /* 0x000fe4000001161d */
[----:B------:R-:W-:Y:S02]  /*66b0*/  PRMT R47, R124, 0x5432, R47 ;  /* 0x000054327c2f7816 */ /* 0x000fe4000000002f */
[----:B------:R-:W-:Y:S02]  /*66c0*/  PRMT R29, R122, 0x5432, R29 ;  /* 0x000054327a1d7816 */ /* 0x000fe4000000001d */
[----:B------:R-:W-:Y:S01]  /*66d0*/  SHF.R.U64 R41, R40, 0x10, R41 ;  /* 0x0000001028297819 */ /* 0x000fe20000001229 */
[----:B------:R-:W-:Y:S01]  /*66e0*/  IMAD.U32 R48, R47, 0x10000, RZ ;  /* 0x000100002f307824 */ /* 0x000fe200078e00ff */
[--C-:B------:R-:W-:Y:S01]  /*66f0*/  SHF.R.U64 R40, R42, 0x10, R43.reuse ;  /* 0x000000102a287819 */ /* 0x100fe2000000122b */
[----:B------:R-:W-:Y:S01]  /*6700*/  IMAD.U32 R50, R29, 0x10000, RZ ;  /* 0x000100001d327824 */ /* 0x000fe200078e00ff */
[----:B------:R-:W-:Y:S01]  /*6710*/  SHF.R.U32.HI R42, RZ, 0x10, R43 ;  /* 0x00000010ff2a7819 */ /* 0x000fe2000001162b */
[----:B------:R-:W-:Y:S01]  /*6720*/  FMUL.FTZ R51, R49, R48 ;  /* 0x0000003031337220 */ /* 0x000fe20000410000 */
[----:B-1----:R-:W-:-:S02]  /*6730*/  IMAD.U32 R43, R33, 0x10000, RZ ;  /* 0x00010000212b7824 */ /* 0x002fc400078e00ff */
[-C--:B------:R-:W-:Y:S01]  /*6740*/  FMUL.FTZ R49, R49, R50.reuse ;  /* 0x0000003231317220 */ /* 0x080fe20000410000 */
[----:B------:R-:W-:Y:S01]  /*6750*/  LOP3.LUT R47, R47, 0xffff0000, RZ, 0xc0, !PT ;  /* 0xffff00002f2f7812 */ /* 0x000fe200078ec0ff */
[C---:B------:R-:W-:Y:S02]  /*6760*/  FFMA.FTZ R51, R43.reuse, R50, -R51 ;  /* 0x000000322b337223 */ /* 0x040fe40000010833 */
[----:B------:R-:W-:Y:S01]  /*6770*/  FFMA.FTZ R49, R43, R48, R49 ;  /* 0x000000302b317223 */ /* 0x000fe20000010031 */
[----:B------:R-:W-:Y:S01]  /*6780*/  LOP3.LUT R43, R37, 0xffff0000, RZ, 0xc0, !PT ;  /* 0xffff0000252b7812 */ /* 0x000fe200078ec0ff */
[----:B------:R-:W-:Y:S01]  /*6790*/  IMAD.U32 R48, R39, 0x10000, RZ ;  /* 0x0001000027307824 */ /* 0x000fe200078e00ff */
[----:B------:R-:W-:Y:S02]  /*67a0*/  LOP3.LUT R29, R29, 0xffff0000, RZ, 0xc0, !PT ;  /* 0xffff00001d1d7812 */ /* 0x000fe400078ec0ff */
[----:B------:R-:W-:Y:S01]  /*67b0*/  LOP3.LUT R33, R33, 0xffff0000, RZ, 0xc0, !PT ;  /* 0xffff000021217812 */ /* 0x000fe200078ec0ff */
[C---:B------:R-:W-:Y:S01]  /*67c0*/  FMUL.FTZ R37, R43.reuse, R47 ;  /* 0x0000002f2b257220 */ /* 0x040fe20000410000 */
[--C-:B------:R-:W-:Y:S01]  /*67d0*/  SHF.R.U64 R30, R30, 0x10, R31.reuse ;  /* 0x000000101e1e7819 */ /* 0x100fe2000000121f */
[-C--:B------:R-:W-:Y:S01]  /*67e0*/  FMUL.FTZ R43, R43, R29.reuse ;  /* 0x0000001d2b2b7220 */ /* 0x080fe20000410000 */
[----:B------:R-:W-:Y:S01]  /*67f0*/  SHF.R.U32.HI R31, RZ, 0x10, R31 ;  /* 0x00000010ff1f7819 */ /* 0x000fe2000001161f */
[C---:B------:R-:W-:Y:S01]  /*6800*/  FFMA.FTZ R37, R33.reuse, R29, -R37 ;  /* 0x0000001d21257223 */ /* 0x040fe20000010825 */
[----:B------:R-:W-:Y:S01]  /*6810*/  PRMT R41, R124, 0x5410, R41 ;  /* 0x000054107c297816 */ /* 0x000fe20000000029 */
[----:B------:R-:W-:Y:S01]  /*6820*/  FFMA.FTZ R43, R33, R47, R43 ;  /* 0x0000002f212b7223 */ /* 0x000fe2000001002b */
[----:B------:R-:W-:Y:S01]  /*6830*/  PRMT R47, R123, 0x5432, R42 ;  /* 0x000054327b2f7816 */ /* 0x000fe2000000002a */
[----:B------:R-:W-:Y:S01]  /*6840*/  IMAD.U32 R33, R35, 0x10000, RZ ;  /* 0x0001000023217824 */ /* 0x000fe200078e00ff */
[----:B------:R-:W-:-:S02]  /*6850*/  PRMT R31, R121, 0x5432, R31 ;  /* 0x00005432791f7816 */ /* 0x000fc4000000001f */
[----:B------:R-:W-:Y:S01]  /*6860*/  PRMT R28, R122, 0x5410, R28 ;  /* 0x000054107a1c7816 */ /* 0x000fe2000000001c */
        /* <DEDUP_REMOVED lines=15> */
[----:B------:R-:W-:Y:S01]  /*6960*/  FMUL.FTZ R35, R48, R31 ;  /* 0x0000001f30237220 */ /* 0x000fe20000410000 */
[----:B------:R-:W-:Y:S01]  /*6970*/  IMAD.U32 R48, R28, 0x10000, RZ ;  /* 0x000100001c307824 */ /* 0x000fe200078e00ff */
[----:B------:R-:W-:Y:S01]  /*6980*/  F2FP.BF16.F32.PACK_AB R37, R37, R51 ;  /* 0x000000332525723e */ /* 0x000fe200000010ff */
        /* <DEDUP_REMOVED lines=14> */
[----:B------:R-:W-:Y:S01]  /*6a70*/  FMUL.FTZ R39, R36, R41 ;  /* 0x0000002924277220 */ /* 0x000fe20000410000 */
[C---:B------:R-:W-:Y:S01]  /*6a80*/  IMAD.U32 R28, R34.reuse, 0x10000, RZ ;  /* 0x00010000221c7824 */ /* 0x040fe200078e00ff */
[----:B------:R-:W-:Y:S02]  /*6a90*/  LOP3.LUT R34, R34, 0xffff0000, RZ, 0xc0, !PT ;  /* 0xffff000022227812 */ /* 0x000fe400078ec0ff */
[-C--:B------:R-:W-:Y:S01]  /*6aa0*/  FMUL.FTZ R36, R36, R35.reuse ;  /* 0x0000002324247220 */ /* 0x080fe20000410000 */
[C---:B------:R-:W-:Y:S01]  /*6ab0*/  FFMA.FTZ R39, R32.reuse, R35, -R39 ;  /* 0x0000002320277223 */ /* 0x040fe20000010827 */
[C---:B------:R-:W-:Y:S01]  /*6ac0*/  IMAD.U32 R35, R123.reuse, 0x10000, RZ ;  /* 0x000100007b237824 */ /* 0x040fe200078e00ff */
[----:B------:R-:W-:Y:S01]  /*6ad0*/  LOP3.LUT R123, R123, 0xffff0000, RZ, 0xc0, !PT ;  /* 0xffff00007b7b7812 */ /* 0x000fe200078ec0ff */
[----:B------:R-:W-:Y:S01]  /*6ae0*/  FFMA.FTZ R36, R32, R41, R36 ;  /* 0x0000002920247223 */ /* 0x000fe20000010024 */
[----:B------:R-:W-:-:S02]  /*6af0*/  IMAD.U32 R41, R121, 0x10000, RZ ;  /* 0x0001000079297824 */ /* 0x000fc400078e00ff */
[C---:B------:R-:W-:Y:S01]  /*6b00*/  FMUL.FTZ R53, R30.reuse, R35 ;  /* 0x000000231e357220 */ /* 0x040fe20000410000 */
[----:B------:R-:W-:Y:S01]  /*6b10*/  F2FP.BF16.F32.PACK_AB R43, R43, R49 ;  /* 0x000000312b2b723e */ /* 0x000fe200000010ff */
[-C--:B------:R-:W-:Y:S02]  /*6b20*/  FMUL.FTZ R30, R30, R41.reuse ;  /* 0x000000291e1e7220 */ /* 0x080fe40000410000 */
[----:B------:R-:W-:Y:S01]  /*6b30*/  FFMA.FTZ R32, R28, R41, -R53 ;  /* 0x000000291c207223 */ /* 0x000fe20000010835 */
[----:B------:R-:W-:Y:S01]  /*6b40*/  FMUL.FTZ R41, R38, R123 ;  /* 0x0000007b26297220 */ /* 0x000fe20000410000 */
[----:B------:R-:W-:Y:S01]  /*6b50*/  F2FP.BF16.F32.PACK_AB R29, R29, R33 ;  /* 0x000000211d1d723e */ /* 0x000fe200000010ff */
[----:B------:R-:W-:Y:S01]  /*6b60*/  FFMA.FTZ R30, R28, R35, R30 ;  /* 0x000000231c1e7223 */ /* 0x000fe2000001001e */
[----:B------:R-:W-:Y:S01]  /*6b70*/  LOP3.LUT R35, R121, 0xffff0000, RZ, 0xc0, !PT ;  /* 0xffff000079237812 */ /* 0x000fe200078ec0ff */
[----:B------:R-:W-:Y:S01]  /*6b80*/  IMAD.MOV.U32 R33, RZ, RZ, R37 ;  /* 0x000000ffff217224 */ /* 0x000fe200078e0025 */
[----:B------:R-:W-:Y:S01]  /*6b90*/  F2FP.BF16.F32.PACK_AB R50, R39, R50 ;  /* 0x000000322732723e */ /* 0x000fe200000010ff */
[----:B------:R-:W-:Y:S01]  /*6ba0*/  IMAD.MOV.U32 R37, RZ, RZ, R43 ;  /* 0x000000ffff257224 */ /* 0x000fe200078e002b */
[----:B------:R-:W-:Y:S01]  /*6bb0*/  F2FP.BF16.F32.PACK_AB R36, R36, R47 ;  /* 0x0000002f2424723e */ /* 0x000fe200000010ff */
[-C--:B------:R-:W-:Y:S01]  /*6bc0*/  FMUL.FTZ R38, R38, R35.reuse ;  /* 0x0000002326267220 */ /* 0x080fe20000410000 */
[----:B------:R-:W-:Y:S01]  /*6bd0*/  FFMA.FTZ R35, R34, R35, -R41 ;  /* 0x0000002322237223 */ /* 0x000fe20000010829 */
[----:B------:R-:W-:-:S02]  /*6be0*/  IMAD.MOV.U32 R39, RZ, RZ, R29 ;  /* 0x000000ffff277224 */ /* 0x000fc400078e001d */
[----:B------:R-:W-:Y:S02]  /*6bf0*/  FFMA.FTZ R123, R34, R123, R38 ;  /* 0x0000007b227b7223 */ /* 0x000fe40000010026 */
[----:B------:R-:W-:Y:S01]  /*6c00*/  F2FP.BF16.F32.PACK_AB R34, R35, R32 ;  /* 0x000000202322723e */ /* 0x000fe200000010ff */
[----:B------:R-:W-:Y:S02]  /*6c10*/  IMAD.MOV.U32 R32, RZ, RZ, R50 ;  /* 0x000000ffff207224 */ /* 0x000fe400078e0032 */
[----:B------:R-:W-:Y:S01]  /*6c20*/  F2FP.BF16.F32.PACK_AB R38, R123, R30 ;  /* 0x0000001e7b26723e */ /* 0x000fe200000010ff */
[----:B------:R-:W-:-:S07]  /*6c30*/  IMAD.MOV.U32 R35, RZ, RZ, R31 ;  /* 0x000000ffff237224 */ /* 0x000fce00078e001f */
.L_x_10797:
[----:B------:R-:W-:Y:S05]  /*6c40*/  BSYNC B1 ;  /* 0x0000000000017941 */ /* 0x000fea0003800000 */
.L_x_10796:
        /* <DEDUP_REMOVED lines=10> */
.L_x_10753:
[----:B------:R-:W-:-:S06]  /*6cf0*/  UISETP.NE.AND UP0, UPT, UR37, 0x3, UPT ;  /* 0x000000032500788c */ /* 0x000fcc000bf05270 */
[----:B------:R-:W-:-:S13]  /*6d00*/  PLOP3.LUT P3, PT, PT, PT, UP0, 0x80, 0x0 ;  /* 0x000000000000781c */ /* 0x000fda0003f6f008 */
[----:B------:R-:W-:Y:S05]  /*6d10*/  @!P3 BRA `(.L_x_10798) ;  /* 0x000000000004b947 */ /* 0x000fea0003800000 */
[----:B------:R-:W-:Y:S01]  /*6d20*/  BPT.TRAP 0x1 ;  /* 0x000000040000795c */ /* 0x000fe20000300000 */
.L_x_10798:
[----:B------:R-:W-:Y:S01]  /*6d30*/  IMAD R14, R17, 0x8, R2 ;  /* 0x00000008110e7824 */ /* 0x000fe200078e0202 */
[----:B------:R-:W-:Y:S01]  /*6d40*/  SHF.L.U32 R85, R156, 0x1f, RZ ;  /* 0x0000001f9c557819 */ /* 0x000fe200000006ff */
[----:B------:R-:W-:Y:S01]  /*6d50*/  IMAD R84, R25, -0x80, R24 ;  /* 0xffffff8019547824 */ /* 0x000fe200078e0218 */
[----:B------:R-:W-:Y:S02]  /*6d60*/  BSSY B1, `(.L_x_10799) ;  /* 0x0000004000017945 */ /* 0x000fe40003800000 */
[----:B------:R-:W0:Y:S02]  /*6d70*/  SYNCS.PHASECHK.TRANS64.TRYWAIT P4, [R14+URZ+0x2d890], R85 ;  /* 0x02d890550e0075a7 */ /* 0x000e24000808017f */
[----:B------:R-:W-:Y:S01]  /*6d80*/  VIMNMX R84, R84, 0x80, PT ;  /* 0x0000008054547848 */ /* 0x000fe20003fe0100 */
[----:B0-----:R-:W-:Y:S06]  /*6d90*/  @!P4 BRA `(.L_x_10800) ;  /* 0x000001e00090c947 */ /* 0x001fec0003800000 */
.L_x_11140:
[----:B------:R-:W-:Y:S05]  /*6da0*/  BSYNC B1 ;  /* 0x0000000000017941 */ /* 0x000fea0003800000 */
.L_x_10799:
        /* <DEDUP_REMOVED lines=20> */
.L_x_10760:
[----:B------:R-:W-:Y:S05]  /*6ef0*/  BSYNC B0 ;  /* 0x0000000000007941 */ /* 0x000fea0003800000 */
.L_x_10752:
        /* <DEDUP_REMOVED lines=17> */
.L_x_10802:
[----:B------:R-:W-:Y:S05]  /*7010*/  BSYNC B0 ;  /* 0x0000000000007941 */ /* 0x000fea0003800000 */
.L_x_10801:
[----:B------:R-:W2:Y:S01]  /*7020*/  SYNCS.PHASECHK.TRANS64.TRYWAIT P3, [R14+URZ+0x2d8b0], R85 ;  /* 0x02d8b0550e0075a7 */ /* 0x000ea2000806017f */
[----:B------:R-:W-:Y:S04]  /*7030*/  BSSY B0, `(.L_x_10803) ;  /* 0x0000002000007945 */ /* 0x000fe80003800000 */
[----:B--2---:R-:W-:Y:S05]  /*7040*/  @!P3 BRA `(.L_x_10804) ;  /* 0x000001dc00f8b947 */ /* 0x004fea0003800000 */
.L_x_11141:
[----:B------:R-:W-:Y:S05]  /*7050*/  BSYNC B0 ;  /* 0x0000000000007941 */ /* 0x000fea0003800000 */
.L_x_10803:
        /* <DEDUP_REMOVED lines=33> */
.L_x_10806:
[----:B------:R-:W-:Y:S05]  /*7270*/  BSYNC B0 ;  /* 0x0000000000007941 */ /* 0x000fea0003800000 */
.L_x_10805:
[----:B------:R-:W-:Y:S01]  /*7280*/  @!PT LDS RZ, [RZ] ;  /* 0x00000000fffff984 */ /* 0x000fe20000000800 */
[----:B------:R-:W-:Y:S01]  /*7290*/  @!PT LDS RZ, [RZ] ;  /* 0x00000000fffff984 */ /* 0x000fe20000000800 */
[----:B------:R-:W-:Y:S01]  /*72a0*/  @!PT LDS RZ, [RZ] ;  /* 0x00000000fffff984 */ /* 0x000fe20000000800 */
[----:B------:R-:W-:Y:S01]  /*72b0*/  @!PT LDS RZ, [RZ] ;  /* 0x00000000fffff984 */ /* 0x000fe20000000800 */
[----:B------:R4:W-:Y:S06]  /*72c0*/  MEMBAR.ALL.CTA ;  /* 0x0000000000007992 */ /* 0x0009ec0000008000 */
[----:B----4-:R-:W4:Y:S01]  /*72d0*/  FENCE.VIEW.ASYNC.S ;  /* 0x00000000000073c6 */ /* 0x010f220000000000 */
[----:B------:R-:W-:Y:S02]  /*72e0*/  VIADD R17, R17, 0x1 ;  /* 0x0000000111117836 */ /* 0x000fe40000000000 */
[----:B0-2---:R-:W-:Y:S01]  /*72f0*/  @!P4 VIADD R14, R14, 0x2d8c0 ;  /* 0x0002d8c00e0ec836 */ /* 0x005fe20000000000 */
[----:B----4-:R0:W-:Y:S02]  /*7300*/  BAR.SYNC.DEFER_BLOCKING R111, 0x80 ;  /* 0x0002006f0000751d */ /* 0x0101e40000010000 */
[----:B------:R-:W-:-:S02]  /*7310*/  ISETP.NE.AND P3, PT, R17, 0x2, PT ;  /* 0x000000021100780c */ /* 0x000fc40003f65270 */
[----:B------:R-:W-:Y:S02]  /*7320*/  @!P4 PRMT R14, RZ, 0x654, R14 ;  /* 0x00000654ff0ec816 */ /* 0x000fe4000000000e */
[----:B------:R-:W-:Y:S02]  /*7330*/  SEL R15, RZ, 0x1, P3 ;  /* 0x00000001ff0f7807 */ /* 0x000fe40001800000 */
[----:B------:R-:W-:Y:S02]  /*7340*/  SEL R17, R17, RZ, P3 ;  /* 0x000000ff11117207 */ /* 0x000fe40001800000 */
[----:B------:R-:W-:Y:S01]  /*7350*/  LOP3.LUT R156, R156, R15, RZ, 0x3c, !PT ;  /* 0x0000000f9c9c7212 */ /* 0x000fe200078e3cff */
[----:B------:R0:W-:Y:S01]  /*7360*/  @!P4 SYNCS.ARRIVE.TRANS64.RED.A1T0 RZ, [R14+URZ], RZ ;  /* 0x000000ff0effc9a7 */ /* 0x0001e2000810043f */
[----:B------:R-:W-:Y:S05]  /*7370*/  @P2 BRA `(.L_x_10807) ;  /* 0xffffffb800a42947 */ /* 0x000fea000383ffff */
[----:B-1-3--:R-:W1:Y:S01]  /*7380*/  S2R R28, SR_TID.X ;  /* 0x00000000001c7919 */ /* 0x00ae620000002100 */
[----:B------:R-:W-:Y:S02]  /*7390*/  PLOP3.LUT P0, PT, PT, PT, PT, 0x8, 0x0 ;  /* 0x000000000000781c */ /* 0x000fe40003f0e170 */
[----:B-1----:R-:W-:-:S04]  /*73a0*/  SHF.R.U32.HI R28, RZ, 0x7, R28 ;  /* 0x00000007ff1c7819 */ /* 0x002fc8000001161c */
[----:B------:R-:W-:-:S13]  /*73b0*/  ISETP.NE.AND P5, PT, R28, 0x1, PT ;  /* 0x000000011c00780c */ /* 0x000fda0003fa5270 */
[----:B------:R-:W-:Y:S06]  /*73c0*/  @!P5 BAR.ARV 0x9, 0x100 ;  /* 0x024400000000db1d */ /* 0x000fec0000002000 */
.L_x_10747:
[----:B------:R-:W2:Y:S01]  /*73d0*/  LDL R8, [R1+0x1c] ;  /* 0x00001c0001087983 */ /* 0x000ea20000100800 */
[----:B------:R-:W1:Y:S01]  /*73e0*/  LDC R0, c[0x0][0x448] ;  /* 0x00011200ff007b82 */ /* 0x000e620000000800 */
[----:B------:R-:W-:-:S07]  /*73f0*/  IADD3 R7, R139, 0x1, -R138 ;  /* 0x000000018b077810 */ /* 0x000fce0007ffe88a */
[----:B------:R-:W3:Y:S01]  /*7400*/  LDC.64 R4, c[0x0][0x9e0] ;  /* 0x00027800ff047b82 */ /* 0x000ee20000000a00 */
[----:B-1----:R-:W-:Y:S02]  /*7410*/  ISETP.NE.AND P1, PT, R0, 0x1, PT ;  /* 0x000000010000780c */ /* 0x002fe40003f25270 */
[----:B---3--:R-:W-:-:S11]  /*7420*/  ISETP.GE.AND P2, PT, R5, 0x1, PT ;  /* 0x000000010500780c */ /* 0x008fd60003f46270 */
[----:B------:R-:W1:Y:S08]  /*7430*/  @P1 LDC R3, c[0x0][0x44c] ;  /* 0x00011300ff031b82 */ /* 0x000e700000000800 */
[----:B------:R-:W3:Y:S01]  /*7440*/  @P1 LDC R6, c[0x0][0x450] ;  /* 0x00011400ff061b82 */ /* 0x000ee20000000800 */
[----:B--2---:R-:W-:-:S04]  /*7450*/  VIADD R0, R8, 0xbf ;  /* 0x000000bf08007836 */ /* 0x004fc80000000000 */
[----:B-1----:R-:W-:-:S05]  /*7460*/  @P1 IMAD.HI.U32 R3, R0, R3, RZ ;  /* 0x0000000300031227 */ /* 0x002fca00078e00ff */
[----:B---3--:R-:W-:-:S05]  /*7470*/  @P1 SHF.R.U32.HI R0, RZ, R6, R3 ;  /* 0x00000006ff001219 */ /* 0x008fca0000011603 */
[----:B------:R-:W-:Y:S01]  /*7480*/  IMAD.IADD R3, R7, 0x1, R0 ;  /* 0x0000000107037824 */ /* 0x000fe200078e0200 */
[----:B------:R-:W-:Y:S06]  /*7490*/  @P0 BRA `(.L_x_10808) ;  /* 0x00000000000c0947 */ /* 0x000fec0003800000 */
[----:B------:R-:W1:Y:S01]  /*74a0*/  FENCE.VIEW.ASYNC.G ;  /* 0x00000000000073c6 */ /* 0x000e620000000100 */
[----:B------:R-:W-:Y:S05]  /*74b0*/  WARPSYNC.ALL ;  /* 0x0000000000007948 */ /* 0x000fea0003800000 */
[----:B-1----:R-:W-:Y:S06]  /*74c0*/  BAR.ARV 0xc, 0x200 ;  /* 0x0308000000007b1d */ /* 0x002fec0000002000 */
.L_x_10808:
        /* <DEDUP_REMOVED lines=13> */
.L_x_10811:
[----:B------:R-:W-:-:S13]  /*75a0*/  ISETP.NE.AND P0, PT, R5, 0x1, PT ;  /* 0x000000010500780c */ /* 0x000fda0003f05270 */
[----:B------:R-:W1:Y:S02]  /*75b0*/  @P0 LDC.64 R6, c[0x0][0x9e8] ;  /* 0x00027a00ff060b82 */ /* 0x000e640000000a00 */
[----:B-1----:R-:W-:-:S05]  /*75c0*/  @P0 IMAD.HI.U32 R6, R0, R6, RZ ;  /* 0x0000000600060227 */ /* 0x002fca00078e00ff */
[----:B------:R-:W-:-:S07]  /*75d0*/  @P0 SHF.R.U32.HI R0, RZ, R7, R6 ;  /* 0x00000007ff000219 */ /* 0x000fce0000011606 */
.L_x_10812:
[----:B------:R-:W-:Y:S05]  /*75e0*/  BSYNC B0 ;  /* 0x0000000000007941 */ /* 0x000fea0003800000 */
.L_x_10810:
[----:B------:R-:W-:-:S05]  /*75f0*/  IMAD R3, R0, R5, R5 ;  /* 0x0000000500037224 */ /* 0x000fca00078e0205 */
[----:B------:R-:W-:-:S07]  /*7600*/  VIMNMX R4, R4, R3, PT ;  /* 0x0000000304047248 */ /* 0x000fce0003fe0100 */
.L_x_10809:
[----:B------:R-:W1:Y:S01]  /*7610*/  @P1 LDC R0, c[0x0][0x44c] ;  /* 0x00011300ff001b82 */ /* 0x000e620000000800 */
[----:B------:R-:W-:Y:S01]  /*7620*/  VIADD R4, R4, 0x7f ;  /* 0x0000007f04047836 */ /* 0x000fe20000000000 */
[----:B------:R-:W-:-:S04]  /*7630*/  ULDC UR4, c[0x0][0x9dc] ;  /* 0x0002770000047ab9 */ /* 0x000fc80000000800 */
[----:B------:R-:W-:Y:S02]  /*7640*/  SHF.R.S32.HI R3, RZ, 0x1f, R4 ;  /* 0x0000001fff037819 */ /* 0x000fe40000011404 */
[----:B------:R-:W2:Y:S02]  /*7650*/  @P1 LDC R7, c[0x0][0x450] ;  /* 0x00011400ff071b82 */ /* 0x000ea40000000800 */
[----:B------:R-:W-:-:S04]  /*7660*/  LEA.HI R3, R3, R4, RZ, 0x7 ;  /* 0x0000000403037211 */ /* 0x000fc800078f38ff */
[----:B------:R-:W-:-:S04]  /*7670*/  SHF.R.S32.HI R3, RZ, 0x7, R3 ;  /* 0x00000007ff037819 */ /* 0x000fc80000011403 */
[----:B------:R-:W-:Y:S01]  /*7680*/  VIMNMX R9, R112, R3, PT ;  /* 0x0000000370097248 */ /* 0x000fe20003fe0100 */
[----:B-1----:R-:W-:-:S04]  /*7690*/  @P1 IMAD.HI.U32 R6, R8, R0, RZ ;  /* 0x0000000008061227 */ /* 0x002fc800078e00ff */
[----:B------:R-:W-:Y:S01]  /*76a0*/  IMAD.MOV.U32 R0, RZ, RZ, R8 ;  /* 0x000000ffff007224 */ /* 0x000fe200078e0008 */
        /* <DEDUP_REMOVED lines=14> */
.L_x_10815:
[----:B------:R-:W-:-:S13]  /*7790*/  ISETP.NE.AND P0, PT, R5, 0x1, PT ;  /* 0x000000010500780c */ /* 0x000fda0003f05270 */
[----:B------:R-:W1:Y:S02]  /*77a0*/  @P0 LDC.64 R6, c[0x0][0x9e8] ;  /* 0x00027a00ff060b82 */ /* 0x000e640000000a00 */
[----:B-1----:R-:W-:-:S05]  /*77b0*/  @P0 IMAD.HI.U32 R4, R0, R6, RZ ;  /* 0x0000000600040227 */ /* 0x002fca00078e00ff */
[----:B------:R-:W-:-:S07]  /*77c0*/  @P0 SHF.R.U32.HI R0, RZ, R7, R4 ;  /* 0x00000007ff000219 */ /* 0x000fce0000011604 */
.L_x_10816:
[----:B------:R-:W-:Y:S05]  /*77d0*/  BSYNC B0 ;  /* 0x0000000000007941 */ /* 0x000fea0003800000 */
.L_x_10814:
[----:B------:R-:W-:-:S05]  /*77e0*/  IMAD R0, R0, R5, RZ ;  /* 0x0000000500007224 */ /* 0x000fca00078e02ff */
[----:B------:R-:W-:-:S07]  /*77f0*/  VIMNMX R3, R3, R0, !PT ;  /* 0x0000000003037248 */ /* 0x000fce0007fe0100 */
.L_x_10813:
        /* <DEDUP_REMOVED lines=14> */
[----:B------:R-:W1:Y:S01]  /*78e0*/  I2F.RP R3, R6 ;  /* 0x0000000600037306 */ /* 0x000e620000209400 */
[----:B------:R-:W-:Y:S02]  /*78f0*/  IABS R12, R8 ;  /* 0x00000008000c7213 */ /* 0x000fe40000000000 */
[----:B------:R-:W-:-:S05]  /*7900*/  IMAD.IADD R0, R0, 0x1, -R11 ;  /* 0x0000000100007824 */ /* 0x000fca00078e0a0b */
[----:B------:R-:W-:Y:S02]  /*7910*/  IABS R10, R0 ;  /* 0x00000000000a7213 */ /* 0x000fe40000000000 */
[----:B------:R-:W-:-:S04]  /*7920*/  LOP3.LUT R0, R0, R8, RZ, 0x3c, !PT ;  /* 0x0000000800007212 */ /* 0x000fc800078e3cff */
[----:B------:R-:W-:Y:S01]  /*7930*/  ISETP.GE.AND P2, PT, R0, RZ, PT ;  /* 0x000000ff0000720c */ /* 0x000fe20003f46270 */
[----:B-1----:R-:W1:Y:S02]  /*7940*/  MUFU.RCP R3, R3 ;  /* 0x0000000300037308 */ /* 0x002e640000001000 */
[----:B-1----:R-:W-:Y:S02]  /*7950*/  VIADD R4, R3, 0xffffffe ;  /* 0x0ffffffe03047836 */ /* 0x002fe40000000000 */
[----:B------:R-:W-:-:S04]  /*7960*/  IMAD.MOV R3, RZ, RZ, -R12 ;  /* 0x000000ffff037224 */ /* 0x000fc800078e0a0c */
[----:B------:R1:W2:Y:S02]  /*7970*/  F2I.FTZ.U32.TRUNC.NTZ R5, R4 ;  /* 0x0000000400057305 */ /* 0x0002a4000021f000 */
[----:B-1----:R-:W-:Y:S02]  /*7980*/  IMAD.MOV.U32 R4, RZ, RZ, RZ ;  /* 0x000000ffff047224 */ /* 0x002fe400078e00ff */
[----:B--2---:R-:W-:-:S04]  /*7990*/  IMAD.MOV R7, RZ, RZ, -R5 ;  /* 0x000000ffff077224 */ /* 0x004fc800078e0a05 */
        /* <DEDUP_REMOVED lines=14> */
.L_x_10818:
[----:B------:R-:W-:Y:S05]  /*7a80*/  BSYNC B0 ;  /* 0x0000000000007941 */ /* 0x000fea0003800000 */
.L_x_10817:
        /* <DEDUP_REMOVED lines=28> */
[----:B--2---:R-:W-:-:S05]  /*7c50*/  IMAD R0, R0, R88, R11 ;  /* 0x0000005800007224 */ /* 0x004fca00078e020b */
[----:B------:R0:W-:Y:S01]  /*7c60*/  STL [R1+0x48], R0 ;  /* 0x0000480001007387 */ /* 0x0001e20000100800 */
[----:B------:R-:W-:-:S04]  /*7c70*/  VIADDMNMX R88, R0, R88, R9, PT ;  /* 0x0000005800587246 */ /* 0x000fc80003800109 */
[----:B------:R-:W-:-:S13]  /*7c80*/  ISETP.GT.AND P1, PT, R88, R0, PT ;  /* 0x000000005800720c */ /* 0x000fda0003f24270 */
[----:B0-----:R-:W-:Y:S05]  /*7c90*/  @!P1 BRA `(.L_x_10819) ;  /* 0x0000011400989947 */ /* 0x001fea0003800000 */
[----:B------:R-:W0:Y:S01]  /*7ca0*/  S2R R0, SR_TID.X ;  /* 0x0000000000007919 */ /* 0x000e220000002100 */
[----:B------:R-:W-:Y:S01]  /*7cb0*/  UMOV UR4, 0xffffffff ;  /* 0xffffffff00047882 */ /* 0x000fe20000000000 */
[----:B0-----:R-:W-:-:S05]  /*7cc0*/  VIADD R45, R0, 0xffffff80 ;  /* 0xffffff80002d7836 */ /* 0x001fca0000000000 */
[----:B------:R-:W-:-:S04]  /*7cd0*/  SHF.R.S32.HI R52, RZ, 0x1f, R45 ;  /* 0x0000001fff347819 */ /* 0x000fc8000001142d */
[----:B------:R-:W-:-:S04]  /*7ce0*/  LEA.HI R13, R52, R45, RZ, 0x7 ;  /* 0x0000002d340d7211 */ /* 0x000fc800078f38ff */
[----:B------:R-:W-:Y:S01]  /*7cf0*/  SHF.R.S32.HI R13, RZ, 0x7, R13 ;  /* 0x00000007ff0d7819 */ /* 0x000fe2000001140d */
[----:B------:R-:W-:Y:S06]  /*7d00*/  BRA.DIV UR4, `(.L_x_10820) ;  /* 0x000001d204dc7947 */ /* 0x000fec000b800000 */
[----:B------:R0:W1:Y:S02]  /*7d10*/  SHFL.IDX PT, R157, R13, RZ, 0x1f ;  /* 0x00001fff0d9d7589 */ /* 0x00006400000e0000 */
.L_x_11144:
[----:B-1----:R-:W-:Y:S01]  /*7d20*/  IMAD.HI R0, R157, 0x55555556, RZ ;  /* 0x555555569d007827 */ /* 0x002fe200078e02ff */
[----:B------:R-:W-:Y:S03]  /*7d30*/  BSSY B6, `(.L_x_10821) ;  /* 0x000001f000067945 */ /* 0x000fe60003800000 */
[----:B------:R-:W-:Y:S01]  /*7d40*/  VIADD R3, R2, 0x21800 ;  /* 0x0002180002037836 */ /* 0x000fe20000000000 */
[----:B------:R-:W-:-:S04]  /*7d50*/  LEA.HI R0, R0, R0, RZ, 0x1 ;  /* 0x0000000000007211 */ /* 0x000fc800078f08ff */
[----:B------:R-:W-:Y:S01]  /*7d60*/  LOP3.LUT P0, RZ, R3, 0x3ff, RZ, 0xc0, !PT ;  /* 0x000003ff03ff7812 */ /* 0x000fe2000780c0ff */
[----:B------:R-:W-:-:S04]  /*7d70*/  IMAD R4, R0, -0x3, R157 ;  /* 0xfffffffd00047824 */ /* 0x000fc800078e029d */
[----:B------:R-:W-:Y:S01]  /*7d80*/  IMAD R0, R4, 0x1000, R2 ;  /* 0x0000100004007824 */ /* 0x000fe200078e0202 */
[----:B------:R1:W-:Y:S03]  /*7d90*/  STL [R1+0x28], R4 ;  /* 0x0000280401007387 */ /* 0x0003e60000100800 */
[----:B------:R-:W-:-:S05]  /*7da0*/  VIADD R0, R0, 0xc400 ;  /* 0x0000c40000007836 */ /* 0x000fca0000000000 */
[----:B------:R-:W-:Y:S01]  /*7db0*/  SHF.R.U32.HI R0, RZ, 0x4, R0 ;  /* 0x00000004ff007819 */ /* 0x000fe20000011600 */
[----:B-1----:R-:W-:-:S03]  /*7dc0*/  IMAD R4, R4, 0x2000, R3 ;  /* 0x0000200004047824 */ /* 0x002fc600078e0203 */
[----:B------:R-:W-:Y:S02]  /*7dd0*/  LOP3.LUT R44, R0, 0x3fff, RZ, 0xc0, !PT ;  /* 0x00003fff002c7812 */ /* 0x000fe400078ec0ff */
[----:B------:R-:W-:-:S04]  /*7de0*/  SHF.R.U32.HI R4, RZ, 0x4, R4 ;  /* 0x00000004ff047819 */ /* 0x000fc80000011604 */
[----:B------:R-:W-:-:S05]  /*7df0*/  LOP3.LUT R3, R4, 0x3fff, RZ, 0xc0, !PT ;  /* 0x00003fff04037812 */ /* 0x000fca00078ec0ff */
[----:B------:R1:W-:Y:S01]  /*7e00*/  STL [R1+0x3c], R3 ;  /* 0x00003c0301007387 */ /* 0x0003e20000100800 */
[----:B------:R-:W-:Y:S05]  /*7e10*/  @!P0 BRA `(.L_x_10822) ;  /* 0x0000000000408947 */ /* 0x000fea0003800000 */
[----:B------:R-:W-:Y:S01]  /*7e20*/  MOV R14, 0x0 ;  /* 0x00000000000e7802 */ /* 0x000fe20000000f00 */
[----:B------:R-:W-:Y:S01]  /*7e30*/  ULDC.64 UR4, c[0x4][0x1b8] ;  /* 0x01006e0000047ab9 */ /* 0x000fe20000000a00 */
[----:B------:R-:W-:Y:S01]  /*7e40*/  ULDC.64 UR6, c[0x4][0x1c0] ;  /* 0x0100700000067ab9 */ /* 0x000fe20000000a00 */
[----:B------:R-:W-:Y:S02]  /*7e50*/  IMAD.U32 R4, RZ, RZ, UR4 ;  /* 0x00000004ff047e24 */ /* 0x000fe4000f8e00ff */
[----:B------:R-:W-:Y:S01]  /*7e60*/  IMAD.U32 R5, RZ, RZ, UR5 ;  /* 0x00000005ff057e24 */ /* 0x000fe2000f8e00ff */
[----:B------:R-:W2:Y:S01]  /*7e70*/  LDC.64 R14, c[0x4][R14] ;  /* 0x010000000e0e7b82 */ /* 0x000ea20000000a00 */
[----:B------:R-:W-:Y:S01]  /*7e80*/  ULDC.64 UR4, c[0x4][0x28] ;  /* 0x01000a0000047ab9 */ /* 0x000fe20000000a00 */
        /* <DEDUP_REMOVED lines=8> */
[----:B-12--5:R-:W-:Y:S05]  /*7f10*/  CALL.ABS.NOINC R14 ;  /* 0x000000000e007343 */ /* 0x026fea0003c00000 */
.L_x_10822:
[----:B------:R-:W-:Y:S05]  /*7f20*/  BSYNC B6 ;  /* 0x0000000000067941 */ /* 0x000fea0003800000 */
.L_x_10821:
[----:B------:R-:W-:Y:S02]  /*7f30*/  ULDC UR4, c[0x0][0x3f4] ;  /* 0x0000fd0000047ab9 */ /* 0x000fe40000000800 */
[----:B------:R-:W-:-:S13]  /*7f40*/  ISETP.LT.AND P0, PT, RZ, UR4, PT ;  /* 0x00000004ff007c0c */ /* 0x000fda000bf01270 */
[----:B------:R-:W-:Y:S05]  /*7f50*/  @P0 BRA `(.L_x_10823) ;  /* 0x0000000000400947 */ /* 0x000fea0003800000 */
[----:B------:R-:W2:Y:S02]  /*7f60*/  LDL R20, [R1+0x5c] ;  /* 0x00005c0001147983 */ /* 0x000ea40000100800 */
[----:B--2---:R-:W-:-:S04]  /*7f70*/  LEA.HI R0, R20, R20, RZ, 0x1 ;  /* 0x0000001414007211 */ /* 0x004fc800078f08ff */
[----:B------:R-:W-:-:S05]  /*7f80*/  LOP3.LUT R0, R0, 0xfffffffe, RZ, 0xc0, !PT ;  /* 0xfffffffe00007812 */ /* 0x000fca00078ec0ff */
[----:B------:R-:W-:-:S05]  /*7f90*/  IMAD.IADD R0, R20, 0x1, -R0 ;  /* 0x0000000114007824 */ /* 0x000fca00078e0a00 */
[----:B-1----:R-:W-:-:S04]  /*7fa0*/  SHF.L.U32 R3, R0, 0x1f, RZ ;  /* 0x0000001f00037819 */ /* 0x002fc800000006ff */
[----:B------:R1:W2:Y:S03]  /*7fb0*/  SYNCS.PHASECHK.TRANS64.TRYWAIT P0, [R2+URZ+0x2d800], R3 ;  /* 0x02d80003020075a7 */ /* 0x0002a6000800017f */
[----:B--2---:R-:W-:Y:S05]  /*7fc0*/  @!P0 NANOSLEEP.SYNCS 0x989680 ;  /* 0x009896800000895d */ /* 0x004fea0003900000 */
[----:B------:R-:W2:Y:S01]  /*7fd0*/  @!P0 SYNCS.PHASECHK.TRANS64 P0, [R2+URZ+0x2d800], R3 ;  /* 0x02d80003020085a7 */ /* 0x000ea2000800007f */
[----:B------:R-:W-:Y:S04]  /*7fe0*/  BSSY B0, `(.L_x_10824) ;  /* 0x0000006000007945 */ /* 0x000fe80003800000 */
[----:B--2---:R-:W-:Y:S05]  /*7ff0*/  @P0 BRA `(.L_x_10825) ;  /* 0x0000000000100947 */ /* 0x004fea0003800000 */
.L_x_10826:
[----:B--2---:R2:W3:Y:S02]  /*8000*/  SYNCS.PHASECHK.TRANS64.TRYWAIT P0, [R2+URZ+0x2d800], R3 ;  /* 0x02d80003020075a7 */ /* 0x0044e4000800017f */
[----:B---3--:R-:W-:Y:S05]  /*8010*/  @!P0 NANOSLEEP.SYNCS 0x989680 ;  /* 0x009896800000895d */ /* 0x008fea0003900000 */
[----:B------:R-:W3:Y:S02]  /*8020*/  @!P0 SYNCS.PHASECHK.TRANS64 P0, [R2+URZ+0x2d800], R3 ;  /* 0x02d80003020085a7 */ /* 0x000ee4000800007f */
[----:B---3--:R-:W-:Y:S05]  /*8030*/  @!P0 BRA `(.L_x_10826) ;  /* 0xfffffffc00f08947 */ /* 0x008fea000383ffff */
.L_x_10825:
[----:B------:R-:W-:Y:S05]  /*8040*/  BSYNC B0 ;  /* 0x0000000000007941 */ /* 0x000fea0003800000 */
.L_x_10824:
[----:B------:R-:W-:Y:S05]  /*8050*/  BRA `(.L_x_10827) ;  /* 0x00000040008c7947 */ /* 0x000fea0003800000 */
.L_x_10823:
[----:B------:R-:W-:Y:S01]  /*8060*/  ULOP3.LUT UP0, URZ, UR38, 0x1bf, URZ, 0xc0, !UPT ;  /* 0x000001bf263f7892 */ /* 0x000fe2000f80c03f */
[----:B-----5:R-:W-:Y:S01]  /*8070*/  SHF.R.S32.HI R0, RZ, 0x1f, R106 ;  /* 0x0000001fff007819 */ /* 0x020fe2000001146a */
[----:B------:R-:W-:Y:S01]  /*8080*/  ULDC.64 UR4, c[0x0][0x3f8] ;  /* 0x0000fe0000047ab9 */ /* 0x000fe20000000a00 */
[----:B------:R-:W-:Y:S01]  /*8090*/  ULDC.64 UR6, c[0x0][0x408] ;  /* 0x0001020000067ab9 */ /* 0x000fe20000000a00 */
[----:B------:R-:W-:Y:S02]  /*80a0*/  IMAD.WIDE.U32 R24, R106, UR4, RZ ;  /* 0x000000046a187c25 */ /* 0x000fe4000f8e00ff */
[----:B------:R-:W-:Y:S02]  /*80b0*/  PLOP3.LUT P0, PT, PT, PT, UP0, 0x80, 0x0 ;  /* 0x000000000000781c */ /* 0x000fe40003f0f008 */
[C---:B-1----:R-:W-:Y:S02]  /*80c0*/  IMAD R3, R0.reuse, UR4, RZ ;  /* 0x0000000400037c24 */ /* 0x042fe4000f8e02ff */
        /* <DEDUP_REMOVED lines=23> */
.L_x_10828:
[----:B------:R-:W2:Y:S01]  /*8240*/  LDL R20, [R1+0x1c] ;  /* 0x00001c0001147983 */ /* 0x000ea20000100800 */
[----:B------:R-:W-:Y:S01]  /*8250*/  ULDC.U8 UR4, c[0x0][0x410] ;  /* 0x0001040000047ab9 */ /* 0x000fe20000000000 */
[----:B------:R-:W-:Y:S01]  /*8260*/  BSSY B0, `(.L_x_10829) ;  /* 0x00003fa000007945 */ /* 0x000fe20003800000 */
[----:B------:R-:W-:Y:S01]  /*8270*/  ISETP.NE.AND P0, PT, RZ, UR4, PT ;  /* 0x00000004ff007c0c */ /* 0x000fe2000bf05270 */
[----:B--2---:R-:W-:-:S12]  /*8280*/  IMAD.IADD R10, R136, 0x1, R20 ;  /* 0x00000001880a7824 */ /* 0x004fd800078e0214 */
[----:B------:R-:W-:Y:S05]  /*8290*/  @!P0 BRA `(.L_x_10830) ;  /* 0x0000001c00e48947 */ /* 0x000fea0003800000 */
[----:B------:R-:W1:Y:S01]  /*82a0*/  LDC R7, c[0x0][0x448] ;  /* 0x00011200ff077b82 */ /* 0x000e620000000800 */
[----:B------:R-:W-:Y:S01]  /*82b0*/  ULDC.64 UR4, c[0x0][0x3f8] ;  /* 0x0000fe0000047ab9 */ /* 0x000fe20000000a00 */
[----:B------:R-:W-:Y:S01]  /*82c0*/  ULDC.64 UR6, c[0x0][0x408] ;  /* 0x0001020000067ab9 */ /* 0x000fe20000000a00 */
[----:B------:R-:W-:Y:S02]  /*82d0*/  IMAD.MOV.U32 R4, RZ, RZ, R24 ;  /* 0x000000ffff047224 */ /* 0x000fe400078e0018 */
[----:B------:R-:W-:Y:S02]  /*82e0*/  IMAD.MOV.U32 R8, RZ, RZ, R106 ;  /* 0x000000ffff087224 */ /* 0x000fe400078e006a */
[----:B------:R-:W-:Y:S01]  /*82f0*/  IMAD.MOV.U32 R9, RZ, RZ, R29 ;  /* 0x000000ffff097224 */ /* 0x000fe200078e001d */
[----:B-1----:R-:W-:-:S13]  /*8300*/  ISETP.NE.AND P0, PT, R7, 0x1, PT ;  /* 0x000000010700780c */ /* 0x002fda0003f05270 */
[----:B------:R-:W1:Y:S08]  /*8310*/  @P0 LDC R3, c[0x0][0x44c] ;  /* 0x00011300ff030b82 */ /* 0x000e700000000800 */
[----:B------:R-:W2:Y:S01]  /*8320*/  @P0 LDC R5, c[0x0][0x450] ;  /* 0x00011400ff050b82 */ /* 0x000ea20000000800 */
[----:B-1----:R-:W-:-:S04]  /*8330*/  @P0 IMAD.HI.U32 R0, R10, R3, RZ ;  /* 0x000000030a000227 */ /* 0x002fc800078e00ff */
[----:B------:R-:W-:Y:S01]  /*8340*/  IMAD.MOV.U32 R3, RZ, RZ, R10 ;  /* 0x000000ffff037224 */ /* 0x000fe200078e000a */
[----:B--2---:R-:W-:Y:S01]  /*8350*/  @P0 SHF.R.U32.HI R3, RZ, R5, R0 ;  /* 0x00000005ff030219 */ /* 0x004fe20000011600 */
[----:B------:R-:W-:-:S03]  /*8360*/  IMAD.MOV.U32 R5, RZ, RZ, R27 ;  /* 0x000000ffff057224 */ /* 0x000fc600078e001b */
[----:B------:R-:W-:Y:S01]  /*8370*/  SHF.R.S32.HI R0, RZ, 0x1f, R3 ;  /* 0x0000001fff007819 */ /* 0x000fe20000011403 */
[----:B------:R-:W-:-:S04]  /*8380*/  IMAD.WIDE.U32 R4, R3, UR4, R4 ;  /* 0x0000000403047c25 */ /* 0x000fc8000f8e0004 */
[C---:B------:R-:W-:Y:S02]  /*8390*/  IMAD R6, R0.reuse, UR4, RZ ;  /* 0x0000000400067c24 */ /* 0x040fe4000f8e02ff */
[----:B------:R-:W-:Y:S02]  /*83a0*/  IMAD R0, R0, UR6, RZ ;  /* 0x0000000600007c24 */ /* 0x000fe4000f8e02ff */
[C---:B0-----:R-:W-:Y:S01]  /*83b0*/  IMAD R13, R3.reuse, UR5, R6 ;  /* 0x00000005030d7c24 */ /* 0x041fe2000f8e0206 */
        /* <DEDUP_REMOVED lines=13> */
[----:B------:R-:W2:Y:S04]  /*8490*/  SHFL.IDX PT, R6, R6, RZ, 0x1e1f ;  /* 0x001e1fff06067589 */ /* 0x000ea800000e0000 */
[----:B------:R-:W3:Y:S04]  /*84a0*/  SHFL.IDX PT, R0, R0, RZ, 0x1e1f ;  /* 0x001e1fff00007589 */ /* 0x000ee800000e0000 */
[----:B0-----:R-:W4:Y:S02]  /*84b0*/  SHFL.IDX PT, R39, R39, RZ, 0x1e1f ;  /* 0x001e1fff27277589 */ /* 0x001f2400000e0000 */
.L_x_11150:
[----:B------:R-:W5:Y:S01]  /*84c0*/  LDL R58, [R1+0x5c] ;  /* 0x00005c00013a7983 */ /* 0x000f620000100800 */
[----:B------:R-:W-:Y:S01]  /*84d0*/  IMAD R4, R138, R7, RZ ;  /* 0x000000078a047224 */ /* 0x000fe200078e02ff */
[----:B------:R-:W-:Y:S01]  /*84e0*/  BSSY B1, `(.L_x_10832) ;  /* 0x0000060000017945 */ /* 0x000fe20003800000 */
[----:B------:R-:W-:Y:S02]  /*84f0*/  CS2R R34, SRZ ;  /* 0x0000000000227805 */ /* 0x000fe4000001ff00 */
[----:B------:R-:W-:Y:S01]  /*8500*/  CS2R R30, SRZ ;  /* 0x00000000001e7805 */ /* 0x000fe2000001ff00 */
[----:B------:R-:W-:Y:S01]  /*8510*/  IMAD R73, R73, -0xc0, R4 ;  /* 0xffffff4049497824 */ /* 0x000fe200078e0204 */
[----:B------:R-:W-:Y:S02]  /*8520*/  ISETP.GE.AND P1, PT, R10, R4, PT ;  /* 0x000000040a00720c */ /* 0x000fe40003f26270 */
[----:B------:R-:W-:Y:S02]  /*8530*/  CS2R R26, SRZ ;  /* 0x00000000001a7805 */ /* 0x000fe4000001ff00 */
        /* <DEDUP_REMOVED lines=18> */
[----:B------:R-:W4:Y:S04]  /*8660*/  LDL.64 R54, [R1] ;  /* 0x0000000001367983 */ /* 0x000f280000100a00 */
        /* <DEDUP_REMOVED lines=10> */
[C---:B--2---:R-:W-:Y:S01]  /*8710*/  ISETP.GE.AND P4, PT, R5.reuse, UR4, PT ;  /* 0x0000000405007c0c */ /* 0x044fe2000bf86270 */
[----:B------:R-:W-:Y:S01]  /*8720*/  IMAD.SHL.U32 R8, R5, 0x2, RZ ;  /* 0x0000000205087824 */ /* 0x000fe200078e00ff */
[----:B------:R-:W-:Y:S02]  /*8730*/  SHF.R.S32.HI R4, RZ, 0x1f, R5 ;  /* 0x0000001fff047819 */ /* 0x000fe40000011405 */
[----:B---3--:R-:W-:Y:S02]  /*8740*/  ISETP.GE.AND P3, PT, R41, UR4, PT ;  /* 0x0000000429007c0c */ /* 0x008fe4000bf66270 */
[----:B------:R-:W-:-:S07]  /*8750*/  SHF.L.U64.HI R7, R5, 0x1, R4 ;  /* 0x0000000105077819 */ /* 0x000fce0000010204 */
[-C--:B------:R-:W-:Y:S02]  /*8760*/  @!P4 IADD3 R4, P1, R6, R8.reuse, RZ ;  /* 0x000000080604c210 */ /* 0x080fe40007f3e0ff */
[----:B----4-:R-:W-:Y:S01]  /*8770*/  @!P4 IADD3 R8, P2, R39, R8, RZ ;  /* 0x000000082708c210 */ /* 0x010fe20007f5e0ff */
[----:B------:R-:W-:-:S04]  /*8780*/  IMAD.SHL.U32 R48, R41, 0x2, RZ ;  /* 0x0000000229307824 */ /* 0x000fc800078e00ff */
[--C-:B------:R-:W-:Y:S01]  /*8790*/  @!P4 IMAD.X R9, R0, 0x1, R7.reuse, P2 ;  /* 0x000000010009c824 */ /* 0x100fe200010e0607 */
[C---:B------:R-:W-:Y:S01]  /*87a0*/  ISETP.GE.AND P2, PT, R40.reuse, UR4, PT ;  /* 0x0000000428007c0c */ /* 0x040fe2000bf46270 */
[----:B-1----:R-:W-:Y:S01]  /*87b0*/  @!P4 IMAD.X R5, R3, 0x1, R7, P1 ;  /* 0x000000010305c824 */ /* 0x002fe200008e0607 */
[----:B------:R-:W-:Y:S01]  /*87c0*/  SHF.R.S32.HI R7, RZ, 0x1f, R41 ;  /* 0x0000001fff077819 */ /* 0x000fe20000011429 */
[----:B------:R-:W-:Y:S01]  /*87d0*/  IMAD.SHL.U32 R42, R40, 0x2, RZ ;  /* 0x00000002282a7824 */ /* 0x000fe200078e00ff */
[----:B------:R-:W5:Y:S01]  /*87e0*/  @!P4 LD.E.64 R30, desc[UR40][R8.64] ;  /* 0x00000028081ec980 */ /* 0x000f62000c101b00 */
[----:B------:R-:W-:Y:S02]  /*87f0*/  ISETP.GE.AND P1, PT, R38, UR4, PT ;  /* 0x0000000426007c0c */ /* 0x000fe4000bf26270 */
[----:B------:R-:W-:Y:S01]  /*8800*/  SHF.L.U64.HI R7, R41, 0x1, R7 ;  /* 0x0000000129077819 */ /* 0x000fe20000010207 */
[----:B------:R0:W5:Y:S01]  /*8810*/  @!P4 LD.E.64 R32, desc[UR40][R4.64] ;  /* 0x000000280420c980 */ /* 0x000162000c101b00 */
[----:B------:R-:W-:-:S02]  /*8820*/  @!P3 IADD3 R50, P5, R6, R48, RZ ;  /* 0x000000300632b210 */ /* 0x000fc40007fbe0ff */
[----:B------:R-:W-:Y:S02]  /*8830*/  @!P3 IADD3 R48, P4, R39, R48, RZ ;  /* 0x000000302730b210 */ /* 0x000fe40007f9e0ff */
[----:B------:R-:W-:Y:S01]  /*8840*/  SHF.R.S32.HI R11, RZ, 0x1f, R40 ;  /* 0x0000001fff0b7819 */ /* 0x000fe20000011428 */
[--C-:B------:R-:W-:Y:S01]  /*8850*/  @!P3 IMAD.X R51, R3, 0x1, R7.reuse, P5 ;  /* 0x000000010333b824 */ /* 0x100fe200028e0607 */
[-C--:B------:R-:W-:Y:S01]  /*8860*/  @!P2 IADD3 R46, P5, R6, R42.reuse, RZ ;  /* 0x0000002a062ea210 */ /* 0x080fe20007fbe0ff */
[----:B------:R-:W-:Y:S01]  /*8870*/  @!P3 IMAD.X R49, R0, 0x1, R7, P4 ;  /* 0x000000010031b824 */ /* 0x000fe200020e0607 */
[----:B------:R-:W-:Y:S01]  /*8880*/  SHF.L.U64.HI R11, R40, 0x1, R11 ;  /* 0x00000001280b7819 */ /* 0x000fe2000001020b */
[----:B0-----:R-:W-:Y:S01]  /*8890*/  IMAD.SHL.U32 R4, R38, 0x2, RZ ;  /* 0x0000000226047824 */ /* 0x001fe200078e00ff */
[----:B------:R-:W-:Y:S01]  /*88a0*/  @!P2 IADD3 R42, P4, R39, R42, RZ ;  /* 0x0000002a272aa210 */ /* 0x000fe20007f9e0ff */
[----:B------:R-:W5:Y:S01]  /*88b0*/  @!P3 LD.E.64 R28, desc[UR40][R50.64] ;  /* 0x00000028321cb980 */ /* 0x000f62000c101b00 */
[----:B------:R-:W-:Y:S01]  /*88c0*/  SHF.R.S32.HI R10, RZ, 0x1f, R38 ;  /* 0x0000001fff0a7819 */ /* 0x000fe20000011426 */
[----:B------:R-:W-:-:S02]  /*88d0*/  @!P2 IMAD.X R47, R3, 0x1, R11, P5 ;  /* 0x00000001032fa824 */ /* 0x000fc400028e060b */
[----:B------:R-:W-:Y:S01]  /*88e0*/  @!P2 IMAD.X R43, R0, 0x1, R11, P4 ;  /* 0x00000001002ba824 */ /* 0x000fe200020e060b */
[----:B------:R-:W-:Y:S01]  /*88f0*/  SHF.L.U64.HI R10, R38, 0x1, R10 ;  /* 0x00000001260a7819 */ /* 0x000fe2000001020a */
[----:B------:R-:W5:Y:S01]  /*8900*/  @!P3 LD.E.64 R26, desc[UR40][R48.64] ;  /* 0x00000028301ab980 */ /* 0x000f62000c101b00 */
[-C--:B------:R-:W-:Y:S02]  /*8910*/  @!P1 IADD3 R40, P4, R6, R4.reuse, RZ ;  /* 0x0000000406289210 */ /* 0x080fe40007f9e0ff */
[----:B------:R-:W-:Y:S01]  /*8920*/  ISETP.GE.AND P5, PT, R54, UR4, PT ;  /* 0x0000000436007c0c */ /* 0x000fe2000bfa6270 */
[----:B------:R-:W5:Y:S02]  /*8930*/  @!P2 LD.E.64 R24, desc[UR40][R46.64] ;  /* 0x000000282e18a980 */ /* 0x000f64000c101b00 */
[--C-:B------:R-:W-:Y:S01]  /*8940*/  @!P1 IMAD.X R41, R3, 0x1, R10.reuse, P4 ;  /* 0x0000000103299824 */ /* 0x100fe200020e060a */
[----:B------:R-:W-:Y:S01]  /*8950*/  @!P1 IADD3 R4, P4, R39, R4, RZ ;  /* 0x0000000427049210 */ /* 0x000fe20007f9e0ff */
[----:B------:R-:W-:Y:S01]  /*8960*/  IMAD.SHL.U32 R38, R12, 0x2, RZ ;  /* 0x000000020c267824 */ /* 0x000fe200078e00ff */
[----:B------:R-:W5:Y:S03]  /*8970*/  @!P2 LD.E.64 R20, desc[UR40][R42.64] ;  /* 0x000000282a14a980 */ /* 0x000f66000c101b00 */
[----:B------:R-:W-:Y:S01]  /*8980*/  @!P1 IMAD.X R5, R0, 0x1, R10, P4 ;  /* 0x0000000100059824 */ /* 0x000fe200020e060a */
[----:B------:R-:W-:Y:S01]  /*8990*/  ISETP.GE.AND P4, PT, R12, UR4, PT ;  /* 0x000000040c007c0c */ /* 0x000fe2000bf86270 */
[----:B------:R-:W5:Y:S02]  /*89a0*/  @!P1 LD.E.64 R14, desc[UR40][R40.64] ;  /* 0x00000028280e9980 */ /* 0x000f64000c101b00 */
[----:B------:R-:W-:-:S02]  /*89b0*/  @!P5 IMAD.MOV.U32 R7, RZ, RZ, R3 ;  /* 0x000000ffff07d224 */ /* 0x000fc400078e0003 */
[----:B------:R-:W-:Y:S02]  /*89c0*/  @!P5 IMAD.MOV.U32 R8, RZ, RZ, R39 ;  /* 0x000000ffff08d224 */ /* 0x000fe400078e0027 */
[----:B------:R-:W-:Y:S02]  /*89d0*/  @!P5 IMAD.MOV.U32 R9, RZ, RZ, R0 ;  /* 0x000000ffff09d224 */ /* 0x000fe400078e0000 */
        /* <DEDUP_REMOVED lines=9> */
[----:B0-----:R-:W-:Y:S02]  /*8a70*/  CS2R R10, SRZ ;  /* 0x00000000000a7805 */ /* 0x001fe4000001ff00 */
[----:B-1----:R-:W-:Y:S01]  /*8a80*/  CS2R R8, SRZ ;  /* 0x0000000000087805 */ /* 0x002fe2000001ff00 */
[----:B------:R-:W-:Y:S01]  /*8a90*/  @!P4 IMAD.X R39, R0, 0x1, R12, P5 ;  /* 0x000000010027c824 */ /* 0x000fe200028e060c */
[----:B------:R-:W-:Y:S02]  /*8aa0*/  CS2R R12, SRZ ;  /* 0x00000000000c7805 */ /* 0x000fe4000001ff00 */
[----:B------:R0:W5:Y:S04]  /*8ab0*/  @!P4 LD.E.64 R10, desc[UR40][R6.64] ;  /* 0x00000028060ac980 */ /* 0x000168000c101b00 */
[----:B------:R0:W5:Y:S04]  /*8ac0*/  @!P4 LD.E.64 R8, desc[UR40][R38.64] ;  /* 0x000000282608c980 */ /* 0x000168000c101b00 */
[----:B------:R0:W5:Y:S02]  /*8ad0*/  @!P1 LD.E.64 R12, desc[UR40][R4.64] ;  /* 0x00000028040c9980 */ /* 0x000164000c101b00 */
.L_x_10833:
[----:B------:R-:W-:Y:S05]  /*8ae0*/  BSYNC B1 ;  /* 0x0000000000017941 */ /* 0x000fea0003800000 */
.L_x_10832:
[----:B-1---5:R-:W-:Y:S01]  /*8af0*/  IMAD.MOV.U32 R3, RZ, RZ, R35 ;  /* 0x000000ffff037224 */ /* 0x022fe200078e0023 */
[----:B------:R-:W-:Y:S01]  /*8b00*/  LOP3.LUT R53, R53, 0xfffffffe, RZ, 0xc0, !PT ;  /* 0xfffffffe35357812 */ /* 0x000fe200078ec0ff */
[----:B---3--:R-:W-:Y:S01]  /*8b10*/  IMAD.MOV.U32 R0, RZ, RZ, R34 ;  /* 0x000000ffff007224 */ /* 0x008fe200078e0022 */
        /* <DEDUP_REMOVED lines=16> */
[----:B--2---:R-:W-:Y:S01]  /*8c20*/  IMAD.MOV.U32 R6, RZ, RZ, R13 ;  /* 0x000000ffff067224 */ /* 0x004fe200078e000d */
        /* <DEDUP_REMOVED lines=11> */
[----:B----4-:R-:W-:Y:S01]  /*8ce0*/  PRMT R39, R4, 0x5410, R6 ;  /* 0x0000541004277816 */ /* 0x010fe20000000006 */
        /* <DEDUP_REMOVED lines=19> */
.L_x_11151:
[----:B------:R-:W-:Y:S05]  /*8e20*/  BSYNC B1 ;  /* 0x0000000000017941 */ /* 0x000fea0003800000 */
.L_x_10834:
[----:B------:R-:W-:Y:S02]  /*8e30*/  PRMT R40, R0, 0x7610, R40 ;  /* 0x0000761000287816 */ /* 0x000fe40000000028 */
[----:B------:R-:W-:Y:S01]  /*8e40*/  PRMT R41, R4, 0x7610, R41 ;  /* 0x0000761004297816 */ /* 0x000fe20000000029 */
[----:B------:R-:W-:Y:S06]  /*8e50*/  @P0 BRA `(.L_x_10836) ;  /* 0x0000003000e80947 */ /* 0x000fec0003800000 */
[----:B------:R-:W2:Y:S01]  /*8e60*/  LDL.64 R62, [R1] ;  /* 0x00000000013e7983 */ /* 0x000ea20000100a00 */
[----:B------:R-:W2:Y:S03]  /*8e70*/  LDC R4, c[0x0][0x3f4] ;  /* 0x0000fd00ff047b82 */ /* 0x000ea60000000800 */
[----:B------:R-:W0:Y:S04]  /*8e80*/  LDL R61, [R1+0x4c] ;  /* 0x00004c00013d7983 */ /* 0x000e280000100800 */
[----:B------:R-:W3:Y:S04]  /*8e90*/  LDL R59, [R1+0x34] ;  /* 0x00003400013b7983 */ /* 0x000ee80000100800 */
[----:B------:R-:W4:Y:S04]  /*8ea0*/  LDL R58, [R1+0x30] ;  /* 0x00003000013a7983 */ /* 0x000f280000100800 */
[----:B------:R-:W5:Y:S04]  /*8eb0*/  LDL R7, [R1+0x38] ;  /* 0x0000380001077983 */ /* 0x000f680000100800 */
[----:B------:R-:W5:Y:S04]  /*8ec0*/  LDL R6, [R1+0x2c] ;  /* 0x00002c0001067983 */ /* 0x000f680000100800 */
[----:B------:R-:W5:Y:S01]  /*8ed0*/  LDL R5, [R1+0x40] ;  /* 0x0000400001057983 */ /* 0x000f620000100800 */
[----:B------:R-:W-:-:S04]  /*8ee0*/  LEA.HI R45, R52, R45, RZ, 0x2 ;  /* 0x0000002d342d7211 */ /* 0x000fc800078f10ff */
[--C-:B------:R-:W-:Y:S02]  /*8ef0*/  SHF.R.S32.HI R0, RZ, 0x2, R45.reuse ;  /* 0x00000002ff007819 */ /* 0x100fe4000001142d */
[----:B------:R-:W-:-:S04]  /*8f00*/  SHF.R.S32.HI R45, RZ, 0x1f, R45 ;  /* 0x0000001fff2d7819 */ /* 0x000fc8000001142d */
[----:B------:R-:W-:-:S04]  /*8f10*/  LEA.HI R45, R45, R0, RZ, 0x2 ;  /* 0x000000002d2d7211 */ /* 0x000fc800078f10ff */
[----:B------:R-:W-:Y:S01]  /*8f20*/  LOP3.LUT R45, R45, 0xfffffffc, RZ, 0xc0, !PT ;  /* 0xfffffffc2d2d7812 */ /* 0x000fe200078ec0ff */
[----:B------:R-:W-:Y:S04]  /*8f30*/  BSSY B1, `(.L_x_10837) ;  /* 0x000003a000017945 */ /* 0x000fe80003800000 */
[----:B------:R-:W-:-:S05]  /*8f40*/  IMAD.IADD R45, R0, 0x1, -R45 ;  /* 0x00000001002d7824 */ /* 0x000fca00078e0a2d */
[----:B------:R-:W-:Y:S02]  /*8f50*/  LOP3.LUT P0, RZ, R45, 0x2, RZ, 0xc0, !PT ;  /* 0x000000022dff7812 */ /* 0x000fe4000780c0ff */
[----:B--2---:R-:W-:Y:S01]  /*8f60*/  ISETP.GE.AND P6, PT, R62, R4, PT ;  /* 0x000000043e00720c */ /* 0x004fe20003fc6270 */
[----:B0-----:R-:W-:-:S04]  /*8f70*/  IMAD R3, R61, 0x2, R2 ;  /* 0x000000023d037824 */ /* 0x001fc800078e0202 */
        /* <DEDUP_REMOVED lines=9> */
[--C-:B------:R-:W-:Y:S02]  /*9010*/  SHF.R.U32.HI R52, RZ, 0x10, R37.reuse ;  /* 0x00000010ff347819 */ /* 0x100fe40000011625 */
[----:B------:R-:W-:Y:S02]  /*9020*/  SHF.R.U64 R45, R36, 0x10, R37 ;  /* 0x00000010242d7819 */ /* 0x000fe40000001225 */
[----:B------:R-:W-:Y:S02]  /*9030*/  PRMT R59, R57, 0x5410, R59 ;  /* 0x00005410393b7816 */ /* 0x000fe4000000003b */
[----:B------:R-:W-:Y:S02]  /*9040*/  PRMT R52, R39, 0x5432, R52 ;  /* 0x0000543227347816 */ /* 0x000fe40000000034 */
[----:B------:R-:W-:-:S02]  /*9050*/  SHF.R.U64 R58, R34, 0x10, R35 ;  /* 0x00000010223a7819 */ /* 0x000fc40000001223 */
        /* <DEDUP_REMOVED lines=14> */
[C---:B------:R-:W-:Y:S01]  /*9140*/  FFMA.FTZ R61, R34.reuse, R57, -R61 ;  /* 0x00000039223d7223 */ /* 0x040fe2000001083d */
[----:B------:R-:W-:Y:S01]  /*9150*/  FMUL.FTZ R57, R37, R52 ;  /* 0x0000003425397220 */ /* 0x000fe20000410000 */
[----:B------:R-:W-:Y:S02]  /*9160*/  IMAD.U32 R7, R5, 0x10000, RZ ;  /* 0x0001000005077824 */ /* 0x000fe400078e00ff */
[----:B------:R-:W-:Y:S01]  /*9170*/  FFMA.FTZ R60, R34, R60, R35 ;  /* 0x0000003c223c7223 */ /* 0x000fe20000010023 */
[----:B------:R-:W-:Y:S01]  /*9180*/  IMAD.U32 R37, R58, 0x10000, RZ ;  /* 0x000100003a257824 */ /* 0x000fe200078e00ff */
[----:B------:R-:W-:Y:S01]  /*9190*/  LOP3.LUT R4, R4, 0xffff0000, RZ, 0xc0, !PT ;  /* 0xffff000004047812 */ /* 0x000fe200078ec0ff */
[----:B------:R-:W-:Y:S01]  /*91a0*/  IMAD.U32 R35, R45, 0x10000, RZ ;  /* 0x000100002d237824 */ /* 0x000fe200078e00ff */
[----:B------:R-:W-:Y:S01]  /*91b0*/  LOP3.LUT R5, R5, 0xffff0000, RZ, 0xc0, !PT ;  /* 0xffff000005057812 */ /* 0x000fe200078ec0ff */
[----:B------:R-:W-:Y:S01]  /*91c0*/  FFMA.FTZ R63, R36, R52, -R63 ;  /* 0x00000034243f7223 */ /* 0x000fe2000001083f */
        /* <DEDUP_REMOVED lines=16> */
.L_x_10838:
[----:B------:R-:W-:Y:S05]  /*92d0*/  BSYNC B1 ;  /* 0x0000000000017941 */ /* 0x000fea0003800000 */
.L_x_10837:
        /* <DEDUP_REMOVED lines=13> */
[----:B------:R-:W-:Y:S02]  /*93b0*/  PRMT R34, R40, 0x5432, R34 ;  /* 0x0000543228227816 */ /* 0x000fe40000000022 */
[----:B------:R-:W-:Y:S02]  /*93c0*/  LOP3.LUT R35, R35, 0xffff0000, RZ, 0xc0, !PT ;  /* 0xffff000023237812 */ /* 0x000fe400078ec0ff */
[----:B------:R-:W-:Y:S02]  /*93d0*/  PRMT R37, R64, 0x5410, R37 ;  /* 0x0000541040257816 */ /* 0x000fe40000000025 */
[C---:B0-----:R-:W-:Y:S01]  /*93e0*/  LOP3.LUT R31, R6.reuse, 0xffff0000, RZ, 0xc0, !PT ;  /* 0xffff0000061f7812 */ /* 0x041fe200078ec0ff */
[----:B------:R-:W-:Y:S01]  /*93f0*/  IMAD.U32 R30, R6, 0x10000, RZ ;  /* 0x00010000061e7824 */ /* 0x000fe200078e00ff */
[C---:B------:R-:W-:Y:S01]  /*9400*/  LOP3.LUT R33, R7.reuse, 0xffff0000, RZ, 0xc0, !PT ;  /* 0xffff000007217812 */ /* 0x040fe200078ec0ff */
[----:B------:R-:W-:Y:S02]  /*9410*/  IMAD.U32 R32, R7, 0x10000, RZ ;  /* 0x0001000007207824 */ /* 0x000fe400078e00ff */
[C---:B------:R-:W-:Y:S01]  /*9420*/  FMUL.FTZ R57, R31.reuse, R52 ;  /* 0x000000341f397220 */ /* 0x040fe20000410000 */
[----:B------:R-:W-:Y:S01]  /*9430*/  FMUL.FTZ R31, R31, R36 ;  /* 0x000000241f1f7220 */ /* 0x000fe20000410000 */
[C---:B------:R-:W-:Y:S01]  /*9440*/  IMAD.U32 R6, R4.reuse, 0x10000, RZ ;  /* 0x0001000004067824 */ /* 0x040fe200078e00ff */
[----:B------:R-:W-:Y:S01]  /*9450*/  LOP3.LUT R4, R4, 0xffff0000, RZ, 0xc0, !PT ;  /* 0xffff000004047812 */ /* 0x000fe200078ec0ff */
[----:B------:R-:W-:-:S02]  /*9460*/  IMAD.U32 R7, R5, 0x10000, RZ ;  /* 0x0001000005077824 */ /* 0x000fc400078e00ff */
[C---:B------:R-:W-:Y:S01]  /*9470*/  FFMA.FTZ R52, R30.reuse, R52, R31 ;  /* 0x000000341e347223 */ /* 0x040fe2000001001f */
[----:B------:R-:W-:Y:S01]  /*9480*/  FFMA.FTZ R57, R30, R36, -R57 ;  /* 0x000000241e397223 */ /* 0x000fe20000010839 */
[C---:B------:R-:W-:Y:S01]  /*9490*/  IMAD.U32 R31, R34.reuse, 0x10000, RZ ;  /* 0x00010000221f7824 */ /* 0x040fe200078e00ff */
[----:B------:R-:W-:Y:S01]  /*94a0*/  LOP3.LUT R5, R5, 0xffff0000, RZ, 0xc0, !PT ;  /* 0xffff000005057812 */ /* 0x000fe200078ec0ff */
[C---:B------:R-:W-:Y:S01]  /*94b0*/  FMUL.FTZ R59, R33.reuse, R45 ;  /* 0x0000002d213b7220 */ /* 0x040fe20000410000 */
[-C--:B------:R-:W-:Y:S01]  /*94c0*/  FMUL.FTZ R61, R33, R35.reuse ;  /* 0x00000023213d7220 */ /* 0x080fe20000410000 */
[C---:B------:R-:W-:Y:S01]  /*94d0*/  LOP3.LUT R30, R37.reuse, 0xffff0000, RZ, 0xc0, !PT ;  /* 0xffff0000251e7812 */ /* 0x040fe200078ec0ff */
[----:B------:R-:W-:Y:S01]  /*94e0*/  IMAD.U32 R33, R37, 0x10000, RZ ;  /* 0x0001000025217824 */ /* 0x000fe200078e00ff */
        /* <DEDUP_REMOVED lines=16> */
.L_x_10840:
[----:B------:R-:W-:Y:S05]  /*95f0*/  BSYNC B1 ;  /* 0x0000000000017941 */ /* 0x000fea0003800000 */
.L_x_10839:
        /* <DEDUP_REMOVED lines=48> */
.L_x_10842:
[----:B------:R-:W-:Y:S05]  /*9900*/  BSYNC B1 ;  /* 0x0000000000017941 */ /* 0x000fea0003800000 */
.L_x_10841:
        /* <DEDUP_REMOVED lines=48> */
.L_x_10844:
[----:B------:R-:W-:Y:S05]  /*9c10*/  BSYNC B1 ;  /* 0x0000000000017941 */ /* 0x000fea0003800000 */
.L_x_10843:
        /* <DEDUP_REMOVED lines=48> */
.L_x_10846:
[----:B------:R-:W-:Y:S05]  /*9f20*/  BSYNC B1 ;  /* 0x0000000000017941 */ /* 0x000fea0003800000 */
.L_x_10845:
        /* <DEDUP_REMOVED lines=48> */
.L_x_10830:
        /* <DEDUP_REMOVED lines=34> */
.L_x_11157:
        /* <DEDUP_REMOVED lines=21> */
[----:B------:R-:W3:Y:S04]  /*a5a0*/  LDL R39, [R1+0x30] ;  /* 0x0000300001277983 */ /* 0x000ee80000100800 */
[----:B------:R-:W3:Y:S04]  /*a5b0*/  LDL.64 R20, [R1] ;  /* 0x0000000001147983 */ /* 0x000ee80000100a00 */
[----:B------:R-:W4:Y:S01]  /*a5c0*/  LDL R38, [R1+0x2c] ;  /* 0x00002c0001267983 */ /* 0x000f220000100800 */
[C---:B------:R-:W-:Y:S01]  /*a5d0*/  VIADD R3, R22.reuse, 0x10 ;  /* 0x0000001016037836 */ /* 0x040fe20000000000 */
[----:B------:R-:W-:Y:S01]  /*a5e0*/  ULDC UR4, c[0x0][0x3f4] ;  /* 0x0000fd0000047ab9 */ /* 0x000fe20000000800 */
[----:B------:R-:W-:-:S03]  /*a5f0*/  VIADD R4, R22, 0x20 ;  /* 0x0000002016047836 */ /* 0x000fc60000000000 */
[----:B------:R-:W-:Y:S02]  /*a600*/  ISETP.GE.AND P2, PT, R3, UR4, PT ;  /* 0x0000000403007c0c */ /* 0x000fe4000bf46270 */
[----:B------:R-:W-:Y:S02]  /*a610*/  ISETP.GE.AND P3, PT, R4, UR4, PT ;  /* 0x0000000404007c0c */ /* 0x000fe4000bf66270 */
[----:B------:R-:W-:Y:S02]  /*a620*/  ISETP.GE.AND P1, PT, R22, UR4, PT ;  /* 0x0000000416007c0c */ /* 0x000fe4000bf26270 */
[----:B------:R-:W-:Y:S02]  /*a630*/  CS2R R24, SRZ ;  /* 0x0000000000187805 */ /* 0x000fe4000001ff00 */
[----:B------:R-:W-:Y:S02]  /*a640*/  CS2R R26, SRZ ;  /* 0x00000000001a7805 */ /* 0x000fe4000001ff00 */
[----:B------:R-:W-:-:S02]  /*a650*/  CS2R R28, SRZ ;  /* 0x00000000001c7805 */ /* 0x000fc4000001ff00 */
[----:B------:R-:W-:Y:S02]  /*a660*/  CS2R R30, SRZ ;  /* 0x00000000001e7805 */ /* 0x000fe4000001ff00 */
[----:B------:R-:W-:Y:S02]  /*a670*/  CS2R R8, SRZ ;  /* 0x0000000000087805 */ /* 0x000fe4000001ff00 */
[----:B------:R-:W-:Y:S02]  /*a680*/  CS2R R10, SRZ ;  /* 0x00000000000a7805 */ /* 0x000fe4000001ff00 */
[----:B------:R-:W-:Y:S01]  /*a690*/  CS2R R32, SRZ ;  /* 0x0000000000207805 */ /* 0x000fe2000001ff00 */
[----:B-12---:R-:W-:Y:S01]  /*a6a0*/  @!P1 IMAD.WIDE R12, R22, 0x2, R36 ;  /* 0x00000002160c9825 */ /* 0x006fe200078e0224 */
[----:B------:R-:W-:Y:S02]  /*a6b0*/  CS2R R34, SRZ ;  /* 0x0000000000227805 */ /* 0x000fe4000001ff00 */
[----:B------:R-:W-:-:S02]  /*a6c0*/  CS2R R14, SRZ ;  /* 0x00000000000e7805 */ /* 0x000fc4000001ff00 */
[----:B------:R0:W5:Y:S02]  /*a6d0*/  @!P1 LD.E.128 R24, desc[UR40][R12.64] ;  /* 0x000000280c189980 */ /* 0x000164000c101d00 */
[----:B0-----:R-:W-:Y:S01]  /*a6e0*/  CS2R R12, SRZ ;  /* 0x00000000000c7805 */ /* 0x001fe2000001ff00 */
[C---:B---3--:R-:W-:Y:S02]  /*a6f0*/  IMAD.IADD R3, R20.reuse, 0x1, R39 ;  /* 0x0000000114037824 */ /* 0x048fe400078e0227 */
[----:B----4-:R-:W-:-:S03]  /*a700*/  IMAD.IADD R5, R20, 0x1, R38 ;  /* 0x0000000114057824 */ /* 0x010fc600078e0226 */
[----:B------:R-:W-:Y:S02]  /*a710*/  SHF.R.S32.HI R4, RZ, 0x1f, R3 ;  /* 0x0000001fff047819 */ /* 0x000fe40000011403 */
[----:B------:R-:W-:Y:S02]  /*a720*/  SHF.R.S32.HI R6, RZ, 0x1f, R5 ;  /* 0x0000001fff067819 */ /* 0x000fe40000011405 */
[----:B------:R-:W-:Y:S02]  /*a730*/  LEA.HI R3, R4, R3, RZ, 0x3 ;  /* 0x0000000304037211 */ /* 0x000fe400078f18ff */
[----:B------:R-:W-:Y:S02]  /*a740*/  LEA.HI R6, R6, R5, RZ, 0x3 ;  /* 0x0000000506067211 */ /* 0x000fe400078f18ff */
[----:B------:R-:W-:Y:S02]  /*a750*/  SHF.R.S32.HI R3, RZ, 0x3, R3 ;  /* 0x00000003ff037819 */ /* 0x000fe40000011403 */
[----:B------:R-:W-:-:S03]  /*a760*/  SHF.R.S32.HI R41, RZ, 0x3, R6 ;  /* 0x00000003ff297819 */ /* 0x000fc60000011406 */
[----:B------:R-:W-:Y:S02]  /*a770*/  @!P2 IMAD.SHL.U32 R39, R3, 0x8, RZ ;  /* 0x000000080327a824 */ /* 0x000fe400078e00ff */
[----:B------:R-:W-:Y:S02]  /*a780*/  @!P3 IMAD.SHL.U32 R41, R41, 0x8, RZ ;  /* 0x000000082929b824 */ /* 0x000fe400078e00ff */
[--C-:B------:R-:W-:Y:S01]  /*a790*/  @!P2 IMAD.WIDE R20, R39, 0x2, R36.reuse ;  /* 0x000000022714a825 */ /* 0x100fe200078e0224 */
[----:B------:R-:W-:Y:S02]  /*a7a0*/  CS2R R4, SRZ ;  /* 0x0000000000047805 */ /* 0x000fe4000001ff00 */
[----:B------:R-:W-:Y:S01]  /*a7b0*/  CS2R R6, SRZ ;  /* 0x0000000000067805 */ /* 0x000fe2000001ff00 */
        /* <DEDUP_REMOVED lines=9> */
.L_x_10849:
[----:B------:R-:W-:Y:S05]  /*a850*/  BSYNC B1 ;  /* 0x0000000000017941 */ /* 0x000fea0003800000 */
.L_x_10848:
        /* <DEDUP_REMOVED lines=10> */
[----:B--2---:R-:W-:Y:S01]  /*a900*/  IMAD.MOV.U32 R36, RZ, RZ, R9 ;  /* 0x000000ffff247224 */ /* 0x004fe200078e0009 */
        /* <DEDUP_REMOVED lines=18> */
[----:B-1----:R-:W-:-:S02]  /*aa30*/  IMAD.MOV.U32 R37, RZ, RZ, R25 ;  /* 0x000000ffff257224 */ /* 0x002fc400078e0019 */
        /* <DEDUP_REMOVED lines=21> */
.L_x_11158:
[----:B------:R-:W-:Y:S05]  /*ab90*/  BSYNC B1 ;  /* 0x0000000000017941 */ /* 0x000fea0003800000 */
.L_x_10850:
        /* <DEDUP_REMOVED lines=26> */
[----:B------:R-:W-:Y:S02]  /*ad40*/  SHF.R.U32.HI R62, RZ, 0x10, R25 ;  /* 0x00000010ff3e7819 */ /* 0x000fe40000011619 */
[----:B------:R-:W-:Y:S01]  /*ad50*/  LEA.HI R37, R37, R0, RZ, 0x2 ;  /* 0x0000000025257211 */ /* 0x000fe200078f10ff */
[----:B------:R-:W-:Y:S01]  /*ad60*/  IMAD.SHL.U32 R0, R0, 0x8, RZ ;  /* 0x0000000800007824 */ /* 0x000fe200078e00ff */
[----:B------:R-:W-:-:S02]  /*ad70*/  SHF.R.U64 R25, R6, 0x10, R7 ;  /* 0x0000001006197819 */ /* 0x000fc40000001207 */
[----:B------:R-:W-:Y:S02]  /*ad80*/  SHF.R.S32.HI R37, RZ, 0x2, R37 ;  /* 0x00000002ff257819 */ /* 0x000fe40000011425 */
[----:B------:R-:W-:Y:S02]  /*ad90*/  LOP3.LUT R20, R77, 0x18, R0, 0xf8, !PT ;  /* 0x000000184d147812 */ /* 0x000fe400078ef800 */
[----:B------:R-:W-:Y:S01]  /*ada0*/  LEA R0, R36, UR38, 0x1 ;  /* 0x0000002624007c11 */ /* 0x000fe2000f8e08ff */
[----:B------:R-:W-:Y:S01]  /*adb0*/  IMAD R37, R37, 0x1800, R76 ;  /* 0x0000180025257824 */ /* 0x000fe200078e024c */
[----:B------:R-:W-:Y:S02]  /*adc0*/  LOP3.LUT R20, R20, R75, RZ, 0x3c, !PT ;  /* 0x0000004b14147212 */ /* 0x000fe400078e3cff */
[----:B------:R-:W-:Y:S02]  /*add0*/  PRMT R71, R64, 0x5410, R71 ;  /* 0x0000541040477816 */ /* 0x000fe40000000047 */
[----:B------:R-:W-:Y:S01]  /*ade0*/  PRMT R61, R68, 0x5410, R61 ;  /* 0x00005410443d7816 */ /* 0x000fe2000000003d */
[----:B------:R-:W-:Y:S01]  /*adf0*/  IMAD.IADD R41, R37, 0x1, R20 ;  /* 0x0000000125297824 */ /* 0x000fe200078e0214 */
[----:B------:R-:W-:Y:S01]  /*ae00*/  PRMT R4, R47, 0x5432, R26 ;  /* 0x000054322f047816 */ /* 0x000fe2000000001a */
[----:B------:R-:W0:Y:S01]  /*ae10*/  LDS.128 R36, [R0] ;  /* 0x0000000000247984 */ /* 0x000e220000000c00 */
[----:B------:R-:W-:Y:S01]  /*ae20*/  SHF.R.U32.HI R63, RZ, 0x10, R5 ;  /* 0x00000010ff3f7819 */ /* 0x000fe20000011605 */
[----:B------:R-:W-:Y:S01]  /*ae30*/  IMAD R20, R41, 0x2, R2 ;  /* 0x0000000229147824 */ /* 0x000fe200078e0202 */
[----:B------:R-:W-:Y:S01]  /*ae40*/  PRMT R25, R66, 0x5410, R25 ;  /* 0x0000541042197816 */ /* 0x000fe20000000019 */
[----:B------:R-:W-:Y:S01]  /*ae50*/  IMAD.U32 R70, R71, 0x10000, RZ ;  /* 0x0001000047467824 */ /* 0x000fe200078e00ff */
[----:B------:R-:W-:-:S02]  /*ae60*/  SHF.R.U32.HI R5, RZ, 0x10, R7 ;  /* 0x00000010ff057819 */ /* 0x000fc40000011607 */
[----:B---34-:R-:W1:Y:S01]  /*ae70*/  LDS.128 R40, [R20+0xc400] ;  /* 0x00c4000014287984 */ /* 0x018e620000000c00 */
[----:B------:R-:W-:Y:S02]  /*ae80*/  PRMT R62, R21, 0x5432, R62 ;  /* 0x00005432153e7816 */ /* 0x000fe4000000003e */
[----:B------:R-:W-:Y:S02]  /*ae90*/  PRMT R5, R67, 0x5410, R5 ;  /* 0x0000541043057816 */ /* 0x000fe40000000005 */
[----:B------:R-:W-:Y:S02]  /*aea0*/  PRMT R63, R65, 0x5410, R63 ;  /* 0x00005410413f7816 */ /* 0x000fe4000000003f */
[----:B------:R-:W-:Y:S02]  /*aeb0*/  LOP3.LUT R71, R71, 0xffff0000, RZ, 0xc0, !PT ;  /* 0xffff000047477812 */ /* 0x000fe400078ec0ff */
[----:B------:R-:W-:Y:S01]  /*aec0*/  PRMT R24, R46, 0x5432, R24 ;  /* 0x000054322e187816 */ /* 0x000fe20000000018 */
[C---:B0-----:R-:W-:Y:S01]  /*aed0*/  IMAD.U32 R45, R36.reuse, 0x10000, RZ ;  /* 0x00010000242d7824 */ /* 0x041fe200078e00ff */
[----:B------:R-:W-:Y:S01]  /*aee0*/  LOP3.LUT R26, R36, 0xffff0000, RZ, 0xc0, !PT ;  /* 0xffff0000241a7812 */ /* 0x000fe200078ec0ff */
[C---:B------:R-:W-:Y:S01]  /*aef0*/  IMAD.U32 R64, R37.reuse, 0x10000, RZ ;  /* 0x0001000025407824 */ /* 0x040fe200078e00ff */
[----:B------:R-:W-:Y:S01]  /*af00*/  LOP3.LUT R36, R37, 0xffff0000, RZ, 0xc0, !PT ;  /* 0xffff000025247812 */ /* 0x000fe200078ec0ff */
[C---:B------:R-:W-:Y:S01]  /*af10*/  IMAD.U32 R7, R38.reuse, 0x10000, RZ ;  /* 0x0001000026077824 */ /* 0x040fe200078e00ff */
[----:B------:R-:W-:Y:S01]  /*af20*/  LOP3.LUT R6, R38, 0xffff0000, RZ, 0xc0, !PT ;  /* 0xffff000026067812 */ /* 0x000fe200078ec0ff */
[C---:B------:R-:W-:Y:S01]  /*af30*/  IMAD.U32 R65, R39.reuse, 0x10000, RZ ;  /* 0x0001000027417824 */ /* 0x040fe200078e00ff */
[C---:B-1----:R-:W-:Y:S01]  /*af40*/  LOP3.LUT R66, R40.reuse, 0xffff0000, RZ, 0xc0, !PT ;  /* 0xffff000028427812 */ /* 0x042fe200078ec0ff */
[----:B------:R-:W-:Y:S01]  /*af50*/  IMAD.U32 R37, R40, 0x10000, RZ ;  /* 0x0001000028257824 */ /* 0x000fe200078e00ff */
[----:B------:R-:W-:Y:S01]  /*af60*/  LOP3.LUT R38, R39, 0xffff0000, RZ, 0xc0, !PT ;  /* 0xffff000027267812 */ /* 0x000fe200078ec0ff */
[----:B------:R-:W-:Y:S01]  /*af70*/  IMAD.U32 R40, R61, 0x10000, RZ ;  /* 0x000100003d287824 */ /* 0x000fe200078e00ff */
        /* <DEDUP_REMOVED lines=8> */
[C---:B------:R-:W-:Y:S01]  /*b000*/  IMAD.U32 R41, R42.reuse, 0x10000, RZ ;  /* 0x000100002a297824 */ /* 0x040fe200078e00ff */
[----:B------:R-:W-:Y:S01]  /*b010*/  LOP3.LUT R27, R42, 0xffff0000, RZ, 0xc0, !PT ;  /* 0xffff00002a1b7812 */ /* 0x000fe200078ec0ff */
[----:B------:R-:W-:Y:S01]  /*b020*/  IMAD.U32 R40, R62, 0x10000, RZ ;  /* 0x000100003e287824 */ /* 0x000fe200078e00ff */
[----:B------:R-:W-:Y:S01]  /*b030*/  LOP3.LUT R42, R43, 0xffff0000, RZ, 0xc0, !PT ;  /* 0xffff00002b2a7812 */ /* 0x000fe200078ec0ff */
[----:B------:R-:W-:-:S02]  /*b040*/  IMAD.U32 R70, R4, 0x10000, RZ ;  /* 0x0001000004467824 */ /* 0x000fc400078e00ff */
[----:B------:R-:W-:Y:S01]  /*b050*/  FMUL.FTZ R74, R69, R72 ;  /* 0x00000048454a7220 */ /* 0x000fe20000410000 */
[----:B------:R-:W-:Y:S02]  /*b060*/  IMAD.U32 R43, R63, 0x10000, RZ ;  /* 0x000100003f2b7824 */ /* 0x000fe400078e00ff */
[----:B------:R-:W-:Y:S01]  /*b070*/  FMUL.FTZ R45, R67, R40 ;  /* 0x00000028432d7220 */ /* 0x000fe20000410000 */
[----:B------:R-:W-:Y:S01]  /*b080*/  FMUL.FTZ R69, R69, R70 ;  /* 0x0000004645457220 */ /* 0x000fe20000410000 */
[----:B------:R-:W-:Y:S01]  /*b090*/  LOP3.LUT R63, R63, 0xffff0000, RZ, 0xc0, !PT ;  /* 0xffff00003f3f7812 */ /* 0x000fe200078ec0ff */
[-C--:B------:R-:W-:Y:S01]  /*b0a0*/  FMUL.FTZ R73, R67, R43.reuse ;  /* 0x0000002b43497220 */ /* 0x080fe20000410000 */
[----:B------:R-:W-:Y:S01]  /*b0b0*/  LOP3.LUT R67, R61, 0xffff0000, RZ, 0xc0, !PT ;  /* 0xffff00003d437812 */ /* 0x000fe200078ec0ff */
[----:B------:R-:W-:Y:S01]  /*b0c0*/  FFMA.FTZ R45, R64, R43, R45 ;  /* 0x0000002b402d7223 */ /* 0x000fe2000001002d */
[C---:B------:R-:W-:Y:S01]  /*b0d0*/  FFMA.FTZ R61, R65.reuse, R72, R69 ;  /* 0x00000048413d7223 */ /* 0x040fe20000010045 */
[----:B------:R-:W-:Y:S01]  /*b0e0*/  FFMA.FTZ R43, R65, R70, -R74 ;  /* 0x00000046412b7223 */ /* 0x000fe2000001084a */
[----:B------:R-:W-:Y:S01]  /*b0f0*/  FMUL.FTZ R69, R66, R71 ;  /* 0x0000004742457220 */ /* 0x000fe20000410000 */
[----:B------:R-:W-:Y:S01]  /*b100*/  LOP3.LUT R65, R62, 0xffff0000, RZ, 0xc0, !PT ;  /* 0xffff00003e417812 */ /* 0x000fe200078ec0ff */
[----:B------:R-:W-:Y:S01]  /*b110*/  FFMA.FTZ R40, R64, R40, -R73 ;  /* 0x0000002840287223 */ /* 0x000fe20000010849 */
[-C--:B------:R-:W-:Y:S01]  /*b120*/  FMUL.FTZ R73, R66, R67.reuse ;  /* 0x0000004342497220 */ /* 0x080fe20000410000 */
[----:B------:R-:W-:Y:S01]  /*b130*/  FFMA.FTZ R66, R26, R67, -R69 ;  /* 0x000000431a427223 */ /* 0x000fe20000010845 */
[C---:B------:R-:W-:Y:S01]  /*b140*/  FMUL.FTZ R67, R68.reuse, R63 ;  /* 0x0000003f44437220 */ /* 0x040fe20000410000 */
[----:B------:R-:W-:Y:S01]  /*b150*/  FMUL.FTZ R68, R68, R65 ;  /* 0x0000004144447220 */ /* 0x000fe20000410000 */
[C---:B------:R-:W-:Y:S01]  /*b160*/  IMAD.U32 R64, R25.reuse, 0x10000, RZ ;  /* 0x0001000019407824 */ /* 0x040fe200078e00ff */
[----:B------:R-:W-:Y:S01]  /*b170*/  LOP3.LUT R25, R25, 0xffff0000, RZ, 0xc0, !PT ;  /* 0xffff000019197812 */ /* 0x000fe200078ec0ff */
[----:B------:R-:W-:-:S02]  /*b180*/  IMAD.U32 R62, R24, 0x10000, RZ ;  /* 0x00010000183e7824 */ /* 0x000fc400078e00ff */
[C---:B------:R-:W-:Y:S01]  /*b190*/  FFMA.FTZ R67, R36.reuse, R65, -R67 ;  /* 0x0000004124437223 */ /* 0x040fe20000010843 */
[----:B------:R-:W-:Y:S01]  /*b1a0*/  FFMA.FTZ R68, R36, R63, R68 ;  /* 0x0000003f24447223 */ /* 0x000fe20000010044 */
[C---:B------:R-:W-:Y:S01]  /*b1b0*/  FMUL.FTZ R70, R41.reuse, R64 ;  /* 0x0000004029467220 */ /* 0x040fe20000410000 */
[-C--:B------:R-:W-:Y:S01]  /*b1c0*/  FMUL.FTZ R36, R41, R62.reuse ;  /* 0x0000003e29247220 */ /* 0x080fe20000410000 */
[----:B------:R-:W-:Y:S01]  /*b1d0*/  LOP3.LUT R24, R24, 0xffff0000, RZ, 0xc0, !PT ;  /* 0xffff000018187812 */ /* 0x000fe200078ec0ff */
[----:B------:R-:W-:Y:S01]  /*b1e0*/  FFMA.FTZ R26, R26, R71, R73 ;  /* 0x000000471a1a7223 */ /* 0x000fe20000010049 */
[----:B------:R-:W-:Y:S01]  /*b1f0*/  LOP3.LUT R41, R5, 0xffff0000, RZ, 0xc0, !PT ;  /* 0xffff000005297812 */ /* 0x000fe200078ec0ff */
[C---:B------:R-:W-:Y:S01]  /*b200*/  FFMA.FTZ R70, R7.reuse, R62, -R70 ;  /* 0x0000003e07467223 */ /* 0x040fe20000010846 */
        /* <DEDUP_REMOVED lines=20> */
.L_x_10853:
[----:B------:R-:W-:Y:S05]  /*b350*/  BSYNC B1 ;  /* 0x0000000000017941 */ /* 0x000fea0003800000 */
.L_x_10852:
[----:B------:R-:W-:Y:S04]  /*b360*/  BSSY B1, `(.L_x_10854) ;  /* 0x0000075000017945 */ /* 0x000fe80003800000 */
[----:B------:R-:W-:Y:S05]  /*b370*/  @P1 BRA `(.L_x_10855) ;  /* 0x0000000400cc1947 */ /* 0x000fea0003800000 */
[----:B0-----:R-:W2:Y:S04]  /*b380*/  LDL R0, [R1+0x30] ;  /* 0x0000300001007983 */ /* 0x001ea80000100800 */
[----:B------:R-:W2:Y:S01]  /*b390*/  LDL.64 R4, [R1] ;  /* 0x0000000001047983 */ /* 0x000ea20000100a00 */
[----:B------:R-:W-:Y:S02]  /*b3a0*/  SHF.R.U64 R37, R28, 0x10, R29 ;  /* 0x000000101c257819 */ /* 0x000fe4000000121d */
[--C-:B------:R-:W-:Y:S02]  /*b3b0*/  SHF.R.U64 R28, R8, 0x10, R9.reuse ;  /* 0x00000010081c7819 */ /* 0x100fe40000001209 */
[----:B------:R-:W-:Y:S02]  /*b3c0*/  SHF.R.U32.HI R9, RZ, 0x10, R9 ;  /* 0x00000010ff097819 */ /* 0x000fe40000011609 */
[----:B------:R-:W-:-:S02]  /*b3d0*/  SHF.R.U64 R8, R10, 0x10, R11 ;  /* 0x000000100a087819 */ /* 0x000fc4000000120b */
[----:B------:R-:W-:Y:S02]  /*b3e0*/  SHF.R.U32.HI R11, RZ, 0x10, R11 ;  /* 0x00000010ff0b7819 */ /* 0x000fe4000001160b */
[----:B------:R-:W-:Y:S02]  /*b3f0*/  PRMT R53, R53, 0x5410, R28 ;  /* 0x0000541035357816 */ /* 0x000fe4000000001c */
[----:B------:R-:W-:Y:S02]  /*b400*/  SHF.R.U32.HI R36, RZ, 0x10, R29 ;  /* 0x00000010ff247819 */ /* 0x000fe4000001161d */
[----:B------:R-:W-:Y:S01]  /*b410*/  PRMT R58, R58, 0x5410, R37 ;  /* 0x000054103a3a7816 */ /* 0x000fe20000000025 */
[----:B------:R-:W-:Y:S01]  /*b420*/  IMAD.U32 R37, R53, 0x10000, RZ ;  /* 0x0001000035257824 */ /* 0x000fe200078e00ff */
[----:B------:R-:W-:Y:S02]  /*b430*/  PRMT R54, R54, 0x5410, R9 ;  /* 0x0000541036367816 */ /* 0x000fe40000000009 */
[----:B------:R-:W-:-:S02]  /*b440*/  PRMT R55, R55, 0x5410, R8 ;  /* 0x0000541037377816 */ /* 0x000fc40000000008 */
[----:B------:R-:W-:Y:S02]  /*b450*/  PRMT R56, R56, 0x5410, R11 ;  /* 0x0000541038387816 */ /* 0x000fe4000000000b */
[----:B------:R-:W-:Y:S01]  /*b460*/  PRMT R59, R59, 0x5410, R36 ;  /* 0x000054103b3b7816 */ /* 0x000fe20000000024 */
[----:B------:R-:W-:Y:S01]  /*b470*/  IMAD.U32 R36, R58, 0x10000, RZ ;  /* 0x000100003a247824 */ /* 0x000fe200078e00ff */
[----:B------:R-:W-:Y:S02]  /*b480*/  SHF.R.U64 R29, R30, 0x10, R31 ;  /* 0x000000101e1d7819 */ /* 0x000fe4000000121f */
[----:B------:R-:W-:Y:S02]  /*b490*/  LOP3.LUT R53, R53, 0xffff0000, RZ, 0xc0, !PT ;  /* 0xffff000035357812 */ /* 0x000fe400078ec0ff */
[----:B------:R-:W-:Y:S02]  /*b4a0*/  PRMT R60, R60, 0x5410, R29 ;  /* 0x000054103c3c7816 */ /* 0x000fe4000000001d */
[----:B------:R-:W-:-:S02]  /*b4b0*/  LOP3.LUT R58, R58, 0xffff0000, RZ, 0xc0, !PT ;  /* 0xffff00003a3a7812 */ /* 0x000fc400078ec0ff */
[----:B------:R-:W-:-:S04]  /*b4c0*/  SHF.R.U32.HI R30, RZ, 0x10, R31 ;  /* 0x00000010ff1e7819 */ /* 0x000fc8000001161f */
[----:B------:R-:W-:Y:S01]  /*b4d0*/  PRMT R57, R57, 0x5410, R30 ;  /* 0x0000541039397816 */ /* 0x000fe2000000001e */
[----:B--2---:R-:W-:-:S05]  /*b4e0*/  IMAD.IADD R0, R4, 0x1, R0 ;  /* 0x0000000104007824 */ /* 0x004fca00078e0200 */
[----:B------:R-:W-:-:S04]  /*b4f0*/  SHF.R.S32.HI R5, RZ, 0x1f, R0 ;  /* 0x0000001fff057819 */ /* 0x000fc80000011400 */
[CC--:B------:R-:W-:Y:S02]  /*b500*/  LEA.HI R4, R5.reuse, R0.reuse, RZ, 0x3 ;  /* 0x0000000005047211 */ /* 0x0c0fe400078f18ff */
[----:B------:R-:W-:Y:S02]  /*b510*/  LEA.HI R5, R5, R0, RZ, 0x5 ;  /* 0x0000000005057211 */ /* 0x000fe400078f28ff */
[--C-:B------:R-:W-:Y:S02]  /*b520*/  SHF.R.S32.HI R6, RZ, 0x3, R4.reuse ;  /* 0x00000003ff067819 */ /* 0x100fe40000011404 */
[----:B-----5:R-:W-:Y:S02]  /*b530*/  LOP3.LUT R4, R77, 0x18, R4, 0xf8, !PT ;  /* 0x000000184d047812 */ /* 0x020fe400078ef804 */
[----:B------:R-:W-:Y:S02]  /*b540*/  LEA.HI R0, R3, R6, RZ, 0x1d ;  /* 0x0000000603007211 */ /* 0x000fe400078fe8ff */
[----:B------:R-:W-:-:S02]  /*b550*/  SHF.R.S32.HI R6, RZ, 0x5, R5 ;  /* 0x00000005ff067819 */ /* 0x000fc40000011405 */
[----:B------:R-:W-:Y:S02]  /*b560*/  SHF.R.S32.HI R5, RZ, 0x1f, R0 ;  /* 0x0000001fff057819 */ /* 0x000fe40000011400 */
[----:B------:R-:W-:Y:S01]  /*b570*/  LOP3.LUT R7, R4, R75, RZ, 0x3c, !PT ;  /* 0x0000004b04077212 */ /* 0x000fe200078e3cff */
[----:B------:R-:W-:Y:S01]  /*b580*/  IMAD R6, R6, 0x1800, R76 ;  /* 0x0000180006067824 */ /* 0x000fe200078e024c */
[----:B------:R-:W-:Y:S01]  /*b590*/  LEA.HI R5, R5, R0, RZ, 0x2 ;  /* 0x0000000005057211 */ /* 0x000fe200078f10ff */
[----:B------:R-:W-:Y:S02]  /*b5a0*/  IMAD.SHL.U32 R0, R0, 0x8, RZ ;  /* 0x0000000800007824 */ /* 0x000fe400078e00ff */
[----:B------:R-:W-:Y:S01]  /*b5b0*/  IMAD.IADD R6, R6, 0x1, R7 ;  /* 0x0000000106067824 */ /* 0x000fe200078e0207 */
[----:B------:R-:W-:Y:S02]  /*b5c0*/  SHF.R.S32.HI R5, RZ, 0x2, R5 ;  /* 0x00000002ff057819 */ /* 0x000fe40000011405 */
[----:B------:R-:W-:-:S02]  /*b5d0*/  LOP3.LUT R4, R77, 0x18, R0, 0xf8, !PT ;  /* 0x000000184d047812 */ /* 0x000fc400078ef800 */
[----:B------:R-:W-:Y:S01]  /*b5e0*/  LEA R0, R6, UR38, 0x1 ;  /* 0x0000002606007c11 */ /* 0x000fe2000f8e08ff */
[----:B------:R-:W-:Y:S01]  /*b5f0*/  IMAD R5, R5, 0x1800, R76 ;  /* 0x0000180005057824 */ /* 0x000fe200078e024c */
[----:B------:R-:W-:-:S05]  /*b600*/  LOP3.LUT R4, R4, R75, RZ, 0x3c, !PT ;  /* 0x0000004b04047212 */ /* 0x000fca00078e3cff */
[----:B------:R-:W-:Y:S02]  /*b610*/  IMAD.IADD R25, R5, 0x1, R4 ;  /* 0x0000000105197824 */ /* 0x000fe400078e0204 */
        /* <DEDUP_REMOVED lines=19> */
[----:B------:R-:W-:Y:S01]  /*b750*/  FFMA.FTZ R39, R8, R36, -R39 ;  /* 0x0000002408277223 */ /* 0x000fe20000010827 */
[----:B------:R-:W-:-:S02]  /*b760*/  IMAD.U32 R36, R54, 0x10000, RZ ;  /* 0x0001000036247824 */ /* 0x000fc400078e00ff */
[----:B------:R-:W-:Y:S01]  /*b770*/  FFMA.FTZ R37, R8, R37, R7 ;  /* 0x0000002508257223 */ /* 0x000fe20000010007 */
[----:B------:R-:W-:Y:S01]  /*b780*/  IMAD.U32 R7, R59, 0x10000, RZ ;  /* 0x000100003b077824 */ /* 0x000fe200078e00ff */
[----:B------:R-:W-:Y:S01]  /*b790*/  LOP3.LUT R54, R54, 0xffff0000, RZ, 0xc0, !PT ;  /* 0xffff000036367812 */ /* 0x000fe200078ec0ff */
[----:B------:R-:W-:Y:S01]  /*b7a0*/  FMUL.FTZ R41, R29, R36 ;  /* 0x000000241d297220 */ /* 0x000fe20000410000 */
[----:B------:R-:W-:Y:S01]  /*b7b0*/  LOP3.LUT R8, R59, 0xffff0000, RZ, 0xc0, !PT ;  /* 0xffff00003b087812 */ /* 0x000fe200078ec0ff */
[-C--:B------:R-:W-:Y:S01]  /*b7c0*/  FMUL.FTZ R29, R29, R7.reuse ;  /* 0x000000071d1d7220 */ /* 0x080fe20000410000 */
[C---:B------:R-:W-:Y:S01]  /*b7d0*/  FFMA.FTZ R38, R9.reuse, R58, -R38 ;  /* 0x0000003a09267223 */ /* 0x040fe20000010826 */
[C---:B------:R-:W-:Y:S01]  /*b7e0*/  FFMA.FTZ R41, R10.reuse, R7, -R41 ;  /* 0x000000070a297223 */ /* 0x040fe20000010829 */
[----:B------:R-:W-:Y:S01]  /*b7f0*/  FFMA.FTZ R24, R9, R53, R24 ;  /* 0x0000003509187223 */ /* 0x000fe20000010018 */
[----:B------:R-:W-:Y:S01]  /*b800*/  FFMA.FTZ R29, R10, R36, R29 ;  /* 0x000000240a1d7223 */ /* 0x000fe2000001001d */
[----:B------:R-:W-:Y:S01]  /*b810*/  FMUL.FTZ R10, R25, R54 ;  /* 0x00000036190a7220 */ /* 0x000fe20000410000 */
[----:B------:R-:W-:-:S02]  /*b820*/  IMAD.U32 R30, R26, 0x10000, RZ ;  /* 0x000100001a1e7824 */ /* 0x000fc400078e00ff */
[-C--:B------:R-:W-:Y:S01]  /*b830*/  FMUL.FTZ R40, R25, R8.reuse ;  /* 0x0000000819287220 */ /* 0x080fe20000410000 */
[----:B------:R-:W-:Y:S02]  /*b840*/  IMAD.U32 R9, R55, 0x10000, RZ ;  /* 0x0001000037097824 */ /* 0x000fe400078e00ff */
[C---:B------:R-:W-:Y:S01]  /*b850*/  FFMA.FTZ R36, R5.reuse, R8, -R10 ;  /* 0x0000000805247223 */ /* 0x040fe2000001080a */
[----:B------:R-:W-:Y:S02]  /*b860*/  IMAD.U32 R7, R60, 0x10000, RZ ;  /* 0x000100003c077824 */ /* 0x000fe400078e00ff */
[----:B------:R-:W-:Y:S01]  /*b870*/  FFMA.FTZ R40, R5, R54, R40 ;  /* 0x0000003605287223 */ /* 0x000fe20000010028 */
[----:B------:R-:W-:Y:S02]  /*b880*/  IMAD.U32 R31, R27, 0x10000, RZ ;  /* 0x000100001b1f7824 */ /* 0x000fe400078e00ff */
[----:B----4-:R-:W-:Y:S01]  /*b890*/  FMUL.FTZ R42, R30, R9 ;  /* 0x000000091e2a7220 */ /* 0x010fe20000410000 */
[----:B------:R-:W-:-:S02]  /*b8a0*/  IMAD.U32 R10, R56, 0x10000, RZ ;  /* 0x00010000380a7824 */ /* 0x000fc400078e00ff */
[-C--:B------:R-:W-:Y:S01]  /*b8b0*/  FMUL.FTZ R30, R30, R7.reuse ;  /* 0x000000071e1e7220 */ /* 0x080fe20000410000 */
[----:B------:R-:W-:Y:S02]  /*b8c0*/  IMAD.U32 R8, R57, 0x10000, RZ ;  /* 0x0001000039087824 */ /* 0x000fe400078e00ff */
[----:B------:R-:W-:Y:S01]  /*b8d0*/  FFMA.FTZ R42, R11, R7, -R42 ;  /* 0x000000070b2a7223 */ /* 0x000fe2000001082a */
[----:B------:R-:W-:Y:S01]  /*b8e0*/  FMUL.FTZ R5, R31, R10 ;  /* 0x0000000a1f057220 */ /* 0x000fe20000410000 */
[----:B------:R-:W-:Y:S01]  /*b8f0*/  FFMA.FTZ R30, R11, R9, R30 ;  /* 0x000000090b1e7223 */ /* 0x000fe2000001001e */
[----:B------:R-:W-:Y:S01]  /*b900*/  LOP3.LUT R26, R26, 0xffff0000, RZ, 0xc0, !PT ;  /* 0xffff00001a1a7812 */ /* 0x000fe200078ec0ff */
[-C--:B------:R-:W-:Y:S01]  /*b910*/  FMUL.FTZ R31, R31, R8.reuse ;  /* 0x000000081f1f7220 */ /* 0x080fe20000410000 */
[----:B------:R-:W-:Y:S01]  /*b920*/  FFMA.FTZ R11, R28, R8, -R5 ;  /* 0x000000081c0b7223 */ /* 0x000fe20000010805 */
[----:B------:R-:W-:Y:S02]  /*b930*/  LOP3.LUT R55, R55, 0xffff0000, RZ, 0xc0, !PT ;  /* 0xffff000037377812 */ /* 0x000fe400078ec0ff */
[----:B------:R-:W-:Y:S01]  /*b940*/  LOP3.LUT R5, R60, 0xffff0000, RZ, 0xc0, !PT ;  /* 0xffff00003c057812 */ /* 0x000fe200078ec0ff */
[----:B------:R-:W-:Y:S01]  /*b950*/  FFMA.FTZ R31, R28, R10, R31 ;  /* 0x0000000a1c1f7223 */ /* 0x000fe2000001001f */
[----:B------:R-:W-:Y:S01]  /*b960*/  LOP3.LUT R27, R27, 0xffff0000, RZ, 0xc0, !PT ;  /* 0xffff00001b1b7812 */ /* 0x000fe200078ec0ff */
[----:B------:R-:W-:Y:S01]  /*b970*/  FMUL.FTZ R7, R26, R55 ;  /* 0x000000371a077220 */ /* 0x000fe20000410000 */
[----:B------:R-:W-:Y:S01]  /*b980*/  LOP3.LUT R56, R56, 0xffff0000, RZ, 0xc0, !PT ;  /* 0xffff000038387812 */ /* 0x000fe200078ec0ff */
[-C--:B------:R-:W-:Y:S01]  /*b990*/  FMUL.FTZ R26, R26, R5.reuse ;  /* 0x000000051a1a7220 */ /* 0x080fe20000410000 */
[----:B------:R-:W-:Y:S01]  /*b9a0*/  LOP3.LUT R57, R57, 0xffff0000, RZ, 0xc0, !PT ;  /* 0xffff000039397812 */ /* 0x000fe200078ec0ff */
[----:B------:R-:W-:Y:S01]  /*b9b0*/  FFMA.FTZ R7, R4, R5, -R7 ;  /* 0x0000000504077223 */ /* 0x000fe20000010807 */
[----:B------:R-:W-:Y:S01]  /*b9c0*/  F2FP.BF16.F32.PACK_AB R5, R36, R41 ;  /* 0x000000292405723e */ /* 0x000fe200000010ff */
[CC--:B------:R-:W-:Y:S01]  /*b9d0*/  FMUL.FTZ R9, R27.reuse, R56.reuse ;  /* 0x000000381b097220 */ /* 0x0c0fe20000410000 */
[----:B------:R-:W-:Y:S01]  /*b9e0*/  FFMA.FTZ R55, R4, R55, R26 ;  /* 0x0000003704377223 */ /* 0x000fe2000001001a */
[----:B------:R-:W-:Y:S01]  /*b9f0*/  FMUL.FTZ R27, R27, R57 ;  /* 0x000000391b1b7220 */ /* 0x000fe20000410000 */
[----:B------:R-:W-:Y:S01]  /*ba00*/  F2FP.BF16.F32.PACK_AB R4, R38, R39 ;  /* 0x000000272604723e */ /* 0x000fe200000010ff */
[----:B------:R-:W-:Y:S01]  /*ba10*/  FFMA.FTZ R26, R6, R57, -R9 ;  /* 0x00000039061a7223 */ /* 0x000fe20000010809 */
[----:B------:R-:W-:Y:S01]  /*ba20*/  F2FP.BF16.F32.PACK_AB R8, R24, R37 ;  /* 0x000000251808723e */ /* 0x000fe200000010ff */
[----:B------:R-:W-:Y:S01]  /*ba30*/  FFMA.FTZ R56, R6, R56, R27 ;  /* 0x0000003806387223 */ /* 0x000fe2000001001b */
[----:B------:R-:W-:-:S02]  /*ba40*/  F2FP.BF16.F32.PACK_AB R6, R7, R42 ;  /* 0x0000002a0706723e */ /* 0x000fc400000010ff */
[----:B------:R-:W-:Y:S02]  /*ba50*/  F2FP.BF16.F32.PACK_AB R7, R26, R11 ;  /* 0x0000000b1a07723e */ /* 0x000fe400000010ff */
[----:B------:R-:W-:Y:S02]  /*ba60*/  F2FP.BF16.F32.PACK_AB R9, R40, R29 ;  /* 0x0000001d2809723e */ /* 0x000fe400000010ff */
[----:B------:R-:W-:Y:S01]  /*ba70*/  F2FP.BF16.F32.PACK_AB R10, R55, R30 ;  /* 0x0000001e370a723e */ /* 0x000fe200000010ff */
[----:B------:R1:W-:Y:S01]  /*ba80*/  STS.128 [R0], R4 ;  /* 0x0000000400007388 */ /* 0x0003e20000000c00 */
[----:B------:R-:W-:-:S05]  /*ba90*/  F2FP.BF16.F32.PACK_AB R11, R56, R31 ;  /* 0x0000001f380b723e */ /* 0x000fca00000010ff */
[----:B------:R1:W-:Y:S02]  /*baa0*/  STS.128 [R20+0xc400], R8 ;  /* 0x00c4000814007388 */ /* 0x0003e40000000c00 */
.L_x_10855:
[----:B------:R-:W-:Y:S05]  /*bab0*/  BSYNC B1 ;  /* 0x0000000000017941 */ /* 0x000fea0003800000 */
.L_x_10854:
[----:B------:R-:W-:Y:S05]  /*bac0*/  @P2 BRA `(.L_x_10836) ;  /* 0x0000000400cc2947 */ /* 0x000fea0003800000 */
[----:B01----:R-:W2:Y:S04]  /*bad0*/  LDL R0, [R1+0x2c] ;  /* 0x00002c0001007983 */ /* 0x003ea80000100800 */
[----:B------:R-:W2:Y:S01]  /*bae0*/  LDL.64 R4, [R1] ;  /* 0x0000000001047983 */ /* 0x000ea20000100a00 */
[----:B------:R-:W-:Y:S02]  /*baf0*/  SHF.R.U64 R24, R32, 0x10, R33 ;  /* 0x0000001020187819 */ /* 0x000fe40000001221 */
[----:B------:R-:W-:Y:S02]  /*bb00*/  SHF.R.U64 R26, R12, 0x10, R13 ;  /* 0x000000100c1a7819 */ /* 0x000fe4000000120d */
[----:B------:R-:W-:Y:S02]  /*bb10*/  SHF.R.U64 R20, R34, 0x10, R35 ;  /* 0x0000001022147819 */ /* 0x000fe40000001223 */
[----:B------:R-:W-:-:S02]  /*bb20*/  PRMT R49, R49, 0x5410, R24 ;  /* 0x0000541031317816 */ /* 0x000fc40000000018 */
[----:B------:R-:W-:Y:S02]  /*bb30*/  PRMT R26, R21, 0x5410, R26 ;  /* 0x00005410151a7816 */ /* 0x000fe4000000001a */
[----:B------:R-:W-:Y:S01]  /*bb40*/  SHF.R.U32.HI R33, RZ, 0x10, R33 ;  /* 0x00000010ff217819 */ /* 0x000fe20000011621 */
[----:B------:R-:W-:Y:S01]  /*bb50*/  IMAD.U32 R27, R49, 0x10000, RZ ;  /* 0x00010000311b7824 */ /* 0x000fe200078e00ff */
[----:B------:R-:W-:Y:S01]  /*bb60*/  SHF.R.U32.HI R35, RZ, 0x10, R35 ;  /* 0x00000010ff237819 */ /* 0x000fe20000011623 */
[----:B------:R-:W-:Y:S01]  /*bb70*/  IMAD.U32 R29, R26, 0x10000, RZ ;  /* 0x000100001a1d7824 */ /* 0x000fe200078e00ff */
[----:B------:R-:W-:Y:S02]  /*bb80*/  SHF.R.U32.HI R13, RZ, 0x10, R13 ;  /* 0x00000010ff0d7819 */ /* 0x000fe4000001160d */
[----:B------:R-:W-:Y:S02]  /*bb90*/  SHF.R.U64 R12, R14, 0x10, R15 ;  /* 0x000000100e0c7819 */ /* 0x000fe4000000120f */
[----:B------:R-:W-:-:S02]  /*bba0*/  PRMT R51, R51, 0x5410, R20 ;  /* 0x0000541033337816 */ /* 0x000fc40000000014 */
[----:B------:R-:W-:Y:S02]  /*bbb0*/  PRMT R50, R50, 0x5410, R33 ;  /* 0x0000541032327816 */ /* 0x000fe40000000021 */
[----:B------:R-:W-:Y:S02]  /*bbc0*/  PRMT R52, R52, 0x5410, R35 ;  /* 0x0000541034347816 */ /* 0x000fe40000000023 */
[----:B------:R-:W-:Y:S02]  /*bbd0*/  PRMT R46, R46, 0x5410, R13 ;  /* 0x000054102e2e7816 */ /* 0x000fe4000000000d */
[----:B------:R-:W-:Y:S02]  /*bbe0*/  PRMT R47, R47, 0x5410, R12 ;  /* 0x000054102f2f7816 */ /* 0x000fe4000000000c */
[----:B------:R-:W-:Y:S02]  /*bbf0*/  LOP3.LUT R31, R26, 0xffff0000, RZ, 0xc0, !PT ;  /* 0xffff00001a1f7812 */ /* 0x000fe400078ec0ff */
[----:B------:R-:W-:-:S02]  /*bc00*/  LOP3.LUT R49, R49, 0xffff0000, RZ, 0xc0, !PT ;  /* 0xffff000031317812 */ /* 0x000fc400078ec0ff */
[----:B------:R-:W-:-:S04]  /*bc10*/  SHF.R.U32.HI R15, RZ, 0x10, R15 ;  /* 0x00000010ff0f7819 */ /* 0x000fc8000001160f */
[----:B------:R-:W-:Y:S01]  /*bc20*/  PRMT R48, R48, 0x5410, R15 ;  /* 0x0000541030307816 */ /* 0x000fe2000000000f */
[----:B--2---:R-:W-:-:S05]  /*bc30*/  IMAD.IADD R0, R4, 0x1, R0 ;  /* 0x0000000104007824 */ /* 0x004fca00078e0200 */
[----:B------:R-:W-:-:S04]  /*bc40*/  SHF.R.S32.HI R5, RZ, 0x1f, R0 ;  /* 0x0000001fff057819 */ /* 0x000fc80000011400 */
[CC--:B------:R-:W-:Y:S02]  /*bc50*/  LEA.HI R4, R5.reuse, R0.reuse, RZ, 0x3 ;  /* 0x0000000005047211 */ /* 0x0c0fe400078f18ff */
[----:B------:R-:W-:Y:S02]  /*bc60*/  LEA.HI R0, R5, R0, RZ, 0x5 ;  /* 0x0000000005007211 */ /* 0x000fe400078f28ff */
[----:B------:R-:W-:Y:S02]  /*bc70*/  SHF.R.S32.HI R6, RZ, 0x3, R4 ;  /* 0x00000003ff067819 */ /* 0x000fe40000011404 */
[----:B------:R-:W-:Y:S02]  /*bc80*/  SHF.R.S32.HI R5, RZ, 0x5, R0 ;  /* 0x00000005ff057819 */ /* 0x000fe40000011400 */
[----:B------:R-:W-:Y:S02]  /*bc90*/  LEA.HI R3, R3, R6, RZ, 0x1d ;  /* 0x0000000603037211 */ /* 0x000fe400078fe8ff */
[----:B-----5:R-:W-:Y:S01]  /*bca0*/  LOP3.LUT R4, R77, 0x18, R4, 0xf8, !PT ;  /* 0x000000184d047812 */ /* 0x020fe200078ef804 */
[----:B------:R-:W-:Y:S01]  /*bcb0*/  IMAD R5, R5, 0x1800, R76 ;  /* 0x0000180005057824 */ /* 0x000fe200078e024c */
[----:B------:R-:W-:-:S02]  /*bcc0*/  SHF.R.S32.HI R0, RZ, 0x1f, R3 ;  /* 0x0000001fff007819 */ /* 0x000fc40000011403 */
[----:B------:R-:W-:Y:S02]  /*bcd0*/  LOP3.LUT R4, R4, R75, RZ, 0x3c, !PT ;  /* 0x0000004b04047212 */ /* 0x000fe400078e3cff */
[----:B------:R-:W-:Y:S01]  /*bce0*/  LEA.HI R0, R0, R3, RZ, 0x2 ;  /* 0x0000000300007211 */ /* 0x000fe200078f10ff */
[----:B------:R-:W-:Y:S02]  /*bcf0*/  IMAD.SHL.U32 R3, R3, 0x8, RZ ;  /* 0x0000000803037824 */ /* 0x000fe400078e00ff */
[----:B------:R-:W-:Y:S01]  /*bd00*/  IMAD.IADD R5, R5, 0x1, R4 ;  /* 0x0000000105057824 */ /* 0x000fe200078e0204 */
[----:B------:R-:W-:Y:S02]  /*bd10*/  SHF.R.S32.HI R4, RZ, 0x2, R0 ;  /* 0x00000002ff047819 */ /* 0x000fe40000011400 */
[----:B------:R-:W-:Y:S02]  /*bd20*/  LOP3.LUT R3, R77, 0x18, R3, 0xf8, !PT ;  /* 0x000000184d037812 */ /* 0x000fe400078ef803 */
        /* <DEDUP_REMOVED lines=26> */
[C---:B------:R-:W-:Y:S01]  /*bed0*/  FMUL.FTZ R27, R8.reuse, R31 ;  /* 0x0000001f081b7220 */ /* 0x040fe20000410000 */
[-C--:B------:R-:W-:Y:S01]  /*bee0*/  FMUL.FTZ R29, R8, R49.reuse ;  /* 0x00000031081d7220 */ /* 0x080fe20000410000 */
[C---:B------:R-:W-:Y:S01]  /*bef0*/  FMUL.FTZ R8, R21.reuse, R20 ;  /* 0x0000001415087220 */ /* 0x040fe20000410000 */
[----:B------:R-:W-:Y:S01]  /*bf00*/  FMUL.FTZ R21, R21, R12 ;  /* 0x0000000c15157220 */ /* 0x000fe20000410000 */
[----:B------:R-:W-:Y:S01]  /*bf10*/  LOP3.LUT R50, R50, 0xffff0000, RZ, 0xc0, !PT ;  /* 0xffff000032327812 */ /* 0x000fe200078ec0ff */
[----:B------:R-:W-:Y:S02]  /*bf20*/  IMAD.U32 R24, R10, 0x10000, RZ ;  /* 0x000100000a187824 */ /* 0x000fe400078e00ff */
[C---:B------:R-:W-:Y:S01]  /*bf30*/  FFMA.FTZ R26, R4.reuse, R49, -R27 ;  /* 0x00000031041a7223 */ /* 0x040fe2000001081b */
[C---:B------:R-:W-:Y:S01]  /*bf40*/  FFMA.FTZ R20, R13.reuse, R20, R21 ;  /* 0x000000140d147223 */ /* 0x040fe20000010015 */
[----:B------:R-:W-:Y:S01]  /*bf50*/  FFMA.FTZ R28, R4, R31, R29 ;  /* 0x0000001f041c7223 */ /* 0x000fe2000001001d */
[----:B------:R-:W-:Y:S01]  /*bf60*/  FFMA.FTZ R12, R13, R12, -R8 ;  /* 0x0000000c0d0c7223 */ /* 0x000fe20000010808 */
[----:B------:R-:W-:-:S02]  /*bf70*/  IMAD.U32 R21, R47, 0x10000, RZ ;  /* 0x000100002f157824 */ /* 0x000fc400078e00ff */
[----:B------:R-:W-:Y:S01]  /*bf80*/  FMUL.FTZ R4, R9, R46 ;  /* 0x0000002e09047220 */ /* 0x000fe20000410000 */
[----:B------:R-:W-:Y:S02]  /*bf90*/  IMAD.U32 R13, R51, 0x10000, RZ ;  /* 0x00010000330d7824 */ /* 0x000fe400078e00ff */
[-C--:B------:R-:W-:Y:S01]  /*bfa0*/  FMUL.FTZ R30, R9, R50.reuse ;  /* 0x00000032091e7220 */ /* 0x080fe20000410000 */
[C---:B------:R-:W-:Y:S01]  /*bfb0*/  FMUL.FTZ R29, R24.reuse, R21 ;  /* 0x00000015181d7220 */ /* 0x040fe20000410000 */
[----:B------:R-:W-:Y:S01]  /*bfc0*/  FFMA.FTZ R9, R5, R50, -R4 ;  /* 0x0000003205097223 */ /* 0x000fe20000010804 */
[-C--:B------:R-:W-:Y:S01]  /*bfd0*/  FMUL.FTZ R24, R24, R13.reuse ;  /* 0x0000000d18187220 */ /* 0x080fe20000410000 */
[----:B------:R-:W-:Y:S02]  /*bfe0*/  IMAD.U32 R25, R11, 0x10000, RZ ;  /* 0x000100000b197824 */ /* 0x000fe400078e00ff */
[----:B------:R-:W-:Y:S01]  /*bff0*/  FFMA.FTZ R29, R14, R13, -R29 ;  /* 0x0000000d0e1d7223 */ /* 0x000fe2000001081d */
[----:B------:R-:W-:-:S02]  /*c000*/  IMAD.U32 R4, R52, 0x10000, RZ ;  /* 0x0001000034047824 */ /* 0x000fc400078e00ff */
[----:B------:R-:W-:Y:S01]  /*c010*/  FFMA.FTZ R24, R14, R21, R24 ;  /* 0x000000150e187223 */ /* 0x000fe20000010018 */
[----:B------:R-:W-:Y:S01]  /*c020*/  IMAD.U32 R8, R48, 0x10000, RZ ;  /* 0x0001000030087824 */ /* 0x000fe200078e00ff */
[----:B------:R-:W-:Y:S01]  /*c030*/  LOP3.LUT R10, R10, 0xffff0000, RZ, 0xc0, !PT ;  /* 0xffff00000a0a7812 */ /* 0x000fe200078ec0ff */
[----:B------:R-:W-:Y:S01]  /*c040*/  FFMA.FTZ R27, R5, R46, R30 ;  /* 0x0000002e051b7223 */ /* 0x000fe2000001001e */
[----:B------:R-:W-:Y:S01]  /*c050*/  LOP3.LUT R11, R11, 0xffff0000, RZ, 0xc0, !PT ;  /* 0xffff00000b0b7812 */ /* 0x000fe200078ec0ff */
[----:B------:R-:W-:Y:S01]  /*c060*/  FMUL.FTZ R14, R25, R4 ;  /* 0x00000004190e7220 */ /* 0x000fe20000410000 */
[----:B------:R-:W-:Y:S01]  /*c070*/  LOP3.LUT R47, R47, 0xffff0000, RZ, 0xc0, !PT ;  /* 0xffff00002f2f7812 */ /* 0x000fe200078ec0ff */
[-C--:B------:R-:W-:Y:S01]  /*c080*/  FMUL.FTZ R30, R25, R8.reuse ;  /* 0x00000008191e7220 */ /* 0x080fe20000410000 */
[----:B------:R-:W-:Y:S01]  /*c090*/  LOP3.LUT R48, R48, 0xffff0000, RZ, 0xc0, !PT ;  /* 0xffff000030307812 */ /* 0x000fe200078ec0ff */
[----:B------:R-:W-:Y:S01]  /*c0a0*/  FFMA.FTZ R14, R15, R8, R14 ;  /* 0x000000080f0e7223 */ /* 0x000fe2000001000e */
[----:B------:R-:W-:Y:S01]  /*c0b0*/  LOP3.LUT R51, R51, 0xffff0000, RZ, 0xc0, !PT ;  /* 0xffff000033337812 */ /* 0x000fe200078ec0ff */
[----:B------:R-:W-:Y:S01]  /*c0c0*/  FFMA.FTZ R30, R15, R4, -R30 ;  /* 0x000000040f1e7223 */ /* 0x000fe2000001081e */
[----:B------:R-:W-:Y:S01]  /*c0d0*/  LOP3.LUT R52, R52, 0xffff0000, RZ, 0xc0, !PT ;  /* 0xffff000034347812 */ /* 0x000fe200078ec0ff */
[C---:B------:R-:W-:Y:S01]  /*c0e0*/  FMUL.FTZ R5, R10.reuse, R47 ;  /* 0x0000002f0a057220 */ /* 0x040fe20000410000 */
[----:B------:R-:W-:Y:S01]  /*c0f0*/  FMUL.FTZ R8, R11, R48 ;  /* 0x000000300b087220 */ /* 0x000fe20000410000 */
[----:B------:R-:W-:-:S02]  /*c100*/  FMUL.FTZ R4, R10, R51 ;  /* 0x000000330a047220 */ /* 0x000fc40000410000 */
[-C--:B------:R-:W-:Y:S01]  /*c110*/  FMUL.FTZ R13, R11, R52.reuse ;  /* 0x000000340b0d7220 */ /* 0x080fe20000410000 */
[C---:B------:R-:W-:Y:S01]  /*c120*/  FFMA.FTZ R10, R6.reuse, R51, -R5 ;  /* 0x00000033060a7223 */ /* 0x040fe20000010805 */
[C---:B------:R-:W-:Y:S01]  /*c130*/  FFMA.FTZ R11, R7.reuse, R52, -R8 ;  /* 0x00000034070b7223 */ /* 0x040fe20000010808 */
        /* <DEDUP_REMOVED lines=12> */
.L_x_10836:
[----:B------:R-:W-:Y:S05]  /*c200*/  BSYNC B0 ;  /* 0x0000000000007941 */ /* 0x000fea0003800000 */
.L_x_10829:
        /* <DEDUP_REMOVED lines=8> */
.L_x_10827:
[----:B0--3--:R-:W-:-:S05]  /*c290*/  IMAD.U32 R0, RZ, RZ, UR37 ;  /* 0x00000025ff007e24 */ /* 0x009fca000f8e00ff */
[----:B------:R-:W-:-:S13]  /*c2a0*/  ISETP.NE.AND P0, PT, R0, 0x3, PT ;  /* 0x000000030000780c */ /* 0x000fda0003f05270 */
[----:B------:R-:W-:Y:S05]  /*c2b0*/  @!P0 BRA `(.L_x_10856) ;  /* 0x0000000000048947 */ /* 0x000fea0003800000 */
[----:B------:R-:W-:Y:S01]  /*c2c0*/  BPT.TRAP 0x1 ;  /* 0x000000040000795c */ /* 0x000fe20000300000 */
.L_x_10856:
[----:B------:R-:W-:Y:S01]  /*c2d0*/  IMAD R0, R16, 0x8, R2 ;  /* 0x0000000810007824 */ /* 0x000fe200078e0202 */
[----:B-12-4-:R-:W-:-:S04]  /*c2e0*/  SHF.L.U32 R3, R19, 0x1f, RZ ;  /* 0x0000001f13037819 */ /* 0x016fc800000006ff */
[----:B------:R0:W1:Y:S01]  /*c2f0*/  SYNCS.PHASECHK.TRANS64.TRYWAIT P2, [R0+URZ+0x2d830], R3 ;  /* 0x02d83003000075a7 */ /* 0x000062000804017f */
[----:B------:R-:W-:Y:S05]  /*c300*/  @!P0 BRA `(.L_x_10857) ;  /* 0x0000000000048947 */ /* 0x000fea0003800000 */
[----:B------:R-:W-:Y:S01]  /*c310*/  BPT.TRAP 0x1 ;  /* 0x000000040000795c */ /* 0x000fe20000300000 */
.L_x_10857:
[----:B------:R-:W2:Y:S02]  /*c320*/  S2R R4, SR_TID.X ;  /* 0x0000000000047919 */ /* 0x000ea40000002100 */
[----:B--2---:R-:W-:-:S04]  /*c330*/  LOP3.LUT R4, R4, 0x7f, RZ, 0xc0, !PT ;  /* 0x0000007f04047812 */ /* 0x004fc800078ec0ff */
[----:B------:R-:W-:Y:S01]  /*c340*/  ISETP.NE.AND P1, PT, R4, RZ, PT ;  /* 0x000000ff0400720c */ /* 0x000fe20003f25270 */
[----:B-1----:R-:W-:-:S12]  /*c350*/  @P2 BRA `(.L_x_10858) ;  /* 0x0000000000082947 */ /* 0x002fd80003800000 */
[----:B------:R-:W1:Y:S02]  /*c360*/  SYNCS.PHASECHK.TRANS64.TRYWAIT P2, [R0+URZ+0x2d830], R3 ;  /* 0x02d83003000075a7 */ /* 0x000e64000804017f */
[----:B-1----:R-:W-:Y:S05]  /*c370*/  @!P2 BRA `(.L_x_10859) ;  /* 0x000001900070a947 */ /* 0x002fea0003800000 */
.L_x_10858:
[----:B------:R-:W-:Y:S05]  /*c380*/  WARPSYNC.ALL ;  /* 0x0000000000007948 */ /* 0x000fea0003800000 */
[----:B01----:R-:W-:Y:S01]  /*c390*/  VIADD R3, R2, 0x15400 ;  /* 0x0001540002037836 */ /* 0x003fe20000000000 */
[----:B------:R-:W-:-:S04]  /*c3a0*/  LOP3.LUT R12, R44, 0x10000, RZ, 0xfc, !PT ;  /* 0x000100002c0c7812 */ /* 0x000fc800078efcff */
[----:B------:R-:W-:-:S04]  /*c3b0*/  SHF.R.U32.HI R3, RZ, 0x4, R3 ;  /* 0x00000004ff037819 */ /* 0x000fc80000011603 */
[----:B------:R-:W-:-:S04]  /*c3c0*/  LOP3.LUT R3, R3, 0x3fff, RZ, 0xc0, !PT ;  /* 0x00003fff03037812 */ /* 0x000fc800078ec0ff */
[----:B------:R-:W-:Y:S01]  /*c3d0*/  LOP3.LUT R4, R3, 0x10000, RZ, 0xfc, !PT ;  /* 0x0001000003047812 */ /* 0x000fe200078efcff */
[----:B------:R-:W-:Y:S02]  /*c3e0*/  IMAD.MOV.U32 R13, RZ, RZ, -0x7fffffe0 ;  /* 0x80000020ff0d7424 */ /* 0x000fe400078e00ff */
[----:B------:R-:W-:Y:S01]  /*c3f0*/  IMAD.MOV.U32 R5, RZ, RZ, -0x7fffffe0 ;  /* 0x80000020ff057424 */ /* 0x000fe200078e00ff */
[C---:B------:R-:W-:Y:S01]  /*c400*/  R2UR UR4, R12.reuse ;  /* 0x000000000c0472ca */ /* 0x040fe200000e0000 */
[----:B------:R0:W-:Y:S01]  /*c410*/  STL [R1+0x8], R4 ;  /* 0x0000080401007387 */ /* 0x0001e20000100800 */
[----:B------:R-:W-:Y:S01]  /*c420*/  R2UR UR5, R13 ;  /* 0x000000000d0572ca */ /* 0x000fe200000e0000 */
[----:B-----5:R-:W-:Y:S01]  /*c430*/  WARPGROUP.ARRIVE ;  /* 0x00000000000079c5 */ /* 0x020fe20000000000 */
[----:B------:R-:W-:Y:S01]  /*c440*/  R2UR UR7, R5 ;  /* 0x00000000050772ca */ /* 0x000fe200000e0000 */
[----:B------:R-:W-:Y:S01]  /*c450*/  VIADD R152, R12, 0x2 ;  /* 0x000000020c987836 */ /* 0x000fe20000000000 */
[----:B------:R-:W2:Y:S01]  /*c460*/  LDL R8, [R1+0x44] ;  /* 0x0000440001087983 */ /* 0x000ea20000100800 */
[----:B------:R-:W-:Y:S01]  /*c470*/  IMAD.MOV.U32 R153, RZ, RZ, -0x7fffffe0 ;  /* 0x80000020ff997424 */ /* 0x000fe200078e00ff */
[----:B------:R-:W1:Y:S01]  /*c480*/  LDC R3, c[0x0][0x448] ;  /* 0x00011200ff037b82 */ /* 0x000e620000000800 */
[----:B------:R-:W-:Y:S01]  /*c490*/  IMAD.MOV.U32 R7, RZ, RZ, -0x7fffffe0 ;  /* 0x80000020ff077424 */ /* 0x000fe200078e00ff */
[----:B------:R-:W2:Y:S01]  /*c4a0*/  LDL R91, [R1+0x1c] ;  /* 0x00001c00015b7983 */ /* 0x000ea20000100800 */
[----:B0-----:R-:W-:-:S05]  /*c4b0*/  IMAD R4, R16, 0x600, R4 ;  /* 0x0000060010047824 */ /* 0x001fca00078e0204 */
[----:B------:R-:W-:-:S13]  /*c4c0*/  R2UR UR6, R4 ;  /* 0x00000000040672ca */ /* 0x000fda00000e0000 */
[----:B------:R-:W-:Y:S01]  /*c4d0*/  HGMMA.64x128x16.F32.BF16 R24, gdesc[UR4], RZ, !UPT, gsb0 ;  /* 0x01e00000041879f0 */ /* 0x000fe2000c0018ff */
[----:B------:R-:W-:Y:S01]  /*c4e0*/  VIADD R6, R4, 0x2 ;  /* 0x0000000204067836 */ /* 0x000fe20000000000 */
[----:B------:R-:W-:Y:S02]  /*c4f0*/  R2UR UR4, R152 ;  /* 0x00000000980472ca */ /* 0x000fe400000e0000 */
[----:B------:R-:W-:Y:S02]  /*c500*/  R2UR UR5, R153 ;  /* 0x00000000990572ca */ /* 0x000fe400000e0000 */
[----:B------:R-:W-:Y:S02]  /*c510*/  R2UR UR6, R6 ;  /* 0x00000000060672ca */ /* 0x000fe400000e0000 */
[----:B------:R-:W-:Y:S01]  /*c520*/  R2UR UR7, R7 ;  /* 0x00000000070772ca */ /* 0x000fe200000e0000 */
[----:B------:R-:W-:Y:S02]  /*c530*/  VIADD R150, R12, 0x300 ;  /* 0x000003000c967836 */ /* 0x000fe40000000000 */
[----:B------:R-:W-:-:S02]  /*c540*/  VIADD R6, R4, 0x200 ;  /* 0x0000020004067836 */ /* 0x000fc40000000000 */
[----:B------:R-:W-:Y:S02]  /*c550*/  IMAD.MOV.U32 R151, RZ, RZ, -0x7fffffe0 ;  /* 0x80000020ff977424 */ /* 0x000fe400078e00ff */
[----:B------:R-:W-:Y:S01]  /*c560*/  IMAD.MOV.U32 R7, RZ, RZ, -0x7fffffe0 ;  /* 0x80000020ff077424 */ /* 0x000fe200078e00ff */
[----:B------:R-:W-:Y:S02]  /*c570*/  WARPGROUP.DEPBAR.LE gsb0, 0x0 ;  /* 0x00008000000079c5 */ /* 0x000fe40000010000 */
[----:B------:R-:W-:-:S06]  /*c580*/  WARPGROUP.ARRIVE ;  /* 0x00000000000079c5 */ /* 0x000fcc0000000000 */
[----:B------:R-:W-:Y:S01]  /*c590*/  HGMMA.64x128x16.F32.BF16 R24, gdesc[UR4], R24, gsb0 ;  /* 0x01e00000041879f0 */ /* 0x000fe20008001818 */
        /* <DEDUP_REMOVED lines=36> */
[----:B------:R-:W-:Y:S02]  /*c7e0*/  R2UR UR7, R5 ;  /* 0x00000000050772ca */ /* 0x000fe400000e0000 */
[----:B-1----:R-:W-:-:S13]  /*c7f0*/  ISETP.NE.AND P2, PT, R3, 0x1, PT ;  /* 0x000000010300780c */ /* 0x002fda0003f45270 */
[----:B------:R-:W0:Y:S08]  /*c800*/  @P2 LDC R4, c[0x0][0x44c] ;  /* 0x00011300ff042b82 */ /* 0x000e300000000800 */
[----:B------:R-:W1:Y:S01]  /*c810*/  @P2 LDC R6, c[0x0][0x450] ;  /* 0x00011400ff062b82 */ /* 0x000e620000000800 */
[----:B--2---:R-:W-:Y:S01]  /*c820*/  IMAD.IADD R9, R8, 0x1, R91 ;  /* 0x0000000108097824 */ /* 0x004fe200078e025b */
[----:B------:R-:W-:-:S02]  /*c830*/  WARPGROUP.DEPBAR.LE gsb0, 0x0 ;  /* 0x00008000000079c5 */ /* 0x000fc40000010000 */
[----:B------:R-:W-:-:S06]  /*c840*/  WARPGROUP.ARRIVE ;  /* 0x00000000000079c5 */ /* 0x000fcc0000000000 */
[----:B------:R-:W-:Y:S01]  /*c850*/  HGMMA.64x128x16.F32.BF16 R24, gdesc[UR4], R24, gsb0 ;  /* 0x01e00000041879f0 */ /* 0x000fe20008001818 */
[----:B0-----:R-:W-:Y:S01]  /*c860*/  @P2 IMAD.HI.U32 R3, R9, R4, RZ ;  /* 0x0000000409032227 */ /* 0x001fe200078e00ff */
[----:B------:R-:W-:Y:S01]  /*c870*/  ULDC.64 UR4, c[0x0][0x9e0] ;  /* 0x0002780000047ab9 */ /* 0x000fe20000000a00 */
[----:B------:R-:W-:-:S03]  /*c880*/  ULDC UR6, c[0x0][0x9dc] ;  /* 0x0002770000067ab9 */ /* 0x000fc60000000800 */
[----:B-1----:R-:W-:Y:S01]  /*c890*/  @P2 SHF.R.U32.HI R9, RZ, R6, R3 ;  /* 0x00000006ff092219 */ /* 0x002fe20000011603 */
[----:B------:R-:W-:Y:S02]  /*c8a0*/  @!P1 VIADD R0, R0, 0x2d840 ;  /* 0x0002d84000009836 */ /* 0x000fe40000000000 */
[----:B------:R-:W-:Y:S02]  /*c8b0*/  IMAD.MOV.U32 R3, RZ, RZ, -0x80 ;  /* 0xffffff80ff037424 */ /* 0x000fe400078e00ff */
[----:B------:R-:W0:Y:S01]  /*c8c0*/  SHFL.IDX PT, R20, R9, RZ, 0x1c1f ;  /* 0x001c1fff09147589 */ /* 0x000e2200000e0000 */
[----:B------:R-:W-:Y:S01]  /*c8d0*/  UISETP.GE.AND UP0, UPT, UR5, 0x1, UPT ;  /* 0x000000010500788c */ /* 0x000fe2000bf06270 */
[----:B------:R-:W-:Y:S01]  /*c8e0*/  @!P1 PRMT R0, RZ, 0x654, R0 ;  /* 0x00000654ff009816 */ /* 0x000fe20000000000 */
[----:B------:R-:W-:Y:S02]  /*c8f0*/  IMAD R8, R88, R3, 0x80 ;  /* 0x0000008058087424 */ /* 0x000fe400078e0203 */
[----:B------:R-:W-:-:S02]  /*c900*/  IMAD.U32 R10, RZ, RZ, UR6 ;  /* 0x00000006ff0a7e24 */ /* 0x000fc4000f8e00ff */
[----:B------:R-:W-:-:S03]  /*c910*/  PLOP3.LUT P3, PT, PT, PT, UP0, 0x40, 0x0 ;  /* 0x000000000000781c */ /* 0x000fc60003f6e808 */
[----:B------:R-:W-:Y:S02]  /*c920*/  LOP3.LUT R7, RZ, R10, RZ, 0x33, !PT ;  /* 0x0000000aff077212 */ /* 0x000fe400078e33ff */
[C-C-:B------:R-:W-:Y:S02]  /*c930*/  IADD3 R5, -R137.reuse, R139, R8.reuse ;  /* 0x0000008b89057210 */ /* 0x140fe40007ffe108 */
[----:B------:R-:W-:Y:S01]  /*c940*/  LEA R4, R88, 0xffffff80, 0x7 ;  /* 0xffffff8058047811 */ /* 0x000fe200078e38ff */
[----:B------:R-:W-:Y:S02]  /*c950*/  WARPGROUP.DEPBAR.LE gsb0, 0x0 ;  /* 0x00008000000079c5 */ /* 0x000fe40000010000 */
[----:B------:R1:W-:Y:S02]  /*c960*/  @!P1 SYNCS.ARRIVE.TRANS64.RED.A1T0 RZ, [R0+URZ], RZ ;  /* 0x000000ff00ff99a7 */ /* 0x0003e4000810043f */
[----:B-1----:R-:W-:-:S04]  /*c970*/  IADD3 R0, -R137, 0x1, R8 ;  /* 0x0000000189007810 */ /* 0x002fc80007ffe108 */
[----:B------:R-:W-:-:S05]  /*c980*/  IADD3 R0, -R138, R0, R139 ;  /* 0x000000008a007210 */ /* 0x000fca0007ffe18b */
[C---:B------:R-:W-:Y:S02]  /*c990*/  VIADD R6, R0.reuse, UR4 ;  /* 0x0000000400067c36 */ /* 0x040fe40008000000 */
[----:B------:R-:W-:-:S03]  /*c9a0*/  IMAD.IADD R7, R0, 0x1, R7 ;  /* 0x0000000100077824 */ /* 0x000fc600078e0207 */
[----:B0-----:R-:W-:Y:S01]  /*c9b0*/  VIADDMNMX R3, R20, R6, R5, PT ;  /* 0x0000000614037246 */ /* 0x001fe20003800105 */
[----:B------:R-:W-:Y:S01]  /*c9c0*/  IMAD.IADD R0, R7, 0x1, R20 ;  /* 0x0000000107007824 */ /* 0x000fe200078e0214 */
        /* <DEDUP_REMOVED lines=13> */
.L_x_10862:
[----:B------:R-:W-:-:S06]  /*caa0*/  UISETP.NE.AND UP1, UPT, UR5, 0x1, UPT ;  /* 0x000000010500788c */ /* 0x000fcc000bf25270 */
[----:B------:R-:W-:-:S05]  /*cab0*/  PLOP3.LUT P3, PT, PT, PT, UP1, 0x80, 0x0 ;  /* 0x000000000000781c */ /* 0x000fca0003f6f018 */
[----:B------:R-:W-:-:S08]  /*cac0*/  @UP1 ULDC.64 UR6, c[0x0][0x9e8] ;  /* 0x00027a0000061ab9 */ /* 0x000fd00000000a00 */
[----:B------:R-:W-:-:S05]  /*cad0*/  @P3 IMAD.HI.U32 R20, R11, UR6, RZ ;  /* 0x000000060b143c27 */ /* 0x000fca000f8e00ff */
[----:B------:R-:W-:-:S07]  /*cae0*/  @P3 SHF.R.U32.HI R11, RZ, UR7, R20 ;  /* 0x00000007ff0b3c19 */ /* 0x000fce0008011614 */
.L_x_10863:
[----:B------:R-:W-:Y:S05]  /*caf0*/  BSYNC B0 ;  /* 0x0000000000007941 */ /* 0x000fea0003800000 */
.L_x_10861:
[----:B------:R-:W-:-:S04]  /*cb00*/  IMAD R20, R11, UR5, -R4 ;  /* 0x000000050b147c24 */ /* 0x000fc8000f8e0a04 */
[----:B------:R-:W-:-:S05]  /*cb10*/  IMAD.IADD R20, R20, 0x1, -R137 ;  /* 0x0000000114147824 */ /* 0x000fca00078e0a89 */
[----:B------:R-:W-:Y:S02]  /*cb20*/  VIMNMX R0, R0, R20, !PT ;  /* 0x0000001400007248 */ /* 0x000fe40007fe0100 */
[----:B------:R-:W-:-:S07]  /*cb30*/  VIADDMNMX R3, R20, UR5, R3, PT ;  /* 0x0000000514037c46 */ /* 0x000fce000b800103 */
.L_x_10860:
[C---:B------:R-:W-:Y:S02]  /*cb40*/  ISETP.GE.AND P3, PT, R8.reuse, 0x2, PT ;  /* 0x000000020800780c */ /* 0x040fe40003f66270 */
[----:B------:R-:W-:Y:S02]  /*cb50*/  ISETP.GE.AND P5, PT, R8, 0x9, PT ;  /* 0x000000090800780c */ /* 0x000fe40003fa6270 */
[----:B------:R-:W-:Y:S02]  /*cb60*/  ISETP.GT.AND P4, PT, R0, 0x1, !P3 ;  /* 0x000000010000780c */ /* 0x000fe40005f84270 */
[----:B------:R-:W-:Y:S02]  /*cb70*/  LOP3.LUT R18, R18, 0xfffffffd, RZ, 0xc0, !PT ;  /* 0xfffffffd12127812 */ /* 0x000fe400078ec0ff */
[----:B------:R-:W-:-:S04]  /*cb80*/  ISETP.LT.OR P4, PT, R3, 0x2, P4 ;  /* 0x000000020300780c */ /* 0x000fc80002781670 */
[----:B------:R-:W-:Y:S02]  /*cb90*/  FSEL R25, R25, -INF , !P4 ;  /* 0xff80000019197808 */ /* 0x000fe40006000000 */
[----:B------:R-:W-:Y:S02]  /*cba0*/  ISETP.GT.AND P4, PT, R0, 0x8, !P5 ;  /* 0x000000080000780c */ /* 0x000fe40006f84270 */
[----:B------:R-:W-:Y:S02]  /*cbb0*/  @P5 LOP3.LUT R18, R18, 0x2, RZ, 0xfc, !PT ;  /* 0x0000000212125812 */ /* 0x000fe400078efcff */
[----:B------:R-:W-:Y:S02]  /*cbc0*/  ISETP.GE.AND P5, PT, R8, 0xa, PT ;  /* 0x0000000a0800780c */ /* 0x000fe40003fa6270 */
[----:B------:R-:W-:Y:S02]  /*cbd0*/  ISETP.LT.OR P4, PT, R3, 0x9, P4 ;  /* 0x000000090300780c */ /* 0x000fe40002781670 */
[----:B------:R-:W-:-:S02]  /*cbe0*/  LOP3.LUT R18, R18, 0xfffffffb, RZ, 0xc0, !PT ;  /* 0xfffffffb12127812 */ /* 0x000fc400078ec0ff */
        /* <DEDUP_REMOVED lines=176> */
[----:B------:R-:W-:Y:S02]  /*d6f0*/  PLOP3.LUT P6, PT, PT, PT, UP0, 0x40, 0x0 ;  /* 0x000000000000781c */ /* 0x000fe40003fce808 */
[----:B0-----:R-:W-:Y:S01]  /*d700*/  VIADDMNMX R5, R0, R6, R5, PT ;  /* 0x0000000600057246 */ /* 0x001fe20003800105 */
[----:B------:R-:W-:-:S10]  /*d710*/  IMAD.IADD R7, R7, 0x1, R0 ;  /* 0x0000000107077824 */ /* 0x000fd400078e0200 */
        /* <DEDUP_REMOVED lines=14> */
.L_x_10866:
[----:B------:R-:W-:-:S06]  /*d800*/  UISETP.NE.AND UP1, UPT, UR5, 0x1, UPT ;  /* 0x000000010500788c */ /* 0x000fcc000bf25270 */
[----:B------:R-:W-:-:S05]  /*d810*/  PLOP3.LUT P6, PT, PT, PT, UP1, 0x80, 0x0 ;  /* 0x000000000000781c */ /* 0x000fca0003fcf018 */
[----:B------:R-:W-:-:S08]  /*d820*/  @UP1 ULDC.64 UR6, c[0x0][0x9e8] ;  /* 0x00027a0000061ab9 */ /* 0x000fd00000000a00 */
[----:B------:R-:W-:Y:S01]  /*d830*/  @P6 IMAD.HI.U32 R0, R3, UR6, RZ ;  /* 0x0000000603006c27 */ /* 0x000fe2000f8e00ff */
[----:B------:R-:W-:-:S13]  /*d840*/  PLOP3.LUT P6, PT, PT, PT, UP1, 0x80, 0x0 ;  /* 0x000000000000781c */ /* 0x000fda0003fcf018 */
[----:B------:R-:W-:-:S07]  /*d850*/  @P6 SHF.R.U32.HI R3, RZ, UR7, R0 ;  /* 0x00000007ff036c19 */ /* 0x000fce0008011600 */
.L_x_10867:
[----:B------:R-:W-:Y:S05]  /*d860*/  BSYNC B0 ;  /* 0x0000000000007941 */ /* 0x000fea0003800000 */
.L_x_10865:
[----:B------:R-:W-:-:S04]  /*d870*/  IMAD R4, R3, UR5, -R4 ;  /* 0x0000000503047c24 */ /* 0x000fc8000f8e0a04 */
[----:B------:R-:W-:-:S05]  /*d880*/  IMAD.IADD R4, R4, 0x1, -R137 ;  /* 0x0000000104047824 */ /* 0x000fca00078e0a89 */
[----:B------:R-:W-:Y:S02]  /*d890*/  VIMNMX R7, R7, R4, !PT ;  /* 0x0000000407077248 */ /* 0x000fe40007fe0100 */
[----:B------:R-:W-:-:S07]  /*d8a0*/  VIADDMNMX R5, R4, UR5, R5, PT ;  /* 0x0000000504057c46 */ /* 0x000fce000b800105 */
.L_x_10864:
[----:B------:R-:W-:Y:S01]  /*d8b0*/  ISETP.GT.AND P3, PT, R7, 0x1, !P3 ;  /* 0x000000010700780c */ /* 0x000fe20005f64270 */
[----:B------:R-:W-:Y:S01]  /*d8c0*/  ULDC UR39, c[0x0][0x988] ;  /* 0x0002620000277ab9 */ /* 0x000fe20000000800 */
[----:B------:R-:W2:Y:S01]  /*d8d0*/  LDL R92, [R1+0x20] ;  /* 0x00002000015c7983 */ /* 0x000ea20000100800 */
[----:B------:R-:W-:Y:S02]  /*d8e0*/  LOP3.LUT P6, RZ, R18, 0x2000000, RZ, 0xc0, !PT ;  /* 0x0200000012ff7812 */ /* 0x000fe400078cc0ff */
        /* <DEDUP_REMOVED lines=76> */
[C---:B------:R-:W-:Y:S01]  /*ddb0*/  ISETP.GT.AND P4, PT, R7.reuse, 0x71, !P4 ;  /* 0x000000710700780c */ /* 0x040fe20006784270 */
[----:B------:R-:W0:Y:S01]  /*ddc0*/  SHFL.BFLY PT, R3, R4, 0x2, 0x1f ;  /* 0x0c401f0004037f89 */ /* 0x000e2200000e0000 */
[----:B------:R-:W-:Y:S02]  /*ddd0*/  FSEL R50, R50, -INF , !P3 ;  /* 0xff80000032327808 */ /* 0x000fe40005800000 */
[----:B------:R-:W-:Y:S02]  /*dde0*/  LOP3.LUT P3, RZ, R18, 0x40000, RZ, 0xc0, !PT ;  /* 0x0004000012ff7812 */ /* 0x000fe4000786c0ff */
[C---:B------:R-:W-:Y:S02]  /*ddf0*/  ISETP.GT.AND P5, PT, R7.reuse, 0x78, !P5 ;  /* 0x000000780700780c */ /* 0x040fe40006fa4270 */
[----:B------:R-:W-:Y:S02]  /*de00*/  ISETP.GT.AND P3, PT, R7, 0x31, !P3 ;  /* 0x000000310700780c */ /* 0x000fe40005f64270 */
[----:B------:R-:W-:-:S02]  /*de10*/  ISETP.LT.OR P4, PT, R5, 0x72, P4 ;  /* 0x000000720500780c */ /* 0x000fc40002781670 */
[C---:B------:R-:W-:Y:S02]  /*de20*/  ISETP.LT.OR P3, PT, R5.reuse, 0x32, P3 ;  /* 0x000000320500780c */ /* 0x040fe40001f61670 */
[----:B------:R-:W-:Y:S02]  /*de30*/  ISETP.LT.OR P5, PT, R5, 0x79, P5 ;  /* 0x000000790500780c */ /* 0x000fe40002fa1670 */
[----:B------:R-:W-:Y:S02]  /*de40*/  FSEL R51, R51, -INF , !P3 ;  /* 0xff80000033337808 */ /* 0x000fe40005800000 */
[----:B------:R-:W-:Y:S02]  /*de50*/  LOP3.LUT P3, RZ, R18, 0x20000, RZ, 0xc0, !PT ;  /* 0x0002000012ff7812 */ /* 0x000fe4000786c0ff */
[----:B------:R-:W-:Y:S02]  /*de60*/  FSEL R90, R83, -INF , !P4 ;  /* 0xff800000535a7808 */ /* 0x000fe40006000000 */
[----:B------:R-:W-:-:S02]  /*de70*/  ISETP.GT.AND P3, PT, R7, 0x38, !P3 ;  /* 0x000000380700780c */ /* 0x000fc40005f64270 */
[----:B------:R-:W-:Y:S02]  /*de80*/  FSEL R86, R86, -INF , !P5 ;  /* 0xff80000056567808 */ /* 0x000fe40006800000 */
[----:B------:R-:W-:Y:S02]  /*de90*/  ISETP.LT.OR P3, PT, R5, 0x39, P3 ;  /* 0x000000390500780c */ /* 0x000fe40001f61670 */
[----:B0-----:R-:W-:Y:S02]  /*dea0*/  FMNMX.FTZ R6, R4, R3, !PT ;  /* 0x0000000304067209 */ /* 0x001fe40007810000 */
[----:B------:R-:W-:Y:S02]  /*deb0*/  FSEL R54, R54, -INF , !P3 ;  /* 0xff80000036367808 */ /* 0x000fe40005800000 */
[----:B------:R-:W-:Y:S01]  /*dec0*/  LOP3.LUT P3, RZ, R18, 0x10000, RZ, 0xc0, !PT ;  /* 0x0001000012ff7812 */ /* 0x000fe2000786c0ff */
[----:B------:R-:W0:Y:S03]  /*ded0*/  SHFL.BFLY PT, R3, R6, 0x1, 0x1f ;  /* 0x0c201f0006037f89 */ /* 0x000e2600000e0000 */
[----:B------:R-:W-:-:S04]  /*dee0*/  ISETP.GT.AND P3, PT, R7, 0x39, !P3 ;  /* 0x000000390700780c */ /* 0x000fc80005f64270 */
[----:B------:R-:W-:-:S04]  /*def0*/  ISETP.LT.OR P3, PT, R5, 0x3a, P3 ;  /* 0x0000003a0500780c */ /* 0x000fc80001f61670 */
[----:B------:R-:W-:Y:S02]  /*df00*/  FSEL R55, R55, -INF , !P3 ;  /* 0xff80000037377808 */ /* 0x000fe40005800000 */
[----:B------:R-:W-:-:S04]  /*df10*/  LOP3.LUT P3, RZ, R18, 0x8000, RZ, 0xc0, !PT ;  /* 0x0000800012ff7812 */ /* 0x000fc8000786c0ff */
[----:B------:R-:W-:-:S04]  /*df20*/  ISETP.GT.AND P3, PT, R7, 0x40, !P3 ;  /* 0x000000400700780c */ /* 0x000fc80005f64270 */
[----:B------:R-:W-:Y:S02]  /*df30*/  ISETP.LT.OR P3, PT, R5, 0x41, P3 ;  /* 0x000000410500780c */ /* 0x000fe40001f61670 */
[----:B0-----:R-:W-:Y:S02]  /*df40*/  FMNMX.FTZ R0, R6, R3, !PT ;  /* 0x0000000306007209 */ /* 0x001fe40007810000 */
[----:B------:R-:W-:Y:S02]  /*df50*/  FSEL R58, R58, -INF , !P3 ;  /* 0xff8000003a3a7808 */ /* 0x000fe40005800000 */
[----:B------:R-:W-:Y:S01]  /*df60*/  ISETP.GT.AND P3, PT, R7, 0x41, !P6 ;  /* 0x000000410700780c */ /* 0x000fe20007764270 */
[----:B------:R-:W-:Y:S01]  /*df70*/  FMUL.FTZ R3, R0, UR39 ;  /* 0x0000002700037c20 */ /* 0x000fe20008410000 */
[----:B------:R-:W-:Y:S02]  /*df80*/  LOP3.LUT P6, RZ, R18, 0x8, RZ, 0xc0, !PT ;  /* 0x0000000812ff7812 */ /* 0x000fe400078cc0ff */
        /* <DEDUP_REMOVED lines=53> */
[--C-:B------:R-:W-:Y:S01]  /*e2e0*/  FFMA.FTZ R6, R33, UR39, -R3.reuse ;  /* 0x0000002721067c23 */ /* 0x100fe20008010803 */
[--C-:B------:R-:W-:Y:S01]  /*e2f0*/  FFMA.FTZ R11, R28, UR39, -R3.reuse ;  /* 0x000000271c0b7c23 */ /* 0x100fe20008010803 */
[----:B------:R-:W-:Y:S01]  /*e300*/  FSEL R26, R26, -INF , !P3 ;  /* 0xff8000001a1a7808 */ /* 0x000fe20005800000 */
[--C-:B------:R-:W-:Y:S01]  /*e310*/  FFMA.FTZ R28, R32, UR39, -R3.reuse ;  /* 0x00000027201c7c23 */ /* 0x100fe20008010803 */
[--C-:B------:R-:W-:Y:S01]  /*e320*/  FFMA.FTZ R32, R37, UR39, -R3.reuse ;  /* 0x0000002725207c23 */ /* 0x100fe20008010803 */
        /* <DEDUP_REMOVED lines=29> */
[----:B------:R-:W-:Y:S01]  /*e500*/  FFMA.FTZ R61, R61, UR39, -R3 ;  /* 0x000000273d3d7c23 */ /* 0x000fe20008010803 */
[----:B------:R-:W-:-:S04]  /*e510*/  FMNMX.FTZ R4, R42, R33, !PT ;  /* 0x000000212a047209 */ /* 0x000fc80007810000 */
[----:B------:R-:W-:Y:S02]  /*e520*/  FMNMX.FTZ R33, R43, R4, !PT ;  /* 0x000000042b217209 */ /* 0x000fe40007810000 */
[----:B------:R-:W1:Y:S01]  /*e530*/  MUFU.EX2 R9, R9 ;  /* 0x0000000900097308 */ /* 0x000e620000000800 */
[--C-:B0-----:R-:W-:Y:S01]  /*e540*/  FFMA.FTZ R36, R48, UR39, -R3.reuse ;  /* 0x0000002730247c23 */ /* 0x101fe20008010803 */
[----:B------:R-:W-:Y:S01]  /*e550*/  FMNMX.FTZ R4, R46, R33, !PT ;  /* 0x000000212e047209 */ /* 0x000fe20007810000 */
[----:B------:R-:W-:-:S03]  /*e560*/  FFMA.FTZ R48, R65, UR39, -R3 ;  /* 0x0000002741307c23 */ /* 0x000fc60008010803 */
[----:B------:R-:W-:Y:S02]  /*e570*/  FMNMX.FTZ R37, R47, R4, !PT ;  /* 0x000000042f257209 */ /* 0x000fe40007810000 */
[----:B------:R-:W-:Y:S02]  /*e580*/  MUFU.EX2 R33, R40 ;  /* 0x0000002800217308 */ /* 0x000fe40000000800 */
[----:B------:R-:W-:-:S04]  /*e590*/  FMNMX.FTZ R4, R50, R37, !PT ;  /* 0x0000002532047209 */ /* 0x000fc80007810000 */
[----:B------:R-:W-:Y:S02]  /*e5a0*/  FMNMX.FTZ R37, R51, R4, !PT ;  /* 0x0000000433257209 */ /* 0x000fe40007810000 */
[----:B------:R-:W0:Y:S02]  /*e5b0*/  MUFU.EX2 R11, R11 ;  /* 0x0000000b000b7308 */ /* 0x000e240000000800 */
[----:B------:R-:W-:-:S04]  /*e5c0*/  FMNMX.FTZ R4, R54, R37, !PT ;  /* 0x0000002536047209 */ /* 0x000fc80007810000 */
[----:B------:R-:W-:Y:S02]  /*e5d0*/  FMNMX.FTZ R37, R55, R4, !PT ;  /* 0x0000000437257209 */ /* 0x000fe40007810000 */
[----:B------:R-:W3:Y:S02]  /*e5e0*/  MUFU.EX2 R21, R21 ;  /* 0x0000001500157308 */ /* 0x000ee40000000800 */
[----:B------:R-:W-:-:S04]  /*e5f0*/  FMNMX.FTZ R4, R58, R37, !PT ;  /* 0x000000253a047209 */ /* 0x000fc80007810000 */
[----:B------:R-:W-:Y:S02]  /*e600*/  FMNMX.FTZ R37, R59, R4, !PT ;  /* 0x000000043b257209 */ /* 0x000fe40007810000 */
[----:B------:R-:W4:Y:S02]  /*e610*/  MUFU.EX2 R28, R28 ;  /* 0x0000001c001c7308 */ /* 0x000f240000000800 */
[----:B------:R-:W-:-:S04]  /*e620*/  FMNMX.FTZ R4, R62, R37, !PT ;  /* 0x000000253e047209 */ /* 0x000fc80007810000 */
        /* <DEDUP_REMOVED lines=20> */
[--C-:B-----5:R-:W-:Y:S01]  /*e770*/  FFMA.FTZ R56, R72, UR39, -R3.reuse ;  /* 0x0000002748387c23 */ /* 0x120fe20008010803 */
[----:B------:R-:W-:Y:S02]  /*e780*/  FFMA.FTZ R7, R81, UR39, -R3 ;  /* 0x0000002751077c23 */ /* 0x000fe40008010803 */
[----:B------:R-:W-:-:S03]  /*e790*/  FMNMX.FTZ R6, R87, R6, !PT ;  /* 0x0000000657067209 */ /* 0x000fc60007810000 */
[----:B------:R-:W-:Y:S02]  /*e7a0*/  MUFU.EX2 R4, R4 ;  /* 0x0000000400047308 */ /* 0x000fe40000000800 */
[----:B------:R-:W5:Y:S06]  /*e7b0*/  SHFL.BFLY PT, R5, R6, 0x2, 0x1f ;  /* 0x0c401f0006057f89 */ /* 0x000f6c00000e0000 */
[----:B------:R-:W-:Y:S08]  /*e7c0*/  MUFU.EX2 R8, R8 ;  /* 0x0000000800087308 */ /* 0x000ff00000000800 */
[----:B------:R-:W-:Y:S08]  /*e7d0*/  MUFU.EX2 R20, R20 ;  /* 0x0000001400147308 */ /* 0x000ff00000000800 */
[----:B------:R-:W-:Y:S01]  /*e7e0*/  MUFU.EX2 R52, R52 ;  /* 0x0000003400347308 */ /* 0x000fe20000000800 */
[----:B-----5:R-:W-:Y:S01]  /*e7f0*/  FMNMX.FTZ R40, R6, R5, !PT ;  /* 0x0000000506287209 */ /* 0x020fe20007810000 */
[----:B------:R-:W-:-:S04]  /*e800*/  FFMA.FTZ R5, R80, UR39, -R3 ;  /* 0x0000002750057c23 */ /* 0x000fc80008010803 */
[----:B------:R-:W5:Y:S02]  /*e810*/  SHFL.BFLY PT, R65, R40, 0x1, 0x1f ;  /* 0x0c201f0028417f89 */ /* 0x000f6400000e0000 */
[----:B------:R-:W-:Y:S08]  /*e820*/  MUFU.EX2 R83, R83 ;  /* 0x0000005300537308 */ /* 0x000ff00000000800 */
[----:B------:R-:W-:Y:S08]  /*e830*/  MUFU.EX2 R61, R61 ;  /* 0x0000003d003d7308 */ /* 0x000ff00000000800 */
[----:B------:R-:W-:Y:S01]  /*e840*/  MUFU.EX2 R41, R41 ;  /* 0x0000002900297308 */ /* 0x000fe20000000800 */
[----:B-----5:R-:W-:-:S07]  /*e850*/  FMNMX.FTZ R6, R40, R65, !PT ;  /* 0x0000004128067209 */ /* 0x020fce0007810000 */
[----:B------:R-:W-:Y:S01]  /*e860*/  MUFU.EX2 R48, R48 ;  /* 0x0000003000307308 */ /* 0x000fe20000000800 */
[--C-:B------:R-:W-:Y:S01]  /*e870*/  FFMA.FTZ R40, R84, UR39, -R3.reuse ;  /* 0x0000002754287c23 */ /* 0x100fe20008010803 */
[----:B------:R-:W-:Y:S01]  /*e880*/  FFMA.FTZ R3, R85, UR39, -R3 ;  /* 0x0000002755037c23 */ /* 0x000fe20008010803 */
[C---:B------:R-:W-:Y:S01]  /*e890*/  FSETP.NEU.FTZ.AND P3, PT, R6.reuse, -INF , PT ;  /* 0xff8000000600780b */ /* 0x040fe20003f7d000 */
[----:B------:R-:W-:-:S04]  /*e8a0*/  FMUL.FTZ R77, R6, UR39 ;  /* 0x00000027064d7c20 */ /* 0x000fc80008410000 */
[----:B------:R-:W-:Y:S01]  /*e8b0*/  MUFU.EX2 R49, R49 ;  /* 0x0000003100317308 */ /* 0x000fe20000000800 */
[----:B------:R-:W-:-:S05]  /*e8c0*/  FSEL R77, R77, RZ, P3 ;  /* 0x000000ff4d4d7208 */ /* 0x000fca0001800000 */
[--C-:B------:R-:W-:Y:S01]  /*e8d0*/  FFMA.FTZ R65, R26, UR39, -R77.reuse ;  /* 0x000000271a417c23 */ /* 0x100fe2000801084d */
[--C-:B------:R-:W-:Y:S01]  /*e8e0*/  FFMA.FTZ R27, R27, UR39, -R77.reuse ;  /* 0x000000271b1b7c23 */ /* 0x100fe2000801084d */
[--C-:B------:R-:W-:Y:S01]  /*e8f0*/  FFMA.FTZ R68, R30, UR39, -R77.reuse ;  /* 0x000000271e447c23 */ /* 0x100fe2000801084d */
[----:B------:R-:W-:Y:S01]  /*e900*/  FFMA.FTZ R31, R31, UR39, -R77 ;  /* 0x000000271f1f7c23 */ /* 0x000fe2000801084d */
[----:B-1----:R-:W-:Y:S01]  /*e910*/  FADD.FTZ R26, R24, R9 ;  /* 0x00000009181a7221 */ /* 0x002fe20000010000 */
[--C-:B------:R-:W-:Y:S01]  /*e920*/  FFMA.FTZ R69, R34, UR39, -R77.reuse ;  /* 0x0000002722457c23 */ /* 0x100fe2000801084d */
[----:B------:R-:W-:Y:S01]  /*e930*/  MUFU.EX2 R65, R65 ;  /* 0x0000004100417308 */ /* 0x000fe20000000800 */
[--C-:B------:R-:W-:Y:S01]  /*e940*/  FFMA.FTZ R76, R43, UR39, -R77.reuse ;  /* 0x000000272b4c7c23 */ /* 0x100fe2000801084d */
[----:B0-----:R-:W-:Y:S01]  /*e950*/  FADD.FTZ R26, R11, R26 ;  /* 0x0000001a0b1a7221 */ /* 0x001fe20000010000 */
[--C-:B------:R-:W-:Y:S01]  /*e960*/  FFMA.FTZ R43, R54, UR39, -R77.reuse ;  /* 0x00000027362b7c23 */ /* 0x100fe2000801084d */
[--C-:B------:R-:W-:Y:S01]  /*e970*/  FFMA.FTZ R35, R35, UR39, -R77.reuse ;  /* 0x0000002723237c23 */ /* 0x100fe2000801084d */
[--C-:B------:R-:W-:Y:S01]  /*e980*/  FFMA.FTZ R54, R63, UR39, -R77.reuse ;  /* 0x000000273f367c23 */ /* 0x100fe2000801084d */
[----:B---3--:R-:W-:Y:S01]  /*e990*/  FADD.FTZ R63, R21, R26 ;  /* 0x0000001a153f7221 */ /* 0x008fe20000010000 */
[----:B------:R-:W-:Y:S01]  /*e9a0*/  F2FP.BF16.F32.PACK_AB R24, R9, R24 ;  /* 0x000000180918723e */ /* 0x000fe200000010ff */
[----:B------:R-:W0:Y:S01]  /*e9b0*/  MUFU.EX2 R27, R27 ;  /* 0x0000001b001b7308 */ /* 0x000e220000000800 */
[----:B------:R-:W-:Y:S01]  /*e9c0*/  FFMA.FTZ R38, R38, UR39, -R77 ;  /* 0x0000002726267c23 */ /* 0x000fe2000801084d */
[----:B----4-:R-:W-:Y:S01]  /*e9d0*/  FADD.FTZ R26, R28, R63 ;  /* 0x0000003f1c1a7221 */ /* 0x010fe20000010000 */
[--C-:B------:R-:W-:Y:S01]  /*e9e0*/  FFMA.FTZ R72, R39, UR39, -R77.reuse ;  /* 0x0000002727487c23 */ /* 0x100fe2000801084d */
[--C-:B------:R-:W-:Y:S01]  /*e9f0*/  FFMA.FTZ R73, R42, UR39, -R77.reuse ;  /* 0x000000272a497c23 */ /* 0x100fe2000801084d */
[--C-:B------:R-:W-:Y:S01]  /*ea00*/  FFMA.FTZ R80, R46, UR39, -R77.reuse ;  /* 0x000000272e507c23 */ /* 0x100fe2000801084d */
[----:B------:R-:W-:Y:S01]  /*ea10*/  FADD.FTZ R30, R25, R26 ;  /* 0x0000001a191e7221 */ /* 0x000fe20000010000 */
[--C-:B------:R-:W-:Y:S01]  /*ea20*/  FFMA.FTZ R81, R47, UR39, -R77.reuse ;  /* 0x000000272f517c23 */ /* 0x100fe2000801084d */
[----:B------:R-:W1:Y:S01]  /*ea30*/  MUFU.EX2 R68, R68 ;  /* 0x0000004400447308 */ /* 0x000e620000000800 */
[--C-:B------:R-:W-:Y:S01]  /*ea40*/  FFMA.FTZ R39, R50, UR39, -R77.reuse ;  /* 0x0000002732277c23 */ /* 0x100fe2000801084d */
[--C-:B------:R-:W-:Y:S01]  /*ea50*/  FFMA.FTZ R42, R51, UR39, -R77.reuse ;  /* 0x00000027332a7c23 */ /* 0x100fe2000801084d */
[--C-:B------:R-:W-:Y:S01]  /*ea60*/  FFMA.FTZ R51, R62, UR39, -R77.reuse ;  /* 0x000000273e337c23 */ /* 0x100fe2000801084d */
[--C-:B------:R-:W-:Y:S01]  /*ea70*/  FFMA.FTZ R46, R55, UR39, -R77.reuse ;  /* 0x00000027372e7c23 */ /* 0x100fe2000801084d */
[--C-:B------:R-:W-:Y:S01]  /*ea80*/  FFMA.FTZ R47, R58, UR39, -R77.reuse ;  /* 0x000000273a2f7c23 */ /* 0x100fe2000801084d */
[----:B------:R-:W-:Y:S01]  /*ea90*/  F2FP.BF16.F32.PACK_AB R28, R25, R28 ;  /* 0x0000001c191c723e */ /* 0x000fe200000010ff */
[----:B------:R-:W-:Y:S01]  /*eaa0*/  FFMA.FTZ R50, R59, UR39, -R77 ;  /* 0x000000273b327c23 */ /* 0x000fe2000801084d */
[----:B------:R-:W3:Y:S01]  /*eab0*/  MUFU.EX2 R31, R31 ;  /* 0x0000001f001f7308 */ /* 0x000ee20000000800 */
[----:B0-----:R-:W-:Y:S01]  /*eac0*/  FADD.FTZ R63, R65, R27 ;  /* 0x0000001b413f7221 */ /* 0x001fe20000010000 */
[----:B------:R-:W-:Y:S01]  /*ead0*/  F2FP.BF16.F32.PACK_AB R25, R27, R65 ;  /* 0x000000411b19723e */ /* 0x000fe200000010ff */
[--C-:B------:R-:W-:Y:S01]  /*eae0*/  FFMA.FTZ R55, R66, UR39, -R77.reuse ;  /* 0x0000002742377c23 */ /* 0x100fe2000801084d */
[--C-:B------:R-:W-:Y:S01]  /*eaf0*/  FFMA.FTZ R58, R67, UR39, -R77.reuse ;  /* 0x00000027433a7c23 */ /* 0x100fe2000801084d */
[--C-:B------:R-:W-:Y:S01]  /*eb00*/  FFMA.FTZ R59, R70, UR39, -R77.reuse ;  /* 0x00000027463b7c23 */ /* 0x100fe2000801084d */
[--C-:B------:R-:W-:Y:S01]  /*eb10*/  FFMA.FTZ R71, R71, UR39, -R77.reuse ;  /* 0x0000002747477c23 */ /* 0x100fe2000801084d */
[----:B------:R-:W-:Y:S01]  /*eb20*/  FFMA.FTZ R74, R74, UR39, -R77 ;  /* 0x000000274a4a7c23 */ /* 0x000fe2000801084d */
[----:B------:R-:W0:Y:S01]  /*eb30*/  MUFU.EX2 R69, R69 ;  /* 0x0000004500457308 */ /* 0x000e220000000800 */
[----:B-1----:R-:W-:Y:S01]  /*eb40*/  FADD.FTZ R26, R68, R63 ;  /* 0x0000003f441a7221 */ /* 0x002fe20000010000 */
[----:B------:R-:W-:Y:S01]  /*eb50*/  FADD.FTZ R63, R29, R30 ;  /* 0x0000001e1d3f7221 */ /* 0x000fe20000010000 */
[--C-:B------:R-:W-:Y:S01]  /*eb60*/  FFMA.FTZ R75, R75, UR39, -R77.reuse ;  /* 0x000000274b4b7c23 */ /* 0x100fe2000801084d */
[--C-:B------:R-:W-:Y:S01]  /*eb70*/  FFMA.FTZ R78, R78, UR39, -R77.reuse ;  /* 0x000000274e4e7c23 */ /* 0x100fe2000801084d */
[----:B------:R-:W-:Y:S01]  /*eb80*/  FFMA.FTZ R79, R79, UR39, -R77 ;  /* 0x000000274f4f7c23 */ /* 0x000fe2000801084d */
[----:B------:R-:W-:Y:S01]  /*eb90*/  FADD.FTZ R30, R32, R63 ;  /* 0x0000003f201e7221 */ /* 0x000fe20000010000 */
[--C-:B------:R-:W-:Y:S01]  /*eba0*/  FFMA.FTZ R82, R82, UR39, -R77.reuse ;  /* 0x0000002752527c23 */ /* 0x100fe2000801084d */
[----:B------:R-:W1:Y:S01]  /*ebb0*/  MUFU.EX2 R35, R35 ;  /* 0x0000002300237308 */ /* 0x000e620000000800 */
[----:B---3--:R-:W-:Y:S01]  /*ebc0*/  FADD.FTZ R26, R31, R26 ;  /* 0x0000001a1f1a7221 */ /* 0x008fe20000010000 */
[----:B------:R-:W-:Y:S01]  /*ebd0*/  FADD.FTZ R30, R33, R30 ;  /* 0x0000001e211e7221 */ /* 0x000fe20000010000 */
[----:B------:R-:W-:Y:S01]  /*ebe0*/  F2FP.BF16.F32.PACK_AB R27, R31, R68 ;  /* 0x000000441f1b723e */ /* 0x000fe200000010ff */
[--C-:B------:R-:W-:Y:S01]  /*ebf0*/  FFMA.FTZ R90, R90, UR39, -R77.reuse ;  /* 0x000000275a5a7c23 */ /* 0x100fe2000801084d */
[--C-:B------:R-:W-:Y:S01]  /*ec00*/  FFMA.FTZ R86, R86, UR39, -R77.reuse ;  /* 0x0000002756567c23 */ /* 0x100fe2000801084d */
[----:B------:R-:W-:-:S02]  /*ec10*/  FFMA.FTZ R77, R87, UR39, -R77 ;  /* 0x00000027574d7c23 */ /* 0x000fc4000801084d */
[----:B------:R-:W3:Y:S01]  /*ec20*/  MUFU.EX2 R38, R38 ;  /* 0x0000002600267308 */ /* 0x000ee20000000800 */
[----:B0-----:R-:W-:-:S07]  /*ec30*/  FADD.FTZ R26, R69, R26 ;  /* 0x0000001a451a7221 */ /* 0x001fce0000010000 */
[----:B------:R-:W0:Y:S01]  /*ec40*/  MUFU.EX2 R72, R72 ;  /* 0x0000004800487308 */ /* 0x000e220000000800 */
[----:B-1----:R-:W-:Y:S01]  /*ec50*/  FADD.FTZ R9, R35, R26 ;  /* 0x0000001a23097221 */ /* 0x002fe20000010000 */
[----:B------:R-:W-:Y:S01]  /*ec60*/  F2FP.BF16.F32.PACK_AB R26, R21, R11 ;  /* 0x0000000b151a723e */ /* 0x000fe200000010ff */
[----:B------:R-:W-:Y:S01]  /*ec70*/  FADD.FTZ R21, R89, R30 ;  /* 0x0000001e59157221 */ /* 0x000fe20000010000 */
[----:B------:R-:W-:Y:S02]  /*ec80*/  F2FP.BF16.F32.PACK_AB R30, R32, R29 ;  /* 0x0000001d201e723e */ /* 0x000fe400000010ff */
[----:B------:R-:W-:Y:S01]  /*ec90*/  F2FP.BF16.F32.PACK_AB R29, R35, R69 ;  /* 0x00000045231d723e */ /* 0x000fe200000010ff */
[----:B------:R-:W-:Y:S01]  /*eca0*/  FADD.FTZ R34, R44, R21 ;  /* 0x000000152c227221 */ /* 0x000fe20000010000 */
[----:B------:R-:W1:Y:S01]  /*ecb0*/  MUFU.EX2 R73, R73 ;  /* 0x0000004900497308 */ /* 0x000e620000000800 */
[----:B---3--:R-:W-:Y:S01]  /*ecc0*/  FADD.FTZ R11, R38, R9 ;  /* 0x00000009260b7221 */ /* 0x008fe20000010000 */
[----:B------:R-:W-:Y:S01]  /*ecd0*/  STSM.16.M88.4 [R140+0x21800], R24 ;  /* 0x021800188c007844 */ /* 0x000fe20000000200 */
[C---:B------:R-:W-:Y:S01]  /*ece0*/  FADD.FTZ R21, R45.reuse, R34 ;  /* 0x000000222d157221 */ /* 0x040fe20000010000 */
[----:B------:R-:W-:-:S02]  /*ecf0*/  F2FP.BF16.F32.PACK_AB R34, R45, R44 ;  /* 0x0000002c2d22723e */ /* 0x000fc400000010ff */
[----:B------:R-:W3:Y:S01]  /*ed00*/  LDL R45, [R1+0x24] ;  /* 0x00002400012d7983 */ /* 0x000ee20000100800 */
[----:B------:R-:W-:Y:S01]  /*ed10*/  FADD.FTZ R21, R36, R21 ;  /* 0x0000001524157221 */ /* 0x000fe20000010000 */
[----:B------:R-:W4:Y:S01]  /*ed20*/  MUFU.EX2 R76, R76 ;  /* 0x0000004c004c7308 */ /* 0x000f220000000800 */
[C---:B0-----:R-:W-:Y:S01]  /*ed30*/  FADD.FTZ R62, R72.reuse, R11 ;  /* 0x0000000b483e7221 */ /* 0x041fe20000010000 */
[----:B------:R-:W-:Y:S01]  /*ed40*/  F2FP.BF16.F32.PACK_AB R31, R72, R38 ;  /* 0x00000026481f723e */ /* 0x000fe200000010ff */
[----:B------:R-:W-:Y:S01]  /*ed50*/  FADD.FTZ R21, R4, R21 ;  /* 0x0000001504157221 */ /* 0x000fe20000010000 */
[----:B------:R-:W-:-:S03]  /*ed60*/  F2FP.BF16.F32.PACK_AB R32, R89, R33 ;  /* 0x000000215920723e */ /* 0x000fc600000010ff */
[----:B------:R-:W-:Y:S01]  /*ed70*/  FADD.FTZ R21, R8, R21 ;  /* 0x0000001508157221 */ /* 0x000fe20000010000 */
[----:B------:R-:W0:Y:S01]  /*ed80*/  MUFU.EX2 R80, R80 ;  /* 0x0000005000507308 */ /* 0x000e220000000800 */
[----:B-1----:R-:W-:-:S07]  /*ed90*/  FADD.FTZ R11, R73, R62 ;  /* 0x0000003e490b7221 */ /* 0x002fce0000010000 */
[----:B------:R-:W1:Y:S01]  /*eda0*/  MUFU.EX2 R81, R81 ;  /* 0x0000005100517308 */ /* 0x000e620000000800 */
[----:B----4-:R-:W-:Y:S01]  /*edb0*/  FADD.FTZ R11, R76, R11 ;  /* 0x0000000b4c0b7221 */ /* 0x010fe20000010000 */
[----:B------:R-:W-:-:S06]  /*edc0*/  FADD.FTZ R38, R20, R21 ;  /* 0x0000001514267221 */ /* 0x000fcc0000010000 */
[----:B------:R-:W4:Y:S01]  /*edd0*/  MUFU.EX2 R39, R39 ;  /* 0x0000002700277308 */ /* 0x000f220000000800 */
[----:B0-----:R-:W-:Y:S01]  /*ede0*/  FADD.FTZ R44, R80, R11 ;  /* 0x0000000b502c7221 */ /* 0x001fe20000010000 */
[----:B------:R-:W-:-:S06]  /*edf0*/  FADD.FTZ R21, R37, R38 ;  /* 0x0000002625157221 */ /* 0x000fcc0000010000 */
[----:B------:R-:W0:Y:S01]  /*ee00*/  MUFU.EX2 R42, R42 ;  /* 0x0000002a002a7308 */ /* 0x000e220000000800 */
[----:B-1----:R-:W-:-:S07]  /*ee10*/  FADD.FTZ R44, R81, R44 ;  /* 0x0000002c512c7221 */ /* 0x002fce0000010000 */
[----:B------:R-:W1:Y:S01]  /*ee20*/  MUFU.EX2 R43, R43 ;  /* 0x0000002b002b7308 */ /* 0x000e620000000800 */
[----:B----4-:R-:W-:-:S07]  /*ee30*/  FADD.FTZ R11, R39, R44 ;  /* 0x0000002c270b7221 */ /* 0x010fce0000010000 */
[----:B------:R-:W4:Y:S01]  /*ee40*/  MUFU.EX2 R46, R46 ;  /* 0x0000002e002e7308 */ /* 0x000f220000000800 */
[----:B0-----:R-:W-:-:S07]  /*ee50*/  FADD.FTZ R38, R42, R11 ;  /* 0x0000000b2a267221 */ /* 0x001fce0000010000 */
[----:B------:R-:W0:Y:S01]  /*ee60*/  MUFU.EX2 R47, R47 ;  /* 0x0000002f002f7308 */ /* 0x000e220000000800 */
[----:B------:R-:W-:Y:S01]  /*ee70*/  FADD.FTZ R44, R52, R21 ;  /* 0x00000015342c7221 */ /* 0x000fe20000010000 */
[----:B-1----:R-:W-:-:S06]  /*ee80*/  FADD.FTZ R11, R43, R38 ;  /* 0x000000262b0b7221 */ /* 0x002fcc0000010000 */
[----:B------:R-:W1:Y:S01]  /*ee90*/  MUFU.EX2 R50, R50 ;  /* 0x0000003200327308 */ /* 0x000e620000000800 */
[----:B------:R-:W-:Y:S01]  /*eea0*/  FADD.FTZ R44, R83, R44 ;  /* 0x0000002c532c7221 */ /* 0x000fe20000010000 */
[----:B------:R-:W-:Y:S01]  /*eeb0*/  F2FP.BF16.F32.PACK_AB R36, R4, R36 ;  /* 0x000000240424723e */ /* 0x000fe200000010ff */
[----:B----4-:R-:W-:Y:S01]  /*eec0*/  FADD.FTZ R4, R46, R11 ;  /* 0x0000000b2e047221 */ /* 0x010fe20000010000 */
[----:B--2---:R2:W-:Y:S04]  /*eed0*/  STSM.16.M88.4 [R92], R28 ;  /* 0x0000001c5c007844 */ /* 0x0045e80000000200 */
[----:B------:R-:W4:Y:S01]  /*eee0*/  MUFU.EX2 R51, R51 ;  /* 0x0000003300337308 */ /* 0x000f220000000800 */
[----:B------:R-:W-:Y:S01]  /*eef0*/  FADD.FTZ R44, R61, R44 ;  /* 0x0000002c3d2c7221 */ /* 0x000fe20000010000 */
[----:B0-----:R-:W-:-:S06]  /*ef00*/  FADD.FTZ R11, R47, R4 ;  /* 0x000000042f0b7221 */ /* 0x001fcc0000010000 */
[----:B------:R-:W0:Y:S01]  /*ef10*/  MUFU.EX2 R54, R54 ;  /* 0x0000003600367308 */ /* 0x000e220000000800 */
[----:B------:R-:W-:Y:S01]  /*ef20*/  FADD.FTZ R21, R41, R44 ;  /* 0x0000002c29157221 */ /* 0x000fe20000010000 */
[----:B-1----:R-:W-:-:S06]  /*ef30*/  FADD.FTZ R4, R50, R11 ;  /* 0x0000000b32047221 */ /* 0x002fcc0000010000 */
[----:B------:R-:W2:Y:S01]  /*ef40*/  MUFU.EX2 R53, R53 ;  /* 0x0000003500357308 */ /* 0x000ea20000000800 */
[----:B------:R-:W-:-:S07]  /*ef50*/  F2FP.BF16.F32.PACK_AB R38, R20, R8 ;  /* 0x000000081426723e */ /* 0x000fce00000010ff */
[----:B------:R-:W1:Y:S01]  /*ef60*/  MUFU.EX2 R55, R55 ;  /* 0x0000003700377308 */ /* 0x000e620000000800 */
[----:B------:R-:W-:Y:S01]  /*ef70*/  FADD.FTZ R8, R48, R21 ;  /* 0x0000001530087221 */ /* 0x000fe20000010000 */
[----:B----4-:R-:W-:-:S06]  /*ef80*/  FADD.FTZ R21, R51, R4 ;  /* 0x0000000433157221 */ /* 0x010fcc0000010000 */
[----:B------:R-:W4:Y:S08]  /*ef90*/  MUFU.EX2 R56, R56 ;  /* 0x0000003800387308 */ /* 0x000f300000000800 */
[----:B------:R-:W5:Y:S01]  /*efa0*/  MUFU.EX2 R58, R58 ;  /* 0x0000003a003a7308 */ /* 0x000f620000000800 */
[----:B------:R-:W-:Y:S01]  /*efb0*/  FADD.FTZ R8, R49, R8 ;  /* 0x0000000831087221 */ /* 0x000fe20000010000 */
[----:B0-----:R-:W-:-:S06]  /*efc0*/  FADD.FTZ R4, R54, R21 ;  /* 0x0000001536047221 */ /* 0x001fcc0000010000 */
[----:B------:R-:W0:Y:S08]  /*efd0*/  MUFU.EX2 R57, R57 ;  /* 0x0000003900397308 */ /* 0x000e300000000800 */
[----:B------:R-:W0:Y:S01]  /*efe0*/  MUFU.EX2 R59, R59 ;  /* 0x0000003b003b7308 */ /* 0x000e220000000800 */
[----:B--2---:R-:W-:Y:S01]  /*eff0*/  FADD.FTZ R29, R53, R8 ;  /* 0x00000008351d7221 */ /* 0x004fe20000010000 */
[----:B-1----:R-:W-:-:S06]  /*f000*/  FADD.FTZ R21, R55, R4 ;  /* 0x0000000437157221 */ /* 0x002fcc0000010000 */
[----:B------:R-:W1:Y:S08]  /*f010*/  MUFU.EX2 R60, R60 ;  /* 0x0000003c003c7308 */ /* 0x000e700000000800 */
[----:B------:R-:W2:Y:S01]  /*f020*/  MUFU.EX2 R9, R71 ;  /* 0x0000004700097308 */ /* 0x000ea20000000800 */
[----:B----4-:R-:W-:Y:S01]  /*f030*/  FADD.FTZ R8, R56, R29 ;  /* 0x0000001d38087221 */ /* 0x010fe20000010000 */
[----:B-----5:R-:W-:-:S06]  /*f040*/  FADD.FTZ R4, R58, R21 ;  /* 0x000000153a047221 */ /* 0x020fcc0000010000 */
[----:B------:R-:W4:Y:S01]  /*f050*/  MUFU.EX2 R64, R64 ;  /* 0x0000004000407308 */ /* 0x000f220000000800 */
[----:B------:R-:W-:-:S07]  /*f060*/  F2FP.BF16.F32.PACK_AB R24, R52, R37 ;  /* 0x000000253418723e */ /* 0x000fce00000010ff */
[----:B------:R-:W5:Y:S01]  /*f070*/  MUFU.EX2 R74, R74 ;  /* 0x0000004a004a7308 */ /* 0x000f620000000800 */
[----:B0-----:R-:W-:Y:S01]  /*f080*/  FADD.FTZ R21, R57, R8 ;  /* 0x0000000839157221 */ /* 0x001fe20000010000 */
[----:B------:R-:W-:Y:S02]  /*f090*/  F2FP.BF16.F32.PACK_AB R33, R76, R73 ;  /* 0x000000494c21723e */ /* 0x000fe400000010ff */
[----:B------:R-:W-:-:S04]  /*f0a0*/  F2FP.BF16.F32.PACK_AB R35, R81, R80 ;  /* 0x000000505123723e */ /* 0x000fc800000010ff */
[----:B------:R-:W0:Y:S08]  /*f0b0*/  MUFU.EX2 R75, R75 ;  /* 0x0000004b004b7308 */ /* 0x000e300000000800 */
[----:B------:R-:W-:Y:S08]  /*f0c0*/  MUFU.EX2 R78, R78 ;  /* 0x0000004e004e7308 */ /* 0x000ff00000000800 */
[----:B------:R-:W0:Y:S01]  /*f0d0*/  MUFU.EX2 R79, R79 ;  /* 0x0000004f004f7308 */ /* 0x000e220000000800 */
[----:B------:R-:W-:-:S07]  /*f0e0*/  F2FP.BF16.F32.PACK_AB R37, R42, R39 ;  /* 0x000000272a25723e */ /* 0x000fce00000010ff */
[----:B------:R-:W-:Y:S01]  /*f0f0*/  MUFU.EX2 R5, R5 ;  /* 0x0000000500057308 */ /* 0x000fe20000000800 */
[----:B------:R-:W-:-:S07]  /*f100*/  FADD.FTZ R4, R59, R4 ;  /* 0x000000043b047221 */ /* 0x000fce0000010000 */
[----:B------:R-:W0:Y:S08]  /*f110*/  MUFU.EX2 R7, R7 ;  /* 0x0000000700077308 */ /* 0x000e300000000800 */
[----:B------:R-:W-:Y:S08]  /*f120*/  MUFU.EX2 R40, R40 ;  /* 0x0000002800287308 */ /* 0x000ff00000000800 */
[----:B------:R-:W0:Y:S08]  /*f130*/  MUFU.EX2 R3, R3 ;  /* 0x0000000300037308 */ /* 0x000e300000000800 */
[----:B------:R-:W-:Y:S08]  /*f140*/  MUFU.EX2 R82, R82 ;  /* 0x0000005200527308 */ /* 0x000ff00000000800 */
[----:B------:R-:W0:Y:S08]  /*f150*/  MUFU.EX2 R11, R90 ;  /* 0x0000005a000b7308 */ /* 0x000e300000000800 */
[----:B------:R-:W-:Y:S08]  /*f160*/  MUFU.EX2 R86, R86 ;  /* 0x0000005600567308 */ /* 0x000ff00000000800 */
[----:B------:R-:W0:Y:S01]  /*f170*/  MUFU.EX2 R77, R77 ;  /* 0x0000004d004d7308 */ /* 0x000e220000000800 */
[----:B------:R-:W-:Y:S01]  /*f180*/  F2FP.BF16.F32.PACK_AB R39, R46, R43 ;  /* 0x0000002b2e27723e */ /* 0x000fe200000010ff */
[----:B-1----:R-:W-:Y:S01]  /*f190*/  FADD.FTZ R29, R60, R21 ;  /* 0x000000153c1d7221 */ /* 0x002fe20000010000 */
[----:B------:R-:W-:-:S02]  /*f1a0*/  F2FP.BF16.F32.PACK_AB R26, R61, R83 ;  /* 0x000000533d1a723e */ /* 0x000fc400000010ff */
[----:B------:R-:W-:Y:S02]  /*f1b0*/  F2FP.BF16.F32.PACK_AB R25, R50, R47 ;  /* 0x0000002f3219723e */ /* 0x000fe400000010ff */
[----:B------:R-:W-:Y:S01]  /*f1c0*/  F2FP.BF16.F32.PACK_AB R27, R54, R51 ;  /* 0x00000033361b723e */ /* 0x000fe200000010ff */
[----:B--2---:R-:W-:Y:S01]  /*f1d0*/  FADD.FTZ R21, R9, R4 ;  /* 0x0000000409157221 */ /* 0x004fe20000010000 */
[----:B------:R1:W-:Y:S01]  /*f1e0*/  STSM.16.M88.4 [R142], R32 ;  /* 0x000000208e007844 */ /* 0x0003e20000000200 */
[----:B------:R-:W2:Y:S01]  /*f1f0*/  @P2 LDC R20, c[0x0][0x44c] ;  /* 0x00011300ff142b82 */ /* 0x000ea20000000800 */
[----:B----4-:R-:W-:Y:S02]  /*f200*/  FADD.FTZ R8, R64, R29 ;  /* 0x0000001d40087221 */ /* 0x010fe40000010000 */
[----:B------:R-:W-:Y:S01]  /*f210*/  STSM.16.M88.4 [R141], R36 ;  /* 0x000000248d007844 */ /* 0x000fe20000000200 */
[----:B------:R-:W-:Y:S01]  /*f220*/  F2FP.BF16.F32.PACK_AB R28, R57, R56 ;  /* 0x00000038391c723e */ /* 0x000fe200000010ff */
[----:B-----5:R-:W-:-:S02]  /*f230*/  FADD.FTZ R4, R74, R21 ;  /* 0x000000154a047221 */ /* 0x020fc40000010000 */
[----:B------:R4:W-:Y:S01]  /*f240*/  STSM.16.M88.4 [R140+0x27800], R24 ;  /* 0x027800188c007844 */ /* 0x0009e20000000200 */
[----:B------:R-:W-:Y:S01]  /*f250*/  F2FP.BF16.F32.PACK_AB R30, R64, R60 ;  /* 0x0000003c401e723e */ /* 0x000fe200000010ff */
[----:B------:R-:W5:Y:S01]  /*f260*/  @P2 LDC R21, c[0x0][0x450] ;  /* 0x00011400ff152b82 */ /* 0x000f620000000800 */
[----:B0-----:R-:W-:Y:S02]  /*f270*/  F2FP.BF16.F32.PACK_AB R29, R75, R74 ;  /* 0x0000004a4b1d723e */ /* 0x001fe400000010ff */
[----:B------:R-:W-:Y:S02]  /*f280*/  F2FP.BF16.F32.PACK_AB R31, R79, R78 ;  /* 0x0000004e4f1f723e */ /* 0x000fe400000010ff */
[----:B-1----:R-:W-:Y:S02]  /*f290*/  F2FP.BF16.F32.PACK_AB R32, R7, R5 ;  /* 0x000000050720723e */ /* 0x002fe400000010ff */
[----:B------:R-:W-:Y:S02]  /*f2a0*/  F2FP.BF16.F32.PACK_AB R34, R3, R40 ;  /* 0x000000280322723e */ /* 0x000fe400000010ff */
[----:B------:R-:W-:-:S02]  /*f2b0*/  F2FP.BF16.F32.PACK_AB R33, R11, R82 ;  /* 0x000000520b21723e */ /* 0x000fc400000010ff */
[----:B------:R-:W-:Y:S02]  /*f2c0*/  F2FP.BF16.F32.PACK_AB R35, R77, R86 ;  /* 0x000000564d23723e */ /* 0x000fe400000010ff */
[----:B----4-:R-:W-:Y:S02]  /*f2d0*/  F2FP.BF16.F32.PACK_AB R24, R48, R41 ;  /* 0x000000293018723e */ /* 0x010fe400000010ff */
[----:B------:R-:W-:Y:S02]  /*f2e0*/  F2FP.BF16.F32.PACK_AB R26, R53, R49 ;  /* 0x00000031351a723e */ /* 0x000fe400000010ff */
[----:B------:R-:W-:Y:S02]  /*f2f0*/  F2FP.BF16.F32.PACK_AB R25, R58, R55 ;  /* 0x000000373a19723e */ /* 0x000fe400000010ff */
[----:B------:R-:W-:Y:S01]  /*f300*/  F2FP.BF16.F32.PACK_AB R27, R9, R59 ;  /* 0x0000003b091b723e */ /* 0x000fe200000010ff */
[----:B------:R-:W-:-:S04]  /*f310*/  FADD.FTZ R9, R75, R4 ;  /* 0x000000044b097221 */ /* 0x000fc80000010000 */
[----:B---3--:R0:W-:Y:S04]  /*f320*/  STSM.16.M88.4 [R45], R24 ;  /* 0x000000182d007844 */ /* 0x0081e80000000200 */
[----:B------:R0:W-:Y:S04]  /*f330*/  STSM.16.M88.4 [R142+0x6000], R28 ;  /* 0x0060001c8e007844 */ /* 0x0001e80000000200 */
[----:B------:R0:W-:Y:S01]  /*f340*/  STSM.16.M88.4 [R141+0x6000], R32 ;  /* 0x006000208d007844 */ /* 0x0001e20000000200 */
[----:B------:R1:W-:Y:S06]  /*f350*/  MEMBAR.ALL.CTA ;  /* 0x0000000000007992 */ /* 0x0003ec0000008000 */
[----:B-1----:R-:W1:Y:S01]  /*f360*/  FENCE.VIEW.ASYNC.S ;  /* 0x00000000000073c6 */ /* 0x002e620000000000 */
[----:B------:R-:W-:Y:S01]  /*f370*/  FADD.FTZ R4, R78, R9 ;  /* 0x000000094e047221 */ /* 0x000fe20000010000 */
[----:B------:R-:W-:Y:S01]  /*f380*/  FADD.FTZ R8, R5, R8 ;  /* 0x0000000805087221 */ /* 0x000fe20000010000 */
[----:B------:R-:W-:-:S02]  /*f390*/  PLOP3.LUT P3, PT, PT, PT, UP0, 0x40, 0x0 ;  /* 0x000000000000781c */ /* 0x000fc40003f6e808 */
[----:B------:R-:W-:Y:S01]  /*f3a0*/  FADD.FTZ R79, R79, R4 ;  /* 0x000000044f4f7221 */ /* 0x000fe20000010000 */
[----:B--2---:R-:W-:-:S04]  /*f3b0*/  @P2 IMAD.HI.U32 R20, R91, R20, RZ ;  /* 0x000000145b142227 */ /* 0x004fc800078e00ff */
[----:B------:R-:W-:Y:S01]  /*f3c0*/  FADD.FTZ R7, R7, R8 ;  /* 0x0000000807077221 */ /* 0x000fe20000010000 */
[----:B------:R-:W-:Y:S01]  /*f3d0*/  FADD.FTZ R82, R82, R79 ;  /* 0x0000004f52527221 */ /* 0x000fe20000010000 */
[----:B------:R-:W-:Y:S01]  /*f3e0*/  IMAD.MOV.U32 R8, RZ, RZ, R91 ;  /* 0x000000ffff087224 */ /* 0x000fe200078e005b */
[----:B-----5:R-:W-:Y:S02]  /*f3f0*/  @P2 SHF.R.U32.HI R8, RZ, R21, R20 ;  /* 0x00000015ff082219 */ /* 0x020fe40000011614 */
[----:B------:R-:W-:Y:S01]  /*f400*/  FADD.FTZ R11, R11, R82 ;  /* 0x000000520b0b7221 */ /* 0x000fe20000010000 */
[----:B------:R-:W-:Y:S02]  /*f410*/  FADD.FTZ R40, R40, R7 ;  /* 0x0000000728287221 */ /* 0x000fe40000010000 */
[----:B------:R-:W-:Y:S02]  /*f420*/  IMAD.IADD R113, R113, 0x1, R8 ;  /* 0x0000000171717824 */ /* 0x000fe400078e0208 */
[----:B------:R-:W-:Y:S01]  /*f430*/  FADD.FTZ R4, R86, R11 ;  /* 0x0000000b56047221 */ /* 0x000fe20000010000 */
[----:B------:R-:W-:Y:S01]  /*f440*/  FADD.FTZ R5, R3, R40 ;  /* 0x0000002803057221 */ /* 0x000fe20000010000 */
[----:B------:R-:W-:-:S02]  /*f450*/  VIADD R3, R88, 0xfffffffe ;  /* 0xfffffffe58037836 */ /* 0x000fc40000000000 */
[----:B------:R-:W-:Y:S01]  /*f460*/  FADD.FTZ R4, R77, R4 ;  /* 0x000000044d047221 */ /* 0x000fe20000010000 */
[----:B------:R-:W-:Y:S01]  /*f470*/  VIADD R7, R113, UR4 ;  /* 0x0000000471077c36 */ /* 0x000fe20008000000 */
[----:B-1----:R-:W-:Y:S01]  /*f480*/  NOP ;  /* 0x0000000000007918 */ /* 0x002fe20000000000 */
[----:B0-----:R-:W-:Y:S05]  /*f490*/  @P3 BRA `(.L_x_10868) ;  /* 0x0000000000543947 */ /* 0x001fea0003800000 */
[C---:B------:R-:W-:Y:S01]  /*f4a0*/  ISETP.GT.AND P3, PT, R113.reuse, RZ, PT ;  /* 0x000000ff7100720c */ /* 0x040fe20003f64270 */
[----:B------:R-:W-:Y:S01]  /*f4b0*/  BSSY B0, `(.L_x_10869) ;  /* 0x0000010000007945 */ /* 0x000fe20003800000 */
[----:B------:R-:W-:-:S11]  /*f4c0*/  VIADD R8, R113, 0xffffffff ;  /* 0xffffffff71087836 */ /* 0x000fd60000000000 */
[----:B------:R-:W-:Y:S05]  /*f4d0*/  @P3 BRA `(.L_x_10870) ;  /* 0x0000000000203947 */ /* 0x000fea0003800000 */
[----:B------:R-:W-:Y:S01]  /*f4e0*/  UISETP.NE.AND UP1, UPT, UR5, 0x1, UPT ;  /* 0x000000010500788c */ /* 0x000fe2000bf25270 */
[----:B------:R-:W-:-:S05]  /*f4f0*/  IMAD.MOV R8, RZ, RZ, -R113 ;  /* 0x000000ffff087224 */ /* 0x000fca00078e0a71 */
[----:B------:R-:W-:-:S05]  /*f500*/  PLOP3.LUT P3, PT, PT, PT, UP1, 0x80, 0x0 ;  /* 0x000000000000781c */ /* 0x000fca0003f6f018 */
[----:B------:R-:W-:-:S08]  /*f510*/  @UP1 ULDC.64 UR6, c[0x0][0x9e8] ;  /* 0x00027a0000061ab9 */ /* 0x000fd00000000a00 */
[----:B------:R-:W-:-:S05]  /*f520*/  @P3 IMAD.HI.U32 R9, R8, UR6, RZ ;  /* 0x0000000608093c27 */ /* 0x000fca000f8e00ff */
[----:B------:R-:W-:-:S04]  /*f530*/  @P3 SHF.R.U32.HI R8, RZ, UR7, R9 ;  /* 0x00000007ff083c19 */ /* 0x000fc80008011609 */
[----:B------:R-:W-:Y:S01]  /*f540*/  LOP3.LUT R8, RZ, R8, RZ, 0x33, !PT ;  /* 0x00000008ff087212 */ /* 0x000fe200078e33ff */
[----:B------:R-:W-:Y:S06]  /*f550*/  BRA `(.L_x_10871) ;  /* 0x0000000000147947 */ /* 0x000fec0003800000 */
.L_x_10870:
[----:B------:R-:W-:-:S06]  /*f560*/  UISETP.NE.AND UP1, UPT, UR5, 0x1, UPT ;  /* 0x000000010500788c */ /* 0x000fcc000bf25270 */
[----:B------:R-:W-:-:S05]  /*f570*/  PLOP3.LUT P3, PT, PT, PT, UP1, 0x80, 0x0 ;  /* 0x000000000000781c */ /* 0x000fca0003f6f018 */
[----:B------:R-:W-:-:S08]  /*f580*/  @UP1 ULDC.64 UR6, c[0x0][0x9e8] ;  /* 0x00027a0000061ab9 */ /* 0x000fd00000000a00 */
[----:B------:R-:W-:-:S05]  /*f590*/  @P3 IMAD.HI.U32 R9, R8, UR6, RZ ;  /* 0x0000000608093c27 */ /* 0x000fca000f8e00ff */
[----:B------:R-:W-:-:S07]  /*f5a0*/  @P3 SHF.R.U32.HI R8, RZ, UR7, R9 ;  /* 0x00000007ff083c19 */ /* 0x000fce0008011609 */
.L_x_10871:
[----:B------:R-:W-:Y:S05]  /*f5b0*/  BSYNC B0 ;  /* 0x0000000000007941 */ /* 0x000fea0003800000 */
.L_x_10869:
[----:B------:R-:W-:-:S04]  /*f5c0*/  IMAD.U32 R9, RZ, RZ, UR5 ;  /* 0x00000005ff097e24 */ /* 0x000fc8000f8e00ff */
[----:B------:R-:W-:-:S05]  /*f5d0*/  IMAD R8, R8, R9, UR5 ;  /* 0x0000000508087e24 */ /* 0x000fca000f8e0209 */
[----:B------:R-:W-:-:S07]  /*f5e0*/  VIMNMX R7, R7, R8, PT ;  /* 0x0000000807077248 */ /* 0x000fce0003fe0100 */
.L_x_10868:
[----:B------:R-:W2:Y:S01]  /*f5f0*/  LDL R9, [R1+0x48] ;  /* 0x0000480001097983 */ /* 0x000ea20000100800 */
        /* <DEDUP_REMOVED lines=36> */
[----:B--2---:R-:W-:-:S04]  /*f840*/  VIMNMX R9, R9, R8, !PT ;  /* 0x0000000809097248 */ /* 0x004fc80007fe0100 */
[----:B------:R-:W-:Y:S01]  /*f850*/  ISETP.GE.AND P3, PT, R3, R9, PT ;  /* 0x000000090300720c */ /* 0x000fe20003f66270 */
[----:B------:R0:W-:-:S12]  /*f860*/  STL [R1+0x18], R9 ;  /* 0x0000180901007387 */ /* 0x0001d80000100800 */
[----:B0-----:R-:W-:Y:S05]  /*f870*/  @!P3 BRA `(.L_x_10872) ;  /* 0x000000340004b947 */ /* 0x001fea0003800000 */
[----:B------:R-:W-:-:S07]  /*f880*/  IMAD.MOV.U32 R135, RZ, RZ, RZ ;  /* 0x000000ffff877224 */ /* 0x000fce00078e00ff */
.L_x_10890:
        /* <DEDUP_REMOVED lines=10> */
.L_x_10874:
[----:B------:R-:W-:Y:S01]  /*f930*/  IMAD R9, R20, 0x8, R2 ;  /* 0x0000000814097824 */ /* 0x000fe200078e0202 */
[----:B------:R-:W-:-:S04]  /*f940*/  SHF.L.U32 R8, R7, 0x1f, RZ ;  /* 0x0000001f07087819 */ /* 0x000fc800000006ff */
[----:B------:R0:W1:Y:S01]  /*f950*/  SYNCS.PHASECHK.TRANS64.TRYWAIT P4, [R9+URZ+0x2d830], R8 ;  /* 0x02d83008090075a7 */ /* 0x000062000808017f */
[----:B------:R-:W-:Y:S05]  /*f960*/  @!P0 BRA `(.L_x_10875) ;  /* 0x0000000000048947 */ /* 0x000fea0003800000 */
[----:B------:R-:W-:Y:S01]  /*f970*/  BPT.TRAP 0x1 ;  /* 0x000000040000795c */ /* 0x000fe20000300000 */
.L_x_10875:
[----:B------:R-:W-:Y:S04]  /*f980*/  BSSY B0, `(.L_x_10873) ;  /* 0x0000004000007945 */ /* 0x000fe80003800000 */
[----:B-1----:R-:W-:Y:S05]  /*f990*/  @P4 BRA `(.L_x_10876) ;  /* 0x0000000000084947 */ /* 0x002fea0003800000 */
[----:B------:R-:W1:Y:S02]  /*f9a0*/  SYNCS.PHASECHK.TRANS64.TRYWAIT P4, [R9+URZ+0x2d830], R8 ;  /* 0x02d83008090075a7 */ /* 0x000e64000808017f */
[----:B-1----:R-:W-:Y:S05]  /*f9b0*/  @!P4 BRA `(.L_x_10877) ;  /* 0x0000015800f4c947 */ /* 0x002fea0003800000 */
.L_x_10876:
[----:B------:R-:W-:Y:S05]  /*f9c0*/  BSYNC B0 ;  /* 0x0000000000007941 */ /* 0x000fea0003800000 */
.L_x_10873:
[----:B01----:R-:W2:Y:S01]  /*f9d0*/  LDL R8, [R1+0x8] ;  /* 0x0000080001087983 */ /* 0x003ea20000100800 */
[----:B------:R-:W0:Y:S01]  /*f9e0*/  S2R R10, SR_TID.X ;  /* 0x00000000000a7919 */ /* 0x000e220000002100 */
[----:B------:R-:W-:Y:S05]  /*f9f0*/  WARPSYNC.ALL ;  /* 0x0000000000007948 */ /* 0x000fea0003800000 */
[----:B------:R-:W-:Y:S01]  /*fa00*/  IMAD.MOV.U32 R9, RZ, RZ, -0x7fffffe0 ;  /* 0x80000020ff097424 */ /* 0x000fe200078e00ff */
[----:B0-----:R-:W-:-:S05]  /*fa10*/  SHF.R.U32.HI R10, RZ, 0x7, R10 ;  /* 0x00000007ff0a7819 */ /* 0x001fca000001160a */
[----:B------:R-:W-:Y:S01]  /*fa20*/  VIADD R21, R10, 0x8 ;  /* 0x000000080a157836 */ /* 0x000fe20000000000 */
[----:B------:R-:W-:Y:S01]  /*fa30*/  R2UR UR11, R9 ;  /* 0x00000000090b72ca */ /* 0x000fe200000e0000 */
[----:B------:R-:W-:Y:S01]  /*fa40*/  IMAD.MOV.U32 R25, RZ, RZ, -0x7fffffe0 ;  /* 0x80000020ff197424 */ /* 0x000fe200078e00ff */
[----:B------:R-:W-:Y:S01]  /*fa50*/  R2UR UR8, R12 ;  /* 0x000000000c0872ca */ /* 0x000fe200000e0000 */
[----:B------:R-:W-:Y:S01]  /*fa60*/  IMAD.MOV.U32 R27, RZ, RZ, -0x7fffffe0 ;  /* 0x80000020ff1b7424 */ /* 0x000fe200078e00ff */
[----:B------:R-:W-:Y:S02]  /*fa70*/  R2UR UR9, R13 ;  /* 0x000000000d0972ca */ /* 0x000fe400000e0000 */
[C---:B------:R-:W-:Y:S02]  /*fa80*/  R2UR UR15, R25.reuse ;  /* 0x00000000190f72ca */ /* 0x040fe400000e0000 */
[----:B------:R-:W-:Y:S02]  /*fa90*/  R2UR UR23, R25 ;  /* 0x00000000191772ca */ /* 0x000fe400000e0000 */
[----:B------:R-:W-:-:S02]  /*faa0*/  R2UR UR27, R27 ;  /* 0x000000001b1b72ca */ /* 0x000fc400000e0000 */
[----:B------:R-:W-:Y:S02]  /*fab0*/  R2UR UR12, R152 ;  /* 0x00000000980c72ca */ /* 0x000fe400000e0000 */
[----:B------:R-:W-:Y:S01]  /*fac0*/  R2UR UR13, R153 ;  /* 0x00000000990d72ca */ /* 0x000fe200000e0000 */
[----:B------:R0:W-:Y:S01]  /*fad0*/  BAR.SYNC.DEFER_BLOCKING R21, 0x100 ;  /* 0x000400150000751d */ /* 0x0001e20000010000 */
[----:B------:R-:W-:Y:S01]  /*fae0*/  IMAD.MOV.U32 R11, RZ, RZ, -0x7fffffe0 ;  /* 0x80000020ff0b7424 */ /* 0x000fe200078e00ff */
[----:B------:R-:W-:Y:S02]  /*faf0*/  R2UR UR16, R150 ;  /* 0x00000000961072ca */ /* 0x000fe400000e0000 */
[----:B------:R-:W-:Y:S01]  /*fb00*/  R2UR UR17, R151 ;  /* 0x00000000971172ca */ /* 0x000fe200000e0000 */
[----:B--2---:R-:W-:-:S04]  /*fb10*/  IMAD R8, R20, 0x600, R8 ;  /* 0x0000060014087824 */ /* 0x004fc800078e0208 */
[C---:B------:R-:W-:Y:S01]  /*fb20*/  VIADD R24, R8.reuse, 0x2 ;  /* 0x0000000208187836 */ /* 0x040fe20000000000 */
[C---:B------:R-:W-:Y:S01]  /*fb30*/  R2UR UR10, R8.reuse ;  /* 0x00000000080a72ca */ /* 0x040fe200000e0000 */
[----:B------:R-:W-:-:S03]  /*fb40*/  VIADD R26, R8, 0x400 ;  /* 0x00000400081a7836 */ /* 0x000fc60000000000 */
[----:B------:R-:W-:Y:S01]  /*fb50*/  R2UR UR14, R24 ;  /* 0x00000000180e72ca */ /* 0x000fe200000e0000 */
[----:B------:R-:W-:Y:S01]  /*fb60*/  VIADD R24, R8, 0x202 ;  /* 0x0000020208187836 */ /* 0x000fe20000000000 */
[----:B------:R-:W-:-:S04]  /*fb70*/  R2UR UR26, R26 ;  /* 0x000000001a1a72ca */ /* 0x000fc800000e0000 */
[----:B------:R-:W-:Y:S02]  /*fb80*/  R2UR UR22, R24 ;  /* 0x00000000181672ca */ /* 0x000fe400000e0000 */
[----:B------:R-:W-:-:S06]  /*fb90*/  WARPGROUP.ARRIVE ;  /* 0x00000000000079c5 */ /* 0x000fcc0000000000 */
[----:B------:R-:W-:Y:S01]  /*fba0*/  HGMMA.64x128x16.F32.BF16 R24, gdesc[UR8], RZ, !UPT, gsb0 ;  /* 0x01e00000081879f0 */ /* 0x000fe2000c0018ff */
[----:B------:R-:W-:Y:S01]  /*fbb0*/  VIADD R10, R8, 0x200 ;  /* 0x00000200080a7836 */ /* 0x000fe20000000000 */
[----:B------:R-:W-:-:S04]  /*fbc0*/  R2UR UR19, R11 ;  /* 0x000000000b1372ca */ /* 0x000fc800000e0000 */
[----:B------:R-:W-:Y:S01]  /*fbd0*/  R2UR UR18, R10 ;  /* 0x000000000a1272ca */ /* 0x000fe200000e0000 */
[----:B------:R-:W-:Y:S02]  /*fbe0*/  WARPGROUP.DEPBAR.LE gsb0, 0x0 ;  /* 0x00008000000079c5 */ /* 0x000fe40000010000 */
[----:B------:R-:W-:-:S06]  /*fbf0*/  WARPGROUP.ARRIVE ;  /* 0x00000000000079c5 */ /* 0x000fcc0000000000 */
[----:B------:R-:W-:Y:S01]  /*fc00*/  HGMMA.64x128x16.F32.BF16 R24, gdesc[UR12], R24, gsb0 ;  /* 0x01e000000c1879f0 */ /* 0x000fe20008001818 */
[----:B------:R-:W-:Y:S02]  /*fc10*/  R2UR UR20, R148 ;  /* 0x00000000941472ca */ /* 0x000fe400000e0000 */
        /* <DEDUP_REMOVED lines=9> */
[----:B------:R-:W-:Y:S01]  /*fcb0*/  VIADD R8, R8, 0x402 ;  /* 0x0000040208087836 */ /* 0x000fe20000000000 */
[----:B------:R-:W-:Y:S02]  /*fcc0*/  R2UR UR31, R9 ;  /* 0x00000000091f72ca */ /* 0x000fe400000e0000 */
[----:B------:R-:W-:Y:S02]  /*fcd0*/  R2UR UR28, R14 ;  /* 0x000000000e1c72ca */ /* 0x000fe400000e0000 */
[----:B------:R-:W-:Y:S02]  /*fce0*/  R2UR UR30, R8 ;  /* 0x00000000081e72ca */ /* 0x000fe400000e0000 */
[----:B------:R-:W-:Y:S01]  /*fcf0*/  R2UR UR29, R15 ;  /* 0x000000000f1d72ca */ /* 0x000fe200000e0000 */
[----:B------:R-:W-:Y:S02]  /*fd00*/  WARPGROUP.DEPBAR.LE gsb0, 0x0 ;  /* 0x00008000000079c5 */ /* 0x000fe40000010000 */
[----:B------:R-:W-:-:S06]  /*fd10*/  WARPGROUP.ARRIVE ;  /* 0x00000000000079c5 */ /* 0x000fcc0000000000 */
        /* <DEDUP_REMOVED lines=8> */
.L_x_10879:
[----:B------:R-:W-:Y:S01]  /*fda0*/  SHF.L.U32 R8, R19, 0x1f, RZ ;  /* 0x0000001f13087819 */ /* 0x000fe200000006ff */
[----:B------:R-:W-:-:S04]  /*fdb0*/  IMAD R9, R16, 0x8, R2 ;  /* 0x0000000810097824 */ /* 0x000fc800078e0202 */
[----:B------:R0:W1:Y:S01]  /*fdc0*/  SYNCS.PHASECHK.TRANS64.TRYWAIT P3, [R9+URZ+0x2d850], R8 ;  /* 0x02d85008090075a7 */ /* 0x000062000806017f */
[----:B------:R-:W-:Y:S05]  /*fdd0*/  @!P0 BRA `(.L_x_10880) ;  /* 0x0000000000048947 */ /* 0x000fea0003800000 */
[----:B------:R-:W-:Y:S01]  /*fde0*/  BPT.TRAP 0x1 ;  /* 0x000000040000795c */ /* 0x000fe20000300000 */
.L_x_10880:
[----:B-1----:R-:W-:Y:S05]  /*fdf0*/  @P3 BRA `(.L_x_10878) ;  /* 0x0000000000083947 */ /* 0x002fea0003800000 */
[----:B------:R-:W1:Y:S02]  /*fe00*/  SYNCS.PHASECHK.TRANS64.TRYWAIT P3, [R9+URZ+0x2d850], R8 ;  /* 0x02d85008090075a7 */ /* 0x000e64000806017f */
[----:B-1----:R-:W-:Y:S05]  /*fe10*/  @!P3 BRA `(.L_x_10881) ;  /* 0x0000015400f0b947 */ /* 0x002fea0003800000 */
.L_x_10878:
[----:B------:R-:W2:Y:S01]  /*fe20*/  LDL R21, [R1+0x1c] ;  /* 0x00001c0001157983 */ /* 0x000ea20000100800 */
[----:B01----:R-:W0:Y:S03]  /*fe30*/  @P2 LDC R9, c[0x0][0x44c] ;  /* 0x00011300ff092b82 */ /* 0x003e260000000800 */
[----:B------:R-:W2:Y:S04]  /*fe40*/  LDL R19, [R1+0x44] ;  /* 0x0000440001137983 */ /* 0x000ea80000100800 */
[----:B------:R-:W3:Y:S01]  /*fe50*/  LDL R10, [R1+0x28] ;  /* 0x00002800010a7983 */ /* 0x000ee20000100800 */
[----:B------:R-:W1:Y:S01]  /*fe60*/  @P2 LDC R8, c[0x0][0x450] ;  /* 0x00011400ff082b82 */ /* 0x000e620000000800 */
[----:B------:R-:W-:Y:S05]  /*fe70*/  WARPSYNC.ALL ;  /* 0x0000000000007948 */ /* 0x000fea0003800000 */
[----:B------:R-:W-:Y:S01]  /*fe80*/  WARPGROUP.ARRIVE ;  /* 0x00000000000079c5 */ /* 0x000fe20000000000 */
[----:B------:R-:W-:Y:S01]  /*fe90*/  UMOV UR9, 0x40000040 ;  /* 0x4000004000097882 */ /* 0x000fe20000000000 */
[----:B------:R-:W-:-:S04]  /*fea0*/  IMAD.MOV.U32 R11, RZ, RZ, -0x7fffffe0 ;  /* 0x80000020ff0b7424 */ /* 0x000fc800078e00ff */
[----:B------:R-:W4:Y:S01]  /*feb0*/  S2R R143, SR_TID.X ;  /* 0x00000000008f7919 */ /* 0x000f220000002100 */
[----:B------:R-:W-:Y:S01]  /*fec0*/  IMAD.SHL.U32 R145, R3, 0x80, RZ ;  /* 0x0000008003917824 */ /* 0x000fe200078e00ff */
[----:B----4-:R-:W-:Y:S01]  /*fed0*/  ISETP.GE.U32.AND P3, PT, R143, 0x180, PT ;  /* 0x000001808f00780c */ /* 0x010fe20003f66070 */
[----:B--2---:R-:W-:Y:S01]  /*fee0*/  IMAD.IADD R19, R19, 0x1, R21 ;  /* 0x0000000113137824 */ /* 0x004fe200078e0215 */
[----:B------:R-:W-:Y:S02]  /*fef0*/  SHF.R.U32.HI R21, RZ, 0x7, R143 ;  /* 0x00000007ff157819 */ /* 0x000fe4000001168f */
[----:B------:R-:W-:Y:S01]  /*ff00*/  IADD3 R143, -R137, 0x1, -R145 ;  /* 0x00000001898f7810 */ /* 0x000fe20007ffe991 */
[----:B0-----:R-:W-:-:S03]  /*ff10*/  @P2 IMAD.HI.U32 R9, R19, R9, RZ ;  /* 0x0000000913092227 */ /* 0x001fc600078e00ff */
[----:B------:R-:W-:Y:S02]  /*ff20*/  IADD3 R143, -R138, R143, R139 ;  /* 0x0000008f8a8f7210 */ /* 0x000fe40007ffe18b */
[----:B-1----:R-:W-:Y:S01]  /*ff30*/  @P2 SHF.R.U32.HI R19, RZ, R8, R9 ;  /* 0x00000008ff132219 */ /* 0x002fe20000011609 */
[----:B---3--:R-:W-:Y:S02]  /*ff40*/  IMAD R9, R10, 0x2000, R2 ;  /* 0x000020000a097824 */ /* 0x008fe400078e0202 */
[----:B------:R-:W-:Y:S02]  /*ff50*/  VIADD R8, R2, 0x400 ;  /* 0x0000040002087836 */ /* 0x000fe40000000000 */
[----:B------:R-:W0:Y:S01]  /*ff60*/  SHFL.IDX PT, R154, R19, RZ, 0x1c1f ;  /* 0x001c1fff139a7589 */ /* 0x000e2200000e0000 */
[----:B------:R-:W-:Y:S01]  /*ff70*/  R2UR UR8, R9 ;  /* 0x00000000090872ca */ /* 0x000fe200000e0000 */
[----:B------:R-:W-:Y:S01]  /*ff80*/  IMAD.MOV.U32 R9, RZ, RZ, -0x7fffffe0 ;  /* 0x80000020ff097424 */ /* 0x000fe200078e00ff */
[----:B------:R-:W-:-:S04]  /*ff90*/  SHF.R.U32.HI R8, RZ, 0x4, R8 ;  /* 0x00000004ff087819 */ /* 0x000fc80000011608 */
[----:B------:R-:W-:Y:S02]  /*ffa0*/  LOP3.LUT R8, R8, 0x3fff, RZ, 0xc0, !PT ;  /* 0x00003fff08087812 */ /* 0x000fe400078ec0ff */
[----:B------:R-:W-:Y:S01]  /*ffb0*/  R2UR UR11, R9 ;  /* 0x00000000090b72ca */ /* 0x000fe200000e0000 */
[----:B------:R-:W-:Y:S01]  /*ffc0*/  IMAD.MOV.U32 R9, RZ, RZ, -0x7fffffe0 ;  /* 0x80000020ff097424 */ /* 0x000fe200078e00ff */
[----:B------:R-:W-:-:S03]  /*ffd0*/  LOP3.LUT R8, R8, 0x2000000, RZ, 0xfc, !PT ;  /* 0x0200000008087812 */ /* 0x000fc600078efcff */
[----:B------:R-:W-:Y:S02]  /*ffe0*/  UIADD3 UR8, UR8, 0x21800, URZ ;  /* 0x0002180008087890 */ /* 0x000fe4000fffe03f */
[----:B------:R-:W-:Y:S02]  /*fff0*/  IMAD R8, R16, 0x600, R8 ;  /* 0x0000060010087824 */ /* 0x000fe400078e0208 */
[----:B------:R-:W-:Y:S02]  /*10000*/  USHF.R.U32.HI UR8, URZ, 0x4, UR8 ;  /* 0x000000043f087899 */ /* 0x000fe40008011608 */
[C---:B------:R-:W-:Y:S01]  /*10010*/  VIADD R10, R8.reuse, 0x40 ;  /* 0x00000040080a7836 */ /* 0x040fe20000000000 */
[----:B------:R-:W-:Y:S01]  /*10020*/  R2UR UR10, R8 ;  /* 0x00000000080a72ca */ /* 0x000fe200000e0000 */
[----:B------:R-:W-:-:S04]  /*10030*/  ULOP3.LUT UR8, UR8, 0x3fff, URZ, 0xc0, !UPT ;  /* 0x00003fff08087892 */ /* 0x000fc8000f8ec03f */
[----:B------:R-:W-:-:S07]  /*10040*/  ULOP3.LUT UR12, UR8, 0x10000, URZ, 0xfc, !UPT ;  /* 0x00010000080c7892 */ /* 0x000fce000f8efc3f */
[----:B------:R-:W-:Y:S02]  /*10050*/  UMOV UR8, UR12 ;  /* 0x0000000c00087c82 */ /* 0x000fe40008000000 */
[----:B------:R-:W-:Y:S01]  /*10060*/  HGMMA.64x96x16.F32.BF16 R88, gdesc[UR8].tnspB, R88, gsb0 ;  /* 0x41600000085879f0 */ /* 0x000fe20008001858 */
[----:B------:R-:W-:Y:S01]  /*10070*/  R2UR UR10, R10 ;  /* 0x000000000a0a72ca */ /* 0x000fe200000e0000 */
[----:B------:R-:W-:Y:S01]  /*10080*/  UIADD3 UR8, UR12, 0x2, URZ ;  /* 0x000000020c087890 */ /* 0x000fe2000fffe03f */
[----:B------:R-:W-:Y:S01]  /*10090*/  R2UR UR11, R11 ;  /* 0x000000000b0b72ca */ /* 0x000fe200000e0000 */
[----:B------:R-:W-:Y:S01]  /*100a0*/  UMOV UR9, 0x40000040 ;  /* 0x4000004000097882 */ /* 0x000fe20000000000 */
[----:B------:R-:W-:Y:S02]  /*100b0*/  VIADD R10, R8, 0x80 ;  /* 0x00000080080a7836 */ /* 0x000fe40000000000 */
[----:B------:R-:W-:Y:S01]  /*100c0*/  IMAD.MOV.U32 R11, RZ, RZ, -0x7fffffe0 ;  /* 0x80000020ff0b7424 */ /* 0x000fe200078e00ff */
[----:B------:R-:W-:-:S02]  /*100d0*/  WARPGROUP.DEPBAR.LE gsb0, 0x0 ;  /* 0x00008000000079c5 */ /* 0x000fc40000010000 */
[----:B------:R-:W-:-:S06]  /*100e0*/  WARPGROUP.ARRIVE ;  /* 0x00000000000079c5 */ /* 0x000fcc0000000000 */
[----:B------:R-:W-:Y:S01]  /*100f0*/  HGMMA.64x96x16.F32.BF16 R88, gdesc[UR8].tnspB, R88, gsb0 ;  /* 0x41600000085879f0 */ /* 0x000fe20008001858 */
[----:B------:R-:W-:Y:S01]  /*10100*/  R2UR UR10, R10 ;  /* 0x000000000a0a72ca */ /* 0x000fe200000e0000 */
[----:B------:R-:W-:Y:S01]  /*10110*/  UIADD3 UR8, UR12, 0x4, URZ ;  /* 0x000000040c087890 */ /* 0x000fe2000fffe03f */
[----:B------:R-:W-:Y:S01]  /*10120*/  R2UR UR11, R11 ;  /* 0x000000000b0b72ca */ /* 0x000fe200000e0000 */
[----:B------:R-:W-:Y:S01]  /*10130*/  UMOV UR9, 0x40000040 ;  /* 0x4000004000097882 */ /* 0x000fe20000000000 */
[----:B------:R-:W-:Y:S02]  /*10140*/  VIADD R10, R8, 0xc0 ;  /* 0x000000c0080a7836 */ /* 0x000fe40000000000 */
[----:B------:R-:W-:Y:S01]  /*10150*/  IMAD.MOV.U32 R11, RZ, RZ, -0x7fffffe0 ;  /* 0x80000020ff0b7424 */ /* 0x000fe200078e00ff */
[----:B------:R-:W-:Y:S02]  /*10160*/  WARPGROUP.DEPBAR.LE gsb0, 0x0 ;  /* 0x00008000000079c5 */ /* 0x000fe40000010000 */
        /* <DEDUP_REMOVED lines=24> */
[C---:B------:R-:W-:Y:S02]  /*102f0*/  VIADD R10, R8.reuse, 0x180 ;  /* 0x00000180080a7836 */ /* 0x040fe40000000000 */
[----:B------:R-:W-:Y:S02]  /*10300*/  IMAD.MOV.U32 R11, RZ, RZ, -0x7fffffe0 ;  /* 0x80000020ff0b7424 */ /* 0x000fe400078e00ff */
[----:B------:R-:W-:Y:S01]  /*10310*/  VIADD R8, R8, 0x1c0 ;  /* 0x000001c008087836 */ /* 0x000fe20000000000 */
[----:B------:R-:W-:-:S02]  /*10320*/  WARPGROUP.DEPBAR.LE gsb0, 0x0 ;  /* 0x00008000000079c5 */ /* 0x000fc40000010000 */
[----:B------:R-:W-:-:S06]  /*10330*/  WARPGROUP.ARRIVE ;  /* 0x00000000000079c5 */ /* 0x000fcc0000000000 */
[----:B------:R-:W-:Y:S01]  /*10340*/  HGMMA.64x96x16.F32.BF16 R88, gdesc[UR8].tnspB, R88, gsb0 ;  /* 0x41600000085879f0 */ /* 0x000fe20008001858 */
[----:B------:R-:W-:Y:S01]  /*10350*/  R2UR UR10, R10 ;  /* 0x000000000a0a72ca */ /* 0x000fe200000e0000 */
[----:B------:R-:W-:Y:S01]  /*10360*/  UIADD3 UR8, UR12, 0x604, URZ ;  /* 0x000006040c087890 */ /* 0x000fe2000fffe03f */
[----:B------:R-:W-:Y:S01]  /*10370*/  R2UR UR11, R11 ;  /* 0x000000000b0b72ca */ /* 0x000fe200000e0000 */
[----:B------:R-:W-:Y:S01]  /*10380*/  UMOV UR9, 0x40000040 ;  /* 0x4000004000097882 */ /* 0x000fe20000000000 */
[----:B------:R-:W-:-:S05]  /*10390*/  IMAD.U32 R10, RZ, RZ, UR43 ;  /* 0x0000002bff0a7e24 */ /* 0x000fca000f8e00ff */
[----:B------:R-:W-:-:S05]  /*103a0*/  LOP3.LUT R144, RZ, R10, RZ, 0x33, !PT ;  /* 0x0000000aff907212 */ /* 0x000fca00078e33ff */
[----:B------:R-:W-:Y:S02]  /*103b0*/  IMAD.IADD R144, R144, 0x1, R143 ;  /* 0x0000000190907824 */ /* 0x000fe400078e028f */
[----:B------:R-:W-:Y:S02]  /*103c0*/  VIADD R143, R143, UR50 ;  /* 0x000000328f8f7c36 */ /* 0x000fe40008000000 */
[----:B0-----:R-:W-:Y:S01]  /*103d0*/  IMAD.IADD R11, R154, 0x1, R144 ;  /* 0x000000019a0b7824 */ /* 0x001fe200078e0290 */
        /* <DEDUP_REMOVED lines=8> */
[----:B------:R-:W-:Y:S02]  /*10460*/  @!P1 IMAD R9, R20, 0x8, R2 ;  /* 0x0000000814099824 */ /* 0x000fe400078e0202 */
[----:B------:R-:W-:Y:S01]  /*10470*/  IMAD.IADD R21, R154, 0x1, R143 ;  /* 0x000000019a157824 */ /* 0x000fe200078e028f */
[----:B------:R-:W-:Y:S01]  /*10480*/  SEL R8, R8, 0x9, !P3 ;  /* 0x0000000908087807 */ /* 0x000fe20005800000 */
[----:B------:R-:W-:Y:S01]  /*10490*/  @!P1 VIADD R9, R9, 0x2d840 ;  /* 0x0002d84009099836 */ /* 0x000fe20000000000 */
[----:B------:R-:W-:-:S04]  /*104a0*/  PLOP3.LUT P3, PT, PT, PT, UP0, 0x40, 0x0 ;  /* 0x000000000000781c */ /* 0x000fc80003f6e808 */
[----:B------:R-:W-:Y:S01]  /*104b0*/  @!P1 PRMT R9, RZ, 0x654, R9 ;  /* 0x00000654ff099816 */ /* 0x000fe20000000009 */
[----:B------:R-:W-:Y:S02]  /*104c0*/  WARPGROUP.DEPBAR.LE gsb0, 0x0 ;  /* 0x00008000000079c5 */ /* 0x000fe40000010000 */
[----:B------:R-:W-:-:S06]  /*104d0*/  WARPGROUP.ARRIVE ;  /* 0x00000000000079c5 */ /* 0x000fcc0000000000 */
[----:B------:R-:W-:Y:S03]  /*104e0*/  HGMMA.64x96x16.F32.BF16 R88, gdesc[UR8].tnspB, R88, gsb0 ;  /* 0x41600000085879f0 */ /* 0x000fe60008001858 */
[----:B------:R-:W-:Y:S02]  /*104f0*/  WARPGROUP.DEPBAR.LE gsb0, 0x0 ;  /* 0x00008000000079c5 */ /* 0x000fe40000010000 */
[----:B------:R0:W-:Y:S06]  /*10500*/  BAR.ARV R8, 0x100 ;  /* 0x000400080000751d */ /* 0x0001ec0000002000 */
[----:B------:R0:W-:Y:S01]  /*10510*/  @!P1 SYNCS.ARRIVE.TRANS64.RED.A1T0 RZ, [R9+URZ], RZ ;  /* 0x000000ff09ff99a7 */ /* 0x0001e2000810043f */
        /* <DEDUP_REMOVED lines=8> */
[----:B0-----:R-:W0:Y:S02]  /*105a0*/  @P3 LDC.64 R8, c[0x0][0x9e8] ;  /* 0x00027a00ff083b82 */ /* 0x001e240000000a00 */
[----:B0-----:R-:W-:-:S05]  /*105b0*/  @P3 IMAD.HI.U32 R8, R154, R8, RZ ;  /* 0x000000089a083227 */ /* 0x001fca00078e00ff */
[----:B------:R-:W-:-:S04]  /*105c0*/  @P3 SHF.R.U32.HI R154, RZ, R9, R8 ;  /* 0x00000009ff9a3219 */ /* 0x000fc80000011608 */
[----:B------:R-:W-:Y:S01]  /*105d0*/  LOP3.LUT R154, RZ, R154, RZ, 0x33, !PT ;  /* 0x0000009aff9a7212 */ /* 0x000fe200078e33ff */
[----:B------:R-:W-:Y:S06]  /*105e0*/  BRA `(.L_x_10885) ;  /* 0x0000000000147947 */ /* 0x000fec0003800000 */
.L_x_10884:
[----:B------:R-:W-:-:S05]  /*105f0*/  IMAD.U32 R155, RZ, RZ, UR42 ;  /* 0x0000002aff9b7e24 */ /* 0x000fca000f8e00ff */
[----:B------:R-:W-:-:S13]  /*10600*/  ISETP.NE.AND P3, PT, R155, 0x1, PT ;  /* 0x000000019b00780c */ /* 0x000fda0003f65270 */
[----:B0-----:R-:W0:Y:S02]  /*10610*/  @P3 LDC.64 R8, c[0x0][0x9e8] ;  /* 0x00027a00ff083b82 */ /* 0x001e240000000a00 */
[----:B0-----:R-:W-:-:S05]  /*10620*/  @P3 IMAD.HI.U32 R8, R154, R8, RZ ;  /* 0x000000089a083227 */ /* 0x001fca00078e00ff */
[----:B------:R-:W-:-:S07]  /*10630*/  @P3 SHF.R.U32.HI R154, RZ, R9, R8 ;  /* 0x00000009ff9a3219 */ /* 0x000fce0000011608 */
.L_x_10885:
[----:B------:R-:W-:Y:S05]  /*10640*/  BSYNC B0 ;  /* 0x0000000000007941 */ /* 0x000fea0003800000 */
.L_x_10883:
[----:B------:R-:W-:-:S04]  /*10650*/  IMAD R154, R154, R155, -R145 ;  /* 0x0000009b9a9a7224 */ /* 0x000fc800078e0a91 */
[----:B------:R-:W-:-:S05]  /*10660*/  IMAD.IADD R154, R154, 0x1, -R137 ;  /* 0x000000019a9a7824 */ /* 0x000fca00078e0a89 */
[----:B------:R-:W-:Y:S02]  /*10670*/  VIMNMX R11, R11, R154, !PT ;  /* 0x0000009a0b0b7248 */ /* 0x000fe40007fe0100 */
[----:B------:R-:W-:-:S07]  /*10680*/  VIADDMNMX R21, R154, R155, R21, PT ;  /* 0x0000009b9a157246 */ /* 0x000fce0003800115 */
.L_x_10882:
[----:B------:R-:W-:Y:S01]  /*10690*/  ISETP.GT.AND P3, PT, R3, -0x1, PT ;  /* 0xffffffff0300780c */ /* 0x000fe20003f64270 */
[----:B------:R-:W1:Y:S03]  /*106a0*/  SHFL.IDX PT, R19, R19, 0x1, 0x1c1f ;  /* 0x003c1f0013137f89 */ /* 0x000e6600000e0000 */
[C---:B------:R-:W-:Y:S02]  /*106b0*/  ISETP.GT.AND P4, PT, R11.reuse, RZ, P3 ;  /* 0x000000ff0b00720c */ /* 0x040fe40001f84270 */
[----:B------:R-:W-:Y:S02]  /*106c0*/  ISETP.GT.AND P5, PT, R11, 0x1, P3 ;  /* 0x000000010b00780c */ /* 0x000fe40001fa4270 */
[C---:B------:R-:W-:Y:S02]  /*106d0*/  ISETP.LT.OR P4, PT, R21.reuse, 0x1, P4 ;  /* 0x000000011500780c */ /* 0x040fe40002781670 */
[----:B------:R-:W-:-:S02]  /*106e0*/  ISETP.LT.OR P5, PT, R21, 0x2, P5 ;  /* 0x000000021500780c */ /* 0x000fc40002fa1670 */
[----:B------:R-:W-:Y:S02]  /*106f0*/  FSEL R24, R24, -INF , !P4 ;  /* 0xff80000018187808 */ /* 0x000fe40006000000 */
[----:B------:R-:W-:Y:S02]  /*10700*/  ISETP.GT.AND P4, PT, R11, 0x8, P3 ;  /* 0x000000080b00780c */ /* 0x000fe40001f84270 */
[----:B------:R-:W-:Y:S02]  /*10710*/  FSEL R25, R25, -INF , !P5 ;  /* 0xff80000019197808 */ /* 0x000fe40006800000 */
[----:B------:R-:W-:Y:S02]  /*10720*/  ISETP.LT.OR P4, PT, R21, 0x9, P4 ;  /* 0x000000091500780c */ /* 0x000fe40002781670 */
[----:B------:R-:W-:Y:S02]  /*10730*/  ISETP.GT.AND P5, PT, R11, 0x9, P3 ;  /* 0x000000090b00780c */ /* 0x000fe40001fa4270 */
[----:B------:R-:W-:-:S02]  /*10740*/  FSEL R28, R28, -INF , !P4 ;  /* 0xff8000001c1c7808 */ /* 0x000fc40006000000 */
[----:B------:R-:W-:Y:S01]  /*10750*/  ISETP.GT.AND P4, PT, R11, 0x10, P3 ;  /* 0x000000100b00780c */ /* 0x000fe20001f84270 */
[--C-:B-1----:R-:W-:Y:S01]  /*10760*/  IMAD.IADD R143, R143, 0x1, R19.reuse ;  /* 0x000000018f8f7824 */ /* 0x102fe200078e0213 */
[C---:B------:R-:W-:Y:S01]  /*10770*/  ISETP.LT.OR P5, PT, R21.reuse, 0xa, P5 ;  /* 0x0000000a1500780c */ /* 0x040fe20002fa1670 */
[----:B------:R-:W-:Y:S01]  /*10780*/  IMAD.IADD R144, R144, 0x1, R19 ;  /* 0x0000000190907824 */ /* 0x000fe200078e0213 */
[----:B------:R-:W-:Y:S02]  /*10790*/  ISETP.LT.OR P4, PT, R21, 0x11, P4 ;  /* 0x000000111500780c */ /* 0x000fe40002781670 */
[----:B------:R-:W-:Y:S02]  /*107a0*/  FSEL R29, R29, -INF , !P5 ;  /* 0xff8000001d1d7808 */ /* 0x000fe40006800000 */
[----:B------:R-:W-:Y:S02]  /*107b0*/  FSEL R32, R32, -INF , !P4 ;  /* 0xff80000020207808 */ /* 0x000fe40006000000 */
[----:B------:R-:W-:-:S02]  /*107c0*/  ISETP.GT.AND P4, PT, R11, 0x18, P3 ;  /* 0x000000180b00780c */ /* 0x000fc40001f84270 */
[----:B------:R-:W-:Y:S02]  /*107d0*/  ISETP.GT.AND P5, PT, R11, 0x11, P3 ;  /* 0x000000110b00780c */ /* 0x000fe40001fa4270 */
[C---:B------:R-:W-:Y:S02]  /*107e0*/  ISETP.LT.OR P4, PT, R21.reuse, 0x19, P4 ;  /* 0x000000191500780c */ /* 0x040fe40002781670 */
[----:B------:R-:W-:Y:S02]  /*107f0*/  ISETP.LT.OR P5, PT, R21, 0x12, P5 ;  /* 0x000000121500780c */ /* 0x000fe40002fa1670 */
[----:B------:R-:W-:Y:S02]  /*10800*/  FSEL R36, R36, -INF , !P4 ;  /* 0xff80000024247808 */ /* 0x000fe40006000000 */
[----:B------:R-:W-:Y:S02]  /*10810*/  ISETP.GT.AND P4, PT, R11, 0x20, P3 ;  /* 0x000000200b00780c */ /* 0x000fe40001f84270 */
[----:B------:R-:W-:-:S02]  /*10820*/  FSEL R33, R33, -INF , !P5 ;  /* 0xff80000021217808 */ /* 0x000fc40006800000 */
[----:B------:R-:W-:Y:S02]  /*10830*/  ISETP.LT.OR P4, PT, R21, 0x21, P4 ;  /* 0x000000211500780c */ /* 0x000fe40002781670 */
        /* <DEDUP_REMOVED lines=66> */
[----:B------:R-:W-:Y:S02]  /*10c60*/  ISETP.GT.AND P5, PT, R11, 0x71, P3 ;  /* 0x000000710b00780c */ /* 0x000fe40001fa4270 */
[----:B------:R-:W-:Y:S02]  /*10c70*/  FSEL R84, R84, -INF , !P4 ;  /* 0xff80000054547808 */ /* 0x000fe40006000000 */
[----:B------:R-:W-:Y:S02]  /*10c80*/  PLOP3.LUT P4, PT, PT, PT, UP0, 0x40, 0x0 ;  /* 0x000000000000781c */ /* 0x000fe40003f8e808 */
[----:B------:R-:W-:-:S04]  /*10c90*/  ISETP.LT.OR P5, PT, R21, 0x72, P5 ;  /* 0x000000721500780c */ /* 0x000fc80002fa1670 */
[----:B------:R-:W-:Y:S02]  /*10ca0*/  FSEL R81, R81, -INF , !P5 ;  /* 0xff80000051517808 */ /* 0x000fe40006800000 */
[----:B------:R-:W-:-:S04]  /*10cb0*/  ISETP.GT.AND P5, PT, R11, 0x79, P3 ;  /* 0x000000790b00780c */ /* 0x000fc80001fa4270 */
[----:B------:R-:W-:-:S04]  /*10cc0*/  ISETP.LT.OR P5, PT, R21, 0x7a, P5 ;  /* 0x0000007a1500780c */ /* 0x000fc80002fa1670 */
[----:B------:R-:W-:Y:S01]  /*10cd0*/  FSEL R85, R85, -INF , !P5 ;  /* 0xff80000055557808 */ /* 0x000fe20006800000 */
[----:B------:R-:W-:Y:S08]  /*10ce0*/  @P4 BRA `(.L_x_10886) ;  /* 0x0000000000584947 */ /* 0x000ff00003800000 */
        /* <DEDUP_REMOVED lines=12> */
.L_x_10888:
[----:B------:R-:W-:-:S05]  /*10db0*/  IMAD.U32 R11, RZ, RZ, UR42 ;  /* 0x0000002aff0b7e24 */ /* 0x000fca000f8e00ff */
[----:B------:R-:W-:-:S13]  /*10dc0*/  ISETP.NE.AND P4, PT, R11, 0x1, PT ;  /* 0x000000010b00780c */ /* 0x000fda0003f85270 */
[----:B0-----:R-:W0:Y:S02]  /*10dd0*/  @P4 LDC.64 R8, c[0x0][0x9e8] ;  /* 0x00027a00ff084b82 */ /* 0x001e240000000a00 */
[----:B0-----:R-:W-:-:S05]  /*10de0*/  @P4 IMAD.HI.U32 R8, R19, R8, RZ ;  /* 0x0000000813084227 */ /* 0x001fca00078e00ff */
[----:B------:R-:W-:-:S07]  /*10df0*/  @P4 SHF.R.U32.HI R19, RZ, R9, R8 ;  /* 0x00000009ff134219 */ /* 0x000fce0000011608 */
.L_x_10889:
[----:B------:R-:W-:Y:S05]  /*10e00*/  BSYNC B0 ;  /* 0x0000000000007941 */ /* 0x000fea0003800000 */
.L_x_10887:
[----:B------:R-:W-:-:S04]  /*10e10*/  IMAD R19, R19, R11, -R145 ;  /* 0x0000000b13137224 */ /* 0x000fc800078e0a91 */
[----:B------:R-:W-:-:S05]  /*10e20*/  IMAD.IADD R19, R19, 0x1, -R137 ;  /* 0x0000000113137824 */ /* 0x000fca00078e0a89 */
[----:B------:R-:W-:Y:S02]  /*10e30*/  VIMNMX R144, R144, R19, !PT ;  /* 0x0000001390907248 */ /* 0x000fe40007fe0100 */
[----:B------:R-:W-:-:S07]  /*10e40*/  VIADDMNMX R143, R19, R11, R143, PT ;  /* 0x0000000b138f7246 */ /* 0x000fce000380018f */
.L_x_10886:
[----:B0-----:R-:W-:Y:S01]  /*10e50*/  @!P1 IMAD R8, R16, 0x8, R2 ;  /* 0x0000000810089824 */ /* 0x001fe200078e0202 */
[----:B------:R-:W2:Y:S01]  /*10e60*/  LDL R145, [R1+0x20] ;  /* 0x0000200001917983 */ /* 0x000ea20000100800 */
[----:B------:R-:W-:Y:S02]  /*10e70*/  UMOV UR39, UR7 ;  /* 0x0000000700277c82 */ /* 0x000fe40008000000 */
[----:B------:R-:W-:-:S05]  /*10e80*/  @!P1 VIADD R8, R8, 0x2d860 ;  /* 0x0002d86008089836 */ /* 0x000fca0000000000 */
[----:B------:R-:W-:-:S04]  /*10e90*/  @!P1 PRMT R8, RZ, 0x654, R8 ;  /* 0x00000654ff089816 */ /* 0x000fc80000000008 */
[----:B------:R0:W-:Y:S02]  /*10ea0*/  @!P1 SYNCS.ARRIVE.TRANS64.RED.A1T0 RZ, [R8+URZ], RZ ;  /* 0x000000ff08ff99a7 */ /* 0x0001e4000810043f */
[----:B0-----:R-:W-:-:S04]  /*10eb0*/  FMNMX.FTZ R8, R24, R0, !PT ;  /* 0x0000000018087209 */ /* 0x001fc80007810000 */
        /* <DEDUP_REMOVED lines=35> */
[----:B------:R-:W-:-:S04]  /*110f0*/  FSETP.NEU.FTZ.AND P4, PT, R8, -INF , PT ;  /* 0xff8000000800780b */ /* 0x000fc80003f9d000 */
[----:B------:R-:W-:-:S05]  /*11100*/  FSEL R9, R8, RZ, P4 ;  /* 0x000000ff08097208 */ /* 0x000fca0002000000 */
[----:B------:R-:W-:Y:S01]  /*11110*/  FADD.FTZ R9, -R9, R0 ;  /* 0x0000000009097221 */ /* 0x000fe20000010100 */
[----:B------:R-:W-:-:S03]  /*11120*/  FMUL.FTZ R0, R8, UR39 ;  /* 0x0000002708007c20 */ /* 0x000fc60008410000 */
[----:B------:R-:W-:Y:S02]  /*11130*/  FMUL.FTZ R9, R9, UR39 ;  /* 0x0000002709097c20 */ /* 0x000fe40008410000 */
[----:B------:R-:W-:Y:S02]  /*11140*/  FSEL R0, R0, RZ, P4 ;  /* 0x000000ff00007208 */ /* 0x000fe40002000000 */
[----:B------:R-:W-:Y:S02]  /*11150*/  ISETP.GT.AND P4, PT, R144, 0x1, P3 ;  /* 0x000000019000780c */ /* 0x000fe40001f84270 */
[----:B------:R-:W-:Y:S01]  /*11160*/  MUFU.EX2 R9, R9 ;  /* 0x0000000900097308 */ /* 0x000fe20000000800 */
[--C-:B------:R-:W-:Y:S01]  /*11170*/  FFMA.FTZ R24, R24, UR39, -R0.reuse ;  /* 0x0000002718187c23 */ /* 0x100fe20008010800 */
[----:B------:R-:W-:Y:S01]  /*11180*/  ISETP.LT.OR P5, PT, R143, 0x2, P4 ;  /* 0x000000028f00780c */ /* 0x000fe200027a1670 */
[--C-:B------:R-:W-:Y:S01]  /*11190*/  FFMA.FTZ R25, R25, UR39, -R0.reuse ;  /* 0x0000002719197c23 */ /* 0x100fe20008010800 */
[----:B------:R-:W-:Y:S01]  /*111a0*/  ISETP.GT.AND P4, PT, R144, 0x8, P3 ;  /* 0x000000089000780c */ /* 0x000fe20001f84270 */
[--C-:B------:R-:W-:Y:S01]  /*111b0*/  FFMA.FTZ R28, R28, UR39, -R0.reuse ;  /* 0x000000271c1c7c23 */ /* 0x100fe20008010800 */
[----:B------:R-:W-:Y:S01]  /*111c0*/  FSEL R27, R27, -INF , !P5 ;  /* 0xff8000001b1b7808 */ /* 0x000fe20006800000 */
[--C-:B------:R-:W-:Y:S01]  /*111d0*/  FFMA.FTZ R29, R29, UR39, -R0.reuse ;  /* 0x000000271d1d7c23 */ /* 0x100fe20008010800 */
[----:B------:R-:W-:Y:S01]  /*111e0*/  ISETP.GT.AND P5, PT, R144, 0x9, P3 ;  /* 0x000000099000780c */ /* 0x000fe20001fa4270 */
[----:B------:R-:W0:Y:S01]  /*111f0*/  MUFU.EX2 R24, R24 ;  /* 0x0000001800187308 */ /* 0x000e220000000800 */
[C---:B------:R-:W-:Y:S01]  /*11200*/  ISETP.LT.OR P4, PT, R143.reuse, 0x9, P4 ;  /* 0x000000098f00780c */ /* 0x040fe20002781670 */
[--C-:B------:R-:W-:Y:S01]  /*11210*/  FFMA.FTZ R32, R32, UR39, -R0.reuse ;  /* 0x0000002720207c23 */ /* 0x100fe20008010800 */
[----:B------:R-:W-:Y:S01]  /*11220*/  ISETP.LT.OR P5, PT, R143, 0xa, P5 ;  /* 0x0000000a8f00780c */ /* 0x000fe20002fa1670 */
[--C-:B------:R-:W-:Y:S01]  /*11230*/  FFMA.FTZ R33, R33, UR39, -R0.reuse ;  /* 0x0000002721217c23 */ /* 0x100fe20008010800 */
[----:B------:R-:W-:Y:S01]  /*11240*/  FSEL R30, R30, -INF , !P4 ;  /* 0xff8000001e1e7808 */ /* 0x000fe20006000000 */
[--C-:B------:R-:W-:Y:S01]  /*11250*/  FFMA.FTZ R36, R36, UR39, -R0.reuse ;  /* 0x0000002724247c23 */ /* 0x100fe20008010800 */
[----:B------:R-:W-:Y:S01]  /*11260*/  FSEL R31, R31, -INF , !P5 ;  /* 0xff8000001f1f7808 */ /* 0x000fe20006800000 */
[----:B------:R-:W1:Y:S01]  /*11270*/  MUFU.EX2 R25, R25 ;  /* 0x0000001900197308 */ /* 0x000e620000000800 */
[C---:B------:R-:W-:Y:S01]  /*11280*/  ISETP.GT.AND P5, PT, R144.reuse, 0x11, P3 ;  /* 0x000000119000780c */ /* 0x040fe20001fa4270 */
[--C-:B------:R-:W-:Y:S01]  /*11290*/  FFMA.FTZ R37, R37, UR39, -R0.reuse ;  /* 0x0000002725257c23 */ /* 0x100fe20008010800 */
[----:B------:R-:W-:Y:S01]  /*112a0*/  ISETP.GT.AND P4, PT, R144, 0x10, P3 ;  /* 0x000000109000780c */ /* 0x000fe20001f84270 */
[--C-:B------:R-:W-:Y:S01]  /*112b0*/  FFMA.FTZ R40, R40, UR39, -R0.reuse ;  /* 0x0000002728287c23 */ /* 0x100fe20008010800 */
[----:B------:R-:W-:Y:S01]  /*112c0*/  ISETP.LT.OR P5, PT, R143, 0x12, P5 ;  /* 0x000000128f00780c */ /* 0x000fe20002fa1670 */
[----:B------:R-:W-:Y:S01]  /*112d0*/  FFMA.FTZ R41, R41, UR39, -R0 ;  /* 0x0000002729297c23 */ /* 0x000fe20008010800 */
[----:B------:R-:W-:Y:S01]  /*112e0*/  ISETP.LT.OR P4, PT, R143, 0x11, P4 ;  /* 0x000000118f00780c */ /* 0x000fe20002781670 */
[----:B------:R-:W-:Y:S01]  /*112f0*/  MUFU.EX2 R29, R29 ;  /* 0x0000001d001d7308 */ /* 0x000fe20000000800 */
[----:B------:R-:W-:Y:S01]  /*11300*/  FSEL R35, R35, -INF , !P5 ;  /* 0xff80000023237808 */ /* 0x000fe20006800000 */
[----:B0-----:R-:W-:Y:S01]  /*11310*/  FFMA.FTZ R5, R9, R5, R24 ;  /* 0x0000000509057223 */ /* 0x001fe20000010018 */
[----:B------:R-:W-:Y:S01]  /*11320*/  ISETP.GT.AND P5, PT, R144, 0x19, P3 ;  /* 0x000000199000780c */ /* 0x000fe20001fa4270 */
[--C-:B------:R-:W-:Y:S01]  /*11330*/  FFMA.FTZ R44, R44, UR39, -R0.reuse ;  /* 0x000000272c2c7c23 */ /* 0x100fe20008010800 */
[----:B------:R-:W-:Y:S01]  /*11340*/  FSEL R34, R34, -INF , !P4 ;  /* 0xff80000022227808 */ /* 0x000fe20006000000 */
[--C-:B------:R-:W-:Y:S01]  /*11350*/  FFMA.FTZ R45, R45, UR39, -R0.reuse ;  /* 0x000000272d2d7c23 */ /* 0x100fe20008010800 */
[----:B------:R-:W-:Y:S01]  /*11360*/  ISETP.LT.OR P5, PT, R143, 0x1a, P5 ;  /* 0x0000001a8f00780c */ /* 0x000fe20002fa1670 */
[----:B------:R-:W-:Y:S01]  /*11370*/  MUFU.EX2 R32, R32 ;  /* 0x0000002000207308 */ /* 0x000fe20000000800 */
[----:B------:R-:W-:Y:S01]  /*11380*/  ISETP.GT.AND P4, PT, R144, 0x18, P3 ;  /* 0x000000189000780c */ /* 0x000fe20001f84270 */
[----:B-1----:R-:W-:Y:S01]  /*11390*/  FADD.FTZ R5, R25, R5 ;  /* 0x0000000519057221 */ /* 0x002fe20000010000 */
[----:B------:R-:W-:Y:S01]  /*113a0*/  FSEL R39, R39, -INF , !P5 ;  /* 0xff80000027277808 */ /* 0x000fe20006800000 */
[--C-:B------:R-:W-:Y:S01]  /*113b0*/  FFMA.FTZ R48, R48, UR39, -R0.reuse ;  /* 0x0000002730307c23 */ /* 0x100fe20008010800 */
[----:B------:R-:W-:Y:S01]  /*113c0*/  ISETP.GT.AND P5, PT, R144, 0x21, P3 ;  /* 0x000000219000780c */ /* 0x000fe20001fa4270 */
[--C-:B------:R-:W-:Y:S01]  /*113d0*/  FFMA.FTZ R49, R49, UR39, -R0.reuse ;  /* 0x0000002731317c23 */ /* 0x100fe20008010800 */
[C---:B------:R-:W-:Y:S01]  /*113e0*/  ISETP.LT.OR P4, PT, R143.reuse, 0x19, P4 ;  /* 0x000000198f00780c */ /* 0x040fe20002781670 */
[----:B------:R-:W-:Y:S01]  /*113f0*/  MUFU.EX2 R33, R33 ;  /* 0x0000002100217308 */ /* 0x000fe20000000800 */
[----:B------:R-:W-:Y:S01]  /*11400*/  ISETP.LT.OR P5, PT, R143, 0x22, P5 ;  /* 0x000000228f00780c */ /* 0x000fe20002fa1670 */
[--C-:B------:R-:W-:Y:S01]  /*11410*/  FFMA.FTZ R52, R52, UR39, -R0.reuse ;  /* 0x0000002734347c23 */ /* 0x100fe20008010800 */
[----:B------:R-:W-:Y:S01]  /*11420*/  FSEL R38, R38, -INF , !P4 ;  /* 0xff80000026267808 */ /* 0x000fe20006000000 */
[--C-:B------:R-:W-:Y:S01]  /*11430*/  FFMA.FTZ R53, R53, UR39, -R0.reuse ;  /* 0x0000002735357c23 */ /* 0x100fe20008010800 */
[----:B------:R-:W-:Y:S01]  /*11440*/  FSEL R43, R43, -INF , !P5 ;  /* 0xff8000002b2b7808 */ /* 0x000fe20006800000 */
[--C-:B------:R-:W-:Y:S01]  /*11450*/  FFMA.FTZ R56, R56, UR39, -R0.reuse ;  /* 0x0000002738387c23 */ /* 0x100fe20008010800 */
[C---:B------:R-:W-:Y:S01]  /*11460*/  ISETP.GT.AND P5, PT, R144.reuse, 0x29, P3 ;  /* 0x000000299000780c */ /* 0x040fe20001fa4270 */
[----:B------:R-:W-:Y:S01]  /*11470*/  MUFU.EX2 R36, R36 ;  /* 0x0000002400247308 */ /* 0x000fe20000000800 */
[----:B------:R-:W-:Y:S01]  /*11480*/  ISETP.GT.AND P4, PT, R144, 0x20, P3 ;  /* 0x000000209000780c */ /* 0x000fe20001f84270 */
[--C-:B------:R-:W-:Y:S01]  /*11490*/  FFMA.FTZ R57, R57, UR39, -R0.reuse ;  /* 0x0000002739397c23 */ /* 0x100fe20008010800 */
[C---:B------:R-:W-:Y:S01]  /*114a0*/  ISETP.LT.OR P5, PT, R143.reuse, 0x2a, P5 ;  /* 0x0000002a8f00780c */ /* 0x040fe20002fa1670 */
[--C-:B------:R-:W-:Y:S01]  /*114b0*/  FFMA.FTZ R60, R60, UR39, -R0.reuse ;  /* 0x000000273c3c7c23 */ /* 0x100fe20008010800 */
[----:B------:R-:W-:Y:S01]  /*114c0*/  ISETP.LT.OR P4, PT, R143, 0x21, P4 ;  /* 0x000000218f00780c */ /* 0x000fe20002781670 */
[--C-:B------:R-:W-:Y:S01]  /*114d0*/  FFMA.FTZ R61, R61, UR39, -R0.reuse ;  /* 0x000000273d3d7c23 */ /* 0x100fe20008010800 */
[----:B------:R-:W-:Y:S01]  /*114e0*/  FSEL R47, R47, -INF , !P5 ;  /* 0xff8000002f2f7808 */ /* 0x000fe20006800000 */
[----:B------:R-:W-:Y:S01]  /*114f0*/  MUFU.EX2 R37, R37 ;  /* 0x0000002500257308 */ /* 0x000fe20000000800 */
[----:B------:R-:W-:Y:S01]  /*11500*/  ISETP.GT.AND P5, PT, R144, 0x31, P3 ;  /* 0x000000319000780c */ /* 0x000fe20001fa4270 */
[--C-:B------:R-:W-:Y:S01]  /*11510*/  FFMA.FTZ R64, R64, UR39, -R0.reuse ;  /* 0x0000002740407c23 */ /* 0x100fe20008010800 */
[----:B------:R-:W-:Y:S01]  /*11520*/  FSEL R42, R42, -INF , !P4 ;  /* 0xff8000002a2a7808 */ /* 0x000fe20006000000 */
[--C-:B------:R-:W-:Y:S01]  /*11530*/  FFMA.FTZ R65, R65, UR39, -R0.reuse ;  /* 0x0000002741417c23 */ /* 0x100fe20008010800 */
[----:B------:R-:W-:Y:S01]  /*11540*/  ISETP.LT.OR P5, PT, R143, 0x32, P5 ;  /* 0x000000328f00780c */ /* 0x000fe20002fa1670 */
[--C-:B------:R-:W-:Y:S01]  /*11550*/  FFMA.FTZ R68, R68, UR39, -R0.reuse ;  /* 0x0000002744447c23 */ /* 0x100fe20008010800 */
[C---:B------:R-:W-:Y:S01]  /*11560*/  ISETP.GT.AND P4, PT, R144.reuse, 0x28, P3 ;  /* 0x000000289000780c */ /* 0x040fe20001f84270 */
[----:B------:R-:W-:Y:S01]  /*11570*/  MUFU.EX2 R40, R40 ;  /* 0x0000002800287308 */ /* 0x000fe20000000800 */
[----:B------:R-:W-:Y:S01]  /*11580*/  FSEL R51, R51, -INF , !P5 ;  /* 0xff80000033337808 */ /* 0x000fe20006800000 */
[--C-:B------:R-:W-:Y:S01]  /*11590*/  FFMA.FTZ R69, R69, UR39, -R0.reuse ;  /* 0x0000002745457c23 */ /* 0x100fe20008010800 */
[----:B------:R-:W-:Y:S01]  /*115a0*/  ISETP.GT.AND P5, PT, R144, 0x39, P3 ;  /* 0x000000399000780c */ /* 0x000fe20001fa4270 */
[--C-:B------:R-:W-:Y:S01]  /*115b0*/  FFMA.FTZ R72, R72, UR39, -R0.reuse ;  /* 0x0000002748487c23 */ /* 0x100fe20008010800 */
[----:B------:R-:W-:Y:S01]  /*115c0*/  ISETP.LT.OR P4, PT, R143, 0x29, P4 ;  /* 0x000000298f00780c */ /* 0x000fe20002781670 */
[--C-:B------:R-:W-:Y:S01]  /*115d0*/  FFMA.FTZ R73, R73, UR39, -R0.reuse ;  /* 0x0000002749497c23 */ /* 0x100fe20008010800 */
[----:B------:R-:W-:Y:S01]  /*115e0*/  ISETP.LT.OR P5, PT, R143, 0x3a, P5 ;  /* 0x0000003a8f00780c */ /* 0x000fe20002fa1670 */
[----:B------:R-:W-:Y:S01]  /*115f0*/  MUFU.EX2 R41, R41 ;  /* 0x0000002900297308 */ /* 0x000fe20000000800 */
[----:B------:R-:W-:Y:S01]  /*11600*/  FSEL R46, R46, -INF , !P4 ;  /* 0xff8000002e2e7808 */ /* 0x000fe20006000000 */
[--C-:B------:R-:W-:Y:S01]  /*11610*/  FFMA.FTZ R76, R76, UR39, -R0.reuse ;  /* 0x000000274c4c7c23 */ /* 0x100fe20008010800 */
[----:B------:R-:W-:Y:S01]  /*11620*/  FSEL R55, R55, -INF , !P5 ;  /* 0xff80000037377808 */ /* 0x000fe20006800000 */
[--C-:B------:R-:W-:Y:S01]  /*11630*/  FFMA.FTZ R77, R77, UR39, -R0.reuse ;  /* 0x000000274d4d7c23 */ /* 0x100fe20008010800 */
[----:B------:R-:W-:Y:S01]  /*11640*/  ISETP.GT.AND P5, PT, R144, 0x41, P3 ;  /* 0x000000419000780c */ /* 0x000fe20001fa4270 */
[--C-:B------:R-:W-:Y:S01]  /*11650*/  FFMA.FTZ R80, R80, UR39, -R0.reuse ;  /* 0x0000002750507c23 */ /* 0x100fe20008010800 */
[----:B------:R-:W-:Y:S01]  /*11660*/  ISETP.GT.AND P4, PT, R144, 0x30, P3 ;  /* 0x000000309000780c */ /* 0x000fe20001f84270 */
[----:B------:R-:W-:Y:S01]  /*11670*/  MUFU.EX2 R44, R44 ;  /* 0x0000002c002c7308 */ /* 0x000fe20000000800 */
[----:B------:R-:W-:Y:S01]  /*11680*/  ISETP.LT.OR P5, PT, R143, 0x42, P5 ;  /* 0x000000428f00780c */ /* 0x000fe20002fa1670 */
[--C-:B------:R-:W-:Y:S01]  /*11690*/  FFMA.FTZ R81, R81, UR39, -R0.reuse ;  /* 0x0000002751517c23 */ /* 0x100fe20008010800 */
[----:B------:R-:W-:Y:S01]  /*116a0*/  ISETP.LT.OR P4, PT, R143, 0x31, P4 ;  /* 0x000000318f00780c */ /* 0x000fe20002781670 */
[--C-:B------:R-:W-:Y:S01]  /*116b0*/  FFMA.FTZ R84, R84, UR39, -R0.reuse ;  /* 0x0000002754547c23 */ /* 0x100fe20008010800 */
[----:B------:R-:W-:Y:S01]  /*116c0*/  FSEL R59, R59, -INF , !P5 ;  /* 0xff8000003b3b7808 */ /* 0x000fe20006800000 */
[----:B------:R-:W-:Y:S01]  /*116d0*/  FFMA.FTZ R0, R85, UR39, -R0 ;  /* 0x0000002755007c23 */ /* 0x000fe20008010800 */
[----:B------:R-:W-:Y:S01]  /*116e0*/  ISETP.GT.AND P5, PT, R144, 0x49, P3 ;  /* 0x000000499000780c */ /* 0x000fe20001fa4270 */
[----:B------:R-:W-:Y:S01]  /*116f0*/  MUFU.EX2 R45, R45 ;  /* 0x0000002d002d7308 */ /* 0x000fe20000000800 */
[----:B------:R-:W-:-:S02]  /*11700*/  FSEL R50, R50, -INF , !P4 ;  /* 0xff80000032327808 */ /* 0x000fc40006000000 */
[----:B------:R-:W-:Y:S02]  /*11710*/  ISETP.LT.OR P5, PT, R143, 0x4a, P5 ;  /* 0x0000004a8f00780c */ /* 0x000fe40002fa1670 */
[C---:B------:R-:W-:Y:S02]  /*11720*/  ISETP.GT.AND P4, PT, R144.reuse, 0x38, P3 ;  /* 0x000000389000780c */ /* 0x040fe40001f84270 */
[----:B------:R-:W-:Y:S01]  /*11730*/  FSEL R63, R63, -INF , !P5 ;  /* 0xff8000003f3f7808 */ /* 0x000fe20006800000 */
[----:B------:R-:W-:Y:S01]  /*11740*/  MUFU.EX2 R48, R48 ;  /* 0x0000003000307308 */ /* 0x000fe20000000800 */
[----:B------:R-:W-:Y:S02]  /*11750*/  ISETP.GT.AND P5, PT, R144, 0x51, P3 ;  /* 0x000000519000780c */ /* 0x000fe40001fa4270 */
[C---:B------:R-:W-:Y:S02]  /*11760*/  ISETP.LT.OR P4, PT, R143.reuse, 0x39, P4 ;  /* 0x000000398f00780c */ /* 0x040fe40002781670 */
[----:B------:R-:W-:-:S02]  /*11770*/  ISETP.LT.OR P5, PT, R143, 0x52, P5 ;  /* 0x000000528f00780c */ /* 0x000fc40002fa1670 */
[----:B------:R-:W-:Y:S01]  /*11780*/  FSEL R54, R54, -INF , !P4 ;  /* 0xff80000036367808 */ /* 0x000fe20006000000 */
[----:B------:R-:W-:Y:S01]  /*11790*/  MUFU.EX2 R49, R49 ;  /* 0x0000003100317308 */ /* 0x000fe20000000800 */
[----:B------:R-:W-:Y:S02]  /*117a0*/  FSEL R67, R67, -INF , !P5 ;  /* 0xff80000043437808 */ /* 0x000fe40006800000 */
[C---:B------:R-:W-:Y:S02]  /*117b0*/  ISETP.GT.AND P5, PT, R144.reuse, 0x59, P3 ;  /* 0x000000599000780c */ /* 0x040fe40001fa4270 */
[----:B------:R-:W-:Y:S02]  /*117c0*/  ISETP.GT.AND P4, PT, R144, 0x40, P3 ;  /* 0x000000409000780c */ /* 0x000fe40001f84270 */
[C---:B------:R-:W-:Y:S01]  /*117d0*/  ISETP.LT.OR P5, PT, R143.reuse, 0x5a, P5 ;  /* 0x0000005a8f00780c */ /* 0x040fe20002fa1670 */
[----:B------:R-:W-:Y:S01]  /*117e0*/  MUFU.EX2 R52, R52 ;  /* 0x0000003400347308 */ /* 0x000fe20000000800 */
[----:B------:R-:W-:-:S02]  /*117f0*/  ISETP.LT.OR P4, PT, R143, 0x41, P4 ;  /* 0x000000418f00780c */ /* 0x000fc40002781670 */
[----:B------:R-:W-:Y:S02]  /*11800*/  FSEL R71, R71, -INF , !P5 ;  /* 0xff80000047477808 */ /* 0x000fe40006800000 */
[----:B------:R-:W-:Y:S02]  /*11810*/  ISETP.GT.AND P5, PT, R144, 0x61, P3 ;  /* 0x000000619000780c */ /* 0x000fe40001fa4270 */
[----:B------:R-:W-:Y:S01]  /*11820*/  FSEL R58, R58, -INF , !P4 ;  /* 0xff8000003a3a7808 */ /* 0x000fe20006000000 */
[----:B------:R-:W-:Y:S01]  /*11830*/  MUFU.EX2 R53, R53 ;  /* 0x0000003500357308 */ /* 0x000fe20000000800 */
[----:B------:R-:W-:Y:S02]  /*11840*/  ISETP.LT.OR P5, PT, R143, 0x62, P5 ;  /* 0x000000628f00780c */ /* 0x000fe40002fa1670 */
[----:B------:R-:W-:Y:S02]  /*11850*/  ISETP.GT.AND P4, PT, R144, 0x48, P3 ;  /* 0x000000489000780c */ /* 0x000fe40001f84270 */
[----:B------:R-:W-:-:S02]  /*11860*/  FSEL R75, R75, -INF , !P5 ;  /* 0xff8000004b4b7808 */ /* 0x000fc40006800000 */
[----:B------:R-:W-:Y:S01]  /*11870*/  ISETP.GT.AND P5, PT, R144, 0x69, P3 ;  /* 0x000000699000780c */ /* 0x000fe20001fa4270 */
[----:B------:R-:W-:Y:S01]  /*11880*/  MUFU.EX2 R56, R56 ;  /* 0x0000003800387308 */ /* 0x000fe20000000800 */
[C---:B------:R-:W-:Y:S02]  /*11890*/  ISETP.LT.OR P4, PT, R143.reuse, 0x49, P4 ;  /* 0x000000498f00780c */ /* 0x040fe40002781670 */
[----:B------:R-:W-:Y:S02]  /*118a0*/  ISETP.LT.OR P5, PT, R143, 0x6a, P5 ;  /* 0x0000006a8f00780c */ /* 0x000fe40002fa1670 */
[----:B------:R-:W-:Y:S02]  /*118b0*/  FSEL R62, R62, -INF , !P4 ;  /* 0xff8000003e3e7808 */ /* 0x000fe40006000000 */
[----:B------:R-:W-:Y:S01]  /*118c0*/  FSEL R79, R79, -INF , !P5 ;  /* 0xff8000004f4f7808 */ /* 0x000fe20006800000 */
[----:B------:R-:W-:Y:S01]  /*118d0*/  MUFU.EX2 R57, R57 ;  /* 0x0000003900397308 */ /* 0x000fe20000000800 */
[----:B------:R-:W-:-:S02]  /*118e0*/  ISETP.GT.AND P5, PT, R144, RZ, P3 ;  /* 0x000000ff9000720c */ /* 0x000fc40001fa4270 */
[----:B------:R-:W-:Y:S02]  /*118f0*/  ISETP.GT.AND P4, PT, R144, 0x50, P3 ;  /* 0x000000509000780c */ /* 0x000fe40001f84270 */
[C---:B------:R-:W-:Y:S02]  /*11900*/  ISETP.LT.OR P5, PT, R143.reuse, 0x1, P5 ;  /* 0x000000018f00780c */ /* 0x040fe40002fa1670 */
[----:B------:R-:W-:Y:S01]  /*11910*/  ISETP.LT.OR P4, PT, R143, 0x51, P4 ;  /* 0x000000518f00780c */ /* 0x000fe20002781670 */
[----:B------:R-:W-:Y:S01]  /*11920*/  MUFU.EX2 R60, R60 ;  /* 0x0000003c003c7308 */ /* 0x000fe20000000800 */
[----:B------:R-:W-:Y:S02]  /*11930*/  FSEL R19, R26, -INF , !P5 ;  /* 0xff8000001a137808 */ /* 0x000fe40006800000 */
[----:B------:R-:W-:Y:S02]  /*11940*/  FSEL R66, R66, -INF , !P4 ;  /* 0xff80000042427808 */ /* 0x000fe40006000000 */
[----:B------:R-:W-:-:S02]  /*11950*/  FMNMX.FTZ R11, R19, R6, !PT ;  /* 0x00000006130b7209 */ /* 0x000fc40007810000 */
[----:B------:R-:W-:Y:S01]  /*11960*/  ISETP.GT.AND P4, PT, R144, 0x58, P3 ;  /* 0x000000589000780c */ /* 0x000fe20001f84270 */
[----:B------:R-:W0:Y:S01]  /*11970*/  MUFU.EX2 R26, R28 ;  /* 0x0000001c001a7308 */ /* 0x000e220000000800 */
[----:B------:R-:W-:Y:S02]  /*11980*/  FMNMX.FTZ R11, R27, R11, !PT ;  /* 0x0000000b1b0b7209 */ /* 0x000fe40007810000 */
[----:B------:R-:W-:Y:S02]  /*11990*/  ISETP.LT.OR P4, PT, R143, 0x59, P4 ;  /* 0x000000598f00780c */ /* 0x000fe40002781670 */
[----:B------:R-:W-:Y:S02]  /*119a0*/  FMNMX.FTZ R11, R30, R11, !PT ;  /* 0x0000000b1e0b7209 */ /* 0x000fe40007810000 */
[----:B------:R-:W-:Y:S01]  /*119b0*/  FSEL R70, R70, -INF , !P4 ;  /* 0xff80000046467808 */ /* 0x000fe20006000000 */
[----:B------:R-:W-:Y:S01]  /*119c0*/  MUFU.EX2 R61, R61 ;  /* 0x0000003d003d7308 */ /* 0x000fe20000000800 */
[----:B------:R-:W-:-:S02]  /*119d0*/  FMNMX.FTZ R11, R31, R11, !PT ;  /* 0x0000000b1f0b7209 */ /* 0x000fc40007810000 */
[----:B------:R-:W-:Y:S02]  /*119e0*/  ISETP.GT.AND P4, PT, R144, 0x60, P3 ;  /* 0x000000609000780c */ /* 0x000fe40001f84270 */
[----:B------:R-:W-:Y:S02]  /*119f0*/  FMNMX.FTZ R11, R34, R11, !PT ;  /* 0x0000000b220b7209 */ /* 0x000fe40007810000 */
[----:B------:R-:W-:Y:S01]  /*11a00*/  ISETP.LT.OR P4, PT, R143, 0x61, P4 ;  /* 0x000000618f00780c */ /* 0x000fe20002781670 */
[----:B------:R-:W-:Y:S01]  /*11a10*/  MUFU.EX2 R64, R64 ;  /* 0x0000004000407308 */ /* 0x000fe20000000800 */
[----:B------:R-:W-:Y:S01]  /*11a20*/  FMNMX.FTZ R11, R35, R11, !PT ;  /* 0x0000000b230b7209 */ /* 0x000fe20007810000 */
[----:B0-----:R-:W-:Y:S01]  /*11a30*/  FADD.FTZ R5, R26, R5 ;  /* 0x000000051a057221 */ /* 0x001fe20000010000 */
[----:B------:R-:W-:Y:S02]  /*11a40*/  FSEL R74, R74, -INF , !P4 ;  /* 0xff8000004a4a7808 */ /* 0x000fe40006000000 */
[----:B------:R-:W-:Y:S01]  /*11a50*/  FMNMX.FTZ R11, R38, R11, !PT ;  /* 0x0000000b260b7209 */ /* 0x000fe20007810000 */
[----:B------:R-:W-:Y:S01]  /*11a60*/  FADD.FTZ R5, R29, R5 ;  /* 0x000000051d057221 */ /* 0x000fe20000010000 */
[----:B------:R-:W-:Y:S01]  /*11a70*/  ISETP.GT.AND P4, PT, R144, 0x68, P3 ;  /* 0x000000689000780c */ /* 0x000fe20001f84270 */
[----:B------:R-:W-:Y:S01]  /*11a80*/  MUFU.EX2 R65, R65 ;  /* 0x0000004100417308 */ /* 0x000fe20000000800 */
[----:B------:R-:W-:Y:S01]  /*11a90*/  FMNMX.FTZ R11, R39, R11, !PT ;  /* 0x0000000b270b7209 */ /* 0x000fe20007810000 */
[----:B------:R-:W-:Y:S01]  /*11aa0*/  FADD.FTZ R5, R32, R5 ;  /* 0x0000000520057221 */ /* 0x000fe20000010000 */
[----:B------:R-:W-:-:S02]  /*11ab0*/  ISETP.LT.OR P4, PT, R143, 0x69, P4 ;  /* 0x000000698f00780c */ /* 0x000fc40002781670 */
[----:B------:R-:W-:Y:S01]  /*11ac0*/  FMNMX.FTZ R11, R42, R11, !PT ;  /* 0x0000000b2a0b7209 */ /* 0x000fe20007810000 */
[----:B------:R-:W-:Y:S01]  /*11ad0*/  FADD.FTZ R5, R33, R5 ;  /* 0x0000000521057221 */ /* 0x000fe20000010000 */
[----:B------:R-:W-:Y:S01]  /*11ae0*/  FSEL R78, R78, -INF , !P4 ;  /* 0xff8000004e4e7808 */ /* 0x000fe20006000000 */
[----:B------:R-:W-:Y:S01]  /*11af0*/  MUFU.EX2 R68, R68 ;  /* 0x0000004400447308 */ /* 0x000fe20000000800 */
[----:B------:R-:W-:Y:S01]  /*11b00*/  FMNMX.FTZ R11, R43, R11, !PT ;  /* 0x0000000b2b0b7209 */ /* 0x000fe20007810000 */
[----:B------:R-:W-:Y:S01]  /*11b10*/  FADD.FTZ R5, R36, R5 ;  /* 0x0000000524057221 */ /* 0x000fe20000010000 */
[----:B------:R-:W-:Y:S02]  /*11b20*/  ISETP.GT.AND P4, PT, R144, 0x70, P3 ;  /* 0x000000709000780c */ /* 0x000fe40001f84270 */
[----:B------:R-:W-:Y:S01]  /*11b30*/  FMNMX.FTZ R11, R46, R11, !PT ;  /* 0x0000000b2e0b7209 */ /* 0x000fe20007810000 */
[----:B------:R-:W-:Y:S01]  /*11b40*/  FADD.FTZ R5, R37, R5 ;  /* 0x0000000525057221 */ /* 0x000fe20000010000 */
[----:B------:R-:W-:Y:S01]  /*11b50*/  ISETP.LT.OR P4, PT, R143, 0x71, P4 ;  /* 0x000000718f00780c */ /* 0x000fe20002781670 */
[----:B------:R-:W-:Y:S01]  /*11b60*/  MUFU.EX2 R69, R69 ;  /* 0x0000004500457308 */ /* 0x000fe20000000800 */
[----:B------:R-:W-:-:S02]  /*11b70*/  FMNMX.FTZ R11, R47, R11, !PT ;  /* 0x0000000b2f0b7209 */ /* 0x000fc40007810000 */
[----:B------:R-:W-:Y:S02]  /*11b80*/  FSEL R82, R82, -INF , !P4 ;  /* 0xff80000052527808 */ /* 0x000fe40006000000 */
[----:B------:R-:W-:Y:S02]  /*11b90*/  FMNMX.FTZ R11, R50, R11, !PT ;  /* 0x0000000b320b7209 */ /* 0x000fe40007810000 */
[C---:B------:R-:W-:Y:S01]  /*11ba0*/  ISETP.GT.AND P4, PT, R144.reuse, 0x71, P3 ;  /* 0x000000719000780c */ /* 0x040fe20001f84270 */
[----:B------:R-:W-:Y:S01]  /*11bb0*/  MUFU.EX2 R72, R72 ;  /* 0x0000004800487308 */ /* 0x000fe20000000800 */
[----:B------:R-:W-:Y:S02]  /*11bc0*/  FMNMX.FTZ R11, R51, R11, !PT ;  /* 0x0000000b330b7209 */ /* 0x000fe40007810000 */
[----:B------:R-:W-:Y:S02]  /*11bd0*/  ISETP.GT.AND P5, PT, R144, 0x78, P3 ;  /* 0x000000789000780c */ /* 0x000fe40001fa4270 */
[----:B------:R-:W-:-:S02]  /*11be0*/  FMNMX.FTZ R11, R54, R11, !PT ;  /* 0x0000000b360b7209 */ /* 0x000fc40007810000 */
[----:B------:R-:W-:Y:S01]  /*11bf0*/  ISETP.LT.OR P4, PT, R143, 0x72, P4 ;  /* 0x000000728f00780c */ /* 0x000fe20002781670 */
[----:B------:R-:W-:Y:S01]  /*11c00*/  MUFU.EX2 R73, R73 ;  /* 0x0000004900497308 */ /* 0x000fe20000000800 */
[----:B------:R-:W-:Y:S02]  /*11c10*/  FMNMX.FTZ R11, R55, R11, !PT ;  /* 0x0000000b370b7209 */ /* 0x000fe40007810000 */
[----:B------:R-:W-:Y:S02]  /*11c20*/  ISETP.GT.AND P3, PT, R144, 0x79, P3 ;  /* 0x000000799000780c */ /* 0x000fe40001f64270 */
[----:B------:R-:W-:Y:S02]  /*11c30*/  FMNMX.FTZ R11, R58, R11, !PT ;  /* 0x0000000b3a0b7209 */ /* 0x000fe40007810000 */
[----:B------:R-:W-:Y:S01]  /*11c40*/  ISETP.LT.OR P5, PT, R143, 0x79, P5 ;  /* 0x000000798f00780c */ /* 0x000fe20002fa1670 */
[----:B------:R-:W-:Y:S01]  /*11c50*/  MUFU.EX2 R76, R76 ;  /* 0x0000004c004c7308 */ /* 0x000fe20000000800 */
[----:B------:R-:W-:-:S02]  /*11c60*/  FMNMX.FTZ R11, R59, R11, !PT ;  /* 0x0000000b3b0b7209 */ /* 0x000fc40007810000 */
[----:B------:R-:W-:Y:S02]  /*11c70*/  FSEL R83, R83, -INF , !P4 ;  /* 0xff80000053537808 */ /* 0x000fe40006000000 */
[----:B------:R-:W-:Y:S02]  /*11c80*/  FMNMX.FTZ R11, R62, R11, !PT ;  /* 0x0000000b3e0b7209 */ /* 0x000fe40007810000 */
[----:B------:R-:W-:Y:S01]  /*11c90*/  ISETP.LT.OR P3, PT, R143, 0x7a, P3 ;  /* 0x0000007a8f00780c */ /* 0x000fe20001f61670 */
[----:B------:R-:W-:Y:S01]  /*11ca0*/  MUFU.EX2 R77, R77 ;  /* 0x0000004d004d7308 */ /* 0x000fe20000000800 */
[----:B------:R-:W-:Y:S02]  /*11cb0*/  FMNMX.FTZ R11, R63, R11, !PT ;  /* 0x0000000b3f0b7209 */ /* 0x000fe40007810000 */
[----:B------:R-:W-:Y:S02]  /*11cc0*/  FSEL R86, R86, -INF , !P5 ;  /* 0xff80000056567808 */ /* 0x000fe40006800000 */
[----:B------:R-:W-:-:S02]  /*11cd0*/  FMNMX.FTZ R11, R66, R11, !PT ;  /* 0x0000000b420b7209 */ /* 0x000fc40007810000 */
[----:B------:R-:W-:Y:S01]  /*11ce0*/  FSEL R87, R87, -INF , !P3 ;  /* 0xff80000057577808 */ /* 0x000fe20005800000 */
[----:B------:R-:W-:Y:S01]  /*11cf0*/  MUFU.EX2 R80, R80 ;  /* 0x0000005000507308 */ /* 0x000fe20000000800 */
[----:B------:R-:W-:Y:S02]  /*11d00*/  FMNMX.FTZ R11, R67, R11, !PT ;  /* 0x0000000b430b7209 */ /* 0x000fe40007810000 */
[----:B------:R-:W-:Y:S02]  /*11d10*/  F2FP.BF16.F32.PACK_AB R26, R29, R26 ;  /* 0x0000001a1d1a723e */ /* 0x000fe400000010ff */
[----:B------:R-:W-:Y:S02]  /*11d20*/  FMNMX.FTZ R11, R70, R11, !PT ;  /* 0x0000000b460b7209 */ /* 0x000fe40007810000 */
[----:B------:R-:W-:Y:S01]  /*11d30*/  F2FP.BF16.F32.PACK_AB R24, R25, R24 ;  /* 0x000000181918723e */ /* 0x000fe200000010ff */
[----:B------:R-:W-:Y:S01]  /*11d40*/  MUFU.EX2 R81, R81 ;  /* 0x0000005100517308 */ /* 0x000fe20000000800 */
[----:B------:R-:W-:-:S02]  /*11d50*/  FMNMX.FTZ R11, R71, R11, !PT ;  /* 0x0000000b470b7209 */ /* 0x000fc40007810000 */
[----:B------:R-:W-:Y:S02]  /*11d60*/  F2FP.BF16.F32.PACK_AB R32, R33, R32 ;  /* 0x000000202120723e */ /* 0x000fe400000010ff */
        /* <DEDUP_REMOVED lines=16> */
[----:B------:R-:W-:-:S05]  /*11e70*/  FSEL R16, R16, RZ, P3 ;  /* 0x000000ff10107208 */ /* 0x000fca0001800000 */
        /* <DEDUP_REMOVED lines=23> */
[----:B------:R-:W-:Y:S01]  /*11ff0*/  FFMA.FTZ R86, R86, UR39, -R16 ;  /* 0x0000002756567c23 */ /* 0x000fe20008010810 */
[----:B------:R-:W-:-:S06]  /*12000*/  F2FP.BF16.F32.PACK_AB R42, R45, R44 ;  /* 0x0000002c2d2a723e */ /* 0x000fcc00000010ff */
        /* <DEDUP_REMOVED lines=8> */
[----:B0-----:R-:W-:Y:S01]  /*12090*/  FSEL R26, R11, RZ, P3 ;  /* 0x000000ff0b1a7208 */ /* 0x001fe20001800000 */
[--C-:B------:R-:W-:Y:S01]  /*120a0*/  FFMA.FTZ R24, R34, UR39, -R16.reuse ;  /* 0x0000002722187c23 */ /* 0x100fe20008010810 */
[--C-:B------:R-:W-:Y:S01]  /*120b0*/  FFMA.FTZ R25, R35, UR39, -R16.reuse ;  /* 0x0000002723197c23 */ /* 0x100fe20008010810 */
[--C-:B------:R-:W-:Y:S01]  /*120c0*/  FFMA.FTZ R35, R38, UR39, -R16.reuse ;  /* 0x0000002726237c23 */ /* 0x100fe20008010810 */
[----:B------:R-:W-:Y:S01]  /*120d0*/  FFMA.FTZ R27, R39, UR39, -R16 ;  /* 0x00000027271b7c23 */ /* 0x000fe20008010810 */
[----:B------:R-:W-:Y:S01]  /*120e0*/  FADD.FTZ R26, -R26, R6 ;  /* 0x000000061a1a7221 */ /* 0x000fe20000010100 */
[--C-:B------:R-:W-:Y:S01]  /*120f0*/  FFMA.FTZ R38, R43, UR39, -R16.reuse ;  /* 0x000000272b267c23 */ /* 0x100fe20008010810 */
[----:B------:R-:W-:Y:S01]  /*12100*/  MUFU.EX2 R24, R24 ;  /* 0x0000001800187308 */ /* 0x000fe20000000800 */
[--C-:B------:R-:W-:Y:S01]  /*12110*/  FFMA.FTZ R43, R46, UR39, -R16.reuse ;  /* 0x000000272e2b7c23 */ /* 0x100fe20008010810 */
[----:B------:R-:W-:Y:S01]  /*12120*/  FMUL.FTZ R6, R26, UR39 ;  /* 0x000000271a067c20 */ /* 0x000fe20008410000 */
[--C-:B------:R-:W-:Y:S01]  /*12130*/  FFMA.FTZ R39, R47, UR39, -R16.reuse ;  /* 0x000000272f277c23 */ /* 0x100fe20008010810 */
[----:B------:R-:W-:Y:S01]  /*12140*/  FFMA.FTZ R26, R50, UR39, -R16 ;  /* 0x00000027321a7c23 */ /* 0x000fe20008010810 */
[----:B------:R-:W-:-:S03]  /*12150*/  F2FP.BF16.F32.PACK_AB R34, R37, R36 ;  /* 0x000000242522723e */ /* 0x000fc600000010ff */
[----:B------:R-:W0:Y:S08]  /*12160*/  MUFU.EX2 R6, R6 ;  /* 0x0000000600067308 */ /* 0x000e300000000800 */
[----:B------:R-:W1:Y:S08]  /*12170*/  MUFU.EX2 R25, R25 ;  /* 0x0000001900197308 */ /* 0x000e700000000800 */
[----:B------:R-:W3:Y:S01]  /*12180*/  MUFU.EX2 R35, R35 ;  /* 0x0000002300237308 */ /* 0x000ee20000000800 */
[----:B0-----:R-:W-:Y:S01]  /*12190*/  FFMA.FTZ R4, R6, R4, R19 ;  /* 0x0000000406047223 */ /* 0x001fe20000010013 */
[----:B------:R-:W-:-:S03]  /*121a0*/  FFMA.FTZ R19, R58, UR39, -R16 ;  /* 0x000000273a137c23 */ /* 0x000fc60008010810 */
[----:B------:R-:W-:Y:S01]  /*121b0*/  FADD.FTZ R4, R21, R4 ;  /* 0x0000000415047221 */ /* 0x000fe20000010000 */
[--C-:B------:R-:W-:Y:S01]  /*121c0*/  FFMA.FTZ R21, R59, UR39, -R16.reuse ;  /* 0x000000273b157c23 */ /* 0x100fe20008010810 */
[----:B------:R-:W-:Y:S01]  /*121d0*/  FFMA.FTZ R16, R87, UR39, -R16 ;  /* 0x0000002757107c23 */ /* 0x000fe20008010810 */
[----:B------:R-:W0:Y:S01]  /*121e0*/  MUFU.EX2 R27, R27 ;  /* 0x0000001b001b7308 */ /* 0x000e220000000800 */
[----:B------:R-:W-:-:S04]  /*121f0*/  FADD.FTZ R28, R28, R4 ;  /* 0x000000041c1c7221 */ /* 0x000fc80000010000 */
[----:B------:R-:W-:Y:S01]  /*12200*/  FADD.FTZ R28, R29, R28 ;  /* 0x0000001c1d1c7221 */ /* 0x000fe20000010000 */
[----:B------:R-:W-:Y:S01]  /*12210*/  FADD.FTZ R29, R40, R5 ;  /* 0x00000005281d7221 */ /* 0x000fe20000010000 */
[C---:B------:R-:W-:Y:S01]  /*12220*/  F2FP.BF16.F32.PACK_AB R40, R41.reuse, R40 ;  /* 0x000000282928723e */ /* 0x040fe200000010ff */
[----:B------:R-:W4:Y:S01]  /*12230*/  MUFU.EX2 R38, R38 ;  /* 0x0000002600267308 */ /* 0x000f220000000800 */
[----:B------:R-:W-:Y:S01]  /*12240*/  FADD.FTZ R28, R24, R28 ;  /* 0x0000001c181c7221 */ /* 0x000fe20000010000 */
[----:B------:R-:W-:-:S03]  /*12250*/  FADD.FTZ R29, R41, R29 ;  /* 0x0000001d291d7221 */ /* 0x000fc60000010000 */
[----:B-1----:R-:W-:Y:S01]  /*12260*/  FADD.FTZ R28, R25, R28 ;  /* 0x0000001c191c7221 */ /* 0x002fe20000010000 */
[----:B------:R-:W-:Y:S02]  /*12270*/  FADD.FTZ R29, R44, R29 ;  /* 0x0000001d2c1d7221 */ /* 0x000fe40000010000 */
[----:B------:R-:W1:Y:S01]  /*12280*/  MUFU.EX2 R43, R43 ;  /* 0x0000002b002b7308 */ /* 0x000e620000000800 */
[----:B---3--:R-:W-:Y:S01]  /*12290*/  FADD.FTZ R33, R35, R28 ;  /* 0x0000001c23217221 */ /* 0x008fe20000010000 */
[----:B------:R-:W-:Y:S01]  /*122a0*/  FADD.FTZ R28, R45, R29 ;  /* 0x0000001d2d1c7221 */ /* 0x000fe20000010000 */
[C---:B0-----:R-:W-:Y:S02]  /*122b0*/  F2FP.BF16.F32.PACK_AB R35, R27.reuse, R35 ;  /* 0x000000231b23723e */ /* 0x041fe400000010ff */
[----:B------:R-:W-:Y:S01]  /*122c0*/  FADD.FTZ R33, R27, R33 ;  /* 0x000000211b217221 */ /* 0x000fe20000010000 */
[----:B------:R-:W-:Y:S01]  /*122d0*/  FADD.FTZ R28, R48, R28 ;  /* 0x0000001c301c7221 */ /* 0x000fe20000010000 */
[----:B------:R-:W3:Y:S01]  /*122e0*/  LDL R27, [R1+0x24] ;  /* 0x00002400011b7983 */ /* 0x000ee20000100800 */
[----:B------:R-:W0:Y:S01]  /*122f0*/  MUFU.EX2 R39, R39 ;  /* 0x0000002700277308 */ /* 0x000e220000000800 */
[----:B------:R-:W-:Y:S01]  /*12300*/  FADD.FTZ R29, R30, R33 ;  /* 0x000000211e1d7221 */ /* 0x000fe20000010000 */
[----:B------:R-:W-:Y:S01]  /*12310*/  F2FP.BF16.F32.PACK_AB R33, R25, R24 ;  /* 0x000000181921723e */ /* 0x000fe200000010ff */
[----:B------:R-:W-:Y:S01]  /*12320*/  FADD.FTZ R28, R49, R28 ;  /* 0x0000001c311c7221 */ /* 0x000fe20000010000 */
[C---:B----4-:R-:W-:Y:S01]  /*12330*/  F2FP.BF16.F32.PACK_AB R41, R38.reuse, R30 ;  /* 0x0000001e2629723e */ /* 0x050fe200000010ff */
[----:B------:R-:W-:-:S02]  /*12340*/  FADD.FTZ R29, R38, R29 ;  /* 0x0000001d261d7221 */ /* 0x000fc40000010000 */
[----:B------:R-:W-:Y:S01]  /*12350*/  FADD.FTZ R28, R52, R28 ;  /* 0x0000001c341c7221 */ /* 0x000fe20000010000 */
[----:B------:R-:W4:Y:S01]  /*12360*/  MUFU.EX2 R26, R26 ;  /* 0x0000001a001a7308 */ /* 0x000f220000000800 */
[----:B-1----:R-:W-:-:S07]  /*12370*/  FADD.FTZ R25, R43, R29 ;  /* 0x0000001d2b197221 */ /* 0x002fce0000010000 */
[----:B------:R-:W1:Y:S01]  /*12380*/  MUFU.EX2 R4, R55 ;  /* 0x0000003700047308 */ /* 0x000e620000000800 */
[----:B0-----:R-:W-:Y:S01]  /*12390*/  FADD.FTZ R25, R39, R25 ;  /* 0x0000001927197221 */ /* 0x001fe20000010000 */
[----:B------:R-:W-:-:S06]  /*123a0*/  FADD.FTZ R28, R53, R28 ;  /* 0x0000001c351c7221 */ /* 0x000fcc0000010000 */
[----:B------:R-:W0:Y:S01]  /*123b0*/  MUFU.EX2 R19, R19 ;  /* 0x0000001300137308 */ /* 0x000e220000000800 */
[----:B----4-:R-:W-:Y:S01]  /*123c0*/  FADD.FTZ R25, R26, R25 ;  /* 0x000000191a197221 */ /* 0x010fe20000010000 */
[----:B------:R-:W-:-:S06]  /*123d0*/  FADD.FTZ R28, R56, R28 ;  /* 0x0000001c381c7221 */ /* 0x000fcc0000010000 */
[----:B------:R-:W4:Y:S01]  /*123e0*/  MUFU.EX2 R21, R21 ;  /* 0x0000001500157308 */ /* 0x000f220000000800 */
[----:B------:R-:W-:Y:S01]  /*123f0*/  FADD.FTZ R25, R31, R25 ;  /* 0x000000191f197221 */ /* 0x000fe20000010000 */
[----:B------:R-:W-:-:S06]  /*12400*/  FADD.FTZ R28, R57, R28 ;  /* 0x0000001c391c7221 */ /* 0x000fcc0000010000 */
[----:B------:R-:W5:Y:S01]  /*12410*/  MUFU.EX2 R59, R62 ;  /* 0x0000003e003b7308 */ /* 0x000f620000000800 */
[----:B------:R-:W-:Y:S01]  /*12420*/  FADD.FTZ R25, R51, R25 ;  /* 0x0000001933197221 */ /* 0x000fe20000010000 */
[----:B------:R-:W-:-:S06]  /*12430*/  FADD.FTZ R28, R60, R28 ;  /* 0x0000001c3c1c7221 */ /* 0x000fcc0000010000 */
[----:B------:R-:W2:Y:S01]  /*12440*/  MUFU.EX2 R5, R66 ;  /* 0x0000004200057308 */ /* 0x000ea20000000800 */
        /* <DEDUP_REMOVED lines=8> */
[----:B-----5:R-:W-:Y:S01]  /*124d0*/  FADD.FTZ R25, R59, R25 ;  /* 0x000000193b197221 */ /* 0x020fe20000010000 */
[----:B------:R-:W-:-:S06]  /*124e0*/  FADD.FTZ R28, R65, R28 ;  /* 0x0000001c411c7221 */ /* 0x000fcc0000010000 */
[----:B------:R-:W-:Y:S01]  /*124f0*/  MUFU.EX2 R75, R75 ;  /* 0x0000004b004b7308 */ /* 0x000fe20000000800 */
[----:B------:R-:W-:Y:S01]  /*12500*/  FADD.FTZ R25, R63, R25 ;  /* 0x000000193f197221 */ /* 0x000fe20000010000 */
[----:B------:R-:W-:-:S06]  /*12510*/  FADD.FTZ R28, R68, R28 ;  /* 0x0000001c441c7221 */ /* 0x000fcc0000010000 */
[----:B------:R-:W-:Y:S01]  /*12520*/  MUFU.EX2 R78, R78 ;  /* 0x0000004e004e7308 */ /* 0x000fe20000000800 */
[----:B--2---:R-:W-:-:S07]  /*12530*/  FADD.FTZ R25, R5, R25 ;  /* 0x0000001905197221 */ /* 0x004fce0000010000 */
[----:B------:R-:W2:Y:S01]  /*12540*/  MUFU.EX2 R24, R74 ;  /* 0x0000004a00187308 */ /* 0x000ea20000000800 */
[----:B-1----:R-:W-:Y:S01]  /*12550*/  FADD.FTZ R25, R67, R25 ;  /* 0x0000001943197221 */ /* 0x002fe20000010000 */
[----:B------:R-:W-:-:S06]  /*12560*/  FADD.FTZ R28, R69, R28 ;  /* 0x0000001c451c7221 */ /* 0x000fcc0000010000 */
[----:B------:R-:W1:Y:S01]  /*12570*/  MUFU.EX2 R79, R79 ;  /* 0x0000004f004f7308 */ /* 0x000e620000000800 */
[----:B0-----:R-:W-:Y:S01]  /*12580*/  FADD.FTZ R25, R70, R25 ;  /* 0x0000001946197221 */ /* 0x001fe20000010000 */
[----:B------:R-:W-:-:S06]  /*12590*/  FADD.FTZ R28, R72, R28 ;  /* 0x0000001c481c7221 */ /* 0x000fcc0000010000 */
[----:B------:R-:W0:Y:S01]  /*125a0*/  MUFU.EX2 R82, R82 ;  /* 0x0000005200527308 */ /* 0x000e220000000800 */
[----:B----4-:R-:W-:Y:S01]  /*125b0*/  FADD.FTZ R25, R71, R25 ;  /* 0x0000001947197221 */ /* 0x010fe20000010000 */
[C---:B------:R-:W-:Y:S01]  /*125c0*/  FADD.FTZ R28, R73.reuse, R28 ;  /* 0x0000001c491c7221 */ /* 0x040fe20000010000 */
[----:B------:R-:W-:Y:S01]  /*125d0*/  F2FP.BF16.F32.PACK_AB R72, R73, R72 ;  /* 0x000000484948723e */ /* 0x000fe200000010ff */
[----:B------:R4:W-:Y:S01]  /*125e0*/  STSM.16.M88.4 [R145], R32 ;  /* 0x0000002091007844 */ /* 0x0009e20000000200 */
[----:B--2---:R-:W-:Y:S01]  /*125f0*/  FADD.FTZ R25, R24, R25 ;  /* 0x0000001918197221 */ /* 0x004fe20000010000 */
[C---:B------:R-:W-:Y:S02]  /*12600*/  F2FP.BF16.F32.PACK_AB R73, R75.reuse, R24 ;  /* 0x000000184b49723e */ /* 0x040fe400000010ff */
[----:B------:R-:W2:Y:S01]  /*12610*/  LDL R24, [R1+0x18] ;  /* 0x0000180001187983 */ /* 0x000ea20000100800 */
[----:B------:R-:W5:Y:S01]  /*12620*/  MUFU.EX2 R83, R83 ;  /* 0x0000005300537308 */ /* 0x000f620000000800 */
[----:B------:R-:W-:Y:S01]  /*12630*/  FADD.FTZ R28, R76, R28 ;  /* 0x0000001c4c1c7221 */ /* 0x000fe20000010000 */
[----:B------:R-:W-:Y:S01]  /*12640*/  FADD.FTZ R25, R75, R25 ;  /* 0x000000194b197221 */ /* 0x000fe20000010000 */
[----:B------:R-:W-:-:S02]  /*12650*/  F2FP.BF16.F32.PACK_AB R56, R57, R56 ;  /* 0x000000383938723e */ /* 0x000fc400000010ff */
[----:B------:R-:W-:-:S03]  /*12660*/  F2FP.BF16.F32.PACK_AB R57, R21, R19 ;  /* 0x000000131539723e */ /* 0x000fc600000010ff */
[----:B------:R-:W-:Y:S01]  /*12670*/  MUFU.EX2 R86, R86 ;  /* 0x0000005600567308 */ /* 0x000fe20000000800 */
[----:B------:R-:W-:Y:S01]  /*12680*/  F2FP.BF16.F32.PACK_AB R51, R4, R51 ;  /* 0x000000330433723e */ /* 0x000fe200000010ff */
[----:B------:R-:W-:Y:S01]  /*12690*/  FADD.FTZ R19, R77, R28 ;  /* 0x0000001c4d137221 */ /* 0x000fe20000010000 */
[----:B------:R-:W-:-:S05]  /*126a0*/  FADD.FTZ R4, R78, R25 ;  /* 0x000000194e047221 */ /* 0x000fca0000010000 */
[----:B------:R-:W4:Y:S01]  /*126b0*/  MUFU.EX2 R16, R16 ;  /* 0x0000001000107308 */ /* 0x000f220000000800 */
[----:B------:R-:W-:Y:S02]  /*126c0*/  F2FP.BF16.F32.PACK_AB R48, R49, R48 ;  /* 0x000000303130723e */ /* 0x000fe400000010ff */
[----:B------:R-:W-:Y:S01]  /*126d0*/  F2FP.BF16.F32.PACK_AB R49, R31, R26 ;  /* 0x0000001a1f31723e */ /* 0x000fe200000010ff */
[----:B------:R-:W-:Y:S01]  /*126e0*/  FADD.FTZ R26, R80, R19 ;  /* 0x00000013501a7221 */ /* 0x000fe20000010000 */
[----:B-1----:R-:W-:Y:S01]  /*126f0*/  FADD.FTZ R19, R79, R4 ;  /* 0x000000044f137221 */ /* 0x002fe20000010000 */
[----:B------:R-:W-:Y:S02]  /*12700*/  F2FP.BF16.F32.PACK_AB R43, R39, R43 ;  /* 0x0000002b272b723e */ /* 0x000fe400000010ff */
[----:B------:R-:W-:Y:S01]  /*12710*/  FADD.FTZ R4, R81, R26 ;  /* 0x0000001a51047221 */ /* 0x000fe20000010000 */
[----:B0-----:R-:W-:Y:S01]  /*12720*/  FADD.FTZ R26, R82, R19 ;  /* 0x00000013521a7221 */ /* 0x001fe20000010000 */
[----:B------:R-:W-:-:S02]  /*12730*/  F2FP.BF16.F32.PACK_AB R50, R53, R52 ;  /* 0x000000343532723e */ /* 0x000fc400000010ff */
[----:B------:R-:W-:Y:S02]  /*12740*/  F2FP.BF16.F32.PACK_AB R64, R65, R64 ;  /* 0x000000404140723e */ /* 0x000fe400000010ff */
[----:B------:R-:W-:Y:S02]  /*12750*/  F2FP.BF16.F32.PACK_AB R58, R61, R60 ;  /* 0x0000003c3d3a723e */ /* 0x000fe400000010ff */
[----:B------:R-:W-:Y:S02]  /*12760*/  F2FP.BF16.F32.PACK_AB R59, R63, R59 ;  /* 0x0000003b3f3b723e */ /* 0x000fe400000010ff */
[----:B------:R-:W-:Y:S01]  /*12770*/  F2FP.BF16.F32.PACK_AB R65, R67, R5 ;  /* 0x000000054341723e */ /* 0x000fe200000010ff */
[----:B-----5:R-:W-:Y:S01]  /*12780*/  FADD.FTZ R5, R83, R26 ;  /* 0x0000001a53057221 */ /* 0x020fe20000010000 */
[----:B------:R-:W-:Y:S02]  /*12790*/  F2FP.BF16.F32.PACK_AB R66, R69, R68 ;  /* 0x000000444542723e */ /* 0x000fe400000010ff */
[----:B------:R-:W-:-:S02]  /*127a0*/  F2FP.BF16.F32.PACK_AB R80, R81, R80 ;  /* 0x000000505150723e */ /* 0x000fc400000010ff */
[----:B------:R-:W-:Y:S01]  /*127b0*/  F2FP.BF16.F32.PACK_AB R67, R71, R70 ;  /* 0x000000464743723e */ /* 0x000fe200000010ff */
[----:B------:R0:W-:Y:S01]  /*127c0*/  STSM.16.M88.4 [R142], R40 ;  /* 0x000000288e007844 */ /* 0x0001e20000000200 */
[----:B------:R-:W-:Y:S02]  /*127d0*/  F2FP.BF16.F32.PACK_AB R74, R77, R76 ;  /* 0x0000004c4d4a723e */ /* 0x000fe400000010ff */
[----:B------:R-:W-:Y:S02]  /*127e0*/  F2FP.BF16.F32.PACK_AB R75, R79, R78 ;  /* 0x0000004e4f4b723e */ /* 0x000fe400000010ff */
[----:B------:R-:W-:Y:S01]  /*127f0*/  F2FP.BF16.F32.PACK_AB R81, R83, R82 ;  /* 0x000000525351723e */ /* 0x000fe200000010ff */
[----:B------:R0:W-:Y:S01]  /*12800*/  STSM.16.M88.4 [R141], R48 ;  /* 0x000000308d007844 */ /* 0x0001e20000000200 */
[----:B------:R-:W-:Y:S02]  /*12810*/  F2FP.BF16.F32.PACK_AB R82, R0, R84 ;  /* 0x000000540052723e */ /* 0x000fe400000010ff */
[----:B----4-:R-:W-:Y:S01]  /*12820*/  F2FP.BF16.F32.PACK_AB R83, R16, R86 ;  /* 0x000000561053723e */ /* 0x010fe200000010ff */
[----:B------:R0:W-:Y:S01]  /*12830*/  STSM.16.M88.4 [R140+0x27800], R56 ;  /* 0x027800388c007844 */ /* 0x0001e20000000200 */
        /* <DEDUP_REMOVED lines=56> */
[----:B---3--:R0:W-:Y:S04]  /*12bc0*/  STSM.16.M88.4 [R27], R64 ;  /* 0x000000401b007844 */ /* 0x0081e80000000200 */
[----:B------:R0:W-:Y:S04]  /*12bd0*/  STSM.16.M88.4 [R142+0x6000], R72 ;  /* 0x006000488e007844 */ /* 0x0001e80000000200 */
[----:B------:R0:W-:Y:S01]  /*12be0*/  STSM.16.M88.4 [R141+0x6000], R80 ;  /* 0x006000508d007844 */ /* 0x0001e20000000200 */
[----:B------:R1:W-:Y:S06]  /*12bf0*/  MEMBAR.ALL.CTA ;  /* 0x0000000000007992 */ /* 0x0003ec0000008000 */
[----:B-1----:R-:W1:Y:S01]  /*12c00*/  FENCE.VIEW.ASYNC.S ;  /* 0x00000000000073c6 */ /* 0x002e620000000000 */
[C---:B--2---:R-:W-:Y:S01]  /*12c10*/  ISETP.GT.AND P3, PT, R3.reuse, R24, PT ;  /* 0x000000180300720c */ /* 0x044fe20003f64270 */
[----:B------:R-:W-:Y:S01]  /*12c20*/  VIADD R3, R3, 0xffffffff ;  /* 0xffffffff03037836 */ /* 0x000fe20000000000 */
[----:B-1----:R-:W-:-:S11]  /*12c30*/  NOP ;  /* 0x0000000000007918 */ /* 0x002fd60000000000 */
[----:B0-----:R-:W-:Y:S05]  /*12c40*/  @P3 BRA `(.L_x_10890) ;  /* 0xffffffcc00103947 */ /* 0x001fea000383ffff */
[----:B------:R-:W-:Y:S02]  /*12c50*/  IMAD.MOV.U32 R6, RZ, RZ, R11 ;  /* 0x000000ffff067224 */ /* 0x000fe400078e000b */
[----:B------:R-:W-:Y:S02]  /*12c60*/  IMAD.MOV.U32 R0, RZ, RZ, R8 ;  /* 0x000000ffff007224 */ /* 0x000fe400078e0008 */
[----:B------:R-:W-:Y:S02]  /*12c70*/  IMAD.MOV.U32 R16, RZ, RZ, R20 ;  /* 0x000000ffff107224 */ /* 0x000fe400078e0014 */
[----:B------:R-:W-:-:S07]  /*12c80*/  IMAD.MOV.U32 R19, RZ, RZ, R7 ;  /* 0x000000ffff137224 */ /* 0x000fce00078e0007 */
.L_x_10872:
[----:B------:R-:W2:Y:S01]  /*12c90*/  LDL R11, [R1+0x1c] ;  /* 0x00001c00010b7983 */ /* 0x000ea20000100800 */
[----:B------:R-:W0:Y:S01]  /*12ca0*/  LDC R7, c[0x0][0x448] ;  /* 0x00011200ff077b82 */ /* 0x000e220000000800 */
[----:B------:R-:W-:-:S07]  /*12cb0*/  IADD3 R20, R139, 0x1, -R138 ;  /* 0x000000018b147810 */ /* 0x000fce0007ffe88a */
[----:B------:R-:W1:Y:S01]  /*12cc0*/  LDC R24, c[0x0][0x9e4] ;  /* 0x00027900ff187b82 */ /* 0x000e620000000800 */
[----:B0-----:R-:W-:Y:S02]  /*12cd0*/  ISETP.NE.AND P5, PT, R7, 0x1, PT ;  /* 0x000000010700780c */ /* 0x001fe40003fa5270 */
[----:B-1----:R-:W-:-:S11]  /*12ce0*/  ISETP.GE.AND P4, PT, R24, 0x1, PT ;  /* 0x000000011800780c */ /* 0x002fd60003f86270 */
[----:B------:R-:W0:Y:S08]  /*12cf0*/  @P5 LDC R8, c[0x0][0x44c] ;  /* 0x00011300ff085b82 */ /* 0x000e300000000800 */
[----:B------:R-:W1:Y:S01]  /*12d00*/  @P5 LDC R9, c[0x0][0x450] ;  /* 0x00011400ff095b82 */ /* 0x000e620000000800 */
[----:B--2---:R-:W-:-:S04]  /*12d10*/  VIADD R7, R11, 0xbf ;  /* 0x000000bf0b077836 */ /* 0x004fc80000000000 */
        /* <DEDUP_REMOVED lines=15> */
.L_x_10893:
[----:B------:R-:W-:-:S13]  /*12e10*/  ISETP.NE.AND P2, PT, R24, 0x1, PT ;  /* 0x000000011800780c */ /* 0x000fda0003f45270 */
[----:B------:R-:W0:Y:S02]  /*12e20*/  @P2 LDC.64 R8, c[0x0][0x9e8] ;  /* 0x00027a00ff082b82 */ /* 0x000e240000000a00 */
[----:B0-----:R-:W-:-:S05]  /*12e30*/  @P2 IMAD.HI.U32 R8, R7, R8, RZ ;  /* 0x0000000807082227 */ /* 0x001fca00078e00ff */
[----:B------:R-:W-:-:S07]  /*12e40*/  @P2 SHF.R.U32.HI R7, RZ, R9, R8 ;  /* 0x00000009ff072219 */ /* 0x000fce0000011608 */
.L_x_10894:
[----:B------:R-:W-:Y:S05]  /*12e50*/  BSYNC B0 ;  /* 0x0000000000007941 */ /* 0x000fea0003800000 */
.L_x_10892:
[----:B------:R-:W-:-:S05]  /*12e60*/  IMAD R7, R7, R24, RZ ;  /* 0x0000001807077224 */ /* 0x000fca00078e02ff */
[----:B------:R-:W-:-:S07]  /*12e70*/  VIMNMX R10, R10, R7, !PT ;  /* 0x000000070a0a7248 */ /* 0x000fce0007fe0100 */
.L_x_10891:
[----:B------:R-:W2:Y:S01]  /*12e80*/  LDL R8, [R1+0x48] ;  /* 0x0000480001087983 */ /* 0x000ea20000100800 */
[----:B------:R-:W-:-:S05]  /*12e90*/  VIADD R10, R10, 0x7f ;  /* 0x0000007f0a0a7836 */ /* 0x000fca0000000000 */
[----:B------:R-:W-:-:S04]  /*12ea0*/  SHF.R.S32.HI R7, RZ, 0x1f, R10 ;  /* 0x0000001fff077819 */ /* 0x000fc8000001140a */
[----:B------:R-:W-:-:S04]  /*12eb0*/  LEA.HI R7, R7, R10, RZ, 0x7 ;  /* 0x0000000a07077211 */ /* 0x000fc800078f38ff */
[----:B------:R-:W-:-:S04]  /*12ec0*/  SHF.R.S32.HI R7, RZ, 0x7, R7 ;  /* 0x00000007ff077819 */ /* 0x000fc80000011407 */
[----:B--2---:R-:W-:-:S04]  /*12ed0*/  VIMNMX R143, R8, R7, !PT ;  /* 0x00000007088f7248 */ /* 0x004fc80007fe0100 */
[----:B------:R-:W-:-:S13]  /*12ee0*/  ISETP.GE.AND P2, PT, R3, R143, PT ;  /* 0x0000008f0300720c */ /* 0x000fda0003f46270 */
[----:B------:R-:W-:Y:S05]  /*12ef0*/  @!P2 BRA `(.L_x_10895) ;  /* 0x0000002000f0a947 */ /* 0x000fea0003800000 */
[----:B------:R-:W-:Y:S02]  /*12f00*/  IMAD.MOV.U32 R7, RZ, RZ, R6 ;  /* 0x000000ffff077224 */ /* 0x000fe400078e0006 */
[----:B------:R-:W-:Y:S02]  /*12f10*/  IMAD.MOV.U32 R8, RZ, RZ, R0 ;  /* 0x000000ffff087224 */ /* 0x000fe400078e0000 */
[----:B------:R-:W-:Y:S02]  /*12f20*/  IMAD.MOV.U32 R10, RZ, RZ, R19 ;  /* 0x000000ffff0a7224 */ /* 0x000fe400078e0013 */
[----:B------:R-:W-:-:S07]  /*12f30*/  IMAD.MOV.U32 R9, RZ, RZ, R16 ;  /* 0x000000ffff097224 */ /* 0x000fce00078e0010 */
.L_x_10905:
        /* <DEDUP_REMOVED lines=10> */
.L_x_10897:
[----:B------:R-:W-:Y:S01]  /*12fe0*/  IMAD R0, R16, 0x8, R2 ;  /* 0x0000000810007824 */ /* 0x000fe200078e0202 */
[----:B------:R-:W-:-:S04]  /*12ff0*/  SHF.L.U32 R11, R19, 0x1f, RZ ;  /* 0x0000001f130b7819 */ /* 0x000fc800000006ff */
[----:B------:R0:W1:Y:S01]  /*13000*/  SYNCS.PHASECHK.TRANS64.TRYWAIT P3, [R0+URZ+0x2d830], R11 ;  /* 0x02d8300b000075a7 */ /* 0x000062000806017f */
[----:B------:R-:W-:Y:S05]  /*13010*/  @!P0 BRA `(.L_x_10898) ;  /* 0x0000000000048947 */ /* 0x000fea0003800000 */
[----:B------:R-:W-:Y:S01]  /*13020*/  BPT.TRAP 0x1 ;  /* 0x000000040000795c */ /* 0x000fe20000300000 */
.L_x_10898:
[----:B------:R-:W-:Y:S04]  /*13030*/  BSSY B0, `(.L_x_10896) ;  /* 0x0000004000007945 */ /* 0x000fe80003800000 */
[----:B-1----:R-:W-:Y:S05]  /*13040*/  @P3 BRA `(.L_x_10899) ;  /* 0x0000000000083947 */ /* 0x002fea0003800000 */
[----:B------:R-:W1:Y:S02]  /*13050*/  SYNCS.PHASECHK.TRANS64.TRYWAIT P3, [R0+URZ+0x2d830], R11 ;  /* 0x02d8300b000075a7 */ /* 0x000e64000806017f */
[----:B-1----:R-:W-:Y:S05]  /*13060*/  @!P3 BRA `(.L_x_10900) ;  /* 0x000001240070b947 */ /* 0x002fea0003800000 */
.L_x_10899:
[----:B------:R-:W-:Y:S05]  /*13070*/  BSYNC B0 ;  /* 0x0000000000007941 */ /* 0x000fea0003800000 */
.L_x_10896:
[----:B------:R-:W2:Y:S01]  /*13080*/  LDL R6, [R1+0x8] ;  /* 0x0000080001067983 */ /* 0x000ea20000100800 */
[----:B01----:R-:W0:Y:S01]  /*13090*/  S2R R0, SR_TID.X ;  /* 0x0000000000007919 */ /* 0x003e220000002100 */
        /* <DEDUP_REMOVED lines=8> */
[----:B------:R-:W-:Y:S01]  /*13120*/  R2UR UR9, R13 ;  /* 0x000000000d0972ca */ /* 0x000fe200000e0000 */
[----:B------:R-:W-:Y:S01]  /*13130*/  IMAD.MOV.U32 R29, RZ, RZ, -0x7fffffe0 ;  /* 0x80000020ff1d7424 */ /* 0x000fe200078e00ff */
[----:B------:R-:W-:Y:S02]  /*13140*/  R2UR UR15, R27 ;  /* 0x000000001b0f72ca */ /* 0x000fe400000e0000 */
[----:B------:R-:W-:Y:S02]  /*13150*/  R2UR UR19, R25 ;  /* 0x00000000191372ca */ /* 0x000fe400000e0000 */
[----:B------:R-:W-:-:S02]  /*13160*/  R2UR UR23, R27 ;  /* 0x000000001b1772ca */ /* 0x000fc400000e0000 */
[----:B------:R-:W-:Y:S02]  /*13170*/  R2UR UR27, R29 ;  /* 0x000000001d1b72ca */ /* 0x000fe400000e0000 */
[----:B------:R-:W-:Y:S02]  /*13180*/  R2UR UR12, R152 ;  /* 0x00000000980c72ca */ /* 0x000fe400000e0000 */
[----:B------:R-:W-:Y:S01]  /*13190*/  R2UR UR13, R153 ;  /* 0x00000000990d72ca */ /* 0x000fe200000e0000 */
[----:B------:R0:W-:Y:S01]  /*131a0*/  BAR.SYNC.DEFER_BLOCKING R0, 0x100 ;  /* 0x000400000000751d */ /* 0x0001e20000010000 */
[----:B------:R-:W-:Y:S01]  /*131b0*/  R2UR UR16, R150 ;  /* 0x00000000961072ca */ /* 0x000fe200000e0000 */
[----:B--2---:R-:W-:-:S04]  /*131c0*/  IMAD R20, R16, 0x600, R6 ;  /* 0x0000060010147824 */ /* 0x004fc800078e0206 */
[C---:B------:R-:W-:Y:S01]  /*131d0*/  VIADD R26, R20.reuse, 0x2 ;  /* 0x00000002141a7836 */ /* 0x040fe20000000000 */
[C---:B------:R-:W-:Y:S01]  /*131e0*/  R2UR UR10, R20.reuse ;  /* 0x00000000140a72ca */ /* 0x040fe200000e0000 */
[C---:B------:R-:W-:Y:S02]  /*131f0*/  VIADD R24, R20.reuse, 0x200 ;  /* 0x0000020014187836 */ /* 0x040fe40000000000 */
[----:B------:R-:W-:Y:S01]  /*13200*/  VIADD R28, R20, 0x400 ;  /* 0x00000400141c7836 */ /* 0x000fe20000000000 */
[----:B------:R-:W-:Y:S01]  /*13210*/  R2UR UR14, R26 ;  /* 0x000000001a0e72ca */ /* 0x000fe200000e0000 */
[----:B------:R-:W-:Y:S01]  /*13220*/  VIADD R26, R20, 0x202 ;  /* 0x00000202141a7836 */ /* 0x000fe20000000000 */
[----:B------:R-:W-:Y:S02]  /*13230*/  R2UR UR18, R24 ;  /* 0x00000000181272ca */ /* 0x000fe400000e0000 */
[----:B------:R-:W-:Y:S02]  /*13240*/  R2UR UR26, R28 ;  /* 0x000000001c1a72ca */ /* 0x000fe400000e0000 */
[----:B------:R-:W-:-:S02]  /*13250*/  R2UR UR22, R26 ;  /* 0x000000001a1672ca */ /* 0x000fc400000e0000 */
[----:B------:R-:W-:-:S06]  /*13260*/  WARPGROUP.ARRIVE ;  /* 0x00000000000079c5 */ /* 0x000fcc0000000000 */
[----:B------:R-:W-:Y:S01]  /*13270*/  HGMMA.64x128x16.F32.BF16 R24, gdesc[UR8], RZ, !UPT, gsb0 ;  /* 0x01e00000081879f0 */ /* 0x000fe2000c0018ff */
[----:B------:R-:W-:Y:S02]  /*13280*/  R2UR UR17, R151 ;  /* 0x00000000971172ca */ /* 0x000fe400000e0000 */
[----:B------:R-:W-:Y:S02]  /*13290*/  WARPGROUP.DEPBAR.LE gsb0, 0x0 ;  /* 0x00008000000079c5 */ /* 0x000fe40000010000 */
[----:B------:R-:W-:-:S07]  /*132a0*/  WARPGROUP.ARRIVE ;  /* 0x00000000000079c5 */ /* 0x000fce0000000000 */
        /* <DEDUP_REMOVED lines=26> */
.L_x_10902:
[----:B------:R-:W-:Y:S01]  /*13450*/  SHF.L.U32 R0, R10, 0x1f, RZ ;  /* 0x0000001f0a007819 */ /* 0x000fe200000006ff */
[----:B------:R-:W-:-:S04]  /*13460*/  IMAD R6, R9, 0x8, R2 ;  /* 0x0000000809067824 */ /* 0x000fc800078e0202 */
[----:B------:R0:W1:Y:S01]  /*13470*/  SYNCS.PHASECHK.TRANS64.TRYWAIT P2, [R6+URZ+0x2d850], R0 ;  /* 0x02d85000060075a7 */ /* 0x000062000804017f */
[----:B------:R-:W-:Y:S05]  /*13480*/  @!P0 BRA `(.L_x_10903) ;  /* 0x0000000000048947 */ /* 0x000fea0003800000 */
[----:B------:R-:W-:Y:S01]  /*13490*/  BPT.TRAP 0x1 ;  /* 0x000000040000795c */ /* 0x000fe20000300000 */
.L_x_10903:
[----:B-1----:R-:W-:Y:S05]  /*134a0*/  @P2 BRA `(.L_x_10901) ;  /* 0x0000000000082947 */ /* 0x002fea0003800000 */
[----:B------:R-:W1:Y:S02]  /*134b0*/  SYNCS.PHASECHK.TRANS64.TRYWAIT P2, [R6+URZ+0x2d850], R0 ;  /* 0x02d85000060075a7 */ /* 0x000e64000804017f */
[----:B-1----:R-:W-:Y:S05]  /*134c0*/  @!P2 BRA `(.L_x_10904) ;  /* 0x00000120006ca947 */ /* 0x002fea0003800000 */
.L_x_10901:
[----:B01----:R-:W-:Y:S01]  /*134d0*/  VIADD R0, R2, 0x400 ;  /* 0x0000040002007836 */ /* 0x003fe20000000000 */
[----:B------:R-:W-:Y:S05]  /*134e0*/  WARPSYNC.ALL ;  /* 0x0000000000007948 */ /* 0x000fea0003800000 */
[----:B------:R-:W-:-:S04]  /*134f0*/  SHF.R.U32.HI R0, RZ, 0x4, R0 ;  /* 0x00000004ff007819 */ /* 0x000fc80000011600 */
[----:B------:R-:W-:-:S04]  /*13500*/  LOP3.LUT R0, R0, 0x3fff, RZ, 0xc0, !PT ;  /* 0x00003fff00007812 */ /* 0x000fc800078ec0ff */
[----:B------:R-:W-:Y:S01]  /*13510*/  LOP3.LUT R10, R0, 0x2000000, RZ, 0xfc, !PT ;  /* 0x02000000000a7812 */ /* 0x000fe200078efcff */
[----:B------:R-:W2:Y:S01]  /*13520*/  LDL R144, [R1+0x3c] ;  /* 0x00003c0001907983 */ /* 0x000ea20000100800 */
[----:B------:R-:W-:-:S03]  /*13530*/  FMNMX.FTZ R0, R24, R8, !PT ;  /* 0x0000000818007209 */ /* 0x000fc60007810000 */
[----:B------:R-:W-:Y:S01]  /*13540*/  IMAD R10, R9, 0x600, R10 ;  /* 0x00000600090a7824 */ /* 0x000fe200078e020a */
[----:B------:R-:W-:Y:S01]  /*13550*/  UMOV UR39, UR6 ;  /* 0x0000000600277c82 */ /* 0x000fe20008000000 */
[----:B------:R-:W-:Y:S01]  /*13560*/  IMAD.MOV.U32 R11, RZ, RZ, -0x7fffffe0 ;  /* 0x80000020ff0b7424 */ /* 0x000fe200078e00ff */
[----:B------:R-:W-:Y:S01]  /*13570*/  FMNMX.FTZ R0, R25, R0, !PT ;  /* 0x0000000019007209 */ /* 0x000fe20007810000 */
[C---:B------:R-:W-:Y:S01]  /*13580*/  VIADD R20, R10.reuse, 0x40 ;  /* 0x000000400a147836 */ /* 0x040fe20000000000 */
[----:B------:R-:W-:Y:S01]  /*13590*/  R2UR UR10, R10 ;  /* 0x000000000a0a72ca */ /* 0x000fe200000e0000 */
[----:B------:R-:W-:Y:S01]  /*135a0*/  WARPGROUP.ARRIVE ;  /* 0x00000000000079c5 */ /* 0x000fe20000000000 */
[----:B------:R-:W-:Y:S01]  /*135b0*/  FMNMX.FTZ R0, R28, R0, !PT ;  /* 0x000000001c007209 */ /* 0x000fe20007810000 */
[----:B------:R-:W-:Y:S01]  /*135c0*/  IMAD.MOV.U32 R21, RZ, RZ, -0x7fffffe0 ;  /* 0x80000020ff157424 */ /* 0x000fe200078e00ff */
[----:B------:R-:W-:Y:S01]  /*135d0*/  R2UR UR14, R20 ;  /* 0x00000000140e72ca */ /* 0x000fe200000e0000 */
[----:B------:R-:W-:Y:S01]  /*135e0*/  VIADD R20, R10, 0x80 ;  /* 0x000000800a147836 */ /* 0x000fe20000000000 */
[----:B------:R-:W-:-:S02]  /*135f0*/  FMNMX.FTZ R0, R29, R0, !PT ;  /* 0x000000001d007209 */ /* 0x000fc40007810000 */
[----:B------:R-:W-:Y:S02]  /*13600*/  R2UR UR11, R11 ;  /* 0x000000000b0b72ca */ /* 0x000fe400000e0000 */
[----:B------:R-:W-:Y:S02]  /*13610*/  FMNMX.FTZ R0, R32, R0, !PT ;  /* 0x0000000020007209 */ /* 0x000fe40007810000 */
[----:B------:R-:W-:Y:S01]  /*13620*/  R2UR UR18, R20 ;  /* 0x00000000141272ca */ /* 0x000fe200000e0000 */
[----:B------:R-:W-:Y:S01]  /*13630*/  VIADD R20, R10, 0xc0 ;  /* 0x000000c00a147836 */ /* 0x000fe20000000000 */
[----:B------:R-:W-:Y:S02]  /*13640*/  FMNMX.FTZ R0, R33, R0, !PT ;  /* 0x0000000021007209 */ /* 0x000fe40007810000 */
[----:B------:R-:W-:Y:S02]  /*13650*/  R2UR UR15, R21 ;  /* 0x00000000150f72ca */ /* 0x000fe400000e0000 */
[----:B------:R-:W-:-:S02]  /*13660*/  FMNMX.FTZ R0, R36, R0, !PT ;  /* 0x0000000024007209 */ /* 0x000fc40007810000 */
[----:B------:R-:W-:Y:S01]  /*13670*/  R2UR UR22, R20 ;  /* 0x00000000141672ca */ /* 0x000fe200000e0000 */
[----:B------:R-:W-:Y:S01]  /*13680*/  VIADD R20, R10, 0x100 ;  /* 0x000001000a147836 */ /* 0x000fe20000000000 */
[----:B------:R-:W-:Y:S02]  /*13690*/  FMNMX.FTZ R0, R37, R0, !PT ;  /* 0x0000000025007209 */ /* 0x000fe40007810000 */
[----:B------:R-:W-:Y:S02]  /*136a0*/  R2UR UR19, R21 ;  /* 0x00000000151372ca */ /* 0x000fe400000e0000 */
[----:B------:R-:W-:Y:S02]  /*136b0*/  FMNMX.FTZ R0, R40, R0, !PT ;  /* 0x0000000028007209 */ /* 0x000fe40007810000 */
[----:B------:R-:W-:Y:S01]  /*136c0*/  R2UR UR26, R20 ;  /* 0x00000000141a72ca */ /* 0x000fe200000e0000 */
[----:B------:R-:W-:Y:S01]  /*136d0*/  VIADD R20, R10, 0x140 ;  /* 0x000001400a147836 */ /* 0x000fe20000000000 */
[----:B------:R-:W-:-:S02]  /*136e0*/  FMNMX.FTZ R0, R41, R0, !PT ;  /* 0x0000000029007209 */ /* 0x000fc40007810000 */
[----:B------:R-:W-:Y:S02]  /*136f0*/  R2UR UR23, R21 ;  /* 0x00000000151772ca */ /* 0x000fe400000e0000 */
[----:B------:R-:W-:Y:S02]  /*13700*/  FMNMX.FTZ R0, R44, R0, !PT ;  /* 0x000000002c007209 */ /* 0x000fe40007810000 */
[----:B------:R-:W-:Y:S01]  /*13710*/  R2UR UR30, R20 ;  /* 0x00000000141e72ca */ /* 0x000fe200000e0000 */
[C---:B------:R-:W-:Y:S01]  /*13720*/  VIADD R20, R10.reuse, 0x180 ;  /* 0x000001800a147836 */ /* 0x040fe20000000000 */
[----:B------:R-:W-:Y:S01]  /*13730*/  FMNMX.FTZ R0, R45, R0, !PT ;  /* 0x000000002d007209 */ /* 0x000fe20007810000 */
[----:B------:R-:W-:Y:S01]  /*13740*/  VIADD R10, R10, 0x1c0 ;  /* 0x000001c00a0a7836 */ /* 0x000fe20000000000 */
[----:B------:R-:W-:Y:S02]  /*13750*/  R2UR UR27, R21 ;  /* 0x00000000151b72ca */ /* 0x000fe400000e0000 */
[----:B------:R-:W-:-:S02]  /*13760*/  FMNMX.FTZ R0, R48, R0, !PT ;  /* 0x0000000030007209 */ /* 0x000fc40007810000 */
[----:B------:R-:W-:Y:S02]  /*13770*/  R2UR UR34, R20 ;  /* 0x00000000142272ca */ /* 0x000fe400000e0000 */
[----:B------:R-:W-:Y:S02]  /*13780*/  FMNMX.FTZ R0, R49, R0, !PT ;  /* 0x0000000031007209 */ /* 0x000fe40007810000 */
[----:B------:R-:W-:Y:S02]  /*13790*/  R2UR UR46, R10 ;  /* 0x000000000a2e72ca */ /* 0x000fe400000e0000 */
[----:B------:R-:W-:Y:S02]  /*137a0*/  FMNMX.FTZ R0, R52, R0, !PT ;  /* 0x0000000034007209 */ /* 0x000fe40007810000 */
[----:B------:R-:W-:Y:S02]  /*137b0*/  R2UR UR31, R21 ;  /* 0x00000000151f72ca */ /* 0x000fe400000e0000 */
[----:B------:R-:W-:-:S02]  /*137c0*/  FMNMX.FTZ R0, R53, R0, !PT ;  /* 0x0000000035007209 */ /* 0x000fc40007810000 */
[----:B------:R-:W-:Y:S02]  /*137d0*/  R2UR UR35, R21 ;  /* 0x00000000152372ca */ /* 0x000fe400000e0000 */
[----:B------:R-:W-:Y:S01]  /*137e0*/  FMNMX.FTZ R0, R56, R0, !PT ;  /* 0x0000000038007209 */ /* 0x000fe20007810000 */
[----:B------:R-:W3:Y:S01]  /*137f0*/  LDL R21, [R1+0x20] ;  /* 0x0000200001157983 */ /* 0x000ee20000100800 */
[----:B------:R-:W-:Y:S02]  /*13800*/  R2UR UR47, R11 ;  /* 0x000000000b2f72ca */ /* 0x000fe400000e0000 */
        /* <DEDUP_REMOVED lines=49> */
[----:B------:R-:W4:Y:S01]  /*13b20*/  MUFU.EX2 R10, R28 ;  /* 0x0000001c000a7308 */ /* 0x000f220000000800 */
[----:B0-----:R-:W-:Y:S01]  /*13b30*/  FFMA.FTZ R5, R20, R5, R8 ;  /* 0x0000000514057223 */ /* 0x001fe20000010008 */
[--C-:B------:R-:W-:Y:S01]  /*13b40*/  FFMA.FTZ R72, R72, UR39, -R6.reuse ;  /* 0x0000002748487c23 */ /* 0x100fe20008010806 */
[--C-:B------:R-:W-:Y:S01]  /*13b50*/  FFMA.FTZ R73, R73, UR39, -R6.reuse ;  /* 0x0000002749497c23 */ /* 0x100fe20008010806 */
[--C-:B------:R-:W-:Y:S01]  /*13b60*/  FFMA.FTZ R76, R76, UR39, -R6.reuse ;  /* 0x000000274c4c7c23 */ /* 0x100fe20008010806 */
[--C-:B------:R-:W-:Y:S01]  /*13b70*/  FFMA.FTZ R77, R77, UR39, -R6.reuse ;  /* 0x000000274d4d7c23 */ /* 0x100fe20008010806 */
[--C-:B------:R-:W-:Y:S01]  /*13b80*/  FFMA.FTZ R80, R80, UR39, -R6.reuse ;  /* 0x0000002750507c23 */ /* 0x100fe20008010806 */
[----:B------:R-:W-:Y:S01]  /*13b90*/  FFMA.FTZ R81, R81, UR39, -R6 ;  /* 0x0000002751517c23 */ /* 0x000fe20008010806 */
[----:B------:R-:W0:Y:S01]  /*13ba0*/  MUFU.EX2 R29, R29 ;  /* 0x0000001d001d7308 */ /* 0x000e220000000800 */
[C---:B-1----:R-:W-:Y:S01]  /*13bb0*/  FADD.FTZ R5, R25.reuse, R5 ;  /* 0x0000000519057221 */ /* 0x042fe20000010000 */
[----:B------:R-:W-:Y:S01]  /*13bc0*/  F2FP.BF16.F32.PACK_AB R8, R25, R8 ;  /* 0x000000081908723e */ /* 0x000fe200000010ff */
[----:B------:R-:W-:-:S02]  /*13bd0*/  IMAD.MOV.U32 R25, RZ, RZ, 0x40000040 ;  /* 0x40000040ff197424 */ /* 0x000fc400078e00ff */
[--C-:B------:R-:W-:Y:S01]  /*13be0*/  FFMA.FTZ R84, R84, UR39, -R6.reuse ;  /* 0x0000002754547c23 */ /* 0x100fe20008010806 */
[----:B------:R-:W-:Y:S01]  /*13bf0*/  FFMA.FTZ R85, R85, UR39, -R6 ;  /* 0x0000002755557c23 */ /* 0x000fe20008010806 */
[----:B------:R-:W-:Y:S02]  /*13c00*/  FMNMX.FTZ R6, R26, R7, !PT ;  /* 0x000000071a067209 */ /* 0x000fe40007810000 */
[----:B------:R-:W-:Y:S01]  /*13c10*/  R2UR UR9, R25 ;  /* 0x00000000190972ca */ /* 0x000fe200000e0000 */
[----:B----4-:R-:W-:Y:S01]  /*13c20*/  FADD.FTZ R5, R10, R5 ;  /* 0x000000050a057221 */ /* 0x010fe20000010000 */
[----:B------:R-:W-:Y:S01]  /*13c30*/  FMNMX.FTZ R6, R27, R6, !PT ;  /* 0x000000061b067209 */ /* 0x000fe20007810000 */
[----:B------:R-:W-:-:S03]  /*13c40*/  IMAD.MOV.U32 R25, RZ, RZ, 0x40000040 ;  /* 0x40000040ff197424 */ /* 0x000fc600078e00ff */
[----:B------:R-:W-:Y:S02]  /*13c50*/  FMNMX.FTZ R6, R30, R6, !PT ;  /* 0x000000061e067209 */ /* 0x000fe40007810000 */
[----:B------:R-:W-:Y:S01]  /*13c60*/  R2UR UR45, R25 ;  /* 0x00000000192d72ca */ /* 0x000fe200000e0000 */
[C---:B0-----:R-:W-:Y:S01]  /*13c70*/  FADD.FTZ R5, R29.reuse, R5 ;  /* 0x000000051d057221 */ /* 0x041fe20000010000 */
[----:B------:R-:W-:Y:S01]  /*13c80*/  F2FP.BF16.F32.PACK_AB R10, R29, R10 ;  /* 0x0000000a1d0a723e */ /* 0x000fe200000010ff */
[----:B------:R-:W-:Y:S01]  /*13c90*/  IMAD.MOV.U32 R29, RZ, RZ, 0x40000040 ;  /* 0x40000040ff1d7424 */ /* 0x000fe200078e00ff */
[----:B------:R-:W-:-:S04]  /*13ca0*/  FMNMX.FTZ R6, R31, R6, !PT ;  /* 0x000000061f067209 */ /* 0x000fc80007810000 */
[----:B------:R-:W-:Y:S01]  /*13cb0*/  R2UR UR13, R29 ;  /* 0x000000001d0d72ca */ /* 0x000fe200000e0000 */
        /* <DEDUP_REMOVED lines=14> */
[----:B------:R-:W-:Y:S02]  /*13da0*/  R2UR UR33, R29 ;  /* 0x000000001d2172ca */ /* 0x000fe400000e0000 */
[----:B------:R-:W-:-:S04]  /*13db0*/  FMNMX.FTZ R6, R43, R6, !PT ;  /* 0x000000062b067209 */ /* 0x000fc80007810000 */
[----:B------:R-:W-:-:S04]  /*13dc0*/  FMNMX.FTZ R6, R46, R6, !PT ;  /* 0x000000062e067209 */ /* 0x000fc80007810000 */
[----:B------:R-:W-:-:S04]  /*13dd0*/  FMNMX.FTZ R6, R47, R6, !PT ;  /* 0x000000062f067209 */ /* 0x000fc80007810000 */
[----:B------:R-:W-:Y:S02]  /*13de0*/  FMNMX.FTZ R6, R50, R6, !PT ;  /* 0x0000000632067209 */ /* 0x000fe40007810000 */
[----:B--2---:R-:W-:Y:S02]  /*13df0*/  LOP3.LUT R24, R144, 0x10000, RZ, 0xfc, !PT ;  /* 0x0001000090187812 */ /* 0x004fe400078efcff */
[----:B------:R-:W-:Y:S01]  /*13e00*/  FMNMX.FTZ R6, R51, R6, !PT ;  /* 0x0000000633067209 */ /* 0x000fe20007810000 */
[----:B------:R-:W0:Y:S01]  /*13e10*/  S2R R144, SR_TID.X ;  /* 0x0000000000907919 */ /* 0x000e220000002100 */
[C---:B------:R-:W-:Y:S01]  /*13e20*/  R2UR UR8, R24.reuse ;  /* 0x00000000180872ca */ /* 0x040fe200000e0000 */
[----:B------:R-:W-:Y:S01]  /*13e30*/  VIADD R28, R24, 0x2 ;  /* 0x00000002181c7836 */ /* 0x000fe20000000000 */
[----:B------:R-:W-:-:S04]  /*13e40*/  FMNMX.FTZ R6, R54, R6, !PT ;  /* 0x0000000636067209 */ /* 0x000fc80007810000 */
[----:B------:R-:W-:Y:S01]  /*13e50*/  R2UR UR12, R28 ;  /* 0x000000001c0c72ca */ /* 0x000fe200000e0000 */
[----:B------:R-:W-:Y:S01]  /*13e60*/  VIADD R28, R24, 0x4 ;  /* 0x00000004181c7836 */ /* 0x000fe20000000000 */
[----:B------:R-:W-:-:S04]  /*13e70*/  FMNMX.FTZ R6, R55, R6, !PT ;  /* 0x0000000637067209 */ /* 0x000fc80007810000 */
[----:B------:R-:W-:Y:S01]  /*13e80*/  R2UR UR16, R28 ;  /* 0x000000001c1072ca */ /* 0x000fe200000e0000 */
[----:B------:R-:W-:Y:S01]  /*13e90*/  HGMMA.64x96x16.F32.BF16 R88, gdesc[UR8].tnspB, R88, gsb0 ;  /* 0x41600000085879f0 */ /* 0x000fe20008001858 */
[----:B------:R-:W-:Y:S01]  /*13ea0*/  VIADD R28, R24, 0x6 ;  /* 0x00000006181c7836 */ /* 0x000fe20000000000 */
[----:B------:R-:W-:-:S04]  /*13eb0*/  FMNMX.FTZ R6, R58, R6, !PT ;  /* 0x000000063a067209 */ /* 0x000fc80007810000 */
[----:B------:R-:W-:Y:S01]  /*13ec0*/  R2UR UR20, R28 ;  /* 0x000000001c1472ca */ /* 0x000fe200000e0000 */
[----:B------:R-:W-:Y:S01]  /*13ed0*/  VIADD R28, R24, 0x600 ;  /* 0x00000600181c7836 */ /* 0x000fe20000000000 */
[----:B------:R-:W-:-:S04]  /*13ee0*/  FMNMX.FTZ R6, R59, R6, !PT ;  /* 0x000000063b067209 */ /* 0x000fc80007810000 */
[----:B------:R-:W-:Y:S01]  /*13ef0*/  R2UR UR24, R28 ;  /* 0x000000001c1872ca */ /* 0x000fe200000e0000 */
[----:B------:R-:W-:Y:S01]  /*13f00*/  VIADD R28, R24, 0x602 ;  /* 0x00000602181c7836 */ /* 0x000fe20000000000 */
[----:B------:R-:W-:-:S04]  /*13f10*/  FMNMX.FTZ R6, R62, R6, !PT ;  /* 0x000000063e067209 */ /* 0x000fc80007810000 */
[----:B------:R-:W-:Y:S01]  /*13f20*/  R2UR UR28, R28 ;  /* 0x000000001c1c72ca */ /* 0x000fe200000e0000 */
[C---:B------:R-:W-:Y:S01]  /*13f30*/  VIADD R28, R24.reuse, 0x604 ;  /* 0x00000604181c7836 */ /* 0x040fe20000000000 */
[----:B------:R-:W-:Y:S01]  /*13f40*/  FMNMX.FTZ R6, R63, R6, !PT ;  /* 0x000000063f067209 */ /* 0x000fe20007810000 */
[----:B------:R-:W-:Y:S01]  /*13f50*/  VIADD R24, R24, 0x606 ;  /* 0x0000060618187836 */ /* 0x000fe20000000000 */
[----:B0-----:R-:W-:Y:S02]  /*13f60*/  ISETP.GE.U32.AND P2, PT, R144, 0x180, PT ;  /* 0x000001809000780c */ /* 0x001fe40003f46070 */
[----:B------:R-:W-:Y:S02]  /*13f70*/  R2UR UR32, R28 ;  /* 0x000000001c2072ca */ /* 0x000fe400000e0000 */
[----:B------:R-:W-:Y:S02]  /*13f80*/  FMNMX.FTZ R6, R66, R6, !PT ;  /* 0x0000000642067209 */ /* 0x000fe40007810000 */
[----:B------:R-:W-:-:S02]  /*13f90*/  R2UR UR44, R24 ;  /* 0x00000000182c72ca */ /* 0x000fc400000e0000 */
        /* <DEDUP_REMOVED lines=16> */
[----:B------:R-:W-:Y:S01]  /*140a0*/  HGMMA.64x96x16.F32.BF16 R88, gdesc[UR12].tnspB, R88, gsb0 ;  /* 0x416000000c5879f0 */ /* 0x000fe20008001858 */
[----:B0-----:R-:W-:-:S05]  /*140b0*/  FMNMX.FTZ R6, R6, R11, !PT ;  /* 0x0000000b06067209 */ /* 0x001fca0007810000 */
[C---:B------:R-:W-:Y:S01]  /*140c0*/  FMUL.FTZ R11, R6.reuse, UR39 ;  /* 0x00000027060b7c20 */ /* 0x040fe20008410000 */
[----:B------:R-:W-:Y:S02]  /*140d0*/  @!P1 IMAD R9, R9, 0x8, R2 ;  /* 0x0000000809099824 */ /* 0x000fe400078e0202 */
[----:B------:R-:W-:Y:S01]  /*140e0*/  FADD.FTZ R7, -R6, R7 ;  /* 0x0000000706077221 */ /* 0x000fe20000010100 */
        /* <DEDUP_REMOVED lines=32> */
[----:B------:R-:W-:Y:S01]  /*142f0*/  SHF.R.U32.HI R11, RZ, 0x7, R144 ;  /* 0x00000007ff0b7819 */ /* 0x000fe20000011690 */
[----:B------:R-:W-:Y:S01]  /*14300*/  MUFU.EX2 R26, R26 ;  /* 0x0000001a001a7308 */ /* 0x000fe20000000800 */
[----:B------:R-:W-:-:S02]  /*14310*/  WARPGROUP.DEPBAR.LE gsb0, 0x0 ;  /* 0x00008000000079c5 */ /* 0x000fc40000010000 */
[----:B------:R-:W-:Y:S01]  /*14320*/  WARPGROUP.ARRIVE ;  /* 0x00000000000079c5 */ /* 0x000fe20000000000 */
[----:B------:R-:W-:-:S04]  /*14330*/  VIADD R11, R11, 0x9 ;  /* 0x000000090b0b7836 */ /* 0x000fc80000000000 */
[----:B------:R-:W-:Y:S01]  /*14340*/  MUFU.EX2 R27, R27 ;  /* 0x0000001b001b7308 */ /* 0x000fe20000000800 */
[----:B------:R-:W-:Y:S02]  /*14350*/  @!P1 VIADD R9, R9, 0x2d860 ;  /* 0x0002d86009099836 */ /* 0x000fe40000000000 */
[----:B------:R-:W-:Y:S01]  /*14360*/  FMUL.FTZ R7, R7, UR39 ;  /* 0x0000002707077c20 */ /* 0x000fe20008410000 */
[----:B------:R-:W-:Y:S01]  /*14370*/  HGMMA.64x96x16.F32.BF16 R88, gdesc[UR16].tnspB, R88, gsb0 ;  /* 0x41600000105879f0 */ /* 0x000fe20008001858 */
[----:B------:R-:W-:-:S03]  /*14380*/  SEL R11, R11, 0x9, !P2 ;  /* 0x000000090b0b7807 */ /* 0x000fc60005000000 */
[----:B------:R-:W-:Y:S08]  /*14390*/  MUFU.EX2 R30, R30 ;  /* 0x0000001e001e7308 */ /* 0x000ff00000000800 */
[----:B------:R-:W0:Y:S01]  /*143a0*/  MUFU.EX2 R31, R31 ;  /* 0x0000001f001f7308 */ /* 0x000e220000000800 */
[----:B------:R-:W-:-:S07]  /*143b0*/  @!P1 PRMT R9, RZ, 0x654, R9 ;  /* 0x00000654ff099816 */ /* 0x000fce0000000009 */
[----:B------:R-:W-:Y:S08]  /*143c0*/  MUFU.EX2 R33, R33 ;  /* 0x0000002100217308 */ /* 0x000ff00000000800 */
[----:B------:R-:W-:Y:S01]  /*143d0*/  MUFU.EX2 R7, R7 ;  /* 0x0000000700077308 */ /* 0x000fe20000000800 */
        /* <DEDUP_REMOVED lines=17> */
[----:B-1----:R-:W-:-:S04]  /*144f0*/  @!P1 IMAD R11, R16, 0x8, R2 ;  /* 0x00000008100b9824 */ /* 0x002fc800078e0202 */
[----:B------:R-:W-:-:S05]  /*14500*/  @!P1 VIADD R11, R11, 0x2d840 ;  /* 0x0002d8400b0b9836 */ /* 0x000fca0000000000 */
[----:B------:R-:W-:-:S04]  /*14510*/  @!P1 PRMT R11, RZ, 0x654, R11 ;  /* 0x00000654ff0b9816 */ /* 0x000fc8000000000b */
[----:B------:R0:W-:Y:S01]  /*14520*/  @!P1 SYNCS.ARRIVE.TRANS64.RED.A1T0 RZ, [R11+URZ], RZ ;  /* 0x000000ff0bff99a7 */ /* 0x0001e2000810043f */
[----:B------:R1:W-:Y:S01]  /*14530*/  @!P1 SYNCS.ARRIVE.TRANS64.RED.A1T0 RZ, [R9+URZ], RZ ;  /* 0x000000ff09ff99a7 */ /* 0x0003e2000810043f */
[----:B0-----:R-:W-:Y:S02]  /*14540*/  F2FP.BF16.F32.PACK_AB R11, R31, R30 ;  /* 0x0000001e1f0b723e */ /* 0x001fe400000010ff */
[----:B-1----:R-:W-:-:S05]  /*14550*/  F2FP.BF16.F32.PACK_AB R9, R27, R26 ;  /* 0x0000001a1b09723e */ /* 0x002fca00000010ff */
[----:B------:R0:W-:Y:S02]  /*14560*/  STSM.16.M88.4 [R140+0x21800], R8 ;  /* 0x021800088c007844 */ /* 0x0001e40000000200 */
[----:B0-----:R0:W-:Y:S02]  /*14570*/  MUFU.EX2 R10, R36 ;  /* 0x00000024000a7308 */ /* 0x0011e40000000800 */
[----:B0-----:R-:W2:Y:S06]  /*14580*/  LDL R36, [R1+0x24] ;  /* 0x0000240001247983 */ /* 0x001eac0000100800 */
[----:B------:R-:W0:Y:S08]  /*14590*/  MUFU.EX2 R8, R32 ;  /* 0x0000002000087308 */ /* 0x000e300000000800 */
[----:B------:R-:W-:Y:S08]  /*145a0*/  MUFU.EX2 R37, R37 ;  /* 0x0000002500257308 */ /* 0x000ff00000000800 */
[----:B------:R-:W-:Y:S08]  /*145b0*/  MUFU.EX2 R34, R34 ;  /* 0x0000002200227308 */ /* 0x000ff00000000800 */
[----:B------:R-:W1:Y:S08]  /*145c0*/  MUFU.EX2 R35, R35 ;  /* 0x0000002300237308 */ /* 0x000e700000000800 */
[----:B------:R-:W-:Y:S08]  /*145d0*/  MUFU.EX2 R38, R38 ;  /* 0x0000002600267308 */ /* 0x000ff00000000800 */
[----:B------:R-:W4:Y:S01]  /*145e0*/  MUFU.EX2 R39, R39 ;  /* 0x0000002700277308 */ /* 0x000f220000000800 */
[----:B0-----:R-:W-:Y:S01]  /*145f0*/  FADD.FTZ R5, R8, R5 ;  /* 0x0000000508057221 */ /* 0x001fe20000010000 */
[----:B------:R-:W-:-:S03]  /*14600*/  FFMA.FTZ R4, R7, R4, R26 ;  /* 0x0000000407047223 */ /* 0x000fc6000001001a */
[C---:B------:R-:W-:Y:S01]  /*14610*/  FADD.FTZ R5, R33.reuse, R5 ;  /* 0x0000000521057221 */ /* 0x040fe20000010000 */
[----:B------:R-:W-:Y:S02]  /*14620*/  F2FP.BF16.F32.PACK_AB R8, R33, R8 ;  /* 0x000000082108723e */ /* 0x000fe400000010ff */
[----:B-1----:R-:W-:Y:S01]  /*14630*/  F2FP.BF16.F32.PACK_AB R9, R35, R34 ;  /* 0x000000222309723e */ /* 0x002fe200000010ff */
[----:B------:R-:W-:Y:S01]  /*14640*/  FADD.FTZ R5, R10, R5 ;  /* 0x000000050a057221 */ /* 0x000fe20000010000 */
[----:B------:R-:W-:Y:S01]  /*14650*/  F2FP.BF16.F32.PACK_AB R10, R37, R10 ;  /* 0x0000000a250a723e */ /* 0x000fe200000010ff */
[----:B------:R-:W-:Y:S01]  /*14660*/  FADD.FTZ R4, R27, R4 ;  /* 0x000000041b047221 */ /* 0x000fe20000010000 */
[----:B----4-:R-:W-:-:S03]  /*14670*/  F2FP.BF16.F32.PACK_AB R11, R39, R38 ;  /* 0x00000026270b723e */ /* 0x010fc600000010ff */
[----:B------:R-:W-:Y:S02]  /*14680*/  FADD.FTZ R4, R30, R4 ;  /* 0x000000041e047221 */ /* 0x000fe40000010000 */
[----:B---3--:R0:W-:Y:S01]  /*14690*/  STSM.16.M88.4 [R21], R8 ;  /* 0x0000000815007844 */ /* 0x0081e20000000200 */
[----:B------:R-:W-:Y:S01]  /*146a0*/  MUFU.EX2 R41, R41 ;  /* 0x0000002900297308 */ /* 0x000fe20000000800 */
[----:B------:R-:W-:-:S04]  /*146b0*/  FADD.FTZ R4, R31, R4 ;  /* 0x000000041f047221 */ /* 0x000fc80000010000 */
[----:B------:R-:W-:-:S03]  /*146c0*/  FADD.FTZ R4, R34, R4 ;  /* 0x0000000422047221 */ /* 0x000fc60000010000 */
[----:B0-----:R-:W0:Y:S01]  /*146d0*/  MUFU.EX2 R8, R40 ;  /* 0x0000002800087308 */ /* 0x001e220000000800 */
[----:B------:R-:W-:Y:S01]  /*146e0*/  FADD.FTZ R4, R35, R4 ;  /* 0x0000000423047221 */ /* 0x000fe20000010000 */
[----:B------:R-:W-:-:S06]  /*146f0*/  FADD.FTZ R5, R37, R5 ;  /* 0x0000000525057221 */ /* 0x000fcc0000010000 */
[----:B------:R-:W1:Y:S08]  /*14700*/  MUFU.EX2 R9, R42 ;  /* 0x0000002a00097308 */ /* 0x000e700000000800 */
[----:B------:R-:W3:Y:S01]  /*14710*/  MUFU.EX2 R10, R44 ;  /* 0x0000002c000a7308 */ /* 0x000ee20000000800 */
[----:B------:R-:W-:Y:S01]  /*14720*/  FADD.FTZ R4, R38, R4 ;  /* 0x0000000426047221 */ /* 0x000fe20000010000 */
[----:B0-----:R-:W-:-:S06]  /*14730*/  FADD.FTZ R5, R8, R5 ;  /* 0x0000000508057221 */ /* 0x001fcc0000010000 */
[----:B------:R-:W0:Y:S08]  /*14740*/  MUFU.EX2 R43, R43 ;  /* 0x0000002b002b7308 */ /* 0x000e300000000800 */
[----:B------:R-:W4:Y:S01]  /*14750*/  MUFU.EX2 R45, R45 ;  /* 0x0000002d002d7308 */ /* 0x000f220000000800 */
[----:B------:R-:W-:Y:S01]  /*14760*/  FADD.FTZ R4, R39, R4 ;  /* 0x0000000427047221 */ /* 0x000fe20000010000 */
[----:B------:R-:W-:-:S06]  /*14770*/  FADD.FTZ R5, R41, R5 ;  /* 0x0000000529057221 */ /* 0x000fcc0000010000 */
[----:B------:R-:W5:Y:S08]  /*14780*/  MUFU.EX2 R11, R46 ;  /* 0x0000002e000b7308 */ /* 0x000f700000000800 */
[----:B------:R-:W5:Y:S01]  /*14790*/  MUFU.EX2 R24, R48 ;  /* 0x0000003000187308 */ /* 0x000f620000000800 */
[----:B-1----:R-:W-:Y:S01]  /*147a0*/  FADD.FTZ R4, R9, R4 ;  /* 0x0000000409047221 */ /* 0x002fe20000010000 */
[----:B---3--:R-:W-:-:S06]  /*147b0*/  FADD.FTZ R5, R10, R5 ;  /* 0x000000050a057221 */ /* 0x008fcc0000010000 */
[----:B------:R-:W1:Y:S08]  /*147c0*/  MUFU.EX2 R47, R47 ;  /* 0x0000002f002f7308 */ /* 0x000e700000000800 */
[----:B------:R-:W3:Y:S01]  /*147d0*/  MUFU.EX2 R49, R49 ;  /* 0x0000003100317308 */ /* 0x000ee20000000800 */
[----:B0-----:R-:W-:Y:S01]  /*147e0*/  FADD.FTZ R4, R43, R4 ;  /* 0x000000042b047221 */ /* 0x001fe20000010000 */
[----:B----4-:R-:W-:-:S06]  /*147f0*/  FADD.FTZ R5, R45, R5 ;  /* 0x000000052d057221 */ /* 0x010fcc0000010000 */
[----:B------:R-:W0:Y:S08]  /*14800*/  MUFU.EX2 R25, R50 ;  /* 0x0000003200197308 */ /* 0x000e300000000800 */
[----:B------:R-:W4:Y:S01]  /*14810*/  MUFU.EX2 R26, R52 ;  /* 0x00000034001a7308 */ /* 0x000f220000000800 */
[----:B-----5:R-:W-:Y:S01]  /*14820*/  FADD.FTZ R4, R11, R4 ;  /* 0x000000040b047221 */ /* 0x020fe20000010000 */
[----:B------:R-:W-:-:S06]  /*14830*/  FADD.FTZ R5, R24, R5 ;  /* 0x0000000518057221 */ /* 0x000fcc0000010000 */
[----:B------:R-:W5:Y:S08]  /*14840*/  MUFU.EX2 R51, R51 ;  /* 0x0000003300337308 */ /* 0x000f700000000800 */
[----:B------:R-:W5:Y:S01]  /*14850*/  MUFU.EX2 R53, R53 ;  /* 0x0000003500357308 */ /* 0x000f620000000800 */
[----:B-1----:R-:W-:Y:S01]  /*14860*/  FADD.FTZ R4, R47, R4 ;  /* 0x000000042f047221 */ /* 0x002fe20000010000 */
[----:B---3--:R-:W-:-:S06]  /*14870*/  FADD.FTZ R5, R49, R5 ;  /* 0x0000000531057221 */ /* 0x008fcc0000010000 */
[----:B------:R-:W1:Y:S01]  /*14880*/  MUFU.EX2 R28, R56 ;  /* 0x00000038001c7308 */ /* 0x000e620000000800 */
[----:B0-----:R-:W-:Y:S01]  /*14890*/  FADD.FTZ R4, R25, R4 ;  /* 0x0000000419047221 */ /* 0x001fe20000010000 */
[----:B----4-:R-:W-:-:S06]  /*148a0*/  FADD.FTZ R21, R26, R5 ;  /* 0x000000051a157221 */ /* 0x010fcc0000010000 */
[----:B------:R-:W0:Y:S08]  /*148b0*/  MUFU.EX2 R27, R54 ;  /* 0x00000036001b7308 */ /* 0x000e300000000800 */
[----:B------:R-:W3:Y:S01]  /*148c0*/  MUFU.EX2 R57, R57 ;  /* 0x0000003900397308 */ /* 0x000ee20000000800 */
[----:B-----5:R-:W-:Y:S01]  /*148d0*/  FADD.FTZ R5, R51, R4 ;  /* 0x0000000433057221 */ /* 0x020fe20000010000 */
[----:B------:R-:W-:-:S06]  /*148e0*/  FADD.FTZ R4, R53, R21 ;  /* 0x0000001535047221 */ /* 0x000fcc0000010000 */
[----:B------:R-:W4:Y:S08]  /*148f0*/  MUFU.EX2 R55, R55 ;  /* 0x0000003700377308 */ /* 0x000f300000000800 */
[----:B------:R-:W5:Y:S01]  /*14900*/  MUFU.EX2 R60, R60 ;  /* 0x0000003c003c7308 */ /* 0x000f620000000800 */
[----:B-1----:R-:W-:-:S07]  /*14910*/  FADD.FTZ R4, R28, R4 ;  /* 0x000000041c047221 */ /* 0x002fce0000010000 */
[----:B------:R-:W1:Y:S08]  /*14920*/  MUFU.EX2 R29, R58 ;  /* 0x0000003a001d7308 */ /* 0x000e700000000800 */
[----:B------:R-:W1:Y:S01]  /*14930*/  MUFU.EX2 R61, R61 ;  /* 0x0000003d003d7308 */ /* 0x000e620000000800 */
[----:B0-----:R-:W-:Y:S01]  /*14940*/  FADD.FTZ R5, R27, R5 ;  /* 0x000000051b057221 */ /* 0x001fe20000010000 */
[----:B---3--:R-:W-:-:S06]  /*14950*/  FADD.FTZ R4, R57, R4 ;  /* 0x0000000439047221 */ /* 0x008fcc0000010000 */
[----:B------:R-:W0:Y:S08]  /*14960*/  MUFU.EX2 R59, R59 ;  /* 0x0000003b003b7308 */ /* 0x000e300000000800 */
[----:B------:R-:W3:Y:S01]  /*14970*/  MUFU.EX2 R64, R64 ;  /* 0x0000004000407308 */ /* 0x000ee20000000800 */
[----:B----4-:R-:W-:Y:S01]  /*14980*/  FADD.FTZ R5, R55, R5 ;  /* 0x0000000537057221 */ /* 0x010fe20000010000 */
[----:B-----5:R-:W-:-:S06]  /*14990*/  FADD.FTZ R4, R60, R4 ;  /* 0x000000043c047221 */ /* 0x020fcc0000010000 */
[----:B------:R-:W4:Y:S08]  /*149a0*/  MUFU.EX2 R62, R62 ;  /* 0x0000003e003e7308 */ /* 0x000f300000000800 */
[----:B------:R-:W5:Y:S01]  /*149b0*/  MUFU.EX2 R65, R65 ;  /* 0x0000004100417308 */ /* 0x000f620000000800 */
[----:B-1----:R-:W-:Y:S01]  /*149c0*/  FADD.FTZ R5, R29, R5 ;  /* 0x000000051d057221 */ /* 0x002fe20000010000 */
[----:B------:R-:W-:-:S06]  /*149d0*/  FADD.FTZ R4, R61, R4 ;  /* 0x000000043d047221 */ /* 0x000fcc0000010000 */
[----:B------:R-:W1:Y:S08]  /*149e0*/  MUFU.EX2 R31, R63 ;  /* 0x0000003f001f7308 */ /* 0x000e700000000800 */
[----:B------:R-:W2:Y:S01]  /*149f0*/  MUFU.EX2 R68, R68 ;  /* 0x0000004400447308 */ /* 0x000ea20000000800 */
        /* <DEDUP_REMOVED lines=9> */
[----:B--2---:R-:W-:-:S06]  /*14a90*/  FADD.FTZ R4, R68, R4 ;  /* 0x0000000444047221 */ /* 0x004fcc0000010000 */
        /* <DEDUP_REMOVED lines=13> */
[----:B------:R-:W-:Y:S01]  /*14b70*/  MUFU.EX2 R32, R80 ;  /* 0x0000005000207308 */ /* 0x000fe20000000800 */
[----:B0-----:R-:W-:Y:S01]  /*14b80*/  FADD.FTZ R5, R71, R5 ;  /* 0x0000000547057221 */ /* 0x001fe20000010000 */
[----:B---3--:R-:W-:-:S06]  /*14b90*/  FADD.FTZ R4, R76, R4 ;  /* 0x000000044c047221 */ /* 0x008fcc0000010000 */
[----:B------:R-:W0:Y:S01]  /*14ba0*/  MUFU.EX2 R78, R78 ;  /* 0x0000004e004e7308 */ /* 0x000e220000000800 */
[----:B------:R-:W-:-:S07]  /*14bb0*/  F2FP.BF16.F32.PACK_AB R8, R41, R8 ;  /* 0x000000082908723e */ /* 0x000fce00000010ff */
[----:B------:R-:W2:Y:S01]  /*14bc0*/  MUFU.EX2 R81, R81 ;  /* 0x0000005100517308 */ /* 0x000ea20000000800 */
[----:B------:R-:W-:Y:S02]  /*14bd0*/  F2FP.BF16.F32.PACK_AB R9, R43, R9 ;  /* 0x000000092b09723e */ /* 0x000fe400000010ff */
[----:B------:R-:W-:Y:S02]  /*14be0*/  F2FP.BF16.F32.PACK_AB R10, R45, R10 ;  /* 0x0000000a2d0a723e */ /* 0x000fe400000010ff */
[----:B------:R-:W-:-:S03]  /*14bf0*/  F2FP.BF16.F32.PACK_AB R11, R47, R11 ;  /* 0x0000000b2f0b723e */ /* 0x000fc600000010ff */
[----:B------:R-:W-:Y:S01]  /*14c00*/  MUFU.EX2 R84, R84 ;  /* 0x0000005400547308 */ /* 0x000fe20000000800 */
[----:B------:R-:W-:Y:S01]  /*14c10*/  F2FP.BF16.F32.PACK_AB R24, R49, R24 ;  /* 0x000000183118723e */ /* 0x000fe200000010ff */
[----:B----4-:R-:W-:Y:S01]  /*14c20*/  FADD.FTZ R5, R74, R5 ;  /* 0x000000054a057221 */ /* 0x010fe20000010000 */
[----:B------:R-:W-:Y:S02]  /*14c30*/  F2FP.BF16.F32.PACK_AB R25, R51, R25 ;  /* 0x000000193319723e */ /* 0x000fe400000010ff */
[----:B------:R-:W-:-:S03]  /*14c40*/  F2FP.BF16.F32.PACK_AB R26, R53, R26 ;  /* 0x0000001a351a723e */ /* 0x000fc600000010ff */
[----:B------:R-:W3:Y:S01]  /*14c50*/  MUFU.EX2 R79, R79 ;  /* 0x0000004f004f7308 */ /* 0x000ee20000000800 */
[----:B------:R-:W-:Y:S01]  /*14c60*/  F2FP.BF16.F32.PACK_AB R27, R55, R27 ;  /* 0x0000001b371b723e */ /* 0x000fe200000010ff */
[----:B-----5:R-:W-:Y:S01]  /*14c70*/  FADD.FTZ R21, R77, R4 ;  /* 0x000000044d157221 */ /* 0x020fe20000010000 */
[----:B------:R-:W-:Y:S01]  /*14c80*/  STSM.16.M88.4 [R142], R8 ;  /* 0x000000088e007844 */ /* 0x000fe20000000200 */
[----:B-1----:R-:W-:-:S04]  /*14c90*/  FADD.FTZ R5, R75, R5 ;  /* 0x000000054b057221 */ /* 0x002fc80000010000 */
[----:B------:R-:W-:Y:S01]  /*14ca0*/  MUFU.EX2 R85, R85 ;  /* 0x0000005500557308 */ /* 0x000fe20000000800 */
[----:B------:R1:W-:Y:S07]  /*14cb0*/  STSM.16.M88.4 [R141], R24 ;  /* 0x000000188d007844 */ /* 0x0003ee0000000200 */
[----:B------:R-:W4:Y:S01]  /*14cc0*/  MUFU.EX2 R33, R82 ;  /* 0x0000005200217308 */ /* 0x000f220000000800 */
[----:B0-----:R-:W-:-:S07]  /*14cd0*/  FADD.FTZ R4, R78, R5 ;  /* 0x000000054e047221 */ /* 0x001fce0000010000 */
[----:B------:R-:W0:Y:S01]  /*14ce0*/  MUFU.EX2 R83, R83 ;  /* 0x0000005300537308 */ /* 0x000e220000000800 */
[----:B-1----:R-:W-:-:S07]  /*14cf0*/  FADD.FTZ R26, R32, R21 ;  /* 0x00000015201a7221 */ /* 0x002fce0000010000 */
[----:B------:R-:W-:Y:S08]  /*14d00*/  MUFU.EX2 R86, R86 ;  /* 0x0000005600567308 */ /* 0x000ff00000000800 */
[----:B------:R-:W1:Y:S01]  /*14d10*/  MUFU.EX2 R87, R87 ;  /* 0x0000005700577308 */ /* 0x000e620000000800 */
[----:B--2---:R-:W-:Y:S01]  /*14d20*/  FADD.FTZ R5, R81, R26 ;  /* 0x0000001a51057221 */ /* 0x004fe20000010000 */
[----:B---3--:R-:W-:Y:S01]  /*14d30*/  FADD.FTZ R4, R79, R4 ;  /* 0x000000044f047221 */ /* 0x008fe20000010000 */
[----:B------:R-:W-:-:S02]  /*14d40*/  F2FP.BF16.F32.PACK_AB R28, R57, R28 ;  /* 0x0000001c391c723e */ /* 0x000fc400000010ff */
[----:B------:R-:W-:Y:S01]  /*14d50*/  FADD.FTZ R34, R84, R5 ;  /* 0x0000000554227221 */ /* 0x000fe20000010000 */
[----:B------:R-:W-:Y:S02]  /*14d60*/  F2FP.BF16.F32.PACK_AB R29, R59, R29 ;  /* 0x0000001d3b1d723e */ /* 0x000fe400000010ff */
[----:B------:R-:W-:Y:S02]  /*14d70*/  F2FP.BF16.F32.PACK_AB R30, R61, R60 ;  /* 0x0000003c3d1e723e */ /* 0x000fe400000010ff */
[----:B------:R-:W-:Y:S01]  /*14d80*/  F2FP.BF16.F32.PACK_AB R31, R31, R62 ;  /* 0x0000003e1f1f723e */ /* 0x000fe200000010ff */
[----:B----4-:R-:W-:Y:S01]  /*14d90*/  FADD.FTZ R4, R33, R4 ;  /* 0x0000000421047221 */ /* 0x010fe20000010000 */
[----:B------:R-:W-:Y:S01]  /*14da0*/  F2FP.BF16.F32.PACK_AB R8, R65, R64 ;  /* 0x000000404108723e */ /* 0x000fe200000010ff */
[----:B------:R-:W-:Y:S01]  /*14db0*/  FADD.FTZ R5, R85, R34 ;  /* 0x0000002255057221 */ /* 0x000fe20000010000 */
        /* <DEDUP_REMOVED lines=8> */
[----:B0-----:R-:W-:Y:S02]  /*14e40*/  F2FP.BF16.F32.PACK_AB R33, R83, R33 ;  /* 0x000000215321723e */ /* 0x001fe400000010ff */
[----:B------:R-:W-:Y:S02]  /*14e50*/  F2FP.BF16.F32.PACK_AB R34, R85, R84 ;  /* 0x000000545522723e */ /* 0x000fe400000010ff */
[----:B-1----:R-:W-:Y:S01]  /*14e60*/  F2FP.BF16.F32.PACK_AB R35, R87, R86 ;  /* 0x000000565723723e */ /* 0x002fe200000010ff */
[----:B------:R-:W-:Y:S04]  /*14e70*/  STSM.16.M88.4 [R140+0x27800], R28 ;  /* 0x0278001c8c007844 */ /* 0x000fe80000000200 */
[----:B------:R0:W-:Y:S04]  /*14e80*/  STSM.16.M88.4 [R36], R8 ;  /* 0x0000000824007844 */ /* 0x0001e80000000200 */
[----:B------:R1:W-:Y:S04]  /*14e90*/  STSM.16.M88.4 [R142+0x6000], R24 ;  /* 0x006000188e007844 */ /* 0x0003e80000000200 */
[----:B------:R1:W-:Y:S01]  /*14ea0*/  STSM.16.M88.4 [R141+0x6000], R32 ;  /* 0x006000208d007844 */ /* 0x0003e20000000200 */
[----:B------:R-:W-:Y:S01]  /*14eb0*/  @!PT LDS RZ, [RZ] ;  /* 0x00000000fffff984 */ /* 0x000fe20000000800 */
[----:B------:R-:W-:Y:S01]  /*14ec0*/  @!PT LDS RZ, [RZ] ;  /* 0x00000000fffff984 */ /* 0x000fe20000000800 */
[----:B------:R-:W-:Y:S01]  /*14ed0*/  @!PT LDS RZ, [RZ] ;  /* 0x00000000fffff984 */ /* 0x000fe20000000800 */
[----:B------:R-:W-:Y:S01]  /*14ee0*/  @!PT LDS RZ, [RZ] ;  /* 0x00000000fffff984 */ /* 0x000fe20000000800 */
[----:B------:R2:W-:Y:S06]  /*14ef0*/  MEMBAR.ALL.CTA ;  /* 0x0000000000007992 */ /* 0x0005ec0000008000 */
[----:B--2---:R-:W2:Y:S01]  /*14f00*/  FENCE.VIEW.ASYNC.S ;  /* 0x00000000000073c6 */ /* 0x004ea20000000000 */
[----:B------:R-:W-:Y:S01]  /*14f10*/  ISETP.GT.AND P2, PT, R3, R143, PT ;  /* 0x0000008f0300720c */ /* 0x000fe20003f44270 */
[----:B------:R-:W-:Y:S01]  /*14f20*/  FADD.FTZ R21, R83, R4 ;  /* 0x0000000453157221 */ /* 0x000fe20000010000 */
[----:B------:R-:W-:-:S03]  /*14f30*/  FMUL.FTZ R90, R90, R7 ;  /* 0x000000075a5a7220 */ /* 0x000fc60000410000 */
        /* <DEDUP_REMOVED lines=49> */
[----:B------:R-:W-:-:S02]  /*15250*/  VIADD R3, R3, 0xffffffff ;  /* 0xffffffff03037836 */ /* 0x000fc40000000000 */
[----:B0-----:R-:W-:Y:S02]  /*15260*/  IMAD.MOV.U32 R10, RZ, RZ, R19 ;  /* 0x000000ffff0a7224 */ /* 0x001fe400078e0013 */
[----:B------:R-:W-:Y:S02]  /*15270*/  IMAD.MOV.U32 R9, RZ, RZ, R16 ;  /* 0x000000ffff097224 */ /* 0x000fe400078e0010 */
[----:B------:R-:W-:Y:S02]  /*15280*/  IMAD.MOV.U32 R7, RZ, RZ, R6 ;  /* 0x000000ffff077224 */ /* 0x000fe400078e0006 */
[----:B------:R-:W-:Y:S01]  /*15290*/  IMAD.MOV.U32 R8, RZ, RZ, R0 ;  /* 0x000000ffff087224 */ /* 0x000fe200078e0000 */
[----:B--2---:R-:W-:Y:S01]  /*152a0*/  NOP ;  /* 0x0000000000007918 */ /* 0x004fe20000000000 */
[----:B-1----:R-:W-:Y:S05]  /*152b0*/  @P2 BRA `(.L_x_10905) ;  /* 0xffffffdc00202947 */ /* 0x002fea000383ffff */
.L_x_10895:
[----:B------:R-:W2:Y:S02]  /*152c0*/  LDL R7, [R1+0x48] ;  /* 0x0000480001077983 */ /* 0x000ea40000100800 */
[----:B--2---:R-:W-:-:S13]  /*152d0*/  ISETP.GE.AND P2, PT, R3, R7, PT ;  /* 0x000000070300720c */ /* 0x004fda0003f46270 */
[----:B------:R-:W-:Y:S05]  /*152e0*/  @!P2 BRA `(.L_x_10906) ;  /* 0x000000340004a947 */ /* 0x000fea0003800000 */
[----:B------:R-:W-:Y:S02]  /*152f0*/  IMAD.MOV.U32 R7, RZ, RZ, R6 ;  /* 0x000000ffff077224 */ /* 0x000fe400078e0006 */
[----:B------:R-:W-:Y:S02]  /*15300*/  IMAD.MOV.U32 R8, RZ, RZ, R0 ;  /* 0x000000ffff087224 */ /* 0x000fe400078e0000 */
[----:B------:R-:W-:Y:S02]  /*15310*/  IMAD.MOV.U32 R10, RZ, RZ, R19 ;  /* 0x000000ffff0a7224 */ /* 0x000fe400078e0013 */
[----:B------:R-:W-:-:S07]  /*15320*/  IMAD.MOV.U32 R9, RZ, RZ, R16 ;  /* 0x000000ffff097224 */ /* 0x000fce00078e0010 */
.L_x_10924:
        /* <DEDUP_REMOVED lines=10> */
.L_x_10908:
[----:B------:R-:W-:Y:S01]  /*153d0*/  IMAD R0, R16, 0x8, R2 ;  /* 0x0000000810007824 */ /* 0x000fe200078e0202 */
[----:B------:R-:W-:-:S04]  /*153e0*/  SHF.L.U32 R11, R19, 0x1f, RZ ;  /* 0x0000001f130b7819 */ /* 0x000fc800000006ff */
[----:B------:R0:W1:Y:S01]  /*153f0*/  SYNCS.PHASECHK.TRANS64.TRYWAIT P3, [R0+URZ+0x2d830], R11 ;  /* 0x02d8300b000075a7 */ /* 0x000062000806017f */
[----:B------:R-:W-:Y:S05]  /*15400*/  @!P0 BRA `(.L_x_10909) ;  /* 0x0000000000048947 */ /* 0x000fea0003800000 */
[----:B------:R-:W-:Y:S01]  /*15410*/  BPT.TRAP 0x1 ;  /* 0x000000040000795c */ /* 0x000fe20000300000 */
.L_x_10909:
[----:B------:R-:W-:Y:S04]  /*15420*/  BSSY B0, `(.L_x_10907) ;  /* 0x0000004000007945 */ /* 0x000fe80003800000 */
[----:B-1----:R-:W-:Y:S05]  /*15430*/  @P3 BRA `(.L_x_10910) ;  /* 0x0000000000083947 */ /* 0x002fea0003800000 */
[----:B------:R-:W1:Y:S02]  /*15440*/  SYNCS.PHASECHK.TRANS64.TRYWAIT P3, [R0+URZ+0x2d830], R11 ;  /* 0x02d8300b000075a7 */ /* 0x000e64000806017f */
[----:B-1----:R-:W-:Y:S05]  /*15450*/  @!P3 BRA `(.L_x_10911) ;  /* 0x00000100009cb947 */ /* 0x002fea0003800000 */
.L_x_10910:
[----:B------:R-:W-:Y:S05]  /*15460*/  BSYNC B0 ;  /* 0x0000000000007941 */ /* 0x000fea0003800000 */
.L_x_10907:
        /* <DEDUP_REMOVED lines=61> */
.L_x_10913:
[----:B------:R-:W-:Y:S01]  /*15840*/  SHF.L.U32 R0, R10, 0x1f, RZ ;  /* 0x0000001f0a007819 */ /* 0x000fe200000006ff */
[----:B------:R-:W-:-:S04]  /*15850*/  IMAD R6, R9, 0x8, R2 ;  /* 0x0000000809067824 */ /* 0x000fc800078e0202 */
[----:B------:R0:W1:Y:S01]  /*15860*/  SYNCS.PHASECHK.TRANS64.TRYWAIT P2, [R6+URZ+0x2d850], R0 ;  /* 0x02d85000060075a7 */ /* 0x000062000804017f */
[----:B------:R-:W-:Y:S05]  /*15870*/  @!P0 BRA `(.L_x_10914) ;  /* 0x0000000000048947 */ /* 0x000fea0003800000 */
[----:B------:R-:W-:Y:S01]  /*15880*/  BPT.TRAP 0x1 ;  /* 0x000000040000795c */ /* 0x000fe20000300000 */
.L_x_10914:
[----:B-1----:R-:W-:Y:S05]  /*15890*/  @P2 BRA `(.L_x_10912) ;  /* 0x0000000000082947 */ /* 0x002fea0003800000 */
[----:B------:R-:W1:Y:S02]  /*158a0*/  SYNCS.PHASECHK.TRANS64.TRYWAIT P2, [R6+URZ+0x2d850], R0 ;  /* 0x02d85000060075a7 */ /* 0x000e64000804017f */
[----:B-1----:R-:W-:Y:S05]  /*158b0*/  @!P2 BRA `(.L_x_10915) ;  /* 0x000000fc0098a947 */ /* 0x002fea0003800000 */
.L_x_10912:
[----:B------:R-:W2:Y:S01]  /*158c0*/  LDL R143, [R1+0x1c] ;  /* 0x00001c00018f7983 */ /* 0x000ea20000100800 */
[----:B------:R-:W3:Y:S03]  /*158d0*/  @P5 LDC R10, c[0x0][0x44c] ;  /* 0x00011300ff0a5b82 */ /* 0x000ee60000000800 */
[----:B------:R-:W2:Y:S05]  /*158e0*/  LDL R20, [R1+0x44] ;  /* 0x0000440001147983 */ /* 0x000eaa0000100800 */
[----:B01----:R-:W0:Y:S01]  /*158f0*/  @P5 LDC R6, c[0x0][0x450] ;  /* 0x00011400ff065b82 */ /* 0x003e220000000800 */
[----:B------:R-:W-:Y:S05]  /*15900*/  WARPSYNC.ALL ;  /* 0x0000000000007948 */ /* 0x000fea0003800000 */
[----:B--2---:R-:W-:-:S02]  /*15910*/  IMAD.IADD R0, R20, 0x1, R143 ;  /* 0x0000000114007824 */ /* 0x004fc400078e028f */
[----:B------:R-:W2:Y:S01]  /*15920*/  LDL R143, [R1+0x3c] ;  /* 0x00003c00018f7983 */ /* 0x000ea20000100800 */
[----:B------:R-:W-:Y:S01]  /*15930*/  IMAD.MOV.U32 R11, RZ, RZ, -0x7fffffe0 ;  /* 0x80000020ff0b7424 */ /* 0x000fe200078e00ff */
[----:B------:R-:W-:Y:S01]  /*15940*/  WARPGROUP.ARRIVE ;  /* 0x00000000000079c5 */ /* 0x000fe20000000000 */
[----:B---3--:R-:W-:-:S03]  /*15950*/  @P5 IMAD.HI.U32 R10, R0, R10, RZ ;  /* 0x0000000a000a5227 */ /* 0x008fc600078e00ff */
[C---:B------:R-:W-:Y:S01]  /*15960*/  R2UR UR11, R11.reuse ;  /* 0x000000000b0b72ca */ /* 0x040fe200000e0000 */
[----:B------:R-:W-:Y:S01]  /*15970*/  IMAD.MOV.U32 R21, RZ, RZ, -0x7fffffe0 ;  /* 0x80000020ff157424 */ /* 0x000fe200078e00ff */
[----:B0-----:R-:W-:Y:S01]  /*15980*/  @P5 SHF.R.U32.HI R0, RZ, R6, R10 ;  /* 0x00000006ff005219 */ /* 0x001fe2000001160a */
[----:B------:R-:W-:Y:S01]  /*15990*/  VIADD R6, R2, 0x400 ;  /* 0x0000040002067836 */ /* 0x000fe20000000000 */
[----:B------:R-:W-:Y:S01]  /*159a0*/  R2UR UR47, R11 ;  /* 0x000000000b2f72ca */ /* 0x000fe200000e0000 */
[----:B------:R-:W-:Y:S01]  /*159b0*/  IMAD.MOV.U32 R11, RZ, RZ, 0x40000040 ;  /* 0x40000040ff0b7424 */ /* 0x000fe200078e00ff */
[----:B------:R-:W-:Y:S01]  /*159c0*/  R2UR UR15, R21 ;  /* 0x00000000150f72ca */ /* 0x000fe200000e0000 */
[----:B------:R-:W0:Y:S01]  /*159d0*/  SHFL.IDX PT, R145, R0, RZ, 0x1c1f ;  /* 0x001c1fff00917589 */ /* 0x000e2200000e0000 */
[----:B------:R-:W-:Y:S01]  /*159e0*/  SHF.R.U32.HI R6, RZ, 0x4, R6 ;  /* 0x00000004ff067819 */ /* 0x000fe20000011606 */
[----:B------:R-:W-:Y:S01]  /*159f0*/  IMAD.SHL.U32 R144, R3, 0x80, RZ ;  /* 0x0000008003907824 */ /* 0x000fe200078e00ff */
[----:B------:R-:W-:Y:S01]  /*15a00*/  R2UR UR9, R11 ;  /* 0x000000000b0972ca */ /* 0x000fe200000e0000 */
[----:B------:R-:W-:Y:S01]  /*15a10*/  IMAD.MOV.U32 R11, RZ, RZ, 0x40000040 ;  /* 0x40000040ff0b7424 */ /* 0x000fe200078e00ff */
[----:B------:R-:W-:-:S02]  /*15a20*/  LOP3.LUT R6, R6, 0x3fff, RZ, 0xc0, !PT ;  /* 0x00003fff06067812 */ /* 0x000fc400078ec0ff */
[C---:B------:R-:W-:Y:S02]  /*15a30*/  R2UR UR19, R21.reuse ;  /* 0x00000000151372ca */ /* 0x040fe400000e0000 */
[----:B------:R-:W-:Y:S02]  /*15a40*/  LOP3.LUT R6, R6, 0x2000000, RZ, 0xfc, !PT ;  /* 0x0200000006067812 */ /* 0x000fe400078efcff */
[C---:B------:R-:W-:Y:S02]  /*15a50*/  R2UR UR23, R21.reuse ;  /* 0x00000000151772ca */ /* 0x040fe400000e0000 */
[----:B------:R-:W-:Y:S01]  /*15a60*/  R2UR UR27, R21 ;  /* 0x00000000151b72ca */ /* 0x000fe200000e0000 */
[----:B------:R-:W-:Y:S01]  /*15a70*/  IMAD R10, R9, 0x600, R6 ;  /* 0x00000600090a7824 */ /* 0x000fe200078e0206 */
[C---:B------:R-:W-:Y:S02]  /*15a80*/  R2UR UR31, R21.reuse ;  /* 0x00000000151f72ca */ /* 0x040fe400000e0000 */
[----:B------:R-:W-:Y:S01]  /*15a90*/  R2UR UR35, R21 ;  /* 0x00000000152372ca */ /* 0x000fe200000e0000 */
[C---:B------:R-:W-:Y:S01]  /*15aa0*/  VIADD R20, R10.reuse, 0x40 ;  /* 0x000000400a147836 */ /* 0x040fe20000000000 */
[----:B------:R-:W-:Y:S01]  /*15ab0*/  R2UR UR10, R10 ;  /* 0x000000000a0a72ca */ /* 0x000fe200000e0000 */
[----:B------:R-:W-:Y:S01]  /*15ac0*/  IMAD.MOV.U32 R21, RZ, RZ, 0x40000040 ;  /* 0x40000040ff157424 */ /* 0x000fe200078e00ff */
[----:B------:R-:W-:-:S02]  /*15ad0*/  R2UR UR45, R11 ;  /* 0x000000000b2d72ca */ /* 0x000fc400000e0000 */
        /* <DEDUP_REMOVED lines=19> */
[----:B------:R-:W-:Y:S02]  /*15c10*/  VIADD R10, R10, 0x1c0 ;  /* 0x000001c00a0a7836 */ /* 0x000fe40000000000 */
[----:B------:R-:W-:Y:S01]  /*15c20*/  IMAD.MOV.U32 R21, RZ, RZ, 0x40000040 ;  /* 0x40000040ff157424 */ /* 0x000fe200078e00ff */
[----:B------:R-:W-:Y:S02]  /*15c30*/  R2UR UR34, R20 ;  /* 0x00000000142272ca */ /* 0x000fe400000e0000 */
[----:B------:R-:W-:Y:S02]  /*15c40*/  R2UR UR46, R10 ;  /* 0x000000000a2e72ca */ /* 0x000fe400000e0000 */
[----:B------:R-:W-:-:S02]  /*15c50*/  R2UR UR33, R21 ;  /* 0x00000000152172ca */ /* 0x000fc400000e0000 */
[----:B------:R-:W-:-:S04]  /*15c60*/  IADD3 R21, -R137, 0x1, -R144 ;  /* 0x0000000189157810 */ /* 0x000fc80007ffe990 */
[----:B------:R-:W-:Y:S02]  /*15c70*/  IADD3 R21, -R138, R21, R139 ;  /* 0x000000158a157210 */ /* 0x000fe40007ffe18b */
[----:B--2---:R-:W-:Y:S02]  /*15c80*/  LOP3.LUT R10, R143, 0x10000, RZ, 0xfc, !PT ;  /* 0x000100008f0a7812 */ /* 0x004fe400078efcff */
[----:B------:R-:W1:Y:S02]  /*15c90*/  S2R R143, SR_TID.X ;  /* 0x00000000008f7919 */ /* 0x000e640000002100 */
[C---:B------:R-:W-:Y:S01]  /*15ca0*/  R2UR UR8, R10.reuse ;  /* 0x000000000a0872ca */ /* 0x040fe200000e0000 */
[----:B------:R-:W-:-:S05]  /*15cb0*/  VIADD R20, R10, 0x2 ;  /* 0x000000020a147836 */ /* 0x000fca0000000000 */
[----:B------:R-:W-:Y:S01]  /*15cc0*/  R2UR UR12, R20 ;  /* 0x00000000140c72ca */ /* 0x000fe200000e0000 */
[----:B------:R-:W-:-:S05]  /*15cd0*/  VIADD R20, R10, 0x4 ;  /* 0x000000040a147836 */ /* 0x000fca0000000000 */
[----:B------:R-:W-:Y:S01]  /*15ce0*/  R2UR UR16, R20 ;  /* 0x00000000141072ca */ /* 0x000fe200000e0000 */
[----:B------:R-:W-:Y:S01]  /*15cf0*/  HGMMA.64x96x16.F32.BF16 R88, gdesc[UR8].tnspB, R88, gsb0 ;  /* 0x41600000085879f0 */ /* 0x000fe20008001858 */
[----:B------:R-:W-:Y:S01]  /*15d00*/  VIADD R20, R10, 0x6 ;  /* 0x000000060a147836 */ /* 0x000fe20000000000 */
[----:B------:R-:W-:-:S04]  /*15d10*/  ULOP3.LUT UR8, URZ, UR49, URZ, 0x33, !UPT ;  /* 0x000000313f087292 */ /* 0x000fc8000f8e333f */
[----:B------:R-:W-:Y:S01]  /*15d20*/  R2UR UR20, R20 ;  /* 0x00000000141472ca */ /* 0x000fe200000e0000 */
[----:B------:R-:W-:-:S05]  /*15d30*/  VIADD R20, R10, 0x600 ;  /* 0x000006000a147836 */ /* 0x000fca0000000000 */
[----:B------:R-:W-:Y:S01]  /*15d40*/  R2UR UR24, R20 ;  /* 0x00000000141872ca */ /* 0x000fe200000e0000 */
[----:B------:R-:W-:Y:S01]  /*15d50*/  VIADD R20, R10, 0x602 ;  /* 0x000006020a147836 */ /* 0x000fe20000000000 */
[----:B-1----:R-:W-:-:S04]  /*15d60*/  SHF.R.U32.HI R6, RZ, 0x7, R143 ;  /* 0x00000007ff067819 */ /* 0x002fc8000001168f */
[----:B------:R-:W-:Y:S01]  /*15d70*/  R2UR UR28, R20 ;  /* 0x00000000141c72ca */ /* 0x000fe200000e0000 */
[C---:B------:R-:W-:Y:S01]  /*15d80*/  VIADD R20, R10.reuse, 0x604 ;  /* 0x000006040a147836 */ /* 0x040fe20000000000 */
[----:B------:R-:W-:Y:S01]  /*15d90*/  ISETP.GE.U32.AND P2, PT, R143, 0x180, PT ;  /* 0x000001808f00780c */ /* 0x000fe20003f46070 */
[----:B------:R-:W-:Y:S02]  /*15da0*/  VIADD R10, R10, 0x606 ;  /* 0x000006060a0a7836 */ /* 0x000fe40000000000 */
[----:B------:R-:W-:Y:S01]  /*15db0*/  VIADD R6, R6, 0x9 ;  /* 0x0000000906067836 */ /* 0x000fe20000000000 */
[----:B------:R-:W-:Y:S01]  /*15dc0*/  R2UR UR32, R20 ;  /* 0x00000000142072ca */ /* 0x000fe200000e0000 */
[C---:B------:R-:W-:Y:S01]  /*15dd0*/  VIADD R143, R21.reuse, UR48 ;  /* 0x00000030158f7c36 */ /* 0x040fe20008000000 */
[----:B------:R-:W-:Y:S01]  /*15de0*/  R2UR UR44, R10 ;  /* 0x000000000a2c72ca */ /* 0x000fe200000e0000 */
[----:B------:R-:W-:Y:S01]  /*15df0*/  @!P1 IMAD R10, R16, 0x8, R2 ;  /* 0x00000008100a9824 */ /* 0x000fe200078e0202 */
[----:B------:R-:W-:Y:S01]  /*15e00*/  SEL R6, R6, 0x9, !P2 ;  /* 0x0000000906067807 */ /* 0x000fe20005000000 */
[----:B------:R-:W-:-:S02]  /*15e10*/  VIADD R21, R21, UR8 ;  /* 0x0000000815157c36 */ /* 0x000fc40008000000 */
[----:B------:R-:W-:Y:S02]  /*15e20*/  @!P1 VIADD R10, R10, 0x2d840 ;  /* 0x0002d8400a0a9836 */ /* 0x000fe40000000000 */
[----:B0-----:R-:W-:-:S03]  /*15e30*/  IMAD.IADD R20, R145, 0x1, R143 ;  /* 0x0000000191147824 */ /* 0x001fc600078e028f */
[----:B------:R-:W-:Y:S01]  /*15e40*/  @!P1 PRMT R10, RZ, 0x654, R10 ;  /* 0x00000654ff0a9816 */ /* 0x000fe2000000000a */
        /* <DEDUP_REMOVED lines=24> */
[----:B0-----:R-:W-:Y:S01]  /*15fd0*/  IMAD.IADD R6, R145, 0x1, R21 ;  /* 0x0000000191067824 */ /* 0x001fe200078e0215 */
        /* <DEDUP_REMOVED lines=13> */
.L_x_10918:
[----:B------:R-:W-:-:S05]  /*160b0*/  IMAD.U32 R154, RZ, RZ, UR5 ;  /* 0x00000005ff9a7e24 */ /* 0x000fca000f8e00ff */
[----:B------:R-:W-:-:S13]  /*160c0*/  ISETP.NE.AND P2, PT, R154, 0x1, PT ;  /* 0x000000019a00780c */ /* 0x000fda0003f45270 */
[----:B------:R-:W0:Y:S02]  /*160d0*/  @P2 LDC.64 R10, c[0x0][0x9e8] ;  /* 0x00027a00ff0a2b82 */ /* 0x000e240000000a00 */
[----:B0-----:R-:W-:-:S05]  /*160e0*/  @P2 IMAD.HI.U32 R10, R145, R10, RZ ;  /* 0x0000000a910a2227 */ /* 0x001fca00078e00ff */
[----:B------:R-:W-:-:S07]  /*160f0*/  @P2 SHF.R.U32.HI R145, RZ, R11, R10 ;  /* 0x0000000bff912219 */ /* 0x000fce000001160a */
.L_x_10919:
[----:B------:R-:W-:Y:S05]  /*16100*/  BSYNC B0 ;  /* 0x0000000000007941 */ /* 0x000fea0003800000 */
.L_x_10917:
[----:B------:R-:W-:-:S04]  /*16110*/  IMAD R145, R145, R154, -R144 ;  /* 0x0000009a91917224 */ /* 0x000fc800078e0a90 */
[----:B------:R-:W-:-:S05]  /*16120*/  IMAD.IADD R145, R145, 0x1, -R137 ;  /* 0x0000000191917824 */ /* 0x000fca00078e0a89 */
[----:B------:R-:W-:Y:S02]  /*16130*/  VIMNMX R6, R6, R145, !PT ;  /* 0x0000009106067248 */ /* 0x000fe40007fe0100 */
[----:B------:R-:W-:-:S07]  /*16140*/  VIADDMNMX R20, R145, R154, R20, PT ;  /* 0x0000009a91147246 */ /* 0x000fce0003800114 */
.L_x_10916:
        /* <DEDUP_REMOVED lines=113> */
.L_x_10922:
[----:B------:R-:W-:-:S05]  /*16860*/  IMAD.U32 R6, RZ, RZ, UR5 ;  /* 0x00000005ff067e24 */ /* 0x000fca000f8e00ff */
[----:B------:R-:W-:-:S13]  /*16870*/  ISETP.NE.AND P2, PT, R6, 0x1, PT ;  /* 0x000000010600780c */ /* 0x000fda0003f45270 */
[----:B------:R-:W0:Y:S02]  /*16880*/  @P2 LDC.64 R10, c[0x0][0x9e8] ;  /* 0x00027a00ff0a2b82 */ /* 0x000e240000000a00 */
[----:B0-----:R-:W-:-:S05]  /*16890*/  @P2 IMAD.HI.U32 R10, R0, R10, RZ ;  /* 0x0000000a000a2227 */ /* 0x001fca00078e00ff */
[----:B------:R-:W-:-:S07]  /*168a0*/  @P2 SHF.R.U32.HI R0, RZ, R11, R10 ;  /* 0x0000000bff002219 */ /* 0x000fce000001160a */
.L_x_10923:
[----:B------:R-:W-:Y:S05]  /*168b0*/  BSYNC B0 ;  /* 0x0000000000007941 */ /* 0x000fea0003800000 */
.L_x_10921:
[----:B------:R-:W-:-:S04]  /*168c0*/  IMAD R0, R0, R6, -R144 ;  /* 0x0000000600007224 */ /* 0x000fc800078e0a90 */
[----:B------:R-:W-:-:S05]  /*168d0*/  IMAD.IADD R0, R0, 0x1, -R137 ;  /* 0x0000000100007824 */ /* 0x000fca00078e0a89 */
[----:B------:R-:W-:Y:S02]  /*168e0*/  VIMNMX R21, R21, R0, !PT ;  /* 0x0000000015157248 */ /* 0x000fe40007fe0100 */
[----:B------:R-:W-:-:S07]  /*168f0*/  VIADDMNMX R143, R0, R6, R143, PT ;  /* 0x00000006008f7246 */ /* 0x000fce000380018f */
.L_x_10920:
[----:B------:R-:W-:Y:S01]  /*16900*/  @!P1 IMAD R0, R9, 0x8, R2 ;  /* 0x0000000809009824 */ /* 0x000fe200078e0202 */
        /* <DEDUP_REMOVED lines=47> */
[----:B------:R-:W-:Y:S01]  /*16c00*/  ISETP.GT.AND P2, PT, R21, 0x1, P3 ;  /* 0x000000011500780c */ /* 0x000fe20001f44270 */
[----:B------:R-:W-:Y:S02]  /*16c10*/  MUFU.EX2 R20, R8 ;  /* 0x0000000800147308 */ /* 0x000fe40000000800 */
        /* <DEDUP_REMOVED lines=46> */
[----:B------:R-:W0:Y:S01]  /*16f00*/  MUFU.EX2 R24, R24 ;  /* 0x0000001800187308 */ /* 0x000e220000000800 */
[----:B------:R-:W-:-:S04]  /*16f10*/  ISETP.GT.AND P2, PT, R21, 0x18, P3 ;  /* 0x000000181500780c */ /* 0x000fc80001f44270 */
[----:B------:R-:W-:-:S03]  /*16f20*/  ISETP.LT.OR P2, PT, R143, 0x19, P2 ;  /* 0x000000198f00780c */ /* 0x000fc60001741670 */
[----:B------:R-:W1:Y:S01]  /*16f30*/  MUFU.EX2 R8, R25 ;  /* 0x0000001900087308 */ /* 0x000e620000000800 */
[----:B------:R-:W-:Y:S02]  /*16f40*/  FSEL R38, R38, -INF , !P2 ;  /* 0xff80000026267808 */ /* 0x000fe40005000000 */
[----:B------:R-:W-:-:S04]  /*16f50*/  ISETP.GT.AND P2, PT, R21, 0x19, P3 ;  /* 0x000000191500780c */ /* 0x000fc80001f44270 */
[----:B------:R-:W-:Y:S01]  /*16f60*/  ISETP.LT.OR P2, PT, R143, 0x1a, P2 ;  /* 0x0000001a8f00780c */ /* 0x000fe20001741670 */
[----:B------:R-:W3:Y:S01]  /*16f70*/  MUFU.EX2 R10, R28 ;  /* 0x0000001c000a7308 */ /* 0x000ee20000000800 */
[----:B0-----:R-:W-:Y:S02]  /*16f80*/  FFMA.FTZ R5, R20, R5, R24 ;  /* 0x0000000514057223 */ /* 0x001fe40000010018 */
[----:B------:R-:W-:Y:S02]  /*16f90*/  FSEL R39, R39, -INF , !P2 ;  /* 0xff80000027277808 */ /* 0x000fe40005000000 */
[----:B------:R-:W-:-:S03]  /*16fa0*/  ISETP.GT.AND P2, PT, R21, 0x20, P3 ;  /* 0x000000201500780c */ /* 0x000fc60001f44270 */
[----:B------:R-:W0:Y:S01]  /*16fb0*/  MUFU.EX2 R29, R29 ;  /* 0x0000001d001d7308 */ /* 0x000e220000000800 */
[----:B------:R-:W-:Y:S01]  /*16fc0*/  ISETP.LT.OR P2, PT, R143, 0x21, P2 ;  /* 0x000000218f00780c */ /* 0x000fe20001741670 */
[C---:B-1----:R-:W-:Y:S01]  /*16fd0*/  FADD.FTZ R5, R8.reuse, R5 ;  /* 0x0000000508057221 */ /* 0x042fe20000010000 */
[----:B------:R-:W-:Y:S02]  /*16fe0*/  F2FP.BF16.F32.PACK_AB R8, R8, R24 ;  /* 0x000000180808723e */ /* 0x000fe400000010ff */
[----:B------:R-:W-:Y:S02]  /*16ff0*/  FSEL R42, R42, -INF , !P2 ;  /* 0xff8000002a2a7808 */ /* 0x000fe40005000000 */
[----:B------:R-:W-:Y:S01]  /*17000*/  ISETP.GT.AND P2, PT, R21, 0x21, P3 ;  /* 0x000000211500780c */ /* 0x000fe20001f44270 */
[----:B------:R-:W1:Y:S01]  /*17010*/  MUFU.EX2 R32, R32 ;  /* 0x0000002000207308 */ /* 0x000e620000000800 */
[----:B---3--:R-:W-:Y:S02]  /*17020*/  FADD.FTZ R5, R10, R5 ;  /* 0x000000050a057221 */ /* 0x008fe40000010000 */
[----:B------:R-:W-:-:S04]  /*17030*/  ISETP.LT.OR P2, PT, R143, 0x22, P2 ;  /* 0x000000228f00780c */ /* 0x000fc80001741670 */
[----:B------:R-:W-:Y:S01]  /*17040*/  FSEL R43, R43, -INF , !P2 ;  /* 0xff8000002b2b7808 */ /* 0x000fe20005000000 */
[----:B------:R-:W3:Y:S01]  /*17050*/  MUFU.EX2 R33, R33 ;  /* 0x0000002100217308 */ /* 0x000ee20000000800 */
[----:B------:R-:W-:Y:S01]  /*17060*/  ISETP.GT.AND P2, PT, R21, 0x28, P3 ;  /* 0x000000281500780c */ /* 0x000fe20001f44270 */
[C---:B0-----:R-:W-:Y:S01]  /*17070*/  FADD.FTZ R5, R29.reuse, R5 ;  /* 0x000000051d057221 */ /* 0x041fe20000010000 */
[----:B------:R-:W-:Y:S02]  /*17080*/  F2FP.BF16.F32.PACK_AB R10, R29, R10 ;  /* 0x0000000a1d0a723e */ /* 0x000fe400000010ff */
[----:B------:R-:W-:-:S03]  /*17090*/  ISETP.LT.OR P2, PT, R143, 0x29, P2 ;  /* 0x000000298f00780c */ /* 0x000fc60001741670 */
[----:B------:R-:W0:Y:S01]  /*170a0*/  MUFU.EX2 R36, R36 ;  /* 0x0000002400247308 */ /* 0x000e220000000800 */
[----:B------:R-:W-:Y:S01]  /*170b0*/  FSEL R46, R46, -INF , !P2 ;  /* 0xff8000002e2e7808 */ /* 0x000fe20005000000 */
[----:B-1----:R-:W-:Y:S01]  /*170c0*/  FADD.FTZ R5, R32, R5 ;  /* 0x0000000520057221 */ /* 0x002fe20000010000 */
[----:B------:R-:W-:-:S04]  /*170d0*/  ISETP.GT.AND P2, PT, R21, 0x29, P3 ;  /* 0x000000291500780c */ /* 0x000fc80001f44270 */
[----:B------:R-:W-:Y:S01]  /*170e0*/  ISETP.LT.OR P2, PT, R143, 0x2a, P2 ;  /* 0x0000002a8f00780c */ /* 0x000fe20001741670 */
[----:B------:R-:W1:Y:S01]  /*170f0*/  MUFU.EX2 R37, R37 ;  /* 0x0000002500257308 */ /* 0x000e620000000800 */
[C---:B---3--:R-:W-:Y:S01]  /*17100*/  FADD.FTZ R5, R33.reuse, R5 ;  /* 0x0000000521057221 */ /* 0x048fe20000010000 */
[----:B------:R-:W-:Y:S02]  /*17110*/  F2FP.BF16.F32.PACK_AB R32, R33, R32 ;  /* 0x000000202120723e */ /* 0x000fe400000010ff */
[----:B------:R-:W-:Y:S02]  /*17120*/  FSEL R47, R47, -INF , !P2 ;  /* 0xff8000002f2f7808 */ /* 0x000fe40005000000 */
[----:B------:R-:W-:Y:S02]  /*17130*/  ISETP.GT.AND P2, PT, R21, 0x30, P3 ;  /* 0x000000301500780c */ /* 0x000fe40001f44270 */
[----:B------:R-:W-:Y:S01]  /*17140*/  MUFU.EX2 R40, R40 ;  /* 0x0000002800287308 */ /* 0x000fe20000000800 */
[----:B0-----:R-:W-:Y:S01]  /*17150*/  FADD.FTZ R5, R36, R5 ;  /* 0x0000000524057221 */ /* 0x001fe20000010000 */
[----:B------:R-:W-:-:S04]  /*17160*/  ISETP.LT.OR P2, PT, R143, 0x31, P2 ;  /* 0x000000318f00780c */ /* 0x000fc80001741670 */
[----:B------:R-:W-:Y:S02]  /*17170*/  FSEL R50, R50, -INF , !P2 ;  /* 0xff80000032327808 */ /* 0x000fe40005000000 */
[----:B------:R-:W-:Y:S01]  /*17180*/  ISETP.GT.AND P2, PT, R21, 0x31, P3 ;  /* 0x000000311500780c */ /* 0x000fe20001f44270 */
[----:B------:R-:W-:Y:S01]  /*17190*/  MUFU.EX2 R41, R41 ;  /* 0x0000002900297308 */ /* 0x000fe20000000800 */
[----:B-1----:R-:W-:Y:S02]  /*171a0*/  FADD.FTZ R5, R37, R5 ;  /* 0x0000000525057221 */ /* 0x002fe40000010000 */
[----:B------:R-:W-:-:S04]  /*171b0*/  ISETP.LT.OR P2, PT, R143, 0x32, P2 ;  /* 0x000000328f00780c */ /* 0x000fc80001741670 */
[----:B------:R-:W-:Y:S01]  /*171c0*/  FSEL R51, R51, -INF , !P2 ;  /* 0xff80000033337808 */ /* 0x000fe20005000000 */
[----:B------:R-:W-:Y:S01]  /*171d0*/  MUFU.EX2 R44, R44 ;  /* 0x0000002c002c7308 */ /* 0x000fe20000000800 */
[----:B------:R-:W-:-:S04]  /*171e0*/  ISETP.GT.AND P2, PT, R21, 0x38, P3 ;  /* 0x000000381500780c */ /* 0x000fc80001f44270 */
[----:B------:R-:W-:-:S03]  /*171f0*/  ISETP.LT.OR P2, PT, R143, 0x39, P2 ;  /* 0x000000398f00780c */ /* 0x000fc60001741670 */
[----:B------:R-:W0:Y:S01]  /*17200*/  MUFU.EX2 R45, R45 ;  /* 0x0000002d002d7308 */ /* 0x000e220000000800 */
[----:B------:R-:W-:Y:S02]  /*17210*/  FSEL R54, R54, -INF , !P2 ;  /* 0xff80000036367808 */ /* 0x000fe40005000000 */
[----:B------:R-:W-:-:S04]  /*17220*/  ISETP.GT.AND P2, PT, R21, 0x39, P3 ;  /* 0x000000391500780c */ /* 0x000fc80001f44270 */
[----:B------:R-:W-:Y:S01]  /*17230*/  ISETP.LT.OR P2, PT, R143, 0x3a, P2 ;  /* 0x0000003a8f00780c */ /* 0x000fe20001741670 */
[----:B------:R-:W-:Y:S03]  /*17240*/  MUFU.EX2 R48, R48 ;  /* 0x0000003000307308 */ /* 0x000fe60000000800 */
[----:B------:R-:W-:Y:S02]  /*17250*/  FSEL R55, R55, -INF , !P2 ;  /* 0xff80000037377808 */ /* 0x000fe40005000000 */
[----:B------:R-:W-:-:S03]  /*17260*/  ISETP.GT.AND P2, PT, R21, 0x40, P3 ;  /* 0x000000401500780c */ /* 0x000fc60001f44270 */
[----:B------:R-:W-:Y:S01]  /*17270*/  MUFU.EX2 R49, R49 ;  /* 0x0000003100317308 */ /* 0x000fe20000000800 */
[----:B------:R-:W-:-:S04]  /*17280*/  ISETP.LT.OR P2, PT, R143, 0x41, P2 ;  /* 0x000000418f00780c */ /* 0x000fc80001741670 */
[----:B------:R-:W-:Y:S02]  /*17290*/  FSEL R58, R58, -INF , !P2 ;  /* 0xff8000003a3a7808 */ /* 0x000fe40005000000 */
[----:B------:R-:W-:Y:S01]  /*172a0*/  ISETP.GT.AND P2, PT, R21, 0x41, P3 ;  /* 0x000000411500780c */ /* 0x000fe20001f44270 */
[----:B------:R-:W-:Y:S03]  /*172b0*/  MUFU.EX2 R52, R52 ;  /* 0x0000003400347308 */ /* 0x000fe60000000800 */
[----:B------:R-:W-:-:S04]  /*172c0*/  ISETP.LT.OR P2, PT, R143, 0x42, P2 ;  /* 0x000000428f00780c */ /* 0x000fc80001741670 */
[----:B------:R-:W-:Y:S01]  /*172d0*/  FSEL R59, R59, -INF , !P2 ;  /* 0xff8000003b3b7808 */ /* 0x000fe20005000000 */
[----:B------:R-:W-:Y:S01]  /*172e0*/  MUFU.EX2 R53, R53 ;  /* 0x0000003500357308 */ /* 0x000fe20000000800 */
[----:B------:R-:W-:-:S04]  /*172f0*/  ISETP.GT.AND P2, PT, R21, 0x48, P3 ;  /* 0x000000481500780c */ /* 0x000fc80001f44270 */
[----:B------:R-:W-:-:S03]  /*17300*/  ISETP.LT.OR P2, PT, R143, 0x49, P2 ;  /* 0x000000498f00780c */ /* 0x000fc60001741670 */
[----:B------:R-:W-:Y:S01]  /*17310*/  MUFU.EX2 R56, R56 ;  /* 0x0000003800387308 */ /* 0x000fe20000000800 */
        /* <DEDUP_REMOVED lines=48> */
[----:B------:R-:W-:-:S04]  /*17620*/  ISETP.GT.AND P2, PT, R21, RZ, P3 ;  /* 0x000000ff1500720c */ /* 0x000fc80001f44270 */
[----:B------:R-:W-:-:S03]  /*17630*/  ISETP.LT.OR P2, PT, R143, 0x1, P2 ;  /* 0x000000018f00780c */ /* 0x000fc60001741670 */
[----:B------:R-:W-:Y:S01]  /*17640*/  MUFU.EX2 R85, R85 ;  /* 0x0000005500557308 */ /* 0x000fe20000000800 */
[----:B------:R-:W-:Y:S02]  /*17650*/  FSEL R26, R26, -INF , !P2 ;  /* 0xff8000001a1a7808 */ /* 0x000fe40005000000 */
        /* <DEDUP_REMOVED lines=38> */
[----:B------:R-:W1:Y:S02]  /*178c0*/  SHFL.BFLY PT, R9, R6, 0x2, 0x1f ;  /* 0x0c401f0006097f89 */ /* 0x000e6400000e0000 */
[----:B-1----:R-:W-:-:S05]  /*178d0*/  FMNMX.FTZ R6, R6, R9, !PT ;  /* 0x0000000906067209 */ /* 0x002fca0007810000 */
[----:B------:R-:W1:Y:S02]  /*178e0*/  SHFL.BFLY PT, R9, R6, 0x1, 0x1f ;  /* 0x0c201f0006097f89 */ /* 0x000e6400000e0000 */
[----:B-1----:R-:W-:-:S04]  /*178f0*/  FMNMX.FTZ R6, R6, R9, !PT ;  /* 0x0000000906067209 */ /* 0x002fc80007810000 */
        /* <DEDUP_REMOVED lines=30> */
[----:B0-----:R-:W-:-:S03]  /*17ae0*/  F2FP.BF16.F32.PACK_AB R42, R45, R44 ;  /* 0x0000002c2d2a723e */ /* 0x001fc600000010ff */
[----:B------:R-:W0:Y:S01]  /*17af0*/  MUFU.EX2 R27, R27 ;  /* 0x0000001b001b7308 */ /* 0x000e220000000800 */
[----:B-1----:R-:W-:-:S07]  /*17b00*/  F2FP.BF16.F32.PACK_AB R9, R25, R21 ;  /* 0x000000151909723e */ /* 0x002fce00000010ff */
[----:B------:R-:W-:Y:S08]  /*17b10*/  MUFU.EX2 R28, R28 ;  /* 0x0000001c001c7308 */ /* 0x000ff00000000800 */
[----:B------:R-:W-:Y:S01]  /*17b20*/  MUFU.EX2 R30, R30 ;  /* 0x0000001e001e7308 */ /* 0x000fe20000000800 */
[----:B0-----:R-:W-:-:S05]  /*17b30*/  F2FP.BF16.F32.PACK_AB R11, R27, R26 ;  /* 0x0000001a1b0b723e */ /* 0x001fca00000010ff */
        /* <DEDUP_REMOVED lines=8> */
[----:B------:R-:W-:-:S02]  /*17bc0*/  FADD.FTZ R10, -R10, R7 ;  /* 0x000000070a0a7221 */ /* 0x000fc40000010100 */
[----:B------:R-:W-:Y:S01]  /*17bd0*/  MUFU.EX2 R29, R29 ;  /* 0x0000001d001d7308 */ /* 0x000fe20000000800 */
[----:B------:R-:W-:Y:S01]  /*17be0*/  F2FP.BF16.F32.PACK_AB R34, R37, R36 ;  /* 0x000000242522723e */ /* 0x000fe200000010ff */
[----:B------:R-:W-:Y:S01]  /*17bf0*/  FMUL.FTZ R7, R10, UR39 ;  /* 0x000000270a077c20 */ /* 0x000fe20008410000 */
[----:B------:R-:W-:-:S05]  /*17c00*/  FFMA.FTZ R10, R50, UR39, -R24 ;  /* 0x00000027320a7c23 */ /* 0x000fca0008010818 */
[----:B------:R-:W-:Y:S08]  /*17c10*/  MUFU.EX2 R8, R8 ;  /* 0x0000000800087308 */ /* 0x000ff00000000800 */
        /* <DEDUP_REMOVED lines=15> */
[----:B------:R-:W-:Y:S01]  /*17d10*/  FADD.FTZ R27, R41, R27 ;  /* 0x0000001b291b7221 */ /* 0x000fe20000010000 */
[----:B------:R-:W-:Y:S02]  /*17d20*/  F2FP.BF16.F32.PACK_AB R41, R30, R28 ;  /* 0x0000001c1e29723e */ /* 0x000fe400000010ff */
[----:B-1----:R-:W-:Y:S01]  /*17d30*/  FADD.FTZ R26, R9, R26 ;  /* 0x0000001a091a7221 */ /* 0x002fe20000010000 */
[----:B------:R-:W-:Y:S02]  /*17d40*/  FADD.FTZ R27, R44, R27 ;  /* 0x0000001b2c1b7221 */ /* 0x000fe40000010000 */
[----:B------:R-:W1:Y:S01]  /*17d50*/  MUFU.EX2 R51, R51 ;  /* 0x0000003300337308 */ /* 0x000e620000000800 */
[----:B---3--:R-:W-:Y:S01]  /*17d60*/  FADD.FTZ R33, R35, R26 ;  /* 0x0000001a23217221 */ /* 0x008fe20000010000 */
[----:B------:R-:W-:Y:S01]  /*17d70*/  FADD.FTZ R26, R45, R27 ;  /* 0x0000001b2d1a7221 */ /* 0x000fe20000010000 */
[----:B0-----:R-:W-:-:S02]  /*17d80*/  F2FP.BF16.F32.PACK_AB R35, R11, R35 ;  /* 0x000000230b23723e */ /* 0x001fc400000010ff */
[----:B------:R-:W-:Y:S01]  /*17d90*/  FADD.FTZ R33, R11, R33 ;  /* 0x000000210b217221 */ /* 0x000fe20000010000 */
[----:B------:R-:W-:Y:S02]  /*17da0*/  FADD.FTZ R26, R48, R26 ;  /* 0x0000001a301a7221 */ /* 0x000fe40000010000 */
[----:B------:R-:W0:Y:S01]  /*17db0*/  MUFU.EX2 R4, R55 ;  /* 0x0000003700047308 */ /* 0x000e220000000800 */
[----:B------:R-:W-:Y:S01]  /*17dc0*/  FADD.FTZ R27, R28, R33 ;  /* 0x000000211c1b7221 */ /* 0x000fe20000010000 */
[----:B------:R-:W-:Y:S01]  /*17dd0*/  F2FP.BF16.F32.PACK_AB R33, R9, R8 ;  /* 0x000000080921723e */ /* 0x000fe200000010ff */
[----:B------:R-:W-:Y:S02]  /*17de0*/  FADD.FTZ R26, R49, R26 ;  /* 0x0000001a311a7221 */ /* 0x000fe40000010000 */
[----:B------:R-:W-:Y:S02]  /*17df0*/  FADD.FTZ R27, R30, R27 ;  /* 0x0000001b1e1b7221 */ /* 0x000fe40000010000 */
[----:B------:R-:W-:Y:S01]  /*17e00*/  FADD.FTZ R26, R52, R26 ;  /* 0x0000001a341a7221 */ /* 0x000fe20000010000 */
[----:B------:R-:W3:Y:S01]  /*17e10*/  MUFU.EX2 R21, R21 ;  /* 0x0000001500157308 */ /* 0x000ee20000000800 */
[----:B------:R-:W-:-:S07]  /*17e20*/  FADD.FTZ R9, R43, R27 ;  /* 0x0000001b2b097221 */ /* 0x000fce0000010000 */
[----:B------:R-:W5:Y:S01]  /*17e30*/  MUFU.EX2 R25, R25 ;  /* 0x0000001900197308 */ /* 0x000f620000000800 */
[----:B------:R-:W-:Y:S01]  /*17e40*/  FADD.FTZ R9, R31, R9 ;  /* 0x000000091f097221 */ /* 0x000fe20000010000 */
[----:B------:R-:W-:Y:S01]  /*17e50*/  FADD.FTZ R26, R53, R26 ;  /* 0x0000001a351a7221 */ /* 0x000fe20000010000 */
[----:B------:R-:W2:Y:S05]  /*17e60*/  LDL R27, [R1+0x24] ;  /* 0x00002400011b7983 */ /* 0x000eaa0000100800 */
[----:B------:R-:W5:Y:S01]  /*17e70*/  MUFU.EX2 R59, R62 ;  /* 0x0000003e003b7308 */ /* 0x000f620000000800 */
[----:B----4-:R-:W-:Y:S01]  /*17e80*/  FADD.FTZ R9, R10, R9 ;  /* 0x000000090a097221 */ /* 0x010fe20000010000 */
[----:B------:R-:W-:-:S06]  /*17e90*/  FADD.FTZ R26, R56, R26 ;  /* 0x0000001a381a7221 */ /* 0x000fcc0000010000 */
[----:B------:R-:W4:Y:S01]  /*17ea0*/  MUFU.EX2 R63, R63 ;  /* 0x0000003f003f7308 */ /* 0x000f220000000800 */
[----:B------:R-:W-:Y:S01]  /*17eb0*/  FADD.FTZ R9, R29, R9 ;  /* 0x000000091d097221 */ /* 0x000fe20000010000 */
[----:B------:R-:W-:-:S06]  /*17ec0*/  FADD.FTZ R26, R57, R26 ;  /* 0x0000001a391a7221 */ /* 0x000fcc0000010000 */
[----:B------:R-:W4:Y:S01]  /*17ed0*/  MUFU.EX2 R5, R66 ;  /* 0x0000004200057308 */ /* 0x000f220000000800 */
[----:B-1----:R-:W-:Y:S01]  /*17ee0*/  FADD.FTZ R9, R51, R9 ;  /* 0x0000000933097221 */ /* 0x002fe20000010000 */
[----:B------:R-:W-:-:S06]  /*17ef0*/  FADD.FTZ R26, R60, R26 ;  /* 0x0000001a3c1a7221 */ /* 0x000fcc0000010000 */
[----:B------:R-:W1:Y:S01]  /*17f00*/  MUFU.EX2 R67, R67 ;  /* 0x0000004300437308 */ /* 0x000e620000000800 */
[----:B0-----:R-:W-:-:S07]  /*17f10*/  FADD.FTZ R9, R4, R9 ;  /* 0x0000000904097221 */ /* 0x001fce0000010000 */
[----:B------:R-:W0:Y:S01]  /*17f20*/  MUFU.EX2 R70, R70 ;  /* 0x0000004600467308 */ /* 0x000e220000000800 */
[----:B---3--:R-:W-:Y:S01]  /*17f30*/  FADD.FTZ R9, R21, R9 ;  /* 0x0000000915097221 */ /* 0x008fe20000010000 */
[----:B------:R-:W-:-:S06]  /*17f40*/  FADD.FTZ R26, R61, R26 ;  /* 0x0000001a3d1a7221 */ /* 0x000fcc0000010000 */
[----:B------:R-:W3:Y:S01]  /*17f50*/  MUFU.EX2 R71, R71 ;  /* 0x0000004700477308 */ /* 0x000ee20000000800 */
[----:B-----5:R-:W-:Y:S01]  /*17f60*/  FADD.FTZ R9, R25, R9 ;  /* 0x0000000919097221 */ /* 0x020fe20000010000 */
[----:B------:R-:W-:-:S06]  /*17f70*/  FADD.FTZ R26, R64, R26 ;  /* 0x0000001a401a7221 */ /* 0x000fcc0000010000 */
[----:B------:R-:W-:Y:S01]  /*17f80*/  MUFU.EX2 R75, R75 ;  /* 0x0000004b004b7308 */ /* 0x000fe20000000800 */
[----:B------:R-:W-:Y:S01]  /*17f90*/  FADD.FTZ R9, R59, R9 ;  /* 0x000000093b097221 */ /* 0x000fe20000010000 */
[----:B------:R-:W-:-:S06]  /*17fa0*/  FADD.FTZ R26, R65, R26 ;  /* 0x0000001a411a7221 */ /* 0x000fcc0000010000 */
[----:B------:R-:W-:Y:S01]  /*17fb0*/  MUFU.EX2 R78, R78 ;  /* 0x0000004e004e7308 */ /* 0x000fe20000000800 */
[----:B----4-:R-:W-:Y:S01]  /*17fc0*/  FADD.FTZ R9, R63, R9 ;  /* 0x000000093f097221 */ /* 0x010fe20000010000 */
[----:B------:R-:W-:-:S06]  /*17fd0*/  FADD.FTZ R26, R68, R26 ;  /* 0x0000001a441a7221 */ /* 0x000fcc0000010000 */
[----:B------:R-:W-:Y:S01]  /*17fe0*/  MUFU.EX2 R79, R79 ;  /* 0x0000004f004f7308 */ /* 0x000fe20000000800 */
[----:B------:R-:W-:-:S07]  /*17ff0*/  FADD.FTZ R9, R5, R9 ;  /* 0x0000000905097221 */ /* 0x000fce0000010000 */
[----:B------:R-:W4:Y:S01]  /*18000*/  MUFU.EX2 R8, R74 ;  /* 0x0000004a00087308 */ /* 0x000f220000000800 */
[----:B-1----:R-:W-:Y:S01]  /*18010*/  FADD.FTZ R9, R67, R9 ;  /* 0x0000000943097221 */ /* 0x002fe20000010000 */
[----:B------:R-:W-:-:S06]  /*18020*/  FADD.FTZ R26, R69, R26 ;  /* 0x0000001a451a7221 */ /* 0x000fcc0000010000 */
[----:B------:R-:W1:Y:S01]  /*18030*/  MUFU.EX2 R82, R82 ;  /* 0x0000005200527308 */ /* 0x000e620000000800 */
[----:B0-----:R-:W-:Y:S01]  /*18040*/  FADD.FTZ R9, R70, R9 ;  /* 0x0000000946097221 */ /* 0x001fe20000010000 */
[----:B------:R-:W-:-:S06]  /*18050*/  FADD.FTZ R26, R72, R26 ;  /* 0x0000001a481a7221 */ /* 0x000fcc0000010000 */
[----:B------:R-:W0:Y:S01]  /*18060*/  MUFU.EX2 R83, R83 ;  /* 0x0000005300537308 */ /* 0x000e220000000800 */
[----:B---3--:R-:W-:Y:S01]  /*18070*/  FADD.FTZ R9, R71, R9 ;  /* 0x0000000947097221 */ /* 0x008fe20000010000 */
[C---:B------:R-:W-:Y:S01]  /*18080*/  FADD.FTZ R26, R73.reuse, R26 ;  /* 0x0000001a491a7221 */ /* 0x040fe20000010000 */
[----:B------:R-:W-:Y:S01]  /*18090*/  F2FP.BF16.F32.PACK_AB R72, R73, R72 ;  /* 0x000000484948723e */ /* 0x000fe200000010ff */
[----:B--2---:R2:W-:Y:S01]  /*180a0*/  STSM.16.M88.4 [R144], R32 ;  /* 0x0000002090007844 */ /* 0x0045e20000000200 */
[----:B----4-:R-:W-:Y:S01]  /*180b0*/  FADD.FTZ R9, R8, R9 ;  /* 0x0000000908097221 */ /* 0x010fe20000010000 */
[C---:B------:R-:W-:Y:S02]  /*180c0*/  F2FP.BF16.F32.PACK_AB R73, R75.reuse, R8 ;  /* 0x000000084b49723e */ /* 0x040fe400000010ff */
[----:B------:R-:W3:Y:S01]  /*180d0*/  LDL R8, [R1+0x48] ;  /* 0x0000480001087983 */ /* 0x000ee20000100800 */
[----:B------:R-:W-:Y:S01]  /*180e0*/  FADD.FTZ R26, R76, R26 ;  /* 0x0000001a4c1a7221 */ /* 0x000fe20000010000 */
[----:B------:R-:W-:Y:S01]  /*180f0*/  MUFU.EX2 R86, R86 ;  /* 0x0000005600567308 */ /* 0x000fe20000000800 */
[----:B------:R-:W-:Y:S01]  /*18100*/  FADD.FTZ R9, R75, R9 ;  /* 0x000000094b097221 */ /* 0x000fe20000010000 */
[----:B------:R-:W-:Y:S01]  /*18110*/  F2FP.BF16.F32.PACK_AB R51, R4, R51 ;  /* 0x000000330433723e */ /* 0x000fe200000010ff */
[----:B------:R-:W-:-:S05]  /*18120*/  FADD.FTZ R11, R77, R26 ;  /* 0x0000001a4d0b7221 */ /* 0x000fca0000010000 */
[----:B------:R-:W4:Y:S01]  /*18130*/  MUFU.EX2 R24, R24 ;  /* 0x0000001800187308 */ /* 0x000f220000000800 */
[----:B------:R-:W-:Y:S01]  /*18140*/  FADD.FTZ R4, R78, R9 ;  /* 0x000000094e047221 */ /* 0x000fe20000010000 */
[----:B------:R-:W-:Y:S02]  /*18150*/  F2FP.BF16.F32.PACK_AB R48, R49, R48 ;  /* 0x000000303130723e */ /* 0x000fe400000010ff */
[----:B------:R-:W-:Y:S01]  /*18160*/  F2FP.BF16.F32.PACK_AB R49, R29, R10 ;  /* 0x0000000a1d31723e */ /* 0x000fe200000010ff */
[----:B------:R-:W-:Y:S01]  /*18170*/  FADD.FTZ R10, R80, R11 ;  /* 0x0000000b500a7221 */ /* 0x000fe20000010000 */
[----:B------:R-:W-:Y:S01]  /*18180*/  FADD.FTZ R11, R79, R4 ;  /* 0x000000044f0b7221 */ /* 0x000fe20000010000 */
[----:B------:R-:W-:Y:S02]  /*18190*/  F2FP.BF16.F32.PACK_AB R43, R31, R43 ;  /* 0x0000002b1f2b723e */ /* 0x000fe400000010ff */
[----:B------:R-:W-:Y:S01]  /*181a0*/  F2FP.BF16.F32.PACK_AB R50, R53, R52 ;  /* 0x000000343532723e */ /* 0x000fe200000010ff */
[----:B-1----:R-:W-:Y:S01]  /*181b0*/  FADD.FTZ R4, R82, R11 ;  /* 0x0000000b52047221 */ /* 0x002fe20000010000 */
[----:B------:R-:W-:-:S02]  /*181c0*/  F2FP.BF16.F32.PACK_AB R56, R57, R56 ;  /* 0x000000383938723e */ /* 0x000fc400000010ff */
[----:B------:R-:W-:Y:S01]  /*181d0*/  F2FP.BF16.F32.PACK_AB R64, R65, R64 ;  /* 0x000000404140723e */ /* 0x000fe200000010ff */
[----:B------:R-:W-:Y:S01]  /*181e0*/  FADD.FTZ R9, R81, R10 ;  /* 0x0000000a51097221 */ /* 0x000fe20000010000 */
[----:B------:R-:W-:Y:S02]  /*181f0*/  F2FP.BF16.F32.PACK_AB R58, R61, R60 ;  /* 0x0000003c3d3a723e */ /* 0x000fe400000010ff */
[----:B------:R-:W-:Y:S02]  /*18200*/  F2FP.BF16.F32.PACK_AB R57, R25, R21 ;  /* 0x000000151939723e */ /* 0x000fe400000010ff */
[----:B------:R-:W-:Y:S02]  /*18210*/  F2FP.BF16.F32.PACK_AB R59, R63, R59 ;  /* 0x0000003b3f3b723e */ /* 0x000fe400000010ff */
[----:B------:R-:W-:Y:S01]  /*18220*/  F2FP.BF16.F32.PACK_AB R65, R67, R5 ;  /* 0x000000054341723e */ /* 0x000fe200000010ff */
[----:B0-----:R-:W-:Y:S01]  /*18230*/  FADD.FTZ R5, R83, R4 ;  /* 0x0000000453057221 */ /* 0x001fe20000010000 */
[----:B------:R-:W-:-:S02]  /*18240*/  F2FP.BF16.F32.PACK_AB R66, R69, R68 ;  /* 0x000000444542723e */ /* 0x000fc400000010ff */
[----:B------:R-:W-:Y:S02]  /*18250*/  F2FP.BF16.F32.PACK_AB R80, R81, R80 ;  /* 0x000000505150723e */ /* 0x000fe400000010ff */
[----:B------:R-:W-:Y:S01]  /*18260*/  F2FP.BF16.F32.PACK_AB R67, R71, R70 ;  /* 0x000000464743723e */ /* 0x000fe200000010ff */
[----:B------:R2:W-:Y:S01]  /*18270*/  STSM.16.M88.4 [R142], R40 ;  /* 0x000000288e007844 */ /* 0x0005e20000000200 */
[----:B------:R-:W-:Y:S02]  /*18280*/  F2FP.BF16.F32.PACK_AB R74, R77, R76 ;  /* 0x0000004c4d4a723e */ /* 0x000fe400000010ff */
[----:B------:R-:W-:Y:S02]  /*18290*/  F2FP.BF16.F32.PACK_AB R75, R79, R78 ;  /* 0x0000004e4f4b723e */ /* 0x000fe400000010ff */
[----:B------:R-:W-:Y:S01]  /*182a0*/  F2FP.BF16.F32.PACK_AB R81, R83, R82 ;  /* 0x000000525351723e */ /* 0x000fe200000010ff */
[----:B------:R2:W-:Y:S01]  /*182b0*/  STSM.16.M88.4 [R141], R48 ;  /* 0x000000308d007844 */ /* 0x0005e20000000200 */
[----:B------:R-:W-:-:S02]  /*182c0*/  F2FP.BF16.F32.PACK_AB R82, R85, R84 ;  /* 0x000000545552723e */ /* 0x000fc400000010ff */
[----:B----4-:R-:W-:Y:S01]  /*182d0*/  F2FP.BF16.F32.PACK_AB R83, R24, R86 ;  /* 0x000000561853723e */ /* 0x010fe200000010ff */
[----:B------:R2:W-:Y:S01]  /*182e0*/  STSM.16.M88.4 [R140+0x27800], R56 ;  /* 0x027800388c007844 */ /* 0x0005e20000000200 */
[----:B------:R-:W-:Y:S01]  /*182f0*/  FADD.FTZ R84, R84, R9 ;  /* 0x0000000954547221 */ /* 0x000fe20000010000 */
[----:B------:R-:W-:Y:S01]  /*18300*/  FADD.FTZ R9, R86, R5 ;  /* 0x0000000556097221 */ /* 0x000fe20000010000 */
[-C--:B------:R-:W-:Y:S01]  /*18310*/  FMUL.FTZ R90, R90, R7.reuse ;  /* 0x000000075a5a7220 */ /* 0x080fe20000410000 */
        /* <DEDUP_REMOVED lines=51> */
[----:B------:R-:W-:Y:S01]  /*18650*/  IMAD.MOV.U32 R7, RZ, RZ, R6 ;  /* 0x000000ffff077224 */ /* 0x000fe200078e0006 */
[----:B------:R2:W-:Y:S04]  /*18660*/  STSM.16.M88.4 [R27], R64 ;  /* 0x000000401b007844 */ /* 0x0005e80000000200 */
[----:B------:R2:W-:Y:S04]  /*18670*/  STSM.16.M88.4 [R142+0x6000], R72 ;  /* 0x006000488e007844 */ /* 0x0005e80000000200 */
[----:B------:R2:W-:Y:S01]  /*18680*/  STSM.16.M88.4 [R141+0x6000], R80 ;  /* 0x006000508d007844 */ /* 0x0005e20000000200 */
[----:B------:R0:W-:Y:S06]  /*18690*/  MEMBAR.ALL.CTA ;  /* 0x0000000000007992 */ /* 0x0001ec0000008000 */
[----:B0-----:R-:W0:Y:S01]  /*186a0*/  FENCE.VIEW.ASYNC.S ;  /* 0x00000000000073c6 */ /* 0x001e220000000000 */
[C---:B---3--:R-:W-:Y:S01]  /*186b0*/  ISETP.GT.AND P2, PT, R3.reuse, R8, PT ;  /* 0x000000080300720c */ /* 0x048fe20003f44270 */
[----:B------:R-:W-:-:S02]  /*186c0*/  VIADD R3, R3, 0xffffffff ;  /* 0xffffffff03037836 */ /* 0x000fc40000000000 */
[----:B------:R-:W-:Y:S01]  /*186d0*/  IMAD.MOV.U32 R8, RZ, RZ, R0 ;  /* 0x000000ffff087224 */ /* 0x000fe200078e0000 */
[----:B0-----:R-:W-:-:S09]  /*186e0*/  NOP ;  /* 0x0000000000007918 */ /* 0x001fd20000000000 */
[----:B--2---:R-:W-:Y:S05]  /*186f0*/  @P2 BRA `(.L_x_10924) ;  /* 0xffffffcc000c2947 */ /* 0x004fea000383ffff */
.L_x_10906:
[----:B------:R-:W-:Y:S05]  /*18700*/  WARPSYNC.ALL ;  /* 0x0000000000007948 */ /* 0x000fea0003800000 */
[----:B------:R-:W-:Y:S06]  /*18710*/  BAR.ARV 0x8, 0x200 ;  /* 0x0208000000007b1d */ /* 0x000fec0000002000 */
[----:B------:R-:W-:Y:S05]  /*18720*/  @!P0 BRA `(.L_x_10925) ;  /* 0x0000000000048947 */ /* 0x000fea0003800000 */
[----:B------:R-:W-:Y:S01]  /*18730*/  BPT.TRAP 0x1 ;  /* 0x000000040000795c */ /* 0x000fe20000300000 */
.L_x_10925:
[----:B------:R-:W-:Y:S01]  /*18740*/  IMAD R7, R16, 0x8, R2 ;  /* 0x0000000810077824 */ /* 0x000fe200078e0202 */
[----:B------:R-:W-:-:S04]  /*18750*/  SHF.L.U32 R10, R19, 0x1f, RZ ;  /* 0x0000001f130a7819 */ /* 0x000fc800000006ff */
[----:B------:R0:W1:Y:S01]  /*18760*/  SYNCS.PHASECHK.TRANS64.TRYWAIT P2, [R7+URZ+0x2d850], R10 ;  /* 0x02d8500a070075a7 */ /* 0x000062000804017f */
[----:B------:R-:W-:Y:S05]  /*18770*/  @!P0 BRA `(.L_x_10926) ;  /* 0x0000000000048947 */ /* 0x000fea0003800000 */
[----:B------:R-:W-:Y:S01]  /*18780*/  BPT.TRAP 0x1 ;  /* 0x000000040000795c */ /* 0x000fe20000300000 */
.L_x_10926:
[----:B------:R-:W2:Y:S01]  /*18790*/  LDL.LU R3, [R1+0x3c] ;  /* 0x00003c0001037983 */ /* 0x000ea20000300800 */
[----:B------:R-:W-:Y:S02]  /*187a0*/  VIADD R2, R2, 0x400 ;  /* 0x0000040002027836 */ /* 0x000fe40000000000 */
[----:B------:R-:W-:-:S03]  /*187b0*/  IMAD.MOV.U32 R9, RZ, RZ, 0x40000040 ;  /* 0x40000040ff097424 */ /* 0x000fc600078e00ff */
[----:B------:R-:W-:-:S04]  /*187c0*/  SHF.R.U32.HI R2, RZ, 0x4, R2 ;  /* 0x00000004ff027819 */ /* 0x000fc80000011602 */
[----:B------:R-:W-:Y:S02]  /*187d0*/  LOP3.LUT R2, R2, 0x3fff, RZ, 0xc0, !PT ;  /* 0x00003fff02027812 */ /* 0x000fe400078ec0ff */
[----:B--2---:R-:W-:Y:S02]  /*187e0*/  LOP3.LUT R8, R3, 0x10000, RZ, 0xfc, !PT ;  /* 0x0001000003087812 */ /* 0x004fe400078efcff */
[----:B------:R-:W-:Y:S01]  /*187f0*/  LOP3.LUT R3, R2, 0x2000000, RZ, 0xfc, !PT ;  /* 0x0200000002037812 */ /* 0x000fe200078efcff */
[----:B-1----:R-:W-:Y:S06]  /*18800*/  @P2 BRA `(.L_x_10927) ;  /* 0x0000000000082947 */ /* 0x002fec0003800000 */
[----:B------:R-:W1:Y:S02]  /*18810*/  SYNCS.PHASECHK.TRANS64.TRYWAIT P0, [R7+URZ+0x2d850], R10 ;  /* 0x02d8500a070075a7 */ /* 0x000e64000800017f */
[----:B-1----:R-:W-:Y:S05]  /*18820*/  @!P0 BRA `(.L_x_10928) ;  /* 0x000000cc00d08947 */ /* 0x002fea0003800000 */
.L_x_10927:
[----:B------:R-:W-:Y:S01]  /*18830*/  IMAD R2, R16, 0x600, R3 ;  /* 0x0000060010027824 */ /* 0x000fe200078e0203 */
[----:B------:R-:W2:Y:S01]  /*18840*/  LDL.LU R15, [R1+0x5c] ;  /* 0x00005c00010f7983 */ /* 0x000ea20000300800 */
[----:B------:R-:W-:Y:S01]  /*18850*/  IMAD.MOV.U32 R3, RZ, RZ, -0x7fffffe0 ;  /* 0x80000020ff037424 */ /* 0x000fe200078e00ff */
[----:B------:R-:W-:Y:S05]  /*18860*/  WARPSYNC.ALL ;  /* 0x0000000000007948 */ /* 0x000fea0003800000 */
[C---:B------:R-:W-:Y:S01]  /*18870*/  R2UR UR4, R8.reuse ;  /* 0x00000000080472ca */ /* 0x040fe200000e0000 */
[----:B------:R-:W-:Y:S01]  /*18880*/  WARPGROUP.ARRIVE ;  /* 0x00000000000079c5 */ /* 0x000fe20000000000 */
[----:B------:R-:W-:Y:S01]  /*18890*/  R2UR UR5, R9 ;  /* 0x00000000090572ca */ /* 0x000fe200000e0000 */
[----:B01----:R-:W-:Y:S01]  /*188a0*/  VIADD R10, R8, 0x2 ;  /* 0x00000002080a7836 */ /* 0x003fe20000000000 */
[C---:B------:R-:W-:Y:S01]  /*188b0*/  R2UR UR6, R2.reuse ;  /* 0x00000000020672ca */ /* 0x040fe200000e0000 */
[----:B------:R-:W-:Y:S01]  /*188c0*/  VIADD R12, R2, 0x40 ;  /* 0x00000040020c7836 */ /* 0x000fe20000000000 */
[----:B------:R-:W-:Y:S01]  /*188d0*/  R2UR UR7, R3 ;  /* 0x00000000030772ca */ /* 0x000fe200000e0000 */
[----:B------:R-:W-:-:S02]  /*188e0*/  IMAD.MOV.U32 R11, RZ, RZ, 0x40000040 ;  /* 0x40000040ff0b7424 */ /* 0x000fc400078e00ff */
[----:B------:R-:W-:Y:S02]  /*188f0*/  IMAD.MOV.U32 R13, RZ, RZ, -0x7fffffe0 ;  /* 0x80000020ff0d7424 */ /* 0x000fe400078e00ff */
[----:B------:R-:W-:Y:S02]  /*18900*/  IMAD.MOV.U32 R9, RZ, RZ, 0x40000040 ;  /* 0x40000040ff097424 */ /* 0x000fe400078e00ff */
[----:B------:R-:W-:Y:S02]  /*18910*/  IMAD.MOV.U32 R3, RZ, RZ, -0x7fffffe0 ;  /* 0x80000020ff037424 */ /* 0x000fe400078e00ff */
[----:B------:R-:W-:Y:S02]  /*18920*/  VIADD R16, R16, 0x1 ;  /* 0x0000000110107836 */ /* 0x000fe40000000000 */
[----:B------:R-:W-:Y:S02]  /*18930*/  IMAD.U32 R14, RZ, RZ, UR39 ;  /* 0x00000027ff0e7e24 */ /* 0x000fe4000f8e00ff */
[----:B------:R-:W-:Y:S01]  /*18940*/  HGMMA.64x96x16.F32.BF16 R88, gdesc[UR4].tnspB, R88, gsb0 ;  /* 0x41600000045879f0 */ /* 0x000fe20008001858 */
[----:B------:R-:W-:Y:S01]  /*18950*/  R2UR UR4, R10 ;  /* 0x000000000a0472ca */ /* 0x000fe200000e0000 */
[----:B------:R-:W-:Y:S01]  /*18960*/  VIADD R10, R8, 0x4 ;  /* 0x00000004080a7836 */ /* 0x000fe20000000000 */
[----:B------:R-:W-:Y:S01]  /*18970*/  R2UR UR5, R11 ;  /* 0x000000000b0572ca */ /* 0x000fe200000e0000 */
[----:B------:R-:W-:Y:S01]  /*18980*/  IMAD.MOV.U32 R11, RZ, RZ, 0x40000040 ;  /* 0x40000040ff0b7424 */ /* 0x000fe200078e00ff */
[----:B------:R-:W-:Y:S01]  /*18990*/  R2UR UR6, R12 ;  /* 0x000000000c0672ca */ /* 0x000fe200000e0000 */
[----:B------:R-:W-:Y:S01]  /*189a0*/  VIADD R12, R2, 0x80 ;  /* 0x00000080020c7836 */ /* 0x000fe20000000000 */
[----:B------:R-:W-:Y:S01]  /*189b0*/  R2UR UR7, R13 ;  /* 0x000000000d0772ca */ /* 0x000fe200000e0000 */
[----:B------:R-:W-:Y:S01]  /*189c0*/  IMAD.MOV.U32 R13, RZ, RZ, -0x7fffffe0 ;  /* 0x80000020ff0d7424 */ /* 0x000fe200078e00ff */
[----:B------:R-:W-:-:S04]  /*189d0*/  ISETP.NE.AND P2, PT, R16, 0x2, PT ;  /* 0x000000021000780c */ /* 0x000fc80003f45270 */
[----:B------:R-:W-:Y:S01]  /*189e0*/  SEL R16, R16, RZ, P2 ;  /* 0x000000ff10107207 */ /* 0x000fe20001000000 */
[----:B------:R-:W-:Y:S02]  /*189f0*/  WARPGROUP.DEPBAR.LE gsb0, 0x0 ;  /* 0x00008000000079c5 */ /* 0x000fe40000010000 */
[----:B------:R-:W-:-:S06]  /*18a00*/  WARPGROUP.ARRIVE ;  /* 0x00000000000079c5 */ /* 0x000fcc0000000000 */
        /* <DEDUP_REMOVED lines=19> */
[----:B------:R-:W-:Y:S02]  /*18b40*/  IMAD.MOV.U32 R13, RZ, RZ, -0x7fffffe0 ;  /* 0x80000020ff0d7424 */ /* 0x000fe400078e00ff */
[----:B--2---:R-:W-:-:S05]  /*18b50*/  VIADD R15, R15, 0x1 ;  /* 0x000000010f0f7836 */ /* 0x004fca0000000000 */
[----:B------:R-:W-:Y:S01]  /*18b60*/  STL [R1+0x5c], R15 ;  /* 0x00005c0f01007387 */ /* 0x000fe20000100800 */
        /* <DEDUP_REMOVED lines=28> */
[----:B------:R-:W-:Y:S01]  /*18d30*/  R2UR UR5, R11 ;  /* 0x000000000b0572ca */ /* 0x000fe200000e0000 */
[----:B------:R-:W-:Y:S01]  /*18d40*/  @!P1 VIADD R11, R7, 0x2d860 ;  /* 0x0002d860070b9836 */ /* 0x000fe20000000000 */
[----:B------:R-:W-:Y:S01]  /*18d50*/  R2UR UR6, R12 ;  /* 0x000000000c0672ca */ /* 0x000fe200000e0000 */
[----:B------:R-:W-:Y:S01]  /*18d60*/  IMAD.U32 R7, RZ, RZ, UR39 ;  /* 0x00000027ff077e24 */ /* 0x000fe2000f8e00ff */
[----:B------:R-:W-:Y:S02]  /*18d70*/  R2UR UR7, R13 ;  /* 0x000000000d0772ca */ /* 0x000fe400000e0000 */
[----:B------:R-:W-:Y:S01]  /*18d80*/  @!P1 PRMT R11, RZ, 0x654, R11 ;  /* 0x00000654ff0b9816 */ /* 0x000fe2000000000b */
[----:B------:R-:W-:-:S02]  /*18d90*/  WARPGROUP.DEPBAR.LE gsb0, 0x0 ;  /* 0x00008000000079c5 */ /* 0x000fc40000010000 */
[----:B------:R-:W-:-:S08]  /*18da0*/  WARPGROUP.ARRIVE ;  /* 0x00000000000079c5 */ /* 0x000fd00000000000 */
[----:B------:R-:W-:Y:S01]  /*18db0*/  HGMMA.64x96x16.F32.BF16 R88, gdesc[UR4].tnspB, R88, gsb0 ;  /* 0x41600000045879f0 */ /* 0x000fe20008001858 */
[----:B------:R-:W-:Y:S02]  /*18dc0*/  R2UR UR4, R8 ;  /* 0x00000000080472ca */ /* 0x000fe400000e0000 */
[----:B------:R-:W-:Y:S02]  /*18dd0*/  R2UR UR5, R9 ;  /* 0x00000000090572ca */ /* 0x000fe400000e0000 */
        /* <DEDUP_REMOVED lines=11> */
[----:B------:R-:W-:Y:S01]  /*18e90*/  SEL R2, RZ, 0x1, P2 ;  /* 0x00000001ff027807 */ /* 0x000fe20001000000 */
[----:B------:R-:W-:Y:S02]  /*18ea0*/  IMAD.MOV.U32 R3, RZ, RZ, -0x800000 ;  /* 0xff800000ff037424 */ /* 0x000fe400078e00ff */
[----:B-1----:R-:W-:Y:S01]  /*18eb0*/  FADD.FTZ R13, R8, R9 ;  /* 0x00000009080d7221 */ /* 0x002fe20000010000 */
[----:B------:R-:W-:-:S02]  /*18ec0*/  FSETP.NE.FTZ.AND P0, PT, R12, RZ, PT ;  /* 0x000000ff0c00720b */ /* 0x000fc40003f15000 */
[----:B------:R-:W-:Y:S01]  /*18ed0*/  LOP3.LUT R19, R19, R2, RZ, 0x3c, !PT ;  /* 0x0000000213137212 */ /* 0x000fe200078e3cff */
[----:B------:R-:W-:Y:S01]  /*18ee0*/  IMAD.MOV.U32 R2, RZ, RZ, RZ ;  /* 0x000000ffff027224 */ /* 0x000fe200078e00ff */
        /* <DEDUP_REMOVED lines=8> */
[----:B------:R-:W-:Y:S02]  /*18f70*/  WARPGROUP.DEPBAR.LE gsb0, 0x0 ;  /* 0x00008000000079c5 */ /* 0x000fe40000010000 */
[----:B------:R-:W-:Y:S01]  /*18f80*/  WARPGROUP.ARRIVE ;  /* 0x00000000000079c5 */ /* 0x000fe20000000000 */
[----:B------:R-:W0:Y:S01]  /*18f90*/  @P3 MUFU.RCP R2, R13 ;  /* 0x0000000d00023308 */ /* 0x000e220000001000 */
[----:B-1----:R-:W-:Y:S01]  /*18fa0*/  @P3 FMUL.FTZ R9, R10, 0.69314718246459960938 ;  /* 0x3f3172180a093820 */ /* 0x002fe20000410000 */
[----:B------:R-:W-:-:S03]  /*18fb0*/  PLOP3.LUT P0, PT, PT, PT, PT, 0x8, 0x0 ;  /* 0x000000000000781c */ /* 0x000fc60003f0e170 */
[----:B------:R-:W-:Y:S01]  /*18fc0*/  HGMMA.64x96x16.F32.BF16 R88, gdesc[UR4].tnspB, R88, gsb0 ;  /* 0x41600000045879f0 */ /* 0x000fe20008001858 */
[----:B------:R-:W-:Y:S02]  /*18fd0*/  @P3 FFMA.FTZ R4, R14, R6, R9 ;  /* 0x000000060e043223 */ /* 0x000fe40000010009 */
        /* <DEDUP_REMOVED lines=50> */
.L_x_10819:
        /* <DEDUP_REMOVED lines=12> */
[----:B------:R-:W3:Y:S02]  /*193c0*/  LDC R44, c[0x0][0xbe8] ;  /* 0x0002fa00ff2c7b82 */ /* 0x000ee40000000800 */
[----:B------:R-:W4:Y:S04]  /*193d0*/  LDL.LU R36, [R1+0x54] ;  /* 0x0000540001247983 */ /* 0x000f280000300800 */
[----:B------:R-:W3:Y:S01]  /*193e0*/  LDL R42, [R1+0x58] ;  /* 0x00005800012a7983 */ /* 0x000ee20000100800 */
[----:B------:R-:W0:Y:S01]  /*193f0*/  S2R R5, SR_SWINHI ;  /* 0x0000000000057919 */ /* 0x000e220000002f00 */
[----:B------:R-:W-:-:S02]  /*19400*/  MOV R34, R2 ;  /* 0x0000000200227202 */ /* 0x000fc40000000f00 */
[----:B0-----:R-:W-:-:S03]  /*19410*/  MOV R35, R5 ;  /* 0x0000000500237202 */ /* 0x001fc60000000f00 */
[----:B--2---:R-:W-:-:S03]  /*19420*/  IMAD.WIDE R8, R0, 0x2, R34 ;  /* 0x0000000200087825 */ /* 0x004fc600078e0222 */
[C---:B------:R-:W-:Y:S02]  /*19430*/  LOP3.LUT R5, R8.reuse, 0x180, RZ, 0xc0, !PT ;  /* 0x0000018008057812 */ /* 0x040fe400078ec0ff */
[C---:B------:R-:W-:Y:S02]  /*19440*/  IADD3 R10, P2, R8.reuse, 0x3020, RZ ;  /* 0x00003020080a7810 */ /* 0x040fe40007f5e0ff */
[----:B------:R-:W-:Y:S02]  /*19450*/  SHF.R.U64 R5, R5, 0x3, RZ ;  /* 0x0000000305057819 */ /* 0x000fe400000012ff */
[C---:B------:R-:W-:Y:S02]  /*19460*/  IADD3 R11, P4, R8.reuse, 0x20, RZ ;  /* 0x00000020080b7810 */ /* 0x040fe40007f9e0ff */
[C---:B------:R-:W-:Y:S02]  /*19470*/  IADD3 R31, P3, R8.reuse, 0x3000, RZ ;  /* 0x00003000081f7810 */ /* 0x040fe40007f7e0ff */
[----:B------:R-:W-:-:S02]  /*19480*/  IADD3 R12, P1, R8, 0x6000, RZ ;  /* 0x00006000080c7810 */ /* 0x000fc40007f3e0ff */
[----:B------:R-:W-:Y:S02]  /*19490*/  IADD3 R37, P0, R8, 0x6020, RZ ;  /* 0x0000602008257810 */ /* 0x000fe40007f1e0ff */
[----:B------:R-:W-:Y:S02]  /*194a0*/  LOP3.LUT R8, R5, R8, RZ, 0x3c, !PT ;  /* 0x0000000805087212 */ /* 0x000fe400078e3cff */
[----:B------:R-:W-:Y:S01]  /*194b0*/  LOP3.LUT R5, R10, 0x180, RZ, 0xc0, !PT ;  /* 0x000001800a057812 */ /* 0x000fe200078ec0ff */
[----:B------:R-:W-:Y:S01]  /*194c0*/  IMAD.X R15, RZ, RZ, R9, P0 ;  /* 0x000000ffff0f7224 */ /* 0x000fe200000e0609 */
[----:B----4-:R-:W-:Y:S02]  /*194d0*/  ISETP.NE.AND P0, PT, R36, RZ, PT ;  /* 0x000000ff2400720c */ /* 0x010fe40003f05270 */
[----:B------:R-:W-:-:S04]  /*194e0*/  SHF.R.U64 R5, R5, 0x3, RZ ;  /* 0x0000000305057819 */ /* 0x000fc800000012ff */
[----:B------:R-:W-:Y:S02]  /*194f0*/  LOP3.LUT R28, R5, R10, RZ, 0x3c, !PT ;  /* 0x0000000a051c7212 */ /* 0x000fe400078e3cff */
[----:B------:R-:W-:Y:S01]  /*19500*/  SEL R5, R36, UR4, P0 ;  /* 0x0000000424057c07 */ /* 0x000fe20008000000 */
[----:B------:R-:W-:Y:S05]  /*19510*/  WARPSYNC.ALL ;  /* 0x0000000000007948 */ /* 0x000fea0003800000 */
[----:B------:R-:W-:Y:S01]  /*19520*/  LOP3.LUT R0, R11, 0x180, RZ, 0xc0, !PT ;  /* 0x000001800b007812 */ /* 0x000fe200078ec0ff */
[--C-:B------:R-:W-:Y:S01]  /*19530*/  IMAD.X R25, RZ, RZ, R9.reuse, P4 ;  /* 0x000000ffff197224 */ /* 0x100fe200020e0609 */
[----:B------:R-:W-:Y:S01]  /*19540*/  LOP3.LUT R14, R37, 0x180, RZ, 0xc0, !PT ;  /* 0x00000180250e7812 */ /* 0x000fe200078ec0ff */
[--C-:B------:R-:W-:Y:S01]  /*19550*/  IMAD.X R27, RZ, RZ, R9.reuse, P3 ;  /* 0x000000ffff1b7224 */ /* 0x100fe200018e0609 */
[----:B------:R-:W-:Y:S01]  /*19560*/  SHF.R.U64 R0, R0, 0x3, RZ ;  /* 0x0000000300007819 */ /* 0x000fe200000012ff */
[--C-:B------:R-:W-:Y:S01]  /*19570*/  IMAD.X R29, RZ, RZ, R9.reuse, P2 ;  /* 0x000000ffff1d7224 */ /* 0x100fe200010e0609 */
[----:B------:R-:W-:Y:S01]  /*19580*/  MOV R30, R8 ;  /* 0x00000008001e7202 */ /* 0x000fe20000000f00 */
[----:B------:R-:W-:Y:S01]  /*19590*/  IMAD.X R13, RZ, RZ, R9, P1 ;  /* 0x000000ffff0d7224 */ /* 0x000fe200008e0609 */
[----:B------:R-:W-:Y:S01]  /*195a0*/  LOP3.LUT R24, R0, R11, RZ, 0x3c, !PT ;  /* 0x0000000b00187212 */ /* 0x000fe200078e3cff */
[----:B------:R-:W-:Y:S01]  /*195b0*/  ULDC.64 UR4, c[0x0][0xc00] ;  /* 0x0003000000047ab9 */ /* 0x000fe20000000a00 */
[----:B------:R-:W-:Y:S01]  /*195c0*/  LOP3.LUT R0, R31, 0x180, RZ, 0xc0, !PT ;  /* 0x000001801f007812 */ /* 0x000fe200078ec0ff */
[----:B------:R-:W-:Y:S01]  /*195d0*/  ULDC.64 UR6, c[0x0][0xc08] ;  /* 0x0003020000067ab9 */ /* 0x000fe20000000a00 */
[----:B------:R-:W-:-:S02]  /*195e0*/  LOP3.LUT R11, R12, 0x180, RZ, 0xc0, !PT ;  /* 0x000001800c0b7812 */ /* 0x000fc400078ec0ff */
[----:B------:R-:W-:Y:S02]  /*195f0*/  SHF.R.U64 R0, R0, 0x3, RZ ;  /* 0x0000000300007819 */ /* 0x000fe400000012ff */
[----:B------:R-:W-:Y:S02]  /*19600*/  SHF.R.U64 R11, R11, 0x3, RZ ;  /* 0x000000030b0b7819 */ /* 0x000fe400000012ff */
[----:B------:R-:W-:Y:S02]  /*19610*/  LOP3.LUT R26, R0, R31, RZ, 0x3c, !PT ;  /* 0x0000001f001a7212 */ /* 0x000fe400078e3cff */
[----:B------:R-:W-:Y:S02]  /*19620*/  SHF.R.U64 R14, R14, 0x3, RZ ;  /* 0x000000030e0e7819 */ /* 0x000fe400000012ff */
[----:B------:R-:W-:Y:S02]  /*19630*/  LOP3.LUT R12, R11, R12, RZ, 0x3c, !PT ;  /* 0x0000000c0b0c7212 */ /* 0x000fe400078e3cff */
[----:B------:R-:W-:-:S02]  /*19640*/  F2FP.BF16.F32.PACK_AB R8, R7, R6 ;  /* 0x000000060708723e */ /* 0x000fc400000010ff */
[----:B------:R-:W-:Y:S02]  /*19650*/  F2FP.BF16.F32.PACK_AB R9, R91, R90 ;  /* 0x0000005a5b09723e */ /* 0x000fe400000010ff */
[----:B------:R-:W-:Y:S02]  /*19660*/  F2FP.BF16.F32.PACK_AB R10, R93, R92 ;  /* 0x0000005c5d0a723e */ /* 0x000fe400000010ff */
[----:B------:R-:W-:Y:S01]  /*19670*/  F2FP.BF16.F32.PACK_AB R11, R95, R94 ;  /* 0x0000005e5f0b723e */ /* 0x000fe200000010ff */
[----:B------:R-:W-:Y:S01]  /*19680*/  BAR.SYNC.DEFER_BLOCKING 0x1, 0x180 ;  /* 0x0046000000007b1d */ /* 0x000fe20000010000 */
[----:B------:R-:W-:Y:S02]  /*19690*/  MOV R41, R24 ;  /* 0x0000001800297202 */ /* 0x000fe40000000f00 */
[----:B------:R-:W-:Y:S02]  /*196a0*/  MOV R0, R26 ;  /* 0x0000001a00007202 */ /* 0x000fe40000000f00 */
[----:B------:R-:W-:-:S02]  /*196b0*/  LOP3.LUT R14, R14, R37, RZ, 0x3c, !PT ;  /* 0x000000250e0e7212 */ /* 0x000fc400078e3cff */
[----:B------:R-:W-:Y:S01]  /*196c0*/  F2FP.BF16.F32.PACK_AB R24, R97, R96 ;  /* 0x000000606118723e */ /* 0x000fe200000010ff */
[----:B------:R-:W3:Y:S01]  /*196d0*/  LDC.64 R36, c[0x0][0xc00] ;  /* 0x00030000ff247b82 */ /* 0x000ee20000000a00 */
[----:B------:R-:W-:Y:S02]  /*196e0*/  F2FP.BF16.F32.PACK_AB R25, R99, R98 ;  /* 0x000000626319723e */ /* 0x000fe400000010ff */
[----:B------:R-:W-:Y:S02]  /*196f0*/  F2FP.BF16.F32.PACK_AB R26, R101, R100 ;  /* 0x00000064651a723e */ /* 0x000fe400000010ff */
[----:B------:R-:W-:Y:S02]  /*19700*/  F2FP.BF16.F32.PACK_AB R27, R103, R102 ;  /* 0x00000066671b723e */ /* 0x000fe400000010ff */
[----:B------:R-:W-:Y:S02]  /*19710*/  MOV R40, R28 ;  /* 0x0000001c00287202 */ /* 0x000fe40000000f00 */
[----:B------:R-:W-:-:S02]  /*19720*/  F2FP.BF16.F32.PACK_AB R28, R105, R104 ;  /* 0x00000068691c723e */ /* 0x000fc400000010ff */
[----:B------:R-:W-:Y:S02]  /*19730*/  F2FP.BF16.F32.PACK_AB R29, R33, R32 ;  /* 0x00000020211d723e */ /* 0x000fe400000010ff */
[----:B------:R-:W-:Y:S01]  /*19740*/  F2FP.BF16.F32.PACK_AB R31, R111, R110 ;  /* 0x0000006e6f1f723e */ /* 0x000fe200000010ff */
[----:B------:R0:W-:Y:S01]  /*19750*/  STSM.16.M88.4 [R30], R8 ;  /* 0x000000081e007844 */ /* 0x0001e20000000200 */
[----:B------:R-:W-:Y:S02]  /*19760*/  MOV R39, R12 ;  /* 0x0000000c00277202 */ /* 0x000fe40000000f00 */
[----:B------:R-:W-:Y:S01]  /*19770*/  MOV R38, R14 ;  /* 0x0000000e00267202 */ /* 0x000fe20000000f00 */
[----:B------:R2:W-:Y:S01]  /*19780*/  STSM.16.M88.4 [R41], R24 ;  /* 0x0000001829007844 */ /* 0x0005e20000000200 */
        /* <DEDUP_REMOVED lines=8> */
[----:B------:R-:W-:Y:S02]  /*19810*/  F2FP.BF16.F32.PACK_AB R11, R119, R118 ;  /* 0x00000076770b723e */ /* 0x000fe400000010ff */
[----:B--2---:R-:W-:Y:S02]  /*19820*/  F2FP.BF16.F32.PACK_AB R24, R129, R128 ;  /* 0x000000808118723e */ /* 0x004fe400000010ff */
[----:B------:R-:W-:Y:S02]  /*19830*/  F2FP.BF16.F32.PACK_AB R25, R131, R130 ;  /* 0x000000828319723e */ /* 0x000fe400000010ff */
[----:B------:R-:W-:Y:S02]  /*19840*/  F2FP.BF16.F32.PACK_AB R26, R133, R132 ;  /* 0x00000084851a723e */ /* 0x000fe400000010ff */
[----:B------:R-:W-:Y:S01]  /*19850*/  F2FP.BF16.F32.PACK_AB R27, R135, R134 ;  /* 0x00000086871b723e */ /* 0x000fe200000010ff */
[----:B------:R0:W-:Y:S04]  /*19860*/  STSM.16.M88.4 [R0], R28 ;  /* 0x0000001c00007844 */ /* 0x0001e80000000200 */
[----:B------:R2:W-:Y:S04]  /*19870*/  STSM.16.M88.4 [R40], R8 ;  /* 0x0000000828007844 */ /* 0x0005e80000000200 */
[----:B------:R4:W-:Y:S04]  /*19880*/  STSM.16.M88.4 [R39], R12 ;  /* 0x0000000c27007844 */ /* 0x0009e80000000200 */
[----:B------:R1:W-:Y:S01]  /*19890*/  STSM.16.M88.4 [R38], R24 ;  /* 0x0000001826007844 */ /* 0x0003e20000000200 */
[----:B------:R-:W-:Y:S01]  /*198a0*/  BAR.SYNC.DEFER_BLOCKING 0x1, 0x180 ;  /* 0x0046000000007b1d */ /* 0x000fe20000010000 */
[----:B------:R-:W-:-:S04]  /*198b0*/  ISETP.NE.U32.AND P3, PT, RZ, UR4, PT ;  /* 0x00000004ff007c0c */ /* 0x000fc8000bf65070 */
[----:B------:R-:W-:Y:S01]  /*198c0*/  ISETP.NE.AND.EX P3, PT, RZ, UR5, PT, P3 ;  /* 0x00000005ff007c0c */ /* 0x000fe2000bf65330 */
[----:B0-----:R-:W-:Y:S02]  /*198d0*/  IMAD.MOV.U32 R0, RZ, RZ, RZ ;  /* 0x000000ffff007224 */ /* 0x001fe400078e00ff */
[----:B---3--:R-:W-:-:S10]  /*198e0*/  IMAD.WIDE R28, R42, 0x4, R36 ;  /* 0x000000042a1c7825 */ /* 0x008fd400078e0224 */
[----:B------:R-:W5:Y:S01]  /*198f0*/  @P3 LDG.E R0, desc[UR40][R28.64] ;  /* 0x000000281c003981 */ /* 0x000f62000c1e1900 */
[----:B------:R-:W-:-:S04]  /*19900*/  ISETP.NE.U32.AND P0, PT, RZ, UR6, PT ;  /* 0x00000006ff007c0c */ /* 0x000fc8000bf05070 */
[----:B------:R-:W-:-:S13]  /*19910*/  ISETP.NE.AND.EX P0, PT, RZ, UR7, PT, P0 ;  /* 0x00000007ff007c0c */ /* 0x000fda000bf05300 */
[----:B--2---:R-:W0:Y:S01]  /*19920*/  @P0 LDC.64 R8, c[0x0][0xc08] ;  /* 0x00030200ff080b82 */ /* 0x004e220000000a00 */
[----:B------:R-:W-:Y:S01]  /*19930*/  ULDC UR6, c[0x0][0xa88] ;  /* 0x0002a20000067ab9 */ /* 0x000fe20000000800 */
[----:B----4-:R-:W-:Y:S01]  /*19940*/  IMAD.MOV.U32 R14, RZ, RZ, 0x9b8 ;  /* 0x000009b8ff0e7424 */ /* 0x010fe200078e00ff */
[----:B------:R-:W-:Y:S01]  /*19950*/  ISETP.GT.AND P1, PT, R5, 0x1, PT ;  /* 0x000000010500780c */ /* 0x000fe20003f24270 */
[----:B------:R-:W-:-:S03]  /*19960*/  IMAD.U32 R31, RZ, RZ, UR6 ;  /* 0x00000006ff1f7e24 */ /* 0x000fc6000f8e00ff */
[----:B------:R-:W-:-:S04]  /*19970*/  SEL R14, R14, 0x978, P1 ;  /* 0x000009780e0e7807 */ /* 0x000fc80000800000 */
[----:B------:R2:W3:Y:S01]  /*19980*/  LDC.64 R10, c[0x0][R14+0x218] ;  /* 0x000086000e0a7b82 */ /* 0x0004e20000000a00 */
[----:B0-----:R-:W-:-:S07]  /*19990*/  @P0 IMAD.WIDE R8, R42, 0x4, R8 ;  /* 0x000000042a080825 */ /* 0x001fce00078e0208 */
[----:B------:R2:W0:Y:S01]  /*199a0*/  LDC.64 R12, c[0x0][R14+0x228] ;  /* 0x00008a000e0c7b82 */ /* 0x0004220000000a00 */
[----:B------:R4:W5:Y:S07]  /*199b0*/  @P0 LDG.E R31, desc[UR40][R8.64] ;  /* 0x00000028081f0981 */ /* 0x00096e000c1e1900 */
[----:B----4-:R2:W4:Y:S01]  /*199c0*/  LDC.64 R8, c[0x0][R14+0x220] ;  /* 0x000088000e087b82 */ /* 0x0105220000000a00 */
[----:B------:R-:W-:Y:S01]  /*199d0*/  ISETP.NE.AND P2, PT, R44, 0x1, PT ;  /* 0x000000012c00780c */ /* 0x000fe20003f45270 */
[----:B-1-3--:R-:W-:-:S12]  /*199e0*/  @P0 BRA `(.L_x_10931) ;  /* 0x0000000000100947 */ /* 0x00afd80003800000 */
[----:B------:R-:W-:Y:S05]  /*199f0*/  @!P3 BRA `(.L_x_10931) ;  /* 0x00000000000cb947 */ /* 0x000fea0003800000 */
[----:B------:R-:W3:Y:S04]  /*19a00*/  LDG.E R24, desc[UR40][R28.64] ;  /* 0x000000281c187981 */ /* 0x000ee8000c1e1900 */
[----:B-----5:R-:W3:Y:S02]  /*19a10*/  LDG.E R31, desc[UR40][R28.64+0x4] ;  /* 0x000004281c1f7981 */ /* 0x020ee4000c1e1900 */
[----:B---3--:R-:W-:-:S07]  /*19a20*/  IMAD.IADD R31, R31, 0x1, -R24 ;  /* 0x000000011f1f7824 */ /* 0x008fce00078e0a18 */
.L_x_10931:
[----:B------:R-:W3:Y:S04]  /*19a30*/  LDL R51, [R1+0x50] ;  /* 0x0000500001337983 */ /* 0x000ee80000100800 */
[----:B------:R-:W3:Y:S04]  /*19a40*/  LDL R28, [R1+0x44] ;  /* 0x00004400011c7983 */ /* 0x000ee80000100800 */
[----:B------:R-:W3:Y:S04]  /*19a50*/  LDL R52, [R1+0x1c] ;  /* 0x00001c0001347983 */ /* 0x000ee80000100800 */
[----:B------:R-:W3:Y:S01]  /*19a60*/  LDL R50, [R1+0x60] ;  /* 0x0000600001327983 */ /* 0x000ee20000100800 */
[----:B--2---:R-:W1:Y:S03]  /*19a70*/  LDC.64 R14, c[0x0][R14+0x210] ;  /* 0x000084000e0e7b82 */ /* 0x004e660000000a00 */
[----:B------:R-:W2:Y:S04]  /*19a80*/  LDL R36, [R1+0x68] ;  /* 0x0000680001247983 */ /* 0x000ea80000100800 */
[----:B------:R-:W2:Y:S01]  /*19a90*/  LDL R30, [R1+0x64] ;  /* 0x00006400011e7983 */ /* 0x000ea20000100800 */
[----:B------:R-:W-:Y:S01]  /*19aa0*/  ISETP.NE.U32.AND P0, PT, RZ, UR4, PT ;  /* 0x00000004ff007c0c */ /* 0x000fe2000bf05070 */
[----:B------:R-:W0:Y:S03]  /*19ab0*/  @P2 LDC R26, c[0x0][0xbec] ;  /* 0x0002fb00ff1a2b82 */ /* 0x000e260000000800 */
[----:B------:R-:W-:-:S02]  /*19ac0*/  ISETP.NE.AND.EX P0, PT, RZ, UR5, PT, P0 ;  /* 0x00000005ff007c0c */ /* 0x000fc4000bf05300 */
[----:B------:R-:W-:-:S03]  /*19ad0*/  SHF.R.S32.HI R5, RZ, 0x1f, R42 ;  /* 0x0000001fff057819 */ /* 0x000fc6000001142a */
[----:B------:R-:W1:Y:S01]  /*19ae0*/  @P2 LDC R39, c[0x0][0xbf0] ;  /* 0x0002fc00ff272b82 */ /* 0x000e620000000800 */
[----:B------:R-:W-:-:S07]  /*19af0*/  SEL R45, R42, RZ, !P0 ;  /* 0x000000ff2a2d7207 */ /* 0x000fce0004000000 */
[----:B------:R-:W0:Y:S01]  /*19b00*/  LDC.64 R24, c[0x0][0xba8] ;  /* 0x0002ea00ff187b82 */ /* 0x000e220000000a00 */
[----:B------:R-:W-:Y:S01]  /*19b10*/  SEL R5, R5, RZ, !P0 ;  /* 0x000000ff05057207 */ /* 0x000fe20004000000 */
[----:B----4-:R-:W-:-:S04]  /*19b20*/  IMAD R9, R9, R45, RZ ;  /* 0x0000002d09097224 */ /* 0x010fc800078e02ff */
[C---:B------:R-:W-:Y:S02]  /*19b30*/  IMAD R37, R8.reuse, R5, R9 ;  /* 0x0000000508257224 */ /* 0x040fe400078e0209 */
[----:B------:R-:W-:Y:S01]  /*19b40*/  IMAD.WIDE.U32 R8, R8, R45, RZ ;  /* 0x0000002d08087225 */ /* 0x000fe200078e00ff */
[----:B-----5:R-:W-:Y:S01]  /*19b50*/  SHF.R.S32.HI R47, RZ, 0x1f, R0 ;  /* 0x0000001fff2f7819 */ /* 0x020fe20000011400 */
[----:B0-----:R-:W0:Y:S08]  /*19b60*/  @!P1 LDC R24, c[0x0][0xb50] ;  /* 0x0002d400ff189b82 */ /* 0x001e300000000800 */
[----:B------:R-:W4:Y:S01]  /*19b70*/  @!P1 LDC R25, c[0x0][0xb54] ;  /* 0x0002d500ff199b82 */ /* 0x000f220000000800 */
[----:B------:R-:W-:-:S02]  /*19b80*/  IMAD R46, R31, R44, RZ ;  /* 0x0000002c1f2e7224 */ /* 0x000fc400078e02ff */
[-C--:B---3--:R-:W-:Y:S02]  /*19b90*/  IMAD R27, R11, R51.reuse, RZ ;  /* 0x000000330b1b7224 */ /* 0x088fe400078e02ff */
[----:B------:R-:W-:-:S04]  /*19ba0*/  IMAD.WIDE.U32 R10, R10, R51, RZ ;  /* 0x000000330a0a7225 */ /* 0x000fc800078e00ff */
[----:B------:R-:W-:Y:S01]  /*19bb0*/  IMAD.IADD R29, R28, 0x1, R52 ;  /* 0x000000011c1d7824 */ /* 0x000fe200078e0234 */
[----:B------:R-:W-:Y:S01]  /*19bc0*/  IADD3 R10, P0, P3, R8, R10, R0 ;  /* 0x0000000a080a7210 */ /* 0x000fe20007b1e000 */
[----:B------:R-:W-:Y:S02]  /*19bd0*/  IMAD.IADD R28, R11, 0x1, R27 ;  /* 0x000000010b1c7824 */ /* 0x000fe400078e021b */
[----:B------:R-:W-:Y:S01]  /*19be0*/  @P2 IMAD.HI.U32 R8, R29, R26, RZ ;  /* 0x0000001a1d082227 */ /* 0x000fe200078e00ff */
[----:B------:R-:W-:-:S03]  /*19bf0*/  SEL R5, R50, RZ, P1 ;  /* 0x000000ff32057207 */ /* 0x000fc60000800000 */
[----:B------:R-:W-:Y:S02]  /*19c00*/  IMAD.IADD R11, R9, 0x1, R37 ;  /* 0x00000001090b7824 */ /* 0x000fe400078e0225 */
[----:B------:R-:W-:Y:S01]  /*19c10*/  IMAD.MOV.U32 R9, RZ, RZ, R29 ;  /* 0x000000ffff097224 */ /* 0x000fe200078e001d */
[----:B-1----:R-:W-:Y:S01]  /*19c20*/  @P2 SHF.R.U32.HI R9, RZ, R39, R8 ;  /* 0x00000027ff092219 */ /* 0x002fe20000011608 */
[-C--:B------:R-:W-:Y:S02]  /*19c30*/  IMAD R27, R13, R5.reuse, RZ ;  /* 0x000000050d1b7224 */ /* 0x080fe400078e02ff */
[----:B------:R-:W-:-:S04]  /*19c40*/  IMAD.WIDE.U32 R12, R12, R5, RZ ;  /* 0x000000050c0c7225 */ /* 0x000fc800078e00ff */
[----:B------:R-:W-:Y:S01]  /*19c50*/  IMAD.MOV R5, RZ, RZ, -R9 ;  /* 0x000000ffff057224 */ /* 0x000fe200078e0a09 */
[----:B------:R-:W-:Y:S01]  /*19c60*/  IADD3.X R11, R11, R28, R47, P0, P3 ;  /* 0x0000001c0b0b7210 */ /* 0x000fe200007e642f */
[----:B------:R-:W-:Y:S01]  /*19c70*/  IMAD.IADD R27, R13, 0x1, R27 ;  /* 0x000000010d1b7824 */ /* 0x000fe200078e021b */
[----:B------:R-:W-:Y:S01]  /*19c80*/  IADD3 R12, P0, P3, R9, R10, R12 ;  /* 0x0000000a090c7210 */ /* 0x000fe20007b1e00c */
[----:B------:R-:W-:Y:S01]  /*19c90*/  IMAD R5, R44, R5, R29 ;  /* 0x000000052c057224 */ /* 0x000fe200078e021d */
[----:B------:R-:W-:-:S04]  /*19ca0*/  SHF.R.S32.HI R8, RZ, 0x1f, R9 ;  /* 0x0000001fff087819 */ /* 0x000fc80000011409 */
        /* <DEDUP_REMOVED lines=8> */
[----:B------:R-:W-:Y:S01]  /*19d30*/  SHFL.IDX PT, R8, R24, RZ, 0x1c1f ;  /* 0x001c1fff18087589 */ /* 0x000fe200000e0000 */
[----:B--2---:R-:W-:-:S03]  /*19d40*/  IMAD.IADD R25, R36, 0x1, R52 ;  /* 0x0000000124197824 */ /* 0x004fc600078e0234 */
[----:B------:R-:W0:Y:S04]  /*19d50*/  SHFL.IDX PT, R9, R5, RZ, 0x1c1f ;  /* 0x001c1fff05097589 */ /* 0x000e2800000e0000 */
[----:B------:R-:W-:Y:S04]  /*19d60*/  SHFL.IDX PT, R10, R24, 0x1, 0x1c1f ;  /* 0x003c1f00180a7f89 */ /* 0x000fe800000e0000 */
[----:B------:R-:W1:Y:S01]  /*19d70*/  SHFL.IDX PT, R11, R5, 0x1, 0x1c1f ;  /* 0x003c1f00050b7f89 */ /* 0x000e6200000e0000 */
        /* <DEDUP_REMOVED lines=9> */
[----:B------:R-:W-:Y:S01]  /*19e10*/  ULDC.64 UR4, c[0x0][0xaa0] ;  /* 0x0002a80000047ab9 */ /* 0x000fe20000000a00 */
        /* <DEDUP_REMOVED lines=9> */
[C---:B------:R-:W-:Y:S01]  /*19eb0*/  IADD3 R6, P5, R34.reuse, 0x7800, RZ ;  /* 0x0000780022067810 */ /* 0x040fe20007fbe0ff */
[----:B------:R-:W-:Y:S01]  /*19ec0*/  IMAD R47, R47, UR4, RZ ;  /* 0x000000042f2f7c24 */ /* 0x000fe2000f8e02ff */
[----:B------:R-:W-:Y:S02]  /*19ed0*/  IADD3 R25, P0, R34, 0x1800, RZ ;  /* 0x0000180022197810 */ /* 0x000fe40007f1e0ff */
[----:B------:R-:W-:Y:S02]  /*19ee0*/  LOP3.LUT R3, R6, 0x180, RZ, 0xc0, !PT ;  /* 0x0000018006037812 */ /* 0x000fe400078ec0ff */
[----:B------:R-:W-:Y:S01]  /*19ef0*/  IADD3 R29, P1, R34, 0x3000, RZ ;  /* 0x00003000221d7810 */ /* 0x000fe20007f3e0ff */
[----:B------:R-:W-:Y:S01]  /*19f00*/  IMAD.WIDE.U32 R12, R0, UR4, RZ ;  /* 0x00000004000c7c25 */ /* 0x000fe2000f8e00ff */
[----:B------:R-:W-:Y:S02]  /*19f10*/  SHF.R.U64 R3, R3, 0x3, RZ ;  /* 0x0000000303037819 */ /* 0x000fe400000012ff */
[----:B------:R-:W-:Y:S01]  /*19f20*/  IADD3 R33, P3, R34, 0x4800, RZ ;  /* 0x0000480022217810 */ /* 0x000fe20007f7e0ff */
[----:B------:R-:W-:Y:S01]  /*19f30*/  IMAD.X R41, RZ, RZ, R35, P5 ;  /* 0x000000ffff297224 */ /* 0x000fe200028e0623 */
[----:B------:R-:W-:-:S02]  /*19f40*/  LOP3.LUT R40, R3, R6, RZ, 0x3c, !PT ;  /* 0x0000000603287212 */ /* 0x000fc400078e3cff */
[----:B------:R-:W1:Y:S01]  /*19f50*/  @P2 LDC R3, c[0x0][0xbec] ;  /* 0x0002fb00ff032b82 */ /* 0x000e620000000800 */
[----:B------:R-:W-:Y:S01]  /*19f60*/  IADD3 R37, P4, R34, 0x6000, RZ ;  /* 0x0000600022257810 */ /* 0x000fe20007f9e0ff */
[----:B------:R-:W-:Y:S01]  /*19f70*/  IMAD R47, R0, UR5, R47 ;  /* 0x00000005002f7c24 */ /* 0x000fe2000f8e022f */
[----:B------:R-:W-:Y:S01]  /*19f80*/  LOP3.LUT R24, R25, 0x180, RZ, 0xc0, !PT ;  /* 0x0000018019187812 */ /* 0x000fe200078ec0ff */
[----:B------:R-:W-:Y:S01]  /*19f90*/  IMAD R0, R15, 0x60, R10 ;  /* 0x000000600f007824 */ /* 0x000fe200078e020a */
[----:B------:R-:W-:Y:S01]  /*19fa0*/  LOP3.LUT R28, R29, 0x180, RZ, 0xc0, !PT ;  /* 0x000001801d1c7812 */ /* 0x000fe200078ec0ff */
[----:B------:R-:W5:Y:S01]  /*19fb0*/  LD.E.128 R40, desc[UR40][R40.64] ;  /* 0x0000002828287980 */ /* 0x000f62000c101d00 */
[----:B------:R-:W-:Y:S02]  /*19fc0*/  LOP3.LUT R32, R33, 0x180, RZ, 0xc0, !PT ;  /* 0x0000018021207812 */ /* 0x000fe400078ec0ff */
[----:B------:R-:W-:Y:S02]  /*19fd0*/  LOP3.LUT R36, R37, 0x180, RZ, 0xc0, !PT ;  /* 0x0000018025247812 */ /* 0x000fe400078ec0ff */
[----:B------:R-:W-:Y:S01]  /*19fe0*/  LOP3.LUT R5, R34, 0x180, RZ, 0xc0, !PT ;  /* 0x0000018022057812 */ /* 0x000fe200078ec0ff */
[----:B------:R-:W-:Y:S01]  /*19ff0*/  IMAD.IADD R13, R13, 0x1, R47 ;  /* 0x000000010d0d7824 */ /* 0x000fe200078e022f */
[----:B------:R-:W-:Y:S01]  /*1a000*/  SHF.R.U64 R24, R24, 0x3, RZ ;  /* 0x0000000318187819 */ /* 0x000fe200000012ff */
[----:B------:R-:W-:Y:S01]  /*1a010*/  ULDC.64 UR4, c[0x0][0xae8] ;  /* 0x0002ba0000047ab9 */ /* 0x000fe20000000a00 */
[----:B------:R-:W-:Y:S01]  /*1a020*/  SHF.R.U64 R28, R28, 0x3, RZ ;  /* 0x000000031c1c7819 */ /* 0x000fe200000012ff */
[----:B------:R-:W-:Y:S01]  /*1a030*/  IMAD.IADD R14, R52, 0x1, R0 ;  /* 0x00000001340e7824 */ /* 0x000fe200078e0200 */
[----:B------:R-:W-:-:S02]  /*1a040*/  SHF.R.U64 R32, R32, 0x3, RZ ;  /* 0x0000000320207819 */ /* 0x000fc400000012ff */
[----:B------:R-:W-:Y:S02]  /*1a050*/  SHF.R.U64 R36, R36, 0x3, RZ ;  /* 0x0000000324247819 */ /* 0x000fe400000012ff */
[----:B------:R-:W-:Y:S01]  /*1a060*/  SHF.R.U64 R5, R5, 0x3, RZ ;  /* 0x0000000305057819 */ /* 0x000fe200000012ff */
[----:B------:R-:W-:Y:S01]  /*1a070*/  IMAD.WIDE.U32 R12, R51, UR4, R12 ;  /* 0x00000004330c7c25 */ /* 0x000fe2000f8e000c */
[----:B------:R-:W-:Y:S02]  /*1a080*/  LOP3.LUT R24, R24, R25, RZ, 0x3c, !PT ;  /* 0x0000001918187212 */ /* 0x000fe400078e3cff */
[----:B------:R-:W-:Y:S01]  /*1a090*/  LOP3.LUT R28, R28, R29, RZ, 0x3c, !PT ;  /* 0x0000001d1c1c7212 */ /* 0x000fe200078e3cff */
[----:B-1----:R-:W-:Y:S01]  /*1a0a0*/  @P2 IMAD.HI.U32 R0, R14, R3, RZ ;  /* 0x000000030e002227 */ /* 0x002fe200078e00ff */
[----:B------:R-:W-:Y:S02]  /*1a0b0*/  LOP3.LUT R32, R32, R33, RZ, 0x3c, !PT ;  /* 0x0000002120207212 */ /* 0x000fe400078e3cff */
[----:B------:R-:W-:Y:S01]  /*1a0c0*/  LOP3.LUT R36, R36, R37, RZ, 0x3c, !PT ;  /* 0x0000002524247212 */ /* 0x000fe200078e3cff */
[--C-:B------:R-:W-:Y:S01]  /*1a0d0*/  IMAD.X R25, RZ, RZ, R35.reuse, P0 ;  /* 0x000000ffff197224 */ /* 0x100fe200000e0623 */
[----:B------:R-:W-:Y:S01]  /*1a0e0*/  LOP3.LUT R4, R5, R34, RZ, 0x3c, !PT ;  /* 0x0000002205047212 */ /* 0x000fe200078e3cff */
[----:B------:R-:W-:Y:S01]  /*1a0f0*/  IMAD.X R29, RZ, RZ, R35, P1 ;  /* 0x000000ffff1d7224 */ /* 0x000fe200008e0623 */
[----:B------:R-:W-:Y:S01]  /*1a100*/  SHF.R.S32.HI R8, RZ, 0x1f, R45 ;  /* 0x0000001fff087819 */ /* 0x000fe2000001142d */
[----:B------:R-:W-:-:S02]  /*1a110*/  IMAD.X R33, RZ, RZ, R35, P3 ;  /* 0x000000ffff217224 */ /* 0x000fc400018e0623 */
[--C-:B------:R-:W-:Y:S01]  /*1a120*/  IMAD.X R37, RZ, RZ, R35.reuse, P4 ;  /* 0x000000ffff257224 */ /* 0x100fe200020e0623 */
[----:B------:R-:W5:Y:S01]  /*1a130*/  LD.E.128 R24, desc[UR40][R24.64] ;  /* 0x0000002818187980 */ /* 0x000f62000c101d00 */
[----:B------:R-:W-:Y:S02]  /*1a140*/  IMAD.MOV.U32 R5, RZ, RZ, R35 ;  /* 0x000000ffff057224 */ /* 0x000fe400078e0023 */
[----:B------:R-:W-:Y:S01]  /*1a150*/  IMAD R13, R51, UR5, R13 ;  /* 0x00000005330d7c24 */ /* 0x000fe2000f8e020d */
[----:B------:R-:W-:Y:S01]  /*1a160*/  ULDC.64 UR4, c[0x0][0xaf0] ;  /* 0x0002bc0000047ab9 */ /* 0x000fe20000000a00 */
[----:B------:R-:W-:Y:S01]  /*1a170*/  IMAD.MOV.U32 R3, RZ, RZ, R14 ;  /* 0x000000ffff037224 */ /* 0x000fe200078e000e */
[----:B0-----:R-:W-:Y:S01]  /*1a180*/  @P2 SHF.R.U32.HI R3, RZ, R11, R0 ;  /* 0x0000000bff032219 */ /* 0x001fe20000011600 */
[----:B------:R-:W-:Y:S01]  /*1a190*/  IMAD R8, R8, UR4, RZ ;  /* 0x0000000408087c24 */ /* 0x000fe2000f8e02ff */
[----:B------:R-:W5:Y:S01]  /*1a1a0*/  LD.E.128 R4, desc[UR40][R4.64] ;  /* 0x0000002804047980 */ /* 0x000f62000c101d00 */
[----:B------:R-:W-:Y:S01]  /*1a1b0*/  IMAD.WIDE.U32 R12, R45, UR4, R12 ;  /* 0x000000042d0c7c25 */ /* 0x000fe2000f8e000c */
[----:B------:R-:W-:-:S02]  /*1a1c0*/  SHF.R.S32.HI R0, RZ, 0x1f, R3 ;  /* 0x0000001fff007819 */ /* 0x000fc40000011403 */
[----:B------:R-:W5:Y:S01]  /*1a1d0*/  LD.E.128 R28, desc[UR40][R28.64] ;  /* 0x000000281c1c7980 */ /* 0x000f62000c101d00 */
[----:B------:R-:W-:Y:S01]  /*1a1e0*/  IMAD R11, R45, UR5, R8 ;  /* 0x000000052d0b7c24 */ /* 0x000fe2000f8e0208 */
[----:B------:R-:W-:Y:S02]  /*1a1f0*/  ULDC.64 UR4, c[0x0][0xae0] ;  /* 0x0002b80000047ab9 */ /* 0x000fe40000000a00 */
[----:B------:R-:W5:Y:S01]  /*1a200*/  LD.E.128 R32, desc[UR40][R32.64] ;  /* 0x0000002820207980 */ /* 0x000f62000c101d00 */
[----:B------:R-:W-:-:S03]  /*1a210*/  IMAD.MOV R15, RZ, RZ, -R3 ;  /* 0x000000ffff0f7224 */ /* 0x000fc600078e0a03 */
[----:B------:R-:W5:Y:S01]  /*1a220*/  LD.E.128 R36, desc[UR40][R36.64] ;  /* 0x0000002824247980 */ /* 0x000f62000c101d00 */
        /* <DEDUP_REMOVED lines=8> */
[----:B------:R-:W-:Y:S02]  /*1a2b0*/  IMAD R11, R44, R15, R14 ;  /* 0x0000000f2c0b7224 */ /* 0x000fe400078e020e */
[----:B------:R-:W-:-:S04]  /*1a2c0*/  IMAD.WIDE.U32 R12, R3, UR4, R12 ;  /* 0x00000004030c7c25 */ /* 0x000fc8000f8e000c */
[----:B------:R-:W-:Y:S01]  /*1a2d0*/  IMAD R15, R3, UR5, R0 ;  /* 0x00000005030f7c24 */ /* 0x000fe2000f8e0200 */
[----:B------:R-:W-:Y:S01]  /*1a2e0*/  SHF.R.S32.HI R3, RZ, 0x1f, R11 ;  /* 0x0000001fff037819 */ /* 0x000fe2000001140b */
        /* <DEDUP_REMOVED lines=20> */
.L_x_11161:
[----:B------:R-:W-:Y:S01]  /*1a430*/  IMAD.IADD R45, R10, 0x1, R52 ;  /* 0x000000010a2d7824 */ /* 0x000fe200078e0234 */
        /* <DEDUP_REMOVED lines=9> */
[C---:B------:R-:W-:Y:S01]  /*1a4d0*/  @!P2 LEA R20, P4, R44.reuse, R14, 0x1 ;  /* 0x0000000e2c14a211 */ /* 0x040fe200078808ff */
[----:B------:R-:W-:Y:S01]  /*1a4e0*/  @!P0 IMAD.WIDE R10, R9, 0x2, R14 ;  /* 0x00000002090a8825 */ /* 0x000fe200078e020e */
[-C--:B------:R-:W-:Y:S02]  /*1a4f0*/  @!P1 LEA.HI.X R13, R47, R3.reuse, R48, 0x1, P3 ;  /* 0x000000032f0d9211 */ /* 0x080fe400018f0c30 */
[----:B------:R-:W-:Y:S02]  /*1a500*/  @!P2 LEA.HI.X R21, R44, R3, R49, 0x1, P4 ;  /* 0x000000032c15a211 */ /* 0x000fe400020f0c31 */
[----:B-----5:R3:W-:Y:S04]  /*1a510*/  @!P0 ST.E.128 desc[UR40][R10.64], R4 ;  /* 0x000000040a008985 */ /* 0x0207e8000c101d28 */
[----:B------:R3:W-:Y:S04]  /*1a520*/  @!P1 ST.E.128 desc[UR40][R12.64], R28 ;  /* 0x0000001c0c009985 */ /* 0x0007e8000c101d28 */
[----:B------:R3:W-:Y:S02]  /*1a530*/  @!P2 ST.E.128 desc[UR40][R20.64], R36 ;  /* 0x000000241400a985 */ /* 0x0007e4000c101d28 */
.L_x_10935:
[----:B------:R-:W-:Y:S05]  /*1a540*/  BSYNC B1 ;  /* 0x0000000000017941 */ /* 0x000fea0003800000 */
.L_x_10934:
[----:B------:R-:W-:-:S03]  /*1a550*/  UMOV UR4, 0xffffffff ;  /* 0xffffffff00047882 */ /* 0x000fc60000000000 */
[----:B------:R-:W-:Y:S05]  /*1a560*/  BRA.DIV UR4, `(.L_x_10936) ;  /* 0x000000b204c87947 */ /* 0x000fea000b800000 */
[----:B-1----:R1:W4:Y:S04]  /*1a570*/  SHFL.IDX PT, R3, R8, 0x1, 0x1c1f ;  /* 0x003c1f0008037f89 */ /* 0x00232800000e0000 */
[----:B--2---:R1:W2:Y:S02]  /*1a580*/  SHFL.IDX PT, R14, R0, 0x1, 0x1c1f ;  /* 0x003c1f00000e7f89 */ /* 0x0042a400000e0000 */
.L_x_11165:
[----:B---3-5:R-:W-:-:S05]  /*1a590*/  VIADD R5, R45, 0x60 ;  /* 0x000000602d057836 */ /* 0x028fca0000000000 */
[----:B------:R-:W-:-:S13]  /*1a5a0*/  ISETP.GE.AND P0, PT, R5, R46, PT ;  /* 0x0000002e0500720c */ /* 0x000fda0003f06270 */
[----:B------:R-:W-:Y:S05]  /*1a5b0*/  @P0 BRA `(.L_x_10937) ;  /* 0x0000001800740947 */ /* 0x000fea0003800000 */
[----:B------:R-:W-:Y:S02]  /*1a5c0*/  ULDC UR4, c[0x0][0xac8] ;  /* 0x0002b20000047ab9 */ /* 0x000fe40000000800 */
[----:B------:R-:W-:Y:S02]  /*1a5d0*/  ISETP.GE.AND P1, PT, R9, UR4, PT ;  /* 0x0000000409007c0c */ /* 0x000fe4000bf26270 */
[----:B------:R-:W-:-:S11]  /*1a5e0*/  ISETP.GE.AND P2, PT, R47, UR4, PT ;  /* 0x000000042f007c0c */ /* 0x000fd6000bf46270 */
[----:B----4-:R-:W-:Y:S02]  /*1a5f0*/  @!P1 IMAD.MOV.U32 R15, RZ, RZ, R3 ;  /* 0x000000ffff0f9224 */ /* 0x010fe400078e0003 */
[----:B--2---:R-:W-:Y:S01]  /*1a600*/  @!P2 LEA R6, P0, R47, R14, 0x1 ;  /* 0x0000000e2f06a211 */ /* 0x004fe200078008ff */
[----:B------:R-:W-:-:S03]  /*1a610*/  @!P1 IMAD.WIDE R4, R9, 0x2, R14 ;  /* 0x0000000209049825 */ /* 0x000fc600078e020e */
        /* <DEDUP_REMOVED lines=9> */
.L_x_10932:
        /* <DEDUP_REMOVED lines=46> */
.L_x_11168:
[----:B------:R-:W-:Y:S01]  /*1a990*/  ISETP.GE.AND P0, PT, R25, R46, PT ;  /* 0x0000002e1900720c */ /* 0x000fe20003f06270 */
[----:B------:R-:W-:-:S12]  /*1a9a0*/  BSSY B1, `(.L_x_10939) ;  /* 0x0000051000017945 */ /* 0x000fd80003800000 */
[----:B------:R-:W-:Y:S05]  /*1a9b0*/  @P0 BRA `(.L_x_10940) ;  /* 0x00000004003c0947 */ /* 0x000fea0003800000 */
[----:B------:R-:W-:Y:S01]  /*1a9c0*/  ULDC UR4, c[0x0][0xac8] ;  /* 0x0002b20000047ab9 */ /* 0x000fe20000000800 */
[C---:B------:R-:W-:Y:S01]  /*1a9d0*/  VIADD R15, R137.reuse, 0x8 ;  /* 0x00000008890f7836 */ /* 0x040fe20000000000 */
[C---:B------:R-:W-:Y:S01]  /*1a9e0*/  ISETP.GE.AND P0, PT, R137.reuse, UR4, PT ;  /* 0x0000000489007c0c */ /* 0x040fe2000bf06270 */
[C---:B------:R-:W-:Y:S01]  /*1a9f0*/  VIADD R12, R137.reuse, 0x10 ;  /* 0x00000010890c7836 */ /* 0x040fe20000000000 */
[----:B------:R-:W-:Y:S01]  /*1aa00*/  SHF.R.S32.HI R8, RZ, 0x1f, R137 ;  /* 0x0000001fff087819 */ /* 0x000fe20000011489 */
[----:B------:R-:W-:Y:S01]  /*1aa10*/  VIADD R28, R137, 0x20 ;  /* 0x00000020891c7836 */ /* 0x000fe20000000000 */
[----:B------:R-:W-:Y:S01]  /*1aa20*/  ISETP.GE.AND P1, PT, R15, UR4, PT ;  /* 0x000000040f007c0c */ /* 0x000fe2000bf26270 */
[C---:B------:R-:W-:Y:S01]  /*1aa30*/  VIADD R24, R137.reuse, 0x8 ;  /* 0x0000000889187836 */ /* 0x040fe20000000000 */
[----:B------:R-:W-:Y:S01]  /*1aa40*/  ISETP.GE.AND P4, PT, R12, UR4, PT ;  /* 0x000000040c007c0c */ /* 0x000fe2000bf86270 */
[C---:B------:R-:W-:Y:S02]  /*1aa50*/  VIADD R13, R137.reuse, 0x10 ;  /* 0x00000010890d7836 */ /* 0x040fe40000000000 */
[C---:B------:R-:W-:Y:S01]  /*1aa60*/  VIADD R30, R137.reuse, 0x18 ;  /* 0x00000018891e7836 */ /* 0x040fe20000000000 */
[----:B------:R-:W-:Y:S01]  /*1aa70*/  SHF.R.S32.HI R24, RZ, 0x1f, R24 ;  /* 0x0000001fff187819 */ /* 0x000fe20000011418 */
[C---:B------:R-:W-:Y:S01]  /*1aa80*/  VIADD R29, R137.reuse, 0x28 ;  /* 0x00000028891d7836 */ /* 0x040fe20000000000 */
[----:B------:R-:W-:Y:S01]  /*1aa90*/  SHF.R.S32.HI R13, RZ, 0x1f, R13 ;  /* 0x0000001fff0d7819 */ /* 0x000fe2000001140d */
[C---:B------:R-:W-:Y:S01]  /*1aaa0*/  VIADD R31, R137.reuse, 0x20 ;  /* 0x00000020891f7836 */ /* 0x040fe20000000000 */
[C---:B--2---:R-:W-:Y:S01]  /*1aab0*/  @!P0 LEA R4, P2, R137.reuse, R14, 0x2 ;  /* 0x0000000e89048211 */ /* 0x044fe200078410ff */
[----:B------:R-:W-:Y:S01]  /*1aac0*/  VIADD R34, R137, 0x18 ;  /* 0x0000001889227836 */ /* 0x000fe20000000000 */
[----:B------:R-:W-:-:S02]  /*1aad0*/  ISETP.GE.AND P3, PT, R30, UR4, PT ;  /* 0x000000041e007c0c */ /* 0x000fc4000bf66270 */
[----:B-1----:R-:W-:Y:S02]  /*1aae0*/  @!P0 LEA.HI.X R5, R137, R0, R8, 0x2, P2 ;  /* 0x0000000089058211 */ /* 0x002fe400010f1408 */
[CC--:B------:R-:W-:Y:S02]  /*1aaf0*/  @!P1 LEA R8, P2, R15.reuse, R14.reuse, 0x2 ;  /* 0x0000000e0f089211 */ /* 0x0c0fe400078410ff */
[----:B------:R-:W-:Y:S01]  /*1ab00*/  @!P4 LEA R10, P5, R12, R14, 0x2 ;  /* 0x0000000e0c0ac211 */ /* 0x000fe200078a10ff */
[----:B------:R1:W-:Y:S01]  /*1ab10*/  @!P0 ST.E.64 desc[UR40][R4.64], R6 ;  /* 0x0000000604008985 */ /* 0x0003e2000c101b28 */
[----:B------:R-:W-:Y:S02]  /*1ab20*/  ISETP.GE.AND P0, PT, R28, UR4, PT ;  /* 0x000000041c007c0c */ /* 0x000fe4000bf06270 */
[-C--:B------:R-:W-:Y:S01]  /*1ab30*/  @!P1 LEA.HI.X R9, R15, R0.reuse, R24, 0x2, P2 ;  /* 0x000000000f099211 */ /* 0x080fe200010f1418 */
[----:B------:R-:W-:Y:S01]  /*1ab40*/  VIADD R15, R137, 0x30 ;  /* 0x00000030890f7836 */ /* 0x000fe20000000000 */
[----:B------:R-:W-:-:S02]  /*1ab50*/  @!P4 LEA.HI.X R11, R12, R0, R13, 0x2, P5 ;  /* 0x000000000c0bc211 */ /* 0x000fc400028f140d */
[----:B------:R-:W-:Y:S01]  /*1ab60*/  ISETP.GE.AND P2, PT, R29, UR4, PT ;  /* 0x000000041d007c0c */ /* 0x000fe2000bf46270 */
[----:B------:R2:W-:Y:S01]  /*1ab70*/  @!P1 ST.E.64 desc[UR40][R8.64], R92 ;  /* 0x0000005c08009985 */ /* 0x0005e2000c101b28 */
[----:B------:R-:W-:Y:S02]  /*1ab80*/  SHF.R.S32.HI R31, RZ, 0x1f, R31 ;  /* 0x0000001fff1f7819 */ /* 0x000fe4000001141f */
[-C--:B------:R-:W-:Y:S01]  /*1ab90*/  @!P3 LEA R12, P5, R30, R14.reuse, 0x2 ;  /* 0x0000000e1e0cb211 */ /* 0x080fe200078a10ff */
[----:B------:R-:W-:Y:S01]  /*1aba0*/  @!P4 ST.E.64 desc[UR40][R10.64], R96 ;  /* 0x000000600a00c985 */ /* 0x000fe2000c101b28 */
[----:B------:R-:W-:Y:S02]  /*1abb0*/  SHF.R.S32.HI R34, RZ, 0x1f, R34 ;  /* 0x0000001fff227819 */ /* 0x000fe40000011422 */
[----:B------:R-:W-:Y:S02]  /*1abc0*/  @!P0 LEA R24, P4, R28, R14, 0x2 ;  /* 0x0000000e1c188211 */ /* 0x000fe400078810ff */
[----:B------:R-:W-:-:S02]  /*1abd0*/  ISETP.GE.AND P1, PT, R15, UR4, PT ;  /* 0x000000040f007c0c */ /* 0x000fc4000bf26270 */
[-C--:B------:R-:W-:Y:S01]  /*1abe0*/  @!P0 LEA.HI.X R25, R28, R0.reuse, R31, 0x2, P4 ;  /* 0x000000001c198211 */ /* 0x080fe200020f141f */
[C---:B------:R-:W-:Y:S01]  /*1abf0*/  VIADD R31, R137.reuse, 0x28 ;  /* 0x00000028891f7836 */ /* 0x040fe20000000000 */
[----:B------:R-:W-:Y:S01]  /*1ac00*/  @!P3 LEA.HI.X R13, R30, R0, R34, 0x2, P5 ;  /* 0x000000001e0db211 */ /* 0x000fe200028f1422 */
[----:B------:R-:W-:Y:S01]  /*1ac10*/  VIADD R30, R137, 0x38 ;  /* 0x00000038891e7836 */ /* 0x000fe20000000000 */
[----:B-1----:R-:W-:Y:S01]  /*1ac20*/  @!P2 LEA R4, P5, R29, R14, 0x2 ;  /* 0x0000000e1d04a211 */ /* 0x002fe200078a10ff */
[C---:B------:R-:W-:Y:S01]  /*1ac30*/  VIADD R28, R137.reuse, 0x40 ;  /* 0x00000040891c7836 */ /* 0x040fe20000000000 */
[----:B------:R-:W-:Y:S01]  /*1ac40*/  SHF.R.S32.HI R31, RZ, 0x1f, R31 ;  /* 0x0000001fff1f7819 */ /* 0x000fe2000001141f */
[----:B------:R1:W-:Y:S01]  /*1ac50*/  @!P3 ST.E.64 desc[UR40][R12.64], R100 ;  /* 0x000000640c00b985 */ /* 0x0003e2000c101b28 */
[----:B------:R-:W-:Y:S01]  /*1ac60*/  ISETP.GE.AND P3, PT, R30, UR4, PT ;  /* 0x000000041e007c0c */ /* 0x000fe2000bf66270 */
[----:B--2---:R-:W-:Y:S01]  /*1ac70*/  VIADD R9, R137, 0x48 ;  /* 0x0000004889097836 */ /* 0x004fe20000000000 */
[----:B------:R-:W-:Y:S01]  /*1ac80*/  @!P2 LEA.HI.X R5, R29, R0, R31, 0x2, P5 ;  /* 0x000000001d05a211 */ /* 0x000fe200028f141f */
[----:B------:R-:W-:Y:S01]  /*1ac90*/  VIADD R29, R137, 0x30 ;  /* 0x00000030891d7836 */ /* 0x000fe20000000000 */
[----:B------:R-:W-:Y:S01]  /*1aca0*/  @!P0 ST.E.64 desc[UR40][R24.64], R104 ;  /* 0x0000006818008985 */ /* 0x000fe2000c101b28 */
[----:B------:R-:W-:Y:S01]  /*1acb0*/  @!P1 LEA R6, P4, R15, R14, 0x2 ;  /* 0x0000000e0f069211 */ /* 0x000fe200078810ff */
[----:B------:R-:W-:Y:S01]  /*1acc0*/  VIADD R31, R137, 0x38 ;  /* 0x00000038891f7836 */ /* 0x000fe20000000000 */
[----:B------:R-:W-:Y:S01]  /*1acd0*/  ISETP.GE.AND P0, PT, R28, UR4, PT ;  /* 0x000000041c007c0c */ /* 0x000fe2000bf06270 */
[----:B------:R2:W-:Y:S01]  /*1ace0*/  @!P2 ST.E.64 desc[UR40][R4.64], R108 ;  /* 0x0000006c0400a985 */ /* 0x0005e2000c101b28 */
[----:B------:R-:W-:-:S02]  /*1acf0*/  SHF.R.S32.HI R29, RZ, 0x1f, R29 ;  /* 0x0000001fff1d7819 */ /* 0x000fc4000001141d */
[----:B------:R-:W-:Y:S02]  /*1ad00*/  ISETP.GE.AND P2, PT, R9, UR4, PT ;  /* 0x0000000409007c0c */ /* 0x000fe4000bf46270 */
[----:B------:R-:W-:Y:S01]  /*1ad10*/  @!P1 LEA.HI.X R7, R15, R0, R29, 0x2, P4 ;  /* 0x000000000f079211 */ /* 0x000fe200020f141d */
[C---:B------:R-:W-:Y:S01]  /*1ad20*/  VIADD R15, R137.reuse, 0x50 ;  /* 0x00000050890f7836 */ /* 0x040fe20000000000 */
[----:B-1----:R-:W-:Y:S01]  /*1ad30*/  @!P3 LEA R12, P5, R30, R14, 0x2 ;  /* 0x0000000e1e0cb211 */ /* 0x002fe200078a10ff */
[----:B------:R-:W-:Y:S01]  /*1ad40*/  VIADD R29, R137, 0x58 ;  /* 0x00000058891d7836 */ /* 0x000fe20000000000 */
[----:B------:R-:W-:Y:S01]  /*1ad50*/  SHF.R.S32.HI R31, RZ, 0x1f, R31 ;  /* 0x0000001fff1f7819 */ /* 0x000fe2000001141f */
[----:B------:R1:W-:Y:S01]  /*1ad60*/  @!P1 ST.E.64 desc[UR40][R6.64], R20 ;  /* 0x0000001406009985 */ /* 0x0003e2000c101b28 */
[----:B------:R-:W-:Y:S02]  /*1ad70*/  ISETP.GE.AND P1, PT, R15, UR4, PT ;  /* 0x000000040f007c0c */ /* 0x000fe4000bf26270 */
[----:B------:R-:W-:-:S02]  /*1ad80*/  SHF.R.S32.HI R11, RZ, 0x1f, R28 ;  /* 0x0000001fff0b7819 */ /* 0x000fc4000001141c */
[----:B------:R-:W-:Y:S02]  /*1ad90*/  @!P0 LEA R10, P4, R28, R14, 0x2 ;  /* 0x0000000e1c0a8211 */ /* 0x000fe400078810ff */
[-C--:B------:R-:W-:Y:S02]  /*1ada0*/  @!P3 LEA.HI.X R13, R30, R0.reuse, R31, 0x2, P5 ;  /* 0x000000001e0db211 */ /* 0x080fe400028f141f */
[----:B------:R-:W-:Y:S02]  /*1adb0*/  ISETP.GE.AND P5, PT, R29, UR4, PT ;  /* 0x000000041d007c0c */ /* 0x000fe4000bfa6270 */
[----:B------:R-:W-:Y:S01]  /*1adc0*/  @!P0 LEA.HI.X R11, R28, R0, R11, 0x2, P4 ;  /* 0x000000001c0b8211 */ /* 0x000fe200020f140b */
[----:B------:R3:W-:Y:S01]  /*1add0*/  @!P3 ST.E.64 desc[UR40][R12.64], R116 ;  /* 0x000000740c00b985 */ /* 0x0007e2000c101b28 */
[----:B--2---:R-:W-:Y:S02]  /*1ade0*/  SHF.R.S32.HI R4, RZ, 0x1f, R9 ;  /* 0x0000001fff047819 */ /* 0x004fe40000011409 */
[----:B------:R-:W-:Y:S01]  /*1adf0*/  @!P2 LEA R8, P4, R9, R14, 0x2 ;  /* 0x0000000e0908a211 */ /* 0x000fe200078810ff */
[----:B------:R3:W-:Y:S01]  /*1ae00*/  @!P0 ST.E.64 desc[UR40][R10.64], R120 ;  /* 0x000000780a008985 */ /* 0x0007e2000c101b28 */
[----:B------:R-:W-:-:S02]  /*1ae10*/  SHF.R.S32.HI R5, RZ, 0x1f, R15 ;  /* 0x0000001fff057819 */ /* 0x000fc4000001140f */
[----:B------:R-:W-:Y:S02]  /*1ae20*/  @!P2 LEA.HI.X R9, R9, R0, R4, 0x2, P4 ;  /* 0x000000000909a211 */ /* 0x000fe400020f1404 */
[C---:B------:R-:W-:Y:S02]  /*1ae30*/  @!P1 LEA R4, P4, R15.reuse, R14, 0x2 ;  /* 0x0000000e0f049211 */ /* 0x040fe400078810ff */
[----:B-1----:R-:W-:Y:S01]  /*1ae40*/  SHF.R.S32.HI R6, RZ, 0x1f, R29 ;  /* 0x0000001fff067819 */ /* 0x002fe2000001141d */
[----:B------:R3:W-:Y:S01]  /*1ae50*/  @!P2 ST.E.64 desc[UR40][R8.64], R124 ;  /* 0x0000007c0800a985 */ /* 0x0007e2000c101b28 */
[----:B------:R-:W-:Y:S02]  /*1ae60*/  @!P1 LEA.HI.X R5, R15, R0, R5, 0x2, P4 ;  /* 0x000000000f059211 */ /* 0x000fe400020f1405 */
[----:B------:R-:W-:-:S03]  /*1ae70*/  @!P5 LEA R14, P4, R29, R14, 0x2 ;  /* 0x0000000e1d0ed211 */ /* 0x000fc600078810ff */
[----:B------:R3:W-:Y:S01]  /*1ae80*/  @!P1 ST.E.64 desc[UR40][R4.64], R128 ;  /* 0x0000008004009985 */ /* 0x0007e2000c101b28 */
[----:B------:R-:W-:-:S05]  /*1ae90*/  @!P5 LEA.HI.X R15, R29, R0, R6, 0x2, P4 ;  /* 0x000000001d0fd211 */ /* 0x000fca00020f1406 */
[----:B------:R3:W-:Y:S04]  /*1aea0*/  @!P5 ST.E.64 desc[UR40][R14.64], R132 ;  /* 0x000000840e00d985 */ /* 0x0007e8000c101b28 */
.L_x_10940:
[----:B------:R-:W-:Y:S05]  /*1aeb0*/  BSYNC B1 ;  /* 0x0000000000017941 */ /* 0x000fea0003800000 */
.L_x_10939:
[----:B------:R-:W-:-:S03]  /*1aec0*/  UMOV UR4, 0xffffffff ;  /* 0xffffffff00047882 */ /* 0x000fc60000000000 */
[----:B------:R-:W-:Y:S05]  /*1aed0*/  BRA.DIV UR4, `(.L_x_10941) ;  /* 0x000000aa04e87947 */ /* 0x000fea000b800000 */
[----:B-1----:R1:W4:Y:S04]  /*1aee0*/  SHFL.IDX PT, R0, R26, 0x1, 0x1c1f ;  /* 0x003c1f001a007f89 */ /* 0x00232800000e0000 */
[----:B--23--:R1:W2:Y:S02]  /*1aef0*/  SHFL.IDX PT, R14, R3, 0x1, 0x1c1f ;  /* 0x003c1f00030e7f89 */ /* 0x00c2a400000e0000 */
.L_x_11172:
[----:B------:R-:W-:-:S13]  /*1af00*/  ISETP.GE.AND P0, PT, R27, R46, PT ;  /* 0x0000002e1b00720c */ /* 0x000fda0003f06270 */
[----:B------:R-:W-:Y:S05]  /*1af10*/  @P0 BRA `(.L_x_10937) ;  /* 0x00000010001c0947 */ /* 0x000fea0003800000 */
[C---:B------:R-:W-:Y:S01]  /*1af20*/  VIADD R11, R137.reuse, 0x8 ;  /* 0x00000008890b7836 */ /* 0x040fe20000000000 */
[----:B------:R-:W-:Y:S01]  /*1af30*/  ULDC UR4, c[0x0][0xac8] ;  /* 0x0002b20000047ab9 */ /* 0x000fe20000000800 */
[C---:B------:R-:W-:Y:S01]  /*1af40*/  VIADD R10, R137.reuse, 0x10 ;  /* 0x00000010890a7836 */ /* 0x040fe20000000000 */
[C---:B------:R-:W-:Y:S01]  /*1af50*/  ISETP.GE.AND P5, PT, R137.reuse, UR4, PT ;  /* 0x0000000489007c0c */ /* 0x040fe2000bfa6270 */
[----:B------:R-:W-:Y:S01]  /*1af60*/  VIADD R13, R137, 0x8 ;  /* 0x00000008890d7836 */ /* 0x000fe20000000000 */
[----:B------:R-:W-:Y:S01]  /*1af70*/  ISETP.GE.AND P3, PT, R11, UR4, PT ;  /* 0x000000040b007c0c */ /* 0x000fe2000bf66270 */
[C---:B------:R-:W-:Y:S01]  /*1af80*/  VIADD R12, R137.reuse, 0x18 ;  /* 0x00000018890c7836 */ /* 0x040fe20000000000 */
[----:B------:R-:W-:Y:S01]  /*1af90*/  ISETP.GE.AND P4, PT, R10, UR4, PT ;  /* 0x000000040a007c0c */ /* 0x000fe2000bf86270 */
[C---:B------:R-:W-:Y:S01]  /*1afa0*/  VIADD R21, R137.reuse, 0x20 ;  /* 0x0000002089157836 */ /* 0x040fe20000000000 */
[----:B01----:R-:W-:Y:S01]  /*1afb0*/  SHF.R.S32.HI R3, RZ, 0x1f, R137 ;  /* 0x0000001fff037819 */ /* 0x003fe20000011489 */
[C---:B------:R-:W-:Y:S01]  /*1afc0*/  VIADD R26, R137.reuse, 0x30 ;  /* 0x00000030891a7836 */ /* 0x040fe20000000000 */
[----:B------:R-:W-:Y:S01]  /*1afd0*/  SHF.R.S32.HI R13, RZ, 0x1f, R13 ;  /* 0x0000001fff0d7819 */ /* 0x000fe2000001140d */
[C---:B------:R-:W-:Y:S01]  /*1afe0*/  VIADD R24, R137.reuse, 0x38 ;  /* 0x0000003889187836 */ /* 0x040fe20000000000 */
[----:B------:R-:W-:Y:S01]  /*1aff0*/  ISETP.GE.AND P2, PT, R12, UR4, PT ;  /* 0x000000040c007c0c */ /* 0x000fe2000bf46270 */
[----:B------:R-:W-:-:S02]  /*1b000*/  VIADD R15, R137, 0x28 ;  /* 0x00000028890f7836 */ /* 0x000fc40000000000 */
[CC--:B--2---:R-:W-:Y:S01]  /*1b010*/  @!P5 LEA R4, P0, R137.reuse, R14.reuse, 0x2 ;  /* 0x0000000e8904d211 */ /* 0x0c4fe200078010ff */
[----:B------:R-:W-:Y:S01]  /*1b020*/  VIADD R25, R137, 0x20 ;  /* 0x0000002089197836 */ /* 0x000fe20000000000 */
[----:B------:R-:W-:Y:S01]  /*1b030*/  @!P3 LEA R6, P1, R11, R14, 0x2 ;  /* 0x0000000e0b06b211 */ /* 0x000fe200078210ff */
[C---:B------:R-:W-:Y:S01]  /*1b040*/  VIADD R20, R137.reuse, 0x40 ;  /* 0x0000004089147836 */ /* 0x040fe20000000000 */
[CC--:B----4-:R-:W-:Y:S01]  /*1b050*/  @!P5 LEA.HI.X R5, R137.reuse, R0.reuse, R3, 0x2, P0 ;  /* 0x000000008905d211 */ /* 0x0d0fe200000f1403 */
[----:B------:R-:W-:Y:S01]  /*1b060*/  VIADD R3, R137, 0x28 ;  /* 0x0000002889037836 */ /* 0x000fe20000000000 */
[----:B------:R-:W-:Y:S01]  /*1b070*/  @!P3 LEA.HI.X R7, R11, R0, R13, 0x2, P1 ;  /* 0x000000000b07b211 */ /* 0x000fe200008f140d */
[----:B------:R-:W-:Y:S01]  /*1b080*/  VIADD R11, R137, 0x10 ;  /* 0x00000010890b7836 */ /* 0x000fe20000000000 */
[----:B------:R-:W-:Y:S01]  /*1b090*/  ISETP.GE.AND P0, PT, R21, UR4, PT ;  /* 0x0000000415007c0c */ /* 0x000fe2000bf06270 */
[----:B------:R0:W-:Y:S01]  /*1b0a0*/  @!P5 ST.E.64 desc[UR40][R4.64], R90 ;  /* 0x0000005a0400d985 */ /* 0x0001e2000c101b28 */
[C---:B------:R-:W-:Y:S01]  /*1b0b0*/  @!P4 LEA R8, P5, R10.reuse, R14, 0x2 ;  /* 0x0000000e0a08c211 */ /* 0x040fe200078a10ff */
[----:B------:R-:W-:Y:S01]  /*1b0c0*/  VIADD R13, R137, 0x18 ;  /* 0x00000018890d7836 */ /* 0x000fe20000000000 */
[----:B------:R-:W-:Y:S01]  /*1b0d0*/  SHF.R.S32.HI R11, RZ, 0x1f, R11 ;  /* 0x0000001fff0b7819 */ /* 0x000fe2000001140b */
[----:B------:R1:W-:Y:S01]  /*1b0e0*/  @!P3 ST.E.64 desc[UR40][R6.64], R94 ;  /* 0x0000005e0600b985 */ /* 0x0003e2000c101b28 */
[----:B------:R-:W-:Y:S01]  /*1b0f0*/  ISETP.GE.AND P1, PT, R3, UR4, PT ;  /* 0x0000000403007c0c */ /* 0x000fe2000bf26270 */
[----:B------:R-:W-:Y:S01]  /*1b100*/  VIADD R28, R137, 0x30 ;  /* 0x00000030891c7836 */ /* 0x000fe20000000000 */
[----:B------:R-:W-:-:S02]  /*1b110*/  @!P4 LEA.HI.X R9, R10, R0, R11, 0x2, P5 ;  /* 0x000000000a09c211 */ /* 0x000fc400028f140b */
[----:B------:R-:W-:Y:S02]  /*1b120*/  SHF.R.S32.HI R13, RZ, 0x1f, R13 ;  /* 0x0000001fff0d7819 */ /* 0x000fe4000001140d */
[C---:B------:R-:W-:Y:S01]  /*1b130*/  @!P2 LEA R10, P5, R12.reuse, R14, 0x2 ;  /* 0x0000000e0c0aa211 */ /* 0x040fe200078a10ff */
[----:B------:R2:W-:Y:S01]  /*1b140*/  @!P4 ST.E.64 desc[UR40][R8.64], R98 ;  /* 0x000000620800c985 */ /* 0x0005e2000c101b28 */
[----:B------:R-:W-:Y:S02]  /*1b150*/  SHF.R.S32.HI R25, RZ, 0x1f, R25 ;  /* 0x0000001fff197819 */ /* 0x000fe40000011419 */
[----:B------:R-:W-:Y:S02]  /*1b160*/  @!P2 LEA.HI.X R11, R12, R0, R13, 0x2, P5 ;  /* 0x000000000c0ba211 */ /* 0x000fe400028f140d */
[-C--:B------:R-:W-:Y:S02]  /*1b170*/  @!P0 LEA R12, P4, R21, R14.reuse, 0x2 ;  /* 0x0000000e150c8211 */ /* 0x080fe400078810ff */
[----:B0-----:R-:W-:Y:S01]  /*1b180*/  @!P1 LEA R4, P5, R3, R14, 0x2 ;  /* 0x0000000e03049211 */ /* 0x001fe200078a10ff */
[----:B------:R0:W-:Y:S01]  /*1b190*/  @!P2 ST.E.64 desc[UR40][R10.64], R102 ;  /* 0x000000660a00a985 */ /* 0x0001e2000c101b28 */
[----:B------:R-:W-:-:S02]  /*1b1a0*/  ISETP.GE.AND P2, PT, R26, UR4, PT ;  /* 0x000000041a007c0c */ /* 0x000fc4000bf46270 */
[----:B------:R-:W-:Y:S02]  /*1b1b0*/  SHF.R.S32.HI R15, RZ, 0x1f, R15 ;  /* 0x0000001fff0f7819 */ /* 0x000fe4000001140f */
[----:B------:R-:W-:Y:S02]  /*1b1c0*/  ISETP.GE.AND P3, PT, R24, UR4, PT ;  /* 0x0000000418007c0c */ /* 0x000fe4000bf66270 */
[-C--:B------:R-:W-:Y:S01]  /*1b1d0*/  @!P0 LEA.HI.X R13, R21, R0.reuse, R25, 0x2, P4 ;  /* 0x00000000150d8211 */ /* 0x080fe200020f1419 */
[----:B------:R-:W-:Y:S01]  /*1b1e0*/  VIADD R25, R137, 0x38 ;  /* 0x0000003889197836 */ /* 0x000fe20000000000 */
[----:B------:R-:W-:Y:S01]  /*1b1f0*/  @!P1 LEA.HI.X R5, R3, R0, R15, 0x2, P5 ;  /* 0x0000000003059211 */ /* 0x000fe200028f140f */
[C---:B------:R-:W-:Y:S01]  /*1b200*/  VIADD R15, R137.reuse, 0x48 ;  /* 0x00000048890f7836 */ /* 0x040fe20000000000 */
[----:B------:R-:W-:Y:S01]  /*1b210*/  ISETP.GE.AND P4, PT, R20, UR4, PT ;  /* 0x0000000414007c0c */ /* 0x000fe2000bf86270 */
[----:B------:R3:W-:Y:S01]  /*1b220*/  @!P0 ST.E.64 desc[UR40][R12.64], R32 ;  /* 0x000000200c008985 */ /* 0x0007e2000c101b28 */
[----:B------:R-:W-:Y:S01]  /*1b230*/  VIADD R21, R137, 0x50 ;  /* 0x0000005089157836 */ /* 0x000fe20000000000 */
[----:B-1----:R-:W-:-:S02]  /*1b240*/  @!P2 LEA R6, P5, R26, R14, 0x2 ;  /* 0x0000000e1a06a211 */ /* 0x002fc400078a10ff */
[----:B------:R-:W-:Y:S01]  /*1b250*/  ISETP.GE.AND P0, PT, R15, UR4, PT ;  /* 0x000000040f007c0c */ /* 0x000fe2000bf06270 */
[----:B------:R1:W-:Y:S01]  /*1b260*/  @!P1 ST.E.64 desc[UR40][R4.64], R110 ;  /* 0x0000006e04009985 */ /* 0x0003e2000c101b28 */
[----:B------:R-:W-:Y:S02]  /*1b270*/  SHF.R.S32.HI R28, RZ, 0x1f, R28 ;  /* 0x0000001fff1c7819 */ /* 0x000fe4000001141c */
[----:B--2---:R-:W-:Y:S02]  /*1b280*/  @!P3 LEA R8, P1, R24, R14, 0x2 ;  /* 0x0000000e1808b211 */ /* 0x004fe400078210ff */
[----:B------:R-:W-:Y:S02]  /*1b290*/  SHF.R.S32.HI R25, RZ, 0x1f, R25 ;  /* 0x0000001fff197819 */ /* 0x000fe40000011419 */
[----:B------:R-:W-:Y:S02]  /*1b2a0*/  @!P2 LEA.HI.X R7, R26, R0, R28, 0x2, P5 ;  /* 0x000000001a07a211 */ /* 0x000fe400028f141c */
[----:B------:R-:W-:-:S02]  /*1b2b0*/  ISETP.GE.AND P5, PT, R21, UR4, PT ;  /* 0x0000000415007c0c */ /* 0x000fc4000bfa6270 */
[----:B------:R-:W-:Y:S01]  /*1b2c0*/  @!P3 LEA.HI.X R9, R24, R0, R25, 0x2, P1 ;  /* 0x000000001809b211 */ /* 0x000fe200008f1419 */
[----:B------:R2:W-:Y:S01]  /*1b2d0*/  @!P2 ST.E.64 desc[UR40][R6.64], R114 ;  /* 0x000000720600a985 */ /* 0x0005e2000c101b28 */
[----:B------:R-:W-:Y:S02]  /*1b2e0*/  SHF.R.S32.HI R3, RZ, 0x1f, R20 ;  /* 0x0000001fff037819 */ /* 0x000fe40000011414 */
[C---:B0-----:R-:W-:Y:S01]  /*1b2f0*/  @!P4 LEA R10, P1, R20.reuse, R14, 0x2 ;  /* 0x0000000e140ac211 */ /* 0x041fe200078210ff */
[----:B------:R2:W-:Y:S01]  /*1b300*/  @!P3 ST.E.64 desc[UR40][R8.64], R118 ;  /* 0x000000760800b985 */ /* 0x0005e2000c101b28 */
[----:B---3--:R-:W-:Y:S02]  /*1b310*/  SHF.R.S32.HI R12, RZ, 0x1f, R15 ;  /* 0x0000001fff0c7819 */ /* 0x008fe4000001140f */
[----:B------:R-:W-:Y:S02]  /*1b320*/  @!P4 LEA.HI.X R11, R20, R0, R3, 0x2, P1 ;  /* 0x00000000140bc211 */ /* 0x000fe400008f1403 */
[----:B-1----:R-:W-:-:S02]  /*1b330*/  @!P0 LEA R4, P1, R15, R14, 0x2 ;  /* 0x0000000e0f048211 */ /* 0x002fc400078210ff */
[----:B------:R-:W-:Y:S01]  /*1b340*/  SHF.R.S32.HI R3, RZ, 0x1f, R21 ;  /* 0x0000001fff037819 */ /* 0x000fe20000011415 */
[----:B------:R2:W-:Y:S01]  /*1b350*/  @!P4 ST.E.64 desc[UR40][R10.64], R122 ;  /* 0x0000007a0a00c985 */ /* 0x0005e2000c101b28 */
[----:B------:R-:W-:Y:S02]  /*1b360*/  @!P0 LEA.HI.X R5, R15, R0, R12, 0x2, P1 ;  /* 0x000000000f058211 */ /* 0x000fe400008f140c */
[----:B------:R-:W-:-:S03]  /*1b370*/  @!P5 LEA R12, P1, R21, R14, 0x2 ;  /* 0x0000000e150cd211 */ /* 0x000fc600078210ff */
[----:B------:R2:W-:Y:S01]  /*1b380*/  @!P0 ST.E.64 desc[UR40][R4.64], R126 ;  /* 0x0000007e04008985 */ /* 0x0005e2000c101b28 */
[----:B------:R-:W-:Y:S01]  /*1b390*/  @!P5 LEA.HI.X R13, R21, R0, R3, 0x2, P1 ;  /* 0x00000000150dd211 */ /* 0x000fe200008f1403 */
[----:B------:R-:W-:-:S04]  /*1b3a0*/  VIADD R3, R137, 0x58 ;  /* 0x0000005889037836 */ /* 0x000fc80000000000 */
[----:B------:R2:W-:Y:S01]  /*1b3b0*/  @!P5 ST.E.64 desc[UR40][R12.64], R130 ;  /* 0x000000820c00d985 */ /* 0x0005e2000c101b28 */
[----:B------:R-:W-:-:S13]  /*1b3c0*/  ISETP.GE.AND P0, PT, R3, UR4, PT ;  /* 0x0000000403007c0c */ /* 0x000fda000bf06270 */
[----:B--2---:R-:W-:Y:S05]  /*1b3d0*/  @P0 BRA `(.L_x_10937) ;  /* 0x0000000800ec0947 */ /* 0x004fea0003800000 */
[----:B------:R-:W-:Y:S02]  /*1b3e0*/  LEA R14, P0, R3, R14, 0x2 ;  /* 0x0000000e030e7211 */ /* 0x000fe400078010ff */
[----:B------:R-:W-:-:S04]  /*1b3f0*/  SHF.R.S32.HI R4, RZ, 0x1f, R3 ;  /* 0x0000001fff047819 */ /* 0x000fc80000011403 */
[----:B------:R-:W-:-:S05]  /*1b400*/  LEA.HI.X R15, R3, R0, R4, 0x2, P0 ;  /* 0x00000000030f7211 */ /* 0x000fca00000f1404 */
[----:B------:R0:W-:Y:S01]  /*1b410*/  ST.E.64 desc[UR40][R14.64], R134 ;  /* 0x000000860e007985 */ /* 0x0001e2000c101b28 */
[----:B------:R-:W-:Y:S05]  /*1b420*/  BRA `(.L_x_10937) ;  /* 0x0000000800d87947 */ /* 0x000fea0003800000 */
.L_x_10930:
[----:B------:R-:W2:Y:S01]  /*1b430*/  LDL R0, [R1+0x58] ;  /* 0x0000580001007983 */ /* 0x000ea20000100800 */
[----:B------:R-:W-:Y:S01]  /*1b440*/  ULDC.64 UR4, c[0x0][0xc08] ;  /* 0x0003020000047ab9 */ /* 0x000fe20000000a00 */
[----:B------:R-:W2:Y:S01]  /*1b450*/  LDC.64 R4, c[0x0][0xc00] ;  /* 0x00030000ff047b82 */ /* 0x000ea20000000a00 */
[----:B------:R-:W-:Y:S01]  /*1b460*/  ISETP.NE.U32.AND P0, PT, RZ, UR4, PT ;  /* 0x00000004ff007c0c */ /* 0x000fe2000bf05070 */
[----:B------:R-:W3:Y:S01]  /*1b470*/  LDL R8, [R1+0x54] ;  /* 0x0000540001087983 */ /* 0x000ee20000100800 */
[----:B------:R-:W-:Y:S02]  /*1b480*/  IMAD.MOV.U32 R3, RZ, RZ, RZ ;  /* 0x000000ffff037224 */ /* 0x000fe400078e00ff */
[----:B------:R-:W-:Y:S01]  /*1b490*/  ISETP.NE.AND.EX P1, PT, RZ, UR5, PT, P0 ;  /* 0x00000005ff007c0c */ /* 0x000fe2000bf25300 */
[----:B------:R-:W-:Y:S02]  /*1b4a0*/  ULDC.64 UR4, c[0x0][0xc00] ;  /* 0x0003000000047ab9 */ /* 0x000fe40000000a00 */
[----:B------:R-:W-:-:S04]  /*1b4b0*/  ISETP.NE.U32.AND P0, PT, RZ, UR4, PT ;  /* 0x00000004ff007c0c */ /* 0x000fc8000bf05070 */
[----:B------:R-:W-:-:S06]  /*1b4c0*/  ISETP.NE.AND.EX P0, PT, RZ, UR5, PT, P0 ;  /* 0x00000005ff007c0c */ /* 0x000fcc000bf05300 */
[----:B------:R-:W4:Y:S01]  /*1b4d0*/  @P1 LDC.64 R6, c[0x0][0xc08] ;  /* 0x00030200ff061b82 */ /* 0x000f220000000a00 */
[----:B------:R-:W-:Y:S02]  /*1b4e0*/  ULDC UR4, c[0x0][0xa88] ;  /* 0x0002a20000047ab9 */ /* 0x000fe40000000800 */
[----:B------:R-:W-:Y:S01]  /*1b4f0*/  IMAD.U32 R10, RZ, RZ, UR4 ;  /* 0x00000004ff0a7e24 */ /* 0x000fe2000f8e00ff */
[----:B------:R-:W0:Y:S01]  /*1b500*/  S2R R9, SR_TID.X ;  /* 0x0000000000097919 */ /* 0x000e220000002100 */
[----:B--2---:R-:W-:-:S04]  /*1b510*/  IMAD.WIDE R4, R0, 0x4, R4 ;  /* 0x0000000400047825 */ /* 0x004fc800078e0204 */
[----:B----4-:R-:W-:Y:S01]  /*1b520*/  @P1 IMAD.WIDE R6, R0, 0x4, R6 ;  /* 0x0000000400061825 */ /* 0x010fe200078e0206 */
[----:B------:R2:W5:Y:S04]  /*1b530*/  @P0 LDG.E R3, desc[UR40][R4.64] ;  /* 0x0000002804030981 */ /* 0x000568000c1e1900 */
[----:B------:R2:W5:Y:S01]  /*1b540*/  @P1 LDG.E R10, desc[UR40][R6.64] ;  /* 0x00000028060a1981 */ /* 0x000562000c1e1900 */
[----:B---3--:R-:W-:Y:S01]  /*1b550*/  ISETP.NE.AND P2, PT, R8, RZ, PT ;  /* 0x000000ff0800720c */ /* 0x008fe20003f45270 */
[----:B0-----:R-:W-:Y:S01]  /*1b560*/  VIADD R30, R9, 0xffffff80 ;  /* 0xffffff80091e7836 */ /* 0x001fe20000000000 */
[----:B------:R-:W-:-:S04]  /*1b570*/  SHF.R.S32.HI R28, RZ, 0x1f, R0 ;  /* 0x0000001fff1c7819 */ /* 0x000fc80000011400 */
[----:B------:R-:W-:-:S07]  /*1b580*/  ISETP.GT.AND P3, PT, R30, 0xbf, PT ;  /* 0x000000bf1e00780c */ /* 0x000fce0003f64270 */
[----:B------:R-:W0:Y:S02]  /*1b590*/  @!P2 LDC R8, c[0x0][0xad4] ;  /* 0x0002b500ff08ab82 */ /* 0x000e240000000800 */
[----:B0-----:R2:W-:Y:S01]  /*1b5a0*/  @!P2 STL [R1+0x54], R8 ;  /* 0x000054080100a387 */ /* 0x0015e20000100800 */
[----:B------:R-:W-:Y:S01]  /*1b5b0*/  ISETP.GT.AND P2, PT, R8, 0x1, PT ;  /* 0x000000010800780c */ /* 0x000fe20003f44270 */
[----:B------:R-:W-:-:S12]  /*1b5c0*/  @P1 BRA `(.L_x_10942) ;  /* 0x0000000000101947 */ /* 0x000fd80003800000 */
[----:B------:R-:W-:Y:S05]  /*1b5d0*/  @!P0 BRA `(.L_x_10942) ;  /* 0x00000000000c8947 */ /* 0x000fea0003800000 */
[----:B--2---:R-:W2:Y:S04]  /*1b5e0*/  LDG.E R7, desc[UR40][R4.64] ;  /* 0x0000002804077981 */ /* 0x004ea8000c1e1900 */
[----:B-----5:R-:W2:Y:S02]  /*1b5f0*/  LDG.E R10, desc[UR40][R4.64+0x4] ;  /* 0x00000428040a7981 */ /* 0x020ea4000c1e1900 */
[----:B--2---:R-:W-:-:S07]  /*1b600*/  IMAD.IADD R10, R10, 0x1, -R7 ;  /* 0x000000010a0a7824 */ /* 0x004fce00078e0a07 */
.L_x_10942:
[----:B------:R-:W-:Y:S01]  /*1b610*/  BSSY B1, `(.L_x_10943) ;  /* 0x0000038000017945 */ /* 0x000fe20003800000 */
[----:B------:R-:W-:Y:S02]  /*1b620*/  SEL R29, R0, RZ, !P0 ;  /* 0x000000ff001d7207 */ /* 0x000fe40004000000 */
[----:B------:R-:W-:Y:S02]  /*1b630*/  SEL R28, R28, RZ, !P0 ;  /* 0x000000ff1c1c7207 */ /* 0x000fe40004000000 */
[----:B-----5:R-:W-:Y:S01]  /*1b640*/  SHF.R.S32.HI R26, RZ, 0x1f, R3 ;  /* 0x0000001fff1a7819 */ /* 0x020fe20000011403 */
[----:B------:R-:W-:Y:S06]  /*1b650*/  @P3 BRA `(.L_x_10944) ;  /* 0x0000000000cc3947 */ /* 0x000fec0003800000 */
[----:B--2---:R-:W2:Y:S01]  /*1b660*/  LDL R4, [R1+0x1c] ;  /* 0x00001c0001047983 */ /* 0x004ea20000100800 */
        /* <DEDUP_REMOVED lines=12> */
[----:B------:R-:W-:-:S04]  /*1b730*/  SEL R24, R24, 0x978, P0 ;  /* 0x0000097818187807 */ /* 0x000fc80000000000 */
[----:B------:R-:W4:Y:S08]  /*1b740*/  LDC.64 R14, c[0x0][R24+0x220] ;  /* 0x00008800180e7b82 */ /* 0x000f300000000a00 */
[----:B------:R-:W2:Y:S08]  /*1b750*/  LDC.64 R12, c[0x0][R24+0x218] ;  /* 0x00008600180c7b82 */ /* 0x000eb00000000a00 */
[----:B------:R-:W5:Y:S08]  /*1b760*/  LDC.64 R8, c[0x0][R24+0x228] ;  /* 0x00008a0018087b82 */ /* 0x000f700000000a00 */
[----:B------:R-:W1:Y:S08]  /*1b770*/  LDC.64 R6, c[0x0][R24+0x210] ;  /* 0x0000840018067b82 */ /* 0x000e700000000a00 */
[----:B------:R-:W5:Y:S08]  /*1b780*/  @P1 LDC R0, c[0x0][0xbec] ;  /* 0x0002fb00ff001b82 */ /* 0x000f700000000800 */
[----:B------:R-:W1:Y:S01]  /*1b790*/  @P1 LDC R35, c[0x0][0xbf0] ;  /* 0x0002fc00ff231b82 */ /* 0x000e620000000800 */
[----:B----4-:R-:W-:-:S07]  /*1b7a0*/  IMAD R11, R15, R29, RZ ;  /* 0x0000001d0f0b7224 */ /* 0x010fce00078e02ff */
[----:B0-----:R-:W0:Y:S01]  /*1b7b0*/  @!P0 LDC R4, c[0x0][0xb50] ;  /* 0x0002d400ff048b82 */ /* 0x001e220000000800 */
[----:B------:R-:W-:Y:S02]  /*1b7c0*/  IMAD R15, R14, R28, R11 ;  /* 0x0000001c0e0f7224 */ /* 0x000fe400078e020b */
[----:B-----5:R-:W-:-:S05]  /*1b7d0*/  @P1 IMAD.HI.U32 R0, R31, R0, RZ ;  /* 0x000000001f001227 */ /* 0x020fca00078e00ff */
[----:B------:R-:W4:Y:S01]  /*1b7e0*/  @!P0 LDC R5, c[0x0][0xb54] ;  /* 0x0002d500ff058b82 */ /* 0x000f220000000800 */
[----:B-1----:R-:W-:-:S05]  /*1b7f0*/  @P1 SHF.R.U32.HI R25, RZ, R35, R0 ;  /* 0x00000023ff191219 */ /* 0x002fca0000011600 */
[----:B------:R-:W-:Y:S02]  /*1b800*/  IMAD.MOV R0, RZ, RZ, -R25 ;  /* 0x000000ffff007224 */ /* 0x000fe400078e0a19 */
[-C--:B--2---:R-:W-:Y:S02]  /*1b810*/  IMAD R27, R13, R20.reuse, RZ ;  /* 0x000000140d1b7224 */ /* 0x084fe400078e02ff */
[----:B------:R-:W-:Y:S01]  /*1b820*/  IMAD.WIDE.U32 R12, R12, R20, RZ ;  /* 0x000000140c0c7225 */ /* 0x000fe200078e00ff */
[----:B---3--:R-:W-:-:S03]  /*1b830*/  SEL R11, R32, RZ, P0 ;  /* 0x000000ff200b7207 */ /* 0x008fc60000000000 */
[----:B------:R-:W-:-:S04]  /*1b840*/  IMAD.WIDE.U32 R20, R14, R29, RZ ;  /* 0x0000001d0e147225 */ /* 0x000fc800078e00ff */
[----:B------:R-:W-:Y:S01]  /*1b850*/  IMAD.IADD R27, R13, 0x1, R27 ;  /* 0x000000010d1b7824 */ /* 0x000fe200078e021b */
[----:B------:R-:W-:Y:S01]  /*1b860*/  IADD3 R12, P1, P3, R20, R12, R3 ;  /* 0x0000000c140c7210 */ /* 0x000fe20007b3e003 */
        /* <DEDUP_REMOVED lines=9> */
[----:B------:R-:W-:Y:S01]  /*1b900*/  IMAD R0, R7, R11, RZ ;  /* 0x0000000b07007224 */ /* 0x000fe200078e02ff */
[----:B------:R-:W-:-:S05]  /*1b910*/  SHF.R.S32.HI R13, RZ, 0x1f, R11 ;  /* 0x0000001fff0d7819 */ /* 0x000fca000001140b */
[C---:B------:R-:W-:Y:S02]  /*1b920*/  IMAD R13, R6.reuse, R13, R0 ;  /* 0x0000000d060d7224 */ /* 0x040fe400078e0200 */
[----:B------:R-:W-:-:S04]  /*1b930*/  IMAD.WIDE.U32 R6, R6, R11, R8 ;  /* 0x0000000b06067225 */ /* 0x000fc800078e0008 */
[----:B------:R-:W-:Y:S01]  /*1b940*/  IMAD.IADD R0, R7, 0x1, R13 ;  /* 0x0000000107007824 */ /* 0x000fe200078e020d */
[----:B0-----:R-:W-:Y:S01]  /*1b950*/  LEA R4, P0, R6, R4, 0x2 ;  /* 0x0000000406047211 */ /* 0x001fe200078010ff */
[----:B------:R-:W-:-:S03]  /*1b960*/  IMAD.MOV.U32 R7, RZ, RZ, -0x800000 ;  /* 0xff800000ff077424 */ /* 0x000fc600078e00ff */
[----:B----4-:R-:W-:-:S05]  /*1b970*/  LEA.HI.X R5, R6, R5, R0, 0x2, P0 ;  /* 0x0000000506057211 */ /* 0x010fca00000f1400 */
[----:B------:R0:W-:Y:S04]  /*1b980*/  STG.E desc[UR40][R4.64], R7 ;  /* 0x0000000704007986 */ /* 0x0001e8000c101928 */
.L_x_10944:
[----:B------:R-:W-:Y:S05]  /*1b990*/  BSYNC B1 ;  /* 0x0000000000017941 */ /* 0x000fea0003800000 */
.L_x_10943:
[----:B------:R-:W-:Y:S05]  /*1b9a0*/  @P2 BRA `(.L_x_10937) ;  /* 0x0000000400782947 */ /* 0x000fea0003800000 */
[----:B------:R-:W3:Y:S01]  /*1b9b0*/  LDL.LU R12, [R1+0x50] ;  /* 0x00005000010c7983 */ /* 0x000ee20000300800 */
[----:B------:R-:W4:Y:S01]  /*1b9c0*/  LDC R21, c[0x0][0xbe8] ;  /* 0x0002fa00ff157b82 */ /* 0x000f220000000800 */
[----:B0-2---:R-:W-:Y:S01]  /*1b9d0*/  SHF.R.S32.HI R5, RZ, 0x1f, R30 ;  /* 0x0000001fff057819 */ /* 0x005fe2000001141e */
[----:B------:R-:W-:Y:S01]  /*1b9e0*/  ULDC.64 UR4, c[0x0][0xaa0] ;  /* 0x0002a80000047ab9 */ /* 0x000fe20000000a00 */
[----:B------:R-:W2:Y:S01]  /*1b9f0*/  LDL R27, [R1+0x1c] ;  /* 0x00001c00011b7983 */ /* 0x000ea20000100800 */
        /* <DEDUP_REMOVED lines=13> */
[----:B----4-:R-:W-:-:S13]  /*1bad0*/  ISETP.NE.AND P0, PT, R21, 0x1, PT ;  /* 0x000000011500780c */ /* 0x010fda0003f05270 */
[----:B------:R-:W0:Y:S08]  /*1bae0*/  @P0 LDC R8, c[0x0][0xbec] ;  /* 0x0002fb00ff080b82 */ /* 0x000e300000000800 */
[----:B------:R-:W4:Y:S01]  /*1baf0*/  @P0 LDC R11, c[0x0][0xbf0] ;  /* 0x0002fc00ff0b0b82 */ /* 0x000f220000000800 */
[----:B---3--:R-:W-:-:S04]  /*1bb00*/  IMAD.WIDE.U32 R4, R12, UR4, R4 ;  /* 0x000000040c047c25 */ /* 0x008fc8000f8e0004 */
[----:B--2---:R-:W-:Y:S02]  /*1bb10*/  IMAD.IADD R9, R27, 0x1, R0 ;  /* 0x000000011b097824 */ /* 0x004fe400078e0200 */
[----:B------:R-:W-:Y:S01]  /*1bb20*/  IMAD R5, R12, UR5, R5 ;  /* 0x000000050c057c24 */ /* 0x000fe2000f8e0205 */
[----:B------:R-:W-:Y:S01]  /*1bb30*/  ULDC.64 UR4, c[0x0][0xae0] ;  /* 0x0002b80000047ab9 */ /* 0x000fe20000000a00 */
[----:B0-----:R-:W-:-:S04]  /*1bb40*/  @P0 IMAD.HI.U32 R0, R9, R8, RZ ;  /* 0x0000000809000227 */ /* 0x001fc800078e00ff */
[----:B------:R-:W-:Y:S01]  /*1bb50*/  IMAD.MOV.U32 R3, RZ, RZ, R9 ;  /* 0x000000ffff037224 */ /* 0x000fe200078e0009 */
[----:B----4-:R-:W-:Y:S01]  /*1bb60*/  @P0 SHF.R.U32.HI R3, RZ, R11, R0 ;  /* 0x0000000bff030219 */ /* 0x010fe20000011600 */
        /* <DEDUP_REMOVED lines=27> */
.L_x_11175:
[----:B------:R-:W-:Y:S01]  /*1bd20*/  IMAD R21, R10, R21, RZ ;  /* 0x000000150a157224 */ /* 0x000fe200078e02ff */
[----:B------:R-:W-:Y:S01]  /*1bd30*/  BSSY B1, `(.L_x_10946) ;  /* 0x0000011000017945 */ /* 0x000fe20003800000 */
[----:B------:R-:W-:-:S05]  /*1bd40*/  IMAD.IADD R6, R25, 0x1, R27 ;  /* 0x0000000119067824 */ /* 0x000fca00078e021b */
        /* <DEDUP_REMOVED lines=15> */
.L_x_10947:
[----:B------:R-:W-:Y:S05]  /*1be40*/  BSYNC B1 ;  /* 0x0000000000017941 */ /* 0x000fea0003800000 */
.L_x_10946:
[----:B------:R-:W-:-:S03]  /*1be50*/  UMOV UR4, 0xffffffff ;  /* 0xffffffff00047882 */ /* 0x000fc60000000000 */
[----:B------:R-:W-:Y:S05]  /*1be60*/  BRA.DIV UR4, `(.L_x_10948) ;  /* 0x0000009e04807947 */ /* 0x000fea000b800000 */
[----:B--2---:R2:W0:Y:S04]  /*1be70*/  SHFL.IDX PT, R3, R4, 0x1, 0x1c1f ;  /* 0x003c1f0004037f89 */ /* 0x00442800000e0000 */
[----:B---3--:R2:W3:Y:S02]  /*1be80*/  SHFL.IDX PT, R14, R0, 0x1, 0x1c1f ;  /* 0x003c1f00000e7f89 */ /* 0x0084e400000e0000 */
.L_x_11179:
[----:B0-2---:R-:W-:-:S05]  /*1be90*/  VIADD R0, R6, 0x60 ;  /* 0x0000006006007836 */ /* 0x005fca0000000000 */
[----:B------:R-:W-:-:S13]  /*1bea0*/  ISETP.GE.AND P0, PT, R0, R21, PT ;  /* 0x000000150000720c */ /* 0x000fda0003f06270 */
[----:B------:R-:W-:Y:S05]  /*1beb0*/  @P0 BRA `(.L_x_10937) ;  /* 0x0000000000340947 */ /* 0x000fea0003800000 */
[----:B------:R-:W-:Y:S02]  /*1bec0*/  ULDC UR4, c[0x0][0xac8] ;  /* 0x0002b20000047ab9 */ /* 0x000fe40000000800 */
[----:B------:R-:W-:Y:S02]  /*1bed0*/  ISETP.GE.AND P2, PT, R9, UR4, PT ;  /* 0x0000000409007c0c */ /* 0x000fe4000bf46270 */
[----:B------:R-:W-:Y:S02]  /*1bee0*/  ISETP.GE.AND P3, PT, R7, UR4, PT ;  /* 0x0000000407007c0c */ /* 0x000fe4000bf66270 */
[----:B------:R-:W-:-:S09]  /*1bef0*/  ISETP.GE.AND P4, PT, R20, UR4, PT ;  /* 0x0000000414007c0c */ /* 0x000fd2000bf86270 */
[----:B------:R-:W-:Y:S02]  /*1bf00*/  @!P2 IMAD.MOV.U32 R15, RZ, RZ, R3 ;  /* 0x000000ffff0fa224 */ /* 0x000fe400078e0003 */
[-C--:B---3--:R-:W-:Y:S02]  /*1bf10*/  @!P3 LEA R6, P0, R7, R14.reuse, 0x1 ;  /* 0x0000000e0706b211 */ /* 0x088fe400078008ff */
[C---:B----4-:R-:W-:Y:S01]  /*1bf20*/  @!P4 LEA R10, P1, R20.reuse, R14, 0x1 ;  /* 0x0000000e140ac211 */ /* 0x050fe200078208ff */
[----:B------:R-:W-:Y:S01]  /*1bf30*/  @!P2 IMAD.WIDE R4, R9, 0x2, R14 ;  /* 0x000000020904a825 */ /* 0x000fe200078e020e */
[-C--:B------:R-:W-:Y:S02]  /*1bf40*/  @!P3 LEA.HI.X R7, R7, R3.reuse, R8, 0x1, P0 ;  /* 0x000000030707b211 */ /* 0x080fe400000f0c08 */
[----:B------:R-:W-:Y:S02]  /*1bf50*/  @!P4 LEA.HI.X R11, R20, R3, R24, 0x1, P1 ;  /* 0x00000003140bc211 */ /* 0x000fe400008f0c18 */
[----:B------:R0:W-:Y:S04]  /*1bf60*/  @!P2 ST.E.128 desc[UR40][R4.64], RZ ;  /* 0x000000ff0400a985 */ /* 0x0001e8000c101d28 */
[----:B------:R0:W-:Y:S04]  /*1bf70*/  @!P3 ST.E.128 desc[UR40][R6.64], RZ ;  /* 0x000000ff0600b985 */ /* 0x0001e8000c101d28 */
[----:B------:R0:W-:Y:S02]  /*1bf80*/  @!P4 ST.E.128 desc[UR40][R10.64], RZ ;  /* 0x000000ff0a00c985 */ /* 0x0001e4000c101d28 */
.L_x_10937:
[----:B------:R-:W-:Y:S05]  /*1bf90*/  BSYNC B0 ;  /* 0x0000000000007941 */ /* 0x000fea0003800000 */
.L_x_10929:
[----:B------:R-:W-:Y:S02]  /*1bfa0*/  ULDC UR4, c[0x0][0xc3c] ;  /* 0x00030f0000047ab9 */ /* 0x000fe40000000800 */
[----:B-1----:R-:W-:-:S13]  /*1bfb0*/  ISETP.GE.AND P0, PT, R75, UR4, PT ;  /* 0x000000044b007c0c */ /* 0x002fda000bf06270 */
[----:B------:R-:W-:Y:S05]  /*1bfc0*/  @!P0 BRA `(.L_x_10949) ;  /* 0xfffffe5000ec8947 */ /* 0x000fea000383ffff */
[----:B------:R-:W-:Y:S05]  /*1bfd0*/  BRA `(.L_x_10733) ;  /* 0x0000008c00d07947 */ /* 0x000fea0003800000 */
.L_x_10731:
[----:B------:R-:W-:-:S08]  /*1bfe0*/  NOP ;  /* 0x0000000000007918 */ /* 0x000fd00000000000 */
[----:B------:R-:W0:-:S00]  /*1bff0*/  USETMAXREG.DEALLOC.CTAPOOL 0x20 ;  /* 0x00000020000079c8 */ /* 0x000e0000080e0500 */
        /* <DEDUP_REMOVED lines=14> */
.L_x_10950:
        /* <DEDUP_REMOVED lines=44> */
.L_x_10954:
        /* <DEDUP_REMOVED lines=37> */
.L_x_10952:
        /* <DEDUP_REMOVED lines=13> */
.L_x_10955:
        /* <DEDUP_REMOVED lines=62> */
.L_x_10956:
        /* <DEDUP_REMOVED lines=62> */
.L_x_10957:
[----:B------:R-:W-:-:S05]  /*1ce80*/  LOP3.LUT R2, RZ, R2, RZ, 0x33, !PT ;  /* 0x00000002ff027212 */ /* 0x000fca00078e33ff */
[----:B------:R-:W-:Y:S01]  /*1ce90*/  IMAD.IADD R25, R25, 0x1, R2 ;  /* 0x0000000119197824 */ /* 0x000fe200078e0202 */
[----:B------:R-:W-:Y:S06]  /*1cea0*/  BRA `(.L_x_10958) ;  /* 0x00000000000c7947 */ /* 0x000fec0003800000 */
.L_x_10953:
[----:B------:R-:W-:Y:S02]  /*1ceb0*/  IMAD.MOV.U32 R25, RZ, RZ, RZ ;  /* 0x000000ffff197224 */ /* 0x000fe400078e00ff */
[----:B------:R-:W-:Y:S02]  /*1cec0*/  IMAD.U32 R24, RZ, RZ, UR6 ;  /* 0x00000006ff187e24 */ /* 0x000fe4000f8e00ff */
[----:B------:R-:W-:-:S07]  /*1ced0*/  IMAD.MOV.U32 R26, RZ, RZ, RZ ;  /* 0x000000ffff1a7224 */ /* 0x000fce00078e00ff */
.L_x_10958:
[----:B------:R-:W-:-:S13]  /*1cee0*/  ISETP.NE.AND P0, PT, R0, RZ, PT ;  /* 0x000000ff0000720c */ /* 0x000fda0003f05270 */
[----:B------:R-:W0:Y:S01]  /*1cef0*/  @!P0 S2R R3, SR_CgaCtaId ;  /* 0x0000000000038919 */ /* 0x000e220000008800 */
[----:B------:R-:W-:-:S04]  /*1cf00*/  @!P0 MOV R0, 0x400 ;  /* 0x0000040000008802 */ /* 0x000fc80000000f00 */
[----:B0-----:R-:W-:-:S05]  /*1cf10*/  @!P0 LEA R0, R3, R0, 0x18 ;  /* 0x0000000003008211 */ /* 0x001fca00078ec0ff */
[----:B------:R1:W-:Y:S01]  /*1cf20*/  @!P0 STS.128 [R0+0x2d8d0], R24 ;  /* 0x02d8d01800008388 */ /* 0x0003e20000000c00 */
[----:B------:R-:W-:Y:S06]  /*1cf30*/  BAR.ARV 0x5, 0x200 ;  /* 0x0148000000007b1d */ /* 0x000fec0000002000 */
.L_x_10951:
        /* <DEDUP_REMOVED lines=9> */
[----:B------:R-:W-:Y:S01]  /*1cfd0*/  LOP3.LUT R18, R18, 0xfffffffd, RZ, 0xc0, !PT ;  /* 0xfffffffd12127812 */ /* 0x000fe200078ec0ff */
[----:B------:R-:W-:Y:S01]  /*1cfe0*/  BSSY B8, `(.L_x_10959) ;  /* 0x00007bc000087945 */ /* 0x000fe20003800000 */
[----:B------:R-:W-:Y:S01]  /*1cff0*/  IMAD.MOV.U32 R29, RZ, RZ, RZ ;  /* 0x000000ffff1d7224 */ /* 0x000fe200078e00ff */
[----:B------:R-:W-:Y:S01]  /*1d000*/  ULDC.64 UR42, c[0x0][0x198] ;  /* 0x00006600002a7ab9 */ /* 0x000fe20000000a00 */
[----:B------:R-:W-:Y:S01]  /*1d010*/  IMAD.MOV.U32 R19, RZ, RZ, RZ ;  /* 0x000000ffff137224 */ /* 0x000fe200078e00ff */
[----:B------:R-:W-:Y:S01]  /*1d020*/  ULOP3.LUT UR38, UR36, 0x2, URZ, 0xfc, !UPT ;  /* 0x0000000224267892 */ /* 0x000fe2000f8efc3f */
[----:B------:R-:W-:Y:S01]  /*1d030*/  IMAD.MOV.U32 R28, RZ, RZ, 0x1 ;  /* 0x00000001ff1c7424 */ /* 0x000fe200078e00ff */
[----:B------:R-:W-:Y:S01]  /*1d040*/  ULDC UR37, c[0x0][0xc] ;  /* 0x0000030000257ab9 */ /* 0x000fe20000000800 */
[----:B--2---:R-:W-:-:S06]  /*1d050*/  ULEA UR4, UR5, UR4, 0x18 ;  /* 0x0000000405047291 */ /* 0x004fcc000f8ec03f */
[----:B------:R-:W-:Y:S01]  /*1d060*/  IMAD.U32 R16, RZ, RZ, UR4 ;  /* 0x00000004ff107e24 */ /* 0x000fe2000f8e00ff */
[C---:B0-----:R-:W-:Y:S01]  /*1d070*/  LOP3.LUT R5, R6.reuse, 0x7f, RZ, 0xc0, !PT ;  /* 0x0000007f06057812 */ /* 0x041fe200078ec0ff */
[----:B-1----:R-:W-:-:S03]  /*1d080*/  IMAD.SHL.U32 R0, R6, 0x8, RZ ;  /* 0x0000000806007824 */ /* 0x002fc600078e00ff */
[C---:B------:R-:W-:Y:S01]  /*1d090*/  ISETP.NE.AND P1, PT, R5.reuse, RZ, PT ;  /* 0x000000ff0500720c */ /* 0x040fe20003f25270 */
[----:B------:R-:W-:Y:S01]  /*1d0a0*/  IMAD.SHL.U32 R4, R5, 0x8, RZ ;  /* 0x0000000805047824 */ /* 0x000fe200078e00ff */
[C---:B------:R-:W-:Y:S02]  /*1d0b0*/  LOP3.LUT R3, R0.reuse, 0x20, RZ, 0xc0, !PT ;  /* 0x0000002000037812 */ /* 0x040fe400078ec0ff */
[----:B------:R-:W-:Y:S02]  /*1d0c0*/  LOP3.LUT R2, R0, 0xd8, RZ, 0xc0, !PT ;  /* 0x000000d800027812 */ /* 0x000fe400078ec0ff */
[----:B------:R-:W-:Y:S02]  /*1d0d0*/  LOP3.LUT R3, R3, 0x300, R4, 0xf8, !PT ;  /* 0x0000030003037812 */ /* 0x000fe400078ef804 */
[----:B------:R-:W-:Y:S02]  /*1d0e0*/  LOP3.LUT R2, R2, 0x18, R6, 0x78, !PT ;  /* 0x0000001802027812 */ /* 0x000fe400078e7806 */
[----:B------:R-:W-:-:S02]  /*1d0f0*/  SHF.R.U32.HI R4, RZ, 0x2, R5 ;  /* 0x00000002ff047819 */ /* 0x000fc40000011605 */
[----:B------:R-:W-:Y:S02]  /*1d100*/  LOP3.LUT R3, R3, R2, RZ, 0xfc, !PT ;  /* 0x0000000203037212 */ /* 0x000fe400078efcff */
[----:B------:R-:W-:Y:S02]  /*1d110*/  LOP3.LUT P0, R2, R6, 0x1f, RZ, 0xc0, !PT ;  /* 0x0000001f06027812 */ /* 0x000fe4000780c0ff */
[----:B------:R-:W-:Y:S01]  /*1d120*/  @P1 LOP3.LUT R18, R18, 0x2, RZ, 0xfc, !PT ;  /* 0x0000000212121812 */ /* 0x000fe200078efcff */
[----:B------:R-:W-:Y:S01]  /*1d130*/  IMAD R3, R3, 0x2, R16 ;  /* 0x0000000203037824 */ /* 0x000fe200078e0210 */
[----:B------:R-:W-:Y:S01]  /*1d140*/  LOP3.LUT R0, R0, 0x18, RZ, 0xc0, !PT ;  /* 0x0000001800007812 */ /* 0x000fe200078ec0ff */
[----:B------:R0:W-:Y:S01]  /*1d150*/  STL [R1+0x8], R2 ;  /* 0x0000080201007387 */ /* 0x0001e20000100800 */
[----:B------:R-:W-:-:S03]  /*1d160*/  LOP3.LUT R18, R18, 0xfffffffe, RZ, 0xc0, !PT ;  /* 0xfffffffe12127812 */ /* 0x000fc600078ec0ff */
[----:B------:R1:W-:Y:S04]  /*1d170*/  STL [R1+0x2c], RZ ;  /* 0x00002cff01007387 */ /* 0x0003e80000100800 */
[----:B------:R-:W-:Y:S01]  /*1d180*/  @P0 LOP3.LUT R18, R18, 0x1, RZ, 0xfc, !PT ;  /* 0x0000000112120812 */ /* 0x000fe200078efcff */
[----:B0-----:R-:W-:Y:S01]  /*1d190*/  IMAD.SHL.U32 R2, R6, 0x20, RZ ;  /* 0x0000002006027824 */ /* 0x001fe200078e00ff */
[----:B------:R-:W-:Y:S01]  /*1d1a0*/  ISETP.NE.OR P0, PT, R5, RZ, !P0 ;  /* 0x000000ff0500720c */ /* 0x000fe20004705670 */
[----:B------:R-:W-:Y:S01]  /*1d1b0*/  IMAD.MOV.U32 R6, RZ, RZ, 0x1 ;  /* 0x00000001ff067424 */ /* 0x000fe200078e00ff */
[----:B------:R-:W-:Y:S02]  /*1d1c0*/  LOP3.LUT R18, R18, 0xfffffff7, RZ, 0xc0, !PT ;  /* 0xfffffff712127812 */ /* 0x000fe400078ec0ff */
[----:B------:R-:W-:-:S02]  /*1d1d0*/  LOP3.LUT R2, R4, 0x60, R2, 0xf8, !PT ;  /* 0x0000006004027812 */ /* 0x000fc400078ef802 */
[----:B------:R1:W-:Y:S01]  /*1d1e0*/  STL [R1], R6 ;  /* 0x0000000601007387 */ /* 0x0003e20000100800 */
[C---:B------:R-:W-:Y:S02]  /*1d1f0*/  LOP3.LUT R2, R0.reuse, 0x20, RZ, 0xfc, !PT ;  /* 0x0000002000027812 */ /* 0x040fe400078efcff */
[----:B------:R-:W-:Y:S01]  /*1d200*/  LOP3.LUT R0, R0, 0x40, RZ, 0xfc, !PT ;  /* 0x0000004000007812 */ /* 0x000fe200078efcff */
[----:B------:R1:W-:Y:S03]  /*1d210*/  STL [R1+0x10], R3 ;  /* 0x0000100301007387 */ /* 0x0003e60000100800 */
[----:B------:R-:W-:-:S07]  /*1d220*/  @P0 LOP3.LUT R18, R18, 0x8, RZ, 0xfc, !PT ;  /* 0x0000000812120812 */ /* 0x000fce00078efcff */
.L_x_11127:
[----:B0-----:R-:W0:Y:S01]  /*1d230*/  LDC.64 R10, c[0x0][0xa00] ;  /* 0x00028000ff0a7b82 */ /* 0x001e220000000a00 */
[----:B------:R-:W-:Y:S05]  /*1d240*/  YIELD ;  /* 0x0000000000007946 */ /* 0x000fea0003800000 */
[----:B------:R-:W-:Y:S01]  /*1d250*/  ULDC.64 UR4, c[0x0][0xa28] ;  /* 0x00028a0000047ab9 */ /* 0x000fe20000000a00 */
[----:B------:R-:W-:Y:S01]  /*1d260*/  IMAD.MOV.U32 R0, RZ, RZ, RZ ;  /* 0x000000ffff007224 */ /* 0x000fe200078e00ff */
[----:B------:R-:W-:Y:S01]  /*1d270*/  ISETP.NE.U32.AND P0, PT, RZ, UR4, PT ;  /* 0x00000004ff007c0c */ /* 0x000fe2000bf05070 */
[----:B------:R-:W-:Y:S01]  /*1d280*/  ULDC.64 UR8, c[0x0][0xa18] ;  /* 0x0002860000087ab9 */ /* 0x000fe20000000a00 */
[----:B-1----:R-:W-:Y:S01]  /*1d290*/  CS2R R6, SRZ ;  /* 0x0000000000067805 */ /* 0x002fe2000001ff00 */
[----:B--2---:R-:W1:Y:S01]  /*1d2a0*/  LDC.64 R4, c[0x0][0xa08] ;  /* 0x00028200ff047b82 */ /* 0x004e620000000a00 */
[----:B------:R-:W-:Y:S01]  /*1d2b0*/  ISETP.NE.AND.EX P0, PT, RZ, UR5, PT, P0 ;  /* 0x00000005ff007c0c */ /* 0x000fe2000bf05300 */
[----:B------:R-:W-:Y:S01]  /*1d2c0*/  ULDC.64 UR4, c[0x0][0xa00] ;  /* 0x0002800000047ab9 */ /* 0x000fe20000000a00 */
[----:B------:R-:W-:Y:S01]  /*1d2d0*/  ULDC.64 UR6, c[0x0][0xa08] ;  /* 0x0002820000067ab9 */ /* 0x000fe20000000a00 */
[----:B------:R-:W-:-:S04]  /*1d2e0*/  ISETP.NE.U32.AND P1, PT, RZ, UR4, PT ;  /* 0x00000004ff007c0c */ /* 0x000fc8000bf25070 */
[----:B------:R-:W-:Y:S01]  /*1d2f0*/  ISETP.NE.AND.EX P1, PT, RZ, UR5, PT, P1 ;  /* 0x00000005ff007c0c */ /* 0x000fe2000bf25310 */
[----:B------:R-:W-:Y:S01]  /*1d300*/  ULDC.64 UR4, c[0x0][0xa10] ;  /* 0x0002840000047ab9 */ /* 0x000fe20000000a00 */
[----:B0-----:R-:W-:Y:S01]  /*1d310*/  IMAD.WIDE R10, R27, 0x4, R10 ;  /* 0x000000041b0a7825 */ /* 0x001fe200078e020a */
[----:B------:R-:W-:-:S03]  /*1d320*/  ISETP.NE.U32.AND P3, PT, RZ, UR8, PT ;  /* 0x00000008ff007c0c */ /* 0x000fc6000bf65070 */
[----:B------:R-:W0:Y:S07]  /*1d330*/  @P0 LDC.64 R2, c[0x0][0xa28] ;  /* 0x00028a00ff020b82 */ /* 0x000e2e0000000a00 */
[----:B------:R-:W2:Y:S01]  /*1d340*/  @P1 LDG.E R0, desc[UR40][R10.64] ;  /* 0x000000280a001981 */ /* 0x000ea2000c1e1900 */
[----:B------:R-:W-:-:S13]  /*1d350*/  ISETP.NE.AND.EX P3, PT, RZ, UR9, PT, P3 ;  /* 0x00000009ff007c0c */ /* 0x000fda000bf65330 */
[----:B------:R-:W3:Y:S01]  /*1d360*/  @P3 LDC.64 R8, c[0x0][0xa18] ;  /* 0x00028600ff083b82 */ /* 0x000ee20000000a00 */
[----:B0-----:R-:W-:-:S05]  /*1d370*/  @P0 IMAD.WIDE R2, R27, 0x4, R2 ;  /* 0x000000041b020825 */ /* 0x001fca00078e0202 */
[----:B------:R0:W5:Y:S01]  /*1d380*/  @P0 LDG.E R7, desc[UR40][R2.64] ;  /* 0x0000002802070981 */ /* 0x000162000c1e1900 */
[----:B------:R-:W-:Y:S01]  /*1d390*/  ISETP.NE.U32.AND P0, PT, RZ, UR4, PT ;  /* 0x00000004ff007c0c */ /* 0x000fe2000bf05070 */
[----:B------:R-:W-:Y:S01]  /*1d3a0*/  ULDC UR4, c[0x0][0x288] ;  /* 0x0000a20000047ab9 */ /* 0x000fe20000000800 */
[----:B------:R-:W-:Y:S01]  /*1d3b0*/  ISETP.NE.U32.AND P2, PT, RZ, UR6, PT ;  /* 0x00000006ff007c0c */ /* 0x000fe2000bf45070 */
[----:B------:R-:W-:Y:S01]  /*1d3c0*/  IMAD.MOV.U32 R12, RZ, RZ, RZ ;  /* 0x000000ffff0c7224 */ /* 0x000fe200078e00ff */
[----:B------:R-:W-:Y:S01]  /*1d3d0*/  ISETP.NE.AND.EX P0, PT, RZ, UR5, PT, P0 ;  /* 0x00000005ff007c0c */ /* 0x000fe2000bf05300 */
[C---:B-1----:R-:W-:Y:S01]  /*1d3e0*/  IMAD.WIDE R4, R27.reuse, 0x4, R4 ;  /* 0x000000041b047825 */ /* 0x042fe200078e0204 */
[----:B------:R-:W-:Y:S01]  /*1d3f0*/  ISETP.NE.AND.EX P2, PT, RZ, UR7, PT, P2 ;  /* 0x00000007ff007c0c */ /* 0x000fe2000bf45320 */
[----:B0-----:R-:W0:Y:S02]  /*1d400*/  LDC.64 R2, c[0x0][0xa10] ;  /* 0x00028400ff027b82 */ /* 0x001e240000000a00 */
[----:B---3--:R-:W-:-:S10]  /*1d410*/  @P3 IMAD.WIDE R8, R27, 0x4, R8 ;  /* 0x000000041b083825 */ /* 0x008fd400078e0208 */
[----:B------:R-:W5:Y:S01]  /*1d420*/  @P2 LDG.E R12, desc[UR40][R4.64] ;  /* 0x00000028040c2981 */ /* 0x000f62000c1e1900 */
[----:B0-----:R-:W-:-:S05]  /*1d430*/  IMAD.WIDE R2, R27, 0x4, R2 ;  /* 0x000000041b027825 */ /* 0x001fca00078e0202 */
        /* <DEDUP_REMOVED lines=15> */
[----:B------:R-:W-:Y:S01]  /*1d530*/  IMAD.MOV.U32 R13, RZ, RZ, R0 ;  /* 0x000000ffff0d7224 */ /* 0x000fe200078e0000 */
[----:B------:R-:W-:Y:S06]  /*1d540*/  @P3 BRA `(.L_x_10960) ;  /* 0x0000000000143947 */ /* 0x000fec0003800000 */
[----:B------:R-:W-:Y:S05]  /*1d550*/  @!P1 BRA `(.L_x_10960) ;  /* 0x0000000000109947 */ /* 0x000fea0003800000 */
[----:B0-----:R-:W2:Y:S04]  /*1d560*/  LDG.E R0, desc[UR40][R10.64] ;  /* 0x000000280a007981 */ /* 0x001ea8000c1e1900 */
[----:B------:R-:W2:Y:S02]  /*1d570*/  LDG.E R10, desc[UR40][R10.64+0x4] ;  /* 0x000004280a0a7981 */ /* 0x000ea4000c1e1900 */
[----:B--2---:R-:W-:-:S05]  /*1d580*/  IMAD.IADD R13, R10, 0x1, -R0 ;  /* 0x000000010a0d7824 */ /* 0x004fca00078e0a00 */
[----:B------:R1:W-:Y:S02]  /*1d590*/  STL [R1+0x18], R13 ;  /* 0x0000180d01007387 */ /* 0x0003e40000100800 */
.L_x_10960:
        /* <DEDUP_REMOVED lines=14> */
.L_x_10961:
[----:B------:R-:W-:Y:S05]  /*1d680*/  @!P2 BRA `(.L_x_10962) ;  /* 0x00000000000ca947 */ /* 0x000fea0003800000 */
[----:B------:R-:W2:Y:S04]  /*1d690*/  LDG.E R9, desc[UR40][R4.64] ;  /* 0x0000002804097981 */ /* 0x000ea8000c1e1900 */
[----:B------:R-:W2:Y:S02]  /*1d6a0*/  LDG.E R4, desc[UR40][R4.64+0x4] ;  /* 0x0000042804047981 */ /* 0x000ea4000c1e1900 */
[----:B--2---:R-:W-:-:S07]  /*1d6b0*/  IMAD.IADD R9, R4, 0x1, -R9 ;  /* 0x0000000104097824 */ /* 0x004fce00078e0a09 */
.L_x_10962:
[----:B0-----:R-:W2:Y:S04]  /*1d6c0*/  @P0 LDG.E R4, desc[UR40][R2.64] ;  /* 0x0000002802040981 */ /* 0x001ea8000c1e1900 */
[----:B------:R0:W2:Y:S01]  /*1d6d0*/  @P0 LDG.E R5, desc[UR40][R2.64+0x4] ;  /* 0x0000042802050981 */ /* 0x0000a2000c1e1900 */
[----:B------:R-:W-:Y:S02]  /*1d6e0*/  IMAD R14, R25, 0xc0, RZ ;  /* 0x000000c0190e7824 */ /* 0x000fe400078e02ff */
[----:B-----5:R-:W-:Y:S02]  /*1d6f0*/  IMAD.IADD R7, R9, 0x1, -R7 ;  /* 0x0000000109077824 */ /* 0x020fe400078e0a07 */
[----:B------:R-:W-:Y:S01]  /*1d700*/  VIADD R10, R14, 0xbf ;  /* 0x000000bf0e0a7836 */ /* 0x000fe20000000000 */
[----:B------:R3:W-:Y:S01]  /*1d710*/  STL [R1+0x14], R14 ;  /* 0x0000140e01007387 */ /* 0x0007e20000100800 */
[----:B0-----:R-:W0:Y:S02]  /*1d720*/  LDC R2, c[0x0][0x448] ;  /* 0x00011200ff027b82 */ /* 0x001e240000000800 */
[----:B0-----:R-:W-:-:S13]  /*1d730*/  ISETP.NE.AND P1, PT, R2, 0x1, PT ;  /* 0x000000010200780c */ /* 0x001fda0003f25270 */
[----:B------:R-:W0:Y:S08]  /*1d740*/  @P1 LDC R3, c[0x0][0x44c] ;  /* 0x00011300ff031b82 */ /* 0x000e300000000800 */
[----:B------:R-:W4:Y:S01]  /*1d750*/  @P1 LDC R2, c[0x0][0x450] ;  /* 0x00011400ff021b82 */ /* 0x000f220000000800 */
[----:B0-----:R-:W-:-:S05]  /*1d760*/  @P1 IMAD.HI.U32 R3, R10, R3, RZ ;  /* 0x000000030a031227 */ /* 0x001fca00078e00ff */
[----:B----4-:R-:W-:Y:S01]  /*1d770*/  @P1 SHF.R.U32.HI R10, RZ, R2, R3 ;  /* 0x00000002ff0a1219 */ /* 0x010fe20000011603 */
[----:B--2---:R-:W-:-:S04]  /*1d780*/  @P0 IMAD.IADD R8, R5, 0x1, -R4 ;  /* 0x0000000105080824 */ /* 0x004fc800078e0a04 */
[----:B------:R-:W-:-:S04]  /*1d790*/  IMAD.IADD R20, R7, 0x1, R8 ;  /* 0x0000000107147824 */ /* 0x000fc800078e0208 */
[C---:B------:R-:W-:Y:S01]  /*1d7a0*/  VIADD R4, R20.reuse, 0x7f ;  /* 0x0000007f14047836 */ /* 0x040fe20000000000 */
[----:B------:R-:W-:-:S04]  /*1d7b0*/  IADD3 R9, R20, 0x1, -R13 ;  /* 0x0000000114097810 */ /* 0x000fc80007ffe80d */
[----:B------:R-:W-:Y:S01]  /*1d7c0*/  SHF.R.S32.HI R2, RZ, 0x1f, R4 ;  /* 0x0000001fff027819 */ /* 0x000fe20000011404 */
[----:B------:R-:W-:-:S03]  /*1d7d0*/  IMAD.IADD R10, R9, 0x1, R10 ;  /* 0x00000001090a7824 */ /* 0x000fc600078e020a */
[----:B------:R-:W-:Y:S02]  /*1d7e0*/  LEA.HI R4, R2, R4, RZ, 0x7 ;  /* 0x0000000402047211 */ /* 0x000fe400078f38ff */
[----:B------:R-:W0:Y:S02]  /*1d7f0*/  LDC.64 R2, c[0x0][0x9e0] ;  /* 0x00027800ff027b82 */ /* 0x000e240000000a00 */
[----:B------:R-:W-:-:S05]  /*1d800*/  SHF.R.S32.HI R12, RZ, 0x7, R4 ;  /* 0x00000007ff0c7819 */ /* 0x000fca0000011404 */
[----:B------:R3:W-:Y:S01]  /*1d810*/  STL [R1+0x40], R12 ;  /* 0x0000400c01007387 */ /* 0x0007e20000100800 */
[----:B0-----:R-:W-:Y:S01]  /*1d820*/  ISETP.GE.AND P2, PT, R3, 0x1, PT ;  /* 0x000000010300780c */ /* 0x001fe20003f46270 */
[----:B------:R-:W-:-:S12]  /*1d830*/  IMAD.IADD R2, R10, 0x1, R2 ;  /* 0x000000010a027824 */ /* 0x000fd800078e0202 */
[----:B---3--:R-:W-:Y:S05]  /*1d840*/  @!P2 BRA `(.L_x_10963) ;  /* 0x000000000048a947 */ /* 0x008fea0003800000 */
        /* <DEDUP_REMOVED lines=11> */
.L_x_10965:
[----:B------:R-:W-:-:S13]  /*1d900*/  ISETP.NE.AND P3, PT, R3, 0x1, PT ;  /* 0x000000010300780c */ /* 0x000fda0003f65270 */
[----:B------:R-:W0:Y:S02]  /*1d910*/  @P3 LDC.64 R4, c[0x0][0x9e8] ;  /* 0x00027a00ff043b82 */ /* 0x000e240000000a00 */
[----:B0-----:R-:W-:-:S05]  /*1d920*/  @P3 IMAD.HI.U32 R4, R11, R4, RZ ;  /* 0x000000040b043227 */ /* 0x001fca00078e00ff */
[----:B------:R-:W-:-:S07]  /*1d930*/  @P3 SHF.R.U32.HI R11, RZ, R5, R4 ;  /* 0x00000005ff0b3219 */ /* 0x000fce0000011604 */
.L_x_10966:
[----:B------:R-:W-:Y:S05]  /*1d940*/  BSYNC B0 ;  /* 0x0000000000007941 */ /* 0x000fea0003800000 */
.L_x_10964:
[----:B------:R-:W-:-:S05]  /*1d950*/  IMAD R11, R11, R3, R3 ;  /* 0x000000030b0b7224 */ /* 0x000fca00078e0203 */
[----:B------:R-:W-:-:S07]  /*1d960*/  VIMNMX R2, R2, R11, PT ;  /* 0x0000000b02027248 */ /* 0x000fce0003fe0100 */
.L_x_10963:
[----:B------:R-:W0:Y:S01]  /*1d970*/  @P1 LDC R10, c[0x0][0x44c] ;  /* 0x00011300ff0a1b82 */ /* 0x000e220000000800 */
[----:B------:R-:W-:Y:S01]  /*1d980*/  VIADD R2, R2, 0x7f ;  /* 0x0000007f02027836 */ /* 0x000fe20000000000 */
[----:B------:R-:W-:Y:S01]  /*1d990*/  ULDC UR4, c[0x0][0x9dc] ;  /* 0x0002770000047ab9 */ /* 0x000fe20000000800 */
[----:B------:R-:W-:Y:S02]  /*1d9a0*/  IMAD.MOV.U32 R4, RZ, RZ, R14 ;  /* 0x000000ffff047224 */ /* 0x000fe400078e000e */
[----:B------:R-:W-:-:S03]  /*1d9b0*/  IMAD.IADD R20, R20, 0x1, -R13 ;  /* 0x0000000114147824 */ /* 0x000fc600078e0a0d */
[----:B------:R-:W2:Y:S01]  /*1d9c0*/  @P1 LDC R5, c[0x0][0x450] ;  /* 0x00011400ff051b82 */ /* 0x000ea20000000800 */
[----:B0-----:R-:W-:-:S05]  /*1d9d0*/  @P1 IMAD.HI.U32 R10, R14, R10, RZ ;  /* 0x0000000a0e0a1227 */ /* 0x001fca00078e00ff */
[----:B--2---:R-:W-:Y:S02]  /*1d9e0*/  @P1 SHF.R.U32.HI R4, RZ, R5, R10 ;  /* 0x00000005ff041219 */ /* 0x004fe4000001160a */
[----:B------:R-:W-:-:S03]  /*1d9f0*/  SHF.R.S32.HI R5, RZ, 0x1f, R2 ;  /* 0x0000001fff057819 */ /* 0x000fc60000011402 */
[----:B------:R-:W-:Y:S01]  /*1da00*/  IMAD.IADD R11, R20, 0x1, R4 ;  /* 0x00000001140b7824 */ /* 0x000fe200078e0204 */
[----:B------:R-:W-:-:S03]  /*1da10*/  LEA.HI R5, R5, R2, RZ, 0x7 ;  /* 0x0000000205057211 */ /* 0x000fc600078f38ff */
[----:B------:R-:W-:Y:S01]  /*1da20*/  VIADD R2, R11, -UR4 ;  /* 0x800000040b027c36 */ /* 0x000fe20008000000 */
[----:B------:R-:W-:-:S04]  /*1da30*/  SHF.R.S32.HI R5, RZ, 0x7, R5 ;  /* 0x00000007ff057819 */ /* 0x000fc80000011405 */
[----:B------:R-:W-:Y:S01]  /*1da40*/  VIMNMX R10, R12, R5, PT ;  /* 0x000000050c0a7248 */ /* 0x000fe20003fe0100 */
        /* <DEDUP_REMOVED lines=11> */
.L_x_10969:
[----:B------:R-:W-:-:S13]  /*1db00*/  ISETP.NE.AND P1, PT, R3, 0x1, PT ;  /* 0x000000010300780c */ /* 0x000fda0003f25270 */
[----:B------:R-:W0:Y:S02]  /*1db10*/  @P1 LDC.64 R4, c[0x0][0x9e8] ;  /* 0x00027a00ff041b82 */ /* 0x000e240000000a00 */
[----:B0-----:R-:W-:-:S05]  /*1db20*/  @P1 IMAD.HI.U32 R4, R11, R4, RZ ;  /* 0x000000040b041227 */ /* 0x001fca00078e00ff */
[----:B------:R-:W-:-:S07]  /*1db30*/  @P1 SHF.R.U32.HI R11, RZ, R5, R4 ;  /* 0x00000005ff0b1219 */ /* 0x000fce0000011604 */
.L_x_10970:
[----:B------:R-:W-:Y:S05]  /*1db40*/  BSYNC B0 ;  /* 0x0000000000007941 */ /* 0x000fea0003800000 */
.L_x_10968:
[----:B------:R-:W-:-:S05]  /*1db50*/  IMAD R3, R11, R3, RZ ;  /* 0x000000030b037224 */ /* 0x000fca00078e02ff */
[----:B------:R-:W-:-:S07]  /*1db60*/  VIMNMX R2, R2, R3, !PT ;  /* 0x0000000302027248 */ /* 0x000fce0007fe0100 */
.L_x_10967:
[----:B------:R-:W-:Y:S01]  /*1db70*/  SHF.R.S32.HI R3, RZ, 0x1f, R2 ;  /* 0x0000001fff037819 */ /* 0x000fe20000011402 */
[----:B------:R-:W-:Y:S01]  /*1db80*/  BSSY B0, `(.L_x_10971) ;  /* 0x0000027000007945 */ /* 0x000fe20003800000 */
[----:B------:R-:W-:Y:S01]  /*1db90*/  LOP3.LUT R14, R0, 0xff, RZ, 0xc0, !PT ;  /* 0x000000ff000e7812 */ /* 0x000fe200078ec0ff */
[----:B-1----:R-:W-:Y:S01]  /*1dba0*/  IMAD.MOV.U32 R13, RZ, RZ, RZ ;  /* 0x000000ffff0d7224 */ /* 0x002fe200078e00ff */
[----:B------:R-:W-:Y:S02]  /*1dbb0*/  LEA.HI R3, R3, R2, RZ, 0x7 ;  /* 0x0000000203037211 */ /* 0x000fe400078f38ff */
[----:B------:R-:W-:Y:S01]  /*1dbc0*/  SHF.R.U32.HI R0, RZ, 0x10, R0 ;  /* 0x00000010ff007819 */ /* 0x000fe20000011600 */
[----:B------:R0:W-:Y:S01]  /*1dbd0*/  STL [R1+0x38], R14 ;  /* 0x0000380e01007387 */ /* 0x0001e20000100800 */
[----:B------:R-:W-:-:S04]  /*1dbe0*/  SHF.R.S32.HI R3, RZ, 0x7, R3 ;  /* 0x00000007ff037819 */ /* 0x000fc80000011403 */
[----:B------:R-:W-:-:S04]  /*1dbf0*/  VIMNMX R4, RZ, R3, !PT ;  /* 0x00000003ff047248 */ /* 0x000fc80007fe0100 */
[----:B------:R-:W-:-:S13]  /*1dc00*/  ISETP.GT.AND P1, PT, R10, R4, PT ;  /* 0x000000040a00720c */ /* 0x000fda0003f24270 */
[----:B0-----:R-:W-:Y:S05]  /*1dc10*/  @!P1 BRA `(.L_x_10972) ;  /* 0x0000000000749947 */ /* 0x001fea0003800000 */
[----:B------:R-:W-:Y:S01]  /*1dc20*/  ISETP.NE.AND P1, PT, R0, RZ, PT ;  /* 0x000000ff0000720c */ /* 0x000fe20003f25270 */
[----:B------:R-:W-:-:S03]  /*1dc30*/  ULDC UR4, c[0x0][0x9f0] ;  /* 0x00027c0000047ab9 */ /* 0x000fc60000000800 */
[----:B------:R-:W-:-:S04]  /*1dc40*/  SEL R5, R0, UR4, P1 ;  /* 0x0000000400057c07 */ /* 0x000fc80008800000 */
[----:B------:R-:W-:Y:S02]  /*1dc50*/  IABS R12, R5 ;  /* 0x00000005000c7213 */ /* 0x000fe40000000000 */
[----:B------:R-:W-:Y:S02]  /*1dc60*/  IADD3 R11, R5, -0x1, R10 ;  /* 0xffffffff050b7810 */ /* 0x000fe40007ffe00a */
[----:B------:R-:W0:Y:S03]  /*1dc70*/  I2F.RP R2, R12 ;  /* 0x0000000c00027306 */ /* 0x000e260000209400 */
[----:B------:R-:W-:-:S05]  /*1dc80*/  IMAD.IADD R11, R11, 0x1, -R4 ;  /* 0x000000010b0b7824 */ /* 0x000fca00078e0a04 */
        /* <DEDUP_REMOVED lines=22> */
.L_x_10972:
[----:B------:R-:W-:Y:S05]  /*1ddf0*/  BSYNC B0 ;  /* 0x0000000000007941 */ /* 0x000fea0003800000 */
.L_x_10971:
[----:B------:R-:W-:Y:S01]  /*1de00*/  IMAD R4, R14, R13, R4 ;  /* 0x0000000d0e047224 */ /* 0x000fe200078e0204 */
[----:B------:R-:W-:Y:S01]  /*1de10*/  BSSY B0, `(.L_x_10973) ;  /* 0x000014e000007945 */ /* 0x000fe20003800000 */
[----:B------:R-:W-:-:S03]  /*1de20*/  PLOP3.LUT P5, PT, PT, PT, PT, 0x80, 0x0 ;  /* 0x000000000000781c */ /* 0x000fc60003faf070 */
[C---:B------:R-:W-:Y:S01]  /*1de30*/  VIADDMNMX R10, R4.reuse, R13, R10, PT ;  /* 0x0000000d040a7246 */ /* 0x040fe2000380010a */
[----:B------:R-:W-:-:S04]  /*1de40*/  IMAD R4, R4, 0x80, -R7 ;  /* 0x0000008004047824 */ /* 0x000fc800078e0a07 */
[----:B------:R-:W-:Y:S01]  /*1de50*/  IMAD R10, R10, 0x80, -R7 ;  /* 0x000000800a0a7824 */ /* 0x000fe200078e0a07 */
[----:B------:R-:W-:-:S04]  /*1de60*/  VIMNMX R4, RZ, R4, !PT ;  /* 0x00000004ff047248 */ /* 0x000fc80007fe0100 */
[----:B------:R-:W-:-:S04]  /*1de70*/  VIMNMX R10, R10, R8, PT ;  /* 0x000000080a0a7248 */ /* 0x000fc80003fe0100 */
[----:B------:R-:W-:Y:S02]  /*1de80*/  ISETP.GT.AND P1, PT, R10, R4, PT ;  /* 0x000000040a00720c */ /* 0x000fe40003f24270 */
[----:B------:R-:W-:-:S11]  /*1de90*/  SHF.R.U32.HI R4, RZ, 0x7, R4 ;  /* 0x00000007ff047819 */ /* 0x000fd60000011604 */
[----:B------:R-:W-:-:S05]  /*1dea0*/  @P1 VIADD R2, R10, 0x7f ;  /* 0x0000007f0a021836 */ /* 0x000fca0000000000 */
[----:B------:R-:W-:-:S04]  /*1deb0*/  @P1 SHF.R.S32.HI R3, RZ, 0x1f, R2 ;  /* 0x0000001fff031819 */ /* 0x000fc80000011402 */
[----:B------:R-:W-:Y:S01]  /*1dec0*/  @P1 LEA.HI R2, R3, R2, RZ, 0x7 ;  /* 0x0000000203021211 */ /* 0x000fe200078f38ff */
[----:B------:R-:W-:-:S03]  /*1ded0*/  IMAD.MOV.U32 R3, RZ, RZ, R4 ;  /* 0x000000ffff037224 */ /* 0x000fc600078e0004 */
        /* <DEDUP_REMOVED lines=10> */
.L_x_11182:
[----:B-1----:R-:W-:Y:S02]  /*1df80*/  ISETP.NE.AND P0, PT, R14, RZ, PT ;  /* 0x000000ff0e00720c */ /* 0x002fe40003f05270 */
[----:B------:R-:W-:-:S11]  /*1df90*/  PLOP3.LUT P2, PT, PT, PT, PT, 0x8, 0x0 ;  /* 0x000000000000781c */ /* 0x000fd60003f4e170 */
[----:B------:R-:W-:Y:S05]  /*1dfa0*/  @P0 BRA `(.L_x_10976) ;  /* 0x00000000000c0947 */ /* 0x000fea0003800000 */
[----:B------:R-:W-:-:S03]  /*1dfb0*/  UMOV UR4, 0xffffffff ;  /* 0xffffffff00047882 */ /* 0x000fc60000000000 */
[----:B------:R-:W-:Y:S05]  /*1dfc0*/  BRA.DIV UR4, `(.L_x_10977) ;  /* 0x0000007e04a47947 */ /* 0x000fea000b800000 */
[----:B------:R-:W-:-:S13]  /*1dfd0*/  ELECT P2, URZ, PT ;  /* 0x00000000003f782f */ /* 0x000fda0003840000 */
.L_x_10976:
        /* <DEDUP_REMOVED lines=9> */
.L_x_11185:
[----:B------:R-:W-:Y:S05]  /*1e070*/  BSYNC B1 ;  /* 0x0000000000017941 */ /* 0x000fea0003800000 */
.L_x_10978:
[----:B------:R-:W-:Y:S04]  /*1e080*/  BSSY B1, `(.L_x_10980) ;  /* 0x0000088000017945 */ /* 0x000fe80003800000 */
[----:B------:R-:W-:Y:S05]  /*1e090*/  @!P2 BRA `(.L_x_10981) ;  /* 0x000000080018a947 */ /* 0x000fea0003800000 */
[----:B------:R-:W2:Y:S01]  /*1e0a0*/  LDL R8, [R1] ;  /* 0x0000000001087983 */ /* 0x000ea20000100800 */
[----:B------:R-:W-:Y:S01]  /*1e0b0*/  IMAD R11, R29, 0x8, R16 ;  /* 0x000000081d0b7824 */ /* 0x000fe200078e0210 */
[----:B------:R-:W1:Y:S01]  /*1e0c0*/  S2R R7, SR_TID.X ;  /* 0x0000000000077919 */ /* 0x000e620000002100 */
[----:B------:R-:W-:Y:S01]  /*1e0d0*/  BSSY B2, `(.L_x_10982) ;  /* 0x0000006000027945 */ /* 0x000fe20003800000 */
[----:B-1----:R-:W-:-:S04]  /*1e0e0*/  LOP3.LUT R7, R7, 0x7f, RZ, 0xc0, !PT ;  /* 0x0000007f07077812 */ /* 0x002fc800078ec0ff */
[----:B------:R-:W-:Y:S02]  /*1e0f0*/  ISETP.NE.AND P4, PT, R7, RZ, PT ;  /* 0x000000ff0700720c */ /* 0x000fe40003f85270 */
[----:B--2---:R-:W-:-:S04]  /*1e100*/  SHF.L.U32 R10, R8, 0x1f, RZ ;  /* 0x0000001f080a7819 */ /* 0x004fc800000006ff */
[----:B------:R-:W1:Y:S02]  /*1e110*/  SYNCS.PHASECHK.TRANS64.TRYWAIT P0, [R11+URZ+0x2d8a0], R10 ;  /* 0x02d8a00a0b0075a7 */ /* 0x000e64000800017f */
[----:B-1----:R-:W-:Y:S05]  /*1e120*/  @!P0 BRA `(.L_x_10983) ;  /* 0x0000007c00848947 */ /* 0x002fea0003800000 */
.L_x_11186:
[----:B------:R-:W-:Y:S05]  /*1e130*/  BSYNC B2 ;  /* 0x0000000000027941 */ /* 0x000fea0003800000 */
.L_x_10982:
[----:B------:R-:W-:Y:S04]  /*1e140*/  BSSY B2, `(.L_x_10984) ;  /* 0x0000007000027945 */ /* 0x000fe80003800000 */
[----:B------:R-:W-:Y:S05]  /*1e150*/  @P4 BRA `(.L_x_10985) ;  /* 0x0000000000144947 */ /* 0x000fea0003800000 */
[----:B------:R-:W-:Y:S01]  /*1e160*/  LOP3.LUT P0, RZ, R18, 0x1, RZ, 0xc0, !PT ;  /* 0x0000000112ff7812 */ /* 0x000fe2000780c0ff */
[----:B0-----:R-:W-:-:S04]  /*1e170*/  IMAD.MOV.U32 R5, RZ, RZ, 0x6000 ;  /* 0x00006000ff057424 */ /* 0x001fc800078e00ff */
[----:B------:R2:W-:Y:S08]  /*1e180*/  SYNCS.ARRIVE.TRANS64 RZ, [R11+URZ+0x2d890], R5 ;  /* 0x02d890050bff79a7 */ /* 0x0005f0000800003f */
[----:B------:R-:W-:Y:S05]  /*1e190*/  @!P0 BRA `(.L_x_10985) ;  /* 0x0000000000048947 */ /* 0x000fea0003800000 */
[----:B------:R-:W-:Y:S01]  /*1e1a0*/  BPT.TRAP 0x1 ;  /* 0x000000040000795c */ /* 0x000fe20000300000 */
.L_x_10985:
[----:B------:R-:W-:Y:S05]  /*1e1b0*/  BSYNC B2 ;  /* 0x0000000000027941 */ /* 0x000fea0003800000 */
.L_x_10984:
[----:B------:R-:W-:Y:S01]  /*1e1c0*/  IMAD.MOV.U32 R21, RZ, RZ, RZ ;  /* 0x000000ffff157224 */ /* 0x000fe200078e00ff */
[----:B------:R-:W-:Y:S01]  /*1e1d0*/  UIADD3 UR4, UP0, UR42, 0x570, URZ ;  /* 0x000005702a047890 */ /* 0x000fe2000ff1e03f */
[----:B------:R-:W-:Y:S01]  /*1e1e0*/  IMAD R7, R3, 0x80, R6 ;  /* 0x0000008003077824 */ /* 0x000fe200078e0206 */
[----:B------:R-:W-:Y:S01]  /*1e1f0*/  PLOP3.LUT P0, PT, PT, PT, PT, 0x80, 0x0 ;  /* 0x000000000000781c */ /* 0x000fe20003f0f070 */
[----:B------:R-:W-:Y:S01]  /*1e200*/  IMAD R8, R29, 0x6000, R16 ;  /* 0x000060001d087824 */ /* 0x000fe200078e0210 */
[----:B------:R-:W-:Y:S01]  /*1e210*/  R2UR UR10, R21 ;  /* 0x00000000150a72ca */ /* 0x000fe200000e0000 */
[----:B------:R-:W-:Y:S01]  /*1e220*/  VIADD R7, R7, 0xffffff80 ;  /* 0xffffff8007077836 */ /* 0x000fe20000000000 */
[----:B------:R-:W-:Y:S01]  /*1e230*/  UIADD3.X UR5, URZ, UR43, URZ, UP0, !UPT ;  /* 0x0000002b3f057290 */ /* 0x000fe200087fe43f */
[----:B0-2---:R-:W-:Y:S01]  /*1e240*/  VIADD R5, R11, 0x2d890 ;  /* 0x0002d8900b057836 */ /* 0x005fe20000000000 */
[----:B------:R-:W-:Y:S01]  /*1e250*/  UMOV UR6, 0x0 ;  /* 0x0000000000067882 */ /* 0x000fe20000000000 */
[----:B------:R-:W-:Y:S01]  /*1e260*/  VIADD R12, R8, 0x15400 ;  /* 0x00015400080c7836 */ /* 0x000fe20000000000 */
[----:B------:R-:W-:-:S09]  /*1e270*/  UMOV UR7, 0x12f00000 ;  /* 0x12f0000000077882 */ /* 0x000fd20000000000 */
.L_x_10986:
        /* <DEDUP_REMOVED lines=16> */
.L_x_10987:
        /* <DEDUP_REMOVED lines=16> */
.L_x_10988:
        /* <DEDUP_REMOVED lines=13> */
.L_x_11187:
[----:B------:R-:W-:Y:S05]  /*1e550*/  BSYNC B2 ;  /* 0x0000000000027941 */ /* 0x000fea0003800000 */
.L_x_10989:
        /* <DEDUP_REMOVED lines=9> */
.L_x_10992:
[----:B------:R-:W-:Y:S05]  /*1e5f0*/  BSYNC B2 ;  /* 0x0000000000027941 */ /* 0x000fea0003800000 */
.L_x_10991:
        /* <DEDUP_REMOVED lines=8> */
.L_x_10993:
        /* <DEDUP_REMOVED lines=15> */
.L_x_10994:
        /* <DEDUP_REMOVED lines=15> */
.L_x_10995:
        /* <DEDUP_REMOVED lines=10> */
.L_x_10981:
[----:B------:R-:W-:Y:S05]  /*1e900*/  BSYNC B1 ;  /* 0x0000000000017941 */ /* 0x000fea0003800000 */
.L_x_10980:
[----:B------:R-:W2:Y:S01]  /*1e910*/  LDL.LU R10, [R1] ;  /* 0x00000000010a7983 */ /* 0x000ea20000300800 */
[----:B------:R-:W-:Y:S01]  /*1e920*/  VIADD R29, R29, 0x1 ;  /* 0x000000011d1d7836 */ /* 0x000fe20000000000 */
[----:B------:R-:W-:Y:S01]  /*1e930*/  PLOP3.LUT P5, PT, PT, PT, PT, 0x8, 0x0 ;  /* 0x000000000000781c */ /* 0x000fe20003fae170 */
[----:B------:R-:W-:-:S03]  /*1e940*/  VIADD R11, R3, 0xfffffffe ;  /* 0xfffffffe030b7836 */ /* 0x000fc60000000000 */
[----:B------:R-:W-:-:S04]  /*1e950*/  ISETP.NE.AND P0, PT, R29, 0x2, PT ;  /* 0x000000021d00780c */ /* 0x000fc80003f05270 */
[----:B0-----:R-:W-:Y:S02]  /*1e960*/  SEL R5, RZ, 0x1, P0 ;  /* 0x00000001ff057807 */ /* 0x001fe40000000000 */
[----:B------:R-:W-:Y:S02]  /*1e970*/  SEL R29, R29, RZ, P0 ;  /* 0x000000ff1d1d7207 */ /* 0x000fe40000000000 */
[----:B------:R-:W-:Y:S02]  /*1e980*/  ISETP.GE.AND P0, PT, R11, R4, PT ;  /* 0x000000040b00720c */ /* 0x000fe40003f06270 */
[----:B--2---:R-:W-:-:S05]  /*1e990*/  LOP3.LUT R10, R10, R5, RZ, 0x3c, !PT ;  /* 0x000000050a0a7212 */ /* 0x004fca00078e3cff */
[----:B------:R0:W-:Y:S06]  /*1e9a0*/  STL [R1], R10 ;  /* 0x0000000a01007387 */ /* 0x0001ec0000100800 */
[----:B------:R-:W-:Y:S05]  /*1e9b0*/  @!P0 BRA `(.L_x_10974) ;  /* 0x00000008004c8947 */ /* 0x000fea0003800000 */
.L_x_11012:
[----:B------:R-:W-:Y:S05]  /*1e9c0*/  YIELD ;  /* 0x0000000000007946 */ /* 0x000fea0003800000 */
[----:B------:R-:W-:Y:S04]  /*1e9d0*/  BSSY B1, `(.L_x_10996) ;  /* 0x0000087000017945 */ /* 0x000fe80003800000 */
[----:B-1----:R-:W-:Y:S05]  /*1e9e0*/  @!P2 BRA `(.L_x_10997) ;  /* 0x000000080014a947 */ /* 0x002fea0003800000 */
[----:B------:R-:W2:Y:S01]  /*1e9f0*/  LDL R5, [R1] ;  /* 0x0000000001057983 */ /* 0x000ea20000100800 */
[----:B0-----:R-:W-:Y:S01]  /*1ea00*/  IMAD R10, R29, 0x8, R16 ;  /* 0x000000081d0a7824 */ /* 0x001fe200078e0210 */
[----:B------:R-:W0:Y:S01]  /*1ea10*/  S2R R3, SR_TID.X ;  /* 0x0000000000037919 */ /* 0x000e220000002100 */
[----:B------:R-:W-:Y:S01]  /*1ea20*/  BSSY B2, `(.L_x_10998) ;  /* 0x0000006000027945 */ /* 0x000fe20003800000 */
[----:B0-----:R-:W-:-:S04]  /*1ea30*/  LOP3.LUT R3, R3, 0x7f, RZ, 0xc0, !PT ;  /* 0x0000007f03037812 */ /* 0x001fc800078ec0ff */
[----:B------:R-:W-:Y:S02]  /*1ea40*/  ISETP.NE.AND P1, PT, R3, RZ, PT ;  /* 0x000000ff0300720c */ /* 0x000fe40003f25270 */
[----:B--2---:R-:W-:-:S04]  /*1ea50*/  SHF.L.U32 R8, R5, 0x1f, RZ ;  /* 0x0000001f05087819 */ /* 0x004fc800000006ff */
[----:B------:R-:W0:Y:S02]  /*1ea60*/  SYNCS.PHASECHK.TRANS64.TRYWAIT P0, [R10+URZ+0x2d8a0], R8 ;  /* 0x02d8a0080a0075a7 */ /* 0x000e24000800017f */
[----:B0-----:R-:W-:Y:S05]  /*1ea70*/  @!P0 BRA `(.L_x_10999) ;  /* 0x0000007400588947 */ /* 0x001fea0003800000 */
.L_x_11188:
[----:B------:R-:W-:Y:S05]  /*1ea80*/  BSYNC B2 ;  /* 0x0000000000027941 */ /* 0x000fea0003800000 */
.L_x_10998:
[----:B------:R-:W-:Y:S04]  /*1ea90*/  BSSY B2, `(.L_x_11000) ;  /* 0x0000007000027945 */ /* 0x000fe80003800000 */
[----:B------:R-:W-:Y:S05]  /*1eaa0*/  @P1 BRA `(.L_x_11001) ;  /* 0x0000000000141947 */ /* 0x000fea0003800000 */
[----:B------:R-:W-:Y:S01]  /*1eab0*/  LOP3.LUT P0, RZ, R18, 0x1, RZ, 0xc0, !PT ;  /* 0x0000000112ff7812 */ /* 0x000fe2000780c0ff */
[----:B------:R-:W-:-:S04]  /*1eac0*/  IMAD.MOV.U32 R3, RZ, RZ, 0x6000 ;  /* 0x00006000ff037424 */ /* 0x000fc800078e00ff */
[----:B------:R1:W-:Y:S08]  /*1ead0*/  SYNCS.ARRIVE.TRANS64 RZ, [R10+URZ+0x2d890], R3 ;  /* 0x02d890030aff79a7 */ /* 0x0003f0000800003f */
[----:B------:R-:W-:Y:S05]  /*1eae0*/  @!P0 BRA `(.L_x_11001) ;  /* 0x0000000000048947 */ /* 0x000fea0003800000 */
[----:B------:R-:W-:Y:S01]  /*1eaf0*/  BPT.TRAP 0x1 ;  /* 0x000000040000795c */ /* 0x000fe20000300000 */
.L_x_11001:
[----:B------:R-:W-:Y:S05]  /*1eb00*/  BSYNC B2 ;  /* 0x0000000000027941 */ /* 0x000fea0003800000 */
.L_x_11000:
[----:B------:R-:W-:Y:S01]  /*1eb10*/  IMAD.MOV.U32 R14, RZ, RZ, RZ ;  /* 0x000000ffff0e7224 */ /* 0x000fe200078e00ff */
[----:B------:R-:W-:Y:S01]  /*1eb20*/  UIADD3 UR4, UP0, UR42, 0x570, URZ ;  /* 0x000005702a047890 */ /* 0x000fe2000ff1e03f */
[----:B------:R-:W-:Y:S01]  /*1eb30*/  IMAD R7, R29, 0x6000, R16 ;  /* 0x000060001d077824 */ /* 0x000fe200078e0210 */
[----:B------:R-:W-:Y:S01]  /*1eb40*/  PLOP3.LUT P0, PT, PT, PT, PT, 0x80, 0x0 ;  /* 0x000000000000781c */ /* 0x000fe20003f0f070 */
[----:B------:R-:W-:Y:S01]  /*1eb50*/  IMAD R5, R11, 0x80, R6 ;  /* 0x000000800b057824 */ /* 0x000fe200078e0206 */
[----:B------:R-:W-:Y:S01]  /*1eb60*/  R2UR UR10, R14 ;  /* 0x000000000e0a72ca */ /* 0x000fe200000e0000 */
[----:B-1----:R-:W-:Y:S01]  /*1eb70*/  VIADD R3, R10, 0x2d890 ;  /* 0x0002d8900a037836 */ /* 0x002fe20000000000 */
[----:B------:R-:W-:Y:S01]  /*1eb80*/  UIADD3.X UR5, URZ, UR43, URZ, UP0, !UPT ;  /* 0x0000002b3f057290 */ /* 0x000fe200087fe43f */
[----:B------:R-:W-:Y:S01]  /*1eb90*/  VIADD R12, R7, 0x15400 ;  /* 0x00015400070c7836 */ /* 0x000fe20000000000 */
[----:B------:R-:W-:Y:S01]  /*1eba0*/  UMOV UR6, 0x0 ;  /* 0x0000000000067882 */ /* 0x000fe20000000000 */
[----:B------:R-:W-:-:S10]  /*1ebb0*/  UMOV UR7, 0x12f00000 ;  /* 0x12f0000000077882 */ /* 0x000fd40000000000 */
.L_x_11002:
        /* <DEDUP_REMOVED lines=16> */
.L_x_11003:
        /* <DEDUP_REMOVED lines=16> */
.L_x_11004:
        /* <DEDUP_REMOVED lines=13> */
.L_x_11189:
[----:B------:R-:W-:Y:S05]  /*1ee90*/  BSYNC B2 ;  /* 0x0000000000027941 */ /* 0x000fea0003800000 */
.L_x_11005:
        /* <DEDUP_REMOVED lines=9> */
.L_x_11008:
[----:B------:R-:W-:Y:S05]  /*1ef30*/  BSYNC B2 ;  /* 0x0000000000027941 */ /* 0x000fea0003800000 */
.L_x_11007:
        /* <DEDUP_REMOVED lines=8> */
.L_x_11009:
        /* <DEDUP_REMOVED lines=15> */
.L_x_11010:
        /* <DEDUP_REMOVED lines=15> */
.L_x_11011:
        /* <DEDUP_REMOVED lines=10> */
.L_x_10997:
[----:B------:R-:W-:Y:S05]  /*1f240*/  BSYNC B1 ;  /* 0x0000000000017941 */ /* 0x000fea0003800000 */
.L_x_10996:
[----:B------:R-:W2:Y:S01]  /*1f250*/  LDL.LU R8, [R1] ;  /* 0x0000000001087983 */ /* 0x000ea20000300800 */
[----:B------:R-:W-:-:S05]  /*1f260*/  VIADD R29, R29, 0x1 ;  /* 0x000000011d1d7836 */ /* 0x000fca0000000000 */
[----:B------:R-:W-:-:S04]  /*1f270*/  ISETP.NE.AND P0, PT, R29, 0x2, PT ;  /* 0x000000021d00780c */ /* 0x000fc80003f05270 */
[----:B------:R-:W-:Y:S02]  /*1f280*/  SEL R3, RZ, 0x1, P0 ;  /* 0x00000001ff037807 */ /* 0x000fe40000000000 */
[----:B------:R-:W-:Y:S02]  /*1f290*/  SEL R29, R29, RZ, P0 ;  /* 0x000000ff1d1d7207 */ /* 0x000fe40000000000 */
[C---:B------:R-:W-:Y:S01]  /*1f2a0*/  ISETP.GT.AND P0, PT, R11.reuse, R4, PT ;  /* 0x000000040b00720c */ /* 0x040fe20003f04270 */
[----:B------:R-:W-:Y:S01]  /*1f2b0*/  VIADD R11, R11, 0xffffffff ;  /* 0xffffffff0b0b7836 */ /* 0x000fe20000000000 */
[----:B--2---:R-:W-:-:S05]  /*1f2c0*/  LOP3.LUT R8, R8, R3, RZ, 0x3c, !PT ;  /* 0x0000000308087212 */ /* 0x004fca00078e3cff */
[----:B------:R1:W-:Y:S06]  /*1f2d0*/  STL [R1], R8 ;  /* 0x0000000801007387 */ /* 0x0003ec0000100800 */
[----:B------:R-:W-:Y:S05]  /*1f2e0*/  @P0 BRA `(.L_x_11012) ;  /* 0xfffffff400b40947 */ /* 0x000fea000383ffff */
.L_x_10974:
[----:B------:R-:W-:Y:S05]  /*1f2f0*/  BSYNC B0 ;  /* 0x0000000000007941 */ /* 0x000fea0003800000 */
.L_x_10973:
[----:B------:R-:W2:Y:S01]  /*1f300*/  LDL R7, [R1+0x14] ;  /* 0x0000140001077983 */ /* 0x000ea20000100800 */
[----:B------:R-:W3:Y:S01]  /*1f310*/  LDC R2, c[0x0][0x448] ;  /* 0x00011200ff027b82 */ /* 0x000ee20000000800 */
[----:B------:R-:W-:Y:S07]  /*1f320*/  @!P5 WARPSYNC.ALL ;  /* 0x000000000000d948 */ /* 0x000fee0003800000 */
[----:B------:R-:W-:Y:S01]  /*1f330*/  @!P5 BAR.SYNC.DEFER_BLOCKING 0xc, 0x200 ;  /* 0x030800000000db1d */ /* 0x000fe20000010000 */
[----:B---3--:R-:W-:-:S13]  /*1f340*/  ISETP.NE.AND P0, PT, R2, 0x1, PT ;  /* 0x000000010200780c */ /* 0x008fda0003f05270 */
[----:B------:R-:W3:Y:S08]  /*1f350*/  @P0 LDC R4, c[0x0][0x44c] ;  /* 0x00011300ff040b82 */ /* 0x000ef00000000800 */
[----:B------:R-:W4:Y:S01]  /*1f360*/  @P0 LDC R2, c[0x0][0x450] ;  /* 0x00011400ff020b82 */ /* 0x000f220000000800 */
[----:B--2---:R-:W-:-:S04]  /*1f370*/  VIADD R3, R7, 0xbf ;  /* 0x000000bf07037836 */ /* 0x004fc80000000000 */
[----:B---3--:R-:W-:-:S05]  /*1f380*/  @P0 IMAD.HI.U32 R4, R3, R4, RZ ;  /* 0x0000000403040227 */ /* 0x008fca00078e00ff */
[----:B----4-:R-:W-:-:S05]  /*1f390*/  @P0 SHF.R.U32.HI R3, RZ, R2, R4 ;  /* 0x00000002ff030219 */ /* 0x010fca0000011604 */
[----:B------:R-:W-:Y:S02]  /*1f3a0*/  IMAD.IADD R9, R9, 0x1, R3 ;  /* 0x0000000109097824 */ /* 0x000fe400078e0203 */
[----:B------:R-:W2:Y:S02]  /*1f3b0*/  LDC.64 R2, c[0x0][0x9e0] ;  /* 0x00027800ff027b82 */ /* 0x000ea40000000a00 */
[----:B--2---:R-:W-:Y:S01]  /*1f3c0*/  ISETP.GE.AND P1, PT, R3, 0x1, PT ;  /* 0x000000010300780c */ /* 0x004fe20003f26270 */
        /* <DEDUP_REMOVED lines=13> */
.L_x_11015:
[----:B------:R-:W-:-:S13]  /*1f4a0*/  ISETP.NE.AND P2, PT, R3, 0x1, PT ;  /* 0x000000010300780c */ /* 0x000fda0003f45270 */
[----:B------:R-:W2:Y:S02]  /*1f4b0*/  @P2 LDC.64 R4, c[0x0][0x9e8] ;  /* 0x00027a00ff042b82 */ /* 0x000ea40000000a00 */
[----:B--2---:R-:W-:-:S05]  /*1f4c0*/  @P2 IMAD.HI.U32 R4, R6, R4, RZ ;  /* 0x0000000406042227 */ /* 0x004fca00078e00ff */
[----:B------:R-:W-:-:S07]  /*1f4d0*/  @P2 SHF.R.U32.HI R6, RZ, R5, R4 ;  /* 0x00000005ff062219 */ /* 0x000fce0000011604 */
.L_x_11016:
[----:B------:R-:W-:Y:S05]  /*1f4e0*/  BSYNC B0 ;  /* 0x0000000000007941 */ /* 0x000fea0003800000 */
.L_x_11014:
[----:B------:R-:W-:-:S05]  /*1f4f0*/  IMAD R6, R6, R3, R3 ;  /* 0x0000000306067224 */ /* 0x000fca00078e0203 */
[----:B------:R-:W-:-:S07]  /*1f500*/  VIMNMX R2, R2, R6, PT ;  /* 0x0000000602027248 */ /* 0x000fce0003fe0100 */
.L_x_11013:
[----:B-1----:R-:W2:Y:S01]  /*1f510*/  LDL R8, [R1+0x40] ;  /* 0x0000400001087983 */ /* 0x002ea20000100800 */
[----:B------:R-:W1:Y:S01]  /*1f520*/  @P0 LDC R5, c[0x0][0x44c] ;  /* 0x00011300ff050b82 */ /* 0x000e620000000800 */
[----:B------:R-:W-:Y:S01]  /*1f530*/  VIADD R2, R2, 0x7f ;  /* 0x0000007f02027836 */ /* 0x000fe20000000000 */
[----:B------:R-:W-:Y:S01]  /*1f540*/  ULDC UR4, c[0x0][0x9dc] ;  /* 0x0002770000047ab9 */ /* 0x000fe20000000800 */
[----:B------:R-:W-:-:S05]  /*1f550*/  IMAD.MOV.U32 R6, RZ, RZ, R7 ;  /* 0x000000ffff067224 */ /* 0x000fca00078e0007 */
[----:B------:R-:W3:Y:S01]  /*1f560*/  @P0 LDC R4, c[0x0][0x450] ;  /* 0x00011400ff040b82 */ /* 0x000ee20000000800 */
[----:B-1----:R-:W-:-:S05]  /*1f570*/  @P0 IMAD.HI.U32 R5, R7, R5, RZ ;  /* 0x0000000507050227 */ /* 0x002fca00078e00ff */
[----:B---3--:R-:W-:Y:S02]  /*1f580*/  @P0 SHF.R.U32.HI R6, RZ, R4, R5 ;  /* 0x00000004ff060219 */ /* 0x008fe40000011605 */
[----:B------:R-:W-:-:S03]  /*1f590*/  SHF.R.S32.HI R4, RZ, 0x1f, R2 ;  /* 0x0000001fff047819 */ /* 0x000fc60000011402 */
[----:B------:R-:W-:Y:S01]  /*1f5a0*/  IMAD.IADD R7, R20, 0x1, R6 ;  /* 0x0000000114077824 */ /* 0x000fe200078e0206 */
[----:B------:R-:W-:-:S03]  /*1f5b0*/  LEA.HI R4, R4, R2, RZ, 0x7 ;  /* 0x0000000204047211 */ /* 0x000fc600078f38ff */
[----:B------:R-:W-:Y:S01]  /*1f5c0*/  VIADD R2, R7, -UR4 ;  /* 0x8000000407027c36 */ /* 0x000fe20008000000 */
[----:B------:R-:W-:-:S05]  /*1f5d0*/  SHF.R.S32.HI R9, RZ, 0x7, R4 ;  /* 0x00000007ff097819 */ /* 0x000fca0000011404 */
        /* <DEDUP_REMOVED lines=13> */
.L_x_11019:
[----:B------:R-:W-:-:S13]  /*1f6b0*/  ISETP.NE.AND P0, PT, R3, 0x1, PT ;  /* 0x000000010300780c */ /* 0x000fda0003f05270 */
[----:B------:R-:W1:Y:S02]  /*1f6c0*/  @P0 LDC.64 R4, c[0x0][0x9e8] ;  /* 0x00027a00ff040b82 */ /* 0x000e640000000a00 */
[----:B-1----:R-:W-:-:S05]  /*1f6d0*/  @P0 IMAD.HI.U32 R4, R7, R4, RZ ;  /* 0x0000000407040227 */ /* 0x002fca00078e00ff */
[----:B------:R-:W-:-:S07]  /*1f6e0*/  @P0 SHF.R.U32.HI R7, RZ, R5, R4 ;  /* 0x00000005ff070219 */ /* 0x000fce0000011604 */
.L_x_11020:
[----:B------:R-:W-:Y:S05]  /*1f6f0*/  BSYNC B0 ;  /* 0x0000000000007941 */ /* 0x000fea0003800000 */
.L_x_11018:
[----:B------:R-:W-:-:S05]  /*1f700*/  IMAD R3, R7, R3, RZ ;  /* 0x0000000307037224 */ /* 0x000fca00078e02ff */
[----:B------:R-:W-:-:S07]  /*1f710*/  VIMNMX R2, R2, R3, !PT ;  /* 0x0000000302027248 */ /* 0x000fce0007fe0100 */
.L_x_11017:
        /* <DEDUP_REMOVED lines=38> */
.L_x_11022:
[----:B------:R-:W-:Y:S05]  /*1f980*/  BSYNC B0 ;  /* 0x0000000000007941 */ /* 0x000fea0003800000 */
.L_x_11021:
[----:B------:R-:W3:Y:S04]  /*1f990*/  LDL R2, [R1+0x28] ;  /* 0x0000280001027983 */ /* 0x000ee80000100800 */
[----:B-1----:R-:W3:Y:S01]  /*1f9a0*/  LDL R0, [R1+0x38] ;  /* 0x0000380001007983 */ /* 0x002ee20000100800 */
[----:B------:R-:W-:Y:S01]  /*1f9b0*/  BSSY B7, `(.L_x_11023) ;  /* 0x000041c000077945 */ /* 0x000fe20003800000 */
[----:B---3--:R-:W-:-:S05]  /*1f9c0*/  IMAD R0, R0, R2, R8 ;  /* 0x0000000200007224 */ /* 0x008fca00078e0208 */
[----:B------:R-:W-:Y:S01]  /*1f9d0*/  VIADDMNMX R23, R0, R2, R6, PT ;  /* 0x0000000200177246 */ /* 0x000fe20003800106 */
[----:B------:R1:W-:Y:S03]  /*1f9e0*/  STL [R1+0xc], R0 ;  /* 0x00000c0001007387 */ /* 0x0003e60000100800 */
[----:B------:R-:W-:Y:S01]  /*1f9f0*/  ISETP.GT.AND P0, PT, R23, R0, PT ;  /* 0x000000001700720c */ /* 0x000fe20003f04270 */
[----:B------:R1:W-:-:S12]  /*1fa00*/  STL [R1+0x1c], R23 ;  /* 0x00001c1701007387 */ /* 0x0003d80000100800 */
[----:B-1----:R-:W-:Y:S05]  /*1fa10*/  @P0 BRA `(.L_x_11024) ;  /* 0x0000000000440947 */ /* 0x002fea0003800000 */
[----:B------:R-:W1:Y:S02]  /*1fa20*/  S2R R0, SR_TID.X ;  /* 0x0000000000007919 */ /* 0x000e640000002100 */
[----:B-1----:R-:W-:-:S04]  /*1fa30*/  LOP3.LUT R0, R0, 0x7f, RZ, 0xc0, !PT ;  /* 0x0000007f00007812 */ /* 0x002fc800078ec0ff */
[----:B------:R-:W-:-:S13]  /*1fa40*/  ISETP.NE.AND P1, PT, R0, RZ, PT ;  /* 0x000000ff0000720c */ /* 0x000fda0003f25270 */
[----:B------:R-:W-:Y:S05]  /*1fa50*/  @P1 BRA `(.L_x_11025) ;  /* 0x0000004000441947 */ /* 0x000fea0003800000 */
[----:B--2---:R-:W1:Y:S01]  /*1fa60*/  S2R R5, SR_LANEID ;  /* 0x0000000000057919 */ /* 0x004e620000000000 */
[----:B------:R-:W-:Y:S01]  /*1fa70*/  VOTEU.ANY UR4, UPT, PT ;  /* 0x0000000000047886 */ /* 0x000fe200038e0100 */
[----:B------:R-:W2:Y:S01]  /*1fa80*/  LDC.64 R2, c[0x0][0xc60] ;  /* 0x00031800ff027b82 */ /* 0x000ea20000000a00 */
[----:B------:R-:W1:Y:S02]  /*1fa90*/  FLO.U32 R0, UR4 ;  /* 0x0000000400007d00 */ /* 0x000e6400080e0000 */
[----:B-1----:R-:W-:-:S06]  /*1faa0*/  ISETP.EQ.U32.AND P0, PT, R0, R5, PT ;  /* 0x000000050000720c */ /* 0x002fcc0003f02070 */
[----:B------:R-:W2:Y:S07]  /*1fab0*/  POPC R5, UR4 ;  /* 0x0000000400057d09 */ /* 0x000eae0008000000 */
[----:B--2---:R-:W2:Y:S01]  /*1fac0*/  @P0 ATOMG.E.ADD.STRONG.GPU PT, R3, desc[UR40][R2.64], R5 ;  /* 0x00000005020309a8 */ /* 0x004ea200081ee1e8 */
[----:B------:R-:W1:Y:S02]  /*1fad0*/  S2R R4, SR_LTMASK ;  /* 0x0000000000047919 */ /* 0x000e640000003900 */
[----:B-1----:R-:W-:-:S04]  /*1fae0*/  LOP3.LUT R4, R4, UR4, RZ, 0xc0, !PT ;  /* 0x0000000404047c12 */ /* 0x002fc8000f8ec0ff */
[----:B------:R-:W1:Y:S01]  /*1faf0*/  POPC R7, R4 ;  /* 0x0000000400077309 */ /* 0x000e620000000000 */
[----:B--2---:R-:W1:Y:S02]  /*1fb00*/  SHFL.IDX PT, R0, R3, R0, 0x1f ;  /* 0x00001f0003007589 */ /* 0x004e6400000e0000 */
[----:B-1----:R-:W-:Y:S01]  /*1fb10*/  IADD3 R24, R0, UR37, R7 ;  /* 0x0000002500187c10 */ /* 0x002fe2000fffe007 */
[----:B------:R-:W-:Y:S06]  /*1fb20*/  BRA `(.L_x_11025) ;  /* 0x0000004000107947 */ /* 0x000fec0003800000 */
.L_x_11024:
        /* <DEDUP_REMOVED lines=10> */
[----:B--2---:R-:W-:Y:S02]  /*1fbd0*/  IMAD.U32 R5, RZ, RZ, UR7 ;  /* 0x00000007ff057e24 */ /* 0x004fe4000f8e00ff */
[----:B------:R-:W-:Y:S02]  /*1fbe0*/  IMAD.U32 R6, RZ, RZ, UR8 ;  /* 0x00000008ff067e24 */ /* 0x000fe4000f8e00ff */
[----:B------:R-:W-:-:S02]  /*1fbf0*/  IMAD.U32 R7, RZ, RZ, UR9 ;  /* 0x00000009ff077e24 */ /* 0x000fc4000f8e00ff */
[----:B0-----:R-:W-:Y:S02]  /*1fc00*/  IMAD.U32 R10, RZ, RZ, UR4 ;  /* 0x00000004ff0a7e24 */ /* 0x001fe4000f8e00ff */
[----:B------:R-:W-:Y:S02]  /*1fc10*/  IMAD.U32 R11, RZ, RZ, UR5 ;  /* 0x00000005ff0b7e24 */ /* 0x000fe4000f8e00ff */
[----:B------:R-:W-:Y:S02]  /*1fc20*/  IMAD.MOV.U32 R8, RZ, RZ, 0x70 ;  /* 0x00000070ff087424 */ /* 0x000fe400078e00ff */
[----:B------:R-:W-:Y:S02]  /*1fc30*/  IMAD.MOV.U32 R12, RZ, RZ, 0x1 ;  /* 0x00000001ff0c7424 */ /* 0x000fe400078e00ff */
[----:B------:R-:W-:-:S07]  /*1fc40*/  IMAD.MOV.U32 R13, RZ, RZ, RZ ;  /* 0x000000ffff0d7224 */ /* 0x000fce00078e00ff */
[----:B------:R-:W-:-:S07]  /*1fc50*/  LEPC R20, `(.L_x_11027) ;  /* 0x000000001014794e */ /* 0x000fce0000000000 */
[----:B-1----:R-:W-:Y:S05]  /*1fc60*/  CALL.ABS.NOINC R2 ;  /* 0x0000000002007343 */ /* 0x002fea0003c00000 */
.L_x_11027:
[----:B------:R-:W-:Y:S05]  /*1fc70*/  BSYNC B6 ;  /* 0x0000000000067941 */ /* 0x000fea0003800000 */
.L_x_11026:
        /* <DEDUP_REMOVED lines=10> */
[----:B--2---:R-:W-:Y:S02]  /*1fd20*/  IMAD.U32 R5, RZ, RZ, UR7 ;  /* 0x00000007ff057e24 */ /* 0x004fe4000f8e00ff */
[----:B------:R-:W-:Y:S02]  /*1fd30*/  IMAD.U32 R6, RZ, RZ, UR8 ;  /* 0x00000008ff067e24 */ /* 0x000fe4000f8e00ff */
[----:B------:R-:W-:-:S02]  /*1fd40*/  IMAD.U32 R7, RZ, RZ, UR9 ;  /* 0x00000009ff077e24 */ /* 0x000fc4000f8e00ff */
[----:B0-----:R-:W-:Y:S02]  /*1fd50*/  IMAD.U32 R10, RZ, RZ, UR4 ;  /* 0x00000004ff0a7e24 */ /* 0x001fe4000f8e00ff */
[----:B------:R-:W-:Y:S02]  /*1fd60*/  IMAD.U32 R11, RZ, RZ, UR5 ;  /* 0x00000005ff0b7e24 */ /* 0x000fe4000f8e00ff */
[----:B------:R-:W-:Y:S02]  /*1fd70*/  IMAD.MOV.U32 R8, RZ, RZ, 0x70 ;  /* 0x00000070ff087424 */ /* 0x000fe400078e00ff */
[----:B------:R-:W-:Y:S02]  /*1fd80*/  IMAD.MOV.U32 R12, RZ, RZ, 0x1 ;  /* 0x00000001ff0c7424 */ /* 0x000fe400078e00ff */
[----:B-1----:R-:W-:-:S07]  /*1fd90*/  IMAD.MOV.U32 R13, RZ, RZ, RZ ;  /* 0x000000ffff0d7224 */ /* 0x002fce00078e00ff */
[----:B------:R-:W-:-:S07]  /*1fda0*/  LEPC R20, `(.L_x_11030) ;  /* 0x000000001014794e */ /* 0x000fce0000000000 */
[----:B---3--:R-:W-:Y:S05]  /*1fdb0*/  CALL.ABS.NOINC R2 ;  /* 0x0000000002007343 */ /* 0x008fea0003c00000 */
.L_x_11030:
        /* <DEDUP_REMOVED lines=15> */
.L_x_11029:
[----:B------:R-:W-:Y:S05]  /*1feb0*/  BSYNC B6 ;  /* 0x0000000000067941 */ /* 0x000fea0003800000 */
.L_x_11028:
[----:B------:R-:W-:Y:S01]  /*1fec0*/  ULDC.64 UR4, c[0x0][0x9f8] ;  /* 0x00027e0000047ab9 */ /* 0x000fe20000000a00 */
[----:B------:R-:W-:Y:S01]  /*1fed0*/  IMAD.MOV.U32 R25, RZ, RZ, R27 ;  /* 0x000000ffff197224 */ /* 0x000fe200078e001b */
[----:B------:R-:W-:-:S04]  /*1fee0*/  ISETP.NE.U32.AND P0, PT, RZ, UR4, PT ;  /* 0x00000004ff007c0c */ /* 0x000fc8000bf05070 */
[----:B------:R-:W-:Y:S01]  /*1fef0*/  ISETP.NE.AND.EX P0, PT, RZ, UR5, PT, P0 ;  /* 0x00000005ff007c0c */ /* 0x000fe2000bf05300 */
[----:B------:R-:W-:-:S12]  /*1ff00*/  ULDC.64 UR4, c[0x0][0xa08] ;  /* 0x0002820000047ab9 */ /* 0x000fd80000000a00 */
[----:B------:R-:W1:Y:S02]  /*1ff10*/  @P0 LDC.64 R2, c[0x0][0x9f8] ;  /* 0x00027e00ff020b82 */ /* 0x000e640000000a00 */
[----:B-1----:R-:W-:-:S05]  /*1ff20*/  @P0 IMAD.WIDE R2, R27, 0x4, R2 ;  /* 0x000000041b020825 */ /* 0x002fca00078e0202 */
[----:B------:R1:W3:Y:S01]  /*1ff30*/  @P0 LDG.E R25, desc[UR40][R2.64] ;  /* 0x0000002802190981 */ /* 0x0002e2000c1e1900 */
[----:B------:R-:W-:Y:S01]  /*1ff40*/  VIADD R23, R23, 0xffffffff ;  /* 0xffffffff17177836 */ /* 0x000fe20000000000 */
[----:B-1----:R-:W1:Y:S02]  /*1ff50*/  LDC.64 R2, c[0x0][0x418] ;  /* 0x00010600ff027b82 */ /* 0x002e640000000a00 */
[----:B-1----:R-:W-:Y:S01]  /*1ff60*/  LOP3.LUT P0, RZ, R2, UR4, RZ, 0xfc, !PT ;  /* 0x0000000402ff7c12 */ /* 0x002fe2000f80fcff */
[----:B------:R-:W-:-:S03]  /*1ff70*/  UMOV UR4, 0xffffffff ;  /* 0xffffffff00047882 */ /* 0x000fc60000000000 */
[----:B------:R-:W-:Y:S02]  /*1ff80*/  LOP3.LUT P0, RZ, R3, UR5, RZ, 0xfc, P0 ;  /* 0x0000000503ff7c12 */ /* 0x000fe4000800fcff */
[----:B---3--:R-:W-:Y:S02]  /*1ff90*/  SHF.R.S32.HI R7, RZ, 0x1f, R25 ;  /* 0x0000001fff077819 */ /* 0x008fe40000011419 */
[----:B------:R-:W-:-:S03]  /*1ffa0*/  SEL R22, R25, RZ, !P0 ;  /* 0x000000ff19167207 */ /* 0x000fc60004000000 */
[----:B------:R1:W-:Y:S01]  /*1ffb0*/  STL [R1+0x4], R7 ;  /* 0x0000040701007387 */ /* 0x0003e20000100800 */
[----:B------:R-:W-:Y:S05]  /*1ffc0*/  BRA.DIV UR4, `(.L_x_11031) ;  /* 0x00000062042c7947 */ /* 0x000fea000b800000 */
[----:B------:R-:W3:Y:S02]  /*1ffd0*/  S2R R0, SR_TID.X ;  /* 0x0000000000007919 */ /* 0x000ee40000002100 */
[----:B---3--:R-:W-:-:S04]  /*1ffe0*/  SHF.R.U32.HI R0, RZ, 0x5, R0 ;  /* 0x00000005ff007819 */ /* 0x008fc80000011600 */
[----:B------:R-:W-:-:S05]  /*1fff0*/  LOP3.LUT R0, R0, 0x3, RZ, 0xc0, !PT ;  /* 0x0000000300007812 */ /* 0x000fca00078ec0ff */
[----:B------:R3:W4:Y:S02]  /*20000*/  SHFL.IDX PT, R14, R0, RZ, 0x1f ;  /* 0x00001fff000e7589 */ /* 0x00072400000e0000 */
.L_x_11192:
[----:B----4-:R-:W-:Y:S02]  /*20010*/  ISETP.NE.AND P0, PT, R14, RZ, PT ;  /* 0x000000ff0e00720c */ /* 0x010fe40003f05270 */
[----:B------:R-:W-:Y:S02]  /*20020*/  PLOP3.LUT P1, PT, PT, PT, PT, 0x8, 0x0 ;  /* 0x000000000000781c */ /* 0x000fe40003f2e170 */
[----:B------:R-:W-:-:S11]  /*20030*/  LOP3.LUT R18, R18, 0xfffffffb, RZ, 0xc0, !PT ;  /* 0xfffffffb12127812 */ /* 0x000fd600078ec0ff */
[----:B------:R-:W-:Y:S01]  /*20040*/  @P1 LOP3.LUT R18, R18, 0x4, RZ, 0xfc, !PT ;  /* 0x0000000412121812 */ /* 0x000fe200078efcff */
[----:B------:R-:W-:Y:S06]  /*20050*/  @P0 BRA `(.L_x_11032) ;  /* 0x0000000400140947 */ /* 0x000fec0003800000 */
[----:B------:R-:W-:-:S03]  /*20060*/  UMOV UR4, 0xffffffff ;  /* 0xffffffff00047882 */ /* 0x000fc60000000000 */
[----:B------:R-:W-:Y:S05]  /*20070*/  BRA.DIV UR4, `(.L_x_11033) ;  /* 0x0000006204347947 */ /* 0x000fea000b800000 */
[----:B------:R-:W-:-:S13]  /*20080*/  ELECT P6, URZ, PT ;  /* 0x00000000003f782f */ /* 0x000fda00038c0000 */
.L_x_11195:
[----:B------:R-:W-:Y:S05]  /*20090*/  @!P6 BRA `(.L_x_11032) ;  /* 0x000000040004e947 */ /* 0x000fea0003800000 */
[----:B------:R-:W-:-:S04]  /*200a0*/  ISETP.NE.U32.AND P0, PT, R2, RZ, PT ;  /* 0x000000ff0200720c */ /* 0x000fc80003f05070 */
[----:B------:R-:W-:-:S13]  /*200b0*/  ISETP.NE.AND.EX P0, PT, R3, RZ, PT, P0 ;  /* 0x000000ff0300720c */ /* 0x000fda0003f05300 */
[----:B------:R-:W-:Y:S05]  /*200c0*/  @!P0 BRA `(.L_x_11034) ;  /* 0x0000000000488947 */ /* 0x000fea0003800000 */
[----:B------:R-:W4:Y:S01]  /*200d0*/  LDC R6, c[0x0][0x43c] ;  /* 0x00010f00ff067b82 */ /* 0x000f220000000800 */
[----:B---3--:R-:W-:Y:S01]  /*200e0*/  IMAD.MOV.U32 R0, RZ, RZ, R23 ;  /* 0x000000ffff007224 */ /* 0x008fe200078e0017 */
[----:B------:R-:W-:Y:S01]  /*200f0*/  ULDC.64 UR4, c[0x0][0x428] ;  /* 0x00010a0000047ab9 */ /* 0x000fe20000000a00 */
[----:B----4-:R-:W-:-:S13]  /*20100*/  ISETP.NE.AND P0, PT, R6, 0x1, PT ;  /* 0x000000010600780c */ /* 0x010fda0003f05270 */
[----:B--2---:R-:W2:Y:S02]  /*20110*/  @P0 LDC.64 R4, c[0x0][0x440] ;  /* 0x00011000ff040b82 */ /* 0x004ea40000000a00 */
        /* <DEDUP_REMOVED lines=13> */
.L_x_11034:
[----:B---3--:R-:W-:Y:S01]  /*201f0*/  IMAD R0, R19, 0x8, R16 ;  /* 0x0000000813007824 */ /* 0x008fe200078e0210 */
[----:B----4-:R-:W-:-:S04]  /*20200*/  SHF.L.U32 R2, R28, 0x1f, RZ ;  /* 0x0000001f1c027819 */ /* 0x010fc800000006ff */
[----:B------:R-:W3:Y:S02]  /*20210*/  SYNCS.PHASECHK.TRANS64.TRYWAIT P0, [R0+URZ+0x2d840], R2 ;  /* 0x02d84002000075a7 */ /* 0x000ee4000800017f */
[----:B---3--:R-:W-:Y:S05]  /*20220*/  @!P0 BRA `(.L_x_11035) ;  /* 0x0000005c00e88947 */ /* 0x008fea0003800000 */
.L_x_11196:
        /* <DEDUP_REMOVED lines=9> */
.L_x_11036:
[----:B------:R-:W-:Y:S01]  /*202c0*/  R2UR UR9, R0 ;  /* 0x00000000000972ca */ /* 0x000fe200000e0000 */
[----:B---34-:R-:W-:Y:S01]  /*202d0*/  IMAD R0, R19, 0x6000, R16 ;  /* 0x0000600013007824 */ /* 0x018fe200078e0210 */
        /* <DEDUP_REMOVED lines=13> */
[----:B------:R-:W-:Y:S02]  /*203b0*/  ULEA UR11, UR11, UR5, 0x7 ;  /* 0x000000050b0b7291 */ /* 0x000fe4000f8e383f */
        /* <DEDUP_REMOVED lines=8> */
[----:B---3--:R-:W-:Y:S01]  /*20440*/  UMOV UR8, UR15 ;  /* 0x0000000f00087c82 */ /* 0x008fe20008000000 */
[----:B------:R-:W-:-:S02]  /*20450*/  UMOV UR10, UR17 ;  /* 0x00000011000a7c82 */ /* 0x000fc40008000000 */
[----:B------:R3:W-:Y:S02]  /*20460*/  UTMALDG.4D [UR8], [UR4], desc[UR6] ;  /* 0x00000608040075b4 */ /* 0x0007e40008019000 */
[----:B---3--:R-:W-:Y:S01]  /*20470*/  UMOV UR8, UR16 ;  /* 0x0000001000087c82 */ /* 0x008fe20008000000 */
[----:B------:R-:W-:Y:S02]  /*20480*/  UMOV UR10, UR14 ;  /* 0x0000000e000a7c82 */ /* 0x000fe40008000000 */
[----:B------:R4:W-:Y:S02]  /*20490*/  UTMALDG.4D [UR8], [UR4], desc[UR6] ;  /* 0x00000608040075b4 */ /* 0x0009e40008019000 */
[----:B----4-:R-:W-:Y:S01]  /*204a0*/  NOP ;  /* 0x0000000000007918 */ /* 0x010fe20000000000 */
.L_x_11032:
[----:B------:R-:W4:Y:S01]  /*204b0*/  LDL.LU R3, [R1+0x20] ;  /* 0x0000200001037983 */ /* 0x000f220000300800 */
[----:B------:R-:W-:Y:S05]  /*204c0*/  WARPSYNC.ALL ;  /* 0x0000000000007948 */ /* 0x000fea0003800000 */
[----:B------:R-:W-:Y:S01]  /*204d0*/  ULDC.64 UR4, c[0x0][0x298] ;  /* 0x0000a60000047ab9 */ /* 0x000fe20000000a00 */
[----:B---3--:R-:W-:Y:S01]  /*204e0*/  VIADD R0, R16, 0xc400 ;  /* 0x0000c40010007836 */ /* 0x008fe20000000000 */
[----:B------:R-:W-:Y:S01]  /*204f0*/  ULDC.64 UR6, c[0x0][0xa00] ;  /* 0x0002800000067ab9 */ /* 0x000fe20000000a00 */
[----:B------:R-:W-:Y:S01]  /*20500*/  BSSY B6, `(.L_x_11037) ;  /* 0x0000022000067945 */ /* 0x000fe20003800000 */
[----:B------:R-:W-:Y:S01]  /*20510*/  BAR.SYNC.DEFER_BLOCKING 0x8, 0x200 ;  /* 0x0208000000007b1d */ /* 0x000fe20000010000 */
[----:B------:R-:W-:-:S02]  /*20520*/  ISETP.NE.U32.AND P0, PT, RZ, UR6, PT ;  /* 0x00000006ff007c0c */ /* 0x000fc4000bf05070 */
[----:B------:R-:W-:Y:S02]  /*20530*/  LOP3.LUT P1, RZ, R0, 0x1bf, RZ, 0xc0, !PT ;  /* 0x000001bf00ff7812 */ /* 0x000fe4000782c0ff */
[----:B------:R-:W-:Y:S02]  /*20540*/  ISETP.NE.AND.EX P0, PT, RZ, UR7, PT, P0 ;  /* 0x00000007ff007c0c */ /* 0x000fe4000bf05300 */
[----:B----4-:R-:W-:Y:S01]  /*20550*/  SHF.R.S32.HI R2, RZ, 0x1f, R3 ;  /* 0x0000001fff027819 */ /* 0x010fe20000011403 */
[----:B--2---:R-:W-:-:S04]  /*20560*/  IMAD.WIDE.U32 R4, R3, UR4, RZ ;  /* 0x0000000403047c25 */ /* 0x004fc8000f8e00ff */
        /* <DEDUP_REMOVED lines=27> */
.L_x_11038:
[----:B------:R-:W-:Y:S05]  /*20720*/  BSYNC B6 ;  /* 0x0000000000067941 */ /* 0x000fea0003800000 */
.L_x_11037:
[----:B------:R-:W3:Y:S01]  /*20730*/  LDL.LU R20, [R1+0x3c] ;  /* 0x00003c0001147983 */ /* 0x000ee20000300800 */
[----:B------:R-:W4:Y:S01]  /*20740*/  LDC R9, c[0x0][0x448] ;  /* 0x00011200ff097b82 */ /* 0x000f220000000800 */
[----:B------:R-:W-:Y:S01]  /*20750*/  ULDC.64 UR4, c[0x0][0x2d8] ;  /* 0x0000b60000047ab9 */ /* 0x000fe20000000a00 */
[----:B------:R-:W-:Y:S01]  /*20760*/  ULDC.64 UR6, c[0x0][0x2e0] ;  /* 0x0000b80000067ab9 */ /* 0x000fe20000000a00 */
[----:B--2---:R-:W3:Y:S01]  /*20770*/  LDL.LU.64 R2, [R1+0x30] ;  /* 0x0000300001027983 */ /* 0x004ee20000300a00 */
[----:B------:R-:W-:-:S03]  /*20780*/  ULDC.64 UR8, c[0x0][0x280] ;  /* 0x0000a00000087ab9 */ /* 0x000fc60000000a00 */
[----:B------:R-:W2:Y:S04]  /*20790*/  LDL.LU R0, [R1+0x44] ;  /* 0x0000440001007983 */ /* 0x000ea80000300800 */
[----:B------:R-:W5:Y:S04]  /*207a0*/  LDL.LU R5, [R1+0x20] ;  /* 0x0000200001057983 */ /* 0x000f680000300800 */
[----:B------:R-:W5:Y:S01]  /*207b0*/  LDL R21, [R1+0x14] ;  /* 0x0000140001157983 */ /* 0x000f620000100800 */
[----:B------:R-:W0:Y:S01]  /*207c0*/  S2R R13, SR_TID.X ;  /* 0x00000000000d7919 */ /* 0x000e220000002100 */
[----:B----4-:R-:W-:-:S13]  /*207d0*/  ISETP.NE.AND P1, PT, R9, 0x1, PT ;  /* 0x000000010900780c */ /* 0x010fda0003f25270 */
[----:B------:R-:W4:Y:S08]  /*207e0*/  @P1 LDC R6, c[0x0][0x450] ;  /* 0x00011400ff061b82 */ /* 0x000f300000000800 */
[----:B------:R-:W1:Y:S01]  /*207f0*/  @P1 LDC R8, c[0x0][0x450] ;  /* 0x00011400ff081b82 */ /* 0x000e620000000800 */
[C---:B0-----:R-:W-:Y:S02]  /*20800*/  IMAD.SHL.U32 R11, R13.reuse, 0x8, RZ ;  /* 0x000000080d0b7824 */ /* 0x041fe400078e00ff */
[----:B------:R-:W-:-:S03]  /*20810*/  IMAD.SHL.U32 R10, R13, 0x8, RZ ;  /* 0x000000080d0a7824 */ /* 0x000fc600078e00ff */
[----:B------:R-:W-:Y:S02]  /*20820*/  LOP3.LUT R11, R11, 0x18, RZ, 0xc0, !PT ;  /* 0x000000180b0b7812 */ /* 0x000fe400078ec0ff */
[----:B------:R-:W-:Y:S02]  /*20830*/  LOP3.LUT R10, R10, 0x18, RZ, 0xc0, !PT ;  /* 0x000000180a0a7812 */ /* 0x000fe400078ec0ff */
[C---:B------:R-:W-:Y:S02]  /*20840*/  LOP3.LUT R12, R11.reuse, 0x20, RZ, 0xfc, !PT ;  /* 0x000000200b0c7812 */ /* 0x040fe400078efcff */
[----:B------:R-:W-:Y:S01]  /*20850*/  LOP3.LUT R11, R11, 0x40, RZ, 0xfc, !PT ;  /* 0x000000400b0b7812 */ /* 0x000fe200078efcff */
[----:B---3--:R-:W-:Y:S02]  /*20860*/  IMAD.MOV.U32 R3, RZ, RZ, R20 ;  /* 0x000000ffff037224 */ /* 0x008fe400078e0014 */
[----:B------:R-:W0:Y:S01]  /*20870*/  S2R R20, SR_TID.X ;  /* 0x0000000000147919 */ /* 0x000e220000002100 */
[----:B------:R-:W-:-:S04]  /*20880*/  IMAD.WIDE.U32 R2, R17, UR4, R2 ;  /* 0x0000000411027c25 */ /* 0x000fc8000f8e0002 */
[----:B------:R-:W-:Y:S01]  /*20890*/  IMAD R3, R17, UR5, R3 ;  /* 0x0000000511037c24 */ /* 0x000fe2000f8e0203 */
[----:B------:R-:W-:Y:S01]  /*208a0*/  ULDC.64 UR4, c[0x0][0x2d0] ;  /* 0x0000b40000047ab9 */ /* 0x000fe20000000a00 */
[----:B--2---:R-:W-:Y:S02]  /*208b0*/  IMAD R0, R0, UR6, RZ ;  /* 0x0000000600007c24 */ /* 0x004fe4000f8e02ff */
        /* <DEDUP_REMOVED lines=8> */
[----:B------:R-:W-:-:S05]  /*20940*/  LOP3.LUT R20, R4, 0x60, R20, 0xf8, !PT ;  /* 0x0000006004147812 */ /* 0x000fca00078ef814 */
[----:B------:R-:W-:Y:S01]  /*20950*/  IMAD.IADD R0, R20, 0x1, R21 ;  /* 0x0000000114007824 */ /* 0x000fe200078e0215 */
[----:B------:R-:W-:-:S03]  /*20960*/  LOP3.LUT R20, R13, 0x7f, RZ, 0xc0, !PT ;  /* 0x0000007f0d147812 */ /* 0x000fc600078ec0ff */
[----:B--2---:R-:W-:Y:S01]  /*20970*/  @P1 IMAD.HI.U32 R5, R0, R5, RZ ;  /* 0x0000000500051227 */ /* 0x004fe200078e00ff */
[----:B------:R-:W-:-:S03]  /*20980*/  SHF.R.U32.HI R20, RZ, 0x2, R20 ;  /* 0x00000002ff147819 */ /* 0x000fc60000011614 */
[----:B------:R-:W-:Y:S01]  /*20990*/  IMAD.MOV.U32 R4, RZ, RZ, R0 ;  /* 0x000000ffff047224 */ /* 0x000fe200078e0000 */
[----:B----4-:R-:W-:-:S04]  /*209a0*/  @P1 SHF.R.U32.HI R4, RZ, R6, R5 ;  /* 0x00000006ff041219 */ /* 0x010fc80000011605 */
[--C-:B------:R-:W-:Y:S01]  /*209b0*/  SHF.R.S32.HI R5, RZ, 0x1f, R4.reuse ;  /* 0x0000001fff057819 */ /* 0x100fe20000011404 */
[----:B-1----:R-:W-:-:S04]  /*209c0*/  IMAD.MOV R7, RZ, RZ, -R4 ;  /* 0x000000ffff077224 */ /* 0x002fc800078e0a04 */
[----:B------:R-:W-:-:S04]  /*209d0*/  IMAD R5, R5, UR4, RZ ;  /* 0x0000000405057c24 */ /* 0x000fc8000f8e02ff */
[C---:B------:R-:W-:Y:S02]  /*209e0*/  IMAD R6, R4.reuse, UR5, R5 ;  /* 0x0000000504067c24 */ /* 0x040fe4000f8e0205 */
[----:B------:R-:W-:-:S04]  /*209f0*/  IMAD.WIDE.U32 R4, R4, UR4, R2 ;  /* 0x0000000404047c25 */ /* 0x000fc8000f8e0002 */
[----:B------:R-:W-:Y:S02]  /*20a00*/  IMAD.IADD R5, R5, 0x1, R6 ;  /* 0x0000000105057824 */ /* 0x000fe400078e0206 */
[----:B------:R-:W-:Y:S02]  /*20a10*/  IMAD R6, R9, R7, R0 ;  /* 0x0000000709067224 */ /* 0x000fe400078e0200 */
[----:B------:R-:W-:Y:S02]  /*20a20*/  VIADD R0, R0, 0x80 ;  /* 0x0000008000007836 */ /* 0x000fe40000000000 */
[----:B------:R-:W-:Y:S01]  /*20a30*/  IMAD.WIDE.U32 R4, R6, UR6, R4 ;  /* 0x0000000606047c25 */ /* 0x000fe2000f8e0004 */
[----:B------:R-:W-:-:S05]  /*20a40*/  SHF.R.S32.HI R7, RZ, 0x1f, R6 ;  /* 0x0000001fff077819 */ /* 0x000fca0000011406 */
[----:B------:R-:W-:-:S04]  /*20a50*/  IMAD R7, R7, UR6, RZ ;  /* 0x0000000607077c24 */ /* 0x000fc8000f8e02ff */
[----:B------:R-:W-:Y:S02]  /*20a60*/  IMAD R6, R6, UR7, R7 ;  /* 0x0000000706067c24 */ /* 0x000fe4000f8e0207 */
[----:B------:R-:W0:Y:S02]  /*20a70*/  @P1 LDC R7, c[0x0][0x44c] ;  /* 0x00011300ff071b82 */ /* 0x000e240000000800 */
[----:B------:R-:W-:Y:S01]  /*20a80*/  IMAD.IADD R6, R5, 0x1, R6 ;  /* 0x0000000105067824 */ /* 0x000fe200078e0206 */
[----:B------:R-:W-:-:S04]  /*20a90*/  LEA R5, P0, R4, UR8, 0x1 ;  /* 0x0000000804057c11 */ /* 0x000fc8000f8008ff */
[----:B------:R-:W-:Y:S01]  /*20aa0*/  LEA.HI.X R6, R4, UR9, R6, 0x1, P0 ;  /* 0x0000000904067c11 */ /* 0x000fe200080f0c06 */
        /* <DEDUP_REMOVED lines=11> */
[----:B------:R-:W-:Y:S01]  /*20b60*/  SHF.R.S32.HI R4, RZ, 0x1f, R0 ;  /* 0x0000001fff047819 */ /* 0x000fe20000011400 */
[----:B------:R-:W-:Y:S01]  /*20b70*/  UMOV UR5, 0xffffffff ;  /* 0xffffffff00057882 */ /* 0x000fe20000000000 */
[----:B------:R-:W-:Y:S01]  /*20b80*/  ISETP.GE.AND P1, PT, R11, UR4, PT ;  /* 0x000000040b007c0c */ /* 0x000fe2000bf26270 */
[----:B------:R-:W-:Y:S02]  /*20b90*/  IMAD.IADD R3, R3, 0x1, R7 ;  /* 0x0000000103037824 */ /* 0x000fe400078e0207 */
[----:B------:R-:W-:-:S02]  /*20ba0*/  IMAD R4, R4, UR6, RZ ;  /* 0x0000000604047c24 */ /* 0x000fc4000f8e02ff */
        /* <DEDUP_REMOVED lines=9> */
[----:B------:R-:W-:-:S03]  /*20c40*/  IMAD.IADD R0, R20, 0x1, R21 ;  /* 0x0000000114007824 */ /* 0x000fc600078e0215 */
[----:B------:R-:W0:Y:S01]  /*20c50*/  SHFL.IDX PT, R2, R5, RZ, 0x1c1f ;  /* 0x001c1fff05027589 */ /* 0x000e2200000e0000 */
[----:B--2---:R-:W-:-:S03]  /*20c60*/  IMAD R4, R3, R9, RZ ;  /* 0x0000000903047224 */ /* 0x004fc600078e02ff */
[----:B------:R-:W1:Y:S02]  /*20c70*/  SHFL.IDX PT, R3, R6, RZ, 0x1c1f ;  /* 0x001c1fff06037589 */ /* 0x000e6400000e0000 */
[----:B------:R-:W-:-:S13]  /*20c80*/  ISETP.GE.AND P2, PT, R0, R4, PT ;  /* 0x000000040000720c */ /* 0x000fda0003f46270 */
[----:B0-----:R-:W-:-:S05]  /*20c90*/  @!P2 LEA R2, P4, R10, R2, 0x1 ;  /* 0x000000020a02a211 */ /* 0x001fca00078808ff */
[----:B-1----:R-:W-:-:S05]  /*20ca0*/  @!P2 IMAD.X R3, RZ, RZ, R3, P4 ;  /* 0x000000ffff03a224 */ /* 0x002fca00020e0603 */
[----:B------:R-:W-:Y:S01]  /*20cb0*/  @!PT LDS RZ, [RZ] ;  /* 0x00000000fffff984 */ /* 0x000fe20000000800 */
[----:B---3--:R-:W-:Y:S04]  /*20cc0*/  @!P2 LDGSTS.E.BYPASS.LTC128B.128 [R11+0xc400], desc[UR40][R2.64], !P3 ;  /* 0x0c400000020bafae */ /* 0x008fe8000d901d68 */
        /* <DEDUP_REMOVED lines=16> */
[----:B------:R-:W-:Y:S01]  /*20dd0*/  ISETP.GE.AND P2, PT, R2, R4, PT ;  /* 0x000000040200720c */ /* 0x000fe20003f46270 */
[----:B------:R-:W-:Y:S04]  /*20de0*/  SHFL.IDX PT, R5, R5, 0x3, 0x1c1f ;  /* 0x007c1f0005057f89 */ /* 0x000fe800000e0000 */
[----:B------:R-:W1:Y:S04]  /*20df0*/  SHFL.IDX PT, R2, R6, 0x2, 0x1c1f ;  /* 0x005c1f0006027f89 */ /* 0x000e6800000e0000 */
[----:B------:R-:W2:Y:S04]  /*20e00*/  SHFL.IDX PT, R6, R6, 0x3, 0x1c1f ;  /* 0x007c1f0006067f89 */ /* 0x000ea800000e0000 */
        /* <DEDUP_REMOVED lines=8> */
[----:B0-----:R-:W-:-:S05]  /*20e90*/  VIADD R2, R0, 0x60 ;  /* 0x0000006000027836 */ /* 0x001fca0000000000 */
[----:B------:R-:W-:-:S13]  /*20ea0*/  ISETP.GE.AND P2, PT, R2, R4, PT ;  /* 0x000000040200720c */ /* 0x000fda0003f46270 */
[----:B------:R-:W-:Y:S01]  /*20eb0*/  @!P2 LEA R2, P4, R10, R5, 0x1 ;  /* 0x000000050a02a211 */ /* 0x000fe200078808ff */
[----:B------:R-:W-:-:S04]  /*20ec0*/  VIADD R5, R0, 0x80 ;  /* 0x0000008000057836 */ /* 0x000fc80000000000 */
[----:B--2---:R-:W-:-:S05]  /*20ed0*/  @!P2 IMAD.X R3, RZ, RZ, R6, P4 ;  /* 0x000000ffff03a224 */ /* 0x004fca00020e0606 */
[----:B------:R-:W-:Y:S04]  /*20ee0*/  @!P2 LDGSTS.E.BYPASS.LTC128B.128 [R11+0xdc00], desc[UR40][R2.64], !P3 ;  /* 0x0dc00000020bafae */ /* 0x000fe8000d901d68 */
[----:B------:R-:W-:Y:S04]  /*20ef0*/  @!P2 LDGSTS.E.BYPASS.LTC128B.128 [R11+0x10c00], desc[UR40][R2.64+0x40], !P0 ;  /* 0x10c00040020bafae */ /* 0x000fe8000c101d68 */
[----:B------:R0:W-:Y:S01]  /*20f00*/  @!P2 LDGSTS.E.BYPASS.LTC128B.128 [R11+0x13c00], desc[UR40][R2.64+0x80], !P1 ;  /* 0x13c00080020bafae */ /* 0x0001e2000c901d68 */
[----:B------:R-:W-:-:S03]  /*20f10*/  ISETP.GE.AND P2, PT, R5, R4, PT ;  /* 0x000000040500720c */ /* 0x000fc60003f46270 */
[----:B0-----:R-:W0:Y:S04]  /*20f20*/  SHFL.IDX PT, R3, R8, RZ, 0x1c1f ;  /* 0x001c1fff08037589 */ /* 0x001e2800000e0000 */
[----:B------:R-:W1:Y:S04]  /*20f30*/  SHFL.IDX PT, R2, R7, RZ, 0x1c1f ;  /* 0x001c1fff07027589 */ /* 0x000e6800000e0000 */
[----:B------:R-:W2:Y:S02]  /*20f40*/  SHFL.IDX PT, R7, R7, 0x1, 0x1c1f ;  /* 0x003c1f0007077f89 */ /* 0x000ea400000e0000 */
        /* <DEDUP_REMOVED lines=8> */
[----:B0-2---:R0:W1:Y:S02]  /*20fd0*/  SHFL.IDX PT, R2, R8, 0x1, 0x1c1f ;  /* 0x003c1f0008027f89 */ /* 0x00506400000e0000 */
.L_x_11209:
[----:B------:R-:W2:Y:S01]  /*20fe0*/  LDL R5, [R1+0x10] ;  /* 0x0000100001057983 */ /* 0x000ea20000100800 */
[----:B------:R-:W-:-:S05]  /*20ff0*/  VIADD R0, R0, 0xa0 ;  /* 0x000000a000007836 */ /* 0x000fca0000000000 */
[----:B------:R-:W-:-:S13]  /*21000*/  ISETP.GE.AND P2, PT, R0, R4, PT ;  /* 0x000000040000720c */ /* 0x000fda0003f46270 */
[----:B-1----:R-:W-:-:S05]  /*21010*/  @!P2 LEA R2, P4, R10, R2, 0x1 ;  /* 0x000000020a02a211 */ /* 0x002fca00078808ff */
        /* <DEDUP_REMOVED lines=9> */
.L_x_11040:
        /* <DEDUP_REMOVED lines=18> */
.L_x_11210:
[----:B------:R-:W-:Y:S05]  /*211d0*/  BSYNC B0 ;  /* 0x0000000000007941 */ /* 0x000fea0003800000 */
.L_x_11041:
        /* <DEDUP_REMOVED lines=30> */
[----:B0-----:R-:W-:Y:S02]  /*213c0*/  SEL R8, RZ, 0x1, P0 ;  /* 0x00000001ff087807 */ /* 0x001fe40000000000 */
        /* <DEDUP_REMOVED lines=26> */
.L_x_11049:
[----:B------:R-:W-:Y:S01]  /*21570*/  IMAD R3, R6, 0x8, R16 ;  /* 0x0000000806037824 */ /* 0x000fe200078e0210 */
[----:B------:R-:W-:Y:S01]  /*21580*/  SHF.L.U32 R2, R8, 0x1f, RZ ;  /* 0x0000001f08027819 */ /* 0x000fe200000006ff */
[----:B------:R-:W-:Y:S03]  /*21590*/  BSSY B3, `(.L_x_11050) ;  /* 0x0000003000037945 */ /* 0x000fe60003800000 */
[----:B------:R-:W1:Y:S02]  /*215a0*/  SYNCS.PHASECHK.TRANS64.TRYWAIT P0, [R3+URZ+0x2d840], R2 ;  /* 0x02d84002030075a7 */ /* 0x000e64000800017f */
[----:B-1----:R-:W-:Y:S05]  /*215b0*/  @!P0 BRA `(.L_x_11051) ;  /* 0x0000005400388947 */ /* 0x002fea0003800000 */
.L_x_11211:
[----:B------:R-:W-:Y:S05]  /*215c0*/  BSYNC B3 ;  /* 0x0000000000037941 */ /* 0x000fea0003800000 */
.L_x_11050:
        /* <DEDUP_REMOVED lines=10> */
.L_x_11053:
[----:B------:R-:W-:Y:S05]  /*21670*/  BSYNC B3 ;  /* 0x0000000000037941 */ /* 0x000fea0003800000 */
.L_x_11052:
        /* <DEDUP_REMOVED lines=11> */
.L_x_11054:
        /* <DEDUP_REMOVED lines=16> */
.L_x_11055:
        /* <DEDUP_REMOVED lines=16> */
.L_x_11056:
        /* <DEDUP_REMOVED lines=15> */
.L_x_11212:
[----:B------:R-:W-:Y:S05]  /*21a20*/  BSYNC B3 ;  /* 0x0000000000037941 */ /* 0x000fea0003800000 */
.L_x_11057:
        /* <DEDUP_REMOVED lines=10> */
.L_x_11059:
[----:B------:R-:W-:Y:S01]  /*21ad0*/  LOP3.LUT P0, RZ, R18, 0x8, RZ, 0xc0, !PT ;  /* 0x0000000812ff7812 */ /* 0x000fe2000780c0ff */
[----:B------:R-:W-:-:S12]  /*21ae0*/  BSSY B3, `(.L_x_11060) ;  /* 0x0000003000037945 */ /* 0x000fd80003800000 */
[----:B------:R-:W-:Y:S05]  /*21af0*/  @P0 BRA `(.L_x_11061) ;  /* 0x0000000000040947 */ /* 0x000fea0003800000 */
[----:B------:R-:W-:Y:S01]  /*21b00*/  BPT.TRAP 0x1 ;  /* 0x000000040000795c */ /* 0x000fe20000300000 */
.L_x_11061:
[----:B------:R-:W-:Y:S05]  /*21b10*/  BSYNC B3 ;  /* 0x0000000000037941 */ /* 0x000fea0003800000 */
.L_x_11060:
        /* <DEDUP_REMOVED lines=10> */
.L_x_11062:
        /* <DEDUP_REMOVED lines=15> */
.L_x_11063:
        /* <DEDUP_REMOVED lines=15> */
.L_x_11064:
        /* <DEDUP_REMOVED lines=12> */
.L_x_11048:
[----:B------:R-:W-:Y:S05]  /*21e60*/  BSYNC B1 ;  /* 0x0000000000017941 */ /* 0x000fea0003800000 */
.L_x_11047:
[----:B------:R-:W2:Y:S01]  /*21e70*/  LDL.LU R0, [R1+0x1c] ;  /* 0x00001c0001007983 */ /* 0x000ea20000300800 */
[----:B------:R-:W-:Y:S02]  /*21e80*/  IMAD.MOV.U32 R19, RZ, RZ, R6 ;  /* 0x000000ffff137224 */ /* 0x000fe400078e0006 */
[----:B------:R-:W-:Y:S02]  /*21e90*/  IMAD.MOV.U32 R28, RZ, RZ, R8 ;  /* 0x000000ffff1c7224 */ /* 0x000fe400078e0008 */
[----:B--2---:R-:W-:-:S07]  /*21ea0*/  VIADD R0, R0, 0xfffffffd ;  /* 0xfffffffd00007836 */ /* 0x004fce0000000000 */
.L_x_11046:
[----:B------:R-:W-:Y:S05]  /*21eb0*/  BSYNC B2 ;  /* 0x0000000000027941 */ /* 0x000fea0003800000 */
.L_x_11045:
[----:B------:R-:W-:-:S05]  /*21ec0*/  VIADD R2, R9, 0xfffffffe ;  /* 0xfffffffe09027836 */ /* 0x000fca0000000000 */
[----:B------:R-:W-:-:S13]  /*21ed0*/  ISETP.NE.AND P0, PT, R2, R7, PT ;  /* 0x000000070200720c */ /* 0x000fda0003f05270 */
[----:B------:R-:W-:Y:S05]  /*21ee0*/  @!P0 BRA `(.L_x_11044) ;  /* 0x0000001400948947 */ /* 0x000fea0003800000 */
[----:B------:R-:W-:-:S07]  /*21ef0*/  IMAD.MOV.U32 R10, RZ, RZ, R22 ;  /* 0x000000ffff0a7224 */ /* 0x000fce00078e0016 */
.L_x_11101:
        /* <DEDUP_REMOVED lines=10> */
[----:B0-----:R-:W-:Y:S01]  /*21fa0*/  IMAD.MOV.U32 R8, RZ, RZ, R0 ;  /* 0x000000ffff087224 */ /* 0x001fe200078e0000 */
        /* <DEDUP_REMOVED lines=21> */
.L_x_11067:
[----:B0-----:R-:W-:Y:S01]  /*22100*/  IMAD R4, R6, 0x8, R16 ;  /* 0x0000000806047824 */ /* 0x001fe200078e0210 */
[----:B------:R-:W-:Y:S01]  /*22110*/  SHF.L.U32 R2, R7, 0x1f, RZ ;  /* 0x0000001f07027819 */ /* 0x000fe200000006ff */
[----:B------:R-:W-:Y:S03]  /*22120*/  BSSY B2, `(.L_x_11068) ;  /* 0x0000003000027945 */ /* 0x000fe60003800000 */
[----:B------:R-:W0:Y:S02]  /*22130*/  SYNCS.PHASECHK.TRANS64.TRYWAIT P0, [R4+URZ+0x2d840], R2 ;  /* 0x02d84002040075a7 */ /* 0x000e24000800017f */
[----:B0-----:R-:W-:Y:S05]  /*22140*/  @!P0 BRA `(.L_x_11069) ;  /* 0x00000048007c8947 */ /* 0x001fea0003800000 */
.L_x_11213:
[----:B------:R-:W-:Y:S05]  /*22150*/  BSYNC B2 ;  /* 0x0000000000027941 */ /* 0x000fea0003800000 */
.L_x_11068:
[----:B------:R-:W1:Y:S01]  /*22160*/  S2R R3, SR_TID.X ;  /* 0x0000000000037919 */ /* 0x000e620000002100 */
[----:B------:R-:W-:Y:S01]  /*22170*/  BSSY B2, `(.L_x_11070) ;  /* 0x0000009000027945 */ /* 0x000fe20003800000 */
[----:B-1----:R-:W-:-:S04]  /*22180*/  LOP3.LUT R3, R3, 0x7f, RZ, 0xc0, !PT ;  /* 0x0000007f03037812 */ /* 0x002fc800078ec0ff */
[----:B------:R-:W-:-:S13]  /*22190*/  ISETP.NE.AND P0, PT, R3, RZ, PT ;  /* 0x000000ff0300720c */ /* 0x000fda0003f05270 */
[----:B------:R-:W-:Y:S05]  /*221a0*/  @P0 BRA `(.L_x_11071) ;  /* 0x0000000000140947 */ /* 0x000fea0003800000 */
[----:B------:R-:W-:Y:S01]  /*221b0*/  LOP3.LUT P1, RZ, R18, 0x1, RZ, 0xc0, !PT ;  /* 0x0000000112ff7812 */ /* 0x000fe2000782c0ff */
[----:B0-----:R-:W-:-:S04]  /*221c0*/  IMAD.MOV.U32 R2, RZ, RZ, 0x6000 ;  /* 0x00006000ff027424 */ /* 0x001fc800078e00ff */
[----:B------:R1:W-:Y:S08]  /*221d0*/  SYNCS.ARRIVE.TRANS64 RZ, [R4+URZ+0x2d830], R2 ;  /* 0x02d8300204ff79a7 */ /* 0x0003f0000800003f */
[----:B------:R-:W-:Y:S05]  /*221e0*/  @!P1 BRA `(.L_x_11071) ;  /* 0x0000000000049947 */ /* 0x000fea0003800000 */
[----:B------:R-:W-:Y:S01]  /*221f0*/  BPT.TRAP 0x1 ;  /* 0x000000040000795c */ /* 0x000fe20000300000 */
.L_x_11071:
[----:B------:R-:W-:Y:S05]  /*22200*/  BSYNC B2 ;  /* 0x0000000000027941 */ /* 0x000fea0003800000 */
.L_x_11070:
        /* <DEDUP_REMOVED lines=11> */
.L_x_11072:
        /* <DEDUP_REMOVED lines=16> */
.L_x_11073:
        /* <DEDUP_REMOVED lines=16> */
.L_x_11074:
        /* <DEDUP_REMOVED lines=15> */
.L_x_11214:
[----:B------:R-:W-:Y:S05]  /*225b0*/  BSYNC B2 ;  /* 0x0000000000027941 */ /* 0x000fea0003800000 */
.L_x_11075:
        /* <DEDUP_REMOVED lines=10> */
.L_x_11077:
[----:B------:R-:W-:Y:S01]  /*22660*/  LOP3.LUT P0, RZ, R18, 0x8, RZ, 0xc0, !PT ;  /* 0x0000000812ff7812 */ /* 0x000fe2000780c0ff */
[----:B------:R-:W-:-:S12]  /*22670*/  BSSY B2, `(.L_x_11078) ;  /* 0x0000003000027945 */ /* 0x000fd80003800000 */
[----:B------:R-:W-:Y:S05]  /*22680*/  @P0 BRA `(.L_x_11079) ;  /* 0x0000000000040947 */ /* 0x000fea0003800000 */
[----:B------:R-:W-:Y:S01]  /*22690*/  BPT.TRAP 0x1 ;  /* 0x000000040000795c */ /* 0x000fe20000300000 */
.L_x_11079:
[----:B------:R-:W-:Y:S05]  /*226a0*/  BSYNC B2 ;  /* 0x0000000000027941 */ /* 0x000fea0003800000 */
.L_x_11078:
        /* <DEDUP_REMOVED lines=10> */
.L_x_11080:
        /* <DEDUP_REMOVED lines=15> */
.L_x_11081:
        /* <DEDUP_REMOVED lines=15> */
.L_x_11082:
        /* <DEDUP_REMOVED lines=12> */
.L_x_11066:
[----:B------:R-:W-:Y:S05]  /*229f0*/  BSYNC B1 ;  /* 0x0000000000017941 */ /* 0x000fea0003800000 */
.L_x_11065:
[----:B------:R-:W-:Y:S01]  /*22a00*/  LOP3.LUT P1, RZ, R18, 0x4, RZ, 0xc0, !PT ;  /* 0x0000000412ff7812 */ /* 0x000fe2000782c0ff */
[----:B------:R-:W-:Y:S01]  /*22a10*/  VIADD R19, R6, 0x1 ;  /* 0x0000000106137836 */ /* 0x000fe20000000000 */
[----:B------:R-:W-:Y:S01]  /*22a20*/  BSSY B1, `(.L_x_11083) ;  /* 0x00000ad000017945 */ /* 0x000fe20003800000 */
[----:B0-----:R-:W-:-:S03]  /*22a30*/  VIADD R8, R0, 0xffffffff ;  /* 0xffffffff00087836 */ /* 0x001fc60000000000 */
        /* <DEDUP_REMOVED lines=28> */
.L_x_11085:
[----:B0-----:R-:W-:Y:S01]  /*22c00*/  IMAD R4, R19, 0x8, R16 ;  /* 0x0000000813047824 */ /* 0x001fe200078e0210 */
[----:B------:R-:W-:Y:S01]  /*22c10*/  SHF.L.U32 R2, R28, 0x1f, RZ ;  /* 0x0000001f1c027819 */ /* 0x000fe200000006ff */
[----:B------:R-:W-:Y:S03]  /*22c20*/  BSSY B2, `(.L_x_11086) ;  /* 0x0000003000027945 */ /* 0x000fe60003800000 */
[----:B------:R-:W0:Y:S02]  /*22c30*/  SYNCS.PHASECHK.TRANS64.TRYWAIT P0, [R4+URZ+0x2d840], R2 ;  /* 0x02d84002040075a7 */ /* 0x000e24000800017f */
[----:B0-----:R-:W-:Y:S05]  /*22c40*/  @!P0 BRA `(.L_x_11087) ;  /* 0x0000003c00e48947 */ /* 0x001fea0003800000 */
.L_x_11215:
[----:B------:R-:W-:Y:S05]  /*22c50*/  BSYNC B2 ;  /* 0x0000000000027941 */ /* 0x000fea0003800000 */
.L_x_11086:
        /* <DEDUP_REMOVED lines=10> */
.L_x_11089:
[----:B------:R-:W-:Y:S05]  /*22d00*/  BSYNC B2 ;  /* 0x0000000000027941 */ /* 0x000fea0003800000 */
.L_x_11088:
        /* <DEDUP_REMOVED lines=11> */
.L_x_11090:
        /* <DEDUP_REMOVED lines=16> */
.L_x_11091:
        /* <DEDUP_REMOVED lines=16> */
.L_x_11092:
        /* <DEDUP_REMOVED lines=15> */
.L_x_11216:
[----:B------:R-:W-:Y:S05]  /*230b0*/  BSYNC B2 ;  /* 0x0000000000027941 */ /* 0x000fea0003800000 */
.L_x_11093:
        /* <DEDUP_REMOVED lines=10> */
.L_x_11095:
[----:B------:R-:W-:Y:S01]  /*23160*/  LOP3.LUT P0, RZ, R18, 0x8, RZ, 0xc0, !PT ;  /* 0x0000000812ff7812 */ /* 0x000fe2000780c0ff */
[----:B------:R-:W-:-:S12]  /*23170*/  BSSY B2, `(.L_x_11096) ;  /* 0x0000003000027945 */ /* 0x000fd80003800000 */
[----:B------:R-:W-:Y:S05]  /*23180*/  @P0 BRA `(.L_x_11097) ;  /* 0x0000000000040947 */ /* 0x000fea0003800000 */
[----:B------:R-:W-:Y:S01]  /*23190*/  BPT.TRAP 0x1 ;  /* 0x000000040000795c */ /* 0x000fe20000300000 */
.L_x_11097:
[----:B------:R-:W-:Y:S05]  /*231a0*/  BSYNC B2 ;  /* 0x0000000000027941 */ /* 0x000fea0003800000 */
.L_x_11096:
        /* <DEDUP_REMOVED lines=10> */
.L_x_11098:
        /* <DEDUP_REMOVED lines=15> */
.L_x_11099:
        /* <DEDUP_REMOVED lines=15> */
.L_x_11100:
        /* <DEDUP_REMOVED lines=12> */
.L_x_11084:
[----:B------:R-:W-:Y:S05]  /*234f0*/  BSYNC B1 ;  /* 0x0000000000017941 */ /* 0x000fea0003800000 */
.L_x_11083:
[----:B------:R-:W2:Y:S01]  /*23500*/  LDL R2, [R1+0xc] ;  /* 0x00000c0001027983 */ /* 0x000ea20000100800 */
[----:B------:R-:W-:Y:S01]  /*23510*/  VIADD R0, R0, 0xfffffffe ;  /* 0xfffffffe00007836 */ /* 0x000fe20000000000 */
[----:B--2---:R-:W-:-:S13]  /*23520*/  ISETP.GT.AND P0, PT, R8, R2, PT ;  /* 0x000000020800720c */ /* 0x004fda0003f04270 */
[----:B------:R-:W-:Y:S05]  /*23530*/  @P0 BRA `(.L_x_11101) ;  /* 0xffffffe800700947 */ /* 0x000fea000383ffff */
.L_x_11044:
[----:B------:R-:W-:Y:S05]  /*23540*/  BSYNC B0 ;  /* 0x0000000000007941 */ /* 0x000fea0003800000 */
.L_x_11043:
        /* <DEDUP_REMOVED lines=16> */
[----:B-1----:R-:W-:-:S07]  /*23650*/  IADD3 R24, R0, UR37, R7 ;  /* 0x0000002500187c10 */ /* 0x002fce000fffe007 */
.L_x_11103:
[----:B------:R-:W-:Y:S05]  /*23660*/  BSYNC B0 ;  /* 0x0000000000007941 */ /* 0x000fea0003800000 */
.L_x_11102:
        /* <DEDUP_REMOVED lines=8> */
.L_x_11217:
[----:B------:R-:W-:Y:S05]  /*236f0*/  BSYNC B1 ;  /* 0x0000000000017941 */ /* 0x000fea0003800000 */
.L_x_11106:
        /* <DEDUP_REMOVED lines=10> */
.L_x_11108:
[----:B------:R-:W-:Y:S01]  /*237a0*/  LOP3.LUT P0, RZ, R18, 0x8, RZ, 0xc0, !PT ;  /* 0x0000000812ff7812 */ /* 0x000fe2000780c0ff */
[----:B------:R-:W-:-:S12]  /*237b0*/  BSSY B1, `(.L_x_11109) ;  /* 0x0000003000017945 */ /* 0x000fd80003800000 */
[----:B------:R-:W-:Y:S05]  /*237c0*/  @P0 BRA `(.L_x_11110) ;  /* 0x0000000000040947 */ /* 0x000fea0003800000 */
[----:B------:R-:W-:Y:S01]  /*237d0*/  BPT.TRAP 0x1 ;  /* 0x000000040000795c */ /* 0x000fe20000300000 */
.L_x_11110:
[----:B------:R-:W-:Y:S05]  /*237e0*/  BSYNC B1 ;  /* 0x0000000000017941 */ /* 0x000fea0003800000 */
.L_x_11109:
[----:B------:R-:W-:Y:S01]  /*237f0*/  IMAD R0, R19, 0x6000, R16 ;  /* 0x0000600013007824 */ /* 0x000fe200078e0210 */
        /* <DEDUP_REMOVED lines=9> */
.L_x_11111:
        /* <DEDUP_REMOVED lines=15> */
.L_x_11112:
        /* <DEDUP_REMOVED lines=15> */
.L_x_11113:
        /* <DEDUP_REMOVED lines=10> */
.L_x_11105:
[----:B------:R-:W-:Y:S05]  /*23b10*/  BSYNC B0 ;  /* 0x0000000000007941 */ /* 0x000fea0003800000 */
.L_x_11104:
[----:B------:R-:W-:-:S05]  /*23b20*/  VIADD R19, R19, 0x1 ;  /* 0x0000000113137836 */ /* 0x000fca0000000000 */
[----:B------:R-:W-:-:S04]  /*23b30*/  ISETP.NE.AND P0, PT, R19, 0x2, PT ;  /* 0x000000021300780c */ /* 0x000fc80003f05270 */
[----:B------:R-:W-:Y:S02]  /*23b40*/  SEL R3, RZ, 0x1, P0 ;  /* 0x00000001ff037807 */ /* 0x000fe40000000000 */
[----:B------:R-:W-:Y:S02]  /*23b50*/  SEL R19, R19, RZ, P0 ;  /* 0x000000ff13137207 */ /* 0x000fe40000000000 */
[----:B------:R-:W-:-:S07]  /*23b60*/  LOP3.LUT R28, R28, R3, RZ, 0x3c, !PT ;  /* 0x000000031c1c7212 */ /* 0x000fce00078e3cff */
.L_x_11025:
[----:B------:R-:W-:Y:S05]  /*23b70*/  BSYNC B7 ;  /* 0x0000000000077941 */ /* 0x000fea0003800000 */
.L_x_11023:
[----:B------:R-:W-:-:S13]  /*23b80*/  LOP3.LUT P0, RZ, R18, 0x10, RZ, 0xc0, !PT ;  /* 0x0000001012ff7812 */ /* 0x000fda000780c0ff */
[----:B------:R-:W-:Y:S05]  /*23b90*/  @!P0 BRA `(.L_x_11114) ;  /* 0x0000000000248947 */ /* 0x000fea0003800000 */
[----:B------:R-:W-:Y:S05]  /*23ba0*/  WARPSYNC.ALL ;  /* 0x0000000000007948 */ /* 0x000fea0003800000 */
[----:B------:R-:W1:Y:S08]  /*23bb0*/  S2UR UR5, SR_CgaCtaId ;  /* 0x00000000000579c3 */ /* 0x000e700000008800 */
[----:B------:R-:W-:Y:S06]  /*23bc0*/  BAR.SYNC.DEFER_BLOCKING 0x5, 0x200 ;  /* 0x0148000000007b1d */ /* 0x000fec0000010000 */
[----:B------:R-:W-:-:S02]  /*23bd0*/  UMOV UR4, 0x400 ;  /* 0x0000040000047882 */ /* 0x000fc40000000000 */
[----:B-1----:R-:W-:-:S06]  /*23be0*/  ULEA UR4, UR5, UR4, 0x18 ;  /* 0x0000000405047291 */ /* 0x002fcc000f8ec03f */
[----:B------:R-:W-:-:S05]  /*23bf0*/  IMAD.U32 R16, RZ, RZ, UR4 ;  /* 0x00000004ff107e24 */ /* 0x000fca000f8e00ff */
[----:B------:R1:W3:Y:S01]  /*23c00*/  LDS.128 R24, [R16+0x2d8d0] ;  /* 0x02d8d00010187984 */ /* 0x0002e20000000c00 */
[----:B------:R-:W-:Y:S06]  /*23c10*/  BAR.ARV 0x4, 0x200 ;  /* 0x0108000000007b1d */ /* 0x000fec0000002000 */
[----:B------:R-:W-:Y:S05]  /*23c20*/  BRA `(.L_x_11115) ;  /* 0x0000000c00d07947 */ /* 0x000fea0003800000 */
.L_x_11114:
[----:B0-----:R-:W3:Y:S01]  /*23c30*/  LDL R8, [R1+0x8] ;  /* 0x0000080001087983 */ /* 0x001ee20000100800 */
[----:B------:R-:W-:Y:S01]  /*23c40*/  UMOV UR4, 0xffffffff ;  /* 0xffffffff00047882 */ /* 0x000fe20000000000 */
[----:B---3--:R-:W-:Y:S02]  /*23c50*/  ISETP.NE.AND P5, PT, R8, 0x1f, PT ;  /* 0x0000001f0800780c */ /* 0x008fe40003fa5270 */
[----:B------:R-:W-:Y:S11]  /*23c60*/  BRA.DIV UR4, `(.L_x_11116) ;  /* 0x0000003204187947 */ /* 0x000ff6000b800000 */
[----:B------:R-:W-:Y:S01]  /*23c70*/  IMAD.IADD R9, R27, 0x1, R8 ;  /* 0x000000011b097824 */ /* 0x000fe200078e0208 */
[----:B------:R-:W-:Y:S01]  /*23c80*/  ULDC UR4, c[0x0][0xc3c] ;  /* 0x00030f0000047ab9 */ /* 0x000fe20000000800 */
[----:B------:R-:W-:-:S03]  /*23c90*/  LOP3.LUT P4, RZ, R18, 0x1, RZ, 0xc0, !PT ;  /* 0x0000000112ff7812 */ /* 0x000fc6000788c0ff */
[----:B------:R-:W-:-:S13]  /*23ca0*/  ISETP.GE.OR P0, PT, R9, UR4, !P5 ;  /* 0x0000000409007c0c */ /* 0x000fda000ef06670 */
[----:B------:R-:W0:Y:S08]  /*23cb0*/  @!P0 LDC.64 R2, c[0x0][0xc80] ;  /* 0x00032000ff028b82 */ /* 0x000e300000000a00 */
[----:B--2---:R-:W1:Y:S01]  /*23cc0*/  @!P0 LDC.64 R4, c[0x0][0xc78] ;  /* 0x00031e00ff048b82 */ /* 0x004e620000000a00 */
        /* <DEDUP_REMOVED lines=9> */
[----:B------:R-:W-:-:S03]  /*23d60*/  ISETP.GE.U32.AND P3, PT, R8, 0x10, PT ;  /* 0x000000100800780c */ /* 0x000fc60003f66070 */
[----:B------:R0:W-:Y:S02]  /*23d70*/  SHFL.IDX PT, R6, R24, 0x1, 0x1f ;  /* 0x00201f0018067f89 */ /* 0x0001e400000e0000 */
[----:B0-----:R-:W-:Y:S02]  /*23d80*/  IMAD.MOV.U32 R24, RZ, RZ, RZ ;  /* 0x000000ffff187224 */ /* 0x001fe400078e00ff */
[----:B--2---:R-:W-:Y:S02]  /*23d90*/  @!P0 IMAD.MOV.U32 R25, RZ, RZ, R7 ;  /* 0x000000ffff198224 */ /* 0x004fe400078e0007 */
        /* <DEDUP_REMOVED lines=19> */
.L_x_11227:
[----:B------:R-:W-:Y:S02]  /*23ed0*/  ULDC UR4, c[0x0][0xc38] ;  /* 0x00030e0000047ab9 */ /* 0x000fe40000000800 */
[----:B------:R-:W-:-:S04]  /*23ee0*/  IMAD.U32 R4, RZ, RZ, UR4 ;  /* 0x00000004ff047e24 */ /* 0x000fc8000f8e00ff */
[----:B-1----:R-:W-:-:S04]  /*23ef0*/  IMAD R3, R14, R4, RZ ;  /* 0x000000040e037224 */ /* 0x002fc800078e02ff */
[----:B------:R-:W-:-:S05]  /*23f00*/  IMAD.IADD R6, R6, 0x1, R3 ;  /* 0x0000000106067824 */ /* 0x000fca00078e0203 */
[----:B------:R-:W-:-:S13]  /*23f10*/  ISETP.GT.AND P4, PT, R6, R0, PT ;  /* 0x000000000600720c */ /* 0x000fda0003f84270 */
[----:B------:R-:W-:Y:S05]  /*23f20*/  @P4 BRA `(.L_x_11117) ;  /* 0x0000000000a44947 */ /* 0x000fea0003800000 */
.L_x_11120:
        /* <DEDUP_REMOVED lines=35> */
.L_x_11235:
[----:B------:R-:W-:Y:S02]  /*24160*/  ULDC UR4, c[0x0][0xc38] ;  /* 0x00030e0000047ab9 */ /* 0x000fe40000000800 */
[----:B------:R-:W-:-:S04]  /*24170*/  IMAD.U32 R4, RZ, RZ, UR4 ;  /* 0x00000004ff047e24 */ /* 0x000fc8000f8e00ff */
[----:B-1----:R-:W-:-:S04]  /*24180*/  IMAD R3, R14, R4, RZ ;  /* 0x000000040e037224 */ /* 0x002fc800078e02ff */
[----:B------:R-:W-:-:S05]  /*24190*/  IMAD.IADD R6, R3, 0x1, R6 ;  /* 0x0000000103067824 */ /* 0x000fca00078e0206 */
[----:B------:R-:W-:-:S13]  /*241a0*/  ISETP.GT.AND P4, PT, R6, R0, PT ;  /* 0x000000000600720c */ /* 0x000fda0003f84270 */
[----:B------:R-:W-:Y:S05]  /*241b0*/  @!P4 BRA `(.L_x_11120) ;  /* 0xfffffffc005cc947 */ /* 0x000fea000383ffff */
.L_x_11117:
[----:B------:R-:W-:Y:S01]  /*241c0*/  IMAD.IADD R6, R6, 0x1, -R3 ;  /* 0x0000000106067824 */ /* 0x000fe200078e0a03 */
[----:B------:R-:W-:-:S03]  /*241d0*/  UMOV UR4, 0xffffffff ;  /* 0xffffffff00047882 */ /* 0x000fc60000000000 */
[----:B------:R-:W-:-:S05]  /*241e0*/  IMAD R3, R2, R4, R6 ;  /* 0x0000000402037224 */ /* 0x000fca00078e0206 */
[----:B------:R-:W-:Y:S01]  /*241f0*/  ISETP.GT.AND P6, PT, R3, R0, PT ;  /* 0x000000000300720c */ /* 0x000fe20003fc4270 */
[----:B------:R-:W-:-:S12]  /*24200*/  BRA.DIV UR4, `(.L_x_11121) ;  /* 0x0000003204a47947 */ /* 0x000fd8000b800000 */
[----:B------:R-:W-:-:S04]  /*24210*/  VOTE.ANY R3, PT, !P6 ;  /* 0x0000000000037806 */ /* 0x000fc800070e0100 */
[----:B------:R-:W1:Y:S02]  /*24220*/  POPC R7, R3 ;  /* 0x0000000300077309 */ /* 0x000e640000000000 */
[----:B-1----:R1:W2:Y:S01]  /*24230*/  SHFL.IDX PT, R25, R25, R7, 0x1f ;  /* 0x00001f0719197589 */ /* 0x0022a200000e0000 */
[----:B------:R-:W-:-:S03]  /*24240*/  IMAD.IADD R27, R7, 0x1, R27 ;  /* 0x00000001071b7824 */ /* 0x000fc600078e021b */
[----:B------:R1:W3:Y:S04]  /*24250*/  SHFL.IDX PT, R5, R5, R7, 0x1f ;  /* 0x00001f0705057589 */ /* 0x0002e800000e0000 */
.L_x_11240:
[----:B------:R-:W-:-:S13]  /*24260*/  ISETP.NE.AND P0, PT, R3, RZ, PT ;  /* 0x000000ff0300720c */ /* 0x000fda0003f05270 */
[----:B------:R-:W-:Y:S05]  /*24270*/  @!P0 BRA `(.L_x_11122) ;  /* 0x0000000000108947 */ /* 0x000fea0003800000 */
[----:B------:R-:W-:Y:S01]  /*24280*/  UMOV UR4, 0xffffffff ;  /* 0xffffffff00047882 */ /* 0x000fe20000000000 */
[----:B------:R-:W-:Y:S02]  /*24290*/  VIADD R12, R7, 0xffffffff ;  /* 0xffffffff070c7836 */ /* 0x000fe40000000000 */
[----:B------:R-:W-:Y:S05]  /*242a0*/  BRA.DIV UR4, `(.L_x_11123) ;  /* 0x0000003204dc7947 */ /* 0x000fea000b800000 */
[----:B------:R4:W0:Y:S02]  /*242b0*/  SHFL.IDX PT, R24, R2, R12, 0x1f ;  /* 0x00001f0c02187589 */ /* 0x00082400000e0000 */
.L_x_11122:
[----:B---3--:R-:W-:Y:S01]  /*242c0*/  ISETP.NE.AND P0, PT, R5, 0x1, PT ;  /* 0x000000010500780c */ /* 0x008fe20003f05270 */
[----:B0-----:R-:W-:-:S04]  /*242d0*/  IMAD R24, R24, R4, R6 ;  /* 0x0000000418187224 */ /* 0x001fc800078e0206 */
[----:B------:R-:W-:-:S08]  /*242e0*/  IMAD.IADD R0, R0, 0x1, -R24 ;  /* 0x0000000100007824 */ /* 0x000fd000078e0a18 */
[----:B------:R-:W-:Y:S05]  /*242f0*/  @!P0 BRA `(.L_x_11124) ;  /* 0x0000000000dc8947 */ /* 0x000fea0003800000 */
[----:B--2---:R-:W-:Y:S01]  /*24300*/  IABS R4, R25 ;  /* 0x0000001900047213 */ /* 0x004fe20000000000 */
[----:B----4-:R-:W-:Y:S01]  /*24310*/  IMAD.MOV.U32 R2, RZ, RZ, RZ ;  /* 0x000000ffff027224 */ /* 0x010fe200078e00ff */
[----:B------:R-:W-:Y:S02]  /*24320*/  IABS R6, R5 ;  /* 0x0000000500067213 */ /* 0x000fe40000000000 */
[----:B-1----:R-:W0:Y:S08]  /*24330*/  I2F.RP R7, R4 ;  /* 0x0000000400077306 */ /* 0x002e300000209400 */
[----:B------:R-:W-:Y:S08]  /*24340*/  I2F.RP R10, R6 ;  /* 0x00000006000a7306 */ /* 0x000ff00000209400 */
[----:B0-----:R-:W0:Y:S02]  /*24350*/  MUFU.RCP R7, R7 ;  /* 0x0000000700077308 */ /* 0x001e240000001000 */
[----:B0-----:R-:W-:Y:S01]  /*24360*/  VIADD R8, R7, 0xffffffe ;  /* 0x0ffffffe07087836 */ /* 0x001fe20000000000 */
[----:B------:R-:W-:-:S05]  /*24370*/  IABS R7, R25 ;  /* 0x0000001900077213 */ /* 0x000fca0000000000 */
[----:B------:R0:W1:Y:S02]  /*24380*/  F2I.FTZ.U32.TRUNC.NTZ R3, R8 ;  /* 0x0000000800037305 */ /* 0x000064000021f000 */
[----:B0-----:R-:W-:Y:S01]  /*24390*/  IABS R8, R0 ;  /* 0x0000000000087213 */ /* 0x001fe20000000000 */
[----:B-1----:R-:W-:-:S04]  /*243a0*/  IMAD.MOV R9, RZ, RZ, -R3 ;  /* 0x000000ffff097224 */ /* 0x002fc800078e0a03 */
[----:B------:R-:W-:-:S04]  /*243b0*/  IMAD R9, R9, R4, RZ ;  /* 0x0000000409097224 */ /* 0x000fc800078e02ff */
[----:B------:R-:W-:Y:S02]  /*243c0*/  IMAD.HI.U32 R3, R3, R9, R2 ;  /* 0x0000000903037227 */ /* 0x000fe400078e0002 */
[----:B------:R-:W0:Y:S02]  /*243d0*/  MUFU.RCP R2, R10 ;  /* 0x0000000a00027308 */ /* 0x000e240000001000 */
[----:B------:R-:W-:Y:S02]  /*243e0*/  IMAD.MOV R9, RZ, RZ, -R7 ;  /* 0x000000ffff097224 */ /* 0x000fe400078e0a07 */
[----:B------:R-:W-:-:S04]  /*243f0*/  IMAD.HI.U32 R7, R3, R8, RZ ;  /* 0x0000000803077227 */ /* 0x000fc800078e00ff */
[----:B------:R-:W-:-:S05]  /*24400*/  IMAD R9, R7, R9, R8 ;  /* 0x0000000907097224 */ /* 0x000fca00078e0208 */
[----:B------:R-:W-:Y:S01]  /*24410*/  ISETP.GT.U32.AND P2, PT, R4, R9, PT ;  /* 0x000000090400720c */ /* 0x000fe20003f44070 */
[----:B0-----:R-:W-:Y:S02]  /*24420*/  VIADD R8, R2, 0xffffffe ;  /* 0x0ffffffe02087836 */ /* 0x001fe40000000000 */
[----:B------:R-:W-:Y:S02]  /*24430*/  IMAD.MOV.U32 R2, RZ, RZ, RZ ;  /* 0x000000ffff027224 */ /* 0x000fe400078e00ff */
[----:B------:R-:W0:Y:S08]  /*24440*/  F2I.FTZ.U32.TRUNC.NTZ R3, R8 ;  /* 0x0000000800037305 */ /* 0x000e30000021f000 */
[----:B------:R-:W-:-:S02]  /*24450*/  @!P2 IMAD.IADD R9, R9, 0x1, -R4 ;  /* 0x000000010909a824 */ /* 0x000fc400078e0a04 */
[----:B------:R-:W-:Y:S01]  /*24460*/  @!P2 VIADD R7, R7, 0x1 ;  /* 0x000000010707a836 */ /* 0x000fe20000000000 */
[----:B------:R-:W-:Y:S02]  /*24470*/  ISETP.NE.AND P2, PT, R25, RZ, PT ;  /* 0x000000ff1900720c */ /* 0x000fe40003f45270 */
[----:B------:R-:W-:Y:S02]  /*24480*/  ISETP.GE.U32.AND P0, PT, R9, R4, PT ;  /* 0x000000040900720c */ /* 0x000fe40003f06070 */
[----:B------:R-:W-:Y:S01]  /*24490*/  IABS R4, R5 ;  /* 0x0000000500047213 */ /* 0x000fe20000000000 */
[----:B0-----:R-:W-:-:S04]  /*244a0*/  IMAD.MOV R9, RZ, RZ, -R3 ;  /* 0x000000ffff097224 */ /* 0x001fc800078e0a03 */
[----:B------:R-:W-:Y:S02]  /*244b0*/  IMAD.MOV R4, RZ, RZ, -R4 ;  /* 0x000000ffff047224 */ /* 0x000fe400078e0a04 */
[----:B------:R-:W-:-:S04]  /*244c0*/  IMAD R9, R9, R6, RZ ;  /* 0x0000000609097224 */ /* 0x000fc800078e02ff */
[----:B------:R-:W-:Y:S01]  /*244d0*/  IMAD.HI.U32 R2, R3, R9, R2 ;  /* 0x0000000903027227 */ /* 0x000fe200078e0002 */
[----:B------:R-:W-:-:S03]  /*244e0*/  LOP3.LUT R3, R0, R25, RZ, 0x3c, !PT ;  /* 0x0000001900037212 */ /* 0x000fc600078e3cff */
[----:B------:R-:W-:Y:S01]  /*244f0*/  @P0 VIADD R7, R7, 0x1 ;  /* 0x0000000107070836 */ /* 0x000fe20000000000 */
[----:B------:R-:W-:-:S13]  /*24500*/  ISETP.GE.AND P1, PT, R3, RZ, PT ;  /* 0x000000ff0300720c */ /* 0x000fda0003f26270 */
        /* <DEDUP_REMOVED lines=17> */
[--C-:B------:R-:W-:Y:S02]  /*24620*/  IMAD R5, R5, R4, R7.reuse ;  /* 0x0000000405057224 */ /* 0x100fe400078e0207 */
[----:B------:R-:W-:Y:S02]  /*24630*/  IMAD.MOV R2, RZ, RZ, -R7 ;  /* 0x000000ffff027224 */ /* 0x000fe400078e0a07 */
[----:B------:R-:W-:Y:S02]  /*24640*/  IMAD R26, R5, 0x10000, R26 ;  /* 0x00010000051a7824 */ /* 0x000fe400078e021a */
[----:B------:R-:W-:Y:S01]  /*24650*/  IMAD R2, R25, R2, R0 ;  /* 0x0000000219027224 */ /* 0x000fe200078e0200 */
[----:B------:R-:W-:Y:S06]  /*24660*/  BRA `(.L_x_11125) ;  /* 0x0000000000f47947 */ /* 0x000fec0003800000 */
.L_x_11124:
[----:B----4-:R-:W0:Y:S02]  /*24670*/  LDC.64 R2, c[0x0][0xc90] ;  /* 0x00032400ff027b82 */ /* 0x010e240000000a00 */
[----:B0-----:R-:W-:-:S05]  /*24680*/  IMAD.WIDE R2, R27, 0x4, R2 ;  /* 0x000000041b027825 */ /* 0x001fca00078e0202 */
[----:B-1----:R0:W2:Y:S02]  /*24690*/  LDG.E R7, desc[UR40][R2.64] ;  /* 0x0000002802077981 */ /* 0x0020a4000c1e1900 */
[----:B0-----:R-:W-:Y:S02]  /*246a0*/  IMAD.MOV.U32 R2, RZ, RZ, RZ ;  /* 0x000000ffff027224 */ /* 0x001fe400078e00ff */
[----:B--2---:R-:W-:-:S05]  /*246b0*/  IMAD R5, R25, R7, RZ ;  /* 0x0000000719057224 */ /* 0x004fca00078e02ff */
[-C--:B------:R-:W-:Y:S02]  /*246c0*/  IABS R6, R5.reuse ;  /* 0x0000000500067213 */ /* 0x080fe40000000000 */
[----:B------:R-:W-:Y:S02]  /*246d0*/  IABS R10, R5 ;  /* 0x00000005000a7213 */ /* 0x000fe40000000000 */
[----:B------:R-:W0:Y:S08]  /*246e0*/  I2F.RP R8, R6 ;  /* 0x0000000600087306 */ /* 0x000e300000209400 */
[----:B0-----:R-:W0:Y:S02]  /*246f0*/  MUFU.RCP R8, R8 ;  /* 0x0000000800087308 */ /* 0x001e240000001000 */
[----:B0-----:R-:W-:-:S02]  /*24700*/  VIADD R9, R8, 0xffffffe ;  /* 0x0ffffffe08097836 */ /* 0x001fc40000000000 */
[----:B------:R-:W-:-:S04]  /*24710*/  IMAD.MOV R8, RZ, RZ, -R10 ;  /* 0x000000ffff087224 */ /* 0x000fc800078e0a0a */
[----:B------:R-:W0:Y:S02]  /*24720*/  F2I.FTZ.U32.TRUNC.NTZ R3, R9 ;  /* 0x0000000900037305 */ /* 0x000e24000021f000 */
[----:B0-----:R-:W-:-:S04]  /*24730*/  IMAD.MOV R11, RZ, RZ, -R3 ;  /* 0x000000ffff0b7224 */ /* 0x001fc800078e0a03 */
[----:B------:R-:W-:-:S04]  /*24740*/  IMAD R11, R11, R6, RZ ;  /* 0x000000060b0b7224 */ /* 0x000fc800078e02ff */
[----:B------:R-:W-:Y:S01]  /*24750*/  IMAD.HI.U32 R3, R3, R11, R2 ;  /* 0x0000000b03037227 */ /* 0x000fe200078e0002 */
        /* <DEDUP_REMOVED lines=11> */
[----:B------:R-:W-:-:S04]  /*24810*/  IMAD.MOV.U32 R2, RZ, RZ, R3 ;  /* 0x000000ffff027224 */ /* 0x000fc800078e0003 */
[----:B------:R-:W-:Y:S01]  /*24820*/  @!P1 IMAD.MOV R2, RZ, RZ, -R2 ;  /* 0x000000ffff029224 */ /* 0x000fe200078e0a02 */
[----:B------:R-:W-:-:S05]  /*24830*/  @!P2 LOP3.LUT R2, RZ, R5, RZ, 0x33, !PT ;  /* 0x00000005ff02a212 */ /* 0x000fca00078e33ff */
[----:B------:R-:W-:Y:S02]  /*24840*/  IMAD R6, R7, R2, RZ ;  /* 0x0000000207067224 */ /* 0x000fe400078e02ff */
[----:B------:R-:W-:Y:S02]  /*24850*/  IMAD.MOV R2, RZ, RZ, -R2 ;  /* 0x000000ffff027224 */ /* 0x000fe400078e0a02 */
[----:B------:R-:W-:Y:S02]  /*24860*/  IMAD.MOV R3, RZ, RZ, -R6 ;  /* 0x000000ffff037224 */ /* 0x000fe400078e0a06 */
[----:B------:R-:W-:Y:S02]  /*24870*/  IMAD R5, R5, R2, R0 ;  /* 0x0000000205057224 */ /* 0x000fe400078e0200 */
[----:B------:R-:W-:Y:S01]  /*24880*/  IMAD.MOV.U32 R2, RZ, RZ, RZ ;  /* 0x000000ffff027224 */ /* 0x000fe200078e00ff */
[----:B------:R-:W-:-:S04]  /*24890*/  VIADDMNMX R4, R3, R4, R7, PT ;  /* 0x0000000403047246 */ /* 0x000fc80003800107 */
[----:B------:R-:W-:-:S04]  /*248a0*/  IABS R7, R4 ;  /* 0x0000000400077213 */ /* 0x000fc80000000000 */
        /* <DEDUP_REMOVED lines=24> */
[----:B------:R-:W-:-:S07]  /*24a30*/  IMAD R26, R2, R4, R5 ;  /* 0x00000004021a7224 */ /* 0x000fce00078e0205 */
.L_x_11125:
[----:B------:R-:W-:-:S05]  /*24a40*/  LOP3.LUT R2, RZ, R2, RZ, 0x33, !PT ;  /* 0x00000002ff027212 */ /* 0x000fca00078e33ff */
[----:B------:R-:W-:Y:S01]  /*24a50*/  IMAD.IADD R25, R25, 0x1, R2 ;  /* 0x0000000119197824 */ /* 0x000fe200078e0202 */
[----:B------:R-:W-:Y:S06]  /*24a60*/  BRA `(.L_x_11126) ;  /* 0x00000000001c7947 */ /* 0x000fec0003800000 */
.L_x_11118:
[----:B------:R-:W-:Y:S01]  /*24a70*/  UMOV UR4, URZ ;  /* 0x0000003f00047c82 */ /* 0x000fe20008000000 */
[----:B------:R-:W-:Y:S01]  /*24a80*/  UMOV UR5, URZ ;  /* 0x0000003f00057c82 */ /* 0x000fe20008000000 */
[----:B------:R-:W-:Y:S01]  /*24a90*/  ULDC UR6, c[0x0][0xc3c] ;  /* 0x00030f0000067ab9 */ /* 0x000fe20000000800 */
[----:B------:R-:W-:Y:S02]  /*24aa0*/  IMAD.MOV.U32 R24, RZ, RZ, R0 ;  /* 0x000000ffff187224 */ /* 0x000fe400078e0000 */
[----:B------:R-:W-:Y:S02]  /*24ab0*/  IMAD.U32 R25, RZ, RZ, UR4 ;  /* 0x00000004ff197e24 */ /* 0x000fe4000f8e00ff */
[----:B------:R-:W-:Y:S02]  /*24ac0*/  IMAD.U32 R26, RZ, RZ, UR5 ;  /* 0x00000005ff1a7e24 */ /* 0x000fe4000f8e00ff */
[----:B------:R-:W-:-:S07]  /*24ad0*/  IMAD.U32 R27, RZ, RZ, UR6 ;  /* 0x00000006ff1b7e24 */ /* 0x000fce000f8e00ff */
.L_x_11126:
        /* <DEDUP_REMOVED lines=9> */
.L_x_11115:
[----:B------:R-:W-:Y:S02]  /*24b70*/  ULDC UR4, c[0x0][0xc3c] ;  /* 0x00030f0000047ab9 */ /* 0x000fe40000000800 */
[----:B---3--:R-:W-:-:S13]  /*24b80*/  ISETP.GE.AND P0, PT, R27, UR4, PT ;  /* 0x000000041b007c0c */ /* 0x008fda000bf06270 */
[----:B------:R-:W-:Y:S05]  /*24b90*/  @!P0 BRA `(.L_x_11127) ;  /* 0xffffff8400a48947 */ /* 0x000fea000383ffff */
[----:B------:R-:W-:Y:S05]  /*24ba0*/  BSYNC B8 ;  /* 0x0000000000087941 */ /* 0x000fea0003800000 */
.L_x_10959:
[----:B-1----:R-:W3:Y:S01]  /*24bb0*/  LDL.LU R0, [R1+0x2c] ;  /* 0x00002c0001007983 */ /* 0x002ee20000300800 */
[----:B------:R-:W-:Y:S01]  /*24bc0*/  BSSY B0, `(.L_x_11128) ;  /* 0x000000b000007945 */ /* 0x000fe20003800000 */
[----:B--2---:R-:W1:Y:S01]  /*24bd0*/  S2R R5, SR_CgaCtaId ;  /* 0x0000000000057919 */ /* 0x004e620000008800 */
[----:B---3--:R-:W-:-:S05]  /*24be0*/  VIADD R0, R0, 0x1 ;  /* 0x0000000100007836 */ /* 0x008fca0000000000 */
        /* <DEDUP_REMOVED lines=8> */
.L_x_11243:
[----:B------:R-:W-:Y:S05]  /*24c70*/  BSYNC B0 ;  /* 0x0000000000007941 */ /* 0x000fea0003800000 */
.L_x_11128:
[----:B------:R-:W-:-:S03]  /*24c80*/  UMOV UR4, 0xffffffff ;  /* 0xffffffff00047882 */ /* 0x000fc60000000000 */
[----:B------:R-:W-:Y:S05]  /*24c90*/  BRA.DIV UR4, `(.L_x_11130) ;  /* 0x0000002a049c7947 */ /* 0x000fea000b800000 */
[----:B-1----:R-:W1:Y:S02]  /*24ca0*/  S2R R0, SR_TID.X ;  /* 0x0000000000007919 */ /* 0x002e640000002100 */
[----:B-1----:R-:W-:-:S04]  /*24cb0*/  SHF.R.U32.HI R0, RZ, 0x5, R0 ;  /* 0x00000005ff007819 */ /* 0x002fc80000011600 */
[----:B------:R-:W-:-:S05]  /*24cc0*/  LOP3.LUT R0, R0, 0x3, RZ, 0xc0, !PT ;  /* 0x0000000300007812 */ /* 0x000fca00078ec0ff */
[----:B------:R1:W2:Y:S02]  /*24cd0*/  SHFL.IDX PT, R14, R0, RZ, 0x1f ;  /* 0x00001fff000e7589 */ /* 0x0002a400000e0000 */
.L_x_11246:
[----:B--2---:R-:W-:-:S13]  /*24ce0*/  ISETP.NE.AND P0, PT, R14, RZ, PT ;  /* 0x000000ff0e00720c */ /* 0x004fda0003f05270 */
[----:B------:R-:W-:Y:S05]  /*24cf0*/  @P0 BRA `(.L_x_10733) ;  /* 0x0000000000880947 */ /* 0x000fea0003800000 */
[----:B------:R-:W-:-:S03]  /*24d00*/  UMOV UR4, 0xffffffff ;  /* 0xffffffff00047882 */ /* 0x000fc60000000000 */
[----:B------:R-:W-:Y:S05]  /*24d10*/  BRA.DIV UR4, `(.L_x_11131) ;  /* 0x0000002a04b07947 */ /* 0x000fea000b800000 */
[----:B------:R-:W-:-:S13]  /*24d20*/  ELECT P6, URZ, PT ;  /* 0x00000000003f782f */ /* 0x000fda00038c0000 */
.L_x_11249:
[----:B------:R-:W-:Y:S05]  /*24d30*/  @!P6 BRA `(.L_x_10733) ;  /* 0x000000000078e947 */ /* 0x000fea0003800000 */
[----:B------:R-:W-:-:S06]  /*24d40*/  ULOP3.LUT UR4, UR36, 0x2, URZ, 0xfc, !UPT ;  /* 0x0000000224047892 */ /* 0x000fcc000f8efc3f */
[----:B-1----:R-:W-:-:S05]  /*24d50*/  IMAD.U32 R0, RZ, RZ, UR4 ;  /* 0x00000004ff007e24 */ /* 0x002fca000f8e00ff */
[----:B------:R-:W-:-:S13]  /*24d60*/  ISETP.NE.AND P2, PT, R0, 0x3, PT ;  /* 0x000000030000780c */ /* 0x000fda0003f45270 */
[----:B------:R-:W-:Y:S05]  /*24d70*/  @!P2 BRA `(.L_x_11132) ;  /* 0x000000000004a947 */ /* 0x000fea0003800000 */
[----:B------:R-:W-:Y:S01]  /*24d80*/  BPT.TRAP 0x1 ;  /* 0x000000040000795c */ /* 0x000fe20000300000 */
.L_x_11132:
[----:B------:R-:W-:Y:S01]  /*24d90*/  VIADD R0, R9, 0x2d840 ;  /* 0x0002d84009007836 */ /* 0x000fe20000000000 */
[----:B------:R-:W-:Y:S01]  /*24da0*/  SHF.L.U32 R4, R28, 0x1f, RZ ;  /* 0x0000001f1c047819 */ /* 0x000fe200000006ff */
[C---:B------:R-:W-:Y:S02]  /*24db0*/  VIADD R2, R19.reuse, 0x1 ;  /* 0x0000000113027836 */ /* 0x040fe40000000000 */
[----:B------:R-:W-:-:S03]  /*24dc0*/  IMAD R5, R19, 0x8, R0 ;  /* 0x0000000813057824 */ /* 0x000fc600078e0200 */
[C---:B------:R-:W-:Y:S01]  /*24dd0*/  ISETP.NE.AND P1, PT, R2.reuse, 0x2, PT ;  /* 0x000000020200780c */ /* 0x040fe20003f25270 */
[----:B------:R-:W1:Y:S03]  /*24de0*/  SYNCS.PHASECHK.TRANS64.TRYWAIT P0, [R5+URZ], R4 ;  /* 0x00000004050075a7 */ /* 0x000e66000800017f */
[----:B------:R-:W-:Y:S02]  /*24df0*/  SEL R3, RZ, 0x1, P1 ;  /* 0x00000001ff037807 */ /* 0x000fe40000800000 */
[----:B------:R-:W-:Y:S02]  /*24e00*/  SEL R7, R2, RZ, P1 ;  /* 0x000000ff02077207 */ /* 0x000fe40000800000 */
[----:B------:R-:W-:-:S03]  /*24e10*/  LOP3.LUT R2, R28, R3, RZ, 0x3c, !PT ;  /* 0x000000031c027212 */ /* 0x000fc600078e3cff */
[----:B------:R-:W-:Y:S01]  /*24e20*/  IMAD R3, R7, 0x8, R0 ;  /* 0x0000000807037824 */ /* 0x000fe200078e0200 */
[----:B------:R-:W-:Y:S01]  /*24e30*/  SHF.L.U32 R2, R2, 0x1f, RZ ;  /* 0x0000001f02027819 */ /* 0x000fe200000006ff */
[----:B-1----:R-:W-:Y:S06]  /*24e40*/  @!P0 BRA `(.L_x_11133) ;  /* 0x0000002800848947 */ /* 0x002fec0003800000 */
.L_x_11250:
[----:B------:R-:W2:Y:S02]  /*24e50*/  SYNCS.PHASECHK.TRANS64.TRYWAIT P0, [R3+URZ], R2 ;  /* 0x00000002030075a7 */ /* 0x000ea4000800017f */
[----:B--2---:R-:W-:Y:S05]  /*24e60*/  @!P0 BRA `(.L_x_11134) ;  /* 0x0000002800908947 */ /* 0x004fea0003800000 */
.L_x_11251:
[----:B------:R-:W-:Y:S05]  /*24e70*/  @!P2 BRA `(.L_x_11135) ;  /* 0x000000000004a947 */ /* 0x000fea0003800000 */
[----:B------:R-:W-:Y:S01]  /*24e80*/  BPT.TRAP 0x1 ;  /* 0x000000040000795c */ /* 0x000fe20000300000 */
.L_x_11135:
[----:B------:R-:W-:-:S04]  /*24e90*/  VIADD R0, R9, 0x2d860 ;  /* 0x0002d86009007836 */ /* 0x000fc80000000000 */
[----:B------:R-:W-:-:S04]  /*24ea0*/  IMAD R19, R19, 0x8, R0 ;  /* 0x0000000813137824 */ /* 0x000fc800078e0200 */
[----:B------:R-:W3:Y:S02]  /*24eb0*/  SYNCS.PHASECHK.TRANS64.TRYWAIT P0, [R19+URZ], R4 ;  /* 0x00000004130075a7 */ /* 0x000ee4000800017f */
[----:B---3--:R-:W-:Y:S05]  /*24ec0*/  @!P0 BRA `(.L_x_11136) ;  /* 0x00000028008c8947 */ /* 0x008fea0003800000 */
.L_x_11252:
[----:B------:R-:W-:-:S07]  /*24ed0*/  IMAD R7, R7, 0x8, R0 ;  /* 0x0000000807077824 */ /* 0x000fce00078e0200 */
.L_x_11137:
[----:B----4-:R4:W0:Y:S02]  /*24ee0*/  SYNCS.PHASECHK.TRANS64.TRYWAIT P0, [R7+URZ], R2 ;  /* 0x00000002070075a7 */ /* 0x010824000800017f */
[----:B0-----:R-:W-:Y:S05]  /*24ef0*/  @!P0 NANOSLEEP.SYNCS 0x989680 ;  /* 0x009896800000895d */ /* 0x001fea0003900000 */
[----:B------:R-:W0:Y:S02]  /*24f00*/  @!P0 SYNCS.PHASECHK.TRANS64 P0, [R7+URZ], R2 ;  /* 0x00000002070085a7 */ /* 0x000e24000800007f */
[----:B0-----:R-:W-:Y:S05]  /*24f10*/  @!P0 BRA `(.L_x_11137) ;  /* 0xfffffffc00f08947 */ /* 0x001fea000383ffff */
.L_x_10733:
[----:B------:R-:W-:Y:S05]  /*24f20*/  BSYNC B9 ;  /* 0x0000000000097941 */ /* 0x000fea0003800000 */
.L_x_10730:
[----:B------:R-:W-:Y:S05]  /*24f30*/  EXIT ;  /* 0x000000000000794d */ /* 0x000fea0003800000 */
.L_x_10759:
[----:B0-----:R0:W1:Y:S02]  /*24f40*/  SYNCS.PHASECHK.TRANS64.TRYWAIT P5, [R14+URZ+0x2d890], R85 ;  /* 0x02d890550e0075a7 */ /* 0x00106400080a017f */
[----:B-1----:R-:W-:Y:S05]  /*24f50*/  @!P5 NANOSLEEP.SYNCS 0x989680 ;  /* 0x009896800000d95d */ /* 0x002fea0003900000 */
[----:B------:R-:W1:Y:S02]  /*24f60*/  @!P5 SYNCS.PHASECHK.TRANS64 P5, [R14+URZ+0x2d890], R85 ;  /* 0x02d890550e00d5a7 */ /* 0x000e6400080a007f */
[----:B-1----:R-:W-:Y:S05]  /*24f70*/  @!P5 BRA `(.L_x_10759) ;  /* 0xfffffffc00f0d947 */ /* 0x002fea000383ffff */
[----:B------:R-:W-:Y:S05]  /*24f80*/  BRA `(.L_x_11138) ;  /* 0xfffffde400fc7947 */ /* 0x000fea000383ffff */
.L_x_10787:
[----:B0-----:R0:W1:Y:S02]  /*24f90*/  SYNCS.PHASECHK.TRANS64.TRYWAIT P5, [R14+URZ+0x2d890], R85 ;  /* 0x02d890550e0075a7 */ /* 0x00106400080a017f */
[----:B-1----:R-:W-:Y:S05]  /*24fa0*/  @!P5 NANOSLEEP.SYNCS 0x989680 ;  /* 0x009896800000d95d */ /* 0x002fea0003900000 */
[----:B------:R-:W1:Y:S02]  /*24fb0*/  @!P5 SYNCS.PHASECHK.TRANS64 P5, [R14+URZ+0x2d890], R85 ;  /* 0x02d890550e00d5a7 */ /* 0x000e6400080a007f */
[----:B-1----:R-:W-:Y:S05]  /*24fc0*/  @!P5 BRA `(.L_x_10787) ;  /* 0xfffffffc00f0d947 */ /* 0x002fea000383ffff */
[----:B------:R-:W-:Y:S05]  /*24fd0*/  BRA `(.L_x_11139) ;  /* 0xfffffe0000c47947 */ /* 0x000fea000383ffff */
.L_x_10800:
[----:B0-----:R0:W1:Y:S02]  /*24fe0*/  SYNCS.PHASECHK.TRANS64.TRYWAIT P4, [R14+URZ+0x2d890], R85 ;  /* 0x02d890550e0075a7 */ /* 0x001064000808017f */
[----:B-1----:R-:W-:Y:S05]  /*24ff0*/  @!P4 NANOSLEEP.SYNCS 0x989680 ;  /* 0x009896800000c95d */ /* 0x002fea0003900000 */
[----:B------:R-:W1:Y:S02]  /*25000*/  @!P4 SYNCS.PHASECHK.TRANS64 P4, [R14+URZ+0x2d890], R85 ;  /* 0x02d890550e00c5a7 */ /* 0x000e64000808007f */
[----:B-1----:R-:W-:Y:S05]  /*25010*/  @!P4 BRA `(.L_x_10800) ;  /* 0xfffffffc00f0c947 */ /* 0x002fea000383ffff */
[----:B------:R-:W-:Y:S05]  /*25020*/  BRA `(.L_x_11140) ;  /* 0xfffffe1c005c7947 */ /* 0x000fea000383ffff */
.L_x_10804:
[----:B--2---:R2:W3:Y:S02]  /*25030*/  SYNCS.PHASECHK.TRANS64.TRYWAIT P3, [R14+URZ+0x2d8b0], R85 ;  /* 0x02d8b0550e0075a7 */ /* 0x0044e4000806017f */
[----:B---3--:R-:W-:Y:S05]  /*25040*/  @!P3 NANOSLEEP.SYNCS 0x989680 ;  /* 0x009896800000b95d */ /* 0x008fea0003900000 */
[----:B------:R-:W3:Y:S02]  /*25050*/  @!P3 SYNCS.PHASECHK.TRANS64 P3, [R14+URZ+0x2d8b0], R85 ;  /* 0x02d8b0550e00b5a7 */ /* 0x000ee4000806007f */
[----:B---3--:R-:W-:Y:S05]  /*25060*/  @!P3 BRA `(.L_x_10804) ;  /* 0xfffffffc00f0b947 */ /* 0x008fea000383ffff */
[----:B------:R-:W-:Y:S05]  /*25070*/  BRA `(.L_x_11141) ;  /* 0xfffffe1c00f47947 */ /* 0x000fea000383ffff */
.L_x_10820:
[----:B------:R-:W-:Y:S01]  /*25080*/  BSSY B0, `(.L_x_11142) ;  /* 0x0000007000007945 */ /* 0x000fe20003800000 */
[----:B------:R-:W-:Y:S02]  /*25090*/  IMAD.MOV.U32 R12, RZ, RZ, RZ ;  /* 0x000000ffff0c7224 */ /* 0x000fe400078e00ff */
[----:B------:R-:W-:Y:S02]  /*250a0*/  IMAD.MOV.U32 R11, RZ, RZ, 0x1f ;  /* 0x0000001fff0b7424 */ /* 0x000fe400078e00ff */
[----:B------:R-:W-:-:S07]  /*250b0*/  IMAD.MOV.U32 R15, RZ, RZ, -0x1 ;  /* 0xffffffffff0f7424 */ /* 0x000fce00078e00ff */
[----:B-----5:R-:W-:Y:S05]  /*250c0*/  WARPSYNC.COLLECTIVE R15, `(.L_x_11143) ;  /* 0x000000000f087348 */ /* 0x020fea0003c00000 */
[----:B------:R0:W1:Y:S02]  /*250d0*/  SHFL.IDX P6, R14, R13, R12, R11 ;  /* 0x0000000c0d0e7389 */ /* 0x00006400000c000b */
[----:B01---5:R-:W-:Y:S01]  /*250e0*/  ENDCOLLECTIVE ;  /* 0x000000000000791b */ /* 0x023fe20003800000 */
.L_x_11143:
[----:B------:R-:W-:Y:S05]  /*250f0*/  BSYNC B0 ;  /* 0x0000000000007941 */ /* 0x000fea0003800000 */
.L_x_11142:
[----:B------:R-:W-:Y:S01]  /*25100*/  IMAD.MOV.U32 R157, RZ, RZ, R14 ;  /* 0x000000ffff9d7224 */ /* 0x000fe200078e000e */
[----:B------:R-:W-:Y:S06]  /*25110*/  BRA `(.L_x_11144) ;  /* 0xfffffe2c00007947 */ /* 0x000fec000383ffff */
.L_x_10831:
[----:B------:R-:W-:Y:S01]  /*25120*/  BSSY B1, `(.L_x_11145) ;  /* 0x0000007000017945 */ /* 0x000fe20003800000 */
[----:B------:R-:W-:Y:S02]  /*25130*/  IMAD.MOV.U32 R12, RZ, RZ, RZ ;  /* 0x000000ffff0c7224 */ /* 0x000fe400078e00ff */
[----:B------:R-:W-:Y:S02]  /*25140*/  IMAD.MOV.U32 R11, RZ, RZ, 0x1e1f ;  /* 0x00001e1fff0b7424 */ /* 0x000fe400078e00ff */
[----:B------:R-:W-:-:S07]  /*25150*/  IMAD.MOV.U32 R15, RZ, RZ, -0x1 ;  /* 0xffffffffff0f7424 */ /* 0x000fce00078e00ff */
[----:B------:R-:W-:Y:S05]  /*25160*/  WARPSYNC.COLLECTIVE R15, `(.L_x_11146) ;  /* 0x000000000f087348 */ /* 0x000fea0003c00000 */
[----:B------:R0:W1:Y:S02]  /*25170*/  SHFL.IDX P6, R14, R13, R12, R11 ;  /* 0x0000000c0d0e7389 */ /* 0x00006400000c000b */
[----:B01----:R-:W-:Y:S01]  /*25180*/  ENDCOLLECTIVE ;  /* 0x000000000000791b */ /* 0x003fe20003800000 */
.L_x_11146:
[----:B------:R-:W-:Y:S05]  /*25190*/  BSYNC B1 ;  /* 0x0000000000017941 */ /* 0x000fea0003800000 */
.L_x_11145:
        /* <DEDUP_REMOVED lines=8> */
.L_x_11147:
[----:B------:R-:W-:Y:S02]  /*25220*/  IMAD.MOV.U32 R13, RZ, RZ, R0 ;  /* 0x000000ffff0d7224 */ /* 0x000fe400078e0000 */
[----:B------:R-:W-:-:S07]  /*25230*/  IMAD.MOV.U32 R6, RZ, RZ, R14 ;  /* 0x000000ffff067224 */ /* 0x000fce00078e000e */
[----:B------:R-:W-:Y:S05]  /*25240*/  WARPSYNC.COLLECTIVE R15, `(.L_x_11148) ;  /* 0x000000000f087348 */ /* 0x000fea0003c00000 */
[----:B------:R0:W1:Y:S02]  /*25250*/  SHFL.IDX P6, R14, R13, R12, R11 ;  /* 0x0000000c0d0e7389 */ /* 0x00006400000c000b */
[----:B01----:R-:W-:Y:S01]  /*25260*/  ENDCOLLECTIVE ;  /* 0x000000000000791b */ /* 0x003fe20003800000 */
.L_x_11148:
[----:B------:R-:W-:Y:S02]  /*25270*/  IMAD.MOV.U32 R13, RZ, RZ, R39 ;  /* 0x000000ffff0d7224 */ /* 0x000fe400078e0027 */
[----:B------:R-:W-:-:S07]  /*25280*/  IMAD.MOV.U32 R0, RZ, RZ, R14 ;  /* 0x000000ffff007224 */ /* 0x000fce00078e000e */
[----:B------:R-:W-:Y:S05]  /*25290*/  WARPSYNC.COLLECTIVE R15, `(.L_x_11149) ;  /* 0x000000000f087348 */ /* 0x000fea0003c00000 */
[----:B------:R0:W1:Y:S02]  /*252a0*/  SHFL.IDX P6, R14, R13, R12, R11 ;  /* 0x0000000c0d0e7389 */ /* 0x00006400000c000b */
[----:B01----:R-:W-:Y:S01]  /*252b0*/  ENDCOLLECTIVE ;  /* 0x000000000000791b */ /* 0x003fe20003800000 */
.L_x_11149:
[----:B------:R-:W-:Y:S01]  /*252c0*/  IMAD.MOV.U32 R39, RZ, RZ, R14 ;  /* 0x000000ffff277224 */ /* 0x000fe200078e000e */
[----:B------:R-:W-:Y:S06]  /*252d0*/  BRA `(.L_x_11150) ;  /* 0xfffffe3000787947 */ /* 0x000fec000383ffff */
.L_x_10835:
[----:B0-----:R0:W1:Y:S02]  /*252e0*/  SYNCS.PHASECHK.TRANS64.TRYWAIT P1, [R2+URZ+0x2d800], R3 ;  /* 0x02d80003020075a7 */ /* 0x001064000802017f */
[----:B-1----:R-:W-:Y:S05]  /*252f0*/  @!P1 NANOSLEEP.SYNCS 0x989680 ;  /* 0x009896800000995d */ /* 0x002fea0003900000 */
[----:B------:R-:W1:Y:S02]  /*25300*/  @!P1 SYNCS.PHASECHK.TRANS64 P1, [R2+URZ+0x2d800], R3 ;  /* 0x02d80003020095a7 */ /* 0x000e64000802007f */
[----:B-1----:R-:W-:Y:S05]  /*25310*/  @!P1 BRA `(.L_x_10835) ;  /* 0xfffffffc00f09947 */ /* 0x002fea000383ffff */
[----:B------:R-:W-:Y:S05]  /*25320*/  BRA `(.L_x_11151) ;  /* 0xfffffe3800bc7947 */ /* 0x000fea000383ffff */
.L_x_10847:
[----:B------:R-:W-:Y:S01]  /*25330*/  BSSY B1, `(.L_x_11152) ;  /* 0x0000007000017945 */ /* 0x000fe20003800000 */
[----:B------:R-:W-:Y:S02]  /*25340*/  IMAD.MOV.U32 R12, RZ, RZ, RZ ;  /* 0x000000ffff0c7224 */ /* 0x000fe400078e00ff */
[----:B------:R-:W-:Y:S02]  /*25350*/  IMAD.MOV.U32 R11, RZ, RZ, 0x1e1f ;  /* 0x00001e1fff0b7424 */ /* 0x000fe400078e00ff */
[----:B------:R-:W-:-:S07]  /*25360*/  IMAD.MOV.U32 R15, RZ, RZ, -0x1 ;  /* 0xffffffffff0f7424 */ /* 0x000fce00078e00ff */
[----:B------:R-:W-:Y:S05]  /*25370*/  WARPSYNC.COLLECTIVE R15, `(.L_x_11153) ;  /* 0x000000000f087348 */ /* 0x000fea0003c00000 */
[----:B------:R0:W1:Y:S02]  /*25380*/  SHFL.IDX P6, R14, R13, R12, R11 ;  /* 0x0000000c0d0e7389 */ /* 0x00006400000c000b */
[----:B01----:R-:W-:Y:S01]  /*25390*/  ENDCOLLECTIVE ;  /* 0x000000000000791b */ /* 0x003fe20003800000 */
.L_x_11153:
[----:B------:R-:W-:Y:S05]  /*253a0*/  BSYNC B1 ;  /* 0x0000000000017941 */ /* 0x000fea0003800000 */
.L_x_11152:
        /* <DEDUP_REMOVED lines=8> */
.L_x_11154:
[----:B------:R-:W-:Y:S02]  /*25430*/  IMAD.MOV.U32 R13, RZ, RZ, R43 ;  /* 0x000000ffff0d7224 */ /* 0x000fe400078e002b */
[----:B------:R-:W-:-:S07]  /*25440*/  IMAD.MOV.U32 R36, RZ, RZ, R14 ;  /* 0x000000ffff247224 */ /* 0x000fce00078e000e */
[----:B------:R-:W-:Y:S05]  /*25450*/  WARPSYNC.COLLECTIVE R15, `(.L_x_11155) ;  /* 0x000000000f087348 */ /* 0x000fea0003c00000 */
[----:B------:R0:W1:Y:S02]  /*25460*/  SHFL.IDX P6, R14, R13, R12, R11 ;  /* 0x0000000c0d0e7389 */ /* 0x00006400000c000b */
[----:B01----:R-:W-:Y:S01]  /*25470*/  ENDCOLLECTIVE ;  /* 0x000000000000791b */ /* 0x003fe20003800000 */
.L_x_11155:
[----:B------:R-:W-:Y:S02]  /*25480*/  IMAD.MOV.U32 R13, RZ, RZ, R42 ;  /* 0x000000ffff0d7224 */ /* 0x000fe400078e002a */
[----:B------:R-:W-:-:S07]  /*25490*/  IMAD.MOV.U32 R43, RZ, RZ, R14 ;  /* 0x000000ffff2b7224 */ /* 0x000fce00078e000e */
[----:B------:R-:W-:Y:S05]  /*254a0*/  WARPSYNC.COLLECTIVE R15, `(.L_x_11156) ;  /* 0x000000000f087348 */ /* 0x000fea0003c00000 */
[----:B------:R0:W1:Y:S02]  /*254b0*/  SHFL.IDX P6, R14, R13, R12, R11 ;  /* 0x0000000c0d0e7389 */ /* 0x00006400000c000b */
[----:B01----:R-:W-:Y:S01]  /*254c0*/  ENDCOLLECTIVE ;  /* 0x000000000000791b */ /* 0x003fe20003800000 */
.L_x_11156:
[----:B------:R-:W-:Y:S01]  /*254d0*/  IMAD.MOV.U32 R42, RZ, RZ, R14 ;  /* 0x000000ffff2a7224 */ /* 0x000fe200078e000e */
[----:B------:R-:W-:Y:S06]  /*254e0*/  BRA `(.L_x_11157) ;  /* 0xfffffe4c00d87947 */ /* 0x000fec000383ffff */
.L_x_10851:
[----:B0-----:R0:W1:Y:S02]  /*254f0*/  SYNCS.PHASECHK.TRANS64.TRYWAIT P1, [R2+URZ+0x2d800], R3 ;  /* 0x02d80003020075a7 */ /* 0x001064000802017f */
[----:B-1----:R-:W-:Y:S05]  /*25500*/  @!P1 NANOSLEEP.SYNCS 0x989680 ;  /* 0x009896800000995d */ /* 0x002fea0003900000 */
[----:B------:R-:W1:Y:S02]  /*25510*/  @!P1 SYNCS.PHASECHK.TRANS64 P1, [R2+URZ+0x2d800], R3 ;  /* 0x02d80003020095a7 */ /* 0x000e64000802007f */
[----:B-1----:R-:W-:Y:S05]  /*25520*/  @!P1 BRA `(.L_x_10851) ;  /* 0xfffffffc00f09947 */ /* 0x002fea000383ffff */
[----:B------:R-:W-:Y:S05]  /*25530*/  BRA `(.L_x_11158) ;  /* 0xfffffe5400947947 */ /* 0x000fea000383ffff */
.L_x_10859:
[----:B-1----:R1:W2:Y:S02]  /*25540*/  SYNCS.PHASECHK.TRANS64.TRYWAIT P2, [R0+URZ+0x2d830], R3 ;  /* 0x02d83003000075a7 */ /* 0x0022a4000804017f */
[----:B--2---:R-:W-:Y:S05]  /*25550*/  @!P2 NANOSLEEP.SYNCS 0x989680 ;  /* 0x009896800000a95d */ /* 0x004fea0003900000 */
[----:B------:R-:W2:Y:S02]  /*25560*/  @!P2 SYNCS.PHASECHK.TRANS64 P2, [R0+URZ+0x2d830], R3 ;  /* 0x02d830030000a5a7 */ /* 0x000ea4000804007f */
[----:B--2---:R-:W-:Y:S05]  /*25570*/  @!P2 BRA `(.L_x_10859) ;  /* 0xfffffffc00f0a947 */ /* 0x004fea000383ffff */
[----:B------:R-:W-:Y:S05]  /*25580*/  BRA `(.L_x_10858) ;  /* 0xfffffe6c007c7947 */ /* 0x000fea000383ffff */
.L_x_10877:
[----:B-1----:R1:W2:Y:S02]  /*25590*/  SYNCS.PHASECHK.TRANS64.TRYWAIT P4, [R9+URZ+0x2d830], R8 ;  /* 0x02d83008090075a7 */ /* 0x0022a4000808017f */
[----:B--2---:R-:W-:Y:S05]  /*255a0*/  @!P4 NANOSLEEP.SYNCS 0x989680 ;  /* 0x009896800000c95d */ /* 0x004fea0003900000 */
[----:B------:R-:W2:Y:S02]  /*255b0*/  @!P4 SYNCS.PHASECHK.TRANS64 P4, [R9+URZ+0x2d830], R8 ;  /* 0x02d830080900c5a7 */ /* 0x000ea4000808007f */
[----:B--2---:R-:W-:Y:S05]  /*255c0*/  @!P4 BRA `(.L_x_10877) ;  /* 0xfffffffc00f0c947 */ /* 0x004fea000383ffff */
[----:B------:R-:W-:Y:S05]  /*255d0*/  BRA `(.L_x_10876) ;  /* 0xfffffea000f87947 */ /* 0x000fea000383ffff */
.L_x_10881:
[----:B-1----:R1:W2:Y:S02]  /*255e0*/  SYNCS.PHASECHK.TRANS64.TRYWAIT P3, [R9+URZ+0x2d850], R8 ;  /* 0x02d85008090075a7 */ /* 0x0022a4000806017f */
[----:B--2---:R-:W-:Y:S05]  /*255f0*/  @!P3 NANOSLEEP.SYNCS 0x989680 ;  /* 0x009896800000b95d */ /* 0x004fea0003900000 */
[----:B------:R-:W2:Y:S02]  /*25600*/  @!P3 SYNCS.PHASECHK.TRANS64 P3, [R9+URZ+0x2d850], R8 ;  /* 0x02d850080900b5a7 */ /* 0x000ea4000806007f */
[----:B--2---:R-:W-:Y:S05]  /*25610*/  @!P3 BRA `(.L_x_10881) ;  /* 0xfffffffc00f0b947 */ /* 0x004fea000383ffff */
[----:B------:R-:W-:Y:S05]  /*25620*/  BRA `(.L_x_10878) ;  /* 0xfffffea400fc7947 */ /* 0x000fea000383ffff */
.L_x_10900:
[----:B-1----:R1:W2:Y:S02]  /*25630*/  SYNCS.PHASECHK.TRANS64.TRYWAIT P3, [R0+URZ+0x2d830], R11 ;  /* 0x02d8300b000075a7 */ /* 0x0022a4000806017f */
[----:B--2---:R-:W-:Y:S05]  /*25640*/  @!P3 NANOSLEEP.SYNCS 0x989680 ;  /* 0x009896800000b95d */ /* 0x004fea0003900000 */
[----:B------:R-:W2:Y:S02]  /*25650*/  @!P3 SYNCS.PHASECHK.TRANS64 P3, [R0+URZ+0x2d830], R11 ;  /* 0x02d8300b0000b5a7 */ /* 0x000ea4000806007f */
[----:B--2---:R-:W-:Y:S05]  /*25660*/  @!P3 BRA `(.L_x_10900) ;  /* 0xfffffffc00f0b947 */ /* 0x004fea000383ffff */
[----:B------:R-:W-:Y:S05]  /*25670*/  BRA `(.L_x_10899) ;  /* 0xfffffed8007c7947 */ /* 0x000fea000383ffff */
.L_x_10904:
[----:B-1----:R1:W2:Y:S02]  /*25680*/  SYNCS.PHASECHK.TRANS64.TRYWAIT P2, [R6+URZ+0x2d850], R0 ;  /* 0x02d85000060075a7 */ /* 0x0022a4000804017f */
[----:B--2---:R-:W-:Y:S05]  /*25690*/  @!P2 NANOSLEEP.SYNCS 0x989680 ;  /* 0x009896800000a95d */ /* 0x004fea0003900000 */
[----:B------:R-:W2:Y:S02]  /*256a0*/  @!P2 SYNCS.PHASECHK.TRANS64 P2, [R6+URZ+0x2d850], R0 ;  /* 0x02d850000600a5a7 */ /* 0x000ea4000804007f */
[----:B--2---:R-:W-:Y:S05]  /*256b0*/  @!P2 BRA `(.L_x_10904) ;  /* 0xfffffffc00f0a947 */ /* 0x004fea000383ffff */
[----:B------:R-:W-:Y:S05]  /*256c0*/  BRA `(.L_x_10901) ;  /* 0xfffffedc00807947 */ /* 0x000fea000383ffff */
.L_x_10911:
[----:B-1----:R1:W2:Y:S02]  /*256d0*/  SYNCS.PHASECHK.TRANS64.TRYWAIT P3, [R0+URZ+0x2d830], R11 ;  /* 0x02d8300b000075a7 */ /* 0x0022a4000806017f */
[----:B--2---:R-:W-:Y:S05]  /*256e0*/  @!P3 NANOSLEEP.SYNCS 0x989680 ;  /* 0x009896800000b95d */ /* 0x004fea0003900000 */
[----:B------:R-:W2:Y:S02]  /*256f0*/  @!P3 SYNCS.PHASECHK.TRANS64 P3, [R0+URZ+0x2d830], R11 ;  /* 0x02d8300b0000b5a7 */ /* 0x000ea4000806007f */
[----:B--2---:R-:W-:Y:S05]  /*25700*/  @!P3 BRA `(.L_x_10911) ;  /* 0xfffffffc00f0b947 */ /* 0x004fea000383ffff */
[----:B------:R-:W-:Y:S05]  /*25710*/  BRA `(.L_x_10910) ;  /* 0xfffffefc00507947 */ /* 0x000fea000383ffff */
.L_x_10915:
[----:B-1----:R1:W2:Y:S02]  /*25720*/  SYNCS.PHASECHK.TRANS64.TRYWAIT P2, [R6+URZ+0x2d850], R0 ;  /* 0x02d85000060075a7 */ /* 0x0022a4000804017f */
[----:B--2---:R-:W-:Y:S05]  /*25730*/  @!P2 NANOSLEEP.SYNCS 0x989680 ;  /* 0x009896800000a95d */ /* 0x004fea0003900000 */
[----:B------:R-:W2:Y:S02]  /*25740*/  @!P2 SYNCS.PHASECHK.TRANS64 P2, [R6+URZ+0x2d850], R0 ;  /* 0x02d850000600a5a7 */ /* 0x000ea4000804007f */
[----:B--2---:R-:W-:Y:S05]  /*25750*/  @!P2 BRA `(.L_x_10915) ;  /* 0xfffffffc00f0a947 */ /* 0x004fea000383ffff */
[----:B------:R-:W-:Y:S05]  /*25760*/  BRA `(.L_x_10912) ;  /* 0xffffff0000547947 */ /* 0x000fea000383ffff */
.L_x_10928:
[----:B-1----:R1:W2:Y:S02]  /*25770*/  SYNCS.PHASECHK.TRANS64.TRYWAIT P0, [R7+URZ+0x2d850], R10 ;  /* 0x02d8500a070075a7 */ /* 0x0022a4000800017f */
[----:B--2---:R-:W-:Y:S05]  /*25780*/  @!P0 NANOSLEEP.SYNCS 0x989680 ;  /* 0x009896800000895d */ /* 0x004fea0003900000 */
[----:B------:R-:W2:Y:S02]  /*25790*/  @!P0 SYNCS.PHASECHK.TRANS64 P0, [R7+URZ+0x2d850], R10 ;  /* 0x02d8500a070085a7 */ /* 0x000ea4000800007f */
[----:B--2---:R-:W-:Y:S05]  /*257a0*/  @!P0 BRA `(.L_x_10928) ;  /* 0xfffffffc00f08947 */ /* 0x004fea000383ffff */
[----:B------:R-:W-:Y:S05]  /*257b0*/  BRA `(.L_x_10927) ;  /* 0xffffff30001c7947 */ /* 0x000fea000383ffff */
.L_x_10933:
[----:B------:R-:W-:Y:S02]  /*257c0*/  IMAD.MOV.U32 R13, RZ, RZ, R8 ;  /* 0x000000ffff0d7224 */ /* 0x000fe400078e0008 */
[----:B------:R-:W-:Y:S02]  /*257d0*/  IMAD.MOV.U32 R12, RZ, RZ, RZ ;  /* 0x000000ffff0c7224 */ /* 0x000fe400078e00ff */
[----:B------:R-:W-:Y:S02]  /*257e0*/  IMAD.MOV.U32 R11, RZ, RZ, 0x1c1f ;  /* 0x00001c1fff0b7424 */ /* 0x000fe400078e00ff */
[----:B------:R-:W-:-:S07]  /*257f0*/  IMAD.MOV.U32 R15, RZ, RZ, -0x1 ;  /* 0xffffffffff0f7424 */ /* 0x000fce00078e00ff */
[----:B-----5:R-:W-:Y:S05]  /*25800*/  WARPSYNC.COLLECTIVE R15, `(.L_x_11159) ;  /* 0x000000000f087348 */ /* 0x020fea0003c00000 */
[----:B------:R0:W1:Y:S02]  /*25810*/  SHFL.IDX P6, R14, R13, R12, R11 ;  /* 0x0000000c0d0e7389 */ /* 0x00006400000c000b */
[----:B01---5:R-:W-:Y:S01]  /*25820*/  ENDCOLLECTIVE ;  /* 0x000000000000791b */ /* 0x023fe20003800000 */
.L_x_11159:
[----:B------:R-:W-:Y:S02]  /*25830*/  IMAD.MOV.U32 R13, RZ, RZ, R0 ;  /* 0x000000ffff0d7224 */ /* 0x000fe400078e0000 */
[----:B------:R-:W-:-:S07]  /*25840*/  IMAD.MOV.U32 R3, RZ, RZ, R14 ;  /* 0x000000ffff037224 */ /* 0x000fce00078e000e */
[----:B------:R-:W-:Y:S05]  /*25850*/  WARPSYNC.COLLECTIVE R15, `(.L_x_11160) ;  /* 0x000000000f087348 */ /* 0x000fea0003c00000 */
[----:B------:R0:W1:Y:S02]  /*25860*/  SHFL.IDX P6, R14, R13, R12, R11 ;  /* 0x0000000c0d0e7389 */ /* 0x00006400000c000b */
[----:B01----:R-:W-:Y:S01]  /*25870*/  ENDCOLLECTIVE ;  /* 0x000000000000791b */ /* 0x003fe20003800000 */
.L_x_11160:
[----:B------:R-:W-:Y:S05]  /*25880*/  BRA `(.L_x_11161) ;  /* 0xffffff4800e87947 */ /* 0x000fea000383ffff */
.L_x_10936:
        /* <DEDUP_REMOVED lines=8> */
.L_x_11163:
[----:B------:R-:W-:Y:S05]  /*25910*/  BSYNC B1 ;  /* 0x0000000000017941 */ /* 0x000fea0003800000 */
.L_x_11162:
        /* <DEDUP_REMOVED lines=8> */
.L_x_11164:
[----:B------:R-:W-:Y:S05]  /*259a0*/  BRA `(.L_x_11165) ;  /* 0xffffff4800f87947 */ /* 0x000fea000383ffff */
.L_x_10938:
[----:B------:R-:W-:Y:S02]  /*259b0*/  IMAD.MOV.U32 R13, RZ, RZ, R26 ;  /* 0x000000ffff0d7224 */ /* 0x000fe400078e001a */
[----:B------:R-:W-:Y:S02]  /*259c0*/  IMAD.MOV.U32 R12, RZ, RZ, RZ ;  /* 0x000000ffff0c7224 */ /* 0x000fe400078e00ff */
[----:B------:R-:W-:Y:S02]  /*259d0*/  IMAD.MOV.U32 R11, RZ, RZ, 0x1c1f ;  /* 0x00001c1fff0b7424 */ /* 0x000fe400078e00ff */
[----:B------:R-:W-:-:S07]  /*259e0*/  IMAD.MOV.U32 R15, RZ, RZ, -0x1 ;  /* 0xffffffffff0f7424 */ /* 0x000fce00078e00ff */
[----:B------:R-:W-:Y:S05]  /*259f0*/  WARPSYNC.COLLECTIVE R15, `(.L_x_11166) ;  /* 0x000000000f087348 */ /* 0x000fea0003c00000 */
[----:B------:R0:W1:Y:S02]  /*25a00*/  SHFL.IDX P6, R14, R13, R12, R11 ;  /* 0x0000000c0d0e7389 */ /* 0x00006400000c000b */
[----:B01----:R-:W-:Y:S01]  /*25a10*/  ENDCOLLECTIVE ;  /* 0x000000000000791b */ /* 0x003fe20003800000 */
.L_x_11166:
[----:B------:R-:W-:Y:S02]  /*25a20*/  IMAD.MOV.U32 R13, RZ, RZ, R3 ;  /* 0x000000ffff0d7224 */ /* 0x000fe400078e0003 */
[----:B------:R-:W-:-:S07]  /*25a30*/  IMAD.MOV.U32 R0, RZ, RZ, R14 ;  /* 0x000000ffff007224 */ /* 0x000fce00078e000e */
[----:B------:R-:W-:Y:S05]  /*25a40*/  WARPSYNC.COLLECTIVE R15, `(.L_x_11167) ;  /* 0x000000000f087348 */ /* 0x000fea0003c00000 */
[----:B------:R0:W1:Y:S02]  /*25a50*/  SHFL.IDX P6, R14, R13, R12, R11 ;  /* 0x0000000c0d0e7389 */ /* 0x00006400000c000b */
[----:B01----:R-:W-:Y:S01]  /*25a60*/  ENDCOLLECTIVE ;  /* 0x000000000000791b */ /* 0x003fe20003800000 */
.L_x_11167:
[----:B------:R-:W-:Y:S05]  /*25a70*/  BRA `(.L_x_11168) ;  /* 0xffffff4c00c47947 */ /* 0x000fea000383ffff */
.L_x_10941:
[----:B------:R-:W-:Y:S01]  /*25a80*/  BSSY B1, `(.L_x_11169) ;  /* 0x0000008000017945 */ /* 0x000fe20003800000 */
[----:B---3--:R-:W-:Y:S02]  /*25a90*/  IMAD.MOV.U32 R13, RZ, RZ, R26 ;  /* 0x000000ffff0d7224 */ /* 0x008fe400078e001a */
[----:B------:R-:W-:Y:S02]  /*25aa0*/  IMAD.MOV.U32 R12, RZ, RZ, 0x1 ;  /* 0x00000001ff0c7424 */ /* 0x000fe400078e00ff */
[----:B------:R-:W-:Y:S02]  /*25ab0*/  IMAD.MOV.U32 R11, RZ, RZ, 0x1c1f ;  /* 0x00001c1fff0b7424 */ /* 0x000fe400078e00ff */
[----:B------:R-:W-:-:S07]  /*25ac0*/  IMAD.MOV.U32 R15, RZ, RZ, -0x1 ;  /* 0xffffffffff0f7424 */ /* 0x000fce00078e00ff */
[----:B012---:R-:W-:Y:S05]  /*25ad0*/  WARPSYNC.COLLECTIVE R15, `(.L_x_11170) ;  /* 0x000000000f087348 */ /* 0x007fea0003c00000 */
[----:B--2---:R2:W3:Y:S02]  /*25ae0*/  SHFL.IDX P6, R14, R13, R12, R11 ;  /* 0x0000000c0d0e7389 */ /* 0x0044e400000c000b */
[----:B0123--:R-:W-:Y:S01]  /*25af0*/  ENDCOLLECTIVE ;  /* 0x000000000000791b */ /* 0x00ffe20003800000 */
.L_x_11170:
[----:B------:R-:W-:Y:S05]  /*25b00*/  BSYNC B1 ;  /* 0x0000000000017941 */ /* 0x000fea0003800000 */
.L_x_11169:
        /* <DEDUP_REMOVED lines=8> */
.L_x_11171:
[----:B------:R-:W-:Y:S05]  /*25b90*/  BRA `(.L_x_11172) ;  /* 0xffffff5000d87947 */ /* 0x000fea000383ffff */
.L_x_10945:
[----:B------:R-:W-:Y:S02]  /*25ba0*/  IMAD.MOV.U32 R13, RZ, RZ, R4 ;  /* 0x000000ffff0d7224 */ /* 0x000fe400078e0004 */
[----:B------:R-:W-:Y:S02]  /*25bb0*/  IMAD.MOV.U32 R12, RZ, RZ, RZ ;  /* 0x000000ffff0c7224 */ /* 0x000fe400078e00ff */
[----:B------:R-:W-:Y:S02]  /*25bc0*/  IMAD.MOV.U32 R11, RZ, RZ, 0x1c1f ;  /* 0x00001c1fff0b7424 */ /* 0x000fe400078e00ff */
[----:B------:R-:W-:-:S07]  /*25bd0*/  IMAD.MOV.U32 R15, RZ, RZ, -0x1 ;  /* 0xffffffffff0f7424 */ /* 0x000fce00078e00ff */
[----:B-1----:R-:W-:Y:S05]  /*25be0*/  WARPSYNC.COLLECTIVE R15, `(.L_x_11173) ;  /* 0x000000000f087348 */ /* 0x002fea0003c00000 */
[----:B------:R0:W2:Y:S02]  /*25bf0*/  SHFL.IDX P6, R14, R13, R12, R11 ;  /* 0x0000000c0d0e7389 */ /* 0x0000a400000c000b */
[----:B012---:R-:W-:Y:S01]  /*25c00*/  ENDCOLLECTIVE ;  /* 0x000000000000791b */ /* 0x007fe20003800000 */
.L_x_11173:
[----:B------:R-:W-:Y:S02]  /*25c10*/  IMAD.MOV.U32 R13, RZ, RZ, R0 ;  /* 0x000000ffff0d7224 */ /* 0x000fe400078e0000 */
[----:B------:R-:W-:-:S07]  /*25c20*/  IMAD.MOV.U32 R3, RZ, RZ, R14 ;  /* 0x000000ffff037224 */ /* 0x000fce00078e000e */
[----:B------:R-:W-:Y:S05]  /*25c30*/  WARPSYNC.COLLECTIVE R15, `(.L_x_11174) ;  /* 0x000000000f087348 */ /* 0x000fea0003c00000 */
[----:B------:R0:W1:Y:S02]  /*25c40*/  SHFL.IDX P6, R14, R13, R12, R11 ;  /* 0x0000000c0d0e7389 */ /* 0x00006400000c000b */
[----:B01----:R-:W-:Y:S01]  /*25c50*/  ENDCOLLECTIVE ;  /* 0x000000000000791b */ /* 0x003fe20003800000 */
.L_x_11174:
[----:B------:R-:W-:Y:S05]  /*25c60*/  BRA `(.L_x_11175) ;  /* 0xffffff60002c7947 */ /* 0x000fea000383ffff */
.L_x_10948:
        /* <DEDUP_REMOVED lines=8> */
.L_x_11177:
[----:B------:R-:W-:Y:S05]  /*25cf0*/  BSYNC B1 ;  /* 0x0000000000017941 */ /* 0x000fea0003800000 */
.L_x_11176:
        /* <DEDUP_REMOVED lines=8> */
.L_x_11178:
[----:B------:R-:W-:Y:S05]  /*25d80*/  BRA `(.L_x_11179) ;  /* 0xffffff6000407947 */ /* 0x000fea000383ffff */
.L_x_10975:
        /* <DEDUP_REMOVED lines=11> */
.L_x_11181:
[----:B------:R-:W-:Y:S05]  /*25e40*/  BSYNC B1 ;  /* 0x0000000000017941 */ /* 0x000fea0003800000 */
.L_x_11180:
[----:B------:R-:W-:Y:S05]  /*25e50*/  BRA `(.L_x_11182) ;  /* 0xffffff8000487947 */ /* 0x000fea000383ffff */
.L_x_10977:
[----:B------:R-:W-:Y:S01]  /*25e60*/  BSSY B1, `(.L_x_11183) ;  /* 0x0000006000017945 */ /* 0x000fe20003800000 */
[----:B------:R-:W-:-:S07]  /*25e70*/  IMAD.MOV.U32 R15, RZ, RZ, -0x1 ;  /* 0xffffffffff0f7424 */ /* 0x000fce00078e00ff */
[----:B0-----:R-:W-:Y:S05]  /*25e80*/  WARPSYNC.COLLECTIVE R15, `(.L_x_11184) ;  /* 0x000000000f0c7348 */ /* 0x001fea0003c00000 */
[----:B------:R-:W-:Y:S02]  /*25e90*/  ELECT P6, UR62, PT ;  /* 0x00000000003e782f */ /* 0x000fe400038c0000 */
[----:B------:R-:W-:Y:S01]  /*25ea0*/  MOV R14, UR62 ;  /* 0x0000003e000e7c02 */ /* 0x000fe20008000f00 */
[----:B0-----:R-:W-:Y:S10]  /*25eb0*/  ENDCOLLECTIVE ;  /* 0x000000000000791b */ /* 0x001ff40003800000 */
.L_x_11184:
[----:B------:R-:W-:Y:S05]  /*25ec0*/  BSYNC B1 ;  /* 0x0000000000017941 */ /* 0x000fea0003800000 */
.L_x_11183:
[----:B------:R-:W-:Y:S01]  /*25ed0*/  PLOP3.LUT P2, PT, P6, PT, PT, 0x80, 0x0 ;  /* 0x000000000000781c */ /* 0x000fe2000374f070 */
[----:B------:R-:W-:-:S12]  /*25ee0*/  BRA `(.L_x_10976) ;  /* 0xffffff80003c7947 */ /* 0x000fd8000383ffff */
.L_x_10979:
[----:B0-----:R0:W1:Y:S02]  /*25ef0*/  SYNCS.PHASECHK.TRANS64.TRYWAIT P0, [R16+URZ+0x2d820], R5 ;  /* 0x02d82005100075a7 */ /* 0x001064000800017f */
[----:B-1----:R-:W-:Y:S05]  /*25f00*/  @!P0 NANOSLEEP.SYNCS 0x989680 ;  /* 0x009896800000895d */ /* 0x002fea0003900000 */
[----:B------:R-:W1:Y:S02]  /*25f10*/  @!P0 SYNCS.PHASECHK.TRANS64 P0, [R16+URZ+0x2d820], R5 ;  /* 0x02d82005100085a7 */ /* 0x000e64000800007f */
[----:B-1----:R-:W-:Y:S05]  /*25f20*/  @!P0 BRA `(.L_x_10979) ;  /* 0xfffffffc00f08947 */ /* 0x002fea000383ffff */
[----:B------:R-:W-:Y:S05]  /*25f30*/  BRA `(.L_x_11185) ;  /* 0xffffff80004c7947 */ /* 0x000fea000383ffff */
.L_x_10983:
[----:B-1----:R1:W2:Y:S02]  /*25f40*/  SYNCS.PHASECHK.TRANS64.TRYWAIT P0, [R11+URZ+0x2d8a0], R10 ;  /* 0x02d8a00a0b0075a7 */ /* 0x0022a4000800017f */
[----:B--2---:R-:W-:Y:S05]  /*25f50*/  @!P0 NANOSLEEP.SYNCS 0x989680 ;  /* 0x009896800000895d */ /* 0x004fea0003900000 */
[----:B------:R-:W2:Y:S02]  /*25f60*/  @!P0 SYNCS.PHASECHK.TRANS64 P0, [R11+URZ+0x2d8a0], R10 ;  /* 0x02d8a00a0b0085a7 */ /* 0x000ea4000800007f */
[----:B--2---:R-:W-:Y:S05]  /*25f70*/  @!P0 BRA `(.L_x_10983) ;  /* 0xfffffffc00f08947 */ /* 0x004fea000383ffff */
[----:B------:R-:W-:Y:S05]  /*25f80*/  BRA `(.L_x_11186) ;  /* 0xffffff8000687947 */ /* 0x000fea000383ffff */
.L_x_10990:
[----:B0-----:R0:W2:Y:S02]  /*25f90*/  SYNCS.PHASECHK.TRANS64.TRYWAIT P0, [R11+URZ+0x2d8c0], R10 ;  /* 0x02d8c00a0b0075a7 */ /* 0x0010a4000800017f */
[----:B--2---:R-:W-:Y:S05]  /*25fa0*/  @!P0 NANOSLEEP.SYNCS 0x989680 ;  /* 0x009896800000895d */ /* 0x004fea0003900000 */
[----:B------:R-:W2:Y:S02]  /*25fb0*/  @!P0 SYNCS.PHASECHK.TRANS64 P0, [R11+URZ+0x2d8c0], R10 ;  /* 0x02d8c00a0b0085a7 */ /* 0x000ea4000800007f */
[----:B--2---:R-:W-:Y:S05]  /*25fc0*/  @!P0 BRA `(.L_x_10990) ;  /* 0xfffffffc00f08947 */ /* 0x004fea000383ffff */
[----:B------:R-:W-:Y:S05]  /*25fd0*/  BRA `(.L_x_11187) ;  /* 0xffffff84005c7947 */ /* 0x000fea000383ffff */
.L_x_10999:
[----:B0-----:R0:W1:Y:S02]  /*25fe0*/  SYNCS.PHASECHK.TRANS64.TRYWAIT P0, [R10+URZ+0x2d8a0], R8 ;  /* 0x02d8a0080a0075a7 */ /* 0x001064000800017f */
[----:B-1----:R-:W-:Y:S05]  /*25ff0*/  @!P0 NANOSLEEP.SYNCS 0x989680 ;  /* 0x009896800000895d */ /* 0x002fea0003900000 */
[----:B------:R-:W1:Y:S02]  /*26000*/  @!P0 SYNCS.PHASECHK.TRANS64 P0, [R10+URZ+0x2d8a0], R8 ;  /* 0x02d8a0080a0085a7 */ /* 0x000e64000800007f */
[----:B-1----:R-:W-:Y:S05]  /*26010*/  @!P0 BRA `(.L_x_10999) ;  /* 0xfffffffc00f08947 */ /* 0x002fea000383ffff */
[----:B------:R-:W-:Y:S05]  /*26020*/  BRA `(.L_x_11188) ;  /* 0xffffff8800947947 */ /* 0x000fea000383ffff */
.L_x_11006:
[----:B-1----:R1:W2:Y:S02]  /*26030*/  SYNCS.PHASECHK.TRANS64.TRYWAIT P0, [R10+URZ+0x2d8c0], R8 ;  /* 0x02d8c0080a0075a7 */ /* 0x0022a4000800017f */
[----:B--2---:R-:W-:Y:S05]  /*26040*/  @!P0 NANOSLEEP.SYNCS 0x989680 ;  /* 0x009896800000895d */ /* 0x004fea0003900000 */
[----:B------:R-:W2:Y:S02]  /*26050*/  @!P0 SYNCS.PHASECHK.TRANS64 P0, [R10+URZ+0x2d8c0], R8 ;  /* 0x02d8c0080a0085a7 */ /* 0x000ea4000800007f */
[----:B--2---:R-:W-:Y:S05]  /*26060*/  @!P0 BRA `(.L_x_11006) ;  /* 0xfffffffc00f08947 */ /* 0x004fea000383ffff */
[----:B------:R-:W-:Y:S05]  /*26070*/  BRA `(.L_x_11189) ;  /* 0xffffff8c00847947 */ /* 0x000fea000383ffff */
.L_x_11031:
[----:B------:R-:W3:Y:S01]  /*26080*/  S2R R20, SR_TID.X ;  /* 0x0000000000147919 */ /* 0x000ee20000002100 */
[----:B------:R-:W-:Y:S01]  /*26090*/  BSSY B0, `(.L_x_11190) ;  /* 0x000000a000007945 */ /* 0x000fe20003800000 */
[----:B------:R-:W-:Y:S02]  /*260a0*/  IMAD.MOV.U32 R12, RZ, RZ, RZ ;  /* 0x000000ffff0c7224 */ /* 0x000fe400078e00ff */
[----:B------:R-:W-:Y:S02]  /*260b0*/  IMAD.MOV.U32 R11, RZ, RZ, 0x1f ;  /* 0x0000001fff0b7424 */ /* 0x000fe400078e00ff */
[----:B------:R-:W-:Y:S01]  /*260c0*/  IMAD.MOV.U32 R15, RZ, RZ, -0x1 ;  /* 0xffffffffff0f7424 */ /* 0x000fe200078e00ff */
[----:B---3--:R-:W-:-:S04]  /*260d0*/  SHF.R.U32.HI R20, RZ, 0x5, R20 ;  /* 0x00000005ff147819 */ /* 0x008fc80000011614 */
[----:B------:R-:W-:-:S05]  /*260e0*/  LOP3.LUT R20, R20, 0x3, RZ, 0xc0, !PT ;  /* 0x0000000314147812 */ /* 0x000fca00078ec0ff */
[----:B------:R-:W-:-:S07]  /*260f0*/  IMAD.MOV.U32 R13, RZ, RZ, R20 ;  /* 0x000000ffff0d7224 */ /* 0x000fce00078e0014 */
[----:B012---:R-:W-:Y:S05]  /*26100*/  WARPSYNC.COLLECTIVE R15, `(.L_x_11191) ;  /* 0x000000000f087348 */ /* 0x007fea0003c00000 */
[----:B------:R3:W4:Y:S02]  /*26110*/  SHFL.IDX P6, R14, R13, R12, R11 ;  /* 0x0000000c0d0e7389 */ /* 0x00072400000c000b */
[----:B01234-:R-:W-:Y:S01]  /*26120*/  ENDCOLLECTIVE ;  /* 0x000000000000791b */ /* 0x01ffe20003800000 */
.L_x_11191:
[----:B------:R-:W-:Y:S05]  /*26130*/  BSYNC B0 ;  /* 0x0000000000007941 */ /* 0x000fea0003800000 */
.L_x_11190:
[----:B------:R-:W-:Y:S05]  /*26140*/  BRA `(.L_x_11192) ;  /* 0xffffff9c00b07947 */ /* 0x000fea000383ffff */
.L_x_11033:
[----:B------:R-:W-:Y:S01]  /*26150*/  BSSY B0, `(.L_x_11193) ;  /* 0x0000006000007945 */ /* 0x000fe20003800000 */
[----:B------:R-:W-:-:S07]  /*26160*/  IMAD.MOV.U32 R15, RZ, RZ, -0x1 ;  /* 0xffffffffff0f7424 */ /* 0x000fce00078e00ff */
[----:B0123--:R-:W-:Y:S05]  /*26170*/  WARPSYNC.COLLECTIVE R15, `(.L_x_11194) ;  /* 0x000000000f0c7348 */ /* 0x00ffea0003c00000 */
[----:B------:R-:W-:Y:S02]  /*26180*/  ELECT P6, UR62, PT ;  /* 0x00000000003e782f */ /* 0x000fe400038c0000 */
[----:B------:R-:W-:Y:S01]  /*26190*/  MOV R14, UR62 ;  /* 0x0000003e000e7c02 */ /* 0x000fe20008000f00 */
[----:B0123--:R-:W-:Y:S10]  /*261a0*/  ENDCOLLECTIVE ;  /* 0x000000000000791b */ /* 0x00fff40003800000 */
.L_x_11194:
[----:B------:R-:W-:Y:S05]  /*261b0*/  BSYNC B0 ;  /* 0x0000000000007941 */ /* 0x000fea0003800000 */
.L_x_11193:
[----:B------:R-:W-:Y:S05]  /*261c0*/  BRA `(.L_x_11195) ;  /* 0xffffff9c00b07947 */ /* 0x000fea000383ffff */
.L_x_11035:
[----:B---3--:R3:W4:Y:S02]  /*261d0*/  SYNCS.PHASECHK.TRANS64.TRYWAIT P0, [R0+URZ+0x2d840], R2 ;  /* 0x02d84002000075a7 */ /* 0x008724000800017f */
[----:B----4-:R-:W-:Y:S05]  /*261e0*/  @!P0 NANOSLEEP.SYNCS 0x989680 ;  /* 0x009896800000895d */ /* 0x010fea0003900000 */
[----:B------:R-:W4:Y:S02]  /*261f0*/  @!P0 SYNCS.PHASECHK.TRANS64 P0, [R0+URZ+0x2d840], R2 ;  /* 0x02d84002000085a7 */ /* 0x000f24000800007f */
[----:B----4-:R-:W-:Y:S05]  /*26200*/  @!P0 BRA `(.L_x_11035) ;  /* 0xfffffffc00f08947 */ /* 0x010fea000383ffff */
[----:B------:R-:W-:Y:S05]  /*26210*/  BRA `(.L_x_11196) ;  /* 0xffffffa000047947 */ /* 0x000fea000383ffff */
.L_x_11039:
[----:B------:R-:W2:Y:S01]  /*26220*/  LDL.LU R11, [R1+0x18] ;  /* 0x00001800010b7983 */ /* 0x000ea20000300800 */
[----:B------:R-:W-:Y:S02]  /*26230*/  IMAD.IADD R0, R20, 0x1, R21 ;  /* 0x0000000114007824 */ /* 0x000fe400078e0215 */
[----:B------:R-:W-:Y:S01]  /*26240*/  IMAD.MOV.U32 R13, RZ, RZ, R6 ;  /* 0x000000ffff0d7224 */ /* 0x000fe200078e0006 */
[----:B------:R0:W5:Y:S01]  /*26250*/  LDL R21, [R1+0x10] ;  /* 0x0000100001157983 */ /* 0x0001620000100800 */
[----:B------:R-:W-:Y:S02]  /*26260*/  IMAD.MOV.U32 R12, RZ, RZ, RZ ;  /* 0x000000ffff0c7224 */ /* 0x000fe400078e00ff */
[----:B------:R-:W-:Y:S02]  /*26270*/  IMAD.MOV.U32 R15, RZ, RZ, -0x1 ;  /* 0xffffffffff0f7424 */ /* 0x000fe400078e00ff */
[----:B--2---:R-:W-:Y:S02]  /*26280*/  IMAD R4, R11, R9, RZ ;  /* 0x000000090b047224 */ /* 0x004fe400078e02ff */
[----:B0-----:R-:W-:-:S07]  /*26290*/  IMAD.MOV.U32 R11, RZ, RZ, 0x1c1f ;  /* 0x00001c1fff0b7424 */ /* 0x001fce00078e00ff */
[----:B-----5:R-:W-:Y:S05]  /*262a0*/  WARPSYNC.COLLECTIVE R15, `(.L_x_11197) ;  /* 0x000000000f087348 */ /* 0x020fea0003c00000 */
[----:B------:R0:W1:Y:S02]  /*262b0*/  SHFL.IDX P6, R14, R13, R12, R11 ;  /* 0x0000000c0d0e7389 */ /* 0x00006400000c000b */
[----:B01---5:R-:W-:Y:S01]  /*262c0*/  ENDCOLLECTIVE ;  /* 0x000000000000791b */ /* 0x023fe20003800000 */
.L_x_11197:
[----:B------:R-:W-:Y:S02]  /*262d0*/  IMAD.MOV.U32 R13, RZ, RZ, R5 ;  /* 0x000000ffff0d7224 */ /* 0x000fe400078e0005 */
[----:B------:R-:W-:-:S07]  /*262e0*/  IMAD.MOV.U32 R3, RZ, RZ, R14 ;  /* 0x000000ffff037224 */ /* 0x000fce00078e000e */
[----:B------:R-:W-:Y:S05]  /*262f0*/  WARPSYNC.COLLECTIVE R15, `(.L_x_11198) ;  /* 0x000000000f087348 */ /* 0x000fea0003c00000 */
[----:B------:R0:W1:Y:S02]  /*26300*/  SHFL.IDX P6, R14, R13, R12, R11 ;  /* 0x0000000c0d0e7389 */ /* 0x00006400000c000b */
[----:B01----:R-:W-:Y:S01]  /*26310*/  ENDCOLLECTIVE ;  /* 0x000000000000791b */ /* 0x003fe20003800000 */
.L_x_11198:
[----:B------:R-:W-:Y:S01]  /*26320*/  ISETP.GE.AND P2, PT, R0, R4, PT ;  /* 0x000000040000720c */ /* 0x000fe20003f46270 */
[----:B------:R-:W-:Y:S02]  /*26330*/  IMAD.MOV.U32 R13, RZ, RZ, R6 ;  /* 0x000000ffff0d7224 */ /* 0x000fe400078e0006 */
[----:B------:R-:W-:Y:S02]  /*26340*/  IMAD.MOV.U32 R12, RZ, RZ, 0x1 ;  /* 0x00000001ff0c7424 */ /* 0x000fe400078e00ff */
[----:B------:R-:W-:-:S08]  /*26350*/  IMAD.MOV.U32 R2, RZ, RZ, R14 ;  /* 0x000000ffff027224 */ /* 0x000fd000078e000e */
[----:B------:R-:W-:Y:S05]  /*26360*/  WARPSYNC.COLLECTIVE R15, `(.L_x_11199) ;  /* 0x000000000f087348 */ /* 0x000fea0003c00000 */
[----:B------:R0:W1:Y:S02]  /*26370*/  SHFL.IDX P6, R14, R13, R12, R11 ;  /* 0x0000000c0d0e7389 */ /* 0x00006400000c000b */
[----:B01----:R-:W-:Y:S01]  /*26380*/  ENDCOLLECTIVE ;  /* 0x000000000000791b */ /* 0x003fe20003800000 */
.L_x_11199:
[----:B------:R-:W-:-:S05]  /*26390*/  @!P2 LEA R2, P4, R10, R2, 0x1 ;  /* 0x000000020a02a211 */ /* 0x000fca00078808ff */
[----:B------:R-:W-:-:S05]  /*263a0*/  @!P2 IMAD.X R3, RZ, RZ, R3, P4 ;  /* 0x000000ffff03a224 */ /* 0x000fca00020e0603 */
[----:B------:R-:W-:Y:S01]  /*263b0*/  @!PT LDS RZ, [RZ] ;  /* 0x00000000fffff984 */ /* 0x000fe20000000800 */
[----:B------:R-:W-:Y:S01]  /*263c0*/  @!PT LDS RZ, [RZ] ;  /* 0x00000000fffff984 */ /* 0x000fe20000000800 */
[----:B------:R-:W-:Y:S01]  /*263d0*/  @!PT LDS RZ, [RZ] ;  /* 0x00000000fffff984 */ /* 0x000fe20000000800 */
[----:B------:R-:W-:Y:S01]  /*263e0*/  @!P2 LDGSTS.E.BYPASS.LTC128B.128 [R21+0xc400], desc[UR40][R2.64], !P3 ;  /* 0x0c4000000215afae */ /* 0x000fe2000d901d68 */
[----:B------:R-:W-:-:S03]  /*263f0*/  IMAD.MOV.U32 R13, RZ, RZ, R5 ;  /* 0x000000ffff0d7224 */ /* 0x000fc600078e0005 */
[----:B------:R-:W-:Y:S04]  /*26400*/  @!P2 LDGSTS.E.BYPASS.LTC128B.128 [R21+0xf400], desc[UR40][R2.64+0x40], !P0 ;  /* 0x0f4000400215afae */ /* 0x000fe8000c101d68 */
[----:B------:R0:W-:Y:S02]  /*26410*/  @!P2 LDGSTS.E.BYPASS.LTC128B.128 [R21+0x12400], desc[UR40][R2.64+0x80], !P1 ;  /* 0x124000800215afae */ /* 0x0001e4000c901d68 */
[----:B0-----:R-:W-:-:S07]  /*26420*/  IMAD.MOV.U32 R2, RZ, RZ, R14 ;  /* 0x000000ffff027224 */ /* 0x001fce00078e000e */
[----:B------:R-:W-:Y:S05]  /*26430*/  WARPSYNC.COLLECTIVE R15, `(.L_x_11200) ;  /* 0x000000000f087348 */ /* 0x000fea0003c00000 */
[----:B------:R0:W1:Y:S02]  /*26440*/  SHFL.IDX P6, R14, R13, R12, R11 ;  /* 0x0000000c0d0e7389 */ /* 0x00006400000c000b */
[----:B01----:R-:W-:Y:S01]  /*26450*/  ENDCOLLECTIVE ;  /* 0x000000000000791b */ /* 0x003fe20003800000 */
.L_x_11200:
[----:B------:R-:W-:-:S05]  /*26460*/  VIADD R9, R0, 0x20 ;  /* 0x0000002000097836 */ /* 0x000fca0000000000 */
[----:B------:R-:W-:Y:S01]  /*26470*/  ISETP.GE.AND P2, PT, R9, R4, PT ;  /* 0x000000040900720c */ /* 0x000fe20003f46270 */
[----:B------:R-:W-:Y:S02]  /*26480*/  IMAD.MOV.U32 R13, RZ, RZ, R6 ;  /* 0x000000ffff0d7224 */ /* 0x000fe400078e0006 */
[----:B------:R-:W-:Y:S02]  /*26490*/  IMAD.MOV.U32 R12, RZ, RZ, 0x2 ;  /* 0x00000002ff0c7424 */ /* 0x000fe400078e00ff */
[----:B------:R-:W-:-:S08]  /*264a0*/  IMAD.MOV.U32 R3, RZ, RZ, R14 ;  /* 0x000000ffff037224 */ /* 0x000fd000078e000e */
[----:B------:R-:W-:-:S13]  /*264b0*/  @!P2 LEA R3, P4, R10, R3, 0x1 ;  /* 0x000000030a03a211 */ /* 0x000fda00078808ff */
[----:B------:R-:W-:Y:S05]  /*264c0*/  WARPSYNC.COLLECTIVE R15, `(.L_x_11201) ;  /* 0x000000000f087348 */ /* 0x000fea0003c00000 */
[----:B------:R0:W1:Y:S02]  /*264d0*/  SHFL.IDX P6, R14, R13, R12, R11 ;  /* 0x0000000c0d0e7389 */ /* 0x00006400000c000b */
[----:B01----:R-:W-:Y:S01]  /*264e0*/  ENDCOLLECTIVE ;  /* 0x000000000000791b */ /* 0x003fe20003800000 */
.L_x_11201:
[----:B------:R-:W-:-:S05]  /*264f0*/  @!P2 IMAD.X R2, RZ, RZ, R2, P4 ;  /* 0x000000ffff02a224 */ /* 0x000fca00020e0602 */
[----:B------:R-:W-:-:S04]  /*26500*/  @!P2 LOP3.LUT R3, R3, R2, RZ, 0x3c, !PT ;  /* 0x000000020303a212 */ /* 0x000fc800078e3cff */
[----:B------:R-:W-:-:S04]  /*26510*/  @!P2 LOP3.LUT R2, R3, R2, RZ, 0x3c, !PT ;  /* 0x000000020302a212 */ /* 0x000fc800078e3cff */
[----:B------:R-:W-:-:S05]  /*26520*/  @!P2 LOP3.LUT R3, R3, R2, RZ, 0x3c, !PT ;  /* 0x000000020303a212 */ /* 0x000fca00078e3cff */
[----:B------:R-:W-:Y:S01]  /*26530*/  @!PT LDS RZ, [RZ] ;  /* 0x00000000fffff984 */ /* 0x000fe20000000800 */
[----:B------:R-:W-:Y:S01]  /*26540*/  @!PT LDS RZ, [RZ] ;  /* 0x00000000fffff984 */ /* 0x000fe20000000800 */
[----:B------:R-:W-:Y:S01]  /*26550*/  @!PT LDS RZ, [RZ] ;  /* 0x00000000fffff984 */ /* 0x000fe20000000800 */
[----:B------:R-:W-:Y:S04]  /*26560*/  @!P2 LDGSTS.E.BYPASS.LTC128B.128 [R21+0xcc00], desc[UR40][R2.64], !P3 ;  /* 0x0cc000000215afae */ /* 0x000fe8000d901d68 */
[----:B------:R-:W-:Y:S01]  /*26570*/  @!P2 LDGSTS.E.BYPASS.LTC128B.128 [R21+0xfc00], desc[UR40][R2.64+0x40], !P0 ;  /* 0x0fc000400215afae */ /* 0x000fe2000c101d68 */
[----:B------:R-:W-:-:S03]  /*26580*/  IMAD.MOV.U32 R13, RZ, RZ, R5 ;  /* 0x000000ffff0d7224 */ /* 0x000fc600078e0005 */
[----:B------:R0:W-:Y:S02]  /*26590*/  @!P2 LDGSTS.E.BYPASS.LTC128B.128 [R21+0x12c00], desc[UR40][R2.64+0x80], !P1 ;  /* 0x12c000800215afae */ /* 0x0001e4000c901d68 */
[----:B0-----:R-:W-:-:S05]  /*265a0*/  VIADD R2, R0, 0x40 ;  /* 0x0000004000027836 */ /* 0x001fca0000000000 */
[----:B------:R-:W-:Y:S01]  /*265b0*/  ISETP.GE.AND P2, PT, R2, R4, PT ;  /* 0x000000040200720c */ /* 0x000fe20003f46270 */
[----:B------:R-:W-:-:S12]  /*265c0*/  IMAD.MOV.U32 R2, RZ, RZ, R14 ;  /* 0x000000ffff027224 */ /* 0x000fd800078e000e */
[----:B------:R-:W-:Y:S05]  /*265d0*/  WARPSYNC.COLLECTIVE R15, `(.L_x_11202) ;  /* 0x000000000f087348 */ /* 0x000fea0003c00000 */
[----:B------:R0:W1:Y:S02]  /*265e0*/  SHFL.IDX P6, R14, R13, R12, R11 ;  /* 0x0000000c0d0e7389 */ /* 0x00006400000c000b */
[----:B01----:R-:W-:Y:S01]  /*265f0*/  ENDCOLLECTIVE ;  /* 0x000000000000791b */ /* 0x003fe20003800000 */
.L_x_11202:
[----:B------:R-:W-:Y:S02]  /*26600*/  IMAD.MOV.U32 R13, RZ, RZ, R6 ;  /* 0x000000ffff0d7224 */ /* 0x000fe400078e0006 */
[----:B------:R-:W-:Y:S02]  /*26610*/  IMAD.MOV.U32 R12, RZ, RZ, 0x3 ;  /* 0x00000003ff0c7424 */ /* 0x000fe400078e00ff */
[----:B------:R-:W-:-:S07]  /*26620*/  IMAD.MOV.U32 R3, RZ, RZ, R14 ;  /* 0x000000ffff037224 */ /* 0x000fce00078e000e */
[----:B------:R-:W-:Y:S05]  /*26630*/  WARPSYNC.COLLECTIVE R15, `(.L_x_11203) ;  /* 0x000000000f087348 */ /* 0x000fea0003c00000 */
[----:B------:R0:W1:Y:S02]  /*26640*/  SHFL.IDX P6, R14, R13, R12, R11 ;  /* 0x0000000c0d0e7389 */ /* 0x00006400000c000b */
[----:B01----:R-:W-:Y:S01]  /*26650*/  ENDCOLLECTIVE ;  /* 0x000000000000791b */ /* 0x003fe20003800000 */
.L_x_11203:
[----:B------:R-:W-:-:S05]  /*26660*/  @!P2 LEA R3, P4, R10, R3, 0x1 ;  /* 0x000000030a03a211 */ /* 0x000fca00078808ff */
[----:B------:R-:W-:-:S05]  /*26670*/  @!P2 IMAD.X R2, RZ, RZ, R2, P4 ;  /* 0x000000ffff02a224 */ /* 0x000fca00020e0602 */
[----:B------:R-:W-:Y:S01]  /*26680*/  @!P2 LOP3.LUT R3, R3, R2, RZ, 0x3c, !PT ;  /* 0x000000020303a212 */ /* 0x000fe200078e3cff */
[----:B------:R-:W-:-:S03]  /*26690*/  IMAD.MOV.U32 R13, RZ, RZ, R5 ;  /* 0x000000ffff0d7224 */ /* 0x000fc600078e0005 */
[----:B------:R-:W-:Y:S01]  /*266a0*/  @!P2 LOP3.LUT R2, R3, R2, RZ, 0x3c, !PT ;  /* 0x000000020302a212 */ /* 0x000fe200078e3cff */
[----:B------:R-:W-:-:S07]  /*266b0*/  IMAD.MOV.U32 R6, RZ, RZ, R14 ;  /* 0x000000ffff067224 */ /* 0x000fce00078e000e */
[----:B------:R-:W-:Y:S05]  /*266c0*/  WARPSYNC.COLLECTIVE R15, `(.L_x_11204) ;  /* 0x000000000f087348 */ /* 0x000fea0003c00000 */
[----:B------:R0:W1:Y:S02]  /*266d0*/  SHFL.IDX P6, R14, R13, R12, R11 ;  /* 0x0000000c0d0e7389 */ /* 0x00006400000c000b */
[----:B01----:R-:W-:Y:S01]  /*266e0*/  ENDCOLLECTIVE ;  /* 0x000000000000791b */ /* 0x003fe20003800000 */
.L_x_11204:
[----:B------:R-:W-:-:S05]  /*266f0*/  @!P2 LOP3.LUT R3, R3, R2, RZ, 0x3c, !PT ;  /* 0x000000020303a212 */ /* 0x000fca00078e3cff */
        /* <DEDUP_REMOVED lines=8> */
[----:B0-----:R-:W-:-:S05]  /*26780*/  VIADD R2, R0, 0x60 ;  /* 0x0000006000027836 */ /* 0x001fca0000000000 */
[----:B------:R-:W-:Y:S01]  /*26790*/  ISETP.GE.AND P2, PT, R2, R4, PT ;  /* 0x000000040200720c */ /* 0x000fe20003f46270 */
[----:B------:R-:W-:-:S12]  /*267a0*/  IMAD.MOV.U32 R5, RZ, RZ, R14 ;  /* 0x000000ffff057224 */ /* 0x000fd800078e000e */
[----:B------:R-:W-:Y:S05]  /*267b0*/  WARPSYNC.COLLECTIVE R15, `(.L_x_11205) ;  /* 0x000000000f087348 */ /* 0x000fea0003c00000 */
[----:B------:R0:W1:Y:S02]  /*267c0*/  SHFL.IDX P6, R14, R13, R12, R11 ;  /* 0x0000000c0d0e7389 */ /* 0x00006400000c000b */
[----:B01----:R-:W-:Y:S01]  /*267d0*/  ENDCOLLECTIVE ;  /* 0x000000000000791b */ /* 0x003fe20003800000 */
.L_x_11205:
[----:B------:R-:W-:-:S05]  /*267e0*/  @!P2 LEA R2, P4, R10, R5, 0x1 ;  /* 0x000000050a02a211 */ /* 0x000fca00078808ff */
[----:B------:R-:W-:-:S05]  /*267f0*/  @!P2 IMAD.X R3, RZ, RZ, R6, P4 ;  /* 0x000000ffff03a224 */ /* 0x000fca00020e0606 */
        /* <DEDUP_REMOVED lines=13> */
.L_x_11206:
[----:B------:R-:W-:Y:S02]  /*268d0*/  IMAD.MOV.U32 R13, RZ, RZ, R7 ;  /* 0x000000ffff0d7224 */ /* 0x000fe400078e0007 */
[----:B------:R-:W-:Y:S02]  /*268e0*/  IMAD.MOV.U32 R12, RZ, RZ, 0x1 ;  /* 0x00000001ff0c7424 */ /* 0x000fe400078e00ff */
[----:B------:R-:W-:-:S07]  /*268f0*/  IMAD.MOV.U32 R3, RZ, RZ, R14 ;  /* 0x000000ffff037224 */ /* 0x000fce00078e000e */
[----:B------:R-:W-:Y:S05]  /*26900*/  WARPSYNC.COLLECTIVE R15, `(.L_x_11207) ;  /* 0x000000000f087348 */ /* 0x000fea0003c00000 */
[----:B------:R0:W1:Y:S02]  /*26910*/  SHFL.IDX P6, R14, R13, R12, R11 ;  /* 0x0000000c0d0e7389 */ /* 0x00006400000c000b */
[----:B01----:R-:W-:Y:S01]  /*26920*/  ENDCOLLECTIVE ;  /* 0x000000000000791b */ /* 0x003fe20003800000 */
.L_x_11207:
[----:B------:R-:W-:Y:S01]  /*26930*/  @!P2 LEA R3, P4, R10, R3, 0x1 ;  /* 0x000000030a03a211 */ /* 0x000fe200078808ff */
[----:B------:R-:W-:-:S04]  /*26940*/  IMAD.MOV.U32 R13, RZ, RZ, R8 ;  /* 0x000000ffff0d7224 */ /* 0x000fc800078e0008 */
[----:B------:R-:W-:Y:S02]  /*26950*/  @!P2 IMAD.X R2, RZ, RZ, R2, P4 ;  /* 0x000000ffff02a224 */ /* 0x000fe400020e0602 */
[----:B------:R-:W-:-:S07]  /*26960*/  IMAD.MOV.U32 R7, RZ, RZ, R14 ;  /* 0x000000ffff077224 */ /* 0x000fce00078e000e */
[----:B------:R-:W-:Y:S05]  /*26970*/  WARPSYNC.COLLECTIVE R15, `(.L_x_11208) ;  /* 0x000000000f087348 */ /* 0x000fea0003c00000 */
[----:B------:R0:W1:Y:S02]  /*26980*/  SHFL.IDX P6, R14, R13, R12, R11 ;  /* 0x0000000c0d0e7389 */ /* 0x00006400000c000b */
[----:B01----:R-:W-:Y:S01]  /*26990*/  ENDCOLLECTIVE ;  /* 0x000000000000791b */ /* 0x003fe20003800000 */
.L_x_11208:
        /* <DEDUP_REMOVED lines=9> */
[----:B0-----:R-:W-:Y:S01]  /*26a30*/  IMAD.MOV.U32 R2, RZ, RZ, R14 ;  /* 0x000000ffff027224 */ /* 0x001fe200078e000e */
[----:B------:R-:W-:Y:S06]  /*26a40*/  BRA `(.L_x_11209) ;  /* 0xffffffa400647947 */ /* 0x000fec000383ffff */
.L_x_11042:
[----:B-1----:R1:W2:Y:S02]  /*26a50*/  SYNCS.PHASECHK.TRANS64.TRYWAIT P0, [R16+URZ+0x2d820], R0 ;  /* 0x02d82000100075a7 */ /* 0x0022a4000800017f */
[----:B--2---:R-:W-:Y:S05]  /*26a60*/  @!P0 NANOSLEEP.SYNCS 0x989680 ;  /* 0x009896800000895d */ /* 0x004fea0003900000 */
[----:B------:R-:W2:Y:S02]  /*26a70*/  @!P0 SYNCS.PHASECHK.TRANS64 P0, [R16+URZ+0x2d820], R0 ;  /* 0x02d82000100085a7 */ /* 0x000ea4000800007f */
[----:B--2---:R-:W-:Y:S05]  /*26a80*/  @!P0 BRA `(.L_x_11042) ;  /* 0xfffffffc00f08947 */ /* 0x004fea000383ffff */
[----:B------:R-:W-:Y:S05]  /*26a90*/  BRA `(.L_x_11210) ;  /* 0xffffffa400cc7947 */ /* 0x000fea000383ffff */
.L_x_11051:
[----:B-1----:R1:W2:Y:S02]  /*26aa0*/  SYNCS.PHASECHK.TRANS64.TRYWAIT P0, [R3+URZ+0x2d840], R2 ;  /* 0x02d84002030075a7 */ /* 0x0022a4000800017f */
[----:B--2---:R-:W-:Y:S05]  /*26ab0*/  @!P0 NANOSLEEP.SYNCS 0x989680 ;  /* 0x009896800000895d */ /* 0x004fea0003900000 */
[----:B------:R-:W2:Y:S02]  /*26ac0*/  @!P0 SYNCS.PHASECHK.TRANS64 P0, [R3+URZ+0x2d840], R2 ;  /* 0x02d84002030085a7 */ /* 0x000ea4000800007f */
[----:B--2---:R-:W-:Y:S05]  /*26ad0*/  @!P0 BRA `(.L_x_11051) ;  /* 0xfffffffc00f08947 */ /* 0x004fea000383ffff */
[----:B------:R-:W-:Y:S05]  /*26ae0*/  BRA `(.L_x_11211) ;  /* 0xffffffa800b47947 */ /* 0x000fea000383ffff */
.L_x_11058:
[----:B0-----:R0:W1:Y:S02]  /*26af0*/  SYNCS.PHASECHK.TRANS64.TRYWAIT P0, [R2+URZ+0x2d860], R3 ;  /* 0x02d86003020075a7 */ /* 0x001064000800017f */
[----:B-1----:R-:W-:Y:S05]  /*26b00*/  @!P0 NANOSLEEP.SYNCS 0x989680 ;  /* 0x009896800000895d */ /* 0x002fea0003900000 */
[----:B------:R-:W1:Y:S02]  /*26b10*/  @!P0 SYNCS.PHASECHK.TRANS64 P0, [R2+URZ+0x2d860], R3 ;  /* 0x02d86003020085a7 */ /* 0x000e64000800007f */
[----:B-1----:R-:W-:Y:S05]  /*26b20*/  @!P0 BRA `(.L_x_11058) ;  /* 0xfffffffc00f08947 */ /* 0x002fea000383ffff */
[----:B------:R-:W-:Y:S05]  /*26b30*/  BRA `(.L_x_11212) ;  /* 0xffffffac00b87947 */ /* 0x000fea000383ffff */
.L_x_11069:
[----:B0-----:R0:W1:Y:S02]  /*26b40*/  SYNCS.PHASECHK.TRANS64.TRYWAIT P0, [R4+URZ+0x2d840], R2 ;  /* 0x02d84002040075a7 */ /* 0x001064000800017f */
[----:B-1----:R-:W-:Y:S05]  /*26b50*/  @!P0 NANOSLEEP.SYNCS 0x989680 ;  /* 0x009896800000895d */ /* 0x002fea0003900000 */
[----:B------:R-:W1:Y:S02]  /*26b60*/  @!P0 SYNCS.PHASECHK.TRANS64 P0, [R4+URZ+0x2d840], R2 ;  /* 0x02d84002040085a7 */ /* 0x000e64000800007f */
[----:B-1----:R-:W-:Y:S05]  /*26b70*/  @!P0 BRA `(.L_x_11069) ;  /* 0xfffffffc00f08947 */ /* 0x002fea000383ffff */
[----:B------:R-:W-:Y:S05]  /*26b80*/  BRA `(.L_x_11213) ;  /* 0xffffffb400707947 */ /* 0x000fea000383ffff */
.L_x_11076:
[----:B0-----:R0:W1:Y:S02]  /*26b90*/  SYNCS.PHASECHK.TRANS64.TRYWAIT P0, [R3+URZ+0x2d860], R28 ;  /* 0x02d8601c030075a7 */ /* 0x001064000800017f */
[----:B-1----:R-:W-:Y:S05]  /*26ba0*/  @!P0 NANOSLEEP.SYNCS 0x989680 ;  /* 0x009896800000895d */ /* 0x002fea0003900000 */
[----:B------:R-:W1:Y:S02]  /*26bb0*/  @!P0 SYNCS.PHASECHK.TRANS64 P0, [R3+URZ+0x2d860], R28 ;  /* 0x02d8601c030085a7 */ /* 0x000e64000800007f */
[----:B-1----:R-:W-:Y:S05]  /*26bc0*/  @!P0 BRA `(.L_x_11076) ;  /* 0xfffffffc00f08947 */ /* 0x002fea000383ffff */
[----:B------:R-:W-:Y:S05]  /*26bd0*/  BRA `(.L_x_11214) ;  /* 0xffffffb800747947 */ /* 0x000fea000383ffff */
.L_x_11087:
[----:B0-----:R0:W1:Y:S02]  /*26be0*/  SYNCS.PHASECHK.TRANS64.TRYWAIT P0, [R4+URZ+0x2d840], R2 ;  /* 0x02d84002040075a7 */ /* 0x001064000800017f */
[----:B-1----:R-:W-:Y:S05]  /*26bf0*/  @!P0 NANOSLEEP.SYNCS 0x989680 ;  /* 0x009896800000895d */ /* 0x002fea0003900000 */
[----:B------:R-:W1:Y:S02]  /*26c00*/  @!P0 SYNCS.PHASECHK.TRANS64 P0, [R4+URZ+0x2d840], R2 ;  /* 0x02d84002040085a7 */ /* 0x000e64000800007f */
[----:B-1----:R-:W-:Y:S05]  /*26c10*/  @!P0 BRA `(.L_x_11087) ;  /* 0xfffffffc00f08947 */ /* 0x002fea000383ffff */
[----:B------:R-:W-:Y:S05]  /*26c20*/  BRA `(.L_x_11215) ;  /* 0xffffffc000087947 */ /* 0x000fea000383ffff */
.L_x_11094:
[----:B0-----:R0:W1:Y:S02]  /*26c30*/  SYNCS.PHASECHK.TRANS64.TRYWAIT P0, [R3+URZ+0x2d860], R7 ;  /* 0x02d86007030075a7 */ /* 0x001064000800017f */
[----:B-1----:R-:W-:Y:S05]  /*26c40*/  @!P0 NANOSLEEP.SYNCS 0x989680 ;  /* 0x009896800000895d */ /* 0x002fea0003900000 */
[----:B------:R-:W1:Y:S02]  /*26c50*/  @!P0 SYNCS.PHASECHK.TRANS64 P0, [R3+URZ+0x2d860], R7 ;  /* 0x02d86007030085a7 */ /* 0x000e64000800007f */
[----:B-1----:R-:W-:Y:S05]  /*26c60*/  @!P0 BRA `(.L_x_11094) ;  /* 0xfffffffc00f08947 */ /* 0x002fea000383ffff */
[----:B------:R-:W-:Y:S05]  /*26c70*/  BRA `(.L_x_11216) ;  /* 0xffffffc4000c7947 */ /* 0x000fea000383ffff */
.L_x_11107:
[----:B-1----:R1:W2:Y:S02]  /*26c80*/  SYNCS.PHASECHK.TRANS64.TRYWAIT P0, [R3+URZ+0x2d860], R0 ;  /* 0x02d86000030075a7 */ /* 0x0022a4000800017f */
[----:B--2---:R-:W-:Y:S05]  /*26c90*/  @!P0 NANOSLEEP.SYNCS 0x989680 ;  /* 0x009896800000895d */ /* 0x004fea0003900000 */
[----:B------:R-:W2:Y:S02]  /*26ca0*/  @!P0 SYNCS.PHASECHK.TRANS64 P0, [R3+URZ+0x2d860], R0 ;  /* 0x02d86000030085a7 */ /* 0x000ea4000800007f */
[----:B--2---:R-:W-:Y:S05]  /*26cb0*/  @!P0 BRA `(.L_x_11107) ;  /* 0xfffffffc00f08947 */ /* 0x004fea000383ffff */
[----:B------:R-:W-:Y:S05]  /*26cc0*/  BRA `(.L_x_11217) ;  /* 0xffffffc800887947 */ /* 0x000fea000383ffff */
.L_x_11116:
[----:B------:R-:W-:Y:S01]  /*26cd0*/  BSSY B0, `(.L_x_11218) ;  /* 0x0000008000007945 */ /* 0x000fe20003800000 */
[----:B------:R-:W-:Y:S02]  /*26ce0*/  IMAD.MOV.U32 R13, RZ, RZ, R24 ;  /* 0x000000ffff0d7224 */ /* 0x000fe400078e0018 */
[----:B------:R-:W-:Y:S02]  /*26cf0*/  IMAD.MOV.U32 R12, RZ, RZ, RZ ;  /* 0x000000ffff0c7224 */ /* 0x000fe400078e00ff */
[----:B------:R-:W-:Y:S02]  /*26d00*/  IMAD.MOV.U32 R11, RZ, RZ, 0x1f ;  /* 0x0000001fff0b7424 */ /* 0x000fe400078e00ff */
[----:B------:R-:W-:-:S07]  /*26d10*/  IMAD.MOV.U32 R15, RZ, RZ, -0x1 ;  /* 0xffffffffff0f7424 */ /* 0x000fce00078e00ff */
[----:B--2---:R-:W-:Y:S05]  /*26d20*/  WARPSYNC.COLLECTIVE R15, `(.L_x_11219) ;  /* 0x000000000f087348 */ /* 0x004fea0003c00000 */
[----:B------:R0:W1:Y:S02]  /*26d30*/  SHFL.IDX P6, R14, R13, R12, R11 ;  /* 0x0000000c0d0e7389 */ /* 0x00006400000c000b */
[----:B012---:R-:W-:Y:S01]  /*26d40*/  ENDCOLLECTIVE ;  /* 0x000000000000791b */ /* 0x007fe20003800000 */
.L_x_11219:
[----:B------:R-:W-:Y:S05]  /*26d50*/  BSYNC B0 ;  /* 0x0000000000007941 */ /* 0x000fea0003800000 */
.L_x_11218:
        /* <DEDUP_REMOVED lines=10> */
.L_x_11220:
        /* <DEDUP_REMOVED lines=21> */
.L_x_11221:
        /* <DEDUP_REMOVED lines=8> */
.L_x_11222:
[----:B------:R-:W-:Y:S01]  /*26fd0*/  IMAD.MOV.U32 R12, RZ, RZ, 0x4 ;  /* 0x00000004ff0c7424 */ /* 0x000fe200078e00ff */
[----:B------:R-:W-:-:S05]  /*26fe0*/  SEL R3, R14, RZ, P0 ;  /* 0x000000ff0e037207 */ /* 0x000fca0000000000 */
[----:B------:R-:W-:-:S04]  /*26ff0*/  IMAD.IADD R2, R4, 0x1, R3 ;  /* 0x0000000104027824 */ /* 0x000fc800078e0203 */
[----:B------:R-:W-:-:S07]  /*27000*/  IMAD.MOV.U32 R13, RZ, RZ, R2 ;  /* 0x000000ffff0d7224 */ /* 0x000fce00078e0002 */
[----:B------:R-:W-:Y:S05]  /*27010*/  WARPSYNC.COLLECTIVE R15, `(.L_x_11223) ;  /* 0x000000000f087348 */ /* 0x000fea0003c00000 */
[----:B------:R0:W1:Y:S02]  /*27020*/  SHFL.UP P6, R14, R13, R12, R11 ;  /* 0x0400000c0d0e7389 */ /* 0x00006400000c000b */
[----:B01----:R-:W-:Y:S01]  /*27030*/  ENDCOLLECTIVE ;  /* 0x000000000000791b */ /* 0x003fe20003800000 */
.L_x_11223:
[----:B------:R-:W-:Y:S01]  /*27040*/  IMAD.MOV.U32 R12, RZ, RZ, 0x8 ;  /* 0x00000008ff0c7424 */ /* 0x000fe200078e00ff */
[----:B------:R-:W-:-:S05]  /*27050*/  SEL R3, R14, RZ, P1 ;  /* 0x000000ff0e037207 */ /* 0x000fca0000800000 */
[----:B------:R-:W-:-:S04]  /*27060*/  IMAD.IADD R3, R2, 0x1, R3 ;  /* 0x0000000102037824 */ /* 0x000fc800078e0203 */
[----:B------:R-:W-:-:S07]  /*27070*/  IMAD.MOV.U32 R13, RZ, RZ, R3 ;  /* 0x000000ffff0d7224 */ /* 0x000fce00078e0003 */
[----:B------:R-:W-:Y:S05]  /*27080*/  WARPSYNC.COLLECTIVE R15, `(.L_x_11224) ;  /* 0x000000000f087348 */ /* 0x000fea0003c00000 */
[----:B------:R0:W1:Y:S02]  /*27090*/  SHFL.UP P6, R14, R13, R12, R11 ;  /* 0x0400000c0d0e7389 */ /* 0x00006400000c000b */
[----:B01----:R-:W-:Y:S01]  /*270a0*/  ENDCOLLECTIVE ;  /* 0x000000000000791b */ /* 0x003fe20003800000 */
.L_x_11224:
[----:B------:R-:W-:Y:S01]  /*270b0*/  IMAD.MOV.U32 R12, RZ, RZ, 0x10 ;  /* 0x00000010ff0c7424 */ /* 0x000fe200078e00ff */
[----:B------:R-:W-:-:S05]  /*270c0*/  SEL R4, R14, RZ, P2 ;  /* 0x000000ff0e047207 */ /* 0x000fca0001000000 */
[----:B------:R-:W-:-:S04]  /*270d0*/  IMAD.IADD R4, R3, 0x1, R4 ;  /* 0x0000000103047824 */ /* 0x000fc800078e0204 */
[----:B------:R-:W-:-:S07]  /*270e0*/  IMAD.MOV.U32 R13, RZ, RZ, R4 ;  /* 0x000000ffff0d7224 */ /* 0x000fce00078e0004 */
[----:B------:R-:W-:Y:S05]  /*270f0*/  WARPSYNC.COLLECTIVE R15, `(.L_x_11225) ;  /* 0x000000000f087348 */ /* 0x000fea0003c00000 */
[----:B------:R0:W1:Y:S02]  /*27100*/  SHFL.UP P6, R14, R13, R12, R11 ;  /* 0x0400000c0d0e7389 */ /* 0x00006400000c000b */
[----:B01----:R-:W-:Y:S01]  /*27110*/  ENDCOLLECTIVE ;  /* 0x000000000000791b */ /* 0x003fe20003800000 */
.L_x_11225:
        /* <DEDUP_REMOVED lines=8> */
.L_x_11226:
[----:B------:R-:W-:Y:S05]  /*271a0*/  BRA `(.L_x_11227) ;  /* 0xffffffcc00487947 */ /* 0x000fea000383ffff */
.L_x_11119:
[----:B------:R-:W-:Y:S01]  /*271b0*/  BSSY B0, `(.L_x_11228) ;  /* 0x0000007000007945 */ /* 0x000fe20003800000 */
[----:B------:R-:W-:Y:S02]  /*271c0*/  IMAD.MOV.U32 R12, RZ, RZ, 0x1 ;  /* 0x00000001ff0c7424 */ /* 0x000fe400078e00ff */
[----:B------:R-:W-:Y:S02]  /*271d0*/  IMAD.MOV.U32 R11, RZ, RZ, RZ ;  /* 0x000000ffff0b7224 */ /* 0x000fe400078e00ff */
[----:B------:R-:W-:-:S07]  /*271e0*/  IMAD.MOV.U32 R15, RZ, RZ, -0x1 ;  /* 0xffffffffff0f7424 */ /* 0x000fce00078e00ff */
[----:B------:R-:W-:Y:S05]  /*271f0*/  WARPSYNC.COLLECTIVE R15, `(.L_x_11229) ;  /* 0x000000000f087348 */ /* 0x000fea0003c00000 */
[----:B------:R0:W1:Y:S02]  /*27200*/  SHFL.UP P6, R14, R13, R12, R11 ;  /* 0x0400000c0d0e7389 */ /* 0x00006400000c000b */
[----:B01----:R-:W-:Y:S01]  /*27210*/  ENDCOLLECTIVE ;  /* 0x000000000000791b */ /* 0x003fe20003800000 */
.L_x_11229:
[----:B------:R-:W-:Y:S05]  /*27220*/  BSYNC B0 ;  /* 0x0000000000007941 */ /* 0x000fea0003800000 */
.L_x_11228:
        /* <DEDUP_REMOVED lines=9> */
.L_x_11230:
[----:B------:R-:W-:Y:S01]  /*272c0*/  IMAD.MOV.U32 R12, RZ, RZ, 0x4 ;  /* 0x00000004ff0c7424 */ /* 0x000fe200078e00ff */
[----:B------:R-:W-:-:S05]  /*272d0*/  SEL R2, R14, RZ, P0 ;  /* 0x000000ff0e027207 */ /* 0x000fca0000000000 */
[----:B------:R-:W-:-:S04]  /*272e0*/  IMAD.IADD R2, R13, 0x1, R2 ;  /* 0x000000010d027824 */ /* 0x000fc800078e0202 */
[----:B------:R-:W-:-:S07]  /*272f0*/  IMAD.MOV.U32 R13, RZ, RZ, R2 ;  /* 0x000000ffff0d7224 */ /* 0x000fce00078e0002 */
[----:B------:R-:W-:Y:S05]  /*27300*/  WARPSYNC.COLLECTIVE R15, `(.L_x_11231) ;  /* 0x000000000f087348 */ /* 0x000fea0003c00000 */
[----:B------:R0:W1:Y:S02]  /*27310*/  SHFL.UP P6, R14, R13, R12, R11 ;  /* 0x0400000c0d0e7389 */ /* 0x00006400000c000b */
[----:B01----:R-:W-:Y:S01]  /*27320*/  ENDCOLLECTIVE ;  /* 0x000000000000791b */ /* 0x003fe20003800000 */
.L_x_11231:
[----:B------:R-:W-:Y:S01]  /*27330*/  IMAD.MOV.U32 R12, RZ, RZ, 0x8 ;  /* 0x00000008ff0c7424 */ /* 0x000fe200078e00ff */
[----:B------:R-:W-:-:S05]  /*27340*/  SEL R3, R14, RZ, P1 ;  /* 0x000000ff0e037207 */ /* 0x000fca0000800000 */
[----:B------:R-:W-:-:S04]  /*27350*/  IMAD.IADD R3, R2, 0x1, R3 ;  /* 0x0000000102037824 */ /* 0x000fc800078e0203 */
[----:B------:R-:W-:-:S07]  /*27360*/  IMAD.MOV.U32 R13, RZ, RZ, R3 ;  /* 0x000000ffff0d7224 */ /* 0x000fce00078e0003 */
[----:B------:R-:W-:Y:S05]  /*27370*/  WARPSYNC.COLLECTIVE R15, `(.L_x_11232) ;  /* 0x000000000f087348 */ /* 0x000fea0003c00000 */
[----:B------:R0:W1:Y:S02]  /*27380*/  SHFL.UP P6, R14, R13, R12, R11 ;  /* 0x0400000c0d0e7389 */ /* 0x00006400000c000b */
[----:B01----:R-:W-:Y:S01]  /*27390*/  ENDCOLLECTIVE ;  /* 0x000000000000791b */ /* 0x003fe20003800000 */
.L_x_11232:
[----:B------:R-:W-:Y:S01]  /*273a0*/  IMAD.MOV.U32 R12, RZ, RZ, 0x10 ;  /* 0x00000010ff0c7424 */ /* 0x000fe200078e00ff */
[----:B------:R-:W-:-:S05]  /*273b0*/  SEL R4, R14, RZ, P2 ;  /* 0x000000ff0e047207 */ /* 0x000fca0001000000 */
[----:B------:R-:W-:-:S04]  /*273c0*/  IMAD.IADD R4, R3, 0x1, R4 ;  /* 0x0000000103047824 */ /* 0x000fc800078e0204 */
[----:B------:R-:W-:-:S07]  /*273d0*/  IMAD.MOV.U32 R13, RZ, RZ, R4 ;  /* 0x000000ffff0d7224 */ /* 0x000fce00078e0004 */
[----:B------:R-:W-:Y:S05]  /*273e0*/  WARPSYNC.COLLECTIVE R15, `(.L_x_11233) ;  /* 0x000000000f087348 */ /* 0x000fea0003c00000 */
[----:B------:R0:W1:Y:S02]  /*273f0*/  SHFL.UP P6, R14, R13, R12, R11 ;  /* 0x0400000c0d0e7389 */ /* 0x00006400000c000b */
[----:B01----:R-:W-:Y:S01]  /*27400*/  ENDCOLLECTIVE ;  /* 0x000000000000791b */ /* 0x003fe20003800000 */
.L_x_11233:
        /* <DEDUP_REMOVED lines=8> */
.L_x_11234:
[----:B------:R-:W-:Y:S05]  /*27490*/  BRA `(.L_x_11235) ;  /* 0xffffffcc00307947 */ /* 0x000fea000383ffff */
.L_x_11121:
[----:B------:R-:W-:Y:S01]  /*274a0*/  BSSY B0, `(.L_x_11236) ;  /* 0x0000006000007945 */ /* 0x000fe20003800000 */
[----:B------:R-:W-:Y:S01]  /*274b0*/  PLOP3.LUT P6, PT, P6, PT, PT, 0x8, 0x0 ;  /* 0x000000000000781c */ /* 0x000fe200037ce170 */
[----:B------:R-:W-:-:S12]  /*274c0*/  IMAD.MOV.U32 R15, RZ, RZ, -0x1 ;  /* 0xffffffffff0f7424 */ /* 0x000fd800078e00ff */
[----:B0-----:R-:W-:Y:S05]  /*274d0*/  WARPSYNC.COLLECTIVE R15, `(.L_x_11237) ;  /* 0x000000000f087348 */ /* 0x001fea0003c00000 */
[----:B------:R-:W-:Y:S01]  /*274e0*/  VOTE.ANY R14, PT, P6 ;  /* 0x00000000000e7806 */ /* 0x000fe200030e0100 */
[----:B0-----:R-:W-:Y:S06]  /*274f0*/  ENDCOLLECTIVE ;  /* 0x000000000000791b */ /* 0x001fec0003800000 */
.L_x_11237:
[----:B------:R-:W-:Y:S05]  /*27500*/  BSYNC B0 ;  /* 0x0000000000007941 */ /* 0x000fea0003800000 */
.L_x_11236:
        /* <DEDUP_REMOVED lines=10> */
.L_x_11238:
[----:B------:R-:W-:Y:S02]  /*275b0*/  IMAD.MOV.U32 R13, RZ, RZ, R5 ;  /* 0x000000ffff0d7224 */ /* 0x000fe400078e0005 */
[----:B------:R-:W-:-:S07]  /*275c0*/  IMAD.MOV.U32 R25, RZ, RZ, R14 ;  /* 0x000000ffff197224 */ /* 0x000fce00078e000e */
[----:B------:R-:W-:Y:S05]  /*275d0*/  WARPSYNC.COLLECTIVE R15, `(.L_x_11239) ;  /* 0x000000000f087348 */ /* 0x000fea0003c00000 */
[----:B------:R0:W1:Y:S02]  /*275e0*/  SHFL.IDX P6, R14, R13, R12, R11 ;  /* 0x0000000c0d0e7389 */ /* 0x00006400000c000b */
[----:B01----:R-:W-:Y:S01]  /*275f0*/  ENDCOLLECTIVE ;  /* 0x000000000000791b */ /* 0x003fe20003800000 */
.L_x_11239:
[----:B------:R-:W-:Y:S01]  /*27600*/  IMAD.MOV.U32 R5, RZ, RZ, R14 ;  /* 0x000000ffff057224 */ /* 0x000fe200078e000e */
[----:B------:R-:W-:Y:S06]  /*27610*/  BRA `(.L_x_11240) ;  /* 0xffffffcc00107947 */ /* 0x000fec000383ffff */
.L_x_11123:
[----:B------:R-:W-:Y:S01]  /*27620*/  BSSY B0, `(.L_x_11241) ;  /* 0x0000007000007945 */ /* 0x000fe20003800000 */
[----:B------:R-:W-:Y:S02]  /*27630*/  IMAD.MOV.U32 R13, RZ, RZ, R2 ;  /* 0x000000ffff0d7224 */ /* 0x000fe400078e0002 */
[----:B------:R-:W-:Y:S02]  /*27640*/  IMAD.MOV.U32 R11, RZ, RZ, 0x1f ;  /* 0x0000001fff0b7424 */ /* 0x000fe400078e00ff */
[----:B------:R-:W-:-:S07]  /*27650*/  IMAD.MOV.U32 R15, RZ, RZ, -0x1 ;  /* 0xffffffffff0f7424 */ /* 0x000fce00078e00ff */
[----:B0123--:R-:W-:Y:S05]  /*27660*/  WARPSYNC.COLLECTIVE R15, `(.L_x_11242) ;  /* 0x000000000f087348 */ /* 0x00ffea0003c00000 */
[----:B------:R4:W0:Y:S02]  /*27670*/  SHFL.IDX P6, R14, R13, R12, R11 ;  /* 0x0000000c0d0e7389 */ /* 0x00082400000c000b */
[----:B01234-:R-:W-:Y:S01]  /*27680*/  ENDCOLLECTIVE ;  /* 0x000000000000791b */ /* 0x01ffe20003800000 */
.L_x_11242:
[----:B------:R-:W-:Y:S05]  /*27690*/  BSYNC B0 ;  /* 0x0000000000007941 */ /* 0x000fea0003800000 */
.L_x_11241:
[----:B------:R-:W-:Y:S01]  /*276a0*/  IMAD.MOV.U32 R24, RZ, RZ, R14 ;  /* 0x000000ffff187224 */ /* 0x000fe200078e000e */
[----:B------:R-:W-:Y:S06]  /*276b0*/  BRA `(.L_x_11122) ;  /* 0xffffffcc00007947 */ /* 0x000fec000383ffff */
.L_x_11129:
[----:B-1----:R1:W2:Y:S02]  /*276c0*/  SYNCS.PHASECHK.TRANS64.TRYWAIT P0, [R9+URZ+0x2d820], R0 ;  /* 0x02d82000090075a7 */ /* 0x0022a4000800017f */
[----:B--2---:R-:W-:Y:S05]  /*276d0*/  @!P0 NANOSLEEP.SYNCS 0x989680 ;  /* 0x009896800000895d */ /* 0x004fea0003900000 */
[----:B------:R-:W2:Y:S02]  /*276e0*/  @!P0 SYNCS.PHASECHK.TRANS64 P0, [R9+URZ+0x2d820], R0 ;  /* 0x02d82000090085a7 */ /* 0x000ea4000800007f */
[----:B--2---:R-:W-:Y:S05]  /*276f0*/  @!P0 BRA `(.L_x_11129) ;  /* 0xfffffffc00f08947 */ /* 0x004fea000383ffff */
[----:B------:R-:W-:Y:S05]  /*27700*/  BRA `(.L_x_11243) ;  /* 0xffffffd400587947 */ /* 0x000fea000383ffff */
.L_x_11130:
        /* <DEDUP_REMOVED lines=11> */
.L_x_11245:
[----:B------:R-:W-:Y:S05]  /*277c0*/  BSYNC B0 ;  /* 0x0000000000007941 */ /* 0x000fea0003800000 */
.L_x_11244:
[----:B------:R-:W-:Y:S05]  /*277d0*/  BRA `(.L_x_11246) ;  /* 0xffffffd400407947 */ /* 0x000fea000383ffff */
.L_x_11131:
[----:B------:R-:W-:Y:S01]  /*277e0*/  BSSY B0, `(.L_x_11247) ;  /* 0x0000006000007945 */ /* 0x000fe20003800000 */
[----:B------:R-:W-:-:S07]  /*277f0*/  IMAD.MOV.U32 R15, RZ, RZ, -0x1 ;  /* 0xffffffffff0f7424 */ /* 0x000fce00078e00ff */
[----:B01----:R-:W-:Y:S05]  /*27800*/  WARPSYNC.COLLECTIVE R15, `(.L_x_11248) ;  /* 0x000000000f0c7348 */ /* 0x003fea0003c00000 */
[----:B------:R-:W-:Y:S02]  /*27810*/  ELECT P6, UR62, PT ;  /* 0x00000000003e782f */ /* 0x000fe400038c0000 */
[----:B------:R-:W-:Y:S01]  /*27820*/  MOV R14, UR62 ;  /* 0x0000003e000e7c02 */ /* 0x000fe20008000f00 */
[----:B01----:R-:W-:Y:S10]  /*27830*/  ENDCOLLECTIVE ;  /* 0x000000000000791b */ /* 0x003ff40003800000 */
.L_x_11248:
[----:B------:R-:W-:Y:S05]  /*27840*/  BSYNC B0 ;  /* 0x0000000000007941 */ /* 0x000fea0003800000 */
.L_x_11247:
[----:B------:R-:W-:Y:S05]  /*27850*/  BRA `(.L_x_11249) ;  /* 0xffffffd400347947 */ /* 0x000fea000383ffff */
.L_x_11133:
[----:B-1----:R1:W2:Y:S02]  /*27860*/  SYNCS.PHASECHK.TRANS64.TRYWAIT P0, [R5+URZ], R4 ;  /* 0x00000004050075a7 */ /* 0x0022a4000800017f */
[----:B--2---:R-:W-:Y:S05]  /*27870*/  @!P0 NANOSLEEP.SYNCS 0x989680 ;  /* 0x009896800000895d */ /* 0x004fea0003900000 */
[----:B------:R-:W2:Y:S02]  /*27880*/  @!P0 SYNCS.PHASECHK.TRANS64 P0, [R5+URZ], R4 ;  /* 0x00000004050085a7 */ /* 0x000ea4000800007f */
[----:B--2---:R-:W-:Y:S05]  /*27890*/  @!P0 BRA `(.L_x_11133) ;  /* 0xfffffffc00f08947 */ /* 0x004fea000383ffff */
[----:B------:R-:W-:Y:S05]  /*278a0*/  BRA `(.L_x_11250) ;  /* 0xffffffd400687947 */ /* 0x000fea000383ffff */
.L_x_11134:
[----:B--2---:R2:W3:Y:S02]  /*278b0*/  SYNCS.PHASECHK.TRANS64.TRYWAIT P0, [R3+URZ], R2 ;  /* 0x00000002030075a7 */ /* 0x0044e4000800017f */
[----:B---3--:R-:W-:Y:S05]  /*278c0*/  @!P0 NANOSLEEP.SYNCS 0x989680 ;  /* 0x009896800000895d */ /* 0x008fea0003900000 */
[----:B------:R-:W3:Y:S02]  /*278d0*/  @!P0 SYNCS.PHASECHK.TRANS64 P0, [R3+URZ], R2 ;  /* 0x00000002030085a7 */ /* 0x000ee4000800007f */
[----:B---3--:R-:W-:Y:S05]  /*278e0*/  @!P0 BRA `(.L_x_11134) ;  /* 0xfffffffc00f08947 */ /* 0x008fea000383ffff */
[----:B------:R-:W-:Y:S05]  /*278f0*/  BRA `(.L_x_11251) ;  /* 0xffffffd4005c7947 */ /* 0x000fea000383ffff */
.L_x_11136:
[----:B---3--:R3:W4:Y:S02]  /*27900*/  SYNCS.PHASECHK.TRANS64.TRYWAIT P0, [R19+URZ], R4 ;  /* 0x00000004130075a7 */ /* 0x008724000800017f */
[----:B----4-:R-:W-:Y:S05]  /*27910*/  @!P0 NANOSLEEP.SYNCS 0x989680 ;  /* 0x009896800000895d */ /* 0x010fea0003900000 */
[----:B------:R-:W4:Y:S02]  /*27920*/  @!P0 SYNCS.PHASECHK.TRANS64 P0, [R19+URZ], R4 ;  /* 0x00000004130085a7 */ /* 0x000f24000800007f */
[----:B----4-:R-:W-:Y:S05]  /*27930*/  @!P0 BRA `(.L_x_11136) ;  /* 0xfffffffc00f08947 */ /* 0x010fea000383ffff */
[----:B------:R-:W-:Y:S05]  /*27940*/  BRA `(.L_x_11252) ;  /* 0xffffffd400607947 */ /* 0x000fea000383ffff */
.L_x_11253:
        /* <DEDUP_REMOVED lines=11> */
.L_x_14871:


//--------------------- .text._ZN7cutlass13device_kernelIN5flash11enable_sm90INS1_16FlashAttnFwdSm90INS1_25CollectiveMainloopFwdSm90ILi2EN4cute5tupleIJNS5_1CILi1EEES8_S8_EEENS6_IJNS7_ILi192EEENS7_ILi144EEENS7_ILi96EEEEEELi96ENS_10bfloat16_tEfNS_4arch4Sm90ELb1ELb0ELb0ELb0ELb0ELb0ELb0ELb0ELb1ELb1ELb1ELb0EEENS1_21CollectiveEpilogueFwdINS6_IJSA_SC_SB_EEES9_SE_SG_Li384ELb0ELb1ELb1ELb0EEENS1_19SingleTileSchedulerILb0ELb1ELb1ELi192EEEEEEEEEvNT_6ParamsE --------------------------
	.section	.text._ZN7cutlass13device_kernelIN5flash11enable_sm90INS1_16FlashAttnFwdSm90INS1_25CollectiveMainloopFwdSm90ILi2EN4cute5tupleIJNS5_1CILi1EEES8_S8_EEENS6_IJNS7_ILi192EEENS7_ILi144EEENS7_ILi96EEEEEELi96ENS_10bfloat16_tEfNS_4arch4Sm90ELb1ELb0ELb0ELb0ELb0ELb0ELb0ELb0ELb1ELb1ELb1ELb0EEENS1_21CollectiveEpilogueFwdINS6_IJSA_SC_SB_EEES9_SE_SG_Li384ELb0ELb1ELb1ELb0EEENS1_19SingleTileSchedulerILb0ELb1ELb1ELi192EEEEEEEEEvNT_6ParamsE,"ax",@progbits
	.align	128
.text._ZN7cutlass13device_kernelIN5flash11enable_sm90INS1_16FlashAttnFwdSm90INS1_25CollectiveMainloopFwdSm90ILi2EN4cute5tupleIJNS5_1CILi1EEES8_S8_EEENS6_IJNS7_ILi192EEENS7_ILi144EEENS7_ILi96EEEEEELi96ENS_10bfloat16_tEfNS_4arch4Sm90ELb1ELb0ELb0ELb0ELb0ELb0ELb0ELb0ELb1ELb1ELb1ELb0EEENS1_21CollectiveEpilogueFwdINS6_IJSA_SC_SB_EEES9_SE_SG_Li384ELb0ELb1ELb1ELb0EEENS1_19SingleTileSchedulerILb0ELb1ELb1ELi192EEEEEEEEEvNT_6ParamsE:
        .type           _ZN7cutlass13device_kernelIN5flash11enable_sm90INS1_16FlashAttnFwdSm90INS1_25CollectiveMainloopFwdSm90ILi2EN4cute5tupleIJNS5_1CILi1EEES8_S8_EEENS6_IJNS7_ILi192EEENS7_ILi144EEENS7_ILi96EEEEEELi96ENS_10bfloat16_tEfNS_4arch4Sm90ELb1ELb0ELb0ELb0ELb0ELb0ELb0ELb0ELb1ELb1ELb1ELb0EEENS1_21CollectiveEpilogueFwdINS6_IJSA_SC_SB_EEES9_SE_SG_Li384ELb0ELb1ELb1ELb0EEENS1_19SingleTileSchedulerILb0ELb1ELb1ELi192EEEEEEEEEvNT_6ParamsE,@function
        .size           _ZN7cutlass13device_kernelIN5flash11enable_sm90INS1_16FlashAttnFwdSm90INS1_25CollectiveMainloopFwdSm90ILi2EN4cute5tupleIJNS5_1CILi1EEES8_S8_EEENS6_IJNS7_ILi192EEENS7_ILi144EEENS7_ILi96EEEEEELi96ENS_10bfloat16_tEfNS_4arch4Sm90ELb1ELb0ELb0ELb0ELb0ELb0ELb0ELb0ELb1ELb1ELb1ELb0EEENS1_21CollectiveEpilogueFwdINS6_IJSA_SC_SB_EEES9_SE_SG_Li384ELb0ELb1ELb1ELb0EEENS1_19SingleTileSchedulerILb0ELb1ELb1ELi192EEEEEEEEEvNT_6ParamsE,(.L_x_14872 - _ZN7cutlass13device_kernelIN5flash11enable_sm90INS1_16FlashAttnFwdSm90INS1_25CollectiveMainloopFwdSm90ILi2EN4cute5tupleIJNS5_1CILi1EEES8_S8_EEENS6_IJNS7_ILi192EEENS7_ILi144EEENS7_ILi96EEEEEELi96ENS_10bfloat16_tEfNS_4arch4Sm90ELb1ELb0ELb0ELb0ELb0ELb0ELb0ELb0ELb1ELb1ELb1ELb0EEENS1_21CollectiveEpilogueFwdINS6_IJSA_SC_SB_EEES9_SE_SG_Li384ELb0ELb1ELb1ELb0EEENS1_19SingleTileSchedulerILb0ELb1ELb1ELi192EEEEEEEEEvNT_6ParamsE)
        .other          _ZN7cutlass13device_kernelIN5flash11enable_sm90INS1_16FlashAttnFwdSm90INS1_25CollectiveMainloopFwdSm90ILi2EN4cute5tupleIJNS5_1CILi1EEES8_S8_EEENS6_IJNS7_ILi192EEENS7_ILi144EEENS7_ILi96EEEEEELi96ENS_10bfloat16_tEfNS_4arch4Sm90ELb1ELb0ELb0ELb0ELb0ELb0ELb0ELb0ELb1ELb1ELb1ELb0EEENS1_21CollectiveEpilogueFwdINS6_IJSA_SC_SB_EEES9_SE_SG_Li384ELb0ELb1ELb1ELb0EEENS1_19SingleTileSchedulerILb0ELb1ELb1ELi192EEEEEEEEEvNT_6ParamsE,@"STO_CUDA_ENTRY STV_DEFAULT"
_ZN7cutlass13device_kernelIN5flash11enable_sm90INS1_16FlashAttnFwdSm90INS1_25CollectiveMainloopFwdSm90ILi2EN4cute5tupleIJNS5_1CILi1EEES8_S8_EEENS6_IJNS7_ILi192EEENS7_ILi144EEENS7_ILi96EEEEEELi96ENS_10bfloat16_tEfNS_4arch4Sm90ELb1ELb0ELb0ELb0ELb0ELb0ELb0ELb0ELb1ELb1ELb1ELb0EEENS1_21CollectiveEpilogueFwdINS6_IJSA_SC_SB_EEES9_SE_SG_Li384ELb0ELb1ELb1ELb0EEENS1_19SingleTileSchedulerILb0ELb1ELb1ELi192EEEEEEEEEvNT_6ParamsE:
        /* <DEDUP_REMOVED lines=17> */
.L_x_11255:
[----:B------:R-:W-:Y:S05]  /*0110*/  BSYNC B0 ;  /* 0x0000000000007941 */ /* 0x000fea0003800000 */
.L_x_11254:
        /* <DEDUP_REMOVED lines=40> */
.L_x_11256:
        /* <DEDUP_REMOVED lines=22> */
.L_x_11257:
        /* <DEDUP_REMOVED lines=18> */
.L_x_11258:
        /* <DEDUP_REMOVED lines=22> */
.L_x_11259:
        /* <DEDUP_REMOVED lines=22> */
.L_x_11260:
        /* <DEDUP_REMOVED lines=9> */
.L_x_11263:
        /* <DEDUP_REMOVED lines=19> */
[----:B------:R2:W-:Y:S01]  /*0aa0*/  STL [R1], R5 ;  /* 0x0000000501007387 */ /* 0x0005e20000100800 */
        /* <DEDUP_REMOVED lines=8> */
[----:B------:R-:W3:Y:S08]  /*0b30*/  LDC.64 R8, c[0x0][0x418] ;  /* 0x00010600ff087b82 */ /* 0x000ef00000000a00 */
[----:B------:R-:W4:Y:S01]  /*0b40*/  LDC R3, c[0x0][0x288] ;  /* 0x0000a200ff037b82 */ /* 0x000f220000000800 */
[----:B0-----:R-:W-:-:S07]  /*0b50*/  ISETP.NE.AND P1, PT, R0, 0x1, PT ;  /* 0x000000010000780c */ /* 0x001fce0003f25270 */
[----:B------:R-:W0:Y:S01]  /*0b60*/  LDC R16, c[0x0][0x424] ;  /* 0x00010900ff107b82 */ /* 0x000e220000000800 */
[----:B---3--:R-:W-:-:S07]  /*0b70*/  ISETP.NE.U32.AND P0, PT, R8, RZ, PT ;  /* 0x000000ff0800720c */ /* 0x008fce0003f05070 */
[----:B------:R-:W3:Y:S01]  /*0b80*/  LDC R19, c[0x0][0x2f0] ;  /* 0x0000bc00ff137b82 */ /* 0x000ee20000000800 */
[----:B-1----:R-:W-:Y:S01]  /*0b90*/  IMAD R17, R17, 0xc0, RZ ;  /* 0x000000c011117824 */ /* 0x002fe200078e02ff */
[----:B------:R-:W-:-:S03]  /*0ba0*/  ISETP.NE.AND.EX P0, PT, R9, RZ, PT, P0 ;  /* 0x000000ff0900720c */ /* 0x000fc60003f05300 */
[----:B------:R-:W-:Y:S01]  /*0bb0*/  @P1 VIADD R0, R17, 0xbf ;  /* 0x000000bf11001836 */ /* 0x000fe20000000000 */
[----:B----4-:R-:W-:Y:S02]  /*0bc0*/  IADD3 R3, -R3, 0x90, RZ ;  /* 0x0000009003037810 */ /* 0x010fe40007ffe1ff */
[----:B--2---:R-:W1:Y:S08]  /*0bd0*/  @P1 LDC R5, c[0x0][0x44c] ;  /* 0x00011300ff051b82 */ /* 0x004e700000000800 */
[----:B------:R-:W2:Y:S01]  /*0be0*/  @P1 LDC R7, c[0x0][0x450] ;  /* 0x00011400ff071b82 */ /* 0x000ea20000000800 */
[----:B0-----:R-:W-:-:S02]  /*0bf0*/  SEL R16, R16, 0x1, P0 ;  /* 0x0000000110107807 */ /* 0x001fc40000000000 */
[----:B------:R-:W-:-:S03]  /*0c00*/  ISETP.NE.AND P0, PT, R4, RZ, PT ;  /* 0x000000ff0400720c */ /* 0x000fc60003f05270 */
[----:B---3--:R-:W-:Y:S02]  /*0c10*/  IMAD R3, R16, R19, R3 ;  /* 0x0000001310037224 */ /* 0x008fe400078e0203 */
[----:B-1----:R-:W-:-:S08]  /*0c20*/  @P1 IMAD.HI.U32 R2, R0, R5, RZ ;  /* 0x0000000500021227 */ /* 0x002fd000078e00ff */
[----:B------:R-:W0:Y:S01]  /*0c30*/  @!P0 LDC R4, c[0x0][0x9f0] ;  /* 0x00027c00ff048b82 */ /* 0x000e220000000800 */
[----:B------:R-:W-:Y:S01]  /*0c40*/  VIADD R0, R17, 0xbf ;  /* 0x000000bf11007836 */ /* 0x000fe20000000000 */
[----:B--2---:R-:W-:Y:S01]  /*0c50*/  @P1 SHF.R.U32.HI R0, RZ, R7, R2 ;  /* 0x00000007ff001219 */ /* 0x004fe20000011602 */
        /* <DEDUP_REMOVED lines=38> */
.L_x_11265:
        /* <DEDUP_REMOVED lines=70> */
.L_x_11267:
[----:B------:R-:W-:Y:S02]  /*1320*/  SHF.L.U32 R0, RZ, 0x1f, RZ ;  /* 0x0000001fff007819 */ /* 0x000fe400000006ff */
[----:B------:R-:W-:Y:S02]  /*1330*/  LOP3.LUT R27, R27, 0x1, RZ, 0xfc, !PT ;  /* 0x000000011b1b7812 */ /* 0x000fe400078efcff */
[----:B------:R-:W0:Y:S02]  /*1340*/  SYNCS.PHASECHK.TRANS64.TRYWAIT P1, [UR56+0x31c00], R0 ;  /* 0x031c0000ff0075a7 */ /* 0x000e240008020178 */
[----:B------:R-:W-:Y:S01]  /*1350*/  ISETP.NE.AND P0, PT, R27, 0x3, PT ;  /* 0x000000031b00780c */ /* 0x000fe20003f05270 */
[----:B0-----:R-:W-:-:S12]  /*1360*/  @!P1 BRA `(.L_x_11268) ;  /* 0x0000011400c89947 */ /* 0x001fd80003800000 */
.L_x_11389:
[----:B------:R-:W-:Y:S05]  /*1370*/  @!P0 BRA `(.L_x_11269) ;  /* 0x0000000000048947 */ /* 0x000fea0003800000 */
[----:B------:R-:W-:Y:S01]  /*1380*/  BPT.TRAP 0x1 ;  /* 0x000000040000795c */ /* 0x000fe20000300000 */
.L_x_11269:
[----:B------:R1:W2:Y:S01]  /*1390*/  SYNCS.PHASECHK.TRANS64.TRYWAIT P2, [UR56+0x31c30], R0 ;  /* 0x031c3000ff0075a7 */ /* 0x0002a20008040178 */
[----:B------:R-:W-:Y:S05]  /*13a0*/  @!P0 BRA `(.L_x_11270) ;  /* 0x0000000000048947 */ /* 0x000fea0003800000 */
[----:B------:R-:W-:Y:S01]  /*13b0*/  BPT.TRAP 0x1 ;  /* 0x000000040000795c */ /* 0x000fe20000300000 */
.L_x_11270:
[----:B------:R-:W-:Y:S01]  /*13c0*/  IMAD.U32 R2, RZ, RZ, UR36 ;  /* 0x00000024ff027e24 */ /* 0x000fe2000f8e00ff */
[----:B------:R-:W-:-:S04]  /*13d0*/  ISETP.NE.AND P1, PT, R28, RZ, PT ;  /* 0x000000ff1c00720c */ /* 0x000fc80003f25270 */
[----:B------:R-:W-:Y:S01]  /*13e0*/  LOP3.LUT R2, R2, 0x10000, RZ, 0xfc, !PT ;  /* 0x0001000002027812 */ /* 0x000fe200078efcff */
[----:B--2---:R-:W-:Y:S08]  /*13f0*/  @P2 BRA `(.L_x_11271) ;  /* 0x0000000000082947 */ /* 0x004ff00003800000 */
[----:B------:R-:W2:Y:S02]  /*1400*/  SYNCS.PHASECHK.TRANS64.TRYWAIT P2, [UR56+0x31c30], R0 ;  /* 0x031c3000ff0075a7 */ /* 0x000ea40008040178 */
[----:B--2---:R-:W-:Y:S05]  /*1410*/  @!P2 BRA `(.L_x_11272) ;  /* 0x0000011400b4a947 */ /* 0x004fea0003800000 */
.L_x_11271:
[----:B------:R-:W-:Y:S05]  /*1420*/  WARPSYNC.ALL ;  /* 0x0000000000007948 */ /* 0x000fea0003800000 */
[----:B0-----:R-:W-:Y:S01]  /*1430*/  IMAD.MOV.U32 R3, RZ, RZ, -0x7fffffe0 ;  /* 0x80000020ff037424 */ /* 0x001fe200078e00ff */
[----:B------:R-:W-:Y:S01]  /*1440*/  UIADD3 UR4, UR56, 0x16a00, URZ ;  /* 0x00016a0038047890 */ /* 0x000fe2000fffe03f */
[C---:B------:R-:W-:Y:S01]  /*1450*/  R2UR UR8, R2.reuse ;  /* 0x00000000020872ca */ /* 0x040fe200000e0000 */
[----:B------:R-:W-:Y:S02]  /*1460*/  WARPGROUP.ARRIVE ;  /* 0x00000000000079c5 */ /* 0x000fe40000000000 */
        /* <DEDUP_REMOVED lines=15> */
[----:B------:R-:W-:Y:S01]  /*1560*/  UIADD3 UR6, UR7, 0x80, URZ ;  /* 0x0000008007067890 */ /* 0x000fe2000fffe03f */
[----:B------:R-:W-:Y:S01]  /*1570*/  R2UR UR21, R3 ;  /* 0x00000000031572ca */ /* 0x000fe200000e0000 */
[----:B------:R-:W-:Y:S01]  /*1580*/  UMOV UR10, UR7 ;  /* 0x00000007000a7c82 */ /* 0x000fe20008000000 */
[----:B------:R-:W-:Y:S01]  /*1590*/  UMOV UR27, 0x80000020 ;  /* 0x80000020001b7882 */ /* 0x000fe20000000000 */
[----:B------:R-:W-:Y:S01]  /*15a0*/  HGMMA.64x16x16.F32.BF16 R88, gdesc[UR8], RZ, !UPT, gsb0 ;  /* 0x00200000085879f0 */ /* 0x000fe2000c0018ff */
[----:B------:R-:W-:Y:S01]  /*15b0*/  UMOV UR14, UR4 ;  /* 0x00000004000e7c82 */ /* 0x000fe20008000000 */
[----:B------:R-:W-:Y:S01]  /*15c0*/  UIADD3 UR8, UR7, 0xc0, URZ ;  /* 0x000000c007087890 */ /* 0x000fe2000fffe03f */
[----:B------:R-:W-:Y:S01]  /*15d0*/  R2UR UR4, R2 ;  /* 0x00000000020472ca */ /* 0x000fe200000e0000 */
[----:B------:R-:W-:Y:S01]  /*15e0*/  UMOV UR18, UR6 ;  /* 0x0000000600127c82 */ /* 0x000fe20008000000 */
[----:B------:R-:W-:Y:S01]  /*15f0*/  UIADD3 UR10, UR7, 0x100, URZ ;  /* 0x00000100070a7890 */ /* 0x000fe2000fffe03f */
[----:B------:R-:W0:Y:S01]  /*1600*/  LDC R6, c[0x0][0x448] ;  /* 0x00011200ff067b82 */ /* 0x000e220000000800 */
[----:B------:R-:W-:Y:S01]  /*1610*/  UMOV UR23, 0x80000020 ;  /* 0x8000002000177882 */ /* 0x000fe20000000000 */
[----:B------:R-:W-:Y:S01]  /*1620*/  UIADD3 UR6, UR7, 0x140, URZ ;  /* 0x0000014007067890 */ /* 0x000fe2000fffe03f */
[----:B-12---:R-:W-:Y:S01]  /*1630*/  IMAD.HI R0, R97, 0x55555556, RZ ;  /* 0x5555555661007827 */ /* 0x006fe200078e02ff */
[----:B------:R-:W-:Y:S01]  /*1640*/  UMOV UR26, UR8 ;  /* 0x00000008001a7c82 */ /* 0x000fe20008000000 */
[----:B------:R-:W-:Y:S01]  /*1650*/  UIADD3 UR8, UR7, 0x180, URZ ;  /* 0x0000018007087890 */ /* 0x000fe2000fffe03f */
[----:B------:R-:W-:Y:S01]  /*1660*/  LOP3.LUT R5, R96, 0xffffff80, RZ, 0xc0, !PT ;  /* 0xffffff8060057812 */ /* 0x000fe200078ec0ff */
[----:B------:R-:W-:Y:S01]  /*1670*/  UMOV UR22, UR10 ;  /* 0x0000000a00167c82 */ /* 0x000fe20008000000 */
[----:B------:R-:W-:Y:S01]  /*1680*/  UIADD3 UR10, UR7, 0x1c0, URZ ;  /* 0x000001c0070a7890 */ /* 0x000fe2000fffe03f */
[----:B------:R-:W-:Y:S01]  /*1690*/  LEA.HI R0, R0, R0, RZ, 0x1 ;  /* 0x0000000000007211 */ /* 0x000fe200078f08ff */
[----:B------:R-:W-:Y:S01]  /*16a0*/  UIADD3 UR28, UR4, 0x2, URZ ;  /* 0x00000002041c7890 */ /* 0x000fe2000fffe03f */
[----:B------:R-:W-:Y:S01]  /*16b0*/  IMAD.IADD R5, R22, 0x1, -R5 ;  /* 0x0000000116057824 */ /* 0x000fe200078e0a05 */
[----:B------:R-:W-:Y:S01]  /*16c0*/  UIADD3 UR30, UR7, 0x2, URZ ;  /* 0x00000002071e7890 */ /* 0x000fe2000fffe03f */
[----:B------:R-:W-:Y:S01]  /*16d0*/  LEA.HI R4, R23, R22, RZ, 0x2 ;  /* 0x0000001617047211 */ /* 0x000fe200078f10ff */
[----:B------:R-:W-:Y:S01]  /*16e0*/  UMOV UR29, 0x80000020 ;  /* 0x80000020001d7882 */ /* 0x000fe20000000000 */
[----:B------:R-:W-:Y:S01]  /*16f0*/  UMOV UR31, 0x80000020 ;  /* 0x80000020001f7882 */ /* 0x000fe20000000000 */
[----:B------:R-:W-:Y:S01]  /*1700*/  UIADD3 UR5, UR7, 0xc2, URZ ;  /* 0x000000c207057890 */ /* 0x000fe2000fffe03f */
[----:B------:R-:W-:Y:S01]  /*1710*/  IMAD R97, R0, -0x3, R97 ;  /* 0xfffffffd00617824 */ /* 0x000fe200078e0261 */
[----:B------:R-:W-:Y:S01]  /*1720*/  UMOV UR9, 0x80000020 ;  /* 0x8000002000097882 */ /* 0x000fe20000000000 */
[----:B------:R-:W-:Y:S01]  /*1730*/  UMOV UR11, 0x80000020 ;  /* 0x80000020000b7882 */ /* 0x000fe20000000000 */
[----:B------:R-:W-:-:S02]  /*1740*/  SHF.R.S32.HI R0, RZ, 0x1f, R5 ;  /* 0x0000001fff007819 */ /* 0x000fc40000011405 */
[----:B------:R-:W-:Y:S02]  /*1750*/  LOP3.LUT R9, R4, 0xfffffffc, RZ, 0xc0, !PT ;  /* 0xfffffffc04097812 */ /* 0x000fe400078ec0ff */
[-C--:B------:R-:W-:Y:S02]  /*1760*/  LEA.HI R4, R0, R5.reuse, RZ, 0x2 ;  /* 0x0000000500047211 */ /* 0x080fe400078f10ff */
[----:B0-----:R-:W-:Y:S01]  /*1770*/  ISETP.NE.AND P2, PT, R6, 0x1, PT ;  /* 0x000000010600780c */ /* 0x001fe20003f45270 */
[----:B------:R-:W-:Y:S01]  /*1780*/  IMAD.IADD R9, R22, 0x1, -R9 ;  /* 0x0000000116097824 */ /* 0x000fe200078e0a09 */
[----:B------:R-:W-:Y:S02]  /*1790*/  LEA.HI R6, R0, R5, RZ, 0x5 ;  /* 0x0000000500067211 */ /* 0x000fe400078f28ff */
[--C-:B------:R-:W-:Y:S02]  /*17a0*/  SHF.R.S32.HI R0, RZ, 0x2, R4.reuse ;  /* 0x00000002ff007819 */ /* 0x100fe40000011404 */
[----:B------:R-:W-:-:S02]  /*17b0*/  SHF.R.S32.HI R7, RZ, 0x1f, R4 ;  /* 0x0000001fff077819 */ /* 0x000fc40000011404 */
[----:B------:R-:W-:Y:S02]  /*17c0*/  SHF.R.S32.HI R6, RZ, 0x5, R6 ;  /* 0x00000005ff067819 */ /* 0x000fe40000011406 */
[-C--:B------:R-:W-:Y:S02]  /*17d0*/  LEA.HI R7, R7, R0.reuse, RZ, 0x3 ;  /* 0x0000000007077211 */ /* 0x080fe400078f18ff */
[----:B------:R-:W-:Y:S01]  /*17e0*/  LEA.HI R8, R9, R9, RZ, 0x1 ;  /* 0x0000000909087211 */ /* 0x000fe200078f08ff */
[----:B------:R-:W-:Y:S01]  /*17f0*/  IMAD R6, R6, 0x10, R17 ;  /* 0x0000001006067824 */ /* 0x000fe200078e0211 */
[----:B------:R-:W-:Y:S02]  /*1800*/  LOP3.LUT R7, R7, 0xfffffff8, RZ, 0xc0, !PT ;  /* 0xfffffff807077812 */ /* 0x000fe400078ec0ff */
[----:B------:R-:W-:Y:S02]  /*1810*/  LOP3.LUT R8, R8, 0x1ffffffe, RZ, 0xc0, !PT ;  /* 0x1ffffffe08087812 */ /* 0x000fe400078ec0ff */
[----:B------:R-:W-:Y:S01]  /*1820*/  IADD3 R6, R6, R0, -R7 ;  /* 0x0000000006067210 */ /* 0x000fe20007ffe807 */
[----:B------:R-:W-:-:S02]  /*1830*/  WARPGROUP.DEPBAR.LE gsb0, 0x0 ;  /* 0x00008000000079c5 */ /* 0x000fc40000010000 */
[----:B------:R-:W-:Y:S01]  /*1840*/  WARPGROUP.ARRIVE ;  /* 0x00000000000079c5 */ /* 0x000fe20000000000 */
[----:B------:R-:W0:Y:S01]  /*1850*/  @P2 LDC R0, c[0x0][0x44c] ;  /* 0x00011300ff002b82 */ /* 0x000e220000000800 */
[----:B------:R-:W-:Y:S01]  /*1860*/  IMAD.IADD R9, R9, 0x1, -R8 ;  /* 0x0000000109097824 */ /* 0x000fe200078e0a08 */
[----:B------:R-:W-:Y:S01]  /*1870*/  LOP3.LUT R12, R4, 0x7ffffffc, RZ, 0xc0, !PT ;  /* 0x7ffffffc040c7812 */ /* 0x000fe200078ec0ff */
[----:B------:R-:W-:Y:S02]  /*1880*/  IMAD R6, R97, 0x40, R6 ;  /* 0x0000004061067824 */ /* 0x000fe400078e0206 */
[----:B------:R-:W-:Y:S01]  /*1890*/  HGMMA.64x16x16.F32.BF16 R80, gdesc[UR12], RZ, !UPT, gsb0 ;  /* 0x002000000c5079f0 */ /* 0x000fe2000c0018ff */
[----:B------:R-:W-:Y:S01]  /*18a0*/  R2UR UR12, R2 ;  /* 0x00000000020c72ca */ /* 0x000fe200000e0000 */
[----:B------:R-:W-:Y:S01]  /*18b0*/  UMOV UR14, UR6 ;  /* 0x00000006000e7c82 */ /* 0x000fe20008000000 */
[----:B------:R-:W-:Y:S01]  /*18c0*/  R2UR UR13, R3 ;  /* 0x00000000030d72ca */ /* 0x000fe200000e0000 */
[----:B------:R-:W-:Y:S01]  /*18d0*/  UMOV UR15, 0x80000020 ;  /* 0x80000020000f7882 */ /* 0x000fe20000000000 */
[----:B------:R-:W-:Y:S01]  /*18e0*/  UIADD3 UR6, UR7, 0x200, URZ ;  /* 0x0000020007067890 */ /* 0x000fe2000fffe03f */
[----:B------:R-:W1:Y:S01]  /*18f0*/  @P2 LDC R7, c[0x0][0x450] ;  /* 0x00011400ff072b82 */ /* 0x000e620000000800 */
[----:B------:R-:W-:-:S02]  /*1900*/  IMAD R9, R9, 0x8, R6 ;  /* 0x0000000809097824 */ /* 0x000fc400078e0206 */
[----:B------:R-:W-:Y:S02]  /*1910*/  IMAD.IADD R12, R5, 0x1, -R12 ;  /* 0x00000001050c7824 */ /* 0x000fe400078e0a0c */
[----:B------:R-:W-:-:S03]  /*1920*/  IMAD.MOV.U32 R20, RZ, RZ, R9 ;  /* 0x000000ffff147224 */ /* 0x000fc600078e0009 */
[----:B------:R-:W2:Y:S01]  /*1930*/  LDC R6, c[0x0][0x288] ;  /* 0x0000a200ff067b82 */ /* 0x000ea20000000800 */
[----:B0-----:R-:W-:-:S05]  /*1940*/  @P2 IMAD.HI.U32 R0, R9, R0, RZ ;  /* 0x0000000009002227 */ /* 0x001fca00078e00ff */
[----:B-1----:R-:W-:Y:S01]  /*1950*/  @P2 SHF.R.U32.HI R20, RZ, R7, R0 ;  /* 0x00000007ff142219 */ /* 0x002fe20000011600 */
[----:B------:R-:W-:Y:S02]  /*1960*/  IMAD.MOV.U32 R7, RZ, RZ, -0x90 ;  /* 0xffffff70ff077424 */ /* 0x000fe400078e00ff */
[C---:B------:R-:W-:Y:S02]  /*1970*/  IMAD R0, R18.reuse, -0x90, R19 ;  /* 0xffffff7012007824 */ /* 0x040fe400078e0213 */
[----:B------:R-:W0:Y:S01]  /*1980*/  SHFL.IDX PT, R8, R20, 0x1, 0x1c1f ;  /* 0x003c1f0014087f89 */ /* 0x000e2200000e0000 */
[----:B------:R-:W-:Y:S02]  /*1990*/  IMAD R7, R18, R7, 0x91 ;  /* 0x0000009112077424 */ /* 0x000fe400078e0207 */
[----:B------:R-:W-:Y:S01]  /*19a0*/  VIADD R5, R0, 0x90 ;  /* 0x0000009000057836 */ /* 0x000fe20000000000 */
[----:B------:R-:W1:Y:S01]  /*19b0*/  SHFL.IDX PT, R20, R20, RZ, 0x1c1f ;  /* 0x001c1fff14147589 */ /* 0x000e6200000e0000 */
[----:B------:R-:W-:-:S02]  /*19c0*/  IMAD R7, R12, -0x2, R7 ;  /* 0xfffffffe0c077824 */ /* 0x000fc400078e0207 */
[----:B------:R-:W-:-:S03]  /*19d0*/  IMAD R10, R12, -0x2, R5 ;  /* 0xfffffffe0c0a7824 */ /* 0x000fc600078e0205 */
[----:B--2---:R-:W-:Y:S01]  /*19e0*/  IADD3 R97, R7, -R6, R19 ;  /* 0x8000000607617210 */ /* 0x004fe20007ffe013 */
[----:B------:R-:W-:Y:S02]  /*19f0*/  WARPGROUP.DEPBAR.LE gsb0, 0x0 ;  /* 0x00008000000079c5 */ /* 0x000fe40000010000 */
[----:B------:R-:W-:Y:S01]  /*1a00*/  WARPGROUP.ARRIVE ;  /* 0x00000000000079c5 */ /* 0x000fe20000000000 */
[----:B0-----:R-:W-:-:S05]  /*1a10*/  VIADDMNMX R8, R8, R97, R10, PT ;  /* 0x0000006108087246 */ /* 0x001fca000380010a */
[----:B------:R-:W-:Y:S01]  /*1a20*/  HGMMA.64x16x16.F32.BF16 R72, gdesc[UR16], RZ, !UPT, gsb0 ;  /* 0x00200000104879f0 */ /* 0x000fe2000c0018ff */
[----:B------:R-:W-:Y:S01]  /*1a30*/  R2UR UR16, R2 ;  /* 0x00000000021072ca */ /* 0x000fe200000e0000 */
[----:B------:R-:W-:Y:S01]  /*1a40*/  UMOV UR18, UR8 ;  /* 0x0000000800127c82 */ /* 0x000fe20008000000 */
[----:B------:R-:W-:Y:S01]  /*1a50*/  R2UR UR17, R3 ;  /* 0x00000000031172ca */ /* 0x000fe200000e0000 */
[----:B------:R-:W-:Y:S01]  /*1a60*/  UMOV UR19, 0x80000020 ;  /* 0x8000002000137882 */ /* 0x000fe20000000000 */
[----:B------:R-:W-:Y:S01]  /*1a70*/  UIADD3 UR8, UR4, 0x300, URZ ;  /* 0x0000030004087890 */ /* 0x000fe2000fffe03f */
[C---:B------:R-:W-:Y:S02]  /*1a80*/  ISETP.GT.AND P3, PT, R8.reuse, RZ, PT ;  /* 0x000000ff0800720c */ /* 0x040fe40003f64270 */
[C---:B------:R-:W-:Y:S02]  /*1a90*/  ISETP.GT.AND P4, PT, R8.reuse, 0x1, PT ;  /* 0x000000010800780c */ /* 0x040fe40003f84270 */
[----:B------:R-:W-:-:S02]  /*1aa0*/  ISETP.GT.AND P5, PT, R8, 0x8, PT ;  /* 0x000000080800780c */ /* 0x000fc40003fa4270 */
[----:B-1----:R-:W-:Y:S01]  /*1ab0*/  VIADDMNMX R10, R20, R97, R10, PT ;  /* 0x00000061140a7246 */ /* 0x002fe2000380010a */
        /* <DEDUP_REMOVED lines=250> */
[C---:B------:R-:W-:Y:S02]  /*2a60*/  ISETP.GT.AND P4, PT, R8.reuse, 0x10, PT ;  /* 0x000000100800780c */ /* 0x040fe40003f84270 */
[----:B------:R-:W-:Y:S02]  /*2a70*/  FSEL R95, R95, -INF , P3 ;  /* 0xff8000005f5f7808 */ /* 0x000fe40001800000 */
[----:B------:R-:W-:Y:S02]  /*2a80*/  FMNMX.FTZ R0, R129, R0, !PT ;  /* 0x0000000081007209 */ /* 0x000fe40007810000 */
[----:B------:R-:W-:Y:S02]  /*2a90*/  ISETP.GT.AND P3, PT, R8, 0x11, PT ;  /* 0x000000110800780c */ /* 0x000fe40003f64270 */
[----:B------:R-:W-:Y:S02]  /*2aa0*/  FMNMX.FTZ R0, R95, R0, !PT ;  /* 0x000000005f007209 */ /* 0x000fe40007810000 */
[----:B------:R-:W-:Y:S01]  /*2ab0*/  ISETP.GT.AND P5, PT, R10, 0x8, PT ;  /* 0x000000080a00780c */ /* 0x000fe20003fa4270 */
[----:B------:R-:W-:-:S02]  /*2ac0*/  WARPGROUP.DEPBAR.LE gsb0, 0x0 ;  /* 0x00008000000079c5 */ /* 0x000fc40000010000 */
[----:B------:R-:W-:Y:S01]  /*2ad0*/  WARPGROUP.ARRIVE ;  /* 0x00000000000079c5 */ /* 0x000fe20000000000 */
[----:B------:R-:W-:Y:S02]  /*2ae0*/  FSEL R91, R82, -INF , P4 ;  /* 0xff800000525b7808 */ /* 0x000fe40002000000 */
[C---:B------:R-:W-:Y:S02]  /*2af0*/  ISETP.GT.AND P4, PT, R8.reuse, 0x18, PT ;  /* 0x000000180800780c */ /* 0x040fe40003f84270 */
        /* <DEDUP_REMOVED lines=8> */
[C---:B------:R-:W-:Y:S02]  /*2b80*/  ISETP.GT.AND P4, PT, R8.reuse, 0x20, PT ;  /* 0x000000200800780c */ /* 0x040fe40003f84270 */
[----:B------:R-:W-:Y:S02]  /*2b90*/  FSEL R115, R87, -INF , P3 ;  /* 0xff80000057737808 */ /* 0x000fe40001800000 */
[----:B------:R-:W-:Y:S02]  /*2ba0*/  FMNMX.FTZ R0, R111, R0, !PT ;  /* 0x000000006f007209 */ /* 0x000fe40007810000 */
[----:B------:R-:W-:-:S02]  /*2bb0*/  ISETP.GT.AND P3, PT, R8, 0x21, PT ;  /* 0x000000210800780c */ /* 0x000fc40003f64270 */
[----:B------:R-:W-:Y:S01]  /*2bc0*/  FMNMX.FTZ R0, R115, R0, !PT ;  /* 0x0000000073007209 */ /* 0x000fe20007810000 */
[----:B------:R-:W-:Y:S02]  /*2bd0*/  WARPGROUP.DEPBAR.LE gsb0, 0x0 ;  /* 0x00008000000079c5 */ /* 0x000fe40000010000 */
        /* <DEDUP_REMOVED lines=113> */
[----:B------:R-:W-:Y:S01]  /*32f0*/  UMOV UR4, URZ ;  /* 0x0000003f00047c82 */ /* 0x000fe20008000000 */
[----:B------:R-:W-:Y:S01]  /*3300*/  ISETP.GT.AND P4, PT, R10, 0x11, PT ;  /* 0x000000110a00780c */ /* 0x000fe20003f84270 */
[----:B------:R-:W0:Y:S02]  /*3310*/  SHFL.BFLY PT, R5, R8, 0x2, 0x1f ;  /* 0x0c401f0008057f89 */ /* 0x000e2400000e0000 */
        /* <DEDUP_REMOVED lines=10> */
[----:B------:R-:W-:Y:S01]  /*33c0*/  ISETP.GT.AND P3, PT, R10, 0x9, PT ;  /* 0x000000090a00780c */ /* 0x000fe20003f64270 */
[-CC-:B------:R-:W-:Y:S01]  /*33d0*/  FFMA.FTZ R30, R111, R0.reuse, -R4.reuse ;  /* 0x000000006f1e7223 */ /* 0x180fe20000010804 */
[----:B------:R-:W-:Y:S01]  /*33e0*/  FSEL R95, R92, -INF , P5 ;  /* 0xff8000005c5f7808 */ /* 0x000fe20002800000 */
[-CC-:B------:R-:W-:Y:S01]  /*33f0*/  FFMA.FTZ R87, R113, R0.reuse, -R4.reuse ;  /* 0x0000000071577223 */ /* 0x180fe20000010804 */
[----:B------:R-:W-:Y:S01]  /*3400*/  FMNMX.FTZ R20, R91, R89, !PT ;  /* 0x000000595b147209 */ /* 0x000fe20007810000 */
[-CC-:B------:R-:W-:Y:S01]  /*3410*/  FFMA.FTZ R119, R119, R0.reuse, -R4.reuse ;  /* 0x0000000077777223 */ /* 0x180fe20000010804 */
[----:B------:R-:W-:Y:S01]  /*3420*/  FSEL R93, R93, -INF , P3 ;  /* 0xff8000005d5d7808 */ /* 0x000fe20001800000 */
        /* <DEDUP_REMOVED lines=20> */
[----:B------:R-:W1:Y:S01]  /*3570*/  MUFU.EX2 R79, R79 ;  /* 0x0000004f004f7308 */ /* 0x000e620000000800 */
[----:B------:R-:W-:Y:S01]  /*3580*/  FSEL R115, R85, -INF , P4 ;  /* 0xff80000055737808 */ /* 0x000fe20002000000 */
[-CC-:B------:R-:W-:Y:S01]  /*3590*/  FFMA.FTZ R11, R11, R0.reuse, -R4.reuse ;  /* 0x000000000b0b7223 */ /* 0x180fe20000010804 */
[C---:B------:R-:W-:Y:S01]  /*35a0*/  ISETP.GT.AND P3, PT, R10.reuse, 0x20, PT ;  /* 0x000000200a00780c */ /* 0x040fe20003f64270 */
[--C-:B------:R-:W-:Y:S01]  /*35b0*/  FFMA.FTZ R54, R51, R0, -R4.reuse ;  /* 0x0000000033367223 */ /* 0x100fe20000010804 */
[----:B------:R-:W-:Y:S01]  /*35c0*/  FMNMX.FTZ R20, R113, R20, !PT ;  /* 0x0000001471147209 */ /* 0x000fe20007810000 */
[-CC-:B------:R-:W-:Y:S01]  /*35d0*/  FFMA.FTZ R7, R7, R0.reuse, -R4.reuse ;  /* 0x0000000007077223 */ /* 0x180fe20000010804 */
[----:B------:R-:W-:Y:S01]  /*35e0*/  ISETP.GT.AND P4, PT, R10, 0x21, PT ;  /* 0x000000210a00780c */ /* 0x000fe20003f84270 */
[----:B------:R-:W-:Y:S01]  /*35f0*/  FFMA.FTZ R58, R31, R0, -R4 ;  /* 0x000000001f3a7223 */ /* 0x000fe20000010804 */
[----:B0-----:R-:W-:Y:S01]  /*3600*/  FSEL R119, R72, -INF , P3 ;  /* 0xff80000048777808 */ /* 0x001fe20001800000 */
[----:B------:R-:W0:Y:S01]  /*3610*/  MUFU.EX2 R14, R14 ;  /* 0x0000000e000e7308 */ /* 0x000e220000000800 */
[----:B------:R-:W-:-:S02]  /*3620*/  FMNMX.FTZ R20, R115, R20, !PT ;  /* 0x0000001473147209 */ /* 0x000fc40007810000 */
[C---:B------:R-:W-:Y:S02]  /*3630*/  ISETP.GT.AND P3, PT, R10.reuse, 0x28, PT ;  /* 0x000000280a00780c */ /* 0x040fe40003f64270 */
[----:B------:R-:W-:Y:S01]  /*3640*/  FSEL R121, R73, -INF , P4 ;  /* 0xff80000049797808 */ /* 0x000fe20002000000 */
[----:B------:R-:W-:Y:S01]  /*3650*/  FFMA.FTZ R73, R127, R0, -R4 ;  /* 0x000000007f497223 */ /* 0x000fe20000010804 */
[----:B------:R-:W-:Y:S01]  /*3660*/  FMNMX.FTZ R20, R119, R20, !PT ;  /* 0x0000001477147209 */ /* 0x000fe20007810000 */
[----:B------:R-:W-:Y:S01]  /*3670*/  MUFU.EX2 R83, R83 ;  /* 0x0000005300537308 */ /* 0x000fe20000000800 */
[----:B------:R-:W-:Y:S02]  /*3680*/  ISETP.GT.AND P4, PT, R10, 0x29, PT ;  /* 0x000000290a00780c */ /* 0x000fe40003f84270 */
[----:B------:R-:W-:Y:S02]  /*3690*/  FSEL R123, R76, -INF , P3 ;  /* 0xff8000004c7b7808 */ /* 0x000fe40001800000 */
[----:B------:R-:W-:-:S02]  /*36a0*/  FMNMX.FTZ R20, R121, R20, !PT ;  /* 0x0000001479147209 */ /* 0x000fc40007810000 */
[----:B------:R-:W-:Y:S01]  /*36b0*/  FSEL R127, R77, -INF , P4 ;  /* 0xff8000004d7f7808 */ /* 0x000fe20002000000 */
[----:B------:R-:W-:Y:S01]  /*36c0*/  MUFU.EX2 R26, R26 ;  /* 0x0000001a001a7308 */ /* 0x000fe20000000800 */
[C---:B------:R-:W-:Y:S02]  /*36d0*/  ISETP.GT.AND P3, PT, R10.reuse, 0x30, PT ;  /* 0x000000300a00780c */ /* 0x040fe40003f64270 */
[----:B------:R-:W-:Y:S02]  /*36e0*/  FMNMX.FTZ R20, R123, R20, !PT ;  /* 0x000000147b147209 */ /* 0x000fe40007810000 */
[----:B------:R-:W-:Y:S02]  /*36f0*/  ISETP.GT.AND P4, PT, R10, 0x31, PT ;  /* 0x000000310a00780c */ /* 0x000fe40003f84270 */
[----:B------:R-:W-:Y:S01]  /*3700*/  FSEL R129, R64, -INF , P3 ;  /* 0xff80000040817808 */ /* 0x000fe20001800000 */
[----:B------:R-:W-:Y:S01]  /*3710*/  MUFU.EX2 R87, R87 ;  /* 0x0000005700577308 */ /* 0x000fe20000000800 */
        /* <DEDUP_REMOVED lines=15> */
[----:B------:R-:W-:Y:S01]  /*3810*/  FFMA.FTZ R56, R55, R0, -R4 ;  /* 0x0000000037387223 */ /* 0x000fe20000010804 */
[----:B------:R-:W-:Y:S01]  /*3820*/  FMNMX.FTZ R20, R131, R20, !PT ;  /* 0x0000001483147209 */ /* 0x000fe20007810000 */
[----:B------:R-:W-:Y:S01]  /*3830*/  MUFU.EX2 R34, R34 ;  /* 0x0000002200227308 */ /* 0x000fe20000000800 */
[----:B------:R-:W-:-:S02]  /*3840*/  ISETP.GT.AND P3, PT, R10, 0x48, PT ;  /* 0x000000480a00780c */ /* 0x000fc40003f64270 */
[----:B------:R-:W-:Y:S01]  /*3850*/  FSEL R105, R57, -INF , P4 ;  /* 0xff80000039697808 */ /* 0x000fe20002000000 */
[----:B------:R-:W-:Y:S01]  /*3860*/  FFMA.FTZ R57, R99, R0, -R4 ;  /* 0x0000000063397223 */ /* 0x000fe20000010804 */
[----:B------:R-:W-:Y:S02]  /*3870*/  FMNMX.FTZ R20, R135, R20, !PT ;  /* 0x0000001487147209 */ /* 0x000fe40007810000 */
[----:B------:R-:W-:Y:S01]  /*3880*/  ISETP.GT.AND P4, PT, R10, 0x49, PT ;  /* 0x000000490a00780c */ /* 0x000fe20003f84270 */
[----:B------:R-:W-:Y:S01]  /*3890*/  MUFU.EX2 R73, R73 ;  /* 0x0000004900497308 */ /* 0x000fe20000000800 */
[----:B------:R-:W-:Y:S02]  /*38a0*/  FSEL R103, R60, -INF , P3 ;  /* 0xff8000003c677808 */ /* 0x000fe40001800000 */
[----:B------:R-:W-:Y:S02]  /*38b0*/  FMNMX.FTZ R20, R105, R20, !PT ;  /* 0x0000001469147209 */ /* 0x000fe40007810000 */
[----:B------:R-:W-:-:S02]  /*38c0*/  FSEL R99, R61, -INF , P4 ;  /* 0xff8000003d637808 */ /* 0x000fc40002000000 */
[C---:B------:R-:W-:Y:S01]  /*38d0*/  ISETP.GT.AND P3, PT, R10.reuse, 0x50, PT ;  /* 0x000000500a00780c */ /* 0x040fe20003f64270 */
[----:B------:R-:W-:Y:S01]  /*38e0*/  MUFU.EX2 R38, R38 ;  /* 0x0000002600267308 */ /* 0x000fe20000000800 */
        /* <DEDUP_REMOVED lines=8> */
[--C-:B------:R-:W-:Y:S01]  /*3970*/  FFMA.FTZ R49, R107, R0, -R4.reuse ;  /* 0x000000006b317223 */ /* 0x100fe20000010804 */
[----:B------:R-:W-:Y:S02]  /*3980*/  FMNMX.FTZ R20, R85, R20, !PT ;  /* 0x0000001455147209 */ /* 0x000fe40007810000 */
[----:B------:R-:W-:Y:S01]  /*3990*/  ISETP.GT.AND P4, PT, R10, 0x59, PT ;  /* 0x000000590a00780c */ /* 0x000fe20003f84270 */
[----:B------:R-:W-:Y:S01]  /*39a0*/  MUFU.EX2 R42, R42 ;  /* 0x0000002a002a7308 */ /* 0x000fe20000000800 */
[----:B------:R-:W-:Y:S01]  /*39b0*/  FSEL R61, R52, -INF , P3 ;  /* 0xff800000343d7808 */ /* 0x000fe20001800000 */
[----:B------:R-:W-:Y:S01]  /*39c0*/  FFMA.FTZ R52, R27, R0, -R4 ;  /* 0x000000001b347223 */ /* 0x000fe20000010804 */
        /* <DEDUP_REMOVED lines=17> */
[--C-:B------:R-:W-:Y:S01]  /*3ae0*/  FFMA.FTZ R44, R43, R0, -R4.reuse ;  /* 0x000000002b2c7223 */ /* 0x100fe20000010804 */
[----:B------:R-:W-:Y:S02]  /*3af0*/  FMNMX.FTZ R20, R101, R20, !PT ;  /* 0x0000001465147209 */ /* 0x000fe40007810000 */
[----:B------:R-:W-:Y:S01]  /*3b00*/  FSEL R109, R45, -INF , P4 ;  /* 0xff8000002d6d7808 */ /* 0x000fe20002000000 */
[-CC-:B------:R-:W-:Y:S01]  /*3b10*/  FFMA.FTZ R45, R15, R0.reuse, -R4.reuse ;  /* 0x000000000f2d7223 */ /* 0x180fe20000010804 */
[C---:B------:R-:W-:Y:S01]  /*3b20*/  ISETP.GT.AND P3, PT, R10.reuse, 0x70, PT ;  /* 0x000000700a00780c */ /* 0x040fe20003f64270 */
[----:B------:R-:W-:Y:S01]  /*3b30*/  FFMA.FTZ R15, R21, R0, -R4 ;  /* 0x00000000150f7223 */ /* 0x000fe20000010804 */
[----:B------:R-:W-:Y:S01]  /*3b40*/  FMNMX.FTZ R20, R107, R20, !PT ;  /* 0x000000146b147209 */ /* 0x000fe20007810000 */
[----:B------:R-:W-:Y:S01]  /*3b50*/  MUFU.EX2 R40, R40 ;  /* 0x0000002800287308 */ /* 0x000fe20000000800 */
[----:B------:R-:W-:-:S02]  /*3b60*/  ISETP.GT.AND P4, PT, R10, 0x71, PT ;  /* 0x000000710a00780c */ /* 0x000fc40003f84270 */
[----:B------:R-:W-:Y:S01]  /*3b70*/  FSEL R117, R32, -INF , P3 ;  /* 0xff80000020757808 */ /* 0x000fe20001800000 */
[--C-:B------:R-:W-:Y:S01]  /*3b80*/  FFMA.FTZ R32, R63, R0, -R4.reuse ;  /* 0x000000003f207223 */ /* 0x100fe20000010804 */
[----:B------:R-:W-:Y:S02]  /*3b90*/  FMNMX.FTZ R20, R109, R20, !PT ;  /* 0x000000146d147209 */ /* 0x000fe40007810000 */
[C---:B------:R-:W-:Y:S01]  /*3ba0*/  ISETP.GT.AND P3, PT, R10.reuse, 0x78, PT ;  /* 0x000000780a00780c */ /* 0x040fe20003f64270 */
[----:B------:R-:W-:Y:S01]  /*3bb0*/  MUFU.EX2 R41, R41 ;  /* 0x0000002900297308 */ /* 0x000fe20000000800 */
[----:B------:R-:W-:Y:S01]  /*3bc0*/  FSEL R137, R33, -INF , P4 ;  /* 0xff80000021897808 */ /* 0x000fe20002000000 */
[----:B------:R-:W-:Y:S01]  /*3bd0*/  FFMA.FTZ R33, R59, R0, -R4 ;  /* 0x000000003b217223 */ /* 0x000fe20000010804 */
[----:B------:R-:W-:Y:S02]  /*3be0*/  FMNMX.FTZ R20, R117, R20, !PT ;  /* 0x0000001475147209 */ /* 0x000fe40007810000 */
[----:B------:R-:W-:-:S02]  /*3bf0*/  ISETP.GT.AND P4, PT, R10, 0x79, PT ;  /* 0x000000790a00780c */ /* 0x000fc40003f84270 */
[----:B------:R-:W-:Y:S01]  /*3c00*/  FSEL R139, R36, -INF , P3 ;  /* 0xff800000248b7808 */ /* 0x000fe20001800000 */
[--C-:B------:R-:W-:Y:S01]  /*3c10*/  FFMA.FTZ R36, R35, R0, -R4.reuse ;  /* 0x0000000023247223 */ /* 0x100fe20000010804 */
[----:B------:R-:W-:Y:S01]  /*3c20*/  FMNMX.FTZ R20, R137, R20, !PT ;  /* 0x0000001489147209 */ /* 0x000fe20007810000 */
[-CC-:B------:R-:W-:Y:S01]  /*3c30*/  FFMA.FTZ R35, R71, R0.reuse, -R4.reuse ;  /* 0x0000000047237223 */ /* 0x180fe20000010804 */
[----:B------:R-:W-:Y:S01]  /*3c40*/  FSEL R63, R37, -INF , P4 ;  /* 0xff800000253f7808 */ /* 0x000fe20002000000 */
[----:B------:R-:W-:Y:S01]  /*3c50*/  FFMA.FTZ R37, R13, R0, -R4 ;  /* 0x000000000d257223 */ /* 0x000fe20000010804 */
[C---:B------:R-:W-:Y:S01]  /*3c60*/  ISETP.GT.AND P3, PT, R10.reuse, 0x80, PT ;  /* 0x000000800a00780c */ /* 0x040fe20003f64270 */
[----:B------:R-:W-:Y:S01]  /*3c70*/  MUFU.EX2 R11, R11 ;  /* 0x0000000b000b7308 */ /* 0x000fe20000000800 */
[----:B------:R-:W-:Y:S02]  /*3c80*/  FMNMX.FTZ R20, R139, R20, !PT ;  /* 0x000000148b147209 */ /* 0x000fe40007810000 */
[----:B------:R-:W-:-:S02]  /*3c90*/  ISETP.GT.AND P4, PT, R10, 0x81, PT ;  /* 0x000000810a00780c */ /* 0x000fc40003f84270 */
[----:B------:R-:W-:Y:S02]  /*3ca0*/  FSEL R141, R24, -INF , P3 ;  /* 0xff800000188d7808 */ /* 0x000fe40001800000 */
[----:B------:R-:W-:Y:S01]  /*3cb0*/  FMNMX.FTZ R20, R63, R20, !PT ;  /* 0x000000143f147209 */ /* 0x000fe20007810000 */
[----:B------:R-:W-:Y:S01]  /*3cc0*/  MUFU.EX2 R32, R32 ;  /* 0x0000002000207308 */ /* 0x000fe20000000800 */
[C---:B------:R-:W-:Y:S02]  /*3cd0*/  ISETP.GT.AND P3, PT, R10.reuse, 0x88, PT ;  /* 0x000000880a00780c */ /* 0x040fe40003f64270 */
[----:B------:R-:W-:Y:S02]  /*3ce0*/  FSEL R25, R25, -INF , P4 ;  /* 0xff80000019197808 */ /* 0x000fe40002000000 */
[----:B------:R-:W-:Y:S02]  /*3cf0*/  FMNMX.FTZ R20, R141, R20, !PT ;  /* 0x000000148d147209 */ /* 0x000fe40007810000 */
[----:B------:R-:W-:Y:S01]  /*3d00*/  ISETP.GT.AND P4, PT, R10, 0x89, PT ;  /* 0x000000890a00780c */ /* 0x000fe20003f84270 */
[----:B------:R-:W-:Y:S01]  /*3d10*/  MUFU.EX2 R37, R37 ;  /* 0x0000002500257308 */ /* 0x000fe20000000800 */
[----:B------:R-:W-:-:S02]  /*3d20*/  FSEL R143, R28, -INF , P3 ;  /* 0xff8000001c8f7808 */ /* 0x000fc40001800000 */
[----:B------:R-:W-:Y:S02]  /*3d30*/  FMNMX.FTZ R20, R25, R20, !PT ;  /* 0x0000001419147209 */ /* 0x000fe40007810000 */
[----:B------:R-:W-:Y:S02]  /*3d40*/  FSEL R29, R29, -INF , P4 ;  /* 0xff8000001d1d7808 */ /* 0x000fe40002000000 */
[----:B------:R-:W-:Y:S01]  /*3d50*/  FMNMX.FTZ R20, R143, R20, !PT ;  /* 0x000000148f147209 */ /* 0x000fe20007810000 */
[----:B------:R-:W-:Y:S03]  /*3d60*/  MUFU.EX2 R54, R54 ;  /* 0x0000003600367308 */ /* 0x000fe60000000800 */
[----:B------:R-:W-:-:S05]  /*3d70*/  FMNMX.FTZ R20, R29, R20, !PT ;  /* 0x000000141d147209 */ /* 0x000fca0007810000 */
[----:B------:R-:W2:Y:S01]  /*3d80*/  SHFL.BFLY PT, R13, R20, 0x2, 0x1f ;  /* 0x0c401f00140d7f89 */ /* 0x000ea200000e0000 */
[----:B------:R-:W-:Y:S08]  /*3d90*/  MUFU.EX2 R45, R45 ;  /* 0x0000002d002d7308 */ /* 0x000ff00000000800 */
        /* <DEDUP_REMOVED lines=9> */
[----:B--2---:R-:W-:-:S02]  /*3e30*/  FMNMX.FTZ R10, R21, R10, !PT ;  /* 0x0000000a150a7209 */ /* 0x004fc40007810000 */
[----:B------:R-:W-:Y:S02]  /*3e40*/  LEA.HI R21, R23, R22, RZ, 0x4 ;  /* 0x0000001617157211 */ /* 0x000fe400078f20ff */
[C---:B------:R-:W-:Y:S01]  /*3e50*/  FSETP.NEU.FTZ.AND P3, PT, R10.reuse, -INF , PT ;  /* 0xff8000000a00780b */ /* 0x040fe20003f7d000 */
[----:B------:R-:W-:Y:S01]  /*3e60*/  FMUL.FTZ R24, R10, R0 ;  /* 0x000000000a187220 */ /* 0x000fe20000410000 */
[----:B------:R-:W-:Y:S01]  /*3e70*/  LOP3.LUT R59, R21, 0xfffffff0, RZ, 0xc0, !PT ;  /* 0xfffffff0153b7812 */ /* 0x000fe200078ec0ff */
[----:B------:R-:W-:Y:S03]  /*3e80*/  MUFU.EX2 R36, R36 ;  /* 0x0000002400247308 */ /* 0x000fe60000000800 */
[----:B------:R-:W-:Y:S01]  /*3e90*/  FSEL R24, R24, RZ, P3 ;  /* 0x000000ff18187208 */ /* 0x000fe20001800000 */
[----:B------:R-:W-:Y:S01]  /*3ea0*/  IMAD.IADD R70, R22, 0x1, -R59 ;  /* 0x0000000116467824 */ /* 0x000fe200078e0a3b */
[----:B------:R-:W-:-:S02]  /*3eb0*/  LEA.HI R22, R23, R22, RZ, 0x5 ;  /* 0x0000001617167211 */ /* 0x000fc400078f28ff */
[----:B------:R-:W-:Y:S01]  /*3ec0*/  SHF.R.S32.HI R23, RZ, 0x4, R21 ;  /* 0x00000004ff177819 */ /* 0x000fe20000011415 */
[-C--:B------:R-:W-:Y:S01]  /*3ed0*/  FFMA.FTZ R20, R91, R0.reuse, -R24 ;  /* 0x000000005b147223 */ /* 0x080fe20000010818 */
[----:B------:R-:W-:Y:S01]  /*3ee0*/  SHF.R.S32.HI R71, RZ, 0x1f, R70 ;  /* 0x0000001fff477819 */ /* 0x000fe20000011446 */
[----:B------:R-:W-:Y:S02]  /*3ef0*/  IMAD.SHL.U32 R22, R22, 0x8, RZ ;  /* 0x0000000816167824 */ /* 0x000fe400078e00ff */
[-CC-:B------:R-:W-:Y:S01]  /*3f00*/  FFMA.FTZ R27, R89, R0.reuse, -R24.reuse ;  /* 0x00000000591b7223 */ /* 0x180fe20000010818 */
[--C-:B------:R-:W-:Y:S01]  /*3f10*/  FFMA.FTZ R4, R95, R0, -R24.reuse ;  /* 0x000000005f047223 */ /* 0x100fe20000010818 */
[CC--:B------:R-:W-:Y:S01]  /*3f20*/  LEA.HI R72, R71.reuse, R70.reuse, RZ, 0x2 ;  /* 0x0000004647487211 */ /* 0x0c0fe200078f10ff */
[----:B------:R-:W-:Y:S01]  /*3f30*/  MUFU.EX2 R20, R20 ;  /* 0x0000001400147308 */ /* 0x000fe20000000800 */
[----:B------:R-:W-:Y:S01]  /*3f40*/  LEA.HI R71, R71, R70, RZ, 0x3 ;  /* 0x0000004647477211 */ /* 0x000fe200078f18ff */
[----:B------:R-:W-:Y:S01]  /*3f50*/  IMAD.SHL.U32 R23, R23, 0x8, RZ ;  /* 0x0000000817177824 */ /* 0x000fe200078e00ff */
[----:B------:R-:W-:Y:S01]  /*3f60*/  LOP3.LUT R75, R72, 0x7fffffc, RZ, 0xc0, !PT ;  /* 0x07fffffc484b7812 */ /* 0x000fe200078ec0ff */
[----:B------:R-:W-:Y:S01]  /*3f70*/  FFMA.FTZ R31, R93, R0, -R24 ;  /* 0x000000005d1f7223 */ /* 0x000fe20000010818 */
[----:B------:R-:W-:Y:S01]  /*3f80*/  SHF.R.S32.HI R72, RZ, 0x2, R72 ;  /* 0x00000002ff487819 */ /* 0x000fe20000011448 */
[----:B------:R-:W-:Y:S01]  /*3f90*/  IMAD.SHL.U32 R21, R71, 0x10, RZ ;  /* 0x0000001047157824 */ /* 0x000fe200078e00ff */
[----:B------:R-:W-:Y:S01]  /*3fa0*/  LOP3.LUT R22, R22, 0x7fffff00, RZ, 0xc0, !PT ;  /* 0x7fffff0016167812 */ /* 0x000fe200078ec0ff */
[----:B------:R-:W2:Y:S01]  /*3fb0*/  MUFU.EX2 R27, R27 ;  /* 0x0000001b001b7308 */ /* 0x000ea20000000800 */
[----:B------:R-:W-:-:S02]  /*3fc0*/  IMAD.IADD R74, R70, 0x1, -R75 ;  /* 0x00000001464a7824 */ /* 0x000fc400078e0a4b */
[-CC-:B------:R-:W-:Y:S01]  /*3fd0*/  FFMA.FTZ R28, R97, R0.reuse, -R24.reuse ;  /* 0x00000000611c7223 */ /* 0x180fe20000010818 */
[----:B------:R-:W-:Y:S01]  /*3fe0*/  IMAD.SHL.U32 R72, R72, 0x40, RZ ;  /* 0x0000004048487824 */ /* 0x000fe200078e00ff */
[----:B------:R-:W-:Y:S01]  /*3ff0*/  LOP3.LUT R21, R21, 0x7fffff80, RZ, 0xc0, !PT ;  /* 0x7fffff8015157812 */ /* 0x000fe200078ec0ff */
[----:B------:R-:W-:Y:S02]  /*4000*/  IMAD.U32 R75, RZ, RZ, UR56 ;  /* 0x00000038ff4b7e24 */ /* 0x000fe4000f8e00ff */
[----:B-1----:R-:W-:Y:S01]  /*4010*/  FADD.FTZ R89, R8, R79 ;  /* 0x0000004f08597221 */ /* 0x002fe20000010000 */
[-CC-:B------:R-:W-:Y:S01]  /*4020*/  FFMA.FTZ R43, R111, R0.reuse, -R24.reuse ;  /* 0x000000006f2b7223 */ /* 0x180fe20000010818 */
[----:B------:R-:W-:Y:S01]  /*4030*/  LOP3.LUT R72, R72, 0x40, RZ, 0xc0, !PT ;  /* 0x0000004048487812 */ /* 0x000fe200078ec0ff */
[----:B------:R-:W-:Y:S01]  /*4040*/  IMAD.IADD R21, R22, 0x1, R21 ;  /* 0x0000000116157824 */ /* 0x000fe200078e0215 */
[----:B------:R-:W1:Y:S01]  /*4050*/  MUFU.EX2 R4, R4 ;  /* 0x0000000400047308 */ /* 0x000e620000000800 */
[----:B------:R-:W-:Y:S01]  /*4060*/  FFMA.FTZ R51, R113, R0, -R24 ;  /* 0x0000000071337223 */ /* 0x000fe20000010818 */
[----:B------:R-:W-:Y:S01]  /*4070*/  LOP3.LUT R23, R72, 0x8, R23, 0xf8, !PT ;  /* 0x0000000848177812 */ /* 0x000fe200078ef817 */
[----:B------:R-:W-:Y:S01]  /*4080*/  IMAD R74, R74, 0x10, R21 ;  /* 0x000000104a4a7824 */ /* 0x000fe200078e0215 */
[----:B------:R-:W-:Y:S01]  /*4090*/  SHF.R.U32.HI R22, RZ, 0x3, R72 ;  /* 0x00000003ff167819 */ /* 0x000fe20000011648 */
[----:B------:R-:W-:-:S02]  /*40a0*/  @!P1 VIADD R21, R75, 0x31c40 ;  /* 0x00031c404b159836 */ /* 0x000fc40000000000 */
[-CC-:B------:R-:W-:Y:S01]  /*40b0*/  FFMA.FTZ R62, R115, R0.reuse, -R24.reuse ;  /* 0x00000000733e7223 */ /* 0x180fe20000010818 */
[--C-:B------:R-:W-:Y:S01]  /*40c0*/  FFMA.FTZ R55, R119, R0, -R24.reuse ;  /* 0x0000000077377223 */ /* 0x100fe20000010818 */
[----:B------:R-:W3:Y:S01]  /*40d0*/  MUFU.EX2 R31, R31 ;  /* 0x0000001f001f7308 */ /* 0x000ee20000000800 */
[----:B------:R-:W-:Y:S01]  /*40e0*/  LOP3.LUT R23, R23, R22, RZ, 0x3c, !PT ;  /* 0x0000001617177212 */ /* 0x000fe200078e3cff */
[-CC-:B------:R-:W-:Y:S01]  /*40f0*/  FFMA.FTZ R64, R121, R0.reuse, -R24.reuse ;  /* 0x0000000079407223 */ /* 0x180fe20000010818 */
[----:B------:R-:W-:Y:S01]  /*4100*/  @!P1 PRMT R21, RZ, 0x654, R21 ;  /* 0x00000654ff159816 */ /* 0x000fe20000000015 */
[-CC-:B------:R-:W-:Y:S01]  /*4110*/  FFMA.FTZ R67, R123, R0.reuse, -R24.reuse ;  /* 0x000000007b437223 */ /* 0x180fe20000010818 */
[--C-:B------:R-:W-:Y:S01]  /*4120*/  FFMA.FTZ R68, R127, R0, -R24.reuse ;  /* 0x000000007f447223 */ /* 0x100fe20000010818 */
[----:B------:R-:W-:Y:S02]  /*4130*/  IMAD.IADD R76, R74, 0x1, R23 ;  /* 0x000000014a4c7824 */ /* 0x000fe400078e0217 */
[----:B0-----:R-:W-:Y:S01]  /*4140*/  FADD.FTZ R74, R14, R89 ;  /* 0x000000590e4a7221 */ /* 0x001fe20000010000 */
[----:B------:R-:W0:Y:S01]  /*4150*/  MUFU.EX2 R28, R28 ;  /* 0x0000001c001c7308 */ /* 0x000e220000000800 */
[----:B------:R4:W-:Y:S01]  /*4160*/  @!P1 SYNCS.ARRIVE.TRANS64.RED.A1T0 RZ, [R21+URZ], RZ ;  /* 0x000000ff15ff99a7 */ /* 0x0009e2000810043f */
[----:B--2---:R-:W-:Y:S01]  /*4170*/  FADD.FTZ R23, R20, R27 ;  /* 0x0000001b14177221 */ /* 0x004fe20000010000 */
[----:B------:R-:W-:Y:S01]  /*4180*/  F2FP.BF16.F32.PACK_AB R20, R27, R20 ;  /* 0x000000141b14723e */ /* 0x000fe200000010ff */
[-CC-:B------:R-:W-:Y:S01]  /*4190*/  FFMA.FTZ R27, R53, R0.reuse, -R24.reuse ;  /* 0x00000000351b7223 */ /* 0x180fe20000010818 */
[-CC-:B------:R-:W-:Y:S01]  /*41a0*/  FFMA.FTZ R47, R129, R0.reuse, -R24.reuse ;  /* 0x00000000812f7223 */ /* 0x180fe20000010818 */
[----:B-1----:R-:W-:Y:S01]  /*41b0*/  FADD.FTZ R22, R4, R23 ;  /* 0x0000001704167221 */ /* 0x002fe20000010000 */
[--C-:B------:R-:W-:Y:S01]  /*41c0*/  FFMA.FTZ R53, R77, R0, -R24.reuse ;  /* 0x000000004d357223 */ /* 0x100fe20000010818 */
[----:B------:R-:W1:Y:S01]  /*41d0*/  MUFU.EX2 R43, R43 ;  /* 0x0000002b002b7308 */ /* 0x000e620000000800 */
[----:B----4-:R-:W-:Y:S01]  /*41e0*/  F2FP.BF16.F32.PACK_AB R21, R79, R8 ;  /* 0x000000084f15723e */ /* 0x010fe200000010ff */
[----:B------:R-:W-:Y:S01]  /*41f0*/  FFMA.FTZ R8, R85, R0, -R24 ;  /* 0x0000000055087223 */ /* 0x000fe20000010818 */
[----:B------:R-:W-:Y:S01]  /*4200*/  FADD.FTZ R85, R83, R74 ;  /* 0x0000004a53557221 */ /* 0x000fe20000010000 */
[C---:B---3--:R-:W-:Y:S01]  /*4210*/  FADD.FTZ R79, R31.reuse, R22 ;  /* 0x000000161f4f7221 */ /* 0x048fe20000010000 */
[----:B------:R-:W-:Y:S01]  /*4220*/  F2FP.BF16.F32.PACK_AB R22, R31, R4 ;  /* 0x000000041f16723e */ /* 0x000fe200000010ff */
[-CC-:B------:R-:W-:Y:S01]  /*4230*/  FFMA.FTZ R60, R133, R0.reuse, -R24.reuse ;  /* 0x00000000853c7223 */ /* 0x180fe20000010818 */
[----:B------:R-:W-:Y:S01]  /*4240*/  FADD.FTZ R74, R26, R85 ;  /* 0x000000551a4a7221 */ /* 0x000fe20000010000 */
[----:B------:R-:W2:Y:S01]  /*4250*/  MUFU.EX2 R51, R51 ;  /* 0x0000003300337308 */ /* 0x000ea20000000800 */
[----:B------:R-:W-:Y:S01]  /*4260*/  LEA R4, R76, UR56, 0x1 ;  /* 0x000000384c047c11 */ /* 0x000fe2000f8e08ff */
[----:B------:R-:W-:Y:S01]  /*4270*/  FFMA.FTZ R59, R125, R0, -R24 ;  /* 0x000000007d3b7223 */ /* 0x000fe20000010818 */
[----:B------:R-:W-:Y:S01]  /*4280*/  FADD.FTZ R31, R87, R74 ;  /* 0x0000004a571f7221 */ /* 0x000fe20000010000 */
[----:B0-----:R-:W-:Y:S01]  /*4290*/  FADD.FTZ R74, R28, R79 ;  /* 0x0000004f1c4a7221 */ /* 0x001fe20000010000 */
[----:B------:R-:W-:Y:S01]  /*42a0*/  F2FP.BF16.F32.PACK_AB R23, R83, R14 ;  /* 0x0000000e5317723e */ /* 0x000fe200000010ff */
[-C--:B------:R-:W-:Y:S01]  /*42b0*/  FFMA.FTZ R66, R131, R0.reuse, -R24 ;  /* 0x0000000083427223 */ /* 0x080fe20000010818 */
[----:B------:R-:W-:Y:S01]  /*42c0*/  FADD.FTZ R76, R30, R31 ;  /* 0x0000001f1e4c7221 */ /* 0x000fe20000010000 */
[----:B------:R-:W0:Y:S01]  /*42d0*/  MUFU.EX2 R62, R62 ;  /* 0x0000003e003e7308 */ /* 0x000e220000000800 */
[----:B-1----:R-:W-:Y:S01]  /*42e0*/  FADD.FTZ R74, R43, R74 ;  /* 0x0000004a2b4a7221 */ /* 0x002fe20000010000 */
[-C--:B------:R-:W-:Y:S01]  /*42f0*/  FFMA.FTZ R70, R135, R0.reuse, -R24 ;  /* 0x0000000087467223 */ /* 0x080fe20000010818 */
[----:B------:R-:W-:Y:S01]  /*4300*/  FADD.FTZ R31, R81, R76 ;  /* 0x0000004c511f7221 */ /* 0x000fe20000010000 */
[-CC-:B------:R-:W-:Y:S01]  /*4310*/  FFMA.FTZ R71, R105, R0.reuse, -R24.reuse ;  /* 0x0000000069477223 */ /* 0x180fe20000010818 */
[-CC-:B------:R-:W-:Y:S01]  /*4320*/  FFMA.FTZ R103, R103, R0.reuse, -R24.reuse ;  /* 0x0000000067677223 */ /* 0x180fe20000010818 */
[-C--:B------:R-:W-:Y:S01]  /*4330*/  FFMA.FTZ R75, R99, R0.reuse, -R24 ;  /* 0x00000000634b7223 */ /* 0x080fe20000010818 */
[----:B------:R-:W-:Y:S01]  /*4340*/  FADD.FTZ R76, R34, R31 ;  /* 0x0000001f224c7221 */ /* 0x000fe20000010000 */
[----:B------:R-:W1:Y:S01]  /*4350*/  MUFU.EX2 R55, R55 ;  /* 0x0000003700377308 */ /* 0x000e620000000800 */
[----:B--2---:R-:W-:Y:S01]  /*4360*/  FADD.FTZ R31, R51, R74 ;  /* 0x0000004a331f7221 */ /* 0x004fe20000010000 */
[-C--:B------:R-:W-:Y:S01]  /*4370*/  FFMA.FTZ R69, R69, R0.reuse, -R24 ;  /* 0x0000000045457223 */ /* 0x080fe20000010818 */
[----:B------:R-:W-:Y:S01]  /*4380*/  FADD.FTZ R77, R73, R76 ;  /* 0x0000004c494d7221 */ /* 0x000fe20000010000 */
[-CC-:B------:R-:W-:Y:S01]  /*4390*/  FFMA.FTZ R76, R63, R0.reuse, -R24.reuse ;  /* 0x000000003f4c7223 */ /* 0x180fe20000010818 */
[-CC-:B------:R-:W-:Y:S01]  /*43a0*/  FFMA.FTZ R14, R61, R0.reuse, -R24.reuse ;  /* 0x000000003d0e7223 */ /* 0x180fe20000010818 */
[-CC-:B------:R-:W-:Y:S01]  /*43b0*/  FFMA.FTZ R101, R101, R0.reuse, -R24.reuse ;  /* 0x0000000065657223 */ /* 0x180fe20000010818 */
[----:B------:R-:W-:Y:S01]  /*43c0*/  FADD.FTZ R78, R38, R77 ;  /* 0x0000004d264e7221 */ /* 0x000fe20000010000 */
[----:B------:R-:W2:Y:S01]  /*43d0*/  MUFU.EX2 R64, R64 ;  /* 0x0000004000407308 */ /* 0x000ea20000000800 */
[----:B0-----:R-:W-:Y:S01]  /*43e0*/  FADD.FTZ R74, R62, R31 ;  /* 0x0000001f3e4a7221 */ /* 0x001fe20000010000 */
[-CC-:B------:R-:W-:Y:S01]  /*43f0*/  FFMA.FTZ R77, R25, R0.reuse, -R24.reuse ;  /* 0x00000000194d7223 */ /* 0x180fe20000010818 */
[-CC-:B------:R-:W-:Y:S01]  /*4400*/  FFMA.FTZ R107, R107, R0.reuse, -R24.reuse ;  /* 0x000000006b6b7223 */ /* 0x180fe20000010818 */
[-CC-:B------:R-:W-:Y:S01]  /*4410*/  FFMA.FTZ R109, R109, R0.reuse, -R24.reuse ;  /* 0x000000006d6d7223 */ /* 0x180fe20000010818 */
[-CC-:B------:R-:W-:Y:S01]  /*4420*/  FFMA.FTZ R117, R117, R0.reuse, -R24.reuse ;  /* 0x0000000075757223 */ /* 0x180fe20000010818 */
[-CC-:B------:R-:W-:Y:S01]  /*4430*/  FFMA.FTZ R137, R137, R0.reuse, -R24.reuse ;  /* 0x0000000089897223 */ /* 0x180fe20000010818 */
[-C--:B------:R-:W-:Y:S01]  /*4440*/  FFMA.FTZ R139, R139, R0.reuse, -R24 ;  /* 0x000000008b8b7223 */ /* 0x080fe20000010818 */
[----:B------:R-:W0:Y:S01]  /*4450*/  MUFU.EX2 R67, R67 ;  /* 0x0000004300437308 */ /* 0x000e220000000800 */
[----:B-1----:R-:W-:Y:S01]  /*4460*/  FADD.FTZ R25, R55, R74 ;  /* 0x0000004a37197221 */ /* 0x002fe20000010000 */
[-C--:B------:R-:W-:Y:S01]  /*4470*/  FFMA.FTZ R141, R141, R0.reuse, -R24 ;  /* 0x000000008d8d7223 */ /* 0x080fe20000010818 */
[----:B------:R-:W-:Y:S01]  /*4480*/  FADD.FTZ R31, R65, R78 ;  /* 0x0000004e411f7221 */ /* 0x000fe20000010000 */
[-CC-:B------:R-:W-:Y:S01]  /*4490*/  FFMA.FTZ R143, R143, R0.reuse, -R24.reuse ;  /* 0x000000008f8f7223 */ /* 0x180fe20000010818 */
[----:B------:R-:W-:Y:S01]  /*44a0*/  FFMA.FTZ R63, R29, R0, -R24 ;  /* 0x000000001d3f7223 */ /* 0x000fe20000010818 */
[----:B------:R1:W-:Y:S01]  /*44b0*/  STSM.16.M88.4 [R4+0x24300], R20 ;  /* 0x0243001404007844 */ /* 0x0003e20000000200 */
[----:B------:R-:W-:Y:S01]  /*44c0*/  FADD.FTZ R78, R42, R31 ;  /* 0x0000001f2a4e7221 */ /* 0x000fe20000010000 */
[----:B------:R-:W3:Y:S01]  /*44d0*/  MUFU.EX2 R68, R68 ;  /* 0x0000004400447308 */ /* 0x000ee20000000800 */
[----:B--2---:R-:W-:Y:S01]  /*44e0*/  FADD.FTZ R24, R64, R25 ;  /* 0x0000001940187221 */ /* 0x004fe20000010000 */
[----:B------:R-:W-:Y:S01]  /*44f0*/  F2FP.BF16.F32.PACK_AB R25, R87, R26 ;  /* 0x0000001a5719723e */ /* 0x000fe200000010ff */
[----:B------:R-:W-:-:S04]  /*4500*/  FADD.FTZ R31, R57, R78 ;  /* 0x0000004e391f7221 */ /* 0x000fc80000010000 */
[----:B------:R-:W-:Y:S01]  /*4510*/  FADD.FTZ R26, R46, R31 ;  /* 0x0000001f2e1a7221 */ /* 0x000fe20000010000 */
[----:B------:R-:W2:Y:S01]  /*4520*/  MUFU.EX2 R47, R47 ;  /* 0x0000002f002f7308 */ /* 0x000ea20000000800 */
[----:B0-----:R-:W-:Y:S01]  /*4530*/  FADD.FTZ R29, R67, R24 ;  /* 0x00000018431d7221 */ /* 0x001fe20000010000 */
[----:B------:R-:W-:Y:S01]  /*4540*/  F2FP.BF16.F32.PACK_AB R31, R65, R38 ;  /* 0x00000026411f723e */ /* 0x000fe200000010ff */
[----:B-1----:R-:W-:Y:S01]  /*4550*/  FADD.FTZ R21, R49, R26 ;  /* 0x0000001a31157221 */ /* 0x002fe20000010000 */
[----:B------:R-:W-:-:S04]  /*4560*/  F2FP.BF16.F32.PACK_AB R26, R62, R51 ;  /* 0x000000333e1a723e */ /* 0x000fc800000010ff */
[----:B------:R-:W0:Y:S01]  /*4570*/  MUFU.EX2 R60, R60 ;  /* 0x0000003c003c7308 */ /* 0x000e220000000800 */
[----:B---3--:R-:W-:Y:S01]  /*4580*/  FADD.FTZ R24, R68, R29 ;  /* 0x0000001d44187221 */ /* 0x008fe20000010000 */
[----:B------:R-:W-:Y:S01]  /*4590*/  F2FP.BF16.F32.PACK_AB R29, R73, R34 ;  /* 0x00000022491d723e */ /* 0x000fe200000010ff */
[----:B------:R-:W-:-:S04]  /*45a0*/  FADD.FTZ R22, R40, R21 ;  /* 0x0000001528167221 */ /* 0x000fc80000010000 */
[----:B------:R-:W-:Y:S01]  /*45b0*/  FADD.FTZ R22, R41, R22 ;  /* 0x0000001629167221 */ /* 0x000fe20000010000 */
[----:B------:R-:W1:Y:S01]  /*45c0*/  MUFU.EX2 R59, R59 ;  /* 0x0000003b003b7308 */ /* 0x000e620000000800 */
[----:B--2---:R-:W-:Y:S01]  /*45d0*/  FADD.FTZ R73, R47, R24 ;  /* 0x000000182f497221 */ /* 0x004fe20000010000 */
[----:B------:R-:W-:Y:S01]  /*45e0*/  F2FP.BF16.F32.PACK_AB R24, R43, R28 ;  /* 0x0000001c2b18723e */ /* 0x000fe200000010ff */
[----:B------:R-:W-:Y:S01]  /*45f0*/  FADD.FTZ R23, R11, R22 ;  /* 0x000000160b177221 */ /* 0x000fe20000010000 */
[----:B------:R-:W-:Y:S02]  /*4600*/  F2FP.BF16.F32.PACK_AB R28, R64, R55 ;  /* 0x00000037401c723e */ /* 0x000fe400000010ff */
[----:B------:R-:W-:Y:S01]  /*4610*/  CS2R R64, SRZ ;  /* 0x0000000000407805 */ /* 0x000fe2000001ff00 */
[----:B------:R-:W-:Y:S01]  /*4620*/  FADD.FTZ R22, R32, R23 ;  /* 0x0000001720167221 */ /* 0x000fe20000010000 */
[----:B------:R-:W2:Y:S01]  /*4630*/  MUFU.EX2 R66, R66 ;  /* 0x0000004200427308 */ /* 0x000ea20000000800 */
[----:B0-----:R-:W-:Y:S01]  /*4640*/  FADD.FTZ R20, R60, R73 ;  /* 0x000000493c147221 */ /* 0x001fe20000010000 */
[----:B------:R-:W-:Y:S01]  /*4650*/  F2FP.BF16.F32.PACK_AB R23, R49, R46 ;  /* 0x0000002e3117723e */ /* 0x000fe200000010ff */
[----:B------:R-:W-:Y:S01]  /*4660*/  FADD.FTZ R51, R37, R22 ;  /* 0x0000001625337221 */ /* 0x000fe20000010000 */
[----:B------:R-:W0:Y:S03]  /*4670*/  @P2 LDC R46, c[0x0][0x450] ;  /* 0x00011400ff2e2b82 */ /* 0x000e260000000800 */
[----:B------:R-:W-:Y:S01]  /*4680*/  FADD.FTZ R22, R54, R51 ;  /* 0x0000003336167221 */ /* 0x000fe20000010000 */
[----:B------:R-:W3:Y:S01]  /*4690*/  MUFU.EX2 R70, R70 ;  /* 0x0000004600467308 */ /* 0x000ee20000000800 */
[----:B-1----:R-:W-:-:S07]  /*46a0*/  FADD.FTZ R21, R59, R20 ;  /* 0x000000143b157221 */ /* 0x002fce0000010000 */
[----:B------:R-:W1:Y:S01]  /*46b0*/  MUFU.EX2 R71, R71 ;  /* 0x0000004700477308 */ /* 0x000e620000000800 */
[----:B--2---:R-:W-:-:S07]  /*46c0*/  FADD.FTZ R21, R66, R21 ;  /* 0x0000001542157221 */ /* 0x004fce0000010000 */
[----:B------:R-:W2:Y:S01]  /*46d0*/  MUFU.EX2 R72, R103 ;  /* 0x0000006700487308 */ /* 0x000ea20000000800 */
[----:B---3--:R-:W-:Y:S01]  /*46e0*/  FADD.FTZ R20, R70, R21 ;  /* 0x0000001546147221 */ /* 0x008fe20000010000 */
[----:B------:R-:W-:-:S06]  /*46f0*/  F2FP.BF16.F32.PACK_AB R21, R57, R42 ;  /* 0x0000002a3915723e */ /* 0x000fcc00000010ff */
[----:B------:R-:W3:Y:S01]  /*4700*/  MUFU.EX2 R75, R75 ;  /* 0x0000004b004b7308 */ /* 0x000ee20000000800 */
[----:B-1----:R-:W-:-:S07]  /*4710*/  FADD.FTZ R43, R71, R20 ;  /* 0x00000014472b7221 */ /* 0x002fce0000010000 */
[----:B------:R-:W1:Y:S01]  /*4720*/  MUFU.EX2 R8, R8 ;  /* 0x0000000800087308 */ /* 0x000e620000000800 */
[----:B--2---:R-:W-:Y:S01]  /*4730*/  FADD.FTZ R20, R72, R43 ;  /* 0x0000002b48147221 */ /* 0x004fe20000010000 */
[----:B------:R-:W-:-:S06]  /*4740*/  F2FP.BF16.F32.PACK_AB R43, R48, R33 ;  /* 0x00000021302b723e */ /* 0x000fcc00000010ff */
[----:B------:R-:W2:Y:S08]  /*4750*/  MUFU.EX2 R61, R69 ;  /* 0x00000045003d7308 */ /* 0x000eb00000000800 */
[----:B------:R4:W-:Y:S08]  /*4760*/  MUFU.EX2 R69, R27 ;  /* 0x0000001b00457308 */ /* 0x0009f00000000800 */
[----:B------:R-:W5:Y:S01]  /*4770*/  MUFU.EX2 R14, R14 ;  /* 0x0000000e000e7308 */ /* 0x000f620000000800 */
[----:B----4-:R-:W-:-:S02]  /*4780*/  F2FP.BF16.F32.PACK_AB R27, R81, R30 ;  /* 0x0000001e511b723e */ /* 0x010fc400000010ff */
[----:B------:R-:W-:-:S03]  /*4790*/  F2FP.BF16.F32.PACK_AB R30, R68, R67 ;  /* 0x00000043441e723e */ /* 0x000fc600000010ff */
[----:B------:R4:W-:Y:S02]  /*47a0*/  STSM.16.M88.4 [R4+0x25b00], R24 ;  /* 0x025b001804007844 */ /* 0x0009e40000000200 */
[----:B------:R-:W0:Y:S02]  /*47b0*/  MUFU.EX2 R53, R53 ;  /* 0x0000003500357308 */ /* 0x000e240000000800 */
[----:B------:R1:W-:Y:S06]  /*47c0*/  STSM.16.M88.4 [R4+0x27300], R28 ;  /* 0x0273001c04007844 */ /* 0x0003ec0000000200 */
[----:B------:R-:W0:Y:S01]  /*47d0*/  MUFU.EX2 R74, R101 ;  /* 0x00000065004a7308 */ /* 0x000e220000000800 */
[----:B----4-:R-:W-:Y:S01]  /*47e0*/  F2FP.BF16.F32.PACK_AB R27, R32, R11 ;  /* 0x0000000b201b723e */ /* 0x010fe200000010ff */
[----:B---3--:R-:W-:-:S06]  /*47f0*/  FADD.FTZ R11, R75, R20 ;  /* 0x000000144b0b7221 */ /* 0x008fcc0000010000 */
[----:B------:R-:W3:Y:S01]  /*4800*/  MUFU.EX2 R107, R107 ;  /* 0x0000006b006b7308 */ /* 0x000ee20000000800 */
[----:B------:R-:W-:Y:S01]  /*4810*/  F2FP.BF16.F32.PACK_AB R25, R41, R40 ;  /* 0x000000282919723e */ /* 0x000fe200000010ff */
[----:B-1----:R-:W-:Y:S01]  /*4820*/  FADD.FTZ R31, R45, R22 ;  /* 0x000000162d1f7221 */ /* 0x002fe20000010000 */
[----:B------:R-:W-:Y:S01]  /*4830*/  FADD.FTZ R22, R8, R11 ;  /* 0x0000000b08167221 */ /* 0x000fe20000010000 */
[C---:B--2---:R-:W-:Y:S01]  /*4840*/  F2FP.BF16.F32.PACK_AB R28, R61.reuse, R8 ;  /* 0x000000083d1c723e */ /* 0x044fe200000010ff */
[----:B------:R-:W1:Y:S01]  /*4850*/  @P2 LDC R40, c[0x0][0x44c] ;  /* 0x00011300ff282b82 */ /* 0x000e620000000800 */
[----:B------:R-:W-:Y:S01]  /*4860*/  FADD.FTZ R32, R56, R31 ;  /* 0x0000001f38207221 */ /* 0x000fe20000010000 */
[----:B------:R-:W-:Y:S01]  /*4870*/  FADD.FTZ R11, R61, R22 ;  /* 0x000000163d0b7221 */ /* 0x000fe20000010000 */
[----:B------:R-:W2:Y:S01]  /*4880*/  MUFU.EX2 R34, R109 ;  /* 0x0000006d00227308 */ /* 0x000ea20000000800 */
[----:B------:R-:W-:Y:S01]  /*4890*/  F2FP.BF16.F32.PACK_AB R29, R54, R37 ;  /* 0x00000025361d723e */ /* 0x000fe200000010ff */
[----:B------:R-:W-:Y:S01]  /*48a0*/  FADD.FTZ R37, R15, R32 ;  /* 0x000000200f257221 */ /* 0x000fe20000010000 */
[----:B-----5:R-:W-:Y:S01]  /*48b0*/  FADD.FTZ R30, R14, R11 ;  /* 0x0000000b0e1e7221 */ /* 0x020fe20000010000 */
[----:B------:R-:W-:-:S02]  /*48c0*/  F2FP.BF16.F32.PACK_AB R41, R44, R15 ;  /* 0x0000000f2c29723e */ /* 0x000fc400000010ff */
[----:B------:R-:W-:Y:S02]  /*48d0*/  CS2R R54, SRZ ;  /* 0x0000000000367805 */ /* 0x000fe4000001ff00 */
[----:B------:R-:W-:Y:S01]  /*48e0*/  F2FP.BF16.F32.PACK_AB R20, R60, R47 ;  /* 0x0000002f3c14723e */ /* 0x000fe200000010ff */
[C---:B------:R-:W-:Y:S01]  /*48f0*/  FADD.FTZ R8, R69.reuse, R30 ;  /* 0x0000001e45087221 */ /* 0x040fe20000010000 */
[----:B------:R-:W4:Y:S01]  /*4900*/  MUFU.EX2 R117, R117 ;  /* 0x0000007500757308 */ /* 0x000f220000000800 */
[----:B------:R-:W-:Y:S02]  /*4910*/  F2FP.BF16.F32.PACK_AB R30, R69, R14 ;  /* 0x0000000e451e723e */ /* 0x000fe400000010ff */
[----:B------:R-:W-:Y:S01]  /*4920*/  CS2R R68, SRZ ;  /* 0x0000000000447805 */ /* 0x000fe2000001ff00 */
[----:B0-----:R-:W-:Y:S01]  /*4930*/  FADD.FTZ R11, R53, R8 ;  /* 0x00000008350b7221 */ /* 0x001fe20000010000 */
[----:B------:R-:W-:Y:S01]  /*4940*/  FADD.FTZ R8, R44, R37 ;  /* 0x000000252c087221 */ /* 0x000fe20000010000 */
[----:B------:R-:W-:-:S02]  /*4950*/  F2FP.BF16.F32.PACK_AB R22, R66, R59 ;  /* 0x0000003b4216723e */ /* 0x000fc400000010ff */
[----:B------:R-:W-:Y:S01]  /*4960*/  CS2R R66, SRZ ;  /* 0x0000000000427805 */ /* 0x000fe2000001ff00 */
[----:B------:R-:W-:Y:S01]  /*4970*/  FADD.FTZ R14, R74, R11 ;  /* 0x0000000b4a0e7221 */ /* 0x000fe20000010000 */
[----:B------:R-:W0:Y:S01]  /*4980*/  MUFU.EX2 R35, R35 ;  /* 0x0000002300237308 */ /* 0x000e220000000800 */
[----:B------:R-:W-:Y:S01]  /*4990*/  FADD.FTZ R37, R33, R8 ;  /* 0x0000000821257221 */ /* 0x000fe20000010000 */
[----:B------:R1:W-:Y:S01]  /*49a0*/  STSM.16.M88.4 [R4+0x28b00], R20 ;  /* 0x028b001404007844 */ /* 0x0003e20000000200 */
[----:B---3--:R-:W-:Y:S01]  /*49b0*/  FADD.FTZ R11, R107, R14 ;  /* 0x0000000e6b0b7221 */ /* 0x008fe20000010000 */
[----:B------:R-:W-:Y:S01]  /*49c0*/  F2FP.BF16.F32.PACK_AB R24, R71, R70 ;  /* 0x000000464718723e */ /* 0x000fe200000010ff */
[----:B------:R-:W-:Y:S01]  /*49d0*/  FADD.FTZ R32, R48, R37 ;  /* 0x0000002530207221 */ /* 0x000fe20000010000 */
[----:B------:R-:W-:Y:S01]  /*49e0*/  F2FP.BF16.F32.PACK_AB R26, R75, R72 ;  /* 0x000000484b1a723e */ /* 0x000fe200000010ff */
[----:B--2---:R-:W-:Y:S01]  /*49f0*/  FADD.FTZ R14, R34, R11 ;  /* 0x0000000b220e7221 */ /* 0x004fe20000010000 */
[----:B------:R-:W2:Y:S01]  /*4a00*/  MUFU.EX2 R38, R137 ;  /* 0x0000008900267308 */ /* 0x000ea20000000800 */
[----:B------:R-:W-:Y:S01]  /*4a10*/  FADD.FTZ R15, R13, R32 ;  /* 0x000000200d0f7221 */ /* 0x000fe20000010000 */
[----:B------:R-:W-:Y:S01]  /*4a20*/  F2FP.BF16.F32.PACK_AB R31, R56, R45 ;  /* 0x0000002d381f723e */ /* 0x000fe200000010ff */
[----:B----4-:R-:W-:Y:S01]  /*4a30*/  FADD.FTZ R11, R117, R14 ;  /* 0x0000000e750b7221 */ /* 0x010fe20000010000 */
[----:B------:R-:W-:Y:S01]  /*4a40*/  F2FP.BF16.F32.PACK_AB R42, R34, R107 ;  /* 0x0000006b222a723e */ /* 0x000fe200000010ff */
[C---:B------:R-:W-:Y:S01]  /*4a50*/  FADD.FTZ R14, R36.reuse, R15 ;  /* 0x0000000f240e7221 */ /* 0x040fe20000010000 */
[----:B------:R-:W-:Y:S01]  /*4a60*/  STSM.16.M88.4 [R4+0x2a300], R24 ;  /* 0x02a3001804007844 */ /* 0x000fe20000000200 */
[----:B------:R-:W-:Y:S01]  /*4a70*/  F2FP.BF16.F32.PACK_AB R33, R36, R13 ;  /* 0x0000000d2421723e */ /* 0x000fe200000010ff */
[----:B------:R-:W3:Y:S01]  /*4a80*/  MUFU.EX2 R139, R139 ;  /* 0x0000008b008b7308 */ /* 0x000ee20000000800 */
[----:B0-----:R-:W-:Y:S01]  /*4a90*/  FADD.FTZ R15, R35, R14 ;  /* 0x0000000e230f7221 */ /* 0x001fe20000010000 */
[----:B-1----:R-:W-:Y:S01]  /*4aa0*/  @P2 IMAD.HI.U32 R21, R17, R40, RZ ;  /* 0x0000002811152227 */ /* 0x002fe200078e00ff */
[----:B------:R-:W-:Y:S01]  /*4ab0*/  F2FP.BF16.F32.PACK_AB R40, R74, R53 ;  /* 0x000000354a28723e */ /* 0x000fe200000010ff */
[----:B------:R0:W-:Y:S01]  /*4ac0*/  STSM.16.M88.4 [R4+0x2bb00], R28 ;  /* 0x02bb001c04007844 */ /* 0x0001e20000000200 */
[----:B------:R-:W-:-:S02]  /*4ad0*/  CS2R R70, SRZ ;  /* 0x0000000000467805 */ /* 0x000fc4000001ff00 */
[----:B------:R-:W-:Y:S02]  /*4ae0*/  CS2R R60, SRZ ;  /* 0x00000000003c7805 */ /* 0x000fe4000001ff00 */
[----:B------:R-:W-:Y:S01]  /*4af0*/  @P2 SHF.R.U32.HI R17, RZ, R46, R21 ;  /* 0x0000002eff112219 */ /* 0x000fe20000011615 */
[----:B------:R-:W1:Y:S01]  /*4b00*/  MUFU.EX2 R76, R76 ;  /* 0x0000004c004c7308 */ /* 0x000e620000000800 */
[C---:B--2---:R-:W-:Y:S01]  /*4b10*/  FADD.FTZ R20, R38.reuse, R11 ;  /* 0x0000000b26147221 */ /* 0x044fe20000010000 */
[----:B------:R-:W-:Y:S01]  /*4b20*/  F2FP.BF16.F32.PACK_AB R32, R38, R117 ;  /* 0x000000752620723e */ /* 0x000fe200000010ff */
[----:B------:R2:W-:Y:S01]  /*4b30*/  STSM.16.M88.4 [R4+0x2d300], R40 ;  /* 0x02d3002804007844 */ /* 0x0005e20000000200 */
[----:B------:R-:W-:Y:S02]  /*4b40*/  IADD3 R17, R17, -R6, R19 ;  /* 0x8000000611117210 */ /* 0x000fe40007ffe013 */
[----:B------:R-:W-:Y:S02]  /*4b50*/  CS2R R56, SRZ ;  /* 0x0000000000387805 */ /* 0x000fe4000001ff00 */
[----:B------:R-:W-:-:S02]  /*4b60*/  CS2R R48, SRZ ;  /* 0x0000000000307805 */ /* 0x000fc4000001ff00 */
[----:B------:R-:W-:Y:S01]  /*4b70*/  CS2R R46, SRZ ;  /* 0x00000000002e7805 */ /* 0x000fe2000001ff00 */
[----:B------:R-:W4:Y:S01]  /*4b80*/  MUFU.EX2 R141, R141 ;  /* 0x0000008d008d7308 */ /* 0x000f220000000800 */
[----:B---3--:R-:W-:Y:S01]  /*4b90*/  FADD.FTZ R11, R139, R20 ;  /* 0x000000148b0b7221 */ /* 0x008fe20000010000 */
[----:B------:R-:W-:Y:S01]  /*4ba0*/  IMAD.HI R17, R17, 0x38e38e39, RZ ;  /* 0x38e38e3911117827 */ /* 0x000fe200078e02ff */
[----:B------:R-:W-:Y:S02]  /*4bb0*/  CS2R R44, SRZ ;  /* 0x00000000002c7805 */ /* 0x000fe4000001ff00 */
[----:B------:R-:W-:Y:S02]  /*4bc0*/  CS2R R36, SRZ ;  /* 0x0000000000247805 */ /* 0x000fe4000001ff00 */
[----:B0-----:R-:W-:Y:S02]  /*4bd0*/  CS2R R30, SRZ ;  /* 0x00000000001e7805 */ /* 0x001fe4000001ff00 */
[----:B------:R-:W-:Y:S01]  /*4be0*/  CS2R R28, SRZ ;  /* 0x00000000001c7805 */ /* 0x000fe2000001ff00 */
[----:B------:R-:W0:Y:S01]  /*4bf0*/  MUFU.EX2 R50, R50 ;  /* 0x0000003200327308 */ /* 0x000e220000000800 */
[C---:B-1----:R-:W-:Y:S01]  /*4c00*/  FADD.FTZ R6, R76.reuse, R11 ;  /* 0x0000000b4c067221 */ /* 0x042fe20000010000 */
[----:B------:R-:W-:-:S02]  /*4c10*/  F2FP.BF16.F32.PACK_AB R34, R76, R139 ;  /* 0x0000008b4c22723e */ /* 0x000fc400000010ff */
[----:B--2---:R-:W-:Y:S02]  /*4c20*/  CS2R R42, SRZ ;  /* 0x00000000002a7805 */ /* 0x004fe4000001ff00 */
[----:B------:R-:W-:Y:S02]  /*4c30*/  CS2R R40, SRZ ;  /* 0x0000000000287805 */ /* 0x000fe4000001ff00 */
[----:B------:R-:W1:Y:S01]  /*4c40*/  MUFU.EX2 R39, R39 ;  /* 0x0000002700277308 */ /* 0x000e620000000800 */
[----:B----4-:R-:W-:-:S07]  /*4c50*/  FADD.FTZ R11, R141, R6 ;  /* 0x000000068d0b7221 */ /* 0x010fce0000010000 */
[----:B------:R-:W2:Y:S01]  /*4c60*/  MUFU.EX2 R52, R52 ;  /* 0x0000003400347308 */ /* 0x000ea20000000800 */
[C---:B0-----:R-:W-:Y:S01]  /*4c70*/  F2FP.BF16.F32.PACK_AB R35, R50.reuse, R35 ;  /* 0x000000233223723e */ /* 0x041fe200000010ff */
[----:B------:R-:W-:Y:S01]  /*4c80*/  FADD.FTZ R20, R50, R15 ;  /* 0x0000000f32147221 */ /* 0x000fe20000010000 */
[----:B------:R-:W-:-:S03]  /*4c90*/  CS2R R50, SRZ ;  /* 0x0000000000327805 */ /* 0x000fc6000001ff00 */
[----:B------:R0:W-:Y:S02]  /*4ca0*/  STSM.16.M88.4 [R4+0x2eb00], R32 ;  /* 0x02eb002004007844 */ /* 0x0001e40000000200 */
[----:B------:R-:W-:Y:S01]  /*4cb0*/  MUFU.EX2 R7, R7 ;  /* 0x0000000700077308 */ /* 0x000fe20000000800 */
[----:B-1----:R-:W-:-:S07]  /*4cc0*/  FADD.FTZ R15, R39, R20 ;  /* 0x00000014270f7221 */ /* 0x002fce0000010000 */
[----:B------:R-:W1:Y:S01]  /*4cd0*/  MUFU.EX2 R58, R58 ;  /* 0x0000003a003a7308 */ /* 0x000e620000000800 */
[C---:B--2---:R-:W-:Y:S01]  /*4ce0*/  F2FP.BF16.F32.PACK_AB R25, R52.reuse, R39 ;  /* 0x000000273419723e */ /* 0x044fe200000010ff */
[----:B------:R-:W-:Y:S01]  /*4cf0*/  FADD.FTZ R20, R52, R15 ;  /* 0x0000000f34147221 */ /* 0x000fe20000010000 */
[----:B------:R-:W-:Y:S02]  /*4d00*/  CS2R R52, SRZ ;  /* 0x0000000000347805 */ /* 0x000fe4000001ff00 */
[----:B------:R-:W-:Y:S02]  /*4d10*/  CS2R R38, SRZ ;  /* 0x0000000000267805 */ /* 0x000fe4000001ff00 */
[----:B0-----:R-:W-:Y:S02]  /*4d20*/  CS2R R34, SRZ ;  /* 0x0000000000227805 */ /* 0x001fe4000001ff00 */
[----:B------:R-:W-:Y:S01]  /*4d30*/  CS2R R32, SRZ ;  /* 0x0000000000207805 */ /* 0x000fe2000001ff00 */
[----:B------:R-:W0:Y:S08]  /*4d40*/  MUFU.EX2 R8, R77 ;  /* 0x0000004d00087308 */ /* 0x000e300000000800 */
[----:B------:R-:W-:Y:S01]  /*4d50*/  MUFU.EX2 R143, R143 ;  /* 0x0000008f008f7308 */ /* 0x000fe20000000800 */
[----:B-1----:R-:W-:Y:S01]  /*4d60*/  F2FP.BF16.F32.PACK_AB R27, R58, R7 ;  /* 0x000000073a1b723e */ /* 0x002fe200000010ff */
[----:B------:R-:W-:-:S04]  /*4d70*/  FADD.FTZ R7, R7, R20 ;  /* 0x0000001407077221 */ /* 0x000fc80000010000 */
[----:B------:R-:W-:Y:S01]  /*4d80*/  FADD.FTZ R7, R58, R7 ;  /* 0x000000073a077221 */ /* 0x000fe20000010000 */
[----:B------:R-:W-:Y:S01]  /*4d90*/  CS2R R58, SRZ ;  /* 0x00000000003a7805 */ /* 0x000fe2000001ff00 */
[----:B------:R1:W2:Y:S01]  /*4da0*/  MUFU.EX2 R14, R63 ;  /* 0x0000003f000e7308 */ /* 0x0002a20000000800 */
[C---:B0-----:R-:W-:Y:S01]  /*4db0*/  F2FP.BF16.F32.PACK_AB R24, R8.reuse, R141 ;  /* 0x0000008d0818723e */ /* 0x041fe200000010ff */
[----:B------:R-:W-:Y:S01]  /*4dc0*/  FADD.FTZ R6, R8, R11 ;  /* 0x0000000b08067221 */ /* 0x000fe20000010000 */
[----:B------:R-:W-:Y:S01]  /*4dd0*/  VIADD R11, R18, 0xfffffffe ;  /* 0xfffffffe120b7836 */ /* 0x000fe20000000000 */
[----:B-1----:R-:W-:Y:S02]  /*4de0*/  CS2R R62, SRZ ;  /* 0x00000000003e7805 */ /* 0x002fe4000001ff00 */
[----:B--2---:R-:W-:Y:S01]  /*4df0*/  F2FP.BF16.F32.PACK_AB R26, R14, R143 ;  /* 0x0000008f0e1a723e */ /* 0x004fe200000010ff */
[----:B------:R-:W-:Y:S01]  /*4e00*/  FADD.FTZ R143, R143, R6 ;  /* 0x000000068f8f7221 */ /* 0x000fe20000010000 */
[----:B------:R-:W-:-:S03]  /*4e10*/  SHF.R.U32.HI R6, RZ, 0x1f, R17 ;  /* 0x0000001fff067819 */ /* 0x000fc60000011611 */
[----:B------:R0:W-:Y:S01]  /*4e20*/  STSM.16.M88.4 [R4+0x30300], R24 ;  /* 0x0303001804007844 */ /* 0x0001e20000000200 */
[----:B------:R-:W-:Y:S01]  /*4e30*/  FADD.FTZ R8, R14, R143 ;  /* 0x0000008f0e087221 */ /* 0x000fe20000010000 */
[----:B------:R-:W-:Y:S01]  /*4e40*/  LEA.HI.SX32 R14, R17, R6, 0x1b ;  /* 0x00000006110e7211 */ /* 0x000fe200078fdaff */
[----:B------:R-:W-:Y:S01]  /*4e50*/  IMAD.MOV.U32 R6, RZ, RZ, RZ ;  /* 0x000000ffff067224 */ /* 0x000fe200078e00ff */
[----:B------:R1:W-:Y:S06]  /*4e60*/  MEMBAR.ALL.CTA ;  /* 0x0000000000007992 */ /* 0x0003ec0000008000 */
[----:B-1----:R-:W1:Y:S01]  /*4e70*/  FENCE.VIEW.ASYNC.S ;  /* 0x00000000000073c6 */ /* 0x002e620000000000 */
[----:B------:R-:W-:-:S04]  /*4e80*/  VIMNMX R15, R157, R14, !PT ;  /* 0x0000000e9d0f7248 */ /* 0x000fc80007fe0100 */
[----:B------:R-:W-:Y:S02]  /*4e90*/  ISETP.GE.AND P3, PT, R11, R15, PT ;  /* 0x0000000f0b00720c */ /* 0x000fe40003f66270 */
[----:B0-----:R-:W-:Y:S02]  /*4ea0*/  CS2R R26, SRZ ;  /* 0x00000000001a7805 */ /* 0x001fe4000001ff00 */
[----:B------:R-:W-:Y:S01]  /*4eb0*/  CS2R R24, SRZ ;  /* 0x0000000000187805 */ /* 0x000fe2000001ff00 */
[----:B-1----:R-:W-:-:S08]  /*4ec0*/  NOP ;  /* 0x0000000000007918 */ /* 0x002fd00000000000 */
        /* <DEDUP_REMOVED lines=8> */
.L_x_11282:
        /* <DEDUP_REMOVED lines=9> */
.L_x_11275:
[----:B------:R-:W-:Y:S01]  /*4fe0*/  ULEA UR6, UR4, UR56, 0x3 ;  /* 0x0000003804067291 */ /* 0x000fe2000f8e183f */
[----:B------:R-:W-:-:S08]  /*4ff0*/  SHF.L.U32 R0, R6, 0x1f, RZ ;  /* 0x0000001f06007819 */ /* 0x000fd000000006ff */
[----:B------:R0:W1:Y:S01]  /*5000*/  SYNCS.PHASECHK.TRANS64.TRYWAIT P3, [UR6+0x31c30], R0 ;  /* 0x031c3000ff0075a7 */ /* 0x0000620008060146 */
[----:B------:R-:W-:Y:S05]  /*5010*/  @!P0 BRA `(.L_x_11276) ;  /* 0x0000000000048947 */ /* 0x000fea0003800000 */
[----:B------:R-:W-:Y:S01]  /*5020*/  BPT.TRAP 0x1 ;  /* 0x000000040000795c */ /* 0x000fe20000300000 */
.L_x_11276:
[----:B-1----:R-:W-:Y:S05]  /*5030*/  @P3 BRA `(.L_x_11274) ;  /* 0x0000000000083947 */ /* 0x002fea0003800000 */
[----:B------:R-:W1:Y:S02]  /*5040*/  SYNCS.PHASECHK.TRANS64.TRYWAIT P3, [UR6+0x31c30], R0 ;  /* 0x031c3000ff0075a7 */ /* 0x000e640008060146 */
[----:B-1----:R-:W-:Y:S05]  /*5050*/  @!P3 BRA `(.L_x_11277) ;  /* 0x000000d800bcb947 */ /* 0x002fea0003800000 */
.L_x_11274:
[----:B-1----:R-:W1:Y:S01]  /*5060*/  S2R R5, SR_TID.X ;  /* 0x0000000000057919 */ /* 0x002e620000002100 */
[C---:B------:R-:W-:Y:S01]  /*5070*/  R2UR UR40, R2.reuse ;  /* 0x00000000022872ca */ /* 0x040fe200000e0000 */
[----:B------:R-:W-:Y:S01]  /*5080*/  UIMAD UR6, UR4, 0x6c0, UR7 ;  /* 0x000006c0040678a4 */ /* 0x000fe2000f8e0207 */
        /* <DEDUP_REMOVED lines=8> */
[----:B------:R-:W-:Y:S01]  /*5110*/  UIADD3 UR26, UR6, 0x80, URZ ;  /* 0x00000080061a7890 */ /* 0x000fe2000fffe03f */
[C---:B------:R-:W-:Y:S01]  /*5120*/  R2UR UR25, R3.reuse ;  /* 0x00000000031972ca */ /* 0x040fe200000e0000 */
[----:B------:R-:W-:Y:S01]  /*5130*/  UMOV UR27, 0x80000020 ;  /* 0x80000020001b7882 */ /* 0x000fe20000000000 */
[C---:B------:R-:W-:Y:S01]  /*5140*/  R2UR UR32, R2.reuse ;  /* 0x00000000022072ca */ /* 0x040fe200000e0000 */
[----:B------:R-:W-:Y:S01]  /*5150*/  UIADD3 UR34, UR6, 0xc0, URZ ;  /* 0x000000c006227890 */ /* 0x000fe2000fffe03f */
[C---:B------:R-:W-:Y:S01]  /*5160*/  R2UR UR33, R3.reuse ;  /* 0x00000000032172ca */ /* 0x040fe200000e0000 */
[----:B------:R-:W-:Y:S01]  /*5170*/  UMOV UR35, 0x80000020 ;  /* 0x8000002000237882 */ /* 0x000fe20000000000 */
[----:B------:R-:W-:Y:S01]  /*5180*/  R2UR UR36, R2 ;  /* 0x00000000022472ca */ /* 0x000fe200000e0000 */
[----:B------:R-:W-:Y:S01]  /*5190*/  UIADD3 UR38, UR6, 0x100, URZ ;  /* 0x0000010006267890 */ /* 0x000fe2000fffe03f */
[----:B------:R-:W-:Y:S01]  /*51a0*/  R2UR UR37, R3 ;  /* 0x00000000032572ca */ /* 0x000fe200000e0000 */
        /* <DEDUP_REMOVED lines=8> */
[----:B-1----:R-:W-:Y:S01]  /*5230*/  SHF.R.U32.HI R5, RZ, 0x7, R5 ;  /* 0x00000007ff057819 */ /* 0x002fe20000011605 */
[----:B------:R-:W-:Y:S01]  /*5240*/  UMOV UR19, 0x80000020 ;  /* 0x8000002000137882 */ /* 0x000fe20000000000 */
[----:B------:R-:W-:Y:S01]  /*5250*/  UIADD3 UR22, UR6, 0x482, URZ ;  /* 0x0000048206167890 */ /* 0x000fe2000fffe03f */
[----:B------:R-:W-:-:S02]  /*5260*/  UMOV UR23, 0x80000020 ;  /* 0x8000002000177882 */ /* 0x000fc40000000000 */
[----:B0-----:R-:W-:-:S05]  /*5270*/  VIADD R0, R5, 0x8 ;  /* 0x0000000805007836 */ /* 0x001fca0000000000 */
        /* <DEDUP_REMOVED lines=326> */
.L_x_11279:
[----:B------:R-:W-:Y:S01]  /*66e0*/  ULEA UR6, UR5, UR56, 0x3 ;  /* 0x0000003805067291 */ /* 0x000fe2000f8e183f */
[----:B------:R-:W-:-:S08]  /*66f0*/  SHF.L.U32 R0, R17, 0x1f, RZ ;  /* 0x0000001f11007819 */ /* 0x000fd000000006ff */
[----:B------:R0:W1:Y:S01]  /*6700*/  SYNCS.PHASECHK.TRANS64.TRYWAIT P3, [UR6+0x31c50], R0 ;  /* 0x031c5000ff0075a7 */ /* 0x0000620008060146 */
[----:B------:R-:W-:Y:S05]  /*6710*/  @!P0 BRA `(.L_x_11280) ;  /* 0x0000000000048947 */ /* 0x000fea0003800000 */
[----:B------:R-:W-:Y:S01]  /*6720*/  BPT.TRAP 0x1 ;  /* 0x000000040000795c */ /* 0x000fe20000300000 */
.L_x_11280:
[----:B-1----:R-:W-:Y:S05]  /*6730*/  @P3 BRA `(.L_x_11278) ;  /* 0x0000000000083947 */ /* 0x002fea0003800000 */
[----:B------:R-:W1:Y:S02]  /*6740*/  SYNCS.PHASECHK.TRANS64.TRYWAIT P3, [UR6+0x31c50], R0 ;  /* 0x031c5000ff0075a7 */ /* 0x000e640008060146 */
[----:B-1----:R-:W-:Y:S05]  /*6750*/  @!P3 BRA `(.L_x_11281) ;  /* 0x000000c40014b947 */ /* 0x002fea0003800000 */
.L_x_11278:
[----:B------:R-:W-:Y:S01]  /*6760*/  UIADD3 UR6, UR56, 0x200, URZ ;  /* 0x0000020038067890 */ /* 0x000fe2000fffe03f */
[----:B------:R-:W-:Y:S01]  /*6770*/  WARPGROUP.ARRIVE ;  /* 0x00000000000079c5 */ /* 0x000fe20000000000 */
[----:B------:R-:W-:Y:S01]  /*6780*/  ULOP3.LUT UR10, UR59, 0x10000, URZ, 0xfc, !UPT ;  /* 0x000100003b0a7892 */ /* 0x000fe2000f8efc3f */
[----:B01----:R-:W0:Y:S01]  /*6790*/  @P2 LDC R0, c[0x0][0x44c] ;  /* 0x00011300ff002b82 */ /* 0x003e220000000800 */
[----:B------:R-:W-:Y:S01]  /*67a0*/  USHF.R.U32.HI UR6, URZ, 0x4, UR6 ;  /* 0x000000043f067899 */ /* 0x000fe20008011606 */
[----:B------:R-:W-:Y:S01]  /*67b0*/  IMAD.MOV.U32 R10, RZ, RZ, R9 ;  /* 0x000000ffff0a7224 */ /* 0x000fe200078e0009 */
[----:B------:R-:W-:Y:S01]  /*67c0*/  UMOV UR25, 0xc0000010 ;  /* 0xc000001000197882 */ /* 0x000fe20000000000 */
[----:B------:R-:W-:Y:S01]  /*67d0*/  UMOV UR27, 0x80000020 ;  /* 0x80000020001b7882 */ /* 0x000fe20000000000 */
[----:B------:R-:W-:Y:S01]  /*67e0*/  ULOP3.LUT UR6, UR6, 0x3fff, URZ, 0xc0, !UPT ;  /* 0x00003fff06067892 */ /* 0x000fe2000f8ec03f */
[----:B------:R-:W-:Y:S01]  /*67f0*/  IMAD.MOV.U32 R18, RZ, RZ, -0x90 ;  /* 0xffffff70ff127424 */ /* 0x000fe200078e00ff */
[----:B------:R-:W-:Y:S01]  /*6800*/  UMOV UR24, UR10 ;  /* 0x0000000a00187c82 */ /* 0x000fe20008000000 */
[----:B------:R-:W1:Y:S01]  /*6810*/  @P2 LDC R5, c[0x0][0x450] ;  /* 0x00011400ff052b82 */ /* 0x000e620000000800 */
[----:B------:R-:W-:Y:S01]  /*6820*/  ULOP3.LUT UR6, UR6, 0x2400000, URZ, 0xfc, !UPT ;  /* 0x0240000006067892 */ /* 0x000fe2000f8efc3f */
[----:B------:R-:W2:Y:S03]  /*6830*/  S2R R145, SR_TID.X ;  /* 0x0000000000917919 */ /* 0x000ea60000002100 */
[----:B------:R-:W-:-:S07]  /*6840*/  UIMAD UR6, UR5, 0x6c0, UR6 ;  /* 0x000006c0050678a4 */ /* 0x000fce000f8e0206 */
[----:B------:R-:W-:Y:S02]  /*6850*/  UMOV UR26, UR6 ;  /* 0x00000006001a7c82 */ /* 0x000fe40008000000 */
[----:B------:R-:W-:Y:S01]  /*6860*/  HGMMA.64x96x16.F32.BF16 R24, gdesc[UR24].tnspB, R24, gsb0 ;  /* 0x41600000181879f0 */ /* 0x000fe20008001818 */
[----:B------:R-:W-:Y:S01]  /*6870*/  UIADD3 UR24, UR10, 0x180, URZ ;  /* 0x000001800a187890 */ /* 0x000fe2000fffe03f */
[----:B0-----:R-:W-:Y:S01]  /*6880*/  @P2 IMAD.HI.U32 R0, R9, R0, RZ ;  /* 0x0000000009002227 */ /* 0x001fe200078e00ff */
[----:B------:R-:W-:Y:S01]  /*6890*/  UIADD3 UR26, UR6, 0x40, URZ ;  /* 0x00000040061a7890 */ /* 0x000fe2000fffe03f */
[----:B------:R-:W-:Y:S01]  /*68a0*/  UMOV UR25, 0xc0000010 ;  /* 0xc000001000197882 */ /* 0x000fe20000000000 */
[----:B------:R-:W-:Y:S02]  /*68b0*/  UMOV UR27, 0x80000020 ;  /* 0x80000020001b7882 */ /* 0x000fe40000000000 */
[----:B-1----:R-:W-:Y:S01]  /*68c0*/  @P2 SHF.R.U32.HI R10, RZ, R5, R0 ;  /* 0x00000005ff0a2219 */ /* 0x002fe20000011600 */
[----:B------:R-:W-:-:S04]  /*68d0*/  IMAD R5, R11, R18, 0x1 ;  /* 0x000000010b057424 */ /* 0x000fc800078e0212 */
[----:B------:R-:W0:Y:S01]  /*68e0*/  SHFL.IDX PT, R0, R10, 0x1, 0x1c1f ;  /* 0x003c1f000a007f89 */ /* 0x000e2200000e0000 */
[----:B------:R-:W-:-:S03]  /*68f0*/  IMAD R5, R12, -0x2, R5 ;  /* 0xfffffffe0c057824 */ /* 0x000fc600078e0205 */
[----:B------:R-:W1:Y:S01]  /*6900*/  SHFL.IDX PT, R10, R10, RZ, 0x1c1f ;  /* 0x001c1fff0a0a7589 */ /* 0x000e6200000e0000 */
[----:B------:R-:W-:Y:S01]  /*6910*/  IMAD R17, R16, UR49, R5 ;  /* 0x0000003110117c24 */ /* 0x000fe2000f8e0205 */
[----:B--2---:R-:W-:-:S04]  /*6920*/  SHF.R.U32.HI R144, RZ, 0x7, R145 ;  /* 0x00000007ff907819 */ /* 0x004fc80000011691 */
        /* <DEDUP_REMOVED lines=30> */
[----:B------:R-:W-:Y:S01]  /*6b10*/  FMNMX.FTZ R18, R122, R5, !PT ;  /* 0x000000057a127209 */ /* 0x000fe20007810000 */
[----:B------:R-:W-:-:S02]  /*6b20*/  WARPGROUP.DEPBAR.LE gsb0, 0x0 ;  /* 0x00008000000079c5 */ /* 0x000fc40000010000 */
[----:B------:R-:W-:Y:S01]  /*6b30*/  WARPGROUP.ARRIVE ;  /* 0x00000000000079c5 */ /* 0x000fe20000000000 */
[----:B------:R-:W-:Y:S02]  /*6b40*/  ISETP.GT.AND P5, PT, R0, 0x29, PT ;  /* 0x000000290000780c */ /* 0x000fe40003fa4270 */
[----:B------:R-:W-:Y:S02]  /*6b50*/  FSEL R126, R126, -INF , P3 ;  /* 0xff8000007e7e7808 */ /* 0x000fe40001800000 */
[----:B------:R-:W-:Y:S01]  /*6b60*/  FMNMX.FTZ R5, R123, R18, !PT ;  /* 0x000000127b057209 */ /* 0x000fe20007810000 */
[----:B------:R-:W-:Y:S01]  /*6b70*/  HGMMA.64x96x16.F32.BF16 R24, gdesc[UR24].tnspB, R24, gsb0 ;  /* 0x41600000181879f0 */ /* 0x000fe20008001818 */
[----:B------:R-:W-:Y:S01]  /*6b80*/  UIADD3 UR24, UR10, 0x300, URZ ;  /* 0x000003000a187890 */ /* 0x000fe2000fffe03f */
[----:B------:R-:W-:Y:S01]  /*6b90*/  ISETP.GT.AND P3, PT, R0, 0x30, PT ;  /* 0x000000300000780c */ /* 0x000fe20003f64270 */
[----:B------:R-:W-:Y:S01]  /*6ba0*/  UIADD3 UR26, UR6, 0x80, URZ ;  /* 0x00000080061a7890 */ /* 0x000fe2000fffe03f */
[----:B------:R-:W-:Y:S01]  /*6bb0*/  FSEL R127, R127, -INF , P5 ;  /* 0xff8000007f7f7808 */ /* 0x000fe20002800000 */
[----:B------:R-:W-:Y:S01]  /*6bc0*/  UMOV UR25, 0xc0000010 ;  /* 0xc000001000197882 */ /* 0x000fe20000000000 */
[----:B------:R-:W-:Y:S01]  /*6bd0*/  UMOV UR27, 0x80000020 ;  /* 0x80000020001b7882 */ /* 0x000fe20000000000 */
        /* <DEDUP_REMOVED lines=47> */
[----:B------:R-:W-:Y:S01]  /*6ed0*/  FSEL R95, R95, -INF , P4 ;  /* 0xff8000005f5f7808 */ /* 0x000fe20002000000 */
[----:B------:R-:W-:Y:S02]  /*6ee0*/  WARPGROUP.DEPBAR.LE gsb0, 0x0 ;  /* 0x00008000000079c5 */ /* 0x000fe40000010000 */
[----:B------:R-:W-:Y:S01]  /*6ef0*/  WARPGROUP.ARRIVE ;  /* 0x00000000000079c5 */ /* 0x000fe20000000000 */
[----:B------:R-:W-:-:S02]  /*6f00*/  FMNMX.FTZ R18, R94, R5, !PT ;  /* 0x000000055e127209 */ /* 0x000fc40007810000 */
[----:B------:R-:W-:Y:S02]  /*6f10*/  ISETP.GT.AND P4, PT, R0, 0x71, PT ;  /* 0x000000710000780c */ /* 0x000fe40003f84270 */
[----:B------:R-:W-:Y:S01]  /*6f20*/  FSEL R82, R82, -INF , P3 ;  /* 0xff80000052527808 */ /* 0x000fe20001800000 */
[----:B------:R-:W-:Y:S01]  /*6f30*/  HGMMA.64x96x16.F32.BF16 R24, gdesc[UR24].tnspB, R24, gsb0 ;  /* 0x41600000181879f0 */ /* 0x000fe20008001818 */
[----:B------:R-:W-:Y:S01]  /*6f40*/  UIADD3 UR24, UR10, 0x480, URZ ;  /* 0x000004800a187890 */ /* 0x000fe2000fffe03f */
[----:B------:R-:W-:Y:S01]  /*6f50*/  FMNMX.FTZ R5, R95, R18, !PT ;  /* 0x000000125f057209 */ /* 0x000fe20007810000 */
[----:B------:R-:W-:Y:S01]  /*6f60*/  UIADD3 UR26, UR6, 0xc0, URZ ;  /* 0x000000c0061a7890 */ /* 0x000fe2000fffe03f */
[----:B------:R-:W-:Y:S01]  /*6f70*/  ISETP.GT.AND P3, PT, R0, 0x78, PT ;  /* 0x000000780000780c */ /* 0x000fe20003f64270 */
[----:B------:R-:W-:Y:S01]  /*6f80*/  UMOV UR25, 0xc0000010 ;  /* 0xc000001000197882 */ /* 0x000fe20000000000 */
        /* <DEDUP_REMOVED lines=20> */
[----:B-1----:R-:W-:Y:S02]  /*70d0*/  IADD3 R10, R10, -UR48, R17 ;  /* 0x800000300a0a7c10 */ /* 0x002fe4000fffe011 */
[----:B------:R-:W-:Y:S02]  /*70e0*/  FMNMX.FTZ R18, R79, R0, !PT ;  /* 0x000000004f127209 */ /* 0x000fe40007810000 */
[----:B------:R-:W0:Y:S01]  /*70f0*/  LDC R0, c[0x0][0x988] ;  /* 0x00026200ff007b82 */ /* 0x000e220000000800 */
[C---:B------:R-:W-:Y:S02]  /*7100*/  ISETP.GT.AND P6, PT, R10.reuse, RZ, PT ;  /* 0x000000ff0a00720c */ /* 0x040fe40003fc4270 */
[----:B------:R-:W1:Y:S01]  /*7110*/  SHFL.BFLY PT, R5, R18, 0x2, 0x1f ;  /* 0x0c401f0012057f89 */ /* 0x000e6200000e0000 */
[----:B------:R-:W-:Y:S02]  /*7120*/  ISETP.GT.AND P5, PT, R10, 0x1, PT ;  /* 0x000000010a00780c */ /* 0x000fe40003fa4270 */
[----:B------:R-:W-:-:S02]  /*7130*/  FSEL R136, R136, -INF , P6 ;  /* 0xff80000088887808 */ /* 0x000fc40003000000 */
[C---:B------:R-:W-:Y:S02]  /*7140*/  ISETP.GT.AND P4, PT, R10.reuse, 0x8, PT ;  /* 0x000000080a00780c */ /* 0x040fe40003f84270 */
[----:B------:R-:W-:Y:S02]  /*7150*/  FSEL R137, R137, -INF , P5 ;  /* 0xff80000089897808 */ /* 0x000fe40002800000 */
[----:B------:R-:W-:Y:S02]  /*7160*/  ISETP.GT.AND P6, PT, R10, 0x9, PT ;  /* 0x000000090a00780c */ /* 0x000fe40003fc4270 */
[----:B------:R-:W-:Y:S02]  /*7170*/  FSEL R140, R140, -INF , P4 ;  /* 0xff8000008c8c7808 */ /* 0x000fe40002000000 */
[----:B------:R-:W-:Y:S02]  /*7180*/  FSEL R141, R141, -INF , P6 ;  /* 0xff8000008d8d7808 */ /* 0x000fe40003000000 */
[----:B------:R-:W-:-:S02]  /*7190*/  ISETP.GT.AND P6, PT, R10, 0x10, PT ;  /* 0x000000100a00780c */ /* 0x000fc40003fc4270 */
[----:B------:R-:W-:Y:S02]  /*71a0*/  ISETP.GT.AND P5, PT, R10, 0x11, PT ;  /* 0x000000110a00780c */ /* 0x000fe40003fa4270 */
[----:B------:R-:W-:Y:S02]  /*71b0*/  FSEL R128, R128, -INF , P6 ;  /* 0xff80000080807808 */ /* 0x000fe40003000000 */
[----:B------:R-:W-:Y:S02]  /*71c0*/  ISETP.GT.AND P4, PT, R10, 0x18, PT ;  /* 0x000000180a00780c */ /* 0x000fe40003f84270 */
[----:B------:R-:W-:Y:S02]  /*71d0*/  FSEL R129, R129, -INF , P5 ;  /* 0xff80000081817808 */ /* 0x000fe40002800000 */
[----:B-1----:R-:W-:Y:S02]  /*71e0*/  FMNMX.FTZ R20, R18, R5, !PT ;  /* 0x0000000512147209 */ /* 0x002fe40007810000 */
[----:B------:R-:W-:-:S02]  /*71f0*/  ISETP.GT.AND P6, PT, R10, 0x19, PT ;  /* 0x000000190a00780c */ /* 0x000fc40003fc4270 */
[----:B------:R-:W-:Y:S01]  /*7200*/  FSEL R132, R132, -INF , P4 ;  /* 0xff80000084847808 */ /* 0x000fe20002000000 */
[----:B------:R-:W1:Y:S01]  /*7210*/  SHFL.BFLY PT, R5, R20, 0x1, 0x1f ;  /* 0x0c201f0014057f89 */ /* 0x000e6200000e0000 */
[----:B------:R-:W-:Y:S02]  /*7220*/  FSEL R133, R133, -INF , P6 ;  /* 0xff80000085857808 */ /* 0x000fe40003000000 */
[C---:B------:R-:W-:Y:S02]  /*7230*/  ISETP.GT.AND P6, PT, R10.reuse, 0x20, PT ;  /* 0x000000200a00780c */ /* 0x040fe40003fc4270 */
[C---:B------:R-:W-:Y:S02]  /*7240*/  ISETP.GT.AND P5, PT, R10.reuse, 0x21, PT ;  /* 0x000000210a00780c */ /* 0x040fe40003fa4270 */
[----:B------:R-:W-:Y:S02]  /*7250*/  ISETP.GT.AND P4, PT, R10, 0x28, PT ;  /* 0x000000280a00780c */ /* 0x000fe40003f84270 */
[----:B------:R-:W-:-:S02]  /*7260*/  FSEL R121, R121, -INF , P5 ;  /* 0xff80000079797808 */ /* 0x000fc40002800000 */
[----:B------:R-:W-:Y:S02]  /*7270*/  FSEL R124, R124, -INF , P4 ;  /* 0xff8000007c7c7808 */ /* 0x000fe40002000000 */
[C---:B------:R-:W-:Y:S02]  /*7280*/  ISETP.GT.AND P5, PT, R10.reuse, 0x31, PT ;  /* 0x000000310a00780c */ /* 0x040fe40003fa4270 */
[----:B------:R-:W-:Y:S02]  /*7290*/  ISETP.GT.AND P4, PT, R10, 0x38, PT ;  /* 0x000000380a00780c */ /* 0x000fe40003f84270 */
[----:B------:R-:W-:Y:S02]  /*72a0*/  FSEL R113, R113, -INF , P5 ;  /* 0xff80000071717808 */ /* 0x000fe40002800000 */
[----:B------:R-:W-:Y:S01]  /*72b0*/  FSEL R116, R116, -INF , P4 ;  /* 0xff80000074747808 */ /* 0x000fe20002000000 */
[----:B------:R-:W-:Y:S02]  /*72c0*/  WARPGROUP.DEPBAR.LE gsb0, 0x0 ;  /* 0x00008000000079c5 */ /* 0x000fe40000010000 */
[----:B------:R-:W-:Y:S01]  /*72d0*/  WARPGROUP.ARRIVE ;  /* 0x00000000000079c5 */ /* 0x000fe20000000000 */
[----:B------:R-:W-:-:S02]  /*72e0*/  ISETP.GT.AND P4, PT, R10, 0x40, PT ;  /* 0x000000400a00780c */ /* 0x000fc40003f84270 */
[----:B-1----:R-:W-:Y:S02]  /*72f0*/  FMNMX.FTZ R5, R20, R5, !PT ;  /* 0x0000000514057209 */ /* 0x002fe40007810000 */
[----:B------:R-:W-:Y:S01]  /*7300*/  ISETP.GT.AND P5, PT, R10, 0x41, PT ;  /* 0x000000410a00780c */ /* 0x000fe20003fa4270 */
[----:B------:R-:W-:Y:S01]  /*7310*/  HGMMA.64x96x16.F32.BF16 R24, gdesc[UR24].tnspB, R24, gsb0 ;  /* 0x41600000181879f0 */ /* 0x000fe20008001818 */
[----:B------:R-:W-:Y:S01]  /*7320*/  UIADD3 UR24, UR10, 0x600, URZ ;  /* 0x000006000a187890 */ /* 0x000fe2000fffe03f */
[C---:B0-----:R-:W-:Y:S01]  /*7330*/  FMUL.FTZ R19, R5.reuse, R0 ;  /* 0x0000000005137220 */ /* 0x041fe20000410000 */
[----:B------:R-:W-:Y:S01]  /*7340*/  UIADD3 UR26, UR6, 0x100, URZ ;  /* 0x00000100061a7890 */ /* 0x000fe2000fffe03f */
[----:B------:R-:W-:Y:S01]  /*7350*/  FSETP.NEU.FTZ.AND P3, PT, R5, -INF , PT ;  /* 0xff8000000500780b */ /* 0x000fe20003f7d000 */
[----:B------:R-:W-:Y:S01]  /*7360*/  UMOV UR25, 0xc0000010 ;  /* 0xc000001000197882 */ /* 0x000fe20000000000 */
[----:B------:R-:W-:Y:S01]  /*7370*/  UMOV UR27, 0x80000020 ;  /* 0x80000020001b7882 */ /* 0x000fe20000000000 */
[----:B------:R-:W-:-:S02]  /*7380*/  FSEL R104, R104, -INF , P4 ;  /* 0xff80000068687808 */ /* 0x000fc40002000000 */
[----:B------:R-:W-:Y:S02]  /*7390*/  FSEL R19, R19, RZ, P3 ;  /* 0x000000ff13137208 */ /* 0x000fe40001800000 */
[----:B------:R-:W-:Y:S02]  /*73a0*/  ISETP.GT.AND P4, PT, R10, 0x48, PT ;  /* 0x000000480a00780c */ /* 0x000fe40003f84270 */
[----:B------:R-:W-:Y:S01]  /*73b0*/  FSEL R105, R105, -INF , P5 ;  /* 0xff80000069697808 */ /* 0x000fe20002800000 */
        /* <DEDUP_REMOVED lines=8> */
[----:B------:R0:W-:Y:S01]  /*7440*/  MUFU.EX2 R130, R138 ;  /* 0x0000008a00827308 */ /* 0x0001e20000000800 */
[----:B------:R-:W-:Y:S01]  /*7450*/  FMNMX.FTZ R134, R140, R131, !PT ;  /* 0x000000838c867209 */ /* 0x000fe20007810000 */
[-CC-:B------:R-:W-:Y:S01]  /*7460*/  FFMA.FTZ R131, R135, R0.reuse, -R19.reuse ;  /* 0x0000000087837223 */ /* 0x180fe20000010813 */
[----:B------:R-:W-:Y:S01]  /*7470*/  ISETP.GT.AND P5, PT, R10, 0x49, PT ;  /* 0x000000490a00780c */ /* 0x000fe20003fa4270 */
[--C-:B------:R-:W-:Y:S01]  /*7480*/  FFMA.FTZ R21, R142, R0, -R19.reuse ;  /* 0x000000008e157223 */ /* 0x100fe20000010813 */
[----:B------:R-:W-:Y:S01]  /*7490*/  FMNMX.FTZ R135, R141, R134, !PT ;  /* 0x000000868d877209 */ /* 0x000fe20007810000 */
[-CC-:B------:R-:W-:Y:S01]  /*74a0*/  FFMA.FTZ R142, R119, R0.reuse, -R19.reuse ;  /* 0x00000000778e7223 */ /* 0x180fe20000010813 */
[----:B------:R-:W-:Y:S01]  /*74b0*/  FSEL R109, R109, -INF , P5 ;  /* 0xff8000006d6d7808 */ /* 0x000fe20002800000 */
[-CC-:B------:R-:W-:Y:S01]  /*74c0*/  FFMA.FTZ R22, R143, R0.reuse, -R19.reuse ;  /* 0x000000008f167223 */ /* 0x180fe20000010813 */
[----:B------:R-:W-:Y:S01]  /*74d0*/  FMNMX.FTZ R134, R128, R135, !PT ;  /* 0x0000008780867209 */ /* 0x000fe20007810000 */
[-CC-:B0-----:R-:W-:Y:S01]  /*74e0*/  FFMA.FTZ R138, R122, R0.reuse, -R19.reuse ;  /* 0x000000007a8a7223 */ /* 0x181fe20000010813 */
[----:B------:R-:W-:Y:S01]  /*74f0*/  FSEL R122, R120, -INF , P6 ;  /* 0xff800000787a7808 */ /* 0x000fe20003000000 */
[--C-:B------:R-:W-:Y:S01]  /*7500*/  FFMA.FTZ R123, R123, R0, -R19.reuse ;  /* 0x000000007b7b7223 */ /* 0x100fe20000010813 */
[----:B------:R-:W-:Y:S01]  /*7510*/  FMNMX.FTZ R135, R129, R134, !PT ;  /* 0x0000008681877209 */ /* 0x000fe20007810000 */
[----:B------:R0:W-:Y:S01]  /*7520*/  MUFU.EX2 R120, R138 ;  /* 0x0000008a00787308 */ /* 0x0001e20000000800 */
[----:B------:R-:W-:Y:S01]  /*7530*/  ISETP.GT.AND P6, PT, R10, 0x29, PT ;  /* 0x000000290a00780c */ /* 0x000fe20003fc4270 */
[-CC-:B------:R-:W-:Y:S01]  /*7540*/  FFMA.FTZ R114, R114, R0.reuse, -R19.reuse ;  /* 0x0000000072727223 */ /* 0x180fe20000010813 */
[----:B------:R-:W-:Y:S01]  /*7550*/  FMNMX.FTZ R134, R132, R135, !PT ;  /* 0x0000008784867209 */ /* 0x000fe20007810000 */
[-CC-:B------:R-:W-:Y:S01]  /*7560*/  FFMA.FTZ R115, R115, R0.reuse, -R19.reuse ;  /* 0x0000000073737223 */ /* 0x180fe20000010813 */
[----:B------:R-:W-:Y:S01]  /*7570*/  FSEL R125, R125, -INF , P6 ;  /* 0xff8000007d7d7808 */ /* 0x000fe20003000000 */
[--C-:B------:R-:W-:Y:S01]  /*7580*/  FFMA.FTZ R82, R82, R0, -R19.reuse ;  /* 0x0000000052527223 */ /* 0x100fe20000010813 */
[----:B------:R-:W-:Y:S01]  /*7590*/  FMNMX.FTZ R135, R133, R134, !PT ;  /* 0x0000008685877209 */ /* 0x000fe20007810000 */
[-CC-:B------:R-:W-:Y:S01]  /*75a0*/  FFMA.FTZ R83, R83, R0.reuse, -R19.reuse ;  /* 0x0000000053537223 */ /* 0x180fe20000010813 */
[----:B------:R-:W-:Y:S01]  /*75b0*/  ISETP.GT.AND P6, PT, R10, 0x30, PT ;  /* 0x000000300a00780c */ /* 0x000fe20003fc4270 */
[-CC-:B0-----:R-:W-:Y:S01]  /*75c0*/  FFMA.FTZ R138, R126, R0.reuse, -R19.reuse ;  /* 0x000000007e8a7223 */ /* 0x181fe20000010813 */
[----:B------:R-:W-:Y:S01]  /*75d0*/  FMNMX.FTZ R134, R122, R135, !PT ;  /* 0x000000877a867209 */ /* 0x000fe20007810000 */
[-CC-:B------:R-:W-:Y:S01]  /*75e0*/  FFMA.FTZ R86, R86, R0.reuse, -R19.reuse ;  /* 0x0000000056567223 */ /* 0x180fe20000010813 */
[----:B------:R-:W-:Y:S01]  /*75f0*/  FSEL R126, R112, -INF , P6 ;  /* 0xff800000707e7808 */ /* 0x000fe20003000000 */
[--C-:B------:R-:W-:Y:S01]  /*7600*/  FFMA.FTZ R87, R87, R0, -R19.reuse ;  /* 0x0000000057577223 */ /* 0x100fe20000010813 */
[----:B------:R-:W-:Y:S01]  /*7610*/  FMNMX.FTZ R135, R121, R134, !PT ;  /* 0x0000008679877209 */ /* 0x000fe20007810000 */
[----:B------:R-:W-:Y:S01]  /*7620*/  MUFU.EX2 R112, R138 ;  /* 0x0000008a00707308 */ /* 0x000fe20000000800 */
[----:B------:R-:W-:Y:S01]  /*7630*/  ISETP.GT.AND P6, PT, R10, 0x39, PT ;  /* 0x000000390a00780c */ /* 0x000fe20003fc4270 */
[----:B------:R-:W-:Y:S01]  /*7640*/  FFMA.FTZ R78, R78, R0, -R19 ;  /* 0x000000004e4e7223 */ /* 0x000fe20000010813 */
[----:B------:R-:W-:-:S02]  /*7650*/  FMNMX.FTZ R134, R124, R135, !PT ;  /* 0x000000877c867209 */ /* 0x000fc40007810000 */
[----:B------:R-:W-:Y:S02]  /*7660*/  FSEL R127, R117, -INF , P6 ;  /* 0xff800000757f7808 */ /* 0x000fe40003000000 */
[----:B------:R-:W-:Y:S01]  /*7670*/  FMNMX.FTZ R135, R125, R134, !PT ;  /* 0x000000867d877209 */ /* 0x000fe20007810000 */
[----:B------:R0:W-:Y:S01]  /*7680*/  MUFU.EX2 R117, R139 ;  /* 0x0000008b00757308 */ /* 0x0001e20000000800 */
[----:B------:R-:W-:Y:S02]  /*7690*/  ISETP.GT.AND P5, PT, R10, 0x51, PT ;  /* 0x000000510a00780c */ /* 0x000fe40003fa4270 */
[----:B------:R-:W-:-:S04]  /*76a0*/  FMNMX.FTZ R134, R126, R135, !PT ;  /* 0x000000877e867209 */ /* 0x000fc80007810000 */
[----:B------:R-:W-:Y:S01]  /*76b0*/  FMNMX.FTZ R135, R113, R134, !PT ;  /* 0x0000008671877209 */ /* 0x000fe20007810000 */
[----:B------:R-:W-:Y:S01]  /*76c0*/  MUFU.EX2 R18, R18 ;  /* 0x0000001200127308 */ /* 0x000fe20000000800 */
[----:B0-----:R-:W-:Y:S01]  /*76d0*/  FFMA.FTZ R139, R118, R0, -R19 ;  /* 0x00000000768b7223 */ /* 0x001fe20000010813 */
[----:B------:R-:W-:Y:S02]  /*76e0*/  FSEL R118, R108, -INF , P4 ;  /* 0xff8000006c767808 */ /* 0x000fe40002000000 */
[----:B------:R-:W-:Y:S02]  /*76f0*/  FMNMX.FTZ R134, R116, R135, !PT ;  /* 0x0000008774867209 */ /* 0x000fe40007810000 */
[----:B------:R-:W-:Y:S02]  /*7700*/  ISETP.GT.AND P4, PT, R10, 0x50, PT ;  /* 0x000000500a00780c */ /* 0x000fe40003f84270 */
[----:B------:R-:W-:Y:S01]  /*7710*/  FMNMX.FTZ R135, R127, R134, !PT ;  /* 0x000000867f877209 */ /* 0x000fe20007810000 */
[----:B------:R0:W-:Y:S01]  /*7720*/  MUFU.EX2 R108, R139 ;  /* 0x0000008b006c7308 */ /* 0x0001e20000000800 */
[----:B------:R-:W-:-:S02]  /*7730*/  FSEL R119, R96, -INF , P4 ;  /* 0xff80000060777808 */ /* 0x000fc40002000000 */
[----:B------:R-:W-:Y:S02]  /*7740*/  FMNMX.FTZ R134, R104, R135, !PT ;  /* 0x0000008768867209 */ /* 0x000fe40007810000 */
[----:B------:R-:W-:Y:S02]  /*7750*/  ISETP.GT.AND P4, PT, R10, 0x58, PT ;  /* 0x000000580a00780c */ /* 0x000fe40003f84270 */
[----:B------:R-:W-:Y:S01]  /*7760*/  FMNMX.FTZ R135, R105, R134, !PT ;  /* 0x0000008669877209 */ /* 0x000fe20007810000 */
[----:B------:R1:W-:Y:S01]  /*7770*/  MUFU.EX2 R96, R142 ;  /* 0x0000008e00607308 */ /* 0x0003e20000000800 */
[----:B------:R-:W-:Y:S01]  /*7780*/  FSEL R100, R100, -INF , P4 ;  /* 0xff80000064647808 */ /* 0x000fe20002000000 */
[----:B0-----:R-:W-:Y:S01]  /*7790*/  FFMA.FTZ R139, R106, R0, -R19 ;  /* 0x000000006a8b7223 */ /* 0x001fe20000010813 */
[----:B------:R-:W-:Y:S02]  /*77a0*/  FMNMX.FTZ R134, R118, R135, !PT ;  /* 0x0000008776867209 */ /* 0x000fe40007810000 */
[----:B------:R-:W-:-:S02]  /*77b0*/  ISETP.GT.AND P4, PT, R10, 0x60, PT ;  /* 0x000000600a00780c */ /* 0x000fc40003f84270 */
[----:B------:R-:W-:Y:S01]  /*77c0*/  FMNMX.FTZ R138, R109, R134, !PT ;  /* 0x000000866d8a7209 */ /* 0x000fe20007810000 */
[----:B------:R-:W-:Y:S01]  /*77d0*/  MUFU.EX2 R20, R20 ;  /* 0x0000001400147308 */ /* 0x000fe20000000800 */
[----:B------:R-:W-:Y:S01]  /*77e0*/  FSEL R134, R97, -INF , P5 ;  /* 0xff80000061867808 */ /* 0x000fe20002800000 */
[----:B-1----:R-:W-:Y:S01]  /*77f0*/  FFMA.FTZ R142, R111, R0, -R19 ;  /* 0x000000006f8e7223 */ /* 0x002fe20000010813 */
[----:B------:R-:W-:Y:S02]  /*7800*/  FMNMX.FTZ R97, R119, R138, !PT ;  /* 0x0000008a77617209 */ /* 0x000fe40007810000 */
[----:B------:R-:W-:Y:S02]  /*7810*/  ISETP.GT.AND P5, PT, R10, 0x59, PT ;  /* 0x000000590a00780c */ /* 0x000fe40003fa4270 */
[----:B------:R-:W-:Y:S01]  /*7820*/  FMNMX.FTZ R135, R134, R97, !PT ;  /* 0x0000006186877209 */ /* 0x000fe20007810000 */
[----:B------:R-:W-:Y:S01]  /*7830*/  MUFU.EX2 R21, R21 ;  /* 0x0000001500157308 */ /* 0x000fe20000000800 */
[----:B------:R-:W-:-:S02]  /*7840*/  WARPGROUP.DEPBAR.LE gsb0, 0x0 ;  /* 0x00008000000079c5 */ /* 0x000fc40000010000 */
[----:B------:R-:W-:Y:S01]  /*7850*/  WARPGROUP.ARRIVE ;  /* 0x00000000000079c5 */ /* 0x000fe20000000000 */
[----:B------:R-:W-:Y:S02]  /*7860*/  FSEL R101, R101, -INF , P5 ;  /* 0xff80000065657808 */ /* 0x000fe40002800000 */
[----:B------:R-:W-:Y:S01]  /*7870*/  FMNMX.FTZ R138, R100, R135, !PT ;  /* 0x00000087648a7209 */ /* 0x000fe20007810000 */
[----:B------:R-:W-:Y:S01]  /*7880*/  FFMA.FTZ R135, R107, R0, -R19 ;  /* 0x000000006b877223 */ /* 0x000fe20000010813 */
[----:B------:R-:W-:Y:S01]  /*7890*/  ISETP.GT.AND P5, PT, R10, 0x61, PT ;  /* 0x000000610a00780c */ /* 0x000fe20003fa4270 */
[----:B------:R-:W-:Y:S01]  /*78a0*/  HGMMA.64x96x16.F32.BF16 R24, gdesc[UR24].tnspB, R24, gsb0 ;  /* 0x41600000181879f0 */ /* 0x000fe20008001818 */
[----:B------:R-:W-:Y:S01]  /*78b0*/  UIADD3 UR24, UR10, 0x780, URZ ;  /* 0x000007800a187890 */ /* 0x000fe2000fffe03f */
[----:B------:R-:W-:Y:S01]  /*78c0*/  FSEL R106, R88, -INF , P4 ;  /* 0xff800000586a7808 */ /* 0x000fe20002000000 */
[----:B------:R-:W-:Y:S01]  /*78d0*/  UIADD3 UR26, UR6, 0x140, URZ ;  /* 0x00000140061a7890 */ /* 0x000fe2000fffe03f */
[----:B------:R-:W-:Y:S01]  /*78e0*/  FMNMX.FTZ R107, R101, R138, !PT ;  /* 0x0000008a656b7209 */ /* 0x000fe20007810000 */
[----:B------:R-:W-:Y:S01]  /*78f0*/  UMOV UR25, 0xc0000010 ;  /* 0xc000001000197882 */ /* 0x000fe20000000000 */
[----:B------:R-:W-:Y:S01]  /*7900*/  UMOV UR27, 0x80000020 ;  /* 0x80000020001b7882 */ /* 0x000fe20000000000 */
[----:B------:R-:W-:Y:S01]  /*7910*/  ISETP.GT.AND P4, PT, R10, 0x68, PT ;  /* 0x000000680a00780c */ /* 0x000fe20003f84270 */
[----:B------:R0:W-:Y:S01]  /*7920*/  MUFU.EX2 R97, R139 ;  /* 0x0000008b00617308 */ /* 0x0001e20000000800 */
[----:B------:R-:W-:-:S02]  /*7930*/  FSEL R89, R89, -INF , P5 ;  /* 0xff80000059597808 */ /* 0x000fc40002800000 */
[----:B------:R-:W-:Y:S02]  /*7940*/  FMNMX.FTZ R138, R106, R107, !PT ;  /* 0x0000006b6a8a7209 */ /* 0x000fe40007810000 */
[----:B------:R-:W-:Y:S02]  /*7950*/  ISETP.GT.AND P5, PT, R10, 0x69, PT ;  /* 0x000000690a00780c */ /* 0x000fe40003fa4270 */
[----:B------:R-:W-:Y:S01]  /*7960*/  FSEL R107, R92, -INF , P4 ;  /* 0xff8000005c6b7808 */ /* 0x000fe20002000000 */
[----:B------:R1:W-:Y:S01]  /*7970*/  MUFU.EX2 R88, R135 ;  /* 0x0000008700587308 */ /* 0x0003e20000000800 */
[----:B------:R-:W-:Y:S01]  /*7980*/  FMNMX.FTZ R138, R89, R138, !PT ;  /* 0x0000008a598a7209 */ /* 0x000fe20007810000 */
[----:B0-----:R-:W-:Y:S01]  /*7990*/  FFMA.FTZ R139, R110, R0, -R19 ;  /* 0x000000006e8b7223 */ /* 0x001fe20000010813 */
[----:B------:R-:W-:Y:S02]  /*79a0*/  FSEL R93, R93, -INF , P5 ;  /* 0xff8000005d5d7808 */ /* 0x000fe40002800000 */
[----:B------:R-:W-:-:S02]  /*79b0*/  ISETP.GT.AND P4, PT, R10, 0x70, PT ;  /* 0x000000700a00780c */ /* 0x000fc40003f84270 */
[----:B------:R-:W-:Y:S01]  /*79c0*/  FMNMX.FTZ R138, R107, R138, !PT ;  /* 0x0000008a6b8a7209 */ /* 0x000fe20007810000 */
[----:B------:R0:W-:Y:S01]  /*79d0*/  MUFU.EX2 R92, R139 ;  /* 0x0000008b005c7308 */ /* 0x0001e20000000800 */
[----:B------:R-:W-:Y:S02]  /*79e0*/  ISETP.GT.AND P5, PT, R10, 0x71, PT ;  /* 0x000000710a00780c */ /* 0x000fe40003fa4270 */
[----:B------:R-:W-:Y:S02]  /*79f0*/  FSEL R110, R80, -INF , P4 ;  /* 0xff800000506e7808 */ /* 0x000fe40002000000 */
[----:B-1----:R-:W-:Y:S02]  /*7a00*/  FMNMX.FTZ R135, R93, R138, !PT ;  /* 0x0000008a5d877209 */ /* 0x002fe40007810000 */
[----:B------:R-:W-:Y:S01]  /*7a10*/  ISETP.GT.AND P4, PT, R10, 0x78, PT ;  /* 0x000000780a00780c */ /* 0x000fe20003f84270 */
[----:B------:R1:W-:Y:S01]  /*7a20*/  MUFU.EX2 R80, R142 ;  /* 0x0000008e00507308 */ /* 0x0003e20000000800 */
[----:B------:R-:W-:Y:S01]  /*7a30*/  FSEL R111, R81, -INF , P5 ;  /* 0xff800000516f7808 */ /* 0x000fe20002800000 */
[----:B------:R-:W-:Y:S01]  /*7a40*/  FFMA.FTZ R81, R98, R0, -R19 ;  /* 0x0000000062517223 */ /* 0x000fe20000010813 */
[----:B------:R-:W-:-:S02]  /*7a50*/  FMNMX.FTZ R138, R110, R135, !PT ;  /* 0x000000876e8a7209 */ /* 0x000fc40007810000 */
[----:B------:R-:W-:Y:S02]  /*7a60*/  ISETP.GT.AND P5, PT, R10, 0x79, PT ;  /* 0x000000790a00780c */ /* 0x000fe40003fa4270 */
[----:B------:R-:W-:Y:S01]  /*7a70*/  FSEL R98, R84, -INF , P4 ;  /* 0xff80000054627808 */ /* 0x000fe20002000000 */
[--C-:B------:R-:W-:Y:S01]  /*7a80*/  FFMA.FTZ R84, R99, R0, -R19.reuse ;  /* 0x0000000063547223 */ /* 0x100fe20000010813 */
[----:B------:R-:W-:Y:S01]  /*7a90*/  FMNMX.FTZ R135, R111, R138, !PT ;  /* 0x0000008a6f877209 */ /* 0x000fe20007810000 */
[----:B------:R-:W-:Y:S01]  /*7aa0*/  MUFU.EX2 R22, R22 ;  /* 0x0000001600167308 */ /* 0x000fe20000000800 */
[----:B------:R-:W-:Y:S02]  /*7ab0*/  ISETP.GT.AND P4, PT, R10, 0x80, PT ;  /* 0x000000800a00780c */ /* 0x000fe40003f84270 */
[----:B------:R-:W-:Y:S01]  /*7ac0*/  FSEL R138, R85, -INF , P5 ;  /* 0xff800000558a7808 */ /* 0x000fe20002800000 */
[----:B------:R-:W-:Y:S01]  /*7ad0*/  FFMA.FTZ R85, R102, R0, -R19 ;  /* 0x0000000066557223 */ /* 0x000fe20000010813 */
[----:B------:R-:W-:-:S02]  /*7ae0*/  FMNMX.FTZ R135, R98, R135, !PT ;  /* 0x0000008762877209 */ /* 0x000fc40007810000 */
[----:B------:R-:W-:Y:S01]  /*7af0*/  FSEL R99, R72, -INF , P4 ;  /* 0xff80000048637808 */ /* 0x000fe20002000000 */
[----:B------:R-:W-:Y:S01]  /*7b00*/  MUFU.EX2 R17, R17 ;  /* 0x0000001100117308 */ /* 0x000fe20000000800 */
[----:B------:R-:W-:Y:S02]  /*7b10*/  ISETP.GT.AND P5, PT, R10, 0x81, PT ;  /* 0x000000810a00780c */ /* 0x000fe40003fa4270 */
[----:B------:R-:W-:Y:S01]  /*7b20*/  FMNMX.FTZ R72, R138, R135, !PT ;  /* 0x000000878a487209 */ /* 0x000fe20007810000 */
[----:B------:R-:W-:Y:S01]  /*7b30*/  FFMA.FTZ R135, R75, R0, -R19 ;  /* 0x000000004b877223 */ /* 0x000fe20000010813 */
[----:B------:R-:W-:Y:S01]  /*7b40*/  ISETP.GT.AND P4, PT, R10, 0x88, PT ;  /* 0x000000880a00780c */ /* 0x000fe20003f84270 */
[----:B------:R-:W-:Y:S01]  /*7b50*/  IMAD.U32 R75, RZ, RZ, UR4 ;  /* 0x00000004ff4b7e24 */ /* 0x000fe2000f8e00ff */
[----:B0-----:R-:W-:Y:S01]  /*7b60*/  FSEL R139, R73, -INF , P5 ;  /* 0xff800000498b7808 */ /* 0x001fe20002800000 */
[----:B------:R-:W-:Y:S01]  /*7b70*/  MUFU.EX2 R23, R23 ;  /* 0x0000001700177308 */ /* 0x000fe20000000800 */
[----:B------:R-:W-:-:S02]  /*7b80*/  FMNMX.FTZ R72, R99, R72, !PT ;  /* 0x0000004863487209 */ /* 0x000fc40007810000 */
[----:B------:R-:W-:Y:S02]  /*7b90*/  ISETP.GT.AND P5, PT, R10, 0x89, PT ;  /* 0x000000890a00780c */ /* 0x000fe40003fa4270 */
[----:B------:R-:W-:Y:S02]  /*7ba0*/  FSEL R102, R76, -INF , P4 ;  /* 0xff8000004c667808 */ /* 0x000fe40002000000 */
[----:B------:R-:W-:Y:S01]  /*7bb0*/  FMNMX.FTZ R73, R139, R72, !PT ;  /* 0x000000488b497209 */ /* 0x000fe20007810000 */
[-CC-:B------:R-:W-:Y:S01]  /*7bc0*/  FFMA.FTZ R72, R90, R0.reuse, -R19.reuse ;  /* 0x000000005a487223 */ /* 0x180fe20000010813 */
[----:B-1----:R-:W-:Y:S01]  /*7bd0*/  FSEL R142, R77, -INF , P5 ;  /* 0xff8000004d8e7808 */ /* 0x002fe20002800000 */
[----:B------:R-:W-:Y:S01]  /*7be0*/  MUFU.EX2 R76, R85 ;  /* 0x00000055004c7308 */ /* 0x000fe20000000800 */
[----:B------:R-:W-:Y:S01]  /*7bf0*/  FMNMX.FTZ R73, R102, R73, !PT ;  /* 0x0000004966497209 */ /* 0x000fe20007810000 */
[-CC-:B------:R-:W-:Y:S01]  /*7c00*/  FFMA.FTZ R90, R91, R0.reuse, -R19.reuse ;  /* 0x000000005b5a7223 */ /* 0x180fe20000010813 */
[-CC-:B------:R-:W-:Y:S01]  /*7c10*/  FFMA.FTZ R91, R94, R0.reuse, -R19.reuse ;  /* 0x000000005e5b7223 */ /* 0x180fe20000010813 */
[-CC-:B------:R-:W-:Y:S01]  /*7c20*/  FFMA.FTZ R94, R95, R0.reuse, -R19.reuse ;  /* 0x000000005f5e7223 */ /* 0x180fe20000010813 */
[----:B------:R-:W-:Y:S01]  /*7c30*/  FMNMX.FTZ R73, R142, R73, !PT ;  /* 0x000000498e497209 */ /* 0x000fe20007810000 */
[-CC-:B------:R-:W-:Y:S01]  /*7c40*/  FFMA.FTZ R77, R103, R0.reuse, -R19.reuse ;  /* 0x00000000674d7223 */ /* 0x180fe20000010813 */
[-CC-:B------:R-:W-:Y:S01]  /*7c50*/  FFMA.FTZ R95, R74, R0.reuse, -R19.reuse ;  /* 0x000000004a5f7223 */ /* 0x180fe20000010813 */
[----:B------:R0:W-:Y:S01]  /*7c60*/  MUFU.EX2 R85, R72 ;  /* 0x0000004800557308 */ /* 0x0001e20000000800 */
[----:B------:R-:W-:Y:S01]  /*7c70*/  FFMA.FTZ R19, R79, R0, -R19 ;  /* 0x000000004f137223 */ /* 0x000fe20000010813 */
[----:B------:R-:W1:Y:S01]  /*7c80*/  SHFL.BFLY PT, R10, R73, 0x2, 0x1f ;  /* 0x0c401f00490a7f89 */ /* 0x000e6200000e0000 */
[----:B------:R-:W-:-:S05]  /*7c90*/  @!P1 LEA R75, R75, UR56, 0x3 ;  /* 0x000000384b4b9c11 */ /* 0x000fca000f8e18ff */
[----:B------:R-:W-:Y:S01]  /*7ca0*/  @!P1 VIADD R75, R75, 0x31c40 ;  /* 0x00031c404b4b9836 */ /* 0x000fe20000000000 */
[----:B------:R-:W-:Y:S04]  /*7cb0*/  MUFU.EX2 R131, R131 ;  /* 0x0000008300837308 */ /* 0x000fe80000000800 */
[----:B------:R-:W-:-:S04]  /*7cc0*/  @!P1 PRMT R75, RZ, 0x654, R75 ;  /* 0x00000654ff4b9816 */ /* 0x000fc8000000004b */
[----:B------:R-:W-:Y:S08]  /*7cd0*/  MUFU.EX2 R123, R123 ;  /* 0x0000007b007b7308 */ /* 0x000ff00000000800 */
[----:B------:R-:W-:Y:S01]  /*7ce0*/  MUFU.EX2 R114, R114 ;  /* 0x0000007200727308 */ /* 0x000fe20000000800 */
[----:B------:R-:W-:Y:S02]  /*7cf0*/  WARPGROUP.DEPBAR.LE gsb0, 0x0 ;  /* 0x00008000000079c5 */ /* 0x000fe40000010000 */
[----:B------:R-:W-:Y:S01]  /*7d00*/  WARPGROUP.ARRIVE ;  /* 0x00000000000079c5 */ /* 0x000fe20000000000 */
[----:B-1----:R-:W-:-:S04]  /*7d10*/  FMNMX.FTZ R73, R73, R10, !PT ;  /* 0x0000000a49497209 */ /* 0x002fc80007810000 */
[----:B------:R-:W-:Y:S01]  /*7d20*/  MUFU.EX2 R115, R115 ;  /* 0x0000007300737308 */ /* 0x000fe20000000800 */
[----:B------:R-:W-:Y:S01]  /*7d30*/  HGMMA.64x96x16.F32.BF16 R24, gdesc[UR24].tnspB, R24, gsb0 ;  /* 0x41600000181879f0 */ /* 0x000fe20008001818 */
[----:B------:R-:W-:Y:S01]  /*7d40*/  UIADD3 UR24, UR10, 0x900, URZ ;  /* 0x000009000a187890 */ /* 0x000fe2000fffe03f */
[----:B------:R-:W1:Y:S01]  /*7d50*/  SHFL.BFLY PT, R10, R73, 0x1, 0x1f ;  /* 0x0c201f00490a7f89 */ /* 0x000e6200000e0000 */
[----:B------:R-:W-:Y:S01]  /*7d60*/  UIADD3 UR26, UR6, 0x180, URZ ;  /* 0x00000180061a7890 */ /* 0x000fe2000fffe03f */
[----:B------:R-:W-:Y:S01]  /*7d70*/  UMOV UR25, 0xc0000010 ;  /* 0xc000001000197882 */ /* 0x000fe20000000000 */
[----:B------:R-:W-:Y:S02]  /*7d80*/  UMOV UR27, 0x80000020 ;  /* 0x80000020001b7882 */ /* 0x000fe40000000000 */
[----:B------:R-:W-:Y:S08]  /*7d90*/  MUFU.EX2 R81, R81 ;  /* 0x0000005100517308 */ /* 0x000ff00000000800 */
[----:B------:R-:W-:Y:S08]  /*7da0*/  MUFU.EX2 R84, R84 ;  /* 0x0000005400547308 */ /* 0x000ff00000000800 */
[----:B------:R-:W-:Y:S01]  /*7db0*/  MUFU.EX2 R77, R77 ;  /* 0x0000004d004d7308 */ /* 0x000fe20000000800 */
[----:B-1----:R-:W-:-:S02]  /*7dc0*/  FMNMX.FTZ R10, R73, R10, !PT ;  /* 0x0000000a490a7209 */ /* 0x002fc40007810000 */
[----:B------:R-:W-:Y:S02]  /*7dd0*/  FSEL R73, R5, RZ, P3 ;  /* 0x000000ff05497208 */ /* 0x000fe40001800000 */
[C---:B------:R-:W-:Y:S01]  /*7de0*/  FSETP.NEU.FTZ.AND P4, PT, R10.reuse, -INF , PT ;  /* 0xff8000000a00780b */ /* 0x040fe20003f9d000 */
[C---:B0-----:R-:W-:Y:S01]  /*7df0*/  FMUL.FTZ R72, R10.reuse, R0 ;  /* 0x000000000a487220 */ /* 0x041fe20000410000 */
[----:B------:R-:W-:Y:S01]  /*7e00*/  ISETP.GE.U32.AND P3, PT, R145, 0x180, PT ;  /* 0x000001809100780c */ /* 0x000fe20003f66070 */
[----:B------:R-:W-:Y:S01]  /*7e10*/  FADD.FTZ R73, -R73, R14 ;  /* 0x0000000e49497221 */ /* 0x000fe20000010100 */
[----:B------:R-:W-:Y:S01]  /*7e20*/  FSEL R14, R10, RZ, P4 ;  /* 0x000000ff0a0e7208 */ /* 0x000fe20002000000 */
[----:B------:R-:W-:Y:S01]  /*7e30*/  MUFU.EX2 R90, R90 ;  /* 0x0000005a005a7308 */ /* 0x000fe20000000800 */
        /* <DEDUP_REMOVED lines=10> */
[-C--:B------:R-:W-:Y:S01]  /*7ee0*/  FFMA.FTZ R74, R140, R0.reuse, -R79 ;  /* 0x000000008c4a7223 */ /* 0x080fe2000001084f */
[----:B------:R-:W-:Y:S01]  /*7ef0*/  FADD.FTZ R73, -R14, R13 ;  /* 0x0000000d0e497221 */ /* 0x000fe20000010100 */
[-CC-:B------:R-:W-:Y:S01]  /*7f00*/  FFMA.FTZ R140, R121, R0.reuse, -R79.reuse ;  /* 0x00000000798c7223 */ /* 0x180fe2000001084f */
[-CC-:B------:R-:W-:Y:S01]  /*7f10*/  FFMA.FTZ R72, R136, R0.reuse, -R79.reuse ;  /* 0x0000000088487223 */ /* 0x180fe2000001084f */
[----:B------:R-:W-:Y:S01]  /*7f20*/  FFMA.FTZ R121, R124, R0, -R79 ;  /* 0x000000007c797223 */ /* 0x000fe2000001084f */
[----:B------:R-:W-:-:S02]  /*7f30*/  VIADD R14, R144, 0x9 ;  /* 0x00000009900e7836 */ /* 0x000fc40000000000 */
[-CC-:B------:R-:W-:Y:S01]  /*7f40*/  FFMA.FTZ R124, R126, R0.reuse, -R79.reuse ;  /* 0x000000007e7c7223 */ /* 0x180fe2000001084f */
[-C--:B------:R-:W-:Y:S01]  /*7f50*/  FMUL.FTZ R126, R73, R0.reuse ;  /* 0x00000000497e7220 */ /* 0x080fe20000410000 */
[-CC-:B------:R-:W-:Y:S01]  /*7f60*/  FFMA.FTZ R136, R137, R0.reuse, -R79.reuse ;  /* 0x0000000089887223 */ /* 0x180fe2000001084f */
[----:B------:R-:W0:Y:S01]  /*7f70*/  MUFU.EX2 R13, R127 ;  /* 0x0000007f000d7308 */ /* 0x000e220000000800 */
[----:B------:R-:W-:Y:S01]  /*7f80*/  SEL R73, R14, 0x9, !P3 ;  /* 0x000000090e497807 */ /* 0x000fe20005800000 */
[-CC-:B------:R-:W-:Y:S01]  /*7f90*/  FFMA.FTZ R137, R141, R0.reuse, -R79.reuse ;  /* 0x000000008d897223 */ /* 0x180fe2000001084f */
        /* <DEDUP_REMOVED lines=9> */
[-CC-:B------:R-:W-:Y:S01]  /*8030*/  FFMA.FTZ R111, R111, R0.reuse, -R79.reuse ;  /* 0x000000006f6f7223 */ /* 0x180fe2000001084f */
[-CC-:B------:R-:W-:Y:S01]  /*8040*/  FFMA.FTZ R98, R98, R0.reuse, -R79.reuse ;  /* 0x0000000062627223 */ /* 0x180fe2000001084f */
[-CC-:B------:R-:W-:Y:S01]  /*8050*/  FFMA.FTZ R138, R138, R0.reuse, -R79.reuse ;  /* 0x000000008a8a7223 */ /* 0x180fe2000001084f */
[----:B------:R-:W-:Y:S01]  /*8060*/  @!P1 VIADD R141, R141, 0x31c60 ;  /* 0x00031c608d8d9836 */ /* 0x000fe20000000000 */
[----:B------:R1:W2:Y:S01]  /*8070*/  MUFU.EX2 R14, R126 ;  /* 0x0000007e000e7308 */ /* 0x0002a20000000800 */
[----:B0-----:R-:W-:Y:S01]  /*8080*/  FFMA.FTZ R127, R13, R7, R18 ;  /* 0x000000070d7f7223 */ /* 0x001fe20000010012 */
[----:B------:R-:W-:Y:S01]  /*8090*/  FFMA.FTZ R139, R139, R0, -R79 ;  /* 0x000000008b8b7223 */ /* 0x000fe2000001084f */
[C---:B------:R-:W-:Y:S01]  /*80a0*/  ISETP.GT.AND P3, PT, R11.reuse, R15, PT ;  /* 0x0000000f0b00720c */ /* 0x040fe20003f64270 */
[----:B------:R-:W-:Y:S01]  /*80b0*/  UMOV UR5, UR4 ;  /* 0x0000000400057c82 */ /* 0x000fe20008000000 */
[----:B------:R-:W-:Y:S01]  /*80c0*/  @!P1 PRMT R141, RZ, 0x654, R141 ;  /* 0x00000654ff8d9816 */ /* 0x000fe2000000008d */
[----:B------:R-:W-:-:S02]  /*80d0*/  VIADD R11, R11, 0xffffffff ;  /* 0xffffffff0b0b7836 */ /* 0x000fc40000000000 */
[----:B------:R-:W0:Y:S01]  /*80e0*/  MUFU.EX2 R136, R136 ;  /* 0x0000008800887308 */ /* 0x000e220000000800 */
[----:B-1----:R-:W-:-:S04]  /*80f0*/  FADD.FTZ R126, R20, R127 ;  /* 0x0000007f147e7221 */ /* 0x002fc80000010000 */
[----:B------:R-:W-:-:S03]  /*8100*/  FADD.FTZ R127, R21, R126 ;  /* 0x0000007e157f7221 */ /* 0x000fc60000010000 */
[----:B------:R-:W1:Y:S01]  /*8110*/  MUFU.EX2 R74, R74 ;  /* 0x0000004a004a7308 */ /* 0x000e620000000800 */
[----:B------:R-:W-:-:S04]  /*8120*/  FADD.FTZ R126, R22, R127 ;  /* 0x0000007f167e7221 */ /* 0x000fc80000010000 */
[----:B------:R-:W-:-:S03]  /*8130*/  FADD.FTZ R126, R17, R126 ;  /* 0x0000007e117e7221 */ /* 0x000fc60000010000 */
[----:B------:R-:W3:Y:S01]  /*8140*/  MUFU.EX2 R137, R137 ;  /* 0x0000008900897308 */ /* 0x000ee20000000800 */
[----:B------:R-:W-:Y:S02]  /*8150*/  WARPGROUP.DEPBAR.LE gsb0, 0x0 ;  /* 0x00008000000079c5 */ /* 0x000fe40000010000 */
[----:B------:R-:W-:-:S05]  /*8160*/  WARPGROUP.ARRIVE ;  /* 0x00000000000079c5 */ /* 0x000fca0000000000 */
[----:B------:R-:W4:Y:S01]  /*8170*/  MUFU.EX2 R103, R103 ;  /* 0x0000006700677308 */ /* 0x000f220000000800 */
        /* <DEDUP_REMOVED lines=22> */
[----:B------:R-:W-:-:S04]  /*82e0*/  UIADD3 UR26, UR6, 0x200, URZ ;  /* 0x00000200061a7890 */ /* 0x000fc8000fffe03f */
[----:B------:R-:W5:Y:S01]  /*82f0*/  MUFU.EX2 R105, R105 ;  /* 0x0000006900697308 */ /* 0x000f620000000800 */
[----:B------:R-:W-:Y:S01]  /*8300*/  UMOV UR25, 0xc0000010 ;  /* 0xc000001000197882 */ /* 0x000fe20000000000 */
[----:B------:R-:W-:-:S06]  /*8310*/  UMOV UR27, 0x80000020 ;  /* 0x80000020001b7882 */ /* 0x000fcc0000000000 */
[----:B------:R-:W5:Y:S08]  /*8320*/  MUFU.EX2 R118, R118 ;  /* 0x0000007600767308 */ /* 0x000f700000000800 */
        /* <DEDUP_REMOVED lines=14> */
[----:B------:R-:W-:Y:S07]  /*8410*/  HGMMA.64x96x16.F32.BF16 R24, gdesc[UR24].tnspB, R24, gsb0 ;  /* 0x41600000181879f0 */ /* 0x000fee0008001818 */
[----:B------:R-:W-:Y:S01]  /*8420*/  MUFU.EX2 R19, R19 ;  /* 0x0000001300137308 */ /* 0x000fe20000000800 */
[----:B------:R-:W-:Y:S02]  /*8430*/  WARPGROUP.DEPBAR.LE gsb0, 0x0 ;  /* 0x00008000000079c5 */ /* 0x000fe40000010000 */
[----:B------:R0:W-:Y:S06]  /*8440*/  BAR.ARV R73, 0x100 ;  /* 0x000400490000751d */ /* 0x0001ec0000002000 */
[----:B------:R1:W-:Y:S01]  /*8450*/  @!P1 SYNCS.ARRIVE.TRANS64.RED.A1T0 RZ, [R75+URZ], RZ ;  /* 0x000000ff4bff99a7 */ /* 0x0003e2000810043f */
[----:B--2---:R-:W-:Y:S01]  /*8460*/  FMUL.FTZ R24, R24, R14 ;  /* 0x0000000e18187220 */ /* 0x004fe20000410000 */
[----:B0-----:R-:W-:Y:S01]  /*8470*/  F2FP.BF16.F32.PACK_AB R73, R20, R18 ;  /* 0x000000121449723e */ /* 0x001fe200000010ff */
[-CC-:B------:R-:W-:Y:S01]  /*8480*/  FFMA.FTZ R18, R100, R0.reuse, -R79.reuse ;  /* 0x0000000064127223 */ /* 0x180fe2000001084f */
[--C-:B------:R-:W-:Y:S01]  /*8490*/  FFMA.FTZ R100, R93, R0, -R79.reuse ;  /* 0x000000005d647223 */ /* 0x100fe2000001084f */
[----:B------:R-:W-:Y:S01]  /*84a0*/  FADD.FTZ R93, R23, R126 ;  /* 0x0000007e175d7221 */ /* 0x000fe20000010000 */
[-C--:B------:R-:W-:Y:S01]  /*84b0*/  FMUL.FTZ R25, R25, R14.reuse ;  /* 0x0000000e19197220 */ /* 0x080fe20000410000 */
[----:B------:R-:W-:Y:S01]  /*84c0*/  FMUL.FTZ R28, R28, R14 ;  /* 0x0000000e1c1c7220 */ /* 0x000fe20000410000 */
[----:B-1----:R-:W-:Y:S01]  /*84d0*/  FFMA.FTZ R75, R14, R8, R72 ;  /* 0x000000080e4b7223 */ /* 0x002fe20000010048 */
[----:B------:R-:W-:Y:S01]  /*84e0*/  F2FP.BF16.F32.PACK_AB R72, R136, R72 ;  /* 0x000000488848723e */ /* 0x000fe200000010ff */
[----:B------:R0:W-:Y:S01]  /*84f0*/  @!P1 SYNCS.ARRIVE.TRANS64.RED.A1T0 RZ, [R141+URZ], RZ ;  /* 0x000000ff8dff99a7 */ /* 0x0001e2000810043f */
[----:B------:R-:W-:Y:S01]  /*8500*/  FFMA.FTZ R8, R134, R0, -R79 ;  /* 0x0000000086087223 */ /* 0x000fe2000001084f */
[----:B------:R-:W-:Y:S01]  /*8510*/  FADD.FTZ R75, R136, R75 ;  /* 0x0000004b884b7221 */ /* 0x000fe20000010000 */
[----:B------:R-:W-:Y:S01]  /*8520*/  MUFU.EX2 R18, R18 ;  /* 0x0000001200127308 */ /* 0x000fe20000000800 */
[-C--:B------:R-:W-:Y:S01]  /*8530*/  FMUL.FTZ R29, R29, R14.reuse ;  /* 0x0000000e1d1d7220 */ /* 0x080fe20000410000 */
[----:B------:R-:W-:Y:S01]  /*8540*/  FMUL.FTZ R32, R32, R14 ;  /* 0x0000000e20207220 */ /* 0x000fe20000410000 */
[----:B------:R-:W-:Y:S01]  /*8550*/  FADD.FTZ R20, R74, R75 ;  /* 0x0000004b4a147221 */ /* 0x000fe20000010000 */
[----:B------:R-:W-:Y:S01]  /*8560*/  F2FP.BF16.F32.PACK_AB R75, R22, R21 ;  /* 0x00000015164b723e */ /* 0x000fe200000010ff */
[-CC-:B------:R-:W-:Y:S01]  /*8570*/  FFMA.FTZ R21, R106, R0.reuse, -R79.reuse ;  /* 0x000000006a157223 */ /* 0x180fe2000001084f */
[-CC-:B------:R-:W-:Y:S01]  /*8580*/  FFMA.FTZ R106, R89, R0.reuse, -R79.reuse ;  /* 0x00000000596a7223 */ /* 0x180fe2000001084f */
[----:B---3--:R-:W-:Y:S01]  /*8590*/  FADD.FTZ R22, R137, R20 ;  /* 0x0000001489167221 */ /* 0x008fe20000010000 */
[-CC-:B------:R-:W-:Y:S01]  /*85a0*/  FFMA.FTZ R20, R101, R0.reuse, -R79.reuse ;  /* 0x0000000065147223 */ /* 0x180fe2000001084f */
[----:B------:R-:W-:Y:S01]  /*85b0*/  FFMA.FTZ R101, R107, R0, -R79 ;  /* 0x000000006b657223 */ /* 0x000fe2000001084f */
[----:B------:R-:W-:Y:S01]  /*85c0*/  F2FP.BF16.F32.PACK_AB R74, R137, R74 ;  /* 0x0000004a894a723e */ /* 0x000fe200000010ff */
[----:B----4-:R-:W-:Y:S01]  /*85d0*/  FADD.FTZ R119, R103, R22 ;  /* 0x0000001667777221 */ /* 0x010fe20000010000 */
[----:B------:R1:W-:Y:S01]  /*85e0*/  MUFU.EX2 R89, R20 ;  /* 0x0000001400597308 */ /* 0x0003e20000000800 */
[-C--:B------:R-:W-:Y:S01]  /*85f0*/  FMUL.FTZ R33, R33, R14.reuse ;  /* 0x0000000e21217220 */ /* 0x080fe20000410000 */
[----:B------:R-:W-:Y:S01]  /*8600*/  FMUL.FTZ R36, R36, R14 ;  /* 0x0000000e24247220 */ /* 0x000fe20000410000 */
[----:B-----5:R-:W-:Y:S01]  /*8610*/  FADD.FTZ R22, R128, R119 ;  /* 0x0000007780167221 */ /* 0x020fe20000010000 */
[-CC-:B------:R-:W-:Y:S01]  /*8620*/  FFMA.FTZ R119, R110, R0.reuse, -R79.reuse ;  /* 0x000000006e777223 */ /* 0x180fe2000001084f */
[----:B------:R-:W-:Y:S01]  /*8630*/  FFMA.FTZ R110, R99, R0, -R79 ;  /* 0x00000000636e7223 */ /* 0x000fe2000001084f */
[----:B------:R2:W-:Y:S01]  /*8640*/  STSM.16.M88.4 [R4+0x24300], R72 ;  /* 0x0243004804007844 */ /* 0x0005e20000000200 */
        /* <DEDUP_REMOVED lines=9> */
[----:B-1----:R-:W-:Y:S01]  /*86e0*/  FADD.FTZ R20, R120, R127 ;  /* 0x0000007f78147221 */ /* 0x002fe20000010000 */
[----:B------:R1:W4:Y:S01]  /*86f0*/  MUFU.EX2 R93, R21 ;  /* 0x00000015005d7308 */ /* 0x0003220000000800 */
[----:B------:R-:W-:Y:S01]  /*8700*/  FMUL.FTZ R44, R44, R14 ;  /* 0x0000000e2c2c7220 */ /* 0x000fe20000410000 */
[----:B------:R-:W-:Y:S01]  /*8710*/  FADD.FTZ R22, R140, R107 ;  /* 0x0000006b8c167221 */ /* 0x000fe20000010000 */
[----:B------:R-:W-:Y:S01]  /*8720*/  FADD.FTZ R99, R123, R20 ;  /* 0x000000147b637221 */ /* 0x000fe20000010000 */
[----:B------:R-:W-:Y:S01]  /*8730*/  FFMA.FTZ R107, R102, R0, -R79 ;  /* 0x00000000666b7223 */ /* 0x000fe2000001084f */
[----:B--2---:R-:W-:Y:S01]  /*8740*/  F2FP.BF16.F32.PACK_AB R72, R140, R122 ;  /* 0x0000007a8c48723e */ /* 0x004fe200000010ff */
[----:B------:R-:W-:Y:S01]  /*8750*/  FADD.FTZ R22, R121, R22 ;  /* 0x0000001679167221 */ /* 0x000fe20000010000 */
[----:B------:R-:W-:Y:S01]  /*8760*/  FADD.FTZ R20, R112, R99 ;  /* 0x0000006370147221 */ /* 0x000fe20000010000 */
[----:B------:R2:W-:Y:S01]  /*8770*/  MUFU.EX2 R126, R101 ;  /* 0x00000065007e7308 */ /* 0x0005e20000000800 */
[C---:B------:R-:W-:Y:S01]  /*8780*/  F2FP.BF16.F32.PACK_AB R74, R133.reuse, R121 ;  /* 0x00000079854a723e */ /* 0x040fe200000010ff */
[----:B-1----:R-:W-:Y:S01]  /*8790*/  FADD.FTZ R21, R133, R22 ;  /* 0x0000001685157221 */ /* 0x002fe20000010000 */
[----:B------:R-:W-:Y:S01]  /*87a0*/  FADD.FTZ R99, R117, R20 ;  /* 0x0000001475637221 */ /* 0x000fe20000010000 */
[----:B------:R-:W-:Y:S01]  /*87b0*/  F2FP.BF16.F32.PACK_AB R20, R128, R103 ;  /* 0x000000678014723e */ /* 0x000fe200000010ff */
[----:B------:R-:W-:Y:S01]  /*87c0*/  FFMA.FTZ R79, R142, R0, -R79 ;  /* 0x000000008e4f7223 */ /* 0x000fe2000001084f */
        /* <DEDUP_REMOVED lines=11> */
[----:B------:R5:W0:Y:S01]  /*8880*/  MUFU.EX2 R17, R100 ;  /* 0x0000006400117308 */ /* 0x000a220000000800 */
[----:B------:R-:W-:Y:S01]  /*8890*/  FADD.FTZ R75, R116, R73 ;  /* 0x00000049744b7221 */ /* 0x000fe20000010000 */
[----:B------:R-:W-:Y:S01]  /*88a0*/  F2FP.BF16.F32.PACK_AB R73, R123, R120 ;  /* 0x000000787b49723e */ /* 0x000fe200000010ff */
[----:B------:R-:W-:Y:S01]  /*88b0*/  FADD.FTZ R102, R96, R99 ;  /* 0x0000006360667221 */ /* 0x000fe20000010000 */
[----:B------:R-:W-:Y:S01]  /*88c0*/  F2FP.BF16.F32.PACK_AB R23, R131, R130 ;  /* 0x000000828317723e */ /* 0x000fe200000010ff */
[----:B------:R-:W-:Y:S01]  /*88d0*/  FADD.FTZ R120, R104, R75 ;  /* 0x0000004b68787221 */ /* 0x000fe20000010000 */
[----:B------:R-:W-:Y:S01]  /*88e0*/  F2FP.BF16.F32.PACK_AB R75, R117, R112 ;  /* 0x00000070754b723e */ /* 0x000fe200000010ff */
[----:B------:R-:W-:Y:S01]  /*88f0*/  FADD.FTZ R99, R97, R102 ;  /* 0x0000006661637221 */ /* 0x000fe20000010000 */
[----:B------:R3:W-:Y:S01]  /*8900*/  MUFU.EX2 R112, R111 ;  /* 0x0000006f00707308 */ /* 0x0007e20000000800 */
[----:B--2---:R-:W-:Y:S01]  /*8910*/  FADD.FTZ R101, R105, R120 ;  /* 0x0000007869657221 */ /* 0x004fe20000010000 */
[----:B------:R2:W-:Y:S01]  /*8920*/  STSM.16.M88.4 [R4+0x25b00], R20 ;  /* 0x025b001404007844 */ /* 0x0005e20000000200 */
[----:B------:R-:W-:Y:S01]  /*8930*/  FADD.FTZ R99, R88, R99 ;  /* 0x0000006358637221 */ /* 0x000fe20000010000 */
[----:B-----5:R-:W-:Y:S01]  /*8940*/  F2FP.BF16.F32.PACK_AB R100, R125, R124 ;  /* 0x0000007c7d64723e */ /* 0x020fe200000010ff */
[----:B------:R-:W-:Y:S01]  /*8950*/  FADD.FTZ R120, R118, R101 ;  /* 0x0000006576787221 */ /* 0x000fe20000010000 */
[----:B------:R-:W-:Y:S01]  /*8960*/  F2FP.BF16.F32.PACK_AB R101, R115, R114 ;  /* 0x000000727365723e */ /* 0x000fe200000010ff */
[----:B------:R-:W-:Y:S01]  /*8970*/  FADD.FTZ R99, R92, R99 ;  /* 0x000000635c637221 */ /* 0x000fe20000010000 */
[----:B------:R-:W5:Y:S01]  /*8980*/  MUFU.EX2 R119, R119 ;  /* 0x0000007700777308 */ /* 0x000f620000000800 */
[----:B------:R-:W-:Y:S01]  /*8990*/  FADD.FTZ R120, R109, R120 ;  /* 0x000000786d787221 */ /* 0x000fe20000010000 */
[----:B------:R0:W-:Y:S01]  /*89a0*/  STSM.16.M88.4 [R4+0x27300], R72 ;  /* 0x0273004804007844 */ /* 0x0001e20000000200 */
[----:B------:R-:W-:Y:S01]  /*89b0*/  FADD.FTZ R96, R80, R99 ;  /* 0x0000006350607221 */ /* 0x000fe20000010000 */
[----:B------:R-:W-:Y:S01]  /*89c0*/  F2FP.BF16.F32.PACK_AB R102, R116, R113 ;  /* 0x000000717466723e */ /* 0x000fe200000010ff */
[----:B------:R-:W-:Y:S01]  /*89d0*/  FADD.FTZ R99, R7, R120 ;  /* 0x0000007807637221 */ /* 0x000fe20000010000 */
[----:B------:R-:W-:Y:S01]  /*89e0*/  F2FP.BF16.F32.PACK_AB R97, R88, R97 ;  /* 0x000000615861723e */ /* 0x000fe200000010ff */
[----:B---3--:R-:W-:Y:S01]  /*89f0*/  FADD.FTZ R111, R81, R96 ;  /* 0x00000060516f7221 */ /* 0x008fe20000010000 */
[----:B------:R-:W-:Y:S01]  /*8a00*/  F2FP.BF16.F32.PACK_AB R96, R105, R104 ;  /* 0x000000686960723e */ /* 0x000fe200000010ff */
[C---:B------:R-:W-:Y:S01]  /*8a10*/  FADD.FTZ R99, R8.reuse, R99 ;  /* 0x0000006308637221 */ /* 0x040fe20000010000 */
[----:B--2---:R-:W-:Y:S01]  /*8a20*/  F2FP.BF16.F32.PACK_AB R20, R8, R7 ;  /* 0x000000070814723e */ /* 0x004fe200000010ff */
[----:B------:R-:W-:Y:S01]  /*8a30*/  FADD.FTZ R111, R84, R111 ;  /* 0x0000006f546f7221 */ /* 0x000fe20000010000 */
[----:B------:R2:W-:Y:S01]  /*8a40*/  MUFU.EX2 R108, R98 ;  /* 0x00000062006c7308 */ /* 0x0005e20000000800 */
[----:B------:R-:W-:Y:S01]  /*8a50*/  FADD.FTZ R114, R18, R99 ;  /* 0x0000006312727221 */ /* 0x000fe20000010000 */
[C---:B------:R-:W-:Y:S01]  /*8a60*/  F2FP.BF16.F32.PACK_AB R22, R89.reuse, R18 ;  /* 0x000000125916723e */ /* 0x040fe200000010ff */
[----:B------:R-:W-:Y:S01]  /*8a70*/  FADD.FTZ R104, R76, R111 ;  /* 0x0000006f4c687221 */ /* 0x000fe20000010000 */
[----:B------:R-:W-:Y:S01]  /*8a80*/  F2FP.BF16.F32.PACK_AB R99, R80, R92 ;  /* 0x0000005c5063723e */ /* 0x000fe200000010ff */
[----:B------:R-:W-:Y:S01]  /*8a90*/  FADD.FTZ R114, R89, R114 ;  /* 0x0000007259727221 */ /* 0x000fe20000010000 */
[----:B------:R-:W-:Y:S01]  /*8aa0*/  STSM.16.M88.4 [R4+0x28b00], R100 ;  /* 0x028b006404007844 */ /* 0x000fe20000000200 */
[----:B------:R-:W-:Y:S01]  /*8ab0*/  FADD.FTZ R104, R77, R104 ;  /* 0x000000684d687221 */ /* 0x000fe20000010000 */
[----:B------:R-:W3:Y:S01]  /*8ac0*/  MUFU.EX2 R110, R110 ;  /* 0x0000006e006e7308 */ /* 0x000ee20000000800 */
[----:B----4-:R-:W-:Y:S01]  /*8ad0*/  FADD.FTZ R21, R93, R114 ;  /* 0x000000725d157221 */ /* 0x010fe20000010000 */
[----:B--2---:R-:W-:Y:S01]  /*8ae0*/  F2FP.BF16.F32.PACK_AB R98, R109, R118 ;  /* 0x000000766d62723e */ /* 0x004fe200000010ff */
[----:B------:R-:W-:Y:S01]  /*8af0*/  FADD.FTZ R23, R85, R104 ;  /* 0x0000006855177221 */ /* 0x000fe20000010000 */
[----:B------:R-:W-:Y:S01]  /*8b00*/  F2FP.BF16.F32.PACK_AB R89, R90, R85 ;  /* 0x000000555a59723e */ /* 0x000fe200000010ff */
[----:B-1----:R-:W-:Y:S01]  /*8b10*/  FADD.FTZ R7, R106, R21 ;  /* 0x000000156a077221 */ /* 0x002fe20000010000 */
[----:B------:R-:W-:Y:S01]  /*8b20*/  F2FP.BF16.F32.PACK_AB R21, R84, R81 ;  /* 0x000000515415723e */ /* 0x000fe200000010ff */
[----:B------:R-:W-:Y:S01]  /*8b30*/  FADD.FTZ R8, R90, R23 ;  /* 0x000000175a087221 */ /* 0x000fe20000010000 */
[----:B------:R-:W1:Y:S01]  /*8b40*/  MUFU.EX2 R18, R107 ;  /* 0x0000006b00127308 */ /* 0x000e620000000800 */
[----:B0-----:R-:W-:Y:S01]  /*8b50*/  FADD.FTZ R72, R126, R7 ;  /* 0x000000077e487221 */ /* 0x001fe20000010000 */
[----:B------:R-:W-:Y:S01]  /*8b60*/  F2FP.BF16.F32.PACK_AB R23, R77, R76 ;  /* 0x0000004c4d17723e */ /* 0x000fe200000010ff */
[----:B------:R-:W-:Y:S01]  /*8b70*/  FADD.FTZ R7, R91, R8 ;  /* 0x000000085b077221 */ /* 0x000fe20000010000 */
[----:B------:R-:W-:Y:S01]  /*8b80*/  STSM.16.M88.4 [R4+0x2a300], R96 ;  /* 0x02a3006004007844 */ /* 0x000fe20000000200 */
[----:B------:R-:W-:Y:S01]  /*8b90*/  FADD.FTZ R72, R17, R72 ;  /* 0x0000004811487221 */ /* 0x000fe20000010000 */
[----:B------:R-:W-:Y:S01]  /*8ba0*/  F2FP.BF16.F32.PACK_AB R88, R106, R93 ;  /* 0x0000005d6a58723e */ /* 0x000fe200000010ff */
[----:B------:R-:W-:Y:S01]  /*8bb0*/  FADD.FTZ R7, R94, R7 ;  /* 0x000000075e077221 */ /* 0x000fe20000010000 */
[----:B------:R-:W0:Y:S01]  /*8bc0*/  MUFU.EX2 R79, R79 ;  /* 0x0000004f004f7308 */ /* 0x000e220000000800 */
[----:B-----5:R-:W-:Y:S01]  /*8bd0*/  FADD.FTZ R73, R119, R72 ;  /* 0x0000004877497221 */ /* 0x020fe20000010000 */
[----:B------:R2:W-:Y:S01]  /*8be0*/  STSM.16.M88.4 [R4+0x2bb00], R20 ;  /* 0x02bb001404007844 */ /* 0x0005e20000000200 */
[----:B------:R-:W-:Y:S01]  /*8bf0*/  FADD.FTZ R8, R82, R7 ;  /* 0x0000000752087221 */ /* 0x000fe20000010000 */
[----:B------:R-:W-:Y:S01]  /*8c00*/  F2FP.BF16.F32.PACK_AB R90, R17, R126 ;  /* 0x0000007e115a723e */ /* 0x000fe200000010ff */
[----:B------:R-:W-:Y:S01]  /*8c10*/  FADD.FTZ R73, R112, R73 ;  /* 0x0000004970497221 */ /* 0x000fe20000010000 */
[----:B------:R-:W-:Y:S01]  /*8c20*/  F2FP.BF16.F32.PACK_AB R91, R94, R91 ;  /* 0x0000005b5e5b723e */ /* 0x000fe200000010ff */
[----:B------:R-:W-:Y:S01]  /*8c30*/  FADD.FTZ R7, R83, R8 ;  /* 0x0000000853077221 */ /* 0x000fe20000010000 */
[----:B---3--:R-:W-:Y:S01]  /*8c40*/  F2FP.BF16.F32.PACK_AB R72, R139, R110 ;  /* 0x0000006e8b48723e */ /* 0x008fe200000010ff */
[----:B------:R-:W-:Y:S01]  /*8c50*/  FADD.FTZ R73, R108, R73 ;  /* 0x000000496c497221 */ /* 0x000fe20000010000 */
[----:B------:R-:W-:Y:S01]  /*8c60*/  F2FP.BF16.F32.PACK_AB R75, R19, R78 ;  /* 0x0000004e134b723e */ /* 0x000fe200000010ff */
[----:B------:R-:W-:Y:S01]  /*8c70*/  FADD.FTZ R8, R86, R7 ;  /* 0x0000000756087221 */ /* 0x000fe20000010000 */
[----:B------:R3:W-:Y:S01]  /*8c80*/  STSM.16.M88.4 [R4+0x2d300], R88 ;  /* 0x02d3005804007844 */ /* 0x0007e20000000200 */
[----:B------:R-:W-:Y:S01]  /*8c90*/  FADD.FTZ R73, R138, R73 ;  /* 0x000000498a497221 */ /* 0x000fe20000010000 */
[-C--:B------:R-:W-:Y:S01]  /*8ca0*/  FMUL.FTZ R48, R48, R14.reuse ;  /* 0x0000000e30307220 */ /* 0x080fe20000410000 */
[----:B------:R-:W-:Y:S01]  /*8cb0*/  FADD.FTZ R8, R87, R8 ;  /* 0x0000000857087221 */ /* 0x000fe20000010000 */
[----:B------:R-:W-:Y:S01]  /*8cc0*/  FMUL.FTZ R49, R49, R14 ;  /* 0x0000000e31317220 */ /* 0x000fe20000410000 */
[----:B------:R-:W-:Y:S01]  /*8cd0*/  FADD.FTZ R73, R110, R73 ;  /* 0x000000496e497221 */ /* 0x000fe20000010000 */
[----:B--2---:R-:W-:Y:S01]  /*8ce0*/  F2FP.BF16.F32.PACK_AB R20, R112, R119 ;  /* 0x000000777014723e */ /* 0x004fe200000010ff */
[----:B------:R-:W-:Y:S01]  /*8cf0*/  FADD.FTZ R8, R95, R8 ;  /* 0x000000085f087221 */ /* 0x000fe20000010000 */
[----:B------:R-:W-:Y:S01]  /*8d00*/  F2FP.BF16.F32.PACK_AB R21, R83, R82 ;  /* 0x000000525315723e */ /* 0x000fe200000010ff */
[----:B------:R-:W-:Y:S01]  /*8d10*/  FADD.FTZ R7, R139, R73 ;  /* 0x000000498b077221 */ /* 0x000fe20000010000 */
[----:B------:R-:W-:Y:S01]  /*8d20*/  F2FP.BF16.F32.PACK_AB R22, R138, R108 ;  /* 0x0000006c8a16723e */ /* 0x000fe200000010ff */
[----:B------:R-:W-:Y:S01]  /*8d30*/  FADD.FTZ R17, R135, R8 ;  /* 0x0000000887117221 */ /* 0x000fe20000010000 */
[----:B------:R-:W-:Y:S01]  /*8d40*/  F2FP.BF16.F32.PACK_AB R23, R87, R86 ;  /* 0x000000565717723e */ /* 0x000fe200000010ff */
[----:B-1----:R-:W-:Y:S01]  /*8d50*/  FADD.FTZ R8, R18, R7 ;  /* 0x0000000712087221 */ /* 0x002fe20000010000 */
[----:B------:R-:W-:Y:S01]  /*8d60*/  F2FP.BF16.F32.PACK_AB R73, R135, R95 ;  /* 0x0000005f8749723e */ /* 0x000fe200000010ff */
[----:B------:R-:W-:Y:S01]  /*8d70*/  FADD.FTZ R78, R78, R17 ;  /* 0x000000114e4e7221 */ /* 0x000fe20000010000 */
[----:B0-----:R-:W-:Y:S01]  /*8d80*/  F2FP.BF16.F32.PACK_AB R74, R79, R18 ;  /* 0x000000124f4a723e */ /* 0x001fe200000010ff */
[----:B------:R3:W-:Y:S01]  /*8d90*/  STSM.16.M88.4 [R4+0x2eb00], R20 ;  /* 0x02eb001404007844 */ /* 0x0007e20000000200 */
[-C--:B------:R-:W-:Y:S01]  /*8da0*/  FMUL.FTZ R52, R52, R14.reuse ;  /* 0x0000000e34347220 */ /* 0x080fe20000410000 */
[-C--:B------:R-:W-:Y:S01]  /*8db0*/  FMUL.FTZ R53, R53, R14.reuse ;  /* 0x0000000e35357220 */ /* 0x080fe20000410000 */
[-C--:B------:R-:W-:Y:S01]  /*8dc0*/  FMUL.FTZ R56, R56, R14.reuse ;  /* 0x0000000e38387220 */ /* 0x080fe20000410000 */
[----:B------:R3:W-:Y:S01]  /*8dd0*/  STSM.16.M88.4 [R4+0x30300], R72 ;  /* 0x0303004804007844 */ /* 0x0007e20000000200 */
[-C--:B------:R-:W-:Y:S01]  /*8de0*/  FMUL.FTZ R57, R57, R14.reuse ;  /* 0x0000000e39397220 */ /* 0x080fe20000410000 */
        /* <DEDUP_REMOVED lines=37> */
[----:B------:R-:W-:Y:S01]  /*9040*/  FADD.FTZ R8, R79, R8 ;  /* 0x000000084f087221 */ /* 0x000fe20000010000 */
[----:B------:R-:W-:-:S02]  /*9050*/  IMAD.MOV.U32 R17, RZ, RZ, R6 ;  /* 0x000000ffff117224 */ /* 0x000fc400078e0006 */
[----:B------:R-:W-:Y:S02]  /*9060*/  IMAD.MOV.U32 R14, RZ, RZ, R5 ;  /* 0x000000ffff0e7224 */ /* 0x000fe400078e0005 */
[----:B------:R-:W-:Y:S01]  /*9070*/  IMAD.MOV.U32 R13, RZ, RZ, R10 ;  /* 0x000000ffff0d7224 */ /* 0x000fe200078e000a */
[----:B0-----:R-:W-:Y:S01]  /*9080*/  NOP ;  /* 0x0000000000007918 */ /* 0x001fe20000000000 */
[----:B---3--:R-:W-:Y:S05]  /*9090*/  @P3 BRA `(.L_x_11282) ;  /* 0xffffffbc00ac3947 */ /* 0x008fea000383ffff */
.L_x_11273:
[----:B------:R-:W-:-:S13]  /*90a0*/  ISETP.GE.AND P2, PT, R11, R157, PT ;  /* 0x0000009d0b00720c */ /* 0x000fda0003f46270 */
[----:B------:R-:W-:Y:S05]  /*90b0*/  @!P2 BRA `(.L_x_11283) ;  /* 0x000000380074a947 */ /* 0x000fea0003800000 */
[----:B------:R-:W0:Y:S01]  /*90c0*/  S2R R9, SR_TID.X ;  /* 0x0000000000097919 */ /* 0x000e220000002100 */
[----:B------:R-:W-:Y:S01]  /*90d0*/  ULOP3.LUT UR57, UR59, 0x10000, URZ, 0xfc, !UPT ;  /* 0x000100003b397892 */ /* 0x000fe2000f8efc3f */
[----:B------:R-:W-:Y:S01]  /*90e0*/  IMAD.MOV.U32 R12, RZ, RZ, R5 ;  /* 0x000000ffff0c7224 */ /* 0x000fe200078e0005 */
[----:B------:R-:W-:Y:S01]  /*90f0*/  UMOV UR6, UR4 ;  /* 0x0000000400067c82 */ /* 0x000fe20008000000 */
[----:B------:R-:W-:Y:S01]  /*9100*/  UMOV UR23, 0xc0000010 ;  /* 0xc000001000177882 */ /* 0x000fe20000000000 */
[----:B------:R-:W-:Y:S01]  /*9110*/  UIADD3 UR5, UR57, 0x180, URZ ;  /* 0x0000018039057890 */ /* 0x000fe2000fffe03f */
[----:B------:R-:W-:Y:S01]  /*9120*/  IMAD.U32 R145, RZ, RZ, UR23 ;  /* 0x00000017ff917e24 */ /* 0x000fe2000f8e00ff */
[----:B------:R-:W-:Y:S02]  /*9130*/  UIADD3 UR10, UR57, 0x300, URZ ;  /* 0x00000300390a7890 */ /* 0x000fe4000fffe03f */
[----:B------:R-:W-:Y:S02]  /*9140*/  UIADD3 UR11, UR57, 0x480, URZ ;  /* 0x00000480390b7890 */ /* 0x000fe4000fffe03f */
[----:B------:R-:W-:-:S02]  /*9150*/  UIADD3 UR14, UR57, 0x600, URZ ;  /* 0x00000600390e7890 */ /* 0x000fc4000fffe03f */
[----:B------:R-:W-:Y:S02]  /*9160*/  UIADD3 UR15, UR57, 0x780, URZ ;  /* 0x00000780390f7890 */ /* 0x000fe4000fffe03f */
[----:B------:R-:W-:Y:S02]  /*9170*/  UIADD3 UR18, UR57, 0x900, URZ ;  /* 0x0000090039127890 */ /* 0x000fe4000fffe03f */
[----:B------:R-:W-:Y:S01]  /*9180*/  UIADD3 UR19, UR57, 0xa80, URZ ;  /* 0x00000a8039137890 */ /* 0x000fe2000fffe03f */
[----:B------:R-:W-:Y:S01]  /*9190*/  UMOV UR4, UR5 ;  /* 0x0000000500047c82 */ /* 0x000fe20008000000 */
[----:B------:R-:W-:Y:S01]  /*91a0*/  UMOV UR22, UR10 ;  /* 0x0000000a00167c82 */ /* 0x000fe20008000000 */
[----:B------:R-:W-:Y:S01]  /*91b0*/  IMAD.U32 R22, RZ, RZ, UR4 ;  /* 0x00000004ff167e24 */ /* 0x000fe2000f8e00ff */
[----:B------:R-:W-:Y:S01]  /*91c0*/  UMOV UR10, UR11 ;  /* 0x0000000b000a7c82 */ /* 0x000fe20008000000 */
[----:B------:R-:W-:Y:S01]  /*91d0*/  UMOV UR4, UR14 ;  /* 0x0000000e00047c82 */ /* 0x000fe20008000000 */
[----:B------:R-:W-:Y:S01]  /*91e0*/  UMOV UR14, UR15 ;  /* 0x0000000f000e7c82 */ /* 0x000fe20008000000 */
[----:B------:R-:W-:Y:S01]  /*91f0*/  IMAD.U32 R146, RZ, RZ, UR10 ;  /* 0x0000000aff927e24 */ /* 0x000fe2000f8e00ff */
[----:B------:R-:W-:Y:S01]  /*9200*/  UMOV UR5, 0xc0000010 ;  /* 0xc000001000057882 */ /* 0x000fe20000000000 */
[----:B------:R-:W-:Y:S01]  /*9210*/  IMAD.U32 R16, RZ, RZ, UR4 ;  /* 0x00000004ff107e24 */ /* 0x000fe2000f8e00ff */
[----:B------:R-:W-:Y:S01]  /*9220*/  UMOV UR11, 0xc0000010 ;  /* 0xc0000010000b7882 */ /* 0x000fe20000000000 */
[----:B------:R-:W-:Y:S01]  /*9230*/  UMOV UR15, 0xc0000010 ;  /* 0xc0000010000f7882 */ /* 0x000fe20000000000 */
[----:B------:R-:W-:Y:S01]  /*9240*/  UMOV UR10, UR18 ;  /* 0x00000012000a7c82 */ /* 0x000fe20008000000 */
[----:B------:R-:W-:Y:S01]  /*9250*/  UMOV UR4, UR19 ;  /* 0x0000001300047c82 */ /* 0x000fe20008000000 */
[----:B0-----:R-:W-:Y:S01]  /*9260*/  SHF.R.U32.HI R13, RZ, 0x7, R9 ;  /* 0x00000007ff0d7819 */ /* 0x001fe20000011609 */
[----:B------:R-:W-:Y:S01]  /*9270*/  IMAD.U32 R23, RZ, RZ, UR5 ;  /* 0x00000005ff177e24 */ /* 0x000fe2000f8e00ff */
[----:B------:R-:W-:Y:S01]  /*9280*/  ISETP.GE.U32.AND P2, PT, R9, 0x180, PT ;  /* 0x000001800900780c */ /* 0x000fe20003f46070 */
[----:B------:R-:W-:Y:S01]  /*9290*/  IMAD.MOV.U32 R9, RZ, RZ, R10 ;  /* 0x000000ffff097224 */ /* 0x000fe200078e000a */
[----:B------:R-:W-:Y:S01]  /*92a0*/  UIADD3 UR24, UR57, 0xc00, URZ ;  /* 0x00000c0039187890 */ /* 0x000fe2000fffe03f */
[----:B------:R-:W-:Y:S01]  /*92b0*/  VIADD R156, R13, 0x9 ;  /* 0x000000090d9c7836 */ /* 0x000fe20000000000 */
[----:B------:R-:W-:Y:S01]  /*92c0*/  UMOV UR25, 0xc0000010 ;  /* 0xc000001000197882 */ /* 0x000fe20000000000 */
[----:B------:R-:W-:-:S02]  /*92d0*/  IMAD.MOV.U32 R13, RZ, RZ, R6 ;  /* 0x000000ffff0d7224 */ /* 0x000fc400078e0006 */
[----:B------:R-:W-:Y:S01]  /*92e0*/  IMAD.U32 R144, RZ, RZ, UR22 ;  /* 0x00000016ff907e24 */ /* 0x000fe2000f8e00ff */
[----:B------:R-:W-:Y:S01]  /*92f0*/  SEL R156, R156, 0x9, !P2 ;  /* 0x000000099c9c7807 */ /* 0x000fe20005000000 */
[----:B------:R-:W-:Y:S02]  /*9300*/  IMAD.U32 R147, RZ, RZ, UR11 ;  /* 0x0000000bff937e24 */ /* 0x000fe4000f8e00ff */
[----:B------:R-:W-:Y:S02]  /*9310*/  IMAD.U32 R17, RZ, RZ, UR5 ;  /* 0x00000005ff117e24 */ /* 0x000fe4000f8e00ff */
[----:B------:R-:W-:Y:S02]  /*9320*/  IMAD.U32 R14, RZ, RZ, UR14 ;  /* 0x0000000eff0e7e24 */ /* 0x000fe4000f8e00ff */
[----:B------:R-:W-:Y:S02]  /*9330*/  IMAD.U32 R15, RZ, RZ, UR15 ;  /* 0x0000000fff0f7e24 */ /* 0x000fe4000f8e00ff */
[----:B------:R-:W-:-:S02]  /*9340*/  IMAD.U32 R18, RZ, RZ, UR10 ;  /* 0x0000000aff127e24 */ /* 0x000fc4000f8e00ff */
[----:B------:R-:W-:Y:S02]  /*9350*/  IMAD.U32 R19, RZ, RZ, UR11 ;  /* 0x0000000bff137e24 */ /* 0x000fe4000f8e00ff */
[----:B------:R-:W-:Y:S02]  /*9360*/  IMAD.U32 R20, RZ, RZ, UR4 ;  /* 0x00000004ff147e24 */ /* 0x000fe4000f8e00ff */
[----:B------:R-:W-:-:S07]  /*9370*/  IMAD.U32 R21, RZ, RZ, UR5 ;  /* 0x00000005ff157e24 */ /* 0x000fce000f8e00ff */
.L_x_11292:
[----:B------:R-:W-:Y:S01]  /*9380*/  UIADD3 UR4, UR6, 0x1, URZ ;  /* 0x0000000106047890 */ /* 0x000fe2000fffe03f */
[----:B------:R-:W-:-:S03]  /*9390*/  ISETP.NE.AND P3, PT, RZ, UR58, PT ;  /* 0x0000003aff007c0c */ /* 0x000fc6000bf65270 */
[----:B------:R-:W-:-:S04]  /*93a0*/  UISETP.NE.AND UP0, UPT, UR4, 0x2, UPT ;  /* 0x000000020400788c */ /* 0x000fc8000bf05270 */
[----:B------:R-:W-:Y:S02]  /*93b0*/  USEL UR5, URZ, 0x1, UP0 ;  /* 0x000000013f057887 */ /* 0x000fe40008000000 */
[----:B------:R-:W-:-:S04]  /*93c0*/  USEL UR4, UR4, URZ, UP0 ;  /* 0x0000003f04047287 */ /* 0x000fc80008000000 */
[----:B------:R-:W-:Y:S01]  /*93d0*/  LOP3.LUT R6, R13, UR5, RZ, 0x3c, !PT ;  /* 0x000000050d067c12 */ /* 0x000fe2000f8e3cff */
[----:B--2---:R-:W-:Y:S07]  /*93e0*/  @P3 BRA `(.L_x_11284) ;  /* 0x0000000000283947 */ /* 0x004fee0003800000 */
[----:B------:R-:W-:Y:S05]  /*93f0*/  @!P0 BRA `(.L_x_11285) ;  /* 0x0000000000048947 */ /* 0x000fea0003800000 */
[----:B------:R-:W-:Y:S01]  /*9400*/  BPT.TRAP 0x1 ;  /* 0x000000040000795c */ /* 0x000fe20000300000 */
.L_x_11285:
[----:B------:R-:W-:Y:S01]  /*9410*/  ULEA UR5, UR4, UR56, 0x3 ;  /* 0x0000003804057291 */ /* 0x000fe2000f8e183f */
[----:B------:R-:W-:-:S08]  /*9420*/  SHF.L.U32 R0, R6, 0x1f, RZ ;  /* 0x0000001f06007819 */ /* 0x000fd000000006ff */
[----:B------:R0:W1:Y:S01]  /*9430*/  SYNCS.PHASECHK.TRANS64.TRYWAIT P2, [UR5+0x31c30], R0 ;  /* 0x031c3000ff0075a7 */ /* 0x0000620008040145 */
[----:B------:R-:W-:Y:S05]  /*9440*/  @!P0 BRA `(.L_x_11286) ;  /* 0x0000000000048947 */ /* 0x000fea0003800000 */
[----:B------:R-:W-:Y:S01]  /*9450*/  BPT.TRAP 0x1 ;  /* 0x000000040000795c */ /* 0x000fe20000300000 */
.L_x_11286:
[----:B-1----:R-:W-:Y:S05]  /*9460*/  @P2 BRA `(.L_x_11284) ;  /* 0x0000000000082947 */ /* 0x002fea0003800000 */
[----:B------:R-:W1:Y:S02]  /*9470*/  SYNCS.PHASECHK.TRANS64.TRYWAIT P2, [UR5+0x31c30], R0 ;  /* 0x031c3000ff0075a7 */ /* 0x000e640008040145 */
[----:B-1----:R-:W-:Y:S05]  /*9480*/  @!P2 BRA `(.L_x_11287) ;  /* 0x0000009400e0a947 */ /* 0x002fea0003800000 */
.L_x_11284:
        /* <DEDUP_REMOVED lines=25> */
[----:B------:R-:W-:Y:S01]  /*9620*/  UMOV UR52, UR28 ;  /* 0x0000001c00347c82 */ /* 0x000fe20008000000 */
[----:B------:R-:W-:Y:S01]  /*9630*/  UMOV UR53, UR29 ;  /* 0x0000001d00357c82 */ /* 0x000fe20008000000 */
[----:B------:R-:W-:Y:S01]  /*9640*/  UMOV UR55, 0x80000020 ;  /* 0x8000002000377882 */ /* 0x000fe20000000000 */
[----:B------:R-:W-:Y:S01]  /*9650*/  UIADD3 UR10, UR5, 0x202, URZ ;  /* 0x00000202050a7890 */ /* 0x000fe2000fffe03f */
[----:B-1----:R-:W-:Y:S01]  /*9660*/  SHF.R.U32.HI R5, RZ, 0x7, R5 ;  /* 0x00000007ff057819 */ /* 0x002fe20000011605 */
[----:B------:R-:W-:Y:S01]  /*9670*/  UMOV UR11, 0x80000020 ;  /* 0x80000020000b7882 */ /* 0x000fe20000000000 */
[----:B------:R-:W-:Y:S01]  /*9680*/  UIADD3 UR14, UR5, 0x440, URZ ;  /* 0x00000440050e7890 */ /* 0x000fe2000fffe03f */
[----:B------:R-:W-:-:S02]  /*9690*/  UMOV UR15, 0x80000020 ;  /* 0x80000020000f7882 */ /* 0x000fc40000000000 */
[----:B------:R-:W-:Y:S01]  /*96a0*/  VIADD R5, R5, 0x8 ;  /* 0x0000000805057836 */ /* 0x000fe20000000000 */
[----:B------:R-:W-:Y:S01]  /*96b0*/  UIADD3 UR18, UR5, 0x480, URZ ;  /* 0x0000048005127890 */ /* 0x000fe2000fffe03f */
[----:B------:R-:W-:Y:S01]  /*96c0*/  UMOV UR19, 0x80000020 ;  /* 0x8000002000137882 */ /* 0x000fe20000000000 */
[----:B------:R-:W-:Y:S02]  /*96d0*/  UIADD3 UR22, UR5, 0x482, URZ ;  /* 0x0000048205167890 */ /* 0x000fe4000fffe03f */
[----:B------:R1:W-:Y:S06]  /*96e0*/  BAR.SYNC.DEFER_BLOCKING R5, 0x100 ;  /* 0x000400050000751d */ /* 0x0003ec0000010000 */
[----:B------:R-:W-:Y:S01]  /*96f0*/  UMOV UR23, 0x80000020 ;  /* 0x8000002000177882 */ /* 0x000fe20000000000 */
        /* <DEDUP_REMOVED lines=319> */
[----:B-1----:R-:W-:Y:S05]  /*aaf0*/  @P3 BRA `(.L_x_11288) ;  /* 0x0000000000283947 */ /* 0x002fea0003800000 */
[----:B------:R-:W-:Y:S05]  /*ab00*/  @!P0 BRA `(.L_x_11289) ;  /* 0x0000000000048947 */ /* 0x000fea0003800000 */
[----:B------:R-:W-:Y:S01]  /*ab10*/  BPT.TRAP 0x1 ;  /* 0x000000040000795c */ /* 0x000fe20000300000 */
.L_x_11289:
[----:B------:R-:W-:Y:S01]  /*ab20*/  ULEA UR5, UR6, UR56, 0x3 ;  /* 0x0000003806057291 */ /* 0x000fe2000f8e183f */
[----:B0-----:R-:W-:-:S08]  /*ab30*/  SHF.L.U32 R0, R13, 0x1f, RZ ;  /* 0x0000001f0d007819 */ /* 0x001fd000000006ff */
[----:B------:R0:W1:Y:S01]  /*ab40*/  SYNCS.PHASECHK.TRANS64.TRYWAIT P2, [UR5+0x31c50], R0 ;  /* 0x031c5000ff0075a7 */ /* 0x0000620008040145 */
[----:B------:R-:W-:Y:S05]  /*ab50*/  @!P0 BRA `(.L_x_11290) ;  /* 0x0000000000048947 */ /* 0x000fea0003800000 */
[----:B------:R-:W-:Y:S01]  /*ab60*/  BPT.TRAP 0x1 ;  /* 0x000000040000795c */ /* 0x000fe20000300000 */
.L_x_11290:
[----:B-1----:R-:W-:Y:S05]  /*ab70*/  @P2 BRA `(.L_x_11288) ;  /* 0x0000000000082947 */ /* 0x002fea0003800000 */
[----:B------:R-:W1:Y:S02]  /*ab80*/  SYNCS.PHASECHK.TRANS64.TRYWAIT P2, [UR5+0x31c50], R0 ;  /* 0x031c5000ff0075a7 */ /* 0x000e640008040145 */
[----:B-1----:R-:W-:Y:S05]  /*ab90*/  @!P2 BRA `(.L_x_11291) ;  /* 0x000000800034a947 */ /* 0x002fea0003800000 */
.L_x_11288:
[----:B------:R-:W-:Y:S01]  /*aba0*/  UIADD3 UR5, UR56, 0x200, URZ ;  /* 0x0000020038057890 */ /* 0x000fe2000fffe03f */
[----:B------:R-:W-:Y:S01]  /*abb0*/  WARPGROUP.ARRIVE ;  /* 0x00000000000079c5 */ /* 0x000fe20000000000 */
[----:B------:R-:W-:Y:S01]  /*abc0*/  UMOV UR32, UR57 ;  /* 0x0000003900207c82 */ /* 0x000fe20008000000 */
[----:B------:R-:W-:Y:S01]  /*abd0*/  UMOV UR33, 0xc0000010 ;  /* 0xc000001000217882 */ /* 0x000fe20000000000 */
[----:B------:R-:W-:Y:S01]  /*abe0*/  USHF.R.U32.HI UR5, URZ, 0x4, UR5 ;  /* 0x000000043f057899 */ /* 0x000fe20008011605 */
[----:B------:R-:W-:Y:S01]  /*abf0*/  R2UR UR40, R22 ;  /* 0x00000000162872ca */ /* 0x000fe200000e0000 */
[----:B------:R-:W-:Y:S01]  /*ac00*/  UMOV UR35, 0x80000020 ;  /* 0x8000002000237882 */ /* 0x000fe20000000000 */
[----:B------:R-:W-:Y:S01]  /*ac10*/  R2UR UR41, R23 ;  /* 0x00000000172972ca */ /* 0x000fe200000e0000 */
[----:B------:R-:W-:Y:S01]  /*ac20*/  ULOP3.LUT UR5, UR5, 0x3fff, URZ, 0xc0, !UPT ;  /* 0x00003fff05057892 */ /* 0x000fe2000f8ec03f */
[----:B------:R-:W-:Y:S01]  /*ac30*/  R2UR UR36, R144 ;  /* 0x00000000902472ca */ /* 0x000fe200000e0000 */
[----:B------:R-:W-:Y:S01]  /*ac40*/  UMOV UR43, 0x80000020 ;  /* 0x80000020002b7882 */ /* 0x000fe20000000000 */
[----:B------:R-:W-:Y:S01]  /*ac50*/  R2UR UR37, R145 ;  /* 0x00000000912572ca */ /* 0x000fe200000e0000 */
[----:B------:R-:W-:Y:S01]  /*ac60*/  ULOP3.LUT UR5, UR5, 0x2400000, URZ, 0xfc, !UPT ;  /* 0x0240000005057892 */ /* 0x000fe2000f8efc3f */
[----:B01----:R-:W-:Y:S01]  /*ac70*/  FMNMX.FTZ R0, R136, R9, !PT ;  /* 0x0000000988007209 */ /* 0x003fe20007810000 */
[----:B------:R-:W-:Y:S01]  /*ac80*/  UMOV UR39, 0x80000020 ;  /* 0x8000002000277882 */ /* 0x000fe20000000000 */
[----:B------:R-:W-:Y:S01]  /*ac90*/  UMOV UR27, 0x80000020 ;  /* 0x80000020001b7882 */ /* 0x000fe20000000000 */
[----:B------:R-:W-:Y:S01]  /*aca0*/  UIMAD UR34, UR6, 0x6c0, UR5 ;  /* 0x000006c0062278a4 */ /* 0x000fe2000f8e0205 */
[----:B------:R-:W-:-:S02]  /*acb0*/  FMNMX.FTZ R5, R137, R0, !PT ;  /* 0x0000000089057209 */ /* 0x000fc40007810000 */
[C---:B------:R-:W-:Y:S01]  /*acc0*/  ISETP.GT.AND P2, PT, R11.reuse, R157, PT ;  /* 0x0000009d0b00720c */ /* 0x040fe20003f44270 */
[----:B------:R-:W-:Y:S01]  /*acd0*/  UIADD3 UR5, UR34, 0x40, URZ ;  /* 0x0000004022057890 */ /* 0x000fe2000fffe03f */
[----:B------:R-:W-:Y:S01]  /*ace0*/  FMNMX.FTZ R0, R140, R5, !PT ;  /* 0x000000058c007209 */ /* 0x000fe20007810000 */
[----:B------:R-:W-:Y:S01]  /*acf0*/  UIADD3 UR26, UR34, 0x200, URZ ;  /* 0x00000200221a7890 */ /* 0x000fe2000fffe03f */
[----:B------:R-:W-:Y:S02]  /*ad00*/  VIADD R11, R11, 0xffffffff ;  /* 0xffffffff0b0b7836 */ /* 0x000fe40000000000 */
[----:B------:R-:W-:Y:S01]  /*ad10*/  HGMMA.64x96x16.F32.BF16 R24, gdesc[UR32].tnspB, R24, gsb0 ;  /* 0x41600000201879f0 */ /* 0x000fe20008001818 */
[----:B------:R-:W-:Y:S01]  /*ad20*/  FMNMX.FTZ R5, R141, R0, !PT ;  /* 0x000000008d057209 */ /* 0x000fe20007810000 */
[----:B------:R-:W-:Y:S01]  /*ad30*/  UMOV UR42, UR5 ;  /* 0x00000005002a7c82 */ /* 0x000fe20008000000 */
[----:B------:R-:W-:Y:S02]  /*ad40*/  UIADD3 UR5, UR34, 0x80, URZ ;  /* 0x0000008022057890 */ /* 0x000fe4000fffe03f */
[----:B------:R-:W-:-:S04]  /*ad50*/  FMNMX.FTZ R0, R128, R5, !PT ;  /* 0x0000000580007209 */ /* 0x000fc80007810000 */
[----:B------:R-:W-:Y:S01]  /*ad60*/  FMNMX.FTZ R5, R129, R0, !PT ;  /* 0x0000000081057209 */ /* 0x000fe20007810000 */
[----:B------:R-:W-:Y:S01]  /*ad70*/  UMOV UR38, UR5 ;  /* 0x0000000500267c82 */ /* 0x000fe20008000000 */
[----:B------:R-:W-:Y:S02]  /*ad80*/  UIADD3 UR5, UR34, 0xc0, URZ ;  /* 0x000000c022057890 */ /* 0x000fe4000fffe03f */
        /* <DEDUP_REMOVED lines=28> */
[----:B------:R-:W-:Y:S01]  /*af50*/  R2UR UR40, R146 ;  /* 0x00000000922872ca */ /* 0x000fe200000e0000 */
[----:B------:R-:W-:Y:S01]  /*af60*/  UMOV UR42, UR5 ;  /* 0x00000005002a7c82 */ /* 0x000fe20008000000 */
[----:B------:R-:W-:Y:S01]  /*af70*/  R2UR UR41, R147 ;  /* 0x00000000932972ca */ /* 0x000fe200000e0000 */
[----:B------:R-:W-:Y:S01]  /*af80*/  UMOV UR43, 0x80000020 ;  /* 0x80000020002b7882 */ /* 0x000fe20000000000 */
[----:B------:R-:W-:Y:S01]  /*af90*/  UIADD3 UR5, UR34, 0x100, URZ ;  /* 0x0000010022057890 */ /* 0x000fe2000fffe03f */
        /* <DEDUP_REMOVED lines=25> */
[----:B------:R-:W-:-:S02]  /*b130*/  WARPGROUP.DEPBAR.LE gsb0, 0x0 ;  /* 0x00008000000079c5 */ /* 0x000fc40000010000 */
[----:B------:R-:W-:Y:S01]  /*b140*/  WARPGROUP.ARRIVE ;  /* 0x00000000000079c5 */ /* 0x000fe20000000000 */
[----:B------:R-:W-:Y:S01]  /*b150*/  FMNMX.FTZ R5, R143, R132, !PT ;  /* 0x000000848f057209 */ /* 0x000fe20007810000 */
[-CC-:B------:R-:W-:Y:S01]  /*b160*/  FFMA.FTZ R140, R108, R0.reuse, -R13.reuse ;  /* 0x000000006c8c7223 */ /* 0x180fe2000001080d */
[-CC-:B------:R-:W-:Y:S01]  /*b170*/  FFMA.FTZ R97, R97, R0.reuse, -R13.reuse ;  /* 0x0000000061617223 */ /* 0x180fe2000001080d */
[--C-:B------:R-:W-:Y:S01]  /*b180*/  FFMA.FTZ R101, R101, R0, -R13.reuse ;  /* 0x0000000065657223 */ /* 0x100fe2000001080d */
[----:B------:R-:W-:Y:S01]  /*b190*/  FMNMX.FTZ R132, R130, R5, !PT ;  /* 0x0000000582847209 */ /* 0x000fe20007810000 */
[----:B------:R-:W-:Y:S01]  /*b1a0*/  HGMMA.64x96x16.F32.BF16 R24, gdesc[UR36].tnspB, R24, gsb0 ;  /* 0x41600000241879f0 */ /* 0x000fe20008001818 */
[----:B------:R-:W-:Y:S01]  /*b1b0*/  R2UR UR36, R16 ;  /* 0x00000000102472ca */ /* 0x000fe200000e0000 */
[----:B------:R-:W-:Y:S01]  /*b1c0*/  UMOV UR38, UR5 ;  /* 0x0000000500267c82 */ /* 0x000fe20008000000 */
[----:B------:R-:W-:Y:S01]  /*b1d0*/  R2UR UR37, R17 ;  /* 0x00000000112572ca */ /* 0x000fe200000e0000 */
[----:B------:R-:W-:Y:S01]  /*b1e0*/  UMOV UR39, 0x80000020 ;  /* 0x8000002000277882 */ /* 0x000fe20000000000 */
[----:B------:R-:W-:Y:S01]  /*b1f0*/  UIADD3 UR5, UR34, 0x140, URZ ;  /* 0x0000014022057890 */ /* 0x000fe2000fffe03f */
[----:B------:R-:W-:Y:S01]  /*b200*/  FMNMX.FTZ R5, R131, R132, !PT ;  /* 0x0000008483057209 */ /* 0x000fe20007810000 */
[-C--:B------:R-:W-:Y:S01]  /*b210*/  FMUL.FTZ R9, R9, R0.reuse ;  /* 0x0000000009097220 */ /* 0x080fe20000410000 */
        /* <DEDUP_REMOVED lines=20> */
[----:B------:R-:W0:Y:S03]  /*b360*/  MUFU.EX2 R153, R153 ;  /* 0x0000009900997308 */ /* 0x000e260000000800 */
        /* <DEDUP_REMOVED lines=20> */
[----:B------:R-:W-:Y:S01]  /*b4b0*/  FMNMX.FTZ R5, R91, R116, !PT ;  /* 0x000000745b057209 */ /* 0x000fe20007810000 */
[-CC-:B------:R-:W-:Y:S01]  /*b4c0*/  FFMA.FTZ R116, R88, R0.reuse, -R13.reuse ;  /* 0x0000000058747223 */ /* 0x180fe2000001080d */
[-CC-:B------:R-:W-:Y:S01]  /*b4d0*/  FFMA.FTZ R88, R89, R0.reuse, -R13.reuse ;  /* 0x0000000059587223 */ /* 0x180fe2000001080d */
[-CC-:B-1----:R-:W-:Y:S01]  /*b4e0*/  FFMA.FTZ R117, R100, R0.reuse, -R13.reuse ;  /* 0x0000000064757223 */ /* 0x182fe2000001080d */
[----:B------:R-:W-:Y:S01]  /*b4f0*/  FMNMX.FTZ R108, R94, R5, !PT ;  /* 0x000000055e6c7209 */ /* 0x000fe20007810000 */
[-CC-:B------:R-:W-:Y:S01]  /*b500*/  FFMA.FTZ R89, R93, R0.reuse, -R13.reuse ;  /* 0x000000005d597223 */ /* 0x180fe2000001080d */
[----:B------:R-:W-:Y:S01]  /*b510*/  FFMA.FTZ R93, R81, R0, -R13 ;  /* 0x00000000515d7223 */ /* 0x000fe2000001080d */
[----:B------:R-:W-:Y:S01]  /*b520*/  MUFU.EX2 R137, R137 ;  /* 0x0000008900897308 */ /* 0x000fe20000000800 */
[----:B------:R-:W-:-:S04]  /*b530*/  FMNMX.FTZ R5, R95, R108, !PT ;  /* 0x0000006c5f057209 */ /* 0x000fc80007810000 */
[----:B------:R-:W-:-:S03]  /*b540*/  FMNMX.FTZ R108, R82, R5, !PT ;  /* 0x00000005526c7209 */ /* 0x000fc60007810000 */
[----:B------:R-:W-:Y:S01]  /*b550*/  MUFU.EX2 R155, R155 ;  /* 0x0000009b009b7308 */ /* 0x000fe20000000800 */
[----:B------:R-:W-:Y:S02]  /*b560*/  WARPGROUP.DEPBAR.LE gsb0, 0x0 ;  /* 0x00008000000079c5 */ /* 0x000fe40000010000 */
[----:B------:R-:W-:Y:S01]  /*b570*/  WARPGROUP.ARRIVE ;  /* 0x00000000000079c5 */ /* 0x000fe20000000000 */
[----:B------:R-:W-:-:S04]  /*b580*/  FMNMX.FTZ R5, R83, R108, !PT ;  /* 0x0000006c53057209 */ /* 0x000fc80007810000 */
[----:B------:R-:W-:Y:S01]  /*b590*/  FMNMX.FTZ R96, R86, R5, !PT ;  /* 0x0000000556607209 */ /* 0x000fe20007810000 */
[----:B------:R-:W-:Y:S01]  /*b5a0*/  HGMMA.64x96x16.F32.BF16 R24, gdesc[UR40].tnspB, R24, gsb0 ;  /* 0x41600000281879f0 */ /* 0x000fe20008001818 */
[----:B------:R-:W-:Y:S02]  /*b5b0*/  MUFU.EX2 R128, R128 ;  /* 0x0000008000807308 */ /* 0x000fe40000000800 */
[----:B------:R-:W-:-:S04]  /*b5c0*/  FMNMX.FTZ R5, R87, R96, !PT ;  /* 0x0000006057057209 */ /* 0x000fc80007810000 */
[----:B------:R-:W-:Y:S02]  /*b5d0*/  FMNMX.FTZ R108, R74, R5, !PT ;  /* 0x000000054a6c7209 */ /* 0x000fe40007810000 */
[----:B------:R-:W-:Y:S02]  /*b5e0*/  MUFU.EX2 R96, R97 ;  /* 0x0000006100607308 */ /* 0x000fe40000000800 */
[----:B------:R-:W-:Y:S01]  /*b5f0*/  FMNMX.FTZ R5, R75, R108, !PT ;  /* 0x0000006c4b057209 */ /* 0x000fe20007810000 */
[----:B------:R-:W-:-:S03]  /*b600*/  FFMA.FTZ R108, R76, R0, -R13 ;  /* 0x000000004c6c7223 */ /* 0x000fc6000001080d */
[----:B------:R-:W-:Y:S02]  /*b610*/  FMNMX.FTZ R100, R78, R5, !PT ;  /* 0x000000054e647209 */ /* 0x000fe40007810000 */
[----:B------:R1:W-:Y:S02]  /*b620*/  MUFU.EX2 R97, R101 ;  /* 0x0000006500617308 */ /* 0x0003e40000000800 */
[----:B------:R-:W-:-:S05]  /*b630*/  FMNMX.FTZ R5, R79, R100, !PT ;  /* 0x000000644f057209 */ /* 0x000fca0007810000 */
[----:B------:R-:W2:Y:S01]  /*b640*/  SHFL.BFLY PT, R100, R5, 0x2, 0x1f ;  /* 0x0c401f0005647f89 */ /* 0x000ea200000e0000 */
[----:B------:R-:W-:Y:S01]  /*b650*/  MUFU.EX2 R154, R154 ;  /* 0x0000009a009a7308 */ /* 0x000fe20000000800 */
[----:B-1----:R-:W-:-:S07]  /*b660*/  FFMA.FTZ R101, R73, R0, -R13 ;  /* 0x0000000049657223 */ /* 0x002fce000001080d */
[----:B------:R-:W-:Y:S08]  /*b670*/  MUFU.EX2 R129, R129 ;  /* 0x0000008100817308 */ /* 0x000ff00000000800 */
[----:B------:R-:W-:Y:S01]  /*b680*/  MUFU.EX2 R152, R152 ;  /* 0x0000009800987308 */ /* 0x000fe20000000800 */
[----:B--2---:R-:W-:Y:S01]  /*b690*/  FMNMX.FTZ R80, R5, R100, !PT ;  /* 0x0000006405507209 */ /* 0x004fe20007810000 */
[-CC-:B------:R-:W-:Y:S01]  /*b6a0*/  FFMA.FTZ R100, R72, R0.reuse, -R13.reuse ;  /* 0x0000000048647223 */ /* 0x180fe2000001080d */
[----:B------:R-:W-:-:S05]  /*b6b0*/  FFMA.FTZ R13, R77, R0, -R13 ;  /* 0x000000004d0d7223 */ /* 0x000fca000001080d */
[----:B------:R-:W-:Y:S01]  /*b6c0*/  MUFU.EX2 R151, R151 ;  /* 0x0000009700977308 */ /* 0x000fe20000000800 */
[----:B------:R-:W1:Y:S07]  /*b6d0*/  SHFL.BFLY PT, R5, R80, 0x1, 0x1f ;  /* 0x0c201f0050057f89 */ /* 0x000e6e00000e0000 */
[----:B------:R-:W-:Y:S08]  /*b6e0*/  MUFU.EX2 R150, R150 ;  /* 0x0000009600967308 */ /* 0x000ff00000000800 */
[----:B------:R-:W-:Y:S08]  /*b6f0*/  MUFU.EX2 R149, R149 ;  /* 0x0000009500957308 */ /* 0x000ff00000000800 */
[----:B------:R-:W-:Y:S01]  /*b700*/  MUFU.EX2 R113, R113 ;  /* 0x0000007100717308 */ /* 0x000fe20000000800 */
[----:B-1----:R-:W-:Y:S01]  /*b710*/  FMNMX.FTZ R5, R80, R5, !PT ;  /* 0x0000000550057209 */ /* 0x002fe20007810000 */
[----:B------:R-:W-:-:S04]  /*b720*/  IMAD.U32 R80, RZ, RZ, UR4 ;  /* 0x00000004ff507e24 */ /* 0x000fc8000f8e00ff */
[----:B------:R-:W-:Y:S01]  /*b730*/  FADD.FTZ R73, -R5, R12 ;  /* 0x0000000c05497221 */ /* 0x000fe20000010100 */
[----:B------:R-:W-:Y:S01]  /*b740*/  @!P1 LEA R80, R80, UR56, 0x3 ;  /* 0x0000003850509c11 */ /* 0x000fe2000f8e18ff */
[----:B------:R-:W-:Y:S02]  /*b750*/  MUFU.EX2 R141, R141 ;  /* 0x0000008d008d7308 */ /* 0x000fe40000000800 */
[-C--:B------:R-:W-:Y:S01]  /*b760*/  FMUL.FTZ R12, R73, R0.reuse ;  /* 0x00000000490c7220 */ /* 0x080fe20000410000 */
[----:B------:R-:W-:-:S04]  /*b770*/  FMUL.FTZ R73, R5, R0 ;  /* 0x0000000005497220 */ /* 0x000fc80000410000 */
        /* <DEDUP_REMOVED lines=11> */
[----:B------:R-:W-:-:S02]  /*b830*/  WARPGROUP.DEPBAR.LE gsb0, 0x0 ;  /* 0x00008000000079c5 */ /* 0x000fc40000010000 */
[----:B------:R-:W-:Y:S01]  /*b840*/  WARPGROUP.ARRIVE ;  /* 0x00000000000079c5 */ /* 0x000fe20000000000 */
[----:B------:R-:W-:Y:S02]  /*b850*/  IMAD.U32 R134, RZ, RZ, UR6 ;  /* 0x00000006ff867e24 */ /* 0x000fe4000f8e00ff */
[-CC-:B------:R-:W-:Y:S01]  /*b860*/  FFMA.FTZ R132, R143, R0.reuse, -R73.reuse ;  /* 0x000000008f847223 */ /* 0x180fe20000010849 */
[-CC-:B------:R-:W-:Y:S01]  /*b870*/  FFMA.FTZ R115, R118, R0.reuse, -R73.reuse ;  /* 0x0000000076737223 */ /* 0x180fe20000010849 */
[-CC-:B------:R-:W-:Y:S01]  /*b880*/  FFMA.FTZ R118, R119, R0.reuse, -R73.reuse ;  /* 0x0000000077767223 */ /* 0x180fe20000010849 */
[----:B------:R-:W2:Y:S01]  /*b890*/  MUFU.EX2 R77, R77 ;  /* 0x0000004d004d7308 */ /* 0x000ea20000000800 */
[----:B------:R-:W-:Y:S01]  /*b8a0*/  HGMMA.64x96x16.F32.BF16 R24, gdesc[UR36].tnspB, R24, gsb0 ;  /* 0x41600000241879f0 */ /* 0x000fe20008001818 */
[----:B------:R-:W-:Y:S01]  /*b8b0*/  R2UR UR36, R14 ;  /* 0x000000000e2472ca */ /* 0x000fe200000e0000 */
[----:B------:R-:W-:Y:S01]  /*b8c0*/  UMOV UR38, UR5 ;  /* 0x0000000500267c82 */ /* 0x000fe20008000000 */
[----:B------:R-:W-:Y:S01]  /*b8d0*/  R2UR UR37, R15 ;  /* 0x000000000f2572ca */ /* 0x000fe200000e0000 */
[----:B------:R-:W-:Y:S01]  /*b8e0*/  UMOV UR39, 0x80000020 ;  /* 0x8000002000277882 */ /* 0x000fe20000000000 */
[----:B------:R-:W-:Y:S01]  /*b8f0*/  UIADD3 UR5, UR34, 0x180, URZ ;  /* 0x0000018022057890 */ /* 0x000fe2000fffe03f */
[-CC-:B------:R-:W-:Y:S01]  /*b900*/  FFMA.FTZ R119, R107, R0.reuse, -R73.reuse ;  /* 0x000000006b777223 */ /* 0x180fe20000010849 */
[----:B------:R-:W3:Y:S01]  /*b910*/  MUFU.EX2 R72, R72 ;  /* 0x0000004800487308 */ /* 0x000ee20000000800 */
[-CC-:B------:R-:W-:Y:S01]  /*b920*/  FFMA.FTZ R107, R110, R0.reuse, -R73.reuse ;  /* 0x000000006e6b7223 */ /* 0x180fe20000010849 */
[----:B------:R-:W-:Y:S01]  /*b930*/  @!P1 LEA R110, R134, UR56, 0x3 ;  /* 0x00000038866e9c11 */ /* 0x000fe2000f8e18ff */
[----:B------:R-:W-:Y:S01]  /*b940*/  FFMA.FTZ R133, R131, R0, -R73 ;  /* 0x0000000083857223 */ /* 0x000fe20000010849 */
[----:B------:R-:W-:-:S02]  /*b950*/  @!P1 VIADD R134, R80, 0x31c40 ;  /* 0x00031c4050869836 */ /* 0x000fc40000000000 */
[----:B------:R-:W-:Y:S01]  /*b960*/  FFMA.FTZ R138, R99, R0, -R73 ;  /* 0x00000000638a7223 */ /* 0x000fe20000010849 */
[----:B0-----:R-:W-:Y:S01]  /*b970*/  FFMA.FTZ R99, R9, R8, R153 ;  /* 0x0000000809637223 */ /* 0x001fe20000010099 */
[----:B------:R-:W-:Y:S01]  /*b980*/  @!P1 VIADD R80, R110, 0x31c60 ;  /* 0x00031c606e509836 */ /* 0x000fe20000000000 */
[----:B------:R-:W0:Y:S01]  /*b990*/  MUFU.EX2 R132, R132 ;  /* 0x0000008400847308 */ /* 0x000e220000000800 */
[----:B-1----:R-:W-:Y:S01]  /*b9a0*/  FFMA.FTZ R8, R12, R7, R81 ;  /* 0x000000070c087223 */ /* 0x002fe20000010051 */
[-CC-:B------:R-:W-:Y:S01]  /*b9b0*/  FFMA.FTZ R110, R111, R0.reuse, -R73.reuse ;  /* 0x000000006f6e7223 */ /* 0x180fe20000010849 */
[----:B------:R-:W-:Y:S01]  /*b9c0*/  @!P1 PRMT R134, RZ, 0x654, R134 ;  /* 0x00000654ff869816 */ /* 0x000fe20000000086 */
[-C--:B------:R-:W-:Y:S01]  /*b9d0*/  FFMA.FTZ R111, R102, R0.reuse, -R73 ;  /* 0x00000000666f7223 */ /* 0x080fe20000010849 */
[----:B------:R-:W-:Y:S01]  /*b9e0*/  FADD.FTZ R99, R148, R99 ;  /* 0x0000006394637221 */ /* 0x000fe20000010000 */
[----:B------:R-:W-:Y:S01]  /*b9f0*/  @!P1 PRMT R80, RZ, 0x654, R80 ;  /* 0x00000654ff509816 */ /* 0x000fe20000000050 */
[-CC-:B------:R-:W-:Y:S01]  /*ba00*/  FFMA.FTZ R102, R91, R0.reuse, -R73.reuse ;  /* 0x000000005b667223 */ /* 0x180fe20000010849 */
[----:B------:R-:W1:Y:S01]  /*ba10*/  MUFU.EX2 R76, R76 ;  /* 0x0000004c004c7308 */ /* 0x000e620000000800 */
[----:B--2---:R-:W-:Y:S01]  /*ba20*/  FADD.FTZ R91, R77, R8 ;  /* 0x000000084d5b7221 */ /* 0x004fe20000010000 */
[-C--:B------:R-:W-:Y:S01]  /*ba30*/  FFMA.FTZ R131, R135, R0.reuse, -R73 ;  /* 0x0000000087837223 */ /* 0x080fe20000010849 */
[----:B------:R-:W-:Y:S01]  /*ba40*/  FADD.FTZ R8, R136, R99 ;  /* 0x0000006388087221 */ /* 0x000fe20000010000 */
[-C--:B------:R-:W-:Y:S01]  /*ba50*/  FFMA.FTZ R122, R122, R0.reuse, -R73 ;  /* 0x000000007a7a7223 */ /* 0x080fe20000010849 */
[----:B---3--:R-:W-:Y:S01]  /*ba60*/  FADD.FTZ R91, R72, R91 ;  /* 0x0000005b485b7221 */ /* 0x008fe20000010000 */
[-CC-:B------:R-:W-:Y:S01]  /*ba70*/  FFMA.FTZ R99, R82, R0.reuse, -R73.reuse ;  /* 0x0000000052637223 */ /* 0x180fe20000010849 */
[-C--:B------:R-:W-:Y:S01]  /*ba80*/  FFMA.FTZ R135, R94, R0.reuse, -R73 ;  /* 0x000000005e877223 */ /* 0x080fe20000010849 */
[----:B------:R-:W2:Y:S01]  /*ba90*/  MUFU.EX2 R133, R133 ;  /* 0x0000008500857308 */ /* 0x000ea20000000800 */
[----:B0-----:R-:W-:Y:S01]  /*baa0*/  FADD.FTZ R91, R132, R91 ;  /* 0x0000005b845b7221 */ /* 0x001fe20000010000 */
[-CC-:B------:R-:W-:Y:S01]  /*bab0*/  FFMA.FTZ R114, R114, R0.reuse, -R73.reuse ;  /* 0x0000000072727223 */ /* 0x180fe20000010849 */
[----:B------:R-:W-:Y:S01]  /*bac0*/  F2FP.BF16.F32.PACK_AB R81, R77, R81 ;  /* 0x000000514d51723e */ /* 0x000fe200000010ff */
[-CC-:B------:R-:W-:Y:S01]  /*bad0*/  FFMA.FTZ R106, R106, R0.reuse, -R73.reuse ;  /* 0x000000006a6a7223 */ /* 0x180fe20000010849 */
[----:B------:R-:W-:Y:S01]  /*bae0*/  FFMA.FTZ R98, R98, R0, -R73 ;  /* 0x0000000062627223 */ /* 0x000fe20000010849 */
[----:B------:R-:W-:-:S02]  /*baf0*/  UMOV UR6, UR4 ;  /* 0x0000000400067c82 */ /* 0x000fc40008000000 */
[----:B------:R-:W0:Y:S01]  /*bb00*/  MUFU.EX2 R125, R125 ;  /* 0x0000007d007d7308 */ /* 0x000e220000000800 */
[----:B-1----:R-:W-:Y:S01]  /*bb10*/  FADD.FTZ R82, R76, R91 ;  /* 0x0000005b4c527221 */ /* 0x002fe20000010000 */
[----:B------:R-:W-:-:S06]  /*bb20*/  FFMA.FTZ R91, R87, R0, -R73 ;  /* 0x00000000575b7223 */ /* 0x000fcc0000010849 */
[----:B------:R-:W1:Y:S01]  /*bb30*/  MUFU.EX2 R131, R131 ;  /* 0x0000008300837308 */ /* 0x000e620000000800 */
[----:B--2---:R-:W-:-:S07]  /*bb40*/  FADD.FTZ R82, R133, R82 ;  /* 0x0000005285527221 */ /* 0x004fce0000010000 */
[----:B------:R-:W2:Y:S08]  /*bb50*/  MUFU.EX2 R122, R122 ;  /* 0x0000007a007a7308 */ /* 0x000eb00000000800 */
[----:B------:R-:W3:Y:S08]  /*bb60*/  MUFU.EX2 R130, R130 ;  /* 0x0000008200827308 */ /* 0x000ef00000000800 */
[----:B------:R-:W4:Y:S08]  /*bb70*/  MUFU.EX2 R123, R123 ;  /* 0x0000007b007b7308 */ /* 0x000f300000000800 */
[----:B------:R0:W-:Y:S08]  /*bb80*/  MUFU.EX2 R7, R138 ;  /* 0x0000008a00077308 */ /* 0x0001f00000000800 */
[----:B------:R-:W5:Y:S01]  /*bb90*/  MUFU.EX2 R126, R126 ;  /* 0x0000007e007e7308 */ /* 0x000f620000000800 */
[----:B0-----:R-:W-:Y:S01]  /*bba0*/  FADD.FTZ R138, R125, R82 ;  /* 0x000000527d8a7221 */ /* 0x001fe20000010000 */
[----:B------:R-:W-:-:S03]  /*bbb0*/  F2FP.BF16.F32.PACK_AB R82, R137, R136 ;  /* 0x000000888952723e */ /* 0x000fc600000010ff */
[----:B-1----:R-:W-:-:S03]  /*bbc0*/  FADD.FTZ R77, R131, R138 ;  /* 0x0000008a834d7221 */ /* 0x002fc60000010000 */
[----:B------:R-:W0:Y:S01]  /*bbd0*/  MUFU.EX2 R114, R114 ;  /* 0x0000007200727308 */ /* 0x000e220000000800 */
[----:B--2---:R-:W-:Y:S01]  /*bbe0*/  FADD.FTZ R77, R122, R77 ;  /* 0x0000004d7a4d7221 */ /* 0x004fe20000010000 */
[----:B------:R-:W-:Y:S02]  /*bbf0*/  WARPGROUP.DEPBAR.LE gsb0, 0x0 ;  /* 0x00008000000079c5 */ /* 0x000fe40000010000 */
[----:B------:R-:W-:-:S04]  /*bc00*/  WARPGROUP.ARRIVE ;  /* 0x00000000000079c5 */ /* 0x000fc80000000000 */
[----:B------:R-:W1:Y:S02]  /*bc10*/  MUFU.EX2 R127, R127 ;  /* 0x0000007f007f7308 */ /* 0x000e640000000800 */
[----:B------:R-:W-:Y:S01]  /*bc20*/  HGMMA.64x96x16.F32.BF16 R24, gdesc[UR36].tnspB, R24, gsb0 ;  /* 0x41600000241879f0 */ /* 0x000fe20008001818 */
[----:B------:R-:W-:Y:S01]  /*bc30*/  R2UR UR36, R18 ;  /* 0x00000000122472ca */ /* 0x000fe200000e0000 */
[----:B------:R-:W-:Y:S01]  /*bc40*/  UMOV UR38, UR5 ;  /* 0x0000000500267c82 */ /* 0x000fe20008000000 */
[----:B------:R-:W-:Y:S01]  /*bc50*/  R2UR UR37, R19 ;  /* 0x00000000132572ca */ /* 0x000fe200000e0000 */
[----:B------:R-:W-:Y:S01]  /*bc60*/  UMOV UR39, 0x80000020 ;  /* 0x8000002000277882 */ /* 0x000fe20000000000 */
[----:B------:R-:W-:Y:S01]  /*bc70*/  UIADD3 UR5, UR34, 0x1c0, URZ ;  /* 0x000001c022057890 */ /* 0x000fe2000fffe03f */
[----:B------:R-:W2:Y:S08]  /*bc80*/  MUFU.EX2 R115, R115 ;  /* 0x0000007300737308 */ /* 0x000eb00000000800 */
[----:B------:R-:W2:Y:S08]  /*bc90*/  MUFU.EX2 R118, R118 ;  /* 0x0000007600767308 */ /* 0x000eb00000000800 */
[----:B------:R-:W2:Y:S08]  /*bca0*/  MUFU.EX2 R106, R106 ;  /* 0x0000006a006a7308 */ /* 0x000eb00000000800 */
[----:B------:R-:W2:Y:S08]  /*bcb0*/  MUFU.EX2 R119, R119 ;  /* 0x0000007700777308 */ /* 0x000eb00000000800 */
[----:B------:R-:W-:Y:S08]  /*bcc0*/  MUFU.EX2 R140, R140 ;  /* 0x0000008c008c7308 */ /* 0x000ff00000000800 */
[----:B------:R-:W2:Y:S08]  /*bcd0*/  MUFU.EX2 R107, R107 ;  /* 0x0000006b006b7308 */ /* 0x000eb00000000800 */
[----:B------:R-:W-:Y:S08]  /*bce0*/  MUFU.EX2 R105, R105 ;  /* 0x0000006900697308 */ /* 0x000ff00000000800 */
[----:B------:R-:W2:Y:S08]  /*bcf0*/  MUFU.EX2 R110, R110 ;  /* 0x0000006e006e7308 */ /* 0x000eb00000000800 */
[----:B------:R-:W-:Y:S08]  /*bd00*/  MUFU.EX2 R124, R124 ;  /* 0x0000007c007c7308 */ /* 0x000ff00000000800 */
[----:B------:R-:W2:Y:S08]  /*bd10*/  MUFU.EX2 R98, R98 ;  /* 0x0000006200627308 */ /* 0x000eb00000000800 */
[----:B------:R-:W2:Y:S08]  /*bd20*/  MUFU.EX2 R117, R117 ;  /* 0x0000007500757308 */ /* 0x000eb00000000800 */
[----:B------:R-:W-:Y:S01]  /*bd30*/  MUFU.EX2 R116, R116 ;  /* 0x0000007400747308 */ /* 0x000fe20000000800 */
[----:B------:R-:W-:-:S02]  /*bd40*/  WARPGROUP.DEPBAR.LE gsb0, 0x0 ;  /* 0x00008000000079c5 */ /* 0x000fc40000010000 */
[----:B------:R-:W-:-:S05]  /*bd50*/  WARPGROUP.ARRIVE ;  /* 0x00000000000079c5 */ /* 0x000fca0000000000 */
[----:B------:R-:W-:Y:S01]  /*bd60*/  MUFU.EX2 R88, R88 ;  /* 0x0000005800587308 */ /* 0x000fe20000000800 */
[----:B------:R-:W-:Y:S01]  /*bd70*/  HGMMA.64x96x16.F32.BF16 R24, gdesc[UR36].tnspB, R24, gsb0 ;  /* 0x41600000241879f0 */ /* 0x000fe20008001818 */
[----:B------:R-:W-:Y:S01]  /*bd80*/  R2UR UR36, R20 ;  /* 0x00000000142472ca */ /* 0x000fe200000e0000 */
[----:B------:R-:W-:Y:S01]  /*bd90*/  UMOV UR38, UR5 ;  /* 0x0000000500267c82 */ /* 0x000fe20008000000 */
[----:B------:R-:W-:Y:S01]  /*bda0*/  R2UR UR37, R21 ;  /* 0x00000000152572ca */ /* 0x000fe200000e0000 */
[----:B------:R-:W-:-:S03]  /*bdb0*/  UMOV UR39, 0x80000020 ;  /* 0x8000002000277882 */ /* 0x000fc60000000000 */
        /* <DEDUP_REMOVED lines=30> */
[-CC-:B---3--:R-:W-:Y:S01]  /*bfa0*/  FFMA.FTZ R134, R95, R0.reuse, -R73.reuse ;  /* 0x000000005f867223 */ /* 0x188fe20000010849 */
[-CC-:B------:R-:W-:Y:S01]  /*bfb0*/  FFMA.FTZ R95, R83, R0.reuse, -R73.reuse ;  /* 0x00000000535f7223 */ /* 0x180fe20000010849 */
[-C--:B------:R-:W-:Y:S01]  /*bfc0*/  FMUL.FTZ R37, R37, R9.reuse ;  /* 0x0000000925257220 */ /* 0x080fe20000410000 */
[-C--:B------:R-:W-:Y:S01]  /*bfd0*/  FMUL.FTZ R40, R40, R9.reuse ;  /* 0x0000000928287220 */ /* 0x080fe20000410000 */
[-C--:B------:R-:W-:Y:S01]  /*bfe0*/  FMUL.FTZ R41, R41, R9.reuse ;  /* 0x0000000929297220 */ /* 0x080fe20000410000 */
[-C--:B------:R-:W-:Y:S01]  /*bff0*/  FMUL.FTZ R44, R44, R9.reuse ;  /* 0x000000092c2c7220 */ /* 0x080fe20000410000 */
[----:B------:R-:W-:Y:S01]  /*c000*/  MUFU.EX2 R134, R134 ;  /* 0x0000008600867308 */ /* 0x000fe20000000800 */
[-CC-:B----4-:R-:W-:Y:S01]  /*c010*/  FFMA.FTZ R80, R103, R0.reuse, -R73.reuse ;  /* 0x0000000067507223 */ /* 0x190fe20000010849 */
[-CC-:B------:R-:W-:Y:S01]  /*c020*/  FFMA.FTZ R103, R90, R0.reuse, -R73.reuse ;  /* 0x000000005a677223 */ /* 0x180fe20000010849 */
[----:B------:R-:W-:Y:S01]  /*c030*/  FADD.FTZ R90, R137, R8 ;  /* 0x00000008895a7221 */ /* 0x000fe20000010000 */
[-C--:B------:R-:W-:Y:S01]  /*c040*/  FMUL.FTZ R45, R45, R9.reuse ;  /* 0x000000092d2d7220 */ /* 0x080fe20000410000 */
[-C--:B------:R-:W-:Y:S01]  /*c050*/  FMUL.FTZ R48, R48, R9.reuse ;  /* 0x0000000930307220 */ /* 0x080fe20000410000 */
[-C--:B------:R-:W-:Y:S01]  /*c060*/  FMUL.FTZ R49, R49, R9.reuse ;  /* 0x0000000931317220 */ /* 0x080fe20000410000 */
[----:B------:R-:W-:Y:S01]  /*c070*/  FADD.FTZ R139, R155, R90 ;  /* 0x0000005a9b8b7221 */ /* 0x000fe20000010000 */
[----:B------:R3:W4:Y:S01]  /*c080*/  MUFU.EX2 R8, R111 ;  /* 0x0000006f00087308 */ /* 0x0007220000000800 */
[----:B------:R-:W-:Y:S01]  /*c090*/  FFMA.FTZ R90, R86, R0, -R73 ;  /* 0x00000000565a7223 */ /* 0x000fe20000010849 */
[-C--:B------:R-:W-:Y:S01]  /*c0a0*/  FMUL.FTZ R52, R52, R9.reuse ;  /* 0x0000000934347220 */ /* 0x080fe20000410000 */
[----:B------:R-:W-:Y:S01]  /*c0b0*/  FADD.FTZ R139, R128, R139 ;  /* 0x0000008b808b7221 */ /* 0x000fe20000010000 */
[-C--:B------:R-:W-:Y:S01]  /*c0c0*/  FMUL.FTZ R53, R53, R9.reuse ;  /* 0x0000000935357220 */ /* 0x080fe20000410000 */
[-C--:B------:R-:W-:Y:S01]  /*c0d0*/  FMUL.FTZ R56, R56, R9.reuse ;  /* 0x0000000938387220 */ /* 0x080fe20000410000 */
[-C--:B------:R-:W-:Y:S01]  /*c0e0*/  FMUL.FTZ R57, R57, R9.reuse ;  /* 0x0000000939397220 */ /* 0x080fe20000410000 */
[----:B------:R-:W-:Y:S01]  /*c0f0*/  FADD.FTZ R94, R154, R139 ;  /* 0x0000008b9a5e7221 */ /* 0x000fe20000010000 */
[----:B------:R5:W-:Y:S01]  /*c100*/  MUFU.EX2 R87, R103 ;  /* 0x0000006700577308 */ /* 0x000be20000000800 */
[-C--:B------:R-:W-:Y:S01]  /*c110*/  FMUL.FTZ R60, R60, R9.reuse ;  /* 0x000000093c3c7220 */ /* 0x080fe20000410000 */
[-C--:B------:R-:W-:Y:S01]  /*c120*/  FMUL.FTZ R61, R61, R9.reuse ;  /* 0x000000093d3d7220 */ /* 0x080fe20000410000 */
[----:B------:R-:W-:Y:S01]  /*c130*/  FADD.FTZ R83, R129, R94 ;  /* 0x0000005e81537221 */ /* 0x000fe20000010000 */
[-C--:B------:R-:W-:Y:S01]  /*c140*/  FMUL.FTZ R64, R64, R9.reuse ;  /* 0x0000000940407220 */ /* 0x080fe20000410000 */
[-C--:B------:R-:W-:Y:S01]  /*c150*/  FMUL.FTZ R65, R65, R9.reuse ;  /* 0x0000000941417220 */ /* 0x080fe20000410000 */
[-C--:B------:R-:W-:Y:S01]  /*c160*/  FMUL.FTZ R68, R68, R9.reuse ;  /* 0x0000000944447220 */ /* 0x080fe20000410000 */
[----:B---3--:R-:W-:Y:S01]  /*c170*/  FADD.FTZ R111, R152, R83 ;  /* 0x00000053986f7221 */ /* 0x008fe20000010000 */
[----:B------:R-:W-:Y:S01]  /*c180*/  F2FP.BF16.F32.PACK_AB R83, R132, R72 ;  /* 0x000000488453723e */ /* 0x000fe200000010ff */
[-C--:B------:R-:W-:Y:S01]  /*c190*/  FFMA.FTZ R132, R74, R0.reuse, -R73 ;  /* 0x000000004a847223 */ /* 0x080fe20000010849 */
[----:B------:R-:W-:Y:S01]  /*c1a0*/  FADD.FTZ R74, R130, R77 ;  /* 0x0000004d824a7221 */ /* 0x000fe20000010000 */
[----:B------:R-:W-:Y:S01]  /*c1b0*/  FADD.FTZ R72, R120, R111 ;  /* 0x0000006f78487221 */ /* 0x000fe20000010000 */
[-CC-:B------:R-:W-:Y:S01]  /*c1c0*/  FFMA.FTZ R111, R75, R0.reuse, -R73.reuse ;  /* 0x000000004b6f7223 */ /* 0x180fe20000010849 */
[----:B------:R3:W-:Y:S01]  /*c1d0*/  MUFU.EX2 R94, R102 ;  /* 0x00000066005e7308 */ /* 0x0007e20000000800 */
[----:B------:R-:W-:Y:S01]  /*c1e0*/  FADD.FTZ R75, R123, R74 ;  /* 0x0000004a7b4b7221 */ /* 0x000fe20000010000 */
[----:B------:R-:W-:Y:S01]  /*c1f0*/  FADD.FTZ R72, R151, R72 ;  /* 0x0000004897487221 */ /* 0x000fe20000010000 */
[----:B-----5:R-:W-:Y:S01]  /*c200*/  FFMA.FTZ R103, R79, R0, -R73 ;  /* 0x000000004f677223 */ /* 0x020fe20000010849 */
[----:B------:R-:W-:Y:S01]  /*c210*/  F2FP.BF16.F32.PACK_AB R74, R129, R154 ;  /* 0x0000009a814a723e */ /* 0x000fe200000010ff */
[----:B------:R-:W-:Y:S01]  /*c220*/  FADD.FTZ R75, R126, R75 ;  /* 0x0000004b7e4b7221 */ /* 0x000fe20000010000 */
[----:B------:R-:W-:Y:S01]  /*c230*/  FMUL.FTZ R69, R69, R9 ;  /* 0x0000000945457220 */ /* 0x000fe20000410000 */
[----:B------:R-:W-:Y:S01]  /*c240*/  FMUL.FTZ R26, R26, R12 ;  /* 0x0000000c1a1a7220 */ /* 0x000fe20000410000 */
[----:B------:R5:W4:Y:S01]  /*c250*/  MUFU.EX2 R86, R80 ;  /* 0x0000005000567308 */ /* 0x000b220000000800 */
[----:B---3--:R-:W-:Y:S01]  /*c260*/  FFMA.FTZ R102, R78, R0, -R73 ;  /* 0x000000004e667223 */ /* 0x008fe20000010849 */
[----:B------:R-:W-:Y:S01]  /*c270*/  FADD.FTZ R73, R121, R72 ;  /* 0x0000004879497221 */ /* 0x000fe20000010000 */
[----:B0-----:R-:W-:Y:S01]  /*c280*/  FADD.FTZ R78, R114, R75 ;  /* 0x0000004b724e7221 */ /* 0x001fe20000010000 */
[----:B------:R-:W-:Y:S01]  /*c290*/  F2FP.BF16.F32.PACK_AB R72, R128, R155 ;  /* 0x0000009b8048723e */ /* 0x000fe200000010ff */
[----:B------:R-:W-:Y:S01]  /*c2a0*/  FMUL.FTZ R27, R27, R12 ;  /* 0x0000000c1b1b7220 */ /* 0x000fe20000410000 */
[----:B------:R-:W-:Y:S01]  /*c2b0*/  FADD.FTZ R77, R150, R73 ;  /* 0x00000049964d7221 */ /* 0x000fe20000010000 */
[----:B------:R-:W-:Y:S01]  /*c2c0*/  F2FP.BF16.F32.PACK_AB R73, R133, R76 ;  /* 0x0000004c8549723e */ /* 0x000fe200000010ff */
[----:B-1----:R-:W-:Y:S01]  /*c2d0*/  FADD.FTZ R78, R127, R78 ;  /* 0x0000004e7f4e7221 */ /* 0x002fe20000010000 */
[----:B-----5:R-:W-:Y:S01]  /*c2e0*/  F2FP.BF16.F32.PACK_AB R80, R148, R153 ;  /* 0x000000999450723e */ /* 0x020fe200000010ff */
[----:B------:R-:W-:Y:S01]  /*c2f0*/  FADD.FTZ R76, R112, R77 ;  /* 0x0000004d704c7221 */ /* 0x000fe20000010000 */
[----:B------:R-:W-:Y:S01]  /*c300*/  F2FP.BF16.F32.PACK_AB R75, R131, R125 ;  /* 0x0000007d834b723e */ /* 0x000fe200000010ff */
[----:B--2---:R-:W-:Y:S01]  /*c310*/  FADD.FTZ R79, R115, R78 ;  /* 0x0000004e734f7221 */ /* 0x004fe20000010000 */
[----:B------:R-:W-:Y:S01]  /*c320*/  F2FP.BF16.F32.PACK_AB R78, R121, R151 ;  /* 0x00000097794e723e */ /* 0x000fe200000010ff */
[----:B------:R0:W-:Y:S01]  /*c330*/  STSM.16.M88.4 [R4+0x24300], R80 ;  /* 0x0243005004007844 */ /* 0x0001e20000000200 */
[----:B------:R-:W-:Y:S01]  /*c340*/  F2FP.BF16.F32.PACK_AB R77, R130, R122 ;  /* 0x0000007a824d723e */ /* 0x000fe200000010ff */
[----:B------:R-:W-:Y:S01]  /*c350*/  FADD.FTZ R79, R118, R79 ;  /* 0x0000004f764f7221 */ /* 0x000fe20000010000 */
[----:B------:R-:W-:Y:S01]  /*c360*/  MUFU.EX2 R90, R90 ;  /* 0x0000005a005a7308 */ /* 0x000fe20000000800 */
[----:B------:R1:W-:Y:S01]  /*c370*/  STSM.16.M88.4 [R4+0x25b00], R72 ;  /* 0x025b004804007844 */ /* 0x0003e20000000200 */
        /* <DEDUP_REMOVED lines=11> */
[----:B0-----:R-:W-:Y:S01]  /*c430*/  FADD.FTZ R80, R149, R76 ;  /* 0x0000004c95507221 */ /* 0x001fe20000010000 */
        /* <DEDUP_REMOVED lines=16> */
[----:B------:R-:W-:Y:S01]  /*c540*/  F2FP.BF16.F32.PACK_AB R81, R127, R114 ;  /* 0x000000727f51723e */ /* 0x000fe200000010ff */
[----:B------:R-:W-:Y:S01]  /*c550*/  FADD.FTZ R114, R98, R121 ;  /* 0x0000007962727221 */ /* 0x000fe20000010000 */
[----:B------:R0:W2:Y:S01]  /*c560*/  MUFU.EX2 R112, R95 ;  /* 0x0000005f00707308 */ /* 0x0000a20000000800 */
[C---:B------:R-:W-:Y:S01]  /*c570*/  FADD.FTZ R113, R105.reuse, R120 ;  /* 0x0000007869717221 */ /* 0x040fe20000010000 */
[----:B------:R-:W-:Y:S01]  /*c580*/  F2FP.BF16.F32.PACK_AB R79, R126, R123 ;  /* 0x0000007b7e4f723e */ /* 0x000fe200000010ff */
[----:B------:R-:W-:Y:S01]  /*c590*/  FMUL.FTZ R58, R58, R12 ;  /* 0x0000000c3a3a7220 */ /* 0x000fe20000410000 */
[----:B-1----:R-:W-:Y:S01]  /*c5a0*/  F2FP.BF16.F32.PACK_AB R74, R105, R140 ;  /* 0x0000008c694a723e */ /* 0x002fe200000010ff */
[----:B------:R-:W-:Y:S01]  /*c5b0*/  FADD.FTZ R113, R124, R113 ;  /* 0x000000717c717221 */ /* 0x000fe20000010000 */
[----:B------:R-:W-:Y:S01]  /*c5c0*/  F2FP.BF16.F32.PACK_AB R72, R104, R141 ;  /* 0x0000008d6848723e */ /* 0x000fe200000010ff */
[----:B------:R1:W-:Y:S01]  /*c5d0*/  STSM.16.M88.4 [R4+0x27300], R76 ;  /* 0x0273004c04007844 */ /* 0x0003e20000000200 */
[----:B------:R-:W3:Y:S01]  /*c5e0*/  MUFU.EX2 R105, R132 ;  /* 0x0000008400697308 */ /* 0x000ee20000000800 */
[----:B------:R-:W-:Y:S01]  /*c5f0*/  FADD.FTZ R118, R96, R113 ;  /* 0x0000007160767221 */ /* 0x000fe20000010000 */
[----:B0-----:R-:W-:Y:S01]  /*c600*/  FADD.FTZ R95, R7, R114 ;  /* 0x00000072075f7221 */ /* 0x001fe20000010000 */
[----:B------:R0:W-:Y:S01]  /*c610*/  STSM.16.M88.4 [R4+0x28b00], R80 ;  /* 0x028b005004007844 */ /* 0x0001e20000000200 */
[----:B------:R-:W-:Y:S01]  /*c620*/  F2FP.BF16.F32.PACK_AB R73, R119, R106 ;  /* 0x0000006a7749723e */ /* 0x000fe200000010ff */
[----:B------:R-:W-:Y:S01]  /*c630*/  FADD.FTZ R118, R117, R118 ;  /* 0x0000007675767221 */ /* 0x000fe20000010000 */
[----:B----4-:R-:W-:Y:S01]  /*c640*/  FADD.FTZ R95, R8, R95 ;  /* 0x0000005f085f7221 */ /* 0x010fe20000010000 */
[-C--:B------:R-:W-:Y:S01]  /*c650*/  FMUL.FTZ R59, R59, R12.reuse ;  /* 0x0000000c3b3b7220 */ /* 0x080fe20000410000 */
[-C--:B------:R-:W-:Y:S01]  /*c660*/  FMUL.FTZ R62, R62, R12.reuse ;  /* 0x0000000c3e3e7220 */ /* 0x080fe20000410000 */
[----:B------:R-:W-:Y:S01]  /*c670*/  FADD.FTZ R75, R97, R118 ;  /* 0x00000076614b7221 */ /* 0x000fe20000010000 */
[-C--:B------:R-:W-:Y:S01]  /*c680*/  FMUL.FTZ R63, R63, R12.reuse ;  /* 0x0000000c3f3f7220 */ /* 0x080fe20000410000 */
[-C--:B------:R-:W-:Y:S01]  /*c690*/  FMUL.FTZ R66, R66, R12.reuse ;  /* 0x0000000c42427220 */ /* 0x080fe20000410000 */
[-C--:B------:R-:W-:Y:S01]  /*c6a0*/  FMUL.FTZ R67, R67, R12.reuse ;  /* 0x0000000c43437220 */ /* 0x080fe20000410000 */
[-C--:B------:R-:W-:Y:S01]  /*c6b0*/  FMUL.FTZ R70, R70, R12.reuse ;  /* 0x0000000c46467220 */ /* 0x080fe20000410000 */
[----:B------:R-:W-:Y:S01]  /*c6c0*/  FMUL.FTZ R71, R71, R12 ;  /* 0x0000000c47477220 */ /* 0x000fe20000410000 */
[----:B-1----:R-:W-:Y:S01]  /*c6d0*/  FADD.FTZ R76, R86, R95 ;  /* 0x0000005f564c7221 */ /* 0x002fe20000010000 */
[----:B------:R-:W-:Y:S01]  /*c6e0*/  FADD.FTZ R77, R116, R75 ;  /* 0x0000004b744d7221 */ /* 0x000fe20000010000 */
[----:B------:R-:W-:Y:S01]  /*c6f0*/  F2FP.BF16.F32.PACK_AB R75, R110, R107 ;  /* 0x0000006b6e4b723e */ /* 0x000fe200000010ff */
[----:B------:R-:W-:-:S02]  /*c700*/  IMAD.MOV.U32 R12, RZ, RZ, R5 ;  /* 0x000000ffff0c7224 */ /* 0x000fc400078e0005 */
[----:B------:R-:W-:Y:S01]  /*c710*/  FADD.FTZ R79, R87, R76 ;  /* 0x0000004c574f7221 */ /* 0x000fe20000010000 */
[----:B------:R-:W-:Y:S01]  /*c720*/  FADD.FTZ R78, R88, R77 ;  /* 0x0000004d584e7221 */ /* 0x000fe20000010000 */
[----:B------:R-:W-:Y:S01]  /*c730*/  F2FP.BF16.F32.PACK_AB R77, R7, R98 ;  /* 0x00000062074d723e */ /* 0x000fe200000010ff */
[----:B------:R1:W-:Y:S01]  /*c740*/  STSM.16.M88.4 [R4+0x2a300], R72 ;  /* 0x02a3004804007844 */ /* 0x0003e20000000200 */
[----:B0-----:R-:W-:Y:S01]  /*c750*/  FADD.FTZ R80, R94, R79 ;  /* 0x0000004f5e507221 */ /* 0x001fe20000010000 */
[----:B------:R-:W-:Y:S01]  /*c760*/  FADD.FTZ R82, R109, R78 ;  /* 0x0000004e6d527221 */ /* 0x000fe20000010000 */
[----:B------:R-:W-:Y:S01]  /*c770*/  F2FP.BF16.F32.PACK_AB R79, R86, R8 ;  /* 0x00000008564f723e */ /* 0x000fe200000010ff */
[----:B------:R-:W-:Y:S02]  /*c780*/  IMAD.MOV.U32 R9, RZ, RZ, R10 ;  /* 0x000000ffff097224 */ /* 0x000fe400078e000a */
[----:B------:R-:W-:Y:S01]  /*c790*/  FADD.FTZ R7, R135, R80 ;  /* 0x0000005087077221 */ /* 0x000fe20000010000 */
[----:B------:R-:W-:Y:S01]  /*c7a0*/  FADD.FTZ R81, R89, R82 ;  /* 0x0000005259517221 */ /* 0x000fe20000010000 */
[----:B------:R-:W-:Y:S01]  /*c7b0*/  F2FP.BF16.F32.PACK_AB R78, R97, R117 ;  /* 0x00000075614e723e */ /* 0x000fe200000010ff */
[----:B------:R-:W-:Y:S01]  /*c7c0*/  MUFU.EX2 R86, R103 ;  /* 0x0000006700567308 */ /* 0x000fe20000000800 */
[----:B------:R-:W-:Y:S01]  /*c7d0*/  FADD.FTZ R8, R134, R7 ;  /* 0x0000000786087221 */ /* 0x000fe20000010000 */
[----:B------:R-:W-:Y:S01]  /*c7e0*/  FADD.FTZ R82, R92, R81 ;  /* 0x000000515c527221 */ /* 0x000fe20000010000 */
[----:B------:R-:W-:-:S02]  /*c7f0*/  F2FP.BF16.F32.PACK_AB R76, R96, R124 ;  /* 0x0000007c604c723e */ /* 0x000fc400000010ff */
[----:B------:R-:W-:Y:S01]  /*c800*/  FADD.FTZ R7, R99, R8 ;  /* 0x0000000863077221 */ /* 0x000fe20000010000 */
[----:B------:R-:W-:Y:S01]  /*c810*/  FADD.FTZ R83, R93, R82 ;  /* 0x000000525d537221 */ /* 0x000fe20000010000 */
[----:B------:R-:W-:Y:S01]  /*c820*/  F2FP.BF16.F32.PACK_AB R80, R88, R116 ;  /* 0x000000745850723e */ /* 0x000fe200000010ff */
[----:B------:R0:W4:Y:S01]  /*c830*/  MUFU.EX2 R97, R102 ;  /* 0x0000006600617308 */ /* 0x0001220000000800 */
[----:B--2---:R-:W-:Y:S01]  /*c840*/  FADD.FTZ R7, R112, R7 ;  /* 0x0000000770077221 */ /* 0x004fe20000010000 */
[----:B------:R-:W-:Y:S01]  /*c850*/  FADD.FTZ R8, R84, R83 ;  /* 0x0000005354087221 */ /* 0x000fe20000010000 */
[----:B------:R-:W-:Y:S01]  /*c860*/  F2FP.BF16.F32.PACK_AB R81, R94, R87 ;  /* 0x000000575e51723e */ /* 0x000fe200000010ff */
[----:B------:R2:W-:Y:S01]  /*c870*/  STSM.16.M88.4 [R4+0x2bb00], R76 ;  /* 0x02bb004c04007844 */ /* 0x0005e20000000200 */
[----:B-1----:R-:W-:Y:S01]  /*c880*/  FADD.FTZ R72, R90, R7 ;  /* 0x000000075a487221 */ /* 0x002fe20000010000 */
[----:B------:R-:W-:Y:S01]  /*c890*/  FADD.FTZ R7, R85, R8 ;  /* 0x0000000855077221 */ /* 0x000fe20000010000 */
[----:B------:R-:W-:-:S02]  /*c8a0*/  F2FP.BF16.F32.PACK_AB R82, R89, R109 ;  /* 0x0000006d5952723e */ /* 0x000fc400000010ff */
[----:B------:R-:W-:Y:S01]  /*c8b0*/  F2FP.BF16.F32.PACK_AB R83, R134, R135 ;  /* 0x000000878653723e */ /* 0x000fe200000010ff */
[----:B------:R-:W-:Y:S01]  /*c8c0*/  FADD.FTZ R8, R100, R7 ;  /* 0x0000000764087221 */ /* 0x000fe20000010000 */
[----:B------:R-:W-:Y:S01]  /*c8d0*/  F2FP.BF16.F32.PACK_AB R92, R93, R92 ;  /* 0x0000005c5d5c723e */ /* 0x000fe200000010ff */
[----:B------:R-:W-:Y:S01]  /*c8e0*/  FADD.FTZ R72, R91, R72 ;  /* 0x000000485b487221 */ /* 0x000fe20000010000 */
[----:B------:R-:W-:Y:S01]  /*c8f0*/  F2FP.BF16.F32.PACK_AB R93, R112, R99 ;  /* 0x00000063705d723e */ /* 0x000fe200000010ff */
[----:B------:R-:W-:Y:S01]  /*c900*/  FADD.FTZ R7, R101, R8 ;  /* 0x0000000865077221 */ /* 0x000fe20000010000 */
[----:B------:R-:W-:Y:S01]  /*c910*/  F2FP.BF16.F32.PACK_AB R94, R85, R84 ;  /* 0x00000054555e723e */ /* 0x000fe200000010ff */
[----:B------:R2:W-:Y:S01]  /*c920*/  STSM.16.M88.4 [R4+0x2d300], R80 ;  /* 0x02d3005004007844 */ /* 0x0005e20000000200 */
[----:B------:R-:W-:Y:S01]  /*c930*/  F2FP.BF16.F32.PACK_AB R95, R91, R90 ;  /* 0x0000005a5b5f723e */ /* 0x000fe200000010ff */
[----:B---3--:R-:W-:Y:S01]  /*c940*/  FADD.FTZ R72, R105, R72 ;  /* 0x0000004869487221 */ /* 0x008fe20000010000 */
[----:B------:R-:W-:Y:S01]  /*c950*/  F2FP.BF16.F32.PACK_AB R100, R101, R100 ;  /* 0x000000646564723e */ /* 0x000fe200000010ff */
[----:B------:R-:W-:Y:S01]  /*c960*/  FADD.FTZ R8, R108, R7 ;  /* 0x000000076c087221 */ /* 0x000fe20000010000 */
[----:B------:R-:W-:Y:S01]  /*c970*/  F2FP.BF16.F32.PACK_AB R101, R111, R105 ;  /* 0x000000696f65723e */ /* 0x000fe200000010ff */
[----:B------:R2:W-:Y:S01]  /*c980*/  STSM.16.M88.4 [R4+0x2eb00], R92 ;  /* 0x02eb005c04007844 */ /* 0x0005e20000000200 */
[----:B0-----:R-:W-:Y:S01]  /*c990*/  F2FP.BF16.F32.PACK_AB R102, R13, R108 ;  /* 0x0000006c0d66723e */ /* 0x001fe200000010ff */
[----:B------:R-:W-:Y:S01]  /*c9a0*/  FADD.FTZ R72, R111, R72 ;  /* 0x000000486f487221 */ /* 0x000fe20000010000 */
[----:B----4-:R-:W-:Y:S01]  /*c9b0*/  F2FP.BF16.F32.PACK_AB R103, R86, R97 ;  /* 0x000000615667723e */ /* 0x010fe200000010ff */
[----:B------:R-:W-:Y:S01]  /*c9c0*/  FADD.FTZ R8, R13, R8 ;  /* 0x000000080d087221 */ /* 0x000fe20000010000 */
[----:B------:R-:W-:-:S02]  /*c9d0*/  IMAD.MOV.U32 R13, RZ, RZ, R6 ;  /* 0x000000ffff0d7224 */ /* 0x000fc400078e0006 */
[----:B------:R-:W-:Y:S01]  /*c9e0*/  FADD.FTZ R72, R97, R72 ;  /* 0x0000004861487221 */ /* 0x000fe20000010000 */
[----:B------:R2:W-:Y:S03]  /*c9f0*/  STSM.16.M88.4 [R4+0x30300], R100 ;  /* 0x0303006404007844 */ /* 0x0005e60000000200 */
        /* <DEDUP_REMOVED lines=9> */
.L_x_11283:
[----:B------:R-:W-:Y:S06]  /*ca90*/  BAR.ARV 0x8, 0x200 ;  /* 0x0208000000007b1d */ /* 0x000fec0000002000 */
[----:B------:R-:W-:Y:S05]  /*caa0*/  @!P0 BRA `(.L_x_11293) ;  /* 0x0000000000048947 */ /* 0x000fea0003800000 */
[----:B------:R-:W-:Y:S01]  /*cab0*/  BPT.TRAP 0x1 ;  /* 0x000000040000795c */ /* 0x000fe20000300000 */
.L_x_11293:
[----:B------:R-:W-:Y:S01]  /*cac0*/  ULEA UR9, UR4, UR56, 0x3 ;  /* 0x0000003804097291 */ /* 0x000fe2000f8e183f */
[----:B------:R-:W-:-:S08]  /*cad0*/  SHF.L.U32 R6, R6, 0x1f, RZ ;  /* 0x0000001f06067819 */ /* 0x000fd000000006ff */
[----:B------:R0:W1:Y:S01]  /*cae0*/  SYNCS.PHASECHK.TRANS64.TRYWAIT P2, [UR9+0x31c50], R6 ;  /* 0x031c5006ff0075a7 */ /* 0x0000620008040149 */
[----:B------:R-:W-:Y:S05]  /*caf0*/  @!P0 BRA `(.L_x_11294) ;  /* 0x0000000000048947 */ /* 0x000fea0003800000 */
[----:B------:R-:W-:Y:S01]  /*cb00*/  BPT.TRAP 0x1 ;  /* 0x000000040000795c */ /* 0x000fe20000300000 */
.L_x_11294:
[----:B-1----:R-:W-:Y:S05]  /*cb10*/  @P2 BRA `(.L_x_11295) ;  /* 0x0000000000082947 */ /* 0x002fea0003800000 */
[----:B------:R-:W1:Y:S02]  /*cb20*/  SYNCS.PHASECHK.TRANS64.TRYWAIT P0, [UR9+0x31c50], R6 ;  /* 0x031c5006ff0075a7 */ /* 0x000e640008000149 */
[----:B-1----:R-:W-:Y:S05]  /*cb30*/  @!P0 BRA `(.L_x_11296) ;  /* 0x0000006000648947 */ /* 0x002fea0003800000 */
.L_x_11295:
[----:B------:R-:W-:Y:S01]  /*cb40*/  UIADD3 UR56, UR56, 0x200, URZ ;  /* 0x0000020038387890 */ /* 0x000fe2000fffe03f */
[----:B------:R-:W-:Y:S01]  /*cb50*/  WARPGROUP.ARRIVE ;  /* 0x00000000000079c5 */ /* 0x000fe20000000000 */
[----:B------:R-:W-:Y:S01]  /*cb60*/  ULOP3.LUT UR59, UR59, 0x10000, URZ, 0xfc, !UPT ;  /* 0x000100003b3b7892 */ /* 0x000fe2000f8efc3f */
[----:B------:R-:W2:Y:S01]  /*cb70*/  SHFL.BFLY PT, R2, R7, 0x2, 0x1f ;  /* 0x0c401f0007027f89 */ /* 0x000ea200000e0000 */
[----:B------:R-:W-:Y:S01]  /*cb80*/  USHF.R.U32.HI UR56, URZ, 0x4, UR56 ;  /* 0x000000043f387899 */ /* 0x000fe20008011638 */
[----:B------:R-:W-:Y:S01]  /*cb90*/  IMAD.U32 R14, RZ, RZ, UR9 ;  /* 0x00000009ff0e7e24 */ /* 0x000fe2000f8e00ff */
[----:B------:R-:W-:Y:S01]  /*cba0*/  UMOV UR5, 0xc0000010 ;  /* 0xc000001000057882 */ /* 0x000fe20000000000 */
[----:B------:R-:W-:Y:S01]  /*cbb0*/  UMOV UR7, 0x80000020 ;  /* 0x8000002000077882 */ /* 0x000fe20000000000 */
[----:B------:R-:W-:Y:S01]  /*cbc0*/  ULOP3.LUT UR56, UR56, 0x3fff, URZ, 0xc0, !UPT ;  /* 0x00003fff38387892 */ /* 0x000fe2000f8ec03f */
[----:B-1----:R-:W1:Y:S01]  /*cbd0*/  SHFL.BFLY PT, R3, R8, 0x2, 0x1f ;  /* 0x0c401f0008037f89 */ /* 0x002e6200000e0000 */
[----:B0-----:R-:W-:-:S02]  /*cbe0*/  IMAD.MOV.U32 R6, RZ, RZ, -0x800000 ;  /* 0xff800000ff067424 */ /* 0x001fc400078e00ff */
[----:B------:R-:W-:-:S04]  /*cbf0*/  ULOP3.LUT UR8, UR56, 0x2400000, URZ, 0xfc, !UPT ;  /* 0x0240000038087892 */ /* 0x000fc8000f8efc3f */
[----:B------:R-:W-:-:S03]  /*cc00*/  UIMAD UR8, UR4, 0x6c0, UR8 ;  /* 0x000006c0040878a4 */ /* 0x000fc6000f8e0208 */
[----:B------:R-:W-:-:S04]  /*cc10*/  UMOV UR4, UR59 ;  /* 0x0000003b00047c82 */ /* 0x000fc80008000000 */
[----:B------:R-:W-:Y:S02]  /*cc20*/  UMOV UR6, UR8 ;  /* 0x0000000800067c82 */ /* 0x000fe40008000000 */
[----:B------:R-:W-:Y:S01]  /*cc30*/  HGMMA.64x96x16.F32.BF16 R24, gdesc[UR4].tnspB, R24, gsb0 ;  /* 0x41600000041879f0 */ /* 0x000fe20008001818 */
[----:B------:R-:W-:Y:S01]  /*cc40*/  UIADD3 UR4, UR59, 0x180, URZ ;  /* 0x000001803b047890 */ /* 0x000fe2000fffe03f */
[----:B--2---:R-:W-:Y:S01]  /*cc50*/  FADD.FTZ R4, R2, R7 ;  /* 0x0000000702047221 */ /* 0x004fe20000010000 */
[----:B------:R-:W-:Y:S01]  /*cc60*/  UIADD3 UR6, UR8, 0x40, URZ ;  /* 0x0000004008067890 */ /* 0x000fe2000fffe03f */
[----:B------:R-:W-:Y:S01]  /*cc70*/  IMAD.MOV.U32 R7, RZ, RZ, -0x800000 ;  /* 0xff800000ff077424 */ /* 0x000fe200078e00ff */
[----:B------:R-:W-:Y:S01]  /*cc80*/  UMOV UR5, 0xc0000010 ;  /* 0xc000001000057882 */ /* 0x000fe20000000000 */
[----:B------:R-:W-:Y:S01]  /*cc90*/  UMOV UR7, 0x80000020 ;  /* 0x8000002000077882 */ /* 0x000fe20000000000 */
[----:B------:R-:W0:Y:S01]  /*cca0*/  SHFL.BFLY PT, R9, R4, 0x1, 0x1f ;  /* 0x0c201f0004097f89 */ /* 0x000e2200000e0000 */
[----:B-1----:R-:W-:-:S05]  /*ccb0*/  FADD.FTZ R3, R3, R8 ;  /* 0x0000000803037221 */ /* 0x002fca0000010000 */
[----:B------:R-:W1:Y:S01]  /*ccc0*/  SHFL.BFLY PT, R2, R3, 0x1, 0x1f ;  /* 0x0c201f0003027f89 */ /* 0x000e6200000e0000 */
[----:B0-----:R-:W-:Y:S01]  /*ccd0*/  FADD.FTZ R13, R4, R9 ;  /* 0x00000009040d7221 */ /* 0x001fe20000010000 */
[----:B------:R-:W-:Y:S02]  /*cce0*/  IMAD.MOV.U32 R9, RZ, RZ, RZ ;  /* 0x000000ffff097224 */ /* 0x000fe400078e00ff */
[----:B------:R-:W-:Y:S02]  /*ccf0*/  @!P1 VIADD R4, R14, 0x31c60 ;  /* 0x00031c600e049836 */ /* 0x000fe40000000000 */
[----:B------:R-:W-:Y:S01]  /*cd00*/  FSETP.NE.FTZ.AND P2, PT, R13, RZ, PT ;  /* 0x000000ff0d00720b */ /* 0x000fe20003f55000 */
[----:B-1----:R-:W-:Y:S01]  /*cd10*/  FADD.FTZ R12, R3, R2 ;  /* 0x00000002030c7221 */ /* 0x002fe20000010000 */
[----:B------:R-:W-:Y:S01]  /*cd20*/  IMAD.MOV.U32 R2, RZ, RZ, RZ ;  /* 0x000000ffff027224 */ /* 0x000fe200078e00ff */
[----:B------:R-:W-:-:S03]  /*cd30*/  @!P1 PRMT R4, RZ, 0x654, R4 ;  /* 0x00000654ff049816 */ /* 0x000fc60000000004 */
[----:B------:R-:W-:-:S07]  /*cd40*/  FSETP.NE.FTZ.AND P0, PT, R12, RZ, PT ;  /* 0x000000ff0c00720b */ /* 0x000fce0003f15000 */
[----:B------:R-:W0:Y:S01]  /*cd50*/  @P2 MUFU.LG2 R11, R13 ;  /* 0x0000000d000b2308 */ /* 0x000e220000000c00 */
[----:B------:R-:W-:-:S05]  /*cd60*/  @P2 FMUL.FTZ R15, R0, 0.69314718246459960938 ;  /* 0x3f317218000f2820 */ /* 0x000fca0000410000 */
[----:B------:R-:W-:Y:S02]  /*cd70*/  @P0 FMUL.FTZ R3, R0, 0.69314718246459960938 ;  /* 0x3f31721800030820 */ /* 0x000fe40000410000 */
        /* <DEDUP_REMOVED lines=110> */
.L_x_11266:
[----:B------:R-:W-:Y:S05]  /*d460*/  @P0 BRA `(.L_x_11297) ;  /* 0x0000001000780947 */ /* 0x000fea0003800000 */
[----:B------:R-:W2:Y:S01]  /*d470*/  LDL.LU R26, [R1] ;  /* 0x00000000011a7983 */ /* 0x000ea20000300800 */
[----:B------:R-:W0:Y:S01]  /*d480*/  S2R R0, SR_TID.X ;  /* 0x0000000000007919 */ /* 0x000e220000002100 */
[----:B------:R-:W1:Y:S01]  /*d490*/  S2UR UR9, SR_CTAID.Z ;  /* 0x00000000000979c3 */ /* 0x000e620000002700 */
[----:B------:R-:W-:Y:S01]  /*d4a0*/  ULDC.64 UR4, c[0x0][0xbd0] ;  /* 0x0002f40000047ab9 */ /* 0x000fe20000000a00 */
[----:B------:R-:W-:Y:S01]  /*d4b0*/  ULDC.64 UR6, c[0x0][0xb38] ;  /* 0x0002ce0000067ab9 */ /* 0x000fe20000000a00 */
[----:B------:R-:W3:Y:S05]  /*d4c0*/  S2R R27, SR_CTAID.X ;  /* 0x00000000001b7919 */ /* 0x000eea0000002500 */
[----:B------:R-:W4:Y:S08]  /*d4d0*/  LDC.64 R18, c[0x0][0xbd8] ;  /* 0x0002f600ff127b82 */ /* 0x000f300000000a00 */
[----:B------:R-:W5:Y:S08]  /*d4e0*/  S2UR UR8, SR_CTAID.Y ;  /* 0x00000000000879c3 */ /* 0x000f700000002600 */
[----:B------:R-:W5:Y:S01]  /*d4f0*/  LDC R29, c[0x0][0xc50] ;  /* 0x00031400ff1d7b82 */ /* 0x000f620000000800 */
[----:B0-----:R-:W-:-:S07]  /*d500*/  VIADD R8, R0, 0xffffff80 ;  /* 0xffffff8000087836 */ /* 0x001fce0000000000 */
[----:B------:R-:W0:Y:S01]  /*d510*/  LDC.64 R22, c[0x0][0xb40] ;  /* 0x0002d000ff167b82 */ /* 0x000e220000000a00 */
[----:B------:R-:W-:-:S04]  /*d520*/  SHF.R.S32.HI R9, RZ, 0x1f, R8 ;  /* 0x0000001fff097819 */ /* 0x000fc80000011408 */
[----:B------:R-:W-:-:S04]  /*d530*/  LEA.HI R12, R9, R8, RZ, 0x7 ;  /* 0x00000008090c7211 */ /* 0x000fc800078f38ff */
[----:B------:R-:W-:-:S05]  /*d540*/  LOP3.LUT R11, R12, 0xffffff80, RZ, 0xc0, !PT ;  /* 0xffffff800c0b7812 */ /* 0x000fca00078ec0ff */
[----:B------:R-:W-:Y:S02]  /*d550*/  IMAD.IADD R0, R8, 0x1, -R11 ;  /* 0x0000000108007824 */ /* 0x000fe400078e0a0b */
[----:B------:R-:W1:Y:S03]  /*d560*/  LDC R11, c[0x0][0xbe8] ;  /* 0x0002fa00ff0b7b82 */ /* 0x000e660000000800 */
[----:B------:R-:W-:Y:S02]  /*d570*/  SHF.R.S32.HI R13, RZ, 0x1f, R0 ;  /* 0x0000001fff0d7819 */ /* 0x000fe40000011400 */
[----:B------:R-:W-:Y:S02]  /*d580*/  LEA.HI R9, R9, R8, RZ, 0x2 ;  /* 0x0000000809097211 */ /* 0x000fe400078f10ff */
[----:B------:R-:W-:Y:S02]  /*d590*/  LEA.HI R10, R13, R0, RZ, 0x2 ;  /* 0x000000000d0a7211 */ /* 0x000fe400078f10ff */
[----:B------:R-:W-:-:S02]  /*d5a0*/  LOP3.LUT R9, R9, 0xfffffffc, RZ, 0xc0, !PT ;  /* 0xfffffffc09097812 */ /* 0x000fc400078ec0ff */
[--C-:B------:R-:W-:Y:S02]  /*d5b0*/  SHF.R.S32.HI R14, RZ, 0x2, R10.reuse ;  /* 0x00000002ff0e7819 */ /* 0x100fe4000001140a */
[----:B------:R-:W-:Y:S02]  /*d5c0*/  SHF.R.S32.HI R15, RZ, 0x1f, R10 ;  /* 0x0000001fff0f7819 */ /* 0x000fe4000001140a */
[----:B------:R-:W-:Y:S02]  /*d5d0*/  SHF.R.S32.HI R12, RZ, 0x7, R12 ;  /* 0x00000007ff0c7819 */ /* 0x000fe4000001140c */
[----:B------:R-:W-:Y:S01]  /*d5e0*/  LEA.HI R15, R15, R14, RZ, 0x3 ;  /* 0x0000000e0f0f7211 */ /* 0x000fe200078f18ff */
[----:B------:R-:W-:Y:S01]  /*d5f0*/  IMAD.IADD R16, R8, 0x1, -R9 ;  /* 0x0000000108107824 */ /* 0x000fe200078e0a09 */
[----:B------:R-:W-:Y:S01]  /*d600*/  BAR.SYNC.DEFER_BLOCKING 0x1, 0x180 ;  /* 0x0046000000007b1d */ /* 0x000fe20000010000 */
[----:B-1----:R-:W-:Y:S01]  /*d610*/  ISETP.NE.AND P0, PT, R11, 0x1, PT ;  /* 0x000000010b00780c */ /* 0x002fe20003f05270 */
[----:B------:R-:W-:Y:S01]  /*d620*/  IMAD.HI R9, R12, 0x55555556, RZ ;  /* 0x555555560c097827 */ /* 0x000fe200078e02ff */
[----:B------:R-:W-:-:S02]  /*d630*/  LOP3.LUT R15, R15, 0xfffffff8, RZ, 0xc0, !PT ;  /* 0xfffffff80f0f7812 */ /* 0x000fc400078ec0ff */
[----:B------:R-:W-:Y:S02]  /*d640*/  LEA.HI R13, R13, R0, RZ, 0x5 ;  /* 0x000000000d0d7211 */ /* 0x000fe400078f28ff */
[----:B------:R-:W-:Y:S01]  /*d650*/  LEA.HI R9, R9, R9, RZ, 0x1 ;  /* 0x0000000909097211 */ /* 0x000fe200078f08ff */
[----:B------:R-:W-:Y:S01]  /*d660*/  IMAD.IADD R8, R14, 0x1, -R15 ;  /* 0x000000010e087824 */ /* 0x000fe200078e0a0f */
[----:B------:R-:W-:Y:S02]  /*d670*/  SHF.R.S32.HI R13, RZ, 0x5, R13 ;  /* 0x00000005ff0d7819 */ /* 0x000fe4000001140d */
[----:B------:R-:W-:-:S03]  /*d680*/  LEA.HI R14, R16, R16, RZ, 0x1 ;  /* 0x00000010100e7211 */ /* 0x000fc600078f08ff */
[----:B------:R-:W1:Y:S01]  /*d690*/  @P0 LDC R21, c[0x0][0xbec] ;  /* 0x0002fb00ff150b82 */ /* 0x000e620000000800 */
[----:B------:R-:W-:Y:S01]  /*d6a0*/  IMAD R73, R9, -0x3, R12 ;  /* 0xfffffffd09497824 */ /* 0x000fe200078e020c */
[----:B------:R-:W-:Y:S01]  /*d6b0*/  LOP3.LUT R15, R14, 0x1ffffffe, RZ, 0xc0, !PT ;  /* 0x1ffffffe0e0f7812 */ /* 0x000fe200078ec0ff */
[----:B------:R-:W-:-:S05]  /*d6c0*/  IMAD R12, R13, 0x10, R8 ;  /* 0x000000100d0c7824 */ /* 0x000fca00078e0208 */
[----:B------:R-:W0:Y:S01]  /*d6d0*/  @P0 LDC R20, c[0x0][0xbf0] ;  /* 0x0002fc00ff140b82 */ /* 0x000e220000000800 */
[----:B------:R-:W-:Y:S02]  /*d6e0*/  IMAD R14, R73, 0x40, R12 ;  /* 0x00000040490e7824 */ /* 0x000fe400078e020c */
[----:B------:R-:W-:-:S05]  /*d6f0*/  IMAD.IADD R75, R16, 0x1, -R15 ;  /* 0x00000001104b7824 */ /* 0x000fca00078e0a0f */
[----:B------:R-:W0:Y:S08]  /*d700*/  @P0 LDC R73, c[0x0][0xbec] ;  /* 0x0002fb00ff490b82 */ /* 0x000e300000000800 */
[----:B------:R-:W0:Y:S01]  /*d710*/  @P0 LDC R28, c[0x0][0xbf0] ;  /* 0x0002fc00ff1c0b82 */ /* 0x000e220000000800 */
[----:B------:R-:W-:Y:S01]  /*d720*/  BSSY B0, `(.L_x_11298) ;  /* 0x00000a6000007945 */ /* 0x000fe20003800000 */
[----:B--2---:R-:W-:Y:S01]  /*d730*/  SHF.R.S32.HI R17, RZ, 0x1f, R26 ;  /* 0x0000001fff117819 */ /* 0x004fe2000001141a */
[----:B------:R-:W-:-:S04]  /*d740*/  IMAD.WIDE.U32 R8, R26, UR4, RZ ;  /* 0x000000041a087c25 */ /* 0x000fc8000f8e00ff */
[----:B------:R-:W-:Y:S01]  /*d750*/  IMAD R13, R17, UR4, RZ ;  /* 0x00000004110d7c24 */ /* 0x000fe2000f8e02ff */
[----:B------:R-:W-:-:S03]  /*d760*/  USHF.R.S32.HI UR4, URZ, 0x1f, UR9 ;  /* 0x0000001f3f047899 */ /* 0x000fc60008011409 */
[----:B------:R-:W-:Y:S02]  /*d770*/  IMAD R15, R26, UR5, R13 ;  /* 0x000000051a0f7c24 */ /* 0x000fe4000f8e020d */
[----:B------:R-:W-:Y:S02]  /*d780*/  IMAD R17, R17, UR6, RZ ;  /* 0x0000000611117c24 */ /* 0x000fe4000f8e02ff */
[----:B------:R-:W-:Y:S02]  /*d790*/  IMAD.IADD R9, R9, 0x1, R15 ;  /* 0x0000000109097824 */ /* 0x000fe400078e020f */
[----:B----4-:R-:W-:Y:S02]  /*d7a0*/  IMAD R16, R18, UR4, RZ ;  /* 0x0000000412107c24 */ /* 0x010fe4000f8e02ff */
[----:B------:R-:W-:Y:S02]  /*d7b0*/  IMAD R15, R75, 0x8, R14 ;  /* 0x000000084b0f7824 */ /* 0x000fe400078e020e */
[----:B------:R-:W-:-:S04]  /*d7c0*/  IMAD.WIDE.U32 R12, R26, UR6, RZ ;  /* 0x000000061a0c7c25 */ /* 0x000fc8000f8e00ff */
[----:B------:R-:W-:Y:S01]  /*d7d0*/  IMAD R17, R26, UR7, R17 ;  /* 0x000000071a117c24 */ /* 0x000fe2000f8e0211 */
[----:B------:R-:W-:Y:S01]  /*d7e0*/  ULDC.64 UR6, c[0x0][0xb48] ;  /* 0x0002d20000067ab9 */ /* 0x000fe20000000a00 */
[----:B------:R-:W-:Y:S02]  /*d7f0*/  IMAD R19, R19, UR9, R16 ;  /* 0x0000000913137c24 */ /* 0x000fe4000f8e0210 */
[----:B---3--:R-:W-:Y:S02]  /*d800*/  IMAD R16, R27, 0xc0, R15 ;  /* 0x000000c01b107824 */ /* 0x008fe400078e020f */
[----:B------:R-:W-:Y:S02]  /*d810*/  IMAD.MOV R26, RZ, RZ, -R26 ;  /* 0x000000ffff1a7224 */ /* 0x000fe400078e0a1a */
[----:B------:R-:W-:Y:S02]  /*d820*/  IMAD.IADD R13, R13, 0x1, R17 ;  /* 0x000000010d0d7824 */ /* 0x000fe400078e0211 */
[----:B-1----:R-:W-:-:S04]  /*d830*/  @P0 IMAD.HI.U32 R17, R16, R21, RZ ;  /* 0x0000001510110227 */ /* 0x002fc800078e00ff */
[----:B------:R-:W-:-:S04]  /*d840*/  IMAD.WIDE.U32 R8, R18, UR9, R8 ;  /* 0x0000000912087c25 */ /* 0x000fc8000f8e0008 */
[----:B-----5:R-:W-:Y:S02]  /*d850*/  IMAD R29, R29, R26, UR8 ;  /* 0x000000081d1d7e24 */ /* 0x020fe4000f8e021a */
[C---:B0-----:R-:W-:Y:S01]  /*d860*/  IMAD R18, R22.reuse, UR4, RZ ;  /* 0x0000000416127c24 */ /* 0x041fe2000f8e02ff */
[----:B------:R-:W-:Y:S01]  /*d870*/  ULDC.64 UR4, c[0x0][0xbe0] ;  /* 0x0002f80000047ab9 */ /* 0x000fe20000000a00 */
[----:B------:R-:W-:Y:S01]  /*d880*/  IMAD.MOV.U32 R15, RZ, RZ, R16 ;  /* 0x000000ffff0f7224 */ /* 0x000fe200078e0010 */
[----:B------:R-:W-:Y:S01]  /*d890*/  @P0 SHF.R.U32.HI R15, RZ, R20, R17 ;  /* 0x00000014ff0f0219 */ /* 0x000fe20000011611 */
[----:B------:R-:W-:Y:S01]  /*d8a0*/  IMAD.IADD R9, R9, 0x1, R19 ;  /* 0x0000000109097824 */ /* 0x000fe200078e0213 */
[----:B------:R-:W-:Y:S01]  /*d8b0*/  SHF.R.S32.HI R20, RZ, 0x1f, R29 ;  /* 0x0000001fff147819 */ /* 0x000fe2000001141d */
[----:B------:R-:W-:Y:S02]  /*d8c0*/  IMAD R19, R23, UR9, R18 ;  /* 0x0000000917137c24 */ /* 0x000fe4000f8e0212 */
[----:B------:R-:W-:Y:S01]  /*d8d0*/  IMAD.WIDE.U32 R12, R22, UR9, R12 ;  /* 0x00000009160c7c25 */ /* 0x000fe2000f8e000c */
[----:B------:R-:W-:-:S03]  /*d8e0*/  ULDC.64 UR8, c[0x0][0xb28] ;  /* 0x0002ca0000087ab9 */ /* 0x000fc60000000a00 */
[----:B------:R-:W-:-:S04]  /*d8f0*/  @P0 IMAD.HI.U32 R73, R16, R73, RZ ;  /* 0x0000004910490227 */ /* 0x000fc800078e00ff */
[----:B------:R-:W-:Y:S02]  /*d900*/  IMAD.IADD R13, R13, 0x1, R19 ;  /* 0x000000010d0d7824 */ /* 0x000fe400078e0213 */
        /* <DEDUP_REMOVED lines=13> */
[----:B------:R-:W-:-:S02]  /*d9e0*/  ULDC.64 UR6, c[0x0][0xbc8] ;  /* 0x0002f20000067ab9 */ /* 0x000fc40000000a00 */
[----:B------:R-:W-:Y:S02]  /*d9f0*/  IMAD.MOV R22, RZ, RZ, -R17 ;  /* 0x000000ffff167224 */ /* 0x000fe400078e0a11 */
[----:B------:R-:W-:Y:S01]  /*da00*/  IMAD R15, R11, R15, R16 ;  /* 0x0000000f0b0f7224 */ /* 0x000fe200078e0210 */
[----:B------:R-:W-:Y:S01]  /*da10*/  IADD3.X R9, R19, R9, R20, P0, !PT ;  /* 0x0000000913097210 */ /* 0x000fe200007fe414 */
[----:B------:R-:W-:Y:S02]  /*da20*/  IMAD.IADD R13, R13, 0x1, R21 ;  /* 0x000000010d0d7824 */ /* 0x000fe400078e0215 */
[----:B------:R-:W-:Y:S02]  /*da30*/  IMAD R18, R18, UR4, RZ ;  /* 0x0000000412127c24 */ /* 0x000fe4000f8e02ff */
[----:B------:R-:W-:Y:S01]  /*da40*/  IMAD R19, R11, R22, R16 ;  /* 0x000000160b137224 */ /* 0x000fe200078e0210 */
[----:B------:R-:W-:Y:S01]  /*da50*/  SHF.R.S32.HI R16, RZ, 0x1f, R15 ;  /* 0x0000001fff107819 */ /* 0x000fe2000001140f */
[----:B------:R-:W-:-:S02]  /*da60*/  IMAD R21, R17, UR5, R18 ;  /* 0x0000000511157c24 */ /* 0x000fc4000f8e0212 */
[----:B------:R-:W-:Y:S01]  /*da70*/  IMAD.WIDE.U32 R12, R17, UR4, R12 ;  /* 0x00000004110c7c25 */ /* 0x000fe2000f8e000c */
[----:B------:R-:W-:Y:S01]  /*da80*/  SHF.R.S32.HI R17, RZ, 0x1f, R19 ;  /* 0x0000001fff117819 */ /* 0x000fe20000011413 */
[----:B------:R-:W0:Y:S02]  /*da90*/  S2UR UR5, SR_CgaCtaId ;  /* 0x00000000000579c3 */ /* 0x000e240000008800 */
[----:B------:R-:W-:Y:S02]  /*daa0*/  IMAD R16, R16, UR6, RZ ;  /* 0x0000000610107c24 */ /* 0x000fe4000f8e02ff */
[----:B------:R-:W-:Y:S02]  /*dab0*/  IMAD R18, R17, UR8, RZ ;  /* 0x0000000811127c24 */ /* 0x000fe4000f8e02ff */
[----:B------:R-:W-:Y:S02]  /*dac0*/  IMAD.IADD R13, R13, 0x1, R21 ;  /* 0x000000010d0d7824 */ /* 0x000fe400078e0215 */
[----:B------:R-:W-:-:S02]  /*dad0*/  IMAD R17, R15, UR7, R16 ;  /* 0x000000070f117c24 */ /* 0x000fc4000f8e0210 */
[----:B------:R-:W-:Y:S01]  /*dae0*/  IMAD.WIDE.U32 R8, R15, UR6, R8 ;  /* 0x000000060f087c25 */ /* 0x000fe2000f8e0008 */
[----:B------:R-:W-:-:S03]  /*daf0*/  ULDC.64 UR6, c[0x0][0xba8] ;  /* 0x0002ea0000067ab9 */ /* 0x000fc60000000a00 */
[C---:B------:R-:W-:Y:S01]  /*db00*/  IMAD R21, R19.reuse, UR9, R18 ;  /* 0x0000000913157c24 */ /* 0x040fe2000f8e0212 */
[----:B------:R-:W-:Y:S01]  /*db10*/  LEA R18, P0, R8, UR6, 0x2 ;  /* 0x0000000608127c11 */ /* 0x000fe2000f8010ff */
[----:B------:R-:W-:Y:S01]  /*db20*/  IMAD.WIDE.U32 R12, R19, UR8, R12 ;  /* 0x00000008130c7c25 */ /* 0x000fe2000f8e000c */
[----:B------:R-:W-:Y:S01]  /*db30*/  ULDC.64 UR8, c[0x0][0xb00] ;  /* 0x0002c00000087ab9 */ /* 0x000fe20000000a00 */
[----:B------:R-:W-:Y:S01]  /*db40*/  UMOV UR4, 0x400 ;  /* 0x0000040000047882 */ /* 0x000fe20000000000 */
[----:B------:R-:W-:Y:S01]  /*db50*/  ULDC UR6, c[0x0][0xa88] ;  /* 0x0002a20000067ab9 */ /* 0x000fe20000000800 */
[----:B------:R-:W-:Y:S01]  /*db60*/  IMAD.IADD R15, R9, 0x1, R17 ;  /* 0x00000001090f7824 */ /* 0x000fe200078e0211 */
[----:B------:R-:W-:Y:S01]  /*db70*/  LEA R26, P1, R12, UR8, 0x2 ;  /* 0x000000080c1a7c11 */ /* 0x000fe2000f8210ff */
[----:B------:R-:W-:-:S03]  /*db80*/  IMAD.IADD R9, R13, 0x1, R21 ;  /* 0x000000010d097824 */ /* 0x000fc600078e0215 */
[----:B------:R-:W-:Y:S01]  /*db90*/  LEA.HI.X R17, R8, UR7, R15, 0x2, P0 ;  /* 0x0000000708117c11 */ /* 0x000fe200080f140f */
[----:B------:R-:W-:Y:S01]  /*dba0*/  IMAD R16, R27, 0xc0, R14 ;  /* 0x000000c01b107824 */ /* 0x000fe200078e020e */
[----:B------:R-:W-:Y:S01]  /*dbb0*/  LEA.HI.X R27, R12, UR9, R9, 0x2, P1 ;  /* 0x000000090c1b7c11 */ /* 0x000fe200088f1409 */
[----:B------:R-:W-:Y:S04]  /*dbc0*/  SHFL.IDX PT, R14, R18, 0x1, 0x1c1f ;  /* 0x003c1f00120e7f89 */ /* 0x000fe800000e0000 */
[----:B------:R-:W-:Y:S04]  /*dbd0*/  SHFL.IDX PT, R12, R18, RZ, 0x1c1f ;  /* 0x001c1fff120c7589 */ /* 0x000fe800000e0000 */
[----:B------:R-:W1:Y:S04]  /*dbe0*/  SHFL.IDX PT, R13, R17, RZ, 0x1c1f ;  /* 0x001c1fff110d7589 */ /* 0x000e6800000e0000 */
[----:B------:R-:W2:Y:S01]  /*dbf0*/  SHFL.IDX PT, R15, R17, 0x1, 0x1c1f ;  /* 0x003c1f00110f7f89 */ /* 0x000ea200000e0000 */
[----:B0-----:R-:W-:Y:S01]  /*dc00*/  ULEA UR4, UR5, UR4, 0x18 ;  /* 0x0000000405047291 */ /* 0x001fe2000f8ec03f */
[----:B------:R-:W-:Y:S01]  /*dc10*/  IMAD R21, R11, UR6, RZ ;  /* 0x000000060b157c24 */ /* 0x000fe2000f8e02ff */
[----:B------:R-:W-:Y:S01]  /*dc20*/  LOP3.LUT P0, RZ, R0, 0x3, RZ, 0xc0, !PT ;  /* 0x0000000300ff7812 */ /* 0x000fe2000780c0ff */
[----:B------:R-:W-:Y:S01]  /*dc30*/  VIADD R20, R16, 0x8 ;  /* 0x0000000810147836 */ /* 0x000fe20000000000 */
[----:B------:R-:W-:-:S02]  /*dc40*/  UIADD3 UR4, UR4, 0x31c20, URZ ;  /* 0x00031c2004047890 */ /* 0x000fc4000fffe03f */
[-C--:B------:R-:W-:Y:S02]  /*dc50*/  ISETP.GE.OR P1, PT, R16, R21.reuse, P0 ;  /* 0x000000151000720c */ /* 0x080fe40000726670 */
[-C--:B------:R-:W-:Y:S01]  /*dc60*/  ISETP.GE.OR P0, PT, R20, R21.reuse, P0 ;  /* 0x000000151400720c */ /* 0x080fe20000706670 */
[----:B------:R-:W-:Y:S01]  /*dc70*/  UPRMT UR4, URZ, 0x654, UR4 ;  /* 0x000006543f047896 */ /* 0x000fe20008000004 */
[----:B------:R-:W-:-:S08]  /*dc80*/  ISETP.GE.AND P2, PT, R16, R21, PT ;  /* 0x000000151000720c */ /* 0x000fd00003f46270 */
[----:B------:R-:W-:Y:S01]  /*dc90*/  SYNCS.ARRIVE.TRANS64.RED.A1T0 RZ, [UR4], RZ ;  /* 0x000000ffffff79a7 */ /* 0x000fe20008100404 */
[----:B-1----:R0:W-:Y:S04]  /*dca0*/  @!P1 ST.E desc[UR60][R12.64], R7 ;  /* 0x000000070c009985 */ /* 0x0021e8000c10193c */
[----:B--2---:R0:W-:Y:S01]  /*dcb0*/  @!P0 ST.E desc[UR60][R14.64], R6 ;  /* 0x000000060e008985 */ /* 0x0041e2000c10193c */
[----:B------:R-:W-:-:S03]  /*dcc0*/  LOP3.LUT R11, R10, 0x7ffffffc, RZ, 0xc0, !PT ;  /* 0x7ffffffc0a0b7812 */ /* 0x000fc600078ec0ff */
[----:B------:R0:W1:Y:S02]  /*dcd0*/  SHFL.IDX PT, R8, R26, RZ, 0x1c1f ;  /* 0x001c1fff1a087589 */ /* 0x00006400000e0000 */
[----:B------:R-:W-:Y:S02]  /*dce0*/  IMAD.IADD R11, R0, 0x1, -R11 ;  /* 0x00000001000b7824 */ /* 0x000fe400078e0a0b */
[----:B------:R0:W2:Y:S02]  /*dcf0*/  SHFL.IDX PT, R9, R27, RZ, 0x1c1f ;  /* 0x001c1fff1b097589 */ /* 0x0000a400000e0000 */
[----:B------:R-:W-:Y:S01]  /*dd00*/  IMAD.SHL.U32 R11, R11, 0x2, RZ ;  /* 0x000000020b0b7824 */ /* 0x000fe200078e00ff */
[----:B------:R-:W-:Y:S06]  /*dd10*/  @P2 BRA `(.L_x_11299) ;  /* 0x0000000400182947 */ /* 0x000fec0003800000 */
[C---:B------:R-:W-:Y:S01]  /*dd20*/  VIADD R0, R11.reuse, 0x8 ;  /* 0x000000080b007836 */ /* 0x040fe20000000000 */
[----:B------:R-:W-:Y:S01]  /*dd30*/  ULDC UR4, c[0x0][0xac8] ;  /* 0x0002b20000047ab9 */ /* 0x000fe20000000800 */
[C---:B0-----:R-:W-:Y:S01]  /*dd40*/  VIADD R6, R11.reuse, 0x10 ;  /* 0x000000100b067836 */ /* 0x041fe20000000000 */
[C---:B------:R-:W-:Y:S01]  /*dd50*/  ISETP.GE.AND P0, PT, R11.reuse, UR4, PT ;  /* 0x000000040b007c0c */ /* 0x040fe2000bf06270 */
[C---:B------:R-:W-:Y:S01]  /*dd60*/  VIADD R7, R11.reuse, 0x18 ;  /* 0x000000180b077836 */ /* 0x040fe20000000000 */
[----:B------:R-:W-:Y:S01]  /*dd70*/  ISETP.GE.AND P1, PT, R0, UR4, PT ;  /* 0x0000000400007c0c */ /* 0x000fe2000bf26270 */
[C---:B------:R-:W-:Y:S01]  /*dd80*/  VIADD R12, R11.reuse, 0x20 ;  /* 0x000000200b0c7836 */ /* 0x040fe20000000000 */
[----:B------:R-:W-:Y:S01]  /*dd90*/  ISETP.GE.AND P2, PT, R6, UR4, PT ;  /* 0x0000000406007c0c */ /* 0x000fe2000bf46270 */
[----:B------:R-:W-:Y:S01]  /*dda0*/  VIADD R22, R11, 0x38 ;  /* 0x000000380b167836 */ /* 0x000fe20000000000 */
[----:B------:R-:W-:Y:S01]  /*ddb0*/  ISETP.GE.AND P3, PT, R7, UR4, PT ;  /* 0x0000000407007c0c */ /* 0x000fe2000bf66270 */
[----:B------:R-:W-:Y:S01]  /*ddc0*/  VIADD R23, R11, 0x40 ;  /* 0x000000400b177836 */ /* 0x000fe20000000000 */
[----:B------:R-:W-:-:S07]  /*ddd0*/  ISETP.GE.AND P4, PT, R12, UR4, PT ;  /* 0x000000040c007c0c */ /* 0x000fce000bf86270 */
[----:B------:R-:W-:Y:S02]  /*dde0*/  @!P1 LEA.HI R0, R0, R0, RZ, 0x1 ;  /* 0x0000000000009211 */ /* 0x000fe400078f08ff */
[----:B------:R-:W-:Y:S02]  /*ddf0*/  @!P2 LEA.HI R6, R6, R6, RZ, 0x1 ;  /* 0x000000060606a211 */ /* 0x000fe400078f08ff */
[----:B------:R-:W-:Y:S02]  /*de00*/  @!P1 LOP3.LUT R13, R0, 0xfffffffe, RZ, 0xc0, !PT ;  /* 0xfffffffe000d9812 */ /* 0x000fe400078ec0ff */
[----:B------:R-:W-:Y:S02]  /*de10*/  @!P3 LEA.HI R10, R7, R7, RZ, 0x1 ;  /* 0x00000007070ab211 */ /* 0x000fe400078f08ff */
[----:B------:R-:W-:Y:S01]  /*de20*/  @!P4 LEA.HI R0, R12, R12, RZ, 0x1 ;  /* 0x0000000c0c00c211 */ /* 0x000fe200078f08ff */
[----:B-12---:R-:W-:Y:S01]  /*de30*/  @!P1 IMAD.WIDE R12, R13, 0x4, R8 ;  /* 0x000000040d0c9825 */ /* 0x006fe200078e0208 */
[----:B------:R-:W-:-:S02]  /*de40*/  @!P2 LOP3.LUT R15, R6, 0xfffffffe, RZ, 0xc0, !PT ;  /* 0xfffffffe060fa812 */ /* 0x000fc400078ec0ff */
[----:B------:R-:W-:Y:S01]  /*de50*/  @!P3 LOP3.LUT R17, R10, 0xfffffffe, RZ, 0xc0, !PT ;  /* 0xfffffffe0a11b812 */ /* 0x000fe200078ec0ff */
[----:B------:R-:W-:Y:S01]  /*de60*/  @!P0 IMAD.WIDE R6, R11, 0x4, R8 ;  /* 0x000000040b068825 */ /* 0x000fe200078e0208 */
[----:B------:R-:W-:-:S03]  /*de70*/  @!P4 LOP3.LUT R19, R0, 0xfffffffe, RZ, 0xc0, !PT ;  /* 0xfffffffe0013c812 */ /* 0x000fc600078ec0ff */
[----:B------:R-:W-:Y:S01]  /*de80*/  VIADD R0, R11, 0x28 ;  /* 0x000000280b007836 */ /* 0x000fe20000000000 */
[----:B------:R0:W-:Y:S01]  /*de90*/  @!P0 ST.E.64 desc[UR60][R6.64], R24 ;  /* 0x0000001806008985 */ /* 0x0001e2000c101b3c */
[----:B------:R-:W-:-:S03]  /*dea0*/  @!P2 IMAD.WIDE R14, R15, 0x4, R8 ;  /* 0x000000040f0ea825 */ /* 0x000fc600078e0208 */
[----:B------:R1:W-:Y:S01]  /*deb0*/  @!P1 ST.E.64 desc[UR60][R12.64], R4 ;  /* 0x000000040c009985 */ /* 0x0003e2000c101b3c */
[----:B------:R-:W-:Y:S01]  /*dec0*/  VIADD R10, R11, 0x30 ;  /* 0x000000300b0a7836 */ /* 0x000fe20000000000 */
[----:B------:R-:W-:Y:S01]  /*ded0*/  ISETP.GE.AND P0, PT, R0, UR4, PT ;  /* 0x0000000400007c0c */ /* 0x000fe2000bf06270 */
[--C-:B------:R-:W-:Y:S01]  /*dee0*/  @!P3 IMAD.WIDE R16, R17, 0x4, R8.reuse ;  /* 0x000000041110b825 */ /* 0x100fe200078e0208 */
[----:B------:R2:W-:Y:S01]  /*def0*/  @!P2 ST.E.64 desc[UR60][R14.64], R32 ;  /* 0x000000200e00a985 */ /* 0x0005e2000c101b3c */
[----:B------:R-:W-:Y:S02]  /*df00*/  ISETP.GE.AND P2, PT, R22, UR4, PT ;  /* 0x0000000416007c0c */ /* 0x000fe4000bf46270 */
[----:B------:R-:W-:Y:S01]  /*df10*/  @!P4 IMAD.WIDE R18, R19, 0x4, R8 ;  /* 0x000000041312c825 */ /* 0x000fe200078e0208 */
[----:B------:R-:W-:Y:S01]  /*df20*/  ISETP.GE.AND P1, PT, R10, UR4, PT ;  /* 0x000000040a007c0c */ /* 0x000fe2000bf26270 */
[----:B------:R3:W-:Y:S01]  /*df30*/  @!P3 ST.E.64 desc[UR60][R16.64], R36 ;  /* 0x000000241000b985 */ /* 0x0007e2000c101b3c */
[----:B------:R-:W-:Y:S01]  /*df40*/  ISETP.GE.AND P3, PT, R23, UR4, PT ;  /* 0x0000000417007c0c */ /* 0x000fe2000bf66270 */
[----:B0-----:R-:W-:-:S02]  /*df50*/  VIADD R6, R11, 0x48 ;  /* 0x000000480b067836 */ /* 0x001fc40000000000 */
[C---:B------:R-:W-:Y:S01]  /*df60*/  VIADD R7, R11.reuse, 0x50 ;  /* 0x000000500b077836 */ /* 0x040fe20000000000 */
[----:B------:R0:W-:Y:S01]  /*df70*/  @!P4 ST.E.64 desc[UR60][R18.64], R40 ;  /* 0x000000281200c985 */ /* 0x0001e2000c101b3c */
[----:B-1----:R-:W-:Y:S01]  /*df80*/  VIADD R5, R11, 0x58 ;  /* 0x000000580b057836 */ /* 0x002fe20000000000 */
[----:B------:R-:W-:Y:S02]  /*df90*/  ISETP.GE.AND P4, PT, R6, UR4, PT ;  /* 0x0000000406007c0c */ /* 0x000fe4000bf86270 */
[----:B------:R-:W-:Y:S02]  /*dfa0*/  ISETP.GE.AND P5, PT, R7, UR4, PT ;  /* 0x0000000407007c0c */ /* 0x000fe4000bfa6270 */
[----:B------:R-:W-:Y:S02]  /*dfb0*/  ISETP.GE.AND P6, PT, R5, UR4, PT ;  /* 0x0000000405007c0c */ /* 0x000fe4000bfc6270 */
[----:B------:R-:W-:Y:S02]  /*dfc0*/  @!P0 LEA.HI R0, R0, R0, RZ, 0x1 ;  /* 0x0000000000008211 */ /* 0x000fe400078f08ff */
[----:B------:R-:W-:-:S02]  /*dfd0*/  @!P1 LEA.HI R10, R10, R10, RZ, 0x1 ;  /* 0x0000000a0a0a9211 */ /* 0x000fc400078f08ff */
[----:B------:R-:W-:Y:S02]  /*dfe0*/  @!P2 LEA.HI R22, R22, R22, RZ, 0x1 ;  /* 0x000000161616a211 */ /* 0x000fe400078f08ff */
[----:B------:R-:W-:Y:S02]  /*dff0*/  @!P3 LEA.HI R23, R23, R23, RZ, 0x1 ;  /* 0x000000171717b211 */ /* 0x000fe400078f08ff */
[----:B------:R-:W-:Y:S02]  /*e000*/  @!P4 LEA.HI R6, R6, R6, RZ, 0x1 ;  /* 0x000000060606c211 */ /* 0x000fe400078f08ff */
[----:B------:R-:W-:Y:S02]  /*e010*/  @!P5 LEA.HI R4, R7, R7, RZ, 0x1 ;  /* 0x000000070704d211 */ /* 0x000fe400078f08ff */
[----:B------:R-:W-:Y:S02]  /*e020*/  @!P6 LEA.HI R12, R5, R5, RZ, 0x1 ;  /* 0x00000005050ce211 */ /* 0x000fe400078f08ff */
[----:B------:R-:W-:-:S02]  /*e030*/  @!P0 LOP3.LUT R5, R0, 0xfffffffe, RZ, 0xc0, !PT ;  /* 0xfffffffe00058812 */ /* 0x000fc400078ec0ff */
[----:B------:R-:W-:Y:S02]  /*e040*/  @!P1 LOP3.LUT R7, R10, 0xfffffffe, RZ, 0xc0, !PT ;  /* 0xfffffffe0a079812 */ /* 0x000fe400078ec0ff */
[----:B------:R-:W-:Y:S02]  /*e050*/  @!P2 LOP3.LUT R13, R22, 0xfffffffe, RZ, 0xc0, !PT ;  /* 0xfffffffe160da812 */ /* 0x000fe400078ec0ff */
[----:B--2---:R-:W-:Y:S02]  /*e060*/  @!P3 LOP3.LUT R15, R23, 0xfffffffe, RZ, 0xc0, !PT ;  /* 0xfffffffe170fb812 */ /* 0x004fe400078ec0ff */
[----:B---3--:R-:W-:Y:S01]  /*e070*/  @!P4 LOP3.LUT R17, R6, 0xfffffffe, RZ, 0xc0, !PT ;  /* 0xfffffffe0611c812 */ /* 0x008fe200078ec0ff */
[--C-:B------:R-:W-:Y:S01]  /*e080*/  @!P1 IMAD.WIDE R6, R7, 0x4, R8.reuse ;  /* 0x0000000407069825 */ /* 0x100fe200078e0208 */
[----:B0-----:R-:W-:Y:S02]  /*e090*/  @!P5 LOP3.LUT R19, R4, 0xfffffffe, RZ, 0xc0, !PT ;  /* 0xfffffffe0413d812 */ /* 0x001fe400078ec0ff */
        /* <DEDUP_REMOVED lines=14> */
.L_x_11299:
[----:B------:R-:W-:Y:S05]  /*e180*/  BSYNC B0 ;  /* 0x0000000000007941 */ /* 0x000fea0003800000 */
.L_x_11298:
[----:B------:R-:W-:Y:S01]  /*e190*/  ISETP.GE.AND P0, PT, R20, R21, PT ;  /* 0x000000151400720c */ /* 0x000fe20003f06270 */
[----:B0--3--:R3:W4:Y:S04]  /*e1a0*/  SHFL.IDX PT, R15, R27, 0x1, 0x1c1f ;  /* 0x003c1f001b0f7f89 */ /* 0x00972800000e0000 */
[----:B------:R3:W0:Y:S08]  /*e1b0*/  SHFL.IDX PT, R14, R26, 0x1, 0x1c1f ;  /* 0x003c1f001a0e7f89 */ /* 0x00063000000e0000 */
[----:B---3--:R-:W-:Y:S05]  /*e1c0*/  @P0 BRA `(.L_x_11264) ;  /* 0x0000004800280947 */ /* 0x008fea0003800000 */
        /* <DEDUP_REMOVED lines=12> */
[C---:B------:R-:W-:Y:S01]  /*e290*/  VIADD R18, R11.reuse, 0x40 ;  /* 0x000000400b127836 */ /* 0x040fe20000000000 */
        /* <DEDUP_REMOVED lines=8> */
[----:B--2---:R-:W-:-:S02]  /*e320*/  @!P4 LOP3.LUT R9, R4, 0xfffffffe, RZ, 0xc0, !PT ;  /* 0xfffffffe0409c812 */ /* 0x004fc400078ec0ff */
[----:B------:R-:W-:Y:S01]  /*e330*/  @!P5 LOP3.LUT R13, R5, 0xfffffffe, RZ, 0xc0, !PT ;  /* 0xfffffffe050dd812 */ /* 0x000fe200078ec0ff */
[--C-:B0---4-:R-:W-:Y:S01]  /*e340*/  @!P2 IMAD.WIDE R4, R11, 0x4, R14.reuse ;  /* 0x000000040b04a825 */ /* 0x111fe200078e020e */
[----:B------:R-:W-:Y:S02]  /*e350*/  ISETP.GE.AND P6, PT, R20, UR4, PT ;  /* 0x0000000414007c0c */ /* 0x000fe4000bfc6270 */
[----:B------:R-:W-:Y:S01]  /*e360*/  @!P0 LEA.HI R10, R10, R10, RZ, 0x1 ;  /* 0x0000000a0a0a8211 */ /* 0x000fe200078f08ff */
[--C-:B------:R-:W-:Y:S01]  /*e370*/  @!P3 IMAD.WIDE R6, R7, 0x4, R14.reuse ;  /* 0x000000040706b825 */ /* 0x100fe200078e020e */
[----:B------:R0:W-:Y:S01]  /*e380*/  @!P2 ST.E.64 desc[UR60][R4.64], R2 ;  /* 0x000000020400a985 */ /* 0x0001e2000c101b3c */
[----:B------:R-:W-:Y:S02]  /*e390*/  ISETP.GE.AND P2, PT, R0, UR4, PT ;  /* 0x0000000400007c0c */ /* 0x000fe4000bf46270 */
[----:B-1----:R-:W-:Y:S01]  /*e3a0*/  @!P4 IMAD.WIDE R8, R9, 0x4, R14 ;  /* 0x000000040908c825 */ /* 0x002fe200078e020e */
        /* <DEDUP_REMOVED lines=10> */
[----:B------:R-:W-:-:S02]  /*e450*/  @!P1 LOP3.LUT R5, R16, 0xfffffffe, RZ, 0xc0, !PT ;  /* 0xfffffffe10059812 */ /* 0x000fc400078ec0ff */
[----:B------:R-:W-:Y:S01]  /*e460*/  @!P2 LEA.HI R0, R0, R0, RZ, 0x1 ;  /* 0x000000000000a211 */ /* 0x000fe200078f08ff */
[--C-:B------:R-:W-:Y:S01]  /*e470*/  @!P0 IMAD.WIDE R2, R3, 0x4, R14.reuse ;  /* 0x0000000403028825 */ /* 0x100fe200078e020e */
[----:B------:R-:W-:Y:S02]  /*e480*/  @!P3 LEA.HI R17, R17, R17, RZ, 0x1 ;  /* 0x000000111111b211 */ /* 0x000fe400078f08ff */
[----:B------:R-:W-:Y:S01]  /*e490*/  @!P4 LEA.HI R18, R18, R18, RZ, 0x1 ;  /* 0x000000121212c211 */ /* 0x000fe200078f08ff */
[----:B------:R-:W-:Y:S01]  /*e4a0*/  @!P1 IMAD.WIDE R4, R5, 0x4, R14 ;  /* 0x0000000405049825 */ /* 0x000fe200078e020e */
[----:B------:R-:W-:Y:S01]  /*e4b0*/  @!P6 LEA.HI R20, R20, R20, RZ, 0x1 ;  /* 0x000000141414e211 */ /* 0x000fe200078f08ff */
[----:B------:R0:W-:Y:S01]  /*e4c0*/  @!P0 ST.E.64 desc[UR60][R2.64], R42 ;  /* 0x0000002a02008985 */ /* 0x0001e2000c101b3c */
[----:B------:R-:W-:Y:S02]  /*e4d0*/  @!P5 LEA.HI R19, R19, R19, RZ, 0x1 ;  /* 0x000000131313d211 */ /* 0x000fe400078f08ff */
[----:B-1----:R-:W-:Y:S01]  /*e4e0*/  @!P2 LOP3.LUT R7, R0, 0xfffffffe, RZ, 0xc0, !PT ;  /* 0xfffffffe0007a812 */ /* 0x002fe200078ec0ff */
[----:B------:R1:W-:Y:S01]  /*e4f0*/  @!P1 ST.E.64 desc[UR60][R4.64], R46 ;  /* 0x0000002e04009985 */ /* 0x0003e2000c101b3c */
[----:B------:R-:W-:-:S02]  /*e500*/  @!P3 LOP3.LUT R17, R17, 0xfffffffe, RZ, 0xc0, !PT ;  /* 0xfffffffe1111b812 */ /* 0x000fc400078ec0ff */
[----:B--2---:R-:W-:Y:S02]  /*e510*/  @!P4 LOP3.LUT R9, R18, 0xfffffffe, RZ, 0xc0, !PT ;  /* 0xfffffffe1209c812 */ /* 0x004fe400078ec0ff */
[----:B------:R-:W-:Y:S02]  /*e520*/  @!P5 LOP3.LUT R19, R19, 0xfffffffe, RZ, 0xc0, !PT ;  /* 0xfffffffe1313d812 */ /* 0x000fe400078ec0ff */
[----:B---3--:R-:W-:Y:S02]  /*e530*/  @!P6 LOP3.LUT R13, R20, 0xfffffffe, RZ, 0xc0, !PT ;  /* 0xfffffffe140de812 */ /* 0x008fe400078ec0ff */
        /* <DEDUP_REMOVED lines=13> */
[----:B---3--:R-:W-:-:S05]  /*e610*/  LOP3.LUT R3, R11, 0xfffffffe, RZ, 0xc0, !PT ;  /* 0xfffffffe0b037812 */ /* 0x008fca00078ec0ff */
[----:B------:R-:W-:-:S05]  /*e620*/  IMAD.WIDE R2, R3, 0x4, R14 ;  /* 0x0000000403027825 */ /* 0x000fca00078e020e */
[----:B------:R0:W-:Y:S01]  /*e630*/  ST.E.64 desc[UR60][R2.64], R70 ;  /* 0x0000004602007985 */ /* 0x0001e2000c101b3c */
[----:B------:R-:W-:Y:S05]  /*e640*/  BRA `(.L_x_11264) ;  /* 0x0000004400087947 */ /* 0x000fea0003800000 */
.L_x_11297:
        /* <DEDUP_REMOVED lines=12> */
[----:B------:R-:W2:Y:S01]  /*e710*/  LDL.LU R7, [R1] ;  /* 0x0000000001077983 */ /* 0x000ea20000300800 */
[----:B------:R-:W-:Y:S01]  /*e720*/  ISETP.NE.AND P0, PT, R6, 0x1, PT ;  /* 0x000000010600780c */ /* 0x000fe20003f05270 */
[----:B------:R-:W0:Y:S01]  /*e730*/  S2UR UR4, SR_CTAID.Z ;  /* 0x00000000000479c3 */ /* 0x000e220000002700 */
[----:B------:R-:W-:-:S07]  /*e740*/  ULDC.64 UR6, c[0x0][0xbd0] ;  /* 0x0002f40000067ab9 */ /* 0x000fce0000000a00 */
[----:B------:R-:W1:Y:S08]  /*e750*/  LDC.64 R12, c[0x0][0xbd8] ;  /* 0x0002f600ff0c7b82 */ /* 0x000e700000000a00 */
[----:B------:R-:W3:Y:S08]  /*e760*/  @P0 LDC R9, c[0x0][0xbec] ;  /* 0x0002fb00ff090b82 */ /* 0x000ef00000000800 */
[----:B------:R-:W4:Y:S01]  /*e770*/  S2UR UR8, SR_CTAID.Y ;  /* 0x00000000000879c3 */ /* 0x000f220000002600 */
[----:B0-----:R-:W-:-:S07]  /*e780*/  USHF.R.S32.HI UR5, URZ, 0x1f, UR4 ;  /* 0x0000001f3f057899 */ /* 0x001fce0008011404 */
[----:B------:R-:W4:Y:S01]  /*e790*/  LDC R8, c[0x0][0xc50] ;  /* 0x00031400ff087b82 */ /* 0x000f220000000800 */
[----:B-1----:R-:W-:-:S04]  /*e7a0*/  IMAD R10, R12, UR5, RZ ;  /* 0x000000050c0a7c24 */ /* 0x002fc8000f8e02ff */
[----:B------:R-:W-:-:S03]  /*e7b0*/  IMAD R13, R13, UR4, R10 ;  /* 0x000000040d0d7c24 */ /* 0x000fc6000f8e020a */
[----:B------:R-:W0:Y:S01]  /*e7c0*/  @P0 LDC R11, c[0x0][0xbf0] ;  /* 0x0002fc00ff0b0b82 */ /* 0x000e220000000800 */
[----:B--2---:R-:W-:Y:S01]  /*e7d0*/  SHF.R.S32.HI R4, RZ, 0x1f, R7 ;  /* 0x0000001fff047819 */ /* 0x004fe20000011407 */
[----:B------:R-:W-:-:S04]  /*e7e0*/  IMAD.WIDE.U32 R2, R7, UR6, RZ ;  /* 0x0000000607027c25 */ /* 0x000fc8000f8e00ff */
[----:B------:R-:W-:-:S04]  /*e7f0*/  IMAD R4, R4, UR6, RZ ;  /* 0x0000000604047c24 */ /* 0x000fc8000f8e02ff */
[----:B------:R-:W-:Y:S02]  /*e800*/  IMAD R5, R7, UR7, R4 ;  /* 0x0000000707057c24 */ /* 0x000fe4000f8e0204 */
[----:B------:R-:W-:Y:S02]  /*e810*/  IMAD.MOV R7, RZ, RZ, -R7 ;  /* 0x000000ffff077224 */ /* 0x000fe400078e0a07 */
[----:B---3--:R-:W-:-:S04]  /*e820*/  @P0 IMAD.HI.U32 R4, R0, R9, RZ ;  /* 0x0000000900040227 */ /* 0x008fc800078e00ff */
[----:B------:R-:W-:Y:S02]  /*e830*/  IMAD.IADD R3, R3, 0x1, R5 ;  /* 0x0000000103037824 */ /* 0x000fe400078e0205 */
[----:B------:R-:W-:Y:S01]  /*e840*/  IMAD.MOV.U32 R5, RZ, RZ, R0 ;  /* 0x000000ffff057224 */ /* 0x000fe200078e0000 */
[----:B0-----:R-:W-:Y:S01]  /*e850*/  @P0 SHF.R.U32.HI R5, RZ, R11, R4 ;  /* 0x0000000bff050219 */ /* 0x001fe20000011604 */
[----:B----4-:R-:W-:Y:S02]  /*e860*/  IMAD R9, R8, R7, UR8 ;  /* 0x0000000808097e24 */ /* 0x010fe4000f8e0207 */
[----:B------:R-:W-:Y:S01]  /*e870*/  IMAD.WIDE.U32 R2, R12, UR4, R2 ;  /* 0x000000040c027c25 */ /* 0x000fe2000f8e0002 */
[----:B------:R-:W-:Y:S02]  /*e880*/  ULDC.64 UR4, c[0x0][0xbe0] ;  /* 0x0002f80000047ab9 */ /* 0x000fe40000000a00 */
[----:B------:R-:W-:Y:S01]  /*e890*/  SHF.R.S32.HI R4, RZ, 0x1f, R9 ;  /* 0x0000001fff047819 */ /* 0x000fe20000011409 */
[----:B------:R-:W-:-:S02]  /*e8a0*/  IMAD.MOV R7, RZ, RZ, -R5 ;  /* 0x000000ffff077224 */ /* 0x000fc400078e0a05 */
[----:B------:R-:W-:Y:S02]  /*e8b0*/  IMAD.IADD R3, R13, 0x1, R3 ;  /* 0x000000010d037824 */ /* 0x000fe400078e0203 */
[----:B------:R-:W-:Y:S02]  /*e8c0*/  IMAD R4, R4, UR4, RZ ;  /* 0x0000000404047c24 */ /* 0x000fe4000f8e02ff */
[----:B------:R-:W-:Y:S02]  /*e8d0*/  IMAD R7, R6, R7, R0 ;  /* 0x0000000706077224 */ /* 0x000fe400078e0200 */
[----:B------:R-:W-:-:S03]  /*e8e0*/  IMAD.WIDE.U32 R2, R9, UR4, R2 ;  /* 0x0000000409027c25 */ /* 0x000fc6000f8e0002 */
[----:B------:R-:W-:Y:S01]  /*e8f0*/  SHF.R.S32.HI R0, RZ, 0x1f, R7 ;  /* 0x0000001fff007819 */ /* 0x000fe20000011407 */
        /* <DEDUP_REMOVED lines=15> */
.L_x_11262:
        /* <DEDUP_REMOVED lines=18> */
.L_x_11300:
[----:B------:R-:W-:Y:S01]  /*eb10*/  ULDC UR43, c[0x0][0xc50] ;  /* 0x00031400002b7ab9 */ /* 0x000fe20000000800 */
[----:B------:R-:W-:Y:S01]  /*eb20*/  UMOV UR36, UR6 ;  /* 0x0000000600247c82 */ /* 0x000fe20008000000 */
[----:B------:R-:W-:-:S11]  /*eb30*/  UISETP.NE.AND UP0, UPT, UR43, 0x1, UPT ;  /* 0x000000012b00788c */ /* 0x000fd6000bf05270 */
[----:B------:R-:W-:Y:S01]  /*eb40*/  @UP0 ULDC UR4, c[0x0][0xc54] ;  /* 0x0003150000040ab9 */ /* 0x000fe20000000800 */
[----:B------:R-:W-:Y:S01]  /*eb50*/  @UP0 ULDC UR7, c[0x0][0xc58] ;  /* 0x0003160000070ab9 */ /* 0x000fe20000000800 */
[----:B------:R-:W-:-:S04]  /*eb60*/  UIMAD.WIDE.U32 UR4, UR6, UR4, URZ ;  /* 0x00000004060472a5 */ /* 0x000fc8000f8e003f */
[----:B------:R-:W-:-:S12]  /*eb70*/  @UP0 USHF.R.U32.HI UR36, URZ, UR7, UR5 ;  /* 0x000000073f240299 */ /* 0x000fd80008011605 */
.L_x_11301:
        /* <DEDUP_REMOVED lines=11> */
[----:B------:R-:W-:Y:S01]  /*ec30*/  IMAD.MOV.U32 R25, RZ, RZ, RZ ;  /* 0x000000ffff197224 */ /* 0x000fe200078e00ff */
[----:B------:R-:W-:Y:S01]  /*ec40*/  UISETP.NE.U32.AND UP0, UPT, UR6, URZ, UPT ;  /* 0x0000003f0600728c */ /* 0x000fe2000bf05070 */
[----:B------:R-:W-:Y:S01]  /*ec50*/  UMOV UR8, 0xc0 ;  /* 0x000000c000087882 */ /* 0x000fe20000000000 */
[----:B------:R-:W-:Y:S02]  /*ec60*/  ULDC UR5, c[0x0][0x288] ;  /* 0x0000a20000057ab9 */ /* 0x000fe40000000800 */
[----:B------:R-:W-:Y:S01]  /*ec70*/  UISETP.NE.AND.EX UP0, UPT, UR7, URZ, UPT, UP0 ;  /* 0x0000003f0700728c */ /* 0x000fe2000bf05300 */
[----:B------:R-:W-:Y:S01]  /*ec80*/  ULDC UR6, c[0x0][0x424] ;  /* 0x0001090000067ab9 */ /* 0x000fe20000000800 */
[----:B------:R-:W-:-:S02]  /*ec90*/  UIADD3 UR10, -UR5, 0x90, URZ ;  /* 0x00000090050a7890 */ /* 0x000fc4000fffe13f */
[----:B------:R-:W-:Y:S01]  /*eca0*/  USEL UR7, UR6, 0x1, UP0 ;  /* 0x0000000106077887 */ /* 0x000fe20008000000 */
[----:B------:R-:W-:-:S03]  /*ecb0*/  ULDC UR9, c[0x0][0x2f0] ;  /* 0x0000bc0000097ab9 */ /* 0x000fc60000000800 */
[----:B------:R-:W-:Y:S02]  /*ecc0*/  UIMAD UR10, UR7, UR9, UR10 ;  /* 0x00000009070a72a4 */ /* 0x000fe4000f8e020a */
[----:B0-----:R-:W-:-:S03]  /*ecd0*/  UIMAD UR8, UR4, UR8, 0xbf ;  /* 0x000000bf040874a4 */ /* 0x001fc6000f8e0208 */
        /* <DEDUP_REMOVED lines=21> */
[----:B------:R-:W-:Y:S05]  /*ee30*/  @!P0 BRA `(.L_x_11303) ;  /* 0x0000000000748947 */ /* 0x000fea0003800000 */
        /* <DEDUP_REMOVED lines=29> */
.L_x_11303:
        /* <DEDUP_REMOVED lines=29> */
.L_x_11304:
        /* <DEDUP_REMOVED lines=20> */
.L_x_11306:
        /* <DEDUP_REMOVED lines=15> */
.L_x_11305:
        /* <DEDUP_REMOVED lines=10> */
[----:B------:R-:W-:Y:S02]  /*f4b0*/  VIADD R17, R26, 0xffffffff ;  /* 0xffffffff1a117836 */ /* 0x000fe40000000000 */
[----:B------:R-:W-:-:S04]  /*f4c0*/  ISETP.NE.AND.EX P1, PT, R5, RZ, PT, P0 ;  /* 0x000000ff0500720c */ /* 0x000fc80003f25300 */
[----:B------:R-:W-:Y:S02]  /*f4d0*/  P2R R23, PR, RZ, 0x2 ;  /* 0x00000002ff177803 */ /* 0x000fe40000000000 */
[----:B--2---:R-:W-:Y:S02]  /*f4e0*/  SHF.R.S32.HI R19, RZ, 0x1f, R18 ;  /* 0x0000001fff137819 */ /* 0x004fe40000011412 */
[----:B------:R-:W-:Y:S01]  /*f4f0*/  SEL R16, R18, RZ, !P1 ;  /* 0x000000ff12107207 */ /* 0x000fe20004800000 */
[----:B------:R-:W-:Y:S06]  /*f500*/  BRA.DIV UR4, `(.L_x_11307) ;  /* 0x0000003a04087947 */ /* 0x000fec000b800000 */
[----:B------:R0:W1:Y:S02]  /*f510*/  SHFL.IDX PT, R14, R22, RZ, 0x1f ;  /* 0x00001fff160e7589 */ /* 0x00006400000e0000 */
.L_x_11391:
[----:B-1----:R-:W-:Y:S02]  /*f520*/  ISETP.NE.AND P0, PT, R14, RZ, PT ;  /* 0x000000ff0e00720c */ /* 0x002fe40003f05270 */
[----:B------:R-:W-:-:S04]  /*f530*/  PLOP3.LUT P2, PT, PT, PT, PT, 0x8, 0x0 ;  /* 0x000000000000781c */ /* 0x000fc80003f4e170 */
[----:B0-----:R-:W-:-:S07]  /*f540*/  P2R R22, PR, RZ, 0x4 ;  /* 0x00000004ff167803 */ /* 0x001fce0000000000 */
[----:B------:R-:W-:Y:S05]  /*f550*/  @P0 BRA `(.L_x_11308) ;  /* 0x0000000400080947 */ /* 0x000fea0003800000 */
[----:B------:R-:W-:-:S03]  /*f560*/  UMOV UR4, 0xffffffff ;  /* 0xffffffff00047882 */ /* 0x000fc60000000000 */
[----:B------:R-:W-:Y:S05]  /*f570*/  BRA.DIV UR4, `(.L_x_11309) ;  /* 0x0000003a040c7947 */ /* 0x000fea000b800000 */
[----:B------:R-:W-:-:S13]  /*f580*/  ELECT P6, URZ, PT ;  /* 0x00000000003f782f */ /* 0x000fda00038c0000 */
.L_x_11394:
[----:B------:R-:W-:Y:S05]  /*f590*/  @!P6 BRA `(.L_x_11308) ;  /* 0x0000000000f8e947 */ /* 0x000fea0003800000 */
[----:B------:R-:W-:Y:S02]  /*f5a0*/  IMAD.MOV.U32 R0, RZ, RZ, 0x1 ;  /* 0x00000001ff007424 */ /* 0x000fe400078e00ff */
[----:B------:R-:W-:-:S03]  /*f5b0*/  IMAD.MOV.U32 R16, RZ, RZ, R18 ;  /* 0x000000ffff107224 */ /* 0x000fc600078e0012 */
[----:B------:R-:W-:Y:S01]  /*f5c0*/  SHF.L.U32 R0, R0, 0x1f, RZ ;  /* 0x0000001f00007819 */ /* 0x000fe200000006ff */
[----:B------:R-:W-:Y:S06]  /*f5d0*/  @!P1 BRA `(.L_x_11310) ;  /* 0x0000000000489947 */ /* 0x000fec0003800000 */
        /* <DEDUP_REMOVED lines=18> */
.L_x_11310:
[----:B------:R-:W1:Y:S01]  /*f700*/  SYNCS.PHASECHK.TRANS64.TRYWAIT P0, [UR38+0x31c40], R0 ;  /* 0x031c4000ff0075a7 */ /* 0x000e620008000166 */
[----:B------:R-:W-:Y:S01]  /*f710*/  ISETP.NE.AND P1, PT, R28, RZ, PT ;  /* 0x000000ff1c00720c */ /* 0x000fe20003f25270 */
[----:B-1----:R-:W-:-:S12]  /*f720*/  @!P0 BRA `(.L_x_11311) ;  /* 0x0000003400c08947 */ /* 0x002fd80003800000 */
.L_x_11395:
[----:B------:R-:W-:Y:S05]  /*f730*/  @P1 BRA `(.L_x_11312) ;  /* 0x0000000000181947 */ /* 0x000fea0003800000 */
[----:B------:R-:W2:Y:S01]  /*f740*/  S2R R2, SR_TID.X ;  /* 0x0000000000027919 */ /* 0x000ea20000002100 */
[----:B-1----:R-:W-:-:S04]  /*f750*/  IMAD.MOV.U32 R0, RZ, RZ, 0x6c00 ;  /* 0x00006c00ff007424 */ /* 0x002fc800078e00ff */
[----:B------:R3:W-:Y:S01]  /*f760*/  SYNCS.ARRIVE.TRANS64 RZ, [UR38+0x31c30], R0 ;  /* 0x031c3000ffff79a7 */ /* 0x0007e20008000026 */
[----:B--2---:R-:W-:-:S13]  /*f770*/  LOP3.LUT P0, RZ, R2, 0x1f, RZ, 0xc0, !PT ;  /* 0x0000001f02ff7812 */ /* 0x004fda000780c0ff */
[----:B---3--:R-:W-:Y:S05]  /*f780*/  @!P0 BRA `(.L_x_11312) ;  /* 0x0000000000048947 */ /* 0x008fea0003800000 */
[----:B------:R-:W-:Y:S01]  /*f790*/  BPT.TRAP 0x1 ;  /* 0x000000040000795c */ /* 0x000fe20000300000 */
.L_x_11312:
[----:B------:R-:W-:Y:S01]  /*f7a0*/  R2UR UR11, R17 ;  /* 0x00000000110b72ca */ /* 0x000fe200000e0000 */
[----:B------:R-:W-:Y:S01]  /*f7b0*/  ULDC.64 UR4, c[0x0][0x198] ;  /* 0x0000660000047ab9 */ /* 0x000fe20000000a00 */
[----:B-----5:R-:W-:Y:S01]  /*f7c0*/  R2UR UR13, R16 ;  /* 0x00000000100d72ca */ /* 0x020fe200000e0000 */
[----:B------:R-:W-:Y:S01]  /*f7d0*/  UIADD3 UR4, UP0, UR4, 0x370, URZ ;  /* 0x0000037004047890 */ /* 0x000fe2000ff1e03f */
[----:B------:R-:W-:Y:S01]  /*f7e0*/  PLOP3.LUT P0, PT, PT, PT, PT, 0x80, 0x0 ;  /* 0x000000000000781c */ /* 0x000fe20003f0f070 */
[----:B------:R-:W-:Y:S02]  /*f7f0*/  UIADD3 UR8, UR38, 0x16a00, URZ ;  /* 0x00016a0026087890 */ /* 0x000fe4000fffe03f */
[----:B------:R-:W-:Y:S01]  /*f800*/  UIADD3 UR9, UR38, 0x31c30, URZ ;  /* 0x00031c3026097890 */ /* 0x000fe2000fffe03f */
[----:B------:R-:W-:Y:S01]  /*f810*/  P2R R22, PR, RZ, 0x1 ;  /* 0x00000001ff167803 */ /* 0x000fe20000000000 */
        /* <DEDUP_REMOVED lines=21> */
[----:B--2---:R-:W-:Y:S01]  /*f970*/  NOP ;  /* 0x0000000000007918 */ /* 0x004fe20000000000 */
.L_x_11308:
[----:B------:R-:W-:Y:S05]  /*f980*/  WARPSYNC.ALL ;  /* 0x0000000000007948 */ /* 0x000fea0003800000 */
[----:B-1----:R-:W1:Y:S01]  /*f990*/  S2R R0, SR_CTAID.Z ;  /* 0x0000000000007919 */ /* 0x002e620000002700 */
        /* <DEDUP_REMOVED lines=10> */
[----:B-1----:R-:W-:-:S03]  /*fa40*/  SHF.R.S32.HI R29, RZ, 0x1f, R0 ;  /* 0x0000001fff1d7819 */ /* 0x002fc60000011400 */
[----:B------:R-:W-:Y:S08]  /*fa50*/  @!P0 BRA `(.L_x_11313) ;  /* 0x0000000000408947 */ /* 0x000ff00003800000 */
        /* <DEDUP_REMOVED lines=16> */
.L_x_11313:
[----:B------:R-:W1:Y:S01]  /*fb60*/  LDC R14, c[0x0][0x448] ;  /* 0x00011200ff0e7b82 */ /* 0x000e620000000800 */
[----:B------:R-:W2:Y:S01]  /*fb70*/  S2R R20, SR_TID.X ;  /* 0x0000000000147919 */ /* 0x000ea20000002100 */
[----:B------:R-:W-:Y:S01]  /*fb80*/  SHF.R.U32.HI R11, RZ, 0x2, R28 ;  /* 0x00000002ff0b7819 */ /* 0x000fe2000001161c */
[----:B------:R-:W-:Y:S01]  /*fb90*/  UMOV UR4, UR40 ;  /* 0x0000002800047c82 */ /* 0x000fe20008000000 */
[----:B------:R-:W-:Y:S01]  /*fba0*/  UMOV UR5, UR42 ;  /* 0x0000002a00057c82 */ /* 0x000fe20008000000 */
[----:B------:R-:W3:Y:S01]  /*fbb0*/  S2R R12, SR_CTAID.X ;  /* 0x00000000000c7919 */ /* 0x000ee20000002500 */
[----:B------:R-:W-:Y:S01]  /*fbc0*/  ULDC.64 UR6, c[0x0][0x2c8] ;  /* 0x0000b20000067ab9 */ /* 0x000fe20000000a00 */
[----:B------:R-:W-:Y:S01]  /*fbd0*/  ULDC.64 UR8, c[0x0][0x280] ;  /* 0x0000a00000087ab9 */ /* 0x000fe20000000a00 */
[----:B------:R-:W4:Y:S01]  /*fbe0*/  S2R R21, SR_CTAID.Z ;  /* 0x0000000000157919 */ /* 0x000f220000002700 */
[----:B-1----:R-:W-:Y:S01]  /*fbf0*/  ISETP.NE.AND P0, PT, R14, 0x1, PT ;  /* 0x000000010e00780c */ /* 0x002fe20003f05270 */
[----:B--2---:R-:W-:-:S12]  /*fc00*/  IMAD.SHL.U32 R0, R20, 0x20, RZ ;  /* 0x0000002014007824 */ /* 0x004fd800078e00ff */
[----:B0-----:R-:W0:Y:S01]  /*fc10*/  @P0 LDC R5, c[0x0][0x44c] ;  /* 0x00011300ff050b82 */ /* 0x001e220000000800 */
[----:B------:R-:W-:-:S05]  /*fc20*/  LOP3.LUT R3, R11, 0x60, R0, 0xf8, !PT ;  /* 0x000000600b037812 */ /* 0x000fca00078ef800 */
[----:B---3--:R-:W-:Y:S02]  /*fc30*/  IMAD R0, R12, 0xc0, R3 ;  /* 0x000000c00c007824 */ /* 0x008fe400078e0203 */
[----:B------:R-:W1:Y:S02]  /*fc40*/  @P0 LDC R7, c[0x0][0x450] ;  /* 0x00011400ff070b82 */ /* 0x000e640000000800 */
[----:B------:R-:W-:-:S06]  /*fc50*/  VIADD R9, R0, 0x80 ;  /* 0x0000008000097836 */ /* 0x000fcc0000000000 */
[----:B------:R-:W2:Y:S08]  /*fc60*/  @P0 LDC R8, c[0x0][0x44c] ;  /* 0x00011300ff080b82 */ /* 0x000eb00000000800 */
[----:B------:R-:W3:Y:S01]  /*fc70*/  @P0 LDC R4, c[0x0][0x450] ;  /* 0x00011400ff040b82 */ /* 0x000ee20000000800 */
[----:B0-----:R-:W-:-:S04]  /*fc80*/  @P0 IMAD.HI.U32 R6, R0, R5, RZ ;  /* 0x0000000500060227 */ /* 0x001fc800078e00ff */
[----:B------:R-:W-:-:S03]  /*fc90*/  IMAD.MOV.U32 R5, RZ, RZ, R0 ;  /* 0x000000ffff057224 */ /* 0x000fc600078e0000 */
[----:B------:R-:W0:Y:S01]  /*fca0*/  LDC.64 R2, c[0x0][0x2e0] ;  /* 0x0000b800ff027b82 */ /* 0x000e220000000a00 */
[----:B-1----:R-:W-:Y:S02]  /*fcb0*/  @P0 SHF.R.U32.HI R5, RZ, R7, R6 ;  /* 0x00000007ff050219 */ /* 0x002fe40000011606 */
[----:B------:R-:W-:-:S03]  /*fcc0*/  SHF.R.U32.HI R6, RZ, 0x3, R20 ;  /* 0x00000003ff067819 */ /* 0x000fc60000011614 */
[----:B------:R-:W-:Y:S01]  /*fcd0*/  IMAD.MOV R13, RZ, RZ, -R5 ;  /* 0x000000ffff0d7224 */ /* 0x000fe200078e0a05 */
[----:B------:R-:W-:Y:S01]  /*fce0*/  LOP3.LUT R6, R6, 0x3, RZ, 0xc0, !PT ;  /* 0x0000000306067812 */ /* 0x000fe200078ec0ff */
[----:B--2---:R-:W-:-:S04]  /*fcf0*/  @P0 IMAD.HI.U32 R7, R9, R8, RZ ;  /* 0x0000000809070227 */ /* 0x004fc800078e00ff */
[----:B------:R-:W-:Y:S02]  /*fd00*/  IMAD.MOV.U32 R8, RZ, RZ, R9 ;  /* 0x000000ffff087224 */ /* 0x000fe400078e0009 */
[----:B------:R-:W-:Y:S01]  /*fd10*/  IMAD R13, R14, R13, R0 ;  /* 0x0000000d0e0d7224 */ /* 0x000fe200078e0200 */
[----:B---3--:R-:W-:-:S04]  /*fd20*/  @P0 SHF.R.U32.HI R8, RZ, R4, R7 ;  /* 0x00000004ff080219 */ /* 0x008fc80000011607 */
[----:B------:R-:W-:Y:S01]  /*fd30*/  SHF.R.S32.HI R0, RZ, 0x1f, R13 ;  /* 0x0000001fff007819 */ /* 0x000fe2000001140d */
[----:B------:R-:W-:Y:S02]  /*fd40*/  IMAD.MOV R10, RZ, RZ, -R8 ;  /* 0x000000ffff0a7224 */ /* 0x000fe400078e0a08 */
[-C--:B0-----:R-:W-:Y:S02]  /*fd50*/  IMAD R4, R29, R2.reuse, RZ ;  /* 0x000000021d047224 */ /* 0x081fe400078e02ff */
[----:B------:R-:W-:Y:S02]  /*fd60*/  IMAD R0, R0, UR6, RZ ;  /* 0x0000000600007c24 */ /* 0x000fe4000f8e02ff */
[C---:B----4-:R-:W-:Y:S01]  /*fd70*/  IMAD R7, R21.reuse, R3, R4 ;  /* 0x0000000315077224 */ /* 0x050fe200078e0204 */
[----:B------:R-:W-:Y:S01]  /*fd80*/  SHF.R.S32.HI R4, RZ, 0x1f, R5 ;  /* 0x0000001fff047819 */ /* 0x000fe20000011405 */
[----:B------:R-:W-:Y:S01]  /*fd90*/  IMAD.WIDE.U32 R2, R21, R2, UR4 ;  /* 0x0000000415027e25 */ /* 0x000fe2000f8e0002 */
[----:B------:R-:W-:-:S03]  /*fda0*/  ULDC.64 UR4, c[0x0][0x2d0] ;  /* 0x0000b40000047ab9 */ /* 0x000fc60000000a00 */
[----:B------:R-:W-:Y:S02]  /*fdb0*/  IMAD R4, R4, UR4, RZ ;  /* 0x0000000404047c24 */ /* 0x000fe4000f8e02ff */
[----:B------:R-:W-:Y:S02]  /*fdc0*/  IMAD.IADD R3, R3, 0x1, R7 ;  /* 0x0000000103037824 */ /* 0x000fe400078e0207 */
[C---:B------:R-:W-:Y:S02]  /*fdd0*/  IMAD R7, R5.reuse, UR5, R4 ;  /* 0x0000000505077c24 */ /* 0x040fe4000f8e0204 */
[----:B------:R-:W-:-:S04]  /*fde0*/  IMAD.WIDE.U32 R4, R5, UR4, R2 ;  /* 0x0000000405047c25 */ /* 0x000fc8000f8e0002 */
[----:B------:R-:W-:Y:S02]  /*fdf0*/  IMAD.IADD R5, R5, 0x1, R7 ;  /* 0x0000000105057824 */ /* 0x000fe400078e0207 */
[C---:B------:R-:W-:Y:S02]  /*fe00*/  IMAD R7, R13.reuse, UR7, R0 ;  /* 0x000000070d077c24 */ /* 0x040fe4000f8e0200 */
[----:B------:R-:W-:Y:S02]  /*fe10*/  IMAD.SHL.U32 R0, R20, 0x8, RZ ;  /* 0x0000000814007824 */ /* 0x000fe400078e00ff */
[----:B------:R-:W-:-:S03]  /*fe20*/  IMAD.WIDE.U32 R4, R13, UR6, R4 ;  /* 0x000000060d047c25 */ /* 0x000fc6000f8e0004 */
[----:B------:R-:W-:Y:S01]  /*fe30*/  LOP3.LUT R21, R0, 0x18, RZ, 0xc0, !PT ;  /* 0x0000001800157812 */ /* 0x000fe200078ec0ff */
        /* <DEDUP_REMOVED lines=30> */
[----:B------:R-:W0:Y:S01]  /*10020*/  LDC R4, c[0x0][0x448] ;  /* 0x00011200ff047b82 */ /* 0x000e220000000800 */
[----:B------:R-:W-:Y:S01]  /*10030*/  SHFL.IDX PT, R3, R7, RZ, 0x1c1f ;  /* 0x001c1fff07037589 */ /* 0x000fe200000e0000 */
[----:B------:R-:W-:Y:S01]  /*10040*/  ULDC UR4, c[0x0][0x288] ;  /* 0x0000a20000047ab9 */ /* 0x000fe20000000800 */
[----:B------:R-:W-:Y:S02]  /*10050*/  IMAD R8, R12, 0xc0, R11 ;  /* 0x000000c00c087824 */ /* 0x000fe400078e020b */
[----:B------:R-:W1:Y:S02]  /*10060*/  SHFL.IDX PT, R2, R6, RZ, 0x1c1f ;  /* 0x001c1fff06027589 */ /* 0x000e6400000e0000 */
[----:B------:R-:W-:Y:S02]  /*10070*/  VIADD R12, R8, 0x20 ;  /* 0x00000020080c7836 */ /* 0x000fe40000000000 */
[----:B------:R-:W-:Y:S04]  /*10080*/  SHFL.IDX PT, R5, R7, 0x1, 0x1c1f ;  /* 0x003c1f0007057f89 */ /* 0x000fe800000e0000 */
[----:B------:R-:W-:Y:S01]  /*10090*/  SHFL.IDX PT, R14, R6, 0x2, 0x1c1f ;  /* 0x005c1f00060e7f89 */ /* 0x000fe200000e0000 */
[----:B0-----:R-:W-:-:S03]  /*100a0*/  IMAD R9, R4, UR4, RZ ;  /* 0x0000000404097c24 */ /* 0x001fc6000f8e02ff */
[----:B------:R-:W0:Y:S02]  /*100b0*/  SHFL.IDX PT, R4, R6, 0x1, 0x1c1f ;  /* 0x003c1f0006047f89 */ /* 0x000e2400000e0000 */
[----:B------:R-:W-:-:S13]  /*100c0*/  ISETP.GE.AND P3, PT, R8, R9, PT ;  /* 0x000000090800720c */ /* 0x000fda0003f66270 */
[----:B-1----:R-:W-:Y:S01]  /*100d0*/  @!P3 IMAD.WIDE.U32 R2, R21, 0x2, R2 ;  /* 0x000000021502b825 */ /* 0x002fe200078e0002 */
[----:B------:R-:W-:-:S05]  /*100e0*/  @!P3 LEA R29, R0, UR38, 0x1 ;  /* 0x00000026001dbc11 */ /* 0x000fca000f8e08ff */
        /* <DEDUP_REMOVED lines=8> */
[----:B0-----:R-:W-:Y:S01]  /*10170*/  @!P3 IMAD.WIDE.U32 R4, R21, 0x2, R4 ;  /* 0x000000021504b825 */ /* 0x001fe200078e0004 */
[----:B------:R-:W-:Y:S01]  /*10180*/  @!P3 LEA R29, R0, UR38, 0x1 ;  /* 0x00000026001dbc11 */ /* 0x000fe2000f8e08ff */
[----:B------:R-:W-:Y:S04]  /*10190*/  SHFL.IDX PT, R7, R7, 0x3, 0x1c1f ;  /* 0x007c1f0007077f89 */ /* 0x000fe800000e0000 */
[----:B------:R-:W-:Y:S04]  /*101a0*/  @!P3 LDGSTS.E.BYPASS.LTC128B.128 [R29+0xe200], desc[UR60][R4.64], !P2 ;  /* 0x0e200000041dbfae */ /* 0x000fe8000d101d7c */
[----:B------:R-:W-:Y:S04]  /*101b0*/  @!P3 LDGSTS.E.BYPASS.LTC128B.128 [R29+0x11200], desc[UR60][R4.64+0x40], !P0 ;  /* 0x11200040041dbfae */ /* 0x000fe8000c101d7c */
[----:B------:R0:W-:Y:S01]  /*101c0*/  @!P3 LDGSTS.E.BYPASS.LTC128B.128 [R29+0x14200], desc[UR60][R4.64+0x80], !P1 ;  /* 0x14200080041dbfae */ /* 0x0001e2000c901d7c */
[----:B------:R-:W-:Y:S01]  /*101d0*/  ISETP.GE.AND P3, PT, R12, R9, PT ;  /* 0x000000090c00720c */ /* 0x000fe20003f66270 */
[----:B-1----:R-:W-:-:S02]  /*101e0*/  IMAD.MOV.U32 R3, RZ, RZ, R2 ;  /* 0x000000ffff037224 */ /* 0x002fc400078e0002 */
[----:B------:R-:W-:Y:S02]  /*101f0*/  IMAD.MOV.U32 R2, RZ, RZ, R14 ;  /* 0x000000ffff027224 */ /* 0x000fe400078e000e */
[----:B------:R-:W1:Y:S01]  /*10200*/  SHFL.IDX PT, R14, R6, 0x3, 0x1c1f ;  /* 0x007c1f00060e7f89 */ /* 0x000e6200000e0000 */
[----:B0-----:R-:W-:Y:S01]  /*10210*/  @!P4 LEA R5, R0, UR38, 0x1 ;  /* 0x000000260005cc11 */ /* 0x001fe2000f8e08ff */
[----:B------:R-:W-:Y:S02]  /*10220*/  @!P4 IMAD.WIDE.U32 R2, R21, 0x2, R2 ;  /* 0x000000021502c825 */ /* 0x000fe400078e0002 */
[----:B------:R-:W-:Y:S02]  /*10230*/  SHFL.IDX PT, R29, R10, RZ, 0x1c1f ;  /* 0x001c1fff0a1d7589 */ /* 0x000fe400000e0000 */
[----:B------:R-:W-:Y:S02]  /*10240*/  VIADD R4, R8, 0x80 ;  /* 0x0000008008047836 */ /* 0x000fe40000000000 */
[----:B------:R-:W0:Y:S04]  /*10250*/  SHFL.IDX PT, R6, R20, RZ, 0x1c1f ;  /* 0x001c1fff14067589 */ /* 0x000e2800000e0000 */
[----:B------:R-:W-:Y:S04]  /*10260*/  @!P4 LDGSTS.E.BYPASS.LTC128B.128 [R5+0xea00], desc[UR60][R2.64], !P2 ;  /* 0x0ea000000205cfae */ /* 0x000fe8000d101d7c */
[----:B------:R-:W-:Y:S04]  /*10270*/  @!P4 LDGSTS.E.BYPASS.LTC128B.128 [R5+0x11a00], desc[UR60][R2.64+0x40], !P0 ;  /* 0x11a000400205cfae */ /* 0x000fe8000c101d7c */
[----:B------:R2:W-:Y:S01]  /*10280*/  @!P4 LDGSTS.E.BYPASS.LTC128B.128 [R5+0x14a00], desc[UR60][R2.64+0x80], !P1 ;  /* 0x14a000800205cfae */ /* 0x0005e2000c901d7c */
[----:B------:R-:W-:Y:S01]  /*10290*/  ISETP.GE.AND P4, PT, R4, R9, PT ;  /* 0x000000090400720c */ /* 0x000fe20003f86270 */
[----:B-1----:R-:W-:-:S02]  /*102a0*/  IMAD.MOV.U32 R4, RZ, RZ, R14 ;  /* 0x000000ffff047224 */ /* 0x002fc400078e000e */
[----:B------:R-:W1:Y:S04]  /*102b0*/  SHFL.IDX PT, R10, R10, 0x1, 0x1c1f ;  /* 0x003c1f000a0a7f89 */ /* 0x000e6800000e0000 */
[----:B------:R3:W4:Y:S01]  /*102c0*/  SHFL.IDX PT, R14, R20, 0x1, 0x1c1f ;  /* 0x003c1f00140e7f89 */ /* 0x00072200000e0000 */
[----:B--2---:R-:W-:Y:S01]  /*102d0*/  IMAD.MOV.U32 R5, RZ, RZ, R7 ;  /* 0x000000ffff057224 */ /* 0x004fe200078e0007 */
[C---:B------:R-:W-:Y:S01]  /*102e0*/  @!P3 LEA R7, R0.reuse, UR38, 0x1 ;  /* 0x000000260007bc11 */ /* 0x040fe2000f8e08ff */
[----:B0-----:R-:W-:Y:S02]  /*102f0*/  IMAD.MOV.U32 R2, RZ, RZ, R6 ;  /* 0x000000ffff027224 */ /* 0x001fe400078e0006 */
        /* <DEDUP_REMOVED lines=10> */
[----:B-1--4-:R3:W-:Y:S02]  /*103a0*/  @!P4 LDGSTS.E.BYPASS.LTC128B.128 [R29+0x15a00], desc[UR60][R2.64+0x80], !P1 ;  /* 0x15a00080021dcfae */ /* 0x0127e4000c901d7c */
.L_x_11408:
[----:B------:R-:W-:Y:S01]  /*103b0*/  VIADD R8, R8, 0xa0 ;  /* 0x000000a008087836 */ /* 0x000fe20000000000 */
[----:B------:R-:W-:Y:S01]  /*103c0*/  BSSY B0, `(.L_x_11315) ;  /* 0x000000e000007945 */ /* 0x000fe20003800000 */
[----:B---3--:R-:W-:Y:S02]  /*103d0*/  IMAD.MOV.U32 R4, RZ, RZ, 0x1 ;  /* 0x00000001ff047424 */ /* 0x008fe400078e00ff */
        /* <DEDUP_REMOVED lines=12> */
.L_x_11316:
[----:B------:R-:W-:Y:S05]  /*104a0*/  BSYNC B0 ;  /* 0x0000000000007941 */ /* 0x000fea0003800000 */
.L_x_11315:
        /* <DEDUP_REMOVED lines=10> */
.L_x_11409:
[----:B0-----:R-:W-:Y:S01]  /*10550*/  IMAD.MOV.U32 R0, RZ, RZ, RZ ;  /* 0x000000ffff007224 */ /* 0x001fe200078e00ff */
[----:B------:R-:W-:Y:S06]  /*10560*/  @!P1 BRA `(.L_x_11318) ;  /* 0x0000001c00609947 */ /* 0x000fec0003800000 */
[----:B------:R-:W-:Y:S01]  /*10570*/  UIADD3 UR4, UR43, 0x1, URZ ;  /* 0x000000012b047890 */ /* 0x000fe2000fffe03f */
[----:B------:R-:W0:Y:S01]  /*10580*/  S2R R4, SR_TID.X ;  /* 0x0000000000047919 */ /* 0x000e220000002100 */
[----:B------:R-:W-:Y:S01]  /*10590*/  LOP3.LUT R24, RZ, R24, RZ, 0x33, !PT ;  /* 0x00000018ff187212 */ /* 0x000fe200078e33ff */
[----:B------:R-:W-:-:S03]  /*105a0*/  IMAD.MOV.U32 R6, RZ, RZ, 0x1 ;  /* 0x00000001ff067424 */ /* 0x000fc600078e00ff */
[----:B------:R-:W-:-:S05]  /*105b0*/  IMAD R25, R25, UR4, RZ ;  /* 0x0000000419197c24 */ /* 0x000fca000f8e02ff */
[----:B------:R-:W-:-:S04]  /*105c0*/  VIMNMX R25, R25, UR39, PT ;  /* 0x0000002719197c48 */ /* 0x000fc8000bfe0100 */
[----:B------:R-:W-:Y:S01]  /*105d0*/  LOP3.LUT R2, RZ, R25, RZ, 0x33, !PT ;  /* 0x00000019ff027212 */ /* 0x000fe200078e33ff */
[----:B------:R-:W-:-:S05]  /*105e0*/  IMAD.MOV R3, RZ, RZ, -R25 ;  /* 0x000000ffff037224 */ /* 0x000fca00078e0a19 */
[----:B------:R-:W-:-:S05]  /*105f0*/  VIADDMNMX R24, R3, 0x1, R24, !PT ;  /* 0x0000000103187846 */ /* 0x000fca0007800118 */
        /* <DEDUP_REMOVED lines=11> */
.L_x_11354:
[----:B------:R-:W-:Y:S01]  /*106b0*/  ISETP.NE.AND P0, PT, R22, RZ, PT ;  /* 0x000000ff1600720c */ /* 0x000fe20003f05270 */
[----:B------:R-:W-:Y:S01]  /*106c0*/  VIADD R9, R9, 0xfffffffe ;  /* 0xfffffffe09097836 */ /* 0x000fe20000000000 */
[----:B------:R-:W-:Y:S04]  /*106d0*/  BSSY B1, `(.L_x_11320) ;  /* 0x0000093000017945 */ /* 0x000fe80003800000 */
[----:B------:R-:W-:-:S07]  /*106e0*/  ISETP.NE.AND P1, PT, R9, RZ, PT ;  /* 0x000000ff0900720c */ /* 0x000fce0003f25270 */
[----:B------:R-:W-:Y:S06]  /*106f0*/  @!P0 BRA `(.L_x_11321) ;  /* 0x0000000800408947 */ /* 0x000fec0003800000 */
[----:B------:R-:W-:Y:S01]  /*10700*/  ISETP.NE.AND P0, PT, R23, RZ, PT ;  /* 0x000000ff1700720c */ /* 0x000fe20003f05270 */
[----:B------:R-:W-:Y:S01]  /*10710*/  IMAD.MOV.U32 R13, RZ, RZ, R8 ;  /* 0x000000ffff0d7224 */ /* 0x000fe200078e0008 */
        /* <DEDUP_REMOVED lines=21> */
.L_x_11322:
[----:B------:R-:W1:Y:S01]  /*10870*/  SYNCS.PHASECHK.TRANS64.TRYWAIT P0, [UR38+0x31c48], R6 ;  /* 0x031c4806ff0075a7 */ /* 0x000e620008000166 */
[----:B------:R-:W-:Y:S01]  /*10880*/  BSSY B2, `(.L_x_11323) ;  /* 0x0000003000027945 */ /* 0x000fe20003800000 */
[----:B------:R-:W-:-:S03]  /*10890*/  ISETP.NE.AND P2, PT, R28, RZ, PT ;  /* 0x000000ff1c00720c */ /* 0x000fc60003f45270 */
[----:B-1----:R-:W-:Y:S10]  /*108a0*/  @!P0 BRA `(.L_x_11324) ;  /* 0x0000002c00888947 */ /* 0x002ff40003800000 */
.L_x_11410:
[----:B------:R-:W-:Y:S05]  /*108b0*/  BSYNC B2 ;  /* 0x0000000000027941 */ /* 0x000fea0003800000 */
.L_x_11323:
[----:B------:R-:W-:Y:S04]  /*108c0*/  BSSY B2, `(.L_x_11325) ;  /* 0x0000007000027945 */ /* 0x000fe80003800000 */
[----:B------:R-:W-:Y:S05]  /*108d0*/  @P2 BRA `(.L_x_11326) ;  /* 0x0000000000142947 */ /* 0x000fea0003800000 */
[----:B------:R-:W-:Y:S01]  /*108e0*/  ISETP.NE.AND P0, PT, R7, RZ, PT ;  /* 0x000000ff0700720c */ /* 0x000fe20003f05270 */
[----:B------:R-:W-:-:S04]  /*108f0*/  IMAD.MOV.U32 R2, RZ, RZ, 0x6c00 ;  /* 0x00006c00ff027424 */ /* 0x000fc800078e00ff */
[----:B------:R2:W-:Y:S08]  /*10900*/  SYNCS.ARRIVE.TRANS64 RZ, [UR38+0x31c38], R2 ;  /* 0x031c3802ffff79a7 */ /* 0x0005f00008000026 */
[----:B--2---:R-:W-:Y:S05]  /*10910*/  @!P0 BRA `(.L_x_11326) ;  /* 0x0000000000048947 */ /* 0x004fea0003800000 */
[----:B------:R-:W-:Y:S01]  /*10920*/  BPT.TRAP 0x1 ;  /* 0x000000040000795c */ /* 0x000fe20000300000 */
.L_x_11326:
[----:B------:R-:W-:Y:S05]  /*10930*/  BSYNC B2 ;  /* 0x0000000000027941 */ /* 0x000fea0003800000 */
.L_x_11325:
        /* <DEDUP_REMOVED lines=11> */
.L_x_11327:
        /* <DEDUP_REMOVED lines=13> */
.L_x_11328:
        /* <DEDUP_REMOVED lines=15> */
.L_x_11329:
        /* <DEDUP_REMOVED lines=12> */
.L_x_11411:
[----:B------:R-:W-:Y:S05]  /*10c70*/  BSYNC B2 ;  /* 0x0000000000027941 */ /* 0x000fea0003800000 */
.L_x_11330:
        /* <DEDUP_REMOVED lines=9> */
.L_x_11333:
[----:B------:R-:W-:Y:S05]  /*10d10*/  BSYNC B2 ;  /* 0x0000000000027941 */ /* 0x000fea0003800000 */
.L_x_11332:
        /* <DEDUP_REMOVED lines=10> */
.L_x_11334:
        /* <DEDUP_REMOVED lines=13> */
.L_x_11335:
        /* <DEDUP_REMOVED lines=13> */
.L_x_11336:
        /* <DEDUP_REMOVED lines=10> */
.L_x_11321:
[----:B------:R-:W-:Y:S05]  /*11000*/  BSYNC B1 ;  /* 0x0000000000017941 */ /* 0x000fea0003800000 */
.L_x_11320:
[----:B------:R-:W-:Y:S01]  /*11010*/  ISETP.NE.AND P0, PT, R22, RZ, PT ;  /* 0x000000ff1600720c */ /* 0x000fe20003f05270 */
[----:B------:R-:W-:Y:S01]  /*11020*/  BSSY B1, `(.L_x_11337) ;  /* 0x0000093000017945 */ /* 0x000fe20003800000 */
[----:B------:R-:W-:-:S11]  /*11030*/  LOP3.LUT R6, R11, 0x1, RZ, 0x3c, !PT ;  /* 0x000000010b067812 */ /* 0x000fd600078e3cff */
[----:B------:R-:W-:Y:S05]  /*11040*/  @!P0 BRA `(.L_x_11338) ;  /* 0x0000000800408947 */ /* 0x000fea0003800000 */
[----:B------:R-:W-:Y:S01]  /*11050*/  ISETP.NE.AND P0, PT, R23, RZ, PT ;  /* 0x000000ff1700720c */ /* 0x000fe20003f05270 */
[----:B------:R-:W-:Y:S01]  /*11060*/  VIADD R13, R8, 0xffffffff ;  /* 0xffffffff080d7836 */ /* 0x000fe20000000000 */
        /* <DEDUP_REMOVED lines=21> */
.L_x_11339:
[----:B------:R-:W1:Y:S01]  /*111c0*/  SYNCS.PHASECHK.TRANS64.TRYWAIT P0, [UR38+0x31c40], R12 ;  /* 0x031c400cff0075a7 */ /* 0x000e620008000166 */
[----:B------:R-:W-:Y:S01]  /*111d0*/  BSSY B2, `(.L_x_11340) ;  /* 0x0000003000027945 */ /* 0x000fe20003800000 */
[----:B------:R-:W-:-:S03]  /*111e0*/  ISETP.NE.AND P2, PT, R28, RZ, PT ;  /* 0x000000ff1c00720c */ /* 0x000fc60003f45270 */
[----:B-1----:R-:W-:Y:S10]  /*111f0*/  @!P0 BRA `(.L_x_11341) ;  /* 0x0000002400648947 */ /* 0x002ff40003800000 */
.L_x_11412:
[----:B------:R-:W-:Y:S05]  /*11200*/  BSYNC B2 ;  /* 0x0000000000027941 */ /* 0x000fea0003800000 */
.L_x_11340:
[----:B------:R-:W-:Y:S04]  /*11210*/  BSSY B2, `(.L_x_11342) ;  /* 0x0000007000027945 */ /* 0x000fe80003800000 */
[----:B------:R-:W-:Y:S05]  /*11220*/  @P2 BRA `(.L_x_11343) ;  /* 0x0000000000142947 */ /* 0x000fea0003800000 */
[----:B------:R-:W-:Y:S01]  /*11230*/  ISETP.NE.AND P0, PT, R7, RZ, PT ;  /* 0x000000ff0700720c */ /* 0x000fe20003f05270 */
[----:B------:R-:W-:-:S04]  /*11240*/  IMAD.MOV.U32 R2, RZ, RZ, 0x6c00 ;  /* 0x00006c00ff027424 */ /* 0x000fc800078e00ff */
[----:B------:R2:W-:Y:S08]  /*11250*/  SYNCS.ARRIVE.TRANS64 RZ, [UR38+0x31c30], R2 ;  /* 0x031c3002ffff79a7 */ /* 0x0005f00008000026 */
[----:B--2---:R-:W-:Y:S05]  /*11260*/  @!P0 BRA `(.L_x_11343) ;  /* 0x0000000000048947 */ /* 0x004fea0003800000 */
[----:B------:R-:W-:Y:S01]  /*11270*/  BPT.TRAP 0x1 ;  /* 0x000000040000795c */ /* 0x000fe20000300000 */
.L_x_11343:
[----:B------:R-:W-:Y:S05]  /*11280*/  BSYNC B2 ;  /* 0x0000000000027941 */ /* 0x000fea0003800000 */
.L_x_11342:
        /* <DEDUP_REMOVED lines=11> */
.L_x_11344:
        /* <DEDUP_REMOVED lines=14> */
.L_x_11345:
        /* <DEDUP_REMOVED lines=14> */
.L_x_11346:
        /* <DEDUP_REMOVED lines=12> */
.L_x_11413:
[----:B------:R-:W-:Y:S05]  /*115c0*/  BSYNC B2 ;  /* 0x0000000000027941 */ /* 0x000fea0003800000 */
.L_x_11347:
        /* <DEDUP_REMOVED lines=9> */
.L_x_11350:
[----:B------:R-:W-:Y:S05]  /*11660*/  BSYNC B2 ;  /* 0x0000000000027941 */ /* 0x000fea0003800000 */
.L_x_11349:
        /* <DEDUP_REMOVED lines=10> */
.L_x_11351:
        /* <DEDUP_REMOVED lines=13> */
.L_x_11352:
        /* <DEDUP_REMOVED lines=13> */
.L_x_11353:
        /* <DEDUP_REMOVED lines=10> */
.L_x_11338:
[----:B------:R-:W-:Y:S05]  /*11950*/  BSYNC B1 ;  /* 0x0000000000017941 */ /* 0x000fea0003800000 */
.L_x_11337:
[----:B------:R-:W-:Y:S02]  /*11960*/  VIADD R8, R8, 0xfffffffe ;  /* 0xfffffffe08087836 */ /* 0x000fe40000000000 */
[----:B------:R-:W-:Y:S01]  /*11970*/  IMAD.MOV.U32 R11, RZ, RZ, R6 ;  /* 0x000000ffff0b7224 */ /* 0x000fe200078e0006 */
[----:B------:R-:W-:Y:S06]  /*11980*/  @P1 BRA `(.L_x_11354) ;  /* 0xffffffec00481947 */ /* 0x000fec000383ffff */
[----:B------:R-:W-:Y:S05]  /*11990*/  BSYNC B0 ;  /* 0x0000000000007941 */ /* 0x000fea0003800000 */
.L_x_11319:
[----:B------:R-:W-:Y:S01]  /*119a0*/  ISETP.NE.AND P0, PT, R10, RZ, PT ;  /* 0x000000ff0a00720c */ /* 0x000fe20003f05270 */
[----:B------:R-:W-:-:S12]  /*119b0*/  BSSY B0, `(.L_x_11318) ;  /* 0x0000093000007945 */ /* 0x000fd80003800000 */
[----:B------:R-:W-:Y:S05]  /*119c0*/  @!P0 BRA `(.L_x_11355) ;  /* 0x0000000800448947 */ /* 0x000fea0003800000 */
[----:B------:R-:W-:Y:S01]  /*119d0*/  ISETP.NE.AND P1, PT, R22, RZ, PT ;  /* 0x000000ff1600720c */ /* 0x000fe20003f25270 */
[----:B------:R-:W-:-:S12]  /*119e0*/  IMAD.MOV.U32 R0, RZ, RZ, 0x1 ;  /* 0x00000001ff007424 */ /* 0x000fd800078e00ff */
[----:B------:R-:W-:Y:S05]  /*119f0*/  @!P1 BRA `(.L_x_11355) ;  /* 0x0000000800389947 */ /* 0x000fea0003800000 */
[----:B------:R-:W-:Y:S02]  /*11a00*/  ISETP.NE.AND P1, PT, R23, RZ, PT ;  /* 0x000000ff1700720c */ /* 0x000fe40003f25270 */
        /* <DEDUP_REMOVED lines=21> */
.L_x_11356:
[----:B------:R-:W1:Y:S01]  /*11b60*/  SYNCS.PHASECHK.TRANS64.TRYWAIT P0, [UR38+0x31c48], R9 ;  /* 0x031c4809ff0075a7 */ /* 0x000e620008000166 */
[----:B------:R-:W-:Y:S01]  /*11b70*/  BSSY B1, `(.L_x_11357) ;  /* 0x0000003000017945 */ /* 0x000fe20003800000 */
[----:B------:R-:W-:-:S03]  /*11b80*/  ISETP.NE.AND P1, PT, R28, RZ, PT ;  /* 0x000000ff1c00720c */ /* 0x000fc60003f25270 */
[----:B-1----:R-:W-:Y:S10]  /*11b90*/  @!P0 BRA `(.L_x_11358) ;  /* 0x0000001c002c8947 */ /* 0x002ff40003800000 */
.L_x_11414:
[----:B------:R-:W-:Y:S05]  /*11ba0*/  BSYNC B1 ;  /* 0x0000000000017941 */ /* 0x000fea0003800000 */
.L_x_11357:
[----:B------:R-:W-:Y:S04]  /*11bb0*/  BSSY B1, `(.L_x_11359) ;  /* 0x0000007000017945 */ /* 0x000fe80003800000 */
[----:B------:R-:W-:Y:S05]  /*11bc0*/  @P1 BRA `(.L_x_11360) ;  /* 0x0000000000141947 */ /* 0x000fea0003800000 */
[----:B------:R-:W-:Y:S01]  /*11bd0*/  ISETP.NE.AND P0, PT, R7, RZ, PT ;  /* 0x000000ff0700720c */ /* 0x000fe20003f05270 */
[----:B-1----:R-:W-:-:S04]  /*11be0*/  IMAD.MOV.U32 R2, RZ, RZ, 0x6c00 ;  /* 0x00006c00ff027424 */ /* 0x002fc800078e00ff */
[----:B------:R2:W-:Y:S08]  /*11bf0*/  SYNCS.ARRIVE.TRANS64 RZ, [UR38+0x31c38], R2 ;  /* 0x031c3802ffff79a7 */ /* 0x0005f00008000026 */
[----:B--2---:R-:W-:Y:S05]  /*11c00*/  @!P0 BRA `(.L_x_11360) ;  /* 0x0000000000048947 */ /* 0x004fea0003800000 */
[----:B------:R-:W-:Y:S01]  /*11c10*/  BPT.TRAP 0x1 ;  /* 0x000000040000795c */ /* 0x000fe20000300000 */
.L_x_11360:
[----:B------:R-:W-:Y:S05]  /*11c20*/  BSYNC B1 ;  /* 0x0000000000017941 */ /* 0x000fea0003800000 */
.L_x_11359:
        /* <DEDUP_REMOVED lines=11> */
.L_x_11361:
        /* <DEDUP_REMOVED lines=14> */
.L_x_11362:
        /* <DEDUP_REMOVED lines=14> */
.L_x_11363:
        /* <DEDUP_REMOVED lines=11> */
.L_x_11415:
[----:B------:R-:W-:Y:S05]  /*11f50*/  BSYNC B1 ;  /* 0x0000000000017941 */ /* 0x000fea0003800000 */
.L_x_11364:
        /* <DEDUP_REMOVED lines=9> */
.L_x_11367:
[----:B------:R-:W-:Y:S05]  /*11ff0*/  BSYNC B1 ;  /* 0x0000000000017941 */ /* 0x000fea0003800000 */
.L_x_11366:
        /* <DEDUP_REMOVED lines=10> */
.L_x_11368:
        /* <DEDUP_REMOVED lines=13> */
.L_x_11369:
        /* <DEDUP_REMOVED lines=13> */
.L_x_11370:
        /* <DEDUP_REMOVED lines=10> */
.L_x_11355:
[----:B------:R-:W-:Y:S05]  /*122e0*/  BSYNC B0 ;  /* 0x0000000000007941 */ /* 0x000fea0003800000 */
.L_x_11318:
[----:B------:R-:W-:Y:S01]  /*122f0*/  ISETP.NE.AND P0, PT, R22, RZ, PT ;  /* 0x000000ff1600720c */ /* 0x000fe20003f05270 */
        /* <DEDUP_REMOVED lines=8> */
.L_x_11416:
[----:B------:R-:W-:Y:S05]  /*12380*/  BSYNC B1 ;  /* 0x0000000000017941 */ /* 0x000fea0003800000 */
.L_x_11373:
        /* <DEDUP_REMOVED lines=8> */
.L_x_11376:
[----:B------:R-:W-:Y:S05]  /*12410*/  BSYNC B1 ;  /* 0x0000000000017941 */ /* 0x000fea0003800000 */
.L_x_11375:
        /* <DEDUP_REMOVED lines=13> */
.L_x_11377:
        /* <DEDUP_REMOVED lines=13> */
.L_x_11378:
        /* <DEDUP_REMOVED lines=13> */
.L_x_11379:
        /* <DEDUP_REMOVED lines=8> */
.L_x_11372:
[----:B------:R-:W-:Y:S05]  /*12710*/  BSYNC B0 ;  /* 0x0000000000007941 */ /* 0x000fea0003800000 */
.L_x_11371:
[----:B------:R-:W-:Y:S02]  /*12720*/  VIADD R0, R0, 0x1 ;  /* 0x0000000100007836 */ /* 0x000fe40000000000 */
[----:B0-----:R-:W-:-:S03]  /*12730*/  IMAD.MOV.U32 R2, RZ, RZ, RZ ;  /* 0x000000ffff027224 */ /* 0x001fc600078e00ff */
[----:B------:R-:W-:-:S04]  /*12740*/  ISETP.NE.AND P0, PT, R0, 0x2, PT ;  /* 0x000000020000780c */ /* 0x000fc80003f05270 */
[----:B------:R-:W-:Y:S02]  /*12750*/  SEL R3, RZ, 0x1, P0 ;  /* 0x00000001ff037807 */ /* 0x000fe40000000000 */
[----:B------:R-:W-:Y:S02]  /*12760*/  SEL R0, R0, RZ, P0 ;  /* 0x000000ff00007207 */ /* 0x000fe40000000000 */
[----:B------:R-:W-:-:S07]  /*12770*/  LOP3.LUT R6, R6, R3, RZ, 0x3c, !PT ;  /* 0x0000000306067212 */ /* 0x000fce00078e3cff */
.L_x_11302:
[----:B------:R-:W0:Y:S01]  /*12780*/  S2R R4, SR_CgaCtaId ;  /* 0x0000000000047919 */ /* 0x000e220000008800 */
[----:B------:R-:W-:Y:S02]  /*12790*/  MOV R3, 0x400 ;  /* 0x0000040000037802 */ /* 0x000fe40000000f00 */
[----:B------:R-:W-:Y:S02]  /*127a0*/  SHF.L.U32 R2, R2, 0x1f, RZ ;  /* 0x0000001f02027819 */ /* 0x000fe400000006ff */
[----:B0-----:R-:W-:-:S04]  /*127b0*/  LEA R7, R4, R3, 0x18 ;  /* 0x0000000304077211 */ /* 0x001fc800078ec0ff */
[----:B------:R-:W0:Y:S02]  /*127c0*/  SYNCS.PHASECHK.TRANS64.TRYWAIT P0, [R7+URZ+0x31c20], R2 ;  /* 0x031c2002070075a7 */ /* 0x000e24000800017f */
[----:B0-----:R-:W-:Y:S05]  /*127d0*/  @!P0 BRA `(.L_x_11380) ;  /* 0x0000001000608947 */ /* 0x001fea0003800000 */
.L_x_11417:
[----:B------:R-:W-:-:S03]  /*127e0*/  UMOV UR4, 0xffffffff ;  /* 0xffffffff00047882 */ /* 0x000fc60000000000 */
[----:B------:R-:W-:Y:S05]  /*127f0*/  BRA.DIV UR4, `(.L_x_11381) ;  /* 0x00000012046c7947 */ /* 0x000fea000b800000 */
[----:B0-----:R-:W0:Y:S02]  /*12800*/  S2R R2, SR_TID.X ;  /* 0x0000000000027919 */ /* 0x001e240000002100 */
[----:B0-----:R-:W-:-:S04]  /*12810*/  SHF.R.U32.HI R2, RZ, 0x5, R2 ;  /* 0x00000005ff027819 */ /* 0x001fc80000011602 */
[----:B------:R-:W-:-:S05]  /*12820*/  LOP3.LUT R2, R2, 0x3, RZ, 0xc0, !PT ;  /* 0x0000000302027812 */ /* 0x000fca00078ec0ff */
[----:B------:R0:W1:Y:S02]  /*12830*/  SHFL.IDX PT, R14, R2, RZ, 0x1f ;  /* 0x00001fff020e7589 */ /* 0x00006400000e0000 */
.L_x_11420:
[----:B-1----:R-:W-:-:S13]  /*12840*/  ISETP.NE.AND P0, PT, R14, RZ, PT ;  /* 0x000000ff0e00720c */ /* 0x002fda0003f05270 */
[----:B------:R-:W-:Y:S05]  /*12850*/  @P0 BRA `(.L_x_11264) ;  /* 0x0000000000840947 */ /* 0x000fea0003800000 */
[----:B------:R-:W-:-:S03]  /*12860*/  UMOV UR4, 0xffffffff ;  /* 0xffffffff00047882 */ /* 0x000fc60000000000 */
[----:B------:R-:W-:Y:S05]  /*12870*/  BRA.DIV UR4, `(.L_x_11382) ;  /* 0x0000001204807947 */ /* 0x000fea000b800000 */
[----:B------:R-:W-:-:S13]  /*12880*/  ELECT P6, URZ, PT ;  /* 0x00000000003f782f */ /* 0x000fda00038c0000 */
.L_x_11423:
[----:B------:R-:W-:Y:S05]  /*12890*/  @!P6 BRA `(.L_x_11264) ;  /* 0x000000000074e947 */ /* 0x000fea0003800000 */
[----:B------:R-:W-:-:S04]  /*128a0*/  LOP3.LUT R27, R27, 0x2, RZ, 0xfc, !PT ;  /* 0x000000021b1b7812 */ /* 0x000fc800078efcff */
[----:B------:R-:W-:-:S13]  /*128b0*/  ISETP.NE.AND P2, PT, R27, 0x3, PT ;  /* 0x000000031b00780c */ /* 0x000fda0003f45270 */
[----:B------:R-:W-:Y:S05]  /*128c0*/  @!P2 BRA `(.L_x_11383) ;  /* 0x000000000004a947 */ /* 0x000fea0003800000 */
[----:B------:R-:W-:Y:S01]  /*128d0*/  BPT.TRAP 0x1 ;  /* 0x000000040000795c */ /* 0x000fe20000300000 */
.L_x_11383:
        /* <DEDUP_REMOVED lines=12> */
.L_x_11424:
[----:B------:R-:W1:Y:S02]  /*129a0*/  SYNCS.PHASECHK.TRANS64.TRYWAIT P0, [R3+URZ], R2 ;  /* 0x00000002030075a7 */ /* 0x000e64000800017f */
[----:B-1----:R-:W-:Y:S05]  /*129b0*/  @!P0 BRA `(.L_x_11385) ;  /* 0x0000001000648947 */ /* 0x002fea0003800000 */
.L_x_11425:
[----:B------:R-:W-:Y:S05]  /*129c0*/  @!P2 BRA `(.L_x_11386) ;  /* 0x000000000004a947 */ /* 0x000fea0003800000 */
[----:B------:R-:W-:Y:S01]  /*129d0*/  BPT.TRAP 0x1 ;  /* 0x000000040000795c */ /* 0x000fe20000300000 */
.L_x_11386:
[----:B-1----:R-:W-:-:S04]  /*129e0*/  VIADD R3, R7, 0x31c60 ;  /* 0x00031c6007037836 */ /* 0x002fc80000000000 */
[----:B0-----:R-:W-:-:S04]  /*129f0*/  IMAD R5, R0, 0x8, R3 ;  /* 0x0000000800057824 */ /* 0x001fc800078e0203 */
[----:B------:R-:W0:Y:S02]  /*12a00*/  SYNCS.PHASECHK.TRANS64.TRYWAIT P0, [R5+URZ], R4 ;  /* 0x00000004050075a7 */ /* 0x000e24000800017f */
[----:B0-----:R-:W-:Y:S05]  /*12a10*/  @!P0 BRA `(.L_x_11387) ;  /* 0x0000001000608947 */ /* 0x001fea0003800000 */
.L_x_11426:
[----:B------:R-:W-:-:S07]  /*12a20*/  IMAD R3, R8, 0x8, R3 ;  /* 0x0000000808037824 */ /* 0x000fce00078e0203 */
.L_x_11388:
[----:B-1----:R1:W2:Y:S02]  /*12a30*/  SYNCS.PHASECHK.TRANS64.TRYWAIT P0, [R3+URZ], R2 ;  /* 0x00000002030075a7 */ /* 0x0022a4000800017f */
[----:B--2---:R-:W-:Y:S05]  /*12a40*/  @!P0 NANOSLEEP.SYNCS 0x989680 ;  /* 0x009896800000895d */ /* 0x004fea0003900000 */
[----:B------:R-:W2:Y:S02]  /*12a50*/  @!P0 SYNCS.PHASECHK.TRANS64 P0, [R3+URZ], R2 ;  /* 0x00000002030085a7 */ /* 0x000ea4000800007f */
[----:B--2---:R-:W-:Y:S05]  /*12a60*/  @!P0 BRA `(.L_x_11388) ;  /* 0xfffffffc00f08947 */ /* 0x004fea000383ffff */
.L_x_11264:
[----:B------:R-:W-:Y:S05]  /*12a70*/  BSYNC B6 ;  /* 0x0000000000067941 */ /* 0x000fea0003800000 */
.L_x_11261:
[----:B------:R-:W-:Y:S05]  /*12a80*/  EXIT ;  /* 0x000000000000794d */ /* 0x000fea0003800000 */
.L_x_11268:
[----:B0-----:R-:W-:-:S04]  /*12a90*/  IMAD.U32 R3, RZ, RZ, UR56 ;  /* 0x00000038ff037e24 */ /* 0x001fc8000f8e00ff */
[----:B------:R0:W1:Y:S03]  /*12aa0*/  SYNCS.PHASECHK.TRANS64.TRYWAIT P1, [R3+URZ+0x31c00], R0 ;  /* 0x031c0000030075a7 */ /* 0x000066000802017f */
[----:B-1----:R-:W-:Y:S05]  /*12ab0*/  @!P1 NANOSLEEP.SYNCS 0x989680 ;  /* 0x009896800000995d */ /* 0x002fea0003900000 */
[----:B------:R-:W1:Y:S02]  /*12ac0*/  @!P1 SYNCS.PHASECHK.TRANS64 P1, [R3+URZ+0x31c00], R0 ;  /* 0x031c0000030095a7 */ /* 0x000e64000802007f */
[----:B-1----:R-:W-:Y:S05]  /*12ad0*/  @!P1 BRA `(.L_x_11268) ;  /* 0xfffffffc00ec9947 */ /* 0x002fea000383ffff */
[----:B------:R-:W-:Y:S05]  /*12ae0*/  BRA `(.L_x_11389) ;  /* 0xfffffee800207947 */ /* 0x000fea000383ffff */
.L_x_11272:
[----:B--2---:R-:W-:-:S04]  /*12af0*/  IMAD.U32 R5, RZ, RZ, UR56 ;  /* 0x00000038ff057e24 */ /* 0x004fc8000f8e00ff */
[----:B------:R2:W3:Y:S03]  /*12b00*/  SYNCS.PHASECHK.TRANS64.TRYWAIT P2, [R5+URZ+0x31c30], R0 ;  /* 0x031c3000050075a7 */ /* 0x0004e6000804017f */
[----:B---3--:R-:W-:Y:S05]  /*12b10*/  @!P2 NANOSLEEP.SYNCS 0x989680 ;  /* 0x009896800000a95d */ /* 0x008fea0003900000 */
[----:B------:R-:W3:Y:S02]  /*12b20*/  @!P2 SYNCS.PHASECHK.TRANS64 P2, [R5+URZ+0x31c30], R0 ;  /* 0x031c30000500a5a7 */ /* 0x000ee4000804007f */
[----:B---3--:R-:W-:Y:S05]  /*12b30*/  @!P2 BRA `(.L_x_11272) ;  /* 0xfffffffc00eca947 */ /* 0x008fea000383ffff */
[----:B------:R-:W-:Y:S05]  /*12b40*/  BRA `(.L_x_11271) ;  /* 0xfffffee800347947 */ /* 0x000fea000383ffff */
.L_x_11277:
[----:B-1----:R-:W-:-:S04]  /*12b50*/  IMAD.U32 R5, RZ, RZ, UR6 ;  /* 0x00000006ff057e24 */ /* 0x002fc8000f8e00ff */
[----:B------:R1:W2:Y:S03]  /*12b60*/  SYNCS.PHASECHK.TRANS64.TRYWAIT P3, [R5+URZ+0x31c30], R0 ;  /* 0x031c3000050075a7 */ /* 0x0002a6000806017f */
[----:B--2---:R-:W-:Y:S05]  /*12b70*/  @!P3 NANOSLEEP.SYNCS 0x989680 ;  /* 0x009896800000b95d */ /* 0x004fea0003900000 */
[----:B------:R-:W2:Y:S02]  /*12b80*/  @!P3 SYNCS.PHASECHK.TRANS64 P3, [R5+URZ+0x31c30], R0 ;  /* 0x031c30000500b5a7 */ /* 0x000ea4000806007f */
[----:B--2---:R-:W-:Y:S05]  /*12b90*/  @!P3 BRA `(.L_x_11277) ;  /* 0xfffffffc00ecb947 */ /* 0x004fea000383ffff */
[----:B------:R-:W-:Y:S05]  /*12ba0*/  BRA `(.L_x_11274) ;  /* 0xffffff24002c7947 */ /* 0x000fea000383ffff */
.L_x_11281:
[----:B-1----:R-:W-:-:S04]  /*12bb0*/  IMAD.U32 R5, RZ, RZ, UR6 ;  /* 0x00000006ff057e24 */ /* 0x002fc8000f8e00ff */
[----:B------:R1:W2:Y:S03]  /*12bc0*/  SYNCS.PHASECHK.TRANS64.TRYWAIT P3, [R5+URZ+0x31c50], R0 ;  /* 0x031c5000050075a7 */ /* 0x0002a6000806017f */
[----:B--2---:R-:W-:Y:S05]  /*12bd0*/  @!P3 NANOSLEEP.SYNCS 0x989680 ;  /* 0x009896800000b95d */ /* 0x004fea0003900000 */
[----:B------:R-:W2:Y:S02]  /*12be0*/  @!P3 SYNCS.PHASECHK.TRANS64 P3, [R5+URZ+0x31c50], R0 ;  /* 0x031c50000500b5a7 */ /* 0x000ea4000806007f */
[----:B--2---:R-:W-:Y:S05]  /*12bf0*/  @!P3 BRA `(.L_x_11281) ;  /* 0xfffffffc00ecb947 */ /* 0x004fea000383ffff */
[----:B------:R-:W-:Y:S05]  /*12c00*/  BRA `(.L_x_11278) ;  /* 0xffffff3800d47947 */ /* 0x000fea000383ffff */
.L_x_11287:
[----:B-1----:R-:W-:-:S04]  /*12c10*/  IMAD.U32 R5, RZ, RZ, UR5 ;  /* 0x00000005ff057e24 */ /* 0x002fc8000f8e00ff */
[----:B------:R1:W2:Y:S03]  /*12c20*/  SYNCS.PHASECHK.TRANS64.TRYWAIT P2, [R5+URZ+0x31c30], R0 ;  /* 0x031c3000050075a7 */ /* 0x0002a6000804017f */
[----:B--2---:R-:W-:Y:S05]  /*12c30*/  @!P2 NANOSLEEP.SYNCS 0x989680 ;  /* 0x009896800000a95d */ /* 0x004fea0003900000 */
[----:B------:R-:W2:Y:S02]  /*12c40*/  @!P2 SYNCS.PHASECHK.TRANS64 P2, [R5+URZ+0x31c30], R0 ;  /* 0x031c30000500a5a7 */ /* 0x000ea4000804007f */
[----:B--2---:R-:W-:Y:S05]  /*12c50*/  @!P2 BRA `(.L_x_11287) ;  /* 0xfffffffc00eca947 */ /* 0x004fea000383ffff */
[----:B------:R-:W-:Y:S05]  /*12c60*/  BRA `(.L_x_11284) ;  /* 0xffffff6800087947 */ /* 0x000fea000383ffff */
.L_x_11291:
[----:B-1----:R-:W-:-:S04]  /*12c70*/  IMAD.U32 R5, RZ, RZ, UR5 ;  /* 0x00000005ff057e24 */ /* 0x002fc8000f8e00ff */
[----:B------:R1:W2:Y:S03]  /*12c80*/  SYNCS.PHASECHK.TRANS64.TRYWAIT P2, [R5+URZ+0x31c50], R0 ;  /* 0x031c5000050075a7 */ /* 0x0002a6000804017f */
[----:B--2---:R-:W-:Y:S05]  /*12c90*/  @!P2 NANOSLEEP.SYNCS 0x989680 ;  /* 0x009896800000a95d */ /* 0x004fea0003900000 */
[----:B------:R-:W2:Y:S02]  /*12ca0*/  @!P2 SYNCS.PHASECHK.TRANS64 P2, [R5+URZ+0x31c50], R0 ;  /* 0x031c50000500a5a7 */ /* 0x000ea4000804007f */
[----:B--2---:R-:W-:Y:S05]  /*12cb0*/  @!P2 BRA `(.L_x_11291) ;  /* 0xfffffffc00eca947 */ /* 0x004fea000383ffff */
[----:B------:R-:W-:Y:S05]  /*12cc0*/  BRA `(.L_x_11288) ;  /* 0xffffff7c00b47947 */ /* 0x000fea000383ffff */
.L_x_11296:
[----:B-1----:R-:W-:-:S04]  /*12cd0*/  IMAD.U32 R3, RZ, RZ, UR9 ;  /* 0x00000009ff037e24 */ /* 0x002fc8000f8e00ff */
[----:B------:R1:W3:Y:S03]  /*12ce0*/  SYNCS.PHASECHK.TRANS64.TRYWAIT P0, [R3+URZ+0x31c50], R6 ;  /* 0x031c5006030075a7 */ /* 0x0002e6000800017f */
[----:B---3--:R-:W-:Y:S05]  /*12cf0*/  @!P0 NANOSLEEP.SYNCS 0x989680 ;  /* 0x009896800000895d */ /* 0x008fea0003900000 */
[----:B------:R-:W3:Y:S02]  /*12d00*/  @!P0 SYNCS.PHASECHK.TRANS64 P0, [R3+URZ+0x31c50], R6 ;  /* 0x031c5006030085a7 */ /* 0x000ee4000800007f */
[----:B---3--:R-:W-:Y:S05]  /*12d10*/  @!P0 BRA `(.L_x_11296) ;  /* 0xfffffffc00ec8947 */ /* 0x008fea000383ffff */
[----:B------:R-:W-:Y:S05]  /*12d20*/  BRA `(.L_x_11295) ;  /* 0xffffff9c00847947 */ /* 0x000fea000383ffff */
.L_x_11307:
[----:B------:R-:W-:Y:S02]  /*12d30*/  IMAD.MOV.U32 R13, RZ, RZ, R22 ;  /* 0x000000ffff0d7224 */ /* 0x000fe400078e0016 */
[----:B------:R-:W-:Y:S02]  /*12d40*/  IMAD.MOV.U32 R12, RZ, RZ, RZ ;  /* 0x000000ffff0c7224 */ /* 0x000fe400078e00ff */
[----:B------:R-:W-:Y:S02]  /*12d50*/  IMAD.MOV.U32 R11, RZ, RZ, 0x1f ;  /* 0x0000001fff0b7424 */ /* 0x000fe400078e00ff */
[----:B------:R-:W-:-:S07]  /*12d60*/  IMAD.MOV.U32 R15, RZ, RZ, -0x1 ;  /* 0xffffffffff0f7424 */ /* 0x000fce00078e00ff */
[----:B------:R-:W-:Y:S05]  /*12d70*/  WARPSYNC.COLLECTIVE R15, `(.L_x_11390) ;  /* 0x000000000f087348 */ /* 0x000fea0003c00000 */
[----:B------:R0:W1:Y:S02]  /*12d80*/  SHFL.IDX P6, R14, R13, R12, R11 ;  /* 0x0000000c0d0e7389 */ /* 0x00006400000c000b */
[----:B01----:R-:W-:Y:S01]  /*12d90*/  ENDCOLLECTIVE ;  /* 0x000000000000791b */ /* 0x003fe20003800000 */
.L_x_11390:
[----:B------:R-:W-:Y:S05]  /*12da0*/  BRA `(.L_x_11391) ;  /* 0xffffffc400dc7947 */ /* 0x000fea000383ffff */
.L_x_11309:
[----:B------:R-:W-:Y:S01]  /*12db0*/  BSSY B0, `(.L_x_11392) ;  /* 0x0000006000007945 */ /* 0x000fe20003800000 */
[----:B------:R-:W-:-:S07]  /*12dc0*/  IMAD.MOV.U32 R15, RZ, RZ, -0x1 ;  /* 0xffffffffff0f7424 */ /* 0x000fce00078e00ff */
[----:B------:R-:W-:Y:S05]  /*12dd0*/  WARPSYNC.COLLECTIVE R15, `(.L_x_11393) ;  /* 0x000000000f0c7348 */ /* 0x000fea0003c00000 */
[----:B------:R-:W-:Y:S02]  /*12de0*/  ELECT P6, UR62, PT ;  /* 0x00000000003e782f */ /* 0x000fe400038c0000 */
[----:B------:R-:W-:Y:S01]  /*12df0*/  MOV R14, UR62 ;  /* 0x0000003e000e7c02 */ /* 0x000fe20008000f00 */
[----:B------:R-:W-:Y:S10]  /*12e00*/  ENDCOLLECTIVE ;  /* 0x000000000000791b */ /* 0x000ff40003800000 */
.L_x_11393:
[----:B------:R-:W-:Y:S05]  /*12e10*/  BSYNC B0 ;  /* 0x0000000000007941 */ /* 0x000fea0003800000 */
.L_x_11392:
[----:B------:R-:W-:Y:S05]  /*12e20*/  BRA `(.L_x_11394) ;  /* 0xffffffc400d87947 */ /* 0x000fea000383ffff */
.L_x_11311:
[----:B-1----:R-:W-:-:S04]  /*12e30*/  IMAD.U32 R3, RZ, RZ, UR38 ;  /* 0x00000026ff037e24 */ /* 0x002fc8000f8e00ff */
[----:B------:R1:W2:Y:S03]  /*12e40*/  SYNCS.PHASECHK.TRANS64.TRYWAIT P0, [R3+URZ+0x31c40], R0 ;  /* 0x031c4000030075a7 */ /* 0x0002a6000800017f */
[----:B--2---:R-:W-:Y:S05]  /*12e50*/  @!P0 NANOSLEEP.SYNCS 0x989680 ;  /* 0x009896800000895d */ /* 0x004fea0003900000 */
[----:B------:R-:W2:Y:S02]  /*12e60*/  @!P0 SYNCS.PHASECHK.TRANS64 P0, [R3+URZ+0x31c40], R0 ;  /* 0x031c4000030085a7 */ /* 0x000ea4000800007f */
[----:B--2---:R-:W-:Y:S05]  /*12e70*/  @!P0 BRA `(.L_x_11311) ;  /* 0xfffffffc00ec8947 */ /* 0x004fea000383ffff */
[----:B------:R-:W-:Y:S05]  /*12e80*/  BRA `(.L_x_11395) ;  /* 0xffffffc800287947 */ /* 0x000fea000383ffff */
.L_x_11314:
[----:B------:R-:W-:Y:S01]  /*12e90*/  IMAD R8, R12, 0xc0, R11 ;  /* 0x000000c00c087824 */ /* 0x000fe200078e020b */
[----:B------:R-:W0:Y:S01]  /*12ea0*/  LDC R5, c[0x0][0x448] ;  /* 0x00011200ff057b82 */ /* 0x000e220000000800 */
[----:B------:R-:W-:Y:S02]  /*12eb0*/  IMAD.MOV.U32 R13, RZ, RZ, R7 ;  /* 0x000000ffff0d7224 */ /* 0x000fe400078e0007 */
[----:B------:R-:W-:Y:S02]  /*12ec0*/  IMAD.MOV.U32 R12, RZ, RZ, RZ ;  /* 0x000000ffff0c7224 */ /* 0x000fe400078e00ff */
[----:B------:R-:W-:Y:S02]  /*12ed0*/  IMAD.MOV.U32 R11, RZ, RZ, 0x1c1f ;  /* 0x00001c1fff0b7424 */ /* 0x000fe400078e00ff */
[----:B------:R-:W-:Y:S02]  /*12ee0*/  IMAD.MOV.U32 R15, RZ, RZ, -0x1 ;  /* 0xffffffffff0f7424 */ /* 0x000fe400078e00ff */
[----:B------:R-:W-:-:S07]  /*12ef0*/  VIADD R4, R8, 0x20 ;  /* 0x0000002008047836 */ /* 0x000fce0000000000 */
[----:B0-----:R-:W-:Y:S05]  /*12f00*/  WARPSYNC.COLLECTIVE R15, `(.L_x_11396) ;  /* 0x000000000f087348 */ /* 0x001fea0003c00000 */
[----:B------:R1:W2:Y:S02]  /*12f10*/  SHFL.IDX P6, R14, R13, R12, R11 ;  /* 0x0000000c0d0e7389 */ /* 0x0002a400000c000b */
[----:B012---:R-:W-:Y:S01]  /*12f20*/  ENDCOLLECTIVE ;  /* 0x000000000000791b */ /* 0x007fe20003800000 */
.L_x_11396:
[----:B------:R-:W-:Y:S02]  /*12f30*/  IMAD.MOV.U32 R13, RZ, RZ, R6 ;  /* 0x000000ffff0d7224 */ /* 0x000fe400078e0006 */
[----:B------:R-:W-:-:S07]  /*12f40*/  IMAD.MOV.U32 R3, RZ, RZ, R14 ;  /* 0x000000ffff037224 */ /* 0x000fce00078e000e */
[----:B------:R-:W-:Y:S05]  /*12f50*/  WARPSYNC.COLLECTIVE R15, `(.L_x_11397) ;  /* 0x000000000f087348 */ /* 0x000fea0003c00000 */
[----:B------:R0:W1:Y:S02]  /*12f60*/  SHFL.IDX P6, R14, R13, R12, R11 ;  /* 0x0000000c0d0e7389 */ /* 0x00006400000c000b */
[----:B01----:R-:W-:Y:S01]  /*12f70*/  ENDCOLLECTIVE ;  /* 0x000000000000791b */ /* 0x003fe20003800000 */
.L_x_11397:
        /* <DEDUP_REMOVED lines=10> */
.L_x_11398:
        /* <DEDUP_REMOVED lines=13> */
.L_x_11399:
        /* <DEDUP_REMOVED lines=8> */
.L_x_11400:
        /* <DEDUP_REMOVED lines=13> */
.L_x_11401:
        /* <DEDUP_REMOVED lines=8> */
.L_x_11402:
        /* <DEDUP_REMOVED lines=12> */
.L_x_11403:
        /* <DEDUP_REMOVED lines=11> */
.L_x_11404:
        /* <DEDUP_REMOVED lines=13> */
.L_x_11405:
        /* <DEDUP_REMOVED lines=8> */
.L_x_11406:
        /* <DEDUP_REMOVED lines=14> */
.L_x_11407:
[----:B------:R-:W-:Y:S05]  /*13660*/  BRA `(.L_x_11408) ;  /* 0xffffffcc00507947 */ /* 0x000fea000383ffff */
.L_x_11317:
[----:B0-----:R-:W-:-:S04]  /*13670*/  IMAD.U32 R3, RZ, RZ, UR38 ;  /* 0x00000026ff037e24 */ /* 0x001fc8000f8e00ff */
[----:B------:R0:W1:Y:S03]  /*13680*/  SYNCS.PHASECHK.TRANS64.TRYWAIT P0, [R3+URZ+0x31c20], R0 ;  /* 0x031c2000030075a7 */ /* 0x000066000800017f */
[----:B-1----:R-:W-:Y:S05]  /*13690*/  @!P0 NANOSLEEP.SYNCS 0x989680 ;  /* 0x009896800000895d */ /* 0x002fea0003900000 */
[----:B------:R-:W1:Y:S02]  /*136a0*/  @!P0 SYNCS.PHASECHK.TRANS64 P0, [R3+URZ+0x31c20], R0 ;  /* 0x031c2000030085a7 */ /* 0x000e64000800007f */
[----:B-1----:R-:W-:Y:S05]  /*136b0*/  @!P0 BRA `(.L_x_11317) ;  /* 0xfffffffc00ec8947 */ /* 0x002fea000383ffff */
[----:B------:R-:W-:Y:S05]  /*136c0*/  BRA `(.L_x_11409) ;  /* 0xffffffcc00a07947 */ /* 0x000fea000383ffff */
.L_x_11324:
[----:B-1----:R-:W-:-:S04]  /*136d0*/  IMAD.U32 R3, RZ, RZ, UR38 ;  /* 0x00000026ff037e24 */ /* 0x002fc8000f8e00ff */
[----:B------:R1:W2:Y:S03]  /*136e0*/  SYNCS.PHASECHK.TRANS64.TRYWAIT P0, [R3+URZ+0x31c48], R6 ;  /* 0x031c4806030075a7 */ /* 0x0002a6000800017f */
[----:B--2---:R-:W-:Y:S05]  /*136f0*/  @!P0 NANOSLEEP.SYNCS 0x989680 ;  /* 0x009896800000895d */ /* 0x004fea0003900000 */
[----:B------:R-:W2:Y:S02]  /*13700*/  @!P0 SYNCS.PHASECHK.TRANS64 P0, [R3+URZ+0x31c48], R6 ;  /* 0x031c4806030085a7 */ /* 0x000ea4000800007f */
[----:B--2---:R-:W-:Y:S05]  /*13710*/  @!P0 BRA `(.L_x_11324) ;  /* 0xfffffffc00ec8947 */ /* 0x004fea000383ffff */
[----:B------:R-:W-:Y:S05]  /*13720*/  BRA `(.L_x_11410) ;  /* 0xffffffd000607947 */ /* 0x000fea000383ffff */
.L_x_11331:
[----:B01----:R-:W-:-:S04]  /*13730*/  IMAD.U32 R3, RZ, RZ, UR38 ;  /* 0x00000026ff037e24 */ /* 0x003fc8000f8e00ff */
[----:B------:R0:W1:Y:S03]  /*13740*/  SYNCS.PHASECHK.TRANS64.TRYWAIT P0, [R3+URZ+0x31c60], R6 ;  /* 0x031c6006030075a7 */ /* 0x000066000800017f */
[----:B-1----:R-:W-:Y:S05]  /*13750*/  @!P0 NANOSLEEP.SYNCS 0x989680 ;  /* 0x009896800000895d */ /* 0x002fea0003900000 */
[----:B------:R-:W1:Y:S02]  /*13760*/  @!P0 SYNCS.PHASECHK.TRANS64 P0, [R3+URZ+0x31c60], R6 ;  /* 0x031c6006030085a7 */ /* 0x000e64000800007f */
[----:B-1----:R-:W-:Y:S05]  /*13770*/  @!P0 BRA `(.L_x_11331) ;  /* 0xfffffffc00ec8947 */ /* 0x002fea000383ffff */
[----:B------:R-:W-:Y:S05]  /*13780*/  BRA `(.L_x_11411) ;  /* 0xffffffd400387947 */ /* 0x000fea000383ffff */
.L_x_11341:
[----:B-1----:R-:W-:-:S04]  /*13790*/  IMAD.U32 R3, RZ, RZ, UR38 ;  /* 0x00000026ff037e24 */ /* 0x002fc8000f8e00ff */
[----:B------:R1:W2:Y:S03]  /*137a0*/  SYNCS.PHASECHK.TRANS64.TRYWAIT P0, [R3+URZ+0x31c40], R12 ;  /* 0x031c400c030075a7 */ /* 0x0002a6000800017f */
[----:B--2---:R-:W-:Y:S05]  /*137b0*/  @!P0 NANOSLEEP.SYNCS 0x989680 ;  /* 0x009896800000895d */ /* 0x004fea0003900000 */
[----:B------:R-:W2:Y:S02]  /*137c0*/  @!P0 SYNCS.PHASECHK.TRANS64 P0, [R3+URZ+0x31c40], R12 ;  /* 0x031c400c030085a7 */ /* 0x000ea4000800007f */
[----:B--2---:R-:W-:Y:S05]  /*137d0*/  @!P0 BRA `(.L_x_11341) ;  /* 0xfffffffc00ec8947 */ /* 0x004fea000383ffff */
[----:B------:R-:W-:Y:S05]  /*137e0*/  BRA `(.L_x_11412) ;  /* 0xffffffd800847947 */ /* 0x000fea000383ffff */
.L_x_11348:
[----:B0-----:R-:W-:-:S04]  /*137f0*/  IMAD.U32 R3, RZ, RZ, UR38 ;  /* 0x00000026ff037e24 */ /* 0x001fc8000f8e00ff */
[----:B------:R0:W1:Y:S03]  /*13800*/  SYNCS.PHASECHK.TRANS64.TRYWAIT P0, [R3+URZ+0x31c68], R2 ;  /* 0x031c6802030075a7 */ /* 0x000066000800017f */
[----:B-1----:R-:W-:Y:S05]  /*13810*/  @!P0 NANOSLEEP.SYNCS 0x989680 ;  /* 0x009896800000895d */ /* 0x002fea0003900000 */
[----:B------:R-:W1:Y:S02]  /*13820*/  @!P0 SYNCS.PHASECHK.TRANS64 P0, [R3+URZ+0x31c68], R2 ;  /* 0x031c6802030085a7 */ /* 0x000e64000800007f */
[----:B-1----:R-:W-:Y:S05]  /*13830*/  @!P0 BRA `(.L_x_11348) ;  /* 0xfffffffc00ec8947 */ /* 0x002fea000383ffff */
[----:B------:R-:W-:Y:S05]  /*13840*/  BRA `(.L_x_11413) ;  /* 0xffffffdc005c7947 */ /* 0x000fea000383ffff */
.L_x_11358:
[----:B-1----:R-:W-:-:S04]  /*13850*/  IMAD.U32 R2, RZ, RZ, UR38 ;  /* 0x00000026ff027e24 */ /* 0x002fc8000f8e00ff */
[----:B------:R1:W2:Y:S03]  /*13860*/  SYNCS.PHASECHK.TRANS64.TRYWAIT P0, [R2+URZ+0x31c48], R9 ;  /* 0x031c4809020075a7 */ /* 0x0002a6000800017f */
[----:B--2---:R-:W-:Y:S05]  /*13870*/  @!P0 NANOSLEEP.SYNCS 0x989680 ;  /* 0x009896800000895d */ /* 0x004fea0003900000 */
[----:B------:R-:W2:Y:S02]  /*13880*/  @!P0 SYNCS.PHASECHK.TRANS64 P0, [R2+URZ+0x31c48], R9 ;  /* 0x031c4809020085a7 */ /* 0x000ea4000800007f */
[----:B--2---:R-:W-:Y:S05]  /*13890*/  @!P0 BRA `(.L_x_11358) ;  /* 0xfffffffc00ec8947 */ /* 0x004fea000383ffff */
[----:B------:R-:W-:Y:S05]  /*138a0*/  BRA `(.L_x_11414) ;  /* 0xffffffe000bc7947 */ /* 0x000fea000383ffff */
.L_x_11365:
[----:B0-----:R-:W-:-:S04]  /*138b0*/  IMAD.U32 R2, RZ, RZ, UR38 ;  /* 0x00000026ff027e24 */ /* 0x001fc8000f8e00ff */
[----:B------:R0:W1:Y:S03]  /*138c0*/  SYNCS.PHASECHK.TRANS64.TRYWAIT P0, [R2+URZ+0x31c60], R9 ;  /* 0x031c6009020075a7 */ /* 0x000066000800017f */
[----:B-1----:R-:W-:Y:S05]  /*138d0*/  @!P0 NANOSLEEP.SYNCS 0x989680 ;  /* 0x009896800000895d */ /* 0x002fea0003900000 */
[----:B------:R-:W1:Y:S02]  /*138e0*/  @!P0 SYNCS.PHASECHK.TRANS64 P0, [R2+URZ+0x31c60], R9 ;  /* 0x031c6009020085a7 */ /* 0x000e64000800007f */
[----:B-1----:R-:W-:Y:S05]  /*138f0*/  @!P0 BRA `(.L_x_11365) ;  /* 0xfffffffc00ec8947 */ /* 0x002fea000383ffff */
[----:B------:R-:W-:Y:S05]  /*13900*/  BRA `(.L_x_11415) ;  /* 0xffffffe400907947 */ /* 0x000fea000383ffff */
.L_x_11374:
[----:B0-----:R0:W1:Y:S02]  /*13910*/  SYNCS.PHASECHK.TRANS64.TRYWAIT P0, [R3+URZ+0x31c60], R2 ;  /* 0x031c6002030075a7 */ /* 0x001064000800017f */
[----:B-1----:R-:W-:Y:S05]  /*13920*/  @!P0 NANOSLEEP.SYNCS 0x989680 ;  /* 0x009896800000895d */ /* 0x002fea0003900000 */
[----:B------:R-:W1:Y:S02]  /*13930*/  @!P0 SYNCS.PHASECHK.TRANS64 P0, [R3+URZ+0x31c60], R2 ;  /* 0x031c6002030085a7 */ /* 0x000e64000800007f */
[----:B-1----:R-:W-:Y:S05]  /*13940*/  @!P0 BRA `(.L_x_11374) ;  /* 0xfffffffc00f08947 */ /* 0x002fea000383ffff */
[----:B------:R-:W-:Y:S05]  /*13950*/  BRA `(.L_x_11416) ;  /* 0xffffffe800887947 */ /* 0x000fea000383ffff */
.L_x_11380:
[----:B0-----:R0:W1:Y:S02]  /*13960*/  SYNCS.PHASECHK.TRANS64.TRYWAIT P0, [R7+URZ+0x31c20], R2 ;  /* 0x031c2002070075a7 */ /* 0x001064000800017f */
[----:B-1----:R-:W-:Y:S05]  /*13970*/  @!P0 NANOSLEEP.SYNCS 0x989680 ;  /* 0x009896800000895d */ /* 0x002fea0003900000 */
[----:B------:R-:W1:Y:S02]  /*13980*/  @!P0 SYNCS.PHASECHK.TRANS64 P0, [R7+URZ+0x31c20], R2 ;  /* 0x031c2002070085a7 */ /* 0x000e64000800007f */
[----:B-1----:R-:W-:Y:S05]  /*13990*/  @!P0 BRA `(.L_x_11380) ;  /* 0xfffffffc00f08947 */ /* 0x002fea000383ffff */
[----:B------:R-:W-:Y:S05]  /*139a0*/  BRA `(.L_x_11417) ;  /* 0xffffffec008c7947 */ /* 0x000fea000383ffff */
.L_x_11381:
        /* <DEDUP_REMOVED lines=11> */
.L_x_11419:
[----:B------:R-:W-:Y:S05]  /*13a60*/  BSYNC B0 ;  /* 0x0000000000007941 */ /* 0x000fea0003800000 */
.L_x_11418:
[----:B------:R-:W-:Y:S05]  /*13a70*/  BRA `(.L_x_11420) ;  /* 0xffffffec00707947 */ /* 0x000fea000383ffff */
.L_x_11382:
[----:B------:R-:W-:Y:S01]  /*13a80*/  BSSY B0, `(.L_x_11421) ;  /* 0x0000006000007945 */ /* 0x000fe20003800000 */
[----:B------:R-:W-:-:S07]  /*13a90*/  IMAD.MOV.U32 R15, RZ, RZ, -0x1 ;  /* 0xffffffffff0f7424 */ /* 0x000fce00078e00ff */
[----:B0-----:R-:W-:Y:S05]  /*13aa0*/  WARPSYNC.COLLECTIVE R15, `(.L_x_11422) ;  /* 0x000000000f0c7348 */ /* 0x001fea0003c00000 */
[----:B------:R-:W-:Y:S02]  /*13ab0*/  ELECT P6, UR62, PT ;  /* 0x00000000003e782f */ /* 0x000fe400038c0000 */
[----:B------:R-:W-:Y:S01]  /*13ac0*/  MOV R14, UR62 ;  /* 0x0000003e000e7c02 */ /* 0x000fe20008000f00 */
[----:B0-----:R-:W-:Y:S10]  /*13ad0*/  ENDCOLLECTIVE ;  /* 0x000000000000791b */ /* 0x001ff40003800000 */
.L_x_11422:
[----:B------:R-:W-:Y:S05]  /*13ae0*/  BSYNC B0 ;  /* 0x0000000000007941 */ /* 0x000fea0003800000 */
.L_x_11421:
[----:B------:R-:W-:Y:S05]  /*13af0*/  BRA `(.L_x_11423) ;  /* 0xffffffec00647947 */ /* 0x000fea000383ffff */
.L_x_11384:
[----:B0-----:R0:W1:Y:S02]  /*13b00*/  SYNCS.PHASECHK.TRANS64.TRYWAIT P0, [R5+URZ], R4 ;  /* 0x00000004050075a7 */ /* 0x001064000800017f */
[----:B-1----:R-:W-:Y:S05]  /*13b10*/  @!P0 NANOSLEEP.SYNCS 0x989680 ;  /* 0x009896800000895d */ /* 0x002fea0003900000 */
[----:B------:R-:W1:Y:S02]  /*13b20*/  @!P0 SYNCS.PHASECHK.TRANS64 P0, [R5+URZ], R4 ;  /* 0x00000004050085a7 */ /* 0x000e64000800007f */
[----:B-1----:R-:W-:Y:S05]  /*13b30*/  @!P0 BRA `(.L_x_11384) ;  /* 0xfffffffc00f08947 */ /* 0x002fea000383ffff */
[----:B------:R-:W-:Y:S05]  /*13b40*/  BRA `(.L_x_11424) ;  /* 0xffffffec00947947 */ /* 0x000fea000383ffff */
.L_x_11385:
[----:B-1----:R1:W2:Y:S02]  /*13b50*/  SYNCS.PHASECHK.TRANS64.TRYWAIT P0, [R3+URZ], R2 ;  /* 0x00000002030075a7 */ /* 0x0022a4000800017f */
[----:B--2---:R-:W-:Y:S05]  /*13b60*/  @!P0 NANOSLEEP.SYNCS 0x989680 ;  /* 0x009896800000895d */ /* 0x004fea0003900000 */
[----:B------:R-:W2:Y:S02]  /*13b70*/  @!P0 SYNCS.PHASECHK.TRANS64 P0, [R3+URZ], R2 ;  /* 0x00000002030085a7 */ /* 0x000ea4000800007f */
[----:B--2---:R-:W-:Y:S05]  /*13b80*/  @!P0 BRA `(.L_x_11385) ;  /* 0xfffffffc00f08947 */ /* 0x004fea000383ffff */
[----:B------:R-:W-:Y:S05]  /*13b90*/  BRA `(.L_x_11425) ;  /* 0xffffffec00887947 */ /* 0x000fea000383ffff */
.L_x_11387:
[----:B0-----:R0:W1:Y:S02]  /*13ba0*/  SYNCS.PHASECHK.TRANS64.TRYWAIT P0, [R5+URZ], R4 ;  /* 0x00000004050075a7 */ /* 0x001064000800017f */
[----:B-1----:R-:W-:Y:S05]  /*13bb0*/  @!P0 NANOSLEEP.SYNCS 0x989680 ;  /* 0x009896800000895d */ /* 0x002fea0003900000 */
[----:B------:R-:W1:Y:S02]  /*13bc0*/  @!P0 SYNCS.PHASECHK.TRANS64 P0, [R5+URZ], R4 ;  /* 0x00000004050085a7 */ /* 0x000e64000800007f */
[----:B-1----:R-:W-:Y:S05]  /*13bd0*/  @!P0 BRA `(.L_x_11387) ;  /* 0xfffffffc00f08947 */ /* 0x002fea000383ffff */
[----:B------:R-:W-:Y:S05]  /*13be0*/  BRA `(.L_x_11426) ;  /* 0xffffffec008c7947 */ /* 0x000fea000383ffff */
.L_x_11427:
        /* <DEDUP_REMOVED lines=9> */
.L_x_14872:


//--------------------- .text._ZN7cutlass13device_kernelIN5flash11enable_sm90INS1_16FlashAttnFwdSm90INS1_25CollectiveMainloopFwdSm90ILi2EN4cute5tupleIJNS5_1CILi1EEES8_S8_EEENS6_IJNS7_ILi192EEENS7_ILi144EEENS7_ILi96EEEEEELi96ENS_10bfloat16_tEfNS_4arch4Sm90ELb1ELb0ELb0ELb1ELb0ELb0ELb0ELb0ELb1ELb1ELb1ELb0EEENS1_21CollectiveEpilogueFwdINS6_IJSA_SC_SB_EEES9_SE_SG_Li384ELb1ELb1ELb1ELb0EEENS1_36VarlenDynamicPersistentTileSchedulerILi192ELi144ELi384ELi128ELb1ELb1ELb1ELb1ELb1ELb1EEEEEEEEEvNT_6ParamsE --------------------------
	.section	.text._ZN7cutlass13device_kernelIN5flash11enable_sm90INS1_16FlashAttnFwdSm90INS1_25CollectiveMainloopFwdSm90ILi2EN4cute5tupleIJNS5_1CILi1EEES8_S8_EEENS6_IJNS7_ILi192EEENS7_ILi144EEENS7_ILi96EEEEEELi96ENS_10bfloat16_tEfNS_4arch4Sm90ELb1ELb0ELb0ELb1ELb0ELb0ELb0ELb0ELb1ELb1ELb1ELb0EEENS1_21CollectiveEpilogueFwdINS6_IJSA_SC_SB_EEES9_SE_SG_Li384ELb1ELb1ELb1ELb0EEENS1_36VarlenDynamicPersistentTileSchedulerILi192ELi144ELi384ELi128ELb1ELb1ELb1ELb1ELb1ELb1EEEEEEEEEvNT_6ParamsE,"ax",@progbits
	.align	128
.text._ZN7cutlass13device_kernelIN5flash11enable_sm90INS1_16FlashAttnFwdSm90INS1_25CollectiveMainloopFwdSm90ILi2EN4cute5tupleIJNS5_1CILi1EEES8_S8_EEENS6_IJNS7_ILi192EEENS7_ILi144EEENS7_ILi96EEEEEELi96ENS_10bfloat16_tEfNS_4arch4Sm90ELb1ELb0ELb0ELb1ELb0ELb0ELb0ELb0ELb1ELb1ELb1ELb0EEENS1_21CollectiveEpilogueFwdINS6_IJSA_SC_SB_EEES9_SE_SG_Li384ELb1ELb1ELb1ELb0EEENS1_36VarlenDynamicPersistentTileSchedulerILi192ELi144ELi384ELi128ELb1ELb1ELb1ELb1ELb1ELb1EEEEEEEEEvNT_6ParamsE:
        .type           _ZN7cutlass13device_kernelIN5flash11enable_sm90INS1_16FlashAttnFwdSm90INS1_25CollectiveMainloopFwdSm90ILi2EN4cute5tupleIJNS5_1CILi1EEES8_S8_EEENS6_IJNS7_ILi192EEENS7_ILi144EEENS7_ILi96EEEEEELi96ENS_10bfloat16_tEfNS_4arch4Sm90ELb1ELb0ELb0ELb1ELb0ELb0ELb0ELb0ELb1ELb1ELb1ELb0EEENS1_21CollectiveEpilogueFwdINS6_IJSA_SC_SB_EEES9_SE_SG_Li384ELb1ELb1ELb1ELb0EEENS1_36VarlenDynamicPersistentTileSchedulerILi192ELi144ELi384ELi128ELb1ELb1ELb1ELb1ELb1ELb1EEEEEEEEEvNT_6ParamsE,@function
        .size           _ZN7cutlass13device_kernelIN5flash11enable_sm90INS1_16FlashAttnFwdSm90INS1_25CollectiveMainloopFwdSm90ILi2EN4cute5tupleIJNS5_1CILi1EEES8_S8_EEENS6_IJNS7_ILi192EEENS7_ILi144EEENS7_ILi96EEEEEELi96ENS_10bfloat16_tEfNS_4arch4Sm90ELb1ELb0ELb0ELb1ELb0ELb0ELb0ELb0ELb1ELb1ELb1ELb0EEENS1_21CollectiveEpilogueFwdINS6_IJSA_SC_SB_EEES9_SE_SG_Li384ELb1ELb1ELb1ELb0EEENS1_36VarlenDynamicPersistentTileSchedulerILi192ELi144ELi384ELi128ELb1ELb1ELb1ELb1ELb1ELb1EEEEEEEEEvNT_6ParamsE,(.L_x_14873 - _ZN7cutlass13device_kernelIN5flash11enable_sm90INS1_16FlashAttnFwdSm90INS1_25CollectiveMainloopFwdSm90ILi2EN4cute5tupleIJNS5_1CILi1EEES8_S8_EEENS6_IJNS7_ILi192EEENS7_ILi144EEENS7_ILi96EEEEEELi96ENS_10bfloat16_tEfNS_4arch4Sm90ELb1ELb0ELb0ELb1ELb0ELb0ELb0ELb0ELb1ELb1ELb1ELb0EEENS1_21CollectiveEpilogueFwdINS6_IJSA_SC_SB_EEES9_SE_SG_Li384ELb1ELb1ELb1ELb0EEENS1_36VarlenDynamicPersistentTileSchedulerILi192ELi144ELi384ELi128ELb1ELb1ELb1ELb1ELb1ELb1EEEEEEEEEvNT_6ParamsE)
        .other          _ZN7cutlass13device_kernelIN5flash11enable_sm90INS1_16FlashAttnFwdSm90INS1_25CollectiveMainloopFwdSm90ILi2EN4cute5tupleIJNS5_1CILi1EEES8_S8_EEENS6_IJNS7_ILi192EEENS7_ILi144EEENS7_ILi96EEEEEELi96ENS_10bfloat16_tEfNS_4arch4Sm90ELb1ELb0ELb0ELb1ELb0ELb0ELb0ELb0ELb1ELb1ELb1ELb0EEENS1_21CollectiveEpilogueFwdINS6_IJSA_SC_SB_EEES9_SE_SG_Li384ELb1ELb1ELb1ELb0EEENS1_36VarlenDynamicPersistentTileSchedulerILi192ELi144ELi384ELi128ELb1ELb1ELb1ELb1ELb1ELb1EEEEEEEEEvNT_6ParamsE,@"STO_CUDA_ENTRY STV_DEFAULT"
_ZN7cutlass13device_kernelIN5flash11enable_sm90INS1_16FlashAttnFwdSm90INS1_25CollectiveMainloopFwdSm90ILi2EN4cute5tupleIJNS5_1CILi1EEES8_S8_EEENS6_IJNS7_ILi192EEENS7_ILi144EEENS7_ILi96EEEEEELi96ENS_10bfloat16_tEfNS_4arch4Sm90ELb1ELb0ELb0ELb1ELb0ELb0ELb0ELb0ELb1ELb1ELb1ELb0EEENS1_21CollectiveEpilogueFwdINS6_IJSA_SC_SB_EEES9_SE_SG_Li384ELb1ELb1ELb1ELb0EEENS1_36VarlenDynamicPersistentTileSchedulerILi192ELi144ELi384ELi128ELb1ELb1ELb1ELb1ELb1ELb1EEEEEEEEEvNT_6ParamsE:
        /* <DEDUP_REMOVED lines=18> */
.L_x_11429:
[----:B------:R-:W-:Y:S05]  /*0120*/  BSYNC B0 ;  /* 0x0000000000007941 */ /* 0x000fea0003800000 */
.L_x_11428:
        /* <DEDUP_REMOVED lines=41> */
.L_x_11430:
        /* <DEDUP_REMOVED lines=22> */
.L_x_11431:
        /* <DEDUP_REMOVED lines=18> */
.L_x_11432:
        /* <DEDUP_REMOVED lines=22> */
.L_x_11433:
        /* <DEDUP_REMOVED lines=22> */
.L_x_11434:
        /* <DEDUP_REMOVED lines=8> */
.L_x_11436:
        /* <DEDUP_REMOVED lines=24> */
[----:B------:R-:W-:-:S04]  /*0b00*/  SHF.R.S32.HI R0, RZ, 0x1f, R16 ;  /* 0x0000001fff007819 */ /* 0x000fc80000011410 */
[CC--:B------:R-:W-:Y:S02]  /*0b10*/  LEA.HI R2, R0.reuse, R16.reuse, RZ, 0x4 ;  /* 0x0000001000027211 */ /* 0x0c0fe400078f20ff */
[----:B------:R-:W-:Y:S02]  /*0b20*/  LEA.HI R7, R0, R16, RZ, 0x5 ;  /* 0x0000001000077211 */ /* 0x000fe400078f28ff */
[----:B------:R-:W-:Y:S02]  /*0b30*/  SHF.R.S32.HI R5, RZ, 0x4, R2 ;  /* 0x00000004ff057819 */ /* 0x000fe40000011402 */
[----:B------:R-:W-:Y:S02]  /*0b40*/  SHF.R.S32.HI R10, RZ, 0x5, R7 ;  /* 0x00000005ff0a7819 */ /* 0x000fe40000011407 */
[----:B--2---:R-:W-:Y:S02]  /*0b50*/  R2UR UR4, R3 ;  /* 0x00000000030472ca */ /* 0x004fe400000e0000 */
[----:B------:R-:W-:-:S02]  /*0b60*/  LOP3.LUT R3, R2, 0xfffffff0, RZ, 0xc0, !PT ;  /* 0xfffffff002037812 */ /* 0x000fc400078ec0ff */
[----:B------:R-:W-:-:S03]  /*0b70*/  LEA.HI R2, R2, R5, RZ, 0x1 ;  /* 0x0000000502027211 */ /* 0x000fc600078f08ff */
[----:B------:R-:W-:Y:S01]  /*0b80*/  IMAD.IADD R3, R16, 0x1, -R3 ;  /* 0x0000000110037824 */ /* 0x000fe200078e0a03 */
[----:B------:R-:W-:Y:S02]  /*0b90*/  LOP3.LUT R6, R2, 0x1ffffffe, RZ, 0xc0, !PT ;  /* 0x1ffffffe02067812 */ /* 0x000fe400078ec0ff */
[----:B------:R-:W-:Y:S01]  /*0ba0*/  LEA.HI R2, R0, R16, RZ, 0x7 ;  /* 0x0000001000027211 */ /* 0x000fe200078f38ff */
[--C-:B------:R-:W-:Y:S01]  /*0bb0*/  IMAD R14, R10, 0x10, R3.reuse ;  /* 0x000000100a0e7824 */ /* 0x100fe200078e0203 */
[----:B------:R-:W-:Y:S01]  /*0bc0*/  SHF.R.S32.HI R4, RZ, 0x1f, R3 ;  /* 0x0000001fff047819 */ /* 0x000fe20000011403 */
[----:B------:R-:W-:Y:S01]  /*0bd0*/  IMAD.IADD R6, R5, 0x1, -R6 ;  /* 0x0000000105067824 */ /* 0x000fe200078e0a06 */
[----:B------:R-:W-:Y:S01]  /*0be0*/  LOP3.LUT R8, R2, 0xffffff80, RZ, 0xc0, !PT ;  /* 0xffffff8002087812 */ /* 0x000fe200078ec0ff */
[----:B------:R-:W-:Y:S01]  /*0bf0*/  ULOP3.LUT UR7, UR4, 0x1, URZ, 0xfc, !UPT ;  /* 0x0000000104077892 */ /* 0x000fe2000f8efc3f */
[CC--:B------:R-:W-:Y:S02]  /*0c00*/  LEA.HI R5, R4.reuse, R3.reuse, RZ, 0x3 ;  /* 0x0000000304057211 */ /* 0x0c0fe400078f18ff */
[----:B------:R-:W-:Y:S01]  /*0c10*/  LEA.HI R4, R4, R3, RZ, 0x2 ;  /* 0x0000000304047211 */ /* 0x000fe200078f10ff */
[----:B------:R-:W-:Y:S01]  /*0c20*/  IMAD.IADD R15, R16, 0x1, -R8 ;  /* 0x00000001100f7824 */ /* 0x000fe200078e0a08 */
[----:B------:R-:W-:Y:S01]  /*0c30*/  SHF.R.S32.HI R17, RZ, 0x7, R2 ;  /* 0x00000007ff117819 */ /* 0x000fe20000011402 */
[----:B------:R-:W-:Y:S01]  /*0c40*/  IMAD.SHL.U32 R5, R5, 0x10, RZ ;  /* 0x0000001005057824 */ /* 0x000fe200078e00ff */
[----:B------:R-:W-:Y:S01]  /*0c50*/  LOP3.LUT R8, R4, 0x7fffffc, RZ, 0xc0, !PT ;  /* 0x07fffffc04087812 */ /* 0x000fe200078ec0ff */
[----:B------:R-:W-:Y:S01]  /*0c60*/  UMOV UR4, URZ ;  /* 0x0000003f00047c82 */ /* 0x000fe20008000000 */
[----:B------:R-:W-:-:S02]  /*0c70*/  SHF.R.S32.HI R4, RZ, 0x2, R4 ;  /* 0x00000002ff047819 */ /* 0x000fc40000011404 */
[----:B------:R-:W-:Y:S01]  /*0c80*/  SHF.R.S32.HI R9, RZ, 0x1f, R15 ;  /* 0x0000001fff097819 */ /* 0x000fe2000001140f */
[----:B------:R-:W-:Y:S01]  /*0c90*/  IMAD.IADD R8, R3, 0x1, -R8 ;  /* 0x0000000103087824 */ /* 0x000fe200078e0a08 */
[----:B------:R-:W-:Y:S01]  /*0ca0*/  LOP3.LUT R5, R5, 0x7fffff80, RZ, 0xc0, !PT ;  /* 0x7fffff8005057812 */ /* 0x000fe200078ec0ff */
[----:B------:R-:W-:Y:S01]  /*0cb0*/  IMAD.SHL.U32 R4, R4, 0x40, RZ ;  /* 0x0000004004047824 */ /* 0x000fe200078e00ff */
[----:B------:R-:W-:Y:S01]  /*0cc0*/  LEA.HI R12, R9, R15, RZ, 0x2 ;  /* 0x0000000f090c7211 */ /* 0x000fe200078f10ff */
[----:B------:R-:W-:Y:S01]  /*0cd0*/  IMAD.SHL.U32 R3, R6, 0x8, RZ ;  /* 0x0000000806037824 */ /* 0x000fe200078e00ff */
[----:B------:R-:W-:Y:S01]  /*0ce0*/  LEA.HI R0, R0, R16, RZ, 0x2 ;  /* 0x0000001000007211 */ /* 0x000fe200078f10ff */
[----:B------:R-:W-:Y:S01]  /*0cf0*/  IMAD R5, R10, 0x100, R5 ;  /* 0x000001000a057824 */ /* 0x000fe200078e0205 */
[--C-:B------:R-:W-:Y:S01]  /*0d00*/  SHF.R.S32.HI R10, RZ, 0x2, R12.reuse ;  /* 0x00000002ff0a7819 */ /* 0x100fe2000001140c */
[----:B------:R-:W-:Y:S01]  /*0d10*/  IMAD.HI R6, R17, 0x55555556, RZ ;  /* 0x5555555611067827 */ /* 0x000fe200078e02ff */
[----:B------:R-:W-:-:S02]  /*0d20*/  SHF.R.S32.HI R13, RZ, 0x1f, R12 ;  /* 0x0000001fff0d7819 */ /* 0x000fc4000001140c */
[----:B------:R-:W-:Y:S01]  /*0d30*/  LOP3.LUT R4, R4, 0x40, RZ, 0xc0, !PT ;  /* 0x0000004004047812 */ /* 0x000fe200078ec0ff */
[----:B------:R-:W-:Y:S01]  /*0d40*/  IMAD R7, R8, 0x10, R5 ;  /* 0x0000001008077824 */ /* 0x000fe200078e0205 */
[----:B------:R-:W-:Y:S01]  /*0d50*/  LEA.HI R13, R13, R10, RZ, 0x3 ;  /* 0x0000000a0d0d7211 */ /* 0x000fe200078f18ff */
[----:B------:R-:W-:Y:S01]  /*0d60*/  IMAD.U32 R8, RZ, RZ, UR7 ;  /* 0x00000007ff087e24 */ /* 0x000fe2000f8e00ff */
[--C-:B------:R-:W-:Y:S02]  /*0d70*/  LOP3.LUT R2, R4, 0x8, R3.reuse, 0xf8, !PT ;  /* 0x0000000804027812 */ /* 0x100fe400078ef803 */
[----:B------:R-:W-:Y:S01]  /*0d80*/  SHF.R.U32.HI R5, RZ, 0x3, R4 ;  /* 0x00000003ff057819 */ /* 0x000fe20000011604 */
[----:B------:R-:W-:Y:S01]  /*0d90*/  IMAD.U32 R4, R14, 0x20, R3 ;  /* 0x000000200e047824 */ /* 0x000fe200078e0003 */
[----:B------:R-:W-:Y:S02]  /*0da0*/  LOP3.LUT R3, R0, 0xfffffffc, RZ, 0xc0, !PT ;  /* 0xfffffffc00037812 */ /* 0x000fe400078ec0ff */
[----:B------:R-:W-:-:S02]  /*0db0*/  LEA.HI R9, R9, R15, RZ, 0x5 ;  /* 0x0000000f09097211 */ /* 0x000fc400078f28ff */
[----:B------:R-:W-:Y:S01]  /*0dc0*/  LOP3.LUT R13, R13, 0xfffffff8, RZ, 0xc0, !PT ;  /* 0xfffffff80d0d7812 */ /* 0x000fe200078ec0ff */
[----:B------:R0:W-:Y:S01]  /*0dd0*/  STL [R1+0x40], R4 ;  /* 0x0000400401007387 */ /* 0x0001e20000100800 */
[----:B------:R-:W-:Y:S02]  /*0de0*/  LOP3.LUT R12, R12, 0x7ffffffc, RZ, 0xc0, !PT ;  /* 0x7ffffffc0c0c7812 */ /* 0x000fe400078ec0ff */
[----:B------:R-:W-:Y:S01]  /*0df0*/  LOP3.LUT R2, R2, R5, RZ, 0x3c, !PT ;  /* 0x0000000502027212 */ /* 0x000fe200078e3cff */
[----:B------:R-:W-:Y:S01]  /*0e00*/  IMAD.IADD R5, R16, 0x1, -R3 ;  /* 0x0000000110057824 */ /* 0x000fe200078e0a03 */
[----:B------:R-:W-:Y:S01]  /*0e10*/  LEA.HI R6, R6, R6, RZ, 0x1 ;  /* 0x0000000606067211 */ /* 0x000fe200078f08ff */
[----:B------:R-:W-:Y:S01]  /*0e20*/  IMAD.IADD R10, R10, 0x1, -R13 ;  /* 0x000000010a0a7824 */ /* 0x000fe200078e0a0d */
[----:B------:R-:W-:Y:S01]  /*0e30*/  SHF.R.S32.HI R9, RZ, 0x5, R9 ;  /* 0x00000005ff097819 */ /* 0x000fe20000011409 */
[----:B------:R-:W-:Y:S01]  /*0e40*/  IMAD.IADD R12, R15, 0x1, -R12 ;  /* 0x000000010f0c7824 */ /* 0x000fe200078e0a0c */
[----:B------:R-:W-:Y:S01]  /*0e50*/  LEA.HI R3, R5, R5, RZ, 0x1 ;  /* 0x0000000505037211 */ /* 0x000fe200078f08ff */
[----:B------:R-:W-:Y:S01]  /*0e60*/  IMAD R6, R6, -0x3, R17 ;  /* 0xfffffffd06067824 */ /* 0x000fe200078e0211 */
[----:B------:R-:W-:Y:S01]  /*0e70*/  SHF.R.S32.HI R0, RZ, 0x2, R0 ;  /* 0x00000002ff007819 */ /* 0x000fe20000011400 */
[----:B------:R-:W-:Y:S01]  /*0e80*/  IMAD R9, R9, 0x10, R10 ;  /* 0x0000001009097824 */ /* 0x000fe200078e020a */
[----:B------:R-:W-:Y:S01]  /*0e90*/  LOP3.LUT R3, R3, 0x1ffffffe, RZ, 0xc0, !PT ;  /* 0x1ffffffe03037812 */ /* 0x000fe200078ec0ff */
[----:B------:R-:W-:-:S02]  /*0ea0*/  IMAD.SHL.U32 R145, R5, 0x8, RZ ;  /* 0x0000000805917824 */ /* 0x000fc400078e00ff */
[----:B------:R-:W-:Y:S02]  /*0eb0*/  IMAD.SHL.U32 R17, R12, 0x2, RZ ;  /* 0x000000020c117824 */ /* 0x000fe400078e00ff */
[----:B0-----:R-:W-:Y:S02]  /*0ec0*/  IMAD R4, R6, 0x40, R9 ;  /* 0x0000004006047824 */ /* 0x001fe400078e0209 */
[----:B------:R-:W-:Y:S02]  /*0ed0*/  VIADD R150, R145, 0x40 ;  /* 0x0000004091967836 */ /* 0x000fe40000000000 */
[----:B------:R-:W-:Y:S01]  /*0ee0*/  IMAD.U32 R6, RZ, RZ, UR4 ;  /* 0x00000004ff067e24 */ /* 0x000fe2000f8e00ff */
[----:B------:R-:W-:Y:S01]  /*0ef0*/  STL [R1+0x3c], R4 ;  /* 0x00003c0401007387 */ /* 0x000fe20000100800 */
[----:B------:R-:W-:Y:S02]  /*0f00*/  VIADD R0, R17, 0x20 ;  /* 0x0000002011007836 */ /* 0x000fe40000000000 */
[----:B------:R-:W-:Y:S01]  /*0f10*/  VIADD R147, R145, 0x20 ;  /* 0x0000002091937836 */ /* 0x000fe20000000000 */
[----:B------:R-:W-:Y:S01]  /*0f20*/  STL [R1+0x44], R8 ;  /* 0x0000440801007387 */ /* 0x000fe20000100800 */
[----:B------:R-:W-:-:S02]  /*0f30*/  VIADD R157, R17, 0x28 ;  /* 0x00000028119d7836 */ /* 0x000fc40000000000 */
[C---:B------:R-:W-:Y:S01]  /*0f40*/  VIADD R156, R17.reuse, 0x30 ;  /* 0x00000030119c7836 */ /* 0x040fe20000000000 */
[----:B------:R0:W-:Y:S01]  /*0f50*/  STL [R1+0x18], R6 ;  /* 0x0000180601007387 */ /* 0x0001e20000100800 */
[C---:B------:R-:W-:Y:S02]  /*0f60*/  VIADD R155, R17.reuse, 0x38 ;  /* 0x00000038119b7836 */ /* 0x040fe40000000000 */
[----:B------:R-:W-:Y:S02]  /*0f70*/  VIADD R154, R17, 0x40 ;  /* 0x00000040119a7836 */ /* 0x000fe40000000000 */
[----:B------:R-:W-:Y:S02]  /*0f80*/  IMAD.IADD R2, R2, 0x1, R7 ;  /* 0x0000000102027824 */ /* 0x000fe400078e0207 */
[----:B------:R-:W-:Y:S01]  /*0f90*/  IMAD.IADD R3, R5, 0x1, -R3 ;  /* 0x0000000105037824 */ /* 0x000fe200078e0a03 */
[----:B------:R-:W-:Y:S01]  /*0fa0*/  SHF.R.S32.HI R5, RZ, 0x1f, R150 ;  /* 0x0000001fff057819 */ /* 0x000fe20000011496 */
[C---:B------:R-:W-:Y:S01]  /*0fb0*/  VIADD R153, R17.reuse, 0x48 ;  /* 0x0000004811997836 */ /* 0x040fe20000000000 */
[----:B------:R-:W-:Y:S01]  /*0fc0*/  SHF.R.S32.HI R5, RZ, 0x1f, R0 ;  /* 0x0000001fff057819 */ /* 0x000fe20000011400 */
[C---:B------:R-:W-:Y:S01]  /*0fd0*/  VIADD R152, R17.reuse, 0x50 ;  /* 0x0000005011987836 */ /* 0x040fe20000000000 */
[----:B0-----:R-:W-:Y:S01]  /*0fe0*/  SHF.R.S32.HI R6, RZ, 0x1f, R147 ;  /* 0x0000001fff067819 */ /* 0x001fe20000011493 */
[----:B------:R-:W-:Y:S01]  /*0ff0*/  VIADD R151, R17, 0x58 ;  /* 0x0000005811977836 */ /* 0x000fe20000000000 */
[----:B------:R-:W-:Y:S01]  /*1000*/  SHF.R.S32.HI R0, RZ, 0x1f, R157 ;  /* 0x0000001fff007819 */ /* 0x000fe2000001149d */
[----:B------:R-:W-:Y:S01]  /*1010*/  IMAD.MOV.U32 R7, RZ, RZ, R11 ;  /* 0x000000ffff077224 */ /* 0x000fe200078e000b */
[----:B------:R-:W-:Y:S01]  /*1020*/  SHF.R.S32.HI R6, RZ, 0x1f, R156 ;  /* 0x0000001fff067819 */ /* 0x000fe2000001149c */
[----:B------:R-:W-:Y:S01]  /*1030*/  IMAD R144, R3, 0x8, R4 ;  /* 0x0000000803907824 */ /* 0x000fe200078e0204 */
[----:B------:R-:W-:-:S02]  /*1040*/  SHF.R.S32.HI R5, RZ, 0x1f, R155 ;  /* 0x0000001fff057819 */ /* 0x000fc4000001149b */
[----:B------:R-:W-:Y:S02]  /*1050*/  SHF.R.S32.HI R0, RZ, 0x1f, R154 ;  /* 0x0000001fff007819 */ /* 0x000fe4000001149a */
[----:B------:R-:W-:Y:S02]  /*1060*/  SHF.R.S32.HI R6, RZ, 0x1f, R153 ;  /* 0x0000001fff067819 */ /* 0x000fe40000011499 */
[----:B------:R-:W-:Y:S02]  /*1070*/  SHF.R.S32.HI R5, RZ, 0x1f, R152 ;  /* 0x0000001fff057819 */ /* 0x000fe40000011498 */
[----:B------:R-:W-:Y:S02]  /*1080*/  SHF.R.S32.HI R0, RZ, 0x1f, R151 ;  /* 0x0000001fff007819 */ /* 0x000fe40000011497 */
[----:B------:R-:W-:-:S07]  /*1090*/  LEA R2, R2, UR37, 0x1 ;  /* 0x0000002502027c11 */ /* 0x000fce000f8e08ff */
.L_x_11486:
[----:B012-4-:R-:W0:Y:S01]  /*10a0*/  LDC.64 R4, c[0x0][0xc88] ;  /* 0x00032200ff047b82 */ /* 0x017e220000000a00 */
        /* <DEDUP_REMOVED lines=16> */
[----:B---3--:R-:W-:Y:S01]  /*11b0*/  IMAD.U32 R8, RZ, RZ, UR7 ;  /* 0x00000007ff087e24 */ /* 0x008fe2000f8e00ff */
[----:B------:R-:W-:Y:S01]  /*11c0*/  @UP1 ULEA UR10, UP0, UR4, UR10, 0x2 ;  /* 0x0000000a040a1291 */ /* 0x000fe2000f80103f */
[----:B------:R-:W-:-:S03]  /*11d0*/  IMAD.U32 R4, RZ, RZ, UR8 ;  /* 0x00000008ff047e24 */ /* 0x000fc6000f8e00ff */
[----:B------:R-:W-:Y:S01]  /*11e0*/  @UP1 ULEA.HI.X UR11, UR4, UR11, UR7, 0x2, UP0 ;  /* 0x0000000b040b1291 */ /* 0x000fe200080f1407 */
[----:B------:R-:W-:Y:S01]  /*11f0*/  IMAD.U32 R5, RZ, RZ, UR9 ;  /* 0x00000009ff057e24 */ /* 0x000fe2000f8e00ff */
[----:B------:R-:W-:Y:S01]  /*1200*/  ULDC.64 UR8, c[0x0][0x418] ;  /* 0x0001060000087ab9 */ /* 0x000fe20000000a00 */
[----:B------:R-:W-:Y:S01]  /*1210*/  IMAD.U32 R6, RZ, RZ, UR10 ;  /* 0x0000000aff067e24 */ /* 0x000fe2000f8e00ff */
[----:B------:R0:W-:Y:S02]  /*1220*/  STL [R1+0x10], R8 ;  /* 0x0000100801007387 */ /* 0x0001e40000100800 */
[----:B------:R-:W-:Y:S02]  /*1230*/  IMAD.U32 R7, RZ, RZ, UR11 ;  /* 0x0000000bff077e24 */ /* 0x000fe4000f8e00ff */
[----:B------:R-:W2:Y:S01]  /*1240*/  @P0 LDG.E R4, desc[UR12][R4.64] ;  /* 0x0000000c04040981 */ /* 0x000ea2000c1e1900 */
[----:B------:R-:W-:Y:S02]  /*1250*/  UISETP.NE.U32.AND UP0, UPT, UR8, URZ, UPT ;  /* 0x0000003f0800728c */ /* 0x000fe4000bf05070 */
[----:B------:R-:W-:Y:S01]  /*1260*/  ULOP3.LUT UR7, UR6, 0xff0000, URZ, 0xc0, !UPT ;  /* 0x00ff000006077892 */ /* 0x000fe2000f8ec03f */
[----:B------:R-:W3:Y:S01]  /*1270*/  @P2 LDG.E R6, desc[UR12][R6.64] ;  /* 0x0000000c06062981 */ /* 0x000ee2000c1e1900 */
[----:B------:R-:W-:-:S02]  /*1280*/  ULOP3.LUT UR8, UR6, 0xff000000, URZ, 0xc0, !UPT ;  /* 0xff00000006087892 */ /* 0x000fc4000f8ec03f */
[----:B------:R-:W-:Y:S02]  /*1290*/  ULOP3.LUT UR6, UR6, 0xffff, URZ, 0xc0, !UPT ;  /* 0x0000ffff06067892 */ /* 0x000fe4000f8ec03f */
[----:B------:R-:W-:Y:S01]  /*12a0*/  UISETP.NE.AND.EX UP0, UPT, UR9, URZ, UPT, UP0 ;  /* 0x0000003f0900728c */ /* 0x000fe2000bf05300 */
[----:B------:R-:W-:Y:S02]  /*12b0*/  ULDC.64 UR12, c[0x0][0xa20] ;  /* 0x00028800000c7ab9 */ /* 0x000fe40000000a00 */
[----:B------:R-:W-:Y:S01]  /*12c0*/  ULDC UR9, c[0x0][0x424] ;  /* 0x0001090000097ab9 */ /* 0x000fe20000000800 */
[----:B-----5:R-:W-:Y:S01]  /*12d0*/  IMAD.U32 R0, RZ, RZ, UR6 ;  /* 0x00000006ff007e24 */ /* 0x020fe2000f8e00ff */
[----:B------:R-:W-:Y:S01]  /*12e0*/  USHF.R.U32.HI UR8, URZ, 0x8, UR8 ;  /* 0x000000083f087899 */ /* 0x000fe20008011608 */
[----:B------:R-:W-:Y:S01]  /*12f0*/  ISETP.NE.U32.AND P1, PT, RZ, UR12, PT ;  /* 0x0000000cff007c0c */ /* 0x000fe2000bf25070 */
[----:B------:R-:W-:Y:S02]  /*1300*/  USEL UR9, UR9, 0x1, UP0 ;  /* 0x0000000109097887 */ /* 0x000fe40008000000 */
[----:B------:R0:W-:Y:S01]  /*1310*/  STL [R1+0x4], R0 ;  /* 0x0000040001007387 */ /* 0x0001e20000100800 */
[----:B------:R-:W-:Y:S01]  /*1320*/  ULDC UR10, c[0x0][0x2f0] ;  /* 0x0000bc00000a7ab9 */ /* 0x000fe20000000800 */
[----:B------:R-:W-:Y:S01]  /*1330*/  UMOV UR4, URZ ;  /* 0x0000003f00047c82 */ /* 0x000fe20008000000 */
[----:B------:R-:W-:Y:S01]  /*1340*/  ULDC UR61, c[0x0][0x288] ;  /* 0x0000a200003d7ab9 */ /* 0x000fe20000000800 */
[----:B------:R-:W-:Y:S01]  /*1350*/  ULEA.HI UR7, UR7, UR8, URZ, 0x10 ;  /* 0x0000000807077291 */ /* 0x000fe2000f8f803f */
[----:B------:R-:W-:Y:S01]  /*1360*/  ISETP.NE.AND.EX P1, PT, RZ, UR13, PT, P1 ;  /* 0x0000000dff007c0c */ /* 0x000fe2000bf25310 */
[----:B------:R-:W-:Y:S01]  /*1370*/  UIMAD UR10, UR9, UR10, URZ ;  /* 0x0000000a090a72a4 */ /* 0x000fe2000f8e023f */
[----:B--2---:R-:W-:-:S02]  /*1380*/  @P0 R2UR UR4, R4 ;  /* 0x00000000040402ca */ /* 0x004fc400000e0000 */
        /* <DEDUP_REMOVED lines=17> */
.L_x_11437:
        /* <DEDUP_REMOVED lines=11> */
.L_x_11438:
        /* <DEDUP_REMOVED lines=15> */
.L_x_11439:
[----:B------:R-:W-:Y:S01]  /*1640*/  ULDC UR6, c[0x0][0x448] ;  /* 0x0001120000067ab9 */ /* 0x000fe20000000800 */
[----:B------:R-:W-:Y:S02]  /*1650*/  UIMAD UR5, UR5, 0xc0, URZ ;  /* 0x000000c0050578a4 */ /* 0x000fe4000f8e023f */
[----:B------:R-:W-:Y:S02]  /*1660*/  UISETP.NE.AND UP0, UPT, UR6, 0x1, UPT ;  /* 0x000000010600788c */ /* 0x000fe4000bf05270 */
[----:B------:R-:W-:Y:S02]  /*1670*/  UIADD3 UR6, UR5, 0xbf, URZ ;  /* 0x000000bf05067890 */ /* 0x000fe4000fffe03f */
[----:B------:R-:W-:Y:S01]  /*1680*/  UIADD3 UR10, -UR4, UR10, URZ ;  /* 0x0000000a040a7290 */ /* 0x000fe2000fffe13f */
[----:B------:R-:W-:-:S03]  /*1690*/  IMAD.U32 R22, RZ, RZ, UR5 ;  /* 0x00000005ff167e24 */ /* 0x000fc6000f8e00ff */
[----:B------:R-:W-:Y:S02]  /*16a0*/  UIADD3 UR8, UR10, 0x90, -UR61 ;  /* 0x000000900a087890 */ /* 0x000fe4000fffe83d */
[----:B------:R-:W-:Y:S01]  /*16b0*/  IMAD.U32 R18, RZ, RZ, UR10 ;  /* 0x0000000aff127e24 */ /* 0x000fe2000f8e00ff */
[----:B------:R-:W-:Y:S01]  /*16c0*/  @UP0 ULDC UR4, c[0x0][0x44c] ;  /* 0x0001130000040ab9 */ /* 0x000fe20000000800 */
[----:B------:R-:W-:Y:S01]  /*16d0*/  @UP0 ULDC UR9, c[0x0][0x450] ;  /* 0x0001140000090ab9 */ /* 0x000fe20000000800 */
[----:B------:R-:W-:Y:S02]  /*16e0*/  UIMAD.WIDE.U32 UR4, UR6, UR4, URZ ;  /* 0x00000004060472a5 */ /* 0x000fe4000f8e003f */
[----:B------:R-:W-:Y:S02]  /*16f0*/  UIADD3 UR4, UR10, 0x8f, URZ ;  /* 0x0000008f0a047890 */ /* 0x000fe4000fffe03f */
        /* <DEDUP_REMOVED lines=8> */
[----:B------:R-:W-:-:S04]  /*1780*/  ULEA.HI.SX32 UR6, UR9, UR6, 0x1b ;  /* 0x0000000609067291 */ /* 0x000fc8000f8fda3f */
[----:B------:R-:W-:Y:S01]  /*1790*/  UISETP.LT.AND UP0, UPT, UR4, UR6, UPT ;  /* 0x000000060400728c */ /* 0x000fe2000bf01270 */
[----:B------:R-:W-:-:S03]  /*17a0*/  IMAD.U32 R146, RZ, RZ, UR5 ;  /* 0x00000005ff927e24 */ /* 0x000fc6000f8e00ff */
[----:B------:R-:W-:Y:S02]  /*17b0*/  USEL UR9, UR4, UR6, UP0 ;  /* 0x0000000604097287 */ /* 0x000fe40008000000 */
        /* <DEDUP_REMOVED lines=43> */
.L_x_11440:
        /* <DEDUP_REMOVED lines=37> */
[----:B------:R-:W0:Y:S01]  /*1cc0*/  S2R R4, SR_TID.X ;  /* 0x0000000000047919 */ /* 0x000e220000002100 */
[----:B------:R-:W-:-:S04]  /*1cd0*/  UIADD3 UR6, UR37, 0x24300, URZ ;  /* 0x0002430025067890 */ /* 0x000fc8000fffe03f */
[----:B------:R-:W-:-:S06]  /*1ce0*/  ULOP3.LUT UP0, URZ, UR6, 0x9f, URZ, 0xc0, !UPT ;  /* 0x0000009f063f7892 */ /* 0x000fcc000f80c03f */
[----:B------:R-:W-:Y:S01]  /*1cf0*/  PLOP3.LUT P0, PT, PT, PT, UP0, 0x80, 0x0 ;  /* 0x000000000000781c */ /* 0x000fe20003f0f008 */
        /* <DEDUP_REMOVED lines=34> */
.L_x_11442:
        /* <DEDUP_REMOVED lines=13> */
.L_x_11615:
[----:B------:R-:W-:Y:S05]  /*1ff0*/  @!P0 BRA `(.L_x_11444) ;  /* 0x0000000000048947 */ /* 0x000fea0003800000 */
[----:B------:R-:W-:Y:S01]  /*2000*/  BPT.TRAP 0x1 ;  /* 0x000000040000795c */ /* 0x000fe20000300000 */
.L_x_11444:
[----:B0-----:R-:W-:Y:S02]  /*2010*/  IMAD.U32 R3, RZ, RZ, UR36 ;  /* 0x00000024ff037e24 */ /* 0x001fe4000f8e00ff */
[----:B------:R-:W-:-:S03]  /*2020*/  IMAD.U32 R0, RZ, RZ, UR38 ;  /* 0x00000026ff007e24 */ /* 0x000fc6000f8e00ff */
[----:B------:R-:W-:Y:S02]  /*2030*/  LEA R3, R3, UR37, 0x3 ;  /* 0x0000002503037c11 */ /* 0x000fe4000f8e18ff */
[----:B------:R-:W-:-:S04]  /*2040*/  SHF.L.U32 R0, R0, 0x1f, RZ ;  /* 0x0000001f00007819 */ /* 0x000fc800000006ff */
[----:B------:R0:W1:Y:S01]  /*2050*/  SYNCS.PHASECHK.TRANS64.TRYWAIT P2, [R3+URZ+0x31c30], R0 ;  /* 0x031c3000030075a7 */ /* 0x000062000804017f */
[----:B------:R-:W-:Y:S05]  /*2060*/  @!P0 BRA `(.L_x_11445) ;  /* 0x0000000000048947 */ /* 0x000fea0003800000 */
[----:B------:R-:W-:Y:S01]  /*2070*/  BPT.TRAP 0x1 ;  /* 0x000000040000795c */ /* 0x000fe20000300000 */
.L_x_11445:
[----:B------:R-:W2:Y:S02]  /*2080*/  S2R R4, SR_TID.X ;  /* 0x0000000000047919 */ /* 0x000ea40000002100 */
[----:B--2---:R-:W-:Y:S01]  /*2090*/  LOP3.LUT P1, RZ, R4, 0x7f, RZ, 0xc0, !PT ;  /* 0x0000007f04ff7812 */ /* 0x004fe2000782c0ff */
[----:B-1----:R-:W-:-:S12]  /*20a0*/  @P2 BRA `(.L_x_11446) ;  /* 0x0000000000082947 */ /* 0x002fd80003800000 */
[----:B------:R-:W1:Y:S02]  /*20b0*/  SYNCS.PHASECHK.TRANS64.TRYWAIT P2, [R3+URZ+0x31c30], R0 ;  /* 0x031c3000030075a7 */ /* 0x000e64000804017f */
[----:B-1----:R-:W-:Y:S05]  /*20c0*/  @!P2 BRA `(.L_x_11447) ;  /* 0x0000015c000ca947 */ /* 0x002fea0003800000 */
.L_x_11446:
[----:B------:R-:W-:Y:S05]  /*20d0*/  WARPSYNC.ALL ;  /* 0x0000000000007948 */ /* 0x000fea0003800000 */
[----:B------:R-:W-:Y:S01]  /*20e0*/  UIADD3 UR4, UR37, 0x16a00, URZ ;  /* 0x00016a0025047890 */ /* 0x000fe2000fffe03f */
[----:B------:R-:W-:Y:S01]  /*20f0*/  WARPGROUP.ARRIVE ;  /* 0x00000000000079c5 */ /* 0x000fe20000000000 */
[----:B------:R-:W-:Y:S01]  /*2100*/  ULOP3.LUT UR6, UR40, 0x10000, URZ, 0xfc, !UPT ;  /* 0x0001000028067892 */ /* 0x000fe2000f8efc3f */
[----:B------:R-:W-:Y:S01]  /*2110*/  R2UR UR53, R22 ;  /* 0x00000000163572ca */ /* 0x000fe200000e0000 */
[----:B------:R-:W-:Y:S01]  /*2120*/  USHF.R.U32.HI UR4, URZ, 0x4, UR4 ;  /* 0x000000043f047899 */ /* 0x000fe20008011604 */
[----:B------:R-:W-:Y:S01]  /*2130*/  R2UR UR52, R18 ;  /* 0x00000000123472ca */ /* 0x000fe200000e0000 */
[----:B------:R-:W-:Y:S01]  /*2140*/  UMOV UR29, 0x80000020 ;  /* 0x80000020001d7882 */ /* 0x000fe20000000000 */
[----:B------:R-:W-:Y:S01]  /*2150*/  UMOV UR31, 0x80000020 ;  /* 0x80000020001f7882 */ /* 0x000fe20000000000 */
[----:B------:R-:W-:Y:S01]  /*2160*/  ULOP3.LUT UR4, UR4, 0x3fff, URZ, 0xc0, !UPT ;  /* 0x00003fff04047892 */ /* 0x000fe2000f8ec03f */
[----:B------:R-:W-:Y:S01]  /*2170*/  IMAD.U32 R5, RZ, RZ, UR61 ;  /* 0x0000003dff057e24 */ /* 0x000fe2000f8e00ff */
[----:B------:R-:W-:Y:S01]  /*2180*/  UMOV UR28, UR6 ;  /* 0x00000006001c7c82 */ /* 0x000fe20008000000 */
[----:B------:R-:W-:Y:S01]  /*2190*/  UMOV UR9, UR29 ;  /* 0x0000001d00097c82 */ /* 0x000fe20008000000 */
[----:B------:R-:W-:Y:S01]  /*21a0*/  ULOP3.LUT UR5, UR4, 0x10000, URZ, 0xfc, !UPT ;  /* 0x0001000004057892 */ /* 0x000fe2000f8efc3f */
[----:B01----:R-:W-:Y:S01]  /*21b0*/  @!P1 VIADD R3, R3, 0x31c40 ;  /* 0x00031c4003039836 */ /* 0x003fe20000000000 */
[----:B------:R-:W-:Y:S01]  /*21c0*/  UMOV UR8, UR28 ;  /* 0x0000001c00087c82 */ /* 0x000fe20008000000 */
[----:B------:R-:W-:Y:S01]  /*21d0*/  UMOV UR11, 0x80000020 ;  /* 0x80000020000b7882 */ /* 0x000fe20000000000 */
[----:B------:R-:W-:Y:S01]  /*21e0*/  UIMAD UR4, UR36, 0x6c0, UR5 ;  /* 0x000006c0240478a4 */ /* 0x000fe2000f8e0205 */
[----:B------:R-:W-:Y:S01]  /*21f0*/  VIADD R6, R144, UR53 ;  /* 0x0000003590067c36 */ /* 0x000fe20008000000 */
[----:B------:R-:W-:Y:S01]  /*2200*/  UMOV UR12, UR28 ;  /* 0x0000001c000c7c82 */ /* 0x000fe20008000000 */
[----:B------:R-:W-:Y:S01]  /*2210*/  UMOV UR13, UR29 ;  /* 0x0000001d000d7c82 */ /* 0x000fe20008000000 */
[----:B------:R-:W-:-:S02]  /*2220*/  UIADD3 UR10, UR4, 0x40, URZ ;  /* 0x00000040040a7890 */ /* 0x000fc4000fffe03f */
[----:B------:R-:W-:Y:S02]  /*2230*/  UIADD3 UR14, UR4, 0xc0, URZ ;  /* 0x000000c0040e7890 */ /* 0x000fe4000fffe03f */
[----:B------:R-:W-:Y:S01]  /*2240*/  UMOV UR30, UR4 ;  /* 0x00000004001e7c82 */ /* 0x000fe20008000000 */
[----:B------:R-:W-:Y:S01]  /*2250*/  UMOV UR15, 0x80000020 ;  /* 0x80000020000f7882 */ /* 0x000fe20000000000 */
[----:B------:R-:W-:Y:S01]  /*2260*/  HGMMA.64x16x16.F32.BF16 R88, gdesc[UR28], RZ, !UPT, gsb0 ;  /* 0x002000001c5879f0 */ /* 0x000fe2000c0018ff */
        /* <DEDUP_REMOVED lines=60> */
[----:B------:R-:W-:Y:S03]  /*2630*/  HGMMA.64x16x16.F32.BF16 R32, gdesc[UR28], RZ, !UPT, gsb0 ;  /* 0x002000001c2079f0 */ /* 0x000fe6000c0018ff */
        /* <DEDUP_REMOVED lines=131> */
[----:B------:R-:W-:Y:S02]  /*2e70*/  R2UR UR15, R23 ;  /* 0x00000000170f72ca */ /* 0x000fe400000e0000 */
        /* <DEDUP_REMOVED lines=24> */
[----:B------:R-:W-:Y:S02]  /*3000*/  ULDC UR7, c[0x0][0x448] ;  /* 0x0001120000077ab9 */ /* 0x000fe40000000800 */
[----:B------:R-:W-:Y:S02]  /*3010*/  UISETP.NE.AND UP0, UPT, UR7, 0x1, UPT ;  /* 0x000000010700788c */ /* 0x000fe4000bf05270 */
[----:B------:R-:W-:-:S04]  /*3020*/  UIMAD UR7, UR39, -0x90, UR52 ;  /* 0xffffff70270778a4 */ /* 0x000fc8000f8e0234 */
[----:B------:R-:W-:Y:S02]  /*3030*/  PLOP3.LUT P2, PT, PT, PT, UP0, 0x80, 0x0 ;  /* 0x000000000000781c */ /* 0x000fe40003f4f008 */
[----:B------:R-:W-:Y:S01]  /*3040*/  IMAD.U32 R8, RZ, RZ, UR7 ;  /* 0x00000007ff087e24 */ /* 0x000fe2000f8e00ff */
[----:B------:R-:W-:Y:S02]  /*3050*/  UIADD3 UR7, UR39, -0x2, URZ ;  /* 0xfffffffe27077890 */ /* 0x000fe4000fffe03f */
[----:B------:R-:W-:Y:S01]  /*3060*/  @UP0 ULDC UR10, c[0x0][0x44c] ;  /* 0x00011300000a0ab9 */ /* 0x000fe20000000800 */
[----:B------:R-:W-:Y:S01]  /*3070*/  @UP0 ULDC UR14, c[0x0][0x450] ;  /* 0x00011400000e0ab9 */ /* 0x000fe20000000800 */
[----:B------:R-:W-:Y:S01]  /*3080*/  UIMAD.WIDE.U32 UR10, UR53, UR10, URZ ;  /* 0x0000000a350a72a5 */ /* 0x000fe2000f8e003f */
        /* <DEDUP_REMOVED lines=53> */
[----:B------:R-:W-:Y:S02]  /*33e0*/  @UP0 ULDC UR6, c[0x0][0x44c] ;  /* 0x0001130000060ab9 */ /* 0x000fe40000000800 */
[----:B------:R-:W-:Y:S01]  /*33f0*/  @P2 IMAD.HI.U32 R0, R6, UR6, RZ ;  /* 0x0000000606002c27 */ /* 0x000fe2000f8e00ff */
[----:B------:R-:W-:-:S04]  /*3400*/  @UP0 ULDC UR6, c[0x0][0x450] ;  /* 0x0001140000060ab9 */ /* 0x000fc80000000800 */
[----:B------:R-:W-:Y:S01]  /*3410*/  @P2 SHF.R.U32.HI R6, RZ, UR6, R0 ;  /* 0x00000006ff062c19 */ /* 0x000fe20008011600 */
[----:B------:R-:W-:-:S04]  /*3420*/  UIMAD UR6, UR39, -0x90, URZ ;  /* 0xffffff70270678a4 */ /* 0x000fc8000f8e023f */
[----:B------:R-:W0:Y:S02]  /*3430*/  SHFL.IDX PT, R0, R6, RZ, 0x1c1f ;  /* 0x001c1fff06007589 */ /* 0x000e2400000e0000 */
[----:B------:R-:W-:Y:S01]  /*3440*/  IMAD.U32 R4, RZ, RZ, UR6 ;  /* 0x00000006ff047e24 */ /* 0x000fe2000f8e00ff */
[----:B------:R-:W-:Y:S01]  /*3450*/  UMOV UR6, UR53 ;  /* 0x0000003500067c82 */ /* 0x000fe20008000000 */
[----:B------:R-:W1:Y:S01]  /*3460*/  SHFL.IDX PT, R6, R6, 0x1, 0x1c1f ;  /* 0x003c1f0006067f89 */ /* 0x000e6200000e0000 */
[----:B------:R-:W-:Y:S02]  /*3470*/  @UP0 USHF.R.U32.HI UR6, URZ, UR14, UR11 ;  /* 0x0000000e3f060299 */ /* 0x000fe4000801160b */
[----:B------:R-:W-:Y:S02]  /*3480*/  IADD3 R4, -R17, 0x91, R4 ;  /* 0x0000009111047810 */ /* 0x000fe40007ffe104 */
[----:B------:R-:W-:Y:S02]  /*3490*/  UIADD3 UR10, UR6, UR52, -UR61 ;  /* 0x00000034060a7290 */ /* 0x000fe4000fffe83d */
[----:B------:R-:W-:-:S02]  /*34a0*/  IADD3 R4, -R5, UR52, R4 ;  /* 0x0000003405047c10 */ /* 0x000fc4000fffe104 */
[----:B------:R-:W-:Y:S01]  /*34b0*/  IADD3 R5, -R17, 0x90, R8 ;  /* 0x0000009011057810 */ /* 0x000fe20007ffe108 */
[----:B------:R-:W-:-:S04]  /*34c0*/  UIMAD.WIDE UR10, UR10, 0x38e38e39, URZ ;  /* 0x38e38e390a0a78a5 */ /* 0x000fc8000f8e023f */
[----:B------:R-:W-:-:S04]  /*34d0*/  USHF.R.U32.HI UR6, URZ, 0x1f, UR11 ;  /* 0x0000001f3f067899 */ /* 0x000fc8000801160b */
[----:B------:R-:W-:Y:S01]  /*34e0*/  ULEA.HI.SX32 UR6, UR11, UR6, 0x1b ;  /* 0x000000060b067291 */ /* 0x000fe2000f8fda3f */
[----:B0-----:R-:W-:-:S03]  /*34f0*/  VIADDMNMX R0, R0, R4, R5, PT ;  /* 0x0000000400007246 */ /* 0x001fc60003800105 */
[----:B------:R-:W-:Y:S01]  /*3500*/  UISETP.LT.AND UP1, UPT, UR15, UR6, UPT ;  /* 0x000000060f00728c */ /* 0x000fe2000bf21270 */
[C---:B------:R-:W-:Y:S02]  /*3510*/  ISETP.GT.AND P3, PT, R0.reuse, RZ, PT ;  /* 0x000000ff0000720c */ /* 0x040fe40003f64270 */
[C---:B------:R-:W-:Y:S01]  /*3520*/  ISETP.GT.AND P4, PT, R0.reuse, 0x1, PT ;  /* 0x000000010000780c */ /* 0x040fe20003f84270 */
[----:B------:R-:W-:Y:S01]  /*3530*/  USEL UR10, UR15, UR6, !UP1 ;  /* 0x000000060f0a7287 */ /* 0x000fe2000c800000 */
[----:B------:R-:W-:Y:S01]  /*3540*/  ISETP.GT.AND P5, PT, R0, 0x8, PT ;  /* 0x000000080000780c */ /* 0x000fe20003fa4270 */
[----:B------:R-:W-:Y:S02]  /*3550*/  WARPGROUP.DEPBAR.LE gsb0, 0x0 ;  /* 0x00008000000079c5 */ /* 0x000fe40000010000 */
[----:B------:R-:W-:Y:S01]  /*3560*/  WARPGROUP.ARRIVE ;  /* 0x00000000000079c5 */ /* 0x000fe20000000000 */
[----:B-1----:R-:W-:Y:S01]  /*3570*/  VIADDMNMX R4, R6, R4, R5, PT ;  /* 0x0000000406047246 */ /* 0x002fe20003800105 */
[----:B------:R-:W-:-:S04]  /*3580*/  UISETP.GE.AND UP1, UPT, UR7, UR10, UPT ;  /* 0x0000000a0700728c */ /* 0x000fc8000bf26270 */
        /* <DEDUP_REMOVED lines=130> */
[----:B------:R-:W-:Y:S01]  /*3db0*/  ULDC UR4, c[0x0][0x988] ;  /* 0x0002620000047ab9 */ /* 0x000fe20000000800 */
        /* <DEDUP_REMOVED lines=34> */
[----:B------:R-:W-:-:S02]  /*3fe0*/  FSEL R91, R91, -INF , P4 ;  /* 0xff8000005b5b7808 */ /* 0x000fc40002000000 */
[C---:B------:R-:W-:Y:S01]  /*3ff0*/  ISETP.GT.AND P4, PT, R4.reuse, 0x11, PT ;  /* 0x000000110400780c */ /* 0x040fe20003f84270 */
[----:B------:R-:W0:Y:S03]  /*4000*/  SHFL.BFLY PT, R0, R9, 0x2, 0x1f ;  /* 0x0c401f0009007f89 */ /* 0x000e2600000e0000 */
[----:B------:R-:W-:Y:S02]  /*4010*/  FSEL R83, R83, -INF , P4 ;  /* 0xff80000053537808 */ /* 0x000fe40002000000 */
[----:B------:R-:W-:-:S04]  /*4020*/  ISETP.GT.AND P4, PT, R4, 0x19, PT ;  /* 0x000000190400780c */ /* 0x000fc80003f84270 */
[----:B------:R-:W-:Y:S02]  /*4030*/  FSEL R87, R87, -INF , P4 ;  /* 0xff80000057577808 */ /* 0x000fe40002000000 */
[----:B------:R-:W-:-:S04]  /*4040*/  ISETP.GT.AND P4, PT, R4, 0x21, PT ;  /* 0x000000210400780c */ /* 0x000fc80003f84270 */
[----:B------:R-:W-:Y:S02]  /*4050*/  FSEL R75, R75, -INF , P4 ;  /* 0xff8000004b4b7808 */ /* 0x000fe40002000000 */
[----:B------:R-:W-:-:S04]  /*4060*/  ISETP.GT.AND P4, PT, R4, 0x29, PT ;  /* 0x000000290400780c */ /* 0x000fc80003f84270 */
[----:B------:R-:W-:Y:S02]  /*4070*/  FSEL R79, R79, -INF , P4 ;  /* 0xff8000004f4f7808 */ /* 0x000fe40002000000 */
[C---:B------:R-:W-:Y:S02]  /*4080*/  ISETP.GT.AND P4, PT, R4.reuse, 0x31, PT ;  /* 0x000000310400780c */ /* 0x040fe40003f84270 */
[----:B0-----:R-:W-:Y:S02]  /*4090*/  FMNMX.FTZ R10, R9, R0, !PT ;  /* 0x00000000090a7209 */ /* 0x001fe40007810000 */
[----:B------:R-:W-:Y:S02]  /*40a0*/  FSEL R67, R67, -INF , P4 ;  /* 0xff80000043437808 */ /* 0x000fe40002000000 */
[----:B------:R-:W-:Y:S01]  /*40b0*/  ISETP.GT.AND P4, PT, R4, 0x39, PT ;  /* 0x000000390400780c */ /* 0x000fe20003f84270 */
[----:B------:R-:W0:Y:S03]  /*40c0*/  SHFL.BFLY PT, R7, R10, 0x1, 0x1f ;  /* 0x0c201f000a077f89 */ /* 0x000e2600000e0000 */
[----:B------:R-:W-:-:S02]  /*40d0*/  FSEL R71, R71, -INF , P4 ;  /* 0xff80000047477808 */ /* 0x000fc40002000000 */
[----:B------:R-:W-:Y:S02]  /*40e0*/  ISETP.GT.AND P4, PT, R4, 0x41, PT ;  /* 0x000000410400780c */ /* 0x000fe40003f84270 */
[----:B0-----:R-:W-:-:S04]  /*40f0*/  FMNMX.FTZ R0, R10, R7, !PT ;  /* 0x000000070a007209 */ /* 0x001fc80007810000 */
        /* <DEDUP_REMOVED lines=24> */
[----:B------:R-:W-:Y:S01]  /*4280*/  FFMA.FTZ R25, R25, UR4, -R7 ;  /* 0x0000000419197c23 */ /* 0x000fe20008010807 */
[----:B------:R-:W-:Y:S01]  /*4290*/  FSEL R86, R86, -INF , P3 ;  /* 0xff80000056567808 */ /* 0x000fe20001800000 */
[----:B------:R-:W-:Y:S01]  /*42a0*/  MUFU.EX2 R8, R8 ;  /* 0x0000000800087308 */ /* 0x000fe20000000800 */
[----:B------:R-:W-:-:S02]  /*42b0*/  FMNMX.FTZ R15, R83, R6, !PT ;  /* 0x00000006530f7209 */ /* 0x000fc40007810000 */
[----:B------:R-:W-:Y:S02]  /*42c0*/  ISETP.GT.AND P3, PT, R4, 0x20, PT ;  /* 0x000000200400780c */ /* 0x000fe40003f64270 */
[----:B------:R-:W-:Y:S01]  /*42d0*/  FMNMX.FTZ R6, R86, R15, !PT ;  /* 0x0000000f56067209 */ /* 0x000fe20007810000 */
[--C-:B------:R-:W-:Y:S01]  /*42e0*/  FFMA.FTZ R15, R72, UR4, -R7.reuse ;  /* 0x00000004480f7c23 */ /* 0x100fe20008010807 */
[----:B------:R-:W-:Y:S01]  /*42f0*/  FSEL R74, R74, -INF , P3 ;  /* 0xff8000004a4a7808 */ /* 0x000fe20001800000 */
[----:B------:R-:W-:Y:S01]  /*4300*/  FFMA.FTZ R72, R73, UR4, -R7 ;  /* 0x0000000449487c23 */ /* 0x000fe20008010807 */
[----:B------:R-:W-:Y:S01]  /*4310*/  FMNMX.FTZ R21, R87, R6, !PT ;  /* 0x0000000657157209 */ /* 0x000fe20007810000 */
[----:B------:R-:W0:Y:S01]  /*4320*/  MUFU.EX2 R9, R9 ;  /* 0x0000000900097308 */ /* 0x000e220000000800 */
[----:B------:R-:W-:Y:S02]  /*4330*/  ISETP.GT.AND P3, PT, R4, 0x28, PT ;  /* 0x000000280400780c */ /* 0x000fe40003f64270 */
[----:B------:R-:W-:-:S02]  /*4340*/  FMNMX.FTZ R6, R74, R21, !PT ;  /* 0x000000154a067209 */ /* 0x000fc40007810000 */
[----:B------:R-:W-:Y:S02]  /*4350*/  FSEL R78, R78, -INF , P3 ;  /* 0xff8000004e4e7808 */ /* 0x000fe40001800000 */
[----:B------:R-:W-:Y:S01]  /*4360*/  FMNMX.FTZ R21, R75, R6, !PT ;  /* 0x000000064b157209 */ /* 0x000fe20007810000 */
[----:B------:R-:W1:Y:S01]  /*4370*/  MUFU.EX2 R10, R10 ;  /* 0x0000000a000a7308 */ /* 0x000e620000000800 */
[----:B------:R-:W-:Y:S02]  /*4380*/  ISETP.GT.AND P3, PT, R4, 0x30, PT ;  /* 0x000000300400780c */ /* 0x000fe40003f64270 */
[----:B------:R-:W-:Y:S01]  /*4390*/  FMNMX.FTZ R12, R78, R21, !PT ;  /* 0x000000154e0c7209 */ /* 0x000fe20007810000 */
[--C-:B------:R-:W-:Y:S01]  /*43a0*/  FFMA.FTZ R21, R76, UR4, -R7.reuse ;  /* 0x000000044c157c23 */ /* 0x100fe20008010807 */
[----:B------:R-:W-:Y:S01]  /*43b0*/  FSEL R6, R66, -INF , P3 ;  /* 0xff80000042067808 */ /* 0x000fe20001800000 */
[--C-:B------:R-:W-:Y:S01]  /*43c0*/  FFMA.FTZ R76, R65, UR4, -R7.reuse ;  /* 0x00000004414c7c23 */ /* 0x100fe20008010807 */
[----:B------:R-:W-:Y:S01]  /*43d0*/  FMNMX.FTZ R73, R79, R12, !PT ;  /* 0x0000000c4f497209 */ /* 0x000fe20007810000 */
[----:B------:R-:W-:Y:S01]  /*43e0*/  FFMA.FTZ R66, R77, UR4, -R7 ;  /* 0x000000044d427c23 */ /* 0x000fe20008010807 */
[----:B------:R-:W-:Y:S01]  /*43f0*/  ISETP.GT.AND P3, PT, R4, 0x38, PT ;  /* 0x000000380400780c */ /* 0x000fe20003f64270 */
[----:B------:R-:W2:Y:S01]  /*4400*/  MUFU.EX2 R5, R93 ;  /* 0x0000005d00057308 */ /* 0x000ea20000000800 */
[----:B------:R-:W-:-:S02]  /*4410*/  FMNMX.FTZ R12, R6, R73, !PT ;  /* 0x00000049060c7209 */ /* 0x000fc40007810000 */
[----:B------:R-:W-:Y:S02]  /*4420*/  FSEL R70, R70, -INF , P3 ;  /* 0xff80000046467808 */ /* 0x000fe40001800000 */
[----:B------:R-:W-:Y:S02]  /*4430*/  FMNMX.FTZ R73, R67, R12, !PT ;  /* 0x0000000c43497209 */ /* 0x000fe40007810000 */
[----:B------:R-:W-:Y:S01]  /*4440*/  ISETP.GT.AND P3, PT, R4, 0x40, PT ;  /* 0x000000400400780c */ /* 0x000fe20003f64270 */
[----:B------:R-:W-:Y:S01]  /*4450*/  MUFU.EX2 R11, R11 ;  /* 0x0000000b000b7308 */ /* 0x000fe20000000800 */
[----:B------:R-:W-:Y:S02]  /*4460*/  FMNMX.FTZ R12, R70, R73, !PT ;  /* 0x00000049460c7209 */ /* 0x000fe40007810000 */
[----:B------:R-:W-:Y:S01]  /*4470*/  FSEL R73, R58, -INF , P3 ;  /* 0xff8000003a497808 */ /* 0x000fe20001800000 */
[----:B------:R-:W-:Y:S01]  /*4480*/  FFMA.FTZ R58, R64, UR4, -R7 ;  /* 0x00000004403a7c23 */ /* 0x000fe20008010807 */
        /* <DEDUP_REMOVED lines=12> */
[----:B------:R3:W-:Y:S01]  /*4550*/  MUFU.EX2 R59, R76 ;  /* 0x0000004c003b7308 */ /* 0x0007e20000000800 */
[----:B------:R-:W-:Y:S02]  /*4560*/  ISETP.GT.AND P4, PT, R4, 0x51, PT ;  /* 0x000000510400780c */ /* 0x000fe40003f84270 */
[----:B------:R-:W-:Y:S01]  /*4570*/  FSEL R65, R50, -INF , P3 ;  /* 0xff80000032417808 */ /* 0x000fe20001800000 */
[----:B------:R-:W-:Y:S01]  /*4580*/  FFMA.FTZ R50, R68, UR4, -R7 ;  /* 0x0000000444327c23 */ /* 0x000fe20008010807 */
[----:B------:R-:W-:-:S02]  /*4590*/  FMNMX.FTZ R12, R63, R12, !PT ;  /* 0x0000000c3f0c7209 */ /* 0x000fc40007810000 */
[----:B------:R-:W-:Y:S01]  /*45a0*/  FSEL R68, R51, -INF , P4 ;  /* 0xff80000033447808 */ /* 0x000fe20002000000 */
[----:B------:R-:W-:Y:S01]  /*45b0*/  MUFU.EX2 R20, R20 ;  /* 0x0000001400147308 */ /* 0x000fe20000000800 */
[C---:B------:R-:W-:Y:S01]  /*45c0*/  ISETP.GT.AND P3, PT, R4.reuse, 0x58, PT ;  /* 0x000000580400780c */ /* 0x040fe20003f64270 */
[----:B---3--:R-:W-:Y:S01]  /*45d0*/  FFMA.FTZ R76, R69, UR4, -R7 ;  /* 0x00000004454c7c23 */ /* 0x008fe20008010807 */
        /* <DEDUP_REMOVED lines=13> */
[----:B------:R-:W-:Y:S01]  /*46b0*/  ISETP.GT.AND P3, PT, R4, 0x68, PT ;  /* 0x000000680400780c */ /* 0x000fe20003f64270 */
[----:B------:R-:W-:Y:S01]  /*46c0*/  MUFU.EX2 R72, R72 ;  /* 0x0000004800487308 */ /* 0x000fe20000000800 */
[----:B------:R-:W-:Y:S02]  /*46d0*/  FSEL R56, R43, -INF , P4 ;  /* 0xff8000002b387808 */ /* 0x000fe40002000000 */
[----:B------:R-:W-:Y:S02]  /*46e0*/  FMNMX.FTZ R43, R69, R12, !PT ;  /* 0x0000000c452b7209 */ /* 0x000fe40007810000 */
[----:B---3--:R-:W-:Y:S01]  /*46f0*/  FSEL R76, R46, -INF , P3 ;  /* 0xff8000002e4c7808 */ /* 0x008fe20001800000 */
[----:B------:R-:W-:Y:S01]  /*4700*/  FFMA.FTZ R46, R57, UR4, -R7 ;  /* 0x00000004392e7c23 */ /* 0x000fe20008010807 */
[----:B------:R-:W-:Y:S01]  /*4710*/  ISETP.GT.AND P4, PT, R4, 0x69, PT ;  /* 0x000000690400780c */ /* 0x000fe20003f84270 */
[----:B------:R-:W-:Y:S01]  /*4720*/  MUFU.EX2 R21, R21 ;  /* 0x0000001500157308 */ /* 0x000fe20000000800 */
[----:B------:R-:W-:-:S02]  /*4730*/  FMNMX.FTZ R57, R56, R43, !PT ;  /* 0x0000002b38397209 */ /* 0x000fc40007810000 */
[----:B------:R-:W-:Y:S02]  /*4740*/  FSEL R77, R47, -INF , P4 ;  /* 0xff8000002f4d7808 */ /* 0x000fe40002000000 */
[----:B------:R-:W-:Y:S02]  /*4750*/  ISETP.GT.AND P3, PT, R4, 0x70, PT ;  /* 0x000000700400780c */ /* 0x000fe40003f64270 */
        /* <DEDUP_REMOVED lines=8> */
[----:B------:R-:W-:Y:S01]  /*47e0*/  ISETP.GT.AND P3, PT, R4, 0x78, PT ;  /* 0x000000780400780c */ /* 0x000fe20003f64270 */
[--C-:B------:R-:W-:Y:S01]  /*47f0*/  FFMA.FTZ R41, R37, UR4, -R7.reuse ;  /* 0x0000000425297c23 */ /* 0x100fe20008010807 */
[----:B------:R-:W-:Y:S01]  /*4800*/  FSEL R60, R35, -INF , P4 ;  /* 0xff800000233c7808 */ /* 0x000fe20002000000 */
[--C-:B------:R-:W-:Y:S01]  /*4810*/  FFMA.FTZ R35, R61, UR4, -R7.reuse ;  /* 0x000000043d237c23 */ /* 0x100fe20008010807 */
[----:B------:R-:W-:Y:S01]  /*4820*/  FMNMX.FTZ R47, R80, R47, !PT ;  /* 0x0000002f502f7209 */ /* 0x000fe20007810000 */
[--C-:B---3--:R-:W-:Y:S01]  /*4830*/  FFMA.FTZ R46, R40, UR4, -R7.reuse ;  /* 0x00000004282e7c23 */ /* 0x108fe20008010807 */
[----:B------:R-:W-:Y:S01]  /*4840*/  ISETP.GT.AND P4, PT, R4, 0x79, PT ;  /* 0x000000790400780c */ /* 0x000fe20003f84270 */
[--C-:B------:R-:W-:Y:S01]  /*4850*/  FFMA.FTZ R40, R44, UR4, -R7.reuse ;  /* 0x000000042c287c23 */ /* 0x100fe20008010807 */
[----:B------:R-:W-:Y:S01]  /*4860*/  FSEL R81, R38, -INF , P3 ;  /* 0xff80000026517808 */ /* 0x000fe20001800000 */
        /* <DEDUP_REMOVED lines=9> */
[----:B------:R-:W-:Y:S01]  /*4900*/  ISETP.GT.AND P4, PT, R4, 0x81, PT ;  /* 0x000000810400780c */ /* 0x000fe20003f84270 */
        /* <DEDUP_REMOVED lines=16> */
[----:B------:R-:W3:Y:S06]  /*4a10*/  SHFL.BFLY PT, R39, R4, 0x2, 0x1f ;  /* 0x0c401f0004277f89 */ /* 0x000eec00000e0000 */
[----:B------:R-:W-:Y:S08]  /*4a20*/  MUFU.EX2 R34, R34 ;  /* 0x0000002200227308 */ /* 0x000ff00000000800 */
[----:B------:R-:W-:Y:S08]  /*4a30*/  MUFU.EX2 R35, R35 ;  /* 0x0000002300237308 */ /* 0x000ff00000000800 */
[----:B------:R-:W-:Y:S01]  /*4a40*/  MUFU.EX2 R38, R38 ;  /* 0x0000002600267308 */ /* 0x000fe20000000800 */
[----:B---3--:R-:W-:Y:S01]  /*4a50*/  FMNMX.FTZ R48, R4, R39, !PT ;  /* 0x0000002704307209 */ /* 0x008fe20007810000 */
[--C-:B------:R-:W-:Y:S01]  /*4a60*/  FFMA.FTZ R39, R32, UR4, -R7.reuse ;  /* 0x0000000420277c23 */ /* 0x100fe20008010807 */
[----:B------:R-:W-:Y:S01]  /*4a70*/  FFMA.FTZ R32, R28, UR4, -R7 ;  /* 0x000000041c207c23 */ /* 0x000fe20008010807 */
[----:B------:R-:W-:-:S02]  /*4a80*/  @!P1 PRMT R4, RZ, 0x654, R3 ;  /* 0x00000654ff049816 */ /* 0x000fc40000000003 */
[----:B------:R-:W3:Y:S02]  /*4a90*/  SHFL.BFLY PT, R53, R48, 0x1, 0x1f ;  /* 0x0c201f0030357f89 */ /* 0x000ee400000e0000 */
[----:B------:R-:W-:Y:S01]  /*4aa0*/  MUFU.EX2 R57, R57 ;  /* 0x0000003900397308 */ /* 0x000fe20000000800 */
[----:B------:R0:W-:Y:S07]  /*4ab0*/  @!P1 SYNCS.ARRIVE.TRANS64.RED.A1T0 RZ, [R4+URZ], RZ ;  /* 0x000000ff04ff99a7 */ /* 0x0001ee000810043f */
[----:B------:R-:W-:Y:S01]  /*4ac0*/  MUFU.EX2 R47, R47 ;  /* 0x0000002f002f7308 */ /* 0x000fe20000000800 */
[----:B0-----:R-:W-:-:S07]  /*4ad0*/  F2FP.BF16.F32.PACK_AB R4, R9, R8 ;  /* 0x000000080904723e */ /* 0x001fce00000010ff */
[----:B------:R-:W-:Y:S01]  /*4ae0*/  MUFU.EX2 R52, R52 ;  /* 0x0000003400347308 */ /* 0x000fe20000000800 */
[----:B---3--:R-:W-:-:S07]  /*4af0*/  FMNMX.FTZ R12, R48, R53, !PT ;  /* 0x00000035300c7209 */ /* 0x008fce0007810000 */
[----:B------:R-:W-:Y:S01]  /*4b00*/  MUFU.EX2 R46, R46 ;  /* 0x0000002e002e7308 */ /* 0x000fe20000000800 */
[C---:B------:R-:W-:Y:S01]  /*4b10*/  FSETP.NEU.FTZ.AND P3, PT, R12.reuse, -INF , PT ;  /* 0xff8000000c00780b */ /* 0x040fe20003f7d000 */
[----:B------:R-:W-:-:S06]  /*4b20*/  FMUL.FTZ R24, R12, UR4 ;  /* 0x000000040c187c20 */ /* 0x000fcc0008410000 */
[----:B------:R0:W-:Y:S01]  /*4b30*/  MUFU.EX2 R48, R25 ;  /* 0x0000001900307308 */ /* 0x0001e20000000800 */
[----:B------:R-:W-:Y:S02]  /*4b40*/  FSEL R24, R24, RZ, P3 ;  /* 0x000000ff18187208 */ /* 0x000fe40001800000 */
        /* <DEDUP_REMOVED lines=12> */
[--C-:B0-----:R-:W-:Y:S01]  /*4c10*/  FFMA.FTZ R25, R6, UR4, -R24.reuse ;  /* 0x0000000406197c23 */ /* 0x101fe20008010818 */
[--C-:B------:R-:W-:Y:S01]  /*4c20*/  FFMA.FTZ R28, R70, UR4, -R24.reuse ;  /* 0x00000004461c7c23 */ /* 0x100fe20008010818 */
[--C-:B------:R-:W-:Y:S01]  /*4c30*/  FFMA.FTZ R84, R87, UR4, -R24.reuse ;  /* 0x0000000457547c23 */ /* 0x100fe20008010818 */
[----:B------:R-:W0:Y:S01]  /*4c40*/  MUFU.EX2 R90, R90 ;  /* 0x0000005a005a7308 */ /* 0x000e220000000800 */
[----:B-1----:R-:W-:Y:S01]  /*4c50*/  FADD.FTZ R70, R10, R63 ;  /* 0x0000003f0a467221 */ /* 0x002fe20000010000 */
[--C-:B------:R-:W-:Y:S01]  /*4c60*/  FFMA.FTZ R65, R65, UR4, -R24.reuse ;  /* 0x0000000441417c23 */ /* 0x100fe20008010818 */
[--C-:B------:R-:W-:Y:S01]  /*4c70*/  FFMA.FTZ R82, R74, UR4, -R24.reuse ;  /* 0x000000044a527c23 */ /* 0x100fe20008010818 */
[----:B------:R-:W-:Y:S01]  /*4c80*/  FFMA.FTZ R85, R75, UR4, -R24 ;  /* 0x000000044b557c23 */ /* 0x000fe20008010818 */
[----:B--2---:R-:W-:Y:S01]  /*4c90*/  FADD.FTZ R70, R5, R70 ;  /* 0x0000004605467221 */ /* 0x004fe20000010000 */
        /* <DEDUP_REMOVED lines=12> */
[--C-:B------:R-:W-:Y:S01]  /*4d60*/  FFMA.FTZ R68, R68, UR4, -R24.reuse ;  /* 0x0000000444447c23 */ /* 0x100fe20008010818 */
[--C-:B------:R-:W-:Y:S01]  /*4d70*/  FFMA.FTZ R54, R54, UR4, -R24.reuse ;  /* 0x0000000436367c23 */ /* 0x100fe20008010818 */
[--C-:B------:R-:W-:Y:S01]  /*4d80*/  FFMA.FTZ R55, R55, UR4, -R24.reuse ;  /* 0x0000000437377c23 */ /* 0x100fe20008010818 */
[--C-:B------:R-:W-:Y:S01]  /*4d90*/  FFMA.FTZ R73, R76, UR4, -R24.reuse ;  /* 0x000000044c497c23 */ /* 0x100fe20008010818 */
[--C-:B------:R-:W-:Y:S01]  /*4da0*/  FFMA.FTZ R77, R77, UR4, -R24.reuse ;  /* 0x000000044d4d7c23 */ /* 0x100fe20008010818 */
[----:B------:R-:W-:Y:S01]  /*4db0*/  FFMA.FTZ R80, R80, UR4, -R24 ;  /* 0x0000000450507c23 */ /* 0x000fe20008010818 */
[----:B------:R-:W0:Y:S01]  /*4dc0*/  MUFU.EX2 R88, R88 ;  /* 0x0000005800587308 */ /* 0x000e220000000800 */
[----:B-1----:R-:W-:Y:S01]  /*4dd0*/  FADD.FTZ R9, R91, R6 ;  /* 0x000000065b097221 */ /* 0x002fe20000010000 */
[----:B------:R-:W-:Y:S01]  /*4de0*/  F2FP.BF16.F32.PACK_AB R6, R5, R10 ;  /* 0x0000000a0506723e */ /* 0x000fe200000010ff */
[----:B------:R-:W-:Y:S01]  /*4df0*/  FFMA.FTZ R81, R81, UR4, -R24 ;  /* 0x0000000451517c23 */ /* 0x000fe20008010818 */
[----:B------:R-:W-:-:S04]  /*4e00*/  F2FP.BF16.F32.PACK_AB R5, R90, R7 ;  /* 0x000000075a05723e */ /* 0x000fc800000010ff */
[----:B------:R-:W1:Y:S01]  /*4e10*/  MUFU.EX2 R89, R89 ;  /* 0x0000005900597308 */ /* 0x000e620000000800 */
[----:B--2---:R-:W-:Y:S01]  /*4e20*/  FADD.FTZ R63, R92, R9 ;  /* 0x000000095c3f7221 */ /* 0x004fe20000010000 */
[----:B------:R-:W-:Y:S01]  /*4e30*/  FFMA.FTZ R9, R56, UR4, -R24 ;  /* 0x0000000438097c23 */ /* 0x000fe20008010818 */
[----:B------:R-:W-:-:S05]  /*4e40*/  F2FP.BF16.F32.PACK_AB R7, R92, R91 ;  /* 0x0000005b5c07723e */ /* 0x000fca00000010ff */
[----:B------:R-:W-:Y:S01]  /*4e50*/  MUFU.EX2 R83, R83 ;  /* 0x0000005300537308 */ /* 0x000fe20000000800 */
[----:B0-----:R-:W-:Y:S01]  /*4e60*/  FADD.FTZ R10, R88, R63 ;  /* 0x0000003f580a7221 */ /* 0x001fe20000010000 */
[----:B------:R0:W-:Y:S06]  /*4e70*/  STSM.16.M88.4 [R2+0x24300], R4 ;  /* 0x0243000402007844 */ /* 0x0001ec0000000200 */
[----:B------:R-:W2:Y:S01]  /*4e80*/  MUFU.EX2 R84, R84 ;  /* 0x0000005400547308 */ /* 0x000ea20000000800 */
[----:B-1----:R-:W-:-:S07]  /*4e90*/  FADD.FTZ R10, R89, R10 ;  /* 0x0000000a590a7221 */ /* 0x002fce0000010000 */
[----:B------:R1:W-:Y:S01]  /*4ea0*/  MUFU.EX2 R3, R65 ;  /* 0x0000004100037308 */ /* 0x0003e20000000800 */
[----:B0-----:R-:W-:Y:S02]  /*4eb0*/  F2FP.BF16.F32.PACK_AB R4, R14, R11 ;  /* 0x0000000b0e04723e */ /* 0x001fe400000010ff */
[----:B------:R-:W-:Y:S02]  /*4ec0*/  F2FP.BF16.F32.PACK_AB R6, R20, R13 ;  /* 0x0000000d1406723e */ /* 0x000fe400000010ff */
[----:B------:R-:W-:-:S03]  /*4ed0*/  F2FP.BF16.F32.PACK_AB R5, R89, R88 ;  /* 0x000000585905723e */ /* 0x000fc600000010ff */
[----:B------:R-:W0:Y:S01]  /*4ee0*/  MUFU.EX2 R82, R82 ;  /* 0x0000005200527308 */ /* 0x000e220000000800 */
[----:B-1----:R-:W-:Y:S01]  /*4ef0*/  FADD.FTZ R65, R11, R70 ;  /* 0x000000460b417221 */ /* 0x002fe20000010000 */
[--C-:B------:R-:W-:Y:S01]  /*4f00*/  FFMA.FTZ R70, R60, UR4, -R24.reuse ;  /* 0x000000043c467c23 */ /* 0x100fe20008010818 */
[----:B------:R-:W-:Y:S01]  /*4f10*/  FFMA.FTZ R60, R27, UR4, -R24 ;  /* 0x000000041b3c7c23 */ /* 0x000fe20008010818 */
[----:B--2---:R-:W-:Y:S01]  /*4f20*/  F2FP.BF16.F32.PACK_AB R7, R84, R83 ;  /* 0x000000535407723e */ /* 0x004fe200000010ff */
[----:B------:R-:W-:Y:S01]  /*4f30*/  FADD.FTZ R56, R14, R65 ;  /* 0x000000410e387221 */ /* 0x000fe20000010000 */
[----:B------:R-:W-:Y:S02]  /*4f40*/  FADD.FTZ R65, R83, R10 ;  /* 0x0000000a53417221 */ /* 0x000fe40000010000 */
[----:B------:R-:W1:Y:S01]  /*4f50*/  MUFU.EX2 R85, R85 ;  /* 0x0000005500557308 */ /* 0x000e620000000800 */
[----:B------:R-:W-:Y:S01]  /*4f60*/  FADD.FTZ R63, R13, R56 ;  /* 0x000000380d3f7221 */ /* 0x000fe20000010000 */
[----:B------:R-:W-:Y:S01]  /*4f70*/  FADD.FTZ R65, R84, R65 ;  /* 0x0000004154417221 */ /* 0x000fe20000010000 */
[----:B------:R2:W-:Y:S02]  /*4f80*/  STSM.16.M88.4 [R2+0x25b00], R4 ;  /* 0x025b000402007844 */ /* 0x0005e40000000200 */
[----:B------:R-:W-:-:S03]  /*4f90*/  FADD.FTZ R10, R20, R63 ;  /* 0x0000003f140a7221 */ /* 0x000fc60000010000 */
[----:B------:R-:W-:Y:S01]  /*4fa0*/  MUFU.EX2 R74, R74 ;  /* 0x0000004a004a7308 */ /* 0x000fe20000000800 */
[----:B------:R-:W-:Y:S01]  /*4fb0*/  FADD.FTZ R63, R15, R10 ;  /* 0x0000000a0f3f7221 */ /* 0x000fe20000010000 */
[----:B0-----:R-:W-:Y:S01]  /*4fc0*/  FADD.FTZ R10, R82, R65 ;  /* 0x00000041520a7221 */ /* 0x001fe20000010000 */
[--C-:B------:R-:W-:Y:S02]  /*4fd0*/  FFMA.FTZ R65, R30, UR4, -R24.reuse ;  /* 0x000000041e417c23 */ /* 0x100fe40008010818 */
[----:B------:R-:W-:Y:S01]  /*4fe0*/  FADD.FTZ R26, R72, R63 ;  /* 0x0000003f481a7221 */ /* 0x000fe20000010000 */
[----:B------:R-:W-:Y:S02]  /*4ff0*/  FFMA.FTZ R63, R31, UR4, -R24 ;  /* 0x000000041f3f7c23 */ /* 0x000fe40008010818 */
[----:B------:R-:W0:Y:S01]  /*5000*/  MUFU.EX2 R75, R75 ;  /* 0x0000004b004b7308 */ /* 0x000e220000000800 */
[----:B-1----:R-:W-:Y:S01]  /*5010*/  FADD.FTZ R27, R85, R10 ;  /* 0x0000000a551b7221 */ /* 0x002fe20000010000 */
[----:B------:R-:W-:Y:S01]  /*5020*/  FADD.FTZ R79, R21, R26 ;  /* 0x0000001a154f7221 */ /* 0x000fe20000010000 */
[----:B------:R-:W-:-:S03]  /*5030*/  F2FP.BF16.F32.PACK_AB R26, R51, R50 ;  /* 0x00000032331a723e */ /* 0x000fc600000010ff */
[----:B------:R-:W-:Y:S02]  /*5040*/  FADD.FTZ R79, R66, R79 ;  /* 0x0000004f424f7221 */ /* 0x000fe40000010000 */
[----:B------:R-:W-:Y:S02]  /*5050*/  MUFU.EX2 R25, R25 ;  /* 0x0000001900197308 */ /* 0x000fe40000000800 */
[----:B------:R-:W-:-:S04]  /*5060*/  FADD.FTZ R10, R58, R79 ;  /* 0x0000004f3a0a7221 */ /* 0x000fc80000010000 */
[----:B------:R-:W-:Y:S02]  /*5070*/  FADD.FTZ R11, R59, R10 ;  /* 0x0000000a3b0b7221 */ /* 0x000fe40000010000 */
[----:B------:R-:W-:Y:S02]  /*5080*/  MUFU.EX2 R78, R78 ;  /* 0x0000004e004e7308 */ /* 0x000fe40000000800 */
[----:B------:R-:W-:-:S04]  /*5090*/  FADD.FTZ R10, R50, R11 ;  /* 0x0000000b320a7221 */ /* 0x000fc80000010000 */
[----:B------:R-:W-:Y:S01]  /*50a0*/  FADD.FTZ R11, R51, R10 ;  /* 0x0000000a330b7221 */ /* 0x000fe20000010000 */
[----:B------:R-:W-:Y:S01]  /*50b0*/  F2FP.BF16.F32.PACK_AB R10, R66, R21 ;  /* 0x00000015420a723e */ /* 0x000fe200000010ff */
[----:B------:R-:W-:Y:S01]  /*50c0*/  MUFU.EX2 R28, R28 ;  /* 0x0000001c001c7308 */ /* 0x000fe20000000800 */
[----:B------:R-:W-:Y:S01]  /*50d0*/  CS2R R50, SRZ ;  /* 0x0000000000327805 */ /* 0x000fe2000001ff00 */
[----:B------:R-:W-:Y:S01]  /*50e0*/  FADD.FTZ R24, R42, R11 ;  /* 0x0000000b2a187221 */ /* 0x000fe20000010000 */
[----:B0-----:R-:W-:-:S03]  /*50f0*/  F2FP.BF16.F32.PACK_AB R11, R75, R74 ;  /* 0x0000004a4b0b723e */ /* 0x001fc600000010ff */
[----:B------:R-:W-:Y:S01]  /*5100*/  FADD.FTZ R21, R43, R24 ;  /* 0x000000182b157221 */ /* 0x000fe20000010000 */
[----:B------:R-:W-:Y:S01]  /*5110*/  F2FP.BF16.F32.PACK_AB R24, R59, R58 ;  /* 0x0000003a3b18723e */ /* 0x000fe200000010ff */
[----:B------:R0:W-:Y:S01]  /*5120*/  MUFU.EX2 R56, R8 ;  /* 0x0000000800387308 */ /* 0x0001e20000000800 */
[----:B------:R-:W-:Y:S01]  /*5130*/  CS2R R58, SRZ ;  /* 0x00000000003a7805 */ /* 0x000fe2000001ff00 */
[----:B------:R-:W-:-:S04]  /*5140*/  FADD.FTZ R30, R34, R21 ;  /* 0x00000015221e7221 */ /* 0x000fc80000010000 */
[C---:B------:R-:W-:Y:S01]  /*5150*/  FADD.FTZ R21, R35.reuse, R30 ;  /* 0x0000001e23157221 */ /* 0x040fe20000010000 */
[----:B------:R-:W-:Y:S01]  /*5160*/  F2FP.BF16.F32.PACK_AB R30, R35, R34 ;  /* 0x00000022231e723e */ /* 0x000fe200000010ff */
[----:B------:R-:W1:Y:S01]  /*5170*/  MUFU.EX2 R67, R67 ;  /* 0x0000004300437308 */ /* 0x000e620000000800 */
[----:B0-----:R-:W-:-:S04]  /*5180*/  FADD.FTZ R8, R74, R27 ;  /* 0x0000001b4a087221 */ /* 0x001fc80000010000 */
[----:B------:R-:W-:-:S03]  /*5190*/  FADD.FTZ R8, R75, R8 ;  /* 0x000000084b087221 */ /* 0x000fc60000010000 */
[----:B------:R-:W0:Y:S08]  /*51a0*/  MUFU.EX2 R29, R29 ;  /* 0x0000001d001d7308 */ /* 0x000e300000000800 */
[----:B------:R3:W-:Y:S01]  /*51b0*/  MUFU.EX2 R61, R9 ;  /* 0x00000009003d7308 */ /* 0x0007e20000000800 */
[----:B-1----:R-:W-:-:S07]  /*51c0*/  F2FP.BF16.F32.PACK_AB R27, R67, R28 ;  /* 0x0000001c431b723e */ /* 0x002fce00000010ff */
[----:B------:R-:W1:Y:S01]  /*51d0*/  MUFU.EX2 R64, R64 ;  /* 0x0000004000407308 */ /* 0x000e620000000800 */
[----:B---3--:R-:W-:Y:S01]  /*51e0*/  FADD.FTZ R9, R25, R8 ;  /* 0x0000000819097221 */ /* 0x008fe20000010000 */
[----:B------:R-:W-:Y:S02]  /*51f0*/  F2FP.BF16.F32.PACK_AB R8, R72, R15 ;  /* 0x0000000f4808723e */ /* 0x000fe400000010ff */
[C---:B------:R-:W-:Y:S01]  /*5200*/  F2FP.BF16.F32.PACK_AB R25, R78.reuse, R25 ;  /* 0x000000194e19723e */ /* 0x040fe200000010ff */
[----:B------:R-:W-:-:S03]  /*5210*/  FADD.FTZ R9, R78, R9 ;  /* 0x000000094e097221 */ /* 0x000fc60000010000 */
[----:B------:R-:W3:Y:S01]  /*5220*/  MUFU.EX2 R53, R53 ;  /* 0x0000003500357308 */ /* 0x000ee20000000800 */
[----:B------:R-:W-:Y:S01]  /*5230*/  FADD.FTZ R20, R28, R9 ;  /* 0x000000091c147221 */ /* 0x000fe20000010000 */
[----:B------:R-:W-:Y:S01]  /*5240*/  FADD.FTZ R28, R38, R21 ;  /* 0x00000015261c7221 */ /* 0x000fe20000010000 */
[----:B------:R-:W-:Y:S02]  /*5250*/  F2FP.BF16.F32.PACK_AB R9, R85, R82 ;  /* 0x000000525509723e */ /* 0x000fe400000010ff */
[----:B------:R-:W-:Y:S01]  /*5260*/  FADD.FTZ R20, R67, R20 ;  /* 0x0000001443147221 */ /* 0x000fe20000010000 */
[----:B------:R-:W-:Y:S01]  /*5270*/  FADD.FTZ R28, R57, R28 ;  /* 0x0000001c391c7221 */ /* 0x000fe20000010000 */
[----:B------:R-:W-:Y:S01]  /*5280*/  CS2R R66, SRZ ;  /* 0x0000000000427805 */ /* 0x000fe2000001ff00 */
[----:B------:R-:W4:Y:S01]  /*5290*/  MUFU.EX2 R62, R62 ;  /* 0x0000003e003e7308 */ /* 0x000f220000000800 */
[----:B0-----:R-:W-:Y:S01]  /*52a0*/  FADD.FTZ R15, R29, R20 ;  /* 0x000000141d0f7221 */ /* 0x001fe20000010000 */
[----:B------:R-:W-:Y:S01]  /*52b0*/  FADD.FTZ R21, R47, R28 ;  /* 0x0000001c2f157221 */ /* 0x000fe20000010000 */
[----:B------:R-:W-:Y:S01]  /*52c0*/  F2FP.BF16.F32.PACK_AB R28, R43, R42 ;  /* 0x0000002a2b1c723e */ /* 0x000fe200000010ff */
[----:B------:R0:W-:Y:S01]  /*52d0*/  STSM.16.M88.4 [R2+0x27300], R8 ;  /* 0x0273000802007844 */ /* 0x0001e20000000200 */
[----:B-1----:R-:W-:Y:S01]  /*52e0*/  FADD.FTZ R20, R64, R15 ;  /* 0x0000000f40147221 */ /* 0x002fe20000010000 */
[----:B------:R-:W-:Y:S01]  /*52f0*/  FADD.FTZ R21, R52, R21 ;  /* 0x0000001534157221 */ /* 0x000fe20000010000 */
[----:B------:R-:W-:Y:S01]  /*5300*/  F2FP.BF16.F32.PACK_AB R29, R64, R29 ;  /* 0x0000001d401d723e */ /* 0x000fe200000010ff */
[----:B------:R-:W1:Y:S01]  /*5310*/  MUFU.EX2 R68, R68 ;  /* 0x0000004400447308 */ /* 0x000e620000000800 */
[----:B---3--:R-:W-:Y:S01]  /*5320*/  FADD.FTZ R15, R53, R20 ;  /* 0x00000014350f7221 */ /* 0x008fe20000010000 */
[----:B--2---:R-:W-:Y:S01]  /*5330*/  FADD.FTZ R4, R46, R21 ;  /* 0x000000152e047221 */ /* 0x004fe20000010000 */
[----:B------:R-:W-:Y:S05]  /*5340*/  STSM.16.M88.4 [R2+0x28b00], R24 ;  /* 0x028b001802007844 */ /* 0x000fea0000000200 */
[----:B------:R-:W2:Y:S01]  /*5350*/  MUFU.EX2 R54, R54 ;  /* 0x0000003600367308 */ /* 0x000ea20000000800 */
[C---:B----4-:R-:W-:Y:S01]  /*5360*/  FADD.FTZ R20, R62.reuse, R15 ;  /* 0x0000000f3e147221 */ /* 0x050fe20000010000 */
[----:B------:R-:W-:-:S02]  /*5370*/  F2FP.BF16.F32.PACK_AB R31, R62, R53 ;  /* 0x000000353e1f723e */ /* 0x000fc400000010ff */
[----:B0-----:R-:W-:Y:S01]  /*5380*/  F2FP.BF16.F32.PACK_AB R8, R57, R38 ;  /* 0x000000263908723e */ /* 0x001fe200000010ff */
[----:B------:R-:W-:Y:S01]  /*5390*/  FADD.FTZ R15, R3, R20 ;  /* 0x00000014030f7221 */ /* 0x000fe20000010000 */
[----:B------:R-:W-:Y:S01]  /*53a0*/  F2FP.BF16.F32.PACK_AB R10, R52, R47 ;  /* 0x0000002f340a723e */ /* 0x000fe200000010ff */
[----:B------:R0:W-:Y:S01]  /*53b0*/  STSM.16.M88.4 [R2+0x2a300], R28 ;  /* 0x02a3001c02007844 */ /* 0x0001e20000000200 */
[----:B------:R-:W3:Y:S01]  /*53c0*/  MUFU.EX2 R55, R55 ;  /* 0x0000003700377308 */ /* 0x000ee20000000800 */
[C---:B-1----:R-:W-:Y:S01]  /*53d0*/  FADD.FTZ R15, R68.reuse, R15 ;  /* 0x0000000f440f7221 */ /* 0x042fe20000010000 */
[----:B------:R-:W-:Y:S02]  /*53e0*/  F2FP.BF16.F32.PACK_AB R9, R68, R3 ;  /* 0x000000034409723e */ /* 0x000fe400000010ff */
[----:B------:R-:W-:-:S04]  /*53f0*/  CS2R R52, SRZ ;  /* 0x0000000000347805 */ /* 0x000fc8000001ff00 */
[----:B------:R-:W1:Y:S01]  /*5400*/  MUFU.EX2 R49, R49 ;  /* 0x0000003100317308 */ /* 0x000e620000000800 */
[----:B--2---:R-:W-:Y:S01]  /*5410*/  FADD.FTZ R42, R54, R15 ;  /* 0x0000000f362a7221 */ /* 0x004fe20000010000 */
[----:B0-----:R-:W-:-:S06]  /*5420*/  CS2R R30, SRZ ;  /* 0x00000000001e7805 */ /* 0x001fcc000001ff00 */
[----:B------:R-:W0:Y:S01]  /*5430*/  MUFU.EX2 R40, R40 ;  /* 0x0000002800287308 */ /* 0x000e220000000800 */
[C---:B---3--:R-:W-:Y:S01]  /*5440*/  FADD.FTZ R5, R55.reuse, R42 ;  /* 0x0000002a37057221 */ /* 0x048fe20000010000 */
[----:B------:R-:W-:Y:S02]  /*5450*/  F2FP.BF16.F32.PACK_AB R11, R55, R54 ;  /* 0x00000036370b723e */ /* 0x000fe400000010ff */
[----:B------:R-:W-:Y:S02]  /*5460*/  CS2R R54, SRZ ;  /* 0x0000000000367805 */ /* 0x000fe4000001ff00 */
[----:B------:R-:W-:Y:S01]  /*5470*/  CS2R R42, SRZ ;  /* 0x00000000002a7805 */ /* 0x000fe2000001ff00 */
[----:B------:R-:W-:Y:S01]  /*5480*/  FADD.FTZ R6, R56, R5 ;  /* 0x0000000538067221 */ /* 0x000fe20000010000 */
[----:B------:R-:W-:Y:S01]  /*5490*/  CS2R R28, SRZ ;  /* 0x00000000001c7805 */ /* 0x000fe2000001ff00 */
[----:B------:R2:W-:Y:S01]  /*54a0*/  STSM.16.M88.4 [R2+0x2bb00], R8 ;  /* 0x02bb000802007844 */ /* 0x0005e20000000200 */
[----:B------:R-:W3:Y:S01]  /*54b0*/  MUFU.EX2 R73, R73 ;  /* 0x0000004900497308 */ /* 0x000ee20000000800 */
[----:B-1----:R-:W-:Y:S01]  /*54c0*/  FADD.FTZ R5, R49, R4 ;  /* 0x0000000431057221 */ /* 0x002fe20000010000 */
[----:B------:R-:W-:-:S06]  /*54d0*/  FADD.FTZ R6, R61, R6 ;  /* 0x000000063d067221 */ /* 0x000fcc0000010000 */
[----:B------:R-:W1:Y:S01]  /*54e0*/  MUFU.EX2 R45, R45 ;  /* 0x0000002d002d7308 */ /* 0x000e620000000800 */
[----:B0-----:R-:W-:Y:S01]  /*54f0*/  FADD.FTZ R4, R40, R5 ;  /* 0x0000000528047221 */ /* 0x001fe20000010000 */
[----:B------:R-:W-:Y:S02]  /*5500*/  F2FP.BF16.F32.PACK_AB R5, R61, R56 ;  /* 0x000000383d05723e */ /* 0x000fe400000010ff */
[----:B------:R-:W-:-:S04]  /*5510*/  CS2R R56, SRZ ;  /* 0x0000000000387805 */ /* 0x000fc8000001ff00 */
[----:B------:R-:W0:Y:S01]  /*5520*/  MUFU.EX2 R14, R77 ;  /* 0x0000004d000e7308 */ /* 0x000e220000000800 */
[----:B---3--:R-:W-:-:S07]  /*5530*/  FADD.FTZ R3, R73, R6 ;  /* 0x0000000649037221 */ /* 0x008fce0000010000 */
[----:B------:R-:W3:Y:S01]  /*5540*/  MUFU.EX2 R39, R39 ;  /* 0x0000002700277308 */ /* 0x000ee20000000800 */
[----:B-1----:R-:W-:-:S07]  /*5550*/  FADD.FTZ R4, R45, R4 ;  /* 0x000000042d047221 */ /* 0x002fce0000010000 */
[----:B------:R-:W1:Y:S01]  /*5560*/  MUFU.EX2 R13, R80 ;  /* 0x00000050000d7308 */ /* 0x000e620000000800 */
[----:B0-----:R-:W-:-:S07]  /*5570*/  FADD.FTZ R6, R14, R3 ;  /* 0x000000030e067221 */ /* 0x001fce0000010000 */
[----:B------:R-:W0:Y:S01]  /*5580*/  MUFU.EX2 R44, R44 ;  /* 0x0000002c002c7308 */ /* 0x000e220000000800 */
[----:B---3--:R-:W-:Y:S01]  /*5590*/  FADD.FTZ R3, R39, R4 ;  /* 0x0000000427037221 */ /* 0x008fe20000010000 */
[----:B------:R-:W-:Y:S02]  /*55a0*/  F2FP.BF16.F32.PACK_AB R4, R49, R46 ;  /* 0x0000002e3104723e */ /* 0x000fe400000010ff */
[----:B------:R-:W-:-:S04]  /*55b0*/  CS2R R46, SRZ ;  /* 0x00000000002e7805 */ /* 0x000fc8000001ff00 */
[----:B------:R-:W3:Y:S01]  /*55c0*/  MUFU.EX2 R70, R70 ;  /* 0x0000004600467308 */ /* 0x000ee20000000800 */
[----:B-1----:R-:W-:Y:S01]  /*55d0*/  FADD.FTZ R7, R13, R6 ;  /* 0x000000060d077221 */ /* 0x002fe20000010000 */
[----:B------:R-:W-:-:S06]  /*55e0*/  F2FP.BF16.F32.PACK_AB R6, R45, R40 ;  /* 0x000000282d06723e */ /* 0x000fcc00000010ff */
[----:B------:R-:W1:Y:S01]  /*55f0*/  MUFU.EX2 R36, R36 ;  /* 0x0000002400247308 */ /* 0x000e620000000800 */
[C---:B0-----:R-:W-:Y:S01]  /*5600*/  FADD.FTZ R3, R44.reuse, R3 ;  /* 0x000000032c037221 */ /* 0x041fe20000010000 */
[----:B--2---:R-:W-:Y:S02]  /*5610*/  F2FP.BF16.F32.PACK_AB R8, R44, R39 ;  /* 0x000000272c08723e */ /* 0x004fe400000010ff */
[----:B------:R-:W-:Y:S02]  /*5620*/  CS2R R44, SRZ ;  /* 0x00000000002c7805 */ /* 0x000fe4000001ff00 */
[----:B------:R-:W-:Y:S02]  /*5630*/  CS2R R38, SRZ ;  /* 0x0000000000267805 */ /* 0x000fe4000001ff00 */
[----:B------:R-:W0:Y:S01]  /*5640*/  MUFU.EX2 R81, R81 ;  /* 0x0000005100517308 */ /* 0x000e220000000800 */
[----:B---3--:R-:W-:Y:S01]  /*5650*/  FADD.FTZ R24, R70, R7 ;  /* 0x0000000746187221 */ /* 0x008fe20000010000 */
[----:B------:R-:W-:-:S02]  /*5660*/  F2FP.BF16.F32.PACK_AB R7, R14, R73 ;  /* 0x000000490e07723e */ /* 0x000fc400000010ff */
[----:B------:R-:W-:-:S03]  /*5670*/  F2FP.BF16.F32.PACK_AB R9, R70, R13 ;  /* 0x0000000d4609723e */ /* 0x000fc600000010ff */
[----:B------:R2:W-:Y:S01]  /*5680*/  STSM.16.M88.4 [R2+0x2d300], R4 ;  /* 0x02d3000402007844 */ /* 0x0005e20000000200 */
[----:B------:R-:W3:Y:S01]  /*5690*/  MUFU.EX2 R41, R41 ;  /* 0x0000002900297308 */ /* 0x000ee20000000800 */
[----:B-1----:R-:W-:-:S07]  /*56a0*/  FADD.FTZ R26, R36, R3 ;  /* 0x00000003241a7221 */ /* 0x002fce0000010000 */
[----:B------:R1:W4:Y:S01]  /*56b0*/  MUFU.EX2 R20, R71 ;  /* 0x0000004700147308 */ /* 0x0003220000000800 */
[----:B0-----:R-:W-:Y:S01]  /*56c0*/  FADD.FTZ R3, R81, R24 ;  /* 0x0000001851037221 */ /* 0x001fe20000010000 */
[----:B--2---:R-:W-:-:S06]  /*56d0*/  IMAD.U32 R5, RZ, RZ, UR10 ;  /* 0x0000000aff057e24 */ /* 0x004fcc000f8e00ff */
[----:B------:R-:W0:Y:S01]  /*56e0*/  MUFU.EX2 R33, R33 ;  /* 0x0000002100217308 */ /* 0x000e220000000800 */
[C---:B---3--:R-:W-:Y:S01]  /*56f0*/  FADD.FTZ R26, R41.reuse, R26 ;  /* 0x0000001a291a7221 */ /* 0x048fe20000010000 */
[----:B------:R-:W-:Y:S02]  /*5700*/  F2FP.BF16.F32.PACK_AB R10, R41, R36 ;  /* 0x00000024290a723e */ /* 0x000fe400000010ff */
[----:B-1----:R-:W-:Y:S02]  /*5710*/  CS2R R70, SRZ ;  /* 0x0000000000467805 */ /* 0x002fe4000001ff00 */
[----:B------:R-:W-:Y:S02]  /*5720*/  CS2R R40, SRZ ;  /* 0x0000000000287805 */ /* 0x000fe4000001ff00 */
[----:B------:R-:W-:Y:S01]  /*5730*/  MUFU.EX2 R32, R32 ;  /* 0x0000002000207308 */ /* 0x000fe20000000800 */
[C---:B----4-:R-:W-:Y:S01]  /*5740*/  FADD.FTZ R14, R20.reuse, R3 ;  /* 0x00000003140e7221 */ /* 0x050fe20000010000 */
[----:B------:R-:W-:-:S05]  /*5750*/  F2FP.BF16.F32.PACK_AB R11, R20, R81 ;  /* 0x00000051140b723e */ /* 0x000fca00000010ff */
[----:B------:R-:W-:Y:S01]  /*5760*/  STSM.16.M88.4 [R2+0x2eb00], R8 ;  /* 0x02eb000802007844 */ /* 0x000fe20000000200 */
[----:B------:R-:W1:Y:S01]  /*5770*/  MUFU.EX2 R37, R37 ;  /* 0x0000002500257308 */ /* 0x000e620000000800 */
[----:B0-----:R-:W-:Y:S01]  /*5780*/  FADD.FTZ R3, R33, R26 ;  /* 0x0000001a21037221 */ /* 0x001fe20000010000 */
[----:B------:R-:W-:-:S03]  /*5790*/  F2FP.BF16.F32.PACK_AB R24, R48, R33 ;  /* 0x000000213018723e */ /* 0x000fc600000010ff */
[----:B------:R-:W-:Y:S01]  /*57a0*/  FADD.FTZ R3, R48, R3 ;  /* 0x0000000330037221 */ /* 0x000fe20000010000 */
[----:B------:R-:W-:Y:S02]  /*57b0*/  CS2R R48, SRZ ;  /* 0x0000000000307805 */ /* 0x000fe4000001ff00 */
[----:B------:R-:W0:Y:S08]  /*57c0*/  MUFU.EX2 R69, R69 ;  /* 0x0000004500457308 */ /* 0x000e300000000800 */
[----:B------:R-:W2:Y:S01]  /*57d0*/  MUFU.EX2 R60, R60 ;  /* 0x0000003c003c7308 */ /* 0x000ea20000000800 */
[----:B-1----:R-:W-:Y:S01]  /*57e0*/  F2FP.BF16.F32.PACK_AB R26, R37, R32 ;  /* 0x00000020251a723e */ /* 0x002fe200000010ff */
[----:B------:R-:W-:-:S04]  /*57f0*/  FADD.FTZ R32, R32, R3 ;  /* 0x0000000320207221 */ /* 0x000fc80000010000 */
[----:B------:R-:W-:Y:S01]  /*5800*/  FADD.FTZ R4, R37, R32 ;  /* 0x0000002025047221 */ /* 0x000fe20000010000 */
[----:B------:R-:W-:Y:S01]  /*5810*/  CS2R R36, SRZ ;  /* 0x0000000000247805 */ /* 0x000fe2000001ff00 */
[----:B------:R-:W1:Y:S01]  /*5820*/  MUFU.EX2 R65, R65 ;  /* 0x0000004100417308 */ /* 0x000e620000000800 */
[----:B0-----:R-:W-:Y:S01]  /*5830*/  FADD.FTZ R13, R69, R14 ;  /* 0x0000000e450d7221 */ /* 0x001fe20000010000 */
[----:B------:R-:W-:-:S06]  /*5840*/  CS2R R32, SRZ ;  /* 0x0000000000207805 */ /* 0x000fcc000001ff00 */
[----:B------:R0:W3:Y:S01]  /*5850*/  MUFU.EX2 R34, R63 ;  /* 0x0000003f00227308 */ /* 0x0000e20000000800 */
[C---:B--2---:R-:W-:Y:S01]  /*5860*/  F2FP.BF16.F32.PACK_AB R25, R60.reuse, R69 ;  /* 0x000000453c19723e */ /* 0x044fe200000010ff */
[----:B------:R-:W-:Y:S01]  /*5870*/  FADD.FTZ R14, R60, R13 ;  /* 0x0000000d3c0e7221 */ /* 0x000fe20000010000 */
[----:B------:R-:W-:Y:S02]  /*5880*/  CS2R R68, SRZ ;  /* 0x0000000000447805 */ /* 0x000fe4000001ff00 */
[----:B------:R-:W-:Y:S01]  /*5890*/  CS2R R60, SRZ ;  /* 0x00000000003c7805 */ /* 0x000fe2000001ff00 */
[----:B-1----:R-:W-:Y:S01]  /*58a0*/  FADD.FTZ R3, R65, R14 ;  /* 0x0000000e41037221 */ /* 0x002fe20000010000 */
[----:B0-----:R-:W-:Y:S02]  /*58b0*/  CS2R R62, SRZ ;  /* 0x00000000003e7805 */ /* 0x001fe4000001ff00 */
[C---:B---3--:R-:W-:Y:S01]  /*58c0*/  F2FP.BF16.F32.PACK_AB R27, R34.reuse, R65 ;  /* 0x00000041221b723e */ /* 0x048fe200000010ff */
[----:B------:R-:W-:Y:S01]  /*58d0*/  FADD.FTZ R3, R34, R3 ;  /* 0x0000000322037221 */ /* 0x000fe20000010000 */
[----:B------:R-:W-:-:S02]  /*58e0*/  CS2R R64, SRZ ;  /* 0x0000000000407805 */ /* 0x000fc4000001ff00 */
[----:B------:R-:W-:Y:S01]  /*58f0*/  CS2R R34, SRZ ;  /* 0x0000000000227805 */ /* 0x000fe2000001ff00 */
[----:B------:R0:W-:Y:S01]  /*5900*/  STSM.16.M88.4 [R2+0x30300], R24 ;  /* 0x0303001802007844 */ /* 0x0001e20000000200 */
[----:B------:R1:W-:Y:S06]  /*5910*/  MEMBAR.ALL.CTA ;  /* 0x0000000000007992 */ /* 0x0003ec0000008000 */
[----:B-1----:R-:W1:Y:S01]  /*5920*/  FENCE.VIEW.ASYNC.S ;  /* 0x00000000000073c6 */ /* 0x002e620000000000 */
[----:B0-----:R-:W-:Y:S02]  /*5930*/  CS2R R26, SRZ ;  /* 0x00000000001a7805 */ /* 0x001fe4000001ff00 */
[----:B------:R-:W-:Y:S01]  /*5940*/  CS2R R24, SRZ ;  /* 0x0000000000187805 */ /* 0x000fe2000001ff00 */
[----:B-1----:R-:W-:Y:S01]  /*5950*/  NOP ;  /* 0x0000000000007918 */ /* 0x002fe20000000000 */
[----:B------:R-:W-:Y:S05]  /*5960*/  @!P3 BRA `(.L_x_11448) ;  /* 0x0000004000ccb947 */ /* 0x000fea0003800000 */
[----:B------:R-:W-:Y:S01]  /*5970*/  IMAD.MOV.U32 R7, RZ, RZ, R12 ;  /* 0x000000ffff077224 */ /* 0x000fe200078e000c */
[----:B------:R-:W-:Y:S01]  /*5980*/  UMOV UR39, UR38 ;  /* 0x0000002600277c82 */ /* 0x000fe20008000000 */
[----:B------:R-:W-:Y:S01]  /*5990*/  IMAD.MOV.U32 R6, RZ, RZ, R0 ;  /* 0x000000ffff067224 */ /* 0x000fe200078e0000 */
[----:B------:R-:W-:Y:S01]  /*59a0*/  UMOV UR6, UR36 ;  /* 0x0000002400067c82 */ /* 0x000fe20008000000 */
[----:B------:R-:W-:-:S07]  /*59b0*/  IMAD.MOV.U32 R71, RZ, RZ, RZ ;  /* 0x000000ffff477224 */ /* 0x000fce00078e00ff */
.L_x_11457:
[----:B------:R-:W-:Y:S01]  /*59c0*/  R2UR UR4, R16 ;  /* 0x00000000100472ca */ /* 0x000fe200000e0000 */
[----:B------:R-:W-:-:S04]  /*59d0*/  UIADD3 UR36, UR6, 0x1, URZ ;  /* 0x0000000106247890 */ /* 0x000fc8000fffe03f */
[----:B------:R-:W-:-:S04]  /*59e0*/  UISETP.NE.AND UP1, UPT, UR36, 0x2, UPT ;  /* 0x000000022400788c */ /* 0x000fc8000bf25270 */
[----:B------:R-:W-:Y:S02]  /*59f0*/  USEL UR38, URZ, 0x1, UP1 ;  /* 0x000000013f267887 */ /* 0x000fe40008800000 */
[----:B------:R-:W-:Y:S02]  /*5a00*/  USEL UR36, UR36, URZ, UP1 ;  /* 0x0000003f24247287 */ /* 0x000fe40008800000 */
[----:B------:R-:W-:Y:S01]  /*5a10*/  ISETP.NE.AND P4, PT, RZ, UR4, PT ;  /* 0x00000004ff007c0c */ /* 0x000fe2000bf85270 */
[----:B------:R-:W-:-:S12]  /*5a20*/  ULOP3.LUT UR38, UR39, UR38, URZ, 0x3c, !UPT ;  /* 0x0000002627267292 */ /* 0x000fd8000f8e3c3f */
[----:B---3--:R-:W-:Y:S05]  /*5a30*/  @P4 BRA `(.L_x_11449) ;  /* 0x00000000002c4947 */ /* 0x008fea0003800000 */
[----:B------:R-:W-:Y:S05]  /*5a40*/  @!P0 BRA `(.L_x_11450) ;  /* 0x0000000000048947 */ /* 0x000fea0003800000 */
[----:B------:R-:W-:Y:S01]  /*5a50*/  BPT.TRAP 0x1 ;  /* 0x000000040000795c */ /* 0x000fe20000300000 */
.L_x_11450:
[----:B------:R-:W-:Y:S01]  /*5a60*/  ULEA UR4, UR36, UR37, 0x3 ;  /* 0x0000002524047291 */ /* 0x000fe2000f8e183f */
[----:B------:R-:W-:-:S05]  /*5a70*/  IMAD.U32 R0, RZ, RZ, UR38 ;  /* 0x00000026ff007e24 */ /* 0x000fca000f8e00ff */
[----:B------:R-:W-:-:S04]  /*5a80*/  SHF.L.U32 R0, R0, 0x1f, RZ ;  /* 0x0000001f00007819 */ /* 0x000fc800000006ff */
[----:B------:R0:W1:Y:S01]  /*5a90*/  SYNCS.PHASECHK.TRANS64.TRYWAIT P3, [UR4+0x31c30], R0 ;  /* 0x031c3000ff0075a7 */ /* 0x0000620008060144 */
[----:B------:R-:W-:Y:S05]  /*5aa0*/  @!P0 BRA `(.L_x_11451) ;  /* 0x0000000000048947 */ /* 0x000fea0003800000 */
[----:B------:R-:W-:Y:S01]  /*5ab0*/  BPT.TRAP 0x1 ;  /* 0x000000040000795c */ /* 0x000fe20000300000 */
.L_x_11451:
[----:B-1----:R-:W-:Y:S05]  /*5ac0*/  @P3 BRA `(.L_x_11449) ;  /* 0x0000000000083947 */ /* 0x002fea0003800000 */
[----:B------:R-:W1:Y:S02]  /*5ad0*/  SYNCS.PHASECHK.TRANS64.TRYWAIT P3, [UR4+0x31c30], R0 ;  /* 0x031c3000ff0075a7 */ /* 0x000e640008060144 */
[----:B-1----:R-:W-:Y:S05]  /*5ae0*/  @!P3 BRA `(.L_x_11452) ;  /* 0x000001200098b947 */ /* 0x002fea0003800000 */
.L_x_11449:
        /* <DEDUP_REMOVED lines=357> */
.L_x_11454:
[----:B------:R-:W-:Y:S01]  /*7140*/  ULEA UR4, UR6, UR37, 0x3 ;  /* 0x0000002506047291 */ /* 0x000fe2000f8e183f */
[----:B------:R-:W-:-:S05]  /*7150*/  IMAD.U32 R0, RZ, RZ, UR39 ;  /* 0x00000027ff007e24 */ /* 0x000fca000f8e00ff */
[----:B------:R-:W-:-:S04]  /*7160*/  SHF.L.U32 R0, R0, 0x1f, RZ ;  /* 0x0000001f00007819 */ /* 0x000fc800000006ff */
[----:B------:R0:W1:Y:S01]  /*7170*/  SYNCS.PHASECHK.TRANS64.TRYWAIT P3, [UR4+0x31c50], R0 ;  /* 0x031c5000ff0075a7 */ /* 0x0000620008060144 */
[----:B------:R-:W-:Y:S05]  /*7180*/  @!P0 BRA `(.L_x_11455) ;  /* 0x0000000000048947 */ /* 0x000fea0003800000 */
[----:B------:R-:W-:Y:S01]  /*7190*/  BPT.TRAP 0x1 ;  /* 0x000000040000795c */ /* 0x000fe20000300000 */
.L_x_11455:
[----:B-1----:R-:W-:Y:S05]  /*71a0*/  @P3 BRA `(.L_x_11453) ;  /* 0x0000000000083947 */ /* 0x002fea0003800000 */
[----:B------:R-:W1:Y:S02]  /*71b0*/  SYNCS.PHASECHK.TRANS64.TRYWAIT P3, [UR4+0x31c50], R0 ;  /* 0x031c5000ff0075a7 */ /* 0x000e640008060144 */
[----:B-1----:R-:W-:Y:S05]  /*71c0*/  @!P3 BRA `(.L_x_11456) ;  /* 0x0000010800f8b947 */ /* 0x002fea0003800000 */
.L_x_11453:
[----:B------:R-:W-:Y:S01]  /*71d0*/  R2UR UR4, R22 ;  /* 0x00000000160472ca */ /* 0x000fe200000e0000 */
[----:B------:R-:W-:Y:S01]  /*71e0*/  @UP0 ULDC UR10, c[0x0][0x44c] ;  /* 0x00011300000a0ab9 */ /* 0x000fe20000000800 */
[----:B------:R-:W-:Y:S01]  /*71f0*/  R2UR UR11, R18 ;  /* 0x00000000120b72ca */ /* 0x000fe200000e0000 */
[----:B------:R-:W-:Y:S01]  /*7200*/  WARPGROUP.ARRIVE ;  /* 0x00000000000079c5 */ /* 0x000fe20000000000 */
[----:B------:R-:W-:Y:S01]  /*7210*/  UMOV UR33, 0xc0000010 ;  /* 0xc000001000217882 */ /* 0x000fe20000000000 */
[----:B------:R-:W-:Y:S01]  /*7220*/  UMOV UR35, 0x80000020 ;  /* 0x8000002000237882 */ /* 0x000fe20000000000 */
[----:B------:R-:W-:-:S03]  /*7230*/  LOP3.LUT R19, R19, 0xbfffffff, RZ, 0xc0, !PT ;  /* 0xbfffffff13137812 */ /* 0x000fc600078ec0ff */
[----:B------:R-:W2:Y:S01]  /*7240*/  S2R R15, SR_TID.X ;  /* 0x00000000000f7919 */ /* 0x000ea20000002100 */
[----:B------:R-:W-:Y:S01]  /*7250*/  LOP3.LUT R9, R9, 0xfffffffe, RZ, 0xc0, !PT ;  /* 0xfffffffe09097812 */ /* 0x000fe200078ec0ff */
[----:B------:R-:W-:Y:S01]  /*7260*/  UMOV UR39, UR38 ;  /* 0x0000002600277c82 */ /* 0x000fe20008000000 */
[----:B------:R-:W-:Y:S02]  /*7270*/  @P1 LOP3.LUT R19, R19, 0x40000000, RZ, 0xfc, !PT ;  /* 0x4000000013131812 */ /* 0x000fe400078efcff */
[----:B------:R-:W-:Y:S01]  /*7280*/  R2UR UR14, R5 ;  /* 0x00000000050e72ca */ /* 0x000fe200000e0000 */
[----:B------:R-:W-:Y:S01]  /*7290*/  VIADD R10, R144, UR4 ;  /* 0x00000004900a7c36 */ /* 0x000fe20008000000 */
[----:B------:R-:W-:Y:S01]  /*72a0*/  UIMAD UR4, UR7, -0x90, URZ ;  /* 0xffffff70070478a4 */ /* 0x000fe2000f8e023f */
[----:B------:R-:W-:Y:S02]  /*72b0*/  LOP3.LUT R19, R19, 0xdfffffff, RZ, 0xc0, !PT ;  /* 0xdfffffff13137812 */ /* 0x000fe400078ec0ff */
[----:B01----:R-:W-:Y:S01]  /*72c0*/  @P2 IMAD.HI.U32 R0, R10, UR10, RZ ;  /* 0x0000000a0a002c27 */ /* 0x003fe2000f8e00ff */
[----:B------:R-:W-:Y:S01]  /*72d0*/  @UP0 ULDC UR10, c[0x0][0x450] ;  /* 0x00011400000a0ab9 */ /* 0x000fe20000000800 */
[----:B------:R-:W-:-:S02]  /*72e0*/  @P0 LOP3.LUT R19, R19, 0x20000000, RZ, 0xfc, !PT ;  /* 0x2000000013130812 */ /* 0x000fc400078efcff */
[----:B------:R-:W-:Y:S01]  /*72f0*/  IMAD.U32 R8, RZ, RZ, UR4 ;  /* 0x00000004ff087e24 */ /* 0x000fe2000f8e00ff */
[----:B------:R-:W-:Y:S01]  /*7300*/  @P2 SHF.R.U32.HI R10, RZ, UR10, R0 ;  /* 0x0000000aff0a2c19 */ /* 0x000fe20008011600 */
[----:B------:R-:W-:Y:S01]  /*7310*/  UIADD3 UR10, UR37, 0x200, URZ ;  /* 0x00000200250a7890 */ /* 0x000fe2000fffe03f */
[----:B------:R-:W-:Y:S01]  /*7320*/  IMAD.U32 R0, RZ, RZ, UR61 ;  /* 0x0000003dff007e24 */ /* 0x000fe2000f8e00ff */
[----:B------:R-:W-:Y:S01]  /*7330*/  LOP3.LUT R19, R19, 0x7fffffff, RZ, 0xc0, !PT ;  /* 0x7fffffff13137812 */ /* 0x000fe200078ec0ff */
[----:B------:R-:W-:Y:S01]  /*7340*/  ULDC UR4, c[0x0][0x988] ;  /* 0x0002620000047ab9 */ /* 0x000fe20000000800 */
[----:B------:R-:W-:Y:S01]  /*7350*/  USHF.R.U32.HI UR10, URZ, 0x4, UR10 ;  /* 0x000000043f0a7899 */ /* 0x000fe2000801160a */
[----:B------:R-:W-:Y:S01]  /*7360*/  IADD3 R8, -R17, 0x1, R8 ;  /* 0x0000000111087810 */ /* 0x000fe20007ffe108 */
[----:B------:R-:W-:Y:S01]  /*7370*/  UISETP.GT.AND UP1, UPT, UR7, UR14, UPT ;  /* 0x0000000e0700728c */ /* 0x000fe2000bf24270 */
[----:B------:R-:W-:Y:S01]  /*7380*/  @P2 LOP3.LUT R19, R19, 0x80000000, RZ, 0xfc, !PT ;  /* 0x8000000013132812 */ /* 0x000fe200078efcff */
[----:B------:R-:W-:Y:S01]  /*7390*/  ULOP3.LUT UR10, UR10, 0x3fff, URZ, 0xc0, !UPT ;  /* 0x00003fff0a0a7892 */ /* 0x000fe2000f8ec03f */
[----:B------:R-:W-:-:S02]  /*73a0*/  IADD3 R8, -R0, UR11, R8 ;  /* 0x0000000b00087c10 */ /* 0x000fc4000fffe108 */
[----:B------:R-:W0:Y:S01]  /*73b0*/  SHFL.IDX PT, R0, R10, RZ, 0x1c1f ;  /* 0x001c1fff0a007589 */ /* 0x000e2200000e0000 */
[----:B------:R-:W-:Y:S02]  /*73c0*/  ULOP3.LUT UR11, UR10, 0x2400000, URZ, 0xfc, !UPT ;  /* 0x024000000a0b7892 */ /* 0x000fe4000f8efc3f */
[----:B------:R-:W-:Y:S01]  /*73d0*/  ULOP3.LUT UR10, UR60, 0x10000, URZ, 0xfc, !UPT ;  /* 0x000100003c0a7892 */ /* 0x000fe2000f8efc3f */
[----:B------:R-:W1:Y:S01]  /*73e0*/  SHFL.IDX PT, R10, R10, 0x1, 0x1c1f ;  /* 0x003c1f000a0a7f89 */ /* 0x000e6200000e0000 */
[----:B------:R-:W-:Y:S01]  /*73f0*/  UIMAD UR11, UR6, 0x6c0, UR11 ;  /* 0x000006c0060b78a4 */ /* 0x000fe2000f8e020b */
[----:B--2---:R-:W-:-:S04]  /*7400*/  SHF.R.U32.HI R14, RZ, 0x7, R15 ;  /* 0x00000007ff0e7819 */ /* 0x004fc8000001160f */
[----:B------:R-:W-:Y:S02]  /*7410*/  UMOV UR32, UR10 ;  /* 0x0000000a00207c82 */ /* 0x000fe40008000000 */
[----:B------:R-:W-:Y:S02]  /*7420*/  UMOV UR34, UR11 ;  /* 0x0000000b00227c82 */ /* 0x000fe40008000000 */
[----:B------:R-:W-:Y:S01]  /*7430*/  HGMMA.64x96x16.F32.BF16 R24, gdesc[UR32].tnspB, R24, gsb0 ;  /* 0x41600000201879f0 */ /* 0x000fe20008001818 */
[----:B------:R-:W-:Y:S02]  /*7440*/  UIADD3 UR32, UR10, 0x180, URZ ;  /* 0x000001800a207890 */ /* 0x000fe4000fffe03f */
[----:B------:R-:W-:Y:S01]  /*7450*/  UIADD3 UR34, UR11, 0x40, URZ ;  /* 0x000000400b227890 */ /* 0x000fe2000fffe03f */
[----:B------:R-:W-:Y:S01]  /*7460*/  UMOV UR33, 0xc0000010 ;  /* 0xc000001000217882 */ /* 0x000fe20000000000 */
[----:B------:R-:W-:Y:S01]  /*7470*/  UMOV UR35, 0x80000020 ;  /* 0x8000002000237882 */ /* 0x000fe20000000000 */
[----:B0-----:R-:W-:-:S02]  /*7480*/  IMAD.IADD R0, R8, 0x1, R0 ;  /* 0x0000000108007824 */ /* 0x001fc400078e0200 */
[----:B-1----:R-:W-:-:S03]  /*7490*/  IMAD.IADD R8, R8, 0x1, R10 ;  /* 0x0000000108087824 */ /* 0x002fc600078e020a */
[----:B------:R-:W-:Y:S01]  /*74a0*/  ISETP.GT.AND P6, PT, R0, RZ, PT ;  /* 0x000000ff0000720c */ /* 0x000fe20003fc4270 */
[----:B------:R-:W-:Y:S01]  /*74b0*/  VIADD R10, R14, 0x9 ;  /* 0x000000090e0a7836 */ /* 0x000fe20000000000 */
[----:B------:R-:W-:Y:S02]  /*74c0*/  ISETP.GT.AND P2, PT, R0, 0x70, PT ;  /* 0x000000700000780c */ /* 0x000fe40003f44270 */
[----:B------:R-:W-:Y:S02]  /*74d0*/  FSEL R136, R136, -INF , P6 ;  /* 0xff80000088887808 */ /* 0x000fe40003000000 */
[----:B------:R-:W-:Y:S02]  /*74e0*/  ISETP.GT.AND P6, PT, R8, RZ, PT ;  /* 0x000000ff0800720c */ /* 0x000fe40003fc4270 */
[----:B------:R-:W-:Y:S02]  /*74f0*/  ISETP.GT.AND P1, PT, R0, 0x71, PT ;  /* 0x000000710000780c */ /* 0x000fe40003f24270 */
[----:B------:R-:W-:-:S02]  /*7500*/  FSEL R138, R138, -INF , P6 ;  /* 0xff8000008a8a7808 */ /* 0x000fc40003000000 */
[----:B------:R-:W-:Y:S02]  /*7510*/  ISETP.GT.AND P6, PT, R8, 0x1, PT ;  /* 0x000000010800780c */ /* 0x000fe40003fc4270 */
[----:B------:R-:W-:Y:S02]  /*7520*/  ISETP.GT.AND P0, PT, R0, 0x78, PT ;  /* 0x000000780000780c */ /* 0x000fe40003f04270 */
[----:B------:R-:W-:Y:S02]  /*7530*/  FSEL R139, R139, -INF , P6 ;  /* 0xff8000008b8b7808 */ /* 0x000fe40003000000 */
[----:B------:R-:W-:Y:S02]  /*7540*/  ISETP.GT.AND P6, PT, R8, 0x8, PT ;  /* 0x000000080800780c */ /* 0x000fe40003fc4270 */
[----:B------:R-:W-:Y:S02]  /*7550*/  @P2 LOP3.LUT R9, R9, 0x1, RZ, 0xfc, !PT ;  /* 0x0000000109092812 */ /* 0x000fe400078efcff */
[----:B------:R-:W-:-:S02]  /*7560*/  FSEL R142, R142, -INF , P6 ;  /* 0xff8000008e8e7808 */ /* 0x000fc40003000000 */
[----:B------:R-:W-:Y:S02]  /*7570*/  ISETP.GT.AND P6, PT, R8, 0x9, PT ;  /* 0x000000090800780c */ /* 0x000fe40003fc4270 */
[----:B------:R-:W-:Y:S02]  /*7580*/  LOP3.LUT R9, R9, 0xfffffffd, RZ, 0xc0, !PT ;  /* 0xfffffffd09097812 */ /* 0x000fe400078ec0ff */
        /* <DEDUP_REMOVED lines=11> */
[----:B------:R-:W-:Y:S02]  /*7640*/  ISETP.GT.AND P0, PT, R0, 0x11, PT ;  /* 0x000000110000780c */ /* 0x000fe40003f04270 */
[----:B------:R-:W-:Y:S02]  /*7650*/  FSEL R134, R134, -INF , P6 ;  /* 0xff80000086867808 */ /* 0x000fe40003000000 */
[----:B------:R-:W-:Y:S02]  /*7660*/  ISETP.GT.AND P6, PT, R8, 0x19, PT ;  /* 0x000000190800780c */ /* 0x000fe40003fc4270 */
[----:B------:R-:W-:Y:S02]  /*7670*/  ISETP.GT.AND P1, PT, R0, 0x18, PT ;  /* 0x000000180000780c */ /* 0x000fe40003f24270 */
[----:B------:R-:W-:-:S02]  /*7680*/  FSEL R135, R135, -INF , P6 ;  /* 0xff80000087877808 */ /* 0x000fc40003000000 */
[C---:B------:R-:W-:Y:S02]  /*7690*/  ISETP.GT.AND P6, PT, R0.reuse, 0x20, PT ;  /* 0x000000200000780c */ /* 0x040fe40003fc4270 */
[----:B------:R-:W-:Y:S02]  /*76a0*/  ISETP.GT.AND P2, PT, R0, 0x19, PT ;  /* 0x000000190000780c */ /* 0x000fe40003f44270 */
[----:B------:R-:W-:Y:S02]  /*76b0*/  FSEL R120, R120, -INF , P6 ;  /* 0xff80000078787808 */ /* 0x000fe40003000000 */
[----:B------:R-:W-:Y:S02]  /*76c0*/  ISETP.GT.AND P6, PT, R8, 0x20, PT ;  /* 0x000000200800780c */ /* 0x000fe40003fc4270 */
[----:B------:R-:W-:Y:S02]  /*76d0*/  FSEL R129, R129, -INF , P0 ;  /* 0xff80000081817808 */ /* 0x000fe40000000000 */
[----:B------:R-:W-:-:S02]  /*76e0*/  FSEL R122, R122, -INF , P6 ;  /* 0xff8000007a7a7808 */ /* 0x000fc40003000000 */
[----:B------:R-:W-:Y:S02]  /*76f0*/  ISETP.GT.AND P6, PT, R8, 0x21, PT ;  /* 0x000000210800780c */ /* 0x000fe40003fc4270 */
[----:B------:R-:W-:Y:S02]  /*7700*/  FSEL R132, R132, -INF , P1 ;  /* 0xff80000084847808 */ /* 0x000fe40000800000 */
[----:B------:R-:W-:Y:S02]  /*7710*/  FSEL R123, R123, -INF , P6 ;  /* 0xff8000007b7b7808 */ /* 0x000fe40003000000 */
[----:B------:R-:W-:Y:S02]  /*7720*/  ISETP.GT.AND P6, PT, R8, 0x28, PT ;  /* 0x000000280800780c */ /* 0x000fe40003fc4270 */
[----:B------:R-:W-:Y:S02]  /*7730*/  FSEL R133, R133, -INF , P2 ;  /* 0xff80000085857808 */ /* 0x000fe40001000000 */
[----:B------:R-:W-:-:S02]  /*7740*/  FSEL R126, R126, -INF , P6 ;  /* 0xff8000007e7e7808 */ /* 0x000fc40003000000 */
[----:B------:R-:W-:Y:S02]  /*7750*/  ISETP.GT.AND P6, PT, R8, 0x29, PT ;  /* 0x000000290800780c */ /* 0x000fe40003fc4270 */
[C---:B------:R-:W-:Y:S01]  /*7760*/  ISETP.GT.AND P0, PT, R0.reuse, 0x21, PT ;  /* 0x000000210000780c */ /* 0x040fe20003f04270 */
[----:B------:R-:W-:Y:S02]  /*7770*/  WARPGROUP.DEPBAR.LE gsb0, 0x0 ;  /* 0x00008000000079c5 */ /* 0x000fe40000010000 */
[----:B------:R-:W-:Y:S01]  /*7780*/  WARPGROUP.ARRIVE ;  /* 0x00000000000079c5 */ /* 0x000fe20000000000 */
[----:B------:R-:W-:Y:S02]  /*7790*/  FSEL R127, R127, -INF , P6 ;  /* 0xff8000007f7f7808 */ /* 0x000fe40003000000 */
[C---:B------:R-:W-:Y:S02]  /*77a0*/  ISETP.GT.AND P6, PT, R0.reuse, 0x30, PT ;  /* 0x000000300000780c */ /* 0x040fe40003fc4270 */
[----:B------:R-:W-:Y:S01]  /*77b0*/  ISETP.GT.AND P1, PT, R0, 0x28, PT ;  /* 0x000000280000780c */ /* 0x000fe20003f24270 */
[----:B------:R-:W-:Y:S01]  /*77c0*/  HGMMA.64x96x16.F32.BF16 R24, gdesc[UR32].tnspB, R24, gsb0 ;  /* 0x41600000201879f0 */ /* 0x000fe20008001818 */
[----:B------:R-:W-:Y:S01]  /*77d0*/  UIADD3 UR32, UR10, 0x300, URZ ;  /* 0x000003000a207890 */ /* 0x000fe2000fffe03f */
[----:B------:R-:W-:Y:S01]  /*77e0*/  FSEL R112, R112, -INF , P6 ;  /* 0xff80000070707808 */ /* 0x000fe20003000000 */
[----:B------:R-:W-:Y:S01]  /*77f0*/  UIADD3 UR34, UR11, 0x80, URZ ;  /* 0x000000800b227890 */ /* 0x000fe2000fffe03f */
[----:B------:R-:W-:Y:S01]  /*7800*/  ISETP.GT.AND P6, PT, R8, 0x30, PT ;  /* 0x000000300800780c */ /* 0x000fe20003fc4270 */
[----:B------:R-:W-:Y:S01]  /*7810*/  UMOV UR33, 0xc0000010 ;  /* 0xc000001000217882 */ /* 0x000fe20000000000 */
[----:B------:R-:W-:Y:S01]  /*7820*/  UMOV UR35, 0x80000020 ;  /* 0x8000002000237882 */ /* 0x000fe20000000000 */
[----:B------:R-:W-:-:S02]  /*7830*/  ISETP.GT.AND P2, PT, R0, 0x29, PT ;  /* 0x000000290000780c */ /* 0x000fc40003f44270 */
[----:B------:R-:W-:Y:S02]  /*7840*/  FSEL R114, R114, -INF , P6 ;  /* 0xff80000072727808 */ /* 0x000fe40003000000 */
[C---:B------:R-:W-:Y:S02]  /*7850*/  ISETP.GT.AND P6, PT, R8.reuse, 0x31, PT ;  /* 0x000000310800780c */ /* 0x040fe40003fc4270 */
[----:B------:R-:W-:Y:S02]  /*7860*/  FSEL R121, R121, -INF , P0 ;  /* 0xff80000079797808 */ /* 0x000fe40000000000 */
[----:B------:R-:W-:Y:S02]  /*7870*/  FSEL R115, R115, -INF , P6 ;  /* 0xff80000073737808 */ /* 0x000fe40003000000 */
[----:B------:R-:W-:Y:S02]  /*7880*/  ISETP.GT.AND P6, PT, R8, 0x38, PT ;  /* 0x000000380800780c */ /* 0x000fe40003fc4270 */
[----:B------:R-:W-:-:S02]  /*7890*/  FSEL R124, R124, -INF , P1 ;  /* 0xff8000007c7c7808 */ /* 0x000fc40000800000 */
[----:B------:R-:W-:Y:S02]  /*78a0*/  FSEL R118, R118, -INF , P6 ;  /* 0xff80000076767808 */ /* 0x000fe40003000000 */
[----:B------:R-:W-:Y:S02]  /*78b0*/  ISETP.GT.AND P6, PT, R8, 0x39, PT ;  /* 0x000000390800780c */ /* 0x000fe40003fc4270 */
[----:B------:R-:W-:Y:S02]  /*78c0*/  FSEL R125, R125, -INF , P2 ;  /* 0xff8000007d7d7808 */ /* 0x000fe40001000000 */
[----:B------:R-:W-:Y:S02]  /*78d0*/  FSEL R119, R119, -INF , P6 ;  /* 0xff80000077777808 */ /* 0x000fe40003000000 */
[C---:B------:R-:W-:Y:S02]  /*78e0*/  ISETP.GT.AND P6, PT, R0.reuse, 0x40, PT ;  /* 0x000000400000780c */ /* 0x040fe40003fc4270 */
[----:B------:R-:W-:-:S02]  /*78f0*/  ISETP.GT.AND P0, PT, R0, 0x31, PT ;  /* 0x000000310000780c */ /* 0x000fc40003f04270 */
[----:B------:R-:W-:Y:S02]  /*7900*/  FSEL R104, R104, -INF , P6 ;  /* 0xff80000068687808 */ /* 0x000fe40003000000 */
[----:B------:R-:W-:Y:S02]  /*7910*/  ISETP.GT.AND P6, PT, R8, 0x40, PT ;  /* 0x000000400800780c */ /* 0x000fe40003fc4270 */
[----:B------:R-:W-:Y:S02]  /*7920*/  ISETP.GT.AND P1, PT, R0, 0x38, PT ;  /* 0x000000380000780c */ /* 0x000fe40003f24270 */
[----:B------:R-:W-:Y:S02]  /*7930*/  FSEL R106, R106, -INF , P6 ;  /* 0xff8000006a6a7808 */ /* 0x000fe40003000000 */
[----:B------:R-:W-:Y:S02]  /*7940*/  ISETP.GT.AND P6, PT, R8, 0x41, PT ;  /* 0x000000410800780c */ /* 0x000fe40003fc4270 */
[----:B------:R-:W-:-:S02]  /*7950*/  ISETP.GT.AND P2, PT, R0, 0x39, PT ;  /* 0x000000390000780c */ /* 0x000fc40003f44270 */
[----:B------:R-:W-:Y:S02]  /*7960*/  FSEL R107, R107, -INF , P6 ;  /* 0xff8000006b6b7808 */ /* 0x000fe40003000000 */
[----:B------:R-:W-:Y:S02]  /*7970*/  ISETP.GT.AND P6, PT, R8, 0x48, PT ;  /* 0x000000480800780c */ /* 0x000fe40003fc4270 */
        /* <DEDUP_REMOVED lines=8> */
[----:B------:R-:W-:Y:S02]  /*7a00*/  ISETP.GT.AND P6, PT, R8, 0x50, PT ;  /* 0x000000500800780c */ /* 0x000fe40003fc4270 */
        /* <DEDUP_REMOVED lines=17> */
[----:B------:R-:W-:Y:S01]  /*7b20*/  ISETP.GT.AND P6, PT, R8, 0x61, PT ;  /* 0x000000610800780c */ /* 0x000fe20003fc4270 */
[----:B------:R-:W-:Y:S02]  /*7b30*/  WARPGROUP.DEPBAR.LE gsb0, 0x0 ;  /* 0x00008000000079c5 */ /* 0x000fe40000010000 */
[----:B------:R-:W-:Y:S01]  /*7b40*/  WARPGROUP.ARRIVE ;  /* 0x00000000000079c5 */ /* 0x000fe20000000000 */
[----:B------:R-:W-:-:S02]  /*7b50*/  FSEL R91, R91, -INF , P6 ;  /* 0xff8000005b5b7808 */ /* 0x000fc40003000000 */
[----:B------:R-:W-:Y:S02]  /*7b60*/  ISETP.GT.AND P6, PT, R8, 0x68, PT ;  /* 0x000000680800780c */ /* 0x000fe40003fc4270 */
        /* <DEDUP_REMOVED lines=10> */
[----:B------:R-:W-:Y:S02]  /*7c10*/  ISETP.GT.AND P6, PT, R8, 0x70, PT ;  /* 0x000000700800780c */ /* 0x000fe40003fc4270 */
[----:B------:R-:W-:Y:S02]  /*7c20*/  ISETP.GT.AND P2, PT, R0, 0x59, PT ;  /* 0x000000590000780c */ /* 0x000fe40003f44270 */
        /* <DEDUP_REMOVED lines=20> */
[----:B------:R-:W-:-:S02]  /*7d70*/  FMNMX.FTZ R8, R138, R7, !PT ;  /* 0x000000078a087209 */ /* 0x000fc40007810000 */
[----:B------:R-:W-:Y:S02]  /*7d80*/  FSEL R79, R79, -INF , P6 ;  /* 0xff8000004f4f7808 */ /* 0x000fe40003000000 */
[----:B------:R-:W-:Y:S02]  /*7d90*/  FMNMX.FTZ R8, R139, R8, !PT ;  /* 0x000000088b087209 */ /* 0x000fe40007810000 */
[----:B------:R-:W-:Y:S02]  /*7da0*/  FSEL R88, R88, -INF , P0 ;  /* 0xff80000058587808 */ /* 0x000fe40000000000 */
[----:B------:R-:W-:Y:S02]  /*7db0*/  FMNMX.FTZ R8, R142, R8, !PT ;  /* 0x000000088e087209 */ /* 0x000fe40007810000 */
[----:B------:R-:W-:Y:S02]  /*7dc0*/  FSEL R89, R89, -INF , P1 ;  /* 0xff80000059597808 */ /* 0x000fe40000800000 */
[----:B------:R-:W-:-:S02]  /*7dd0*/  FMNMX.FTZ R8, R143, R8, !PT ;  /* 0x000000088f087209 */ /* 0x000fc40007810000 */
[----:B------:R-:W-:Y:S02]  /*7de0*/  FSEL R92, R92, -INF , P2 ;  /* 0xff8000005c5c7808 */ /* 0x000fe40001000000 */
[----:B------:R-:W-:Y:S02]  /*7df0*/  FMNMX.FTZ R8, R130, R8, !PT ;  /* 0x0000000882087209 */ /* 0x000fe40007810000 */
[----:B------:R-:W-:Y:S02]  /*7e00*/  LOP3.LUT P0, RZ, R9, 0x4, RZ, 0xc0, !PT ;  /* 0x0000000409ff7812 */ /* 0x000fe4000780c0ff */
[----:B------:R-:W-:Y:S02]  /*7e10*/  FMNMX.FTZ R8, R131, R8, !PT ;  /* 0x0000000883087209 */ /* 0x000fe40007810000 */
[----:B------:R-:W-:Y:S02]  /*7e20*/  LOP3.LUT P1, RZ, R9, 0x2, RZ, 0xc0, !PT ;  /* 0x0000000209ff7812 */ /* 0x000fe4000782c0ff */
[----:B------:R-:W-:-:S02]  /*7e30*/  FMNMX.FTZ R8, R134, R8, !PT ;  /* 0x0000000886087209 */ /* 0x000fc40007810000 */
[----:B------:R-:W-:Y:S02]  /*7e40*/  LOP3.LUT P2, RZ, R9, 0x1, RZ, 0xc0, !PT ;  /* 0x0000000109ff7812 */ /* 0x000fe4000784c0ff */
[----:B------:R-:W-:Y:S02]  /*7e50*/  FMNMX.FTZ R8, R135, R8, !PT ;  /* 0x0000000887087209 */ /* 0x000fe40007810000 */
[----:B------:R-:W-:Y:S02]  /*7e60*/  ISETP.GT.AND P5, PT, R0, 0x1, PT ;  /* 0x000000010000780c */ /* 0x000fe40003fa4270 */
[----:B------:R-:W-:Y:S02]  /*7e70*/  FMNMX.FTZ R8, R122, R8, !PT ;  /* 0x000000087a087209 */ /* 0x000fe40007810000 */
[----:B------:R-:W-:Y:S02]  /*7e80*/  ISETP.GT.AND P4, PT, R0, 0x8, PT ;  /* 0x000000080000780c */ /* 0x000fe40003f84270 */
[----:B------:R-:W-:-:S02]  /*7e90*/  FMNMX.FTZ R8, R123, R8, !PT ;  /* 0x000000087b087209 */ /* 0x000fc40007810000 */
[----:B------:R-:W-:Y:S02]  /*7ea0*/  FSEL R137, R137, -INF , P5 ;  /* 0xff80000089897808 */ /* 0x000fe40002800000 */
[----:B------:R-:W-:Y:S02]  /*7eb0*/  FMNMX.FTZ R8, R126, R8, !PT ;  /* 0x000000087e087209 */ /* 0x000fe40007810000 */
[----:B------:R-:W-:Y:S02]  /*7ec0*/  ISETP.GT.AND P3, PT, R0, 0x9, PT ;  /* 0x000000090000780c */ /* 0x000fe40003f64270 */
[----:B------:R-:W-:Y:S02]  /*7ed0*/  FMNMX.FTZ R8, R127, R8, !PT ;  /* 0x000000087f087209 */ /* 0x000fe40007810000 */
[----:B------:R-:W-:Y:S01]  /*7ee0*/  FSEL R140, R140, -INF , P4 ;  /* 0xff8000008c8c7808 */ /* 0x000fe20002000000 */
[----:B------:R-:W-:Y:S02]  /*7ef0*/  WARPGROUP.DEPBAR.LE gsb0, 0x0 ;  /* 0x00008000000079c5 */ /* 0x000fe40000010000 */
[----:B------:R-:W-:Y:S01]  /*7f00*/  WARPGROUP.ARRIVE ;  /* 0x00000000000079c5 */ /* 0x000fe20000000000 */
[----:B------:R-:W-:-:S02]  /*7f10*/  FMNMX.FTZ R8, R114, R8, !PT ;  /* 0x0000000872087209 */ /* 0x000fc40007810000 */
[----:B------:R-:W-:Y:S02]  /*7f20*/  FSEL R141, R141, -INF , P3 ;  /* 0xff8000008d8d7808 */ /* 0x000fe40001800000 */
[----:B------:R-:W-:Y:S01]  /*7f30*/  FMNMX.FTZ R8, R115, R8, !PT ;  /* 0x0000000873087209 */ /* 0x000fe20007810000 */
[----:B------:R-:W-:Y:S01]  /*7f40*/  HGMMA.64x96x16.F32.BF16 R24, gdesc[UR32].tnspB, R24, gsb0 ;  /* 0x41600000201879f0 */ /* 0x000fe20008001818 */
[----:B------:R-:W-:Y:S01]  /*7f50*/  UIADD3 UR32, UR10, 0x600, URZ ;  /* 0x000006000a207890 */ /* 0x000fe2000fffe03f */
[----:B------:R-:W-:Y:S01]  /*7f60*/  FSEL R80, R80, -INF , P2 ;  /* 0xff80000050507808 */ /* 0x000fe20001000000 */
[----:B------:R-:W-:Y:S01]  /*7f70*/  UIADD3 UR34, UR11, 0x100, URZ ;  /* 0x000001000b227890 */ /* 0x000fe2000fffe03f */
[----:B------:R-:W-:Y:S01]  /*7f80*/  FMNMX.FTZ R8, R118, R8, !PT ;  /* 0x0000000876087209 */ /* 0x000fe20007810000 */
[----:B------:R-:W-:Y:S01]  /*7f90*/  UMOV UR33, 0xc0000010 ;  /* 0xc000001000217882 */ /* 0x000fe20000000000 */
[----:B------:R-:W-:Y:S01]  /*7fa0*/  UMOV UR35, 0x80000020 ;  /* 0x8000002000237882 */ /* 0x000fe20000000000 */
[----:B------:R-:W-:-:S02]  /*7fb0*/  FSEL R81, R81, -INF , P1 ;  /* 0xff80000051517808 */ /* 0x000fc40000800000 */
[----:B------:R-:W-:Y:S02]  /*7fc0*/  FMNMX.FTZ R8, R119, R8, !PT ;  /* 0x0000000877087209 */ /* 0x000fe40007810000 */
[----:B------:R-:W-:Y:S02]  /*7fd0*/  ISETP.GT.AND P5, PT, R0, 0x81, PT ;  /* 0x000000810000780c */ /* 0x000fe40003fa4270 */
[----:B------:R-:W-:Y:S02]  /*7fe0*/  FMNMX.FTZ R8, R106, R8, !PT ;  /* 0x000000086a087209 */ /* 0x000fe40007810000 */
[C---:B------:R-:W-:Y:S02]  /*7ff0*/  ISETP.GT.AND P4, PT, R0.reuse, 0x88, PT ;  /* 0x000000880000780c */ /* 0x040fe40003f84270 */
[----:B------:R-:W-:Y:S02]  /*8000*/  FMNMX.FTZ R8, R107, R8, !PT ;  /* 0x000000086b087209 */ /* 0x000fe40007810000 */
[----:B------:R-:W-:-:S02]  /*8010*/  ISETP.GT.AND P3, PT, R0, 0x89, PT ;  /* 0x000000890000780c */ /* 0x000fc40003f64270 */
        /* <DEDUP_REMOVED lines=8> */
[----:B------:R-:W-:Y:S02]  /*80a0*/  FMNMX.FTZ R8, R102, R8, !PT ;  /* 0x0000000866087209 */ /* 0x000fe40007810000 */
[----:B------:R-:W-:Y:S02]  /*80b0*/  LOP3.LUT P1, RZ, R19, 0x40000000, RZ, 0xc0, !PT ;  /* 0x4000000013ff7812 */ /* 0x000fe4000782c0ff */
[----:B------:R-:W-:Y:S02]  /*80c0*/  FMNMX.FTZ R8, R103, R8, !PT ;  /* 0x0000000867087209 */ /* 0x000fe40007810000 */
[----:B------:R-:W-:-:S02]  /*80d0*/  LOP3.LUT P2, RZ, R19, 0x80000000, RZ, 0xc0, !PT ;  /* 0x8000000013ff7812 */ /* 0x000fc4000784c0ff */
[----:B------:R-:W-:Y:S02]  /*80e0*/  FMNMX.FTZ R8, R90, R8, !PT ;  /* 0x000000085a087209 */ /* 0x000fe40007810000 */
[----:B------:R-:W-:Y:S02]  /*80f0*/  LOP3.LUT P0, RZ, R19, 0x20000000, RZ, 0xc0, !PT ;  /* 0x2000000013ff7812 */ /* 0x000fe4000780c0ff */
        /* <DEDUP_REMOVED lines=13> */
[----:B------:R-:W-:-:S06]  /*81d0*/  WARPGROUP.ARRIVE ;  /* 0x00000000000079c5 */ /* 0x000fcc0000000000 */
[----:B------:R-:W-:Y:S01]  /*81e0*/  HGMMA.64x96x16.F32.BF16 R24, gdesc[UR32].tnspB, R24, gsb0 ;  /* 0x41600000201879f0 */ /* 0x000fe20008001818 */
[----:B------:R-:W-:Y:S02]  /*81f0*/  UIADD3 UR32, UR10, 0x780, URZ ;  /* 0x000007800a207890 */ /* 0x000fe4000fffe03f */
[----:B------:R-:W-:Y:S01]  /*8200*/  UIADD3 UR34, UR11, 0x140, URZ ;  /* 0x000001400b227890 */ /* 0x000fe2000fffe03f */
[----:B------:R-:W-:Y:S01]  /*8210*/  UMOV UR33, 0xc0000010 ;  /* 0xc000001000217882 */ /* 0x000fe20000000000 */
[----:B------:R-:W-:Y:S01]  /*8220*/  UMOV UR35, 0x80000020 ;  /* 0x8000002000237882 */ /* 0x000fe20000000000 */
        /* <DEDUP_REMOVED lines=9> */
[----:B------:R0:W-:Y:S01]  /*82c0*/  MUFU.EX2 R13, R8 ;  /* 0x00000008000d7308 */ /* 0x0001e20000000800 */
[----:B------:R-:W-:Y:S02]  /*82d0*/  ISETP.GT.AND P6, PT, R0, 0x79, PT ;  /* 0x000000790000780c */ /* 0x000fe40003fc4270 */
[--C-:B------:R-:W-:Y:S01]  /*82e0*/  FFMA.FTZ R138, R138, UR4, -R7.reuse ;  /* 0x000000048a8a7c23 */ /* 0x100fe20008010807 */
[--C-:B------:R-:W-:Y:S01]  /*82f0*/  FFMA.FTZ R139, R139, UR4, -R7.reuse ;  /* 0x000000048b8b7c23 */ /* 0x100fe20008010807 */
[----:B------:R-:W-:Y:S01]  /*8300*/  FSEL R85, R85, -INF , P6 ;  /* 0xff80000055557808 */ /* 0x000fe20003000000 */
[--C-:B------:R-:W-:Y:S01]  /*8310*/  FFMA.FTZ R143, R143, UR4, -R7.reuse ;  /* 0x000000048f8f7c23 */ /* 0x100fe20008010807 */
[----:B------:R-:W-:Y:S01]  /*8320*/  ISETP.GT.AND P6, PT, R0, 0x80, PT ;  /* 0x000000800000780c */ /* 0x000fe20003fc4270 */
[----:B------:R-:W1:Y:S01]  /*8330*/  MUFU.EX2 R9, R138 ;  /* 0x0000008a00097308 */ /* 0x000e620000000800 */
[----:B0-----:R-:W-:Y:S01]  /*8340*/  FMNMX.FTZ R8, R136, R6, !PT ;  /* 0x0000000688087209 */ /* 0x001fe20007810000 */
[--C-:B------:R-:W-:Y:S01]  /*8350*/  FFMA.FTZ R142, R142, UR4, -R7.reuse ;  /* 0x000000048e8e7c23 */ /* 0x100fe20008010807 */
[----:B------:R-:W-:Y:S01]  /*8360*/  FSEL R72, R72, -INF , P6 ;  /* 0xff80000048487808 */ /* 0x000fe20003000000 */
        /* <DEDUP_REMOVED lines=11> */
[----:B------:R-:W-:Y:S01]  /*8420*/  FFMA.FTZ R127, R127, UR4, -R7 ;  /* 0x000000047f7f7c23 */ /* 0x000fe20008010807 */
[----:B------:R-:W2:Y:S01]  /*8430*/  MUFU.EX2 R11, R142 ;  /* 0x0000008e000b7308 */ /* 0x000ea20000000800 */
[----:B------:R-:W-:Y:S01]  /*8440*/  FMNMX.FTZ R8, R128, R8, !PT ;  /* 0x0000000880087209 */ /* 0x000fe20007810000 */
[----:B-1----:R-:W-:Y:S01]  /*8450*/  FFMA.FTZ R3, R13, R3, R9 ;  /* 0x000000030d037223 */ /* 0x002fe20000010009 */
[--C-:B------:R-:W-:Y:S01]  /*8460*/  FFMA.FTZ R114, R114, UR4, -R7.reuse ;  /* 0x0000000472727c23 */ /* 0x100fe20008010807 */
[--C-:B------:R-:W-:Y:S01]  /*8470*/  FFMA.FTZ R115, R115, UR4, -R7.reuse ;  /* 0x0000000473737c23 */ /* 0x100fe20008010807 */
[----:B------:R-:W-:Y:S01]  /*8480*/  FMNMX.FTZ R8, R129, R8, !PT ;  /* 0x0000000881087209 */ /* 0x000fe20007810000 */
[--C-:B------:R-:W-:Y:S01]  /*8490*/  FFMA.FTZ R118, R118, UR4, -R7.reuse ;  /* 0x0000000476767c23 */ /* 0x100fe20008010807 */
[----:B------:R-:W-:Y:S01]  /*84a0*/  FFMA.FTZ R119, R119, UR4, -R7 ;  /* 0x0000000477777c23 */ /* 0x000fe20008010807 */
[----:B------:R-:W1:Y:S01]  /*84b0*/  MUFU.EX2 R143, R143 ;  /* 0x0000008f008f7308 */ /* 0x000e620000000800 */
[----:B------:R-:W-:Y:S01]  /*84c0*/  FMNMX.FTZ R8, R132, R8, !PT ;  /* 0x0000000884087209 */ /* 0x000fe20007810000 */
[C---:B0-----:R-:W-:Y:S01]  /*84d0*/  FADD.FTZ R3, R139.reuse, R3 ;  /* 0x000000038b037221 */ /* 0x041fe20000010000 */
[----:B------:R-:W-:Y:S01]  /*84e0*/  F2FP.BF16.F32.PACK_AB R9, R139, R9 ;  /* 0x000000098b09723e */ /* 0x000fe200000010ff */
[--C-:B------:R-:W-:Y:S01]  /*84f0*/  FFMA.FTZ R82, R82, UR4, -R7.reuse ;  /* 0x0000000452527c23 */ /* 0x100fe20008010807 */
[----:B------:R-:W-:Y:S01]  /*8500*/  FMNMX.FTZ R8, R133, R8, !PT ;  /* 0x0000000885087209 */ /* 0x000fe20007810000 */
[--C-:B------:R-:W-:Y:S01]  /*8510*/  FFMA.FTZ R106, R106, UR4, -R7.reuse ;  /* 0x000000046a6a7c23 */ /* 0x100fe20008010807 */
[----:B------:R-:W-:Y:S01]  /*8520*/  FFMA.FTZ R107, R107, UR4, -R7 ;  /* 0x000000046b6b7c23 */ /* 0x000fe20008010807 */
[----:B------:R-:W-:Y:S01]  /*8530*/  MUFU.EX2 R131, R131 ;  /* 0x0000008300837308 */ /* 0x000fe20000000800 */
[----:B------:R-:W-:Y:S01]  /*8540*/  FMNMX.FTZ R8, R120, R8, !PT ;  /* 0x0000000878087209 */ /* 0x000fe20007810000 */
[----:B--2---:R-:W-:Y:S01]  /*8550*/  FADD.FTZ R3, R11, R3 ;  /* 0x000000030b037221 */ /* 0x004fe20000010000 */
[----:B------:R-:W-:Y:S01]  /*8560*/  FFMA.FTZ R110, R110, UR4, -R7 ;  /* 0x000000046e6e7c23 */ /* 0x000fe20008010807 */
[----:B------:R-:W-:-:S02]  /*8570*/  WARPGROUP.DEPBAR.LE gsb0, 0x0 ;  /* 0x00008000000079c5 */ /* 0x000fc40000010000 */
[----:B------:R-:W-:Y:S01]  /*8580*/  WARPGROUP.ARRIVE ;  /* 0x00000000000079c5 */ /* 0x000fe20000000000 */
[----:B------:R-:W-:Y:S01]  /*8590*/  FMNMX.FTZ R8, R121, R8, !PT ;  /* 0x0000000879087209 */ /* 0x000fe20007810000 */
[----:B------:R-:W-:Y:S01]  /*85a0*/  MUFU.EX2 R135, R135 ;  /* 0x0000008700877308 */ /* 0x000fe20000000800 */
[C---:B-1----:R-:W-:Y:S01]  /*85b0*/  F2FP.BF16.F32.PACK_AB R11, R143.reuse, R11 ;  /* 0x0000000b8f0b723e */ /* 0x042fe200000010ff */
[----:B------:R-:W-:Y:S01]  /*85c0*/  FADD.FTZ R3, R143, R3 ;  /* 0x000000038f037221 */ /* 0x000fe20000010000 */
        /* <DEDUP_REMOVED lines=60> */
[----:B------:R-:W-:Y:S02]  /*8990*/  WARPGROUP.ARRIVE ;  /* 0x00000000000079c5 */ /* 0x000fe40000000000 */
[----:B------:R-:W0:Y:S01]  /*89a0*/  SHFL.BFLY PT, R8, R0, 0x2, 0x1f ;  /* 0x0c401f0000087f89 */ /* 0x000e2200000e0000 */
[----:B------:R-:W-:Y:S03]  /*89b0*/  MUFU.EX2 R111, R111 ;  /* 0x0000006f006f7308 */ /* 0x000fe60000000800 */
[----:B------:R-:W-:Y:S01]  /*89c0*/  HGMMA.64x96x16.F32.BF16 R24, gdesc[UR32].tnspB, R24, gsb0 ;  /* 0x41600000201879f0 */ /* 0x000fe20008001818 */
[----:B------:R-:W-:-:S02]  /*89d0*/  UIADD3 UR32, UR10, 0xa80, URZ ;  /* 0x00000a800a207890 */ /* 0x000fc4000fffe03f */
[----:B------:R-:W-:Y:S02]  /*89e0*/  UIADD3 UR34, UR11, 0x1c0, URZ ;  /* 0x000001c00b227890 */ /* 0x000fe4000fffe03f */
[----:B------:R-:W-:Y:S01]  /*89f0*/  MUFU.EX2 R20, R86 ;  /* 0x0000005600147308 */ /* 0x000fe20000000800 */
[----:B------:R-:W-:Y:S01]  /*8a00*/  UMOV UR33, 0xc0000010 ;  /* 0xc000001000217882 */ /* 0x000fe20000000000 */
[----:B------:R-:W-:-:S06]  /*8a10*/  UMOV UR35, 0x80000020 ;  /* 0x8000002000237882 */ /* 0x000fcc0000000000 */
        /* <DEDUP_REMOVED lines=11> */
[----:B------:R-:W-:Y:S01]  /*8ad0*/  FADD.FTZ R6, -R8, R6 ;  /* 0x0000000608067221 */ /* 0x000fe20000010100 */
[----:B------:R-:W-:Y:S01]  /*8ae0*/  FMUL.FTZ R8, R0, UR4 ;  /* 0x0000000400087c20 */ /* 0x000fe20008410000 */
[----:B------:R-:W-:Y:S02]  /*8af0*/  MUFU.EX2 R91, R91 ;  /* 0x0000005b005b7308 */ /* 0x000fe40000000800 */
[----:B------:R-:W-:Y:S02]  /*8b00*/  FMUL.FTZ R6, R6, UR4 ;  /* 0x0000000406067c20 */ /* 0x000fe40008410000 */
[----:B------:R-:W-:Y:S02]  /*8b10*/  FSEL R8, R8, RZ, P3 ;  /* 0x000000ff08087208 */ /* 0x000fe40001800000 */
[----:B------:R-:W-:Y:S02]  /*8b20*/  ISETP.GE.U32.AND P3, PT, R15, 0x180, PT ;  /* 0x000001800f00780c */ /* 0x000fe40003f66070 */
[----:B------:R-:W-:Y:S01]  /*8b30*/  MUFU.EX2 R6, R6 ;  /* 0x0000000600067308 */ /* 0x000fe20000000800 */
[--C-:B------:R-:W-:Y:S01]  /*8b40*/  FFMA.FTZ R137, R137, UR4, -R8.reuse ;  /* 0x0000000489897c23 */ /* 0x100fe20008010808 */
[----:B------:R-:W-:Y:S01]  /*8b50*/  SEL R10, R10, 0x9, !P3 ;  /* 0x000000090a0a7807 */ /* 0x000fe20005800000 */
        /* <DEDUP_REMOVED lines=39> */
[----:B------:R-:W-:Y:S01]  /*8dd0*/  FFMA.FTZ R77, R77, UR4, -R8 ;  /* 0x000000044d4d7c23 */ /* 0x000fe20008010808 */
[----:B------:R-:W-:Y:S01]  /*8de0*/  UMOV UR33, 0xc0000010 ;  /* 0xc000001000217882 */ /* 0x000fe20000000000 */
[----:B------:R-:W-:Y:S01]  /*8df0*/  UMOV UR35, 0x80000020 ;  /* 0x8000002000237882 */ /* 0x000fe20000000000 */
[----:B------:R-:W0:Y:S01]  /*8e00*/  MUFU.EX2 R8, R136 ;  /* 0x0000008800087308 */ /* 0x000e220000000800 */
[----:B------:R-:W-:Y:S01]  /*8e10*/  PLOP3.LUT P3, PT, PT, PT, UP1, 0x80, 0x0 ;  /* 0x000000000000781c */ /* 0x000fe20003f6f018 */
[----:B------:R-:W-:-:S06]  /*8e20*/  UIADD3 UR10, UR7, -0x1, URZ ;  /* 0xffffffff070a7890 */ /* 0x000fcc000fffe03f */
[----:B------:R-:W1:Y:S01]  /*8e30*/  MUFU.EX2 R137, R137 ;  /* 0x0000008900897308 */ /* 0x000e620000000800 */
[----:B------:R-:W-:-:S07]  /*8e40*/  UMOV UR7, UR10 ;  /* 0x0000000a00077c82 */ /* 0x000fce0008000000 */
[----:B------:R-:W2:Y:S01]  /*8e50*/  MUFU.EX2 R140, R140 ;  /* 0x0000008c008c7308 */ /* 0x000ea20000000800 */
[----:B0-----:R-:W-:-:S07]  /*8e60*/  FFMA.FTZ R4, R6, R4, R8 ;  /* 0x0000000406047223 */ /* 0x001fce0000010008 */
[----:B------:R-:W0:Y:S01]  /*8e70*/  MUFU.EX2 R141, R141 ;  /* 0x0000008d008d7308 */ /* 0x000e220000000800 */
[C---:B-1----:R-:W-:Y:S01]  /*8e80*/  F2FP.BF16.F32.PACK_AB R8, R137.reuse, R8 ;  /* 0x000000088908723e */ /* 0x042fe200000010ff */
[----:B------:R-:W-:-:S06]  /*8e90*/  FADD.FTZ R4, R137, R4 ;  /* 0x0000000489047221 */ /* 0x000fcc0000010000 */
[----:B------:R-:W-:Y:S01]  /*8ea0*/  MUFU.EX2 R129, R129 ;  /* 0x0000008100817308 */ /* 0x000fe20000000800 */
[----:B--2---:R-:W-:-:S07]  /*8eb0*/  FADD.FTZ R4, R140, R4 ;  /* 0x000000048c047221 */ /* 0x004fce0000010000 */
[----:B------:R-:W-:Y:S01]  /*8ec0*/  MUFU.EX2 R133, R133 ;  /* 0x0000008500857308 */ /* 0x000fe20000000800 */
[----:B0-----:R-:W-:-:S07]  /*8ed0*/  FADD.FTZ R4, R141, R4 ;  /* 0x000000048d047221 */ /* 0x001fce0000010000 */
        /* <DEDUP_REMOVED lines=24> */
[----:B------:R0:W-:Y:S06]  /*9060*/  BAR.ARV R10, 0x100 ;  /* 0x0004000a0000751d */ /* 0x0001ec0000002000 */
[----:B------:R-:W-:Y:S01]  /*9070*/  MUFU.EX2 R94, R94 ;  /* 0x0000005e005e7308 */ /* 0x000fe20000000800 */
[-C--:B------:R-:W-:Y:S01]  /*9080*/  FMUL.FTZ R24, R24, R6.reuse ;  /* 0x0000000618187220 */ /* 0x080fe20000410000 */
[----:B0-----:R-:W-:Y:S02]  /*9090*/  IMAD.U32 R10, RZ, RZ, UR36 ;  /* 0x00000024ff0a7e24 */ /* 0x001fe4000f8e00ff */
[-C--:B------:R-:W-:Y:S01]  /*90a0*/  FMUL.FTZ R25, R25, R6.reuse ;  /* 0x0000000619197220 */ /* 0x080fe20000410000 */
[-C--:B------:R-:W-:Y:S01]  /*90b0*/  FMUL.FTZ R28, R28, R6.reuse ;  /* 0x000000061c1c7220 */ /* 0x080fe20000410000 */
[-C--:B------:R-:W-:Y:S01]  /*90c0*/  FMUL.FTZ R29, R29, R6.reuse ;  /* 0x000000061d1d7220 */ /* 0x080fe20000410000 */
[-C--:B------:R-:W-:Y:S01]  /*90d0*/  FMUL.FTZ R32, R32, R6.reuse ;  /* 0x0000000620207220 */ /* 0x080fe20000410000 */
[----:B------:R-:W-:Y:S01]  /*90e0*/  @!P1 LEA R10, R10, UR37, 0x3 ;  /* 0x000000250a0a9c11 */ /* 0x000fe2000f8e18ff */
[----:B------:R-:W-:Y:S01]  /*90f0*/  MUFU.EX2 R89, R89 ;  /* 0x0000005900597308 */ /* 0x000fe20000000800 */
[-C--:B------:R-:W-:Y:S01]  /*9100*/  FMUL.FTZ R33, R33, R6.reuse ;  /* 0x0000000621217220 */ /* 0x080fe20000410000 */
[-C--:B------:R-:W-:Y:S01]  /*9110*/  FMUL.FTZ R36, R36, R6.reuse ;  /* 0x0000000624247220 */ /* 0x080fe20000410000 */
[----:B------:R-:W-:Y:S01]  /*9120*/  FMUL.FTZ R37, R37, R6 ;  /* 0x0000000625257220 */ /* 0x000fe20000410000 */
[----:B------:R-:W-:-:S02]  /*9130*/  @!P1 VIADD R10, R10, 0x31c40 ;  /* 0x00031c400a0a9836 */ /* 0x000fc40000000000 */
[-C--:B------:R-:W-:Y:S01]  /*9140*/  FMUL.FTZ R40, R40, R6.reuse ;  /* 0x0000000628287220 */ /* 0x080fe20000410000 */
[-C--:B------:R-:W-:Y:S01]  /*9150*/  FMUL.FTZ R41, R41, R6.reuse ;  /* 0x0000000629297220 */ /* 0x080fe20000410000 */
[-C--:B------:R-:W-:Y:S01]  /*9160*/  FMUL.FTZ R44, R44, R6.reuse ;  /* 0x000000062c2c7220 */ /* 0x080fe20000410000 */
[----:B------:R-:W-:Y:S01]  /*9170*/  MUFU.EX2 R95, R95 ;  /* 0x0000005f005f7308 */ /* 0x000fe20000000800 */
[----:B------:R-:W-:Y:S01]  /*9180*/  @!P1 PRMT R10, RZ, 0x654, R10 ;  /* 0x00000654ff0a9816 */ /* 0x000fe2000000000a */
[-C--:B------:R-:W-:Y:S01]  /*9190*/  FMUL.FTZ R45, R45, R6.reuse ;  /* 0x000000062d2d7220 */ /* 0x080fe20000410000 */
[-C--:B------:R-:W-:Y:S01]  /*91a0*/  FMUL.FTZ R48, R48, R6.reuse ;  /* 0x0000000630307220 */ /* 0x080fe20000410000 */
[-C--:B------:R-:W-:Y:S01]  /*91b0*/  FMUL.FTZ R49, R49, R6.reuse ;  /* 0x0000000631317220 */ /* 0x080fe20000410000 */
[----:B------:R0:W-:Y:S01]  /*91c0*/  @!P1 SYNCS.ARRIVE.TRANS64.RED.A1T0 RZ, [R10+URZ], RZ ;  /* 0x000000ff0aff99a7 */ /* 0x0001e2000810043f */
[-C--:B------:R-:W-:Y:S01]  /*91d0*/  FMUL.FTZ R52, R52, R6.reuse ;  /* 0x0000000634347220 */ /* 0x080fe20000410000 */
[-C--:B------:R-:W-:Y:S01]  /*91e0*/  FMUL.FTZ R53, R53, R6.reuse ;  /* 0x0000000635357220 */ /* 0x080fe20000410000 */
[----:B------:R-:W-:Y:S01]  /*91f0*/  MUFU.EX2 R93, R93 ;  /* 0x0000005d005d7308 */ /* 0x000fe20000000800 */
[-C--:B------:R-:W-:Y:S01]  /*9200*/  FMUL.FTZ R56, R56, R6.reuse ;  /* 0x0000000638387220 */ /* 0x080fe20000410000 */
[-C--:B------:R-:W-:Y:S01]  /*9210*/  FMUL.FTZ R57, R57, R6.reuse ;  /* 0x0000000639397220 */ /* 0x080fe20000410000 */
[-C--:B------:R-:W-:Y:S01]  /*9220*/  FMUL.FTZ R60, R60, R6.reuse ;  /* 0x000000063c3c7220 */ /* 0x080fe20000410000 */
[-C--:B------:R-:W-:Y:S01]  /*9230*/  FMUL.FTZ R61, R61, R6.reuse ;  /* 0x000000063d3d7220 */ /* 0x080fe20000410000 */
[----:B0-----:R-:W-:Y:S01]  /*9240*/  IMAD.U32 R10, RZ, RZ, UR6 ;  /* 0x00000006ff0a7e24 */ /* 0x001fe2000f8e00ff */
[----:B------:R-:W-:Y:S01]  /*9250*/  UMOV UR6, UR36 ;  /* 0x0000002400067c82 */ /* 0x000fe20008000000 */
[-C--:B------:R-:W-:Y:S01]  /*9260*/  FMUL.FTZ R64, R64, R6.reuse ;  /* 0x0000000640407220 */ /* 0x080fe20000410000 */
[----:B------:R-:W-:Y:S01]  /*9270*/  MUFU.EX2 R78, R78 ;  /* 0x0000004e004e7308 */ /* 0x000fe20000000800 */
[-C--:B------:R-:W-:Y:S01]  /*9280*/  FMUL.FTZ R65, R65, R6.reuse ;  /* 0x0000000641417220 */ /* 0x080fe20000410000 */
[----:B------:R-:W-:Y:S01]  /*9290*/  @!P1 LEA R10, R10, UR37, 0x3 ;  /* 0x000000250a0a9c11 */ /* 0x000fe2000f8e18ff */
[-C--:B------:R-:W-:Y:S01]  /*92a0*/  FMUL.FTZ R68, R68, R6.reuse ;  /* 0x0000000644447220 */ /* 0x080fe20000410000 */
[----:B------:R-:W-:Y:S01]  /*92b0*/  FMUL.FTZ R69, R69, R6 ;  /* 0x0000000645457220 */ /* 0x000fe20000410000 */
        /* <DEDUP_REMOVED lines=19> */
[----:B0-----:R-:W-:Y:S01]  /*93f0*/  F2FP.BF16.F32.PACK_AB R10, R141, R140 ;  /* 0x0000008c8d0a723e */ /* 0x001fe200000010ff */
[-C--:B------:R-:W-:Y:S01]  /*9400*/  FMUL.FTZ R55, R55, R13.reuse ;  /* 0x0000000d37377220 */ /* 0x080fe20000410000 */
[-C--:B------:R-:W-:Y:S01]  /*9410*/  FMUL.FTZ R58, R58, R13.reuse ;  /* 0x0000000d3a3a7220 */ /* 0x080fe20000410000 */
[-C--:B------:R-:W-:Y:S01]  /*9420*/  FMUL.FTZ R59, R59, R13.reuse ;  /* 0x0000000d3b3b7220 */ /* 0x080fe20000410000 */
[-C--:B------:R-:W-:Y:S01]  /*9430*/  FMUL.FTZ R62, R62, R13.reuse ;  /* 0x0000000d3e3e7220 */ /* 0x080fe20000410000 */
[----:B------:R0:W-:Y:S01]  /*9440*/  STSM.16.M88.4 [R2+0x24300], R8 ;  /* 0x0243000802007844 */ /* 0x0001e20000000200 */
[-C--:B------:R-:W-:Y:S01]  /*9450*/  FMUL.FTZ R63, R63, R13.reuse ;  /* 0x0000000d3f3f7220 */ /* 0x080fe20000410000 */
[-C--:B------:R-:W-:Y:S01]  /*9460*/  FMUL.FTZ R66, R66, R13.reuse ;  /* 0x0000000d42427220 */ /* 0x080fe20000410000 */
[-C--:B------:R-:W-:Y:S01]  /*9470*/  FMUL.FTZ R67, R67, R13.reuse ;  /* 0x0000000d43437220 */ /* 0x080fe20000410000 */
[-C--:B------:R-:W-:Y:S01]  /*9480*/  FMUL.FTZ R70, R70, R13.reuse ;  /* 0x0000000d46467220 */ /* 0x080fe20000410000 */
[----:B------:R-:W-:Y:S01]  /*9490*/  FMUL.FTZ R71, R71, R13 ;  /* 0x0000000d47477220 */ /* 0x000fe20000410000 */
[----:B------:R-:W-:Y:S01]  /*94a0*/  IMAD.MOV.U32 R6, RZ, RZ, R0 ;  /* 0x000000ffff067224 */ /* 0x000fe200078e0000 */
[----:B0-----:R-:W0:Y:S08]  /*94b0*/  MUFU.EX2 R9, R130 ;  /* 0x0000008200097308 */ /* 0x001e300000000800 */
        /* <DEDUP_REMOVED lines=9> */
[----:B------:R1:W-:Y:S01]  /*9550*/  MUFU.EX2 R130, R75 ;  /* 0x0000004b00827308 */ /* 0x0003e20000000800 */
[----:B--2---:R-:W-:Y:S01]  /*9560*/  FADD.FTZ R3, R11, R3 ;  /* 0x000000030b037221 */ /* 0x004fe20000010000 */
[----:B------:R-:W-:-:S03]  /*9570*/  F2FP.BF16.F32.PACK_AB R11, R135, R11 ;  /* 0x0000000b870b723e */ /* 0x000fc600000010ff */
[----:B------:R-:W-:Y:S01]  /*9580*/  FADD.FTZ R3, R135, R3 ;  /* 0x0000000387037221 */ /* 0x000fe20000010000 */
[----:B0-----:R-:W-:-:S03]  /*9590*/  FADD.FTZ R4, R10, R4 ;  /* 0x000000040a047221 */ /* 0x001fc60000010000 */
[----:B------:R-:W-:Y:S01]  /*95a0*/  FADD.FTZ R3, R122, R3 ;  /* 0x000000037a037221 */ /* 0x000fe20000010000 */
[C---:B------:R-:W-:Y:S01]  /*95b0*/  F2FP.BF16.F32.PACK_AB R10, R133.reuse, R10 ;  /* 0x0000000a850a723e */ /* 0x040fe200000010ff */
[----:B------:R-:W-:Y:S02]  /*95c0*/  FADD.FTZ R4, R133, R4 ;  /* 0x0000000485047221 */ /* 0x000fe40000010000 */
[----:B------:R-:W-:Y:S02]  /*95d0*/  FADD.FTZ R3, R123, R3 ;  /* 0x000000037b037221 */ /* 0x000fe40000010000 */
[----:B------:R0:W-:Y:S01]  /*95e0*/  STSM.16.M88.4 [R2+0x25b00], R8 ;  /* 0x025b000802007844 */ /* 0x0001e20000000200 */
        /* <DEDUP_REMOVED lines=10> */
[----:B------:R-:W-:-:S03]  /*9690*/  FADD.FTZ R3, R118, R3 ;  /* 0x0000000376037221 */ /* 0x000fc60000010000 */
[----:B------:R-:W-:Y:S01]  /*96a0*/  FADD.FTZ R4, R113, R4 ;  /* 0x0000000471047221 */ /* 0x000fe20000010000 */
[----:B------:R-:W-:-:S03]  /*96b0*/  FADD.FTZ R3, R119, R3 ;  /* 0x0000000377037221 */ /* 0x000fc60000010000 */
[----:B------:R-:W-:Y:S01]  /*96c0*/  FADD.FTZ R4, R82, R4 ;  /* 0x0000000452047221 */ /* 0x000fe20000010000 */
[----:B------:R-:W-:Y:S01]  /*96d0*/  FADD.FTZ R8, R106, R3 ;  /* 0x000000036a087221 */ /* 0x000fe20000010000 */
[C---:B------:R-:W-:Y:S01]  /*96e0*/  F2FP.BF16.F32.PACK_AB R82, R117.reuse, R82 ;  /* 0x000000527552723e */ /* 0x040fe200000010ff */
[----:B------:R0:W2:Y:S01]  /*96f0*/  MUFU.EX2 R3, R80 ;  /* 0x0000005000037308 */ /* 0x0000a20000000800 */
[----:B------:R-:W-:Y:S01]  /*9700*/  FADD.FTZ R9, R117, R4 ;  /* 0x0000000475097221 */ /* 0x000fe20000010000 */
[----:B------:R-:W-:Y:S01]  /*9710*/  FADD.FTZ R4, R107, R8 ;  /* 0x000000086b047221 */ /* 0x000fe20000010000 */
[----:B------:R-:W-:Y:S02]  /*9720*/  F2FP.BF16.F32.PACK_AB R8, R121, R120 ;  /* 0x000000787908723e */ /* 0x000fe400000010ff */
[----:B------:R-:W-:Y:S01]  /*9730*/  FADD.FTZ R10, R104, R9 ;  /* 0x00000009680a7221 */ /* 0x000fe20000010000 */
[----:B------:R-:W-:Y:S01]  /*9740*/  FADD.FTZ R92, R110, R4 ;  /* 0x000000046e5c7221 */ /* 0x000fe20000010000 */
[----:B------:R-:W-:Y:S01]  /*9750*/  F2FP.BF16.F32.PACK_AB R9, R123, R122 ;  /* 0x0000007a7b09723e */ /* 0x000fe200000010ff */
[----:B------:R3:W4:Y:S01]  /*9760*/  MUFU.EX2 R4, R81 ;  /* 0x0000005100047308 */ /* 0x0007220000000800 */
[----:B-1----:R-:W-:Y:S01]  /*9770*/  FADD.FTZ R75, R105, R10 ;  /* 0x0000000a694b7221 */ /* 0x002fe20000010000 */
[----:B------:R-:W-:Y:S01]  /*9780*/  FADD.FTZ R83, R111, R92 ;  /* 0x0000005c6f537221 */ /* 0x000fe20000010000 */
[----:B0-----:R-:W-:-:S02]  /*9790*/  F2FP.BF16.F32.PACK_AB R80, R113, R112 ;  /* 0x000000707150723e */ /* 0x001fc400000010ff */
[----:B------:R-:W-:Y:S01]  /*97a0*/  FADD.FTZ R92, R86, R75 ;  /* 0x0000004b565c7221 */ /* 0x000fe20000010000 */
[----:B------:R-:W-:Y:S01]  /*97b0*/  FADD.FTZ R108, R98, R83 ;  /* 0x00000053626c7221 */ /* 0x000fe20000010000 */
[----:B------:R-:W-:Y:S02]  /*97c0*/  F2FP.BF16.F32.PACK_AB R10, R125, R124 ;  /* 0x0000007c7d0a723e */ /* 0x000fe400000010ff */
[----:B------:R-:W-:Y:S01]  /*97d0*/  FADD.FTZ R75, R109, R92 ;  /* 0x0000005c6d4b7221 */ /* 0x000fe20000010000 */
[----:B------:R-:W-:Y:S01]  /*97e0*/  FADD.FTZ R87, R99, R108 ;  /* 0x0000006c63577221 */ /* 0x000fe20000010000 */
[----:B------:R0:W1:Y:S01]  /*97f0*/  MUFU.EX2 R92, R84 ;  /* 0x00000054005c7308 */ /* 0x0000620000000800 */
[----:B---3--:R-:W-:Y:S01]  /*9800*/  F2FP.BF16.F32.PACK_AB R81, R115, R114 ;  /* 0x000000727351723e */ /* 0x008fe200000010ff */
[----:B------:R-:W-:Y:S01]  /*9810*/  FADD.FTZ R108, R96, R75 ;  /* 0x0000004b606c7221 */ /* 0x000fe20000010000 */
[----:B------:R-:W-:Y:S01]  /*9820*/  FADD.FTZ R112, R102, R87 ;  /* 0x0000005766707221 */ /* 0x000fe20000010000 */
[----:B------:R-:W-:Y:S01]  /*9830*/  F2FP.BF16.F32.PACK_AB R83, R119, R118 ;  /* 0x000000767753723e */ /* 0x000fe200000010ff */
[----:B------:R3:W-:Y:S01]  /*9840*/  STSM.16.M88.4 [R2+0x27300], R8 ;  /* 0x0273000802007844 */ /* 0x0007e20000000200 */
[----:B------:R-:W-:Y:S01]  /*9850*/  FADD.FTZ R75, R97, R108 ;  /* 0x0000006c614b7221 */ /* 0x000fe20000010000 */
[----:B------:R-:W-:Y:S01]  /*9860*/  FADD.FTZ R87, R103, R112 ;  /* 0x0000007067577221 */ /* 0x000fe20000010000 */
[----:B------:R-:W-:Y:S01]  /*9870*/  F2FP.BF16.F32.PACK_AB R86, R109, R86 ;  /* 0x000000566d56723e */ /* 0x000fe200000010ff */
[----:B------:R5:W-:Y:S01]  /*9880*/  STSM.16.M88.4 [R2+0x28b00], R80 ;  /* 0x028b005002007844 */ /* 0x000be20000000200 */
[----:B0-----:R-:W-:Y:S01]  /*9890*/  F2FP.BF16.F32.PACK_AB R84, R105, R104 ;  /* 0x000000686954723e */ /* 0x001fe200000010ff */
[----:B------:R-:W-:Y:S01]  /*98a0*/  FADD.FTZ R108, R100, R75 ;  /* 0x0000004b646c7221 */ /* 0x000fe20000010000 */
[----:B------:R0:W1:Y:S03]  /*98b0*/  MUFU.EX2 R104, R85 ;  /* 0x0000005500687308 */ /* 0x0000660000000800 */
[----:B------:R-:W-:-:S05]  /*98c0*/  FADD.FTZ R75, R101, R108 ;  /* 0x0000006c654b7221 */ /* 0x000fca0000010000 */
[----:B------:R2:W1:Y:S01]  /*98d0*/  MUFU.EX2 R105, R72 ;  /* 0x0000004800697308 */ /* 0x0004620000000800 */
[----:B0-----:R-:W-:Y:S01]  /*98e0*/  F2FP.BF16.F32.PACK_AB R85, R107, R106 ;  /* 0x0000006a6b55723e */ /* 0x001fe200000010ff */
[----:B------:R-:W-:Y:S01]  /*98f0*/  FADD.FTZ R106, R90, R87 ;  /* 0x000000575a6a7221 */ /* 0x000fe20000010000 */
[----:B------:R-:W-:Y:S02]  /*9900*/  F2FP.BF16.F32.PACK_AB R87, R111, R110 ;  /* 0x0000006e6f57723e */ /* 0x000fe400000010ff */
[----:B---3--:R-:W-:Y:S01]  /*9910*/  F2FP.BF16.F32.PACK_AB R8, R97, R96 ;  /* 0x000000606108723e */ /* 0x008fe200000010ff */
[----:B------:R-:W-:Y:S01]  /*9920*/  FADD.FTZ R107, R91, R106 ;  /* 0x0000006a5b6b7221 */ /* 0x000fe20000010000 */
[----:B------:R-:W-:Y:S01]  /*9930*/  FADD.FTZ R106, R88, R75 ;  /* 0x0000004b586a7221 */ /* 0x000fe20000010000 */
[----:B------:R0:W-:Y:S01]  /*9940*/  STSM.16.M88.4 [R2+0x2a300], R84 ;  /* 0x02a3005402007844 */ /* 0x0001e20000000200 */
[----:B------:R-:W-:Y:S01]  /*9950*/  MUFU.EX2 R97, R76 ;  /* 0x0000004c00617308 */ /* 0x000fe20000000800 */
[----:B------:R-:W-:Y:S01]  /*9960*/  FADD.FTZ R108, R94, R107 ;  /* 0x0000006b5e6c7221 */ /* 0x000fe20000010000 */
[----:B------:R-:W-:Y:S01]  /*9970*/  FADD.FTZ R75, R89, R106 ;  /* 0x0000006a594b7221 */ /* 0x000fe20000010000 */
[----:B------:R-:W-:-:S02]  /*9980*/  F2FP.BF16.F32.PACK_AB R9, R99, R98 ;  /* 0x000000626309723e */ /* 0x000fc400000010ff */
[----:B------:R-:W-:Y:S01]  /*9990*/  FADD.FTZ R107, R95, R108 ;  /* 0x0000006c5f6b7221 */ /* 0x000fe20000010000 */
[----:B------:R-:W-:Y:S01]  /*99a0*/  FADD.FTZ R108, R74, R75 ;  /* 0x0000004b4a6c7221 */ /* 0x000fe20000010000 */
[----:B------:R-:W-:Y:S01]  /*99b0*/  F2FP.BF16.F32.PACK_AB R10, R101, R100 ;  /* 0x00000064650a723e */ /* 0x000fe200000010ff */
[----:B------:R3:W1:Y:S01]  /*99c0*/  MUFU.EX2 R106, R73 ;  /* 0x00000049006a7308 */ /* 0x0006620000000800 */
[----:B--2---:R-:W-:Y:S01]  /*99d0*/  FADD.FTZ R72, R14, R107 ;  /* 0x0000006b0e487221 */ /* 0x004fe20000010000 */
[----:B------:R-:W-:Y:S01]  /*99e0*/  FADD.FTZ R108, R93, R108 ;  /* 0x0000006c5d6c7221 */ /* 0x000fe20000010000 */
[----:B------:R-:W-:Y:S02]  /*99f0*/  F2FP.BF16.F32.PACK_AB R11, R103, R102 ;  /* 0x00000066670b723e */ /* 0x000fe400000010ff */
[----:B-----5:R-:W-:Y:S01]  /*9a00*/  FADD.FTZ R81, R15, R72 ;  /* 0x000000480f517221 */ /* 0x020fe20000010000 */
[----:B------:R-:W-:Y:S01]  /*9a10*/  FADD.FTZ R75, R3, R108 ;  /* 0x0000006c034b7221 */ /* 0x000fe20000010000 */
[----:B------:R-:W-:Y:S01]  /*9a20*/  F2FP.BF16.F32.PACK_AB R72, R89, R88 ;  /* 0x000000585948723e */ /* 0x000fe200000010ff */
[----:B0-----:R0:W2:Y:S01]  /*9a30*/  MUFU.EX2 R84, R77 ;  /* 0x0000004d00547308 */ /* 0x0010a20000000800 */
[----:B------:R-:W-:Y:S01]  /*9a40*/  FADD.FTZ R80, R20, R81 ;  /* 0x0000005114507221 */ /* 0x000fe20000010000 */
[----:B----4-:R-:W-:Y:S01]  /*9a50*/  FADD.FTZ R75, R4, R75 ;  /* 0x0000004b044b7221 */ /* 0x010fe20000010000 */
[----:B---3--:R-:W-:Y:S01]  /*9a60*/  F2FP.BF16.F32.PACK_AB R73, R91, R90 ;  /* 0x0000005a5b49723e */ /* 0x008fe200000010ff */
[----:B------:R3:W-:Y:S01]  /*9a70*/  STSM.16.M88.4 [R2+0x2bb00], R8 ;  /* 0x02bb000802007844 */ /* 0x0007e20000000200 */
[----:B------:R-:W-:Y:S01]  /*9a80*/  FADD.FTZ R80, R21, R80 ;  /* 0x0000005015507221 */ /* 0x000fe20000010000 */
[----:B-1----:R-:W-:Y:S01]  /*9a90*/  FADD.FTZ R81, R92, R75 ;  /* 0x0000004b5c517221 */ /* 0x002fe20000010000 */
[----:B------:R-:W-:-:S02]  /*9aa0*/  F2FP.BF16.F32.PACK_AB R74, R93, R74 ;  /* 0x0000004a5d4a723e */ /* 0x000fc400000010ff */
[----:B------:R-:W-:Y:S01]  /*9ab0*/  FADD.FTZ R83, R79, R80 ;  /* 0x000000504f537221 */ /* 0x000fe20000010000 */
[----:B------:R-:W-:Y:S01]  /*9ac0*/  FADD.FTZ R76, R104, R81 ;  /* 0x00000051684c7221 */ /* 0x000fe20000010000 */
[----:B------:R-:W-:Y:S02]  /*9ad0*/  F2FP.BF16.F32.PACK_AB R81, R15, R14 ;  /* 0x0000000e0f51723e */ /* 0x000fe400000010ff */
[----:B------:R-:W-:Y:S01]  /*9ae0*/  FADD.FTZ R15, R130, R83 ;  /* 0x00000053820f7221 */ /* 0x000fe20000010000 */
[----:B------:R-:W-:Y:S02]  /*9af0*/  F2FP.BF16.F32.PACK_AB R75, R95, R94 ;  /* 0x0000005e5f4b723e */ /* 0x000fe400000010ff */
[----:B------:R-:W-:Y:S01]  /*9b00*/  F2FP.BF16.F32.PACK_AB R80, R4, R3 ;  /* 0x000000030450723e */ /* 0x000fe200000010ff */
[----:B------:R-:W-:Y:S01]  /*9b10*/  FADD.FTZ R3, R105, R76 ;  /* 0x0000004c69037221 */ /* 0x000fe20000010000 */
[----:B0-----:R-:W-:Y:S01]  /*9b20*/  F2FP.BF16.F32.PACK_AB R77, R130, R79 ;  /* 0x0000004f824d723e */ /* 0x001fe200000010ff */
[----:B------:R-:W-:Y:S01]  /*9b30*/  FADD.FTZ R14, R78, R15 ;  /* 0x0000000f4e0e7221 */ /* 0x000fe20000010000 */
[----:B------:R-:W-:Y:S01]  /*9b40*/  F2FP.BF16.F32.PACK_AB R82, R104, R92 ;  /* 0x0000005c6852723e */ /* 0x000fe200000010ff */
[----:B------:R3:W-:Y:S01]  /*9b50*/  STSM.16.M88.4 [R2+0x2d300], R72 ;  /* 0x02d3004802007844 */ /* 0x0007e20000000200 */
[----:B------:R-:W-:Y:S01]  /*9b60*/  F2FP.BF16.F32.PACK_AB R83, R21, R20 ;  /* 0x000000141553723e */ /* 0x000fe200000010ff */
[C---:B------:R-:W-:Y:S01]  /*9b70*/  FADD.FTZ R4, R106.reuse, R3 ;  /* 0x000000036a047221 */ /* 0x040fe20000010000 */
[C---:B------:R-:W-:Y:S01]  /*9b80*/  F2FP.BF16.F32.PACK_AB R79, R7.reuse, R78 ;  /* 0x0000004e074f723e */ /* 0x040fe200000010ff */
[----:B------:R-:W-:Y:S01]  /*9b90*/  FADD.FTZ R3, R7, R14 ;  /* 0x0000000e07037221 */ /* 0x000fe20000010000 */
[----:B------:R-:W-:Y:S01]  /*9ba0*/  F2FP.BF16.F32.PACK_AB R76, R106, R105 ;  /* 0x000000696a4c723e */ /* 0x000fe200000010ff */
[----:B------:R3:W-:Y:S01]  /*9bb0*/  STSM.16.M88.4 [R2+0x2eb00], R80 ;  /* 0x02eb005002007844 */ /* 0x0007e20000000200 */
[----:B--2---:R-:W-:Y:S01]  /*9bc0*/  F2FP.BF16.F32.PACK_AB R78, R84, R97 ;  /* 0x00000061544e723e */ /* 0x004fe200000010ff */
[----:B------:R-:W-:Y:S01]  /*9bd0*/  FADD.FTZ R4, R97, R4 ;  /* 0x0000000461047221 */ /* 0x000fe20000010000 */
[----:B------:R-:W-:-:S03]  /*9be0*/  IMAD.MOV.U32 R7, RZ, RZ, R12 ;  /* 0x000000ffff077224 */ /* 0x000fc600078e000c */
[----:B------:R3:W-:Y:S01]  /*9bf0*/  STSM.16.M88.4 [R2+0x30300], R76 ;  /* 0x0303004c02007844 */ /* 0x0007e20000000200 */
        /* <DEDUP_REMOVED lines=9> */
[----:B------:R-:W-:-:S05]  /*9c90*/  UMOV UR7, UR10 ;  /* 0x0000000a00077c82 */ /* 0x000fca0008000000 */
.L_x_11448:
        /* <DEDUP_REMOVED lines=9> */
.L_x_11467:
[----:B------:R-:W-:Y:S01]  /*9d30*/  R2UR UR4, R16 ;  /* 0x00000000100472ca */ /* 0x000fe200000e0000 */
[----:B------:R-:W-:-:S04]  /*9d40*/  UIADD3 UR36, UR6, 0x1, URZ ;  /* 0x0000000106247890 */ /* 0x000fc8000fffe03f */
[----:B------:R-:W-:-:S04]  /*9d50*/  UISETP.NE.AND UP0, UPT, UR36, 0x2, UPT ;  /* 0x000000022400788c */ /* 0x000fc8000bf05270 */
[----:B------:R-:W-:Y:S02]  /*9d60*/  USEL UR38, URZ, 0x1, UP0 ;  /* 0x000000013f267887 */ /* 0x000fe40008000000 */
[----:B------:R-:W-:Y:S02]  /*9d70*/  USEL UR36, UR36, URZ, UP0 ;  /* 0x0000003f24247287 */ /* 0x000fe40008000000 */
[----:B------:R-:W-:Y:S01]  /*9d80*/  ISETP.NE.AND P3, PT, RZ, UR4, PT ;  /* 0x00000004ff007c0c */ /* 0x000fe2000bf65270 */
[----:B------:R-:W-:-:S12]  /*9d90*/  ULOP3.LUT UR38, UR39, UR38, URZ, 0x3c, !UPT ;  /* 0x0000002627267292 */ /* 0x000fd8000f8e3c3f */
[----:B------:R-:W-:Y:S05]  /*9da0*/  @P3 BRA `(.L_x_11459) ;  /* 0x00000000002c3947 */ /* 0x000fea0003800000 */
[----:B------:R-:W-:Y:S05]  /*9db0*/  @!P0 BRA `(.L_x_11460) ;  /* 0x0000000000048947 */ /* 0x000fea0003800000 */
[----:B------:R-:W-:Y:S01]  /*9dc0*/  BPT.TRAP 0x1 ;  /* 0x000000040000795c */ /* 0x000fe20000300000 */
.L_x_11460:
[----:B------:R-:W-:Y:S01]  /*9dd0*/  ULEA UR4, UR36, UR37, 0x3 ;  /* 0x0000002524047291 */ /* 0x000fe2000f8e183f */
[----:B------:R-:W-:-:S05]  /*9de0*/  IMAD.U32 R0, RZ, RZ, UR38 ;  /* 0x00000026ff007e24 */ /* 0x000fca000f8e00ff */
[----:B------:R-:W-:-:S04]  /*9df0*/  SHF.L.U32 R0, R0, 0x1f, RZ ;  /* 0x0000001f00007819 */ /* 0x000fc800000006ff */
[----:B------:R0:W1:Y:S01]  /*9e00*/  SYNCS.PHASECHK.TRANS64.TRYWAIT P2, [UR4+0x31c30], R0 ;  /* 0x031c3000ff0075a7 */ /* 0x0000620008040144 */
[----:B------:R-:W-:Y:S05]  /*9e10*/  @!P0 BRA `(.L_x_11461) ;  /* 0x0000000000048947 */ /* 0x000fea0003800000 */
[----:B------:R-:W-:Y:S01]  /*9e20*/  BPT.TRAP 0x1 ;  /* 0x000000040000795c */ /* 0x000fe20000300000 */
.L_x_11461:
[----:B-1----:R-:W-:Y:S05]  /*9e30*/  @P2 BRA `(.L_x_11459) ;  /* 0x0000000000082947 */ /* 0x002fea0003800000 */
[----:B------:R-:W1:Y:S02]  /*9e40*/  SYNCS.PHASECHK.TRANS64.TRYWAIT P2, [UR4+0x31c30], R0 ;  /* 0x031c3000ff0075a7 */ /* 0x000e640008040144 */
[----:B-1----:R-:W-:Y:S05]  /*9e50*/  @!P2 BRA `(.L_x_11462) ;  /* 0x000000dc00eca947 */ /* 0x002fea0003800000 */
.L_x_11459:
[----:B-1----:R-:W1:Y:S01]  /*9e60*/  S2R R7, SR_TID.X ;  /* 0x0000000000077919 */ /* 0x002e620000002100 */
        /* <DEDUP_REMOVED lines=24> */
[----:B-1----:R-:W-:Y:S01]  /*9ff0*/  SHF.R.U32.HI R7, RZ, 0x7, R7 ;  /* 0x00000007ff077819 */ /* 0x002fe20000011607 */
[----:B------:R-:W-:Y:S01]  /*a000*/  UMOV UR56, UR28 ;  /* 0x0000001c00387c82 */ /* 0x000fe20008000000 */
[----:B------:R-:W-:Y:S01]  /*a010*/  UMOV UR57, UR29 ;  /* 0x0000001d00397c82 */ /* 0x000fe20008000000 */
[----:B------:R-:W-:Y:S01]  /*a020*/  UMOV UR59, 0x80000020 ;  /* 0x80000020003b7882 */ /* 0x000fe20000000000 */
[----:B------:R-:W-:Y:S01]  /*a030*/  UIADD3 UR10, UR4, 0x2, URZ ;  /* 0x00000002040a7890 */ /* 0x000fe2000fffe03f */
[----:B0-----:R-:W-:Y:S01]  /*a040*/  VIADD R0, R7, 0x8 ;  /* 0x0000000807007836 */ /* 0x001fe20000000000 */
        /* <DEDUP_REMOVED lines=57> */
[----:B---3--:R-:W-:-:S06]  /*a3e0*/  WARPGROUP.ARRIVE ;  /* 0x00000000000079c5 */ /* 0x008fcc0000000000 */
        /* <DEDUP_REMOVED lines=268> */
.L_x_11464:
[----:B------:R-:W-:Y:S01]  /*b4b0*/  ULEA UR4, UR6, UR37, 0x3 ;  /* 0x0000002506047291 */ /* 0x000fe2000f8e183f */
[----:B------:R-:W-:-:S05]  /*b4c0*/  IMAD.U32 R0, RZ, RZ, UR39 ;  /* 0x00000027ff007e24 */ /* 0x000fca000f8e00ff */
[----:B------:R-:W-:-:S04]  /*b4d0*/  SHF.L.U32 R0, R0, 0x1f, RZ ;  /* 0x0000001f00007819 */ /* 0x000fc800000006ff */
[----:B------:R0:W1:Y:S01]  /*b4e0*/  SYNCS.PHASECHK.TRANS64.TRYWAIT P2, [UR4+0x31c50], R0 ;  /* 0x031c5000ff0075a7 */ /* 0x0000620008040144 */
[----:B------:R-:W-:Y:S05]  /*b4f0*/  @!P0 BRA `(.L_x_11465) ;  /* 0x0000000000048947 */ /* 0x000fea0003800000 */
[----:B------:R-:W-:Y:S01]  /*b500*/  BPT.TRAP 0x1 ;  /* 0x000000040000795c */ /* 0x000fe20000300000 */
.L_x_11465:
[----:B-1----:R-:W-:Y:S05]  /*b510*/  @P2 BRA `(.L_x_11463) ;  /* 0x0000000000082947 */ /* 0x002fea0003800000 */
[----:B------:R-:W1:Y:S02]  /*b520*/  SYNCS.PHASECHK.TRANS64.TRYWAIT P2, [UR4+0x31c50], R0 ;  /* 0x031c5000ff0075a7 */ /* 0x000e640008040144 */
[----:B-1----:R-:W-:Y:S05]  /*b530*/  @!P2 BRA `(.L_x_11466) ;  /* 0x000000c8004ca947 */ /* 0x002fea0003800000 */
.L_x_11463:
[----:B------:R-:W-:Y:S01]  /*b540*/  UIADD3 UR4, UR37, 0x200, URZ ;  /* 0x0000020025047890 */ /* 0x000fe2000fffe03f */
[----:B------:R-:W-:Y:S01]  /*b550*/  WARPGROUP.ARRIVE ;  /* 0x00000000000079c5 */ /* 0x000fe20000000000 */
[----:B------:R-:W-:Y:S01]  /*b560*/  ULOP3.LUT UR10, UR60, 0x10000, URZ, 0xfc, !UPT ;  /* 0x000100003c0a7892 */ /* 0x000fe2000f8efc3f */
[----:B01----:R-:W-:Y:S01]  /*b570*/  FMNMX.FTZ R0, R136, R6, !PT ;  /* 0x0000000688007209 */ /* 0x003fe20007810000 */
[----:B------:R-:W-:-:S03]  /*b580*/  USHF.R.U32.HI UR4, URZ, 0x4, UR4 ;  /* 0x000000043f047899 */ /* 0x000fc60008011604 */
[----:B------:R-:W0:Y:S01]  /*b590*/  S2R R15, SR_TID.X ;  /* 0x00000000000f7919 */ /* 0x000e220000002100 */
[----:B------:R-:W-:Y:S01]  /*b5a0*/  UMOV UR33, 0xc0000010 ;  /* 0xc000001000217882 */ /* 0x000fe20000000000 */
[----:B------:R-:W-:Y:S01]  /*b5b0*/  UMOV UR35, 0x80000020 ;  /* 0x8000002000237882 */ /* 0x000fe20000000000 */
[----:B------:R-:W-:Y:S01]  /*b5c0*/  ULOP3.LUT UR4, UR4, 0x3fff, URZ, 0xc0, !UPT ;  /* 0x00003fff04047892 */ /* 0x000fe2000f8ec03f */
[----:B------:R-:W-:Y:S01]  /*b5d0*/  FMNMX.FTZ R0, R137, R0, !PT ;  /* 0x0000000089007209 */ /* 0x000fe20007810000 */
[----:B------:R-:W-:Y:S01]  /*b5e0*/  UMOV UR32, UR10 ;  /* 0x0000000a00207c82 */ /* 0x000fe20008000000 */
[----:B------:R-:W-:Y:S01]  /*b5f0*/  R2UR UR14, R23 ;  /* 0x00000000170e72ca */ /* 0x000fe200000e0000 */
[----:B------:R-:W-:Y:S01]  /*b600*/  ULOP3.LUT UR4, UR4, 0x2400000, URZ, 0xfc, !UPT ;  /* 0x0240000004047892 */ /* 0x000fe2000f8efc3f */
[----:B------:R-:W-:Y:S01]  /*b610*/  FMNMX.FTZ R0, R140, R0, !PT ;  /* 0x000000008c007209 */ /* 0x000fe20007810000 */
[----:B------:R-:W-:Y:S02]  /*b620*/  UMOV UR39, UR38 ;  /* 0x0000002600277c82 */ /* 0x000fe40008000000 */
[----:B------:R-:W-:Y:S01]  /*b630*/  UIMAD UR11, UR6, 0x6c0, UR4 ;  /* 0x000006c0060b78a4 */ /* 0x000fe2000f8e0204 */
[----:B------:R-:W-:-:S02]  /*b640*/  FMNMX.FTZ R0, R141, R0, !PT ;  /* 0x000000008d007209 */ /* 0x000fc40007810000 */
[----:B------:R-:W-:Y:S02]  /*b650*/  UMOV UR4, UR61 ;  /* 0x0000003d00047c82 */ /* 0x000fe40008000000 */
[----:B------:R-:W-:Y:S02]  /*b660*/  FMNMX.FTZ R0, R128, R0, !PT ;  /* 0x0000000080007209 */ /* 0x000fe40007810000 */
[----:B------:R-:W-:Y:S01]  /*b670*/  UMOV UR34, UR11 ;  /* 0x0000000b00227c82 */ /* 0x000fe20008000000 */
[----:B------:R-:W-:Y:S01]  /*b680*/  UISETP.GT.AND UP0, UPT, UR7, UR14, UPT ;  /* 0x0000000e0700728c */ /* 0x000fe2000bf04270 */
        /* <DEDUP_REMOVED lines=94> */
[----:B------:R-:W-:Y:S01]  /*bc70*/  FMNMX.FTZ R7, R138, R5, !PT ;  /* 0x000000058a077209 */ /* 0x000fe20007810000 */
[----:B------:R-:W-:Y:S01]  /*bc80*/  FMUL.FTZ R6, R6, UR4 ;  /* 0x0000000406067c20 */ /* 0x000fe20008410000 */
        /* <DEDUP_REMOVED lines=9> */
[----:B------:R-:W2:Y:S01]  /*bd20*/  MUFU.EX2 R140, R140 ;  /* 0x0000008c008c7308 */ /* 0x000ea20000000800 */
[----:B0-----:R-:W-:Y:S01]  /*bd30*/  FFMA.FTZ R6, R8, R4, R136 ;  /* 0x0000000408067223 */ /* 0x001fe20000010088 */
[----:B------:R-:W-:-:S04]  /*bd40*/  FMNMX.FTZ R7, R135, R7, !PT ;  /* 0x0000000787077209 */ /* 0x000fc80007810000 */
[----:B------:R-:W-:Y:S02]  /*bd50*/  FMNMX.FTZ R7, R122, R7, !PT ;  /* 0x000000077a077209 */ /* 0x000fe40007810000 */
[----:B------:R-:W0:Y:S01]  /*bd60*/  MUFU.EX2 R141, R141 ;  /* 0x0000008d008d7308 */ /* 0x000e220000000800 */
[----:B-1----:R-:W-:Y:S01]  /*bd70*/  FADD.FTZ R6, R137, R6 ;  /* 0x0000000689067221 */ /* 0x002fe20000010000 */
[----:B------:R-:W-:Y:S02]  /*bd80*/  FMNMX.FTZ R7, R123, R7, !PT ;  /* 0x000000077b077209 */ /* 0x000fe40007810000 */
[----:B------:R-:W-:Y:S02]  /*bd90*/  F2FP.BF16.F32.PACK_AB R4, R137, R136 ;  /* 0x000000888904723e */ /* 0x000fe400000010ff */
[----:B------:R-:W-:Y:S02]  /*bda0*/  FMNMX.FTZ R7, R126, R7, !PT ;  /* 0x000000077e077209 */ /* 0x000fe40007810000 */
[----:B------:R-:W-:Y:S01]  /*bdb0*/  MUFU.EX2 R129, R129 ;  /* 0x0000008100817308 */ /* 0x000fe20000000800 */
[----:B--2---:R-:W-:Y:S01]  /*bdc0*/  FADD.FTZ R6, R140, R6 ;  /* 0x000000068c067221 */ /* 0x004fe20000010000 */
[----:B------:R-:W-:-:S04]  /*bdd0*/  FMNMX.FTZ R7, R127, R7, !PT ;  /* 0x000000077f077209 */ /* 0x000fc80007810000 */
[----:B------:R-:W-:Y:S02]  /*bde0*/  FMNMX.FTZ R7, R114, R7, !PT ;  /* 0x0000000772077209 */ /* 0x000fe40007810000 */
[----:B------:R-:W-:Y:S01]  /*bdf0*/  MUFU.EX2 R133, R133 ;  /* 0x0000008500857308 */ /* 0x000fe20000000800 */
[----:B0-----:R-:W-:Y:S01]  /*be00*/  FADD.FTZ R9, R141, R6 ;  /* 0x000000068d097221 */ /* 0x001fe20000010000 */
        /* <DEDUP_REMOVED lines=14> */
[----:B------:R-:W-:Y:S02]  /*bef0*/  WARPGROUP.DEPBAR.LE gsb0, 0x0 ;  /* 0x00008000000079c5 */ /* 0x000fe40000010000 */
[----:B------:R-:W-:Y:S01]  /*bf00*/  WARPGROUP.ARRIVE ;  /* 0x00000000000079c5 */ /* 0x000fe20000000000 */
[----:B------:R-:W-:Y:S02]  /*bf10*/  FMNMX.FTZ R7, R102, R7, !PT ;  /* 0x0000000766077209 */ /* 0x000fe40007810000 */
[----:B------:R-:W-:Y:S02]  /*bf20*/  MUFU.EX2 R112, R112 ;  /* 0x0000007000707308 */ /* 0x000fe40000000800 */
        /* <DEDUP_REMOVED lines=32> */
[----:B------:R-:W-:Y:S01]  /*c130*/  MUFU.EX2 R88, R88 ;  /* 0x0000005800587308 */ /* 0x000fe20000000800 */
[----:B------:R-:W-:-:S02]  /*c140*/  WARPGROUP.DEPBAR.LE gsb0, 0x0 ;  /* 0x00008000000079c5 */ /* 0x000fc40000010000 */
[----:B------:R-:W-:-:S05]  /*c150*/  WARPGROUP.ARRIVE ;  /* 0x00000000000079c5 */ /* 0x000fca0000000000 */
[----:B------:R-:W-:Y:S01]  /*c160*/  MUFU.EX2 R89, R89 ;  /* 0x0000005900597308 */ /* 0x000fe20000000800 */
[----:B0-----:R-:W-:Y:S01]  /*c170*/  FMNMX.FTZ R12, R10, R12, !PT ;  /* 0x0000000c0a0c7209 */ /* 0x001fe20007810000 */
[----:B------:R-:W-:Y:S01]  /*c180*/  HGMMA.64x96x16.F32.BF16 R24, gdesc[UR32].tnspB, R24, gsb0 ;  /* 0x41600000201879f0 */ /* 0x000fe20008001818 */
[----:B------:R-:W-:-:S03]  /*c190*/  UIADD3 UR32, UR10, 0x780, URZ ;  /* 0x000007800a207890 */ /* 0x000fc6000fffe03f */
[C---:B------:R-:W-:Y:S01]  /*c1a0*/  FMUL.FTZ R7, R12.reuse, UR4 ;  /* 0x000000040c077c20 */ /* 0x040fe20008410000 */
[----:B------:R-:W-:Y:S01]  /*c1b0*/  UIADD3 UR34, UR11, 0x140, URZ ;  /* 0x000001400b227890 */ /* 0x000fe2000fffe03f */
[----:B------:R-:W-:Y:S01]  /*c1c0*/  FADD.FTZ R5, -R12, R5 ;  /* 0x000000050c057221 */ /* 0x000fe20000010100 */
        /* <DEDUP_REMOVED lines=43> */
[----:B------:R-:W-:Y:S08]  /*c480*/  MUFU.EX2 R10, R5 ;  /* 0x00000005000a7308 */ /* 0x000ff00000000800 */
[----:B------:R-:W0:Y:S08]  /*c490*/  MUFU.EX2 R5, R138 ;  /* 0x0000008a00057308 */ /* 0x000e300000000800 */
[----:B------:R-:W-:Y:S08]  /*c4a0*/  MUFU.EX2 R143, R143 ;  /* 0x0000008f008f7308 */ /* 0x000ff00000000800 */
[----:B------:R-:W-:Y:S01]  /*c4b0*/  MUFU.EX2 R131, R131 ;  /* 0x0000008300837308 */ /* 0x000fe20000000800 */
[----:B0-----:R-:W-:Y:S01]  /*c4c0*/  FFMA.FTZ R3, R10, R3, R5 ;  /* 0x000000030a037223 */ /* 0x001fe20000010005 */
[----:B------:R-:W-:-:S03]  /*c4d0*/  F2FP.BF16.F32.PACK_AB R5, R139, R5 ;  /* 0x000000058b05723e */ /* 0x000fc600000010ff */
[----:B------:R-:W-:-:S03]  /*c4e0*/  FADD.FTZ R3, R139, R3 ;  /* 0x000000038b037221 */ /* 0x000fc60000010000 */
        /* <DEDUP_REMOVED lines=90> */
[----:B-1----:R-:W-:Y:S01]  /*ca90*/  IMAD.U32 R14, RZ, RZ, UR6 ;  /* 0x00000006ff0e7e24 */ /* 0x002fe2000f8e00ff */
[----:B------:R-:W-:Y:S01]  /*caa0*/  UIADD3 UR6, UR7, -0x1, URZ ;  /* 0xffffffff07067890 */ /* 0x000fe2000fffe03f */
[----:B0-----:R-:W-:Y:S01]  /*cab0*/  FADD.FTZ R3, R7, R3 ;  /* 0x0000000307037221 */ /* 0x001fe20000010000 */
[----:B------:R-:W-:Y:S01]  /*cac0*/  F2FP.BF16.F32.PACK_AB R7, R143, R7 ;  /* 0x000000078f07723e */ /* 0x000fe200000010ff */
[----:B------:R-:W-:Y:S01]  /*cad0*/  FMUL.FTZ R69, R69, R8 ;  /* 0x0000000845457220 */ /* 0x000fe20000410000 */
[----:B------:R-:W-:Y:S01]  /*cae0*/  @!P1 LEA R14, R14, UR37, 0x3 ;  /* 0x000000250e0e9c11 */ /* 0x000fe2000f8e18ff */
[----:B------:R-:W-:Y:S01]  /*caf0*/  FADD.FTZ R3, R143, R3 ;  /* 0x000000038f037221 */ /* 0x000fe20000010000 */
[----:B------:R-:W-:Y:S01]  /*cb00*/  FMUL.FTZ R26, R26, R10 ;  /* 0x0000000a1a1a7220 */ /* 0x000fe20000410000 */
[----:B------:R-:W-:Y:S01]  /*cb10*/  UMOV UR7, UR6 ;  /* 0x0000000600077c82 */ /* 0x000fe20008000000 */
[----:B------:R-:W-:Y:S01]  /*cb20*/  UMOV UR6, UR36 ;  /* 0x0000002400067c82 */ /* 0x000fe20008000000 */
        /* <DEDUP_REMOVED lines=17> */
[----:B0-----:R0:W-:Y:S01]  /*cc40*/  MUFU.EX2 R14, R72 ;  /* 0x00000048000e7308 */ /* 0x0011e20000000800 */
        /* <DEDUP_REMOVED lines=8> */
[----:B-1----:R-:W1:Y:S01]  /*ccd0*/  MUFU.EX2 R4, R128 ;  /* 0x0000008000047308 */ /* 0x002e620000000800 */
[----:B0-----:R-:W-:Y:S01]  /*cce0*/  F2FP.BF16.F32.PACK_AB R72, R121, R120 ;  /* 0x000000787948723e */ /* 0x001fe200000010ff */
[-C--:B------:R-:W-:Y:S01]  /*ccf0*/  FMUL.FTZ R70, R70, R10.reuse ;  /* 0x0000000a46467220 */ /* 0x080fe20000410000 */
[----:B------:R-:W-:-:S05]  /*cd00*/  FMUL.FTZ R71, R71, R10 ;  /* 0x0000000a47477220 */ /* 0x000fca0000410000 */
[----:B------:R-:W0:Y:S08]  /*cd10*/  MUFU.EX2 R5, R130 ;  /* 0x0000008200057308 */ /* 0x000e300000000800 */
[----:B------:R-:W2:Y:S01]  /*cd20*/  MUFU.EX2 R6, R132 ;  /* 0x0000008400067308 */ /* 0x000ea20000000800 */
[----:B-1----:R-:W-:Y:S01]  /*cd30*/  FADD.FTZ R9, R4, R9 ;  /* 0x0000000904097221 */ /* 0x002fe20000010000 */
[----:B------:R-:W-:-:S03]  /*cd40*/  F2FP.BF16.F32.PACK_AB R4, R129, R4 ;  /* 0x000000048104723e */ /* 0x000fc600000010ff */
[----:B------:R-:W-:-:S03]  /*cd50*/  FADD.FTZ R9, R129, R9 ;  /* 0x0000000981097221 */ /* 0x000fc60000010000 */
[----:B------:R-:W1:Y:S01]  /*cd60*/  MUFU.EX2 R7, R134 ;  /* 0x0000008600077308 */ /* 0x000e620000000800 */
[----:B0-----:R-:W-:Y:S01]  /*cd70*/  FADD.FTZ R3, R5, R3 ;  /* 0x0000000305037221 */ /* 0x001fe20000010000 */
[----:B------:R-:W-:-:S03]  /*cd80*/  F2FP.BF16.F32.PACK_AB R5, R131, R5 ;  /* 0x000000058305723e */ /* 0x000fc600000010ff */
[----:B------:R-:W-:Y:S01]  /*cd90*/  FADD.FTZ R3, R131, R3 ;  /* 0x0000000383037221 */ /* 0x000fe20000010000 */
[----:B--2---:R-:W-:Y:S01]  /*cda0*/  FADD.FTZ R9, R6, R9 ;  /* 0x0000000906097221 */ /* 0x004fe20000010000 */
[----:B------:R-:W-:-:S03]  /*cdb0*/  F2FP.BF16.F32.PACK_AB R6, R133, R6 ;  /* 0x000000068506723e */ /* 0x000fc600000010ff */
[----:B------:R-:W-:Y:S01]  /*cdc0*/  FADD.FTZ R9, R133, R9 ;  /* 0x0000000985097221 */ /* 0x000fe20000010000 */
[----:B-1----:R-:W-:-:S03]  /*cdd0*/  FADD.FTZ R3, R7, R3 ;  /* 0x0000000307037221 */ /* 0x002fc60000010000 */
[----:B------:R-:W-:Y:S01]  /*cde0*/  FADD.FTZ R9, R120, R9 ;  /* 0x0000000978097221 */ /* 0x000fe20000010000 */
[C---:B------:R-:W-:Y:S01]  /*cdf0*/  F2FP.BF16.F32.PACK_AB R7, R135.reuse, R7 ;  /* 0x000000078707723e */ /* 0x040fe200000010ff */
[----:B------:R-:W-:Y:S02]  /*ce00*/  FADD.FTZ R3, R135, R3 ;  /* 0x0000000387037221 */ /* 0x000fe40000010000 */
[----:B------:R-:W-:Y:S02]  /*ce10*/  FADD.FTZ R9, R121, R9 ;  /* 0x0000000979097221 */ /* 0x000fe40000010000 */
[----:B------:R0:W-:Y:S01]  /*ce20*/  STSM.16.M88.4 [R2+0x25b00], R4 ;  /* 0x025b000402007844 */ /* 0x0001e20000000200 */
[----:B------:R-:W-:Y:S01]  /*ce30*/  FADD.FTZ R3, R73, R3 ;  /* 0x0000000349037221 */ /* 0x000fe20000010000 */
[----:B------:R-:W-:Y:S01]  /*ce40*/  FADD.FTZ R21, R74, R9 ;  /* 0x000000094a157221 */ /* 0x000fe20000010000 */
[C---:B------:R-:W-:Y:S02]  /*ce50*/  F2FP.BF16.F32.PACK_AB R73, R123.reuse, R73 ;  /* 0x000000497b49723e */ /* 0x040fe400000010ff */
[----:B------:R-:W-:Y:S01]  /*ce60*/  FADD.FTZ R9, R123, R3 ;  /* 0x000000037b097221 */ /* 0x000fe20000010000 */
[C---:B------:R-:W-:Y:S01]  /*ce70*/  FADD.FTZ R21, R125.reuse, R21 ;  /* 0x000000157d157221 */ /* 0x040fe20000010000 */
[----:B------:R-:W1:Y:S01]  /*ce80*/  MUFU.EX2 R3, R91 ;  /* 0x0000005b00037308 */ /* 0x000e620000000800 */
[----:B------:R-:W-:Y:S01]  /*ce90*/  F2FP.BF16.F32.PACK_AB R74, R125, R74 ;  /* 0x0000004a7d4a723e */ /* 0x000fe200000010ff */
[----:B------:R-:W-:Y:S01]  /*cea0*/  FADD.FTZ R9, R75, R9 ;  /* 0x000000094b097221 */ /* 0x000fe20000010000 */
[----:B------:R-:W-:Y:S01]  /*ceb0*/  FADD.FTZ R21, R112, R21 ;  /* 0x0000001570157221 */ /* 0x000fe20000010000 */
[----:B------:R-:W-:-:S02]  /*cec0*/  F2FP.BF16.F32.PACK_AB R112, R113, R112 ;  /* 0x000000707170723e */ /* 0x000fc400000010ff */
[----:B------:R-:W-:Y:S01]  /*ced0*/  FADD.FTZ R9, R127, R9 ;  /* 0x000000097f097221 */ /* 0x000fe20000010000 */
[----:B------:R-:W-:Y:S01]  /*cee0*/  FADD.FTZ R21, R113, R21 ;  /* 0x0000001571157221 */ /* 0x000fe20000010000 */
[----:B------:R2:W3:Y:S01]  /*cef0*/  MUFU.EX2 R91, R94 ;  /* 0x0000005e005b7308 */ /* 0x0004e20000000800 */
[----:B------:R-:W-:Y:S01]  /*cf00*/  F2FP.BF16.F32.PACK_AB R113, R18, R114 ;  /* 0x000000721271723e */ /* 0x000fe200000010ff */
[----:B------:R-:W-:Y:S01]  /*cf10*/  FADD.FTZ R9, R114, R9 ;  /* 0x0000000972097221 */ /* 0x000fe20000010000 */
[----:B------:R-:W-:Y:S01]  /*cf20*/  FADD.FTZ R21, R116, R21 ;  /* 0x0000001574157221 */ /* 0x000fe20000010000 */
[----:B------:R-:W-:Y:S02]  /*cf30*/  F2FP.BF16.F32.PACK_AB R75, R127, R75 ;  /* 0x0000004b7f4b723e */ /* 0x000fe400000010ff */
[----:B------:R-:W-:Y:S01]  /*cf40*/  FADD.FTZ R9, R18, R9 ;  /* 0x0000000912097221 */ /* 0x000fe20000010000 */
[C---:B------:R-:W-:Y:S01]  /*cf50*/  FADD.FTZ R21, R117.reuse, R21 ;  /* 0x0000001575157221 */ /* 0x040fe20000010000 */
[----:B------:R-:W-:Y:S01]  /*cf60*/  F2FP.BF16.F32.PACK_AB R114, R117, R116 ;  /* 0x000000747572723e */ /* 0x000fe200000010ff */
[----:B------:R4:W-:Y:S01]  /*cf70*/  STSM.16.M88.4 [R2+0x27300], R72 ;  /* 0x0273004802007844 */ /* 0x0009e20000000200 */
[----:B------:R-:W-:Y:S01]  /*cf80*/  FADD.FTZ R9, R115, R9 ;  /* 0x0000000973097221 */ /* 0x000fe20000010000 */
[----:B------:R-:W-:Y:S01]  /*cf90*/  FADD.FTZ R21, R104, R21 ;  /* 0x0000001568157221 */ /* 0x000fe20000010000 */
[----:B------:R-:W-:-:S02]  /*cfa0*/  F2FP.BF16.F32.PACK_AB R104, R105, R104 ;  /* 0x000000686968723e */ /* 0x000fc400000010ff */
[----:B------:R-:W-:Y:S01]  /*cfb0*/  FADD.FTZ R9, R119, R9 ;  /* 0x0000000977097221 */ /* 0x000fe20000010000 */
[----:B------:R-:W-:Y:S01]  /*cfc0*/  FADD.FTZ R21, R105, R21 ;  /* 0x0000001569157221 */ /* 0x000fe20000010000 */
[----:B------:R-:W-:Y:S02]  /*cfd0*/  F2FP.BF16.F32.PACK_AB R115, R119, R115 ;  /* 0x000000737773723e */ /* 0x000fe400000010ff */
[----:B------:R-:W-:Y:S01]  /*cfe0*/  FADD.FTZ R9, R106, R9 ;  /* 0x000000096a097221 */ /* 0x000fe20000010000 */
[----:B--2---:R-:W-:Y:S01]  /*cff0*/  FADD.FTZ R94, R108, R21 ;  /* 0x000000156c5e7221 */ /* 0x004fe20000010000 */
[C---:B------:R-:W-:Y:S01]  /*d000*/  F2FP.BF16.F32.PACK_AB R105, R20.reuse, R106 ;  /* 0x0000006a1469723e */ /* 0x040fe200000010ff */
[----:B------:R2:W-:Y:S01]  /*d010*/  STSM.16.M88.4 [R2+0x28b00], R112 ;  /* 0x028b007002007844 */ /* 0x0005e20000000200 */
        /* <DEDUP_REMOVED lines=8> */
[----:B------:R-:W-:Y:S02]  /*d0a0*/  F2FP.BF16.F32.PACK_AB R107, R111, R107 ;  /* 0x0000006b6f6b723e */ /* 0x000fe400000010ff */
[----:B0-----:R-:W-:Y:S01]  /*d0b0*/  FADD.FTZ R4, R98, R9 ;  /* 0x0000000962047221 */ /* 0x001fe20000010000 */
[----:B------:R-:W-:Y:S01]  /*d0c0*/  FADD.FTZ R6, R100, R21 ;  /* 0x0000001564067221 */ /* 0x000fe20000010000 */
        /* <DEDUP_REMOVED lines=13> */
[C---:B-1----:R-:W-:Y:S01]  /*d1a0*/  F2FP.BF16.F32.PACK_AB R89, R3.reuse, R90 ;  /* 0x0000005a0359723e */ /* 0x042fe200000010ff */
[----:B------:R2:W-:Y:S01]  /*d1b0*/  STSM.16.M88.4 [R2+0x2bb00], R96 ;  /* 0x02bb006002007844 */ /* 0x0005e20000000200 */
[----:B------:R-:W-:Y:S01]  /*d1c0*/  FADD.FTZ R6, R3, R4 ;  /* 0x0000000403067221 */ /* 0x000fe20000010000 */
[C---:B------:R-:W-:Y:S01]  /*d1d0*/  FADD.FTZ R5, R93.reuse, R18 ;  /* 0x000000125d057221 */ /* 0x040fe20000010000 */
[----:B------:R-:W0:Y:S01]  /*d1e0*/  MUFU.EX2 R4, R13 ;  /* 0x0000000d00047308 */ /* 0x000e220000000800 */
[----:B------:R-:W-:Y:S01]  /*d1f0*/  F2FP.BF16.F32.PACK_AB R90, R93, R92 ;  /* 0x0000005c5d5a723e */ /* 0x000fe200000010ff */
[----:B---3--:R-:W-:Y:S01]  /*d200*/  FADD.FTZ R6, R91, R6 ;  /* 0x000000065b067221 */ /* 0x008fe20000010000 */
[----:B------:R-:W-:Y:S01]  /*d210*/  FADD.FTZ R18, R80, R5 ;  /* 0x0000000550127221 */ /* 0x000fe20000010000 */
[----:B------:R-:W-:-:S02]  /*d220*/  F2FP.BF16.F32.PACK_AB R80, R81, R80 ;  /* 0x000000505150723e */ /* 0x000fc400000010ff */
[----:B------:R-:W-:Y:S01]  /*d230*/  FADD.FTZ R5, R95, R6 ;  /* 0x000000065f057221 */ /* 0x000fe20000010000 */
[----:B------:R-:W-:Y:S01]  /*d240*/  FADD.FTZ R7, R81, R18 ;  /* 0x0000001251077221 */ /* 0x000fe20000010000 */
[----:B------:R-:W-:Y:S02]  /*d250*/  F2FP.BF16.F32.PACK_AB R91, R95, R91 ;  /* 0x0000005b5f5b723e */ /* 0x000fe400000010ff */
[----:B------:R-:W-:Y:S01]  /*d260*/  FADD.FTZ R6, R82, R5 ;  /* 0x0000000552067221 */ /* 0x000fe20000010000 */
[----:B------:R-:W-:Y:S01]  /*d270*/  F2FP.BF16.F32.PACK_AB R81, R83, R82 ;  /* 0x000000525351723e */ /* 0x000fe200000010ff */
[----:B------:R-:W-:Y:S01]  /*d280*/  FADD.FTZ R18, R84, R7 ;  /* 0x0000000754127221 */ /* 0x000fe20000010000 */
[----:B------:R-:W-:Y:S01]  /*d290*/  F2FP.BF16.F32.PACK_AB R82, R85, R84 ;  /* 0x000000545552723e */ /* 0x000fe200000010ff */
[----:B------:R-:W-:Y:S01]  /*d2a0*/  FADD.FTZ R3, R83, R6 ;  /* 0x0000000653037221 */ /* 0x000fe20000010000 */
[----:B------:R-:W-:Y:S01]  /*d2b0*/  F2FP.BF16.F32.PACK_AB R83, R87, R86 ;  /* 0x000000565753723e */ /* 0x000fe200000010ff */
[----:B------:R2:W-:Y:S01]  /*d2c0*/  STSM.16.M88.4 [R2+0x2d300], R88 ;  /* 0x02d3005802007844 */ /* 0x0005e20000000200 */
[----:B----4-:R-:W-:Y:S01]  /*d2d0*/  F2FP.BF16.F32.PACK_AB R72, R15, R14 ;  /* 0x0000000e0f48723e */ /* 0x010fe200000010ff */
[----:B------:R-:W-:Y:S01]  /*d2e0*/  FADD.FTZ R6, R86, R3 ;  /* 0x0000000356067221 */ /* 0x000fe20000010000 */
[----:B0-----:R-:W-:Y:S01]  /*d2f0*/  F2FP.BF16.F32.PACK_AB R73, R4, R11 ;  /* 0x0000000b0449723e */ /* 0x001fe200000010ff */
[----:B------:R2:W-:Y:S01]  /*d300*/  STSM.16.M88.4 [R2+0x2eb00], R80 ;  /* 0x02eb005002007844 */ /* 0x0005e20000000200 */
[----:B------:R-:W-:Y:S01]  /*d310*/  F2FP.BF16.F32.PACK_AB R74, R77, R76 ;  /* 0x0000004c4d4a723e */ /* 0x000fe200000010ff */
[----:B------:R-:W-:Y:S01]  /*d320*/  FADD.FTZ R5, R85, R18 ;  /* 0x0000001255057221 */ /* 0x000fe20000010000 */
[----:B------:R-:W-:Y:S01]  /*d330*/  F2FP.BF16.F32.PACK_AB R75, R79, R78 ;  /* 0x0000004e4f4b723e */ /* 0x000fe200000010ff */
[----:B------:R-:W-:-:S02]  /*d340*/  FADD.FTZ R6, R87, R6 ;  /* 0x0000000657067221 */ /* 0x000fc40000010000 */
[----:B------:R-:W-:Y:S02]  /*d350*/  FADD.FTZ R18, R14, R5 ;  /* 0x000000050e127221 */ /* 0x000fe40000010000 */
[----:B------:R2:W-:Y:S01]  /*d360*/  STSM.16.M88.4 [R2+0x30300], R72 ;  /* 0x0303004802007844 */ /* 0x0005e20000000200 */
[----:B------:R-:W-:Y:S01]  /*d370*/  FADD.FTZ R3, R11, R6 ;  /* 0x000000060b037221 */ /* 0x000fe20000010000 */
[----:B------:R-:W-:Y:S01]  /*d380*/  FADD.FTZ R5, R15, R18 ;  /* 0x000000120f057221 */ /* 0x000fe20000010000 */
[----:B------:R-:W-:Y:S01]  /*d390*/  @!PT LDS RZ, [RZ] ;  /* 0x00000000fffff984 */ /* 0x000fe20000000800 */
[----:B------:R-:W-:Y:S01]  /*d3a0*/  @!PT LDS RZ, [RZ] ;  /* 0x00000000fffff984 */ /* 0x000fe20000000800 */
[----:B------:R-:W-:Y:S01]  /*d3b0*/  @!PT LDS RZ, [RZ] ;  /* 0x00000000fffff984 */ /* 0x000fe20000000800 */
[----:B------:R-:W-:Y:S01]  /*d3c0*/  @!PT LDS RZ, [RZ] ;  /* 0x00000000fffff984 */ /* 0x000fe20000000800 */
[----:B------:R0:W-:Y:S06]  /*d3d0*/  MEMBAR.ALL.CTA ;  /* 0x0000000000007992 */ /* 0x0001ec0000008000 */
[----:B0-----:R-:W0:Y:S01]  /*d3e0*/  FENCE.VIEW.ASYNC.S ;  /* 0x00000000000073c6 */ /* 0x001e220000000000 */
[----:B------:R-:W-:Y:S01]  /*d3f0*/  FADD.FTZ R3, R4, R3 ;  /* 0x0000000304037221 */ /* 0x000fe20000010000 */
[----:B------:R-:W-:Y:S01]  /*d400*/  FADD.FTZ R6, R76, R5 ;  /* 0x000000054c067221 */ /* 0x000fe20000010000 */
[----:B------:R-:W-:-:S02]  /*d410*/  IMAD.MOV.U32 R5, RZ, RZ, R12 ;  /* 0x000000ffff057224 */ /* 0x000fc400078e000c */
[----:B------:R-:W-:Y:S01]  /*d420*/  FADD.FTZ R3, R78, R3 ;  /* 0x000000034e037221 */ /* 0x000fe20000010000 */
[----:B------:R-:W-:Y:S01]  /*d430*/  FADD.FTZ R4, R77, R6 ;  /* 0x000000064d047221 */ /* 0x000fe20000010000 */
[----:B------:R-:W-:Y:S02]  /*d440*/  IMAD.MOV.U32 R6, RZ, RZ, R0 ;  /* 0x000000ffff067224 */ /* 0x000fe400078e0000 */
[----:B------:R-:W-:Y:S01]  /*d450*/  FADD.FTZ R3, R79, R3 ;  /* 0x000000034f037221 */ /* 0x000fe20000010000 */
[----:B0-----:R-:W-:Y:S01]  /*d460*/  NOP ;  /* 0x0000000000007918 */ /* 0x001fe20000000000 */
[----:B--2---:R-:W-:Y:S05]  /*d470*/  @P2 BRA `(.L_x_11467) ;  /* 0xffffffc8002c2947 */ /* 0x004fea000383ffff */
.L_x_11458:
[----:B------:R-:W-:Y:S06]  /*d480*/  BAR.ARV 0x8, 0x200 ;  /* 0x0208000000007b1d */ /* 0x000fec0000002000 */
[----:B------:R-:W-:Y:S05]  /*d490*/  @!P0 BRA `(.L_x_11468) ;  /* 0x0000000000048947 */ /* 0x000fea0003800000 */
[----:B------:R-:W-:Y:S01]  /*d4a0*/  BPT.TRAP 0x1 ;  /* 0x000000040000795c */ /* 0x000fe20000300000 */
.L_x_11468:
[----:B------:R-:W-:Y:S01]  /*d4b0*/  ULEA UR6, UR36, UR37, 0x3 ;  /* 0x0000002524067291 */ /* 0x000fe2000f8e183f */
[----:B------:R-:W-:-:S05]  /*d4c0*/  IMAD.U32 R5, RZ, RZ, UR38 ;  /* 0x00000026ff057e24 */ /* 0x000fca000f8e00ff */
[----:B------:R-:W-:-:S04]  /*d4d0*/  SHF.L.U32 R5, R5, 0x1f, RZ ;  /* 0x0000001f05057819 */ /* 0x000fc800000006ff */
[----:B------:R0:W1:Y:S01]  /*d4e0*/  SYNCS.PHASECHK.TRANS64.TRYWAIT P2, [UR6+0x31c50], R5 ;  /* 0x031c5005ff0075a7 */ /* 0x0000620008040146 */
[----:B------:R-:W-:Y:S05]  /*d4f0*/  @!P0 BRA `(.L_x_11469) ;  /* 0x0000000000048947 */ /* 0x000fea0003800000 */
[----:B------:R-:W-:Y:S01]  /*d500*/  BPT.TRAP 0x1 ;  /* 0x000000040000795c */ /* 0x000fe20000300000 */
.L_x_11469:
[----:B-1----:R-:W-:Y:S05]  /*d510*/  @P2 BRA `(.L_x_11470) ;  /* 0x0000000000082947 */ /* 0x002fea0003800000 */
[----:B------:R-:W1:Y:S02]  /*d520*/  SYNCS.PHASECHK.TRANS64.TRYWAIT P0, [UR6+0x31c50], R5 ;  /* 0x031c5005ff0075a7 */ /* 0x000e640008000146 */
[----:B-1----:R-:W-:Y:S05]  /*d530*/  @!P0 BRA `(.L_x_11471) ;  /* 0x000000a800648947 */ /* 0x002fea0003800000 */
.L_x_11470:
[----:B------:R-:W-:Y:S01]  /*d540*/  UIADD3 UR37, UR37, 0x200, URZ ;  /* 0x0000020025257890 */ /* 0x000fe2000fffe03f */
[----:B-1----:R-:W2:Y:S01]  /*d550*/  LDL.LU R6, [R1+0x18] ;  /* 0x0000180001067983 */ /* 0x002ea20000300800 */
[----:B------:R-:W-:Y:S01]  /*d560*/  ULOP3.LUT UR60, UR60, 0x10000, URZ, 0xfc, !UPT ;  /* 0x000100003c3c7892 */ /* 0x000fe2000f8efc3f */
[----:B------:R-:W-:Y:S01]  /*d570*/  WARPGROUP.ARRIVE ;  /* 0x00000000000079c5 */ /* 0x000fe20000000000 */
[----:B------:R-:W-:Y:S01]  /*d580*/  USHF.R.U32.HI UR37, URZ, 0x4, UR37 ;  /* 0x000000043f257899 */ /* 0x000fe20008011625 */
[----:B0-----:R-:W0:Y:S01]  /*d590*/  SHFL.BFLY PT, R5, R4, 0x2, 0x1f ;  /* 0x0c401f0004057f89 */ /* 0x001e2200000e0000 */
[----:B------:R-:W-:Y:S01]  /*d5a0*/  UMOV UR9, 0xc0000010 ;  /* 0xc000001000097882 */ /* 0x000fe20000000000 */
[----:B------:R-:W-:Y:S01]  /*d5b0*/  UMOV UR11, 0x80000020 ;  /* 0x80000020000b7882 */ /* 0x000fe20000000000 */
[----:B------:R-:W-:Y:S01]  /*d5c0*/  ULOP3.LUT UR37, UR37, 0x3fff, URZ, 0xc0, !UPT ;  /* 0x00003fff25257892 */ /* 0x000fe2000f8ec03f */
[----:B------:R-:W-:Y:S01]  /*d5d0*/  IMAD.U32 R13, RZ, RZ, UR4 ;  /* 0x00000004ff0d7e24 */ /* 0x000fe2000f8e00ff */
        /* <DEDUP_REMOVED lines=10> */
[----:B0-----:R-:W-:Y:S01]  /*d680*/  FADD.FTZ R5, R5, R4 ;  /* 0x0000000405057221 */ /* 0x001fe20000010000 */
[----:B------:R-:W-:Y:S01]  /*d690*/  UMOV UR9, 0xc0000010 ;  /* 0xc000001000097882 */ /* 0x000fe20000000000 */
[----:B------:R-:W-:Y:S01]  /*d6a0*/  UMOV UR11, 0x80000020 ;  /* 0x80000020000b7882 */ /* 0x000fe20000000000 */
[----:B------:R-:W-:Y:S01]  /*d6b0*/  IMAD.MOV.U32 R4, RZ, RZ, RZ ;  /* 0x000000ffff047224 */ /* 0x000fe200078e00ff */
[----:B------:R-:W-:Y:S01]  /*d6c0*/  USEL UR36, UR36, URZ, UP0 ;  /* 0x0000003f24247287 */ /* 0x000fe20008000000 */
        /* <DEDUP_REMOVED lines=18> */
[----:B------:R-:W-:Y:S01]  /*d7f0*/  IMAD.MOV.U32 R3, RZ, RZ, -0x800000 ;  /* 0xff800000ff037424 */ /* 0x000fe200078e00ff */
[----:B------:R-:W0:Y:S04]  /*d800*/  SHFL.BFLY PT, R6, R5, 0x1, 0x1f ;  /* 0x0c201f0005067f89 */ /* 0x000e2800000e0000 */
[----:B---3--:R-:W1:Y:S01]  /*d810*/  SHFL.BFLY PT, R8, R7, 0x1, 0x1f ;  /* 0x0c201f0007087f89 */ /* 0x008e6200000e0000 */
[----:B------:R-:W-:-:S02]  /*d820*/  WARPGROUP.DEPBAR.LE gsb0, 0x0 ;  /* 0x00008000000079c5 */ /* 0x000fc40000010000 */
[----:B------:R-:W-:Y:S01]  /*d830*/  WARPGROUP.ARRIVE ;  /* 0x00000000000079c5 */ /* 0x000fe20000000000 */
[----:B0-----:R-:W-:Y:S01]  /*d840*/  FADD.FTZ R10, R5, R6 ;  /* 0x00000006050a7221 */ /* 0x001fe20000010000 */
[----:B------:R-:W-:Y:S01]  /*d850*/  IMAD.U32 R5, RZ, RZ, UR4 ;  /* 0x00000004ff057e24 */ /* 0x000fe2000f8e00ff */
[----:B------:R-:W-:-:S03]  /*d860*/  USEL UR4, URZ, 0x1, UP0 ;  /* 0x000000013f047887 */ /* 0x000fc60008000000 */
[----:B------:R-:W-:Y:S01]  /*d870*/  HGMMA.64x96x16.F32.BF16 R24, gdesc[UR8].tnspB, R24, gsb0 ;  /* 0x41600000081879f0 */ /* 0x000fe20008001818 */
[----:B------:R-:W-:Y:S01]  /*d880*/  UIADD3 UR8, UR60, 0x600, URZ ;  /* 0x000006003c087890 */ /* 0x000fe2000fffe03f */
[----:B------:R-:W-:Y:S01]  /*d890*/  FSETP.NE.FTZ.AND P0, PT, R10, RZ, PT ;  /* 0x000000ff0a00720b */ /* 0x000fe20003f15000 */
[----:B------:R-:W-:Y:S01]  /*d8a0*/  UIADD3 UR10, UR5, 0x100, URZ ;  /* 0x00000100050a7890 */ /* 0x000fe2000fffe03f */
[----:B-1----:R-:W-:Y:S01]  /*d8b0*/  FADD.FTZ R11, R7, R8 ;  /* 0x00000008070b7221 */ /* 0x002fe20000010000 */
[----:B------:R-:W-:Y:S01]  /*d8c0*/  UMOV UR9, 0xc0000010 ;  /* 0xc000001000097882 */ /* 0x000fe20000000000 */
[----:B------:R-:W-:Y:S01]  /*d8d0*/  UMOV UR11, 0x80000020 ;  /* 0x80000020000b7882 */ /* 0x000fe20000000000 */
[----:B------:R-:W-:Y:S01]  /*d8e0*/  IMAD.U32 R7, RZ, RZ, UR6 ;  /* 0x00000006ff077e24 */ /* 0x000fe2000f8e00ff */
[----:B------:R-:W-:Y:S01]  /*d8f0*/  ULOP3.LUT UR38, UR38, UR4, URZ, 0x3c, !UPT ;  /* 0x0000000426267292 */ /* 0x000fe2000f8e3c3f */
[----:B------:R-:W-:Y:S01]  /*d900*/  FSETP.NE.FTZ.AND P2, PT, R11, RZ, PT ;  /* 0x000000ff0b00720b */ /* 0x000fe20003f55000 */
[----:B------:R-:W-:-:S02]  /*d910*/  IMAD.MOV.U32 R8, RZ, RZ, RZ ;  /* 0x000000ffff087224 */ /* 0x000fc400078e00ff */
[----:B------:R-:W-:-:S03]  /*d920*/  @!P1 VIADD R7, R7, 0x31c60 ;  /* 0x00031c6007079836 */ /* 0x000fc60000000000 */
[----:B------:R-:W0:Y:S01]  /*d930*/  @P0 MUFU.LG2 R6, R10 ;  /* 0x0000000a00060308 */ /* 0x000e220000000c00 */
[----:B------:R-:W-:Y:S01]  /*d940*/  @P0 FMUL.FTZ R5, R5, 0.69314718246459960938 ;  /* 0x3f31721805050820 */ /* 0x000fe20000410000 */
[----:B------:R-:W-:-:S06]  /*d950*/  @!P1 PRMT R7, RZ, 0x654, R7 ;  /* 0x00000654ff079816 */ /* 0x000fcc0000000007 */
        /* <DEDUP_REMOVED lines=92> */
.L_x_11441:
[----:B------:R-:W0:Y:S08]  /*df20*/  S2UR UR4, SR_CgaCtaId ;  /* 0x00000000000479c3 */ /* 0x000e300000008800 */
[----:B------:R-:W-:Y:S06]  /*df30*/  BAR.SYNC.DEFER_BLOCKING 0x5, 0x200 ;  /* 0x0148000000007b1d */ /* 0x000fec0000010000 */
[----:B------:R-:W-:Y:S01]  /*df40*/  UMOV UR37, 0x400 ;  /* 0x0000040000257882 */ /* 0x000fe20000000000 */
[----:B------:R-:W-:Y:S01]  /*df50*/  BSSY B0, `(.L_x_11472) ;  /* 0x00002c6000007945 */ /* 0x000fe20003800000 */
[----:B0-----:R-:W-:-:S09]  /*df60*/  ULEA UR37, UR4, UR37, 0x18 ;  /* 0x0000002504257291 */ /* 0x001fd2000f8ec03f */
[----:B------:R-:W0:Y:S02]  /*df70*/  LDS.128 R4, [UR37+0x31cd0] ;  /* 0x031cd025ff047984 */ /* 0x000e240008000c00 */
[----:B0-----:R-:W-:Y:S02]  /*df80*/  R2UR UR5, R5 ;  /* 0x00000000050572ca */ /* 0x001fe400000e0000 */
[----:B------:R-:W-:Y:S01]  /*df90*/  R2UR UR6, R6 ;  /* 0x00000000060672ca */ /* 0x000fe200000e0000 */
[----:B------:R-:W-:Y:S06]  /*dfa0*/  BAR.ARV 0x4, 0x200 ;  /* 0x0108000000007b1d */ /* 0x000fec0000002000 */
[----:B------:R-:W-:Y:S08]  /*dfb0*/  @P0 BRA `(.L_x_11473) ;  /* 0x0000001c00d40947 */ /* 0x000ff00003800000 */
[----:B------:R-:W2:Y:S01]  /*dfc0*/  LDL.LU R8, [R1+0x10] ;  /* 0x0000100001087983 */ /* 0x000ea20000300800 */
[----:B------:R-:W0:Y:S01]  /*dfd0*/  S2UR UR4, SR_SWINHI ;  /* 0x00000000000479c3 */ /* 0x000e220000002f00 */
[----:B------:R-:W-:Y:S01]  /*dfe0*/  F2FP.BF16.F32.PACK_AB R10, R73, R72 ;  /* 0x00000048490a723e */ /* 0x000fe200000010ff */
[----:B------:R-:W-:Y:S01]  /*dff0*/  ULDC.64 UR10, c[0x0][0xc00] ;  /* 0x00030000000a7ab9 */ /* 0x000fe20000000a00 */
[----:B------:R-:W3:Y:S01]  /*e000*/  LDL R0, [R1+0x40] ;  /* 0x0000400001007983 */ /* 0x000ee20000100800 */
[----:B------:R-:W-:Y:S02]  /*e010*/  F2FP.BF16.F32.PACK_AB R30, R69, R68 ;  /* 0x00000044451e723e */ /* 0x000fe400000010ff */
[----:B------:R-:W-:Y:S01]  /*e020*/  R2UR UR7, R149 ;  /* 0x00000000950772ca */ /* 0x000fe200000e0000 */
[----:B------:R-:W4:Y:S01]  /*e030*/  LDL R82, [R1+0x4] ;  /* 0x0000040001527983 */ /* 0x000f220000100800 */
[----:B------:R-:W-:Y:S01]  /*e040*/  ULDC.64 UR16, c[0x0][0x208] ;  /* 0x0000820000107ab9 */ /* 0x000fe20000000a00 */
[----:B------:R-:W-:-:S02]  /*e050*/  R2UR UR15, R146 ;  /* 0x00000000920f72ca */ /* 0x000fc400000e0000 */
[----:B------:R-:W-:Y:S02]  /*e060*/  R2UR UR13, R22 ;  /* 0x00000000160d72ca */ /* 0x000fe400000e0000 */
[----:B------:R-:W-:Y:S01]  /*e070*/  R2UR UR14, R148 ;  /* 0x00000000940e72ca */ /* 0x000fe200000e0000 */
        /* <DEDUP_REMOVED lines=8> */
[----:B--2---:R-:W-:Y:S01]  /*e100*/  R2UR UR12, R8 ;  /* 0x00000000080c72ca */ /* 0x004fe200000e0000 */
[----:B---3--:R-:W-:-:S04]  /*e110*/  IMAD.WIDE R8, R0, 0x2, R4 ;  /* 0x0000000200087825 */ /* 0x008fc800078e0204 */
[----:B------:R-:W-:Y:S01]  /*e120*/  UMOV UR18, 0x9b8 ;  /* 0x000009b800127882 */ /* 0x000fe20000000000 */
[----:B----4-:R-:W-:Y:S02]  /*e130*/  R2UR UR19, R82 ;  /* 0x00000000521372ca */ /* 0x010fe400000e0000 */
[C---:B------:R-:W-:Y:S02]  /*e140*/  IADD3 R31, P3, R8.reuse, 0x3000, RZ ;  /* 0x00003000081f7810 */ /* 0x040fe40007f7e0ff */
[C---:B------:R-:W-:Y:S02]  /*e150*/  IADD3 R79, P2, R8.reuse, 0x3020, RZ ;  /* 0x00003020084f7810 */ /* 0x040fe40007f5e0ff */
[----:B------:R-:W-:Y:S01]  /*e160*/  LOP3.LUT R6, R31, 0x180, RZ, 0xc0, !PT ;  /* 0x000001801f067812 */ /* 0x000fe200078ec0ff */
[--C-:B------:R-:W-:Y:S01]  /*e170*/  IMAD.X R27, RZ, RZ, R9.reuse, P3 ;  /* 0x000000ffff1b7224 */ /* 0x100fe200018e0609 */
[----:B------:R-:W-:Y:S01]  /*e180*/  IADD3 R23, P4, R8, 0x20, RZ ;  /* 0x0000002008177810 */ /* 0x000fe20007f9e0ff */
[----:B------:R-:W-:Y:S01]  /*e190*/  IMAD.X R25, RZ, RZ, R9, P2 ;  /* 0x000000ffff197224 */ /* 0x000fe200010e0609 */
[----:B------:R-:W-:-:S02]  /*e1a0*/  SHF.R.U64 R6, R6, 0x3, RZ ;  /* 0x0000000306067819 */ /* 0x000fc400000012ff */
[----:B------:R-:W-:Y:S01]  /*e1b0*/  LOP3.LUT R11, R8, 0x180, RZ, 0xc0, !PT ;  /* 0x00000180080b7812 */ /* 0x000fe200078ec0ff */
[--C-:B------:R-:W-:Y:S01]  /*e1c0*/  IMAD.X R29, RZ, RZ, R9.reuse, P4 ;  /* 0x000000ffff1d7224 */ /* 0x100fe200020e0609 */
[----:B------:R-:W-:Y:S02]  /*e1d0*/  LOP3.LUT R26, R6, R31, RZ, 0x3c, !PT ;  /* 0x0000001f061a7212 */ /* 0x000fe400078e3cff */
[----:B------:R-:W-:Y:S02]  /*e1e0*/  LOP3.LUT R6, R79, 0x180, RZ, 0xc0, !PT ;  /* 0x000001804f067812 */ /* 0x000fe400078ec0ff */
[C---:B------:R-:W-:Y:S02]  /*e1f0*/  IADD3 R81, P1, R8.reuse, 0x6000, RZ ;  /* 0x0000600008517810 */ /* 0x040fe40007f3e0ff */
[----:B------:R-:W-:Y:S02]  /*e200*/  IADD3 R83, P0, R8, 0x6020, RZ ;  /* 0x0000602008537810 */ /* 0x000fe40007f1e0ff */
[----:B------:R-:W-:Y:S01]  /*e210*/  LOP3.LUT R0, R23, 0x180, RZ, 0xc0, !PT ;  /* 0x0000018017007812 */ /* 0x000fe200078ec0ff */
[--C-:B------:R-:W-:Y:S01]  /*e220*/  IMAD.X R13, RZ, RZ, R9.reuse, P1 ;  /* 0x000000ffff0d7224 */ /* 0x100fe200008e0609 */
[----:B------:R-:W-:Y:S01]  /*e230*/  SHF.R.U64 R11, R11, 0x3, RZ ;  /* 0x000000030b0b7819 */ /* 0x000fe200000012ff */
[----:B------:R-:W-:Y:S01]  /*e240*/  IMAD.X R15, RZ, RZ, R9, P0 ;  /* 0x000000ffff0f7224 */ /* 0x000fe200000e0609 */
[----:B------:R-:W-:-:S02]  /*e250*/  SHF.R.U64 R6, R6, 0x3, RZ ;  /* 0x0000000306067819 */ /* 0x000fc400000012ff */
[----:B------:R-:W-:Y:S02]  /*e260*/  SHF.R.U64 R0, R0, 0x3, RZ ;  /* 0x0000000300007819 */ /* 0x000fe400000012ff */
[----:B------:R-:W-:Y:S02]  /*e270*/  LOP3.LUT R12, R81, 0x180, RZ, 0xc0, !PT ;  /* 0x00000180510c7812 */ /* 0x000fe400078ec0ff */
[----:B------:R-:W-:Y:S02]  /*e280*/  LOP3.LUT R14, R83, 0x180, RZ, 0xc0, !PT ;  /* 0x00000180530e7812 */ /* 0x000fe400078ec0ff */
[----:B------:R-:W-:Y:S02]  /*e290*/  LOP3.LUT R8, R11, R8, RZ, 0x3c, !PT ;  /* 0x000000080b087212 */ /* 0x000fe400078e3cff */
[----:B------:R-:W-:Y:S01]  /*e2a0*/  LOP3.LUT R24, R6, R79, RZ, 0x3c, !PT ;  /* 0x0000004f06187212 */ /* 0x000fe200078e3cff */
[----:B------:R-:W-:Y:S01]  /*e2b0*/  IMAD.U32 R79, RZ, RZ, UR9 ;  /* 0x00000009ff4f7e24 */ /* 0x000fe2000f8e00ff */
[----:B------:R-:W-:Y:S01]  /*e2c0*/  LOP3.LUT R28, R0, R23, RZ, 0x3c, !PT ;  /* 0x00000017001c7212 */ /* 0x000fe200078e3cff */
[----:B------:R-:W-:Y:S01]  /*e2d0*/  ULDC.64 UR8, c[0x0][0xc08] ;  /* 0x0003020000087ab9 */ /* 0x000fe20000000a00 */
[----:B------:R-:W-:-:S02]  /*e2e0*/  SHF.R.U64 R12, R12, 0x3, RZ ;  /* 0x000000030c0c7819 */ /* 0x000fc400000012ff */
[----:B------:R-:W-:Y:S02]  /*e2f0*/  SHF.R.U64 R14, R14, 0x3, RZ ;  /* 0x000000030e0e7819 */ /* 0x000fe400000012ff */
[----:B------:R-:W-:Y:S02]  /*e300*/  MOV R0, R8 ;  /* 0x0000000800007202 */ /* 0x000fe40000000f00 */
        /* <DEDUP_REMOVED lines=20> */
[----:B------:R-:W-:Y:S02]  /*e450*/  F2FP.BF16.F32.PACK_AB R12, R49, R48 ;  /* 0x00000030310c723e */ /* 0x000fe400000010ff */
[----:B------:R-:W-:Y:S01]  /*e460*/  F2FP.BF16.F32.PACK_AB R13, R51, R50 ;  /* 0x00000032330d723e */ /* 0x000fe200000010ff */
[----:B------:R-:W-:Y:S01]  /*e470*/  STSM.16.M88.4 [R80], R8 ;  /* 0x0000000850007844 */ /* 0x000fe20000000200 */
[----:B------:R-:W-:Y:S02]  /*e480*/  F2FP.BF16.F32.PACK_AB R14, R53, R52 ;  /* 0x00000034350e723e */ /* 0x000fe400000010ff */
[----:B------:R-:W-:-:S02]  /*e490*/  F2FP.BF16.F32.PACK_AB R15, R55, R54 ;  /* 0x00000036370f723e */ /* 0x000fc400000010ff */
[----:B-1----:R-:W-:Y:S02]  /*e4a0*/  F2FP.BF16.F32.PACK_AB R24, R57, R56 ;  /* 0x000000383918723e */ /* 0x002fe400000010ff */
[----:B------:R-:W-:Y:S01]  /*e4b0*/  F2FP.BF16.F32.PACK_AB R25, R59, R58 ;  /* 0x0000003a3b19723e */ /* 0x000fe200000010ff */
[----:B------:R-:W-:Y:S01]  /*e4c0*/  STSM.16.M88.4 [R23], R12 ;  /* 0x0000000c17007844 */ /* 0x000fe20000000200 */
[----:B------:R-:W-:Y:S02]  /*e4d0*/  F2FP.BF16.F32.PACK_AB R26, R61, R60 ;  /* 0x0000003c3d1a723e */ /* 0x000fe400000010ff */
[----:B------:R-:W-:Y:S02]  /*e4e0*/  F2FP.BF16.F32.PACK_AB R27, R63, R62 ;  /* 0x0000003e3f1b723e */ /* 0x000fe400000010ff */
[----:B------:R-:W-:Y:S02]  /*e4f0*/  F2FP.BF16.F32.PACK_AB R28, R65, R64 ;  /* 0x00000040411c723e */ /* 0x000fe400000010ff */
[----:B------:R-:W-:Y:S01]  /*e500*/  F2FP.BF16.F32.PACK_AB R29, R67, R66 ;  /* 0x00000042431d723e */ /* 0x000fe200000010ff */
[----:B------:R-:W-:Y:S01]  /*e510*/  STSM.16.M88.4 [R18], R24 ;  /* 0x0000001812007844 */ /* 0x000fe20000000200 */
[----:B------:R-:W-:-:S02]  /*e520*/  F2FP.BF16.F32.PACK_AB R31, R71, R70 ;  /* 0x00000046471f723e */ /* 0x000fc400000010ff */
        /* <DEDUP_REMOVED lines=19> */
[----:B------:R-:W-:-:S03]  /*e660*/  IMAD.U32 R9, RZ, RZ, UR9 ;  /* 0x00000009ff097e24 */ /* 0x000fc6000f8e00ff */
        /* <DEDUP_REMOVED lines=12> */
[----:B------:R-:W-:Y:S01]  /*e730*/  USEL UR17, UR12, URZ, !UP0 ;  /* 0x0000003f0c117287 */ /* 0x000fe2000c000000 */
[----:B------:R-:W-:Y:S01]  /*e740*/  ULDC.64 UR8, c[0x0][UR18+0x218] ;  /* 0x0000860012087abb */ /* 0x000fe20008000a00 */
[----:B------:R-:W-:Y:S01]  /*e750*/  UIMAD UR11, UR11, UR7, URZ ;  /* 0x000000070b0b72a4 */ /* 0x000fe2000f8e023f */
[----:B------:R-:W-:Y:S01]  /*e760*/  ULDC.64 UR12, c[0x0][UR18+0x228] ;  /* 0x00008a00120c7abb */ /* 0x000fe20008000a00 */
[----:B------:R-:W-:Y:S02]  /*e770*/  UIMAD.WIDE.U32 UR14, UR8, UR19, URZ ;  /* 0x00000013080e72a5 */ /* 0x000fe4000f8e003f */
[----:B------:R-:W-:Y:S02]  /*e780*/  UIMAD UR19, UR9, UR19, URZ ;  /* 0x00000013091372a4 */ /* 0x000fe4000f8e023f */
[----:B------:R-:W-:-:S02]  /*e790*/  UIMAD.WIDE.U32 UR20, UR12, UR16, URZ ;  /* 0x000000100c1472a5 */ /* 0x000fc4000f8e003f */
[----:B------:R-:W-:Y:S02]  /*e7a0*/  UIMAD.WIDE.U32 UR8, UR10, UR7, URZ ;  /* 0x000000070a0872a5 */ /* 0x000fe4000f8e003f */
[----:B------:R-:W-:Y:S02]  /*e7b0*/  UIMAD UR12, UR13, UR16, URZ ;  /* 0x000000100d0c72a4 */ /* 0x000fe4000f8e023f */
[----:B------:R-:W-:Y:S01]  /*e7c0*/  UIMAD UR11, UR10, UR17, UR11 ;  /* 0x000000110a0b72a4 */ /* 0x000fe2000f8e020b */
[----:B---3--:R-:W-:Y:S01]  /*e7d0*/  IMAD.U32 R8, RZ, RZ, UR20 ;  /* 0x00000014ff087e24 */ /* 0x008fe2000f8e00ff */
[----:B------:R-:W-:Y:S02]  /*e7e0*/  UIADD3 UR12, UR21, UR12, URZ ;  /* 0x0000000c150c7290 */ /* 0x000fe4000fffe03f */
[----:B------:R-:W-:Y:S01]  /*e7f0*/  IMAD.U32 R9, RZ, RZ, UR21 ;  /* 0x00000015ff097e24 */ /* 0x000fe2000f8e00ff */
[----:B------:R-:W-:Y:S02]  /*e800*/  UIADD3 UR10, UR9, UR11, URZ ;  /* 0x0000000b090a7290 */ /* 0x000fe4000fffe03f */
[----:B------:R-:W-:Y:S01]  /*e810*/  UIADD3 UR19, UR15, UR19, URZ ;  /* 0x000000130f137290 */ /* 0x000fe2000fffe03f */
[----:B--2---:R-:W-:Y:S01]  /*e820*/  @P0 R2UR UR4, R0 ;  /* 0x00000000000402ca */ /* 0x004fe200000e0000 */
[----:B0-----:R-:W-:-:S04]  /*e830*/  @P1 IMAD.HI.U32 R0, R25, R10, RZ ;  /* 0x0000000a19001227 */ /* 0x001fc800078e00ff */
[----:B------:R-:W-:Y:S01]  /*e840*/  IMAD.U32 R10, RZ, RZ, UR12 ;  /* 0x0000000cff0a7e24 */ /* 0x000fe2000f8e00ff */
[----:B-1----:R-:W-:Y:S01]  /*e850*/  @P1 SHF.R.U32.HI R11, RZ, R13, R0 ;  /* 0x0000000dff0b1219 */ /* 0x002fe20000011600 */
[----:B------:R-:W-:Y:S01]  /*e860*/  ULDC.64 UR12, c[0x0][0xba8] ;  /* 0x0002ea00000c7ab9 */ /* 0x000fe20000000a00 */
[----:B------:R-:W-:Y:S01]  /*e870*/  @!UP1 ULDC UR12, c[0x0][0xb50] ;  /* 0x0002d400000c9ab9 */ /* 0x000fe20000000800 */
[----:B------:R-:W-:Y:S01]  /*e880*/  @!UP1 ULDC UR13, c[0x0][0xb54] ;  /* 0x0002d500000d9ab9 */ /* 0x000fe20000000800 */
[--C-:B------:R-:W-:Y:S01]  /*e890*/  SHF.R.S32.HI R9, RZ, 0x1f, R11.reuse ;  /* 0x0000001fff097819 */ /* 0x100fe2000001140b */
[----:B------:R-:W-:Y:S02]  /*e8a0*/  IMAD.MOV R13, RZ, RZ, -R11 ;  /* 0x000000ffff0d7224 */ /* 0x000fe400078e0a0b */
[----:B------:R-:W-:Y:S02]  /*e8b0*/  UIADD3 UR14, UP0, UP2, UR8, UR14, UR4 ;  /* 0x0000000e080e7290 */ /* 0x000fe4000fa1e004 */
[----:B------:R-:W-:Y:S01]  /*e8c0*/  USHF.R.S32.HI UR11, URZ, 0x1f, UR4 ;  /* 0x0000001f3f0b7899 */ /* 0x000fe20008011404 */
[----:B------:R-:W-:Y:S01]  /*e8d0*/  IMAD R13, R6, R13, R25 ;  /* 0x0000000d060d7224 */ /* 0x000fe200078e0219 */
[----:B------:R-:W-:-:S02]  /*e8e0*/  ULDC.64 UR8, c[0x0][UR18+0x210] ;  /* 0x0000840012087abb */ /* 0x000fc40008000a00 */
[----:B------:R-:W-:Y:S01]  /*e8f0*/  UIADD3.X UR10, UR10, UR19, UR11, UP0, UP2 ;  /* 0x000000130a0a7290 */ /* 0x000fe200087e440b */
[----:B------:R-:W-:Y:S01]  /*e900*/  IADD3 R8, P2, P3, R11, UR14, R8 ;  /* 0x0000000e0b087c10 */ /* 0x000fe2000fb5e008 */
[----:B------:R-:W-:Y:S01]  /*e910*/  IMAD R11, R13, UR9, RZ ;  /* 0x000000090d0b7c24 */ /* 0x000fe2000f8e02ff */
[----:B------:R-:W-:-:S03]  /*e920*/  SHF.R.S32.HI R0, RZ, 0x1f, R13 ;  /* 0x0000001fff007819 */ /* 0x000fc6000001140d */
        /* <DEDUP_REMOVED lines=12> */
.L_x_11474:
[----:B------:R-:W2:Y:S01]  /*e9f0*/  LDL R0, [R1+0x3c] ;  /* 0x00003c0001007983 */ /* 0x000ea20000100800 */
[----:B------:R-:W0:Y:S01]  /*ea00*/  S2R R9, SR_TID.X ;  /* 0x0000000000097919 */ /* 0x000e220000002100 */
[----:B------:R-:W-:Y:S02]  /*ea10*/  R2UR UR8, R22 ;  /* 0x00000000160872ca */ /* 0x000fe400000e0000 */
[----:B------:R-:W-:Y:S04]  /*ea20*/  SHFL.IDX PT, R10, R14, RZ, 0x1c1f ;  /* 0x001c1fff0e0a7589 */ /* 0x000fe800000e0000 */
[----:B------:R-:W1:Y:S04]  /*ea30*/  SHFL.IDX PT, R11, R8, RZ, 0x1c1f ;  /* 0x001c1fff080b7589 */ /* 0x000e6800000e0000 */
[----:B------:R-:W-:Y:S01]  /*ea40*/  SHFL.IDX PT, R12, R14, 0x1, 0x1c1f ;  /* 0x003c1f000e0c7f89 */ /* 0x000fe200000e0000 */
[----:B0-----:R-:W-:-:S05]  /*ea50*/  VIADD R18, R9, 0xffffff80 ;  /* 0xffffff8009127836 */ /* 0x001fca0000000000 */
[----:B------:R-:W-:-:S04]  /*ea60*/  SHF.R.S32.HI R9, RZ, 0x1f, R18 ;  /* 0x0000001fff097819 */ /* 0x000fc80000011412 */
[----:B------:R-:W-:-:S04]  /*ea70*/  LEA.HI R9, R9, R18, RZ, 0x7 ;  /* 0x0000001209097211 */ /* 0x000fc800078f38ff */
[----:B------:R-:W-:Y:S01]  /*ea80*/  LOP3.LUT R9, R9, 0xffffff80, RZ, 0xc0, !PT ;  /* 0xffffff8009097812 */ /* 0x000fe200078ec0ff */
[----:B------:R-:W0:Y:S04]  /*ea90*/  SHFL.IDX PT, R13, R8, 0x1, 0x1c1f ;  /* 0x003c1f00080d7f89 */ /* 0x000e2800000e0000 */
[----:B------:R-:W-:-:S05]  /*eaa0*/  IMAD.IADD R9, R18, 0x1, -R9 ;  /* 0x0000000112097824 */ /* 0x000fca00078e0a09 */
[----:B------:R-:W-:Y:S01]  /*eab0*/  LOP3.LUT P0, RZ, R9, 0x3, RZ, 0xc0, !PT ;  /* 0x0000000309ff7812 */ /* 0x000fe2000780c0ff */
[----:B--2---:R-:W-:Y:S02]  /*eac0*/  VIADD R23, R0, UR8 ;  /* 0x0000000800177c36 */ /* 0x004fe40008000000 */
[----:B-----5:R-:W-:Y:S02]  /*ead0*/  IMAD R0, R15, R6, RZ ;  /* 0x000000060f007224 */ /* 0x020fe400078e02ff */
[----:B------:R-:W-:-:S03]  /*eae0*/  VIADD R9, R23, 0x8 ;  /* 0x0000000817097836 */ /* 0x000fc60000000000 */
[-C--:B------:R-:W-:Y:S02]  /*eaf0*/  ISETP.GE.OR P2, PT, R23, R0.reuse, P0 ;  /* 0x000000001700720c */ /* 0x080fe40000746670 */
[----:B------:R-:W-:Y:S01]  /*eb00*/  ISETP.GE.OR P0, PT, R9, R0, P0 ;  /* 0x000000000900720c */ /* 0x000fe20000706670 */
[----:B------:R-:W-:-:S10]  /*eb10*/  ULDC.64 UR8, c[0x0][0x208] ;  /* 0x0000820000087ab9 */ /* 0x000fd40000000a00 */
[----:B-1----:R1:W-:Y:S04]  /*eb20*/  @!P2 ST.E desc[UR8][R10.64], R3 ;  /* 0x000000030a00a985 */ /* 0x0023e8000c101908 */
[----:B0-----:R1:W-:Y:S01]  /*eb30*/  @!P0 ST.E desc[UR8][R12.64], R16 ;  /* 0x000000100c008985 */ /* 0x0013e2000c101908 */
[----:B------:R-:W-:-:S13]  /*eb40*/  PLOP3.LUT P0, PT, PT, PT, UP1, 0x80, 0x0 ;  /* 0x000000000000781c */ /* 0x000fda0003f0f018 */
[----:B-1----:R-:W-:Y:S05]  /*eb50*/  @P0 BRA `(.L_x_11475) ;  /* 0x0000000800340947 */ /* 0x002fea0003800000 */
[----:B------:R-:W0:Y:S01]  /*eb60*/  S2R R18, SR_TID.X ;  /* 0x0000000000127919 */ /* 0x000e220000002100 */
[----:B------:R-:W1:Y:S01]  /*eb70*/  @P1 LDC R37, c[0x0][0xbec] ;  /* 0x0002fb00ff251b82 */ /* 0x000e620000000800 */
[----:B------:R-:W-:Y:S01]  /*eb80*/  ULDC.64 UR8, c[0x0][0x208] ;  /* 0x0000820000087ab9 */ /* 0x000fe20000000a00 */
[----:B------:R-:W-:Y:S01]  /*eb90*/  ULDC.64 UR12, c[0x0][0xaa0] ;  /* 0x0002a800000c7ab9 */ /* 0x000fe20000000a00 */
[----:B------:R-:W-:Y:S02]  /*eba0*/  R2UR UR15, R82 ;  /* 0x00000000520f72ca */ /* 0x000fe400000e0000 */
        /* <DEDUP_REMOVED lines=11> */
[C---:B------:R-:W-:Y:S02]  /*ec60*/  IADD3 R8, P5, R4.reuse, 0x7800, RZ ;  /* 0x0000780004087810 */ /* 0x040fe40007fbe0ff */
        /* <DEDUP_REMOVED lines=13> */
[----:B------:R-:W-:-:S02]  /*ed40*/  LOP3.LUT R4, R9, R4, RZ, 0x3c, !PT ;  /* 0x0000000409047212 */ /* 0x000fc400078e3cff */
[----:B------:R-:W-:Y:S02]  /*ed50*/  SHF.R.S32.HI R16, RZ, 0x1f, R18 ;  /* 0x0000001fff107819 */ /* 0x000fe40000011412 */
        /* <DEDUP_REMOVED lines=10> */
[----:B------:R-:W-:Y:S01]  /*ee00*/  LEA.HI R16, R16, R18, RZ, 0x2 ;  /* 0x0000001210107211 */ /* 0x000fe200078f10ff */
[----:B------:R0:W5:Y:S02]  /*ee10*/  LD.E.128 R8, desc[UR8][R4.64] ;  /* 0x0000000804087980 */ /* 0x000164000c101d00 */
[----:B------:R-:W-:Y:S01]  /*ee20*/  UIMAD UR10, UR4, UR13, UR10 ;  /* 0x0000000d040a72a4 */ /* 0x000fe2000f8e020a */
[----:B------:R-:W-:Y:S01]  /*ee30*/  LOP3.LUT R16, R16, 0xfffffffc, RZ, 0xc0, !PT ;  /* 0xfffffffc10107812 */ /* 0x000fe200078ec0ff */
[----:B------:R-:W5:Y:S04]  /*ee40*/  LD.E.128 R12, desc[UR8][R12.64] ;  /* 0x000000080c0c7980 */ /* 0x000f68000c101d00 */
[----:B------:R-:W5:Y:S01]  /*ee50*/  LD.E.128 R20, desc[UR8][R20.64] ;  /* 0x0000000814147980 */ /* 0x000f62000c101d00 */
[----:B0-----:R-:W0:Y:S03]  /*ee60*/  @P1 LDC R5, c[0x0][0xbf0] ;  /* 0x0002fc00ff051b82 */ /* 0x001e260000000800 */
[----:B------:R-:W5:Y:S04]  /*ee70*/  LD.E.128 R24, desc[UR8][R24.64] ;  /* 0x0000000818187980 */ /* 0x000f68000c101d00 */
[----:B------:R-:W5:Y:S04]  /*ee80*/  LD.E.128 R28, desc[UR8][R28.64] ;  /* 0x000000081c1c7980 */ /* 0x000f68000c101d00 */
[----:B------:R-:W5:Y:S01]  /*ee90*/  LD.E.128 R32, desc[UR8][R32.64] ;  /* 0x0000000820207980 */ /* 0x000f62000c101d00 */
[----:B------:R-:W-:Y:S01]  /*eea0*/  UIMAD.WIDE.U32 UR8, UR4, UR12, URZ ;  /* 0x0000000c040872a5 */ /* 0x000fe2000f8e003f */
[----:B------:R-:W-:Y:S01]  /*eeb0*/  IMAD.IADD R16, R18, 0x1, -R16 ;  /* 0x0000000112107824 */ /* 0x000fe200078e0a10 */
        /* <DEDUP_REMOVED lines=9> */
[----:B------:R-:W-:Y:S01]  /*ef50*/  BSSY B1, `(.L_x_11476) ;  /* 0x0000038000017945 */ /* 0x000fe20003800000 */
[----:B------:R-:W-:Y:S01]  /*ef60*/  ULDC.64 UR10, c[0x0][0xae8] ;  /* 0x0002ba00000a7ab9 */ /* 0x000fe20000000a00 */
[----:B------:R-:W-:Y:S01]  /*ef70*/  VIADD R43, R78, UR14 ;  /* 0x0000000e4e2b7c36 */ /* 0x000fe20008000000 */
[----:B------:R-:W-:Y:S01]  /*ef80*/  UIMAD.WIDE.U32 UR8, UR15, UR10, UR8 ;  /* 0x0000000a0f0872a5 */ /* 0x000fe2000f8e0008 */
[----:B------:R-:W-:Y:S01]  /*ef90*/  VIADD R18, R3, UR14 ;  /* 0x0000000e03127c36 */ /* 0x000fe20008000000 */
[----:B------:R-:W-:-:S02]  /*efa0*/  SHF.R.S32.HI R42, RZ, 0x1f, R150 ;  /* 0x0000001fff2a7819 */ /* 0x000fc40000011496 */
[----:B------:R-:W-:Y:S01]  /*efb0*/  UIMAD UR9, UR15, UR11, UR9 ;  /* 0x0000000b0f0972a4 */ /* 0x000fe2000f8e0209 */
[----:B-1----:R-:W-:Y:S01]  /*efc0*/  @P1 IMAD.HI.U32 R4, R18, R37, RZ ;  /* 0x0000002512041227 */ /* 0x002fe200078e00ff */
[----:B------:R-:W-:Y:S01]  /*efd0*/  ISETP.GE.AND P0, PT, R43, R0, PT ;  /* 0x000000002b00720c */ /* 0x000fe20003f06270 */
[----:B------:R-:W-:Y:S01]  /*efe0*/  ULDC.64 UR10, c[0x0][0xaf0] ;  /* 0x0002bc00000a7ab9 */ /* 0x000fe20000000a00 */
[----:B------:R-:W-:Y:S01]  /*eff0*/  SHF.R.S32.HI R44, RZ, 0x1f, R147 ;  /* 0x0000001fff2c7819 */ /* 0x000fe20000011493 */
[----:B------:R-:W-:Y:S01]  /*f000*/  UIMAD UR4, UR4, UR10, URZ ;  /* 0x0000000a040472a4 */ /* 0x000fe2000f8e023f */
[----:B------:R-:W-:Y:S01]  /*f010*/  IMAD.MOV.U32 R3, RZ, RZ, R18 ;  /* 0x000000ffff037224 */ /* 0x000fe200078e0012 */
[----:B------:R-:W-:Y:S01]  /*f020*/  UIMAD.WIDE.U32 UR8, UR7, UR10, UR8 ;  /* 0x0000000a070872a5 */ /* 0x000fe2000f8e0008 */
[----:B0-----:R-:W-:Y:S01]  /*f030*/  @P1 SHF.R.U32.HI R3, RZ, R5, R4 ;  /* 0x00000005ff031219 */ /* 0x001fe20000011604 */
[----:B------:R-:W-:-:S03]  /*f040*/  UIMAD UR4, UR7, UR11, UR4 ;  /* 0x0000000b070472a4 */ /* 0x000fc6000f8e0204 */
[--C-:B------:R-:W-:Y:S01]  /*f050*/  SHF.R.S32.HI R16, RZ, 0x1f, R3.reuse ;  /* 0x0000001fff107819 */ /* 0x100fe20000011403 */
[----:B------:R-:W-:Y:S01]  /*f060*/  UIADD3 UR4, UR9, UR4, URZ ;  /* 0x0000000409047290 */ /* 0x000fe2000fffe03f */
[----:B------:R-:W-:Y:S01]  /*f070*/  IMAD.MOV R37, RZ, RZ, -R3 ;  /* 0x000000ffff257224 */ /* 0x000fe200078e0a03 */
[----:B------:R-:W-:Y:S01]  /*f080*/  ULDC.64 UR10, c[0x0][0xae0] ;  /* 0x0002b800000a7ab9 */ /* 0x000fe20000000a00 */
[----:B------:R-:W-:Y:S02]  /*f090*/  IMAD.U32 R5, RZ, RZ, UR9 ;  /* 0x00000009ff057e24 */ /* 0x000fe4000f8e00ff */
[----:B------:R-:W-:Y:S01]  /*f0a0*/  IMAD.U32 R4, RZ, RZ, UR8 ;  /* 0x00000008ff047e24 */ /* 0x000fe2000f8e00ff */
[----:B------:R-:W-:Y:S01]  /*f0b0*/  ULDC.64 UR8, c[0x0][0xad8] ;  /* 0x0002b60000087ab9 */ /* 0x000fe20000000a00 */
[----:B------:R-:W-:Y:S01]  /*f0c0*/  IMAD.U32 R5, RZ, RZ, UR4 ;  /* 0x00000004ff057e24 */ /* 0x000fe2000f8e00ff */
[----:B------:R-:W-:Y:S01]  /*f0d0*/  UIADD3 UR4, UR37, 0x31c20, URZ ;  /* 0x00031c2025047890 */ /* 0x000fe2000fffe03f */
[----:B------:R-:W-:-:S02]  /*f0e0*/  IMAD R16, R16, UR10, RZ ;  /* 0x0000000a10107c24 */ /* 0x000fc4000f8e02ff */
[----:B------:R-:W-:Y:S01]  /*f0f0*/  IMAD R37, R6, R37, R18 ;  /* 0x0000002506257224 */ /* 0x000fe200078e0212 */
[----:B------:R-:W-:Y:S01]  /*f100*/  UPRMT UR4, URZ, 0x654, UR4 ;  /* 0x000006543f047896 */ /* 0x000fe20008000004 */
[C---:B------:R-:W-:Y:S02]  /*f110*/  IMAD R39, R3.reuse, UR11, R16 ;  /* 0x0000000b03277c24 */ /* 0x040fe4000f8e0210 */
[----:B------:R-:W-:Y:S01]  /*f120*/  IMAD.WIDE.U32 R4, R3, UR10, R4 ;  /* 0x0000000a03047c25 */ /* 0x000fe2000f8e0004 */
[----:B------:R-:W-:-:S03]  /*f130*/  SHF.R.S32.HI R3, RZ, 0x1f, R37 ;  /* 0x0000001fff037819 */ /* 0x000fc60000011425 */
[----:B------:R-:W-:Y:S02]  /*f140*/  IMAD.IADD R5, R5, 0x1, R39 ;  /* 0x0000000105057824 */ /* 0x000fe400078e0227 */
[----:B------:R-:W-:Y:S01]  /*f150*/  IMAD R6, R3, UR8, RZ ;  /* 0x0000000803067c24 */ /* 0x000fe2000f8e02ff */
[----:B--2---:R-:W-:Y:S01]  /*f160*/  SYNCS.ARRIVE.TRANS64.RED.A1T0 RZ, [UR4], RZ ;  /* 0x000000ffffff79a7 */ /* 0x004fe20008100404 */
[----:B------:R-:W-:-:S04]  /*f170*/  IMAD.WIDE.U32 R4, R37, UR8, R4 ;  /* 0x0000000825047c25 */ /* 0x000fc8000f8e0004 */
[----:B------:R-:W-:Y:S01]  /*f180*/  IMAD R3, R37, UR9, R6 ;  /* 0x0000000925037c24 */ /* 0x000fe2000f8e0206 */
[----:B------:R-:W-:Y:S02]  /*f190*/  ULDC.64 UR8, c[0x0][0xa80] ;  /* 0x0002a00000087ab9 */ /* 0x000fe40000000a00 */
[----:B------:R-:W-:Y:S01]  /*f1a0*/  LEA R6, P1, R4, UR8, 0x1 ;  /* 0x0000000804067c11 */ /* 0x000fe2000f8208ff */
[----:B------:R-:W-:-:S04]  /*f1b0*/  IMAD.IADD R3, R5, 0x1, R3 ;  /* 0x0000000105037824 */ /* 0x000fc800078e0203 */
[----:B------:R0:W1:Y:S01]  /*f1c0*/  SHFL.IDX PT, R36, R6, RZ, 0x1c1f ;  /* 0x001c1fff06247589 */ /* 0x00006200000e0000 */
[----:B------:R-:W-:-:S05]  /*f1d0*/  LEA.HI.X R16, R4, UR9, R3, 0x1, P1 ;  /* 0x0000000904107c11 */ /* 0x000fca00088f0c03 */
        /* <DEDUP_REMOVED lines=8> */
[C---:B------:R-:W-:Y:S02]  /*f260*/  @!P2 LEA R40, P4, R150.reuse, R36, 0x1 ;  /* 0x000000249628a211 */ /* 0x040fe400078808ff */
[----:B--2---:R-:W-:Y:S01]  /*f270*/  @!P0 IMAD.WIDE R4, R145, 0x2, R36 ;  /* 0x0000000291048825 */ /* 0x004fe200078e0224 */
[-C--:B------:R-:W-:Y:S02]  /*f280*/  @!P1 LEA.HI.X R39, R147, R37.reuse, R44, 0x1, P3 ;  /* 0x0000002593279211 */ /* 0x080fe400018f0c2c */
[----:B------:R-:W-:Y:S02]  /*f290*/  @!P2 LEA.HI.X R41, R150, R37, R42, 0x1, P4 ;  /* 0x000000259629a211 */ /* 0x000fe400020f0c2a */
[----:B-----5:R3:W-:Y:S04]  /*f2a0*/  @!P0 ST.E.128 desc[UR8][R4.64], R8 ;  /* 0x0000000804008985 */ /* 0x0207e8000c101d08 */
[----:B------:R3:W-:Y:S04]  /*f2b0*/  @!P1 ST.E.128 desc[UR8][R38.64], R20 ;  /* 0x0000001426009985 */ /* 0x0007e8000c101d08 */
[----:B------:R3:W-:Y:S02]  /*f2c0*/  @!P2 ST.E.128 desc[UR8][R40.64], R28 ;  /* 0x0000001c2800a985 */ /* 0x0007e4000c101d08 */
.L_x_11477:
[----:B------:R-:W-:Y:S05]  /*f2d0*/  BSYNC B1 ;  /* 0x0000000000017941 */ /* 0x000fea0003800000 */
.L_x_11476:
        /* <DEDUP_REMOVED lines=21> */
.L_x_11475:
        /* <DEDUP_REMOVED lines=12> */
[C---:B------:R-:W-:Y:S01]  /*f4f0*/  VIADD R29, R17.reuse, 0x8 ;  /* 0x00000008111d7836 */ /* 0x040fe20000000000 */
[----:B------:R-:W-:Y:S01]  /*f500*/  ULDC.64 UR10, c[0x0][0xb38] ;  /* 0x0002ce00000a7ab9 */ /* 0x000fe20000000a00 */
[C---:B------:R-:W-:Y:S01]  /*f510*/  VIADD R31, R17.reuse, 0x10 ;  /* 0x00000010111f7836 */ /* 0x040fe20000000000 */
[----:B------:R-:W-:Y:S01]  /*f520*/  UIMAD.WIDE.U32 UR8, UR15, UR10, UR8 ;  /* 0x0000000a0f0872a5 */ /* 0x000fe2000f8e0008 */
[C---:B------:R-:W-:Y:S01]  /*f530*/  VIADD R79, R17.reuse, 0x18 ;  /* 0x00000018114f7836 */ /* 0x040fe20000000000 */
[----:B------:R-:W-:Y:S01]  /*f540*/  BSSY B1, `(.L_x_11479) ;  /* 0x0000064000017945 */ /* 0x000fe20003800000 */
[C---:B------:R-:W-:Y:S01]  /*f550*/  VIADD R86, R17.reuse, 0x20 ;  /* 0x0000002011567836 */ /* 0x040fe20000000000 */
[----:B------:R-:W-:Y:S01]  /*f560*/  UIMAD UR9, UR15, UR11, UR9 ;  /* 0x0000000b0f0972a4 */ /* 0x000fe2000f8e0209 */
[----:B------:R-:W-:Y:S01]  /*f570*/  SHF.R.S32.HI R16, RZ, 0x1f, R29 ;  /* 0x0000001fff107819 */ /* 0x000fe2000001141d */
[----:B------:R-:W-:Y:S01]  /*f580*/  VIADD R85, R17, 0x20 ;  /* 0x0000002011557836 */ /* 0x000fe20000000000 */
[----:B------:R-:W-:Y:S01]  /*f590*/  ULDC.64 UR10, c[0x0][0xb40] ;  /* 0x0002d000000a7ab9 */ /* 0x000fe20000000a00 */
[----:B------:R-:W-:Y:S01]  /*f5a0*/  SHF.R.S32.HI R18, RZ, 0x1f, R31 ;  /* 0x0000001fff127819 */ /* 0x000fe2000001141f */
[----:B------:R-:W-:Y:S01]  /*f5b0*/  UIMAD UR4, UR4, UR10, URZ ;  /* 0x0000000a040472a4 */ /* 0x000fe2000f8e023f */
[----:B------:R-:W-:Y:S01]  /*f5c0*/  SHF.R.S32.HI R28, RZ, 0x1f, R79 ;  /* 0x0000001fff1c7819 */ /* 0x000fe2000001144f */
[----:B------:R-:W-:Y:S01]  /*f5d0*/  UIMAD.WIDE.U32 UR8, UR7, UR10, UR8 ;  /* 0x0000000a070872a5 */ /* 0x000fe2000f8e0008 */
[----:B0-----:R-:W-:Y:S01]  /*f5e0*/  @P1 IMAD.HI.U32 R4, R25, R4, RZ ;  /* 0x0000000419041227 */ /* 0x001fe200078e00ff */
[----:B------:R-:W-:Y:S01]  /*f5f0*/  UIMAD UR4, UR7, UR11, UR4 ;  /* 0x0000000b070472a4 */ /* 0x000fe2000f8e0204 */
        /* <DEDUP_REMOVED lines=20> */
[----:B------:R-:W-:Y:S01]  /*f740*/  UIADD3 UR4, UR37, 0x31c20, URZ ;  /* 0x00031c2025047890 */ /* 0x000fe2000fffe03f */
[C---:B------:R-:W-:Y:S01]  /*f750*/  IMAD R13, R3.reuse, UR11, R6 ;  /* 0x0000000b030d7c24 */ /* 0x040fe2000f8e0206 */
[----:B------:R-:W-:Y:S01]  /*f760*/  SHF.R.S32.HI R6, RZ, 0x1f, R11 ;  /* 0x0000001fff067819 */ /* 0x000fe2000001140b */
[----:B------:R-:W-:Y:S01]  /*f770*/  IMAD.WIDE.U32 R4, R3, UR10, R4 ;  /* 0x0000000a03047c25 */ /* 0x000fe2000f8e0004 */
[----:B------:R-:W-:Y:S01]  /*f780*/  UPRMT UR4, URZ, 0x654, UR4 ;  /* 0x000006543f047896 */ /* 0x000fe20008000004 */
[----:B------:R-:W-:-:S02]  /*f790*/  SHF.R.S32.HI R84, RZ, 0x1f, R157 ;  /* 0x0000001fff547819 */ /* 0x000fc4000001149d */
[----:B------:R-:W-:Y:S01]  /*f7a0*/  IMAD R6, R6, UR8, RZ ;  /* 0x0000000806067c24 */ /* 0x000fe2000f8e02ff */
[----:B------:R-:W-:Y:S01]  /*f7b0*/  SHF.R.S32.HI R86, RZ, 0x1f, R86 ;  /* 0x0000001fff567819 */ /* 0x000fe20000011456 */
        /* <DEDUP_REMOVED lines=25> */
[-C--:B------:R-:W-:Y:S02]  /*f950*/  @!P3 LEA R24, P5, R85, R4.reuse, 0x2 ;  /* 0x000000045518b211 */ /* 0x080fe400078a10ff */
[-C--:B------:R-:W-:Y:S01]  /*f960*/  @!P4 LEA R26, P6, R157, R4.reuse, 0x2 ;  /* 0x000000049d1ac211 */ /* 0x080fe200078c10ff */
[----:B------:R2:W-:Y:S01]  /*f970*/  @!P1 ST.E.64 desc[UR8][R12.64], R72 ;  /* 0x000000480c009985 */ /* 0x0005e2000c101b08 */
[----:B------:R-:W-:Y:S02]  /*f980*/  @!P2 LEA R22, P1, R79, R4, 0x2 ;  /* 0x000000044f16a211 */ /* 0x000fe400078210ff */
[----:B------:R-:W-:Y:S01]  /*f990*/  @!P3 LEA.HI.X R25, R85, R5, R86, 0x2, P5 ;  /* 0x000000055519b211 */ /* 0x000fe200028f1456 */
[----:B------:R3:W-:Y:S01]  /*f9a0*/  @!P0 ST.E.64 desc[UR8][R14.64], R32 ;  /* 0x000000200e008985 */ /* 0x0007e2000c101b08 */
        /* <DEDUP_REMOVED lines=16> */
[-C--:B------:R-:W-:Y:S02]  /*fab0*/  @!P3 LEA R20, P6, R153, R4.reuse, 0x2 ;  /* 0x000000049914b211 */ /* 0x080fe400078c10ff */
[-C--:B---3--:R-:W-:Y:S01]  /*fac0*/  @!P4 LEA R14, P0, R154, R4.reuse, 0x2 ;  /* 0x000000049a0ec211 */ /* 0x088fe200078010ff */
[----:B------:R0:W-:Y:S01]  /*fad0*/  @!P1 ST.E.64 desc[UR8][R12.64], R52 ;  /* 0x000000340c009985 */ /* 0x0001e2000c101b08 */
[-C--:B----4-:R-:W-:Y:S02]  /*fae0*/  @!P2 LEA R22, P1, R152, R4.reuse, 0x2 ;  /* 0x000000049816a211 */ /* 0x090fe400078210ff */
        /* <DEDUP_REMOVED lines=9> */
.L_x_11480:
[----:B------:R-:W-:Y:S05]  /*fb80*/  BSYNC B1 ;  /* 0x0000000000017941 */ /* 0x000fea0003800000 */
.L_x_11479:
[----:B------:R-:W-:Y:S01]  /*fb90*/  ISETP.GE.AND P0, PT, R9, R0, PT ;  /* 0x000000000900720c */ /* 0x000fe20003f06270 */
[----:B0-----:R0:W3:Y:S04]  /*fba0*/  SHFL.IDX PT, R11, R3, 0x1, 0x1c1f ;  /* 0x003c1f00030b7f89 */ /* 0x0010e800000e0000 */
[----:B------:R0:W4:Y:S08]  /*fbb0*/  SHFL.IDX PT, R10, R6, 0x1, 0x1c1f ;  /* 0x003c1f00060a7f89 */ /* 0x00013000000e0000 */
[----:B0-----:R-:W-:Y:S05]  /*fbc0*/  @P0 BRA `(.L_x_11478) ;  /* 0x0000000c00f80947 */ /* 0x001fea0003800000 */
[----:B------:R-:W-:Y:S01]  /*fbd0*/  ULDC UR4, c[0x0][0xac8] ;  /* 0x0002b20000047ab9 */ /* 0x000fe20000000800 */
[----:B------:R-:W-:Y:S01]  /*fbe0*/  ULDC.64 UR8, c[0x0][0x208] ;  /* 0x0000820000087ab9 */ /* 0x000fe20000000a00 */
[----:B------:R-:W-:Y:S02]  /*fbf0*/  ISETP.GE.AND P0, PT, R29, UR4, PT ;  /* 0x000000041d007c0c */ /* 0x000fe4000bf06270 */
[----:B------:R-:W-:Y:S02]  /*fc00*/  ISETP.GE.AND P1, PT, R17, UR4, PT ;  /* 0x0000000411007c0c */ /* 0x000fe4000bf26270 */
[----:B------:R-:W-:Y:S02]  /*fc10*/  ISETP.GE.AND P2, PT, R31, UR4, PT ;  /* 0x000000041f007c0c */ /* 0x000fe4000bf46270 */
[----:B------:R-:W-:Y:S02]  /*fc20*/  ISETP.GE.AND P3, PT, R79, UR4, PT ;  /* 0x000000044f007c0c */ /* 0x000fe4000bf66270 */
[----:B------:R-:W-:-:S05]  /*fc30*/  ISETP.GE.AND P4, PT, R85, UR4, PT ;  /* 0x0000000455007c0c */ /* 0x000fca000bf86270 */
[-C--:B----4-:R-:W-:Y:S02]  /*fc40*/  @!P0 LEA R8, P5, R29, R10.reuse, 0x2 ;  /* 0x0000000a1d088211 */ /* 0x090fe400078a10ff */
[----:B-123--:R-:W-:Y:S02]  /*fc50*/  @!P1 IMAD.WIDE R4, R17, 0x4, R10 ;  /* 0x0000000411049825 */ /* 0x00efe400078e020a */
[----:B------:R-:W-:Y:S02]  /*fc60*/  @!P0 LEA.HI.X R9, R29, R11, R16, 0x2, P5 ;  /* 0x0000000b1d098211 */ /* 0x000fe400028f1410 */
[-C--:B------:R-:W-:Y:S01]  /*fc70*/  @!P2 LEA R12, P5, R31, R10.reuse, 0x2 ;  /* 0x0000000a1f0ca211 */ /* 0x080fe200078a10ff */
[----:B------:R0:W-:Y:S01]  /*fc80*/  @!P1 ST.E.64 desc[UR8][R4.64], R74 ;  /* 0x0000004a04009985 */ /* 0x0001e2000c101b08 */
[----:B------:R-:W-:Y:S02]  /*fc90*/  ISETP.GE.AND P1, PT, R157, UR4, PT ;  /* 0x000000049d007c0c */ /* 0x000fe4000bf26270 */
[----:B------:R-:W-:Y:S01]  /*fca0*/  @!P3 LEA R14, P6, R79, R10, 0x2 ;  /* 0x0000000a4f0eb211 */ /* 0x000fe200078c10ff */
[----:B------:R-:W-:Y:S01]  /*fcb0*/  @!P0 ST.E.64 desc[UR8][R8.64], R76 ;  /* 0x0000004c08008985 */ /* 0x000fe2000c101b08 */
[----:B------:R-:W-:-:S02]  /*fcc0*/  ISETP.GE.AND P0, PT, R156, UR4, PT ;  /* 0x000000049c007c0c */ /* 0x000fc4000bf06270 */
[-C--:B------:R-:W-:Y:S02]  /*fcd0*/  @!P2 LEA.HI.X R13, R31, R11.reuse, R18, 0x2, P5 ;  /* 0x0000000b1f0da211 */ /* 0x080fe400028f1412 */
[-C--:B------:R-:W-:Y:S02]  /*fce0*/  @!P4 LEA R20, P5, R85, R10.reuse, 0x2 ;  /* 0x0000000a5514c211 */ /* 0x080fe400078a10ff */
[-C--:B------:R-:W-:Y:S01]  /*fcf0*/  @!P3 LEA.HI.X R15, R79, R11.reuse, R28, 0x2, P6 ;  /* 0x0000000b4f0fb211 */ /* 0x080fe200030f141c */
[----:B------:R-:W-:Y:S01]  /*fd00*/  @!P2 ST.E.64 desc[UR8][R12.64], R34 ;  /* 0x000000220c00a985 */ /* 0x000fe2000c101b08 */
[----:B------:R-:W-:Y:S02]  /*fd10*/  @!P4 LEA.HI.X R21, R85, R11, R86, 0x2, P5 ;  /* 0x0000000b5515c211 */ /* 0x000fe400028f1456 */
[----:B------:R-:W-:Y:S01]  /*fd20*/  ISETP.GE.AND P2, PT, R153, UR4, PT ;  /* 0x0000000499007c0c */ /* 0x000fe2000bf46270 */
[----:B------:R1:W-:Y:S01]  /*fd30*/  @!P3 ST.E.64 desc[UR8][R14.64], R38 ;  /* 0x000000260e00b985 */ /* 0x0003e2000c101b08 */
[----:B------:R-:W-:-:S02]  /*fd40*/  @!P1 LEA R22, P5, R157, R10, 0x2 ;  /* 0x0000000a9d169211 */ /* 0x000fc400078a10ff */
[-C--:B0-----:R-:W-:Y:S01]  /*fd50*/  @!P0 LEA R4, P6, R156, R10.reuse, 0x2 ;  /* 0x0000000a9c048211 */ /* 0x081fe200078c10ff */
[----:B------:R0:W-:Y:S01]  /*fd60*/  @!P4 ST.E.64 desc[UR8][R20.64], R42 ;  /* 0x0000002a1400c985 */ /* 0x0001e2000c101b08 */
[----:B------:R-:W-:Y:S02]  /*fd70*/  ISETP.GE.AND P4, PT, R155, UR4, PT ;  /* 0x000000049b007c0c */ /* 0x000fe4000bf86270 */
[----:B------:R-:W-:Y:S02]  /*fd80*/  ISETP.GE.AND P3, PT, R154, UR4, PT ;  /* 0x000000049a007c0c */ /* 0x000fe4000bf66270 */
[-C--:B------:R-:W-:Y:S02]  /*fd90*/  @!P1 LEA.HI.X R23, R157, R11.reuse, R84, 0x2, P5 ;  /* 0x0000000b9d179211 */ /* 0x080fe400028f1454 */
[----:B------:R-:W-:Y:S02]  /*fda0*/  @!P0 LEA.HI.X R5, R156, R11, R83, 0x2, P6 ;  /* 0x0000000b9c058211 */ /* 0x000fe400030f1453 */
[----:B------:R-:W-:Y:S01]  /*fdb0*/  ISETP.GE.AND P5, PT, R152, UR4, PT ;  /* 0x0000000498007c0c */ /* 0x000fe2000bfa6270 */
[----:B------:R2:W-:Y:S04]  /*fdc0*/  @!P1 ST.E.64 desc[UR8][R22.64], R46 ;  /* 0x0000002e16009985 */ /* 0x0005e8000c101b08 */
[----:B------:R2:W-:Y:S01]  /*fdd0*/  @!P0 ST.E.64 desc[UR8][R4.64], R50 ;  /* 0x0000003204008985 */ /* 0x0005e2000c101b08 */
[----:B-1----:R-:W-:-:S02]  /*fde0*/  @!P2 LEA R14, P0, R153, R10, 0x2 ;  /* 0x0000000a990ea211 */ /* 0x002fc400078010ff */
[-C--:B------:R-:W-:Y:S02]  /*fdf0*/  @!P4 LEA R8, P1, R155, R10.reuse, 0x2 ;  /* 0x0000000a9b08c211 */ /* 0x080fe400078210ff */
[-C--:B------:R-:W-:Y:S02]  /*fe00*/  @!P2 LEA.HI.X R15, R153, R11.reuse, R80, 0x2, P0 ;  /* 0x0000000b990fa211 */ /* 0x080fe400000f1450 */
[----:B------:R-:W-:Y:S02]  /*fe10*/  ISETP.GE.AND P0, PT, R151, UR4, PT ;  /* 0x0000000497007c0c */ /* 0x000fe4000bf06270 */
[-C--:B------:R-:W-:Y:S02]  /*fe20*/  @!P3 LEA R12, P6, R154, R10.reuse, 0x2 ;  /* 0x0000000a9a0cb211 */ /* 0x080fe400078c10ff */
[----:B------:R-:W-:Y:S02]  /*fe30*/  @!P4 LEA.HI.X R9, R155, R11, R82, 0x2, P1 ;  /* 0x0000000b9b09c211 */ /* 0x000fe400008f1452 */
[----:B0-----:R-:W-:-:S02]  /*fe40*/  @!P5 LEA R20, P1, R152, R10, 0x2 ;  /* 0x0000000a9814d211 */ /* 0x001fc400078210ff */
[-C--:B------:R-:W-:Y:S01]  /*fe50*/  @!P3 LEA.HI.X R13, R154, R11.reuse, R81, 0x2, P6 ;  /* 0x0000000b9a0db211 */ /* 0x080fe200030f1451 */
[----:B------:R2:W-:Y:S01]  /*fe60*/  @!P4 ST.E.64 desc[UR8][R8.64], R54 ;  /* 0x000000360800c985 */ /* 0x0005e2000c101b08 */
[----:B------:R-:W-:-:S03]  /*fe70*/  @!P5 LEA.HI.X R21, R152, R11, R78, 0x2, P1 ;  /* 0x0000000b9815d211 */ /* 0x000fc600008f144e */
[----:B------:R2:W-:Y:S04]  /*fe80*/  @!P3 ST.E.64 desc[UR8][R12.64], R58 ;  /* 0x0000003a0c00b985 */ /* 0x0005e8000c101b08 */
[----:B------:R2:W-:Y:S04]  /*fe90*/  @!P2 ST.E.64 desc[UR8][R14.64], R62 ;  /* 0x0000003e0e00a985 */ /* 0x0005e8000c101b08 */
[----:B------:R2:W-:Y:S01]  /*fea0*/  @!P5 ST.E.64 desc[UR8][R20.64], R66 ;  /* 0x000000421400d985 */ /* 0x0005e2000c101b08 */
[----:B------:R-:W-:Y:S05]  /*feb0*/  @P0 BRA `(.L_x_11478) ;  /* 0x0000000c003c0947 */ /* 0x000fea0003800000 */
[----:B--2---:R-:W-:Y:S01]  /*fec0*/  LEA R4, P0, R151, R10, 0x2 ;  /* 0x0000000a97047211 */ /* 0x004fe200078010ff */
[----:B------:R-:W-:-:S03]  /*fed0*/  ULDC.64 UR8, c[0x0][0x208] ;  /* 0x0000820000087ab9 */ /* 0x000fc60000000a00 */
[----:B------:R-:W-:-:S05]  /*fee0*/  LEA.HI.X R5, R151, R11, R30, 0x2, P0 ;  /* 0x0000000b97057211 */ /* 0x000fca00000f141e */
[----:B------:R0:W-:Y:S01]  /*fef0*/  ST.E.64 desc[UR8][R4.64], R70 ;  /* 0x0000004604007985 */ /* 0x0001e2000c101b08 */
[----:B------:R-:W-:Y:S05]  /*ff00*/  BRA `(.L_x_11478) ;  /* 0x0000000c00287947 */ /* 0x000fea0003800000 */
.L_x_11473:
        /* <DEDUP_REMOVED lines=37> */
[----:B------:R-:W2:Y:S04]  /*10160*/  LDG.E R3, desc[UR8][R4.64] ;  /* 0x0000000804037981 */ /* 0x000ea8000c1e1900 */
[----:B-----5:R-:W2:Y:S02]  /*10170*/  LDG.E R0, desc[UR8][R4.64+0x4] ;  /* 0x0000040804007981 */ /* 0x020ea4000c1e1900 */
[----:B--2---:R-:W-:-:S07]  /*10180*/  IMAD.IADD R0, R0, 0x1, -R3 ;  /* 0x0000000100007824 */ /* 0x004fce00078e0a03 */
.L_x_11481:
[----:B------:R-:W-:Y:S01]  /*10190*/  R2UR UR7, R149 ;  /* 0x00000000950772ca */ /* 0x000fe200000e0000 */
[----:B------:R-:W-:Y:S01]  /*101a0*/  BSSY B1, `(.L_x_11482) ;  /* 0x000003f000017945 */ /* 0x000fe20003800000 */
[----:B------:R-:W-:-:S11]  /*101b0*/  R2UR UR8, R6 ;  /* 0x00000000060872ca */ /* 0x000fd600000e0000 */
[----:B------:R-:W-:Y:S02]  /*101c0*/  USEL UR7, UR7, URZ, !UP0 ;  /* 0x0000003f07077287 */ /* 0x000fe4000c000000 */
[----:B------:R-:W-:Y:S01]  /*101d0*/  USEL UR12, UR8, URZ, !UP0 ;  /* 0x0000003f080c7287 */ /* 0x000fe2000c000000 */
[----:B------:R-:W-:Y:S11]  /*101e0*/  @P0 BRA `(.L_x_11483) ;  /* 0x0000000000e80947 */ /* 0x000ff60003800000 */
[----:B------:R-:W1:Y:S01]  /*101f0*/  LDC R11, c[0x0][0xbe8] ;  /* 0x0002fa00ff0b7b82 */ /* 0x000e620000000800 */
[----:B------:R-:W-:-:S13]  /*10200*/  R2UR UR8, R22 ;  /* 0x00000000160872ca */ /* 0x000fda00000e0000 */
[----:B------:R-:W-:-:S05]  /*10210*/  IMAD.U32 R6, RZ, RZ, UR8 ;  /* 0x00000008ff067e24 */ /* 0x000fca000f8e00ff */
[----:B------:R-:W-:Y:S01]  /*10220*/  IADD3 R6, R6, -0x80, R12 ;  /* 0xffffff8006067810 */ /* 0x000fe20007ffe00c */
[----:B-1---5:R-:W-:-:S05]  /*10230*/  IMAD R3, R0, R11, RZ ;  /* 0x0000000b00037224 */ /* 0x022fca00078e02ff */
        /* <DEDUP_REMOVED lines=8> */
[----:B------:R-:W1:Y:S02]  /*102c0*/  @P0 LDC R3, c[0x0][0xbec] ;  /* 0x0002fb00ff030b82 */ /* 0x000e640000000800 */
[----:B------:R-:W-:-:S04]  /*102d0*/  UISETP.GT.AND UP0, UPT, UR9, 0x1, UPT ;  /* 0x000000010900788c */ /* 0x000fc8000bf04270 */
[----:B------:R-:W-:Y:S02]  /*102e0*/  USEL UR18, UR18, 0x978, UP0 ;  /* 0x0000097812127887 */ /* 0x000fe40008000000 */
[----:B------:R-:W3:Y:S01]  /*102f0*/  @P0 LDC R5, c[0x0][0xbf0] ;  /* 0x0002fc00ff050b82 */ /* 0x000ee20000000800 */
[----:B------:R-:W-:-:S09]  /*10300*/  USEL UR13, UR8, URZ, UP0 ;  /* 0x0000003f080d7287 */ /* 0x000fd20008000000 */
[----:B------:R-:W-:Y:S01]  /*10310*/  ULDC.64 UR8, c[0x0][UR18+0x218] ;  /* 0x0000860012087abb */ /* 0x000fe20008000a00 */
[----:B------:R-:W-:Y:S01]  /*10320*/  ULDC.64 UR14, c[0x0][UR18+0x220] ;  /* 0x00008800120e7abb */ /* 0x000fe20008000a00 */
[----:B------:R-:W-:Y:S01]  /*10330*/  ULDC.64 UR16, c[0x0][UR18+0x228] ;  /* 0x00008a0012107abb */ /* 0x000fe20008000a00 */
[----:B------:R-:W-:Y:S02]  /*10340*/  UIMAD UR15, UR15, UR7, URZ ;  /* 0x000000070f0f72a4 */ /* 0x000fe4000f8e023f */
[----:B------:R-:W-:Y:S02]  /*10350*/  UIMAD.WIDE.U32 UR22, UR16, UR13, URZ ;  /* 0x0000000d101672a5 */ /* 0x000fe4000f8e003f */
[----:B------:R-:W-:Y:S02]  /*10360*/  UIMAD UR13, UR17, UR13, URZ ;  /* 0x0000000d110d72a4 */ /* 0x000fe4000f8e023f */
[----:B------:R-:W-:Y:S02]  /*10370*/  UIMAD UR15, UR14, UR12, UR15 ;  /* 0x0000000c0e0f72a4 */ /* 0x000fe4000f8e020f */
[----:B------:R-:W-:-:S06]  /*10380*/  UIADD3 UR13, UR23, UR13, URZ ;  /* 0x0000000d170d7290 */ /* 0x000fcc000fffe03f */
[----:B0-----:R-:W-:Y:S01]  /*10390*/  IMAD.U32 R8, RZ, RZ, UR13 ;  /* 0x0000000dff087e24 */ /* 0x001fe2000f8e00ff */
[----:B--2---:R-:W-:Y:S01]  /*103a0*/  R2UR UR19, R4 ;  /* 0x00000000041372ca */ /* 0x004fe200000e0000 */
[----:B-1----:R-:W-:-:S04]  /*103b0*/  @P0 IMAD.HI.U32 R4, R6, R3, RZ ;  /* 0x0000000306040227 */ /* 0x002fc800078e00ff */
[----:B------:R-:W-:Y:S01]  /*103c0*/  IMAD.MOV.U32 R3, RZ, RZ, R6 ;  /* 0x000000ffff037224 */ /* 0x000fe200078e0006 */
[----:B---3--:R-:W-:Y:S01]  /*103d0*/  @P0 SHF.R.U32.HI R3, RZ, R5, R4 ;  /* 0x00000005ff030219 */ /* 0x008fe20000011604 */
[----:B------:R-:W-:Y:S02]  /*103e0*/  IMAD.U32 R4, RZ, RZ, UR22 ;  /* 0x00000016ff047e24 */ /* 0x000fe4000f8e00ff */
[----:B------:R-:W-:Y:S01]  /*103f0*/  IMAD.U32 R5, RZ, RZ, UR23 ;  /* 0x00000017ff057e24 */ /* 0x000fe2000f8e00ff */
[--C-:B------:R-:W-:Y:S01]  /*10400*/  SHF.R.S32.HI R5, RZ, 0x1f, R3.reuse ;  /* 0x0000001fff057819 */ /* 0x100fe20000011403 */
[----:B------:R-:W-:Y:S02]  /*10410*/  IMAD.MOV R9, RZ, RZ, -R3 ;  /* 0x000000ffff097224 */ /* 0x000fe400078e0a03 */
[----:B------:R-:W-:Y:S02]  /*10420*/  UIMAD.WIDE.U32 UR10, UR8, UR19, URZ ;  /* 0x00000013080a72a5 */ /* 0x000fe4000f8e003f */
[----:B------:R-:W-:Y:S01]  /*10430*/  UIMAD UR19, UR9, UR19, URZ ;  /* 0x00000013091372a4 */ /* 0x000fe2000f8e023f */
[----:B------:R-:W-:Y:S01]  /*10440*/  IMAD R9, R11, R9, R6 ;  /* 0x000000090b097224 */ /* 0x000fe200078e0206 */
[----:B------:R-:W-:-:S02]  /*10450*/  UIMAD.WIDE.U32 UR8, UR14, UR7, URZ ;  /* 0x000000070e0872a5 */ /* 0x000fc4000f8e003f */
[----:B------:R-:W-:Y:S02]  /*10460*/  UIADD3 UR19, UR11, UR19, URZ ;  /* 0x000000130b137290 */ /* 0x000fe4000fffe03f */
[----:B------:R-:W-:Y:S02]  /*10470*/  UIADD3 UR10, UP1, UP2, UR8, UR10, UR4 ;  /* 0x0000000a080a7290 */ /* 0x000fe4000fa3e004 */
        /* <DEDUP_REMOVED lines=17> */
.L_x_11483:
[----:B------:R-:W-:Y:S05]  /*10590*/  BSYNC B1 ;  /* 0x0000000000017941 */ /* 0x000fea0003800000 */
.L_x_11482:
[----:B------:R-:W-:-:S13]  /*105a0*/  R2UR UR8, R146 ;  /* 0x00000000920872ca */ /* 0x000fda00000e0000 */
[----:B------:R-:W-:-:S06]  /*105b0*/  UISETP.GT.AND UP0, UPT, UR8, 0x1, UPT ;  /* 0x000000010800788c */ /* 0x000fcc000bf04270 */
[----:B------:R-:W-:-:S13]  /*105c0*/  PLOP3.LUT P0, PT, PT, PT, UP0, 0x80, 0x0 ;  /* 0x000000000000781c */ /* 0x000fda0003f0f008 */
[----:B------:R-:W-:Y:S05]  /*105d0*/  @P0 BRA `(.L_x_11478) ;  /* 0x0000000400740947 */ /* 0x000fea0003800000 */
[----:B-1----:R-:W2:Y:S01]  /*105e0*/  LDL.LU R3, [R1+0x4] ;  /* 0x0000040001037983 */ /* 0x002ea20000300800 */
[----:B------:R-:W1:Y:S01]  /*105f0*/  LDC R13, c[0x0][0xbe8] ;  /* 0x0002fa00ff0d7b82 */ /* 0x000e620000000800 */
[----:B0-----:R-:W-:Y:S01]  /*10600*/  SHF.R.S32.HI R8, RZ, 0x1f, R10 ;  /* 0x0000001fff087819 */ /* 0x001fe2000001140a */
        /* <DEDUP_REMOVED lines=11> */
[----:B------:R-:W-:Y:S01]  /*106c0*/  ULDC.64 UR10, c[0x0][0xae8] ;  /* 0x0002ba00000a7ab9 */ /* 0x000fe20000000a00 */
[----:B-1----:R-:W-:-:S13]  /*106d0*/  ISETP.NE.AND P0, PT, R13, 0x1, PT ;  /* 0x000000010d00780c */ /* 0x002fda0003f05270 */
[----:B------:R-:W0:Y:S08]  /*106e0*/  @P0 LDC R5, c[0x0][0xbec] ;  /* 0x0002fb00ff050b82 */ /* 0x000e300000000800 */
[----:B------:R-:W1:Y:S01]  /*106f0*/  @P0 LDC R9, c[0x0][0xbf0] ;  /* 0x0002fc00ff090b82 */ /* 0x000e620000000800 */
[----:B--2---:R-:W-:Y:S02]  /*10700*/  R2UR UR16, R3 ;  /* 0x00000000031072ca */ /* 0x004fe400000e0000 */
[----:B------:R-:W-:-:S04]  /*10710*/  SHF.R.S32.HI R3, RZ, 0x1f, R10 ;  /* 0x0000001fff037819 */ /* 0x000fc8000001140a */
[----:B------:R-:W-:-:S04]  /*10720*/  LEA.HI R3, R3, R10, RZ, 0x2 ;  /* 0x0000000a03037211 */ /* 0x000fc800078f10ff */
[----:B------:R-:W-:-:S03]  /*10730*/  LOP3.LUT R3, R3, 0xfffffffc, RZ, 0xc0, !PT ;  /* 0xfffffffc03037812 */ /* 0x000fc600078ec0ff */
[----:B------:R-:W-:Y:S02]  /*10740*/  UIMAD.WIDE.U32 UR8, UR16, UR10, UR8 ;  /* 0x0000000a100872a5 */ /* 0x000fe4000f8e0008 */
[----:B------:R-:W-:Y:S02]  /*10750*/  IMAD.IADD R3, R10, 0x1, -R3 ;  /* 0x000000010a037824 */ /* 0x000fe400078e0a03 */
[----:B------:R-:W-:Y:S02]  /*10760*/  UIMAD UR9, UR16, UR11, UR9 ;  /* 0x0000000b100972a4 */ /* 0x000fe4000f8e0209 */
[----:B------:R-:W-:Y:S01]  /*10770*/  IMAD R3, R3, 0x60, R8 ;  /* 0x0000006003037824 */ /* 0x000fe200078e0208 */
[----:B------:R-:W-:Y:S02]  /*10780*/  ULDC.64 UR10, c[0x0][0xaf0] ;  /* 0x0002bc00000a7ab9 */ /* 0x000fe40000000a00 */
[----:B------:R-:W-:Y:S01]  /*10790*/  UIMAD UR12, UR12, UR10, URZ ;  /* 0x0000000a0c0c72a4 */ /* 0x000fe2000f8e023f */
[----:B------:R-:W-:Y:S01]  /*107a0*/  VIADD R6, R3, UR13 ;  /* 0x0000000d03067c36 */ /* 0x000fe20008000000 */
[----:B------:R-:W-:-:S02]  /*107b0*/  UIMAD.WIDE.U32 UR8, UR7, UR10, UR8 ;  /* 0x0000000a070872a5 */ /* 0x000fc4000f8e0008 */
[----:B------:R-:W-:Y:S01]  /*107c0*/  UIMAD UR4, UR7, UR11, UR12 ;  /* 0x0000000b070472a4 */ /* 0x000fe2000f8e020c */
[----:B0-----:R-:W-:Y:S02]  /*107d0*/  @P0 IMAD.HI.U32 R4, R6, R5, RZ ;  /* 0x0000000506040227 */ /* 0x001fe400078e00ff */
[----:B------:R-:W-:Y:S01]  /*107e0*/  ULDC.64 UR10, c[0x0][0xae0] ;  /* 0x0002b800000a7ab9 */ /* 0x000fe20000000a00 */
[----:B------:R-:W-:Y:S01]  /*107f0*/  UIADD3 UR4, UR9, UR4, URZ ;  /* 0x0000000409047290 */ /* 0x000fe2000fffe03f */
[----:B------:R-:W-:Y:S01]  /*10800*/  IMAD.MOV.U32 R3, RZ, RZ, R6 ;  /* 0x000000ffff037224 */ /* 0x000fe200078e0006 */
[----:B-1----:R-:W-:Y:S01]  /*10810*/  @P0 SHF.R.U32.HI R3, RZ, R9, R4 ;  /* 0x00000009ff030219 */ /* 0x002fe20000011604 */
[----:B------:R-:W-:-:S03]  /*10820*/  IMAD.U32 R5, RZ, RZ, UR9 ;  /* 0x00000009ff057e24 */ /* 0x000fc6000f8e00ff */
[--C-:B------:R-:W-:Y:S01]  /*10830*/  SHF.R.S32.HI R4, RZ, 0x1f, R3.reuse ;  /* 0x0000001fff047819 */ /* 0x100fe20000011403 */
[----:B------:R-:W-:Y:S02]  /*10840*/  IMAD.MOV R9, RZ, RZ, -R3 ;  /* 0x000000ffff097224 */ /* 0x000fe400078e0a03 */
[----:B------:R-:W-:Y:S02]  /*10850*/  IMAD.U32 R5, RZ, RZ, UR4 ;  /* 0x00000004ff057e24 */ /* 0x000fe4000f8e00ff */
[----:B------:R-:W-:Y:S02]  /*10860*/  IMAD R9, R13, R9, R6 ;  /* 0x000000090d097224 */ /* 0x000fe400078e0206 */
[----:B------:R-:W-:Y:S02]  /*10870*/  IMAD R6, R4, UR10, RZ ;  /* 0x0000000a04067c24 */ /* 0x000fe4000f8e02ff */
[----:B------:R-:W-:Y:S01]  /*10880*/  IMAD.U32 R4, RZ, RZ, UR8 ;  /* 0x00000008ff047e24 */ /* 0x000fe2000f8e00ff */
[----:B------:R-:W-:Y:S01]  /*10890*/  ULDC.64 UR8, c[0x0][0xad8] ;  /* 0x0002b60000087ab9 */ /* 0x000fe20000000a00 */
[C---:B------:R-:W-:Y:S01]  /*108a0*/  IMAD R11, R3.reuse, UR11, R6 ;  /* 0x0000000b030b7c24 */ /* 0x040fe2000f8e0206 */
[----:B------:R-:W-:Y:S01]  /*108b0*/  SHF.R.S32.HI R6, RZ, 0x1f, R9 ;  /* 0x0000001fff067819 */ /* 0x000fe20000011409 */
[----:B------:R-:W-:-:S04]  /*108c0*/  IMAD.WIDE.U32 R4, R3, UR10, R4 ;  /* 0x0000000a03047c25 */ /* 0x000fc8000f8e0004 */
        /* <DEDUP_REMOVED lines=24> */
[----:B------:R3:W-:Y:S04]  /*10a50*/  @!P2 ST.E.128 desc[UR8][R8.64], RZ ;  /* 0x000000ff0800a985 */ /* 0x0007e8000c101d08 */
[----:B------:R3:W-:Y:S04]  /*10a60*/  @!P3 ST.E.128 desc[UR8][R10.64], RZ ;  /* 0x000000ff0a00b985 */ /* 0x0007e8000c101d08 */
[----:B------:R3:W-:Y:S02]  /*10a70*/  @!P4 ST.E.128 desc[UR8][R14.64], RZ ;  /* 0x000000ff0e00c985 */ /* 0x0007e4000c101d08 */
.L_x_11485:
[----:B------:R-:W-:Y:S05]  /*10a80*/  BSYNC B1 ;  /* 0x0000000000017941 */ /* 0x000fea0003800000 */
.L_x_11484:
        /* <DEDUP_REMOVED lines=11> */
[C---:B------:R-:W-:Y:S02]  /*10b40*/  @!P4 LEA R12, P1, R150.reuse, R4, 0x1 ;  /* 0x00000004960cc211 */ /* 0x040fe400078208ff */
[----:B----4-:R-:W-:Y:S01]  /*10b50*/  @!P2 IMAD.WIDE R8, R145, 0x2, R4 ;  /* 0x000000029108a825 */ /* 0x010fe200078e0204 */
[-C--:B------:R-:W-:Y:S02]  /*10b60*/  @!P3 LEA.HI.X R11, R147, R5.reuse, R18, 0x1, P0 ;  /* 0x00000005930bb211 */ /* 0x080fe400000f0c12 */
[----:B------:R-:W-:Y:S02]  /*10b70*/  @!P4 LEA.HI.X R13, R150, R5, R16, 0x1, P1 ;  /* 0x00000005960dc211 */ /* 0x000fe400008f0c10 */
[----:B------:R2:W-:Y:S04]  /*10b80*/  @!P2 ST.E.128 desc[UR8][R8.64], RZ ;  /* 0x000000ff0800a985 */ /* 0x0005e8000c101d08 */
[----:B------:R2:W-:Y:S04]  /*10b90*/  @!P3 ST.E.128 desc[UR8][R10.64], RZ ;  /* 0x000000ff0a00b985 */ /* 0x0005e8000c101d08 */
[----:B------:R2:W-:Y:S02]  /*10ba0*/  @!P4 ST.E.128 desc[UR8][R12.64], RZ ;  /* 0x000000ff0c00c985 */ /* 0x0005e4000c101d08 */
.L_x_11478:
[----:B------:R-:W-:Y:S05]  /*10bb0*/  BSYNC B0 ;  /* 0x0000000000007941 */ /* 0x000fea0003800000 */
.L_x_11472:
[----:B------:R-:W-:Y:S02]  /*10bc0*/  ULDC UR4, c[0x0][0xc3c] ;  /* 0x00030f0000047ab9 */ /* 0x000fe40000000800 */
[----:B------:R-:W-:-:S13]  /*10bd0*/  ISETP.GE.AND P0, PT, R7, UR4, PT ;  /* 0x0000000407007c0c */ /* 0x000fda000bf06270 */
[----:B------:R-:W-:Y:S05]  /*10be0*/  @!P0 BRA `(.L_x_11486) ;  /* 0xffffff04002c8947 */ /* 0x000fea000383ffff */
[----:B------:R-:W-:Y:S05]  /*10bf0*/  EXIT ;  /* 0x000000000000794d */ /* 0x000fea0003800000 */
.L_x_11435:
        /* <DEDUP_REMOVED lines=16> */
.L_x_11487:
        /* <DEDUP_REMOVED lines=45> */
.L_x_11491:
[----:B------:R-:W0:Y:S01]  /*10fd0*/  LDC R2, c[0x0][0xc3c] ;  /* 0x00030f00ff027b82 */ /* 0x000e220000000800 */
[----:B------:R-:W-:Y:S01]  /*10fe0*/  UIADD3 UR4, UR4, 0x1f, URZ ;  /* 0x0000001f04047890 */ /* 0x000fe2000fffe03f */
[----:B------:R-:W-:Y:S02]  /*10ff0*/  ULDC UR7, c[0x0][0xc3c] ;  /* 0x00030f0000077ab9 */ /* 0x000fe40000000800 */
[----:B------:R-:W-:-:S03]  /*11000*/  IMAD.U32 R27, RZ, RZ, UR7 ;  /* 0x00000007ff1b7e24 */ /* 0x000fc6000f8e00ff */
[----:B0-----:R-:W-:-:S13]  /*11010*/  ISETP.LE.AND P6, PT, R2, UR4, PT ;  /* 0x0000000402007c0c */ /* 0x001fda000bfc3270 */
[----:B------:R-:W-:Y:S05]  /*11020*/  @P6 BRA `(.L_x_11490) ;  /* 0x0000000800b46947 */ /* 0x000fea0003800000 */
[----:B------:R-:W-:Y:S01]  /*11030*/  VIADD R9, R0, UR4 ;  /* 0x0000000400097c36 */ /* 0x000fe20008000000 */
[----:B------:R-:W-:Y:S01]  /*11040*/  ULDC.64 UR8, c[0x0][0x208] ;  /* 0x0000820000087ab9 */ /* 0x000fe20000000a00 */
        /* <DEDUP_REMOVED lines=30> */
.L_x_11489:
        /* <DEDUP_REMOVED lines=13> */
.L_x_11492:
        /* <DEDUP_REMOVED lines=47> */
[----:B------:R-:W-:Y:S01]  /*115f0*/  ISETP.GE.AND P2, PT, R3, RZ, PT ;  /* 0x000000ff0300720c */ /* 0x000fe20003f46270 */
[----:B------:R-:W-:-:S10]  /*11600*/  IMAD.MOV R3, RZ, RZ, -R7 ;  /* 0x000000ffff037224 */ /* 0x000fd400078e0a07 */
        /* <DEDUP_REMOVED lines=13> */
.L_x_11493:
[----:B0-----:R-:W0:Y:S01]  /*116e0*/  LDC.64 R2, c[0x0][0xc90] ;  /* 0x00032400ff027b82 */ /* 0x001e220000000a00 */
[----:B------:R-:W-:Y:S01]  /*116f0*/  ULDC.64 UR6, c[0x0][0x208] ;  /* 0x0000820000067ab9 */ /* 0x000fe20000000a00 */
        /* <DEDUP_REMOVED lines=36> */
[----:B------:R-:W-:-:S03]  /*11940*/  IMAD.MOV R26, RZ, RZ, -R7 ;  /* 0x000000ffff1a7224 */ /* 0x000fc600078e0a07 */
        /* <DEDUP_REMOVED lines=18> */
[----:B------:R-:W-:Y:S02]  /*11a70*/  ISETP.GE.AND P2, PT, R3, RZ, PT ;  /* 0x000000ff0300720c */ /* 0x000fe40003f46270 */
[----:B------:R-:W-:-:S05]  /*11a80*/  IADD3 R3, R6, 0x1000000, R4 ;  /* 0x0100000006037810 */ /* 0x000fca0007ffe004 */
[----:B------:R-:W-:-:S06]  /*11a90*/  @P0 VIADD R2, R2, 0x1 ;  /* 0x0000000102020836 */ /* 0x000fcc0000000000 */
[----:B------:R-:W-:Y:S01]  /*11aa0*/  @!P2 IMAD.MOV R2, RZ, RZ, -R2 ;  /* 0x000000ffff02a224 */ /* 0x000fe200078e0a02 */
[----:B------:R-:W-:-:S05]  /*11ab0*/  @!P1 LOP3.LUT R2, RZ, R7, RZ, 0x33, !PT ;  /* 0x00000007ff029212 */ /* 0x000fca00078e33ff */
[----:B------:R-:W-:-:S07]  /*11ac0*/  IMAD R26, R2, R26, R3 ;  /* 0x0000001a021a7224 */ /* 0x000fce00078e0203 */
.L_x_11494:
[----:B------:R-:W-:-:S05]  /*11ad0*/  LOP3.LUT R2, RZ, R2, RZ, 0x33, !PT ;  /* 0x00000002ff027212 */ /* 0x000fca00078e33ff */
[----:B------:R-:W-:Y:S01]  /*11ae0*/  IMAD.IADD R25, R25, 0x1, R2 ;  /* 0x0000000119197824 */ /* 0x000fe200078e0202 */
[----:B------:R-:W-:Y:S06]  /*11af0*/  BRA `(.L_x_11495) ;  /* 0x00000000000c7947 */ /* 0x000fec0003800000 */
.L_x_11490:
[----:B------:R-:W-:Y:S02]  /*11b00*/  IMAD.MOV.U32 R25, RZ, RZ, RZ ;  /* 0x000000ffff197224 */ /* 0x000fe400078e00ff */
[----:B------:R-:W-:Y:S02]  /*11b10*/  IMAD.U32 R24, RZ, RZ, UR6 ;  /* 0x00000006ff187e24 */ /* 0x000fe4000f8e00ff */
[----:B------:R-:W-:-:S07]  /*11b20*/  IMAD.MOV.U32 R26, RZ, RZ, RZ ;  /* 0x000000ffff1a7224 */ /* 0x000fce00078e00ff */
.L_x_11495:
[----:B------:R-:W-:-:S13]  /*11b30*/  ISETP.NE.AND P0, PT, R0, RZ, PT ;  /* 0x000000ff0000720c */ /* 0x000fda0003f05270 */
[----:B------:R-:W0:Y:S01]  /*11b40*/  @!P0 S2R R3, SR_CgaCtaId ;  /* 0x0000000000038919 */ /* 0x000e220000008800 */
[----:B------:R-:W-:-:S04]  /*11b50*/  @!P0 MOV R0, 0x400 ;  /* 0x0000040000008802 */ /* 0x000fc80000000f00 */
[----:B0-----:R-:W-:-:S05]  /*11b60*/  @!P0 LEA R0, R3, R0, 0x18 ;  /* 0x0000000003008211 */ /* 0x001fca00078ec0ff */
[----:B------:R1:W-:Y:S01]  /*11b70*/  @!P0 STS.128 [R0+0x31cd0], R24 ;  /* 0x031cd01800008388 */ /* 0x0003e20000000c00 */
[----:B------:R-:W-:Y:S06]  /*11b80*/  BAR.ARV 0x5, 0x200 ;  /* 0x0148000000007b1d */ /* 0x000fec0000002000 */
.L_x_11488:
        /* <DEDUP_REMOVED lines=33> */
.L_x_11602:
[----:B0--3--:R-:W0:Y:S01]  /*11da0*/  LDC.64 R2, c[0x0][0xc88] ;  /* 0x00032200ff027b82 */ /* 0x009e220000000a00 */
        /* <DEDUP_REMOVED lines=22> */
[----:B-1----:R1:W5:Y:S01]  /*11f10*/  @P0 LDG.E R0, desc[UR10][R2.64] ;  /* 0x0000000a02000981 */ /* 0x002362000c1e1900 */
        /* <DEDUP_REMOVED lines=33> */
.L_x_11497:
[----:B------:R-:W-:Y:S01]  /*12130*/  ULDC.64 UR4, c[0x0][0xa20] ;  /* 0x0002880000047ab9 */ /* 0x000fe20000000a00 */
[C---:B------:R-:W-:Y:S01]  /*12140*/  LOP3.LUT R6, R26.reuse, 0xff000000, RZ, 0xc0, !PT ;  /* 0xff0000001a067812 */ /* 0x040fe200078ec0ff */
        /* <DEDUP_REMOVED lines=9> */
[----:B------:R-:W-:Y:S01]  /*121e0*/  IADD3 R2, P0, R22, UR4, RZ ;  /* 0x0000000416027c10 */ /* 0x000fe2000ff1e0ff */
[----:B------:R-:W-:-:S03]  /*121f0*/  ULDC.64 UR6, c[0x0][0x208] ;  /* 0x0000820000067ab9 */ /* 0x000fc60000000a00 */
[----:B------:R-:W-:-:S05]  /*12200*/  IADD3.X R3, R23, UR5, RZ, P0, !PT ;  /* 0x0000000517037c10 */ /* 0x000fca00087fe4ff */
[----:B------:R2:W5:Y:S01]  /*12210*/  LDG.E R7, desc[UR6][R2.64] ;  /* 0x0000000602077981 */ /* 0x000562000c1e1900 */
[----:B------:R-:W-:Y:S05]  /*12220*/  BRA `(.L_x_11499) ;  /* 0x0000000000147947 */ /* 0x000fea0003800000 */
.L_x_11498:
[----:B------:R-:W-:Y:S05]  /*12230*/  @!P0 BRA `(.L_x_11499) ;  /* 0x0000000000108947 */ /* 0x000fea0003800000 */
[----:B------:R-:W-:Y:S02]  /*12240*/  ULDC.64 UR4, c[0x0][0x208] ;  /* 0x0000820000047ab9 */ /* 0x000fe40000000a00 */
[----:B------:R-:W2:Y:S04]  /*12250*/  LDG.E R7, desc[UR4][R4.64] ;  /* 0x0000000404077981 */ /* 0x000ea8000c1e1900 */
[----:B------:R-:W2:Y:S02]  /*12260*/  LDG.E R4, desc[UR4][R4.64+0x4] ;  /* 0x0000040404047981 */ /* 0x000ea4000c1e1900 */
[----:B--2---:R-:W-:-:S07]  /*12270*/  IMAD.IADD R7, R4, 0x1, -R7 ;  /* 0x0000000104077824 */ /* 0x004fce00078e0a07 */
.L_x_11499:
[----:B-----5:R-:W-:Y:S01]  /*12280*/  IMAD.IADD R7, R7, 0x1, -R0 ;  /* 0x0000000107077824 */ /* 0x020fe200078e0a00 */
[----:B------:R-:W-:Y:S01]  /*12290*/  LOP3.LUT R9, R6, 0xff, RZ, 0xc0, !PT ;  /* 0x000000ff06097812 */ /* 0x000fe200078ec0ff */
[----:B------:R-:W3:Y:S01]  /*122a0*/  LDC R0, c[0x0][0x448] ;  /* 0x00011200ff007b82 */ /* 0x000ee20000000800 */
[----:B--2---:R-:W-:Y:S01]  /*122b0*/  IMAD R2, R25, 0xc0, RZ ;  /* 0x000000c019027824 */ /* 0x004fe200078e02ff */
[----:B------:R-:W-:Y:S01]  /*122c0*/  BSSY B0, `(.L_x_11500) ;  /* 0x0000036000007945 */ /* 0x000fe20003800000 */
[----:B------:R-:W-:Y:S02]  /*122d0*/  IMAD.MOV.U32 R4, RZ, RZ, RZ ;  /* 0x000000ffff047224 */ /* 0x000fe400078e00ff */
[----:B------:R-:W-:Y:S01]  /*122e0*/  VIADD R2, R2, 0xbf ;  /* 0x000000bf02027836 */ /* 0x000fe20000000000 */
[----:B---3--:R-:W-:-:S13]  /*122f0*/  ISETP.NE.AND P0, PT, R0, 0x1, PT ;  /* 0x000000010000780c */ /* 0x008fda0003f05270 */
[----:B------:R-:W2:Y:S08]  /*12300*/  @P0 LDC R3, c[0x0][0x44c] ;  /* 0x00011300ff030b82 */ /* 0x000eb00000000800 */
[----:B------:R-:W3:Y:S01]  /*12310*/  @P0 LDC R0, c[0x0][0x450] ;  /* 0x00011400ff000b82 */ /* 0x000ee20000000800 */
[----:B--2---:R-:W-:-:S05]  /*12320*/  @P0 IMAD.HI.U32 R3, R2, R3, RZ ;  /* 0x0000000302030227 */ /* 0x004fca00078e00ff */
[----:B---3--:R-:W-:Y:S01]  /*12330*/  @P0 SHF.R.U32.HI R2, RZ, R0, R3 ;  /* 0x00000000ff020219 */ /* 0x008fe20000011603 */
[C---:B------:R-:W-:Y:S01]  /*12340*/  VIADD R0, R7.reuse, 0x8f ;  /* 0x0000008f07007836 */ /* 0x040fe20000000000 */
[----:B------:R-:W-:-:S03]  /*12350*/  IADD3 R7, R7, 0x90, -R8 ;  /* 0x0000009007077810 */ /* 0x000fc60007ffe808 */
[----:B------:R-:W-:-:S04]  /*12360*/  IMAD.HI R0, R0, 0x38e38e39, RZ ;  /* 0x38e38e3900007827 */ /* 0x000fc800078e02ff */
[----:B------:R-:W-:Y:S01]  /*12370*/  IMAD.IADD R2, R7, 0x1, R2 ;  /* 0x0000000107027824 */ /* 0x000fe200078e0202 */
[----:B------:R-:W-:Y:S01]  /*12380*/  SHF.R.U32.HI R3, RZ, 0x1f, R0 ;  /* 0x0000001fff037819 */ /* 0x000fe20000011600 */
[----:B------:R-:W-:Y:S02]  /*12390*/  IMAD.MOV.U32 R7, RZ, RZ, R4 ;  /* 0x000000ffff077224 */ /* 0x000fe400078e0004 */
[----:B------:R-:W-:Y:S01]  /*123a0*/  IMAD.HI R2, R2, 0x38e38e39, RZ ;  /* 0x38e38e3902027827 */ /* 0x000fe200078e02ff */
[----:B------:R-:W-:-:S04]  /*123b0*/  LEA.HI.SX32 R3, R0, R3, 0x1b ;  /* 0x0000000300037211 */ /* 0x000fc800078fdaff */
[----:B------:R-:W-:-:S04]  /*123c0*/  SHF.R.U32.HI R0, RZ, 0x1f, R2 ;  /* 0x0000001fff007819 */ /* 0x000fc80000011602 */
[----:B------:R-:W-:-:S04]  /*123d0*/  LEA.HI.SX32 R0, R2, R0, 0x1b ;  /* 0x0000000002007211 */ /* 0x000fc800078fdaff */
[----:B01----:R-:W-:Y:S02]  /*123e0*/  VIMNMX R8, R3, R0, PT ;  /* 0x0000000003087248 */ /* 0x003fe40003fe0100 */
[----:B------:R-:W-:Y:S02]  /*123f0*/  SHF.R.U32.HI R0, RZ, 0x10, R6 ;  /* 0x00000010ff007819 */ /* 0x000fe40000011606 */
[----:B------:R-:W-:Y:S01]  /*12400*/  ISETP.GE.AND P1, PT, R8, 0x1, PT ;  /* 0x000000010800780c */ /* 0x000fe20003f26270 */
[----:B------:R0:W-:Y:S01]  /*12410*/  STL [R1+0x1c], R8 ;  /* 0x00001c0801007387 */ /* 0x0001e20000100800 */
[----:B------:R-:W-:-:S03]  /*12420*/  ISETP.NE.AND P0, PT, R0, RZ, PT ;  /* 0x000000ff0000720c */ /* 0x000fc60003f05270 */
[----:B------:R0:W-:Y:S04]  /*12430*/  STL [R1+0x20], R4 ;  /* 0x0000200401007387 */ /* 0x0001e80000100800 */
[----:B------:R0:W-:Y:S06]  /*12440*/  STL [R1+0x38], R9 ;  /* 0x0000380901007387 */ /* 0x0001ec0000100800 */
[----:B------:R-:W1:Y:S01]  /*12450*/  @!P0 LDC R0, c[0x0][0x9f0] ;  /* 0x00027c00ff008b82 */ /* 0x000e620000000800 */
        /* <DEDUP_REMOVED lines=28> */
.L_x_11501:
[----:B------:R-:W-:Y:S05]  /*12620*/  BSYNC B0 ;  /* 0x0000000000007941 */ /* 0x000fea0003800000 */
.L_x_11500:
        /* <DEDUP_REMOVED lines=20> */
[----:B0-----:R-:W0:Y:S02]  /*12770*/  S2R R4, SR_LTMASK ;  /* 0x0000000000047919 */ /* 0x001e240000003900 */
[----:B0-----:R-:W-:-:S04]  /*12780*/  LOP3.LUT R4, R4, UR4, RZ, 0xc0, !PT ;  /* 0x0000000404047c12 */ /* 0x001fc8000f8ec0ff */
[----:B--2---:R-:W0:Y:S01]  /*12790*/  POPC R7, R4 ;  /* 0x0000000400077309 */ /* 0x004e220000000000 */
[----:B---3--:R-:W0:Y:S02]  /*127a0*/  SHFL.IDX PT, R0, R3, R0, 0x1f ;  /* 0x00001f0003007589 */ /* 0x008e2400000e0000 */
[----:B0-----:R-:W-:Y:S01]  /*127b0*/  IADD3 R24, R0, UR38, R7 ;  /* 0x0000002600187c10 */ /* 0x001fe2000fffe007 */
[----:B------:R-:W-:Y:S06]  /*127c0*/  BRA `(.L_x_11504) ;  /* 0x0000004000247947 */ /* 0x000fec0003800000 */
.L_x_11503:
        /* <DEDUP_REMOVED lines=12> */
[----:B--2---:R-:W-:-:S02]  /*12890*/  IMAD.U32 R7, RZ, RZ, UR9 ;  /* 0x00000009ff077e24 */ /* 0x004fc4000f8e00ff */
[----:B------:R-:W-:Y:S02]  /*128a0*/  IMAD.U32 R10, RZ, RZ, UR4 ;  /* 0x00000004ff0a7e24 */ /* 0x000fe4000f8e00ff */
[----:B------:R-:W-:Y:S02]  /*128b0*/  IMAD.U32 R11, RZ, RZ, UR5 ;  /* 0x00000005ff0b7e24 */ /* 0x000fe4000f8e00ff */
[----:B------:R-:W-:Y:S02]  /*128c0*/  IMAD.MOV.U32 R8, RZ, RZ, 0x70 ;  /* 0x00000070ff087424 */ /* 0x000fe400078e00ff */
[----:B------:R-:W-:Y:S02]  /*128d0*/  IMAD.MOV.U32 R12, RZ, RZ, 0x1 ;  /* 0x00000001ff0c7424 */ /* 0x000fe400078e00ff */
[----:B------:R-:W-:-:S07]  /*128e0*/  IMAD.MOV.U32 R13, RZ, RZ, RZ ;  /* 0x000000ffff0d7224 */ /* 0x000fce00078e00ff */
[----:B------:R-:W-:-:S07]  /*128f0*/  LEPC R20, `(.L_x_11506) ;  /* 0x000000001014794e */ /* 0x000fce0000000000 */
[----:B0-----:R-:W-:Y:S05]  /*12900*/  CALL.ABS.NOINC R2 ;  /* 0x0000000002007343 */ /* 0x001fea0003c00000 */
.L_x_11506:
[----:B------:R-:W-:Y:S05]  /*12910*/  BSYNC B6 ;  /* 0x0000000000067941 */ /* 0x000fea0003800000 */
.L_x_11505:
        /* <DEDUP_REMOVED lines=9> */
[----:B0-----:R-:W-:Y:S02]  /*129b0*/  IMAD.U32 R4, RZ, RZ, UR6 ;  /* 0x00000006ff047e24 */ /* 0x001fe4000f8e00ff */
[----:B------:R-:W-:Y:S02]  /*129c0*/  IMAD.U32 R5, RZ, RZ, UR7 ;  /* 0x00000007ff057e24 */ /* 0x000fe4000f8e00ff */
[----:B------:R-:W-:Y:S02]  /*129d0*/  IMAD.U32 R6, RZ, RZ, UR8 ;  /* 0x00000008ff067e24 */ /* 0x000fe4000f8e00ff */
[----:B--2---:R-:W-:-:S02]  /*129e0*/  IMAD.U32 R7, RZ, RZ, UR9 ;  /* 0x00000009ff077e24 */ /* 0x004fc4000f8e00ff */
[----:B------:R-:W-:Y:S02]  /*129f0*/  IMAD.U32 R10, RZ, RZ, UR4 ;  /* 0x00000004ff0a7e24 */ /* 0x000fe4000f8e00ff */
[----:B------:R-:W-:Y:S02]  /*12a00*/  IMAD.U32 R11, RZ, RZ, UR5 ;  /* 0x00000005ff0b7e24 */ /* 0x000fe4000f8e00ff */
[----:B------:R-:W-:Y:S02]  /*12a10*/  IMAD.MOV.U32 R8, RZ, RZ, 0x70 ;  /* 0x00000070ff087424 */ /* 0x000fe400078e00ff */
[----:B------:R-:W-:Y:S02]  /*12a20*/  IMAD.MOV.U32 R12, RZ, RZ, 0x1 ;  /* 0x00000001ff0c7424 */ /* 0x000fe400078e00ff */
[----:B-1----:R-:W-:-:S07]  /*12a30*/  IMAD.MOV.U32 R13, RZ, RZ, RZ ;  /* 0x000000ffff0d7224 */ /* 0x002fce00078e00ff */
[----:B------:R-:W-:-:S07]  /*12a40*/  LEPC R20, `(.L_x_11509) ;  /* 0x000000001014794e */ /* 0x000fce0000000000 */
[----:B---3--:R-:W-:Y:S05]  /*12a50*/  CALL.ABS.NOINC R2 ;  /* 0x0000000002007343 */ /* 0x008fea0003c00000 */
.L_x_11509:
        /* <DEDUP_REMOVED lines=16> */
.L_x_11508:
[----:B------:R-:W-:Y:S05]  /*12b60*/  BSYNC B6 ;  /* 0x0000000000067941 */ /* 0x000fea0003800000 */
.L_x_11507:
[----:B------:R-:W-:Y:S01]  /*12b70*/  ULDC.64 UR4, c[0x0][0x9f8] ;  /* 0x00027e0000047ab9 */ /* 0x000fe20000000a00 */
[----:B------:R-:W-:Y:S01]  /*12b80*/  ULDC.64 UR6, c[0x0][0x208] ;  /* 0x0000820000067ab9 */ /* 0x000fe20000000a00 */
[----:B------:R-:W-:Y:S01]  /*12b90*/  ISETP.NE.U32.AND P0, PT, RZ, UR4, PT ;  /* 0x00000004ff007c0c */ /* 0x000fe2000bf05070 */
[----:B------:R-:W3:Y:S01]  /*12ba0*/  LDL R20, [R1+0x24] ;  /* 0x0000240001147983 */ /* 0x000ee20000100800 */
[----:B------:R-:W1:Y:S02]  /*12bb0*/  LDC.64 R2, c[0x0][0x418] ;  /* 0x00010600ff027b82 */ /* 0x000e640000000a00 */
[----:B------:R-:W-:-:S13]  /*12bc0*/  ISETP.NE.AND.EX P0, PT, RZ, UR5, PT, P0 ;  /* 0x00000005ff007c0c */ /* 0x000fda000bf05300 */
[----:B------:R-:W-:-:S04]  /*12bd0*/  @P0 IADD3 R22, P1, R22, UR4, RZ ;  /* 0x0000000416160c10 */ /* 0x000fc8000ff3e0ff */
[----:B------:R-:W-:Y:S01]  /*12be0*/  @P0 IADD3.X R23, R23, UR5, RZ, P1, !PT ;  /* 0x0000000517170c10 */ /* 0x000fe20008ffe4ff */
[----:B------:R-:W-:-:S04]  /*12bf0*/  ULDC.64 UR4, c[0x0][0xa08] ;  /* 0x0002820000047ab9 */ /* 0x000fc80000000a00 */
[----:B------:R3:W2:Y:S01]  /*12c00*/  @P0 LDG.E R26, desc[UR6][R22.64] ;  /* 0x00000006161a0981 */ /* 0x0006a2000c1e1900 */
        /* <DEDUP_REMOVED lines=12> */
.L_x_11618:
        /* <DEDUP_REMOVED lines=8> */
.L_x_11621:
        /* <DEDUP_REMOVED lines=9> */
[----:B0-----:R-:W0:Y:S02]  /*12de0*/  @P0 LDC.64 R4, c[0x0][0x440] ;  /* 0x00011000ff040b82 */ /* 0x001e240000000a00 */
        /* <DEDUP_REMOVED lines=13> */
.L_x_11513:
[----:B--2---:R-:W-:Y:S01]  /*12ec0*/  IMAD R0, R18, 0x8, R17 ;  /* 0x0000000812007824 */ /* 0x004fe200078e0211 */
[----:B---3--:R-:W-:-:S04]  /*12ed0*/  SHF.L.U32 R2, R28, 0x1f, RZ ;  /* 0x0000001f1c027819 */ /* 0x008fc800000006ff */
[----:B------:R-:W2:Y:S02]  /*12ee0*/  SYNCS.PHASECHK.TRANS64.TRYWAIT P0, [R0+URZ+0x31c40], R2 ;  /* 0x031c4002000075a7 */ /* 0x000ea4000800017f */
[----:B--2---:R-:W-:Y:S05]  /*12ef0*/  @!P0 BRA `(.L_x_11514) ;  /* 0x0000005000608947 */ /* 0x004fea0003800000 */
.L_x_11622:
        /* <DEDUP_REMOVED lines=11> */
.L_x_11515:
        /* <DEDUP_REMOVED lines=31> */
.L_x_11511:
[----:B0-----:R-:W3:Y:S04]  /*131a0*/  LDL.LU R4, [R1+0x10] ;  /* 0x0000100001047983 */ /* 0x001ee80000300800 */
        /* <DEDUP_REMOVED lines=38> */
[----:B0-----:R-:W-:Y:S05]  /*13410*/  CALL.ABS.NOINC R2 ;  /* 0x0000000002007343 */ /* 0x001fea0003c00000 */
.L_x_11517:
[----:B------:R-:W-:Y:S05]  /*13420*/  BSYNC B6 ;  /* 0x0000000000067941 */ /* 0x000fea0003800000 */
.L_x_11516:
[----:B------:R-:W2:Y:S01]  /*13430*/  LDL.LU R20, [R1+0x10] ;  /* 0x0000100001147983 */ /* 0x000ea20000300800 */
[----:B------:R-:W3:Y:S01]  /*13440*/  LDC R9, c[0x0][0x448] ;  /* 0x00011200ff097b82 */ /* 0x000ee20000000800 */
[----:B------:R-:W-:Y:S01]  /*13450*/  ULDC.64 UR4, c[0x0][0x2d8] ;  /* 0x0000b60000047ab9 */ /* 0x000fe20000000a00 */
[----:B------:R-:W-:Y:S01]  /*13460*/  ULDC.64 UR6, c[0x0][0x2e0] ;  /* 0x0000b80000067ab9 */ /* 0x000fe20000000a00 */
[----:B0-----:R-:W2:Y:S01]  /*13470*/  LDL.LU.64 R2, [R1+0x30] ;  /* 0x0000300001027983 */ /* 0x001ea20000300a00 */
[----:B------:R-:W-:-:S03]  /*13480*/  ULDC.64 UR8, c[0x0][0x280] ;  /* 0x0000a00000087ab9 */ /* 0x000fc60000000a00 */
[----:B------:R-:W4:Y:S04]  /*13490*/  LDL.LU R21, [R1+0x28] ;  /* 0x0000280001157983 */ /* 0x000f280000300800 */
[----:B------:R-:W4:Y:S01]  /*134a0*/  LDL.LU R4, [R1+0xc] ;  /* 0x00000c0001047983 */ /* 0x000f220000300800 */
[----:B------:R-:W0:Y:S01]  /*134b0*/  S2R R10, SR_TID.X ;  /* 0x00000000000a7919 */ /* 0x000e220000002100 */
[----:B------:R-:W1:Y:S01]  /*134c0*/  S2R R11, SR_TID.X ;  /* 0x00000000000b7919 */ /* 0x000e620000002100 */
[----:B---3--:R-:W-:-:S13]  /*134d0*/  ISETP.NE.AND P1, PT, R9, 0x1, PT ;  /* 0x000000010900780c */ /* 0x008fda0003f25270 */
[----:B------:R-:W3:Y:S08]  /*134e0*/  @P1 LDC R5, c[0x0][0x450] ;  /* 0x00011400ff051b82 */ /* 0x000ef00000000800 */
[----:B------:R-:W3:Y:S01]  /*134f0*/  @P1 LDC R8, c[0x0][0x450] ;  /* 0x00011400ff081b82 */ /* 0x000ee20000000800 */
[----:B--2---:R-:W-:Y:S02]  /*13500*/  IMAD.MOV.U32 R3, RZ, RZ, R20 ;  /* 0x000000ffff037224 */ /* 0x004fe400078e0014 */
[----:B------:R-:W2:Y:S01]  /*13510*/  S2R R20, SR_TID.X ;  /* 0x0000000000147919 */ /* 0x000ea20000002100 */
[----:B------:R-:W-:-:S04]  /*13520*/  IMAD.WIDE.U32 R2, R16, UR4, R2 ;  /* 0x0000000410027c25 */ /* 0x000fc8000f8e0002 */
[----:B------:R-:W-:Y:S01]  /*13530*/  IMAD R3, R16, UR5, R3 ;  /* 0x0000000510037c24 */ /* 0x000fe2000f8e0203 */
[----:B------:R-:W-:Y:S01]  /*13540*/  ULDC.64 UR4, c[0x0][0x2d0] ;  /* 0x0000b40000047ab9 */ /* 0x000fe20000000a00 */
[----:B----4-:R-:W-:Y:S02]  /*13550*/  IMAD R0, R21, UR6, RZ ;  /* 0x0000000615007c24 */ /* 0x010fe4000f8e02ff */
[----:B------:R-:W-:-:S04]  /*13560*/  IMAD.WIDE.U32 R2, R4, UR6, R2 ;  /* 0x0000000604027c25 */ /* 0x000fc8000f8e0002 */
[----:B------:R-:W-:Y:S01]  /*13570*/  IMAD R0, R4, UR7, R0 ;  /* 0x0000000704007c24 */ /* 0x000fe2000f8e0200 */
[----:B------:R-:W-:Y:S01]  /*13580*/  ULDC.64 UR6, c[0x0][0x2c8] ;  /* 0x0000b20000067ab9 */ /* 0x000fe20000000a00 */
[----:B------:R-:W4:Y:S02]  /*13590*/  @P1 LDC R4, c[0x0][0x44c] ;  /* 0x00011300ff041b82 */ /* 0x000f240000000800 */
[----:B------:R-:W-:Y:S01]  /*135a0*/  IMAD.IADD R3, R3, 0x1, R0 ;  /* 0x0000000103037824 */ /* 0x000fe200078e0200 */
[C---:B--2---:R-:W-:Y:S01]  /*135b0*/  LOP3.LUT R21, R20.reuse, 0x7f, RZ, 0xc0, !PT ;  /* 0x0000007f14157812 */ /* 0x044fe200078ec0ff */
[----:B------:R-:W-:-:S03]  /*135c0*/  IMAD.SHL.U32 R20, R20, 0x20, RZ ;  /* 0x0000002014147824 */ /* 0x000fc600078e00ff */
[----:B------:R-:W-:-:S04]  /*135d0*/  SHF.R.U32.HI R21, RZ, 0x2, R21 ;  /* 0x00000002ff157819 */ /* 0x000fc80000011615 */
[----:B------:R-:W-:Y:S01]  /*135e0*/  LOP3.LUT R20, R21, 0x60, R20, 0xf8, !PT ;  /* 0x0000006015147812 */ /* 0x000fe200078ef814 */
[----:B0-----:R-:W-:-:S04]  /*135f0*/  IMAD.SHL.U32 R21, R10, 0x8, RZ ;  /* 0x000000080a157824 */ /* 0x001fc800078e00ff */
[----:B------:R-:W-:Y:S01]  /*13600*/  IMAD R6, R25, 0xc0, R20 ;  /* 0x000000c019067824 */ /* 0x000fe200078e0214 */
[----:B------:R-:W-:Y:S01]  /*13610*/  LOP3.LUT R21, R21, 0x18, RZ, 0xc0, !PT ;  /* 0x0000001815157812 */ /* 0x000fe200078ec0ff */
[----:B-1----:R-:W-:Y:S02]  /*13620*/  IMAD.SHL.U32 R20, R11, 0x8, RZ ;  /* 0x000000080b147824 */ /* 0x002fe400078e00ff */
[----:B----4-:R-:W-:Y:S01]  /*13630*/  @P1 IMAD.HI.U32 R0, R6, R4, RZ ;  /* 0x0000000406001227 */ /* 0x010fe200078e00ff */
[C---:B------:R-:W-:Y:S02]  /*13640*/  LOP3.LUT R10, R21.reuse, 0x40, RZ, 0xfc, !PT ;  /* 0x00000040150a7812 */ /* 0x040fe400078efcff */
[----:B------:R-:W-:Y:S01]  /*13650*/  LOP3.LUT R20, R20, 0x18, RZ, 0xc0, !PT ;  /* 0x0000001814147812 */ /* 0x000fe200078ec0ff */
[----:B------:R-:W-:Y:S01]  /*13660*/  IMAD.MOV.U32 R4, RZ, RZ, R6 ;  /* 0x000000ffff047224 */ /* 0x000fe200078e0006 */
[----:B---3--:R-:W-:Y:S02]  /*13670*/  @P1 SHF.R.U32.HI R4, RZ, R5, R0 ;  /* 0x00000005ff041219 */ /* 0x008fe40000011600 */
        /* <DEDUP_REMOVED lines=105> */
.L_x_11635:
        /* <DEDUP_REMOVED lines=14> */
.L_x_11519:
        /* <DEDUP_REMOVED lines=18> */
.L_x_11636:
[----:B------:R-:W-:Y:S05]  /*13f10*/  BSYNC B0 ;  /* 0x0000000000007941 */ /* 0x000fea0003800000 */
.L_x_11520:
        /* <DEDUP_REMOVED lines=52> */
.L_x_11528:
[----:B------:R-:W-:Y:S01]  /*14260*/  IMAD R3, R6, 0x8, R17 ;  /* 0x0000000806037824 */ /* 0x000fe200078e0211 */
[----:B------:R-:W-:Y:S01]  /*14270*/  SHF.L.U32 R2, R10, 0x1f, RZ ;  /* 0x0000001f0a027819 */ /* 0x000fe200000006ff */
[----:B------:R-:W-:Y:S03]  /*14280*/  BSSY B3, `(.L_x_11529) ;  /* 0x0000003000037945 */ /* 0x000fe60003800000 */
[----:B------:R-:W1:Y:S02]  /*14290*/  SYNCS.PHASECHK.TRANS64.TRYWAIT P0, [R3+URZ+0x31c40], R2 ;  /* 0x031c4002030075a7 */ /* 0x000e64000800017f */
[----:B-1----:R-:W-:Y:S05]  /*142a0*/  @!P0 BRA `(.L_x_11530) ;  /* 0x0000004400c08947 */ /* 0x002fea0003800000 */
.L_x_11637:
[----:B------:R-:W-:Y:S05]  /*142b0*/  BSYNC B3 ;  /* 0x0000000000037941 */ /* 0x000fea0003800000 */
.L_x_11529:
        /* <DEDUP_REMOVED lines=12> */
.L_x_11532:
[----:B------:R-:W-:Y:S05]  /*14380*/  BSYNC B3 ;  /* 0x0000000000037941 */ /* 0x000fea0003800000 */
.L_x_11531:
        /* <DEDUP_REMOVED lines=11> */
.L_x_11533:
        /* <DEDUP_REMOVED lines=16> */
.L_x_11534:
        /* <DEDUP_REMOVED lines=16> */
.L_x_11535:
        /* <DEDUP_REMOVED lines=15> */
.L_x_11638:
[----:B------:R-:W-:Y:S05]  /*14730*/  BSYNC B3 ;  /* 0x0000000000037941 */ /* 0x000fea0003800000 */
.L_x_11536:
        /* <DEDUP_REMOVED lines=12> */
.L_x_11539:
[----:B------:R-:W-:Y:S05]  /*14800*/  BSYNC B3 ;  /* 0x0000000000037941 */ /* 0x000fea0003800000 */
.L_x_11538:
        /* <DEDUP_REMOVED lines=11> */
.L_x_11540:
        /* <DEDUP_REMOVED lines=15> */
.L_x_11541:
        /* <DEDUP_REMOVED lines=15> */
.L_x_11542:
        /* <DEDUP_REMOVED lines=12> */
.L_x_11527:
[----:B------:R-:W-:Y:S05]  /*14b60*/  BSYNC B1 ;  /* 0x0000000000017941 */ /* 0x000fea0003800000 */
.L_x_11526:
[----:B------:R-:W2:Y:S01]  /*14b70*/  LDL.LU R0, [R1+0x24] ;  /* 0x0000240001007983 */ /* 0x000ea20000300800 */
[----:B------:R-:W-:Y:S02]  /*14b80*/  IMAD.MOV.U32 R28, RZ, RZ, R10 ;  /* 0x000000ffff1c7224 */ /* 0x000fe400078e000a */
[----:B------:R-:W-:Y:S02]  /*14b90*/  IMAD.MOV.U32 R18, RZ, RZ, R6 ;  /* 0x000000ffff127224 */ /* 0x000fe400078e0006 */
[----:B--2---:R-:W-:-:S07]  /*14ba0*/  VIADD R0, R0, 0xfffffffd ;  /* 0xfffffffd00007836 */ /* 0x004fce0000000000 */
.L_x_11525:
[----:B------:R-:W-:Y:S05]  /*14bb0*/  BSYNC B2 ;  /* 0x0000000000027941 */ /* 0x000fea0003800000 */
.L_x_11524:
[----:B------:R-:W-:Y:S01]  /*14bc0*/  VIADD R7, R7, 0xfffffffe ;  /* 0xfffffffe07077836 */ /* 0x000fe20000000000 */
[----:B------:R-:W-:-:S04]  /*14bd0*/  LOP3.LUT R2, RZ, R9, RZ, 0x33, !PT ;  /* 0x00000009ff027212 */ /* 0x000fc800078e33ff */
[----:B------:R-:W-:-:S13]  /*14be0*/  ISETP.NE.AND P0, PT, R7, R2, PT ;  /* 0x000000020700720c */ /* 0x000fda0003f05270 */
[----:B------:R-:W-:Y:S05]  /*14bf0*/  @!P0 BRA `(.L_x_11523) ;  /* 0x0000001400988947 */ /* 0x000fea0003800000 */
[----:B------:R-:W-:-:S07]  /*14c00*/  IMAD.MOV.U32 R4, RZ, RZ, R22 ;  /* 0x000000ffff047224 */ /* 0x000fce00078e0016 */
.L_x_11577:
        /* <DEDUP_REMOVED lines=33> */
.L_x_11545:
[----:B------:R-:W-:Y:S01]  /*14e20*/  IMAD R3, R6, 0x8, R17 ;  /* 0x0000000806037824 */ /* 0x000fe200078e0211 */
[----:B------:R-:W-:Y:S01]  /*14e30*/  SHF.L.U32 R2, R7, 0x1f, RZ ;  /* 0x0000001f07027819 */ /* 0x000fe200000006ff */
[----:B------:R-:W-:Y:S03]  /*14e40*/  BSSY B2, `(.L_x_11546) ;  /* 0x0000003000027945 */ /* 0x000fe60003800000 */
[----:B------:R-:W1:Y:S02]  /*14e50*/  SYNCS.PHASECHK.TRANS64.TRYWAIT P0, [R3+URZ+0x31c40], R2 ;  /* 0x031c4002030075a7 */ /* 0x000e64000800017f */
[----:B-1----:R-:W-:Y:S05]  /*14e60*/  @!P0 BRA `(.L_x_11547) ;  /* 0x0000003800f88947 */ /* 0x002fea0003800000 */
.L_x_11639:
[----:B------:R-:W-:Y:S05]  /*14e70*/  BSYNC B2 ;  /* 0x0000000000027941 */ /* 0x000fea0003800000 */
.L_x_11546:
        /* <DEDUP_REMOVED lines=12> */
.L_x_11549:
[----:B------:R-:W-:Y:S05]  /*14f40*/  BSYNC B2 ;  /* 0x0000000000027941 */ /* 0x000fea0003800000 */
.L_x_11548:
        /* <DEDUP_REMOVED lines=11> */
.L_x_11550:
        /* <DEDUP_REMOVED lines=16> */
.L_x_11551:
        /* <DEDUP_REMOVED lines=16> */
.L_x_11552:
        /* <DEDUP_REMOVED lines=15> */
.L_x_11640:
[----:B------:R-:W-:Y:S05]  /*152f0*/  BSYNC B2 ;  /* 0x0000000000027941 */ /* 0x000fea0003800000 */
.L_x_11553:
        /* <DEDUP_REMOVED lines=11> */
.L_x_11556:
[----:B------:R-:W-:Y:S05]  /*153b0*/  BSYNC B2 ;  /* 0x0000000000027941 */ /* 0x000fea0003800000 */
.L_x_11555:
        /* <DEDUP_REMOVED lines=10> */
.L_x_11557:
        /* <DEDUP_REMOVED lines=15> */
.L_x_11558:
        /* <DEDUP_REMOVED lines=15> */
.L_x_11559:
        /* <DEDUP_REMOVED lines=12> */
.L_x_11544:
[----:B------:R-:W-:Y:S05]  /*15700*/  BSYNC B1 ;  /* 0x0000000000017941 */ /* 0x000fea0003800000 */
.L_x_11543:
        /* <DEDUP_REMOVED lines=33> */
.L_x_11562:
[----:B------:R-:W-:Y:S01]  /*15920*/  IMAD R2, R18, 0x8, R17 ;  /* 0x0000000812027824 */ /* 0x000fe200078e0211 */
[----:B------:R-:W-:Y:S01]  /*15930*/  SHF.L.U32 R3, R28, 0x1f, RZ ;  /* 0x0000001f1c037819 */ /* 0x000fe200000006ff */
[----:B------:R-:W-:Y:S03]  /*15940*/  BSSY B2, `(.L_x_11563) ;  /* 0x0000003000027945 */ /* 0x000fe60003800000 */
[----:B------:R-:W1:Y:S02]  /*15950*/  SYNCS.PHASECHK.TRANS64.TRYWAIT P0, [R2+URZ+0x31c40], R3 ;  /* 0x031c4003020075a7 */ /* 0x000e64000800017f */
[----:B-1----:R-:W-:Y:S05]  /*15960*/  @!P0 BRA `(.L_x_11564) ;  /* 0x0000003000608947 */ /* 0x002fea0003800000 */
.L_x_11641:
[----:B------:R-:W-:Y:S05]  /*15970*/  BSYNC B2 ;  /* 0x0000000000027941 */ /* 0x000fea0003800000 */
.L_x_11563:
        /* <DEDUP_REMOVED lines=12> */
.L_x_11566:
[----:B------:R-:W-:Y:S05]  /*15a40*/  BSYNC B2 ;  /* 0x0000000000027941 */ /* 0x000fea0003800000 */
.L_x_11565:
        /* <DEDUP_REMOVED lines=12> */
.L_x_11567:
        /* <DEDUP_REMOVED lines=16> */
.L_x_11568:
        /* <DEDUP_REMOVED lines=16> */
.L_x_11569:
        /* <DEDUP_REMOVED lines=15> */
.L_x_11642:
[----:B------:R-:W-:Y:S05]  /*15e00*/  BSYNC B2 ;  /* 0x0000000000027941 */ /* 0x000fea0003800000 */
.L_x_11570:
        /* <DEDUP_REMOVED lines=11> */
.L_x_11573:
[----:B------:R-:W-:Y:S05]  /*15ec0*/  BSYNC B2 ;  /* 0x0000000000027941 */ /* 0x000fea0003800000 */
.L_x_11572:
        /* <DEDUP_REMOVED lines=10> */
.L_x_11574:
        /* <DEDUP_REMOVED lines=15> */
.L_x_11575:
        /* <DEDUP_REMOVED lines=15> */
.L_x_11576:
        /* <DEDUP_REMOVED lines=12> */
.L_x_11561:
[----:B------:R-:W-:Y:S05]  /*16210*/  BSYNC B1 ;  /* 0x0000000000017941 */ /* 0x000fea0003800000 */
.L_x_11560:
[----:B------:R-:W2:Y:S01]  /*16220*/  LDL R2, [R1+0x4] ;  /* 0x0000040001027983 */ /* 0x000ea20000100800 */
[----:B------:R-:W-:Y:S01]  /*16230*/  VIADD R0, R0, 0xfffffffe ;  /* 0xfffffffe00007836 */ /* 0x000fe20000000000 */
[----:B--2---:R-:W-:-:S13]  /*16240*/  ISETP.GT.AND P0, PT, R9, R2, PT ;  /* 0x000000020900720c */ /* 0x004fda0003f04270 */
[----:B------:R-:W-:Y:S05]  /*16250*/  @P0 BRA `(.L_x_11577) ;  /* 0xffffffe8006c0947 */ /* 0x000fea000383ffff */
.L_x_11523:
[----:B------:R-:W-:Y:S05]  /*16260*/  BSYNC B0 ;  /* 0x0000000000007941 */ /* 0x000fea0003800000 */
.L_x_11522:
        /* <DEDUP_REMOVED lines=18> */
.L_x_11579:
[----:B------:R-:W-:Y:S05]  /*16390*/  BSYNC B0 ;  /* 0x0000000000007941 */ /* 0x000fea0003800000 */
.L_x_11578:
        /* <DEDUP_REMOVED lines=9> */
.L_x_11643:
[----:B------:R-:W-:Y:S05]  /*16430*/  BSYNC B1 ;  /* 0x0000000000017941 */ /* 0x000fea0003800000 */
.L_x_11582:
        /* <DEDUP_REMOVED lines=9> */
.L_x_11585:
[----:B------:R-:W-:Y:S05]  /*164d0*/  BSYNC B1 ;  /* 0x0000000000017941 */ /* 0x000fea0003800000 */
.L_x_11584:
        /* <DEDUP_REMOVED lines=10> */
.L_x_11586:
        /* <DEDUP_REMOVED lines=15> */
.L_x_11587:
        /* <DEDUP_REMOVED lines=15> */
.L_x_11588:
        /* <DEDUP_REMOVED lines=10> */
.L_x_11581:
[----:B------:R-:W-:Y:S05]  /*16800*/  BSYNC B0 ;  /* 0x0000000000007941 */ /* 0x000fea0003800000 */
.L_x_11580:
[----:B------:R-:W-:-:S05]  /*16810*/  VIADD R18, R18, 0x1 ;  /* 0x0000000112127836 */ /* 0x000fca0000000000 */
[----:B------:R-:W-:-:S04]  /*16820*/  ISETP.NE.AND P0, PT, R18, 0x2, PT ;  /* 0x000000021200780c */ /* 0x000fc80003f05270 */
[----:B------:R-:W-:Y:S02]  /*16830*/  SEL R3, RZ, 0x1, P0 ;  /* 0x00000001ff037807 */ /* 0x000fe40000000000 */
[----:B------:R-:W-:Y:S02]  /*16840*/  SEL R18, R18, RZ, P0 ;  /* 0x000000ff12127207 */ /* 0x000fe40000000000 */
[----:B------:R-:W-:-:S07]  /*16850*/  LOP3.LUT R28, R28, R3, RZ, 0x3c, !PT ;  /* 0x000000031c1c7212 */ /* 0x000fce00078e3cff */
.L_x_11504:
[----:B------:R-:W-:Y:S05]  /*16860*/  BSYNC B7 ;  /* 0x0000000000077941 */ /* 0x000fea0003800000 */
.L_x_11502:
        /* <DEDUP_REMOVED lines=11> */
.L_x_11589:
[----:B------:R-:W0:Y:S01]  /*16920*/  S2R R0, SR_TID.X ;  /* 0x0000000000007919 */ /* 0x000e220000002100 */
[----:B------:R-:W-:Y:S01]  /*16930*/  UMOV UR4, 0xffffffff ;  /* 0xffffffff00047882 */ /* 0x000fe20000000000 */
[----:B0-----:R-:W-:-:S04]  /*16940*/  LOP3.LUT R8, R0, 0x1f, RZ, 0xc0, !PT ;  /* 0x0000001f00087812 */ /* 0x001fc800078ec0ff */
[----:B------:R-:W-:Y:S01]  /*16950*/  ISETP.NE.AND P0, PT, R8, 0x1f, PT ;  /* 0x0000001f0800780c */ /* 0x000fe20003f05270 */
[----:B------:R-:W-:-:S12]  /*16960*/  BRA.DIV UR4, `(.L_x_11591) ;  /* 0x00000022049c7947 */ /* 0x000fd8000b800000 */
[----:B------:R-:W-:Y:S01]  /*16970*/  IMAD.IADD R9, R27, 0x1, R8 ;  /* 0x000000011b097824 */ /* 0x000fe200078e0208 */
[----:B------:R-:W-:Y:S01]  /*16980*/  ULDC UR4, c[0x0][0xc3c] ;  /* 0x00030f0000047ab9 */ /* 0x000fe20000000800 */
[----:B------:R-:W-:-:S03]  /*16990*/  ULDC.64 UR6, c[0x0][0x208] ;  /* 0x0000820000067ab9 */ /* 0x000fc60000000a00 */
[----:B------:R-:W-:-:S13]  /*169a0*/  ISETP.GE.OR P1, PT, R9, UR4, !P0 ;  /* 0x0000000409007c0c */ /* 0x000fda000c726670 */
[----:B------:R-:W0:Y:S08]  /*169b0*/  @!P1 LDC.64 R2, c[0x0][0xc80] ;  /* 0x00032000ff029b82 */ /* 0x000e300000000a00 */
[----:B------:R-:W1:Y:S01]  /*169c0*/  @!P1 LDC.64 R4, c[0x0][0xc78] ;  /* 0x00031e00ff049b82 */ /* 0x000e620000000a00 */
[----:B0-----:R-:W-:-:S05]  /*169d0*/  @!P1 IMAD.WIDE R2, R9, 0x4, R2 ;  /* 0x0000000409029825 */ /* 0x001fca00078e0202 */
[----:B--2---:R1:W2:Y:S02]  /*169e0*/  @!P1 LDG.E R7, desc[UR6][R2.64] ;  /* 0x0000000602079981 */ /* 0x0042a4000c1e1900 */
        /* <DEDUP_REMOVED lines=31> */
.L_x_11653:
[----:B------:R-:W-:Y:S02]  /*16be0*/  ULDC UR4, c[0x0][0xc38] ;  /* 0x00030e0000047ab9 */ /* 0x000fe40000000800 */
[----:B------:R-:W-:-:S04]  /*16bf0*/  IMAD.U32 R4, RZ, RZ, UR4 ;  /* 0x00000004ff047e24 */ /* 0x000fc8000f8e00ff */
[----:B-1----:R-:W-:-:S04]  /*16c00*/  IMAD R3, R14, R4, RZ ;  /* 0x000000040e037224 */ /* 0x002fc800078e02ff */
[----:B------:R-:W-:-:S05]  /*16c10*/  IMAD.IADD R6, R6, 0x1, R3 ;  /* 0x0000000106067824 */ /* 0x000fca00078e0203 */
[----:B------:R-:W-:-:S13]  /*16c20*/  ISETP.GT.AND P6, PT, R6, R0, PT ;  /* 0x000000000600720c */ /* 0x000fda0003fc4270 */
[----:B------:R-:W-:Y:S05]  /*16c30*/  @P6 BRA `(.L_x_11592) ;  /* 0x0000000000a86947 */ /* 0x000fea0003800000 */
.L_x_11595:
[----:B0-----:R-:W0:Y:S01]  /*16c40*/  LDC R2, c[0x0][0xc3c] ;  /* 0x00030f00ff027b82 */ /* 0x001e220000000800 */
[----:B------:R-:W-:-:S05]  /*16c50*/  VIADD R27, R27, 0x1f ;  /* 0x0000001f1b1b7836 */ /* 0x000fca0000000000 */
[----:B0-----:R-:W-:-:S13]  /*16c60*/  ISETP.GE.AND P6, PT, R27, R2, PT ;  /* 0x000000021b00720c */ /* 0x001fda0003fc6270 */
[----:B------:R-:W-:Y:S05]  /*16c70*/  @P6 BRA `(.L_x_11593) ;  /* 0x0000000800c46947 */ /* 0x000fea0003800000 */
[----:B------:R-:W0:Y:S01]  /*16c80*/  S2R R3, SR_TID.X ;  /* 0x0000000000037919 */ /* 0x000e220000002100 */
        /* <DEDUP_REMOVED lines=31> */
.L_x_11661:
[----:B------:R-:W-:Y:S02]  /*16e80*/  ULDC UR4, c[0x0][0xc38] ;  /* 0x00030e0000047ab9 */ /* 0x000fe40000000800 */
[----:B------:R-:W-:-:S04]  /*16e90*/  IMAD.U32 R4, RZ, RZ, UR4 ;  /* 0x00000004ff047e24 */ /* 0x000fc8000f8e00ff */
[----:B-1----:R-:W-:-:S04]  /*16ea0*/  IMAD R3, R14, R4, RZ ;  /* 0x000000040e037224 */ /* 0x002fc800078e02ff */
[----:B------:R-:W-:-:S05]  /*16eb0*/  IMAD.IADD R6, R3, 0x1, R6 ;  /* 0x0000000103067824 */ /* 0x000fca00078e0206 */
[----:B------:R-:W-:-:S13]  /*16ec0*/  ISETP.GT.AND P6, PT, R6, R0, PT ;  /* 0x000000000600720c */ /* 0x000fda0003fc4270 */
[----:B------:R-:W-:Y:S05]  /*16ed0*/  @!P6 BRA `(.L_x_11595) ;  /* 0xfffffffc0058e947 */ /* 0x000fea000383ffff */
.L_x_11592:
        /* <DEDUP_REMOVED lines=10> */
.L_x_11666:
[----:B------:R-:W-:-:S13]  /*16f80*/  ISETP.NE.AND P0, PT, R3, RZ, PT ;  /* 0x000000ff0300720c */ /* 0x000fda0003f05270 */
[----:B------:R-:W-:Y:S05]  /*16f90*/  @!P0 BRA `(.L_x_11597) ;  /* 0x0000000000108947 */ /* 0x000fea0003800000 */
[----:B------:R-:W-:Y:S01]  /*16fa0*/  UMOV UR4, 0xffffffff ;  /* 0xffffffff00047882 */ /* 0x000fe20000000000 */
[----:B------:R-:W-:Y:S02]  /*16fb0*/  VIADD R12, R7, 0xffffffff ;  /* 0xffffffff070c7836 */ /* 0x000fe40000000000 */
[----:B------:R-:W-:Y:S05]  /*16fc0*/  BRA.DIV UR4, `(.L_x_11598) ;  /* 0x0000002604587947 */ /* 0x000fea000b800000 */
[----:B------:R4:W0:Y:S02]  /*16fd0*/  SHFL.IDX PT, R24, R2, R12, 0x1f ;  /* 0x00001f0c02187589 */ /* 0x00082400000e0000 */
.L_x_11597:
        /* <DEDUP_REMOVED lines=59> */
.L_x_11599:
[----:B----4-:R-:W0:Y:S01]  /*17390*/  LDC.64 R2, c[0x0][0xc90] ;  /* 0x00032400ff027b82 */ /* 0x010e220000000a00 */
[----:B------:R-:W-:Y:S01]  /*173a0*/  ULDC.64 UR4, c[0x0][0x208] ;  /* 0x0000820000047ab9 */ /* 0x000fe20000000a00 */
[----:B0-----:R-:W-:-:S05]  /*173b0*/  IMAD.WIDE R2, R27, 0x4, R2 ;  /* 0x000000041b027825 */ /* 0x001fca00078e0202 */
[----:B------:R0:W2:Y:S02]  /*173c0*/  LDG.E R6, desc[UR4][R2.64] ;  /* 0x0000000402067981 */ /* 0x0000a4000c1e1900 */
[----:B0-----:R-:W-:Y:S02]  /*173d0*/  IMAD.MOV.U32 R2, RZ, RZ, RZ ;  /* 0x000000ffff027224 */ /* 0x001fe400078e00ff */
[----:B--2---:R-:W-:-:S05]  /*173e0*/  IMAD R5, R25, R6, RZ ;  /* 0x0000000619057224 */ /* 0x004fca00078e02ff */
        /* <DEDUP_REMOVED lines=55> */
.L_x_11600:
[----:B------:R-:W-:-:S05]  /*17760*/  LOP3.LUT R0, RZ, R3, RZ, 0x33, !PT ;  /* 0x00000003ff007212 */ /* 0x000fca00078e33ff */
[----:B------:R-:W-:Y:S01]  /*17770*/  IMAD.IADD R25, R25, 0x1, R0 ;  /* 0x0000000119197824 */ /* 0x000fe200078e0200 */
[----:B------:R-:W-:Y:S06]  /*17780*/  BRA `(.L_x_11601) ;  /* 0x00000000001c7947 */ /* 0x000fec0003800000 */
.L_x_11593:
[----:B------:R-:W-:Y:S01]  /*17790*/  UMOV UR4, URZ ;  /* 0x0000003f00047c82 */ /* 0x000fe20008000000 */
[----:B------:R-:W-:Y:S01]  /*177a0*/  UMOV UR5, URZ ;  /* 0x0000003f00057c82 */ /* 0x000fe20008000000 */
[----:B------:R-:W-:Y:S01]  /*177b0*/  ULDC UR6, c[0x0][0xc3c] ;  /* 0x00030f0000067ab9 */ /* 0x000fe20000000800 */
[----:B------:R-:W-:Y:S02]  /*177c0*/  IMAD.MOV.U32 R24, RZ, RZ, R0 ;  /* 0x000000ffff187224 */ /* 0x000fe400078e0000 */
[----:B------:R-:W-:Y:S02]  /*177d0*/  IMAD.U32 R25, RZ, RZ, UR4 ;  /* 0x00000004ff197e24 */ /* 0x000fe4000f8e00ff */
[----:B------:R-:W-:Y:S02]  /*177e0*/  IMAD.U32 R26, RZ, RZ, UR5 ;  /* 0x00000005ff1a7e24 */ /* 0x000fe4000f8e00ff */
[----:B------:R-:W-:-:S07]  /*177f0*/  IMAD.U32 R27, RZ, RZ, UR6 ;  /* 0x00000006ff1b7e24 */ /* 0x000fce000f8e00ff */
.L_x_11601:
        /* <DEDUP_REMOVED lines=10> */
.L_x_11590:
[----:B------:R-:W-:Y:S02]  /*178a0*/  ULDC UR4, c[0x0][0xc3c] ;  /* 0x00030f0000047ab9 */ /* 0x000fe40000000800 */
[----:B---3--:R-:W-:-:S13]  /*178b0*/  ISETP.GE.AND P0, PT, R27, UR4, PT ;  /* 0x000000041b007c0c */ /* 0x008fda000bf06270 */
[----:B------:R-:W-:Y:S05]  /*178c0*/  @!P0 BRA `(.L_x_11602) ;  /* 0xffffffa400348947 */ /* 0x000fea000383ffff */
[----:B------:R-:W-:Y:S05]  /*178d0*/  BSYNC B8 ;  /* 0x0000000000087941 */ /* 0x000fea0003800000 */
.L_x_11496:
[----:B-1----:R-:W3:Y:S01]  /*178e0*/  LDL.LU R0, [R1+0x2c] ;  /* 0x00002c0001007983 */ /* 0x002ee20000300800 */
[----:B------:R-:W-:Y:S01]  /*178f0*/  BSSY B0, `(.L_x_11603) ;  /* 0x000000b000007945 */ /* 0x000fe20003800000 */
[----:B------:R-:W0:Y:S01]  /*17900*/  S2R R5, SR_CgaCtaId ;  /* 0x0000000000057919 */ /* 0x000e220000008800 */
[----:B---3--:R-:W-:-:S05]  /*17910*/  VIADD R0, R0, 0x1 ;  /* 0x0000000100007836 */ /* 0x008fca0000000000 */
        /* <DEDUP_REMOVED lines=8> */
.L_x_11669:
[----:B------:R-:W-:Y:S05]  /*179a0*/  BSYNC B0 ;  /* 0x0000000000007941 */ /* 0x000fea0003800000 */
.L_x_11603:
[----:B------:R-:W-:-:S03]  /*179b0*/  UMOV UR4, 0xffffffff ;  /* 0xffffffff00047882 */ /* 0x000fc60000000000 */
[----:B------:R-:W-:Y:S05]  /*179c0*/  BRA.DIV UR4, `(.L_x_11605) ;  /* 0x0000001e04147947 */ /* 0x000fea000b800000 */
[----:B0-----:R-:W0:Y:S02]  /*179d0*/  S2R R0, SR_TID.X ;  /* 0x0000000000007919 */ /* 0x001e240000002100 */
[----:B0-----:R-:W-:-:S04]  /*179e0*/  SHF.R.U32.HI R0, RZ, 0x5, R0 ;  /* 0x00000005ff007819 */ /* 0x001fc80000011600 */
[----:B------:R-:W-:-:S05]  /*179f0*/  LOP3.LUT R0, R0, 0x3, RZ, 0xc0, !PT ;  /* 0x0000000300007812 */ /* 0x000fca00078ec0ff */
[----:B------:R0:W1:Y:S02]  /*17a00*/  SHFL.IDX PT, R14, R0, RZ, 0x1f ;  /* 0x00001fff000e7589 */ /* 0x00006400000e0000 */
.L_x_11672:
[----:B-1----:R-:W-:Y:S01]  /*17a10*/  ISETP.NE.AND P0, PT, R14, RZ, PT ;  /* 0x000000ff0e00720c */ /* 0x002fe20003f05270 */
[----:B------:R-:W-:-:S12]  /*17a20*/  BSSY B0, `(.L_x_11606) ;  /* 0x0000026000007945 */ /* 0x000fd80003800000 */
[----:B------:R-:W-:Y:S05]  /*17a30*/  @P0 BRA `(.L_x_11607) ;  /* 0x0000000000900947 */ /* 0x000fea0003800000 */
[----:B------:R-:W-:-:S03]  /*17a40*/  UMOV UR4, 0xffffffff ;  /* 0xffffffff00047882 */ /* 0x000fc60000000000 */
[----:B------:R-:W-:Y:S05]  /*17a50*/  BRA.DIV UR4, `(.L_x_11608) ;  /* 0x0000001e04247947 */ /* 0x000fea000b800000 */
[----:B------:R-:W-:-:S13]  /*17a60*/  ELECT P6, URZ, PT ;  /* 0x00000000003f782f */ /* 0x000fda00038c0000 */
.L_x_11675:
[----:B------:R-:W-:Y:S05]  /*17a70*/  @!P6 BRA `(.L_x_11607) ;  /* 0x000000000080e947 */ /* 0x000fea0003800000 */
[----:B0-----:R-:W3:Y:S02]  /*17a80*/  LDL R0, [R1+0x48] ;  /* 0x0000480001007983 */ /* 0x001ee40000100800 */
[----:B---3--:R-:W-:-:S13]  /*17a90*/  R2UR UR4, R0 ;  /* 0x00000000000472ca */ /* 0x008fda00000e0000 */
[----:B------:R-:W-:-:S06]  /*17aa0*/  ULOP3.LUT UR4, UR4, 0x2, URZ, 0xfc, !UPT ;  /* 0x0000000204047892 */ /* 0x000fcc000f8efc3f */
[----:B------:R-:W-:-:S05]  /*17ab0*/  IMAD.U32 R0, RZ, RZ, UR4 ;  /* 0x00000004ff007e24 */ /* 0x000fca000f8e00ff */
[----:B------:R-:W-:-:S13]  /*17ac0*/  ISETP.NE.AND P2, PT, R0, 0x3, PT ;  /* 0x000000030000780c */ /* 0x000fda0003f45270 */
[----:B------:R-:W-:Y:S05]  /*17ad0*/  @!P2 BRA `(.L_x_11609) ;  /* 0x000000000004a947 */ /* 0x000fea0003800000 */
[----:B------:R-:W-:Y:S01]  /*17ae0*/  BPT.TRAP 0x1 ;  /* 0x000000040000795c */ /* 0x000fe20000300000 */
.L_x_11609:
[----:B------:R-:W-:Y:S01]  /*17af0*/  VIADD R3, R9, 0x31c40 ;  /* 0x00031c4009037836 */ /* 0x000fe20000000000 */
[----:B------:R-:W-:Y:S01]  /*17b00*/  SHF.L.U32 R2, R28, 0x1f, RZ ;  /* 0x0000001f1c027819 */ /* 0x000fe200000006ff */
[C---:B------:R-:W-:Y:S02]  /*17b10*/  VIADD R0, R18.reuse, 0x1 ;  /* 0x0000000112007836 */ /* 0x040fe40000000000 */
[----:B--2---:R-:W-:-:S03]  /*17b20*/  IMAD R7, R18, 0x8, R3 ;  /* 0x0000000812077824 */ /* 0x004fc600078e0203 */
        /* <DEDUP_REMOVED lines=8> */
.L_x_11676:
[----:B------:R-:W1:Y:S02]  /*17bb0*/  SYNCS.PHASECHK.TRANS64.TRYWAIT P0, [R3+URZ], R0 ;  /* 0x00000000030075a7 */ /* 0x000e64000800017f */
[----:B-1----:R-:W-:Y:S05]  /*17bc0*/  @!P0 BRA `(.L_x_11611) ;  /* 0x0000001800fc8947 */ /* 0x002fea0003800000 */
.L_x_11677:
[----:B------:R-:W-:Y:S05]  /*17bd0*/  @!P2 BRA `(.L_x_11612) ;  /* 0x000000000004a947 */ /* 0x000fea0003800000 */
[----:B------:R-:W-:Y:S01]  /*17be0*/  BPT.TRAP 0x1 ;  /* 0x000000040000795c */ /* 0x000fe20000300000 */
.L_x_11612:
[----:B-1----:R-:W-:-:S04]  /*17bf0*/  VIADD R3, R9, 0x31c60 ;  /* 0x00031c6009037836 */ /* 0x002fc80000000000 */
[----:B------:R-:W-:-:S04]  /*17c00*/  IMAD R5, R18, 0x8, R3 ;  /* 0x0000000812057824 */ /* 0x000fc800078e0203 */
[----:B------:R-:W1:Y:S02]  /*17c10*/  SYNCS.PHASECHK.TRANS64.TRYWAIT P0, [R5+URZ], R2 ;  /* 0x00000002050075a7 */ /* 0x000e64000800017f */
[----:B-1----:R-:W-:Y:S05]  /*17c20*/  @!P0 BRA `(.L_x_11613) ;  /* 0x0000001800f88947 */ /* 0x002fea0003800000 */
.L_x_11678:
[----:B------:R-:W-:-:S07]  /*17c30*/  IMAD R3, R4, 0x8, R3 ;  /* 0x0000000804037824 */ /* 0x000fce00078e0203 */
.L_x_11614:
[----:B--2---:R2:W3:Y:S02]  /*17c40*/  SYNCS.PHASECHK.TRANS64.TRYWAIT P0, [R3+URZ], R0 ;  /* 0x00000000030075a7 */ /* 0x0044e4000800017f */
[----:B---3--:R-:W-:Y:S05]  /*17c50*/  @!P0 NANOSLEEP.SYNCS 0x989680 ;  /* 0x009896800000895d */ /* 0x008fea0003900000 */
[----:B------:R-:W3:Y:S02]  /*17c60*/  @!P0 SYNCS.PHASECHK.TRANS64 P0, [R3+URZ], R0 ;  /* 0x00000000030085a7 */ /* 0x000ee4000800007f */
[----:B---3--:R-:W-:Y:S05]  /*17c70*/  @!P0 BRA `(.L_x_11614) ;  /* 0xfffffffc00f08947 */ /* 0x008fea000383ffff */
.L_x_11607:
[----:B------:R-:W-:Y:S05]  /*17c80*/  BSYNC B0 ;  /* 0x0000000000007941 */ /* 0x000fea0003800000 */
.L_x_11606:
[----:B------:R-:W-:Y:S05]  /*17c90*/  EXIT ;  /* 0x000000000000794d */ /* 0x000fea0003800000 */
.L_x_11443:
[----:B0-----:R-:W-:-:S04]  /*17ca0*/  IMAD.U32 R3, RZ, RZ, UR37 ;  /* 0x00000025ff037e24 */ /* 0x001fc8000f8e00ff */
[----:B------:R0:W1:Y:S03]  /*17cb0*/  SYNCS.PHASECHK.TRANS64.TRYWAIT P1, [R3+URZ+0x31c00], R0 ;  /* 0x031c0000030075a7 */ /* 0x000066000802017f */
[----:B-1----:R-:W-:Y:S05]  /*17cc0*/  @!P1 NANOSLEEP.SYNCS 0x989680 ;  /* 0x009896800000995d */ /* 0x002fea0003900000 */
[----:B------:R-:W1:Y:S02]  /*17cd0*/  @!P1 SYNCS.PHASECHK.TRANS64 P1, [R3+URZ+0x31c00], R0 ;  /* 0x031c0000030095a7 */ /* 0x000e64000802007f */
[----:B-1----:R-:W-:Y:S05]  /*17ce0*/  @!P1 BRA `(.L_x_11443) ;  /* 0xfffffffc00ec9947 */ /* 0x002fea000383ffff */
[----:B------:R-:W-:Y:S05]  /*17cf0*/  BRA `(.L_x_11615) ;  /* 0xfffffea000bc7947 */ /* 0x000fea000383ffff */
.L_x_11447:
[----:B-1----:R1:W2:Y:S02]  /*17d00*/  SYNCS.PHASECHK.TRANS64.TRYWAIT P2, [R3+URZ+0x31c30], R0 ;  /* 0x031c3000030075a7 */ /* 0x0022a4000804017f */
[----:B--2---:R-:W-:Y:S05]  /*17d10*/  @!P2 NANOSLEEP.SYNCS 0x989680 ;  /* 0x009896800000a95d */ /* 0x004fea0003900000 */
[----:B------:R-:W2:Y:S02]  /*17d20*/  @!P2 SYNCS.PHASECHK.TRANS64 P2, [R3+URZ+0x31c30], R0 ;  /* 0x031c30000300a5a7 */ /* 0x000ea4000804007f */
[----:B--2---:R-:W-:Y:S05]  /*17d30*/  @!P2 BRA `(.L_x_11447) ;  /* 0xfffffffc00f0a947 */ /* 0x004fea000383ffff */
[----:B------:R-:W-:Y:S05]  /*17d40*/  BRA `(.L_x_11446) ;  /* 0xfffffea000e07947 */ /* 0x000fea000383ffff */
.L_x_11452:
[----:B-1----:R-:W-:-:S04]  /*17d50*/  IMAD.U32 R9, RZ, RZ, UR4 ;  /* 0x00000004ff097e24 */ /* 0x002fc8000f8e00ff */
[----:B------:R1:W2:Y:S03]  /*17d60*/  SYNCS.PHASECHK.TRANS64.TRYWAIT P3, [R9+URZ+0x31c30], R0 ;  /* 0x031c3000090075a7 */ /* 0x0002a6000806017f */
[----:B--2---:R-:W-:Y:S05]  /*17d70*/  @!P3 NANOSLEEP.SYNCS 0x989680 ;  /* 0x009896800000b95d */ /* 0x004fea0003900000 */
[----:B------:R-:W2:Y:S02]  /*17d80*/  @!P3 SYNCS.PHASECHK.TRANS64 P3, [R9+URZ+0x31c30], R0 ;  /* 0x031c30000900b5a7 */ /* 0x000ea4000806007f */
[----:B--2---:R-:W-:Y:S05]  /*17d90*/  @!P3 BRA `(.L_x_11452) ;  /* 0xfffffffc00ecb947 */ /* 0x004fea000383ffff */
[----:B------:R-:W-:Y:S05]  /*17da0*/  BRA `(.L_x_11449) ;  /* 0xfffffedc00507947 */ /* 0x000fea000383ffff */
.L_x_11456:
[----:B-1----:R-:W-:-:S04]  /*17db0*/  IMAD.U32 R8, RZ, RZ, UR4 ;  /* 0x00000004ff087e24 */ /* 0x002fc8000f8e00ff */
[----:B------:R1:W2:Y:S03]  /*17dc0*/  SYNCS.PHASECHK.TRANS64.TRYWAIT P3, [R8+URZ+0x31c50], R0 ;  /* 0x031c5000080075a7 */ /* 0x0002a6000806017f */
[----:B--2---:R-:W-:Y:S05]  /*17dd0*/  @!P3 NANOSLEEP.SYNCS 0x989680 ;  /* 0x009896800000b95d */ /* 0x004fea0003900000 */
[----:B------:R-:W2:Y:S02]  /*17de0*/  @!P3 SYNCS.PHASECHK.TRANS64 P3, [R8+URZ+0x31c50], R0 ;  /* 0x031c50000800b5a7 */ /* 0x000ea4000806007f */
[----:B--2---:R-:W-:Y:S05]  /*17df0*/  @!P3 BRA `(.L_x_11456) ;  /* 0xfffffffc00ecb947 */ /* 0x004fea000383ffff */
[----:B------:R-:W-:Y:S05]  /*17e00*/  BRA `(.L_x_11453) ;  /* 0xfffffef000f07947 */ /* 0x000fea000383ffff */
.L_x_11462:
[----:B-1----:R-:W-:-:S04]  /*17e10*/  IMAD.U32 R7, RZ, RZ, UR4 ;  /* 0x00000004ff077e24 */ /* 0x002fc8000f8e00ff */
[----:B------:R1:W2:Y:S03]  /*17e20*/  SYNCS.PHASECHK.TRANS64.TRYWAIT P2, [R7+URZ+0x31c30], R0 ;  /* 0x031c3000070075a7 */ /* 0x0002a6000804017f */
[----:B--2---:R-:W-:Y:S05]  /*17e30*/  @!P2 NANOSLEEP.SYNCS 0x989680 ;  /* 0x009896800000a95d */ /* 0x004fea0003900000 */
[----:B------:R-:W2:Y:S02]  /*17e40*/  @!P2 SYNCS.PHASECHK.TRANS64 P2, [R7+URZ+0x31c30], R0 ;  /* 0x031c30000700a5a7 */ /* 0x000ea4000804007f */
[----:B--2---:R-:W-:Y:S05]  /*17e50*/  @!P2 BRA `(.L_x_11462) ;  /* 0xfffffffc00eca947 */ /* 0x004fea000383ffff */
[----:B------:R-:W-:Y:S05]  /*17e60*/  BRA `(.L_x_11459) ;  /* 0xffffff1c00fc7947 */ /* 0x000fea000383ffff */
.L_x_11466:
[----:B-1----:R-:W-:-:S04]  /*17e70*/  IMAD.U32 R7, RZ, RZ, UR4 ;  /* 0x00000004ff077e24 */ /* 0x002fc8000f8e00ff */
[----:B------:R1:W2:Y:S03]  /*17e80*/  SYNCS.PHASECHK.TRANS64.TRYWAIT P2, [R7+URZ+0x31c50], R0 ;  /* 0x031c5000070075a7 */ /* 0x0002a6000804017f */
[----:B--2---:R-:W-:Y:S05]  /*17e90*/  @!P2 NANOSLEEP.SYNCS 0x989680 ;  /* 0x009896800000a95d */ /* 0x004fea0003900000 */
[----:B------:R-:W2:Y:S02]  /*17ea0*/  @!P2 SYNCS.PHASECHK.TRANS64 P2, [R7+URZ+0x31c50], R0 ;  /* 0x031c50000700a5a7 */ /* 0x000ea4000804007f */
[----:B--2---:R-:W-:Y:S05]  /*17eb0*/  @!P2 BRA `(.L_x_11466) ;  /* 0xfffffffc00eca947 */ /* 0x004fea000383ffff */
[----:B------:R-:W-:Y:S05]  /*17ec0*/  BRA `(.L_x_11463) ;  /* 0xffffff34009c7947 */ /* 0x000fea000383ffff */
.L_x_11471:
[----:B-1----:R-:W-:-:S04]  /*17ed0*/  IMAD.U32 R6, RZ, RZ, UR6 ;  /* 0x00000006ff067e24 */ /* 0x002fc8000f8e00ff */
[----:B------:R1:W2:Y:S03]  /*17ee0*/  SYNCS.PHASECHK.TRANS64.TRYWAIT P0, [R6+URZ+0x31c50], R5 ;  /* 0x031c5005060075a7 */ /* 0x0002a6000800017f */
[----:B--2---:R-:W-:Y:S05]  /*17ef0*/  @!P0 NANOSLEEP.SYNCS 0x989680 ;  /* 0x009896800000895d */ /* 0x004fea0003900000 */
[----:B------:R-:W2:Y:S02]  /*17f00*/  @!P0 SYNCS.PHASECHK.TRANS64 P0, [R6+URZ+0x31c50], R5 ;  /* 0x031c5005060085a7 */ /* 0x000ea4000800007f */
[----:B--2---:R-:W-:Y:S05]  /*17f10*/  @!P0 BRA `(.L_x_11471) ;  /* 0xfffffffc00ec8947 */ /* 0x004fea000383ffff */
[----:B------:R-:W-:Y:S05]  /*17f20*/  BRA `(.L_x_11470) ;  /* 0xffffff5400847947 */ /* 0x000fea000383ffff */
.L_x_11510:
        /* <DEDUP_REMOVED lines=11> */
.L_x_11617:
[----:B------:R-:W-:Y:S05]  /*17fe0*/  BSYNC B0 ;  /* 0x0000000000007941 */ /* 0x000fea0003800000 */
.L_x_11616:
[----:B------:R-:W-:Y:S05]  /*17ff0*/  BRA `(.L_x_11618) ;  /* 0xffffffac00347947 */ /* 0x000fea000383ffff */
.L_x_11512:
[----:B------:R-:W-:Y:S01]  /*18000*/  BSSY B0, `(.L_x_11619) ;  /* 0x0000006000007945 */ /* 0x000fe20003800000 */
[----:B------:R-:W-:-:S07]  /*18010*/  IMAD.MOV.U32 R15, RZ, RZ, -0x1 ;  /* 0xffffffffff0f7424 */ /* 0x000fce00078e00ff */
[----:B012---:R-:W-:Y:S05]  /*18020*/  WARPSYNC.COLLECTIVE R15, `(.L_x_11620) ;  /* 0x000000000f0c7348 */ /* 0x007fea0003c00000 */
[----:B------:R-:W-:Y:S02]  /*18030*/  ELECT P6, UR62, PT ;  /* 0x00000000003e782f */ /* 0x000fe400038c0000 */
[----:B------:R-:W-:Y:S01]  /*18040*/  MOV R14, UR62 ;  /* 0x0000003e000e7c02 */ /* 0x000fe20008000f00 */
[----:B012---:R-:W-:Y:S10]  /*18050*/  ENDCOLLECTIVE ;  /* 0x000000000000791b */ /* 0x007ff40003800000 */
.L_x_11620:
[----:B------:R-:W-:Y:S05]  /*18060*/  BSYNC B0 ;  /* 0x0000000000007941 */ /* 0x000fea0003800000 */
.L_x_11619:
[----:B------:R-:W-:Y:S05]  /*18070*/  BRA `(.L_x_11621) ;  /* 0xffffffac00347947 */ /* 0x000fea000383ffff */
.L_x_11514:
[----:B--2---:R2:W3:Y:S02]  /*18080*/  SYNCS.PHASECHK.TRANS64.TRYWAIT P0, [R0+URZ+0x31c40], R2 ;  /* 0x031c4002000075a7 */ /* 0x0044e4000800017f */
[----:B---3--:R-:W-:Y:S05]  /*18090*/  @!P0 NANOSLEEP.SYNCS 0x989680 ;  /* 0x009896800000895d */ /* 0x008fea0003900000 */
[----:B------:R-:W3:Y:S02]  /*180a0*/  @!P0 SYNCS.PHASECHK.TRANS64 P0, [R0+URZ+0x31c40], R2 ;  /* 0x031c4002000085a7 */ /* 0x000ee4000800007f */
[----:B---3--:R-:W-:Y:S05]  /*180b0*/  @!P0 BRA `(.L_x_11514) ;  /* 0xfffffffc00f08947 */ /* 0x008fea000383ffff */
[----:B------:R-:W-:Y:S05]  /*180c0*/  BRA `(.L_x_11622) ;  /* 0xffffffac008c7947 */ /* 0x000fea000383ffff */
.L_x_11518:
        /* <DEDUP_REMOVED lines=12> */
.L_x_11623:
[----:B------:R-:W-:Y:S02]  /*18190*/  IMAD.MOV.U32 R13, RZ, RZ, R0 ;  /* 0x000000ffff0d7224 */ /* 0x000fe400078e0000 */
[----:B------:R-:W-:-:S07]  /*181a0*/  IMAD.MOV.U32 R2, RZ, RZ, R14 ;  /* 0x000000ffff027224 */ /* 0x000fce00078e000e */
[----:B------:R-:W-:Y:S05]  /*181b0*/  WARPSYNC.COLLECTIVE R15, `(.L_x_11624) ;  /* 0x000000000f087348 */ /* 0x000fea0003c00000 */
[----:B------:R0:W1:Y:S02]  /*181c0*/  SHFL.IDX P6, R14, R13, R12, R11 ;  /* 0x0000000c0d0e7389 */ /* 0x00006400000c000b */
[----:B01----:R-:W-:Y:S01]  /*181d0*/  ENDCOLLECTIVE ;  /* 0x000000000000791b */ /* 0x003fe20003800000 */
.L_x_11624:
        /* <DEDUP_REMOVED lines=19> */
.L_x_11625:
[----:B------:R-:W-:Y:S02]  /*18310*/  IMAD.MOV.U32 R13, RZ, RZ, R0 ;  /* 0x000000ffff0d7224 */ /* 0x000fe400078e0000 */
[----:B------:R-:W-:-:S07]  /*18320*/  IMAD.MOV.U32 R2, RZ, RZ, R14 ;  /* 0x000000ffff027224 */ /* 0x000fce00078e000e */
[----:B------:R-:W-:Y:S05]  /*18330*/  WARPSYNC.COLLECTIVE R15, `(.L_x_11626) ;  /* 0x000000000f087348 */ /* 0x000fea0003c00000 */
[----:B------:R0:W1:Y:S02]  /*18340*/  SHFL.IDX P6, R14, R13, R12, R11 ;  /* 0x0000000c0d0e7389 */ /* 0x00006400000c000b */
[----:B01----:R-:W-:Y:S01]  /*18350*/  ENDCOLLECTIVE ;  /* 0x000000000000791b */ /* 0x003fe20003800000 */
.L_x_11626:
        /* <DEDUP_REMOVED lines=18> */
.L_x_11627:
[----:B------:R-:W-:-:S05]  /*18480*/  VIADD R2, R25, 0x40 ;  /* 0x0000004019027836 */ /* 0x000fca0000000000 */
[----:B------:R-:W-:Y:S01]  /*18490*/  ISETP.GE.AND P3, PT, R2, R5, PT ;  /* 0x000000050200720c */ /* 0x000fe20003f66270 */
[----:B------:R-:W-:Y:S02]  /*184a0*/  IMAD.MOV.U32 R13, RZ, RZ, R0 ;  /* 0x000000ffff0d7224 */ /* 0x000fe400078e0000 */
[----:B------:R-:W-:-:S10]  /*184b0*/  IMAD.MOV.U32 R2, RZ, RZ, R14 ;  /* 0x000000ffff027224 */ /* 0x000fd400078e000e */
[----:B------:R-:W-:Y:S05]  /*184c0*/  WARPSYNC.COLLECTIVE R15, `(.L_x_11628) ;  /* 0x000000000f087348 */ /* 0x000fea0003c00000 */
[----:B------:R0:W1:Y:S02]  /*184d0*/  SHFL.IDX P6, R14, R13, R12, R11 ;  /* 0x0000000c0d0e7389 */ /* 0x00006400000c000b */
[----:B01----:R-:W-:Y:S01]  /*184e0*/  ENDCOLLECTIVE ;  /* 0x000000000000791b */ /* 0x003fe20003800000 */
.L_x_11628:
        /* <DEDUP_REMOVED lines=18> */
.L_x_11629:
[----:B------:R-:W-:Y:S02]  /*18610*/  IMAD.MOV.U32 R13, RZ, RZ, R0 ;  /* 0x000000ffff0d7224 */ /* 0x000fe400078e0000 */
[----:B------:R-:W-:-:S05]  /*18620*/  VIADD R0, R25, 0x60 ;  /* 0x0000006019007836 */ /* 0x000fca0000000000 */
[----:B------:R-:W-:Y:S01]  /*18630*/  ISETP.GE.AND P3, PT, R0, R5, PT ;  /* 0x000000050000720c */ /* 0x000fe20003f66270 */
[----:B------:R-:W-:-:S12]  /*18640*/  IMAD.MOV.U32 R4, RZ, RZ, R14 ;  /* 0x000000ffff047224 */ /* 0x000fd800078e000e */
[----:B------:R-:W-:Y:S05]  /*18650*/  WARPSYNC.COLLECTIVE R15, `(.L_x_11630) ;  /* 0x000000000f087348 */ /* 0x000fea0003c00000 */
[----:B------:R0:W1:Y:S02]  /*18660*/  SHFL.IDX P6, R14, R13, R12, R11 ;  /* 0x0000000c0d0e7389 */ /* 0x00006400000c000b */
[----:B01----:R-:W-:Y:S01]  /*18670*/  ENDCOLLECTIVE ;  /* 0x000000000000791b */ /* 0x003fe20003800000 */
.L_x_11630:
        /* <DEDUP_REMOVED lines=15> */
.L_x_11631:
[----:B------:R-:W-:-:S05]  /*18770*/  VIADD R2, R25, 0x80 ;  /* 0x0000008019027836 */ /* 0x000fca0000000000 */
[----:B------:R-:W-:Y:S01]  /*18780*/  ISETP.GE.AND P3, PT, R2, R5, PT ;  /* 0x000000050200720c */ /* 0x000fe20003f66270 */
[----:B------:R-:W-:Y:S02]  /*18790*/  IMAD.MOV.U32 R13, RZ, RZ, R7 ;  /* 0x000000ffff0d7224 */ /* 0x000fe400078e0007 */
[----:B------:R-:W-:-:S10]  /*187a0*/  IMAD.MOV.U32 R0, RZ, RZ, R14 ;  /* 0x000000ffff007224 */ /* 0x000fd400078e000e */
[----:B------:R-:W-:Y:S05]  /*187b0*/  WARPSYNC.COLLECTIVE R15, `(.L_x_11632) ;  /* 0x000000000f087348 */ /* 0x000fea0003c00000 */
[----:B------:R0:W1:Y:S02]  /*187c0*/  SHFL.IDX P6, R14, R13, R12, R11 ;  /* 0x0000000c0d0e7389 */ /* 0x00006400000c000b */
[----:B01----:R-:W-:Y:S01]  /*187d0*/  ENDCOLLECTIVE ;  /* 0x000000000000791b */ /* 0x003fe20003800000 */
.L_x_11632:
        /* <DEDUP_REMOVED lines=17> */
.L_x_11633:
[----:B------:R-:W-:Y:S02]  /*188f0*/  IMAD.MOV.U32 R13, RZ, RZ, R7 ;  /* 0x000000ffff0d7224 */ /* 0x000fe400078e0007 */
[----:B------:R-:W-:-:S07]  /*18900*/  IMAD.MOV.U32 R6, RZ, RZ, R14 ;  /* 0x000000ffff067224 */ /* 0x000fce00078e000e */
[----:B------:R-:W-:Y:S05]  /*18910*/  WARPSYNC.COLLECTIVE R15, `(.L_x_11634) ;  /* 0x000000000f087348 */ /* 0x000fea0003c00000 */
[----:B------:R0:W1:Y:S02]  /*18920*/  SHFL.IDX P6, R14, R13, R12, R11 ;  /* 0x0000000c0d0e7389 */ /* 0x00006400000c000b */
[----:B01----:R-:W-:Y:S01]  /*18930*/  ENDCOLLECTIVE ;  /* 0x000000000000791b */ /* 0x003fe20003800000 */
.L_x_11634:
[----:B------:R-:W-:Y:S01]  /*18940*/  IMAD.MOV.U32 R2, RZ, RZ, R14 ;  /* 0x000000ffff027224 */ /* 0x000fe200078e000e */
[----:B------:R-:W-:Y:S06]  /*18950*/  BRA `(.L_x_11635) ;  /* 0xffffffb000ec7947 */ /* 0x000fec000383ffff */
.L_x_11521:
[----:B-1----:R1:W2:Y:S02]  /*18960*/  SYNCS.PHASECHK.TRANS64.TRYWAIT P0, [R17+URZ+0x31c20], R0 ;  /* 0x031c2000110075a7 */ /* 0x0022a4000800017f */
[----:B--2---:R-:W-:Y:S05]  /*18970*/  @!P0 NANOSLEEP.SYNCS 0x989680 ;  /* 0x009896800000895d */ /* 0x004fea0003900000 */
[----:B------:R-:W2:Y:S02]  /*18980*/  @!P0 SYNCS.PHASECHK.TRANS64 P0, [R17+URZ+0x31c20], R0 ;  /* 0x031c2000110085a7 */ /* 0x000ea4000800007f */
[----:B--2---:R-:W-:Y:S05]  /*18990*/  @!P0 BRA `(.L_x_11521) ;  /* 0xfffffffc00f08947 */ /* 0x004fea000383ffff */
[----:B------:R-:W-:Y:S05]  /*189a0*/  BRA `(.L_x_11636) ;  /* 0xffffffb400587947 */ /* 0x000fea000383ffff */
.L_x_11530:
[----:B-1----:R1:W2:Y:S02]  /*189b0*/  SYNCS.PHASECHK.TRANS64.TRYWAIT P0, [R3+URZ+0x31c40], R2 ;  /* 0x031c4002030075a7 */ /* 0x0022a4000800017f */
[----:B--2---:R-:W-:Y:S05]  /*189c0*/  @!P0 NANOSLEEP.SYNCS 0x989680 ;  /* 0x009896800000895d */ /* 0x004fea0003900000 */
[----:B------:R-:W2:Y:S02]  /*189d0*/  @!P0 SYNCS.PHASECHK.TRANS64 P0, [R3+URZ+0x31c40], R2 ;  /* 0x031c4002030085a7 */ /* 0x000ea4000800007f */
[----:B--2---:R-:W-:Y:S05]  /*189e0*/  @!P0 BRA `(.L_x_11530) ;  /* 0xfffffffc00f08947 */ /* 0x004fea000383ffff */
[----:B------:R-:W-:Y:S05]  /*189f0*/  BRA `(.L_x_11637) ;  /* 0xffffffb8002c7947 */ /* 0x000fea000383ffff */
.L_x_11537:
[----:B0-----:R0:W1:Y:S02]  /*18a00*/  SYNCS.PHASECHK.TRANS64.TRYWAIT P0, [R3+URZ+0x60], R2 ;  /* 0x00006002030075a7 */ /* 0x001064000800017f */
[----:B-1----:R-:W-:Y:S05]  /*18a10*/  @!P0 NANOSLEEP.SYNCS 0x989680 ;  /* 0x009896800000895d */ /* 0x002fea0003900000 */
[----:B------:R-:W1:Y:S02]  /*18a20*/  @!P0 SYNCS.PHASECHK.TRANS64 P0, [R3+URZ+0x60], R2 ;  /* 0x00006002030085a7 */ /* 0x000e64000800007f */
[----:B-1----:R-:W-:Y:S05]  /*18a30*/  @!P0 BRA `(.L_x_11537) ;  /* 0xfffffffc00f08947 */ /* 0x002fea000383ffff */
[----:B------:R-:W-:Y:S05]  /*18a40*/  BRA `(.L_x_11638) ;  /* 0xffffffbc00387947 */ /* 0x000fea000383ffff */
.L_x_11547:
[----:B-1----:R1:W2:Y:S02]  /*18a50*/  SYNCS.PHASECHK.TRANS64.TRYWAIT P0, [R3+URZ+0x31c40], R2 ;  /* 0x031c4002030075a7 */ /* 0x0022a4000800017f */
[----:B--2---:R-:W-:Y:S05]  /*18a60*/  @!P0 NANOSLEEP.SYNCS 0x989680 ;  /* 0x009896800000895d */ /* 0x004fea0003900000 */
[----:B------:R-:W2:Y:S02]  /*18a70*/  @!P0 SYNCS.PHASECHK.TRANS64 P0, [R3+URZ+0x31c40], R2 ;  /* 0x031c4002030085a7 */ /* 0x000ea4000800007f */
[----:B--2---:R-:W-:Y:S05]  /*18a80*/  @!P0 BRA `(.L_x_11547) ;  /* 0xfffffffc00f08947 */ /* 0x004fea000383ffff */
[----:B------:R-:W-:Y:S05]  /*18a90*/  BRA `(.L_x_11639) ;  /* 0xffffffc000f47947 */ /* 0x000fea000383ffff */
.L_x_11554:
[----:B0-----:R0:W1:Y:S02]  /*18aa0*/  SYNCS.PHASECHK.TRANS64.TRYWAIT P0, [R12+URZ+0x60], R28 ;  /* 0x0000601c0c0075a7 */ /* 0x001064000800017f */
[----:B-1----:R-:W-:Y:S05]  /*18ab0*/  @!P0 NANOSLEEP.SYNCS 0x989680 ;  /* 0x009896800000895d */ /* 0x002fea0003900000 */
[----:B------:R-:W1:Y:S02]  /*18ac0*/  @!P0 SYNCS.PHASECHK.TRANS64 P0, [R12+URZ+0x60], R28 ;  /* 0x0000601c0c0085a7 */ /* 0x000e64000800007f */
[----:B-1----:R-:W-:Y:S05]  /*18ad0*/  @!P0 BRA `(.L_x_11554) ;  /* 0xfffffffc00f08947 */ /* 0x002fea000383ffff */
[----:B------:R-:W-:Y:S05]  /*18ae0*/  BRA `(.L_x_11640) ;  /* 0xffffffc800007947 */ /* 0x000fea000383ffff */
.L_x_11564:
[----:B-1----:R1:W2:Y:S02]  /*18af0*/  SYNCS.PHASECHK.TRANS64.TRYWAIT P0, [R2+URZ+0x31c40], R3 ;  /* 0x031c4003020075a7 */ /* 0x0022a4000800017f */
[----:B--2---:R-:W-:Y:S05]  /*18b00*/  @!P0 NANOSLEEP.SYNCS 0x989680 ;  /* 0x009896800000895d */ /* 0x004fea0003900000 */
[----:B------:R-:W2:Y:S02]  /*18b10*/  @!P0 SYNCS.PHASECHK.TRANS64 P0, [R2+URZ+0x31c40], R3 ;  /* 0x031c4003020085a7 */ /* 0x000ea4000800007f */
[----:B--2---:R-:W-:Y:S05]  /*18b20*/  @!P0 BRA `(.L_x_11564) ;  /* 0xfffffffc00f08947 */ /* 0x004fea000383ffff */
[----:B------:R-:W-:Y:S05]  /*18b30*/  BRA `(.L_x_11641) ;  /* 0xffffffcc008c7947 */ /* 0x000fea000383ffff */
.L_x_11571:
[----:B0-----:R0:W1:Y:S02]  /*18b40*/  SYNCS.PHASECHK.TRANS64.TRYWAIT P0, [R7+URZ+0x60], R2 ;  /* 0x00006002070075a7 */ /* 0x001064000800017f */
[----:B-1----:R-:W-:Y:S05]  /*18b50*/  @!P0 NANOSLEEP.SYNCS 0x989680 ;  /* 0x009896800000895d */ /* 0x002fea0003900000 */
[----:B------:R-:W1:Y:S02]  /*18b60*/  @!P0 SYNCS.PHASECHK.TRANS64 P0, [R7+URZ+0x60], R2 ;  /* 0x00006002070085a7 */ /* 0x000e64000800007f */
[----:B-1----:R-:W-:Y:S05]  /*18b70*/  @!P0 BRA `(.L_x_11571) ;  /* 0xfffffffc00f08947 */ /* 0x002fea000383ffff */
[----:B------:R-:W-:Y:S05]  /*18b80*/  BRA `(.L_x_11642) ;  /* 0xffffffd0009c7947 */ /* 0x000fea000383ffff */
.L_x_11583:
[----:B-1----:R1:W2:Y:S02]  /*18b90*/  SYNCS.PHASECHK.TRANS64.TRYWAIT P0, [R3+URZ+0x31c60], R0 ;  /* 0x031c6000030075a7 */ /* 0x0022a4000800017f */
[----:B--2---:R-:W-:Y:S05]  /*18ba0*/  @!P0 NANOSLEEP.SYNCS 0x989680 ;  /* 0x009896800000895d */ /* 0x004fea0003900000 */
[----:B------:R-:W2:Y:S02]  /*18bb0*/  @!P0 SYNCS.PHASECHK.TRANS64 P0, [R3+URZ+0x31c60], R0 ;  /* 0x031c6000030085a7 */ /* 0x000ea4000800007f */
[----:B--2---:R-:W-:Y:S05]  /*18bc0*/  @!P0 BRA `(.L_x_11583) ;  /* 0xfffffffc00f08947 */ /* 0x004fea000383ffff */
[----:B------:R-:W-:Y:S05]  /*18bd0*/  BRA `(.L_x_11643) ;  /* 0xffffffd800147947 */ /* 0x000fea000383ffff */
.L_x_11591:
        /* <DEDUP_REMOVED lines=8> */
.L_x_11645:
[----:B------:R-:W-:Y:S05]  /*18c60*/  BSYNC B0 ;  /* 0x0000000000007941 */ /* 0x000fea0003800000 */
.L_x_11644:
        /* <DEDUP_REMOVED lines=9> */
.L_x_11646:
[----:B------:R-:W-:Y:S01]  /*18d00*/  ULDC UR4, c[0x0][0xc3c] ;  /* 0x00030f0000047ab9 */ /* 0x000fe20000000800 */
[----:B------:R-:W-:Y:S01]  /*18d10*/  ULDC.64 UR6, c[0x0][0x208] ;  /* 0x0000820000067ab9 */ /* 0x000fe20000000a00 */
        /* <DEDUP_REMOVED lines=22> */
.L_x_11647:
[----:B------:R-:W-:Y:S01]  /*18e80*/  IMAD.MOV.U32 R12, RZ, RZ, 0x2 ;  /* 0x00000002ff0c7424 */ /* 0x000fe200078e00ff */
[----:B------:R-:W-:-:S05]  /*18e90*/  SEL R4, R14, RZ, P1 ;  /* 0x000000ff0e047207 */ /* 0x000fca0000800000 */
[----:B------:R-:W-:-:S04]  /*18ea0*/  IMAD.IADD R4, R13, 0x1, R4 ;  /* 0x000000010d047824 */ /* 0x000fc800078e0204 */
[----:B------:R-:W-:-:S07]  /*18eb0*/  IMAD.MOV.U32 R13, RZ, RZ, R4 ;  /* 0x000000ffff0d7224 */ /* 0x000fce00078e0004 */
[----:B------:R-:W-:Y:S05]  /*18ec0*/  WARPSYNC.COLLECTIVE R15, `(.L_x_11648) ;  /* 0x000000000f087348 */ /* 0x000fea0003c00000 */
[----:B------:R0:W1:Y:S02]  /*18ed0*/  SHFL.UP P6, R14, R13, R12, R11 ;  /* 0x0400000c0d0e7389 */ /* 0x00006400000c000b */
[----:B01----:R-:W-:Y:S01]  /*18ee0*/  ENDCOLLECTIVE ;  /* 0x000000000000791b */ /* 0x003fe20003800000 */
.L_x_11648:
[----:B------:R-:W-:Y:S01]  /*18ef0*/  IMAD.MOV.U32 R12, RZ, RZ, 0x4 ;  /* 0x00000004ff0c7424 */ /* 0x000fe200078e00ff */
[----:B------:R-:W-:-:S05]  /*18f00*/  SEL R3, R14, RZ, P2 ;  /* 0x000000ff0e037207 */ /* 0x000fca0001000000 */
[----:B------:R-:W-:-:S04]  /*18f10*/  IMAD.IADD R2, R4, 0x1, R3 ;  /* 0x0000000104027824 */ /* 0x000fc800078e0203 */
[----:B------:R-:W-:-:S07]  /*18f20*/  IMAD.MOV.U32 R13, RZ, RZ, R2 ;  /* 0x000000ffff0d7224 */ /* 0x000fce00078e0002 */
[----:B------:R-:W-:Y:S05]  /*18f30*/  WARPSYNC.COLLECTIVE R15, `(.L_x_11649) ;  /* 0x000000000f087348 */ /* 0x000fea0003c00000 */
[----:B------:R0:W1:Y:S02]  /*18f40*/  SHFL.UP P6, R14, R13, R12, R11 ;  /* 0x0400000c0d0e7389 */ /* 0x00006400000c000b */
[----:B01----:R-:W-:Y:S01]  /*18f50*/  ENDCOLLECTIVE ;  /* 0x000000000000791b */ /* 0x003fe20003800000 */
.L_x_11649:
[----:B------:R-:W-:Y:S01]  /*18f60*/  IMAD.MOV.U32 R12, RZ, RZ, 0x8 ;  /* 0x00000008ff0c7424 */ /* 0x000fe200078e00ff */
[----:B------:R-:W-:-:S05]  /*18f70*/  SEL R3, R14, RZ, P3 ;  /* 0x000000ff0e037207 */ /* 0x000fca0001800000 */
[----:B------:R-:W-:-:S04]  /*18f80*/  IMAD.IADD R3, R2, 0x1, R3 ;  /* 0x0000000102037824 */ /* 0x000fc800078e0203 */
[----:B------:R-:W-:-:S07]  /*18f90*/  IMAD.MOV.U32 R13, RZ, RZ, R3 ;  /* 0x000000ffff0d7224 */ /* 0x000fce00078e0003 */
[----:B------:R-:W-:Y:S05]  /*18fa0*/  WARPSYNC.COLLECTIVE R15, `(.L_x_11650) ;  /* 0x000000000f087348 */ /* 0x000fea0003c00000 */
[----:B------:R0:W1:Y:S02]  /*18fb0*/  SHFL.UP P6, R14, R13, R12, R11 ;  /* 0x0400000c0d0e7389 */ /* 0x00006400000c000b */
[----:B01----:R-:W-:Y:S01]  /*18fc0*/  ENDCOLLECTIVE ;  /* 0x000000000000791b */ /* 0x003fe20003800000 */
.L_x_11650:
[----:B------:R-:W-:Y:S01]  /*18fd0*/  IMAD.MOV.U32 R12, RZ, RZ, 0x10 ;  /* 0x00000010ff0c7424 */ /* 0x000fe200078e00ff */
[----:B------:R-:W-:-:S05]  /*18fe0*/  SEL R4, R14, RZ, P4 ;  /* 0x000000ff0e047207 */ /* 0x000fca0002000000 */
[----:B------:R-:W-:-:S04]  /*18ff0*/  IMAD.IADD R4, R3, 0x1, R4 ;  /* 0x0000000103047824 */ /* 0x000fc800078e0204 */
[----:B------:R-:W-:-:S07]  /*19000*/  IMAD.MOV.U32 R13, RZ, RZ, R4 ;  /* 0x000000ffff0d7224 */ /* 0x000fce00078e0004 */
[----:B------:R-:W-:Y:S05]  /*19010*/  WARPSYNC.COLLECTIVE R15, `(.L_x_11651) ;  /* 0x000000000f087348 */ /* 0x000fea0003c00000 */
[----:B------:R0:W1:Y:S02]  /*19020*/  SHFL.UP P6, R14, R13, R12, R11 ;  /* 0x0400000c0d0e7389 */ /* 0x00006400000c000b */
[----:B01----:R-:W-:Y:S01]  /*19030*/  ENDCOLLECTIVE ;  /* 0x000000000000791b */ /* 0x003fe20003800000 */
.L_x_11651:
        /* <DEDUP_REMOVED lines=8> */
.L_x_11652:
[----:B------:R-:W-:Y:S05]  /*190c0*/  BRA `(.L_x_11653) ;  /* 0xffffffd800c47947 */ /* 0x000fea000383ffff */
.L_x_11594:
[----:B------:R-:W-:Y:S01]  /*190d0*/  BSSY B0, `(.L_x_11654) ;  /* 0x0000007000007945 */ /* 0x000fe20003800000 */
[----:B------:R-:W-:Y:S02]  /*190e0*/  IMAD.MOV.U32 R12, RZ, RZ, 0x1 ;  /* 0x00000001ff0c7424 */ /* 0x000fe400078e00ff */
[----:B------:R-:W-:Y:S02]  /*190f0*/  IMAD.MOV.U32 R11, RZ, RZ, RZ ;  /* 0x000000ffff0b7224 */ /* 0x000fe400078e00ff */
[----:B------:R-:W-:-:S07]  /*19100*/  IMAD.MOV.U32 R15, RZ, RZ, -0x1 ;  /* 0xffffffffff0f7424 */ /* 0x000fce00078e00ff */
[----:B------:R-:W-:Y:S05]  /*19110*/  WARPSYNC.COLLECTIVE R15, `(.L_x_11655) ;  /* 0x000000000f087348 */ /* 0x000fea0003c00000 */
[----:B------:R0:W1:Y:S02]  /*19120*/  SHFL.UP P6, R14, R13, R12, R11 ;  /* 0x0400000c0d0e7389 */ /* 0x00006400000c000b */
[----:B01----:R-:W-:Y:S01]  /*19130*/  ENDCOLLECTIVE ;  /* 0x000000000000791b */ /* 0x003fe20003800000 */
.L_x_11655:
[----:B------:R-:W-:Y:S05]  /*19140*/  BSYNC B0 ;  /* 0x0000000000007941 */ /* 0x000fea0003800000 */
.L_x_11654:
        /* <DEDUP_REMOVED lines=8> */
.L_x_11656:
[----:B------:R-:W-:Y:S01]  /*191d0*/  IMAD.MOV.U32 R12, RZ, RZ, 0x4 ;  /* 0x00000004ff0c7424 */ /* 0x000fe200078e00ff */
[----:B------:R-:W-:-:S05]  /*191e0*/  SEL R2, R14, RZ, P2 ;  /* 0x000000ff0e027207 */ /* 0x000fca0001000000 */
[----:B------:R-:W-:-:S04]  /*191f0*/  IMAD.IADD R2, R13, 0x1, R2 ;  /* 0x000000010d027824 */ /* 0x000fc800078e0202 */
[----:B------:R-:W-:-:S07]  /*19200*/  IMAD.MOV.U32 R13, RZ, RZ, R2 ;  /* 0x000000ffff0d7224 */ /* 0x000fce00078e0002 */
[----:B------:R-:W-:Y:S05]  /*19210*/  WARPSYNC.COLLECTIVE R15, `(.L_x_11657) ;  /* 0x000000000f087348 */ /* 0x000fea0003c00000 */
[----:B------:R0:W1:Y:S02]  /*19220*/  SHFL.UP P6, R14, R13, R12, R11 ;  /* 0x0400000c0d0e7389 */ /* 0x00006400000c000b */
[----:B01----:R-:W-:Y:S01]  /*19230*/  ENDCOLLECTIVE ;  /* 0x000000000000791b */ /* 0x003fe20003800000 */
.L_x_11657:
[----:B------:R-:W-:Y:S01]  /*19240*/  IMAD.MOV.U32 R12, RZ, RZ, 0x8 ;  /* 0x00000008ff0c7424 */ /* 0x000fe200078e00ff */
[----:B------:R-:W-:-:S05]  /*19250*/  SEL R3, R14, RZ, P3 ;  /* 0x000000ff0e037207 */ /* 0x000fca0001800000 */
[----:B------:R-:W-:-:S04]  /*19260*/  IMAD.IADD R3, R2, 0x1, R3 ;  /* 0x0000000102037824 */ /* 0x000fc800078e0203 */
[----:B------:R-:W-:-:S07]  /*19270*/  IMAD.MOV.U32 R13, RZ, RZ, R3 ;  /* 0x000000ffff0d7224 */ /* 0x000fce00078e0003 */
[----:B------:R-:W-:Y:S05]  /*19280*/  WARPSYNC.COLLECTIVE R15, `(.L_x_11658) ;  /* 0x000000000f087348 */ /* 0x000fea0003c00000 */
[----:B------:R0:W1:Y:S02]  /*19290*/  SHFL.UP P6, R14, R13, R12, R11 ;  /* 0x0400000c0d0e7389 */ /* 0x00006400000c000b */
[----:B01----:R-:W-:Y:S01]  /*192a0*/  ENDCOLLECTIVE ;  /* 0x000000000000791b */ /* 0x003fe20003800000 */
.L_x_11658:
[----:B------:R-:W-:Y:S01]  /*192b0*/  IMAD.MOV.U32 R12, RZ, RZ, 0x10 ;  /* 0x00000010ff0c7424 */ /* 0x000fe200078e00ff */
[----:B------:R-:W-:-:S05]  /*192c0*/  SEL R4, R14, RZ, P4 ;  /* 0x000000ff0e047207 */ /* 0x000fca0002000000 */
[----:B------:R-:W-:-:S04]  /*192d0*/  IMAD.IADD R4, R3, 0x1, R4 ;  /* 0x0000000103047824 */ /* 0x000fc800078e0204 */
[----:B------:R-:W-:-:S07]  /*192e0*/  IMAD.MOV.U32 R13, RZ, RZ, R4 ;  /* 0x000000ffff0d7224 */ /* 0x000fce00078e0004 */
[----:B------:R-:W-:Y:S05]  /*192f0*/  WARPSYNC.COLLECTIVE R15, `(.L_x_11659) ;  /* 0x000000000f087348 */ /* 0x000fea0003c00000 */
[----:B------:R0:W1:Y:S02]  /*19300*/  SHFL.UP P6, R14, R13, R12, R11 ;  /* 0x0400000c0d0e7389 */ /* 0x00006400000c000b */
[----:B01----:R-:W-:Y:S01]  /*19310*/  ENDCOLLECTIVE ;  /* 0x000000000000791b */ /* 0x003fe20003800000 */
.L_x_11659:
        /* <DEDUP_REMOVED lines=8> */
.L_x_11660:
[----:B------:R-:W-:Y:S05]  /*193a0*/  BRA `(.L_x_11661) ;  /* 0xffffffd800b47947 */ /* 0x000fea000383ffff */
.L_x_11596:
[----:B------:R-:W-:Y:S01]  /*193b0*/  BSSY B0, `(.L_x_11662) ;  /* 0x0000006000007945 */ /* 0x000fe20003800000 */
[----:B------:R-:W-:Y:S01]  /*193c0*/  PLOP3.LUT P6, PT, P6, PT, PT, 0x8, 0x0 ;  /* 0x000000000000781c */ /* 0x000fe200037ce170 */
[----:B------:R-:W-:-:S12]  /*193d0*/  IMAD.MOV.U32 R15, RZ, RZ, -0x1 ;  /* 0xffffffffff0f7424 */ /* 0x000fd800078e00ff */
[----:B0-----:R-:W-:Y:S05]  /*193e0*/  WARPSYNC.COLLECTIVE R15, `(.L_x_11663) ;  /* 0x000000000f087348 */ /* 0x001fea0003c00000 */
[----:B------:R-:W-:Y:S01]  /*193f0*/  VOTE.ANY R14, PT, P6 ;  /* 0x00000000000e7806 */ /* 0x000fe200030e0100 */
[----:B0-----:R-:W-:Y:S06]  /*19400*/  ENDCOLLECTIVE ;  /* 0x000000000000791b */ /* 0x001fec0003800000 */
.L_x_11663:
[----:B------:R-:W-:Y:S05]  /*19410*/  BSYNC B0 ;  /* 0x0000000000007941 */ /* 0x000fea0003800000 */
.L_x_11662:
        /* <DEDUP_REMOVED lines=10> */
.L_x_11664:
[----:B------:R-:W-:Y:S02]  /*194c0*/  IMAD.MOV.U32 R13, RZ, RZ, R5 ;  /* 0x000000ffff0d7224 */ /* 0x000fe400078e0005 */
[----:B------:R-:W-:-:S07]  /*194d0*/  IMAD.MOV.U32 R25, RZ, RZ, R14 ;  /* 0x000000ffff197224 */ /* 0x000fce00078e000e */
[----:B------:R-:W-:Y:S05]  /*194e0*/  WARPSYNC.COLLECTIVE R15, `(.L_x_11665) ;  /* 0x000000000f087348 */ /* 0x000fea0003c00000 */
[----:B------:R0:W1:Y:S02]  /*194f0*/  SHFL.IDX P6, R14, R13, R12, R11 ;  /* 0x0000000c0d0e7389 */ /* 0x00006400000c000b */
[----:B01----:R-:W-:Y:S01]  /*19500*/  ENDCOLLECTIVE ;  /* 0x000000000000791b */ /* 0x003fe20003800000 */
.L_x_11665:
[----:B------:R-:W-:Y:S01]  /*19510*/  IMAD.MOV.U32 R5, RZ, RZ, R14 ;  /* 0x000000ffff057224 */ /* 0x000fe200078e000e */
[----:B------:R-:W-:Y:S06]  /*19520*/  BRA `(.L_x_11666) ;  /* 0xffffffd800947947 */ /* 0x000fec000383ffff */
.L_x_11598:
[----:B------:R-:W-:Y:S01]  /*19530*/  BSSY B0, `(.L_x_11667) ;  /* 0x0000007000007945 */ /* 0x000fe20003800000 */
[----:B------:R-:W-:Y:S02]  /*19540*/  IMAD.MOV.U32 R13, RZ, RZ, R2 ;  /* 0x000000ffff0d7224 */ /* 0x000fe400078e0002 */
[----:B------:R-:W-:Y:S02]  /*19550*/  IMAD.MOV.U32 R11, RZ, RZ, 0x1f ;  /* 0x0000001fff0b7424 */ /* 0x000fe400078e00ff */
[----:B------:R-:W-:-:S07]  /*19560*/  IMAD.MOV.U32 R15, RZ, RZ, -0x1 ;  /* 0xffffffffff0f7424 */ /* 0x000fce00078e00ff */
[----:B0123--:R-:W-:Y:S05]  /*19570*/  WARPSYNC.COLLECTIVE R15, `(.L_x_11668) ;  /* 0x000000000f087348 */ /* 0x00ffea0003c00000 */
[----:B------:R4:W0:Y:S02]  /*19580*/  SHFL.IDX P6, R14, R13, R12, R11 ;  /* 0x0000000c0d0e7389 */ /* 0x00082400000c000b */
[----:B01234-:R-:W-:Y:S01]  /*19590*/  ENDCOLLECTIVE ;  /* 0x000000000000791b */ /* 0x01ffe20003800000 */
.L_x_11668:
[----:B------:R-:W-:Y:S05]  /*195a0*/  BSYNC B0 ;  /* 0x0000000000007941 */ /* 0x000fea0003800000 */
.L_x_11667:
[----:B------:R-:W-:Y:S01]  /*195b0*/  IMAD.MOV.U32 R24, RZ, RZ, R14 ;  /* 0x000000ffff187224 */ /* 0x000fe200078e000e */
[----:B------:R-:W-:Y:S06]  /*195c0*/  BRA `(.L_x_11597) ;  /* 0xffffffd800847947 */ /* 0x000fec000383ffff */
.L_x_11604:
[----:B0-----:R0:W1:Y:S02]  /*195d0*/  SYNCS.PHASECHK.TRANS64.TRYWAIT P0, [R9+URZ+0x31c20], R0 ;  /* 0x031c2000090075a7 */ /* 0x001064000800017f */
[----:B-1----:R-:W-:Y:S05]  /*195e0*/  @!P0 NANOSLEEP.SYNCS 0x989680 ;  /* 0x009896800000895d */ /* 0x002fea0003900000 */
[----:B------:R-:W1:Y:S02]  /*195f0*/  @!P0 SYNCS.PHASECHK.TRANS64 P0, [R9+URZ+0x31c20], R0 ;  /* 0x031c2000090085a7 */ /* 0x000e64000800007f */
[----:B-1----:R-:W-:Y:S05]  /*19600*/  @!P0 BRA `(.L_x_11604) ;  /* 0xfffffffc00f08947 */ /* 0x002fea000383ffff */
[----:B------:R-:W-:Y:S05]  /*19610*/  BRA `(.L_x_11669) ;  /* 0xffffffe000e07947 */ /* 0x000fea000383ffff */
.L_x_11605:
        /* <DEDUP_REMOVED lines=11> */
.L_x_11671:
[----:B------:R-:W-:Y:S05]  /*196d0*/  BSYNC B0 ;  /* 0x0000000000007941 */ /* 0x000fea0003800000 */
.L_x_11670:
[----:B------:R-:W-:Y:S05]  /*196e0*/  BRA `(.L_x_11672) ;  /* 0xffffffe000c87947 */ /* 0x000fea000383ffff */
.L_x_11608:
[----:B------:R-:W-:Y:S01]  /*196f0*/  BSSY B1, `(.L_x_11673) ;  /* 0x0000006000017945 */ /* 0x000fe20003800000 */
[----:B------:R-:W-:-:S07]  /*19700*/  IMAD.MOV.U32 R15, RZ, RZ, -0x1 ;  /* 0xffffffffff0f7424 */ /* 0x000fce00078e00ff */
[----:B0-2---:R-:W-:Y:S05]  /*19710*/  WARPSYNC.COLLECTIVE R15, `(.L_x_11674) ;  /* 0x000000000f0c7348 */ /* 0x005fea0003c00000 */
[----:B------:R-:W-:Y:S02]  /*19720*/  ELECT P6, UR62, PT ;  /* 0x00000000003e782f */ /* 0x000fe400038c0000 */
[----:B------:R-:W-:Y:S01]  /*19730*/  MOV R14, UR62 ;  /* 0x0000003e000e7c02 */ /* 0x000fe20008000f00 */
[----:B0-2---:R-:W-:Y:S10]  /*19740*/  ENDCOLLECTIVE ;  /* 0x000000000000791b */ /* 0x005ff40003800000 */
.L_x_11674:
[----:B------:R-:W-:Y:S05]  /*19750*/  BSYNC B1 ;  /* 0x0000000000017941 */ /* 0x000fea0003800000 */
.L_x_11673:
[----:B------:R-:W-:Y:S05]  /*19760*/  BRA `(.L_x_11675) ;  /* 0xffffffe000c07947 */ /* 0x000fea000383ffff */
.L_x_11610:
[----:B0-----:R0:W1:Y:S02]  /*19770*/  SYNCS.PHASECHK.TRANS64.TRYWAIT P0, [R7+URZ], R2 ;  /* 0x00000002070075a7 */ /* 0x001064000800017f */
[----:B-1----:R-:W-:Y:S05]  /*19780*/  @!P0 NANOSLEEP.SYNCS 0x989680 ;  /* 0x009896800000895d */ /* 0x002fea0003900000 */
[----:B------:R-:W1:Y:S02]  /*19790*/  @!P0 SYNCS.PHASECHK.TRANS64 P0, [R7+URZ], R2 ;  /* 0x00000002070085a7 */ /* 0x000e64000800007f */
[----:B-1----:R-:W-:Y:S05]  /*197a0*/  @!P0 BRA `(.L_x_11610) ;  /* 0xfffffffc00f08947 */ /* 0x002fea000383ffff */
[----:B------:R-:W-:Y:S05]  /*197b0*/  BRA `(.L_x_11676) ;  /* 0xffffffe000fc7947 */ /* 0x000fea000383ffff */
.L_x_11611:
[----:B-1----:R1:W2:Y:S02]  /*197c0*/  SYNCS.PHASECHK.TRANS64.TRYWAIT P0, [R3+URZ], R0 ;  /* 0x00000000030075a7 */ /* 0x0022a4000800017f */
[----:B--2---:R-:W-:Y:S05]  /*197d0*/  @!P0 NANOSLEEP.SYNCS 0x989680 ;  /* 0x009896800000895d */ /* 0x004fea0003900000 */
[----:B------:R-:W2:Y:S02]  /*197e0*/  @!P0 SYNCS.PHASECHK.TRANS64 P0, [R3+URZ], R0 ;  /* 0x00000000030085a7 */ /* 0x000ea4000800007f */
[----:B--2---:R-:W-:Y:S05]  /*197f0*/  @!P0 BRA `(.L_x_11611) ;  /* 0xfffffffc00f08947 */ /* 0x004fea000383ffff */
[----:B------:R-:W-:Y:S05]  /*19800*/  BRA `(.L_x_11677) ;  /* 0xffffffe000f07947 */ /* 0x000fea000383ffff */
.L_x_11613:
[----:B-1----:R1:W2:Y:S02]  /*19810*/  SYNCS.PHASECHK.TRANS64.TRYWAIT P0, [R5+URZ], R2 ;  /* 0x00000002050075a7 */ /* 0x0022a4000800017f */
[----:B--2---:R-:W-:Y:S05]  /*19820*/  @!P0 NANOSLEEP.SYNCS 0x989680 ;  /* 0x009896800000895d */ /* 0x004fea0003900000 */
[----:B------:R-:W2:Y:S02]  /*19830*/  @!P0 SYNCS.PHASECHK.TRANS64 P0, [R5+URZ], R2 ;  /* 0x00000002050085a7 */ /* 0x000ea4000800007f */
[----:B--2---:R-:W-:Y:S05]  /*19840*/  @!P0 BRA `(.L_x_11613) ;  /* 0xfffffffc00f08947 */ /* 0x004fea000383ffff */
[----:B------:R-:W-:Y:S05]  /*19850*/  BRA `(.L_x_11678) ;  /* 0xffffffe000f47947 */ /* 0x000fea000383ffff */
.L_x_11679:
        /* <DEDUP_REMOVED lines=10> */
.L_x_14873:


//--------------------- .text._ZN7cutlass13device_kernelIN5flash11enable_sm90INS1_16FlashAttnFwdSm90INS1_25CollectiveMainloopFwdSm90ILi2EN4cute5tupleIJNS5_1CILi1EEES8_S8_EEENS6_IJNS7_ILi192EEENS7_ILi144EEENS7_ILi96EEEEEELi96ENS_10bfloat16_tEfNS_4arch4Sm90ELb1ELb0ELb0ELb1ELb0ELb1ELb0ELb0ELb1ELb1ELb1ELb0EEENS1_21CollectiveEpilogueFwdINS6_IJSA_SC_SB_EEES9_SE_SG_Li384ELb1ELb1ELb1ELb0EEENS1_36VarlenDynamicPersistentTileSchedulerILi192ELi144ELi384ELi128ELb1ELb1ELb1ELb1ELb1ELb1EEEEEEEEEvNT_6ParamsE --------------------------
	.section	.text._ZN7cutlass13device_kernelIN5flash11enable_sm90INS1_16FlashAttnFwdSm90INS1_25CollectiveMainloopFwdSm90ILi2EN4cute5tupleIJNS5_1CILi1EEES8_S8_EEENS6_IJNS7_ILi192EEENS7_ILi144EEENS7_ILi96EEEEEELi96ENS_10bfloat16_tEfNS_4arch4Sm90ELb1ELb0ELb0ELb1ELb0ELb1ELb0ELb0ELb1ELb1ELb1ELb0EEENS1_21CollectiveEpilogueFwdINS6_IJSA_SC_SB_EEES9_SE_SG_Li384ELb1ELb1ELb1ELb0EEENS1_36VarlenDynamicPersistentTileSchedulerILi192ELi144ELi384ELi128ELb1ELb1ELb1ELb1ELb1ELb1EEEEEEEEEvNT_6ParamsE,"ax",@progbits
	.align	128
.text._ZN7cutlass13device_kernelIN5flash11enable_sm90INS1_16FlashAttnFwdSm90INS1_25CollectiveMainloopFwdSm90ILi2EN4cute5tupleIJNS5_1CILi1EEES8_S8_EEENS6_IJNS7_ILi192EEENS7_ILi144EEENS7_ILi96EEEEEELi96ENS_10bfloat16_tEfNS_4arch4Sm90ELb1ELb0ELb0ELb1ELb0ELb1ELb0ELb0ELb1ELb1ELb1ELb0EEENS1_21CollectiveEpilogueFwdINS6_IJSA_SC_SB_EEES9_SE_SG_Li384ELb1ELb1ELb1ELb0EEENS1_36VarlenDynamicPersistentTileSchedulerILi192ELi144ELi384ELi128ELb1ELb1ELb1ELb1ELb1ELb1EEEEEEEEEvNT_6ParamsE:
        .type           _ZN7cutlass13device_kernelIN5flash11enable_sm90INS1_16FlashAttnFwdSm90INS1_25CollectiveMainloopFwdSm90ILi2EN4cute5tupleIJNS5_1CILi1EEES8_S8_EEENS6_IJNS7_ILi192EEENS7_ILi144EEENS7_ILi96EEEEEELi96ENS_10bfloat16_tEfNS_4arch4Sm90ELb1ELb0ELb0ELb1ELb0ELb1ELb0ELb0ELb1ELb1ELb1ELb0EEENS1_21CollectiveEpilogueFwdINS6_IJSA_SC_SB_EEES9_SE_SG_Li384ELb1ELb1ELb1ELb0EEENS1_36VarlenDynamicPersistentTileSchedulerILi192ELi144ELi384ELi128ELb1ELb1ELb1ELb1ELb1ELb1EEEEEEEEEvNT_6ParamsE,@function
        .size           _ZN7cutlass13device_kernelIN5flash11enable_sm90INS1_16FlashAttnFwdSm90INS1_25CollectiveMainloopFwdSm90ILi2EN4cute5tupleIJNS5_1CILi1EEES8_S8_EEENS6_IJNS7_ILi192EEENS7_ILi144EEENS7_ILi96EEEEEELi96ENS_10bfloat16_tEfNS_4arch4Sm90ELb1ELb0ELb0ELb1ELb0ELb1ELb0ELb0ELb1ELb1ELb1ELb0EEENS1_21CollectiveEpilogueFwdINS6_IJSA_SC_SB_EEES9_SE_SG_Li384ELb1ELb1ELb1ELb0EEENS1_36VarlenDynamicPersistentTileSchedulerILi192ELi144ELi384ELi128ELb1ELb1ELb1ELb1ELb1ELb1EEEEEEEEEvNT_6ParamsE,(.L_x_14874 - _ZN7cutlass13device_kernelIN5flash11enable_sm90INS1_16FlashAttnFwdSm90INS1_25CollectiveMainloopFwdSm90ILi2EN4cute5tupleIJNS5_1CILi1EEES8_S8_EEENS6_IJNS7_ILi192EEENS7_ILi144EEENS7_ILi96EEEEEELi96ENS_10bfloat16_tEfNS_4arch4Sm90ELb1ELb0ELb0ELb1ELb0ELb1ELb0ELb0ELb1ELb1ELb1ELb0EEENS1_21CollectiveEpilogueFwdINS6_IJSA_SC_SB_EEES9_SE_SG_Li384ELb1ELb1ELb1ELb0EEENS1_36VarlenDynamicPersistentTileSchedulerILi192ELi144ELi384ELi128ELb1ELb1ELb1ELb1ELb1ELb1EEEEEEEEEvNT_6ParamsE)
        .other          _ZN7cutlass13device_kernelIN5flash11enable_sm90INS1_16FlashAttnFwdSm90INS1_25CollectiveMainloopFwdSm90ILi2EN4cute5tupleIJNS5_1CILi1EEES8_S8_EEENS6_IJNS7_ILi192EEENS7_ILi144EEENS7_ILi96EEEEEELi96ENS_10bfloat16_tEfNS_4arch4Sm90ELb1ELb0ELb0ELb1ELb0ELb1ELb0ELb0ELb1ELb1ELb1ELb0EEENS1_21CollectiveEpilogueFwdINS6_IJSA_SC_SB_EEES9_SE_SG_Li384ELb1ELb1ELb1ELb0EEENS1_36VarlenDynamicPersistentTileSchedulerILi192ELi144ELi384ELi128ELb1ELb1ELb1ELb1ELb1ELb1EEEEEEEEEvNT_6ParamsE,@"STO_CUDA_ENTRY STV_DEFAULT"
_ZN7cutlass13device_kernelIN5flash11enable_sm90INS1_16FlashAttnFwdSm90INS1_25CollectiveMainloopFwdSm90ILi2EN4cute5tupleIJNS5_1CILi1EEES8_S8_EEENS6_IJNS7_ILi192EEENS7_ILi144EEENS7_ILi96EEEEEELi96ENS_10bfloat16_tEfNS_4arch4Sm90ELb1ELb0ELb0ELb1ELb0ELb1ELb0ELb0ELb1ELb1ELb1ELb0EEENS1_21CollectiveEpilogueFwdINS6_IJSA_SC_SB_EEES9_SE_SG_Li384ELb1ELb1ELb1ELb0EEENS1_36VarlenDynamicPersistentTileSchedulerILi192ELi144ELi384ELi128ELb1ELb1ELb1ELb1ELb1ELb1EEEEEEEEEvNT_6ParamsE:
        /* <DEDUP_REMOVED lines=23> */
.L_x_11681:
[----:B------:R-:W-:Y:S05]  /*0170*/  BSYNC B0 ;  /* 0x0000000000007941 */ /* 0x000fea0003800000 */
.L_x_11680:
        /* <DEDUP_REMOVED lines=40> */
.L_x_11682:
        /* <DEDUP_REMOVED lines=22> */
.L_x_11683:
        /* <DEDUP_REMOVED lines=18> */
.L_x_11684:
        /* <DEDUP_REMOVED lines=22> */
.L_x_11685:
        /* <DEDUP_REMOVED lines=22> */
.L_x_11686:
        /* <DEDUP_REMOVED lines=9> */
.L_x_11689:
[----:B------:R-:W-:-:S08]  /*09d0*/  NOP ;  /* 0x0000000000007918 */ /* 0x000fd00000000000 */
[----:B------:R-:W0:Y:S02]  /*09e0*/  USETMAXREG.TRY_ALLOC.CTAPOOL UP0, 0xa0 ;  /* 0x000000a0000079c8 */ /* 0x000e240008000600 */
[----:B0-----:R-:W-:-:S13]  /*09f0*/  PLOP3.LUT P0, PT, PT, PT, UP0, 0x80, 0x0 ;  /* 0x000000000000781c */ /* 0x001fda0003f0f008 */
[----:B------:R-:W-:Y:S05]  /*0a00*/  @!P0 BRA `(.L_x_11689) ;  /* 0xfffffffc00f08947 */ /* 0x000fea000383ffff */
[----:B------:R-:W3:Y:S01]  /*0a10*/  LDL.LU R0, [R1] ;  /* 0x0000000001007983 */ /* 0x000ee20000300800 */
[----:B--2---:R-:W0:Y:S01]  /*0a20*/  S2R R2, SR_TID.X ;  /* 0x0000000000027919 */ /* 0x004e220000002100 */
[----:B------:R-:W1:Y:S01]  /*0a30*/  S2UR UR5, SR_CgaCtaId ;  /* 0x00000000000579c3 */ /* 0x000e620000008800 */
[----:B------:R-:W-:Y:S01]  /*0a40*/  UMOV UR4, 0x400 ;  /* 0x0000040000047882 */ /* 0x000fe20000000000 */
[----:B0-----:R-:W-:-:S06]  /*0a50*/  SHF.R.U32.HI R2, RZ, 0x7, R2 ;  /* 0x00000007ff027819 */ /* 0x001fcc0000011602 */
[----:B------:R-:W-:Y:S06]  /*0a60*/  BAR.ARV 0x8, 0x200 ;  /* 0x0208000000007b1d */ /* 0x000fec0000002000 */
[----:B------:R-:W-:-:S13]  /*0a70*/  ISETP.NE.AND P0, PT, R2, 0x1, PT ;  /* 0x000000010200780c */ /* 0x000fda0003f05270 */
[----:B------:R-:W-:Y:S08]  /*0a80*/  @!P0 BAR.ARV 0x9, 0x100 ;  /* 0x0244000000008b1d */ /* 0x000ff00000002000 */
[----:B------:R-:W-:Y:S01]  /*0a90*/  BAR.SYNC.DEFER_BLOCKING 0x5, 0x200 ;  /* 0x0148000000007b1d */ /* 0x000fe20000010000 */
[----:B-1----:R-:W-:-:S06]  /*0aa0*/  ULEA UR4, UR5, UR4, 0x18 ;  /* 0x0000000405047291 */ /* 0x002fcc000f8ec03f */
[----:B------:R-:W-:Y:S01]  /*0ab0*/  IMAD.U32 R22, RZ, RZ, UR4 ;  /* 0x00000004ff167e24 */ /* 0x000fe2000f8e00ff */
[----:B------:R-:W-:-:S04]  /*0ac0*/  ULDC UR4, c[0x0][0xc3c] ;  /* 0x00030f0000047ab9 */ /* 0x000fc80000000800 */
[----:B------:R-:W0:Y:S01]  /*0ad0*/  LDS.128 R104, [R22+0x31cd0] ;  /* 0x031cd00016687984 */ /* 0x000e220000000c00 */
[----:B------:R-:W-:Y:S06]  /*0ae0*/  BAR.ARV 0x4, 0x200 ;  /* 0x0108000000007b1d */ /* 0x000fec0000002000 */
[----:B---3--:R-:W-:-:S04]  /*0af0*/  LOP3.LUT R0, R0, 0xffffffef, RZ, 0xc0, !PT ;  /* 0xffffffef00007812 */ /* 0x008fc800078ec0ff */
[----:B------:R-:W-:-:S05]  /*0b00*/  @P0 LOP3.LUT R0, R0, 0x10, RZ, 0xfc, !PT ;  /* 0x0000001000000812 */ /* 0x000fca00078efcff */
[----:B------:R1:W-:Y:S01]  /*0b10*/  STL [R1], R0 ;  /* 0x0000000001007387 */ /* 0x0003e20000100800 */
[----:B0-----:R-:W-:-:S13]  /*0b20*/  ISETP.GE.AND P0, PT, R107, UR4, PT ;  /* 0x000000046b007c0c */ /* 0x001fda000bf06270 */
[----:B-1----:R-:W-:Y:S05]  /*0b30*/  @P0 BRA `(.L_x_11690) ;  /* 0x0000025400d40947 */ /* 0x002fea0003800000 */
[----:B------:R-:W2:Y:S01]  /*0b40*/  LDL.LU R20, [R1+0x34] ;  /* 0x0000340001147983 */ /* 0x000ea20000300800 */
[----:B------:R-:W0:Y:S02]  /*0b50*/  S2R R0, SR_TID.X ;  /* 0x0000000000007919 */ /* 0x000e240000002100 */
        /* <DEDUP_REMOVED lines=11> */
[----:B------:R-:W-:Y:S02]  /*0c10*/  LOP3.LUT R7, R5, 0xfffffffe, RZ, 0xc0, !PT ;  /* 0xfffffffe05077812 */ /* 0x000fe400078ec0ff */
[----:B------:R-:W-:Y:S01]  /*0c20*/  SHF.R.S32.HI R19, RZ, 0x1, R5 ;  /* 0x00000001ff137819 */ /* 0x000fe20000011405 */
[----:B------:R-:W-:Y:S01]  /*0c30*/  IMAD.HI R12, R2, 0x55555556, RZ ;  /* 0x55555556020c7827 */ /* 0x000fe200078e02ff */
[----:B------:R-:W-:-:S02]  /*0c40*/  LOP3.LUT R13, R3, 0xffffff80, RZ, 0xc0, !PT ;  /* 0xffffff80030d7812 */ /* 0x000fc400078ec0ff */
[----:B------:R-:W-:Y:S01]  /*0c50*/  LOP3.LUT R3, R4, 0xfffffff0, RZ, 0xc0, !PT ;  /* 0xfffffff004037812 */ /* 0x000fe200078ec0ff */
[----:B------:R-:W-:Y:S01]  /*0c60*/  IMAD.IADD R8, R0, 0x1, -R7 ;  /* 0x0000000100087824 */ /* 0x000fe200078e0a07 */
[----:B------:R-:W-:Y:S02]  /*0c70*/  LEA.HI R7, R5, R19, RZ, 0x1 ;  /* 0x0000001305077211 */ /* 0x000fe400078f08ff */
[----:B------:R-:W-:Y:S01]  /*0c80*/  LEA.HI R15, R12, R12, RZ, 0x1 ;  /* 0x0000000c0c0f7211 */ /* 0x000fe200078f08ff */
[----:B------:R-:W-:Y:S01]  /*0c90*/  IMAD.IADD R3, R0, 0x1, -R3 ;  /* 0x0000000100037824 */ /* 0x000fe200078e0a03 */
[----:B------:R-:W-:Y:S02]  /*0ca0*/  LOP3.LUT R7, R7, 0x7fffffe, RZ, 0xc0, !PT ;  /* 0x07fffffe07077812 */ /* 0x000fe400078ec0ff */
[----:B------:R-:W-:Y:S02]  /*0cb0*/  LEA.HI R10, R10, R9, RZ, 0x2 ;  /* 0x000000090a0a7211 */ /* 0x000fe400078f10ff */
[----:B------:R-:W-:Y:S01]  /*0cc0*/  SHF.R.S32.HI R5, RZ, 0x4, R4 ;  /* 0x00000004ff057819 */ /* 0x000fe20000011404 */
[----:B------:R-:W-:Y:S01]  /*0cd0*/  IMAD R15, R15, -0x3, R2 ;  /* 0xfffffffd0f0f7824 */ /* 0x000fe200078e0202 */
[----:B------:R-:W-:Y:S01]  /*0ce0*/  LOP3.LUT R10, R10, 0xfffffffc, RZ, 0xc0, !PT ;  /* 0xfffffffc0a0a7812 */ /* 0x000fe200078ec0ff */
[----:B------:R-:W-:Y:S01]  /*0cf0*/  IMAD.IADD R11, R0, 0x1, -R11 ;  /* 0x00000001000b7824 */ /* 0x000fe200078e0a0b */
[----:B------:R-:W-:Y:S01]  /*0d00*/  LEA.HI R4, R4, R5, RZ, 0x1 ;  /* 0x0000000504047211 */ /* 0x000fe200078f08ff */
[----:B------:R-:W-:Y:S01]  /*0d10*/  IMAD.IADD R18, R0, 0x1, -R13 ;  /* 0x0000000100127824 */ /* 0x000fe200078e0a0d */
[----:B------:R-:W-:Y:S01]  /*0d20*/  SHF.R.S32.HI R0, RZ, 0x1f, R3 ;  /* 0x0000001fff007819 */ /* 0x000fe20000011403 */
[----:B------:R-:W-:Y:S01]  /*0d30*/  IMAD.IADD R2, R19, 0x1, -R7 ;  /* 0x0000000113027824 */ /* 0x000fe200078e0a07 */
[----:B------:R-:W-:Y:S01]  /*0d40*/  LOP3.LUT R4, R4, 0x1ffffffe, RZ, 0xc0, !PT ;  /* 0x1ffffffe04047812 */ /* 0x000fe200078ec0ff */
[----:B------:R-:W-:-:S02]  /*0d50*/  IMAD.IADD R10, R9, 0x1, -R10 ;  /* 0x00000001090a7824 */ /* 0x000fc400078e0a0a */
[C---:B------:R-:W-:Y:S01]  /*0d60*/  IMAD R17, R5.reuse, 0x8, R2 ;  /* 0x0000000805117824 */ /* 0x040fe200078e0202 */
[CC--:B------:R-:W-:Y:S02]  /*0d70*/  LEA.HI R2, R0.reuse, R3.reuse, RZ, 0x3 ;  /* 0x0000000300027211 */ /* 0x0c0fe400078f18ff */
[----:B------:R-:W-:Y:S02]  /*0d80*/  SHF.R.S32.HI R9, RZ, 0x1f, R18 ;  /* 0x0000001fff097819 */ /* 0x000fe40000011412 */
[----:B------:R-:W-:Y:S01]  /*0d90*/  LEA.HI R0, R0, R3, RZ, 0x2 ;  /* 0x0000000300007211 */ /* 0x000fe200078f10ff */
[----:B------:R-:W-:Y:S01]  /*0da0*/  IMAD.IADD R4, R5, 0x1, -R4 ;  /* 0x0000000105047824 */ /* 0x000fe200078e0a04 */
[----:B------:R-:W-:Y:S01]  /*0db0*/  LEA.HI R12, R9, R18, RZ, 0x2 ;  /* 0x00000012090c7211 */ /* 0x000fe200078f10ff */
[----:B------:R-:W-:Y:S01]  /*0dc0*/  IMAD.SHL.U32 R5, R2, 0x10, RZ ;  /* 0x0000001002057824 */ /* 0x000fe200078e00ff */
[----:B------:R-:W-:Y:S02]  /*0dd0*/  LOP3.LUT R2, R0, 0x7fffffc, RZ, 0xc0, !PT ;  /* 0x07fffffc00027812 */ /* 0x000fe400078ec0ff */
[----:B------:R-:W-:-:S02]  /*0de0*/  SHF.R.S32.HI R0, RZ, 0x2, R0 ;  /* 0x00000002ff007819 */ /* 0x000fc40000011400 */
[--C-:B------:R-:W-:Y:S02]  /*0df0*/  SHF.R.S32.HI R13, RZ, 0x2, R12.reuse ;  /* 0x00000002ff0d7819 */ /* 0x100fe4000001140c */
[----:B------:R-:W-:Y:S02]  /*0e00*/  SHF.R.S32.HI R14, RZ, 0x1f, R12 ;  /* 0x0000001fff0e7819 */ /* 0x000fe4000001140c */
[----:B------:R-:W-:Y:S01]  /*0e10*/  SHF.R.S32.HI R7, RZ, 0x5, R6 ;  /* 0x00000005ff077819 */ /* 0x000fe20000011406 */
[----:B------:R-:W-:Y:S01]  /*0e20*/  IMAD.SHL.U32 R0, R0, 0x40, RZ ;  /* 0x0000004000007824 */ /* 0x000fe200078e00ff */
[----:B------:R-:W-:Y:S02]  /*0e30*/  LEA.HI R14, R14, R13, RZ, 0x3 ;  /* 0x0000000d0e0e7211 */ /* 0x000fe400078f18ff */
[----:B------:R-:W-:Y:S01]  /*0e40*/  LOP3.LUT R6, R5, 0x7fffff80, RZ, 0xc0, !PT ;  /* 0x7fffff8005067812 */ /* 0x000fe200078ec0ff */
[----:B------:R-:W-:Y:S02]  /*0e50*/  IMAD.IADD R5, R3, 0x1, -R2 ;  /* 0x0000000103057824 */ /* 0x000fe400078e0a02 */
[----:B------:R-:W-:Y:S01]  /*0e60*/  IMAD R16, R7, 0x10, R3 ;  /* 0x0000001007107824 */ /* 0x000fe200078e0203 */
[----:B------:R-:W-:Y:S01]  /*0e70*/  LOP3.LUT R14, R14, 0xfffffff8, RZ, 0xc0, !PT ;  /* 0xfffffff80e0e7812 */ /* 0x000fe200078ec0ff */
[----:B------:R-:W-:Y:S01]  /*0e80*/  IMAD.SHL.U32 R3, R4, 0x8, RZ ;  /* 0x0000000804037824 */ /* 0x000fe200078e00ff */
[----:B------:R-:W-:-:S02]  /*0e90*/  LOP3.LUT R0, R0, 0x40, RZ, 0xc0, !PT ;  /* 0x0000004000007812 */ /* 0x000fc400078ec0ff */
[----:B------:R-:W-:Y:S01]  /*0ea0*/  LEA.HI R9, R9, R18, RZ, 0x5 ;  /* 0x0000001209097211 */ /* 0x000fe200078f28ff */
[----:B------:R-:W-:Y:S01]  /*0eb0*/  IMAD R6, R7, 0x100, R6 ;  /* 0x0000010007067824 */ /* 0x000fe200078e0206 */
[----:B------:R-:W-:Y:S01]  /*0ec0*/  LOP3.LUT R2, R0, 0x8, R3, 0xf8, !PT ;  /* 0x0000000800027812 */ /* 0x000fe200078ef803 */
[----:B------:R-:W-:Y:S01]  /*0ed0*/  IMAD.IADD R14, R13, 0x1, -R14 ;  /* 0x000000010d0e7824 */ /* 0x000fe200078e0a0e */
[----:B------:R-:W-:Y:S02]  /*0ee0*/  SHF.R.U32.HI R7, RZ, 0x3, R0 ;  /* 0x00000003ff077819 */ /* 0x000fe40000011600 */
[----:B------:R-:W-:Y:S01]  /*0ef0*/  SHF.R.S32.HI R9, RZ, 0x5, R9 ;  /* 0x00000005ff097819 */ /* 0x000fe20000011409 */
[----:B------:R-:W-:Y:S01]  /*0f00*/  IMAD R5, R5, 0x10, R6 ;  /* 0x0000001005057824 */ /* 0x000fe200078e0206 */
[----:B------:R-:W-:Y:S01]  /*0f10*/  LOP3.LUT R2, R2, R7, RZ, 0x3c, !PT ;  /* 0x0000000702027212 */ /* 0x000fe200078e3cff */
[----:B------:R-:W-:Y:S02]  /*0f20*/  IMAD.U32 R0, R16, 0x20, R3 ;  /* 0x0000002010007824 */ /* 0x000fe400078e0003 */
[----:B------:R-:W-:Y:S01]  /*0f30*/  IMAD R14, R9, 0x10, R14 ;  /* 0x00000010090e7824 */ /* 0x000fe200078e020e */
[----:B------:R-:W-:Y:S01]  /*0f40*/  STL [R1+0xc4], R18 ;  /* 0x0000c41201007387 */ /* 0x000fe20000100800 */
[----:B------:R-:W-:-:S02]  /*0f50*/  IMAD.IADD R5, R2, 0x1, R5 ;  /* 0x0000000102057824 */ /* 0x000fc400078e0205 */
[----:B------:R-:W-:Y:S01]  /*0f60*/  IMAD R6, R15, 0x40, R14 ;  /* 0x000000400f067824 */ /* 0x000fe200078e020e */
[----:B------:R0:W-:Y:S01]  /*0f70*/  STL [R1+0xdc], R0 ;  /* 0x0000dc0001007387 */ /* 0x0001e20000100800 */
[----:B------:R-:W-:-:S03]  /*0f80*/  IMAD.SHL.U32 R14, R8, 0x4, RZ ;  /* 0x00000004080e7824 */ /* 0x000fc600078e00ff */
[----:B------:R-:W-:Y:S01]  /*0f90*/  STL [R1+0xd8], R6 ;  /* 0x0000d80601007387 */ /* 0x000fe20000100800 */
[----:B0-----:R-:W-:Y:S02]  /*0fa0*/  VIADD R0, R22, 0xda00 ;  /* 0x0000da0016007836 */ /* 0x001fe40000000000 */
[----:B------:R-:W-:Y:S02]  /*0fb0*/  IMAD.SHL.U32 R8, R8, 0x8, RZ ;  /* 0x0000000808087824 */ /* 0x000fe400078e00ff */
[----:B------:R-:W-:Y:S02]  /*0fc0*/  IMAD.SHL.U32 R10, R10, 0x40, RZ ;  /* 0x000000400a0a7824 */ /* 0x000fe400078e00ff */
[----:B------:R-:W-:Y:S01]  /*0fd0*/  VIADD R3, R14, 0x20 ;  /* 0x000000200e037836 */ /* 0x000fe20000000000 */
[----:B------:R-:W-:-:S05]  /*0fe0*/  LOP3.LUT R12, R12, 0x7ffffffc, RZ, 0xc0, !PT ;  /* 0x7ffffffc0c0c7812 */ /* 0x000fca00078ec0ff */
[----:B------:R-:W-:Y:S02]  /*0ff0*/  IMAD.IADD R12, R18, 0x1, -R12 ;  /* 0x00000001120c7824 */ /* 0x000fe400078e0a0c */
[----:B------:R-:W-:Y:S01]  /*1000*/  IMAD.SHL.U32 R9, R17, 0x20, RZ ;  /* 0x0000002011097824 */ /* 0x000fe200078e00ff */
[----:B------:R-:W-:-:S04]  /*1010*/  LEA.HI R4, R11, R11, RZ, 0x1 ;  /* 0x0000000b0b047211 */ /* 0x000fc800078f08ff */
[----:B------:R-:W-:-:S05]  /*1020*/  LOP3.LUT R4, R4, 0x1ffffffe, RZ, 0xc0, !PT ;  /* 0x1ffffffe04047812 */ /* 0x000fca00078ec0ff */
[----:B------:R-:W-:Y:S01]  /*1030*/  IMAD.IADD R4, R11, 0x1, -R4 ;  /* 0x000000010b047824 */ /* 0x000fe200078e0a04 */
[----:B------:R-:W-:Y:S01]  /*1040*/  CS2R R144, SRZ ;  /* 0x0000000000907805 */ /* 0x000fe2000001ff00 */
[----:B------:R-:W-:Y:S01]  /*1050*/  IMAD R23, R5, 0x2, R22 ;  /* 0x0000000205177824 */ /* 0x000fe200078e0216 */
[----:B--2---:R-:W-:-:S05]  /*1060*/  LOP3.LUT R2, R20, 0x1, RZ, 0xfc, !PT ;  /* 0x0000000114027812 */ /* 0x004fca00078efcff */
[----:B------:R-:W-:Y:S04]  /*1070*/  STL [R1+0x34], R2 ;  /* 0x0000340201007387 */ /* 0x000fe80000100800 */
[----:B------:R-:W-:Y:S04]  /*1080*/  STL [R1+0xa0], RZ ;  /* 0x0000a0ff01007387 */ /* 0x000fe80000100800 */
[----:B------:R0:W-:Y:S04]  /*1090*/  STL [R1+0xc0], R0 ;  /* 0x0000c00001007387 */ /* 0x0001e80000100800 */
[----:B------:R-:W-:Y:S01]  /*10a0*/  STL [R1+0x30], RZ ;  /* 0x000030ff01007387 */ /* 0x000fe20000100800 */
[----:B0-----:R-:W-:Y:S01]  /*10b0*/  SHF.R.S32.HI R0, RZ, 0x1f, R19 ;  /* 0x0000001fff007819 */ /* 0x001fe20000011413 */
[----:B------:R-:W-:-:S02]  /*10c0*/  VIADD R0, R14, 0x10 ;  /* 0x000000100e007836 */ /* 0x000fc40000000000 */
[----:B------:R-:W-:Y:S04]  /*10d0*/  STL [R1+0x2c], RZ ;  /* 0x00002cff01007387 */ /* 0x000fe80000100800 */
[----:B------:R-:W-:Y:S01]  /*10e0*/  STL [R1+0x38], R14 ;  /* 0x0000380e01007387 */ /* 0x000fe20000100800 */
[----:B------:R-:W-:-:S03]  /*10f0*/  LOP3.LUT R2, R10, 0xc0, RZ, 0xc0, !PT ;  /* 0x000000c00a027812 */ /* 0x000fc600078ec0ff */
[----:B------:R-:W-:Y:S04]  /*1100*/  STL [R1+0x20], R8 ;  /* 0x0000200801007387 */ /* 0x000fe80000100800 */
[----:B------:R0:W-:Y:S04]  /*1110*/  STL [R1+0x54], R0 ;  /* 0x0000540001007387 */ /* 0x0001e80000100800 */
[----:B------:R1:W-:Y:S01]  /*1120*/  STL [R1+0x50], R3 ;  /* 0x0000500301007387 */ /* 0x0003e20000100800 */
[C---:B0-----:R-:W-:Y:S02]  /*1130*/  VIADD R0, R14.reuse, 0x8 ;  /* 0x000000080e007836 */ /* 0x041fe40000000000 */
[----:B-1----:R-:W-:-:S03]  /*1140*/  VIADD R3, R14, 0x18 ;  /* 0x000000180e037836 */ /* 0x002fc60000000000 */
[----:B------:R0:W-:Y:S01]  /*1150*/  STL [R1+0x64], R0 ;  /* 0x0000640001007387 */ /* 0x0001e20000100800 */
[----:B------:R-:W-:-:S03]  /*1160*/  IMAD.SHL.U32 R10, R12, 0x2, RZ ;  /* 0x000000020c0a7824 */ /* 0x000fc600078e00ff */
[----:B------:R1:W-:Y:S04]  /*1170*/  STL [R1+0x40], R2 ;  /* 0x0000400201007387 */ /* 0x0003e80000100800 */
[----:B------:R2:W-:Y:S01]  /*1180*/  STL [R1+0x68], R3 ;  /* 0x0000680301007387 */ /* 0x0005e20000100800 */
[----:B0-----:R-:W-:Y:S02]  /*1190*/  LOP3.LUT R0, R2, 0x8, R8, 0xf8, !PT ;  /* 0x0000000802007812 */ /* 0x001fe400078ef808 */
[----:B-1----:R-:W-:Y:S01]  /*11a0*/  SHF.R.U32.HI R2, RZ, 0x3, R2 ;  /* 0x00000003ff027819 */ /* 0x002fe20000011602 */
[----:B--2---:R-:W-:-:S04]  /*11b0*/  VIADD R3, R14, 0x28 ;  /* 0x000000280e037836 */ /* 0x004fc80000000000 */
[----:B------:R0:W-:Y:S01]  /*11c0*/  STL [R1+0x44], R2 ;  /* 0x0000440201007387 */ /* 0x0001e20000100800 */
[----:B------:R-:W-:Y:S01]  /*11d0*/  LOP3.LUT R0, R0, R2, RZ, 0x3c, !PT ;  /* 0x0000000200007212 */ /* 0x000fe200078e3cff */
[C---:B------:R-:W-:Y:S02]  /*11e0*/  VIADD R8, R10.reuse, 0x8 ;  /* 0x000000080a087836 */ /* 0x040fe40000000000 */
[----:B------:R1:W-:Y:S01]  /*11f0*/  STL [R1+0x6c], R3 ;  /* 0x00006c0301007387 */ /* 0x0003e20000100800 */
[----:B------:R-:W-:-:S03]  /*1200*/  VIADD R7, R10, 0x10 ;  /* 0x000000100a077836 */ /* 0x000fc60000000000 */
[----:B------:R2:W-:Y:S01]  /*1210*/  STL [R1+0x74], R10 ;  /* 0x0000740a01007387 */ /* 0x0005e20000100800 */
[----:B0-----:R-:W-:-:S03]  /*1220*/  VIADD R2, R10, 0x20 ;  /* 0x000000200a027836 */ /* 0x001fc60000000000 */
[----:B------:R0:W-:Y:S01]  /*1230*/  STL [R1+0x48], R9 ;  /* 0x0000480901007387 */ /* 0x0001e20000100800 */
[C---:B-1----:R-:W-:Y:S02]  /*1240*/  VIADD R3, R10.reuse, 0x18 ;  /* 0x000000180a037836 */ /* 0x042fe40000000000 */
[----:B--2---:R-:W-:Y:S01]  /*1250*/  VIADD R10, R10, 0x28 ;  /* 0x000000280a0a7836 */ /* 0x004fe20000000000 */
[----:B------:R-:W-:Y:S01]  /*1260*/  STL [R1+0xb8], R8 ;  /* 0x0000b80801007387 */ /* 0x000fe20000100800 */
[----:B0-----:R-:W-:-:S03]  /*1270*/  IMAD.IADD R9, R9, 0x1, R0 ;  /* 0x0000000109097824 */ /* 0x001fc600078e0200 */
[----:B------:R0:W-:Y:S01]  /*1280*/  STL [R1+0xb4], R7 ;  /* 0x0000b40701007387 */ /* 0x0001e20000100800 */
[----:B------:R-:W-:-:S03]  /*1290*/  SHF.R.S32.HI R0, RZ, 0x1f, R8 ;  /* 0x0000001fff007819 */ /* 0x000fc60000011408 */
[----:B------:R-:W-:Y:S04]  /*12a0*/  STL [R1+0xa4], R10 ;  /* 0x0000a40a01007387 */ /* 0x000fe80000100800 */
[----:B------:R-:W-:Y:S01]  /*12b0*/  STL [R1+0xb0], R3 ;  /* 0x0000b00301007387 */ /* 0x000fe20000100800 */
[----:B0-----:R-:W-:-:S03]  /*12c0*/  SHF.R.S32.HI R7, RZ, 0x1f, R7 ;  /* 0x0000001fff077819 */ /* 0x001fc60000011407 */
[----:B------:R-:W-:Y:S04]  /*12d0*/  STL [R1+0x84], R9 ;  /* 0x0000840901007387 */ /* 0x000fe80000100800 */
[----:B------:R-:W-:Y:S04]  /*12e0*/  STL [R1+0xac], R2 ;  /* 0x0000ac0201007387 */ /* 0x000fe80000100800 */
[----:B------:R0:W-:Y:S04]  /*12f0*/  STL [R1+0xd4], R0 ;  /* 0x0000d40001007387 */ /* 0x0001e80000100800 */
[----:B------:R-:W-:Y:S01]  /*1300*/  STL [R1+0xd0], R7 ;  /* 0x0000d00701007387 */ /* 0x000fe20000100800 */
[----:B0-----:R-:W-:-:S02]  /*1310*/  SHF.R.S32.HI R0, RZ, 0x1f, R3 ;  /* 0x0000001fff007819 */ /* 0x001fc40000011403 */
[----:B------:R-:W-:-:S03]  /*1320*/  SHF.R.S32.HI R2, RZ, 0x1f, R2 ;  /* 0x0000001fff027819 */ /* 0x000fc60000011402 */
[----:B------:R0:W-:Y:S04]  /*1330*/  STL [R1+0xcc], R0 ;  /* 0x0000cc0001007387 */ /* 0x0001e80000100800 */
[----:B------:R1:W-:Y:S01]  /*1340*/  STL [R1+0xc8], R2 ;  /* 0x0000c80201007387 */ /* 0x0003e20000100800 */
[----:B0-----:R-:W-:-:S05]  /*1350*/  IMAD R0, R4, 0x8, R6 ;  /* 0x0000000804007824 */ /* 0x001fca00078e0206 */
[----:B------:R1:W-:Y:S02]  /*1360*/  STL [R1+0x88], R0 ;  /* 0x0000880001007387 */ /* 0x0003e40000100800 */
.L_x_11848:
[----:B01--4-:R-:W0:Y:S02]  /*1370*/  LDC.64 R2, c[0x0][0xc88] ;  /* 0x00032200ff027b82 */ /* 0x013e240000000a00 */
[----:B0-----:R-:W-:-:S05]  /*1380*/  IMAD.WIDE R2, R107, 0x4, R2 ;  /* 0x000000046b027825 */ /* 0x001fca00078e0202 */
[----:B--2---:R-:W2:Y:S01]  /*1390*/  LDG.E R24, desc[UR60][R2.64] ;  /* 0x0000003c02187981 */ /* 0x004ea2000c1e1900 */
[----:B------:R-:W-:Y:S05]  /*13a0*/  YIELD ;  /* 0x0000000000007946 */ /* 0x000fea0003800000 */
[----:B------:R-:W-:Y:S01]  /*13b0*/  ULDC.64 UR4, c[0x0][0xa28] ;  /* 0x00028a0000047ab9 */ /* 0x000fe20000000a00 */
[----:B------:R-:W-:Y:S01]  /*13c0*/  ULDC.64 UR8, c[0x0][0xa18] ;  /* 0x0002860000087ab9 */ /* 0x000fe20000000a00 */
[----:B------:R-:W-:Y:S01]  /*13d0*/  ISETP.NE.U32.AND P1, PT, RZ, UR4, PT ;  /* 0x00000004ff007c0c */ /* 0x000fe2000bf25070 */
[----:B------:R-:W-:Y:S01]  /*13e0*/  IMAD.MOV.U32 R10, RZ, RZ, RZ ;  /* 0x000000ffff0a7224 */ /* 0x000fe200078e00ff */
[----:B------:R-:W-:Y:S01]  /*13f0*/  ULDC.64 UR6, c[0x0][0xa08] ;  /* 0x0002820000067ab9 */ /* 0x000fe20000000a00 */
[----:B------:R-:W-:Y:S01]  /*1400*/  IMAD.MOV.U32 R76, RZ, RZ, RZ ;  /* 0x000000ffff4c7224 */ /* 0x000fe200078e00ff */
[----:B------:R-:W-:-:S02]  /*1410*/  ISETP.NE.AND.EX P1, PT, RZ, UR5, PT, P1 ;  /* 0x00000005ff007c0c */ /* 0x000fc4000bf25310 */
[----:B------:R-:W-:-:S04]  /*1420*/  ISETP.NE.U32.AND P0, PT, RZ, UR6, PT ;  /* 0x00000006ff007c0c */ /* 0x000fc8000bf05070 */
[----:B------:R-:W-:Y:S02]  /*1430*/  ISETP.NE.AND.EX P0, PT, RZ, UR7, PT, P0 ;  /* 0x00000007ff007c0c */ /* 0x000fe4000bf05300 */
[----:B--2---:R-:W-:Y:S01]  /*1440*/  SHF.R.S32.HI R0, RZ, 0x1f, R24 ;  /* 0x0000001fff007819 */ /* 0x004fe20000011418 */
[----:B------:R-:W-:-:S04]  /*1450*/  IMAD.SHL.U32 R26, R24, 0x4, RZ ;  /* 0x00000004181a7824 */ /* 0x000fc800078e00ff */
[C---:B---3--:R-:W-:Y:S01]  /*1460*/  @P1 LEA R4, P2, R24.reuse, UR4, 0x2 ;  /* 0x0000000418041c11 */ /* 0x048fe2000f8410ff */
[----:B------:R-:W-:Y:S01]  /*1470*/  STL [R1+0x94], R24 ;  /* 0x0000941801007387 */ /* 0x000fe20000100800 */
[C-C-:B------:R-:W-:Y:S02]  /*1480*/  SHF.L.U64.HI R25, R24.reuse, 0x2, R0.reuse ;  /* 0x0000000218197819 */ /* 0x140fe40000010200 */
[----:B------:R-:W-:Y:S01]  /*1490*/  @P1 LEA.HI.X R5, R24, UR5, R0, 0x2, P2 ;  /* 0x0000000518051c11 */ /* 0x000fe200090f1400 */
[----:B------:R-:W-:Y:S01]  /*14a0*/  ULDC UR4, c[0x0][0x288] ;  /* 0x0000a20000047ab9 */ /* 0x000fe20000000800 */
[----:B------:R-:W-:Y:S01]  /*14b0*/  ISETP.NE.U32.AND P2, PT, RZ, UR8, PT ;  /* 0x00000008ff007c0c */ /* 0x000fe2000bf45070 */
[----:B------:R0:W-:Y:S01]  /*14c0*/  STL [R1+0xbc], R0 ;  /* 0x0000bc0001007387 */ /* 0x0001e20000100800 */
[----:B------:R-:W-:Y:S02]  /*14d0*/  IADD3 R8, P3, R26, UR6, RZ ;  /* 0x000000061a087c10 */ /* 0x000fe4000ff7e0ff */
[----:B------:R-:W-:Y:S01]  /*14e0*/  ISETP.NE.AND.EX P2, PT, RZ, UR9, PT, P2 ;  /* 0x00000009ff007c0c */ /* 0x000fe2000bf45320 */
[----:B------:R1:W5:Y:S01]  /*14f0*/  @P1 LDG.E R10, desc[UR60][R4.64] ;  /* 0x0000003c040a1981 */ /* 0x000362000c1e1900 */
[----:B------:R-:W-:-:S03]  /*1500*/  IADD3.X R9, R25, UR7, RZ, P3, !PT ;  /* 0x0000000719097c10 */ /* 0x000fc60009ffe4ff */
[----:B------:R1:W-:Y:S01]  /*1510*/  STL [R1+0x98], R26 ;  /* 0x0000981a01007387 */ /* 0x0003e20000100800 */
[----:B0-----:R-:W-:Y:S01]  /*1520*/  IMAD.U32 R0, RZ, RZ, UR4 ;  /* 0x00000004ff007e24 */ /* 0x001fe2000f8e00ff */
[----:B------:R-:W-:Y:S02]  /*1530*/  ULDC.64 UR4, c[0x0][0x418] ;  /* 0x0001060000047ab9 */ /* 0x000fe40000000a00 */
[----:B------:R1:W5:Y:S04]  /*1540*/  @P0 LDG.E R76, desc[UR60][R8.64] ;  /* 0x0000003c084c0981 */ /* 0x000368000c1e1900 */
[----:B------:R-:W-:Y:S01]  /*1550*/  @P2 IADD3 R6, P1, R26, UR8, RZ ;  /* 0x000000081a062c10 */ /* 0x000fe2000ff3e0ff */
[----:B------:R1:W-:Y:S03]  /*1560*/  STL [R1+0x9c], R25 ;  /* 0x00009c1901007387 */ /* 0x0003e60000100800 */
[----:B------:R-:W-:-:S05]  /*1570*/  @P2 IADD3.X R7, R25, UR9, RZ, P1, !PT ;  /* 0x0000000919072c10 */ /* 0x000fca0008ffe4ff */
[----:B------:R-:W2:Y:S01]  /*1580*/  @P2 LDG.E R0, desc[UR60][R6.64] ;  /* 0x0000003c06002981 */ /* 0x000ea2000c1e1900 */
        /* <DEDUP_REMOVED lines=9> */
[----:B--2---:R1:W-:Y:S01]  /*1620*/  STL [R1+0x70], R0 ;  /* 0x0000700001007387 */ /* 0x0043e20000100800 */
[----:B------:R-:W-:Y:S01]  /*1630*/  IMAD.MOV.U32 R12, RZ, RZ, R0 ;  /* 0x000000ffff0c7224 */ /* 0x000fe200078e0000 */
[----:B------:R-:W-:Y:S06]  /*1640*/  @P2 BRA `(.L_x_11691) ;  /* 0x0000000000282947 */ /* 0x000fec0003800000 */
[----:B------:R-:W-:Y:S02]  /*1650*/  ULDC.64 UR4, c[0x0][0xa00] ;  /* 0x0002800000047ab9 */ /* 0x000fe40000000a00 */
[----:B------:R-:W-:-:S04]  /*1660*/  ISETP.NE.U32.AND P1, PT, RZ, UR4, PT ;  /* 0x00000004ff007c0c */ /* 0x000fc8000bf25070 */
[----:B------:R-:W-:-:S13]  /*1670*/  ISETP.NE.AND.EX P1, PT, RZ, UR5, PT, P1 ;  /* 0x00000005ff007c0c */ /* 0x000fda000bf25310 */
[----:B------:R-:W-:Y:S05]  /*1680*/  @!P1 BRA `(.L_x_11691) ;  /* 0x0000000000189947 */ /* 0x000fea0003800000 */
[----:B-1----:R-:W0:Y:S02]  /*1690*/  LDC.64 R4, c[0x0][0xa00] ;  /* 0x00028000ff047b82 */ /* 0x002e240000000a00 */
[----:B0-----:R-:W-:-:S05]  /*16a0*/  IMAD.WIDE R4, R24, 0x4, R4 ;  /* 0x0000000418047825 */ /* 0x001fca00078e0204 */
[----:B------:R-:W2:Y:S04]  /*16b0*/  LDG.E R0, desc[UR60][R4.64] ;  /* 0x0000003c04007981 */ /* 0x000ea8000c1e1900 */
[----:B------:R-:W2:Y:S02]  /*16c0*/  LDG.E R3, desc[UR60][R4.64+0x4] ;  /* 0x0000043c04037981 */ /* 0x000ea4000c1e1900 */
[----:B--2---:R-:W-:-:S05]  /*16d0*/  IMAD.IADD R12, R3, 0x1, -R0 ;  /* 0x00000001030c7824 */ /* 0x004fca00078e0a00 */
[----:B------:R0:W-:Y:S02]  /*16e0*/  STL [R1+0x70], R12 ;  /* 0x0000700c01007387 */ /* 0x0001e40000100800 */
.L_x_11691:
[C---:B------:R-:W-:Y:S01]  /*16f0*/  LOP3.LUT R18, R106.reuse, 0xffff, RZ, 0xc0, !PT ;  /* 0x0000ffff6a127812 */ /* 0x040fe200078ec0ff */
[----:B------:R-:W-:Y:S01]  /*1700*/  ULDC.64 UR4, c[0x0][0xa20] ;  /* 0x0002880000047ab9 */ /* 0x000fe20000000a00 */
[C---:B------:R-:W-:Y:S02]  /*1710*/  LOP3.LUT R3, R106.reuse, 0xff000000, RZ, 0xc0, !PT ;  /* 0xff0000006a037812 */ /* 0x040fe400078ec0ff */
[----:B------:R-:W-:Y:S01]  /*1720*/  ISETP.NE.U32.AND P1, PT, RZ, UR4, PT ;  /* 0x00000004ff007c0c */ /* 0x000fe2000bf25070 */
[----:B------:R2:W-:Y:S01]  /*1730*/  STL [R1+0x8c], R18 ;  /* 0x00008c1201007387 */ /* 0x0005e20000100800 */
[----:B-1----:R-:W-:Y:S02]  /*1740*/  LOP3.LUT R0, R106, 0xff0000, RZ, 0xc0, !PT ;  /* 0x00ff00006a007812 */ /* 0x002fe400078ec0ff */
[----:B------:R-:W-:Y:S02]  /*1750*/  ISETP.NE.AND.EX P1, PT, RZ, UR5, PT, P1 ;  /* 0x00000005ff007c0c */ /* 0x000fe4000bf25310 */
[----:B------:R-:W-:-:S04]  /*1760*/  SHF.R.U32.HI R3, RZ, 0x8, R3 ;  /* 0x00000008ff037819 */ /* 0x000fc80000011603 */
[----:B------:R-:W-:-:S07]  /*1770*/  LEA.HI R11, R0, R3, RZ, 0x10 ;  /* 0x00000003000b7211 */ /* 0x000fce00078f80ff */
[----:B--2---:R-:W-:Y:S05]  /*1780*/  @!P1 BRA `(.L_x_11692) ;  /* 0x0000000000109947 */ /* 0x004fea0003800000 */
[----:B------:R-:W-:-:S04]  /*1790*/  IADD3 R4, P0, R26, UR4, RZ ;  /* 0x000000041a047c10 */ /* 0x000fc8000ff1e0ff */
[----:B------:R-:W-:-:S05]  /*17a0*/  IADD3.X R5, R25, UR5, RZ, P0, !PT ;  /* 0x0000000519057c10 */ /* 0x000fca00087fe4ff */
[----:B------:R1:W5:Y:S01]  /*17b0*/  LDG.E R19, desc[UR60][R4.64] ;  /* 0x0000003c04137981 */ /* 0x000362000c1e1900 */
[----:B------:R-:W-:Y:S05]  /*17c0*/  BRA `(.L_x_11693) ;  /* 0x0000000000107947 */ /* 0x000fea0003800000 */
.L_x_11692:
[----:B------:R-:W-:Y:S05]  /*17d0*/  @!P0 BRA `(.L_x_11693) ;  /* 0x00000000000c8947 */ /* 0x000fea0003800000 */
[----:B------:R-:W2:Y:S04]  /*17e0*/  LDG.E R0, desc[UR60][R8.64] ;  /* 0x0000003c08007981 */ /* 0x000ea8000c1e1900 */
[----:B------:R-:W2:Y:S02]  /*17f0*/  LDG.E R19, desc[UR60][R8.64+0x4] ;  /* 0x0000043c08137981 */ /* 0x000ea4000c1e1900 */
[----:B--2---:R-:W-:-:S07]  /*1800*/  IMAD.IADD R19, R19, 0x1, -R0 ;  /* 0x0000000113137824 */ /* 0x004fce00078e0a00 */
.L_x_11693:
[----:B------:R-:W-:Y:S01]  /*1810*/  ULDC.64 UR4, c[0x0][0xa10] ;  /* 0x0002840000047ab9 */ /* 0x000fe20000000a00 */
[----:B------:R-:W2:Y:S01]  /*1820*/  LDC R8, c[0x0][0x448] ;  /* 0x00011200ff087b82 */ /* 0x000ea20000000800 */
[----:B------:R-:W-:-:S04]  /*1830*/  ISETP.NE.U32.AND P0, PT, RZ, UR4, PT ;  /* 0x00000004ff007c0c */ /* 0x000fc8000bf05070 */
[----:B------:R-:W-:Y:S01]  /*1840*/  ISETP.NE.AND.EX P0, PT, RZ, UR5, PT, P0 ;  /* 0x00000005ff007c0c */ /* 0x000fe2000bf05300 */
[----:B------:R-:W-:-:S12]  /*1850*/  ULDC.64 UR4, c[0x0][0xa30] ;  /* 0x00028c0000047ab9 */ /* 0x000fd80000000a00 */
[----:B-1----:R-:W1:Y:S02]  /*1860*/  @P0 LDC.64 R4, c[0x0][0xa10] ;  /* 0x00028400ff040b82 */ /* 0x002e640000000a00 */
[----:B-1----:R-:W-:-:S05]  /*1870*/  @P0 IMAD.WIDE R4, R24, 0x4, R4 ;  /* 0x0000000418040825 */ /* 0x002fca00078e0204 */
        /* <DEDUP_REMOVED lines=8> */
[----:B--2---:R-:W-:Y:S01]  /*1900*/  ISETP.NE.AND P1, PT, R8, 0x1, PT ;  /* 0x000000010800780c */ /* 0x004fe20003f25270 */
[----:B------:R-:W-:Y:S01]  /*1910*/  IMAD R13, R105, 0xc0, RZ ;  /* 0x000000c0690d7824 */ /* 0x000fe200078e02ff */
[----:B------:R-:W-:Y:S03]  /*1920*/  BSSY B0, `(.L_x_11694) ;  /* 0x0000039000007945 */ /* 0x000fe60003800000 */
[----:B-1----:R-:W-:Y:S01]  /*1930*/  VIADD R4, R13, 0xbf ;  /* 0x000000bf0d047836 */ /* 0x002fe20000000000 */
[----:B------:R1:W-:Y:S07]  /*1940*/  STL [R1+0x7c], R13 ;  /* 0x00007c0d01007387 */ /* 0x0003ee0000100800 */
[----:B------:R-:W2:Y:S01]  /*1950*/  @P1 LDC R9, c[0x0][0x44c] ;  /* 0x00011300ff091b82 */ /* 0x000ea20000000800 */
[----:B-1----:R-:W-:-:S07]  /*1960*/  IMAD.IADD R13, R19, 0x1, -R10 ;  /* 0x00000001130d7824 */ /* 0x002fce00078e0a0a */
[----:B------:R-:W1:Y:S01]  /*1970*/  @P1 LDC R5, c[0x0][0x450] ;  /* 0x00011400ff051b82 */ /* 0x000e620000000800 */
[----:B---3--:R-:W-:Y:S02]  /*1980*/  @P0 IMAD.IADD R2, R3, 0x1, -R0 ;  /* 0x0000000103020824 */ /* 0x008fe400078e0a00 */
[----:B--2---:R-:W-:-:S04]  /*1990*/  @P1 IMAD.HI.U32 R0, R4, R9, RZ ;  /* 0x0000000904001227 */ /* 0x004fc800078e00ff */
[----:B----4-:R-:W-:Y:S01]  /*19a0*/  IMAD.IADD R6, R13, 0x1, R2 ;  /* 0x000000010d067824 */ /* 0x010fe200078e0202 */
[----:B-1----:R-:W-:-:S03]  /*19b0*/  @P1 SHF.R.U32.HI R4, RZ, R5, R0 ;  /* 0x00000005ff041219 */ /* 0x002fc60000011600 */
[C---:B------:R-:W-:Y:S01]  /*19c0*/  VIADD R0, R6.reuse, 0x8f ;  /* 0x0000008f06007836 */ /* 0x040fe20000000000 */
[----:B------:R-:W-:Y:S01]  /*19d0*/  IADD3 R3, R6, 0x90, -R12 ;  /* 0x0000009006037810 */ /* 0x000fe20007ffe80c */
[----:B------:R1:W-:Y:S01]  /*19e0*/  STL [R1+0x78], R6 ;  /* 0x0000780601007387 */ /* 0x0003e20000100800 */
[----:B0-----:R-:W-:Y:S01]  /*19f0*/  LOP3.LUT R12, R11, 0xff, RZ, 0xc0, !PT ;  /* 0x000000ff0b0c7812 */ /* 0x001fe200078ec0ff */
[----:B------:R-:W-:-:S04]  /*1a00*/  IMAD.HI R0, R0, 0x38e38e39, RZ ;  /* 0x38e38e3900007827 */ /* 0x000fc800078e02ff */
[----:B------:R-:W-:Y:S01]  /*1a10*/  IMAD.IADD R4, R3, 0x1, R4 ;  /* 0x0000000103047824 */ /* 0x000fe200078e0204 */
[----:B------:R-:W-:Y:S01]  /*1a20*/  SHF.R.U32.HI R3, RZ, 0x1f, R0 ;  /* 0x0000001fff037819 */ /* 0x000fe20000011600 */
[----:B------:R0:W-:Y:S02]  /*1a30*/  STL [R1+0xa8], R12 ;  /* 0x0000a80c01007387 */ /* 0x0001e40000100800 */
[----:B------:R-:W-:Y:S01]  /*1a40*/  IMAD.HI R4, R4, 0x38e38e39, RZ ;  /* 0x38e38e3904047827 */ /* 0x000fe200078e02ff */
[----:B-1----:R-:W-:Y:S02]  /*1a50*/  SHF.R.U32.HI R6, RZ, 0x10, R11 ;  /* 0x00000010ff067819 */ /* 0x002fe4000001160b */
[----:B------:R-:W-:Y:S01]  /*1a60*/  LEA.HI.SX32 R110, R0, R3, 0x1b ;  /* 0x00000003006e7211 */ /* 0x000fe200078fdaff */
[----:B------:R-:W-:Y:S01]  /*1a70*/  IMAD.MOV.U32 R0, RZ, RZ, RZ ;  /* 0x000000ffff007224 */ /* 0x000fe200078e00ff */
[----:B------:R-:W-:Y:S01]  /*1a80*/  SHF.R.U32.HI R5, RZ, 0x1f, R4 ;  /* 0x0000001fff057819 */ /* 0x000fe20000011604 */
[----:B------:R0:W-:Y:S03]  /*1a90*/  STL [R1+0x90], R6 ;  /* 0x0000900601007387 */ /* 0x0001e60000100800 */
        /* <DEDUP_REMOVED lines=33> */
.L_x_11695:
[----:B------:R-:W-:Y:S05]  /*1cb0*/  BSYNC B0 ;  /* 0x0000000000007941 */ /* 0x000fea0003800000 */
.L_x_11694:
        /* <DEDUP_REMOVED lines=37> */
.L_x_11698:
[----:B------:R-:W-:Y:S05]  /*1f10*/  BSYNC B6 ;  /* 0x0000000000067941 */ /* 0x000fea0003800000 */
.L_x_11697:
        /* <DEDUP_REMOVED lines=20> */
.L_x_11700:
[----:B------:R-:W-:Y:S05]  /*2060*/  BSYNC B6 ;  /* 0x0000000000067941 */ /* 0x000fea0003800000 */
.L_x_11699:
[----:B------:R-:W0:Y:S01]  /*2070*/  S2R R21, SR_TID.X ;  /* 0x0000000000157919 */ /* 0x000e220000002100 */
[----:B------:R-:W-:Y:S01]  /*2080*/  ULDC.64 UR4, c[0x0][0x9f8] ;  /* 0x00027e0000047ab9 */ /* 0x000fe20000000a00 */
[----:B------:R-:W-:Y:S01]  /*2090*/  IMAD.MOV.U32 R0, RZ, RZ, R24 ;  /* 0x000000ffff007224 */ /* 0x000fe200078e0018 */
[----:B------:R-:W-:Y:S01]  /*20a0*/  ISETP.NE.U32.AND P0, PT, RZ, UR4, PT ;  /* 0x00000004ff007c0c */ /* 0x000fe2000bf05070 */
[----:B------:R-:W2:Y:S01]  /*20b0*/  LDL.64 R12, [R1+0x20] ;  /* 0x00002000010c7983 */ /* 0x000ea20000100a00 */
[----:B------:R-:W1:Y:S02]  /*20c0*/  LDC.64 R30, c[0x0][0x300] ;  /* 0x0000c000ff1e7b82 */ /* 0x000e640000000a00 */
[----:B------:R-:W-:Y:S01]  /*20d0*/  ISETP.NE.AND.EX P0, PT, RZ, UR5, PT, P0 ;  /* 0x00000005ff007c0c */ /* 0x000fe2000bf05300 */
[----:B------:R3:W4:Y:S01]  /*20e0*/  LDL.64 R36, [R1+0x20] ;  /* 0x0000200001247983 */ /* 0x0007220000100a00 */
[----:B------:R-:W-:-:S04]  /*20f0*/  IMAD.IADD R76, R76, 0x1, R19 ;  /* 0x000000014c4c7824 */ /* 0x000fc800078e0213 */
[----:B------:R-:W3:Y:S07]  /*2100*/  LDC.64 R68, c[0x0][0x408] ;  /* 0x00010200ff447b82 */ /* 0x000eee0000000a00 */
[----:B------:R-:W-:Y:S01]  /*2110*/  @P0 IADD3 R4, P1, R26, UR4, RZ ;  /* 0x000000041a040c10 */ /* 0x000fe2000ff3e0ff */
[----:B------:R-:W3:Y:S03]  /*2120*/  LDC.64 R74, c[0x0][0x3f8] ;  /* 0x0000fe00ff4a7b82 */ /* 0x000ee60000000a00 */
[----:B------:R-:W-:Y:S01]  /*2130*/  @P0 IADD3.X R5, R25, UR5, RZ, P1, !PT ;  /* 0x0000000519050c10 */ /* 0x000fe20008ffe4ff */
[----:B------:R-:W-:Y:S01]  /*2140*/  ULDC.64 UR4, c[0x0][0xa08] ;  /* 0x0002820000047ab9 */ /* 0x000fe20000000a00 */
[----:B------:R1:W3:Y:S04]  /*2150*/  LDL.64 R24, [R1+0x38] ;  /* 0x0000380001187983 */ /* 0x0002e80000100a00 */
[----:B------:R-:W3:Y:S01]  /*2160*/  @P0 LDG.E R0, desc[UR60][R4.64] ;  /* 0x0000003c04000981 */ /* 0x000ee2000c1e1900 */
[----:B0-----:R-:W-:-:S05]  /*2170*/  VIADD R8, R21, 0xffffff80 ;  /* 0xffffff8015087836 */ /* 0x001fca0000000000 */
[----:B------:R-:W-:-:S04]  /*2180*/  SHF.R.S32.HI R9, RZ, 0x1f, R8 ;  /* 0x0000001fff097819 */ /* 0x000fc80000011408 */
[----:B------:R-:W-:-:S04]  /*2190*/  LEA.HI R9, R9, R8, RZ, 0x2 ;  /* 0x0000000809097211 */ /* 0x000fc800078f10ff */
[--C-:B------:R-:W-:Y:S02]  /*21a0*/  SHF.R.S32.HI R20, RZ, 0x2, R9.reuse ;  /* 0x00000002ff147819 */ /* 0x100fe40000011409 */
[----:B------:R-:W-:-:S04]  /*21b0*/  SHF.R.S32.HI R9, RZ, 0x1f, R9 ;  /* 0x0000001fff097819 */ /* 0x000fc80000011409 */
[----:B------:R-:W-:-:S04]  /*21c0*/  LEA.HI R9, R9, R20, RZ, 0x2 ;  /* 0x0000001409097211 */ /* 0x000fc800078f10ff */
[----:B------:R-:W-:-:S05]  /*21d0*/  LOP3.LUT R9, R9, 0xfffffffc, RZ, 0xc0, !PT ;  /* 0xfffffffc09097812 */ /* 0x000fca00078ec0ff */
[----:B------:R-:W-:Y:S02]  /*21e0*/  IMAD.IADD R20, R20, 0x1, -R9 ;  /* 0x0000000114147824 */ /* 0x000fe400078e0a09 */
[----:B------:R-:W3:Y:S04]  /*21f0*/  LDL.64 R8, [R1+0x38] ;  /* 0x0000380001087983 */ /* 0x000ee80000100a00 */
[----:B------:R-:W3:Y:S01]  /*2200*/  LDL.LU R10, [R1] ;  /* 0x00000000010a7983 */ /* 0x000ee20000300800 */
[C---:B------:R-:W-:Y:S01]  /*2210*/  VIADD R33, R21.reuse, 0xffffff80 ;  /* 0xffffff8015217836 */ /* 0x040fe20000000000 */
[----:B------:R-:W-:Y:S01]  /*2220*/  SHF.R.U32.HI R34, RZ, 0x7, R21 ;  /* 0x00000007ff227819 */ /* 0x000fe20000011615 */
[C---:B------:R-:W-:Y:S02]  /*2230*/  VIADD R32, R21.reuse, 0xffffff80 ;  /* 0xffffff8015207836 */ /* 0x040fe40000000000 */
[----:B------:R-:W-:-:S02]  /*2240*/  VIADD R38, R21, 0xffffff80 ;  /* 0xffffff8015267836 */ /* 0x000fc40000000000 */
[----:B------:R-:W-:Y:S01]  /*2250*/  VIADD R35, R21, 0xffffff80 ;  /* 0xffffff8015237836 */ /* 0x000fe20000000000 */
[----:B------:R-:W-:-:S04]  /*2260*/  LEA.HI R32, R32, R33, RZ, 0x1 ;  /* 0x0000002120207211 */ /* 0x000fc800078f08ff */
[----:B------:R-:W-:Y:S02]  /*2270*/  LEA.HI R35, R35, R38, RZ, 0x1 ;  /* 0x0000002623237211 */ /* 0x000fe400078f08ff */
[----:B------:R-:W-:Y:S01]  /*2280*/  SHF.R.S32.HI R11, RZ, 0x1f, R76 ;  /* 0x0000001fff0b7819 */ /* 0x000fe2000001144c */
[----:B--2---:R-:W0:Y:S01]  /*2290*/  LDC R13, c[0x0][0x3f4] ;  /* 0x0000fd00ff0d7b82 */ /* 0x004e220000000800 */
[----:B----4-:R-:W-:-:S05]  /*22a0*/  IMAD.MOV.U32 R36, RZ, RZ, R12 ;  /* 0x000000ffff247224 */ /* 0x010fca00078e000c */
[----:B------:R-:W-:-:S05]  /*22b0*/  SHF.R.S32.HI R37, RZ, 0x1f, R36 ;  /* 0x0000001fff257819 */ /* 0x000fca0000011424 */
[----:B------:R-:W-:Y:S04]  /*22c0*/  STL [R1+0x24], R37 ;  /* 0x0000242501007387 */ /* 0x000fe80000100800 */
[----:B------:R-:W2:Y:S01]  /*22d0*/  LDL R21, [R1+0x40] ;  /* 0x0000400001157983 */ /* 0x000ea20000100800 */
[----:B---3--:R-:W-:-:S05]  /*22e0*/  IMAD.MOV.U32 R24, RZ, RZ, R8 ;  /* 0x000000ffff187224 */ /* 0x008fca00078e0008 */
[----:B------:R-:W-:-:S05]  /*22f0*/  SHF.R.S32.HI R25, RZ, 0x1f, R24 ;  /* 0x0000001fff197819 */ /* 0x000fca0000011418 */
[----:B------:R-:W-:Y:S04]  /*2300*/  STL [R1+0x3c], R25 ;  /* 0x00003c1901007387 */ /* 0x000fe80000100800 */
[----:B------:R-:W3:Y:S04]  /*2310*/  LDL R33, [R1+0x44] ;  /* 0x0000440001217983 */ /* 0x000ee80000100800 */
[----:B------:R-:W4:Y:S01]  /*2320*/  LDL R38, [R1+0x48] ;  /* 0x0000480001267983 */ /* 0x000f220000100800 */
[-C--:B-1----:R-:W-:Y:S01]  /*2330*/  IMAD R3, R11, R30.reuse, RZ ;  /* 0x0000001e0b037224 */ /* 0x082fe200078e02ff */
[----:B------:R-:W-:Y:S01]  /*2340*/  ISETP.NE.U32.AND P0, PT, RZ, UR4, PT ;  /* 0x00000004ff007c0c */ /* 0x000fe2000bf05070 */
[----:B------:R-:W-:-:S04]  /*2350*/  IMAD.WIDE.U32 R6, R76, R30, RZ ;  /* 0x0000001e4c067225 */ /* 0x000fc800078e00ff */
[----:B------:R-:W-:Y:S01]  /*2360*/  IMAD R3, R76, R31, R3 ;  /* 0x0000001f4c037224 */ /* 0x000fe200078e0203 */
[----:B------:R-:W-:Y:S01]  /*2370*/  ISETP.NE.AND.EX P0, PT, RZ, UR5, PT, P0 ;  /* 0x00000005ff007c0c */ /* 0x000fe2000bf05300 */
[----:B------:R-:W-:Y:S02]  /*2380*/  ULDC.64 UR4, c[0x0][0x308] ;  /* 0x0000c20000047ab9 */ /* 0x000fe40000000a00 */
[----:B------:R-:W-:Y:S01]  /*2390*/  IMAD.IADD R7, R7, 0x1, R3 ;  /* 0x0000000107077824 */ /* 0x000fe200078e0203 */
[----:B------:R-:W-:Y:S02]  /*23a0*/  SHF.R.S32.HI R3, RZ, 0x1f, R0 ;  /* 0x0000001fff037819 */ /* 0x000fe40000011400 */
[----:B------:R-:W-:Y:S01]  /*23b0*/  ISETP.NE.AND P6, PT, R34, 0x1, PT ;  /* 0x000000012200780c */ /* 0x000fe20003fc5270 */
[----:B------:R-:W-:Y:S01]  /*23c0*/  IMAD.WIDE.U32 R4, R18, UR4, R6 ;  /* 0x0000000412047c25 */ /* 0x000fe2000f8e0006 */
[----:B------:R-:W-:-:S03]  /*23d0*/  SEL R85, R3, RZ, !P0 ;  /* 0x000000ff03557207 */ /* 0x000fc60004000000 */
[----:B------:R-:W-:Y:S01]  /*23e0*/  IMAD R5, R18, UR5, R5 ;  /* 0x0000000512057c24 */ /* 0x000fe2000f8e0205 */
[----:B------:R-:W-:Y:S01]  /*23f0*/  ULDC.64 UR4, c[0x0][0x310] ;  /* 0x0000c40000047ab9 */ /* 0x000fe20000000a00 */
[----:B------:R-:W-:Y:S01]  /*2400*/  SEL R19, R0, RZ, !P0 ;  /* 0x000000ff00137207 */ /* 0x000fe20004000000 */
[----:B------:R-:W-:Y:S01]  /*2410*/  IMAD R0, R85, UR4, RZ ;  /* 0x0000000455007c24 */ /* 0x000fe2000f8e02ff */
[----:B------:R-:W-:-:S03]  /*2420*/  SHF.R.S32.HI R32, RZ, 0x1, R32 ;  /* 0x00000001ff207819 */ /* 0x000fc60000011420 */
[C---:B------:R-:W-:Y:S01]  /*2430*/  IMAD R3, R19.reuse, UR5, R0 ;  /* 0x0000000513037c24 */ /* 0x040fe2000f8e0200 */
[----:B------:R-:W-:Y:S01]  /*2440*/  SHF.R.S32.HI R32, RZ, 0x1f, R32 ;  /* 0x0000001fff207819 */ /* 0x000fe20000011420 */
[----:B------:R-:W-:Y:S01]  /*2450*/  IMAD.WIDE.U32 R26, R19, UR4, R4 ;  /* 0x00000004131a7c25 */ /* 0x000fe2000f8e0004 */
[----:B------:R-:W-:Y:S05]  /*2460*/  @!P6 WARPSYNC.ALL ;  /* 0x000000000000e948 */ /* 0x000fea0003800000 */
[----:B------:R-:W-:Y:S01]  /*2470*/  VIADD R0, R36, 0x10 ;  /* 0x0000001024007836 */ /* 0x000fe20000000000 */
[----:B------:R-:W-:Y:S01]  /*2480*/  ULDC.64 UR4, c[0x0][0x330] ;  /* 0x0000cc0000047ab9 */ /* 0x000fe20000000a00 */
[----:B------:R-:W-:Y:S01]  /*2490*/  SHF.R.S32.HI R35, RZ, 0x1, R35 ;  /* 0x00000001ff237819 */ /* 0x000fe20000011423 */
[--C-:B------:R-:W-:Y:S01]  /*24a0*/  IMAD.WIDE.U32 R28, R18, UR4, R36.reuse ;  /* 0x00000004121c7c25 */ /* 0x100fe2000f8e0024 */
[----:B------:R-:W-:Y:S01]  /*24b0*/  ULDC UR4, c[0x0][0x2f4] ;  /* 0x0000bd0000047ab9 */ /* 0x000fe20000000800 */
[----:B------:R-:W-:Y:S01]  /*24c0*/  LOP3.LUT R10, R10, 0xfffffffd, RZ, 0xc0, !PT ;  /* 0xfffffffd0a0a7812 */ /* 0x000fe200078ec0ff */
[----:B------:R-:W-:Y:S01]  /*24d0*/  ULDC.64 UR6, c[0x0][0x338] ;  /* 0x0000ce0000067ab9 */ /* 0x000fe20000000a00 */
[-C--:B------:R-:W-:Y:S01]  /*24e0*/  IMAD R6, R32, R30.reuse, RZ ;  /* 0x0000001e20067224 */ /* 0x080fe200078e02ff */
[----:B------:R-:W-:Y:S01]  /*24f0*/  ISETP.GE.AND P1, PT, R0, UR4, PT ;  /* 0x0000000400007c0c */ /* 0x000fe2000bf26270 */
[----:B------:R-:W-:Y:S01]  /*2500*/  IMAD.WIDE.U32 R4, R35, R30, R36 ;  /* 0x0000001e23047225 */ /* 0x000fe200078e0024 */
[----:B------:R-:W-:-:S03]  /*2510*/  ISETP.GE.AND P0, PT, R36, UR4, PT ;  /* 0x0000000424007c0c */ /* 0x000fc6000bf06270 */
[----:B------:R-:W-:Y:S01]  /*2520*/  IMAD R88, R35, R31, R6 ;  /* 0x0000001f23587224 */ /* 0x000fe200078e0206 */
[----:B------:R-:W-:Y:S02]  /*2530*/  SEL R6, RZ, 0xffffffff, P1 ;  /* 0xffffffffff067807 */ /* 0x000fe40000800000 */
[----:B------:R-:W-:Y:S02]  /*2540*/  IADD3 R89, P1, R26, R4, RZ ;  /* 0x000000041a597210 */ /* 0x000fe40007f3e0ff */
[----:B------:R-:W-:Y:S02]  /*2550*/  SEL R4, RZ, 0x1, P0 ;  /* 0x00000001ff047807 */ /* 0x000fe40000000000 */
[----:B------:R-:W-:Y:S01]  /*2560*/  LOP3.LUT P0, RZ, R20, 0x2, RZ, 0xc0, !PT ;  /* 0x0000000214ff7812 */ /* 0x000fe2000780c0ff */
[----:B------:R-:W-:Y:S02]  /*2570*/  IMAD.SHL.U32 R7, R6, 0x2, RZ ;  /* 0x0000000206077824 */ /* 0x000fe400078e00ff */
[----:B------:R-:W-:-:S03]  /*2580*/  IMAD.IADD R3, R27, 0x1, R3 ;  /* 0x000000011b037824 */ /* 0x000fc600078e0203 */
[----:B------:R-:W-:Y:S01]  /*2590*/  LOP3.LUT R7, R7, 0x2, R4, 0xe2, !PT ;  /* 0x0000000207077812 */ /* 0x000fe200078ee204 */
[C---:B------:R-:W-:Y:S01]  /*25a0*/  VIADD R4, R36.reuse, 0x20 ;  /* 0x0000002024047836 */ /* 0x040fe20000000000 */
[----:B------:R-:W-:Y:S01]  /*25b0*/  IADD3.X R88, R3, R5, R88, P1, !PT ;  /* 0x0000000503587210 */ /* 0x000fe20000ffe458 */
[----:B------:R-:W-:Y:S02]  /*25c0*/  VIADD R5, R36, 0x30 ;  /* 0x0000003024057836 */ /* 0x000fe40000000000 */
[----:B------:R-:W-:Y:S02]  /*25d0*/  IMAD R8, R32, R68, RZ ;  /* 0x0000004420087224 */ /* 0x000fe400078e02ff */
[----:B------:R-:W-:Y:S01]  /*25e0*/  @P0 LOP3.LUT R10, R10, 0x2, RZ, 0xfc, !PT ;  /* 0x000000020a0a0812 */ /* 0x000fe200078efcff */
[----:B------:R-:W-:Y:S01]  /*25f0*/  VIADD R6, R36, 0x40 ;  /* 0x0000004024067836 */ /* 0x000fe20000000000 */
[----:B------:R-:W-:Y:S02]  /*2600*/  ISETP.GE.AND P0, PT, R4, UR4, PT ;  /* 0x0000000404007c0c */ /* 0x000fe4000bf06270 */
[----:B------:R-:W-:Y:S01]  /*2610*/  ISETP.GE.AND P1, PT, R5, UR4, PT ;  /* 0x0000000405007c0c */ /* 0x000fe2000bf26270 */
[----:B------:R-:W-:Y:S01]  /*2620*/  IMAD R15, R35, R69, R8 ;  /* 0x00000045230f7224 */ /* 0x000fe200078e0208 */
[----:B------:R-:W-:-:S02]  /*2630*/  SEL R8, RZ, 0x4, P0 ;  /* 0x00000004ff087807 */ /* 0x000fc40000000000 */
[----:B------:R-:W-:Y:S02]  /*2640*/  SEL R9, RZ, 0x8, P1 ;  /* 0x00000008ff097807 */ /* 0x000fe40000800000 */
[----:B------:R-:W-:Y:S01]  /*2650*/  ISETP.GE.AND P0, PT, R6, UR4, PT ;  /* 0x0000000406007c0c */ /* 0x000fe2000bf06270 */
[-C--:B------:R-:W-:Y:S01]  /*2660*/  IMAD.WIDE.U32 R64, R35, R68.reuse, R36 ;  /* 0x0000004423407225 */ /* 0x080fe200078e0024 */
[----:B------:R-:W-:Y:S02]  /*2670*/  LOP3.LUT R7, R9, R7, R8, 0xfe, !PT ;  /* 0x0000000709077212 */ /* 0x000fe400078efe08 */
[----:B------:R-:W-:Y:S01]  /*2680*/  SEL R12, RZ, 0x10, P0 ;  /* 0x00000010ff0c7807 */ /* 0x000fe20000000000 */
[----:B------:R-:W-:Y:S01]  /*2690*/  IMAD.WIDE.U32 R66, R35, R68, R24 ;  /* 0x0000004423427225 */ /* 0x000fe200078e0018 */
[-C--:B0-----:R-:W-:Y:S02]  /*26a0*/  ISETP.GE.AND P2, PT, R4, R13.reuse, PT ;  /* 0x0000000d0400720c */ /* 0x081fe40003f46270 */
[-C--:B------:R-:W-:Y:S01]  /*26b0*/  ISETP.GE.AND P0, PT, R36, R13.reuse, PT ;  /* 0x0000000d2400720c */ /* 0x080fe20003f06270 */
[----:B------:R-:W-:Y:S01]  /*26c0*/  IMAD R29, R18, UR5, R29 ;  /* 0x00000005121d7c24 */ /* 0x000fe2000f8e021d */
[----:B------:R-:W-:Y:S01]  /*26d0*/  ISETP.GE.AND P1, PT, R0, R13, PT ;  /* 0x0000000d0000720c */ /* 0x000fe20003f26270 */
[----:B------:R-:W-:Y:S01]  /*26e0*/  IMAD R85, R85, UR6, RZ ;  /* 0x0000000655557c24 */ /* 0x000fe2000f8e02ff */
[----:B------:R-:W-:Y:S01]  /*26f0*/  LOP3.LUT R12, R7, R12, RZ, 0xfc, !PT ;  /* 0x0000000c070c7212 */ /* 0x000fe200078efcff */
[----:B------:R-:W-:Y:S01]  /*2700*/  IMAD.IADD R65, R65, 0x1, R15 ;  /* 0x0000000141417824 */ /* 0x000fe200078e020f */
[----:B------:R-:W-:Y:S01]  /*2710*/  SEL R7, R13, RZ, P0 ;  /* 0x000000ff0d077207 */ /* 0x000fe20000000000 */
[----:B------:R-:W-:Y:S01]  /*2720*/  IMAD.IADD R67, R15, 0x1, R67 ;  /* 0x000000010f437824 */ /* 0x000fe200078e0243 */
[C---:B------:R-:W-:Y:S01]  /*2730*/  SEL R15, R13.reuse, RZ, P2 ;  /* 0x000000ff0d0f7207 */ /* 0x040fe20001000000 */
[----:B------:R-:W-:Y:S01]  /*2740*/  IMAD R8, R32, R74, RZ ;  /* 0x0000004a20087224 */ /* 0x000fe200078e02ff */
[----:B------:R-:W-:Y:S01]  /*2750*/  SEL R9, R13, RZ, P1 ;  /* 0x000000ff0d097207 */ /* 0x000fe20000800000 */
[C---:B------:R-:W-:Y:S01]  /*2760*/  IMAD R85, R19.reuse, UR7, R85 ;  /* 0x0000000713557c24 */ /* 0x040fe2000f8e0255 */
[----:B------:R-:W-:Y:S01]  /*2770*/  LOP3.LUT R10, R10, 0xfffffffe, RZ, 0xc0, !PT ;  /* 0xfffffffe0a0a7812 */ /* 0x000fe200078ec0ff */
[----:B------:R-:W-:-:S04]  /*2780*/  IMAD.WIDE.U32 R28, R19, UR6, R28 ;  /* 0x00000006131c7c25 */ /* 0x000fc8000f8e001c */
[C---:B------:R-:W-:Y:S02]  /*2790*/  IMAD R19, R35.reuse, R75, R8 ;  /* 0x0000004b23137224 */ /* 0x040fe400078e0208 */
[----:B------:R-:W-:Y:S02]  /*27a0*/  IMAD.IADD R8, R36, 0x1, R7 ;  /* 0x0000000124087824 */ /* 0x000fe400078e0207 */
[----:B------:R-:W-:Y:S01]  /*27b0*/  IMAD.WIDE.U32 R70, R35, R74, R36 ;  /* 0x0000004a23467225 */ /* 0x000fe200078e0024 */
[----:B------:R-:W-:-:S03]  /*27c0*/  @P2 LOP3.LUT R10, R10, 0x1, RZ, 0xfc, !PT ;  /* 0x000000010a0a2812 */ /* 0x000fc600078efcff */
[----:B------:R-:W-:-:S04]  /*27d0*/  IMAD.WIDE.U32 R72, R35, R74, R24 ;  /* 0x0000004a23487225 */ /* 0x000fc800078e0018 */
[----:B------:R-:W-:Y:S02]  /*27e0*/  IMAD.IADD R18, R4, 0x1, R15 ;  /* 0x0000000104127824 */ /* 0x000fe400078e020f */
[----:B------:R-:W-:Y:S01]  /*27f0*/  IMAD.IADD R14, R0, 0x1, R9 ;  /* 0x00000001000e7824 */ /* 0x000fe200078e0209 */
[----:B------:R-:W-:Y:S01]  /*2800*/  SHF.R.S32.HI R9, RZ, 0x1f, R8 ;  /* 0x0000001fff097819 */ /* 0x000fe20000011408 */
[----:B------:R-:W-:Y:S02]  /*2810*/  IMAD.IADD R71, R71, 0x1, R19 ;  /* 0x0000000147477824 */ /* 0x000fe400078e0213 */
[----:B------:R-:W-:Y:S01]  /*2820*/  IMAD.IADD R73, R19, 0x1, R73 ;  /* 0x0000000113497824 */ /* 0x000fe200078e0249 */
[----:B------:R-:W-:Y:S01]  /*2830*/  SHF.R.S32.HI R19, RZ, 0x1f, R18 ;  /* 0x0000001fff137819 */ /* 0x000fe20000011412 */
[----:B------:R0:W-:Y:S01]  /*2840*/  STL [R1], R10 ;  /* 0x0000000a01007387 */ /* 0x0001e20000100800 */
[----:B------:R-:W-:Y:S02]  /*2850*/  SHF.R.S32.HI R15, RZ, 0x1f, R14 ;  /* 0x0000001fff0f7819 */ /* 0x000fe4000001140e */
[----:B------:R-:W-:-:S02]  /*2860*/  LEA.HI R7, R9, R8, RZ, 0x3 ;  /* 0x0000000809077211 */ /* 0x000fc400078f18ff */
[----:B0-----:R-:W-:Y:S02]  /*2870*/  LEA.HI R10, R9, R8, RZ, 0x5 ;  /* 0x00000008090a7211 */ /* 0x001fe400078f28ff */
[----:B------:R-:W-:Y:S02]  /*2880*/  LEA.HI R9, R19, R18, RZ, 0x3 ;  /* 0x0000001213097211 */ /* 0x000fe400078f18ff */
[----:B------:R-:W-:Y:S02]  /*2890*/  LEA.HI R8, R15, R14, RZ, 0x3 ;  /* 0x0000000e0f087211 */ /* 0x000fe400078f18ff */
[----:B------:R-:W-:Y:S02]  /*28a0*/  LEA.HI R18, R19, R18, RZ, 0x5 ;  /* 0x0000001213127211 */ /* 0x000fe400078f28ff */
[----:B------:R-:W-:Y:S02]  /*28b0*/  LEA.HI R15, R15, R14, RZ, 0x5 ;  /* 0x0000000e0f0f7211 */ /* 0x000fe400078f28ff */
[----:B------:R-:W-:-:S02]  /*28c0*/  SHF.R.S32.HI R24, RZ, 0x5, R18 ;  /* 0x00000005ff187819 */ /* 0x000fc40000011412 */
[----:B------:R-:W-:Y:S02]  /*28d0*/  SHF.R.S32.HI R14, RZ, 0x5, R10 ;  /* 0x00000005ff0e7819 */ /* 0x000fe4000001140a */
[----:B------:R-:W-:Y:S01]  /*28e0*/  SHF.R.S32.HI R19, RZ, 0x5, R15 ;  /* 0x00000005ff137819 */ /* 0x000fe2000001140f */
[----:B------:R-:W-:Y:S01]  /*28f0*/  VIADD R78, R36, 0x50 ;  /* 0x00000050244e7836 */ /* 0x000fe20000000000 */
[----:B-----5:R-:W-:Y:S02]  /*2900*/  SHF.R.S32.HI R25, RZ, 0x1f, R103 ;  /* 0x0000001fff197819 */ /* 0x020fe40000011467 */
[----:B------:R-:W-:Y:S01]  /*2910*/  IADD3 R76, P2, R35, R76, RZ ;  /* 0x0000004c234c7210 */ /* 0x000fe20007f5e0ff */
[----:B------:R-:W-:-:S04]  /*2920*/  IMAD.WIDE.U32 R64, R103, R68, R64 ;  /* 0x0000004467407225 */ /* 0x000fc800078e0040 */
[----:B------:R-:W-:Y:S01]  /*2930*/  IMAD.X R77, R32, 0x1, R11, P2 ;  /* 0x00000001204d7824 */ /* 0x000fe200010e060b */
[----:B------:R-:W-:Y:S01]  /*2940*/  ISETP.GE.AND P2, PT, R78, UR4, PT ;  /* 0x000000044e007c0c */ /* 0x000fe2000bf46270 */
[----:B------:R-:W-:-:S04]  /*2950*/  IMAD.WIDE.U32 R66, R103, R68, R66 ;  /* 0x0000004467427225 */ /* 0x000fc800078e0042 */
[----:B------:R-:W-:Y:S01]  /*2960*/  IMAD.SHL.U32 R106, R13, 0x2, RZ ;  /* 0x000000020d6a7824 */ /* 0x000fe200078e00ff */
[----:B------:R-:W-:Y:S01]  /*2970*/  SEL R13, RZ, 0x20, P2 ;  /* 0x00000020ff0d7807 */ /* 0x000fe20001000000 */
[----:B------:R-:W-:Y:S01]  /*2980*/  IMAD R95, R69, 0x90, RZ ;  /* 0x00000090455f7824 */ /* 0x000fe200078e02ff */
[----:B------:R-:W-:Y:S01]  /*2990*/  LOP3.LUT R11, R9, 0xfffffff8, RZ, 0xc0, !PT ;  /* 0xfffffff8090b7812 */ /* 0x000fe200078ec0ff */
[----:B------:R-:W-:-:S04]  /*29a0*/  IMAD.WIDE.U32 R70, R103, R74, R70 ;  /* 0x0000004a67467225 */ /* 0x000fc800078e0046 */
[----:B------:R-:W-:Y:S01]  /*29b0*/  IMAD.WIDE.U32 R72, R103, R74, R72 ;  /* 0x0000004a67487225 */ /* 0x000fe200078e0048 */
[----:B------:R-:W-:-:S03]  /*29c0*/  SHF.R.S32.HI R97, RZ, 0x1f, R11 ;  /* 0x0000001fff617819 */ /* 0x000fc6000001140b */
[----:B------:R-:W-:Y:S02]  /*29d0*/  VIADD R109, R34, 0x8 ;  /* 0x00000008226d7836 */ /* 0x000fe40000000000 */
[----:B------:R-:W-:Y:S01]  /*29e0*/  IMAD.IADD R85, R29, 0x1, R85 ;  /* 0x000000011d557824 */ /* 0x000fe200078e0255 */
[C---:B--2---:R-:W-:Y:S02]  /*29f0*/  LOP3.LUT R18, R21.reuse, 0x18, R8, 0xf8, !PT ;  /* 0x0000001815127812 */ /* 0x044fe400078ef808 */
[C---:B------:R-:W-:Y:S02]  /*2a00*/  LOP3.LUT R10, R21.reuse, 0x18, R7, 0xf8, !PT ;  /* 0x00000018150a7812 */ /* 0x040fe400078ef807 */
[----:B------:R-:W-:Y:S02]  /*2a10*/  LOP3.LUT R21, R21, 0x18, R9, 0xf8, !PT ;  /* 0x0000001815157812 */ /* 0x000fe400078ef809 */
[-C--:B---3--:R-:W-:Y:S02]  /*2a20*/  LOP3.LUT R18, R18, R33.reuse, RZ, 0x3c, !PT ;  /* 0x0000002112127212 */ /* 0x088fe400078e3cff */
[----:B------:R-:W-:Y:S01]  /*2a30*/  LOP3.LUT R15, R10, R33, RZ, 0x3c, !PT ;  /* 0x000000210a0f7212 */ /* 0x000fe200078e3cff */
[----:B------:R-:W-:-:S02]  /*2a40*/  IMAD R10, R25, R68, RZ ;  /* 0x00000044190a7224 */ /* 0x000fc400078e02ff */
[--C-:B----4-:R-:W-:Y:S01]  /*2a50*/  IMAD R19, R19, 0x1200, R38.reuse ;  /* 0x0000120013137824 */ /* 0x110fe200078e0226 */
[----:B------:R-:W-:Y:S01]  /*2a60*/  LOP3.LUT R21, R21, R33, RZ, 0x3c, !PT ;  /* 0x0000002115157212 */ /* 0x000fe200078e3cff */
[----:B------:R-:W-:Y:S02]  /*2a70*/  IMAD R14, R14, 0x1200, R38 ;  /* 0x000012000e0e7824 */ /* 0x000fe400078e0226 */
[----:B------:R-:W-:Y:S02]  /*2a80*/  IMAD.IADD R101, R19, 0x1, R18 ;  /* 0x0000000113657824 */ /* 0x000fe400078e0212 */
[----:B------:R-:W-:Y:S02]  /*2a90*/  IMAD R24, R24, 0x1200, R38 ;  /* 0x0000120018187824 */ /* 0x000fe400078e0226 */
[----:B------:R-:W-:Y:S02]  /*2aa0*/  IMAD R19, R103, R69, R10 ;  /* 0x0000004567137224 */ /* 0x000fe400078e020a */
[----:B------:R-:W-:-:S02]  /*2ab0*/  IMAD R10, R25, R74, RZ ;  /* 0x0000004a190a7224 */ /* 0x000fc400078e02ff */
[----:B------:R-:W-:Y:S02]  /*2ac0*/  IMAD.IADD R102, R14, 0x1, R15 ;  /* 0x000000010e667824 */ /* 0x000fe400078e020f */
[----:B------:R-:W-:Y:S02]  /*2ad0*/  IMAD R15, R31, 0x90, RZ ;  /* 0x000000901f0f7824 */ /* 0x000fe400078e02ff */
[----:B------:R-:W-:Y:S02]  /*2ae0*/  IMAD.IADD R100, R24, 0x1, R21 ;  /* 0x0000000118647824 */ /* 0x000fe400078e0215 */
[----:B------:R-:W-:Y:S01]  /*2af0*/  IMAD.WIDE.U32 R30, R30, 0x90, RZ ;  /* 0x000000901e1e7825 */ /* 0x000fe200078e00ff */
[----:B------:R-:W-:-:S03]  /*2b00*/  LOP3.LUT R25, R7, 0xfffffff8, RZ, 0xc0, !PT ;  /* 0xfffffff807197812 */ /* 0x000fc600078ec0ff */
[----:B------:R-:W-:Y:S02]  /*2b10*/  IMAD.IADD R84, R65, 0x1, R19 ;  /* 0x0000000141547824 */ /* 0x000fe400078e0213 */
[----:B------:R-:W-:Y:S01]  /*2b20*/  IMAD.IADD R82, R19, 0x1, R67 ;  /* 0x0000000113527824 */ /* 0x000fe200078e0243 */
[----:B------:R-:W-:Y:S01]  /*2b30*/  LOP3.LUT R19, R12, R13, RZ, 0xfc, !PT ;  /* 0x0000000d0c137212 */ /* 0x000fe200078efcff */
[----:B------:R-:W-:Y:S01]  /*2b40*/  IMAD R81, R103, R75, R10 ;  /* 0x0000004b67517224 */ /* 0x000fe200078e020a */
[----:B------:R-:W-:Y:S01]  /*2b50*/  LOP3.LUT R10, R8, 0xfffffff8, RZ, 0xc0, !PT ;  /* 0xfffffff8080a7812 */ /* 0x000fe200078ec0ff */
[----:B------:R-:W-:Y:S02]  /*2b60*/  IMAD R21, R75, 0x90, RZ ;  /* 0x000000904b157824 */ /* 0x000fe400078e02ff */
[----:B------:R-:W-:Y:S01]  /*2b70*/  IMAD.WIDE.U32 R68, R68, 0x90, RZ ;  /* 0x0000009044447825 */ /* 0x000fe200078e00ff */
[----:B------:R-:W-:-:S03]  /*2b80*/  LOP3.LUT R13, R19, 0x2, RZ, 0xc0, !PT ;  /* 0x00000002130d7812 */ /* 0x000fc600078ec0ff */
[----:B------:R-:W-:Y:S01]  /*2b90*/  IMAD.WIDE.U32 R74, R74, 0x90, RZ ;  /* 0x000000904a4a7825 */ /* 0x000fe200078e00ff */
[C---:B------:R-:W-:Y:S02]  /*2ba0*/  LOP3.LUT R14, R19.reuse, 0x4, RZ, 0xc0, !PT ;  /* 0x00000004130e7812 */ /* 0x040fe400078ec0ff */
        /* <DEDUP_REMOVED lines=8> */
[----:B------:R-:W-:Y:S01]  /*2c30*/  LOP3.LUT R12, R12, 0x1, RZ, 0xc0, !PT ;  /* 0x000000010c0c7812 */ /* 0x000fe200078ec0ff */
[----:B------:R-:W-:Y:S01]  /*2c40*/  IMAD.IADD R81, R81, 0x1, R73 ;  /* 0x0000000151517824 */ /* 0x000fe200078e0249 */
[----:B------:R-:W-:Y:S01]  /*2c50*/  LOP3.LUT R19, R19, 0x20, RZ, 0xc0, !PT ;  /* 0x0000002013137812 */ /* 0x000fe200078ec0ff */
[----:B------:R-:W-:Y:S06]  /*2c60*/  @!P6 BAR.SYNC.DEFER_BLOCKING 0x9, 0x100 ;  /* 0x024400000000eb1d */ /* 0x000fec0000010000 */
.L_x_11756:
[----:B0-----:R-:W2:Y:S01]  /*2c70*/  LDL R24, [R1+0x84] ;  /* 0x0000840001187983 */ /* 0x001ea20000100800 */
[----:B------:R-:W0:Y:S01]  /*2c80*/  LDC.64 R90, c[0x0][0x2e8] ;  /* 0x0000ba00ff5a7b82 */ /* 0x000e220000000a00 */
        /* <DEDUP_REMOVED lines=14> */
[----:B------:R-:W-:Y:S02]  /*2d70*/  LEA.HI.X R37, R21, R91, R32, 0x1, P3 ;  /* 0x0000005b15257211 */ /* 0x000fe400018f0c20 */
[----:B-1----:R-:W-:Y:S01]  /*2d80*/  ISETP.GE.AND P3, PT, R104, 0x1, PT ;  /* 0x000000016800780c */ /* 0x002fe20003f66270 */
[----:B--2---:R-:W-:-:S04]  /*2d90*/  IMAD R16, R144, 0x3600, R24 ;  /* 0x0000360090107824 */ /* 0x004fc800078e0218 */
[C---:B------:R-:W-:Y:S02]  /*2da0*/  VIADD R24, R16.reuse, 0x10 ;  /* 0x0000001010187836 */ /* 0x040fe40000000000 */
[C---:B------:R-:W-:Y:S02]  /*2db0*/  @P4 VIADD R24, R16.reuse, 0xfffffff0 ;  /* 0xfffffff010184836 */ /* 0x040fe40000000000 */
[----:B------:R-:W-:Y:S02]  /*2dc0*/  IMAD R79, R16, 0x2, R17 ;  /* 0x00000002104f7824 */ /* 0x000fe400078e0211 */
[----:B------:R-:W-:Y:S02]  /*2dd0*/  IMAD.MOV.U32 R16, RZ, RZ, R35 ;  /* 0x000000ffff107224 */ /* 0x000fe400078e0023 */
        /* <DEDUP_REMOVED lines=15> */
[----:B------:R-:W0:Y:S01]  /*2ed0*/  S2R R38, SR_TID.X ;  /* 0x0000000000267919 */ /* 0x000e220000002100 */
        /* <DEDUP_REMOVED lines=12> */
[----:B0-----:R-:W-:-:S02]  /*2fa0*/  VIADD R39, R38, 0xffffff80 ;  /* 0xffffff8026277836 */ /* 0x001fc40000000000 */
[----:B------:R-:W-:-:S05]  /*2fb0*/  VIADD R38, R38, 0xffffff80 ;  /* 0xffffff8026267836 */ /* 0x000fca0000000000 */
[----:B------:R-:W-:-:S04]  /*2fc0*/  LEA.HI R38, R38, R39, RZ, 0x1 ;  /* 0x0000002726267211 */ /* 0x000fc800078f08ff */
[----:B------:R-:W-:-:S04]  /*2fd0*/  SHF.R.S32.HI R38, RZ, 0x1, R38 ;  /* 0x00000001ff267819 */ /* 0x000fc80000011426 */
[----:B------:R-:W-:Y:S02]  /*2fe0*/  ISETP.GE.AND P4, PT, R38, R86, PT ;  /* 0x000000562600720c */ /* 0x000fe40003f86270 */
[----:B------:R-:W-:-:S11]  /*2ff0*/  CS2R R38, SRZ ;  /* 0x0000000000267805 */ /* 0x000fd6000001ff00 */
[----:B------:R-:W-:Y:S05]  /*3000*/  @P4 BRA `(.L_x_11705) ;  /* 0x0000000000b84947 */ /* 0x000fea0003800000 */
[----:B------:R-:W2:Y:S04]  /*3010*/  LDL.64 R112, [R1+0x38] ;  /* 0x0000380001707983 */ /* 0x000ea80000100a00 */
        /* <DEDUP_REMOVED lines=45> */
.L_x_11705:
[----:B------:R-:W-:Y:S05]  /*32f0*/  BSYNC B1 ;  /* 0x0000000000017941 */ /* 0x000fea0003800000 */
.L_x_11704:
        /* <DEDUP_REMOVED lines=48> */
[----:B------:R-:W-:Y:S02]  /*3600*/  PRMT R92, R21, 0x7610, R92 ;  /* 0x00007610155c7816 */ /* 0x000fe4000000005c */
[----:B--2---:R-:W-:-:S13]  /*3610*/  ISETP.NE.AND P3, PT, R33, 0x3, PT ;  /* 0x000000032100780c */ /* 0x004fda0003f65270 */
[----:B------:R-:W-:Y:S05]  /*3620*/  @!P3 BRA `(.L_x_11706) ;  /* 0x000000000004b947 */ /* 0x000fea0003800000 */
[----:B------:R-:W-:Y:S01]  /*3630*/  BPT.TRAP 0x1 ;  /* 0x000000040000795c */ /* 0x000fe20000300000 */
.L_x_11706:
[----:B------:R-:W2:Y:S01]  /*3640*/  LDL R32, [R1+0x30] ;  /* 0x0000300001207983 */ /* 0x000ea20000100800 */
[----:B------:R-:W-:Y:S01]  /*3650*/  IMAD R21, R144, 0x8, R22 ;  /* 0x0000000890157824 */ /* 0x000fe200078e0216 */
[----:B------:R-:W-:Y:S01]  /*3660*/  BSSY B1, `(.L_x_11707) ;  /* 0x0000004000017945 */ /* 0x000fe20003800000 */
[----:B--2---:R-:W-:-:S04]  /*3670*/  SHF.L.U32 R87, R32, 0x1f, RZ ;  /* 0x0000001f20577819 */ /* 0x004fc800000006ff */
[----:B------:R-:W0:Y:S02]  /*3680*/  SYNCS.PHASECHK.TRANS64.TRYWAIT P5, [R21+URZ+0x31c90], R87 ;  /* 0x031c9057150075a7 */ /* 0x000e2400080a017f */
[----:B0-----:R-:W-:Y:S05]  /*3690*/  @!P5 BRA `(.L_x_11708) ;  /* 0x0000022c0004d947 */ /* 0x001fea0003800000 */
.L_x_12021:
[----:B------:R-:W-:Y:S05]  /*36a0*/  BSYNC B1 ;  /* 0x0000000000017941 */ /* 0x000fea0003800000 */
.L_x_11707:
[----:B------:R-:W-:Y:S05]  /*36b0*/  @P4 BRA `(.L_x_11709) ;  /* 0x0000003800104947 */ /* 0x000fea0003800000 */
[----:B------:R-:W-:Y:S01]  /*36c0*/  ISETP.NE.AND P4, PT, R12, RZ, PT ;  /* 0x000000ff0c00720c */ /* 0x000fe20003f85270 */
[----:B------:R-:W-:-:S12]  /*36d0*/  BSSY B1, `(.L_x_11710) ;  /* 0x0000036000017945 */ /* 0x000fd80003800000 */
[----:B------:R-:W-:Y:S05]  /*36e0*/  @!P4 BRA `(.L_x_11711) ;  /* 0x0000000000d0c947 */ /* 0x000fea0003800000 */
[----:B------:R-:W2:Y:S01]  /*36f0*/  LDL.64 R56, [R1+0x38] ;  /* 0x0000380001387983 */ /* 0x000ea20000100a00 */
[----:B------:R-:W-:Y:S03]  /*3700*/  BSSY B2, `(.L_x_11712) ;  /* 0x0000031000027945 */ /* 0x000fe60003800000 */
[----:B------:R1:W3:Y:S01]  /*3710*/  LDS.128 R32, [R79+0x16800] ;  /* 0x016800004f207984 */ /* 0x0002e20000000c00 */
[----:B--2---:R-:W-:-:S13]  /*3720*/  ISETP.GE.AND P4, PT, R56, R104, PT ;  /* 0x000000683800720c */ /* 0x004fda0003f86270 */
[----:B-1-3--:R-:W-:Y:S05]  /*3730*/  @P4 BRA `(.L_x_11713) ;  /* 0x0000000000b44947 */ /* 0x00afea0003800000 */
[----:B------:R-:W-:Y:S01]  /*3740*/  SHF.R.U64 R59, R90, 0x10, R91 ;  /* 0x000000105a3b7819 */ /* 0x000fe2000000125b */
[----:B------:R-:W-:Y:S01]  /*3750*/  IMAD.U32 R90, R33, 0x10000, RZ ;  /* 0x00010000215a7824 */ /* 0x000fe200078e00ff */
[--C-:B------:R-:W-:Y:S02]  /*3760*/  SHF.R.U64 R56, R62, 0x10, R63.reuse ;  /* 0x000000103e387819 */ /* 0x100fe4000000123f */
[----:B------:R-:W-:Y:S02]  /*3770*/  SHF.R.U32.HI R62, RZ, 0x10, R63 ;  /* 0x00000010ff3e7819 */ /* 0x000fe4000001163f */
[----:B------:R-:W-:Y:S02]  /*3780*/  SHF.R.U32.HI R57, RZ, 0x10, R91 ;  /* 0x00000010ff397819 */ /* 0x000fe4000001165b */
[C---:B------:R-:W-:Y:S02]  /*3790*/  PRMT R59, R58.reuse, 0x5410, R59 ;  /* 0x000054103a3b7816 */ /* 0x040fe4000000003b */
[----:B------:R-:W-:-:S02]  /*37a0*/  PRMT R56, R58, 0x5432, R56 ;  /* 0x000054323a387816 */ /* 0x000fc40000000038 */
[C---:B------:R-:W-:Y:S02]  /*37b0*/  PRMT R62, R92.reuse, 0x5432, R62 ;  /* 0x000054325c3e7816 */ /* 0x040fe4000000003e */
[----:B------:R-:W-:Y:S02]  /*37c0*/  PRMT R57, R92, 0x5410, R57 ;  /* 0x000054105c397816 */ /* 0x000fe40000000039 */
[----:B------:R-:W-:Y:S02]  /*37d0*/  LOP3.LUT R92, R33, 0xffff0000, RZ, 0xc0, !PT ;  /* 0xffff0000215c7812 */ /* 0x000fe400078ec0ff */
[----:B------:R-:W-:Y:S02]  /*37e0*/  LOP3.LUT R63, R59, 0xffff0000, RZ, 0xc0, !PT ;  /* 0xffff00003b3f7812 */ /* 0x000fe400078ec0ff */
[C---:B------:R-:W-:Y:S01]  /*37f0*/  LOP3.LUT R33, R56.reuse, 0xffff0000, RZ, 0xc0, !PT ;  /* 0xffff000038217812 */ /* 0x040fe200078ec0ff */
[----:B------:R-:W-:Y:S02]  /*3800*/  IMAD.U32 R56, R56, 0x10000, RZ ;  /* 0x0001000038387824 */ /* 0x000fe400078e00ff */
[----:B------:R-:W-:-:S02]  /*3810*/  FMUL.FTZ R91, R92, R63 ;  /* 0x0000003f5c5b7220 */ /* 0x000fc40000410000 */
[-C--:B------:R-:W-:Y:S02]  /*3820*/  FMUL.FTZ R92, R92, R33.reuse ;  /* 0x000000215c5c7220 */ /* 0x080fe40000410000 */
        /* <DEDUP_REMOVED lines=14> */
[----:B------:R-:W-:-:S03]  /*3910*/  LOP3.LUT R35, R62, 0xffff0000, RZ, 0xc0, !PT ;  /* 0xffff00003e237812 */ /* 0x000fc600078ec0ff */
[C---:B------:R-:W-:Y:S02]  /*3920*/  FMUL.FTZ R91, R34.reuse, R57 ;  /* 0x00000039225b7220 */ /* 0x040fe40000410000 */
[-C--:B------:R-:W-:Y:S02]  /*3930*/  FMUL.FTZ R34, R34, R35.reuse ;  /* 0x0000002322227220 */ /* 0x080fe40000410000 */
[----:B------:R-:W-:Y:S01]  /*3940*/  FFMA.FTZ R62, R90, R35, -R91 ;  /* 0x000000235a3e7223 */ /* 0x000fe2000001085b */
[----:B------:R-:W-:Y:S01]  /*3950*/  LOP3.LUT R35, R32, 0xffff0000, RZ, 0xc0, !PT ;  /* 0xffff000020237812 */ /* 0x000fe200078ec0ff */
[----:B------:R-:W-:Y:S01]  /*3960*/  FFMA.FTZ R57, R90, R57, R34 ;  /* 0x000000395a397223 */ /* 0x000fe20000010022 */
[----:B------:R-:W-:Y:S02]  /*3970*/  IMAD.U32 R34, R59, 0x10000, RZ ;  /* 0x000100003b227824 */ /* 0x000fe400078e00ff */
[----:B------:R-:W-:Y:S02]  /*3980*/  IMAD.U32 R59, R32, 0x10000, RZ ;  /* 0x00010000203b7824 */ /* 0x000fe400078e00ff */
[C---:B------:R-:W-:Y:S01]  /*3990*/  FMUL.FTZ R32, R35.reuse, R34 ;  /* 0x0000002223207220 */ /* 0x040fe20000410000 */
[----:B------:R-:W-:Y:S01]  /*39a0*/  FMUL.FTZ R35, R35, R56 ;  /* 0x0000003823237220 */ /* 0x000fe20000410000 */
[----:B------:R-:W-:-:S02]  /*39b0*/  F2FP.BF16.F32.PACK_AB R57, R57, R62 ;  /* 0x0000003e3939723e */ /* 0x000fc400000010ff */
[C---:B------:R-:W-:Y:S01]  /*39c0*/  FFMA.FTZ R32, R59.reuse, R56, -R32 ;  /* 0x000000383b207223 */ /* 0x040fe20000010820 */
[----:B------:R-:W-:Y:S01]  /*39d0*/  FFMA.FTZ R35, R59, R34, R35 ;  /* 0x000000223b237223 */ /* 0x000fe20000010023 */
[----:B------:R-:W-:-:S04]  /*39e0*/  F2FP.BF16.F32.PACK_AB R34, R63, R92 ;  /* 0x0000005c3f22723e */ /* 0x000fc800000010ff */
[----:B------:R-:W-:Y:S01]  /*39f0*/  F2FP.BF16.F32.PACK_AB R32, R35, R32 ;  /* 0x000000202320723e */ /* 0x000fe200000010ff */
[----:B------:R-:W-:-:S07]  /*3a00*/  IMAD.MOV.U32 R35, RZ, RZ, R57 ;  /* 0x000000ffff237224 */ /* 0x000fce00078e0039 */
.L_x_11713:
[----:B------:R-:W-:Y:S05]  /*3a10*/  BSYNC B2 ;  /* 0x0000000000027941 */ /* 0x000fea0003800000 */
.L_x_11712:
[----:B------:R1:W-:Y:S02]  /*3a20*/  STG.E.128 desc[UR60][R36.64], R32 ;  /* 0x0000002024007986 */ /* 0x0003e4000c101d3c */
.L_x_11711:
[----:B------:R-:W-:Y:S05]  /*3a30*/  BSYNC B1 ;  /* 0x0000000000017941 */ /* 0x000fea0003800000 */
.L_x_11710:
        /* <DEDUP_REMOVED lines=53> */
.L_x_11717:
[----:B------:R-:W-:Y:S05]  /*3d90*/  BSYNC B2 ;  /* 0x0000000000027941 */ /* 0x000fea0003800000 */
.L_x_11716:
[----:B------:R2:W-:Y:S02]  /*3da0*/  STG.E.128 desc[UR60][R36.64+0x20], R32 ;  /* 0x0000202024007986 */ /* 0x0005e4000c101d3c */
.L_x_11715:
[----:B------:R-:W-:Y:S05]  /*3db0*/  BSYNC B1 ;  /* 0x0000000000017941 */ /* 0x000fea0003800000 */
.L_x_11714:
        /* <DEDUP_REMOVED lines=28> */
[----:B------:R-:W-:Y:S02]  /*3f80*/  IMAD.U32 R55, R54, 0x10000, RZ ;  /* 0x0001000036377824 */ /* 0x000fe400078e00ff */
        /* <DEDUP_REMOVED lines=20> */
[----:B------:R-:W-:Y:S01]  /*40d0*/  FFMA.FTZ R53, R53, R54, R33 ;  /* 0x0000003635357223 */ /* 0x000fe20000010021 */
[----:B------:R-:W-:-:S04]  /*40e0*/  F2FP.BF16.F32.PACK_AB R33, R51, R52 ;  /* 0x000000343321723e */ /* 0x000fc800000010ff */
[----:B------:R-:W-:-:S07]  /*40f0*/  F2FP.BF16.F32.PACK_AB R32, R53, R32 ;  /* 0x000000203520723e */ /* 0x000fce00000010ff */
.L_x_11721:
[----:B------:R-:W-:Y:S05]  /*4100*/  BSYNC B2 ;  /* 0x0000000000027941 */ /* 0x000fea0003800000 */
.L_x_11720:
[----:B------:R3:W-:Y:S02]  /*4110*/  STG.E.128 desc[UR60][R36.64+0x40], R32 ;  /* 0x0000402024007986 */ /* 0x0007e4000c101d3c */
.L_x_11719:
[----:B------:R-:W-:Y:S05]  /*4120*/  BSYNC B1 ;  /* 0x0000000000017941 */ /* 0x000fea0003800000 */
.L_x_11718:
        /* <DEDUP_REMOVED lines=14> */
[----:B------:R-:W-:Y:S02]  /*4210*/  LOP3.LUT R49, R33, 0xffff0000, RZ, 0xc0, !PT ;  /* 0xffff000021317812 */ /* 0x000fe400078ec0ff */
[C---:B------:R-:W-:Y:S01]  /*4220*/  LOP3.LUT R46, R118.reuse, 0xffff0000, RZ, 0xc0, !PT ;  /* 0xffff0000762e7812 */ /* 0x040fe200078ec0ff */
[----:B------:R-:W-:Y:S01]  /*4230*/  IMAD.U32 R118, R118, 0x10000, RZ ;  /* 0x0001000076767824 */ /* 0x000fe200078e00ff */
[C---:B------:R-:W-:Y:S01]  /*4240*/  LOP3.LUT R47, R117.reuse, 0xffff0000, RZ, 0xc0, !PT ;  /* 0xffff0000752f7812 */ /* 0x040fe200078ec0ff */
[----:B------:R-:W-:Y:S01]  /*4250*/  IMAD.U32 R117, R117, 0x10000, RZ ;  /* 0x0001000075757824 */ /* 0x000fe200078e00ff */
[----:B------:R-:W-:Y:S01]  /*4260*/  PRMT R119, R119, 0x5410, R48 ;  /* 0x0000541077777816 */ /* 0x000fe20000000030 */
[----:B------:R-:W-:Y:S02]  /*4270*/  IMAD.U32 R48, R33, 0x10000, RZ ;  /* 0x0001000021307824 */ /* 0x000fe400078e00ff */
[C---:B------:R-:W-:Y:S01]  /*4280*/  FMUL.FTZ R33, R49.reuse, R46 ;  /* 0x0000002e31217220 */ /* 0x040fe20000410000 */
[----:B------:R-:W-:Y:S01]  /*4290*/  FMUL.FTZ R49, R49, R47 ;  /* 0x0000002f31317220 */ /* 0x000fe20000410000 */
[----:B------:R-:W-:-:S02]  /*42a0*/  PRMT R116, R116, 0x5410, R51 ;  /* 0x0000541074747816 */ /* 0x000fc40000000033 */
[C---:B------:R-:W-:Y:S01]  /*42b0*/  FFMA.FTZ R33, R48.reuse, R47, -R33 ;  /* 0x0000002f30217223 */ /* 0x040fe20000010821 */
[----:B------:R-:W-:Y:S01]  /*42c0*/  FFMA.FTZ R46, R48, R46, R49 ;  /* 0x0000002e302e7223 */ /* 0x000fe20000010031 */
[----:B------:R-:W-:Y:S01]  /*42d0*/  LOP3.LUT R47, R34, 0xffff0000, RZ, 0xc0, !PT ;  /* 0xffff0000222f7812 */ /* 0x000fe200078ec0ff */
[C---:B------:R-:W-:Y:S01]  /*42e0*/  IMAD.U32 R49, R119.reuse, 0x10000, RZ ;  /* 0x0001000077317824 */ /* 0x040fe200078e00ff */
[----:B------:R-:W-:Y:S01]  /*42f0*/  LOP3.LUT R119, R119, 0xffff0000, RZ, 0xc0, !PT ;  /* 0xffff000077777812 */ /* 0x000fe200078ec0ff */
[C---:B------:R-:W-:Y:S01]  /*4300*/  IMAD.U32 R48, R116.reuse, 0x10000, RZ ;  /* 0x0001000074307824 */ /* 0x040fe200078e00ff */
[----:B------:R-:W-:Y:S01]  /*4310*/  LOP3.LUT R116, R116, 0xffff0000, RZ, 0xc0, !PT ;  /* 0xffff000074747812 */ /* 0x000fe200078ec0ff */
[----:B------:R-:W-:Y:S02]  /*4320*/  IMAD.U32 R34, R34, 0x10000, RZ ;  /* 0x0001000022227824 */ /* 0x000fe400078e00ff */
[C---:B------:R-:W-:Y:S01]  /*4330*/  FMUL.FTZ R51, R47.reuse, R49 ;  /* 0x000000312f337220 */ /* 0x040fe20000410000 */
[----:B------:R-:W-:Y:S01]  /*4340*/  FMUL.FTZ R50, R47, R48 ;  /* 0x000000302f327220 */ /* 0x000fe20000410000 */
[----:B------:R-:W-:-:S02]  /*4350*/  F2FP.BF16.F32.PACK_AB R33, R46, R33 ;  /* 0x000000212e21723e */ /* 0x000fc400000010ff */
[C---:B------:R-:W-:Y:S01]  /*4360*/  FFMA.FTZ R47, R34.reuse, R48, -R51 ;  /* 0x00000030222f7223 */ /* 0x040fe20000010833 */
[C---:B------:R-:W-:Y:S01]  /*4370*/  LOP3.LUT R48, R35.reuse, 0xffff0000, RZ, 0xc0, !PT ;  /* 0xffff000023307812 */ /* 0x040fe200078ec0ff */
[----:B------:R-:W-:Y:S01]  /*4380*/  FFMA.FTZ R34, R34, R49, R50 ;  /* 0x0000003122227223 */ /* 0x000fe20000010032 */
[C---:B------:R-:W-:Y:S01]  /*4390*/  IMAD.U32 R49, R32.reuse, 0x10000, RZ ;  /* 0x0001000020317824 */ /* 0x040fe200078e00ff */
[----:B------:R-:W-:Y:S01]  /*43a0*/  LOP3.LUT R32, R32, 0xffff0000, RZ, 0xc0, !PT ;  /* 0xffff000020207812 */ /* 0x000fe200078ec0ff */
[----:B------:R-:W-:Y:S02]  /*43b0*/  IMAD.U32 R35, R35, 0x10000, RZ ;  /* 0x0001000023237824 */ /* 0x000fe400078e00ff */
[C---:B------:R-:W-:Y:S01]  /*43c0*/  FMUL.FTZ R50, R48.reuse, R119 ;  /* 0x0000007730327220 */ /* 0x040fe20000410000 */
[-C--:B------:R-:W-:Y:S01]  /*43d0*/  FMUL.FTZ R52, R48, R116.reuse ;  /* 0x0000007430347220 */ /* 0x080fe20000410000 */
[----:B------:R-:W-:Y:S01]  /*43e0*/  F2FP.BF16.F32.PACK_AB R34, R34, R47 ;  /* 0x0000002f2222723e */ /* 0x000fe200000010ff */
[C---:B------:R-:W-:Y:S01]  /*43f0*/  FMUL.FTZ R51, R32.reuse, R117 ;  /* 0x0000007520337220 */ /* 0x040fe20000410000 */
[C---:B------:R-:W-:Y:S01]  /*4400*/  FFMA.FTZ R48, R35.reuse, R116, -R50 ;  /* 0x0000007423307223 */ /* 0x040fe20000010832 */
[-C--:B------:R-:W-:Y:S01]  /*4410*/  FMUL.FTZ R50, R32, R118.reuse ;  /* 0x0000007620327220 */ /* 0x080fe20000410000 */
[----:B------:R-:W-:Y:S01]  /*4420*/  FFMA.FTZ R35, R35, R119, R52 ;  /* 0x0000007723237223 */ /* 0x000fe20000010034 */
[----:B------:R-:W-:-:S02]  /*4430*/  FFMA.FTZ R51, R49, R118, R51 ;  /* 0x0000007631337223 */ /* 0x000fc40000010033 */
[----:B------:R-:W-:Y:S02]  /*4440*/  FFMA.FTZ R50, R49, R117, -R50 ;  /* 0x0000007531327223 */ /* 0x000fe40000010832 */
[----:B------:R-:W-:-:S03]  /*4450*/  F2FP.BF16.F32.PACK_AB R35, R35, R48 ;  /* 0x000000302323723e */ /* 0x000fc600000010ff */
[----:B------:R-:W-:-:S07]  /*4460*/  F2FP.BF16.F32.PACK_AB R32, R51, R50 ;  /* 0x000000323320723e */ /* 0x000fce00000010ff */
.L_x_11725:
[----:B------:R-:W-:Y:S05]  /*4470*/  BSYNC B2 ;  /* 0x0000000000027941 */ /* 0x000fea0003800000 */
.L_x_11724:
[----:B------:R4:W-:Y:S02]  /*4480*/  STG.E.128 desc[UR60][R36.64+0x60], R32 ;  /* 0x0000602024007986 */ /* 0x0009e4000c101d3c */
.L_x_11723:
[----:B------:R-:W-:Y:S05]  /*4490*/  BSYNC B1 ;  /* 0x0000000000017941 */ /* 0x000fea0003800000 */
.L_x_11722:
        /* <DEDUP_REMOVED lines=9> */
[----:B------:R-:W-:Y:S01]  /*4530*/  SHF.R.U64 R46, R42, 0x10, R43 ;  /* 0x000000102a2e7819 */ /* 0x000fe2000000122b */
[----:B------:R-:W-:Y:S01]  /*4540*/  IMAD.U32 R42, R34, 0x10000, RZ ;  /* 0x00010000222a7824 */ /* 0x000fe200078e00ff */
        /* <DEDUP_REMOVED lines=42> */
.L_x_11729:
[----:B------:R-:W-:Y:S05]  /*47f0*/  BSYNC B2 ;  /* 0x0000000000027941 */ /* 0x000fea0003800000 */
.L_x_11728:
[----:B------:R1:W-:Y:S02]  /*4800*/  STG.E.128 desc[UR60][R36.64+0x80], R32 ;  /* 0x0000802024007986 */ /* 0x0003e4000c101d3c */
.L_x_11727:
[----:B------:R-:W-:Y:S05]  /*4810*/  BSYNC B1 ;  /* 0x0000000000017941 */ /* 0x000fea0003800000 */
.L_x_11726:
        /* <DEDUP_REMOVED lines=52> */
.L_x_11731:
[----:B------:R-:W-:Y:S05]  /*4b60*/  BSYNC B1 ;  /* 0x0000000000017941 */ /* 0x000fea0003800000 */
.L_x_11730:
[----:B------:R1:W-:Y:S01]  /*4b70*/  STG.E.128 desc[UR60][R36.64+0xa0], R32 ;  /* 0x0000a02024007986 */ /* 0x0003e2000c101d3c */
[----:B------:R-:W-:Y:S05]  /*4b80*/  BRA `(.L_x_11709) ;  /* 0x0000002000dc7947 */ /* 0x000fea0003800000 */
.L_x_11703:
        /* <DEDUP_REMOVED lines=20> */
[----:B------:R-:W2:Y:S01]  /*4cd0*/  LDL.64 R62, [R1+0x20] ;  /* 0x00002000013e7983 */ /* 0x000ea20000100a00 */
        /* <DEDUP_REMOVED lines=21> */
[----:B--2---:R-:W-:-:S13]  /*4e30*/  ISETP.GE.AND P3, PT, R62, R104, PT ;  /* 0x000000683e00720c */ /* 0x004fda0003f66270 */
[----:B------:R-:W5:Y:S04]  /*4e40*/  @!P3 LDG.E.128 R40, desc[UR60][R44.64] ;  /* 0x0000003c2c28b981 */ /* 0x000f68000c1e1d00 */
[----:B------:R-:W5:Y:S01]  /*4e50*/  @!P3 LDG.E.128 R52, desc[UR60][R56.64] ;  /* 0x0000003c3834b981 */ /* 0x000f62000c1e1d00 */
[----:B------:R-:W-:-:S13]  /*4e60*/  ISETP.GE.AND P3, PT, R0, R104, PT ;  /* 0x000000680000720c */ /* 0x000fda0003f66270 */
[----:B------:R-:W5:Y:S04]  /*4e70*/  @!P3 LDG.E.128 R36, desc[UR60][R44.64+0x20] ;  /* 0x0000203c2c24b981 */ /* 0x000f68000c1e1d00 */
[----:B------:R-:W5:Y:S01]  /*4e80*/  @!P3 LDG.E.128 R48, desc[UR60][R56.64+0x20] ;  /* 0x0000203c3830b981 */ /* 0x000f62000c1e1d00 */
[----:B------:R-:W-:-:S13]  /*4e90*/  ISETP.GE.AND P3, PT, R4, R104, PT ;  /* 0x000000680400720c */ /* 0x000fda0003f66270 */
[----:B------:R0:W5:Y:S02]  /*4ea0*/  @!P3 LDG.E.128 R32, desc[UR60][R44.64+0x40] ;  /* 0x0000403c2c20b981 */ /* 0x000164000c1e1d00 */
[----:B0-----:R-:W-:-:S06]  /*4eb0*/  CS2R R44, SRZ ;  /* 0x00000000002c7805 */ /* 0x001fcc000001ff00 */
[----:B------:R0:W5:Y:S02]  /*4ec0*/  @!P3 LDG.E.128 R44, desc[UR60][R56.64+0x40] ;  /* 0x0000403c382cb981 */ /* 0x000164000c1e1d00 */
.L_x_11733:
[----:B------:R-:W-:Y:S05]  /*4ed0*/  BSYNC B1 ;  /* 0x0000000000017941 */ /* 0x000fea0003800000 */
.L_x_11732:
        /* <DEDUP_REMOVED lines=43> */
.L_x_11734:
[----:B------:R-:W2:Y:S01]  /*5190*/  LDL R56, [R1+0x30] ;  /* 0x0000300001387983 */ /* 0x000ea20000100800 */
[----:B------:R-:W-:Y:S01]  /*51a0*/  IMAD R21, R144, 0x8, R22 ;  /* 0x0000000890157824 */ /* 0x000fe200078e0216 */
[----:B------:R-:W-:Y:S01]  /*51b0*/  BSSY B1, `(.L_x_11735) ;  /* 0x0000004000017945 */ /* 0x000fe20003800000 */
[----:B--2---:R-:W-:-:S04]  /*51c0*/  SHF.L.U32 R87, R56, 0x1f, RZ ;  /* 0x0000001f38577819 */ /* 0x004fc800000006ff */
[----:B------:R-:W0:Y:S02]  /*51d0*/  SYNCS.PHASECHK.TRANS64.TRYWAIT P5, [R21+URZ+0x31c90], R87 ;  /* 0x031c9057150075a7 */ /* 0x000e2400080a017f */
[----:B0-----:R-:W-:Y:S05]  /*51e0*/  @!P5 BRA `(.L_x_11736) ;  /* 0x000002100044d947 */ /* 0x001fea0003800000 */
.L_x_12022:
[----:B------:R-:W-:Y:S05]  /*51f0*/  BSYNC B1 ;  /* 0x0000000000017941 */ /* 0x000fea0003800000 */
.L_x_11735:
[----:B------:R-:W-:Y:S05]  /*5200*/  @P4 BRA `(.L_x_11709) ;  /* 0x0000001c003c4947 */ /* 0x000fea0003800000 */
[----:B------:R-:W1:Y:S01]  /*5210*/  S2R R56, SR_TID.X ;  /* 0x0000000000387919 */ /* 0x000e620000002100 */
[----:B------:R-:W2:Y:S01]  /*5220*/  LDC R107, c[0x0][0x2f4] ;  /* 0x0000bd00ff6b7b82 */ /* 0x000ea20000000800 */
[----:B------:R-:W-:Y:S01]  /*5230*/  ISETP.NE.AND P4, PT, R12, RZ, PT ;  /* 0x000000ff0c00720c */ /* 0x000fe20003f85270 */
[----:B------:R-:W-:Y:S01]  /*5240*/  ULDC.64 UR4, c[0x0][0x300] ;  /* 0x0000c00000047ab9 */ /* 0x000fe20000000a00 */
[----:B------:R-:W-:Y:S01]  /*5250*/  IMAD.MOV.U32 R93, RZ, RZ, R92 ;  /* 0x000000ffff5d7224 */ /* 0x000fe200078e005c */
[----:B------:R-:W-:Y:S01]  /*5260*/  BSSY B1, `(.L_x_11737) ;  /* 0x0000094000017945 */ /* 0x000fe20003800000 */
[----:B------:R-:W-:Y:S02]  /*5270*/  IMAD.MOV.U32 R92, RZ, RZ, R60 ;  /* 0x000000ffff5c7224 */ /* 0x000fe400078e003c */
[----:B--2---:R-:W-:Y:S02]  /*5280*/  IMAD.IADD R111, R107, 0x1, -R106 ;  /* 0x000000016b6f7824 */ /* 0x004fe400078e0a6a */
[----:B-1----:R-:W-:-:S02]  /*5290*/  VIADD R58, R56, 0xffffff80 ;  /* 0xffffff80383a7836 */ /* 0x002fc40000000000 */
[C---:B------:R-:W-:Y:S02]  /*52a0*/  VIADD R57, R56.reuse, 0xffffff80 ;  /* 0xffffff8038397836 */ /* 0x040fe40000000000 */
[C---:B------:R-:W-:Y:S02]  /*52b0*/  VIADD R59, R56.reuse, 0xffffff80 ;  /* 0xffffff80383b7836 */ /* 0x040fe40000000000 */
[----:B------:R-:W-:Y:S01]  /*52c0*/  VIADD R56, R56, 0xffffff80 ;  /* 0xffffff8038387836 */ /* 0x000fe20000000000 */
[----:B------:R-:W-:-:S04]  /*52d0*/  LEA.HI R57, R57, R58, RZ, 0x1 ;  /* 0x0000003a39397211 */ /* 0x000fc800078f08ff */
[----:B------:R-:W-:Y:S02]  /*52e0*/  LEA.HI R56, R56, R59, RZ, 0x1 ;  /* 0x0000003b38387211 */ /* 0x000fe400078f08ff */
[----:B------:R-:W-:Y:S02]  /*52f0*/  SHF.R.S32.HI R57, RZ, 0x1, R57 ;  /* 0x00000001ff397819 */ /* 0x000fe40000011439 */
[----:B------:R-:W-:-:S03]  /*5300*/  SHF.R.S32.HI R56, RZ, 0x1, R56 ;  /* 0x00000001ff387819 */ /* 0x000fc60000011438 */
[----:B------:R-:W-:Y:S01]  /*5310*/  IMAD.WIDE.U32 R92, R57, UR4, R92 ;  /* 0x00000004395c7c25 */ /* 0x000fe2000f8e005c */
[----:B------:R-:W-:-:S05]  /*5320*/  SHF.R.S32.HI R56, RZ, 0x1f, R56 ;  /* 0x0000001fff387819 */ /* 0x000fca0000011438 */
[----:B------:R-:W-:-:S04]  /*5330*/  IMAD R56, R56, UR4, RZ ;  /* 0x0000000438387c24 */ /* 0x000fc8000f8e02ff */
[----:B------:R-:W-:-:S04]  /*5340*/  IMAD R56, R57, UR5, R56 ;  /* 0x0000000539387c24 */ /* 0x000fc8000f8e0238 */
[----:B------:R-:W-:Y:S01]  /*5350*/  IMAD.IADD R108, R56, 0x1, R93 ;  /* 0x00000001386c7824 */ /* 0x000fe200078e025d */
[----:B------:R-:W-:Y:S06]  /*5360*/  @!P4 BRA `(.L_x_11738) ;  /* 0x00000008000cc947 */ /* 0x000fec0003800000 */
[----:B------:R-:W2:Y:S04]  /*5370*/  LDL R62, [R1+0x40] ;  /* 0x00004000013e7983 */ /* 0x000ea80000100800 */
[----:B------:R-:W3:Y:S04]  /*5380*/  LDL R58, [R1+0x44] ;  /* 0x00004400013a7983 */ /* 0x000ee80000100800 */
[----:B------:R-:W4:Y:S04]  /*5390*/  LDL R59, [R1+0x48] ;  /* 0x00004800013b7983 */ /* 0x000f280000100800 */
[----:B------:R-:W5:Y:S01]  /*53a0*/  LDL.64 R126, [R1+0x20] ;  /* 0x00002000017e7983 */ /* 0x000f620000100a00 */
        /* <DEDUP_REMOVED lines=8> */
[----:B------:R-:W-:Y:S01]  /*5430*/  SHF.R.S32.HI R57, RZ, 0x2, R57 ;  /* 0x00000002ff397819 */ /* 0x000fe20000011439 */
        /* <DEDUP_REMOVED lines=11> */
[----:B-----5:R-:W-:-:S13]  /*54f0*/  ISETP.GE.AND P4, PT, R126, R104, PT ;  /* 0x000000687e00720c */ /* 0x020fda0003f86270 */
        /* <DEDUP_REMOVED lines=93> */
.L_x_11740:
[----:B------:R-:W-:Y:S05]  /*5ad0*/  BSYNC B2 ;  /* 0x0000000000027941 */ /* 0x000fea0003800000 */
.L_x_11739:
        /* <DEDUP_REMOVED lines=12> */
.L_x_11738:
[----:B------:R-:W-:Y:S05]  /*5ba0*/  BSYNC B1 ;  /* 0x0000000000017941 */ /* 0x000fea0003800000 */
.L_x_11737:
        /* <DEDUP_REMOVED lines=120> */
.L_x_11744:
[----:B------:R-:W-:Y:S05]  /*6330*/  BSYNC B2 ;  /* 0x0000000000027941 */ /* 0x000fea0003800000 */
.L_x_11743:
        /* <DEDUP_REMOVED lines=12> */
.L_x_11742:
[----:B------:R-:W-:Y:S05]  /*6400*/  BSYNC B1 ;  /* 0x0000000000017941 */ /* 0x000fea0003800000 */
.L_x_11741:
[----:B------:R-:W-:-:S13]  /*6410*/  ISETP.NE.AND P4, PT, R14, RZ, PT ;  /* 0x000000ff0e00720c */ /* 0x000fda0003f85270 */
[----:B------:R-:W-:Y:S05]  /*6420*/  @!P4 BRA `(.L_x_11709) ;  /* 0x0000000800b4c947 */ /* 0x000fea0003800000 */
[----:B---3--:R-:W3:Y:S04]  /*6430*/  LDL R36, [R1] ;  /* 0x0000000001247983 */ /* 0x008ee80000100800 */
[----:B------:R-:W2:Y:S04]  /*6440*/  LDL R39, [R1+0x40] ;  /* 0x0000400001277983 */ /* 0x000ea80000100800 */
[----:B------:R-:W4:Y:S04]  /*6450*/  LDL R38, [R1+0x48] ;  /* 0x0000480001267983 */ /* 0x000f280000100800 */
[----:B------:R-:W5:Y:S01]  /*6460*/  LDL R37, [R1+0x44] ;  /* 0x0000440001257983 */ /* 0x000f620000100800 */
[----:B------:R-:W-:Y:S01]  /*6470*/  BSSY B1, `(.L_x_11745) ;  /* 0x0000078000017945 */ /* 0x000fe20003800000 */
[----:B---3--:R-:W-:-:S02]  /*6480*/  LOP3.LUT P6, RZ, R36, 0x1, RZ, 0xc0, !PT ;  /* 0x0000000124ff7812 */ /* 0x008fc400078cc0ff */
[----:B------:R-:W-:Y:S01]  /*6490*/  IADD3 R36, P4, P5, R26, R92, R11 ;  /* 0x0000005c1a247210 */ /* 0x000fe20007d9e00b */
[----:B--2---:R-:W-:Y:S02]  /*64a0*/  IMAD.MOV.U32 R40, RZ, RZ, R39 ;  /* 0x000000ffff287224 */ /* 0x004fe400078e0027 */
[----:B----4-:R-:W-:Y:S01]  /*64b0*/  IMAD.MOV.U32 R39, RZ, RZ, R38 ;  /* 0x000000ffff277224 */ /* 0x010fe200078e0026 */
[----:B------:R-:W-:Y:S01]  /*64c0*/  SEL R111, R106, R111, !P6 ;  /* 0x0000006f6a6f7207 */ /* 0x000fe20007000000 */
[----:B-----5:R-:W-:Y:S01]  /*64d0*/  IMAD.MOV.U32 R38, RZ, RZ, R37 ;  /* 0x000000ffff267224 */ /* 0x020fe200078e0025 */
[----:B------:R-:W-:Y:S02]  /*64e0*/  IADD3.X R37, R3, R108, R97, P4, P5 ;  /* 0x0000006c03257210 */ /* 0x000fe400027ea461 */
[----:B------:R-:W-:-:S04]  /*64f0*/  LEA R48, P4, R36, R90, 0x1 ;  /* 0x0000005a24307211 */ /* 0x000fc800078808ff */
[----:B------:R-:W-:Y:S02]  /*6500*/  LEA.HI.X R49, R36, R91, R37, 0x1, P4 ;  /* 0x0000005b24317211 */ /* 0x000fe400020f0c25 */
[----:B------:R-:W-:-:S04]  /*6510*/  SHF.R.S32.HI R36, RZ, 0x1f, R111 ;  /* 0x0000001fff247819 */ /* 0x000fc8000001146f */
[----:B------:R-:W-:-:S04]  /*6520*/  LEA.HI R36, R36, R111, RZ, 0x4 ;  /* 0x0000006f24247211 */ /* 0x000fc800078f20ff */
[----:B------:R-:W-:-:S04]  /*6530*/  SHF.R.S32.HI R36, RZ, 0x4, R36 ;  /* 0x00000004ff247819 */ /* 0x000fc80000011424 */
        /* <DEDUP_REMOVED lines=13> */
[----:B------:R-:W1:Y:S04]  /*6610*/  LDS.128 R36, [R37+0x16a00] ;  /* 0x016a000025247984 */ /* 0x000e680000000c00 */
[----:B------:R-:W2:Y:S01]  /*6620*/  LDS.128 R40, [R40+0x16a00] ;  /* 0x016a000028287984 */ /* 0x000ea20000000c00 */
[----:B------:R-:W-:-:S13]  /*6630*/  ISETP.GE.AND P4, PT, R4, R104, PT ;  /* 0x000000680400720c */ /* 0x000fda0003f86270 */
[----:B------:R-:W-:Y:S05]  /*6640*/  @P4 BRA `(.L_x_11746) ;  /* 0x0000000400684947 */ /* 0x000fea0003800000 */
[----:B------:R-:W-:Y:S01]  /*6650*/  SHF.R.U32.HI R52, RZ, 0x10, R45 ;  /* 0x00000010ff347819 */ /* 0x000fe2000001162d */
[----:B--2---:R-:W-:Y:S01]  /*6660*/  IMAD.U32 R56, R41, 0x10000, RZ ;  /* 0x0001000029387824 */ /* 0x004fe200078e00ff */
[--C-:B------:R-:W-:Y:S01]  /*6670*/  SHF.R.U32.HI R54, RZ, 0x10, R33.reuse ;  /* 0x00000010ff367819 */ /* 0x100fe20000011621 */
[----:B-1----:R-:W-:Y:S01]  /*6680*/  IMAD.U32 R51, R37, 0x10000, RZ ;  /* 0x0001000025337824 */ /* 0x002fe200078e00ff */
        /* <DEDUP_REMOVED lines=10> */
[-C--:B------:R-:W-:Y:S01]  /*6730*/  FMUL.FTZ R56, R56, R52.reuse ;  /* 0x0000003438387220 */ /* 0x080fe20000410000 */
[----:B------:R-:W-:Y:S01]  /*6740*/  SHF.R.U32.HI R33, RZ, 0x10, R35 ;  /* 0x00000010ff217819 */ /* 0x000fe20000011623 */
[C---:B------:R-:W-:Y:S01]  /*6750*/  FFMA.FTZ R52, R51.reuse, R52, -R57 ;  /* 0x0000003433347223 */ /* 0x040fe20000010839 */
[----:B------:R-:W-:Y:S01]  /*6760*/  SHF.R.U64 R44, R44, 0x10, R45 ;  /* 0x000000102c2c7819 */ /* 0x000fe2000000122d */
[----:B------:R-:W-:Y:S01]  /*6770*/  FFMA.FTZ R51, R51, R54, R56 ;  /* 0x0000003633337223 */ /* 0x000fe20000010038 */
[----:B------:R-:W-:-:S02]  /*6780*/  LOP3.LUT R54, R41, 0xffff0000, RZ, 0xc0, !PT ;  /* 0xffff000029367812 */ /* 0x000fc400078ec0ff */
[----:B------:R-:W-:Y:S02]  /*6790*/  PRMT R33, R118, 0x5432, R33 ;  /* 0x0000543276217816 */ /* 0x000fe40000000021 */
[----:B------:R-:W-:Y:S01]  /*67a0*/  LOP3.LUT R45, R43, 0xffff0000, RZ, 0xc0, !PT ;  /* 0xffff00002b2d7812 */ /* 0x000fe200078ec0ff */
[C---:B------:R-:W-:Y:S01]  /*67b0*/  FMUL.FTZ R41, R54.reuse, R53 ;  /* 0x0000003536297220 */ /* 0x040fe20000410000 */
[-C--:B------:R-:W-:Y:S01]  /*67c0*/  FMUL.FTZ R54, R54, R55.reuse ;  /* 0x0000003736367220 */ /* 0x080fe20000410000 */
[C---:B------:R-:W-:Y:S01]  /*67d0*/  IMAD.U32 R56, R33.reuse, 0x10000, RZ ;  /* 0x0001000021387824 */ /* 0x040fe200078e00ff */
[----:B------:R-:W-:Y:S01]  /*67e0*/  LOP3.LUT R33, R33, 0xffff0000, RZ, 0xc0, !PT ;  /* 0xffff000021217812 */ /* 0x000fe200078ec0ff */
[C---:B------:R-:W-:Y:S01]  /*67f0*/  FFMA.FTZ R41, R37.reuse, R55, -R41 ;  /* 0x0000003725297223 */ /* 0x040fe20000010829 */
[----:B------:R-:W-:Y:S01]  /*6800*/  FFMA.FTZ R37, R37, R53, R54 ;  /* 0x0000003525257223 */ /* 0x000fe20000010036 */
[----:B------:R-:W-:Y:S01]  /*6810*/  SHF.R.U32.HI R53, RZ, 0x10, R47 ;  /* 0x00000010ff357819 */ /* 0x000fe2000001162f */
[C---:B------:R-:W-:Y:S01]  /*6820*/  IMAD.U32 R54, R39.reuse, 0x10000, RZ ;  /* 0x0001000027367824 */ /* 0x040fe200078e00ff */
[----:B------:R-:W-:-:S02]  /*6830*/  LOP3.LUT R39, R39, 0xffff0000, RZ, 0xc0, !PT ;  /* 0xffff000027277812 */ /* 0x000fc400078ec0ff */
[----:B------:R-:W-:Y:S02]  /*6840*/  PRMT R53, R120, 0x5432, R53 ;  /* 0x0000543278357816 */ /* 0x000fe40000000035 */
[----:B------:R-:W-:Y:S02]  /*6850*/  PRMT R44, R121, 0x5410, R44 ;  /* 0x00005410792c7816 */ /* 0x000fe4000000002c */
[----:B------:R-:W-:Y:S01]  /*6860*/  PRMT R32, R119, 0x5410, R32 ;  /* 0x0000541077207816 */ /* 0x000fe20000000020 */
[C---:B------:R-:W-:Y:S01]  /*6870*/  IMAD.U32 R55, R53.reuse, 0x10000, RZ ;  /* 0x0001000035377824 */ /* 0x040fe200078e00ff */
[----:B------:R-:W-:Y:S02]  /*6880*/  LOP3.LUT R53, R53, 0xffff0000, RZ, 0xc0, !PT ;  /* 0xffff000035357812 */ /* 0x000fe400078ec0ff */
[----:B------:R-:W-:Y:S01]  /*6890*/  SHF.R.U64 R47, R46, 0x10, R47 ;  /* 0x000000102e2f7819 */ /* 0x000fe2000000122f */
        /* <DEDUP_REMOVED lines=8> */
[----:B------:R-:W-:Y:S01]  /*6920*/  IMAD.U32 R55, R40, 0x10000, RZ ;  /* 0x0001000028377824 */ /* 0x000fe200078e00ff */
[----:B------:R-:W-:Y:S01]  /*6930*/  SHF.R.U64 R35, R34, 0x10, R35 ;  /* 0x0000001022237819 */ /* 0x000fe20000001223 */
[C---:B------:R-:W-:Y:S01]  /*6940*/  IMAD.U32 R39, R44.reuse, 0x10000, RZ ;  /* 0x000100002c277824 */ /* 0x040fe200078e00ff */
[----:B------:R-:W-:Y:S01]  /*6950*/  LOP3.LUT R44, R44, 0xffff0000, RZ, 0xc0, !PT ;  /* 0xffff00002c2c7812 */ /* 0x000fe200078ec0ff */
[C---:B------:R-:W-:Y:S01]  /*6960*/  IMAD.U32 R53, R32.reuse, 0x10000, RZ ;  /* 0x0001000020357824 */ /* 0x040fe200078e00ff */
[----:B------:R-:W-:Y:S01]  /*6970*/  LOP3.LUT R32, R32, 0xffff0000, RZ, 0xc0, !PT ;  /* 0xffff000020207812 */ /* 0x000fe200078ec0ff */
[----:B------:R-:W-:Y:S01]  /*6980*/  FMUL.FTZ R54, R55, R39 ;  /* 0x0000002737367220 */ /* 0x000fe20000410000 */
[----:B------:R-:W-:-:S02]  /*6990*/  IMAD.U32 R33, R36, 0x10000, RZ ;  /* 0x0001000024217824 */ /* 0x000fc400078e00ff */
[-C--:B------:R-:W-:Y:S01]  /*69a0*/  FMUL.FTZ R55, R55, R53.reuse ;  /* 0x0000003537377220 */ /* 0x080fe20000410000 */
[----:B------:R-:W-:Y:S01]  /*69b0*/  PRMT R120, R120, 0x5410, R47 ;  /* 0x0000541078787816 */ /* 0x000fe2000000002f */
[C---:B------:R-:W-:Y:S02]  /*69c0*/  FFMA.FTZ R54, R33.reuse, R53, -R54 ;  /* 0x0000003521367223 */ /* 0x040fe40000010836 */
[----:B------:R-:W-:Y:S01]  /*69d0*/  FFMA.FTZ R55, R33, R39, R55 ;  /* 0x0000002721377223 */ /* 0x000fe20000010037 */
[----:B------:R-:W-:Y:S02]  /*69e0*/  LOP3.LUT R33, R40, 0xffff0000, RZ, 0xc0, !PT ;  /* 0xffff000028217812 */ /* 0x000fe400078ec0ff */
[----:B------:R-:W-:Y:S02]  /*69f0*/  LOP3.LUT R39, R36, 0xffff0000, RZ, 0xc0, !PT ;  /* 0xffff000024277812 */ /* 0x000fe400078ec0ff */
[----:B------:R-:W-:Y:S01]  /*6a00*/  PRMT R118, R118, 0x5410, R35 ;  /* 0x0000541076767816 */ /* 0x000fe20000000023 */
[C---:B------:R-:W-:Y:S01]  /*6a10*/  FMUL.FTZ R34, R33.reuse, R44 ;  /* 0x0000002c21227220 */ /* 0x040fe20000410000 */
[-C--:B------:R-:W-:Y:S01]  /*6a20*/  FMUL.FTZ R53, R33, R32.reuse ;  /* 0x0000002021357220 */ /* 0x080fe20000410000 */
[----:B------:R-:W-:Y:S01]  /*6a30*/  IMAD.U32 R35, R38, 0x10000, RZ ;  /* 0x0001000026237824 */ /* 0x000fe200078e00ff */
[----:B------:R-:W-:Y:S01]  /*6a40*/  LOP3.LUT R47, R120, 0xffff0000, RZ, 0xc0, !PT ;  /* 0xffff0000782f7812 */ /* 0x000fe200078ec0ff */
[C---:B------:R-:W-:Y:S01]  /*6a50*/  FFMA.FTZ R33, R39.reuse, R32, -R34 ;  /* 0x0000002027217223 */ /* 0x040fe20000010822 */
[----:B------:R-:W-:Y:S01]  /*6a60*/  FFMA.FTZ R32, R39, R44, R53 ;  /* 0x0000002c27207223 */ /* 0x000fe20000010035 */
[C---:B------:R-:W-:Y:S01]  /*6a70*/  IMAD.U32 R34, R42.reuse, 0x10000, RZ ;  /* 0x000100002a227824 */ /* 0x040fe200078e00ff */
[----:B------:R-:W-:Y:S01]  /*6a80*/  LOP3.LUT R42, R42, 0xffff0000, RZ, 0xc0, !PT ;  /* 0xffff00002a2a7812 */ /* 0x000fe200078ec0ff */
[----:B------:R-:W-:Y:S01]  /*6a90*/  IMAD.U32 R39, R120, 0x10000, RZ ;  /* 0x0001000078277824 */ /* 0x000fe200078e00ff */
[----:B------:R-:W-:Y:S01]  /*6aa0*/  LOP3.LUT R38, R38, 0xffff0000, RZ, 0xc0, !PT ;  /* 0xffff000026267812 */ /* 0x000fe200078ec0ff */
[----:B------:R-:W-:Y:S01]  /*6ab0*/  IMAD.U32 R36, R118, 0x10000, RZ ;  /* 0x0001000076247824 */ /* 0x000fe200078e00ff */
[----:B------:R-:W-:Y:S01]  /*6ac0*/  F2FP.BF16.F32.PACK_AB R41, R41, R52 ;  /* 0x000000342929723e */ /* 0x000fe200000010ff */
[----:B------:R-:W-:Y:S01]  /*6ad0*/  FMUL.FTZ R40, R34, R39 ;  /* 0x0000002722287220 */ /* 0x000fe20000410000 */
[----:B------:R-:W-:Y:S01]  /*6ae0*/  FMUL.FTZ R53, R42, R47 ;  /* 0x0000002f2a357220 */ /* 0x000fe20000410000 */
[-C--:B------:R-:W-:Y:S01]  /*6af0*/  FMUL.FTZ R44, R34, R36.reuse ;  /* 0x00000024222c7220 */ /* 0x080fe20000410000 */
[----:B------:R-:W-:Y:S01]  /*6b00*/  F2FP.BF16.F32.PACK_AB R51, R37, R51 ;  /* 0x000000332533723e */ /* 0x000fe200000010ff */
[----:B------:R-:W-:Y:S01]  /*6b10*/  FFMA.FTZ R34, R35, R36, -R40 ;  /* 0x0000002423227223 */ /* 0x000fe20000010828 */
[----:B------:R-:W-:-:S02]  /*6b20*/  IMAD.MOV.U32 R37, RZ, RZ, R41 ;  /* 0x000000ffff257224 */ /* 0x000fc400078e0029 */
[----:B------:R-:W-:Y:S01]  /*6b30*/  FFMA.FTZ R35, R35, R39, R44 ;  /* 0x0000002723237223 */ /* 0x000fe2000001002c */
[----:B------:R-:W-:Y:S01]  /*6b40*/  LOP3.LUT R39, R118, 0xffff0000, RZ, 0xc0, !PT ;  /* 0xffff000076277812 */ /* 0x000fe200078ec0ff */
[----:B------:R-:W-:Y:S01]  /*6b50*/  IMAD.MOV.U32 R41, RZ, RZ, R51 ;  /* 0x000000ffff297224 */ /* 0x000fe200078e0033 */
[----:B------:R-:W-:Y:S02]  /*6b60*/  F2FP.BF16.F32.PACK_AB R36, R33, R54 ;  /* 0x000000362124723e */ /* 0x000fe400000010ff */
[----:B------:R-:W-:Y:S01]  /*6b70*/  F2FP.BF16.F32.PACK_AB R40, R32, R55 ;  /* 0x000000372028723e */ /* 0x000fe200000010ff */
[-C--:B------:R-:W-:Y:S01]  /*6b80*/  FMUL.FTZ R42, R42, R39.reuse ;  /* 0x000000272a2a7220 */ /* 0x080fe20000410000 */
[C---:B------:R-:W-:Y:S01]  /*6b90*/  FFMA.FTZ R53, R38.reuse, R39, -R53 ;  /* 0x0000002726357223 */ /* 0x040fe20000010835 */
[----:B------:R-:W-:Y:S02]  /*6ba0*/  F2FP.BF16.F32.PACK_AB R39, R43, R57 ;  /* 0x000000392b27723e */ /* 0x000fe400000010ff */
[----:B------:R-:W-:Y:S01]  /*6bb0*/  FFMA.FTZ R42, R38, R47, R42 ;  /* 0x0000002f262a7223 */ /* 0x000fe2000001002a */
[----:B------:R-:W-:-:S02]  /*6bc0*/  F2FP.BF16.F32.PACK_AB R43, R45, R58 ;  /* 0x0000003a2d2b723e */ /* 0x000fc400000010ff */
[----:B------:R-:W-:Y:S02]  /*6bd0*/  F2FP.BF16.F32.PACK_AB R38, R53, R34 ;  /* 0x000000223526723e */ /* 0x000fe400000010ff */
[----:B------:R-:W-:-:S07]  /*6be0*/  F2FP.BF16.F32.PACK_AB R42, R42, R35 ;  /* 0x000000232a2a723e */ /* 0x000fce00000010ff */
.L_x_11746:
[----:B------:R-:W-:Y:S05]  /*6bf0*/  BSYNC B1 ;  /* 0x0000000000017941 */ /* 0x000fea0003800000 */
.L_x_11745:
        /* <DEDUP_REMOVED lines=10> */
.L_x_11702:
[----:B------:R-:W2:Y:S02]  /*6ca0*/  LDL R32, [R1+0x34] ;  /* 0x0000340001207983 */ /* 0x000ea40000100800 */
[----:B--2---:R-:W-:-:S13]  /*6cb0*/  ISETP.NE.AND P3, PT, R32, 0x3, PT ;  /* 0x000000032000780c */ /* 0x004fda0003f65270 */
[----:B------:R-:W-:Y:S05]  /*6cc0*/  @!P3 BRA `(.L_x_11747) ;  /* 0x000000000004b947 */ /* 0x000fea0003800000 */
[----:B------:R-:W-:Y:S01]  /*6cd0*/  BPT.TRAP 0x1 ;  /* 0x000000040000795c */ /* 0x000fe20000300000 */
.L_x_11747:
[----:B------:R-:W2:Y:S01]  /*6ce0*/  LDL R32, [R1+0x30] ;  /* 0x0000300001207983 */ /* 0x000ea20000100800 */
[----:B------:R-:W-:Y:S01]  /*6cf0*/  IMAD R21, R144, 0x8, R22 ;  /* 0x0000000890157824 */ /* 0x000fe200078e0216 */
[----:B------:R-:W-:Y:S01]  /*6d00*/  BSSY B1, `(.L_x_11748) ;  /* 0x0000006000017945 */ /* 0x000fe20003800000 */
[----:B------:R-:W-:-:S05]  /*6d10*/  IMAD R86, R16, -0x90, R2 ;  /* 0xffffff7010567824 */ /* 0x000fca00078e0202 */
[----:B------:R-:W-:Y:S02]  /*6d20*/  VIMNMX R86, R86, 0x90, PT ;  /* 0x0000009056567848 */ /* 0x000fe40003fe0100 */
[----:B--2---:R-:W-:-:S04]  /*6d30*/  SHF.L.U32 R87, R32, 0x1f, RZ ;  /* 0x0000001f20577819 */ /* 0x004fc800000006ff */
[----:B------:R-:W0:Y:S02]  /*6d40*/  SYNCS.PHASECHK.TRANS64.TRYWAIT P4, [R21+URZ+0x31c90], R87 ;  /* 0x031c9057150075a7 */ /* 0x000e24000808017f */
[----:B0-----:R-:W-:Y:S05]  /*6d50*/  @!P4 BRA `(.L_x_11749) ;  /* 0x000001f4007cc947 */ /* 0x001fea0003800000 */
.L_x_12023:
[----:B------:R-:W-:Y:S05]  /*6d60*/  BSYNC B1 ;  /* 0x0000000000017941 */ /* 0x000fea0003800000 */
.L_x_11748:
[----:B------:R-:W1:Y:S02]  /*6d70*/  S2R R32, SR_TID.X ;  /* 0x0000000000207919 */ /* 0x000e640000002100 */
[C---:B-1----:R-:W-:Y:S02]  /*6d80*/  VIADD R33, R32.reuse, 0xffffff80 ;  /* 0xffffff8020217836 */ /* 0x042fe40000000000 */
[----:B------:R-:W-:-:S05]  /*6d90*/  VIADD R32, R32, 0xffffff80 ;  /* 0xffffff8020207836 */ /* 0x000fca0000000000 */
[----:B------:R-:W-:-:S04]  /*6da0*/  LEA.HI R32, R32, R33, RZ, 0x1 ;  /* 0x0000002120207211 */ /* 0x000fc800078f08ff */
[----:B------:R-:W-:-:S04]  /*6db0*/  SHF.R.S32.HI R32, RZ, 0x1, R32 ;  /* 0x00000001ff207819 */ /* 0x000fc80000011420 */
        /* <DEDUP_REMOVED lines=20> */
.L_x_11709:
[----:B------:R-:W-:Y:S05]  /*6f00*/  BSYNC B0 ;  /* 0x0000000000007941 */ /* 0x000fea0003800000 */
.L_x_11701:
        /* <DEDUP_REMOVED lines=17> */
.L_x_11751:
[----:B------:R-:W-:Y:S05]  /*7020*/  BSYNC B0 ;  /* 0x0000000000007941 */ /* 0x000fea0003800000 */
.L_x_11750:
[----:B------:R-:W2:Y:S01]  /*7030*/  SYNCS.PHASECHK.TRANS64.TRYWAIT P3, [R21+URZ+0x31cb0], R87 ;  /* 0x031cb057150075a7 */ /* 0x000ea2000806017f */
[----:B------:R-:W-:Y:S04]  /*7040*/  BSSY B0, `(.L_x_11752) ;  /* 0x0000002000007945 */ /* 0x000fe80003800000 */
[----:B--2---:R-:W-:Y:S05]  /*7050*/  @!P3 BRA `(.L_x_11753) ;  /* 0x000001f000d0b947 */ /* 0x004fea0003800000 */
.L_x_12024:
[----:B------:R-:W-:Y:S05]  /*7060*/  BSYNC B0 ;  /* 0x0000000000007941 */ /* 0x000fea0003800000 */
.L_x_11752:
[----:B-1----:R-:W1:Y:S01]  /*7070*/  S2R R32, SR_TID.X ;  /* 0x0000000000207919 */ /* 0x002e620000002100 */
[----:B------:R-:W-:Y:S01]  /*7080*/  BSSY B0, `(.L_x_11754) ;  /* 0x0000026000007945 */ /* 0x000fe20003800000 */
[C---:B-1----:R-:W-:Y:S02]  /*7090*/  VIADD R33, R32.reuse, 0xffffff80 ;  /* 0xffffff8020217836 */ /* 0x042fe40000000000 */
[----:B------:R-:W-:-:S05]  /*70a0*/  VIADD R32, R32, 0xffffff80 ;  /* 0xffffff8020207836 */ /* 0x000fca0000000000 */
[----:B------:R-:W-:-:S04]  /*70b0*/  LEA.HI R32, R32, R33, RZ, 0x1 ;  /* 0x0000002120207211 */ /* 0x000fc800078f08ff */
[----:B------:R-:W-:-:S04]  /*70c0*/  SHF.R.S32.HI R32, RZ, 0x1, R32 ;  /* 0x00000001ff207819 */ /* 0x000fc80000011420 */
[----:B------:R-:W-:-:S13]  /*70d0*/  ISETP.GE.AND P3, PT, R32, R86, PT ;  /* 0x000000562000720c */ /* 0x000fda0003f66270 */
[----:B------:R-:W-:Y:S05]  /*70e0*/  @P3 BRA `(.L_x_11755) ;  /* 0x00000000007c3947 */ /* 0x000fea0003800000 */
[----:B------:R-:W3:Y:S01]  /*70f0*/  LDL.64 R38, [R1+0x20] ;  /* 0x0000200001267983 */ /* 0x000ee20000100a00 */
[----:B------:R-:W-:Y:S01]  /*7100*/  IMAD.WIDE R34, R16, 0x90, R76 ;  /* 0x0000009010227825 */ /* 0x000fe200078e024c */
[----:B------:R-:W-:-:S03]  /*7110*/  ULDC.64 UR4, c[0x0][0x328] ;  /* 0x0000ca0000047ab9 */ /* 0x000fc60000000a00 */
[----:B------:R-:W-:Y:S02]  /*7120*/  IMAD R35, R35, UR4, RZ ;  /* 0x0000000423237c24 */ /* 0x000fe4000f8e02ff */
[----:B------:R-:W-:Y:S02]  /*7130*/  IMAD.MOV.U32 R32, RZ, RZ, R28 ;  /* 0x000000ffff207224 */ /* 0x000fe400078e001c */
        /* <DEDUP_REMOVED lines=8> */
[----:B---3--:R-:W-:-:S13]  /*71c0*/  ISETP.GE.AND P3, PT, R38, UR4, PT ;  /* 0x0000000426007c0c */ /* 0x008fda000bf66270 */
        /* <DEDUP_REMOVED lines=17> */
.L_x_11755:
[----:B------:R-:W-:Y:S05]  /*72e0*/  BSYNC B0 ;  /* 0x0000000000007941 */ /* 0x000fea0003800000 */
.L_x_11754:
[----:B------:R-:W3:Y:S01]  /*72f0*/  LDL.LU R24, [R1+0x30] ;  /* 0x0000300001187983 */ /* 0x000ee20000300800 */
        /* <DEDUP_REMOVED lines=14> */
[----:B---3--:R-:W-:-:S05]  /*73e0*/  LOP3.LUT R24, R24, R21, RZ, 0x3c, !PT ;  /* 0x0000001518187212 */ /* 0x008fca00078e3cff */
[----:B------:R0:W-:Y:S01]  /*73f0*/  STL [R1+0x30], R24 ;  /* 0x0000301801007387 */ /* 0x0001e20000100800 */
[----:B------:R-:W-:Y:S05]  /*7400*/  @P2 BRA `(.L_x_11756) ;  /* 0xffffffb800182947 */ /* 0x000fea000383ffff */
[----:B0-----:R-:W0:Y:S01]  /*7410*/  S2R R24, SR_TID.X ;  /* 0x0000000000187919 */ /* 0x001e220000002100 */
[----:B------:R-:W-:Y:S02]  /*7420*/  PLOP3.LUT P0, PT, PT, PT, PT, 0x8, 0x0 ;  /* 0x000000000000781c */ /* 0x000fe40003f0e170 */
[----:B0-----:R-:W-:-:S04]  /*7430*/  SHF.R.U32.HI R24, RZ, 0x7, R24 ;  /* 0x00000007ff187819 */ /* 0x001fc80000011618 */
[----:B------:R-:W-:-:S13]  /*7440*/  ISETP.NE.AND P5, PT, R24, 0x1, PT ;  /* 0x000000011800780c */ /* 0x000fda0003fa5270 */
[----:B------:R-:W-:Y:S06]  /*7450*/  @!P5 BAR.ARV 0x9, 0x100 ;  /* 0x024400000000db1d */ /* 0x000fec0000002000 */
.L_x_11696:
[----:B------:R-:W2:Y:S01]  /*7460*/  LDL R6, [R1+0x7c] ;  /* 0x00007c0001067983 */ /* 0x000ea20000100800 */
[----:B------:R-:W0:Y:S03]  /*7470*/  LDC R0, c[0x0][0x448] ;  /* 0x00011200ff007b82 */ /* 0x000e260000000800 */
[----:B------:R-:W3:Y:S04]  /*7480*/  LDL R5, [R1+0x70] ;  /* 0x0000700001057983 */ /* 0x000ee80000100800 */
[----:B------:R-:W3:Y:S01]  /*7490*/  LDL R4, [R1+0x78] ;  /* 0x0000780001047983 */ /* 0x000ee20000100800 */
[----:B------:R-:W-:Y:S01]  /*74a0*/  IMAD.MOV.U32 R96, RZ, RZ, RZ ;  /* 0x000000ffff607224 */ /* 0x000fe200078e00ff */
[----:B0-----:R-:W-:-:S13]  /*74b0*/  ISETP.NE.AND P1, PT, R0, 0x1, PT ;  /* 0x000000010000780c */ /* 0x001fda0003f25270 */
[----:B------:R-:W0:Y:S08]  /*74c0*/  @P1 LDC R3, c[0x0][0x44c] ;  /* 0x00011300ff031b82 */ /* 0x000e300000000800 */
[----:B------:R-:W4:Y:S01]  /*74d0*/  @P1 LDC R2, c[0x0][0x450] ;  /* 0x00011400ff021b82 */ /* 0x000f220000000800 */
[----:B--2---:R-:W-:-:S04]  /*74e0*/  VIADD R0, R6, 0xbf ;  /* 0x000000bf06007836 */ /* 0x004fc80000000000 */
[----:B0-----:R-:W-:Y:S01]  /*74f0*/  @P1 IMAD.HI.U32 R3, R0, R3, RZ ;  /* 0x0000000300031227 */ /* 0x001fe200078e00ff */
[----:B---3--:R-:W-:-:S04]  /*7500*/  IADD3 R5, R4, 0x90, -R5 ;  /* 0x0000009004057810 */ /* 0x008fc80007ffe805 */
[----:B----4-:R-:W-:-:S05]  /*7510*/  @P1 SHF.R.U32.HI R0, RZ, R2, R3 ;  /* 0x00000002ff001219 */ /* 0x010fca0000011603 */
[----:B------:R-:W-:-:S04]  /*7520*/  IMAD.IADD R0, R5, 0x1, R0 ;  /* 0x0000000105007824 */ /* 0x000fc800078e0200 */
[----:B------:R-:W-:-:S05]  /*7530*/  IMAD.HI R0, R0, 0x38e38e39, RZ ;  /* 0x38e38e3900007827 */ /* 0x000fca00078e02ff */
[----:B------:R-:W-:-:S04]  /*7540*/  SHF.R.U32.HI R3, RZ, 0x1f, R0 ;  /* 0x0000001fff037819 */ /* 0x000fc80000011600 */
[----:B------:R-:W-:-:S04]  /*7550*/  LEA.HI.SX32 R3, R0, R3, 0x1b ;  /* 0x0000000300037211 */ /* 0x000fc800078fdaff */
[----:B------:R-:W-:-:S04]  /*7560*/  VIMNMX R9, R110, R3, PT ;  /* 0x000000036e097248 */ /* 0x000fc80003fe0100 */
[----:B------:R-:W-:Y:S01]  /*7570*/  ISETP.GE.AND P1, PT, R9, 0x1, PT ;  /* 0x000000010900780c */ /* 0x000fe20003f26270 */
[----:B------:R-:W-:-:S12]  /*7580*/  @P0 BRA `(.L_x_11757) ;  /* 0x00000000000c0947 */ /* 0x000fd80003800000 */
[----:B------:R-:W0:Y:S01]  /*7590*/  FENCE.VIEW.ASYNC.G ;  /* 0x00000000000073c6 */ /* 0x000e220000000100 */
[----:B------:R-:W-:Y:S05]  /*75a0*/  WARPSYNC.ALL ;  /* 0x0000000000007948 */ /* 0x000fea0003800000 */
[----:B0-----:R-:W-:Y:S06]  /*75b0*/  BAR.ARV 0xc, 0x200 ;  /* 0x0308000000007b1d */ /* 0x001fec0000002000 */
.L_x_11757:
        /* <DEDUP_REMOVED lines=33> */
.L_x_11759:
[----:B------:R-:W-:Y:S05]  /*77d0*/  BSYNC B0 ;  /* 0x0000000000007941 */ /* 0x000fea0003800000 */
.L_x_11758:
        /* <DEDUP_REMOVED lines=26> */
[----:B------:R-:W-:Y:S01]  /*7980*/  CS2R R24, SRZ ;  /* 0x0000000000187805 */ /* 0x000fe2000001ff00 */
[----:B--2---:R-:W-:-:S05]  /*7990*/  IMAD R0, R0, R96, RZ ;  /* 0x0000006000007224 */ /* 0x004fca00078e02ff */
        /* <DEDUP_REMOVED lines=13> */
.L_x_12027:
[----:B------:R-:W1:Y:S01]  /*7a70*/  LDL R2, [R1+0x4c] ;  /* 0x00004c0001027983 */ /* 0x000e620000100800 */
[----:B------:R-:W-:Y:S01]  /*7a80*/  BSSY B6, `(.L_x_11762) ;  /* 0x000001f000067945 */ /* 0x000fe20003800000 */
[----:B-1----:R-:W-:-:S05]  /*7a90*/  IMAD.HI R0, R2, 0x55555556, RZ ;  /* 0x5555555602007827 */ /* 0x002fca00078e02ff */
[----:B------:R-:W-:-:S05]  /*7aa0*/  LEA.HI R0, R0, R0, RZ, 0x1 ;  /* 0x0000000000007211 */ /* 0x000fca00078f08ff */
[----:B------:R-:W-:Y:S02]  /*7ab0*/  IMAD R3, R0, -0x3, R2 ;  /* 0xfffffffd00037824 */ /* 0x000fe400078e0202 */
[----:B------:R-:W-:Y:S02]  /*7ac0*/  VIADD R2, R22, 0x24300 ;  /* 0x0002430016027836 */ /* 0x000fe40000000000 */
[C---:B------:R-:W-:Y:S02]  /*7ad0*/  IMAD R0, R3.reuse, 0x1000, R22 ;  /* 0x0000100003007824 */ /* 0x040fe400078e0216 */
[----:B------:R-:W-:Y:S01]  /*7ae0*/  IMAD R3, R3, 0x800, R2 ;  /* 0x0000080003037824 */ /* 0x000fe200078e0202 */
[----:B------:R-:W-:Y:S01]  /*7af0*/  LOP3.LUT P0, RZ, R2, 0x9f, RZ, 0xc0, !PT ;  /* 0x0000009f02ff7812 */ /* 0x000fe2000780c0ff */
[----:B------:R-:W-:-:S03]  /*7b00*/  VIADD R0, R0, 0xda00 ;  /* 0x0000da0000007836 */ /* 0x000fc60000000000 */
[----:B------:R-:W-:Y:S02]  /*7b10*/  SHF.R.U32.HI R3, RZ, 0x4, R3 ;  /* 0x00000004ff037819 */ /* 0x000fe40000011603 */
[----:B------:R-:W-:Y:S02]  /*7b20*/  SHF.R.U32.HI R0, RZ, 0x4, R0 ;  /* 0x00000004ff007819 */ /* 0x000fe40000011600 */
[----:B------:R-:W-:Y:S02]  /*7b30*/  LOP3.LUT R3, R3, 0x3fff, RZ, 0xc0, !PT ;  /* 0x00003fff03037812 */ /* 0x000fe400078ec0ff */
[----:B------:R-:W-:-:S03]  /*7b40*/  LOP3.LUT R2, R0, 0x3fff, RZ, 0xc0, !PT ;  /* 0x00003fff00027812 */ /* 0x000fc600078ec0ff */
[----:B------:R1:W-:Y:S01]  /*7b50*/  STL [R1+0x5c], R3 ;  /* 0x00005c0301007387 */ /* 0x0003e20000100800 */
        /* <DEDUP_REMOVED lines=17> */
.L_x_11763:
[----:B------:R-:W-:Y:S05]  /*7c70*/  BSYNC B6 ;  /* 0x0000000000067941 */ /* 0x000fea0003800000 */
.L_x_11762:
        /* <DEDUP_REMOVED lines=13> */
.L_x_11767:
[----:B--2---:R2:W3:Y:S02]  /*7d50*/  SYNCS.PHASECHK.TRANS64.TRYWAIT P0, [R22+URZ+0x31c00], R3 ;  /* 0x031c0003160075a7 */ /* 0x0044e4000800017f */
[----:B---3--:R-:W-:Y:S05]  /*7d60*/  @!P0 NANOSLEEP.SYNCS 0x989680 ;  /* 0x009896800000895d */ /* 0x008fea0003900000 */
[----:B------:R-:W3:Y:S02]  /*7d70*/  @!P0 SYNCS.PHASECHK.TRANS64 P0, [R22+URZ+0x31c00], R3 ;  /* 0x031c0003160085a7 */ /* 0x000ee4000800007f */
[----:B---3--:R-:W-:Y:S05]  /*7d80*/  @!P0 BRA `(.L_x_11767) ;  /* 0xfffffffc00f08947 */ /* 0x008fea000383ffff */
.L_x_11766:
[----:B------:R-:W-:Y:S05]  /*7d90*/  BSYNC B0 ;  /* 0x0000000000007941 */ /* 0x000fea0003800000 */
.L_x_11765:
[----:B------:R-:W-:Y:S05]  /*7da0*/  BRA `(.L_x_11768) ;  /* 0x0000004000d87947 */ /* 0x000fea0003800000 */
.L_x_11764:
[----:B-1----:R-:W2:Y:S01]  /*7db0*/  LDL R3, [R1+0xc0] ;  /* 0x0000c00001037983 */ /* 0x002ea20000100800 */
[----:B-----5:R-:W-:Y:S01]  /*7dc0*/  SHF.R.S32.HI R0, RZ, 0x1f, R103 ;  /* 0x0000001fff007819 */ /* 0x020fe20000011467 */
[----:B------:R-:W-:Y:S01]  /*7dd0*/  ULDC.64 UR4, c[0x0][0x3f8] ;  /* 0x0000fe0000047ab9 */ /* 0x000fe20000000a00 */
        /* <DEDUP_REMOVED lines=9> */
[----:B--2---:R-:W-:-:S13]  /*7e70*/  LOP3.LUT P0, RZ, R3, 0x1bf, RZ, 0xc0, !PT ;  /* 0x000001bf03ff7812 */ /* 0x004fda000780c0ff */
        /* <DEDUP_REMOVED lines=17> */
.L_x_11769:
[----:B------:R-:W2:Y:S01]  /*7f90*/  LDL R24, [R1+0x7c] ;  /* 0x00007c0001187983 */ /* 0x000ea20000100800 */
[----:B------:R-:W-:Y:S01]  /*7fa0*/  ULDC.U8 UR4, c[0x0][0x410] ;  /* 0x0001040000047ab9 */ /* 0x000fe20000000000 */
[----:B------:R-:W1:Y:S01]  /*7fb0*/  S2R R20, SR_TID.X ;  /* 0x0000000000147919 */ /* 0x000e620000002100 */
[----:B------:R-:W-:Y:S01]  /*7fc0*/  ISETP.NE.AND P0, PT, RZ, UR4, PT ;  /* 0x00000004ff007c0c */ /* 0x000fe2000bf05270 */
[----:B------:R-:W-:Y:S01]  /*7fd0*/  BSSY B0, `(.L_x_11770) ;  /* 0x000040b000007945 */ /* 0x000fe20003800000 */
[C---:B-1----:R-:W-:Y:S02]  /*7fe0*/  VIADD R21, R20.reuse, 0xffffff80 ;  /* 0xffffff8014157836 */ /* 0x042fe40000000000 */
[----:B------:R-:W-:-:S05]  /*7ff0*/  VIADD R20, R20, 0xffffff80 ;  /* 0xffffff8014147836 */ /* 0x000fca0000000000 */
[----:B------:R-:W-:-:S04]  /*8000*/  LEA.HI R20, R20, R21, RZ, 0x1 ;  /* 0x0000001514147211 */ /* 0x000fc800078f08ff */
[----:B------:R-:W-:-:S05]  /*8010*/  SHF.R.S32.HI R20, RZ, 0x1, R20 ;  /* 0x00000001ff147819 */ /* 0x000fca0000011414 */
[----:B--2---:R-:W-:Y:S01]  /*8020*/  IMAD.IADD R10, R20, 0x1, R24 ;  /* 0x00000001140a7824 */ /* 0x004fe200078e0218 */
[----:B------:R-:W-:Y:S06]  /*8030*/  @!P0 BRA `(.L_x_11771) ;  /* 0x0000001c00e88947 */ /* 0x000fec0003800000 */
[----:B------:R-:W1:Y:S01]  /*8040*/  LDC R17, c[0x0][0x448] ;  /* 0x00011200ff117b82 */ /* 0x000e620000000800 */
[----:B------:R-:W-:Y:S01]  /*8050*/  ULDC.64 UR4, c[0x0][0x3f8] ;  /* 0x0000fe0000047ab9 */ /* 0x000fe20000000a00 */
[----:B------:R-:W-:Y:S01]  /*8060*/  ULDC.64 UR6, c[0x0][0x408] ;  /* 0x0001020000067ab9 */ /* 0x000fe20000000a00 */
[----:B------:R-:W-:Y:S02]  /*8070*/  IMAD.MOV.U32 R6, RZ, RZ, R16 ;  /* 0x000000ffff067224 */ /* 0x000fe400078e0010 */
        /* <DEDUP_REMOVED lines=8> */
[----:B--2---:R-:W-:-:S04]  /*8100*/  @P0 SHF.R.U32.HI R3, RZ, R5, R0 ;  /* 0x00000005ff030219 */ /* 0x004fc80000011600 */
        /* <DEDUP_REMOVED lines=17> */
[----:B------:R1:W2:Y:S04]  /*8220*/  SHFL.IDX PT, R3, R13, RZ, 0x1e1f ;  /* 0x001e1fff0d037589 */ /* 0x0002a800000e0000 */
[----:B------:R-:W3:Y:S04]  /*8230*/  SHFL.IDX PT, R0, R0, RZ, 0x1e1f ;  /* 0x001e1fff00007589 */ /* 0x000ee800000e0000 */
[----:B------:R-:W4:Y:S04]  /*8240*/  SHFL.IDX PT, R5, R5, RZ, 0x1e1f ;  /* 0x001e1fff05057589 */ /* 0x000f2800000e0000 */
[----:B-1----:R-:W0:Y:S02]  /*8250*/  SHFL.IDX PT, R4, R4, RZ, 0x1e1f ;  /* 0x001e1fff04047589 */ /* 0x002e2400000e0000 */
.L_x_12033:
[----:B------:R-:W5:Y:S04]  /*8260*/  LDL R6, [R1+0x70] ;  /* 0x0000700001067983 */ /* 0x000f680000100800 */
[----:B------:R-:W2:Y:S01]  /*8270*/  LDL R53, [R1+0xa0] ;  /* 0x0000a00001357983 */ /* 0x000ea20000100800 */
[----:B------:R-:W-:Y:S01]  /*8280*/  BSSY B1, `(.L_x_11773) ;  /* 0x0000060000017945 */ /* 0x000fe20003800000 */
        /* <DEDUP_REMOVED lines=8> */
[----:B0-----:R-:W-:Y:S01]  /*8310*/  CS2R R14, SRZ ;  /* 0x00000000000e7805 */ /* 0x001fe2000001ff00 */
[----:B-----5:R-:W-:Y:S01]  /*8320*/  IMAD R6, R6, R17, RZ ;  /* 0x0000001106067224 */ /* 0x020fe200078e02ff */
[----:B------:R-:W-:-:S03]  /*8330*/  CS2R R16, SRZ ;  /* 0x0000000000107805 */ /* 0x000fc6000001ff00 */
[----:B------:R-:W-:Y:S01]  /*8340*/  IMAD R105, R105, -0xc0, R6 ;  /* 0xffffff4069697824 */ /* 0x000fe200078e0206 */
[----:B------:R-:W-:Y:S02]  /*8350*/  ISETP.GE.AND P1, PT, R10, R6, PT ;  /* 0x000000060a00720c */ /* 0x000fe40003f26270 */
[----:B------:R-:W-:Y:S02]  /*8360*/  CS2R R10, SRZ ;  /* 0x00000000000a7805 */ /* 0x000fe4000001ff00 */
[----:B--2---:R-:W-:Y:S02]  /*8370*/  LEA.HI R48, R53, R53, RZ, 0x1 ;  /* 0x0000003535307211 */ /* 0x004fe400078f08ff */
[----:B------:R-:W-:-:S04]  /*8380*/  VIMNMX R105, R105, 0xc0, PT ;  /* 0x000000c069697848 */ /* 0x000fc80003fe0100 */
[----:B------:R-:W-:Y:S02]  /*8390*/  ISETP.GE.AND P0, PT, R20, R105, PT ;  /* 0x000000691400720c */ /* 0x000fe40003f06270 */
[----:B------:R-:W-:Y:S01]  /*83a0*/  CS2R R20, SRZ ;  /* 0x0000000000147805 */ /* 0x000fe2000001ff00 */
[----:B------:R-:W-:Y:S10]  /*83b0*/  @P1 BRA `(.L_x_11774) ;  /* 0x0000000400301947 */ /* 0x000ff40003800000 */
[----:B------:R-:W2:Y:S01]  /*83c0*/  LDL R7, [R1+0x64] ;  /* 0x0000640001077983 */ /* 0x000ea20000100800 */
[----:B------:R-:W-:-:S03]  /*83d0*/  ULDC UR4, c[0x0][0x3f4] ;  /* 0x0000fd0000047ab9 */ /* 0x000fc60000000800 */
[----:B------:R-:W3:Y:S04]  /*83e0*/  LDL R40, [R1+0x54] ;  /* 0x0000540001287983 */ /* 0x000ee80000100800 */
[----:B------:R-:W4:Y:S04]  /*83f0*/  LDL R39, [R1+0x68] ;  /* 0x0000680001277983 */ /* 0x000f280000100800 */
[----:B------:R-:W4:Y:S04]  /*8400*/  LDL R38, [R1+0x50] ;  /* 0x0000500001267983 */ /* 0x000f280000100800 */
[----:B------:R-:W4:Y:S04]  /*8410*/  LDL.64 R36, [R1+0x38] ;  /* 0x0000380001247983 */ /* 0x000f280000100a00 */
        /* <DEDUP_REMOVED lines=15> */
[----:B------:R-:W-:-:S03]  /*8510*/  @!P4 IADD3 R6, P1, R0, R9, RZ ;  /* 0x000000090006c210 */ /* 0x000fc60007f3e0ff */
[--C-:B----4-:R-:W-:Y:S01]  /*8520*/  @!P4 IMAD.X R9, R5, 0x1, R10.reuse, P2 ;  /* 0x000000010509c824 */ /* 0x110fe200010e060a */
        /* <DEDUP_REMOVED lines=14> */
[----:B------:R-:W-:Y:S01]  /*8610*/  SHF.R.S32.HI R12, RZ, 0x1f, R38 ;  /* 0x0000001fff0c7819 */ /* 0x000fe20000011426 */
[----:B0-----:R-:W-:Y:S01]  /*8620*/  IMAD.SHL.U32 R7, R38, 0x2, RZ ;  /* 0x0000000226077824 */ /* 0x001fe200078e00ff */
[----:B------:R-:W-:Y:S01]  /*8630*/  SHF.L.U64.HI R6, R39, 0x1, R11 ;  /* 0x0000000127067819 */ /* 0x000fe2000001020b */
[----:B------:R-:W-:Y:S01]  /*8640*/  @!P3 IMAD.X R47, R3, 0x1, R10, P5 ;  /* 0x00000001032fb824 */ /* 0x000fe200028e060a */
[----:B------:R-:W-:Y:S01]  /*8650*/  @!P2 IADD3 R42, P5, R0, R41, RZ ;  /* 0x00000029002aa210 */ /* 0x000fe20007fbe0ff */
[----:B------:R-:W-:Y:S01]  /*8660*/  IMAD.SHL.U32 R13, R14, 0x2, RZ ;  /* 0x000000020e0d7824 */ /* 0x000fe200078e00ff */
[----:B------:R-:W-:Y:S01]  /*8670*/  SHF.L.U64.HI R12, R38, 0x1, R12 ;  /* 0x00000001260c7819 */ /* 0x000fe2000001020c */
[--C-:B------:R-:W-:Y:S01]  /*8680*/  @!P2 IMAD.X R41, R5, 0x1, R6.reuse, P4 ;  /* 0x000000010529a824 */ /* 0x100fe200020e0606 */
        /* <DEDUP_REMOVED lines=31> */
.L_x_11774:
[----:B------:R-:W-:Y:S05]  /*8880*/  BSYNC B1 ;  /* 0x0000000000017941 */ /* 0x000fea0003800000 */
.L_x_11773:
[----:B-----5:R-:W-:Y:S01]  /*8890*/  IMAD.MOV.U32 R3, RZ, RZ, R31 ;  /* 0x000000ffff037224 */ /* 0x020fe200078e001f */
        /* <DEDUP_REMOVED lines=11> */
[----:B----4-:R-:W-:Y:S01]  /*8950*/  IMAD.MOV.U32 R5, RZ, RZ, R21 ;  /* 0x000000ffff057224 */ /* 0x010fe200078e0015 */
        /* <DEDUP_REMOVED lines=39> */
.L_x_12034:
[----:B------:R-:W-:Y:S05]  /*8bd0*/  BSYNC B1 ;  /* 0x0000000000017941 */ /* 0x000fea0003800000 */
.L_x_11775:
[----:B------:R-:W-:Y:S02]  /*8be0*/  PRMT R38, R0, 0x7610, R38 ;  /* 0x0000761000267816 */ /* 0x000fe40000000026 */
[----:B------:R-:W-:Y:S01]  /*8bf0*/  PRMT R39, R4, 0x7610, R39 ;  /* 0x0000761004277816 */ /* 0x000fe20000000027 */
[----:B------:R-:W-:Y:S06]  /*8c00*/  @P0 BRA `(.L_x_11777) ;  /* 0x00000034001c0947 */ /* 0x000fec0003800000 */
[----:B------:R-:W2:Y:S01]  /*8c10*/  LDL.64 R62, [R1+0x38] ;  /* 0x00003800013e7983 */ /* 0x000ea20000100a00 */
[----:B------:R-:W2:Y:S03]  /*8c20*/  LDC R4, c[0x0][0x3f4] ;  /* 0x0000fd00ff047b82 */ /* 0x000ea60000000800 */
[----:B------:R-:W3:Y:S04]  /*8c30*/  LDL R57, [R1+0x84] ;  /* 0x0000840001397983 */ /* 0x000ee80000100800 */
[----:B------:R-:W4:Y:S04]  /*8c40*/  LDL R56, [R1+0x64] ;  /* 0x0000640001387983 */ /* 0x000f280000100800 */
[----:B------:R-:W5:Y:S04]  /*8c50*/  LDL R54, [R1+0x54] ;  /* 0x0000540001367983 */ /* 0x000f680000100800 */
[----:B------:R-:W5:Y:S04]  /*8c60*/  LDL R53, [R1+0x68] ;  /* 0x0000680001357983 */ /* 0x000f680000100800 */
[----:B------:R-:W5:Y:S04]  /*8c70*/  LDL R7, [R1+0x50] ;  /* 0x0000500001077983 */ /* 0x000f680000100800 */
[----:B------:R-:W5:Y:S01]  /*8c80*/  LDL R6, [R1+0x6c] ;  /* 0x00006c0001067983 */ /* 0x000f620000100800 */
[----:B------:R-:W-:-:S04]  /*8c90*/  LEA.HI R32, R33, R32, RZ, 0x2 ;  /* 0x0000002021207211 */ /* 0x000fc800078f10ff */
[--C-:B------:R-:W-:Y:S02]  /*8ca0*/  SHF.R.S32.HI R0, RZ, 0x2, R32.reuse ;  /* 0x00000002ff007819 */ /* 0x100fe40000011420 */
[----:B0-----:R-:W-:-:S04]  /*8cb0*/  SHF.R.S32.HI R3, RZ, 0x1f, R32 ;  /* 0x0000001fff037819 */ /* 0x001fc80000011420 */
[----:B------:R-:W-:-:S04]  /*8cc0*/  LEA.HI R3, R3, R0, RZ, 0x2 ;  /* 0x0000000003037211 */ /* 0x000fc800078f10ff */
[----:B------:R-:W-:Y:S01]  /*8cd0*/  LOP3.LUT R5, R3, 0xfffffffc, RZ, 0xc0, !PT ;  /* 0xfffffffc03057812 */ /* 0x000fe200078ec0ff */
[----:B------:R-:W-:Y:S04]  /*8ce0*/  BSSY B1, `(.L_x_11778) ;  /* 0x000003a000017945 */ /* 0x000fe80003800000 */
[----:B------:R-:W-:-:S05]  /*8cf0*/  IMAD.IADD R5, R0, 0x1, -R5 ;  /* 0x0000000100057824 */ /* 0x000fca00078e0a05 */
[----:B------:R-:W-:Y:S02]  /*8d00*/  LOP3.LUT P0, RZ, R5, 0x2, RZ, 0xc0, !PT ;  /* 0x0000000205ff7812 */ /* 0x000fe4000780c0ff */
[----:B--2---:R-:W-:Y:S01]  /*8d10*/  ISETP.GE.AND P6, PT, R62, R4, PT ;  /* 0x000000043e00720c */ /* 0x004fe20003fc6270 */
[----:B---3--:R-:W-:-:S04]  /*8d20*/  IMAD R3, R57, 0x2, R22 ;  /* 0x0000000239037824 */ /* 0x008fc800078e0216 */
[----:B------:R-:W-:Y:S01]  /*8d30*/  VIADD R0, R3, 0x20 ;  /* 0x0000002003007836 */ /* 0x000fe20000000000 */
[-C--:B----4-:R-:W-:Y:S02]  /*8d40*/  ISETP.GE.AND P1, PT, R56, R4.reuse, PT ;  /* 0x000000043800720c */ /* 0x090fe40003f26270 */
[-C--:B-----5:R-:W-:Y:S02]  /*8d50*/  ISETP.GE.AND P2, PT, R54, R4.reuse, PT ;  /* 0x000000043600720c */ /* 0x0a0fe40003f46270 */
[-C--:B------:R-:W-:Y:S02]  /*8d60*/  ISETP.GE.AND P3, PT, R53, R4.reuse, PT ;  /* 0x000000043500720c */ /* 0x080fe40003f66270 */
[-C--:B------:R-:W-:Y:S02]  /*8d70*/  ISETP.GE.AND P4, PT, R7, R4.reuse, PT ;  /* 0x000000040700720c */ /* 0x080fe40003f86270 */
[----:B------:R-:W-:Y:S01]  /*8d80*/  ISETP.GE.AND P5, PT, R6, R4, PT ;  /* 0x000000040600720c */ /* 0x000fe20003fa6270 */
[----:B------:R-:W-:-:S12]  /*8d90*/  @P6 BRA `(.L_x_11779) ;  /* 0x0000000000b86947 */ /* 0x000fd80003800000 */
[----:B------:R-:W0:Y:S01]  /*8da0*/  LDS.128 R4, [R3+0xda00] ;  /* 0x00da000003047984 */ /* 0x000e220000000c00 */
[----:B------:R-:W-:Y:S02]  /*8db0*/  SHF.R.U64 R34, R34, 0x10, R35 ;  /* 0x0000001022227819 */ /* 0x000fe40000001223 */
[----:B------:R-:W-:Y:S02]  /*8dc0*/  SHF.R.U32.HI R54, RZ, 0x10, R31 ;  /* 0x00000010ff367819 */ /* 0x000fe4000001161f */
[----:B------:R-:W-:Y:S02]  /*8dd0*/  SHF.R.U32.HI R35, RZ, 0x10, R35 ;  /* 0x00000010ff237819 */ /* 0x000fe40000011623 */
[----:B------:R-:W-:Y:S02]  /*8de0*/  PRMT R54, R36, 0x5432, R54 ;  /* 0x0000543224367816 */ /* 0x000fe40000000036 */
[----:B------:R-:W-:Y:S02]  /*8df0*/  SHF.R.U64 R53, R30, 0x10, R31 ;  /* 0x000000101e357819 */ /* 0x000fe4000000121f */
[----:B------:R-:W-:Y:S01]  /*8e00*/  PRMT R35, R55, 0x5410, R35 ;  /* 0x0000541037237816 */ /* 0x000fe20000000023 */
[----:B------:R-:W-:Y:S01]  /*8e10*/  IMAD.U32 R55, R54, 0x10000, RZ ;  /* 0x0001000036377824 */ /* 0x000fe200078e00ff */
[----:B------:R-:W-:-:S02]  /*8e20*/  PRMT R53, R52, 0x5410, R53 ;  /* 0x0000541034357816 */ /* 0x000fc40000000035 */
[----:B------:R-:W-:Y:S01]  /*8e30*/  LOP3.LUT R54, R54, 0xffff0000, RZ, 0xc0, !PT ;  /* 0xffff000036367812 */ /* 0x000fe200078ec0ff */
[C---:B------:R-:W-:Y:S01]  /*8e40*/  IMAD.U32 R52, R35.reuse, 0x10000, RZ ;  /* 0x0001000023347824 */ /* 0x040fe200078e00ff */
        /* <DEDUP_REMOVED lines=35> */
.L_x_11779:
[----:B------:R-:W-:Y:S05]  /*9080*/  BSYNC B1 ;  /* 0x0000000000017941 */ /* 0x000fea0003800000 */
.L_x_11778:
        /* <DEDUP_REMOVED lines=49> */
.L_x_11781:
[----:B------:R-:W-:Y:S05]  /*93a0*/  BSYNC B1 ;  /* 0x0000000000017941 */ /* 0x000fea0003800000 */
.L_x_11780:
        /* <DEDUP_REMOVED lines=48> */
.L_x_11783:
[----:B------:R-:W-:Y:S05]  /*96b0*/  BSYNC B1 ;  /* 0x0000000000017941 */ /* 0x000fea0003800000 */
.L_x_11782:
        /* <DEDUP_REMOVED lines=48> */
.L_x_11785:
[----:B------:R-:W-:Y:S05]  /*99c0*/  BSYNC B1 ;  /* 0x0000000000017941 */ /* 0x000fea0003800000 */
.L_x_11784:
        /* <DEDUP_REMOVED lines=48> */
.L_x_11787:
[----:B------:R-:W-:Y:S05]  /*9cd0*/  BSYNC B1 ;  /* 0x0000000000017941 */ /* 0x000fea0003800000 */
.L_x_11786:
        /* <DEDUP_REMOVED lines=48> */
.L_x_11771:
        /* <DEDUP_REMOVED lines=30> */
[----:B------:R-:W1:Y:S04]  /*a1c0*/  SHFL.IDX PT, R3, R13, RZ, 0x1e1f ;  /* 0x001e1fff0d037589 */ /* 0x000e6800000e0000 */
[----:B------:R-:W2:Y:S04]  /*a1d0*/  SHFL.IDX PT, R0, R0, RZ, 0x1e1f ;  /* 0x001e1fff00007589 */ /* 0x000ea800000e0000 */
[----:B------:R-:W3:Y:S04]  /*a1e0*/  SHFL.IDX PT, R5, R5, RZ, 0x1e1f ;  /* 0x001e1fff05057589 */ /* 0x000ee800000e0000 */
[----:B0-----:R0:W4:Y:S01]  /*a1f0*/  SHFL.IDX PT, R14, R4, RZ, 0x1e1f ;  /* 0x001e1fff040e7589 */ /* 0x00112200000e0000 */
[----:B-1----:R-:W-:-:S02]  /*a200*/  IMAD.MOV.U32 R21, RZ, RZ, R3 ;  /* 0x000000ffff157224 */ /* 0x002fc400078e0003 */
[----:B0-2---:R-:W-:-:S07]  /*a210*/  IMAD.MOV.U32 R20, RZ, RZ, R0 ;  /* 0x000000ffff147224 */ /* 0x005fce00078e0000 */
.L_x_12040:
[----:B------:R-:W2:Y:S04]  /*a220*/  LDL R3, [R1+0x70] ;  /* 0x0000700001037983 */ /* 0x000ea80000100800 */
[----:B------:R-:W5:Y:S01]  /*a230*/  LDL R33, [R1+0xa0] ;  /* 0x0000a00001217983 */ /* 0x000f620000100800 */
[----:B------:R-:W0:Y:S01]  /*a240*/  S2R R0, SR_TID.X ;  /* 0x0000000000007919 */ /* 0x000e220000002100 */
[----:B------:R-:W-:Y:S01]  /*a250*/  BSSY B1, `(.L_x_11789) ;  /* 0x0000046000017945 */ /* 0x000fe20003800000 */
[----:B----4-:R-:W-:Y:S01]  /*a260*/  IMAD.MOV.U32 R34, RZ, RZ, R14 ;  /* 0x000000ffff227224 */ /* 0x010fe200078e000e */
[----:B------:R-:W-:Y:S01]  /*a270*/  CS2R R6, SRZ ;  /* 0x0000000000067805 */ /* 0x000fe2000001ff00 */
[----:B---3--:R-:W-:Y:S01]  /*a280*/  IMAD.MOV.U32 R35, RZ, RZ, R5 ;  /* 0x000000ffff237224 */ /* 0x008fe200078e0005 */
        /* <DEDUP_REMOVED lines=9> */
[----:B--2---:R-:W-:Y:S02]  /*a320*/  IMAD R17, R3, R17, RZ ;  /* 0x0000001103117224 */ /* 0x004fe400078e02ff */
[C---:B0-----:R-:W-:Y:S02]  /*a330*/  VIADD R3, R0.reuse, 0xffffff80 ;  /* 0xffffff8000037836 */ /* 0x041fe40000000000 */
[----:B------:R-:W-:Y:S01]  /*a340*/  VIADD R0, R0, 0xffffff80 ;  /* 0xffffff8000007836 */ /* 0x000fe20000000000 */
[----:B------:R-:W-:Y:S01]  /*a350*/  ISETP.GE.AND P1, PT, R10, R17, PT ;  /* 0x000000110a00720c */ /* 0x000fe20003f26270 */
[----:B------:R-:W-:-:S03]  /*a360*/  IMAD R105, R105, -0xc0, R17 ;  /* 0xffffff4069697824 */ /* 0x000fc600078e0211 */
[----:B------:R-:W-:Y:S02]  /*a370*/  LEA.HI R0, R0, R3, RZ, 0x1 ;  /* 0x0000000300007211 */ /* 0x000fe400078f08ff */
[----:B------:R-:W-:Y:S02]  /*a380*/  VIMNMX R105, R105, 0xc0, PT ;  /* 0x000000c069697848 */ /* 0x000fe40003fe0100 */
[----:B------:R-:W-:Y:S02]  /*a390*/  SHF.R.S32.HI R0, RZ, 0x1, R0 ;  /* 0x00000001ff007819 */ /* 0x000fe40000011400 */
[----:B------:R-:W-:Y:S02]  /*a3a0*/  CS2R R10, SRZ ;  /* 0x00000000000a7805 */ /* 0x000fe4000001ff00 */
[----:B------:R-:W-:Y:S02]  /*a3b0*/  CS2R R16, SRZ ;  /* 0x0000000000107805 */ /* 0x000fe4000001ff00 */
[----:B------:R-:W-:-:S02]  /*a3c0*/  ISETP.GE.AND P0, PT, R0, R105, PT ;  /* 0x000000690000720c */ /* 0x000fc40003f06270 */
[----:B-----5:R-:W-:Y:S01]  /*a3d0*/  LEA.HI R0, R33, R33, RZ, 0x1 ;  /* 0x0000002121007211 */ /* 0x020fe200078f08ff */
[----:B------:R-:W-:Y:S10]  /*a3e0*/  @P1 BRA `(.L_x_11790) ;  /* 0x0000000000b01947 */ /* 0x000ff40003800000 */
[----:B------:R-:W2:Y:S01]  /*a3f0*/  LDL.64 R42, [R1+0x20] ;  /* 0x00002000012a7983 */ /* 0x000ea20000100a00 */
[----:B------:R-:W-:-:S03]  /*a400*/  ULDC UR4, c[0x0][0x3f4] ;  /* 0x0000fd0000047ab9 */ /* 0x000fc60000000800 */
[----:B------:R-:W3:Y:S04]  /*a410*/  LDL R39, [R1+0x54] ;  /* 0x0000540001277983 */ /* 0x000ee80000100800 */
[----:B------:R-:W4:Y:S04]  /*a420*/  LDL R38, [R1+0x50] ;  /* 0x0000500001267983 */ /* 0x000f280000100800 */
[----:B------:R-:W3:Y:S01]  /*a430*/  LDL.64 R36, [R1+0x38] ;  /* 0x0000380001247983 */ /* 0x000ee20000100a00 */
        /* <DEDUP_REMOVED lines=8> */
[----:B--2---:R-:W-:-:S02]  /*a4c0*/  VIADD R3, R42, 0x10 ;  /* 0x000000102a037836 */ /* 0x004fc40000000000 */
[----:B------:R-:W-:-:S03]  /*a4d0*/  VIADD R4, R42, 0x20 ;  /* 0x000000202a047836 */ /* 0x000fc60000000000 */
[----:B------:R-:W-:Y:S02]  /*a4e0*/  ISETP.GE.AND P2, PT, R3, UR4, PT ;  /* 0x0000000403007c0c */ /* 0x000fe4000bf46270 */
[----:B------:R-:W-:Y:S01]  /*a4f0*/  ISETP.GE.AND P1, PT, R42, UR4, PT ;  /* 0x000000042a007c0c */ /* 0x000fe2000bf26270 */
[C---:B---3--:R-:W-:Y:S02]  /*a500*/  IMAD.IADD R5, R36.reuse, 0x1, R39 ;  /* 0x0000000124057824 */ /* 0x048fe400078e0227 */
[----:B----4-:R-:W-:Y:S01]  /*a510*/  IMAD.IADD R3, R36, 0x1, R38 ;  /* 0x0000000124037824 */ /* 0x010fe200078e0226 */
[----:B------:R-:W-:Y:S02]  /*a520*/  ISETP.GE.AND P3, PT, R4, UR4, PT ;  /* 0x0000000404007c0c */ /* 0x000fe4000bf66270 */
[----:B------:R-:W-:Y:S02]  /*a530*/  SHF.R.S32.HI R6, RZ, 0x1f, R5 ;  /* 0x0000001fff067819 */ /* 0x000fe40000011405 */
[----:B------:R-:W-:-:S02]  /*a540*/  SHF.R.S32.HI R4, RZ, 0x1f, R3 ;  /* 0x0000001fff047819 */ /* 0x000fc40000011403 */
[----:B------:R-:W-:Y:S02]  /*a550*/  LEA.HI R6, R6, R5, RZ, 0x3 ;  /* 0x0000000506067211 */ /* 0x000fe400078f18ff */
[----:B------:R-:W-:Y:S02]  /*a560*/  LEA.HI R3, R4, R3, RZ, 0x3 ;  /* 0x0000000304037211 */ /* 0x000fe400078f18ff */
[----:B------:R-:W-:Y:S02]  /*a570*/  SHF.R.S32.HI R8, RZ, 0x3, R6 ;  /* 0x00000003ff087819 */ /* 0x000fe40000011406 */
[----:B------:R-:W-:Y:S01]  /*a580*/  SHF.R.S32.HI R41, RZ, 0x3, R3 ;  /* 0x00000003ff297819 */ /* 0x000fe20000011403 */
[----:B------:R-:W-:-:S04]  /*a590*/  @!P1 IMAD.WIDE R12, R42, 0x2, R20 ;  /* 0x000000022a0c9825 */ /* 0x000fc800078e0214 */
[----:B------:R-:W-:Y:S01]  /*a5a0*/  @!P2 IMAD.SHL.U32 R3, R8, 0x8, RZ ;  /* 0x000000080803a824 */ /* 0x000fe200078e00ff */
[----:B------:R0:W5:Y:S01]  /*a5b0*/  @!P1 LD.E.128 R16, desc[UR60][R12.64] ;  /* 0x0000003c0c109980 */ /* 0x000162000c101d00 */
[----:B------:R-:W-:Y:S01]  /*a5c0*/  @!P3 IMAD.SHL.U32 R41, R41, 0x8, RZ ;  /* 0x000000082929b824 */ /* 0x000fe200078e00ff */
[----:B------:R-:W-:Y:S01]  /*a5d0*/  CS2R R4, SRZ ;  /* 0x0000000000047805 */ /* 0x000fe2000001ff00 */
[--C-:B------:R-:W-:Y:S01]  /*a5e0*/  @!P2 IMAD.WIDE R36, R3, 0x2, R20.reuse ;  /* 0x000000020324a825 */ /* 0x100fe200078e0214 */
[----:B------:R-:W-:Y:S02]  /*a5f0*/  CS2R R6, SRZ ;  /* 0x0000000000067805 */ /* 0x000fe4000001ff00 */
[----:B------:R-:W-:Y:S01]  /*a600*/  CS2R R8, SRZ ;  /* 0x0000000000087805 */ /* 0x000fe2000001ff00 */
[----:B------:R-:W-:Y:S01]  /*a610*/  @!P3 IMAD.WIDE R38, R41, 0x2, R20 ;  /* 0x000000022926b825 */ /* 0x000fe200078e0214 */
[----:B------:R1:W5:Y:S01]  /*a620*/  @!P2 LD.E.128 R24, desc[UR60][R36.64] ;  /* 0x0000003c2418a980 */ /* 0x000362000c101d00 */
[----:B0-----:R-:W-:-:S02]  /*a630*/  CS2R R12, SRZ ;  /* 0x00000000000c7805 */ /* 0x001fc4000001ff00 */
[--C-:B------:R-:W-:Y:S01]  /*a640*/  @!P2 IMAD.WIDE R20, R3, 0x2, R34.reuse ;  /* 0x000000020314a825 */ /* 0x100fe200078e0222 */
[----:B------:R1:W5:Y:S03]  /*a650*/  @!P3 LD.E.128 R28, desc[UR60][R38.64] ;  /* 0x0000003c261cb980 */ /* 0x000366000c101d00 */
[--C-:B------:R-:W-:Y:S01]  /*a660*/  @!P3 IMAD.WIDE R40, R41, 0x2, R34.reuse ;  /* 0x000000022928b825 */ /* 0x100fe200078e0222 */
[----:B------:R1:W5:Y:S03]  /*a670*/  @!P2 LD.E.128 R8, desc[UR60][R20.64] ;  /* 0x0000003c1408a980 */ /* 0x000366000c101d00 */
[----:B------:R-:W-:Y:S01]  /*a680*/  @!P1 IMAD.WIDE R34, R42, 0x2, R34 ;  /* 0x000000022a229825 */ /* 0x000fe200078e0222 */
[----:B------:R1:W5:Y:S04]  /*a690*/  @!P3 LD.E.128 R12, desc[UR60][R40.64] ;  /* 0x0000003c280cb980 */ /* 0x000368000c101d00 */
[----:B------:R1:W5:Y:S02]  /*a6a0*/  @!P1 LD.E.128 R4, desc[UR60][R34.64] ;  /* 0x0000003c22049980 */ /* 0x000364000c101d00 */
.L_x_11790:
[----:B------:R-:W-:Y:S05]  /*a6b0*/  BSYNC B1 ;  /* 0x0000000000017941 */ /* 0x000fea0003800000 */
.L_x_11789:
[----:B------:R-:W-:Y:S01]  /*a6c0*/  LOP3.LUT R0, R0, 0xfffffffe, RZ, 0xc0, !PT ;  /* 0xfffffffe00007812 */ /* 0x000fe200078ec0ff */
[----:B-----5:R-:W-:Y:S01]  /*a6d0*/  IMAD.MOV.U32 R3, RZ, RZ, R4 ;  /* 0x000000ffff037224 */ /* 0x020fe200078e0004 */
[----:B------:R-:W-:Y:S01]  /*a6e0*/  BSSY B1, `(.L_x_11791) ;  /* 0x0000031000017945 */ /* 0x000fe20003800000 */
[----:B-1----:R-:W-:Y:S02]  /*a6f0*/  IMAD.MOV.U32 R20, RZ, RZ, R5 ;  /* 0x000000ffff147224 */ /* 0x002fe400078e0005 */
        /* <DEDUP_REMOVED lines=47> */
.L_x_12041:
[----:B------:R-:W-:Y:S05]  /*a9f0*/  BSYNC B1 ;  /* 0x0000000000017941 */ /* 0x000fea0003800000 */
.L_x_11791:
[----:B------:R-:W-:Y:S02]  /*aa00*/  PRMT R45, R0, 0x7610, R45 ;  /* 0x00007610002d7816 */ /* 0x000fe4000000002d */
[----:B------:R-:W-:Y:S01]  /*aa10*/  PRMT R46, R20, 0x7610, R46 ;  /* 0x00007610142e7816 */ /* 0x000fe2000000002e */
[----:B------:R-:W-:Y:S06]  /*aa20*/  @P0 BRA `(.L_x_11777) ;  /* 0x0000001400940947 */ /* 0x000fec0003800000 */
[----:B------:R-:W2:Y:S01]  /*aa30*/  LDL.64 R34, [R1+0x20] ;  /* 0x0000200001227983 */ /* 0x000ea20000100a00 */
[----:B------:R-:W2:Y:S03]  /*aa40*/  LDC R0, c[0x0][0x3f4] ;  /* 0x0000fd00ff007b82 */ /* 0x000ea60000000800 */
[----:B------:R1:W5:Y:S04]  /*aa50*/  LDL R74, [R1+0x40] ;  /* 0x00004000014a7983 */ /* 0x0003680000100800 */
[----:B------:R1:W5:Y:S04]  /*aa60*/  LDL R73, [R1+0xc0] ;  /* 0x0000c00001497983 */ /* 0x0003680000100800 */
[----:B------:R1:W5:Y:S04]  /*aa70*/  LDL R71, [R1+0x48] ;  /* 0x0000480001477983 */ /* 0x0003680000100800 */
[----:B------:R1:W5:Y:S01]  /*aa80*/  LDL R69, [R1+0x44] ;  /* 0x0000440001457983 */ /* 0x0003620000100800 */
[----:B------:R-:W-:Y:S01]  /*aa90*/  BSSY B1, `(.L_x_11793) ;  /* 0x0000074000017945 */ /* 0x000fe20003800000 */
[C---:B--2---:R-:W-:Y:S01]  /*aaa0*/  ISETP.GE.AND P0, PT, R34.reuse, R0, PT ;  /* 0x000000002200720c */ /* 0x044fe20003f06270 */
[----:B0-----:R-:W-:-:S02]  /*aab0*/  VIADD R3, R34, 0x10 ;  /* 0x0000001022037836 */ /* 0x001fc40000000000 */
[----:B------:R-:W-:-:S03]  /*aac0*/  VIADD R33, R34, 0x20 ;  /* 0x0000002022217836 */ /* 0x000fc60000000000 */
[-C--:B------:R-:W-:Y:S02]  /*aad0*/  ISETP.GE.AND P1, PT, R3, R0.reuse, PT ;  /* 0x000000000300720c */ /* 0x080fe40003f26270 */
[----:B------:R-:W-:-:S05]  /*aae0*/  ISETP.GE.AND P2, PT, R33, R0, PT ;  /* 0x000000002100720c */ /* 0x000fca0003f46270 */
[----:B-1----:R-:W-:Y:S08]  /*aaf0*/  @P0 BRA `(.L_x_11794) ;  /* 0x0000000400b40947 */ /* 0x002ff00003800000 */
[----:B------:R-:W-:Y:S02]  /*ab00*/  LEA.HI R3, R32, R32, RZ, 0x1 ;  /* 0x0000002020037211 */ /* 0x000fe400078f08ff */
[----:B------:R-:W-:Y:S02]  /*ab10*/  SHF.R.U64 R63, R4, 0x10, R5 ;  /* 0x00000010043f7819 */ /* 0x000fe40000001205 */
[----:B------:R-:W-:Y:S02]  /*ab20*/  LOP3.LUT R3, R3, 0xfffffffe, RZ, 0xc0, !PT ;  /* 0xfffffffe03037812 */ /* 0x000fe400078ec0ff */
[----:B------:R-:W-:Y:S02]  /*ab30*/  SHF.R.U64 R61, R16, 0x10, R17 ;  /* 0x00000010103d7819 */ /* 0x000fe40000001211 */
[----:B------:R-:W-:Y:S01]  /*ab40*/  SHF.R.U64 R16, R18, 0x10, R19 ;  /* 0x0000001012107819 */ /* 0x000fe20000001213 */
[----:B------:R-:W-:Y:S01]  /*ab50*/  IMAD.IADD R3, R32, 0x1, -R3 ;  /* 0x0000000120037824 */ /* 0x000fe200078e0a03 */
[----:B-----5:R-:W-:-:S02]  /*ab60*/  LOP3.LUT R32, R74, 0x18, R34, 0xf8, !PT ;  /* 0x000000184a207812 */ /* 0x020fc400078ef822 */
[----:B------:R-:W-:Y:S02]  /*ab70*/  SHF.R.U32.HI R19, RZ, 0x10, R19 ;  /* 0x00000010ff137819 */ /* 0x000fe40000011613 */
[----:B------:R-:W-:Y:S02]  /*ab80*/  LEA.HI R3, R0, R3, RZ, 0x1d ;  /* 0x0000000300037211 */ /* 0x000fe400078fe8ff */
[----:B------:R-:W-:Y:S02]  /*ab90*/  LOP3.LUT R32, R32, R69, RZ, 0x3c, !PT ;  /* 0x0000004520207212 */ /* 0x000fe400078e3cff */
[----:B------:R-:W-:Y:S02]  /*aba0*/  SHF.R.S32.HI R20, RZ, 0x1f, R3 ;  /* 0x0000001fff147819 */ /* 0x000fe40000011403 */
[----:B------:R-:W-:Y:S01]  /*abb0*/  PRMT R63, R55, 0x5410, R63 ;  /* 0x00005410373f7816 */ /* 0x000fe2000000003f */
[----:B------:R-:W-:Y:S01]  /*abc0*/  IMAD.IADD R33, R71, 0x1, R32 ;  /* 0x0000000147217824 */ /* 0x000fe200078e0220 */
[----:B------:R-:W-:Y:S01]  /*abd0*/  LEA.HI R20, R20, R3, RZ, 0x2 ;  /* 0x0000000314147211 */ /* 0x000fe200078f10ff */
[----:B------:R-:W-:Y:S01]  /*abe0*/  IMAD.SHL.U32 R3, R3, 0x8, RZ ;  /* 0x0000000803037824 */ /* 0x000fe200078e00ff */
[----:B------:R-:W-:Y:S01]  /*abf0*/  SHF.R.U32.HI R65, RZ, 0x10, R5 ;  /* 0x00000010ff417819 */ /* 0x000fe20000011605 */
[----:B------:R-:W-:Y:S01]  /*ac00*/  IMAD.U32 R66, R63, 0x10000, RZ ;  /* 0x000100003f427824 */ /* 0x000fe200078e00ff */
[----:B------:R-:W-:-:S02]  /*ac10*/  SHF.R.S32.HI R32, RZ, 0x2, R20 ;  /* 0x00000002ff207819 */ /* 0x000fc40000011414 */
[----:B------:R-:W-:Y:S01]  /*ac20*/  LOP3.LUT R20, R74, 0x18, R3, 0xf8, !PT ;  /* 0x000000184a147812 */ /* 0x000fe200078ef803 */
[----:B------:R-:W-:Y:S01]  /*ac30*/  IMAD R3, R33, 0x2, R73 ;  /* 0x0000000221037824 */ /* 0x000fe200078e0249 */
[----:B------:R-:W-:Y:S01]  /*ac40*/  SHF.R.U64 R18, R6, 0x10, R7 ;  /* 0x0000001006127819 */ /* 0x000fe20000001207 */
[----:B------:R-:W-:Y:S01]  /*ac50*/  IMAD R32, R32, 0x1800, R71 ;  /* 0x0000180020207824 */ /* 0x000fe200078e0247 */
[----:B------:R-:W-:Y:S02]  /*ac60*/  LOP3.LUT R33, R20, R69, RZ, 0x3c, !PT ;  /* 0x0000004514217212 */ /* 0x000fe400078e3cff */
[----:B------:R-:W-:Y:S02]  /*ac70*/  PRMT R61, R57, 0x5410, R61 ;  /* 0x00005410393d7816 */ /* 0x000fe4000000003d */
[----:B------:R-:W-:Y:S01]  /*ac80*/  SHF.R.U32.HI R6, RZ, 0x10, R7 ;  /* 0x00000010ff067819 */ /* 0x000fe20000011607 */
[----:B------:R-:W-:Y:S01]  /*ac90*/  IMAD.IADD R37, R32, 0x1, R33 ;  /* 0x0000000120257824 */ /* 0x000fe200078e0221 */
[----:B------:R-:W-:Y:S01]  /*aca0*/  PRMT R4, R58, 0x5410, R19 ;  /* 0x000054103a047816 */ /* 0x000fe20000000013 */
[----:B------:R-:W0:Y:S01]  /*acb0*/  LDS.128 R32, [R3] ;  /* 0x0000000003207984 */ /* 0x000e220000000c00 */
[----:B------:R-:W-:Y:S01]  /*acc0*/  SHF.R.U32.HI R62, RZ, 0x10, R17 ;  /* 0x00000010ff3e7819 */ /* 0x000fe20000011611 */
[----:B------:R-:W-:Y:S01]  /*acd0*/  IMAD R20, R37, 0x2, R22 ;  /* 0x0000000225147824 */ /* 0x000fe200078e0216 */
[----:B------:R-:W-:-:S02]  /*ace0*/  PRMT R65, R56, 0x5410, R65 ;  /* 0x0000541038417816 */ /* 0x000fc40000000041 */
[----:B------:R-:W-:Y:S02]  /*acf0*/  PRMT R6, R40, 0x5432, R6 ;  /* 0x0000543228067816 */ /* 0x000fe40000000006 */
[----:B------:R-:W1:Y:S01]  /*ad00*/  LDS.128 R36, [R20+0xda00] ;  /* 0x00da000014247984 */ /* 0x000e620000000c00 */
[----:B------:R-:W-:Y:S01]  /*ad10*/  PRMT R62, R41, 0x5432, R62 ;  /* 0x00005432293e7816 */ /* 0x000fe2000000003e */
[----:B------:R-:W-:Y:S01]  /*ad20*/  IMAD.U32 R68, R65, 0x10000, RZ ;  /* 0x0001000041447824 */ /* 0x000fe200078e00ff */
[----:B------:R-:W-:Y:S01]  /*ad30*/  LOP3.LUT R63, R63, 0xffff0000, RZ, 0xc0, !PT ;  /* 0xffff00003f3f7812 */ /* 0x000fe200078ec0ff */
[----:B------:R-:W-:Y:S01]  /*ad40*/  IMAD.U32 R67, R6, 0x10000, RZ ;  /* 0x0001000006437824 */ /* 0x000fe200078e00ff */
[----:B------:R-:W-:Y:S02]  /*ad50*/  LOP3.LUT R65, R65, 0xffff0000, RZ, 0xc0, !PT ;  /* 0xffff000041417812 */ /* 0x000fe400078ec0ff */
[----:B------:R-:W-:Y:S02]  /*ad60*/  PRMT R18, R21, 0x5432, R18 ;  /* 0x0000543215127816 */ /* 0x000fe40000000012 */
[----:B------:R-:W-:Y:S01]  /*ad70*/  PRMT R16, R42, 0x5432, R16 ;  /* 0x000054322a107816 */ /* 0x000fe20000000010 */
[C---:B0-----:R-:W-:Y:S01]  /*ad80*/  IMAD.U32 R55, R32.reuse, 0x10000, RZ ;  /* 0x0001000020377824 */ /* 0x041fe200078e00ff */
[----:B------:R-:W-:Y:S01]  /*ad90*/  LOP3.LUT R56, R32, 0xffff0000, RZ, 0xc0, !PT ;  /* 0xffff000020387812 */ /* 0x000fe200078ec0ff */
[----:B------:R-:W-:Y:S01]  /*ada0*/  IMAD.U32 R32, R61, 0x10000, RZ ;  /* 0x000100003d207824 */ /* 0x000fe200078e00ff */
[C---:B------:R-:W-:Y:S01]  /*adb0*/  LOP3.LUT R5, R34.reuse, 0xffff0000, RZ, 0xc0, !PT ;  /* 0xffff000022057812 */ /* 0x040fe200078ec0ff */
[----:B------:R-:W-:Y:S01]  /*adc0*/  IMAD.U32 R7, R34, 0x10000, RZ ;  /* 0x0001000022077824 */ /* 0x000fe200078e00ff */
[C---:B------:R-:W-:Y:S01]  /*add0*/  LOP3.LUT R34, R35.reuse, 0xffff0000, RZ, 0xc0, !PT ;  /* 0xffff000023227812 */ /* 0x040fe200078ec0ff */
[----:B------:R-:W-:Y:S01]  /*ade0*/  IMAD.U32 R58, R35, 0x10000, RZ ;  /* 0x00010000233a7824 */ /* 0x000fe200078e00ff */
[C---:B-1----:R-:W-:Y:S01]  /*adf0*/  LOP3.LUT R35, R36.reuse, 0xffff0000, RZ, 0xc0, !PT ;  /* 0xffff000024237812 */ /* 0x042fe200078ec0ff */
[----:B------:R-:W-:Y:S01]  /*ae00*/  IMAD.U32 R19, R36, 0x10000, RZ ;  /* 0x0001000024137824 */ /* 0x000fe200078e00ff */
[----:B------:R-:W-:Y:S01]  /*ae10*/  LOP3.LUT R36, R37, 0xffff0000, RZ, 0xc0, !PT ;  /* 0xffff000025247812 */ /* 0x000fe200078ec0ff */
[----:B------:R-:W-:Y:S01]  /*ae20*/  IMAD.U32 R60, R39, 0x10000, RZ ;  /* 0x00010000273c7824 */ /* 0x000fe200078e00ff */
[----:B------:R-:W-:Y:S01]  /*ae30*/  LOP3.LUT R17, R38, 0xffff0000, RZ, 0xc0, !PT ;  /* 0xffff000026117812 */ /* 0x000fe200078ec0ff */
[C---:B------:R-:W-:Y:S01]  /*ae40*/  FMUL.FTZ R64, R19.reuse, R66 ;  /* 0x0000004213407220 */ /* 0x040fe20000410000 */
[-C--:B------:R-:W-:Y:S01]  /*ae50*/  FMUL.FTZ R70, R19, R32.reuse ;  /* 0x0000002013467220 */ /* 0x080fe20000410000 */
[----:B------:R-:W-:Y:S01]  /*ae60*/  IMAD.U32 R59, R37, 0x10000, RZ ;  /* 0x00010000253b7824 */ /* 0x000fe200078e00ff */
[----:B------:R-:W-:Y:S01]  /*ae70*/  LOP3.LUT R61, R61, 0xffff0000, RZ, 0xc0, !PT ;  /* 0xffff00003d3d7812 */ /* 0x000fe200078ec0ff */
[----:B------:R-:W-:Y:S01]  /*ae80*/  FFMA.FTZ R19, R55, R32, -R64 ;  /* 0x0000002037137223 */ /* 0x000fe20000010840 */
[----:B------:R-:W-:-:S02]  /*ae90*/  IMAD.U32 R64, R62, 0x10000, RZ ;  /* 0x000100003e407824 */ /* 0x000fc400078e00ff */
[----:B------:R-:W-:Y:S01]  /*aea0*/  FFMA.FTZ R32, R55, R66, R70 ;  /* 0x0000004237207223 */ /* 0x000fe20000010046 */
[----:B------:R-:W-:Y:S01]  /*aeb0*/  IMAD.U32 R37, R38, 0x10000, RZ ;  /* 0x0001000026257824 */ /* 0x000fe200078e00ff */
[----:B------:R-:W-:Y:S01]  /*aec0*/  LOP3.LUT R38, R39, 0xffff0000, RZ, 0xc0, !PT ;  /* 0xffff000027267812 */ /* 0x000fe200078ec0ff */
[----:B------:R-:W-:Y:S02]  /*aed0*/  IMAD.U32 R39, R4, 0x10000, RZ ;  /* 0x0001000004277824 */ /* 0x000fe400078e00ff */
[----:B------:R-:W-:Y:S01]  /*aee0*/  FMUL.FTZ R55, R60, R67 ;  /* 0x000000433c377220 */ /* 0x000fe20000410000 */
[----:B------:R-:W-:Y:S02]  /*aef0*/  IMAD.U32 R57, R33, 0x10000, RZ ;  /* 0x0001000021397824 */ /* 0x000fe400078e00ff */
[C---:B------:R-:W-:Y:S01]  /*af00*/  FMUL.FTZ R66, R59.reuse, R64 ;  /* 0x000000403b427220 */ /* 0x040fe20000410000 */
[----:B------:R-:W-:Y:S01]  /*af10*/  LOP3.LUT R62, R62, 0xffff0000, RZ, 0xc0, !PT ;  /* 0xffff00003e3e7812 */ /* 0x000fe200078ec0ff */
[-C--:B------:R-:W-:Y:S01]  /*af20*/  FMUL.FTZ R60, R60, R39.reuse ;  /* 0x000000273c3c7220 */ /* 0x080fe20000410000 */
[----:B------:R-:W-:Y:S01]  /*af30*/  FFMA.FTZ R55, R58, R39, -R55 ;  /* 0x000000273a377223 */ /* 0x000fe20000010837 */
[-C--:B------:R-:W-:Y:S01]  /*af40*/  FMUL.FTZ R72, R59, R68.reuse ;  /* 0x000000443b487220 */ /* 0x080fe20000410000 */
        /* <DEDUP_REMOVED lines=40> */
.L_x_11794:
[----:B------:R-:W-:Y:S05]  /*b1d0*/  BSYNC B1 ;  /* 0x0000000000017941 */ /* 0x000fea0003800000 */
.L_x_11793:
[----:B------:R-:W-:Y:S04]  /*b1e0*/  BSSY B1, `(.L_x_11795) ;  /* 0x0000075000017945 */ /* 0x000fe80003800000 */
[----:B------:R-:W-:Y:S05]  /*b1f0*/  @P1 BRA `(.L_x_11796) ;  /* 0x0000000400cc1947 */ /* 0x000fea0003800000 */
[----:B0-----:R-:W2:Y:S04]  /*b200*/  LDL R3, [R1+0x54] ;  /* 0x0000540001037983 */ /* 0x001ea80000100800 */
[----:B------:R-:W2:Y:S01]  /*b210*/  LDL.64 R4, [R1+0x38] ;  /* 0x0000380001047983 */ /* 0x000ea20000100a00 */
[--C-:B------:R-:W-:Y:S02]  /*b220*/  SHF.R.U64 R35, R24, 0x10, R25.reuse ;  /* 0x0000001018237819 */ /* 0x100fe40000001219 */
[----:B------:R-:W-:Y:S02]  /*b230*/  SHF.R.U32.HI R24, RZ, 0x10, R25 ;  /* 0x00000010ff187819 */ /* 0x000fe40000011619 */
[----:B------:R-:W-:Y:S02]  /*b240*/  SHF.R.U64 R25, R8, 0x10, R9 ;  /* 0x0000001008197819 */ /* 0x000fe40000001209 */
[----:B------:R-:W-:-:S02]  /*b250*/  SHF.R.U64 R33, R26, 0x10, R27 ;  /* 0x000000101a217819 */ /* 0x000fc4000000121b */
[----:B------:R-:W-:Y:S02]  /*b260*/  PRMT R50, R50, 0x5410, R25 ;  /* 0x0000541032327816 */ /* 0x000fe40000000019 */
[----:B------:R-:W-:Y:S02]  /*b270*/  SHF.R.U32.HI R8, RZ, 0x10, R9 ;  /* 0x00000010ff087819 */ /* 0x000fe40000011609 */
[----:B------:R-:W-:Y:S01]  /*b280*/  PRMT R54, R54, 0x5410, R35 ;  /* 0x0000541036367816 */ /* 0x000fe20000000023 */
[----:B------:R-:W-:Y:S01]  /*b290*/  IMAD.U32 R35, R50, 0x10000, RZ ;  /* 0x0001000032237824 */ /* 0x000fe200078e00ff */
[----:B------:R-:W-:Y:S02]  /*b2a0*/  PRMT R53, R53, 0x5410, R24 ;  /* 0x0000541035357816 */ /* 0x000fe40000000018 */
[----:B------:R-:W-:Y:S01]  /*b2b0*/  PRMT R52, R52, 0x5410, R33 ;  /* 0x0000541034347816 */ /* 0x000fe20000000021 */
[----:B------:R-:W-:Y:S01]  /*b2c0*/  IMAD.U32 R33, R54, 0x10000, RZ ;  /* 0x0001000036217824 */ /* 0x000fe200078e00ff */
[----:B------:R-:W-:-:S02]  /*b2d0*/  PRMT R49, R49, 0x5410, R8 ;  /* 0x0000541031317816 */ /* 0x000fc40000000008 */
[----:B------:R-:W-:Y:S02]  /*b2e0*/  LOP3.LUT R37, R50, 0xffff0000, RZ, 0xc0, !PT ;  /* 0xffff000032257812 */ /* 0x000fe400078ec0ff */
[--C-:B------:R-:W-:Y:S02]  /*b2f0*/  SHF.R.U64 R9, R10, 0x10, R11.reuse ;  /* 0x000000100a097819 */ /* 0x100fe4000000120b */
[----:B------:R-:W-:Y:S02]  /*b300*/  SHF.R.U32.HI R10, RZ, 0x10, R11 ;  /* 0x00000010ff0a7819 */ /* 0x000fe4000001160b */
[----:B------:R-:W-:Y:S02]  /*b310*/  PRMT R48, R48, 0x5410, R9 ;  /* 0x0000541030307816 */ /* 0x000fe40000000009 */
[----:B------:R-:W-:Y:S02]  /*b320*/  SHF.R.U32.HI R26, RZ, 0x10, R27 ;  /* 0x00000010ff1a7819 */ /* 0x000fe4000001161b */
[----:B------:R-:W-:-:S02]  /*b330*/  PRMT R47, R47, 0x5410, R10 ;  /* 0x000054102f2f7816 */ /* 0x000fc4000000000a */
[----:B------:R-:W-:Y:S01]  /*b340*/  PRMT R51, R51, 0x5410, R26 ;  /* 0x0000541033337816 */ /* 0x000fe2000000001a */
[----:B--2---:R-:W-:-:S05]  /*b350*/  IMAD.IADD R3, R4, 0x1, R3 ;  /* 0x0000000104037824 */ /* 0x004fca00078e0203 */
[----:B------:R-:W-:-:S04]  /*b360*/  SHF.R.S32.HI R4, RZ, 0x1f, R3 ;  /* 0x0000001fff047819 */ /* 0x000fc80000011403 */
[CC--:B------:R-:W-:Y:S02]  /*b370*/  LEA.HI R5, R4.reuse, R3.reuse, RZ, 0x3 ;  /* 0x0000000304057211 */ /* 0x0c0fe400078f18ff */
[----:B------:R-:W-:Y:S02]  /*b380*/  LEA.HI R4, R4, R3, RZ, 0x5 ;  /* 0x0000000304047211 */ /* 0x000fe400078f28ff */
[--C-:B------:R-:W-:Y:S02]  /*b390*/  SHF.R.S32.HI R7, RZ, 0x3, R5.reuse ;  /* 0x00000003ff077819 */ /* 0x100fe40000011405 */
        /* <DEDUP_REMOVED lines=10> */
[----:B------:R-:W-:Y:S01]  /*b440*/  LOP3.LUT R4, R74, 0x18, R3, 0xf8, !PT ;  /* 0x000000184a047812 */ /* 0x000fe200078ef803 */
[----:B------:R-:W-:Y:S02]  /*b450*/  IMAD R3, R6, 0x2, R73 ;  /* 0x0000000206037824 */ /* 0x000fe400078e0249 */
        /* <DEDUP_REMOVED lines=23> */
[----:B------:R-:W-:Y:S01]  /*b5d0*/  LOP3.LUT R33, R54, 0xffff0000, RZ, 0xc0, !PT ;  /* 0xffff000036217812 */ /* 0x000fe200078ec0ff */
[----:B------:R-:W-:Y:S01]  /*b5e0*/  FFMA.FTZ R55, R8, R35, R55 ;  /* 0x0000002308377223 */ /* 0x000fe20000010037 */
[----:B------:R-:W-:Y:S02]  /*b5f0*/  IMAD.U32 R8, R53, 0x10000, RZ ;  /* 0x0001000035087824 */ /* 0x000fe400078e00ff */
[----:B------:R-:W-:Y:S01]  /*b600*/  FMUL.FTZ R36, R25, R24 ;  /* 0x0000001819247220 */ /* 0x000fe20000410000 */
[----:B------:R-:W-:Y:S02]  /*b610*/  IMAD.U32 R26, R18, 0x10000, RZ ;  /* 0x00010000121a7824 */ /* 0x000fe400078e00ff */
[-C--:B------:R-:W-:Y:S01]  /*b620*/  FMUL.FTZ R35, R16, R33.reuse ;  /* 0x0000002110237220 */ /* 0x080fe20000410000 */
[----:B------:R-:W-:Y:S01]  /*b630*/  LOP3.LUT R16, R49, 0xffff0000, RZ, 0xc0, !PT ;  /* 0xffff000031107812 */ /* 0x000fe200078ec0ff */
[C---:B------:R-:W-:Y:S01]  /*b640*/  FFMA.FTZ R32, R4.reuse, R33, -R57 ;  /* 0x0000002104207223 */ /* 0x040fe20000010839 */
[-C--:B------:R-:W-:Y:S01]  /*b650*/  FMUL.FTZ R25, R25, R8.reuse ;  /* 0x0000000819197220 */ /* 0x080fe20000410000 */
[----:B------:R-:W-:Y:S01]  /*b660*/  FFMA.FTZ R34, R4, R37, R35 ;  /* 0x0000002504227223 */ /* 0x000fe20000010023 */
[----:B------:R-:W-:Y:S01]  /*b670*/  LOP3.LUT R4, R53, 0xffff0000, RZ, 0xc0, !PT ;  /* 0xffff000035047812 */ /* 0x000fe200078ec0ff */
[----:B------:R-:W-:Y:S01]  /*b680*/  FFMA.FTZ R36, R9, R8, -R36 ;  /* 0x0000000809247223 */ /* 0x000fe20000010824 */
[----:B------:R-:W-:Y:S01]  /*b690*/  FMUL.FTZ R8, R17, R16 ;  /* 0x0000001011087220 */ /* 0x000fe20000410000 */
[----:B------:R-:W-:Y:S01]  /*b6a0*/  FFMA.FTZ R24, R9, R24, R25 ;  /* 0x0000001809187223 */ /* 0x000fe20000010019 */
[----:B------:R-:W-:-:S02]  /*b6b0*/  IMAD.U32 R25, R48, 0x10000, RZ ;  /* 0x0001000030197824 */ /* 0x000fc400078e00ff */
[-C--:B------:R-:W-:Y:S01]  /*b6c0*/  FMUL.FTZ R38, R17, R4.reuse ;  /* 0x0000000411267220 */ /* 0x080fe20000410000 */
[----:B------:R-:W-:Y:S02]  /*b6d0*/  IMAD.U32 R9, R52, 0x10000, RZ ;  /* 0x0001000034097824 */ /* 0x000fe400078e00ff */
[----:B------:R-:W-:Y:S01]  /*b6e0*/  FFMA.FTZ R17, R5, R4, -R8 ;  /* 0x0000000405117223 */ /* 0x000fe20000010808 */
[----:B------:R-:W-:Y:S02]  /*b6f0*/  IMAD.U32 R27, R19, 0x10000, RZ ;  /* 0x00010000131b7824 */ /* 0x000fe400078e00ff */
[C---:B------:R-:W-:Y:S01]  /*b700*/  FMUL.FTZ R35, R26.reuse, R25 ;  /* 0x000000191a237220 */ /* 0x040fe20000410000 */
[----:B------:R-:W-:Y:S02]  /*b710*/  IMAD.U32 R8, R47, 0x10000, RZ ;  /* 0x000100002f087824 */ /* 0x000fe400078e00ff */
[----:B------:R-:W-:Y:S01]  /*b720*/  FMUL.FTZ R26, R26, R9 ;  /* 0x000000091a1a7220 */ /* 0x000fe20000410000 */
[----:B------:R-:W-:-:S02]  /*b730*/  IMAD.U32 R4, R51, 0x10000, RZ ;  /* 0x0001000033047824 */ /* 0x000fc400078e00ff */
[----:B------:R-:W-:Y:S01]  /*b740*/  FFMA.FTZ R33, R5, R16, R38 ;  /* 0x0000001005217223 */ /* 0x000fe20000010026 */
[C---:B------:R-:W-:Y:S01]  /*b750*/  FMUL.FTZ R16, R27.reuse, R8 ;  /* 0x000000081b107220 */ /* 0x040fe20000410000 */
[----:B------:R-:W-:Y:S01]  /*b760*/  FFMA.FTZ R35, R10, R9, -R35 ;  /* 0x000000090a237223 */ /* 0x000fe20000010823 */
[----:B------:R-:W-:Y:S01]  /*b770*/  LOP3.LUT R18, R18, 0xffff0000, RZ, 0xc0, !PT ;  /* 0xffff000012127812 */ /* 0x000fe200078ec0ff */
[-C--:B------:R-:W-:Y:S01]  /*b780*/  FMUL.FTZ R38, R27, R4.reuse ;  /* 0x000000041b267220 */ /* 0x080fe20000410000 */
[----:B------:R-:W-:Y:S01]  /*b790*/  LOP3.LUT R9, R48, 0xffff0000, RZ, 0xc0, !PT ;  /* 0xffff000030097812 */ /* 0x000fe200078ec0ff */
[----:B------:R-:W-:Y:S01]  /*b7a0*/  FFMA.FTZ R26, R10, R25, R26 ;  /* 0x000000190a1a7223 */ /* 0x000fe2000001001a */
[----:B------:R-:W-:Y:S01]  /*b7b0*/  LOP3.LUT R5, R52, 0xffff0000, RZ, 0xc0, !PT ;  /* 0xffff000034057812 */ /* 0x000fe200078ec0ff */
        /* <DEDUP_REMOVED lines=8> */
[C---:B------:R-:W-:Y:S01]  /*b840*/  FFMA.FTZ R16, R6.reuse, R5, -R11 ;  /* 0x0000000506107223 */ /* 0x040fe2000001080b */
[-C--:B------:R-:W-:Y:S01]  /*b850*/  FMUL.FTZ R19, R19, R4.reuse ;  /* 0x0000000413137220 */ /* 0x080fe20000410000 */
[----:B------:R-:W-:Y:S01]  /*b860*/  FFMA.FTZ R11, R6, R9, R18 ;  /* 0x00000009060b7223 */ /* 0x000fe20000010012 */
[C---:B------:R-:W-:Y:S01]  /*b870*/  FFMA.FTZ R18, R7.reuse, R4, -R8 ;  /* 0x0000000407127223 */ /* 0x040fe20000010808 */
[----:B------:R-:W-:Y:S01]  /*b880*/  F2FP.BF16.F32.PACK_AB R4, R32, R39 ;  /* 0x000000272004723e */ /* 0x000fe200000010ff */
[----:B------:R-:W-:Y:S01]  /*b890*/  FFMA.FTZ R19, R7, R10, R19 ;  /* 0x0000000a07137223 */ /* 0x000fe20000010013 */
        /* <DEDUP_REMOVED lines=9> */
.L_x_11796:
[----:B------:R-:W-:Y:S05]  /*b930*/  BSYNC B1 ;  /* 0x0000000000017941 */ /* 0x000fea0003800000 */
.L_x_11795:
[----:B------:R-:W-:Y:S05]  /*b940*/  @P2 BRA `(.L_x_11777) ;  /* 0x0000000400cc2947 */ /* 0x000fea0003800000 */
[----:B01----:R-:W2:Y:S04]  /*b950*/  LDL R3, [R1+0x50] ;  /* 0x0000500001037983 */ /* 0x003ea80000100800 */
[----:B------:R-:W2:Y:S01]  /*b960*/  LDL.64 R4, [R1+0x38] ;  /* 0x0000380001047983 */ /* 0x000ea20000100a00 */
        /* <DEDUP_REMOVED lines=30> */
[-C--:B------:R-:W-:Y:S02]  /*bb50*/  LOP3.LUT R5, R5, R69.reuse, RZ, 0x3c, !PT ;  /* 0x0000004505057212 */ /* 0x080fe400078e3cff */
        /* <DEDUP_REMOVED lines=82> */
.L_x_11777:
[----:B------:R-:W-:Y:S05]  /*c080*/  BSYNC B0 ;  /* 0x0000000000007941 */ /* 0x000fea0003800000 */
.L_x_11770:
        /* <DEDUP_REMOVED lines=8> */
.L_x_11768:
[----:B0--3--:R-:W3:Y:S02]  /*c110*/  LDL R0, [R1+0x34] ;  /* 0x0000340001007983 */ /* 0x009ee40000100800 */
[----:B---3--:R-:W-:-:S13]  /*c120*/  ISETP.NE.AND P0, PT, R0, 0x3, PT ;  /* 0x000000030000780c */ /* 0x008fda0003f05270 */
[----:B------:R-:W-:Y:S05]  /*c130*/  @!P0 BRA `(.L_x_11797) ;  /* 0x0000000000048947 */ /* 0x000fea0003800000 */
[----:B------:R-:W-:Y:S01]  /*c140*/  BPT.TRAP 0x1 ;  /* 0x000000040000795c */ /* 0x000fe20000300000 */
.L_x_11797:
[----:B------:R-:W3:Y:S01]  /*c150*/  LDL R0, [R1+0x2c] ;  /* 0x00002c0001007983 */ /* 0x000ee20000100800 */
[----:B------:R-:W-:Y:S01]  /*c160*/  IMAD R21, R145, 0x8, R22 ;  /* 0x0000000891157824 */ /* 0x000fe200078e0216 */
[----:B---3--:R-:W-:-:S04]  /*c170*/  SHF.L.U32 R0, R0, 0x1f, RZ ;  /* 0x0000001f00007819 */ /* 0x008fc800000006ff */
[----:B------:R0:W3:Y:S01]  /*c180*/  SYNCS.PHASECHK.TRANS64.TRYWAIT P2, [R21+URZ+0x31c30], R0 ;  /* 0x031c3000150075a7 */ /* 0x0000e2000804017f */
[----:B------:R-:W-:Y:S05]  /*c190*/  @!P0 BRA `(.L_x_11798) ;  /* 0x0000000000048947 */ /* 0x000fea0003800000 */
[----:B------:R-:W-:Y:S01]  /*c1a0*/  BPT.TRAP 0x1 ;  /* 0x000000040000795c */ /* 0x000fe20000300000 */
.L_x_11798:
[----:B-12-4-:R-:W1:Y:S02]  /*c1b0*/  S2R R3, SR_TID.X ;  /* 0x0000000000037919 */ /* 0x016e640000002100 */
[----:B-1----:R-:W-:-:S04]  /*c1c0*/  LOP3.LUT R3, R3, 0x7f, RZ, 0xc0, !PT ;  /* 0x0000007f03037812 */ /* 0x002fc800078ec0ff */
[----:B------:R-:W-:Y:S01]  /*c1d0*/  ISETP.NE.AND P1, PT, R3, RZ, PT ;  /* 0x000000ff0300720c */ /* 0x000fe20003f25270 */
[----:B---3--:R-:W-:-:S12]  /*c1e0*/  @P2 BRA `(.L_x_11799) ;  /* 0x0000000000082947 */ /* 0x008fd80003800000 */
[----:B------:R-:W1:Y:S02]  /*c1f0*/  SYNCS.PHASECHK.TRANS64.TRYWAIT P2, [R21+URZ+0x31c30], R0 ;  /* 0x031c3000150075a7 */ /* 0x000e64000804017f */
[----:B-1----:R-:W-:Y:S05]  /*c200*/  @!P2 BRA `(.L_x_11800) ;  /* 0x000001a400aca947 */ /* 0x002fea0003800000 */
.L_x_11799:
[----:B------:R-:W-:Y:S05]  /*c210*/  WARPSYNC.ALL ;  /* 0x0000000000007948 */ /* 0x000fea0003800000 */
[----:B01----:R-:W-:Y:S01]  /*c220*/  VIADD R0, R22, 0x16a00 ;  /* 0x00016a0016007836 */ /* 0x003fe20000000000 */
[----:B------:R-:W-:Y:S01]  /*c230*/  LOP3.LUT R8, R2, 0x10000, RZ, 0xfc, !PT ;  /* 0x0001000002087812 */ /* 0x000fe200078efcff */
[----:B------:R-:W-:Y:S02]  /*c240*/  IMAD.MOV.U32 R9, RZ, RZ, -0x7fffffe0 ;  /* 0x80000020ff097424 */ /* 0x000fe400078e00ff */
[----:B------:R-:W-:Y:S01]  /*c250*/  IMAD.MOV.U32 R15, RZ, RZ, -0x7fffffe0 ;  /* 0x80000020ff0f7424 */ /* 0x000fe200078e00ff */
[----:B------:R-:W-:Y:S01]  /*c260*/  SHF.R.U32.HI R0, RZ, 0x4, R0 ;  /* 0x00000004ff007819 */ /* 0x000fe20000011600 */
[----:B------:R-:W-:Y:S01]  /*c270*/  WARPGROUP.ARRIVE ;  /* 0x00000000000079c5 */ /* 0x000fe20000000000 */
[----:B------:R-:W-:Y:S01]  /*c280*/  IMAD.MOV.U32 R3, RZ, RZ, -0x7fffffe0 ;  /* 0x80000020ff037424 */ /* 0x000fe200078e00ff */
[----:B------:R-:W0:Y:S01]  /*c290*/  LDC R18, c[0x0][0x448] ;  /* 0x00011200ff127b82 */ /* 0x000e220000000800 */
[----:B------:R-:W-:-:S04]  /*c2a0*/  LOP3.LUT R0, R0, 0x3fff, RZ, 0xc0, !PT ;  /* 0x00003fff00007812 */ /* 0x000fc800078ec0ff */
[----:B------:R-:W-:-:S05]  /*c2b0*/  LOP3.LUT R4, R0, 0x10000, RZ, 0xfc, !PT ;  /* 0x0001000000047812 */ /* 0x000fca00078efcff */
[----:B------:R-:W-:Y:S01]  /*c2c0*/  IMAD R14, R145, 0x6c0, R4 ;  /* 0x000006c0910e7824 */ /* 0x000fe200078e0204 */
[----:B------:R-:W-:Y:S01]  /*c2d0*/  R2UR UR4, R8 ;  /* 0x00000000080472ca */ /* 0x000fe200000e0000 */
[----:B------:R1:W-:Y:S01]  /*c2e0*/  STL [R1+0x58], R4 ;  /* 0x0000580401007387 */ /* 0x0003e20000100800 */
[----:B------:R-:W-:Y:S02]  /*c2f0*/  R2UR UR5, R9 ;  /* 0x00000000090572ca */ /* 0x000fe400000e0000 */
[C---:B------:R-:W-:Y:S02]  /*c300*/  R2UR UR6, R14.reuse ;  /* 0x000000000e0672ca */ /* 0x040fe400000e0000 */
[----:B------:R-:W-:Y:S01]  /*c310*/  R2UR UR7, R15 ;  /* 0x000000000f0772ca */ /* 0x000fe200000e0000 */
[----:B------:R-:W-:Y:S01]  /*c320*/  VIADD R2, R14, 0x40 ;  /* 0x000000400e027836 */ /* 0x000fe20000000000 */
[----:B------:R-:W-:Y:S02]  /*c330*/  R2UR UR11, R3 ;  /* 0x00000000030b72ca */ /* 0x000fe400000e0000 */
[----:B------:R-:W-:-:S02]  /*c340*/  R2UR UR8, R8 ;  /* 0x00000000080872ca */ /* 0x000fc400000e0000 */
[C---:B------:R-:W-:Y:S01]  /*c350*/  R2UR UR9, R9.reuse ;  /* 0x00000000090972ca */ /* 0x040fe200000e0000 */
[----:B-1----:R-:W-:Y:S02]  /*c360*/  VIADD R4, R14, 0xc0 ;  /* 0x000000c00e047836 */ /* 0x002fe40000000000 */
[----:B------:R-:W-:Y:S01]  /*c370*/  IMAD.MOV.U32 R5, RZ, RZ, -0x7fffffe0 ;  /* 0x80000020ff057424 */ /* 0x000fe200078e00ff */
[----:B------:R-:W-:Y:S02]  /*c380*/  R2UR UR12, R8 ;  /* 0x00000000080c72ca */ /* 0x000fe400000e0000 */
[C---:B------:R-:W-:Y:S01]  /*c390*/  R2UR UR13, R9.reuse ;  /* 0x00000000090d72ca */ /* 0x040fe200000e0000 */
[----:B------:R-:W-:Y:S01]  /*c3a0*/  HGMMA.64x16x16.F32.BF16 R88, gdesc[UR4], RZ, !UPT, gsb0 ;  /* 0x00200000045879f0 */ /* 0x000fe2000c0018ff */
[----:B------:R-:W-:Y:S01]  /*c3b0*/  R2UR UR10, R2 ;  /* 0x00000000020a72ca */ /* 0x000fe200000e0000 */
[----:B------:R-:W-:Y:S02]  /*c3c0*/  VIADD R2, R14, 0x80 ;  /* 0x000000800e027836 */ /* 0x000fe40000000000 */
[----:B------:R-:W-:Y:S01]  /*c3d0*/  IMAD.MOV.U32 R7, RZ, RZ, -0x7fffffe0 ;  /* 0x80000020ff077424 */ /* 0x000fe200078e00ff */
[----:B------:R-:W-:Y:S01]  /*c3e0*/  R2UR UR16, R8 ;  /* 0x00000000081072ca */ /* 0x000fe200000e0000 */
[----:B------:R-:W-:Y:S01]  /*c3f0*/  VIADD R6, R14, 0x100 ;  /* 0x000001000e067836 */ /* 0x000fe20000000000 */
[----:B------:R-:W-:-:S02]  /*c400*/  R2UR UR17, R9 ;  /* 0x00000000091172ca */ /* 0x000fc400000e0000 */
[C---:B------:R-:W-:Y:S02]  /*c410*/  R2UR UR20, R8.reuse ;  /* 0x00000000081472ca */ /* 0x040fe400000e0000 */
[C---:B------:R-:W-:Y:S02]  /*c420*/  R2UR UR21, R9.reuse ;  /* 0x00000000091572ca */ /* 0x040fe400000e0000 */
[----:B------:R-:W-:Y:S02]  /*c430*/  R2UR UR24, R8 ;  /* 0x00000000081872ca */ /* 0x000fe400000e0000 */
[----:B------:R-:W-:Y:S01]  /*c440*/  R2UR UR25, R9 ;  /* 0x00000000091972ca */ /* 0x000fe200000e0000 */
[----:B------:R-:W-:Y:S01]  /*c450*/  VIADD R10, R14, 0x102 ;  /* 0x000001020e0a7836 */ /* 0x000fe20000000000 */
[----:B------:R-:W2:Y:S01]  /*c460*/  LDL.LU R0, [R1] ;  /* 0x0000000001007983 */ /* 0x000ea20000300800 */
[----:B------:R-:W-:Y:S01]  /*c470*/  IMAD.MOV.U32 R3, RZ, RZ, -0x7fffffe0 ;  /* 0x80000020ff037424 */ /* 0x000fe200078e00ff */
[----:B------:R-:W-:Y:S01]  /*c480*/  R2UR UR6, R2 ;  /* 0x00000000020672ca */ /* 0x000fe200000e0000 */
[----:B------:R-:W-:Y:S01]  /*c490*/  VIADD R2, R14, 0x140 ;  /* 0x000001400e027836 */ /* 0x000fe20000000000 */
[C---:B------:R-:W-:Y:S01]  /*c4a0*/  R2UR UR4, R8.reuse ;  /* 0x00000000080472ca */ /* 0x040fe200000e0000 */
[----:B------:R-:W-:Y:S01]  /*c4b0*/  IMAD.MOV.U32 R11, RZ, RZ, -0x7fffffe0 ;  /* 0x80000020ff0b7424 */ /* 0x000fe200078e00ff */
[----:B------:R-:W-:Y:S01]  /*c4c0*/  R2UR UR7, R3 ;  /* 0x00000000030772ca */ /* 0x000fe200000e0000 */
[----:B------:R-:W-:Y:S01]  /*c4d0*/  IMAD.MOV.U32 R3, RZ, RZ, -0x7fffffe0 ;  /* 0x80000020ff037424 */ /* 0x000fe200078e00ff */
[----:B------:R-:W-:Y:S01]  /*c4e0*/  R2UR UR5, R9 ;  /* 0x00000000090572ca */ /* 0x000fe200000e0000 */
[----:B------:R-:W-:Y:S01]  /*c4f0*/  VIADD R12, R8, 0x300 ;  /* 0x00000300080c7836 */ /* 0x000fe20000000000 */
        /* <DEDUP_REMOVED lines=12> */
[----:B0-----:R-:W-:Y:S01]  /*c5c0*/  ISETP.NE.AND P5, PT, R18, 0x1, PT ;  /* 0x000000011200780c */ /* 0x001fe20003fa5270 */
[----:B------:R-:W-:-:S02]  /*c5d0*/  IMAD.MOV.U32 R13, RZ, RZ, -0x7fffffe0 ;  /* 0x80000020ff0d7424 */ /* 0x000fc400078e00ff */
[C---:B------:R-:W-:Y:S02]  /*c5e0*/  VIADD R16, R14.reuse, 0x342 ;  /* 0x000003420e107836 */ /* 0x040fe40000000000 */
[----:B------:R-:W-:Y:S01]  /*c5f0*/  IMAD.MOV.U32 R17, RZ, RZ, -0x7fffffe0 ;  /* 0x80000020ff117424 */ /* 0x000fe200078e00ff */
[----:B------:R-:W-:Y:S02]  /*c600*/  WARPGROUP.DEPBAR.LE gsb0, 0x0 ;  /* 0x00008000000079c5 */ /* 0x000fe40000010000 */
[----:B------:R-:W-:Y:S01]  /*c610*/  WARPGROUP.ARRIVE ;  /* 0x00000000000079c5 */ /* 0x000fe20000000000 */
[----:B------:R-:W-:-:S04]  /*c620*/  VIADD R18, R14, 0x500 ;  /* 0x000005000e127836 */ /* 0x000fc80000000000 */
[----:B------:R-:W0:Y:S01]  /*c630*/  @P5 LDC R15, c[0x0][0x44c] ;  /* 0x00011300ff0f5b82 */ /* 0x000e220000000800 */
        /* <DEDUP_REMOVED lines=12> */
[----:B-----5:R-:W-:-:S06]  /*c700*/  WARPGROUP.ARRIVE ;  /* 0x00000000000079c5 */ /* 0x020fcc0000000000 */
        /* <DEDUP_REMOVED lines=28> */
[----:B------:R-:W-:Y:S02]  /*c8d0*/  R2UR UR8, R6 ;  /* 0x00000000060872ca */ /* 0x000fe400000e0000 */
[----:B------:R-:W-:Y:S01]  /*c8e0*/  R2UR UR9, R7 ;  /* 0x00000000070972ca */ /* 0x000fe200000e0000 */
[----:B------:R-:W-:Y:S01]  /*c8f0*/  IMAD.MOV.U32 R19, RZ, RZ, -0x7fffffe0 ;  /* 0x80000020ff137424 */ /* 0x000fe200078e00ff */
[----:B--2---:R-:W-:-:S04]  /*c900*/  LOP3.LUT R0, R0, 0xfffffff7, RZ, 0xc0, !PT ;  /* 0xfffffff700007812 */ /* 0x004fc800078ec0ff */
[----:B------:R-:W-:-:S05]  /*c910*/  @P5 LOP3.LUT R0, R0, 0x8, RZ, 0xfc, !PT ;  /* 0x0000000800005812 */ /* 0x000fca00078efcff */
[----:B------:R1:W-:Y:S04]  /*c920*/  STL [R1], R0 ;  /* 0x0000000001007387 */ /* 0x0003e80000100800 */
[----:B------:R-:W2:Y:S04]  /*c930*/  LDL R100, [R1+0x7c] ;  /* 0x00007c0001647983 */ /* 0x000ea80000100800 */
[----:B------:R-:W3:Y:S04]  /*c940*/  LDL R98, [R1+0x78] ;  /* 0x0000780001627983 */ /* 0x000ee80000100800 */
[----:B-1----:R-:W2:Y:S04]  /*c950*/  LDL R0, [R1+0x88] ;  /* 0x0000880001007983 */ /* 0x002ea80000100800 */
[----:B------:R-:W4:Y:S04]  /*c960*/  LDL R97, [R1+0x74] ;  /* 0x0000740001617983 */ /* 0x000f280000100800 */
[----:B------:R-:W4:Y:S01]  /*c970*/  LDL R99, [R1+0x70] ;  /* 0x0000700001637983 */ /* 0x000f220000100800 */
[----:B------:R-:W-:-:S02]  /*c980*/  WARPGROUP.DEPBAR.LE gsb0, 0x0 ;  /* 0x00008000000079c5 */ /* 0x000fc40000010000 */
[----:B------:R-:W-:-:S06]  /*c990*/  WARPGROUP.ARRIVE ;  /* 0x00000000000079c5 */ /* 0x000fcc0000000000 */
[----:B------:R-:W-:Y:S01]  /*c9a0*/  HGMMA.64x16x16.F32.BF16 R40, gdesc[UR20], RZ, !UPT, gsb0 ;  /* 0x00200000142879f0 */ /* 0x000fe2000c0018ff */
[----:B------:R-:W-:Y:S02]  /*c9b0*/  R2UR UR20, R6 ;  /* 0x00000000061472ca */ /* 0x000fe400000e0000 */
[----:B------:R-:W-:Y:S01]  /*c9c0*/  R2UR UR21, R7 ;  /* 0x00000000071572ca */ /* 0x000fe200000e0000 */
[----:B------:R-:W-:Y:S02]  /*c9d0*/  WARPGROUP.DEPBAR.LE gsb0, 0x0 ;  /* 0x00008000000079c5 */ /* 0x000fe40000010000 */
[----:B------:R-:W-:-:S06]  /*c9e0*/  WARPGROUP.ARRIVE ;  /* 0x00000000000079c5 */ /* 0x000fcc0000000000 */
[----:B------:R-:W-:Y:S01]  /*c9f0*/  HGMMA.64x16x16.F32.BF16 R32, gdesc[UR24], RZ, !UPT, gsb0 ;  /* 0x00200000182079f0 */ /* 0x000fe2000c0018ff */
        /* <DEDUP_REMOVED lines=17> */
[----:B------:R-:W-:Y:S01]  /*cb10*/  HGMMA.64x16x16.F32.BF16 R88, gdesc[UR12], R88, gsb0 ;  /* 0x002000000c5879f0 */ /* 0x000fe20008001858 */
        /* <DEDUP_REMOVED lines=284> */
[----:B------:R-:W-:Y:S01]  /*dce0*/  VIADD R2, R8, 0x602 ;  /* 0x0000060208027836 */ /* 0x000fe20000000000 */
[----:B------:R-:W1:Y:S01]  /*dcf0*/  @P5 LDC R19, c[0x0][0x450] ;  /* 0x00011400ff135b82 */ /* 0x000e620000000800 */
[----:B------:R-:W-:-:S02]  /*dd00*/  WARPGROUP.DEPBAR.LE gsb0, 0x0 ;  /* 0x00008000000079c5 */ /* 0x000fc40000010000 */
[----:B------:R-:W-:-:S08]  /*dd10*/  WARPGROUP.ARRIVE ;  /* 0x00000000000079c5 */ /* 0x000fd00000000000 */
[----:B------:R-:W-:Y:S01]  /*dd20*/  HGMMA.64x16x16.F32.BF16 R24, gdesc[UR28], R24, gsb0 ;  /* 0x002000001c1879f0 */ /* 0x000fe20008001818 */
[----:B------:R-:W-:Y:S02]  /*dd30*/  VIADD R16, R14, 0x482 ;  /* 0x000004820e107836 */ /* 0x000fe40000000000 */
[----:B------:R-:W-:Y:S02]  /*dd40*/  IMAD.MOV.U32 R17, RZ, RZ, -0x7fffffe0 ;  /* 0x80000020ff117424 */ /* 0x000fe400078e00ff */
[----:B------:R-:W-:Y:S01]  /*dd50*/  IMAD.MOV.U32 R3, RZ, RZ, -0x7fffffe0 ;  /* 0x80000020ff037424 */ /* 0x000fe200078e00ff */
[----:B------:R-:W-:Y:S02]  /*dd60*/  R2UR UR10, R16 ;  /* 0x00000000100a72ca */ /* 0x000fe400000e0000 */
[----:B------:R-:W-:Y:S02]  /*dd70*/  R2UR UR11, R17 ;  /* 0x00000000110b72ca */ /* 0x000fe400000e0000 */
[----:B------:R-:W-:-:S02]  /*dd80*/  R2UR UR8, R2 ;  /* 0x00000000020872ca */ /* 0x000fc400000e0000 */
        /* <DEDUP_REMOVED lines=19> */
[----:B--2---:R-:W-:Y:S01]  /*dec0*/  IMAD.IADD R20, R0, 0x1, R100 ;  /* 0x0000000100147824 */ /* 0x004fe200078e0264 */
[----:B------:R-:W-:-:S02]  /*ded0*/  WARPGROUP.DEPBAR.LE gsb0, 0x0 ;  /* 0x00008000000079c5 */ /* 0x000fc40000010000 */
[----:B------:R-:W-:-:S09]  /*dee0*/  WARPGROUP.ARRIVE ;  /* 0x00000000000079c5 */ /* 0x000fd20000000000 */
[----:B------:R-:W-:Y:S01]  /*def0*/  HGMMA.64x16x16.F32.BF16 R72, gdesc[UR8], R72, gsb0 ;  /* 0x00200000084879f0 */ /* 0x000fe20008001848 */
[----:B0-----:R-:W-:-:S04]  /*df00*/  @P5 IMAD.HI.U32 R0, R20, R15, RZ ;  /* 0x0000000f14005227 */ /* 0x001fc800078e00ff */
[----:B------:R-:W-:Y:S01]  /*df10*/  VIADD R18, R14, 0x542 ;  /* 0x000005420e127836 */ /* 0x000fe20000000000 */
[----:B-1----:R-:W-:Y:S01]  /*df20*/  @P5 SHF.R.U32.HI R20, RZ, R19, R0 ;  /* 0x00000013ff145219 */ /* 0x002fe20000011600 */
        /* <DEDUP_REMOVED lines=20> */
[----:B------:R-:W-:Y:S01]  /*e070*/  R2UR UR17, R3 ;  /* 0x00000000031172ca */ /* 0x000fe200000e0000 */
[----:B------:R-:W-:Y:S01]  /*e080*/  VIADD R16, R14, 0x602 ;  /* 0x000006020e107836 */ /* 0x000fe20000000000 */
[----:B------:R-:W-:Y:S01]  /*e090*/  R2UR UR18, R18 ;  /* 0x00000000121272ca */ /* 0x000fe200000e0000 */
[----:B------:R-:W-:Y:S01]  /*e0a0*/  IMAD.MOV.U32 R17, RZ, RZ, -0x7fffffe0 ;  /* 0x80000020ff117424 */ /* 0x000fe200078e00ff */
[----:B------:R-:W-:-:S02]  /*e0b0*/  R2UR UR19, R19 ;  /* 0x00000000131372ca */ /* 0x000fc400000e0000 */
[----:B------:R-:W-:Y:S02]  /*e0c0*/  R2UR UR20, R2 ;  /* 0x00000000021472ca */ /* 0x000fe400000e0000 */
[----:B------:R-:W-:Y:S01]  /*e0d0*/  R2UR UR21, R3 ;  /* 0x00000000031572ca */ /* 0x000fe200000e0000 */
[----:B------:R-:W0:Y:S01]  /*e0e0*/  SHFL.IDX PT, R0, R20, RZ, 0x1c1f ;  /* 0x001c1fff14007589 */ /* 0x000e2200000e0000 */
[----:B------:R-:W-:Y:S01]  /*e0f0*/  IMAD R15, R96, -0x90, RZ ;  /* 0xffffff70600f7824 */ /* 0x000fe200078e02ff */
[----:B------:R-:W-:Y:S01]  /*e100*/  R2UR UR8, R2 ;  /* 0x00000000020872ca */ /* 0x000fe200000e0000 */
[----:B------:R-:W-:Y:S01]  /*e110*/  ULDC UR4, c[0x0][0x988] ;  /* 0x0002620000047ab9 */ /* 0x000fe20000000800 */
[----:B------:R-:W-:Y:S02]  /*e120*/  WARPGROUP.DEPBAR.LE gsb0, 0x0 ;  /* 0x00008000000079c5 */ /* 0x000fe40000010000 */
[----:B------:R-:W-:-:S06]  /*e130*/  WARPGROUP.ARRIVE ;  /* 0x00000000000079c5 */ /* 0x000fcc0000000000 */
[----:B------:R-:W-:Y:S01]  /*e140*/  HGMMA.64x16x16.F32.BF16 R48, gdesc[UR16], R48, gsb0 ;  /* 0x00200000103079f0 */ /* 0x000fe20008001830 */
[----:B------:R-:W-:Y:S02]  /*e150*/  R2UR UR22, R16 ;  /* 0x00000000101672ca */ /* 0x000fe400000e0000 */
[----:B------:R-:W-:Y:S01]  /*e160*/  R2UR UR23, R17 ;  /* 0x00000000111772ca */ /* 0x000fe200000e0000 */
[----:B---3--:R-:W-:Y:S01]  /*e170*/  IMAD R17, R96, -0x90, R98 ;  /* 0xffffff7060117824 */ /* 0x008fe200078e0262 */
[----:B----4-:R-:W-:-:S04]  /*e180*/  IADD3 R15, -R97, 0x91, R15 ;  /* 0x00000091610f7810 */ /* 0x010fc80007ffe10f */
[----:B------:R-:W-:Y:S01]  /*e190*/  IADD3 R17, -R97, 0x90, R17 ;  /* 0x0000009061117810 */ /* 0x000fe20007ffe111 */
[----:B------:R-:W-:Y:S02]  /*e1a0*/  WARPGROUP.DEPBAR.LE gsb0, 0x0 ;  /* 0x00008000000079c5 */ /* 0x000fe40000010000 */
[----:B------:R-:W-:-:S06]  /*e1b0*/  WARPGROUP.ARRIVE ;  /* 0x00000000000079c5 */ /* 0x000fcc0000000000 */
[----:B------:R-:W-:Y:S01]  /*e1c0*/  HGMMA.64x16x16.F32.BF16 R40, gdesc[UR20], R40, gsb0 ;  /* 0x00200000142879f0 */ /* 0x000fe20008001828 */
[----:B------:R-:W-:Y:S01]  /*e1d0*/  IADD3 R16, -R99, R15, R98 ;  /* 0x0000000f63107210 */ /* 0x000fe20007ffe162 */
[----:B------:R-:W-:-:S03]  /*e1e0*/  VIADD R18, R14, 0x642 ;  /* 0x000006420e127836 */ /* 0x000fc60000000000 */
[----:B0-----:R-:W-:Y:S01]  /*e1f0*/  VIADDMNMX R0, R0, R16, R17, PT ;  /* 0x0000001000007246 */ /* 0x001fe20003800111 */
[----:B------:R-:W-:-:S03]  /*e200*/  IMAD.MOV.U32 R19, RZ, RZ, -0x7fffffe0 ;  /* 0x80000020ff137424 */ /* 0x000fc600078e00ff */
[C---:B------:R-:W-:Y:S02]  /*e210*/  ISETP.GT.AND P3, PT, R0.reuse, RZ, PT ;  /* 0x000000ff0000720c */ /* 0x040fe40003f64270 */
[----:B------:R-:W-:Y:S01]  /*e220*/  ISETP.GT.AND P4, PT, R0, 0x1, PT ;  /* 0x000000010000780c */ /* 0x000fe20003f84270 */
[----:B------:R-:W-:Y:S01]  /*e230*/  IMAD.MOV.U32 R15, RZ, RZ, -0x7fffffe0 ;  /* 0x80000020ff0f7424 */ /* 0x000fe200078e00ff */
[----:B------:R-:W-:Y:S02]  /*e240*/  R2UR UR10, R18 ;  /* 0x00000000120a72ca */ /* 0x000fe400000e0000 */
[----:B------:R-:W-:Y:S02]  /*e250*/  R2UR UR11, R19 ;  /* 0x00000000130b72ca */ /* 0x000fe400000e0000 */
[----:B------:R-:W-:Y:S02]  /*e260*/  R2UR UR9, R3 ;  /* 0x00000000030972ca */ /* 0x000fe400000e0000 */
[----:B------:R-:W-:-:S02]  /*e270*/  ISETP.GT.AND P2, PT, R0, 0x8, PT ;  /* 0x000000080000780c */ /* 0x000fc40003f44270 */
[----:B------:R-:W-:Y:S02]  /*e280*/  FSEL R88, R88, -INF , P3 ;  /* 0xff80000058587808 */ /* 0x000fe40001800000 */
[----:B------:R-:W-:Y:S01]  /*e290*/  FSEL R89, R89, -INF , P4 ;  /* 0xff80000059597808 */ /* 0x000fe20002000000 */
[----:B------:R-:W-:Y:S01]  /*e2a0*/  VIADD R14, R14, 0x682 ;  /* 0x000006820e0e7836 */ /* 0x000fe20000000000 */
[----:B------:R-:W-:Y:S02]  /*e2b0*/  R2UR UR15, R15 ;  /* 0x000000000f0f72ca */ /* 0x000fe400000e0000 */
[----:B------:R-:W-:Y:S02]  /*e2c0*/  ISETP.GT.AND P3, PT, R0, 0x9, PT ;  /* 0x000000090000780c */ /* 0x000fe40003f64270 */
[----:B------:R-:W-:Y:S02]  /*e2d0*/  FSEL R92, R92, -INF , P2 ;  /* 0xff8000005c5c7808 */ /* 0x000fe40001000000 */
[----:B------:R-:W-:-:S02]  /*e2e0*/  FMNMX.FTZ R15, R88, R89, !PT ;  /* 0x00000059580f7209 */ /* 0x000fc40007810000 */
[----:B------:R-:W-:Y:S02]  /*e2f0*/  R2UR UR14, R14 ;  /* 0x000000000e0e72ca */ /* 0x000fe400000e0000 */
[----:B------:R-:W-:Y:S02]  /*e300*/  ISETP.GT.AND P2, PT, R0, 0x10, PT ;  /* 0x000000100000780c */ /* 0x000fe40003f44270 */
[----:B------:R-:W-:Y:S02]  /*e310*/  FSEL R93, R93, -INF , P3 ;  /* 0xff8000005d5d7808 */ /* 0x000fe40001800000 */
[----:B------:R-:W-:Y:S02]  /*e320*/  FMNMX.FTZ R14, R92, R15, !PT ;  /* 0x0000000f5c0e7209 */ /* 0x000fe40007810000 */
[----:B------:R-:W-:Y:S02]  /*e330*/  ISETP.GT.AND P3, PT, R0, 0x11, PT ;  /* 0x000000110000780c */ /* 0x000fe40003f64270 */
[----:B------:R-:W-:-:S02]  /*e340*/  FSEL R80, R80, -INF , P2 ;  /* 0xff80000050507808 */ /* 0x000fc40001000000 */
[----:B------:R-:W-:Y:S01]  /*e350*/  FMNMX.FTZ R15, R93, R14, !PT ;  /* 0x0000000e5d0f7209 */ /* 0x000fe20007810000 */
[----:B------:R-:W-:Y:S02]  /*e360*/  WARPGROUP.DEPBAR.LE gsb0, 0x0 ;  /* 0x00008000000079c5 */ /* 0x000fe40000010000 */
[----:B------:R-:W-:Y:S01]  /*e370*/  WARPGROUP.ARRIVE ;  /* 0x00000000000079c5 */ /* 0x000fe20000000000 */
[----:B------:R-:W-:-:S05]  /*e380*/  ISETP.GT.AND P2, PT, R0, 0x18, PT ;  /* 0x000000180000780c */ /* 0x000fca0003f44270 */
[----:B------:R-:W-:Y:S01]  /*e390*/  HGMMA.64x16x16.F32.BF16 R32, gdesc[UR8], R32, gsb0 ;  /* 0x00200000082079f0 */ /* 0x000fe20008001820 */
        /* <DEDUP_REMOVED lines=32> */
[----:B------:R-:W-:Y:S02]  /*e5a0*/  R2UR UR12, R2 ;  /* 0x00000000020c72ca */ /* 0x000fe400000e0000 */
[----:B------:R-:W-:Y:S02]  /*e5b0*/  R2UR UR13, R3 ;  /* 0x00000000030d72ca */ /* 0x000fe400000e0000 */
[----:B------:R-:W-:Y:S02]  /*e5c0*/  ISETP.GT.AND P3, PT, R0, 0x41, PT ;  /* 0x000000410000780c */ /* 0x000fe40003f64270 */
[----:B------:R-:W-:-:S02]  /*e5d0*/  FSEL R56, R56, -INF , P2 ;  /* 0xff80000038387808 */ /* 0x000fc40001000000 */
[----:B------:R-:W-:Y:S01]  /*e5e0*/  FMNMX.FTZ R15, R69, R14, !PT ;  /* 0x0000000e450f7209 */ /* 0x000fe20007810000 */
[----:B------:R-:W-:Y:S02]  /*e5f0*/  WARPGROUP.DEPBAR.LE gsb0, 0x0 ;  /* 0x00008000000079c5 */ /* 0x000fe40000010000 */
[----:B------:R-:W-:Y:S01]  /*e600*/  ISETP.GT.AND P2, PT, R0, 0x48, PT ;  /* 0x000000480000780c */ /* 0x000fe20003f44270 */
[----:B------:R-:W-:Y:S01]  /*e610*/  WARPGROUP.ARRIVE ;  /* 0x00000000000079c5 */ /* 0x000fe20000000000 */
[----:B------:R-:W-:Y:S02]  /*e620*/  FSEL R57, R57, -INF , P3 ;  /* 0xff80000039397808 */ /* 0x000fe40001800000 */
[----:B------:R-:W-:Y:S02]  /*e630*/  FMNMX.FTZ R14, R56, R15, !PT ;  /* 0x0000000f380e7209 */ /* 0x000fe40007810000 */
[----:B------:R-:W-:Y:S01]  /*e640*/  ISETP.GT.AND P3, PT, R0, 0x49, PT ;  /* 0x000000490000780c */ /* 0x000fe20003f64270 */
[----:B------:R-:W-:Y:S01]  /*e650*/  HGMMA.64x16x16.F32.BF16 R24, gdesc[UR12], R24, gsb0 ;  /* 0x002000000c1879f0 */ /* 0x000fe20008001818 */
        /* <DEDUP_REMOVED lines=40> */
[----:B------:R-:W-:Y:S01]  /*e8e0*/  FMNMX.FTZ R14, R36, R15, !PT ;  /* 0x0000000f240e7209 */ /* 0x000fe20007810000 */
[----:B------:R-:W-:Y:S02]  /*e8f0*/  WARPGROUP.DEPBAR.LE gsb0, 0x0 ;  /* 0x00008000000079c5 */ /* 0x000fe40000010000 */
        /* <DEDUP_REMOVED lines=12> */
[----:B------:R-:W0:Y:S04]  /*e9c0*/  SHFL.BFLY PT, R15, R18, 0x2, 0x1f ;  /* 0x0c401f00120f7f89 */ /* 0x000e2800000e0000 */
[----:B------:R-:W1:Y:S01]  /*e9d0*/  SHFL.IDX PT, R20, R20, 0x1, 0x1c1f ;  /* 0x003c1f0014147f89 */ /* 0x000e6200000e0000 */
[----:B0-----:R-:W-:-:S05]  /*e9e0*/  FMNMX.FTZ R19, R18, R15, !PT ;  /* 0x0000000f12137209 */ /* 0x001fca0007810000 */
[----:B------:R-:W0:Y:S01]  /*e9f0*/  SHFL.BFLY PT, R14, R19, 0x1, 0x1f ;  /* 0x0c201f00130e7f89 */ /* 0x000e2200000e0000 */
[----:B------:R-:W-:Y:S01]  /*ea00*/  IMAD.U32 R0, RZ, RZ, UR4 ;  /* 0x00000004ff007e24 */ /* 0x000fe2000f8e00ff */
[----:B-1----:R-:W-:-:S04]  /*ea10*/  VIADDMNMX R16, R20, R16, R17, PT ;  /* 0x0000001014107246 */ /* 0x002fc80003800111 */
[C---:B------:R-:W-:Y:S02]  /*ea20*/  ISETP.GT.AND P3, PT, R16.reuse, RZ, PT ;  /* 0x000000ff1000720c */ /* 0x040fe40003f64270 */
[----:B------:R-:W-:Y:S02]  /*ea30*/  ISETP.GT.AND P4, PT, R16, 0x1, PT ;  /* 0x000000011000780c */ /* 0x000fe40003f84270 */
[----:B0-----:R-:W-:-:S04]  /*ea40*/  FMNMX.FTZ R14, R19, R14, !PT ;  /* 0x0000000e130e7209 */ /* 0x001fc80007810000 */
[C---:B------:R-:W-:Y:S01]  /*ea50*/  FSETP.NEU.FTZ.AND P2, PT, R14.reuse, -INF , PT ;  /* 0xff8000000e00780b */ /* 0x040fe20003f5d000 */
[----:B------:R-:W-:-:S05]  /*ea60*/  FMUL.FTZ R15, R14, R0 ;  /* 0x000000000e0f7220 */ /* 0x000fca0000410000 */
[----:B------:R-:W-:Y:S02]  /*ea70*/  FSEL R15, R15, RZ, P2 ;  /* 0x000000ff0f0f7208 */ /* 0x000fe40001000000 */
[----:B------:R-:W-:Y:S02]  /*ea80*/  ISETP.GT.AND P2, PT, R16, 0x8, PT ;  /* 0x000000081000780c */ /* 0x000fe40003f44270 */
[----:B------:R-:W-:Y:S01]  /*ea90*/  FSEL R90, R90, -INF , P3 ;  /* 0xff8000005a5a7808 */ /* 0x000fe20001800000 */
[----:B------:R-:W-:Y:S01]  /*eaa0*/  FFMA.FTZ R89, R89, R0, -R15 ;  /* 0x0000000059597223 */ /* 0x000fe2000001080f */
[----:B------:R-:W-:Y:S02]  /*eab0*/  FSEL R91, R91, -INF , P4 ;  /* 0xff8000005b5b7808 */ /* 0x000fe40002000000 */
[----:B------:R-:W-:Y:S01]  /*eac0*/  ISETP.GT.AND P3, PT, R16, 0x9, PT ;  /* 0x000000091000780c */ /* 0x000fe20003f64270 */
[----:B------:R0:W-:Y:S01]  /*ead0*/  MUFU.EX2 R19, R89 ;  /* 0x0000005900137308 */ /* 0x0001e20000000800 */
[----:B------:R-:W-:-:S02]  /*eae0*/  FSEL R94, R94, -INF , P2 ;  /* 0xff8000005e5e7808 */ /* 0x000fc40001000000 */
[----:B------:R-:W-:Y:S02]  /*eaf0*/  FSEL R95, R95, -INF , P3 ;  /* 0xff8000005f5f7808 */ /* 0x000fe40001800000 */
[----:B------:R-:W-:Y:S02]  /*eb00*/  ISETP.GT.AND P2, PT, R16, 0x10, PT ;  /* 0x000000101000780c */ /* 0x000fe40003f44270 */
[----:B0-----:R-:W-:-:S04]  /*eb10*/  FMNMX.FTZ R89, R90, R91, !PT ;  /* 0x0000005b5a597209 */ /* 0x001fc80007810000 */
[----:B------:R-:W-:Y:S02]  /*eb20*/  FMNMX.FTZ R20, R94, R89, !PT ;  /* 0x000000595e147209 */ /* 0x000fe40007810000 */
[----:B------:R-:W-:Y:S02]  /*eb30*/  ISETP.GT.AND P3, PT, R16, 0x11, PT ;  /* 0x000000111000780c */ /* 0x000fe40003f64270 */
[----:B------:R-:W-:Y:S02]  /*eb40*/  FSEL R89, R82, -INF , P2 ;  /* 0xff80000052597808 */ /* 0x000fe40001000000 */
[----:B------:R-:W-:Y:S01]  /*eb50*/  FMNMX.FTZ R20, R95, R20, !PT ;  /* 0x000000145f147209 */ /* 0x000fe20007810000 */
[-CC-:B------:R-:W-:Y:S01]  /*eb60*/  FFMA.FTZ R82, R84, R0.reuse, -R15.reuse ;  /* 0x0000000054527223 */ /* 0x180fe2000001080f */
[----:B------:R-:W-:Y:S01]  /*eb70*/  FSEL R84, R83, -INF , P3 ;  /* 0xff80000053547808 */ /* 0x000fe20001800000 */
[----:B------:R-:W-:Y:S01]  /*eb80*/  FFMA.FTZ R97, R88, R0, -R15 ;  /* 0x0000000058617223 */ /* 0x000fe2000001080f */
[----:B------:R-:W-:-:S02]  /*eb90*/  ISETP.GT.AND P2, PT, R16, 0x18, PT ;  /* 0x000000181000780c */ /* 0x000fc40003f44270 */
[----:B------:R-:W-:Y:S01]  /*eba0*/  FMNMX.FTZ R83, R89, R20, !PT ;  /* 0x0000001459537209 */ /* 0x000fe20007810000 */
[-CC-:B------:R-:W-:Y:S01]  /*ebb0*/  FFMA.FTZ R88, R92, R0.reuse, -R15.reuse ;  /* 0x000000005c587223 */ /* 0x180fe2000001080f */
[----:B------:R-:W-:Y:S01]  /*ebc0*/  FFMA.FTZ R92, R85, R0, -R15 ;  /* 0x00000000555c7223 */ /* 0x000fe2000001080f */
[----:B------:R-:W-:Y:S02]  /*ebd0*/  ISETP.GT.AND P3, PT, R16, 0x19, PT ;  /* 0x000000191000780c */ /* 0x000fe40003f64270 */
        /* <DEDUP_REMOVED lines=19> */
[----:B------:R-:W-:Y:S01]  /*ed10*/  FMNMX.FTZ R20, R79, R20, !PT ;  /* 0x000000144f147209 */ /* 0x000fe20007810000 */
[----:B------:R-:W-:Y:S01]  /*ed20*/  FFMA.FTZ R66, R76, R0, -R15 ;  /* 0x000000004c427223 */ /* 0x000fe2000001080f */
[----:B------:R-:W-:Y:S02]  /*ed30*/  FSEL R76, R67, -INF , P3 ;  /* 0xff800000434c7808 */ /* 0x000fe40001800000 */
[----:B------:R-:W-:-:S02]  /*ed40*/  ISETP.GT.AND P2, PT, R16, 0x38, PT ;  /* 0x000000381000780c */ /* 0x000fc40003f44270 */
[----:B------:R-:W-:Y:S01]  /*ed50*/  FMNMX.FTZ R67, R85, R20, !PT ;  /* 0x0000001455437209 */ /* 0x000fe20007810000 */
[----:B------:R0:W-:Y:S01]  /*ed60*/  MUFU.EX2 R83, R92 ;  /* 0x0000005c00537308 */ /* 0x0001e20000000800 */
[----:B------:R-:W-:Y:S02]  /*ed70*/  ISETP.GT.AND P3, PT, R16, 0x39, PT ;  /* 0x000000391000780c */ /* 0x000fe40003f64270 */
[----:B------:R-:W-:Y:S01]  /*ed80*/  FSEL R70, R70, -INF , P2 ;  /* 0xff80000046467808 */ /* 0x000fe20001000000 */
[----:B0-----:R-:W-:Y:S01]  /*ed90*/  FFMA.FTZ R92, R77, R0, -R15 ;  /* 0x000000004d5c7223 */ /* 0x001fe2000001080f */
        /* <DEDUP_REMOVED lines=11> */
[-CC-:B------:R-:W-:Y:S01]  /*ee50*/  FFMA.FTZ R17, R93, R0.reuse, -R15.reuse ;  /* 0x000000005d117223 */ /* 0x180fe2000001080f */
[----:B------:R-:W-:Y:S01]  /*ee60*/  ISETP.GT.AND P3, PT, R16, 0x49, PT ;  /* 0x000000491000780c */ /* 0x000fe20003f64270 */
[----:B------:R-:W-:Y:S01]  /*ee70*/  FFMA.FTZ R93, R65, R0, -R15 ;  /* 0x00000000415d7223 */ /* 0x000fe2000001080f */
[----:B------:R-:W-:Y:S02]  /*ee80*/  FSEL R62, R62, -INF , P2 ;  /* 0xff8000003e3e7808 */ /* 0x000fe40001000000 */
[----:B------:R-:W-:Y:S01]  /*ee90*/  FMNMX.FTZ R65, R64, R59, !PT ;  /* 0x0000003b40417209 */ /* 0x000fe20007810000 */
[----:B------:R0:W-:Y:S01]  /*eea0*/  MUFU.EX2 R67, R92 ;  /* 0x0000005c00437308 */ /* 0x0001e20000000800 */
[----:B------:R-:W-:Y:S02]  /*eeb0*/  ISETP.GT.AND P2, PT, R16, 0x50, PT ;  /* 0x000000501000780c */ /* 0x000fe40003f44270 */
[----:B0-----:R-:W-:-:S02]  /*eec0*/  FSEL R92, R63, -INF , P3 ;  /* 0xff8000003f5c7808 */ /* 0x001fc40001800000 */
[----:B------:R-:W-:Y:S02]  /*eed0*/  FMNMX.FTZ R63, R62, R65, !PT ;  /* 0x000000413e3f7209 */ /* 0x000fe40007810000 */
[----:B------:R-:W-:Y:S02]  /*eee0*/  ISETP.GT.AND P3, PT, R16, 0x51, PT ;  /* 0x000000511000780c */ /* 0x000fe40003f64270 */
[----:B------:R-:W-:Y:S02]  /*eef0*/  FSEL R65, R50, -INF , P2 ;  /* 0xff80000032417808 */ /* 0x000fe40001000000 */
[----:B------:R-:W-:Y:S02]  /*ef00*/  FMNMX.FTZ R20, R92, R63, !PT ;  /* 0x0000003f5c147209 */ /* 0x000fe40007810000 */
[----:B------:R-:W-:Y:S02]  /*ef10*/  ISETP.GT.AND P2, PT, R16, 0x58, PT ;  /* 0x000000581000780c */ /* 0x000fe40003f44270 */
[----:B------:R-:W-:-:S02]  /*ef20*/  FSEL R63, R51, -INF , P3 ;  /* 0xff800000333f7808 */ /* 0x000fc40001800000 */
[----:B------:R-:W-:Y:S01]  /*ef30*/  FMNMX.FTZ R20, R65, R20, !PT ;  /* 0x0000001441147209 */ /* 0x000fe20007810000 */
[----:B------:R-:W-:Y:S01]  /*ef40*/  FFMA.FTZ R51, R69, R0, -R15 ;  /* 0x0000000045337223 */ /* 0x000fe2000001080f */
[----:B------:R-:W-:Y:S02]  /*ef50*/  ISETP.GT.AND P3, PT, R16, 0x59, PT ;  /* 0x000000591000780c */ /* 0x000fe40003f64270 */
[----:B------:R-:W-:Y:S02]  /*ef60*/  FSEL R54, R54, -INF , P2 ;  /* 0xff80000036367808 */ /* 0x000fe40001000000 */
[----:B------:R-:W-:Y:S02]  /*ef70*/  FMNMX.FTZ R69, R63, R20, !PT ;  /* 0x000000143f457209 */ /* 0x000fe40007810000 */
[----:B------:R-:W-:Y:S02]  /*ef80*/  FSEL R55, R55, -INF , P3 ;  /* 0xff80000037377808 */ /* 0x000fe40001800000 */
[----:B------:R-:W-:-:S02]  /*ef90*/  ISETP.GT.AND P2, PT, R16, 0x60, PT ;  /* 0x000000601000780c */ /* 0x000fc40003f44270 */
[----:B------:R-:W-:Y:S01]  /*efa0*/  FMNMX.FTZ R20, R54, R69, !PT ;  /* 0x0000004536147209 */ /* 0x000fe20007810000 */
[--C-:B------:R-:W-:Y:S01]  /*efb0*/  FFMA.FTZ R50, R68, R0, -R15.reuse ;  /* 0x0000000044327223 */ /* 0x100fe2000001080f */
[----:B------:R-:W-:Y:S02]  /*efc0*/  ISETP.GT.AND P3, PT, R16, 0x61, PT ;  /* 0x000000611000780c */ /* 0x000fe40003f64270 */
[----:B------:R-:W-:Y:S02]  /*efd0*/  FSEL R68, R42, -INF , P2 ;  /* 0xff8000002a447808 */ /* 0x000fe40001000000 */
[----:B------:R-:W-:Y:S01]  /*efe0*/  FMNMX.FTZ R69, R55, R20, !PT ;  /* 0x0000001437457209 */ /* 0x000fe20007810000 */
[----:B------:R-:W-:Y:S01]  /*eff0*/  FFMA.FTZ R42, R56, R0, -R15 ;  /* 0x00000000382a7223 */ /* 0x000fe2000001080f */
        /* <DEDUP_REMOVED lines=12> */
[----:B------:R-:W-:Y:S02]  /*f0c0*/  FMNMX.FTZ R20, R57, R20, !PT ;  /* 0x0000001439147209 */ /* 0x000fe40007810000 */
[----:B0-----:R-:W-:Y:S01]  /*f0d0*/  FSEL R93, R34, -INF , P2 ;  /* 0xff800000225d7808 */ /* 0x001fe20001000000 */
[----:B------:R-:W-:Y:S01]  /*f0e0*/  FFMA.FTZ R34, R60, R0, -R15 ;  /* 0x000000003c227223 */ /* 0x000fe2000001080f */
[----:B------:R-:W-:Y:S02]  /*f0f0*/  FSEL R60, R35, -INF , P3 ;  /* 0xff800000233c7808 */ /* 0x000fe40001800000 */
[----:B------:R-:W-:-:S02]  /*f100*/  ISETP.GT.AND P2, PT, R16, 0x78, PT ;  /* 0x000000781000780c */ /* 0x000fc40003f44270 */
[----:B------:R-:W-:Y:S01]  /*f110*/  FMNMX.FTZ R35, R93, R20, !PT ;  /* 0x000000145d237209 */ /* 0x000fe20007810000 */
[----:B------:R0:W1:Y:S01]  /*f120*/  MUFU.EX2 R18, R97 ;  /* 0x0000006100127308 */ /* 0x0000620000000800 */
[----:B------:R-:W-:Y:S02]  /*f130*/  ISETP.GT.AND P3, PT, R16, 0x79, PT ;  /* 0x000000791000780c */ /* 0x000fe40003f64270 */
[----:B------:R-:W-:Y:S02]  /*f140*/  FMNMX.FTZ R20, R60, R35, !PT ;  /* 0x000000233c147209 */ /* 0x000fe40007810000 */
[----:B0-----:R-:W-:-:S03]  /*f150*/  FSEL R97, R38, -INF , P2 ;  /* 0xff80000026617808 */ /* 0x001fc60001000000 */
[----:B------:R0:W-:Y:S01]  /*f160*/  MUFU.EX2 R43, R46 ;  /* 0x0000002e002b7308 */ /* 0x0001e20000000800 */
[C---:B------:R-:W-:Y:S02]  /*f170*/  ISETP.GT.AND P2, PT, R16.reuse, 0x80, PT ;  /* 0x000000801000780c */ /* 0x040fe40003f44270 */
[----:B------:R-:W-:Y:S01]  /*f180*/  FMNMX.FTZ R20, R97, R20, !PT ;  /* 0x0000001461147209 */ /* 0x000fe20007810000 */
[----:B0-----:R-:W-:Y:S01]  /*f190*/  FFMA.FTZ R46, R61, R0, -R15 ;  /* 0x000000003d2e7223 */ /* 0x001fe2000001080f */
        /* <DEDUP_REMOVED lines=11> */
[----:B------:R-:W-:-:S04]  /*f250*/  FMNMX.FTZ R16, R30, R39, !PT ;  /* 0x000000271e107209 */ /* 0x000fc80007810000 */
[----:B------:R-:W-:-:S05]  /*f260*/  FMNMX.FTZ R16, R31, R16, !PT ;  /* 0x000000101f107209 */ /* 0x000fca0007810000 */
[----:B------:R-:W0:Y:S01]  /*f270*/  SHFL.BFLY PT, R39, R16, 0x2, 0x1f ;  /* 0x0c401f0010277f89 */ /* 0x000e2200000e0000 */
[-CC-:B------:R-:W-:Y:S01]  /*f280*/  FFMA.FTZ R47, R52, R0.reuse, -R15.reuse ;  /* 0x00000000342f7223 */ /* 0x180fe2000001080f */
[-CC-:B------:R-:W-:Y:S01]  /*f290*/  FFMA.FTZ R38, R48, R0.reuse, -R15.reuse ;  /* 0x0000000030267223 */ /* 0x180fe2000001080f */
[-CC-:B------:R-:W-:Y:S01]  /*f2a0*/  FFMA.FTZ R48, R49, R0.reuse, -R15.reuse ;  /* 0x0000000031307223 */ /* 0x180fe2000001080f */
[----:B------:R-:W-:Y:S01]  /*f2b0*/  FFMA.FTZ R49, R53, R0, -R15 ;  /* 0x0000000035317223 */ /* 0x000fe2000001080f */
[----:B0-----:R-:W-:-:S05]  /*f2c0*/  FMNMX.FTZ R52, R16, R39, !PT ;  /* 0x0000002710347209 */ /* 0x001fca0007810000 */
[----:B------:R-:W0:Y:S01]  /*f2d0*/  SHFL.BFLY PT, R53, R52, 0x1, 0x1f ;  /* 0x0c201f0034357f89 */ /* 0x000e2200000e0000 */
[-CC-:B------:R-:W-:Y:S01]  /*f2e0*/  FFMA.FTZ R16, R25, R0.reuse, -R15.reuse ;  /* 0x0000000019107223 */ /* 0x180fe2000001080f */
[----:B------:R2:W-:Y:S01]  /*f2f0*/  MUFU.EX2 R35, R46 ;  /* 0x0000002e00237308 */ /* 0x0005e20000000800 */
[-CC-:B------:R-:W-:Y:S01]  /*f300*/  FFMA.FTZ R39, R32, R0.reuse, -R15.reuse ;  /* 0x0000000020277223 */ /* 0x180fe2000001080f */
[-CC-:B------:R-:W-:Y:S01]  /*f310*/  FFMA.FTZ R32, R28, R0.reuse, -R15.reuse ;  /* 0x000000001c207223 */ /* 0x180fe2000001080f */
[-CC-:B--2---:R-:W-:Y:S01]  /*f320*/  FFMA.FTZ R46, R40, R0.reuse, -R15.reuse ;  /* 0x00000000282e7223 */ /* 0x184fe2000001080f */
[----:B------:R-:W-:Y:S01]  /*f330*/  FFMA.FTZ R40, R44, R0, -R15 ;  /* 0x000000002c287223 */ /* 0x000fe2000001080f */
[----:B0-----:R-:W-:-:S04]  /*f340*/  FMNMX.FTZ R20, R52, R53, !PT ;  /* 0x0000003534147209 */ /* 0x001fc80007810000 */
[C---:B------:R-:W-:Y:S01]  /*f350*/  FSETP.NEU.FTZ.AND P2, PT, R20.reuse, -INF , PT ;  /* 0xff8000001400780b */ /* 0x040fe20003f5d000 */
[-C--:B------:R-:W-:Y:S01]  /*f360*/  FMUL.FTZ R25, R20, R0.reuse ;  /* 0x0000000014197220 */ /* 0x080fe20000410000 */
[-CC-:B------:R-:W-:Y:S01]  /*f370*/  FFMA.FTZ R44, R45, R0.reuse, -R15.reuse ;  /* 0x000000002d2c7223 */ /* 0x180fe2000001080f */
[----:B------:R-:W-:-:S03]  /*f380*/  FFMA.FTZ R45, R33, R0, -R15 ;  /* 0x00000000212d7223 */ /* 0x000fc6000001080f */
[----:B------:R-:W-:Y:S01]  /*f390*/  FSEL R25, R25, RZ, P2 ;  /* 0x000000ff19197208 */ /* 0x000fe20001000000 */
[----:B------:R-:W-:-:S04]  /*f3a0*/  FFMA.FTZ R33, R24, R0, -R15 ;  /* 0x0000000018217223 */ /* 0x000fc8000001080f */
[-CC-:B------:R-:W-:Y:S01]  /*f3b0*/  FFMA.FTZ R24, R90, R0.reuse, -R25.reuse ;  /* 0x000000005a187223 */ /* 0x180fe20000010819 */
[-CC-:B------:R-:W-:Y:S01]  /*f3c0*/  FFMA.FTZ R28, R91, R0.reuse, -R25.reuse ;  /* 0x000000005b1c7223 */ /* 0x180fe20000010819 */
[-CC-:B------:R-:W-:Y:S01]  /*f3d0*/  FFMA.FTZ R53, R94, R0.reuse, -R25.reuse ;  /* 0x000000005e357223 */ /* 0x180fe20000010819 */
[----:B------:R-:W-:Y:S01]  /*f3e0*/  MUFU.EX2 R88, R88 ;  /* 0x0000005800587308 */ /* 0x000fe20000000800 */
[-C--:B------:R-:W-:Y:S01]  /*f3f0*/  FFMA.FTZ R90, R95, R0.reuse, -R25 ;  /* 0x000000005f5a7223 */ /* 0x080fe20000010819 */
[-CC-:B------:R-:W-:Y:S01]  /*f400*/  FFMA.FTZ R80, R80, R0.reuse, -R15.reuse ;  /* 0x0000000050507223 */ /* 0x180fe2000001080f */
[-CC-:B------:R-:W-:Y:S01]  /*f410*/  FFMA.FTZ R81, R81, R0.reuse, -R15.reuse ;  /* 0x0000000051517223 */ /* 0x180fe2000001080f */
[----:B------:R-:W-:-:S04]  /*f420*/  FFMA.FTZ R72, R72, R0, -R15 ;  /* 0x0000000048487223 */ /* 0x000fc8000001080f */
[----:B------:R-:W-:Y:S01]  /*f430*/  MUFU.EX2 R24, R24 ;  /* 0x0000001800187308 */ /* 0x000fe20000000800 */
[-CC-:B------:R-:W-:Y:S01]  /*f440*/  FFMA.FTZ R73, R73, R0.reuse, -R15.reuse ;  /* 0x0000000049497223 */ /* 0x180fe2000001080f */
[-CC-:B------:R-:W-:Y:S01]  /*f450*/  FFMA.FTZ R41, R41, R0.reuse, -R15.reuse ;  /* 0x0000000029297223 */ /* 0x180fe2000001080f */
[-CC-:B------:R-:W-:Y:S01]  /*f460*/  FFMA.FTZ R36, R36, R0.reuse, -R15.reuse ;  /* 0x0000000024247223 */ /* 0x180fe2000001080f */
[----:B------:R-:W-:-:S04]  /*f470*/  FFMA.FTZ R37, R37, R0, -R15 ;  /* 0x0000000025257223 */ /* 0x000fc8000001080f */
[----:B------:R-:W0:Y:S01]  /*f480*/  MUFU.EX2 R28, R28 ;  /* 0x0000001c001c7308 */ /* 0x000e220000000800 */
[-C--:B------:R-:W-:Y:S01]  /*f490*/  FFMA.FTZ R15, R29, R0.reuse, -R15 ;  /* 0x000000001d0f7223 */ /* 0x080fe2000001080f */
[-CC-:B------:R-:W-:Y:S01]  /*f4a0*/  FFMA.FTZ R29, R89, R0.reuse, -R25.reuse ;  /* 0x00000000591d7223 */ /* 0x180fe20000010819 */
[-CC-:B------:R-:W-:Y:S01]  /*f4b0*/  FFMA.FTZ R89, R84, R0.reuse, -R25.reuse ;  /* 0x0000000054597223 */ /* 0x180fe20000010819 */
[----:B------:R-:W-:-:S04]  /*f4c0*/  FFMA.FTZ R84, R86, R0, -R25 ;  /* 0x0000000056547223 */ /* 0x000fc80000010819 */
[----:B------:R-:W2:Y:S01]  /*f4d0*/  MUFU.EX2 R53, R53 ;  /* 0x0000003500357308 */ /* 0x000ea20000000800 */
[-CC-:B------:R-:W-:Y:S01]  /*f4e0*/  FFMA.FTZ R86, R75, R0.reuse, -R25.reuse ;  /* 0x000000004b567223 */ /* 0x180fe20000010819 */
[-CC-:B------:R-:W-:Y:S01]  /*f4f0*/  FFMA.FTZ R75, R78, R0.reuse, -R25.reuse ;  /* 0x000000004e4b7223 */ /* 0x180fe20000010819 */
[----:B------:R-:W-:-:S05]  /*f500*/  FFMA.FTZ R78, R85, R0, -R25 ;  /* 0x00000000554e7223 */ /* 0x000fca0000010819 */
[----:B------:R-:W3:Y:S01]  /*f510*/  MUFU.EX2 R17, R17 ;  /* 0x0000001100117308 */ /* 0x000ee20000000800 */
[-CC-:B------:R-:W-:Y:S01]  /*f520*/  FFMA.FTZ R85, R76, R0.reuse, -R25.reuse ;  /* 0x000000004c557223 */ /* 0x180fe20000010819 */
[----:B------:R-:W-:-:S06]  /*f530*/  FFMA.FTZ R76, R71, R0, -R25 ;  /* 0x00000000474c7223 */ /* 0x000fcc0000010819 */
[----:B------:R-:W4:Y:S01]  /*f540*/  MUFU.EX2 R90, R90 ;  /* 0x0000005a005a7308 */ /* 0x000f220000000800 */
[-CC-:B------:R-:W-:Y:S01]  /*f550*/  FFMA.FTZ R71, R77, R0.reuse, -R25.reuse ;  /* 0x000000004d477223 */ /* 0x180fe20000010819 */
[----:B------:R-:W-:-:S06]  /*f560*/  FFMA.FTZ R77, R62, R0, -R25 ;  /* 0x000000003e4d7223 */ /* 0x000fcc0000010819 */
[----:B------:R0:W-:Y:S01]  /*f570*/  MUFU.EX2 R52, R16 ;  /* 0x0000001000347308 */ /* 0x0001e20000000800 */
[----:B-1----:R-:W-:Y:S01]  /*f580*/  FADD.FTZ R91, R18, R19 ;  /* 0x00000013125b7221 */ /* 0x002fe20000010000 */
[----:B------:R-:W-:-:S06]  /*f590*/  FFMA.FTZ R62, R92, R0, -R25 ;  /* 0x000000005c3e7223 */ /* 0x000fcc0000010819 */
[----:B------:R-:W1:Y:S01]  /*f5a0*/  MUFU.EX2 R80, R80 ;  /* 0x0000005000507308 */ /* 0x000e620000000800 */
[----:B0-----:R-:W-:Y:S02]  /*f5b0*/  @!P1 VIADD R16, R21, 0x31c40 ;  /* 0x00031c4015109836 */ /* 0x001fe40000000000 */
[----:B------:R-:W-:-:S03]  /*f5c0*/  FADD.FTZ R92, R24, R28 ;  /* 0x0000001c185c7221 */ /* 0x000fc60000010000 */
[----:B------:R-:W-:Y:S02]  /*f5d0*/  @!P1 PRMT R16, RZ, 0x654, R16 ;  /* 0x00000654ff109816 */ /* 0x000fe40000000010 */
[----:B------:R-:W0:Y:S01]  /*f5e0*/  MUFU.EX2 R29, R29 ;  /* 0x0000001d001d7308 */ /* 0x000e220000000800 */
[----:B------:R-:W-:Y:S01]  /*f5f0*/  FFMA.FTZ R87, R87, R0, -R25 ;  /* 0x0000000057577223 */ /* 0x000fe20000010819 */
[----:B------:R2:W-:Y:S01]  /*f600*/  @!P1 SYNCS.ARRIVE.TRANS64.RED.A1T0 RZ, [R16+URZ], RZ ;  /* 0x000000ff10ff99a7 */ /* 0x0005e2000810043f */
[----:B------:R-:W-:-:S05]  /*f610*/  FADD.FTZ R94, R88, R91 ;  /* 0x0000005b585e7221 */ /* 0x000fca0000010000 */
[----:B------:R-:W-:Y:S01]  /*f620*/  MUFU.EX2 R81, R81 ;  /* 0x0000005100517308 */ /* 0x000fe20000000800 */
[----:B--2---:R-:W-:Y:S01]  /*f630*/  F2FP.BF16.F32.PACK_AB R16, R19, R18 ;  /* 0x000000121310723e */ /* 0x004fe200000010ff */
[----:B------:R-:W-:-:S06]  /*f640*/  FADD.FTZ R19, R53, R92 ;  /* 0x0000005c35137221 */ /* 0x000fcc0000010000 */
[----:B------:R-:W2:Y:S01]  /*f650*/  MUFU.EX2 R89, R89 ;  /* 0x0000005900597308 */ /* 0x000ea20000000800 */
[----:B------:R-:W-:Y:S01]  /*f660*/  FFMA.FTZ R74, R74, R0, -R25 ;  /* 0x000000004a4a7223 */ /* 0x000fe20000010819 */
[C---:B---3--:R-:W-:Y:S01]  /*f670*/  FADD.FTZ R91, R17.reuse, R94 ;  /* 0x0000005e115b7221 */ /* 0x048fe20000010000 */
[----:B------:R-:W-:-:S05]  /*f680*/  F2FP.BF16.F32.PACK_AB R18, R17, R88 ;  /* 0x000000581112723e */ /* 0x000fca00000010ff */
[----:B------:R-:W3:Y:S01]  /*f690*/  MUFU.EX2 R82, R82 ;  /* 0x0000005200527308 */ /* 0x000ee20000000800 */
[----:B------:R-:W-:Y:S01]  /*f6a0*/  F2FP.BF16.F32.PACK_AB R17, R28, R24 ;  /* 0x000000181c11723e */ /* 0x000fe200000010ff */
[C---:B----4-:R-:W-:Y:S01]  /*f6b0*/  FADD.FTZ R24, R90.reuse, R19 ;  /* 0x000000135a187221 */ /* 0x050fe20000010000 */
[----:B------:R-:W-:-:S05]  /*f6c0*/  F2FP.BF16.F32.PACK_AB R19, R90, R53 ;  /* 0x000000355a13723e */ /* 0x000fca00000010ff */
[----:B------:R-:W4:Y:S01]  /*f6d0*/  MUFU.EX2 R84, R84 ;  /* 0x0000005400547308 */ /* 0x000f220000000800 */
[-CC-:B------:R-:W-:Y:S01]  /*f6e0*/  FFMA.FTZ R53, R63, R0.reuse, -R25.reuse ;  /* 0x000000003f357223 */ /* 0x180fe20000010819 */
[----:B------:R-:W-:Y:S01]  /*f6f0*/  FFMA.FTZ R28, R56, R0, -R25 ;  /* 0x00000000381c7223 */ /* 0x000fe20000010819 */
[----:B-1----:R-:W-:-:S05]  /*f700*/  FADD.FTZ R56, R80, R91 ;  /* 0x0000005b50387221 */ /* 0x002fca0000010000 */
[----:B------:R-:W1:Y:S01]  /*f710*/  MUFU.EX2 R87, R87 ;  /* 0x0000005700577308 */ /* 0x000e620000000800 */
[----:B------:R-:W-:Y:S01]  /*f720*/  FFMA.FTZ R92, R54, R0, -R25 ;  /* 0x00000000365c7223 */ /* 0x000fe20000010819 */
[----:B0-----:R-:W-:-:S06]  /*f730*/  FADD.FTZ R24, R29, R24 ;  /* 0x000000181d187221 */ /* 0x001fcc0000010000 */
[----:B------:R-:W0:Y:S01]  /*f740*/  MUFU.EX2 R72, R72 ;  /* 0x0000004800487308 */ /* 0x000e220000000800 */
[----:B--2---:R-:W-:Y:S01]  /*f750*/  FADD.FTZ R91, R89, R24 ;  /* 0x00000018595b7221 */ /* 0x004fe20000010000 */
[----:B------:R-:W-:-:S06]  /*f760*/  FFMA.FTZ R79, R79, R0, -R25 ;  /* 0x000000004f4f7223 */ /* 0x000fcc0000010819 */
[----:B------:R-:W2:Y:S08]  /*f770*/  MUFU.EX2 R74, R74 ;  /* 0x0000004a004a7308 */ /* 0x000eb00000000800 */
[----:B------:R-:W2:Y:S08]  /*f780*/  MUFU.EX2 R73, R73 ;  /* 0x0000004900497308 */ /* 0x000eb00000000800 */
[----:B------:R3:W-:Y:S01]  /*f790*/  MUFU.EX2 R54, R53 ;  /* 0x0000003500367308 */ /* 0x0007e20000000800 */
[----:B------:R-:W-:-:S07]  /*f7a0*/  FFMA.FTZ R63, R60, R0, -R25 ;  /* 0x000000003c3f7223 */ /* 0x000fce0000010819 */
[----:B------:R-:W2:Y:S01]  /*f7b0*/  MUFU.EX2 R86, R86 ;  /* 0x0000005600567308 */ /* 0x000ea20000000800 */
[----:B---3--:R-:W-:Y:S01]  /*f7c0*/  FADD.FTZ R53, R81, R56 ;  /* 0x0000003851357221 */ /* 0x008fe20000010000 */
[----:B------:R-:W-:-:S03]  /*f7d0*/  FFMA.FTZ R56, R27, R0, -R25 ;  /* 0x000000001b387223 */ /* 0x000fc60000010819 */
[----:B------:R-:W-:-:S03]  /*f7e0*/  FADD.FTZ R24, R82, R53 ;  /* 0x0000003552187221 */ /* 0x000fc60000010000 */
[----:B------:R3:W-:Y:S01]  /*f7f0*/  MUFU.EX2 R21, R77 ;  /* 0x0000004d00157308 */ /* 0x0007e20000000800 */
[----:B------:R-:W-:Y:S01]  /*f800*/  FADD.FTZ R27, R83, R24 ;  /* 0x00000018531b7221 */ /* 0x000fe20000010000 */
[----:B------:R-:W-:-:S06]  /*f810*/  FFMA.FTZ R70, R70, R0, -R25 ;  /* 0x0000000046467223 */ /* 0x000fcc0000010819 */
[----:B------:R-:W2:Y:S01]  /*f820*/  MUFU.EX2 R66, R66 ;  /* 0x0000004200427308 */ /* 0x000ea20000000800 */
[-CC-:B---3--:R-:W-:Y:S01]  /*f830*/  FFMA.FTZ R77, R69, R0.reuse, -R25.reuse ;  /* 0x00000000454d7223 */ /* 0x188fe20000010819 */
[-CC-:B------:R-:W-:Y:S01]  /*f840*/  FFMA.FTZ R69, R57, R0.reuse, -R25.reuse ;  /* 0x0000000039457223 */ /* 0x180fe20000010819 */
[----:B------:R-:W-:Y:S01]  /*f850*/  FFMA.FTZ R57, R26, R0, -R25 ;  /* 0x000000001a397223 */ /* 0x000fe20000010819 */
[----:B----4-:R-:W-:-:S04]  /*f860*/  FADD.FTZ R26, R84, R91 ;  /* 0x0000005b541a7221 */ /* 0x010fc80000010000 */
        /* <DEDUP_REMOVED lines=9> */
[-CC-:B------:R-:W-:Y:S01]  /*f900*/  FFMA.FTZ R53, R30, R0.reuse, -R25.reuse ;  /* 0x000000001e357223 */ /* 0x180fe20000010819 */
[----:B------:R-:W-:Y:S01]  /*f910*/  FFMA.FTZ R60, R31, R0, -R25 ;  /* 0x000000001f3c7223 */ /* 0x000fe20000010819 */
[----:B-1----:R-:W-:Y:S01]  /*f920*/  FADD.FTZ R25, R87, R26 ;  /* 0x0000001a57197221 */ /* 0x002fe20000010000 */
[----:B0-----:R-:W-:-:S04]  /*f930*/  FADD.FTZ R24, R72, R27 ;  /* 0x0000001b48187221 */ /* 0x001fc80000010000 */
[----:B------:R-:W0:Y:S01]  /*f940*/  MUFU.EX2 R58, R58 ;  /* 0x0000003a003a7308 */ /* 0x000e220000000800 */
[----:B--2---:R-:W-:Y:S01]  /*f950*/  FADD.FTZ R25, R74, R25 ;  /* 0x000000194a197221 */ /* 0x004fe20000010000 */
[----:B------:R-:W-:-:S06]  /*f960*/  FADD.FTZ R27, R73, R24 ;  /* 0x00000018491b7221 */ /* 0x000fcc0000010000 */
[----:B------:R-:W1:Y:S01]  /*f970*/  MUFU.EX2 R78, R78 ;  /* 0x0000004e004e7308 */ /* 0x000e620000000800 */
[----:B------:R-:W-:Y:S01]  /*f980*/  FADD.FTZ R24, R86, R25 ;  /* 0x0000001956187221 */ /* 0x000fe20000010000 */
[----:B------:R-:W-:-:S06]  /*f990*/  FADD.FTZ R26, R66, R27 ;  /* 0x0000001b421a7221 */ /* 0x000fcc0000010000 */
[----:B------:R-:W2:Y:S01]  /*f9a0*/  MUFU.EX2 R85, R85 ;  /* 0x0000005500557308 */ /* 0x000ea20000000800 */
[----:B---3--:R-:W-:Y:S01]  /*f9b0*/  FADD.FTZ R30, R75, R24 ;  /* 0x000000184b1e7221 */ /* 0x008fe20000010000 */
[----:B------:R3:W-:Y:S01]  /*f9c0*/  STSM.16.M88.4 [R23+0x24300], R16 ;  /* 0x0243001017007844 */ /* 0x0007e20000000200 */
[----:B------:R-:W-:-:S05]  /*f9d0*/  FADD.FTZ R27, R67, R26 ;  /* 0x0000001a431b7221 */ /* 0x000fca0000010000 */
[----:B------:R-:W2:Y:S08]  /*f9e0*/  MUFU.EX2 R50, R50 ;  /* 0x0000003200327308 */ /* 0x000eb00000000800 */
[----:B------:R-:W2:Y:S01]  /*f9f0*/  MUFU.EX2 R70, R70 ;  /* 0x0000004600467308 */ /* 0x000ea20000000800 */
[----:B---3--:R-:W-:Y:S01]  /*fa00*/  F2FP.BF16.F32.PACK_AB R17, R89, R29 ;  /* 0x0000001d5911723e */ /* 0x008fe200000010ff */
[----:B----4-:R-:W-:-:S06]  /*fa10*/  FADD.FTZ R29, R79, R30 ;  /* 0x0000001e4f1d7221 */ /* 0x010fcc0000010000 */
[----:B------:R-:W3:Y:S01]  /*fa20*/  MUFU.EX2 R51, R51 ;  /* 0x0000003300337308 */ /* 0x000ee20000000800 */
[----:B0-----:R-:W-:Y:S01]  /*fa30*/  FADD.FTZ R30, R58, R27 ;  /* 0x0000001b3a1e7221 */ /* 0x001fe20000010000 */
[----:B------:R-:W-:Y:S01]  /*fa40*/  F2FP.BF16.F32.PACK_AB R24, R73, R72 ;  /* 0x000000484918723e */ /* 0x000fe200000010ff */
[----:B-1----:R-:W-:-:S05]  /*fa50*/  FADD.FTZ R72, R78, R29 ;  /* 0x0000001d4e487221 */ /* 0x002fca0000010000 */
[----:B------:R-:W0:Y:S01]  /*fa60*/  MUFU.EX2 R76, R76 ;  /* 0x0000004c004c7308 */ /* 0x000e220000000800 */
[----:B------:R-:W-:Y:S01]  /*fa70*/  FADD.FTZ R29, R59, R30 ;  /* 0x0000001e3b1d7221 */ /* 0x000fe20000010000 */
[----:B--2---:R-:W-:-:S06]  /*fa80*/  FADD.FTZ R31, R85, R72 ;  /* 0x00000048551f7221 */ /* 0x004fcc0000010000 */
[----:B------:R-:W1:Y:S01]  /*fa90*/  MUFU.EX2 R42, R42 ;  /* 0x0000002a002a7308 */ /* 0x000e620000000800 */
[----:B------:R-:W-:-:S07]  /*faa0*/  FADD.FTZ R30, R50, R29 ;  /* 0x0000001d321e7221 */ /* 0x000fce0000010000 */
[----:B------:R-:W2:Y:S01]  /*fab0*/  MUFU.EX2 R71, R71 ;  /* 0x0000004700477308 */ /* 0x000ea20000000800 */
[----:B------:R-:W-:Y:S01]  /*fac0*/  F2FP.BF16.F32.PACK_AB R16, R81, R80 ;  /* 0x000000505110723e */ /* 0x000fe200000010ff */
[----:B------:R-:W-:-:S06]  /*fad0*/  FADD.FTZ R31, R70, R31 ;  /* 0x0000001f461f7221 */ /* 0x000fcc0000010000 */
[----:B------:R-:W4:Y:S08]  /*fae0*/  MUFU.EX2 R64, R64 ;  /* 0x0000004000407308 */ /* 0x000f300000000800 */
[----:B------:R-:W4:Y:S01]  /*faf0*/  MUFU.EX2 R34, R34 ;  /* 0x0000002200227308 */ /* 0x000f220000000800 */
[----:B------:R-:W-:-:S07]  /*fb00*/  F2FP.BF16.F32.PACK_AB R26, R67, R66 ;  /* 0x00000042431a723e */ /* 0x000fce00000010ff */
[----:B------:R3:W-:Y:S02]  /*fb10*/  MUFU.EX2 R81, R28 ;  /* 0x0000001c00517308 */ /* 0x0007e40000000800 */
[----:B---3--:R-:W-:Y:S01]  /*fb20*/  F2FP.BF16.F32.PACK_AB R28, R59, R58 ;  /* 0x0000003a3b1c723e */ /* 0x008fe200000010ff */
[----:B------:R-:W-:-:S05]  /*fb30*/  FADD.FTZ R59, R51, R30 ;  /* 0x0000001e333b7221 */ /* 0x000fca0000010000 */
[----:B------:R-:W3:Y:S01]  /*fb40*/  MUFU.EX2 R62, R62 ;  /* 0x0000003e003e7308 */ /* 0x000ee20000000800 */
[----:B------:R-:W-:Y:S01]  /*fb50*/  F2FP.BF16.F32.PACK_AB R30, R51, R50 ;  /* 0x00000032331e723e */ /* 0x000fe200000010ff */
[----:B0-----:R-:W-:Y:S01]  /*fb60*/  FADD.FTZ R50, R76, R31 ;  /* 0x0000001f4c327221 */ /* 0x001fe20000010000 */
[----:B-1----:R-:W-:-:S03]  /*fb70*/  FADD.FTZ R66, R42, R59 ;  /* 0x0000003b2a427221 */ /* 0x002fc60000010000 */
[----:B--2---:R-:W-:Y:S02]  /*fb80*/  FADD.FTZ R51, R71, R50 ;  /* 0x0000003247337221 */ /* 0x004fe40000010000 */
[----:B------:R-:W0:Y:S01]  /*fb90*/  MUFU.EX2 R38, R38 ;  /* 0x0000002600267308 */ /* 0x000e220000000800 */
[----:B------:R-:W-:Y:S01]  /*fba0*/  FADD.FTZ R59, R43, R66 ;  /* 0x000000422b3b7221 */ /* 0x000fe20000010000 */
[----:B------:R-:W-:Y:S01]  /*fbb0*/  F2FP.BF16.F32.PACK_AB R18, R83, R82 ;  /* 0x000000525312723e */ /* 0x000fe200000010ff */
[----:B----4-:R-:W-:-:S05]  /*fbc0*/  FADD.FTZ R66, R64, R51 ;  /* 0x0000003340427221 */ /* 0x010fca0000010000 */
[----:B------:R-:W1:Y:S01]  /*fbd0*/  MUFU.EX2 R65, R65 ;  /* 0x0000004100417308 */ /* 0x000e620000000800 */
[----:B------:R-:W-:Y:S02]  /*fbe0*/  F2FP.BF16.F32.PACK_AB R19, R87, R84 ;  /* 0x000000545713723e */ /* 0x000fe400000010ff */
[----:B------:R-:W-:-:S05]  /*fbf0*/  F2FP.BF16.F32.PACK_AB R31, R76, R70 ;  /* 0x000000464c1f723e */ /* 0x000fca00000010ff */
[----:B------:R-:W2:Y:S01]  /*fc00*/  MUFU.EX2 R48, R48 ;  /* 0x0000003000307308 */ /* 0x000ea20000000800 */
[----:B------:R-:W-:Y:S01]  /*fc10*/  FADD.FTZ R70, R34, R59 ;  /* 0x0000003b22467221 */ /* 0x000fe20000010000 */
[----:B------:R-:W-:Y:S01]  /*fc20*/  FADD.FTZ R51, R21, R66 ;  /* 0x0000004215337221 */ /* 0x000fe20000010000 */
[----:B------:R4:W-:Y:S01]  /*fc30*/  STSM.16.M88.4 [R23+0x25b00], R16 ;  /* 0x025b001017007844 */ /* 0x0009e20000000200 */
[----:B------:R-:W-:-:S04]  /*fc40*/  F2FP.BF16.F32.PACK_AB R25, R86, R74 ;  /* 0x0000004a5619723e */ /* 0x000fc800000010ff */
[----:B------:R-:W2:Y:S01]  /*fc50*/  MUFU.EX2 R47, R47 ;  /* 0x0000002f002f7308 */ /* 0x000ea20000000800 */
[----:B------:R-:W-:-:S07]  /*fc60*/  F2FP.BF16.F32.PACK_AB R27, R79, R75 ;  /* 0x0000004b4f1b723e */ /* 0x000fce00000010ff */
[----:B------:R-:W2:Y:S01]  /*fc70*/  MUFU.EX2 R55, R92 ;  /* 0x0000005c00377308 */ /* 0x000ea20000000800 */
[----:B----4-:R-:W-:Y:S01]  /*fc80*/  F2FP.BF16.F32.PACK_AB R16, R43, R42 ;  /* 0x0000002a2b10723e */ /* 0x010fe200000010ff */
[----:B------:R-:W-:Y:S01]  /*fc90*/  FADD.FTZ R43, R35, R70 ;  /* 0x00000046232b7221 */ /* 0x000fe20000010000 */
[----:B---3--:R-:W-:-:S05]  /*fca0*/  FADD.FTZ R42, R62, R51 ;  /* 0x000000333e2a7221 */ /* 0x008fca0000010000 */
[----:B------:R-:W3:Y:S01]  /*fcb0*/  MUFU.EX2 R49, R49 ;  /* 0x0000003100317308 */ /* 0x000ee20000000800 */
[----:B------:R-:W-:Y:S01]  /*fcc0*/  F2FP.BF16.F32.PACK_AB R29, R85, R78 ;  /* 0x0000004e551d723e */ /* 0x000fe200000010ff */
[----:B------:R1:W-:Y:S01]  /*fcd0*/  STSM.16.M88.4 [R23+0x27300], R24 ;  /* 0x0273001817007844 */ /* 0x0003e20000000200 */
[----:B0-----:R-:W-:-:S05]  /*fce0*/  FADD.FTZ R43, R38, R43 ;  /* 0x0000002b262b7221 */ /* 0x001fca0000010000 */
[----:B------:R-:W0:Y:S01]  /*fcf0*/  MUFU.EX2 R68, R90 ;  /* 0x0000005a00447308 */ /* 0x000e220000000800 */
[----:B------:R4:W-:Y:S07]  /*fd00*/  STSM.16.M88.4 [R23+0x28b00], R28 ;  /* 0x028b001c17007844 */ /* 0x0009ee0000000200 */
[----:B------:R-:W0:Y:S01]  /*fd10*/  MUFU.EX2 R46, R46 ;  /* 0x0000002e002e7308 */ /* 0x000e220000000800 */
[----:B-1----:R-:W-:Y:S01]  /*fd20*/  FADD.FTZ R25, R65, R42 ;  /* 0x0000002a41197221 */ /* 0x002fe20000010000 */
[----:B--2---:R-:W-:-:S06]  /*fd30*/  FADD.FTZ R26, R48, R43 ;  /* 0x0000002b301a7221 */ /* 0x004fcc0000010000 */
[----:B------:R-:W1:Y:S01]  /*fd40*/  MUFU.EX2 R88, R88 ;  /* 0x0000005800587308 */ /* 0x000e620000000800 */
[----:B----4-:R-:W-:Y:S01]  /*fd50*/  FADD.FTZ R28, R54, R25 ;  /* 0x00000019361c7221 */ /* 0x010fe20000010000 */
[----:B------:R-:W-:Y:S01]  /*fd60*/  F2FP.BF16.F32.PACK_AB R19, R62, R21 ;  /* 0x000000153e13723e */ /* 0x000fe200000010ff */
[----:B------:R-:W-:-:S05]  /*fd70*/  FADD.FTZ R26, R47, R26 ;  /* 0x0000001a2f1a7221 */ /* 0x000fca0000010000 */
[----:B------:R-:W2:Y:S01]  /*fd80*/  MUFU.EX2 R41, R41 ;  /* 0x0000002900297308 */ /* 0x000ea20000000800 */
[----:B------:R-:W-:Y:S01]  /*fd90*/  F2FP.BF16.F32.PACK_AB R18, R35, R34 ;  /* 0x000000222312723e */ /* 0x000fe200000010ff */
[----:B------:R-:W-:Y:S01]  /*fda0*/  FADD.FTZ R21, R55, R28 ;  /* 0x0000001c37157221 */ /* 0x000fe20000010000 */
[----:B------:R-:W4:Y:S05]  /*fdb0*/  @P5 LDC R35, c[0x0][0x44c] ;  /* 0x00011300ff235b82 */ /* 0x000f2a0000000800 */
[----:B------:R-:W2:Y:S01]  /*fdc0*/  MUFU.EX2 R40, R40 ;  /* 0x0000002800287308 */ /* 0x000ea20000000800 */
[----:B---3--:R-:W-:Y:S01]  /*fdd0*/  FADD.FTZ R29, R49, R26 ;  /* 0x0000001a311d7221 */ /* 0x008fe20000010000 */
[----:B0-----:R-:W-:Y:S01]  /*fde0*/  FADD.FTZ R21, R68, R21 ;  /* 0x0000001544157221 */ /* 0x001fe20000010000 */
[----:B------:R-:W0:Y:S05]  /*fdf0*/  @P5 LDC R43, c[0x0][0x450] ;  /* 0x00011400ff2b5b82 */ /* 0x000e2a0000000800 */
[----:B------:R-:W3:Y:S01]  /*fe00*/  MUFU.EX2 R77, R77 ;  /* 0x0000004d004d7308 */ /* 0x000ee20000000800 */
[----:B------:R-:W-:Y:S01]  /*fe10*/  FADD.FTZ R28, R46, R29 ;  /* 0x0000001d2e1c7221 */ /* 0x000fe20000010000 */
[----:B-1----:R-:W-:-:S06]  /*fe20*/  FADD.FTZ R30, R88, R21 ;  /* 0x00000015581e7221 */ /* 0x002fcc0000010000 */
[----:B------:R-:W1:Y:S08]  /*fe30*/  MUFU.EX2 R44, R44 ;  /* 0x0000002c002c7308 */ /* 0x000e700000000800 */
[----:B------:R-:W4:Y:S01]  /*fe40*/  MUFU.EX2 R58, R69 ;  /* 0x00000045003a7308 */ /* 0x000f220000000800 */
[----:B--2---:R-:W-:Y:S01]  /*fe50*/  FADD.FTZ R21, R41, R28 ;  /* 0x0000001c29157221 */ /* 0x004fe20000010000 */
[----:B------:R-:W-:-:S06]  /*fe60*/  FADD.FTZ R30, R81, R30 ;  /* 0x0000001e511e7221 */ /* 0x000fcc0000010000 */
[----:B------:R-:W2:Y:S01]  /*fe70*/  MUFU.EX2 R39, R39 ;  /* 0x0000002700277308 */ /* 0x000ea20000000800 */
[----:B------:R-:W-:-:S07]  /*fe80*/  F2FP.BF16.F32.PACK_AB R17, R64, R71 ;  /* 0x000000474011723e */ /* 0x000fce00000010ff */
[----:B------:R-:W0:Y:S01]  /*fe90*/  MUFU.EX2 R93, R93 ;  /* 0x0000005d005d7308 */ /* 0x000e220000000800 */
[----:B------:R-:W-:Y:S01]  /*fea0*/  FADD.FTZ R21, R40, R21 ;  /* 0x0000001528157221 */ /* 0x000fe20000010000 */
[----:B---3--:R-:W-:-:S06]  /*feb0*/  FADD.FTZ R31, R77, R30 ;  /* 0x0000001e4d1f7221 */ /* 0x008fcc0000010000 */
[----:B------:R-:W3:Y:S01]  /*fec0*/  MUFU.EX2 R45, R45 ;  /* 0x0000002d002d7308 */ /* 0x000ee20000000800 */
[----:B------:R-:W-:-:S07]  /*fed0*/  F2FP.BF16.F32.PACK_AB R24, R48, R38 ;  /* 0x000000263018723e */ /* 0x000fce00000010ff */
[----:B------:R-:W3:Y:S01]  /*fee0*/  MUFU.EX2 R50, R63 ;  /* 0x0000003f00327308 */ /* 0x000ee20000000800 */
[----:B------:R4:W-:Y:S01]  /*fef0*/  STSM.16.M88.4 [R23+0x2a300], R16 ;  /* 0x02a3001017007844 */ /* 0x0009e20000000200 */
[----:B-1----:R-:W-:-:S06]  /*ff00*/  FADD.FTZ R38, R44, R21 ;  /* 0x000000152c267221 */ /* 0x002fcc0000010000 */
[----:B------:R-:W1:Y:S08]  /*ff10*/  MUFU.EX2 R36, R36 ;  /* 0x0000002400247308 */ /* 0x000e700000000800 */
[----:B------:R-:W1:Y:S01]  /*ff20*/  MUFU.EX2 R97, R97 ;  /* 0x0000006100617308 */ /* 0x000e620000000800 */
[----:B----4-:R-:W-:Y:S01]  /*ff30*/  FADD.FTZ R16, R58, R31 ;  /* 0x0000001f3a107221 */ /* 0x010fe20000010000 */
[----:B------:R-:W-:Y:S01]  /*ff40*/  F2FP.BF16.F32.PACK_AB R25, R54, R65 ;  /* 0x000000413619723e */ /* 0x000fe200000010ff */
[----:B--2---:R-:W-:Y:S01]  /*ff50*/  FADD.FTZ R38, R39, R38 ;  /* 0x0000002627267221 */ /* 0x004fe20000010000 */
[----:B------:R-:W-:-:S04]  /*ff60*/  F2FP.BF16.F32.PACK_AB R26, R49, R47 ;  /* 0x0000002f311a723e */ /* 0x000fc800000010ff */
[----:B------:R-:W2:Y:S01]  /*ff70*/  MUFU.EX2 R37, R37 ;  /* 0x0000002500257308 */ /* 0x000ea20000000800 */
[----:B------:R-:W-:Y:S01]  /*ff80*/  F2FP.BF16.F32.PACK_AB R27, R68, R55 ;  /* 0x00000037441b723e */ /* 0x000fe200000010ff */
[----:B0-----:R-:W-:-:S06]  /*ff90*/  FADD.FTZ R17, R93, R16 ;  /* 0x000000105d117221 */ /* 0x001fcc0000010000 */
[----:B------:R-:W0:Y:S01]  /*ffa0*/  MUFU.EX2 R34, R61 ;  /* 0x0000003d00227308 */ /* 0x000e220000000800 */
[----:B------:R-:W-:-:S04]  /*ffb0*/  @P5 IMAD.HI.U32 R18, R100, R35, RZ ;  /* 0x0000002364125227 */ /* 0x000fc800078e00ff */
[----:B---3--:R-:W-:Y:S01]  /*ffc0*/  FADD.FTZ R19, R45, R38 ;  /* 0x000000262d137221 */ /* 0x008fe20000010000 */
[----:B------:R3:W-:Y:S01]  /*ffd0*/  STSM.16.M88.4 [R23+0x2bb00], R24 ;  /* 0x02bb001817007844 */ /* 0x0007e20000000200 */
[----:B------:R-:W-:Y:S01]  /*ffe0*/  FADD.FTZ R16, R50, R17 ;  /* 0x0000001132107221 */ /* 0x000fe20000010000 */
[----:B------:R-:W-:Y:S02]  /*fff0*/  F2FP.BF16.F32.PACK_AB R28, R41, R46 ;  /* 0x0000002e291c723e */ /* 0x000fe400000010ff */
[----:B------:R-:W-:Y:S02]  /*10000*/  F2FP.BF16.F32.PACK_AB R29, R81, R88 ;  /* 0x00000058511d723e */ /* 0x000fe400000010ff */
[----:B------:R-:W-:Y:S02]  /*10010*/  F2FP.BF16.F32.PACK_AB R30, R44, R40 ;  /* 0x000000282c1e723e */ /* 0x000fe400000010ff */
[----:B------:R-:W-:Y:S01]  /*10020*/  F2FP.BF16.F32.PACK_AB R31, R58, R77 ;  /* 0x0000004d3a1f723e */ /* 0x000fe200000010ff */
[----:B---3--:R-:W-:Y:S01]  /*10030*/  IMAD.MOV.U32 R27, RZ, RZ, R100 ;  /* 0x000000ffff1b7224 */ /* 0x008fe200078e0064 */
[----:B------:R-:W-:Y:S01]  /*10040*/  @P5 SHF.R.U32.HI R27, RZ, R43, R18 ;  /* 0x0000002bff1b5219 */ /* 0x000fe20000011612 */
[----:B-1----:R-:W-:Y:S01]  /*10050*/  FADD.FTZ R18, R36, R19 ;  /* 0x0000001324127221 */ /* 0x002fe20000010000 */
[----:B------:R-:W-:Y:S01]  /*10060*/  FADD.FTZ R19, R97, R16 ;  /* 0x0000001061137221 */ /* 0x000fe20000010000 */
[----:B------:R-:W-:-:S02]  /*10070*/  F2FP.BF16.F32.PACK_AB R16, R45, R39 ;  /* 0x000000272d10723e */ /* 0x000fc400000010ff */
[C---:B--2---:R-:W-:Y:S01]  /*10080*/  FADD.FTZ R24, R37.reuse, R18 ;  /* 0x0000001225187221 */ /* 0x044fe20000010000 */
[----:B0-----:R-:W-:Y:S01]  /*10090*/  FADD.FTZ R26, R34, R19 ;  /* 0x00000013221a7221 */ /* 0x001fe20000010000 */
[----:B------:R-:W-:Y:S02]  /*100a0*/  F2FP.BF16.F32.PACK_AB R17, R50, R93 ;  /* 0x0000005d3211723e */ /* 0x000fe400000010ff */
[----:B------:R-:W-:Y:S02]  /*100b0*/  F2FP.BF16.F32.PACK_AB R18, R37, R36 ;  /* 0x000000242512723e */ /* 0x000fe400000010ff */
[----:B------:R-:W-:Y:S01]  /*100c0*/  F2FP.BF16.F32.PACK_AB R19, R34, R97 ;  /* 0x000000612213723e */ /* 0x000fe200000010ff */
[----:B------:R-:W-:Y:S04]  /*100d0*/  STSM.16.M88.4 [R23+0x2d300], R28 ;  /* 0x02d3001c17007844 */ /* 0x000fe80000000200 */
[----:B------:R0:W-:Y:S04]  /*100e0*/  STSM.16.M88.4 [R23+0x2eb00], R16 ;  /* 0x02eb001017007844 */ /* 0x0001e80000000200 */
[----:B0-----:R-:W2:Y:S01]  /*100f0*/  LDL R16, [R1+0x80] ;  /* 0x0000800001107983 */ /* 0x001ea20000100800 */
[----:B------:R-:W0:Y:S08]  /*10100*/  MUFU.EX2 R57, R57 ;  /* 0x0000003900397308 */ /* 0x000e300000000800 */
[----:B------:R-:W1:Y:S08]  /*10110*/  MUFU.EX2 R33, R33 ;  /* 0x0000002100217308 */ /* 0x000e700000000800 */
[----:B------:R-:W3:Y:S08]  /*10120*/  MUFU.EX2 R56, R56 ;  /* 0x0000003800387308 */ /* 0x000ef00000000800 */
[----:B------:R-:W-:Y:S08]  /*10130*/  MUFU.EX2 R53, R53 ;  /* 0x0000003500357308 */ /* 0x000ff00000000800 */
[----:B------:R-:W4:Y:S01]  /*10140*/  MUFU.EX2 R60, R60 ;  /* 0x0000003c003c7308 */ /* 0x000f220000000800 */
[----:B0-----:R-:W-:-:S07]  /*10150*/  FADD.FTZ R25, R57, R26 ;  /* 0x0000001a39197221 */ /* 0x001fce0000010000 */
[----:B------:R-:W-:Y:S01]  /*10160*/  MUFU.EX2 R32, R32 ;  /* 0x0000002000207308 */ /* 0x000fe20000000800 */
[----:B------:R-:W-:-:S07]  /*10170*/  IADD3 R26, R27, R98, -R99 ;  /* 0x000000621b1a7210 */ /* 0x000fce0007ffe863 */
[----:B------:R-:W0:Y:S01]  /*10180*/  MUFU.EX2 R15, R15 ;  /* 0x0000000f000f7308 */ /* 0x000e220000000800 */
[----:B-1----:R-:W-:Y:S01]  /*10190*/  FADD.FTZ R21, R33, R24 ;  /* 0x0000001821157221 */ /* 0x002fe20000010000 */
[----:B---3--:R-:W-:Y:S01]  /*101a0*/  FADD.FTZ R28, R56, R25 ;  /* 0x00000019381c7221 */ /* 0x008fe20000010000 */
[----:B------:R-:W-:Y:S01]  /*101b0*/  IMAD.HI R29, R26, 0x38e38e39, RZ ;  /* 0x38e38e391a1d7827 */ /* 0x000fe200078e02ff */
[----:B----4-:R-:W-:-:S03]  /*101c0*/  F2FP.BF16.F32.PACK_AB R27, R60, R53 ;  /* 0x000000353c1b723e */ /* 0x010fc600000010ff */
[C---:B------:R-:W-:Y:S01]  /*101d0*/  FADD.FTZ R21, R52.reuse, R21 ;  /* 0x0000001534157221 */ /* 0x040fe20000010000 */
[----:B------:R-:W-:Y:S01]  /*101e0*/  FADD.FTZ R53, R53, R28 ;  /* 0x0000001c35357221 */ /* 0x000fe20000010000 */
[----:B------:R-:W-:Y:S02]  /*101f0*/  F2FP.BF16.F32.PACK_AB R24, R52, R33 ;  /* 0x000000213418723e */ /* 0x000fe400000010ff */
[----:B------:R-:W-:Y:S02]  /*10200*/  F2FP.BF16.F32.PACK_AB R25, R56, R57 ;  /* 0x000000393819723e */ /* 0x000fe400000010ff */
[----:B------:R-:W-:Y:S02]  /*10210*/  SHF.R.U32.HI R28, RZ, 0x1f, R29 ;  /* 0x0000001fff1c7819 */ /* 0x000fe4000001161d */
[----:B0-----:R-:W-:Y:S01]  /*10220*/  F2FP.BF16.F32.PACK_AB R26, R15, R32 ;  /* 0x000000200f1a723e */ /* 0x001fe200000010ff */
[----:B------:R-:W-:Y:S01]  /*10230*/  FADD.FTZ R32, R32, R21 ;  /* 0x0000001520207221 */ /* 0x000fe20000010000 */
[----:B------:R-:W-:-:S03]  /*10240*/  LEA.HI.SX32 R28, R29, R28, 0x1b ;  /* 0x0000001c1d1c7211 */ /* 0x000fc600078fdaff */
[----:B------:R-:W-:Y:S01]  /*10250*/  STSM.16.M88.4 [R23+0x30300], R24 ;  /* 0x0303001817007844 */ /* 0x000fe20000000200 */
[----:B------:R-:W-:Y:S01]  /*10260*/  FADD.FTZ R17, R15, R32 ;  /* 0x000000200f117221 */ /* 0x000fe20000010000 */
[----:B------:R-:W-:Y:S01]  /*10270*/  FADD.FTZ R15, R60, R53 ;  /* 0x000000353c0f7221 */ /* 0x000fe20000010000 */
[----:B------:R0:W-:Y:S06]  /*10280*/  MEMBAR.ALL.CTA ;  /* 0x0000000000007992 */ /* 0x0001ec0000008000 */
[----:B0-----:R-:W0:Y:S04]  /*10290*/  FENCE.VIEW.ASYNC.S ;  /* 0x00000000000073c6 */ /* 0x001e280000000000 */
[----:B------:R-:W-:Y:S04]  /*102a0*/  STL [R1+0x18], R17 ;  /* 0x0000181101007387 */ /* 0x000fe80000100800 */
[----:B------:R1:W-:Y:S02]  /*102b0*/  STL [R1+0x28], R15 ;  /* 0x0000280f01007387 */ /* 0x0003e40000100800 */
[----:B-1----:R-:W-:Y:S01]  /*102c0*/  VIADD R15, R96, 0xfffffffe ;  /* 0xfffffffe600f7836 */ /* 0x002fe20000000000 */
        /* <DEDUP_REMOVED lines=23> */
[----:B--2---:R-:W-:-:S05]  /*10440*/  VIMNMX R16, R16, R28, !PT ;  /* 0x0000001c10107248 */ /* 0x004fca0007fe0100 */
[----:B------:R1:W-:Y:S01]  /*10450*/  STL [R1+0x60], R16 ;  /* 0x0000601001007387 */ /* 0x0003e20000100800 */
[----:B------:R-:W-:Y:S02]  /*10460*/  ISETP.GE.AND P2, PT, R15, R16, PT ;  /* 0x000000100f00720c */ /* 0x000fe40003f46270 */
[----:B------:R-:W-:Y:S01]  /*10470*/  CS2R R28, SRZ ;  /* 0x00000000001c7805 */ /* 0x000fe2000001ff00 */
[----:B0-----:R-:W-:-:S10]  /*10480*/  NOP ;  /* 0x0000000000007918 */ /* 0x001fd40000000000 */
[----:B-1----:R-:W-:Y:S05]  /*10490*/  @!P2 BRA `(.L_x_11801) ;  /* 0x0000005000aca947 */ /* 0x002fea0003800000 */
[----:B------:R0:W5:Y:S01]  /*104a0*/  LDL.LU R151, [R1+0x2c] ;  /* 0x00002c0001977983 */ /* 0x0001620000300800 */
[----:B------:R-:W-:Y:S02]  /*104b0*/  IMAD.MOV.U32 R17, RZ, RZ, R20 ;  /* 0x000000ffff117224 */ /* 0x000fe400078e0014 */
[----:B------:R-:W-:Y:S02]  /*104c0*/  IMAD.MOV.U32 R16, RZ, RZ, R14 ;  /* 0x000000ffff107224 */ /* 0x000fe400078e000e */
[----:B------:R-:W-:Y:S02]  /*104d0*/  IMAD.MOV.U32 R150, RZ, RZ, R145 ;  /* 0x000000ffff967224 */ /* 0x000fe400078e0091 */
[----:B------:R-:W-:-:S07]  /*104e0*/  IMAD.MOV.U32 R71, RZ, RZ, RZ ;  /* 0x000000ffff477224 */ /* 0x000fce00078e00ff */
.L_x_11811:
[----:B------:R-:W2:Y:S01]  /*104f0*/  LDL R14, [R1+0x4c] ;  /* 0x00004c00010e7983 */ /* 0x000ea20000100800 */
[----:B------:R-:W-:Y:S01]  /*10500*/  VIADD R145, R150, 0x1 ;  /* 0x0000000196917836 */ /* 0x000fe20000000000 */
[----:B------:R-:W-:Y:S05]  /*10510*/  YIELD ;  /* 0x0000000000007946 */ /* 0x000fea0003800000 */
[----:B------:R-:W-:-:S04]  /*10520*/  ISETP.NE.AND P3, PT, R145, 0x2, PT ;  /* 0x000000029100780c */ /* 0x000fc80003f65270 */
[----:B------:R-:W-:Y:S02]  /*10530*/  SEL R0, RZ, 0x1, P3 ;  /* 0x00000001ff007807 */ /* 0x000fe40001800000 */
[----:B------:R-:W-:Y:S02]  /*10540*/  SEL R145, R145, RZ, P3 ;  /* 0x000000ff91917207 */ /* 0x000fe40001800000 */
[----:B--2---:R-:W-:Y:S02]  /*10550*/  ISETP.NE.AND P2, PT, R14, RZ, PT ;  /* 0x000000ff0e00720c */ /* 0x004fe40003f45270 */
[----:B-----5:R-:W-:-:S05]  /*10560*/  LOP3.LUT R14, R151, R0, RZ, 0x3c, !PT ;  /* 0x00000000970e7212 */ /* 0x020fca00078e3cff */
[----:B------:R1:W-:Y:S06]  /*10570*/  STL [R1+0x2c], R14 ;  /* 0x00002c0e01007387 */ /* 0x0003ec0000100800 */
[----:B------:R-:W-:Y:S05]  /*10580*/  @P2 BRA `(.L_x_11802) ;  /* 0x0000000000302947 */ /* 0x000fea0003800000 */
[----:B------:R-:W-:Y:S05]  /*10590*/  @!P0 BRA `(.L_x_11803) ;  /* 0x0000000000048947 */ /* 0x000fea0003800000 */
[----:B------:R-:W-:Y:S01]  /*105a0*/  BPT.TRAP 0x1 ;  /* 0x000000040000795c */ /* 0x000fe20000300000 */
.L_x_11803:
[----:B------:R-:W-:Y:S01]  /*105b0*/  IMAD R0, R145, 0x8, R22 ;  /* 0x0000000891007824 */ /* 0x000fe200078e0216 */
[----:B------:R-:W-:-:S04]  /*105c0*/  SHF.L.U32 R19, R14, 0x1f, RZ ;  /* 0x0000001f0e137819 */ /* 0x000fc800000006ff */
[----:B------:R2:W3:Y:S01]  /*105d0*/  SYNCS.PHASECHK.TRANS64.TRYWAIT P3, [R0+URZ+0x31c30], R19 ;  /* 0x031c3013000075a7 */ /* 0x0004e2000806017f */
[----:B------:R-:W-:Y:S05]  /*105e0*/  @!P0 BRA `(.L_x_11804) ;  /* 0x0000000000048947 */ /* 0x000fea0003800000 */
[----:B------:R-:W-:Y:S01]  /*105f0*/  BPT.TRAP 0x1 ;  /* 0x000000040000795c */ /* 0x000fe20000300000 */
.L_x_11804:
[----:B------:R-:W-:Y:S04]  /*10600*/  BSSY B0, `(.L_x_11802) ;  /* 0x0000004000007945 */ /* 0x000fe80003800000 */
[----:B---3--:R-:W-:Y:S05]  /*10610*/  @P3 BRA `(.L_x_11805) ;  /* 0x0000000000083947 */ /* 0x008fea0003800000 */
[----:B------:R-:W3:Y:S02]  /*10620*/  SYNCS.PHASECHK.TRANS64.TRYWAIT P3, [R0+URZ+0x31c30], R19 ;  /* 0x031c3013000075a7 */ /* 0x000ee4000806017f */
[----:B---3--:R-:W-:Y:S05]  /*10630*/  @!P3 BRA `(.L_x_11806) ;  /* 0x0000016000b4b947 */ /* 0x008fea0003800000 */
.L_x_11805:
[----:B------:R-:W-:Y:S05]  /*10640*/  BSYNC B0 ;  /* 0x0000000000007941 */ /* 0x000fea0003800000 */
.L_x_11802:
[----:B-1----:R-:W4:Y:S01]  /*10650*/  LDL R14, [R1+0x58] ;  /* 0x00005800010e7983 */ /* 0x002f220000100800 */
[----:B--23--:R-:W1:Y:S01]  /*10660*/  S2R R0, SR_TID.X ;  /* 0x0000000000007919 */ /* 0x00ce620000002100 */
[----:B------:R-:W-:Y:S05]  /*10670*/  WARPSYNC.ALL ;  /* 0x0000000000007948 */ /* 0x000fea0003800000 */
[----:B------:R-:W-:Y:S02]  /*10680*/  IMAD.MOV.U32 R77, RZ, RZ, -0x7fffffe0 ;  /* 0x80000020ff4d7424 */ /* 0x000fe400078e00ff */
[----:B------:R-:W-:Y:S02]  /*10690*/  IMAD.MOV.U32 R75, RZ, RZ, -0x7fffffe0 ;  /* 0x80000020ff4b7424 */ /* 0x000fe400078e00ff */
[----:B------:R-:W-:-:S02]  /*106a0*/  IMAD.MOV.U32 R19, RZ, RZ, -0x7fffffe0 ;  /* 0x80000020ff137424 */ /* 0x000fc400078e00ff */
[----:B------:R-:W-:Y:S01]  /*106b0*/  IMAD.MOV.U32 R73, RZ, RZ, -0x7fffffe0 ;  /* 0x80000020ff497424 */ /* 0x000fe200078e00ff */
[----:B------:R-:W-:Y:S02]  /*106c0*/  R2UR UR11, R77 ;  /* 0x000000004d0b72ca */ /* 0x000fe400000e0000 */
[----:B------:R-:W-:Y:S02]  /*106d0*/  R2UR UR13, R75 ;  /* 0x000000004b0d72ca */ /* 0x000fe400000e0000 */
[----:B------:R-:W-:Y:S02]  /*106e0*/  R2UR UR7, R19 ;  /* 0x00000000130772ca */ /* 0x000fe400000e0000 */
[----:B------:R-:W-:Y:S02]  /*106f0*/  R2UR UR9, R73 ;  /* 0x00000000490972ca */ /* 0x000fe400000e0000 */
[----:B-1----:R-:W-:-:S05]  /*10700*/  SHF.R.U32.HI R0, RZ, 0x7, R0 ;  /* 0x00000007ff007819 */ /* 0x002fca0000011600 */
[----:B------:R-:W-:-:S05]  /*10710*/  VIADD R0, R0, 0x8 ;  /* 0x0000000800007836 */ /* 0x000fca0000000000 */
[----:B------:R1:W-:Y:S01]  /*10720*/  BAR.SYNC.DEFER_BLOCKING R0, 0x100 ;  /* 0x000400000000751d */ /* 0x0003e20000010000 */
[----:B------:R-:W-:Y:S01]  /*10730*/  IMAD.MOV.U32 R21, RZ, RZ, -0x7fffffe0 ;  /* 0x80000020ff157424 */ /* 0x000fe200078e00ff */
[----:B------:R-:W-:-:S04]  /*10740*/  MOV R79, UR7 ;  /* 0x00000007004f7c02 */ /* 0x000fc80008000f00 */
[----:B------:R-:W-:Y:S01]  /*10750*/  UMOV UR7, UR9 ;  /* 0x0000000900077c82 */ /* 0x000fe20008000000 */
[----:B------:R-:W-:Y:S01]  /*10760*/  R2UR UR9, R9 ;  /* 0x00000000090972ca */ /* 0x000fe200000e0000 */
[----:B------:R-:W-:Y:S01]  /*10770*/  WARPGROUP.ARRIVE ;  /* 0x00000000000079c5 */ /* 0x000fe20000000000 */
[----:B------:R-:W-:-:S13]  /*10780*/  R2UR UR5, R73 ;  /* 0x00000000490572ca */ /* 0x000fda00000e0000 */
[----:B------:R-:W-:Y:S02]  /*10790*/  MOV R73, UR5 ;  /* 0x0000000500497c02 */ /* 0x000fe40008000f00 */
[C---:B------:R-:W-:Y:S02]  /*107a0*/  R2UR UR5, R19.reuse ;  /* 0x00000000130572ca */ /* 0x040fe400000e0000 */
[C---:B------:R-:W-:Y:S02]  /*107b0*/  R2UR UR59, R19.reuse ;  /* 0x00000000133b72ca */ /* 0x040fe400000e0000 */
[C---:B------:R-:W-:Y:S02]  /*107c0*/  R2UR UR19, R19.reuse ;  /* 0x00000000131372ca */ /* 0x040fe400000e0000 */
[C---:B------:R-:W-:Y:S02]  /*107d0*/  R2UR UR27, R19.reuse ;  /* 0x00000000131b72ca */ /* 0x040fe400000e0000 */
[----:B------:R-:W-:-:S02]  /*107e0*/  R2UR UR39, R19 ;  /* 0x00000000132772ca */ /* 0x000fc400000e0000 */
[----:B------:R-:W-:-:S03]  /*107f0*/  R2UR UR51, R19 ;  /* 0x00000000133372ca */ /* 0x000fc600000e0000 */
[----:B------:R-:W-:Y:S01]  /*10800*/  IMAD.U32 R19, RZ, RZ, UR5 ;  /* 0x00000005ff137e24 */ /* 0x000fe2000f8e00ff */
[C---:B------:R-:W-:Y:S02]  /*10810*/  R2UR UR5, R9.reuse ;  /* 0x00000000090572ca */ /* 0x040fe400000e0000 */
[----:B------:R-:W-:Y:S02]  /*10820*/  R2UR UR56, R8 ;  /* 0x00000000083872ca */ /* 0x000fe400000e0000 */
[----:B------:R-:W-:Y:S01]  /*10830*/  R2UR UR57, R9 ;  /* 0x00000000093972ca */ /* 0x000fe200000e0000 */
[----:B----4-:R-:W-:-:S04]  /*10840*/  IMAD R20, R145, 0x6c0, R14 ;  /* 0x000006c091147824 */ /* 0x010fc800078e020e */
[C---:B------:R-:W-:Y:S02]  /*10850*/  VIADD R18, R20.reuse, 0x80 ;  /* 0x0000008014127836 */ /* 0x040fe40000000000 */
[C---:B------:R-:W-:Y:S02]  /*10860*/  VIADD R76, R20.reuse, 0x180 ;  /* 0x00000180144c7836 */ /* 0x040fe40000000000 */
[----:B------:R-:W-:Y:S01]  /*10870*/  VIADD R74, R20, 0xc0 ;  /* 0x000000c0144a7836 */ /* 0x000fe20000000000 */
[----:B------:R-:W-:Y:S01]  /*10880*/  R2UR UR58, R18 ;  /* 0x00000000123a72ca */ /* 0x000fe200000e0000 */
[C---:B------:R-:W-:Y:S02]  /*10890*/  VIADD R18, R20.reuse, 0x140 ;  /* 0x0000014014127836 */ /* 0x040fe40000000000 */
[----:B------:R-:W-:Y:S01]  /*108a0*/  VIADD R72, R20, 0x40 ;  /* 0x0000004014487836 */ /* 0x000fe20000000000 */
[----:B------:R-:W-:Y:S02]  /*108b0*/  R2UR UR10, R76 ;  /* 0x000000004c0a72ca */ /* 0x000fe400000e0000 */
[----:B------:R-:W-:-:S02]  /*108c0*/  R2UR UR12, R74 ;  /* 0x000000004a0c72ca */ /* 0x000fc400000e0000 */
[----:B------:R-:W-:Y:S02]  /*108d0*/  R2UR UR6, R18 ;  /* 0x00000000120672ca */ /* 0x000fe400000e0000 */
[----:B------:R-:W-:Y:S01]  /*108e0*/  R2UR UR8, R72 ;  /* 0x00000000480872ca */ /* 0x000fe200000e0000 */
[----:B------:R-:W-:Y:S01]  /*108f0*/  VIADD R72, R20, 0x100 ;  /* 0x0000010014487836 */ /* 0x000fe20000000000 */
[----:B------:R-:W-:Y:S01]  /*10900*/  MOV R14, UR11 ;  /* 0x0000000b000e7c02 */ /* 0x000fe20008000f00 */
[----:B------:R-:W-:-:S04]  /*10910*/  UMOV UR11, UR13 ;  /* 0x0000000d000b7c82 */ /* 0x000fc80008000000 */
[----:B-1----:R-:W-:Y:S02]  /*10920*/  MOV R0, UR10 ;  /* 0x0000000a00007c02 */ /* 0x002fe40008000f00 */
[----:B------:R-:W-:Y:S01]  /*10930*/  UMOV UR10, UR12 ;  /* 0x0000000c000a7c82 */ /* 0x000fe20008000000 */
[----:B------:R-:W-:Y:S02]  /*10940*/  R2UR UR4, R72 ;  /* 0x00000000480472ca */ /* 0x000fe400000e0000 */
[----:B------:R-:W-:Y:S01]  /*10950*/  MOV R78, UR6 ;  /* 0x00000006004e7c02 */ /* 0x000fe20008000f00 */
[----:B------:R-:W-:Y:S01]  /*10960*/  UMOV UR6, UR8 ;  /* 0x0000000800067c82 */ /* 0x000fe20008000000 */
[----:B------:R-:W-:Y:S02]  /*10970*/  MOV R72, UR11 ;  /* 0x0000000b00487c02 */ /* 0x000fe40008000f00 */
[----:B------:R-:W-:Y:S02]  /*10980*/  MOV R81, UR10 ;  /* 0x0000000a00517c02 */ /* 0x000fe40008000f00 */
[----:B------:R-:W-:-:S02]  /*10990*/  R2UR UR10, R20 ;  /* 0x00000000140a72ca */ /* 0x000fc400000e0000 */
[----:B------:R-:W-:Y:S02]  /*109a0*/  R2UR UR11, R21 ;  /* 0x00000000150b72ca */ /* 0x000fe400000e0000 */
[----:B------:R-:W-:Y:S01]  /*109b0*/  R2UR UR8, R8 ;  /* 0x00000000080872ca */ /* 0x000fe200000e0000 */
[----:B------:R-:W-:-:S12]  /*109c0*/  VIADD R18, R20, 0x200 ;  /* 0x0000020014127836 */ /* 0x000fd80000000000 */
[----:B------:R-:W-:Y:S01]  /*109d0*/  HGMMA.64x16x16.F32.BF16 R136, gdesc[UR8], RZ, !UPT, gsb0 ;  /* 0x00200000088879f0 */ /* 0x000fe2000c0018ff */
[----:B------:R-:W-:Y:S01]  /*109e0*/  R2UR UR18, R18 ;  /* 0x00000000121272ca */ /* 0x000fe200000e0000 */
[----:B------:R-:W-:-:S05]  /*109f0*/  VIADD R18, R20, 0x42 ;  /* 0x0000004214127836 */ /* 0x000fca0000000000 */
[----:B------:R-:W-:Y:S01]  /*10a00*/  R2UR UR26, R18 ;  /* 0x00000000121a72ca */ /* 0x000fe200000e0000 */
[----:B------:R-:W-:-:S05]  /*10a10*/  VIADD R18, R20, 0x102 ;  /* 0x0000010214127836 */ /* 0x000fca0000000000 */
[----:B------:R-:W-:Y:S01]  /*10a20*/  R2UR UR38, R18 ;  /* 0x00000000122672ca */ /* 0x000fe200000e0000 */
[----:B------:R-:W-:-:S05]  /*10a30*/  VIADD R18, R20, 0x1c2 ;  /* 0x000001c214127836 */ /* 0x000fca0000000000 */
[----:B------:R-:W-:Y:S01]  /*10a40*/  R2UR UR50, R18 ;  /* 0x00000000123272ca */ /* 0x000fe200000e0000 */
[----:B------:R-:W-:Y:S01]  /*10a50*/  VIADD R18, R20, 0x240 ;  /* 0x0000024014127836 */ /* 0x000fe20000000000 */
[----:B------:R-:W-:-:S04]  /*10a60*/  MOV R80, UR4 ;  /* 0x0000000400507c02 */ /* 0x000fc80008000f00 */
[----:B------:R-:W-:-:S13]  /*10a70*/  R2UR UR4, R18 ;  /* 0x00000000120472ca */ /* 0x000fda00000e0000 */
[----:B------:R-:W-:Y:S01]  /*10a80*/  IMAD.U32 R18, RZ, RZ, UR4 ;  /* 0x00000004ff127e24 */ /* 0x000fe2000f8e00ff */
[----:B------:R-:W-:Y:S01]  /*10a90*/  R2UR UR4, R8 ;  /* 0x00000000080472ca */ /* 0x000fe200000e0000 */
[----:B------:R-:W-:Y:S02]  /*10aa0*/  WARPGROUP.DEPBAR.LE gsb0, 0x0 ;  /* 0x00008000000079c5 */ /* 0x000fe40000010000 */
[----:B------:R-:W-:-:S10]  /*10ab0*/  WARPGROUP.ARRIVE ;  /* 0x00000000000079c5 */ /* 0x000fd40000000000 */
[----:B------:R-:W-:Y:S03]  /*10ac0*/  HGMMA.64x16x16.F32.BF16 R128, gdesc[UR4], RZ, !UPT, gsb0 ;  /* 0x00200000048079f0 */ /* 0x000fe6000c0018ff */
[----:B------:R-:W-:Y:S02]  /*10ad0*/  WARPGROUP.DEPBAR.LE gsb0, 0x0 ;  /* 0x00008000000079c5 */ /* 0x000fe40000010000 */
[----:B------:R-:W-:-:S06]  /*10ae0*/  WARPGROUP.ARRIVE ;  /* 0x00000000000079c5 */ /* 0x000fcc0000000000 */
[----:B------:R-:W-:Y:S01]  /*10af0*/  HGMMA.64x16x16.F32.BF16 R120, gdesc[UR56], RZ, !UPT, gsb0 ;  /* 0x00200000387879f0 */ /* 0x000fe2000c0018ff */
[----:B------:R-:W-:Y:S02]  /*10b00*/  R2UR UR11, R72 ;  /* 0x00000000480b72ca */ /* 0x000fe400000e0000 */
[----:B------:R-:W-:Y:S02]  /*10b10*/  R2UR UR10, R81 ;  /* 0x00000000510a72ca */ /* 0x000fe400000e0000 */
[----:B------:R-:W-:Y:S02]  /*10b20*/  R2UR UR8, R8 ;  /* 0x00000000080872ca */ /* 0x000fe400000e0000 */
[----:B------:R-:W-:Y:S01]  /*10b30*/  R2UR UR9, R9 ;  /* 0x00000000090972ca */ /* 0x000fe200000e0000 */
[----:B------:R-:W-:Y:S02]  /*10b40*/  WARPGROUP.DEPBAR.LE gsb0, 0x0 ;  /* 0x00008000000079c5 */ /* 0x000fe40000010000 */
[----:B------:R-:W-:-:S10]  /*10b50*/  WARPGROUP.ARRIVE ;  /* 0x00000000000079c5 */ /* 0x000fd40000000000 */
[----:B------:R-:W-:Y:S01]  /*10b60*/  HGMMA.64x16x16.F32.BF16 R112, gdesc[UR8], RZ, !UPT, gsb0 ;  /* 0x00200000087079f0 */ /* 0x000fe2000c0018ff */
[----:B------:R-:W-:Y:S01]  /*10b70*/  R2UR UR5, R73 ;  /* 0x00000000490572ca */ /* 0x000fe200000e0000 */
[----:B------:R-:W-:Y:S02]  /*10b80*/  VIADD R72, R20, 0x440 ;  /* 0x0000044014487836 */ /* 0x000fe40000000000 */
[----:B------:R-:W-:Y:S01]  /*10b90*/  IMAD.MOV.U32 R73, RZ, RZ, -0x7fffffe0 ;  /* 0x80000020ff497424 */ /* 0x000fe200078e00ff */
[----:B------:R-:W-:Y:S02]  /*10ba0*/  R2UR UR4, R80 ;  /* 0x00000000500472ca */ /* 0x000fe400000e0000 */
[----:B------:R-:W-:Y:S02]  /*10bb0*/  R2UR UR58, R72 ;  /* 0x00000000483a72ca */ /* 0x000fe400000e0000 */
[----:B------:R-:W-:Y:S02]  /*10bc0*/  R2UR UR59, R73 ;  /* 0x00000000493b72ca */ /* 0x000fe400000e0000 */
[----:B------:R-:W-:-:S02]  /*10bd0*/  R2UR UR56, R8 ;  /* 0x00000000083872ca */ /* 0x000fc400000e0000 */
[----:B------:R-:W-:-:S07]  /*10be0*/  R2UR UR57, R9 ;  /* 0x00000000093972ca */ /* 0x000fce00000e0000 */
[----:B------:R-:W-:Y:S01]  /*10bf0*/  MOV R153, UR58 ;  /* 0x0000003a00997c02 */ /* 0x000fe20008000f00 */
[----:B------:R-:W-:Y:S01]  /*10c00*/  UMOV UR58, UR4 ;  /* 0x00000004003a7c82 */ /* 0x000fe20008000000 */
[----:B------:R-:W-:Y:S01]  /*10c10*/  MOV R154, UR59 ;  /* 0x0000003b009a7c02 */ /* 0x000fe20008000f00 */
[----:B------:R-:W-:Y:S01]  /*10c20*/  UMOV UR59, UR5 ;  /* 0x00000005003b7c82 */ /* 0x000fe20008000000 */
        /* <DEDUP_REMOVED lines=10> */
[----:B------:R-:W-:Y:S02]  /*10cd0*/  R2UR UR11, R14 ;  /* 0x000000000e0b72ca */ /* 0x000fe400000e0000 */
[----:B------:R-:W-:Y:S02]  /*10ce0*/  R2UR UR10, R0 ;  /* 0x00000000000a72ca */ /* 0x000fe400000e0000 */
[----:B------:R-:W-:Y:S02]  /*10cf0*/  R2UR UR8, R8 ;  /* 0x00000000080872ca */ /* 0x000fe400000e0000 */
[----:B------:R-:W-:Y:S01]  /*10d00*/  R2UR UR9, R9 ;  /* 0x00000000090972ca */ /* 0x000fe200000e0000 */
[----:B------:R-:W-:Y:S02]  /*10d10*/  VIADD R72, R20, 0x282 ;  /* 0x0000028214487836 */ /* 0x000fe40000000000 */
[----:B------:R-:W-:-:S03]  /*10d20*/  IMAD.MOV.U32 R73, RZ, RZ, -0x7fffffe0 ;  /* 0x80000020ff497424 */ /* 0x000fc600078e00ff */
[----:B------:R-:W-:Y:S01]  /*10d30*/  R2UR UR12, R72 ;  /* 0x00000000480c72ca */ /* 0x000fe200000e0000 */
[----:B------:R-:W-:Y:S02]  /*10d40*/  WARPGROUP.DEPBAR.LE gsb0, 0x0 ;  /* 0x00008000000079c5 */ /* 0x000fe40000010000 */
[----:B------:R-:W-:-:S06]  /*10d50*/  WARPGROUP.ARRIVE ;  /* 0x00000000000079c5 */ /* 0x000fcc0000000000 */
[----:B------:R-:W-:Y:S01]  /*10d60*/  HGMMA.64x16x16.F32.BF16 R88, gdesc[UR8], RZ, !UPT, gsb0 ;  /* 0x00200000085879f0 */ /* 0x000fe2000c0018ff */
[----:B------:R-:W-:Y:S01]  /*10d70*/  R2UR UR13, R73 ;  /* 0x00000000490d72ca */ /* 0x000fe200000e0000 */
[----:B------:R-:W-:Y:S01]  /*10d80*/  VIADD R74, R20, 0x1c0 ;  /* 0x000001c0144a7836 */ /* 0x000fe20000000000 */
[----:B------:R-:W-:Y:S01]  /*10d90*/  R2UR UR15, R75 ;  /* 0x000000004b0f72ca */ /* 0x000fe200000e0000 */
[----:B------:R-:W-:-:S03]  /*10da0*/  IMAD.U32 R146, RZ, RZ, UR12 ;  /* 0x0000000cff927e24 */ /* 0x000fc6000f8e00ff */
[----:B------:R-:W-:Y:S01]  /*10db0*/  R2UR UR14, R74 ;  /* 0x000000004a0e72ca */ /* 0x000fe200000e0000 */
[----:B------:R-:W-:Y:S01]  /*10dc0*/  VIADD R74, R20, 0x2 ;  /* 0x00000002144a7836 */ /* 0x000fe20000000000 */
[----:B------:R-:W-:-:S05]  /*10dd0*/  R2UR UR12, R8 ;  /* 0x00000000080c72ca */ /* 0x000fca00000e0000 */
[----:B------:R-:W-:Y:S01]  /*10de0*/  IMAD.U32 R147, RZ, RZ, UR13 ;  /* 0x0000000dff937e24 */ /* 0x000fe2000f8e00ff */
[----:B------:R-:W-:Y:S02]  /*10df0*/  R2UR UR13, R9 ;  /* 0x00000000090d72ca */ /* 0x000fe400000e0000 */
        /* <DEDUP_REMOVED lines=13> */
[----:B------:R-:W-:Y:S01]  /*10ed0*/  VIADD R76, R20, 0x82 ;  /* 0x00000082144c7836 */ /* 0x000fe20000000000 */
[C---:B------:R-:W-:Y:S02]  /*10ee0*/  R2UR UR23, R75.reuse ;  /* 0x000000004b1772ca */ /* 0x040fe400000e0000 */
[C---:B------:R-:W-:Y:S02]  /*10ef0*/  R2UR UR35, R75.reuse ;  /* 0x000000004b2372ca */ /* 0x040fe400000e0000 */
[C---:B------:R-:W-:Y:S02]  /*10f00*/  R2UR UR43, R75.reuse ;  /* 0x000000004b2b72ca */ /* 0x040fe400000e0000 */
[----:B------:R-:W-:-:S02]  /*10f10*/  R2UR UR49, R75 ;  /* 0x000000004b3172ca */ /* 0x000fc400000e0000 */
[C---:B------:R-:W-:Y:S02]  /*10f20*/  R2UR UR45, R75.reuse ;  /* 0x000000004b2d72ca */ /* 0x040fe400000e0000 */
[----:B------:R-:W-:Y:S01]  /*10f30*/  R2UR UR36, R74 ;  /* 0x000000004a2472ca */ /* 0x000fe200000e0000 */
[----:B------:R-:W-:Y:S01]  /*10f40*/  VIADD R74, R20, 0x400 ;  /* 0x00000400144a7836 */ /* 0x000fe20000000000 */
        /* <DEDUP_REMOVED lines=9> */
[----:B------:R1:W-:Y:S01]  /*10fe0*/  STL [R1+0xec], R22 ;  /* 0x0000ec1601007387 */ /* 0x0003e20000100800 */
[----:B------:R-:W-:-:S03]  /*10ff0*/  VIADD R76, R20, 0x202 ;  /* 0x00000202144c7836 */ /* 0x000fc60000000000 */
[----:B------:R2:W-:Y:S02]  /*11000*/  STL [R1+0xe8], R17 ;  /* 0x0000e81101007387 */ /* 0x0005e40000100800 */
[----:B------:R-:W-:Y:S02]  /*11010*/  R2UR UR54, R76 ;  /* 0x000000004c3672ca */ /* 0x000fe400000e0000 */
[----:B-1----:R-:W-:Y:S02]  /*11020*/  MOV R22, UR61 ;  /* 0x0000003d00167c02 */ /* 0x002fe40008000f00 */
[----:B------:R-:W-:Y:S02]  /*11030*/  R2UR UR61, R75 ;  /* 0x000000004b3d72ca */ /* 0x000fe400000e0000 */
[----:B--2---:R-:W-:Y:S02]  /*11040*/  MOV R17, UR60 ;  /* 0x0000003c00117c02 */ /* 0x004fe40008000f00 */
[----:B------:R-:W-:Y:S01]  /*11050*/  R2UR UR60, R74 ;  /* 0x000000004a3c72ca */ /* 0x000fe200000e0000 */
[----:B------:R-:W-:-:S02]  /*11060*/  VIADD R76, R20, 0x2c0 ;  /* 0x000002c0144c7836 */ /* 0x000fc40000000000 */
[C---:B------:R-:W-:Y:S02]  /*11070*/  VIADD R74, R20.reuse, 0x2c2 ;  /* 0x000002c2144a7836 */ /* 0x040fe40000000000 */
[----:B------:R-:W-:Y:S01]  /*11080*/  VIADD R72, R20, 0x302 ;  /* 0x0000030214487836 */ /* 0x000fe20000000000 */
[----:B------:R-:W-:Y:S01]  /*11090*/  R2UR UR52, R76 ;  /* 0x000000004c3472ca */ /* 0x000fe200000e0000 */
[----:B------:R-:W-:Y:S02]  /*110a0*/  VIADD R76, R20, 0x340 ;  /* 0x00000340144c7836 */ /* 0x000fe40000000000 */
[----:B------:R-:W-:Y:S02]  /*110b0*/  IMAD.MOV.U32 R75, RZ, RZ, -0x7fffffe0 ;  /* 0x80000020ff4b7424 */ /* 0x000fe400078e00ff */
[----:B------:R-:W-:Y:S01]  /*110c0*/  IMAD.MOV.U32 R73, RZ, RZ, -0x7fffffe0 ;  /* 0x80000020ff497424 */ /* 0x000fe200078e00ff */
[----:B------:R-:W-:Y:S02]  /*110d0*/  MOV R14, UR61 ;  /* 0x0000003d000e7c02 */ /* 0x000fe40008000f00 */
[----:B------:R-:W-:-:S02]  /*110e0*/  MOV R157, UR60 ;  /* 0x0000003c009d7c02 */ /* 0x000fc40008000f00 */
[C---:B------:R-:W-:Y:S02]  /*110f0*/  R2UR UR31, R77.reuse ;  /* 0x000000004d1f72ca */ /* 0x040fe400000e0000 */
[C---:B------:R-:W-:Y:S02]  /*11100*/  R2UR UR47, R77.reuse ;  /* 0x000000004d2f72ca */ /* 0x040fe400000e0000 */
[C---:B------:R-:W-:Y:S02]  /*11110*/  R2UR UR55, R77.reuse ;  /* 0x000000004d3772ca */ /* 0x040fe400000e0000 */
        /* <DEDUP_REMOVED lines=13> */
[----:B------:R-:W-:-:S02]  /*111f0*/  R2UR UR16, R8 ;  /* 0x00000000081072ca */ /* 0x000fc400000e0000 */
[----:B------:R-:W-:Y:S01]  /*11200*/  R2UR UR17, R9 ;  /* 0x00000000091172ca */ /* 0x000fe200000e0000 */
[----:B------:R-:W-:Y:S02]  /*11210*/  WARPGROUP.DEPBAR.LE gsb0, 0x0 ;  /* 0x00008000000079c5 */ /* 0x000fe40000010000 */
[----:B------:R-:W-:Y:S02]  /*11220*/  R2UR UR24, R76 ;  /* 0x000000004c1872ca */ /* 0x000fe400000e0000 */
[----:B------:R-:W-:Y:S02]  /*11230*/  R2UR UR25, R77 ;  /* 0x000000004d1972ca */ /* 0x000fe400000e0000 */
[----:B------:R-:W-:Y:S02]  /*11240*/  R2UR UR20, R74 ;  /* 0x000000004a1472ca */ /* 0x000fe400000e0000 */
[----:B------:R-:W-:Y:S02]  /*11250*/  R2UR UR21, R75 ;  /* 0x000000004b1572ca */ /* 0x000fe400000e0000 */
[----:B------:R-:W-:-:S02]  /*11260*/  R2UR UR6, R72 ;  /* 0x00000000480672ca */ /* 0x000fc400000e0000 */
[----:B------:R-:W-:Y:S02]  /*11270*/  R2UR UR7, R73 ;  /* 0x00000000490772ca */ /* 0x000fe400000e0000 */
[----:B------:R-:W-:-:S06]  /*11280*/  WARPGROUP.ARRIVE ;  /* 0x00000000000079c5 */ /* 0x000fcc0000000000 */
[----:B------:R-:W-:Y:S01]  /*11290*/  HGMMA.64x16x16.F32.BF16 R72, gdesc[UR16], RZ, !UPT, gsb0 ;  /* 0x00200000104879f0 */ /* 0x000fe2000c0018ff */
[----:B------:R-:W-:Y:S01]  /*112a0*/  UMOV UR12, UR20 ;  /* 0x00000014000c7c82 */ /* 0x000fe20008000000 */
[----:B------:R-:W-:Y:S01]  /*112b0*/  UMOV UR13, UR21 ;  /* 0x00000015000d7c82 */ /* 0x000fe20008000000 */
[----:B------:R-:W-:Y:S02]  /*112c0*/  R2UR UR20, R6 ;  /* 0x00000000061472ca */ /* 0x000fe400000e0000 */
[----:B------:R-:W-:Y:S01]  /*112d0*/  R2UR UR21, R7 ;  /* 0x00000000071572ca */ /* 0x000fe200000e0000 */
[----:B------:R-:W-:Y:S02]  /*112e0*/  WARPGROUP.DEPBAR.LE gsb0, 0x0 ;  /* 0x00008000000079c5 */ /* 0x000fe40000010000 */
[----:B------:R-:W-:-:S10]  /*112f0*/  WARPGROUP.ARRIVE ;  /* 0x00000000000079c5 */ /* 0x000fd40000000000 */
[----:B------:R-:W-:Y:S01]  /*11300*/  HGMMA.64x16x16.F32.BF16 R136, gdesc[UR20], R136, gsb0 ;  /* 0x00200000148879f0 */ /* 0x000fe20008001888 */
        /* <DEDUP_REMOVED lines=35> */
[----:B------:R-:W-:Y:S01]  /*11540*/  MOV R156, UR7 ;  /* 0x00000007009c7c02 */ /* 0x000fe20008000f00 */
[----:B------:R-:W-:Y:S01]  /*11550*/  UMOV UR7, UR45 ;  /* 0x0000002d00077c82 */ /* 0x000fe20008000000 */
[----:B------:R-:W-:Y:S01]  /*11560*/  MOV R155, UR6 ;  /* 0x00000006009b7c02 */ /* 0x000fe20008000f00 */
        /* <DEDUP_REMOVED lines=17> */
[----:B------:R-:W-:Y:S02]  /*11680*/  VIADD R148, R20, 0x3c2 ;  /* 0x000003c214947836 */ /* 0x000fe40000000000 */
[----:B------:R-:W-:-:S03]  /*11690*/  IMAD.MOV.U32 R149, RZ, RZ, -0x7fffffe0 ;  /* 0x80000020ff957424 */ /* 0x000fc600078e00ff */
[----:B------:R-:W-:Y:S01]  /*116a0*/  R2UR UR10, R148 ;  /* 0x00000000940a72ca */ /* 0x000fe200000e0000 */
[----:B------:R-:W-:Y:S01]  /*116b0*/  VIADD R148, R20, 0x402 ;  /* 0x0000040214947836 */ /* 0x000fe20000000000 */
[----:B------:R-:W-:Y:S01]  /*116c0*/  R2UR UR11, R149 ;  /* 0x00000000950b72ca */ /* 0x000fe200000e0000 */
[----:B------:R-:W-:-:S03]  /*116d0*/  IMAD.MOV.U32 R149, RZ, RZ, -0x7fffffe0 ;  /* 0x80000020ff957424 */ /* 0x000fc600078e00ff */
        /* <DEDUP_REMOVED lines=10> */
[----:B------:R-:W-:-:S03]  /*11780*/  IMAD.MOV.U32 R149, RZ, RZ, -0x7fffffe0 ;  /* 0x80000020ff957424 */ /* 0x000fc600078e00ff */
[----:B------:R-:W-:Y:S02]  /*11790*/  R2UR UR30, R148 ;  /* 0x00000000941e72ca */ /* 0x000fe400000e0000 */
[----:B------:R-:W-:Y:S01]  /*117a0*/  R2UR UR31, R149 ;  /* 0x00000000951f72ca */ /* 0x000fe200000e0000 */
[----:B------:R1:W-:Y:S01]  /*117b0*/  STL [R1+0xe4], R16 ;  /* 0x0000e41001007387 */ /* 0x0003e20000100800 */
[----:B------:R-:W-:-:S03]  /*117c0*/  R2UR UR28, R12 ;  /* 0x000000000c1c72ca */ /* 0x000fc600000e0000 */
[----:B------:R2:W-:Y:S01]  /*117d0*/  STL [R1+0xe0], R15 ;  /* 0x0000e00f01007387 */ /* 0x0005e20000100800 */
[----:B------:R-:W-:-:S07]  /*117e0*/  R2UR UR29, R13 ;  /* 0x000000000d1d72ca */ /* 0x000fce00000e0000 */
[----:B-1----:R-:W-:Y:S02]  /*117f0*/  MOV R16, UR31 ;  /* 0x0000001f00107c02 */ /* 0x002fe40008000f00 */
[----:B--2---:R-:W-:Y:S02]  /*11800*/  MOV R15, UR30 ;  /* 0x0000001e000f7c02 */ /* 0x004fe40008000f00 */
        /* <DEDUP_REMOVED lines=52> */
[----:B------:R-:W-:Y:S02]  /*11b50*/  VIADD R18, R20, 0x4c0 ;  /* 0x000004c014127836 */ /* 0x000fe40000000000 */
        /* <DEDUP_REMOVED lines=9> */
[----:B------:R-:W-:Y:S01]  /*11bf0*/  R2UR UR27, R19 ;  /* 0x00000000131b72ca */ /* 0x000fe200000e0000 */
[----:B------:R-:W-:-:S05]  /*11c00*/  VIADD R18, R20, 0x540 ;  /* 0x0000054014127836 */ /* 0x000fca0000000000 */
[----:B------:R-:W-:Y:S01]  /*11c10*/  R2UR UR22, R18 ;  /* 0x00000000121672ca */ /* 0x000fe200000e0000 */
[----:B------:R-:W-:-:S04]  /*11c20*/  IMAD.MOV.U32 R18, RZ, RZ, R14 ;  /* 0x000000ffff127224 */ /* 0x000fc800078e000e */
[----:B------:R-:W-:Y:S01]  /*11c30*/  MOV R21, UR26 ;  /* 0x0000001a00157c02 */ /* 0x000fe20008000f00 */
[----:B------:R-:W-:Y:S01]  /*11c40*/  UMOV UR26, UR60 ;  /* 0x0000003c001a7c82 */ /* 0x000fe20008000000 */
[----:B------:R-:W-:Y:S01]  /*11c50*/  MOV R148, UR27 ;  /* 0x0000001b00947c02 */ /* 0x000fe20008000f00 */
[----:B------:R-:W-:Y:S01]  /*11c60*/  UMOV UR27, UR61 ;  /* 0x0000003d001b7c82 */ /* 0x000fe20008000000 */
        /* <DEDUP_REMOVED lines=9> */
[----:B------:R-:W-:-:S05]  /*11d00*/  IMAD.MOV.U32 R19, RZ, RZ, -0x7fffffe0 ;  /* 0x80000020ff137424 */ /* 0x000fca00078e00ff */
[----:B------:R-:W-:Y:S02]  /*11d10*/  R2UR UR23, R19 ;  /* 0x00000000131772ca */ /* 0x000fe400000e0000 */
[----:B------:R-:W-:Y:S02]  /*11d20*/  MOV R0, UR22 ;  /* 0x0000001600007c02 */ /* 0x000fe40008000f00 */
[----:B------:R-:W-:Y:S02]  /*11d30*/  R2UR UR22, R146 ;  /* 0x00000000921672ca */ /* 0x000fe400000e0000 */
[----:B------:R-:W-:Y:S02]  /*11d40*/  R2UR UR20, R10 ;  /* 0x000000000a1472ca */ /* 0x000fe400000e0000 */
[----:B------:R-:W-:-:S05]  /*11d50*/  R2UR UR21, R11 ;  /* 0x000000000b1572ca */ /* 0x000fca00000e0000 */
[----:B------:R-:W-:Y:S02]  /*11d60*/  MOV R14, UR23 ;  /* 0x00000017000e7c02 */ /* 0x000fe40008000f00 */
        /* <DEDUP_REMOVED lines=162> */
[----:B------:R-:W-:Y:S02]  /*12790*/  R2UR UR61, R22 ;  /* 0x00000000163d72ca */ /* 0x000fe400000e0000 */
[----:B------:R1:W5:Y:S01]  /*127a0*/  LDL.LU R22, [R1+0xec] ;  /* 0x0000ec0001167983 */ /* 0x0003620000300800 */
[----:B------:R-:W-:-:S03]  /*127b0*/  R2UR UR60, R17 ;  /* 0x00000000113c72ca */ /* 0x000fc600000e0000 */
[----:B------:R1:W5:Y:S04]  /*127c0*/  LDL.LU R17, [R1+0xe8] ;  /* 0x0000e80001117983 */ /* 0x0003680000300800 */
[----:B------:R1:W5:Y:S04]  /*127d0*/  LDL.LU R16, [R1+0xe4] ;  /* 0x0000e40001107983 */ /* 0x0003680000300800 */
[----:B------:R1:W5:Y:S01]  /*127e0*/  LDL.LU R15, [R1+0xe0] ;  /* 0x0000e000010f7983 */ /* 0x0003620000300800 */
[----:B------:R-:W-:Y:S02]  /*127f0*/  WARPGROUP.DEPBAR.LE gsb0, 0x0 ;  /* 0x00008000000079c5 */ /* 0x000fe40000010000 */
        /* <DEDUP_REMOVED lines=39> */
[----:B-1----:R-:W-:Y:S05]  /*12a70*/  @P2 BRA `(.L_x_11807) ;  /* 0x0000000000282947 */ /* 0x002fea0003800000 */
[----:B------:R-:W-:Y:S05]  /*12a80*/  @!P0 BRA `(.L_x_11808) ;  /* 0x0000000000048947 */ /* 0x000fea0003800000 */
[----:B------:R-:W-:Y:S01]  /*12a90*/  BPT.TRAP 0x1 ;  /* 0x000000040000795c */ /* 0x000fe20000300000 */
.L_x_11808:
[----:B------:R-:W-:Y:S01]  /*12aa0*/  SHF.L.U32 R0, R151, 0x1f, RZ ;  /* 0x0000001f97007819 */ /* 0x000fe200000006ff */
[----:B-----5:R-:W-:-:S04]  /*12ab0*/  IMAD R14, R150, 0x8, R22 ;  /* 0x00000008960e7824 */ /* 0x020fc800078e0216 */
[----:B------:R1:W2:Y:S01]  /*12ac0*/  SYNCS.PHASECHK.TRANS64.TRYWAIT P2, [R14+URZ+0x31c50], R0 ;  /* 0x031c50000e0075a7 */ /* 0x0002a2000804017f */
[----:B------:R-:W-:Y:S05]  /*12ad0*/  @!P0 BRA `(.L_x_11809) ;  /* 0x0000000000048947 */ /* 0x000fea0003800000 */
[----:B------:R-:W-:Y:S01]  /*12ae0*/  BPT.TRAP 0x1 ;  /* 0x000000040000795c */ /* 0x000fe20000300000 */
.L_x_11809:
[----:B--2---:R-:W-:Y:S05]  /*12af0*/  @P2 BRA `(.L_x_11807) ;  /* 0x0000000000082947 */ /* 0x004fea0003800000 */
[----:B------:R-:W2:Y:S02]  /*12b00*/  SYNCS.PHASECHK.TRANS64.TRYWAIT P2, [R14+URZ+0x31c50], R0 ;  /* 0x031c50000e0075a7 */ /* 0x000ea4000804017f */
[----:B--2---:R-:W-:Y:S05]  /*12b10*/  @!P2 BRA `(.L_x_11810) ;  /* 0x0000013c0090a947 */ /* 0x004fea0003800000 */
.L_x_11807:
[----:B------:R-:W3:Y:S01]  /*12b20*/  LDL R147, [R1+0x7c] ;  /* 0x00007c0001937983 */ /* 0x000ee20000100800 */
[----:B------:R-:W4:Y:S03]  /*12b30*/  LDC R148, c[0x0][0x448] ;  /* 0x00011200ff947b82 */ /* 0x000f260000000800 */
[----:B------:R-:W3:Y:S04]  /*12b40*/  LDL R18, [R1+0x88] ;  /* 0x0000880001127983 */ /* 0x000ee80000100800 */
[----:B------:R-:W3:Y:S04]  /*12b50*/  LDL R146, [R1+0x74] ;  /* 0x0000740001927983 */ /* 0x000ee80000100800 */
[----:B------:R-:W3:Y:S04]  /*12b60*/  LDL R21, [R1+0x78] ;  /* 0x0000780001157983 */ /* 0x000ee80000100800 */
[----:B------:R-:W3:Y:S01]  /*12b70*/  LDL R19, [R1+0x70] ;  /* 0x0000700001137983 */ /* 0x000ee20000100800 */
[----:B------:R-:W-:Y:S05]  /*12b80*/  WARPSYNC.ALL ;  /* 0x0000000000007948 */ /* 0x000fea0003800000 */
[----:B------:R-:W3:Y:S01]  /*12b90*/  LDL.LU R20, [R1] ;  /* 0x0000000001147983 */ /* 0x000ee20000300800 */
[----:B------:R-:W-:Y:S01]  /*12ba0*/  ULDC UR4, c[0x0][0x988] ;  /* 0x0002620000047ab9 */ /* 0x000fe20000000800 */
[----:B----4-:R-:W-:-:S13]  /*12bb0*/  ISETP.NE.AND P2, PT, R148, 0x1, PT ;  /* 0x000000019400780c */ /* 0x010fda0003f45270 */
[----:B-12---:R-:W1:Y:S08]  /*12bc0*/  @P2 LDC R14, c[0x0][0x44c] ;  /* 0x00011300ff0e2b82 */ /* 0x006e700000000800 */
[----:B------:R-:W2:Y:S01]  /*12bd0*/  @P2 LDC R0, c[0x0][0x450] ;  /* 0x00011400ff002b82 */ /* 0x000ea20000000800 */
[----:B---3--:R-:W-:-:S04]  /*12be0*/  IMAD.IADD R18, R18, 0x1, R147 ;  /* 0x0000000112127824 */ /* 0x008fc800078e0293 */
[----:B-1----:R-:W-:-:S05]  /*12bf0*/  @P2 IMAD.HI.U32 R14, R18, R14, RZ ;  /* 0x0000000e120e2227 */ /* 0x002fca00078e00ff */
[----:B--2---:R-:W-:Y:S01]  /*12c00*/  @P2 SHF.R.U32.HI R18, RZ, R0, R14 ;  /* 0x00000000ff122219 */ /* 0x004fe2000001160e */
[----:B-----5:R-:W-:-:S04]  /*12c10*/  IMAD R14, R15, -0x90, RZ ;  /* 0xffffff700f0e7824 */ /* 0x020fc800078e02ff */
[----:B------:R-:W1:Y:S01]  /*12c20*/  SHFL.IDX PT, R0, R18, RZ, 0x1c1f ;  /* 0x001c1fff12007589 */ /* 0x000e6200000e0000 */
[----:B------:R-:W-:-:S03]  /*12c30*/  IADD3 R14, -R146, 0x1, R14 ;  /* 0x00000001920e7810 */ /* 0x000fc60007ffe10e */
[----:B------:R-:W2:Y:S01]  /*12c40*/  SHFL.IDX PT, R18, R18, 0x1, 0x1c1f ;  /* 0x003c1f0012127f89 */ /* 0x000ea200000e0000 */
[----:B------:R-:W-:Y:S02]  /*12c50*/  IADD3 R14, -R19, R14, R21 ;  /* 0x0000000e130e7210 */ /* 0x000fe40007ffe115 */
[----:B------:R-:W-:-:S04]  /*12c60*/  LOP3.LUT R20, R20, 0xffffffbf, RZ, 0xc0, !PT ;  /* 0xffffffbf14147812 */ /* 0x000fc800078ec0ff */
[----:B------:R-:W-:-:S04]  /*12c70*/  @P1 LOP3.LUT R20, R20, 0x40, RZ, 0xfc, !PT ;  /* 0x0000004014141812 */ /* 0x000fc800078efcff */
[----:B------:R-:W-:-:S04]  /*12c80*/  LOP3.LUT R20, R20, 0xffffffdf, RZ, 0xc0, !PT ;  /* 0xffffffdf14147812 */ /* 0x000fc800078ec0ff */
[----:B------:R-:W-:Y:S01]  /*12c90*/  @P0 LOP3.LUT R20, R20, 0x20, RZ, 0xfc, !PT ;  /* 0x0000002014140812 */ /* 0x000fe200078efcff */
[----:B-1----:R-:W-:-:S04]  /*12ca0*/  IMAD.IADD R0, R14, 0x1, R0 ;  /* 0x000000010e007824 */ /* 0x002fc800078e0200 */
[----:B------:R-:W-:Y:S01]  /*12cb0*/  STL [R1], R20 ;  /* 0x0000001401007387 */ /* 0x000fe20000100800 */
[----:B--2---:R-:W-:Y:S01]  /*12cc0*/  IMAD.IADD R18, R14, 0x1, R18 ;  /* 0x000000010e127824 */ /* 0x004fe200078e0212 */
[C---:B------:R-:W-:Y:S02]  /*12cd0*/  ISETP.GT.AND P2, PT, R0.reuse, RZ, PT ;  /* 0x000000ff0000720c */ /* 0x040fe40003f44270 */
[C---:B------:R-:W-:Y:S02]  /*12ce0*/  ISETP.GT.AND P4, PT, R0.reuse, 0x1, PT ;  /* 0x000000010000780c */ /* 0x040fe40003f84270 */
[----:B------:R-:W-:Y:S02]  /*12cf0*/  ISETP.GT.AND P3, PT, R0, 0x8, PT ;  /* 0x000000080000780c */ /* 0x000fe40003f64270 */
[----:B------:R-:W-:Y:S02]  /*12d00*/  FSEL R136, R136, -INF , P2 ;  /* 0xff80000088887808 */ /* 0x000fe40001000000 */
[----:B------:R-:W-:-:S02]  /*12d10*/  FSEL R137, R137, -INF , P4 ;  /* 0xff80000089897808 */ /* 0x000fc40002000000 */
[----:B------:R-:W-:Y:S02]  /*12d20*/  FSEL R140, R140, -INF , P3 ;  /* 0xff8000008c8c7808 */ /* 0x000fe40001800000 */
[C---:B------:R-:W-:Y:S02]  /*12d30*/  ISETP.GT.AND P2, PT, R0.reuse, 0x9, PT ;  /* 0x000000090000780c */ /* 0x040fe40003f44270 */
        /* <DEDUP_REMOVED lines=62> */
[----:B------:R-:W-:Y:S02]  /*13120*/  FMNMX.FTZ R0, R136, R16, !PT ;  /* 0x0000001088007209 */ /* 0x000fe40007810000 */
[----:B------:R-:W-:-:S02]  /*13130*/  FSEL R73, R73, -INF , P2 ;  /* 0xff80000049497808 */ /* 0x000fc40001000000 */
[----:B------:R-:W-:Y:S02]  /*13140*/  FMNMX.FTZ R0, R137, R0, !PT ;  /* 0x0000000089007209 */ /* 0x000fe40007810000 */
[----:B------:R-:W-:Y:S02]  /*13150*/  ISETP.GT.AND P2, PT, R18, RZ, PT ;  /* 0x000000ff1200720c */ /* 0x000fe40003f44270 */
        /* <DEDUP_REMOVED lines=67> */
[C---:B------:R-:W-:Y:S02]  /*13590*/  ISETP.GT.AND P2, PT, R18.reuse, 0x40, PT ;  /* 0x000000401200780c */ /* 0x040fe40003f44270 */
[----:B------:R-:W-:Y:S01]  /*135a0*/  ISETP.GT.AND P1, PT, R18, 0x71, PT ;  /* 0x000000711200780c */ /* 0x000fe20003f24270 */
[----:B------:R-:W1:Y:S01]  /*135b0*/  SHFL.BFLY PT, R14, R0, 0x2, 0x1f ;  /* 0x0c401f00000e7f89 */ /* 0x000e6200000e0000 */
[----:B------:R-:W-:-:S02]  /*135c0*/  FSEL R106, R106, -INF , P2 ;  /* 0xff8000006a6a7808 */ /* 0x000fc40001000000 */
[C---:B------:R-:W-:Y:S02]  /*135d0*/  ISETP.GT.AND P2, PT, R18.reuse, 0x41, PT ;  /* 0x000000411200780c */ /* 0x040fe40003f44270 */
[C---:B------:R-:W-:Y:S02]  /*135e0*/  ISETP.GT.AND P0, PT, R18.reuse, 0x78, PT ;  /* 0x000000781200780c */ /* 0x040fe40003f04270 */
[----:B------:R-:W-:Y:S02]  /*135f0*/  FSEL R107, R107, -INF , P2 ;  /* 0xff8000006b6b7808 */ /* 0x000fe40001000000 */
[C---:B------:R-:W-:Y:S02]  /*13600*/  ISETP.GT.AND P2, PT, R18.reuse, 0x48, PT ;  /* 0x000000481200780c */ /* 0x040fe40003f44270 */
[----:B------:R-:W-:Y:S02]  /*13610*/  ISETP.GT.AND P3, PT, R18, 0x81, PT ;  /* 0x000000811200780c */ /* 0x000fe40003f64270 */
[----:B------:R-:W-:-:S02]  /*13620*/  FSEL R110, R110, -INF , P2 ;  /* 0xff8000006e6e7808 */ /* 0x000fc40001000000 */
[C---:B------:R-:W-:Y:S02]  /*13630*/  ISETP.GT.AND P2, PT, R18.reuse, 0x49, PT ;  /* 0x000000491200780c */ /* 0x040fe40003f44270 */
[C---:B------:R-:W-:Y:S02]  /*13640*/  ISETP.GT.AND P4, PT, R18.reuse, 0x88, PT ;  /* 0x000000881200780c */ /* 0x040fe40003f84270 */
[----:B------:R-:W-:Y:S02]  /*13650*/  FSEL R111, R111, -INF , P2 ;  /* 0xff8000006f6f7808 */ /* 0x000fe40001000000 */
[C---:B------:R-:W-:Y:S02]  /*13660*/  ISETP.GT.AND P2, PT, R18.reuse, 0x50, PT ;  /* 0x000000501200780c */ /* 0x040fe40003f44270 */
[----:B------:R-:W-:Y:S02]  /*13670*/  ISETP.GT.AND P5, PT, R18, 0x89, PT ;  /* 0x000000891200780c */ /* 0x000fe40003fa4270 */
[----:B-1----:R-:W-:-:S02]  /*13680*/  FMNMX.FTZ R14, R0, R14, !PT ;  /* 0x0000000e000e7209 */ /* 0x002fc40007810000 */
[----:B------:R-:W-:Y:S02]  /*13690*/  FSEL R98, R98, -INF , P2 ;  /* 0xff80000062627808 */ /* 0x000fe40001000000 */
[C---:B------:R-:W-:Y:S01]  /*136a0*/  ISETP.GT.AND P2, PT, R18.reuse, 0x51, PT ;  /* 0x000000511200780c */ /* 0x040fe20003f44270 */
[----:B------:R-:W1:Y:S01]  /*136b0*/  SHFL.BFLY PT, R0, R14, 0x1, 0x1f ;  /* 0x0c201f000e007f89 */ /* 0x000e6200000e0000 */
[----:B------:R-:W-:Y:S02]  /*136c0*/  FSEL R83, R83, -INF , P1 ;  /* 0xff80000053537808 */ /* 0x000fe40000800000 */
[----:B------:R-:W-:Y:S02]  /*136d0*/  FSEL R99, R99, -INF , P2 ;  /* 0xff80000063637808 */ /* 0x000fe40001000000 */
[----:B------:R-:W-:Y:S02]  /*136e0*/  ISETP.GT.AND P2, PT, R18, 0x58, PT ;  /* 0x000000581200780c */ /* 0x000fe40003f44270 */
[----:B------:R-:W-:-:S02]  /*136f0*/  FSEL R86, R86, -INF , P0 ;  /* 0xff80000056567808 */ /* 0x000fc40000000000 */
[----:B------:R-:W-:Y:S02]  /*13700*/  FSEL R102, R102, -INF , P2 ;  /* 0xff80000066667808 */ /* 0x000fe40001000000 */
[C---:B------:R-:W-:Y:S02]  /*13710*/  ISETP.GT.AND P2, PT, R18.reuse, 0x59, PT ;  /* 0x000000591200780c */ /* 0x040fe40003f44270 */
[----:B------:R-:W-:Y:S02]  /*13720*/  FSEL R75, R75, -INF , P3 ;  /* 0xff8000004b4b7808 */ /* 0x000fe40001800000 */
[----:B------:R-:W-:Y:S02]  /*13730*/  FSEL R103, R103, -INF , P2 ;  /* 0xff80000067677808 */ /* 0x000fe40001000000 */
[----:B------:R-:W-:Y:S02]  /*13740*/  ISETP.GT.AND P2, PT, R18, 0x60, PT ;  /* 0x000000601200780c */ /* 0x000fe40003f44270 */
[----:B------:R-:W-:-:S02]  /*13750*/  LOP3.LUT P1, RZ, R20, 0x40, RZ, 0xc0, !PT ;  /* 0x0000004014ff7812 */ /* 0x000fc4000782c0ff */
[----:B------:R-:W-:Y:S02]  /*13760*/  FSEL R90, R90, -INF , P2 ;  /* 0xff8000005a5a7808 */ /* 0x000fe40001000000 */
[----:B------:R-:W-:Y:S02]  /*13770*/  ISETP.GT.AND P2, PT, R18, 0x61, PT ;  /* 0x000000611200780c */ /* 0x000fe40003f44270 */
[----:B-1----:R-:W-:Y:S02]  /*13780*/  FMNMX.FTZ R14, R14, R0, !PT ;  /* 0x000000000e0e7209 */ /* 0x002fe40007810000 */
[----:B------:R-:W-:Y:S02]  /*13790*/  FSEL R91, R91, -INF , P2 ;  /* 0xff8000005b5b7808 */ /* 0x000fe40001000000 */
[----:B------:R-:W-:Y:S02]  /*137a0*/  FSETP.NEU.FTZ.AND P6, PT, R14, -INF , PT ;  /* 0xff8000000e00780b */ /* 0x000fe40003fdd000 */
[----:B------:R-:W-:-:S02]  /*137b0*/  ISETP.GT.AND P2, PT, R18, 0x68, PT ;  /* 0x000000681200780c */ /* 0x000fc40003f44270 */
[----:B------:R-:W-:Y:S02]  /*137c0*/  FSEL R0, R14, RZ, P6 ;  /* 0x000000ff0e007208 */ /* 0x000fe40003000000 */
[----:B------:R-:W-:Y:S02]  /*137d0*/  FSEL R94, R94, -INF , P2 ;  /* 0xff8000005e5e7808 */ /* 0x000fe40001000000 */
[----:B------:R-:W-:Y:S01]  /*137e0*/  ISETP.GT.AND P2, PT, R18, 0x69, PT ;  /* 0x000000691200780c */ /* 0x000fe20003f44270 */
[----:B------:R-:W-:Y:S01]  /*137f0*/  FADD.FTZ R16, -R0, R16 ;  /* 0x0000001000107221 */ /* 0x000fe20000010100 */
[----:B------:R-:W-:Y:S01]  /*13800*/  IMAD.U32 R0, RZ, RZ, UR4 ;  /* 0x00000004ff007e24 */ /* 0x000fe2000f8e00ff */
[----:B------:R-:W-:Y:S02]  /*13810*/  LOP3.LUT P0, RZ, R20, 0x20, RZ, 0xc0, !PT ;  /* 0x0000002014ff7812 */ /* 0x000fe4000780c0ff */
[----:B------:R-:W-:Y:S01]  /*13820*/  FSEL R95, R95, -INF , P2 ;  /* 0xff8000005f5f7808 */ /* 0x000fe20001000000 */
[----:B------:R-:W-:Y:S01]  /*13830*/  FMUL.FTZ R19, R14, R0 ;  /* 0x000000000e137220 */ /* 0x000fe20000410000 */
[----:B------:R-:W-:-:S04]  /*13840*/  ISETP.GT.AND P2, PT, R18, 0x70, PT ;  /* 0x000000701200780c */ /* 0x000fc80003f44270 */
[----:B------:R-:W-:Y:S02]  /*13850*/  FSEL R19, R19, RZ, P6 ;  /* 0x000000ff13137208 */ /* 0x000fe40003000000 */
[----:B------:R-:W-:Y:S02]  /*13860*/  FSEL R82, R82, -INF , P2 ;  /* 0xff80000052527808 */ /* 0x000fe40001000000 */
[----:B------:R-:W-:Y:S01]  /*13870*/  ISETP.GT.AND P2, PT, R18, 0x80, PT ;  /* 0x000000801200780c */ /* 0x000fe20003f44270 */
[-CC-:B------:R-:W-:Y:S01]  /*13880*/  FFMA.FTZ R147, R120, R0.reuse, -R19.reuse ;  /* 0x0000000078937223 */ /* 0x180fe20000010813 */
[-CC-:B------:R-:W-:Y:S01]  /*13890*/  FFMA.FTZ R120, R116, R0.reuse, -R19.reuse ;  /* 0x0000000074787223 */ /* 0x180fe20000010813 */
[-CC-:B------:R-:W-:Y:S01]  /*138a0*/  FFMA.FTZ R116, R108, R0.reuse, -R19.reuse ;  /* 0x000000006c747223 */ /* 0x180fe20000010813 */
[-CC-:B------:R-:W-:Y:S01]  /*138b0*/  FFMA.FTZ R108, R100, R0.reuse, -R19.reuse ;  /* 0x00000000646c7223 */ /* 0x180fe20000010813 */
[-CC-:B------:R-:W-:Y:S01]  /*138c0*/  FFMA.FTZ R100, R92, R0.reuse, -R19.reuse ;  /* 0x000000005c647223 */ /* 0x180fe20000010813 */
[----:B------:R-:W-:Y:S01]  /*138d0*/  ISETP.GT.AND P6, PT, R18, 0x79, PT ;  /* 0x000000791200780c */ /* 0x000fe20003fc4270 */
[-CC-:B------:R-:W-:Y:S01]  /*138e0*/  FFMA.FTZ R92, R84, R0.reuse, -R19.reuse ;  /* 0x00000000545c7223 */ /* 0x180fe20000010813 */
[----:B------:R-:W2:Y:S01]  /*138f0*/  LDL.LU R18, [R1+0x18] ;  /* 0x0000180001127983 */ /* 0x000ea20000300800 */
[-CC-:B------:R-:W-:Y:S01]  /*13900*/  FFMA.FTZ R84, R76, R0.reuse, -R19.reuse ;  /* 0x000000004c547223 */ /* 0x180fe20000010813 */
[-CC-:B------:R-:W-:Y:S01]  /*13910*/  FFMA.FTZ R146, R121, R0.reuse, -R19.reuse ;  /* 0x0000000079927223 */ /* 0x180fe20000010813 */
[-CC-:B------:R-:W-:Y:S01]  /*13920*/  FFMA.FTZ R121, R117, R0.reuse, -R19.reuse ;  /* 0x0000000075797223 */ /* 0x180fe20000010813 */
[----:B------:R-:W3:Y:S01]  /*13930*/  LDL R76, [R1+0x5c] ;  /* 0x00005c00014c7983 */ /* 0x000ee20000100800 */
        /* <DEDUP_REMOVED lines=27> */
[----:B------:R-:W-:Y:S01]  /*13af0*/  FMNMX.FTZ R19, R138, R17, !PT ;  /* 0x000000118a137209 */ /* 0x000fe20007810000 */
[----:B------:R-:W-:Y:S01]  /*13b00*/  WARPGROUP.ARRIVE ;  /* 0x00000000000079c5 */ /* 0x000fe20000000000 */
[----:B------:R-:W-:Y:S01]  /*13b10*/  FSEL R87, R87, -INF , P6 ;  /* 0xff80000057577808 */ /* 0x000fe20003000000 */
[----:B------:R-:W4:Y:S01]  /*13b20*/  LDL.LU R133, [R1+0x28] ;  /* 0x0000280001857983 */ /* 0x000f220000300800 */
[----:B------:R-:W-:Y:S01]  /*13b30*/  FMNMX.FTZ R19, R139, R19, !PT ;  /* 0x000000138b137209 */ /* 0x000fe20007810000 */
[----:B------:R-:W-:Y:S01]  /*13b40*/  FMUL.FTZ R16, R16, R0 ;  /* 0x0000000010107220 */ /* 0x000fe20000410000 */
[----:B------:R-:W-:Y:S01]  /*13b50*/  FSEL R74, R74, -INF , P2 ;  /* 0xff8000004a4a7808 */ /* 0x000fe20001000000 */
[----:B------:R-:W1:Y:S01]  /*13b60*/  S2R R153, SR_TID.X ;  /* 0x0000000000997919 */ /* 0x000e620000002100 */
[----:B------:R-:W-:Y:S01]  /*13b70*/  FMNMX.FTZ R19, R142, R19, !PT ;  /* 0x000000138e137209 */ /* 0x000fe20007810000 */
[----:B------:R-:W-:Y:S03]  /*13b80*/  MUFU.EX2 R136, R136 ;  /* 0x0000008800887308 */ /* 0x000fe60000000800 */
[----:B------:R-:W-:-:S04]  /*13b90*/  FMNMX.FTZ R19, R143, R19, !PT ;  /* 0x000000138f137209 */ /* 0x000fc80007810000 */
[----:B------:R-:W-:Y:S02]  /*13ba0*/  FMNMX.FTZ R19, R130, R19, !PT ;  /* 0x0000001382137209 */ /* 0x000fe40007810000 */
[----:B------:R-:W-:Y:S02]  /*13bb0*/  FSEL R80, R78, -INF , P4 ;  /* 0xff8000004e507808 */ /* 0x000fe40002000000 */
[----:B------:R-:W-:Y:S01]  /*13bc0*/  FSEL R81, R79, -INF , P5 ;  /* 0xff8000004f517808 */ /* 0x000fe20002800000 */
[----:B------:R-:W-:Y:S01]  /*13bd0*/  IMAD.MOV.U32 R77, RZ, RZ, -0x3ffffff0 ;  /* 0xc0000010ff4d7424 */ /* 0x000fe200078e00ff */
[----:B------:R-:W-:Y:S01]  /*13be0*/  FMNMX.FTZ R19, R131, R19, !PT ;  /* 0x0000001383137209 */ /* 0x000fe20007810000 */
[----:B------:R-:W2:Y:S03]  /*13bf0*/  MUFU.EX2 R21, R16 ;  /* 0x0000001000157308 */ /* 0x000ea60000000800 */
[----:B------:R-:W-:-:S04]  /*13c00*/  FMNMX.FTZ R19, R134, R19, !PT ;  /* 0x0000001386137209 */ /* 0x000fc80007810000 */
[----:B------:R-:W-:Y:S01]  /*13c10*/  FMNMX.FTZ R19, R135, R19, !PT ;  /* 0x0000001387137209 */ /* 0x000fe20007810000 */
[----:B------:R-:W0:Y:S03]  /*13c20*/  MUFU.EX2 R16, R137 ;  /* 0x0000008900107308 */ /* 0x000e260000000800 */
        /* <DEDUP_REMOVED lines=32> */
[----:B------:R-:W-:-:S04]  /*13e30*/  FSETP.NEU.FTZ.AND P2, PT, R20, -INF , PT ;  /* 0xff8000001400780b */ /* 0x000fc80003f5d000 */
[----:B------:R-:W-:-:S05]  /*13e40*/  FSEL R19, R20, RZ, P2 ;  /* 0x000000ff14137208 */ /* 0x000fca0001000000 */
[----:B------:R-:W-:Y:S01]  /*13e50*/  FADD.FTZ R17, -R19, R17 ;  /* 0x0000001113117221 */ /* 0x000fe20000010100 */
[----:B------:R-:W-:-:S05]  /*13e60*/  FMUL.FTZ R19, R20, R0 ;  /* 0x0000000014137220 */ /* 0x000fca0000410000 */
        /* <DEDUP_REMOVED lines=21> */
[----:B------:R-:W-:-:S02]  /*13fc0*/  R2UR UR9, R77 ;  /* 0x000000004d0972ca */ /* 0x000fc400000e0000 */
[C---:B------:R-:W-:Y:S02]  /*13fd0*/  R2UR UR13, R77.reuse ;  /* 0x000000004d0d72ca */ /* 0x040fe400000e0000 */
[C---:B------:R-:W-:Y:S02]  /*13fe0*/  R2UR UR17, R77.reuse ;  /* 0x000000004d1172ca */ /* 0x040fe400000e0000 */
[C---:B------:R-:W-:Y:S02]  /*13ff0*/  R2UR UR21, R77.reuse ;  /* 0x000000004d1572ca */ /* 0x040fe400000e0000 */
[C---:B------:R-:W-:Y:S02]  /*14000*/  R2UR UR25, R77.reuse ;  /* 0x000000004d1972ca */ /* 0x040fe400000e0000 */
[C---:B------:R-:W-:Y:S02]  /*14010*/  R2UR UR29, R77.reuse ;  /* 0x000000004d1d72ca */ /* 0x040fe400000e0000 */
[----:B------:R-:W-:Y:S01]  /*14020*/  R2UR UR33, R77 ;  /* 0x000000004d2172ca */ /* 0x000fe200000e0000 */
[----:B------:R-:W-:Y:S01]  /*14030*/  MUFU.EX2 R140, R140 ;  /* 0x0000008c008c7308 */ /* 0x000fe20000000800 */
[----:B--2---:R-:W-:Y:S01]  /*14040*/  FFMA.FTZ R18, R21, R18, R136 ;  /* 0x0000001215127223 */ /* 0x004fe20000010088 */
[----:B---3--:R-:W-:-:S05]  /*14050*/  LOP3.LUT R74, R76, 0x10000, RZ, 0xfc, !PT ;  /* 0x000100004c4a7812 */ /* 0x008fca00078efcff */
[----:B------:R-:W-:-:S05]  /*14060*/  VIADD R76, R74, 0x180 ;  /* 0x000001804a4c7836 */ /* 0x000fca0000000000 */
[----:B------:R-:W-:Y:S01]  /*14070*/  R2UR UR8, R76 ;  /* 0x000000004c0872ca */ /* 0x000fe200000e0000 */
[----:B------:R-:W-:-:S05]  /*14080*/  VIADD R76, R74, 0x300 ;  /* 0x000003004a4c7836 */ /* 0x000fca0000000000 */
[----:B------:R-:W-:Y:S01]  /*14090*/  R2UR UR12, R76 ;  /* 0x000000004c0c72ca */ /* 0x000fe200000e0000 */
[----:B------:R-:W-:-:S05]  /*140a0*/  VIADD R76, R74, 0x480 ;  /* 0x000004804a4c7836 */ /* 0x000fca0000000000 */
[----:B------:R-:W-:Y:S01]  /*140b0*/  R2UR UR16, R76 ;  /* 0x000000004c1072ca */ /* 0x000fe200000e0000 */
[----:B------:R-:W-:Y:S02]  /*140c0*/  VIADD R76, R74, 0x600 ;  /* 0x000006004a4c7836 */ /* 0x000fe40000000000 */
[-CC-:B------:R-:W-:Y:S01]  /*140d0*/  FFMA.FTZ R111, R111, R0.reuse, -R19.reuse ;  /* 0x000000006f6f7223 */ /* 0x180fe20000010813 */
[-CC-:B------:R-:W-:Y:S01]  /*140e0*/  FFMA.FTZ R98, R98, R0.reuse, -R19.reuse ;  /* 0x0000000062627223 */ /* 0x180fe20000010813 */
[-CC-:B------:R-:W-:Y:S01]  /*140f0*/  FFMA.FTZ R99, R99, R0.reuse, -R19.reuse ;  /* 0x0000000063637223 */ /* 0x180fe20000010813 */
[-CC-:B------:R-:W-:Y:S01]  /*14100*/  FFMA.FTZ R102, R102, R0.reuse, -R19.reuse ;  /* 0x0000000066667223 */ /* 0x180fe20000010813 */
[----:B------:R-:W-:Y:S01]  /*14110*/  R2UR UR20, R76 ;  /* 0x000000004c1472ca */ /* 0x000fe200000e0000 */
        /* <DEDUP_REMOVED lines=12> */
[----:B------:R-:W-:-:S02]  /*141e0*/  VIADD R76, R74, 0x780 ;  /* 0x000007804a4c7836 */ /* 0x000fc40000000000 */
[----:B------:R-:W-:-:S03]  /*141f0*/  VIADD R19, R22, 0x200 ;  /* 0x0000020016137836 */ /* 0x000fc60000000000 */
[----:B------:R-:W-:Y:S01]  /*14200*/  R2UR UR24, R76 ;  /* 0x000000004c1872ca */ /* 0x000fe200000e0000 */
[C---:B------:R-:W-:Y:S01]  /*14210*/  VIADD R76, R74.reuse, 0x900 ;  /* 0x000009004a4c7836 */ /* 0x040fe20000000000 */
[----:B------:R-:W-:Y:S01]  /*14220*/  SHF.R.U32.HI R19, RZ, 0x4, R19 ;  /* 0x00000004ff137819 */ /* 0x000fe20000011613 */
[----:B------:R-:W-:Y:S01]  /*14230*/  IMAD.MOV.U32 R75, RZ, RZ, -0x3ffffff0 ;  /* 0xc0000010ff4b7424 */ /* 0x000fe200078e00ff */
[----:B------:R-:W-:Y:S02]  /*14240*/  R2UR UR4, R74 ;  /* 0x000000004a0472ca */ /* 0x000fe400000e0000 */
[----:B------:R-:W-:Y:S02]  /*14250*/  LOP3.LUT R19, R19, 0x3fff, RZ, 0xc0, !PT ;  /* 0x00003fff13137812 */ /* 0x000fe400078ec0ff */
[----:B------:R-:W-:Y:S01]  /*14260*/  R2UR UR28, R76 ;  /* 0x000000004c1c72ca */ /* 0x000fe200000e0000 */
[C---:B------:R-:W-:Y:S01]  /*14270*/  VIADD R76, R74.reuse, 0xa80 ;  /* 0x00000a804a4c7836 */ /* 0x040fe20000000000 */
[----:B------:R-:W-:Y:S01]  /*14280*/  LOP3.LUT R19, R19, 0x2400000, RZ, 0xfc, !PT ;  /* 0x0240000013137812 */ /* 0x000fe200078efcff */
[----:B------:R-:W-:Y:S01]  /*14290*/  VIADD R74, R74, 0xc00 ;  /* 0x00000c004a4a7836 */ /* 0x000fe20000000000 */
[----:B------:R-:W-:-:S02]  /*142a0*/  R2UR UR5, R75 ;  /* 0x000000004b0572ca */ /* 0x000fc400000e0000 */
[----:B------:R-:W-:Y:S01]  /*142b0*/  R2UR UR37, R75 ;  /* 0x000000004b2572ca */ /* 0x000fe200000e0000 */
[----:B------:R-:W-:Y:S01]  /*142c0*/  IMAD.MOV.U32 R75, RZ, RZ, -0x7fffffe0 ;  /* 0x80000020ff4b7424 */ /* 0x000fe200078e00ff */
[----:B------:R-:W-:Y:S01]  /*142d0*/  R2UR UR36, R74 ;  /* 0x000000004a2472ca */ /* 0x000fe200000e0000 */
[----:B------:R-:W-:-:S03]  /*142e0*/  IMAD R74, R150, 0x6c0, R19 ;  /* 0x000006c0964a7824 */ /* 0x000fc600078e0213 */
[----:B------:R-:W-:Y:S02]  /*142f0*/  R2UR UR7, R75 ;  /* 0x000000004b0772ca */ /* 0x000fe400000e0000 */
[----:B------:R-:W-:-:S13]  /*14300*/  R2UR UR6, R74 ;  /* 0x000000004a0672ca */ /* 0x000fda00000e0000 */
[----:B------:R-:W-:Y:S01]  /*14310*/  HGMMA.64x96x16.F32.BF16 R24, gdesc[UR4].tnspB, R24, gsb0 ;  /* 0x41600000041879f0 */ /* 0x000fe20008001818 */
[----:B------:R-:W-:Y:S01]  /*14320*/  R2UR UR32, R76 ;  /* 0x000000004c2072ca */ /* 0x000fe200000e0000 */
        /* <DEDUP_REMOVED lines=53> */
[----:B------:R-:W-:Y:S01]  /*14680*/  FMUL.FTZ R17, R17, R0 ;  /* 0x0000000011117220 */ /* 0x000fe20000410000 */
[----:B------:R-:W-:Y:S08]  /*14690*/  MUFU.EX2 R138, R138 ;  /* 0x0000008a008a7308 */ /* 0x000ff00000000800 */
[----:B------:R1:W4:Y:S01]  /*146a0*/  MUFU.EX2 R76, R17 ;  /* 0x00000011004c7308 */ /* 0x0003220000000800 */
[C---:B0-----:R-:W-:Y:S01]  /*146b0*/  FADD.FTZ R18, R16.reuse, R18 ;  /* 0x0000001210127221 */ /* 0x041fe20000010000 */
[----:B------:R-:W-:-:S06]  /*146c0*/  F2FP.BF16.F32.PACK_AB R16, R16, R136 ;  /* 0x000000881010723e */ /* 0x000fcc00000010ff */
[----:B------:R-:W0:Y:S01]  /*146d0*/  MUFU.EX2 R139, R139 ;  /* 0x0000008b008b7308 */ /* 0x000e220000000800 */
[----:B------:R-:W-:Y:S02]  /*146e0*/  WARPGROUP.DEPBAR.LE gsb0, 0x0 ;  /* 0x00008000000079c5 */ /* 0x000fe40000010000 */
[----:B------:R-:W-:-:S06]  /*146f0*/  WARPGROUP.ARRIVE ;  /* 0x00000000000079c5 */ /* 0x000fcc0000000000 */
[----:B------:R-:W-:Y:S01]  /*14700*/  HGMMA.64x96x16.F32.BF16 R24, gdesc[UR36].tnspB, R24, gsb0 ;  /* 0x41600000241879f0 */ /* 0x000fe20008001818 */
[----:B------:R-:W2:Y:S01]  /*14710*/  MUFU.EX2 R141, R141 ;  /* 0x0000008d008d7308 */ /* 0x000ea20000000800 */
[----:B------:R-:W-:-:S07]  /*14720*/  SHF.R.U32.HI R136, RZ, 0x7, R153 ;  /* 0x00000007ff887819 */ /* 0x000fce0000011699 */
[----:B------:R-:W3:Y:S01]  /*14730*/  MUFU.EX2 R19, R142 ;  /* 0x0000008e00137308 */ /* 0x000ee20000000800 */
[----:B-1----:R-:W-:-:S07]  /*14740*/  VIADD R17, R136, 0x9 ;  /* 0x0000000988117836 */ /* 0x002fce0000000000 */
[----:B------:R-:W1:Y:S01]  /*14750*/  MUFU.EX2 R143, R143 ;  /* 0x0000008f008f7308 */ /* 0x000e620000000800 */
[----:B------:R-:W-:Y:S01]  /*14760*/  ISETP.GE.U32.AND P2, PT, R153, 0x180, PT ;  /* 0x000001809900780c */ /* 0x000fe20003f46070 */
[----:B------:R-:W-:Y:S02]  /*14770*/  @!P1 IMAD R75, R145, 0x8, R22 ;  /* 0x00000008914b9824 */ /* 0x000fe400078e0216 */
[----:B----4-:R-:W-:Y:S01]  /*14780*/  FFMA.FTZ R133, R76, R133, R138 ;  /* 0x000000854c857223 */ /* 0x010fe2000001008a */
[----:B------:R-:W-:Y:S01]  /*14790*/  @!P1 IMAD R74, R150, 0x8, R22 ;  /* 0x00000008964a9824 */ /* 0x000fe200078e0216 */
[----:B------:R-:W-:Y:S01]  /*147a0*/  SEL R17, R17, 0x9, !P2 ;  /* 0x0000000911117807 */ /* 0x000fe20005000000 */
[----:B------:R-:W-:Y:S02]  /*147b0*/  @!P1 VIADD R75, R75, 0x31c40 ;  /* 0x00031c404b4b9836 */ /* 0x000fe40000000000 */
[----:B------:R-:W-:Y:S01]  /*147c0*/  FADD.FTZ R18, R140, R18 ;  /* 0x000000128c127221 */ /* 0x000fe20000010000 */
[----:B0-----:R-:W-:Y:S01]  /*147d0*/  FADD.FTZ R133, R139, R133 ;  /* 0x000000858b857221 */ /* 0x001fe20000010000 */
[----:B------:R-:W-:-:S02]  /*147e0*/  @!P1 VIADD R74, R74, 0x31c60 ;  /* 0x00031c604a4a9836 */ /* 0x000fc40000000000 */
[----:B--2---:R-:W-:Y:S01]  /*147f0*/  FADD.FTZ R72, R141, R18 ;  /* 0x000000128d487221 */ /* 0x004fe20000010000 */
[----:B------:R-:W-:Y:S01]  /*14800*/  @!P1 PRMT R75, RZ, 0x654, R75 ;  /* 0x00000654ff4b9816 */ /* 0x000fe2000000004b */
[----:B---3--:R-:W-:Y:S01]  /*14810*/  FADD.FTZ R133, R19, R133 ;  /* 0x0000008513857221 */ /* 0x008fe20000010000 */
[----:B------:R-:W-:Y:S02]  /*14820*/  F2FP.BF16.F32.PACK_AB R18, R141, R140 ;  /* 0x0000008c8d12723e */ /* 0x000fe400000010ff */
[----:B------:R-:W-:Y:S02]  /*14830*/  @!P1 PRMT R74, RZ, 0x654, R74 ;  /* 0x00000654ff4a9816 */ /* 0x000fe4000000004a */
[C---:B-1----:R-:W-:Y:S01]  /*14840*/  F2FP.BF16.F32.PACK_AB R19, R143.reuse, R19 ;  /* 0x000000138f13723e */ /* 0x042fe200000010ff */
[----:B------:R-:W0:Y:S08]  /*14850*/  MUFU.EX2 R130, R130 ;  /* 0x0000008200827308 */ /* 0x000e300000000800 */
[----:B------:R-:W-:Y:S01]  /*14860*/  MUFU.EX2 R131, R131 ;  /* 0x0000008300837308 */ /* 0x000fe20000000800 */
[----:B------:R-:W-:-:S07]  /*14870*/  FADD.FTZ R133, R143, R133 ;  /* 0x000000858f857221 */ /* 0x000fce0000010000 */
[----:B------:R-:W-:Y:S08]  /*14880*/  MUFU.EX2 R134, R134 ;  /* 0x0000008600867308 */ /* 0x000ff00000000800 */
[----:B------:R-:W-:Y:S01]  /*14890*/  MUFU.EX2 R136, R147 ;  /* 0x0000009300887308 */ /* 0x000fe20000000800 */
[----:B0-----:R-:W-:-:S07]  /*148a0*/  FADD.FTZ R133, R130, R133 ;  /* 0x0000008582857221 */ /* 0x001fce0000010000 */
[----:B------:R-:W-:Y:S01]  /*148b0*/  MUFU.EX2 R135, R135 ;  /* 0x0000008700877308 */ /* 0x000fe20000000800 */
[----:B------:R-:W-:Y:S02]  /*148c0*/  WARPGROUP.DEPBAR.LE gsb0, 0x0 ;  /* 0x00008000000079c5 */ /* 0x000fe40000010000 */
[----:B------:R0:W-:Y:S06]  /*148d0*/  BAR.ARV R17, 0x100 ;  /* 0x000400110000751d */ /* 0x0001ec0000002000 */
[----:B------:R-:W-:Y:S01]  /*148e0*/  @!P1 SYNCS.ARRIVE.TRANS64.RED.A1T0 RZ, [R75+URZ], RZ ;  /* 0x000000ff4bff99a7 */ /* 0x000fe2000810043f */
[----:B0-----:R-:W-:Y:S01]  /*148f0*/  F2FP.BF16.F32.PACK_AB R17, R139, R138 ;  /* 0x0000008a8b11723e */ /* 0x001fe200000010ff */
[----:B------:R0:W-:Y:S04]  /*14900*/  @!P1 SYNCS.ARRIVE.TRANS64.RED.A1T0 RZ, [R74+URZ], RZ ;  /* 0x000000ff4aff99a7 */ /* 0x0001e8000810043f */
[----:B------:R1:W-:Y:S02]  /*14910*/  STSM.16.M88.4 [R23+0x24300], R16 ;  /* 0x0243001017007844 */ /* 0x0003e40000000200 */
[----:B-1----:R-:W1:Y:S08]  /*14920*/  MUFU.EX2 R16, R152 ;  /* 0x0000009800107308 */ /* 0x002e700000000800 */
[----:B------:R-:W2:Y:S08]  /*14930*/  MUFU.EX2 R17, R151 ;  /* 0x0000009700117308 */ /* 0x000eb00000000800 */
[----:B------:R-:W3:Y:S01]  /*14940*/  MUFU.EX2 R18, R149 ;  /* 0x0000009500127308 */ /* 0x000ee20000000800 */
[----:B-1----:R-:W-:-:S07]  /*14950*/  FADD.FTZ R72, R16, R72 ;  /* 0x0000004810487221 */ /* 0x002fce0000010000 */
[----:B------:R-:W1:Y:S01]  /*14960*/  MUFU.EX2 R19, R148 ;  /* 0x0000009400137308 */ /* 0x000e620000000800 */
[----:B--2---:R-:W-:-:S07]  /*14970*/  FADD.FTZ R72, R17, R72 ;  /* 0x0000004811487221 */ /* 0x004fce0000010000 */
[----:B------:R-:W-:Y:S08]  /*14980*/  MUFU.EX2 R137, R146 ;  /* 0x0000009200897308 */ /* 0x000ff00000000800 */
[----:B0-----:R-:W-:Y:S08]  /*14990*/  MUFU.EX2 R74, R128 ;  /* 0x00000080004a7308 */ /* 0x001ff00000000800 */
[----:B------:R-:W-:Y:S08]  /*149a0*/  MUFU.EX2 R128, R73 ;  /* 0x0000004900807308 */ /* 0x000ff00000000800 */
[----:B------:R-:W-:Y:S08]  /*149b0*/  MUFU.EX2 R75, R125 ;  /* 0x0000007d004b7308 */ /* 0x000ff00000000800 */
[----:B------:R-:W0:Y:S08]  /*149c0*/  MUFU.EX2 R73, R122 ;  /* 0x0000007a00497308 */ /* 0x000e300000000800 */
[----:B------:R3:W-:Y:S02]  /*149d0*/  MUFU.EX2 R125, R88 ;  /* 0x00000058007d7308 */ /* 0x0007e40000000800 */
[----:B---3--:R-:W-:-:S06]  /*149e0*/  FADD.FTZ R88, R18, R72 ;  /* 0x0000004812587221 */ /* 0x008fcc0000010000 */
[----:B------:R-:W2:Y:S01]  /*149f0*/  MUFU.EX2 R123, R123 ;  /* 0x0000007b007b7308 */ /* 0x000ea20000000800 */
[----:B------:R-:W-:Y:S01]  /*14a00*/  FADD.FTZ R72, R131, R133 ;  /* 0x0000008583487221 */ /* 0x000fe20000010000 */
[C---:B-1----:R-:W-:Y:S01]  /*14a10*/  FADD.FTZ R88, R19.reuse, R88 ;  /* 0x0000005813587221 */ /* 0x042fe20000010000 */
[----:B------:R-:W-:Y:S02]  /*14a20*/  F2FP.BF16.F32.PACK_AB R18, R19, R18 ;  /* 0x000000121312723e */ /* 0x000fe400000010ff */
[----:B------:R-:W-:-:S03]  /*14a30*/  FADD.FTZ R19, R134, R72 ;  /* 0x0000004886137221 */ /* 0x000fc60000010000 */
[----:B------:R-:W1:Y:S01]  /*14a40*/  MUFU.EX2 R126, R126 ;  /* 0x0000007e007e7308 */ /* 0x000e620000000800 */
[----:B------:R-:W-:Y:S01]  /*14a50*/  FADD.FTZ R72, R136, R88 ;  /* 0x0000005888487221 */ /* 0x000fe20000010000 */
[----:B------:R-:W-:-:S06]  /*14a60*/  FADD.FTZ R88, R135, R19 ;  /* 0x0000001387587221 */ /* 0x000fcc0000010000 */
[----:B------:R-:W-:Y:S01]  /*14a70*/  MUFU.EX2 R129, R129 ;  /* 0x0000008100817308 */ /* 0x000fe20000000800 */
[----:B0-----:R-:W-:-:S07]  /*14a80*/  FADD.FTZ R88, R73, R88 ;  /* 0x0000005849587221 */ /* 0x001fce0000010000 */
[----:B------:R-:W-:Y:S08]  /*14a90*/  MUFU.EX2 R77, R124 ;  /* 0x0000007c004d7308 */ /* 0x000ff00000000800 */
[----:B------:R-:W-:Y:S08]  /*14aa0*/  MUFU.EX2 R124, R89 ;  /* 0x00000059007c7308 */ /* 0x000ff00000000800 */
[----:B------:R-:W0:Y:S08]  /*14ab0*/  MUFU.EX2 R127, R127 ;  /* 0x0000007f007f7308 */ /* 0x000e300000000800 */
[----:B------:R-:W-:Y:S08]  /*14ac0*/  MUFU.EX2 R132, R132 ;  /* 0x0000008400847308 */ /* 0x000ff00000000800 */
[----:B------:R3:W4:Y:S01]  /*14ad0*/  MUFU.EX2 R89, R114 ;  /* 0x0000007200597308 */ /* 0x0007220000000800 */
[----:B--2---:R-:W-:Y:S01]  /*14ae0*/  FADD.FTZ R88, R123, R88 ;  /* 0x000000587b587221 */ /* 0x004fe20000010000 */
[----:B---3--:R-:W-:-:S06]  /*14af0*/  FADD.FTZ R114, R137, R72 ;  /* 0x0000004889727221 */ /* 0x008fcc0000010000 */
[----:B------:R-:W2:Y:S01]  /*14b00*/  MUFU.EX2 R120, R120 ;  /* 0x0000007800787308 */ /* 0x000ea20000000800 */
[----:B------:R-:W-:-:S07]  /*14b10*/  FADD.FTZ R114, R74, R114 ;  /* 0x000000724a727221 */ /* 0x000fce0000010000 */
[----:B------:R-:W3:Y:S01]  /*14b20*/  MUFU.EX2 R115, R115 ;  /* 0x0000007300737308 */ /* 0x000ee20000000800 */
[----:B------:R-:W-:Y:S01]  /*14b30*/  FADD.FTZ R114, R75, R114 ;  /* 0x000000724b727221 */ /* 0x000fe20000010000 */
[----:B-1----:R-:W-:-:S06]  /*14b40*/  FADD.FTZ R88, R126, R88 ;  /* 0x000000587e587221 */ /* 0x002fcc0000010000 */
[----:B------:R-:W1:Y:S01]  /*14b50*/  MUFU.EX2 R121, R121 ;  /* 0x0000007900797308 */ /* 0x000e620000000800 */
[----:B0-----:R-:W-:-:S07]  /*14b60*/  FADD.FTZ R88, R127, R88 ;  /* 0x000000587f587221 */ /* 0x001fce0000010000 */
[----:B------:R-:W0:Y:S08]  /*14b70*/  MUFU.EX2 R118, R118 ;  /* 0x0000007600767308 */ /* 0x000e300000000800 */
[----:B------:R2:W-:Y:S01]  /*14b80*/  MUFU.EX2 R122, R90 ;  /* 0x0000005a007a7308 */ /* 0x0005e20000000800 */
[----:B----4-:R-:W-:Y:S01]  /*14b90*/  FADD.FTZ R88, R89, R88 ;  /* 0x0000005859587221 */ /* 0x010fe20000010000 */
[----:B--2---:R-:W-:-:S06]  /*14ba0*/  FADD.FTZ R90, R129, R114 ;  /* 0x00000072815a7221 */ /* 0x004fcc0000010000 */
[----:B------:R-:W2:Y:S01]  /*14bb0*/  MUFU.EX2 R119, R119 ;  /* 0x0000007700777308 */ /* 0x000ea20000000800 */
[----:B------:R-:W-:-:S07]  /*14bc0*/  FADD.FTZ R90, R132, R90 ;  /* 0x0000005a845a7221 */ /* 0x000fce0000010000 */
[----:B------:R-:W4:Y:S01]  /*14bd0*/  MUFU.EX2 R117, R117 ;  /* 0x0000007500757308 */ /* 0x000f220000000800 */
[----:B------:R-:W-:Y:S01]  /*14be0*/  FADD.FTZ R90, R120, R90 ;  /* 0x0000005a785a7221 */ /* 0x000fe20000010000 */
[----:B---3--:R-:W-:-:S06]  /*14bf0*/  FADD.FTZ R88, R115, R88 ;  /* 0x0000005873587221 */ /* 0x008fcc0000010000 */
[----:B------:R-:W3:Y:S01]  /*14c00*/  MUFU.EX2 R106, R106 ;  /* 0x0000006a006a7308 */ /* 0x000ee20000000800 */
[----:B-1----:R-:W-:-:S07]  /*14c10*/  FADD.FTZ R90, R121, R90 ;  /* 0x0000005a795a7221 */ /* 0x002fce0000010000 */
[----:B------:R-:W1:Y:S01]  /*14c20*/  MUFU.EX2 R116, R116 ;  /* 0x0000007400747308 */ /* 0x000e620000000800 */
[----:B------:R-:W-:Y:S01]  /*14c30*/  F2FP.BF16.F32.PACK_AB R73, R123, R73 ;  /* 0x000000497b49723e */ /* 0x000fe200000010ff */
[----:B0-----:R-:W-:-:S06]  /*14c40*/  FADD.FTZ R88, R118, R88 ;  /* 0x0000005876587221 */ /* 0x001fcc0000010000 */
[----:B------:R-:W0:Y:S08]  /*14c50*/  MUFU.EX2 R107, R107 ;  /* 0x0000006b006b7308 */ /* 0x000e300000000800 */
[----:B------:R-:W0:Y:S08]  /*14c60*/  MUFU.EX2 R113, R113 ;  /* 0x0000007100717308 */ /* 0x000e300000000800 */
[----:B------:R-:W0:Y:S08]  /*14c70*/  MUFU.EX2 R110, R110 ;  /* 0x0000006e006e7308 */ /* 0x000e300000000800 */
[----:B------:R-:W0:Y:S08]  /*14c80*/  MUFU.EX2 R112, R112 ;  /* 0x0000007000707308 */ /* 0x000e300000000800 */
[----:B------:R2:W-:Y:S02]  /*14c90*/  MUFU.EX2 R123, R91 ;  /* 0x0000005b007b7308 */ /* 0x0005e40000000800 */
[----:B--2---:R-:W-:-:S06]  /*14ca0*/  FADD.FTZ R91, R77, R90 ;  /* 0x0000005a4d5b7221 */ /* 0x004fcc0000010000 */
[----:B------:R-:W2:Y:S01]  /*14cb0*/  MUFU.EX2 R111, R111 ;  /* 0x0000006f006f7308 */ /* 0x000ea20000000800 */
[----:B------:R-:W-:Y:S01]  /*14cc0*/  FADD.FTZ R90, R119, R88 ;  /* 0x00000058775a7221 */ /* 0x000fe20000010000 */
[----:B----4-:R-:W-:-:S06]  /*14cd0*/  FADD.FTZ R88, R117, R91 ;  /* 0x0000005b75587221 */ /* 0x010fcc0000010000 */
[----:B------:R-:W4:Y:S01]  /*14ce0*/  MUFU.EX2 R109, R109 ;  /* 0x0000006d006d7308 */ /* 0x000f220000000800 */
[----:B---3--:R-:W-:Y:S01]  /*14cf0*/  FADD.FTZ R90, R106, R90 ;  /* 0x0000005a6a5a7221 */ /* 0x008fe20000010000 */
[----:B-1----:R-:W-:Y:S01]  /*14d00*/  FADD.FTZ R88, R116, R88 ;  /* 0x0000005874587221 */ /* 0x002fe20000010000 */
[----:B------:R-:W-:-:S05]  /*14d10*/  F2FP.BF16.F32.PACK_AB R16, R17, R16 ;  /* 0x000000101110723e */ /* 0x000fca00000010ff */
[----:B------:R-:W1:Y:S01]  /*14d20*/  MUFU.EX2 R98, R98 ;  /* 0x0000006200627308 */ /* 0x000e620000000800 */
[----:B------:R-:W-:Y:S01]  /*14d30*/  F2FP.BF16.F32.PACK_AB R17, R131, R130 ;  /* 0x000000828311723e */ /* 0x000fe200000010ff */
[----:B0-----:R-:W-:Y:S01]  /*14d40*/  FADD.FTZ R90, R107, R90 ;  /* 0x0000005a6b5a7221 */ /* 0x001fe20000010000 */
[----:B------:R-:W-:-:S05]  /*14d50*/  F2FP.BF16.F32.PACK_AB R19, R135, R134 ;  /* 0x000000868713723e */ /* 0x000fca00000010ff */
[----:B------:R-:W0:Y:S01]  /*14d60*/  MUFU.EX2 R108, R108 ;  /* 0x0000006c006c7308 */ /* 0x000e220000000800 */
[----:B------:R-:W-:Y:S01]  /*14d70*/  FADD.FTZ R88, R113, R88 ;  /* 0x0000005871587221 */ /* 0x000fe20000010000 */
[----:B------:R3:W-:Y:S01]  /*14d80*/  STSM.16.M88.4 [R23+0x25b00], R16 ;  /* 0x025b001017007844 */ /* 0x0007e20000000200 */
[----:B------:R-:W-:-:S05]  /*14d90*/  FADD.FTZ R90, R110, R90 ;  /* 0x0000005a6e5a7221 */ /* 0x000fca0000010000 */
[----:B------:R-:W0:Y:S08]  /*14da0*/  MUFU.EX2 R99, R99 ;  /* 0x0000006300637308 */ /* 0x000e300000000800 */
[----:B------:R-:W0:Y:S01]  /*14db0*/  MUFU.EX2 R105, R105 ;  /* 0x0000006900697308 */ /* 0x000e220000000800 */
[----:B---3--:R-:W-:Y:S01]  /*14dc0*/  FADD.FTZ R16, R112, R88 ;  /* 0x0000005870107221 */ /* 0x008fe20000010000 */
[----:B--2---:R-:W-:-:S06]  /*14dd0*/  FADD.FTZ R90, R111, R90 ;  /* 0x0000005a6f5a7221 */ /* 0x004fcc0000010000 */
[----:B------:R-:W2:Y:S01]  /*14de0*/  MUFU.EX2 R102, R102 ;  /* 0x0000006600667308 */ /* 0x000ea20000000800 */
[----:B----4-:R-:W-:-:S07]  /*14df0*/  FADD.FTZ R16, R109, R16 ;  /* 0x000000106d107221 */ /* 0x010fce0000010000 */
[----:B------:R-:W3:Y:S01]  /*14e00*/  MUFU.EX2 R104, R104 ;  /* 0x0000006800687308 */ /* 0x000ee20000000800 */
[----:B-1----:R-:W-:Y:S01]  /*14e10*/  FADD.FTZ R17, R98, R90 ;  /* 0x0000005a62117221 */ /* 0x002fe20000010000 */
[----:B0-----:R-:W-:-:S06]  /*14e20*/  FADD.FTZ R18, R108, R16 ;  /* 0x000000106c127221 */ /* 0x001fcc0000010000 */
[----:B------:R-:W0:Y:S01]  /*14e30*/  MUFU.EX2 R103, R103 ;  /* 0x0000006700677308 */ /* 0x000e220000000800 */
[----:B------:R-:W-:-:S07]  /*14e40*/  F2FP.BF16.F32.PACK_AB R74, R75, R74 ;  /* 0x0000004a4b4a723e */ /* 0x000fce00000010ff */
[----:B------:R-:W1:Y:S01]  /*14e50*/  MUFU.EX2 R101, R101 ;  /* 0x0000006500657308 */ /* 0x000e620000000800 */
[----:B------:R-:W-:Y:S01]  /*14e60*/  F2FP.BF16.F32.PACK_AB R72, R137, R136 ;  /* 0x000000888948723e */ /* 0x000fe200000010ff */
[----:B------:R-:W-:Y:S01]  /*14e70*/  FADD.FTZ R17, R99, R17 ;  /* 0x0000001163117221 */ /* 0x000fe20000010000 */
[----:B------:R-:W-:-:S05]  /*14e80*/  F2FP.BF16.F32.PACK_AB R75, R127, R126 ;  /* 0x0000007e7f4b723e */ /* 0x000fca00000010ff */
[----:B------:R-:W4:Y:S01]  /*14e90*/  MUFU.EX2 R100, R100 ;  /* 0x0000006400647308 */ /* 0x000f220000000800 */
[----:B------:R-:W-:Y:S01]  /*14ea0*/  FADD.FTZ R18, R105, R18 ;  /* 0x0000001269127221 */ /* 0x000fe20000010000 */
[----:B------:R3:W-:Y:S01]  /*14eb0*/  STSM.16.M88.4 [R23+0x27300], R72 ;  /* 0x0273004817007844 */ /* 0x0007e20000000200 */
[----:B--2---:R-:W-:-:S05]  /*14ec0*/  FADD.FTZ R19, R102, R17 ;  /* 0x0000001166137221 */ /* 0x004fca0000010000 */
[----:B------:R-:W2:Y:S08]  /*14ed0*/  MUFU.EX2 R97, R97 ;  /* 0x0000006100617308 */ /* 0x000eb00000000800 */
[----:B------:R-:W2:Y:S01]  /*14ee0*/  MUFU.EX2 R94, R94 ;  /* 0x0000005e005e7308 */ /* 0x000ea20000000800 */
[----:B---3--:R-:W-:Y:S01]  /*14ef0*/  FADD.FTZ R72, R104, R18 ;  /* 0x0000001268487221 */ /* 0x008fe20000010000 */
[----:B0-----:R-:W-:-:S06]  /*14f00*/  FADD.FTZ R73, R103, R19 ;  /* 0x0000001367497221 */ /* 0x001fcc0000010000 */
[----:B------:R-:W0:Y:S01]  /*14f10*/  MUFU.EX2 R96, R96 ;  /* 0x0000006000607308 */ /* 0x000e220000000800 */
[----:B-1----:R-:W-:Y:S01]  /*14f20*/  FADD.FTZ R72, R101, R72 ;  /* 0x0000004865487221 */ /* 0x002fe20000010000 */
[----:B------:R-:W-:-:S06]  /*14f30*/  FADD.FTZ R73, R122, R73 ;  /* 0x000000497a497221 */ /* 0x000fcc0000010000 */
[----:B------:R-:W1:Y:S01]  /*14f40*/  MUFU.EX2 R95, R95 ;  /* 0x0000005f005f7308 */ /* 0x000e620000000800 */
[----:B----4-:R-:W-:-:S07]  /*14f50*/  FADD.FTZ R72, R100, R72 ;  /* 0x0000004864487221 */ /* 0x010fce0000010000 */
[----:B------:R-:W3:Y:S01]  /*14f60*/  MUFU.EX2 R93, R93 ;  /* 0x0000005d005d7308 */ /* 0x000ee20000000800 */
[----:B------:R-:W-:Y:S01]  /*14f70*/  FADD.FTZ R73, R123, R73 ;  /* 0x000000497b497221 */ /* 0x000fe20000010000 */
[----:B--2---:R-:W-:-:S06]  /*14f80*/  FADD.FTZ R72, R97, R72 ;  /* 0x0000004861487221 */ /* 0x004fcc0000010000 */
[----:B------:R-:W2:Y:S01]  /*14f90*/  MUFU.EX2 R82, R82 ;  /* 0x0000005200527308 */ /* 0x000ea20000000800 */
[----:B------:R-:W-:-:S07]  /*14fa0*/  F2FP.BF16.F32.PACK_AB R88, R132, R129 ;  /* 0x000000818458723e */ /* 0x000fce00000010ff */
[----:B------:R-:W4:Y:S01]  /*14fb0*/  MUFU.EX2 R92, R92 ;  /* 0x0000005c005c7308 */ /* 0x000f220000000800 */
[----:B------:R-:W-:Y:S02]  /*14fc0*/  F2FP.BF16.F32.PACK_AB R89, R115, R89 ;  /* 0x000000597359723e */ /* 0x000fe400000010ff */
[----:B------:R-:W-:Y:S02]  /*14fd0*/  F2FP.BF16.F32.PACK_AB R90, R121, R120 ;  /* 0x00000078795a723e */ /* 0x000fe400000010ff */
[----:B------:R-:W-:-:S03]  /*14fe0*/  F2FP.BF16.F32.PACK_AB R91, R119, R118 ;  /* 0x00000076775b723e */ /* 0x000fc600000010ff */
[----:B------:R-:W4:Y:S01]  /*14ff0*/  MUFU.EX2 R83, R83 ;  /* 0x0000005300537308 */ /* 0x000f220000000800 */
[----:B------:R-:W-:Y:S01]  /*15000*/  F2FP.BF16.F32.PACK_AB R16, R117, R77 ;  /* 0x0000004d7510723e */ /* 0x000fe200000010ff */
[----:B------:R-:W-:Y:S01]  /*15010*/  FADD.FTZ R73, R94, R73 ;  /* 0x000000495e497221 */ /* 0x000fe20000010000 */
[----:B------:R-:W-:Y:S02]  /*15020*/  F2FP.BF16.F32.PACK_AB R17, R107, R106 ;  /* 0x0000006a6b11723e */ /* 0x000fe400000010ff */
[----:B------:R-:W-:Y:S02]  /*15030*/  F2FP.BF16.F32.PACK_AB R18, R113, R116 ;  /* 0x000000747112723e */ /* 0x000fe400000010ff */
[----:B------:R-:W-:Y:S01]  /*15040*/  F2FP.BF16.F32.PACK_AB R19, R111, R110 ;  /* 0x0000006e6f13723e */ /* 0x000fe200000010ff */
[----:B------:R-:W4:Y:S01]  /*15050*/  MUFU.EX2 R86, R86 ;  /* 0x0000005600567308 */ /* 0x000f220000000800 */
[----:B0-----:R-:W-:Y:S01]  /*15060*/  FADD.FTZ R72, R96, R72 ;  /* 0x0000004860487221 */ /* 0x001fe20000010000 */
[----:B------:R-:W-:Y:S01]  /*15070*/  STSM.16.M88.4 [R23+0x28b00], R88 ;  /* 0x028b005817007844 */ /* 0x000fe20000000200 */
[----:B-1----:R-:W-:-:S03]  /*15080*/  FADD.FTZ R73, R95, R73 ;  /* 0x000000495f497221 */ /* 0x002fc60000010000 */
[----:B------:R3:W-:Y:S02]  /*15090*/  STSM.16.M88.4 [R23+0x2a300], R16 ;  /* 0x02a3001017007844 */ /* 0x0007e40000000200 */
[----:B------:R-:W0:Y:S08]  /*150a0*/  MUFU.EX2 R87, R87 ;  /* 0x0000005700577308 */ /* 0x000e300000000800 */
[----:B------:R-:W1:Y:S01]  /*150b0*/  MUFU.EX2 R85, R85 ;  /* 0x0000005500557308 */ /* 0x000e620000000800 */
[----:B---3--:R-:W-:Y:S01]  /*150c0*/  FADD.FTZ R19, R93, R72 ;  /* 0x000000485d137221 */ /* 0x008fe20000010000 */
[----:B--2---:R-:W-:-:S06]  /*150d0*/  FADD.FTZ R16, R82, R73 ;  /* 0x0000004952107221 */ /* 0x004fcc0000010000 */
[----:B------:R-:W2:Y:S01]  /*150e0*/  MUFU.EX2 R78, R78 ;  /* 0x0000004e004e7308 */ /* 0x000ea20000000800 */
[----:B------:R-:W3:Y:S01]  /*150f0*/  LDL R72, [R1+0x60] ;  /* 0x0000600001487983 */ /* 0x000ee20000100800 */
[----:B----4-:R-:W-:Y:S01]  /*15100*/  FADD.FTZ R73, R92, R19 ;  /* 0x000000135c497221 */ /* 0x010fe20000010000 */
[----:B------:R-:W-:-:S05]  /*15110*/  FADD.FTZ R19, R83, R16 ;  /* 0x0000001053137221 */ /* 0x000fca0000010000 */
[----:B------:R-:W4:Y:S01]  /*15120*/  MUFU.EX2 R84, R84 ;  /* 0x0000005400547308 */ /* 0x000f220000000800 */
[----:B------:R-:W-:Y:S01]  /*15130*/  FADD.FTZ R18, R124, R73 ;  /* 0x000000497c127221 */ /* 0x000fe20000010000 */
[----:B------:R-:W-:-:S03]  /*15140*/  FADD.FTZ R16, R86, R19 ;  /* 0x0000001356107221 */ /* 0x000fc60000010000 */
[----:B------:R-:W-:-:S03]  /*15150*/  FADD.FTZ R18, R125, R18 ;  /* 0x000000127d127221 */ /* 0x000fc60000010000 */
[----:B------:R-:W4:Y:S01]  /*15160*/  MUFU.EX2 R17, R79 ;  /* 0x0000004f00117308 */ /* 0x000f220000000800 */
[----:B0-----:R-:W-:Y:S01]  /*15170*/  FADD.FTZ R19, R87, R16 ;  /* 0x0000001057137221 */ /* 0x001fe20000010000 */
[----:B-1----:R-:W-:-:S06]  /*15180*/  FADD.FTZ R73, R85, R18 ;  /* 0x0000001255497221 */ /* 0x002fcc0000010000 */
[----:B------:R-:W-:Y:S01]  /*15190*/  MUFU.EX2 R80, R80 ;  /* 0x0000005000507308 */ /* 0x000fe20000000800 */
[----:B--2---:R-:W-:-:S07]  /*151a0*/  FADD.FTZ R18, R78, R19 ;  /* 0x000000134e127221 */ /* 0x004fce0000010000 */
[----:B------:R-:W0:Y:S01]  /*151b0*/  MUFU.EX2 R81, R81 ;  /* 0x0000005100517308 */ /* 0x000e220000000800 */
[----:B----4-:R-:W-:Y:S01]  /*151c0*/  FADD.FTZ R19, R84, R73 ;  /* 0x0000004954137221 */ /* 0x010fe20000010000 */
[----:B------:R-:W-:-:S03]  /*151d0*/  F2FP.BF16.F32.PACK_AB R112, R109, R112 ;  /* 0x000000706d70723e */ /* 0x000fc600000010ff */
[----:B------:R-:W-:Y:S01]  /*151e0*/  FADD.FTZ R19, R128, R19 ;  /* 0x0000001380137221 */ /* 0x000fe20000010000 */
[----:B------:R-:W-:Y:S01]  /*151f0*/  F2FP.BF16.F32.PACK_AB R113, R99, R98 ;  /* 0x000000626371723e */ /* 0x000fe200000010ff */
[----:B------:R-:W-:Y:S01]  /*15200*/  FADD.FTZ R73, R17, R18 ;  /* 0x0000001211497221 */ /* 0x000fe20000010000 */
[----:B------:R-:W-:Y:S02]  /*15210*/  F2FP.BF16.F32.PACK_AB R114, R105, R108 ;  /* 0x0000006c6972723e */ /* 0x000fe400000010ff */
[----:B------:R-:W-:Y:S01]  /*15220*/  F2FP.BF16.F32.PACK_AB R115, R103, R102 ;  /* 0x000000666773723e */ /* 0x000fe200000010ff */
[----:B------:R0:W-:Y:S01]  /*15230*/  STL [R1+0x18], R19 ;  /* 0x0000181301007387 */ /* 0x0001e20000100800 */
        /* <DEDUP_REMOVED lines=11> */
[----:B0-----:R-:W-:Y:S01]  /*152f0*/  F2FP.BF16.F32.PACK_AB R19, R81, R80 ;  /* 0x000000505113723e */ /* 0x001fe200000010ff */
[----:B------:R-:W-:Y:S01]  /*15300*/  STSM.16.M88.4 [R23+0x2bb00], R112 ;  /* 0x02bb007017007844 */ /* 0x000fe20000000200 */
[----:B------:R-:W-:-:S03]  /*15310*/  FADD.FTZ R80, R80, R73 ;  /* 0x0000004950507221 */ /* 0x000fc60000010000 */
[----:B------:R-:W-:Y:S04]  /*15320*/  STSM.16.M88.4 [R23+0x2d300], R104 ;  /* 0x02d3006817007844 */ /* 0x000fe80000000200 */
[----:B------:R-:W-:Y:S04]  /*15330*/  STSM.16.M88.4 [R23+0x2eb00], R96 ;  /* 0x02eb006017007844 */ /* 0x000fe80000000200 */
[----:B------:R0:W-:Y:S01]  /*15340*/  STSM.16.M88.4 [R23+0x30300], R16 ;  /* 0x0303001017007844 */ /* 0x0001e20000000200 */
[----:B------:R-:W-:Y:S01]  /*15350*/  @!PT LDS RZ, [RZ] ;  /* 0x00000000fffff984 */ /* 0x000fe20000000800 */
[----:B------:R-:W-:Y:S01]  /*15360*/  @!PT LDS RZ, [RZ] ;  /* 0x00000000fffff984 */ /* 0x000fe20000000800 */
[----:B------:R-:W-:Y:S01]  /*15370*/  @!PT LDS RZ, [RZ] ;  /* 0x00000000fffff984 */ /* 0x000fe20000000800 */
[----:B------:R-:W-:Y:S01]  /*15380*/  @!PT LDS RZ, [RZ] ;  /* 0x00000000fffff984 */ /* 0x000fe20000000800 */
[----:B------:R1:W-:Y:S06]  /*15390*/  MEMBAR.ALL.CTA ;  /* 0x0000000000007992 */ /* 0x0003ec0000008000 */
[----:B-1----:R-:W1:Y:S01]  /*153a0*/  FENCE.VIEW.ASYNC.S ;  /* 0x00000000000073c6 */ /* 0x002e620000000000 */
[----:B0-----:R-:W-:-:S05]  /*153b0*/  FADD.FTZ R16, R81, R80 ;  /* 0x0000005051107221 */ /* 0x001fca0000010000 */
[----:B------:R0:W-:Y:S04]  /*153c0*/  STL [R1+0x28], R16 ;  /* 0x0000281001007387 */ /* 0x0001e80000100800 */
[----:B------:R2:W5:Y:S01]  /*153d0*/  LDL R151, [R1+0x2c] ;  /* 0x00002c0001977983 */ /* 0x0005620000100800 */
        /* <DEDUP_REMOVED lines=50> */
[----:B0-----:R-:W-:Y:S01]  /*15700*/  IMAD.MOV.U32 R16, RZ, RZ, R14 ;  /* 0x000000ffff107224 */ /* 0x001fe200078e000e */
[C---:B---3--:R-:W-:Y:S01]  /*15710*/  ISETP.GT.AND P2, PT, R15.reuse, R72, PT ;  /* 0x000000480f00720c */ /* 0x048fe20003f44270 */
[----:B------:R-:W-:Y:S01]  /*15720*/  VIADD R15, R15, 0xffffffff ;  /* 0xffffffff0f0f7836 */ /* 0x000fe20000000000 */
[----:B-1----:R-:W-:-:S11]  /*15730*/  NOP ;  /* 0x0000000000007918 */ /* 0x002fd60000000000 */
[----:B--2---:R-:W-:Y:S05]  /*15740*/  @P2 BRA `(.L_x_11811) ;  /* 0xffffffac00682947 */ /* 0x004fea000383ffff */
.L_x_11801:
[----:B------:R-:W2:Y:S02]  /*15750*/  LDL R16, [R1+0x80] ;  /* 0x0000800001107983 */ /* 0x000ea40000100800 */
[----:B--2---:R-:W-:-:S13]  /*15760*/  ISETP.GE.AND P2, PT, R15, R16, PT ;  /* 0x000000100f00720c */ /* 0x004fda0003f46270 */
[----:B------:R-:W-:Y:S05]  /*15770*/  @!P2 BRA `(.L_x_11812) ;  /* 0x0000004400eca947 */ /* 0x000fea0003800000 */
[----:B------:R0:W5:Y:S01]  /*15780*/  LDL.LU R18, [R1+0x2c] ;  /* 0x00002c0001127983 */ /* 0x0001620000300800 */
[----:B------:R-:W-:Y:S02]  /*15790*/  IMAD.MOV.U32 R17, RZ, RZ, R20 ;  /* 0x000000ffff117224 */ /* 0x000fe400078e0014 */
[----:B------:R-:W-:Y:S02]  /*157a0*/  IMAD.MOV.U32 R16, RZ, RZ, R14 ;  /* 0x000000ffff107224 */ /* 0x000fe400078e000e */
[----:B------:R-:W-:-:S07]  /*157b0*/  IMAD.MOV.U32 R19, RZ, RZ, R145 ;  /* 0x000000ffff137224 */ /* 0x000fce00078e0091 */
.L_x_11823:
[----:B------:R-:W2:Y:S01]  /*157c0*/  LDL R0, [R1+0x4c] ;  /* 0x00004c0001007983 */ /* 0x000ea20000100800 */
[----:B------:R-:W-:Y:S01]  /*157d0*/  VIADD R145, R19, 0x1 ;  /* 0x0000000113917836 */ /* 0x000fe20000000000 */
[----:B------:R-:W-:Y:S05]  /*157e0*/  YIELD ;  /* 0x0000000000007946 */ /* 0x000fea0003800000 */
[----:B------:R-:W-:-:S04]  /*157f0*/  ISETP.NE.AND P3, PT, R145, 0x2, PT ;  /* 0x000000029100780c */ /* 0x000fc80003f65270 */
[----:B------:R-:W-:Y:S02]  /*15800*/  SEL R21, RZ, 0x1, P3 ;  /* 0x00000001ff157807 */ /* 0x000fe40001800000 */
[----:B------:R-:W-:Y:S02]  /*15810*/  SEL R145, R145, RZ, P3 ;  /* 0x000000ff91917207 */ /* 0x000fe40001800000 */
[----:B-----5:R-:W-:-:S05]  /*15820*/  LOP3.LUT R14, R18, R21, RZ, 0x3c, !PT ;  /* 0x00000015120e7212 */ /* 0x020fca00078e3cff */
[----:B------:R1:W-:Y:S01]  /*15830*/  STL [R1+0x2c], R14 ;  /* 0x00002c0e01007387 */ /* 0x0003e20000100800 */
[----:B--2---:R-:W-:-:S13]  /*15840*/  ISETP.NE.AND P2, PT, R0, RZ, PT ;  /* 0x000000ff0000720c */ /* 0x004fda0003f45270 */
[----:B-1----:R-:W-:Y:S05]  /*15850*/  @P2 BRA `(.L_x_11813) ;  /* 0x0000000000302947 */ /* 0x002fea0003800000 */
[----:B------:R-:W-:Y:S05]  /*15860*/  @!P0 BRA `(.L_x_11814) ;  /* 0x0000000000048947 */ /* 0x000fea0003800000 */
[----:B------:R-:W-:Y:S01]  /*15870*/  BPT.TRAP 0x1 ;  /* 0x000000040000795c */ /* 0x000fe20000300000 */
.L_x_11814:
[----:B------:R-:W-:Y:S01]  /*15880*/  IMAD R0, R145, 0x8, R22 ;  /* 0x0000000891007824 */ /* 0x000fe200078e0216 */
[----:B------:R-:W-:-:S04]  /*15890*/  SHF.L.U32 R21, R14, 0x1f, RZ ;  /* 0x0000001f0e157819 */ /* 0x000fc800000006ff */
[----:B------:R1:W2:Y:S01]  /*158a0*/  SYNCS.PHASECHK.TRANS64.TRYWAIT P3, [R0+URZ+0x31c30], R21 ;  /* 0x031c3015000075a7 */ /* 0x0002a2000806017f */
[----:B------:R-:W-:Y:S05]  /*158b0*/  @!P0 BRA `(.L_x_11815) ;  /* 0x0000000000048947 */ /* 0x000fea0003800000 */
[----:B------:R-:W-:Y:S01]  /*158c0*/  BPT.TRAP 0x1 ;  /* 0x000000040000795c */ /* 0x000fe20000300000 */
.L_x_11815:
[----:B------:R-:W-:Y:S04]  /*158d0*/  BSSY B0, `(.L_x_11813) ;  /* 0x0000004000007945 */ /* 0x000fe80003800000 */
[----:B--2---:R-:W-:Y:S05]  /*158e0*/  @P3 BRA `(.L_x_11816) ;  /* 0x0000000000083947 */ /* 0x004fea0003800000 */
[----:B------:R-:W2:Y:S02]  /*158f0*/  SYNCS.PHASECHK.TRANS64.TRYWAIT P3, [R0+URZ+0x31c30], R21 ;  /* 0x031c3015000075a7 */ /* 0x000ea4000806017f */
[----:B--2---:R-:W-:Y:S05]  /*15900*/  @!P3 BRA `(.L_x_11817) ;  /* 0x000001100028b947 */ /* 0x004fea0003800000 */
.L_x_11816:
[----:B------:R-:W-:Y:S05]  /*15910*/  BSYNC B0 ;  /* 0x0000000000007941 */ /* 0x000fea0003800000 */
.L_x_11813:
[----:B------:R-:W3:Y:S01]  /*15920*/  LDL R14, [R1+0x58] ;  /* 0x00005800010e7983 */ /* 0x000ee20000100800 */
[----:B-12---:R-:W1:Y:S01]  /*15930*/  S2R R0, SR_TID.X ;  /* 0x0000000000007919 */ /* 0x006e620000002100 */
        /* <DEDUP_REMOVED lines=29> */
[----:B---3--:R-:W-:-:S04]  /*15b10*/  IMAD R146, R145, 0x6c0, R14 ;  /* 0x000006c091927824 */ /* 0x008fc800078e020e */
        /* <DEDUP_REMOVED lines=549> */
.L_x_11819:
[----:B-----5:R-:W-:Y:S01]  /*17d70*/  SHF.L.U32 R0, R18, 0x1f, RZ ;  /* 0x0000001f12007819 */ /* 0x020fe200000006ff */
[----:B------:R-:W-:-:S04]  /*17d80*/  IMAD R14, R19, 0x8, R22 ;  /* 0x00000008130e7824 */ /* 0x000fc800078e0216 */
[----:B------:R1:W2:Y:S01]  /*17d90*/  SYNCS.PHASECHK.TRANS64.TRYWAIT P2, [R14+URZ+0x31c50], R0 ;  /* 0x031c50000e0075a7 */ /* 0x0002a2000804017f */
[----:B------:R-:W-:Y:S05]  /*17da0*/  @!P0 BRA `(.L_x_11820) ;  /* 0x0000000000048947 */ /* 0x000fea0003800000 */
[----:B------:R-:W-:Y:S01]  /*17db0*/  BPT.TRAP 0x1 ;  /* 0x000000040000795c */ /* 0x000fe20000300000 */
.L_x_11820:
[----:B------:R-:W-:Y:S04]  /*17dc0*/  BSSY B0, `(.L_x_11818) ;  /* 0x0000004000007945 */ /* 0x000fe80003800000 */
[----:B--2---:R-:W-:Y:S05]  /*17dd0*/  @P2 BRA `(.L_x_11821) ;  /* 0x0000000000082947 */ /* 0x004fea0003800000 */
[----:B------:R-:W2:Y:S02]  /*17de0*/  SYNCS.PHASECHK.TRANS64.TRYWAIT P2, [R14+URZ+0x31c50], R0 ;  /* 0x031c50000e0075a7 */ /* 0x000ea4000804017f */
[----:B--2---:R-:W-:Y:S05]  /*17df0*/  @!P2 BRA `(.L_x_11822) ;  /* 0x000000ec0000a947 */ /* 0x004fea0003800000 */
.L_x_11821:
[----:B------:R-:W-:Y:S05]  /*17e00*/  BSYNC B0 ;  /* 0x0000000000007941 */ /* 0x000fea0003800000 */
.L_x_11818:
[----:B-12--5:R-:W-:Y:S01]  /*17e10*/  FMNMX.FTZ R0, R136, R16, !PT ;  /* 0x0000001088007209 */ /* 0x026fe20007810000 */
[----:B------:R-:W2:Y:S01]  /*17e20*/  LDL.LU R18, [R1+0x18] ;  /* 0x0000180001127983 */ /* 0x000ea20000300800 */
[----:B------:R-:W-:Y:S05]  /*17e30*/  WARPSYNC.ALL ;  /* 0x0000000000007948 */ /* 0x000fea0003800000 */
[----:B------:R-:W-:Y:S01]  /*17e40*/  FMNMX.FTZ R0, R137, R0, !PT ;  /* 0x0000000089007209 */ /* 0x000fe20007810000 */
[----:B------:R-:W-:-:S03]  /*17e50*/  ULDC UR4, c[0x0][0x988] ;  /* 0x0002620000047ab9 */ /* 0x000fc60000000800 */
        /* <DEDUP_REMOVED lines=37> */
[----:B-1----:R-:W-:Y:S01]  /*180b0*/  FMNMX.FTZ R14, R14, R0, !PT ;  /* 0x000000000e0e7209 */ /* 0x002fe20007810000 */
[----:B------:R-:W-:-:S04]  /*180c0*/  IMAD.U32 R0, RZ, RZ, UR4 ;  /* 0x00000004ff007e24 */ /* 0x000fc8000f8e00ff */
[C---:B------:R-:W-:Y:S01]  /*180d0*/  FADD.FTZ R16, -R14.reuse, R16 ;  /* 0x000000100e107221 */ /* 0x040fe20000010100 */
[----:B------:R-:W-:-:S03]  /*180e0*/  FMUL.FTZ R147, R14, R0 ;  /* 0x000000000e937220 */ /* 0x000fc60000410000 */
[-C--:B------:R-:W-:Y:S01]  /*180f0*/  FMUL.FTZ R16, R16, R0.reuse ;  /* 0x0000000010107220 */ /* 0x080fe20000410000 */
[-CC-:B------:R-:W-:Y:S01]  /*18100*/  FFMA.FTZ R136, R136, R0.reuse, -R147.reuse ;  /* 0x0000000088887223 */ /* 0x180fe20000010893 */
[----:B------:R-:W-:Y:S01]  /*18110*/  FMNMX.FTZ R20, R138, R17, !PT ;  /* 0x000000118a147209 */ /* 0x000fe20007810000 */
[-CC-:B------:R-:W-:Y:S01]  /*18120*/  FFMA.FTZ R146, R133, R0.reuse, -R147.reuse ;  /* 0x0000000085927223 */ /* 0x180fe20000010893 */
[----:B------:R-:W-:Y:S01]  /*18130*/  MUFU.EX2 R21, R16 ;  /* 0x0000001000157308 */ /* 0x000fe20000000800 */
[--C-:B------:R-:W-:Y:S01]  /*18140*/  FFMA.FTZ R133, R120, R0, -R147.reuse ;  /* 0x0000000078857223 */ /* 0x100fe20000010893 */
[----:B------:R-:W-:Y:S01]  /*18150*/  FMNMX.FTZ R20, R139, R20, !PT ;  /* 0x000000148b147209 */ /* 0x000fe20007810000 */
[-CC-:B------:R-:W-:Y:S01]  /*18160*/  FFMA.FTZ R120, R117, R0.reuse, -R147.reuse ;  /* 0x0000000075787223 */ /* 0x180fe20000010893 */
[-CC-:B------:R-:W-:Y:S01]  /*18170*/  FFMA.FTZ R117, R104, R0.reuse, -R147.reuse ;  /* 0x0000000068757223 */ /* 0x180fe20000010893 */
[-CC-:B------:R-:W-:Y:S01]  /*18180*/  FFMA.FTZ R104, R101, R0.reuse, -R147.reuse ;  /* 0x0000000065687223 */ /* 0x180fe20000010893 */
[-CC-:B------:R-:W-:Y:S01]  /*18190*/  FFMA.FTZ R148, R132, R0.reuse, -R147.reuse ;  /* 0x0000000084947223 */ /* 0x180fe20000010893 */
[--C-:B------:R-:W-:Y:S01]  /*181a0*/  FFMA.FTZ R149, R129, R0, -R147.reuse ;  /* 0x0000000081957223 */ /* 0x100fe20000010893 */
[----:B------:R1:W2:Y:S01]  /*181b0*/  MUFU.EX2 R16, R136 ;  /* 0x0000008800107308 */ /* 0x0002a20000000800 */
[----:B------:R-:W-:Y:S01]  /*181c0*/  FMNMX.FTZ R20, R142, R20, !PT ;  /* 0x000000148e147209 */ /* 0x000fe20007810000 */
[-CC-:B------:R-:W-:Y:S01]  /*181d0*/  FFMA.FTZ R101, R88, R0.reuse, -R147.reuse ;  /* 0x0000000058657223 */ /* 0x180fe20000010893 */
[-CC-:B------:R-:W-:Y:S01]  /*181e0*/  FFMA.FTZ R88, R85, R0.reuse, -R147.reuse ;  /* 0x0000000055587223 */ /* 0x180fe20000010893 */
[-CC-:B------:R-:W-:Y:S01]  /*181f0*/  FFMA.FTZ R85, R72, R0.reuse, -R147.reuse ;  /* 0x0000000048557223 */ /* 0x180fe20000010893 */
[-CC-:B------:R-:W-:Y:S01]  /*18200*/  FFMA.FTZ R132, R121, R0.reuse, -R147.reuse ;  /* 0x0000000079847223 */ /* 0x180fe20000010893 */
[-CC-:B------:R-:W-:Y:S01]  /*18210*/  FFMA.FTZ R129, R124, R0.reuse, -R147.reuse ;  /* 0x000000007c817223 */ /* 0x180fe20000010893 */
[--C-:B------:R-:W-:Y:S01]  /*18220*/  FFMA.FTZ R150, R128, R0, -R147.reuse ;  /* 0x0000000080967223 */ /* 0x100fe20000010893 */
[----:B------:R-:W-:Y:S01]  /*18230*/  WARPGROUP.ARRIVE ;  /* 0x00000000000079c5 */ /* 0x000fe20000000000 */
[----:B-1----:R-:W3:Y:S01]  /*18240*/  LDL R136, [R1+0x5c] ;  /* 0x00005c0001887983 */ /* 0x002ee20000100800 */
        /* <DEDUP_REMOVED lines=29> */
[----:B------:R-:W1:Y:S01]  /*18420*/  S2R R151, SR_TID.X ;  /* 0x0000000000977919 */ /* 0x000e620000002100 */
[----:B------:R-:W-:Y:S01]  /*18430*/  FFMA.FTZ R77, R77, R0, -R147 ;  /* 0x000000004d4d7223 */ /* 0x000fe20000010893 */
[----:B------:R-:W4:Y:S01]  /*18440*/  MUFU.EX2 R137, R137 ;  /* 0x0000008900897308 */ /* 0x000f220000000800 */
        /* <DEDUP_REMOVED lines=10> */
[----:B--2---:R-:W-:-:S03]  /*184f0*/  FFMA.FTZ R18, R21, R18, R16 ;  /* 0x0000001215127223 */ /* 0x004fc60000010010 */
        /* <DEDUP_REMOVED lines=16> */
[----:B--2---:R-:W-:-:S05]  /*18600*/  FMNMX.FTZ R20, R20, R72, !PT ;  /* 0x0000004814147209 */ /* 0x004fca0007810000 */
[----:B------:R-:W2:Y:S02]  /*18610*/  SHFL.BFLY PT, R72, R20, 0x1, 0x1f ;  /* 0x0c201f0014487f89 */ /* 0x000ea400000e0000 */
[----:B--2---:R-:W-:Y:S01]  /*18620*/  FMNMX.FTZ R20, R20, R72, !PT ;  /* 0x0000004814147209 */ /* 0x004fe20007810000 */
[----:B------:R-:W-:-:S05]  /*18630*/  VIADD R72, R22, 0x200 ;  /* 0x0000020016487836 */ /* 0x000fca0000000000 */
[----:B------:R-:W-:-:S04]  /*18640*/  SHF.R.U32.HI R72, RZ, 0x4, R72 ;  /* 0x00000004ff487819 */ /* 0x000fc80000011648 */
[----:B------:R-:W-:-:S04]  /*18650*/  LOP3.LUT R72, R72, 0x3fff, RZ, 0xc0, !PT ;  /* 0x00003fff48487812 */ /* 0x000fc800078ec0ff */
[----:B------:R-:W-:Y:S01]  /*18660*/  LOP3.LUT R72, R72, 0x2400000, RZ, 0xfc, !PT ;  /* 0x0240000048487812 */ /* 0x000fe200078efcff */
[----:B------:R-:W-:-:S04]  /*18670*/  FMUL.FTZ R73, R20, R0 ;  /* 0x0000000014497220 */ /* 0x000fc80000410000 */
[----:B------:R-:W-:Y:S02]  /*18680*/  IMAD R72, R19, 0x6c0, R72 ;  /* 0x000006c013487824 */ /* 0x000fe400078e0248 */
[----:B------:R-:W-:Y:S02]  /*18690*/  FFMA.FTZ R76, R74, R0, -R73 ;  /* 0x000000004a4c7223 */ /* 0x000fe40000010849 */
        /* <DEDUP_REMOVED lines=46> */
[----:B------:R-:W-:Y:S01]  /*18980*/  R2UR UR30, R74 ;  /* 0x000000004a1e72ca */ /* 0x000fe200000e0000 */
[----:B------:R-:W-:Y:S01]  /*18990*/  IMAD.MOV.U32 R73, RZ, RZ, -0x7fffffe0 ;  /* 0x80000020ff497424 */ /* 0x000fe200078e00ff */
[C---:B------:R-:W-:Y:S01]  /*189a0*/  R2UR UR6, R72.reuse ;  /* 0x00000000480672ca */ /* 0x040fe200000e0000 */
[----:B------:R-:W-:-:S02]  /*189b0*/  VIADD R74, R72, 0x1c0 ;  /* 0x000001c0484a7836 */ /* 0x000fc40000000000 */
[----:B------:R-:W-:Y:S01]  /*189c0*/  VIADD R72, R72, 0x200 ;  /* 0x0000020048487836 */ /* 0x000fe20000000000 */
[C---:B------:R-:W-:Y:S02]  /*189d0*/  R2UR UR7, R73.reuse ;  /* 0x00000000490772ca */ /* 0x040fe400000e0000 */
[----:B------:R-:W-:Y:S01]  /*189e0*/  R2UR UR39, R73 ;  /* 0x00000000492772ca */ /* 0x000fe200000e0000 */
[----:B------:R-:W-:Y:S01]  /*189f0*/  IMAD.MOV.U32 R73, RZ, RZ, -0x3ffffff0 ;  /* 0xc0000010ff497424 */ /* 0x000fe200078e00ff */
[----:B------:R-:W-:-:S04]  /*18a00*/  R2UR UR38, R72 ;  /* 0x00000000482672ca */ /* 0x000fc800000e0000 */
[----:B------:R-:W-:Y:S02]  /*18a10*/  R2UR UR5, R73 ;  /* 0x00000000490572ca */ /* 0x000fe400000e0000 */
[----:B---3--:R-:W-:-:S04]  /*18a20*/  LOP3.LUT R72, R136, 0x10000, RZ, 0xfc, !PT ;  /* 0x0001000088487812 */ /* 0x008fc800078efcff */
        /* <DEDUP_REMOVED lines=43> */
[----:B------:R-:W2:Y:S08]  /*18ce0*/  MUFU.EX2 R140, R140 ;  /* 0x0000008c008c7308 */ /* 0x000eb00000000800 */
[----:B------:R-:W3:Y:S01]  /*18cf0*/  MUFU.EX2 R141, R141 ;  /* 0x0000008d008d7308 */ /* 0x000ee20000000800 */
[----:B----4-:R-:W-:Y:S01]  /*18d00*/  FADD.FTZ R18, R137, R18 ;  /* 0x0000001289127221 */ /* 0x010fe20000010000 */
[----:B------:R-:W-:-:S02]  /*18d10*/  VIADD R74, R72, 0x900 ;  /* 0x00000900484a7836 */ /* 0x000fc40000000000 */
[----:B------:R-:W-:Y:S01]  /*18d20*/  IMAD.MOV.U32 R75, RZ, RZ, -0x3ffffff0 ;  /* 0xc0000010ff4b7424 */ /* 0x000fe200078e00ff */
[----:B------:R-:W-:Y:S02]  /*18d30*/  WARPGROUP.DEPBAR.LE gsb0, 0x0 ;  /* 0x00008000000079c5 */ /* 0x000fe40000010000 */
[----:B------:R-:W-:-:S06]  /*18d40*/  WARPGROUP.ARRIVE ;  /* 0x00000000000079c5 */ /* 0x000fcc0000000000 */
[----:B------:R-:W-:Y:S01]  /*18d50*/  HGMMA.64x96x16.F32.BF16 R24, gdesc[UR24].tnspB, R24, gsb0 ;  /* 0x41600000181879f0 */ /* 0x000fe20008001818 */
[----:B--2---:R-:W-:Y:S01]  /*18d60*/  FADD.FTZ R18, R140, R18 ;  /* 0x000000128c127221 */ /* 0x004fe20000010000 */
[----:B------:R-:W-:Y:S02]  /*18d70*/  F2FP.BF16.F32.PACK_AB R16, R137, R16 ;  /* 0x000000108910723e */ /* 0x000fe400000010ff */
[----:B------:R-:W-:Y:S01]  /*18d80*/  R2UR UR28, R74 ;  /* 0x000000004a1c72ca */ /* 0x000fe200000e0000 */
[C---:B---3--:R-:W-:Y:S01]  /*18d90*/  FADD.FTZ R137, R141.reuse, R18 ;  /* 0x000000128d897221 */ /* 0x048fe20000010000 */
[----:B------:R-:W-:Y:S02]  /*18da0*/  F2FP.BF16.F32.PACK_AB R18, R141, R140 ;  /* 0x0000008c8d12723e */ /* 0x000fe400000010ff */
[----:B------:R-:W-:Y:S01]  /*18db0*/  R2UR UR29, R75 ;  /* 0x000000004b1d72ca */ /* 0x000fe200000e0000 */
[----:B------:R-:W2:Y:S01]  /*18dc0*/  LDL.LU R140, [R1+0x28] ;  /* 0x00002800018c7983 */ /* 0x000ea20000300800 */
[----:B------:R-:W-:-:S02]  /*18dd0*/  VIADD R74, R72, 0xa80 ;  /* 0x00000a80484a7836 */ /* 0x000fc40000000000 */
[----:B------:R-:W-:Y:S01]  /*18de0*/  IMAD.MOV.U32 R75, RZ, RZ, -0x3ffffff0 ;  /* 0xc0000010ff4b7424 */ /* 0x000fe200078e00ff */
[----:B------:R-:W-:Y:S02]  /*18df0*/  WARPGROUP.DEPBAR.LE gsb0, 0x0 ;  /* 0x00008000000079c5 */ /* 0x000fe40000010000 */
[----:B------:R-:W-:-:S06]  /*18e00*/  WARPGROUP.ARRIVE ;  /* 0x00000000000079c5 */ /* 0x000fcc0000000000 */
        /* <DEDUP_REMOVED lines=10> */
[----:B------:R-:W-:-:S04]  /*18eb0*/  FADD.FTZ R17, -R20, R17 ;  /* 0x0000001114117221 */ /* 0x000fc80000010100 */
[----:B------:R-:W-:-:S04]  /*18ec0*/  FMUL.FTZ R17, R17, R0 ;  /* 0x0000000011117220 */ /* 0x000fc80000410000 */
[----:B------:R-:W-:Y:S01]  /*18ed0*/  MUFU.EX2 R136, R17 ;  /* 0x0000001100887308 */ /* 0x000fe20000000800 */
[----:B-1----:R-:W-:-:S07]  /*18ee0*/  SHF.R.U32.HI R141, RZ, 0x7, R151 ;  /* 0x00000007ff8d7819 */ /* 0x002fce0000011697 */
[----:B------:R-:W2:Y:S01]  /*18ef0*/  MUFU.EX2 R17, R138 ;  /* 0x0000008a00117308 */ /* 0x000ea20000000800 */
[----:B------:R-:W-:Y:S02]  /*18f00*/  WARPGROUP.DEPBAR.LE gsb0, 0x0 ;  /* 0x00008000000079c5 */ /* 0x000fe40000010000 */
[----:B------:R-:W-:-:S06]  /*18f10*/  WARPGROUP.ARRIVE ;  /* 0x00000000000079c5 */ /* 0x000fcc0000000000 */
[----:B------:R-:W-:Y:S01]  /*18f20*/  HGMMA.64x96x16.F32.BF16 R24, gdesc[UR36].tnspB, R24, gsb0 ;  /* 0x41600000241879f0 */ /* 0x000fe20008001818 */
[----:B------:R-:W1:Y:S01]  /*18f30*/  MUFU.EX2 R139, R139 ;  /* 0x0000008b008b7308 */ /* 0x000e620000000800 */
[----:B------:R-:W-:Y:S01]  /*18f40*/  VIADD R72, R141, 0x9 ;  /* 0x000000098d487836 */ /* 0x000fe20000000000 */
[----:B------:R-:W-:Y:S01]  /*18f50*/  ISETP.GE.U32.AND P2, PT, R151, 0x180, PT ;  /* 0x000001809700780c */ /* 0x000fe20003f46070 */
[----:B--2---:R-:W-:-:S03]  /*18f60*/  FFMA.FTZ R73, R136, R140, R17 ;  /* 0x0000008c88497223 */ /* 0x004fc60000010011 */
[----:B------:R-:W-:Y:S02]  /*18f70*/  SEL R72, R72, 0x9, !P2 ;  /* 0x0000000948487807 */ /* 0x000fe40005000000 */
[----:B------:R-:W-:Y:S01]  /*18f80*/  MUFU.EX2 R142, R142 ;  /* 0x0000008e008e7308 */ /* 0x000fe20000000800 */
[----:B------:R-:W-:-:S07]  /*18f90*/  @!P1 IMAD R74, R145, 0x8, R22 ;  /* 0x00000008914a9824 */ /* 0x000fce00078e0216 */
[----:B------:R-:W-:Y:S01]  /*18fa0*/  MUFU.EX2 R143, R143 ;  /* 0x0000008f008f7308 */ /* 0x000fe20000000800 */
[----:B------:R-:W-:Y:S01]  /*18fb0*/  @!P1 VIADD R74, R74, 0x31c40 ;  /* 0x00031c404a4a9836 */ /* 0x000fe20000000000 */
[----:B-1----:R-:W-:-:S04]  /*18fc0*/  F2FP.BF16.F32.PACK_AB R17, R139, R17 ;  /* 0x000000118b11723e */ /* 0x002fc800000010ff */
[----:B------:R-:W-:Y:S02]  /*18fd0*/  @!P1 PRMT R74, RZ, 0x654, R74 ;  /* 0x00000654ff4a9816 */ /* 0x000fe4000000004a */
[----:B------:R-:W1:Y:S08]  /*18fe0*/  MUFU.EX2 R150, R150 ;  /* 0x0000009600967308 */ /* 0x000e700000000800 */
[----:B------:R-:W-:Y:S08]  /*18ff0*/  MUFU.EX2 R148, R148 ;  /* 0x0000009400947308 */ /* 0x000ff00000000800 */
[----:B------:R-:W-:Y:S01]  /*19000*/  MUFU.EX2 R131, R131 ;  /* 0x0000008300837308 */ /* 0x000fe20000000800 */
[----:B-1----:R-:W-:-:S07]  /*19010*/  FADD.FTZ R137, R150, R137 ;  /* 0x0000008996897221 */ /* 0x002fce0000010000 */
[----:B------:R-:W-:Y:S08]  /*19020*/  MUFU.EX2 R133, R133 ;  /* 0x0000008500857308 */ /* 0x000ff00000000800 */
[----:B------:R-:W-:Y:S08]  /*19030*/  MUFU.EX2 R135, R135 ;  /* 0x0000008700877308 */ /* 0x000ff00000000800 */
[----:B------:R-:W-:Y:S01]  /*19040*/  MUFU.EX2 R132, R132 ;  /* 0x0000008400847308 */ /* 0x000fe20000000800 */
[----:B------:R-:W-:-:S02]  /*19050*/  WARPGROUP.DEPBAR.LE gsb0, 0x0 ;  /* 0x00008000000079c5 */ /* 0x000fc40000010000 */
[----:B------:R1:W-:Y:S06]  /*19060*/  BAR.ARV R72, 0x100 ;  /* 0x000400480000751d */ /* 0x0003ec0000002000 */
[----:B------:R-:W-:Y:S01]  /*19070*/  @!P1 SYNCS.ARRIVE.TRANS64.RED.A1T0 RZ, [R74+URZ], RZ ;  /* 0x000000ff4aff99a7 */ /* 0x000fe2000810043f */
[----:B-1----:R-:W-:Y:S01]  /*19080*/  FADD.FTZ R72, R139, R73 ;  /* 0x000000498b487221 */ /* 0x002fe20000010000 */
[----:B------:R-:W-:-:S04]  /*19090*/  @!P1 IMAD R73, R19, 0x8, R22 ;  /* 0x0000000813499824 */ /* 0x000fc800078e0216 */
[----:B------:R-:W-:Y:S01]  /*190a0*/  @!P1 VIADD R73, R73, 0x31c60 ;  /* 0x00031c6049499836 */ /* 0x000fe20000000000 */
[----:B------:R-:W-:-:S04]  /*190b0*/  F2FP.BF16.F32.PACK_AB R19, R143, R142 ;  /* 0x0000008e8f13723e */ /* 0x000fc800000010ff */
[----:B------:R-:W-:-:S04]  /*190c0*/  @!P1 PRMT R73, RZ, 0x654, R73 ;  /* 0x00000654ff499816 */ /* 0x000fc80000000049 */
[----:B------:R1:W-:Y:S01]  /*190d0*/  @!P1 SYNCS.ARRIVE.TRANS64.RED.A1T0 RZ, [R73+URZ], RZ ;  /* 0x000000ff49ff99a7 */ /* 0x0003e2000810043f */
[----:B------:R2:W-:Y:S01]  /*190e0*/  STSM.16.M88.4 [R23+0x24300], R16 ;  /* 0x0243001017007844 */ /* 0x0005e20000000200 */
[----:B------:R-:W-:Y:S01]  /*190f0*/  FADD.FTZ R72, R142, R72 ;  /* 0x000000488e487221 */ /* 0x000fe20000010000 */
[----:B--2---:R-:W2:Y:S08]  /*19100*/  MUFU.EX2 R16, R149 ;  /* 0x0000009500107308 */ /* 0x004eb00000000800 */
[----:B------:R-:W3:Y:S08]  /*19110*/  MUFU.EX2 R17, R130 ;  /* 0x0000008200117308 */ /* 0x000ef00000000800 */
[----:B------:R-:W4:Y:S01]  /*19120*/  MUFU.EX2 R18, R146 ;  /* 0x0000009200127308 */ /* 0x000f220000000800 */
[----:B------:R-:W-:Y:S01]  /*19130*/  FADD.FTZ R72, R143, R72 ;  /* 0x000000488f487221 */ /* 0x000fe20000010000 */
[----:B--2---:R-:W-:-:S06]  /*19140*/  FADD.FTZ R137, R16, R137 ;  /* 0x0000008910897221 */ /* 0x004fcc0000010000 */
[----:B------:R-:W2:Y:S01]  /*19150*/  MUFU.EX2 R19, R134 ;  /* 0x0000008600137308 */ /* 0x000ea20000000800 */
[----:B---3--:R-:W-:Y:S01]  /*19160*/  FADD.FTZ R72, R17, R72 ;  /* 0x0000004811487221 */ /* 0x008fe20000010000 */
[----:B------:R-:W-:-:S06]  /*19170*/  FADD.FTZ R137, R148, R137 ;  /* 0x0000008994897221 */ /* 0x000fcc0000010000 */
[----:B-1----:R-:W-:Y:S01]  /*19180*/  MUFU.EX2 R73, R122 ;  /* 0x0000007a00497308 */ /* 0x002fe20000000800 */
[----:B------:R-:W-:Y:S01]  /*19190*/  FADD.FTZ R72, R131, R72 ;  /* 0x0000004883487221 */ /* 0x000fe20000010000 */
[----:B----4-:R-:W-:-:S06]  /*191a0*/  FADD.FTZ R137, R18, R137 ;  /* 0x0000008912897221 */ /* 0x010fcc0000010000 */
[----:B------:R-:W1:Y:S01]  /*191b0*/  MUFU.EX2 R75, R129 ;  /* 0x00000081004b7308 */ /* 0x000e620000000800 */
[----:B--2---:R-:W-:Y:S01]  /*191c0*/  FADD.FTZ R72, R19, R72 ;  /* 0x0000004813487221 */ /* 0x004fe20000010000 */
[----:B------:R-:W-:-:S06]  /*191d0*/  FADD.FTZ R137, R133, R137 ;  /* 0x0000008985897221 */ /* 0x000fcc0000010000 */
[----:B------:R-:W2:Y:S08]  /*191e0*/  MUFU.EX2 R123, R123 ;  /* 0x0000007b007b7308 */ /* 0x000eb00000000800 */
[----:B------:R-:W3:Y:S01]  /*191f0*/  MUFU.EX2 R74, R128 ;  /* 0x00000080004a7308 */ /* 0x000ee20000000800 */
[----:B------:R-:W-:-:S07]  /*19200*/  FADD.FTZ R137, R132, R137 ;  /* 0x0000008984897221 */ /* 0x000fce0000010000 */
[----:B------:R-:W4:Y:S08]  /*19210*/  MUFU.EX2 R126, R126 ;  /* 0x0000007e007e7308 */ /* 0x000f300000000800 */
[----:B------:R-:W-:Y:S01]  /*19220*/  MUFU.EX2 R129, R125 ;  /* 0x0000007d00817308 */ /* 0x000fe20000000800 */
[----:B-1----:R-:W-:-:S07]  /*19230*/  FADD.FTZ R137, R75, R137 ;  /* 0x000000894b897221 */ /* 0x002fce0000010000 */
[----:B------:R-:W-:Y:S08]  /*19240*/  MUFU.EX2 R128, R121 ;  /* 0x0000007900807308 */ /* 0x000ff00000000800 */
[----:B------:R1:W-:Y:S08]  /*19250*/  MUFU.EX2 R121, R88 ;  /* 0x0000005800797308 */ /* 0x0003f00000000800 */
[----:B------:R-:W0:Y:S01]  /*19260*/  MUFU.EX2 R127, R127 ;  /* 0x0000007f007f7308 */ /* 0x000e220000000800 */
[----:B-1----:R-:W-:-:S07]  /*19270*/  FADD.FTZ R88, R135, R72 ;  /* 0x0000004887587221 */ /* 0x002fce0000010000 */
[----:B------:R-:W-:Y:S01]  /*19280*/  MUFU.EX2 R124, R124 ;  /* 0x0000007c007c7308 */ /* 0x000fe20000000800 */
[----:B------:R-:W-:-:S07]  /*19290*/  FADD.FTZ R88, R73, R88 ;  /* 0x0000005849587221 */ /* 0x000fce0000010000 */
[----:B------:R-:W-:Y:S01]  /*192a0*/  MUFU.EX2 R125, R113 ;  /* 0x00000071007d7308 */ /* 0x000fe20000000800 */
[----:B--2---:R-:W-:-:S07]  /*192b0*/  FADD.FTZ R88, R123, R88 ;  /* 0x000000587b587221 */ /* 0x004fce0000010000 */
[----:B------:R-:W-:Y:S01]  /*192c0*/  MUFU.EX2 R113, R89 ;  /* 0x0000005900717308 */ /* 0x000fe20000000800 */
[----:B---3--:R-:W-:-:S07]  /*192d0*/  FADD.FTZ R137, R74, R137 ;  /* 0x000000894a897221 */ /* 0x008fce0000010000 */
[----:B------:R-:W1:Y:S01]  /*192e0*/  MUFU.EX2 R89, R114 ;  /* 0x0000007200597308 */ /* 0x000e620000000800 */
[----:B----4-:R-:W-:-:S07]  /*192f0*/  FADD.FTZ R88, R126, R88 ;  /* 0x000000587e587221 */ /* 0x010fce0000010000 */
[----:B------:R-:W2:Y:S08]  /*19300*/  MUFU.EX2 R115, R115 ;  /* 0x0000007300737308 */ /* 0x000eb00000000800 */
[----:B------:R-:W3:Y:S01]  /*19310*/  MUFU.EX2 R120, R120 ;  /* 0x0000007800787308 */ /* 0x000ee20000000800 */
[----:B0-----:R-:W-:-:S07]  /*19320*/  FADD.FTZ R88, R127, R88 ;  /* 0x000000587f587221 */ /* 0x001fce0000010000 */
[----:B------:R-:W0:Y:S08]  /*19330*/  MUFU.EX2 R118, R118 ;  /* 0x0000007600767308 */ /* 0x000e300000000800 */
[----:B------:R-:W4:Y:S08]  /*19340*/  MUFU.EX2 R117, R117 ;  /* 0x0000007500757308 */ /* 0x000f300000000800 */
[----:B------:R2:W-:Y:S01]  /*19350*/  MUFU.EX2 R114, R90 ;  /* 0x0000005a00727308 */ /* 0x0005e20000000800 */
[----:B-1----:R-:W-:Y:S01]  /*19360*/  FADD.FTZ R88, R89, R88 ;  /* 0x0000005859587221 */ /* 0x002fe20000010000 */
[----:B--2---:R-:W-:-:S06]  /*19370*/  FADD.FTZ R90, R129, R137 ;  /* 0x00000089815a7221 */ /* 0x004fcc0000010000 */
[----:B------:R-:W1:Y:S01]  /*19380*/  MUFU.EX2 R119, R119 ;  /* 0x0000007700777308 */ /* 0x000e620000000800 */
[----:B------:R-:W-:-:S07]  /*19390*/  FADD.FTZ R90, R124, R90 ;  /* 0x0000005a7c5a7221 */ /* 0x000fce0000010000 */
[----:B------:R-:W2:Y:S01]  /*193a0*/  MUFU.EX2 R116, R116 ;  /* 0x0000007400747308 */ /* 0x000ea20000000800 */
[----:B------:R-:W-:Y:S01]  /*193b0*/  FADD.FTZ R90, R128, R90 ;  /* 0x0000005a805a7221 */ /* 0x000fe20000010000 */
[----:B------:R-:W-:-:S03]  /*193c0*/  FADD.FTZ R88, R115, R88 ;  /* 0x0000005873587221 */ /* 0x000fc60000010000 */
[----:B---3--:R-:W-:-:S03]  /*193d0*/  FADD.FTZ R90, R120, R90 ;  /* 0x0000005a785a7221 */ /* 0x008fc60000010000 */
[----:B------:R-:W3:Y:S01]  /*193e0*/  MUFU.EX2 R112, R112 ;  /* 0x0000007000707308 */ /* 0x000ee20000000800 */
[----:B0-----:R-:W-:-:S07]  /*193f0*/  FADD.FTZ R88, R118, R88 ;  /* 0x0000005876587221 */ /* 0x001fce0000010000 */
[----:B------:R-:W0:Y:S08]  /*19400*/  MUFU.EX2 R109, R109 ;  /* 0x0000006d006d7308 */ /* 0x000e300000000800 */
[----:B------:R4:W-:Y:S02]  /*19410*/  MUFU.EX2 R122, R91 ;  /* 0x0000005b007a7308 */ /* 0x0009e40000000800 */
[----:B----4-:R-:W-:-:S06]  /*19420*/  FADD.FTZ R91, R117, R90 ;  /* 0x0000005a755b7221 */ /* 0x010fcc0000010000 */
[----:B------:R-:W4:Y:S01]  /*19430*/  MUFU.EX2 R108, R108 ;  /* 0x0000006c006c7308 */ /* 0x000f220000000800 */
[----:B-1----:R-:W-:Y:S01]  /*19440*/  FADD.FTZ R90, R119, R88 ;  /* 0x00000058775a7221 */ /* 0x002fe20000010000 */
[----:B--2---:R-:W-:Y:S01]  /*19450*/  FADD.FTZ R88, R116, R91 ;  /* 0x0000005b74587221 */ /* 0x004fe20000010000 */
[----:B------:R-:W-:-:S03]  /*19460*/  F2FP.BF16.F32.PACK_AB R16, R16, R150 ;  /* 0x000000961010723e */ /* 0x000fc600000010ff */
[----:B------:R-:W-:Y:S02]  /*19470*/  FADD.FTZ R88, R125, R88 ;  /* 0x000000587d587221 */ /* 0x000fe40000010000 */
[----:B------:R-:W1:Y:S01]  /*19480*/  MUFU.EX2 R105, R105 ;  /* 0x0000006900697308 */ /* 0x000e620000000800 */
[----:B------:R-:W-:Y:S02]  /*19490*/  F2FP.BF16.F32.PACK_AB R17, R131, R17 ;  /* 0x000000118311723e */ /* 0x000fe400000010ff */
[----:B------:R-:W-:Y:S02]  /*194a0*/  F2FP.BF16.F32.PACK_AB R18, R18, R148 ;  /* 0x000000941212723e */ /* 0x000fe400000010ff */
[----:B------:R-:W-:Y:S01]  /*194b0*/  F2FP.BF16.F32.PACK_AB R19, R135, R19 ;  /* 0x000000138713723e */ /* 0x000fe200000010ff */
[----:B---3--:R-:W-:Y:S02]  /*194c0*/  FADD.FTZ R88, R112, R88 ;  /* 0x0000005870587221 */ /* 0x008fe40000010000 */
[----:B------:R-:W2:Y:S02]  /*194d0*/  MUFU.EX2 R104, R104 ;  /* 0x0000006800687308 */ /* 0x000ea40000000800 */
[----:B------:R0:W-:Y:S06]  /*194e0*/  STSM.16.M88.4 [R23+0x25b00], R16 ;  /* 0x025b001017007844 */ /* 0x0001ec0000000200 */
[----:B------:R-:W3:Y:S01]  /*194f0*/  MUFU.EX2 R101, R101 ;  /* 0x0000006500657308 */ /* 0x000ee20000000800 */
[----:B0-----:R-:W-:-:S07]  /*19500*/  FADD.FTZ R16, R109, R88 ;  /* 0x000000586d107221 */ /* 0x001fce0000010000 */
[----:B------:R-:W0:Y:S01]  /*19510*/  MUFU.EX2 R100, R100 ;  /* 0x0000006400647308 */ /* 0x000e220000000800 */
[----:B----4-:R-:W-:-:S04]  /*19520*/  FADD.FTZ R16, R108, R16 ;  /* 0x000000106c107221 */ /* 0x010fc80000010000 */
[----:B-1----:R-:W-:-:S03]  /*19530*/  FADD.FTZ R16, R105, R16 ;  /* 0x0000001069107221 */ /* 0x002fc60000010000 */
[----:B------:R-:W1:Y:S01]  /*19540*/  MUFU.EX2 R97, R97 ;  /* 0x0000006100617308 */ /* 0x000e620000000800 */
[----:B--2---:R-:W-:-:S07]  /*19550*/  FADD.FTZ R16, R104, R16 ;  /* 0x0000001068107221 */ /* 0x004fce0000010000 */
[----:B------:R-:W2:Y:S01]  /*19560*/  MUFU.EX2 R96, R96 ;  /* 0x0000006000607308 */ /* 0x000ea20000000800 */
[----:B---3--:R-:W-:-:S07]  /*19570*/  FADD.FTZ R16, R101, R16 ;  /* 0x0000001065107221 */ /* 0x008fce0000010000 */
[----:B------:R-:W3:Y:S01]  /*19580*/  MUFU.EX2 R93, R93 ;  /* 0x0000005d005d7308 */ /* 0x000ee20000000800 */
[----:B0-----:R-:W-:-:S07]  /*19590*/  FADD.FTZ R16, R100, R16 ;  /* 0x0000001064107221 */ /* 0x001fce0000010000 */
[----:B------:R-:W0:Y:S01]  /*195a0*/  MUFU.EX2 R92, R92 ;  /* 0x0000005c005c7308 */ /* 0x000e220000000800 */
[----:B-1----:R-:W-:-:S04]  /*195b0*/  FADD.FTZ R16, R97, R16 ;  /* 0x0000001061107221 */ /* 0x002fc80000010000 */
[----:B--2---:R-:W-:-:S03]  /*195c0*/  FADD.FTZ R18, R96, R16 ;  /* 0x0000001060127221 */ /* 0x004fc60000010000 */
[----:B------:R-:W1:Y:S01]  /*195d0*/  MUFU.EX2 R85, R85 ;  /* 0x0000005500557308 */ /* 0x000e620000000800 */
[----:B---3--:R-:W-:-:S04]  /*195e0*/  FADD.FTZ R19, R93, R18 ;  /* 0x000000125d137221 */ /* 0x008fc80000010000 */
[----:B0-----:R-:W-:-:S04]  /*195f0*/  FADD.FTZ R18, R92, R19 ;  /* 0x000000135c127221 */ /* 0x001fc80000010000 */
[----:B------:R-:W-:-:S04]  /*19600*/  FADD.FTZ R18, R113, R18 ;  /* 0x0000001271127221 */ /* 0x000fc80000010000 */
[----:B------:R-:W-:-:S04]  /*19610*/  FADD.FTZ R18, R121, R18 ;  /* 0x0000001279127221 */ /* 0x000fc80000010000 */
[----:B-1----:R-:W-:Y:S02]  /*19620*/  FADD.FTZ R19, R85, R18 ;  /* 0x0000001255137221 */ /* 0x002fe40000010000 */
[----:B------:R-:W2:Y:S01]  /*19630*/  LDL R18, [R1+0x80] ;  /* 0x0000800001127983 */ /* 0x000ea20000100800 */
[----:B------:R-:W0:Y:S08]  /*19640*/  MUFU.EX2 R106, R106 ;  /* 0x0000006a006a7308 */ /* 0x000e300000000800 */
[----:B------:R-:W1:Y:S08]  /*19650*/  MUFU.EX2 R107, R107 ;  /* 0x0000006b006b7308 */ /* 0x000e700000000800 */
[----:B------:R-:W3:Y:S01]  /*19660*/  MUFU.EX2 R110, R110 ;  /* 0x0000006e006e7308 */ /* 0x000ee20000000800 */
[----:B0-----:R-:W-:-:S07]  /*19670*/  FADD.FTZ R90, R106, R90 ;  /* 0x0000005a6a5a7221 */ /* 0x001fce0000010000 */
[----:B------:R-:W0:Y:S01]  /*19680*/  MUFU.EX2 R111, R111 ;  /* 0x0000006f006f7308 */ /* 0x000e220000000800 */
[----:B-1----:R-:W-:-:S07]  /*19690*/  FADD.FTZ R90, R107, R90 ;  /* 0x0000005a6b5a7221 */ /* 0x002fce0000010000 */
[----:B------:R-:W1:Y:S01]  /*196a0*/  MUFU.EX2 R98, R98 ;  /* 0x0000006200627308 */ /* 0x000e620000000800 */
[----:B---3--:R-:W-:-:S07]  /*196b0*/  FADD.FTZ R90, R110, R90 ;  /* 0x0000005a6e5a7221 */ /* 0x008fce0000010000 */
        /* <DEDUP_REMOVED lines=9> */
[----:B-1----:R-:W-:-:S04]  /*19750*/  FADD.FTZ R17, R103, R17 ;  /* 0x0000001167117221 */ /* 0x002fc80000010000 */
[----:B------:R-:W-:-:S03]  /*19760*/  FADD.FTZ R17, R114, R17 ;  /* 0x0000001172117221 */ /* 0x000fc60000010000 */
[----:B------:R-:W1:Y:S01]  /*19770*/  MUFU.EX2 R82, R82 ;  /* 0x0000005200527308 */ /* 0x000e620000000800 */
[----:B------:R-:W-:-:S07]  /*19780*/  FADD.FTZ R17, R122, R17 ;  /* 0x000000117a117221 */ /* 0x000fce0000010000 */
[----:B------:R-:W4:Y:S01]  /*19790*/  MUFU.EX2 R83, R83 ;  /* 0x0000005300537308 */ /* 0x000f220000000800 */
[----:B---3--:R-:W-:-:S07]  /*197a0*/  FADD.FTZ R16, R94, R17 ;  /* 0x000000115e107221 */ /* 0x008fce0000010000 */
[----:B------:R-:W3:Y:S01]  /*197b0*/  MUFU.EX2 R86, R86 ;  /* 0x0000005600567308 */ /* 0x000ee20000000800 */
[----:B0-----:R-:W-:-:S07]  /*197c0*/  FADD.FTZ R17, R95, R16 ;  /* 0x000000105f117221 */ /* 0x001fce0000010000 */
[----:B------:R-:W0:Y:S01]  /*197d0*/  MUFU.EX2 R87, R87 ;  /* 0x0000005700577308 */ /* 0x000e220000000800 */
[----:B-1----:R-:W-:-:S07]  /*197e0*/  FADD.FTZ R16, R82, R17 ;  /* 0x0000001152107221 */ /* 0x002fce0000010000 */
[----:B------:R-:W1:Y:S01]  /*197f0*/  MUFU.EX2 R84, R84 ;  /* 0x0000005400547308 */ /* 0x000e620000000800 */
[----:B----4-:R-:W-:-:S07]  /*19800*/  FADD.FTZ R17, R83, R16 ;  /* 0x0000001053117221 */ /* 0x010fce0000010000 */
[----:B------:R-:W4:Y:S01]  /*19810*/  MUFU.EX2 R76, R76 ;  /* 0x0000004c004c7308 */ /* 0x000f220000000800 */
[----:B---3--:R-:W-:-:S07]  /*19820*/  FADD.FTZ R16, R86, R17 ;  /* 0x0000001156107221 */ /* 0x008fce0000010000 */
[----:B------:R-:W3:Y:S08]  /*19830*/  MUFU.EX2 R81, R81 ;  /* 0x0000005100517308 */ /* 0x000ef00000000800 */
[----:B------:R-:W3:Y:S01]  /*19840*/  MUFU.EX2 R80, R80 ;  /* 0x0000005000507308 */ /* 0x000ee20000000800 */
[----:B0-----:R-:W-:-:S07]  /*19850*/  FADD.FTZ R17, R87, R16 ;  /* 0x0000001057117221 */ /* 0x001fce0000010000 */
[----:B------:R-:W0:Y:S08]  /*19860*/  MUFU.EX2 R77, R77 ;  /* 0x0000004d004d7308 */ /* 0x000e300000000800 */
[----:B------:R-:W-:Y:S08]  /*19870*/  MUFU.EX2 R78, R78 ;  /* 0x0000004e004e7308 */ /* 0x000ff00000000800 */
[----:B------:R-:W0:Y:S01]  /*19880*/  MUFU.EX2 R79, R79 ;  /* 0x0000004f004f7308 */ /* 0x000e220000000800 */
[----:B-1----:R-:W-:Y:S01]  /*19890*/  FADD.FTZ R16, R84, R19 ;  /* 0x0000001354107221 */ /* 0x002fe20000010000 */
[----:B----4-:R-:W-:Y:S01]  /*198a0*/  FADD.FTZ R17, R76, R17 ;  /* 0x000000114c117221 */ /* 0x010fe20000010000 */
[----:B------:R-:W-:-:S02]  /*198b0*/  F2FP.BF16.F32.PACK_AB R91, R119, R118 ;  /* 0x00000076775b723e */ /* 0x000fc400000010ff */
[----:B---3--:R-:W-:Y:S01]  /*198c0*/  FADD.FTZ R16, R81, R16 ;  /* 0x0000001051107221 */ /* 0x008fe20000010000 */
[----:B------:R-:W-:Y:S01]  /*198d0*/  F2FP.BF16.F32.PACK_AB R119, R111, R110 ;  /* 0x0000006e6f77723e */ /* 0x000fe200000010ff */
[----:B------:R-:W-:Y:S01]  /*198e0*/  FADD.FTZ R17, R80, R17 ;  /* 0x0000001150117221 */ /* 0x000fe20000010000 */
[----:B------:R-:W-:Y:S01]  /*198f0*/  F2FP.BF16.F32.PACK_AB R111, R103, R102 ;  /* 0x00000066676f723e */ /* 0x000fe200000010ff */
[----:B0-----:R-:W-:Y:S01]  /*19900*/  FADD.FTZ R16, R77, R16 ;  /* 0x000000104d107221 */ /* 0x001fe20000010000 */
[----:B------:R-:W-:Y:S02]  /*19910*/  F2FP.BF16.F32.PACK_AB R103, R95, R94 ;  /* 0x0000005e5f67723e */ /* 0x000fe400000010ff */
[----:B------:R-:W-:Y:S02]  /*19920*/  F2FP.BF16.F32.PACK_AB R95, R87, R86 ;  /* 0x00000056575f723e */ /* 0x000fe400000010ff */
[C---:B------:R-:W-:Y:S01]  /*19930*/  F2FP.BF16.F32.PACK_AB R87, R79.reuse, R78 ;  /* 0x0000004e4f57723e */ /* 0x040fe200000010ff */
[----:B------:R-:W-:Y:S01]  /*19940*/  FADD.FTZ R78, R78, R17 ;  /* 0x000000114e4e7221 */ /* 0x000fe20000010000 */
[----:B------:R0:W-:Y:S03]  /*19950*/  STL [R1+0x18], R16 ;  /* 0x0000181001007387 */ /* 0x0001e60000100800 */
[----:B0-----:R-:W-:-:S05]  /*19960*/  FADD.FTZ R16, R79, R78 ;  /* 0x0000004e4f107221 */ /* 0x001fca0000010000 */
[----:B------:R0:W-:Y:S01]  /*19970*/  STL [R1+0x28], R16 ;  /* 0x0000281001007387 */ /* 0x0001e20000100800 */
[----:B--2---:R-:W-:-:S03]  /*19980*/  ISETP.GT.AND P2, PT, R15, R18, PT ;  /* 0x000000120f00720c */ /* 0x004fc60003f44270 */
[----:B------:R1:W5:Y:S01]  /*19990*/  LDL R18, [R1+0x2c] ;  /* 0x00002c0001127983 */ /* 0x0003620000100800 */
        /* <DEDUP_REMOVED lines=14> */
[----:B------:R1:W-:Y:S01]  /*19a80*/  STSM.16.M88.4 [R23+0x27300], R72 ;  /* 0x0273004817007844 */ /* 0x0003e20000000200 */
[----:B------:R-:W-:Y:S02]  /*19a90*/  F2FP.BF16.F32.PACK_AB R101, R122, R114 ;  /* 0x000000727a65723e */ /* 0x000fe400000010ff */
[----:B------:R-:W-:Y:S02]  /*19aa0*/  F2FP.BF16.F32.PACK_AB R102, R96, R97 ;  /* 0x000000616066723e */ /* 0x000fe400000010ff */
[----:B------:R-:W-:Y:S01]  /*19ab0*/  F2FP.BF16.F32.PACK_AB R92, R92, R93 ;  /* 0x0000005d5c5c723e */ /* 0x000fe200000010ff */
[----:B------:R1:W-:Y:S01]  /*19ac0*/  STSM.16.M88.4 [R23+0x28b00], R88 ;  /* 0x028b005817007844 */ /* 0x0003e20000000200 */
[----:B------:R-:W-:-:S02]  /*19ad0*/  F2FP.BF16.F32.PACK_AB R93, R83, R82 ;  /* 0x00000052535d723e */ /* 0x000fc400000010ff */
[----:B------:R-:W-:Y:S02]  /*19ae0*/  F2FP.BF16.F32.PACK_AB R94, R121, R113 ;  /* 0x00000071795e723e */ /* 0x000fe400000010ff */
[----:B------:R-:W-:Y:S01]  /*19af0*/  F2FP.BF16.F32.PACK_AB R84, R84, R85 ;  /* 0x000000555454723e */ /* 0x000fe200000010ff */
[----:B------:R1:W-:Y:S01]  /*19b00*/  STSM.16.M88.4 [R23+0x2a300], R116 ;  /* 0x02a3007417007844 */ /* 0x0003e20000000200 */
[----:B------:R-:W-:Y:S02]  /*19b10*/  F2FP.BF16.F32.PACK_AB R85, R80, R76 ;  /* 0x0000004c5055723e */ /* 0x000fe400000010ff */
[----:B------:R-:W-:Y:S01]  /*19b20*/  F2FP.BF16.F32.PACK_AB R86, R77, R81 ;  /* 0x000000514d56723e */ /* 0x000fe200000010ff */
[----:B------:R1:W-:Y:S04]  /*19b30*/  STSM.16.M88.4 [R23+0x2bb00], R108 ;  /* 0x02bb006c17007844 */ /* 0x0003e80000000200 */
[----:B------:R1:W-:Y:S04]  /*19b40*/  STSM.16.M88.4 [R23+0x2d300], R100 ;  /* 0x02d3006417007844 */ /* 0x0003e80000000200 */
        /* <DEDUP_REMOVED lines=60> */
[----:B--2---:R-:W-:Y:S01]  /*19f10*/  NOP ;  /* 0x0000000000007918 */ /* 0x004fe20000000000 */
[----:B-1----:R-:W-:Y:S05]  /*19f20*/  @P2 BRA `(.L_x_11823) ;  /* 0xffffffb800242947 */ /* 0x002fea000383ffff */
.L_x_11812:
[----:B------:R-:W-:Y:S05]  /*19f30*/  WARPSYNC.ALL ;  /* 0x0000000000007948 */ /* 0x000fea0003800000 */
[----:B------:R-:W-:Y:S06]  /*19f40*/  BAR.ARV 0x8, 0x200 ;  /* 0x0208000000007b1d */ /* 0x000fec0000002000 */
[----:B------:R-:W-:Y:S05]  /*19f50*/  @!P0 BRA `(.L_x_11824) ;  /* 0x0000000000048947 */ /* 0x000fea0003800000 */
[----:B------:R-:W-:Y:S01]  /*19f60*/  BPT.TRAP 0x1 ;  /* 0x000000040000795c */ /* 0x000fe20000300000 */
.L_x_11824:
[----:B------:R-:W2:Y:S01]  /*19f70*/  LDL R2, [R1+0x2c] ;  /* 0x00002c0001027983 */ /* 0x000ea20000100800 */
[----:B------:R-:W-:Y:S01]  /*19f80*/  IMAD R10, R145, 0x8, R22 ;  /* 0x00000008910a7824 */ /* 0x000fe200078e0216 */
[----:B--2---:R-:W-:-:S04]  /*19f90*/  SHF.L.U32 R3, R2, 0x1f, RZ ;  /* 0x0000001f02037819 */ /* 0x004fc800000006ff */
[----:B------:R0:W1:Y:S01]  /*19fa0*/  SYNCS.PHASECHK.TRANS64.TRYWAIT P2, [R10+URZ+0x31c50], R3 ;  /* 0x031c50030a0075a7 */ /* 0x000062000804017f */
[----:B------:R-:W-:Y:S05]  /*19fb0*/  @!P0 BRA `(.L_x_11825) ;  /* 0x0000000000048947 */ /* 0x000fea0003800000 */
[----:B------:R-:W-:Y:S01]  /*19fc0*/  BPT.TRAP 0x1 ;  /* 0x000000040000795c */ /* 0x000fe20000300000 */
.L_x_11825:
[----:B------:R-:W2:Y:S01]  /*19fd0*/  LDL.LU R2, [R1+0x5c] ;  /* 0x00005c0001027983 */ /* 0x000ea20000300800 */
[----:B------:R-:W-:Y:S02]  /*19fe0*/  VIADD R22, R22, 0x200 ;  /* 0x0000020016167836 */ /* 0x000fe40000000000 */
[----:B------:R-:W-:-:S03]  /*19ff0*/  IMAD.MOV.U32 R5, RZ, RZ, -0x3ffffff0 ;  /* 0xc0000010ff057424 */ /* 0x000fc600078e00ff */
[----:B------:R-:W-:-:S04]  /*1a000*/  SHF.R.U32.HI R22, RZ, 0x4, R22 ;  /* 0x00000004ff167819 */ /* 0x000fc80000011616 */
[----:B------:R-:W-:-:S04]  /*1a010*/  LOP3.LUT R22, R22, 0x3fff, RZ, 0xc0, !PT ;  /* 0x00003fff16167812 */ /* 0x000fc800078ec0ff */
[----:B------:R-:W-:Y:S02]  /*1a020*/  LOP3.LUT R22, R22, 0x2400000, RZ, 0xfc, !PT ;  /* 0x0240000016167812 */ /* 0x000fe400078efcff */
[----:B--2---:R-:W-:Y:S01]  /*1a030*/  LOP3.LUT R4, R2, 0x10000, RZ, 0xfc, !PT ;  /* 0x0001000002047812 */ /* 0x004fe200078efcff */
[----:B-1----:R-:W-:Y:S06]  /*1a040*/  @P2 BRA `(.L_x_11826) ;  /* 0x0000000000082947 */ /* 0x002fec0003800000 */
[----:B------:R-:W1:Y:S02]  /*1a050*/  SYNCS.PHASECHK.TRANS64.TRYWAIT P0, [R10+URZ+0x31c50], R3 ;  /* 0x031c50030a0075a7 */ /* 0x000e64000800017f */
[----:B-1----:R-:W-:Y:S05]  /*1a060*/  @!P0 BRA `(.L_x_11827) ;  /* 0x000000c800788947 */ /* 0x002fea0003800000 */
.L_x_11826:
[----:B------:R-:W-:Y:S01]  /*1a070*/  IMAD R2, R145, 0x6c0, R22 ;  /* 0x000006c091027824 */ /* 0x000fe200078e0216 */
[----:B------:R-:W2:Y:S01]  /*1a080*/  LDL.LU R12, [R1+0x18] ;  /* 0x00001800010c7983 */ /* 0x000ea20000300800 */
        /* <DEDUP_REMOVED lines=11> */
[----:B------:R-:W3:Y:S01]  /*1a140*/  LDL.LU R11, [R1+0x28] ;  /* 0x00002800010b7983 */ /* 0x000ee20000300800 */
[----:B------:R-:W-:-:S02]  /*1a150*/  IMAD.MOV.U32 R3, RZ, RZ, -0x7fffffe0 ;  /* 0x80000020ff037424 */ /* 0x000fc400078e00ff */
[----:B------:R-:W-:Y:S01]  /*1a160*/  IMAD.MOV.U32 R5, RZ, RZ, -0x3ffffff0 ;  /* 0xc0000010ff057424 */ /* 0x000fe200078e00ff */
[----:B------:R-:W4:Y:S01]  /*1a170*/  LDL.LU R13, [R1+0x2c] ;  /* 0x00002c00010d7983 */ /* 0x000f220000300800 */
[----:B------:R-:W-:-:S05]  /*1a180*/  VIADD R145, R145, 0x1 ;  /* 0x0000000191917836 */ /* 0x000fca0000000000 */
        /* <DEDUP_REMOVED lines=62> */
[C---:B------:R-:W-:Y:S01]  /*1a570*/  VIADD R8, R2.reuse, 0x1c0 ;  /* 0x000001c002087836 */ /* 0x040fe20000000000 */
        /* <DEDUP_REMOVED lines=15> */
[----:B--2---:R-:W0:Y:S01]  /*1a670*/  SHFL.BFLY PT, R2, R12, 0x2, 0x1f ;  /* 0x0c401f000c027f89 */ /* 0x004e2200000e0000 */
[----:B------:R-:W-:Y:S02]  /*1a680*/  R2UR UR7, R3 ;  /* 0x00000000030772ca */ /* 0x000fe400000e0000 */
[----:B------:R-:W-:Y:S01]  /*1a690*/  R2UR UR4, R4 ;  /* 0x00000000040472ca */ /* 0x000fe200000e0000 */
[----:B---3--:R-:W1:Y:S01]  /*1a6a0*/  SHFL.BFLY PT, R3, R11, 0x2, 0x1f ;  /* 0x0c401f000b037f89 */ /* 0x008e6200000e0000 */
[----:B------:R-:W-:Y:S01]  /*1a6b0*/  R2UR UR5, R5 ;  /* 0x00000000050572ca */ /* 0x000fe200000e0000 */
[----:B0-----:R-:W-:Y:S01]  /*1a6c0*/  FADD.FTZ R2, R2, R12 ;  /* 0x0000000c02027221 */ /* 0x001fe20000010000 */
[----:B-1----:R-:W-:-:S04]  /*1a6d0*/  FADD.FTZ R4, R3, R11 ;  /* 0x0000000b03047221 */ /* 0x002fc80000010000 */
[----:B------:R-:W0:Y:S04]  /*1a6e0*/  SHFL.BFLY PT, R3, R2, 0x1, 0x1f ;  /* 0x0c201f0002037f89 */ /* 0x000e2800000e0000 */
[----:B------:R-:W1:Y:S01]  /*1a6f0*/  SHFL.BFLY PT, R5, R4, 0x1, 0x1f ;  /* 0x0c201f0004057f89 */ /* 0x000e6200000e0000 */
[----:B0-----:R-:W-:Y:S01]  /*1a700*/  FADD.FTZ R11, R2, R3 ;  /* 0x00000003020b7221 */ /* 0x001fe20000010000 */
[----:B------:R-:W-:Y:S01]  /*1a710*/  SEL R2, RZ, 0x1, P2 ;  /* 0x00000001ff027807 */ /* 0x000fe20001000000 */
[----:B-1----:R-:W-:-:S03]  /*1a720*/  FADD.FTZ R12, R4, R5 ;  /* 0x00000005040c7221 */ /* 0x002fc60000010000 */
[----:B------:R-:W-:Y:S02]  /*1a730*/  FSETP.NE.FTZ.AND P0, PT, R11, RZ, PT ;  /* 0x000000ff0b00720b */ /* 0x000fe40003f15000 */
[----:B------:R-:W-:Y:S01]  /*1a740*/  CS2R R4, SRZ ;  /* 0x0000000000047805 */ /* 0x000fe2000001ff00 */
[----:B------:R-:W-:Y:S01]  /*1a750*/  @!P1 VIADD R10, R10, 0x31c60 ;  /* 0x00031c600a0a9836 */ /* 0x000fe20000000000 */
[----:B----4-:R-:W-:Y:S02]  /*1a760*/  LOP3.LUT R13, R13, R2, RZ, 0x3c, !PT ;  /* 0x000000020d0d7212 */ /* 0x010fe400078e3cff */
[----:B------:R-:W-:-:S07]  /*1a770*/  FSETP.NE.FTZ.AND P3, PT, R12, RZ, PT ;  /* 0x000000ff0c00720b */ /* 0x000fce0003f75000 */
[----:B------:R-:W0:Y:S08]  /*1a780*/  @P0 MUFU.LG2 R6, R11 ;  /* 0x0000000b00060308 */ /* 0x000e300000000c00 */
[----:B------:R1:W-:Y:S01]  /*1a790*/  @P0 MUFU.RCP R5, R11 ;  /* 0x0000000b00050308 */ /* 0x0003e20000001000 */
[----:B------:R-:W-:Y:S02]  /*1a7a0*/  WARPGROUP.DEPBAR.LE gsb0, 0x0 ;  /* 0x00008000000079c5 */ /* 0x000fe40000010000 */
[----:B-1----:R-:W2:Y:S01]  /*1a7b0*/  LDL.LU R11, [R1+0xa0] ;  /* 0x0000a000010b7983 */ /* 0x002ea20000300800 */
[----:B------:R-:W-:Y:S01]  /*1a7c0*/  WARPGROUP.ARRIVE ;  /* 0x00000000000079c5 */ /* 0x000fe20000000000 */
[----:B------:R-:W-:-:S03]  /*1a7d0*/  @!P1 PRMT R10, RZ, 0x654, R10 ;  /* 0x00000654ff0a9816 */ /* 0x000fc6000000000a */
[----:B------:R-:W1:Y:S02]  /*1a7e0*/  @P3 MUFU.LG2 R8, R12 ;  /* 0x0000000c00083308 */ /* 0x000e640000000c00 */
[----:B------:R-:W-:Y:S01]  /*1a7f0*/  HGMMA.64x96x16.F32.BF16 R24, gdesc[UR4].tnspB, R24, gsb0 ;  /* 0x41600000041879f0 */ /* 0x000fe20008001818 */
[----:B------:R3:W-:Y:S05]  /*1a800*/  STL [R1+0x2c], R13 ;  /* 0x00002c0d01007387 */ /* 0x0007ea0000100800 */
[----:B------:R-:W4:Y:S01]  /*1a810*/  @P3 MUFU.RCP R4, R12 ;  /* 0x0000000c00043308 */ /* 0x000f220000001000 */
[----:B------:R-:W-:Y:S01]  /*1a820*/  @P0 FMUL.FTZ R7, R0, 0.69314718246459960938 ;  /* 0x3f31721800070820 */ /* 0x000fe20000410000 */
[----:B0-----:R-:W-:Y:S01]  /*1a830*/  @P0 FMUL.FTZ R6, R6, 0.69314718246459960938 ;  /* 0x3f31721806060820 */ /* 0x001fe20000410000 */
[----:B------:R-:W-:Y:S01]  /*1a840*/  @P3 FMUL.FTZ R0, R0, 0.69314718246459960938 ;  /* 0x3f31721800003820 */ /* 0x000fe20000410000 */
[----:B------:R-:W-:Y:S01]  /*1a850*/  IMAD.MOV.U32 R2, RZ, RZ, -0x800000 ;  /* 0xff800000ff027424 */ /* 0x000fe200078e00ff */
[----:B------:R-:W-:Y:S01]  /*1a860*/  SEL R145, R145, RZ, P2 ;  /* 0x000000ff91917207 */ /* 0x000fe20001000000 */
[----:B------:R-:W-:-:S02]  /*1a870*/  IMAD.MOV.U32 R3, RZ, RZ, -0x800000 ;  /* 0xff800000ff037424 */ /* 0x000fc400078e00ff */
[----:B-1----:R-:W-:Y:S01]  /*1a880*/  @P3 FMUL.FTZ R9, R8, 0.69314718246459960938 ;  /* 0x3f31721808093820 */ /* 0x002fe20000410000 */
[----:B------:R-:W-:Y:S01]  /*1a890*/  @P0 FFMA.FTZ R2, R7, R14, R6 ;  /* 0x0000000e07020223 */ /* 0x000fe20000010006 */
[----:B------:R-:W-:Y:S02]  /*1a8a0*/  PLOP3.LUT P0, PT, PT, PT, PT, 0x8, 0x0 ;  /* 0x000000000000781c */ /* 0x000fe40003f0e170 */
[----:B------:R-:W-:Y:S01]  /*1a8b0*/  @P3 FFMA.FTZ R3, R0, R20, R9 ;  /* 0x0000001400033223 */ /* 0x000fe20000010009 */
        /* <DEDUP_REMOVED lines=26> */
[-C--:B----4-:R-:W-:Y:S01]  /*1aa60*/  FMUL.FTZ R26, R26, R4.reuse ;  /* 0x000000041a1a7220 */ /* 0x090fe20000410000 */
        /* <DEDUP_REMOVED lines=23> */
[----:B--2---:R-:W-:-:S05]  /*1abe0*/  VIADD R11, R11, 0x1 ;  /* 0x000000010b0b7836 */ /* 0x004fca0000000000 */
[----:B------:R3:W-:Y:S02]  /*1abf0*/  STL [R1+0xa0], R11 ;  /* 0x0000a00b01007387 */ /* 0x0007e40000100800 */
.L_x_11760:
        /* <DEDUP_REMOVED lines=12> */
[----:B------:R-:W4:Y:S02]  /*1acc0*/  S2R R5, SR_SWINHI ;  /* 0x0000000000057919 */ /* 0x000f240000002f00 */
[----:B-----5:R-:W3:Y:S04]  /*1acd0*/  LDL.LU R18, [R1+0x90] ;  /* 0x0000900001127983 */ /* 0x020ee80000300800 */
[----:B------:R-:W3:Y:S01]  /*1ace0*/  LDL.LU R78, [R1+0x98] ;  /* 0x00009800014e7983 */ /* 0x000ee20000300800 */
[----:B------:R-:W-:Y:S02]  /*1acf0*/  MOV R20, R22 ;  /* 0x0000001600147202 */ /* 0x000fe40000000f00 */
[----:B----4-:R-:W-:-:S03]  /*1ad00*/  MOV R21, R5 ;  /* 0x0000000500157202 */ /* 0x010fc60000000f00 */
[----:B--2---:R-:W-:-:S03]  /*1ad10*/  IMAD.WIDE R4, R0, 0x2, R20 ;  /* 0x0000000200047825 */ /* 0x004fc600078e0214 */
[----:B------:R-:W-:-:S04]  /*1ad20*/  IADD3 R77, P0, R4, 0x6020, RZ ;  /* 0x00006020044d7810 */ /* 0x000fc80007f1e0ff */
[----:B---3--:R-:W-:-:S04]  /*1ad30*/  LOP3.LUT R10, R77, 0x180, RZ, 0xc0, !PT ;  /* 0x000001804d0a7812 */ /* 0x008fc800078ec0ff */
[----:B------:R-:W-:-:S04]  /*1ad40*/  SHF.R.U64 R10, R10, 0x3, RZ ;  /* 0x000000030a0a7819 */ /* 0x000fc800000012ff */
[----:B------:R-:W-:Y:S02]  /*1ad50*/  LOP3.LUT R10, R10, R77, RZ, 0x3c, !PT ;  /* 0x0000004d0a0a7212 */ /* 0x000fe400078e3cff */
[----:B------:R-:W2:Y:S01]  /*1ad60*/  LDL.LU R77, [R1+0x9c] ;  /* 0x00009c00014d7983 */ /* 0x000ea20000300800 */
[----:B------:R-:W-:Y:S01]  /*1ad70*/  IMAD.X R11, RZ, RZ, R5, P0 ;  /* 0x000000ffff0b7224 */ /* 0x000fe200000e0605 */
[----:B------:R-:W-:Y:S02]  /*1ad80*/  ISETP.NE.AND P0, PT, R18, RZ, PT ;  /* 0x000000ff1200720c */ /* 0x000fe40003f05270 */
[----:B------:R-:W-:Y:S02]  /*1ad90*/  IADD3 R19, P4, R4, 0x20, RZ ;  /* 0x0000002004137810 */ /* 0x000fe40007f9e0ff */
[----:B------:R-:W-:Y:S01]  /*1ada0*/  SEL R76, R18, UR4, P0 ;  /* 0x00000004124c7c07 */ /* 0x000fe20008000000 */
[----:B------:R-:W-:Y:S05]  /*1adb0*/  WARPSYNC.ALL ;  /* 0x0000000000007948 */ /* 0x000fea0003800000 */
[----:B------:R-:W-:-:S02]  /*1adc0*/  LOP3.LUT R0, R19, 0x180, RZ, 0xc0, !PT ;  /* 0x0000018013007812 */ /* 0x000fc400078ec0ff */
[C---:B------:R-:W-:Y:S02]  /*1add0*/  LOP3.LUT R7, R4.reuse, 0x180, RZ, 0xc0, !PT ;  /* 0x0000018004077812 */ /* 0x040fe400078ec0ff */
[C---:B------:R-:W-:Y:S02]  /*1ade0*/  IADD3 R73, P3, R4.reuse, 0x3000, RZ ;  /* 0x0000300004497810 */ /* 0x040fe40007f7e0ff */
[C---:B------:R-:W-:Y:S02]  /*1adf0*/  IADD3 R75, P2, R4.reuse, 0x3020, RZ ;  /* 0x00003020044b7810 */ /* 0x040fe40007f5e0ff */
[----:B------:R-:W-:Y:S01]  /*1ae00*/  IADD3 R8, P1, R4, 0x6000, RZ ;  /* 0x0000600004087810 */ /* 0x000fe20007f3e0ff */
[----:B------:R-:W-:Y:S01]  /*1ae10*/  IMAD.X R13, RZ, RZ, R5, P4 ;  /* 0x000000ffff0d7224 */ /* 0x000fe200020e0605 */
[----:B------:R-:W-:Y:S01]  /*1ae20*/  SHF.R.U64 R0, R0, 0x3, RZ ;  /* 0x0000000300007819 */ /* 0x000fe200000012ff */
[----:B------:R-:W-:Y:S01]  /*1ae30*/  ULDC.64 UR6, c[0x0][0xc08] ;  /* 0x0003020000067ab9 */ /* 0x000fe20000000a00 */
[----:B------:R-:W-:Y:S01]  /*1ae40*/  SHF.R.U64 R7, R7, 0x3, RZ ;  /* 0x0000000307077819 */ /* 0x000fe200000012ff */
[----:B------:R-:W-:Y:S01]  /*1ae50*/  ULDC.64 UR4, c[0x0][0xc00] ;  /* 0x0003000000047ab9 */ /* 0x000fe20000000a00 */
[----:B------:R-:W-:-:S02]  /*1ae60*/  LOP3.LUT R12, R0, R19, RZ, 0x3c, !PT ;  /* 0x00000013000c7212 */ /* 0x000fc400078e3cff */
[----:B------:R-:W-:Y:S02]  /*1ae70*/  LOP3.LUT R0, R73, 0x180, RZ, 0xc0, !PT ;  /* 0x0000018049007812 */ /* 0x000fe400078ec0ff */
[----:B------:R-:W-:Y:S02]  /*1ae80*/  LOP3.LUT R4, R7, R4, RZ, 0x3c, !PT ;  /* 0x0000000407047212 */ /* 0x000fe400078e3cff */
[----:B------:R-:W-:Y:S02]  /*1ae90*/  LOP3.LUT R6, R75, 0x180, RZ, 0xc0, !PT ;  /* 0x000001804b067812 */ /* 0x000fe400078ec0ff */
[----:B------:R-:W-:Y:S02]  /*1aea0*/  LOP3.LUT R7, R8, 0x180, RZ, 0xc0, !PT ;  /* 0x0000018008077812 */ /* 0x000fe400078ec0ff */
[----:B------:R-:W-:Y:S01]  /*1aeb0*/  SHF.R.U64 R0, R0, 0x3, RZ ;  /* 0x0000000300007819 */ /* 0x000fe200000012ff */
[----:B------:R-:W-:Y:S01]  /*1aec0*/  IMAD.X R15, RZ, RZ, R5, P3 ;  /* 0x000000ffff0f7224 */ /* 0x000fe200018e0605 */
[----:B------:R-:W-:-:S02]  /*1aed0*/  SHF.R.U64 R6, R6, 0x3, RZ ;  /* 0x0000000306067819 */ /* 0x000fc400000012ff */
[----:B------:R-:W-:Y:S02]  /*1aee0*/  SHF.R.U64 R7, R7, 0x3, RZ ;  /* 0x0000000307077819 */ /* 0x000fe400000012ff */
[----:B------:R-:W-:Y:S01]  /*1aef0*/  LOP3.LUT R14, R0, R73, RZ, 0x3c, !PT ;  /* 0x00000049000e7212 */ /* 0x000fe200078e3cff */
[--C-:B------:R-:W-:Y:S01]  /*1af00*/  IMAD.X R17, RZ, RZ, R5.reuse, P2 ;  /* 0x000000ffff117224 */ /* 0x100fe200010e0605 */
[----:B------:R-:W-:Y:S01]  /*1af10*/  LOP3.LUT R16, R6, R75, RZ, 0x3c, !PT ;  /* 0x0000004b06107212 */ /* 0x000fe200078e3cff */
[----:B------:R-:W-:Y:S01]  /*1af20*/  IMAD.X R9, RZ, RZ, R5, P1 ;  /* 0x000000ffff097224 */ /* 0x000fe200008e0605 */
[----:B------:R-:W-:Y:S02]  /*1af30*/  LOP3.LUT R8, R7, R8, RZ, 0x3c, !PT ;  /* 0x0000000807087212 */ /* 0x000fe400078e3cff */
[----:B------:R-:W-:Y:S02]  /*1af40*/  MOV R0, R4 ;  /* 0x0000000400007202 */ /* 0x000fe40000000f00 */
[----:B------:R-:W-:-:S02]  /*1af50*/  F2FP.BF16.F32.PACK_AB R4, R25, R24 ;  /* 0x000000181904723e */ /* 0x000fc400000010ff */
[----:B------:R-:W-:Y:S02]  /*1af60*/  F2FP.BF16.F32.PACK_AB R5, R27, R26 ;  /* 0x0000001a1b05723e */ /* 0x000fe400000010ff */
[----:B------:R-:W-:Y:S02]  /*1af70*/  F2FP.BF16.F32.PACK_AB R6, R29, R28 ;  /* 0x0000001c1d06723e */ /* 0x000fe400000010ff */
[----:B------:R-:W-:Y:S01]  /*1af80*/  F2FP.BF16.F32.PACK_AB R7, R31, R30 ;  /* 0x0000001e1f07723e */ /* 0x000fe200000010ff */
[----:B------:R-:W-:Y:S01]  /*1af90*/  BAR.SYNC.DEFER_BLOCKING 0x1, 0x180 ;  /* 0x0046000000007b1d */ /* 0x000fe20000010000 */
[----:B------:R-:W-:Y:S02]  /*1afa0*/  MOV R75, R12 ;  /* 0x0000000c004b7202 */ /* 0x000fe40000000f00 */
[----:B------:R-:W-:Y:S02]  /*1afb0*/  MOV R73, R14 ;  /* 0x0000000e00497202 */ /* 0x000fe40000000f00 */
[----:B------:R-:W-:-:S02]  /*1afc0*/  F2FP.BF16.F32.PACK_AB R12, R33, R32 ;  /* 0x00000020210c723e */ /* 0x000fc400000010ff */
[----:B------:R-:W-:Y:S02]  /*1afd0*/  F2FP.BF16.F32.PACK_AB R13, R35, R34 ;  /* 0x00000022230d723e */ /* 0x000fe400000010ff */
[----:B------:R-:W-:Y:S02]  /*1afe0*/  F2FP.BF16.F32.PACK_AB R14, R37, R36 ;  /* 0x00000024250e723e */ /* 0x000fe400000010ff */
[----:B------:R-:W-:Y:S02]  /*1aff0*/  F2FP.BF16.F32.PACK_AB R15, R39, R38 ;  /* 0x00000026270f723e */ /* 0x000fe400000010ff */
[----:B------:R-:W-:Y:S02]  /*1b000*/  MOV R74, R16 ;  /* 0x00000010004a7202 */ /* 0x000fe40000000f00 */
[----:B------:R-:W-:Y:S02]  /*1b010*/  F2FP.BF16.F32.PACK_AB R16, R41, R40 ;  /* 0x000000282910723e */ /* 0x000fe400000010ff */
[----:B------:R-:W-:-:S02]  /*1b020*/  F2FP.BF16.F32.PACK_AB R17, R43, R42 ;  /* 0x0000002a2b11723e */ /* 0x000fc400000010ff */
[----:B------:R-:W-:Y:S02]  /*1b030*/  F2FP.BF16.F32.PACK_AB R18, R45, R44 ;  /* 0x0000002c2d12723e */ /* 0x000fe400000010ff */
[----:B------:R-:W-:Y:S02]  /*1b040*/  F2FP.BF16.F32.PACK_AB R19, R47, R46 ;  /* 0x0000002e2f13723e */ /* 0x000fe400000010ff */
[----:B------:R-:W-:Y:S01]  /*1b050*/  MOV R72, R8 ;  /* 0x0000000800487202 */ /* 0x000fe20000000f00 */
[----:B------:R3:W-:Y:S01]  /*1b060*/  STSM.16.M88.4 [R0], R4 ;  /* 0x0000000400007844 */ /* 0x0007e20000000200 */
[----:B------:R-:W-:Y:S02]  /*1b070*/  F2FP.BF16.F32.PACK_AB R8, R57, R56 ;  /* 0x000000383908723e */ /* 0x000fe400000010ff */
[----:B------:R-:W-:Y:S01]  /*1b080*/  F2FP.BF16.F32.PACK_AB R9, R59, R58 ;  /* 0x0000003a3b09723e */ /* 0x000fe200000010ff */
[----:B------:R4:W-:Y:S01]  /*1b090*/  STSM.16.M88.4 [R75], R12 ;  /* 0x0000000c4b007844 */ /* 0x0009e20000000200 */
[----:B------:R-:W-:-:S03]  /*1b0a0*/  ISETP.NE.U32.AND P3, PT, RZ, UR6, PT ;  /* 0x00000006ff007c0c */ /* 0x000fc6000bf65070 */
[----:B------:R0:W-:Y:S01]  /*1b0b0*/  STSM.16.M88.4 [R73], R16 ;  /* 0x0000001049007844 */ /* 0x0001e20000000200 */
[----:B---3--:R-:W-:Y:S02]  /*1b0c0*/  MOV R0, R10 ;  /* 0x0000000a00007202 */ /* 0x008fe40000000f00 */
[----:B------:R-:W-:Y:S02]  /*1b0d0*/  F2FP.BF16.F32.PACK_AB R4, R49, R48 ;  /* 0x000000303104723e */ /* 0x000fe400000010ff */
[----:B------:R-:W-:Y:S02]  /*1b0e0*/  F2FP.BF16.F32.PACK_AB R5, R51, R50 ;  /* 0x000000323305723e */ /* 0x000fe400000010ff */
[----:B------:R-:W-:Y:S02]  /*1b0f0*/  F2FP.BF16.F32.PACK_AB R6, R53, R52 ;  /* 0x000000343506723e */ /* 0x000fe400000010ff */
[----:B------:R-:W-:Y:S02]  /*1b100*/  F2FP.BF16.F32.PACK_AB R7, R55, R54 ;  /* 0x000000363707723e */ /* 0x000fe400000010ff */
[----:B------:R-:W-:-:S02]  /*1b110*/  F2FP.BF16.F32.PACK_AB R10, R61, R60 ;  /* 0x0000003c3d0a723e */ /* 0x000fc400000010ff */
[----:B------:R-:W-:Y:S02]  /*1b120*/  F2FP.BF16.F32.PACK_AB R11, R63, R62 ;  /* 0x0000003e3f0b723e */ /* 0x000fe400000010ff */
[----:B----4-:R-:W-:Y:S02]  /*1b130*/  F2FP.BF16.F32.PACK_AB R12, R65, R64 ;  /* 0x00000040410c723e */ /* 0x010fe400000010ff */
[----:B------:R-:W-:Y:S02]  /*1b140*/  F2FP.BF16.F32.PACK_AB R13, R67, R66 ;  /* 0x00000042430d723e */ /* 0x000fe400000010ff */
[----:B------:R-:W-:Y:S02]  /*1b150*/  F2FP.BF16.F32.PACK_AB R14, R69, R68 ;  /* 0x00000044450e723e */ /* 0x000fe400000010ff */
[----:B------:R-:W-:Y:S01]  /*1b160*/  F2FP.BF16.F32.PACK_AB R15, R71, R70 ;  /* 0x00000046470f723e */ /* 0x000fe200000010ff */
[----:B------:R-:W-:Y:S04]  /*1b170*/  STSM.16.M88.4 [R74], R4 ;  /* 0x000000044a007844 */ /* 0x000fe80000000200 */
[----:B------:R3:W-:Y:S01]  /*1b180*/  STSM.16.M88.4 [R72], R8 ;  /* 0x0000000848007844 */ /* 0x0007e20000000200 */
[----:B------:R-:W-:-:S03]  /*1b190*/  ISETP.NE.AND.EX P3, PT, RZ, UR7, PT, P3 ;  /* 0x00000007ff007c0c */ /* 0x000fc6000bf65330 */
[----:B------:R4:W-:Y:S01]  /*1b1a0*/  STSM.16.M88.4 [R0], R12 ;  /* 0x0000000c00007844 */ /* 0x0009e20000000200 */
[----:B------:R-:W-:Y:S01]  /*1b1b0*/  BAR.SYNC.DEFER_BLOCKING 0x1, 0x180 ;  /* 0x0046000000007b1d */ /* 0x000fe20000010000 */
[----:B------:R-:W-:Y:S02]  /*1b1c0*/  ISETP.NE.U32.AND P0, PT, RZ, UR4, PT ;  /* 0x00000004ff007c0c */ /* 0x000fe4000bf05070 */
[----:B0-----:R-:W-:Y:S02]  /*1b1d0*/  IADD3 R16, P1, R78, UR4, RZ ;  /* 0x000000044e107c10 */ /* 0x001fe4000ff3e0ff */
[----:B------:R-:W-:Y:S01]  /*1b1e0*/  ISETP.NE.AND.EX P0, PT, RZ, UR5, PT, P0 ;  /* 0x00000005ff007c0c */ /* 0x000fe2000bf05300 */
[----:B------:R-:W-:Y:S01]  /*1b1f0*/  IMAD.MOV.U32 R73, RZ, RZ, RZ ;  /* 0x000000ffff497224 */ /* 0x000fe200078e00ff */
[----:B------:R-:W-:Y:S01]  /*1b200*/  ISETP.GT.AND P2, PT, R76, 0x1, PT ;  /* 0x000000014c00780c */ /* 0x000fe20003f44270 */
[----:B---3--:R-:W-:Y:S01]  /*1b210*/  IMAD.MOV.U32 R10, RZ, RZ, 0x9b8 ;  /* 0x000009b8ff0a7424 */ /* 0x008fe200078e00ff */
[----:B----4-:R-:W0:Y:S01]  /*1b220*/  LDC R0, c[0x0][0xbe8] ;  /* 0x0002fa00ff007b82 */ /* 0x010e220000000800 */
[----:B--2---:R-:W-:-:S02]  /*1b230*/  IADD3.X R17, R77, UR5, RZ, P1, !PT ;  /* 0x000000054d117c10 */ /* 0x004fc40008ffe4ff */
[----:B------:R-:W-:Y:S01]  /*1b240*/  @P3 IADD3 R18, P1, R78, UR6, RZ ;  /* 0x000000064e123c10 */ /* 0x000fe2000ff3e0ff */
[----:B------:R-:W-:Y:S02]  /*1b250*/  ULDC UR6, c[0x0][0xa88] ;  /* 0x0002a20000067ab9 */ /* 0x000fe40000000800 */
[----:B------:R-:W-:Y:S01]  /*1b260*/  IMAD.U32 R75, RZ, RZ, UR6 ;  /* 0x00000006ff4b7e24 */ /* 0x000fe2000f8e00ff */
[----:B------:R-:W-:Y:S02]  /*1b270*/  @P3 IADD3.X R19, R77, UR7, RZ, P1, !PT ;  /* 0x000000074d133c10 */ /* 0x000fe40008ffe4ff */
[----:B------:R2:W5:Y:S04]  /*1b280*/  @P0 LDG.E R73, desc[UR60][R16.64] ;  /* 0x0000003c10490981 */ /* 0x000568000c1e1900 */
[----:B------:R2:W5:Y:S01]  /*1b290*/  @P3 LDG.E R75, desc[UR60][R18.64] ;  /* 0x0000003c124b3981 */ /* 0x000562000c1e1900 */
[----:B------:R-:W-:-:S04]  /*1b2a0*/  SEL R10, R10, 0x978, P2 ;  /* 0x000009780a0a7807 */ /* 0x000fc80001000000 */
[----:B------:R2:W3:Y:S08]  /*1b2b0*/  LDC.64 R4, c[0x0][R10+0x220] ;  /* 0x000088000a047b82 */ /* 0x0004f00000000a00 */
[----:B------:R2:W4:Y:S08]  /*1b2c0*/  LDC.64 R6, c[0x0][R10+0x218] ;  /* 0x000086000a067b82 */ /* 0x0005300000000a00 */
[----:B------:R2:W1:Y:S01]  /*1b2d0*/  LDC.64 R8, c[0x0][R10+0x228] ;  /* 0x00008a000a087b82 */ /* 0x0004620000000a00 */
[----:B0-----:R-:W-:Y:S01]  /*1b2e0*/  ISETP.NE.AND P1, PT, R0, 0x1, PT ;  /* 0x000000010000780c */ /* 0x001fe20003f25270 */
[----:B------:R-:W-:-:S12]  /*1b2f0*/  @P3 BRA `(.L_x_11830) ;  /* 0x0000000000103947 */ /* 0x000fd80003800000 */
[----:B------:R-:W-:Y:S05]  /*1b300*/  @!P0 BRA `(.L_x_11830) ;  /* 0x00000000000c8947 */ /* 0x000fea0003800000 */
[----:B------:R-:W2:Y:S04]  /*1b310*/  LDG.E R12, desc[UR60][R16.64] ;  /* 0x0000003c100c7981 */ /* 0x000ea8000c1e1900 */
[----:B-----5:R-:W2:Y:S02]  /*1b320*/  LDG.E R75, desc[UR60][R16.64+0x4] ;  /* 0x0000043c104b7981 */ /* 0x020ea4000c1e1900 */
[----:B--2---:R-:W-:-:S07]  /*1b330*/  IMAD.IADD R75, R75, 0x1, -R12 ;  /* 0x000000014b4b7824 */ /* 0x004fce00078e0a0c */
.L_x_11830:
[----:B------:R-:W3:Y:S01]  /*1b340*/  LDL.LU R12, [R1+0x94] ;  /* 0x00009400010c7983 */ /* 0x000ee20000300800 */
[----:B--2---:R-:W0:Y:S03]  /*1b350*/  LDC.64 R10, c[0x0][R10+0x210] ;  /* 0x000084000a0a7b82 */ /* 0x004e260000000a00 */
[----:B------:R-:W2:Y:S04]  /*1b360*/  LDL.LU R17, [R1+0xbc] ;  /* 0x0000bc0001117983 */ /* 0x000ea80000300800 */
[----:B------:R-:W4:Y:S01]  /*1b370*/  LDL R74, [R1+0x8c] ;  /* 0x00008c00014a7983 */ /* 0x000f220000100800 */
[----:B------:R-:W-:Y:S01]  /*1b380*/  ISETP.NE.U32.AND P0, PT, RZ, UR4, PT ;  /* 0x00000004ff007c0c */ /* 0x000fe2000bf05070 */
[----:B------:R-:W1:Y:S02]  /*1b390*/  @P1 LDC R14, c[0x0][0xbec] ;  /* 0x0002fb00ff0e1b82 */ /* 0x000e640000000800 */
[----:B------:R-:W4:Y:S04]  /*1b3a0*/  LDL R16, [R1+0x88] ;  /* 0x0000880001107983 */ /* 0x000f280000100800 */
[----:B------:R-:W4:Y:S02]  /*1b3b0*/  LDL R76, [R1+0x7c] ;  /* 0x00007c00014c7983 */ /* 0x000f240000100800 */
[----:B------:R-:W0:Y:S02]  /*1b3c0*/  @P1 LDC R81, c[0x0][0xbf0] ;  /* 0x0002fc00ff511b82 */ /* 0x000e240000000800 */
[----:B------:R-:W4:Y:S04]  /*1b3d0*/  LDL R72, [R1+0xa8] ;  /* 0x0000a80001487983 */ /* 0x000f280000100800 */
[----:B------:R-:W4:Y:S04]  /*1b3e0*/  LDL R78, [R1+0xd8] ;  /* 0x0000d800014e7983 */ /* 0x000f280000100800 */
[----:B------:R-:W4:Y:S01]  /*1b3f0*/  LDL R18, [R1+0xc4] ;  /* 0x0000c40001127983 */ /* 0x000f220000100800 */
[----:B------:R-:W-:-:S04]  /*1b400*/  ISETP.NE.AND.EX P0, PT, RZ, UR5, PT, P0 ;  /* 0x00000005ff007c0c */ /* 0x000fc8000bf05300 */
[----:B---3--:R-:W-:Y:S02]  /*1b410*/  SEL R15, R12, RZ, !P0 ;  /* 0x000000ff0c0f7207 */ /* 0x008fe40004000000 */
[----:B------:R-:W3:Y:S01]  /*1b420*/  LDC.64 R12, c[0x0][0xba8] ;  /* 0x0002ea00ff0c7b82 */ /* 0x000ee20000000a00 */
[----:B--2---:R-:W-:Y:S02]  /*1b430*/  SEL R17, R17, RZ, !P0 ;  /* 0x000000ff11117207 */ /* 0x004fe40004000000 */
[----:B------:R-:W-:Y:S02]  /*1b440*/  IMAD R5, R5, R15, RZ ;  /* 0x0000000f05057224 */ /* 0x000fe400078e02ff */
[-C--:B----4-:R-:W-:Y:S02]  /*1b450*/  IMAD R77, R7, R74.reuse, RZ ;  /* 0x0000004a074d7224 */ /* 0x090fe400078e02ff */
[----:B------:R-:W-:Y:S02]  /*1b460*/  IMAD R79, R4, R17, R5 ;  /* 0x00000011044f7224 */ /* 0x000fe400078e0205 */
[----:B------:R-:W-:-:S04]  /*1b470*/  IMAD.WIDE.U32 R6, R6, R74, RZ ;  /* 0x0000004a06067225 */ /* 0x000fc800078e00ff */
[----:B------:R-:W-:-:S04]  /*1b480*/  IMAD.WIDE.U32 R4, R4, R15, RZ ;  /* 0x0000000f04047225 */ /* 0x000fc800078e00ff */
[----:B------:R-:W-:Y:S01]  /*1b490*/  IMAD.IADD R17, R16, 0x1, R76 ;  /* 0x0000000110117824 */ /* 0x000fe200078e024c */
[----:B-----5:R-:W-:-:S03]  /*1b4a0*/  IADD3 R6, P0, P3, R4, R6, R73 ;  /* 0x0000000604067210 */ /* 0x020fc60007b1e049 */
[----:B-1----:R-:W-:Y:S01]  /*1b4b0*/  @P1 IMAD.HI.U32 R4, R17, R14, RZ ;  /* 0x0000000e11041227 */ /* 0x002fe200078e00ff */
[----:B------:R-:W-:Y:S01]  /*1b4c0*/  SEL R19, R72, RZ, P2 ;  /* 0x000000ff48137207 */ /* 0x000fe20001000000 */
[----:B---3--:R-:W1:Y:S02]  /*1b4d0*/  @!P2 LDC R12, c[0x0][0xb50] ;  /* 0x0002d400ff0cab82 */ /* 0x008e640000000800 */
[----:B------:R-:W-:Y:S02]  /*1b4e0*/  IMAD.IADD R79, R5, 0x1, R79 ;  /* 0x00000001054f7824 */ /* 0x000fe400078e024f */
[----:B------:R-:W-:Y:S01]  /*1b4f0*/  IMAD.MOV.U32 R5, RZ, RZ, R17 ;  /* 0x000000ffff057224 */ /* 0x000fe200078e0011 */
[----:B0-----:R-:W-:Y:S01]  /*1b500*/  @P1 SHF.R.U32.HI R5, RZ, R81, R4 ;  /* 0x00000051ff051219 */ /* 0x001fe20000011604 */
[----:B------:R-:W-:Y:S01]  /*1b510*/  IMAD.IADD R7, R7, 0x1, R77 ;  /* 0x0000000107077824 */ /* 0x000fe200078e024d */
[----:B------:R-:W-:Y:S01]  /*1b520*/  SHF.R.S32.HI R14, RZ, 0x1f, R73 ;  /* 0x0000001fff0e7819 */ /* 0x000fe20000011449 */
[-C--:B------:R-:W-:Y:S01]  /*1b530*/  IMAD R77, R9, R19.reuse, RZ ;  /* 0x00000013094d7224 */ /* 0x080fe200078e02ff */
[----:B------:R-:W0:Y:S01]  /*1b540*/  @!P2 LDC R13, c[0x0][0xb54] ;  /* 0x0002d500ff0dab82 */ /* 0x000e220000000800 */
[----:B------:R-:W-:Y:S01]  /*1b550*/  IMAD.WIDE.U32 R8, R8, R19, RZ ;  /* 0x0000001308087225 */ /* 0x000fe200078e00ff */
[----:B------:R-:W-:-:S03]  /*1b560*/  IADD3.X R7, R79, R7, R14, P0, P3 ;  /* 0x000000074f077210 */ /* 0x000fc600007e640e */
[----:B------:R-:W-:Y:S01]  /*1b570*/  IMAD.MOV R16, RZ, RZ, -R5 ;  /* 0x000000ffff107224 */ /* 0x000fe200078e0a05 */
[----:B------:R-:W-:Y:S01]  /*1b580*/  IADD3 R8, P0, P3, R5, R6, R8 ;  /* 0x0000000605087210 */ /* 0x000fe20007b1e008 */
[----:B------:R-:W-:Y:S01]  /*1b590*/  IMAD.IADD R77, R9, 0x1, R77 ;  /* 0x00000001094d7824 */ /* 0x000fe200078e024d */
[----:B------:R-:W-:Y:S01]  /*1b5a0*/  SHF.R.S32.HI R4, RZ, 0x1f, R5 ;  /* 0x0000001fff047819 */ /* 0x000fe20000011405 */
        /* <DEDUP_REMOVED lines=8> */
[----:B0-----:R-:W-:Y:S01]  /*1b630*/  LEA.HI.X R13, R8, R13, R4, 0x2, P0 ;  /* 0x0000000d080d7211 */ /* 0x001fe200000f1404 */
[----:B------:R-:W-:Y:S01]  /*1b640*/  SHFL.IDX PT, R6, R12, 0x1, 0x1c1f ;  /* 0x003c1f000c067f89 */ /* 0x000fe200000e0000 */
[----:B------:R-:W-:-:S03]  /*1b650*/  IMAD.IADD R19, R78, 0x1, R76 ;  /* 0x000000014e137824 */ /* 0x000fc600078e024c */
        /* <DEDUP_REMOVED lines=11> */
[----:B------:R-:W0:Y:S01]  /*1b710*/  S2R R18, SR_TID.X ;  /* 0x0000000000127919 */ /* 0x000e220000002100 */
        /* <DEDUP_REMOVED lines=12> */
[----:B------:R-:W-:Y:S01]  /*1b7e0*/  IADD3 R3, P5, R20, 0x7800, RZ ;  /* 0x0000780014037810 */ /* 0x000fe20007fbe0ff */
[----:B------:R-:W-:Y:S01]  /*1b7f0*/  IMAD R14, R14, UR4, RZ ;  /* 0x000000040e0e7c24 */ /* 0x000fe2000f8e02ff */
[----:B------:R-:W-:Y:S02]  /*1b800*/  LOP3.LUT R5, R20, 0x180, RZ, 0xc0, !PT ;  /* 0x0000018014057812 */ /* 0x000fe400078ec0ff */
[----:B------:R-:W-:Y:S01]  /*1b810*/  LOP3.LUT R2, R3, 0x180, RZ, 0xc0, !PT ;  /* 0x0000018003027812 */ /* 0x000fe200078ec0ff */
[----:B------:R-:W-:Y:S01]  /*1b820*/  IMAD R11, R73, UR5, R14 ;  /* 0x00000005490b7c24 */ /* 0x000fe2000f8e020e */
[----:B------:R-:W-:Y:S01]  /*1b830*/  SHF.R.U64 R5, R5, 0x3, RZ ;  /* 0x0000000305057819 */ /* 0x000fe200000012ff */
[----:B------:R-:W-:Y:S01]  /*1b840*/  IMAD.X R37, RZ, RZ, R21, P5 ;  /* 0x000000ffff257224 */ /* 0x000fe200028e0615 */
[----:B------:R-:W-:Y:S02]  /*1b850*/  SHF.R.U64 R2, R2, 0x3, RZ ;  /* 0x0000000302027819 */ /* 0x000fe400000012ff */
[----:B------:R-:W-:-:S02]  /*1b860*/  IADD3 R17, P0, R20, 0x1800, RZ ;  /* 0x0000180014117810 */ /* 0x000fc40007f1e0ff */
[----:B------:R-:W-:Y:S01]  /*1b870*/  LOP3.LUT R36, R2, R3, RZ, 0x3c, !PT ;  /* 0x0000000302247212 */ /* 0x000fe200078e3cff */
[----:B------:R-:W-:Y:S01]  /*1b880*/  IMAD.WIDE.U32 R2, R73, UR4, RZ ;  /* 0x0000000449027c25 */ /* 0x000fe2000f8e00ff */
[C---:B------:R-:W-:Y:S01]  /*1b890*/  IADD3 R25, P2, R20.reuse, 0x3000, RZ ;  /* 0x0000300014197810 */ /* 0x040fe20007f5e0ff */
[----:B------:R-:W-:Y:S01]  /*1b8a0*/  ULDC.64 UR4, c[0x0][0xae8] ;  /* 0x0002ba0000047ab9 */ /* 0x000fe20000000a00 */
[C---:B------:R-:W-:Y:S02]  /*1b8b0*/  IADD3 R29, P3, R20.reuse, 0x4800, RZ ;  /* 0x00004800141d7810 */ /* 0x040fe40007f7e0ff */
[----:B------:R-:W-:Y:S01]  /*1b8c0*/  IADD3 R33, P4, R20, 0x6000, RZ ;  /* 0x0000600014217810 */ /* 0x000fe20007f9e0ff */
[----:B------:R-:W-:Y:S01]  /*1b8d0*/  IMAD.IADD R3, R3, 0x1, R11 ;  /* 0x0000000103037824 */ /* 0x000fe200078e020b */
[----:B------:R-:W-:Y:S01]  /*1b8e0*/  LOP3.LUT R20, R5, R20, RZ, 0x3c, !PT ;  /* 0x0000001405147212 */ /* 0x000fe200078e3cff */
[----:B------:R-:W-:Y:S01]  /*1b8f0*/  IMAD R11, R43, 0x60, R10 ;  /* 0x000000602b0b7824 */ /* 0x000fe200078e020a */
[----:B------:R-:W-:Y:S01]  /*1b900*/  LOP3.LUT R16, R17, 0x180, RZ, 0xc0, !PT ;  /* 0x0000018011107812 */ /* 0x000fe200078ec0ff */
[----:B------:R-:W5:Y:S01]  /*1b910*/  LD.E.128 R36, desc[UR60][R36.64] ;  /* 0x0000003c24247980 */ /* 0x000f62000c101d00 */
[----:B------:R-:W-:-:S02]  /*1b920*/  LOP3.LUT R24, R25, 0x180, RZ, 0xc0, !PT ;  /* 0x0000018019187812 */ /* 0x000fc400078ec0ff */
[----:B------:R-:W-:Y:S01]  /*1b930*/  LOP3.LUT R28, R29, 0x180, RZ, 0xc0, !PT ;  /* 0x000001801d1c7812 */ /* 0x000fe200078ec0ff */
[----:B------:R0:W5:Y:S01]  /*1b940*/  LD.E.128 R4, desc[UR60][R20.64] ;  /* 0x0000003c14047980 */ /* 0x000162000c101d00 */
[----:B------:R-:W-:Y:S02]  /*1b950*/  LOP3.LUT R32, R33, 0x180, RZ, 0xc0, !PT ;  /* 0x0000018021207812 */ /* 0x000fe400078ec0ff */
[----:B------:R-:W-:Y:S02]  /*1b960*/  SHF.R.U64 R16, R16, 0x3, RZ ;  /* 0x0000000310107819 */ /* 0x000fe400000012ff */
[----:B------:R-:W-:Y:S02]  /*1b970*/  SHF.R.U64 R24, R24, 0x3, RZ ;  /* 0x0000000318187819 */ /* 0x000fe400000012ff */
[----:B------:R-:W-:Y:S02]  /*1b980*/  SHF.R.U64 R28, R28, 0x3, RZ ;  /* 0x000000031c1c7819 */ /* 0x000fe400000012ff */
[----:B------:R-:W-:Y:S01]  /*1b990*/  SHF.R.U64 R32, R32, 0x3, RZ ;  /* 0x0000000320207819 */ /* 0x000fe200000012ff */
[----:B0-----:R-:W-:Y:S01]  /*1b9a0*/  IMAD.IADD R20, R76, 0x1, R11 ;  /* 0x000000014c147824 */ /* 0x001fe200078e020b */
[----:B------:R-:W-:Y:S01]  /*1b9b0*/  LOP3.LUT R16, R16, R17, RZ, 0x3c, !PT ;  /* 0x0000001110107212 */ /* 0x000fe200078e3cff */
[----:B------:R-:W-:Y:S01]  /*1b9c0*/  IMAD.WIDE.U32 R2, R74, UR4, R2 ;  /* 0x000000044a027c25 */ /* 0x000fe2000f8e0002 */
[----:B------:R-:W-:-:S02]  /*1b9d0*/  LOP3.LUT R24, R24, R25, RZ, 0x3c, !PT ;  /* 0x0000001918187212 */ /* 0x000fc400078e3cff */
[----:B------:R-:W-:Y:S01]  /*1b9e0*/  LOP3.LUT R28, R28, R29, RZ, 0x3c, !PT ;  /* 0x0000001d1c1c7212 */ /* 0x000fe200078e3cff */
[----:B-1----:R-:W-:Y:S01]  /*1b9f0*/  @P1 IMAD.HI.U32 R12, R20, R13, RZ ;  /* 0x0000000d140c1227 */ /* 0x002fe200078e00ff */
[----:B------:R-:W-:Y:S02]  /*1ba00*/  LOP3.LUT R32, R32, R33, RZ, 0x3c, !PT ;  /* 0x0000002120207212 */ /* 0x000fe400078e3cff */
[----:B------:R-:W-:Y:S01]  /*1ba10*/  SHF.R.S32.HI R14, RZ, 0x1f, R15 ;  /* 0x0000001fff0e7819 */ /* 0x000fe2000001140f */
[--C-:B------:R-:W-:Y:S02]  /*1ba20*/  IMAD.X R17, RZ, RZ, R21.reuse, P0 ;  /* 0x000000ffff117224 */ /* 0x100fe400000e0615 */
[--C-:B------:R-:W-:Y:S02]  /*1ba30*/  IMAD.X R25, RZ, RZ, R21.reuse, P2 ;  /* 0x000000ffff197224 */ /* 0x100fe400010e0615 */
[--C-:B------:R-:W-:Y:S02]  /*1ba40*/  IMAD.X R29, RZ, RZ, R21.reuse, P3 ;  /* 0x000000ffff1d7224 */ /* 0x100fe400018e0615 */
[----:B------:R-:W-:Y:S01]  /*1ba50*/  IMAD.X R33, RZ, RZ, R21, P4 ;  /* 0x000000ffff217224 */ /* 0x000fe200020e0615 */
[----:B------:R-:W5:Y:S01]  /*1ba60*/  LD.E.128 R16, desc[UR60][R16.64] ;  /* 0x0000003c10107980 */ /* 0x000f62000c101d00 */
[----:B------:R-:W-:Y:S01]  /*1ba70*/  IMAD R3, R74, UR5, R3 ;  /* 0x000000054a037c24 */ /* 0x000fe2000f8e0203 */
[----:B------:R-:W-:Y:S01]  /*1ba80*/  ULDC.64 UR4, c[0x0][0xaf0] ;  /* 0x0002bc0000047ab9 */ /* 0x000fe20000000a00 */
[----:B------:R-:W-:Y:S01]  /*1ba90*/  IMAD.MOV.U32 R11, RZ, RZ, R20 ;  /* 0x000000ffff0b7224 */ /* 0x000fe200078e0014 */
[----:B--2---:R-:W-:Y:S01]  /*1baa0*/  @P1 SHF.R.U32.HI R11, RZ, R41, R12 ;  /* 0x00000029ff0b1219 */ /* 0x004fe2000001160c */
        /* <DEDUP_REMOVED lines=8> */
[----:B------:R-:W-:Y:S01]  /*1bb30*/  IMAD.MOV R15, RZ, RZ, -R11 ;  /* 0x000000ffff0f7224 */ /* 0x000fe200078e0a0b */
        /* <DEDUP_REMOVED lines=32> */
.L_x_12044:
        /* <DEDUP_REMOVED lines=9> */
[CC--:B--2---:R-:W-:Y:S02]  /*1bdd0*/  @!P1 LEA R12, P3, R40.reuse, R14.reuse, 0x1 ;  /* 0x0000000e280c9211 */ /* 0x0c4fe400078608ff */
[----:B------:R-:W-:Y:S01]  /*1bde0*/  @!P2 LEA R20, P4, R43, R14, 0x1 ;  /* 0x0000000e2b14a211 */ /* 0x000fe200078808ff */
[----:B------:R-:W-:Y:S01]  /*1bdf0*/  @!P0 IMAD.WIDE R10, R9, 0x2, R14 ;  /* 0x00000002090a8825 */ /* 0x000fe200078e020e */
[-C--:B------:R-:W-:Y:S02]  /*1be00*/  @!P1 LEA.HI.X R13, R40, R3.reuse, R42, 0x1, P3 ;  /* 0x00000003280d9211 */ /* 0x080fe400018f0c2a */
[----:B------:R-:W-:Y:S02]  /*1be10*/  @!P2 LEA.HI.X R21, R43, R3, R44, 0x1, P4 ;  /* 0x000000032b15a211 */ /* 0x000fe400020f0c2c */
[----:B-----5:R3:W-:Y:S04]  /*1be20*/  @!P0 ST.E.128 desc[UR60][R10.64], R4 ;  /* 0x000000040a008985 */ /* 0x0207e8000c101d3c */
[----:B------:R3:W-:Y:S04]  /*1be30*/  @!P1 ST.E.128 desc[UR60][R12.64], R24 ;  /* 0x000000180c009985 */ /* 0x0007e8000c101d3c */
[----:B------:R3:W-:Y:S02]  /*1be40*/  @!P2 ST.E.128 desc[UR60][R20.64], R32 ;  /* 0x000000201400a985 */ /* 0x0007e4000c101d3c */
.L_x_11834:
[----:B------:R-:W-:Y:S05]  /*1be50*/  BSYNC B1 ;  /* 0x0000000000017941 */ /* 0x000fea0003800000 */
.L_x_11833:
[----:B------:R-:W-:-:S03]  /*1be60*/  UMOV UR4, 0xffffffff ;  /* 0xffffffff00047882 */ /* 0x000fc60000000000 */
[----:B------:R-:W-:Y:S05]  /*1be70*/  BRA.DIV UR4, `(.L_x_11835) ;  /* 0x000000ae043c7947 */ /* 0x000fea000b800000 */
[----:B-1----:R1:W4:Y:S04]  /*1be80*/  SHFL.IDX PT, R3, R2, 0x1, 0x1c1f ;  /* 0x003c1f0002037f89 */ /* 0x00232800000e0000 */
[----:B--2---:R1:W2:Y:S02]  /*1be90*/  SHFL.IDX PT, R14, R0, 0x1, 0x1c1f ;  /* 0x003c1f00000e7f89 */ /* 0x0042a400000e0000 */
.L_x_12048:
[----:B---3-5:R-:W-:-:S05]  /*1bea0*/  VIADD R5, R41, 0x60 ;  /* 0x0000006029057836 */ /* 0x028fca0000000000 */
[----:B------:R-:W-:-:S13]  /*1beb0*/  ISETP.GE.AND P0, PT, R5, R8, PT ;  /* 0x000000080500720c */ /* 0x000fda0003f06270 */
[----:B------:R-:W-:Y:S05]  /*1bec0*/  @P0 BRA `(.L_x_11836) ;  /* 0x0000001800440947 */ /* 0x000fea0003800000 */
[----:B------:R-:W-:Y:S02]  /*1bed0*/  ULDC UR4, c[0x0][0xac8] ;  /* 0x0002b20000047ab9 */ /* 0x000fe40000000800 */
[----:B------:R-:W-:Y:S02]  /*1bee0*/  ISETP.GE.AND P1, PT, R9, UR4, PT ;  /* 0x0000000409007c0c */ /* 0x000fe4000bf26270 */
[----:B------:R-:W-:-:S11]  /*1bef0*/  ISETP.GE.AND P2, PT, R40, UR4, PT ;  /* 0x0000000428007c0c */ /* 0x000fd6000bf46270 */
[----:B012---:R-:W-:Y:S02]  /*1bf00*/  @!P1 IMAD.MOV.U32 R2, RZ, RZ, R14 ;  /* 0x000000ffff029224 */ /* 0x007fe400078e000e */
[C---:B------:R-:W-:Y:S02]  /*1bf10*/  @!P2 LEA R6, P0, R40.reuse, R14, 0x1 ;  /* 0x0000000e2806a211 */ /* 0x040fe400078008ff */
        /* <DEDUP_REMOVED lines=10> */
.L_x_11831:
[----:B------:R-:W-:Y:S01]  /*1bfc0*/  ULDC.64 UR4, c[0x0][0xb08] ;  /* 0x0002c20000047ab9 */ /* 0x000fe20000000a00 */
[----:B0-----:R-:W0:Y:S01]  /*1bfd0*/  @P1 LDC R6, c[0x0][0xbec] ;  /* 0x0002fb00ff061b82 */ /* 0x001e220000000800 */
[----:B------:R-:W-:Y:S01]  /*1bfe0*/  IMAD R14, R14, UR4, RZ ;  /* 0x000000040e0e7c24 */ /* 0x000fe2000f8e02ff */
[----:B------:R-:W-:Y:S01]  /*1bff0*/  SHF.R.S32.HI R4, RZ, 0x1f, R15 ;  /* 0x0000001fff047819 */ /* 0x000fe2000001140f */
[----:B------:R-:W-:-:S04]  /*1c000*/  IMAD.WIDE.U32 R2, R73, UR4, RZ ;  /* 0x0000000449027c25 */ /* 0x000fc8000f8e00ff */
[----:B------:R-:W-:Y:S01]  /*1c010*/  IMAD R73, R73, UR5, R14 ;  /* 0x0000000549497c24 */ /* 0x000fe2000f8e020e */
[----:B------:R-:W1:Y:S01]  /*1c020*/  @P1 LDC R11, c[0x0][0xbf0] ;  /* 0x0002fc00ff0b1b82 */ /* 0x000e620000000800 */
[----:B------:R-:W-:Y:S01]  /*1c030*/  ULDC.64 UR4, c[0x0][0xb38] ;  /* 0x0002ce0000047ab9 */ /* 0x000fe20000000a00 */
[----:B------:R-:W-:Y:S02]  /*1c040*/  IMAD.MOV.U32 R5, RZ, RZ, R17 ;  /* 0x000000ffff057224 */ /* 0x000fe400078e0011 */
[----:B------:R-:W-:Y:S02]  /*1c050*/  IMAD.IADD R3, R3, 0x1, R73 ;  /* 0x0000000103037824 */ /* 0x000fe400078e0249 */
        /* <DEDUP_REMOVED lines=36> */
.L_x_12051:
        /* <DEDUP_REMOVED lines=23> */
[-C--:B------:R-:W-:Y:S01]  /*1c410*/  @!P0 LEA.HI.X R7, R21, R3.reuse, R76, 0x2, P2 ;  /* 0x0000000315078211 */ /* 0x080fe200010f144c */
[----:B------:R-:W-:Y:S01]  /*1c420*/  VIADD R15, R72, 0x30 ;  /* 0x00000030480f7836 */ /* 0x000fe20000000000 */
[----:B------:R-:W-:Y:S02]  /*1c430*/  ISETP.GE.AND P2, PT, R74, UR4, PT ;  /* 0x000000044a007c0c */ /* 0x000fe4000bf46270 */
[----:B------:R-:W-:Y:S02]  /*1c440*/  @!P3 LEA.HI.X R11, R18, R3, R20, 0x2, P1 ;  /* 0x00000003120bb211 */ /* 0x000fe400008f1414 */
[----:B------:R-:W-:Y:S01]  /*1c450*/  ISETP.GE.AND P1, PT, R73, UR4, PT ;  /* 0x0000000449007c0c */ /* 0x000fe2000bf26270 */
[----:B------:R-:W-:Y:S01]  /*1c460*/  @!P0 ST.E.64 desc[UR60][R6.64], R28 ;  /* 0x0000001c06008985 */ /* 0x000fe2000c101b3c */
[----:B------:R-:W-:Y:S01]  /*1c470*/  @!P4 LEA R12, P5, R16, R14, 0x2 ;  /* 0x0000000e100cc211 */ /* 0x000fe200078a10ff */
[----:B------:R-:W-:Y:S01]  /*1c480*/  VIADD R21, R72, 0x38 ;  /* 0x0000003848157836 */ /* 0x000fe20000000000 */
[----:B------:R-:W-:-:S02]  /*1c490*/  ISETP.GE.AND P0, PT, R15, UR4, PT ;  /* 0x000000040f007c0c */ /* 0x000fc4000bf06270 */
[-C--:B------:R-:W-:Y:S01]  /*1c4a0*/  @!P4 LEA.HI.X R13, R16, R3.reuse, R17, 0x2, P5 ;  /* 0x00000003100dc211 */ /* 0x080fe200028f1411 */
[----:B------:R-:W-:Y:S01]  /*1c4b0*/  @!P3 ST.E.64 desc[UR60][R10.64], R32 ;  /* 0x000000200a00b985 */ /* 0x000fe2000c101b3c */
[----:B------:R-:W-:Y:S01]  /*1c4c0*/  ISETP.GE.AND P3, PT, R21, UR4, PT ;  /* 0x0000000415007c0c */ /* 0x000fe2000bf66270 */
[----:B-1----:R-:W-:Y:S01]  /*1c4d0*/  VIADD R25, R72, 0x40 ;  /* 0x0000004048197836 */ /* 0x002fe20000000000 */
[CC--:B------:R-:W-:Y:S01]  /*1c4e0*/  @!P2 LEA R16, P5, R74.reuse, R14.reuse, 0x2 ;  /* 0x0000000e4a10a211 */ /* 0x0c0fe200078a10ff */
[----:B------:R1:W-:Y:S01]  /*1c4f0*/  @!P4 ST.E.64 desc[UR60][R12.64], R36 ;  /* 0x000000240c00c985 */ /* 0x0003e2000c101b3c */
[----:B------:R-:W-:Y:S02]  /*1c500*/  SHF.R.S32.HI R20, RZ, 0x1f, R73 ;  /* 0x0000001fff147819 */ /* 0x000fe40000011449 */
[----:B------:R-:W-:Y:S02]  /*1c510*/  @!P1 LEA R18, P4, R73, R14, 0x2 ;  /* 0x0000000e49129211 */ /* 0x000fe400078810ff */
[----:B------:R-:W-:-:S02]  /*1c520*/  @!P2 LEA.HI.X R17, R74, R3, R75, 0x2, P5 ;  /* 0x000000034a11a211 */ /* 0x000fc400028f144b */
[-C--:B------:R-:W-:Y:S02]  /*1c530*/  @!P1 LEA.HI.X R19, R73, R3.reuse, R20, 0x2, P4 ;  /* 0x0000000349139211 */ /* 0x080fe400020f1414 */
[----:B------:R-:W-:Y:S02]  /*1c540*/  SHF.R.S32.HI R24, RZ, 0x1f, R15 ;  /* 0x0000001fff187819 */ /* 0x000fe4000001140f */
[----:B------:R-:W-:Y:S02]  /*1c550*/  @!P0 LEA R4, P5, R15, R14, 0x2 ;  /* 0x0000000e0f048211 */ /* 0x000fe400078a10ff */
[----:B------:R-:W-:Y:S01]  /*1c560*/  ISETP.GE.AND P4, PT, R25, UR4, PT ;  /* 0x0000000419007c0c */ /* 0x000fe2000bf86270 */
[C---:B-1----:R-:W-:Y:S01]  /*1c570*/  VIADD R13, R72.reuse, 0x48 ;  /* 0x00000048480d7836 */ /* 0x042fe20000000000 */
[----:B------:R1:W-:Y:S01]  /*1c580*/  @!P2 ST.E.64 desc[UR60][R16.64], R40 ;  /* 0x000000281000a985 */ /* 0x0003e2000c101b3c */
[----:B------:R-:W-:Y:S01]  /*1c590*/  @!P0 LEA.HI.X R5, R15, R3, R24, 0x2, P5 ;  /* 0x000000030f058211 */ /* 0x000fe200028f1418 */
[----:B------:R-:W-:Y:S01]  /*1c5a0*/  VIADD R15, R72, 0x50 ;  /* 0x00000050480f7836 */ /* 0x000fe20000000000 */
[----:B------:R-:W-:Y:S01]  /*1c5b0*/  SHF.R.S32.HI R12, RZ, 0x1f, R21 ;  /* 0x0000001fff0c7819 */ /* 0x000fe20000011415 */
[----:B------:R2:W-:Y:S01]  /*1c5c0*/  @!P1 ST.E.64 desc[UR60][R18.64], R44 ;  /* 0x0000002c12009985 */ /* 0x0005e2000c101b3c */
[----:B------:R-:W-:-:S02]  /*1c5d0*/  ISETP.GE.AND P2, PT, R13, UR4, PT ;  /* 0x000000040d007c0c */ /* 0x000fc4000bf46270 */
[----:B------:R-:W-:-:S04]  /*1c5e0*/  @!P3 LEA R10, P1, R21, R14, 0x2 ;  /* 0x0000000e150ab211 */ /* 0x000fc800078210ff */
[-C--:B------:R-:W-:Y:S01]  /*1c5f0*/  @!P3 LEA.HI.X R11, R21, R3.reuse, R12, 0x2, P1 ;  /* 0x00000003150bb211 */ /* 0x080fe200008f140c */
[----:B------:R-:W-:Y:S01]  /*1c600*/  VIADD R21, R72, 0x58 ;  /* 0x0000005848157836 */ /* 0x000fe20000000000 */
[----:B------:R-:W-:Y:S01]  /*1c610*/  ISETP.GE.AND P1, PT, R15, UR4, PT ;  /* 0x000000040f007c0c */ /* 0x000fe2000bf26270 */
[----:B------:R3:W-:Y:S01]  /*1c620*/  @!P0 ST.E.64 desc[UR60][R4.64], R48 ;  /* 0x0000003004008985 */ /* 0x0007e2000c101b3c */
[----:B------:R-:W-:Y:S02]  /*1c630*/  SHF.R.S32.HI R20, RZ, 0x1f, R25 ;  /* 0x0000001fff147819 */ /* 0x000fe40000011419 */
[----:B------:R-:W-:Y:S02]  /*1c640*/  @!P4 LEA R6, P5, R25, R14, 0x2 ;  /* 0x0000000e1906c211 */ /* 0x000fe400078a10ff */
[----:B------:R-:W-:Y:S02]  /*1c650*/  ISETP.GE.AND P0, PT, R21, UR4, PT ;  /* 0x0000000415007c0c */ /* 0x000fe4000bf06270 */
[----:B------:R-:W-:-:S02]  /*1c660*/  @!P4 LEA.HI.X R7, R25, R3, R20, 0x2, P5 ;  /* 0x000000031907c211 */ /* 0x000fc400028f1414 */
[----:B-1----:R-:W-:Y:S02]  /*1c670*/  SHF.R.S32.HI R16, RZ, 0x1f, R13 ;  /* 0x0000001fff107819 */ /* 0x002fe4000001140d */
[CC--:B------:R-:W-:Y:S02]  /*1c680*/  @!P2 LEA R12, P5, R13.reuse, R14.reuse, 0x2 ;  /* 0x0000000e0d0ca211 */ /* 0x0c0fe400078a10ff */
[----:B--2---:R-:W-:Y:S02]  /*1c690*/  SHF.R.S32.HI R18, RZ, 0x1f, R15 ;  /* 0x0000001fff127819 */ /* 0x004fe4000001140f */
        /* <DEDUP_REMOVED lines=11> */
.L_x_11839:
[----:B------:R-:W-:Y:S05]  /*1c750*/  BSYNC B1 ;  /* 0x0000000000017941 */ /* 0x000fea0003800000 */
.L_x_11838:
[----:B------:R-:W-:-:S03]  /*1c760*/  UMOV UR4, 0xffffffff ;  /* 0xffffffff00047882 */ /* 0x000fc60000000000 */
[----:B------:R-:W-:Y:S05]  /*1c770*/  BRA.DIV UR4, `(.L_x_11840) ;  /* 0x000000a604787947 */ /* 0x000fea000b800000 */
[----:B-1----:R1:W4:Y:S04]  /*1c780*/  SHFL.IDX PT, R3, R2, 0x1, 0x1c1f ;  /* 0x003c1f0002037f89 */ /* 0x00232800000e0000 */
[----:B--23--:R1:W2:Y:S02]  /*1c790*/  SHFL.IDX PT, R14, R0, 0x1, 0x1c1f ;  /* 0x003c1f00000e7f89 */ /* 0x00c2a400000e0000 */
.L_x_12055:
[----:B------:R-:W-:-:S13]  /*1c7a0*/  ISETP.GE.AND P0, PT, R9, R8, PT ;  /* 0x000000080900720c */ /* 0x000fda0003f06270 */
[----:B------:R-:W-:Y:S05]  /*1c7b0*/  @P0 BRA `(.L_x_11836) ;  /* 0x0000001000080947 */ /* 0x000fea0003800000 */
[----:B------:R-:W3:Y:S01]  /*1c7c0*/  LDL R10, [R1+0xb8] ;  /* 0x0000b800010a7983 */ /* 0x000ee20000100800 */
[----:B------:R-:W-:-:S03]  /*1c7d0*/  ULDC UR4, c[0x0][0xac8] ;  /* 0x0002b20000047ab9 */ /* 0x000fc60000000800 */
[----:B------:R-:W5:Y:S04]  /*1c7e0*/  LDL R19, [R1+0x74] ;  /* 0x0000740001137983 */ /* 0x000f680000100800 */
[----:B------:R-:W4:Y:S04]  /*1c7f0*/  LDL R12, [R1+0xb4] ;  /* 0x0000b400010c7983 */ /* 0x000f280000100800 */
[----:B------:R-:W2:Y:S04]  /*1c800*/  LDL R11, [R1+0xd4] ;  /* 0x0000d400010b7983 */ /* 0x000ea80000100800 */
[----:B------:R-:W2:Y:S04]  /*1c810*/  LDL R18, [R1+0xb0] ;  /* 0x0000b00001127983 */ /* 0x000ea80000100800 */
[----:B01----:R-:W2:Y:S04]  /*1c820*/  LDL R0, [R1+0xac] ;  /* 0x0000ac0001007983 */ /* 0x003ea80000100800 */
[----:B------:R-:W2:Y:S04]  /*1c830*/  LDL R13, [R1+0xd0] ;  /* 0x0000d000010d7983 */ /* 0x000ea80000100800 */
[----:B------:R-:W2:Y:S04]  /*1c840*/  LDL R21, [R1+0xa4] ;  /* 0x0000a40001157983 */ /* 0x000ea80000100800 */
[----:B------:R-:W2:Y:S04]  /*1c850*/  LDL R20, [R1+0xcc] ;  /* 0x0000cc0001147983 */ /* 0x000ea80000100800 */
[----:B------:R-:W2:Y:S01]  /*1c860*/  LDL R16, [R1+0xc8] ;  /* 0x0000c80001107983 */ /* 0x000ea20000100800 */
[----:B---3--:R-:W-:-:S02]  /*1c870*/  ISETP.GE.AND P1, PT, R10, UR4, PT ;  /* 0x000000040a007c0c */ /* 0x008fc4000bf26270 */
[----:B-----5:R-:W-:Y:S02]  /*1c880*/  ISETP.GE.AND P5, PT, R19, UR4, PT ;  /* 0x0000000413007c0c */ /* 0x020fe4000bfa6270 */
[----:B----4-:R-:W-:-:S09]  /*1c890*/  ISETP.GE.AND P0, PT, R12, UR4, PT ;  /* 0x000000040c007c0c */ /* 0x010fd2000bf06270 */
        /* <DEDUP_REMOVED lines=17> */
[-C--:B------:R-:W-:Y:S01]  /*1c9b0*/  @!P3 LEA.HI.X R11, R18, R3.reuse, R20, 0x2, P5 ;  /* 0x00000003120bb211 */ /* 0x080fe200028f1414 */
[----:B------:R-:W-:Y:S01]  /*1c9c0*/  VIADD R2, R19, 0x40 ;  /* 0x0000004013027836 */ /* 0x000fe20000000000 */
[----:B------:R-:W-:Y:S02]  /*1c9d0*/  @!P4 LEA.HI.X R13, R0, R3, R16, 0x2, P2 ;  /* 0x00000003000dc211 */ /* 0x000fe400010f1410 */
        /* <DEDUP_REMOVED lines=9> */
[-C--:B------:R-:W-:Y:S01]  /*1ca70*/  @!P1 LEA.HI.X R5, R21, R3.reuse, R0, 0x2, P4 ;  /* 0x0000000315059211 */ /* 0x080fe200020f1400 */
[----:B------:R-:W-:Y:S01]  /*1ca80*/  VIADD R0, R19, 0x50 ;  /* 0x0000005013007836 */ /* 0x000fe20000000000 */
[----:B------:R-:W-:Y:S02]  /*1ca90*/  @!P0 LEA.HI.X R7, R17, R3, R20, 0x2, P5 ;  /* 0x0000000311078211 */ /* 0x000fe400028f1414 */
[----:B------:R-:W-:Y:S01]  /*1caa0*/  ISETP.GE.AND P5, PT, R18, UR4, PT ;  /* 0x0000000412007c0c */ /* 0x000fe2000bfa6270 */
[----:B------:R0:W-:Y:S01]  /*1cab0*/  @!P1 ST.E.64 desc[UR60][R4.64], R46 ;  /* 0x0000002e04009985 */ /* 0x0001e2000c101b3c */
[----:B------:R-:W-:-:S02]  /*1cac0*/  SHF.R.S32.HI R16, RZ, 0x1f, R15 ;  /* 0x0000001fff107819 */ /* 0x000fc4000001140f */
[CC--:B--2---:R-:W-:Y:S02]  /*1cad0*/  @!P2 LEA R8, P4, R15.reuse, R14.reuse, 0x2 ;  /* 0x0000000e0f08a211 */ /* 0x0c4fe400078810ff */
[----:B------:R-:W-:Y:S02]  /*1cae0*/  ISETP.GE.AND P1, PT, R0, UR4, PT ;  /* 0x0000000400007c0c */ /* 0x000fe4000bf26270 */
[----:B------:R-:W-:Y:S02]  /*1caf0*/  @!P2 LEA.HI.X R9, R15, R3, R16, 0x2, P4 ;  /* 0x000000030f09a211 */ /* 0x000fe400020f1410 */
[----:B---3--:R-:W-:Y:S02]  /*1cb00*/  SHF.R.S32.HI R11, RZ, 0x1f, R2 ;  /* 0x0000001fff0b7819 */ /* 0x008fe40000011402 */
[----:B------:R-:W-:-:S04]  /*1cb10*/  @!P3 LEA R10, P4, R2, R14, 0x2 ;  /* 0x0000000e020ab211 */ /* 0x000fc800078810ff */
        /* <DEDUP_REMOVED lines=20> */
.L_x_11829:
[----:B------:R-:W2:Y:S01]  /*1cc60*/  LDL.LU R4, [R1+0x98] ;  /* 0x0000980001047983 */ /* 0x000ea20000300800 */
[----:B------:R-:W-:Y:S01]  /*1cc70*/  ULDC.64 UR6, c[0x0][0xc08] ;  /* 0x0003020000067ab9 */ /* 0x000fe20000000a00 */
[----:B------:R-:W-:Y:S02]  /*1cc80*/  ULDC.64 UR4, c[0x0][0xc00] ;  /* 0x0003000000047ab9 */ /* 0x000fe40000000a00 */
[----:B------:R-:W4:Y:S04]  /*1cc90*/  LDL.LU R0, [R1+0x9c] ;  /* 0x00009c0001007983 */ /* 0x000f280000300800 */
[----:B------:R-:W3:Y:S01]  /*1cca0*/  LDL R8, [R1+0x90] ;  /* 0x0000900001087983 */ /* 0x000ee20000100800 */
[----:B------:R-:W-:Y:S01]  /*1ccb0*/  ISETP.NE.U32.AND P1, PT, RZ, UR6, PT ;  /* 0x00000006ff007c0c */ /* 0x000fe2000bf25070 */
[----:B------:R-:W-:Y:S01]  /*1ccc0*/  IMAD.MOV.U32 R7, RZ, RZ, RZ ;  /* 0x000000ffff077224 */ /* 0x000fe200078e00ff */
[----:B------:R-:W-:-:S02]  /*1ccd0*/  ISETP.NE.U32.AND P0, PT, RZ, UR4, PT ;  /* 0x00000004ff007c0c */ /* 0x000fc4000bf05070 */
[----:B------:R-:W-:Y:S02]  /*1cce0*/  ISETP.NE.AND.EX P1, PT, RZ, UR7, PT, P1 ;  /* 0x00000007ff007c0c */ /* 0x000fe4000bf25310 */
[----:B------:R-:W-:Y:S01]  /*1ccf0*/  ISETP.NE.AND.EX P0, PT, RZ, UR5, PT, P0 ;  /* 0x00000005ff007c0c */ /* 0x000fe2000bf05300 */
[----:B------:R-:W0:Y:S01]  /*1cd00*/  S2R R9, SR_TID.X ;  /* 0x0000000000097919 */ /* 0x000e220000002100 */
[----:B--2---:R-:W-:Y:S01]  /*1cd10*/  IADD3 R2, P2, R4, UR4, RZ ;  /* 0x0000000404027c10 */ /* 0x004fe2000ff5e0ff */
[----:B------:R-:W-:-:S03]  /*1cd20*/  ULDC UR4, c[0x0][0xa88] ;  /* 0x0002a20000047ab9 */ /* 0x000fc60000000800 */
[----:B----4-:R-:W-:-:S05]  /*1cd30*/  IADD3.X R3, R0, UR5, RZ, P2, !PT ;  /* 0x0000000500037c10 */ /* 0x010fca00097fe4ff */
[----:B------:R-:W-:Y:S01]  /*1cd40*/  @P1 IADD3 R4, P2, R4, UR6, RZ ;  /* 0x0000000604041c10 */ /* 0x000fe2000ff5e0ff */
[----:B------:R-:W-:Y:S01]  /*1cd50*/  IMAD.U32 R6, RZ, RZ, UR4 ;  /* 0x00000004ff067e24 */ /* 0x000fe2000f8e00ff */
[----:B------:R2:W5:Y:S02]  /*1cd60*/  @P0 LDG.E R7, desc[UR60][R2.64] ;  /* 0x0000003c02070981 */ /* 0x000564000c1e1900 */
[----:B------:R-:W-:-:S05]  /*1cd70*/  @P1 IADD3.X R5, R0, UR7, RZ, P2, !PT ;  /* 0x0000000700051c10 */ /* 0x000fca00097fe4ff */
[----:B------:R2:W5:Y:S01]  /*1cd80*/  @P1 LDG.E R6, desc[UR60][R4.64] ;  /* 0x0000003c04061981 */ /* 0x000562000c1e1900 */
[----:B---3--:R-:W-:Y:S01]  /*1cd90*/  ISETP.NE.AND P2, PT, R8, RZ, PT ;  /* 0x000000ff0800720c */ /* 0x008fe20003f45270 */
[----:B0-----:R-:W-:-:S05]  /*1cda0*/  VIADD R24, R9, 0xffffff80 ;  /* 0xffffff8009187836 */ /* 0x001fca0000000000 */
        /* <DEDUP_REMOVED lines=9> */
.L_x_11841:
[----:B------:R-:W3:Y:S04]  /*1ce40*/  LDL.LU R0, [R1+0xbc] ;  /* 0x0000bc0001007983 */ /* 0x000ee80000300800 */
[----:B--2---:R-:W2:Y:S01]  /*1ce50*/  LDL.LU R2, [R1+0x94] ;  /* 0x0000940001027983 */ /* 0x004ea20000300800 */
[----:B------:R-:W-:Y:S01]  /*1ce60*/  BSSY B1, `(.L_x_11842) ;  /* 0x0000038000017945 */ /* 0x000fe20003800000 */
[----:B-----5:R-:W-:Y:S02]  /*1ce70*/  SHF.R.S32.HI R18, RZ, 0x1f, R7 ;  /* 0x0000001fff127819 */ /* 0x020fe40000011407 */
[----:B---3--:R-:W-:Y:S02]  /*1ce80*/  SEL R20, R0, RZ, !P0 ;  /* 0x000000ff00147207 */ /* 0x008fe40004000000 */
[----:B--2---:R-:W-:Y:S01]  /*1ce90*/  SEL R25, R2, RZ, !P0 ;  /* 0x000000ff02197207 */ /* 0x004fe20004000000 */
[----:B------:R-:W-:Y:S06]  /*1cea0*/  @P3 BRA `(.L_x_11843) ;  /* 0x0000000000cc3947 */ /* 0x000fec0003800000 */
[----:B------:R-:W2:Y:S01]  /*1ceb0*/  LDL R2, [R1+0x7c] ;  /* 0x00007c0001027983 */ /* 0x000ea20000100800 */
        /* <DEDUP_REMOVED lines=50> */
.L_x_11843:
[----:B------:R-:W-:Y:S05]  /*1d1e0*/  BSYNC B1 ;  /* 0x0000000000017941 */ /* 0x000fea0003800000 */
.L_x_11842:
[----:B------:R-:W-:Y:S05]  /*1d1f0*/  @P2 BRA `(.L_x_11836) ;  /* 0x0000000400782947 */ /* 0x000fea0003800000 */
[----:B------:R-:W2:Y:S01]  /*1d200*/  LDL.LU R10, [R1+0x8c] ;  /* 0x00008c00010a7983 */ /* 0x000ea20000300800 */
[----:B------:R-:W3:Y:S01]  /*1d210*/  LDC R17, c[0x0][0xbe8] ;  /* 0x0002fa00ff117b82 */ /* 0x000ee20000000800 */
[----:B0-----:R-:W-:Y:S01]  /*1d220*/  SHF.R.S32.HI R3, RZ, 0x1f, R24 ;  /* 0x0000001fff037819 */ /* 0x001fe20000011418 */
        /* <DEDUP_REMOVED lines=16> */
[----:B------:R-:W0:Y:S08]  /*1d330*/  @P0 LDC R8, c[0x0][0xbec] ;  /* 0x0002fb00ff080b82 */ /* 0x000e300000000800 */
[----:B------:R-:W3:Y:S01]  /*1d340*/  @P0 LDC R11, c[0x0][0xbf0] ;  /* 0x0002fc00ff0b0b82 */ /* 0x000ee20000000800 */
[----:B--2---:R-:W-:-:S04]  /*1d350*/  IMAD.WIDE.U32 R2, R10, UR4, R2 ;  /* 0x000000040a027c25 */ /* 0x004fc8000f8e0002 */
[----:B----4-:R-:W-:Y:S02]  /*1d360*/  IMAD.IADD R9, R16, 0x1, R0 ;  /* 0x0000000110097824 */ /* 0x010fe400078e0200 */
[----:B------:R-:W-:Y:S01]  /*1d370*/  IMAD R3, R10, UR5, R3 ;  /* 0x000000050a037c24 */ /* 0x000fe2000f8e0203 */
[----:B------:R-:W-:Y:S01]  /*1d380*/  ULDC.64 UR4, c[0x0][0xae0] ;  /* 0x0002b80000047ab9 */ /* 0x000fe20000000a00 */
[----:B0-----:R-:W-:-:S04]  /*1d390*/  @P0 IMAD.HI.U32 R0, R9, R8, RZ ;  /* 0x0000000809000227 */ /* 0x001fc800078e00ff */
        /* <DEDUP_REMOVED lines=29> */
.L_x_12058:
        /* <DEDUP_REMOVED lines=18> */
.L_x_11846:
[----:B------:R-:W-:Y:S05]  /*1d690*/  BSYNC B1 ;  /* 0x0000000000017941 */ /* 0x000fea0003800000 */
.L_x_11845:
[----:B------:R-:W-:-:S03]  /*1d6a0*/  UMOV UR4, 0xffffffff ;  /* 0xffffffff00047882 */ /* 0x000fc60000000000 */
[----:B------:R-:W-:Y:S05]  /*1d6b0*/  BRA.DIV UR4, `(.L_x_11847) ;  /* 0x0000009a04247947 */ /* 0x000fea000b800000 */
[----:B--2---:R2:W0:Y:S04]  /*1d6c0*/  SHFL.IDX PT, R3, R2, 0x1, 0x1c1f ;  /* 0x003c1f0002037f89 */ /* 0x00442800000e0000 */
[----:B---3--:R2:W3:Y:S02]  /*1d6d0*/  SHFL.IDX PT, R14, R0, 0x1, 0x1c1f ;  /* 0x003c1f00000e7f89 */ /* 0x0084e400000e0000 */
.L_x_12062:
        /* <DEDUP_REMOVED lines=16> */
.L_x_11836:
[----:B------:R-:W-:Y:S05]  /*1d7e0*/  BSYNC B0 ;  /* 0x0000000000007941 */ /* 0x000fea0003800000 */
.L_x_11828:
[----:B------:R-:W-:Y:S02]  /*1d7f0*/  ULDC UR4, c[0x0][0xc3c] ;  /* 0x00030f0000047ab9 */ /* 0x000fe40000000800 */
[----:B-1----:R-:W-:-:S13]  /*1d800*/  ISETP.GE.AND P0, PT, R107, UR4, PT ;  /* 0x000000046b007c0c */ /* 0x002fda000bf06270 */
[----:B------:R-:W-:Y:S05]  /*1d810*/  @!P0 BRA `(.L_x_11848) ;  /* 0xfffffe3800d48947 */ /* 0x000fea000383ffff */
[----:B------:R-:W-:Y:S05]  /*1d820*/  BRA `(.L_x_11690) ;  /* 0x0000008800987947 */ /* 0x000fea0003800000 */
.L_x_11688:
[----:B------:R-:W-:-:S08]  /*1d830*/  NOP ;  /* 0x0000000000007918 */ /* 0x000fd00000000000 */
[----:B--2---:R-:W0:-:S00]  /*1d840*/  USETMAXREG.DEALLOC.CTAPOOL 0x20 ;  /* 0x00000020000079c8 */ /* 0x004e0000080e0500 */
        /* <DEDUP_REMOVED lines=16> */
.L_x_11849:
        /* <DEDUP_REMOVED lines=44> */
.L_x_11853:
        /* <DEDUP_REMOVED lines=37> */
.L_x_11851:
        /* <DEDUP_REMOVED lines=13> */
.L_x_11854:
        /* <DEDUP_REMOVED lines=17> */
[----:B------:R-:W-:Y:S02]  /*1e040*/  IMAD.MOV R11, RZ, RZ, -R10 ;  /* 0x000000ffff0b7224 */ /* 0x000fe400078e0a0a */
[----:B------:R-:W-:-:S04]  /*1e050*/  IMAD.HI.U32 R2, R3, R8, RZ ;  /* 0x0000000803027227 */ /* 0x000fc800078e00ff */
[----:B------:R-:W-:-:S05]  /*1e060*/  IMAD R8, R2, R11, R8 ;  /* 0x0000000b02087224 */ /* 0x000fca00078e0208 */
        /* <DEDUP_REMOVED lines=14> */
[----:B0-----:R-:W-:-:S04]  /*1e150*/  IMAD.MOV R8, RZ, RZ, -R3 ;  /* 0x000000ffff087224 */ /* 0x001fc800078e0a03 */
[----:B------:R-:W-:Y:S01]  /*1e160*/  IMAD.MOV.U32 R2, RZ, RZ, R8 ;  /* 0x000000ffff027224 */ /* 0x000fe200078e0008 */
[----:B------:R-:W-:-:S03]  /*1e170*/  IABS R8, R6 ;  /* 0x0000000600087213 */ /* 0x000fc60000000000 */
[----:B------:R-:W-:Y:S02]  /*1e180*/  IMAD R9, R2, R5, RZ ;  /* 0x0000000502097224 */ /* 0x000fe400078e02ff */
[----:B------:R-:W-:Y:S02]  /*1e190*/  IMAD.MOV.U32 R2, RZ, RZ, RZ ;  /* 0x000000ffff027224 */ /* 0x000fe400078e00ff */
[----:B------:R-:W-:Y:S02]  /*1e1a0*/  IMAD.MOV R8, RZ, RZ, -R8 ;  /* 0x000000ffff087224 */ /* 0x000fe400078e0a08 */
[----:B------:R-:W-:Y:S01]  /*1e1b0*/  IMAD.HI.U32 R2, R3, R9, R2 ;  /* 0x0000000903027227 */ /* 0x000fe200078e0002 */
[----:B------:R-:W-:-:S05]  /*1e1c0*/  IABS R3, R7 ;  /* 0x0000000700037213 */ /* 0x000fca0000000000 */
        /* <DEDUP_REMOVED lines=19> */
.L_x_11855:
[----:B0-----:R-:W0:Y:S02]  /*1e300*/  LDC.64 R2, c[0x0][0xc90] ;  /* 0x00032400ff027b82 */ /* 0x001e240000000a00 */
        /* <DEDUP_REMOVED lines=32> */
[----:B------:R-:W-:-:S04]  /*1e510*/  VIADDMNMX R7, R7, UR5, R8, PT ;  /* 0x0000000507077c46 */ /* 0x000fc8000b800108 */
[----:B------:R-:W-:Y:S01]  /*1e520*/  IABS R8, R7 ;  /* 0x0000000700087213 */ /* 0x000fe20000000000 */
[----:B------:R-:W-:-:S03]  /*1e530*/  IMAD.MOV R26, RZ, RZ, -R7 ;  /* 0x000000ffff1a7224 */ /* 0x000fc600078e0a07 */
        /* <DEDUP_REMOVED lines=24> */
.L_x_11856:
[----:B------:R-:W-:-:S05]  /*1e6c0*/  LOP3.LUT R2, RZ, R2, RZ, 0x33, !PT ;  /* 0x00000002ff027212 */ /* 0x000fca00078e33ff */
[----:B------:R-:W-:Y:S01]  /*1e6d0*/  IMAD.IADD R25, R25, 0x1, R2 ;  /* 0x0000000119197824 */ /* 0x000fe200078e0202 */
[----:B------:R-:W-:Y:S06]  /*1e6e0*/  BRA `(.L_x_11857) ;  /* 0x00000000000c7947 */ /* 0x000fec0003800000 */
.L_x_11852:
[----:B------:R-:W-:Y:S02]  /*1e6f0*/  IMAD.MOV.U32 R25, RZ, RZ, RZ ;  /* 0x000000ffff197224 */ /* 0x000fe400078e00ff */
[----:B------:R-:W-:Y:S02]  /*1e700*/  IMAD.U32 R24, RZ, RZ, UR6 ;  /* 0x00000006ff187e24 */ /* 0x000fe4000f8e00ff */
[----:B------:R-:W-:-:S07]  /*1e710*/  IMAD.MOV.U32 R26, RZ, RZ, RZ ;  /* 0x000000ffff1a7224 */ /* 0x000fce00078e00ff */
.L_x_11857:
[----:B------:R-:W-:-:S13]  /*1e720*/  ISETP.NE.AND P0, PT, R0, RZ, PT ;  /* 0x000000ff0000720c */ /* 0x000fda0003f05270 */
[----:B------:R-:W0:Y:S01]  /*1e730*/  @!P0 S2R R3, SR_CgaCtaId ;  /* 0x0000000000038919 */ /* 0x000e220000008800 */
[----:B------:R-:W-:-:S04]  /*1e740*/  @!P0 MOV R0, 0x400 ;  /* 0x0000040000008802 */ /* 0x000fc80000000f00 */
[----:B0-----:R-:W-:-:S05]  /*1e750*/  @!P0 LEA R0, R3, R0, 0x18 ;  /* 0x0000000003008211 */ /* 0x001fca00078ec0ff */
[----:B------:R0:W-:Y:S01]  /*1e760*/  @!P0 STS.128 [R0+0x31cd0], R24 ;  /* 0x031cd01800008388 */ /* 0x0001e20000000c00 */
[----:B------:R-:W-:Y:S06]  /*1e770*/  BAR.ARV 0x5, 0x200 ;  /* 0x0148000000007b1d */ /* 0x000fec0000002000 */
.L_x_11850:
[----:B------:R2:W-:Y:S01]  /*1e780*/  STL [R1+0x44], RZ ;  /* 0x000044ff01007387 */ /* 0x0005e20000100800 */
[----:B------:R-:W-:Y:S01]  /*1e790*/  ULDC UR4, c[0x0][0xc3c] ;  /* 0x00030f0000047ab9 */ /* 0x000fe20000000800 */
[----:B------:R-:W-:Y:S01]  /*1e7a0*/  IMAD.MOV.U32 R28, RZ, RZ, 0x1 ;  /* 0x00000001ff1c7424 */ /* 0x000fe200078e00ff */
[----:B-1----:R-:W-:Y:S01]  /*1e7b0*/  ISETP.GE.AND P0, PT, R27, UR4, PT ;  /* 0x000000041b007c0c */ /* 0x002fe2000bf06270 */
[----:B------:R-:W-:-:S12]  /*1e7c0*/  IMAD.MOV.U32 R18, RZ, RZ, RZ ;  /* 0x000000ffff127224 */ /* 0x000fd800078e00ff */
[----:B--2---:R-:W-:Y:S05]  /*1e7d0*/  @P0 BRA `(.L_x_11858) ;  /* 0x0000007400d00947 */ /* 0x004fea0003800000 */
[----:B------:R-:W2:Y:S04]  /*1e7e0*/  LDL R7, [R1+0x34] ;  /* 0x0000340001077983 */ /* 0x000ea80000100800 */
[----:B------:R-:W3:Y:S01]  /*1e7f0*/  LDL.LU R5, [R1] ;  /* 0x0000000001057983 */ /* 0x000ee20000300800 */
[----:B------:R-:W1:Y:S01]  /*1e800*/  S2R R8, SR_TID.X ;  /* 0x0000000000087919 */ /* 0x000e620000002100 */
[----:B------:R-:W4:Y:S01]  /*1e810*/  S2UR UR5, SR_CgaCtaId ;  /* 0x00000000000579c3 */ /* 0x000f220000008800 */
[----:B------:R-:W-:Y:S01]  /*1e820*/  UMOV UR4, 0x400 ;  /* 0x0000040000047882 */ /* 0x000fe20000000000 */
[C---:B-1----:R-:W-:Y:S01]  /*1e830*/  LOP3.LUT R6, R8.reuse, 0x7f, RZ, 0xc0, !PT ;  /* 0x0000007f08067812 */ /* 0x042fe200078ec0ff */
[----:B0-----:R-:W-:-:S04]  /*1e840*/  IMAD.SHL.U32 R0, R8, 0x8, RZ ;  /* 0x0000000808007824 */ /* 0x001fc800078e00ff */
[----:B------:R-:W-:Y:S01]  /*1e850*/  IMAD.SHL.U32 R4, R6, 0x8, RZ ;  /* 0x0000000806047824 */ /* 0x000fe200078e00ff */
[C---:B------:R-:W-:Y:S02]  /*1e860*/  LOP3.LUT R3, R0.reuse, 0x20, RZ, 0xc0, !PT ;  /* 0x0000002000037812 */ /* 0x040fe400078ec0ff */
[----:B------:R-:W-:Y:S02]  /*1e870*/  LOP3.LUT R2, R0, 0xd8, RZ, 0xc0, !PT ;  /* 0x000000d800027812 */ /* 0x000fe400078ec0ff */
[----:B------:R-:W-:Y:S02]  /*1e880*/  ISETP.NE.AND P1, PT, R6, RZ, PT ;  /* 0x000000ff0600720c */ /* 0x000fe40003f25270 */
[----:B------:R-:W-:Y:S02]  /*1e890*/  LOP3.LUT R3, R3, 0x300, R4, 0xf8, !PT ;  /* 0x0000030003037812 */ /* 0x000fe400078ef804 */
[----:B------:R-:W-:-:S04]  /*1e8a0*/  LOP3.LUT R2, R2, 0x18, R8, 0x78, !PT ;  /* 0x0000001802027812 */ /* 0x000fc800078e7808 */
[----:B------:R-:W-:Y:S02]  /*1e8b0*/  LOP3.LUT R3, R3, R2, RZ, 0xfc, !PT ;  /* 0x0000000203037212 */ /* 0x000fe400078efcff */
[----:B------:R-:W-:Y:S01]  /*1e8c0*/  LOP3.LUT P0, R2, R8, 0x1f, RZ, 0xc0, !PT ;  /* 0x0000001f08027812 */ /* 0x000fe2000780c0ff */
[----:B----4-:R-:W-:Y:S01]  /*1e8d0*/  ULEA UR4, UR5, UR4, 0x18 ;  /* 0x0000000405047291 */ /* 0x010fe2000f8ec03f */
[----:B------:R-:W-:-:S03]  /*1e8e0*/  SHF.R.U32.HI R4, RZ, 0x2, R6 ;  /* 0x00000002ff047819 */ /* 0x000fc60000011606 */
[----:B------:R0:W-:Y:S02]  /*1e8f0*/  STL [R1+0xc], R2 ;  /* 0x00000c0201007387 */ /* 0x0001e40000100800 */
[----:B------:R-:W-:Y:S02]  /*1e900*/  IMAD.U32 R16, RZ, RZ, UR4 ;  /* 0x00000004ff107e24 */ /* 0x000fe4000f8e00ff */
[----:B0-----:R-:W-:-:S05]  /*1e910*/  IMAD.SHL.U32 R2, R8, 0x20, RZ ;  /* 0x0000002008027824 */ /* 0x001fca00078e00ff */
[----:B------:R-:W-:Y:S01]  /*1e920*/  LOP3.LUT R4, R4, 0x60, R2, 0xf8, !PT ;  /* 0x0000006004047812 */ /* 0x000fe200078ef802 */
[----:B------:R-:W-:Y:S01]  /*1e930*/  IMAD R2, R3, 0x2, R16 ;  /* 0x0000000203027824 */ /* 0x000fe200078e0210 */
[----:B------:R-:W-:Y:S01]  /*1e940*/  LOP3.LUT R0, R0, 0x18, RZ, 0xc0, !PT ;  /* 0x0000001800007812 */ /* 0x000fe200078ec0ff */
[----:B------:R-:W-:Y:S01]  /*1e950*/  BSSY B8, `(.L_x_11858) ;  /* 0x000075c000087945 */ /* 0x000fe20003800000 */
[----:B------:R-:W-:Y:S02]  /*1e960*/  IMAD.MOV.U32 R29, RZ, RZ, RZ ;  /* 0x000000ffff1d7224 */ /* 0x000fe400078e00ff */
[----:B------:R-:W-:Y:S02]  /*1e970*/  IMAD.MOV.U32 R18, RZ, RZ, RZ ;  /* 0x000000ffff127224 */ /* 0x000fe400078e00ff */
[----:B------:R-:W-:Y:S01]  /*1e980*/  IMAD.MOV.U32 R28, RZ, RZ, 0x1 ;  /* 0x00000001ff1c7424 */ /* 0x000fe200078e00ff */
[----:B------:R-:W-:Y:S01]  /*1e990*/  ULDC.64 UR36, c[0x0][0x198] ;  /* 0x0000660000247ab9 */ /* 0x000fe20000000a00 */
[----:B------:R-:W-:Y:S01]  /*1e9a0*/  ULDC UR38, c[0x0][0xc] ;  /* 0x0000030000267ab9 */ /* 0x000fe20000000800 */
[----:B---3--:R-:W-:-:S04]  /*1e9b0*/  LOP3.LUT R5, R5, 0xfffffffd, RZ, 0xc0, !PT ;  /* 0xfffffffd05057812 */ /* 0x008fc800078ec0ff */
[----:B------:R-:W-:-:S04]  /*1e9c0*/  @P1 LOP3.LUT R5, R5, 0x2, RZ, 0xfc, !PT ;  /* 0x0000000205051812 */ /* 0x000fc800078efcff */
[----:B------:R-:W-:-:S04]  /*1e9d0*/  LOP3.LUT R5, R5, 0xfffffffe, RZ, 0xc0, !PT ;  /* 0xfffffffe05057812 */ /* 0x000fc800078ec0ff */
[----:B------:R-:W-:Y:S02]  /*1e9e0*/  @P0 LOP3.LUT R5, R5, 0x1, RZ, 0xfc, !PT ;  /* 0x0000000105050812 */ /* 0x000fe400078efcff */
[----:B------:R-:W-:Y:S02]  /*1e9f0*/  ISETP.NE.OR P0, PT, R6, RZ, !P0 ;  /* 0x000000ff0600720c */ /* 0x000fe40004705670 */
[----:B--2---:R-:W-:Y:S02]  /*1ea00*/  LOP3.LUT R8, R7, 0x2, RZ, 0xfc, !PT ;  /* 0x0000000207087812 */ /* 0x004fe400078efcff */
[----:B------:R-:W-:Y:S01]  /*1ea10*/  LOP3.LUT R5, R5, 0xfffffff7, RZ, 0xc0, !PT ;  /* 0xfffffff705057812 */ /* 0x000fe200078ec0ff */
[----:B------:R-:W-:Y:S02]  /*1ea20*/  IMAD.MOV.U32 R7, RZ, RZ, 0x1 ;  /* 0x00000001ff077424 */ /* 0x000fe400078e00ff */
[----:B------:R-:W-:Y:S04]  /*1ea30*/  STL [R1+0x1c], R8 ;  /* 0x00001c0801007387 */ /* 0x000fe80000100800 */
[----:B------:R-:W-:Y:S02]  /*1ea40*/  STL [R1+0x44], RZ ;  /* 0x000044ff01007387 */ /* 0x000fe40000100800 */
[----:B------:R-:W-:-:S02]  /*1ea50*/  @P0 LOP3.LUT R5, R5, 0x8, RZ, 0xfc, !PT ;  /* 0x0000000805050812 */ /* 0x000fc400078efcff */
[----:B------:R-:W-:Y:S04]  /*1ea60*/  STL [R1+0x4], R7 ;  /* 0x0000040701007387 */ /* 0x000fe80000100800 */
[----:B------:R0:W-:Y:S04]  /*1ea70*/  STL [R1+0x14], R2 ;  /* 0x0000140201007387 */ /* 0x0001e80000100800 */
[----:B------:R1:W-:Y:S01]  /*1ea80*/  STL [R1], R5 ;  /* 0x0000000501007387 */ /* 0x0003e20000100800 */
[C---:B0-----:R-:W-:Y:S02]  /*1ea90*/  LOP3.LUT R2, R0.reuse, 0x20, RZ, 0xfc, !PT ;  /* 0x0000002000027812 */ /* 0x041fe400078efcff */
[----:B------:R-:W-:-:S07]  /*1eaa0*/  LOP3.LUT R0, R0, 0x40, RZ, 0xfc, !PT ;  /* 0x0000004000007812 */ /* 0x000fce00078efcff */
.L_x_12010:
[----:B0-----:R-:W0:Y:S02]  /*1eab0*/  LDC.64 R2, c[0x0][0xc88] ;  /* 0x00032200ff027b82 */ /* 0x001e240000000a00 */
[----:B0-----:R-:W-:-:S05]  /*1eac0*/  IMAD.WIDE R2, R27, 0x4, R2 ;  /* 0x000000041b027825 */ /* 0x001fca00078e0202 */
[----:B--2---:R-:W2:Y:S01]  /*1ead0*/  LDG.E R14, desc[UR60][R2.64] ;  /* 0x0000003c020e7981 */ /* 0x004ea2000c1e1900 */
        /* <DEDUP_REMOVED lines=18> */
[----:B-1----:R-:W-:Y:S01]  /*1ec00*/  @P3 IADD3.X R11, R22, UR7, RZ, P1, !PT ;  /* 0x00000007160b3c10 */ /* 0x002fe20008ffe4ff */
        /* <DEDUP_REMOVED lines=10> */
[----:B--2---:R-:W-:-:S04]  /*1ecb0*/  IADD3 R2, P0, R19, UR4, RZ ;  /* 0x0000000413027c10 */ /* 0x004fc8000ff1e0ff */
[C---:B------:R-:W-:Y:S02]  /*1ecc0*/  IADD3.X R3, R22.reuse, UR5, RZ, P0, !PT ;  /* 0x0000000516037c10 */ /* 0x040fe400087fe4ff */
[----:B------:R-:W-:Y:S01]  /*1ecd0*/  IADD3 R4, P0, R19, UR8, RZ ;  /* 0x0000000813047c10 */ /* 0x000fe2000ff1e0ff */
[----:B------:R-:W-:Y:S02]  /*1ece0*/  ULDC UR4, c[0x0][0x288] ;  /* 0x0000a20000047ab9 */ /* 0x000fe40000000800 */
[----:B------:R-:W5:Y:S01]  /*1ecf0*/  @P2 LDG.E R12, desc[UR60][R6.64] ;  /* 0x0000003c060c2981 */ /* 0x000f62000c1e1900 */
[----:B-1----:R-:W-:Y:S02]  /*1ed00*/  IADD3.X R5, R22, UR9, RZ, P0, !PT ;  /* 0x0000000916057c10 */ /* 0x002fe400087fe4ff */
        /* <DEDUP_REMOVED lines=16> */
[----:B--2---:R0:W-:Y:S01]  /*1ee10*/  STL [R1+0x30], R8 ;  /* 0x0000300801007387 */ /* 0x0041e20000100800 */
[----:B------:R-:W-:Y:S02]  /*1ee20*/  IMAD.MOV.U32 R13, RZ, RZ, R8 ;  /* 0x000000ffff0d7224 */ /* 0x000fe400078e0008 */
[----:B0-----:R-:W-:Y:S01]  /*1ee30*/  IMAD.U32 R8, RZ, RZ, UR5 ;  /* 0x00000005ff087e24 */ /* 0x001fe2000f8e00ff */
[----:B---3--:R-:W-:Y:S06]  /*1ee40*/  @P3 BRA `(.L_x_11859) ;  /* 0x0000000000143947 */ /* 0x008fec0003800000 */
[----:B------:R-:W-:Y:S05]  /*1ee50*/  @!P1 BRA `(.L_x_11859) ;  /* 0x0000000000109947 */ /* 0x000fea0003800000 */
[----:B------:R-:W2:Y:S04]  /*1ee60*/  LDG.E R11, desc[UR60][R2.64] ;  /* 0x0000003c020b7981 */ /* 0x000ea8000c1e1900 */
[----:B------:R-:W2:Y:S02]  /*1ee70*/  LDG.E R2, desc[UR60][R2.64+0x4] ;  /* 0x0000043c02027981 */ /* 0x000ea4000c1e1900 */
[----:B--2---:R-:W-:-:S05]  /*1ee80*/  IMAD.IADD R13, R2, 0x1, -R11 ;  /* 0x00000001020d7824 */ /* 0x004fca00078e0a0b */
[----:B------:R0:W-:Y:S02]  /*1ee90*/  STL [R1+0x30], R13 ;  /* 0x0000300d01007387 */ /* 0x0001e40000100800 */
.L_x_11859:
[----:B------:R-:W-:Y:S01]  /*1eea0*/  ULDC.64 UR4, c[0x0][0xa20] ;  /* 0x0002880000047ab9 */ /* 0x000fe20000000a00 */
[C---:B------:R-:W-:Y:S01]  /*1eeb0*/  LOP3.LUT R2, R26.reuse, 0xff000000, RZ, 0xc0, !PT ;  /* 0xff0000001a027812 */ /* 0x040fe200078ec0ff */
[----:B------:R-:W-:Y:S01]  /*1eec0*/  IMAD.MOV.U32 R23, RZ, RZ, R14 ;  /* 0x000000ffff177224 */ /* 0x000fe200078e000e */
        /* <DEDUP_REMOVED lines=8> */
[----:B------:R-:W-:-:S04]  /*1ef50*/  IADD3 R10, P1, R19, UR4, RZ ;  /* 0x00000004130a7c10 */ /* 0x000fc8000ff3e0ff */
[----:B------:R-:W-:-:S05]  /*1ef60*/  IADD3.X R11, R22, UR5, RZ, P1, !PT ;  /* 0x00000005160b7c10 */ /* 0x000fca0008ffe4ff */
[----:B------:R1:W5:Y:S01]  /*1ef70*/  LDG.E R10, desc[UR60][R10.64] ;  /* 0x0000003c0a0a7981 */ /* 0x000362000c1e1900 */
[----:B------:R-:W-:Y:S05]  /*1ef80*/  BRA `(.L_x_11861) ;  /* 0x0000000000107947 */ /* 0x000fea0003800000 */
.L_x_11860:
[----:B------:R-:W-:Y:S05]  /*1ef90*/  @!P2 BRA `(.L_x_11861) ;  /* 0x00000000000ca947 */ /* 0x000fea0003800000 */
[----:B------:R-:W2:Y:S04]  /*1efa0*/  LDG.E R10, desc[UR60][R6.64] ;  /* 0x0000003c060a7981 */ /* 0x000ea8000c1e1900 */
[----:B------:R-:W2:Y:S02]  /*1efb0*/  LDG.E R6, desc[UR60][R6.64+0x4] ;  /* 0x0000043c06067981 */ /* 0x000ea4000c1e1900 */
[----:B--2---:R-:W-:-:S07]  /*1efc0*/  IMAD.IADD R10, R6, 0x1, -R10 ;  /* 0x00000001060a7824 */ /* 0x004fce00078e0a0a */
.L_x_11861:
[----:B------:R-:W2:Y:S04]  /*1efd0*/  @P0 LDG.E R3, desc[UR60][R4.64] ;  /* 0x0000003c04030981 */ /* 0x000ea8000c1e1900 */
[----:B------:R3:W2:Y:S01]  /*1efe0*/  @P0 LDG.E R4, desc[UR60][R4.64+0x4] ;  /* 0x0000043c04040981 */ /* 0x0006a2000c1e1900 */
[----:B-----5:R-:W-:Y:S01]  /*1eff0*/  IMAD.IADD R10, R10, 0x1, -R9 ;  /* 0x000000010a0a7824 */ /* 0x020fe200078e0a09 */
[----:B------:R-:W-:Y:S01]  /*1f000*/  LOP3.LUT R12, R2, 0xff, RZ, 0xc0, !PT ;  /* 0x000000ff020c7812 */ /* 0x000fe200078ec0ff */
[----:B------:R-:W-:Y:S04]  /*1f010*/  BSSY B0, `(.L_x_11862) ;  /* 0x0000038000007945 */ /* 0x000fe80003800000 */
[----:B------:R4:W-:Y:S01]  /*1f020*/  STL [R1+0x48], R12 ;  /* 0x0000480c01007387 */ /* 0x0009e20000100800 */
[----:B---3--:R-:W3:Y:S02]  /*1f030*/  LDC R5, c[0x0][0x448] ;  /* 0x00011200ff057b82 */ /* 0x008ee40000000800 */
[----:B---3--:R-:W-:-:S13]  /*1f040*/  ISETP.NE.AND P1, PT, R5, 0x1, PT ;  /* 0x000000010500780c */ /* 0x008fda0003f25270 */
[----:B------:R-:W3:Y:S08]  /*1f050*/  @P1 LDC R5, c[0x0][0x44c] ;  /* 0x00011300ff051b82 */ /* 0x000ef00000000800 */
[----:B------:R-:W0:Y:S01]  /*1f060*/  @P1 LDC R6, c[0x0][0x450] ;  /* 0x00011400ff061b82 */ /* 0x000e220000000800 */
[----:B--2---:R-:W-:Y:S02]  /*1f070*/  @P0 IMAD.IADD R8, R4, 0x1, -R3 ;  /* 0x0000000104080824 */ /* 0x004fe400078e0a03 */
[----:B------:R-:W-:-:S02]  /*1f080*/  IMAD R3, R25, 0xc0, RZ ;  /* 0x000000c019037824 */ /* 0x000fc400078e02ff */
[----:B------:R-:W-:Y:S02]  /*1f090*/  IMAD.IADD R20, R10, 0x1, R8 ;  /* 0x000000010a147824 */ /* 0x000fe400078e0208 */
[----:B------:R-:W-:-:S04]  /*1f0a0*/  VIADD R3, R3, 0xbf ;  /* 0x000000bf03037836 */ /* 0x000fc80000000000 */
[----:B---3--:R-:W-:-:S04]  /*1f0b0*/  @P1 IMAD.HI.U32 R5, R3, R5, RZ ;  /* 0x0000000503051227 */ /* 0x008fc800078e00ff */
[----:B------:R-:W-:Y:S01]  /*1f0c0*/  IMAD.MOV.U32 R4, RZ, RZ, R3 ;  /* 0x000000ffff047224 */ /* 0x000fe200078e0003 */
[----:B0-----:R-:W-:Y:S01]  /*1f0d0*/  @P1 SHF.R.U32.HI R4, RZ, R6, R5 ;  /* 0x00000006ff041219 */ /* 0x001fe20000011605 */
[C---:B------:R-:W-:Y:S01]  /*1f0e0*/  VIADD R3, R20.reuse, 0x8f ;  /* 0x0000008f14037836 */ /* 0x040fe20000000000 */
[----:B------:R-:W-:-:S03]  /*1f0f0*/  IADD3 R20, R20, 0x90, -R13 ;  /* 0x0000009014147810 */ /* 0x000fc60007ffe80d */
[----:B------:R-:W-:-:S04]  /*1f100*/  IMAD.HI R3, R3, 0x38e38e39, RZ ;  /* 0x38e38e3903037827 */ /* 0x000fc800078e02ff */
[----:B------:R-:W-:Y:S01]  /*1f110*/  IMAD.IADD R4, R20, 0x1, R4 ;  /* 0x0000000114047824 */ /* 0x000fe200078e0204 */
[----:B------:R-:W-:-:S03]  /*1f120*/  SHF.R.U32.HI R21, RZ, 0x1f, R3 ;  /* 0x0000001fff157819 */ /* 0x000fc60000011603 */
[----:B------:R-:W-:Y:S01]  /*1f130*/  IMAD.HI R4, R4, 0x38e38e39, RZ ;  /* 0x38e38e3904047827 */ /* 0x000fe200078e02ff */
[----:B------:R-:W-:-:S04]  /*1f140*/  LEA.HI.SX32 R21, R3, R21, 0x1b ;  /* 0x0000001503157211 */ /* 0x000fc800078fdaff */
[----:B------:R-:W-:-:S04]  /*1f150*/  SHF.R.U32.HI R5, RZ, 0x1f, R4 ;  /* 0x0000001fff057819 */ /* 0x000fc80000011604 */
[----:B------:R-:W-:Y:S02]  /*1f160*/  LEA.HI.SX32 R5, R4, R5, 0x1b ;  /* 0x0000000504057211 */ /* 0x000fe400078fdaff */
[----:B------:R-:W-:Y:S01]  /*1f170*/  SHF.R.U32.HI R4, RZ, 0x10, R2 ;  /* 0x00000010ff047819 */ /* 0x000fe20000011602 */
[----:B------:R-:W-:Y:S01]  /*1f180*/  IMAD.MOV.U32 R2, RZ, RZ, RZ ;  /* 0x000000ffff027224 */ /* 0x000fe200078e00ff */
[----:B------:R-:W-:-:S04]  /*1f190*/  VIMNMX R5, R21, R5, PT ;  /* 0x0000000515057248 */ /* 0x000fc80003fe0100 */
[----:B------:R-:W-:-:S13]  /*1f1a0*/  ISETP.GE.AND P1, PT, R5, 0x1, PT ;  /* 0x000000010500780c */ /* 0x000fda0003f26270 */
[----:B----4-:R-:W-:Y:S05]  /*1f1b0*/  @!P1 BRA `(.L_x_11863) ;  /* 0x0000000000749947 */ /* 0x010fea0003800000 */
        /* <DEDUP_REMOVED lines=8> */
[----:B------:R0:W2:Y:S02]  /*1f240*/  F2I.FTZ.U32.TRUNC.NTZ R3, R2 ;  /* 0x0000000200037305 */ /* 0x0000a4000021f000 */
[----:B0-----:R-:W-:-:S04]  /*1f250*/  LOP3.LUT R2, R9, R6, RZ, 0x3c, !PT ;  /* 0x0000000609027212 */ /* 0x001fc800078e3cff */
[----:B------:R-:W-:Y:S01]  /*1f260*/  ISETP.GE.AND P1, PT, R2, RZ, PT ;  /* 0x000000ff0200720c */ /* 0x000fe20003f26270 */
[----:B--2---:R-:W-:-:S04]  /*1f270*/  IMAD.MOV R2, RZ, RZ, -R3 ;  /* 0x000000ffff027224 */ /* 0x004fc800078e0a03 */
[----:B-1----:R-:W-:Y:S02]  /*1f280*/  IMAD R11, R2, R7, RZ ;  /* 0x00000007020b7224 */ /* 0x002fe400078e02ff */
        /* <DEDUP_REMOVED lines=16> */
.L_x_11863:
[----:B------:R-:W-:Y:S05]  /*1f390*/  BSYNC B0 ;  /* 0x0000000000007941 */ /* 0x000fea0003800000 */
.L_x_11862:
        /* <DEDUP_REMOVED lines=24> */
[----:B------:R0:W2:Y:S02]  /*1f520*/  SHFL.IDX PT, R14, R6, RZ, 0x1f ;  /* 0x00001fff060e7589 */ /* 0x0000a400000e0000 */
.L_x_12065:
[----:B--2---:R-:W-:Y:S02]  /*1f530*/  ISETP.NE.AND P0, PT, R14, RZ, PT ;  /* 0x000000ff0e00720c */ /* 0x004fe40003f05270 */
[----:B------:R-:W-:-:S11]  /*1f540*/  PLOP3.LUT P2, PT, PT, PT, PT, 0x8, 0x0 ;  /* 0x000000000000781c */ /* 0x000fd60003f4e170 */
[----:B------:R-:W-:Y:S05]  /*1f550*/  @P0 BRA `(.L_x_11867) ;  /* 0x00000000000c0947 */ /* 0x000fea0003800000 */
[----:B------:R-:W-:-:S03]  /*1f560*/  UMOV UR4, 0xffffffff ;  /* 0xffffffff00047882 */ /* 0x000fc60000000000 */
[----:B------:R-:W-:Y:S05]  /*1f570*/  BRA.DIV UR4, `(.L_x_11868) ;  /* 0x0000007a04f07947 */ /* 0x000fea000b800000 */
[----:B------:R-:W-:-:S13]  /*1f580*/  ELECT P2, URZ, PT ;  /* 0x00000000003f782f */ /* 0x000fda0003840000 */
.L_x_11867:
        /* <DEDUP_REMOVED lines=9> */
.L_x_12068:
[----:B------:R-:W-:Y:S05]  /*1f620*/  BSYNC B1 ;  /* 0x0000000000017941 */ /* 0x000fea0003800000 */
.L_x_11869:
[----:B------:R-:W-:Y:S04]  /*1f630*/  BSSY B1, `(.L_x_11871) ;  /* 0x000008a000017945 */ /* 0x000fe80003800000 */
[----:B------:R-:W-:Y:S05]  /*1f640*/  @!P2 BRA `(.L_x_11872) ;  /* 0x000000080020a947 */ /* 0x000fea0003800000 */
[----:B------:R-:W1:Y:S01]  /*1f650*/  LDL R8, [R1+0x4] ;  /* 0x0000040001087983 */ /* 0x000e620000100800 */
[----:B------:R-:W-:Y:S01]  /*1f660*/  IMAD R9, R29, 0x8, R16 ;  /* 0x000000081d097824 */ /* 0x000fe200078e0210 */
[----:B------:R-:W2:Y:S01]  /*1f670*/  S2R R7, SR_TID.X ;  /* 0x0000000000077919 */ /* 0x000ea20000002100 */
[----:B------:R-:W-:Y:S01]  /*1f680*/  BSSY B2, `(.L_x_11873) ;  /* 0x0000006000027945 */ /* 0x000fe20003800000 */
[----:B--2---:R-:W-:-:S04]  /*1f690*/  LOP3.LUT R7, R7, 0x7f, RZ, 0xc0, !PT ;  /* 0x0000007f07077812 */ /* 0x004fc800078ec0ff */
[----:B------:R-:W-:Y:S02]  /*1f6a0*/  ISETP.NE.AND P4, PT, R7, RZ, PT ;  /* 0x000000ff0700720c */ /* 0x000fe40003f85270 */
[----:B-1----:R-:W-:-:S04]  /*1f6b0*/  SHF.L.U32 R11, R8, 0x1f, RZ ;  /* 0x0000001f080b7819 */ /* 0x002fc800000006ff */
[----:B------:R-:W1:Y:S02]  /*1f6c0*/  SYNCS.PHASECHK.TRANS64.TRYWAIT P0, [R9+URZ+0x31ca0], R11 ;  /* 0x031ca00b090075a7 */ /* 0x000e64000800017f */
[----:B-1----:R-:W-:Y:S05]  /*1f6d0*/  @!P0 BRA `(.L_x_11874) ;  /* 0x0000007800d08947 */ /* 0x002fea0003800000 */
.L_x_12069:
[----:B------:R-:W-:Y:S05]  /*1f6e0*/  BSYNC B2 ;  /* 0x0000000000027941 */ /* 0x000fea0003800000 */
.L_x_11873:
        /* <DEDUP_REMOVED lines=8> */
.L_x_11876:
[----:B------:R-:W-:Y:S05]  /*1f770*/  BSYNC B2 ;  /* 0x0000000000027941 */ /* 0x000fea0003800000 */
.L_x_11875:
        /* <DEDUP_REMOVED lines=12> */
.L_x_11877:
        /* <DEDUP_REMOVED lines=16> */
.L_x_11878:
        /* <DEDUP_REMOVED lines=16> */
.L_x_11879:
        /* <DEDUP_REMOVED lines=13> */
.L_x_12070:
[----:B------:R-:W-:Y:S05]  /*1fb10*/  BSYNC B2 ;  /* 0x0000000000027941 */ /* 0x000fea0003800000 */
.L_x_11880:
[----:B------:R-:W-:Y:S01]  /*1fb20*/  BSSY B2, `(.L_x_11882) ;  /* 0x000000a000027945 */ /* 0x000fe20003800000 */
[----:B------:R-:W-:Y:S02]  /*1fb30*/  IMAD.MOV.U32 R10, RZ, RZ, 0x0 ;  /* 0x00000000ff0a7424 */ /* 0x000fe400078e00ff */
[----:B01----:R-:W-:Y:S01]  /*1fb40*/  IMAD.MOV.U32 R11, RZ, RZ, 0x12f00000 ;  /* 0x12f00000ff0b7424 */ /* 0x003fe200078e00ff */
[----:B------:R-:W-:Y:S06]  /*1fb50*/  @P4 BRA `(.L_x_11883) ;  /* 0x0000000000184947 */ /* 0x000fec0003800000 */
[----:B------:R-:W2:Y:S02]  /*1fb60*/  LDL R6, [R1] ;  /* 0x0000000001067983 */ /* 0x000ea40000100800 */
[----:B--2---:R-:W-:Y:S01]  /*1fb70*/  LOP3.LUT P0, RZ, R6, 0x1, RZ, 0xc0, !PT ;  /* 0x0000000106ff7812 */ /* 0x004fe2000780c0ff */
[----:B------:R-:W-:-:S04]  /*1fb80*/  IMAD.MOV.U32 R6, RZ, RZ, 0x6c00 ;  /* 0x00006c00ff067424 */ /* 0x000fc800078e00ff */
[----:B------:R0:W-:Y:S08]  /*1fb90*/  SYNCS.ARRIVE.TRANS64 RZ, [R9+URZ+0x31cb0], R6 ;  /* 0x031cb00609ff79a7 */ /* 0x0001f0000800003f */
[----:B------:R-:W-:Y:S05]  /*1fba0*/  @!P0 BRA `(.L_x_11883) ;  /* 0x0000000000048947 */ /* 0x000fea0003800000 */
[----:B------:R-:W-:Y:S01]  /*1fbb0*/  BPT.TRAP 0x1 ;  /* 0x000000040000795c */ /* 0x000fe20000300000 */
.L_x_11883:
[----:B------:R-:W-:Y:S05]  /*1fbc0*/  BSYNC B2 ;  /* 0x0000000000027941 */ /* 0x000fea0003800000 */
.L_x_11882:
        /* <DEDUP_REMOVED lines=8> */
.L_x_11884:
        /* <DEDUP_REMOVED lines=15> */
.L_x_11885:
        /* <DEDUP_REMOVED lines=15> */
.L_x_11886:
        /* <DEDUP_REMOVED lines=10> */
.L_x_11872:
[----:B------:R-:W-:Y:S05]  /*1fed0*/  BSYNC B1 ;  /* 0x0000000000017941 */ /* 0x000fea0003800000 */
.L_x_11871:
[----:B------:R-:W2:Y:S01]  /*1fee0*/  LDL.LU R10, [R1+0x4] ;  /* 0x00000400010a7983 */ /* 0x000ea20000300800 */
[----:B------:R-:W-:Y:S01]  /*1fef0*/  VIADD R29, R29, 0x1 ;  /* 0x000000011d1d7836 */ /* 0x000fe20000000000 */
[----:B------:R-:W-:-:S04]  /*1ff00*/  PLOP3.LUT P5, PT, PT, PT, PT, 0x8, 0x0 ;  /* 0x000000000000781c */ /* 0x000fc80003fae170 */
[----:B------:R-:W-:-:S04]  /*1ff10*/  ISETP.NE.AND P0, PT, R29, 0x2, PT ;  /* 0x000000021d00780c */ /* 0x000fc80003f05270 */
[----:B0-----:R-:W-:Y:S02]  /*1ff20*/  SEL R6, RZ, 0x1, P0 ;  /* 0x00000001ff067807 */ /* 0x001fe40000000000 */
[----:B------:R-:W-:Y:S02]  /*1ff30*/  SEL R29, R29, RZ, P0 ;  /* 0x000000ff1d1d7207 */ /* 0x000fe40000000000 */
[----:B--2---:R-:W-:-:S05]  /*1ff40*/  LOP3.LUT R10, R10, R6, RZ, 0x3c, !PT ;  /* 0x000000060a0a7212 */ /* 0x004fca00078e3cff */
[----:B------:R0:W-:Y:S02]  /*1ff50*/  STL [R1+0x4], R10 ;  /* 0x0000040a01007387 */ /* 0x0001e40000100800 */
[----:B0-----:R-:W-:-:S05]  /*1ff60*/  VIADD R10, R5, 0xfffffffe ;  /* 0xfffffffe050a7836 */ /* 0x001fca0000000000 */
[----:B------:R-:W-:-:S13]  /*1ff70*/  ISETP.GE.AND P0, PT, R10, R3, PT ;  /* 0x000000030a00720c */ /* 0x000fda0003f06270 */
[----:B------:R-:W-:Y:S05]  /*1ff80*/  @!P0 BRA `(.L_x_11865) ;  /* 0x0000000800588947 */ /* 0x000fea0003800000 */
.L_x_11903:
[----:B------:R-:W-:Y:S05]  /*1ff90*/  YIELD ;  /* 0x0000000000007946 */ /* 0x000fea0003800000 */
[----:B------:R-:W-:Y:S04]  /*1ffa0*/  BSSY B1, `(.L_x_11887) ;  /* 0x000008a000017945 */ /* 0x000fe80003800000 */
[----:B0-----:R-:W-:Y:S05]  /*1ffb0*/  @!P2 BRA `(.L_x_11888) ;  /* 0x000000080020a947 */ /* 0x001fea0003800000 */
[----:B------:R-:W2:Y:S01]  /*1ffc0*/  LDL R6, [R1+0x4] ;  /* 0x0000040001067983 */ /* 0x000ea20000100800 */
[----:B------:R-:W-:Y:S01]  /*1ffd0*/  IMAD R9, R29, 0x8, R16 ;  /* 0x000000081d097824 */ /* 0x000fe200078e0210 */
[----:B------:R-:W0:Y:S01]  /*1ffe0*/  S2R R5, SR_TID.X ;  /* 0x0000000000057919 */ /* 0x000e220000002100 */
[----:B------:R-:W-:Y:S01]  /*1fff0*/  BSSY B2, `(.L_x_11889) ;  /* 0x0000006000027945 */ /* 0x000fe20003800000 */
[----:B0-----:R-:W-:-:S04]  /*20000*/  LOP3.LUT R5, R5, 0x7f, RZ, 0xc0, !PT ;  /* 0x0000007f05057812 */ /* 0x001fc800078ec0ff */
[----:B------:R-:W-:Y:S02]  /*20010*/  ISETP.NE.AND P1, PT, R5, RZ, PT ;  /* 0x000000ff0500720c */ /* 0x000fe40003f25270 */
[----:B--2---:R-:W-:-:S04]  /*20020*/  SHF.L.U32 R8, R6, 0x1f, RZ ;  /* 0x0000001f06087819 */ /* 0x004fc800000006ff */
[----:B------:R-:W0:Y:S02]  /*20030*/  SYNCS.PHASECHK.TRANS64.TRYWAIT P0, [R9+URZ+0x31ca0], R8 ;  /* 0x031ca008090075a7 */ /* 0x000e24000800017f */
[----:B0-----:R-:W-:Y:S05]  /*20040*/  @!P0 BRA `(.L_x_11890) ;  /* 0x00000070009c8947 */ /* 0x001fea0003800000 */
.L_x_12071:
[----:B------:R-:W-:Y:S05]  /*20050*/  BSYNC B2 ;  /* 0x0000000000027941 */ /* 0x000fea0003800000 */
.L_x_11889:
[----:B------:R-:W-:Y:S04]  /*20060*/  BSSY B2, `(.L_x_11891) ;  /* 0x0000008000027945 */ /* 0x000fe80003800000 */
[----:B------:R-:W-:Y:S05]  /*20070*/  @P1 BRA `(.L_x_11892) ;  /* 0x0000000000181947 */ /* 0x000fea0003800000 */
[----:B------:R-:W2:Y:S02]  /*20080*/  LDL R5, [R1] ;  /* 0x0000000001057983 */ /* 0x000ea40000100800 */
[----:B--2---:R-:W-:Y:S01]  /*20090*/  LOP3.LUT P0, RZ, R5, 0x1, RZ, 0xc0, !PT ;  /* 0x0000000105ff7812 */ /* 0x004fe2000780c0ff */
[----:B------:R-:W-:-:S04]  /*200a0*/  IMAD.MOV.U32 R5, RZ, RZ, 0x6c00 ;  /* 0x00006c00ff057424 */ /* 0x000fc800078e00ff */
[----:B------:R2:W-:Y:S08]  /*200b0*/  SYNCS.ARRIVE.TRANS64 RZ, [R9+URZ+0x31c90], R5 ;  /* 0x031c900509ff79a7 */ /* 0x0005f0000800003f */
[----:B------:R-:W-:Y:S05]  /*200c0*/  @!P0 BRA `(.L_x_11892) ;  /* 0x0000000000048947 */ /* 0x000fea0003800000 */
[----:B------:R-:W-:Y:S01]  /*200d0*/  BPT.TRAP 0x1 ;  /* 0x000000040000795c */ /* 0x000fe20000300000 */
.L_x_11892:
[----:B------:R-:W-:Y:S05]  /*200e0*/  BSYNC B2 ;  /* 0x0000000000027941 */ /* 0x000fea0003800000 */
.L_x_11891:
[----:B------:R-:W-:Y:S01]  /*200f0*/  IMAD.MOV.U32 R14, RZ, RZ, RZ ;  /* 0x000000ffff0e7224 */ /* 0x000fe200078e00ff */
[----:B------:R-:W-:Y:S01]  /*20100*/  UIADD3 UR4, UP0, UR36, 0x570, URZ ;  /* 0x0000057024047890 */ /* 0x000fe2000ff1e03f */
[----:B------:R-:W-:Y:S01]  /*20110*/  IMAD R7, R29, 0x6c00, R16 ;  /* 0x00006c001d077824 */ /* 0x000fe200078e0210 */
[----:B------:R-:W-:Y:S01]  /*20120*/  PLOP3.LUT P0, PT, PT, PT, PT, 0x80, 0x0 ;  /* 0x000000000000781c */ /* 0x000fe20003f0f070 */
[----:B------:R-:W-:Y:S01]  /*20130*/  IMAD R6, R10, 0x90, R0 ;  /* 0x000000900a067824 */ /* 0x000fe200078e0200 */
[----:B------:R-:W-:Y:S01]  /*20140*/  R2UR UR10, R14 ;  /* 0x000000000e0a72ca */ /* 0x000fe200000e0000 */
[----:B--2---:R-:W-:Y:S01]  /*20150*/  VIADD R5, R9, 0x31c90 ;  /* 0x00031c9009057836 */ /* 0x004fe20000000000 */
[----:B------:R-:W-:Y:S01]  /*20160*/  UIADD3.X UR5, URZ, UR37, URZ, UP0, !UPT ;  /* 0x000000253f057290 */ /* 0x000fe200087fe43f */
[----:B-1----:R-:W-:Y:S01]  /*20170*/  VIADD R11, R7, 0x16a00 ;  /* 0x00016a00070b7836 */ /* 0x002fe20000000000 */
[----:B------:R-:W-:Y:S01]  /*20180*/  UMOV UR6, 0x0 ;  /* 0x0000000000067882 */ /* 0x000fe20000000000 */
[----:B------:R-:W-:-:S10]  /*20190*/  UMOV UR7, 0x12f00000 ;  /* 0x12f0000000077882 */ /* 0x000fd40000000000 */
.L_x_11893:
        /* <DEDUP_REMOVED lines=16> */
.L_x_11894:
        /* <DEDUP_REMOVED lines=16> */
.L_x_11895:
        /* <DEDUP_REMOVED lines=13> */
.L_x_12072:
[----:B------:R-:W-:Y:S05]  /*20470*/  BSYNC B2 ;  /* 0x0000000000027941 */ /* 0x000fea0003800000 */
.L_x_11896:
        /* <DEDUP_REMOVED lines=10> */
.L_x_11899:
[----:B------:R-:W-:Y:S05]  /*20520*/  BSYNC B2 ;  /* 0x0000000000027941 */ /* 0x000fea0003800000 */
.L_x_11898:
        /* <DEDUP_REMOVED lines=8> */
.L_x_11900:
        /* <DEDUP_REMOVED lines=16> */
.L_x_11901:
        /* <DEDUP_REMOVED lines=15> */
.L_x_11902:
        /* <DEDUP_REMOVED lines=10> */
.L_x_11888:
[----:B------:R-:W-:Y:S05]  /*20840*/  BSYNC B1 ;  /* 0x0000000000017941 */ /* 0x000fea0003800000 */
.L_x_11887:
[----:B------:R-:W2:Y:S01]  /*20850*/  LDL.LU R8, [R1+0x4] ;  /* 0x0000040001087983 */ /* 0x000ea20000300800 */
[----:B------:R-:W-:-:S05]  /*20860*/  VIADD R29, R29, 0x1 ;  /* 0x000000011d1d7836 */ /* 0x000fca0000000000 */
[----:B------:R-:W-:-:S04]  /*20870*/  ISETP.NE.AND P0, PT, R29, 0x2, PT ;  /* 0x000000021d00780c */ /* 0x000fc80003f05270 */
[----:B------:R-:W-:Y:S02]  /*20880*/  SEL R5, RZ, 0x1, P0 ;  /* 0x00000001ff057807 */ /* 0x000fe40000000000 */
[----:B------:R-:W-:Y:S02]  /*20890*/  SEL R29, R29, RZ, P0 ;  /* 0x000000ff1d1d7207 */ /* 0x000fe40000000000 */
[C---:B------:R-:W-:Y:S01]  /*208a0*/  ISETP.GT.AND P0, PT, R10.reuse, R3, PT ;  /* 0x000000030a00720c */ /* 0x040fe20003f04270 */
[----:B------:R-:W-:Y:S01]  /*208b0*/  VIADD R10, R10, 0xffffffff ;  /* 0xffffffff0a0a7836 */ /* 0x000fe20000000000 */
[----:B--2---:R-:W-:-:S05]  /*208c0*/  LOP3.LUT R8, R8, R5, RZ, 0x3c, !PT ;  /* 0x0000000508087212 */ /* 0x004fca00078e3cff */
[----:B------:R0:W-:Y:S06]  /*208d0*/  STL [R1+0x4], R8 ;  /* 0x0000040801007387 */ /* 0x0001ec0000100800 */
[----:B------:R-:W-:Y:S05]  /*208e0*/  @P0 BRA `(.L_x_11903) ;  /* 0xfffffff400a80947 */ /* 0x000fea000383ffff */
.L_x_11865:
[----:B------:R-:W-:Y:S05]  /*208f0*/  BSYNC B0 ;  /* 0x0000000000007941 */ /* 0x000fea0003800000 */
.L_x_11864:
[----:B------:R-:W2:Y:S01]  /*20900*/  LDC R0, c[0x0][0x448] ;  /* 0x00011200ff007b82 */ /* 0x000ea20000000800 */
[----:B------:R-:W-:Y:S01]  /*20910*/  ISETP.NE.AND P1, PT, R4, RZ, PT ;  /* 0x000000ff0400720c */ /* 0x000fe20003f25270 */
[----:B------:R-:W-:Y:S05]  /*20920*/  @!P5 WARPSYNC.ALL ;  /* 0x000000000000d948 */ /* 0x000fea0003800000 */
[----:B------:R-:W-:Y:S07]  /*20930*/  BSSY B0, `(.L_x_11904) ;  /* 0x000002d000007945 */ /* 0x000fee0003800000 */
[----:B------:R-:W3:Y:S08]  /*20940*/  @!P1 LDC R4, c[0x0][0x9f0] ;  /* 0x00027c00ff049b82 */ /* 0x000ef00000000800 */
[----:B------:R-:W-:Y:S01]  /*20950*/  @!P5 BAR.SYNC.DEFER_BLOCKING 0xc, 0x200 ;  /* 0x030800000000db1d */ /* 0x000fe20000010000 */
[----:B--2---:R-:W-:Y:S01]  /*20960*/  ISETP.NE.AND P0, PT, R0, 0x1, PT ;  /* 0x000000010000780c */ /* 0x004fe20003f05270 */
[----:B------:R-:W-:-:S04]  /*20970*/  IMAD.MOV.U32 R0, RZ, RZ, 0xc0 ;  /* 0x000000c0ff007424 */ /* 0x000fc800078e00ff */
[----:B------:R-:W-:-:S08]  /*20980*/  IMAD R0, R25, R0, 0xbf ;  /* 0x000000bf19007424 */ /* 0x000fd000078e0200 */
[----:B------:R-:W2:Y:S08]  /*20990*/  @P0 LDC R2, c[0x0][0x44c] ;  /* 0x00011300ff020b82 */ /* 0x000eb00000000800 */
[----:B------:R-:W4:Y:S01]  /*209a0*/  @P0 LDC R3, c[0x0][0x450] ;  /* 0x00011400ff030b82 */ /* 0x000f220000000800 */
[----:B--2---:R-:W-:-:S05]  /*209b0*/  @P0 IMAD.HI.U32 R2, R0, R2, RZ ;  /* 0x0000000200020227 */ /* 0x004fca00078e00ff */
[----:B----4-:R-:W-:-:S05]  /*209c0*/  @P0 SHF.R.U32.HI R0, RZ, R3, R2 ;  /* 0x00000003ff000219 */ /* 0x010fca0000011602 */
        /* <DEDUP_REMOVED lines=8> */
[----:B--23--:R-:W-:Y:S05]  /*20a50*/  @!P0 BRA `(.L_x_11905) ;  /* 0x0000000000688947 */ /* 0x00cfea0003800000 */
[-C--:B------:R-:W-:Y:S02]  /*20a60*/  IABS R0, R4.reuse ;  /* 0x0000000400007213 */ /* 0x080fe40000000000 */
[----:B------:R-:W-:Y:S02]  /*20a70*/  IABS R6, R4 ;  /* 0x0000000400067213 */ /* 0x000fe40000000000 */
[----:B------:R-:W2:Y:S03]  /*20a80*/  I2F.RP R2, R0 ;  /* 0x0000000000027306 */ /* 0x000ea60000209400 */
[----:B------:R-:W-:-:S05]  /*20a90*/  IMAD.MOV R6, RZ, RZ, -R6 ;  /* 0x000000ffff067224 */ /* 0x000fca00078e0a06 */
[----:B--2---:R-:W2:Y:S02]  /*20aa0*/  MUFU.RCP R2, R2 ;  /* 0x0000000200027308 */ /* 0x004ea40000001000 */
[----:B--2---:R-:W-:-:S06]  /*20ab0*/  VIADD R2, R2, 0xffffffe ;  /* 0x0ffffffe02027836 */ /* 0x004fcc0000000000 */
[----:B------:R-:W2:Y:S02]  /*20ac0*/  F2I.FTZ.U32.TRUNC.NTZ R3, R2 ;  /* 0x0000000200037305 */ /* 0x000ea4000021f000 */
[----:B--2---:R-:W-:-:S04]  /*20ad0*/  IMAD.MOV R2, RZ, RZ, -R3 ;  /* 0x000000ffff027224 */ /* 0x004fc800078e0a03 */
        /* <DEDUP_REMOVED lines=18> */
.L_x_11905:
[----:B------:R-:W-:Y:S05]  /*20c00*/  BSYNC B0 ;  /* 0x0000000000007941 */ /* 0x000fea0003800000 */
.L_x_11904:
[----:B------:R-:W3:Y:S04]  /*20c10*/  LDL R0, [R1+0x2c] ;  /* 0x00002c0001007983 */ /* 0x000ee80000100800 */
[----:B------:R-:W3:Y:S01]  /*20c20*/  LDL R2, [R1+0x48] ;  /* 0x0000480001027983 */ /* 0x000ee20000100800 */
[----:B------:R-:W-:Y:S01]  /*20c30*/  BSSY B7, `(.L_x_11906) ;  /* 0x0000429000077945 */ /* 0x000fe20003800000 */
[----:B---3--:R-:W-:-:S05]  /*20c40*/  IMAD R2, R2, R0, RZ ;  /* 0x0000000002027224 */ /* 0x008fca00078e02ff */
        /* <DEDUP_REMOVED lines=9> */
[----:B--2---:R-:W2:Y:S01]  /*20ce0*/  S2R R5, SR_LANEID ;  /* 0x0000000000057919 */ /* 0x004ea20000000000 */
        /* <DEDUP_REMOVED lines=12> */
.L_x_11907:
        /* <DEDUP_REMOVED lines=9> */
[----:B------:R-:W3:Y:S01]  /*20e40*/  LDC.64 R2, c[0x4][R2] ;  /* 0x0100000002027b82 */ /* 0x000ee20000000a00 */
[----:B--2---:R-:W-:Y:S02]  /*20e50*/  IMAD.U32 R5, RZ, RZ, UR7 ;  /* 0x00000007ff057e24 */ /* 0x004fe4000f8e00ff */
[----:B------:R-:W-:Y:S02]  /*20e60*/  IMAD.U32 R6, RZ, RZ, UR8 ;  /* 0x00000008ff067e24 */ /* 0x000fe4000f8e00ff */
[----:B------:R-:W-:-:S02]  /*20e70*/  IMAD.U32 R7, RZ, RZ, UR9 ;  /* 0x00000009ff077e24 */ /* 0x000fc4000f8e00ff */
[----:B------:R-:W-:Y:S02]  /*20e80*/  IMAD.U32 R10, RZ, RZ, UR4 ;  /* 0x00000004ff0a7e24 */ /* 0x000fe4000f8e00ff */
[----:B-1----:R-:W-:Y:S02]  /*20e90*/  IMAD.U32 R11, RZ, RZ, UR5 ;  /* 0x00000005ff0b7e24 */ /* 0x002fe4000f8e00ff */
[----:B0-----:R-:W-:Y:S02]  /*20ea0*/  IMAD.MOV.U32 R8, RZ, RZ, 0x70 ;  /* 0x00000070ff087424 */ /* 0x001fe400078e00ff */
[----:B------:R-:W-:Y:S02]  /*20eb0*/  IMAD.MOV.U32 R12, RZ, RZ, 0x1 ;  /* 0x00000001ff0c7424 */ /* 0x000fe400078e00ff */
[----:B------:R-:W-:-:S07]  /*20ec0*/  IMAD.MOV.U32 R13, RZ, RZ, RZ ;  /* 0x000000ffff0d7224 */ /* 0x000fce00078e00ff */
[----:B------:R-:W-:-:S07]  /*20ed0*/  LEPC R20, `(.L_x_11910) ;  /* 0x000000001014794e */ /* 0x000fce0000000000 */
[----:B---3--:R-:W-:Y:S05]  /*20ee0*/  CALL.ABS.NOINC R2 ;  /* 0x0000000002007343 */ /* 0x008fea0003c00000 */
.L_x_11910:
[----:B------:R-:W-:Y:S05]  /*20ef0*/  BSYNC B6 ;  /* 0x0000000000067941 */ /* 0x000fea0003800000 */
.L_x_11909:
        /* <DEDUP_REMOVED lines=10> */
[----:B--2---:R-:W-:Y:S02]  /*20fa0*/  IMAD.U32 R5, RZ, RZ, UR7 ;  /* 0x00000007ff057e24 */ /* 0x004fe4000f8e00ff */
[----:B------:R-:W-:Y:S02]  /*20fb0*/  IMAD.U32 R6, RZ, RZ, UR8 ;  /* 0x00000008ff067e24 */ /* 0x000fe4000f8e00ff */
[----:B------:R-:W-:-:S02]  /*20fc0*/  IMAD.U32 R7, RZ, RZ, UR9 ;  /* 0x00000009ff077e24 */ /* 0x000fc4000f8e00ff */
[----:B------:R-:W-:Y:S02]  /*20fd0*/  IMAD.U32 R10, RZ, RZ, UR4 ;  /* 0x00000004ff0a7e24 */ /* 0x000fe4000f8e00ff */
[----:B-1----:R-:W-:Y:S02]  /*20fe0*/  IMAD.U32 R11, RZ, RZ, UR5 ;  /* 0x00000005ff0b7e24 */ /* 0x002fe4000f8e00ff */
[----:B0-----:R-:W-:Y:S02]  /*20ff0*/  IMAD.MOV.U32 R8, RZ, RZ, 0x70 ;  /* 0x00000070ff087424 */ /* 0x001fe400078e00ff */
[----:B------:R-:W-:Y:S02]  /*21000*/  IMAD.MOV.U32 R12, RZ, RZ, 0x1 ;  /* 0x00000001ff0c7424 */ /* 0x000fe400078e00ff */
[----:B---3--:R-:W-:-:S07]  /*21010*/  IMAD.MOV.U32 R13, RZ, RZ, RZ ;  /* 0x000000ffff0d7224 */ /* 0x008fce00078e00ff */
[----:B------:R-:W-:-:S07]  /*21020*/  LEPC R20, `(.L_x_11913) ;  /* 0x000000001014794e */ /* 0x000fce0000000000 */
[----:B----4-:R-:W-:Y:S05]  /*21030*/  CALL.ABS.NOINC R2 ;  /* 0x0000000002007343 */ /* 0x010fea0003c00000 */
.L_x_11913:
        /* <DEDUP_REMOVED lines=16> */
.L_x_11912:
[----:B------:R-:W-:Y:S05]  /*21140*/  BSYNC B6 ;  /* 0x0000000000067941 */ /* 0x000fea0003800000 */
.L_x_11911:
[----:B------:R-:W-:Y:S01]  /*21150*/  ULDC.64 UR4, c[0x0][0x9f8] ;  /* 0x00027e0000047ab9 */ /* 0x000fe20000000a00 */
[----:B------:R-:W3:Y:S01]  /*21160*/  LDL R20, [R1+0x28] ;  /* 0x0000280001147983 */ /* 0x000ee20000100800 */
[----:B------:R-:W-:-:S04]  /*21170*/  ISETP.NE.U32.AND P0, PT, RZ, UR4, PT ;  /* 0x00000004ff007c0c */ /* 0x000fc8000bf05070 */
[----:B------:R-:W-:-:S13]  /*21180*/  ISETP.NE.AND.EX P0, PT, RZ, UR5, PT, P0 ;  /* 0x00000005ff007c0c */ /* 0x000fda000bf05300 */
[----:B------:R-:W-:-:S04]  /*21190*/  @P0 IADD3 R2, P1, R19, UR4, RZ ;  /* 0x0000000413020c10 */ /* 0x000fc8000ff3e0ff */
[----:B------:R-:W-:Y:S01]  /*211a0*/  @P0 IADD3.X R3, R22, UR5, RZ, P1, !PT ;  /* 0x0000000516030c10 */ /* 0x000fe20008ffe4ff */
[----:B------:R-:W-:-:S04]  /*211b0*/  ULDC.64 UR4, c[0x0][0xa08] ;  /* 0x0002820000047ab9 */ /* 0x000fc80000000a00 */
[----:B------:R4:W5:Y:S02]  /*211c0*/  @P0 LDG.E R23, desc[UR60][R2.64] ;  /* 0x0000003c02170981 */ /* 0x000964000c1e1900 */
[----:B----4-:R-:W4:Y:S02]  /*211d0*/  LDC.64 R2, c[0x0][0x418] ;  /* 0x00010600ff027b82 */ /* 0x010f240000000a00 */
[----:B----4-:R-:W-:Y:S01]  /*211e0*/  LOP3.LUT P0, RZ, R2, UR4, RZ, 0xfc, !PT ;  /* 0x0000000402ff7c12 */ /* 0x010fe2000f80fcff */
[----:B------:R-:W-:-:S03]  /*211f0*/  UMOV UR4, 0xffffffff ;  /* 0xffffffff00047882 */ /* 0x000fc60000000000 */
[----:B------:R-:W-:Y:S01]  /*21200*/  LOP3.LUT P0, RZ, R3, UR5, RZ, 0xfc, P0 ;  /* 0x0000000503ff7c12 */ /* 0x000fe2000800fcff */
[----:B---3--:R-:W-:Y:S01]  /*21210*/  VIADD R22, R20, 0xffffffff ;  /* 0xffffffff14167836 */ /* 0x008fe20000000000 */
[----:B-----5:R-:W-:Y:S02]  /*21220*/  SHF.R.S32.HI R7, RZ, 0x1f, R23 ;  /* 0x0000001fff077819 */ /* 0x020fe40000011417 */
[----:B------:R-:W-:-:S03]  /*21230*/  SEL R19, R23, RZ, !P0 ;  /* 0x000000ff17137207 */ /* 0x000fc60004000000 */
[----:B------:R3:W-:Y:S01]  /*21240*/  STL [R1+0x8], R7 ;  /* 0x0000080701007387 */ /* 0x0007e20000100800 */
[----:B------:R-:W-:Y:S05]  /*21250*/  BRA.DIV UR4, `(.L_x_11914) ;  /* 0x0000006204407947 */ /* 0x000fea000b800000 */
[----:B------:R-:W4:Y:S02]  /*21260*/  S2R R0, SR_TID.X ;  /* 0x0000000000007919 */ /* 0x000f240000002100 */
[----:B----4-:R-:W-:-:S04]  /*21270*/  SHF.R.U32.HI R0, RZ, 0x5, R0 ;  /* 0x00000005ff007819 */ /* 0x010fc80000011600 */
[----:B------:R-:W-:-:S05]  /*21280*/  LOP3.LUT R0, R0, 0x3, RZ, 0xc0, !PT ;  /* 0x0000000300007812 */ /* 0x000fca00078ec0ff */
[----:B------:R4:W0:Y:S02]  /*21290*/  SHFL.IDX PT, R14, R0, RZ, 0x1f ;  /* 0x00001fff000e7589 */ /* 0x00082400000e0000 */
.L_x_12075:
[----:B----4-:R-:W4:Y:S01]  /*212a0*/  LDL.LU R0, [R1] ;  /* 0x0000000001007983 */ /* 0x010f220000300800 */
[----:B------:R-:W-:Y:S02]  /*212b0*/  PLOP3.LUT P1, PT, PT, PT, PT, 0x8, 0x0 ;  /* 0x000000000000781c */ /* 0x000fe40003f2e170 */
[----:B0-----:R-:W-:Y:S02]  /*212c0*/  ISETP.NE.AND P0, PT, R14, RZ, PT ;  /* 0x000000ff0e00720c */ /* 0x001fe40003f05270 */
[----:B----4-:R-:W-:-:S09]  /*212d0*/  LOP3.LUT R0, R0, 0xfffffffb, RZ, 0xc0, !PT ;  /* 0xfffffffb00007812 */ /* 0x010fd200078ec0ff */
[----:B------:R-:W-:-:S05]  /*212e0*/  @P1 LOP3.LUT R0, R0, 0x4, RZ, 0xfc, !PT ;  /* 0x0000000400001812 */ /* 0x000fca00078efcff */
[----:B------:R0:W-:Y:S01]  /*212f0*/  STL [R1], R0 ;  /* 0x0000000001007387 */ /* 0x0001e20000100800 */
[----:B------:R-:W-:Y:S05]  /*21300*/  @P0 BRA `(.L_x_11915) ;  /* 0x00000004001c0947 */ /* 0x000fea0003800000 */
[----:B------:R-:W-:-:S03]  /*21310*/  UMOV UR4, 0xffffffff ;  /* 0xffffffff00047882 */ /* 0x000fc60000000000 */
[----:B------:R-:W-:Y:S05]  /*21320*/  BRA.DIV UR4, `(.L_x_11916) ;  /* 0x0000006204407947 */ /* 0x000fea000b800000 */
[----:B------:R-:W-:-:S13]  /*21330*/  ELECT P6, URZ, PT ;  /* 0x00000000003f782f */ /* 0x000fda00038c0000 */
.L_x_12078:
[----:B------:R-:W-:Y:S05]  /*21340*/  @!P6 BRA `(.L_x_11915) ;  /* 0x00000004000ce947 */ /* 0x000fea0003800000 */
[----:B------:R-:W-:-:S04]  /*21350*/  ISETP.NE.U32.AND P0, PT, R2, RZ, PT ;  /* 0x000000ff0200720c */ /* 0x000fc80003f05070 */
[----:B------:R-:W-:-:S13]  /*21360*/  ISETP.NE.AND.EX P0, PT, R3, RZ, PT, P0 ;  /* 0x000000ff0300720c */ /* 0x000fda0003f05300 */
[----:B------:R-:W-:Y:S05]  /*21370*/  @!P0 BRA `(.L_x_11917) ;  /* 0x0000000000488947 */ /* 0x000fea0003800000 */
[----:B------:R-:W4:Y:S01]  /*21380*/  LDC R6, c[0x0][0x43c] ;  /* 0x00010f00ff067b82 */ /* 0x000f220000000800 */
[----:B0-----:R-:W-:Y:S01]  /*21390*/  IMAD.MOV.U32 R0, RZ, RZ, R22 ;  /* 0x000000ffff007224 */ /* 0x001fe200078e0016 */
[----:B------:R-:W-:Y:S01]  /*213a0*/  ULDC.64 UR4, c[0x0][0x428] ;  /* 0x00010a0000047ab9 */ /* 0x000fe20000000a00 */
[----:B----4-:R-:W-:-:S13]  /*213b0*/  ISETP.NE.AND P0, PT, R6, 0x1, PT ;  /* 0x000000010600780c */ /* 0x010fda0003f05270 */
[----:B--2---:R-:W0:Y:S02]  /*213c0*/  @P0 LDC.64 R4, c[0x0][0x440] ;  /* 0x00011000ff040b82 */ /* 0x004e240000000a00 */
        /* <DEDUP_REMOVED lines=13> */
.L_x_11917:
[----:B0-----:R-:W-:Y:S01]  /*214a0*/  IMAD R0, R18, 0x8, R16 ;  /* 0x0000000812007824 */ /* 0x001fe200078e0210 */
[----:B----4-:R-:W-:-:S04]  /*214b0*/  SHF.L.U32 R2, R28, 0x1f, RZ ;  /* 0x0000001f1c027819 */ /* 0x010fc800000006ff */
[----:B------:R-:W0:Y:S02]  /*214c0*/  SYNCS.PHASECHK.TRANS64.TRYWAIT P0, [R0+URZ+0x31c40], R2 ;  /* 0x031c4002000075a7 */ /* 0x000e24000800017f */
[----:B0-----:R-:W-:Y:S05]  /*214d0*/  @!P0 BRA `(.L_x_11918) ;  /* 0x0000005c00f48947 */ /* 0x001fea0003800000 */
.L_x_12079:
[----:B------:R-:W4:Y:S02]  /*214e0*/  S2R R3, SR_TID.X ;  /* 0x0000000000037919 */ /* 0x000f240000002100 */
[----:B----4-:R-:W-:Y:S02]  /*214f0*/  LOP3.LUT R4, R3, 0x7f, RZ, 0xc0, !PT ;  /* 0x0000007f03047812 */ /* 0x010fe400078ec0ff */
[----:B------:R4:W5:Y:S02]  /*21500*/  LDL R3, [R1] ;  /* 0x0000000001037983 */ /* 0x0009640000100800 */
[----:B------:R-:W-:-:S13]  /*21510*/  ISETP.NE.AND P0, PT, R4, RZ, PT ;  /* 0x000000ff0400720c */ /* 0x000fda0003f05270 */
[----:B----4-:R-:W-:Y:S05]  /*21520*/  @P0 BRA `(.L_x_11919) ;  /* 0x0000000000140947 */ /* 0x010fea0003800000 */
[----:B-----5:R-:W-:Y:S01]  /*21530*/  LOP3.LUT P1, RZ, R3, 0x1, RZ, 0xc0, !PT ;  /* 0x0000000103ff7812 */ /* 0x020fe2000782c0ff */
[----:B0-----:R-:W-:-:S04]  /*21540*/  IMAD.MOV.U32 R2, RZ, RZ, 0x6c00 ;  /* 0x00006c00ff027424 */ /* 0x001fc800078e00ff */
[----:B------:R4:W-:Y:S08]  /*21550*/  SYNCS.ARRIVE.TRANS64 RZ, [R0+URZ+0x31c30], R2 ;  /* 0x031c300200ff79a7 */ /* 0x0009f0000800003f */
[----:B------:R-:W-:Y:S05]  /*21560*/  @!P1 BRA `(.L_x_11919) ;  /* 0x0000000000049947 */ /* 0x000fea0003800000 */
[----:B------:R-:W-:Y:S01]  /*21570*/  BPT.TRAP 0x1 ;  /* 0x000000040000795c */ /* 0x000fe20000300000 */
.L_x_11919:
        /* <DEDUP_REMOVED lines=23> */
[----:B------:R0:W-:Y:S01]  /*216f0*/  UTMALDG.4D [UR8], [UR4], desc[UR6] ;  /* 0x00000608040075b4 */ /* 0x0001e20008019000 */
[----:B------:R4:W-:Y:S01]  /*21700*/  STL [R1], R3 ;  /* 0x0000000301007387 */ /* 0x0009e20000100800 */
[----:B0-----:R-:W-:Y:S01]  /*21710*/  UMOV UR8, UR15 ;  /* 0x0000000f00087c82 */ /* 0x001fe20008000000 */
[----:B------:R-:W-:-:S02]  /*21720*/  UMOV UR10, UR17 ;  /* 0x00000011000a7c82 */ /* 0x000fc40008000000 */
[----:B------:R0:W-:Y:S02]  /*21730*/  UTMALDG.4D [UR8], [UR4], desc[UR6] ;  /* 0x00000608040075b4 */ /* 0x0001e40008019000 */
[----:B0-----:R-:W-:Y:S01]  /*21740*/  UMOV UR8, UR16 ;  /* 0x0000001000087c82 */ /* 0x001fe20008000000 */
[----:B------:R-:W-:Y:S02]  /*21750*/  UMOV UR10, UR14 ;  /* 0x0000000e000a7c82 */ /* 0x000fe40008000000 */
[----:B------:R4:W-:Y:S02]  /*21760*/  UTMALDG.4D [UR8], [UR4], desc[UR6] ;  /* 0x00000608040075b4 */ /* 0x0009e40008019000 */
[----:B----4-:R-:W-:Y:S01]  /*21770*/  NOP ;  /* 0x0000000000007918 */ /* 0x010fe20000000000 */
.L_x_11915:
[----:B------:R-:W4:Y:S04]  /*21780*/  LDL.LU R4, [R1+0x20] ;  /* 0x0000200001047983 */ /* 0x000f280000300800 */
[----:B------:R-:W5:Y:S04]  /*21790*/  LDL.LU R6, [R1+0x18] ;  /* 0x0000180001067983 */ /* 0x000f680000300800 */
[----:B------:R-:W2:Y:S01]  /*217a0*/  LDL.LU R3, [R1+0x40] ;  /* 0x0000400001037983 */ /* 0x000ea20000300800 */
[----:B------:R-:W-:Y:S05]  /*217b0*/  WARPSYNC.ALL ;  /* 0x0000000000007948 */ /* 0x000fea0003800000 */
[----:B------:R-:W-:Y:S01]  /*217c0*/  ULDC.64 UR6, c[0x0][0xa00] ;  /* 0x0002800000067ab9 */ /* 0x000fe20000000a00 */
[----:B------:R-:W-:Y:S01]  /*217d0*/  ULDC.64 UR4, c[0x0][0x298] ;  /* 0x0000a60000047ab9 */ /* 0x000fe20000000a00 */
[----:B0-----:R-:W-:Y:S01]  /*217e0*/  VIADD R0, R16, 0xda00 ;  /* 0x0000da0010007836 */ /* 0x001fe20000000000 */
[----:B------:R-:W-:Y:S01]  /*217f0*/  BAR.SYNC.DEFER_BLOCKING 0x8, 0x200 ;  /* 0x0208000000007b1d */ /* 0x000fe20000010000 */
[----:B------:R-:W-:-:S03]  /*21800*/  ISETP.NE.U32.AND P0, PT, RZ, UR6, PT ;  /* 0x00000006ff007c0c */ /* 0x000fc6000bf05070 */
[----:B------:R-:W-:Y:S02]  /*21810*/  LOP3.LUT P1, RZ, R0, 0x1bf, RZ, 0xc0, !PT ;  /* 0x000001bf00ff7812 */ /* 0x000fe4000782c0ff */
[----:B------:R-:W-:Y:S01]  /*21820*/  ISETP.NE.AND.EX P0, PT, RZ, UR7, PT, P0 ;  /* 0x00000007ff007c0c */ /* 0x000fe2000bf05300 */
[----:B------:R-:W-:Y:S01]  /*21830*/  BSSY B6, `(.L_x_11920) ;  /* 0x000001d000067945 */ /* 0x000fe20003800000 */
[----:B----4-:R-:W-:Y:S02]  /*21840*/  SHF.R.S32.HI R2, RZ, 0x1f, R4 ;  /* 0x0000001fff027819 */ /* 0x010fe40000011404 */
[----:B-----5:R-:W-:-:S03]  /*21850*/  SEL R6, R6, RZ, !P0 ;  /* 0x000000ff06067207 */ /* 0x020fc60004000000 */
[----:B------:R-:W-:-:S04]  /*21860*/  IMAD R2, R2, UR4, RZ ;  /* 0x0000000402027c24 */ /* 0x000fc8000f8e02ff */
[C---:B------:R-:W-:Y:S01]  /*21870*/  IMAD R0, R4.reuse, UR5, R2 ;  /* 0x0000000504007c24 */ /* 0x040fe2000f8e0202 */
[----:B--2---:R-:W-:Y:S01]  /*21880*/  SEL R2, R3, RZ, !P0 ;  /* 0x000000ff03027207 */ /* 0x004fe20004000000 */
        /* <DEDUP_REMOVED lines=15> */
[----:B---3--:R-:W-:-:S02]  /*21980*/  IMAD.U32 R7, RZ, RZ, UR7 ;  /* 0x00000007ff077e24 */ /* 0x008fc4000f8e00ff */
[----:B------:R-:W-:Y:S02]  /*21990*/  IMAD.U32 R10, RZ, RZ, UR8 ;  /* 0x00000008ff0a7e24 */ /* 0x000fe4000f8e00ff */
[----:B-1----:R-:W-:Y:S02]  /*219a0*/  IMAD.U32 R11, RZ, RZ, UR9 ;  /* 0x00000009ff0b7e24 */ /* 0x002fe4000f8e00ff */
[----:B------:R-:W-:Y:S02]  /*219b0*/  IMAD.MOV.U32 R8, RZ, RZ, 0x70 ;  /* 0x00000070ff087424 */ /* 0x000fe400078e00ff */
[----:B------:R-:W-:Y:S02]  /*219c0*/  IMAD.MOV.U32 R12, RZ, RZ, 0x1 ;  /* 0x00000001ff0c7424 */ /* 0x000fe400078e00ff */
[----:B------:R-:W-:-:S07]  /*219d0*/  IMAD.MOV.U32 R13, RZ, RZ, RZ ;  /* 0x000000ffff0d7224 */ /* 0x000fce00078e00ff */
[----:B------:R-:W-:-:S07]  /*219e0*/  LEPC R20, `(.L_x_11921) ;  /* 0x000000001014794e */ /* 0x000fce0000000000 */
[----:B0-----:R-:W-:Y:S05]  /*219f0*/  CALL.ABS.NOINC R2 ;  /* 0x0000000002007343 */ /* 0x001fea0003c00000 */
.L_x_11921:
[----:B------:R-:W-:Y:S05]  /*21a00*/  BSYNC B6 ;  /* 0x0000000000067941 */ /* 0x000fea0003800000 */
.L_x_11920:
[----:B------:R-:W2:Y:S01]  /*21a10*/  LDL.LU R20, [R1+0x20] ;  /* 0x0000200001147983 */ /* 0x000ea20000300800 */
[----:B------:R-:W-:Y:S01]  /*21a20*/  ULDC.64 UR6, c[0x0][0x2e0] ;  /* 0x0000b80000067ab9 */ /* 0x000fe20000000a00 */
[----:B------:R-:W4:Y:S01]  /*21a30*/  LDC R10, c[0x0][0x448] ;  /* 0x00011200ff0a7b82 */ /* 0x000f220000000800 */
[----:B------:R-:W-:Y:S01]  /*21a40*/  ULDC.64 UR4, c[0x0][0x2d8] ;  /* 0x0000b60000047ab9 */ /* 0x000fe20000000a00 */
[----:B0-----:R-:W2:Y:S01]  /*21a50*/  LDL.LU.64 R2, [R1+0x38] ;  /* 0x0000380001027983 */ /* 0x001ea20000300a00 */
[----:B------:R-:W-:-:S03]  /*21a60*/  ULDC.64 UR8, c[0x0][0x280] ;  /* 0x0000a00000087ab9 */ /* 0x000fc60000000a00 */
[----:B------:R-:W3:Y:S04]  /*21a70*/  LDL.LU R21, [R1+0x40] ;  /* 0x0000400001157983 */ /* 0x000ee80000300800 */
[----:B------:R-:W3:Y:S01]  /*21a80*/  LDL.LU R4, [R1+0x18] ;  /* 0x0000180001047983 */ /* 0x000ee20000300800 */
[----:B----4-:R-:W-:-:S13]  /*21a90*/  ISETP.NE.AND P1, PT, R10, 0x1, PT ;  /* 0x000000010a00780c */ /* 0x010fda0003f25270 */
[----:B------:R-:W0:Y:S01]  /*21aa0*/  @P1 LDC R5, c[0x0][0x450] ;  /* 0x00011400ff051b82 */ /* 0x000e220000000800 */
[----:B--2---:R-:W-:Y:S02]  /*21ab0*/  IMAD.MOV.U32 R3, RZ, RZ, R20 ;  /* 0x000000ffff037224 */ /* 0x004fe400078e0014 */
[----:B------:R-:W2:Y:S01]  /*21ac0*/  S2R R20, SR_TID.X ;  /* 0x0000000000147919 */ /* 0x000ea20000002100 */
[----:B---3--:R-:W-:Y:S02]  /*21ad0*/  IMAD R0, R21, UR6, RZ ;  /* 0x0000000615007c24 */ /* 0x008fe4000f8e02ff */
[----:B------:R-:W-:-:S04]  /*21ae0*/  IMAD.WIDE.U32 R2, R17, UR4, R2 ;  /* 0x0000000411027c25 */ /* 0x000fc8000f8e0002 */
[----:B------:R-:W-:Y:S01]  /*21af0*/  IMAD R3, R17, UR5, R3 ;  /* 0x0000000511037c24 */ /* 0x000fe2000f8e0203 */
[----:B------:R-:W-:Y:S01]  /*21b00*/  ULDC.64 UR4, c[0x0][0x2d0] ;  /* 0x0000b40000047ab9 */ /* 0x000fe20000000a00 */
[C---:B------:R-:W-:Y:S02]  /*21b10*/  IMAD R0, R4.reuse, UR7, R0 ;  /* 0x0000000704007c24 */ /* 0x040fe4000f8e0200 */
[----:B------:R-:W-:Y:S01]  /*21b20*/  IMAD.WIDE.U32 R2, R4, UR6, R2 ;  /* 0x0000000604027c25 */ /* 0x000fe2000f8e0002 */
[----:B------:R-:W-:Y:S01]  /*21b30*/  ULDC.64 UR6, c[0x0][0x2c8] ;  /* 0x0000b20000067ab9 */ /* 0x000fe20000000a00 */
[----:B------:R-:W3:Y:S02]  /*21b40*/  @P1 LDC R4, c[0x0][0x44c] ;  /* 0x00011300ff041b82 */ /* 0x000ee40000000800 */
[----:B------:R-:W-:Y:S01]  /*21b50*/  IMAD.IADD R3, R3, 0x1, R0 ;  /* 0x0000000103037824 */ /* 0x000fe200078e0200 */
[C---:B--2---:R-:W-:Y:S01]  /*21b60*/  LOP3.LUT R21, R20.reuse, 0x7f, RZ, 0xc0, !PT ;  /* 0x0000007f14157812 */ /* 0x044fe200078ec0ff */
[----:B------:R-:W-:-:S03]  /*21b70*/  IMAD.SHL.U32 R20, R20, 0x20, RZ ;  /* 0x0000002014147824 */ /* 0x000fc600078e00ff */
[----:B------:R-:W-:-:S04]  /*21b80*/  SHF.R.U32.HI R21, RZ, 0x2, R21 ;  /* 0x00000002ff157819 */ /* 0x000fc80000011615 */
[----:B------:R-:W-:Y:S02]  /*21b90*/  LOP3.LUT R20, R21, 0x60, R20, 0xf8, !PT ;  /* 0x0000006015147812 */ /* 0x000fe400078ef814 */
[----:B------:R2:W5:Y:S03]  /*21ba0*/  LDL R21, [R1+0x30] ;  /* 0x0000300001157983 */ /* 0x0005660000100800 */
[----:B------:R-:W-:-:S04]  /*21bb0*/  IMAD R8, R25, 0xc0, R20 ;  /* 0x000000c019087824 */ /* 0x000fc800078e0214 */
[----:B---3--:R-:W-:-:S04]  /*21bc0*/  @P1 IMAD.HI.U32 R0, R8, R4, RZ ;  /* 0x0000000408001227 */ /* 0x008fc800078e00ff */
[----:B------:R-:W-:Y:S01]  /*21bd0*/  IMAD.MOV.U32 R4, RZ, RZ, R8 ;  /* 0x000000ffff047224 */ /* 0x000fe200078e0008 */
[----:B0-----:R-:W-:-:S04]  /*21be0*/  @P1 SHF.R.U32.HI R4, RZ, R5, R0 ;  /* 0x00000005ff041219 */ /* 0x001fc80000011600 */
[--C-:B------:R-:W-:Y:S01]  /*21bf0*/  SHF.R.S32.HI R0, RZ, 0x1f, R4.reuse ;  /* 0x0000001fff007819 */ /* 0x100fe20000011404 */
[----:B------:R-:W-:-:S04]  /*21c00*/  IMAD.MOV R6, RZ, RZ, -R4 ;  /* 0x000000ffff067224 */ /* 0x000fc800078e0a04 */
[----:B------:R-:W-:-:S04]  /*21c10*/  IMAD R0, R0, UR4, RZ ;  /* 0x0000000400007c24 */ /* 0x000fc8000f8e02ff */
[C---:B------:R-:W-:Y:S02]  /*21c20*/  IMAD R0, R4.reuse, UR5, R0 ;  /* 0x0000000504007c24 */ /* 0x040fe4000f8e0200 */
[----:B------:R-:W-:-:S04]  /*21c30*/  IMAD.WIDE.U32 R4, R4, UR4, R2 ;  /* 0x0000000404047c25 */ /* 0x000fc8000f8e0002 */
[----:B------:R-:W-:Y:S02]  /*21c40*/  IMAD.IADD R5, R5, 0x1, R0 ;  /* 0x0000000105057824 */ /* 0x000fe400078e0200 */
[----:B------:R-:W-:-:S05]  /*21c50*/  IMAD R0, R10, R6, R8 ;  /* 0x000000060a007224 */ /* 0x000fca00078e0208 */
[----:B------:R-:W-:-:S05]  /*21c60*/  SHF.R.S32.HI R6, RZ, 0x1f, R0 ;  /* 0x0000001fff067819 */ /* 0x000fca0000011400 */
[----:B------:R-:W-:Y:S02]  /*21c70*/  IMAD R9, R6, UR6, RZ ;  /* 0x0000000606097c24 */ /* 0x000fe4000f8e02ff */
[C---:B------:R-:W-:Y:S02]  /*21c80*/  IMAD.WIDE.U32 R6, R0.reuse, UR6, R4 ;  /* 0x0000000600067c25 */ /* 0x040fe4000f8e0004 */
[----:B------:R-:W0:Y:S02]  /*21c90*/  @P1 LDC R5, c[0x0][0x44c] ;  /* 0x00011300ff051b82 */ /* 0x000e240000000800 */
[----:B------:R-:W-:-:S04]  /*21ca0*/  IMAD R0, R0, UR7, R9 ;  /* 0x0000000700007c24 */ /* 0x000fc8000f8e0209 */
[----:B------:R-:W-:Y:S02]  /*21cb0*/  IMAD.IADD R0, R7, 0x1, R0 ;  /* 0x0000000107007824 */ /* 0x000fe400078e0200 */
[----:B------:R-:W3:Y:S01]  /*21cc0*/  @P1 LDC R7, c[0x0][0x450] ;  /* 0x00011400ff071b82 */ /* 0x000ee20000000800 */
[----:B------:R-:W-:Y:S01]  /*21cd0*/  VIADD R8, R8, 0x80 ;  /* 0x0000008008087836 */ /* 0x000fe20000000000 */
[----:B------:R-:W1:Y:S01]  /*21ce0*/  S2R R12, SR_TID.X ;  /* 0x00000000000c7919 */ /* 0x000e620000002100 */
[----:B------:R-:W-:-:S04]  /*21cf0*/  LEA R4, P0, R6, UR8, 0x1 ;  /* 0x0000000806047c11 */ /* 0x000fc8000f8008ff */
[----:B------:R-:W-:Y:S01]  /*21d00*/  LEA.HI.X R0, R6, UR9, R0, 0x1, P0 ;  /* 0x0000000906007c11 */ /* 0x000fe200080f0c00 */
[----:B------:R-:W-:Y:S02]  /*21d10*/  IMAD.MOV.U32 R6, RZ, RZ, R8 ;  /* 0x000000ffff067224 */ /* 0x000fe400078e0008 */
[----:B0-----:R-:W-:-:S05]  /*21d20*/  @P1 IMAD.HI.U32 R5, R8, R5, RZ ;  /* 0x0000000508051227 */ /* 0x001fca00078e00ff */
[----:B---3--:R-:W-:-:S04]  /*21d30*/  @P1 SHF.R.U32.HI R6, RZ, R7, R5 ;  /* 0x00000007ff061219 */ /* 0x008fc80000011605 */
[--C-:B------:R-:W-:Y:S01]  /*21d40*/  SHF.R.S32.HI R7, RZ, 0x1f, R6.reuse ;  /* 0x0000001fff077819 */ /* 0x100fe20000011406 */
[----:B------:R-:W-:-:S04]  /*21d50*/  IMAD.MOV R5, RZ, RZ, -R6 ;  /* 0x000000ffff057224 */ /* 0x000fc800078e0a06 */
[----:B------:R-:W-:Y:S02]  /*21d60*/  IMAD R7, R7, UR4, RZ ;  /* 0x0000000407077c24 */ /* 0x000fe4000f8e02ff */
[----:B------:R-:W-:Y:S01]  /*21d70*/  IMAD.WIDE.U32 R2, R6, UR4, R2 ;  /* 0x0000000406027c25 */ /* 0x000fe2000f8e0002 */
[----:B------:R-:W-:-:S03]  /*21d80*/  ULDC UR4, c[0x0][0x2b8] ;  /* 0x0000ae0000047ab9 */ /* 0x000fc60000000800 */
[----:B------:R-:W-:Y:S02]  /*21d90*/  IMAD R5, R10, R5, R8 ;  /* 0x000000050a057224 */ /* 0x000fe400078e0208 */
[----:B------:R-:W-:-:S04]  /*21da0*/  IMAD R6, R6, UR5, R7 ;  /* 0x0000000506067c24 */ /* 0x000fc8000f8e0207 */
[----:B------:R-:W-:Y:S01]  /*21db0*/  IMAD.IADD R3, R3, 0x1, R6 ;  /* 0x0000000103037824 */ /* 0x000fe200078e0206 */
[----:B------:R-:W-:Y:S01]  /*21dc0*/  SHF.R.S32.HI R6, RZ, 0x1f, R5 ;  /* 0x0000001fff067819 */ /* 0x000fe20000011405 */
[----:B-1----:R-:W-:-:S04]  /*21dd0*/  IMAD.SHL.U32 R11, R12, 0x8, RZ ;  /* 0x000000080c0b7824 */ /* 0x002fc800078e00ff */
[----:B------:R-:W-:Y:S01]  /*21de0*/  IMAD R6, R6, UR6, RZ ;  /* 0x0000000606067c24 */ /* 0x000fe2000f8e02ff */
[----:B------:R-:W-:Y:S01]  /*21df0*/  LOP3.LUT R11, R11, 0x18, RZ, 0xc0, !PT ;  /* 0x000000180b0b7812 */ /* 0x000fe200078ec0ff */
[----:B------:R-:W-:-:S04]  /*21e00*/  IMAD.WIDE.U32 R2, R5, UR6, R2 ;  /* 0x0000000605027c25 */ /* 0x000fc8000f8e0002 */
[----:B------:R-:W-:Y:S02]  /*21e10*/  IMAD R6, R5, UR7, R6 ;  /* 0x0000000705067c24 */ /* 0x000fe4000f8e0206 */
[----:B------:R-:W-:Y:S01]  /*21e20*/  IMAD.SHL.U32 R20, R12, 0x8, RZ ;  /* 0x000000080c147824 */ /* 0x000fe200078e00ff */
[----:B------:R-:W-:Y:S01]  /*21e30*/  LEA R7, P0, R2, UR8, 0x1 ;  /* 0x0000000802077c11 */ /* 0x000fe2000f8008ff */
[----:B------:R-:W-:Y:S01]  /*21e40*/  IMAD.IADD R6, R3, 0x1, R6 ;  /* 0x0000000103067824 */ /* 0x000fe200078e0206 */
[C---:B------:R-:W-:Y:S02]  /*21e50*/  LOP3.LUT R13, R11.reuse, 0x20, RZ, 0xfc, !PT ;  /* 0x000000200b0d7812 */ /* 0x040fe400078efcff */
[----:B------:R-:W-:Y:S02]  /*21e60*/  LOP3.LUT R20, R20, 0x18, RZ, 0xc0, !PT ;  /* 0x0000001814147812 */ /* 0x000fe400078ec0ff */
[----:B------:R-:W-:Y:S01]  /*21e70*/  LOP3.LUT R11, R11, 0x40, RZ, 0xfc, !PT ;  /* 0x000000400b0b7812 */ /* 0x000fe200078efcff */
[----:B------:R-:W-:Y:S01]  /*21e80*/  UMOV UR5, 0xffffffff ;  /* 0xffffffff00057882 */ /* 0x000fe20000000000 */
[----:B------:R-:W-:-:S02]  /*21e90*/  LEA.HI.X R6, R2, UR9, R6, 0x1, P0 ;  /* 0x0000000902067c11 */ /* 0x000fc400080f0c06 */
[----:B------:R-:W-:Y:S02]  /*21ea0*/  LOP3.LUT R12, R12, 0x7f, RZ, 0xc0, !PT ;  /* 0x0000007f0c0c7812 */ /* 0x000fe400078ec0ff */
[----:B------:R-:W-:Y:S02]  /*21eb0*/  ISETP.GE.AND P3, PT, R20, UR4, PT ;  /* 0x0000000414007c0c */ /* 0x000fe4000bf66270 */
[----:B------:R-:W-:Y:S02]  /*21ec0*/  ISETP.GE.AND P0, PT, R13, UR4, PT ;  /* 0x000000040d007c0c */ /* 0x000fe4000bf06270 */
[----:B------:R-:W-:Y:S02]  /*21ed0*/  ISETP.GE.AND P1, PT, R11, UR4, PT ;  /* 0x000000040b007c0c */ /* 0x000fe4000bf26270 */
[----:B------:R-:W-:Y:S01]  /*21ee0*/  SHF.R.U32.HI R9, RZ, 0x2, R12 ;  /* 0x00000002ff097819 */ /* 0x000fe2000001160c */
[----:B--2---:R-:W-:Y:S10]  /*21ef0*/  BRA.DIV UR5, `(.L_x_11922) ;  /* 0x0000005605807947 */ /* 0x004ff4000b800000 */
[----:B------:R-:W2:Y:S01]  /*21f00*/  LDL R8, [R1+0x14] ;  /* 0x0000140001087983 */ /* 0x000ea20000100800 */
[----:B-----5:R-:W-:Y:S02]  /*21f10*/  IMAD R5, R21, R10, RZ ;  /* 0x0000000a15057224 */ /* 0x020fe400078e02ff */
[----:B------:R-:W-:Y:S01]  /*21f20*/  IMAD R25, R25, 0xc0, R9 ;  /* 0x000000c019197824 */ /* 0x000fe200078e0209 */
        /* <DEDUP_REMOVED lines=9> */
[----:B--2---:R-:W-:Y:S04]  /*21fc0*/  @!P2 LDGSTS.E.BYPASS.LTC128B.128 [R8+0xda00], desc[UR60][R2.64], !P3 ;  /* 0x0da000000208afae */ /* 0x004fe8000d901d7c */
        /* <DEDUP_REMOVED lines=30> */
[----:B------:R-:W-:-:S05]  /*221b0*/  @!P2 LEA R2, P4, R20, R4, 0x1 ;  /* 0x000000041402a211 */ /* 0x000fca00078808ff */
[----:B--2---:R-:W-:-:S04]  /*221c0*/  @!P2 IMAD.X R0, RZ, RZ, R0, P4 ;  /* 0x000000ffff00a224 */ /* 0x004fc800020e0600 */
[----:B------:R-:W-:Y:S02]  /*221d0*/  @!P2 IMAD.MOV.U32 R3, RZ, RZ, R0 ;  /* 0x000000ffff03a224 */ /* 0x000fe400078e0000 */
[----:B------:R-:W-:Y:S04]  /*221e0*/  SHFL.IDX PT, R0, R6, RZ, 0x1c1f ;  /* 0x001c1fff06007589 */ /* 0x000fe800000e0000 */
[----:B------:R-:W-:Y:S04]  /*221f0*/  @!P2 LDGSTS.E.BYPASS.LTC128B.128 [R8+0xf200], desc[UR60][R2.64], !P3 ;  /* 0x0f2000000208afae */ /* 0x000fe8000d901d7c */
[----:B------:R-:W-:Y:S04]  /*22200*/  @!P2 LDGSTS.E.BYPASS.LTC128B.128 [R8+0x12200], desc[UR60][R2.64+0x40], !P0 ;  /* 0x122000400208afae */ /* 0x000fe8000c101d7c */
[----:B------:R0:W-:Y:S04]  /*22210*/  @!P2 LDGSTS.E.BYPASS.LTC128B.128 [R8+0x15200], desc[UR60][R2.64+0x80], !P1 ;  /* 0x152000800208afae */ /* 0x0001e8000c901d7c */
[----:B------:R-:W-:Y:S04]  /*22220*/  SHFL.IDX PT, R6, R6, 0x1, 0x1c1f ;  /* 0x003c1f0006067f89 */ /* 0x000fe800000e0000 */
[----:B0-----:R-:W0:Y:S01]  /*22230*/  SHFL.IDX PT, R2, R7, RZ, 0x1c1f ;  /* 0x001c1fff07027589 */ /* 0x001e2200000e0000 */
[----:B------:R-:W-:-:S05]  /*22240*/  VIADD R3, R25, 0x80 ;  /* 0x0000008019037836 */ /* 0x000fca0000000000 */
[----:B------:R-:W-:-:S13]  /*22250*/  ISETP.GE.AND P2, PT, R3, R5, PT ;  /* 0x000000050300720c */ /* 0x000fda0003f46270 */
[----:B0-----:R-:W-:-:S05]  /*22260*/  @!P2 LEA R2, P4, R20, R2, 0x1 ;  /* 0x000000021402a211 */ /* 0x001fca00078808ff */
[----:B------:R-:W-:-:S04]  /*22270*/  @!P2 IMAD.X R0, RZ, RZ, R0, P4 ;  /* 0x000000ffff00a224 */ /* 0x000fc800020e0600 */
[----:B------:R-:W-:-:S05]  /*22280*/  @!P2 IMAD.MOV.U32 R3, RZ, RZ, R0 ;  /* 0x000000ffff03a224 */ /* 0x000fca00078e0000 */
[----:B------:R-:W-:Y:S04]  /*22290*/  @!P2 LDGSTS.E.BYPASS.LTC128B.128 [R8+0xfa00], desc[UR60][R2.64], !P3 ;  /* 0x0fa000000208afae */ /* 0x000fe8000d901d7c */
[----:B------:R-:W-:Y:S04]  /*222a0*/  @!P2 LDGSTS.E.BYPASS.LTC128B.128 [R8+0x12a00], desc[UR60][R2.64+0x40], !P0 ;  /* 0x12a000400208afae */ /* 0x000fe8000c101d7c */
[----:B------:R0:W-:Y:S04]  /*222b0*/  @!P2 LDGSTS.E.BYPASS.LTC128B.128 [R8+0x15a00], desc[UR60][R2.64+0x80], !P1 ;  /* 0x15a000800208afae */ /* 0x0001e8000c901d7c */
[----:B0-----:R0:W1:Y:S02]  /*222c0*/  SHFL.IDX PT, R2, R7, 0x1, 0x1c1f ;  /* 0x003c1f0007027f89 */ /* 0x00106400000e0000 */
.L_x_12092:
        /* <DEDUP_REMOVED lines=13> */
.L_x_11923:
        /* <DEDUP_REMOVED lines=18> */
.L_x_12093:
[----:B------:R-:W-:Y:S05]  /*224c0*/  BSYNC B0 ;  /* 0x0000000000007941 */ /* 0x000fea0003800000 */
.L_x_11924:
        /* <DEDUP_REMOVED lines=52> */
.L_x_11932:
[----:B------:R-:W-:Y:S01]  /*22810*/  IMAD R3, R5, 0x8, R16 ;  /* 0x0000000805037824 */ /* 0x000fe200078e0210 */
[----:B------:R-:W-:Y:S01]  /*22820*/  SHF.L.U32 R2, R9, 0x1f, RZ ;  /* 0x0000001f09027819 */ /* 0x000fe200000006ff */
[----:B------:R-:W-:Y:S03]  /*22830*/  BSSY B3, `(.L_x_11933) ;  /* 0x0000003000037945 */ /* 0x000fe60003800000 */
[----:B------:R-:W1:Y:S02]  /*22840*/  SYNCS.PHASECHK.TRANS64.TRYWAIT P0, [R3+URZ+0x31c40], R2 ;  /* 0x031c4002030075a7 */ /* 0x000e64000800017f */
[----:B-1----:R-:W-:Y:S05]  /*22850*/  @!P0 BRA `(.L_x_11934) ;  /* 0x00000054004c8947 */ /* 0x002fea0003800000 */
.L_x_12094:
[----:B------:R-:W-:Y:S05]  /*22860*/  BSYNC B3 ;  /* 0x0000000000037941 */ /* 0x000fea0003800000 */
.L_x_11933:
[----:B0-----:R-:W0:Y:S01]  /*22870*/  S2R R6, SR_TID.X ;  /* 0x0000000000067919 */ /* 0x001e220000002100 */
[----:B------:R-:W-:Y:S01]  /*22880*/  BSSY B3, `(.L_x_11935) ;  /* 0x000000a000037945 */ /* 0x000fe20003800000 */
[----:B0-----:R-:W-:-:S04]  /*22890*/  LOP3.LUT R6, R6, 0x7f, RZ, 0xc0, !PT ;  /* 0x0000007f06067812 */ /* 0x001fc800078ec0ff */
[----:B------:R-:W-:-:S13]  /*228a0*/  ISETP.NE.AND P0, PT, R6, RZ, PT ;  /* 0x000000ff0600720c */ /* 0x000fda0003f05270 */
[----:B------:R-:W-:Y:S05]  /*228b0*/  @P0 BRA `(.L_x_11936) ;  /* 0x0000000000180947 */ /* 0x000fea0003800000 */
[----:B------:R-:W2:Y:S01]  /*228c0*/  LDL R6, [R1] ;  /* 0x0000000001067983 */ /* 0x000ea20000100800 */
[----:B-1----:R-:W-:-:S04]  /*228d0*/  IMAD.MOV.U32 R2, RZ, RZ, 0x6c00 ;  /* 0x00006c00ff027424 */ /* 0x002fc800078e00ff */
[----:B------:R0:W-:Y:S01]  /*228e0*/  SYNCS.ARRIVE.TRANS64 RZ, [R3+URZ+0x31c30], R2 ;  /* 0x031c300203ff79a7 */ /* 0x0001e2000800003f */
[----:B--2---:R-:W-:-:S13]  /*228f0*/  LOP3.LUT P1, RZ, R6, 0x1, RZ, 0xc0, !PT ;  /* 0x0000000106ff7812 */ /* 0x004fda000782c0ff */
[----:B0-----:R-:W-:Y:S05]  /*22900*/  @!P1 BRA `(.L_x_11936) ;  /* 0x0000000000049947 */ /* 0x001fea0003800000 */
[----:B------:R-:W-:Y:S01]  /*22910*/  BPT.TRAP 0x1 ;  /* 0x000000040000795c */ /* 0x000fe20000300000 */
.L_x_11936:
[----:B------:R-:W-:Y:S05]  /*22920*/  BSYNC B3 ;  /* 0x0000000000037941 */ /* 0x000fea0003800000 */
.L_x_11935:
        /* <DEDUP_REMOVED lines=11> */
.L_x_11937:
        /* <DEDUP_REMOVED lines=16> */
.L_x_11938:
        /* <DEDUP_REMOVED lines=16> */
.L_x_11939:
        /* <DEDUP_REMOVED lines=15> */
.L_x_12095:
[----:B------:R-:W-:Y:S05]  /*22cd0*/  BSYNC B3 ;  /* 0x0000000000037941 */ /* 0x000fea0003800000 */
.L_x_11940:
        /* <DEDUP_REMOVED lines=10> */
.L_x_11942:
[----:B------:R-:W2:Y:S01]  /*22d80*/  LDL R3, [R1] ;  /* 0x0000000001037983 */ /* 0x000ea20000100800 */
[----:B------:R-:W-:Y:S01]  /*22d90*/  BSSY B3, `(.L_x_11943) ;  /* 0x0000004000037945 */ /* 0x000fe20003800000 */
[----:B--2---:R-:W-:-:S13]  /*22da0*/  LOP3.LUT P0, RZ, R3, 0x8, RZ, 0xc0, !PT ;  /* 0x0000000803ff7812 */ /* 0x004fda000780c0ff */
[----:B------:R-:W-:Y:S05]  /*22db0*/  @P0 BRA `(.L_x_11944) ;  /* 0x0000000000040947 */ /* 0x000fea0003800000 */
[----:B------:R-:W-:Y:S01]  /*22dc0*/  BPT.TRAP 0x1 ;  /* 0x000000040000795c */ /* 0x000fe20000300000 */
.L_x_11944:
[----:B------:R-:W-:Y:S05]  /*22dd0*/  BSYNC B3 ;  /* 0x0000000000037941 */ /* 0x000fea0003800000 */
.L_x_11943:
        /* <DEDUP_REMOVED lines=10> */
.L_x_11945:
        /* <DEDUP_REMOVED lines=15> */
.L_x_11946:
        /* <DEDUP_REMOVED lines=15> */
.L_x_11947:
        /* <DEDUP_REMOVED lines=12> */
.L_x_11931:
[----:B------:R-:W-:Y:S05]  /*23120*/  BSYNC B1 ;  /* 0x0000000000017941 */ /* 0x000fea0003800000 */
.L_x_11930:
[----:B------:R-:W2:Y:S01]  /*23130*/  LDL.LU R0, [R1+0x28] ;  /* 0x0000280001007983 */ /* 0x000ea20000300800 */
[----:B------:R-:W-:Y:S02]  /*23140*/  IMAD.MOV.U32 R18, RZ, RZ, R5 ;  /* 0x000000ffff127224 */ /* 0x000fe400078e0005 */
[----:B------:R-:W-:Y:S02]  /*23150*/  IMAD.MOV.U32 R28, RZ, RZ, R9 ;  /* 0x000000ffff1c7224 */ /* 0x000fe400078e0009 */
[----:B--2---:R-:W-:-:S07]  /*23160*/  VIADD R0, R0, 0xfffffffd ;  /* 0xfffffffd00007836 */ /* 0x004fce0000000000 */
.L_x_11929:
[----:B------:R-:W-:Y:S05]  /*23170*/  BSYNC B2 ;  /* 0x0000000000027941 */ /* 0x000fea0003800000 */
.L_x_11928:
[----:B------:R-:W-:Y:S01]  /*23180*/  VIADD R8, R8, 0xfffffffe ;  /* 0xfffffffe08087836 */ /* 0x000fe20000000000 */
[----:B------:R-:W-:-:S04]  /*23190*/  LOP3.LUT R4, RZ, R4, RZ, 0x33, !PT ;  /* 0x00000004ff047212 */ /* 0x000fc800078e33ff */
[----:B------:R-:W-:-:S13]  /*231a0*/  ISETP.NE.AND P0, PT, R8, R4, PT ;  /* 0x000000040800720c */ /* 0x000fda0003f05270 */
[----:B------:R-:W-:Y:S05]  /*231b0*/  @!P0 BRA `(.L_x_11927) ;  /* 0x0000001400ac8947 */ /* 0x000fea0003800000 */
[----:B------:R-:W-:-:S07]  /*231c0*/  IMAD.MOV.U32 R4, RZ, RZ, R19 ;  /* 0x000000ffff047224 */ /* 0x000fce00078e0013 */
.L_x_11984:
[----:B------:R-:W2:Y:S01]  /*231d0*/  LDL R2, [R1] ;  /* 0x0000000001027983 */ /* 0x000ea20000100800 */
[----:B------:R-:W-:Y:S01]  /*231e0*/  VIADD R6, R18, 0x1 ;  /* 0x0000000112067836 */ /* 0x000fe20000000000 */
[----:B------:R-:W-:Y:S05]  /*231f0*/  YIELD ;  /* 0x0000000000007946 */ /* 0x000fea0003800000 */
[----:B------:R-:W-:Y:S01]  /*23200*/  ISETP.NE.AND P0, PT, R6, 0x2, PT ;  /* 0x000000020600780c */ /* 0x000fe20003f05270 */
[----:B------:R-:W-:Y:S03]  /*23210*/  BSSY B1, `(.L_x_11948) ;  /* 0x00000ae000017945 */ /* 0x000fe60003800000 */
[----:B0-----:R-:W-:-:S02]  /*23220*/  SEL R7, RZ, 0x1, P0 ;  /* 0x00000001ff077807 */ /* 0x001fc40000000000 */
        /* <DEDUP_REMOVED lines=27> */
.L_x_11950:
[----:B------:R-:W-:Y:S01]  /*233e0*/  IMAD R3, R6, 0x8, R16 ;  /* 0x0000000806037824 */ /* 0x000fe200078e0210 */
[----:B------:R-:W-:Y:S01]  /*233f0*/  SHF.L.U32 R2, R7, 0x1f, RZ ;  /* 0x0000001f07027819 */ /* 0x000fe200000006ff */
[----:B------:R-:W-:Y:S03]  /*23400*/  BSSY B2, `(.L_x_11951) ;  /* 0x0000003000027945 */ /* 0x000fe60003800000 */
[----:B------:R-:W1:Y:S02]  /*23410*/  SYNCS.PHASECHK.TRANS64.TRYWAIT P0, [R3+URZ+0x31c40], R2 ;  /* 0x031c4002030075a7 */ /* 0x000e64000800017f */
[----:B-1----:R-:W-:Y:S05]  /*23420*/  @!P0 BRA `(.L_x_11952) ;  /* 0x0000004800808947 */ /* 0x002fea0003800000 */
.L_x_12096:
[----:B------:R-:W-:Y:S05]  /*23430*/  BSYNC B2 ;  /* 0x0000000000027941 */ /* 0x000fea0003800000 */
.L_x_11951:
        /* <DEDUP_REMOVED lines=11> */
.L_x_11954:
[----:B------:R-:W-:Y:S05]  /*234f0*/  BSYNC B2 ;  /* 0x0000000000027941 */ /* 0x000fea0003800000 */
.L_x_11953:
        /* <DEDUP_REMOVED lines=11> */
.L_x_11955:
        /* <DEDUP_REMOVED lines=16> */
.L_x_11956:
        /* <DEDUP_REMOVED lines=16> */
.L_x_11957:
        /* <DEDUP_REMOVED lines=15> */
.L_x_12097:
[----:B------:R-:W-:Y:S05]  /*238a0*/  BSYNC B2 ;  /* 0x0000000000027941 */ /* 0x000fea0003800000 */
.L_x_11958:
        /* <DEDUP_REMOVED lines=10> */
.L_x_11960:
[----:B------:R-:W2:Y:S01]  /*23950*/  LDL R3, [R1] ;  /* 0x0000000001037983 */ /* 0x000ea20000100800 */
[----:B------:R-:W-:Y:S01]  /*23960*/  BSSY B2, `(.L_x_11961) ;  /* 0x0000004000027945 */ /* 0x000fe20003800000 */
[----:B--2---:R-:W-:-:S13]  /*23970*/  LOP3.LUT P0, RZ, R3, 0x8, RZ, 0xc0, !PT ;  /* 0x0000000803ff7812 */ /* 0x004fda000780c0ff */
[----:B------:R-:W-:Y:S05]  /*23980*/  @P0 BRA `(.L_x_11962) ;  /* 0x0000000000040947 */ /* 0x000fea0003800000 */
[----:B------:R-:W-:Y:S01]  /*23990*/  BPT.TRAP 0x1 ;  /* 0x000000040000795c */ /* 0x000fe20000300000 */
.L_x_11962:
[----:B------:R-:W-:Y:S05]  /*239a0*/  BSYNC B2 ;  /* 0x0000000000027941 */ /* 0x000fea0003800000 */
.L_x_11961:
        /* <DEDUP_REMOVED lines=10> */
.L_x_11963:
        /* <DEDUP_REMOVED lines=15> */
.L_x_11964:
        /* <DEDUP_REMOVED lines=15> */
.L_x_11965:
        /* <DEDUP_REMOVED lines=12> */
.L_x_11949:
[----:B------:R-:W-:Y:S05]  /*23cf0*/  BSYNC B1 ;  /* 0x0000000000017941 */ /* 0x000fea0003800000 */
.L_x_11948:
        /* <DEDUP_REMOVED lines=33> */
.L_x_11968:
[----:B------:R-:W-:Y:S01]  /*23f10*/  IMAD R3, R18, 0x8, R16 ;  /* 0x0000000812037824 */ /* 0x000fe200078e0210 */
[----:B------:R-:W-:Y:S01]  /*23f20*/  SHF.L.U32 R2, R28, 0x1f, RZ ;  /* 0x0000001f1c027819 */ /* 0x000fe200000006ff */
[----:B------:R-:W-:Y:S03]  /*23f30*/  BSSY B2, `(.L_x_11969) ;  /* 0x0000003000027945 */ /* 0x000fe60003800000 */
[----:B------:R-:W1:Y:S02]  /*23f40*/  SYNCS.PHASECHK.TRANS64.TRYWAIT P0, [R3+URZ+0x31c40], R2 ;  /* 0x031c4002030075a7 */ /* 0x000e64000800017f */
[----:B-1----:R-:W-:Y:S05]  /*23f50*/  @!P0 BRA `(.L_x_11970) ;  /* 0x0000003c00dc8947 */ /* 0x002fea0003800000 */
.L_x_12098:
[----:B------:R-:W-:Y:S05]  /*23f60*/  BSYNC B2 ;  /* 0x0000000000027941 */ /* 0x000fea0003800000 */
.L_x_11969:
        /* <DEDUP_REMOVED lines=11> */
.L_x_11972:
[----:B------:R-:W-:Y:S05]  /*24020*/  BSYNC B2 ;  /* 0x0000000000027941 */ /* 0x000fea0003800000 */
.L_x_11971:
        /* <DEDUP_REMOVED lines=11> */
.L_x_11973:
        /* <DEDUP_REMOVED lines=16> */
.L_x_11974:
        /* <DEDUP_REMOVED lines=16> */
.L_x_11975:
        /* <DEDUP_REMOVED lines=15> */
.L_x_12099:
[----:B------:R-:W-:Y:S05]  /*243d0*/  BSYNC B2 ;  /* 0x0000000000027941 */ /* 0x000fea0003800000 */
.L_x_11976:
        /* <DEDUP_REMOVED lines=10> */
.L_x_11978:
[----:B------:R-:W2:Y:S01]  /*24480*/  LDL R3, [R1] ;  /* 0x0000000001037983 */ /* 0x000ea20000100800 */
[----:B------:R-:W-:Y:S01]  /*24490*/  BSSY B2, `(.L_x_11979) ;  /* 0x0000004000027945 */ /* 0x000fe20003800000 */
[----:B--2---:R-:W-:-:S13]  /*244a0*/  LOP3.LUT P0, RZ, R3, 0x8, RZ, 0xc0, !PT ;  /* 0x0000000803ff7812 */ /* 0x004fda000780c0ff */
[----:B------:R-:W-:Y:S05]  /*244b0*/  @P0 BRA `(.L_x_11980) ;  /* 0x0000000000040947 */ /* 0x000fea0003800000 */
[----:B------:R-:W-:Y:S01]  /*244c0*/  BPT.TRAP 0x1 ;  /* 0x000000040000795c */ /* 0x000fe20000300000 */
.L_x_11980:
[----:B------:R-:W-:Y:S05]  /*244d0*/  BSYNC B2 ;  /* 0x0000000000027941 */ /* 0x000fea0003800000 */
.L_x_11979:
        /* <DEDUP_REMOVED lines=10> */
.L_x_11981:
        /* <DEDUP_REMOVED lines=15> */
.L_x_11982:
        /* <DEDUP_REMOVED lines=15> */
.L_x_11983:
        /* <DEDUP_REMOVED lines=12> */
.L_x_11967:
[----:B------:R-:W-:Y:S05]  /*24820*/  BSYNC B1 ;  /* 0x0000000000017941 */ /* 0x000fea0003800000 */
.L_x_11966:
[----:B------:R-:W2:Y:S01]  /*24830*/  LDL R2, [R1+0x10] ;  /* 0x0000100001027983 */ /* 0x000ea20000100800 */
[----:B------:R-:W-:Y:S01]  /*24840*/  VIADD R0, R0, 0xfffffffe ;  /* 0xfffffffe00007836 */ /* 0x000fe20000000000 */
[----:B--2---:R-:W-:-:S13]  /*24850*/  ISETP.GT.AND P0, PT, R8, R2, PT ;  /* 0x000000020800720c */ /* 0x004fda0003f04270 */
[----:B------:R-:W-:Y:S05]  /*24860*/  @P0 BRA `(.L_x_11984) ;  /* 0xffffffe800580947 */ /* 0x000fea000383ffff */
.L_x_11927:
[----:B------:R-:W-:Y:S05]  /*24870*/  BSYNC B0 ;  /* 0x0000000000007941 */ /* 0x000fea0003800000 */
.L_x_11926:
        /* <DEDUP_REMOVED lines=17> */
.L_x_11986:
[----:B------:R-:W-:Y:S05]  /*24990*/  BSYNC B0 ;  /* 0x0000000000007941 */ /* 0x000fea0003800000 */
.L_x_11985:
[----:B------:R-:W2:Y:S01]  /*249a0*/  LDL R0, [R1] ;  /* 0x0000000001007983 */ /* 0x000ea20000100800 */
[----:B------:R-:W-:Y:S01]  /*249b0*/  BSSY B0, `(.L_x_11987) ;  /* 0x000004b000007945 */ /* 0x000fe20003800000 */
[----:B--2---:R-:W-:-:S13]  /*249c0*/  LOP3.LUT P0, RZ, R0, 0x4, RZ, 0xc0, !PT ;  /* 0x0000000400ff7812 */ /* 0x004fda000780c0ff */
[----:B------:R-:W-:Y:S05]  /*249d0*/  @!P0 BRA `(.L_x_11988) ;  /* 0x0000000400208947 */ /* 0x000fea0003800000 */
[----:B------:R-:W-:Y:S01]  /*249e0*/  IMAD R0, R18, 0x8, R16 ;  /* 0x0000000812007824 */ /* 0x000fe200078e0210 */
[----:B------:R-:W-:Y:S01]  /*249f0*/  SHF.L.U32 R3, R28, 0x1f, RZ ;  /* 0x0000001f1c037819 */ /* 0x000fe200000006ff */
[----:B------:R-:W-:Y:S03]  /*24a00*/  BSSY B1, `(.L_x_11989) ;  /* 0x0000003000017945 */ /* 0x000fe60003800000 */
[----:B------:R-:W1:Y:S02]  /*24a10*/  SYNCS.PHASECHK.TRANS64.TRYWAIT P0, [R0+URZ+0x31c60], R3 ;  /* 0x031c6003000075a7 */ /* 0x000e64000800017f */
[----:B-1----:R-:W-:Y:S05]  /*24a20*/  @!P0 BRA `(.L_x_11990) ;  /* 0x0000003400508947 */ /* 0x002fea0003800000 */
.L_x_12100:
[----:B------:R-:W-:Y:S05]  /*24a30*/  BSYNC B1 ;  /* 0x0000000000017941 */ /* 0x000fea0003800000 */
.L_x_11989:
[----:B------:R-:W2:Y:S02]  /*24a40*/  S2R R2, SR_TID.X ;  /* 0x0000000000027919 */ /* 0x000ea40000002100 */
[----:B--2---:R-:W-:Y:S02]  /*24a50*/  LOP3.LUT R4, R2, 0x7f, RZ, 0xc0, !PT ;  /* 0x0000007f02047812 */ /* 0x004fe400078ec0ff */
[----:B------:R-:W2:Y:S02]  /*24a60*/  LDL R2, [R1+0x1c] ;  /* 0x00001c0001027983 */ /* 0x000ea40000100800 */
[----:B------:R-:W-:-:S13]  /*24a70*/  ISETP.NE.AND P0, PT, R4, RZ, PT ;  /* 0x000000ff0400720c */ /* 0x000fda0003f05270 */
[----:B-1----:R-:W-:-:S04]  /*24a80*/  @!P0 IMAD.MOV.U32 R3, RZ, RZ, 0x6c00 ;  /* 0x00006c00ff038424 */ /* 0x002fc800078e00ff */
[----:B------:R1:W-:Y:S01]  /*24a90*/  @!P0 SYNCS.ARRIVE.TRANS64 RZ, [R0+URZ+0x31c50], R3 ;  /* 0x031c500300ff89a7 */ /* 0x0003e2000800003f */
[----:B--2---:R-:W-:-:S04]  /*24aa0*/  PRMT R2, R2, 0x9910, RZ ;  /* 0x0000991002027816 */ /* 0x004fc800000000ff */
[----:B------:R-:W-:-:S13]  /*24ab0*/  ISETP.NE.AND P0, PT, R2, 0x2, PT ;  /* 0x000000020200780c */ /* 0x000fda0003f05270 */
[----:B-1----:R-:W-:Y:S05]  /*24ac0*/  @P0 BRA `(.L_x_11991) ;  /* 0x0000000000040947 */ /* 0x002fea0003800000 */
[----:B------:R-:W-:Y:S01]  /*24ad0*/  BPT.TRAP 0x1 ;  /* 0x000000040000795c */ /* 0x000fe20000300000 */
.L_x_11991:
[----:B------:R-:W2:Y:S01]  /*24ae0*/  LDL R2, [R1] ;  /* 0x0000000001027983 */ /* 0x000ea20000100800 */
[----:B------:R-:W-:Y:S01]  /*24af0*/  BSSY B1, `(.L_x_11992) ;  /* 0x0000004000017945 */ /* 0x000fe20003800000 */
[----:B--2---:R-:W-:-:S13]  /*24b00*/  LOP3.LUT P0, RZ, R2, 0x8, RZ, 0xc0, !PT ;  /* 0x0000000802ff7812 */ /* 0x004fda000780c0ff */
[----:B------:R-:W-:Y:S05]  /*24b10*/  @P0 BRA `(.L_x_11993) ;  /* 0x0000000000040947 */ /* 0x000fea0003800000 */
[----:B------:R-:W-:Y:S01]  /*24b20*/  BPT.TRAP 0x1 ;  /* 0x000000040000795c */ /* 0x000fe20000300000 */
.L_x_11993:
[----:B------:R-:W-:Y:S05]  /*24b30*/  BSYNC B1 ;  /* 0x0000000000017941 */ /* 0x000fea0003800000 */
.L_x_11992:
        /* <DEDUP_REMOVED lines=10> */
.L_x_11994:
        /* <DEDUP_REMOVED lines=15> */
.L_x_11995:
        /* <DEDUP_REMOVED lines=15> */
.L_x_11996:
        /* <DEDUP_REMOVED lines=10> */
.L_x_11988:
[----:B------:R-:W-:Y:S05]  /*24e60*/  BSYNC B0 ;  /* 0x0000000000007941 */ /* 0x000fea0003800000 */
.L_x_11987:
[----:B------:R-:W-:-:S05]  /*24e70*/  VIADD R18, R18, 0x1 ;  /* 0x0000000112127836 */ /* 0x000fca0000000000 */
[----:B------:R-:W-:-:S04]  /*24e80*/  ISETP.NE.AND P0, PT, R18, 0x2, PT ;  /* 0x000000021200780c */ /* 0x000fc80003f05270 */
[----:B------:R-:W-:Y:S02]  /*24e90*/  SEL R3, RZ, 0x1, P0 ;  /* 0x00000001ff037807 */ /* 0x000fe40000000000 */
[----:B------:R-:W-:Y:S02]  /*24ea0*/  SEL R18, R18, RZ, P0 ;  /* 0x000000ff12127207 */ /* 0x000fe40000000000 */
[----:B------:R-:W-:-:S07]  /*24eb0*/  LOP3.LUT R28, R28, R3, RZ, 0x3c, !PT ;  /* 0x000000031c1c7212 */ /* 0x000fce00078e3cff */
.L_x_11908:
[----:B------:R-:W-:Y:S05]  /*24ec0*/  BSYNC B7 ;  /* 0x0000000000077941 */ /* 0x000fea0003800000 */
.L_x_11906:
        /* <DEDUP_REMOVED lines=12> */
.L_x_11997:
        /* <DEDUP_REMOVED lines=9> */
[----:B--2---:R-:W2:Y:S01]  /*25020*/  @!P0 LDC.64 R4, c[0x0][0xc78] ;  /* 0x00031e00ff048b82 */ /* 0x004ea20000000a00 */
[----:B0-----:R-:W-:-:S05]  /*25030*/  @!P0 IMAD.WIDE R2, R9, 0x4, R2 ;  /* 0x0000000409028825 */ /* 0x001fca00078e0202 */
[----:B------:R2:W3:Y:S02]  /*25040*/  @!P0 LDG.E R7, desc[UR60][R2.64] ;  /* 0x0000003c02078981 */ /* 0x0004e4000c1e1900 */
[----:B--2---:R-:W-:-:S05]  /*25050*/  @!P0 IMAD.WIDE R2, R9, 0x4, R4 ;  /* 0x0000000409028825 */ /* 0x004fca00078e0204 */
[----:B------:R-:W2:Y:S01]  /*25060*/  @!P0 LDG.E R4, desc[UR60][R2.64] ;  /* 0x0000003c02048981 */ /* 0x000ea2000c1e1900 */
        /* <DEDUP_REMOVED lines=28> */
.L_x_12110:
[----:B------:R-:W-:Y:S02]  /*25230*/  ULDC UR4, c[0x0][0xc38] ;  /* 0x00030e0000047ab9 */ /* 0x000fe40000000800 */
[----:B------:R-:W-:-:S04]  /*25240*/  IMAD.U32 R4, RZ, RZ, UR4 ;  /* 0x00000004ff047e24 */ /* 0x000fc8000f8e00ff */
[----:B--2---:R-:W-:-:S04]  /*25250*/  IMAD R3, R14, R4, RZ ;  /* 0x000000040e037224 */ /* 0x004fc800078e02ff */
[----:B------:R-:W-:-:S05]  /*25260*/  IMAD.IADD R6, R6, 0x1, R3 ;  /* 0x0000000106067824 */ /* 0x000fca00078e0203 */
[----:B------:R-:W-:-:S13]  /*25270*/  ISETP.GT.AND P4, PT, R6, R0, PT ;  /* 0x000000000600720c */ /* 0x000fda0003f84270 */
[----:B------:R-:W-:Y:S05]  /*25280*/  @P4 BRA `(.L_x_12000) ;  /* 0x0000000000a84947 */ /* 0x000fea0003800000 */
.L_x_12003:
[----:B0-----:R-:W0:Y:S01]  /*25290*/  LDC R2, c[0x0][0xc3c] ;  /* 0x00030f00ff027b82 */ /* 0x001e220000000800 */
[----:B------:R-:W-:-:S05]  /*252a0*/  VIADD R27, R27, 0x1f ;  /* 0x0000001f1b1b7836 */ /* 0x000fca0000000000 */
[----:B0-----:R-:W-:-:S13]  /*252b0*/  ISETP.GE.AND P4, PT, R27, R2, PT ;  /* 0x000000021b00720c */ /* 0x001fda0003f86270 */
[----:B------:R-:W-:Y:S05]  /*252c0*/  @P4 BRA `(.L_x_12001) ;  /* 0x0000000800c44947 */ /* 0x000fea0003800000 */
[----:B------:R-:W2:Y:S01]  /*252d0*/  LDL R3, [R1+0xc] ;  /* 0x00000c0001037983 */ /* 0x000ea20000100800 */
[----:B------:R-:W-:Y:S02]  /*252e0*/  IMAD.MOV.U32 R25, RZ, RZ, RZ ;  /* 0x000000ffff197224 */ /* 0x000fe400078e00ff */
[----:B------:R-:W-:Y:S02]  /*252f0*/  IMAD.MOV.U32 R5, RZ, RZ, RZ ;  /* 0x000000ffff057224 */ /* 0x000fe400078e00ff */
[----:B--2---:R-:W-:-:S05]  /*25300*/  IMAD.IADD R4, R27, 0x1, R3 ;  /* 0x000000011b047824 */ /* 0x004fca00078e0203 */
[----:B------:R-:W-:-:S13]  /*25310*/  ISETP.GE.OR P4, PT, R4, R2, !P5 ;  /* 0x000000020400720c */ /* 0x000fda0006f86670 */
[----:B------:R-:W0:Y:S02]  /*25320*/  @!P4 LDC.64 R2, c[0x0][0xc80] ;  /* 0x00032000ff02cb82 */ /* 0x000e240000000a00 */
[----:B0-----:R-:W-:-:S05]  /*25330*/  @!P4 IMAD.WIDE R2, R4, 0x4, R2 ;  /* 0x000000040402c825 */ /* 0x001fca00078e0202 */
[----:B------:R0:W2:Y:S02]  /*25340*/  @!P4 LDG.E R25, desc[UR60][R2.64] ;  /* 0x0000003c0219c981 */ /* 0x0000a4000c1e1900 */
[----:B0-----:R-:W0:Y:S02]  /*25350*/  @!P4 LDC.64 R2, c[0x0][0xc78] ;  /* 0x00031e00ff02cb82 */ /* 0x001e240000000a00 */
[----:B0-----:R-:W-:-:S05]  /*25360*/  @!P4 IMAD.WIDE R2, R4, 0x4, R2 ;  /* 0x000000040402c825 */ /* 0x001fca00078e0202 */
[----:B------:R-:W2:Y:S01]  /*25370*/  @!P4 LDG.E R5, desc[UR60][R2.64] ;  /* 0x0000003c0205c981 */ /* 0x000ea2000c1e1900 */
[----:B------:R-:W-:Y:S01]  /*25380*/  UMOV UR4, 0xffffffff ;  /* 0xffffffff00047882 */ /* 0x000fe20000000000 */
[----:B--2---:R-:W-:Y:S02]  /*25390*/  IMAD R13, R5, R25, RZ ;  /* 0x00000019050d7224 */ /* 0x004fe400078e02ff */
[----:B------:R-:W-:Y:S05]  /*253a0*/  BRA.DIV UR4, `(.L_x_12002) ;  /* 0x00000032043c7947 */ /* 0x000fea000b800000 */
[----:B------:R-:W2:Y:S04]  /*253b0*/  LDL R3, [R1] ;  /* 0x0000000001037983 */ /* 0x000ea80000100800 */
[----:B------:R-:W0:Y:S01]  /*253c0*/  SHFL.UP PT, R14, R13, 0x1, RZ ;  /* 0x042000000d0e7989 */ /* 0x000e2200000e00ff */
[----:B--2---:R-:W-:-:S04]  /*253d0*/  LOP3.LUT P4, RZ, R3, 0x1, RZ, 0xc0, !PT ;  /* 0x0000000103ff7812 */ /* 0x004fc8000788c0ff */
        /* <DEDUP_REMOVED lines=15> */
.L_x_12118:
[----:B------:R-:W-:Y:S02]  /*254d0*/  ULDC UR4, c[0x0][0xc38] ;  /* 0x00030e0000047ab9 */ /* 0x000fe40000000800 */
[----:B------:R-:W-:-:S04]  /*254e0*/  IMAD.U32 R4, RZ, RZ, UR4 ;  /* 0x00000004ff047e24 */ /* 0x000fc8000f8e00ff */
[----:B--2---:R-:W-:-:S04]  /*254f0*/  IMAD R3, R14, R4, RZ ;  /* 0x000000040e037224 */ /* 0x004fc800078e02ff */
[----:B------:R-:W-:-:S05]  /*25500*/  IMAD.IADD R6, R3, 0x1, R6 ;  /* 0x0000000103067824 */ /* 0x000fca00078e0206 */
[----:B------:R-:W-:-:S13]  /*25510*/  ISETP.GT.AND P4, PT, R6, R0, PT ;  /* 0x000000000600720c */ /* 0x000fda0003f84270 */
[----:B------:R-:W-:Y:S05]  /*25520*/  @!P4 BRA `(.L_x_12003) ;  /* 0xfffffffc0058c947 */ /* 0x000fea000383ffff */
.L_x_12000:
[----:B------:R-:W-:Y:S01]  /*25530*/  IMAD.IADD R6, R6, 0x1, -R3 ;  /* 0x0000000106067824 */ /* 0x000fe200078e0a03 */
[----:B------:R-:W-:-:S03]  /*25540*/  UMOV UR4, 0xffffffff ;  /* 0xffffffff00047882 */ /* 0x000fc60000000000 */
[----:B------:R-:W-:-:S05]  /*25550*/  IMAD R3, R2, R4, R6 ;  /* 0x0000000402037224 */ /* 0x000fca00078e0206 */
[----:B------:R-:W-:Y:S01]  /*25560*/  ISETP.GT.AND P6, PT, R3, R0, PT ;  /* 0x000000000300720c */ /* 0x000fe20003fc4270 */
[----:B------:R-:W-:-:S12]  /*25570*/  BRA.DIV UR4, `(.L_x_12004) ;  /* 0x0000003204887947 */ /* 0x000fd8000b800000 */
[----:B------:R-:W-:-:S04]  /*25580*/  VOTE.ANY R3, PT, !P6 ;  /* 0x0000000000037806 */ /* 0x000fc800070e0100 */
[----:B------:R-:W2:Y:S02]  /*25590*/  POPC R7, R3 ;  /* 0x0000000300077309 */ /* 0x000ea40000000000 */
[----:B--2---:R2:W3:Y:S01]  /*255a0*/  SHFL.IDX PT, R25, R25, R7, 0x1f ;  /* 0x00001f0719197589 */ /* 0x0044e200000e0000 */
[----:B------:R-:W-:-:S03]  /*255b0*/  IMAD.IADD R27, R7, 0x1, R27 ;  /* 0x00000001071b7824 */ /* 0x000fc600078e021b */
[----:B------:R2:W4:Y:S04]  /*255c0*/  SHFL.IDX PT, R5, R5, R7, 0x1f ;  /* 0x00001f0705057589 */ /* 0x00052800000e0000 */
.L_x_12123:
[----:B------:R-:W-:-:S13]  /*255d0*/  ISETP.NE.AND P0, PT, R3, RZ, PT ;  /* 0x000000ff0300720c */ /* 0x000fda0003f05270 */
[----:B------:R-:W-:Y:S05]  /*255e0*/  @!P0 BRA `(.L_x_12005) ;  /* 0x0000000000108947 */ /* 0x000fea0003800000 */
[----:B------:R-:W-:Y:S01]  /*255f0*/  UMOV UR4, 0xffffffff ;  /* 0xffffffff00047882 */ /* 0x000fe20000000000 */
[----:B------:R-:W-:Y:S02]  /*25600*/  VIADD R12, R7, 0xffffffff ;  /* 0xffffffff070c7836 */ /* 0x000fe40000000000 */
[----:B------:R-:W-:Y:S05]  /*25610*/  BRA.DIV UR4, `(.L_x_12006) ;  /* 0x0000003204c07947 */ /* 0x000fea000b800000 */
[----:B------:R0:W0:Y:S02]  /*25620*/  SHFL.IDX PT, R24, R2, R12, 0x1f ;  /* 0x00001f0c02187589 */ /* 0x00002400000e0000 */
.L_x_12005:
[----:B----4-:R-:W-:Y:S01]  /*25630*/  ISETP.NE.AND P0, PT, R5, 0x1, PT ;  /* 0x000000010500780c */ /* 0x010fe20003f05270 */
[----:B0-----:R-:W-:-:S04]  /*25640*/  IMAD R24, R24, R4, R6 ;  /* 0x0000000418187224 */ /* 0x001fc800078e0206 */
[----:B------:R-:W-:-:S08]  /*25650*/  IMAD.IADD R0, R0, 0x1, -R24 ;  /* 0x0000000100007824 */ /* 0x000fd000078e0a18 */
[----:B------:R-:W-:Y:S05]  /*25660*/  @!P0 BRA `(.L_x_12007) ;  /* 0x0000000000dc8947 */ /* 0x000fea0003800000 */
[-C--:B---3--:R-:W-:Y:S01]  /*25670*/  IABS R6, R25.reuse ;  /* 0x0000001900067213 */ /* 0x088fe20000000000 */
[----:B------:R-:W-:Y:S01]  /*25680*/  IMAD.MOV.U32 R2, RZ, RZ, RZ ;  /* 0x000000ffff027224 */ /* 0x000fe200078e00ff */
[----:B------:R-:W-:Y:S02]  /*25690*/  IABS R8, R25 ;  /* 0x0000001900087213 */ /* 0x000fe40000000000 */
[----:B------:R-:W0:Y:S03]  /*256a0*/  I2F.RP R4, R6 ;  /* 0x0000000600047306 */ /* 0x000e260000209400 */
[----:B------:R-:W-:-:S05]  /*256b0*/  IMAD.MOV R8, RZ, RZ, -R8 ;  /* 0x000000ffff087224 */ /* 0x000fca00078e0a08 */
[----:B0-----:R-:W2:Y:S02]  /*256c0*/  MUFU.RCP R4, R4 ;  /* 0x0000000400047308 */ /* 0x001ea40000001000 */
[----:B--2---:R-:W-:-:S06]  /*256d0*/  VIADD R7, R4, 0xffffffe ;  /* 0x0ffffffe04077836 */ /* 0x004fcc0000000000 */
[----:B------:R-:W0:Y:S02]  /*256e0*/  F2I.FTZ.U32.TRUNC.NTZ R3, R7 ;  /* 0x0000000700037305 */ /* 0x000e24000021f000 */
[----:B0-----:R-:W-:-:S04]  /*256f0*/  IMAD.MOV R9, RZ, RZ, -R3 ;  /* 0x000000ffff097224 */ /* 0x001fc800078e0a03 */
[----:B------:R-:W-:-:S04]  /*25700*/  IMAD R9, R9, R6, RZ ;  /* 0x0000000609097224 */ /* 0x000fc800078e02ff */
[----:B------:R-:W-:Y:S01]  /*25710*/  IMAD.HI.U32 R2, R3, R9, R2 ;  /* 0x0000000903027227 */ /* 0x000fe200078e0002 */
[----:B------:R-:W-:-:S05]  /*25720*/  IABS R3, R0 ;  /* 0x0000000000037213 */ /* 0x000fca0000000000 */
[----:B------:R-:W-:-:S04]  /*25730*/  IMAD.HI.U32 R4, R2, R3, RZ ;  /* 0x0000000302047227 */ /* 0x000fc800078e00ff */
[----:B------:R-:W-:Y:S02]  /*25740*/  IMAD R3, R4, R8, R3 ;  /* 0x0000000804037224 */ /* 0x000fe400078e0203 */
[----:B------:R-:W-:-:S03]  /*25750*/  IMAD.MOV.U32 R2, RZ, RZ, RZ ;  /* 0x000000ffff027224 */ /* 0x000fc600078e00ff */
        /* <DEDUP_REMOVED lines=9> */
[----:B0-----:R-:W-:Y:S01]  /*257f0*/  VIADD R8, R7, 0xffffffe ;  /* 0x0ffffffe07087836 */ /* 0x001fe20000000000 */
[----:B------:R-:W-:-:S05]  /*25800*/  IABS R7, R5 ;  /* 0x0000000500077213 */ /* 0x000fca0000000000 */
[----:B------:R-:W0:Y:S01]  /*25810*/  F2I.FTZ.U32.TRUNC.NTZ R3, R8 ;  /* 0x0000000800037305 */ /* 0x000e22000021f000 */
[----:B------:R-:W-:Y:S02]  /*25820*/  IMAD.MOV R7, RZ, RZ, -R7 ;  /* 0x000000ffff077224 */ /* 0x000fe400078e0a07 */
[----:B0-----:R-:W-:-:S04]  /*25830*/  IMAD.MOV R9, RZ, RZ, -R3 ;  /* 0x000000ffff097224 */ /* 0x001fc800078e0a03 */
[----:B------:R-:W-:-:S04]  /*25840*/  IMAD R9, R9, R6, RZ ;  /* 0x0000000609097224 */ /* 0x000fc800078e02ff */
[----:B------:R-:W-:Y:S01]  /*25850*/  IMAD.HI.U32 R2, R3, R9, R2 ;  /* 0x0000000903027227 */ /* 0x000fe200078e0002 */
[----:B------:R-:W-:-:S04]  /*25860*/  LOP3.LUT R3, R0, R25, RZ, 0x3c, !PT ;  /* 0x0000001900037212 */ /* 0x000fc800078e3cff */
        /* <DEDUP_REMOVED lines=23> */
.L_x_12007:
[----:B------:R-:W0:Y:S02]  /*259e0*/  LDC.64 R2, c[0x0][0xc90] ;  /* 0x00032400ff027b82 */ /* 0x000e240000000a00 */
[----:B0-----:R-:W-:-:S05]  /*259f0*/  IMAD.WIDE R2, R27, 0x4, R2 ;  /* 0x000000041b027825 */ /* 0x001fca00078e0202 */
[----:B------:R0:W3:Y:S02]  /*25a00*/  LDG.E R6, desc[UR60][R2.64] ;  /* 0x0000003c02067981 */ /* 0x0000e4000c1e1900 */
[----:B0-----:R-:W-:Y:S02]  /*25a10*/  IMAD.MOV.U32 R2, RZ, RZ, RZ ;  /* 0x000000ffff027224 */ /* 0x001fe400078e00ff */
[----:B---3--:R-:W-:-:S05]  /*25a20*/  IMAD R5, R25, R6, RZ ;  /* 0x0000000619057224 */ /* 0x008fca00078e02ff */
[----:B--2---:R-:W-:-:S04]  /*25a30*/  IABS R7, R5 ;  /* 0x0000000500077213 */ /* 0x004fc80000000000 */
        /* <DEDUP_REMOVED lines=19> */
[----:B------:R-:W-:-:S06]  /*25b70*/  IMAD.MOV.U32 R2, RZ, RZ, RZ ;  /* 0x000000ffff027224 */ /* 0x000fcc00078e00ff */
[----:B------:R-:W-:-:S04]  /*25b80*/  @P0 VIADD R9, R9, 0x1 ;  /* 0x0000000109090836 */ /* 0x000fc80000000000 */
[----:B------:R-:W-:-:S04]  /*25b90*/  IMAD.MOV.U32 R7, RZ, RZ, R9 ;  /* 0x000000ffff077224 */ /* 0x000fc800078e0009 */
[----:B------:R-:W-:Y:S01]  /*25ba0*/  @!P1 IMAD.MOV R7, RZ, RZ, -R7 ;  /* 0x000000ffff079224 */ /* 0x000fe200078e0a07 */
[----:B------:R-:W-:-:S05]  /*25bb0*/  @!P2 LOP3.LUT R7, RZ, R5, RZ, 0x33, !PT ;  /* 0x00000005ff07a212 */ /* 0x000fca00078e33ff */
[----:B------:R-:W-:Y:S02]  /*25bc0*/  IMAD R8, R6, R7, RZ ;  /* 0x0000000706087224 */ /* 0x000fe400078e02ff */
[----:B------:R-:W-:Y:S02]  /*25bd0*/  IMAD.MOV R7, RZ, RZ, -R7 ;  /* 0x000000ffff077224 */ /* 0x000fe400078e0a07 */
[----:B------:R-:W-:Y:S02]  /*25be0*/  IMAD.MOV R3, RZ, RZ, -R8 ;  /* 0x000000ffff037224 */ /* 0x000fe400078e0a08 */
[----:B------:R-:W-:-:S03]  /*25bf0*/  IMAD R5, R5, R7, R0 ;  /* 0x0000000705057224 */ /* 0x000fc600078e0200 */
[----:B------:R-:W-:-:S04]  /*25c00*/  VIADDMNMX R4, R3, R4, R6, PT ;  /* 0x0000000403047246 */ /* 0x000fc80003800106 */
        /* <DEDUP_REMOVED lines=8> */
[----:B------:R-:W-:-:S04]  /*25c90*/  IMAD R7, R7, R6, RZ ;  /* 0x0000000607077224 */ /* 0x000fc800078e02ff */
[----:B------:R-:W-:Y:S01]  /*25ca0*/  IMAD.HI.U32 R2, R3, R7, R2 ;  /* 0x0000000703027227 */ /* 0x000fe200078e0002 */
[----:B------:R-:W-:-:S05]  /*25cb0*/  IABS R3, R5 ;  /* 0x0000000500037213 */ /* 0x000fca0000000000 */
[----:B------:R-:W-:-:S04]  /*25cc0*/  IMAD.HI.U32 R2, R2, R3, RZ ;  /* 0x0000000302027227 */ /* 0x000fc800078e00ff */
[----:B------:R-:W-:Y:S01]  /*25cd0*/  IMAD R3, R2, R0, R3 ;  /* 0x0000000002037224 */ /* 0x000fe200078e0203 */
[----:B------:R-:W-:Y:S02]  /*25ce0*/  LOP3.LUT R0, R5, R4, RZ, 0x3c, !PT ;  /* 0x0000000405007212 */ /* 0x000fe400078e3cff */
[----:B------:R-:W-:Y:S02]  /*25cf0*/  IADD3 R5, R8, 0x1000000, R5 ;  /* 0x0100000008057810 */ /* 0x000fe40007ffe005 */
        /* <DEDUP_REMOVED lines=11> */
.L_x_12008:
[----:B------:R-:W-:-:S05]  /*25db0*/  LOP3.LUT R2, RZ, R2, RZ, 0x33, !PT ;  /* 0x00000002ff027212 */ /* 0x000fca00078e33ff */
[----:B------:R-:W-:Y:S01]  /*25dc0*/  IMAD.IADD R25, R25, 0x1, R2 ;  /* 0x0000000119197824 */ /* 0x000fe200078e0202 */
[----:B------:R-:W-:Y:S06]  /*25dd0*/  BRA `(.L_x_12009) ;  /* 0x00000000001c7947 */ /* 0x000fec0003800000 */
.L_x_12001:
[----:B------:R-:W-:Y:S01]  /*25de0*/  UMOV UR4, URZ ;  /* 0x0000003f00047c82 */ /* 0x000fe20008000000 */
[----:B------:R-:W-:Y:S01]  /*25df0*/  UMOV UR5, URZ ;  /* 0x0000003f00057c82 */ /* 0x000fe20008000000 */
[----:B------:R-:W-:Y:S01]  /*25e00*/  ULDC UR6, c[0x0][0xc3c] ;  /* 0x00030f0000067ab9 */ /* 0x000fe20000000800 */
[----:B------:R-:W-:Y:S02]  /*25e10*/  IMAD.MOV.U32 R24, RZ, RZ, R0 ;  /* 0x000000ffff187224 */ /* 0x000fe400078e0000 */
[----:B------:R-:W-:Y:S02]  /*25e20*/  IMAD.U32 R25, RZ, RZ, UR4 ;  /* 0x00000004ff197e24 */ /* 0x000fe4000f8e00ff */
[----:B------:R-:W-:Y:S02]  /*25e30*/  IMAD.U32 R26, RZ, RZ, UR5 ;  /* 0x00000005ff1a7e24 */ /* 0x000fe4000f8e00ff */
[----:B------:R-:W-:-:S07]  /*25e40*/  IMAD.U32 R27, RZ, RZ, UR6 ;  /* 0x00000006ff1b7e24 */ /* 0x000fce000f8e00ff */
.L_x_12009:
        /* <DEDUP_REMOVED lines=9> */
.L_x_11998:
[----:B------:R-:W-:Y:S02]  /*25ee0*/  ULDC UR4, c[0x0][0xc3c] ;  /* 0x00030f0000047ab9 */ /* 0x000fe40000000800 */
[----:B----4-:R-:W-:-:S13]  /*25ef0*/  ISETP.GE.AND P0, PT, R27, UR4, PT ;  /* 0x000000041b007c0c */ /* 0x010fda000bf06270 */
[----:B------:R-:W-:Y:S05]  /*25f00*/  @!P0 BRA `(.L_x_12010) ;  /* 0xffffff8800e88947 */ /* 0x000fea000383ffff */
[----:B------:R-:W-:Y:S05]  /*25f10*/  BSYNC B8 ;  /* 0x0000000000087941 */ /* 0x000fea0003800000 */
.L_x_11858:
[----:B0-----:R-:W4:Y:S01]  /*25f20*/  LDL.LU R0, [R1+0x44] ;  /* 0x0000440001007983 */ /* 0x001f220000300800 */
[----:B------:R-:W-:Y:S01]  /*25f30*/  BSSY B0, `(.L_x_12011) ;  /* 0x000000b000007945 */ /* 0x000fe20003800000 */
[----:B--2---:R-:W0:Y:S01]  /*25f40*/  S2R R5, SR_CgaCtaId ;  /* 0x0000000000057919 */ /* 0x004e220000008800 */
[----:B----4-:R-:W-:-:S05]  /*25f50*/  VIADD R0, R0, 0x1 ;  /* 0x0000000100007836 */ /* 0x010fca0000000000 */
        /* <DEDUP_REMOVED lines=8> */
.L_x_12126:
[----:B------:R-:W-:Y:S05]  /*25fe0*/  BSYNC B0 ;  /* 0x0000000000007941 */ /* 0x000fea0003800000 */
.L_x_12011:
[----:B------:R-:W-:-:S03]  /*25ff0*/  UMOV UR4, 0xffffffff ;  /* 0xffffffff00047882 */ /* 0x000fc60000000000 */
[----:B------:R-:W-:Y:S05]  /*26000*/  BRA.DIV UR4, `(.L_x_12013) ;  /* 0x0000002a04807947 */ /* 0x000fea000b800000 */
[----:B0-----:R-:W0:Y:S02]  /*26010*/  S2R R0, SR_TID.X ;  /* 0x0000000000007919 */ /* 0x001e240000002100 */
[----:B0-----:R-:W-:-:S04]  /*26020*/  SHF.R.U32.HI R0, RZ, 0x5, R0 ;  /* 0x00000005ff007819 */ /* 0x001fc80000011600 */
[----:B------:R-:W-:-:S05]  /*26030*/  LOP3.LUT R0, R0, 0x3, RZ, 0xc0, !PT ;  /* 0x0000000300007812 */ /* 0x000fca00078ec0ff */
[----:B------:R0:W2:Y:S02]  /*26040*/  SHFL.IDX PT, R14, R0, RZ, 0x1f ;  /* 0x00001fff000e7589 */ /* 0x0000a400000e0000 */
.L_x_12129:
[----:B--2---:R-:W-:-:S13]  /*26050*/  ISETP.NE.AND P0, PT, R14, RZ, PT ;  /* 0x000000ff0e00720c */ /* 0x004fda0003f05270 */
[----:B------:R-:W-:Y:S05]  /*26060*/  @P0 BRA `(.L_x_11690) ;  /* 0x0000000000880947 */ /* 0x000fea0003800000 */
[----:B------:R-:W-:-:S03]  /*26070*/  UMOV UR4, 0xffffffff ;  /* 0xffffffff00047882 */ /* 0x000fc60000000000 */
[----:B------:R-:W-:Y:S05]  /*26080*/  BRA.DIV UR4, `(.L_x_12014) ;  /* 0x0000002a04947947 */ /* 0x000fea000b800000 */
[----:B------:R-:W-:-:S13]  /*26090*/  ELECT P6, URZ, PT ;  /* 0x00000000003f782f */ /* 0x000fda00038c0000 */
.L_x_12132:
[----:B------:R-:W-:Y:S05]  /*260a0*/  @!P6 BRA `(.L_x_11690) ;  /* 0x000000000078e947 */ /* 0x000fea0003800000 */
[----:B0-----:R-:W2:Y:S02]  /*260b0*/  LDL.LU R0, [R1+0x34] ;  /* 0x0000340001007983 */ /* 0x001ea40000300800 */
[----:B--2---:R-:W-:-:S04]  /*260c0*/  LOP3.LUT R0, R0, 0x2, RZ, 0xfc, !PT ;  /* 0x0000000200007812 */ /* 0x004fc800078efcff */
[----:B------:R-:W-:-:S13]  /*260d0*/  ISETP.NE.AND P2, PT, R0, 0x3, PT ;  /* 0x000000030000780c */ /* 0x000fda0003f45270 */
[----:B------:R-:W-:Y:S05]  /*260e0*/  @!P2 BRA `(.L_x_12015) ;  /* 0x000000000004a947 */ /* 0x000fea0003800000 */
[----:B------:R-:W-:Y:S01]  /*260f0*/  BPT.TRAP 0x1 ;  /* 0x000000040000795c */ /* 0x000fe20000300000 */
.L_x_12015:
        /* <DEDUP_REMOVED lines=12> */
.L_x_12133:
[----:B------:R-:W2:Y:S02]  /*261c0*/  SYNCS.PHASECHK.TRANS64.TRYWAIT P0, [R3+URZ], R0 ;  /* 0x00000000030075a7 */ /* 0x000ea4000800017f */
[----:B--2---:R-:W-:Y:S05]  /*261d0*/  @!P0 BRA `(.L_x_12017) ;  /* 0x0000002800748947 */ /* 0x004fea0003800000 */
.L_x_12134:
[----:B------:R-:W-:Y:S05]  /*261e0*/  @!P2 BRA `(.L_x_12018) ;  /* 0x000000000004a947 */ /* 0x000fea0003800000 */
[----:B------:R-:W-:Y:S01]  /*261f0*/  BPT.TRAP 0x1 ;  /* 0x000000040000795c */ /* 0x000fe20000300000 */
.L_x_12018:
[----:B--2---:R-:W-:-:S04]  /*26200*/  VIADD R3, R9, 0x31c60 ;  /* 0x00031c6009037836 */ /* 0x004fc80000000000 */
[----:B------:R-:W-:-:S04]  /*26210*/  IMAD R5, R18, 0x8, R3 ;  /* 0x0000000812057824 */ /* 0x000fc800078e0203 */
[----:B------:R-:W2:Y:S02]  /*26220*/  SYNCS.PHASECHK.TRANS64.TRYWAIT P0, [R5+URZ], R2 ;  /* 0x00000002050075a7 */ /* 0x000ea4000800017f */
[----:B--2---:R-:W-:Y:S05]  /*26230*/  @!P0 BRA `(.L_x_12019) ;  /* 0x0000002800708947 */ /* 0x004fea0003800000 */
.L_x_12135:
[----:B------:R-:W-:-:S07]  /*26240*/  IMAD R3, R4, 0x8, R3 ;  /* 0x0000000804037824 */ /* 0x000fce00078e0203 */
.L_x_12020:
[----:B----4-:R4:W0:Y:S02]  /*26250*/  SYNCS.PHASECHK.TRANS64.TRYWAIT P0, [R3+URZ], R0 ;  /* 0x00000000030075a7 */ /* 0x010824000800017f */
[----:B0-----:R-:W-:Y:S05]  /*26260*/  @!P0 NANOSLEEP.SYNCS 0x989680 ;  /* 0x009896800000895d */ /* 0x001fea0003900000 */
[----:B------:R-:W0:Y:S02]  /*26270*/  @!P0 SYNCS.PHASECHK.TRANS64 P0, [R3+URZ], R0 ;  /* 0x00000000030085a7 */ /* 0x000e24000800007f */
[----:B0-----:R-:W-:Y:S05]  /*26280*/  @!P0 BRA `(.L_x_12020) ;  /* 0xfffffffc00f08947 */ /* 0x001fea000383ffff */
.L_x_11690:
[----:B------:R-:W-:Y:S05]  /*26290*/  BSYNC B9 ;  /* 0x0000000000097941 */ /* 0x000fea0003800000 */
.L_x_11687:
[----:B------:R-:W-:Y:S05]  /*262a0*/  EXIT ;  /* 0x000000000000794d */ /* 0x000fea0003800000 */
.L_x_11708:
[----:B0-----:R0:W1:Y:S02]  /*262b0*/  SYNCS.PHASECHK.TRANS64.TRYWAIT P5, [R21+URZ+0x31c90], R87 ;  /* 0x031c9057150075a7 */ /* 0x00106400080a017f */
[----:B-1----:R-:W-:Y:S05]  /*262c0*/  @!P5 NANOSLEEP.SYNCS 0x989680 ;  /* 0x009896800000d95d */ /* 0x002fea0003900000 */
[----:B------:R-:W1:Y:S02]  /*262d0*/  @!P5 SYNCS.PHASECHK.TRANS64 P5, [R21+URZ+0x31c90], R87 ;  /* 0x031c90571500d5a7 */ /* 0x000e6400080a007f */
[----:B-1----:R-:W-:Y:S05]  /*262e0*/  @!P5 BRA `(.L_x_11708) ;  /* 0xfffffffc00f0d947 */ /* 0x002fea000383ffff */
[----:B------:R-:W-:Y:S05]  /*262f0*/  BRA `(.L_x_12021) ;  /* 0xfffffdd000e87947 */ /* 0x000fea000383ffff */
.L_x_11736:
[----:B0-----:R0:W1:Y:S02]  /*26300*/  SYNCS.PHASECHK.TRANS64.TRYWAIT P5, [R21+URZ+0x31c90], R87 ;  /* 0x031c9057150075a7 */ /* 0x00106400080a017f */
[----:B-1----:R-:W-:Y:S05]  /*26310*/  @!P5 NANOSLEEP.SYNCS 0x989680 ;  /* 0x009896800000d95d */ /* 0x002fea0003900000 */
[----:B------:R-:W1:Y:S02]  /*26320*/  @!P5 SYNCS.PHASECHK.TRANS64 P5, [R21+URZ+0x31c90], R87 ;  /* 0x031c90571500d5a7 */ /* 0x000e6400080a007f */
[----:B-1----:R-:W-:Y:S05]  /*26330*/  @!P5 BRA `(.L_x_11736) ;  /* 0xfffffffc00f0d947 */ /* 0x002fea000383ffff */
[----:B------:R-:W-:Y:S05]  /*26340*/  BRA `(.L_x_12022) ;  /* 0xfffffdec00a87947 */ /* 0x000fea000383ffff */
.L_x_11749:
[----:B0-----:R0:W1:Y:S02]  /*26350*/  SYNCS.PHASECHK.TRANS64.TRYWAIT P4, [R21+URZ+0x31c90], R87 ;  /* 0x031c9057150075a7 */ /* 0x001064000808017f */
[----:B-1----:R-:W-:Y:S05]  /*26360*/  @!P4 NANOSLEEP.SYNCS 0x989680 ;  /* 0x009896800000c95d */ /* 0x002fea0003900000 */
[----:B------:R-:W1:Y:S02]  /*26370*/  @!P4 SYNCS.PHASECHK.TRANS64 P4, [R21+URZ+0x31c90], R87 ;  /* 0x031c90571500c5a7 */ /* 0x000e64000808007f */
[----:B-1----:R-:W-:Y:S05]  /*26380*/  @!P4 BRA `(.L_x_11749) ;  /* 0xfffffffc00f0c947 */ /* 0x002fea000383ffff */
[----:B------:R-:W-:Y:S05]  /*26390*/  BRA `(.L_x_12023) ;  /* 0xfffffe0800707947 */ /* 0x000fea000383ffff */
.L_x_11753:
[----:B--2---:R2:W3:Y:S02]  /*263a0*/  SYNCS.PHASECHK.TRANS64.TRYWAIT P3, [R21+URZ+0x31cb0], R87 ;  /* 0x031cb057150075a7 */ /* 0x0044e4000806017f */
[----:B---3--:R-:W-:Y:S05]  /*263b0*/  @!P3 NANOSLEEP.SYNCS 0x989680 ;  /* 0x009896800000b95d */ /* 0x008fea0003900000 */
[----:B------:R-:W3:Y:S02]  /*263c0*/  @!P3 SYNCS.PHASECHK.TRANS64 P3, [R21+URZ+0x31cb0], R87 ;  /* 0x031cb0571500b5a7 */ /* 0x000ee4000806007f */
[----:B---3--:R-:W-:Y:S05]  /*263d0*/  @!P3 BRA `(.L_x_11753) ;  /* 0xfffffffc00f0b947 */ /* 0x008fea000383ffff */
[----:B------:R-:W-:Y:S05]  /*263e0*/  BRA `(.L_x_12024) ;  /* 0xfffffe0c001c7947 */ /* 0x000fea000383ffff */
.L_x_11761:
[----:B------:R-:W-:Y:S01]  /*263f0*/  BSSY B0, `(.L_x_12025) ;  /* 0x0000007000007945 */ /* 0x000fe20003800000 */
[----:B------:R-:W-:Y:S02]  /*26400*/  IMAD.MOV.U32 R12, RZ, RZ, RZ ;  /* 0x000000ffff0c7224 */ /* 0x000fe400078e00ff */
[----:B------:R-:W-:Y:S02]  /*26410*/  IMAD.MOV.U32 R11, RZ, RZ, 0x1f ;  /* 0x0000001fff0b7424 */ /* 0x000fe400078e00ff */
[----:B------:R-:W-:-:S07]  /*26420*/  IMAD.MOV.U32 R15, RZ, RZ, -0x1 ;  /* 0xffffffffff0f7424 */ /* 0x000fce00078e00ff */
[----:B-----5:R-:W-:Y:S05]  /*26430*/  WARPSYNC.COLLECTIVE R15, `(.L_x_12026) ;  /* 0x000000000f087348 */ /* 0x020fea0003c00000 */
[----:B------:R0:W1:Y:S02]  /*26440*/  SHFL.IDX P6, R14, R13, R12, R11 ;  /* 0x0000000c0d0e7389 */ /* 0x00006400000c000b */
[----:B01---5:R-:W-:Y:S01]  /*26450*/  ENDCOLLECTIVE ;  /* 0x000000000000791b */ /* 0x023fe20003800000 */
.L_x_12026:
[----:B------:R-:W-:Y:S05]  /*26460*/  BSYNC B0 ;  /* 0x0000000000007941 */ /* 0x000fea0003800000 */
.L_x_12025:
[----:B------:R0:W-:Y:S01]  /*26470*/  STL [R1+0x4c], R14 ;  /* 0x00004c0e01007387 */ /* 0x0001e20000100800 */
[----:B------:R-:W-:Y:S05]  /*26480*/  BRA `(.L_x_12027) ;  /* 0xfffffe1400787947 */ /* 0x000fea000383ffff */
.L_x_11772:
[----:B------:R-:W-:Y:S01]  /*26490*/  BSSY B1, `(.L_x_12028) ;  /* 0x0000007000017945 */ /* 0x000fe20003800000 */
[----:B------:R-:W-:Y:S02]  /*264a0*/  IMAD.MOV.U32 R12, RZ, RZ, RZ ;  /* 0x000000ffff0c7224 */ /* 0x000fe400078e00ff */
[----:B------:R-:W-:Y:S02]  /*264b0*/  IMAD.MOV.U32 R11, RZ, RZ, 0x1e1f ;  /* 0x00001e1fff0b7424 */ /* 0x000fe400078e00ff */
[----:B------:R-:W-:-:S07]  /*264c0*/  IMAD.MOV.U32 R15, RZ, RZ, -0x1 ;  /* 0xffffffffff0f7424 */ /* 0x000fce00078e00ff */
[----:B0-----:R-:W-:Y:S05]  /*264d0*/  WARPSYNC.COLLECTIVE R15, `(.L_x_12029) ;  /* 0x000000000f087348 */ /* 0x001fea0003c00000 */
[----:B0-----:R0:W1:Y:S02]  /*264e0*/  SHFL.IDX P6, R14, R13, R12, R11 ;  /* 0x0000000c0d0e7389 */ /* 0x00106400000c000b */
[----:B01----:R-:W-:Y:S01]  /*264f0*/  ENDCOLLECTIVE ;  /* 0x000000000000791b */ /* 0x003fe20003800000 */
.L_x_12029:
[----:B------:R-:W-:Y:S05]  /*26500*/  BSYNC B1 ;  /* 0x0000000000017941 */ /* 0x000fea0003800000 */
.L_x_12028:
        /* <DEDUP_REMOVED lines=8> */
.L_x_12030:
[----:B------:R-:W-:Y:S02]  /*26590*/  IMAD.MOV.U32 R13, RZ, RZ, R5 ;  /* 0x000000ffff0d7224 */ /* 0x000fe400078e0005 */
[----:B------:R-:W-:-:S07]  /*265a0*/  IMAD.MOV.U32 R0, RZ, RZ, R14 ;  /* 0x000000ffff007224 */ /* 0x000fce00078e000e */
[----:B------:R-:W-:Y:S05]  /*265b0*/  WARPSYNC.COLLECTIVE R15, `(.L_x_12031) ;  /* 0x000000000f087348 */ /* 0x000fea0003c00000 */
[----:B------:R0:W1:Y:S02]  /*265c0*/  SHFL.IDX P6, R14, R13, R12, R11 ;  /* 0x0000000c0d0e7389 */ /* 0x00006400000c000b */
[----:B01----:R-:W-:Y:S01]  /*265d0*/  ENDCOLLECTIVE ;  /* 0x000000000000791b */ /* 0x003fe20003800000 */
.L_x_12031:
[----:B------:R-:W-:Y:S02]  /*265e0*/  IMAD.MOV.U32 R13, RZ, RZ, R4 ;  /* 0x000000ffff0d7224 */ /* 0x000fe400078e0004 */
[----:B------:R-:W-:-:S07]  /*265f0*/  IMAD.MOV.U32 R5, RZ, RZ, R14 ;  /* 0x000000ffff057224 */ /* 0x000fce00078e000e */
[----:B------:R-:W-:Y:S05]  /*26600*/  WARPSYNC.COLLECTIVE R15, `(.L_x_12032) ;  /* 0x000000000f087348 */ /* 0x000fea0003c00000 */
[----:B------:R0:W1:Y:S02]  /*26610*/  SHFL.IDX P6, R14, R13, R12, R11 ;  /* 0x0000000c0d0e7389 */ /* 0x00006400000c000b */
[----:B01----:R-:W-:Y:S01]  /*26620*/  ENDCOLLECTIVE ;  /* 0x000000000000791b */ /* 0x003fe20003800000 */
.L_x_12032:
[----:B------:R-:W-:Y:S01]  /*26630*/  IMAD.MOV.U32 R4, RZ, RZ, R14 ;  /* 0x000000ffff047224 */ /* 0x000fe200078e000e */
[----:B------:R-:W-:Y:S06]  /*26640*/  BRA `(.L_x_12033) ;  /* 0xfffffe1c00047947 */ /* 0x000fec000383ffff */
.L_x_11776:
[----:B0-----:R0:W1:Y:S02]  /*26650*/  SYNCS.PHASECHK.TRANS64.TRYWAIT P1, [R22+URZ+0x31c00], R3 ;  /* 0x031c0003160075a7 */ /* 0x001064000802017f */
[----:B-1----:R-:W-:Y:S05]  /*26660*/  @!P1 NANOSLEEP.SYNCS 0x989680 ;  /* 0x009896800000995d */ /* 0x002fea0003900000 */
[----:B------:R-:W1:Y:S02]  /*26670*/  @!P1 SYNCS.PHASECHK.TRANS64 P1, [R22+URZ+0x31c00], R3 ;  /* 0x031c0003160095a7 */ /* 0x000e64000802007f */
[----:B-1----:R-:W-:Y:S05]  /*26680*/  @!P1 BRA `(.L_x_11776) ;  /* 0xfffffffc00f09947 */ /* 0x002fea000383ffff */
[----:B------:R-:W-:Y:S05]  /*26690*/  BRA `(.L_x_12034) ;  /* 0xfffffe24004c7947 */ /* 0x000fea000383ffff */
.L_x_11788:
[----:B------:R-:W-:Y:S01]  /*266a0*/  BSSY B1, `(.L_x_12035) ;  /* 0x0000007000017945 */ /* 0x000fe20003800000 */
[----:B------:R-:W-:Y:S02]  /*266b0*/  IMAD.MOV.U32 R12, RZ, RZ, RZ ;  /* 0x000000ffff0c7224 */ /* 0x000fe400078e00ff */
[----:B------:R-:W-:Y:S02]  /*266c0*/  IMAD.MOV.U32 R11, RZ, RZ, 0x1e1f ;  /* 0x00001e1fff0b7424 */ /* 0x000fe400078e00ff */
[----:B------:R-:W-:-:S07]  /*266d0*/  IMAD.MOV.U32 R15, RZ, RZ, -0x1 ;  /* 0xffffffffff0f7424 */ /* 0x000fce00078e00ff */
[----:B0-----:R-:W-:Y:S05]  /*266e0*/  WARPSYNC.COLLECTIVE R15, `(.L_x_12036) ;  /* 0x000000000f087348 */ /* 0x001fea0003c00000 */
[----:B0-----:R0:W1:Y:S02]  /*266f0*/  SHFL.IDX P6, R14, R13, R12, R11 ;  /* 0x0000000c0d0e7389 */ /* 0x00106400000c000b */
[----:B01----:R-:W-:Y:S01]  /*26700*/  ENDCOLLECTIVE ;  /* 0x000000000000791b */ /* 0x003fe20003800000 */
.L_x_12036:
[----:B------:R-:W-:Y:S05]  /*26710*/  BSYNC B1 ;  /* 0x0000000000017941 */ /* 0x000fea0003800000 */
.L_x_12035:
        /* <DEDUP_REMOVED lines=8> */
.L_x_12037:
[----:B------:R-:W-:Y:S02]  /*267a0*/  IMAD.MOV.U32 R21, RZ, RZ, R3 ;  /* 0x000000ffff157224 */ /* 0x000fe400078e0003 */
[----:B------:R-:W-:Y:S02]  /*267b0*/  IMAD.MOV.U32 R13, RZ, RZ, R5 ;  /* 0x000000ffff0d7224 */ /* 0x000fe400078e0005 */
[----:B------:R-:W-:-:S07]  /*267c0*/  IMAD.MOV.U32 R0, RZ, RZ, R14 ;  /* 0x000000ffff007224 */ /* 0x000fce00078e000e */
[----:B------:R-:W-:Y:S05]  /*267d0*/  WARPSYNC.COLLECTIVE R15, `(.L_x_12038) ;  /* 0x000000000f087348 */ /* 0x000fea0003c00000 */
[----:B------:R0:W1:Y:S02]  /*267e0*/  SHFL.IDX P6, R14, R13, R12, R11 ;  /* 0x0000000c0d0e7389 */ /* 0x00006400000c000b */
[----:B01----:R-:W-:Y:S01]  /*267f0*/  ENDCOLLECTIVE ;  /* 0x000000000000791b */ /* 0x003fe20003800000 */
.L_x_12038:
[----:B------:R-:W-:Y:S02]  /*26800*/  IMAD.MOV.U32 R20, RZ, RZ, R0 ;  /* 0x000000ffff147224 */ /* 0x000fe400078e0000 */
[----:B------:R-:W-:Y:S02]  /*26810*/  IMAD.MOV.U32 R13, RZ, RZ, R4 ;  /* 0x000000ffff0d7224 */ /* 0x000fe400078e0004 */
[----:B------:R-:W-:-:S07]  /*26820*/  IMAD.MOV.U32 R5, RZ, RZ, R14 ;  /* 0x000000ffff057224 */ /* 0x000fce00078e000e */
[----:B------:R-:W-:Y:S05]  /*26830*/  WARPSYNC.COLLECTIVE R15, `(.L_x_12039) ;  /* 0x000000000f087348 */ /* 0x000fea0003c00000 */
[----:B------:R0:W1:Y:S02]  /*26840*/  SHFL.IDX P6, R14, R13, R12, R11 ;  /* 0x0000000c0d0e7389 */ /* 0x00006400000c000b */
[----:B01----:R-:W-:Y:S01]  /*26850*/  ENDCOLLECTIVE ;  /* 0x000000000000791b */ /* 0x003fe20003800000 */
.L_x_12039:
[----:B------:R-:W-:Y:S05]  /*26860*/  BRA `(.L_x_12040) ;  /* 0xfffffe38006c7947 */ /* 0x000fea000383ffff */
.L_x_11792:
[----:B0-----:R0:W1:Y:S02]  /*26870*/  SYNCS.PHASECHK.TRANS64.TRYWAIT P1, [R22+URZ+0x31c00], R3 ;  /* 0x031c0003160075a7 */ /* 0x001064000802017f */
[----:B-1----:R-:W-:Y:S05]  /*26880*/  @!P1 NANOSLEEP.SYNCS 0x989680 ;  /* 0x009896800000995d */ /* 0x002fea0003900000 */
[----:B------:R-:W1:Y:S02]  /*26890*/  @!P1 SYNCS.PHASECHK.TRANS64 P1, [R22+URZ+0x31c00], R3 ;  /* 0x031c0003160095a7 */ /* 0x000e64000802007f */
[----:B-1----:R-:W-:Y:S05]  /*268a0*/  @!P1 BRA `(.L_x_11792) ;  /* 0xfffffffc00f09947 */ /* 0x002fea000383ffff */
[----:B------:R-:W-:Y:S05]  /*268b0*/  BRA `(.L_x_12041) ;  /* 0xfffffe40004c7947 */ /* 0x000fea000383ffff */
.L_x_11800:
[----:B-1----:R1:W2:Y:S02]  /*268c0*/  SYNCS.PHASECHK.TRANS64.TRYWAIT P2, [R21+URZ+0x31c30], R0 ;  /* 0x031c3000150075a7 */ /* 0x0022a4000804017f */
[----:B--2---:R-:W-:Y:S05]  /*268d0*/  @!P2 NANOSLEEP.SYNCS 0x989680 ;  /* 0x009896800000a95d */ /* 0x004fea0003900000 */
[----:B------:R-:W2:Y:S02]  /*268e0*/  @!P2 SYNCS.PHASECHK.TRANS64 P2, [R21+URZ+0x31c30], R0 ;  /* 0x031c30001500a5a7 */ /* 0x000ea4000804007f */
[----:B--2---:R-:W-:Y:S05]  /*268f0*/  @!P2 BRA `(.L_x_11800) ;  /* 0xfffffffc00f0a947 */ /* 0x004fea000383ffff */
[----:B------:R-:W-:Y:S05]  /*26900*/  BRA `(.L_x_11799) ;  /* 0xfffffe5800407947 */ /* 0x000fea000383ffff */
.L_x_11806:
[----:B---3--:R3:W4:Y:S02]  /*26910*/  SYNCS.PHASECHK.TRANS64.TRYWAIT P3, [R0+URZ+0x31c30], R19 ;  /* 0x031c3013000075a7 */ /* 0x008724000806017f */
[----:B----4-:R-:W-:Y:S05]  /*26920*/  @!P3 NANOSLEEP.SYNCS 0x989680 ;  /* 0x009896800000b95d */ /* 0x010fea0003900000 */
[----:B------:R-:W4:Y:S02]  /*26930*/  @!P3 SYNCS.PHASECHK.TRANS64 P3, [R0+URZ+0x31c30], R19 ;  /* 0x031c30130000b5a7 */ /* 0x000f24000806007f */
[----:B----4-:R-:W-:Y:S05]  /*26940*/  @!P3 BRA `(.L_x_11806) ;  /* 0xfffffffc00f0b947 */ /* 0x010fea000383ffff */
[----:B------:R-:W-:Y:S05]  /*26950*/  BRA `(.L_x_11805) ;  /* 0xfffffe9c00387947 */ /* 0x000fea000383ffff */
.L_x_11810:
[----:B--2---:R2:W3:Y:S02]  /*26960*/  SYNCS.PHASECHK.TRANS64.TRYWAIT P2, [R14+URZ+0x31c50], R0 ;  /* 0x031c50000e0075a7 */ /* 0x0044e4000804017f */
[----:B---3--:R-:W-:Y:S05]  /*26970*/  @!P2 NANOSLEEP.SYNCS 0x989680 ;  /* 0x009896800000a95d */ /* 0x008fea0003900000 */
[----:B------:R-:W3:Y:S02]  /*26980*/  @!P2 SYNCS.PHASECHK.TRANS64 P2, [R14+URZ+0x31c50], R0 ;  /* 0x031c50000e00a5a7 */ /* 0x000ee4000804007f */
[----:B---3--:R-:W-:Y:S05]  /*26990*/  @!P2 BRA `(.L_x_11810) ;  /* 0xfffffffc00f0a947 */ /* 0x008fea000383ffff */
[----:B------:R-:W-:Y:S05]  /*269a0*/  BRA `(.L_x_11807) ;  /* 0xfffffec0005c7947 */ /* 0x000fea000383ffff */
.L_x_11817:
[----:B--2---:R2:W3:Y:S02]  /*269b0*/  SYNCS.PHASECHK.TRANS64.TRYWAIT P3, [R0+URZ+0x31c30], R21 ;  /* 0x031c3015000075a7 */ /* 0x0044e4000806017f */
[----:B---3--:R-:W-:Y:S05]  /*269c0*/  @!P3 NANOSLEEP.SYNCS 0x989680 ;  /* 0x009896800000b95d */ /* 0x008fea0003900000 */
[----:B------:R-:W3:Y:S02]  /*269d0*/  @!P3 SYNCS.PHASECHK.TRANS64 P3, [R0+URZ+0x31c30], R21 ;  /* 0x031c30150000b5a7 */ /* 0x000ee4000806007f */
[----:B---3--:R-:W-:Y:S05]  /*269e0*/  @!P3 BRA `(.L_x_11817) ;  /* 0xfffffffc00f0b947 */ /* 0x008fea000383ffff */
[----:B------:R-:W-:Y:S05]  /*269f0*/  BRA `(.L_x_11816) ;  /* 0xfffffeec00c47947 */ /* 0x000fea000383ffff */
.L_x_11822:
[----:B--2---:R2:W3:Y:S02]  /*26a00*/  SYNCS.PHASECHK.TRANS64.TRYWAIT P2, [R14+URZ+0x31c50], R0 ;  /* 0x031c50000e0075a7 */ /* 0x0044e4000804017f */
[----:B---3--:R-:W-:Y:S05]  /*26a10*/  @!P2 NANOSLEEP.SYNCS 0x989680 ;  /* 0x009896800000a95d */ /* 0x008fea0003900000 */
[----:B------:R-:W3:Y:S02]  /*26a20*/  @!P2 SYNCS.PHASECHK.TRANS64 P2, [R14+URZ+0x31c50], R0 ;  /* 0x031c50000e00a5a7 */ /* 0x000ee4000804007f */
[----:B---3--:R-:W-:Y:S05]  /*26a30*/  @!P2 BRA `(.L_x_11822) ;  /* 0xfffffffc00f0a947 */ /* 0x008fea000383ffff */
[----:B------:R-:W-:Y:S05]  /*26a40*/  BRA `(.L_x_11821) ;  /* 0xffffff1000ec7947 */ /* 0x000fea000383ffff */
.L_x_11827:
[----:B-1----:R1:W2:Y:S02]  /*26a50*/  SYNCS.PHASECHK.TRANS64.TRYWAIT P0, [R10+URZ+0x31c50], R3 ;  /* 0x031c50030a0075a7 */ /* 0x0022a4000800017f */
[----:B--2---:R-:W-:Y:S05]  /*26a60*/  @!P0 NANOSLEEP.SYNCS 0x989680 ;  /* 0x009896800000895d */ /* 0x004fea0003900000 */
[----:B------:R-:W2:Y:S02]  /*26a70*/  @!P0 SYNCS.PHASECHK.TRANS64 P0, [R10+URZ+0x31c50], R3 ;  /* 0x031c50030a0085a7 */ /* 0x000ea4000800007f */
[----:B--2---:R-:W-:Y:S05]  /*26a80*/  @!P0 BRA `(.L_x_11827) ;  /* 0xfffffffc00f08947 */ /* 0x004fea000383ffff */
[----:B------:R-:W-:Y:S05]  /*26a90*/  BRA `(.L_x_11826) ;  /* 0xffffff3400747947 */ /* 0x000fea000383ffff */
.L_x_11832:
[----:B------:R-:W-:Y:S02]  /*26aa0*/  IMAD.MOV.U32 R13, RZ, RZ, R2 ;  /* 0x000000ffff0d7224 */ /* 0x000fe400078e0002 */
[----:B------:R-:W-:Y:S02]  /*26ab0*/  IMAD.MOV.U32 R12, RZ, RZ, RZ ;  /* 0x000000ffff0c7224 */ /* 0x000fe400078e00ff */
[----:B------:R-:W-:Y:S02]  /*26ac0*/  IMAD.MOV.U32 R11, RZ, RZ, 0x1c1f ;  /* 0x00001c1fff0b7424 */ /* 0x000fe400078e00ff */
[----:B------:R-:W-:-:S07]  /*26ad0*/  IMAD.MOV.U32 R15, RZ, RZ, -0x1 ;  /* 0xffffffffff0f7424 */ /* 0x000fce00078e00ff */
[----:B-----5:R-:W-:Y:S05]  /*26ae0*/  WARPSYNC.COLLECTIVE R15, `(.L_x_12042) ;  /* 0x000000000f087348 */ /* 0x020fea0003c00000 */
[----:B------:R0:W1:Y:S02]  /*26af0*/  SHFL.IDX P6, R14, R13, R12, R11 ;  /* 0x0000000c0d0e7389 */ /* 0x00006400000c000b */
[----:B01---5:R-:W-:Y:S01]  /*26b00*/  ENDCOLLECTIVE ;  /* 0x000000000000791b */ /* 0x023fe20003800000 */
.L_x_12042:
[----:B------:R-:W-:Y:S02]  /*26b10*/  IMAD.MOV.U32 R13, RZ, RZ, R0 ;  /* 0x000000ffff0d7224 */ /* 0x000fe400078e0000 */
[----:B------:R-:W-:-:S07]  /*26b20*/  IMAD.MOV.U32 R3, RZ, RZ, R14 ;  /* 0x000000ffff037224 */ /* 0x000fce00078e000e */
[----:B------:R-:W-:Y:S05]  /*26b30*/  WARPSYNC.COLLECTIVE R15, `(.L_x_12043) ;  /* 0x000000000f087348 */ /* 0x000fea0003c00000 */
[----:B------:R0:W1:Y:S02]  /*26b40*/  SHFL.IDX P6, R14, R13, R12, R11 ;  /* 0x0000000c0d0e7389 */ /* 0x00006400000c000b */
[----:B01----:R-:W-:Y:S01]  /*26b50*/  ENDCOLLECTIVE ;  /* 0x000000000000791b */ /* 0x003fe20003800000 */
.L_x_12043:
[----:B------:R-:W-:Y:S05]  /*26b60*/  BRA `(.L_x_12044) ;  /* 0xffffff5000747947 */ /* 0x000fea000383ffff */
.L_x_11835:
        /* <DEDUP_REMOVED lines=8> */
.L_x_12046:
[----:B------:R-:W-:Y:S05]  /*26bf0*/  BSYNC B1 ;  /* 0x0000000000017941 */ /* 0x000fea0003800000 */
.L_x_12045:
        /* <DEDUP_REMOVED lines=8> */
.L_x_12047:
[----:B------:R-:W-:Y:S05]  /*26c80*/  BRA `(.L_x_12048) ;  /* 0xffffff5000847947 */ /* 0x000fea000383ffff */
.L_x_11837:
[----:B------:R-:W-:Y:S02]  /*26c90*/  IMAD.MOV.U32 R13, RZ, RZ, R2 ;  /* 0x000000ffff0d7224 */ /* 0x000fe400078e0002 */
[----:B------:R-:W-:Y:S02]  /*26ca0*/  IMAD.MOV.U32 R12, RZ, RZ, RZ ;  /* 0x000000ffff0c7224 */ /* 0x000fe400078e00ff */
[----:B------:R-:W-:Y:S02]  /*26cb0*/  IMAD.MOV.U32 R11, RZ, RZ, 0x1c1f ;  /* 0x00001c1fff0b7424 */ /* 0x000fe400078e00ff */
[----:B------:R-:W-:-:S07]  /*26cc0*/  IMAD.MOV.U32 R15, RZ, RZ, -0x1 ;  /* 0xffffffffff0f7424 */ /* 0x000fce00078e00ff */
[----:B------:R-:W-:Y:S05]  /*26cd0*/  WARPSYNC.COLLECTIVE R15, `(.L_x_12049) ;  /* 0x000000000f087348 */ /* 0x000fea0003c00000 */
[----:B------:R0:W1:Y:S02]  /*26ce0*/  SHFL.IDX P6, R14, R13, R12, R11 ;  /* 0x0000000c0d0e7389 */ /* 0x00006400000c000b */
[----:B01----:R-:W-:Y:S01]  /*26cf0*/  ENDCOLLECTIVE ;  /* 0x000000000000791b */ /* 0x003fe20003800000 */
.L_x_12049:
[----:B------:R-:W-:Y:S02]  /*26d00*/  IMAD.MOV.U32 R13, RZ, RZ, R0 ;  /* 0x000000ffff0d7224 */ /* 0x000fe400078e0000 */
[----:B------:R-:W-:-:S07]  /*26d10*/  IMAD.MOV.U32 R3, RZ, RZ, R14 ;  /* 0x000000ffff037224 */ /* 0x000fce00078e000e */
[----:B------:R-:W-:Y:S05]  /*26d20*/  WARPSYNC.COLLECTIVE R15, `(.L_x_12050) ;  /* 0x000000000f087348 */ /* 0x000fea0003c00000 */
[----:B------:R0:W1:Y:S02]  /*26d30*/  SHFL.IDX P6, R14, R13, R12, R11 ;  /* 0x0000000c0d0e7389 */ /* 0x00006400000c000b */
[----:B01----:R-:W-:Y:S01]  /*26d40*/  ENDCOLLECTIVE ;  /* 0x000000000000791b */ /* 0x003fe20003800000 */
.L_x_12050:
[----:B------:R-:W-:Y:S05]  /*26d50*/  BRA `(.L_x_12051) ;  /* 0xffffff5400507947 */ /* 0x000fea000383ffff */
.L_x_11840:
        /* <DEDUP_REMOVED lines=8> */
.L_x_12053:
[----:B------:R-:W-:Y:S05]  /*26de0*/  BSYNC B1 ;  /* 0x0000000000017941 */ /* 0x000fea0003800000 */
.L_x_12052:
        /* <DEDUP_REMOVED lines=8> */
.L_x_12054:
[----:B------:R-:W-:Y:S05]  /*26e70*/  BRA `(.L_x_12055) ;  /* 0xffffff5800487947 */ /* 0x000fea000383ffff */
.L_x_11844:
[----:B------:R-:W-:Y:S02]  /*26e80*/  IMAD.MOV.U32 R13, RZ, RZ, R2 ;  /* 0x000000ffff0d7224 */ /* 0x000fe400078e0002 */
[----:B------:R-:W-:Y:S02]  /*26e90*/  IMAD.MOV.U32 R12, RZ, RZ, RZ ;  /* 0x000000ffff0c7224 */ /* 0x000fe400078e00ff */
[----:B------:R-:W-:Y:S02]  /*26ea0*/  IMAD.MOV.U32 R11, RZ, RZ, 0x1c1f ;  /* 0x00001c1fff0b7424 */ /* 0x000fe400078e00ff */
[----:B------:R-:W-:-:S07]  /*26eb0*/  IMAD.MOV.U32 R15, RZ, RZ, -0x1 ;  /* 0xffffffffff0f7424 */ /* 0x000fce00078e00ff */
[----:B-1----:R-:W-:Y:S05]  /*26ec0*/  WARPSYNC.COLLECTIVE R15, `(.L_x_12056) ;  /* 0x000000000f087348 */ /* 0x002fea0003c00000 */
[----:B------:R0:W2:Y:S02]  /*26ed0*/  SHFL.IDX P6, R14, R13, R12, R11 ;  /* 0x0000000c0d0e7389 */ /* 0x0000a400000c000b */
[----:B012---:R-:W-:Y:S01]  /*26ee0*/  ENDCOLLECTIVE ;  /* 0x000000000000791b */ /* 0x007fe20003800000 */
.L_x_12056:
[----:B------:R-:W-:Y:S02]  /*26ef0*/  IMAD.MOV.U32 R13, RZ, RZ, R0 ;  /* 0x000000ffff0d7224 */ /* 0x000fe400078e0000 */
[----:B------:R-:W-:-:S07]  /*26f00*/  IMAD.MOV.U32 R3, RZ, RZ, R14 ;  /* 0x000000ffff037224 */ /* 0x000fce00078e000e */
[----:B------:R-:W-:Y:S05]  /*26f10*/  WARPSYNC.COLLECTIVE R15, `(.L_x_12057) ;  /* 0x000000000f087348 */ /* 0x000fea0003c00000 */
[----:B------:R0:W1:Y:S02]  /*26f20*/  SHFL.IDX P6, R14, R13, R12, R11 ;  /* 0x0000000c0d0e7389 */ /* 0x00006400000c000b */
[----:B01----:R-:W-:Y:S01]  /*26f30*/  ENDCOLLECTIVE ;  /* 0x000000000000791b */ /* 0x003fe20003800000 */
.L_x_12057:
[----:B------:R-:W-:Y:S05]  /*26f40*/  BRA `(.L_x_12058) ;  /* 0xffffff6400887947 */ /* 0x000fea000383ffff */
.L_x_11847:
        /* <DEDUP_REMOVED lines=8> */
.L_x_12060:
[----:B------:R-:W-:Y:S05]  /*26fd0*/  BSYNC B1 ;  /* 0x0000000000017941 */ /* 0x000fea0003800000 */
.L_x_12059:
        /* <DEDUP_REMOVED lines=8> */
.L_x_12061:
[----:B------:R-:W-:Y:S05]  /*27060*/  BRA `(.L_x_12062) ;  /* 0xffffff64009c7947 */ /* 0x000fea000383ffff */
.L_x_11866:
[----:B------:R-:W0:Y:S01]  /*27070*/  S2R R7, SR_TID.X ;  /* 0x0000000000077919 */ /* 0x000e220000002100 */
[----:B------:R-:W-:Y:S01]  /*27080*/  BSSY B1, `(.L_x_12063) ;  /* 0x000000a000017945 */ /* 0x000fe20003800000 */
[----:B------:R-:W-:Y:S02]  /*27090*/  IMAD.MOV.U32 R12, RZ, RZ, RZ ;  /* 0x000000ffff0c7224 */ /* 0x000fe400078e00ff */
[----:B-1----:R-:W-:Y:S02]  /*270a0*/  IMAD.MOV.U32 R11, RZ, RZ, 0x1f ;  /* 0x0000001fff0b7424 */ /* 0x002fe400078e00ff */
[----:B------:R-:W-:Y:S01]  /*270b0*/  IMAD.MOV.U32 R15, RZ, RZ, -0x1 ;  /* 0xffffffffff0f7424 */ /* 0x000fe200078e00ff */
[----:B0-----:R-:W-:-:S04]  /*270c0*/  SHF.R.U32.HI R7, RZ, 0x5, R7 ;  /* 0x00000005ff077819 */ /* 0x001fc80000011607 */
[----:B------:R-:W-:-:S05]  /*270d0*/  LOP3.LUT R7, R7, 0x3, RZ, 0xc0, !PT ;  /* 0x0000000307077812 */ /* 0x000fca00078ec0ff */
[----:B------:R-:W-:-:S07]  /*270e0*/  IMAD.MOV.U32 R13, RZ, RZ, R7 ;  /* 0x000000ffff0d7224 */ /* 0x000fce00078e0007 */
[----:B------:R-:W-:Y:S05]  /*270f0*/  WARPSYNC.COLLECTIVE R15, `(.L_x_12064) ;  /* 0x000000000f087348 */ /* 0x000fea0003c00000 */
[----:B------:R0:W1:Y:S02]  /*27100*/  SHFL.IDX P6, R14, R13, R12, R11 ;  /* 0x0000000c0d0e7389 */ /* 0x00006400000c000b */
[----:B01----:R-:W-:Y:S01]  /*27110*/  ENDCOLLECTIVE ;  /* 0x000000000000791b */ /* 0x003fe20003800000 */
.L_x_12064:
[----:B------:R-:W-:Y:S05]  /*27120*/  BSYNC B1 ;  /* 0x0000000000017941 */ /* 0x000fea0003800000 */
.L_x_12063:
[----:B------:R-:W-:Y:S05]  /*27130*/  BRA `(.L_x_12065) ;  /* 0xffffff8000fc7947 */ /* 0x000fea000383ffff */
.L_x_11868:
[----:B------:R-:W-:Y:S01]  /*27140*/  BSSY B1, `(.L_x_12066) ;  /* 0x0000006000017945 */ /* 0x000fe20003800000 */
[----:B------:R-:W-:-:S07]  /*27150*/  IMAD.MOV.U32 R15, RZ, RZ, -0x1 ;  /* 0xffffffffff0f7424 */ /* 0x000fce00078e00ff */
[----:B01----:R-:W-:Y:S05]  /*27160*/  WARPSYNC.COLLECTIVE R15, `(.L_x_12067) ;  /* 0x000000000f0c7348 */ /* 0x003fea0003c00000 */
[----:B------:R-:W-:Y:S02]  /*27170*/  ELECT P6, UR62, PT ;  /* 0x00000000003e782f */ /* 0x000fe400038c0000 */
[----:B------:R-:W-:Y:S01]  /*27180*/  MOV R14, UR62 ;  /* 0x0000003e000e7c02 */ /* 0x000fe20008000f00 */
[----:B01----:R-:W-:Y:S10]  /*27190*/  ENDCOLLECTIVE ;  /* 0x000000000000791b */ /* 0x003ff40003800000 */
.L_x_12067:
[----:B------:R-:W-:Y:S05]  /*271a0*/  BSYNC B1 ;  /* 0x0000000000017941 */ /* 0x000fea0003800000 */
.L_x_12066:
[----:B------:R-:W-:Y:S01]  /*271b0*/  PLOP3.LUT P2, PT, P6, PT, PT, 0x80, 0x0 ;  /* 0x000000000000781c */ /* 0x000fe2000374f070 */
[----:B------:R-:W-:-:S12]  /*271c0*/  BRA `(.L_x_11867) ;  /* 0xffffff8000f07947 */ /* 0x000fd8000383ffff */
.L_x_11870:
[----:B0-----:R0:W2:Y:S02]  /*271d0*/  SYNCS.PHASECHK.TRANS64.TRYWAIT P0, [R16+URZ+0x31c20], R6 ;  /* 0x031c2006100075a7 */ /* 0x0010a4000800017f */
[----:B--2---:R-:W-:Y:S05]  /*271e0*/  @!P0 NANOSLEEP.SYNCS 0x989680 ;  /* 0x009896800000895d */ /* 0x004fea0003900000 */
[----:B------:R-:W2:Y:S02]  /*271f0*/  @!P0 SYNCS.PHASECHK.TRANS64 P0, [R16+URZ+0x31c20], R6 ;  /* 0x031c2006100085a7 */ /* 0x000ea4000800007f */
[----:B--2---:R-:W-:Y:S05]  /*27200*/  @!P0 BRA `(.L_x_11870) ;  /* 0xfffffffc00f08947 */ /* 0x004fea000383ffff */
[----:B------:R-:W-:Y:S05]  /*27210*/  BRA `(.L_x_12068) ;  /* 0xffffff8400007947 */ /* 0x000fea000383ffff */
.L_x_11874:
[----:B-1----:R1:W2:Y:S02]  /*27220*/  SYNCS.PHASECHK.TRANS64.TRYWAIT P0, [R9+URZ+0x31ca0], R11 ;  /* 0x031ca00b090075a7 */ /* 0x0022a4000800017f */
[----:B--2---:R-:W-:Y:S05]  /*27230*/  @!P0 NANOSLEEP.SYNCS 0x989680 ;  /* 0x009896800000895d */ /* 0x004fea0003900000 */
[----:B------:R-:W2:Y:S02]  /*27240*/  @!P0 SYNCS.PHASECHK.TRANS64 P0, [R9+URZ+0x31ca0], R11 ;  /* 0x031ca00b090085a7 */ /* 0x000ea4000800007f */
[----:B--2---:R-:W-:Y:S05]  /*27250*/  @!P0 BRA `(.L_x_11874) ;  /* 0xfffffffc00f08947 */ /* 0x004fea000383ffff */
[----:B------:R-:W-:Y:S05]  /*27260*/  BRA `(.L_x_12069) ;  /* 0xffffff84001c7947 */ /* 0x000fea000383ffff */
.L_x_11881:
[----:B0-----:R0:W2:Y:S02]  /*27270*/  SYNCS.PHASECHK.TRANS64.TRYWAIT P0, [R9+URZ+0x31cc0], R11 ;  /* 0x031cc00b090075a7 */ /* 0x0010a4000800017f */
[----:B--2---:R-:W-:Y:S05]  /*27280*/  @!P0 NANOSLEEP.SYNCS 0x989680 ;  /* 0x009896800000895d */ /* 0x004fea0003900000 */
[----:B------:R-:W2:Y:S02]  /*27290*/  @!P0 SYNCS.PHASECHK.TRANS64 P0, [R9+URZ+0x31cc0], R11 ;  /* 0x031cc00b090085a7 */ /* 0x000ea4000800007f */
[----:B--2---:R-:W-:Y:S05]  /*272a0*/  @!P0 BRA `(.L_x_11881) ;  /* 0xfffffffc00f08947 */ /* 0x004fea000383ffff */
[----:B------:R-:W-:Y:S05]  /*272b0*/  BRA `(.L_x_12070) ;  /* 0xffffff8800147947 */ /* 0x000fea000383ffff */
.L_x_11890:
[----:B0-----:R0:W2:Y:S02]  /*272c0*/  SYNCS.PHASECHK.TRANS64.TRYWAIT P0, [R9+URZ+0x31ca0], R8 ;  /* 0x031ca008090075a7 */ /* 0x0010a4000800017f */
[----:B--2---:R-:W-:Y:S05]  /*272d0*/  @!P0 NANOSLEEP.SYNCS 0x989680 ;  /* 0x009896800000895d */ /* 0x004fea0003900000 */
[----:B------:R-:W2:Y:S02]  /*272e0*/  @!P0 SYNCS.PHASECHK.TRANS64 P0, [R9+URZ+0x31ca0], R8 ;  /* 0x031ca008090085a7 */ /* 0x000ea4000800007f */
[----:B--2---:R-:W-:Y:S05]  /*272f0*/  @!P0 BRA `(.L_x_11890) ;  /* 0xfffffffc00f08947 */ /* 0x004fea000383ffff */
[----:B------:R-:W-:Y:S05]  /*27300*/  BRA `(.L_x_12071) ;  /* 0xffffff8c00507947 */ /* 0x000fea000383ffff */
.L_x_11897:
[----:B-1----:R1:W2:Y:S02]  /*27310*/  SYNCS.PHASECHK.TRANS64.TRYWAIT P0, [R9+URZ+0x31cc0], R8 ;  /* 0x031cc008090075a7 */ /* 0x0022a4000800017f */
[----:B--2---:R-:W-:Y:S05]  /*27320*/  @!P0 NANOSLEEP.SYNCS 0x989680 ;  /* 0x009896800000895d */ /* 0x004fea0003900000 */
[----:B------:R-:W2:Y:S02]  /*27330*/  @!P0 SYNCS.PHASECHK.TRANS64 P0, [R9+URZ+0x31cc0], R8 ;  /* 0x031cc008090085a7 */ /* 0x000ea4000800007f */
[----:B--2---:R-:W-:Y:S05]  /*27340*/  @!P0 BRA `(.L_x_11897) ;  /* 0xfffffffc00f08947 */ /* 0x004fea000383ffff */
[----:B------:R-:W-:Y:S05]  /*27350*/  BRA `(.L_x_12072) ;  /* 0xffffff9000447947 */ /* 0x000fea000383ffff */
.L_x_11914:
[----:B------:R-:W4:Y:S01]  /*27360*/  S2R R20, SR_TID.X ;  /* 0x0000000000147919 */ /* 0x000f220000002100 */
[----:B------:R-:W-:Y:S01]  /*27370*/  BSSY B0, `(.L_x_12073) ;  /* 0x000000a000007945 */ /* 0x000fe20003800000 */
[----:B------:R-:W-:Y:S02]  /*27380*/  IMAD.MOV.U32 R12, RZ, RZ, RZ ;  /* 0x000000ffff0c7224 */ /* 0x000fe400078e00ff */
[----:B-1----:R-:W-:Y:S02]  /*27390*/  IMAD.MOV.U32 R11, RZ, RZ, 0x1f ;  /* 0x0000001fff0b7424 */ /* 0x002fe400078e00ff */
[----:B------:R-:W-:Y:S01]  /*273a0*/  IMAD.MOV.U32 R15, RZ, RZ, -0x1 ;  /* 0xffffffffff0f7424 */ /* 0x000fe200078e00ff */
[----:B----4-:R-:W-:-:S04]  /*273b0*/  SHF.R.U32.HI R20, RZ, 0x5, R20 ;  /* 0x00000005ff147819 */ /* 0x010fc80000011614 */
[----:B------:R-:W-:-:S05]  /*273c0*/  LOP3.LUT R20, R20, 0x3, RZ, 0xc0, !PT ;  /* 0x0000000314147812 */ /* 0x000fca00078ec0ff */
[----:B------:R-:W-:-:S07]  /*273d0*/  IMAD.MOV.U32 R13, RZ, RZ, R20 ;  /* 0x000000ffff0d7224 */ /* 0x000fce00078e0014 */
[----:B0-23--:R-:W-:Y:S05]  /*273e0*/  WARPSYNC.COLLECTIVE R15, `(.L_x_12074) ;  /* 0x000000000f087348 */ /* 0x00dfea0003c00000 */
[----:B------:R1:W4:Y:S02]  /*273f0*/  SHFL.IDX P6, R14, R13, R12, R11 ;  /* 0x0000000c0d0e7389 */ /* 0x00032400000c000b */
[----:B01234-:R-:W-:Y:S01]  /*27400*/  ENDCOLLECTIVE ;  /* 0x000000000000791b */ /* 0x01ffe20003800000 */
.L_x_12074:
[----:B------:R-:W-:Y:S05]  /*27410*/  BSYNC B0 ;  /* 0x0000000000007941 */ /* 0x000fea0003800000 */
.L_x_12073:
[----:B------:R-:W-:Y:S05]  /*27420*/  BRA `(.L_x_12075) ;  /* 0xffffff9c009c7947 */ /* 0x000fea000383ffff */
.L_x_11916:
[----:B------:R-:W-:Y:S01]  /*27430*/  BSSY B0, `(.L_x_12076) ;  /* 0x0000006000007945 */ /* 0x000fe20003800000 */
[----:B------:R-:W-:-:S07]  /*27440*/  IMAD.MOV.U32 R15, RZ, RZ, -0x1 ;  /* 0xffffffffff0f7424 */ /* 0x000fce00078e00ff */
[----:B0123--:R-:W-:Y:S05]  /*27450*/  WARPSYNC.COLLECTIVE R15, `(.L_x_12077) ;  /* 0x000000000f0c7348 */ /* 0x00ffea0003c00000 */
[----:B------:R-:W-:Y:S02]  /*27460*/  ELECT P6, UR62, PT ;  /* 0x00000000003e782f */ /* 0x000fe400038c0000 */
[----:B------:R-:W-:Y:S01]  /*27470*/  MOV R14, UR62 ;  /* 0x0000003e000e7c02 */ /* 0x000fe20008000f00 */
[----:B0123--:R-:W-:Y:S10]  /*27480*/  ENDCOLLECTIVE ;  /* 0x000000000000791b */ /* 0x00fff40003800000 */
.L_x_12077:
[----:B------:R-:W-:Y:S05]  /*27490*/  BSYNC B0 ;  /* 0x0000000000007941 */ /* 0x000fea0003800000 */
.L_x_12076:
[----:B------:R-:W-:Y:S05]  /*274a0*/  BRA `(.L_x_12078) ;  /* 0xffffff9c00a47947 */ /* 0x000fea000383ffff */
.L_x_11918:
[----:B0-----:R0:W4:Y:S02]  /*274b0*/  SYNCS.PHASECHK.TRANS64.TRYWAIT P0, [R0+URZ+0x31c40], R2 ;  /* 0x031c4002000075a7 */ /* 0x001124000800017f */
[----:B----4-:R-:W-:Y:S05]  /*274c0*/  @!P0 NANOSLEEP.SYNCS 0x989680 ;  /* 0x009896800000895d */ /* 0x010fea0003900000 */
[----:B------:R-:W4:Y:S02]  /*274d0*/  @!P0 SYNCS.PHASECHK.TRANS64 P0, [R0+URZ+0x31c40], R2 ;  /* 0x031c4002000085a7 */ /* 0x000f24000800007f */
[----:B----4-:R-:W-:Y:S05]  /*274e0*/  @!P0 BRA `(.L_x_11918) ;  /* 0xfffffffc00f08947 */ /* 0x010fea000383ffff */
[----:B------:R-:W-:Y:S05]  /*274f0*/  BRA `(.L_x_12079) ;  /* 0xffffff9c00f87947 */ /* 0x000fea000383ffff */
.L_x_11922:
[----:B-----5:R-:W-:Y:S02]  /*27500*/  IMAD R5, R21, R10, RZ ;  /* 0x0000000a15057224 */ /* 0x020fe400078e02ff */
[----:B------:R0:W5:Y:S01]  /*27510*/  LDL R10, [R1+0x14] ;  /* 0x00001400010a7983 */ /* 0x0001620000100800 */
[----:B------:R-:W-:Y:S02]  /*27520*/  IMAD.MOV.U32 R13, RZ, RZ, R0 ;  /* 0x000000ffff0d7224 */ /* 0x000fe400078e0000 */
[----:B------:R-:W-:Y:S02]  /*27530*/  IMAD.MOV.U32 R12, RZ, RZ, RZ ;  /* 0x000000ffff0c7224 */ /* 0x000fe400078e00ff */
[----:B------:R-:W-:Y:S02]  /*27540*/  IMAD.MOV.U32 R11, RZ, RZ, 0x1c1f ;  /* 0x00001c1fff0b7424 */ /* 0x000fe400078e00ff */
[----:B------:R-:W-:Y:S02]  /*27550*/  IMAD.MOV.U32 R15, RZ, RZ, -0x1 ;  /* 0xffffffffff0f7424 */ /* 0x000fe400078e00ff */
[----:B0-----:R-:W-:-:S07]  /*27560*/  IMAD R25, R25, 0xc0, R9 ;  /* 0x000000c019197824 */ /* 0x001fce00078e0209 */
[----:B-----5:R-:W-:Y:S05]  /*27570*/  WARPSYNC.COLLECTIVE R15, `(.L_x_12080) ;  /* 0x000000000f087348 */ /* 0x020fea0003c00000 */
[----:B------:R0:W1:Y:S02]  /*27580*/  SHFL.IDX P6, R14, R13, R12, R11 ;  /* 0x0000000c0d0e7389 */ /* 0x00006400000c000b */
[----:B01---5:R-:W-:Y:S01]  /*27590*/  ENDCOLLECTIVE ;  /* 0x000000000000791b */ /* 0x023fe20003800000 */
.L_x_12080:
[C---:B------:R-:W-:Y:S01]  /*275a0*/  VIADD R8, R25.reuse, 0x20 ;  /* 0x0000002019087836 */ /* 0x040fe20000000000 */
[----:B------:R-:W-:Y:S01]  /*275b0*/  ISETP.GE.AND P2, PT, R25, R5, PT ;  /* 0x000000051900720c */ /* 0x000fe20003f46270 */
[----:B------:R-:W-:Y:S02]  /*275c0*/  IMAD.MOV.U32 R13, RZ, RZ, R4 ;  /* 0x000000ffff0d7224 */ /* 0x000fe400078e0004 */
[----:B------:R-:W-:-:S10]  /*275d0*/  IMAD.MOV.U32 R2, RZ, RZ, R14 ;  /* 0x000000ffff027224 */ /* 0x000fd400078e000e */
[----:B------:R-:W-:Y:S05]  /*275e0*/  WARPSYNC.COLLECTIVE R15, `(.L_x_12081) ;  /* 0x000000000f087348 */ /* 0x000fea0003c00000 */
[----:B------:R0:W1:Y:S02]  /*275f0*/  SHFL.IDX P6, R14, R13, R12, R11 ;  /* 0x0000000c0d0e7389 */ /* 0x00006400000c000b */
[----:B01----:R-:W-:Y:S01]  /*27600*/  ENDCOLLECTIVE ;  /* 0x000000000000791b */ /* 0x003fe20003800000 */
.L_x_12081:
[----:B------:R-:W-:Y:S02]  /*27610*/  IMAD.MOV.U32 R13, RZ, RZ, R0 ;  /* 0x000000ffff0d7224 */ /* 0x000fe400078e0000 */
[----:B------:R-:W-:Y:S02]  /*27620*/  IMAD.MOV.U32 R12, RZ, RZ, 0x1 ;  /* 0x00000001ff0c7424 */ /* 0x000fe400078e00ff */
[----:B------:R-:W-:-:S07]  /*27630*/  IMAD.MOV.U32 R3, RZ, RZ, R14 ;  /* 0x000000ffff037224 */ /* 0x000fce00078e000e */
[----:B------:R-:W-:Y:S05]  /*27640*/  WARPSYNC.COLLECTIVE R15, `(.L_x_12082) ;  /* 0x000000000f087348 */ /* 0x000fea0003c00000 */
[----:B------:R0:W1:Y:S02]  /*27650*/  SHFL.IDX P6, R14, R13, R12, R11 ;  /* 0x0000000c0d0e7389 */ /* 0x00006400000c000b */
[----:B01----:R-:W-:Y:S01]  /*27660*/  ENDCOLLECTIVE ;  /* 0x000000000000791b */ /* 0x003fe20003800000 */
.L_x_12082:
        /* <DEDUP_REMOVED lines=17> */
.L_x_12083:
[----:B------:R-:W-:Y:S02]  /*27780*/  IMAD.MOV.U32 R13, RZ, RZ, R0 ;  /* 0x000000ffff0d7224 */ /* 0x000fe400078e0000 */
[----:B------:R-:W-:Y:S02]  /*27790*/  IMAD.MOV.U32 R12, RZ, RZ, 0x2 ;  /* 0x00000002ff0c7424 */ /* 0x000fe400078e00ff */
[----:B------:R-:W-:-:S07]  /*277a0*/  IMAD.MOV.U32 R3, RZ, RZ, R14 ;  /* 0x000000ffff037224 */ /* 0x000fce00078e000e */
[----:B------:R-:W-:Y:S05]  /*277b0*/  WARPSYNC.COLLECTIVE R15, `(.L_x_12084) ;  /* 0x000000000f087348 */ /* 0x000fea0003c00000 */
[----:B------:R0:W1:Y:S02]  /*277c0*/  SHFL.IDX P6, R14, R13, R12, R11 ;  /* 0x0000000c0d0e7389 */ /* 0x00006400000c000b */
[----:B01----:R-:W-:Y:S01]  /*277d0*/  ENDCOLLECTIVE ;  /* 0x000000000000791b */ /* 0x003fe20003800000 */
.L_x_12084:
        /* <DEDUP_REMOVED lines=18> */
.L_x_12085:
[----:B------:R-:W-:Y:S02]  /*27900*/  IMAD.MOV.U32 R13, RZ, RZ, R0 ;  /* 0x000000ffff0d7224 */ /* 0x000fe400078e0000 */
[----:B------:R-:W-:Y:S02]  /*27910*/  IMAD.MOV.U32 R12, RZ, RZ, 0x3 ;  /* 0x00000003ff0c7424 */ /* 0x000fe400078e00ff */
[----:B------:R-:W-:-:S07]  /*27920*/  IMAD.MOV.U32 R3, RZ, RZ, R14 ;  /* 0x000000ffff037224 */ /* 0x000fce00078e000e */
[----:B------:R-:W-:Y:S05]  /*27930*/  WARPSYNC.COLLECTIVE R15, `(.L_x_12086) ;  /* 0x000000000f087348 */ /* 0x000fea0003c00000 */
[----:B------:R0:W1:Y:S02]  /*27940*/  SHFL.IDX P6, R14, R13, R12, R11 ;  /* 0x0000000c0d0e7389 */ /* 0x00006400000c000b */
[----:B01----:R-:W-:Y:S01]  /*27950*/  ENDCOLLECTIVE ;  /* 0x000000000000791b */ /* 0x003fe20003800000 */
.L_x_12086:
        /* <DEDUP_REMOVED lines=10> */
.L_x_12087:
        /* <DEDUP_REMOVED lines=13> */
.L_x_12088:
[----:B------:R-:W-:-:S13]  /*27ad0*/  ISETP.GE.AND P2, PT, R2, R5, PT ;  /* 0x000000050200720c */ /* 0x000fda0003f46270 */
[----:B------:R-:W-:Y:S01]  /*27ae0*/  @!P2 LEA R2, P4, R20, R4, 0x1 ;  /* 0x000000041402a211 */ /* 0x000fe200078808ff */
[----:B------:R-:W-:-:S04]  /*27af0*/  IMAD.MOV.U32 R13, RZ, RZ, R7 ;  /* 0x000000ffff0d7224 */ /* 0x000fc800078e0007 */
[----:B------:R-:W-:-:S04]  /*27b00*/  @!P2 IMAD.X R0, RZ, RZ, R0, P4 ;  /* 0x000000ffff00a224 */ /* 0x000fc800020e0600 */
        /* <DEDUP_REMOVED lines=13> */
.L_x_12089:
[----:B------:R-:W-:Y:S02]  /*27be0*/  IMAD.MOV.U32 R13, RZ, RZ, R6 ;  /* 0x000000ffff0d7224 */ /* 0x000fe400078e0006 */
[----:B------:R-:W-:Y:S02]  /*27bf0*/  IMAD.MOV.U32 R12, RZ, RZ, 0x1 ;  /* 0x00000001ff0c7424 */ /* 0x000fe400078e00ff */
[----:B------:R-:W-:-:S07]  /*27c00*/  IMAD.MOV.U32 R2, RZ, RZ, R14 ;  /* 0x000000ffff027224 */ /* 0x000fce00078e000e */
[----:B------:R-:W-:Y:S05]  /*27c10*/  WARPSYNC.COLLECTIVE R15, `(.L_x_12090) ;  /* 0x000000000f087348 */ /* 0x000fea0003c00000 */
[----:B------:R0:W1:Y:S02]  /*27c20*/  SHFL.IDX P6, R14, R13, R12, R11 ;  /* 0x0000000c0d0e7389 */ /* 0x00006400000c000b */
[----:B01----:R-:W-:Y:S01]  /*27c30*/  ENDCOLLECTIVE ;  /* 0x000000000000791b */ /* 0x003fe20003800000 */
.L_x_12090:
        /* <DEDUP_REMOVED lines=14> */
.L_x_12091:
[----:B------:R-:W-:Y:S01]  /*27d20*/  IMAD.MOV.U32 R2, RZ, RZ, R14 ;  /* 0x000000ffff027224 */ /* 0x000fe200078e000e */
[----:B------:R-:W-:Y:S06]  /*27d30*/  BRA `(.L_x_12092) ;  /* 0xffffffa400647947 */ /* 0x000fec000383ffff */
.L_x_11925:
[----:B-1----:R1:W2:Y:S02]  /*27d40*/  SYNCS.PHASECHK.TRANS64.TRYWAIT P0, [R16+URZ+0x31c20], R0 ;  /* 0x031c2000100075a7 */ /* 0x0022a4000800017f */
[----:B--2---:R-:W-:Y:S05]  /*27d50*/  @!P0 NANOSLEEP.SYNCS 0x989680 ;  /* 0x009896800000895d */ /* 0x004fea0003900000 */
[----:B------:R-:W2:Y:S02]  /*27d60*/  @!P0 SYNCS.PHASECHK.TRANS64 P0, [R16+URZ+0x31c20], R0 ;  /* 0x031c2000100085a7 */ /* 0x000ea4000800007f */
[----:B--2---:R-:W-:Y:S05]  /*27d70*/  @!P0 BRA `(.L_x_11925) ;  /* 0xfffffffc00f08947 */ /* 0x004fea000383ffff */
[----:B------:R-:W-:Y:S05]  /*27d80*/  BRA `(.L_x_12093) ;  /* 0xffffffa400cc7947 */ /* 0x000fea000383ffff */
.L_x_11934:
[----:B-1----:R1:W2:Y:S02]  /*27d90*/  SYNCS.PHASECHK.TRANS64.TRYWAIT P0, [R3+URZ+0x31c40], R2 ;  /* 0x031c4002030075a7 */ /* 0x0022a4000800017f */
[----:B--2---:R-:W-:Y:S05]  /*27da0*/  @!P0 NANOSLEEP.SYNCS 0x989680 ;  /* 0x009896800000895d */ /* 0x004fea0003900000 */
[----:B------:R-:W2:Y:S02]  /*27db0*/  @!P0 SYNCS.PHASECHK.TRANS64 P0, [R3+URZ+0x31c40], R2 ;  /* 0x031c4002030085a7 */ /* 0x000ea4000800007f */
[----:B--2---:R-:W-:Y:S05]  /*27dc0*/  @!P0 BRA `(.L_x_11934) ;  /* 0xfffffffc00f08947 */ /* 0x004fea000383ffff */
[----:B------:R-:W-:Y:S05]  /*27dd0*/  BRA `(.L_x_12094) ;  /* 0xffffffa800a07947 */ /* 0x000fea000383ffff */
.L_x_11941:
[----:B0-----:R0:W1:Y:S02]  /*27de0*/  SYNCS.PHASECHK.TRANS64.TRYWAIT P0, [R2+URZ+0x31c60], R3 ;  /* 0x031c6003020075a7 */ /* 0x001064000800017f */
[----:B-1----:R-:W-:Y:S05]  /*27df0*/  @!P0 NANOSLEEP.SYNCS 0x989680 ;  /* 0x009896800000895d */ /* 0x002fea0003900000 */
[----:B------:R-:W1:Y:S02]  /*27e00*/  @!P0 SYNCS.PHASECHK.TRANS64 P0, [R2+URZ+0x31c60], R3 ;  /* 0x031c6003020085a7 */ /* 0x000e64000800007f */
[----:B-1----:R-:W-:Y:S05]  /*27e10*/  @!P0 BRA `(.L_x_11941) ;  /* 0xfffffffc00f08947 */ /* 0x002fea000383ffff */
[----:B------:R-:W-:Y:S05]  /*27e20*/  BRA `(.L_x_12095) ;  /* 0xffffffac00a87947 */ /* 0x000fea000383ffff */
.L_x_11952:
[----:B-1----:R1:W2:Y:S02]  /*27e30*/  SYNCS.PHASECHK.TRANS64.TRYWAIT P0, [R3+URZ+0x31c40], R2 ;  /* 0x031c4002030075a7 */ /* 0x0022a4000800017f */
[----:B--2---:R-:W-:Y:S05]  /*27e40*/  @!P0 NANOSLEEP.SYNCS 0x989680 ;  /* 0x009896800000895d */ /* 0x004fea0003900000 */
[----:B------:R-:W2:Y:S02]  /*27e50*/  @!P0 SYNCS.PHASECHK.TRANS64 P0, [R3+URZ+0x31c40], R2 ;  /* 0x031c4002030085a7 */ /* 0x000ea4000800007f */
[----:B--2---:R-:W-:Y:S05]  /*27e60*/  @!P0 BRA `(.L_x_11952) ;  /* 0xfffffffc00f08947 */ /* 0x004fea000383ffff */
[----:B------:R-:W-:Y:S05]  /*27e70*/  BRA `(.L_x_12096) ;  /* 0xffffffb4006c7947 */ /* 0x000fea000383ffff */
.L_x_11959:
[----:B0-----:R0:W1:Y:S02]  /*27e80*/  SYNCS.PHASECHK.TRANS64.TRYWAIT P0, [R2+URZ+0x31c60], R28 ;  /* 0x031c601c020075a7 */ /* 0x001064000800017f */
[----:B-1----:R-:W-:Y:S05]  /*27e90*/  @!P0 NANOSLEEP.SYNCS 0x989680 ;  /* 0x009896800000895d */ /* 0x002fea0003900000 */
[----:B------:R-:W1:Y:S02]  /*27ea0*/  @!P0 SYNCS.PHASECHK.TRANS64 P0, [R2+URZ+0x31c60], R28 ;  /* 0x031c601c020085a7 */ /* 0x000e64000800007f */
[----:B-1----:R-:W-:Y:S05]  /*27eb0*/  @!P0 BRA `(.L_x_11959) ;  /* 0xfffffffc00f08947 */ /* 0x002fea000383ffff */
[----:B------:R-:W-:Y:S05]  /*27ec0*/  BRA `(.L_x_12097) ;  /* 0xffffffb800747947 */ /* 0x000fea000383ffff */
.L_x_11970:
[----:B-1----:R1:W2:Y:S02]  /*27ed0*/  SYNCS.PHASECHK.TRANS64.TRYWAIT P0, [R3+URZ+0x31c40], R2 ;  /* 0x031c4002030075a7 */ /* 0x0022a4000800017f */
[----:B--2---:R-:W-:Y:S05]  /*27ee0*/  @!P0 NANOSLEEP.SYNCS 0x989680 ;  /* 0x009896800000895d */ /* 0x004fea0003900000 */
[----:B------:R-:W2:Y:S02]  /*27ef0*/  @!P0 SYNCS.PHASECHK.TRANS64 P0, [R3+URZ+0x31c40], R2 ;  /* 0x031c4002030085a7 */ /* 0x000ea4000800007f */
[----:B--2---:R-:W-:Y:S05]  /*27f00*/  @!P0 BRA `(.L_x_11970) ;  /* 0xfffffffc00f08947 */ /* 0x004fea000383ffff */
[----:B------:R-:W-:Y:S05]  /*27f10*/  BRA `(.L_x_12098) ;  /* 0xffffffc000107947 */ /* 0x000fea000383ffff */
.L_x_11977:
[----:B0-----:R0:W1:Y:S02]  /*27f20*/  SYNCS.PHASECHK.TRANS64.TRYWAIT P0, [R2+URZ+0x31c60], R7 ;  /* 0x031c6007020075a7 */ /* 0x001064000800017f */
[----:B-1----:R-:W-:Y:S05]  /*27f30*/  @!P0 NANOSLEEP.SYNCS 0x989680 ;  /* 0x009896800000895d */ /* 0x002fea0003900000 */
[----:B------:R-:W1:Y:S02]  /*27f40*/  @!P0 SYNCS.PHASECHK.TRANS64 P0, [R2+URZ+0x31c60], R7 ;  /* 0x031c6007020085a7 */ /* 0x000e64000800007f */
[----:B-1----:R-:W-:Y:S05]  /*27f50*/  @!P0 BRA `(.L_x_11977) ;  /* 0xfffffffc00f08947 */ /* 0x002fea000383ffff */
[----:B------:R-:W-:Y:S05]  /*27f60*/  BRA `(.L_x_12099) ;  /* 0xffffffc400187947 */ /* 0x000fea000383ffff */
.L_x_11990:
[----:B-1----:R1:W2:Y:S02]  /*27f70*/  SYNCS.PHASECHK.TRANS64.TRYWAIT P0, [R0+URZ+0x31c60], R3 ;  /* 0x031c6003000075a7 */ /* 0x0022a4000800017f */
[----:B--2---:R-:W-:Y:S05]  /*27f80*/  @!P0 NANOSLEEP.SYNCS 0x989680 ;  /* 0x009896800000895d */ /* 0x004fea0003900000 */
[----:B------:R-:W2:Y:S02]  /*27f90*/  @!P0 SYNCS.PHASECHK.TRANS64 P0, [R0+URZ+0x31c60], R3 ;  /* 0x031c6003000085a7 */ /* 0x000ea4000800007f */
[----:B--2---:R-:W-:Y:S05]  /*27fa0*/  @!P0 BRA `(.L_x_11990) ;  /* 0xfffffffc00f08947 */ /* 0x004fea000383ffff */
[----:B------:R-:W-:Y:S05]  /*27fb0*/  BRA `(.L_x_12100) ;  /* 0xffffffc8009c7947 */ /* 0x000fea000383ffff */
.L_x_11999:
[----:B------:R-:W-:Y:S01]  /*27fc0*/  BSSY B0, `(.L_x_12101) ;  /* 0x0000008000007945 */ /* 0x000fe20003800000 */
[----:B------:R-:W-:Y:S02]  /*27fd0*/  IMAD.MOV.U32 R13, RZ, RZ, R24 ;  /* 0x000000ffff0d7224 */ /* 0x000fe400078e0018 */
[----:B------:R-:W-:Y:S02]  /*27fe0*/  IMAD.MOV.U32 R12, RZ, RZ, RZ ;  /* 0x000000ffff0c7224 */ /* 0x000fe400078e00ff */
[----:B-1----:R-:W-:Y:S02]  /*27ff0*/  IMAD.MOV.U32 R11, RZ, RZ, 0x1f ;  /* 0x0000001fff0b7424 */ /* 0x002fe400078e00ff */
[----:B------:R-:W-:-:S07]  /*28000*/  IMAD.MOV.U32 R15, RZ, RZ, -0x1 ;  /* 0xffffffffff0f7424 */ /* 0x000fce00078e00ff */
[----:B--2---:R-:W-:Y:S05]  /*28010*/  WARPSYNC.COLLECTIVE R15, `(.L_x_12102) ;  /* 0x000000000f087348 */ /* 0x004fea0003c00000 */
[----:B------:R0:W1:Y:S02]  /*28020*/  SHFL.IDX P6, R14, R13, R12, R11 ;  /* 0x0000000c0d0e7389 */ /* 0x00006400000c000b */
[----:B012---:R-:W-:Y:S01]  /*28030*/  ENDCOLLECTIVE ;  /* 0x000000000000791b */ /* 0x007fe20003800000 */
.L_x_12102:
[----:B------:R-:W-:Y:S05]  /*28040*/  BSYNC B0 ;  /* 0x0000000000007941 */ /* 0x000fea0003800000 */
.L_x_12101:
        /* <DEDUP_REMOVED lines=10> */
.L_x_12103:
        /* <DEDUP_REMOVED lines=21> */
.L_x_12104:
        /* <DEDUP_REMOVED lines=8> */
.L_x_12105:
[----:B------:R-:W-:Y:S01]  /*282c0*/  IMAD.MOV.U32 R12, RZ, RZ, 0x4 ;  /* 0x00000004ff0c7424 */ /* 0x000fe200078e00ff */
[----:B------:R-:W-:-:S05]  /*282d0*/  SEL R3, R14, RZ, P0 ;  /* 0x000000ff0e037207 */ /* 0x000fca0000000000 */
[----:B------:R-:W-:-:S04]  /*282e0*/  IMAD.IADD R2, R4, 0x1, R3 ;  /* 0x0000000104027824 */ /* 0x000fc800078e0203 */
[----:B------:R-:W-:-:S07]  /*282f0*/  IMAD.MOV.U32 R13, RZ, RZ, R2 ;  /* 0x000000ffff0d7224 */ /* 0x000fce00078e0002 */
[----:B------:R-:W-:Y:S05]  /*28300*/  WARPSYNC.COLLECTIVE R15, `(.L_x_12106) ;  /* 0x000000000f087348 */ /* 0x000fea0003c00000 */
[----:B------:R0:W1:Y:S02]  /*28310*/  SHFL.UP P6, R14, R13, R12, R11 ;  /* 0x0400000c0d0e7389 */ /* 0x00006400000c000b */
[----:B01----:R-:W-:Y:S01]  /*28320*/  ENDCOLLECTIVE ;  /* 0x000000000000791b */ /* 0x003fe20003800000 */
.L_x_12106:
[----:B------:R-:W-:Y:S01]  /*28330*/  IMAD.MOV.U32 R12, RZ, RZ, 0x8 ;  /* 0x00000008ff0c7424 */ /* 0x000fe200078e00ff */
[----:B------:R-:W-:-:S05]  /*28340*/  SEL R3, R14, RZ, P1 ;  /* 0x000000ff0e037207 */ /* 0x000fca0000800000 */
[----:B------:R-:W-:-:S04]  /*28350*/  IMAD.IADD R3, R2, 0x1, R3 ;  /* 0x0000000102037824 */ /* 0x000fc800078e0203 */
[----:B------:R-:W-:-:S07]  /*28360*/  IMAD.MOV.U32 R13, RZ, RZ, R3 ;  /* 0x000000ffff0d7224 */ /* 0x000fce00078e0003 */
[----:B------:R-:W-:Y:S05]  /*28370*/  WARPSYNC.COLLECTIVE R15, `(.L_x_12107) ;  /* 0x000000000f087348 */ /* 0x000fea0003c00000 */
[----:B------:R0:W1:Y:S02]  /*28380*/  SHFL.UP P6, R14, R13, R12, R11 ;  /* 0x0400000c0d0e7389 */ /* 0x00006400000c000b */
[----:B01----:R-:W-:Y:S01]  /*28390*/  ENDCOLLECTIVE ;  /* 0x000000000000791b */ /* 0x003fe20003800000 */
.L_x_12107:
[----:B------:R-:W-:Y:S01]  /*283a0*/  IMAD.MOV.U32 R12, RZ, RZ, 0x10 ;  /* 0x00000010ff0c7424 */ /* 0x000fe200078e00ff */
[----:B------:R-:W-:-:S05]  /*283b0*/  SEL R4, R14, RZ, P2 ;  /* 0x000000ff0e047207 */ /* 0x000fca0001000000 */
[----:B------:R-:W-:-:S04]  /*283c0*/  IMAD.IADD R4, R3, 0x1, R4 ;  /* 0x0000000103047824 */ /* 0x000fc800078e0204 */
[----:B------:R-:W-:-:S07]  /*283d0*/  IMAD.MOV.U32 R13, RZ, RZ, R4 ;  /* 0x000000ffff0d7224 */ /* 0x000fce00078e0004 */
[----:B------:R-:W-:Y:S05]  /*283e0*/  WARPSYNC.COLLECTIVE R15, `(.L_x_12108) ;  /* 0x000000000f087348 */ /* 0x000fea0003c00000 */
[----:B------:R0:W1:Y:S02]  /*283f0*/  SHFL.UP P6, R14, R13, R12, R11 ;  /* 0x0400000c0d0e7389 */ /* 0x00006400000c000b */
[----:B01----:R-:W-:Y:S01]  /*28400*/  ENDCOLLECTIVE ;  /* 0x000000000000791b */ /* 0x003fe20003800000 */
.L_x_12108:
        /* <DEDUP_REMOVED lines=8> */
.L_x_12109:
[----:B------:R-:W-:Y:S05]  /*28490*/  BRA `(.L_x_12110) ;  /* 0xffffffcc00647947 */ /* 0x000fea000383ffff */
.L_x_12002:
[----:B------:R-:W-:Y:S01]  /*284a0*/  BSSY B0, `(.L_x_12111) ;  /* 0x0000007000007945 */ /* 0x000fe20003800000 */
[----:B------:R-:W-:Y:S02]  /*284b0*/  IMAD.MOV.U32 R12, RZ, RZ, 0x1 ;  /* 0x00000001ff0c7424 */ /* 0x000fe400078e00ff */
[----:B-1----:R-:W-:Y:S02]  /*284c0*/  IMAD.MOV.U32 R11, RZ, RZ, RZ ;  /* 0x000000ffff0b7224 */ /* 0x002fe400078e00ff */
[----:B------:R-:W-:-:S07]  /*284d0*/  IMAD.MOV.U32 R15, RZ, RZ, -0x1 ;  /* 0xffffffffff0f7424 */ /* 0x000fce00078e00ff */
[----:B------:R-:W-:Y:S05]  /*284e0*/  WARPSYNC.COLLECTIVE R15, `(.L_x_12112) ;  /* 0x000000000f087348 */ /* 0x000fea0003c00000 */
[----:B------:R0:W1:Y:S02]  /*284f0*/  SHFL.UP P6, R14, R13, R12, R11 ;  /* 0x0400000c0d0e7389 */ /* 0x00006400000c000b */
[----:B01----:R-:W-:Y:S01]  /*28500*/  ENDCOLLECTIVE ;  /* 0x000000000000791b */ /* 0x003fe20003800000 */
.L_x_12112:
[----:B------:R-:W-:Y:S05]  /*28510*/  BSYNC B0 ;  /* 0x0000000000007941 */ /* 0x000fea0003800000 */
.L_x_12111:
[----:B------:R-:W2:Y:S01]  /*28520*/  LDL R7, [R1] ;  /* 0x0000000001077983 */ /* 0x000ea20000100800 */
[----:B------:R-:W-:Y:S02]  /*28530*/  IMAD.MOV.U32 R12, RZ, RZ, 0x2 ;  /* 0x00000002ff0c7424 */ /* 0x000fe400078e00ff */
[----:B------:R-:W-:Y:S02]  /*28540*/  IMAD.MOV.U32 R11, RZ, RZ, RZ ;  /* 0x000000ffff0b7224 */ /* 0x000fe400078e00ff */
[----:B------:R-:W-:Y:S01]  /*28550*/  IMAD.MOV.U32 R15, RZ, RZ, -0x1 ;  /* 0xffffffffff0f7424 */ /* 0x000fe200078e00ff */
[----:B--2---:R-:W-:-:S04]  /*28560*/  LOP3.LUT P4, RZ, R7, 0x1, RZ, 0xc0, !PT ;  /* 0x0000000107ff7812 */ /* 0x004fc8000788c0ff */
[----:B------:R-:W-:-:S05]  /*28570*/  SEL R14, R14, RZ, P4 ;  /* 0x000000ff0e0e7207 */ /* 0x000fca0002000000 */
[----:B------:R-:W-:-:S07]  /*28580*/  IMAD.IADD R13, R13, 0x1, R14 ;  /* 0x000000010d0d7824 */ /* 0x000fce00078e020e */
[----:B------:R-:W-:Y:S05]  /*28590*/  WARPSYNC.COLLECTIVE R15, `(.L_x_12113) ;  /* 0x000000000f087348 */ /* 0x000fea0003c00000 */
[----:B------:R0:W1:Y:S02]  /*285a0*/  SHFL.UP P6, R14, R13, R12, R11 ;  /* 0x0400000c0d0e7389 */ /* 0x00006400000c000b */
[----:B01----:R-:W-:Y:S01]  /*285b0*/  ENDCOLLECTIVE ;  /* 0x000000000000791b */ /* 0x003fe20003800000 */
.L_x_12113:
[----:B------:R-:W-:Y:S01]  /*285c0*/  IMAD.MOV.U32 R12, RZ, RZ, 0x4 ;  /* 0x00000004ff0c7424 */ /* 0x000fe200078e00ff */
[----:B------:R-:W-:-:S05]  /*285d0*/  SEL R14, R14, RZ, P0 ;  /* 0x000000ff0e0e7207 */ /* 0x000fca0000000000 */
[----:B------:R-:W-:-:S04]  /*285e0*/  IMAD.IADD R3, R13, 0x1, R14 ;  /* 0x000000010d037824 */ /* 0x000fc800078e020e */
[----:B------:R-:W-:-:S07]  /*285f0*/  IMAD.MOV.U32 R13, RZ, RZ, R3 ;  /* 0x000000ffff0d7224 */ /* 0x000fce00078e0003 */
[----:B------:R-:W-:Y:S05]  /*28600*/  WARPSYNC.COLLECTIVE R15, `(.L_x_12114) ;  /* 0x000000000f087348 */ /* 0x000fea0003c00000 */
[----:B------:R0:W1:Y:S02]  /*28610*/  SHFL.UP P6, R14, R13, R12, R11 ;  /* 0x0400000c0d0e7389 */ /* 0x00006400000c000b */
[----:B01----:R-:W-:Y:S01]  /*28620*/  ENDCOLLECTIVE ;  /* 0x000000000000791b */ /* 0x003fe20003800000 */
.L_x_12114:
[----:B------:R-:W-:Y:S01]  /*28630*/  IMAD.MOV.U32 R12, RZ, RZ, 0x8 ;  /* 0x00000008ff0c7424 */ /* 0x000fe200078e00ff */
[----:B------:R-:W-:-:S05]  /*28640*/  SEL R4, R14, RZ, P1 ;  /* 0x000000ff0e047207 */ /* 0x000fca0000800000 */
[----:B------:R-:W-:-:S04]  /*28650*/  IMAD.IADD R4, R3, 0x1, R4 ;  /* 0x0000000103047824 */ /* 0x000fc800078e0204 */
[----:B------:R-:W-:-:S07]  /*28660*/  IMAD.MOV.U32 R13, RZ, RZ, R4 ;  /* 0x000000ffff0d7224 */ /* 0x000fce00078e0004 */
[----:B------:R-:W-:Y:S05]  /*28670*/  WARPSYNC.COLLECTIVE R15, `(.L_x_12115) ;  /* 0x000000000f087348 */ /* 0x000fea0003c00000 */
[----:B------:R0:W1:Y:S02]  /*28680*/  SHFL.UP P6, R14, R13, R12, R11 ;  /* 0x0400000c0d0e7389 */ /* 0x00006400000c000b */
[----:B01----:R-:W-:Y:S01]  /*28690*/  ENDCOLLECTIVE ;  /* 0x000000000000791b */ /* 0x003fe20003800000 */
.L_x_12115:
[----:B------:R-:W-:Y:S01]  /*286a0*/  IMAD.MOV.U32 R12, RZ, RZ, 0x10 ;  /* 0x00000010ff0c7424 */ /* 0x000fe200078e00ff */
[----:B------:R-:W-:-:S05]  /*286b0*/  SEL R7, R14, RZ, P2 ;  /* 0x000000ff0e077207 */ /* 0x000fca0001000000 */
[----:B------:R-:W-:-:S04]  /*286c0*/  IMAD.IADD R7, R4, 0x1, R7 ;  /* 0x0000000104077824 */ /* 0x000fc800078e0207 */
[----:B------:R-:W-:-:S07]  /*286d0*/  IMAD.MOV.U32 R13, RZ, RZ, R7 ;  /* 0x000000ffff0d7224 */ /* 0x000fce00078e0007 */
[----:B------:R-:W-:Y:S05]  /*286e0*/  WARPSYNC.COLLECTIVE R15, `(.L_x_12116) ;  /* 0x000000000f087348 */ /* 0x000fea0003c00000 */
[----:B------:R0:W1:Y:S02]  /*286f0*/  SHFL.UP P6, R14, R13, R12, R11 ;  /* 0x0400000c0d0e7389 */ /* 0x00006400000c000b */
[----:B01----:R-:W-:Y:S01]  /*28700*/  ENDCOLLECTIVE ;  /* 0x000000000000791b */ /* 0x003fe20003800000 */
.L_x_12116:
        /* <DEDUP_REMOVED lines=8> */
.L_x_12117:
[----:B------:R-:W-:Y:S05]  /*28790*/  BRA `(.L_x_12118) ;  /* 0xffffffcc004c7947 */ /* 0x000fea000383ffff */
.L_x_12004:
[----:B------:R-:W-:Y:S01]  /*287a0*/  BSSY B0, `(.L_x_12119) ;  /* 0x0000006000007945 */ /* 0x000fe20003800000 */
[----:B------:R-:W-:Y:S01]  /*287b0*/  PLOP3.LUT P6, PT, P6, PT, PT, 0x8, 0x0 ;  /* 0x000000000000781c */ /* 0x000fe200037ce170 */
[----:B------:R-:W-:-:S12]  /*287c0*/  IMAD.MOV.U32 R15, RZ, RZ, -0x1 ;  /* 0xffffffffff0f7424 */ /* 0x000fd800078e00ff */
[----:B01----:R-:W-:Y:S05]  /*287d0*/  WARPSYNC.COLLECTIVE R15, `(.L_x_12120) ;  /* 0x000000000f087348 */ /* 0x003fea0003c00000 */
[----:B------:R-:W-:Y:S01]  /*287e0*/  VOTE.ANY R14, PT, P6 ;  /* 0x00000000000e7806 */ /* 0x000fe200030e0100 */
[----:B01----:R-:W-:Y:S06]  /*287f0*/  ENDCOLLECTIVE ;  /* 0x000000000000791b */ /* 0x003fec0003800000 */
.L_x_12120:
[----:B------:R-:W-:Y:S05]  /*28800*/  BSYNC B0 ;  /* 0x0000000000007941 */ /* 0x000fea0003800000 */
.L_x_12119:
        /* <DEDUP_REMOVED lines=10> */
.L_x_12121:
[----:B------:R-:W-:Y:S02]  /*288b0*/  IMAD.MOV.U32 R13, RZ, RZ, R5 ;  /* 0x000000ffff0d7224 */ /* 0x000fe400078e0005 */
[----:B------:R-:W-:-:S07]  /*288c0*/  IMAD.MOV.U32 R25, RZ, RZ, R14 ;  /* 0x000000ffff197224 */ /* 0x000fce00078e000e */
[----:B------:R-:W-:Y:S05]  /*288d0*/  WARPSYNC.COLLECTIVE R15, `(.L_x_12122) ;  /* 0x000000000f087348 */ /* 0x000fea0003c00000 */
[----:B------:R0:W1:Y:S02]  /*288e0*/  SHFL.IDX P6, R14, R13, R12, R11 ;  /* 0x0000000c0d0e7389 */ /* 0x00006400000c000b */
[----:B01----:R-:W-:Y:S01]  /*288f0*/  ENDCOLLECTIVE ;  /* 0x000000000000791b */ /* 0x003fe20003800000 */
.L_x_12122:
[----:B------:R-:W-:Y:S01]  /*28900*/  IMAD.MOV.U32 R5, RZ, RZ, R14 ;  /* 0x000000ffff057224 */ /* 0x000fe200078e000e */
[----:B------:R-:W-:Y:S06]  /*28910*/  BRA `(.L_x_12123) ;  /* 0xffffffcc002c7947 */ /* 0x000fec000383ffff */
.L_x_12006:
[----:B------:R-:W-:Y:S01]  /*28920*/  BSSY B0, `(.L_x_12124) ;  /* 0x0000007000007945 */ /* 0x000fe20003800000 */
[----:B------:R-:W-:Y:S02]  /*28930*/  IMAD.MOV.U32 R13, RZ, RZ, R2 ;  /* 0x000000ffff0d7224 */ /* 0x000fe400078e0002 */
[----:B-1----:R-:W-:Y:S02]  /*28940*/  IMAD.MOV.U32 R11, RZ, RZ, 0x1f ;  /* 0x0000001fff0b7424 */ /* 0x002fe400078e00ff */
[----:B------:R-:W-:-:S07]  /*28950*/  IMAD.MOV.U32 R15, RZ, RZ, -0x1 ;  /* 0xffffffffff0f7424 */ /* 0x000fce00078e00ff */
[----:B0-234-:R-:W-:Y:S05]  /*28960*/  WARPSYNC.COLLECTIVE R15, `(.L_x_12125) ;  /* 0x000000000f087348 */ /* 0x01dfea0003c00000 */
[----:B------:R1:W0:Y:S02]  /*28970*/  SHFL.IDX P6, R14, R13, R12, R11 ;  /* 0x0000000c0d0e7389 */ /* 0x00022400000c000b */
[----:B01234-:R-:W-:Y:S01]  /*28980*/  ENDCOLLECTIVE ;  /* 0x000000000000791b */ /* 0x01ffe20003800000 */
.L_x_12125:
[----:B------:R-:W-:Y:S05]  /*28990*/  BSYNC B0 ;  /* 0x0000000000007941 */ /* 0x000fea0003800000 */
.L_x_12124:
[----:B------:R-:W-:Y:S01]  /*289a0*/  IMAD.MOV.U32 R24, RZ, RZ, R14 ;  /* 0x000000ffff187224 */ /* 0x000fe200078e000e */
[----:B------:R-:W-:Y:S06]  /*289b0*/  BRA `(.L_x_12005) ;  /* 0xffffffcc001c7947 */ /* 0x000fec000383ffff */
.L_x_12012:
[----:B0-----:R0:W2:Y:S02]  /*289c0*/  SYNCS.PHASECHK.TRANS64.TRYWAIT P0, [R9+URZ+0x31c20], R0 ;  /* 0x031c2000090075a7 */ /* 0x0010a4000800017f */
[----:B--2---:R-:W-:Y:S05]  /*289d0*/  @!P0 NANOSLEEP.SYNCS 0x989680 ;  /* 0x009896800000895d */ /* 0x004fea0003900000 */
[----:B------:R-:W2:Y:S02]  /*289e0*/  @!P0 SYNCS.PHASECHK.TRANS64 P0, [R9+URZ+0x31c20], R0 ;  /* 0x031c2000090085a7 */ /* 0x000ea4000800007f */
[----:B--2---:R-:W-:Y:S05]  /*289f0*/  @!P0 BRA `(.L_x_12012) ;  /* 0xfffffffc00f08947 */ /* 0x004fea000383ffff */
[----:B------:R-:W-:Y:S05]  /*28a00*/  BRA `(.L_x_12126) ;  /* 0xffffffd400747947 */ /* 0x000fea000383ffff */
.L_x_12013:
        /* <DEDUP_REMOVED lines=8> */
[----:B0--3--:R-:W-:Y:S05]  /*28a90*/  WARPSYNC.COLLECTIVE R15, `(.L_x_12128) ;  /* 0x000000000f087348 */ /* 0x009fea0003c00000 */
[----:B------:R1:W2:Y:S02]  /*28aa0*/  SHFL.IDX P6, R14, R13, R12, R11 ;  /* 0x0000000c0d0e7389 */ /* 0x0002a400000c000b */
[----:B0123--:R-:W-:Y:S01]  /*28ab0*/  ENDCOLLECTIVE ;  /* 0x000000000000791b */ /* 0x00ffe20003800000 */
.L_x_12128:
[----:B------:R-:W-:Y:S05]  /*28ac0*/  BSYNC B0 ;  /* 0x0000000000007941 */ /* 0x000fea0003800000 */
.L_x_12127:
[----:B------:R-:W-:Y:S05]  /*28ad0*/  BRA `(.L_x_12129) ;  /* 0xffffffd4005c7947 */ /* 0x000fea000383ffff */
.L_x_12014:
[----:B------:R-:W-:Y:S01]  /*28ae0*/  BSSY B0, `(.L_x_12130) ;  /* 0x0000006000007945 */ /* 0x000fe20003800000 */
[----:B------:R-:W-:-:S07]  /*28af0*/  IMAD.MOV.U32 R15, RZ, RZ, -0x1 ;  /* 0xffffffffff0f7424 */ /* 0x000fce00078e00ff */
[----:B01-3--:R-:W-:Y:S05]  /*28b00*/  WARPSYNC.COLLECTIVE R15, `(.L_x_12131) ;  /* 0x000000000f0c7348 */ /* 0x00bfea0003c00000 */
[----:B------:R-:W-:Y:S02]  /*28b10*/  ELECT P6, UR62, PT ;  /* 0x00000000003e782f */ /* 0x000fe400038c0000 */
[----:B------:R-:W-:Y:S01]  /*28b20*/  MOV R14, UR62 ;  /* 0x0000003e000e7c02 */ /* 0x000fe20008000f00 */
[----:B01-3--:R-:W-:Y:S10]  /*28b30*/  ENDCOLLECTIVE ;  /* 0x000000000000791b */ /* 0x00bff40003800000 */
.L_x_12131:
[----:B------:R-:W-:Y:S05]  /*28b40*/  BSYNC B0 ;  /* 0x0000000000007941 */ /* 0x000fea0003800000 */
.L_x_12130:
[----:B------:R-:W-:Y:S05]  /*28b50*/  BRA `(.L_x_12132) ;  /* 0xffffffd400507947 */ /* 0x000fea000383ffff */
.L_x_12016:
[----:B0-----:R0:W2:Y:S02]  /*28b60*/  SYNCS.PHASECHK.TRANS64.TRYWAIT P0, [R7+URZ], R2 ;  /* 0x00000002070075a7 */ /* 0x0010a4000800017f */
[----:B--2---:R-:W-:Y:S05]  /*28b70*/  @!P0 NANOSLEEP.SYNCS 0x989680 ;  /* 0x009896800000895d */ /* 0x004fea0003900000 */
[----:B------:R-:W2:Y:S02]  /*28b80*/  @!P0 SYNCS.PHASECHK.TRANS64 P0, [R7+URZ], R2 ;  /* 0x00000002070085a7 */ /* 0x000ea4000800007f */
[----:B--2---:R-:W-:Y:S05]  /*28b90*/  @!P0 BRA `(.L_x_12016) ;  /* 0xfffffffc00f08947 */ /* 0x004fea000383ffff */
[----:B------:R-:W-:Y:S05]  /*28ba0*/  BRA `(.L_x_12133) ;  /* 0xffffffd400847947 */ /* 0x000fea000383ffff */
.L_x_12017:
[----:B--2---:R2:W4:Y:S02]  /*28bb0*/  SYNCS.PHASECHK.TRANS64.TRYWAIT P0, [R3+URZ], R0 ;  /* 0x00000000030075a7 */ /* 0x004524000800017f */
[----:B----4-:R-:W-:Y:S05]  /*28bc0*/  @!P0 NANOSLEEP.SYNCS 0x989680 ;  /* 0x009896800000895d */ /* 0x010fea0003900000 */
[----:B------:R-:W4:Y:S02]  /*28bd0*/  @!P0 SYNCS.PHASECHK.TRANS64 P0, [R3+URZ], R0 ;  /* 0x00000000030085a7 */ /* 0x000f24000800007f */
[----:B----4-:R-:W-:Y:S05]  /*28be0*/  @!P0 BRA `(.L_x_12017) ;  /* 0xfffffffc00f08947 */ /* 0x010fea000383ffff */
[----:B------:R-:W-:Y:S05]  /*28bf0*/  BRA `(.L_x_12134) ;  /* 0xffffffd400787947 */ /* 0x000fea000383ffff */
.L_x_12019:
[----:B--2---:R2:W4:Y:S02]  /*28c00*/  SYNCS.PHASECHK.TRANS64.TRYWAIT P0, [R5+URZ], R2 ;  /* 0x00000002050075a7 */ /* 0x004524000800017f */
[----:B----4-:R-:W-:Y:S05]  /*28c10*/  @!P0 NANOSLEEP.SYNCS 0x989680 ;  /* 0x009896800000895d */ /* 0x010fea0003900000 */
[----:B------:R-:W4:Y:S02]  /*28c20*/  @!P0 SYNCS.PHASECHK.TRANS64 P0, [R5+URZ], R2 ;  /* 0x00000002050085a7 */ /* 0x000f24000800007f */
[----:B----4-:R-:W-:Y:S05]  /*28c30*/  @!P0 BRA `(.L_x_12019) ;  /* 0xfffffffc00f08947 */ /* 0x010fea000383ffff */
[----:B------:R-:W-:Y:S05]  /*28c40*/  BRA `(.L_x_12135) ;  /* 0xffffffd4007c7947 */ /* 0x000fea000383ffff */
.L_x_12136:
        /* <DEDUP_REMOVED lines=11> */
.L_x_14874:


//--------------------- .text._ZN7cutlass13device_kernelIN5flash11enable_sm90INS1_16FlashAttnFwdSm90INS1_25CollectiveMainloopFwdSm90ILi2EN4cute5tupleIJNS5_1CILi1EEES8_S8_EEENS6_IJNS7_ILi192EEESA_NS7_ILi64EEEEEELi64ENS_10bfloat16_tEfNS_4arch4Sm90ELb0ELb0ELb0ELb0ELb0ELb0ELb0ELb0ELb1ELb1ELb1ELb0EEENS1_21CollectiveEpilogueFwdINS6_IJSA_SB_SA_EEES9_SD_SF_Li384ELb0ELb1ELb1ELb0EEENS1_19SingleTileSchedulerILb0ELb1ELb1ELi192EEEEEEEEEvNT_6ParamsE --------------------------
	.section	.text._ZN7cutlass13device_kernelIN5flash11enable_sm90INS1_16FlashAttnFwdSm90INS1_25CollectiveMainloopFwdSm90ILi2EN4cute5tupleIJNS5_1CILi1EEES8_S8_EEENS6_IJNS7_ILi192EEESA_NS7_ILi64EEEEEELi64ENS_10bfloat16_tEfNS_4arch4Sm90ELb0ELb0ELb0ELb0ELb0ELb0ELb0ELb0ELb1ELb1ELb1ELb0EEENS1_21CollectiveEpilogueFwdINS6_IJSA_SB_SA_EEES9_SD_SF_Li384ELb0ELb1ELb1ELb0EEENS1_19SingleTileSchedulerILb0ELb1ELb1ELi192EEEEEEEEEvNT_6ParamsE,"ax",@progbits
	.align	128
.text._ZN7cutlass13device_kernelIN5flash11enable_sm90INS1_16FlashAttnFwdSm90INS1_25CollectiveMainloopFwdSm90ILi2EN4cute5tupleIJNS5_1CILi1EEES8_S8_EEENS6_IJNS7_ILi192EEESA_NS7_ILi64EEEEEELi64ENS_10bfloat16_tEfNS_4arch4Sm90ELb0ELb0ELb0ELb0ELb0ELb0ELb0ELb0ELb1ELb1ELb1ELb0EEENS1_21CollectiveEpilogueFwdINS6_IJSA_SB_SA_EEES9_SD_SF_Li384ELb0ELb1ELb1ELb0EEENS1_19SingleTileSchedulerILb0ELb1ELb1ELi192EEEEEEEEEvNT_6ParamsE:
        .type           _ZN7cutlass13device_kernelIN5flash11enable_sm90INS1_16FlashAttnFwdSm90INS1_25CollectiveMainloopFwdSm90ILi2EN4cute5tupleIJNS5_1CILi1EEES8_S8_EEENS6_IJNS7_ILi192EEESA_NS7_ILi64EEEEEELi64ENS_10bfloat16_tEfNS_4arch4Sm90ELb0ELb0ELb0ELb0ELb0ELb0ELb0ELb0ELb1ELb1ELb1ELb0EEENS1_21CollectiveEpilogueFwdINS6_IJSA_SB_SA_EEES9_SD_SF_Li384ELb0ELb1ELb1ELb0EEENS1_19SingleTileSchedulerILb0ELb1ELb1ELi192EEEEEEEEEvNT_6ParamsE,@function
        .size           _ZN7cutlass13device_kernelIN5flash11enable_sm90INS1_16FlashAttnFwdSm90INS1_25CollectiveMainloopFwdSm90ILi2EN4cute5tupleIJNS5_1CILi1EEES8_S8_EEENS6_IJNS7_ILi192EEESA_NS7_ILi64EEEEEELi64ENS_10bfloat16_tEfNS_4arch4Sm90ELb0ELb0ELb0ELb0ELb0ELb0ELb0ELb0ELb1ELb1ELb1ELb0EEENS1_21CollectiveEpilogueFwdINS6_IJSA_SB_SA_EEES9_SD_SF_Li384ELb0ELb1ELb1ELb0EEENS1_19SingleTileSchedulerILb0ELb1ELb1ELi192EEEEEEEEEvNT_6ParamsE,(.L_x_14875 - _ZN7cutlass13device_kernelIN5flash11enable_sm90INS1_16FlashAttnFwdSm90INS1_25CollectiveMainloopFwdSm90ILi2EN4cute5tupleIJNS5_1CILi1EEES8_S8_EEENS6_IJNS7_ILi192EEESA_NS7_ILi64EEEEEELi64ENS_10bfloat16_tEfNS_4arch4Sm90ELb0ELb0ELb0ELb0ELb0ELb0ELb0ELb0ELb1ELb1ELb1ELb0EEENS1_21CollectiveEpilogueFwdINS6_IJSA_SB_SA_EEES9_SD_SF_Li384ELb0ELb1ELb1ELb0EEENS1_19SingleTileSchedulerILb0ELb1ELb1ELi192EEEEEEEEEvNT_6ParamsE)
        .other          _ZN7cutlass13device_kernelIN5flash11enable_sm90INS1_16FlashAttnFwdSm90INS1_25CollectiveMainloopFwdSm90ILi2EN4cute5tupleIJNS5_1CILi1EEES8_S8_EEENS6_IJNS7_ILi192EEESA_NS7_ILi64EEEEEELi64ENS_10bfloat16_tEfNS_4arch4Sm90ELb0ELb0ELb0ELb0ELb0ELb0ELb0ELb0ELb1ELb1ELb1ELb0EEENS1_21CollectiveEpilogueFwdINS6_IJSA_SB_SA_EEES9_SD_SF_Li384ELb0ELb1ELb1ELb0EEENS1_19SingleTileSchedulerILb0ELb1ELb1ELi192EEEEEEEEEvNT_6ParamsE,@"STO_CUDA_ENTRY STV_DEFAULT"
_ZN7cutlass13device_kernelIN5flash11enable_sm90INS1_16FlashAttnFwdSm90INS1_25CollectiveMainloopFwdSm90ILi2EN4cute5tupleIJNS5_1CILi1EEES8_S8_EEENS6_IJNS7_ILi192EEESA_NS7_ILi64EEEEEELi64ENS_10bfloat16_tEfNS_4arch4Sm90ELb0ELb0ELb0ELb0ELb0ELb0ELb0ELb0ELb1ELb1ELb1ELb0EEENS1_21CollectiveEpilogueFwdINS6_IJSA_SB_SA_EEES9_SD_SF_Li384ELb0ELb1ELb1ELb0EEENS1_19SingleTileSchedulerILb0ELb1ELb1ELi192EEEEEEEEEvNT_6ParamsE:
        /* <DEDUP_REMOVED lines=17> */
.L_x_12138:
[----:B------:R-:W-:Y:S05]  /*0110*/  BSYNC B0 ;  /* 0x0000000000007941 */ /* 0x000fea0003800000 */
.L_x_12137:
        /* <DEDUP_REMOVED lines=40> */
.L_x_12139:
        /* <DEDUP_REMOVED lines=22> */
.L_x_12140:
        /* <DEDUP_REMOVED lines=18> */
.L_x_12141:
        /* <DEDUP_REMOVED lines=22> */
.L_x_12142:
        /* <DEDUP_REMOVED lines=22> */
.L_x_12143:
        /* <DEDUP_REMOVED lines=9> */
.L_x_12146:
        /* <DEDUP_REMOVED lines=19> */
[----:B------:R4:W-:Y:S01]  /*0aa0*/  STL [R1+0x14], R5 ;  /* 0x0000140501007387 */ /* 0x0009e20000100800 */
[----:B------:R-:W-:-:S04]  /*0ab0*/  IMAD.MOV R3, RZ, RZ, -R5 ;  /* 0x000000ffff037224 */ /* 0x000fc800078e0a05 */
[----:B------:R-:W-:Y:S01]  /*0ac0*/  IMAD R2, R2, R3, UR4 ;  /* 0x0000000402027e24 */ /* 0x000fe2000f8e0203 */
[----:B------:R-:W-:Y:S06]  /*0ad0*/  @!P0 BRA `(.L_x_12147) ;  /* 0x000000b000848947 */ /* 0x000fec0003800000 */
[----:B----4-:R-:W0:Y:S01]  /*0ae0*/  LDC.64 R4, c[0x0][0x418] ;  /* 0x00010600ff047b82 */ /* 0x010e220000000a00 */
        /* <DEDUP_REMOVED lines=40> */
[----:B------:R-:W-:-:S05]  /*0d70*/  @P0 VIADD R3, R3, 0x1 ;  /* 0x0000000103030836 */ /* 0x000fca0000000000 */
[----:B------:R-:W-:Y:S02]  /*0d80*/  @!P2 IADD3 R3, -R3, RZ, RZ ;  /* 0x000000ff0303a210 */ /* 0x000fe40007ffe1ff */
[----:B------:R-:W-:-:S07]  /*0d90*/  @!P1 LOP3.LUT R3, RZ, R5, RZ, 0x33, !PT ;  /* 0x00000005ff039212 */ /* 0x000fce00078e33ff */
.L_x_12148:
[-C--:B------:R-:W-:Y:S01]  /*0da0*/  IMAD R2, R8, R3.reuse, RZ ;  /* 0x0000000308027224 */ /* 0x080fe200078e02ff */
[----:B------:R-:W-:Y:S01]  /*0db0*/  PLOP3.LUT P0, PT, PT, PT, PT, 0x80, 0x0 ;  /* 0x000000000000781c */ /* 0x000fe20003f0f070 */
[----:B------:R-:W-:Y:S01]  /*0dc0*/  VIADD R18, R12, 0xffffff80 ;  /* 0xffffff800c127836 */ /* 0x000fe20000000000 */
[----:B------:R-:W-:Y:S01]  /*0dd0*/  CS2R R150, SRZ ;  /* 0x0000000000967805 */ /* 0x000fe2000001ff00 */
[----:B------:R-:W-:Y:S01]  /*0de0*/  IMAD.MOV.U32 R17, RZ, RZ, RZ ;  /* 0x000000ffff117224 */ /* 0x000fe200078e00ff */
[----:B------:R-:W-:Y:S01]  /*0df0*/  VIADDMNMX R16, R2, R3, R0, PT ;  /* 0x0000000302107246 */ /* 0x000fe20003800100 */
[----:B------:R0:W-:Y:S01]  /*0e00*/  STL [R1+0x10], R2 ;  /* 0x0000100201007387 */ /* 0x0001e20000100800 */
[----:B------:R-:W-:Y:S01]  /*0e10*/  IMAD.MOV.U32 R0, RZ, RZ, RZ ;  /* 0x000000ffff007224 */ /* 0x000fe200078e00ff */
        /* <DEDUP_REMOVED lines=26> */
[----:B-1----:R0:W-:Y:S05]  /*0fc0*/  STL [R1+0xc], R0 ;  /* 0x00000c0001007387 */ /* 0x0021ea0000100800 */
[----:B------:R-:W-:-:S13]  /*0fd0*/  PLOP3.LUT P0, PT, PT, PT, UP0, 0x80, 0x0 ;  /* 0x000000000000781c */ /* 0x000fda0003f0f008 */
[----:B0-----:R-:W-:Y:S05]  /*0fe0*/  @!P0 BRA `(.L_x_12150) ;  /* 0x0000000000408947 */ /* 0x001fea0003800000 */
        /* <DEDUP_REMOVED lines=16> */
.L_x_12150:
[----:B------:R-:W-:Y:S02]  /*10f0*/  SHF.L.U32 R2, RZ, 0x1f, RZ ;  /* 0x0000001fff027819 */ /* 0x000fe400000006ff */
[----:B------:R-:W-:Y:S02]  /*1100*/  LOP3.LUT R26, R26, 0x1, RZ, 0xfc, !PT ;  /* 0x000000011a1a7812 */ /* 0x000fe400078efcff */
[----:B------:R-:W0:Y:S02]  /*1110*/  SYNCS.PHASECHK.TRANS64.TRYWAIT P1, [UR36+0x30800], R2 ;  /* 0x03080002ff0075a7 */ /* 0x000e240008020164 */
[----:B------:R-:W-:Y:S01]  /*1120*/  ISETP.NE.AND P0, PT, R26, 0x3, PT ;  /* 0x000000031a00780c */ /* 0x000fe20003f05270 */
[----:B0-----:R-:W-:-:S12]  /*1130*/  @!P1 BRA `(.L_x_12151) ;  /* 0x000000a800f49947 */ /* 0x001fd80003800000 */
.L_x_12246:
[----:B------:R-:W-:Y:S05]  /*1140*/  @!P0 BRA `(.L_x_12152) ;  /* 0x0000000000048947 */ /* 0x000fea0003800000 */
[----:B------:R-:W-:Y:S01]  /*1150*/  BPT.TRAP 0x1 ;  /* 0x000000040000795c */ /* 0x000fe20000300000 */
.L_x_12152:
[----:B------:R1:W2:Y:S01]  /*1160*/  SYNCS.PHASECHK.TRANS64.TRYWAIT P2, [UR36+0x30830], R2 ;  /* 0x03083002ff0075a7 */ /* 0x0002a20008040164 */
[----:B------:R-:W-:Y:S05]  /*1170*/  @!P0 BRA `(.L_x_12153) ;  /* 0x0000000000048947 */ /* 0x000fea0003800000 */
[----:B------:R-:W-:Y:S01]  /*1180*/  BPT.TRAP 0x1 ;  /* 0x000000040000795c */ /* 0x000fe20000300000 */
.L_x_12153:
[----:B0-----:R-:W3:Y:S01]  /*1190*/  LDL R3, [R1+0xc] ;  /* 0x00000c0001037983 */ /* 0x001ee20000100800 */
[----:B------:R-:W-:Y:S01]  /*11a0*/  ISETP.NE.AND P1, PT, R27, RZ, PT ;  /* 0x000000ff1b00720c */ /* 0x000fe20003f25270 */
[----:B---3--:R-:W-:-:S05]  /*11b0*/  IMAD.HI R0, R3, 0x55555556, RZ ;  /* 0x5555555603007827 */ /* 0x008fca00078e02ff */
[----:B------:R-:W-:-:S05]  /*11c0*/  LEA.HI R0, R0, R0, RZ, 0x1 ;  /* 0x0000000000007211 */ /* 0x000fca00078f08ff */
[----:B------:R-:W-:-:S05]  /*11d0*/  IMAD R0, R0, -0x3, R3 ;  /* 0xfffffffd00007824 */ /* 0x000fca00078e0203 */
[----:B------:R-:W-:-:S05]  /*11e0*/  LEA R3, R0, UR36, 0xd ;  /* 0x0000002400037c11 */ /* 0x000fca000f8e68ff */
[----:B------:R0:W-:Y:S01]  /*11f0*/  STL [R1], R3 ;  /* 0x0000000301007387 */ /* 0x0001e20000100800 */
[----:B------:R-:W-:-:S05]  /*1200*/  VIADD R0, R3, 0xc400 ;  /* 0x0000c40003007836 */ /* 0x000fca0000000000 */
[----:B------:R-:W-:-:S04]  /*1210*/  SHF.R.U32.HI R0, RZ, 0x4, R0 ;  /* 0x00000004ff007819 */ /* 0x000fc80000011600 */
[----:B------:R-:W-:Y:S01]  /*1220*/  LOP3.LUT R152, R0, 0x3fff, RZ, 0xc0, !PT ;  /* 0x00003fff00987812 */ /* 0x000fe200078ec0ff */
[----:B0-2---:R-:W-:Y:S06]  /*1230*/  @P2 BRA `(.L_x_12154) ;  /* 0x0000000000082947 */ /* 0x005fec0003800000 */
[----:B------:R-:W0:Y:S02]  /*1240*/  SYNCS.PHASECHK.TRANS64.TRYWAIT P2, [UR36+0x30830], R2 ;  /* 0x03083002ff0075a7 */ /* 0x000e240008040164 */
[----:B0-----:R-:W-:Y:S05]  /*1250*/  @!P2 BRA `(.L_x_12155) ;  /* 0x000000a800c4a947 */ /* 0x001fea0003800000 */
.L_x_12154:
[----:B------:R-:W-:Y:S05]  /*1260*/  WARPSYNC.ALL ;  /* 0x0000000000007948 */ /* 0x000fea0003800000 */
[----:B------:R-:W-:Y:S01]  /*1270*/  MOV R0, RZ ;  /* 0x000000ff00007202 */ /* 0x000fe20000000f00 */
[----:B------:R-:W-:Y:S01]  /*1280*/  IMAD.MOV.U32 R151, RZ, RZ, RZ ;  /* 0x000000ffff977224 */ /* 0x000fe200078e00ff */
[----:B------:R-:W-:Y:S01]  /*1290*/  LOP3.LUT R152, R152, 0x10000, RZ, 0xfc, !PT ;  /* 0x0001000098987812 */ /* 0x000fe200078efcff */
[----:B------:R-:W-:Y:S01]  /*12a0*/  IMAD.MOV.U32 R153, RZ, RZ, 0x40000040 ;  /* 0x40000040ff997424 */ /* 0x000fe200078e00ff */
[----:B------:R-:W-:Y:S01]  /*12b0*/  UIADD3 UR4, UR36, 0x12400, URZ ;  /* 0x0001240024047890 */ /* 0x000fe2000fffe03f */
[----:B------:R-:W2:Y:S01]  /*12c0*/  LDL R121, [R1+0x10] ;  /* 0x0000100001797983 */ /* 0x000ea20000100800 */
[C---:B------:R-:W-:Y:S01]  /*12d0*/  R2UR UR8, R152.reuse ;  /* 0x00000000980872ca */ /* 0x040fe200000e0000 */
[----:B------:R-:W-:Y:S01]  /*12e0*/  WARPGROUP.ARRIVE ;  /* 0x00000000000079c5 */ /* 0x000fe20000000000 */
[----:B------:R-:W-:Y:S01]  /*12f0*/  USHF.R.U32.HI UR4, URZ, 0x4, UR4 ;  /* 0x000000043f047899 */ /* 0x000fe20008011604 */
[----:B------:R-:W-:Y:S01]  /*1300*/  R2UR UR9, R153 ;  /* 0x00000000990972ca */ /* 0x000fe200000e0000 */
[----:B------:R-:W-:Y:S01]  /*1310*/  UMOV UR11, 0x40000040 ;  /* 0x40000040000b7882 */ /* 0x000fe20000000000 */
[----:B------:R-:W-:Y:S01]  /*1320*/  R2UR UR16, R152 ;  /* 0x00000000981072ca */ /* 0x000fe200000e0000 */
[----:B------:R-:W-:Y:S01]  /*1330*/  ULOP3.LUT UR4, UR4, 0x3fff, URZ, 0xc0, !UPT ;  /* 0x00003fff04047892 */ /* 0x000fe2000f8ec03f */
[----:B0-----:R-:W-:Y:S01]  /*1340*/  LOP3.LUT R3, R22, 0xffffff80, RZ, 0xc0, !PT ;  /* 0xffffff8016037812 */ /* 0x001fe200078ec0ff */
[----:B------:R-:W-:Y:S01]  /*1350*/  UMOV UR13, 0x40000040 ;  /* 0x40000040000d7882 */ /* 0x000fe20000000000 */
[----:B------:R-:W-:Y:S01]  /*1360*/  UMOV UR15, 0x40000040 ;  /* 0x40000040000f7882 */ /* 0x000fe20000000000 */
[----:B------:R-:W-:Y:S01]  /*1370*/  ULOP3.LUT UR6, UR4, 0x10000, URZ, 0xfc, !UPT ;  /* 0x0001000004067892 */ /* 0x000fe2000f8efc3f */
[----:B------:R-:W-:Y:S01]  /*1380*/  IMAD.MOV.U32 R9, RZ, RZ, -0x2 ;  /* 0xfffffffeff097424 */ /* 0x000fe200078e00ff */
[----:B------:R-:W-:Y:S01]  /*1390*/  UMOV UR17, 0x40000040 ;  /* 0x4000004000117882 */ /* 0x000fe20000000000 */
[----:B------:R-:W-:Y:S01]  /*13a0*/  UMOV UR19, 0x40000040 ;  /* 0x4000004000137882 */ /* 0x000fe20000000000 */
[----:B------:R-:W-:Y:S01]  /*13b0*/  UIADD3 UR14, UR6, 0x4, URZ ;  /* 0x00000004060e7890 */ /* 0x000fe2000fffe03f */
[----:B------:R-:W-:Y:S01]  /*13c0*/  IMAD.IADD R3, R18, 0x1, -R3 ;  /* 0x0000000112037824 */ /* 0x000fe200078e0a03 */
[----:B------:R-:W-:Y:S01]  /*13d0*/  UIADD3 UR18, UR6, 0x6, URZ ;  /* 0x0000000606127890 */ /* 0x000fe2000fffe03f */
[----:B------:R-:W-:Y:S01]  /*13e0*/  P2R R7, PR, RZ, 0x2 ;  /* 0x00000002ff077803 */ /* 0x000fe20000000000 */
[----:B------:R-:W-:Y:S01]  /*13f0*/  UMOV UR10, UR6 ;  /* 0x00000006000a7c82 */ /* 0x000fe20008000000 */
[----:B------:R-:W-:Y:S01]  /*1400*/  UIADD3 UR12, UR16, 0x4, URZ ;  /* 0x00000004100c7890 */ /* 0x000fe2000fffe03f */
[----:B------:R-:W-:Y:S01]  /*1410*/  HGMMA.64x192x16.F32.BF16 R24, gdesc[UR8], RZ, !UPT, gsb0 ;  /* 0x02e00000081879f0 */ /* 0x000fe2000c0018ff */
[----:B------:R-:W-:Y:S01]  /*1420*/  UIADD3 UR8, UR16, 0x2, URZ ;  /* 0x0000000210087890 */ /* 0x000fe2000fffe03f */
[----:B-1----:R-:W-:Y:S01]  /*1430*/  SHF.R.S32.HI R2, RZ, 0x1f, R3 ;  /* 0x0000001fff027819 */ /* 0x002fe20000011403 */
[----:B------:R-:W-:Y:S01]  /*1440*/  UIADD3 UR10, UR6, 0x2, URZ ;  /* 0x00000002060a7890 */ /* 0x000fe2000fffe03f */
[----:B------:R-:W-:Y:S01]  /*1450*/  P2R R5, PR, RZ, 0x1 ;  /* 0x00000001ff057803 */ /* 0x000fe20000000000 */
[----:B------:R-:W-:Y:S01]  /*1460*/  UMOV UR9, 0x40000040 ;  /* 0x4000004000097882 */ /* 0x000fe20000000000 */
[----:B------:R-:W-:Y:S01]  /*1470*/  UMOV UR11, 0x40000040 ;  /* 0x40000040000b7882 */ /* 0x000fe20000000000 */
[----:B------:R-:W-:Y:S01]  /*1480*/  UIADD3 UR16, UR16, 0x6, URZ ;  /* 0x0000000610107890 */ /* 0x000fe2000fffe03f */
[----:B------:R-:W-:Y:S01]  /*1490*/  LEA.HI R2, R2, R3, RZ, 0x2 ;  /* 0x0000000302027211 */ /* 0x000fe200078f10ff */
[----:B------:R-:W-:Y:S01]  /*14a0*/  ULDC UR4, c[0x0][0x988] ;  /* 0x0002620000047ab9 */ /* 0x000fe20000000800 */
[----:B------:R-:W-:-:S02]  /*14b0*/  IMAD.MOV.U32 R149, RZ, RZ, R151 ;  /* 0x000000ffff957224 */ /* 0x000fc400078e0097 */
[----:B------:R-:W-:Y:S01]  /*14c0*/  LOP3.LUT R2, R2, 0x7ffffffc, RZ, 0xc0, !PT ;  /* 0x7ffffffc02027812 */ /* 0x000fe200078ec0ff */
[--C-:B------:R-:W-:Y:S02]  /*14d0*/  IMAD.MOV.U32 R147, RZ, RZ, R151.reuse ;  /* 0x000000ffff937224 */ /* 0x100fe400078e0097 */
[--C-:B------:R-:W-:Y:S02]  /*14e0*/  IMAD.MOV.U32 R145, RZ, RZ, R151.reuse ;  /* 0x000000ffff917224 */ /* 0x100fe400078e0097 */
[----:B------:R-:W-:Y:S02]  /*14f0*/  IMAD.IADD R2, R3, 0x1, -R2 ;  /* 0x0000000103027824 */ /* 0x000fe400078e0a02 */
[--C-:B------:R-:W-:Y:S02]  /*1500*/  IMAD.MOV.U32 R143, RZ, RZ, R151.reuse ;  /* 0x000000ffff8f7224 */ /* 0x100fe400078e0097 */
[----:B------:R-:W-:Y:S02]  /*1510*/  IMAD R2, R2, R9, 0xc0 ;  /* 0x000000c002027424 */ /* 0x000fe400078e0209 */
[----:B------:R-:W-:-:S02]  /*1520*/  IMAD.MOV.U32 R141, RZ, RZ, R151 ;  /* 0x000000ffff8d7224 */ /* 0x000fc400078e0097 */
[----:B------:R-:W-:Y:S02]  /*1530*/  IMAD.IADD R19, R19, 0x1, R2 ;  /* 0x0000000113137824 */ /* 0x000fe400078e0202 */
[----:B------:R-:W-:Y:S02]  /*1540*/  IMAD.MOV.U32 R139, RZ, RZ, R151 ;  /* 0x000000ffff8b7224 */ /* 0x000fe400078e0097 */
[----:B------:R-:W-:Y:S02]  /*1550*/  IMAD R4, R16, -0xc0, R19 ;  /* 0xffffff4010047824 */ /* 0x000fe400078e0213 */
        /* <DEDUP_REMOVED lines=13> */
[----:B------:R-:W-:Y:S01]  /*1630*/  IMAD.MOV.U32 R123, RZ, RZ, R151 ;  /* 0x000000ffff7b7224 */ /* 0x000fe200078e0097 */
[----:B------:R-:W-:Y:S01]  /*1640*/  ISETP.GT.AND P0, PT, R4, 0xa0, PT ;  /* 0x000000a00400780c */ /* 0x000fe20003f04270 */
[----:B------:R-:W-:-:S02]  /*1650*/  WARPGROUP.DEPBAR.LE gsb0, 0x0 ;  /* 0x00008000000079c5 */ /* 0x000fc40000010000 */
[----:B------:R-:W-:-:S06]  /*1660*/  WARPGROUP.ARRIVE ;  /* 0x00000000000079c5 */ /* 0x000fcc0000000000 */
[----:B------:R-:W-:Y:S03]  /*1670*/  HGMMA.64x192x16.F32.BF16 R24, gdesc[UR8], R24, gsb0 ;  /* 0x02e00000081879f0 */ /* 0x000fe60008001818 */
[----:B------:R-:W-:Y:S02]  /*1680*/  WARPGROUP.DEPBAR.LE gsb0, 0x0 ;  /* 0x00008000000079c5 */ /* 0x000fe40000010000 */
[----:B------:R-:W-:-:S15]  /*1690*/  WARPGROUP.ARRIVE ;  /* 0x00000000000079c5 */ /* 0x000fde0000000000 */
[----:B------:R-:W-:Y:S03]  /*16a0*/  HGMMA.64x192x16.F32.BF16 R24, gdesc[UR12], R24, gsb0 ;  /* 0x02e000000c1879f0 */ /* 0x000fe60008001818 */
[----:B------:R-:W-:Y:S02]  /*16b0*/  WARPGROUP.DEPBAR.LE gsb0, 0x0 ;  /* 0x00008000000079c5 */ /* 0x000fe40000010000 */
[----:B------:R-:W-:-:S15]  /*16c0*/  WARPGROUP.ARRIVE ;  /* 0x00000000000079c5 */ /* 0x000fde0000000000 */
[----:B------:R-:W-:Y:S03]  /*16d0*/  HGMMA.64x192x16.F32.BF16 R24, gdesc[UR16], R24, gsb0 ;  /* 0x02e00000101879f0 */ /* 0x000fe60008001818 */
[----:B------:R-:W-:Y:S02]  /*16e0*/  WARPGROUP.DEPBAR.LE gsb0, 0x0 ;  /* 0x00008000000079c5 */ /* 0x000fe40000010000 */
[----:B------:R-:W-:Y:S02]  /*16f0*/  FSEL R24, R24, -INF , P5 ;  /* 0xff80000018187808 */ /* 0x000fe40002800000 */
[----:B------:R-:W-:Y:S02]  /*1700*/  FSEL R25, R25, -INF , P4 ;  /* 0xff80000019197808 */ /* 0x000fe40002000000 */
[----:B------:R-:W-:Y:S02]  /*1710*/  FSEL R28, R28, -INF , P3 ;  /* 0xff8000001c1c7808 */ /* 0x000fe40001800000 */
[----:B------:R-:W-:-:S02]  /*1720*/  FMNMX.FTZ R3, R24, R25, !PT ;  /* 0x0000001918037209 */ /* 0x000fc40007810000 */
        /* <DEDUP_REMOVED lines=139> */
[----:B------:R-:W-:Y:S02]  /*1fe0*/  FMNMX.FTZ R3, R97, R2, !PT ;  /* 0x0000000261037209 */ /* 0x000fe40007810000 */
        /* <DEDUP_REMOVED lines=14> */
[----:B------:R-:W-:Y:S02]  /*20d0*/  FMNMX.FTZ R2, R108, R3, !PT ;  /* 0x000000036c027209 */ /* 0x000fe40007810000 */
[----:B------:R-:W-:-:S02]  /*20e0*/  ISETP.GT.AND P3, PT, R4, 0xb0, PT ;  /* 0x000000b00400780c */ /* 0x000fc40003f64270 */
[----:B------:R-:W-:Y:S02]  /*20f0*/  FSEL R98, R98, -INF , P4 ;  /* 0xff80000062627808 */ /* 0x000fe40002000000 */
[----:B------:R-:W-:Y:S02]  /*2100*/  FSEL R112, R112, -INF , P3 ;  /* 0xff80000070707808 */ /* 0x000fe40001800000 */
[----:B------:R-:W-:Y:S02]  /*2110*/  FMNMX.FTZ R3, R109, R2, !PT ;  /* 0x000000026d037209 */ /* 0x000fe40007810000 */
[----:B------:R-:W-:Y:S02]  /*2120*/  ISETP.GT.AND P4, PT, R4, 0xb1, PT ;  /* 0x000000b10400780c */ /* 0x000fe40003f84270 */
        /* <DEDUP_REMOVED lines=8> */
[----:B------:R-:W-:Y:S01]  /*21b0*/  FMNMX.FTZ R2, R116, R3, !PT ;  /* 0x0000000374027209 */ /* 0x000fe20007810000 */
[----:B------:R-:W-:Y:S01]  /*21c0*/  IMAD.U32 R3, RZ, RZ, UR4 ;  /* 0x00000004ff037e24 */ /* 0x000fe2000f8e00ff */
[----:B------:R-:W-:Y:S02]  /*21d0*/  FSEL R117, R117, -INF , P6 ;  /* 0xff80000075757808 */ /* 0x000fe40003000000 */
[----:B------:R-:W-:Y:S02]  /*21e0*/  P2R R29, PR, RZ, 0x2 ;  /* 0x00000002ff1d7803 */ /* 0x000fe40000000000 */
[----:B------:R-:W-:Y:S02]  /*21f0*/  FMNMX.FTZ R15, R117, R2, !PT ;  /* 0x00000002750f7209 */ /* 0x000fe40007810000 */
[----:B------:R-:W-:Y:S02]  /*2200*/  P2R R23, PR, RZ, 0x1 ;  /* 0x00000001ff177803 */ /* 0x000fe40000000000 */
[C---:B------:R-:W-:Y:S01]  /*2210*/  ISETP.GT.AND P0, PT, R4.reuse, 0x99, PT ;  /* 0x000000990400780c */ /* 0x040fe20003f04270 */
[----:B------:R-:W0:Y:S01]  /*2220*/  SHFL.BFLY PT, R2, R15, 0x2, 0x1f ;  /* 0x0c401f000f027f89 */ /* 0x000e2200000e0000 */
[----:B------:R-:W-:-:S02]  /*2230*/  ISETP.GT.AND P1, PT, R4, 0xa0, PT ;  /* 0x000000a00400780c */ /* 0x000fc40003f24270 */
[----:B------:R-:W-:Y:S02]  /*2240*/  P2R R21, PR, RZ, 0x4 ;  /* 0x00000004ff157803 */ /* 0x000fe40000000000 */
[----:B------:R-:W-:Y:S02]  /*2250*/  FSEL R103, R103, -INF , P0 ;  /* 0xff80000067677808 */ /* 0x000fe40000000000 */
[----:B------:R-:W-:Y:S02]  /*2260*/  FSEL R106, R106, -INF , P1 ;  /* 0xff8000006a6a7808 */ /* 0x000fe40000800000 */
[----:B------:R-:W-:Y:S02]  /*2270*/  ISETP.NE.AND P1, PT, R29, RZ, PT ;  /* 0x000000ff1d00720c */ /* 0x000fe40003f25270 */
[----:B------:R-:W-:Y:S02]  /*2280*/  ISETP.NE.AND P0, PT, R23, RZ, PT ;  /* 0x000000ff1700720c */ /* 0x000fe40003f05270 */
[----:B------:R-:W-:-:S02]  /*2290*/  FSEL R107, R107, -INF , P1 ;  /* 0xff8000006b6b7808 */ /* 0x000fc40000800000 */
[----:B------:R-:W-:Y:S02]  /*22a0*/  FSEL R110, R110, -INF , P0 ;  /* 0xff8000006e6e7808 */ /* 0x000fe40000000000 */
[----:B------:R-:W-:Y:S02]  /*22b0*/  ISETP.NE.AND P1, PT, R7, RZ, PT ;  /* 0x000000ff0700720c */ /* 0x000fe40003f25270 */
[----:B------:R-:W-:Y:S02]  /*22c0*/  FSEL R118, R118, -INF , P5 ;  /* 0xff80000076767808 */ /* 0x000fe40002800000 */
[----:B------:R-:W-:Y:S02]  /*22d0*/  ISETP.NE.AND P0, PT, R5, RZ, PT ;  /* 0x000000ff0500720c */ /* 0x000fe40003f05270 */
[----:B0-----:R-:W-:-:S05]  /*22e0*/  FMNMX.FTZ R19, R15, R2, !PT ;  /* 0x000000020f137209 */ /* 0x001fca0007810000 */
[----:B------:R-:W0:Y:S02]  /*22f0*/  SHFL.BFLY PT, R2, R19, 0x1, 0x1f ;  /* 0x0c201f0013027f89 */ /* 0x000e2400000e0000 */
        /* <DEDUP_REMOVED lines=79> */
[----:B------:R-:W-:Y:S01]  /*27f0*/  MUFU.EX2 R23, R23 ;  /* 0x0000001700177308 */ /* 0x000fe20000000800 */
[--C-:B------:R-:W-:Y:S01]  /*2800*/  IMAD.MOV.U32 R150, RZ, RZ, R151.reuse ;  /* 0x000000ffff967224 */ /* 0x100fe200078e0097 */
[----:B------:R-:W-:Y:S01]  /*2810*/  MOV R146, R151 ;  /* 0x0000009700927202 */ /* 0x000fe20000000f00 */
[--C-:B------:R-:W-:Y:S01]  /*2820*/  IMAD.MOV.U32 R148, RZ, RZ, R151.reuse ;  /* 0x000000ffff947224 */ /* 0x100fe200078e0097 */
[----:B------:R-:W-:Y:S01]  /*2830*/  FMNMX.FTZ R19, R76, R19, !PT ;  /* 0x000000134c137209 */ /* 0x000fe20007810000 */
[----:B------:R-:W-:-:S02]  /*2840*/  IMAD.MOV.U32 R144, RZ, RZ, R151 ;  /* 0x000000ffff907224 */ /* 0x000fc400078e0097 */
[--C-:B------:R-:W-:Y:S01]  /*2850*/  IMAD.MOV.U32 R142, RZ, RZ, R151.reuse ;  /* 0x000000ffff8e7224 */ /* 0x100fe200078e0097 */
[----:B------:R-:W-:Y:S01]  /*2860*/  FMNMX.FTZ R19, R74, R19, !PT ;  /* 0x000000134a137209 */ /* 0x000fe20007810000 */
[----:B------:R-:W-:Y:S01]  /*2870*/  MUFU.EX2 R43, R43 ;  /* 0x0000002b002b7308 */ /* 0x000fe20000000800 */
[--C-:B------:R-:W-:Y:S02]  /*2880*/  IMAD.MOV.U32 R140, RZ, RZ, R151.reuse ;  /* 0x000000ffff8c7224 */ /* 0x100fe400078e0097 */
[----:B------:R-:W-:Y:S01]  /*2890*/  FMNMX.FTZ R19, R80, R19, !PT ;  /* 0x0000001350137209 */ /* 0x000fe20007810000 */
[----:B------:R-:W-:-:S03]  /*28a0*/  IMAD.MOV.U32 R138, RZ, RZ, R151 ;  /* 0x000000ffff8a7224 */ /* 0x000fc600078e0097 */
        /* <DEDUP_REMOVED lines=35> */
[----:B------:R-:W1:Y:S01]  /*2ae0*/  SHFL.BFLY PT, R4, R9, 0x2, 0x1f ;  /* 0x0c401f0009047f89 */ /* 0x000e6200000e0000 */
        /* <DEDUP_REMOVED lines=13> */
[----:B------:R-:W-:-:S05]  /*2bc0*/  FSEL R85, R85, RZ, P2 ;  /* 0x000000ff55557208 */ /* 0x000fca0001000000 */
[----:B------:R-:W-:Y:S01]  /*2bd0*/  MUFU.EX2 R32, R32 ;  /* 0x0000002000207308 */ /* 0x000fe20000000800 */
[-CC-:B------:R-:W-:Y:S01]  /*2be0*/  FFMA.FTZ R136, R10, R3.reuse, -R85.reuse ;  /* 0x000000030a887223 */ /* 0x180fe20000010855 */
[----:B------:R-:W-:Y:S01]  /*2bf0*/  LEA.HI R10, R17, R18, RZ, 0x4 ;  /* 0x00000012110a7211 */ /* 0x000fe200078f20ff */
[-CC-:B------:R-:W-:Y:S01]  /*2c00*/  FFMA.FTZ R132, R27, R3.reuse, -R85.reuse ;  /* 0x000000031b847223 */ /* 0x180fe20000010855 */
[-CC-:B------:R-:W-:Y:S01]  /*2c10*/  FFMA.FTZ R83, R22, R3.reuse, -R85.reuse ;  /* 0x0000000316537223 */ /* 0x180fe20000010855 */
[-CC-:B------:R-:W-:Y:S01]  /*2c20*/  FFMA.FTZ R9, R26, R3.reuse, -R85.reuse ;  /* 0x000000031a097223 */ /* 0x180fe20000010855 */
[----:B------:R-:W-:Y:S01]  /*2c30*/  LOP3.LUT R27, R10, 0xfffffff0, RZ, 0xc0, !PT ;  /* 0xfffffff00a1b7812 */ /* 0x000fe200078ec0ff */
[-CC-:B------:R-:W-:Y:S01]  /*2c40*/  FFMA.FTZ R26, R48, R3.reuse, -R85.reuse ;  /* 0x00000003301a7223 */ /* 0x180fe20000010855 */
[-CC-:B------:R-:W-:Y:S01]  /*2c50*/  FFMA.FTZ R13, R42, R3.reuse, -R85.reuse ;  /* 0x000000032a0d7223 */ /* 0x180fe20000010855 */
[----:B------:R-:W-:Y:S01]  /*2c60*/  FFMA.FTZ R42, R54, R3, -R85 ;  /* 0x00000003362a7223 */ /* 0x000fe20000010855 */
[----:B------:R-:W-:-:S02]  /*2c70*/  IMAD.U32 R54, RZ, RZ, UR36 ;  /* 0x00000024ff367e24 */ /* 0x000fc4000f8e00ff */
[-C--:B------:R-:W-:Y:S01]  /*2c80*/  FFMA.FTZ R11, R30, R3.reuse, -R85 ;  /* 0x000000031e0b7223 */ /* 0x080fe20000010855 */
[----:B------:R-:W-:Y:S01]  /*2c90*/  IMAD.IADD R22, R18, 0x1, -R27 ;  /* 0x0000000112167824 */ /* 0x000fe200078e0a1b */
[----:B------:R-:W-:Y:S01]  /*2ca0*/  MUFU.EX2 R9, R9 ;  /* 0x0000000900097308 */ /* 0x000fe20000000800 */
[-CC-:B------:R-:W-:Y:S01]  /*2cb0*/  FFMA.FTZ R71, R52, R3.reuse, -R85.reuse ;  /* 0x0000000334477223 */ /* 0x180fe20000010855 */
[----:B------:R-:W-:Y:S01]  /*2cc0*/  LEA.HI R18, R17, R18, RZ, 0x5 ;  /* 0x0000001211127211 */ /* 0x000fe200078f28ff */
[-CC-:B------:R-:W-:Y:S01]  /*2cd0*/  FFMA.FTZ R79, R34, R3.reuse, -R85.reuse ;  /* 0x00000003224f7223 */ /* 0x180fe20000010855 */
[----:B------:R-:W-:Y:S01]  /*2ce0*/  SHF.R.S32.HI R27, RZ, 0x1f, R22 ;  /* 0x0000001fff1b7819 */ /* 0x000fe20000011416 */
[-CC-:B------:R-:W-:Y:S01]  /*2cf0*/  FFMA.FTZ R134, R14, R3.reuse, -R85.reuse ;  /* 0x000000030e867223 */ /* 0x180fe20000010855 */
[-CC-:B------:R-:W-:Y:S01]  /*2d00*/  FFMA.FTZ R14, R38, R3.reuse, -R85.reuse ;  /* 0x00000003260e7223 */ /* 0x180fe20000010855 */
[-CC-:B------:R-:W-:Y:S01]  /*2d10*/  FFMA.FTZ R38, R50, R3.reuse, -R85.reuse ;  /* 0x0000000332267223 */ /* 0x180fe20000010855 */
[----:B------:R-:W-:Y:S01]  /*2d20*/  LEA.HI R48, R27, R22, RZ, 0x3 ;  /* 0x000000161b307211 */ /* 0x000fe200078f18ff */
[----:B------:R-:W1:Y:S01]  /*2d30*/  MUFU.EX2 R132, R132 ;  /* 0x0000008400847308 */ /* 0x000e620000000800 */
[-CC-:B------:R-:W-:Y:S01]  /*2d40*/  FFMA.FTZ R50, R62, R3.reuse, -R85.reuse ;  /* 0x000000033e327223 */ /* 0x180fe20000010855 */
[-CC-:B------:R-:W-:Y:S01]  /*2d50*/  FFMA.FTZ R62, R91, R3.reuse, -R85.reuse ;  /* 0x000000035b3e7223 */ /* 0x180fe20000010855 */
[----:B------:R-:W-:Y:S01]  /*2d60*/  LOP3.LUT R89, R48, 0xfffffff8, RZ, 0xc0, !PT ;  /* 0xfffffff830597812 */ /* 0x000fe200078ec0ff */
[-CC-:B------:R-:W-:Y:S01]  /*2d70*/  FFMA.FTZ R34, R46, R3.reuse, -R85.reuse ;  /* 0x000000032e227223 */ /* 0x180fe20000010855 */
[----:B------:R-:W-:Y:S01]  /*2d80*/  FFMA.FTZ R46, R58, R3, -R85 ;  /* 0x000000033a2e7223 */ /* 0x000fe20000010855 */
[----:B------:R-:W-:-:S02]  /*2d90*/  IMAD.SHL.U32 R48, R48, 0x40, RZ ;  /* 0x0000004030307824 */ /* 0x000fc400078e00ff */
[-C--:B------:R-:W-:Y:S01]  /*2da0*/  FFMA.FTZ R58, R8, R3.reuse, -R85 ;  /* 0x00000003083a7223 */ /* 0x080fe20000010855 */
[----:B------:R-:W-:Y:S01]  /*2db0*/  IMAD.IADD R89, R22, 0x1, -R89 ;  /* 0x0000000116597824 */ /* 0x000fe200078e0a59 */
[----:B------:R-:W-:Y:S01]  /*2dc0*/  SHF.R.S32.HI R22, RZ, 0x4, R10 ;  /* 0x00000004ff167819 */ /* 0x000fe2000001140a */
[----:B------:R-:W3:Y:S01]  /*2dd0*/  MUFU.EX2 R11, R11 ;  /* 0x0000000b000b7308 */ /* 0x000ee20000000800 */
[-CC-:B------:R-:W-:Y:S01]  /*2de0*/  FFMA.FTZ R75, R60, R3.reuse, -R85.reuse ;  /* 0x000000033c4b7223 */ /* 0x180fe20000010855 */
[----:B------:R-:W-:Y:S01]  /*2df0*/  IMAD.SHL.U32 R10, R89, 0x40, RZ ;  /* 0x00000040590a7824 */ /* 0x000fe200078e00ff */
[----:B------:R-:W-:Y:S01]  /*2e00*/  LOP3.LUT R60, R48, 0x7ffffe00, RZ, 0xc0, !PT ;  /* 0x7ffffe00303c7812 */ /* 0x000fe200078ec0ff */
[----:B------:R-:W-:Y:S02]  /*2e10*/  IMAD.SHL.U32 R93, R22, 0x8, RZ ;  /* 0x00000008165d7824 */ /* 0x000fe400078e00ff */
[-CC-:B------:R-:W-:Y:S01]  /*2e20*/  FFMA.FTZ R81, R68, R3.reuse, -R85.reuse ;  /* 0x0000000344517223 */ /* 0x180fe20000010855 */
[----:B------:R-:W-:Y:S01]  /*2e30*/  IMAD.SHL.U32 R22, R18, 0x20, RZ ;  /* 0x0000002012167824 */ /* 0x000fe200078e00ff */
[----:B------:R-:W-:Y:S01]  /*2e40*/  LOP3.LUT R10, R10, 0x1c0, RZ, 0xc0, !PT ;  /* 0x000001c00a0a7812 */ /* 0x000fe200078ec0ff */
[----:B------:R-:W4:Y:S01]  /*2e50*/  MUFU.EX2 R136, R136 ;  /* 0x0000008800887308 */ /* 0x000f220000000800 */
[-CC-:B------:R-:W-:Y:S01]  /*2e60*/  FFMA.FTZ R27, R66, R3.reuse, -R85.reuse ;  /* 0x00000003421b7223 */ /* 0x180fe20000010855 */
[-C--:B------:R-:W-:Y:S01]  /*2e70*/  FFMA.FTZ R73, R56, R3.reuse, -R85 ;  /* 0x0000000338497223 */ /* 0x080fe20000010855 */
[----:B------:R-:W-:Y:S01]  /*2e80*/  LOP3.LUT R93, R10, 0x8, R93, 0xf8, !PT ;  /* 0x000000080a5d7812 */ /* 0x000fe200078ef85d */
[-CC-:B------:R-:W-:Y:S01]  /*2e90*/  FFMA.FTZ R56, R20, R3.reuse, -R85.reuse ;  /* 0x0000000314387223 */ /* 0x180fe20000010855 */
[----:B------:R-:W-:Y:S01]  /*2ea0*/  SHF.R.U32.HI R10, RZ, 0x3, R10 ;  /* 0x00000003ff0a7819 */ /* 0x000fe2000001160a */
[--C-:B------:R-:W-:Y:S01]  /*2eb0*/  FFMA.FTZ R77, R64, R3, -R85.reuse ;  /* 0x00000003404d7223 */ /* 0x100fe20000010855 */
[----:B0-----:R-:W-:Y:S01]  /*2ec0*/  F2FP.BF16.F32.PACK_AB R20, R49, R45 ;  /* 0x0000002d3114723e */ /* 0x001fe200000010ff */
[----:B------:R-:W0:Y:S01]  /*2ed0*/  MUFU.EX2 R79, R79 ;  /* 0x0000004f004f7308 */ /* 0x000e220000000800 */
[----:B------:R-:W-:Y:S01]  /*2ee0*/  LOP3.LUT R52, R93, R10, RZ, 0x3c, !PT ;  /* 0x0000000a5d347212 */ /* 0x000fe200078e3cff */
[-CC-:B------:R-:W-:Y:S01]  /*2ef0*/  FFMA.FTZ R30, R72, R3.reuse, -R85.reuse ;  /* 0x00000003481e7223 */ /* 0x180fe20000010855 */
[----:B------:R-:W-:Y:S01]  /*2f00*/  @!P1 IADD3 R10, R54, 0x30840, RZ ;  /* 0x00030840360a9810 */ /* 0x000fe20007ffe0ff */
[-CC-:B------:R-:W-:Y:S01]  /*2f10*/  FFMA.FTZ R70, R70, R3.reuse, -R85.reuse ;  /* 0x0000000346467223 */ /* 0x180fe20000010855 */
[----:B------:R-:W-:Y:S01]  /*2f20*/  LOP3.LUT R93, R22, 0x7ffffc00, RZ, 0xc0, !PT ;  /* 0x7ffffc00165d7812 */ /* 0x000fe200078ec0ff */
[-C--:B------:R-:W-:Y:S01]  /*2f30*/  FFMA.FTZ R18, R76, R3.reuse, -R85 ;  /* 0x000000034c127223 */ /* 0x080fe20000010855 */
[----:B------:R-:W-:Y:S01]  /*2f40*/  @!P1 PRMT R10, RZ, 0x654, R10 ;  /* 0x00000654ff0a9816 */ /* 0x000fe2000000000a */
[----:B------:R-:W5:Y:S01]  /*2f50*/  MUFU.EX2 R134, R134 ;  /* 0x0000008600867308 */ /* 0x000f620000000800 */
[----:B------:R-:W-:Y:S01]  /*2f60*/  IADD3 R60, R52, R60, R93 ;  /* 0x0000003c343c7210 */ /* 0x000fe20007ffe05d */
[-CC-:B------:R-:W-:Y:S01]  /*2f70*/  FFMA.FTZ R48, R74, R3.reuse, -R85.reuse ;  /* 0x000000034a307223 */ /* 0x180fe20000010855 */
[----:B------:R2:W-:Y:S01]  /*2f80*/  @!P1 SYNCS.ARRIVE.TRANS64.RED.A1T0 RZ, [R10+URZ], RZ ;  /* 0x000000ff0aff99a7 */ /* 0x0005e2000810043f */
[----:B------:R-:W-:Y:S01]  /*2f90*/  LOP3.LUT P3, RZ, R89, 0x2, RZ, 0xc0, !PT ;  /* 0x0000000259ff7812 */ /* 0x000fe2000786c0ff */
[-CC-:B------:R-:W-:Y:S01]  /*2fa0*/  FFMA.FTZ R80, R80, R3.reuse, -R85.reuse ;  /* 0x0000000350507223 */ /* 0x180fe20000010855 */
[-CC-:B------:R-:W-:Y:S01]  /*2fb0*/  FFMA.FTZ R52, R78, R3.reuse, -R85.reuse ;  /* 0x000000034e347223 */ /* 0x180fe20000010855 */
[-CC-:B------:R-:W-:Y:S01]  /*2fc0*/  FFMA.FTZ R64, R87, R3.reuse, -R85.reuse ;  /* 0x0000000357407223 */ /* 0x180fe20000010855 */
[----:B------:R-:W5:Y:S01]  /*2fd0*/  MUFU.EX2 R14, R14 ;  /* 0x0000000e000e7308 */ /* 0x000f620000000800 */
[----:B------:R-:W-:Y:S01]  /*2fe0*/  LOP3.LUT P2, RZ, R89, 0x4, RZ, 0xc0, !PT ;  /* 0x0000000459ff7812 */ /* 0x000fe2000784c0ff */
[-C--:B------:R-:W-:Y:S01]  /*2ff0*/  FFMA.FTZ R89, R84, R3.reuse, -R85 ;  /* 0x0000000354597223 */ /* 0x080fe20000010855 */
[----:B--2---:R-:W-:Y:S01]  /*3000*/  FADD.FTZ R10, R5, R21 ;  /* 0x00000015050a7221 */ /* 0x004fe20000010000 */
[-CC-:B------:R-:W-:Y:S01]  /*3010*/  FFMA.FTZ R54, R82, R3.reuse, -R85.reuse ;  /* 0x0000000352367223 */ /* 0x180fe20000010855 */
[-CC-:B------:R-:W-:Y:S01]  /*3020*/  FFMA.FTZ R88, R88, R3.reuse, -R85.reuse ;  /* 0x0000000358587223 */ /* 0x180fe20000010855 */
[--C-:B------:R-:W-:Y:S01]  /*3030*/  FFMA.FTZ R86, R86, R3, -R85.reuse ;  /* 0x0000000356567223 */ /* 0x100fe20000010855 */
[----:B------:R-:W-:Y:S01]  /*3040*/  FADD.FTZ R22, R23, R10 ;  /* 0x0000000a17167221 */ /* 0x000fe20000010000 */
[----:B-1----:R-:W-:Y:S01]  /*3050*/  FADD.FTZ R10, R9, R132 ;  /* 0x00000084090a7221 */ /* 0x002fe20000010000 */
[----:B------:R-:W1:Y:S01]  /*3060*/  MUFU.EX2 R83, R83 ;  /* 0x0000005300537308 */ /* 0x000e620000000800 */
[----:B------:R-:W-:Y:S01]  /*3070*/  F2FP.BF16.F32.PACK_AB R9, R132, R9 ;  /* 0x000000098409723e */ /* 0x000fe200000010ff */
[----:B------:R-:W-:Y:S01]  /*3080*/  FADD.FTZ R22, R43, R22 ;  /* 0x000000162b167221 */ /* 0x000fe20000010000 */
[----:B---3--:R-:W-:Y:S01]  /*3090*/  FADD.FTZ R91, R11, R10 ;  /* 0x0000000a0b5b7221 */ /* 0x008fe20000010000 */
[----:B------:R-:W-:Y:S01]  /*30a0*/  F2FP.BF16.F32.PACK_AB R10, R43, R23 ;  /* 0x000000172b0a723e */ /* 0x000fe200000010ff */
[----:B------:R-:W-:Y:S01]  /*30b0*/  FFMA.FTZ R90, R90, R3, -R85 ;  /* 0x000000035a5a7223 */ /* 0x000fe20000010855 */
[----:B------:R-:W-:Y:S01]  /*30c0*/  FADD.FTZ R22, R45, R22 ;  /* 0x000000162d167221 */ /* 0x000fe20000010000 */
[C---:B----4-:R-:W-:Y:S01]  /*30d0*/  FADD.FTZ R8, R136.reuse, R91 ;  /* 0x0000005b88087221 */ /* 0x050fe20000010000 */
[----:B------:R-:W2:Y:S01]  /*30e0*/  MUFU.EX2 R13, R13 ;  /* 0x0000000d000d7308 */ /* 0x000ea20000000800 */
[----:B------:R-:W-:Y:S01]  /*30f0*/  F2FP.BF16.F32.PACK_AB R11, R136, R11 ;  /* 0x0000000b880b723e */ /* 0x000fe200000010ff */
[----:B------:R-:W-:Y:S01]  /*3100*/  FADD.FTZ R22, R49, R22 ;  /* 0x0000001631167221 */ /* 0x000fe20000010000 */
[----:B0-----:R-:W-:Y:S01]  /*3110*/  FADD.FTZ R91, R79, R8 ;  /* 0x000000084f5b7221 */ /* 0x001fe20000010000 */
[----:B------:R-:W-:Y:S01]  /*3120*/  F2FP.BF16.F32.PACK_AB R8, R21, R5 ;  /* 0x000000051508723e */ /* 0x000fe200000010ff */
[-C--:B------:R-:W-:Y:S01]  /*3130*/  FFMA.FTZ R94, R94, R3.reuse, -R85 ;  /* 0x000000035e5e7223 */ /* 0x080fe20000010855 */
[----:B------:R-:W-:Y:S01]  /*3140*/  FADD.FTZ R22, R51, R22 ;  /* 0x0000001633167221 */ /* 0x000fe20000010000 */
[----:B-----5:R-:W-:Y:S01]  /*3150*/  FADD.FTZ R93, R134, R91 ;  /* 0x0000005b865d7221 */ /* 0x020fe20000010000 */
[----:B------:R-:W0:Y:S01]  /*3160*/  MUFU.EX2 R26, R26 ;  /* 0x0000001a001a7308 */ /* 0x000e220000000800 */
[-C--:B------:R-:W-:Y:S01]  /*3170*/  FFMA.FTZ R95, R95, R3.reuse, -R85 ;  /* 0x000000035f5f7223 */ /* 0x080fe20000010855 */
[----:B------:R-:W-:Y:S01]  /*3180*/  FADD.FTZ R97, R55, R22 ;  /* 0x0000001637617221 */ /* 0x000fe20000010000 */
[----:B------:R-:W-:Y:S01]  /*3190*/  FADD.FTZ R22, R14, R93 ;  /* 0x0000005d0e167221 */ /* 0x000fe20000010000 */
[-CC-:B------:R-:W-:Y:S01]  /*31a0*/  FFMA.FTZ R98, R98, R3.reuse, -R85.reuse ;  /* 0x0000000362627223 */ /* 0x180fe20000010855 */
[----:B------:R-:W-:Y:S01]  /*31b0*/  FFMA.FTZ R99, R99, R3, -R85 ;  /* 0x0000000363637223 */ /* 0x000fe20000010855 */
[----:B------:R-:W-:Y:S01]  /*31c0*/  FADD.FTZ R68, R12, R97 ;  /* 0x000000610c447221 */ /* 0x000fe20000010000 */
[----:B-1----:R-:W-:Y:S01]  /*31d0*/  FADD.FTZ R66, R83, R22 ;  /* 0x0000001653427221 */ /* 0x002fe20000010000 */
[----:B------:R-:W1:Y:S01]  /*31e0*/  MUFU.EX2 R34, R34 ;  /* 0x0000002200227308 */ /* 0x000e620000000800 */
[----:B------:R-:W-:Y:S01]  /*31f0*/  F2FP.BF16.F32.PACK_AB R22, R55, R51 ;  /* 0x000000333716723e */ /* 0x000fe200000010ff */
[----:B------:R-:W-:Y:S01]  /*3200*/  FADD.FTZ R21, R7, R68 ;  /* 0x0000004407157221 */ /* 0x000fe20000010000 */
[----:B--2---:R-:W-:Y:S01]  /*3210*/  FADD.FTZ R5, R13, R66 ;  /* 0x000000420d057221 */ /* 0x004fe20000010000 */
[----:B------:R-:W-:Y:S01]  /*3220*/  F2FP.BF16.F32.PACK_AB R12, R7, R12 ;  /* 0x0000000c070c723e */ /* 0x000fe200000010ff */
[-C--:B------:R-:W-:Y:S01]  /*3230*/  FFMA.FTZ R102, R102, R3.reuse, -R85 ;  /* 0x0000000366667223 */ /* 0x080fe20000010855 */
[----:B------:R-:W-:Y:S01]  /*3240*/  FADD.FTZ R66, R6, R21 ;  /* 0x0000001506427221 */ /* 0x000fe20000010000 */
[-C--:B------:R-:W-:Y:S01]  /*3250*/  FFMA.FTZ R103, R103, R3.reuse, -R85 ;  /* 0x0000000367677223 */ /* 0x080fe20000010855 */
[----:B------:R-:W2:Y:S01]  /*3260*/  MUFU.EX2 R71, R71 ;  /* 0x0000004700477308 */ /* 0x000ea20000000800 */
[----:B0-----:R-:W-:Y:S01]  /*3270*/  FADD.FTZ R21, R26, R5 ;  /* 0x000000051a157221 */ /* 0x001fe20000010000 */
[----:B------:R-:W-:Y:S01]  /*3280*/  FADD.FTZ R66, R15, R66 ;  /* 0x000000420f427221 */ /* 0x000fe20000010000 */
[----:B------:R-:W-:Y:S01]  /*3290*/  LEA R5, R60, UR36, 0x1 ;  /* 0x000000243c057c11 */ /* 0x000fe2000f8e08ff */
[--C-:B------:R-:W-:Y:S01]  /*32a0*/  FFMA.FTZ R106, R106, R3, -R85.reuse ;  /* 0x000000036a6a7223 */ /* 0x100fe20000010855 */
[----:B------:R-:W-:Y:S01]  /*32b0*/  F2FP.BF16.F32.PACK_AB R13, R26, R13 ;  /* 0x0000000d1a0d723e */ /* 0x000fe200000010ff */
[----:B------:R-:W-:Y:S01]  /*32c0*/  FADD.FTZ R45, R37, R66 ;  /* 0x00000042252d7221 */ /* 0x000fe20000010000 */
[----:B------:R-:W-:Y:S01]  /*32d0*/  FFMA.FTZ R107, R107, R3, -R85 ;  /* 0x000000036b6b7223 */ /* 0x000fe20000010855 */
[----:B------:R-:W0:Y:S01]  /*32e0*/  MUFU.EX2 R38, R38 ;  /* 0x0000002600267308 */ /* 0x000e220000000800 */
[----:B-1----:R-:W-:Y:S01]  /*32f0*/  FADD.FTZ R60, R34, R21 ;  /* 0x00000015223c7221 */ /* 0x002fe20000010000 */
[----:B------:R-:W-:Y:S01]  /*3300*/  FADD.FTZ R66, R120, R45 ;  /* 0x0000002d78427221 */ /* 0x000fe20000010000 */
[C---:B------:R-:W-:Y:S01]  /*3310*/  VIADD R49, R5.reuse, 0x1e800 ;  /* 0x0001e80005317836 */ /* 0x040fe20000000000 */
[----:B------:R-:W-:Y:S01]  /*3320*/  F2FP.BF16.F32.PACK_AB R21, R134, R79 ;  /* 0x0000004f8615723e */ /* 0x000fe200000010ff */
[----:B------:R-:W-:-:S02]  /*3330*/  VIADD R154, R5, 0x1e820 ;  /* 0x0001e820059a7836 */ /* 0x000fc40000000000 */
[----:B------:R-:W-:Y:S01]  /*3340*/  FADD.FTZ R45, R39, R66 ;  /* 0x00000042272d7221 */ /* 0x000fe20000010000 */
[----:B------:R-:W-:Y:S01]  /*3350*/  @P3 VIADD R154, R49, 0xffffffe0 ;  /* 0xffffffe0319a3836 */ /* 0x000fe20000000000 */
[----:B------:R-:W1:Y:S01]  /*3360*/  MUFU.EX2 R73, R73 ;  /* 0x0000004900497308 */ /* 0x000e620000000800 */
[----:B--2---:R-:W-:Y:S01]  /*3370*/  FADD.FTZ R23, R71, R60 ;  /* 0x0000003c47177221 */ /* 0x004fe20000010000 */
[----:B------:R2:W-:Y:S01]  /*3380*/  STSM.16.M88.4 [R5+0x1e800], R8 ;  /* 0x01e8000805007844 */ /* 0x0005e20000000200 */
[-CC-:B------:R-:W-:Y:S01]  /*3390*/  FFMA.FTZ R110, R110, R3.reuse, -R85.reuse ;  /* 0x000000036e6e7223 */ /* 0x180fe20000010855 */
[-CC-:B------:R-:W-:Y:S01]  /*33a0*/  FFMA.FTZ R128, R128, R3.reuse, -R85.reuse ;  /* 0x0000000380807223 */ /* 0x180fe20000010855 */
[-CC-:B------:R-:W-:Y:S01]  /*33b0*/  FFMA.FTZ R118, R118, R3.reuse, -R85.reuse ;  /* 0x0000000376767223 */ /* 0x180fe20000010855 */
[----:B------:R-:W-:Y:S01]  /*33c0*/  FFMA.FTZ R85, R130, R3, -R85 ;  /* 0x0000000382557223 */ /* 0x000fe20000010855 */
[----:B------:R-:W-:Y:S01]  /*33d0*/  IMAD.MOV.U32 R136, RZ, RZ, R151 ;  /* 0x000000ffff887224 */ /* 0x000fe200078e0097 */
[----:B------:R-:W3:Y:S01]  /*33e0*/  MUFU.EX2 R42, R42 ;  /* 0x0000002a002a7308 */ /* 0x000ee20000000800 */
[----:B0-----:R-:W-:Y:S01]  /*33f0*/  FADD.FTZ R60, R38, R23 ;  /* 0x00000017263c7221 */ /* 0x001fe20000010000 */
[----:B------:R-:W-:Y:S01]  /*3400*/  F2FP.BF16.F32.PACK_AB R23, R83, R14 ;  /* 0x0000000e5317723e */ /* 0x000fe200000010ff */
[--C-:B------:R-:W-:Y:S01]  /*3410*/  IMAD.MOV.U32 R134, RZ, RZ, R151.reuse ;  /* 0x000000ffff867224 */ /* 0x100fe200078e0097 */
[----:B------:R-:W-:Y:S01]  /*3420*/  MOV R132, R151 ;  /* 0x0000009700847202 */ /* 0x000fe20000000f00 */
[----:B------:R-:W-:-:S02]  /*3430*/  IMAD.MOV.U32 R130, RZ, RZ, R151 ;  /* 0x000000ffff827224 */ /* 0x000fc400078e0097 */
[----:B------:R0:W-:Y:S01]  /*3440*/  STSM.16.M88.4 [R154], R20 ;  /* 0x000000149a007844 */ /* 0x0001e20000000200 */
[----:B------:R-:W4:Y:S01]  /*3450*/  MUFU.EX2 R75, R75 ;  /* 0x0000004b004b7308 */ /* 0x000f220000000800 */
[C---:B-1----:R-:W-:Y:S01]  /*3460*/  FADD.FTZ R51, R73.reuse, R60 ;  /* 0x0000003c49337221 */ /* 0x042fe20000010000 */
[----:B------:R-:W-:Y:S01]  /*3470*/  FADD.FTZ R60, R122, R45 ;  /* 0x0000002d7a3c7221 */ /* 0x000fe20000010000 */
[----:B--2---:R-:W-:Y:S01]  /*3480*/  F2FP.BF16.F32.PACK_AB R8, R120, R37 ;  /* 0x000000257808723e */ /* 0x004fe200000010ff */
[----:B------:R-:W-:Y:S01]  /*3490*/  IMAD.MOV.U32 R37, RZ, RZ, 0x40 ;  /* 0x00000040ff257424 */ /* 0x000fe200078e00ff */
[----:B------:R-:W-:Y:S01]  /*34a0*/  F2FP.BF16.F32.PACK_AB R10, R122, R39 ;  /* 0x000000277a0a723e */ /* 0x000fe200000010ff */
[----:B------:R-:W-:Y:S01]  /*34b0*/  IMAD.MOV.U32 R122, RZ, RZ, R151 ;  /* 0x000000ffff7a7224 */ /* 0x000fe200078e0097 */
[----:B------:R-:W-:Y:S01]  /*34c0*/  F2FP.BF16.F32.PACK_AB R9, R73, R38 ;  /* 0x000000264909723e */ /* 0x000fe200000010ff */
[----:B------:R-:W1:Y:S01]  /*34d0*/  MUFU.EX2 R46, R46 ;  /* 0x0000002e002e7308 */ /* 0x000e620000000800 */
[----:B---3--:R-:W-:Y:S01]  /*34e0*/  FADD.FTZ R14, R42, R51 ;  /* 0x000000332a0e7221 */ /* 0x008fe20000010000 */
[----:B------:R-:W-:Y:S01]  /*34f0*/  FADD.FTZ R51, R41, R60 ;  /* 0x0000003c29337221 */ /* 0x000fe20000010000 */
[----:B------:R-:W-:Y:S01]  /*3500*/  SEL R37, R37, 0xffffffc0, !P2 ;  /* 0xffffffc025257807 */ /* 0x000fe20005000000 */
[----:B------:R-:W-:-:S02]  /*3510*/  IMAD.MOV.U32 R120, RZ, RZ, R151 ;  /* 0x000000ffff787224 */ /* 0x000fc400078e0097 */
[C---:B------:R-:W-:Y:S01]  /*3520*/  FADD.FTZ R60, R124.reuse, R51 ;  /* 0x000000337c3c7221 */ /* 0x040fe20000010000 */
[----:B0-----:R-:W-:Y:S01]  /*3530*/  F2FP.BF16.F32.PACK_AB R20, R124, R41 ;  /* 0x000000297c14723e */ /* 0x001fe200000010ff */
[----:B------:R-:W0:Y:S01]  /*3540*/  MUFU.EX2 R77, R77 ;  /* 0x0000004d004d7308 */ /* 0x000e220000000800 */
[----:B----4-:R-:W-:Y:S01]  /*3550*/  FADD.FTZ R7, R75, R14 ;  /* 0x0000000e4b077221 */ /* 0x010fe20000010000 */
[----:B------:R-:W-:Y:S01]  /*3560*/  F2FP.BF16.F32.PACK_AB R14, R15, R6 ;  /* 0x000000060f0e723e */ /* 0x000fe200000010ff */
[----:B------:R-:W-:Y:S01]  /*3570*/  FADD.FTZ R15, R47, R60 ;  /* 0x0000003c2f0f7221 */ /* 0x000fe20000010000 */
[----:B------:R-:W-:Y:S01]  /*3580*/  F2FP.BF16.F32.PACK_AB R11, R75, R42 ;  /* 0x0000002a4b0b723e */ /* 0x000fe200000010ff */
[----:B------:R-:W-:Y:S01]  /*3590*/  IMAD.MOV.U32 R124, RZ, RZ, R151 ;  /* 0x000000ffff7c7224 */ /* 0x000fe200078e0097 */
[C---:B------:R-:W-:Y:S01]  /*35a0*/  F2FP.BF16.F32.PACK_AB R22, R126.reuse, R47 ;  /* 0x0000002f7e16723e */ /* 0x040fe200000010ff */
[----:B------:R-:W-:Y:S01]  /*35b0*/  FADD.FTZ R15, R126, R15 ;  /* 0x0000000f7e0f7221 */ /* 0x000fe20000010000 */
[----:B------:R-:W2:Y:S01]  /*35c0*/  MUFU.EX2 R50, R50 ;  /* 0x0000003200327308 */ /* 0x000ea20000000800 */
[----:B-1----:R-:W-:Y:S01]  /*35d0*/  FADD.FTZ R6, R46, R7 ;  /* 0x000000072e067221 */ /* 0x002fe20000010000 */
[----:B------:R-:W-:-:S02]  /*35e0*/  IMAD.MOV.U32 R126, RZ, RZ, R151 ;  /* 0x000000ffff7e7224 */ /* 0x000fc400078e0097 */
[----:B------:R-:W-:Y:S01]  /*35f0*/  FADD.FTZ R60, R24, R15 ;  /* 0x0000000f183c7221 */ /* 0x000fe20000010000 */
[----:B------:R-:W-:Y:S02]  /*3600*/  F2FP.BF16.F32.PACK_AB R15, R71, R34 ;  /* 0x00000022470f723e */ /* 0x000fe400000010ff */
[C---:B------:R-:W-:Y:S01]  /*3610*/  F2FP.BF16.F32.PACK_AB R24, R25.reuse, R24 ;  /* 0x000000181918723e */ /* 0x040fe200000010ff */
[----:B------:R-:W-:Y:S01]  /*3620*/  FADD.FTZ R60, R25, R60 ;  /* 0x0000003c193c7221 */ /* 0x000fe20000010000 */
[----:B------:R-:W1:Y:S01]  /*3630*/  MUFU.EX2 R81, R81 ;  /* 0x0000005100517308 */ /* 0x000e620000000800 */
[----:B0-----:R-:W-:Y:S02]  /*3640*/  FADD.FTZ R7, R77, R6 ;  /* 0x000000064d077221 */ /* 0x001fe40000010000 */
[----:B------:R-:W-:-:S04]  /*3650*/  FADD.FTZ R21, R29, R60 ;  /* 0x0000003c1d157221 */ /* 0x000fc80000010000 */
[----:B------:R-:W-:Y:S01]  /*3660*/  FADD.FTZ R26, R32, R21 ;  /* 0x00000015201a7221 */ /* 0x000fe20000010000 */
[----:B------:R-:W0:Y:S01]  /*3670*/  MUFU.EX2 R27, R27 ;  /* 0x0000001b001b7308 */ /* 0x000e220000000800 */
[----:B--2---:R-:W-:Y:S01]  /*3680*/  FADD.FTZ R6, R50, R7 ;  /* 0x0000000732067221 */ /* 0x004fe20000010000 */
[----:B------:R-:W-:-:S06]  /*3690*/  F2FP.BF16.F32.PACK_AB R21, R77, R46 ;  /* 0x0000002e4d15723e */ /* 0x000fcc00000010ff */
[----:B------:R-:W2:Y:S01]  /*36a0*/  MUFU.EX2 R30, R30 ;  /* 0x0000001e001e7308 */ /* 0x000ea20000000800 */
[----:B-1----:R-:W-:-:S07]  /*36b0*/  FADD.FTZ R6, R81, R6 ;  /* 0x0000000651067221 */ /* 0x002fce0000010000 */
[----:B------:R-:W1:Y:S01]  /*36c0*/  MUFU.EX2 R17, R70 ;  /* 0x0000004600117308 */ /* 0x000e620000000800 */
[----:B0-----:R-:W-:-:S07]  /*36d0*/  FADD.FTZ R7, R27, R6 ;  /* 0x000000061b077221 */ /* 0x001fce0000010000 */
[----:B------:R-:W0:Y:S01]  /*36e0*/  MUFU.EX2 R33, R33 ;  /* 0x0000002100217308 */ /* 0x000e220000000800 */
[----:B--2---:R-:W-:-:S07]  /*36f0*/  FADD.FTZ R6, R30, R7 ;  /* 0x000000071e067221 */ /* 0x004fce0000010000 */
[----:B------:R-:W2:Y:S01]  /*3700*/  MUFU.EX2 R18, R18 ;  /* 0x0000001200127308 */ /* 0x000ea20000000800 */
[----:B-1----:R-:W-:-:S07]  /*3710*/  FADD.FTZ R7, R17, R6 ;  /* 0x0000000611077221 */ /* 0x002fce0000010000 */
[----:B------:R-:W1:Y:S01]  /*3720*/  MUFU.EX2 R36, R36 ;  /* 0x0000002400247308 */ /* 0x000e620000000800 */
[----:B0-----:R-:W-:-:S07]  /*3730*/  FADD.FTZ R23, R33, R26 ;  /* 0x0000001a21177221 */ /* 0x001fce0000010000 */
[----:B------:R-:W0:Y:S01]  /*3740*/  MUFU.EX2 R48, R48 ;  /* 0x0000003000307308 */ /* 0x000e220000000800 */
[----:B--2---:R-:W-:-:S07]  /*3750*/  FADD.FTZ R7, R18, R7 ;  /* 0x0000000712077221 */ /* 0x004fce0000010000 */
[----:B------:R-:W2:Y:S01]  /*3760*/  MUFU.EX2 R35, R35 ;  /* 0x0000002300237308 */ /* 0x000ea20000000800 */
[C---:B-1----:R-:W-:Y:S01]  /*3770*/  FADD.FTZ R6, R36.reuse, R23 ;  /* 0x0000001724067221 */ /* 0x042fe20000010000 */
[----:B------:R-:W-:Y:S02]  /*3780*/  F2FP.BF16.F32.PACK_AB R23, R81, R50 ;  /* 0x000000325117723e */ /* 0x000fe400000010ff */
[----:B------:R-:W-:-:S04]  /*3790*/  F2FP.BF16.F32.PACK_AB R36, R36, R33 ;  /* 0x000000212424723e */ /* 0x000fc800000010ff */
[----:B------:R-:W1:Y:S01]  /*37a0*/  MUFU.EX2 R87, R80 ;  /* 0x0000005000577308 */ /* 0x000e620000000800 */
[----:B0-----:R-:W-:Y:S01]  /*37b0*/  FADD.FTZ R26, R48, R7 ;  /* 0x00000007301a7221 */ /* 0x001fe20000010000 */
[----:B------:R-:W-:-:S06]  /*37c0*/  IMAD.IADD R7, R37, 0x1, R154 ;  /* 0x0000000125077824 */ /* 0x000fcc00078e029a */
[----:B------:R-:W0:Y:S01]  /*37d0*/  MUFU.EX2 R40, R40 ;  /* 0x0000002800287308 */ /* 0x000e220000000800 */
[----:B--2---:R-:W-:Y:S01]  /*37e0*/  FADD.FTZ R39, R35, R6 ;  /* 0x0000000623277221 */ /* 0x004fe20000010000 */
[----:B------:R-:W-:-:S05]  /*37f0*/  IMAD.IADD R6, R49, 0x1, R37 ;  /* 0x0000000131067824 */ /* 0x000fca00078e0225 */
[----:B------:R2:W-:Y:S01]  /*3800*/  STSM.16.M88.4 [R6], R12 ;  /* 0x0000000c06007844 */ /* 0x0005e20000000200 */
[----:B------:R-:W3:Y:S01]  /*3810*/  MUFU.EX2 R52, R52 ;  /* 0x0000003400347308 */ /* 0x000ee20000000800 */
[----:B-1----:R-:W-:Y:S02]  /*3820*/  FADD.FTZ R37, R87, R26 ;  /* 0x0000001a57257221 */ /* 0x002fe40000010000 */
[----:B------:R1:W-:Y:S04]  /*3830*/  STSM.16.M88.4 [R7], R8 ;  /* 0x0000000807007844 */ /* 0x0003e80000000200 */
[----:B------:R-:W-:Y:S01]  /*3840*/  STSM.16.M88.4 [R5+0x24800], R20 ;  /* 0x0248001405007844 */ /* 0x000fe20000000200 */
[----:B------:R-:W4:Y:S01]  /*3850*/  MUFU.EX2 R19, R19 ;  /* 0x0000001300137308 */ /* 0x000f220000000800 */
[----:B0-----:R-:W-:-:S07]  /*3860*/  FADD.FTZ R38, R40, R39 ;  /* 0x0000002728267221 */ /* 0x001fce0000010000 */
[----:B------:R-:W0:Y:S01]  /*3870*/  MUFU.EX2 R89, R89 ;  /* 0x0000005900597308 */ /* 0x000e220000000800 */
[----:B---3--:R-:W-:-:S07]  /*3880*/  FADD.FTZ R26, R52, R37 ;  /* 0x00000025341a7221 */ /* 0x008fce0000010000 */
[----:B------:R-:W3:Y:S01]  /*3890*/  MUFU.EX2 R28, R28 ;  /* 0x0000001c001c7308 */ /* 0x000ee20000000800 */
[----:B----4-:R-:W-:-:S07]  /*38a0*/  FADD.FTZ R39, R19, R38 ;  /* 0x0000002613277221 */ /* 0x010fce0000010000 */
[----:B------:R-:W4:Y:S01]  /*38b0*/  MUFU.EX2 R54, R54 ;  /* 0x0000003600367308 */ /* 0x000f220000000800 */
[----:B0-----:R-:W-:-:S07]  /*38c0*/  FADD.FTZ R37, R89, R26 ;  /* 0x0000001a59257221 */ /* 0x001fce0000010000 */
[----:B------:R-:W0:Y:S01]  /*38d0*/  MUFU.EX2 R31, R31 ;  /* 0x0000001f001f7308 */ /* 0x000e220000000800 */
[C---:B---3--:R-:W-:Y:S01]  /*38e0*/  FADD.FTZ R26, R28.reuse, R39 ;  /* 0x000000271c1a7221 */ /* 0x048fe20000010000 */
[----:B------:R-:W-:Y:S02]  /*38f0*/  F2FP.BF16.F32.PACK_AB R39, R89, R52 ;  /* 0x000000345927723e */ /* 0x000fe400000010ff */
[----:B------:R-:W-:-:S04]  /*3900*/  F2FP.BF16.F32.PACK_AB R28, R28, R19 ;  /* 0x000000131c1c723e */ /* 0x000fc800000010ff */
[----:B------:R-:W2:Y:S01]  /*3910*/  MUFU.EX2 R91, R88 ;  /* 0x00000058005b7308 */ /* 0x000ea20000000800 */
[----:B----4-:R-:W-:Y:S01]  /*3920*/  FADD.FTZ R38, R54, R37 ;  /* 0x0000002536267221 */ /* 0x010fe20000010000 */
[----:B------:R-:W-:-:S06]  /*3930*/  F2FP.BF16.F32.PACK_AB R37, R87, R48 ;  /* 0x000000305725723e */ /* 0x000fcc00000010ff */
[----:B------:R-:W1:Y:S01]  /*3940*/  MUFU.EX2 R44, R44 ;  /* 0x0000002c002c7308 */ /* 0x000e620000000800 */
[----:B0-----:R-:W-:Y:S01]  /*3950*/  FADD.FTZ R25, R31, R26 ;  /* 0x0000001a1f197221 */ /* 0x001fe20000010000 */
[----:B------:R-:W-:-:S06]  /*3960*/  F2FP.BF16.F32.PACK_AB R26, R32, R29 ;  /* 0x0000001d201a723e */ /* 0x000fcc00000010ff */
[----:B------:R-:W0:Y:S01]  /*3970*/  MUFU.EX2 R43, R86 ;  /* 0x00000056002b7308 */ /* 0x000e220000000800 */
[C---:B--2---:R-:W-:Y:S01]  /*3980*/  FADD.FTZ R14, R91.reuse, R38 ;  /* 0x000000265b0e7221 */ /* 0x044fe20000010000 */
[----:B------:R-:W-:Y:S02]  /*3990*/  F2FP.BF16.F32.PACK_AB R38, R40, R35 ;  /* 0x000000232826723e */ /* 0x000fe400000010ff */
[----:B------:R-:W-:-:S04]  /*39a0*/  F2FP.BF16.F32.PACK_AB R29, R91, R54 ;  /* 0x000000365b1d723e */ /* 0x000fc800000010ff */
[----:B------:R-:W2:Y:S01]  /*39b0*/  MUFU.EX2 R53, R53 ;  /* 0x0000003500357308 */ /* 0x000ea20000000800 */
[----:B-1----:R-:W-:Y:S01]  /*39c0*/  FADD.FTZ R8, R44, R25 ;  /* 0x000000192c087221 */ /* 0x002fe20000010000 */
[----:B------:R-:W-:Y:S02]  /*39d0*/  F2FP.BF16.F32.PACK_AB R25, R30, R27 ;  /* 0x0000001b1e19723e */ /* 0x000fe400000010ff */
[----:B------:R-:W-:Y:S02]  /*39e0*/  F2FP.BF16.F32.PACK_AB R27, R18, R17 ;  /* 0x00000011121b723e */ /* 0x000fe400000010ff */
[----:B------:R-:W-:Y:S02]  /*39f0*/  F2FP.BF16.F32.PACK_AB R30, R44, R31 ;  /* 0x0000001f2c1e723e */ /* 0x000fe400000010ff */
[----:B------:R-:W1:Y:S01]  /*3a00*/  MUFU.EX2 R64, R64 ;  /* 0x0000004000407308 */ /* 0x000e620000000800 */
[----:B0-----:R-:W-:Y:S01]  /*3a10*/  FADD.FTZ R9, R43, R14 ;  /* 0x0000000e2b097221 */ /* 0x001fe20000010000 */
[----:B------:R-:W-:Y:S04]  /*3a20*/  STSM.16.M88.4 [R154+0x6000], R24 ;  /* 0x006000189a007844 */ /* 0x000fe80000000200 */
[----:B------:R-:W-:Y:S02]  /*3a30*/  STSM.16.M88.4 [R6+0x6000], R36 ;  /* 0x0060002406007844 */ /* 0x000fe40000000200 */
[----:B------:R-:W0:Y:S01]  /*3a40*/  MUFU.EX2 R114, R114 ;  /* 0x0000007200727308 */ /* 0x000e220000000800 */
[----:B--2---:R-:W-:-:S07]  /*3a50*/  FADD.FTZ R11, R53, R8 ;  /* 0x00000008350b7221 */ /* 0x004fce0000010000 */
[----:B------:R-:W2:Y:S01]  /*3a60*/  MUFU.EX2 R90, R90 ;  /* 0x0000005a005a7308 */ /* 0x000ea20000000800 */
[C---:B-1----:R-:W-:Y:S01]  /*3a70*/  FADD.FTZ R9, R64.reuse, R9 ;  /* 0x0000000940097221 */ /* 0x042fe20000010000 */
[----:B------:R-:W-:-:S05]  /*3a80*/  F2FP.BF16.F32.PACK_AB R31, R64, R43 ;  /* 0x0000002b401f723e */ /* 0x000fca00000010ff */
[----:B------:R-:W-:Y:S01]  /*3a90*/  STSM.16.M88.4 [R7+0x6000], R28 ;  /* 0x0060001c07007844 */ /* 0x000fe20000000200 */
        /* <DEDUP_REMOVED lines=15> */
[----:B--2---:R-:W-:Y:S01]  /*3b90*/  FADD.FTZ R10, R95, R8 ;  /* 0x000000085f0a7221 */ /* 0x004fe20000010000 */
[----:B------:R-:W-:-:S06]  /*3ba0*/  F2FP.BF16.F32.PACK_AB R8, R114, R53 ;  /* 0x000000357208723e */ /* 0x000fcc00000010ff */
[----:B------:R-:W2:Y:S01]  /*3bb0*/  MUFU.EX2 R61, R61 ;  /* 0x0000003d003d7308 */ /* 0x000ea20000000800 */
[C---:B-1----:R-:W-:Y:S01]  /*3bc0*/  FADD.FTZ R14, R96.reuse, R9 ;  /* 0x00000009600e7221 */ /* 0x042fe20000010000 */
[----:B------:R-:W-:-:S06]  /*3bd0*/  F2FP.BF16.F32.PACK_AB R96, R96, R57 ;  /* 0x000000396060723e */ /* 0x000fcc00000010ff */
[----:B------:R-:W1:Y:S01]  /*3be0*/  MUFU.EX2 R34, R99 ;  /* 0x0000006300227308 */ /* 0x000e620000000800 */
[----:B0-----:R-:W-:Y:S01]  /*3bf0*/  FADD.FTZ R9, R97, R10 ;  /* 0x0000000a61097221 */ /* 0x001fe20000010000 */
[----:B------:R-:W-:-:S06]  /*3c00*/  F2FP.BF16.F32.PACK_AB R10, R92, R59 ;  /* 0x0000003b5c0a723e */ /* 0x000fcc00000010ff */
[----:B------:R-:W0:Y:S01]  /*3c10*/  MUFU.EX2 R100, R100 ;  /* 0x0000006400647308 */ /* 0x000e220000000800 */
[----:B--2---:R-:W-:-:S07]  /*3c20*/  FADD.FTZ R11, R61, R14 ;  /* 0x0000000e3d0b7221 */ /* 0x004fce0000010000 */
[----:B------:R-:W2:Y:S01]  /*3c30*/  MUFU.EX2 R102, R102 ;  /* 0x0000006600667308 */ /* 0x000ea20000000800 */
[C---:B-1----:R-:W-:Y:S01]  /*3c40*/  FADD.FTZ R9, R34.reuse, R9 ;  /* 0x0000000922097221 */ /* 0x042fe20000010000 */
[----:B------:R-:W-:-:S06]  /*3c50*/  F2FP.BF16.F32.PACK_AB R97, R34, R97 ;  /* 0x000000612261723e */ /* 0x000fcc00000010ff */
[----:B------:R-:W1:Y:S01]  /*3c60*/  MUFU.EX2 R63, R63 ;  /* 0x0000003f003f7308 */ /* 0x000e620000000800 */
[C---:B0-----:R-:W-:Y:S01]  /*3c70*/  FADD.FTZ R18, R100.reuse, R11 ;  /* 0x0000000b64127221 */ /* 0x041fe20000010000 */
[----:B------:R-:W-:Y:S02]  /*3c80*/  F2FP.BF16.F32.PACK_AB R11, R95, R94 ;  /* 0x0000005e5f0b723e */ /* 0x000fe400000010ff */
[----:B------:R-:W-:-:S04]  /*3c90*/  F2FP.BF16.F32.PACK_AB R98, R100, R61 ;  /* 0x0000003d6462723e */ /* 0x000fc800000010ff */
[----:B------:R-:W0:Y:S01]  /*3ca0*/  MUFU.EX2 R99, R103 ;  /* 0x0000006700637308 */ /* 0x000e220000000800 */
[----:B--2---:R-:W-:Y:S01]  /*3cb0*/  FADD.FTZ R14, R102, R9 ;  /* 0x00000009660e7221 */ /* 0x004fe20000010000 */
[----:B------:R-:W-:-:S05]  /*3cc0*/  F2FP.BF16.F32.PACK_AB R9, R45, R90 ;  /* 0x0000005a2d09723e */ /* 0x000fca00000010ff */
[----:B------:R2:W-:Y:S01]  /*3cd0*/  STSM.16.M88.4 [R5+0x2a800], R8 ;  /* 0x02a8000805007844 */ /* 0x0005e20000000200 */
[----:B------:R-:W3:Y:S01]  /*3ce0*/  MUFU.EX2 R104, R104 ;  /* 0x0000006800687308 */ /* 0x000ee20000000800 */
[----:B-1----:R-:W-:-:S07]  /*3cf0*/  FADD.FTZ R13, R63, R18 ;  /* 0x000000123f0d7221 */ /* 0x002fce0000010000 */
[----:B------:R-:W1:Y:S01]  /*3d00*/  MUFU.EX2 R105, R106 ;  /* 0x0000006a00697308 */ /* 0x000e620000000800 */
[C---:B0-----:R-:W-:Y:S01]  /*3d10*/  FADD.FTZ R14, R99.reuse, R14 ;  /* 0x0000000e630e7221 */ /* 0x041fe20000010000 */
[----:B------:R-:W-:-:S05]  /*3d20*/  F2FP.BF16.F32.PACK_AB R99, R99, R102 ;  /* 0x000000666363723e */ /* 0x000fca00000010ff */
[----:B------:R0:W-:Y:S01]  /*3d30*/  STSM.16.M88.4 [R154+0xc000], R96 ;  /* 0x00c000609a007844 */ /* 0x0001e20000000200 */
[----:B------:R-:W4:Y:S01]  /*3d40*/  MUFU.EX2 R12, R107 ;  /* 0x0000006b000c7308 */ /* 0x000f220000000800 */
[C---:B---3--:R-:W-:Y:S01]  /*3d50*/  FADD.FTZ R18, R104.reuse, R13 ;  /* 0x0000000d68127221 */ /* 0x048fe20000010000 */
[----:B------:R-:W-:-:S06]  /*3d60*/  F2FP.BF16.F32.PACK_AB R104, R104, R63 ;  /* 0x0000003f6868723e */ /* 0x000fcc00000010ff */
[----:B------:R-:W3:Y:S01]  /*3d70*/  MUFU.EX2 R65, R65 ;  /* 0x0000004100417308 */ /* 0x000ee20000000800 */
[----:B-1----:R-:W-:-:S07]  /*3d80*/  FADD.FTZ R13, R105, R14 ;  /* 0x0000000e690d7221 */ /* 0x002fce0000010000 */
[----:B------:R-:W1:Y:S01]  /*3d90*/  MUFU.EX2 R110, R110 ;  /* 0x0000006e006e7308 */ /* 0x000e620000000800 */
[C---:B----4-:R-:W-:Y:S01]  /*3da0*/  FADD.FTZ R13, R12.reuse, R13 ;  /* 0x0000000d0c0d7221 */ /* 0x050fe20000010000 */
[----:B------:R-:W-:Y:S01]  /*3db0*/  F2FP.BF16.F32.PACK_AB R105, R12, R105 ;  /* 0x000000690c69723e */ /* 0x000fe200000010ff */
[----:B------:R-:W-:-:S05]  /*3dc0*/  IMAD.MOV.U32 R12, RZ, RZ, RZ ;  /* 0x000000ffff0c7224 */ /* 0x000fca00078e00ff */
[----:B------:R-:W4:Y:S01]  /*3dd0*/  MUFU.EX2 R108, R108 ;  /* 0x0000006c006c7308 */ /* 0x000f220000000800 */
[----:B---3--:R-:W-:-:S07]  /*3de0*/  FADD.FTZ R15, R65, R18 ;  /* 0x00000012410f7221 */ /* 0x008fce0000010000 */
[----:B------:R-:W3:Y:S01]  /*3df0*/  MUFU.EX2 R107, R58 ;  /* 0x0000003a006b7308 */ /* 0x000ee20000000800 */
[----:B-1----:R-:W-:-:S07]  /*3e00*/  FADD.FTZ R14, R110, R13 ;  /* 0x0000000d6e0e7221 */ /* 0x002fce0000010000 */
[----:B------:R-:W1:Y:S01]  /*3e10*/  MUFU.EX2 R67, R67 ;  /* 0x0000004300437308 */ /* 0x000e620000000800 */
[C---:B----4-:R-:W-:Y:S01]  /*3e20*/  FADD.FTZ R18, R108.reuse, R15 ;  /* 0x0000000f6c127221 */ /* 0x050fe20000010000 */
[----:B------:R-:W-:-:S06]  /*3e30*/  F2FP.BF16.F32.PACK_AB R106, R108, R65 ;  /* 0x000000416c6a723e */ /* 0x000fcc00000010ff */
[----:B------:R-:W2:Y:S01]  /*3e40*/  MUFU.EX2 R56, R56 ;  /* 0x0000003800387308 */ /* 0x000ea20000000800 */
[C---:B---3--:R-:W-:Y:S01]  /*3e50*/  FADD.FTZ R13, R107.reuse, R14 ;  /* 0x0000000e6b0d7221 */ /* 0x048fe20000010000 */
[----:B------:R-:W-:-:S05]  /*3e60*/  F2FP.BF16.F32.PACK_AB R107, R107, R110 ;  /* 0x0000006e6b6b723e */ /* 0x000fca00000010ff */
[----:B------:R0:W-:Y:S01]  /*3e70*/  STSM.16.M88.4 [R6+0xc000], R104 ;  /* 0x00c0006806007844 */ /* 0x0001e20000000200 */
[----:B------:R-:W3:Y:S01]  /*3e80*/  MUFU.EX2 R112, R112 ;  /* 0x0000007000707308 */ /* 0x000ee20000000800 */
[----:B-1----:R-:W-:-:S07]  /*3e90*/  FADD.FTZ R15, R67, R18 ;  /* 0x00000012430f7221 */ /* 0x002fce0000010000 */
[----:B------:R1:W4:Y:S01]  /*3ea0*/  MUFU.EX2 R113, R128 ;  /* 0x0000008000717308 */ /* 0x0003220000000800 */
[----:B--2---:R-:W-:Y:S01]  /*3eb0*/  FADD.FTZ R8, R56, R13 ;  /* 0x0000000d38087221 */ /* 0x004fe20000010000 */
[----:B------:R-:W-:-:S05]  /*3ec0*/  VIADD R13, R16, 0xfffffffe ;  /* 0xfffffffe100d7836 */ /* 0x000fca0000000000 */
[----:B------:R-:W-:Y:S01]  /*3ed0*/  ISETP.GE.AND P2, PT, R13, R121, PT ;  /* 0x000000790d00720c */ /* 0x000fe20003f46270 */
[----:B------:R-:W-:Y:S01]  /*3ee0*/  MUFU.EX2 R69, R69 ;  /* 0x0000004500457308 */ /* 0x000fe20000000800 */
[C---:B---3--:R-:W-:Y:S01]  /*3ef0*/  FADD.FTZ R10, R112.reuse, R15 ;  /* 0x0000000f700a7221 */ /* 0x048fe20000010000 */
[----:B------:R-:W-:Y:S01]  /*3f00*/  F2FP.BF16.F32.PACK_AB R112, R112, R67 ;  /* 0x000000437070723e */ /* 0x000fe200000010ff */
[--C-:B-1----:R-:W-:Y:S02]  /*3f10*/  IMAD.MOV.U32 R128, RZ, RZ, R151.reuse ;  /* 0x000000ffff807224 */ /* 0x102fe400078e0097 */
[----:B------:R-:W-:-:S03]  /*3f20*/  IMAD.MOV.U32 R121, RZ, RZ, R151 ;  /* 0x000000ffff797224 */ /* 0x000fc600078e0097 */
[----:B------:R-:W1:Y:S01]  /*3f30*/  MUFU.EX2 R116, R116 ;  /* 0x0000007400747308 */ /* 0x000e620000000800 */
[C---:B----4-:R-:W-:Y:S01]  /*3f40*/  FADD.FTZ R9, R113.reuse, R8 ;  /* 0x0000000871097221 */ /* 0x050fe20000010000 */
[----:B------:R-:W-:-:S06]  /*3f50*/  F2FP.BF16.F32.PACK_AB R113, R113, R56 ;  /* 0x000000387171723e */ /* 0x000fcc00000010ff */
[----:B------:R-:W-:Y:S08]  /*3f60*/  MUFU.EX2 R118, R118 ;  /* 0x0000007600767308 */ /* 0x000ff00000000800 */
[----:B------:R-:W2:Y:S01]  /*3f70*/  MUFU.EX2 R85, R85 ;  /* 0x0000005500557308 */ /* 0x000ea20000000800 */
[----:B-1----:R-:W-:Y:S01]  /*3f80*/  F2FP.BF16.F32.PACK_AB R114, R116, R69 ;  /* 0x000000457472723e */ /* 0x002fe200000010ff */
[----:B------:R-:W-:-:S04]  /*3f90*/  FADD.FTZ R69, R69, R10 ;  /* 0x0000000a45457221 */ /* 0x000fc80000010000 */
[----:B------:R-:W-:Y:S01]  /*3fa0*/  FADD.FTZ R8, R116, R69 ;  /* 0x0000004574087221 */ /* 0x000fe20000010000 */
[----:B--2---:R-:W-:Y:S01]  /*3fb0*/  F2FP.BF16.F32.PACK_AB R115, R85, R118 ;  /* 0x000000765573723e */ /* 0x004fe200000010ff */
[----:B------:R-:W-:-:S04]  /*3fc0*/  FADD.FTZ R118, R118, R9 ;  /* 0x0000000976767221 */ /* 0x000fc80000010000 */
[----:B------:R0:W-:Y:S01]  /*3fd0*/  STSM.16.M88.4 [R7+0xc000], R112 ;  /* 0x00c0007007007844 */ /* 0x0001e20000000200 */
[----:B------:R-:W-:Y:S01]  /*3fe0*/  FADD.FTZ R9, R85, R118 ;  /* 0x0000007655097221 */ /* 0x000fe20000010000 */
[----:B------:R1:W-:Y:S06]  /*3ff0*/  MEMBAR.ALL.CTA ;  /* 0x0000000000007992 */ /* 0x0003ec0000008000 */
[----:B-1----:R-:W1:Y:S02]  /*4000*/  FENCE.VIEW.ASYNC.S ;  /* 0x00000000000073c6 */ /* 0x002e640000000000 */
[----:B-1----:R-:W-:Y:S01]  /*4010*/  NOP ;  /* 0x0000000000007918 */ /* 0x002fe20000000000 */
[----:B------:R-:W-:Y:S05]  /*4020*/  @!P2 BRA `(.L_x_12156) ;  /* 0x0000002800f4a947 */ /* 0x000fea0003800000 */
[----:B------:R-:W-:Y:S01]  /*4030*/  MOV R15, R2 ;  /* 0x00000002000f7202 */ /* 0x000fe20000000f00 */
[C---:B------:R-:W-:Y:S01]  /*4040*/  VIADD R2, R154.reuse, 0x6000 ;  /* 0x000060009a027836 */ /* 0x040fe20000000000 */
[----:B------:R-:W-:Y:S01]  /*4050*/  CS2R R150, SRZ ;  /* 0x0000000000967805 */ /* 0x000fe2000001ff00 */
[----:B------:R-:W-:Y:S01]  /*4060*/  VIADD R0, R154, 0xc000 ;  /* 0x0000c0009a007836 */ /* 0x000fe20000000000 */
[----:B------:R-:W-:Y:S01]  /*4070*/  CS2R R148, SRZ ;  /* 0x0000000000947805 */ /* 0x000fe2000001ff00 */
[----:B------:R-:W-:Y:S01]  /*4080*/  IMAD.MOV.U32 R11, RZ, RZ, R4 ;  /* 0x000000ffff0b7224 */ /* 0x000fe200078e0004 */
[----:B------:R1:W-:Y:S01]  /*4090*/  STL [R1+0x8], R2 ;  /* 0x0000080201007387 */ /* 0x0003e20000100800 */
[----:B------:R-:W-:Y:S01]  /*40a0*/  IMAD.MOV.U32 R10, RZ, RZ, RZ ;  /* 0x000000ffff0a7224 */ /* 0x000fe200078e00ff */
[----:B------:R-:W-:Y:S02]  /*40b0*/  CS2R R146, SRZ ;  /* 0x0000000000927805 */ /* 0x000fe4000001ff00 */
[----:B------:R-:W-:Y:S01]  /*40c0*/  CS2R R144, SRZ ;  /* 0x0000000000907805 */ /* 0x000fe2000001ff00 */
[----:B------:R1:W-:Y:S01]  /*40d0*/  STL [R1+0x4], R0 ;  /* 0x0000040001007387 */ /* 0x0003e20000100800 */
        /* <DEDUP_REMOVED lines=12> */
[----:B-1----:R-:W-:-:S06]  /*41a0*/  UMOV UR4, URZ ;  /* 0x0000003f00047c82 */ /* 0x002fcc0008000000 */
.L_x_12165:
[----:B------:R-:W2:Y:S01]  /*41b0*/  LDL R0, [R1+0xc] ;  /* 0x00000c0001007983 */ /* 0x000ea20000100800 */
[----:B------:R-:W-:-:S04]  /*41c0*/  UIADD3 UR5, UR4, 0x1, URZ ;  /* 0x0000000104057890 */ /* 0x000fc8000fffe03f */
[----:B------:R-:W-:-:S04]  /*41d0*/  UISETP.NE.AND UP0, UPT, UR5, 0x2, UPT ;  /* 0x000000020500788c */ /* 0x000fc8000bf05270 */
[----:B------:R-:W-:Y:S02]  /*41e0*/  USEL UR7, URZ, 0x1, UP0 ;  /* 0x000000013f077887 */ /* 0x000fe40008000000 */
[----:B------:R-:W-:-:S04]  /*41f0*/  USEL UR5, UR5, URZ, UP0 ;  /* 0x0000003f05057287 */ /* 0x000fc80008000000 */
[----:B------:R-:W-:Y:S02]  /*4200*/  LOP3.LUT R12, R10, UR7, RZ, 0x3c, !PT ;  /* 0x000000070a0c7c12 */ /* 0x000fe4000f8e3cff */
[----:B--2---:R-:W-:Y:S01]  /*4210*/  ISETP.NE.AND P3, PT, R0, RZ, PT ;  /* 0x000000ff0000720c */ /* 0x004fe20003f65270 */
[----:B------:R-:W-:-:S12]  /*4220*/  IMAD.U32 R0, RZ, RZ, UR5 ;  /* 0x00000005ff007e24 */ /* 0x000fd8000f8e00ff */
[----:B------:R-:W-:Y:S05]  /*4230*/  @P3 BRA `(.L_x_12157) ;  /* 0x0000000000283947 */ /* 0x000fea0003800000 */
[----:B------:R-:W-:Y:S05]  /*4240*/  @!P0 BRA `(.L_x_12158) ;  /* 0x0000000000048947 */ /* 0x000fea0003800000 */
[----:B------:R-:W-:Y:S01]  /*4250*/  BPT.TRAP 0x1 ;  /* 0x000000040000795c */ /* 0x000fe20000300000 */
.L_x_12158:
[----:B------:R-:W-:Y:S02]  /*4260*/  LEA R3, R0, UR36, 0x3 ;  /* 0x0000002400037c11 */ /* 0x000fe4000f8e18ff */
[----:B------:R-:W-:-:S04]  /*4270*/  SHF.L.U32 R2, R12, 0x1f, RZ ;  /* 0x0000001f0c027819 */ /* 0x000fc800000006ff */
[----:B------:R1:W2:Y:S01]  /*4280*/  SYNCS.PHASECHK.TRANS64.TRYWAIT P2, [R3+URZ+0x30830], R2 ;  /* 0x03083002030075a7 */ /* 0x0002a2000804017f */
[----:B------:R-:W-:Y:S05]  /*4290*/  @!P0 BRA `(.L_x_12159) ;  /* 0x0000000000048947 */ /* 0x000fea0003800000 */
[----:B------:R-:W-:Y:S01]  /*42a0*/  BPT.TRAP 0x1 ;  /* 0x000000040000795c */ /* 0x000fe20000300000 */
.L_x_12159:
[----:B--2---:R-:W-:Y:S05]  /*42b0*/  @P2 BRA `(.L_x_12157) ;  /* 0x0000000000082947 */ /* 0x004fea0003800000 */
[----:B------:R-:W2:Y:S02]  /*42c0*/  SYNCS.PHASECHK.TRANS64.TRYWAIT P2, [R3+URZ+0x30830], R2 ;  /* 0x03083002030075a7 */ /* 0x000ea4000804017f */
[----:B--2---:R-:W-:Y:S05]  /*42d0*/  @!P2 BRA `(.L_x_12160) ;  /* 0x0000007800bca947 */ /* 0x004fea0003800000 */
.L_x_12157:
[----:B------:R-:W3:Y:S01]  /*42e0*/  S2R R4, SR_TID.X ;  /* 0x0000000000047919 */ /* 0x000ee20000002100 */
[----:B------:R-:W-:Y:S01]  /*42f0*/  R2UR UR18, R0 ;  /* 0x00000000001272ca */ /* 0x000fe200000e0000 */
[----:B------:R-:W-:Y:S01]  /*4300*/  UMOV UR23, 0x40000040 ;  /* 0x4000004000177882 */ /* 0x000fe20000000000 */
[----:B------:R-:W-:Y:S01]  /*4310*/  R2UR UR20, R152 ;  /* 0x00000000981472ca */ /* 0x000fe200000e0000 */
[----:B------:R-:W-:Y:S01]  /*4320*/  UMOV UR11, 0x40000040 ;  /* 0x40000040000b7882 */ /* 0x000fe20000000000 */
[----:B------:R-:W-:Y:S01]  /*4330*/  R2UR UR21, R153 ;  /* 0x00000000991572ca */ /* 0x000fe200000e0000 */
[----:B------:R-:W-:Y:S01]  /*4340*/  UMOV UR15, 0x40000040 ;  /* 0x40000040000f7882 */ /* 0x000fe20000000000 */
[----:B------:R-:W-:-:S07]  /*4350*/  UMOV UR19, 0x40000040 ;  /* 0x4000004000137882 */ /* 0x000fce0000000000 */
[----:B------:R-:W-:-:S04]  /*4360*/  UIMAD UR18, UR18, 0x600, UR6 ;  /* 0x00000600121278a4 */ /* 0x000fc8000f8e0206 */
[----:B------:R-:W-:Y:S02]  /*4370*/  UIADD3 UR10, UR18, 0x2, URZ ;  /* 0x00000002120a7890 */ /* 0x000fe4000fffe03f */
[----:B------:R-:W-:Y:S02]  /*4380*/  UIADD3 UR14, UR18, 0x4, URZ ;  /* 0x00000004120e7890 */ /* 0x000fe4000fffe03f */
[----:B------:R-:W-:Y:S01]  /*4390*/  UMOV UR22, UR18 ;  /* 0x0000001200167c82 */ /* 0x000fe20008000000 */
[----:B------:R-:W-:Y:S01]  /*43a0*/  UIADD3 UR18, UR18, 0x6, URZ ;  /* 0x0000000612127890 */ /* 0x000fe2000fffe03f */
[----:B---3--:R-:W-:-:S05]  /*43b0*/  SHF.R.U32.HI R4, RZ, 0x7, R4 ;  /* 0x00000007ff047819 */ /* 0x008fca0000011604 */
[----:B-12---:R-:W-:-:S05]  /*43c0*/  VIADD R2, R4, 0x8 ;  /* 0x0000000804027836 */ /* 0x006fca0000000000 */
[----:B------:R1:W-:Y:S06]  /*43d0*/  BAR.SYNC.DEFER_BLOCKING R2, 0x100 ;  /* 0x000400020000751d */ /* 0x0003ec0000010000 */
[----:B0-----:R-:W-:-:S06]  /*43e0*/  WARPGROUP.ARRIVE ;  /* 0x00000000000079c5 */ /* 0x001fcc0000000000 */
[----:B------:R-:W-:Y:S03]  /*43f0*/  HGMMA.64x192x16.F32.BF16 R24, gdesc[UR20], RZ, !UPT, gsb0 ;  /* 0x02e00000141879f0 */ /* 0x000fe6000c0018ff */
[----:B------:R-:W-:Y:S02]  /*4400*/  WARPGROUP.DEPBAR.LE gsb0, 0x0 ;  /* 0x00008000000079c5 */ /* 0x000fe40000010000 */
[----:B------:R-:W-:-:S15]  /*4410*/  WARPGROUP.ARRIVE ;  /* 0x00000000000079c5 */ /* 0x000fde0000000000 */
        /* <DEDUP_REMOVED lines=8> */
[----:B-1----:R-:W-:Y:S05]  /*44a0*/  @P3 BRA `(.L_x_12161) ;  /* 0x0000000000283947 */ /* 0x002fea0003800000 */
[----:B------:R-:W-:Y:S05]  /*44b0*/  @!P0 BRA `(.L_x_12162) ;  /* 0x0000000000048947 */ /* 0x000fea0003800000 */
[----:B------:R-:W-:Y:S01]  /*44c0*/  BPT.TRAP 0x1 ;  /* 0x000000040000795c */ /* 0x000fe20000300000 */
.L_x_12162:
[----:B------:R-:W-:Y:S01]  /*44d0*/  ULEA UR5, UR4, UR36, 0x3 ;  /* 0x0000002404057291 */ /* 0x000fe2000f8e183f */
[----:B------:R-:W-:-:S08]  /*44e0*/  SHF.L.U32 R2, R10, 0x1f, RZ ;  /* 0x0000001f0a027819 */ /* 0x000fd000000006ff */
[----:B------:R0:W1:Y:S01]  /*44f0*/  SYNCS.PHASECHK.TRANS64.TRYWAIT P2, [UR5+0x30850], R2 ;  /* 0x03085002ff0075a7 */ /* 0x0000620008040145 */
[----:B------:R-:W-:Y:S05]  /*4500*/  @!P0 BRA `(.L_x_12163) ;  /* 0x0000000000048947 */ /* 0x000fea0003800000 */
[----:B------:R-:W-:Y:S01]  /*4510*/  BPT.TRAP 0x1 ;  /* 0x000000040000795c */ /* 0x000fe20000300000 */
.L_x_12163:
[----:B-1----:R-:W-:Y:S05]  /*4520*/  @P2 BRA `(.L_x_12161) ;  /* 0x0000000000082947 */ /* 0x002fea0003800000 */
[----:B------:R-:W1:Y:S02]  /*4530*/  SYNCS.PHASECHK.TRANS64.TRYWAIT P2, [UR5+0x30850], R2 ;  /* 0x03085002ff0075a7 */ /* 0x000e640008040145 */
[----:B-1----:R-:W-:Y:S05]  /*4540*/  @!P2 BRA `(.L_x_12164) ;  /* 0x000000780034a947 */ /* 0x002fea0003800000 */
.L_x_12161:
[----:B-1----:R-:W2:Y:S01]  /*4550*/  LDL R3, [R1] ;  /* 0x0000000001037983 */ /* 0x002ea20000100800 */
[----:B------:R-:W-:Y:S01]  /*4560*/  UIADD3 UR5, UR36, 0x400, URZ ;  /* 0x0000040024057890 */ /* 0x000fe2000fffe03f */
[----:B------:R-:W-:Y:S01]  /*4570*/  WARPGROUP.ARRIVE ;  /* 0x00000000000079c5 */ /* 0x000fe20000000000 */
[----:B------:R-:W-:Y:S01]  /*4580*/  UMOV UR23, 0x40000040 ;  /* 0x4000004000177882 */ /* 0x000fe20000000000 */
[----:B------:R-:W-:Y:S01]  /*4590*/  UMOV UR21, 0x40000040 ;  /* 0x4000004000157882 */ /* 0x000fe20000000000 */
[----:B------:R-:W-:Y:S01]  /*45a0*/  USHF.R.U32.HI UR5, URZ, 0x4, UR5 ;  /* 0x000000043f057899 */ /* 0x000fe20008011605 */
[----:B0-----:R-:W-:Y:S02]  /*45b0*/  FMNMX.FTZ R2, R24, R15, !PT ;  /* 0x0000000f18027209 */ /* 0x001fe40007810000 */
[----:B------:R-:W0:Y:S01]  /*45c0*/  S2R R18, SR_TID.X ;  /* 0x0000000000127919 */ /* 0x000e220000002100 */
[----:B------:R-:W-:-:S04]  /*45d0*/  ULOP3.LUT UR5, UR5, 0x3fff, URZ, 0xc0, !UPT ;  /* 0x00003fff05057892 */ /* 0x000fc8000f8ec03f */
[----:B------:R-:W-:-:S07]  /*45e0*/  UIMAD UR10, UR4, 0x600, UR5 ;  /* 0x00000600040a78a4 */ /* 0x000fce000f8e0205 */
[----:B------:R-:W-:Y:S01]  /*45f0*/  UMOV UR22, UR10 ;  /* 0x0000000a00167c82 */ /* 0x000fe20008000000 */
[----:B0-----:R-:W-:Y:S02]  /*4600*/  SHF.R.U32.HI R16, RZ, 0x7, R18 ;  /* 0x00000007ff107819 */ /* 0x001fe40000011612 */
[----:B------:R-:W-:Y:S02]  /*4610*/  ISETP.GE.U32.AND P2, PT, R18, 0x180, PT ;  /* 0x000001801200780c */ /* 0x000fe40003f46070 */
[----:B--2---:R-:W-:Y:S02]  /*4620*/  R2UR UR7, R3 ;  /* 0x00000000030772ca */ /* 0x004fe400000e0000 */
[----:B------:R-:W-:Y:S02]  /*4630*/  FMNMX.FTZ R3, R25, R2, !PT ;  /* 0x0000000219037209 */ /* 0x000fe40007810000 */
[----:B------:R-:W-:-:S04]  /*4640*/  FMNMX.FTZ R2, R26, R11, !PT ;  /* 0x0000000b1a027209 */ /* 0x000fc80007810000 */
[----:B------:R-:W-:Y:S02]  /*4650*/  FMNMX.FTZ R17, R27, R2, !PT ;  /* 0x000000021b117209 */ /* 0x000fe40007810000 */
[----:B------:R-:W-:Y:S02]  /*4660*/  FMNMX.FTZ R2, R28, R3, !PT ;  /* 0x000000031c027209 */ /* 0x000fe40007810000 */
[----:B------:R-:W-:Y:S01]  /*4670*/  FMNMX.FTZ R4, R30, R17, !PT ;  /* 0x000000111e047209 */ /* 0x000fe20007810000 */
[----:B------:R-:W-:Y:S01]  /*4680*/  UIADD3 UR7, UR7, 0x1e800, URZ ;  /* 0x0001e80007077890 */ /* 0x000fe2000fffe03f */
[----:B------:R-:W-:Y:S02]  /*4690*/  FMNMX.FTZ R3, R29, R2, !PT ;  /* 0x000000021d037209 */ /* 0x000fe40007810000 */
[----:B------:R-:W-:Y:S01]  /*46a0*/  FMNMX.FTZ R17, R31, R4, !PT ;  /* 0x000000041f117209 */ /* 0x000fe20007810000 */
[----:B------:R-:W-:Y:S01]  /*46b0*/  USHF.R.U32.HI UR7, URZ, 0x4, UR7 ;  /* 0x000000043f077899 */ /* 0x000fe20008011607 */
[----:B------:R-:W-:-:S02]  /*46c0*/  FMNMX.FTZ R2, R32, R3, !PT ;  /* 0x0000000320027209 */ /* 0x000fc40007810000 */
[----:B------:R-:W-:Y:S01]  /*46d0*/  FMNMX.FTZ R4, R34, R17, !PT ;  /* 0x0000001122047209 */ /* 0x000fe20007810000 */
[----:B------:R-:W-:Y:S01]  /*46e0*/  ULOP3.LUT UR7, UR7, 0x3fff, URZ, 0xc0, !UPT ;  /* 0x00003fff07077892 */ /* 0x000fe2000f8ec03f */
[----:B------:R-:W-:Y:S02]  /*46f0*/  FMNMX.FTZ R3, R33, R2, !PT ;  /* 0x0000000221037209 */ /* 0x000fe40007810000 */
[----:B------:R-:W-:Y:S01]  /*4700*/  FMNMX.FTZ R17, R35, R4, !PT ;  /* 0x0000000423117209 */ /* 0x000fe20007810000 */
[----:B------:R-:W-:Y:S01]  /*4710*/  ULOP3.LUT UR14, UR7, 0x10000, URZ, 0xfc, !UPT ;  /* 0x00010000070e7892 */ /* 0x000fe2000f8efc3f */
[----:B------:R-:W-:Y:S02]  /*4720*/  FMNMX.FTZ R2, R36, R3, !PT ;  /* 0x0000000324027209 */ /* 0x000fe40007810000 */
[----:B------:R-:W-:Y:S02]  /*4730*/  FMNMX.FTZ R4, R38, R17, !PT ;  /* 0x0000001126047209 */ /* 0x000fe40007810000 */
[----:B------:R-:W-:-:S02]  /*4740*/  FMNMX.FTZ R3, R37, R2, !PT ;  /* 0x0000000225037209 */ /* 0x000fc40007810000 */
[----:B------:R-:W-:Y:S01]  /*4750*/  UMOV UR20, UR14 ;  /* 0x0000000e00147c82 */ /* 0x000fe20008000000 */
[----:B------:R-:W-:Y:S01]  /*4760*/  FMNMX.FTZ R17, R39, R4, !PT ;  /* 0x0000000427117209 */ /* 0x000fe20007810000 */
[----:B------:R-:W-:Y:S01]  /*4770*/  HGMMA.64x64x16.F32.BF16 R120, gdesc[UR20].tnspB, R120, gsb0 ;  /* 0x40e00000147879f0 */ /* 0x000fe20008001878 */
[----:B------:R-:W-:Y:S01]  /*4780*/  UIADD3 UR22, UR10, 0x80, URZ ;  /* 0x000000800a167890 */ /* 0x000fe2000fffe03f */
[----:B------:R-:W-:Y:S01]  /*4790*/  FMNMX.FTZ R2, R40, R3, !PT ;  /* 0x0000000328027209 */ /* 0x000fe20007810000 */
[----:B------:R-:W-:Y:S01]  /*47a0*/  UIADD3 UR20, UR14, 0x2, URZ ;  /* 0x000000020e147890 */ /* 0x000fe2000fffe03f */
[----:B------:R-:W-:Y:S01]  /*47b0*/  FMNMX.FTZ R4, R42, R17, !PT ;  /* 0x000000112a047209 */ /* 0x000fe20007810000 */
[----:B------:R-:W-:Y:S01]  /*47c0*/  UMOV UR23, 0x40000040 ;  /* 0x4000004000177882 */ /* 0x000fe20000000000 */
[----:B------:R-:W-:Y:S01]  /*47d0*/  UMOV UR21, 0x40000040 ;  /* 0x4000004000157882 */ /* 0x000fe20000000000 */
        /* <DEDUP_REMOVED lines=34> */
[----:B------:R-:W-:Y:S01]  /*4a00*/  FMNMX.FTZ R2, R76, R3, !PT ;  /* 0x000000034c027209 */ /* 0x000fe20007810000 */
[----:B------:R-:W-:Y:S02]  /*4a10*/  WARPGROUP.DEPBAR.LE gsb0, 0x0 ;  /* 0x00008000000079c5 */ /* 0x000fe40000010000 */
[----:B------:R-:W-:Y:S01]  /*4a20*/  WARPGROUP.ARRIVE ;  /* 0x00000000000079c5 */ /* 0x000fe20000000000 */
[----:B------:R-:W-:Y:S02]  /*4a30*/  FMNMX.FTZ R3, R77, R2, !PT ;  /* 0x000000024d037209 */ /* 0x000fe40007810000 */
[----:B------:R-:W-:-:S02]  /*4a40*/  FMNMX.FTZ R4, R78, R17, !PT ;  /* 0x000000114e047209 */ /* 0x000fc40007810000 */
        /* <DEDUP_REMOVED lines=46> */
[----:B------:R-:W-:-:S03]  /*4d30*/  FMNMX.FTZ R4, R118, R17, !PT ;  /* 0x0000001176047209 */ /* 0x000fc60007810000 */
[----:B------:R-:W-:Y:S01]  /*4d40*/  HGMMA.64x64x16.F32.BF16 R120, gdesc[UR20].tnspB, R120, gsb0 ;  /* 0x40e00000147879f0 */ /* 0x000fe20008001878 */
[----:B------:R-:W-:Y:S01]  /*4d50*/  UIADD3 UR22, UR10, 0x180, URZ ;  /* 0x000001800a167890 */ /* 0x000fe2000fffe03f */
[----:B------:R-:W0:Y:S01]  /*4d60*/  SHFL.BFLY PT, R3, R14, 0x2, 0x1f ;  /* 0x0c401f000e037f89 */ /* 0x000e2200000e0000 */
[----:B------:R-:W-:Y:S01]  /*4d70*/  UIADD3 UR20, UR14, 0x6, URZ ;  /* 0x000000060e147890 */ /* 0x000fe2000fffe03f */
[----:B------:R-:W-:Y:S01]  /*4d80*/  FMNMX.FTZ R4, R119, R4, !PT ;  /* 0x0000000477047209 */ /* 0x000fe20007810000 */
[----:B------:R-:W-:Y:S01]  /*4d90*/  UMOV UR23, 0x40000040 ;  /* 0x4000004000177882 */ /* 0x000fe20000000000 */
[----:B------:R-:W-:-:S03]  /*4da0*/  UMOV UR21, 0x40000040 ;  /* 0x4000004000157882 */ /* 0x000fc60000000000 */
[----:B------:R-:W1:Y:S01]  /*4db0*/  SHFL.BFLY PT, R17, R4, 0x2, 0x1f ;  /* 0x0c401f0004117f89 */ /* 0x000e6200000e0000 */
[----:B0-----:R-:W-:Y:S01]  /*4dc0*/  FMNMX.FTZ R2, R14, R3, !PT ;  /* 0x000000030e027209 */ /* 0x001fe20007810000 */
[----:B------:R-:W-:-:S04]  /*4dd0*/  VIADD R3, R16, 0x9 ;  /* 0x0000000910037836 */ /* 0x000fc80000000000 */
[----:B------:R-:W0:Y:S01]  /*4de0*/  SHFL.BFLY PT, R19, R2, 0x1, 0x1f ;  /* 0x0c201f0002137f89 */ /* 0x000e2200000e0000 */
[----:B------:R-:W-:Y:S02]  /*4df0*/  SEL R16, R3, 0x9, !P2 ;  /* 0x0000000903107807 */ /* 0x000fe40005000000 */
[----:B-1----:R-:W-:Y:S01]  /*4e00*/  FMNMX.FTZ R10, R4, R17, !PT ;  /* 0x00000011040a7209 */ /* 0x002fe20007810000 */
[----:B------:R-:W1:Y:S01]  /*4e10*/  LDC R3, c[0x0][0x988] ;  /* 0x00026200ff037b82 */ /* 0x000e620000000800 */
[----:B------:R-:W-:-:S03]  /*4e20*/  @!P1 LEA R4, R0, UR36, 0x3 ;  /* 0x0000002400049c11 */ /* 0x000fc6000f8e18ff */
[----:B------:R-:W2:Y:S02]  /*4e30*/  SHFL.BFLY PT, R17, R10, 0x1, 0x1f ;  /* 0x0c201f000a117f89 */ /* 0x000ea400000e0000 */
[----:B------:R-:W-:-:S05]  /*4e40*/  @!P1 VIADD R4, R4, 0x30840 ;  /* 0x0003084004049836 */ /* 0x000fca0000000000 */
[----:B------:R-:W-:Y:S02]  /*4e50*/  @!P1 PRMT R4, RZ, 0x654, R4 ;  /* 0x00000654ff049816 */ /* 0x000fe40000000004 */
[----:B0-----:R-:W-:-:S05]  /*4e60*/  FMNMX.FTZ R2, R2, R19, !PT ;  /* 0x0000001302027209 */ /* 0x001fca0007810000 */
[----:B------:R-:W-:Y:S01]  /*4e70*/  FADD.FTZ R14, -R2, R15 ;  /* 0x0000000f020e7221 */ /* 0x000fe20000010100 */
[----:B------:R-:W-:-:S03]  /*4e80*/  IMAD.U32 R15, RZ, RZ, UR4 ;  /* 0x00000004ff0f7e24 */ /* 0x000fc6000f8e00ff */
[----:B-1----:R-:W-:Y:S02]  /*4e90*/  FMUL.FTZ R14, R14, R3 ;  /* 0x000000030e0e7220 */ /* 0x002fe40000410000 */
[----:B------:R-:W-:-:S04]  /*4ea0*/  @!P1 LEA R15, R15, UR36, 0x3 ;  /* 0x000000240f0f9c11 */ /* 0x000fc8000f8e18ff */
[----:B------:R-:W-:Y:S01]  /*4eb0*/  MUFU.EX2 R14, R14 ;  /* 0x0000000e000e7308 */ /* 0x000fe20000000800 */
[----:B------:R-:W-:Y:S01]  /*4ec0*/  @!P1 VIADD R15, R15, 0x30860 ;  /* 0x000308600f0f9836 */ /* 0x000fe20000000000 */
[----:B------:R-:W-:Y:S02]  /*4ed0*/  WARPGROUP.DEPBAR.LE gsb0, 0x0 ;  /* 0x00008000000079c5 */ /* 0x000fe40000010000 */
[----:B------:R-:W-:Y:S02]  /*4ee0*/  WARPGROUP.ARRIVE ;  /* 0x00000000000079c5 */ /* 0x000fe40000000000 */
[----:B------:R-:W-:-:S04]  /*4ef0*/  @!P1 PRMT R15, RZ, 0x654, R15 ;  /* 0x00000654ff0f9816 */ /* 0x000fc8000000000f */
[----:B------:R-:W-:Y:S01]  /*4f00*/  HGMMA.64x64x16.F32.BF16 R120, gdesc[UR20].tnspB, R120, gsb0 ;  /* 0x40e00000147879f0 */ /* 0x000fe20008001878 */
[----:B------:R-:W-:Y:S02]  /*4f10*/  UIADD3 UR22, UR10, 0x200, URZ ;  /* 0x000002000a167890 */ /* 0x000fe4000fffe03f */
[----:B------:R-:W-:Y:S01]  /*4f20*/  UIADD3 UR20, UR14, 0x600, URZ ;  /* 0x000006000e147890 */ /* 0x000fe2000fffe03f */
[----:B------:R-:W-:Y:S01]  /*4f30*/  UMOV UR23, 0x40000040 ;  /* 0x4000004000177882 */ /* 0x000fe20000000000 */
[----:B------:R-:W-:Y:S01]  /*4f40*/  UMOV UR21, 0x40000040 ;  /* 0x4000004000157882 */ /* 0x000fe20000000000 */
[----:B------:R-:W-:Y:S02]  /*4f50*/  WARPGROUP.DEPBAR.LE gsb0, 0x0 ;  /* 0x00008000000079c5 */ /* 0x000fe40000010000 */
[----:B------:R-:W-:-:S06]  /*4f60*/  WARPGROUP.ARRIVE ;  /* 0x00000000000079c5 */ /* 0x000fcc0000000000 */
        /* <DEDUP_REMOVED lines=49> */
[----:B------:R-:W-:Y:S03]  /*5280*/  HGMMA.64x64x16.F32.BF16 R120, gdesc[UR20].tnspB, R120, gsb0 ;  /* 0x40e00000147879f0 */ /* 0x000fe60008001878 */
[----:B------:R-:W-:Y:S02]  /*5290*/  WARPGROUP.DEPBAR.LE gsb0, 0x0 ;  /* 0x00008000000079c5 */ /* 0x000fe40000010000 */
[----:B------:R0:W-:Y:S06]  /*52a0*/  BAR.ARV R16, 0x100 ;  /* 0x000400100000751d */ /* 0x0001ec0000002000 */
[----:B------:R2:W-:Y:S02]  /*52b0*/  @!P1 SYNCS.ARRIVE.TRANS64.RED.A1T0 RZ, [R4+URZ], RZ ;  /* 0x000000ff04ff99a7 */ /* 0x0005e4000810043f */
[----:B--2---:R-:W-:Y:S01]  /*52c0*/  FMNMX.FTZ R4, R10, R17, !PT ;  /* 0x000000110a047209 */ /* 0x004fe20007810000 */
[-C--:B------:R-:W-:Y:S01]  /*52d0*/  FMUL.FTZ R10, R2, R3.reuse ;  /* 0x00000003020a7220 */ /* 0x080fe20000410000 */
[----:B------:R1:W-:Y:S03]  /*52e0*/  @!P1 SYNCS.ARRIVE.TRANS64.RED.A1T0 RZ, [R15+URZ], RZ ;  /* 0x000000ff0fff99a7 */ /* 0x0003e6000810043f */
[C---:B------:R-:W-:Y:S01]  /*52f0*/  FADD.FTZ R11, -R4.reuse, R11 ;  /* 0x0000000b040b7221 */ /* 0x040fe20000010100 */
[-C--:B0-----:R-:W-:Y:S01]  /*5300*/  FMUL.FTZ R16, R4, R3.reuse ;  /* 0x0000000304107220 */ /* 0x081fe20000410000 */
[-CC-:B------:R-:W-:Y:S01]  /*5310*/  FFMA.FTZ R19, R24, R3.reuse, -R10.reuse ;  /* 0x0000000318137223 */ /* 0x180fe2000001080a */
[-CC-:B------:R-:W-:Y:S01]  /*5320*/  FFMA.FTZ R157, R25, R3.reuse, -R10.reuse ;  /* 0x00000003199d7223 */ /* 0x180fe2000001080a */
[-C--:B------:R-:W-:Y:S01]  /*5330*/  FFMA.FTZ R156, R28, R3.reuse, -R10 ;  /* 0x000000031c9c7223 */ /* 0x080fe2000001080a */
[-C--:B-1----:R-:W-:Y:S01]  /*5340*/  FMUL.FTZ R15, R11, R3.reuse ;  /* 0x000000030b0f7220 */ /* 0x082fe20000410000 */
[-CC-:B------:R-:W-:Y:S01]  /*5350*/  FFMA.FTZ R11, R26, R3.reuse, -R16.reuse ;  /* 0x000000031a0b7223 */ /* 0x180fe20000010810 */
[-C--:B------:R-:W-:Y:S01]  /*5360*/  FFMA.FTZ R22, R27, R3.reuse, -R16 ;  /* 0x000000031b167223 */ /* 0x080fe20000010810 */
[-C--:B------:R-:W-:Y:S01]  /*5370*/  FFMA.FTZ R155, R29, R3.reuse, -R10 ;  /* 0x000000031d9b7223 */ /* 0x080fe2000001080a */
        /* <DEDUP_REMOVED lines=53> */
[----:B------:R-:W-:Y:S01]  /*56d0*/  FFMA.FTZ R117, R117, R3, -R10 ;  /* 0x0000000375757223 */ /* 0x000fe2000001080a */
[----:B-1----:R-:W-:Y:S01]  /*56e0*/  FFMA.FTZ R17, R14, R8, R19 ;  /* 0x000000080e117223 */ /* 0x002fe20000010013 */
[----:B--2---:R-:W-:Y:S01]  /*56f0*/  F2FP.BF16.F32.PACK_AB R9, R22, R11 ;  /* 0x0000000b1609723e */ /* 0x004fe200000010ff */
[--C-:B------:R-:W-:Y:S01]  /*5700*/  FFMA.FTZ R26, R39, R3, -R16.reuse ;  /* 0x00000003271a7223 */ /* 0x100fe20000010810 */
[----:B0-----:R-:W-:Y:S01]  /*5710*/  F2FP.BF16.F32.PACK_AB R8, R157, R19 ;  /* 0x000000139d08723e */ /* 0x001fe200000010ff */
[----:B------:R-:W-:Y:S01]  /*5720*/  MUFU.EX2 R21, R21 ;  /* 0x0000001500157308 */ /* 0x000fe20000000800 */
[-CC-:B------:R-:W-:Y:S01]  /*5730*/  FFMA.FTZ R25, R42, R3.reuse, -R16.reuse ;  /* 0x000000032a197223 */ /* 0x180fe20000010810 */
[-CC-:B------:R-:W-:Y:S01]  /*5740*/  FFMA.FTZ R27, R43, R3.reuse, -R16.reuse ;  /* 0x000000032b1b7223 */ /* 0x180fe20000010810 */
[-CC-:B------:R-:W-:Y:S01]  /*5750*/  FFMA.FTZ R24, R50, R3.reuse, -R16.reuse ;  /* 0x0000000332187223 */ /* 0x180fe20000010810 */
[-CC-:B------:R-:W-:Y:S01]  /*5760*/  FFMA.FTZ R28, R47, R3.reuse, -R16.reuse ;  /* 0x000000032f1c7223 */ /* 0x180fe20000010810 */
[-CC-:B------:R-:W-:Y:S01]  /*5770*/  FFMA.FTZ R29, R51, R3.reuse, -R16.reuse ;  /* 0x00000003331d7223 */ /* 0x180fe20000010810 */
[----:B------:R-:W-:-:S02]  /*5780*/  FFMA.FTZ R30, R55, R3, -R16 ;  /* 0x00000003371e7223 */ /* 0x000fc40000010810 */
[----:B------:R-:W0:Y:S01]  /*5790*/  MUFU.EX2 R20, R20 ;  /* 0x0000001400147308 */ /* 0x000e220000000800 */
[----:B---3--:R-:W-:Y:S01]  /*57a0*/  F2FP.BF16.F32.PACK_AB R10, R155, R156 ;  /* 0x0000009c9b0a723e */ /* 0x008fe200000010ff */
[----:B------:R-:W-:Y:S01]  /*57b0*/  FADD.FTZ R157, R157, R17 ;  /* 0x000000119d9d7221 */ /* 0x000fe20000010000 */
[----:B------:R-:W-:Y:S01]  /*57c0*/  FADD.FTZ R22, R22, R18 ;  /* 0x0000001216167221 */ /* 0x000fe20000010000 */
[-CC-:B------:R-:W-:Y:S01]  /*57d0*/  FFMA.FTZ R43, R46, R3.reuse, -R16.reuse ;  /* 0x000000032e2b7223 */ /* 0x180fe20000010810 */
[----:B------:R-:W-:-:S03]  /*57e0*/  FFMA.FTZ R51, R54, R3, -R16 ;  /* 0x0000000336337223 */ /* 0x000fc60000010810 */
[----:B------:R-:W-:Y:S08]  /*57f0*/  MUFU.EX2 R33, R33 ;  /* 0x0000002100217308 */ /* 0x000ff00000000800 */
[----:B------:R-:W-:Y:S01]  /*5800*/  MUFU.EX2 R36, R36 ;  /* 0x0000002400247308 */ /* 0x000fe20000000800 */
[----:B0-----:R-:W-:-:S07]  /*5810*/  F2FP.BF16.F32.PACK_AB R11, R20, R21 ;  /* 0x00000015140b723e */ /* 0x001fce00000010ff */
[----:B------:R-:W-:Y:S01]  /*5820*/  MUFU.EX2 R37, R37 ;  /* 0x0000002500257308 */ /* 0x000fe20000000800 */
[----:B------:R0:W-:Y:S01]  /*5830*/  STSM.16.M88.4 [R5+0x1e800], R8 ;  /* 0x01e8000805007844 */ /* 0x0001e20000000200 */
[----:B------:R-:W-:-:S06]  /*5840*/  FADD.FTZ R156, R156, R157 ;  /* 0x0000009d9c9c7221 */ /* 0x000fcc0000010000 */
[----:B------:R-:W-:Y:S08]  /*5850*/  MUFU.EX2 R26, R26 ;  /* 0x0000001a001a7308 */ /* 0x000ff00000000800 */
[----:B------:R-:W-:Y:S01]  /*5860*/  MUFU.EX2 R40, R40 ;  /* 0x0000002800287308 */ /* 0x000fe20000000800 */
[-CC-:B0-----:R-:W-:Y:S01]  /*5870*/  FFMA.FTZ R9, R34, R3.reuse, -R16.reuse ;  /* 0x0000000322097223 */ /* 0x181fe20000010810 */
[-CC-:B------:R-:W-:Y:S01]  /*5880*/  FFMA.FTZ R10, R35, R3.reuse, -R16.reuse ;  /* 0x00000003230a7223 */ /* 0x180fe20000010810 */
[----:B------:R-:W-:-:S05]  /*5890*/  FFMA.FTZ R11, R38, R3, -R16 ;  /* 0x00000003260b7223 */ /* 0x000fca0000010810 */
[----:B------:R-:W-:Y:S08]  /*58a0*/  MUFU.EX2 R41, R41 ;  /* 0x0000002900297308 */ /* 0x000ff00000000800 */
[----:B------:R-:W-:Y:S08]  /*58b0*/  MUFU.EX2 R44, R44 ;  /* 0x0000002c002c7308 */ /* 0x000ff00000000800 */
[----:B------:R-:W-:Y:S08]  /*58c0*/  MUFU.EX2 R45, R45 ;  /* 0x0000002d002d7308 */ /* 0x000ff00000000800 */
[----:B------:R-:W-:Y:S01]  /*58d0*/  MUFU.EX2 R48, R48 ;  /* 0x0000003000307308 */ /* 0x000fe20000000800 */
[----:B------:R-:W-:-:S07]  /*58e0*/  FFMA.FTZ R23, R58, R3, -R16 ;  /* 0x000000033a177223 */ /* 0x000fce0000010810 */
[----:B------:R-:W-:Y:S01]  /*58f0*/  MUFU.EX2 R49, R49 ;  /* 0x0000003100317308 */ /* 0x000fe20000000800 */
[----:B------:R-:W-:-:S07]  /*5900*/  FFMA.FTZ R31, R59, R3, -R16 ;  /* 0x000000033b1f7223 */ /* 0x000fce0000010810 */
[----:B------:R-:W-:Y:S08]  /*5910*/  MUFU.EX2 R52, R52 ;  /* 0x0000003400347308 */ /* 0x000ff00000000800 */
[----:B------:R-:W-:Y:S08]  /*5920*/  MUFU.EX2 R53, R53 ;  /* 0x0000003500357308 */ /* 0x000ff00000000800 */
[----:B------:R-:W-:Y:S01]  /*5930*/  MUFU.EX2 R56, R56 ;  /* 0x0000003800387308 */ /* 0x000fe20000000800 */
[----:B------:R-:W-:Y:S01]  /*5940*/  FFMA.FTZ R19, R66, R3, -R16 ;  /* 0x0000000342137223 */ /* 0x000fe20000010810 */
[----:B------:R-:W2:Y:S06]  /*5950*/  LDL R55, [R1+0x8] ;  /* 0x0000080001377983 */ /* 0x000eac0000100800 */
[----:B------:R-:W0:Y:S08]  /*5960*/  MUFU.EX2 R8, R32 ;  /* 0x0000002000087308 */ /* 0x000e300000000800 */
[----:B------:R-:W1:Y:S01]  /*5970*/  MUFU.EX2 R9, R9 ;  /* 0x0000000900097308 */ /* 0x000e620000000800 */
[----:B------:R-:W-:-:S07]  /*5980*/  FADD.FTZ R35, R21, R22 ;  /* 0x0000001615237221 */ /* 0x000fce0000010000 */
[----:B------:R-:W3:Y:S01]  /*5990*/  MUFU.EX2 R10, R10 ;  /* 0x0000000a000a7308 */ /* 0x000ee20000000800 */
[----:B------:R-:W-:Y:S01]  /*59a0*/  FADD.FTZ R155, R155, R156 ;  /* 0x0000009c9b9b7221 */ /* 0x000fe20000010000 */
[----:B------:R-:W-:-:S06]  /*59b0*/  FADD.FTZ R20, R20, R35 ;  /* 0x0000002314147221 */ /* 0x000fcc0000010000 */
[----:B------:R-:W4:Y:S01]  /*59c0*/  MUFU.EX2 R11, R11 ;  /* 0x0000000b000b7308 */ /* 0x000f220000000800 */
[----:B0-----:R-:W-:Y:S01]  /*59d0*/  FADD.FTZ R50, R8, R155 ;  /* 0x0000009b08327221 */ /* 0x001fe20000010000 */
[----:B-1----:R-:W-:-:S06]  /*59e0*/  FADD.FTZ R35, R9, R20 ;  /* 0x0000001409237221 */ /* 0x002fcc0000010000 */
[----:B------:R-:W0:Y:S01]  /*59f0*/  MUFU.EX2 R25, R25 ;  /* 0x0000001900197308 */ /* 0x000e220000000800 */
[----:B------:R-:W-:Y:S01]  /*5a00*/  FADD.FTZ R47, R33, R50 ;  /* 0x00000032212f7221 */ /* 0x000fe20000010000 */
[----:B---3--:R-:W-:-:S06]  /*5a10*/  FADD.FTZ R20, R10, R35 ;  /* 0x000000230a147221 */ /* 0x008fcc0000010000 */
[----:B------:R-:W1:Y:S01]  /*5a20*/  MUFU.EX2 R27, R27 ;  /* 0x0000001b001b7308 */ /* 0x000e620000000800 */
[----:B------:R-:W-:Y:S01]  /*5a30*/  FADD.FTZ R50, R36, R47 ;  /* 0x0000002f24327221 */ /* 0x000fe20000010000 */
[----:B----4-:R-:W-:-:S06]  /*5a40*/  FADD.FTZ R35, R11, R20 ;  /* 0x000000140b237221 */ /* 0x010fcc0000010000 */
[----:B------:R-:W3:Y:S01]  /*5a50*/  MUFU.EX2 R43, R43 ;  /* 0x0000002b002b7308 */ /* 0x000ee20000000800 */
[----:B------:R-:W-:Y:S01]  /*5a60*/  FADD.FTZ R47, R37, R50 ;  /* 0x00000032252f7221 */ /* 0x000fe20000010000 */
[----:B------:R-:W-:-:S06]  /*5a70*/  FADD.FTZ R20, R26, R35 ;  /* 0x000000231a147221 */ /* 0x000fcc0000010000 */
[----:B------:R-:W4:Y:S01]  /*5a80*/  MUFU.EX2 R28, R28 ;  /* 0x0000001c001c7308 */ /* 0x000f220000000800 */
[----:B------:R-:W-:Y:S01]  /*5a90*/  FADD.FTZ R50, R40, R47 ;  /* 0x0000002f28327221 */ /* 0x000fe20000010000 */
[----:B0-----:R-:W-:-:S06]  /*5aa0*/  FADD.FTZ R20, R25, R20 ;  /* 0x0000001419147221 */ /* 0x001fcc0000010000 */
[----:B------:R-:W0:Y:S01]  /*5ab0*/  MUFU.EX2 R24, R24 ;  /* 0x0000001800187308 */ /* 0x000e220000000800 */
[----:B------:R-:W-:Y:S01]  /*5ac0*/  FADD.FTZ R35, R41, R50 ;  /* 0x0000003229237221 */ /* 0x000fe20000010000 */
[----:B-1----:R-:W-:-:S06]  /*5ad0*/  FADD.FTZ R20, R27, R20 ;  /* 0x000000141b147221 */ /* 0x002fcc0000010000 */
[----:B------:R-:W1:Y:S01]  /*5ae0*/  MUFU.EX2 R29, R29 ;  /* 0x0000001d001d7308 */ /* 0x000e620000000800 */
[----:B------:R-:W-:Y:S01]  /*5af0*/  FADD.FTZ R50, R44, R35 ;  /* 0x000000232c327221 */ /* 0x000fe20000010000 */
[----:B---3--:R-:W-:-:S06]  /*5b00*/  FADD.FTZ R35, R43, R20 ;  /* 0x000000142b237221 */ /* 0x008fcc0000010000 */
[----:B------:R-:W3:Y:S01]  /*5b10*/  MUFU.EX2 R51, R51 ;  /* 0x0000003300337308 */ /* 0x000ee20000000800 */
[----:B------:R-:W-:Y:S01]  /*5b20*/  FADD.FTZ R47, R45, R50 ;  /* 0x000000322d2f7221 */ /* 0x000fe20000010000 */
[----:B----4-:R-:W-:-:S06]  /*5b30*/  FADD.FTZ R35, R28, R35 ;  /* 0x000000231c237221 */ /* 0x010fcc0000010000 */
        /* <DEDUP_REMOVED lines=10> */
[----:B------:R-:W-:Y:S01]  /*5be0*/  F2FP.BF16.F32.PACK_AB R8, R33, R8 ;  /* 0x000000082108723e */ /* 0x000fe200000010ff */
[----:B---3--:R-:W-:-:S05]  /*5bf0*/  FADD.FTZ R33, R51, R54 ;  /* 0x0000003633217221 */ /* 0x008fca0000010000 */
[----:B------:R-:W3:Y:S01]  /*5c00*/  MUFU.EX2 R31, R31 ;  /* 0x0000001f001f7308 */ /* 0x000ee20000000800 */
[----:B------:R-:W-:Y:S01]  /*5c10*/  F2FP.BF16.F32.PACK_AB R9, R10, R9 ;  /* 0x000000090a09723e */ /* 0x000fe200000010ff */
[----:B------:R-:W-:Y:S01]  /*5c20*/  FADD.FTZ R47, R53, R50 ;  /* 0x00000032352f7221 */ /* 0x000fe20000010000 */
[----:B------:R-:W-:-:S05]  /*5c30*/  F2FP.BF16.F32.PACK_AB R10, R37, R36 ;  /* 0x00000024250a723e */ /* 0x000fca00000010ff */
[----:B------:R-:W5:Y:S01]  /*5c40*/  MUFU.EX2 R60, R60 ;  /* 0x0000003c003c7308 */ /* 0x000f620000000800 */
[----:B----4-:R-:W-:Y:S01]  /*5c50*/  FADD.FTZ R36, R30, R33 ;  /* 0x000000211e247221 */ /* 0x010fe20000010000 */
[----:B------:R-:W-:-:S06]  /*5c60*/  FFMA.FTZ R34, R67, R3, -R16 ;  /* 0x0000000343227223 */ /* 0x000fcc0000010810 */
[----:B------:R-:W4:Y:S01]  /*5c70*/  MUFU.EX2 R59, R59 ;  /* 0x0000003b003b7308 */ /* 0x000f220000000800 */
[----:B------:R-:W-:Y:S01]  /*5c80*/  FADD.FTZ R50, R56, R47 ;  /* 0x0000002f38327221 */ /* 0x000fe20000010000 */
[----:B0-----:R-:W-:-:S06]  /*5c90*/  FADD.FTZ R36, R23, R36 ;  /* 0x0000002417247221 */ /* 0x001fcc0000010000 */
[----:B------:R-:W0:Y:S01]  /*5ca0*/  MUFU.EX2 R61, R61 ;  /* 0x0000003d003d7308 */ /* 0x000e220000000800 */
[----:B------:R-:W-:-:S07]  /*5cb0*/  FFMA.FTZ R67, R70, R3, -R16 ;  /* 0x0000000346437223 */ /* 0x000fce0000010810 */
[----:B------:R-:W0:Y:S01]  /*5cc0*/  MUFU.EX2 R32, R32 ;  /* 0x0000002000207308 */ /* 0x000e220000000800 */
[----:B-1----:R-:W-:Y:S01]  /*5cd0*/  FADD.FTZ R33, R57, R50 ;  /* 0x0000003239217221 */ /* 0x002fe20000010000 */
[----:B---3--:R-:W-:-:S06]  /*5ce0*/  FADD.FTZ R36, R31, R36 ;  /* 0x000000241f247221 */ /* 0x008fcc0000010000 */
[----:B------:R-:W1:Y:S01]  /*5cf0*/  MUFU.EX2 R64, R64 ;  /* 0x0000004000407308 */ /* 0x000e620000000800 */
[----:B------:R-:W-:-:S07]  /*5d00*/  FFMA.FTZ R17, R71, R3, -R16 ;  /* 0x0000000347117223 */ /* 0x000fce0000010810 */
[----:B------:R-:W3:Y:S01]  /*5d10*/  MUFU.EX2 R19, R19 ;  /* 0x0000001300137308 */ /* 0x000ee20000000800 */
[----:B------:R-:W-:Y:S01]  /*5d20*/  F2FP.BF16.F32.PACK_AB R11, R26, R11 ;  /* 0x0000000b1a0b723e */ /* 0x000fe200000010ff */
[----:B-----5:R-:W-:Y:S01]  /*5d30*/  FADD.FTZ R26, R60, R33 ;  /* 0x000000213c1a7221 */ /* 0x020fe20000010000 */
[----:B------:R-:W-:-:S05]  /*5d40*/  F2FP.BF16.F32.PACK_AB R40, R41, R40 ;  /* 0x000000282928723e */ /* 0x000fca00000010ff */
[----:B------:R-:W5:Y:S01]  /*5d50*/  MUFU.EX2 R65, R65 ;  /* 0x0000004100417308 */ /* 0x000f620000000800 */
[----:B------:R-:W-:Y:S01]  /*5d60*/  F2FP.BF16.F32.PACK_AB R41, R27, R25 ;  /* 0x000000191b29723e */ /* 0x000fe200000010ff */
[----:B----4-:R-:W-:-:S06]  /*5d70*/  FADD.FTZ R25, R59, R36 ;  /* 0x000000243b197221 */ /* 0x010fcc0000010000 */
[----:B------:R-:W4:Y:S01]  /*5d80*/  MUFU.EX2 R34, R34 ;  /* 0x0000002200227308 */ /* 0x000f220000000800 */
[----:B------:R-:W-:Y:S01]  /*5d90*/  FFMA.FTZ R18, R74, R3, -R16 ;  /* 0x000000034a127223 */ /* 0x000fe20000010810 */
[----:B0-----:R-:W-:-:S06]  /*5da0*/  FADD.FTZ R27, R61, R26 ;  /* 0x0000001a3d1b7221 */ /* 0x001fcc0000010000 */
[----:B------:R-:W0:Y:S01]  /*5db0*/  MUFU.EX2 R68, R68 ;  /* 0x0000004400447308 */ /* 0x000e220000000800 */
[----:B------:R-:W-:Y:S01]  /*5dc0*/  FADD.FTZ R26, R32, R25 ;  /* 0x00000019201a7221 */ /* 0x000fe20000010000 */
[----:B------:R-:W-:-:S06]  /*5dd0*/  FFMA.FTZ R21, R75, R3, -R16 ;  /* 0x000000034b157223 */ /* 0x000fcc0000010810 */
[----:B------:R-:W0:Y:S01]  /*5de0*/  MUFU.EX2 R67, R67 ;  /* 0x0000004300437308 */ /* 0x000e220000000800 */
[----:B------:R-:W-:Y:S01]  /*5df0*/  F2FP.BF16.F32.PACK_AB R43, R28, R43 ;  /* 0x0000002b1c2b723e */ /* 0x000fe200000010ff */
[----:B-1----:R-:W-:-:S06]  /*5e00*/  FADD.FTZ R28, R64, R27 ;  /* 0x0000001b401c7221 */ /* 0x002fcc0000010000 */
[----:B------:R-:W1:Y:S01]  /*5e10*/  MUFU.EX2 R69, R69 ;  /* 0x0000004500457308 */ /* 0x000e620000000800 */
[----:B---3--:R-:W-:Y:S01]  /*5e20*/  FADD.FTZ R25, R19, R26 ;  /* 0x0000001a13197221 */ /* 0x008fe20000010000 */
[----:B------:R-:W-:-:S06]  /*5e30*/  FFMA.FTZ R75, R78, R3, -R16 ;  /* 0x000000034e4b7223 */ /* 0x000fcc0000010810 */
[----:B------:R-:W3:Y:S01]  /*5e40*/  MUFU.EX2 R17, R17 ;  /* 0x0000001100117308 */ /* 0x000ee20000000800 */
[----:B------:R-:W-:Y:S01]  /*5e50*/  F2FP.BF16.F32.PACK_AB R48, R49, R48 ;  /* 0x000000303130723e */ /* 0x000fe200000010ff */
[----:B-----5:R-:W-:Y:S01]  /*5e60*/  FADD.FTZ R27, R65, R28 ;  /* 0x0000001c411b7221 */ /* 0x020fe20000010000 */
[----:B------:R-:W-:-:S05]  /*5e70*/  F2FP.BF16.F32.PACK_AB R49, R29, R24 ;  /* 0x000000181d31723e */ /* 0x000fca00000010ff */
[----:B------:R-:W5:Y:S01]  /*5e80*/  MUFU.EX2 R72, R72 ;  /* 0x0000004800487308 */ /* 0x000f620000000800 */
[----:B----4-:R-:W-:Y:S01]  /*5e90*/  FADD.FTZ R24, R34, R25 ;  /* 0x0000001922187221 */ /* 0x010fe20000010000 */
[----:B------:R-:W-:-:S06]  /*5ea0*/  FFMA.FTZ R22, R79, R3, -R16 ;  /* 0x000000034f167223 */ /* 0x000fcc0000010810 */
[----:B------:R-:W4:Y:S01]  /*5eb0*/  MUFU.EX2 R18, R18 ;  /* 0x0000001200127308 */ /* 0x000f220000000800 */
[----:B0-----:R-:W-:Y:S01]  /*5ec0*/  FADD.FTZ R26, R68, R27 ;  /* 0x0000001b441a7221 */ /* 0x001fe20000010000 */
[----:B------:R-:W-:-:S06]  /*5ed0*/  FADD.FTZ R24, R67, R24 ;  /* 0x0000001843187221 */ /* 0x000fcc0000010000 */
[----:B------:R-:W-:Y:S08]  /*5ee0*/  MUFU.EX2 R73, R73 ;  /* 0x0000004900497308 */ /* 0x000ff00000000800 */
[----:B------:R-:W0:Y:S01]  /*5ef0*/  MUFU.EX2 R21, R21 ;  /* 0x0000001500157308 */ /* 0x000e220000000800 */
[----:B-1----:R-:W-:Y:S01]  /*5f00*/  FADD.FTZ R25, R69, R26 ;  /* 0x0000001a45197221 */ /* 0x002fe20000010000 */
[----:B---3--:R-:W-:-:S06]  /*5f10*/  FADD.FTZ R27, R17, R24 ;  /* 0x00000018111b7221 */ /* 0x008fcc0000010000 */
[----:B------:R-:W1:Y:S08]  /*5f20*/  MUFU.EX2 R76, R76 ;  /* 0x0000004c004c7308 */ /* 0x000e700000000800 */
[----:B------:R-:W3:Y:S01]  /*5f30*/  MUFU.EX2 R75, R75 ;  /* 0x0000004b004b7308 */ /* 0x000ee20000000800 */
[----:B-----5:R-:W-:Y:S01]  /*5f40*/  FADD.FTZ R24, R72, R25 ;  /* 0x0000001948187221 */ /* 0x020fe20000010000 */
[----:B----4-:R-:W-:-:S06]  /*5f50*/  FADD.FTZ R26, R18, R27 ;  /* 0x0000001b121a7221 */ /* 0x010fcc0000010000 */
[----:B------:R-:W4:Y:S01]  /*5f60*/  MUFU.EX2 R77, R77 ;  /* 0x0000004d004d7308 */ /* 0x000f220000000800 */
[----:B------:R5:W-:Y:S07]  /*5f70*/  STSM.16.M88.4 [R154], R8 ;  /* 0x000000089a007844 */ /* 0x000bee0000000200 */
[----:B------:R-:W4:Y:S01]  /*5f80*/  MUFU.EX2 R22, R22 ;  /* 0x0000001600167308 */ /* 0x000f220000000800 */
[----:B0-----:R-:W-:-:S07]  /*5f90*/  FADD.FTZ R26, R21, R26 ;  /* 0x0000001a151a7221 */ /* 0x001fce0000010000 */
[----:B------:R-:W0:Y:S01]  /*5fa0*/  MUFU.EX2 R80, R80 ;  /* 0x0000005000507308 */ /* 0x000e220000000800 */
[----:B-----5:R-:W-:-:S04]  /*5fb0*/  FADD.FTZ R9, R73, R24 ;  /* 0x0000001849097221 */ /* 0x020fc80000010000 */
[----:B-1----:R-:W-:Y:S01]  /*5fc0*/  FADD.FTZ R8, R76, R9 ;  /* 0x000000094c087221 */ /* 0x002fe20000010000 */
[----:B---3--:R-:W-:Y:S02]  /*5fd0*/  FADD.FTZ R9, R75, R26 ;  /* 0x0000001a4b097221 */ /* 0x008fe40000010000 */
[----:B------:R-:W-:Y:S01]  /*5fe0*/  MUFU.EX2 R81, R81 ;  /* 0x0000005100517308 */ /* 0x000fe20000000800 */
[----:B----4-:R-:W-:Y:S01]  /*5ff0*/  FADD.FTZ R11, R77, R8 ;  /* 0x000000084d0b7221 */ /* 0x010fe20000010000 */
[C---:B------:R-:W-:Y:S01]  /*6000*/  FADD.FTZ R8, R22.reuse, R9 ;  /* 0x0000000916087221 */ /* 0x040fe20000010000 */
[----:B------:R-:W-:Y:S02]  /*6010*/  F2FP.BF16.F32.PACK_AB R75, R22, R75 ;  /* 0x0000004b164b723e */ /* 0x000fe400000010ff */
[----:B------:R-:W3:Y:S01]  /*6020*/  LDL R22, [R1+0x4] ;  /* 0x0000040001167983 */ /* 0x000ee20000100800 */
[----:B------:R-:W-:Y:S02]  /*6030*/  F2FP.BF16.F32.PACK_AB R72, R73, R72 ;  /* 0x000000484948723e */ /* 0x000fe400000010ff */
[----:B------:R-:W-:Y:S01]  /*6040*/  F2FP.BF16.F32.PACK_AB R73, R21, R18 ;  /* 0x000000121549723e */ /* 0x000fe200000010ff */
[----:B------:R-:W-:Y:S01]  /*6050*/  MUFU.EX2 R84, R84 ;  /* 0x0000005400547308 */ /* 0x000fe20000000800 */
[----:B------:R-:W4:Y:S01]  /*6060*/  LDL R18, [R1+0x10] ;  /* 0x0000100001127983 */ /* 0x000f220000100800 */
[-CC-:B------:R-:W-:Y:S01]  /*6070*/  FFMA.FTZ R39, R82, R3.reuse, -R16.reuse ;  /* 0x0000000352277223 */ /* 0x180fe20000010810 */
[-CC-:B------:R-:W-:Y:S01]  /*6080*/  FFMA.FTZ R46, R83, R3.reuse, -R16.reuse ;  /* 0x00000003532e7223 */ /* 0x180fe20000010810 */
[----:B------:R-:W-:-:S04]  /*6090*/  FFMA.FTZ R83, R86, R3, -R16 ;  /* 0x0000000356537223 */ /* 0x000fc80000010810 */
[----:B------:R-:W1:Y:S01]  /*60a0*/  MUFU.EX2 R39, R39 ;  /* 0x0000002700277308 */ /* 0x000e620000000800 */
[----:B------:R-:W-:-:S07]  /*60b0*/  FFMA.FTZ R38, R87, R3, -R16 ;  /* 0x0000000357267223 */ /* 0x000fce0000010810 */
[----:B------:R-:W5:Y:S01]  /*60c0*/  MUFU.EX2 R46, R46 ;  /* 0x0000002e002e7308 */ /* 0x000f620000000800 */
[----:B------:R-:W-:-:S07]  /*60d0*/  FFMA.FTZ R90, R90, R3, -R16 ;  /* 0x000000035a5a7223 */ /* 0x000fce0000010810 */
[----:B------:R-:W2:Y:S01]  /*60e0*/  MUFU.EX2 R83, R83 ;  /* 0x0000005300537308 */ /* 0x000ea20000000800 */
[----:B------:R-:W-:Y:S01]  /*60f0*/  FFMA.FTZ R42, R91, R3, -R16 ;  /* 0x000000035b2a7223 */ /* 0x000fe20000010810 */
[----:B0-----:R-:W-:-:S06]  /*6100*/  FADD.FTZ R10, R80, R11 ;  /* 0x0000000b500a7221 */ /* 0x001fcc0000010000 */
[----:B------:R-:W0:Y:S01]  /*6110*/  MUFU.EX2 R85, R85 ;  /* 0x0000005500557308 */ /* 0x000e220000000800 */
[----:B-1----:R-:W-:Y:S01]  /*6120*/  FADD.FTZ R9, R39, R8 ;  /* 0x0000000827097221 */ /* 0x002fe20000010000 */
[----:B------:R-:W-:-:S06]  /*6130*/  FFMA.FTZ R91, R94, R3, -R16 ;  /* 0x000000035e5b7223 */ /* 0x000fcc0000010810 */
[----:B------:R-:W1:Y:S01]  /*6140*/  MUFU.EX2 R38, R38 ;  /* 0x0000002600267308 */ /* 0x000e620000000800 */
[----:B------:R-:W-:Y:S01]  /*6150*/  FADD.FTZ R11, R81, R10 ;  /* 0x0000000a510b7221 */ /* 0x000fe20000010000 */
[----:B-----5:R-:W-:-:S06]  /*6160*/  FADD.FTZ R8, R46, R9 ;  /* 0x000000092e087221 */ /* 0x020fcc0000010000 */
[----:B------:R-:W5:Y:S01]  /*6170*/  MUFU.EX2 R88, R88 ;  /* 0x0000005800587308 */ /* 0x000f620000000800 */
[----:B------:R-:W-:-:S07]  /*6180*/  FFMA.FTZ R95, R95, R3, -R16 ;  /* 0x000000035f5f7223 */ /* 0x000fce0000010810 */
[----:B------:R-:W5:Y:S01]  /*6190*/  MUFU.EX2 R20, R90 ;  /* 0x0000005a00147308 */ /* 0x000f620000000800 */
[----:B------:R-:W-:Y:S01]  /*61a0*/  FADD.FTZ R10, R84, R11 ;  /* 0x0000000b540a7221 */ /* 0x000fe20000010000 */
[----:B--2---:R-:W-:-:S06]  /*61b0*/  FADD.FTZ R9, R83, R8 ;  /* 0x0000000853097221 */ /* 0x004fcc0000010000 */
[----:B------:R-:W2:Y:S01]  /*61c0*/  MUFU.EX2 R89, R89 ;  /* 0x0000005900597308 */ /* 0x000ea20000000800 */
[----:B------:R-:W-:-:S07]  /*61d0*/  FFMA.FTZ R98, R98, R3, -R16 ;  /* 0x0000000362627223 */ /* 0x000fce0000010810 */
[----:B------:R-:W2:Y:S01]  /*61e0*/  MUFU.EX2 R35, R42 ;  /* 0x0000002a00237308 */ /* 0x000ea20000000800 */
[----:B0-----:R-:W-:Y:S01]  /*61f0*/  FADD.FTZ R11, R85, R10 ;  /* 0x0000000a550b7221 */ /* 0x001fe20000010000 */
[----:B-1----:R-:W-:-:S06]  /*6200*/  FADD.FTZ R9, R38, R9 ;  /* 0x0000000926097221 */ /* 0x002fcc0000010000 */
[----:B------:R-:W0:Y:S01]  /*6210*/  MUFU.EX2 R92, R92 ;  /* 0x0000005c005c7308 */ /* 0x000e220000000800 */
[----:B------:R-:W-:-:S07]  /*6220*/  FFMA.FTZ R99, R99, R3, -R16 ;  /* 0x0000000363637223 */ /* 0x000fce0000010810 */
[----:B------:R-:W1:Y:S01]  /*6230*/  MUFU.EX2 R91, R91 ;  /* 0x0000005b005b7308 */ /* 0x000e620000000800 */
[----:B-----5:R-:W-:Y:S01]  /*6240*/  FADD.FTZ R8, R88, R11 ;  /* 0x0000000b58087221 */ /* 0x020fe20000010000 */
[----:B------:R-:W-:-:S06]  /*6250*/  FADD.FTZ R10, R20, R9 ;  /* 0x00000009140a7221 */ /* 0x000fcc0000010000 */
[----:B------:R-:W5:Y:S01]  /*6260*/  MUFU.EX2 R93, R93 ;  /* 0x0000005d005d7308 */ /* 0x000f620000000800 */
[----:B------:R-:W-:-:S07]  /*6270*/  FFMA.FTZ R102, R102, R3, -R16 ;  /* 0x0000000366667223 */ /* 0x000fce0000010810 */
[----:B------:R-:W5:Y:S01]  /*6280*/  MUFU.EX2 R95, R95 ;  /* 0x0000005f005f7308 */ /* 0x000f620000000800 */
[----:B--2---:R-:W-:Y:S01]  /*6290*/  FADD.FTZ R9, R89, R8 ;  /* 0x0000000859097221 */ /* 0x004fe20000010000 */
[----:B------:R-:W-:-:S06]  /*62a0*/  FADD.FTZ R10, R35, R10 ;  /* 0x0000000a230a7221 */ /* 0x000fcc0000010000 */
        /* <DEDUP_REMOVED lines=15> */
[----:B------:R-:W2:Y:S08]  /*63a0*/  MUFU.EX2 R101, R101 ;  /* 0x0000006500657308 */ /* 0x000eb00000000800 */
[----:B------:R-:W2:Y:S01]  /*63b0*/  MUFU.EX2 R103, R103 ;  /* 0x0000006700677308 */ /* 0x000ea20000000800 */
[----:B------:R-:W-:Y:S01]  /*63c0*/  FFMA.FTZ R110, R110, R3, -R16 ;  /* 0x000000036e6e7223 */ /* 0x000fe20000010810 */
[----:B0-----:R-:W-:-:S06]  /*63d0*/  FADD.FTZ R9, R97, R8 ;  /* 0x0000000861097221 */ /* 0x001fcc0000010000 */
[----:B------:R-:W0:Y:S01]  /*63e0*/  MUFU.EX2 R104, R104 ;  /* 0x0000006800687308 */ /* 0x000e220000000800 */
[----:B-1----:R-:W-:Y:S01]  /*63f0*/  FADD.FTZ R11, R99, R10 ;  /* 0x0000000a630b7221 */ /* 0x002fe20000010000 */
[----:B------:R-:W-:-:S06]  /*6400*/  FFMA.FTZ R111, R111, R3, -R16 ;  /* 0x000000036f6f7223 */ /* 0x000fcc0000010810 */
[----:B------:R-:W1:Y:S01]  /*6410*/  MUFU.EX2 R106, R106 ;  /* 0x0000006a006a7308 */ /* 0x000e620000000800 */
[----:B------:R-:W-:Y:S01]  /*6420*/  F2FP.BF16.F32.PACK_AB R67, R17, R67 ;  /* 0x000000431143723e */ /* 0x000fe200000010ff */
[----:B-----5:R-:W-:-:S06]  /*6430*/  FADD.FTZ R8, R100, R9 ;  /* 0x0000000964087221 */ /* 0x020fcc0000010000 */
[----:B------:R-:W5:Y:S01]  /*6440*/  MUFU.EX2 R105, R105 ;  /* 0x0000006900697308 */ /* 0x000f620000000800 */
[----:B------:R-:W-:-:S07]  /*6450*/  FADD.FTZ R10, R102, R11 ;  /* 0x0000000b660a7221 */ /* 0x000fce0000010000 */
[----:B------:R-:W5:Y:S01]  /*6460*/  MUFU.EX2 R107, R107 ;  /* 0x0000006b006b7308 */ /* 0x000f620000000800 */
[----:B------:R-:W-:Y:S01]  /*6470*/  FFMA.FTZ R114, R114, R3, -R16 ;  /* 0x0000000372727223 */ /* 0x000fe20000010810 */
[----:B--2---:R-:W-:-:S06]  /*6480*/  FADD.FTZ R9, R101, R8 ;  /* 0x0000000865097221 */ /* 0x004fcc0000010000 */
[----:B------:R-:W2:Y:S01]  /*6490*/  MUFU.EX2 R108, R108 ;  /* 0x0000006c006c7308 */ /* 0x000ea20000000800 */
[----:B------:R-:W-:Y:S01]  /*64a0*/  FADD.FTZ R11, R103, R10 ;  /* 0x0000000a670b7221 */ /* 0x000fe20000010000 */
[----:B------:R-:W-:-:S06]  /*64b0*/  FFMA.FTZ R115, R115, R3, -R16 ;  /* 0x0000000373737223 */ /* 0x000fcc0000010810 */
[----:B------:R-:W2:Y:S01]  /*64c0*/  MUFU.EX2 R17, R110 ;  /* 0x0000006e00117308 */ /* 0x000ea20000000800 */
[-CC-:B------:R-:W-:Y:S01]  /*64d0*/  FFMA.FTZ R118, R118, R3.reuse, -R16.reuse ;  /* 0x0000000376767223 */ /* 0x180fe20000010810 */
[----:B------:R-:W-:Y:S01]  /*64e0*/  F2FP.BF16.F32.PACK_AB R64, R65, R64 ;  /* 0x000000404140723e */ /* 0x000fe200000010ff */
[----:B------:R-:W-:Y:S01]  /*64f0*/  FFMA.FTZ R16, R119, R3, -R16 ;  /* 0x0000000377107223 */ /* 0x000fe20000010810 */
[----:B------:R-:W-:-:S04]  /*6500*/  F2FP.BF16.F32.PACK_AB R65, R34, R19 ;  /* 0x000000132241723e */ /* 0x000fc800000010ff */
[----:B------:R-:W2:Y:S01]  /*6510*/  MUFU.EX2 R109, R109 ;  /* 0x0000006d006d7308 */ /* 0x000ea20000000800 */
[----:B0-----:R-:W-:Y:S01]  /*6520*/  FADD.FTZ R8, R104, R9 ;  /* 0x0000000968087221 */ /* 0x001fe20000010000 */
[----:B-1----:R-:W-:-:S06]  /*6530*/  FADD.FTZ R10, R106, R11 ;  /* 0x0000000b6a0a7221 */ /* 0x002fcc0000010000 */
[----:B------:R-:W0:Y:S01]  /*6540*/  MUFU.EX2 R111, R111 ;  /* 0x0000006f006f7308 */ /* 0x000e220000000800 */
[----:B-----5:R-:W-:Y:S01]  /*6550*/  FADD.FTZ R9, R105, R8 ;  /* 0x0000000869097221 */ /* 0x020fe20000010000 */
[----:B------:R-:W-:-:S06]  /*6560*/  FADD.FTZ R10, R107, R10 ;  /* 0x0000000a6b0a7221 */ /* 0x000fcc0000010000 */
[----:B------:R-:W1:Y:S08]  /*6570*/  MUFU.EX2 R112, R112 ;  /* 0x0000007000707308 */ /* 0x000e700000000800 */
[----:B------:R-:W5:Y:S01]  /*6580*/  MUFU.EX2 R19, R114 ;  /* 0x0000007200137308 */ /* 0x000f620000000800 */
[----:B--2---:R-:W-:Y:S01]  /*6590*/  FADD.FTZ R8, R108, R9 ;  /* 0x000000096c087221 */ /* 0x004fe20000010000 */
[----:B------:R-:W-:-:S06]  /*65a0*/  FADD.FTZ R10, R17, R10 ;  /* 0x0000000a110a7221 */ /* 0x000fcc0000010000 */
[----:B------:R-:W2:Y:S08]  /*65b0*/  MUFU.EX2 R113, R113 ;  /* 0x0000007100717308 */ /* 0x000eb00000000800 */
[----:B------:R-:W2:Y:S01]  /*65c0*/  MUFU.EX2 R115, R115 ;  /* 0x0000007300737308 */ /* 0x000ea20000000800 */
[----:B------:R-:W-:-:S07]  /*65d0*/  FADD.FTZ R9, R109, R8 ;  /* 0x000000086d097221 */ /* 0x000fce0000010000 */
[----:B------:R-:W-:Y:S08]  /*65e0*/  MUFU.EX2 R116, R116 ;  /* 0x0000007400747308 */ /* 0x000ff00000000800 */
[----:B------:R-:W3:Y:S08]  /*65f0*/  MUFU.EX2 R117, R117 ;  /* 0x0000007500757308 */ /* 0x000ef00000000800 */
[----:B------:R-:W-:Y:S08]  /*6600*/  MUFU.EX2 R21, R118 ;  /* 0x0000007600157308 */ /* 0x000ff00000000800 */
[----:B------:R-:W4:Y:S01]  /*6610*/  MUFU.EX2 R16, R16 ;  /* 0x0000001000107308 */ /* 0x000f220000000800 */
[----:B------:R-:W-:Y:S01]  /*6620*/  F2FP.BF16.F32.PACK_AB R42, R45, R44 ;  /* 0x0000002c2d2a723e */ /* 0x000fe200000010ff */
[----:B0-----:R-:W-:Y:S01]  /*6630*/  FADD.FTZ R10, R111, R10 ;  /* 0x0000000a6f0a7221 */ /* 0x001fe20000010000 */
[----:B------:R-:W-:-:S02]  /*6640*/  F2FP.BF16.F32.PACK_AB R50, R53, R52 ;  /* 0x000000343532723e */ /* 0x000fc400000010ff */
[----:B------:R-:W-:Y:S02]  /*6650*/  F2FP.BF16.F32.PACK_AB R51, R30, R51 ;  /* 0x000000331e33723e */ /* 0x000fe400000010ff */
[----:B------:R-:W-:Y:S01]  /*6660*/  F2FP.BF16.F32.PACK_AB R56, R57, R56 ;  /* 0x000000383938723e */ /* 0x000fe200000010ff */
[----:B-1----:R-:W-:Y:S01]  /*6670*/  FADD.FTZ R8, R112, R9 ;  /* 0x0000000970087221 */ /* 0x002fe20000010000 */
[----:B------:R-:W-:Y:S02]  /*6680*/  F2FP.BF16.F32.PACK_AB R57, R31, R23 ;  /* 0x000000171f39723e */ /* 0x000fe400000010ff */
[----:B------:R-:W-:Y:S02]  /*6690*/  F2FP.BF16.F32.PACK_AB R58, R61, R60 ;  /* 0x0000003c3d3a723e */ /* 0x000fe400000010ff */
[----:B------:R-:W-:Y:S01]  /*66a0*/  F2FP.BF16.F32.PACK_AB R59, R32, R59 ;  /* 0x0000003b203b723e */ /* 0x000fe200000010ff */
[----:B-----5:R-:W-:Y:S01]  /*66b0*/  FADD.FTZ R10, R19, R10 ;  /* 0x0000000a130a7221 */ /* 0x020fe20000010000 */
[----:B------:R-:W-:Y:S01]  /*66c0*/  F2FP.BF16.F32.PACK_AB R66, R69, R68 ;  /* 0x000000444542723e */ /* 0x000fe200000010ff */
[----:B------:R1:W-:Y:S01]  /*66d0*/  STSM.16.M88.4 [R6], R40 ;  /* 0x0000002806007844 */ /* 0x0003e20000000200 */
[----:B------:R-:W-:-:S02]  /*66e0*/  F2FP.BF16.F32.PACK_AB R74, R77, R76 ;  /* 0x0000004c4d4a723e */ /* 0x000fc400000010ff */
[----:B------:R-:W-:Y:S01]  /*66f0*/  F2FP.BF16.F32.PACK_AB R80, R81, R80 ;  /* 0x000000505150723e */ /* 0x000fe200000010ff */
[----:B------:R1:W-:Y:S01]  /*6700*/  STSM.16.M88.4 [R7], R48 ;  /* 0x0000003007007844 */ /* 0x0003e20000000200 */
[----:B------:R-:W-:Y:S02]  /*6710*/  F2FP.BF16.F32.PACK_AB R81, R46, R39 ;  /* 0x000000272e51723e */ /* 0x000fe400000010ff */
[----:B------:R-:W-:Y:S02]  /*6720*/  F2FP.BF16.F32.PACK_AB R82, R85, R84 ;  /* 0x000000545552723e */ /* 0x000fe400000010ff */
[----:B------:R-:W-:Y:S02]  /*6730*/  F2FP.BF16.F32.PACK_AB R83, R38, R83 ;  /* 0x000000532653723e */ /* 0x000fe400000010ff */
[----:B------:R-:W-:Y:S02]  /*6740*/  F2FP.BF16.F32.PACK_AB R88, R89, R88 ;  /* 0x000000585958723e */ /* 0x000fe400000010ff */
[----:B------:R-:W-:Y:S01]  /*6750*/  F2FP.BF16.F32.PACK_AB R96, R97, R96 ;  /* 0x000000606160723e */ /* 0x000fe200000010ff */
[----:B------:R1:W-:Y:S01]  /*6760*/  STSM.16.M88.4 [R5+0x24800], R56 ;  /* 0x0248003805007844 */ /* 0x0003e20000000200 */
[----:B------:R-:W-:Y:S01]  /*6770*/  F2FP.BF16.F32.PACK_AB R89, R35, R20 ;  /* 0x000000142359723e */ /* 0x000fe200000010ff */
[----:B--2---:R-:W-:Y:S01]  /*6780*/  FADD.FTZ R9, R113, R8 ;  /* 0x0000000871097221 */ /* 0x004fe20000010000 */
[----:B------:R-:W-:-:S02]  /*6790*/  F2FP.BF16.F32.PACK_AB R90, R93, R92 ;  /* 0x0000005c5d5a723e */ /* 0x000fc400000010ff */
[----:B------:R-:W-:Y:S02]  /*67a0*/  F2FP.BF16.F32.PACK_AB R91, R95, R91 ;  /* 0x0000005b5f5b723e */ /* 0x000fe400000010ff */
[----:B------:R-:W-:Y:S02]  /*67b0*/  F2FP.BF16.F32.PACK_AB R97, R99, R98 ;  /* 0x000000626361723e */ /* 0x000fe400000010ff */
[----:B------:R-:W-:Y:S01]  /*67c0*/  F2FP.BF16.F32.PACK_AB R104, R105, R104 ;  /* 0x000000686968723e */ /* 0x000fe200000010ff */
[----:B------:R1:W-:Y:S01]  /*67d0*/  STSM.16.M88.4 [R55], R64 ;  /* 0x0000004037007844 */ /* 0x0003e20000000200 */
[----:B------:R-:W-:Y:S01]  /*67e0*/  F2FP.BF16.F32.PACK_AB R98, R101, R100 ;  /* 0x000000646562723e */ /* 0x000fe200000010ff */
[----:B------:R-:W-:Y:S01]  /*67f0*/  FADD.FTZ R10, R115, R10 ;  /* 0x0000000a730a7221 */ /* 0x000fe20000010000 */
[----:B------:R-:W-:Y:S02]  /*6800*/  F2FP.BF16.F32.PACK_AB R99, R103, R102 ;  /* 0x000000666763723e */ /* 0x000fe400000010ff */
[----:B------:R-:W-:-:S02]  /*6810*/  F2FP.BF16.F32.PACK_AB R105, R107, R106 ;  /* 0x0000006a6b69723e */ /* 0x000fc400000010ff */
[----:B------:R-:W-:Y:S01]  /*6820*/  F2FP.BF16.F32.PACK_AB R112, R113, R112 ;  /* 0x000000707170723e */ /* 0x000fe200000010ff */
[----:B------:R1:W-:Y:S01]  /*6830*/  STSM.16.M88.4 [R6+0x6000], R72 ;  /* 0x0060004806007844 */ /* 0x0003e20000000200 */
[----:B------:R-:W-:Y:S02]  /*6840*/  F2FP.BF16.F32.PACK_AB R106, R109, R108 ;  /* 0x0000006c6d6a723e */ /* 0x000fe400000010ff */
[----:B------:R-:W-:Y:S02]  /*6850*/  F2FP.BF16.F32.PACK_AB R107, R111, R17 ;  /* 0x000000116f6b723e */ /* 0x000fe400000010ff */
[----:B------:R-:W-:Y:S01]  /*6860*/  F2FP.BF16.F32.PACK_AB R113, R115, R19 ;  /* 0x000000137371723e */ /* 0x000fe200000010ff */
[----:B------:R1:W-:Y:S01]  /*6870*/  STSM.16.M88.4 [R7+0x6000], R80 ;  /* 0x0060005007007844 */ /* 0x0003e20000000200 */
[----:B---3--:R-:W-:Y:S02]  /*6880*/  F2FP.BF16.F32.PACK_AB R114, R117, R116 ;  /* 0x000000747572723e */ /* 0x008fe400000010ff */
[----:B----4-:R-:W-:Y:S01]  /*6890*/  F2FP.BF16.F32.PACK_AB R115, R16, R21 ;  /* 0x000000151073723e */ /* 0x010fe200000010ff */
[----:B------:R1:W-:Y:S04]  /*68a0*/  STSM.16.M88.4 [R5+0x2a800], R88 ;  /* 0x02a8005805007844 */ /* 0x0003e80000000200 */
        /* <DEDUP_REMOVED lines=8> */
[----:B0-----:R-:W0:Y:S01]  /*6930*/  FENCE.VIEW.ASYNC.S ;  /* 0x00000000000073c6 */ /* 0x001e220000000000 */
[----:B------:R-:W-:Y:S01]  /*6940*/  ISETP.GT.AND P2, PT, R13, R18, PT ;  /* 0x000000120d00720c */ /* 0x000fe20003f44270 */
[----:B------:R-:W-:Y:S01]  /*6950*/  FADD.FTZ R10, R21, R10 ;  /* 0x0000000a150a7221 */ /* 0x000fe20000010000 */
[----:B------:R-:W-:Y:S01]  /*6960*/  FADD.FTZ R8, R116, R9 ;  /* 0x0000000974087221 */ /* 0x000fe20000010000 */
[----:B------:R-:W-:Y:S01]  /*6970*/  R2UR UR4, R0 ;  /* 0x00000000000472ca */ /* 0x000fe200000e0000 */
        /* <DEDUP_REMOVED lines=35> */
[----:B------:R-:W-:Y:S02]  /*6bb0*/  IMAD.MOV.U32 R10, RZ, RZ, R12 ;  /* 0x000000ffff0a7224 */ /* 0x000fe400078e000c */
[----:B------:R-:W-:Y:S02]  /*6bc0*/  IMAD.MOV.U32 R11, RZ, RZ, R4 ;  /* 0x000000ffff0b7224 */ /* 0x000fe400078e0004 */
[----:B------:R-:W-:Y:S01]  /*6bd0*/  IMAD.MOV.U32 R15, RZ, RZ, R2 ;  /* 0x000000ffff0f7224 */ /* 0x000fe200078e0002 */
[----:B0-----:R-:W-:Y:S01]  /*6be0*/  NOP ;  /* 0x0000000000007918 */ /* 0x001fe20000000000 */
[----:B-1----:R-:W-:Y:S05]  /*6bf0*/  @P2 BRA `(.L_x_12165) ;  /* 0xffffffd4006c2947 */ /* 0x002fea000383ffff */
.L_x_12156:
[----:B------:R-:W-:Y:S06]  /*6c00*/  BAR.ARV 0x8, 0x200 ;  /* 0x0208000000007b1d */ /* 0x000fec0000002000 */
[----:B------:R-:W-:Y:S05]  /*6c10*/  @!P0 BRA `(.L_x_12166) ;  /* 0x0000000000048947 */ /* 0x000fea0003800000 */
[----:B------:R-:W-:Y:S01]  /*6c20*/  BPT.TRAP 0x1 ;  /* 0x000000040000795c */ /* 0x000fe20000300000 */
.L_x_12166:
[----:B------:R-:W-:Y:S02]  /*6c30*/  SHF.L.U32 R12, R12, 0x1f, RZ ;  /* 0x0000001f0c0c7819 */ /* 0x000fe400000006ff */
[----:B------:R-:W-:-:S04]  /*6c40*/  LEA R11, R0, UR36, 0x3 ;  /* 0x00000024000b7c11 */ /* 0x000fc8000f8e18ff */
[----:B------:R1:W2:Y:S01]  /*6c50*/  SYNCS.PHASECHK.TRANS64.TRYWAIT P2, [R11+URZ+0x30850], R12 ;  /* 0x0308500c0b0075a7 */ /* 0x0002a2000804017f */
[----:B------:R-:W-:Y:S05]  /*6c60*/  @!P0 BRA `(.L_x_12167) ;  /* 0x0000000000048947 */ /* 0x000fea0003800000 */
[----:B------:R-:W-:Y:S01]  /*6c70*/  BPT.TRAP 0x1 ;  /* 0x000000040000795c */ /* 0x000fe20000300000 */
.L_x_12167:
[----:B--2---:R-:W-:Y:S05]  /*6c80*/  @P2 BRA `(.L_x_12168) ;  /* 0x0000000000082947 */ /* 0x004fea0003800000 */
[----:B------:R-:W2:Y:S02]  /*6c90*/  SYNCS.PHASECHK.TRANS64.TRYWAIT P0, [R11+URZ+0x30850], R12 ;  /* 0x0308500c0b0075a7 */ /* 0x000ea4000800017f */
[----:B--2---:R-:W-:Y:S05]  /*6ca0*/  @!P0 BRA `(.L_x_12169) ;  /* 0x0000005000748947 */ /* 0x004fea0003800000 */
.L_x_12168:
[----:B------:R-:W3:Y:S01]  /*6cb0*/  LDL.LU R5, [R1] ;  /* 0x0000000001057983 */ /* 0x000ee20000300800 */
[----:B------:R-:W-:Y:S01]  /*6cc0*/  R2UR UR5, R0 ;  /* 0x00000000000572ca */ /* 0x000fe200000e0000 */
[----:B------:R-:W-:Y:S01]  /*6cd0*/  UIADD3 UR36, UR36, 0x400, URZ ;  /* 0x0000040024247890 */ /* 0x000fe2000fffe03f */
[----:B------:R-:W-:Y:S01]  /*6ce0*/  WARPGROUP.ARRIVE ;  /* 0x00000000000079c5 */ /* 0x000fe20000000000 */
[----:B------:R-:W-:Y:S01]  /*6cf0*/  UMOV UR7, 0x40000040 ;  /* 0x4000004000077882 */ /* 0x000fe20000000000 */
[----:B------:R-:W-:Y:S01]  /*6d00*/  UMOV UR11, 0x40000040 ;  /* 0x40000040000b7882 */ /* 0x000fe20000000000 */
[----:B------:R-:W-:Y:S01]  /*6d10*/  USHF.R.U32.HI UR36, URZ, 0x4, UR36 ;  /* 0x000000043f247899 */ /* 0x000fe20008011624 */
[----:B------:R-:W0:Y:S01]  /*6d20*/  SHFL.BFLY PT, R0, R9, 0x2, 0x1f ;  /* 0x0c401f0009007f89 */ /* 0x000e2200000e0000 */
[----:B------:R-:W-:Y:S01]  /*6d30*/  UMOV UR9, 0x40000040 ;  /* 0x4000004000097882 */ /* 0x000fe20000000000 */
[----:B------:R-:W-:Y:S01]  /*6d40*/  MOV R31, RZ ;  /* 0x000000ff001f7202 */ /* 0x000fe20000000f00 */
[----:B------:R-:W-:Y:S01]  /*6d50*/  ULOP3.LUT UR6, UR36, 0x3fff, URZ, 0xc0, !UPT ;  /* 0x00003fff24067892 */ /* 0x000fe2000f8ec03f */
[----:B------:R-:W-:-:S02]  /*6d60*/  IMAD.MOV.U32 R16, RZ, RZ, RZ ;  /* 0x000000ffff107224 */ /* 0x000fc400078e00ff */
[----:B------:R-:W-:Y:S01]  /*6d70*/  IMAD.MOV.U32 R17, RZ, RZ, -0x800000 ;  /* 0xff800000ff117424 */ /* 0x000fe200078e00ff */
[----:B------:R-:W-:-:S03]  /*6d80*/  UIMAD UR6, UR5, 0x600, UR6 ;  /* 0x00000600050678a4 */ /* 0x000fc6000f8e0206 */
[----:B------:R-:W-:Y:S01]  /*6d90*/  UMOV UR5, 0x40000040 ;  /* 0x4000004000057882 */ /* 0x000fe20000000000 */
[----:B------:R-:W-:Y:S01]  /*6da0*/  UIADD3 UR10, UR6, 0x80, URZ ;  /* 0x00000080060a7890 */ /* 0x000fe2000fffe03f */
[----:B0-----:R-:W-:Y:S01]  /*6db0*/  FADD.FTZ R6, R0, R9 ;  /* 0x0000000900067221 */ /* 0x001fe20000010000 */
[----:B------:R-:W-:-:S04]  /*6dc0*/  @!P1 VIADD R9, R11, 0x30860 ;  /* 0x000308600b099836 */ /* 0x000fc80000000000 */
[----:B------:R-:W1:Y:S01]  /*6dd0*/  SHFL.BFLY PT, R7, R6, 0x1, 0x1f ;  /* 0x0c201f0006077f89 */ /* 0x000e6200000e0000 */
[----:B------:R-:W-:Y:S01]  /*6de0*/  @!P1 PRMT R9, RZ, 0x654, R9 ;  /* 0x00000654ff099816 */ /* 0x000fe20000000009 */
[----:B-12---:R-:W-:-:S05]  /*6df0*/  FADD.FTZ R12, R6, R7 ;  /* 0x00000007060c7221 */ /* 0x006fca0000010000 */
[----:B------:R-:W-:-:S13]  /*6e00*/  FSETP.NE.FTZ.AND P2, PT, R12, RZ, PT ;  /* 0x000000ff0c00720b */ /* 0x000fda0003f55000 */
[----:B------:R-:W-:Y:S01]  /*6e10*/  @P2 MUFU.RCP R16, R12 ;  /* 0x0000000c00102308 */ /* 0x000fe20000001000 */
[----:B------:R-:W-:Y:S01]  /*6e20*/  @P2 FMUL.FTZ R14, R3, 0.69314718246459960938 ;  /* 0x3f317218030e2820 */ /* 0x000fe20000410000 */
[----:B---3--:R-:W-:Y:S02]  /*6e30*/  R2UR UR4, R5 ;  /* 0x00000000050472ca */ /* 0x008fe400000e0000 */
[----:B------:R-:W0:Y:S11]  /*6e40*/  SHFL.BFLY PT, R5, R8, 0x2, 0x1f ;  /* 0x0c401f0008057f89 */ /* 0x000e3600000e0000 */
[----:B------:R-:W-:-:S04]  /*6e50*/  UIADD3 UR4, UR4, 0x1e800, URZ ;  /* 0x0001e80004047890 */ /* 0x000fc8000fffe03f */
[----:B------:R-:W-:-:S04]  /*6e60*/  USHF.R.U32.HI UR4, URZ, 0x4, UR4 ;  /* 0x000000043f047899 */ /* 0x000fc80008011604 */
[----:B------:R-:W-:-:S04]  /*6e70*/  ULOP3.LUT UR4, UR4, 0x3fff, URZ, 0xc0, !UPT ;  /* 0x00003fff04047892 */ /* 0x000fc8000f8ec03f */
[----:B------:R-:W-:Y:S01]  /*6e80*/  ULOP3.LUT UR4, UR4, 0x10000, URZ, 0xfc, !UPT ;  /* 0x0001000004047892 */ /* 0x000fe2000f8efc3f */
[----:B0-----:R-:W-:Y:S02]  /*6e90*/  FADD.FTZ R5, R5, R8 ;  /* 0x0000000805057221 */ /* 0x001fe40000010000 */
[----:B------:R-:W0:Y:S01]  /*6ea0*/  @P2 MUFU.LG2 R8, R12 ;  /* 0x0000000c00082308 */ /* 0x000e220000000c00 */
[----:B------:R-:W-:Y:S02]  /*6eb0*/  UIADD3 UR8, UR4, 0x2, URZ ;  /* 0x0000000204087890 */ /* 0x000fe4000fffe03f */
[----:B------:R-:W1:Y:S03]  /*6ec0*/  SHFL.BFLY PT, R0, R5, 0x1, 0x1f ;  /* 0x0c201f0005007f89 */ /* 0x000e6600000e0000 */
[----:B------:R-:W-:Y:S01]  /*6ed0*/  HGMMA.64x64x16.F32.BF16 R120, gdesc[UR4].tnspB, R120, gsb0 ;  /* 0x40e00000047879f0 */ /* 0x000fe20008001878 */
[----:B------:R-:W-:Y:S01]  /*6ee0*/  UMOV UR7, 0x40000040 ;  /* 0x4000004000077882 */ /* 0x000fe20000000000 */
[----:B------:R-:W-:Y:S01]  /*6ef0*/  UMOV UR5, 0x40000040 ;  /* 0x4000004000057882 */ /* 0x000fe20000000000 */
[----:B-1----:R-:W-:Y:S01]  /*6f00*/  FADD.FTZ R10, R5, R0 ;  /* 0x00000000050a7221 */ /* 0x002fe20000010000 */
[----:B------:R-:W-:-:S04]  /*6f10*/  IMAD.MOV.U32 R0, RZ, RZ, -0x800000 ;  /* 0xff800000ff007424 */ /* 0x000fc800078e00ff */
[----:B------:R-:W-:-:S13]  /*6f20*/  FSETP.NE.FTZ.AND P0, PT, R10, RZ, PT ;  /* 0x000000ff0a00720b */ /* 0x000fda0003f15000 */
[----:B------:R-:W1:Y:S01]  /*6f30*/  @P0 MUFU.LG2 R7, R10 ;  /* 0x0000000a00070308 */ /* 0x000e620000000c00 */
[----:B------:R-:W-:Y:S01]  /*6f40*/  @P0 FMUL.FTZ R5, R3, 0.69314718246459960938 ;  /* 0x3f31721803050820 */ /* 0x000fe20000410000 */
[----:B0-----:R-:W-:-:S04]  /*6f50*/  @P2 FMUL.FTZ R3, R8, 0.69314718246459960938 ;  /* 0x3f31721808032820 */ /* 0x001fc80000410000 */
[----:B------:R-:W-:Y:S02]  /*6f60*/  @P2 FFMA.FTZ R0, R14, R4, R3 ;  /* 0x000000040e002223 */ /* 0x000fe40000010003 */
[----:B------:R-:W0:Y:S01]  /*6f70*/  @P0 MUFU.RCP R31, R10 ;  /* 0x0000000a001f0308 */ /* 0x000e220000001000 */
[----:B-1----:R-:W-:-:S04]  /*6f80*/  @P0 FMUL.FTZ R6, R7, 0.69314718246459960938 ;  /* 0x3f31721807060820 */ /* 0x002fc80000410000 */
[----:B------:R-:W-:Y:S01]  /*6f90*/  @P0 FFMA.FTZ R17, R5, R2, R6 ;  /* 0x0000000205110223 */ /* 0x000fe20000010006 */
[----:B------:R-:W-:Y:S01]  /*6fa0*/  PLOP3.LUT P0, PT, PT, PT, PT, 0x8, 0x0 ;  /* 0x000000000000781c */ /* 0x000fe20003f0e170 */
        /* <DEDUP_REMOVED lines=63> */
[----:B------:R-:W-:Y:S02]  /*73a0*/  UIADD3 UR6, UR6, 0x580, URZ ;  /* 0x0000058006067890 */ /* 0x000fe4000fffe03f */
[----:B------:R-:W-:Y:S01]  /*73b0*/  UIADD3 UR4, UR4, 0xc06, URZ ;  /* 0x00000c0604047890 */ /* 0x000fe2000fffe03f */
[----:B------:R-:W-:Y:S02]  /*73c0*/  WARPGROUP.DEPBAR.LE gsb0, 0x0 ;  /* 0x00008000000079c5 */ /* 0x000fe40000010000 */
[----:B------:R-:W-:-:S06]  /*73d0*/  WARPGROUP.ARRIVE ;  /* 0x00000000000079c5 */ /* 0x000fcc0000000000 */
[----:B------:R-:W-:Y:S03]  /*73e0*/  HGMMA.64x64x16.F32.BF16 R120, gdesc[UR8].tnspB, R120, gsb0 ;  /* 0x40e00000087879f0 */ /* 0x000fe60008001878 */
[----:B------:R-:W-:Y:S02]  /*73f0*/  WARPGROUP.DEPBAR.LE gsb0, 0x0 ;  /* 0x00008000000079c5 */ /* 0x000fe40000010000 */
[----:B------:R-:W-:-:S06]  /*7400*/  WARPGROUP.ARRIVE ;  /* 0x00000000000079c5 */ /* 0x000fcc0000000000 */
[----:B------:R-:W-:Y:S03]  /*7410*/  HGMMA.64x64x16.F32.BF16 R120, gdesc[UR4].tnspB, R120, gsb0 ;  /* 0x40e00000047879f0 */ /* 0x000fe60008001878 */
[----:B------:R-:W-:Y:S02]  /*7420*/  WARPGROUP.DEPBAR.LE gsb0, 0x0 ;  /* 0x00008000000079c5 */ /* 0x000fe40000010000 */
[----:B------:R1:W-:Y:S01]  /*7430*/  @!P1 SYNCS.ARRIVE.TRANS64.RED.A1T0 RZ, [R9+URZ], RZ ;  /* 0x000000ff09ff99a7 */ /* 0x0003e2000810043f */
        /* <DEDUP_REMOVED lines=32> */
.L_x_12149:
[----:B------:R-:W-:Y:S05]  /*7640*/  @P0 BRA `(.L_x_12170) ;  /* 0x0000000c00b80947 */ /* 0x000fea0003800000 */
[----:B------:R-:W2:Y:S01]  /*7650*/  LDL.LU R47, [R1+0x14] ;  /* 0x00001400012f7983 */ /* 0x000ea20000300800 */
[----:B------:R-:W0:Y:S01]  /*7660*/  LDC R46, c[0x0][0xbe8] ;  /* 0x0002fa00ff2e7b82 */ /* 0x000e220000000800 */
[----:B------:R-:W-:Y:S01]  /*7670*/  ULDC.64 UR4, c[0x0][0xbd0] ;  /* 0x0002f40000047ab9 */ /* 0x000fe20000000a00 */
[----:B------:R-:W-:Y:S01]  /*7680*/  ULDC.64 UR6, c[0x0][0xb38] ;  /* 0x0002ce0000067ab9 */ /* 0x000fe20000000a00 */
[----:B------:R-:W1:Y:S05]  /*7690*/  S2R R16, SR_TID.X ;  /* 0x0000000000107919 */ /* 0x000e6a0000002100 */
[----:B------:R-:W3:Y:S01]  /*76a0*/  S2UR UR9, SR_CTAID.Z ;  /* 0x00000000000979c3 */ /* 0x000ee20000002700 */
[----:B------:R-:W4:Y:S07]  /*76b0*/  S2R R40, SR_CTAID.X ;  /* 0x0000000000287919 */ /* 0x000f2e0000002500 */
[----:B------:R-:W5:Y:S08]  /*76c0*/  LDC.64 R48, c[0x0][0xbd8] ;  /* 0x0002f600ff307b82 */ /* 0x000f700000000a00 */
[----:B------:R-:W5:Y:S08]  /*76d0*/  S2UR UR8, SR_CTAID.Y ;  /* 0x00000000000879c3 */ /* 0x000f700000002600 */
[----:B------:R-:W5:Y:S01]  /*76e0*/  LDC R52, c[0x0][0xc50] ;  /* 0x00031400ff347b82 */ /* 0x000f620000000800 */
[----:B-1----:R-:W-:-:S05]  /*76f0*/  VIADD R27, R16, 0xffffff80 ;  /* 0xffffff80101b7836 */ /* 0x002fca0000000000 */
[----:B------:R-:W-:Y:S02]  /*7700*/  SHF.R.S32.HI R18, RZ, 0x1f, R27 ;  /* 0x0000001fff127819 */ /* 0x000fe4000001141b */
[----:B------:R-:W1:Y:S02]  /*7710*/  LDC.64 R50, c[0x0][0xb40] ;  /* 0x0002d000ff327b82 */ /* 0x000e640000000a00 */
[----:B------:R-:W-:-:S04]  /*7720*/  LEA.HI R26, R18, R27, RZ, 0x7 ;  /* 0x0000001b121a7211 */ /* 0x000fc800078f38ff */
[----:B------:R-:W-:-:S05]  /*7730*/  LOP3.LUT R16, R26, 0xffffff80, RZ, 0xc0, !PT ;  /* 0xffffff801a107812 */ /* 0x000fca00078ec0ff */
[----:B------:R-:W-:-:S05]  /*7740*/  IMAD.IADD R53, R27, 0x1, -R16 ;  /* 0x000000011b357824 */ /* 0x000fca00078e0a10 */
[----:B------:R-:W-:-:S04]  /*7750*/  SHF.R.S32.HI R38, RZ, 0x1f, R53 ;  /* 0x0000001fff267819 */ /* 0x000fc80000011435 */
[----:B------:R-:W-:Y:S02]  /*7760*/  LEA.HI R54, R38, R53, RZ, 0x2 ;  /* 0x0000003526367211 */ /* 0x000fe400078f10ff */
[----:B------:R-:W-:Y:S02]  /*7770*/  LEA.HI R18, R18, R27, RZ, 0x2 ;  /* 0x0000001b12127211 */ /* 0x000fe400078f10ff */
[--C-:B------:R-:W-:Y:S02]  /*7780*/  SHF.R.S32.HI R16, RZ, 0x2, R54.reuse ;  /* 0x00000002ff107819 */ /* 0x100fe40000011436 */
[----:B------:R-:W-:Y:S02]  /*7790*/  SHF.R.S32.HI R19, RZ, 0x1f, R54 ;  /* 0x0000001fff137819 */ /* 0x000fe40000011436 */
[----:B------:R-:W-:Y:S02]  /*77a0*/  LOP3.LUT R18, R18, 0xfffffffc, RZ, 0xc0, !PT ;  /* 0xfffffffc12127812 */ /* 0x000fe400078ec0ff */
[----:B------:R-:W-:Y:S01]  /*77b0*/  LEA.HI R19, R19, R16, RZ, 0x3 ;  /* 0x0000001013137211 */ /* 0x000fe200078f18ff */
[----:B------:R-:W-:Y:S01]  /*77c0*/  BAR.SYNC.DEFER_BLOCKING 0x1, 0x180 ;  /* 0x0046000000007b1d */ /* 0x000fe20000010000 */
[----:B0-----:R-:W-:-:S02]  /*77d0*/  ISETP.NE.AND P0, PT, R46, 0x1, PT ;  /* 0x000000012e00780c */ /* 0x001fc40003f05270 */
[----:B------:R-:W-:Y:S02]  /*77e0*/  LOP3.LUT R19, R19, 0xfffffff8, RZ, 0xc0, !PT ;  /* 0xfffffff813137812 */ /* 0x000fe400078ec0ff */
[----:B------:R-:W-:Y:S01]  /*77f0*/  SHF.R.S32.HI R39, RZ, 0x7, R26 ;  /* 0x00000007ff277819 */ /* 0x000fe2000001141a */
[----:B------:R-:W-:Y:S02]  /*7800*/  IMAD.IADD R26, R27, 0x1, -R18 ;  /* 0x000000011b1a7824 */ /* 0x000fe400078e0a12 */
[----:B------:R-:W-:Y:S02]  /*7810*/  IMAD.IADD R19, R16, 0x1, -R19 ;  /* 0x0000000110137824 */ /* 0x000fe400078e0a13 */
[----:B------:R-:W-:Y:S01]  /*7820*/  IMAD.HI R16, R39, 0x55555556, RZ ;  /* 0x5555555627107827 */ /* 0x000fe200078e02ff */
[----:B------:R-:W-:Y:S02]  /*7830*/  LEA.HI R27, R26, R26, RZ, 0x1 ;  /* 0x0000001a1a1b7211 */ /* 0x000fe400078f08ff */
[----:B------:R-:W-:Y:S01]  /*7840*/  LEA.HI R18, R38, R53, RZ, 0x5 ;  /* 0x0000003526127211 */ /* 0x000fe200078f28ff */
[----:B------:R-:W0:Y:S01]  /*7850*/  @P0 LDC R44, c[0x0][0xbec] ;  /* 0x0002fb00ff2c0b82 */ /* 0x000e220000000800 */
[----:B------:R-:W-:-:S02]  /*7860*/  LEA.HI R16, R16, R16, RZ, 0x1 ;  /* 0x0000001010107211 */ /* 0x000fc400078f08ff */
[----:B------:R-:W-:Y:S02]  /*7870*/  LOP3.LUT R27, R27, 0x1ffffffe, RZ, 0xc0, !PT ;  /* 0x1ffffffe1b1b7812 */ /* 0x000fe400078ec0ff */
[----:B------:R-:W-:Y:S01]  /*7880*/  SHF.R.S32.HI R18, RZ, 0x5, R18 ;  /* 0x00000005ff127819 */ /* 0x000fe20000011412 */
[----:B------:R-:W-:Y:S02]  /*7890*/  IMAD R16, R16, -0x3, R39 ;  /* 0xfffffffd10107824 */ /* 0x000fe400078e0227 */
[----:B------:R-:W3:Y:S01]  /*78a0*/  @P0 LDC R56, c[0x0][0xbec] ;  /* 0x0002fb00ff380b82 */ /* 0x000ee20000000800 */
[----:B------:R-:W-:Y:S02]  /*78b0*/  IMAD.IADD R39, R26, 0x1, -R27 ;  /* 0x000000011a277824 */ /* 0x000fe400078e0a1b */
[----:B------:R-:W-:-:S05]  /*78c0*/  IMAD R27, R18, 0x10, R19 ;  /* 0x00000010121b7824 */ /* 0x000fca00078e0213 */
[----:B------:R-:W1:Y:S01]  /*78d0*/  @P0 LDC R45, c[0x0][0xbf0] ;  /* 0x0002fc00ff2d0b82 */ /* 0x000e620000000800 */
[----:B------:R-:W-:-:S07]  /*78e0*/  IMAD R16, R16, 0x40, R27 ;  /* 0x0000004010107824 */ /* 0x000fce00078e021b */
[----:B------:R-:W1:Y:S01]  /*78f0*/  @P0 LDC R55, c[0x0][0xbf0] ;  /* 0x0002fc00ff370b82 */ /* 0x000e620000000800 */
[----:B------:R-:W-:-:S04]  /*7900*/  IMAD R39, R39, 0x8, R16 ;  /* 0x0000000827277824 */ /* 0x000fc800078e0210 */
[----:B----4-:R-:W-:-:S04]  /*7910*/  IMAD R39, R40, 0xc0, R39 ;  /* 0x000000c028277824 */ /* 0x010fc800078e0227 */
[----:B---3--:R-:W-:-:S04]  /*7920*/  @P0 IMAD.HI.U32 R56, R39, R56, RZ ;  /* 0x0000003827380227 */ /* 0x008fc800078e00ff */
[----:B------:R-:W-:Y:S01]  /*7930*/  IMAD R16, R40, 0xc0, R16 ;  /* 0x000000c028107824 */ /* 0x000fe200078e0210 */
[----:B------:R-:W-:Y:S01]  /*7940*/  LOP3.LUT R54, R54, 0x7ffffffc, RZ, 0xc0, !PT ;  /* 0x7ffffffc36367812 */ /* 0x000fe200078ec0ff */
[----:B------:R-:W-:Y:S01]  /*7950*/  BSSY B0, `(.L_x_12171) ;  /* 0x0000089000007945 */ /* 0x000fe20003800000 */
[----:B--2---:R-:W-:Y:S01]  /*7960*/  SHF.R.S32.HI R42, RZ, 0x1f, R47 ;  /* 0x0000001fff2a7819 */ /* 0x004fe2000001142f */
[----:B------:R-:W-:-:S04]  /*7970*/  IMAD.WIDE.U32 R18, R47, UR4, RZ ;  /* 0x000000042f127c25 */ /* 0x000fc8000f8e00ff */
[C---:B------:R-:W-:Y:S01]  /*7980*/  IMAD R26, R42.reuse, UR4, RZ ;  /* 0x000000042a1a7c24 */ /* 0x040fe2000f8e02ff */
[----:B------:R-:W-:Y:S01]  /*7990*/  USHF.R.S32.HI UR4, URZ, 0x1f, UR9 ;  /* 0x0000001f3f047899 */ /* 0x000fe20008011409 */
[----:B------:R-:W-:Y:S02]  /*79a0*/  IMAD R42, R42, UR6, RZ ;  /* 0x000000062a2a7c24 */ /* 0x000fe4000f8e02ff */
[C---:B------:R-:W-:Y:S02]  /*79b0*/  IMAD R41, R47.reuse, UR5, R26 ;  /* 0x000000052f297c24 */ /* 0x040fe4000f8e021a */
[----:B------:R-:W-:-:S04]  /*79c0*/  IMAD.WIDE.U32 R26, R47, UR6, RZ ;  /* 0x000000062f1a7c25 */ /* 0x000fc8000f8e00ff */
[----:B------:R-:W-:Y:S02]  /*79d0*/  IMAD.IADD R19, R19, 0x1, R41 ;  /* 0x0000000113137824 */ /* 0x000fe400078e0229 */
[----:B-----5:R-:W-:Y:S02]  /*79e0*/  IMAD R38, R48, UR4, RZ ;  /* 0x0000000430267c24 */ /* 0x020fe4000f8e02ff */
[----:B------:R-:W-:Y:S01]  /*79f0*/  IMAD R41, R47, UR7, R42 ;  /* 0x000000072f297c24 */ /* 0x000fe2000f8e022a */
[----:B------:R-:W-:Y:S01]  /*7a00*/  ULDC.64 UR6, c[0x0][0xb48] ;  /* 0x0002d20000067ab9 */ /* 0x000fe20000000a00 */
[----:B------:R-:W-:Y:S02]  /*7a10*/  IMAD.MOV R47, RZ, RZ, -R47 ;  /* 0x000000ffff2f7224 */ /* 0x000fe400078e0a2f */
[----:B------:R-:W-:Y:S02]  /*7a20*/  IMAD R43, R49, UR9, R38 ;  /* 0x00000009312b7c24 */ /* 0x000fe4000f8e0226 */
[----:B------:R-:W-:-:S02]  /*7a30*/  IMAD R49, R52, R47, UR8 ;  /* 0x0000000834317e24 */ /* 0x000fc4000f8e022f */
[----:B------:R-:W-:Y:S01]  /*7a40*/  IMAD.WIDE.U32 R18, R48, UR9, R18 ;  /* 0x0000000930127c25 */ /* 0x000fe2000f8e0012 */
[----:B------:R-:W-:-:S03]  /*7a50*/  IADD3 R27, R27, R41, RZ ;  /* 0x000000291b1b7210 */ /* 0x000fc60007ffe0ff */
[----:B0-----:R-:W-:Y:S01]  /*7a60*/  @P0 IMAD.HI.U32 R38, R39, R44, RZ ;  /* 0x0000002c27260227 */ /* 0x001fe200078e00ff */
[----:B------:R-:W-:-:S03]  /*7a70*/  SHF.R.S32.HI R44, RZ, 0x1f, R49 ;  /* 0x0000001fff2c7819 */ /* 0x000fc60000011431 */
[----:B------:R-:W-:Y:S02]  /*7a80*/  IMAD.IADD R19, R19, 0x1, R43 ;  /* 0x0000000113137824 */ /* 0x000fe400078e022b */
[C---:B-1----:R-:W-:Y:S01]  /*7a90*/  IMAD R42, R50.reuse, UR4, RZ ;  /* 0x00000004322a7c24 */ /* 0x042fe2000f8e02ff */
[----:B------:R-:W-:Y:S01]  /*7aa0*/  ULDC.64 UR4, c[0x0][0xbe0] ;  /* 0x0002f80000047ab9 */ /* 0x000fe20000000a00 */
        /* <DEDUP_REMOVED lines=17> */
[----:B------:R-:W-:Y:S02]  /*7bc0*/  IMAD R47, R49, UR7, R44 ;  /* 0x00000007312f7c24 */ /* 0x000fe4000f8e022c */
[----:B------:R-:W-:-:S02]  /*7bd0*/  IMAD.MOV R44, RZ, RZ, -R43 ;  /* 0x000000ffff2c7224 */ /* 0x000fc400078e0a2b */
[----:B------:R-:W-:Y:S02]  /*7be0*/  IMAD R38, R38, UR4, RZ ;  /* 0x0000000426267c24 */ /* 0x000fe4000f8e02ff */
[C---:B------:R-:W-:Y:S02]  /*7bf0*/  IMAD R41, R46.reuse, R41, R39 ;  /* 0x000000292e297224 */ /* 0x040fe400078e0227 */
[----:B------:R-:W-:Y:S01]  /*7c00*/  IMAD.WIDE.U32 R26, R49, UR6, R26 ;  /* 0x00000006311a7c25 */ /* 0x000fe2000f8e001a */
[----:B------:R-:W-:Y:S01]  /*7c10*/  IADD3.X R19, R45, R19, R42, P0, !PT ;  /* 0x000000132d137210 */ /* 0x000fe200007fe42a */
[----:B------:R-:W-:Y:S02]  /*7c20*/  ULDC.64 UR6, c[0x0][0xbc8] ;  /* 0x0002f20000067ab9 */ /* 0x000fe40000000a00 */
[----:B------:R-:W-:Y:S02]  /*7c30*/  IMAD R39, R46, R44, R39 ;  /* 0x0000002c2e277224 */ /* 0x000fe400078e0227 */
[----:B------:R-:W-:Y:S01]  /*7c40*/  IMAD R45, R43, UR5, R38 ;  /* 0x000000052b2d7c24 */ /* 0x000fe2000f8e0226 */
[----:B------:R-:W-:Y:S01]  /*7c50*/  SHF.R.S32.HI R38, RZ, 0x1f, R41 ;  /* 0x0000001fff267819 */ /* 0x000fe20000011429 */
[----:B------:R-:W-:Y:S01]  /*7c60*/  IMAD.IADD R27, R27, 0x1, R47 ;  /* 0x000000011b1b7824 */ /* 0x000fe200078e022f */
[----:B------:R-:W-:Y:S01]  /*7c70*/  SHF.R.S32.HI R42, RZ, 0x1f, R39 ;  /* 0x0000001fff2a7819 */ /* 0x000fe20000011427 */
[----:B------:R-:W0:Y:S01]  /*7c80*/  S2UR UR5, SR_CgaCtaId ;  /* 0x00000000000579c3 */ /* 0x000e220000008800 */
[----:B------:R-:W-:-:S04]  /*7c90*/  IMAD.WIDE.U32 R26, R43, UR4, R26 ;  /* 0x000000042b1a7c25 */ /* 0x000fc8000f8e001a */
        /* <DEDUP_REMOVED lines=10> */
[----:B------:R-:W-:Y:S01]  /*7d40*/  UMOV UR4, 0x400 ;  /* 0x0000040000047882 */ /* 0x000fe20000000000 */
[----:B------:R-:W-:Y:S01]  /*7d50*/  IMAD.IADD R39, R19, 0x1, R43 ;  /* 0x0000000113277824 */ /* 0x000fe200078e022b */
[----:B------:R-:W-:Y:S01]  /*7d60*/  LEA R48, P1, R26, UR8, 0x2 ;  /* 0x000000081a307c11 */ /* 0x000fe2000f8210ff */
[----:B------:R-:W-:Y:S01]  /*7d70*/  IMAD.IADD R19, R27, 0x1, R41 ;  /* 0x000000011b137824 */ /* 0x000fe200078e0229 */
[----:B------:R-:W-:Y:S02]  /*7d80*/  ULDC UR6, c[0x0][0xa88] ;  /* 0x0002a20000067ab9 */ /* 0x000fe40000000800 */
[----:B------:R-:W-:-:S02]  /*7d90*/  LEA.HI.X R39, R18, UR7, R39, 0x2, P0 ;  /* 0x0000000712277c11 */ /* 0x000fc400080f1427 */
[----:B------:R-:W-:Y:S01]  /*7da0*/  LEA.HI.X R50, R26, UR9, R19, 0x2, P1 ;  /* 0x000000091a327c11 */ /* 0x000fe200088f1413 */
[----:B------:R-:W-:Y:S04]  /*7db0*/  SHFL.IDX PT, R18, R38, RZ, 0x1c1f ;  /* 0x001c1fff26127589 */ /* 0x000fe800000e0000 */
[----:B------:R-:W1:Y:S04]  /*7dc0*/  SHFL.IDX PT, R19, R39, RZ, 0x1c1f ;  /* 0x001c1fff27137589 */ /* 0x000e6800000e0000 */
[----:B------:R-:W-:Y:S04]  /*7dd0*/  SHFL.IDX PT, R26, R38, 0x1, 0x1c1f ;  /* 0x003c1f00261a7f89 */ /* 0x000fe800000e0000 */
        /* <DEDUP_REMOVED lines=13> */
[----:B------:R-:W-:-:S03]  /*7eb0*/  IMAD.IADD R47, R53, 0x1, -R54 ;  /* 0x00000001352f7824 */ /* 0x000fc600078e0a36 */
[----:B------:R0:W1:Y:S04]  /*7ec0*/  SHFL.IDX PT, R42, R48, RZ, 0x1c1f ;  /* 0x001c1fff302a7589 */ /* 0x00006800000e0000 */
[----:B------:R0:W2:Y:S01]  /*7ed0*/  SHFL.IDX PT, R43, R50, RZ, 0x1c1f ;  /* 0x001c1fff322b7589 */ /* 0x0000a200000e0000 */
[----:B------:R-:W-:Y:S01]  /*7ee0*/  SHF.L.U32 R47, R47, 0x1, RZ ;  /* 0x000000012f2f7819 */ /* 0x000fe200000006ff */
[----:B------:R-:W-:Y:S06]  /*7ef0*/  @P2 BRA `(.L_x_12172) ;  /* 0x0000000000b82947 */ /* 0x000fec0003800000 */
[----:B------:R-:W-:Y:S01]  /*7f00*/  ULDC UR4, c[0x0][0xac8] ;  /* 0x0002b20000047ab9 */ /* 0x000fe20000000800 */
[C---:B0-----:R-:W-:Y:S01]  /*7f10*/  VIADD R0, R47.reuse, 0x8 ;  /* 0x000000082f007836 */ /* 0x041fe20000000000 */
[C---:B------:R-:W-:Y:S01]  /*7f20*/  ISETP.GE.AND P0, PT, R47.reuse, UR4, PT ;  /* 0x000000042f007c0c */ /* 0x040fe2000bf06270 */
[C---:B------:R-:W-:Y:S02]  /*7f30*/  VIADD R18, R47.reuse, 0x10 ;  /* 0x000000102f127836 */ /* 0x040fe40000000000 */
[C---:B------:R-:W-:Y:S02]  /*7f40*/  VIADD R19, R47.reuse, 0x18 ;  /* 0x000000182f137836 */ /* 0x040fe40000000000 */
        /* <DEDUP_REMOVED lines=8> */
[----:B-12---:R-:W-:Y:S01]  /*7fd0*/  @!P0 IMAD.WIDE R16, R47, 0x4, R42 ;  /* 0x000000042f108825 */ /* 0x006fe200078e022a */
[----:B------:R-:W-:-:S02]  /*7fe0*/  ISETP.GE.AND P5, PT, R38, UR4, PT ;  /* 0x0000000426007c0c */ /* 0x000fc4000bfa6270 */
[----:B------:R-:W-:Y:S02]  /*7ff0*/  ISETP.GE.AND P6, PT, R39, UR4, PT ;  /* 0x0000000427007c0c */ /* 0x000fe4000bfc6270 */
[----:B------:R0:W-:Y:S01]  /*8000*/  @!P0 ST.E.64 desc[UR42][R16.64], R36 ;  /* 0x0000002410008985 */ /* 0x0001e2000c101b2a */
[----:B------:R-:W-:Y:S02]  /*8010*/  ISETP.GE.AND P0, PT, R0, UR4, PT ;  /* 0x0000000400007c0c */ /* 0x000fe4000bf06270 */
[----:B------:R-:W-:Y:S02]  /*8020*/  @!P1 LEA.HI R18, R18, R18, RZ, 0x1 ;  /* 0x0000001212129211 */ /* 0x000fe400078f08ff */
[----:B------:R-:W-:-:S04]  /*8030*/  @!P3 LEA.HI R26, R26, R26, RZ, 0x1 ;  /* 0x0000001a1a1ab211 */ /* 0x000fc800078f08ff */
[----:B------:R-:W-:Y:S02]  /*8040*/  @!P5 LEA.HI R38, R38, R38, RZ, 0x1 ;  /* 0x000000262626d211 */ /* 0x000fe400078f08ff */
[----:B------:R-:W-:Y:S02]  /*8050*/  @!P6 LEA.HI R40, R39, R39, RZ, 0x1 ;  /* 0x000000272728e211 */ /* 0x000fe400078f08ff */
[----:B------:R-:W-:Y:S02]  /*8060*/  @!P5 LOP3.LUT R41, R38, 0xfffffffe, RZ, 0xc0, !PT ;  /* 0xfffffffe2629d812 */ /* 0x000fe400078ec0ff */
[----:B------:R-:W-:Y:S02]  /*8070*/  @!P0 LEA.HI R0, R0, R0, RZ, 0x1 ;  /* 0x0000000000008211 */ /* 0x000fe400078f08ff */
[----:B0-----:R-:W-:Y:S02]  /*8080*/  @!P2 LEA.HI R16, R19, R19, RZ, 0x1 ;  /* 0x000000131310a211 */ /* 0x001fe400078f08ff */
[----:B------:R-:W-:-:S02]  /*8090*/  @!P4 LEA.HI R36, R27, R27, RZ, 0x1 ;  /* 0x0000001b1b24c211 */ /* 0x000fc400078f08ff */
[----:B------:R-:W-:Y:S02]  /*80a0*/  @!P0 LOP3.LUT R17, R0, 0xfffffffe, RZ, 0xc0, !PT ;  /* 0xfffffffe00118812 */ /* 0x000fe400078ec0ff */
[----:B------:R-:W-:Y:S02]  /*80b0*/  @!P1 LOP3.LUT R19, R18, 0xfffffffe, RZ, 0xc0, !PT ;  /* 0xfffffffe12139812 */ /* 0x000fe400078ec0ff */
[----:B------:R-:W-:Y:S01]  /*80c0*/  @!P2 LOP3.LUT R27, R16, 0xfffffffe, RZ, 0xc0, !PT ;  /* 0xfffffffe101ba812 */ /* 0x000fe200078ec0ff */
[--C-:B------:R-:W-:Y:S01]  /*80d0*/  @!P0 IMAD.WIDE R16, R17, 0x4, R42.reuse ;  /* 0x0000000411108825 */ /* 0x100fe200078e022a */
[----:B------:R-:W-:Y:S02]  /*80e0*/  @!P3 LOP3.LUT R37, R26, 0xfffffffe, RZ, 0xc0, !PT ;  /* 0xfffffffe1a25b812 */ /* 0x000fe400078ec0ff */
[----:B------:R-:W-:Y:S01]  /*80f0*/  @!P4 LOP3.LUT R39, R36, 0xfffffffe, RZ, 0xc0, !PT ;  /* 0xfffffffe2427c812 */ /* 0x000fe200078ec0ff */
[--C-:B------:R-:W-:Y:S01]  /*8100*/  @!P1 IMAD.WIDE R18, R19, 0x4, R42.reuse ;  /* 0x0000000413129825 */ /* 0x100fe200078e022a */
[----:B------:R-:W-:Y:S01]  /*8110*/  @!P6 LOP3.LUT R49, R40, 0xfffffffe, RZ, 0xc0, !PT ;  /* 0xfffffffe2831e812 */ /* 0x000fe200078ec0ff */
[----:B------:R3:W-:Y:S02]  /*8120*/  @!P0 ST.E.64 desc[UR42][R16.64], R2 ;  /* 0x0000000210008985 */ /* 0x0007e4000c101b2a */
[----:B------:R-:W-:-:S02]  /*8130*/  @!P2 IMAD.WIDE R26, R27, 0x4, R42 ;  /* 0x000000041b1aa825 */ /* 0x000fc400078e022a */
[----:B------:R3:W-:Y:S02]  /*8140*/  @!P1 ST.E.64 desc[UR42][R18.64], R4 ;  /* 0x0000000412009985 */ /* 0x0007e4000c101b2a */
[--C-:B------:R-:W-:Y:S02]  /*8150*/  @!P3 IMAD.WIDE R36, R37, 0x4, R42.reuse ;  /* 0x000000042524b825 */ /* 0x100fe400078e022a */
[----:B------:R3:W-:Y:S02]  /*8160*/  @!P2 ST.E.64 desc[UR42][R26.64], R6 ;  /* 0x000000061a00a985 */ /* 0x0007e4000c101b2a */
[--C-:B------:R-:W-:Y:S02]  /*8170*/  @!P4 IMAD.WIDE R38, R39, 0x4, R42.reuse ;  /* 0x000000042726c825 */ /* 0x100fe400078e022a */
[----:B------:R3:W-:Y:S02]  /*8180*/  @!P3 ST.E.64 desc[UR42][R36.64], R10 ;  /* 0x0000000a2400b985 */ /* 0x0007e4000c101b2a */
[----:B------:R-:W-:-:S02]  /*8190*/  @!P5 IMAD.WIDE R40, R41, 0x4, R42 ;  /* 0x000000042928d825 */ /* 0x000fc400078e022a */
[----:B------:R3:W-:Y:S02]  /*81a0*/  @!P4 ST.E.64 desc[UR42][R38.64], R14 ;  /* 0x0000000e2600c985 */ /* 0x0007e4000c101b2a */
[----:B------:R-:W-:Y:S02]  /*81b0*/  @!P6 IMAD.WIDE R42, R49, 0x4, R42 ;  /* 0x00000004312ae825 */ /* 0x000fe400078e022a */
[----:B------:R3:W-:Y:S04]  /*81c0*/  @!P5 ST.E.64 desc[UR42][R40.64], R22 ;  /* 0x000000162800d985 */ /* 0x0007e8000c101b2a */
[----:B------:R3:W-:Y:S02]  /*81d0*/  @!P6 ST.E.64 desc[UR42][R42.64], R30 ;  /* 0x0000001e2a00e985 */ /* 0x0007e4000c101b2a */
.L_x_12172:
[----:B------:R-:W-:Y:S05]  /*81e0*/  BSYNC B0 ;  /* 0x0000000000007941 */ /* 0x000fea0003800000 */
.L_x_12171:
[----:B------:R-:W-:Y:S01]  /*81f0*/  ISETP.GE.AND P0, PT, R44, R45, PT ;  /* 0x0000002d2c00720c */ /* 0x000fe20003f06270 */
[----:B0--3--:R0:W3:Y:S04]  /*8200*/  SHFL.IDX PT, R17, R50, 0x1, 0x1c1f ;  /* 0x003c1f0032117f89 */ /* 0x0090e800000e0000 */
[----:B------:R0:W4:Y:S08]  /*8210*/  SHFL.IDX PT, R16, R48, 0x1, 0x1c1f ;  /* 0x003c1f0030107f89 */ /* 0x00013000000e0000 */
        /* <DEDUP_REMOVED lines=12> */
[----:B------:R-:W-:-:S02]  /*82e0*/  ISETP.GE.AND P4, PT, R10, UR4, PT ;  /* 0x000000040a007c0c */ /* 0x000fc4000bf86270 */
[----:B------:R-:W-:Y:S02]  /*82f0*/  ISETP.GE.AND P5, PT, R11, UR4, PT ;  /* 0x000000040b007c0c */ /* 0x000fe4000bfa6270 */
[----:B------:R-:W-:Y:S01]  /*8300*/  ISETP.GE.AND P6, PT, R15, UR4, PT ;  /* 0x000000040f007c0c */ /* 0x000fe2000bfc6270 */
[C---:B---34-:R-:W-:Y:S01]  /*8310*/  @!P0 IMAD.WIDE R2, R47.reuse, 0x4, R16 ;  /* 0x000000042f028825 */ /* 0x058fe200078e0210 */
[----:B------:R-:W-:Y:S02]  /*8320*/  IADD3 R47, R47, 0x38, RZ ;  /* 0x000000382f2f7810 */ /* 0x000fe40007ffe0ff */
[----:B------:R-:W-:Y:S02]  /*8330*/  @!P1 LEA.HI R0, R0, R0, RZ, 0x1 ;  /* 0x0000000000009211 */ /* 0x000fe400078f08ff */
[----:B------:R-:W-:Y:S01]  /*8340*/  @!P2 LEA.HI R6, R6, R6, RZ, 0x1 ;  /* 0x000000060606a211 */ /* 0x000fe200078f08ff */
[----:B------:R0:W-:Y:S01]  /*8350*/  @!P0 ST.E.64 desc[UR42][R2.64], R28 ;  /* 0x0000001c02008985 */ /* 0x0001e2000c101b2a */
[----:B------:R-:W-:-:S02]  /*8360*/  @!P1 LOP3.LUT R5, R0, 0xfffffffe, RZ, 0xc0, !PT ;  /* 0xfffffffe00059812 */ /* 0x000fc400078ec0ff */
[----:B------:R-:W-:Y:S02]  /*8370*/  @!P3 LEA.HI R0, R7, R7, RZ, 0x1 ;  /* 0x000000070700b211 */ /* 0x000fe400078f08ff */
[----:B------:R-:W-:Y:S01]  /*8380*/  @!P4 LEA.HI R10, R10, R10, RZ, 0x1 ;  /* 0x0000000a0a0ac211 */ /* 0x000fe200078f08ff */
[----:B------:R-:W-:Y:S01]  /*8390*/  @!P1 IMAD.WIDE R4, R5, 0x4, R16 ;  /* 0x0000000405049825 */ /* 0x000fe200078e0210 */
[----:B------:R-:W-:Y:S02]  /*83a0*/  @!P5 LEA.HI R14, R11, R11, RZ, 0x1 ;  /* 0x0000000b0b0ed211 */ /* 0x000fe400078f08ff */
[----:B------:R-:W-:Y:S02]  /*83b0*/  @!P6 LEA.HI R18, R15, R15, RZ, 0x1 ;  /* 0x0000000f0f12e211 */ /* 0x000fe400078f08ff */
[----:B------:R-:W-:Y:S01]  /*83c0*/  @!P2 LOP3.LUT R7, R6, 0xfffffffe, RZ, 0xc0, !PT ;  /* 0xfffffffe0607a812 */ /* 0x000fe200078ec0ff */
[----:B------:R3:W-:Y:S01]  /*83d0*/  @!P1 ST.E.64 desc[UR42][R4.64], R34 ;  /* 0x0000002204009985 */ /* 0x0007e2000c101b2a */
[----:B------:R-:W-:-:S02]  /*83e0*/  @!P3 LOP3.LUT R11, R0, 0xfffffffe, RZ, 0xc0, !PT ;  /* 0xfffffffe000bb812 */ /* 0x000fc400078ec0ff */
[----:B------:R-:W-:Y:S01]  /*83f0*/  @!P4 LOP3.LUT R15, R10, 0xfffffffe, RZ, 0xc0, !PT ;  /* 0xfffffffe0a0fc812 */ /* 0x000fe200078ec0ff */
[--C-:B0-----:R-:W-:Y:S01]  /*8400*/  @!P2 IMAD.WIDE R2, R7, 0x4, R16.reuse ;  /* 0x000000040702a825 */ /* 0x101fe200078e0210 */
[----:B------:R-:W-:Y:S02]  /*8410*/  @!P5 LOP3.LUT R19, R14, 0xfffffffe, RZ, 0xc0, !PT ;  /* 0xfffffffe0e13d812 */ /* 0x000fe400078ec0ff */
[----:B------:R-:W-:Y:S01]  /*8420*/  @!P6 LOP3.LUT R23, R18, 0xfffffffe, RZ, 0xc0, !PT ;  /* 0xfffffffe1217e812 */ /* 0x000fe200078ec0ff */
[--C-:B------:R-:W-:Y:S01]  /*8430*/  @!P4 IMAD.WIDE R6, R15, 0x4, R16.reuse ;  /* 0x000000040f06c825 */ /* 0x100fe200078e0210 */
[----:B------:R0:W-:Y:S01]  /*8440*/  @!P2 ST.E.64 desc[UR42][R2.64], R8 ;  /* 0x000000080200a985 */ /* 0x0001e2000c101b2a */
[----:B------:R-:W-:Y:S02]  /*8450*/  ISETP.GE.AND P0, PT, R47, UR4, PT ;  /* 0x000000042f007c0c */ /* 0x000fe4000bf06270 */
[----:B------:R-:W-:-:S04]  /*8460*/  @!P6 IMAD.WIDE R14, R23, 0x4, R16 ;  /* 0x00000004170ee825 */ /* 0x000fc800078e0210 */
[----:B---3--:R-:W-:-:S04]  /*8470*/  @!P3 IMAD.WIDE R4, R11, 0x4, R16 ;  /* 0x000000040b04b825 */ /* 0x008fc800078e0210 */
[----:B------:R-:W-:Y:S01]  /*8480*/  @!P5 IMAD.WIDE R10, R19, 0x4, R16 ;  /* 0x00000004130ad825 */ /* 0x000fe200078e0210 */
[----:B------:R0:W-:Y:S04]  /*8490*/  @!P3 ST.E.64 desc[UR42][R4.64], R12 ;  /* 0x0000000c0400b985 */ /* 0x0001e8000c101b2a */
[----:B------:R0:W-:Y:S04]  /*84a0*/  @!P4 ST.E.64 desc[UR42][R6.64], R20 ;  /* 0x000000140600c985 */ /* 0x0001e8000c101b2a */
        /* <DEDUP_REMOVED lines=8> */
.L_x_12170:
        /* <DEDUP_REMOVED lines=12> */
[----:B------:R-:W2:Y:S01]  /*85f0*/  LDL.LU R7, [R1+0x14] ;  /* 0x0000140001077983 */ /* 0x000ea20000300800 */
        /* <DEDUP_REMOVED lines=45> */
.L_x_12145:
        /* <DEDUP_REMOVED lines=18> */
.L_x_12173:
[----:B------:R-:W-:Y:S01]  /*89f0*/  ULDC UR7, c[0x0][0xc50] ;  /* 0x0003140000077ab9 */ /* 0x000fe20000000800 */
[----:B------:R-:W-:Y:S01]  /*8a00*/  UMOV UR36, UR6 ;  /* 0x0000000600247c82 */ /* 0x000fe20008000000 */
[----:B------:R-:W-:-:S11]  /*8a10*/  UISETP.NE.AND UP0, UPT, UR7, 0x1, UPT ;  /* 0x000000010700788c */ /* 0x000fd6000bf05270 */
[----:B------:R-:W-:Y:S01]  /*8a20*/  @UP0 ULDC UR4, c[0x0][0xc54] ;  /* 0x0003150000040ab9 */ /* 0x000fe20000000800 */
[----:B------:R-:W-:Y:S01]  /*8a30*/  @UP0 ULDC UR8, c[0x0][0xc58] ;  /* 0x0003160000080ab9 */ /* 0x000fe20000000800 */
[----:B------:R-:W-:-:S04]  /*8a40*/  UIMAD.WIDE.U32 UR4, UR6, UR4, URZ ;  /* 0x00000004060472a5 */ /* 0x000fc8000f8e003f */
[----:B------:R-:W-:-:S12]  /*8a50*/  @UP0 USHF.R.U32.HI UR36, URZ, UR8, UR5 ;  /* 0x000000083f240299 */ /* 0x000fd80008011605 */
.L_x_12174:
        /* <DEDUP_REMOVED lines=26> */
[----:B------:R-:W-:Y:S01]  /*8c00*/  MOV R4, UR4 ;  /* 0x0000000400047c02 */ /* 0x000fe20008000f00 */
[----:B------:R-:W-:-:S03]  /*8c10*/  UIADD3 UR5, UR39, -0x1, UR4 ;  /* 0xffffffff27057890 */ /* 0x000fc6000fffe004 */
[-C--:B------:R-:W-:Y:S02]  /*8c20*/  IABS R5, R4.reuse ;  /* 0x0000000400057213 */ /* 0x080fe40000000000 */
[----:B------:R-:W-:Y:S01]  /*8c30*/  IABS R4, R4 ;  /* 0x0000000400047213 */ /* 0x000fe20000000000 */
[----:B------:R-:W-:Y:S01]  /*8c40*/  IMAD.U32 R6, RZ, RZ, UR5 ;  /* 0x00000005ff067e24 */ /* 0x000fe2000f8e00ff */
[----:B------:R-:W0:Y:S01]  /*8c50*/  I2F.RP R0, R5 ;  /* 0x0000000500007306 */ /* 0x000e220000209400 */
[----:B------:R-:W-:Y:S02]  /*8c60*/  ULOP3.LUT UR5, UR5, UR4, URZ, 0x3c, !UPT ;  /* 0x0000000405057292 */ /* 0x000fe4000f8e3c3f */
[----:B------:R-:W-:-:S04]  /*8c70*/  IMAD.MOV R4, RZ, RZ, -R4 ;  /* 0x000000ffff047224 */ /* 0x000fc800078e0a04 */
        /* <DEDUP_REMOVED lines=21> */
.L_x_12176:
        /* <DEDUP_REMOVED lines=16> */
[----:B------:R-:W-:Y:S01]  /*8ed0*/  MOV R4, UR4 ;  /* 0x0000000400047c02 */ /* 0x000fe20008000f00 */
[----:B------:R-:W-:Y:S01]  /*8ee0*/  IMAD.U32 R5, RZ, RZ, UR5 ;  /* 0x00000005ff057e24 */ /* 0x000fe2000f8e00ff */
[----:B------:R-:W-:Y:S01]  /*8ef0*/  ULDC.64 UR4, c[0x4][0x30] ;  /* 0x01000c0000047ab9 */ /* 0x000fe20000000a00 */
        /* <DEDUP_REMOVED lines=10> */
.L_x_12177:
        /* <DEDUP_REMOVED lines=20> */
.L_x_12179:
        /* <DEDUP_REMOVED lines=15> */
.L_x_12178:
        /* <DEDUP_REMOVED lines=10> */
[----:B------:R-:W-:Y:S02]  /*9270*/  LOP3.LUT R17, R17, 0xfffffffe, RZ, 0xc0, !PT ;  /* 0xfffffffe11117812 */ /* 0x000fe400078ec0ff */
[----:B------:R-:W-:Y:S02]  /*9280*/  ISETP.NE.AND.EX P1, PT, R5, RZ, PT, P0 ;  /* 0x000000ff0500720c */ /* 0x000fe40003f25300 */
[----:B------:R-:W-:-:S11]  /*9290*/  IADD3 R18, R25, -0x1, RZ ;  /* 0xffffffff19127810 */ /* 0x000fd60007ffe0ff */
[----:B------:R-:W-:Y:S02]  /*92a0*/  @P1 LOP3.LUT R17, R17, 0x1, RZ, 0xfc, !PT ;  /* 0x0000000111111812 */ /* 0x000fe400078efcff */
[----:B--2---:R-:W-:Y:S02]  /*92b0*/  SHF.R.S32.HI R22, RZ, 0x1f, R19 ;  /* 0x0000001fff167819 */ /* 0x004fe40000011413 */
[----:B------:R-:W-:Y:S01]  /*92c0*/  SEL R16, R19, RZ, !P1 ;  /* 0x000000ff13107207 */ /* 0x000fe20004800000 */
[----:B------:R-:W-:Y:S06]  /*92d0*/  BRA.DIV UR4, `(.L_x_12180) ;  /* 0x0000002a04fc7947 */ /* 0x000fec000b800000 */
[----:B------:R0:W1:Y:S02]  /*92e0*/  SHFL.IDX PT, R14, R29, RZ, 0x1f ;  /* 0x00001fff1d0e7589 */ /* 0x00006400000e0000 */
.L_x_12248:
        /* <DEDUP_REMOVED lines=8> */
.L_x_12251:
        /* <DEDUP_REMOVED lines=23> */
.L_x_12183:
[----:B------:R-:W2:Y:S01]  /*94e0*/  SYNCS.PHASECHK.TRANS64.TRYWAIT P0, [UR38+0x30840], R0 ;  /* 0x03084000ff0075a7 */ /* 0x000ea20008000166 */
[----:B------:R-:W-:Y:S01]  /*94f0*/  ISETP.NE.AND P1, PT, R27, RZ, PT ;  /* 0x000000ff1b00720c */ /* 0x000fe20003f25270 */
[----:B--2---:R-:W-:-:S12]  /*9500*/  @!P0 BRA `(.L_x_12184) ;  /* 0x0000002800b08947 */ /* 0x004fd80003800000 */
.L_x_12252:
[----:B------:R-:W-:Y:S05]  /*9510*/  @P1 BRA `(.L_x_12185) ;  /* 0x0000000000181947 */ /* 0x000fea0003800000 */
[----:B------:R-:W3:Y:S01]  /*9520*/  S2R R2, SR_TID.X ;  /* 0x0000000000027919 */ /* 0x000ee20000002100 */
[----:B--2---:R-:W-:-:S04]  /*9530*/  IMAD.MOV.U32 R0, RZ, RZ, 0x6000 ;  /* 0x00006000ff007424 */ /* 0x004fc800078e00ff */
[----:B------:R4:W-:Y:S01]  /*9540*/  SYNCS.ARRIVE.TRANS64 RZ, [UR38+0x30830], R0 ;  /* 0x03083000ffff79a7 */ /* 0x0009e20008000026 */
[----:B---3--:R-:W-:-:S13]  /*9550*/  LOP3.LUT P0, RZ, R2, 0x1f, RZ, 0xc0, !PT ;  /* 0x0000001f02ff7812 */ /* 0x008fda000780c0ff */
[----:B----4-:R-:W-:Y:S05]  /*9560*/  @!P0 BRA `(.L_x_12185) ;  /* 0x0000000000048947 */ /* 0x010fea0003800000 */
[----:B------:R-:W-:Y:S01]  /*9570*/  BPT.TRAP 0x1 ;  /* 0x000000040000795c */ /* 0x000fe20000300000 */
.L_x_12185:
        /* <DEDUP_REMOVED lines=8> */
[----:B------:R-:W-:Y:S01]  /*9600*/  UIADD3.X UR5, URZ, UR5, URZ, UP0, !UPT ;  /* 0x000000053f057290 */ /* 0x000fe200087fe43f */
[----:B------:R-:W-:Y:S01]  /*9610*/  UMOV UR6, 0x0 ;  /* 0x0000000000067882 */ /* 0x000fe20000000000 */
[----:B------:R-:W-:-:S02]  /*9620*/  UMOV UR7, 0x14f00000 ;  /* 0x14f0000000077882 */ /* 0x000fc40000000000 */
[----:B------:R-:W-:Y:S01]  /*9630*/  UIMAD UR11, UR11, 0xc0, URZ ;  /* 0x000000c00b0b78a4 */ /* 0x000fe2000f8e023f */
[----:B------:R-:W-:Y:S01]  /*9640*/  UMOV UR10, URZ ;  /* 0x0000003f000a7c82 */ /* 0x000fe20008000000 */
[----:B------:R-:W-:Y:S02]  /*9650*/  UMOV UR12, UR36 ;  /* 0x00000024000c7c82 */ /* 0x000fe40008000000 */
[----:B------:R-:W-:-:S05]  /*9660*/  @P0 LOP3.LUT R17, R17, 0x2, RZ, 0xfc, !PT ;  /* 0x0000000211110812 */ /* 0x000fca00078efcff */
[----:B------:R3:W-:Y:S02]  /*9670*/  UTMALDG.4D [UR8], [UR4], desc[UR6] ;  /* 0x00000608040075b4 */ /* 0x0007e40008019000 */
[----:B---3--:R-:W-:Y:S01]  /*9680*/  NOP ;  /* 0x0000000000007918 */ /* 0x008fe20000000000 */
.L_x_12181:
        /* <DEDUP_REMOVED lines=18> */
[----:B-1----:R-:W-:Y:S01]  /*97b0*/  IMAD.U32 R4, RZ, RZ, UR6 ;  /* 0x00000006ff047e24 */ /* 0x002fe2000f8e00ff */
[----:B------:R-:W-:Y:S01]  /*97c0*/  MOV R8, 0x70 ;  /* 0x0000007000087802 */ /* 0x000fe20000000f00 */
[----:B------:R-:W1:Y:S01]  /*97d0*/  LDC.64 R2, c[0x4][R2] ;  /* 0x0100000002027b82 */ /* 0x000e620000000a00 */
[----:B------:R-:W-:Y:S02]  /*97e0*/  IMAD.U32 R5, RZ, RZ, UR7 ;  /* 0x00000007ff057e24 */ /* 0x000fe4000f8e00ff */
[----:B------:R-:W-:Y:S02]  /*97f0*/  IMAD.U32 R6, RZ, RZ, UR8 ;  /* 0x00000008ff067e24 */ /* 0x000fe4000f8e00ff */
[----:B------:R-:W-:-:S02]  /*9800*/  IMAD.U32 R7, RZ, RZ, UR9 ;  /* 0x00000009ff077e24 */ /* 0x000fc4000f8e00ff */
[----:B------:R-:W-:Y:S02]  /*9810*/  IMAD.U32 R10, RZ, RZ, UR4 ;  /* 0x00000004ff0a7e24 */ /* 0x000fe4000f8e00ff */
[----:B------:R-:W-:Y:S02]  /*9820*/  IMAD.U32 R11, RZ, RZ, UR5 ;  /* 0x00000005ff0b7e24 */ /* 0x000fe4000f8e00ff */
[----:B------:R-:W-:Y:S02]  /*9830*/  IMAD.MOV.U32 R12, RZ, RZ, 0x1 ;  /* 0x00000001ff0c7424 */ /* 0x000fe400078e00ff */
[----:B------:R-:W-:-:S07]  /*9840*/  IMAD.MOV.U32 R13, RZ, RZ, RZ ;  /* 0x000000ffff0d7224 */ /* 0x000fce00078e00ff */
[----:B------:R-:W-:-:S07]  /*9850*/  LEPC R20, `(.L_x_12186) ;  /* 0x000000001014794e */ /* 0x000fce0000000000 */
[----:B01----:R-:W-:Y:S05]  /*9860*/  CALL.ABS.NOINC R2 ;  /* 0x0000000002007343 */ /* 0x003fea0003c00000 */
.L_x_12186:
[----:B------:R-:W2:Y:S01]  /*9870*/  LDC R20, c[0x0][0x448] ;  /* 0x00011200ff147b82 */ /* 0x000ea20000000800 */
[----:B------:R-:W3:Y:S01]  /*9880*/  S2R R12, SR_TID.X ;  /* 0x00000000000c7919 */ /* 0x000ee20000002100 */
[----:B------:R-:W-:Y:S01]  /*9890*/  SHF.R.U32.HI R6, RZ, 0x3, R27 ;  /* 0x00000003ff067819 */ /* 0x000fe2000001161b */
[----:B------:R-:W-:Y:S01]  /*98a0*/  UMOV UR4, UR44 ;  /* 0x0000002c00047c82 */ /* 0x000fe20008000000 */
[----:B------:R-:W-:Y:S01]  /*98b0*/  UMOV UR5, UR41 ;  /* 0x0000002900057c82 */ /* 0x000fe20008000000 */
[----:B------:R-:W4:Y:S01]  /*98c0*/  S2R R21, SR_CTAID.X ;  /* 0x0000000000157919 */ /* 0x000f220000002500 */
[----:B------:R-:W-:Y:S01]  /*98d0*/  ULDC.64 UR6, c[0x0][0x2c8] ;  /* 0x0000b20000067ab9 */ /* 0x000fe20000000a00 */
[----:B------:R-:W5:Y:S01]  /*98e0*/  S2R R10, SR_CTAID.Z ;  /* 0x00000000000a7919 */ /* 0x000f620000002700 */
[----:B--2---:R-:W-:Y:S01]  /*98f0*/  ISETP.NE.AND P0, PT, R20, 0x1, PT ;  /* 0x000000011400780c */ /* 0x004fe20003f05270 */
[----:B---3--:R-:W-:-:S12]  /*9900*/  IMAD.SHL.U32 R3, R12, 0x10, RZ ;  /* 0x000000100c037824 */ /* 0x008fd800078e00ff */
[----:B------:R-:W2:Y:S01]  /*9910*/  @P0 LDC R0, c[0x0][0x44c] ;  /* 0x00011300ff000b82 */ /* 0x000ea20000000800 */
[----:B------:R-:W-:-:S05]  /*9920*/  LOP3.LUT R3, R6, 0x70, R3, 0xf8, !PT ;  /* 0x0000007006037812 */ /* 0x000fca00078ef803 */
[----:B----4-:R-:W-:Y:S02]  /*9930*/  IMAD R7, R21, 0xc0, R3 ;  /* 0x000000c015077824 */ /* 0x010fe400078e0203 */
[----:B------:R-:W3:Y:S02]  /*9940*/  @P0 LDC R11, c[0x0][0x44c] ;  /* 0x00011300ff0b0b82 */ /* 0x000ee40000000800 */
[----:B------:R-:W-:Y:S02]  /*9950*/  VIADD R8, R7, 0x80 ;  /* 0x0000008007087836 */ /* 0x000fe40000000000 */
[----:B------:R-:W-:-:S04]  /*9960*/  IMAD.MOV.U32 R9, RZ, RZ, R7 ;  /* 0x000000ffff097224 */ /* 0x000fc800078e0007 */
[----:B-1----:R-:W1:Y:S08]  /*9970*/  @P0 LDC R5, c[0x0][0x450] ;  /* 0x00011400ff050b82 */ /* 0x002e700000000800 */
[----:B------:R-:W4:Y:S01]  /*9980*/  LDC.64 R2, c[0x0][0x2e0] ;  /* 0x0000b800ff027b82 */ /* 0x000f220000000a00 */
[----:B--2---:R-:W-:-:S07]  /*9990*/  @P0 IMAD.HI.U32 R0, R7, R0, RZ ;  /* 0x0000000007000227 */ /* 0x004fce00078e00ff */
[----:B------:R-:W2:Y:S01]  /*99a0*/  @P0 LDC R13, c[0x0][0x450] ;  /* 0x00011400ff0d0b82 */ /* 0x000ea20000000800 */
[----:B---3--:R-:W-:Y:S01]  /*99b0*/  @P0 IMAD.HI.U32 R4, R8, R11, RZ ;  /* 0x0000000b08040227 */ /* 0x008fe200078e00ff */
[----:B-1----:R-:W-:-:S03]  /*99c0*/  @P0 SHF.R.U32.HI R9, RZ, R5, R0 ;  /* 0x00000005ff090219 */ /* 0x002fc60000011600 */
[----:B------:R-:W-:Y:S02]  /*99d0*/  IMAD.MOV.U32 R0, RZ, RZ, R8 ;  /* 0x000000ffff007224 */ /* 0x000fe400078e0008 */
[----:B----4-:R-:W-:-:S04]  /*99e0*/  IMAD R28, R28, R2, RZ ;  /* 0x000000021c1c7224 */ /* 0x010fc800078e02ff */
[C---:B-----5:R-:W-:Y:S02]  /*99f0*/  IMAD R5, R10.reuse, R3, R28 ;  /* 0x000000030a057224 */ /* 0x060fe400078e021c */
[----:B------:R-:W-:Y:S01]  /*9a00*/  IMAD.WIDE.U32 R2, R10, R2, UR4 ;  /* 0x000000040a027e25 */ /* 0x000fe2000f8e0002 */
[----:B------:R-:W-:Y:S01]  /*9a10*/  ULDC.64 UR4, c[0x0][0x2d0] ;  /* 0x0000b40000047ab9 */ /* 0x000fe20000000a00 */
[----:B--2---:R-:W-:Y:S02]  /*9a20*/  @P0 SHF.R.U32.HI R0, RZ, R13, R4 ;  /* 0x0000000dff000219 */ /* 0x004fe40000011604 */
[----:B------:R-:W-:Y:S01]  /*9a30*/  SHF.R.S32.HI R4, RZ, 0x1f, R9 ;  /* 0x0000001fff047819 */ /* 0x000fe20000011409 */
[----:B------:R-:W-:Y:S01]  /*9a40*/  IMAD.IADD R3, R3, 0x1, R5 ;  /* 0x0000000103037824 */ /* 0x000fe200078e0205 */
[----:B------:R-:W-:-:S03]  /*9a50*/  SHF.R.S32.HI R10, RZ, 0x1f, R0 ;  /* 0x0000001fff0a7819 */ /* 0x000fc60000011400 */
[----:B------:R-:W-:-:S04]  /*9a60*/  IMAD R4, R4, UR4, RZ ;  /* 0x0000000404047c24 */ /* 0x000fc8000f8e02ff */
[C---:B------:R-:W-:Y:S02]  /*9a70*/  IMAD R11, R9.reuse, UR5, R4 ;  /* 0x00000005090b7c24 */ /* 0x040fe4000f8e0204 */
[----:B------:R-:W-:-:S04]  /*9a80*/  IMAD.WIDE.U32 R4, R9, UR4, R2 ;  /* 0x0000000409047c25 */ /* 0x000fc8000f8e0002 */
[----:B------:R-:W-:Y:S02]  /*9a90*/  IMAD.MOV R9, RZ, RZ, -R9 ;  /* 0x000000ffff097224 */ /* 0x000fe400078e0a09 */
[----:B------:R-:W-:Y:S02]  /*9aa0*/  IMAD.IADD R5, R5, 0x1, R11 ;  /* 0x0000000105057824 */ /* 0x000fe400078e020b */
[----:B------:R-:W-:Y:S02]  /*9ab0*/  IMAD R9, R20, R9, R7 ;  /* 0x0000000914097224 */ /* 0x000fe400078e0207 */
[----:B------:R-:W-:Y:S02]  /*9ac0*/  IMAD.MOV R7, RZ, RZ, -R0 ;  /* 0x000000ffff077224 */ /* 0x000fe400078e0a00 */
[----:B------:R-:W-:Y:S02]  /*9ad0*/  IMAD R11, R10, UR4, RZ ;  /* 0x000000040a0b7c24 */ /* 0x000fe4000f8e02ff */
[----:B------:R-:W-:Y:S01]  /*9ae0*/  IMAD R7, R20, R7, R8 ;  /* 0x0000000714077224 */ /* 0x000fe200078e0208 */
[----:B------:R-:W-:Y:S01]  /*9af0*/  SHF.R.S32.HI R8, RZ, 0x1f, R9 ;  /* 0x0000001fff087819 */ /* 0x000fe20000011409 */
[----:B------:R-:W-:-:S04]  /*9b00*/  IMAD.WIDE.U32 R2, R0, UR4, R2 ;  /* 0x0000000400027c25 */ /* 0x000fc8000f8e0002 */
[----:B------:R-:W-:Y:S01]  /*9b10*/  IMAD R13, R0, UR5, R11 ;  /* 0x00000005000d7c24 */ /* 0x000fe2000f8e020b */
[----:B------:R-:W-:Y:S01]  /*9b20*/  SHF.R.S32.HI R0, RZ, 0x1f, R7 ;  /* 0x0000001fff007819 */ /* 0x000fe20000011407 */
[----:B------:R-:W-:Y:S01]  /*9b30*/  IMAD R8, R8, UR6, RZ ;  /* 0x0000000608087c24 */ /* 0x000fe2000f8e02ff */
[----:B------:R-:W-:Y:S01]  /*9b40*/  ULDC.64 UR4, c[0x0][0x280] ;  /* 0x0000a00000047ab9 */ /* 0x000fe20000000a00 */
[----:B------:R-:W-:-:S04]  /*9b50*/  IMAD.WIDE.U32 R4, R9, UR6, R4 ;  /* 0x0000000609047c25 */ /* 0x000fc8000f8e0004 */
[----:B------:R-:W-:Y:S01]  /*9b60*/  IMAD R11, R9, UR7, R8 ;  /* 0x00000007090b7c24 */ /* 0x000fe2000f8e0208 */
[----:B------:R-:W-:Y:S01]  /*9b70*/  LEA R9, P0, R4, UR4, 0x1 ;  /* 0x0000000404097c11 */ /* 0x000fe2000f8008ff */
[----:B------:R-:W-:Y:S02]  /*9b80*/  IMAD.IADD R3, R3, 0x1, R13 ;  /* 0x0000000103037824 */ /* 0x000fe400078e020d */
[----:B------:R-:W-:Y:S02]  /*9b90*/  IMAD R0, R0, UR6, RZ ;  /* 0x0000000600007c24 */ /* 0x000fe4000f8e02ff */
[----:B------:R-:W-:Y:S02]  /*9ba0*/  IMAD.IADD R11, R5, 0x1, R11 ;  /* 0x00000001050b7824 */ /* 0x000fe400078e020b */
[C---:B------:R-:W-:Y:S02]  /*9bb0*/  IMAD R13, R7.reuse, UR7, R0 ;  /* 0x00000007070d7c24 */ /* 0x040fe4000f8e0200 */
[----:B------:R-:W-:Y:S01]  /*9bc0*/  IMAD.WIDE.U32 R2, R7, UR6, R2 ;  /* 0x0000000607027c25 */ /* 0x000fe2000f8e0002 */
[----:B------:R-:W-:-:S02]  /*9bd0*/  LEA.HI.X R10, R4, UR5, R11, 0x1, P0 ;  /* 0x00000005040a7c11 */ /* 0x000fc400080f0c0b */
[----:B------:R-:W-:Y:S01]  /*9be0*/  SHF.L.U32 R7, R12, 0x3, RZ ;  /* 0x000000030c077819 */ /* 0x000fe200000006ff */
[----:B------:R-:W-:Y:S01]  /*9bf0*/  IMAD.IADD R3, R3, 0x1, R13 ;  /* 0x0000000103037824 */ /* 0x000fe200078e020d */
[C---:B------:R-:W-:Y:S01]  /*9c00*/  LEA R0, P0, R2.reuse, UR4, 0x1 ;  /* 0x0000000402007c11 */ /* 0x040fe2000f8008ff */
[----:B------:R-:W-:Y:S01]  /*9c10*/  ULDC UR4, c[0x0][0x2b8] ;  /* 0x0000ae0000047ab9 */ /* 0x000fe20000000800 */
[----:B------:R-:W-:Y:S02]  /*9c20*/  IMAD.SHL.U32 R4, R27, 0x8, RZ ;  /* 0x000000081b047824 */ /* 0x000fe400078e00ff */
[----:B------:R-:W-:Y:S02]  /*9c30*/  LEA.HI.X R8, R2, UR5, R3, 0x1, P0 ;  /* 0x0000000502087c11 */ /* 0x000fe400080f0c03 */
[C---:B------:R-:W-:Y:S02]  /*9c40*/  LOP3.LUT R2, R7.reuse, 0x1f8, RZ, 0xc0, !PT ;  /* 0x000001f807027812 */ /* 0x040fe400078ec0ff */
[----:B------:R-:W-:-:S02]  /*9c50*/  LOP3.LUT R7, R7, 0x38, RZ, 0xc0, !PT ;  /* 0x0000003807077812 */ /* 0x000fc400078ec0ff */
[----:B------:R-:W-:Y:S02]  /*9c60*/  LOP3.LUT R3, R2, 0x38, R12, 0x78, !PT ;  /* 0x0000003802037812 */ /* 0x000fe400078e780c */
[----:B------:R-:W-:Y:S01]  /*9c70*/  ISETP.GE.AND P0, PT, R7, UR4, PT ;  /* 0x0000000407007c0c */ /* 0x000fe2000bf06270 */
[----:B------:R-:W-:Y:S01]  /*9c80*/  UMOV UR4, 0xffffffff ;  /* 0xffffffff00047882 */ /* 0x000fe20000000000 */
[----:B------:R-:W-:Y:S02]  /*9c90*/  LOP3.LUT R4, R3, 0x200, R4, 0xf8, !PT ;  /* 0x0000020003047812 */ /* 0x000fe400078ef804 */
[----:B------:R-:W-:Y:S09]  /*9ca0*/  BRA.DIV UR4, `(.L_x_12187) ;  /* 0x0000002204e07947 */ /* 0x000ff2000b800000 */
[----:B------:R-:W1:Y:S01]  /*9cb0*/  S2R R2, SR_CTAID.X ;  /* 0x0000000000027919 */ /* 0x000e620000002500 */
[----:B------:R-:W-:Y:S02]  /*9cc0*/  ULDC UR4, c[0x0][0x288] ;  /* 0x0000a20000047ab9 */ /* 0x000fe40000000800 */
[----:B------:R-:W-:Y:S01]  /*9cd0*/  IMAD R5, R20, UR4, RZ ;  /* 0x0000000414057c24 */ /* 0x000fe2000f8e02ff */
[----:B------:R-:W2:Y:S04]  /*9ce0*/  SHFL.IDX PT, R14, R9, RZ, 0x181f ;  /* 0x00181fff090e7589 */ /* 0x000ea800000e0000 */
[----:B------:R-:W-:Y:S04]  /*9cf0*/  SHFL.IDX PT, R21, R10, 0x1, 0x181f ;  /* 0x00381f000a157f89 */ /* 0x000fe800000e0000 */
[----:B------:R-:W-:Y:S01]  /*9d00*/  SHFL.IDX PT, R20, R10, 0x2, 0x181f ;  /* 0x00581f000a147f89 */ /* 0x000fe200000e0000 */
[----:B-1----:R-:W-:-:S03]  /*9d10*/  IMAD R6, R2, 0xc0, R6 ;  /* 0x000000c002067824 */ /* 0x002fc600078e0206 */
[----:B------:R-:W1:Y:S01]  /*9d20*/  SHFL.IDX PT, R2, R10, RZ, 0x181f ;  /* 0x00181fff0a027589 */ /* 0x000e6200000e0000 */
[C---:B------:R-:W-:Y:S01]  /*9d30*/  VIADD R12, R6.reuse, 0x10 ;  /* 0x00000010060c7836 */ /* 0x040fe20000000000 */
[----:B------:R-:W-:-:S13]  /*9d40*/  ISETP.GE.AND P1, PT, R6, R5, PT ;  /* 0x000000050600720c */ /* 0x000fda0003f26270 */
[----:B--2---:R-:W-:Y:S02]  /*9d50*/  @!P1 LEA R14, P2, R7, R14, 0x1 ;  /* 0x0000000e070e9211 */ /* 0x004fe400078408ff */
[----:B------:R-:W-:-:S03]  /*9d60*/  @!P1 LEA R28, R4, UR38, 0x1 ;  /* 0x00000026041c9c11 */ /* 0x000fc6000f8e08ff */
[----:B-1----:R-:W-:Y:S02]  /*9d70*/  @!P1 IMAD.X R3, RZ, RZ, R2, P2 ;  /* 0x000000ffff039224 */ /* 0x002fe400010e0602 */
[----:B------:R-:W-:Y:S02]  /*9d80*/  @!P1 IMAD.MOV.U32 R2, RZ, RZ, R14 ;  /* 0x000000ffff029224 */ /* 0x000fe400078e000e */
[----:B------:R-:W-:Y:S04]  /*9d90*/  SHFL.IDX PT, R14, R9, 0x2, 0x181f ;  /* 0x00581f00090e7f89 */ /* 0x000fe800000e0000 */
[----:B------:R1:W-:Y:S01]  /*9da0*/  @!P1 LDGSTS.E.BYPASS.LTC128B.128 [R28+0xc400], desc[UR42][R2.64], !P0 ;  /* 0x0c400000021c9fae */ /* 0x0003e2000c101d6a */
[----:B------:R-:W-:Y:S01]  /*9db0*/  ISETP.GE.AND P1, PT, R12, R5, PT ;  /* 0x000000050c00720c */ /* 0x000fe20003f26270 */
[----:B------:R-:W-:-:S05]  /*9dc0*/  VIADD R12, R6, 0x20 ;  /* 0x00000020060c7836 */ /* 0x000fca0000000000 */
[----:B------:R-:W-:Y:S01]  /*9dd0*/  ISETP.GE.AND P2, PT, R12, R5, PT ;  /* 0x000000050c00720c */ /* 0x000fe20003f46270 */
[----:B------:R-:W-:Y:S01]  /*9de0*/  VIADD R12, R6, 0x30 ;  /* 0x00000030060c7836 */ /* 0x000fe20000000000 */
[----:B-1----:R-:W1:Y:S04]  /*9df0*/  SHFL.IDX PT, R2, R9, 0x1, 0x181f ;  /* 0x00381f0009027f89 */ /* 0x002e6800000e0000 */
[----:B------:R-:W2:Y:S01]  /*9e00*/  SHFL.IDX PT, R28, R9, 0x3, 0x181f ;  /* 0x00781f00091c7f89 */ /* 0x000ea200000e0000 */
[----:B-1----:R-:W-:-:S05]  /*9e10*/  @!P1 LEA R2, P3, R7, R2, 0x1 ;  /* 0x0000000207029211 */ /* 0x002fca00078608ff */
[----:B------:R-:W-:Y:S01]  /*9e20*/  @!P1 IMAD.X R3, RZ, RZ, R21, P3 ;  /* 0x000000ffff039224 */ /* 0x000fe200018e0615 */
[----:B------:R-:W-:-:S05]  /*9e30*/  @!P1 LEA R21, R4, UR38, 0x1 ;  /* 0x0000002604159c11 */ /* 0x000fca000f8e08ff */
[----:B------:R1:W-:Y:S02]  /*9e40*/  @!P1 LDGSTS.E.BYPASS.LTC128B.128 [R21+0xcc00], desc[UR42][R2.64], !P0 ;  /* 0x0cc0000002159fae */ /* 0x0003e4000c101d6a */
[----:B-1----:R-:W-:Y:S02]  /*9e50*/  @!P2 LEA R2, P1, R7, R14, 0x1 ;  /* 0x0000000e0702a211 */ /* 0x002fe400078208ff */
[----:B------:R-:W1:Y:S03]  /*9e60*/  SHFL.IDX PT, R21, R10, 0x3, 0x181f ;  /* 0x00781f000a157f89 */ /* 0x000e6600000e0000 */
[----:B------:R-:W-:Y:S01]  /*9e70*/  @!P2 IMAD.X R3, RZ, RZ, R20, P1 ;  /* 0x000000ffff03a224 */ /* 0x000fe200008e0614 */
[----:B------:R-:W-:Y:S01]  /*9e80*/  ISETP.GE.AND P1, PT, R12, R5, PT ;  /* 0x000000050c00720c */ /* 0x000fe20003f26270 */
[----:B------:R-:W3:Y:S01]  /*9e90*/  SHFL.IDX PT, R14, R9, 0x4, 0x181f ;  /* 0x00981f00090e7f89 */ /* 0x000ee200000e0000 */
[----:B------:R-:W-:Y:S01]  /*9ea0*/  @!P2 LEA R20, R4, UR38, 0x1 ;  /* 0x000000260414ac11 */ /* 0x000fe2000f8e08ff */
[----:B------:R-:W-:-:S04]  /*9eb0*/  VIADD R12, R6, 0x40 ;  /* 0x00000040060c7836 */ /* 0x000fc80000000000 */
[----:B------:R4:W-:Y:S01]  /*9ec0*/  @!P2 LDGSTS.E.BYPASS.LTC128B.128 [R20+0xd400], desc[UR42][R2.64], !P0 ;  /* 0x0d4000000214afae */ /* 0x0009e2000c101d6a */
[----:B------:R-:W-:Y:S01]  /*9ed0*/  ISETP.GE.AND P2, PT, R12, R5, PT ;  /* 0x000000050c00720c */ /* 0x000fe20003f46270 */
[----:B------:R-:W-:Y:S02]  /*9ee0*/  VIADD R12, R6, 0x50 ;  /* 0x00000050060c7836 */ /* 0x000fe40000000000 */
[----:B----4-:R-:W4:Y:S02]  /*9ef0*/  SHFL.IDX PT, R20, R10, 0x4, 0x181f ;  /* 0x00981f000a147f89 */ /* 0x010f2400000e0000 */
[----:B--2---:R-:W-:Y:S02]  /*9f00*/  @!P1 LEA R2, P3, R7, R28, 0x1 ;  /* 0x0000001c07029211 */ /* 0x004fe400078608ff */
[----:B------:R-:W2:Y:S03]  /*9f10*/  SHFL.IDX PT, R28, R9, 0x5, 0x181f ;  /* 0x00b81f00091c7f89 */ /* 0x000ea600000e0000 */
[----:B-1----:R-:W-:Y:S01]  /*9f20*/  @!P1 IMAD.X R3, RZ, RZ, R21, P3 ;  /* 0x000000ffff039224 */ /* 0x002fe200018e0615 */
[----:B------:R-:W-:-:S05]  /*9f30*/  @!P1 LEA R21, R4, UR38, 0x1 ;  /* 0x0000002604159c11 */ /* 0x000fca000f8e08ff */
[----:B------:R1:W-:Y:S04]  /*9f40*/  @!P1 LDGSTS.E.BYPASS.LTC128B.128 [R21+0xdc00], desc[UR42][R2.64], !P0 ;  /* 0x0dc0000002159fae */ /* 0x0003e8000c101d6a */
[----:B-1----:R-:W1:Y:S01]  /*9f50*/  SHFL.IDX PT, R21, R10, 0x5, 0x181f ;  /* 0x00b81f000a157f89 */ /* 0x002e6200000e0000 */
[----:B---3--:R-:W-:-:S03]  /*9f60*/  @!P2 LEA R2, P1, R7, R14, 0x1 ;  /* 0x0000000e0702a211 */ /* 0x008fc600078208ff */
[----:B------:R-:W3:Y:S02]  /*9f70*/  SHFL.IDX PT, R14, R9, 0x6, 0x181f ;  /* 0x00d81f00090e7f89 */ /* 0x000ee400000e0000 */
[----:B----4-:R-:W-:Y:S01]  /*9f80*/  @!P2 IMAD.X R3, RZ, RZ, R20, P1 ;  /* 0x000000ffff03a224 */ /* 0x010fe200008e0614 */
[----:B------:R-:W-:Y:S01]  /*9f90*/  ISETP.GE.AND P1, PT, R12, R5, PT ;  /* 0x000000050c00720c */ /* 0x000fe20003f26270 */
[----:B------:R-:W-:Y:S01]  /*9fa0*/  VIADD R12, R6, 0x60 ;  /* 0x00000060060c7836 */ /* 0x000fe20000000000 */
[----:B------:R-:W-:-:S05]  /*9fb0*/  @!P2 LEA R20, R4, UR38, 0x1 ;  /* 0x000000260414ac11 */ /* 0x000fca000f8e08ff */
[----:B------:R4:W-:Y:S01]  /*9fc0*/  @!P2 LDGSTS.E.BYPASS.LTC128B.128 [R20+0xe400], desc[UR42][R2.64], !P0 ;  /* 0x0e4000000214afae */ /* 0x0009e2000c101d6a */
[----:B------:R-:W-:Y:S01]  /*9fd0*/  ISETP.GE.AND P2, PT, R12, R5, PT ;  /* 0x000000050c00720c */ /* 0x000fe20003f46270 */
[----:B------:R-:W-:Y:S02]  /*9fe0*/  VIADD R12, R6, 0x70 ;  /* 0x00000070060c7836 */ /* 0x000fe40000000000 */
[----:B----4-:R-:W4:Y:S02]  /*9ff0*/  SHFL.IDX PT, R20, R10, 0x6, 0x181f ;  /* 0x00d81f000a147f89 */ /* 0x010f2400000e0000 */
[----:B--2---:R-:W-:Y:S02]  /*a000*/  @!P1 LEA R2, P3, R7, R28, 0x1 ;  /* 0x0000001c07029211 */ /* 0x004fe400078608ff */
[----:B------:R-:W-:Y:S02]  /*a010*/  SHFL.IDX PT, R10, R10, 0x7, 0x181f ;  /* 0x00f81f000a0a7f89 */ /* 0x000fe400000e0000 */
[----:B-1----:R-:W-:-:S02]  /*a020*/  @!P1 IADD3.X R3, RZ, R21, RZ, P3, !PT ;  /* 0x00000015ff039210 */ /* 0x002fc40001ffe4ff */
[C---:B------:R-:W-:Y:S01]  /*a030*/  @!P1 LEA R21, R4.reuse, UR38, 0x1 ;  /* 0x0000002604159c11 */ /* 0x040fe2000f8e08ff */
[----:B------:R-:W-:Y:S04]  /*a040*/  SHFL.IDX PT, R28, R0, RZ, 0x181f ;  /* 0x00181fff001c7589 */ /* 0x000fe800000e0000 */
[----:B------:R3:W-:Y:S02]  /*a050*/  @!P1 LDGSTS.E.BYPASS.LTC128B.128 [R21+0xec00], desc[UR42][R2.64], !P0 ;  /* 0x0ec0000002159fae */ /* 0x0007e4000c101d6a */
[----:B---3--:R-:W-:Y:S02]  /*a060*/  @!P2 LEA R2, P1, R7, R14, 0x1 ;  /* 0x0000000e0702a211 */ /* 0x008fe400078208ff */
[----:B------:R-:W1:Y:S01]  /*a070*/  SHFL.IDX PT, R14, R9, 0x7, 0x181f ;  /* 0x00f81f00090e7f89 */ /* 0x000e6200000e0000 */
[----:B------:R-:W-:-:S02]  /*a080*/  @!P2 LEA R21, R4, UR38, 0x1 ;  /* 0x000000260415ac11 */ /* 0x000fc4000f8e08ff */
[----:B----4-:R-:W-:Y:S01]  /*a090*/  @!P2 IMAD.X R3, RZ, RZ, R20, P1 ;  /* 0x000000ffff03a224 */ /* 0x010fe200008e0614 */
[----:B------:R-:W-:Y:S01]  /*a0a0*/  ISETP.GE.AND P1, PT, R12, R5, PT ;  /* 0x000000050c00720c */ /* 0x000fe20003f26270 */
[----:B------:R-:W2:Y:S01]  /*a0b0*/  SHFL.IDX PT, R20, R8, RZ, 0x181f ;  /* 0x00181fff08147589 */ /* 0x000ea200000e0000 */
[----:B------:R-:W-:-:S03]  /*a0c0*/  VIADD R12, R6, 0x80 ;  /* 0x00000080060c7836 */ /* 0x000fc60000000000 */
[----:B------:R3:W-:Y:S02]  /*a0d0*/  @!P2 LDGSTS.E.BYPASS.LTC128B.128 [R21+0xf400], desc[UR42][R2.64], !P0 ;  /* 0x0f4000000215afae */ /* 0x0007e4000c101d6a */
[----:B------:R-:W-:Y:S01]  /*a0e0*/  ISETP.GE.AND P2, PT, R12, R5, PT ;  /* 0x000000050c00720c */ /* 0x000fe20003f46270 */
[----:B------:R-:W-:Y:S01]  /*a0f0*/  VIADD R12, R6, 0x90 ;  /* 0x00000090060c7836 */ /* 0x000fe20000000000 */
[----:B------:R-:W-:Y:S04]  /*a100*/  SHFL.IDX PT, R9, R8, 0x2, 0x181f ;  /* 0x00581f0008097f89 */ /* 0x000fe800000e0000 */
[----:B---3--:R-:W-:Y:S02]  /*a110*/  @!P1 LEA R21, R4, UR38, 0x1 ;  /* 0x0000002604159c11 */ /* 0x008fe4000f8e08ff */
[----:B-1----:R-:W-:-:S02]  /*a120*/  @!P1 LEA R2, P3, R7, R14, 0x1 ;  /* 0x0000000e07029211 */ /* 0x002fc400078608ff */
[----:B------:R-:W1:Y:S03]  /*a130*/  SHFL.IDX PT, R14, R0, 0x1, 0x181f ;  /* 0x00381f00000e7f89 */ /* 0x000e6600000e0000 */
[----:B------:R-:W-:Y:S02]  /*a140*/  @!P1 IMAD.X R3, RZ, RZ, R10, P3 ;  /* 0x000000ffff039224 */ /* 0x000fe400018e060a */
[----:B------:R-:W3:Y:S04]  /*a150*/  SHFL.IDX PT, R10, R8, 0x1, 0x181f ;  /* 0x00381f00080a7f89 */ /* 0x000ee800000e0000 */
[----:B------:R4:W-:Y:S04]  /*a160*/  @!P1 LDGSTS.E.BYPASS.LTC128B.128 [R21+0xfc00], desc[UR42][R2.64], !P0 ;  /* 0x0fc0000002159fae */ /* 0x0009e8000c101d6a */
[----:B------:R-:W-:Y:S01]  /*a170*/  SHFL.IDX PT, R8, R8, 0x3, 0x181f ;  /* 0x00781f0008087f89 */ /* 0x000fe200000e0000 */
[----:B----4-:R-:W-:-:S02]  /*a180*/  @!P2 LEA R2, P1, R7, R28, 0x1 ;  /* 0x0000001c0702a211 */ /* 0x010fc400078208ff */
[----:B------:R-:W-:-:S03]  /*a190*/  @!P2 LEA R28, R4, UR38, 0x1 ;  /* 0x00000026041cac11 */ /* 0x000fc6000f8e08ff */
[----:B--2---:R-:W-:Y:S01]  /*a1a0*/  @!P2 IMAD.X R3, RZ, RZ, R20, P1 ;  /* 0x000000ffff03a224 */ /* 0x004fe200008e0614 */
[----:B------:R-:W-:Y:S01]  /*a1b0*/  ISETP.GE.AND P1, PT, R12, R5, PT ;  /* 0x000000050c00720c */ /* 0x000fe20003f26270 */
[----:B------:R-:W2:Y:S01]  /*a1c0*/  SHFL.IDX PT, R20, R0, 0x2, 0x181f ;  /* 0x00581f0000147f89 */ /* 0x000ea200000e0000 */
[----:B------:R-:W-:-:S03]  /*a1d0*/  VIADD R12, R6, 0xa0 ;  /* 0x000000a0060c7836 */ /* 0x000fc60000000000 */
[----:B------:R1:W-:Y:S02]  /*a1e0*/  @!P2 LDGSTS.E.BYPASS.LTC128B.128 [R28+0x10400], desc[UR42][R2.64], !P0 ;  /* 0x10400000021cafae */ /* 0x0003e4000c101d6a */
[----:B------:R-:W-:-:S06]  /*a1f0*/  ISETP.GE.AND P2, PT, R12, R5, PT ;  /* 0x000000050c00720c */ /* 0x000fcc0003f46270 */
[----:B------:R-:W-:Y:S02]  /*a200*/  @!P1 LEA R21, R4, UR38, 0x1 ;  /* 0x0000002604159c11 */ /* 0x000fe4000f8e08ff */
[----:B-1----:R-:W-:Y:S02]  /*a210*/  @!P1 LEA R2, P3, R7, R14, 0x1 ;  /* 0x0000000e07029211 */ /* 0x002fe400078608ff */
[----:B------:R1:W4:Y:S03]  /*a220*/  SHFL.IDX PT, R14, R0, 0x3, 0x181f ;  /* 0x00781f00000e7f89 */ /* 0x00032600000e0000 */
[----:B---3--:R-:W-:-:S05]  /*a230*/  @!P1 IMAD.X R3, RZ, RZ, R10, P3 ;  /* 0x000000ffff039224 */ /* 0x008fca00018e060a */
[----:B------:R2:W-:Y:S02]  /*a240*/  @!P1 LDGSTS.E.BYPASS.LTC128B.128 [R21+0x10c00], desc[UR42][R2.64], !P0 ;  /* 0x10c0000002159fae */ /* 0x0005e4000c101d6a */
[----:B--2---:R-:W-:-:S05]  /*a250*/  @!P2 LEA R2, P1, R7, R20, 0x1 ;  /* 0x000000140702a211 */ /* 0x004fca00078208ff */
[----:B------:R-:W-:Y:S01]  /*a260*/  @!P2 IMAD.X R3, RZ, RZ, R9, P1 ;  /* 0x000000ffff03a224 */ /* 0x000fe200008e0609 */
[----:B------:R-:W-:-:S05]  /*a270*/  @!P2 LEA R9, R4, UR38, 0x1 ;  /* 0x000000260409ac11 */ /* 0x000fca000f8e08ff */
[----:B----4-:R1:W-:Y:S02]  /*a280*/  @!P2 LDGSTS.E.BYPASS.LTC128B.128 [R9+0x11400], desc[UR42][R2.64], !P0 ;  /* 0x114000000209afae */ /* 0x0103e4000c101d6a */
.L_x_12277:
[----:B------:R-:W-:Y:S02]  /*a290*/  VIADD R6, R6, 0xb0 ;  /* 0x000000b006067836 */ /* 0x000fe40000000000 */
[----:B-1----:R-:W-:-:S03]  /*a2a0*/  IMAD.MOV.U32 R0, RZ, RZ, 0x1 ;  /* 0x00000001ff007424 */ /* 0x002fc600078e00ff */
[----:B------:R-:W-:Y:S02]  /*a2b0*/  ISETP.GE.AND P1, PT, R6, R5, PT ;  /* 0x000000050600720c */ /* 0x000fe40003f26270 */
[----:B------:R-:W-:-:S11]  /*a2c0*/  SHF.L.U32 R0, R0, 0x1f, RZ ;  /* 0x0000001f00007819 */ /* 0x000fd600000006ff */
[----:B------:R-:W-:Y:S02]  /*a2d0*/  @!P1 LEA R2, P2, R7, R14, 0x1 ;  /* 0x0000000e07029211 */ /* 0x000fe400078408ff */
[----:B------:R-:W-:-:S03]  /*a2e0*/  @!P1 LEA R5, R4, UR38, 0x1 ;  /* 0x0000002604059c11 */ /* 0x000fc6000f8e08ff */
[----:B------:R-:W-:-:S05]  /*a2f0*/  @!P1 IMAD.X R3, RZ, RZ, R8, P2 ;  /* 0x000000ffff039224 */ /* 0x000fca00010e0608 */
[----:B------:R-:W-:Y:S01]  /*a300*/  @!PT LDS RZ, [RZ] ;  /* 0x00000000fffff984 */ /* 0x000fe20000000800 */
[----:B------:R-:W-:Y:S01]  /*a310*/  @!PT LDS RZ, [RZ] ;  /* 0x00000000fffff984 */ /* 0x000fe20000000800 */
[----:B------:R-:W-:Y:S01]  /*a320*/  @!PT LDS RZ, [RZ] ;  /* 0x00000000fffff984 */ /* 0x000fe20000000800 */
[----:B------:R1:W-:Y:S01]  /*a330*/  @!P1 LDGSTS.E.BYPASS.LTC128B.128 [R5+0x11c00], desc[UR42][R2.64], !P0 ;  /* 0x11c0000002059fae */ /* 0x0003e2000c101d6a */
[----:B------:R-:W-:Y:S01]  /*a340*/  NOP ;  /* 0x0000000000007918 */ /* 0x000fe20000000000 */
[----:B------:R-:W-:Y:S02]  /*a350*/  SYNCS.ARRIVE.TRANS64.RED.A0T1 RZ, [UR38+0x30800], RZ ;  /* 0x030800ffffff79a7 */ /* 0x000fe40008200426 */
[----:B------:R-:W-:Y:S01]  /*a360*/  ARRIVES.LDGSTSBAR.64.TRANSCNT [UR38+0x30800] ;  /* 0x03080000ff0079b0 */ /* 0x000fe20008000aa6 */
[----:B------:R-:W-:Y:S01]  /*a370*/  NOP ;  /* 0x0000000000007918 */ /* 0x000fe20000000000 */
[----:B------:R-:W-:Y:S01]  /*a380*/  SYNCS.ARRIVE.TRANS64.A1T0 RZ, [UR38+0x30800], RZ ;  /* 0x030800ffffff79a7 */ /* 0x000fe20008100026 */
[----:B------:R-:W-:-:S05]  /*a390*/  VIADD R7, R25, 0xfffffffe ;  /* 0xfffffffe19077836 */ /* 0x000fca0000000000 */
[----:B------:R-:W-:Y:S01]  /*a3a0*/  ISETP.GE.AND P1, PT, R7, R23, PT ;  /* 0x000000170700720c */ /* 0x000fe20003f26270 */
[----:B------:R-:W2:Y:S02]  /*a3b0*/  SYNCS.PHASECHK.TRANS64.TRYWAIT P0, [UR38+0x30820], R0 ;  /* 0x03082000ff0075a7 */ /* 0x000ea40008000166 */
[----:B-12---:R-:W-:Y:S10]  /*a3c0*/  @!P0 BRA `(.L_x_12188) ;  /* 0x0000002800b08947 */ /* 0x006ff40003800000 */
.L_x_12278:
[----:B------:R-:W-:Y:S01]  /*a3d0*/  MOV R8, 0x1 ;  /* 0x0000000100087802 */ /* 0x000fe20000000f00 */
[----:B-1----:R-:W-:Y:S01]  /*a3e0*/  IMAD.MOV.U32 R0, RZ, RZ, RZ ;  /* 0x000000ffff007224 */ /* 0x002fe200078e00ff */
[----:B------:R-:W-:Y:S06]  /*a3f0*/  @!P1 BRA `(.L_x_12189) ;  /* 0x0000001000d09947 */ /* 0x000fec0003800000 */
[----:B------:R-:W-:Y:S01]  /*a400*/  UIADD3 UR4, UR40, 0x1, URZ ;  /* 0x0000000128047890 */ /* 0x000fe2000fffe03f */
[----:B------:R-:W1:Y:S01]  /*a410*/  S2R R4, SR_TID.X ;  /* 0x0000000000047919 */ /* 0x000e620000002100 */
        /* <DEDUP_REMOVED lines=10> */
[----:B-1----:R-:W-:Y:S01]  /*a4c0*/  LOP3.LUT R6, R4, 0x1f, RZ, 0xc0, !PT ;  /* 0x0000001f04067812 */ /* 0x002fe200078ec0ff */
[----:B------:R-:W-:Y:S01]  /*a4d0*/  IMAD.MOV.U32 R4, RZ, RZ, R16 ;  /* 0x000000ffff047224 */ /* 0x000fe200078e0010 */
[----:B------:R-:W-:-:S09]  /*a4e0*/  LOP3.LUT R10, R9, 0x1, RZ, 0xc0, !PT ;  /* 0x00000001090a7812 */ /* 0x000fd200078ec0ff */
[----:B------:R-:W-:Y:S05]  /*a4f0*/  @!P0 BRA `(.L_x_12190) ;  /* 0x0000000c00148947 */ /* 0x000fea0003800000 */
[----:B------:R-:W-:Y:S01]  /*a500*/  BSSY B0, `(.L_x_12190) ;  /* 0x00000c4000007945 */ /* 0x000fe20003800000 */
[----:B------:R-:W-:Y:S02]  /*a510*/  IMAD.IADD R9, R9, 0x1, -R10 ;  /* 0x0000000109097824 */ /* 0x000fe400078e0a0a */
[----:B------:R-:W-:Y:S02]  /*a520*/  IMAD.MOV.U32 R11, RZ, RZ, 0x1 ;  /* 0x00000001ff0b7424 */ /* 0x000fe400078e00ff */
[----:B------:R-:W-:-:S07]  /*a530*/  IMAD.MOV.U32 R4, RZ, RZ, R16 ;  /* 0x000000ffff047224 */ /* 0x000fce00078e0010 */
.L_x_12217:
        /* <DEDUP_REMOVED lines=9> */
[----:B------:R-:W1:Y:S01]  /*a5d0*/  LDC R12, c[0x0][0x43c] ;  /* 0x00010f00ff0c7b82 */ /* 0x000e620000000800 */
[----:B------:R-:W-:Y:S01]  /*a5e0*/  IMAD.MOV.U32 R13, RZ, RZ, R7 ;  /* 0x000000ffff0d7224 */ /* 0x000fe200078e0007 */
[----:B------:R-:W-:Y:S01]  /*a5f0*/  ULDC.64 UR4, c[0x0][0x428] ;  /* 0x00010a0000047ab9 */ /* 0x000fe20000000a00 */
[----:B-1----:R-:W-:-:S13]  /*a600*/  ISETP.NE.AND P0, PT, R12, 0x1, PT ;  /* 0x000000010c00780c */ /* 0x002fda0003f05270 */
[----:B------:R-:W1:Y:S02]  /*a610*/  @P0 LDC.64 R2, c[0x0][0x440] ;  /* 0x00011000ff020b82 */ /* 0x000e640000000a00 */
[----:B-1----:R-:W-:-:S05]  /*a620*/  @P0 IMAD.HI.U32 R2, R7, R2, RZ ;  /* 0x0000000207020227 */ /* 0x002fca00078e00ff */
[----:B------:R-:W-:Y:S01]  /*a630*/  @P0 SHF.R.U32.HI R13, RZ, R3, R2 ;  /* 0x00000003ff0d0219 */ /* 0x000fe20000011602 */
[----:B------:R-:W-:-:S03]  /*a640*/  IMAD R2, R22, UR4, RZ ;  /* 0x0000000416027c24 */ /* 0x000fc6000f8e02ff */
[--C-:B------:R-:W-:Y:S01]  /*a650*/  SHF.R.S32.HI R3, RZ, 0x1f, R13.reuse ;  /* 0x0000001fff037819 */ /* 0x100fe2000001140d */
[----:B------:R-:W-:Y:S02]  /*a660*/  IMAD R5, R19, UR5, R2 ;  /* 0x0000000513057c24 */ /* 0x000fe4000f8e0202 */
[----:B------:R-:W-:-:S04]  /*a670*/  IMAD.MOV.U32 R2, RZ, RZ, R13 ;  /* 0x000000ffff027224 */ /* 0x000fc800078e000d */
[----:B------:R-:W-:Y:S01]  /*a680*/  IMAD.WIDE.U32 R2, R19, UR4, R2 ;  /* 0x0000000413027c25 */ /* 0x000fe2000f8e0002 */
[----:B------:R-:W-:-:S04]  /*a690*/  ULDC.64 UR4, c[0x0][0x418] ;  /* 0x0001060000047ab9 */ /* 0x000fc80000000a00 */
[----:B------:R-:W-:Y:S02]  /*a6a0*/  IADD3 R3, R5, R3, RZ ;  /* 0x0000000305037210 */ /* 0x000fe40007ffe0ff */
[----:B------:R-:W-:-:S04]  /*a6b0*/  LEA R4, P0, R2, UR4, 0x2 ;  /* 0x0000000402047c11 */ /* 0x000fc8000f8010ff */
[----:B------:R-:W-:-:S05]  /*a6c0*/  LEA.HI.X R5, R2, UR5, R3, 0x2, P0 ;  /* 0x0000000502057c11 */ /* 0x000fca00080f1403 */
[----:B------:R1:W5:Y:S01]  /*a6d0*/  LDG.E R4, desc[UR42][R4.64] ;  /* 0x0000002a04047981 */ /* 0x000362000c1e1900 */
[----:B------:R-:W-:-:S04]  /*a6e0*/  IMAD.MOV R2, RZ, RZ, -R13 ;  /* 0x000000ffff027224 */ /* 0x000fc800078e0a0d */
[----:B------:R-:W-:-:S07]  /*a6f0*/  IMAD R12, R12, R2, R7 ;  /* 0x000000020c0c7224 */ /* 0x000fce00078e0207 */
.L_x_12193:
[----:B------:R-:W2:Y:S01]  /*a700*/  SYNCS.PHASECHK.TRANS64.TRYWAIT P0, [UR38+0x30848], R8 ;  /* 0x03084808ff0075a7 */ /* 0x000ea20008000166 */
[----:B------:R-:W-:Y:S01]  /*a710*/  BSSY B2, `(.L_x_12194) ;  /* 0x0000003000027945 */ /* 0x000fe20003800000 */
[----:B------:R-:W-:-:S03]  /*a720*/  ISETP.NE.AND P2, PT, R27, RZ, PT ;  /* 0x000000ff1b00720c */ /* 0x000fc60003f45270 */
[----:B--2---:R-:W-:Y:S10]  /*a730*/  @!P0 BRA `(.L_x_12195) ;  /* 0x0000002400ec8947 */ /* 0x004ff40003800000 */
.L_x_12279:
[----:B------:R-:W-:Y:S05]  /*a740*/  BSYNC B2 ;  /* 0x0000000000027941 */ /* 0x000fea0003800000 */
.L_x_12194:
[----:B------:R-:W-:Y:S04]  /*a750*/  BSSY B2, `(.L_x_12196) ;  /* 0x0000007000027945 */ /* 0x000fe80003800000 */
[----:B------:R-:W-:Y:S05]  /*a760*/  @P2 BRA `(.L_x_12197) ;  /* 0x0000000000142947 */ /* 0x000fea0003800000 */
[----:B------:R-:W-:Y:S01]  /*a770*/  ISETP.NE.AND P0, PT, R6, RZ, PT ;  /* 0x000000ff0600720c */ /* 0x000fe20003f05270 */
[----:B------:R-:W-:-:S04]  /*a780*/  IMAD.MOV.U32 R2, RZ, RZ, 0x6000 ;  /* 0x00006000ff027424 */ /* 0x000fc800078e00ff */
[----:B------:R3:W-:Y:S08]  /*a790*/  SYNCS.ARRIVE.TRANS64 RZ, [UR38+0x30838], R2 ;  /* 0x03083802ffff79a7 */ /* 0x0007f00008000026 */
[----:B---3--:R-:W-:Y:S05]  /*a7a0*/  @!P0 BRA `(.L_x_12197) ;  /* 0x0000000000048947 */ /* 0x008fea0003800000 */
[----:B------:R-:W-:Y:S01]  /*a7b0*/  BPT.TRAP 0x1 ;  /* 0x000000040000795c */ /* 0x000fe20000300000 */
.L_x_12197:
[----:B------:R-:W-:Y:S05]  /*a7c0*/  BSYNC B2 ;  /* 0x0000000000027941 */ /* 0x000fea0003800000 */
.L_x_12196:
[----:B-1----:R-:W-:Y:S01]  /*a7d0*/  IMAD.MOV.U32 R5, RZ, RZ, RZ ;  /* 0x000000ffff057224 */ /* 0x002fe200078e00ff */
        /* <DEDUP_REMOVED lines=10> */
.L_x_12198:
[----:B------:R-:W-:-:S13]  /*a880*/  @P0 ELECT P3, URZ, PT ;  /* 0x00000000003f082f */ /* 0x000fda0003860000 */
[----:B-----5:R-:W-:Y:S02]  /*a890*/  @P3 R2UR UR37, R4 ;  /* 0x00000000042532ca */ /* 0x020fe400000e0000 */
[----:B------:R-:W-:Y:S02]  /*a8a0*/  @P3 R2UR UR35, R2 ;  /* 0x00000000022332ca */ /* 0x000fe400000e0000 */
[----:B------:R-:W-:Y:S02]  /*a8b0*/  @P3 PLOP3.LUT P0, PT, P3, PT, PT, 0x8, 0x0 ;  /* 0x000000000000381c */ /* 0x000fe40001f0e170 */
[----:B------:R-:W-:-:S09]  /*a8c0*/  PLOP3.LUT P3, PT, PT, PT, PT, 0x8, 0x0 ;  /* 0x000000000000781c */ /* 0x000fd20003f6e170 */
[----:B------:R1:W-:Y:S02]  /*a8d0*/  UTMALDG.4D [UR32], [UR4], desc[UR6] ;  /* 0x00000620040075b4 */ /* 0x0003e40008019000 */
[----:B-1----:R-:W-:Y:S05]  /*a8e0*/  @P0 BRA.U.ANY `(.L_x_12198) ;  /* 0xfffffffd00e40947 */ /* 0x002fea000393ffff */
[----:B------:R-:W1:Y:S01]  /*a8f0*/  SYNCS.PHASECHK.TRANS64.TRYWAIT P0, [UR38+0x30860], R8 ;  /* 0x03086008ff0075a7 */ /* 0x000e620008000166 */
[----:B------:R-:W-:Y:S04]  /*a900*/  BSSY B2, `(.L_x_12199) ;  /* 0x0000002000027945 */ /* 0x000fe80003800000 */
[----:B-1----:R-:W-:Y:S05]  /*a910*/  @!P0 BRA `(.L_x_12200) ;  /* 0x00000024008c8947 */ /* 0x002fea0003800000 */
.L_x_12280:
[----:B------:R-:W-:Y:S05]  /*a920*/  BSYNC B2 ;  /* 0x0000000000027941 */ /* 0x000fea0003800000 */
.L_x_12199:
[----:B------:R-:W-:Y:S01]  /*a930*/  BSSY B2, `(.L_x_12201) ;  /* 0x0000009000027945 */ /* 0x000fe20003800000 */
[----:B------:R-:W-:Y:S02]  /*a940*/  IMAD.MOV.U32 R2, RZ, RZ, 0x0 ;  /* 0x00000000ff027424 */ /* 0x000fe400078e00ff */
[----:B-12---:R-:W-:Y:S01]  /*a950*/  IMAD.MOV.U32 R3, RZ, RZ, 0x14f00000 ;  /* 0x14f00000ff037424 */ /* 0x006fe200078e00ff */
[----:B------:R-:W-:Y:S06]  /*a960*/  @P2 BRA `(.L_x_12202) ;  /* 0x0000000000142947 */ /* 0x000fec0003800000 */
[----:B------:R-:W-:Y:S01]  /*a970*/  ISETP.NE.AND P0, PT, R6, RZ, PT ;  /* 0x000000ff0600720c */ /* 0x000fe20003f05270 */
[----:B------:R-:W-:-:S04]  /*a980*/  IMAD.MOV.U32 R8, RZ, RZ, 0x6000 ;  /* 0x00006000ff087424 */ /* 0x000fc800078e00ff */
[----:B------:R1:W-:Y:S08]  /*a990*/  SYNCS.ARRIVE.TRANS64 RZ, [UR38+0x30850], R8 ;  /* 0x03085008ffff79a7 */ /* 0x0003f00008000026 */
[----:B-1----:R-:W-:Y:S05]  /*a9a0*/  @!P0 BRA `(.L_x_12202) ;  /* 0x0000000000048947 */ /* 0x002fea0003800000 */
[----:B------:R-:W-:Y:S01]  /*a9b0*/  BPT.TRAP 0x1 ;  /* 0x000000040000795c */ /* 0x000fe20000300000 */
.L_x_12202:
[----:B------:R-:W-:Y:S05]  /*a9c0*/  BSYNC B2 ;  /* 0x0000000000027941 */ /* 0x000fea0003800000 */
.L_x_12201:
        /* <DEDUP_REMOVED lines=10> */
.L_x_12203:
        /* <DEDUP_REMOVED lines=10> */
.L_x_12192:
[----:B------:R-:W-:Y:S05]  /*ab10*/  BSYNC B1 ;  /* 0x0000000000017941 */ /* 0x000fea0003800000 */
.L_x_12191:
        /* <DEDUP_REMOVED lines=27> */
.L_x_12206:
[----:B------:R-:W2:Y:S01]  /*acd0*/  SYNCS.PHASECHK.TRANS64.TRYWAIT P0, [UR38+0x30840], R12 ;  /* 0x0308400cff0075a7 */ /* 0x000ea20008000166 */
[----:B------:R-:W-:Y:S01]  /*ace0*/  BSSY B2, `(.L_x_12207) ;  /* 0x0000003000027945 */ /* 0x000fe20003800000 */
[----:B------:R-:W-:-:S03]  /*acf0*/  ISETP.NE.AND P2, PT, R27, RZ, PT ;  /* 0x000000ff1b00720c */ /* 0x000fc60003f45270 */
[----:B--2---:R-:W-:Y:S10]  /*ad00*/  @!P0 BRA `(.L_x_12208) ;  /* 0x0000002000a88947 */ /* 0x004ff40003800000 */
.L_x_12281:
[----:B------:R-:W-:Y:S05]  /*ad10*/  BSYNC B2 ;  /* 0x0000000000027941 */ /* 0x000fea0003800000 */
.L_x_12207:
[----:B------:R-:W-:Y:S04]  /*ad20*/  BSSY B2, `(.L_x_12209) ;  /* 0x0000007000027945 */ /* 0x000fe80003800000 */
[----:B------:R-:W-:Y:S05]  /*ad30*/  @P2 BRA `(.L_x_12210) ;  /* 0x0000000000142947 */ /* 0x000fea0003800000 */
[----:B------:R-:W-:Y:S02]  /*ad40*/  ISETP.NE.AND P0, PT, R6, RZ, PT ;  /* 0x000000ff0600720c */ /* 0x000fe40003f05270 */
[----:B------:R-:W-:-:S04]  /*ad50*/  MOV R2, 0x6000 ;  /* 0x0000600000027802 */ /* 0x000fc80000000f00 */
[----:B------:R3:W-:Y:S07]  /*ad60*/  SYNCS.ARRIVE.TRANS64 RZ, [UR38+0x30830], R2 ;  /* 0x03083002ffff79a7 */ /* 0x0007ee0008000026 */
[----:B------:R-:W-:Y:S05]  /*ad70*/  @!P0 BRA `(.L_x_12210) ;  /* 0x0000000000048947 */ /* 0x000fea0003800000 */
[----:B------:R-:W-:Y:S01]  /*ad80*/  BPT.TRAP 0x1 ;  /* 0x000000040000795c */ /* 0x000fe20000300000 */
.L_x_12210:
[----:B------:R-:W-:Y:S05]  /*ad90*/  BSYNC B2 ;  /* 0x0000000000027941 */ /* 0x000fea0003800000 */
.L_x_12209:
[----:B-1----:R-:W-:Y:S01]  /*ada0*/  IMAD.MOV.U32 R5, RZ, RZ, RZ ;  /* 0x000000ffff057224 */ /* 0x002fe200078e00ff */
[----:B------:R-:W-:Y:S01]  /*adb0*/  ULDC.64 UR4, c[0x0][0x198] ;  /* 0x0000660000047ab9 */ /* 0x000fe20000000a00 */
[----:B------:R-:W-:Y:S01]  /*adc0*/  PLOP3.LUT P0, PT, PT, PT, PT, 0x80, 0x0 ;  /* 0x000000000000781c */ /* 0x000fe20003f0f070 */
[----:B------:R-:W-:Y:S01]  /*add0*/  UIADD3 UR4, UP0, UR4, 0x370, URZ ;  /* 0x0000037004047890 */ /* 0x000fe2000ff1e03f */
[----:B---3--:R-:W-:Y:S01]  /*ade0*/  IMAD R2, R13, 0xc0, RZ ;  /* 0x000000c00d027824 */ /* 0x008fe200078e02ff */
[----:B------:R-:W-:Y:S01]  /*adf0*/  R2UR UR10, R5 ;  /* 0x00000000050a72ca */ /* 0x000fe200000e0000 */
[----:B------:R-:W-:Y:S02]  /*ae00*/  UIADD3 UR8, UR38, 0x12400, URZ ;  /* 0x0001240026087890 */ /* 0x000fe4000fffe03f */
[----:B------:R-:W-:Y:S02]  /*ae10*/  UIADD3 UR9, UR38, 0x30830, URZ ;  /* 0x0003083026097890 */ /* 0x000fe4000fffe03f */
[----:B------:R-:W-:Y:S01]  /*ae20*/  UIADD3.X UR5, URZ, UR5, URZ, UP0, !UPT ;  /* 0x000000053f057290 */ /* 0x000fe200087fe43f */
[----:B------:R-:W-:Y:S01]  /*ae30*/  UMOV UR6, 0x0 ;  /* 0x0000000000067882 */ /* 0x000fe20000000000 */
[----:B------:R-:W-:-:S10]  /*ae40*/  UMOV UR7, 0x14f00000 ;  /* 0x14f0000000077882 */ /* 0x000fd40000000000 */
.L_x_12211:
        /* <DEDUP_REMOVED lines=8> */
[----:B------:R-:W-:Y:S01]  /*aed0*/  SHF.L.U32 R2, R11, 0x1f, RZ ;  /* 0x0000001f0b027819 */ /* 0x000fe200000006ff */
[----:B------:R-:W-:Y:S03]  /*aee0*/  BSSY B2, `(.L_x_12212) ;  /* 0x0000003000027945 */ /* 0x000fe60003800000 */
[----:B------:R-:W1:Y:S02]  /*aef0*/  SYNCS.PHASECHK.TRANS64.TRYWAIT P0, [UR38+0x30868], R2 ;  /* 0x03086802ff0075a7 */ /* 0x000e640008000166 */
[----:B-1----:R-:W-:Y:S05]  /*af00*/  @!P0 BRA `(.L_x_12213) ;  /* 0x0000002000408947 */ /* 0x002fea0003800000 */
.L_x_12282:
[----:B------:R-:W-:Y:S05]  /*af10*/  BSYNC B2 ;  /* 0x0000000000027941 */ /* 0x000fea0003800000 */
.L_x_12212:
[----:B------:R-:W-:Y:S01]  /*af20*/  BSSY B2, `(.L_x_12214) ;  /* 0x0000009000027945 */ /* 0x000fe20003800000 */
[----:B-1----:R-:W-:Y:S02]  /*af30*/  IMAD.MOV.U32 R2, RZ, RZ, 0x0 ;  /* 0x00000000ff027424 */ /* 0x002fe400078e00ff */
[----:B--2---:R-:W-:Y:S01]  /*af40*/  IMAD.MOV.U32 R3, RZ, RZ, 0x14f00000 ;  /* 0x14f00000ff037424 */ /* 0x004fe200078e00ff */
[----:B------:R-:W-:Y:S06]  /*af50*/  @P2 BRA `(.L_x_12215) ;  /* 0x0000000000142947 */ /* 0x000fec0003800000 */
[----:B------:R-:W-:Y:S01]  /*af60*/  ISETP.NE.AND P0, PT, R6, RZ, PT ;  /* 0x000000ff0600720c */ /* 0x000fe20003f05270 */
[----:B------:R-:W-:-:S04]  /*af70*/  IMAD.MOV.U32 R11, RZ, RZ, 0x6000 ;  /* 0x00006000ff0b7424 */ /* 0x000fc800078e00ff */
[----:B------:R1:W-:Y:S08]  /*af80*/  SYNCS.ARRIVE.TRANS64 RZ, [UR38+0x30858], R11 ;  /* 0x0308580bffff79a7 */ /* 0x0003f00008000026 */
[----:B-1----:R-:W-:Y:S05]  /*af90*/  @!P0 BRA `(.L_x_12215) ;  /* 0x0000000000048947 */ /* 0x002fea0003800000 */
[----:B------:R-:W-:Y:S01]  /*afa0*/  BPT.TRAP 0x1 ;  /* 0x000000040000795c */ /* 0x000fe20000300000 */
.L_x_12215:
[----:B------:R-:W-:Y:S05]  /*afb0*/  BSYNC B2 ;  /* 0x0000000000027941 */ /* 0x000fea0003800000 */
.L_x_12214:
        /* <DEDUP_REMOVED lines=10> */
.L_x_12216:
        /* <DEDUP_REMOVED lines=10> */
.L_x_12205:
[----:B------:R-:W-:Y:S05]  /*b100*/  BSYNC B1 ;  /* 0x0000000000017941 */ /* 0x000fea0003800000 */
.L_x_12204:
[----:B------:R-:W-:Y:S02]  /*b110*/  VIADD R7, R7, 0xfffffffe ;  /* 0xfffffffe07077836 */ /* 0x000fe40000000000 */
[----:B------:R-:W-:Y:S01]  /*b120*/  IMAD.MOV.U32 R11, RZ, RZ, R8 ;  /* 0x000000ffff0b7224 */ /* 0x000fe200078e0008 */
[----:B------:R-:W-:Y:S06]  /*b130*/  @P1 BRA `(.L_x_12217) ;  /* 0xfffffff400001947 */ /* 0x000fec000383ffff */
[----:B------:R-:W-:Y:S05]  /*b140*/  BSYNC B0 ;  /* 0x0000000000007941 */ /* 0x000fea0003800000 */
.L_x_12190:
        /* <DEDUP_REMOVED lines=26> */
[----:B------:R-:W-:-:S05]  /*b2f0*/  IADD3 R2, -R11, RZ, RZ ;  /* 0x000000ff0b027210 */ /* 0x000fca0007ffe1ff */
[----:B------:R-:W-:-:S07]  /*b300*/  IMAD R7, R10, R2, R7 ;  /* 0x000000020a077224 */ /* 0x000fce00078e0207 */
.L_x_12219:
[----:B------:R-:W2:Y:S01]  /*b310*/  SYNCS.PHASECHK.TRANS64.TRYWAIT P0, [UR38+0x30848], R9 ;  /* 0x03084809ff0075a7 */ /* 0x000ea20008000166 */
[----:B------:R-:W-:Y:S01]  /*b320*/  BSSY B1, `(.L_x_12220) ;  /* 0x0000003000017945 */ /* 0x000fe20003800000 */
[----:B------:R-:W-:-:S03]  /*b330*/  ISETP.NE.AND P1, PT, R27, RZ, PT ;  /* 0x000000ff1b00720c */ /* 0x000fc60003f25270 */
[----:B--2---:R-:W-:Y:S10]  /*b340*/  @!P0 BRA `(.L_x_12221) ;  /* 0x0000001c00488947 */ /* 0x004ff40003800000 */
.L_x_12283:
[----:B------:R-:W-:Y:S05]  /*b350*/  BSYNC B1 ;  /* 0x0000000000017941 */ /* 0x000fea0003800000 */
.L_x_12220:
[----:B------:R-:W-:Y:S04]  /*b360*/  BSSY B1, `(.L_x_12222) ;  /* 0x0000007000017945 */ /* 0x000fe80003800000 */
[----:B------:R-:W-:Y:S05]  /*b370*/  @P1 BRA `(.L_x_12223) ;  /* 0x0000000000141947 */ /* 0x000fea0003800000 */
[----:B------:R-:W-:Y:S01]  /*b380*/  ISETP.NE.AND P0, PT, R6, RZ, PT ;  /* 0x000000ff0600720c */ /* 0x000fe20003f05270 */
[----:B--2---:R-:W-:-:S04]  /*b390*/  IMAD.MOV.U32 R2, RZ, RZ, 0x6000 ;  /* 0x00006000ff027424 */ /* 0x004fc800078e00ff */
[----:B------:R3:W-:Y:S08]  /*b3a0*/  SYNCS.ARRIVE.TRANS64 RZ, [UR38+0x30838], R2 ;  /* 0x03083802ffff79a7 */ /* 0x0007f00008000026 */
[----:B---3--:R-:W-:Y:S05]  /*b3b0*/  @!P0 BRA `(.L_x_12223) ;  /* 0x0000000000048947 */ /* 0x008fea0003800000 */
[----:B------:R-:W-:Y:S01]  /*b3c0*/  BPT.TRAP 0x1 ;  /* 0x000000040000795c */ /* 0x000fe20000300000 */
.L_x_12223:
[----:B------:R-:W-:Y:S05]  /*b3d0*/  BSYNC B1 ;  /* 0x0000000000017941 */ /* 0x000fea0003800000 */
.L_x_12222:
[----:B-1----:R-:W-:Y:S01]  /*b3e0*/  IMAD.MOV.U32 R5, RZ, RZ, RZ ;  /* 0x000000ffff057224 */ /* 0x002fe200078e00ff */
[----:B------:R-:W-:Y:S01]  /*b3f0*/  ULDC.64 UR4, c[0x0][0x198] ;  /* 0x0000660000047ab9 */ /* 0x000fe20000000a00 */
[----:B------:R-:W-:Y:S01]  /*b400*/  PLOP3.LUT P0, PT, PT, PT, PT, 0x80, 0x0 ;  /* 0x000000000000781c */ /* 0x000fe20003f0f070 */
[----:B------:R-:W-:Y:S01]  /*b410*/  UIADD3 UR4, UP0, UR4, 0x370, URZ ;  /* 0x0000037004047890 */ /* 0x000fe2000ff1e03f */
[----:B--2---:R-:W-:Y:S01]  /*b420*/  IMAD R2, R7, 0xc0, RZ ;  /* 0x000000c007027824 */ /* 0x004fe200078e02ff */
[----:B------:R-:W-:Y:S01]  /*b430*/  R2UR UR10, R5 ;  /* 0x00000000050a72ca */ /* 0x000fe200000e0000 */
[----:B------:R-:W-:Y:S02]  /*b440*/  UIADD3 UR8, UR38, 0x18400, URZ ;  /* 0x0001840026087890 */ /* 0x000fe4000fffe03f */
[----:B------:R-:W-:Y:S02]  /*b450*/  UIADD3 UR9, UR38, 0x30838, URZ ;  /* 0x0003083826097890 */ /* 0x000fe4000fffe03f */
[----:B------:R-:W-:Y:S01]  /*b460*/  UIADD3.X UR5, URZ, UR5, URZ, UP0, !UPT ;  /* 0x000000053f057290 */ /* 0x000fe200087fe43f */
[----:B------:R-:W-:Y:S01]  /*b470*/  UMOV UR6, 0x0 ;  /* 0x0000000000067882 */ /* 0x000fe20000000000 */
[----:B------:R-:W-:-:S10]  /*b480*/  UMOV UR7, 0x14f00000 ;  /* 0x14f0000000077882 */ /* 0x000fd40000000000 */
.L_x_12224:
        /* <DEDUP_REMOVED lines=11> */
.L_x_12284:
[----:B------:R-:W-:Y:S05]  /*b540*/  BSYNC B1 ;  /* 0x0000000000017941 */ /* 0x000fea0003800000 */
.L_x_12225:
[----:B------:R-:W-:Y:S01]  /*b550*/  BSSY B1, `(.L_x_12227) ;  /* 0x0000009000017945 */ /* 0x000fe20003800000 */
[----:B-1----:R-:W-:Y:S02]  /*b560*/  IMAD.MOV.U32 R2, RZ, RZ, 0x0 ;  /* 0x00000000ff027424 */ /* 0x002fe400078e00ff */
[----:B------:R-:W-:Y:S01]  /*b570*/  IMAD.MOV.U32 R3, RZ, RZ, 0x14f00000 ;  /* 0x14f00000ff037424 */ /* 0x000fe200078e00ff */
[----:B------:R-:W-:Y:S06]  /*b580*/  @P1 BRA `(.L_x_12228) ;  /* 0x0000000000141947 */ /* 0x000fec0003800000 */
[----:B------:R-:W-:Y:S01]  /*b590*/  ISETP.NE.AND P0, PT, R6, RZ, PT ;  /* 0x000000ff0600720c */ /* 0x000fe20003f05270 */
[----:B------:R-:W-:-:S04]  /*b5a0*/  IMAD.MOV.U32 R9, RZ, RZ, 0x6000 ;  /* 0x00006000ff097424 */ /* 0x000fc800078e00ff */
[----:B------:R1:W-:Y:S08]  /*b5b0*/  SYNCS.ARRIVE.TRANS64 RZ, [UR38+0x30850], R9 ;  /* 0x03085009ffff79a7 */ /* 0x0003f00008000026 */
[----:B-1----:R-:W-:Y:S05]  /*b5c0*/  @!P0 BRA `(.L_x_12228) ;  /* 0x0000000000048947 */ /* 0x002fea0003800000 */
[----:B------:R-:W-:Y:S01]  /*b5d0*/  BPT.TRAP 0x1 ;  /* 0x000000040000795c */ /* 0x000fe20000300000 */
.L_x_12228:
[----:B------:R-:W-:Y:S05]  /*b5e0*/  BSYNC B1 ;  /* 0x0000000000017941 */ /* 0x000fea0003800000 */
.L_x_12227:
        /* <DEDUP_REMOVED lines=10> */
.L_x_12229:
        /* <DEDUP_REMOVED lines=10> */
.L_x_12218:
[----:B------:R-:W-:Y:S05]  /*b730*/  BSYNC B0 ;  /* 0x0000000000007941 */ /* 0x000fea0003800000 */
.L_x_12189:
[----:B------:R-:W-:Y:S01]  /*b740*/  LOP3.LUT P0, RZ, R17, 0x2, RZ, 0xc0, !PT ;  /* 0x0000000211ff7812 */ /* 0x000fe2000780c0ff */
[----:B------:R-:W-:-:S12]  /*b750*/  BSSY B0, `(.L_x_12230) ;  /* 0x0000027000007945 */ /* 0x000fd80003800000 */
[----:B------:R-:W-:Y:S05]  /*b760*/  @!P0 BRA `(.L_x_12231) ;  /* 0x0000000000948947 */ /* 0x000fea0003800000 */
[----:B------:R-:W-:Y:S01]  /*b770*/  LEA R3, R0, UR38, 0x3 ;  /* 0x0000002600037c11 */ /* 0x000fe2000f8e18ff */
[----:B------:R-:W-:Y:S01]  /*b780*/  BSSY B1, `(.L_x_12232) ;  /* 0x0000005000017945 */ /* 0x000fe20003800000 */
[----:B------:R-:W-:Y:S02]  /*b790*/  SHF.L.U32 R2, R8, 0x1f, RZ ;  /* 0x0000001f08027819 */ /* 0x000fe400000006ff */
[----:B------:R-:W-:Y:S02]  /*b7a0*/  ISETP.NE.AND P1, PT, R27, RZ, PT ;  /* 0x000000ff1b00720c */ /* 0x000fe40003f25270 */
[----:B------:R-:W1:Y:S02]  /*b7b0*/  SYNCS.PHASECHK.TRANS64.TRYWAIT P0, [R3+URZ+0x30860], R2 ;  /* 0x03086002030075a7 */ /* 0x000e64000800017f */
[----:B-1----:R-:W-:Y:S09]  /*b7c0*/  @!P0 BRA `(.L_x_12233) ;  /* 0x0000001800588947 */ /* 0x002ff20003800000 */
.L_x_12285:
[----:B------:R-:W-:Y:S05]  /*b7d0*/  BSYNC B1 ;  /* 0x0000000000017941 */ /* 0x000fea0003800000 */
.L_x_12232:
        /* <DEDUP_REMOVED lines=8> */
.L_x_12235:
[----:B------:R-:W-:Y:S05]  /*b860*/  BSYNC B1 ;  /* 0x0000000000017941 */ /* 0x000fea0003800000 */
.L_x_12234:
        /* <DEDUP_REMOVED lines=13> */
.L_x_12236:
        /* <DEDUP_REMOVED lines=8> */
.L_x_12231:
[----:B------:R-:W-:Y:S05]  /*b9c0*/  BSYNC B0 ;  /* 0x0000000000007941 */ /* 0x000fea0003800000 */
.L_x_12230:
[----:B------:R-:W-:Y:S02]  /*b9d0*/  VIADD R0, R0, 0x1 ;  /* 0x0000000100007836 */ /* 0x000fe40000000000 */
[----:B-1----:R-:W-:-:S03]  /*b9e0*/  IMAD.MOV.U32 R2, RZ, RZ, RZ ;  /* 0x000000ffff027224 */ /* 0x002fc600078e00ff */
[----:B------:R-:W-:-:S04]  /*b9f0*/  ISETP.NE.AND P0, PT, R0, 0x2, PT ;  /* 0x000000020000780c */ /* 0x000fc80003f05270 */
[----:B------:R-:W-:Y:S02]  /*ba00*/  SEL R3, RZ, 0x1, P0 ;  /* 0x00000001ff037807 */ /* 0x000fe40000000000 */
[----:B------:R-:W-:Y:S02]  /*ba10*/  SEL R0, R0, RZ, P0 ;  /* 0x000000ff00007207 */ /* 0x000fe40000000000 */
[----:B------:R-:W-:-:S07]  /*ba20*/  LOP3.LUT R8, R8, R3, RZ, 0x3c, !PT ;  /* 0x0000000308087212 */ /* 0x000fce00078e3cff */
.L_x_12175:
[----:B------:R-:W1:Y:S01]  /*ba30*/  S2R R4, SR_CgaCtaId ;  /* 0x0000000000047919 */ /* 0x000e620000008800 */
[----:B------:R-:W-:Y:S02]  /*ba40*/  MOV R3, 0x400 ;  /* 0x0000040000037802 */ /* 0x000fe40000000f00 */
[----:B------:R-:W-:Y:S02]  /*ba50*/  SHF.L.U32 R2, R2, 0x1f, RZ ;  /* 0x0000001f02027819 */ /* 0x000fe400000006ff */
[----:B-1----:R-:W-:-:S04]  /*ba60*/  LEA R7, R4, R3, 0x18 ;  /* 0x0000000304077211 */ /* 0x002fc800078ec0ff */
[----:B------:R-:W1:Y:S02]  /*ba70*/  SYNCS.PHASECHK.TRANS64.TRYWAIT P0, [R7+URZ+0x30820], R2 ;  /* 0x03082002070075a7 */ /* 0x000e64000800017f */
[----:B-1----:R-:W-:Y:S05]  /*ba80*/  @!P0 BRA `(.L_x_12237) ;  /* 0x0000001400bc8947 */ /* 0x002fea0003800000 */
.L_x_12286:
[----:B------:R-:W-:-:S03]  /*ba90*/  UMOV UR4, 0xffffffff ;  /* 0xffffffff00047882 */ /* 0x000fc60000000000 */
[----:B------:R-:W-:Y:S05]  /*baa0*/  BRA.DIV UR4, `(.L_x_12238) ;  /* 0x0000001604c87947 */ /* 0x000fea000b800000 */
[----:B------:R2:W3:Y:S02]  /*bab0*/  SHFL.IDX PT, R14, R29, RZ, 0x1f ;  /* 0x00001fff1d0e7589 */ /* 0x0004e400000e0000 */
.L_x_12289:
[----:B---3--:R-:W-:-:S13]  /*bac0*/  ISETP.NE.AND P0, PT, R14, RZ, PT ;  /* 0x000000ff0e00720c */ /* 0x008fda0003f05270 */
[----:B------:R-:W-:Y:S05]  /*bad0*/  @P0 BRA `(.L_x_12147) ;  /* 0x0000000000840947 */ /* 0x000fea0003800000 */
[----:B------:R-:W-:-:S03]  /*bae0*/  UMOV UR4, 0xffffffff ;  /* 0xffffffff00047882 */ /* 0x000fc60000000000 */
[----:B------:R-:W-:Y:S05]  /*baf0*/  BRA.DIV UR4, `(.L_x_12239) ;  /* 0x0000001604dc7947 */ /* 0x000fea000b800000 */
[----:B------:R-:W-:-:S13]  /*bb00*/  ELECT P6, URZ, PT ;  /* 0x00000000003f782f */ /* 0x000fda00038c0000 */
.L_x_12292:
[----:B------:R-:W-:Y:S05]  /*bb10*/  @!P6 BRA `(.L_x_12147) ;  /* 0x000000000074e947 */ /* 0x000fea0003800000 */
[----:B------:R-:W-:-:S04]  /*bb20*/  LOP3.LUT R26, R26, 0x2, RZ, 0xfc, !PT ;  /* 0x000000021a1a7812 */ /* 0x000fc800078efcff */
[----:B------:R-:W-:-:S13]  /*bb30*/  ISETP.NE.AND P2, PT, R26, 0x3, PT ;  /* 0x000000031a00780c */ /* 0x000fda0003f45270 */
[----:B------:R-:W-:Y:S05]  /*bb40*/  @!P2 BRA `(.L_x_12240) ;  /* 0x000000000004a947 */ /* 0x000fea0003800000 */
[----:B------:R-:W-:Y:S01]  /*bb50*/  BPT.TRAP 0x1 ;  /* 0x000000040000795c */ /* 0x000fe20000300000 */
.L_x_12240:
[----:B------:R-:W-:Y:S01]  /*bb60*/  VIADD R9, R7, 0x30840 ;  /* 0x0003084007097836 */ /* 0x000fe20000000000 */
[----:B------:R-:W-:Y:S02]  /*bb70*/  SHF.L.U32 R4, R8, 0x1f, RZ ;  /* 0x0000001f08047819 */ /* 0x000fe400000006ff */
[C---:B-1----:R-:W-:Y:S01]  /*bb80*/  IADD3 R2, R0.reuse, 0x1, RZ ;  /* 0x0000000100027810 */ /* 0x042fe20007ffe0ff */
        /* <DEDUP_REMOVED lines=9> */
.L_x_12293:
[----:B------:R-:W3:Y:S02]  /*bc20*/  SYNCS.PHASECHK.TRANS64.TRYWAIT P0, [R3+URZ], R2 ;  /* 0x00000002030075a7 */ /* 0x000ee4000800017f */
[----:B---3--:R-:W-:Y:S05]  /*bc30*/  @!P0 BRA `(.L_x_12242) ;  /* 0x0000001400c08947 */ /* 0x008fea0003800000 */
.L_x_12294:
[----:B------:R-:W-:Y:S05]  /*bc40*/  @!P2 BRA `(.L_x_12243) ;  /* 0x000000000004a947 */ /* 0x000fea0003800000 */
[----:B------:R-:W-:Y:S01]  /*bc50*/  BPT.TRAP 0x1 ;  /* 0x000000040000795c */ /* 0x000fe20000300000 */
.L_x_12243:
[----:B---3--:R-:W-:-:S04]  /*bc60*/  VIADD R3, R7, 0x30860 ;  /* 0x0003086007037836 */ /* 0x008fc80000000000 */
[----:B-1----:R-:W-:-:S04]  /*bc70*/  IMAD R5, R0, 0x8, R3 ;  /* 0x0000000800057824 */ /* 0x002fc800078e0203 */
[----:B------:R-:W1:Y:S02]  /*bc80*/  SYNCS.PHASECHK.TRANS64.TRYWAIT P0, [R5+URZ], R4 ;  /* 0x00000004050075a7 */ /* 0x000e64000800017f */
[----:B-1----:R-:W-:Y:S05]  /*bc90*/  @!P0 BRA `(.L_x_12244) ;  /* 0x0000001400bc8947 */ /* 0x002fea0003800000 */
.L_x_12295:
[----:B------:R-:W-:-:S07]  /*bca0*/  IMAD R3, R6, 0x8, R3 ;  /* 0x0000000806037824 */ /* 0x000fce00078e0203 */
.L_x_12245:
[----:B---3--:R3:W4:Y:S02]  /*bcb0*/  SYNCS.PHASECHK.TRANS64.TRYWAIT P0, [R3+URZ], R2 ;  /* 0x00000002030075a7 */ /* 0x008724000800017f */
[----:B----4-:R-:W-:Y:S05]  /*bcc0*/  @!P0 NANOSLEEP.SYNCS 0x989680 ;  /* 0x009896800000895d */ /* 0x010fea0003900000 */
[----:B------:R-:W4:Y:S02]  /*bcd0*/  @!P0 SYNCS.PHASECHK.TRANS64 P0, [R3+URZ], R2 ;  /* 0x00000002030085a7 */ /* 0x000f24000800007f */
[----:B----4-:R-:W-:Y:S05]  /*bce0*/  @!P0 BRA `(.L_x_12245) ;  /* 0xfffffffc00f08947 */ /* 0x010fea000383ffff */
.L_x_12147:
[----:B------:R-:W-:Y:S05]  /*bcf0*/  BSYNC B6 ;  /* 0x0000000000067941 */ /* 0x000fea0003800000 */
.L_x_12144:
[----:B------:R-:W-:Y:S05]  /*bd00*/  EXIT ;  /* 0x000000000000794d */ /* 0x000fea0003800000 */
.L_x_12151:
[----:B0-----:R-:W-:-:S04]  /*bd10*/  IMAD.U32 R3, RZ, RZ, UR36 ;  /* 0x00000024ff037e24 */ /* 0x001fc8000f8e00ff */
[----:B------:R0:W1:Y:S03]  /*bd20*/  SYNCS.PHASECHK.TRANS64.TRYWAIT P1, [R3+URZ+0x30800], R2 ;  /* 0x03080002030075a7 */ /* 0x000066000802017f */
[----:B-1----:R-:W-:Y:S05]  /*bd30*/  @!P1 NANOSLEEP.SYNCS 0x989680 ;  /* 0x009896800000995d */ /* 0x002fea0003900000 */
[----:B------:R-:W1:Y:S02]  /*bd40*/  @!P1 SYNCS.PHASECHK.TRANS64 P1, [R3+URZ+0x30800], R2 ;  /* 0x03080002030095a7 */ /* 0x000e64000802007f */
[----:B-1----:R-:W-:Y:S05]  /*bd50*/  @!P1 BRA `(.L_x_12151) ;  /* 0xfffffffc00ec9947 */ /* 0x002fea000383ffff */
[----:B------:R-:W-:Y:S05]  /*bd60*/  BRA `(.L_x_12246) ;  /* 0xffffff5000f47947 */ /* 0x000fea000383ffff */
.L_x_12155:
[----:B0-----:R-:W-:-:S04]  /*bd70*/  IMAD.U32 R3, RZ, RZ, UR36 ;  /* 0x00000024ff037e24 */ /* 0x001fc8000f8e00ff */
[----:B------:R0:W2:Y:S03]  /*bd80*/  SYNCS.PHASECHK.TRANS64.TRYWAIT P2, [R3+URZ+0x30830], R2 ;  /* 0x03083002030075a7 */ /* 0x0000a6000804017f */
[----:B--2---:R-:W-:Y:S05]  /*bd90*/  @!P2 NANOSLEEP.SYNCS 0x989680 ;  /* 0x009896800000a95d */ /* 0x004fea0003900000 */
[----:B------:R-:W2:Y:S02]  /*bda0*/  @!P2 SYNCS.PHASECHK.TRANS64 P2, [R3+URZ+0x30830], R2 ;  /* 0x030830020300a5a7 */ /* 0x000ea4000804007f */
[----:B--2---:R-:W-:Y:S05]  /*bdb0*/  @!P2 BRA `(.L_x_12155) ;  /* 0xfffffffc00eca947 */ /* 0x004fea000383ffff */
[----:B------:R-:W-:Y:S05]  /*bdc0*/  BRA `(.L_x_12154) ;  /* 0xffffff5400247947 */ /* 0x000fea000383ffff */
.L_x_12160:
[----:B--2---:R2:W3:Y:S02]  /*bdd0*/  SYNCS.PHASECHK.TRANS64.TRYWAIT P2, [R3+URZ+0x30830], R2 ;  /* 0x03083002030075a7 */ /* 0x0044e4000804017f */
[----:B---3--:R-:W-:Y:S05]  /*bde0*/  @!P2 NANOSLEEP.SYNCS 0x989680 ;  /* 0x009896800000a95d */ /* 0x008fea0003900000 */
[----:B------:R-:W3:Y:S02]  /*bdf0*/  @!P2 SYNCS.PHASECHK.TRANS64 P2, [R3+URZ+0x30830], R2 ;  /* 0x030830020300a5a7 */ /* 0x000ee4000804007f */
[----:B---3--:R-:W-:Y:S05]  /*be00*/  @!P2 BRA `(.L_x_12160) ;  /* 0xfffffffc00f0a947 */ /* 0x008fea000383ffff */
[----:B------:R-:W-:Y:S05]  /*be10*/  BRA `(.L_x_12157) ;  /* 0xffffff8400307947 */ /* 0x000fea000383ffff */
.L_x_12164:
[----:B-1----:R-:W-:-:S04]  /*be20*/  IMAD.U32 R3, RZ, RZ, UR5 ;  /* 0x00000005ff037e24 */ /* 0x002fc8000f8e00ff */
[----:B------:R1:W2:Y:S03]  /*be30*/  SYNCS.PHASECHK.TRANS64.TRYWAIT P2, [R3+URZ+0x30850], R2 ;  /* 0x03085002030075a7 */ /* 0x0002a6000804017f */
[----:B--2---:R-:W-:Y:S05]  /*be40*/  @!P2 NANOSLEEP.SYNCS 0x989680 ;  /* 0x009896800000a95d */ /* 0x004fea0003900000 */
[----:B------:R-:W2:Y:S02]  /*be50*/  @!P2 SYNCS.PHASECHK.TRANS64 P2, [R3+URZ+0x30850], R2 ;  /* 0x030850020300a5a7 */ /* 0x000ea4000804007f */
[----:B--2---:R-:W-:Y:S05]  /*be60*/  @!P2 BRA `(.L_x_12164) ;  /* 0xfffffffc00eca947 */ /* 0x004fea000383ffff */
[----:B------:R-:W-:Y:S05]  /*be70*/  BRA `(.L_x_12161) ;  /* 0xffffff8400b47947 */ /* 0x000fea000383ffff */
.L_x_12169:
[----:B--2---:R2:W3:Y:S02]  /*be80*/  SYNCS.PHASECHK.TRANS64.TRYWAIT P0, [R11+URZ+0x30850], R12 ;  /* 0x0308500c0b0075a7 */ /* 0x0044e4000800017f */
[----:B---3--:R-:W-:Y:S05]  /*be90*/  @!P0 NANOSLEEP.SYNCS 0x989680 ;  /* 0x009896800000895d */ /* 0x008fea0003900000 */
[----:B------:R-:W3:Y:S02]  /*bea0*/  @!P0 SYNCS.PHASECHK.TRANS64 P0, [R11+URZ+0x30850], R12 ;  /* 0x0308500c0b0085a7 */ /* 0x000ee4000800007f */
[----:B---3--:R-:W-:Y:S05]  /*beb0*/  @!P0 BRA `(.L_x_12169) ;  /* 0xfffffffc00f08947 */ /* 0x008fea000383ffff */
[----:B------:R-:W-:Y:S05]  /*bec0*/  BRA `(.L_x_12168) ;  /* 0xffffffac00787947 */ /* 0x000fea000383ffff */
.L_x_12180:
[----:B------:R-:W-:Y:S02]  /*bed0*/  IMAD.MOV.U32 R13, RZ, RZ, R29 ;  /* 0x000000ffff0d7224 */ /* 0x000fe400078e001d */
[----:B------:R-:W-:Y:S02]  /*bee0*/  IMAD.MOV.U32 R12, RZ, RZ, RZ ;  /* 0x000000ffff0c7224 */ /* 0x000fe400078e00ff */
[----:B------:R-:W-:Y:S02]  /*bef0*/  IMAD.MOV.U32 R11, RZ, RZ, 0x1f ;  /* 0x0000001fff0b7424 */ /* 0x000fe400078e00ff */
[----:B------:R-:W-:-:S07]  /*bf00*/  IMAD.MOV.U32 R15, RZ, RZ, -0x1 ;  /* 0xffffffffff0f7424 */ /* 0x000fce00078e00ff */
[----:B------:R-:W-:Y:S05]  /*bf10*/  WARPSYNC.COLLECTIVE R15, `(.L_x_12247) ;  /* 0x000000000f087348 */ /* 0x000fea0003c00000 */
[----:B------:R0:W1:Y:S02]  /*bf20*/  SHFL.IDX P6, R14, R13, R12, R11 ;  /* 0x0000000c0d0e7389 */ /* 0x00006400000c000b */
[----:B01----:R-:W-:Y:S01]  /*bf30*/  ENDCOLLECTIVE ;  /* 0x000000000000791b */ /* 0x003fe20003800000 */
.L_x_12247:
[----:B------:R-:W-:Y:S05]  /*bf40*/  BRA `(.L_x_12248) ;  /* 0xffffffd000e87947 */ /* 0x000fea000383ffff */
.L_x_12182:
[----:B------:R-:W-:Y:S01]  /*bf50*/  BSSY B0, `(.L_x_12249) ;  /* 0x0000006000007945 */ /* 0x000fe20003800000 */
[----:B------:R-:W-:-:S07]  /*bf60*/  IMAD.MOV.U32 R15, RZ, RZ, -0x1 ;  /* 0xffffffffff0f7424 */ /* 0x000fce00078e00ff */
[----:B0-----:R-:W-:Y:S05]  /*bf70*/  WARPSYNC.COLLECTIVE R15, `(.L_x_12250) ;  /* 0x000000000f0c7348 */ /* 0x001fea0003c00000 */
[----:B------:R-:W-:Y:S02]  /*bf80*/  ELECT P6, UR62, PT ;  /* 0x00000000003e782f */ /* 0x000fe400038c0000 */
[----:B------:R-:W-:Y:S01]  /*bf90*/  MOV R14, UR62 ;  /* 0x0000003e000e7c02 */ /* 0x000fe20008000f00 */
[----:B0-----:R-:W-:Y:S10]  /*bfa0*/  ENDCOLLECTIVE ;  /* 0x000000000000791b */ /* 0x001ff40003800000 */
.L_x_12250:
[----:B------:R-:W-:Y:S05]  /*bfb0*/  BSYNC B0 ;  /* 0x0000000000007941 */ /* 0x000fea0003800000 */
.L_x_12249:
[----:B------:R-:W-:Y:S05]  /*bfc0*/  BRA `(.L_x_12251) ;  /* 0xffffffd000e87947 */ /* 0x000fea000383ffff */
.L_x_12184:
[----:B--2---:R-:W-:-:S04]  /*bfd0*/  MOV R3, UR38 ;  /* 0x0000002600037c02 */ /* 0x004fc80008000f00 */
[----:B------:R2:W3:Y:S03]  /*bfe0*/  SYNCS.PHASECHK.TRANS64.TRYWAIT P0, [R3+URZ+0x30840], R0 ;  /* 0x03084000030075a7 */ /* 0x0004e6000800017f */
[----:B---3--:R-:W-:Y:S05]  /*bff0*/  @!P0 NANOSLEEP.SYNCS 0x989680 ;  /* 0x009896800000895d */ /* 0x008fea0003900000 */
[----:B------:R-:W3:Y:S02]  /*c000*/  @!P0 SYNCS.PHASECHK.TRANS64 P0, [R3+URZ+0x30840], R0 ;  /* 0x03084000030085a7 */ /* 0x000ee4000800007f */
[----:B---3--:R-:W-:Y:S05]  /*c010*/  @!P0 BRA `(.L_x_12184) ;  /* 0xfffffffc00ec8947 */ /* 0x008fea000383ffff */
[----:B------:R-:W-:Y:S05]  /*c020*/  BRA `(.L_x_12252) ;  /* 0xffffffd400387947 */ /* 0x000fea000383ffff */
.L_x_12187:
[----:B------:R-:W-:Y:S02]  /*c030*/  IMAD.MOV.U32 R13, RZ, RZ, R10 ;  /* 0x000000ffff0d7224 */ /* 0x000fe400078e000a */
[----:B------:R-:W-:Y:S02]  /*c040*/  IMAD.MOV.U32 R12, RZ, RZ, RZ ;  /* 0x000000ffff0c7224 */ /* 0x000fe400078e00ff */
[----:B------:R-:W-:Y:S02]  /*c050*/  IMAD.MOV.U32 R11, RZ, RZ, 0x181f ;  /* 0x0000181fff0b7424 */ /* 0x000fe400078e00ff */
[----:B------:R-:W-:Y:S02]  /*c060*/  IMAD.MOV.U32 R15, RZ, RZ, -0x1 ;  /* 0xffffffffff0f7424 */ /* 0x000fe400078e00ff */
[----:B------:R-:W-:-:S07]  /*c070*/  IMAD R6, R21, 0xc0, R6 ;  /* 0x000000c015067824 */ /* 0x000fce00078e0206 */
[----:B0-----:R-:W-:Y:S05]  /*c080*/  WARPSYNC.COLLECTIVE R15, `(.L_x_12253) ;  /* 0x000000000f087348 */ /* 0x001fea0003c00000 */
[----:B------:R1:W2:Y:S02]  /*c090*/  SHFL.IDX P6, R14, R13, R12, R11 ;  /* 0x0000000c0d0e7389 */ /* 0x0002a400000c000b */
[----:B012---:R-:W-:Y:S01]  /*c0a0*/  ENDCOLLECTIVE ;  /* 0x000000000000791b */ /* 0x007fe20003800000 */
.L_x_12253:
[----:B------:R-:W-:Y:S02]  /*c0b0*/  IMAD.MOV.U32 R13, RZ, RZ, R9 ;  /* 0x000000ffff0d7224 */ /* 0x000fe400078e0009 */
[----:B------:R-:W-:-:S07]  /*c0c0*/  IMAD.MOV.U32 R2, RZ, RZ, R14 ;  /* 0x000000ffff027224 */ /* 0x000fce00078e000e */
[----:B------:R-:W-:Y:S05]  /*c0d0*/  WARPSYNC.COLLECTIVE R15, `(.L_x_12254) ;  /* 0x000000000f087348 */ /* 0x000fea0003c00000 */
[----:B------:R0:W1:Y:S02]  /*c0e0*/  SHFL.IDX P6, R14, R13, R12, R11 ;  /* 0x0000000c0d0e7389 */ /* 0x00006400000c000b */
[----:B01----:R-:W-:Y:S01]  /*c0f0*/  ENDCOLLECTIVE ;  /* 0x000000000000791b */ /* 0x003fe20003800000 */
.L_x_12254:
[----:B------:R-:W-:Y:S02]  /*c100*/  ULDC UR4, c[0x0][0x288] ;  /* 0x0000a20000047ab9 */ /* 0x000fe40000000800 */
[----:B------:R-:W-:-:S05]  /*c110*/  IMAD R5, R20, UR4, RZ ;  /* 0x0000000414057c24 */ /* 0x000fca000f8e02ff */
[----:B------:R-:W-:Y:S01]  /*c120*/  ISETP.GE.AND P1, PT, R6, R5, PT ;  /* 0x000000050600720c */ /* 0x000fe20003f26270 */
[----:B------:R-:W-:Y:S02]  /*c130*/  IMAD.MOV.U32 R13, RZ, RZ, R10 ;  /* 0x000000ffff0d7224 */ /* 0x000fe400078e000a */
[----:B------:R-:W-:-:S10]  /*c140*/  IMAD.MOV.U32 R12, RZ, RZ, 0x1 ;  /* 0x00000001ff0c7424 */ /* 0x000fd400078e00ff */
[----:B------:R-:W-:Y:S02]  /*c150*/  @!P1 LEA R28, R4, UR38, 0x1 ;  /* 0x00000026041c9c11 */ /* 0x000fe4000f8e08ff */
[----:B------:R-:W-:-:S05]  /*c160*/  @!P1 LEA R14, P2, R7, R14, 0x1 ;  /* 0x0000000e070e9211 */ /* 0x000fca00078408ff */
[----:B------:R-:W-:Y:S02]  /*c170*/  @!P1 IMAD.X R3, RZ, RZ, R2, P2 ;  /* 0x000000ffff039224 */ /* 0x000fe400010e0602 */
[----:B------:R-:W-:Y:S02]  /*c180*/  @!P1 IMAD.MOV.U32 R2, RZ, RZ, R14 ;  /* 0x000000ffff029224 */ /* 0x000fe400078e000e */
[----:B------:R-:W-:-:S03]  /*c190*/  VIADD R14, R6, 0x10 ;  /* 0x00000010060e7836 */ /* 0x000fc60000000000 */
[----:B------:R-:W-:Y:S01]  /*c1a0*/  @!PT LDS RZ, [RZ] ;  /* 0x00000000fffff984 */ /* 0x000fe20000000800 */
[----:B------:R-:W-:Y:S01]  /*c1b0*/  @!PT LDS RZ, [RZ] ;  /* 0x00000000fffff984 */ /* 0x000fe20000000800 */
[----:B------:R-:W-:Y:S01]  /*c1c0*/  @!PT LDS RZ, [RZ] ;  /* 0x00000000fffff984 */ /* 0x000fe20000000800 */
[----:B------:R0:W-:Y:S02]  /*c1d0*/  @!P1 LDGSTS.E.BYPASS.LTC128B.128 [R28+0xc400], desc[UR42][R2.64], !P0 ;  /* 0x0c400000021c9fae */ /* 0x0001e4000c101d6a */
[----:B------:R-:W-:-:S13]  /*c1e0*/  ISETP.GE.AND P1, PT, R14, R5, PT ;  /* 0x000000050e00720c */ /* 0x000fda0003f26270 */
[----:B0-----:R-:W-:Y:S05]  /*c1f0*/  WARPSYNC.COLLECTIVE R15, `(.L_x_12255) ;  /* 0x000000000f087348 */ /* 0x001fea0003c00000 */
[----:B------:R1:W2:Y:S02]  /*c200*/  SHFL.IDX P6, R14, R13, R12, R11 ;  /* 0x0000000c0d0e7389 */ /* 0x0002a400000c000b */
[----:B012---:R-:W-:Y:S01]  /*c210*/  ENDCOLLECTIVE ;  /* 0x000000000000791b */ /* 0x007fe20003800000 */
.L_x_12255:
[----:B------:R-:W-:Y:S01]  /*c220*/  MOV R13, R9 ;  /* 0x00000009000d7202 */ /* 0x000fe20000000f00 */
[----:B------:R-:W-:-:S07]  /*c230*/  IMAD.MOV.U32 R21, RZ, RZ, R14 ;  /* 0x000000ffff157224 */ /* 0x000fce00078e000e */
[----:B------:R-:W-:Y:S05]  /*c240*/  WARPSYNC.COLLECTIVE R15, `(.L_x_12256) ;  /* 0x000000000f087348 */ /* 0x000fea0003c00000 */
[----:B------:R0:W1:Y:S02]  /*c250*/  SHFL.IDX P6, R14, R13, R12, R11 ;  /* 0x0000000c0d0e7389 */ /* 0x00006400000c000b */
[----:B01----:R-:W-:Y:S01]  /*c260*/  ENDCOLLECTIVE ;  /* 0x000000000000791b */ /* 0x003fe20003800000 */
.L_x_12256:
[----:B------:R-:W-:Y:S02]  /*c270*/  IMAD.MOV.U32 R13, RZ, RZ, R10 ;  /* 0x000000ffff0d7224 */ /* 0x000fe400078e000a */
[----:B------:R-:W-:Y:S02]  /*c280*/  IMAD.MOV.U32 R12, RZ, RZ, 0x2 ;  /* 0x00000002ff0c7424 */ /* 0x000fe400078e00ff */
[----:B------:R-:W-:Y:S02]  /*c290*/  IMAD.MOV.U32 R2, RZ, RZ, R14 ;  /* 0x000000ffff027224 */ /* 0x000fe400078e000e */
[----:B------:R-:W-:-:S03]  /*c2a0*/  VIADD R14, R6, 0x20 ;  /* 0x00000020060e7836 */ /* 0x000fc60000000000 */
[----:B------:R-:W-:Y:S02]  /*c2b0*/  @!P1 LEA R2, P3, R7, R2, 0x1 ;  /* 0x0000000207029211 */ /* 0x000fe400078608ff */
[----:B------:R-:W-:-:S13]  /*c2c0*/  ISETP.GE.AND P2, PT, R14, R5, PT ;  /* 0x000000050e00720c */ /* 0x000fda0003f46270 */
[----:B------:R-:W-:Y:S05]  /*c2d0*/  WARPSYNC.COLLECTIVE R15, `(.L_x_12257) ;  /* 0x000000000f087348 */ /* 0x000fea0003c00000 */
[----:B------:R0:W1:Y:S02]  /*c2e0*/  SHFL.IDX P6, R14, R13, R12, R11 ;  /* 0x0000000c0d0e7389 */ /* 0x00006400000c000b */
[----:B01----:R-:W-:Y:S01]  /*c2f0*/  ENDCOLLECTIVE ;  /* 0x000000000000791b */ /* 0x003fe20003800000 */
.L_x_12257:
[----:B------:R-:W-:Y:S01]  /*c300*/  @!P1 IMAD.X R3, RZ, RZ, R21, P3 ;  /* 0x000000ffff039224 */ /* 0x000fe200018e0615 */
[----:B------:R-:W-:-:S05]  /*c310*/  @!P1 LEA R21, R4, UR38, 0x1 ;  /* 0x0000002604159c11 */ /* 0x000fca000f8e08ff */
[----:B------:R-:W-:Y:S01]  /*c320*/  @!PT LDS RZ, [RZ] ;  /* 0x00000000fffff984 */ /* 0x000fe20000000800 */
[----:B------:R-:W-:Y:S01]  /*c330*/  @!PT LDS RZ, [RZ] ;  /* 0x00000000fffff984 */ /* 0x000fe20000000800 */
[----:B------:R-:W-:Y:S01]  /*c340*/  @!PT LDS RZ, [RZ] ;  /* 0x00000000fffff984 */ /* 0x000fe20000000800 */
[----:B------:R0:W-:Y:S01]  /*c350*/  @!P1 LDGSTS.E.BYPASS.LTC128B.128 [R21+0xcc00], desc[UR42][R2.64], !P0 ;  /* 0x0cc0000002159fae */ /* 0x0001e2000c101d6a */
[----:B------:R-:W-:Y:S02]  /*c360*/  IMAD.MOV.U32 R13, RZ, RZ, R9 ;  /* 0x000000ffff0d7224 */ /* 0x000fe400078e0009 */
[----:B------:R-:W-:-:S07]  /*c370*/  IMAD.MOV.U32 R20, RZ, RZ, R14 ;  /* 0x000000ffff147224 */ /* 0x000fce00078e000e */
[----:B0-----:R-:W-:Y:S05]  /*c380*/  WARPSYNC.COLLECTIVE R15, `(.L_x_12258) ;  /* 0x000000000f087348 */ /* 0x001fea0003c00000 */
[----:B------:R1:W2:Y:S02]  /*c390*/  SHFL.IDX P6, R14, R13, R12, R11 ;  /* 0x0000000c0d0e7389 */ /* 0x0002a400000c000b */
[----:B012---:R-:W-:Y:S01]  /*c3a0*/  ENDCOLLECTIVE ;  /* 0x000000000000791b */ /* 0x007fe20003800000 */
.L_x_12258:
[----:B------:R-:W-:Y:S02]  /*c3b0*/  IMAD.MOV.U32 R13, RZ, RZ, R10 ;  /* 0x000000ffff0d7224 */ /* 0x000fe400078e000a */
[----:B------:R-:W-:Y:S01]  /*c3c0*/  IMAD.MOV.U32 R12, RZ, RZ, 0x3 ;  /* 0x00000003ff0c7424 */ /* 0x000fe200078e00ff */
[----:B------:R-:W-:Y:S01]  /*c3d0*/  @!P2 LEA R2, P1, R7, R14, 0x1 ;  /* 0x0000000e0702a211 */ /* 0x000fe200078208ff */
[----:B------:R-:W-:-:S04]  /*c3e0*/  VIADD R14, R6, 0x30 ;  /* 0x00000030060e7836 */ /* 0x000fc80000000000 */
[----:B------:R-:W-:Y:S01]  /*c3f0*/  @!P2 IMAD.X R3, RZ, RZ, R20, P1 ;  /* 0x000000ffff03a224 */ /* 0x000fe200008e0614 */
[----:B------:R-:W-:-:S13]  /*c400*/  ISETP.GE.AND P1, PT, R14, R5, PT ;  /* 0x000000050e00720c */ /* 0x000fda0003f26270 */
[----:B------:R-:W-:Y:S05]  /*c410*/  WARPSYNC.COLLECTIVE R15, `(.L_x_12259) ;  /* 0x000000000f087348 */ /* 0x000fea0003c00000 */
[----:B------:R0:W1:Y:S02]  /*c420*/  SHFL.IDX P6, R14, R13, R12, R11 ;  /* 0x0000000c0d0e7389 */ /* 0x00006400000c000b */
[----:B01----:R-:W-:Y:S01]  /*c430*/  ENDCOLLECTIVE ;  /* 0x000000000000791b */ /* 0x003fe20003800000 */
.L_x_12259:
[----:B------:R-:W-:-:S05]  /*c440*/  @!P2 LEA R20, R4, UR38, 0x1 ;  /* 0x000000260414ac11 */ /* 0x000fca000f8e08ff */
[----:B------:R-:W-:Y:S01]  /*c450*/  @!PT LDS RZ, [RZ] ;  /* 0x00000000fffff984 */ /* 0x000fe20000000800 */
[----:B------:R-:W-:Y:S01]  /*c460*/  @!PT LDS RZ, [RZ] ;  /* 0x00000000fffff984 */ /* 0x000fe20000000800 */
[----:B------:R-:W-:Y:S01]  /*c470*/  @!PT LDS RZ, [RZ] ;  /* 0x00000000fffff984 */ /* 0x000fe20000000800 */
[----:B------:R0:W-:Y:S01]  /*c480*/  @!P2 LDGSTS.E.BYPASS.LTC128B.128 [R20+0xd400], desc[UR42][R2.64], !P0 ;  /* 0x0d4000000214afae */ /* 0x0001e2000c101d6a */
[----:B------:R-:W-:Y:S01]  /*c490*/  MOV R13, R9 ;  /* 0x00000009000d7202 */ /* 0x000fe20000000f00 */
[----:B------:R-:W-:-:S07]  /*c4a0*/  IMAD.MOV.U32 R21, RZ, RZ, R14 ;  /* 0x000000ffff157224 */ /* 0x000fce00078e000e */
[----:B0-----:R-:W-:Y:S05]  /*c4b0*/  WARPSYNC.COLLECTIVE R15, `(.L_x_12260) ;  /* 0x000000000f087348 */ /* 0x001fea0003c00000 */
[----:B------:R1:W2:Y:S02]  /*c4c0*/  SHFL.IDX P6, R14, R13, R12, R11 ;  /* 0x0000000c0d0e7389 */ /* 0x0002a400000c000b */
[----:B012---:R-:W-:Y:S01]  /*c4d0*/  ENDCOLLECTIVE ;  /* 0x000000000000791b */ /* 0x007fe20003800000 */
.L_x_12260:
        /* <DEDUP_REMOVED lines=9> */
.L_x_12261:
        /* <DEDUP_REMOVED lines=11> */
.L_x_12262:
        /* <DEDUP_REMOVED lines=9> */
.L_x_12263:
        /* <DEDUP_REMOVED lines=10> */
.L_x_12264:
        /* <DEDUP_REMOVED lines=9> */
.L_x_12265:
[----:B------:R-:W-:Y:S01]  /*c7e0*/  @!P1 IMAD.X R3, RZ, RZ, R21, P3 ;  /* 0x000000ffff039224 */ /* 0x000fe200018e0615 */
[----:B------:R-:W-:-:S05]  /*c7f0*/  @!P1 LEA R21, R4, UR38, 0x1 ;  /* 0x0000002604159c11 */ /* 0x000fca000f8e08ff */
[----:B------:R-:W-:Y:S01]  /*c800*/  @!PT LDS RZ, [RZ] ;  /* 0x00000000fffff984 */ /* 0x000fe20000000800 */
[----:B------:R-:W-:Y:S01]  /*c810*/  @!PT LDS RZ, [RZ] ;  /* 0x00000000fffff984 */ /* 0x000fe20000000800 */
[----:B------:R-:W-:Y:S01]  /*c820*/  @!PT LDS RZ, [RZ] ;  /* 0x00000000fffff984 */ /* 0x000fe20000000800 */
[----:B------:R0:W-:Y:S01]  /*c830*/  @!P1 LDGSTS.E.BYPASS.LTC128B.128 [R21+0xec00], desc[UR42][R2.64], !P0 ;  /* 0x0ec0000002159fae */ /* 0x0001e2000c101d6a */
[----:B------:R-:W-:Y:S01]  /*c840*/  IMAD.MOV.U32 R13, RZ, RZ, R9 ;  /* 0x000000ffff0d7224 */ /* 0x000fe200078e0009 */
[----:B0-----:R-:W-:Y:S01]  /*c850*/  @!P2 LEA R21, R4, UR38, 0x1 ;  /* 0x000000260415ac11 */ /* 0x001fe2000f8e08ff */
[----:B------:R-:W-:-:S07]  /*c860*/  IMAD.MOV.U32 R20, RZ, RZ, R14 ;  /* 0x000000ffff147224 */ /* 0x000fce00078e000e */
[----:B------:R-:W-:Y:S05]  /*c870*/  WARPSYNC.COLLECTIVE R15, `(.L_x_12266) ;  /* 0x000000000f087348 */ /* 0x000fea0003c00000 */
[----:B------:R0:W1:Y:S02]  /*c880*/  SHFL.IDX P6, R14, R13, R12, R11 ;  /* 0x0000000c0d0e7389 */ /* 0x00006400000c000b */
[----:B01----:R-:W-:Y:S01]  /*c890*/  ENDCOLLECTIVE ;  /* 0x000000000000791b */ /* 0x003fe20003800000 */
.L_x_12266:
[----:B------:R-:W-:Y:S02]  /*c8a0*/  IMAD.MOV.U32 R13, RZ, RZ, R10 ;  /* 0x000000ffff0d7224 */ /* 0x000fe400078e000a */
[----:B------:R-:W-:Y:S01]  /*c8b0*/  IMAD.MOV.U32 R12, RZ, RZ, 0x7 ;  /* 0x00000007ff0c7424 */ /* 0x000fe200078e00ff */
[----:B------:R-:W-:-:S13]  /*c8c0*/  @!P2 LEA R2, P1, R7, R14, 0x1 ;  /* 0x0000000e0702a211 */ /* 0x000fda00078208ff */
[----:B------:R-:W-:Y:S05]  /*c8d0*/  WARPSYNC.COLLECTIVE R15, `(.L_x_12267) ;  /* 0x000000000f087348 */ /* 0x000fea0003c00000 */
[----:B------:R0:W1:Y:S02]  /*c8e0*/  SHFL.IDX P6, R14, R13, R12, R11 ;  /* 0x0000000c0d0e7389 */ /* 0x00006400000c000b */
[----:B01----:R-:W-:Y:S01]  /*c8f0*/  ENDCOLLECTIVE ;  /* 0x000000000000791b */ /* 0x003fe20003800000 */
.L_x_12267:
[----:B------:R-:W-:-:S05]  /*c900*/  @!P2 IMAD.X R3, RZ, RZ, R20, P1 ;  /* 0x000000ffff03a224 */ /* 0x000fca00008e0614 */
[----:B------:R-:W-:Y:S01]  /*c910*/  @!PT LDS RZ, [RZ] ;  /* 0x00000000fffff984 */ /* 0x000fe20000000800 */
[----:B------:R-:W-:Y:S01]  /*c920*/  @!PT LDS RZ, [RZ] ;  /* 0x00000000fffff984 */ /* 0x000fe20000000800 */
[----:B------:R-:W-:Y:S01]  /*c930*/  @!PT LDS RZ, [RZ] ;  /* 0x00000000fffff984 */ /* 0x000fe20000000800 */
[----:B------:R0:W-:Y:S01]  /*c940*/  @!P2 LDGSTS.E.BYPASS.LTC128B.128 [R21+0xf400], desc[UR42][R2.64], !P0 ;  /* 0x0f4000000215afae */ /* 0x0001e2000c101d6a */
[----:B------:R-:W-:Y:S01]  /*c950*/  IMAD.MOV.U32 R13, RZ, RZ, R9 ;  /* 0x000000ffff0d7224 */ /* 0x000fe200078e0009 */
[----:B0-----:R-:W-:Y:S01]  /*c960*/  IADD3 R2, R6, 0x70, RZ ;  /* 0x0000007006027810 */ /* 0x001fe20007ffe0ff */
[----:B------:R-:W-:-:S03]  /*c970*/  IMAD.MOV.U32 R10, RZ, RZ, R14 ;  /* 0x000000ffff0a7224 */ /* 0x000fc600078e000e */
[----:B------:R-:W-:-:S13]  /*c980*/  ISETP.GE.AND P1, PT, R2, R5, PT ;  /* 0x000000050200720c */ /* 0x000fda0003f26270 */
[----:B------:R-:W-:Y:S05]  /*c990*/  WARPSYNC.COLLECTIVE R15, `(.L_x_12268) ;  /* 0x000000000f087348 */ /* 0x000fea0003c00000 */
[----:B------:R0:W1:Y:S02]  /*c9a0*/  SHFL.IDX P6, R14, R13, R12, R11 ;  /* 0x0000000c0d0e7389 */ /* 0x00006400000c000b */
[----:B01----:R-:W-:Y:S01]  /*c9b0*/  ENDCOLLECTIVE ;  /* 0x000000000000791b */ /* 0x003fe20003800000 */
.L_x_12268:
[----:B------:R-:W-:Y:S01]  /*c9c0*/  @!P1 LEA R21, R4, UR38, 0x1 ;  /* 0x0000002604159c11 */ /* 0x000fe2000f8e08ff */
[----:B------:R-:W-:Y:S02]  /*c9d0*/  IMAD.MOV.U32 R13, RZ, RZ, R8 ;  /* 0x000000ffff0d7224 */ /* 0x000fe400078e0008 */
[----:B------:R-:W-:Y:S01]  /*c9e0*/  IMAD.MOV.U32 R12, RZ, RZ, RZ ;  /* 0x000000ffff0c7224 */ /* 0x000fe200078e00ff */
[----:B------:R-:W-:-:S13]  /*c9f0*/  @!P1 LEA R2, P3, R7, R14, 0x1 ;  /* 0x0000000e07029211 */ /* 0x000fda00078608ff */
[----:B------:R-:W-:Y:S05]  /*ca00*/  WARPSYNC.COLLECTIVE R15, `(.L_x_12269) ;  /* 0x000000000f087348 */ /* 0x000fea0003c00000 */
[----:B------:R0:W1:Y:S02]  /*ca10*/  SHFL.IDX P6, R14, R13, R12, R11 ;  /* 0x0000000c0d0e7389 */ /* 0x00006400000c000b */
[----:B01----:R-:W-:Y:S01]  /*ca20*/  ENDCOLLECTIVE ;  /* 0x000000000000791b */ /* 0x003fe20003800000 */
.L_x_12269:
[----:B------:R-:W-:Y:S02]  /*ca30*/  @!P1 IMAD.X R3, RZ, RZ, R10, P3 ;  /* 0x000000ffff039224 */ /* 0x000fe400018e060a */
[----:B------:R-:W-:-:S03]  /*ca40*/  VIADD R10, R6, 0x80 ;  /* 0x00000080060a7836 */ /* 0x000fc60000000000 */
[----:B------:R-:W-:Y:S01]  /*ca50*/  @!PT LDS RZ, [RZ] ;  /* 0x00000000fffff984 */ /* 0x000fe20000000800 */
[----:B------:R-:W-:Y:S01]  /*ca60*/  @!PT LDS RZ, [RZ] ;  /* 0x00000000fffff984 */ /* 0x000fe20000000800 */
[----:B------:R-:W-:Y:S01]  /*ca70*/  @!PT LDS RZ, [RZ] ;  /* 0x00000000fffff984 */ /* 0x000fe20000000800 */
[----:B------:R0:W-:Y:S02]  /*ca80*/  @!P1 LDGSTS.E.BYPASS.LTC128B.128 [R21+0xfc00], desc[UR42][R2.64], !P0 ;  /* 0x0fc0000002159fae */ /* 0x0001e4000c101d6a */
[----:B------:R-:W-:Y:S01]  /*ca90*/  ISETP.GE.AND P2, PT, R10, R5, PT ;  /* 0x000000050a00720c */ /* 0x000fe20003f46270 */
[----:B------:R-:W-:Y:S02]  /*caa0*/  VIADD R10, R6, 0x90 ;  /* 0x00000090060a7836 */ /* 0x000fe40000000000 */
[----:B------:R-:W-:Y:S02]  /*cab0*/  IMAD.MOV.U32 R13, RZ, RZ, R0 ;  /* 0x000000ffff0d7224 */ /* 0x000fe400078e0000 */
[----:B------:R-:W-:-:S08]  /*cac0*/  IMAD.MOV.U32 R20, RZ, RZ, R14 ;  /* 0x000000ffff147224 */ /* 0x000fd000078e000e */
[----:B0-----:R-:W-:Y:S05]  /*cad0*/  WARPSYNC.COLLECTIVE R15, `(.L_x_12270) ;  /* 0x000000000f087348 */ /* 0x001fea0003c00000 */
[----:B------:R1:W2:Y:S02]  /*cae0*/  SHFL.IDX P6, R14, R13, R12, R11 ;  /* 0x0000000c0d0e7389 */ /* 0x0002a400000c000b */
[----:B012---:R-:W-:Y:S01]  /*caf0*/  ENDCOLLECTIVE ;  /* 0x000000000000791b */ /* 0x007fe20003800000 */
.L_x_12270:
[----:B------:R-:W-:Y:S02]  /*cb00*/  IMAD.MOV.U32 R13, RZ, RZ, R8 ;  /* 0x000000ffff0d7224 */ /* 0x000fe400078e0008 */
[----:B------:R-:W-:Y:S02]  /*cb10*/  IMAD.MOV.U32 R12, RZ, RZ, 0x1 ;  /* 0x00000001ff0c7424 */ /* 0x000fe400078e00ff */
[----:B------:R-:W-:-:S07]  /*cb20*/  IMAD.MOV.U32 R28, RZ, RZ, R14 ;  /* 0x000000ffff1c7224 */ /* 0x000fce00078e000e */
[----:B------:R-:W-:Y:S05]  /*cb30*/  WARPSYNC.COLLECTIVE R15, `(.L_x_12271) ;  /* 0x000000000f087348 */ /* 0x000fea0003c00000 */
[----:B------:R0:W1:Y:S02]  /*cb40*/  SHFL.IDX P6, R14, R13, R12, R11 ;  /* 0x0000000c0d0e7389 */ /* 0x00006400000c000b */
[----:B01----:R-:W-:Y:S01]  /*cb50*/  ENDCOLLECTIVE ;  /* 0x000000000000791b */ /* 0x003fe20003800000 */
.L_x_12271:
[----:B------:R-:W-:Y:S02]  /*cb60*/  @!P2 LEA R2, P1, R7, R28, 0x1 ;  /* 0x0000001c0702a211 */ /* 0x000fe400078208ff */
[----:B------:R-:W-:-:S03]  /*cb70*/  @!P2 LEA R28, R4, UR38, 0x1 ;  /* 0x00000026041cac11 */ /* 0x000fc6000f8e08ff */
[----:B------:R-:W-:Y:S01]  /*cb80*/  @!P2 IMAD.X R3, RZ, RZ, R20, P1 ;  /* 0x000000ffff03a224 */ /* 0x000fe200008e0614 */
[----:B------:R-:W-:-:S04]  /*cb90*/  ISETP.GE.AND P1, PT, R10, R5, PT ;  /* 0x000000050a00720c */ /* 0x000fc80003f26270 */
[----:B------:R-:W-:Y:S01]  /*cba0*/  @!PT LDS RZ, [RZ] ;  /* 0x00000000fffff984 */ /* 0x000fe20000000800 */
[----:B------:R-:W-:Y:S01]  /*cbb0*/  @!PT LDS RZ, [RZ] ;  /* 0x00000000fffff984 */ /* 0x000fe20000000800 */
[----:B------:R-:W-:Y:S01]  /*cbc0*/  @!PT LDS RZ, [RZ] ;  /* 0x00000000fffff984 */ /* 0x000fe20000000800 */
[----:B------:R0:W-:Y:S01]  /*cbd0*/  @!P2 LDGSTS.E.BYPASS.LTC128B.128 [R28+0x10400], desc[UR42][R2.64], !P0 ;  /* 0x10400000021cafae */ /* 0x0001e2000c101d6a */
[----:B------:R-:W-:-:S08]  /*cbe0*/  MOV R13, R0 ;  /* 0x00000000000d7202 */ /* 0x000fd00000000f00 */
[----:B------:R-:W-:Y:S01]  /*cbf0*/  @!P1 LEA R21, R4, UR38, 0x1 ;  /* 0x0000002604159c11 */ /* 0x000fe2000f8e08ff */
[----:B------:R-:W-:-:S07]  /*cc00*/  IMAD.MOV.U32 R10, RZ, RZ, R14 ;  /* 0x000000ffff0a7224 */ /* 0x000fce00078e000e */
[----:B0-----:R-:W-:Y:S05]  /*cc10*/  WARPSYNC.COLLECTIVE R15, `(.L_x_12272) ;  /* 0x000000000f087348 */ /* 0x001fea0003c00000 */
[----:B------:R1:W2:Y:S02]  /*cc20*/  SHFL.IDX P6, R14, R13, R12, R11 ;  /* 0x0000000c0d0e7389 */ /* 0x0002a400000c000b */
[----:B012---:R-:W-:Y:S01]  /*cc30*/  ENDCOLLECTIVE ;  /* 0x000000000000791b */ /* 0x007fe20003800000 */
.L_x_12272:
[----:B------:R-:W-:Y:S02]  /*cc40*/  IMAD.MOV.U32 R13, RZ, RZ, R8 ;  /* 0x000000ffff0d7224 */ /* 0x000fe400078e0008 */
[----:B------:R-:W-:Y:S01]  /*cc50*/  IMAD.MOV.U32 R12, RZ, RZ, 0x2 ;  /* 0x00000002ff0c7424 */ /* 0x000fe200078e00ff */
[----:B------:R-:W-:-:S13]  /*cc60*/  @!P1 LEA R2, P3, R7, R14, 0x1 ;  /* 0x0000000e07029211 */ /* 0x000fda00078608ff */
[----:B------:R-:W-:Y:S05]  /*cc70*/  WARPSYNC.COLLECTIVE R15, `(.L_x_12273) ;  /* 0x000000000f087348 */ /* 0x000fea0003c00000 */
[----:B------:R0:W1:Y:S02]  /*cc80*/  SHFL.IDX P6, R14, R13, R12, R11 ;  /* 0x0000000c0d0e7389 */ /* 0x00006400000c000b */
[----:B01----:R-:W-:Y:S01]  /*cc90*/  ENDCOLLECTIVE ;  /* 0x000000000000791b */ /* 0x003fe20003800000 */
.L_x_12273:
[----:B------:R-:W-:-:S05]  /*cca0*/  @!P1 IMAD.X R3, RZ, RZ, R10, P3 ;  /* 0x000000ffff039224 */ /* 0x000fca00018e060a */
[----:B------:R-:W-:Y:S01]  /*ccb0*/  @!PT LDS RZ, [RZ] ;  /* 0x00000000fffff984 */ /* 0x000fe20000000800 */
[----:B------:R-:W-:Y:S01]  /*ccc0*/  @!PT LDS RZ, [RZ] ;  /* 0x00000000fffff984 */ /* 0x000fe20000000800 */
[----:B------:R-:W-:Y:S01]  /*ccd0*/  @!PT LDS RZ, [RZ] ;  /* 0x00000000fffff984 */ /* 0x000fe20000000800 */
[----:B------:R0:W-:Y:S01]  /*cce0*/  @!P1 LDGSTS.E.BYPASS.LTC128B.128 [R21+0x10c00], desc[UR42][R2.64], !P0 ;  /* 0x10c0000002159fae */ /* 0x0001e2000c101d6a */
[----:B------:R-:W-:Y:S02]  /*ccf0*/  IMAD.MOV.U32 R13, RZ, RZ, R0 ;  /* 0x000000ffff0d7224 */ /* 0x000fe400078e0000 */
[----:B0-----:R-:W-:Y:S02]  /*cd00*/  VIADD R2, R6, 0xa0 ;  /* 0x000000a006027836 */ /* 0x001fe40000000000 */
[----:B------:R-:W-:-:S03]  /*cd10*/  IMAD.MOV.U32 R9, RZ, RZ, R14 ;  /* 0x000000ffff097224 */ /* 0x000fc600078e000e */
[----:B------:R-:W-:-:S13]  /*cd20*/  ISETP.GE.AND P2, PT, R2, R5, PT ;  /* 0x000000050200720c */ /* 0x000fda0003f46270 */
[----:B------:R-:W-:Y:S05]  /*cd30*/  WARPSYNC.COLLECTIVE R15, `(.L_x_12274) ;  /* 0x000000000f087348 */ /* 0x000fea0003c00000 */
[----:B------:R0:W1:Y:S02]  /*cd40*/  SHFL.IDX P6, R14, R13, R12, R11 ;  /* 0x0000000c0d0e7389 */ /* 0x00006400000c000b */
[----:B01----:R-:W-:Y:S01]  /*cd50*/  ENDCOLLECTIVE ;  /* 0x000000000000791b */ /* 0x003fe20003800000 */
.L_x_12274:
[----:B------:R-:W-:Y:S02]  /*cd60*/  IMAD.MOV.U32 R13, RZ, RZ, R8 ;  /* 0x000000ffff0d7224 */ /* 0x000fe400078e0008 */
[----:B------:R-:W-:Y:S02]  /*cd70*/  IMAD.MOV.U32 R12, RZ, RZ, 0x3 ;  /* 0x00000003ff0c7424 */ /* 0x000fe400078e00ff */
[----:B------:R-:W-:-:S07]  /*cd80*/  IMAD.MOV.U32 R20, RZ, RZ, R14 ;  /* 0x000000ffff147224 */ /* 0x000fce00078e000e */
[----:B------:R-:W-:Y:S05]  /*cd90*/  WARPSYNC.COLLECTIVE R15, `(.L_x_12275) ;  /* 0x000000000f087348 */ /* 0x000fea0003c00000 */
[----:B------:R0:W1:Y:S02]  /*cda0*/  SHFL.IDX P6, R14, R13, R12, R11 ;  /* 0x0000000c0d0e7389 */ /* 0x00006400000c000b */
[----:B01----:R-:W-:Y:S01]  /*cdb0*/  ENDCOLLECTIVE ;  /* 0x000000000000791b */ /* 0x003fe20003800000 */
.L_x_12275:
[----:B------:R-:W-:-:S05]  /*cdc0*/  @!P2 LEA R2, P1, R7, R20, 0x1 ;  /* 0x000000140702a211 */ /* 0x000fca00078208ff */
[----:B------:R-:W-:Y:S01]  /*cdd0*/  @!P2 IMAD.X R3, RZ, RZ, R9, P1 ;  /* 0x000000ffff03a224 */ /* 0x000fe200008e0609 */
[----:B------:R-:W-:Y:S01]  /*cde0*/  @!P2 LEA R9, R4, UR38, 0x1 ;  /* 0x000000260409ac11 */ /* 0x000fe2000f8e08ff */
[----:B------:R-:W-:-:S04]  /*cdf0*/  IMAD.MOV.U32 R13, RZ, RZ, R0 ;  /* 0x000000ffff0d7224 */ /* 0x000fc800078e0000 */
[----:B------:R-:W-:Y:S01]  /*ce00*/  @!PT LDS RZ, [RZ] ;  /* 0x00000000fffff984 */ /* 0x000fe20000000800 */
[----:B------:R-:W-:Y:S01]  /*ce10*/  @!PT LDS RZ, [RZ] ;  /* 0x00000000fffff984 */ /* 0x000fe20000000800 */
[----:B------:R-:W-:Y:S01]  /*ce20*/  @!PT LDS RZ, [RZ] ;  /* 0x00000000fffff984 */ /* 0x000fe20000000800 */
[----:B------:R0:W-:Y:S01]  /*ce30*/  @!P2 LDGSTS.E.BYPASS.LTC128B.128 [R9+0x11400], desc[UR42][R2.64], !P0 ;  /* 0x114000000209afae */ /* 0x0001e2000c101d6a */
[----:B------:R-:W-:-:S07]  /*ce40*/  IMAD.MOV.U32 R8, RZ, RZ, R14 ;  /* 0x000000ffff087224 */ /* 0x000fce00078e000e */
[----:B0-----:R-:W-:Y:S05]  /*ce50*/  WARPSYNC.COLLECTIVE R15, `(.L_x_12276) ;  /* 0x000000000f087348 */ /* 0x001fea0003c00000 */
[----:B------:R1:W2:Y:S02]  /*ce60*/  SHFL.IDX P6, R14, R13, R12, R11 ;  /* 0x0000000c0d0e7389 */ /* 0x0002a400000c000b */
[----:B012---:R-:W-:Y:S01]  /*ce70*/  ENDCOLLECTIVE ;  /* 0x000000000000791b */ /* 0x007fe20003800000 */
.L_x_12276:
[----:B------:R-:W-:Y:S05]  /*ce80*/  BRA `(.L_x_12277) ;  /* 0xffffffd400007947 */ /* 0x000fea000383ffff */
.L_x_12188:
[----:B-1----:R-:W-:-:S04]  /*ce90*/  MOV R3, UR38 ;  /* 0x0000002600037c02 */ /* 0x002fc80008000f00 */
[----:B------:R1:W2:Y:S03]  /*cea0*/  SYNCS.PHASECHK.TRANS64.TRYWAIT P0, [R3+URZ+0x30820], R0 ;  /* 0x03082000030075a7 */ /* 0x0002a6000800017f */
[----:B--2---:R-:W-:Y:S05]  /*ceb0*/  @!P0 NANOSLEEP.SYNCS 0x989680 ;  /* 0x009896800000895d */ /* 0x004fea0003900000 */
[----:B------:R-:W2:Y:S02]  /*cec0*/  @!P0 SYNCS.PHASECHK.TRANS64 P0, [R3+URZ+0x30820], R0 ;  /* 0x03082000030085a7 */ /* 0x000ea4000800007f */
[----:B--2---:R-:W-:Y:S05]  /*ced0*/  @!P0 BRA `(.L_x_12188) ;  /* 0xfffffffc00ec8947 */ /* 0x004fea000383ffff */
[----:B------:R-:W-:Y:S05]  /*cee0*/  BRA `(.L_x_12278) ;  /* 0xffffffd400387947 */ /* 0x000fea000383ffff */
.L_x_12195:
[----:B--2---:R-:W-:-:S04]  /*cef0*/  IMAD.U32 R3, RZ, RZ, UR38 ;  /* 0x00000026ff037e24 */ /* 0x004fc8000f8e00ff */
[----:B------:R2:W3:Y:S03]  /*cf00*/  SYNCS.PHASECHK.TRANS64.TRYWAIT P0, [R3+URZ+0x30848], R8 ;  /* 0x03084808030075a7 */ /* 0x0004e6000800017f */
[----:B---3--:R-:W-:Y:S05]  /*cf10*/  @!P0 NANOSLEEP.SYNCS 0x989680 ;  /* 0x009896800000895d */ /* 0x008fea0003900000 */
[----:B------:R-:W3:Y:S02]  /*cf20*/  @!P0 SYNCS.PHASECHK.TRANS64 P0, [R3+URZ+0x30848], R8 ;  /* 0x03084808030085a7 */ /* 0x000ee4000800007f */
[----:B---3--:R-:W-:Y:S05]  /*cf30*/  @!P0 BRA `(.L_x_12195) ;  /* 0xfffffffc00ec8947 */ /* 0x008fea000383ffff */
[----:B------:R-:W-:Y:S05]  /*cf40*/  BRA `(.L_x_12279) ;  /* 0xffffffd400fc7947 */ /* 0x000fea000383ffff */
.L_x_12200:
[----:B-12---:R-:W-:-:S04]  /*cf50*/  IMAD.U32 R3, RZ, RZ, UR38 ;  /* 0x00000026ff037e24 */ /* 0x006fc8000f8e00ff */
[----:B------:R1:W2:Y:S03]  /*cf60*/  SYNCS.PHASECHK.TRANS64.TRYWAIT P0, [R3+URZ+0x30860], R8 ;  /* 0x03086008030075a7 */ /* 0x0002a6000800017f */
[----:B--2---:R-:W-:Y:S05]  /*cf70*/  @!P0 NANOSLEEP.SYNCS 0x989680 ;  /* 0x009896800000895d */ /* 0x004fea0003900000 */
[----:B------:R-:W2:Y:S02]  /*cf80*/  @!P0 SYNCS.PHASECHK.TRANS64 P0, [R3+URZ+0x30860], R8 ;  /* 0x03086008030085a7 */ /* 0x000ea4000800007f */
[----:B--2---:R-:W-:Y:S05]  /*cf90*/  @!P0 BRA `(.L_x_12200) ;  /* 0xfffffffc00ec8947 */ /* 0x004fea000383ffff */
[----:B------:R-:W-:Y:S05]  /*cfa0*/  BRA `(.L_x_12280) ;  /* 0xffffffd8005c7947 */ /* 0x000fea000383ffff */
.L_x_12208:
[----:B--2---:R-:W-:-:S04]  /*cfb0*/  IMAD.U32 R3, RZ, RZ, UR38 ;  /* 0x00000026ff037e24 */ /* 0x004fc8000f8e00ff */
[----:B------:R2:W3:Y:S03]  /*cfc0*/  SYNCS.PHASECHK.TRANS64.TRYWAIT P0, [R3+URZ+0x30840], R12 ;  /* 0x0308400c030075a7 */ /* 0x0004e6000800017f */
[----:B---3--:R-:W-:Y:S05]  /*cfd0*/  @!P0 NANOSLEEP.SYNCS 0x989680 ;  /* 0x009896800000895d */ /* 0x008fea0003900000 */
[----:B------:R-:W3:Y:S02]  /*cfe0*/  @!P0 SYNCS.PHASECHK.TRANS64 P0, [R3+URZ+0x30840], R12 ;  /* 0x0308400c030085a7 */ /* 0x000ee4000800007f */
[----:B---3--:R-:W-:Y:S05]  /*cff0*/  @!P0 BRA `(.L_x_12208) ;  /* 0xfffffffc00ec8947 */ /* 0x008fea000383ffff */
[----:B------:R-:W-:Y:S05]  /*d000*/  BRA `(.L_x_12281) ;  /* 0xffffffdc00407947 */ /* 0x000fea000383ffff */
.L_x_12213:
[----:B-12---:R-:W-:-:S04]  /*d010*/  IMAD.U32 R3, RZ, RZ, UR38 ;  /* 0x00000026ff037e24 */ /* 0x006fc8000f8e00ff */
[----:B------:R1:W2:Y:S03]  /*d020*/  SYNCS.PHASECHK.TRANS64.TRYWAIT P0, [R3+URZ+0x30868], R2 ;  /* 0x03086802030075a7 */ /* 0x0002a6000800017f */
[----:B--2---:R-:W-:Y:S05]  /*d030*/  @!P0 NANOSLEEP.SYNCS 0x989680 ;  /* 0x009896800000895d */ /* 0x004fea0003900000 */
[----:B------:R-:W2:Y:S02]  /*d040*/  @!P0 SYNCS.PHASECHK.TRANS64 P0, [R3+URZ+0x30868], R2 ;  /* 0x03086802030085a7 */ /* 0x000ea4000800007f */
[----:B--2---:R-:W-:Y:S05]  /*d050*/  @!P0 BRA `(.L_x_12213) ;  /* 0xfffffffc00ec8947 */ /* 0x004fea000383ffff */
[----:B------:R-:W-:Y:S05]  /*d060*/  BRA `(.L_x_12282) ;  /* 0xffffffdc00a87947 */ /* 0x000fea000383ffff */
.L_x_12221:
[----:B--2---:R-:W-:-:S04]  /*d070*/  IMAD.U32 R2, RZ, RZ, UR38 ;  /* 0x00000026ff027e24 */ /* 0x004fc8000f8e00ff */
[----:B------:R2:W3:Y:S03]  /*d080*/  SYNCS.PHASECHK.TRANS64.TRYWAIT P0, [R2+URZ+0x30848], R9 ;  /* 0x03084809020075a7 */ /* 0x0004e6000800017f */
[----:B---3--:R-:W-:Y:S05]  /*d090*/  @!P0 NANOSLEEP.SYNCS 0x989680 ;  /* 0x009896800000895d */ /* 0x008fea0003900000 */
[----:B------:R-:W3:Y:S02]  /*d0a0*/  @!P0 SYNCS.PHASECHK.TRANS64 P0, [R2+URZ+0x30848], R9 ;  /* 0x03084809020085a7 */ /* 0x000ee4000800007f */
[----:B---3--:R-:W-:Y:S05]  /*d0b0*/  @!P0 BRA `(.L_x_12221) ;  /* 0xfffffffc00ec8947 */ /* 0x008fea000383ffff */
[----:B------:R-:W-:Y:S05]  /*d0c0*/  BRA `(.L_x_12283) ;  /* 0xffffffe000a07947 */ /* 0x000fea000383ffff */
.L_x_12226:
[----:B-1----:R-:W-:-:S04]  /*d0d0*/  IMAD.U32 R2, RZ, RZ, UR38 ;  /* 0x00000026ff027e24 */ /* 0x002fc8000f8e00ff */
[----:B------:R1:W2:Y:S03]  /*d0e0*/  SYNCS.PHASECHK.TRANS64.TRYWAIT P0, [R2+URZ+0x30860], R9 ;  /* 0x03086009020075a7 */ /* 0x0002a6000800017f */
[----:B--2---:R-:W-:Y:S05]  /*d0f0*/  @!P0 NANOSLEEP.SYNCS 0x989680 ;  /* 0x009896800000895d */ /* 0x004fea0003900000 */
[----:B------:R-:W2:Y:S02]  /*d100*/  @!P0 SYNCS.PHASECHK.TRANS64 P0, [R2+URZ+0x30860], R9 ;  /* 0x03086009020085a7 */ /* 0x000ea4000800007f */
[----:B--2---:R-:W-:Y:S05]  /*d110*/  @!P0 BRA `(.L_x_12226) ;  /* 0xfffffffc00ec8947 */ /* 0x004fea000383ffff */
[----:B------:R-:W-:Y:S05]  /*d120*/  BRA `(.L_x_12284) ;  /* 0xffffffe400047947 */ /* 0x000fea000383ffff */
.L_x_12233:
[----:B-1----:R1:W2:Y:S02]  /*d130*/  SYNCS.PHASECHK.TRANS64.TRYWAIT P0, [R3+URZ+0x30860], R2 ;  /* 0x03086002030075a7 */ /* 0x0022a4000800017f */
[----:B--2---:R-:W-:Y:S05]  /*d140*/  @!P0 NANOSLEEP.SYNCS 0x989680 ;  /* 0x009896800000895d */ /* 0x004fea0003900000 */
[----:B------:R-:W2:Y:S02]  /*d150*/  @!P0 SYNCS.PHASECHK.TRANS64 P0, [R3+URZ+0x30860], R2 ;  /* 0x03086002030085a7 */ /* 0x000ea4000800007f */
[----:B--2---:R-:W-:Y:S05]  /*d160*/  @!P0 BRA `(.L_x_12233) ;  /* 0xfffffffc00f08947 */ /* 0x004fea000383ffff */
[----:B------:R-:W-:Y:S05]  /*d170*/  BRA `(.L_x_12285) ;  /* 0xffffffe400947947 */ /* 0x000fea000383ffff */
.L_x_12237:
[----:B-1----:R1:W2:Y:S02]  /*d180*/  SYNCS.PHASECHK.TRANS64.TRYWAIT P0, [R7+URZ+0x30820], R2 ;  /* 0x03082002070075a7 */ /* 0x0022a4000800017f */
[----:B--2---:R-:W-:Y:S05]  /*d190*/  @!P0 NANOSLEEP.SYNCS 0x989680 ;  /* 0x009896800000895d */ /* 0x004fea0003900000 */
[----:B------:R-:W2:Y:S02]  /*d1a0*/  @!P0 SYNCS.PHASECHK.TRANS64 P0, [R7+URZ+0x30820], R2 ;  /* 0x03082002070085a7 */ /* 0x000ea4000800007f */
[----:B--2---:R-:W-:Y:S05]  /*d1b0*/  @!P0 BRA `(.L_x_12237) ;  /* 0xfffffffc00f08947 */ /* 0x004fea000383ffff */
[----:B------:R-:W-:Y:S05]  /*d1c0*/  BRA `(.L_x_12286) ;  /* 0xffffffe800307947 */ /* 0x000fea000383ffff */
.L_x_12238:
[----:B------:R-:W-:Y:S01]  /*d1d0*/  BSSY B0, `(.L_x_12287) ;  /* 0x0000008000007945 */ /* 0x000fe20003800000 */
[----:B------:R-:W-:Y:S02]  /*d1e0*/  IMAD.MOV.U32 R13, RZ, RZ, R29 ;  /* 0x000000ffff0d7224 */ /* 0x000fe400078e001d */
[----:B------:R-:W-:Y:S02]  /*d1f0*/  IMAD.MOV.U32 R12, RZ, RZ, RZ ;  /* 0x000000ffff0c7224 */ /* 0x000fe400078e00ff */
[----:B------:R-:W-:Y:S02]  /*d200*/  IMAD.MOV.U32 R11, RZ, RZ, 0x1f ;  /* 0x0000001fff0b7424 */ /* 0x000fe400078e00ff */
[----:B------:R-:W-:-:S07]  /*d210*/  IMAD.MOV.U32 R15, RZ, RZ, -0x1 ;  /* 0xffffffffff0f7424 */ /* 0x000fce00078e00ff */
[----:B01----:R-:W-:Y:S05]  /*d220*/  WARPSYNC.COLLECTIVE R15, `(.L_x_12288) ;  /* 0x000000000f087348 */ /* 0x003fea0003c00000 */
[----:B------:R2:W3:Y:S02]  /*d230*/  SHFL.IDX P6, R14, R13, R12, R11 ;  /* 0x0000000c0d0e7389 */ /* 0x0004e400000c000b */
[----:B0123--:R-:W-:Y:S01]  /*d240*/  ENDCOLLECTIVE ;  /* 0x000000000000791b */ /* 0x00ffe20003800000 */
.L_x_12288:
[----:B------:R-:W-:Y:S05]  /*d250*/  BSYNC B0 ;  /* 0x0000000000007941 */ /* 0x000fea0003800000 */
.L_x_12287:
[----:B------:R-:W-:Y:S05]  /*d260*/  BRA `(.L_x_12289) ;  /* 0xffffffe800147947 */ /* 0x000fea000383ffff */
.L_x_12239:
[----:B------:R-:W-:Y:S01]  /*d270*/  BSSY B0, `(.L_x_12290) ;  /* 0x0000006000007945 */ /* 0x000fe20003800000 */
[----:B------:R-:W-:-:S07]  /*d280*/  IMAD.MOV.U32 R15, RZ, RZ, -0x1 ;  /* 0xffffffffff0f7424 */ /* 0x000fce00078e00ff */
[----:B012---:R-:W-:Y:S05]  /*d290*/  WARPSYNC.COLLECTIVE R15, `(.L_x_12291) ;  /* 0x000000000f0c7348 */ /* 0x007fea0003c00000 */
[----:B------:R-:W-:Y:S02]  /*d2a0*/  ELECT P6, UR62, PT ;  /* 0x00000000003e782f */ /* 0x000fe400038c0000 */
[----:B------:R-:W-:Y:S01]  /*d2b0*/  MOV R14, UR62 ;  /* 0x0000003e000e7c02 */ /* 0x000fe20008000f00 */
[----:B012---:R-:W-:Y:S10]  /*d2c0*/  ENDCOLLECTIVE ;  /* 0x000000000000791b */ /* 0x007ff40003800000 */
.L_x_12291:
[----:B------:R-:W-:Y:S05]  /*d2d0*/  BSYNC B0 ;  /* 0x0000000000007941 */ /* 0x000fea0003800000 */
.L_x_12290:
[----:B------:R-:W-:Y:S05]  /*d2e0*/  BRA `(.L_x_12292) ;  /* 0xffffffe800087947 */ /* 0x000fea000383ffff */
.L_x_12241:
[----:B-1----:R1:W3:Y:S02]  /*d2f0*/  SYNCS.PHASECHK.TRANS64.TRYWAIT P0, [R5+URZ], R4 ;  /* 0x00000004050075a7 */ /* 0x0022e4000800017f */
[----:B---3--:R-:W-:Y:S05]  /*d300*/  @!P0 NANOSLEEP.SYNCS 0x989680 ;  /* 0x009896800000895d */ /* 0x008fea0003900000 */
[----:B------:R-:W3:Y:S02]  /*d310*/  @!P0 SYNCS.PHASECHK.TRANS64 P0, [R5+URZ], R4 ;  /* 0x00000004050085a7 */ /* 0x000ee4000800007f */
[----:B---3--:R-:W-:Y:S05]  /*d320*/  @!P0 BRA `(.L_x_12241) ;  /* 0xfffffffc00f08947 */ /* 0x008fea000383ffff */
[----:B------:R-:W-:Y:S05]  /*d330*/  BRA `(.L_x_12293) ;  /* 0xffffffe800387947 */ /* 0x000fea000383ffff */
.L_x_12242:
[----:B---3--:R3:W4:Y:S02]  /*d340*/  SYNCS.PHASECHK.TRANS64.TRYWAIT P0, [R3+URZ], R2 ;  /* 0x00000002030075a7 */ /* 0x008724000800017f */
[----:B----4-:R-:W-:Y:S05]  /*d350*/  @!P0 NANOSLEEP.SYNCS 0x989680 ;  /* 0x009896800000895d */ /* 0x010fea0003900000 */
[----:B------:R-:W4:Y:S02]  /*d360*/  @!P0 SYNCS.PHASECHK.TRANS64 P0, [R3+URZ], R2 ;  /* 0x00000002030085a7 */ /* 0x000f24000800007f */
[----:B----4-:R-:W-:Y:S05]  /*d370*/  @!P0 BRA `(.L_x_12242) ;  /* 0xfffffffc00f08947 */ /* 0x010fea000383ffff */
[----:B------:R-:W-:Y:S05]  /*d380*/  BRA `(.L_x_12294) ;  /* 0xffffffe8002c7947 */ /* 0x000fea000383ffff */
.L_x_12244:
[----:B-1----:R1:W3:Y:S02]  /*d390*/  SYNCS.PHASECHK.TRANS64.TRYWAIT P0, [R5+URZ], R4 ;  /* 0x00000004050075a7 */ /* 0x0022e4000800017f */
[----:B---3--:R-:W-:Y:S05]  /*d3a0*/  @!P0 NANOSLEEP.SYNCS 0x989680 ;  /* 0x009896800000895d */ /* 0x008fea0003900000 */
[----:B------:R-:W3:Y:S02]  /*d3b0*/  @!P0 SYNCS.PHASECHK.TRANS64 P0, [R5+URZ], R4 ;  /* 0x00000004050085a7 */ /* 0x000ee4000800007f */
[----:B---3--:R-:W-:Y:S05]  /*d3c0*/  @!P0 BRA `(.L_x_12244) ;  /* 0xfffffffc00f08947 */ /* 0x008fea000383ffff */
[----:B------:R-:W-:Y:S05]  /*d3d0*/  BRA `(.L_x_12295) ;  /* 0xffffffe800307947 */ /* 0x000fea000383ffff */
.L_x_12296:
        /* <DEDUP_REMOVED lines=10> */
.L_x_14875:


//--------------------- .text._ZN7cutlass13device_kernelIN5flash11enable_sm90INS1_16FlashAttnFwdSm90INS1_25CollectiveMainloopFwdSm90ILi2EN4cute5tupleIJNS5_1CILi1EEES8_S8_EEENS6_IJNS7_ILi192EEESA_NS7_ILi64EEEEEELi64ENS_10bfloat16_tEfNS_4arch4Sm90ELb0ELb0ELb0ELb1ELb0ELb0ELb0ELb0ELb1ELb1ELb1ELb0EEENS1_21CollectiveEpilogueFwdINS6_IJSA_SB_SA_EEES9_SD_SF_Li384ELb1ELb1ELb1ELb0EEENS1_36VarlenDynamicPersistentTileSchedulerILi192ELi192ELi384ELi128ELb1ELb1ELb1ELb0ELb1ELb1EEEEEEEEEvNT_6ParamsE --------------------------
	.section	.text._ZN7cutlass13device_kernelIN5flash11enable_sm90INS1_16FlashAttnFwdSm90INS1_25CollectiveMainloopFwdSm90ILi2EN4cute5tupleIJNS5_1CILi1EEES8_S8_EEENS6_IJNS7_ILi192EEESA_NS7_ILi64EEEEEELi64ENS_10bfloat16_tEfNS_4arch4Sm90ELb0ELb0ELb0ELb1ELb0ELb0ELb0ELb0ELb1ELb1ELb1ELb0EEENS1_21CollectiveEpilogueFwdINS6_IJSA_SB_SA_EEES9_SD_SF_Li384ELb1ELb1ELb1ELb0EEENS1_36VarlenDynamicPersistentTileSchedulerILi192ELi192ELi384ELi128ELb1ELb1ELb1ELb0ELb1ELb1EEEEEEEEEvNT_6ParamsE,"ax",@progbits
	.align	128
.text._ZN7cutlass13device_kernelIN5flash11enable_sm90INS1_16FlashAttnFwdSm90INS1_25CollectiveMainloopFwdSm90ILi2EN4cute5tupleIJNS5_1CILi1EEES8_S8_EEENS6_IJNS7_ILi192EEESA_NS7_ILi64EEEEEELi64ENS_10bfloat16_tEfNS_4arch4Sm90ELb0ELb0ELb0ELb1ELb0ELb0ELb0ELb0ELb1ELb1ELb1ELb0EEENS1_21CollectiveEpilogueFwdINS6_IJSA_SB_SA_EEES9_SD_SF_Li384ELb1ELb1ELb1ELb0EEENS1_36VarlenDynamicPersistentTileSchedulerILi192ELi192ELi384ELi128ELb1ELb1ELb1ELb0ELb1ELb1EEEEEEEEEvNT_6ParamsE:
        .type           _ZN7cutlass13device_kernelIN5flash11enable_sm90INS1_16FlashAttnFwdSm90INS1_25CollectiveMainloopFwdSm90ILi2EN4cute5tupleIJNS5_1CILi1EEES8_S8_EEENS6_IJNS7_ILi192EEESA_NS7_ILi64EEEEEELi64ENS_10bfloat16_tEfNS_4arch4Sm90ELb0ELb0ELb0ELb1ELb0ELb0ELb0ELb0ELb1ELb1ELb1ELb0EEENS1_21CollectiveEpilogueFwdINS6_IJSA_SB_SA_EEES9_SD_SF_Li384ELb1ELb1ELb1ELb0EEENS1_36VarlenDynamicPersistentTileSchedulerILi192ELi192ELi384ELi128ELb1ELb1ELb1ELb0ELb1ELb1EEEEEEEEEvNT_6ParamsE,@function
        .size           _ZN7cutlass13device_kernelIN5flash11enable_sm90INS1_16FlashAttnFwdSm90INS1_25CollectiveMainloopFwdSm90ILi2EN4cute5tupleIJNS5_1CILi1EEES8_S8_EEENS6_IJNS7_ILi192EEESA_NS7_ILi64EEEEEELi64ENS_10bfloat16_tEfNS_4arch4Sm90ELb0ELb0ELb0ELb1ELb0ELb0ELb0ELb0ELb1ELb1ELb1ELb0EEENS1_21CollectiveEpilogueFwdINS6_IJSA_SB_SA_EEES9_SD_SF_Li384ELb1ELb1ELb1ELb0EEENS1_36VarlenDynamicPersistentTileSchedulerILi192ELi192ELi384ELi128ELb1ELb1ELb1ELb0ELb1ELb1EEEEEEEEEvNT_6ParamsE,(.L_x_14876 - _ZN7cutlass13device_kernelIN5flash11enable_sm90INS1_16FlashAttnFwdSm90INS1_25CollectiveMainloopFwdSm90ILi2EN4cute5tupleIJNS5_1CILi1EEES8_S8_EEENS6_IJNS7_ILi192EEESA_NS7_ILi64EEEEEELi64ENS_10bfloat16_tEfNS_4arch4Sm90ELb0ELb0ELb0ELb1ELb0ELb0ELb0ELb0ELb1ELb1ELb1ELb0EEENS1_21CollectiveEpilogueFwdINS6_IJSA_SB_SA_EEES9_SD_SF_Li384ELb1ELb1ELb1ELb0EEENS1_36VarlenDynamicPersistentTileSchedulerILi192ELi192ELi384ELi128ELb1ELb1ELb1ELb0ELb1ELb1EEEEEEEEEvNT_6ParamsE)
        .other          _ZN7cutlass13device_kernelIN5flash11enable_sm90INS1_16FlashAttnFwdSm90INS1_25CollectiveMainloopFwdSm90ILi2EN4cute5tupleIJNS5_1CILi1EEES8_S8_EEENS6_IJNS7_ILi192EEESA_NS7_ILi64EEEEEELi64ENS_10bfloat16_tEfNS_4arch4Sm90ELb0ELb0ELb0ELb1ELb0ELb0ELb0ELb0ELb1ELb1ELb1ELb0EEENS1_21CollectiveEpilogueFwdINS6_IJSA_SB_SA_EEES9_SD_SF_Li384ELb1ELb1ELb1ELb0EEENS1_36VarlenDynamicPersistentTileSchedulerILi192ELi192ELi384ELi128ELb1ELb1ELb1ELb0ELb1ELb1EEEEEEEEEvNT_6ParamsE,@"STO_CUDA_ENTRY STV_DEFAULT"
_ZN7cutlass13device_kernelIN5flash11enable_sm90INS1_16FlashAttnFwdSm90INS1_25CollectiveMainloopFwdSm90ILi2EN4cute5tupleIJNS5_1CILi1EEES8_S8_EEENS6_IJNS7_ILi192EEESA_NS7_ILi64EEEEEELi64ENS_10bfloat16_tEfNS_4arch4Sm90ELb0ELb0ELb0ELb1ELb0ELb0ELb0ELb0ELb1ELb1ELb1ELb0EEENS1_21CollectiveEpilogueFwdINS6_IJSA_SB_SA_EEES9_SD_SF_Li384ELb1ELb1ELb1ELb0EEENS1_36VarlenDynamicPersistentTileSchedulerILi192ELi192ELi384ELi128ELb1ELb1ELb1ELb0ELb1ELb1EEEEEEEEEvNT_6ParamsE:
        /* <DEDUP_REMOVED lines=17> */
.L_x_12298:
[----:B------:R-:W-:Y:S05]  /*0110*/  BSYNC B0 ;  /* 0x0000000000007941 */ /* 0x000fea0003800000 */
.L_x_12297:
        /* <DEDUP_REMOVED lines=40> */
.L_x_12299:
        /* <DEDUP_REMOVED lines=22> */
.L_x_12300:
        /* <DEDUP_REMOVED lines=18> */
.L_x_12301:
        /* <DEDUP_REMOVED lines=22> */
.L_x_12302:
        /* <DEDUP_REMOVED lines=22> */
.L_x_12303:
[----:B--2---:R-:W-:Y:S01]  /*08e0*/  ISETP.NE.AND P0, PT, R2, RZ, PT ;  /* 0x000000ff0200720c */ /* 0x004fe20003f05270 */
[----:B------:R-:W-:Y:S01]  /*08f0*/  IMAD.MOV.U32 R2, RZ, RZ, 0x1 ;  /* 0x00000001ff027424 */ /* 0x000fe200078e00ff */
[----:B------:R-:W-:Y:S01]  /*0900*/  NOP ;  /* 0x0000000000007918 */ /* 0x000fe20000000000 */
[----:B------:R-:W-:-:S03]  /*0910*/  ULDC.64 UR40, c[0x0][0x208] ;  /* 0x0000820000287ab9 */ /* 0x000fc60000000a00 */
[----:B------:R-:W-:-:S05]  /*0920*/  SEL R2, R2, 0x2, !P0 ;  /* 0x0000000202027807 */ /* 0x000fca0004000000 */
[----:B------:R2:W-:Y:S01]  /*0930*/  STL [R1+0x44], R2 ;  /* 0x0000440201007387 */ /* 0x0005e20000100800 */
[----:B01-34-:R-:W-:Y:S06]  /*0940*/  BAR.SYNC.DEFER_BLOCKING 0x0 ;  /* 0x0000000000007b1d */ /* 0x01bfec0000010000 */
[----:B------:R-:W-:Y:S05]  /*0950*/  @!P0 BRA `(.L_x_12304) ;  /* 0x0000009400c08947 */ /* 0x000fea0003800000 */
.L_x_12305:
[----:B------:R-:W-:-:S08]  /*0960*/  NOP ;  /* 0x0000000000007918 */ /* 0x000fd00000000000 */
[----:B------:R-:W0:Y:S02]  /*0970*/  USETMAXREG.TRY_ALLOC.CTAPOOL UP0, 0xa0 ;  /* 0x000000a0000079c8 */ /* 0x000e240008000600 */
[----:B0-----:R-:W-:-:S13]  /*0980*/  PLOP3.LUT P0, PT, PT, PT, UP0, 0x80, 0x0 ;  /* 0x000000000000781c */ /* 0x001fda0003f0f008 */
[----:B------:R-:W-:Y:S05]  /*0990*/  @!P0 BRA `(.L_x_12305) ;  /* 0xfffffffc00f08947 */ /* 0x000fea000383ffff */
[----:B--2---:R-:W0:Y:S01]  /*09a0*/  S2R R2, SR_TID.X ;  /* 0x0000000000027919 */ /* 0x004e220000002100 */
        /* <DEDUP_REMOVED lines=13> */
[----:B------:R-:W2:Y:S01]  /*0a80*/  LDL.LU R20, [R1+0x44] ;  /* 0x0000440001147983 */ /* 0x000ea20000300800 */
[----:B------:R-:W-:-:S05]  /*0a90*/  VIADD R19, R2, 0xffffff80 ;  /* 0xffffff8002137836 */ /* 0x000fca0000000000 */
[----:B------:R-:W-:-:S04]  /*0aa0*/  SHF.R.S32.HI R0, RZ, 0x1f, R19 ;  /* 0x0000001fff007819 */ /* 0x000fc80000011413 */
[CC--:B------:R-:W-:Y:S02]  /*0ab0*/  LEA.HI R3, R0.reuse, R19.reuse, RZ, 0x4 ;  /* 0x0000001300037211 */ /* 0x0c0fe400078f20ff */
[----:B------:R-:W-:Y:S02]  /*0ac0*/  LEA.HI R2, R0, R19, RZ, 0x7 ;  /* 0x0000001300027211 */ /* 0x000fe400078f38ff */
[----:B------:R-:W-:Y:S02]  /*0ad0*/  SHF.R.S32.HI R4, RZ, 0x4, R3 ;  /* 0x00000004ff047819 */ /* 0x000fe40000011403 */
[----:B------:R-:W-:Y:S02]  /*0ae0*/  LOP3.LUT R6, R2, 0xffffff80, RZ, 0xc0, !PT ;  /* 0xffffff8002067812 */ /* 0x000fe400078ec0ff */
[C---:B------:R-:W-:Y:S02]  /*0af0*/  LEA.HI R5, R3.reuse, R4, RZ, 0x1 ;  /* 0x0000000403057211 */ /* 0x040fe400078f08ff */
[----:B------:R-:W-:Y:S01]  /*0b00*/  LOP3.LUT R3, R3, 0xfffffff0, RZ, 0xc0, !PT ;  /* 0xfffffff003037812 */ /* 0x000fe200078ec0ff */
[----:B------:R-:W-:Y:S01]  /*0b10*/  IMAD.IADD R18, R19, 0x1, -R6 ;  /* 0x0000000113127824 */ /* 0x000fe200078e0a06 */
[----:B------:R-:W-:-:S02]  /*0b20*/  LOP3.LUT R5, R5, 0x1ffffffe, RZ, 0xc0, !PT ;  /* 0x1ffffffe05057812 */ /* 0x000fc400078ec0ff */
[----:B------:R-:W-:Y:S01]  /*0b30*/  LEA.HI R6, R0, R19, RZ, 0x2 ;  /* 0x0000001300067211 */ /* 0x000fe200078f10ff */
[----:B------:R-:W-:Y:S02]  /*0b40*/  IMAD.IADD R3, R19, 0x1, -R3 ;  /* 0x0000000113037824 */ /* 0x000fe400078e0a03 */
[----:B------:R-:W-:Y:S01]  /*0b50*/  IMAD.IADD R5, R4, 0x1, -R5 ;  /* 0x0000000104057824 */ /* 0x000fe200078e0a05 */
[----:B------:R-:W-:Y:S02]  /*0b60*/  LOP3.LUT R4, R6, 0xfffffffc, RZ, 0xc0, !PT ;  /* 0xfffffffc06047812 */ /* 0x000fe400078ec0ff */
[----:B------:R-:W-:-:S03]  /*0b70*/  SHF.R.S32.HI R13, RZ, 0x1f, R18 ;  /* 0x0000001fff0d7819 */ /* 0x000fc60000011412 */
[----:B------:R-:W-:Y:S01]  /*0b80*/  IMAD.IADD R12, R19, 0x1, -R4 ;  /* 0x00000001130c7824 */ /* 0x000fe200078e0a04 */
[----:B------:R-:W-:Y:S02]  /*0b90*/  SHF.R.S32.HI R4, RZ, 0x1f, R3 ;  /* 0x0000001fff047819 */ /* 0x000fe40000011403 */
[----:B------:R-:W-:Y:S02]  /*0ba0*/  LEA.HI R6, R0, R19, RZ, 0x5 ;  /* 0x0000001300067211 */ /* 0x000fe400078f28ff */
[----:B------:R-:W-:Y:S02]  /*0bb0*/  LEA.HI R14, R13, R18, RZ, 0x2 ;  /* 0x000000120d0e7211 */ /* 0x000fe400078f10ff */
[----:B------:R-:W-:Y:S01]  /*0bc0*/  LEA.HI R4, R4, R3, RZ, 0x3 ;  /* 0x0000000304047211 */ /* 0x000fe200078f18ff */
[----:B------:R-:W-:Y:S01]  /*0bd0*/  IMAD.SHL.U32 R7, R6, 0x20, RZ ;  /* 0x0000002006077824 */ /* 0x000fe200078e00ff */
[--C-:B------:R-:W-:Y:S02]  /*0be0*/  SHF.R.S32.HI R8, RZ, 0x2, R14.reuse ;  /* 0x00000002ff087819 */ /* 0x100fe4000001140e */
[----:B------:R-:W-:-:S02]  /*0bf0*/  SHF.R.S32.HI R15, RZ, 0x1f, R14 ;  /* 0x0000001fff0f7819 */ /* 0x000fc4000001140e */
[----:B------:R-:W-:Y:S02]  /*0c00*/  LOP3.LUT R6, R4, 0xfffffff8, RZ, 0xc0, !PT ;  /* 0xfffffff804067812 */ /* 0x000fe400078ec0ff */
[----:B------:R-:W-:-:S03]  /*0c10*/  LEA.HI R15, R15, R8, RZ, 0x3 ;  /* 0x000000080f0f7211 */ /* 0x000fc600078f18ff */
[----:B------:R-:W-:Y:S01]  /*0c20*/  IMAD.IADD R6, R3, 0x1, -R6 ;  /* 0x0000000103067824 */ /* 0x000fe200078e0a06 */
[----:B------:R-:W-:Y:S02]  /*0c30*/  LEA.HI R16, R12, R12, RZ, 0x1 ;  /* 0x0000000c0c107211 */ /* 0x000fe400078f08ff */
[----:B------:R-:W-:Y:S02]  /*0c40*/  LOP3.LUT R15, R15, 0xfffffff8, RZ, 0xc0, !PT ;  /* 0xfffffff80f0f7812 */ /* 0x000fe400078ec0ff */
[----:B------:R-:W-:Y:S01]  /*0c50*/  SHF.R.S32.HI R21, RZ, 0x7, R2 ;  /* 0x00000007ff157819 */ /* 0x000fe20000011402 */
[----:B------:R-:W-:Y:S01]  /*0c60*/  IMAD.SHL.U32 R2, R6, 0x40, RZ ;  /* 0x0000004006027824 */ /* 0x000fe200078e00ff */
[----:B------:R-:W-:Y:S02]  /*0c70*/  LOP3.LUT R7, R7, 0xfffffc00, RZ, 0xc0, !PT ;  /* 0xfffffc0007077812 */ /* 0x000fe400078ec0ff */
[----:B------:R-:W-:Y:S01]  /*0c80*/  LOP3.LUT R17, R16, 0x1ffffffe, RZ, 0xc0, !PT ;  /* 0x1ffffffe10117812 */ /* 0x000fe200078ec0ff */
[----:B------:R-:W-:Y:S01]  /*0c90*/  IMAD.IADD R16, R8, 0x1, -R15 ;  /* 0x0000000108107824 */ /* 0x000fe200078e0a0f */
[----:B------:R-:W-:Y:S01]  /*0ca0*/  LOP3.LUT R2, R2, 0x1c0, RZ, 0xc0, !PT ;  /* 0x000001c002027812 */ /* 0x000fe200078ec0ff */
[----:B------:R-:W-:-:S02]  /*0cb0*/  IMAD R8, R3, 0x40, R7 ;  /* 0x0000004003087824 */ /* 0x000fc400078e0207 */
[----:B------:R-:W-:Y:S02]  /*0cc0*/  IMAD.SHL.U32 R5, R5, 0x8, RZ ;  /* 0x0000000805057824 */ /* 0x000fe400078e00ff */
[----:B------:R-:W-:Y:S02]  /*0cd0*/  IMAD.SHL.U32 R4, R4, 0x40, RZ ;  /* 0x0000004004047824 */ /* 0x000fe400078e00ff */
[----:B------:R-:W-:Y:S01]  /*0ce0*/  IMAD.IADD R3, R5, 0x1, R8 ;  /* 0x0000000105037824 */ /* 0x000fe200078e0208 */
[----:B------:R-:W-:Y:S01]  /*0cf0*/  LOP3.LUT R5, R2, 0x8, R5, 0xf8, !PT ;  /* 0x0000000802057812 */ /* 0x000fe200078ef805 */
[----:B------:R-:W-:Y:S01]  /*0d00*/  IMAD.IADD R17, R12, 0x1, -R17 ;  /* 0x000000010c117824 */ /* 0x000fe200078e0a11 */
[----:B------:R-:W-:Y:S01]  /*0d10*/  SHF.R.U32.HI R2, RZ, 0x3, R2 ;  /* 0x00000003ff027819 */ /* 0x000fe20000011602 */
[----:B------:R-:W-:Y:S01]  /*0d20*/  IMAD.HI R12, R21, 0x55555556, RZ ;  /* 0x55555556150c7827 */ /* 0x000fe200078e02ff */
[----:B------:R-:W-:Y:S02]  /*0d30*/  LEA.HI R13, R13, R18, RZ, 0x5 ;  /* 0x000000120d0d7211 */ /* 0x000fe400078f28ff */
[----:B------:R-:W-:-:S02]  /*0d40*/  LOP3.LUT R2, R5, R2, RZ, 0x3c, !PT ;  /* 0x0000000205027212 */ /* 0x000fc400078e3cff */
[----:B------:R-:W-:Y:S02]  /*0d50*/  LOP3.LUT R4, R4, 0x7ffffe00, RZ, 0xc0, !PT ;  /* 0x7ffffe0004047812 */ /* 0x000fe400078ec0ff */
[----:B------:R-:W-:Y:S02]  /*0d60*/  LEA.HI R0, R0, R19, RZ, 0x3 ;  /* 0x0000001300007211 */ /* 0x000fe400078f18ff */
[----:B------:R-:W-:Y:S02]  /*0d70*/  LEA.HI R12, R12, R12, RZ, 0x1 ;  /* 0x0000000c0c0c7211 */ /* 0x000fe400078f08ff */
[----:B------:R-:W-:Y:S02]  /*0d80*/  SHF.R.S32.HI R13, RZ, 0x5, R13 ;  /* 0x00000005ff0d7819 */ /* 0x000fe4000001140d */
[----:B------:R-:W-:Y:S02]  /*0d90*/  IADD3 R4, R2, R4, R7 ;  /* 0x0000000402047210 */ /* 0x000fe40007ffe007 */
[----:B------:R-:W-:Y:S01]  /*0da0*/  LOP3.LUT R2, R0, 0xfffffff8, RZ, 0xc0, !PT ;  /* 0xfffffff800027812 */ /* 0x000fe200078ec0ff */
[----:B------:R-:W-:Y:S01]  /*0db0*/  IMAD R12, R12, -0x3, R21 ;  /* 0xfffffffd0c0c7824 */ /* 0x000fe200078e0215 */
[----:B------:R-:W-:Y:S01]  /*0dc0*/  LOP3.LUT R14, R14, 0x7ffffffc, RZ, 0xc0, !PT ;  /* 0x7ffffffc0e0e7812 */ /* 0x000fe200078ec0ff */
[----:B------:R-:W-:-:S02]  /*0dd0*/  IMAD R13, R13, 0x10, R16 ;  /* 0x000000100d0d7824 */ /* 0x000fc400078e0210 */
[----:B------:R-:W-:Y:S02]  /*0de0*/  IMAD.IADD R2, R19, 0x1, -R2 ;  /* 0x0000000113027824 */ /* 0x000fe400078e0a02 */
[----:B------:R-:W-:Y:S02]  /*0df0*/  IMAD R8, R12, 0x40, R13 ;  /* 0x000000400c087824 */ /* 0x000fe400078e020d */
[----:B------:R-:W-:Y:S02]  /*0e00*/  IMAD.MOV.U32 R5, RZ, RZ, R9 ;  /* 0x000000ffff057224 */ /* 0x000fe400078e0009 */
[----:B------:R-:W-:Y:S02]  /*0e10*/  IMAD.IADD R14, R18, 0x1, -R14 ;  /* 0x00000001120e7824 */ /* 0x000fe400078e0a0e */
[----:B------:R-:W-:Y:S01]  /*0e20*/  IMAD.SHL.U32 R9, R2, 0x8, RZ ;  /* 0x0000000802097824 */ /* 0x000fe200078e00ff */
[----:B------:R-:W-:Y:S01]  /*0e30*/  STL [R1+0x60], R3 ;  /* 0x0000600301007387 */ /* 0x000fe20000100800 */
[----:B------:R-:W-:-:S03]  /*0e40*/  IMAD.SHL.U32 R15, R14, 0x2, RZ ;  /* 0x000000020e0f7824 */ /* 0x000fc600078e00ff */
[----:B------:R-:W-:Y:S01]  /*0e50*/  STL [R1+0x58], R8 ;  /* 0x0000580801007387 */ /* 0x000fe20000100800 */
[----:B------:R-:W-:-:S03]  /*0e60*/  VIADD R14, R15, 0x8 ;  /* 0x000000080f0e7836 */ /* 0x000fc60000000000 */
[----:B------:R-:W-:Y:S01]  /*0e70*/  STL [R1+0x38], RZ ;  /* 0x000038ff01007387 */ /* 0x000fe20000100800 */
[----:B------:R-:W-:-:S03]  /*0e80*/  VIADD R13, R15, 0x10 ;  /* 0x000000100f0d7836 */ /* 0x000fc60000000000 */
[----:B------:R0:W-:Y:S01]  /*0e90*/  STL [R1+0x8], R9 ;  /* 0x0000080901007387 */ /* 0x0001e20000100800 */
[----:B------:R-:W-:Y:S01]  /*0ea0*/  R2P PR, R6, 0x6 ;  /* 0x0000000606007804 */ /* 0x000fe20000000000 */
[----:B------:R-:W-:Y:S02]  /*0eb0*/  IMAD.MOV.U32 R7, RZ, RZ, R11 ;  /* 0x000000ffff077224 */ /* 0x000fe400078e000b */
[C---:B------:R-:W-:Y:S01]  /*0ec0*/  VIADD R12, R15.reuse, 0x18 ;  /* 0x000000180f0c7836 */ /* 0x040fe20000000000 */
[----:B------:R-:W-:Y:S01]  /*0ed0*/  STL [R1+0x30], R15 ;  /* 0x0000300f01007387 */ /* 0x000fe20000100800 */
[----:B------:R-:W-:Y:S01]  /*0ee0*/  IMAD.MOV.U32 R6, RZ, RZ, R10 ;  /* 0x000000ffff067224 */ /* 0x000fe200078e000a */
[----:B0-----:R-:W-:Y:S01]  /*0ef0*/  SHF.R.S32.HI R9, RZ, 0x1f, R9 ;  /* 0x0000001fff097819 */ /* 0x001fe20000011409 */
[----:B------:R-:W-:Y:S01]  /*0f00*/  VIADD R11, R15, 0x20 ;  /* 0x000000200f0b7836 */ /* 0x000fe20000000000 */
[----:B------:R-:W-:Y:S01]  /*0f10*/  LEA R16, R4, UR37, 0x1 ;  /* 0x0000002504107c11 */ /* 0x000fe2000f8e08ff */
[----:B------:R-:W-:-:S02]  /*0f20*/  IMAD.MOV.U32 R3, RZ, RZ, 0x40 ;  /* 0x00000040ff037424 */ /* 0x000fc400078e00ff */
[----:B------:R0:W-:Y:S01]  /*0f30*/  STL [R1+0x64], R9 ;  /* 0x0000640901007387 */ /* 0x0001e20000100800 */
[----:B------:R-:W-:Y:S01]  /*0f40*/  VIADD R10, R15, 0x28 ;  /* 0x000000280f0a7836 */ /* 0x000fe20000000000 */
[----:B------:R-:W-:Y:S02]  /*0f50*/  SHF.R.S32.HI R4, RZ, 0x1f, R14 ;  /* 0x0000001fff047819 */ /* 0x000fe4000001140e */
[----:B------:R-:W-:Y:S01]  /*0f60*/  STL [R1+0x28], R14 ;  /* 0x0000280e01007387 */ /* 0x000fe20000100800 */
[----:B------:R-:W-:-:S03]  /*0f70*/  SHF.R.S32.HI R0, RZ, 0x3, R0 ;  /* 0x00000003ff007819 */ /* 0x000fc60000011400 */
[----:B------:R1:W-:Y:S01]  /*0f80*/  STL [R1+0x24], R13 ;  /* 0x0000240d01007387 */ /* 0x0003e20000100800 */
[----:B0-----:R-:W-:-:S03]  /*0f90*/  VIADD R9, R15, 0x30 ;  /* 0x000000300f097836 */ /* 0x001fc60000000000 */
[----:B------:R-:W-:Y:S01]  /*0fa0*/  STL [R1+0x20], R12 ;  /* 0x0000200c01007387 */ /* 0x000fe20000100800 */
[----:B------:R-:W-:Y:S01]  /*0fb0*/  SEL R0, R3, 0xffffffc0, !P2 ;  /* 0xffffffc003007807 */ /* 0x000fe20005000000 */
[----:B------:R-:W-:Y:S02]  /*0fc0*/  VIADD R3, R15, 0x38 ;  /* 0x000000380f037836 */ /* 0x000fe40000000000 */
[----:B------:R0:W-:Y:S01]  /*0fd0*/  STL [R1+0x1c], R11 ;  /* 0x00001c0b01007387 */ /* 0x0001e20000100800 */
[----:B-1----:R-:W-:-:S03]  /*0fe0*/  SHF.R.S32.HI R13, RZ, 0x1f, R13 ;  /* 0x0000001fff0d7819 */ /* 0x002fc6000001140d */
[----:B------:R-:W-:Y:S04]  /*0ff0*/  STL [R1+0x18], R10 ;  /* 0x0000180a01007387 */ /* 0x000fe80000100800 */
[----:B------:R-:W-:Y:S04]  /*1000*/  STL [R1+0x14], R9 ;  /* 0x0000140901007387 */ /* 0x000fe80000100800 */
[----:B------:R1:W-:Y:S01]  /*1010*/  STL [R1+0x54], R4 ;  /* 0x0000540401007387 */ /* 0x0003e20000100800 */
[----:B0-----:R-:W-:-:S03]  /*1020*/  SHF.R.S32.HI R11, RZ, 0x1f, R11 ;  /* 0x0000001fff0b7819 */ /* 0x001fc6000001140b */
[----:B------:R-:W-:Y:S01]  /*1030*/  STL [R1+0x10], R3 ;  /* 0x0000100301007387 */ /* 0x000fe20000100800 */
[----:B-1----:R-:W-:-:S03]  /*1040*/  SHF.R.S32.HI R4, RZ, 0x1f, R12 ;  /* 0x0000001fff047819 */ /* 0x002fc6000001140c */
[----:B------:R-:W-:Y:S04]  /*1050*/  STL [R1+0x50], R13 ;  /* 0x0000500d01007387 */ /* 0x000fe80000100800 */
[----:B------:R0:W-:Y:S01]  /*1060*/  STL [R1+0x4c], R4 ;  /* 0x00004c0401007387 */ /* 0x0001e20000100800 */
[----:B------:R-:W-:-:S03]  /*1070*/  SHF.R.S32.HI R9, RZ, 0x1f, R9 ;  /* 0x0000001fff097819 */ /* 0x000fc60000011409 */
[----:B------:R-:W-:Y:S01]  /*1080*/  STL [R1+0x48], R11 ;  /* 0x0000480b01007387 */ /* 0x000fe20000100800 */
[----:B0-----:R-:W-:-:S05]  /*1090*/  SHF.R.S32.HI R4, RZ, 0x1f, R10 ;  /* 0x0000001fff047819 */ /* 0x001fca000001140a */
[----:B------:R0:W-:Y:S04]  /*10a0*/  STL [R1+0x44], R4 ;  /* 0x0000440401007387 */ /* 0x0001e80000100800 */
[----:B------:R1:W-:Y:S01]  /*10b0*/  STL [R1+0x40], R9 ;  /* 0x0000400901007387 */ /* 0x0003e20000100800 */
[----:B0-----:R-:W-:Y:S01]  /*10c0*/  SHF.R.S32.HI R4, RZ, 0x1f, R3 ;  /* 0x0000001fff047819 */ /* 0x001fe20000011403 */
[----:B------:R-:W-:-:S04]  /*10d0*/  IMAD R3, R17, 0x8, R8 ;  /* 0x0000000811037824 */ /* 0x000fc800078e0208 */
[----:B------:R1:W-:Y:S04]  /*10e0*/  STL [R1+0x3c], R4 ;  /* 0x00003c0401007387 */ /* 0x0003e80000100800 */
[----:B------:R1:W-:Y:S01]  /*10f0*/  STL [R1+0x5c], R3 ;  /* 0x00005c0301007387 */ /* 0x0003e20000100800 */
[C---:B------:R-:W-:Y:S02]  /*1100*/  VIADD R18, R16.reuse, 0x1e800 ;  /* 0x0001e80010127836 */ /* 0x040fe40000000000 */
[----:B------:R-:W-:Y:S02]  /*1110*/  VIADD R23, R16, 0x1e820 ;  /* 0x0001e82010177836 */ /* 0x000fe40000000000 */
[----:B------:R-:W-:Y:S02]  /*1120*/  @P1 VIADD R23, R18, 0xffffffe0 ;  /* 0xffffffe012171836 */ /* 0x000fe40000000000 */
[----:B------:R-:W-:-:S02]  /*1130*/  IMAD.MOV.U32 R2, RZ, RZ, RZ ;  /* 0x000000ffff027224 */ /* 0x000fc400078e00ff */
[----:B------:R-:W-:Y:S02]  /*1140*/  IMAD.IADD R18, R18, 0x1, R0 ;  /* 0x0000000112127824 */ /* 0x000fe400078e0200 */
[----:B------:R-:W-:Y:S02]  /*1150*/  IMAD.IADD R17, R0, 0x1, R23 ;  /* 0x0000000100117824 */ /* 0x000fe400078e0217 */
[C---:B------:R-:W-:Y:S02]  /*1160*/  VIADD R153, R23.reuse, 0x6000 ;  /* 0x0000600017997836 */ /* 0x040fe40000000000 */
[----:B------:R-:W-:Y:S01]  /*1170*/  VIADD R152, R23, 0xc000 ;  /* 0x0000c00017987836 */ /* 0x000fe20000000000 */
[----:B------:R-:W-:Y:S01]  /*1180*/  UMOV UR36, URZ ;  /* 0x0000003f00247c82 */ /* 0x000fe20008000000 */
[----:B-12---:R-:W-:-:S07]  /*1190*/  LOP3.LUT R154, R20, 0x1, RZ, 0xfc, !PT ;  /* 0x00000001149a7812 */ /* 0x006fce00078efcff */
.L_x_12339:
[----:B012-45:R-:W0:Y:S01]  /*11a0*/  LDC.64 R8, c[0x0][0xc88] ;  /* 0x00032200ff087b82 */ /* 0x037e220000000a00 */
[----:B------:R-:W-:-:S07]  /*11b0*/  ULDC.64 UR4, c[0x0][0xa28] ;  /* 0x00028a0000047ab9 */ /* 0x000fce0000000a00 */
[----:B------:R-:W1:Y:S08]  /*11c0*/  LDC.64 R12, c[0x0][0x418] ;  /* 0x00010600ff0c7b82 */ /* 0x000e700000000a00 */
[----:B------:R-:W2:Y:S01]  /*11d0*/  LDC R0, c[0x0][0x424] ;  /* 0x00010900ff007b82 */ /* 0x000ea20000000800 */
[----:B0-----:R-:W-:Y:S01]  /*11e0*/  IMAD.WIDE R8, R7, 0x4, R8 ;  /* 0x0000000407087825 */ /* 0x001fe200078e0208 */
[----:B------:R-:W-:-:S06]  /*11f0*/  ISETP.NE.U32.AND P0, PT, RZ, UR4, PT ;  /* 0x00000004ff007c0c */ /* 0x000fcc000bf05070 */
[----:B------:R-:W0:Y:S01]  /*1200*/  LDC R7, c[0x0][0x2f0] ;  /* 0x0000bc00ff077b82 */ /* 0x000e220000000800 */
[----:B---3--:R-:W3:Y:S01]  /*1210*/  LDG.E R155, desc[UR40][R8.64] ;  /* 0x00000028089b7981 */ /* 0x008ee2000c1e1900 */
[----:B------:R-:W-:Y:S01]  /*1220*/  ISETP.NE.AND.EX P0, PT, RZ, UR5, PT, P0 ;  /* 0x00000005ff007c0c */ /* 0x000fe2000bf05300 */
[----:B------:R-:W-:Y:S01]  /*1230*/  IMAD.MOV.U32 R3, RZ, RZ, RZ ;  /* 0x000000ffff037224 */ /* 0x000fe200078e00ff */
[----:B---3--:R-:W-:-:S11]  /*1240*/  SHF.R.S32.HI R4, RZ, 0x1f, R155 ;  /* 0x0000001fff047819 */ /* 0x008fd6000001149b */
[C---:B------:R-:W-:Y:S01]  /*1250*/  @P0 LEA R10, P1, R155.reuse, UR4, 0x2 ;  /* 0x000000049b0a0c11 */ /* 0x040fe2000f8210ff */
[----:B------:R3:W-:Y:S03]  /*1260*/  STL [R1+0xc], R4 ;  /* 0x00000c0401007387 */ /* 0x0007e60000100800 */
[----:B------:R-:W-:Y:S01]  /*1270*/  @P0 LEA.HI.X R11, R155, UR5, R4, 0x2, P1 ;  /* 0x000000059b0b0c11 */ /* 0x000fe200088f1404 */
[----:B------:R-:W-:Y:S02]  /*1280*/  ULDC.64 UR4, c[0x0][0xa20] ;  /* 0x0002880000047ab9 */ /* 0x000fe40000000a00 */
[----:B------:R-:W-:Y:S02]  /*1290*/  ISETP.NE.U32.AND P1, PT, RZ, UR4, PT ;  /* 0x00000004ff007c0c */ /* 0x000fe4000bf25070 */
[----:B------:R3:W5:Y:S01]  /*12a0*/  @P0 LDG.E R3, desc[UR40][R10.64] ;  /* 0x000000280a030981 */ /* 0x000762000c1e1900 */
[----:B-1----:R-:W-:-:S02]  /*12b0*/  ISETP.NE.U32.AND P0, PT, R12, RZ, PT ;  /* 0x000000ff0c00720c */ /* 0x002fc40003f05070 */
[----:B------:R-:W-:Y:S02]  /*12c0*/  ISETP.NE.AND.EX P1, PT, RZ, UR5, PT, P1 ;  /* 0x00000005ff007c0c */ /* 0x000fe4000bf25310 */
[----:B------:R-:W-:-:S04]  /*12d0*/  ISETP.NE.AND.EX P0, PT, R13, RZ, PT, P0 ;  /* 0x000000ff0d00720c */ /* 0x000fc80003f05300 */
[----:B--2---:R-:W-:-:S05]  /*12e0*/  SEL R0, R0, 0x1, P0 ;  /* 0x0000000100007807 */ /* 0x004fca0000000000 */
[----:B0-----:R-:W-:Y:S02]  /*12f0*/  IMAD R120, R0, R7, RZ ;  /* 0x0000000700787224 */ /* 0x001fe400078e02ff */
[----:B------:R-:W-:-:S04]  /*1300*/  @P1 LEA R8, P2, R155, UR4, 0x2 ;  /* 0x000000049b081c11 */ /* 0x000fc8000f8410ff */
[----:B------:R-:W-:-:S05]  /*1310*/  @P1 LEA.HI.X R9, R155, UR5, R4, 0x2, P2 ;  /* 0x000000059b091c11 */ /* 0x000fca00090f1404 */
[----:B------:R3:W5:Y:S01]  /*1320*/  @P1 LDG.E R120, desc[UR40][R8.64] ;  /* 0x0000002808781981 */ /* 0x000762000c1e1900 */
[----:B------:R-:W-:Y:S05]  /*1330*/  @P1 BRA `(.L_x_12306) ;  /* 0x0000000000241947 */ /* 0x000fea0003800000 */
[----:B------:R-:W-:Y:S02]  /*1340*/  ULDC.64 UR4, c[0x0][0xa08] ;  /* 0x0002820000047ab9 */ /* 0x000fe40000000a00 */
[----:B------:R-:W-:-:S04]  /*1350*/  ISETP.NE.U32.AND P0, PT, RZ, UR4, PT ;  /* 0x00000004ff007c0c */ /* 0x000fc8000bf05070 */
[----:B------:R-:W-:-:S13]  /*1360*/  ISETP.NE.AND.EX P0, PT, RZ, UR5, PT, P0 ;  /* 0x00000005ff007c0c */ /* 0x000fda000bf05300 */
[----:B------:R-:W-:Y:S05]  /*1370*/  @!P0 BRA `(.L_x_12306) ;  /* 0x0000000000148947 */ /* 0x000fea0003800000 */
[----:B---3--:R-:W0:Y:S02]  /*1380*/  LDC.64 R8, c[0x0][0xa08] ;  /* 0x00028200ff087b82 */ /* 0x008e240000000a00 */
[----:B0-----:R-:W-:-:S05]  /*1390*/  IMAD.WIDE R8, R155, 0x4, R8 ;  /* 0x000000049b087825 */ /* 0x001fca00078e0208 */
[----:B-----5:R-:W2:Y:S04]  /*13a0*/  LDG.E R120, desc[UR40][R8.64] ;  /* 0x0000002808787981 */ /* 0x020ea8000c1e1900 */
[----:B------:R-:W2:Y:S02]  /*13b0*/  LDG.E R7, desc[UR40][R8.64+0x4] ;  /* 0x0000042808077981 */ /* 0x000ea4000c1e1900 */
[----:B--2---:R-:W-:-:S07]  /*13c0*/  IMAD.IADD R120, R7, 0x1, -R120 ;  /* 0x0000000107787824 */ /* 0x004fce00078e0a78 */
.L_x_12306:
[----:B-----5:R-:W-:Y:S01]  /*13d0*/  IMAD.IADD R120, R120, 0x1, -R3 ;  /* 0x0000000178787824 */ /* 0x020fe200078e0a03 */
[----:B------:R-:W-:Y:S01]  /*13e0*/  LOP3.LUT R3, R6, 0xff000000, RZ, 0xc0, !PT ;  /* 0xff00000006037812 */ /* 0x000fe200078ec0ff */
[----:B------:R-:W-:Y:S02]  /*13f0*/  IMAD.MOV.U32 R19, RZ, RZ, RZ ;  /* 0x000000ffff137224 */ /* 0x000fe400078e00ff */
[C---:B------:R-:W-:Y:S01]  /*1400*/  VIADD R0, R120.reuse, 0xbf ;  /* 0x000000bf78007836 */ /* 0x040fe20000000000 */
[----:B------:R-:W-:Y:S02]  /*1410*/  SHF.R.U32.HI R3, RZ, 0x8, R3 ;  /* 0x00000008ff037819 */ /* 0x000fe40000011603 */
[----:B------:R-:W-:Y:S01]  /*1420*/  ISETP.GE.AND P0, PT, R120, 0x1, PT ;  /* 0x000000017800780c */ /* 0x000fe20003f06270 */
[----:B---3--:R-:W-:Y:S01]  /*1430*/  IMAD.HI R4, R0, 0x2aaaaaab, RZ ;  /* 0x2aaaaaab00047827 */ /* 0x008fe200078e02ff */
[----:B------:R-:W-:-:S04]  /*1440*/  LOP3.LUT R0, R6, 0xff0000, RZ, 0xc0, !PT ;  /* 0x00ff000006007812 */ /* 0x000fc800078ec0ff */
[----:B------:R-:W-:Y:S02]  /*1450*/  LEA.HI R0, R0, R3, RZ, 0x10 ;  /* 0x0000000300007211 */ /* 0x000fe400078f80ff */
[----:B------:R-:W-:Y:S02]  /*1460*/  SHF.R.U32.HI R7, RZ, 0x1f, R4 ;  /* 0x0000001fff077819 */ /* 0x000fe40000011604 */
[----:B------:R-:W-:Y:S02]  /*1470*/  LOP3.LUT R14, R0, 0xff, RZ, 0xc0, !PT ;  /* 0x000000ff000e7812 */ /* 0x000fe400078ec0ff */
[----:B------:R-:W-:Y:S02]  /*1480*/  LEA.HI.SX32 R11, R4, R7, 0x1b ;  /* 0x00000007040b7211 */ /* 0x000fe400078fdaff */
[----:B------:R-:W-:Y:S01]  /*1490*/  SHF.R.U32.HI R157, RZ, 0x10, R0 ;  /* 0x00000010ff9d7819 */ /* 0x000fe20000011600 */
[----:B------:R0:W-:Y:S01]  /*14a0*/  STL [R1+0x2c], R14 ;  /* 0x00002c0e01007387 */ /* 0x0001e20000100800 */
[----:B------:R-:W-:Y:S05]  /*14b0*/  @!P0 BRA `(.L_x_12307) ;  /* 0x0000000000748947 */ /* 0x000fea0003800000 */
[----:B------:R-:W1:Y:S01]  /*14c0*/  LDC R0, c[0x0][0x9f0] ;  /* 0x00027c00ff007b82 */ /* 0x000e620000000800 */
[----:B------:R-:W-:-:S04]  /*14d0*/  ISETP.NE.AND P0, PT, R157, RZ, PT ;  /* 0x000000ff9d00720c */ /* 0x000fc80003f05270 */
[----:B-1----:R-:W-:-:S04]  /*14e0*/  SEL R12, R157, R0, P0 ;  /* 0x000000009d0c7207 */ /* 0x002fc80000000000 */
[-C--:B------:R-:W-:Y:S02]  /*14f0*/  IABS R4, R12.reuse ;  /* 0x0000000c00047213 */ /* 0x080fe40000000000 */
[----:B------:R-:W-:Y:S02]  /*1500*/  IADD3 R0, R11, -0x1, R12 ;  /* 0xffffffff0b007810 */ /* 0x000fe40007ffe00c */
[----:B------:R-:W1:Y:S01]  /*1510*/  I2F.RP R3, R4 ;  /* 0x0000000400037306 */ /* 0x000e620000209400 */
[----:B------:R-:W-:Y:S02]  /*1520*/  IABS R13, R12 ;  /* 0x0000000c000d7213 */ /* 0x000fe40000000000 */
        /* <DEDUP_REMOVED lines=22> */
.L_x_12307:
[-C--:B------:R-:W-:Y:S01]  /*1690*/  IMAD R22, R14, R19.reuse, RZ ;  /* 0x000000130e167224 */ /* 0x080fe200078e02ff */
[----:B------:R1:W-:Y:S01]  /*16a0*/  STL [R1+0x4], R5 ;  /* 0x0000040501007387 */ /* 0x0003e20000100800 */
[----:B------:R-:W-:Y:S02]  /*16b0*/  LOP3.LUT R156, R6, 0xffff, RZ, 0xc0, !PT ;  /* 0x0000ffff069c7812 */ /* 0x000fe400078ec0ff */
[----:B------:R-:W-:Y:S02]  /*16c0*/  CS2R R58, SRZ ;  /* 0x00000000003a7805 */ /* 0x000fe4000001ff00 */
[----:B------:R-:W-:Y:S02]  /*16d0*/  PLOP3.LUT P0, PT, PT, PT, PT, 0x80, 0x0 ;  /* 0x000000000000781c */ /* 0x000fe40003f0f070 */
[----:B------:R-:W-:Y:S02]  /*16e0*/  CS2R R150, SRZ ;  /* 0x0000000000967805 */ /* 0x000fe4000001ff00 */
[----:B------:R-:W-:-:S02]  /*16f0*/  VIADDMNMX R19, R22, R19, R11, PT ;  /* 0x0000001316137246 */ /* 0x000fc4000380010b */
[----:B------:R-:W-:Y:S02]  /*1700*/  CS2R R40, SRZ ;  /* 0x0000000000287805 */ /* 0x000fe4000001ff00 */
[----:B------:R-:W-:Y:S02]  /*1710*/  CS2R R54, SRZ ;  /* 0x0000000000367805 */ /* 0x000fe4000001ff00 */
[----:B------:R-:W-:Y:S02]  /*1720*/  CS2R R38, SRZ ;  /* 0x0000000000267805 */ /* 0x000fe4000001ff00 */
[----:B------:R-:W-:Y:S02]  /*1730*/  ISETP.GT.AND P1, PT, R19, R22, PT ;  /* 0x000000161300720c */ /* 0x000fe40003f24270 */
        /* <DEDUP_REMOVED lines=12> */
[----:B-1----:R-:W-:Y:S06]  /*1800*/  @!P1 BRA `(.L_x_12308) ;  /* 0x0000006400149947 */ /* 0x002fec0003800000 */
[----:B------:R-:W1:Y:S02]  /*1810*/  S2R R0, SR_TID.X ;  /* 0x0000000000007919 */ /* 0x000e640000002100 */
[----:B-1----:R-:W-:-:S05]  /*1820*/  VIADD R3, R0, 0xffffff80 ;  /* 0xffffff8000037836 */ /* 0x002fca0000000000 */
[----:B------:R-:W-:-:S04]  /*1830*/  SHF.R.S32.HI R0, RZ, 0x1f, R3 ;  /* 0x0000001fff007819 */ /* 0x000fc80000011403 */
[----:B------:R-:W-:-:S04]  /*1840*/  LEA.HI R0, R0, R3, RZ, 0x7 ;  /* 0x0000000300007211 */ /* 0x000fc800078f38ff */
[----:B------:R-:W-:-:S06]  /*1850*/  SHF.R.S32.HI R0, RZ, 0x7, R0 ;  /* 0x00000007ff007819 */ /* 0x000fcc0000011400 */
[----:B------:R-:W1:Y:S02]  /*1860*/  SHFL.IDX PT, R0, R0, RZ, 0x1f ;  /* 0x00001fff00007589 */ /* 0x000e6400000e0000 */
[----:B-1----:R-:W-:-:S13]  /*1870*/  R2UR UR39, R0 ;  /* 0x00000000002772ca */ /* 0x002fda00000e0000 */
[----:B------:R-:W-:-:S04]  /*1880*/  UIMAD.WIDE UR4, UR39, 0x55555556, URZ ;  /* 0x55555556270478a5 */ /* 0x000fc8000f8e023f */
[----:B------:R-:W-:Y:S02]  /*1890*/  ULEA.HI UR38, UR5, UR5, URZ, 0x1 ;  /* 0x0000000505267291 */ /* 0x000fe4000f8f083f */
[----:B------:R-:W-:Y:S02]  /*18a0*/  UIADD3 UR5, UR37, 0x1e800, URZ ;  /* 0x0001e80025057890 */ /* 0x000fe4000fffe03f */
[----:B------:R-:W-:Y:S02]  /*18b0*/  UIMAD UR38, UR38, -0x3, UR39 ;  /* 0xfffffffd262678a4 */ /* 0x000fe4000f8e0227 */
[----:B------:R-:W-:Y:S02]  /*18c0*/  ULOP3.LUT UP0, URZ, UR5, 0x3ff, URZ, 0xc0, !UPT ;  /* 0x000003ff053f7892 */ /* 0x000fe4000f80c03f */
[----:B------:R-:W-:-:S04]  /*18d0*/  ULEA UR4, UR38, UR37, 0xd ;  /* 0x0000002526047291 */ /* 0x000fc8000f8e683f */
[----:B------:R-:W-:Y:S01]  /*18e0*/  PLOP3.LUT P0, PT, PT, PT, UP0, 0x80, 0x0 ;  /* 0x000000000000781c */ /* 0x000fe20003f0f008 */
[----:B------:R-:W-:-:S04]  /*18f0*/  UIADD3 UR4, UR4, 0xc400, URZ ;  /* 0x0000c40004047890 */ /* 0x000fc8000fffe03f */
[----:B------:R-:W-:-:S04]  /*1900*/  USHF.R.U32.HI UR4, URZ, 0x4, UR4 ;  /* 0x000000043f047899 */ /* 0x000fc80008011604 */
[----:B------:R-:W-:-:S04]  /*1910*/  ULOP3.LUT UR42, UR4, 0x3fff, URZ, 0xc0, !UPT ;  /* 0x00003fff042a7892 */ /* 0x000fc8000f8ec03f */
[----:B------:R-:W-:Y:S08]  /*1920*/  @!P0 BRA `(.L_x_12309) ;  /* 0x0000000000408947 */ /* 0x000ff00003800000 */
        /* <DEDUP_REMOVED lines=16> */
.L_x_12309:
[----:B------:R-:W2:Y:S01]  /*1a30*/  LDL R20, [R1+0x38] ;  /* 0x0000380001147983 */ /* 0x000ea20000100800 */
[----:B------:R-:W-:Y:S02]  /*1a40*/  ISETP.NE.AND P0, PT, R154, 0x3, PT ;  /* 0x000000039a00780c */ /* 0x000fe40003f05270 */
[----:B--2---:R-:W-:-:S04]  /*1a50*/  LEA.HI R0, R20, R20, RZ, 0x1 ;  /* 0x0000001414007211 */ /* 0x004fc800078f08ff */
[----:B------:R-:W-:-:S05]  /*1a60*/  LOP3.LUT R0, R0, 0xfffffffe, RZ, 0xc0, !PT ;  /* 0xfffffffe00007812 */ /* 0x000fca00078ec0ff */
[----:B------:R-:W-:-:S05]  /*1a70*/  IMAD.IADD R0, R20, 0x1, -R0 ;  /* 0x0000000114007824 */ /* 0x000fca00078e0a00 */
[----:B------:R-:W-:-:S04]  /*1a80*/  SHF.L.U32 R0, R0, 0x1f, RZ ;  /* 0x0000001f00007819 */ /* 0x000fc800000006ff */
[----:B------:R-:W1:Y:S02]  /*1a90*/  SYNCS.PHASECHK.TRANS64.TRYWAIT P1, [UR37+0x30800], R0 ;  /* 0x03080000ff0075a7 */ /* 0x000e640008020165 */
[----:B-1----:R-:W-:Y:S05]  /*1aa0*/  @!P1 BRA `(.L_x_12310) ;  /* 0x000000dc00e09947 */ /* 0x002fea0003800000 */
.L_x_12450:
[----:B------:R-:W-:Y:S05]  /*1ab0*/  @!P0 BRA `(.L_x_12311) ;  /* 0x0000000000048947 */ /* 0x000fea0003800000 */
[----:B------:R-:W-:Y:S01]  /*1ac0*/  BPT.TRAP 0x1 ;  /* 0x000000040000795c */ /* 0x000fe20000300000 */
.L_x_12311:
[----:B------:R-:W-:Y:S01]  /*1ad0*/  IMAD.U32 R4, RZ, RZ, UR36 ;  /* 0x00000024ff047e24 */ /* 0x000fe2000f8e00ff */
[----:B-1----:R-:W-:-:S04]  /*1ae0*/  SHF.L.U32 R3, R2, 0x1f, RZ ;  /* 0x0000001f02037819 */ /* 0x002fc800000006ff */
[----:B------:R-:W-:-:S04]  /*1af0*/  LEA R4, R4, UR37, 0x3 ;  /* 0x0000002504047c11 */ /* 0x000fc8000f8e18ff */
[----:B------:R1:W2:Y:S01]  /*1b00*/  SYNCS.PHASECHK.TRANS64.TRYWAIT P2, [R4+URZ+0x30830], R3 ;  /* 0x03083003040075a7 */ /* 0x0002a2000804017f */
[----:B------:R-:W-:Y:S05]  /*1b10*/  @!P0 BRA `(.L_x_12312) ;  /* 0x0000000000048947 */ /* 0x000fea0003800000 */
[----:B------:R-:W-:Y:S01]  /*1b20*/  BPT.TRAP 0x1 ;  /* 0x000000040000795c */ /* 0x000fe20000300000 */
.L_x_12312:
[----:B------:R-:W3:Y:S01]  /*1b30*/  S2R R0, SR_TID.X ;  /* 0x0000000000007919 */ /* 0x000ee20000002100 */
[----:B------:R-:W-:Y:S01]  /*1b40*/  IMAD.MOV.U32 R151, RZ, RZ, RZ ;  /* 0x000000ffff977224 */ /* 0x000fe200078e00ff */
[----:B---3--:R-:W-:Y:S01]  /*1b50*/  LOP3.LUT P1, RZ, R0, 0x7f, RZ, 0xc0, !PT ;  /* 0x0000007f00ff7812 */ /* 0x008fe2000782c0ff */
[----:B--2---:R-:W-:-:S12]  /*1b60*/  @P2 BRA `(.L_x_12313) ;  /* 0x0000000000082947 */ /* 0x004fd80003800000 */
[----:B------:R-:W2:Y:S02]  /*1b70*/  SYNCS.PHASECHK.TRANS64.TRYWAIT P2, [R4+URZ+0x30830], R3 ;  /* 0x03083003040075a7 */ /* 0x000ea4000804017f */
[----:B--2---:R-:W-:Y:S05]  /*1b80*/  @!P2 BRA `(.L_x_12314) ;  /* 0x000000dc00c0a947 */ /* 0x004fea0003800000 */
.L_x_12313:
[----:B------:R-:W-:Y:S05]  /*1b90*/  WARPSYNC.ALL ;  /* 0x0000000000007948 */ /* 0x000fea0003800000 */
[----:B------:R-:W-:Y:S01]  /*1ba0*/  UIADD3 UR4, UR37, 0x12400, URZ ;  /* 0x0001240025047890 */ /* 0x000fe2000fffe03f */
[----:B------:R-:W3:Y:S01]  /*1bb0*/  LDL R0, [R1+0x30] ;  /* 0x0000300001007983 */ /* 0x000ee20000100800 */
[----:B------:R-:W-:Y:S01]  /*1bc0*/  WARPGROUP.ARRIVE ;  /* 0x00000000000079c5 */ /* 0x000fe20000000000 */
[----:B------:R-:W-:Y:S01]  /*1bd0*/  UMOV UR5, 0x40000040 ;  /* 0x4000004000057882 */ /* 0x000fe20000000000 */
[----:B------:R-:W-:Y:S01]  /*1be0*/  USHF.R.U32.HI UR4, URZ, 0x4, UR4 ;  /* 0x000000043f047899 */ /* 0x000fe20008011604 */
[----:B------:R-:W-:Y:S01]  /*1bf0*/  P2R R7, PR, RZ, 0x2 ;  /* 0x00000002ff077803 */ /* 0x000fe20000000000 */
[----:B------:R-:W-:Y:S01]  /*1c00*/  UMOV UR7, 0x40000040 ;  /* 0x4000004000077882 */ /* 0x000fe20000000000 */
[----:B------:R-:W-:Y:S01]  /*1c10*/  UMOV UR9, 0x40000040 ;  /* 0x4000004000097882 */ /* 0x000fe20000000000 */
[----:B------:R-:W-:Y:S01]  /*1c20*/  ULOP3.LUT UR4, UR4, 0x3fff, URZ, 0xc0, !UPT ;  /* 0x00003fff04047892 */ /* 0x000fe2000f8ec03f */
[----:B------:R-:W-:Y:S01]  /*1c30*/  P2R R6, PR, RZ, 0x1 ;  /* 0x00000001ff067803 */ /* 0x000fe20000000000 */
[----:B------:R-:W-:Y:S01]  /*1c40*/  UMOV UR11, 0x40000040 ;  /* 0x40000040000b7882 */ /* 0x000fe20000000000 */
[----:B------:R-:W-:Y:S01]  /*1c50*/  UMOV UR13, 0x40000040 ;  /* 0x40000040000d7882 */ /* 0x000fe20000000000 */
[----:B------:R-:W-:Y:S01]  /*1c60*/  ULOP3.LUT UR20, UR4, 0x10000, URZ, 0xfc, !UPT ;  /* 0x0001000004147892 */ /* 0x000fe2000f8efc3f */
[--C-:B------:R-:W-:Y:S01]  /*1c70*/  IMAD.MOV.U32 R150, RZ, RZ, R151.reuse ;  /* 0x000000ffff967224 */ /* 0x100fe200078e0097 */
[----:B------:R-:W-:Y:S01]  /*1c80*/  ULOP3.LUT UR4, UR42, 0x10000, URZ, 0xfc, !UPT ;  /* 0x000100002a047892 */ /* 0x000fe2000f8efc3f */
[--C-:B------:R-:W-:Y:S01]  /*1c90*/  IMAD.MOV.U32 R149, RZ, RZ, R151.reuse ;  /* 0x000000ffff957224 */ /* 0x100fe200078e0097 */
[----:B------:R-:W-:Y:S01]  /*1ca0*/  UIMAD UR6, UR36, 0x600, UR20 ;  /* 0x00000600240678a4 */ /* 0x000fe2000f8e0214 */
[--C-:B------:R-:W-:Y:S01]  /*1cb0*/  IMAD.MOV.U32 R148, RZ, RZ, R151.reuse ;  /* 0x000000ffff947224 */ /* 0x100fe200078e0097 */
[----:B------:R-:W-:Y:S01]  /*1cc0*/  UIADD3 UR8, UR4, 0x2, URZ ;  /* 0x0000000204087890 */ /* 0x000fe2000fffe03f */
[--C-:B------:R-:W-:Y:S01]  /*1cd0*/  IMAD.MOV.U32 R147, RZ, RZ, R151.reuse ;  /* 0x000000ffff937224 */ /* 0x100fe200078e0097 */
[----:B------:R-:W-:Y:S01]  /*1ce0*/  UIADD3 UR10, UR6, 0x2, URZ ;  /* 0x00000002060a7890 */ /* 0x000fe2000fffe03f */
[--C-:B------:R-:W-:Y:S01]  /*1cf0*/  IMAD.MOV.U32 R146, RZ, RZ, R151.reuse ;  /* 0x000000ffff927224 */ /* 0x100fe200078e0097 */
[----:B------:R-:W-:Y:S01]  /*1d00*/  UIADD3 UR12, UR4, 0x4, URZ ;  /* 0x00000004040c7890 */ /* 0x000fe2000fffe03f */
[----:B------:R-:W-:Y:S01]  /*1d10*/  IMAD.MOV.U32 R145, RZ, RZ, R151 ;  /* 0x000000ffff917224 */ /* 0x000fe200078e0097 */
[----:B------:R-:W-:-:S02]  /*1d20*/  UIADD3 UR14, UR6, 0x4, URZ ;  /* 0x00000004060e7890 */ /* 0x000fc4000fffe03f */
[----:B------:R-:W-:Y:S01]  /*1d30*/  HGMMA.64x192x16.F32.BF16 R24, gdesc[UR4], RZ, !UPT, gsb0 ;  /* 0x02e00000041879f0 */ /* 0x000fe2000c0018ff */
[----:B------:R-:W-:Y:S01]  /*1d40*/  UMOV UR15, 0x40000040 ;  /* 0x40000040000f7882 */ /* 0x000fe20000000000 */
[----:B------:R-:W-:Y:S01]  /*1d50*/  UIADD3 UR16, UR4, 0x6, URZ ;  /* 0x0000000604107890 */ /* 0x000fe2000fffe03f */
[--C-:B------:R-:W-:Y:S01]  /*1d60*/  IMAD.MOV.U32 R144, RZ, RZ, R151.reuse ;  /* 0x000000ffff907224 */ /* 0x100fe200078e0097 */
[----:B------:R-:W-:Y:S01]  /*1d70*/  UIADD3 UR18, UR6, 0x6, URZ ;  /* 0x0000000606127890 */ /* 0x000fe2000fffe03f */
[--C-:B------:R-:W-:Y:S01]  /*1d80*/  IMAD.MOV.U32 R143, RZ, RZ, R151.reuse ;  /* 0x000000ffff8f7224 */ /* 0x100fe200078e0097 */
[----:B------:R-:W-:Y:S01]  /*1d90*/  UMOV UR17, 0x40000040 ;  /* 0x4000004000117882 */ /* 0x000fe20000000000 */
[----:B------:R-:W-:Y:S01]  /*1da0*/  UMOV UR19, 0x40000040 ;  /* 0x4000004000137882 */ /* 0x000fe20000000000 */
[----:B------:R-:W-:Y:S01]  /*1db0*/  ULDC UR6, c[0x0][0x988] ;  /* 0x0002620000067ab9 */ /* 0x000fe20000000800 */
        /* <DEDUP_REMOVED lines=24> */
[----:B------:R-:W-:Y:S01]  /*1f40*/  HGMMA.64x192x16.F32.BF16 R24, gdesc[UR8], R24, gsb0 ;  /* 0x02e00000081879f0 */ /* 0x000fe20008001818 */
[----:B---3--:R-:W-:-:S05]  /*1f50*/  IADD3 R120, R120, 0xc0, -R0 ;  /* 0x000000c078787810 */ /* 0x008fca0007ffe800 */
[----:B------:R-:W-:Y:S02]  /*1f60*/  IMAD R5, R19, -0xc0, R120 ;  /* 0xffffff4013057824 */ /* 0x000fe400078e0278 */
[----:B------:R-:W-:-:S03]  /*1f70*/  IMAD.MOV.U32 R120, RZ, RZ, R151 ;  /* 0x000000ffff787224 */ /* 0x000fc600078e0097 */
        /* <DEDUP_REMOVED lines=17> */
[----:B-12---:R-:W-:-:S02]  /*2090*/  FMNMX.FTZ R3, R24, R25, !PT ;  /* 0x0000001918037209 */ /* 0x006fc40007810000 */
        /* <DEDUP_REMOVED lines=170> */
[----:B------:R-:W-:Y:S02]  /*2b40*/  P2R R11, PR, RZ, 0x4 ;  /* 0x00000004ff0b7803 */ /* 0x000fe40000000000 */
[----:B------:R-:W-:Y:S02]  /*2b50*/  FMNMX.FTZ R12, R117, R0, !PT ;  /* 0x00000000750c7209 */ /* 0x000fe40007810000 */
[----:B------:R-:W-:Y:S02]  /*2b60*/  P2R R9, PR, RZ, 0x2 ;  /* 0x00000002ff097803 */ /* 0x000fe40000000000 */
[----:B------:R-:W-:Y:S01]  /*2b70*/  ISETP.GT.AND P1, PT, R5, 0xa0, PT ;  /* 0x000000a00500780c */ /* 0x000fe20003f24270 */
[----:B------:R-:W1:Y:S01]  /*2b80*/  SHFL.BFLY PT, R3, R12, 0x2, 0x1f ;  /* 0x0c401f000c037f89 */ /* 0x000e6200000e0000 */
[----:B------:R-:W-:-:S02]  /*2b90*/  P2R R10, PR, RZ, 0x1 ;  /* 0x00000001ff0a7803 */ /* 0x000fc40000000000 */
[----:B------:R-:W-:Y:S02]  /*2ba0*/  FSEL R106, R106, -INF , P1 ;  /* 0xff8000006a6a7808 */ /* 0x000fe40000800000 */
[----:B------:R-:W-:Y:S02]  /*2bb0*/  ISETP.NE.AND P1, PT, R9, RZ, PT ;  /* 0x000000ff0900720c */ /* 0x000fe40003f25270 */
[----:B------:R-:W-:Y:S02]  /*2bc0*/  ISETP.GT.AND P0, PT, R5, 0x99, PT ;  /* 0x000000990500780c */ /* 0x000fe40003f04270 */
[----:B------:R-:W-:Y:S02]  /*2bd0*/  FSEL R107, R107, -INF , P1 ;  /* 0xff8000006b6b7808 */ /* 0x000fe40000800000 */
[----:B------:R-:W-:Y:S02]  /*2be0*/  ISETP.NE.AND P1, PT, R7, RZ, PT ;  /* 0x000000ff0700720c */ /* 0x000fe40003f25270 */
[----:B------:R-:W-:-:S02]  /*2bf0*/  FSEL R103, R103, -INF , P0 ;  /* 0xff80000067677808 */ /* 0x000fc40000000000 */
[----:B------:R-:W-:Y:S02]  /*2c00*/  ISETP.NE.AND P0, PT, R10, RZ, PT ;  /* 0x000000ff0a00720c */ /* 0x000fe40003f05270 */
[----:B------:R-:W-:Y:S02]  /*2c10*/  FSEL R114, R114, -INF , P3 ;  /* 0xff80000072727808 */ /* 0x000fe40001800000 */
[----:B------:R-:W-:Y:S02]  /*2c20*/  FSEL R110, R110, -INF , P0 ;  /* 0xff8000006e6e7808 */ /* 0x000fe40000000000 */
[----:B------:R-:W-:Y:S02]  /*2c30*/  ISETP.NE.AND P0, PT, R6, RZ, PT ;  /* 0x000000ff0600720c */ /* 0x000fe40003f05270 */
[----:B------:R-:W-:Y:S01]  /*2c40*/  FSEL R115, R115, -INF , P4 ;  /* 0xff80000073737808 */ /* 0x000fe20002000000 */
[----:B------:R-:W-:Y:S01]  /*2c50*/  @!P1 VIADD R4, R4, 0x30840 ;  /* 0x0003084004049836 */ /* 0x000fe20000000000 */
[----:B-1----:R-:W-:Y:S01]  /*2c60*/  FMNMX.FTZ R13, R12, R3, !PT ;  /* 0x000000030c0d7209 */ /* 0x002fe20007810000 */
[----:B------:R-:W-:Y:S01]  /*2c70*/  IMAD.U32 R3, RZ, RZ, UR6 ;  /* 0x00000006ff037e24 */ /* 0x000fe2000f8e00ff */
[----:B------:R-:W-:-:S02]  /*2c80*/  FSEL R118, R118, -INF , P5 ;  /* 0xff80000076767808 */ /* 0x000fc40002800000 */
[----:B------:R-:W-:Y:S01]  /*2c90*/  FSEL R119, R119, -INF , P6 ;  /* 0xff80000077777808 */ /* 0x000fe20003000000 */
[----:B------:R-:W1:Y:S01]  /*2ca0*/  SHFL.BFLY PT, R0, R13, 0x1, 0x1f ;  /* 0x0c201f000d007f89 */ /* 0x000e6200000e0000 */
[----:B------:R-:W-:-:S04]  /*2cb0*/  @!P1 PRMT R4, RZ, 0x654, R4 ;  /* 0x00000654ff049816 */ /* 0x000fc80000000004 */
[----:B------:R2:W-:Y:S01]  /*2cc0*/  @!P1 SYNCS.ARRIVE.TRANS64.RED.A1T0 RZ, [R4+URZ], RZ ;  /* 0x000000ff04ff99a7 */ /* 0x0005e2000810043f */
[----:B-1----:R-:W-:-:S04]  /*2cd0*/  FMNMX.FTZ R0, R13, R0, !PT ;  /* 0x000000000d007209 */ /* 0x002fc80007810000 */
[C---:B------:R-:W-:Y:S01]  /*2ce0*/  FSETP.NEU.FTZ.AND P2, PT, R0.reuse, -INF , PT ;  /* 0xff8000000000780b */ /* 0x040fe20003f5d000 */
[----:B------:R-:W-:-:S05]  /*2cf0*/  FMUL.FTZ R8, R0, R3 ;  /* 0x0000000300087220 */ /* 0x000fca0000410000 */
[----:B------:R-:W-:Y:S02]  /*2d00*/  FSEL R8, R8, RZ, P2 ;  /* 0x000000ff08087208 */ /* 0x000fe40001000000 */
[----:B------:R-:W-:Y:S02]  /*2d10*/  ISETP.NE.AND P2, PT, R11, RZ, PT ;  /* 0x000000ff0b00720c */ /* 0x000fe40003f45270 */
        /* <DEDUP_REMOVED lines=11> */
[--C-:B0-----:R-:W-:Y:S01]  /*2dd0*/  FFMA.FTZ R14, R33, R3, -R8.reuse ;  /* 0x00000003210e7223 */ /* 0x101fe20000010808 */
        /* <DEDUP_REMOVED lines=14> */
[--C-:B------:R-:W-:Y:S01]  /*2ec0*/  FFMA.FTZ R45, R72, R3, -R8.reuse ;  /* 0x00000003482d7223 */ /* 0x100fe20000010808 */
[----:B------:R-:W-:Y:S01]  /*2ed0*/  FSEL R111, R111, -INF , P2 ;  /* 0xff8000006f6f7808 */ /* 0x000fe20001000000 */
[----:B------:R-:W-:Y:S01]  /*2ee0*/  MUFU.EX2 R5, R5 ;  /* 0x0000000500057308 */ /* 0x000fe20000000800 */
[----:B------:R-:W-:Y:S01]  /*2ef0*/  FMNMX.FTZ R36, R42, R11, !PT ;  /* 0x0000000b2a247209 */ /* 0x000fe20007810000 */
[-CC-:B------:R-:W-:Y:S01]  /*2f00*/  FFMA.FTZ R32, R53, R3.reuse, -R8.reuse ;  /* 0x0000000335207223 */ /* 0x180fe20000010808 */
[-CC-:B------:R-:W-:Y:S01]  /*2f10*/  FFMA.FTZ R53, R77, R3.reuse, -R8.reuse ;  /* 0x000000034d357223 */ /* 0x180fe20000010808 */
[-CC-:B------:R-:W-:Y:S01]  /*2f20*/  FFMA.FTZ R77, R100, R3.reuse, -R8.reuse ;  /* 0x00000003644d7223 */ /* 0x180fe20000010808 */
[----:B------:R-:W-:Y:S01]  /*2f30*/  FMNMX.FTZ R11, R43, R36, !PT ;  /* 0x000000242b0b7209 */ /* 0x000fe20007810000 */
[-CC-:B------:R-:W-:Y:S01]  /*2f40*/  FFMA.FTZ R36, R57, R3.reuse, -R8.reuse ;  /* 0x0000000339247223 */ /* 0x180fe20000010808 */
[--C-:B------:R-:W-:Y:S01]  /*2f50*/  FFMA.FTZ R57, R81, R3, -R8.reuse ;  /* 0x0000000351397223 */ /* 0x100fe20000010808 */
[----:B------:R-:W2:Y:S01]  /*2f60*/  MUFU.EX2 R6, R6 ;  /* 0x0000000600067308 */ /* 0x000ea20000000800 */
[----:B------:R-:W-:Y:S01]  /*2f70*/  FMNMX.FTZ R40, R46, R11, !PT ;  /* 0x0000000b2e287209 */ /* 0x000fe20007810000 */
[-CC-:B------:R-:W-:Y:S01]  /*2f80*/  FFMA.FTZ R81, R108, R3.reuse, -R8.reuse ;  /* 0x000000036c517223 */ /* 0x180fe20000010808 */
[-CC-:B------:R-:W-:Y:S01]  /*2f90*/  FFMA.FTZ R61, R61, R3.reuse, -R8.reuse ;  /* 0x000000033d3d7223 */ /* 0x180fe20000010808 */
[----:B------:R-:W-:Y:S01]  /*2fa0*/  FFMA.FTZ R116, R116, R3, -R8 ;  /* 0x0000000374747223 */ /* 0x000fe20000010808 */
[----:B------:R-:W-:-:S03]  /*2fb0*/  FMNMX.FTZ R11, R47, R40, !PT ;  /* 0x000000282f0b7209 */ /* 0x000fc60007810000 */
[----:B------:R-:W0:Y:S01]  /*2fc0*/  MUFU.EX2 R7, R7 ;  /* 0x0000000700077308 */ /* 0x000e220000000800 */
[----:B------:R-:W-:-:S04]  /*2fd0*/  FMNMX.FTZ R40, R50, R11, !PT ;  /* 0x0000000b32287209 */ /* 0x000fc80007810000 */
[----:B------:R-:W-:-:S03]  /*2fe0*/  FMNMX.FTZ R11, R51, R40, !PT ;  /* 0x00000028330b7209 */ /* 0x000fc60007810000 */
[----:B------:R-:W1:Y:S01]  /*2ff0*/  MUFU.EX2 R13, R13 ;  /* 0x0000000d000d7308 */ /* 0x000e620000000800 */
[----:B------:R-:W-:Y:S02]  /*3000*/  FMNMX.FTZ R40, R54, R11, !PT ;  /* 0x0000000b36287209 */ /* 0x000fe40007810000 */
[----:B--2---:R-:W-:Y:S02]  /*3010*/  F2FP.BF16.F32.PACK_AB R4, R6, R5 ;  /* 0x000000050604723e */ /* 0x004fe400000010ff */
[----:B------:R-:W-:-:S03]  /*3020*/  FMNMX.FTZ R11, R55, R40, !PT ;  /* 0x00000028370b7209 */ /* 0x000fc60007810000 */
[----:B------:R-:W2:Y:S01]  /*3030*/  MUFU.EX2 R12, R12 ;  /* 0x0000000c000c7308 */ /* 0x000ea20000000800 */
[----:B------:R-:W-:-:S04]  /*3040*/  FMNMX.FTZ R40, R58, R11, !PT ;  /* 0x0000000b3a287209 */ /* 0x000fc80007810000 */
[----:B------:R-:W-:Y:S01]  /*3050*/  FMNMX.FTZ R11, R59, R40, !PT ;  /* 0x000000283b0b7209 */ /* 0x000fe20007810000 */
[-CC-:B------:R-:W-:Y:S01]  /*3060*/  FFMA.FTZ R40, R65, R3.reuse, -R8.reuse ;  /* 0x0000000341287223 */ /* 0x180fe20000010808 */
[--C-:B------:R-:W-:Y:S01]  /*3070*/  FFMA.FTZ R65, R88, R3, -R8.reuse ;  /* 0x0000000358417223 */ /* 0x100fe20000010808 */
[----:B------:R-:W3:Y:S01]  /*3080*/  MUFU.EX2 R14, R14 ;  /* 0x0000000e000e7308 */ /* 0x000ee20000000800 */
[----:B------:R-:W-:Y:S01]  /*3090*/  FMNMX.FTZ R44, R62, R11, !PT ;  /* 0x0000000b3e2c7209 */ /* 0x000fe20007810000 */
[----:B------:R-:W-:-:S03]  /*30a0*/  FFMA.FTZ R88, R113, R3, -R8 ;  /* 0x0000000371587223 */ /* 0x000fc60000010808 */
[----:B------:R-:W-:-:S03]  /*30b0*/  FMNMX.FTZ R11, R63, R44, !PT ;  /* 0x0000002c3f0b7209 */ /* 0x000fc60007810000 */
[----:B------:R-:W-:Y:S01]  /*30c0*/  MUFU.EX2 R15, R15 ;  /* 0x0000000f000f7308 */ /* 0x000fe20000000800 */
[----:B------:R-:W-:-:S04]  /*30d0*/  FMNMX.FTZ R44, R66, R11, !PT ;  /* 0x0000000b422c7209 */ /* 0x000fc80007810000 */
        /* <DEDUP_REMOVED lines=9> */
[----:B------:R-:W-:Y:S01]  /*3170*/  FMNMX.FTZ R11, R75, R48, !PT ;  /* 0x000000304b0b7209 */ /* 0x000fe20007810000 */
[-CC-:B------:R-:W-:Y:S01]  /*3180*/  FFMA.FTZ R48, R73, R3.reuse, -R8.reuse ;  /* 0x0000000349307223 */ /* 0x180fe20000010808 */
[--C-:B------:R-:W-:Y:S02]  /*3190*/  FFMA.FTZ R73, R96, R3, -R8.reuse ;  /* 0x0000000360497223 */ /* 0x100fe40000010808 */
[----:B------:R-:W-:Y:S01]  /*31a0*/  FMNMX.FTZ R52, R78, R11, !PT ;  /* 0x0000000b4e347209 */ /* 0x000fe20007810000 */
[----:B------:R-:W-:Y:S03]  /*31b0*/  MUFU.EX2 R10, R10 ;  /* 0x0000000a000a7308 */ /* 0x000fe60000000800 */
[----:B------:R-:W-:Y:S01]  /*31c0*/  FMNMX.FTZ R11, R79, R52, !PT ;  /* 0x000000344f0b7209 */ /* 0x000fe20007810000 */
[----:B------:R-:W-:-:S03]  /*31d0*/  FFMA.FTZ R52, R76, R3, -R8 ;  /* 0x000000034c347223 */ /* 0x000fc60000010808 */
[----:B------:R-:W-:Y:S01]  /*31e0*/  FMNMX.FTZ R56, R82, R11, !PT ;  /* 0x0000000b52387209 */ /* 0x000fe20007810000 */
[----:B------:R-:W-:Y:S03]  /*31f0*/  MUFU.EX2 R20, R20 ;  /* 0x0000001400147308 */ /* 0x000fe60000000800 */
[----:B------:R-:W-:-:S04]  /*3200*/  FMNMX.FTZ R11, R83, R56, !PT ;  /* 0x00000038530b7209 */ /* 0x000fc80007810000 */
        /* <DEDUP_REMOVED lines=15> */
[-CC-:B------:R-:W-:Y:S01]  /*3300*/  FFMA.FTZ R64, R85, R3.reuse, -R8.reuse ;  /* 0x0000000355407223 */ /* 0x180fe20000010808 */
[----:B------:R-:W-:-:S02]  /*3310*/  FFMA.FTZ R85, R112, R3, -R8 ;  /* 0x0000000370557223 */ /* 0x000fc40000010808 */
        /* <DEDUP_REMOVED lines=18> */
[----:B------:R-:W-:-:S04]  /*3440*/  FFMA.FTZ R76, R97, R3, -R8 ;  /* 0x00000003614c7223 */ /* 0x000fc80000010808 */
[----:B------:R-:W4:Y:S01]  /*3450*/  SHFL.BFLY PT, R80, R11, 0x2, 0x1f ;  /* 0x0c401f000b507f89 */ /* 0x000f2200000e0000 */
[----:B------:R-:W-:Y:S08]  /*3460*/  MUFU.EX2 R37, R37 ;  /* 0x0000002500257308 */ /* 0x000ff00000000800 */
[----:B------:R-:W-:Y:S08]  /*3470*/  MUFU.EX2 R40, R40 ;  /* 0x0000002800287308 */ /* 0x000ff00000000800 */
[----:B------:R-:W-:Y:S01]  /*3480*/  MUFU.EX2 R41, R41 ;  /* 0x0000002900297308 */ /* 0x000fe20000000800 */
[----:B----4-:R-:W-:Y:S01]  /*3490*/  FMNMX.FTZ R89, R11, R80, !PT ;  /* 0x000000500b597209 */ /* 0x010fe20007810000 */
[----:B------:R-:W-:-:S06]  /*34a0*/  FFMA.FTZ R80, R105, R3, -R8 ;  /* 0x0000000369507223 */ /* 0x000fcc0000010808 */
[----:B------:R-:W-:Y:S01]  /*34b0*/  MUFU.EX2 R44, R44 ;  /* 0x0000002c002c7308 */ /* 0x000fe20000000800 */
[----:B------:R-:W-:Y:S01]  /*34c0*/  FFMA.FTZ R8, R117, R3, -R8 ;  /* 0x0000000375087223 */ /* 0x000fe20000010808 */
[----:B------:R-:W4:Y:S06]  /*34d0*/  SHFL.BFLY PT, R96, R89, 0x1, 0x1f ;  /* 0x0c201f0059607f89 */ /* 0x000f2c00000e0000 */
[----:B------:R-:W-:Y:S08]  /*34e0*/  MUFU.EX2 R45, R45 ;  /* 0x0000002d002d7308 */ /* 0x000ff00000000800 */
[----:B------:R-:W-:Y:S08]  /*34f0*/  MUFU.EX2 R48, R48 ;  /* 0x0000003000307308 */ /* 0x000ff00000000800 */
[----:B------:R-:W-:Y:S01]  /*3500*/  MUFU.EX2 R52, R52 ;  /* 0x0000003400347308 */ /* 0x000fe20000000800 */
[----:B----4-:R-:W-:-:S04]  /*3510*/  FMNMX.FTZ R11, R89, R96, !PT ;  /* 0x00000060590b7209 */ /* 0x010fc80007810000 */
        /* <DEDUP_REMOVED lines=13> */
[----:B------:R-:W-:Y:S01]  /*35f0*/  FADD.FTZ R66, R5, R6 ;  /* 0x0000000605427221 */ /* 0x000fe20000010000 */
[-CC-:B------:R-:W-:Y:S01]  /*3600*/  FFMA.FTZ R108, R38, R3.reuse, -R96.reuse ;  /* 0x00000003266c7223 */ /* 0x180fe20000010860 */
[-CC-:B------:R-:W-:Y:S01]  /*3610*/  FFMA.FTZ R30, R43, R3.reuse, -R96.reuse ;  /* 0x000000032b1e7223 */ /* 0x180fe20000010860 */
[-C--:B------:R-:W-:Y:S01]  /*3620*/  FFMA.FTZ R43, R67, R3.reuse, -R96 ;  /* 0x00000003432b7223 */ /* 0x080fe20000010860 */
[----:B0-----:R-:W-:Y:S01]  /*3630*/  FADD.FTZ R66, R7, R66 ;  /* 0x0000004207427221 */ /* 0x001fe20000010000 */
[----:B------:R-:W-:Y:S01]  /*3640*/  FFMA.FTZ R109, R39, R3, -R96 ;  /* 0x00000003276d7223 */ /* 0x000fe20000010860 */
[C---:B-1----:R-:W-:Y:S01]  /*3650*/  F2FP.BF16.F32.PACK_AB R6, R13.reuse, R7 ;  /* 0x000000070d06723e */ /* 0x042fe200000010ff */
[----:B------:R-:W0:Y:S01]  /*3660*/  MUFU.EX2 R97, R97 ;  /* 0x0000006100617308 */ /* 0x000e220000000800 */
[----:B------:R-:W-:Y:S01]  /*3670*/  FADD.FTZ R67, R13, R66 ;  /* 0x000000420d437221 */ /* 0x000fe20000010000 */
[-CC-:B------:R-:W-:Y:S01]  /*3680*/  FFMA.FTZ R27, R42, R3.reuse, -R96.reuse ;  /* 0x000000032a1b7223 */ /* 0x180fe20000010860 */
[-CC-:B------:R-:W-:Y:S01]  /*3690*/  FFMA.FTZ R31, R46, R3.reuse, -R96.reuse ;  /* 0x000000032e1f7223 */ /* 0x180fe20000010860 */
[-CC-:B------:R-:W-:Y:S01]  /*36a0*/  FFMA.FTZ R46, R70, R3.reuse, -R96.reuse ;  /* 0x00000003462e7223 */ /* 0x180fe20000010860 */
[----:B--2---:R-:W-:Y:S01]  /*36b0*/  FADD.FTZ R7, R12, R67 ;  /* 0x000000430c077221 */ /* 0x004fe20000010000 */
[----:B---3--:R-:W-:Y:S01]  /*36c0*/  F2FP.BF16.F32.PACK_AB R12, R14, R12 ;  /* 0x0000000c0e0c723e */ /* 0x008fe200000010ff */
        /* <DEDUP_REMOVED lines=26> */
[----:B--2---:R-:W-:Y:S01]  /*3870*/  FADD.FTZ R5, R101, R66 ;  /* 0x0000004265057221 */ /* 0x004fe20000010000 */
        /* <DEDUP_REMOVED lines=9> */
[----:B------:R-:W-:Y:S01]  /*3910*/  F2FP.BF16.F32.PACK_AB R5, R97, R26 ;  /* 0x0000001a6105723e */ /* 0x000fe200000010ff */
[-CC-:B------:R-:W-:Y:S01]  /*3920*/  FFMA.FTZ R82, R94, R3.reuse, -R96.reuse ;  /* 0x000000035e527223 */ /* 0x180fe20000010860 */
[-CC-:B------:R-:W-:Y:S01]  /*3930*/  FFMA.FTZ R103, R103, R3.reuse, -R96.reuse ;  /* 0x0000000367677223 */ /* 0x180fe20000010860 */
[-CC-:B------:R-:W-:Y:S01]  /*3940*/  FFMA.FTZ R106, R106, R3.reuse, -R96.reuse ;  /* 0x000000036a6a7223 */ /* 0x180fe20000010860 */
[----:B------:R-:W-:Y:S01]  /*3950*/  FFMA.FTZ R107, R107, R3, -R96 ;  /* 0x000000036b6b7223 */ /* 0x000fe20000010860 */
[----:B------:R-:W0:Y:S01]  /*3960*/  MUFU.EX2 R109, R109 ;  /* 0x0000006d006d7308 */ /* 0x000e220000000800 */
[----:B-1----:R-:W-:Y:S01]  /*3970*/  FADD.FTZ R7, R105, R14 ;  /* 0x0000000e69077221 */ /* 0x002fe20000010000 */
[----:B------:R-:W-:Y:S01]  /*3980*/  F2FP.BF16.F32.PACK_AB R14, R25, R15 ;  /* 0x0000000f190e723e */ /* 0x000fe200000010ff */
[----:B------:R-:W-:Y:S01]  /*3990*/  FADD.FTZ R25, R9, R70 ;  /* 0x0000004609197221 */ /* 0x000fe20000010000 */
[----:B------:R-:W-:Y:S01]  /*39a0*/  F2FP.BF16.F32.PACK_AB R13, R105, R104 ;  /* 0x00000068690d723e */ /* 0x000fe200000010ff */
[-CC-:B------:R-:W-:Y:S01]  /*39b0*/  FFMA.FTZ R110, R110, R3.reuse, -R96.reuse ;  /* 0x000000036e6e7223 */ /* 0x180fe20000010860 */
[-CC-:B------:R-:W-:Y:S01]  /*39c0*/  FFMA.FTZ R111, R111, R3.reuse, -R96.reuse ;  /* 0x000000036f6f7223 */ /* 0x180fe20000010860 */
[----:B------:R-:W-:Y:S01]  /*39d0*/  FADD.FTZ R87, R10, R25 ;  /* 0x000000190a577221 */ /* 0x000fe20000010000 */
[----:B------:R-:W1:Y:S01]  /*39e0*/  MUFU.EX2 R27, R27 ;  /* 0x0000001b001b7308 */ /* 0x000e620000000800 */
[----:B--2---:R-:W-:Y:S01]  /*39f0*/  FADD.FTZ R26, R108, R7 ;  /* 0x000000076c1a7221 */ /* 0x004fe20000010000 */
[----:B------:R-:W-:Y:S01]  /*3a00*/  F2FP.BF16.F32.PACK_AB R7, R101, R100 ;  /* 0x000000646507723e */ /* 0x000fe200000010ff */
[----:B------:R-:W-:Y:S01]  /*3a10*/  FADD.FTZ R70, R20, R87 ;  /* 0x0000005714467221 */ /* 0x000fe20000010000 */
[-CC-:B------:R-:W-:Y:S01]  /*3a20*/  FFMA.FTZ R114, R114, R3.reuse, -R96.reuse ;  /* 0x0000000372727223 */ /* 0x180fe20000010860 */
[-CC-:B------:R-:W-:Y:S01]  /*3a30*/  FFMA.FTZ R118, R118, R3.reuse, -R96.reuse ;  /* 0x0000000376767223 */ /* 0x180fe20000010860 */
[-C--:B------:R-:W-:Y:S01]  /*3a40*/  FFMA.FTZ R115, R115, R3.reuse, -R96 ;  /* 0x0000000373737223 */ /* 0x080fe20000010860 */
[----:B------:R-:W-:Y:S01]  /*3a50*/  FADD.FTZ R87, R21, R70 ;  /* 0x0000004615577221 */ /* 0x000fe20000010000 */
[----:B------:R-:W2:Y:S01]  /*3a60*/  MUFU.EX2 R30, R30 ;  /* 0x0000001e001e7308 */ /* 0x000ea20000000800 */
[C---:B0-----:R-:W-:Y:S01]  /*3a70*/  FADD.FTZ R26, R109.reuse, R26 ;  /* 0x0000001a6d1a7221 */ /* 0x041fe20000010000 */
[----:B------:R0:W-:Y:S01]  /*3a80*/  STSM.16.M88.4 [R16+0x1e800], R4 ;  /* 0x01e8000410007844 */ /* 0x0001e20000000200 */
[----:B------:R-:W-:Y:S01]  /*3a90*/  FADD.FTZ R87, R24, R87 ;  /* 0x0000005718577221 */ /* 0x000fe20000010000 */
[----:B------:R-:W-:Y:S01]  /*3aa0*/  F2FP.BF16.F32.PACK_AB R15, R109, R108 ;  /* 0x0000006c6d0f723e */ /* 0x000fe200000010ff */
[----:B------:R-:W-:Y:S01]  /*3ab0*/  FFMA.FTZ R96, R119, R3, -R96 ;  /* 0x0000000377607223 */ /* 0x000fe20000010860 */
[C---:B------:R-:W-:Y:S01]  /*3ac0*/  F2FP.BF16.F32.PACK_AB R24, R28.reuse, R24 ;  /* 0x000000181c18723e */ /* 0x040fe200000010ff */
[----:B------:R-:W-:Y:S01]  /*3ad0*/  FADD.FTZ R70, R28, R87 ;  /* 0x000000571c467221 */ /* 0x000fe20000010000 */
[----:B------:R-:W3:Y:S01]  /*3ae0*/  MUFU.EX2 R31, R31 ;  /* 0x0000001f001f7308 */ /* 0x000ee20000000800 */
[----:B-1----:R-:W-:Y:S01]  /*3af0*/  FADD.FTZ R25, R27, R26 ;  /* 0x0000001a1b197221 */ /* 0x002fe20000010000 */
[----:B------:R1:W-:Y:S01]  /*3b00*/  STSM.16.M88.4 [R23], R12 ;  /* 0x0000000c17007844 */ /* 0x0003e20000000200 */
[----:B------:R-:W-:-:S04]  /*3b10*/  FADD.FTZ R87, R29, R70 ;  /* 0x000000461d577221 */ /* 0x000fc80000010000 */
[----:B------:R-:W-:Y:S01]  /*3b20*/  FADD.FTZ R70, R32, R87 ;  /* 0x0000005720467221 */ /* 0x000fe20000010000 */
[----:B------:R-:W4:Y:S01]  /*3b30*/  MUFU.EX2 R34, R34 ;  /* 0x0000002200227308 */ /* 0x000f220000000800 */
[----:B--2---:R-:W-:Y:S01]  /*3b40*/  FADD.FTZ R26, R30, R25 ;  /* 0x000000191e1a7221 */ /* 0x004fe20000010000 */
[----:B0-----:R-:W-:Y:S01]  /*3b50*/  F2FP.BF16.F32.PACK_AB R4, R10, R9 ;  /* 0x000000090a04723e */ /* 0x001fe200000010ff */
[----:B------:R-:W-:Y:S01]  /*3b60*/  FADD.FTZ R87, R33, R70 ;  /* 0x0000004621577221 */ /* 0x000fe20000010000 */
[----:B------:R-:W-:-:S03]  /*3b70*/  F2FP.BF16.F32.PACK_AB R6, R21, R20 ;  /* 0x000000141506723e */ /* 0x000fc600000010ff */
[C---:B------:R-:W-:Y:S01]  /*3b80*/  FADD.FTZ R70, R36.reuse, R87 ;  /* 0x0000005724467221 */ /* 0x040fe20000010000 */
[----:B------:R-:W0:Y:S01]  /*3b90*/  MUFU.EX2 R38, R38 ;  /* 0x0000002600267308 */ /* 0x000e220000000800 */
[----:B---3--:R-:W-:Y:S01]  /*3ba0*/  FADD.FTZ R25, R31, R26 ;  /* 0x0000001a1f197221 */ /* 0x008fe20000010000 */
[----:B-1----:R-:W-:Y:S01]  /*3bb0*/  F2FP.BF16.F32.PACK_AB R12, R36, R33 ;  /* 0x00000021240c723e */ /* 0x002fe200000010ff */
[----:B------:R-:W-:Y:S01]  /*3bc0*/  FADD.FTZ R70, R49, R70 ;  /* 0x0000004631467221 */ /* 0x000fe20000010000 */
[----:B------:R-:W-:-:S03]  /*3bd0*/  F2FP.BF16.F32.PACK_AB R14, R61, R49 ;  /* 0x000000313d0e723e */ /* 0x000fc600000010ff */
[----:B------:R-:W-:Y:S01]  /*3be0*/  FADD.FTZ R70, R61, R70 ;  /* 0x000000463d467221 */ /* 0x000fe20000010000 */
[----:B------:R-:W1:Y:S01]  /*3bf0*/  MUFU.EX2 R39, R39 ;  /* 0x0000002700277308 */ /* 0x000e620000000800 */
[----:B----4-:R-:W-:Y:S02]  /*3c00*/  FADD.FTZ R25, R34, R25 ;  /* 0x0000001922197221 */ /* 0x010fe40000010000 */
[----:B------:R-:W-:-:S04]  /*3c10*/  FADD.FTZ R9, R37, R70 ;  /* 0x0000004625097221 */ /* 0x000fc80000010000 */
[----:B------:R-:W-:Y:S01]  /*3c20*/  FADD.FTZ R20, R40, R9 ;  /* 0x0000000928147221 */ /* 0x000fe20000010000 */
[----:B------:R-:W2:Y:S01]  /*3c30*/  MUFU.EX2 R42, R42 ;  /* 0x0000002a002a7308 */ /* 0x000ea20000000800 */
[----:B0-----:R-:W-:Y:S01]  /*3c40*/  FADD.FTZ R26, R38, R25 ;  /* 0x00000019261a7221 */ /* 0x001fe20000010000 */
[----:B------:R-:W-:Y:S01]  /*3c50*/  F2FP.BF16.F32.PACK_AB R40, R40, R37 ;  /* 0x000000252828723e */ /* 0x000fe200000010ff */
[----:B------:R-:W-:-:S04]  /*3c60*/  FADD.FTZ R5, R41, R20 ;  /* 0x0000001429057221 */ /* 0x000fc80000010000 */
[----:B------:R-:W-:Y:S01]  /*3c70*/  FADD.FTZ R28, R44, R5 ;  /* 0x000000052c1c7221 */ /* 0x000fe20000010000 */
[----:B------:R-:W0:Y:S01]  /*3c80*/  MUFU.EX2 R47, R47 ;  /* 0x0000002f002f7308 */ /* 0x000e220000000800 */
[----:B-1----:R-:W-:Y:S01]  /*3c90*/  FADD.FTZ R25, R39, R26 ;  /* 0x0000001a27197221 */ /* 0x002fe20000010000 */
[----:B------:R-:W-:Y:S01]  /*3ca0*/  F2FP.BF16.F32.PACK_AB R5, R30, R27 ;  /* 0x0000001b1e05723e */ /* 0x000fe200000010ff */
[----:B------:R-:W-:-:S04]  /*3cb0*/  FADD.FTZ R15, R45, R28 ;  /* 0x0000001c2d0f7221 */ /* 0x000fc80000010000 */
[----:B------:R-:W-:Y:S01]  /*3cc0*/  FADD.FTZ R15, R48, R15 ;  /* 0x0000000f300f7221 */ /* 0x000fe20000010000 */
[----:B------:R-:W1:Y:S01]  /*3cd0*/  MUFU.EX2 R50, R50 ;  /* 0x0000003200327308 */ /* 0x000e620000000800 */
[----:B--2---:R-:W-:Y:S01]  /*3ce0*/  FADD.FTZ R26, R42, R25 ;  /* 0x000000192a1a7221 */ /* 0x004fe20000010000 */
[----:B------:R-:W-:Y:S01]  /*3cf0*/  F2FP.BF16.F32.PACK_AB R48, R48, R45 ;  /* 0x0000002d3030723e */ /* 0x000fe200000010ff */
[----:B------:R-:W-:-:S05]  /*3d00*/  FADD.FTZ R28, R52, R15 ;  /* 0x0000000f341c7221 */ /* 0x000fca0000010000 */
[----:B------:R-:W2:Y:S01]  /*3d10*/  MUFU.EX2 R51, R51 ;  /* 0x0000003300337308 */ /* 0x000ea20000000800 */
[C---:B0-----:R-:W-:Y:S01]  /*3d20*/  FADD.FTZ R25, R47.reuse, R26 ;  /* 0x0000001a2f197221 */ /* 0x041fe20000010000 */
[----:B------:R-:W-:Y:S02]  /*3d30*/  F2FP.BF16.F32.PACK_AB R27, R47, R42 ;  /* 0x0000002a2f1b723e */ /* 0x000fe400000010ff */
[----:B------:R-:W-:-:S04]  /*3d40*/  F2FP.BF16.F32.PACK_AB R42, R44, R41 ;  /* 0x000000292c2a723e */ /* 0x000fc800000010ff */
[----:B------:R-:W0:Y:S01]  /*3d50*/  MUFU.EX2 R54, R54 ;  /* 0x0000003600367308 */ /* 0x000e220000000800 */
[----:B-1----:R-:W-:-:S07]  /*3d60*/  FADD.FTZ R26, R50, R25 ;  /* 0x00000019321a7221 */ /* 0x002fce0000010000 */
[----:B------:R-:W1:Y:S01]  /*3d70*/  MUFU.EX2 R59, R59 ;  /* 0x0000003b003b7308 */ /* 0x000e620000000800 */
[----:B--2---:R-:W-:Y:S01]  /*3d80*/  FADD.FTZ R25, R51, R26 ;  /* 0x0000001a33197221 */ /* 0x004fe20000010000 */
[----:B------:R-:W-:-:S06]  /*3d90*/  F2FP.BF16.F32.PACK_AB R26, R32, R29 ;  /* 0x0000001d201a723e */ /* 0x000fcc00000010ff */
        /* <DEDUP_REMOVED lines=13> */
[----:B------:R-:W-:-:S05]  /*3e70*/  F2FP.BF16.F32.PACK_AB R7, R34, R31 ;  /* 0x0000001f2207723e */ /* 0x000fca00000010ff */
[----:B------:R1:W-:Y:S01]  /*3e80*/  STSM.16.M88.4 [R18], R4 ;  /* 0x0000000412007844 */ /* 0x0003e20000000200 */
[----:B------:R-:W3:Y:S01]  /*3e90*/  MUFU.EX2 R62, R62 ;  /* 0x0000003e003e7308 */ /* 0x000ee20000000800 */
[C---:B--2---:R-:W-:Y:S01]  /*3ea0*/  FADD.FTZ R13, R55.reuse, R20 ;  /* 0x00000014370d7221 */ /* 0x044fe20000010000 */
[----:B------:R-:W-:Y:S01]  /*3eb0*/  F2FP.BF16.F32.PACK_AB R43, R55, R46 ;  /* 0x0000002e372b723e */ /* 0x000fe200000010ff */
[----:B------:R-:W-:Y:S05]  /*3ec0*/  STSM.16.M88.4 [R17], R24 ;  /* 0x0000001811007844 */ /* 0x000fea0000000200 */
[----:B------:R-:W2:Y:S01]  /*3ed0*/  MUFU.EX2 R63, R63 ;  /* 0x0000003f003f7308 */ /* 0x000ea20000000800 */
[----:B0-----:R-:W-:Y:S01]  /*3ee0*/  FADD.FTZ R21, R58, R13 ;  /* 0x0000000d3a157221 */ /* 0x001fe20000010000 */
[----:B------:R-:W-:-:S02]  /*3ef0*/  F2FP.BF16.F32.PACK_AB R13, R51, R50 ;  /* 0x00000032330d723e */ /* 0x000fc400000010ff */
[----:B------:R-:W-:-:S03]  /*3f00*/  F2FP.BF16.F32.PACK_AB R50, R53, R52 ;  /* 0x000000343532723e */ /* 0x000fc600000010ff */
[----:B------:R0:W-:Y:S01]  /*3f10*/  STSM.16.M88.4 [R16+0x24800], R12 ;  /* 0x0248000c10007844 */ /* 0x0001e20000000200 */
[----:B------:R-:W4:Y:S01]  /*3f20*/  MUFU.EX2 R67, R67 ;  /* 0x0000004300437308 */ /* 0x000f220000000800 */
[C---:B---3--:R-:W-:Y:S01]  /*3f30*/  FADD.FTZ R20, R62.reuse, R21 ;  /* 0x000000153e147221 */ /* 0x048fe20000010000 */
[----:B------:R-:W-:Y:S01]  /*3f40*/  FADD.FTZ R21, R53, R28 ;  /* 0x0000001c35157221 */ /* 0x000fe20000010000 */
[----:B------:R-:W-:Y:S01]  /*3f50*/  F2FP.BF16.F32.PACK_AB R49, R62, R58 ;  /* 0x0000003a3e31723e */ /* 0x000fe200000010ff */
[----:B------:R-:W-:Y:S02]  /*3f60*/  STSM.16.M88.4 [R153], R40 ;  /* 0x0000002899007844 */ /* 0x000fe40000000200 */
[----:B------:R-:W-:Y:S02]  /*3f70*/  FADD.FTZ R28, R56, R21 ;  /* 0x00000015381c7221 */ /* 0x000fe40000010000 */
[----:B------:R-:W3:Y:S01]  /*3f80*/  MUFU.EX2 R57, R57 ;  /* 0x0000003900397308 */ /* 0x000ee20000000800 */
[----:B--2---:R-:W-:-:S07]  /*3f90*/  FADD.FTZ R20, R63, R20 ;  /* 0x000000143f147221 */ /* 0x004fce0000010000 */
[----:B------:R-:W2:Y:S01]  /*3fa0*/  MUFU.EX2 R66, R66 ;  /* 0x0000004200427308 */ /* 0x000ea20000000800 */
[C---:B----4-:R-:W-:Y:S01]  /*3fb0*/  FADD.FTZ R21, R67.reuse, R20 ;  /* 0x0000001443157221 */ /* 0x050fe20000010000 */
[----:B------:R-:W-:-:S05]  /*3fc0*/  F2FP.BF16.F32.PACK_AB R51, R67, R63 ;  /* 0x0000003f4333723e */ /* 0x000fca00000010ff */
[----:B------:R-:W-:Y:S01]  /*3fd0*/  STSM.16.M88.4 [R18+0x6000], R48 ;  /* 0x0060003012007844 */ /* 0x000fe20000000200 */
[----:B------:R-:W4:Y:S01]  /*3fe0*/  MUFU.EX2 R60, R60 ;  /* 0x0000003c003c7308 */ /* 0x000f220000000800 */
[C---:B---3--:R-:W-:Y:S01]  /*3ff0*/  FADD.FTZ R29, R57.reuse, R28 ;  /* 0x0000001c391d7221 */ /* 0x048fe20000010000 */
[----:B------:R-:W-:-:S06]  /*4000*/  F2FP.BF16.F32.PACK_AB R56, R57, R56 ;  /* 0x000000383938723e */ /* 0x000fcc00000010ff */
[----:B------:R-:W1:Y:S01]  /*4010*/  MUFU.EX2 R71, R71 ;  /* 0x0000004700477308 */ /* 0x000e620000000800 */
[----:B--2---:R-:W-:-:S07]  /*4020*/  FADD.FTZ R20, R66, R21 ;  /* 0x0000001542147221 */ /* 0x004fce0000010000 */
[----:B------:R-:W2:Y:S01]  /*4030*/  MUFU.EX2 R64, R64 ;  /* 0x0000004000407308 */ /* 0x000ea20000000800 */
[----:B----4-:R-:W-:-:S07]  /*4040*/  FADD.FTZ R29, R60, R29 ;  /* 0x0000001d3c1d7221 */ /* 0x010fce0000010000 */
        /* <DEDUP_REMOVED lines=12> */
[----:B------:R-:W-:-:S05]  /*4110*/  F2FP.BF16.F32.PACK_AB R59, R75, R74 ;  /* 0x0000004a4b3b723e */ /* 0x000fca00000010ff */
[----:B------:R-:W-:Y:S01]  /*4120*/  STSM.16.M88.4 [R17+0x6000], R56 ;  /* 0x0060003811007844 */ /* 0x000fe20000000200 */
        /* <DEDUP_REMOVED lines=19> */
[----:B------:R-:W-:-:S06]  /*4260*/  F2FP.BF16.F32.PACK_AB R76, R76, R73 ;  /* 0x000000494c4c723e */ /* 0x000fcc00000010ff */
[----:B------:R-:W1:Y:S01]  /*4270*/  MUFU.EX2 R9, R98 ;  /* 0x0000006200097308 */ /* 0x000e620000000800 */
[C---:B--2---:R-:W-:Y:S01]  /*4280*/  FADD.FTZ R4, R83.reuse, R4 ;  /* 0x0000000453047221 */ /* 0x044fe20000010000 */
[----:B------:R-:W-:-:S05]  /*4290*/  F2FP.BF16.F32.PACK_AB R71, R83, R82 ;  /* 0x000000525347723e */ /* 0x000fca00000010ff */
[----:B------:R-:W-:Y:S01]  /*42a0*/  STSM.16.M88.4 [R16+0x2a800], R68 ;  /* 0x02a8004410007844 */ /* 0x000fe20000000200 */
[----:B------:R-:W0:Y:S01]  /*42b0*/  MUFU.EX2 R93, R93 ;  /* 0x0000005d005d7308 */ /* 0x000e220000000800 */
[----:B---3--:R-:W-:-:S07]  /*42c0*/  FADD.FTZ R6, R77, R6 ;  /* 0x000000064d067221 */ /* 0x008fce0000010000 */
        /* <DEDUP_REMOVED lines=17> */
[----:B------:R-:W-:-:S05]  /*43e0*/  F2FP.BF16.F32.PACK_AB R79, R103, R102 ;  /* 0x00000066674f723e */ /* 0x000fca00000010ff */
[----:B------:R-:W-:Y:S01]  /*43f0*/  STSM.16.M88.4 [R152], R76 ;  /* 0x0000004c98007844 */ /* 0x000fe20000000200 */
        /* <DEDUP_REMOVED lines=16> */
[----:B------:R-:W-:-:S05]  /*4500*/  F2FP.BF16.F32.PACK_AB R83, R111, R110 ;  /* 0x0000006e6f53723e */ /* 0x000fca00000010ff */
[----:B------:R-:W-:Y:S01]  /*4510*/  STSM.16.M88.4 [R18+0xc000], R80 ;  /* 0x00c0005012007844 */ /* 0x000fe20000000200 */
[----:B------:R-:W0:Y:S01]  /*4520*/  MUFU.EX2 R6, R115 ;  /* 0x0000007300067308 */ /* 0x000e220000000800 */
[C---:B--2---:R-:W-:Y:S01]  /*4530*/  FADD.FTZ R14, R88.reuse, R7 ;  /* 0x00000007580e7221 */ /* 0x044fe20000010000 */
[----:B------:R-:W-:-:S06]  /*4540*/  F2FP.BF16.F32.PACK_AB R4, R88, R85 ;  /* 0x000000555804723e */ /* 0x000fcc00000010ff */
[----:B------:R-:W-:Y:S01]  /*4550*/  MUFU.EX2 R89, R116 ;  /* 0x0000007400597308 */ /* 0x000fe20000000800 */
[----:B-1----:R-:W-:-:S07]  /*4560*/  FADD.FTZ R7, R5, R12 ;  /* 0x0000000c05077221 */ /* 0x002fce0000010000 */
[----:B------:R-:W1:Y:S01]  /*4570*/  MUFU.EX2 R8, R8 ;  /* 0x0000000800087308 */ /* 0x000e620000000800 */
[C---:B0-----:R-:W-:Y:S01]  /*4580*/  FADD.FTZ R9, R6.reuse, R7 ;  /* 0x0000000706097221 */ /* 0x041fe20000010000 */
[----:B------:R-:W-:-:S06]  /*4590*/  F2FP.BF16.F32.PACK_AB R5, R6, R5 ;  /* 0x000000050605723e */ /* 0x000fcc00000010ff */
[----:B------:R-:W-:Y:S08]  /*45a0*/  MUFU.EX2 R118, R118 ;  /* 0x0000007600767308 */ /* 0x000ff00000000800 */
[----:B------:R-:W0:Y:S01]  /*45b0*/  MUFU.EX2 R13, R96 ;  /* 0x00000060000d7308 */ /* 0x000e220000000800 */
[----:B-1----:R-:W-:Y:S01]  /*45c0*/  F2FP.BF16.F32.PACK_AB R6, R8, R89 ;  /* 0x000000590806723e */ /* 0x002fe200000010ff */
[----:B------:R-:W-:Y:S01]  /*45d0*/  FADD.FTZ R89, R89, R14 ;  /* 0x0000000e59597221 */ /* 0x000fe20000010000 */
[----:B0-----:R-:W-:Y:S01]  /*45e0*/  F2FP.BF16.F32.PACK_AB R7, R13, R118 ;  /* 0x000000760d07723e */ /* 0x001fe200000010ff */
[----:B------:R-:W-:-:S02]  /*45f0*/  FADD.FTZ R118, R118, R9 ;  /* 0x0000000976767221 */ /* 0x000fc40000010000 */
[----:B------:R-:W-:Y:S01]  /*4600*/  FADD.FTZ R9, R8, R89 ;  /* 0x0000005908097221 */ /* 0x000fe20000010000 */
[----:B------:R-:W-:Y:S01]  /*4610*/  VIADD R8, R19, 0xfffffffe ;  /* 0xfffffffe13087836 */ /* 0x000fe20000000000 */
[----:B------:R0:W-:Y:S04]  /*4620*/  STSM.16.M88.4 [R17+0xc000], R4 ;  /* 0x00c0000411007844 */ /* 0x0001e80000000200 */
[----:B------:R-:W-:Y:S01]  /*4630*/  ISETP.GE.AND P2, PT, R8, R22, PT ;  /* 0x000000160800720c */ /* 0x000fe20003f46270 */
[----:B------:R1:W-:Y:S06]  /*4640*/  MEMBAR.ALL.CTA ;  /* 0x0000000000007992 */ /* 0x0003ec0000008000 */
[----:B-1----:R-:W1:Y:S01]  /*4650*/  FENCE.VIEW.ASYNC.S ;  /* 0x00000000000073c6 */ /* 0x002e620000000000 */
[----:B0-----:R-:W-:Y:S01]  /*4660*/  FADD.FTZ R5, R13, R118 ;  /* 0x000000760d057221 */ /* 0x001fe20000010000 */
[----:B-1----:R-:W-:-:S04]  /*4670*/  NOP ;  /* 0x0000000000007918 */ /* 0x002fc80000000000 */
[----:B------:R-:W-:Y:S05]  /*4680*/  @!P2 BRA `(.L_x_12315) ;  /* 0x0000002800c8a947 */ /* 0x000fea0003800000 */
[----:B------:R-:W-:Y:S01]  /*4690*/  IMAD.MOV.U32 R7, RZ, RZ, R11 ;  /* 0x000000ffff077224 */ /* 0x000fe200078e000b */
[----:B------:R-:W-:Y:S01]  /*46a0*/  CS2R R150, SRZ ;  /* 0x0000000000967805 */ /* 0x000fe2000001ff00 */
[----:B------:R-:W-:Y:S01]  /*46b0*/  IMAD.MOV.U32 R6, RZ, RZ, R0 ;  /* 0x000000ffff067224 */ /* 0x000fe200078e0000 */
[----:B------:R-:W-:Y:S01]  /*46c0*/  CS2R R148, SRZ ;  /* 0x0000000000947805 */ /* 0x000fe2000001ff00 */
[----:B------:R-:W-:Y:S01]  /*46d0*/  IMAD.MOV.U32 R4, RZ, RZ, R2 ;  /* 0x000000ffff047224 */ /* 0x000fe200078e0002 */
        /* <DEDUP_REMOVED lines=14> */
[----:B------:R-:W-:-:S06]  /*47c0*/  UMOV UR6, UR36 ;  /* 0x0000002400067c82 */ /* 0x000fcc0008000000 */
.L_x_12324:
[----:B------:R-:W-:Y:S01]  /*47d0*/  UIADD3 UR36, UR6, 0x1, URZ ;  /* 0x0000000106247890 */ /* 0x000fe2000fffe03f */
[----:B------:R-:W-:-:S03]  /*47e0*/  ISETP.NE.AND P3, PT, RZ, UR39, PT ;  /* 0x00000027ff007c0c */ /* 0x000fc6000bf65270 */
[----:B------:R-:W-:-:S04]  /*47f0*/  UISETP.NE.AND UP0, UPT, UR36, 0x2, UPT ;  /* 0x000000022400788c */ /* 0x000fc8000bf05270 */
[----:B------:R-:W-:Y:S02]  /*4800*/  USEL UR7, URZ, 0x1, UP0 ;  /* 0x000000013f077887 */ /* 0x000fe40008000000 */
[----:B------:R-:W-:-:S04]  /*4810*/  USEL UR36, UR36, URZ, UP0 ;  /* 0x0000003f24247287 */ /* 0x000fc80008000000 */
[----:B------:R-:W-:Y:S01]  /*4820*/  LOP3.LUT R2, R4, UR7, RZ, 0x3c, !PT ;  /* 0x0000000704027c12 */ /* 0x000fe2000f8e3cff */
[----:B----4-:R-:W-:Y:S07]  /*4830*/  @P3 BRA `(.L_x_12316) ;  /* 0x0000000000283947 */ /* 0x010fee0003800000 */
[----:B------:R-:W-:Y:S05]  /*4840*/  @!P0 BRA `(.L_x_12317) ;  /* 0x0000000000048947 */ /* 0x000fea0003800000 */
[----:B------:R-:W-:Y:S01]  /*4850*/  BPT.TRAP 0x1 ;  /* 0x000000040000795c */ /* 0x000fe20000300000 */
.L_x_12317:
[----:B------:R-:W-:Y:S01]  /*4860*/  ULEA UR7, UR36, UR37, 0x3 ;  /* 0x0000002524077291 */ /* 0x000fe2000f8e183f */
[----:B------:R-:W-:-:S08]  /*4870*/  SHF.L.U32 R0, R2, 0x1f, RZ ;  /* 0x0000001f02007819 */ /* 0x000fd000000006ff */
[----:B------:R0:W1:Y:S01]  /*4880*/  SYNCS.PHASECHK.TRANS64.TRYWAIT P2, [UR7+0x30830], R0 ;  /* 0x03083000ff0075a7 */ /* 0x0000620008040147 */
[----:B------:R-:W-:Y:S05]  /*4890*/  @!P0 BRA `(.L_x_12318) ;  /* 0x0000000000048947 */ /* 0x000fea0003800000 */
[----:B------:R-:W-:Y:S01]  /*48a0*/  BPT.TRAP 0x1 ;  /* 0x000000040000795c */ /* 0x000fe20000300000 */
.L_x_12318:
[----:B-1----:R-:W-:Y:S05]  /*48b0*/  @P2 BRA `(.L_x_12316) ;  /* 0x0000000000082947 */ /* 0x002fea0003800000 */
[----:B------:R-:W1:Y:S02]  /*48c0*/  SYNCS.PHASECHK.TRANS64.TRYWAIT P2, [UR7+0x30830], R0 ;  /* 0x03083000ff0075a7 */ /* 0x000e640008040147 */
[----:B-1----:R-:W-:Y:S05]  /*48d0*/  @!P2 BRA `(.L_x_12319) ;  /* 0x000000b00080a947 */ /* 0x002fea0003800000 */
.L_x_12316:
[----:B-1----:R-:W1:Y:S01]  /*48e0*/  S2R R3, SR_TID.X ;  /* 0x0000000000037919 */ /* 0x002e620000002100 */
[----:B------:R-:W-:Y:S01]  /*48f0*/  UIMAD UR26, UR36, 0x600, UR20 ;  /* 0x00000600241a78a4 */ /* 0x000fe2000f8e0214 */
[----:B------:R-:W-:Y:S01]  /*4900*/  UMOV UR24, UR4 ;  /* 0x0000000400187c82 */ /* 0x000fe20008000000 */
        /* <DEDUP_REMOVED lines=23> */
[----:B0-----:R-:W-:Y:S05]  /*4a80*/  @P3 BRA `(.L_x_12320) ;  /* 0x0000000000283947 */ /* 0x001fea0003800000 */
[----:B------:R-:W-:Y:S05]  /*4a90*/  @!P0 BRA `(.L_x_12321) ;  /* 0x0000000000048947 */ /* 0x000fea0003800000 */
[----:B------:R-:W-:Y:S01]  /*4aa0*/  BPT.TRAP 0x1 ;  /* 0x000000040000795c */ /* 0x000fe20000300000 */
.L_x_12321:
[----:B------:R-:W-:Y:S01]  /*4ab0*/  ULEA UR7, UR6, UR37, 0x3 ;  /* 0x0000002506077291 */ /* 0x000fe2000f8e183f */
[----:B------:R-:W-:-:S08]  /*4ac0*/  SHF.L.U32 R0, R4, 0x1f, RZ ;  /* 0x0000001f04007819 */ /* 0x000fd000000006ff */
[----:B------:R0:W1:Y:S01]  /*4ad0*/  SYNCS.PHASECHK.TRANS64.TRYWAIT P2, [UR7+0x30850], R0 ;  /* 0x03085000ff0075a7 */ /* 0x0000620008040147 */
[----:B------:R-:W-:Y:S05]  /*4ae0*/  @!P0 BRA `(.L_x_12322) ;  /* 0x0000000000048947 */ /* 0x000fea0003800000 */
[----:B------:R-:W-:Y:S01]  /*4af0*/  BPT.TRAP 0x1 ;  /* 0x000000040000795c */ /* 0x000fe20000300000 */
.L_x_12322:
[----:B-1----:R-:W-:Y:S05]  /*4b00*/  @P2 BRA `(.L_x_12320) ;  /* 0x0000000000082947 */ /* 0x002fea0003800000 */
[----:B------:R-:W1:Y:S02]  /*4b10*/  SYNCS.PHASECHK.TRANS64.TRYWAIT P2, [UR7+0x30850], R0 ;  /* 0x03085000ff0075a7 */ /* 0x000e640008040147 */
[----:B-1----:R-:W-:Y:S05]  /*4b20*/  @!P2 BRA `(.L_x_12323) ;  /* 0x000000b00004a947 */ /* 0x002fea0003800000 */
.L_x_12320:
[----:B------:R-:W-:Y:S01]  /*4b30*/  ULEA UR10, UR38, UR37, 0xd ;  /* 0x00000025260a7291 */ /* 0x000fe2000f8e683f */
[----:B------:R-:W-:Y:S01]  /*4b40*/  WARPGROUP.ARRIVE ;  /* 0x00000000000079c5 */ /* 0x000fe20000000000 */
[----:B------:R-:W-:Y:S01]  /*4b50*/  UIADD3 UR7, UR37, 0x400, URZ ;  /* 0x0000040025077890 */ /* 0x000fe2000fffe03f */
[----:B01----:R-:W-:Y:S01]  /*4b60*/  FMNMX.FTZ R0, R24, R6, !PT ;  /* 0x0000000618007209 */ /* 0x003fe20007810000 */
[----:B------:R-:W-:Y:S01]  /*4b70*/  UIADD3 UR10, UR10, 0x1e800, URZ ;  /* 0x0001e8000a0a7890 */ /* 0x000fe2000fffe03f */
[----:B------:R-:W-:Y:S01]  /*4b80*/  FMNMX.FTZ R11, R26, R7, !PT ;  /* 0x000000071a0b7209 */ /* 0x000fe20007810000 */
[----:B------:R-:W-:Y:S01]  /*4b90*/  USHF.R.U32.HI UR7, URZ, 0x4, UR7 ;  /* 0x000000043f077899 */ /* 0x000fe20008011607 */
[----:B------:R-:W-:Y:S01]  /*4ba0*/  FMNMX.FTZ R0, R25, R0, !PT ;  /* 0x0000000019007209 */ /* 0x000fe20007810000 */
[----:B------:R-:W-:Y:S01]  /*4bb0*/  USHF.R.U32.HI UR10, URZ, 0x4, UR10 ;  /* 0x000000043f0a7899 */ /* 0x000fe2000801160a */
[----:B------:R-:W-:Y:S01]  /*4bc0*/  FMNMX.FTZ R11, R27, R11, !PT ;  /* 0x0000000b1b0b7209 */ /* 0x000fe20007810000 */
[----:B------:R-:W-:Y:S01]  /*4bd0*/  ULOP3.LUT UR7, UR7, 0x3fff, URZ, 0xc0, !UPT ;  /* 0x00003fff07077892 */ /* 0x000fe2000f8ec03f */
[----:B------:R-:W-:Y:S01]  /*4be0*/  FMNMX.FTZ R0, R28, R0, !PT ;  /* 0x000000001c007209 */ /* 0x000fe20007810000 */
[----:B------:R-:W-:Y:S01]  /*4bf0*/  ULOP3.LUT UR10, UR10, 0x3fff, URZ, 0xc0, !UPT ;  /* 0x00003fff0a0a7892 */ /* 0x000fe2000f8ec03f */
[----:B------:R-:W-:Y:S01]  /*4c00*/  FMNMX.FTZ R11, R30, R11, !PT ;  /* 0x0000000b1e0b7209 */ /* 0x000fe20007810000 */
[----:B------:R-:W-:Y:S01]  /*4c10*/  UIMAD UR14, UR6, 0x600, UR7 ;  /* 0x00000600060e78a4 */ /* 0x000fe2000f8e0207 */
[----:B------:R-:W-:Y:S01]  /*4c20*/  FMNMX.FTZ R0, R29, R0, !PT ;  /* 0x000000001d007209 */ /* 0x000fe20007810000 */
[----:B------:R-:W-:Y:S01]  /*4c30*/  ULOP3.LUT UR10, UR10, 0x10000, URZ, 0xfc, !UPT ;  /* 0x000100000a0a7892 */ /* 0x000fe2000f8efc3f */
[----:B------:R-:W-:Y:S01]  /*4c40*/  FMNMX.FTZ R11, R31, R11, !PT ;  /* 0x0000000b1f0b7209 */ /* 0x000fe20007810000 */
[----:B------:R-:W-:Y:S01]  /*4c50*/  UMOV UR27, 0x40000040 ;  /* 0x40000040001b7882 */ /* 0x000fe20000000000 */
[----:B------:R-:W-:Y:S01]  /*4c60*/  UMOV UR25, 0x40000040 ;  /* 0x4000004000197882 */ /* 0x000fe20000000000 */
[----:B------:R-:W-:Y:S01]  /*4c70*/  FMNMX.FTZ R0, R32, R0, !PT ;  /* 0x0000000020007209 */ /* 0x000fe20007810000 */
[----:B------:R-:W-:Y:S01]  /*4c80*/  UMOV UR26, UR14 ;  /* 0x0000000e001a7c82 */ /* 0x000fe20008000000 */
[----:B------:R-:W-:Y:S01]  /*4c90*/  FMNMX.FTZ R11, R34, R11, !PT ;  /* 0x0000000b220b7209 */ /* 0x000fe20007810000 */
        /* <DEDUP_REMOVED lines=9> */
[----:B------:R-:W-:Y:S01]  /*4d30*/  FMNMX.FTZ R11, R38, R11, !PT ;  /* 0x0000000b260b7209 */ /* 0x000fe20007810000 */
[----:B------:R-:W0:Y:S01]  /*4d40*/  S2R R19, SR_TID.X ;  /* 0x0000000000137919 */ /* 0x000e220000002100 */
        /* <DEDUP_REMOVED lines=96> */
[----:B0-----:R-:W-:Y:S01]  /*5350*/  SHF.R.U32.HI R15, RZ, 0x7, R19 ;  /* 0x00000007ff0f7819 */ /* 0x001fe20000011613 */
[----:B------:R-:W0:Y:S01]  /*5360*/  SHFL.BFLY PT, R3, R0, 0x2, 0x1f ;  /* 0x0c401f0000037f89 */ /* 0x000e2200000e0000 */
[----:B------:R-:W-:-:S03]  /*5370*/  ISETP.GE.U32.AND P2, PT, R19, 0x180, PT ;  /* 0x000001801300780c */ /* 0x000fc60003f46070 */
[----:B------:R-:W1:Y:S01]  /*5380*/  SHFL.BFLY PT, R13, R11, 0x2, 0x1f ;  /* 0x0c401f000b0d7f89 */ /* 0x000e6200000e0000 */
[----:B0-----:R-:W-:Y:S02]  /*5390*/  FMNMX.FTZ R0, R0, R3, !PT ;  /* 0x0000000300007209 */ /* 0x001fe40007810000 */
[----:B-1----:R-:W-:-:S03]  /*53a0*/  FMNMX.FTZ R11, R11, R13, !PT ;  /* 0x0000000d0b0b7209 */ /* 0x002fc60007810000 */
[----:B------:R-:W0:Y:S04]  /*53b0*/  SHFL.BFLY PT, R3, R0, 0x1, 0x1f ;  /* 0x0c201f0000037f89 */ /* 0x000e2800000e0000 */
[----:B------:R-:W1:Y:S01]  /*53c0*/  SHFL.BFLY PT, R13, R11, 0x1, 0x1f ;  /* 0x0c201f000b0d7f89 */ /* 0x000e6200000e0000 */
[----:B0-----:R-:W-:Y:S02]  /*53d0*/  FMNMX.FTZ R0, R0, R3, !PT ;  /* 0x0000000300007209 */ /* 0x001fe40007810000 */
[----:B------:R-:W0:Y:S01]  /*53e0*/  LDC R3, c[0x0][0x988] ;  /* 0x00026200ff037b82 */ /* 0x000e220000000800 */
[----:B-1----:R-:W-:Y:S02]  /*53f0*/  FMNMX.FTZ R11, R11, R13, !PT ;  /* 0x0000000d0b0b7209 */ /* 0x002fe40007810000 */
[----:B------:R-:W-:Y:S01]  /*5400*/  FADD.FTZ R6, -R0, R6 ;  /* 0x0000000600067221 */ /* 0x000fe20000010100 */
[----:B------:R-:W-:-:S02]  /*5410*/  WARPGROUP.DEPBAR.LE gsb0, 0x0 ;  /* 0x00008000000079c5 */ /* 0x000fc40000010000 */
[----:B------:R-:W-:Y:S01]  /*5420*/  WARPGROUP.ARRIVE ;  /* 0x00000000000079c5 */ /* 0x000fe20000000000 */
[----:B------:R-:W-:-:S05]  /*5430*/  FADD.FTZ R7, -R11, R7 ;  /* 0x000000070b077221 */ /* 0x000fca0000010100 */
[----:B------:R-:W-:Y:S01]  /*5440*/  HGMMA.64x64x16.F32.BF16 R120, gdesc[UR24].tnspB, R120, gsb0 ;  /* 0x40e00000187879f0 */ /* 0x000fe20008001878 */
[----:B------:R-:W-:Y:S02]  /*5450*/  UIADD3 UR26, UR14, 0x200, URZ ;  /* 0x000002000e1a7890 */ /* 0x000fe4000fffe03f */
[----:B------:R-:W-:Y:S01]  /*5460*/  UIADD3 UR24, UR10, 0x600, URZ ;  /* 0x000006000a187890 */ /* 0x000fe2000fffe03f */
[----:B------:R-:W-:Y:S01]  /*5470*/  UMOV UR27, 0x40000040 ;  /* 0x40000040001b7882 */ /* 0x000fe20000000000 */
[----:B------:R-:W-:Y:S01]  /*5480*/  UMOV UR25, 0x40000040 ;  /* 0x4000004000197882 */ /* 0x000fe20000000000 */
[-C--:B0-----:R-:W-:Y:S01]  /*5490*/  FMUL.FTZ R7, R7, R3.reuse ;  /* 0x0000000307077220 */ /* 0x081fe20000410000 */
[-C--:B------:R-:W-:Y:S01]  /*54a0*/  FMUL.FTZ R4, R0, R3.reuse ;  /* 0x0000000300047220 */ /* 0x080fe20000410000 */
[-C--:B------:R-:W-:Y:S01]  /*54b0*/  FMUL.FTZ R14, R11, R3.reuse ;  /* 0x000000030b0e7220 */ /* 0x080fe20000410000 */
[-C--:B------:R-:W-:Y:S01]  /*54c0*/  FMUL.FTZ R6, R6, R3.reuse ;  /* 0x0000000306067220 */ /* 0x080fe20000410000 */
        /* <DEDUP_REMOVED lines=9> */
[----:B0-----:R-:W-:-:S02]  /*5560*/  VIADD R7, R15, 0x9 ;  /* 0x000000090f077836 */ /* 0x001fc40000000000 */
[-CC-:B------:R-:W-:Y:S01]  /*5570*/  FFMA.FTZ R40, R40, R3.reuse, -R4.reuse ;  /* 0x0000000328287223 */ /* 0x180fe20000010804 */
[-CC-:B------:R-:W-:Y:S01]  /*5580*/  FFMA.FTZ R41, R41, R3.reuse, -R4.reuse ;  /* 0x0000000329297223 */ /* 0x180fe20000010804 */
[-CC-:B------:R-:W-:Y:S01]  /*5590*/  FFMA.FTZ R44, R44, R3.reuse, -R4.reuse ;  /* 0x000000032c2c7223 */ /* 0x180fe20000010804 */
[-CC-:B------:R-:W-:Y:S01]  /*55a0*/  FFMA.FTZ R45, R45, R3.reuse, -R4.reuse ;  /* 0x000000032d2d7223 */ /* 0x180fe20000010804 */
[----:B------:R-:W-:Y:S01]  /*55b0*/  SEL R7, R7, 0x9, !P2 ;  /* 0x0000000907077807 */ /* 0x000fe20005000000 */
        /* <DEDUP_REMOVED lines=47> */
[----:B------:R-:W-:Y:S01]  /*58b0*/  FFMA.FTZ R43, R43, R3, -R14 ;  /* 0x000000032b2b7223 */ /* 0x000fe2000001080e */
[----:B------:R-:W-:-:S02]  /*58c0*/  WARPGROUP.DEPBAR.LE gsb0, 0x0 ;  /* 0x00008000000079c5 */ /* 0x000fc40000010000 */
[----:B------:R-:W-:Y:S01]  /*58d0*/  WARPGROUP.ARRIVE ;  /* 0x00000000000079c5 */ /* 0x000fe20000000000 */
[-CC-:B------:R-:W-:Y:S01]  /*58e0*/  FFMA.FTZ R46, R46, R3.reuse, -R14.reuse ;  /* 0x000000032e2e7223 */ /* 0x180fe2000001080e */
[-CC-:B------:R-:W-:Y:S01]  /*58f0*/  FFMA.FTZ R47, R47, R3.reuse, -R14.reuse ;  /* 0x000000032f2f7223 */ /* 0x180fe2000001080e */
[----:B------:R-:W1:Y:S01]  /*5900*/  MUFU.EX2 R25, R25 ;  /* 0x0000001900197308 */ /* 0x000e620000000800 */
[-CC-:B------:R-:W-:Y:S01]  /*5910*/  FFMA.FTZ R50, R50, R3.reuse, -R14.reuse ;  /* 0x0000000332327223 */ /* 0x180fe2000001080e */
[-CC-:B------:R-:W-:Y:S01]  /*5920*/  FFMA.FTZ R51, R51, R3.reuse, -R14.reuse ;  /* 0x0000000333337223 */ /* 0x180fe2000001080e */
[----:B------:R-:W-:Y:S01]  /*5930*/  HGMMA.64x64x16.F32.BF16 R120, gdesc[UR24].tnspB, R120, gsb0 ;  /* 0x40e00000187879f0 */ /* 0x000fe20008001878 */
[----:B------:R-:W-:Y:S01]  /*5940*/  UIADD3 UR26, UR14, 0x280, URZ ;  /* 0x000002800e1a7890 */ /* 0x000fe2000fffe03f */
[-CC-:B------:R-:W-:Y:S01]  /*5950*/  FFMA.FTZ R54, R54, R3.reuse, -R14.reuse ;  /* 0x0000000336367223 */ /* 0x180fe2000001080e */
[----:B------:R-:W-:Y:S01]  /*5960*/  UIADD3 UR24, UR10, 0x602, URZ ;  /* 0x000006020a187890 */ /* 0x000fe2000fffe03f */
[----:B------:R-:W-:Y:S01]  /*5970*/  FFMA.FTZ R55, R55, R3, -R14 ;  /* 0x0000000337377223 */ /* 0x000fe2000001080e */
[----:B------:R-:W-:Y:S01]  /*5980*/  UMOV UR27, 0x40000040 ;  /* 0x40000040001b7882 */ /* 0x000fe20000000000 */
[----:B------:R-:W-:Y:S01]  /*5990*/  UMOV UR25, 0x40000040 ;  /* 0x4000004000197882 */ /* 0x000fe20000000000 */
[----:B------:R-:W2:Y:S01]  /*59a0*/  MUFU.EX2 R26, R26 ;  /* 0x0000001a001a7308 */ /* 0x000ea20000000800 */
[----:B0-----:R-:W-:Y:S01]  /*59b0*/  FFMA.FTZ R6, R10, R9, R4 ;  /* 0x000000090a067223 */ /* 0x001fe20000010004 */
[-CC-:B------:R-:W-:Y:S01]  /*59c0*/  FFMA.FTZ R58, R58, R3.reuse, -R14.reuse ;  /* 0x000000033a3a7223 */ /* 0x180fe2000001080e */
[-CC-:B------:R-:W-:Y:S01]  /*59d0*/  FFMA.FTZ R59, R59, R3.reuse, -R14.reuse ;  /* 0x000000033b3b7223 */ /* 0x180fe2000001080e */
[-CC-:B------:R-:W-:Y:S01]  /*59e0*/  FFMA.FTZ R62, R62, R3.reuse, -R14.reuse ;  /* 0x000000033e3e7223 */ /* 0x180fe2000001080e */
[-CC-:B------:R-:W-:Y:S01]  /*59f0*/  FFMA.FTZ R63, R63, R3.reuse, -R14.reuse ;  /* 0x000000033f3f7223 */ /* 0x180fe2000001080e */
[-C--:B------:R-:W-:Y:S01]  /*5a00*/  FFMA.FTZ R66, R66, R3.reuse, -R14 ;  /* 0x0000000342427223 */ /* 0x080fe2000001080e */
[----:B-1----:R-:W-:Y:S01]  /*5a10*/  FADD.FTZ R6, R25, R6 ;  /* 0x0000000619067221 */ /* 0x002fe20000010000 */
[----:B------:R-:W0:Y:S01]  /*5a20*/  MUFU.EX2 R28, R28 ;  /* 0x0000001c001c7308 */ /* 0x000e220000000800 */
        /* <DEDUP_REMOVED lines=10> */
[-CC-:B------:R-:W-:Y:S01]  /*5ad0*/  FFMA.FTZ R83, R83, R3.reuse, -R14.reuse ;  /* 0x0000000353537223 */ /* 0x180fe2000001080e */
[-CC-:B------:R-:W-:Y:S01]  /*5ae0*/  FFMA.FTZ R86, R86, R3.reuse, -R14.reuse ;  /* 0x0000000356567223 */ /* 0x180fe2000001080e */
[-CC-:B------:R-:W-:Y:S01]  /*5af0*/  FFMA.FTZ R87, R87, R3.reuse, -R14.reuse ;  /* 0x0000000357577223 */ /* 0x180fe2000001080e */
[-CC-:B------:R-:W-:Y:S01]  /*5b00*/  FFMA.FTZ R90, R90, R3.reuse, -R14.reuse ;  /* 0x000000035a5a7223 */ /* 0x180fe2000001080e */
[-C--:B------:R-:W-:Y:S01]  /*5b10*/  FFMA.FTZ R91, R91, R3.reuse, -R14 ;  /* 0x000000035b5b7223 */ /* 0x080fe2000001080e */
        /* <DEDUP_REMOVED lines=18> */
[----:B------:R-:W-:Y:S01]  /*5c40*/  FFMA.FTZ R119, R119, R3, -R14 ;  /* 0x0000000377777223 */ /* 0x000fe2000001080e */
[----:B--2---:R-:W-:Y:S01]  /*5c50*/  FADD.FTZ R9, R29, R6 ;  /* 0x000000061d097221 */ /* 0x004fe20000010000 */
[----:B------:R-:W-:-:S02]  /*5c60*/  F2FP.BF16.F32.PACK_AB R4, R25, R4 ;  /* 0x000000041904723e */ /* 0x000fc400000010ff */
[----:B------:R-:W-:Y:S02]  /*5c70*/  F2FP.BF16.F32.PACK_AB R6, R29, R28 ;  /* 0x0000001c1d06723e */ /* 0x000fe400000010ff */
[----:B------:R-:W2:Y:S01]  /*5c80*/  MUFU.EX2 R12, R32 ;  /* 0x00000020000c7308 */ /* 0x000ea20000000800 */
[----:B------:R-:W-:Y:S01]  /*5c90*/  F2FP.BF16.F32.PACK_AB R5, R27, R26 ;  /* 0x0000001a1b05723e */ /* 0x000fe200000010ff */
[----:B0-----:R-:W-:Y:S01]  /*5ca0*/  FADD.FTZ R13, R30, R13 ;  /* 0x0000000d1e0d7221 */ /* 0x001fe20000010000 */
[C---:B------:R-:W-:Y:S01]  /*5cb0*/  ISETP.GT.AND P2, PT, R8.reuse, R22, PT ;  /* 0x000000160800720c */ /* 0x040fe20003f44270 */
[----:B------:R-:W-:-:S04]  /*5cc0*/  VIADD R8, R8, 0xffffffff ;  /* 0xffffffff08087836 */ /* 0x000fc80000000000 */
[----:B------:R-:W0:Y:S01]  /*5cd0*/  MUFU.EX2 R33, R33 ;  /* 0x0000002100217308 */ /* 0x000e220000000800 */
[----:B-1----:R-:W-:-:S07]  /*5ce0*/  FADD.FTZ R13, R31, R13 ;  /* 0x0000000d1f0d7221 */ /* 0x002fce0000010000 */
[----:B------:R-:W1:Y:S01]  /*5cf0*/  MUFU.EX2 R34, R34 ;  /* 0x0000002200227308 */ /* 0x000e620000000800 */
[----:B--2---:R-:W-:Y:S01]  /*5d00*/  FADD.FTZ R9, R12, R9 ;  /* 0x000000090c097221 */ /* 0x004fe20000010000 */
[----:B------:R-:W-:Y:S02]  /*5d10*/  WARPGROUP.DEPBAR.LE gsb0, 0x0 ;  /* 0x00008000000079c5 */ /* 0x000fe40000010000 */
[----:B------:R-:W-:-:S04]  /*5d20*/  WARPGROUP.ARRIVE ;  /* 0x00000000000079c5 */ /* 0x000fc80000000000 */
[----:B------:R-:W2:Y:S01]  /*5d30*/  MUFU.EX2 R36, R36 ;  /* 0x0000002400247308 */ /* 0x000ea20000000800 */
[C---:B0-----:R-:W-:Y:S01]  /*5d40*/  FADD.FTZ R9, R33.reuse, R9 ;  /* 0x0000000921097221 */ /* 0x041fe20000010000 */
[----:B------:R-:W-:Y:S01]  /*5d50*/  F2FP.BF16.F32.PACK_AB R12, R33, R12 ;  /* 0x0000000c210c723e */ /* 0x000fe200000010ff */
[----:B------:R-:W-:Y:S01]  /*5d60*/  HGMMA.64x64x16.F32.BF16 R120, gdesc[UR24].tnspB, R120, gsb0 ;  /* 0x40e00000187879f0 */ /* 0x000fe20008001878 */
[----:B------:R-:W-:Y:S02]  /*5d70*/  UIADD3 UR26, UR14, 0x300, URZ ;  /* 0x000003000e1a7890 */ /* 0x000fe4000fffe03f */
[----:B------:R-:W-:Y:S02]  /*5d80*/  UIADD3 UR24, UR10, 0x604, URZ ;  /* 0x000006040a187890 */ /* 0x000fe4000fffe03f */
[----:B------:R-:W0:Y:S01]  /*5d90*/  MUFU.EX2 R35, R35 ;  /* 0x0000002300237308 */ /* 0x000e220000000800 */
[----:B------:R-:W-:Y:S01]  /*5da0*/  UMOV UR27, 0x40000040 ;  /* 0x40000040001b7882 */ /* 0x000fe20000000000 */
[----:B------:R-:W-:Y:S01]  /*5db0*/  UMOV UR25, 0x40000040 ;  /* 0x4000004000197882 */ /* 0x000fe20000000000 */
[----:B-1----:R-:W-:-:S05]  /*5dc0*/  FADD.FTZ R13, R34, R13 ;  /* 0x0000000d220d7221 */ /* 0x002fca0000010000 */
        /* <DEDUP_REMOVED lines=10> */
[----:B------:R-:W-:Y:S01]  /*5e70*/  MUFU.EX2 R43, R43 ;  /* 0x0000002b002b7308 */ /* 0x000fe20000000800 */
[----:B0-----:R-:W-:-:S07]  /*5e80*/  FADD.FTZ R26, R40, R26 ;  /* 0x0000001a281a7221 */ /* 0x001fce0000010000 */
        /* <DEDUP_REMOVED lines=8> */
[----:B------:R-:W-:Y:S01]  /*5f10*/  HGMMA.64x64x16.F32.BF16 R120, gdesc[UR24].tnspB, R120, gsb0 ;  /* 0x40e00000187879f0 */ /* 0x000fe20008001878 */
        /* <DEDUP_REMOVED lines=84> */
[----:B------:R-:W-:Y:S07]  /*6460*/  HGMMA.64x64x16.F32.BF16 R120, gdesc[UR24].tnspB, R120, gsb0 ;  /* 0x40e00000187879f0 */ /* 0x000fee0008001878 */
        /* <DEDUP_REMOVED lines=35> */
[----:B------:R-:W-:Y:S01]  /*66a0*/  FMUL.FTZ R149, R149, R10 ;  /* 0x0000000a95957220 */ /* 0x000fe20000410000 */
        /* <DEDUP_REMOVED lines=23> */
[----:B------:R-:W-:Y:S01]  /*6820*/  FMUL.FTZ R151, R151, R19 ;  /* 0x0000001397977220 */ /* 0x000fe20000410000 */
[----:B------:R0:W-:Y:S01]  /*6830*/  @!P1 SYNCS.ARRIVE.TRANS64.RED.A1T0 RZ, [R7+URZ], RZ ;  /* 0x000000ff07ff99a7 */ /* 0x0001e2000810043f */
[----:B------:R-:W-:Y:S01]  /*6840*/  MUFU.EX2 R118, R118 ;  /* 0x0000007600767308 */ /* 0x000fe20000000800 */
[----:B0-----:R-:W-:-:S07]  /*6850*/  F2FP.BF16.F32.PACK_AB R7, R31, R30 ;  /* 0x0000001e1f07723e */ /* 0x001fce00000010ff */
[----:B------:R-:W-:Y:S01]  /*6860*/  MUFU.EX2 R119, R119 ;  /* 0x0000007700777308 */ /* 0x000fe20000000800 */
[----:B------:R0:W-:Y:S04]  /*6870*/  STSM.16.M88.4 [R16+0x1e800], R4 ;  /* 0x01e8000410007844 */ /* 0x0001e80000000200 */
[----:B------:R1:W-:Y:S03]  /*6880*/  STSM.16.M88.4 [R23], R12 ;  /* 0x0000000c17007844 */ /* 0x0003e60000000200 */
[----:B0-----:R-:W0:Y:S08]  /*6890*/  MUFU.EX2 R4, R41 ;  /* 0x0000002900047308 */ /* 0x001e300000000800 */
[----:B------:R-:W2:Y:S08]  /*68a0*/  MUFU.EX2 R5, R42 ;  /* 0x0000002a00057308 */ /* 0x000eb00000000800 */
[----:B------:R-:W3:Y:S01]  /*68b0*/  MUFU.EX2 R6, R44 ;  /* 0x0000002c00067308 */ /* 0x000ee20000000800 */
[C---:B0-----:R-:W-:Y:S01]  /*68c0*/  FADD.FTZ R26, R4.reuse, R26 ;  /* 0x0000001a041a7221 */ /* 0x041fe20000010000 */
[----:B------:R-:W-:-:S06]  /*68d0*/  F2FP.BF16.F32.PACK_AB R4, R4, R40 ;  /* 0x000000280404723e */ /* 0x000fcc00000010ff */
[----:B------:R-:W0:Y:S01]  /*68e0*/  MUFU.EX2 R7, R46 ;  /* 0x0000002e00077308 */ /* 0x000e220000000800 */
[----:B--2---:R-:W-:Y:S01]  /*68f0*/  FADD.FTZ R9, R5, R9 ;  /* 0x0000000905097221 */ /* 0x004fe20000010000 */
[----:B------:R-:W-:-:S03]  /*6900*/  F2FP.BF16.F32.PACK_AB R5, R43, R5 ;  /* 0x000000052b05723e */ /* 0x000fc600000010ff */
[----:B------:R-:W-:Y:S01]  /*6910*/  FADD.FTZ R9, R43, R9 ;  /* 0x000000092b097221 */ /* 0x000fe20000010000 */
[----:B---3--:R-:W-:Y:S01]  /*6920*/  FADD.FTZ R26, R6, R26 ;  /* 0x0000001a061a7221 */ /* 0x008fe20000010000 */
[----:B------:R-:W-:-:S03]  /*6930*/  F2FP.BF16.F32.PACK_AB R6, R45, R6 ;  /* 0x000000062d06723e */ /* 0x000fc600000010ff */
[----:B------:R-:W-:Y:S01]  /*6940*/  FADD.FTZ R26, R45, R26 ;  /* 0x0000001a2d1a7221 */ /* 0x000fe20000010000 */
[----:B0-----:R-:W-:-:S03]  /*6950*/  FADD.FTZ R9, R7, R9 ;  /* 0x0000000907097221 */ /* 0x001fc60000010000 */
[----:B------:R-:W-:Y:S01]  /*6960*/  FADD.FTZ R26, R48, R26 ;  /* 0x0000001a301a7221 */ /* 0x000fe20000010000 */
[----:B------:R-:W-:Y:S01]  /*6970*/  F2FP.BF16.F32.PACK_AB R48, R49, R48 ;  /* 0x000000303130723e */ /* 0x000fe200000010ff */
[----:B------:R-:W-:Y:S02]  /*6980*/  FADD.FTZ R9, R47, R9 ;  /* 0x000000092f097221 */ /* 0x000fe40000010000 */
[----:B------:R-:W-:Y:S01]  /*6990*/  FADD.FTZ R26, R49, R26 ;  /* 0x0000001a311a7221 */ /* 0x000fe20000010000 */
[----:B------:R-:W-:Y:S01]  /*69a0*/  F2FP.BF16.F32.PACK_AB R49, R25, R50 ;  /* 0x000000321931723e */ /* 0x000fe200000010ff */
[----:B------:R-:W-:Y:S02]  /*69b0*/  FADD.FTZ R9, R50, R9 ;  /* 0x0000000932097221 */ /* 0x000fe40000010000 */
[----:B------:R-:W-:Y:S01]  /*69c0*/  FADD.FTZ R27, R52, R26 ;  /* 0x0000001a341b7221 */ /* 0x000fe20000010000 */
[----:B------:R-:W-:Y:S01]  /*69d0*/  F2FP.BF16.F32.PACK_AB R7, R47, R7 ;  /* 0x000000072f07723e */ /* 0x000fe200000010ff */
[----:B------:R-:W-:-:S02]  /*69e0*/  FADD.FTZ R26, R25, R9 ;  /* 0x00000009191a7221 */ /* 0x000fc40000010000 */
[----:B------:R-:W-:Y:S01]  /*69f0*/  FADD.FTZ R27, R53, R27 ;  /* 0x0000001b351b7221 */ /* 0x000fe20000010000 */
[----:B------:R-:W0:Y:S01]  /*6a00*/  MUFU.EX2 R9, R91 ;  /* 0x0000005b00097308 */ /* 0x000e220000000800 */
[----:B------:R2:W-:Y:S01]  /*6a10*/  STSM.16.M88.4 [R18], R4 ;  /* 0x0000000412007844 */ /* 0x0005e20000000200 */
[----:B------:R-:W-:Y:S01]  /*6a20*/  FADD.FTZ R26, R51, R26 ;  /* 0x0000001a331a7221 */ /* 0x000fe20000010000 */
[----:B------:R-:W-:Y:S01]  /*6a30*/  FADD.FTZ R27, R56, R27 ;  /* 0x0000001b381b7221 */ /* 0x000fe20000010000 */
[----:B------:R-:W-:Y:S02]  /*6a40*/  F2FP.BF16.F32.PACK_AB R56, R57, R56 ;  /* 0x000000383938723e */ /* 0x000fe400000010ff */
[----:B------:R-:W-:Y:S01]  /*6a50*/  FADD.FTZ R26, R55, R26 ;  /* 0x0000001a371a7221 */ /* 0x000fe20000010000 */
[----:B------:R-:W-:Y:S01]  /*6a60*/  FADD.FTZ R27, R57, R27 ;  /* 0x0000001b391b7221 */ /* 0x000fe20000010000 */
[----:B------:R-:W3:Y:S01]  /*6a70*/  MUFU.EX2 R91, R94 ;  /* 0x0000005e005b7308 */ /* 0x000ee20000000800 */
[----:B------:R-:W-:Y:S01]  /*6a80*/  F2FP.BF16.F32.PACK_AB R50, R53, R52 ;  /* 0x000000343532723e */ /* 0x000fe200000010ff */
[----:B------:R-:W-:Y:S01]  /*6a90*/  FADD.FTZ R26, R58, R26 ;  /* 0x0000001a3a1a7221 */ /* 0x000fe20000010000 */
[----:B------:R-:W-:Y:S01]  /*6aa0*/  FADD.FTZ R28, R60, R27 ;  /* 0x0000001b3c1c7221 */ /* 0x000fe20000010000 */
[----:B------:R-:W-:-:S02]  /*6ab0*/  F2FP.BF16.F32.PACK_AB R51, R55, R51 ;  /* 0x000000333733723e */ /* 0x000fc400000010ff */
[C---:B------:R-:W-:Y:S01]  /*6ac0*/  FADD.FTZ R27, R24.reuse, R26 ;  /* 0x0000001a181b7221 */ /* 0x040fe20000010000 */
[----:B------:R-:W-:Y:S01]  /*6ad0*/  FADD.FTZ R26, R61, R28 ;  /* 0x0000001c3d1a7221 */ /* 0x000fe20000010000 */
[----:B------:R-:W-:Y:S01]  /*6ae0*/  F2FP.BF16.F32.PACK_AB R57, R24, R58 ;  /* 0x0000003a1839723e */ /* 0x000fe200000010ff */
[----:B------:R4:W-:Y:S01]  /*6af0*/  STSM.16.M88.4 [R17], R48 ;  /* 0x0000003011007844 */ /* 0x0009e20000000200 */
        /* <DEDUP_REMOVED lines=23> */
[----:B--2---:R-:W-:Y:S01]  /*6c70*/  FADD.FTZ R5, R77, R26 ;  /* 0x0000001a4d057221 */ /* 0x004fe20000010000 */
[----:B------:R-:W-:Y:S01]  /*6c80*/  F2FP.BF16.F32.PACK_AB R73, R20, R74 ;  /* 0x0000004a1449723e */ /* 0x000fe200000010ff */
[----:B------:R4:W-:Y:S01]  /*6c90*/  STSM.16.M88.4 [R153], R64 ;  /* 0x0000004099007844 */ /* 0x0009e20000000200 */
        /* <DEDUP_REMOVED lines=24> */
[----:B------:R-:W-:Y:S01]  /*6e20*/  F2FP.BF16.F32.PACK_AB R89, R9, R90 ;  /* 0x0000005a0959723e */ /* 0x000fe200000010ff */
[----:B------:R4:W-:Y:S01]  /*6e30*/  STSM.16.M88.4 [R17+0x6000], R80 ;  /* 0x0060005011007844 */ /* 0x0009e20000000200 */
[----:B---3--:R-:W-:Y:S01]  /*6e40*/  FADD.FTZ R4, R91, R4 ;  /* 0x000000045b047221 */ /* 0x008fe20000010000 */
        /* <DEDUP_REMOVED lines=24> */
[----:B------:R4:W-:Y:S01]  /*6fd0*/  STSM.16.M88.4 [R152], R96 ;  /* 0x0000006098007844 */ /* 0x0009e20000000200 */
[----:B------:R-:W-:Y:S01]  /*6fe0*/  FADD.FTZ R4, R110, R5 ;  /* 0x000000056e047221 */ /* 0x000fe20000010000 */
[----:B------:R-:W-:Y:S01]  /*6ff0*/  FADD.FTZ R6, R112, R7 ;  /* 0x0000000770067221 */ /* 0x000fe20000010000 */
[----:B------:R-:W-:-:S02]  /*7000*/  F2FP.BF16.F32.PACK_AB R112, R113, R112 ;  /* 0x000000707170723e */ /* 0x000fc400000010ff */
[----:B------:R-:W-:Y:S01]  /*7010*/  FADD.FTZ R5, R111, R4 ;  /* 0x000000046f057221 */ /* 0x000fe20000010000 */
[----:B------:R-:W-:Y:S01]  /*7020*/  FADD.FTZ R7, R113, R6 ;  /* 0x0000000671077221 */ /* 0x000fe20000010000 */
[----:B------:R-:W-:Y:S01]  /*7030*/  F2FP.BF16.F32.PACK_AB R106, R109, R108 ;  /* 0x0000006c6d6a723e */ /* 0x000fe200000010ff */
[----:B------:R-:W-:Y:S02]  /*7040*/  IMAD.MOV.U32 R6, RZ, RZ, R0 ;  /* 0x000000ffff067224 */ /* 0x000fe400078e0000 */
[----:B------:R-:W-:Y:S01]  /*7050*/  FADD.FTZ R5, R114, R5 ;  /* 0x0000000572057221 */ /* 0x000fe20000010000 */
[----:B------:R-:W-:Y:S01]  /*7060*/  F2FP.BF16.F32.PACK_AB R107, R111, R110 ;  /* 0x0000006e6f6b723e */ /* 0x000fe200000010ff */
[----:B------:R-:W-:Y:S01]  /*7070*/  FADD.FTZ R4, R116, R7 ;  /* 0x0000000774047221 */ /* 0x000fe20000010000 */
[C---:B------:R-:W-:Y:S01]  /*7080*/  F2FP.BF16.F32.PACK_AB R113, R115.reuse, R114 ;  /* 0x000000727371723e */ /* 0x040fe200000010ff */
[----:B------:R-:W-:Y:S01]  /*7090*/  FADD.FTZ R5, R115, R5 ;  /* 0x0000000573057221 */ /* 0x000fe20000010000 */
[----:B------:R-:W-:Y:S01]  /*70a0*/  F2FP.BF16.F32.PACK_AB R114, R117, R116 ;  /* 0x000000747572723e */ /* 0x000fe200000010ff */
[----:B------:R4:W-:Y:S01]  /*70b0*/  STSM.16.M88.4 [R18+0xc000], R104 ;  /* 0x00c0006812007844 */ /* 0x0009e20000000200 */
[----:B------:R-:W-:Y:S01]  /*70c0*/  F2FP.BF16.F32.PACK_AB R115, R119, R118 ;  /* 0x000000767773723e */ /* 0x000fe200000010ff */
[----:B------:R-:W-:Y:S01]  /*70d0*/  FADD.FTZ R5, R118, R5 ;  /* 0x0000000576057221 */ /* 0x000fe20000010000 */
[----:B------:R-:W-:Y:S01]  /*70e0*/  FADD.FTZ R9, R117, R4 ;  /* 0x0000000475097221 */ /* 0x000fe20000010000 */
[----:B------:R-:W-:-:S02]  /*70f0*/  IMAD.MOV.U32 R4, RZ, RZ, R2 ;  /* 0x000000ffff047224 */ /* 0x000fc400078e0002 */
[----:B------:R4:W-:Y:S01]  /*7100*/  STSM.16.M88.4 [R17+0xc000], R112 ;  /* 0x00c0007011007844 */ /* 0x0009e20000000200 */
        /* <DEDUP_REMOVED lines=10> */
.L_x_12315:
[----:B------:R-:W-:Y:S06]  /*71b0*/  BAR.ARV 0x8, 0x200 ;  /* 0x0208000000007b1d */ /* 0x000fec0000002000 */
[----:B------:R-:W-:Y:S05]  /*71c0*/  @!P0 BRA `(.L_x_12325) ;  /* 0x0000000000048947 */ /* 0x000fea0003800000 */
[----:B------:R-:W-:Y:S01]  /*71d0*/  BPT.TRAP 0x1 ;  /* 0x000000040000795c */ /* 0x000fe20000300000 */
.L_x_12325:
[----:B------:R-:W-:Y:S01]  /*71e0*/  ULEA UR12, UR36, UR37, 0x3 ;  /* 0x00000025240c7291 */ /* 0x000fe2000f8e183f */
[----:B------:R-:W-:-:S08]  /*71f0*/  SHF.L.U32 R4, R2, 0x1f, RZ ;  /* 0x0000001f02047819 */ /* 0x000fd000000006ff */
[----:B------:R0:W1:Y:S01]  /*7200*/  SYNCS.PHASECHK.TRANS64.TRYWAIT P2, [UR12+0x30850], R4 ;  /* 0x03085004ff0075a7 */ /* 0x000062000804014c */
[----:B------:R-:W-:Y:S05]  /*7210*/  @!P0 BRA `(.L_x_12326) ;  /* 0x0000000000048947 */ /* 0x000fea0003800000 */
[----:B------:R-:W-:Y:S01]  /*7220*/  BPT.TRAP 0x1 ;  /* 0x000000040000795c */ /* 0x000fe20000300000 */
.L_x_12326:
[----:B-1----:R-:W-:Y:S05]  /*7230*/  @P2 BRA `(.L_x_12327) ;  /* 0x0000000000082947 */ /* 0x002fea0003800000 */
[----:B------:R-:W1:Y:S02]  /*7240*/  SYNCS.PHASECHK.TRANS64.TRYWAIT P0, [UR12+0x30850], R4 ;  /* 0x03085004ff0075a7 */ /* 0x000e64000800014c */
[----:B-1----:R-:W-:Y:S05]  /*7250*/  @!P0 BRA `(.L_x_12328) ;  /* 0x0000008800508947 */ /* 0x002fea0003800000 */
.L_x_12327:
[----:B------:R-:W-:Y:S01]  /*7260*/  ULEA UR38, UR38, UR37, 0xd ;  /* 0x0000002526267291 */ /* 0x000fe2000f8e683f */
[----:B------:R-:W2:Y:S01]  /*7270*/  LDL.LU R14, [R1+0x38] ;  /* 0x00003800010e7983 */ /* 0x000ea20000300800 */
[----:B------:R-:W-:Y:S01]  /*7280*/  UIADD3 UR37, UR37, 0x400, URZ ;  /* 0x0000040025257890 */ /* 0x000fe2000fffe03f */
[----:B------:R-:W-:Y:S01]  /*7290*/  WARPGROUP.ARRIVE ;  /* 0x00000000000079c5 */ /* 0x000fe20000000000 */
[----:B------:R-:W-:Y:S01]  /*72a0*/  UIADD3 UR38, UR38, 0x1e800, URZ ;  /* 0x0001e80026267890 */ /* 0x000fe2000fffe03f */
[----:B01----:R-:W0:Y:S01]  /*72b0*/  SHFL.BFLY PT, R4, R9, 0x2, 0x1f ;  /* 0x0c401f0009047f89 */ /* 0x003e2200000e0000 */
[----:B------:R-:W-:Y:S01]  /*72c0*/  USHF.R.U32.HI UR37, URZ, 0x4, UR37 ;  /* 0x000000043f257899 */ /* 0x000fe20008011625 */
[----:B------:R-:W-:Y:S01]  /*72d0*/  IMAD.U32 R10, RZ, RZ, UR12 ;  /* 0x0000000cff0a7e24 */ /* 0x000fe2000f8e00ff */
[----:B------:R-:W-:Y:S01]  /*72e0*/  USHF.R.U32.HI UR38, URZ, 0x4, UR38 ;  /* 0x000000043f267899 */ /* 0x000fe20008011626 */
[----:B------:R-:W1:Y:S01]  /*72f0*/  SHFL.BFLY PT, R6, R5, 0x2, 0x1f ;  /* 0x0c401f0005067f89 */ /* 0x000e6200000e0000 */
[----:B------:R-:W-:Y:S01]  /*7300*/  ULOP3.LUT UR6, UR37, 0x3fff, URZ, 0xc0, !UPT ;  /* 0x00003fff25067892 */ /* 0x000fe2000f8ec03f */
[----:B------:R-:W-:Y:S01]  /*7310*/  @!P1 VIADD R10, R10, 0x30860 ;  /* 0x000308600a0a9836 */ /* 0x000fe20000000000 */
[----:B------:R-:W-:Y:S01]  /*7320*/  ULOP3.LUT UR4, UR38, 0x3fff, URZ, 0xc0, !UPT ;  /* 0x00003fff26047892 */ /* 0x000fe2000f8ec03f */
[----:B------:R-:W-:Y:S01]  /*7330*/  IMAD.MOV.U32 R41, RZ, RZ, RZ ;  /* 0x000000ffff297224 */ /* 0x000fe200078e00ff */
[----:B------:R-:W-:Y:S01]  /*7340*/  UIMAD UR6, UR36, 0x600, UR6 ;  /* 0x00000600240678a4 */ /* 0x000fe2000f8e0206 */
[----:B------:R-:W-:Y:S01]  /*7350*/  IMAD.MOV.U32 R8, RZ, RZ, RZ ;  /* 0x000000ffff087224 */ /* 0x000fe200078e00ff */
[----:B------:R-:W-:Y:S01]  /*7360*/  ULOP3.LUT UR4, UR4, 0x10000, URZ, 0xfc, !UPT ;  /* 0x0001000004047892 */ /* 0x000fe2000f8efc3f */
[----:B------:R-:W-:Y:S01]  /*7370*/  @!P1 PRMT R10, RZ, 0x654, R10 ;  /* 0x00000654ff0a9816 */ /* 0x000fe2000000000a */
[----:B------:R-:W-:Y:S01]  /*7380*/  UMOV UR7, 0x40000040 ;  /* 0x4000004000077882 */ /* 0x000fe20000000000 */
[----:B------:R-:W-:Y:S01]  /*7390*/  UMOV UR5, 0x40000040 ;  /* 0x4000004000057882 */ /* 0x000fe20000000000 */
[----:B------:R-:W-:Y:S01]  /*73a0*/  UIADD3 UR10, UR6, 0x80, URZ ;  /* 0x00000080060a7890 */ /* 0x000fe2000fffe03f */
[----:B----4-:R-:W-:Y:S01]  /*73b0*/  IMAD.MOV.U32 R59, RZ, RZ, -0x800000 ;  /* 0xff800000ff3b7424 */ /* 0x010fe200078e00ff */
[----:B------:R-:W-:Y:S01]  /*73c0*/  UIADD3 UR8, UR4, 0x2, URZ ;  /* 0x0000000204087890 */ /* 0x000fe2000fffe03f */
[----:B------:R-:W-:Y:S01]  /*73d0*/  IMAD.MOV.U32 R58, RZ, RZ, -0x800000 ;  /* 0xff800000ff3a7424 */ /* 0x000fe200078e00ff */
[----:B------:R-:W-:Y:S01]  /*73e0*/  UMOV UR11, 0x40000040 ;  /* 0x40000040000b7882 */ /* 0x000fe20000000000 */
[----:B------:R-:W-:Y:S01]  /*73f0*/  HGMMA.64x64x16.F32.BF16 R120, gdesc[UR4].tnspB, R120, gsb0 ;  /* 0x40e00000047879f0 */ /* 0x000fe20008001878 */
[----:B------:R-:W-:Y:S01]  /*7400*/  UMOV UR9, 0x40000040 ;  /* 0x4000004000097882 */ /* 0x000fe20000000000 */
[----:B------:R-:W-:Y:S01]  /*7410*/  UMOV UR7, 0x40000040 ;  /* 0x4000004000077882 */ /* 0x000fe20000000000 */
[----:B------:R-:W-:Y:S01]  /*7420*/  UMOV UR5, 0x40000040 ;  /* 0x4000004000057882 */ /* 0x000fe20000000000 */
[----:B0-----:R-:W-:Y:S01]  /*7430*/  FADD.FTZ R4, R4, R9 ;  /* 0x0000000904047221 */ /* 0x001fe20000010000 */
[----:B------:R-:W-:Y:S01]  /*7440*/  UIADD3 UR36, UR36, 0x1, URZ ;  /* 0x0000000124247890 */ /* 0x000fe2000fffe03f */
[----:B-1----:R-:W-:-:S03]  /*7450*/  FADD.FTZ R6, R6, R5 ;  /* 0x0000000506067221 */ /* 0x002fc60000010000 */
[----:B------:R-:W0:Y:S01]  /*7460*/  SHFL.BFLY PT, R7, R4, 0x1, 0x1f ;  /* 0x0c201f0004077f89 */ /* 0x000e2200000e0000 */
[----:B------:R-:W-:-:S03]  /*7470*/  UISETP.NE.AND UP0, UPT, UR36, 0x2, UPT ;  /* 0x000000022400788c */ /* 0x000fc6000bf05270 */
[----:B------:R-:W1:Y:S01]  /*7480*/  SHFL.BFLY PT, R13, R6, 0x1, 0x1f ;  /* 0x0c201f00060d7f89 */ /* 0x000e6200000e0000 */
[----:B------:R-:W-:Y:S01]  /*7490*/  USEL UR36, UR36, URZ, UP0 ;  /* 0x0000003f24247287 */ /* 0x000fe20008000000 */
[----:B0-----:R-:W-:Y:S01]  /*74a0*/  FADD.FTZ R12, R4, R7 ;  /* 0x00000007040c7221 */ /* 0x001fe20000010000 */
[----:B-1----:R-:W-:-:S04]  /*74b0*/  FADD.FTZ R13, R6, R13 ;  /* 0x0000000d060d7221 */ /* 0x002fc80000010000 */
[----:B------:R-:W-:Y:S02]  /*74c0*/  FSETP.NE.FTZ.AND P0, PT, R12, RZ, PT ;  /* 0x000000ff0c00720b */ /* 0x000fe40003f15000 */
[----:B------:R-:W-:-:S11]  /*74d0*/  FSETP.NE.FTZ.AND P2, PT, R13, RZ, PT ;  /* 0x000000ff0d00720b */ /* 0x000fd60003f55000 */
[----:B------:R-:W0:Y:S01]  /*74e0*/  @P0 MUFU.LG2 R7, R12 ;  /* 0x0000000c00070308 */ /* 0x000e220000000c00 */
[C---:B------:R-:W-:Y:S01]  /*74f0*/  @P0 FMUL.FTZ R5, R3.reuse, 0.69314718246459960938 ;  /* 0x3f31721803050820 */ /* 0x040fe20000410000 */
[----:B------:R-:W-:-:S06]  /*7500*/  @P2 FMUL.FTZ R3, R3, 0.69314718246459960938 ;  /* 0x3f31721803032820 */ /* 0x000fcc0000410000 */
[----:B------:R-:W1:Y:S08]  /*7510*/  @P2 MUFU.LG2 R9, R13 ;  /* 0x0000000d00092308 */ /* 0x000e700000000c00 */
[----:B------:R-:W3:Y:S01]  /*7520*/  @P0 MUFU.RCP R41, R12 ;  /* 0x0000000c00290308 */ /* 0x000ee20000001000 */
[----:B0-----:R-:W-:-:S04]  /*7530*/  @P0 FMUL.FTZ R4, R7, 0.69314718246459960938 ;  /* 0x3f31721807040820 */ /* 0x001fc80000410000 */
[----:B------:R-:W-:Y:S01]  /*7540*/  @P0 FFMA.FTZ R59, R5, R0, R4 ;  /* 0x00000000053b0223 */ /* 0x000fe20000010004 */
[----:B------:R-:W-:Y:S02]  /*7550*/  PLOP3.LUT P0, PT, PT, PT, PT, 0x8, 0x0 ;  /* 0x000000000000781c */ /* 0x000fe40003f0e170 */
[----:B------:R-:W0:Y:S01]  /*7560*/  @P2 MUFU.RCP R8, R13 ;  /* 0x0000000d00082308 */ /* 0x000e220000001000 */
[----:B------:R-:W-:Y:S02]  /*7570*/  WARPGROUP.DEPBAR.LE gsb0, 0x0 ;  /* 0x00008000000079c5 */ /* 0x000fe40000010000 */
[----:B------:R-:W-:Y:S01]  /*7580*/  WARPGROUP.ARRIVE ;  /* 0x00000000000079c5 */ /* 0x000fe20000000000 */
[----:B-1----:R-:W-:-:S04]  /*7590*/  @P2 FMUL.FTZ R6, R9, 0.69314718246459960938 ;  /* 0x3f31721809062820 */ /* 0x002fc80000410000 */
[----:B------:R-:W-:Y:S01]  /*75a0*/  @P2 FFMA.FTZ R58, R3, R11, R6 ;  /* 0x0000000b033a2223 */ /* 0x000fe20000010006 */
        /* <DEDUP_REMOVED lines=19> */
[----:B--2---:R-:W-:-:S05]  /*76e0*/  VIADD R14, R14, 0x1 ;  /* 0x000000010e0e7836 */ /* 0x004fca0000000000 */
[----:B------:R1:W-:Y:S01]  /*76f0*/  STL [R1+0x38], R14 ;  /* 0x0000380e01007387 */ /* 0x0003e20000100800 */
        /* <DEDUP_REMOVED lines=49> */
[----:B------:R-:W-:Y:S01]  /*7a10*/  HGMMA.64x64x16.F32.BF16 R120, gdesc[UR4].tnspB, R120, gsb0 ;  /* 0x40e00000047879f0 */ /* 0x000fe20008001878 */
[----:B------:R-:W-:-:S06]  /*7a20*/  USEL UR4, URZ, 0x1, UP0 ;  /* 0x000000013f047887 */ /* 0x000fcc0008000000 */
[----:B------:R-:W-:Y:S01]  /*7a30*/  LOP3.LUT R2, R2, UR4, RZ, 0x3c, !PT ;  /* 0x0000000402027c12 */ /* 0x000fe2000f8e3cff */
        /* <DEDUP_REMOVED lines=34> */
.L_x_12308:
[----:B------:R-:W1:Y:S08]  /*7c60*/  S2UR UR4, SR_CgaCtaId ;  /* 0x00000000000479c3 */ /* 0x000e700000008800 */
[----:B------:R-:W-:Y:S06]  /*7c70*/  BAR.SYNC.DEFER_BLOCKING 0x5, 0x200 ;  /* 0x0148000000007b1d */ /* 0x000fec0000010000 */
[----:B------:R-:W-:Y:S01]  /*7c80*/  UMOV UR37, 0x400 ;  /* 0x0000040000257882 */ /* 0x000fe20000000000 */
[----:B------:R-:W-:Y:S01]  /*7c90*/  BSSY B0, `(.L_x_12329) ;  /* 0x0000238000007945 */ /* 0x000fe20003800000 */
[----:B-1----:R-:W-:-:S09]  /*7ca0*/  ULEA UR37, UR4, UR37, 0x18 ;  /* 0x0000002504257291 */ /* 0x002fd2000f8ec03f */
[----:B------:R-:W1:Y:S01]  /*7cb0*/  LDS.128 R4, [UR37+0x308d0] ;  /* 0x0308d025ff047984 */ /* 0x000e620008000c00 */
[----:B------:R-:W-:Y:S06]  /*7cc0*/  BAR.ARV 0x4, 0x200 ;  /* 0x0108000000007b1d */ /* 0x000fec0000002000 */
[----:B------:R-:W-:Y:S05]  /*7cd0*/  @P0 BRA `(.L_x_12330) ;  /* 0x0000001800300947 */ /* 0x000fea0003800000 */
[----:B------:R-:W0:Y:S01]  /*7ce0*/  LDL R0, [R1+0x60] ;  /* 0x0000600001007983 */ /* 0x000e220000100800 */
[----:B------:R-:W2:Y:S03]  /*7cf0*/  S2UR UR6, SR_SWINHI ;  /* 0x00000000000679c3 */ /* 0x000ea60000002f00 */
[----:B------:R-:W3:Y:S01]  /*7d00*/  LDL.LU R70, [R1+0xc] ;  /* 0x00000c0001467983 */ /* 0x000ee20000300800 */
[----:B------:R-:W-:-:S04]  /*7d10*/  F2FP.BF16.F32.PACK_AB R24, R21, R20 ;  /* 0x000000141518723e */ /* 0x000fc800000010ff */
[----:B------:R-:W4:Y:S01]  /*7d20*/  LDC.64 R60, c[0x0][0xc00] ;  /* 0x00030000ff3c7b82 */ /* 0x000f220000000a00 */
[----:B------:R-:W-:Y:S02]  /*7d30*/  F2FP.BF16.F32.PACK_AB R25, R43, R42 ;  /* 0x0000002a2b19723e */ /* 0x000fe400000010ff */
[----:B------:R-:W-:Y:S02]  /*7d40*/  F2FP.BF16.F32.PACK_AB R26, R29, R28 ;  /* 0x0000001c1d1a723e */ /* 0x000fe400000010ff */
[----:B------:R-:W-:Y:S01]  /*7d50*/  F2FP.BF16.F32.PACK_AB R27, R45, R44 ;  /* 0x0000002c2d1b723e */ /* 0x000fe200000010ff */
[----:B------:R-:W-:Y:S01]  /*7d60*/  IMAD.SHL.U32 R65, R155, 0x4, RZ ;  /* 0x000000049b417824 */ /* 0x000fe200078e00ff */
[----:B------:R-:W3:Y:S04]  /*7d70*/  LDL R69, [R1+0x5c] ;  /* 0x00005c0001457983 */ /* 0x000ee80000100800 */
[----:B------:R-:W3:Y:S04]  /*7d80*/  LDL R68, [R1+0x4] ;  /* 0x0000040001447983 */ /* 0x000ee80000100800 */
[----:B------:R-:W3:Y:S01]  /*7d90*/  LDL R66, [R1+0x2c] ;  /* 0x00002c0001427983 */ /* 0x000ee20000100800 */
[----:B------:R-:W-:Y:S01]  /*7da0*/  UMOV UR4, UR37 ;  /* 0x0000002500047c82 */ /* 0x000fe20008000000 */
[----:B--2---:R-:W-:Y:S01]  /*7db0*/  UMOV UR5, UR6 ;  /* 0x0000000600057c82 */ /* 0x004fe20008000000 */
[----:B------:R-:W-:-:S02]  /*7dc0*/  IMAD.U32 R56, RZ, RZ, UR4 ;  /* 0x00000004ff387e24 */ /* 0x000fc4000f8e00ff */
[----:B------:R-:W-:Y:S01]  /*7dd0*/  IMAD.U32 R57, RZ, RZ, UR5 ;  /* 0x00000005ff397e24 */ /* 0x000fe2000f8e00ff */
[----:B------:R-:W-:Y:S01]  /*7de0*/  ULDC.64 UR4, c[0x0][0xc08] ;  /* 0x0003020000047ab9 */ /* 0x000fe20000000a00 */
[----:B------:R-:W-:Y:S01]  /*7df0*/  BAR.SYNC.DEFER_BLOCKING 0x1, 0x180 ;  /* 0x0046000000007b1d */ /* 0x000fe20000010000 */
[----:B0-----:R-:W-:-:S03]  /*7e00*/  IMAD.WIDE R14, R0, 0x2, R56 ;  /* 0x00000002000e7825 */ /* 0x001fc600078e0238 */
[C---:B------:R-:W-:Y:S02]  /*7e10*/  LOP3.LUT R3, R14.reuse, 0x380, RZ, 0xc0, !PT ;  /* 0x000003800e037812 */ /* 0x040fe400078ec0ff */
[C---:B------:R-:W-:Y:S02]  /*7e20*/  IADD3 R63, P0, R14.reuse, 0x60, RZ ;  /* 0x000000600e3f7810 */ /* 0x040fe40007f1e0ff */
[----:B------:R-:W-:Y:S02]  /*7e30*/  SHF.R.U64 R3, R3, 0x3, RZ ;  /* 0x0000000303037819 */ /* 0x000fe400000012ff */
[C---:B-1----:R-:W-:Y:S02]  /*7e40*/  IADD3 R4, P1, R14.reuse, 0x40, RZ ;  /* 0x000000400e047810 */ /* 0x042fe40007f3e0ff */
[----:B------:R-:W-:Y:S02]  /*7e50*/  IADD3 R19, P2, R14, 0x20, RZ ;  /* 0x000000200e137810 */ /* 0x000fe40007f5e0ff */
[----:B------:R-:W-:-:S02]  /*7e60*/  LOP3.LUT R14, R3, R14, RZ, 0x3c, !PT ;  /* 0x0000000e030e7212 */ /* 0x000fc400078e3cff */
[----:B------:R-:W-:Y:S02]  /*7e70*/  LOP3.LUT R8, R63, 0x380, RZ, 0xc0, !PT ;  /* 0x000003803f087812 */ /* 0x000fe400078ec0ff */
        /* <DEDUP_REMOVED lines=8> */
[----:B------:R-:W-:Y:S01]  /*7f00*/  MOV R14, R14 ;  /* 0x0000000e000e7202 */ /* 0x000fe20000000f00 */
[----:B------:R-:W-:Y:S01]  /*7f10*/  IMAD.X R13, RZ, RZ, R15, P0 ;  /* 0x000000ffff0d7224 */ /* 0x000fe200000e060f */
[----:B------:R-:W-:-:S02]  /*7f20*/  LOP3.LUT R10, R3, R4, RZ, 0x3c, !PT ;  /* 0x00000004030a7212 */ /* 0x000fc400078e3cff */
[----:B------:R-:W-:Y:S01]  /*7f30*/  LOP3.LUT R8, R0, R19, RZ, 0x3c, !PT ;  /* 0x0000001300087212 */ /* 0x000fe200078e3cff */
[----:B------:R0:W-:Y:S01]  /*7f40*/  STSM.16.M88.4 [R14], R24 ;  /* 0x000000180e007844 */ /* 0x0001e20000000200 */
        /* <DEDUP_REMOVED lines=9> */
[----:B0-----:R-:W-:Y:S02]  /*7fe0*/  F2FP.BF16.F32.PACK_AB R14, R37, R36 ;  /* 0x00000024250e723e */ /* 0x001fe400000010ff */
[----:B------:R-:W-:-:S02]  /*7ff0*/  F2FP.BF16.F32.PACK_AB R15, R53, R52 ;  /* 0x00000034350f723e */ /* 0x000fc400000010ff */
[----:B------:R-:W-:Y:S02]  /*8000*/  F2FP.BF16.F32.PACK_AB R24, R39, R38 ;  /* 0x000000262718723e */ /* 0x000fe400000010ff */
[----:B------:R-:W-:Y:S02]  /*8010*/  F2FP.BF16.F32.PACK_AB R25, R55, R54 ;  /* 0x000000363719723e */ /* 0x000fe400000010ff */
[----:B------:R-:W-:Y:S02]  /*8020*/  F2FP.BF16.F32.PACK_AB R26, R41, R40 ;  /* 0x00000028291a723e */ /* 0x000fe400000010ff */
[----:B------:R-:W-:Y:S01]  /*8030*/  F2FP.BF16.F32.PACK_AB R27, R151, R150 ;  /* 0x00000096971b723e */ /* 0x000fe200000010ff */
[----:B------:R0:W-:Y:S04]  /*8040*/  STSM.16.M88.4 [R3], R8 ;  /* 0x0000000803007844 */ /* 0x0001e80000000200 */
[----:B------:R-:W-:Y:S04]  /*8050*/  STSM.16.M88.4 [R19], R12 ;  /* 0x0000000c13007844 */ /* 0x000fe80000000200 */
[----:B------:R1:W-:Y:S01]  /*8060*/  STSM.16.M88.4 [R0], R24 ;  /* 0x0000001800007844 */ /* 0x0003e20000000200 */
[----:B------:R-:W-:Y:S01]  /*8070*/  BAR.SYNC.DEFER_BLOCKING 0x1, 0x180 ;  /* 0x0046000000007b1d */ /* 0x000fe20000010000 */
[----:B----4-:R-:W-:-:S04]  /*8080*/  ISETP.NE.U32.AND P0, PT, R60, RZ, PT ;  /* 0x000000ff3c00720c */ /* 0x010fc80003f05070 */
[----:B------:R-:W-:Y:S02]  /*8090*/  ISETP.NE.AND.EX P0, PT, R61, RZ, PT, P0 ;  /* 0x000000ff3d00720c */ /* 0x000fe40003f05300 */
[----:B---3--:R-:W-:Y:S02]  /*80a0*/  SHF.L.U64.HI R22, R155, 0x2, R70 ;  /* 0x000000029b167819 */ /* 0x008fe40000010246 */
[----:B------:R-:W-:Y:S01]  /*80b0*/  IADD3 R62, P1, R65, R60, RZ ;  /* 0x0000003c413e7210 */ /* 0x000fe20007f3e0ff */
[----:B------:R-:W-:Y:S01]  /*80c0*/  IMAD.MOV.U32 R4, RZ, RZ, RZ ;  /* 0x000000ffff047224 */ /* 0x000fe200078e00ff */
[----:B0-----:R-:W0:Y:S03]  /*80d0*/  LDC R8, c[0x0][0xad4] ;  /* 0x0002b500ff087b82 */ /* 0x001e260000000800 */
[----:B------:R-:W-:-:S05]  /*80e0*/  IMAD.X R63, R22, 0x1, R61, P1 ;  /* 0x00000001163f7824 */ /* 0x000fca00008e063d */
[----:B-1----:R-:W1:Y:S01]  /*80f0*/  LDC R0, c[0x0][0xbe8] ;  /* 0x0002fa00ff007b82 */ /* 0x002e620000000800 */
[----:B------:R-:W2:Y:S01]  /*8100*/  @P0 LDG.E R4, desc[UR40][R62.64] ;  /* 0x000000283e040981 */ /* 0x000ea2000c1e1900 */
[----:B------:R-:W-:-:S04]  /*8110*/  ISETP.NE.U32.AND P1, PT, RZ, UR4, PT ;  /* 0x00000004ff007c0c */ /* 0x000fc8000bf25070 */
[----:B------:R-:W-:-:S13]  /*8120*/  ISETP.NE.AND.EX P1, PT, RZ, UR5, PT, P1 ;  /* 0x00000005ff007c0c */ /* 0x000fda000bf25310 */
[----:B------:R-:W-:-:S04]  /*8130*/  @P1 IADD3 R64, P2, R65, UR4, RZ ;  /* 0x0000000441401c10 */ /* 0x000fc8000ff5e0ff */
[----:B------:R-:W-:Y:S02]  /*8140*/  @P1 IADD3.X R65, R22, UR5, RZ, P2, !PT ;  /* 0x0000000516411c10 */ /* 0x000fe400097fe4ff */
[----:B------:R-:W-:Y:S01]  /*8150*/  ISETP.NE.AND P2, PT, R157, RZ, PT ;  /* 0x000000ff9d00720c */ /* 0x000fe20003f45270 */
[----:B------:R-:W-:-:S03]  /*8160*/  IMAD.MOV.U32 R22, RZ, RZ, 0x9b8 ;  /* 0x000009b8ff167424 */ /* 0x000fc600078e00ff */
[----:B0-----:R-:W-:-:S04]  /*8170*/  SEL R8, R157, R8, P2 ;  /* 0x000000089d087207 */ /* 0x001fc80001000000 */
[----:B------:R-:W-:Y:S02]  /*8180*/  ISETP.GT.AND P3, PT, R8, 0x1, PT ;  /* 0x000000010800780c */ /* 0x000fe40003f64270 */
[----:B-1----:R-:W-:Y:S01]  /*8190*/  ISETP.NE.AND P4, PT, R0, 0x1, PT ;  /* 0x000000010000780c */ /* 0x002fe20003f85270 */
[----:B------:R-:W0:Y:S01]  /*81a0*/  LDC.64 R8, c[0x0][0xba8] ;  /* 0x0002ea00ff087b82 */ /* 0x000e220000000a00 */
[----:B------:R-:W-:-:S07]  /*81b0*/  SEL R22, R22, 0x978, P3 ;  /* 0x0000097816167807 */ /* 0x000fce0001800000 */
[----:B------:R-:W1:Y:S01]  /*81c0*/  LDC.64 R12, c[0x0][R22+0x220] ;  /* 0x00008800160c7b82 */ /* 0x000e620000000a00 */
[----:B------:R-:W-:-:S07]  /*81d0*/  ISETP.NE.U32.AND P2, PT, R60, RZ, PT ;  /* 0x000000ff3c00720c */ /* 0x000fce0003f45070 */
[----:B------:R-:W3:Y:S01]  /*81e0*/  LDC.64 R14, c[0x0][R22+0x218] ;  /* 0x00008600160e7b82 */ /* 0x000ee20000000a00 */
[----:B------:R-:W-:-:S07]  /*81f0*/  ISETP.NE.AND.EX P2, PT, R61, RZ, PT, P2 ;  /* 0x000000ff3d00720c */ /* 0x000fce0003f45320 */
[----:B------:R-:W4:Y:S01]  /*8200*/  @P4 LDC R26, c[0x0][0xbec] ;  /* 0x0002fb00ff1a4b82 */ /* 0x000f220000000800 */
[----:B------:R-:W-:Y:S01]  /*8210*/  ULDC UR4, c[0x0][0xa88] ;  /* 0x0002a20000047ab9 */ /* 0x000fe20000000800 */
[----:B------:R-:W-:Y:S01]  /*8220*/  SEL R155, R155, RZ, !P2 ;  /* 0x000000ff9b9b7207 */ /* 0x000fe20005000000 */
[----:B------:R-:W-:-:S05]  /*8230*/  IMAD.U32 R3, RZ, RZ, UR4 ;  /* 0x00000004ff037e24 */ /* 0x000fca000f8e00ff */
[----:B------:R-:W4:Y:S01]  /*8240*/  @P4 LDC R67, c[0x0][0xbf0] ;  /* 0x0002fc00ff434b82 */ /* 0x000f220000000800 */
[----:B------:R-:W-:Y:S01]  /*8250*/  SEL R19, R70, RZ, !P2 ;  /* 0x000000ff46137207 */ /* 0x000fe20005000000 */
[-C--:B-1----:R-:W-:Y:S01]  /*8260*/  IMAD R13, R13, R155.reuse, RZ ;  /* 0x0000009b0d0d7224 */ /* 0x082fe200078e02ff */
[----:B------:R1:W5:Y:S05]  /*8270*/  @P1 LDG.E R3, desc[UR40][R64.64] ;  /* 0x0000002840031981 */ /* 0x00036a000c1e1900 */
[----:B------:R-:W4:Y:S01]  /*8280*/  LDC.64 R10, c[0x0][R22+0x228] ;  /* 0x00008a00160a7b82 */ /* 0x000f220000000a00 */
[----:B------:R-:W-:-:S04]  /*8290*/  IMAD.WIDE.U32 R24, R12, R155, RZ ;  /* 0x0000009b0c187225 */ /* 0x000fc800078e00ff */
[----:B-1----:R-:W-:Y:S02]  /*82a0*/  IMAD R65, R12, R19, R13 ;  /* 0x000000130c417224 */ /* 0x002fe400078e020d */
[-C--:B---3--:R-:W-:Y:S01]  /*82b0*/  IMAD R19, R15, R156.reuse, RZ ;  /* 0x0000009c0f137224 */ /* 0x088fe200078e02ff */
[----:B0-----:R-:W0:Y:S01]  /*82c0*/  @!P3 LDC R8, c[0x0][0xb50] ;  /* 0x0002d400ff08bb82 */ /* 0x001e220000000800 */
[----:B------:R-:W-:-:S04]  /*82d0*/  IMAD.WIDE.U32 R14, R14, R156, RZ ;  /* 0x0000009c0e0e7225 */ /* 0x000fc800078e00ff */
[----:B------:R-:W-:-:S03]  /*82e0*/  IMAD R27, R68, 0xc0, R69 ;  /* 0x000000c0441b7824 */ /* 0x000fc600078e0245 */
[----:B------:R1:W3:Y:S01]  /*82f0*/  LDC.64 R12, c[0x0][R22+0x210] ;  /* 0x00008400160c7b82 */ /* 0x0002e20000000a00 */
[----:B------:R-:W-:Y:S01]  /*8300*/  SEL R61, R66, RZ, P3 ;  /* 0x000000ff423d7207 */ /* 0x000fe20001800000 */
[----:B------:R-:W-:Y:S02]  /*8310*/  IMAD.IADD R60, R15, 0x1, R19 ;  /* 0x000000010f3c7824 */ /* 0x000fe400078e0213 */
[----:B------:R-:W-:Y:S02]  /*8320*/  IMAD.MOV.U32 R15, RZ, RZ, R27 ;  /* 0x000000ffff0f7224 */ /* 0x000fe400078e001b */
[----:B------:R-:W-:Y:S02]  /*8330*/  IMAD.IADD R65, R25, 0x1, R65 ;  /* 0x0000000119417824 */ /* 0x000fe400078e0241 */
[-C--:B----4-:R-:W-:Y:S01]  /*8340*/  IMAD R25, R11, R61.reuse, RZ ;  /* 0x0000003d0b197224 */ /* 0x090fe200078e02ff */
[----:B------:R-:W4:Y:S01]  /*8350*/  @!P3 LDC R9, c[0x0][0xb54] ;  /* 0x0002d500ff09bb82 */ /* 0x000f220000000800 */
[----:B------:R-:W-:-:S04]  /*8360*/  IMAD.WIDE.U32 R10, R10, R61, RZ ;  /* 0x0000003d0a0a7225 */ /* 0x000fc800078e00ff */
[----:B------:R-:W-:Y:S01]  /*8370*/  IMAD.IADD R25, R11, 0x1, R25 ;  /* 0x000000010b197824 */ /* 0x000fe200078e0219 */
[--C-:B--2---:R-:W-:Y:S01]  /*8380*/  IADD3 R24, P2, P5, R24, R14, R4.reuse ;  /* 0x0000000e18187210 */ /* 0x104fe20007d5e004 */
[----:B------:R-:W-:Y:S01]  /*8390*/  @P4 IMAD.HI.U32 R14, R27, R26, RZ ;  /* 0x0000001a1b0e4227 */ /* 0x000fe200078e00ff */
[----:B------:R-:W-:-:S04]  /*83a0*/  SHF.R.S32.HI R19, RZ, 0x1f, R4 ;  /* 0x0000001fff137819 */ /* 0x000fc80000011404 */
[----:B------:R-:W-:Y:S02]  /*83b0*/  @P4 SHF.R.U32.HI R15, RZ, R67, R14 ;  /* 0x00000043ff0f4219 */ /* 0x000fe4000001160e */
[----:B------:R-:W-:-:S03]  /*83c0*/  IADD3.X R14, R65, R60, R19, P2, P5 ;  /* 0x0000003c410e7210 */ /* 0x000fc600017ea413 */
[--C-:B-1----:R-:W-:Y:S01]  /*83d0*/  IMAD.MOV R22, RZ, RZ, -R15.reuse ;  /* 0x000000ffff167224 */ /* 0x102fe200078e0a0f */
[----:B------:R-:W-:Y:S02]  /*83e0*/  IADD3 R10, P2, P5, R15, R24, R10 ;  /* 0x000000180f0a7210 */ /* 0x000fe40007d5e00a */
[----:B------:R-:W-:Y:S01]  /*83f0*/  SHF.R.S32.HI R11, RZ, 0x1f, R15 ;  /* 0x0000001fff0b7819 */ /* 0x000fe2000001140f */
[----:B------:R-:W-:-:S03]  /*8400*/  IMAD R15, R0, R22, R27 ;  /* 0x00000016000f7224 */ /* 0x000fc600078e021b */
[----:B------:R-:W-:Y:S01]  /*8410*/  IADD3.X R11, R11, R14, R25, P2, P5 ;  /* 0x0000000e0b0b7210 */ /* 0x000fe200017ea419 */
[-C--:B---3--:R-:W-:Y:S01]  /*8420*/  IMAD R13, R13, R15.reuse, RZ ;  /* 0x0000000f0d0d7224 */ /* 0x088fe200078e02ff */
        /* <DEDUP_REMOVED lines=11> */
.L_x_12331:
        /* <DEDUP_REMOVED lines=9> */
[----:B------:R-:W-:Y:S01]  /*8570*/  LOP3.LUT R15, R15, 0xffffff80, RZ, 0xc0, !PT ;  /* 0xffffff800f0f7812 */ /* 0x000fe200078ec0ff */
[----:B-----5:R-:W-:-:S04]  /*8580*/  IMAD R3, R3, R0, RZ ;  /* 0x0000000003037224 */ /* 0x020fc800078e02ff */
[----:B------:R-:W-:-:S05]  /*8590*/  IMAD.IADD R15, R22, 0x1, -R15 ;  /* 0x00000001160f7824 */ /* 0x000fca00078e0a0f */
[----:B------:R-:W-:Y:S01]  /*85a0*/  LOP3.LUT P0, RZ, R15, 0x3, RZ, 0xc0, !PT ;  /* 0x000000030fff7812 */ /* 0x000fe2000780c0ff */
[----:B--2---:R-:W-:-:S04]  /*85b0*/  IMAD R14, R68, 0xc0, R14 ;  /* 0x000000c0440e7824 */ /* 0x004fc800078e020e */
[C---:B------:R-:W-:Y:S01]  /*85c0*/  VIADD R22, R14.reuse, 0x8 ;  /* 0x000000080e167836 */ /* 0x040fe20000000000 */
[----:B------:R-:W-:-:S04]  /*85d0*/  ISETP.GE.OR P1, PT, R14, R3, P0 ;  /* 0x000000030e00720c */ /* 0x000fc80000726670 */
[----:B------:R-:W-:-:S09]  /*85e0*/  ISETP.GE.OR P0, PT, R22, R3, P0 ;  /* 0x000000031600720c */ /* 0x000fd20000706670 */
[----:B0-----:R0:W-:Y:S04]  /*85f0*/  @!P1 ST.E desc[UR40][R8.64], R59 ;  /* 0x0000003b08009985 */ /* 0x0011e8000c101928 */
[----:B------:R0:W-:Y:S01]  /*8600*/  @!P0 ST.E desc[UR40][R10.64], R58 ;  /* 0x0000003a0a008985 */ /* 0x0001e2000c101928 */
[----:B------:R-:W-:Y:S05]  /*8610*/  @P3 BRA `(.L_x_12332) ;  /* 0x0000000400cc3947 */ /* 0x000fea0003800000 */
[----:B------:R-:W0:Y:S01]  /*8620*/  LDL R60, [R1+0x8] ;  /* 0x00000800013c7983 */ /* 0x000e220000100800 */
[----:B------:R-:W1:Y:S01]  /*8630*/  @P4 LDC R33, c[0x0][0xbec] ;  /* 0x0002fb00ff214b82 */ /* 0x000e620000000800 */
[----:B------:R-:W-:Y:S01]  /*8640*/  ULDC.64 UR4, c[0x0][0xaa0] ;  /* 0x0002a80000047ab9 */ /* 0x000fe20000000a00 */
[----:B------:R-:W2:Y:S01]  /*8650*/  S2R R15, SR_TID.X ;  /* 0x00000000000f7919 */ /* 0x000ea20000002100 */
[----:B------:R-:W3:Y:S05]  /*8660*/  LDL R37, [R1+0x64] ;  /* 0x0000640001257983 */ /* 0x000eea0000100800 */
[----:B------:R-:W4:Y:S01]  /*8670*/  @P4 LDC R35, c[0x0][0xbf0] ;  /* 0x0002fc00ff234b82 */ /* 0x000f220000000800 */
[----:B--2---:R-:W-:-:S05]  /*8680*/  VIADD R62, R15, 0xffffff80 ;  /* 0xffffff800f3e7836 */ /* 0x004fca0000000000 */
[----:B------:R-:W-:-:S04]  /*8690*/  SHF.R.S32.HI R61, RZ, 0x1f, R62 ;  /* 0x0000001fff3d7819 */ /* 0x000fc8000001143e */
[----:B------:R-:W-:-:S04]  /*86a0*/  LEA.HI R61, R61, R62, RZ, 0x3 ;  /* 0x0000003e3d3d7211 */ /* 0x000fc800078f18ff */
[----:B------:R-:W-:Y:S02]  /*86b0*/  SHF.R.S32.HI R61, RZ, 0x3, R61 ;  /* 0x00000003ff3d7819 */ /* 0x000fe4000001143d */
[----:B------:R-:W-:-:S04]  /*86c0*/  SHF.R.S32.HI R22, RZ, 0x1f, R62 ;  /* 0x0000001fff167819 */ /* 0x000fc8000001143e */
[----:B------:R-:W-:Y:S01]  /*86d0*/  LEA.HI R22, R22, R62, RZ, 0x3 ;  /* 0x0000003e16167211 */ /* 0x000fe200078f18ff */
[----:B------:R-:W-:-:S03]  /*86e0*/  IMAD R19, R19, UR4, RZ ;  /* 0x0000000413137c24 */ /* 0x000fc6000f8e02ff */
[----:B------:R-:W-:Y:S01]  /*86f0*/  LOP3.LUT R22, R22, 0xfffffff8, RZ, 0xc0, !PT ;  /* 0xfffffff816167812 */ /* 0x000fe200078ec0ff */
[----:B0-----:R-:W-:-:S04]  /*8700*/  IMAD R9, R61, 0x40, R60 ;  /* 0x000000403d097824 */ /* 0x001fc800078e023c */
[----:B------:R-:W-:-:S03]  /*8710*/  IMAD.WIDE R56, R9, 0x2, R56 ;  /* 0x0000000209387825 */ /* 0x000fc600078e0238 */
[C---:B------:R-:W-:Y:S02]  /*8720*/  IADD3 R25, P0, R56.reuse, 0x1800, RZ ;  /* 0x0000180038197810 */ /* 0x040fe40007f1e0ff */
[C---:B------:R-:W-:Y:S02]  /*8730*/  IADD3 R29, P1, R56.reuse, 0x3000, RZ ;  /* 0x00003000381d7810 */ /* 0x040fe40007f3e0ff */
[----:B------:R-:W-:Y:S02]  /*8740*/  LOP3.LUT R13, R56, 0x380, RZ, 0xc0, !PT ;  /* 0x00000380380d7812 */ /* 0x000fe400078ec0ff */
[----:B------:R-:W-:Y:S02]  /*8750*/  LOP3.LUT R24, R25, 0x380, RZ, 0xc0, !PT ;  /* 0x0000038019187812 */ /* 0x000fe400078ec0ff */
[----:B------:R-:W-:Y:S02]  /*8760*/  LOP3.LUT R28, R29, 0x380, RZ, 0xc0, !PT ;  /* 0x000003801d1c7812 */ /* 0x000fe400078ec0ff */
[----:B------:R-:W-:-:S02]  /*8770*/  SHF.R.U64 R13, R13, 0x3, RZ ;  /* 0x000000030d0d7819 */ /* 0x000fc400000012ff */
[----:B------:R-:W-:Y:S02]  /*8780*/  SHF.R.U64 R24, R24, 0x3, RZ ;  /* 0x0000000318187819 */ /* 0x000fe400000012ff */
[----:B------:R-:W-:Y:S02]  /*8790*/  SHF.R.U64 R28, R28, 0x3, RZ ;  /* 0x000000031c1c7819 */ /* 0x000fe400000012ff */
[----:B------:R-:W-:Y:S01]  /*87a0*/  LOP3.LUT R12, R13, R56, RZ, 0x3c, !PT ;  /* 0x000000380d0c7212 */ /* 0x000fe200078e3cff */
[--C-:B------:R-:W-:Y:S01]  /*87b0*/  IMAD.MOV.U32 R13, RZ, RZ, R57.reuse ;  /* 0x000000ffff0d7224 */ /* 0x100fe200078e0039 */
[----:B------:R-:W-:Y:S01]  /*87c0*/  LOP3.LUT R24, R24, R25, RZ, 0x3c, !PT ;  /* 0x0000001918187212 */ /* 0x000fe200078e3cff */
[--C-:B------:R-:W-:Y:S01]  /*87d0*/  IMAD.X R25, RZ, RZ, R57.reuse, P0 ;  /* 0x000000ffff197224 */ /* 0x100fe200000e0639 */
[----:B------:R-:W-:Y:S01]  /*87e0*/  LOP3.LUT R28, R28, R29, RZ, 0x3c, !PT ;  /* 0x0000001d1c1c7212 */ /* 0x000fe200078e3cff */
[----:B------:R-:W-:Y:S02]  /*87f0*/  IMAD.X R29, RZ, RZ, R57, P1 ;  /* 0x000000ffff1d7224 */ /* 0x000fe400008e0639 */
[----:B------:R-:W2:Y:S04]  /*8800*/  LD.E.128 R12, desc[UR40][R12.64] ;  /* 0x000000280c0c7980 */ /* 0x000ea8000c101d00 */
[----:B------:R-:W2:Y:S04]  /*8810*/  LD.E.128 R24, desc[UR40][R24.64] ;  /* 0x0000002818187980 */ /* 0x000ea8000c101d00 */
[----:B------:R-:W2:Y:S01]  /*8820*/  LD.E.128 R28, desc[UR40][R28.64] ;  /* 0x000000281c1c7980 */ /* 0x000ea2000c101d00 */
        /* <DEDUP_REMOVED lines=21> */
[----:B------:R-:W-:Y:S02]  /*8980*/  IMAD R33, R0, R35, R32 ;  /* 0x0000002300217224 */ /* 0x000fe400078e0220 */
[----:B------:R-:W-:Y:S02]  /*8990*/  IMAD R4, R4, UR4, RZ ;  /* 0x0000000404047c24 */ /* 0x000fe4000f8e02ff */
[----:B------:R-:W-:Y:S01]  /*89a0*/  IMAD.WIDE.U32 R20, R19, UR4, R20 ;  /* 0x0000000413147c25 */ /* 0x000fe2000f8e0014 */
[----:B------:R-:W-:-:S03]  /*89b0*/  SHF.R.S32.HI R0, RZ, 0x1f, R33 ;  /* 0x0000001fff007819 */ /* 0x000fc60000011421 */
[----:B------:R-:W-:Y:S01]  /*89c0*/  IMAD R35, R19, UR5, R4 ;  /* 0x0000000513237c24 */ /* 0x000fe2000f8e0204 */
[----:B------:R-:W-:Y:S02]  /*89d0*/  ULDC.64 UR4, c[0x0][0xad8] ;  /* 0x0002b60000047ab9 */ /* 0x000fe40000000a00 */
[----:B------:R-:W-:Y:S02]  /*89e0*/  IMAD R0, R0, UR4, RZ ;  /* 0x0000000400007c24 */ /* 0x000fe4000f8e02ff */
[----:B------:R-:W-:Y:S01]  /*89f0*/  IMAD.IADD R21, R21, 0x1, R35 ;  /* 0x0000000115157824 */ /* 0x000fe200078e0223 */
[----:B------:R-:W-:Y:S01]  /*8a00*/  IADD3 R11, P0, R56, 0x4800, RZ ;  /* 0x00004800380b7810 */ /* 0x000fe20007f1e0ff */
[C---:B------:R-:W-:Y:S02]  /*8a10*/  IMAD R19, R33.reuse, UR5, R0 ;  /* 0x0000000521137c24 */ /* 0x040fe4000f8e0200 */
[----:B------:R-:W-:Y:S01]  /*8a20*/  IMAD.WIDE.U32 R20, R33, UR4, R20 ;  /* 0x0000000421147c25 */ /* 0x000fe2000f8e0014 */
[----:B------:R-:W-:Y:S01]  /*8a30*/  LOP3.LUT R8, R11, 0x380, RZ, 0xc0, !PT ;  /* 0x000003800b087812 */ /* 0x000fe200078ec0ff */
[----:B------:R-:W-:-:S02]  /*8a40*/  ULDC.64 UR4, c[0x0][0xa80] ;  /* 0x0002a00000047ab9 */ /* 0x000fc40000000a00 */
[----:B------:R-:W-:Y:S01]  /*8a50*/  IMAD.X R9, RZ, RZ, R57, P0 ;  /* 0x000000ffff097224 */ /* 0x000fe200000e0639 */
[----:B------:R-:W-:Y:S01]  /*8a60*/  LEA R22, P0, R20, UR4, 0x1 ;  /* 0x0000000414167c11 */ /* 0x000fe2000f8008ff */
[----:B------:R-:W-:Y:S01]  /*8a70*/  IMAD.IADD R19, R21, 0x1, R19 ;  /* 0x0000000115137824 */ /* 0x000fe200078e0213 */
[----:B------:R-:W-:Y:S01]  /*8a80*/  SHF.R.U64 R8, R8, 0x3, RZ ;  /* 0x0000000308087819 */ /* 0x000fe200000012ff */
[----:B------:R-:W-:Y:S01]  /*8a90*/  IMAD R36, R68, 0xc0, R61 ;  /* 0x000000c044247824 */ /* 0x000fe200078e023d */
[----:B------:R-:W-:Y:S02]  /*8aa0*/  ULDC UR4, c[0x0][0xac8] ;  /* 0x0002b20000047ab9 */ /* 0x000fe40000000800 */
[----:B------:R-:W-:Y:S01]  /*8ab0*/  LEA.HI.X R19, R20, UR5, R19, 0x1, P0 ;  /* 0x0000000514137c11 */ /* 0x000fe200080f0c13 */
[----:B------:R-:W-:Y:S01]  /*8ac0*/  SHFL.IDX PT, R32, R22, 0x1, 0x181f ;  /* 0x00381f0016207f89 */ /* 0x000fe200000e0000 */
[----:B------:R-:W-:-:S03]  /*8ad0*/  LOP3.LUT R8, R8, R11, RZ, 0x3c, !PT ;  /* 0x0000000b08087212 */ /* 0x000fc600078e3cff */
[----:B------:R-:W0:Y:S04]  /*8ae0*/  SHFL.IDX PT, R20, R22, RZ, 0x181f ;  /* 0x00181fff16147589 */ /* 0x000e2800000e0000 */
[----:B------:R-:W1:Y:S01]  /*8af0*/  SHFL.IDX PT, R34, R22, 0x2, 0x181f ;  /* 0x00581f0016227f89 */ /* 0x000e6200000e0000 */
[----:B------:R-:W-:-:S03]  /*8b00*/  ISETP.GE.AND P0, PT, R60, UR4, PT ;  /* 0x000000043c007c0c */ /* 0x000fc6000bf06270 */
[----:B------:R-:W3:Y:S01]  /*8b10*/  SHFL.IDX PT, R21, R19, RZ, 0x181f ;  /* 0x00181fff13157589 */ /* 0x000ee200000e0000 */
[----:B------:R-:W-:-:S03]  /*8b20*/  VIADD R0, R36, 0x30 ;  /* 0x0000003024007836 */ /* 0x000fc60000000000 */
[----:B------:R-:W4:Y:S01]  /*8b30*/  SHFL.IDX PT, R33, R19, 0x1, 0x181f ;  /* 0x00381f0013217f89 */ /* 0x000f2200000e0000 */
[----:B------:R-:W-:-:S03]  /*8b40*/  VIADD R4, R36, 0x60 ;  /* 0x0000006024047836 */ /* 0x000fc60000000000 */
[----:B------:R-:W4:Y:S04]  /*8b50*/  SHFL.IDX PT, R35, R19, 0x2, 0x181f ;  /* 0x00581f0013237f89 */ /* 0x000f2800000e0000 */
[----:B------:R-:W5:Y:S01]  /*8b60*/  LD.E.128 R8, desc[UR40][R8.64] ;  /* 0x0000002808087980 */ /* 0x000f62000c101d00 */
[-C--:B------:R-:W-:Y:S01]  /*8b70*/  ISETP.GE.OR P1, PT, R36, R3.reuse, P0 ;  /* 0x000000032400720c */ /* 0x080fe20000726670 */
[----:B------:R-:W-:Y:S01]  /*8b80*/  @!PT LDS RZ, [RZ] ;  /* 0x00000000fffff984 */ /* 0x000fe20000000800 */
[----:B------:R-:W-:Y:S01]  /*8b90*/  @!PT LDS RZ, [RZ] ;  /* 0x00000000fffff984 */ /* 0x000fe20000000800 */
[----:B------:R-:W-:Y:S01]  /*8ba0*/  @!PT LDS RZ, [RZ] ;  /* 0x00000000fffff984 */ /* 0x000fe20000000800 */
[----:B------:R-:W-:Y:S01]  /*8bb0*/  @!PT LDS RZ, [RZ] ;  /* 0x00000000fffff984 */ /* 0x000fe20000000800 */
[----:B------:R0:W-:Y:S06]  /*8bc0*/  MEMBAR.ALL.CTA ;  /* 0x0000000000007992 */ /* 0x0001ec0000008000 */
[----:B0-----:R-:W0:Y:S01]  /*8bd0*/  FENCE.VIEW.ASYNC.S ;  /* 0x00000000000073c6 */ /* 0x001e220000000000 */
[----:B------:R-:W-:-:S02]  /*8be0*/  ISETP.GE.OR P2, PT, R0, R3, P0 ;  /* 0x000000030000720c */ /* 0x000fc40000746670 */
[----:B------:R-:W-:Y:S01]  /*8bf0*/  ISETP.GE.OR P3, PT, R4, R3, P0 ;  /* 0x000000030400720c */ /* 0x000fe20000766670 */
[----:B------:R-:W-:-:S04]  /*8c00*/  UIADD3 UR4, UR37, 0x30820, URZ ;  /* 0x0003082025047890 */ /* 0x000fc8000fffe03f */
[----:B------:R-:W-:Y:S01]  /*8c10*/  UPRMT UR4, URZ, 0x654, UR4 ;  /* 0x000006543f047896 */ /* 0x000fe20008000004 */
[----:B------:R-:W-:-:S05]  /*8c20*/  @!P1 LEA R20, P4, R60, R20, 0x1 ;  /* 0x000000143c149211 */ /* 0x000fca00078808ff */
[C---:B------:R-:W-:Y:S02]  /*8c30*/  @!P2 LEA R32, P5, R60.reuse, R32, 0x1 ;  /* 0x000000203c20a211 */ /* 0x040fe400078a08ff */
[C---:B-1----:R-:W-:Y:S02]  /*8c40*/  @!P3 LEA R34, P6, R60.reuse, R34, 0x1 ;  /* 0x000000223c22b211 */ /* 0x042fe400078c08ff */
[C-C-:B---3--:R-:W-:Y:S02]  /*8c50*/  @!P1 LEA.HI.X R21, R60.reuse, R21, R37.reuse, 0x1, P4 ;  /* 0x000000153c159211 */ /* 0x148fe400020f0c25 */
[C-C-:B----4-:R-:W-:Y:S02]  /*8c60*/  @!P2 LEA.HI.X R33, R60.reuse, R33, R37.reuse, 0x1, P5 ;  /* 0x000000213c21a211 */ /* 0x150fe400028f0c25 */
[----:B------:R-:W-:Y:S01]  /*8c70*/  @!P3 LEA.HI.X R35, R60, R35, R37, 0x1, P6 ;  /* 0x000000233c23b211 */ /* 0x000fe200030f0c25 */
[----:B0-----:R-:W-:Y:S01]  /*8c80*/  SYNCS.ARRIVE.TRANS64.RED.A1T0 RZ, [UR4], RZ ;  /* 0x000000ffffff79a7 */ /* 0x001fe20008100404 */
[----:B------:R-:W-:-:S05]  /*8c90*/  VIADD R0, R36, 0x90 ;  /* 0x0000009024007836 */ /* 0x000fca0000000000 */
[----:B------:R-:W-:Y:S01]  /*8ca0*/  ISETP.GE.OR P0, PT, R0, R3, P0 ;  /* 0x000000030000720c */ /* 0x000fe20000706670 */
[----:B------:R-:W0:Y:S04]  /*8cb0*/  SHFL.IDX PT, R22, R22, 0x3, 0x181f ;  /* 0x00781f0016167f89 */ /* 0x000e2800000e0000 */
[----:B------:R-:W1:Y:S04]  /*8cc0*/  SHFL.IDX PT, R19, R19, 0x3, 0x181f ;  /* 0x00781f0013137f89 */ /* 0x000e6800000e0000 */
[----:B--2---:R2:W-:Y:S04]  /*8cd0*/  @!P1 ST.E.128 desc[UR40][R20.64], R12 ;  /* 0x0000000c14009985 */ /* 0x0045e8000c101d28 */
[----:B------:R2:W-:Y:S04]  /*8ce0*/  @!P2 ST.E.128 desc[UR40][R32.64], R24 ;  /* 0x000000182000a985 */ /* 0x0005e8000c101d28 */
[----:B------:R2:W-:Y:S01]  /*8cf0*/  @!P3 ST.E.128 desc[UR40][R34.64], R28 ;  /* 0x0000001c2200b985 */ /* 0x0005e2000c101d28 */
[----:B01----:R-:W-:Y:S05]  /*8d00*/  @P0 BRA `(.L_x_12333) ;  /* 0x0000001000c00947 */ /* 0x003fea0003800000 */
[----:B--2---:R-:W-:-:S04]  /*8d10*/  LEA R12, P0, R60, R22, 0x1 ;  /* 0x000000163c0c7211 */ /* 0x004fc800078008ff */
[----:B------:R-:W-:-:S05]  /*8d20*/  LEA.HI.X R13, R60, R19, R37, 0x1, P0 ;  /* 0x000000133c0d7211 */ /* 0x000fca00000f0c25 */
[----:B-----5:R0:W-:Y:S01]  /*8d30*/  ST.E.128 desc[UR40][R12.64], R8 ;  /* 0x000000080c007985 */ /* 0x0201e2000c101d28 */
[----:B------:R-:W-:Y:S05]  /*8d40*/  BRA `(.L_x_12333) ;  /* 0x0000001000b07947 */ /* 0x000fea0003800000 */
.L_x_12332:
[----:B0-----:R-:W0:Y:S01]  /*8d50*/  @P4 LDC R10, c[0x0][0xbec] ;  /* 0x0002fb00ff0a4b82 */ /* 0x001e220000000800 */
[----:B------:R-:W-:Y:S01]  /*8d60*/  ULDC.64 UR4, c[0x0][0xb08] ;  /* 0x0002c20000047ab9 */ /* 0x000fe20000000a00 */
[----:B------:R-:W-:Y:S01]  /*8d70*/  IMAD.MOV.U32 R11, RZ, RZ, R27 ;  /* 0x000000ffff0b7224 */ /* 0x000fe200078e001b */
[----:B------:R1:W5:Y:S01]  /*8d80*/  LDL R67, [R1+0x30] ;  /* 0x0000300001437983 */ /* 0x0003620000100800 */
[----:B------:R-:W-:Y:S01]  /*8d90*/  IMAD R19, R19, UR4, RZ ;  /* 0x0000000413137c24 */ /* 0x000fe2000f8e02ff */
[----:B------:R-:W-:Y:S01]  /*8da0*/  ULDC.64 UR6, c[0x0][0xb30] ;  /* 0x0002cc0000067ab9 */ /* 0x000fe20000000a00 */
[C---:B------:R-:W-:Y:S01]  /*8db0*/  IMAD.WIDE.U32 R8, R4.reuse, UR4, RZ ;  /* 0x0000000404087c25 */ /* 0x040fe2000f8e00ff */
[----:B------:R1:W5:Y:S01]  /*8dc0*/  LDL R65, [R1+0x28] ;  /* 0x0000280001417983 */ /* 0x0003620000100800 */
[----:B------:R-:W2:Y:S02]  /*8dd0*/  @P4 LDC R15, c[0x0][0xbf0] ;  /* 0x0002fc00ff0f4b82 */ /* 0x000ea40000000800 */
[----:B------:R-:W-:Y:S01]  /*8de0*/  IMAD R19, R4, UR5, R19 ;  /* 0x0000000504137c24 */ /* 0x000fe2000f8e0213 */
[----:B------:R-:W-:Y:S01]  /*8df0*/  ULDC.64 UR4, c[0x0][0xb38] ;  /* 0x0002ce0000047ab9 */ /* 0x000fe20000000a00 */
[----:B------:R-:W-:Y:S01]  /*8e00*/  SHF.R.S32.HI R4, RZ, 0x1f, R155 ;  /* 0x0000001fff047819 */ /* 0x000fe2000001149b */
[----:B------:R1:W5:Y:S01]  /*8e10*/  LDL R64, [R1+0x50] ;  /* 0x0000500001407983 */ /* 0x0003620000100800 */
[----:B------:R-:W-:-:S03]  /*8e20*/  IMAD.IADD R9, R9, 0x1, R19 ;  /* 0x0000000109097824 */ /* 0x000fc600078e0213 */
[----:B------:R1:W5:Y:S01]  /*8e30*/  LDL R63, [R1+0x24] ;  /* 0x00002400013f7983 */ /* 0x0003620000100800 */
[----:B------:R-:W-:-:S03]  /*8e40*/  IMAD.WIDE.U32 R8, R156, UR4, R8 ;  /* 0x000000049c087c25 */ /* 0x000fc6000f8e0008 */
[----:B------:R1:W5:Y:S01]  /*8e50*/  LDL R26, [R1+0x20] ;  /* 0x00002000011a7983 */ /* 0x0003620000100800 */
[----:B------:R-:W-:Y:S01]  /*8e60*/  IMAD R9, R156, UR5, R9 ;  /* 0x000000059c097c24 */ /* 0x000fe2000f8e0209 */
[----:B------:R-:W-:Y:S01]  /*8e70*/  ULDC.64 UR4, c[0x0][0xb40] ;  /* 0x0002d00000047ab9 */ /* 0x000fe20000000a00 */
[----:B0-----:R-:W-:Y:S01]  /*8e80*/  @P4 IMAD.HI.U32 R10, R27, R10, RZ ;  /* 0x0000000a1b0a4227 */ /* 0x001fe200078e00ff */
[----:B------:R1:W5:Y:S03]  /*8e90*/  LDL R62, [R1+0x48] ;  /* 0x00004800013e7983 */ /* 0x0003660000100800 */
[----:B------:R-:W-:Y:S01]  /*8ea0*/  IMAD R4, R4, UR4, RZ ;  /* 0x0000000404047c24 */ /* 0x000fe2000f8e02ff */
[----:B------:R1:W5:Y:S01]  /*8eb0*/  LDL R61, [R1+0x1c] ;  /* 0x00001c00013d7983 */ /* 0x0003620000100800 */
[----:B------:R-:W-:Y:S01]  /*8ec0*/  IMAD.WIDE.U32 R8, R155, UR4, R8 ;  /* 0x000000049b087c25 */ /* 0x000fe2000f8e0008 */
[----:B--2---:R-:W-:-:S02]  /*8ed0*/  @P4 SHF.R.U32.HI R11, RZ, R15, R10 ;  /* 0x0000000fff0b4219 */ /* 0x004fc4000001160a */
[----:B------:R1:W5:Y:S01]  /*8ee0*/  LDL R60, [R1+0x44] ;  /* 0x00004400013c7983 */ /* 0x0003620000100800 */
[----:B------:R-:W-:Y:S01]  /*8ef0*/  IMAD R13, R155, UR5, R4 ;  /* 0x000000059b0d7c24 */ /* 0x000fe2000f8e0204 */
[----:B------:R-:W-:Y:S01]  /*8f00*/  ULDC.64 UR4, c[0x0][0xb48] ;  /* 0x0002d20000047ab9 */ /* 0x000fe20000000a00 */
[----:B------:R-:W-:Y:S01]  /*8f10*/  SHF.R.S32.HI R4, RZ, 0x1f, R11 ;  /* 0x0000001fff047819 */ /* 0x000fe2000001140b */
        /* <DEDUP_REMOVED lines=9> */
[----:B------:R-:W-:-:S03]  /*8fb0*/  IMAD R4, R4, UR6, RZ ;  /* 0x0000000604047c24 */ /* 0x000fc6000f8e02ff */
[----:B------:R1:W5:Y:S04]  /*8fc0*/  LDL R66, [R1+0x54] ;  /* 0x0000540001427983 */ /* 0x0003680000100800 */
[----:B------:R1:W5:Y:S04]  /*8fd0*/  LDL R56, [R1+0x3c] ;  /* 0x00003c0001387983 */ /* 0x0003680000100800 */
[----:B------:R1:W5:Y:S01]  /*8fe0*/  LDL R19, [R1+0x10] ;  /* 0x0000100001137983 */ /* 0x0003620000100800 */
[----:B------:R-:W-:Y:S01]  /*8ff0*/  SHF.R.S32.HI R0, RZ, 0x1f, R13 ;  /* 0x0000001fff007819 */ /* 0x000fe2000001140d */
[----:B------:R-:W-:-:S02]  /*9000*/  IMAD R15, R11, UR7, R4 ;  /* 0x000000070b0f7c24 */ /* 0x000fc4000f8e0204 */
[----:B------:R-:W-:Y:S01]  /*9010*/  IMAD.WIDE.U32 R8, R11, UR6, R8 ;  /* 0x000000060b087c25 */ /* 0x000fe2000f8e0008 */
[----:B------:R-:W-:-:S03]  /*9020*/  ULDC.64 UR6, c[0x0][0xb28] ;  /* 0x0002ca0000067ab9 */ /* 0x000fc60000000a00 */
[----:B------:R-:W-:Y:S02]  /*9030*/  IMAD R0, R0, UR6, RZ ;  /* 0x0000000600007c24 */ /* 0x000fe4000f8e02ff */
[----:B------:R-:W-:Y:S01]  /*9040*/  IMAD.IADD R9, R9, 0x1, R15 ;  /* 0x0000000109097824 */ /* 0x000fe200078e020f */
        /* <DEDUP_REMOVED lines=9> */
[----:B------:R1:W0:Y:S01]  /*90e0*/  SHFL.IDX PT, R10, R0, RZ, 0x1c1f ;  /* 0x001c1fff000a7589 */ /* 0x00022200000e0000 */
[----:B------:R-:W-:Y:S01]  /*90f0*/  BSSY B1, `(.L_x_12334) ;  /* 0x0000024000017945 */ /* 0x000fe20003800000 */
[----:B------:R-:W-:Y:S02]  /*9100*/  SYNCS.ARRIVE.TRANS64.RED.A1T0 RZ, [UR4], RZ ;  /* 0x000000ffffff79a7 */ /* 0x000fe40008100404 */
[----:B------:R1:W2:Y:S01]  /*9110*/  SHFL.IDX PT, R11, R4, RZ, 0x1c1f ;  /* 0x001c1fff040b7589 */ /* 0x0002a200000e0000 */
[----:B------:R-:W-:Y:S05]  /*9120*/  @P0 BRA `(.L_x_12335) ;  /* 0x0000000000800947 */ /* 0x000fea0003800000 */
[----:B------:R-:W-:Y:S02]  /*9130*/  ULDC UR4, c[0x0][0xac8] ;  /* 0x0002b20000047ab9 */ /* 0x000fe40000000800 */
[----:B-----5:R-:W-:Y:S02]  /*9140*/  ISETP.GE.AND P1, PT, R65, UR4, PT ;  /* 0x0000000441007c0c */ /* 0x020fe4000bf26270 */
[----:B------:R-:W-:Y:S02]  /*9150*/  ISETP.GE.AND P0, PT, R67, UR4, PT ;  /* 0x0000000443007c0c */ /* 0x000fe4000bf06270 */
[----:B------:R-:W-:Y:S02]  /*9160*/  ISETP.GE.AND P5, PT, R63, UR4, PT ;  /* 0x000000043f007c0c */ /* 0x000fe4000bfa6270 */
[----:B------:R-:W-:-:S07]  /*9170*/  ISETP.GE.AND P3, PT, R26, UR4, PT ;  /* 0x000000041a007c0c */ /* 0x000fce000bf66270 */
[-C--:B0-----:R-:W-:Y:S02]  /*9180*/  @!P1 LEA R12, P2, R65, R10.reuse, 0x2 ;  /* 0x0000000a410c9211 */ /* 0x081fe400078410ff */
[----:B--2---:R-:W-:Y:S02]  /*9190*/  @!P0 IMAD.WIDE R8, R67, 0x4, R10 ;  /* 0x0000000443088825 */ /* 0x004fe400078e020a */
[----:B------:R-:W-:Y:S02]  /*91a0*/  @!P1 LEA.HI.X R13, R65, R11, R66, 0x2, P2 ;  /* 0x0000000b410d9211 */ /* 0x000fe400010f1442 */
[----:B------:R-:W-:Y:S01]  /*91b0*/  ISETP.GE.AND P2, PT, R61, UR4, PT ;  /* 0x000000043d007c0c */ /* 0x000fe2000bf46270 */
[----:B------:R0:W-:Y:S01]  /*91c0*/  @!P0 ST.E.64 desc[UR40][R8.64], R20 ;  /* 0x0000001408008985 */ /* 0x0001e2000c101b28 */
[----:B------:R-:W-:Y:S02]  /*91d0*/  @!P5 LEA R14, P4, R63, R10, 0x2 ;  /* 0x0000000a3f0ed211 */ /* 0x000fe400078810ff */
[----:B------:R-:W-:Y:S01]  /*91e0*/  ISETP.GE.AND P0, PT, R57, UR4, PT ;  /* 0x0000000439007c0c */ /* 0x000fe2000bf06270 */
[----:B------:R2:W-:Y:S01]  /*91f0*/  @!P1 ST.E.64 desc[UR40][R12.64], R28 ;  /* 0x0000001c0c009985 */ /* 0x0005e2000c101b28 */
[----:B------:R-:W-:-:S02]  /*9200*/  ISETP.GE.AND P1, PT, R59, UR4, PT ;  /* 0x000000043b007c0c */ /* 0x000fc4000bf26270 */
[-C--:B------:R-:W-:Y:S02]  /*9210*/  @!P5 LEA.HI.X R15, R63, R11.reuse, R64, 0x2, P4 ;  /* 0x0000000b3f0fd211 */ /* 0x080fe400020f1440 */
[----:B------:R-:W-:Y:S02]  /*9220*/  ISETP.GE.AND P4, PT, R19, UR4, PT ;  /* 0x0000000413007c0c */ /* 0x000fe4000bf86270 */
[CC--:B------:R-:W-:Y:S01]  /*9230*/  @!P3 LEA R24, P6, R26.reuse, R10.reuse, 0x2 ;  /* 0x0000000a1a18b211 */ /* 0x0c0fe200078c10ff */
[----:B------:R3:W-:Y:S01]  /*9240*/  @!P5 ST.E.64 desc[UR40][R14.64], R30 ;  /* 0x0000001e0e00d985 */ /* 0x0007e2000c101b28 */
[----:B0-----:R-:W-:Y:S02]  /*9250*/  @!P2 LEA R8, P5, R61, R10, 0x2 ;  /* 0x0000000a3d08a211 */ /* 0x001fe400078a10ff */
[----:B------:R-:W-:-:S03]  /*9260*/  @!P3 LEA.HI.X R25, R26, R11, R27, 0x2, P6 ;  /* 0x0000000b1a19b211 */ /* 0x000fc600030f141b */
[-C--:B--2---:R-:W-:Y:S02]  /*9270*/  @!P1 LEA R12, P6, R59, R10.reuse, 0x2 ;  /* 0x0000000a3b0c9211 */ /* 0x084fe400078c10ff */
[-C--:B------:R-:W-:Y:S01]  /*9280*/  @!P2 LEA.HI.X R9, R61, R11.reuse, R62, 0x2, P5 ;  /* 0x0000000b3d09a211 */ /* 0x080fe200028f143e */
[----:B------:R3:W-:Y:S01]  /*9290*/  @!P3 ST.E.64 desc[UR40][R24.64], R32 ;  /* 0x000000201800b985 */ /* 0x0007e2000c101b28 */
[-C--:B------:R-:W-:Y:S02]  /*92a0*/  @!P0 LEA R20, P3, R57, R10.reuse, 0x2 ;  /* 0x0000000a39148211 */ /* 0x080fe400078610ff */
[----:B------:R-:W-:Y:S01]  /*92b0*/  @!P4 LEA R10, P5, R19, R10, 0x2 ;  /* 0x0000000a130ac211 */ /* 0x000fe200078a10ff */
[----:B------:R3:W-:Y:S01]  /*92c0*/  @!P2 ST.E.64 desc[UR40][R8.64], R34 ;  /* 0x000000220800a985 */ /* 0x0007e2000c101b28 */
[-C--:B------:R-:W-:Y:S02]  /*92d0*/  @!P1 LEA.HI.X R13, R59, R11.reuse, R60, 0x2, P6 ;  /* 0x0000000b3b0d9211 */ /* 0x080fe400030f143c */
[----:B------:R-:W-:-:S02]  /*92e0*/  @!P0 LEA.HI.X R21, R57, R11, R58, 0x2, P3 ;  /* 0x0000000b39158211 */ /* 0x000fc400018f143a */
[----:B------:R-:W-:Y:S01]  /*92f0*/  @!P4 LEA.HI.X R11, R19, R11, R56, 0x2, P5 ;  /* 0x0000000b130bc211 */ /* 0x000fe200028f1438 */
[----:B------:R3:W-:Y:S04]  /*9300*/  @!P1 ST.E.64 desc[UR40][R12.64], R36 ;  /* 0x000000240c009985 */ /* 0x0007e8000c101b28 */
[----:B------:R3:W-:Y:S04]  /*9310*/  @!P0 ST.E.64 desc[UR40][R20.64], R38 ;  /* 0x0000002614008985 */ /* 0x0007e8000c101b28 */
[----:B------:R3:W-:Y:S02]  /*9320*/  @!P4 ST.E.64 desc[UR40][R10.64], R40 ;  /* 0x000000280a00c985 */ /* 0x0007e4000c101b28 */
.L_x_12335:
[----:B------:R-:W-:Y:S05]  /*9330*/  BSYNC B1 ;  /* 0x0000000000017941 */ /* 0x000fea0003800000 */
.L_x_12334:
[----:B------:R-:W-:Y:S01]  /*9340*/  ISETP.GE.AND P0, PT, R22, R3, PT ;  /* 0x000000031600720c */ /* 0x000fe20003f06270 */
[----:B--23--:R2:W3:Y:S04]  /*9350*/  SHFL.IDX PT, R11, R4, 0x1, 0x1c1f ;  /* 0x003c1f00040b7f89 */ /* 0x00c4e800000e0000 */
[----:B0-----:R2:W0:Y:S08]  /*9360*/  SHFL.IDX PT, R10, R0, 0x1, 0x1c1f ;  /* 0x003c1f00000a7f89 */ /* 0x00143000000e0000 */
[----:B--2---:R-:W-:Y:S05]  /*9370*/  @P0 BRA `(.L_x_12333) ;  /* 0x0000000c00240947 */ /* 0x004fea0003800000 */
[----:B------:R-:W-:Y:S02]  /*9380*/  ULDC UR4, c[0x0][0xac8] ;  /* 0x0002b20000047ab9 */ /* 0x000fe40000000800 */
[----:B-----5:R-:W-:Y:S02]  /*9390*/  ISETP.GE.AND P0, PT, R67, UR4, PT ;  /* 0x0000000443007c0c */ /* 0x020fe4000bf06270 */
[----:B------:R-:W-:Y:S02]  /*93a0*/  ISETP.GE.AND P5, PT, R65, UR4, PT ;  /* 0x0000000441007c0c */ /* 0x000fe4000bfa6270 */
[----:B------:R-:W-:Y:S02]  /*93b0*/  ISETP.GE.AND P3, PT, R63, UR4, PT ;  /* 0x000000043f007c0c */ /* 0x000fe4000bf66270 */
[----:B------:R-:W-:Y:S02]  /*93c0*/  ISETP.GE.AND P2, PT, R26, UR4, PT ;  /* 0x000000041a007c0c */ /* 0x000fe4000bf46270 */
[----:B------:R-:W-:-:S05]  /*93d0*/  ISETP.GE.AND P1, PT, R61, UR4, PT ;  /* 0x000000043d007c0c */ /* 0x000fca000bf26270 */
[----:B0--3--:R-:W-:Y:S02]  /*93e0*/  @!P0 IMAD.WIDE R8, R67, 0x4, R10 ;  /* 0x0000000443088825 */ /* 0x009fe400078e020a */
[-C--:B------:R-:W-:Y:S02]  /*93f0*/  @!P5 LEA R12, P4, R65, R10.reuse, 0x2 ;  /* 0x0000000a410cd211 */ /* 0x080fe400078810ff */
[----:B------:R-:W-:Y:S01]  /*9400*/  @!P3 LEA R14, P6, R63, R10, 0x2 ;  /* 0x0000000a3f0eb211 */ /* 0x000fe200078c10ff */
[----:B------:R0:W-:Y:S01]  /*9410*/  @!P0 ST.E.64 desc[UR40][R8.64], R42 ;  /* 0x0000002a08008985 */ /* 0x0001e2000c101b28 */
[----:B------:R-:W-:Y:S02]  /*9420*/  ISETP.GE.AND P0, PT, R59, UR4, PT ;  /* 0x000000043b007c0c */ /* 0x000fe4000bf06270 */
[----:B------:R-:W-:Y:S02]  /*9430*/  @!P5 LEA.HI.X R13, R65, R11, R66, 0x2, P4 ;  /* 0x0000000b410dd211 */ /* 0x000fe400020f1442 */
[----:B------:R-:W-:-:S02]  /*9440*/  ISETP.GE.AND P4, PT, R57, UR4, PT ;  /* 0x0000000439007c0c */ /* 0x000fc4000bf86270 */
[----:B------:R-:W-:Y:S01]  /*9450*/  @!P3 LEA.HI.X R15, R63, R11, R64, 0x2, P6 ;  /* 0x0000000b3f0fb211 */ /* 0x000fe200030f1440 */
[----:B------:R2:W-:Y:S01]  /*9460*/  @!P5 ST.E.64 desc[UR40][R12.64], R44 ;  /* 0x0000002c0c00d985 */ /* 0x0005e2000c101b28 */
[----:B------:R-:W-:-:S03]  /*9470*/  @!P2 LEA R20, P5, R26, R10, 0x2 ;  /* 0x0000000a1a14a211 */ /* 0x000fc600078a10ff */
[----:B------:R2:W-:Y:S01]  /*9480*/  @!P3 ST.E.64 desc[UR40][R14.64], R46 ;  /* 0x0000002e0e00b985 */ /* 0x0005e2000c101b28 */
[-C--:B------:R-:W-:Y:S02]  /*9490*/  @!P2 LEA.HI.X R21, R26, R11.reuse, R27, 0x2, P5 ;  /* 0x0000000b1a15a211 */ /* 0x080fe400028f141b */
[-C--:B0-----:R-:W-:Y:S02]  /*94a0*/  @!P1 LEA R8, P6, R61, R10.reuse, 0x2 ;  /* 0x0000000a3d089211 */ /* 0x081fe400078c10ff */
[-C--:B------:R-:W-:Y:S01]  /*94b0*/  @!P0 LEA R24, P3, R59, R10.reuse, 0x2 ;  /* 0x0000000a3b188211 */ /* 0x080fe200078610ff */
[----:B------:R2:W-:Y:S01]  /*94c0*/  @!P2 ST.E.64 desc[UR40][R20.64], R48 ;  /* 0x000000301400a985 */ /* 0x0005e2000c101b28 */
[----:B------:R-:W-:Y:S02]  /*94d0*/  @!P4 LEA R26, P5, R57, R10, 0x2 ;  /* 0x0000000a391ac211 */ /* 0x000fe400078a10ff */
[-C--:B------:R-:W-:Y:S02]  /*94e0*/  @!P1 LEA.HI.X R9, R61, R11.reuse, R62, 0x2, P6 ;  /* 0x0000000b3d099211 */ /* 0x080fe400030f143e */
[----:B------:R-:W-:-:S02]  /*94f0*/  @!P0 LEA.HI.X R25, R59, R11, R60, 0x2, P3 ;  /* 0x0000000b3b198211 */ /* 0x000fc400018f143c */
[----:B------:R-:W-:Y:S01]  /*9500*/  @!P4 LEA.HI.X R27, R57, R11, R58, 0x2, P5 ;  /* 0x0000000b391bc211 */ /* 0x000fe200028f143a */
[----:B------:R2:W-:Y:S04]  /*9510*/  @!P1 ST.E.64 desc[UR40][R8.64], R50 ;  /* 0x0000003208009985 */ /* 0x0005e8000c101b28 */
[----:B------:R2:W-:Y:S01]  /*9520*/  @!P0 ST.E.64 desc[UR40][R24.64], R52 ;  /* 0x0000003418008985 */ /* 0x0005e2000c101b28 */
[----:B------:R-:W-:-:S03]  /*9530*/  ISETP.GE.AND P0, PT, R19, UR4, PT ;  /* 0x0000000413007c0c */ /* 0x000fc6000bf06270 */
[----:B------:R2:W-:Y:S10]  /*9540*/  @!P4 ST.E.64 desc[UR40][R26.64], R54 ;  /* 0x000000361a00c985 */ /* 0x0005f4000c101b28 */
[----:B------:R-:W-:Y:S05]  /*9550*/  @P0 BRA `(.L_x_12333) ;  /* 0x0000000800ac0947 */ /* 0x000fea0003800000 */
[----:B--2---:R-:W-:-:S04]  /*9560*/  LEA R8, P0, R19, R10, 0x2 ;  /* 0x0000000a13087211 */ /* 0x004fc800078010ff */
[----:B------:R-:W-:-:S05]  /*9570*/  LEA.HI.X R9, R19, R11, R56, 0x2, P0 ;  /* 0x0000000b13097211 */ /* 0x000fca00000f1438 */
[----:B------:R4:W-:Y:S01]  /*9580*/  ST.E.64 desc[UR40][R8.64], R150 ;  /* 0x0000009608007985 */ /* 0x0009e2000c101b28 */
[----:B------:R-:W-:Y:S05]  /*9590*/  BRA `(.L_x_12333) ;  /* 0x00000008009c7947 */ /* 0x000fea0003800000 */
.L_x_12330:
[----:B-1----:R-:W2:Y:S01]  /*95a0*/  LDL R4, [R1+0xc] ;  /* 0x00000c0001047983 */ /* 0x002ea20000100800 */
[----:B------:R-:W1:Y:S01]  /*95b0*/  LDC.64 R10, c[0x0][0xc00] ;  /* 0x00030000ff0a7b82 */ /* 0x000e620000000a00 */
[----:B------:R-:W-:Y:S01]  /*95c0*/  ULDC.64 UR4, c[0x0][0xc08] ;  /* 0x0003020000047ab9 */ /* 0x000fe20000000a00 */
[----:B------:R-:W-:Y:S01]  /*95d0*/  IMAD.MOV.U32 R3, RZ, RZ, RZ ;  /* 0x000000ffff037224 */ /* 0x000fe200078e00ff */
[----:B------:R-:W-:-:S04]  /*95e0*/  ISETP.NE.U32.AND P1, PT, RZ, UR4, PT ;  /* 0x00000004ff007c0c */ /* 0x000fc8000bf25070 */
[----:B------:R-:W-:Y:S01]  /*95f0*/  ISETP.NE.AND.EX P1, PT, RZ, UR5, PT, P1 ;  /* 0x00000005ff007c0c */ /* 0x000fe2000bf25310 */
[----:B------:R-:W3:Y:S01]  /*9600*/  LDC.64 R8, c[0x0][0xc00] ;  /* 0x00030000ff087b82 */ /* 0x000ee20000000a00 */
[----:B-1----:R-:W-:-:S04]  /*9610*/  ISETP.NE.U32.AND P0, PT, R10, RZ, PT ;  /* 0x000000ff0a00720c */ /* 0x002fc80003f05070 */
[----:B------:R-:W-:Y:S01]  /*9620*/  ISETP.NE.AND.EX P0, PT, R11, RZ, PT, P0 ;  /* 0x000000ff0b00720c */ /* 0x000fe20003f05300 */
[----:B---3--:R-:W-:-:S06]  /*9630*/  IMAD.WIDE R10, R155, 0x4, R8 ;  /* 0x000000049b0a7825 */ /* 0x008fcc00078e0208 */
[----:B------:R-:W-:Y:S01]  /*9640*/  @P1 LEA R8, P2, R155, UR4, 0x2 ;  /* 0x000000049b081c11 */ /* 0x000fe2000f8410ff */
[----:B------:R-:W-:Y:S02]  /*9650*/  ULDC UR4, c[0x0][0xa88] ;  /* 0x0002a20000047ab9 */ /* 0x000fe40000000800 */
[----:B------:R-:W-:-:S03]  /*9660*/  IMAD.U32 R0, RZ, RZ, UR4 ;  /* 0x00000004ff007e24 */ /* 0x000fc6000f8e00ff */
[----:B------:R1:W5:Y:S01]  /*9670*/  @P0 LDG.E R3, desc[UR40][R10.64] ;  /* 0x000000280a030981 */ /* 0x000362000c1e1900 */
[----:B------:R-:W3:Y:S02]  /*9680*/  S2R R12, SR_TID.X ;  /* 0x00000000000c7919 */ /* 0x000ee40000002100 */
[----:B---3--:R-:W-:Y:S01]  /*9690*/  VIADD R30, R12, 0xffffff80 ;  /* 0xffffff800c1e7836 */ /* 0x008fe20000000000 */
[----:B--2---:R-:W-:-:S05]  /*96a0*/  @P1 LEA.HI.X R9, R155, UR5, R4, 0x2, P2 ;  /* 0x000000059b091c11 */ /* 0x004fca00090f1404 */
[----:B------:R1:W5:Y:S01]  /*96b0*/  @P1 LDG.E R0, desc[UR40][R8.64] ;  /* 0x0000002808001981 */ /* 0x000362000c1e1900 */
[----:B------:R-:W-:Y:S02]  /*96c0*/  ISETP.NE.AND P2, PT, R157, RZ, PT ;  /* 0x000000ff9d00720c */ /* 0x000fe40003f45270 */
[----:B------:R-:W-:-:S11]  /*96d0*/  ISETP.GT.AND P3, PT, R30, 0xbf, PT ;  /* 0x000000bf1e00780c */ /* 0x000fd60003f64270 */
[----:B------:R-:W2:Y:S02]  /*96e0*/  @!P2 LDC R157, c[0x0][0xad4] ;  /* 0x0002b500ff9dab82 */ /* 0x000ea40000000800 */
[----:B--2---:R-:W-:Y:S01]  /*96f0*/  ISETP.GT.AND P2, PT, R157, 0x1, PT ;  /* 0x000000019d00780c */ /* 0x004fe20003f44270 */
[----:B-1----:R-:W-:-:S12]  /*9700*/  @P1 BRA `(.L_x_12336) ;  /* 0x0000000000101947 */ /* 0x002fd80003800000 */
[----:B------:R-:W-:Y:S05]  /*9710*/  @!P0 BRA `(.L_x_12336) ;  /* 0x00000000000c8947 */ /* 0x000fea0003800000 */
[----:B------:R-:W2:Y:S04]  /*9720*/  LDG.E R9, desc[UR40][R10.64] ;  /* 0x000000280a097981 */ /* 0x000ea8000c1e1900 */
[----:B-----5:R-:W2:Y:S02]  /*9730*/  LDG.E R0, desc[UR40][R10.64+0x4] ;  /* 0x000004280a007981 */ /* 0x020ea4000c1e1900 */
[----:B--2---:R-:W-:-:S07]  /*9740*/  IMAD.IADD R0, R0, 0x1, -R9 ;  /* 0x0000000100007824 */ /* 0x004fce00078e0a09 */
.L_x_12336:
[----:B------:R-:W-:Y:S01]  /*9750*/  BSSY B1, `(.L_x_12337) ;  /* 0x0000038000017945 */ /* 0x000fe20003800000 */
[----:B------:R-:W-:Y:S02]  /*9760*/  SEL R155, R155, RZ, !P0 ;  /* 0x000000ff9b9b7207 */ /* 0x000fe40004000000 */
[----:B------:R-:W-:Y:S02]  /*9770*/  SEL R28, R4, RZ, !P0 ;  /* 0x000000ff041c7207 */ /* 0x000fe40004000000 */
[----:B-----5:R-:W-:Y:S01]  /*9780*/  SHF.R.S32.HI R26, RZ, 0x1f, R3 ;  /* 0x0000001fff1a7819 */ /* 0x020fe20000011403 */
        /* <DEDUP_REMOVED lines=8> */
[----:B------:R-:W2:Y:S01]  /*9810*/  LDL.LU R32, [R1+0x2c] ;  /* 0x00002c0001207983 */ /* 0x000ea20000300800 */
[----:B------:R-:W-:Y:S01]  /*9820*/  ISETP.NE.AND P1, PT, R33, 0x1, PT ;  /* 0x000000012100780c */ /* 0x000fe20003f25270 */
[----:B------:R-:W-:Y:S01]  /*9830*/  IMAD.MOV.U32 R22, RZ, RZ, 0x9b8 ;  /* 0x000009b8ff167424 */ /* 0x000fe200078e00ff */
[----:B------:R-:W-:Y:S01]  /*9840*/  ISETP.GT.AND P0, PT, R157, 0x1, PT ;  /* 0x000000019d00780c */ /* 0x000fe20003f04270 */
[----:B------:R-:W1:Y:S01]  /*9850*/  LDC.64 R8, c[0x0][0xba8] ;  /* 0x0002ea00ff087b82 */ /* 0x000e620000000a00 */
[----:B------:R-:W-:Y:S02]  /*9860*/  IMAD.MOV.U32 R19, RZ, RZ, R31 ;  /* 0x000000ffff137224 */ /* 0x000fe400078e001f */
[----:B------:R-:W-:-:S05]  /*9870*/  SEL R22, R22, 0x978, P0 ;  /* 0x0000097816167807 */ /* 0x000fca0000000000 */
[----:B------:R-:W3:Y:S08]  /*9880*/  LDC.64 R12, c[0x0][R22+0x220] ;  /* 0x00008800160c7b82 */ /* 0x000ef00000000a00 */
[----:B------:R-:W4:Y:S08]  /*9890*/  @P1 LDC R4, c[0x0][0xbec] ;  /* 0x0002fb00ff041b82 */ /* 0x000f300000000800 */
[----:B------:R-:W5:Y:S08]  /*98a0*/  LDC.64 R10, c[0x0][R22+0x218] ;  /* 0x00008600160a7b82 */ /* 0x000f700000000a00 */
[----:B------:R-:W1:Y:S01]  /*98b0*/  @P1 LDC R29, c[0x0][0xbf0] ;  /* 0x0002fc00ff1d1b82 */ /* 0x000e620000000800 */
[----:B---3--:R-:W-:-:S02]  /*98c0*/  IMAD R13, R13, R155, RZ ;  /* 0x0000009b0d0d7224 */ /* 0x008fc400078e02ff */
[----:B------:R-:W-:-:S05]  /*98d0*/  IMAD.WIDE.U32 R24, R12, R155, RZ ;  /* 0x0000009b0c187225 */ /* 0x000fca00078e00ff */
[----:B0-----:R-:W0:Y:S01]  /*98e0*/  LDC.64 R14, c[0x0][R22+0x228] ;  /* 0x00008a00160e7b82 */ /* 0x001e220000000a00 */
[----:B----4-:R-:W-:-:S07]  /*98f0*/  @P1 IMAD.HI.U32 R4, R31, R4, RZ ;  /* 0x000000041f041227 */ /* 0x010fce00078e00ff */
[----:B------:R-:W3:Y:S01]  /*9900*/  LDC.64 R20, c[0x0][R22+0x210] ;  /* 0x0000840016147b82 */ /* 0x000ee20000000a00 */
[-C--:B-----5:R-:W-:Y:S02]  /*9910*/  IMAD R27, R11, R156.reuse, RZ ;  /* 0x0000009c0b1b7224 */ /* 0x0a0fe400078e02ff */
[----:B------:R-:W-:-:S04]  /*9920*/  IMAD.WIDE.U32 R10, R10, R156, RZ ;  /* 0x0000009c0a0a7225 */ /* 0x000fc800078e00ff */
[----:B------:R-:W-:Y:S01]  /*9930*/  IMAD.IADD R27, R11, 0x1, R27 ;  /* 0x000000010b1b7824 */ /* 0x000fe200078e021b */
[----:B-1----:R-:W-:Y:S01]  /*9940*/  @P1 SHF.R.U32.HI R19, RZ, R29, R4 ;  /* 0x0000001dff131219 */ /* 0x002fe20000011604 */
[----:B------:R-:W-:Y:S01]  /*9950*/  IMAD R29, R12, R28, R13 ;  /* 0x0000001c0c1d7224 */ /* 0x000fe200078e020d */
[----:B------:R-:W1:Y:S01]  /*9960*/  @!P0 LDC R8, c[0x0][0xb50] ;  /* 0x0002d400ff088b82 */ /* 0x000e620000000800 */
[----:B------:R-:W-:Y:S02]  /*9970*/  IADD3 R4, P1, P3, R24, R10, R3 ;  /* 0x0000000a18047210 */ /* 0x000fe40007b3e003 */
[----:B------:R-:W-:Y:S02]  /*9980*/  IMAD.MOV R12, RZ, RZ, -R19 ;  /* 0x000000ffff0c7224 */ /* 0x000fe400078e0a13 */
[----:B------:R-:W-:-:S03]  /*9990*/  IMAD.IADD R29, R25, 0x1, R29 ;  /* 0x00000001191d7824 */ /* 0x000fc600078e021d */
[----:B------:R-:W4:Y:S01]  /*99a0*/  @!P0 LDC R9, c[0x0][0xb54] ;  /* 0x0002d500ff098b82 */ /* 0x000f220000000800 */
[----:B--2---:R-:W-:-:S05]  /*99b0*/  SEL R13, R32, RZ, P0 ;  /* 0x000000ff200d7207 */ /* 0x004fca0000000000 */
[----:B0-----:R-:W-:-:S04]  /*99c0*/  IMAD.WIDE.U32 R10, R14, R13, RZ ;  /* 0x0000000d0e0a7225 */ /* 0x001fc800078e00ff */
[----:B------:R-:W-:Y:S02]  /*99d0*/  IMAD R15, R15, R13, RZ ;  /* 0x0000000d0f0f7224 */ /* 0x000fe400078e02ff */
[----:B------:R-:W-:Y:S01]  /*99e0*/  IMAD R13, R33, R12, R31 ;  /* 0x0000000c210d7224 */ /* 0x000fe200078e021f */
[----:B------:R-:W-:Y:S01]  /*99f0*/  IADD3.X R12, R29, R27, R26, P1, P3 ;  /* 0x0000001b1d0c7210 */ /* 0x000fe20000fe641a */
[----:B------:R-:W-:Y:S01]  /*9a00*/  IMAD.IADD R15, R11, 0x1, R15 ;  /* 0x000000010b0f7824 */ /* 0x000fe200078e020f */
[----:B------:R-:W-:Y:S01]  /*9a10*/  IADD3 R10, P0, P1, R19, R4, R10 ;  /* 0x00000004130a7210 */ /* 0x000fe2000791e00a */
[----:B---3--:R-:W-:Y:S01]  /*9a20*/  IMAD R4, R21, R13, RZ ;  /* 0x0000000d15047224 */ /* 0x008fe200078e02ff */
        /* <DEDUP_REMOVED lines=8> */
[----:B----4-:R-:W-:-:S05]  /*9ab0*/  LEA.HI.X R9, R10, R9, R4, 0x2, P0 ;  /* 0x000000090a097211 */ /* 0x010fca00000f1404 */
[----:B------:R1:W-:Y:S02]  /*9ac0*/  STG.E desc[UR40][R8.64], R11 ;  /* 0x0000000b08007986 */ /* 0x0003e4000c101928 */
.L_x_12338:
[----:B------:R-:W-:Y:S05]  /*9ad0*/  BSYNC B1 ;  /* 0x0000000000017941 */ /* 0x000fea0003800000 */
.L_x_12337:
[----:B------:R-:W-:Y:S05]  /*9ae0*/  @P2 BRA `(.L_x_12333) ;  /* 0x0000000400482947 */ /* 0x000fea0003800000 */
[----:B------:R-:W2:Y:S01]  /*9af0*/  LDL R12, [R1+0x8] ;  /* 0x00000800010c7983 */ /* 0x000ea20000100800 */
[----:B------:R-:W3:Y:S03]  /*9b00*/  LDC R15, c[0x0][0xbe8] ;  /* 0x0002fa00ff0f7b82 */ /* 0x000ee60000000800 */
[----:B------:R-:W4:Y:S01]  /*9b10*/  LDL R10, [R1+0x64] ;  /* 0x00006400010a7983 */ /* 0x000f220000100800 */
[--C-:B0-----:R-:W-:Y:S01]  /*9b20*/  SHF.R.S32.HI R14, RZ, 0x1f, R30.reuse ;  /* 0x0000001fff0e7819 */ /* 0x101fe2000001141e */
[----:B------:R-:W-:Y:S01]  /*9b30*/  ULDC.64 UR4, c[0x0][0xaa0] ;  /* 0x0002a80000047ab9 */ /* 0x000fe20000000a00 */
[----:B------:R-:W-:Y:S01]  /*9b40*/  SHF.R.S32.HI R25, RZ, 0x1f, R30 ;  /* 0x0000001fff197819 */ /* 0x000fe2000001141e */
[----:B------:R-:W5:Y:S01]  /*9b50*/  LDL.LU R20, [R1+0x4] ;  /* 0x0000040001147983 */ /* 0x000f620000300800 */
[-C--:B------:R-:W-:Y:S01]  /*9b60*/  LEA.HI R14, R14, R30.reuse, RZ, 0x3 ;  /* 0x0000001e0e0e7211 */ /* 0x080fe200078f18ff */
[----:B------:R-:W-:Y:S01]  /*9b70*/  IMAD R4, R26, UR4, RZ ;  /* 0x000000041a047c24 */ /* 0x000fe2000f8e02ff */
[----:B------:R-:W-:Y:S01]  /*9b80*/  LEA.HI R25, R25, R30, RZ, 0x3 ;  /* 0x0000001e19197211 */ /* 0x000fe200078f18ff */
[C---:B-1----:R-:W-:Y:S01]  /*9b90*/  IMAD.WIDE.U32 R8, R3.reuse, UR4, RZ ;  /* 0x0000000403087c25 */ /* 0x042fe2000f8e00ff */
[----:B------:R-:W-:Y:S01]  /*9ba0*/  LOP3.LUT R14, R14, 0xfffffff8, RZ, 0xc0, !PT ;  /* 0xfffffff80e0e7812 */ /* 0x000fe200078ec0ff */
[----:B------:R-:W-:Y:S01]  /*9bb0*/  ULDC.64 UR6, c[0x0][0xaf0] ;  /* 0x0002bc0000067ab9 */ /* 0x000fe20000000a00 */
[----:B------:R-:W-:Y:S01]  /*9bc0*/  SHF.R.S32.HI R25, RZ, 0x3, R25 ;  /* 0x00000003ff197819 */ /* 0x000fe20000011419 */
[----:B------:R-:W-:Y:S01]  /*9bd0*/  IMAD R11, R3, UR5, R4 ;  /* 0x00000005030b7c24 */ /* 0x000fe2000f8e0204 */
[----:B------:R-:W-:Y:S01]  /*9be0*/  ULDC.64 UR4, c[0x0][0xae8] ;  /* 0x0002ba0000047ab9 */ /* 0x000fe20000000a00 */
[----:B------:R-:W-:-:S02]  /*9bf0*/  IMAD.IADD R14, R30, 0x1, -R14 ;  /* 0x000000011e0e7824 */ /* 0x000fc400078e0a0e */
[----:B------:R-:W-:Y:S02]  /*9c00*/  IMAD.IADD R9, R9, 0x1, R11 ;  /* 0x0000000109097824 */ /* 0x000fe400078e020b */
[----:B------:R-:W-:Y:S02]  /*9c10*/  IMAD R3, R14, 0x30, R25 ;  /* 0x000000300e037824 */ /* 0x000fe400078e0219 */
[----:B------:R-:W-:Y:S01]  /*9c20*/  IMAD.WIDE.U32 R8, R156, UR4, R8 ;  /* 0x000000049c087c25 */ /* 0x000fe2000f8e0008 */
[----:B---3--:R-:W-:-:S03]  /*9c30*/  ISETP.NE.AND P0, PT, R15, 0x1, PT ;  /* 0x000000010f00780c */ /* 0x008fc60003f05270 */
[----:B------:R-:W-:Y:S01]  /*9c40*/  IMAD R9, R156, UR5, R9 ;  /* 0x000000059c097c24 */ /* 0x000fe2000f8e0209 */
[----:B------:R-:W-:Y:S01]  /*9c50*/  ULDC.64 UR4, c[0x0][0xae0] ;  /* 0x0002b80000047ab9 */ /* 0x000fe20000000a00 */
[----:B------:R-:W-:Y:S02]  /*9c60*/  IMAD R21, R0, R15, RZ ;  /* 0x0000000f00157224 */ /* 0x000fe400078e02ff */
[----:B------:R-:W-:-:S06]  /*9c70*/  IMAD.WIDE.U32 R8, R155, UR6, R8 ;  /* 0x000000069b087c25 */ /* 0x000fcc000f8e0008 */
[----:B------:R-:W0:Y:S08]  /*9c80*/  @P0 LDC R13, c[0x0][0xbec] ;  /* 0x0002fb00ff0d0b82 */ /* 0x000e300000000800 */
[----:B------:R-:W1:Y:S01]  /*9c90*/  @P0 LDC R19, c[0x0][0xbf0] ;  /* 0x0002fc00ff130b82 */ /* 0x000e620000000800 */
[----:B--2---:R-:W-:Y:S02]  /*9ca0*/  IMAD.MOV.U32 R22, RZ, RZ, R12 ;  /* 0x000000ffff167224 */ /* 0x004fe400078e000c */
[----:B----4-:R-:W-:-:S02]  /*9cb0*/  IMAD.MOV.U32 R24, RZ, RZ, R10 ;  /* 0x000000ffff187224 */ /* 0x010fc400078e000a */
[----:B------:R-:W-:Y:S02]  /*9cc0*/  IMAD R10, R28, UR6, RZ ;  /* 0x000000061c0a7c24 */ /* 0x000fe4000f8e02ff */
[----:B-----5:R-:W-:-:S04]  /*9cd0*/  IMAD R12, R20, 0xc0, R3 ;  /* 0x000000c0140c7824 */ /* 0x020fc800078e0203 */
[----:B0-----:R-:W-:-:S04]  /*9ce0*/  @P0 IMAD.HI.U32 R4, R12, R13, RZ ;  /* 0x0000000d0c040227 */ /* 0x001fc800078e00ff */
[----:B------:R-:W-:Y:S01]  /*9cf0*/  IMAD.MOV.U32 R3, RZ, RZ, R12 ;  /* 0x000000ffff037224 */ /* 0x000fe200078e000c */
[----:B-1----:R-:W-:Y:S01]  /*9d00*/  @P0 SHF.R.U32.HI R3, RZ, R19, R4 ;  /* 0x00000013ff030219 */ /* 0x002fe20000011604 */
[----:B------:R-:W-:-:S03]  /*9d10*/  IMAD R13, R155, UR7, R10 ;  /* 0x000000079b0d7c24 */ /* 0x000fc6000f8e020a */
[--C-:B------:R-:W-:Y:S01]  /*9d20*/  SHF.R.S32.HI R4, RZ, 0x1f, R3.reuse ;  /* 0x0000001fff047819 */ /* 0x100fe20000011403 */
[----:B------:R-:W-:Y:S02]  /*9d30*/  IMAD.MOV R11, RZ, RZ, -R3 ;  /* 0x000000ffff0b7224 */ /* 0x000fe400078e0a03 */
[----:B------:R-:W-:Y:S02]  /*9d40*/  IMAD.IADD R9, R9, 0x1, R13 ;  /* 0x0000000109097824 */ /* 0x000fe400078e020d */
[----:B------:R-:W-:Y:S02]  /*9d50*/  IMAD R11, R15, R11, R12 ;  /* 0x0000000b0f0b7224 */ /* 0x000fe400078e020c */
[----:B------:R-:W-:Y:S02]  /*9d60*/  IMAD R4, R4, UR4, RZ ;  /* 0x0000000404047c24 */ /* 0x000fe4000f8e02ff */
        /* <DEDUP_REMOVED lines=9> */
[----:B------:R-:W-:Y:S02]  /*9e00*/  IMAD R4, R20, 0xc0, R25 ;  /* 0x000000c014047824 */ /* 0x000fe400078e0219 */
[----:B------:R-:W-:Y:S01]  /*9e10*/  IMAD.IADD R3, R9, 0x1, R3 ;  /* 0x0000000109037824 */ /* 0x000fe200078e0203 */
[----:B------:R-:W-:Y:S01]  /*9e20*/  LEA R9, P0, R8, UR4, 0x1 ;  /* 0x0000000408097c11 */ /* 0x000fe2000f8008ff */
[----:B------:R-:W-:Y:S01]  /*9e30*/  ULDC UR4, c[0x0][0xac8] ;  /* 0x0002b20000047ab9 */ /* 0x000fe20000000800 */
[----:B------:R-:W-:Y:S02]  /*9e40*/  VIADD R0, R4, 0x30 ;  /* 0x0000003004007836 */ /* 0x000fe40000000000 */
[----:B------:R-:W-:Y:S01]  /*9e50*/  LEA.HI.X R14, R8, UR5, R3, 0x1, P0 ;  /* 0x00000005080e7c11 */ /* 0x000fe200080f0c03 */
[----:B------:R-:W0:Y:S01]  /*9e60*/  SHFL.IDX PT, R10, R9, 0x1, 0x181f ;  /* 0x00381f00090a7f89 */ /* 0x000e2200000e0000 */
[----:B------:R-:W-:Y:S01]  /*9e70*/  ISETP.GE.AND P0, PT, R22, UR4, PT ;  /* 0x0000000416007c0c */ /* 0x000fe2000bf06270 */
[----:B------:R-:W-:-:S02]  /*9e80*/  VIADD R3, R4, 0x60 ;  /* 0x0000006004037836 */ /* 0x000fc40000000000 */
[----:B------:R-:W1:Y:S01]  /*9e90*/  SHFL.IDX PT, R8, R9, RZ, 0x181f ;  /* 0x00181fff09087589 */ /* 0x000e6200000e0000 */
[CC--:B------:R-:W-:Y:S01]  /*9ea0*/  ISETP.GE.OR P3, PT, R4.reuse, R21.reuse, P0 ;  /* 0x000000150400720c */ /* 0x0c0fe20000766670 */
[----:B------:R-:W-:Y:S01]  /*9eb0*/  VIADD R4, R4, 0x90 ;  /* 0x0000009004047836 */ /* 0x000fe20000000000 */
[-C--:B------:R-:W-:Y:S01]  /*9ec0*/  ISETP.GE.OR P2, PT, R0, R21.reuse, P0 ;  /* 0x000000150000720c */ /* 0x080fe20000746670 */
[----:B------:R-:W2:Y:S01]  /*9ed0*/  SHFL.IDX PT, R12, R9, 0x2, 0x181f ;  /* 0x00581f00090c7f89 */ /* 0x000ea200000e0000 */
[-C--:B------:R-:W-:Y:S02]  /*9ee0*/  ISETP.GE.OR P1, PT, R3, R21.reuse, P0 ;  /* 0x000000150300720c */ /* 0x080fe40000726670 */
[----:B------:R-:W-:Y:S01]  /*9ef0*/  ISETP.GE.OR P0, PT, R4, R21, P0 ;  /* 0x000000150400720c */ /* 0x000fe20000706670 */
[----:B------:R-:W3:Y:S04]  /*9f00*/  SHFL.IDX PT, R11, R14, RZ, 0x181f ;  /* 0x00181fff0e0b7589 */ /* 0x000ee800000e0000 */
[----:B------:R3:W4:Y:S04]  /*9f10*/  SHFL.IDX PT, R20, R9, 0x3, 0x181f ;  /* 0x00781f0009147f89 */ /* 0x00072800000e0000 */
[----:B------:R-:W5:Y:S04]  /*9f20*/  SHFL.IDX PT, R13, R14, 0x1, 0x181f ;  /* 0x00381f000e0d7f89 */ /* 0x000f6800000e0000 */
[----:B------:R-:W5:Y:S01]  /*9f30*/  SHFL.IDX PT, R15, R14, 0x2, 0x181f ;  /* 0x00581f000e0f7f89 */ /* 0x000f6200000e0000 */
[----:B0-----:R-:W-:-:S03]  /*9f40*/  @!P2 LEA R10, P5, R22, R10, 0x1 ;  /* 0x0000000a160aa211 */ /* 0x001fc600078a08ff */
[----:B------:R4:W0:Y:S01]  /*9f50*/  SHFL.IDX PT, R19, R14, 0x3, 0x181f ;  /* 0x00781f000e137f89 */ /* 0x00082200000e0000 */
[C---:B-1----:R-:W-:Y:S02]  /*9f60*/  @!P3 LEA R8, P6, R22.reuse, R8, 0x1 ;  /* 0x000000081608b211 */ /* 0x042fe400078c08ff */
[C---:B--2---:R-:W-:Y:S02]  /*9f70*/  @!P1 LEA R12, P4, R22.reuse, R12, 0x1 ;  /* 0x0000000c160c9211 */ /* 0x044fe400078808ff */
[C---:B---3--:R-:W-:Y:S02]  /*9f80*/  @!P3 LEA.HI.X R9, R22.reuse, R11, R24, 0x1, P6 ;  /* 0x0000000b1609b211 */ /* 0x048fe400030f0c18 */
[----:B----4-:R-:W-:-:S03]  /*9f90*/  @!P0 LEA R14, P6, R22, R20, 0x1 ;  /* 0x00000014160e8211 */ /* 0x010fc600078c08ff */
[----:B------:R1:W-:Y:S01]  /*9fa0*/  @!P3 ST.E.128 desc[UR40][R8.64], RZ ;  /* 0x000000ff0800b985 */ /* 0x0003e2000c101d28 */
[C-C-:B-----5:R-:W-:Y:S02]  /*9fb0*/  @!P2 LEA.HI.X R11, R22.reuse, R13, R24.reuse, 0x1, P5 ;  /* 0x0000000d160ba211 */ /* 0x160fe400028f0c18 */
[----:B------:R-:W-:-:S03]  /*9fc0*/  @!P1 LEA.HI.X R13, R22, R15, R24, 0x1, P4 ;  /* 0x0000000f160d9211 */ /* 0x000fc600020f0c18 */
[----:B------:R1:W-:Y:S01]  /*9fd0*/  @!P2 ST.E.128 desc[UR40][R10.64], RZ ;  /* 0x000000ff0a00a985 */ /* 0x0003e2000c101d28 */
[----:B0-----:R-:W-:-:S03]  /*9fe0*/  @!P0 LEA.HI.X R15, R22, R19, R24, 0x1, P6 ;  /* 0x00000013160f8211 */ /* 0x001fc600030f0c18 */
[----:B------:R1:W-:Y:S04]  /*9ff0*/  @!P1 ST.E.128 desc[UR40][R12.64], RZ ;  /* 0x000000ff0c009985 */ /* 0x0003e8000c101d28 */
[----:B------:R1:W-:Y:S02]  /*a000*/  @!P0 ST.E.128 desc[UR40][R14.64], RZ ;  /* 0x000000ff0e008985 */ /* 0x0003e4000c101d28 */
.L_x_12333:
[----:B------:R-:W-:Y:S05]  /*a010*/  BSYNC B0 ;  /* 0x0000000000007941 */ /* 0x000fea0003800000 */
.L_x_12329:
[----:B------:R-:W-:Y:S02]  /*a020*/  ULDC UR4, c[0x0][0xc3c] ;  /* 0x00030f0000047ab9 */ /* 0x000fe40000000800 */
[----:B------:R-:W-:-:S13]  /*a030*/  ISETP.GE.AND P0, PT, R7, UR4, PT ;  /* 0x0000000407007c0c */ /* 0x000fda000bf06270 */
[----:B------:R-:W-:Y:S05]  /*a040*/  @!P0 BRA `(.L_x_12339) ;  /* 0xffffff7000548947 */ /* 0x000fea000383ffff */
[----:B------:R-:W-:Y:S05]  /*a050*/  EXIT ;  /* 0x000000000000794d */ /* 0x000fea0003800000 */
.L_x_12304:
        /* <DEDUP_REMOVED lines=16> */
.L_x_12340:
        /* <DEDUP_REMOVED lines=44> */
.L_x_12344:
        /* <DEDUP_REMOVED lines=36> */
.L_x_12342:
        /* <DEDUP_REMOVED lines=19> */
.L_x_12345:
        /* <DEDUP_REMOVED lines=54> */
.L_x_12343:
[----:B------:R-:W-:Y:S02]  /*aaf0*/  IMAD.MOV.U32 R25, RZ, RZ, RZ ;  /* 0x000000ffff197224 */ /* 0x000fe400078e00ff */
[----:B------:R-:W-:Y:S02]  /*ab00*/  IMAD.U32 R24, RZ, RZ, UR6 ;  /* 0x00000006ff187e24 */ /* 0x000fe4000f8e00ff */
[----:B------:R-:W-:-:S07]  /*ab10*/  IMAD.MOV.U32 R26, RZ, RZ, RZ ;  /* 0x000000ffff1a7224 */ /* 0x000fce00078e00ff */
.L_x_12346:
[----:B------:R-:W-:-:S13]  /*ab20*/  ISETP.NE.AND P0, PT, R0, RZ, PT ;  /* 0x000000ff0000720c */ /* 0x000fda0003f05270 */
[----:B------:R-:W0:Y:S01]  /*ab30*/  @!P0 S2R R3, SR_CgaCtaId ;  /* 0x0000000000038919 */ /* 0x000e220000008800 */
[----:B------:R-:W-:-:S04]  /*ab40*/  @!P0 MOV R0, 0x400 ;  /* 0x0000040000008802 */ /* 0x000fc80000000f00 */
[----:B0-----:R-:W-:-:S05]  /*ab50*/  @!P0 LEA R0, R3, R0, 0x18 ;  /* 0x0000000003008211 */ /* 0x001fca00078ec0ff */
[----:B------:R1:W-:Y:S01]  /*ab60*/  @!P0 STS.128 [R0+0x308d0], R24 ;  /* 0x0308d01800008388 */ /* 0x0003e20000000c00 */
[----:B------:R-:W-:Y:S06]  /*ab70*/  BAR.ARV 0x5, 0x200 ;  /* 0x0148000000007b1d */ /* 0x000fec0000002000 */
.L_x_12341:
        /* <DEDUP_REMOVED lines=20> */
[----:B------:R-:W-:Y:S02]  /*acc0*/  LOP3.LUT R2, R0, 0x1f8, RZ, 0xc0, !PT ;  /* 0x000001f800027812 */ /* 0x000fe400078ec0ff */
[----:B------:R-:W-:Y:S02]  /*acd0*/  SHF.R.U32.HI R4, RZ, 0x3, R4 ;  /* 0x00000003ff047819 */ /* 0x000fe40000011604 */
[----:B------:R-:W-:-:S04]  /*ace0*/  LOP3.LUT R2, R2, 0x38, R5, 0x78, !PT ;  /* 0x0000003802027812 */ /* 0x000fc800078e7805 */
[----:B------:R-:W-:Y:S01]  /*acf0*/  LOP3.LUT R2, R2, 0x200, R3, 0xf8, !PT ;  /* 0x0000020002027812 */ /* 0x000fe200078ef803 */
[----:B------:R-:W-:-:S04]  /*ad00*/  IMAD.SHL.U32 R3, R5, 0x10, RZ ;  /* 0x0000001005037824 */ /* 0x000fc800078e00ff */
[----:B------:R-:W-:Y:S01]  /*ad10*/  IMAD R0, R2, 0x2, R17 ;  /* 0x0000000202007824 */ /* 0x000fe200078e0211 */
[----:B------:R-:W-:-:S04]  /*ad20*/  LOP3.LUT R3, R4, 0x70, R3, 0xf8, !PT ;  /* 0x0000007004037812 */ /* 0x000fc800078ef803 */
[----:B------:R3:W-:Y:S03]  /*ad30*/  STL [R1+0x8], R0 ;  /* 0x0000080001007387 */ /* 0x0007e60000100800 */
.L_x_12437:
[----:B0-----:R-:W0:Y:S02]  /*ad40*/  LDC.64 R2, c[0x0][0xc88] ;  /* 0x00032200ff027b82 */ /* 0x001e240000000a00 */
[----:B0-----:R-:W-:-:S05]  /*ad50*/  IMAD.WIDE R2, R27, 0x4, R2 ;  /* 0x000000041b027825 */ /* 0x001fca00078e0202 */
[----:B--2---:R-:W2:Y:S01]  /*ad60*/  LDG.E R10, desc[UR40][R2.64] ;  /* 0x00000028020a7981 */ /* 0x004ea2000c1e1900 */
[----:B------:R-:W-:Y:S05]  /*ad70*/  YIELD ;  /* 0x0000000000007946 */ /* 0x000fea0003800000 */
[----:B------:R-:W-:Y:S01]  /*ad80*/  ULDC.64 UR4, c[0x0][0xa28] ;  /* 0x00028a0000047ab9 */ /* 0x000fe20000000a00 */
[----:B---3--:R-:W-:Y:S01]  /*ad90*/  IMAD.MOV.U32 R0, RZ, RZ, RZ ;  /* 0x000000ffff007224 */ /* 0x008fe200078e00ff */
[----:B------:R-:W-:Y:S01]  /*ada0*/  ISETP.NE.U32.AND P0, PT, RZ, UR4, PT ;  /* 0x00000004ff007c0c */ /* 0x000fe2000bf05070 */
[----:B------:R-:W-:Y:S01]  /*adb0*/  IMAD.MOV.U32 R6, RZ, RZ, RZ ;  /* 0x000000ffff067224 */ /* 0x000fe200078e00ff */
[----:B------:R-:W-:Y:S01]  /*adc0*/  ULDC.64 UR8, c[0x0][0xa08] ;  /* 0x0002820000087ab9 */ /* 0x000fe20000000a00 */
[----:B------:R-:W-:Y:S01]  /*add0*/  ULDC.64 UR6, c[0x0][0xa18] ;  /* 0x0002860000067ab9 */ /* 0x000fe20000000a00 */
[----:B------:R-:W-:-:S02]  /*ade0*/  ISETP.NE.AND.EX P0, PT, RZ, UR5, PT, P0 ;  /* 0x00000005ff007c0c */ /* 0x000fc4000bf05300 */
[----:B------:R-:W-:Y:S02]  /*adf0*/  ISETP.NE.U32.AND P2, PT, RZ, UR8, PT ;  /* 0x00000008ff007c0c */ /* 0x000fe4000bf45070 */
        /* <DEDUP_REMOVED lines=22> */
[----:B------:R-:W5:Y:S01]  /*af60*/  @P0 LDG.E R8, desc[UR40][R4.64] ;  /* 0x0000002804080981 */ /* 0x000f62000c1e1900 */
[----:B------:R-:W-:-:S03]  /*af70*/  ULDC.64 UR4, c[0x0][0x418] ;  /* 0x0001060000047ab9 */ /* 0x000fc60000000a00 */
        /* <DEDUP_REMOVED lines=14> */
[----:B------:R-:W2:Y:S04]  /*b060*/  LDG.E R6, desc[UR40][R2.64] ;  /* 0x0000002802067981 */ /* 0x000ea8000c1e1900 */
[----:B0-----:R-:W2:Y:S02]  /*b070*/  LDG.E R9, desc[UR40][R2.64+0x4] ;  /* 0x0000042802097981 */ /* 0x001ea4000c1e1900 */
[----:B--2---:R-:W-:-:S05]  /*b080*/  IMAD.IADD R2, R9, 0x1, -R6 ;  /* 0x0000000109027824 */ /* 0x004fca00078e0a06 */
[----:B------:R1:W-:Y:S02]  /*b090*/  STL [R1+0x30], R2 ;  /* 0x0000300201007387 */ /* 0x0003e40000100800 */
.L_x_12348:
        /* <DEDUP_REMOVED lines=15> */
.L_x_12349:
[----:B------:R-:W-:Y:S05]  /*b190*/  @!P0 BRA `(.L_x_12350) ;  /* 0x00000000000c8947 */ /* 0x000fea0003800000 */
[----:B------:R-:W2:Y:S04]  /*b1a0*/  LDG.E R7, desc[UR40][R4.64] ;  /* 0x0000002804077981 */ /* 0x000ea8000c1e1900 */
[----:B------:R-:W2:Y:S02]  /*b1b0*/  LDG.E R2, desc[UR40][R4.64+0x4] ;  /* 0x0000042804027981 */ /* 0x000ea4000c1e1900 */
[----:B--2---:R-:W-:-:S07]  /*b1c0*/  IMAD.IADD R7, R2, 0x1, -R7 ;  /* 0x0000000102077824 */ /* 0x004fce00078e0a07 */
.L_x_12350:
[----:B-----5:R-:W-:Y:S01]  /*b1d0*/  IMAD.IADD R7, R7, 0x1, -R0 ;  /* 0x0000000107077824 */ /* 0x020fe200078e0a00 */
[----:B0-----:R-:W-:Y:S01]  /*b1e0*/  LOP3.LUT R9, R6, 0xff, RZ, 0xc0, !PT ;  /* 0x000000ff06097812 */ /* 0x001fe200078ec0ff */
        /* <DEDUP_REMOVED lines=14> */
[----:B------:R-:W1:Y:S02]  /*b2d0*/  @!P0 LDC R6, c[0x0][0x9f0] ;  /* 0x00027c00ff068b82 */ /* 0x000e640000000800 */
[-C--:B-1----:R-:W-:Y:S02]  /*b2e0*/  IABS R0, R6.reuse ;  /* 0x0000000600007213 */ /* 0x082fe40000000000 */
[----:B------:R-:W-:Y:S02]  /*b2f0*/  IABS R5, R6 ;  /* 0x0000000600057213 */ /* 0x000fe40000000000 */
[----:B0-----:R-:W0:Y:S03]  /*b300*/  I2F.RP R2, R0 ;  /* 0x0000000000027306 */ /* 0x001e260000209400 */
        /* <DEDUP_REMOVED lines=24> */
.L_x_12352:
[----:B------:R-:W-:Y:S05]  /*b490*/  BSYNC B0 ;  /* 0x0000000000007941 */ /* 0x000fea0003800000 */
.L_x_12351:
[----:B------:R-:W-:Y:S01]  /*b4a0*/  IMAD.MOV.U32 R0, RZ, RZ, R7 ;  /* 0x000000ffff007224 */ /* 0x000fe200078e0007 */
[----:B------:R-:W-:Y:S03]  /*b4b0*/  BSSY B7, `(.L_x_12353) ;  /* 0x000035a000077945 */ /* 0x000fe60003800000 */
[----:B0-----:R-:W-:-:S05]  /*b4c0*/  IMAD R2, R9, R0, RZ ;  /* 0x0000000009027224 */ /* 0x001fca00078e02ff */
        /* <DEDUP_REMOVED lines=11> */
[----:B------:R-:W2:Y:S01]  /*b580*/  LDC.64 R2, c[0x0][0xc60] ;  /* 0x00031800ff027b82 */ /* 0x000ea20000000a00 */
[----:B------:R-:W0:Y:S02]  /*b590*/  FLO.U32 R0, UR4 ;  /* 0x0000000400007d00 */ /* 0x000e2400080e0000 */
[----:B0-----:R-:W-:-:S06]  /*b5a0*/  ISETP.EQ.U32.AND P0, PT, R0, R5, PT ;  /* 0x000000050000720c */ /* 0x001fcc0003f02070 */
[----:B------:R-:W2:Y:S07]  /*b5b0*/  POPC R5, UR4 ;  /* 0x0000000400057d09 */ /* 0x000eae0008000000 */
[----:B--2---:R-:W2:Y:S01]  /*b5c0*/  @P0 ATOMG.E.ADD.STRONG.GPU PT, R3, desc[UR40][R2.64], R5 ;  /* 0x00000005020309a8 */ /* 0x004ea200081ee1e8 */
[----:B------:R-:W0:Y:S02]  /*b5d0*/  S2R R4, SR_LTMASK ;  /* 0x0000000000047919 */ /* 0x000e240000003900 */
[----:B0-----:R-:W-:-:S04]  /*b5e0*/  LOP3.LUT R4, R4, UR4, RZ, 0xc0, !PT ;  /* 0x0000000404047c12 */ /* 0x001fc8000f8ec0ff */
[----:B-1----:R-:W0:Y:S01]  /*b5f0*/  POPC R7, R4 ;  /* 0x0000000400077309 */ /* 0x002e220000000000 */
[----:B--2---:R-:W0:Y:S02]  /*b600*/  SHFL.IDX PT, R0, R3, R0, 0x1f ;  /* 0x00001f0003007589 */ /* 0x004e2400000e0000 */
[----:B0-----:R-:W-:Y:S01]  /*b610*/  IADD3 R24, R0, UR36, R7 ;  /* 0x0000002400187c10 */ /* 0x001fe2000fffe007 */
[----:B------:R-:W-:Y:S06]  /*b620*/  BRA `(.L_x_12355) ;  /* 0x0000003400087947 */ /* 0x000fec0003800000 */
.L_x_12354:
        /* <DEDUP_REMOVED lines=20> */
.L_x_12357:
[----:B------:R-:W-:Y:S05]  /*b770*/  BSYNC B6 ;  /* 0x0000000000067941 */ /* 0x000fea0003800000 */
.L_x_12356:
        /* <DEDUP_REMOVED lines=8> */
[----:B------:R0:W2:Y:S01]  /*b800*/  LDC.64 R2, c[0x4][R0] ;  /* 0x0100000000027b82 */ /* 0x0000a20000000a00 */
[----:B------:R-:W-:Y:S02]  /*b810*/  IMAD.U32 R4, RZ, RZ, UR6 ;  /* 0x00000006ff047e24 */ /* 0x000fe4000f8e00ff */
[----:B------:R-:W-:Y:S02]  /*b820*/  IMAD.U32 R5, RZ, RZ, UR7 ;  /* 0x00000007ff057e24 */ /* 0x000fe4000f8e00ff */
[----:B------:R-:W-:Y:S02]  /*b830*/  IMAD.U32 R6, RZ, RZ, UR8 ;  /* 0x00000008ff067e24 */ /* 0x000fe4000f8e00ff */
[----:B-1----:R-:W-:-:S02]  /*b840*/  IMAD.U32 R7, RZ, RZ, UR9 ;  /* 0x00000009ff077e24 */ /* 0x002fc4000f8e00ff */
[----:B------:R-:W-:Y:S02]  /*b850*/  IMAD.U32 R10, RZ, RZ, UR4 ;  /* 0x00000004ff0a7e24 */ /* 0x000fe4000f8e00ff */
[----:B------:R-:W-:Y:S02]  /*b860*/  IMAD.U32 R11, RZ, RZ, UR5 ;  /* 0x00000005ff0b7e24 */ /* 0x000fe4000f8e00ff */
[----:B------:R-:W-:Y:S02]  /*b870*/  IMAD.MOV.U32 R8, RZ, RZ, 0x70 ;  /* 0x00000070ff087424 */ /* 0x000fe400078e00ff */
[----:B------:R-:W-:Y:S02]  /*b880*/  IMAD.MOV.U32 R12, RZ, RZ, 0x1 ;  /* 0x00000001ff0c7424 */ /* 0x000fe400078e00ff */
[----:B0-----:R-:W-:-:S07]  /*b890*/  IMAD.MOV.U32 R13, RZ, RZ, RZ ;  /* 0x000000ffff0d7224 */ /* 0x001fce00078e00ff */
[----:B------:R-:W-:-:S07]  /*b8a0*/  LEPC R20, `(.L_x_12360) ;  /* 0x000000001014794e */ /* 0x000fce0000000000 */
[----:B--2---:R-:W-:Y:S05]  /*b8b0*/  CALL.ABS.NOINC R2 ;  /* 0x0000000002007343 */ /* 0x004fea0003c00000 */
.L_x_12360:
        /* <DEDUP_REMOVED lines=16> */
.L_x_12359:
[----:B------:R-:W-:Y:S05]  /*b9c0*/  BSYNC B6 ;  /* 0x0000000000067941 */ /* 0x000fea0003800000 */
.L_x_12358:
[----:B------:R-:W-:Y:S01]  /*b9d0*/  ULDC.64 UR4, c[0x0][0x9f8] ;  /* 0x00027e0000047ab9 */ /* 0x000fe20000000a00 */
[----:B------:R-:W2:Y:S01]  /*b9e0*/  LDL R20, [R1+0x1c] ;  /* 0x00001c0001147983 */ /* 0x000ea20000100800 */
[----:B------:R-:W-:-:S04]  /*b9f0*/  ISETP.NE.U32.AND P0, PT, RZ, UR4, PT ;  /* 0x00000004ff007c0c */ /* 0x000fc8000bf05070 */
[----:B------:R-:W-:-:S13]  /*ba00*/  ISETP.NE.AND.EX P0, PT, RZ, UR5, PT, P0 ;  /* 0x00000005ff007c0c */ /* 0x000fda000bf05300 */
[----:B------:R-:W-:-:S04]  /*ba10*/  @P0 IADD3 R2, P1, R19, UR4, RZ ;  /* 0x0000000413020c10 */ /* 0x000fc8000ff3e0ff */
[----:B------:R-:W-:Y:S01]  /*ba20*/  @P0 IADD3.X R3, R22, UR5, RZ, P1, !PT ;  /* 0x0000000516030c10 */ /* 0x000fe20008ffe4ff */
[----:B------:R-:W-:-:S04]  /*ba30*/  ULDC.64 UR4, c[0x0][0xa08] ;  /* 0x0002820000047ab9 */ /* 0x000fc80000000a00 */
[----:B------:R0:W1:Y:S02]  /*ba40*/  @P0 LDG.E R23, desc[UR40][R2.64] ;  /* 0x0000002802170981 */ /* 0x000064000c1e1900 */
[----:B0-----:R-:W0:Y:S02]  /*ba50*/  LDC.64 R2, c[0x0][0x418] ;  /* 0x00010600ff027b82 */ /* 0x001e240000000a00 */
[----:B0-----:R-:W-:Y:S01]  /*ba60*/  LOP3.LUT P0, RZ, R2, UR4, RZ, 0xfc, !PT ;  /* 0x0000000402ff7c12 */ /* 0x001fe2000f80fcff */
[----:B------:R-:W-:-:S03]  /*ba70*/  UMOV UR4, 0xffffffff ;  /* 0xffffffff00047882 */ /* 0x000fc60000000000 */
[----:B------:R-:W-:Y:S01]  /*ba80*/  LOP3.LUT P0, RZ, R3, UR5, RZ, 0xfc, P0 ;  /* 0x0000000503ff7c12 */ /* 0x000fe2000800fcff */
[----:B--2---:R-:W-:Y:S01]  /*ba90*/  VIADD R22, R20, 0xffffffff ;  /* 0xffffffff14167836 */ /* 0x004fe20000000000 */
[----:B-1----:R-:W-:Y:S02]  /*baa0*/  SHF.R.S32.HI R7, RZ, 0x1f, R23 ;  /* 0x0000001fff077819 */ /* 0x002fe40000011417 */
[----:B------:R-:W-:-:S03]  /*bab0*/  SEL R19, R23, RZ, !P0 ;  /* 0x000000ff17137207 */ /* 0x000fc60004000000 */
[----:B------:R0:W-:Y:S01]  /*bac0*/  STL [R1], R7 ;  /* 0x0000000701007387 */ /* 0x0001e20000100800 */
[----:B------:R-:W-:Y:S05]  /*bad0*/  BRA.DIV UR4, `(.L_x_12361) ;  /* 0x0000004204487947 */ /* 0x000fea000b800000 */
[----:B------:R-:W1:Y:S02]  /*bae0*/  S2R R0, SR_TID.X ;  /* 0x0000000000007919 */ /* 0x000e640000002100 */
[----:B-1----:R-:W-:-:S04]  /*baf0*/  SHF.R.U32.HI R0, RZ, 0x5, R0 ;  /* 0x00000005ff007819 */ /* 0x002fc80000011600 */
[----:B------:R-:W-:-:S05]  /*bb00*/  LOP3.LUT R0, R0, 0x3, RZ, 0xc0, !PT ;  /* 0x0000000300007812 */ /* 0x000fca00078ec0ff */
[----:B------:R1:W2:Y:S02]  /*bb10*/  SHFL.IDX PT, R14, R0, RZ, 0x1f ;  /* 0x00001fff000e7589 */ /* 0x0002a400000e0000 */
.L_x_12453:
        /* <DEDUP_REMOVED lines=8> */
.L_x_12456:
[----:B------:R-:W-:Y:S05]  /*bba0*/  @!P6 BRA `(.L_x_12362) ;  /* 0x0000000000e0e947 */ /* 0x000fea0003800000 */
[----:B------:R-:W-:-:S04]  /*bbb0*/  ISETP.NE.U32.AND P0, PT, R2, RZ, PT ;  /* 0x000000ff0200720c */ /* 0x000fc80003f05070 */
[----:B------:R-:W-:-:S13]  /*bbc0*/  ISETP.NE.AND.EX P0, PT, R3, RZ, PT, P0 ;  /* 0x000000ff0300720c */ /* 0x000fda0003f05300 */
[----:B------:R-:W-:Y:S05]  /*bbd0*/  @!P0 BRA `(.L_x_12364) ;  /* 0x0000000000488947 */ /* 0x000fea0003800000 */
[----:B------:R-:W2:Y:S01]  /*bbe0*/  LDC R6, c[0x0][0x43c] ;  /* 0x00010f00ff067b82 */ /* 0x000ea20000000800 */
[----:B-1----:R-:W-:Y:S01]  /*bbf0*/  IMAD.MOV.U32 R0, RZ, RZ, R22 ;  /* 0x000000ffff007224 */ /* 0x002fe200078e0016 */
[----:B------:R-:W-:Y:S01]  /*bc00*/  ULDC.64 UR4, c[0x0][0x428] ;  /* 0x00010a0000047ab9 */ /* 0x000fe20000000a00 */
[----:B--2---:R-:W-:-:S13]  /*bc10*/  ISETP.NE.AND P0, PT, R6, 0x1, PT ;  /* 0x000000010600780c */ /* 0x004fda0003f05270 */
[----:B------:R-:W1:Y:S02]  /*bc20*/  @P0 LDC.64 R4, c[0x0][0x440] ;  /* 0x00011000ff040b82 */ /* 0x000e640000000a00 */
[----:B-1----:R-:W-:-:S05]  /*bc30*/  @P0 IMAD.HI.U32 R4, R22, R4, RZ ;  /* 0x0000000416040227 */ /* 0x002fca00078e00ff */
        /* <DEDUP_REMOVED lines=12> */
.L_x_12364:
[----:B-1----:R-:W-:Y:S01]  /*bd00*/  IMAD R0, R18, 0x8, R17 ;  /* 0x0000000812007824 */ /* 0x002fe200078e0211 */
[----:B--2---:R-:W-:-:S04]  /*bd10*/  SHF.L.U32 R2, R28, 0x1f, RZ ;  /* 0x0000001f1c027819 */ /* 0x004fc800000006ff */
[----:B------:R-:W1:Y:S02]  /*bd20*/  SYNCS.PHASECHK.TRANS64.TRYWAIT P0, [R0+URZ+0x30840], R2 ;  /* 0x03084002000075a7 */ /* 0x000e64000800017f */
[----:B-1----:R-:W-:Y:S05]  /*bd30*/  @!P0 BRA `(.L_x_12365) ;  /* 0x0000004000048947 */ /* 0x002fea0003800000 */
.L_x_12457:
[----:B------:R-:W2:Y:S02]  /*bd40*/  S2R R3, SR_TID.X ;  /* 0x0000000000037919 */ /* 0x000ea40000002100 */
        /* <DEDUP_REMOVED lines=10> */
.L_x_12366:
[----:B------:R-:W-:Y:S01]  /*bdf0*/  R2UR UR9, R0 ;  /* 0x00000000000972ca */ /* 0x000fe200000e0000 */
[----:B-1----:R-:W-:Y:S01]  /*be00*/  IMAD R0, R18, 0x6000, R17 ;  /* 0x0000600012007824 */ /* 0x002fe200078e0211 */
[----:B------:R-:W-:Y:S01]  /*be10*/  R2UR UR11, R22 ;  /* 0x00000000160b72ca */ /* 0x000fe200000e0000 */
[----:B------:R-:W-:Y:S01]  /*be20*/  UIADD3 UR6, UP0, UR38, 0x370, URZ ;  /* 0x0000037026067890 */ /* 0x000fe2000ff1e03f */
[----:B------:R-:W-:Y:S01]  /*be30*/  R2UR UR4, R26 ;  /* 0x000000001a0472ca */ /* 0x000fe200000e0000 */
[----:B------:R-:W-:Y:S01]  /*be40*/  UMOV UR5, 0x14f00000 ;  /* 0x14f0000000057882 */ /* 0x000fe20000000000 */
[----:B------:R-:W-:Y:S01]  /*be50*/  R2UR UR8, R0 ;  /* 0x00000000000872ca */ /* 0x000fe200000e0000 */
[----:B------:R-:W-:Y:S01]  /*be60*/  UIADD3.X UR7, URZ, UR39, URZ, UP0, !UPT ;  /* 0x000000273f077290 */ /* 0x000fe200087fe43f */
[----:B------:R-:W-:Y:S01]  /*be70*/  R2UR UR12, R16 ;  /* 0x00000000100c72ca */ /* 0x000fe200000e0000 */
[----:B------:R-:W-:Y:S01]  /*be80*/  UMOV UR10, URZ ;  /* 0x0000003f000a7c82 */ /* 0x000fe20008000000 */
[----:B-----5:R-:W-:-:S02]  /*be90*/  R2UR UR13, R19 ;  /* 0x00000000130d72ca */ /* 0x020fc400000e0000 */
[----:B------:R-:W-:Y:S01]  /*bea0*/  PLOP3.LUT P0, PT, PT, PT, PT, 0x80, 0x0 ;  /* 0x000000000000781c */ /* 0x000fe20003f0f070 */
[----:B------:R-:W-:Y:S01]  /*beb0*/  UIADD3 UR9, UR9, 0x30830, URZ ;  /* 0x0003083009097890 */ /* 0x000fe2000fffe03f */
[----:B------:R-:W-:-:S03]  /*bec0*/  LOP3.LUT R29, R29, 0xfffffffe, RZ, 0xc0, !PT ;  /* 0xfffffffe1d1d7812 */ /* 0x000fc600078ec0ff */
[----:B------:R-:W-:Y:S02]  /*bed0*/  UIMAD UR11, UR11, 0xc0, UR4 ;  /* 0x000000c00b0b78a4 */ /* 0x000fe4000f8e0204 */
[----:B------:R-:W-:Y:S01]  /*bee0*/  UIADD3 UR8, UR8, 0x12400, URZ ;  /* 0x0001240008087890 */ /* 0x000fe2000fffe03f */
[----:B------:R-:W-:-:S05]  /*bef0*/  UMOV UR4, 0x0 ;  /* 0x0000000000047882 */ /* 0x000fca0000000000 */
[----:B------:R-:W-:-:S03]  /*bf00*/  @P0 LOP3.LUT R29, R29, 0x1, RZ, 0xfc, !PT ;  /* 0x000000011d1d0812 */ /* 0x000fc600078efcff */
[----:B------:R2:W-:Y:S02]  /*bf10*/  UTMALDG.4D [UR8], [UR6], desc[UR4] ;  /* 0x00000408060075b4 */ /* 0x0005e40008019000 */
[----:B--2---:R-:W-:Y:S02]  /*bf20*/  NOP ;  /* 0x0000000000007918 */ /* 0x004fe40000000000 */
.L_x_12362:
[----:B------:R-:W2:Y:S04]  /*bf30*/  LDL.LU R4, [R1+0x10] ;  /* 0x0000100001047983 */ /* 0x000ea80000300800 */
[----:B------:R-:W3:Y:S04]  /*bf40*/  LDL.LU R6, [R1+0xc] ;  /* 0x00000c0001067983 */ /* 0x000ee80000300800 */
[----:B------:R-:W4:Y:S01]  /*bf50*/  LDL.LU R3, [R1+0x20] ;  /* 0x0000200001037983 */ /* 0x000f220000300800 */
[----:B------:R-:W-:Y:S05]  /*bf60*/  WARPSYNC.ALL ;  /* 0x0000000000007948 */ /* 0x000fea0003800000 */
[----:B------:R-:W-:Y:S01]  /*bf70*/  ULDC.64 UR6, c[0x0][0xa00] ;  /* 0x0002800000067ab9 */ /* 0x000fe20000000a00 */
[----:B------:R-:W-:Y:S01]  /*bf80*/  ULDC.64 UR4, c[0x0][0x298] ;  /* 0x0000a60000047ab9 */ /* 0x000fe20000000a00 */
[----:B-1----:R-:W-:Y:S01]  /*bf90*/  VIADD R0, R17, 0xc400 ;  /* 0x0000c40011007836 */ /* 0x002fe20000000000 */
[----:B------:R-:W-:Y:S01]  /*bfa0*/  BAR.SYNC.DEFER_BLOCKING 0x8, 0x200 ;  /* 0x0208000000007b1d */ /* 0x000fe20000010000 */
[----:B------:R-:W-:-:S03]  /*bfb0*/  ISETP.NE.U32.AND P0, PT, RZ, UR6, PT ;  /* 0x00000006ff007c0c */ /* 0x000fc6000bf05070 */
[----:B------:R-:W-:Y:S02]  /*bfc0*/  LOP3.LUT P1, RZ, R0, 0x3ff, RZ, 0xc0, !PT ;  /* 0x000003ff00ff7812 */ /* 0x000fe4000782c0ff */
[----:B------:R-:W-:Y:S01]  /*bfd0*/  ISETP.NE.AND.EX P0, PT, RZ, UR7, PT, P0 ;  /* 0x00000007ff007c0c */ /* 0x000fe2000bf05300 */
[----:B------:R-:W-:Y:S01]  /*bfe0*/  BSSY B6, `(.L_x_12367) ;  /* 0x000001d000067945 */ /* 0x000fe20003800000 */
[----:B--2---:R-:W-:Y:S02]  /*bff0*/  SHF.R.S32.HI R2, RZ, 0x1f, R4 ;  /* 0x0000001fff027819 */ /* 0x004fe40000011404 */
[----:B---3--:R-:W-:-:S03]  /*c000*/  SEL R6, R6, RZ, !P0 ;  /* 0x000000ff06067207 */ /* 0x008fc60004000000 */
[----:B------:R-:W-:-:S04]  /*c010*/  IMAD R2, R2, UR4, RZ ;  /* 0x0000000402027c24 */ /* 0x000fc8000f8e02ff */
[C---:B------:R-:W-:Y:S01]  /*c020*/  IMAD R0, R4.reuse, UR5, R2 ;  /* 0x0000000504007c24 */ /* 0x040fe2000f8e0202 */
[----:B----4-:R-:W-:Y:S01]  /*c030*/  SEL R2, R3, RZ, !P0 ;  /* 0x000000ff03027207 */ /* 0x010fe20004000000 */
[----:B------:R-:W-:-:S04]  /*c040*/  IMAD.WIDE.U32 R4, R4, UR4, RZ ;  /* 0x0000000404047c25 */ /* 0x000fc8000f8e00ff */
[----:B------:R-:W-:Y:S01]  /*c050*/  IMAD.IADD R0, R5, 0x1, R0 ;  /* 0x0000000105007824 */ /* 0x000fe200078e0200 */
[----:B------:R1:W-:Y:S04]  /*c060*/  STL.64 [R1+0x28], R4 ;  /* 0x0000280401007387 */ /* 0x0003e80000100a00 */
[----:B------:R1:W-:Y:S04]  /*c070*/  STL [R1+0xc], R6 ;  /* 0x00000c0601007387 */ /* 0x0003e80000100800 */
[----:B------:R1:W-:Y:S04]  /*c080*/  STL [R1+0x20], R2 ;  /* 0x0000200201007387 */ /* 0x0003e80000100800 */
[----:B------:R1:W-:Y:S01]  /*c090*/  STL [R1+0x10], R0 ;  /* 0x0000100001007387 */ /* 0x0003e20000100800 */
[----:B------:R-:W-:Y:S05]  /*c0a0*/  @!P1 BRA `(.L_x_12368) ;  /* 0x0000000000409947 */ /* 0x000fea0003800000 */
[----:B-1----:R-:W-:Y:S01]  /*c0b0*/  MOV R2, 0x0 ;  /* 0x0000000000027802 */ /* 0x002fe20000000f00 */
        /* <DEDUP_REMOVED lines=15> */
.L_x_12368:
[----:B------:R-:W-:Y:S05]  /*c1b0*/  BSYNC B6 ;  /* 0x0000000000067941 */ /* 0x000fea0003800000 */
.L_x_12367:
[----:B------:R-:W2:Y:S01]  /*c1c0*/  LDL.LU R20, [R1+0x10] ;  /* 0x0000100001147983 */ /* 0x000ea20000300800 */
[----:B------:R-:W3:Y:S01]  /*c1d0*/  LDC R9, c[0x0][0x448] ;  /* 0x00011200ff097b82 */ /* 0x000ee20000000800 */
[----:B------:R-:W-:Y:S01]  /*c1e0*/  ULDC.64 UR4, c[0x0][0x2d8] ;  /* 0x0000b60000047ab9 */ /* 0x000fe20000000a00 */
[----:B------:R-:W-:Y:S01]  /*c1f0*/  ULDC.64 UR6, c[0x0][0x2e0] ;  /* 0x0000b80000067ab9 */ /* 0x000fe20000000a00 */
[----:B-1----:R-:W2:Y:S01]  /*c200*/  LDL.LU.64 R2, [R1+0x28] ;  /* 0x0000280001027983 */ /* 0x002ea20000300a00 */
[----:B------:R-:W-:-:S03]  /*c210*/  ULDC.64 UR8, c[0x0][0x280] ;  /* 0x0000a00000087ab9 */ /* 0x000fc60000000a00 */
[----:B------:R-:W4:Y:S04]  /*c220*/  LDL.LU R21, [R1+0x20] ;  /* 0x0000200001157983 */ /* 0x000f280000300800 */
[----:B------:R-:W4:Y:S04]  /*c230*/  LDL.LU R4, [R1+0xc] ;  /* 0x00000c0001047983 */ /* 0x000f280000300800 */
[----:B------:R1:W5:Y:S01]  /*c240*/  LDL R10, [R1+0x8] ;  /* 0x00000800010a7983 */ /* 0x0003620000100800 */
[----:B---3--:R-:W-:-:S13]  /*c250*/  ISETP.NE.AND P0, PT, R9, 0x1, PT ;  /* 0x000000010900780c */ /* 0x008fda0003f05270 */
[----:B------:R-:W3:Y:S08]  /*c260*/  @P0 LDC R5, c[0x0][0x450] ;  /* 0x00011400ff050b82 */ /* 0x000ef00000000800 */
[----:B------:R-:W1:Y:S01]  /*c270*/  @P0 LDC R8, c[0x0][0x450] ;  /* 0x00011400ff080b82 */ /* 0x000e620000000800 */
[----:B------:R-:W1:Y:S01]  /*c280*/  S2R R11, SR_TID.X ;  /* 0x00000000000b7919 */ /* 0x000e620000002100 */
[----:B--2---:R-:W-:-:S02]  /*c290*/  IMAD.MOV.U32 R3, RZ, RZ, R20 ;  /* 0x000000ffff037224 */ /* 0x004fc400078e0014 */
        /* <DEDUP_REMOVED lines=13> */
[----:B------:R-:W-:-:S05]  /*c370*/  LOP3.LUT R20, R21, 0x70, R20, 0xf8, !PT ;  /* 0x0000007015147812 */ /* 0x000fca00078ef814 */
[----:B------:R-:W-:-:S04]  /*c380*/  IMAD R6, R25, 0xc0, R20 ;  /* 0x000000c019067824 */ /* 0x000fc800078e0214 */
[----:B----4-:R-:W-:-:S04]  /*c390*/  @P0 IMAD.HI.U32 R0, R6, R4, RZ ;  /* 0x0000000406000227 */ /* 0x010fc800078e00ff */
[----:B------:R-:W-:Y:S01]  /*c3a0*/  IMAD.MOV.U32 R4, RZ, RZ, R6 ;  /* 0x000000ffff047224 */ /* 0x000fe200078e0006 */
[----:B---3--:R-:W-:-:S04]  /*c3b0*/  @P0 SHF.R.U32.HI R4, RZ, R5, R0 ;  /* 0x00000005ff040219 */ /* 0x008fc80000011600 */
[----:B------:R-:W-:-:S05]  /*c3c0*/  SHF.R.S32.HI R0, RZ, 0x1f, R4 ;  /* 0x0000001fff007819 */ /* 0x000fca0000011404 */
[----:B------:R-:W-:-:S04]  /*c3d0*/  IMAD R0, R0, UR4, RZ ;  /* 0x0000000400007c24 */ /* 0x000fc8000f8e02ff */
[C---:B0-----:R-:W-:Y:S02]  /*c3e0*/  IMAD R7, R4.reuse, UR5, R0 ;  /* 0x0000000504077c24 */ /* 0x041fe4000f8e0200 */
[----:B------:R-:W-:Y:S02]  /*c3f0*/  IMAD.MOV R0, RZ, RZ, -R4 ;  /* 0x000000ffff007224 */ /* 0x000fe400078e0a04 */
[----:B------:R-:W-:-:S04]  /*c400*/  IMAD.WIDE.U32 R4, R4, UR4, R2 ;  /* 0x0000000404047c25 */ /* 0x000fc8000f8e0002 */
[----:B------:R-:W-:Y:S02]  /*c410*/  IMAD R0, R9, R0, R6 ;  /* 0x0000000009007224 */ /* 0x000fe400078e0206 */
[----:B------:R-:W-:-:S03]  /*c420*/  IMAD.IADD R5, R5, 0x1, R7 ;  /* 0x0000000105057824 */ /* 0x000fc600078e0207 */
[----:B------:R-:W-:-:S05]  /*c430*/  SHF.R.S32.HI R7, RZ, 0x1f, R0 ;  /* 0x0000001fff077819 */ /* 0x000fca0000011400 */
[----:B------:R-:W-:Y:S02]  /*c440*/  IMAD R7, R7, UR6, RZ ;  /* 0x0000000607077c24 */ /* 0x000fe4000f8e02ff */
[----:B------:R-:W-:-:S04]  /*c450*/  IMAD.WIDE.U32 R4, R0, UR6, R4 ;  /* 0x0000000600047c25 */ /* 0x000fc8000f8e0004 */
[----:B------:R-:W-:-:S04]  /*c460*/  IMAD R7, R0, UR7, R7 ;  /* 0x0000000700077c24 */ /* 0x000fc8000f8e0207 */
[----:B------:R-:W-:Y:S02]  /*c470*/  IMAD.IADD R5, R5, 0x1, R7 ;  /* 0x0000000105057824 */ /* 0x000fe400078e0207 */
[----:B------:R-:W0:Y:S01]  /*c480*/  @P0 LDC R7, c[0x0][0x44c] ;  /* 0x00011300ff070b82 */ /* 0x000e220000000800 */
[----:B------:R-:W-:-:S04]  /*c490*/  LEA R0, P1, R4, UR8, 0x1 ;  /* 0x0000000804007c11 */ /* 0x000fc8000f8208ff */
[----:B------:R-:W-:Y:S01]  /*c4a0*/  LEA.HI.X R4, R4, UR9, R5, 0x1, P1 ;  /* 0x0000000904047c11 */ /* 0x000fe200088f0c05 */
[----:B------:R-:W-:-:S04]  /*c4b0*/  VIADD R5, R6, 0x80 ;  /* 0x0000008006057836 */ /* 0x000fc80000000000 */
[----:B------:R-:W-:Y:S02]  /*c4c0*/  IMAD.MOV.U32 R6, RZ, RZ, R5 ;  /* 0x000000ffff067224 */ /* 0x000fe400078e0005 */
[----:B0-----:R-:W-:-:S05]  /*c4d0*/  @P0 IMAD.HI.U32 R7, R5, R7, RZ ;  /* 0x0000000705070227 */ /* 0x001fca00078e00ff */
[----:B-1----:R-:W-:-:S05]  /*c4e0*/  @P0 SHF.R.U32.HI R6, RZ, R8, R7 ;  /* 0x00000008ff060219 */ /* 0x002fca0000011607 */
[----:B------:R-:W-:-:S04]  /*c4f0*/  IMAD.MOV R7, RZ, RZ, -R6 ;  /* 0x000000ffff077224 */ /* 0x000fc800078e0a06 */
[----:B------:R-:W-:Y:S01]  /*c500*/  IMAD R5, R9, R7, R5 ;  /* 0x0000000709057224 */ /* 0x000fe200078e0205 */
[----:B------:R-:W-:Y:S01]  /*c510*/  SHF.R.S32.HI R7, RZ, 0x1f, R6 ;  /* 0x0000001fff077819 */ /* 0x000fe20000011406 */
[----:B------:R-:W-:-:S04]  /*c520*/  IMAD.WIDE.U32 R2, R6, UR4, R2 ;  /* 0x0000000406027c25 */ /* 0x000fc8000f8e0002 */
[----:B------:R-:W-:Y:S01]  /*c530*/  IMAD R7, R7, UR4, RZ ;  /* 0x0000000407077c24 */ /* 0x000fe2000f8e02ff */
[----:B------:R-:W-:-:S03]  /*c540*/  ULDC UR4, c[0x0][0x2b8] ;  /* 0x0000ae0000047ab9 */ /* 0x000fc60000000800 */
[----:B------:R-:W-:Y:S01]  /*c550*/  IMAD R7, R6, UR5, R7 ;  /* 0x0000000506077c24 */ /* 0x000fe2000f8e0207 */
[----:B------:R-:W-:Y:S01]  /*c560*/  SHF.R.S32.HI R6, RZ, 0x1f, R5 ;  /* 0x0000001fff067819 */ /* 0x000fe20000011405 */
[----:B------:R-:W-:Y:S02]  /*c570*/  IMAD.SHL.U32 R20, R11, 0x8, RZ ;  /* 0x000000080b147824 */ /* 0x000fe400078e00ff */
[----:B------:R-:W-:Y:S02]  /*c580*/  IMAD.IADD R3, R3, 0x1, R7 ;  /* 0x0000000103037824 */ /* 0x000fe400078e0207 */
[----:B------:R-:W-:Y:S02]  /*c590*/  IMAD R6, R6, UR6, RZ ;  /* 0x0000000606067c24 */ /* 0x000fe4000f8e02ff */
[----:B------:R-:W-:Y:S01]  /*c5a0*/  IMAD.WIDE.U32 R2, R5, UR6, R2 ;  /* 0x0000000605027c25 */ /* 0x000fe2000f8e0002 */
[----:B------:R-:W-:-:S03]  /*c5b0*/  LOP3.LUT R20, R20, 0x38, RZ, 0xc0, !PT ;  /* 0x0000003814147812 */ /* 0x000fc600078ec0ff */
[----:B------:R-:W-:Y:S01]  /*c5c0*/  IMAD R6, R5, UR7, R6 ;  /* 0x0000000705067c24 */ /* 0x000fe2000f8e0206 */
[----:B------:R-:W-:-:S03]  /*c5d0*/  LEA R5, P1, R2, UR8, 0x1 ;  /* 0x0000000802057c11 */ /* 0x000fc6000f8208ff */
[----:B------:R-:W-:Y:S01]  /*c5e0*/  IMAD.IADD R6, R3, 0x1, R6 ;  /* 0x0000000103067824 */ /* 0x000fe200078e0206 */
[----:B------:R-:W-:Y:S01]  /*c5f0*/  ISETP.GE.AND P0, PT, R20, UR4, PT ;  /* 0x0000000414007c0c */ /* 0x000fe2000bf06270 */
[----:B------:R-:W-:Y:S01]  /*c600*/  UMOV UR4, 0xffffffff ;  /* 0xffffffff00047882 */ /* 0x000fe20000000000 */
[----:B------:R-:W-:Y:S02]  /*c610*/  LOP3.LUT R21, R11, 0x7f, RZ, 0xc0, !PT ;  /* 0x0000007f0b157812 */ /* 0x000fe400078ec0ff */
[----:B------:R-:W-:Y:S02]  /*c620*/  LEA.HI.X R2, R2, UR9, R6, 0x1, P1 ;  /* 0x0000000902027c11 */ /* 0x000fe400088f0c06 */
[----:B------:R-:W-:Y:S01]  /*c630*/  SHF.R.U32.HI R21, RZ, 0x3, R21 ;  /* 0x00000003ff157819 */ /* 0x000fe20000011615 */
[----:B------:R-:W-:Y:S06]  /*c640*/  BRA.DIV UR4, `(.L_x_12369) ;  /* 0x0000003604d47947 */ /* 0x000fec000b800000 */
[----:B------:R-:W2:Y:S01]  /*c650*/  LDL.LU R6, [R1+0x30] ;  /* 0x0000300001067983 */ /* 0x000ea20000300800 */
[----:B------:R-:W-:-:S03]  /*c660*/  IMAD R25, R25, 0xc0, R21 ;  /* 0x000000c019197824 */ /* 0x000fc600078e0215 */
[----:B------:R-:W0:Y:S04]  /*c670*/  SHFL.IDX PT, R7, R0, RZ, 0x181f ;  /* 0x00181fff00077589 */ /* 0x000e2800000e0000 */
[----:B------:R-:W-:Y:S01]  /*c680*/  SHFL.IDX PT, R8, R5, RZ, 0x181f ;  /* 0x00181fff05087589 */ /* 0x000fe200000e0000 */
        /* <DEDUP_REMOVED lines=8> */
[----:B-----5:R0:W-:Y:S02]  /*c710*/  @!P1 LDGSTS.E.BYPASS.LTC128B.128 [R10+0xc400], desc[UR40][R6.64], !P0 ;  /* 0x0c400000060a9fae */ /* 0x0201e4000c101d68 */
[----:B0-----:R-:W-:Y:S02]  /*c720*/  VIADD R6, R25, 0x10 ;  /* 0x0000001019067836 */ /* 0x001fe40000000000 */
        /* <DEDUP_REMOVED lines=8> */
[----:B------:R0:W-:Y:S02]  /*c7b0*/  @!P1 LDGSTS.E.BYPASS.LTC128B.128 [R10+0xcc00], desc[UR40][R6.64], !P0 ;  /* 0x0cc00000060a9fae */ /* 0x0001e4000c101d68 */
        /* <DEDUP_REMOVED lines=50> */
[----:B------:R0:W-:Y:S04]  /*cae0*/  @!P1 LDGSTS.E.BYPASS.LTC128B.128 [R10+0xf400], desc[UR40][R6.64], !P0 ;  /* 0x0f400000060a9fae */ /* 0x0001e8000c101d68 */
[----:B0-----:R0:W1:Y:S02]  /*caf0*/  SHFL.IDX PT, R6, R0, 0x7, 0x181f ;  /* 0x00f81f0000067f89 */ /* 0x00106400000e0000 */
[----:B0-----:R-:W-:-:S05]  /*cb00*/  VIADD R0, R25, 0x80 ;  /* 0x0000008019007836 */ /* 0x001fca0000000000 */
[----:B------:R-:W-:Y:S01]  /*cb10*/  ISETP.GE.AND P2, PT, R0, R3, PT ;  /* 0x000000030000720c */ /* 0x000fe20003f46270 */
[----:B------:R-:W-:-:S05]  /*cb20*/  VIADD R0, R25, 0x70 ;  /* 0x0000007019007836 */ /* 0x000fca0000000000 */
[----:B------:R-:W-:Y:S02]  /*cb30*/  ISETP.GE.AND P1, PT, R0, R3, PT ;  /* 0x000000030000720c */ /* 0x000fe40003f26270 */
[----:B------:R-:W0:Y:S11]  /*cb40*/  SHFL.IDX PT, R0, R2, RZ, 0x181f ;  /* 0x00181fff02007589 */ /* 0x000e3600000e0000 */
[----:B-1----:R-:W-:-:S05]  /*cb50*/  @!P1 LEA R6, P3, R20, R6, 0x1 ;  /* 0x0000000614069211 */ /* 0x002fca00078608ff */
[----:B------:R-:W-:-:S04]  /*cb60*/  @!P1 IMAD.X R4, RZ, RZ, R4, P3 ;  /* 0x000000ffff049224 */ /* 0x000fc800018e0604 */
[----:B------:R-:W-:-:S05]  /*cb70*/  @!P1 IMAD.MOV.U32 R7, RZ, RZ, R4 ;  /* 0x000000ffff079224 */ /* 0x000fca00078e0004 */
[----:B------:R1:W-:Y:S02]  /*cb80*/  @!P1 LDGSTS.E.BYPASS.LTC128B.128 [R10+0xfc00], desc[UR40][R6.64], !P0 ;  /* 0x0fc00000060a9fae */ /* 0x0003e4000c101d68 */
[----:B-1----:R-:W-:-:S05]  /*cb90*/  @!P2 LEA R6, P1, R20, R8, 0x1 ;  /* 0x000000081406a211 */ /* 0x002fca00078208ff */
[----:B0-----:R-:W-:-:S04]  /*cba0*/  @!P2 IMAD.X R0, RZ, RZ, R0, P1 ;  /* 0x000000ffff00a224 */ /* 0x001fc800008e0600 */
[----:B------:R-:W-:Y:S02]  /*cbb0*/  @!P2 IMAD.MOV.U32 R7, RZ, RZ, R0 ;  /* 0x000000ffff07a224 */ /* 0x000fe400078e0000 */
[----:B------:R-:W-:-:S03]  /*cbc0*/  VIADD R0, R25, 0x90 ;  /* 0x0000009019007836 */ /* 0x000fc60000000000 */
[----:B------:R0:W-:Y:S02]  /*cbd0*/  @!P2 LDGSTS.E.BYPASS.LTC128B.128 [R10+0x10400], desc[UR40][R6.64], !P0 ;  /* 0x10400000060aafae */ /* 0x0001e4000c101d68 */
[----:B------:R-:W-:Y:S02]  /*cbe0*/  ISETP.GE.AND P1, PT, R0, R3, PT ;  /* 0x000000030000720c */ /* 0x000fe40003f26270 */
[----:B------:R-:W-:Y:S04]  /*cbf0*/  SHFL.IDX PT, R0, R2, 0x1, 0x181f ;  /* 0x00381f0002007f89 */ /* 0x000fe800000e0000 */
[----:B0-----:R-:W0:Y:S07]  /*cc00*/  SHFL.IDX PT, R6, R5, 0x1, 0x181f ;  /* 0x00381f0005067f89 */ /* 0x001e2e00000e0000 */
[----:B0-----:R-:W-:-:S05]  /*cc10*/  @!P1 LEA R6, P2, R20, R6, 0x1 ;  /* 0x0000000614069211 */ /* 0x001fca00078408ff */
[----:B------:R-:W-:-:S04]  /*cc20*/  @!P1 IMAD.X R0, RZ, RZ, R0, P2 ;  /* 0x000000ffff009224 */ /* 0x000fc800010e0600 */
        /* <DEDUP_REMOVED lines=9> */
[----:B------:R0:W1:Y:S04]  /*ccc0*/  SHFL.IDX PT, R0, R2, 0x3, 0x181f ;  /* 0x00781f0002007f89 */ /* 0x00006800000e0000 */
[----:B------:R0:W-:Y:S04]  /*ccd0*/  @!P1 LDGSTS.E.BYPASS.LTC128B.128 [R10+0x11400], desc[UR40][R6.64], !P0 ;  /* 0x11400000060a9fae */ /* 0x0001e8000c101d68 */
[----:B------:R0:W2:Y:S02]  /*cce0*/  SHFL.IDX PT, R2, R5, 0x3, 0x181f ;  /* 0x00781f0005027f89 */ /* 0x0000a400000e0000 */
.L_x_12482:
[----:B------:R-:W-:Y:S02]  /*ccf0*/  VIADD R25, R25, 0xb0 ;  /* 0x000000b019197836 */ /* 0x000fe40000000000 */
[----:B------:R-:W-:-:S03]  /*cd00*/  VIADD R8, R17, 0x30800 ;  /* 0x0003080011087836 */ /* 0x000fc60000000000 */
[----:B------:R-:W-:-:S13]  /*cd10*/  ISETP.GE.AND P1, PT, R25, R3, PT ;  /* 0x000000031900720c */ /* 0x000fda0003f26270 */
[----:B0-2---:R-:W-:-:S05]  /*cd20*/  @!P1 LEA R2, P2, R20, R2, 0x1 ;  /* 0x0000000214029211 */ /* 0x005fca00078408ff */
[----:B-1----:R-:W-:-:S05]  /*cd30*/  @!P1 IMAD.X R3, RZ, RZ, R0, P2 ;  /* 0x000000ffff039224 */ /* 0x002fca00010e0600 */
[----:B------:R-:W-:Y:S01]  /*cd40*/  @!PT LDS RZ, [RZ] ;  /* 0x00000000fffff984 */ /* 0x000fe20000000800 */
[----:B------:R-:W-:Y:S01]  /*cd50*/  @!PT LDS RZ, [RZ] ;  /* 0x00000000fffff984 */ /* 0x000fe20000000800 */
[----:B------:R-:W-:Y:S01]  /*cd60*/  @!PT LDS RZ, [RZ] ;  /* 0x00000000fffff984 */ /* 0x000fe20000000800 */
[----:B------:R0:W-:Y:S01]  /*cd70*/  @!P1 LDGSTS.E.BYPASS.LTC128B.128 [R10+0x11c00], desc[UR40][R2.64], !P0 ;  /* 0x11c00000020a9fae */ /* 0x0001e2000c101d68 */
[----:B------:R-:W-:Y:S01]  /*cd80*/  PLOP3.LUT P0, PT, PT, PT, PT, 0x80, 0x0 ;  /* 0x000000000000781c */ /* 0x000fe20003f0f070 */
[----:B------:R-:W-:-:S12]  /*cd90*/  NOP ;  /* 0x0000000000007918 */ /* 0x000fd80000000000 */
.L_x_12370:
        /* <DEDUP_REMOVED lines=18> */
.L_x_12483:
[----:B------:R-:W-:Y:S05]  /*cec0*/  BSYNC B0 ;  /* 0x0000000000007941 */ /* 0x000fea0003800000 */
.L_x_12371:
[----:B------:R-:W0:Y:S04]  /*ced0*/  LDL R2, [R1+0x1c] ;  /* 0x00001c0001027983 */ /* 0x000e280000100800 */
[----:B------:R-:W2:Y:S01]  /*cee0*/  LDL R3, [R1+0x4] ;  /* 0x0000040001037983 */ /* 0x000ea20000100800 */
[----:B------:R-:W-:Y:S01]  /*cef0*/  BSSY B0, `(.L_x_12373) ;  /* 0x0000175000007945 */ /* 0x000fe20003800000 */
[----:B0-----:R-:W-:-:S05]  /*cf00*/  VIADD R0, R2, 0xfffffffe ;  /* 0xfffffffe02007836 */ /* 0x001fca0000000000 */
        /* <DEDUP_REMOVED lines=47> */
.L_x_12379:
[----:B------:R-:W-:Y:S01]  /*d200*/  IMAD R2, R6, 0x8, R17 ;  /* 0x0000000806027824 */ /* 0x000fe200078e0211 */
[----:B------:R-:W-:Y:S01]  /*d210*/  SHF.L.U32 R3, R10, 0x1f, RZ ;  /* 0x0000001f0a037819 */ /* 0x000fe200000006ff */
[----:B------:R-:W-:Y:S03]  /*d220*/  BSSY B3, `(.L_x_12380) ;  /* 0x0000003000037945 */ /* 0x000fe60003800000 */
[----:B------:R-:W1:Y:S02]  /*d230*/  SYNCS.PHASECHK.TRANS64.TRYWAIT P0, [R2+URZ+0x30840], R3 ;  /* 0x03084003020075a7 */ /* 0x000e64000800017f */
[----:B-1----:R-:W-:Y:S05]  /*d240*/  @!P0 BRA `(.L_x_12381) ;  /* 0x0000003800d08947 */ /* 0x002fea0003800000 */
.L_x_12484:
[----:B------:R-:W-:Y:S05]  /*d250*/  BSYNC B3 ;  /* 0x0000000000037941 */ /* 0x000fea0003800000 */
.L_x_12380:
        /* <DEDUP_REMOVED lines=12> */
.L_x_12383:
[----:B------:R-:W-:Y:S05]  /*d320*/  BSYNC B3 ;  /* 0x0000000000037941 */ /* 0x000fea0003800000 */
.L_x_12382:
        /* <DEDUP_REMOVED lines=8> */
[----:B------:R-:W-:Y:S01]  /*d3b0*/  IMAD R5, R0, 0xc0, R26 ;  /* 0x000000c000057824 */ /* 0x000fe200078e021a */
[----:B------:R-:W-:Y:S01]  /*d3c0*/  UMOV UR6, 0x0 ;  /* 0x0000000000067882 */ /* 0x000fe20000000000 */
[----:B------:R-:W-:-:S10]  /*d3d0*/  UMOV UR7, 0x14f00000 ;  /* 0x14f0000000077882 */ /* 0x000fd40000000000 */
.L_x_12384:
        /* <DEDUP_REMOVED lines=15> */
.L_x_12485:
[----:B------:R-:W-:Y:S05]  /*d4d0*/  BSYNC B3 ;  /* 0x0000000000037941 */ /* 0x000fea0003800000 */
.L_x_12385:
        /* <DEDUP_REMOVED lines=12> */
.L_x_12388:
[----:B------:R-:W-:Y:S05]  /*d5a0*/  BSYNC B3 ;  /* 0x0000000000037941 */ /* 0x000fea0003800000 */
.L_x_12387:
        /* <DEDUP_REMOVED lines=11> */
.L_x_12389:
        /* <DEDUP_REMOVED lines=12> */
.L_x_12378:
[----:B------:R-:W-:Y:S05]  /*d720*/  BSYNC B1 ;  /* 0x0000000000017941 */ /* 0x000fea0003800000 */
.L_x_12377:
[----:B------:R-:W2:Y:S01]  /*d730*/  LDL.LU R0, [R1+0x1c] ;  /* 0x00001c0001007983 */ /* 0x000ea20000300800 */
[----:B------:R-:W-:Y:S02]  /*d740*/  IMAD.MOV.U32 R28, RZ, RZ, R10 ;  /* 0x000000ffff1c7224 */ /* 0x000fe400078e000a */
[----:B------:R-:W-:Y:S02]  /*d750*/  IMAD.MOV.U32 R18, RZ, RZ, R6 ;  /* 0x000000ffff127224 */ /* 0x000fe400078e0006 */
[----:B--2---:R-:W-:-:S07]  /*d760*/  VIADD R0, R0, 0xfffffffd ;  /* 0xfffffffd00007836 */ /* 0x004fce0000000000 */
.L_x_12376:
[----:B------:R-:W-:Y:S05]  /*d770*/  BSYNC B2 ;  /* 0x0000000000027941 */ /* 0x000fea0003800000 */
.L_x_12375:
[----:B------:R-:W-:Y:S01]  /*d780*/  VIADD R7, R7, 0xfffffffe ;  /* 0xfffffffe07077836 */ /* 0x000fe20000000000 */
[----:B------:R-:W-:-:S04]  /*d790*/  LOP3.LUT R2, RZ, R9, RZ, 0x33, !PT ;  /* 0x00000009ff027212 */ /* 0x000fc800078e33ff */
[----:B------:R-:W-:-:S13]  /*d7a0*/  ISETP.NE.AND P0, PT, R7, R2, PT ;  /* 0x000000020700720c */ /* 0x000fda0003f05270 */
[----:B------:R-:W-:Y:S05]  /*d7b0*/  @!P0 BRA `(.L_x_12374) ;  /* 0x0000000c00a08947 */ /* 0x000fea0003800000 */
[----:B------:R-:W-:-:S07]  /*d7c0*/  IMAD.MOV.U32 R4, RZ, RZ, R19 ;  /* 0x000000ffff047224 */ /* 0x000fce00078e0013 */
.L_x_12416:
        /* <DEDUP_REMOVED lines=32> */
.L_x_12392:
[----:B------:R-:W-:Y:S01]  /*d9d0*/  IMAD R2, R6, 0x8, R17 ;  /* 0x0000000806027824 */ /* 0x000fe200078e0211 */
[----:B------:R-:W-:Y:S01]  /*d9e0*/  SHF.L.U32 R3, R7, 0x1f, RZ ;  /* 0x0000001f07037819 */ /* 0x000fe200000006ff */
[----:B------:R-:W-:Y:S03]  /*d9f0*/  BSSY B2, `(.L_x_12393) ;  /* 0x0000003000027945 */ /* 0x000fe60003800000 */
[----:B------:R-:W1:Y:S02]  /*da00*/  SYNCS.PHASECHK.TRANS64.TRYWAIT P0, [R2+URZ+0x30840], R3 ;  /* 0x03084003020075a7 */ /* 0x000e64000800017f */
[----:B-1----:R-:W-:Y:S05]  /*da10*/  @!P0 BRA `(.L_x_12394) ;  /* 0x0000003400048947 */ /* 0x002fea0003800000 */
.L_x_12486:
[----:B------:R-:W-:Y:S05]  /*da20*/  BSYNC B2 ;  /* 0x0000000000027941 */ /* 0x000fea0003800000 */
.L_x_12393:
        /* <DEDUP_REMOVED lines=12> */
.L_x_12396:
[----:B------:R-:W-:Y:S05]  /*daf0*/  BSYNC B2 ;  /* 0x0000000000027941 */ /* 0x000fea0003800000 */
.L_x_12395:
        /* <DEDUP_REMOVED lines=11> */
.L_x_12397:
        /* <DEDUP_REMOVED lines=15> */
.L_x_12487:
[----:B------:R-:W-:Y:S05]  /*dca0*/  BSYNC B2 ;  /* 0x0000000000027941 */ /* 0x000fea0003800000 */
.L_x_12398:
        /* <DEDUP_REMOVED lines=11> */
.L_x_12401:
[----:B------:R-:W-:Y:S05]  /*dd60*/  BSYNC B2 ;  /* 0x0000000000027941 */ /* 0x000fea0003800000 */
.L_x_12400:
        /* <DEDUP_REMOVED lines=10> */
.L_x_12402:
        /* <DEDUP_REMOVED lines=12> */
.L_x_12391:
[----:B------:R-:W-:Y:S05]  /*ded0*/  BSYNC B1 ;  /* 0x0000000000017941 */ /* 0x000fea0003800000 */
.L_x_12390:
        /* <DEDUP_REMOVED lines=32> */
.L_x_12405:
[----:B------:R-:W-:Y:S01]  /*e0e0*/  IMAD R2, R18, 0x8, R17 ;  /* 0x0000000812027824 */ /* 0x000fe200078e0211 */
[----:B------:R-:W-:Y:S01]  /*e0f0*/  SHF.L.U32 R3, R28, 0x1f, RZ ;  /* 0x0000001f1c037819 */ /* 0x000fe200000006ff */
[----:B------:R-:W-:Y:S03]  /*e100*/  BSSY B2, `(.L_x_12406) ;  /* 0x0000003000027945 */ /* 0x000fe60003800000 */
[----:B------:R-:W1:Y:S02]  /*e110*/  SYNCS.PHASECHK.TRANS64.TRYWAIT P0, [R2+URZ+0x30840], R3 ;  /* 0x03084003020075a7 */ /* 0x000e64000800017f */
[----:B-1----:R-:W-:Y:S05]  /*e120*/  @!P0 BRA `(.L_x_12407) ;  /* 0x0000002c00688947 */ /* 0x002fea0003800000 */
.L_x_12488:
[----:B------:R-:W-:Y:S05]  /*e130*/  BSYNC B2 ;  /* 0x0000000000027941 */ /* 0x000fea0003800000 */
.L_x_12406:
        /* <DEDUP_REMOVED lines=12> */
.L_x_12409:
[----:B------:R-:W-:Y:S05]  /*e200*/  BSYNC B2 ;  /* 0x0000000000027941 */ /* 0x000fea0003800000 */
.L_x_12408:
        /* <DEDUP_REMOVED lines=8> */
[----:B------:R-:W-:Y:S01]  /*e290*/  VIADD R3, R3, 0x30 ;  /* 0x0000003003037836 */ /* 0x000fe20000000000 */
[----:B------:R-:W-:Y:S01]  /*e2a0*/  UMOV UR6, 0x0 ;  /* 0x0000000000067882 */ /* 0x000fe20000000000 */
[----:B------:R-:W-:Y:S01]  /*e2b0*/  IMAD R11, R10, 0xc0, R26 ;  /* 0x000000c00a0b7824 */ /* 0x000fe200078e021a */
[----:B------:R-:W-:-:S09]  /*e2c0*/  UMOV UR7, 0x14f00000 ;  /* 0x14f0000000077882 */ /* 0x000fd20000000000 */
.L_x_12410:
        /* <DEDUP_REMOVED lines=15> */
.L_x_12489:
[----:B------:R-:W-:Y:S05]  /*e3c0*/  BSYNC B2 ;  /* 0x0000000000027941 */ /* 0x000fea0003800000 */
.L_x_12411:
        /* <DEDUP_REMOVED lines=11> */
.L_x_12414:
[----:B------:R-:W-:Y:S05]  /*e480*/  BSYNC B2 ;  /* 0x0000000000027941 */ /* 0x000fea0003800000 */
.L_x_12413:
        /* <DEDUP_REMOVED lines=10> */
.L_x_12415:
        /* <DEDUP_REMOVED lines=12> */
.L_x_12404:
[----:B------:R-:W-:Y:S05]  /*e5f0*/  BSYNC B1 ;  /* 0x0000000000017941 */ /* 0x000fea0003800000 */
.L_x_12403:
[----:B------:R-:W2:Y:S01]  /*e600*/  LDL R2, [R1+0x4] ;  /* 0x0000040001027983 */ /* 0x000ea20000100800 */
[----:B------:R-:W-:Y:S01]  /*e610*/  VIADD R0, R0, 0xfffffffe ;  /* 0xfffffffe00007836 */ /* 0x000fe20000000000 */
[----:B--2---:R-:W-:-:S13]  /*e620*/  ISETP.GT.AND P0, PT, R9, R2, PT ;  /* 0x000000020900720c */ /* 0x004fda0003f04270 */
[----:B------:R-:W-:Y:S05]  /*e630*/  @P0 BRA `(.L_x_12416) ;  /* 0xfffffff000640947 */ /* 0x000fea000383ffff */
.L_x_12374:
[----:B------:R-:W-:Y:S05]  /*e640*/  BSYNC B0 ;  /* 0x0000000000007941 */ /* 0x000fea0003800000 */
.L_x_12373:
        /* <DEDUP_REMOVED lines=17> */
.L_x_12418:
[----:B------:R-:W-:Y:S05]  /*e760*/  BSYNC B0 ;  /* 0x0000000000007941 */ /* 0x000fea0003800000 */
.L_x_12417:
[----:B------:R-:W-:Y:S01]  /*e770*/  LOP3.LUT P0, RZ, R29, 0x1, RZ, 0xc0, !PT ;  /* 0x000000011dff7812 */ /* 0x000fe2000780c0ff */
[----:B------:R-:W-:-:S12]  /*e780*/  BSSY B0, `(.L_x_12419) ;  /* 0x0000027000007945 */ /* 0x000fd80003800000 */
[----:B------:R-:W-:Y:S05]  /*e790*/  @!P0 BRA `(.L_x_12420) ;  /* 0x0000000000948947 */ /* 0x000fea0003800000 */
[----:B------:R-:W-:Y:S01]  /*e7a0*/  IMAD R3, R18, 0x8, R17 ;  /* 0x0000000812037824 */ /* 0x000fe200078e0211 */
[----:B------:R-:W-:Y:S01]  /*e7b0*/  SHF.L.U32 R0, R28, 0x1f, RZ ;  /* 0x0000001f1c007819 */ /* 0x000fe200000006ff */
[----:B------:R-:W-:Y:S01]  /*e7c0*/  BSSY B1, `(.L_x_12421) ;  /* 0x0000004000017945 */ /* 0x000fe20003800000 */
[----:B------:R-:W-:Y:S02]  /*e7d0*/  ISETP.NE.AND P1, PT, R6, RZ, PT ;  /* 0x000000ff0600720c */ /* 0x000fe40003f25270 */
[----:B------:R-:W0:Y:S02]  /*e7e0*/  SYNCS.PHASECHK.TRANS64.TRYWAIT P0, [R3+URZ+0x30860], R0 ;  /* 0x03086000030075a7 */ /* 0x000e24000800017f */
[----:B0-----:R-:W-:Y:S09]  /*e7f0*/  @!P0 BRA `(.L_x_12422) ;  /* 0x0000002400dc8947 */ /* 0x001ff20003800000 */
.L_x_12490:
[----:B------:R-:W-:Y:S05]  /*e800*/  BSYNC B1 ;  /* 0x0000000000017941 */ /* 0x000fea0003800000 */
.L_x_12421:
        /* <DEDUP_REMOVED lines=9> */
.L_x_12424:
[----:B------:R-:W-:Y:S05]  /*e8a0*/  BSYNC B1 ;  /* 0x0000000000017941 */ /* 0x000fea0003800000 */
.L_x_12423:
[----:B0-----:R-:W-:Y:S01]  /*e8b0*/  IMAD R0, R18, 0x6000, R17 ;  /* 0x0000600012007824 */ /* 0x001fe200078e0211 */
        /* <DEDUP_REMOVED lines=9> */
.L_x_12425:
        /* <DEDUP_REMOVED lines=10> */
.L_x_12420:
[----:B------:R-:W-:Y:S05]  /*e9f0*/  BSYNC B0 ;  /* 0x0000000000007941 */ /* 0x000fea0003800000 */
.L_x_12419:
[----:B------:R-:W-:-:S05]  /*ea00*/  VIADD R18, R18, 0x1 ;  /* 0x0000000112127836 */ /* 0x000fca0000000000 */
[----:B------:R-:W-:-:S04]  /*ea10*/  ISETP.NE.AND P0, PT, R18, 0x2, PT ;  /* 0x000000021200780c */ /* 0x000fc80003f05270 */
[----:B------:R-:W-:Y:S02]  /*ea20*/  SEL R3, RZ, 0x1, P0 ;  /* 0x00000001ff037807 */ /* 0x000fe40000000000 */
[----:B------:R-:W-:Y:S02]  /*ea30*/  SEL R18, R18, RZ, P0 ;  /* 0x000000ff12127207 */ /* 0x000fe40000000000 */
[----:B------:R-:W-:-:S07]  /*ea40*/  LOP3.LUT R28, R28, R3, RZ, 0x3c, !PT ;  /* 0x000000031c1c7212 */ /* 0x000fce00078e3cff */
.L_x_12355:
[----:B------:R-:W-:Y:S05]  /*ea50*/  BSYNC B7 ;  /* 0x0000000000077941 */ /* 0x000fea0003800000 */
.L_x_12353:
[----:B------:R-:W-:-:S13]  /*ea60*/  LOP3.LUT P0, RZ, R29, 0x2, RZ, 0xc0, !PT ;  /* 0x000000021dff7812 */ /* 0x000fda000780c0ff */
[----:B------:R-:W-:Y:S05]  /*ea70*/  @!P0 BRA `(.L_x_12426) ;  /* 0x0000000000248947 */ /* 0x000fea0003800000 */
[----:B------:R-:W-:Y:S05]  /*ea80*/  WARPSYNC.ALL ;  /* 0x0000000000007948 */ /* 0x000fea0003800000 */
[----:B------:R-:W0:Y:S08]  /*ea90*/  S2UR UR5, SR_CgaCtaId ;  /* 0x00000000000579c3 */ /* 0x000e300000008800 */
[----:B------:R-:W-:Y:S06]  /*eaa0*/  BAR.SYNC.DEFER_BLOCKING 0x5, 0x200 ;  /* 0x0148000000007b1d */ /* 0x000fec0000010000 */
[----:B------:R-:W-:-:S02]  /*eab0*/  UMOV UR4, 0x400 ;  /* 0x0000040000047882 */ /* 0x000fc40000000000 */
[----:B0-----:R-:W-:-:S06]  /*eac0*/  ULEA UR4, UR5, UR4, 0x18 ;  /* 0x0000000405047291 */ /* 0x001fcc000f8ec03f */
[----:B------:R-:W-:-:S05]  /*ead0*/  IMAD.U32 R17, RZ, RZ, UR4 ;  /* 0x00000004ff117e24 */ /* 0x000fca000f8e00ff */
[----:B------:R2:W3:Y:S01]  /*eae0*/  LDS.128 R24, [R17+0x308d0] ;  /* 0x0308d00011187984 */ /* 0x0004e20000000c00 */
[----:B------:R-:W-:Y:S06]  /*eaf0*/  BAR.ARV 0x4, 0x200 ;  /* 0x0108000000007b1d */ /* 0x000fec0000002000 */
[----:B------:R-:W-:Y:S05]  /*eb00*/  BRA `(.L_x_12427) ;  /* 0x0000000800d07947 */ /* 0x000fea0003800000 */
.L_x_12426:
[----:B------:R-:W0:Y:S01]  /*eb10*/  S2R R0, SR_TID.X ;  /* 0x0000000000007919 */ /* 0x000e220000002100 */
[----:B------:R-:W-:Y:S01]  /*eb20*/  UMOV UR4, 0xffffffff ;  /* 0xffffffff00047882 */ /* 0x000fe20000000000 */
[----:B0-----:R-:W-:-:S04]  /*eb30*/  LOP3.LUT R9, R0, 0x1f, RZ, 0xc0, !PT ;  /* 0x0000001f00097812 */ /* 0x001fc800078ec0ff */
[----:B------:R-:W-:Y:S01]  /*eb40*/  ISETP.NE.AND P0, PT, R9, 0x1f, PT ;  /* 0x0000001f0900780c */ /* 0x000fe20003f05270 */
[----:B------:R-:W-:-:S12]  /*eb50*/  BRA.DIV UR4, `(.L_x_12428) ;  /* 0x0000002604187947 */ /* 0x000fd8000b800000 */
[----:B-1----:R-:W-:Y:S01]  /*eb60*/  IMAD.IADD R7, R27, 0x1, R9 ;  /* 0x000000011b077824 */ /* 0x002fe200078e0209 */
[----:B------:R-:W-:-:S04]  /*eb70*/  ULDC UR4, c[0x0][0xc3c] ;  /* 0x00030f0000047ab9 */ /* 0x000fc80000000800 */
        /* <DEDUP_REMOVED lines=36> */
.L_x_12500:
[----:B------:R-:W-:Y:S02]  /*edc0*/  ULDC UR4, c[0x0][0xc38] ;  /* 0x00030e0000047ab9 */ /* 0x000fe40000000800 */
[----:B------:R-:W-:-:S04]  /*edd0*/  IMAD.U32 R2, RZ, RZ, UR4 ;  /* 0x00000004ff027e24 */ /* 0x000fc8000f8e00ff */
[----:B-1----:R-:W-:-:S04]  /*ede0*/  IMAD R5, R14, R2, RZ ;  /* 0x000000020e057224 */ /* 0x002fc800078e02ff */
[----:B------:R-:W-:-:S05]  /*edf0*/  IMAD.IADD R6, R6, 0x1, R5 ;  /* 0x0000000106067824 */ /* 0x000fca00078e0205 */
[----:B------:R-:W-:-:S13]  /*ee00*/  ISETP.GT.AND P6, PT, R6, R0, PT ;  /* 0x000000000600720c */ /* 0x000fda0003fc4270 */
[----:B------:R-:W-:Y:S05]  /*ee10*/  @P6 BRA `(.L_x_12429) ;  /* 0x0000000000a46947 */ /* 0x000fea0003800000 */
.L_x_12432:
[----:B------:R-:W1:Y:S01]  /*ee20*/  LDC R2, c[0x0][0xc3c] ;  /* 0x00030f00ff027b82 */ /* 0x000e620000000800 */
[----:B------:R-:W-:-:S05]  /*ee30*/  VIADD R27, R27, 0x1f ;  /* 0x0000001f1b1b7836 */ /* 0x000fca0000000000 */
[----:B-1----:R-:W-:-:S13]  /*ee40*/  ISETP.GE.AND P6, PT, R27, R2, PT ;  /* 0x000000021b00720c */ /* 0x002fda0003fc6270 */
[----:B------:R-:W-:Y:S05]  /*ee50*/  @P6 BRA `(.L_x_12430) ;  /* 0x0000000400b86947 */ /* 0x000fea0003800000 */
[----:B0-----:R-:W0:Y:S01]  /*ee60*/  S2R R3, SR_TID.X ;  /* 0x0000000000037919 */ /* 0x001e220000002100 */
[----:B------:R-:W-:Y:S01]  /*ee70*/  IMAD.MOV.U32 R7, RZ, RZ, RZ ;  /* 0x000000ffff077224 */ /* 0x000fe200078e00ff */
        /* <DEDUP_REMOVED lines=29> */
.L_x_12508:
[----:B------:R-:W-:Y:S02]  /*f050*/  ULDC UR4, c[0x0][0xc38] ;  /* 0x00030e0000047ab9 */ /* 0x000fe40000000800 */
[----:B------:R-:W-:-:S04]  /*f060*/  IMAD.U32 R2, RZ, RZ, UR4 ;  /* 0x00000004ff027e24 */ /* 0x000fc8000f8e00ff */
[----:B-1----:R-:W-:-:S04]  /*f070*/  IMAD R5, R14, R2, RZ ;  /* 0x000000020e057224 */ /* 0x002fc800078e02ff */
[----:B------:R-:W-:-:S05]  /*f080*/  IMAD.IADD R6, R5, 0x1, R6 ;  /* 0x0000000105067824 */ /* 0x000fca00078e0206 */
[----:B------:R-:W-:-:S13]  /*f090*/  ISETP.GT.AND P6, PT, R6, R0, PT ;  /* 0x000000000600720c */ /* 0x000fda0003fc4270 */
[----:B------:R-:W-:Y:S05]  /*f0a0*/  @!P6 BRA `(.L_x_12432) ;  /* 0xfffffffc005ce947 */ /* 0x000fea000383ffff */
.L_x_12429:
        /* <DEDUP_REMOVED lines=9> */
.L_x_12513:
[----:B------:R-:W-:-:S13]  /*f140*/  ISETP.NE.AND P0, PT, R8, RZ, PT ;  /* 0x000000ff0800720c */ /* 0x000fda0003f05270 */
[----:B------:R-:W-:Y:S05]  /*f150*/  @!P0 BRA `(.L_x_12434) ;  /* 0x0000000000108947 */ /* 0x000fea0003800000 */
[----:B------:R-:W-:Y:S01]  /*f160*/  UMOV UR4, 0xffffffff ;  /* 0xffffffff00047882 */ /* 0x000fe20000000000 */
[----:B------:R-:W-:Y:S02]  /*f170*/  VIADD R12, R5, 0xffffffff ;  /* 0xffffffff050c7836 */ /* 0x000fe40000000000 */
[----:B------:R-:W-:Y:S05]  /*f180*/  BRA.DIV UR4, `(.L_x_12435) ;  /* 0x0000002604dc7947 */ /* 0x000fea000b800000 */
[----:B------:R4:W0:Y:S02]  /*f190*/  SHFL.IDX PT, R24, R3, R12, 0x1f ;  /* 0x00001f0c03187589 */ /* 0x00082400000e0000 */
.L_x_12434:
[----:B--2---:R-:W-:Y:S01]  /*f1a0*/  IABS R8, R7 ;  /* 0x0000000700087213 */ /* 0x004fe20000000000 */
[----:B0-----:R-:W-:Y:S01]  /*f1b0*/  IMAD R24, R24, R2, R6 ;  /* 0x0000000218187224 */ /* 0x001fe200078e0206 */
[----:B---3--:R-:W-:Y:S01]  /*f1c0*/  IABS R6, R4 ;  /* 0x0000000400067213 */ /* 0x008fe20000000000 */
[----:B------:R-:W-:Y:S01]  /*f1d0*/  IMAD.MOV.U32 R2, RZ, RZ, RZ ;  /* 0x000000ffff027224 */ /* 0x000fe200078e00ff */
[----:B------:R-:W0:Y:S01]  /*f1e0*/  I2F.RP R9, R8 ;  /* 0x0000000800097306 */ /* 0x000e220000209400 */
[----:B------:R-:W-:Y:S02]  /*f1f0*/  IMAD.IADD R0, R0, 0x1, -R24 ;  /* 0x0000000100007824 */ /* 0x000fe400078e0a18 */
[----:B------:R-:W-:-:S05]  /*f200*/  IMAD.IADD R27, R5, 0x1, R27 ;  /* 0x00000001051b7824 */ /* 0x000fca00078e021b */
[----:B----4-:R-:W-:Y:S08]  /*f210*/  I2F.RP R12, R6 ;  /* 0x00000006000c7306 */ /* 0x010ff00000209400 */
[----:B0-----:R-:W0:Y:S02]  /*f220*/  MUFU.RCP R9, R9 ;  /* 0x0000000900097308 */ /* 0x001e240000001000 */
[----:B0-----:R-:W-:Y:S01]  /*f230*/  VIADD R10, R9, 0xffffffe ;  /* 0x0ffffffe090a7836 */ /* 0x001fe20000000000 */
[----:B------:R-:W-:-:S05]  /*f240*/  IABS R9, R7 ;  /* 0x0000000700097213 */ /* 0x000fca0000000000 */
[----:B------:R0:W2:Y:S02]  /*f250*/  F2I.FTZ.U32.TRUNC.NTZ R3, R10 ;  /* 0x0000000a00037305 */ /* 0x0000a4000021f000 */
[----:B0-----:R-:W-:Y:S01]  /*f260*/  IABS R10, R0 ;  /* 0x00000000000a7213 */ /* 0x001fe20000000000 */
[----:B--2---:R-:W-:-:S04]  /*f270*/  IMAD.MOV R11, RZ, RZ, -R3 ;  /* 0x000000ffff0b7224 */ /* 0x004fc800078e0a03 */
        /* <DEDUP_REMOVED lines=8> */
[----:B------:R-:W-:-:S04]  /*f300*/  IMAD.MOV.U32 R2, RZ, RZ, RZ ;  /* 0x000000ffff027224 */ /* 0x000fc800078e00ff */
[----:B------:R-:W0:Y:S06]  /*f310*/  F2I.FTZ.U32.TRUNC.NTZ R3, R3 ;  /* 0x0000000300037305 */ /* 0x000e2c000021f000 */
[----:B------:R-:W-:Y:S02]  /*f320*/  @!P1 IMAD.IADD R11, R11, 0x1, -R8 ;  /* 0x000000010b0b9824 */ /* 0x000fe400078e0a08 */
[----:B------:R-:W-:Y:S01]  /*f330*/  @!P1 VIADD R9, R9, 0x1 ;  /* 0x0000000109099836 */ /* 0x000fe20000000000 */
[----:B------:R-:W-:Y:S02]  /*f340*/  ISETP.NE.AND P1, PT, R7, RZ, PT ;  /* 0x000000ff0700720c */ /* 0x000fe40003f25270 */
[----:B------:R-:W-:Y:S01]  /*f350*/  ISETP.GE.U32.AND P0, PT, R11, R8, PT ;  /* 0x000000080b00720c */ /* 0x000fe20003f06070 */
[----:B0-----:R-:W-:-:S04]  /*f360*/  IMAD.MOV R11, RZ, RZ, -R3 ;  /* 0x000000ffff0b7224 */ /* 0x001fc800078e0a03 */
[----:B------:R-:W-:-:S08]  /*f370*/  IMAD R11, R11, R6, RZ ;  /* 0x000000060b0b7224 */ /* 0x000fd000078e02ff */
[----:B------:R-:W-:Y:S02]  /*f380*/  @P0 VIADD R9, R9, 0x1 ;  /* 0x0000000109090836 */ /* 0x000fe40000000000 */
[----:B------:R-:W-:Y:S01]  /*f390*/  IMAD.HI.U32 R8, R3, R11, R2 ;  /* 0x0000000b03087227 */ /* 0x000fe200078e0002 */
[----:B------:R-:W-:-:S04]  /*f3a0*/  LOP3.LUT R2, R0, R7, RZ, 0x3c, !PT ;  /* 0x0000000700027212 */ /* 0x000fc800078e3cff */
[----:B------:R-:W-:Y:S02]  /*f3b0*/  ISETP.GE.AND P2, PT, R2, RZ, PT ;  /* 0x000000ff0200720c */ /* 0x000fe40003f46270 */
[----:B------:R-:W-:-:S05]  /*f3c0*/  IABS R2, R4 ;  /* 0x0000000400027213 */ /* 0x000fca0000000000 */
[----:B------:R-:W-:-:S06]  /*f3d0*/  IMAD.MOV R2, RZ, RZ, -R2 ;  /* 0x000000ffff027224 */ /* 0x000fcc00078e0a02 */
[----:B------:R-:W-:Y:S01]  /*f3e0*/  @!P2 IMAD.MOV R9, RZ, RZ, -R9 ;  /* 0x000000ffff09a224 */ /* 0x000fe200078e0a09 */
[----:B------:R-:W-:-:S04]  /*f3f0*/  @!P1 LOP3.LUT R9, RZ, R7, RZ, 0x33, !PT ;  /* 0x00000007ff099212 */ /* 0x000fc800078e33ff */
[-C--:B------:R-:W-:Y:S01]  /*f400*/  IABS R3, R9.reuse ;  /* 0x0000000900037213 */ /* 0x080fe20000000000 */
[----:B------:R-:W-:-:S04]  /*f410*/  IMAD R7, R7, R9, RZ ;  /* 0x0000000907077224 */ /* 0x000fc800078e02ff */
        /* <DEDUP_REMOVED lines=18> */
.L_x_12430:
[----:B------:R-:W-:Y:S01]  /*f540*/  UMOV UR4, URZ ;  /* 0x0000003f00047c82 */ /* 0x000fe20008000000 */
[----:B------:R-:W-:Y:S01]  /*f550*/  UMOV UR5, URZ ;  /* 0x0000003f00057c82 */ /* 0x000fe20008000000 */
[----:B------:R-:W-:Y:S01]  /*f560*/  ULDC UR6, c[0x0][0xc3c] ;  /* 0x00030f0000067ab9 */ /* 0x000fe20000000800 */
[----:B------:R-:W-:Y:S02]  /*f570*/  IMAD.MOV.U32 R24, RZ, RZ, R0 ;  /* 0x000000ffff187224 */ /* 0x000fe400078e0000 */
[----:B------:R-:W-:Y:S02]  /*f580*/  IMAD.U32 R25, RZ, RZ, UR4 ;  /* 0x00000004ff197e24 */ /* 0x000fe4000f8e00ff */
[----:B------:R-:W-:Y:S02]  /*f590*/  IMAD.U32 R26, RZ, RZ, UR5 ;  /* 0x00000005ff1a7e24 */ /* 0x000fe4000f8e00ff */
[----:B------:R-:W-:-:S07]  /*f5a0*/  IMAD.U32 R27, RZ, RZ, UR6 ;  /* 0x00000006ff1b7e24 */ /* 0x000fce000f8e00ff */
.L_x_12436:
        /* <DEDUP_REMOVED lines=10> */
.L_x_12427:
[----:B------:R-:W-:Y:S02]  /*f650*/  ULDC UR4, c[0x0][0xc3c] ;  /* 0x00030f0000047ab9 */ /* 0x000fe40000000800 */
[----:B---3--:R-:W-:-:S13]  /*f660*/  ISETP.GE.AND P0, PT, R27, UR4, PT ;  /* 0x000000041b007c0c */ /* 0x008fda000bf06270 */
[----:B------:R-:W-:Y:S05]  /*f670*/  @!P0 BRA `(.L_x_12437) ;  /* 0xffffffb400b08947 */ /* 0x000fea000383ffff */
[----:B------:R-:W-:Y:S05]  /*f680*/  BSYNC B8 ;  /* 0x0000000000087941 */ /* 0x000fea0003800000 */
.L_x_12347:
[----:B-1----:R-:W3:Y:S01]  /*f690*/  LDL.LU R0, [R1+0x34] ;  /* 0x0000340001007983 */ /* 0x002ee20000300800 */
[----:B------:R-:W-:Y:S01]  /*f6a0*/  BSSY B0, `(.L_x_12438) ;  /* 0x000000b000007945 */ /* 0x000fe20003800000 */
[----:B------:R-:W1:Y:S01]  /*f6b0*/  S2R R5, SR_CgaCtaId ;  /* 0x0000000000057919 */ /* 0x000e620000008800 */
        /* <DEDUP_REMOVED lines=9> */
.L_x_12516:
[----:B------:R-:W-:Y:S05]  /*f750*/  BSYNC B0 ;  /* 0x0000000000007941 */ /* 0x000fea0003800000 */
.L_x_12438:
[----:B------:R-:W-:-:S03]  /*f760*/  UMOV UR4, 0xffffffff ;  /* 0xffffffff00047882 */ /* 0x000fc60000000000 */
[----:B------:R-:W-:Y:S05]  /*f770*/  BRA.DIV UR4, `(.L_x_12440) ;  /* 0x00000022049c7947 */ /* 0x000fea000b800000 */
[----:B-1----:R-:W1:Y:S02]  /*f780*/  S2R R0, SR_TID.X ;  /* 0x0000000000007919 */ /* 0x002e640000002100 */
[----:B-1----:R-:W-:-:S04]  /*f790*/  SHF.R.U32.HI R0, RZ, 0x5, R0 ;  /* 0x00000005ff007819 */ /* 0x002fc80000011600 */
[----:B------:R-:W-:-:S05]  /*f7a0*/  LOP3.LUT R0, R0, 0x3, RZ, 0xc0, !PT ;  /* 0x0000000300007812 */ /* 0x000fca00078ec0ff */
[----:B------:R1:W3:Y:S02]  /*f7b0*/  SHFL.IDX PT, R14, R0, RZ, 0x1f ;  /* 0x00001fff000e7589 */ /* 0x0002e400000e0000 */
.L_x_12519:
[----:B---3--:R-:W-:Y:S01]  /*f7c0*/  ISETP.NE.AND P0, PT, R14, RZ, PT ;  /* 0x000000ff0e00720c */ /* 0x008fe20003f05270 */
[----:B------:R-:W-:-:S12]  /*f7d0*/  BSSY B0, `(.L_x_12441) ;  /* 0x0000024000007945 */ /* 0x000fd80003800000 */
[----:B------:R-:W-:Y:S05]  /*f7e0*/  @P0 BRA `(.L_x_12442) ;  /* 0x0000000000880947 */ /* 0x000fea0003800000 */
[----:B------:R-:W-:-:S03]  /*f7f0*/  UMOV UR4, 0xffffffff ;  /* 0xffffffff00047882 */ /* 0x000fc60000000000 */
[----:B------:R-:W-:Y:S05]  /*f800*/  BRA.DIV UR4, `(.L_x_12443) ;  /* 0x0000002204ac7947 */ /* 0x000fea000b800000 */
[----:B------:R-:W-:-:S13]  /*f810*/  ELECT P6, URZ, PT ;  /* 0x00000000003f782f */ /* 0x000fda00038c0000 */
.L_x_12522:
[----:B------:R-:W-:Y:S05]  /*f820*/  @!P6 BRA `(.L_x_12442) ;  /* 0x000000000078e947 */ /* 0x000fea0003800000 */
[----:B-1----:R-:W3:Y:S02]  /*f830*/  LDL.LU R0, [R1+0x44] ;  /* 0x0000440001007983 */ /* 0x002ee40000300800 */
[----:B---3--:R-:W-:-:S04]  /*f840*/  LOP3.LUT R0, R0, 0x2, RZ, 0xfc, !PT ;  /* 0x0000000200007812 */ /* 0x008fc800078efcff */
[----:B------:R-:W-:-:S13]  /*f850*/  ISETP.NE.AND P2, PT, R0, 0x3, PT ;  /* 0x000000030000780c */ /* 0x000fda0003f45270 */
[----:B------:R-:W-:Y:S05]  /*f860*/  @!P2 BRA `(.L_x_12444) ;  /* 0x000000000004a947 */ /* 0x000fea0003800000 */
[----:B------:R-:W-:Y:S01]  /*f870*/  BPT.TRAP 0x1 ;  /* 0x000000040000795c */ /* 0x000fe20000300000 */
.L_x_12444:
        /* <DEDUP_REMOVED lines=12> */
.L_x_12523:
[----:B------:R-:W3:Y:S02]  /*f940*/  SYNCS.PHASECHK.TRANS64.TRYWAIT P0, [R3+URZ], R0 ;  /* 0x00000000030075a7 */ /* 0x000ee4000800017f */
[----:B---3--:R-:W-:Y:S05]  /*f950*/  @!P0 BRA `(.L_x_12446) ;  /* 0x00000020008c8947 */ /* 0x008fea0003800000 */
.L_x_12524:
[----:B------:R-:W-:Y:S05]  /*f960*/  @!P2 BRA `(.L_x_12447) ;  /* 0x000000000004a947 */ /* 0x000fea0003800000 */
[----:B------:R-:W-:Y:S01]  /*f970*/  BPT.TRAP 0x1 ;  /* 0x000000040000795c */ /* 0x000fe20000300000 */
.L_x_12447:
[----:B---3--:R-:W-:-:S04]  /*f980*/  VIADD R3, R9, 0x30860 ;  /* 0x0003086009037836 */ /* 0x008fc80000000000 */
[----:B------:R-:W-:-:S04]  /*f990*/  IMAD R5, R18, 0x8, R3 ;  /* 0x0000000812057824 */ /* 0x000fc800078e0203 */
[----:B------:R-:W3:Y:S02]  /*f9a0*/  SYNCS.PHASECHK.TRANS64.TRYWAIT P0, [R5+URZ], R2 ;  /* 0x00000002050075a7 */ /* 0x000ee4000800017f */
[----:B---3--:R-:W-:Y:S05]  /*f9b0*/  @!P0 BRA `(.L_x_12448) ;  /* 0x0000002000888947 */ /* 0x008fea0003800000 */
.L_x_12525:
[----:B------:R-:W-:-:S07]  /*f9c0*/  IMAD R3, R4, 0x8, R3 ;  /* 0x0000000804037824 */ /* 0x000fce00078e0203 */
.L_x_12449:
[----:B----4-:R4:W0:Y:S02]  /*f9d0*/  SYNCS.PHASECHK.TRANS64.TRYWAIT P0, [R3+URZ], R0 ;  /* 0x00000000030075a7 */ /* 0x010824000800017f */
[----:B0-----:R-:W-:Y:S05]  /*f9e0*/  @!P0 NANOSLEEP.SYNCS 0x989680 ;  /* 0x009896800000895d */ /* 0x001fea0003900000 */
[----:B------:R-:W0:Y:S02]  /*f9f0*/  @!P0 SYNCS.PHASECHK.TRANS64 P0, [R3+URZ], R0 ;  /* 0x00000000030085a7 */ /* 0x000e24000800007f */
[----:B0-----:R-:W-:Y:S05]  /*fa00*/  @!P0 BRA `(.L_x_12449) ;  /* 0xfffffffc00f08947 */ /* 0x001fea000383ffff */
.L_x_12442:
[----:B------:R-:W-:Y:S05]  /*fa10*/  BSYNC B0 ;  /* 0x0000000000007941 */ /* 0x000fea0003800000 */
.L_x_12441:
[----:B------:R-:W-:Y:S05]  /*fa20*/  EXIT ;  /* 0x000000000000794d */ /* 0x000fea0003800000 */
.L_x_12310:
[----:B-1----:R-:W-:-:S04]  /*fa30*/  IMAD.U32 R3, RZ, RZ, UR37 ;  /* 0x00000025ff037e24 */ /* 0x002fc8000f8e00ff */
[----:B------:R1:W2:Y:S03]  /*fa40*/  SYNCS.PHASECHK.TRANS64.TRYWAIT P1, [R3+URZ+0x30800], R0 ;  /* 0x03080000030075a7 */ /* 0x0002a6000802017f */
[----:B--2---:R-:W-:Y:S05]  /*fa50*/  @!P1 NANOSLEEP.SYNCS 0x989680 ;  /* 0x009896800000995d */ /* 0x004fea0003900000 */
[----:B------:R-:W2:Y:S02]  /*fa60*/  @!P1 SYNCS.PHASECHK.TRANS64 P1, [R3+URZ+0x30800], R0 ;  /* 0x03080000030095a7 */ /* 0x000ea4000802007f */
[----:B--2---:R-:W-:Y:S05]  /*fa70*/  @!P1 BRA `(.L_x_12310) ;  /* 0xfffffffc00ec9947 */ /* 0x004fea000383ffff */
[----:B------:R-:W-:Y:S05]  /*fa80*/  BRA `(.L_x_12450) ;  /* 0xffffff2000087947 */ /* 0x000fea000383ffff */
.L_x_12314:
[----:B--2---:R2:W3:Y:S02]  /*fa90*/  SYNCS.PHASECHK.TRANS64.TRYWAIT P2, [R4+URZ+0x30830], R3 ;  /* 0x03083003040075a7 */ /* 0x0044e4000804017f */
[----:B---3--:R-:W-:Y:S05]  /*faa0*/  @!P2 NANOSLEEP.SYNCS 0x989680 ;  /* 0x009896800000a95d */ /* 0x008fea0003900000 */
[----:B------:R-:W3:Y:S02]  /*fab0*/  @!P2 SYNCS.PHASECHK.TRANS64 P2, [R4+URZ+0x30830], R3 ;  /* 0x030830030400a5a7 */ /* 0x000ee4000804007f */
[----:B---3--:R-:W-:Y:S05]  /*fac0*/  @!P2 BRA `(.L_x_12314) ;  /* 0xfffffffc00f0a947 */ /* 0x008fea000383ffff */
[----:B------:R-:W-:Y:S05]  /*fad0*/  BRA `(.L_x_12313) ;  /* 0xffffff20002c7947 */ /* 0x000fea000383ffff */
.L_x_12319:
[----:B-1----:R-:W-:-:S04]  /*fae0*/  IMAD.U32 R3, RZ, RZ, UR7 ;  /* 0x00000007ff037e24 */ /* 0x002fc8000f8e00ff */
[----:B------:R1:W2:Y:S03]  /*faf0*/  SYNCS.PHASECHK.TRANS64.TRYWAIT P2, [R3+URZ+0x30830], R0 ;  /* 0x03083000030075a7 */ /* 0x0002a6000804017f */
[----:B--2---:R-:W-:Y:S05]  /*fb00*/  @!P2 NANOSLEEP.SYNCS 0x989680 ;  /* 0x009896800000a95d */ /* 0x004fea0003900000 */
[----:B------:R-:W2:Y:S02]  /*fb10*/  @!P2 SYNCS.PHASECHK.TRANS64 P2, [R3+URZ+0x30830], R0 ;  /* 0x030830000300a5a7 */ /* 0x000ea4000804007f */
[----:B--2---:R-:W-:Y:S05]  /*fb20*/  @!P2 BRA `(.L_x_12319) ;  /* 0xfffffffc00eca947 */ /* 0x004fea000383ffff */
[----:B------:R-:W-:Y:S05]  /*fb30*/  BRA `(.L_x_12316) ;  /* 0xffffff4c00687947 */ /* 0x000fea000383ffff */
.L_x_12323:
[----:B-1----:R-:W-:-:S04]  /*fb40*/  IMAD.U32 R3, RZ, RZ, UR7 ;  /* 0x00000007ff037e24 */ /* 0x002fc8000f8e00ff */
[----:B------:R1:W2:Y:S03]  /*fb50*/  SYNCS.PHASECHK.TRANS64.TRYWAIT P2, [R3+URZ+0x30850], R0 ;  /* 0x03085000030075a7 */ /* 0x0002a6000804017f */
[----:B--2---:R-:W-:Y:S05]  /*fb60*/  @!P2 NANOSLEEP.SYNCS 0x989680 ;  /* 0x009896800000a95d */ /* 0x004fea0003900000 */
[----:B------:R-:W2:Y:S02]  /*fb70*/  @!P2 SYNCS.PHASECHK.TRANS64 P2, [R3+URZ+0x30850], R0 ;  /* 0x030850000300a5a7 */ /* 0x000ea4000804007f */
[----:B--2---:R-:W-:Y:S05]  /*fb80*/  @!P2 BRA `(.L_x_12323) ;  /* 0xfffffffc00eca947 */ /* 0x004fea000383ffff */
[----:B------:R-:W-:Y:S05]  /*fb90*/  BRA `(.L_x_12320) ;  /* 0xffffff4c00e47947 */ /* 0x000fea000383ffff */
.L_x_12328:
[----:B-1----:R-:W-:-:S04]  /*fba0*/  IMAD.U32 R7, RZ, RZ, UR12 ;  /* 0x0000000cff077e24 */ /* 0x002fc8000f8e00ff */
[----:B------:R1:W2:Y:S03]  /*fbb0*/  SYNCS.PHASECHK.TRANS64.TRYWAIT P0, [R7+URZ+0x30850], R4 ;  /* 0x03085004070075a7 */ /* 0x0002a6000800017f */
[----:B--2---:R-:W-:Y:S05]  /*fbc0*/  @!P0 NANOSLEEP.SYNCS 0x989680 ;  /* 0x009896800000895d */ /* 0x004fea0003900000 */
[----:B------:R-:W2:Y:S02]  /*fbd0*/  @!P0 SYNCS.PHASECHK.TRANS64 P0, [R7+URZ+0x30850], R4 ;  /* 0x03085004070085a7 */ /* 0x000ea4000800007f */
[----:B--2---:R-:W-:Y:S05]  /*fbe0*/  @!P0 BRA `(.L_x_12328) ;  /* 0xfffffffc00ec8947 */ /* 0x004fea000383ffff */
[----:B------:R-:W-:Y:S05]  /*fbf0*/  BRA `(.L_x_12327) ;  /* 0xffffff7400987947 */ /* 0x000fea000383ffff */
.L_x_12361:
        /* <DEDUP_REMOVED lines=11> */
.L_x_12452:
[----:B------:R-:W-:Y:S05]  /*fcb0*/  BSYNC B0 ;  /* 0x0000000000007941 */ /* 0x000fea0003800000 */
.L_x_12451:
[----:B------:R-:W-:Y:S05]  /*fcc0*/  BRA `(.L_x_12453) ;  /* 0xffffffbc00947947 */ /* 0x000fea000383ffff */
.L_x_12363:
[----:B------:R-:W-:Y:S01]  /*fcd0*/  BSSY B0, `(.L_x_12454) ;  /* 0x0000006000007945 */ /* 0x000fe20003800000 */
[----:B------:R-:W-:-:S07]  /*fce0*/  IMAD.MOV.U32 R15, RZ, RZ, -0x1 ;  /* 0xffffffffff0f7424 */ /* 0x000fce00078e00ff */
[----:B01----:R-:W-:Y:S05]  /*fcf0*/  WARPSYNC.COLLECTIVE R15, `(.L_x_12455) ;  /* 0x000000000f0c7348 */ /* 0x003fea0003c00000 */
[----:B------:R-:W-:Y:S02]  /*fd00*/  ELECT P6, UR62, PT ;  /* 0x00000000003e782f */ /* 0x000fe400038c0000 */
[----:B------:R-:W-:Y:S01]  /*fd10*/  MOV R14, UR62 ;  /* 0x0000003e000e7c02 */ /* 0x000fe20008000f00 */
[----:B01----:R-:W-:Y:S10]  /*fd20*/  ENDCOLLECTIVE ;  /* 0x000000000000791b */ /* 0x003ff40003800000 */
.L_x_12455:
[----:B------:R-:W-:Y:S05]  /*fd30*/  BSYNC B0 ;  /* 0x0000000000007941 */ /* 0x000fea0003800000 */
.L_x_12454:
[----:B------:R-:W-:Y:S05]  /*fd40*/  BRA `(.L_x_12456) ;  /* 0xffffffbc00947947 */ /* 0x000fea000383ffff */
.L_x_12365:
[----:B-1----:R1:W2:Y:S02]  /*fd50*/  SYNCS.PHASECHK.TRANS64.TRYWAIT P0, [R0+URZ+0x30840], R2 ;  /* 0x03084002000075a7 */ /* 0x0022a4000800017f */
[----:B--2---:R-:W-:Y:S05]  /*fd60*/  @!P0 NANOSLEEP.SYNCS 0x989680 ;  /* 0x009896800000895d */ /* 0x004fea0003900000 */
[----:B------:R-:W2:Y:S02]  /*fd70*/  @!P0 SYNCS.PHASECHK.TRANS64 P0, [R0+URZ+0x30840], R2 ;  /* 0x03084002000085a7 */ /* 0x000ea4000800007f */
[----:B--2---:R-:W-:Y:S05]  /*fd80*/  @!P0 BRA `(.L_x_12365) ;  /* 0xfffffffc00f08947 */ /* 0x004fea000383ffff */
[----:B------:R-:W-:Y:S05]  /*fd90*/  BRA `(.L_x_12457) ;  /* 0xffffffbc00e87947 */ /* 0x000fea000383ffff */
.L_x_12369:
        /* <DEDUP_REMOVED lines=12> */
.L_x_12458:
[----:B------:R-:W-:Y:S02]  /*fe60*/  IMAD.MOV.U32 R13, RZ, RZ, R0 ;  /* 0x000000ffff0d7224 */ /* 0x000fe400078e0000 */
[----:B------:R-:W-:-:S07]  /*fe70*/  IMAD.MOV.U32 R6, RZ, RZ, R14 ;  /* 0x000000ffff067224 */ /* 0x000fce00078e000e */
[----:B------:R-:W-:Y:S05]  /*fe80*/  WARPSYNC.COLLECTIVE R15, `(.L_x_12459) ;  /* 0x000000000f087348 */ /* 0x000fea0003c00000 */
[----:B------:R0:W1:Y:S02]  /*fe90*/  SHFL.IDX P6, R14, R13, R12, R11 ;  /* 0x0000000c0d0e7389 */ /* 0x00006400000c000b */
[----:B01----:R-:W-:Y:S01]  /*fea0*/  ENDCOLLECTIVE ;  /* 0x000000000000791b */ /* 0x003fe20003800000 */
.L_x_12459:
[----:B------:R-:W-:Y:S02]  /*feb0*/  IMAD.MOV.U32 R13, RZ, RZ, R4 ;  /* 0x000000ffff0d7224 */ /* 0x000fe400078e0004 */
[----:B------:R-:W-:Y:S02]  /*fec0*/  IMAD.MOV.U32 R12, RZ, RZ, 0x1 ;  /* 0x00000001ff0c7424 */ /* 0x000fe400078e00ff */
[----:B------:R-:W-:-:S07]  /*fed0*/  IMAD.MOV.U32 R7, RZ, RZ, R14 ;  /* 0x000000ffff077224 */ /* 0x000fce00078e000e */
[----:B------:R-:W-:Y:S05]  /*fee0*/  WARPSYNC.COLLECTIVE R15, `(.L_x_12460) ;  /* 0x000000000f087348 */ /* 0x000fea0003c00000 */
[----:B------:R0:W1:Y:S02]  /*fef0*/  SHFL.IDX P6, R14, R13, R12, R11 ;  /* 0x0000000c0d0e7389 */ /* 0x00006400000c000b */
[----:B01----:R-:W-:Y:S01]  /*ff00*/  ENDCOLLECTIVE ;  /* 0x000000000000791b */ /* 0x003fe20003800000 */
.L_x_12460:
        /* <DEDUP_REMOVED lines=9> */
[----:B------:R0:W-:Y:S01]  /*ffa0*/  @!P1 LDGSTS.E.BYPASS.LTC128B.128 [R10+0xc400], desc[UR40][R6.64], !P0 ;  /* 0x0c400000060a9fae */ /* 0x0001e2000c101d68 */
[----:B------:R-:W-:Y:S01]  /*ffb0*/  ISETP.GE.AND P1, PT, R8, R3, PT ;  /* 0x000000030800720c */ /* 0x000fe20003f26270 */
[----:B0-----:R-:W-:-:S12]  /*ffc0*/  IMAD.MOV.U32 R6, RZ, RZ, R14 ;  /* 0x000000ffff067224 */ /* 0x001fd800078e000e */
[----:B------:R-:W-:Y:S05]  /*ffd0*/  WARPSYNC.COLLECTIVE R15, `(.L_x_12461) ;  /* 0x000000000f087348 */ /* 0x000fea0003c00000 */
[----:B------:R0:W1:Y:S02]  /*ffe0*/  SHFL.IDX P6, R14, R13, R12, R11 ;  /* 0x0000000c0d0e7389 */ /* 0x00006400000c000b */
[----:B01----:R-:W-:Y:S01]  /*fff0*/  ENDCOLLECTIVE ;  /* 0x000000000000791b */ /* 0x003fe20003800000 */
.L_x_12461:
[----:B------:R-:W-:Y:S02]  /*10000*/  IMAD.MOV.U32 R13, RZ, RZ, R4 ;  /* 0x000000ffff0d7224 */ /* 0x000fe400078e0004 */
[----:B------:R-:W-:Y:S02]  /*10010*/  IMAD.MOV.U32 R12, RZ, RZ, 0x2 ;  /* 0x00000002ff0c7424 */ /* 0x000fe400078e00ff */
[----:B------:R-:W-:-:S07]  /*10020*/  IMAD.MOV.U32 R7, RZ, RZ, R14 ;  /* 0x000000ffff077224 */ /* 0x000fce00078e000e */
[----:B------:R-:W-:Y:S05]  /*10030*/  WARPSYNC.COLLECTIVE R15, `(.L_x_12462) ;  /* 0x000000000f087348 */ /* 0x000fea0003c00000 */
[----:B------:R0:W1:Y:S02]  /*10040*/  SHFL.IDX P6, R14, R13, R12, R11 ;  /* 0x0000000c0d0e7389 */ /* 0x00006400000c000b */
[----:B01----:R-:W-:Y:S01]  /*10050*/  ENDCOLLECTIVE ;  /* 0x000000000000791b */ /* 0x003fe20003800000 */
.L_x_12462:
        /* <DEDUP_REMOVED lines=9> */
[----:B------:R0:W-:Y:S02]  /*100f0*/  @!P1 LDGSTS.E.BYPASS.LTC128B.128 [R10+0xcc00], desc[UR40][R6.64], !P0 ;  /* 0x0cc00000060a9fae */ /* 0x0001e4000c101d68 */
[----:B0-----:R-:W-:-:S05]  /*10100*/  VIADD R6, R25, 0x20 ;  /* 0x0000002019067836 */ /* 0x001fca0000000000 */
[----:B------:R-:W-:Y:S01]  /*10110*/  ISETP.GE.AND P1, PT, R6, R3, PT ;  /* 0x000000030600720c */ /* 0x000fe20003f26270 */
[----:B------:R-:W-:-:S12]  /*10120*/  IMAD.MOV.U32 R6, RZ, RZ, R14 ;  /* 0x000000ffff067224 */ /* 0x000fd800078e000e */
[----:B------:R-:W-:Y:S05]  /*10130*/  WARPSYNC.COLLECTIVE R15, `(.L_x_12463) ;  /* 0x000000000f087348 */ /* 0x000fea0003c00000 */
[----:B------:R0:W1:Y:S02]  /*10140*/  SHFL.IDX P6, R14, R13, R12, R11 ;  /* 0x0000000c0d0e7389 */ /* 0x00006400000c000b */
[----:B01----:R-:W-:Y:S01]  /*10150*/  ENDCOLLECTIVE ;  /* 0x000000000000791b */ /* 0x003fe20003800000 */
.L_x_12463:
[----:B------:R-:W-:Y:S02]  /*10160*/  IMAD.MOV.U32 R13, RZ, RZ, R4 ;  /* 0x000000ffff0d7224 */ /* 0x000fe400078e0004 */
[----:B------:R-:W-:Y:S02]  /*10170*/  IMAD.MOV.U32 R12, RZ, RZ, 0x3 ;  /* 0x00000003ff0c7424 */ /* 0x000fe400078e00ff */
[----:B------:R-:W-:-:S07]  /*10180*/  IMAD.MOV.U32 R7, RZ, RZ, R14 ;  /* 0x000000ffff077224 */ /* 0x000fce00078e000e */
[----:B------:R-:W-:Y:S05]  /*10190*/  WARPSYNC.COLLECTIVE R15, `(.L_x_12464) ;  /* 0x000000000f087348 */ /* 0x000fea0003c00000 */
[----:B------:R0:W1:Y:S02]  /*101a0*/  SHFL.IDX P6, R14, R13, R12, R11 ;  /* 0x0000000c0d0e7389 */ /* 0x00006400000c000b */
[----:B01----:R-:W-:Y:S01]  /*101b0*/  ENDCOLLECTIVE ;  /* 0x000000000000791b */ /* 0x003fe20003800000 */
.L_x_12464:
        /* <DEDUP_REMOVED lines=16> */
.L_x_12465:
[----:B------:R-:W-:Y:S02]  /*102c0*/  IMAD.MOV.U32 R13, RZ, RZ, R4 ;  /* 0x000000ffff0d7224 */ /* 0x000fe400078e0004 */
[----:B------:R-:W-:Y:S02]  /*102d0*/  IMAD.MOV.U32 R12, RZ, RZ, 0x4 ;  /* 0x00000004ff0c7424 */ /* 0x000fe400078e00ff */
[----:B------:R-:W-:-:S07]  /*102e0*/  IMAD.MOV.U32 R7, RZ, RZ, R14 ;  /* 0x000000ffff077224 */ /* 0x000fce00078e000e */
[----:B------:R-:W-:Y:S05]  /*102f0*/  WARPSYNC.COLLECTIVE R15, `(.L_x_12466) ;  /* 0x000000000f087348 */ /* 0x000fea0003c00000 */
[----:B------:R0:W1:Y:S02]  /*10300*/  SHFL.IDX P6, R14, R13, R12, R11 ;  /* 0x0000000c0d0e7389 */ /* 0x00006400000c000b */
[----:B01----:R-:W-:Y:S01]  /*10310*/  ENDCOLLECTIVE ;  /* 0x000000000000791b */ /* 0x003fe20003800000 */
.L_x_12466:
        /* <DEDUP_REMOVED lines=16> */
.L_x_12467:
[----:B------:R-:W-:Y:S02]  /*10420*/  IMAD.MOV.U32 R13, RZ, RZ, R4 ;  /* 0x000000ffff0d7224 */ /* 0x000fe400078e0004 */
[----:B------:R-:W-:Y:S02]  /*10430*/  IMAD.MOV.U32 R12, RZ, RZ, 0x5 ;  /* 0x00000005ff0c7424 */ /* 0x000fe400078e00ff */
[----:B------:R-:W-:-:S07]  /*10440*/  IMAD.MOV.U32 R7, RZ, RZ, R14 ;  /* 0x000000ffff077224 */ /* 0x000fce00078e000e */
[----:B------:R-:W-:Y:S05]  /*10450*/  WARPSYNC.COLLECTIVE R15, `(.L_x_12468) ;  /* 0x000000000f087348 */ /* 0x000fea0003c00000 */
[----:B------:R0:W1:Y:S02]  /*10460*/  SHFL.IDX P6, R14, R13, R12, R11 ;  /* 0x0000000c0d0e7389 */ /* 0x00006400000c000b */
[----:B01----:R-:W-:Y:S01]  /*10470*/  ENDCOLLECTIVE ;  /* 0x000000000000791b */ /* 0x003fe20003800000 */
.L_x_12468:
        /* <DEDUP_REMOVED lines=16> */
.L_x_12469:
[----:B------:R-:W-:Y:S02]  /*10580*/  IMAD.MOV.U32 R13, RZ, RZ, R4 ;  /* 0x000000ffff0d7224 */ /* 0x000fe400078e0004 */
[----:B------:R-:W-:Y:S02]  /*10590*/  IMAD.MOV.U32 R12, RZ, RZ, 0x6 ;  /* 0x00000006ff0c7424 */ /* 0x000fe400078e00ff */
[----:B------:R-:W-:-:S07]  /*105a0*/  IMAD.MOV.U32 R7, RZ, RZ, R14 ;  /* 0x000000ffff077224 */ /* 0x000fce00078e000e */
[----:B------:R-:W-:Y:S05]  /*105b0*/  WARPSYNC.COLLECTIVE R15, `(.L_x_12470) ;  /* 0x000000000f087348 */ /* 0x000fea0003c00000 */
[----:B------:R0:W1:Y:S02]  /*105c0*/  SHFL.IDX P6, R14, R13, R12, R11 ;  /* 0x0000000c0d0e7389 */ /* 0x00006400000c000b */
[----:B01----:R-:W-:Y:S01]  /*105d0*/  ENDCOLLECTIVE ;  /* 0x000000000000791b */ /* 0x003fe20003800000 */
.L_x_12470:
        /* <DEDUP_REMOVED lines=16> */
.L_x_12471:
[----:B------:R-:W-:Y:S02]  /*106e0*/  IMAD.MOV.U32 R13, RZ, RZ, R4 ;  /* 0x000000ffff0d7224 */ /* 0x000fe400078e0004 */
[----:B------:R-:W-:Y:S02]  /*106f0*/  IMAD.MOV.U32 R12, RZ, RZ, 0x7 ;  /* 0x00000007ff0c7424 */ /* 0x000fe400078e00ff */
[----:B------:R-:W-:-:S07]  /*10700*/  IMAD.MOV.U32 R7, RZ, RZ, R14 ;  /* 0x000000ffff077224 */ /* 0x000fce00078e000e */
[----:B------:R-:W-:Y:S05]  /*10710*/  WARPSYNC.COLLECTIVE R15, `(.L_x_12472) ;  /* 0x000000000f087348 */ /* 0x000fea0003c00000 */
[----:B------:R0:W1:Y:S02]  /*10720*/  SHFL.IDX P6, R14, R13, R12, R11 ;  /* 0x0000000c0d0e7389 */ /* 0x00006400000c000b */
[----:B01----:R-:W-:Y:S01]  /*10730*/  ENDCOLLECTIVE ;  /* 0x000000000000791b */ /* 0x003fe20003800000 */
.L_x_12472:
[----:B------:R-:W-:-:S05]  /*10740*/  @!P1 LEA R7, P2, R20, R7, 0x1 ;  /* 0x0000000714079211 */ /* 0x000fca00078408ff */
[----:B------:R-:W-:-:S05]  /*10750*/  @!P1 IMAD.X R6, RZ, RZ, R6, P2 ;  /* 0x000000ffff069224 */ /* 0x000fca00010e0606 */
[-C--:B------:R-:W-:Y:S01]  /*10760*/  @!P1 LOP3.LUT R7, R7, R6.reuse, RZ, 0x3c, !PT ;  /* 0x0000000607079212 */ /* 0x080fe200078e3cff */
[----:B------:R-:W-:Y:S02]  /*10770*/  IMAD.MOV.U32 R13, RZ, RZ, R0 ;  /* 0x000000ffff0d7224 */ /* 0x000fe400078e0000 */
[----:B------:R-:W-:Y:S01]  /*10780*/  VIADD R0, R25, 0x70 ;  /* 0x0000007019007836 */ /* 0x000fe20000000000 */
[----:B------:R-:W-:-:S04]  /*10790*/  @!P1 LOP3.LUT R6, R7, R6, RZ, 0x3c, !PT ;  /* 0x0000000607069212 */ /* 0x000fc800078e3cff */
[----:B------:R-:W-:Y:S01]  /*107a0*/  @!P1 LOP3.LUT R7, R7, R6, RZ, 0x3c, !PT ;  /* 0x0000000607079212 */ /* 0x000fe200078e3cff */
[----:B------:R-:W-:-:S07]  /*107b0*/  IMAD.MOV.U32 R4, RZ, RZ, R14 ;  /* 0x000000ffff047224 */ /* 0x000fce00078e000e */
[----:B------:R-:W-:Y:S05]  /*107c0*/  WARPSYNC.COLLECTIVE R15, `(.L_x_12473) ;  /* 0x000000000f087348 */ /* 0x000fea0003c00000 */
[----:B------:R0:W1:Y:S02]  /*107d0*/  SHFL.IDX P6, R14, R13, R12, R11 ;  /* 0x0000000c0d0e7389 */ /* 0x00006400000c000b */
[----:B01----:R-:W-:Y:S01]  /*107e0*/  ENDCOLLECTIVE ;  /* 0x000000000000791b */ /* 0x003fe20003800000 */
.L_x_12473:
[----:B------:R-:W-:Y:S01]  /*107f0*/  @!PT LDS RZ, [RZ] ;  /* 0x00000000fffff984 */ /* 0x000fe20000000800 */
[----:B------:R-:W-:Y:S01]  /*10800*/  @!PT LDS RZ, [RZ] ;  /* 0x00000000fffff984 */ /* 0x000fe20000000800 */
[----:B------:R-:W-:Y:S01]  /*10810*/  @!PT LDS RZ, [RZ] ;  /* 0x00000000fffff984 */ /* 0x000fe20000000800 */
[----:B------:R0:W-:Y:S01]  /*10820*/  @!P1 LDGSTS.E.BYPASS.LTC128B.128 [R10+0xf400], desc[UR40][R6.64], !P0 ;  /* 0x0f400000060a9fae */ /* 0x0001e2000c101d68 */
[----:B------:R-:W-:Y:S01]  /*10830*/  ISETP.GE.AND P1, PT, R0, R3, PT ;  /* 0x000000030000720c */ /* 0x000fe20003f26270 */
[----:B------:R-:W-:-:S05]  /*10840*/  VIADD R0, R25, 0x80 ;  /* 0x0000008019007836 */ /* 0x000fca0000000000 */
[----:B------:R-:W-:Y:S01]  /*10850*/  ISETP.GE.AND P2, PT, R0, R3, PT ;  /* 0x000000030000720c */ /* 0x000fe20003f46270 */
[----:B------:R-:W-:Y:S02]  /*10860*/  IMAD.MOV.U32 R13, RZ, RZ, R2 ;  /* 0x000000ffff0d7224 */ /* 0x000fe400078e0002 */
[----:B------:R-:W-:Y:S02]  /*10870*/  IMAD.MOV.U32 R12, RZ, RZ, RZ ;  /* 0x000000ffff0c7224 */ /* 0x000fe400078e00ff */
[----:B0-----:R-:W-:-:S08]  /*10880*/  IMAD.MOV.U32 R6, RZ, RZ, R14 ;  /* 0x000000ffff067224 */ /* 0x001fd000078e000e */
[----:B------:R-:W-:Y:S05]  /*10890*/  WARPSYNC.COLLECTIVE R15, `(.L_x_12474) ;  /* 0x000000000f087348 */ /* 0x000fea0003c00000 */
[----:B------:R0:W1:Y:S02]  /*108a0*/  SHFL.IDX P6, R14, R13, R12, R11 ;  /* 0x0000000c0d0e7389 */ /* 0x00006400000c000b */
[----:B01----:R-:W-:Y:S01]  /*108b0*/  ENDCOLLECTIVE ;  /* 0x000000000000791b */ /* 0x003fe20003800000 */
.L_x_12474:
[----:B------:R-:W-:-:S05]  /*108c0*/  @!P1 LEA R6, P3, R20, R6, 0x1 ;  /* 0x0000000614069211 */ /* 0x000fca00078608ff */
[----:B------:R-:W-:-:S04]  /*108d0*/  @!P1 IMAD.X R4, RZ, RZ, R4, P3 ;  /* 0x000000ffff049224 */ /* 0x000fc800018e0604 */
[----:B------:R-:W-:Y:S02]  /*108e0*/  @!P1 IMAD.MOV.U32 R7, RZ, RZ, R4 ;  /* 0x000000ffff079224 */ /* 0x000fe400078e0004 */
[----:B------:R-:W-:Y:S02]  /*108f0*/  IMAD.MOV.U32 R13, RZ, RZ, R5 ;  /* 0x000000ffff0d7224 */ /* 0x000fe400078e0005 */
[----:B------:R-:W-:Y:S01]  /*10900*/  VIADD R4, R25, 0xa0 ;  /* 0x000000a019047836 */ /* 0x000fe20000000000 */
        /* <DEDUP_REMOVED lines=8> */
.L_x_12475:
[----:B------:R-:W-:Y:S02]  /*10990*/  IMAD.MOV.U32 R13, RZ, RZ, R2 ;  /* 0x000000ffff0d7224 */ /* 0x000fe400078e0002 */
[----:B------:R-:W-:Y:S02]  /*109a0*/  IMAD.MOV.U32 R12, RZ, RZ, 0x1 ;  /* 0x00000001ff0c7424 */ /* 0x000fe400078e00ff */
[----:B------:R-:W-:-:S07]  /*109b0*/  IMAD.MOV.U32 R8, RZ, RZ, R14 ;  /* 0x000000ffff087224 */ /* 0x000fce00078e000e */
[----:B------:R-:W-:Y:S05]  /*109c0*/  WARPSYNC.COLLECTIVE R15, `(.L_x_12476) ;  /* 0x000000000f087348 */ /* 0x000fea0003c00000 */
[----:B------:R0:W1:Y:S02]  /*109d0*/  SHFL.IDX P6, R14, R13, R12, R11 ;  /* 0x0000000c0d0e7389 */ /* 0x00006400000c000b */
[----:B01----:R-:W-:Y:S01]  /*109e0*/  ENDCOLLECTIVE ;  /* 0x000000000000791b */ /* 0x003fe20003800000 */
.L_x_12476:
        /* <DEDUP_REMOVED lines=8> */
[----:B------:R0:W-:Y:S02]  /*10a70*/  @!P2 LDGSTS.E.BYPASS.LTC128B.128 [R10+0x10400], desc[UR40][R6.64], !P0 ;  /* 0x10400000060aafae */ /* 0x0001e4000c101d68 */
[----:B------:R-:W-:Y:S01]  /*10a80*/  ISETP.GE.AND P1, PT, R0, R3, PT ;  /* 0x000000030000720c */ /* 0x000fe20003f26270 */
[----:B------:R-:W-:-:S12]  /*10a90*/  IMAD.MOV.U32 R0, RZ, RZ, R14 ;  /* 0x000000ffff007224 */ /* 0x000fd800078e000e */
[----:B0-----:R-:W-:Y:S05]  /*10aa0*/  WARPSYNC.COLLECTIVE R15, `(.L_x_12477) ;  /* 0x000000000f087348 */ /* 0x001fea0003c00000 */
[----:B------:R1:W2:Y:S02]  /*10ab0*/  SHFL.IDX P6, R14, R13, R12, R11 ;  /* 0x0000000c0d0e7389 */ /* 0x0002a400000c000b */
[----:B012---:R-:W-:Y:S01]  /*10ac0*/  ENDCOLLECTIVE ;  /* 0x000000000000791b */ /* 0x007fe20003800000 */
.L_x_12477:
[----:B------:R-:W-:Y:S02]  /*10ad0*/  IMAD.MOV.U32 R13, RZ, RZ, R2 ;  /* 0x000000ffff0d7224 */ /* 0x000fe400078e0002 */
[----:B------:R-:W-:Y:S02]  /*10ae0*/  IMAD.MOV.U32 R12, RZ, RZ, 0x2 ;  /* 0x00000002ff0c7424 */ /* 0x000fe400078e00ff */
[----:B------:R-:W-:-:S07]  /*10af0*/  IMAD.MOV.U32 R6, RZ, RZ, R14 ;  /* 0x000000ffff067224 */ /* 0x000fce00078e000e */
[----:B------:R-:W-:Y:S05]  /*10b00*/  WARPSYNC.COLLECTIVE R15, `(.L_x_12478) ;  /* 0x000000000f087348 */ /* 0x000fea0003c00000 */
[----:B------:R0:W1:Y:S02]  /*10b10*/  SHFL.IDX P6, R14, R13, R12, R11 ;  /* 0x0000000c0d0e7389 */ /* 0x00006400000c000b */
[----:B01----:R-:W-:Y:S01]  /*10b20*/  ENDCOLLECTIVE ;  /* 0x000000000000791b */ /* 0x003fe20003800000 */
.L_x_12478:
[----:B------:R-:W-:-:S05]  /*10b30*/  @!P1 LEA R6, P2, R20, R6, 0x1 ;  /* 0x0000000614069211 */ /* 0x000fca00078408ff */
[----:B------:R-:W-:-:S04]  /*10b40*/  @!P1 IMAD.X R0, RZ, RZ, R0, P2 ;  /* 0x000000ffff009224 */ /* 0x000fc800010e0600 */
[----:B------:R-:W-:Y:S02]  /*10b50*/  @!P1 IMAD.MOV.U32 R7, RZ, RZ, R0 ;  /* 0x000000ffff079224 */ /* 0x000fe400078e0000 */
[----:B------:R-:W-:-:S03]  /*10b60*/  IMAD.MOV.U32 R13, RZ, RZ, R5 ;  /* 0x000000ffff0d7224 */ /* 0x000fc600078e0005 */
[----:B------:R-:W-:Y:S01]  /*10b70*/  @!PT LDS RZ, [RZ] ;  /* 0x00000000fffff984 */ /* 0x000fe20000000800 */
[----:B------:R-:W-:Y:S01]  /*10b80*/  @!PT LDS RZ, [RZ] ;  /* 0x00000000fffff984 */ /* 0x000fe20000000800 */
[----:B------:R-:W-:Y:S01]  /*10b90*/  @!PT LDS RZ, [RZ] ;  /* 0x00000000fffff984 */ /* 0x000fe20000000800 */
[----:B------:R0:W-:Y:S01]  /*10ba0*/  @!P1 LDGSTS.E.BYPASS.LTC128B.128 [R10+0x10c00], desc[UR40][R6.64], !P0 ;  /* 0x10c00000060a9fae */ /* 0x0001e2000c101d68 */
[----:B------:R-:W-:Y:S01]  /*10bb0*/  ISETP.GE.AND P1, PT, R4, R3, PT ;  /* 0x000000030400720c */ /* 0x000fe20003f26270 */
[----:B------:R-:W-:-:S12]  /*10bc0*/  IMAD.MOV.U32 R0, RZ, RZ, R14 ;  /* 0x000000ffff007224 */ /* 0x000fd800078e000e */
[----:B0-----:R-:W-:Y:S05]  /*10bd0*/  WARPSYNC.COLLECTIVE R15, `(.L_x_12479) ;  /* 0x000000000f087348 */ /* 0x001fea0003c00000 */
[----:B------:R1:W2:Y:S02]  /*10be0*/  SHFL.IDX P6, R14, R13, R12, R11 ;  /* 0x0000000c0d0e7389 */ /* 0x0002a400000c000b */
[----:B012---:R-:W-:Y:S01]  /*10bf0*/  ENDCOLLECTIVE ;  /* 0x000000000000791b */ /* 0x007fe20003800000 */
.L_x_12479:
[----:B------:R-:W-:Y:S02]  /*10c00*/  IMAD.MOV.U32 R13, RZ, RZ, R2 ;  /* 0x000000ffff0d7224 */ /* 0x000fe400078e0002 */
[----:B------:R-:W-:Y:S02]  /*10c10*/  IMAD.MOV.U32 R12, RZ, RZ, 0x3 ;  /* 0x00000003ff0c7424 */ /* 0x000fe400078e00ff */
[----:B------:R-:W-:-:S07]  /*10c20*/  IMAD.MOV.U32 R6, RZ, RZ, R14 ;  /* 0x000000ffff067224 */ /* 0x000fce00078e000e */
[----:B------:R-:W-:Y:S05]  /*10c30*/  WARPSYNC.COLLECTIVE R15, `(.L_x_12480) ;  /* 0x000000000f087348 */ /* 0x000fea0003c00000 */
[----:B------:R0:W1:Y:S02]  /*10c40*/  SHFL.IDX P6, R14, R13, R12, R11 ;  /* 0x0000000c0d0e7389 */ /* 0x00006400000c000b */
[----:B01----:R-:W-:Y:S01]  /*10c50*/  ENDCOLLECTIVE ;  /* 0x000000000000791b */ /* 0x003fe20003800000 */
.L_x_12480:
        /* <DEDUP_REMOVED lines=12> */
.L_x_12481:
[----:B------:R-:W-:Y:S01]  /*10d20*/  IMAD.MOV.U32 R2, RZ, RZ, R14 ;  /* 0x000000ffff027224 */ /* 0x000fe200078e000e */
[----:B------:R-:W-:Y:S06]  /*10d30*/  BRA `(.L_x_12482) ;  /* 0xffffffbc00ec7947 */ /* 0x000fec000383ffff */
.L_x_12372:
[----:B0-----:R0:W1:Y:S02]  /*10d40*/  SYNCS.PHASECHK.TRANS64.TRYWAIT P0, [R17+URZ+0x30820], R0 ;  /* 0x03082000110075a7 */ /* 0x001064000800017f */
[----:B-1----:R-:W-:Y:S05]  /*10d50*/  @!P0 NANOSLEEP.SYNCS 0x989680 ;  /* 0x009896800000895d */ /* 0x002fea0003900000 */
[----:B------:R-:W1:Y:S02]  /*10d60*/  @!P0 SYNCS.PHASECHK.TRANS64 P0, [R17+URZ+0x30820], R0 ;  /* 0x03082000110085a7 */ /* 0x000e64000800007f */
[----:B-1----:R-:W-:Y:S05]  /*10d70*/  @!P0 BRA `(.L_x_12372) ;  /* 0xfffffffc00f08947 */ /* 0x002fea000383ffff */
[----:B------:R-:W-:Y:S05]  /*10d80*/  BRA `(.L_x_12483) ;  /* 0xffffffc0004c7947 */ /* 0x000fea000383ffff */
.L_x_12381:
[----:B-1----:R1:W2:Y:S02]  /*10d90*/  SYNCS.PHASECHK.TRANS64.TRYWAIT P0, [R2+URZ+0x30840], R3 ;  /* 0x03084003020075a7 */ /* 0x0022a4000800017f */
[----:B--2---:R-:W-:Y:S05]  /*10da0*/  @!P0 NANOSLEEP.SYNCS 0x989680 ;  /* 0x009896800000895d */ /* 0x004fea0003900000 */
[----:B------:R-:W2:Y:S02]  /*10db0*/  @!P0 SYNCS.PHASECHK.TRANS64 P0, [R2+URZ+0x30840], R3 ;  /* 0x03084003020085a7 */ /* 0x000ea4000800007f */
[----:B--2---:R-:W-:Y:S05]  /*10dc0*/  @!P0 BRA `(.L_x_12381) ;  /* 0xfffffffc00f08947 */ /* 0x004fea000383ffff */
[----:B------:R-:W-:Y:S05]  /*10dd0*/  BRA `(.L_x_12484) ;  /* 0xffffffc4001c7947 */ /* 0x000fea000383ffff */
.L_x_12386:
[----:B0-----:R0:W1:Y:S02]  /*10de0*/  SYNCS.PHASECHK.TRANS64.TRYWAIT P0, [R3+URZ+0x60], R2 ;  /* 0x00006002030075a7 */ /* 0x001064000800017f */
[----:B-1----:R-:W-:Y:S05]  /*10df0*/  @!P0 NANOSLEEP.SYNCS 0x989680 ;  /* 0x009896800000895d */ /* 0x002fea0003900000 */
[----:B------:R-:W1:Y:S02]  /*10e00*/  @!P0 SYNCS.PHASECHK.TRANS64 P0, [R3+URZ+0x60], R2 ;  /* 0x00006002030085a7 */ /* 0x000e64000800007f */
[----:B-1----:R-:W-:Y:S05]  /*10e10*/  @!P0 BRA `(.L_x_12386) ;  /* 0xfffffffc00f08947 */ /* 0x002fea000383ffff */
[----:B------:R-:W-:Y:S05]  /*10e20*/  BRA `(.L_x_12485) ;  /* 0xffffffc400a87947 */ /* 0x000fea000383ffff */
.L_x_12394:
[----:B-1----:R1:W2:Y:S02]  /*10e30*/  SYNCS.PHASECHK.TRANS64.TRYWAIT P0, [R2+URZ+0x30840], R3 ;  /* 0x03084003020075a7 */ /* 0x0022a4000800017f */
[----:B--2---:R-:W-:Y:S05]  /*10e40*/  @!P0 NANOSLEEP.SYNCS 0x989680 ;  /* 0x009896800000895d */ /* 0x004fea0003900000 */
[----:B------:R-:W2:Y:S02]  /*10e50*/  @!P0 SYNCS.PHASECHK.TRANS64 P0, [R2+URZ+0x30840], R3 ;  /* 0x03084003020085a7 */ /* 0x000ea4000800007f */
[----:B--2---:R-:W-:Y:S05]  /*10e60*/  @!P0 BRA `(.L_x_12394) ;  /* 0xfffffffc00f08947 */ /* 0x004fea000383ffff */
[----:B------:R-:W-:Y:S05]  /*10e70*/  BRA `(.L_x_12486) ;  /* 0xffffffc800e87947 */ /* 0x000fea000383ffff */
.L_x_12399:
[----:B0-----:R0:W1:Y:S02]  /*10e80*/  SYNCS.PHASECHK.TRANS64.TRYWAIT P0, [R10+URZ+0x60], R28 ;  /* 0x0000601c0a0075a7 */ /* 0x001064000800017f */
[----:B-1----:R-:W-:Y:S05]  /*10e90*/  @!P0 NANOSLEEP.SYNCS 0x989680 ;  /* 0x009896800000895d */ /* 0x002fea0003900000 */
[----:B------:R-:W1:Y:S02]  /*10ea0*/  @!P0 SYNCS.PHASECHK.TRANS64 P0, [R10+URZ+0x60], R28 ;  /* 0x0000601c0a0085a7 */ /* 0x000e64000800007f */
[----:B-1----:R-:W-:Y:S05]  /*10eb0*/  @!P0 BRA `(.L_x_12399) ;  /* 0xfffffffc00f08947 */ /* 0x002fea000383ffff */
[----:B------:R-:W-:Y:S05]  /*10ec0*/  BRA `(.L_x_12487) ;  /* 0xffffffcc00747947 */ /* 0x000fea000383ffff */
.L_x_12407:
[----:B-1----:R1:W2:Y:S02]  /*10ed0*/  SYNCS.PHASECHK.TRANS64.TRYWAIT P0, [R2+URZ+0x30840], R3 ;  /* 0x03084003020075a7 */ /* 0x0022a4000800017f */
[----:B--2---:R-:W-:Y:S05]  /*10ee0*/  @!P0 NANOSLEEP.SYNCS 0x989680 ;  /* 0x009896800000895d */ /* 0x004fea0003900000 */
[----:B------:R-:W2:Y:S02]  /*10ef0*/  @!P0 SYNCS.PHASECHK.TRANS64 P0, [R2+URZ+0x30840], R3 ;  /* 0x03084003020085a7 */ /* 0x000ea4000800007f */
[----:B--2---:R-:W-:Y:S05]  /*10f00*/  @!P0 BRA `(.L_x_12407) ;  /* 0xfffffffc00f08947 */ /* 0x004fea000383ffff */
[----:B------:R-:W-:Y:S05]  /*10f10*/  BRA `(.L_x_12488) ;  /* 0xffffffd000847947 */ /* 0x000fea000383ffff */
.L_x_12412:
[----:B0-----:R0:W1:Y:S02]  /*10f20*/  SYNCS.PHASECHK.TRANS64.TRYWAIT P0, [R7+URZ+0x60], R2 ;  /* 0x00006002070075a7 */ /* 0x001064000800017f */
[----:B-1----:R-:W-:Y:S05]  /*10f30*/  @!P0 NANOSLEEP.SYNCS 0x989680 ;  /* 0x009896800000895d */ /* 0x002fea0003900000 */
[----:B------:R-:W1:Y:S02]  /*10f40*/  @!P0 SYNCS.PHASECHK.TRANS64 P0, [R7+URZ+0x60], R2 ;  /* 0x00006002070085a7 */ /* 0x000e64000800007f */
[----:B-1----:R-:W-:Y:S05]  /*10f50*/  @!P0 BRA `(.L_x_12412) ;  /* 0xfffffffc00f08947 */ /* 0x002fea000383ffff */
[----:B------:R-:W-:Y:S05]  /*10f60*/  BRA `(.L_x_12489) ;  /* 0xffffffd400147947 */ /* 0x000fea000383ffff */
.L_x_12422:
[----:B0-----:R0:W1:Y:S02]  /*10f70*/  SYNCS.PHASECHK.TRANS64.TRYWAIT P0, [R3+URZ+0x30860], R0 ;  /* 0x03086000030075a7 */ /* 0x001064000800017f */
[----:B-1----:R-:W-:Y:S05]  /*10f80*/  @!P0 NANOSLEEP.SYNCS 0x989680 ;  /* 0x009896800000895d */ /* 0x002fea0003900000 */
[----:B------:R-:W1:Y:S02]  /*10f90*/  @!P0 SYNCS.PHASECHK.TRANS64 P0, [R3+URZ+0x30860], R0 ;  /* 0x03086000030085a7 */ /* 0x000e64000800007f */
[----:B-1----:R-:W-:Y:S05]  /*10fa0*/  @!P0 BRA `(.L_x_12422) ;  /* 0xfffffffc00f08947 */ /* 0x002fea000383ffff */
[----:B------:R-:W-:Y:S05]  /*10fb0*/  BRA `(.L_x_12490) ;  /* 0xffffffd800107947 */ /* 0x000fea000383ffff */
.L_x_12428:
[----:B------:R-:W-:Y:S01]  /*10fc0*/  BSSY B0, `(.L_x_12491) ;  /* 0x0000008000007945 */ /* 0x000fe20003800000 */
[----:B------:R-:W-:Y:S02]  /*10fd0*/  IMAD.MOV.U32 R13, RZ, RZ, R24 ;  /* 0x000000ffff0d7224 */ /* 0x000fe400078e0018 */
[----:B------:R-:W-:Y:S02]  /*10fe0*/  IMAD.MOV.U32 R12, RZ, RZ, RZ ;  /* 0x000000ffff0c7224 */ /* 0x000fe400078e00ff */
[----:B------:R-:W-:Y:S02]  /*10ff0*/  IMAD.MOV.U32 R11, RZ, RZ, 0x1f ;  /* 0x0000001fff0b7424 */ /* 0x000fe400078e00ff */
[----:B------:R-:W-:-:S07]  /*11000*/  IMAD.MOV.U32 R15, RZ, RZ, -0x1 ;  /* 0xffffffffff0f7424 */ /* 0x000fce00078e00ff */
[----:B-1----:R-:W-:Y:S05]  /*11010*/  WARPSYNC.COLLECTIVE R15, `(.L_x_12492) ;  /* 0x000000000f087348 */ /* 0x002fea0003c00000 */
[----:B------:R0:W2:Y:S02]  /*11020*/  SHFL.IDX P6, R14, R13, R12, R11 ;  /* 0x0000000c0d0e7389 */ /* 0x0000a400000c000b */
[----:B012---:R-:W-:Y:S01]  /*11030*/  ENDCOLLECTIVE ;  /* 0x000000000000791b */ /* 0x007fe20003800000 */
.L_x_12492:
[----:B------:R-:W-:Y:S05]  /*11040*/  BSYNC B0 ;  /* 0x0000000000007941 */ /* 0x000fea0003800000 */
.L_x_12491:
        /* <DEDUP_REMOVED lines=9> */
.L_x_12493:
        /* <DEDUP_REMOVED lines=24> */
.L_x_12494:
[----:B------:R-:W-:Y:S01]  /*11260*/  IMAD.MOV.U32 R12, RZ, RZ, 0x2 ;  /* 0x00000002ff0c7424 */ /* 0x000fe200078e00ff */
[----:B------:R-:W-:-:S05]  /*11270*/  SEL R14, R14, RZ, P1 ;  /* 0x000000ff0e0e7207 */ /* 0x000fca0000800000 */
[----:B------:R-:W-:-:S04]  /*11280*/  IMAD.IADD R5, R13, 0x1, R14 ;  /* 0x000000010d057824 */ /* 0x000fc800078e020e */
[----:B------:R-:W-:-:S07]  /*11290*/  IMAD.MOV.U32 R13, RZ, RZ, R5 ;  /* 0x000000ffff0d7224 */ /* 0x000fce00078e0005 */
[----:B------:R-:W-:Y:S05]  /*112a0*/  WARPSYNC.COLLECTIVE R15, `(.L_x_12495) ;  /* 0x000000000f087348 */ /* 0x000fea0003c00000 */
[----:B------:R0:W1:Y:S02]  /*112b0*/  SHFL.UP P6, R14, R13, R12, R11 ;  /* 0x0400000c0d0e7389 */ /* 0x00006400000c000b */
[----:B01----:R-:W-:Y:S01]  /*112c0*/  ENDCOLLECTIVE ;  /* 0x000000000000791b */ /* 0x003fe20003800000 */
.L_x_12495:
[----:B------:R-:W-:Y:S01]  /*112d0*/  IMAD.MOV.U32 R12, RZ, RZ, 0x4 ;  /* 0x00000004ff0c7424 */ /* 0x000fe200078e00ff */
[----:B------:R-:W-:-:S05]  /*112e0*/  SEL R2, R14, RZ, P2 ;  /* 0x000000ff0e027207 */ /* 0x000fca0001000000 */
[----:B------:R-:W-:-:S04]  /*112f0*/  IMAD.IADD R2, R5, 0x1, R2 ;  /* 0x0000000105027824 */ /* 0x000fc800078e0202 */
[----:B------:R-:W-:-:S07]  /*11300*/  IMAD.MOV.U32 R13, RZ, RZ, R2 ;  /* 0x000000ffff0d7224 */ /* 0x000fce00078e0002 */
[----:B------:R-:W-:Y:S05]  /*11310*/  WARPSYNC.COLLECTIVE R15, `(.L_x_12496) ;  /* 0x000000000f087348 */ /* 0x000fea0003c00000 */
[----:B------:R0:W1:Y:S02]  /*11320*/  SHFL.UP P6, R14, R13, R12, R11 ;  /* 0x0400000c0d0e7389 */ /* 0x00006400000c000b */
[----:B01----:R-:W-:Y:S01]  /*11330*/  ENDCOLLECTIVE ;  /* 0x000000000000791b */ /* 0x003fe20003800000 */
.L_x_12496:
[----:B------:R-:W-:Y:S01]  /*11340*/  IMAD.MOV.U32 R12, RZ, RZ, 0x8 ;  /* 0x00000008ff0c7424 */ /* 0x000fe200078e00ff */
[----:B------:R-:W-:-:S05]  /*11350*/  SEL R3, R14, RZ, P3 ;  /* 0x000000ff0e037207 */ /* 0x000fca0001800000 */
[----:B------:R-:W-:-:S04]  /*11360*/  IMAD.IADD R3, R2, 0x1, R3 ;  /* 0x0000000102037824 */ /* 0x000fc800078e0203 */
[----:B------:R-:W-:-:S07]  /*11370*/  IMAD.MOV.U32 R13, RZ, RZ, R3 ;  /* 0x000000ffff0d7224 */ /* 0x000fce00078e0003 */
[----:B------:R-:W-:Y:S05]  /*11380*/  WARPSYNC.COLLECTIVE R15, `(.L_x_12497) ;  /* 0x000000000f087348 */ /* 0x000fea0003c00000 */
[----:B------:R0:W1:Y:S02]  /*11390*/  SHFL.UP P6, R14, R13, R12, R11 ;  /* 0x0400000c0d0e7389 */ /* 0x00006400000c000b */
[----:B01----:R-:W-:Y:S01]  /*113a0*/  ENDCOLLECTIVE ;  /* 0x000000000000791b */ /* 0x003fe20003800000 */
.L_x_12497:
[----:B------:R-:W-:Y:S01]  /*113b0*/  IMAD.MOV.U32 R12, RZ, RZ, 0x10 ;  /* 0x00000010ff0c7424 */ /* 0x000fe200078e00ff */
[----:B------:R-:W-:-:S05]  /*113c0*/  SEL R14, R14, RZ, P4 ;  /* 0x000000ff0e0e7207 */ /* 0x000fca0002000000 */
[----:B------:R-:W-:-:S04]  /*113d0*/  IMAD.IADD R5, R3, 0x1, R14 ;  /* 0x0000000103057824 */ /* 0x000fc800078e020e */
[----:B------:R-:W-:-:S07]  /*113e0*/  IMAD.MOV.U32 R13, RZ, RZ, R5 ;  /* 0x000000ffff0d7224 */ /* 0x000fce00078e0005 */
[----:B------:R-:W-:Y:S05]  /*113f0*/  WARPSYNC.COLLECTIVE R15, `(.L_x_12498) ;  /* 0x000000000f087348 */ /* 0x000fea0003c00000 */
[----:B------:R0:W1:Y:S02]  /*11400*/  SHFL.UP P6, R14, R13, R12, R11 ;  /* 0x0400000c0d0e7389 */ /* 0x00006400000c000b */
[----:B01----:R-:W-:Y:S01]  /*11410*/  ENDCOLLECTIVE ;  /* 0x000000000000791b */ /* 0x003fe20003800000 */
.L_x_12498:
        /* <DEDUP_REMOVED lines=8> */
.L_x_12499:
[----:B------:R-:W-:Y:S05]  /*114a0*/  BRA `(.L_x_12500) ;  /* 0xffffffd800447947 */ /* 0x000fea000383ffff */
.L_x_12431:
[----:B------:R-:W-:Y:S01]  /*114b0*/  BSSY B0, `(.L_x_12501) ;  /* 0x0000007000007945 */ /* 0x000fe20003800000 */
[----:B------:R-:W-:Y:S02]  /*114c0*/  IMAD.MOV.U32 R12, RZ, RZ, 0x1 ;  /* 0x00000001ff0c7424 */ /* 0x000fe400078e00ff */
[----:B------:R-:W-:Y:S02]  /*114d0*/  IMAD.MOV.U32 R11, RZ, RZ, RZ ;  /* 0x000000ffff0b7224 */ /* 0x000fe400078e00ff */
[----:B------:R-:W-:-:S07]  /*114e0*/  IMAD.MOV.U32 R15, RZ, RZ, -0x1 ;  /* 0xffffffffff0f7424 */ /* 0x000fce00078e00ff */
[----:B------:R-:W-:Y:S05]  /*114f0*/  WARPSYNC.COLLECTIVE R15, `(.L_x_12502) ;  /* 0x000000000f087348 */ /* 0x000fea0003c00000 */
[----:B------:R0:W1:Y:S02]  /*11500*/  SHFL.UP P6, R14, R13, R12, R11 ;  /* 0x0400000c0d0e7389 */ /* 0x00006400000c000b */
[----:B01----:R-:W-:Y:S01]  /*11510*/  ENDCOLLECTIVE ;  /* 0x000000000000791b */ /* 0x003fe20003800000 */
.L_x_12502:
[----:B------:R-:W-:Y:S05]  /*11520*/  BSYNC B0 ;  /* 0x0000000000007941 */ /* 0x000fea0003800000 */
.L_x_12501:
        /* <DEDUP_REMOVED lines=8> */
.L_x_12503:
[----:B------:R-:W-:Y:S01]  /*115b0*/  IMAD.MOV.U32 R12, RZ, RZ, 0x4 ;  /* 0x00000004ff0c7424 */ /* 0x000fe200078e00ff */
[----:B------:R-:W-:-:S05]  /*115c0*/  SEL R2, R14, RZ, P2 ;  /* 0x000000ff0e027207 */ /* 0x000fca0001000000 */
[----:B------:R-:W-:-:S04]  /*115d0*/  IMAD.IADD R2, R13, 0x1, R2 ;  /* 0x000000010d027824 */ /* 0x000fc800078e0202 */
[----:B------:R-:W-:-:S07]  /*115e0*/  IMAD.MOV.U32 R13, RZ, RZ, R2 ;  /* 0x000000ffff0d7224 */ /* 0x000fce00078e0002 */
[----:B------:R-:W-:Y:S05]  /*115f0*/  WARPSYNC.COLLECTIVE R15, `(.L_x_12504) ;  /* 0x000000000f087348 */ /* 0x000fea0003c00000 */
[----:B------:R0:W1:Y:S02]  /*11600*/  SHFL.UP P6, R14, R13, R12, R11 ;  /* 0x0400000c0d0e7389 */ /* 0x00006400000c000b */
[----:B01----:R-:W-:Y:S01]  /*11610*/  ENDCOLLECTIVE ;  /* 0x000000000000791b */ /* 0x003fe20003800000 */
.L_x_12504:
[----:B------:R-:W-:Y:S01]  /*11620*/  IMAD.MOV.U32 R12, RZ, RZ, 0x8 ;  /* 0x00000008ff0c7424 */ /* 0x000fe200078e00ff */
[----:B------:R-:W-:-:S05]  /*11630*/  SEL R3, R14, RZ, P3 ;  /* 0x000000ff0e037207 */ /* 0x000fca0001800000 */
[----:B------:R-:W-:-:S04]  /*11640*/  IMAD.IADD R3, R2, 0x1, R3 ;  /* 0x0000000102037824 */ /* 0x000fc800078e0203 */
[----:B------:R-:W-:-:S07]  /*11650*/  IMAD.MOV.U32 R13, RZ, RZ, R3 ;  /* 0x000000ffff0d7224 */ /* 0x000fce00078e0003 */
[----:B------:R-:W-:Y:S05]  /*11660*/  WARPSYNC.COLLECTIVE R15, `(.L_x_12505) ;  /* 0x000000000f087348 */ /* 0x000fea0003c00000 */
[----:B------:R0:W1:Y:S02]  /*11670*/  SHFL.UP P6, R14, R13, R12, R11 ;  /* 0x0400000c0d0e7389 */ /* 0x00006400000c000b */
[----:B01----:R-:W-:Y:S01]  /*11680*/  ENDCOLLECTIVE ;  /* 0x000000000000791b */ /* 0x003fe20003800000 */
.L_x_12505:
[----:B------:R-:W-:Y:S01]  /*11690*/  IMAD.MOV.U32 R12, RZ, RZ, 0x10 ;  /* 0x00000010ff0c7424 */ /* 0x000fe200078e00ff */
[----:B------:R-:W-:-:S05]  /*116a0*/  SEL R14, R14, RZ, P4 ;  /* 0x000000ff0e0e7207 */ /* 0x000fca0002000000 */
[----:B------:R-:W-:-:S04]  /*116b0*/  IMAD.IADD R5, R3, 0x1, R14 ;  /* 0x0000000103057824 */ /* 0x000fc800078e020e */
[----:B------:R-:W-:-:S07]  /*116c0*/  IMAD.MOV.U32 R13, RZ, RZ, R5 ;  /* 0x000000ffff0d7224 */ /* 0x000fce00078e0005 */
[----:B------:R-:W-:Y:S05]  /*116d0*/  WARPSYNC.COLLECTIVE R15, `(.L_x_12506) ;  /* 0x000000000f087348 */ /* 0x000fea0003c00000 */
[----:B------:R0:W1:Y:S02]  /*116e0*/  SHFL.UP P6, R14, R13, R12, R11 ;  /* 0x0400000c0d0e7389 */ /* 0x00006400000c000b */
[----:B01----:R-:W-:Y:S01]  /*116f0*/  ENDCOLLECTIVE ;  /* 0x000000000000791b */ /* 0x003fe20003800000 */
.L_x_12506:
        /* <DEDUP_REMOVED lines=8> */
.L_x_12507:
[----:B------:R-:W-:Y:S05]  /*11780*/  BRA `(.L_x_12508) ;  /* 0xffffffd800307947 */ /* 0x000fea000383ffff */
.L_x_12433:
[----:B------:R-:W-:Y:S01]  /*11790*/  BSSY B0, `(.L_x_12509) ;  /* 0x0000006000007945 */ /* 0x000fe20003800000 */
[----:B------:R-:W-:Y:S01]  /*117a0*/  PLOP3.LUT P6, PT, P6, PT, PT, 0x8, 0x0 ;  /* 0x000000000000781c */ /* 0x000fe200037ce170 */
[----:B------:R-:W-:-:S12]  /*117b0*/  IMAD.MOV.U32 R15, RZ, RZ, -0x1 ;  /* 0xffffffffff0f7424 */ /* 0x000fd800078e00ff */
[----:B0-----:R-:W-:Y:S05]  /*117c0*/  WARPSYNC.COLLECTIVE R15, `(.L_x_12510) ;  /* 0x000000000f087348 */ /* 0x001fea0003c00000 */
[----:B------:R-:W-:Y:S01]  /*117d0*/  VOTE.ANY R14, PT, P6 ;  /* 0x00000000000e7806 */ /* 0x000fe200030e0100 */
[----:B0-----:R-:W-:Y:S06]  /*117e0*/  ENDCOLLECTIVE ;  /* 0x000000000000791b */ /* 0x001fec0003800000 */
.L_x_12510:
[----:B------:R-:W-:Y:S05]  /*117f0*/  BSYNC B0 ;  /* 0x0000000000007941 */ /* 0x000fea0003800000 */
.L_x_12509:
        /* <DEDUP_REMOVED lines=9> */
.L_x_12511:
[----:B------:R-:W-:Y:S02]  /*11890*/  IMAD.MOV.U32 R13, RZ, RZ, R4 ;  /* 0x000000ffff0d7224 */ /* 0x000fe400078e0004 */
[----:B------:R-:W-:-:S07]  /*118a0*/  IMAD.MOV.U32 R7, RZ, RZ, R14 ;  /* 0x000000ffff077224 */ /* 0x000fce00078e000e */
[----:B------:R-:W-:Y:S05]  /*118b0*/  WARPSYNC.COLLECTIVE R15, `(.L_x_12512) ;  /* 0x000000000f087348 */ /* 0x000fea0003c00000 */
[----:B------:R0:W1:Y:S02]  /*118c0*/  SHFL.IDX P6, R14, R13, R12, R11 ;  /* 0x0000000c0d0e7389 */ /* 0x00006400000c000b */
[----:B01----:R-:W-:Y:S01]  /*118d0*/  ENDCOLLECTIVE ;  /* 0x000000000000791b */ /* 0x003fe20003800000 */
.L_x_12512:
[----:B------:R-:W-:Y:S01]  /*118e0*/  IMAD.MOV.U32 R4, RZ, RZ, R14 ;  /* 0x000000ffff047224 */ /* 0x000fe200078e000e */
[----:B------:R-:W-:Y:S06]  /*118f0*/  BRA `(.L_x_12513) ;  /* 0xffffffd800107947 */ /* 0x000fec000383ffff */
.L_x_12435:
[----:B------:R-:W-:Y:S01]  /*11900*/  BSSY B0, `(.L_x_12514) ;  /* 0x0000007000007945 */ /* 0x000fe20003800000 */
[----:B------:R-:W-:Y:S02]  /*11910*/  IMAD.MOV.U32 R13, RZ, RZ, R3 ;  /* 0x000000ffff0d7224 */ /* 0x000fe400078e0003 */
[----:B------:R-:W-:Y:S02]  /*11920*/  IMAD.MOV.U32 R11, RZ, RZ, 0x1f ;  /* 0x0000001fff0b7424 */ /* 0x000fe400078e00ff */
[----:B------:R-:W-:-:S07]  /*11930*/  IMAD.MOV.U32 R15, RZ, RZ, -0x1 ;  /* 0xffffffffff0f7424 */ /* 0x000fce00078e00ff */
[----:B0123--:R-:W-:Y:S05]  /*11940*/  WARPSYNC.COLLECTIVE R15, `(.L_x_12515) ;  /* 0x000000000f087348 */ /* 0x00ffea0003c00000 */
[----:B------:R4:W0:Y:S02]  /*11950*/  SHFL.IDX P6, R14, R13, R12, R11 ;  /* 0x0000000c0d0e7389 */ /* 0x00082400000c000b */
[----:B01234-:R-:W-:Y:S01]  /*11960*/  ENDCOLLECTIVE ;  /* 0x000000000000791b */ /* 0x01ffe20003800000 */
.L_x_12515:
[----:B------:R-:W-:Y:S05]  /*11970*/  BSYNC B0 ;  /* 0x0000000000007941 */ /* 0x000fea0003800000 */
.L_x_12514:
[----:B------:R-:W-:Y:S01]  /*11980*/  IMAD.MOV.U32 R24, RZ, RZ, R14 ;  /* 0x000000ffff187224 */ /* 0x000fe200078e000e */
[----:B------:R-:W-:Y:S06]  /*11990*/  BRA `(.L_x_12434) ;  /* 0xffffffd800007947 */ /* 0x000fec000383ffff */
.L_x_12439:
[----:B-1----:R1:W3:Y:S02]  /*119a0*/  SYNCS.PHASECHK.TRANS64.TRYWAIT P0, [R9+URZ+0x30820], R0 ;  /* 0x03082000090075a7 */ /* 0x0022e4000800017f */
[----:B---3--:R-:W-:Y:S05]  /*119b0*/  @!P0 NANOSLEEP.SYNCS 0x989680 ;  /* 0x009896800000895d */ /* 0x008fea0003900000 */
[----:B------:R-:W3:Y:S02]  /*119c0*/  @!P0 SYNCS.PHASECHK.TRANS64 P0, [R9+URZ+0x30820], R0 ;  /* 0x03082000090085a7 */ /* 0x000ee4000800007f */
[----:B---3--:R-:W-:Y:S05]  /*119d0*/  @!P0 BRA `(.L_x_12439) ;  /* 0xfffffffc00f08947 */ /* 0x008fea000383ffff */
[----:B------:R-:W-:Y:S05]  /*119e0*/  BRA `(.L_x_12516) ;  /* 0xffffffdc00587947 */ /* 0x000fea000383ffff */
.L_x_12440:
        /* <DEDUP_REMOVED lines=11> */
.L_x_12518:
[----:B------:R-:W-:Y:S05]  /*11aa0*/  BSYNC B0 ;  /* 0x0000000000007941 */ /* 0x000fea0003800000 */
.L_x_12517:
[----:B------:R-:W-:Y:S05]  /*11ab0*/  BRA `(.L_x_12519) ;  /* 0xffffffdc00407947 */ /* 0x000fea000383ffff */
.L_x_12443:
[----:B------:R-:W-:Y:S01]  /*11ac0*/  BSSY B1, `(.L_x_12520) ;  /* 0x0000006000017945 */ /* 0x000fe20003800000 */
[----:B------:R-:W-:-:S07]  /*11ad0*/  IMAD.MOV.U32 R15, RZ, RZ, -0x1 ;  /* 0xffffffffff0f7424 */ /* 0x000fce00078e00ff */
[----:B012---:R-:W-:Y:S05]  /*11ae0*/  WARPSYNC.COLLECTIVE R15, `(.L_x_12521) ;  /* 0x000000000f0c7348 */ /* 0x007fea0003c00000 */
[----:B------:R-:W-:Y:S02]  /*11af0*/  ELECT P6, UR62, PT ;  /* 0x00000000003e782f */ /* 0x000fe400038c0000 */
[----:B------:R-:W-:Y:S01]  /*11b00*/  MOV R14, UR62 ;  /* 0x0000003e000e7c02 */ /* 0x000fe20008000f00 */
[----:B012---:R-:W-:Y:S10]  /*11b10*/  ENDCOLLECTIVE ;  /* 0x000000000000791b */ /* 0x007ff40003800000 */
.L_x_12521:
[----:B------:R-:W-:Y:S05]  /*11b20*/  BSYNC B1 ;  /* 0x0000000000017941 */ /* 0x000fea0003800000 */
.L_x_12520:
[----:B------:R-:W-:Y:S05]  /*11b30*/  BRA `(.L_x_12522) ;  /* 0xffffffdc00387947 */ /* 0x000fea000383ffff */
.L_x_12445:
[----:B-1----:R1:W3:Y:S02]  /*11b40*/  SYNCS.PHASECHK.TRANS64.TRYWAIT P0, [R7+URZ], R2 ;  /* 0x00000002070075a7 */ /* 0x0022e4000800017f */
[----:B---3--:R-:W-:Y:S05]  /*11b50*/  @!P0 NANOSLEEP.SYNCS 0x989680 ;  /* 0x009896800000895d */ /* 0x008fea0003900000 */
[----:B------:R-:W3:Y:S02]  /*11b60*/  @!P0 SYNCS.PHASECHK.TRANS64 P0, [R7+URZ], R2 ;  /* 0x00000002070085a7 */ /* 0x000ee4000800007f */
[----:B---3--:R-:W-:Y:S05]  /*11b70*/  @!P0 BRA `(.L_x_12445) ;  /* 0xfffffffc00f08947 */ /* 0x008fea000383ffff */
[----:B------:R-:W-:Y:S05]  /*11b80*/  BRA `(.L_x_12523) ;  /* 0xffffffdc006c7947 */ /* 0x000fea000383ffff */
.L_x_12446:
[----:B---3--:R3:W4:Y:S02]  /*11b90*/  SYNCS.PHASECHK.TRANS64.TRYWAIT P0, [R3+URZ], R0 ;  /* 0x00000000030075a7 */ /* 0x008724000800017f */
[----:B----4-:R-:W-:Y:S05]  /*11ba0*/  @!P0 NANOSLEEP.SYNCS 0x989680 ;  /* 0x009896800000895d */ /* 0x010fea0003900000 */
[----:B------:R-:W4:Y:S02]  /*11bb0*/  @!P0 SYNCS.PHASECHK.TRANS64 P0, [R3+URZ], R0 ;  /* 0x00000000030085a7 */ /* 0x000f24000800007f */
[----:B----4-:R-:W-:Y:S05]  /*11bc0*/  @!P0 BRA `(.L_x_12446) ;  /* 0xfffffffc00f08947 */ /* 0x010fea000383ffff */
[----:B------:R-:W-:Y:S05]  /*11bd0*/  BRA `(.L_x_12524) ;  /* 0xffffffdc00607947 */ /* 0x000fea000383ffff */
.L_x_12448:
[----:B---3--:R3:W4:Y:S02]  /*11be0*/  SYNCS.PHASECHK.TRANS64.TRYWAIT P0, [R5+URZ], R2 ;  /* 0x00000002050075a7 */ /* 0x008724000800017f */
[----:B----4-:R-:W-:Y:S05]  /*11bf0*/  @!P0 NANOSLEEP.SYNCS 0x989680 ;  /* 0x009896800000895d */ /* 0x010fea0003900000 */
[----:B------:R-:W4:Y:S02]  /*11c00*/  @!P0 SYNCS.PHASECHK.TRANS64 P0, [R5+URZ], R2 ;  /* 0x00000002050085a7 */ /* 0x000f24000800007f */
[----:B----4-:R-:W-:Y:S05]  /*11c10*/  @!P0 BRA `(.L_x_12448) ;  /* 0xfffffffc00f08947 */ /* 0x010fea000383ffff */
[----:B------:R-:W-:Y:S05]  /*11c20*/  BRA `(.L_x_12525) ;  /* 0xffffffdc00647947 */ /* 0x000fea000383ffff */
.L_x_12526:
        /* <DEDUP_REMOVED lines=13> */
.L_x_14876:


//--------------------- .text._ZN7cutlass13device_kernelIN5flash11enable_sm90INS1_16FlashAttnFwdSm90INS1_25CollectiveMainloopFwdSm90ILi2EN4cute5tupleIJNS5_1CILi1EEES8_S8_EEENS6_IJNS7_ILi192EEESA_NS7_ILi64EEEEEELi64ENS_10bfloat16_tEfNS_4arch4Sm90ELb0ELb0ELb0ELb1ELb0ELb1ELb0ELb0ELb1ELb1ELb1ELb0EEENS1_21CollectiveEpilogueFwdINS6_IJSA_SB_SA_EEES9_SD_SF_Li384ELb1ELb1ELb1ELb0EEENS1_36VarlenDynamicPersistentTileSchedulerILi192ELi192ELi384ELi128ELb1ELb1ELb1ELb0ELb1ELb1EEEEEEEEEvNT_6ParamsE --------------------------
	.section	.text._ZN7cutlass13device_kernelIN5flash11enable_sm90INS1_16FlashAttnFwdSm90INS1_25CollectiveMainloopFwdSm90ILi2EN4cute5tupleIJNS5_1CILi1EEES8_S8_EEENS6_IJNS7_ILi192EEESA_NS7_ILi64EEEEEELi64ENS_10bfloat16_tEfNS_4arch4Sm90ELb0ELb0ELb0ELb1ELb0ELb1ELb0ELb0ELb1ELb1ELb1ELb0EEENS1_21CollectiveEpilogueFwdINS6_IJSA_SB_SA_EEES9_SD_SF_Li384ELb1ELb1ELb1ELb0EEENS1_36VarlenDynamicPersistentTileSchedulerILi192ELi192ELi384ELi128ELb1ELb1ELb1ELb0ELb1ELb1EEEEEEEEEvNT_6ParamsE,"ax",@progbits
	.align	128
.text._ZN7cutlass13device_kernelIN5flash11enable_sm90INS1_16FlashAttnFwdSm90INS1_25CollectiveMainloopFwdSm90ILi2EN4cute5tupleIJNS5_1CILi1EEES8_S8_EEENS6_IJNS7_ILi192EEESA_NS7_ILi64EEEEEELi64ENS_10bfloat16_tEfNS_4arch4Sm90ELb0ELb0ELb0ELb1ELb0ELb1ELb0ELb0ELb1ELb1ELb1ELb0EEENS1_21CollectiveEpilogueFwdINS6_IJSA_SB_SA_EEES9_SD_SF_Li384ELb1ELb1ELb1ELb0EEENS1_36VarlenDynamicPersistentTileSchedulerILi192ELi192ELi384ELi128ELb1ELb1ELb1ELb0ELb1ELb1EEEEEEEEEvNT_6ParamsE:
        .type           _ZN7cutlass13device_kernelIN5flash11enable_sm90INS1_16FlashAttnFwdSm90INS1_25CollectiveMainloopFwdSm90ILi2EN4cute5tupleIJNS5_1CILi1EEES8_S8_EEENS6_IJNS7_ILi192EEESA_NS7_ILi64EEEEEELi64ENS_10bfloat16_tEfNS_4arch4Sm90ELb0ELb0ELb0ELb1ELb0ELb1ELb0ELb0ELb1ELb1ELb1ELb0EEENS1_21CollectiveEpilogueFwdINS6_IJSA_SB_SA_EEES9_SD_SF_Li384ELb1ELb1ELb1ELb0EEENS1_36VarlenDynamicPersistentTileSchedulerILi192ELi192ELi384ELi128ELb1ELb1ELb1ELb0ELb1ELb1EEEEEEEEEvNT_6ParamsE,@function
        .size           _ZN7cutlass13device_kernelIN5flash11enable_sm90INS1_16FlashAttnFwdSm90INS1_25CollectiveMainloopFwdSm90ILi2EN4cute5tupleIJNS5_1CILi1EEES8_S8_EEENS6_IJNS7_ILi192EEESA_NS7_ILi64EEEEEELi64ENS_10bfloat16_tEfNS_4arch4Sm90ELb0ELb0ELb0ELb1ELb0ELb1ELb0ELb0ELb1ELb1ELb1ELb0EEENS1_21CollectiveEpilogueFwdINS6_IJSA_SB_SA_EEES9_SD_SF_Li384ELb1ELb1ELb1ELb0EEENS1_36VarlenDynamicPersistentTileSchedulerILi192ELi192ELi384ELi128ELb1ELb1ELb1ELb0ELb1ELb1EEEEEEEEEvNT_6ParamsE,(.L_x_14877 - _ZN7cutlass13device_kernelIN5flash11enable_sm90INS1_16FlashAttnFwdSm90INS1_25CollectiveMainloopFwdSm90ILi2EN4cute5tupleIJNS5_1CILi1EEES8_S8_EEENS6_IJNS7_ILi192EEESA_NS7_ILi64EEEEEELi64ENS_10bfloat16_tEfNS_4arch4Sm90ELb0ELb0ELb0ELb1ELb0ELb1ELb0ELb0ELb1ELb1ELb1ELb0EEENS1_21CollectiveEpilogueFwdINS6_IJSA_SB_SA_EEES9_SD_SF_Li384ELb1ELb1ELb1ELb0EEENS1_36VarlenDynamicPersistentTileSchedulerILi192ELi192ELi384ELi128ELb1ELb1ELb1ELb0ELb1ELb1EEEEEEEEEvNT_6ParamsE)
        .other          _ZN7cutlass13device_kernelIN5flash11enable_sm90INS1_16FlashAttnFwdSm90INS1_25CollectiveMainloopFwdSm90ILi2EN4cute5tupleIJNS5_1CILi1EEES8_S8_EEENS6_IJNS7_ILi192EEESA_NS7_ILi64EEEEEELi64ENS_10bfloat16_tEfNS_4arch4Sm90ELb0ELb0ELb0ELb1ELb0ELb1ELb0ELb0ELb1ELb1ELb1ELb0EEENS1_21CollectiveEpilogueFwdINS6_IJSA_SB_SA_EEES9_SD_SF_Li384ELb1ELb1ELb1ELb0EEENS1_36VarlenDynamicPersistentTileSchedulerILi192ELi192ELi384ELi128ELb1ELb1ELb1ELb0ELb1ELb1EEEEEEEEEvNT_6ParamsE,@"STO_CUDA_ENTRY STV_DEFAULT"
_ZN7cutlass13device_kernelIN5flash11enable_sm90INS1_16FlashAttnFwdSm90INS1_25CollectiveMainloopFwdSm90ILi2EN4cute5tupleIJNS5_1CILi1EEES8_S8_EEENS6_IJNS7_ILi192EEESA_NS7_ILi64EEEEEELi64ENS_10bfloat16_tEfNS_4arch4Sm90ELb0ELb0ELb0ELb1ELb0ELb1ELb0ELb0ELb1ELb1ELb1ELb0EEENS1_21CollectiveEpilogueFwdINS6_IJSA_SB_SA_EEES9_SD_SF_Li384ELb1ELb1ELb1ELb0EEENS1_36VarlenDynamicPersistentTileSchedulerILi192ELi192ELi384ELi128ELb1ELb1ELb1ELb0ELb1ELb1EEEEEEEEEvNT_6ParamsE:
        /* <DEDUP_REMOVED lines=23> */
.L_x_12528:
[----:B------:R-:W-:Y:S05]  /*0170*/  BSYNC B0 ;  /* 0x0000000000007941 */ /* 0x000fea0003800000 */
.L_x_12527:
        /* <DEDUP_REMOVED lines=40> */
.L_x_12529:
        /* <DEDUP_REMOVED lines=22> */
.L_x_12530:
        /* <DEDUP_REMOVED lines=18> */
.L_x_12531:
        /* <DEDUP_REMOVED lines=22> */
.L_x_12532:
        /* <DEDUP_REMOVED lines=22> */
.L_x_12533:
        /* <DEDUP_REMOVED lines=9> */
.L_x_12536:
        /* <DEDUP_REMOVED lines=26> */
[----:B------:R-:W-:-:S04]  /*0b70*/  SHF.R.S32.HI R0, RZ, 0x1f, R13 ;  /* 0x0000001fff007819 */ /* 0x000fc8000001140d */
[----:B------:R-:W-:-:S04]  /*0b80*/  LEA.HI R3, R0, R13, RZ, 0x7 ;  /* 0x0000000d00037211 */ /* 0x000fc800078f38ff */
[----:B------:R-:W-:Y:S02]  /*0b90*/  LOP3.LUT R5, R3, 0xffffff80, RZ, 0xc0, !PT ;  /* 0xffffff8003057812 */ /* 0x000fe400078ec0ff */
[----:B------:R-:W-:-:S03]  /*0ba0*/  LEA.HI R4, R0, R13, RZ, 0x4 ;  /* 0x0000000d00047211 */ /* 0x000fc600078f20ff */
[C---:B------:R-:W-:Y:S01]  /*0bb0*/  IMAD.IADD R12, R13.reuse, 0x1, -R5 ;  /* 0x000000010d0c7824 */ /* 0x040fe200078e0a05 */
[C---:B------:R-:W-:Y:S02]  /*0bc0*/  LOP3.LUT R5, R4.reuse, 0xfffffff0, RZ, 0xc0, !PT ;  /* 0xfffffff004057812 */ /* 0x040fe400078ec0ff */
[----:B------:R-:W-:Y:S02]  /*0bd0*/  SHF.R.S32.HI R7, RZ, 0x4, R4 ;  /* 0x00000004ff077819 */ /* 0x000fe40000011404 */
[----:B------:R-:W-:Y:S01]  /*0be0*/  SHF.R.S32.HI R9, RZ, 0x1f, R12 ;  /* 0x0000001fff097819 */ /* 0x000fe2000001140c */
[----:B------:R-:W-:Y:S01]  /*0bf0*/  IMAD.IADD R5, R13, 0x1, -R5 ;  /* 0x000000010d057824 */ /* 0x000fe200078e0a05 */
[----:B------:R-:W-:Y:S02]  /*0c00*/  LEA.HI R6, R4, R7, RZ, 0x1 ;  /* 0x0000000704067211 */ /* 0x000fe400078f08ff */
[----:B------:R-:W-:Y:S02]  /*0c10*/  LEA.HI R8, R9, R12, RZ, 0x2 ;  /* 0x0000000c09087211 */ /* 0x000fe400078f10ff */
[----:B------:R-:W-:-:S02]  /*0c20*/  SHF.R.S32.HI R4, RZ, 0x1f, R5 ;  /* 0x0000001fff047819 */ /* 0x000fc40000011405 */
        /* <DEDUP_REMOVED lines=8> */
[----:B------:R-:W-:Y:S02]  /*0cb0*/  SHF.R.S32.HI R15, RZ, 0x7, R3 ;  /* 0x00000007ff0f7819 */ /* 0x000fe40000011403 */
[----:B------:R-:W-:Y:S02]  /*0cc0*/  LEA.HI R9, R9, R12, RZ, 0x5 ;  /* 0x0000000c09097211 */ /* 0x000fe400078f28ff */
[----:B------:R-:W-:Y:S01]  /*0cd0*/  LEA.HI R8, R0, R13, RZ, 0x5 ;  /* 0x0000000d00087211 */ /* 0x000fe200078f28ff */
[----:B------:R-:W-:Y:S01]  /*0ce0*/  IMAD.IADD R6, R5, 0x1, -R6 ;  /* 0x0000000105067824 */ /* 0x000fe200078e0a06 */
[----:B------:R-:W-:Y:S01]  /*0cf0*/  SHF.R.S32.HI R9, RZ, 0x5, R9 ;  /* 0x00000005ff097819 */ /* 0x000fe20000011409 */
[----:B------:R-:W-:Y:S01]  /*0d00*/  IMAD.IADD R12, R10, 0x1, -R11 ;  /* 0x000000010a0c7824 */ /* 0x000fe200078e0a0b */
[----:B------:R-:W-:Y:S01]  /*0d10*/  SHF.R.S32.HI R16, RZ, 0x5, R8 ;  /* 0x00000005ff107819 */ /* 0x000fe20000011408 */
[----:B------:R-:W-:-:S04]  /*0d20*/  IMAD.HI R10, R15, 0x55555556, RZ ;  /* 0x555555560f0a7827 */ /* 0x000fc800078e02ff */
[----:B------:R-:W-:Y:S01]  /*0d30*/  IMAD.SHL.U32 R3, R6, 0x40, RZ ;  /* 0x0000004006037824 */ /* 0x000fe200078e00ff */
[----:B------:R-:W-:Y:S01]  /*0d40*/  LEA.HI R11, R10, R10, RZ, 0x1 ;  /* 0x0000000a0a0b7211 */ /* 0x000fe200078f08ff */
[----:B------:R-:W-:Y:S01]  /*0d50*/  IMAD R12, R9, 0x10, R12 ;  /* 0x00000010090c7824 */ /* 0x000fe200078e020c */
[----:B------:R-:W-:Y:S01]  /*0d60*/  LEA.HI R0, R0, R13, RZ, 0x2 ;  /* 0x0000000d00007211 */ /* 0x000fe200078f10ff */
[----:B------:R-:W-:Y:S01]  /*0d70*/  IMAD.SHL.U32 R9, R16, 0x400, RZ ;  /* 0x0000040010097824 */ /* 0x000fe200078e00ff */
[----:B------:R-:W-:Y:S01]  /*0d80*/  LOP3.LUT R3, R3, 0x1c0, RZ, 0xc0, !PT ;  /* 0x000001c003037812 */ /* 0x000fe200078ec0ff */
[----:B------:R-:W-:Y:S01]  /*0d90*/  IMAD.SHL.U32 R8, R7, 0x8, RZ ;  /* 0x0000000807087824 */ /* 0x000fe200078e00ff */
[----:B------:R-:W-:Y:S01]  /*0da0*/  SHF.R.S32.HI R18, RZ, 0x2, R0 ;  /* 0x00000002ff127819 */ /* 0x000fe20000011400 */
[----:B------:R-:W-:Y:S01]  /*0db0*/  IMAD R5, R5, 0x40, R9 ;  /* 0x0000004005057824 */ /* 0x000fe200078e0209 */
[----:B------:R-:W-:Y:S01]  /*0dc0*/  SHF.R.U32.HI R10, RZ, 0x3, R3 ;  /* 0x00000003ff0a7819 */ /* 0x000fe20000011603 */
[----:B------:R-:W-:Y:S01]  /*0dd0*/  IMAD.SHL.U32 R4, R4, 0x40, RZ ;  /* 0x0000004004047824 */ /* 0x000fe200078e00ff */
[----:B------:R-:W-:Y:S01]  /*0de0*/  LOP3.LUT R7, R3, 0x8, R8, 0xf8, !PT ;  /* 0x0000000803077812 */ /* 0x000fe200078ef808 */
[----:B------:R-:W-:-:S02]  /*0df0*/  IMAD R11, R11, -0x3, R15 ;  /* 0xfffffffd0b0b7824 */ /* 0x000fc400078e020f */
[----:B------:R-:W-:Y:S01]  /*0e00*/  IMAD.IADD R5, R8, 0x1, R5 ;  /* 0x0000000108057824 */ /* 0x000fe200078e0205 */
[----:B------:R-:W-:Y:S01]  /*0e10*/  LOP3.LUT R7, R7, R10, RZ, 0x3c, !PT ;  /* 0x0000000a07077212 */ /* 0x000fe200078e3cff */
[----:B------:R-:W-:Y:S01]  /*0e20*/  IMAD R3, R11, 0x40, R12 ;  /* 0x000000400b037824 */ /* 0x000fe200078e020c */
[----:B------:R-:W-:Y:S01]  /*0e30*/  LOP3.LUT R4, R4, 0x7ffffe00, RZ, 0xc0, !PT ;  /* 0x7ffffe0004047812 */ /* 0x000fe200078ec0ff */
[----:B------:R-:W-:Y:S01]  /*0e40*/  VIADD R8, R18, 0x60 ;  /* 0x0000006012087836 */ /* 0x000fe20000000000 */
[----:B------:R-:W-:Y:S02]  /*0e50*/  STL [R1+0x78], R5 ;  /* 0x0000780501007387 */ /* 0x000fe40000100800 */
[----:B------:R-:W-:Y:S02]  /*0e60*/  IADD3 R7, R7, R4, R9 ;  /* 0x0000000407077210 */ /* 0x000fe40007ffe009 */
[----:B------:R0:W-:Y:S01]  /*0e70*/  STL [R1+0x74], R3 ;  /* 0x0000740301007387 */ /* 0x0001e20000100800 */
[----:B------:R-:W-:-:S04]  /*0e80*/  SHF.R.S32.HI R4, RZ, 0x1f, R8 ;  /* 0x0000001fff047819 */ /* 0x000fc80000011408 */
[----:B------:R-:W-:Y:S02]  /*0e90*/  LEA.HI R4, R4, R8, RZ, 0x3 ;  /* 0x0000000804047211 */ /* 0x000fe400078f18ff */
[----:B0-----:R-:W-:Y:S02]  /*0ea0*/  LOP3.LUT R3, R0, 0xfffffffc, RZ, 0xc0, !PT ;  /* 0xfffffffc00037812 */ /* 0x001fe400078ec0ff */
[----:B------:R-:W-:Y:S01]  /*0eb0*/  SHF.R.S32.HI R5, RZ, 0x1f, R0 ;  /* 0x0000001fff057819 */ /* 0x000fe20000011400 */
[----:B------:R-:W-:Y:S02]  /*0ec0*/  IMAD.SHL.U32 R0, R8, 0x40, RZ ;  /* 0x0000004008007824 */ /* 0x000fe400078e00ff */
[----:B------:R-:W-:Y:S01]  /*0ed0*/  IMAD.IADD R3, R13, 0x1, -R3 ;  /* 0x000000010d037824 */ /* 0x000fe200078e0a03 */
[----:B------:R-:W-:Y:S01]  /*0ee0*/  LEA.HI R5, R5, R18, RZ, 0x3 ;  /* 0x0000001205057211 */ /* 0x000fe200078f18ff */
[----:B------:R-:W-:Y:S01]  /*0ef0*/  IMAD.SHL.U32 R4, R4, 0x40, RZ ;  /* 0x0000004004047824 */ /* 0x000fe200078e00ff */
[----:B------:R-:W-:Y:S01]  /*0f00*/  R2P PR, R6, 0x6 ;  /* 0x0000000606007804 */ /* 0x000fe20000000000 */
[C---:B------:R-:W-:Y:S01]  /*0f10*/  IMAD.SHL.U32 R16, R3.reuse, 0x8, RZ ;  /* 0x0000000803107824 */ /* 0x040fe200078e00ff */
[----:B------:R-:W-:Y:S01]  /*0f20*/  LOP3.LUT R0, R0, 0x1c0, RZ, 0xc0, !PT ;  /* 0x000001c000007812 */ /* 0x000fe200078ec0ff */
[----:B------:R-:W-:Y:S01]  /*0f30*/  IMAD.SHL.U32 R22, R3, 0x4, RZ ;  /* 0x0000000403167824 */ /* 0x000fe200078e00ff */
[----:B------:R-:W-:Y:S01]  /*0f40*/  LOP3.LUT R5, R5, 0xfffffff8, RZ, 0xc0, !PT ;  /* 0xfffffff805057812 */ /* 0x000fe200078ec0ff */
[----:B------:R-:W-:Y:S01]  /*0f50*/  IMAD.MOV.U32 R6, RZ, RZ, 0x40 ;  /* 0x00000040ff067424 */ /* 0x000fe200078e00ff */
[----:B------:R-:W-:Y:S01]  /*0f60*/  SHF.R.U32.HI R8, RZ, 0x3, R0 ;  /* 0x00000003ff087819 */ /* 0x000fe20000011600 */
[----:B------:R-:W-:Y:S01]  /*0f70*/  IMAD R157, R7, 0x2, R2 ;  /* 0x00000002079d7824 */ /* 0x000fe200078e0202 */
[----:B------:R-:W-:-:S02]  /*0f80*/  LOP3.LUT R3, R0, 0x38, R16, 0xf8, !PT ;  /* 0x0000003800037812 */ /* 0x000fc400078ef810 */
[----:B------:R-:W-:Y:S02]  /*0f90*/  LOP3.LUT R4, R4, 0xfffffe00, RZ, 0xc0, !PT ;  /* 0xfffffe0004047812 */ /* 0x000fe400078ec0ff */
[----:B------:R-:W-:Y:S01]  /*0fa0*/  SHF.R.S32.HI R9, RZ, 0x1f, R18 ;  /* 0x0000001fff097819 */ /* 0x000fe20000011412 */
[----:B------:R-:W-:Y:S01]  /*0fb0*/  IMAD.IADD R9, R18, 0x1, -R5 ;  /* 0x0000000112097824 */ /* 0x000fe200078e0a05 */
[----:B------:R-:W-:Y:S01]  /*0fc0*/  LOP3.LUT R5, R4, R3, R8, 0xf6, !PT ;  /* 0x0000000304057212 */ /* 0x000fe200078ef608 */
[C---:B------:R-:W-:Y:S01]  /*0fd0*/  VIADD R0, R157.reuse, 0x1e800 ;  /* 0x0001e8009d007836 */ /* 0x040fe20000000000 */
[----:B------:R-:W-:Y:S01]  /*0fe0*/  SEL R3, R6, 0xffffffc0, !P2 ;  /* 0xffffffc006037807 */ /* 0x000fe20005000000 */
[----:B------:R-:W-:Y:S01]  /*0ff0*/  STL [R1+0x64], RZ ;  /* 0x000064ff01007387 */ /* 0x000fe20000100800 */
[----:B------:R-:W-:Y:S02]  /*1000*/  VIADD R7, R157, 0x1e820 ;  /* 0x0001e8209d077836 */ /* 0x000fe40000000000 */
[C---:B------:R-:W-:Y:S01]  /*1010*/  @P1 VIADD R7, R0.reuse, 0xffffffe0 ;  /* 0xffffffe000071836 */ /* 0x040fe20000000000 */
[----:B------:R0:W-:Y:S01]  /*1020*/  STL [R1+0x48], R4 ;  /* 0x0000480401007387 */ /* 0x0001e20000100800 */
[----:B------:R-:W-:-:S03]  /*1030*/  IMAD.IADD R0, R0, 0x1, R3 ;  /* 0x0000000100007824 */ /* 0x000fc600078e0203 */
[----:B------:R-:W-:Y:S01]  /*1040*/  STL [R1+0x34], R9 ;  /* 0x0000340901007387 */ /* 0x000fe20000100800 */
[----:B0-----:R-:W-:-:S03]  /*1050*/  IMAD R4, R5, 0x2, R2 ;  /* 0x0000000205047824 */ /* 0x001fc600078e0202 */
[----:B------:R-:W-:Y:S04]  /*1060*/  STL [R1+0x4c], R7 ;  /* 0x00004c0701007387 */ /* 0x000fe80000100800 */
[----:B------:R0:W-:Y:S04]  /*1070*/  STL [R1+0x70], R4 ;  /* 0x0000700401007387 */ /* 0x0001e80000100800 */
[----:B------:R1:W-:Y:S01]  /*1080*/  STL [R1+0x8], R0 ;  /* 0x0000080001007387 */ /* 0x0003e20000100800 */
[----:B0-----:R-:W-:Y:S02]  /*1090*/  IMAD.IADD R4, R3, 0x1, R7 ;  /* 0x0000000103047824 */ /* 0x001fe400078e0207 */
[----:B------:R-:W-:-:S02]  /*10a0*/  VIADD R3, R7, 0x6000 ;  /* 0x0000600007037836 */ /* 0x000fc40000000000 */
[----:B-1----:R-:W-:Y:S01]  /*10b0*/  VIADD R0, R7, 0xc000 ;  /* 0x0000c00007007836 */ /* 0x002fe20000000000 */
[----:B------:R0:W-:Y:S04]  /*10c0*/  STL [R1+0x4], R4 ;  /* 0x0000040401007387 */ /* 0x0001e80000100800 */
[----:B------:R0:W-:Y:S04]  /*10d0*/  STL [R1+0x50], R0 ;  /* 0x0000500001007387 */ /* 0x0001e80000100800 */
[----:B------:R0:W-:Y:S01]  /*10e0*/  STL [R1+0x54], R3 ;  /* 0x0000540301007387 */ /* 0x0001e20000100800 */
[----:B------:R-:W-:Y:S01]  /*10f0*/  IMAD.MOV.U32 R19, RZ, RZ, RZ ;  /* 0x000000ffff137224 */ /* 0x000fe200078e00ff */
[----:B------:R-:W-:Y:S01]  /*1100*/  CS2R R152, SRZ ;  /* 0x0000000000987805 */ /* 0x000fe2000001ff00 */
[----:B------:R-:W-:-:S02]  /*1110*/  IMAD.MOV.U32 R156, RZ, RZ, RZ ;  /* 0x000000ffff9c7224 */ /* 0x000fc400078e00ff */
[----:B------:R-:W-:Y:S01]  /*1120*/  VIADD R154, R22, 0x10 ;  /* 0x00000010169a7836 */ /* 0x000fe20000000000 */
[----:B0-2---:R-:W-:-:S07]  /*1130*/  LOP3.LUT R155, R14, 0x1, RZ, 0xfc, !PT ;  /* 0x000000010e9b7812 */ /* 0x005fce00078efcff */
.L_x_12667:
[----:B01-3--:R-:W0:Y:S02]  /*1140*/  LDC.64 R4, c[0x0][0xc88] ;  /* 0x00032200ff047b82 */ /* 0x00be240000000a00 */
[----:B0-----:R-:W-:-:S05]  /*1150*/  IMAD.WIDE R4, R35, 0x4, R4 ;  /* 0x0000000423047825 */ /* 0x001fca00078e0204 */
[----:B--2-4-:R-:W2:Y:S01]  /*1160*/  LDG.E R38, desc[UR56][R4.64] ;  /* 0x0000003804267981 */ /* 0x014ea2000c1e1900 */
        /* <DEDUP_REMOVED lines=11> */
[----:B------:R0:W-:Y:S08]  /*1220*/  STL [R1+0x5c], R38 ;  /* 0x00005c2601007387 */ /* 0x0001f00000100800 */
[----:B------:R-:W-:-:S02]  /*1230*/  @P1 LEA R6, P2, R38, UR4, 0x2 ;  /* 0x0000000426061c11 */ /* 0x000fc4000f8410ff */
[C---:B------:R-:W-:Y:S02]  /*1240*/  SHF.L.U32 R36, R38.reuse, 0x2, RZ ;  /* 0x0000000226247819 */ /* 0x040fe400000006ff */
[C-C-:B------:R-:W-:Y:S02]  /*1250*/  @P1 LEA.HI.X R7, R38.reuse, UR5, R0.reuse, 0x2, P2 ;  /* 0x0000000526071c11 */ /* 0x140fe400090f1400 */
[----:B------:R-:W-:Y:S01]  /*1260*/  ISETP.NE.U32.AND P2, PT, RZ, UR8, PT ;  /* 0x00000008ff007c0c */ /* 0x000fe2000bf45070 */
[----:B------:R-:W-:Y:S01]  /*1270*/  ULDC UR4, c[0x0][0x288] ;  /* 0x0000a20000047ab9 */ /* 0x000fe20000000800 */
[----:B------:R-:W-:Y:S01]  /*1280*/  SHF.L.U64.HI R37, R38, 0x2, R0 ;  /* 0x0000000226257819 */ /* 0x000fe20000010200 */
[----:B------:R0:W5:Y:S01]  /*1290*/  @P1 LDG.E R11, desc[UR56][R6.64] ;  /* 0x00000038060b1981 */ /* 0x000162000c1e1900 */
[----:B------:R-:W-:Y:S02]  /*12a0*/  ISETP.NE.AND.EX P2, PT, RZ, UR9, PT, P2 ;  /* 0x00000009ff007c0c */ /* 0x000fe4000bf45320 */
[----:B------:R-:W-:Y:S01]  /*12b0*/  IADD3 R8, P3, R36, UR6, RZ ;  /* 0x0000000624087c10 */ /* 0x000fe2000ff7e0ff */
[----:B------:R-:W-:Y:S01]  /*12c0*/  IMAD.U32 R24, RZ, RZ, UR4 ;  /* 0x00000004ff187e24 */ /* 0x000fe2000f8e00ff */
[----:B------:R-:W-:-:S02]  /*12d0*/  ULDC.64 UR4, c[0x0][0x418] ;  /* 0x0001060000047ab9 */ /* 0x000fc40000000a00 */
[----:B------:R-:W-:-:S05]  /*12e0*/  IADD3.X R9, R37, UR7, RZ, P3, !PT ;  /* 0x0000000725097c10 */ /* 0x000fca0009ffe4ff */
[----:B------:R0:W5:Y:S02]  /*12f0*/  @P0 LDG.E R35, desc[UR56][R8.64] ;  /* 0x0000003808230981 */ /* 0x000164000c1e1900 */
        /* <DEDUP_REMOVED lines=22> */
.L_x_12538:
        /* <DEDUP_REMOVED lines=15> */
.L_x_12539:
[----:B------:R-:W-:Y:S05]  /*1550*/  @!P0 BRA `(.L_x_12540) ;  /* 0x00000000000c8947 */ /* 0x000fea0003800000 */
[----:B------:R-:W2:Y:S04]  /*1560*/  LDG.E R3, desc[UR56][R8.64] ;  /* 0x0000003808037981 */ /* 0x000ea8000c1e1900 */
[----:B------:R-:W2:Y:S02]  /*1570*/  LDG.E R32, desc[UR56][R8.64+0x4] ;  /* 0x0000043808207981 */ /* 0x000ea4000c1e1900 */
[----:B--2---:R-:W-:-:S07]  /*1580*/  IMAD.IADD R32, R32, 0x1, -R3 ;  /* 0x0000000120207824 */ /* 0x004fce00078e0a03 */
.L_x_12540:
[----:B------:R-:W-:Y:S01]  /*1590*/  ULDC.64 UR4, c[0x0][0xa10] ;  /* 0x0002840000047ab9 */ /* 0x000fe20000000a00 */
[----:B------:R-:W2:Y:S01]  /*15a0*/  LDL.LU R34, [R1] ;  /* 0x0000000001227983 */ /* 0x000ea20000300800 */
[----:B------:R-:W-:-:S04]  /*15b0*/  ISETP.NE.U32.AND P0, PT, RZ, UR4, PT ;  /* 0x00000004ff007c0c */ /* 0x000fc8000bf05070 */
[----:B------:R-:W-:Y:S01]  /*15c0*/  ISETP.NE.AND.EX P0, PT, RZ, UR5, PT, P0 ;  /* 0x00000005ff007c0c */ /* 0x000fe2000bf05300 */
[----:B------:R-:W-:-:S12]  /*15d0*/  ULDC.64 UR4, c[0x0][0xa30] ;  /* 0x00028c0000047ab9 */ /* 0x000fd80000000a00 */
[----:B0-----:R-:W0:Y:S02]  /*15e0*/  @P0 LDC.64 R4, c[0x0][0xa10] ;  /* 0x00028400ff040b82 */ /* 0x001e240000000a00 */
[----:B0-----:R-:W-:-:S05]  /*15f0*/  @P0 IMAD.WIDE R4, R38, 0x4, R4 ;  /* 0x0000000426040825 */ /* 0x001fca00078e0204 */
[----:B------:R-:W3:Y:S04]  /*1600*/  @P0 LDG.E R0, desc[UR56][R4.64] ;  /* 0x0000003804000981 */ /* 0x000ee8000c1e1900 */
[----:B------:R-:W3:Y:S01]  /*1610*/  @P0 LDG.E R3, desc[UR56][R4.64+0x4] ;  /* 0x0000043804030981 */ /* 0x000ee2000c1e1900 */
[----:B------:R-:W-:Y:S01]  /*1620*/  ISETP.NE.U32.AND P1, PT, RZ, UR4, PT ;  /* 0x00000004ff007c0c */ /* 0x000fe2000bf25070 */
[----:B-----5:R-:W-:-:S03]  /*1630*/  IMAD.MOV.U32 R25, RZ, RZ, R32 ;  /* 0x000000ffff197224 */ /* 0x020fc600078e0020 */
[----:B------:R-:W-:-:S13]  /*1640*/  ISETP.NE.AND.EX P1, PT, RZ, UR5, PT, P1 ;  /* 0x00000005ff007c0c */ /* 0x000fda000bf25310 */
[----:B------:R-:W-:-:S04]  /*1650*/  @P1 IADD3 R6, P2, R36, UR4, RZ ;  /* 0x0000000424061c10 */ /* 0x000fc8000ff5e0ff */
[----:B------:R-:W-:-:S05]  /*1660*/  @P1 IADD3.X R7, R37, UR5, RZ, P2, !PT ;  /* 0x0000000525071c10 */ /* 0x000fca00097fe4ff */
[----:B------:R0:W5:Y:S01]  /*1670*/  @P1 LDG.E R25, desc[UR56][R6.64] ;  /* 0x0000003806191981 */ /* 0x000162000c1e1900 */
[----:B------:R-:W-:Y:S01]  /*1680*/  IMAD.IADD R12, R32, 0x1, -R11 ;  /* 0x00000001200c7824 */ /* 0x000fe200078e0a0b */
[----:B------:R-:W-:Y:S01]  /*1690*/  LOP3.LUT R13, R10, 0xff, RZ, 0xc0, !PT ;  /* 0x000000ff0a0d7812 */ /* 0x000fe200078ec0ff */
[----:B------:R-:W-:Y:S01]  /*16a0*/  BSSY B0, `(.L_x_12541) ;  /* 0x000002d000007945 */ /* 0x000fe20003800000 */
[----:B------:R-:W-:-:S03]  /*16b0*/  SHF.R.U32.HI R8, RZ, 0x10, R10 ;  /* 0x00000010ff087819 */ /* 0x000fc6000001160a */
[----:B------:R0:W-:Y:S01]  /*16c0*/  STL [R1+0x6c], R13 ;  /* 0x00006c0d01007387 */ /* 0x0001e20000100800 */
        /* <DEDUP_REMOVED lines=42> */
.L_x_12542:
[----:B------:R-:W-:Y:S05]  /*1970*/  BSYNC B0 ;  /* 0x0000000000007941 */ /* 0x000fea0003800000 */
.L_x_12541:
        /* <DEDUP_REMOVED lines=37> */
.L_x_12545:
[----:B------:R-:W-:Y:S05]  /*1bd0*/  BSYNC B6 ;  /* 0x0000000000067941 */ /* 0x000fea0003800000 */
.L_x_12544:
        /* <DEDUP_REMOVED lines=9> */
[----:B------:R-:W-:Y:S01]  /*1c70*/  MOV R5, UR5 ;  /* 0x0000000500057c02 */ /* 0x000fe20008000f00 */
        /* <DEDUP_REMOVED lines=10> */
.L_x_12547:
[----:B------:R-:W-:Y:S05]  /*1d20*/  BSYNC B6 ;  /* 0x0000000000067941 */ /* 0x000fea0003800000 */
.L_x_12546:
[----:B------:R-:W-:Y:S01]  /*1d30*/  ULDC.64 UR4, c[0x0][0x9f8] ;  /* 0x00027e0000047ab9 */ /* 0x000fe20000000a00 */
[----:B------:R-:W-:Y:S01]  /*1d40*/  IMAD.MOV.U32 R0, RZ, RZ, R38 ;  /* 0x000000ffff007224 */ /* 0x000fe200078e0026 */
[----:B------:R-:W-:Y:S01]  /*1d50*/  ISETP.NE.U32.AND P0, PT, RZ, UR4, PT ;  /* 0x00000004ff007c0c */ /* 0x000fe2000bf05070 */
[----:B------:R-:W2:Y:S01]  /*1d60*/  LDL R12, [R1+0x34] ;  /* 0x00003400010c7983 */ /* 0x000ea20000100800 */
[----:B------:R-:W0:Y:S02]  /*1d70*/  LDC.64 R58, c[0x0][0x300] ;  /* 0x0000c000ff3a7b82 */ /* 0x000e240000000a00 */
[----:B------:R-:W-:Y:S01]  /*1d80*/  ISETP.NE.AND.EX P0, PT, RZ, UR5, PT, P0 ;  /* 0x00000005ff007c0c */ /* 0x000fe2000bf05300 */
[----:B------:R-:W3:Y:S01]  /*1d90*/  LDL R14, [R1+0x48] ;  /* 0x00004800010e7983 */ /* 0x000ee20000100800 */
[----:B------:R-:W1:Y:S01]  /*1da0*/  S2R R31, SR_TID.X ;  /* 0x00000000001f7919 */ /* 0x000e620000002100 */
[----:B------:R-:W-:-:S03]  /*1db0*/  IMAD.IADD R41, R35, 0x1, R32 ;  /* 0x0000000123297824 */ /* 0x000fc600078e0220 */
[----:B------:R-:W4:Y:S07]  /*1dc0*/  LDC R39, c[0x0][0x3f4] ;  /* 0x0000fd00ff277b82 */ /* 0x000f2e0000000800 */
[----:B------:R-:W-:Y:S01]  /*1dd0*/  @P0 IADD3 R4, P1, R36, UR4, RZ ;  /* 0x0000000424040c10 */ /* 0x000fe2000ff3e0ff */
[----:B------:R-:W4:Y:S03]  /*1de0*/  LDC.64 R20, c[0x0][0x3f8] ;  /* 0x0000fe00ff147b82 */ /* 0x000f260000000a00 */
[----:B------:R-:W-:Y:S01]  /*1df0*/  @P0 IADD3.X R5, R37, UR5, RZ, P1, !PT ;  /* 0x0000000525050c10 */ /* 0x000fe20008ffe4ff */
[----:B------:R-:W-:-:S04]  /*1e00*/  ULDC.64 UR4, c[0x0][0xa08] ;  /* 0x0002820000047ab9 */ /* 0x000fc80000000a00 */
[----:B------:R1:W3:Y:S01]  /*1e10*/  @P0 LDG.E R0, desc[UR56][R4.64] ;  /* 0x0000003804000981 */ /* 0x0002e2000c1e1900 */
[----:B------:R-:W-:Y:S01]  /*1e20*/  SHF.R.S32.HI R43, RZ, 0x1f, R41 ;  /* 0x0000001fff2b7819 */ /* 0x000fe20000011429 */
[-C--:B0-----:R-:W-:Y:S01]  /*1e30*/  IMAD.WIDE.U32 R6, R41, R58.reuse, RZ ;  /* 0x0000003a29067225 */ /* 0x081fe200078e00ff */
[----:B------:R-:W-:Y:S02]  /*1e40*/  ISETP.NE.U32.AND P0, PT, RZ, UR4, PT ;  /* 0x00000004ff007c0c */ /* 0x000fe4000bf05070 */
[----:B------:R-:W-:Y:S01]  /*1e50*/  SHF.R.S32.HI R40, RZ, 0x1f, R18 ;  /* 0x0000001fff287819 */ /* 0x000fe20000011412 */
[----:B------:R-:W-:Y:S01]  /*1e60*/  IMAD R8, R43, R58, RZ ;  /* 0x0000003a2b087224 */ /* 0x000fe200078e02ff */
[----:B------:R-:W-:Y:S01]  /*1e70*/  ISETP.NE.AND.EX P0, PT, RZ, UR5, PT, P0 ;  /* 0x00000005ff007c0c */ /* 0x000fe2000bf05300 */
[----:B------:R-:W-:Y:S01]  /*1e80*/  ULDC.64 UR4, c[0x0][0x308] ;  /* 0x0000c20000047ab9 */ /* 0x000fe20000000a00 */
[----:B------:R-:W-:Y:S01]  /*1e90*/  SHF.R.S32.HI R17, RZ, 0x1f, R16 ;  /* 0x0000001fff117819 */ /* 0x000fe20000011410 */
[----:B------:R-:W-:-:S04]  /*1ea0*/  IMAD R3, R41, R59, R8 ;  /* 0x0000003b29037224 */ /* 0x000fc800078e0208 */
[----:B------:R-:W-:Y:S01]  /*1eb0*/  IMAD.IADD R7, R7, 0x1, R3 ;  /* 0x0000000107077824 */ /* 0x000fe200078e0203 */
[----:B-1----:R-:W-:Y:S01]  /*1ec0*/  SHF.R.U32.HI R38, RZ, 0x7, R31 ;  /* 0x00000007ff267819 */ /* 0x002fe2000001161f */
[----:B------:R-:W-:-:S03]  /*1ed0*/  IMAD.WIDE.U32 R4, R42, UR4, R6 ;  /* 0x000000042a047c25 */ /* 0x000fc6000f8e0006 */
[----:B------:R-:W-:Y:S01]  /*1ee0*/  ISETP.NE.AND P6, PT, R38, 0x1, PT ;  /* 0x000000012600780c */ /* 0x000fe20003fc5270 */
[----:B------:R-:W0:Y:S01]  /*1ef0*/  LDC.64 R6, c[0x0][0x408] ;  /* 0x00010200ff067b82 */ /* 0x000e220000000a00 */
[----:B------:R-:W-:Y:S01]  /*1f00*/  IMAD R5, R42, UR5, R5 ;  /* 0x000000052a057c24 */ /* 0x000fe2000f8e0205 */
[----:B------:R-:W-:Y:S01]  /*1f10*/  ULDC.64 UR4, c[0x0][0x310] ;  /* 0x0000c40000047ab9 */ /* 0x000fe20000000a00 */
[----:B------:R-:W-:-:S03]  /*1f20*/  SHF.R.S32.HI R23, RZ, 0x1f, R22 ;  /* 0x0000001fff177819 */ /* 0x000fc60000011416 */
[----:B----4-:R-:W-:-:S04]  /*1f30*/  IMAD.WIDE.U32 R56, R18, R20, R22 ;  /* 0x0000001412387225 */ /* 0x010fc800078e0016 */
[----:B------:R-:W-:Y:S02]  /*1f40*/  VIADD R95, R38, 0x8 ;  /* 0x00000008265f7836 */ /* 0x000fe40000000000 */
[----:B------:R-:W-:-:S04]  /*1f50*/  VIADD R32, R18, 0x60 ;  /* 0x0000006012207836 */ /* 0x000fc80000000000 */
[----:B------:R-:W-:-:S05]  /*1f60*/  IMAD.SHL.U32 R32, R32, 0x40, RZ ;  /* 0x0000004020207824 */ /* 0x000fca00078e00ff */
[----:B------:R-:W-:Y:S01]  /*1f70*/  LOP3.LUT R32, R32, 0x1c0, RZ, 0xc0, !PT ;  /* 0x000001c020207812 */ /* 0x000fe200078ec0ff */
[----:B------:R-:W-:-:S03]  /*1f80*/  IMAD R31, R21, 0xc0, RZ ;  /* 0x000000c0151f7824 */ /* 0x000fc600078e02ff */
[----:B------:R-:W-:Y:S01]  /*1f90*/  SHF.R.U32.HI R32, RZ, 0x3, R32 ;  /* 0x00000003ff207819 */ /* 0x000fe20000011620 */
[----:B------:R-:W-:Y:S02]  /*1fa0*/  IMAD R73, R59, 0xc0, RZ ;  /* 0x000000c03b497824 */ /* 0x000fe400078e02ff */
[----:B0-----:R-:W-:Y:S02]  /*1fb0*/  IMAD R71, R7, 0xc0, RZ ;  /* 0x000000c007477824 */ /* 0x001fe400078e02ff */
[----:B------:R-:W-:Y:S02]  /*1fc0*/  VIADD R77, R16, 0x20 ;  /* 0x00000020104d7836 */ /* 0x000fe40000000000 */
[----:B------:R-:W-:Y:S02]  /*1fd0*/  IMAD.SHL.U32 R74, R39, 0x2, RZ ;  /* 0x00000002274a7824 */ /* 0x000fe400078e00ff */
[C---:B--2---:R-:W-:Y:S01]  /*1fe0*/  IMAD.SHL.U32 R78, R12.reuse, 0x40, RZ ;  /* 0x000000400c4e7824 */ /* 0x044fe200078e00ff */
[----:B------:R-:W-:Y:S01]  /*1ff0*/  LOP3.LUT P1, RZ, R12, 0x4, RZ, 0xc0, !PT ;  /* 0x000000040cff7812 */ /* 0x000fe2000782c0ff */
[----:B------:R-:W-:-:S05]  /*2000*/  VIADD R12, R18, 0x60 ;  /* 0x00000060120c7836 */ /* 0x000fca0000000000 */
[----:B------:R-:W-:Y:S02]  /*2010*/  SHF.R.S32.HI R76, RZ, 0x1f, R12 ;  /* 0x0000001fff4c7819 */ /* 0x000fe4000001140c */
[----:B------:R-:W0:Y:S01]  /*2020*/  S2R R12, SR_TID.X ;  /* 0x00000000000c7919 */ /* 0x000e220000002100 */
[----:B---3--:R-:W-:Y:S02]  /*2030*/  SHF.R.S32.HI R3, RZ, 0x1f, R0 ;  /* 0x0000001fff037819 */ /* 0x008fe40000011400 */
[----:B------:R-:W-:Y:S02]  /*2040*/  SEL R61, R0, RZ, !P0 ;  /* 0x000000ff003d7207 */ /* 0x000fe40004000000 */
[----:B------:R-:W-:-:S03]  /*2050*/  SEL R10, R3, RZ, !P0 ;  /* 0x000000ff030a7207 */ /* 0x000fc60004000000 */
[----:B------:R-:W-:-:S04]  /*2060*/  IMAD.WIDE.U32 R62, R61, UR4, R4 ;  /* 0x000000043d3e7c25 */ /* 0x000fc8000f8e0004 */
[----:B------:R-:W-:Y:S02]  /*2070*/  IMAD R0, R10, UR4, RZ ;  /* 0x000000040a007c24 */ /* 0x000fe4000f8e02ff */
[----:B------:R-:W-:-:S04]  /*2080*/  IMAD.WIDE.U32 R4, R18, R58, R16 ;  /* 0x0000003a12047225 */ /* 0x000fc800078e0010 */
[----:B------:R-:W-:Y:S01]  /*2090*/  IMAD R3, R61, UR5, R0 ;  /* 0x000000053d037c24 */ /* 0x000fe2000f8e0200 */
[----:B------:R-:W-:Y:S05]  /*20a0*/  @!P6 WARPSYNC.ALL ;  /* 0x000000000000e948 */ /* 0x000fea0003800000 */
[----:B------:R-:W-:Y:S01]  /*20b0*/  IMAD R0, R40, R58, RZ ;  /* 0x0000003a28007224 */ /* 0x000fe200078e02ff */
[----:B------:R-:W-:Y:S01]  /*20c0*/  ULDC.64 UR4, c[0x0][0x330] ;  /* 0x0000cc0000047ab9 */ /* 0x000fe20000000a00 */
[----:B------:R-:W-:Y:S01]  /*20d0*/  IMAD.IADD R80, R63, 0x1, R3 ;  /* 0x000000013f507824 */ /* 0x000fe200078e0203 */
[----:B------:R-:W-:Y:S01]  /*20e0*/  @!P6 BAR.SYNC.DEFER_BLOCKING 0x9, 0x100 ;  /* 0x024400000000eb1d */ /* 0x000fe20000010000 */
[----:B------:R-:W-:Y:S01]  /*20f0*/  IMAD.WIDE.U32 R8, R42, UR4, R16 ;  /* 0x000000042a087c25 */ /* 0x000fe2000f8e0010 */
[----:B------:R-:W-:-:S03]  /*2100*/  IADD3 R81, P0, R62, R4, RZ ;  /* 0x000000043e517210 */ /* 0x000fc60007f1e0ff */
[----:B------:R-:W-:Y:S02]  /*2110*/  IMAD R79, R18, R59, R0 ;  /* 0x0000003b124f7224 */ /* 0x000fe400078e0200 */
[----:B------:R-:W-:Y:S01]  /*2120*/  IMAD R9, R42, UR5, R9 ;  /* 0x000000052a097c24 */ /* 0x000fe2000f8e0209 */
[----:B------:R-:W-:Y:S01]  /*2130*/  ULDC.64 UR4, c[0x0][0x338] ;  /* 0x0000ce0000047ab9 */ /* 0x000fe20000000a00 */
[----:B------:R-:W-:Y:S01]  /*2140*/  IMAD R0, R40, R20, RZ ;  /* 0x0000001428007224 */ /* 0x000fe200078e02ff */
[----:B------:R-:W-:Y:S01]  /*2150*/  IADD3.X R79, R80, R5, R79, P0, !PT ;  /* 0x00000005504f7210 */ /* 0x000fe200007fe44f */
[----:B------:R-:W-:Y:S01]  /*2160*/  IMAD R3, R10, UR4, RZ ;  /* 0x000000040a037c24 */ /* 0x000fe2000f8e02ff */
[----:B------:R-:W-:Y:S01]  /*2170*/  ISETP.GE.AND P0, PT, R16, R39, PT ;  /* 0x000000271000720c */ /* 0x000fe20003f06270 */
[----:B------:R-:W-:Y:S02]  /*2180*/  IMAD.MOV.U32 R42, RZ, RZ, R34 ;  /* 0x000000ffff2a7224 */ /* 0x000fe400078e0022 */
[----:B------:R-:W-:Y:S01]  /*2190*/  IMAD R37, R61, UR5, R3 ;  /* 0x000000053d257c24 */ /* 0x000fe2000f8e0203 */
[----:B------:R-:W-:Y:S01]  /*21a0*/  SEL R3, R39, RZ, P0 ;  /* 0x000000ff27037207 */ /* 0x000fe20000000000 */
[----:B------:R-:W-:-:S02]  /*21b0*/  IMAD R5, R18, R21, R0 ;  /* 0x0000001512057224 */ /* 0x000fc400078e0200 */
[----:B------:R-:W-:Y:S02]  /*21c0*/  IMAD R0, R40, R6, RZ ;  /* 0x0000000628007224 */ /* 0x000fe400078e02ff */
[----:B------:R-:W-:-:S04]  /*21d0*/  IMAD.WIDE.U32 R34, R18, R20, R16 ;  /* 0x0000001412227225 */ /* 0x000fc800078e0010 */
[----:B------:R-:W-:Y:S01]  /*21e0*/  IMAD.IADD R3, R16, 0x1, R3 ;  /* 0x0000000110037824 */ /* 0x000fe200078e0203 */
[----:B------:R-:W-:Y:S01]  /*21f0*/  LOP3.LUT R42, R42, 0xfffffffb, RZ, 0xc0, !PT ;  /* 0xfffffffb2a2a7812 */ /* 0x000fe200078ec0ff */
[----:B------:R-:W-:Y:S02]  /*2200*/  IMAD.IADD R57, R57, 0x1, R5 ;  /* 0x0000000139397824 */ /* 0x000fe400078e0205 */
[----:B------:R-:W-:Y:S01]  /*2210*/  IMAD R13, R18, R7, R0 ;  /* 0x00000007120d7224 */ /* 0x000fe200078e0200 */
[----:B------:R-:W-:Y:S01]  /*2220*/  SHF.R.S32.HI R0, RZ, 0x1f, R3 ;  /* 0x0000001fff007819 */ /* 0x000fe20000011403 */
[----:B------:R-:W-:Y:S01]  /*2230*/  IMAD.IADD R35, R5, 0x1, R35 ;  /* 0x0000000105237824 */ /* 0x000fe200078e0223 */
[----:B-----5:R-:W-:Y:S01]  /*2240*/  SHF.R.S32.HI R5, RZ, 0x1f, R25 ;  /* 0x0000001fff057819 */ /* 0x020fe20000011419 */
[----:B0-----:R-:W-:Y:S01]  /*2250*/  VIADD R38, R12, 0xffffff80 ;  /* 0xffffff800c267836 */ /* 0x001fe20000000000 */
[----:B------:R-:W-:Y:S02]  /*2260*/  LEA.HI R3, R0, R3, RZ, 0x3 ;  /* 0x0000000300037211 */ /* 0x000fe400078f18ff */
[----:B------:R-:W-:Y:S01]  /*2270*/  @P1 LOP3.LUT R42, R42, 0x4, RZ, 0xfc, !PT ;  /* 0x000000042a2a1812 */ /* 0x000fe200078efcff */
[----:B------:R-:W-:Y:S01]  /*2280*/  IMAD R0, R5, R6, RZ ;  /* 0x0000000605007224 */ /* 0x000fe200078e02ff */
[----:B------:R-:W-:Y:S01]  /*2290*/  LOP3.LUT R78, R78, 0x1c0, RZ, 0xc0, !PT ;  /* 0x000001c04e4e7812 */ /* 0x000fe200078ec0ff */
[----:B------:R-:W-:Y:S01]  /*22a0*/  VIADD R12, R18, 0x60 ;  /* 0x00000060120c7836 */ /* 0x000fe20000000000 */
[----:B------:R-:W-:Y:S01]  /*22b0*/  SHF.R.S32.HI R36, RZ, 0x1f, R38 ;  /* 0x0000001fff247819 */ /* 0x000fe20000011426 */
[----:B------:R-:W-:Y:S01]  /*22c0*/  IMAD R15, R25, R7, R0 ;  /* 0x00000007190f7224 */ /* 0x000fe200078e0200 */
[----:B------:R0:W-:Y:S01]  /*22d0*/  STL [R1], R42 ;  /* 0x0000002a01007387 */ /* 0x0001e20000100800 */
[----:B------:R-:W-:Y:S01]  /*22e0*/  SHF.R.U32.HI R75, RZ, 0x3, R78 ;  /* 0x00000003ff4b7819 */ /* 0x000fe2000001164e */
[----:B------:R-:W-:Y:S01]  /*22f0*/  IMAD.SHL.U32 R12, R12, 0x40, RZ ;  /* 0x000000400c0c7824 */ /* 0x000fe200078e00ff */
[----:B------:R-:W-:-:S02]  /*2300*/  LOP3.LUT R0, R78, 0x18, R16, 0xf8, !PT ;  /* 0x000000184e007812 */ /* 0x000fc400078ef810 */
[----:B------:R-:W-:Y:S01]  /*2310*/  LEA.HI R36, R36, R38, RZ, 0x5 ;  /* 0x0000002624247211 */ /* 0x000fe200078f28ff */
[----:B------:R-:W-:Y:S01]  /*2320*/  IMAD.WIDE.U32 R60, R61, UR4, R8 ;  /* 0x000000043d3c7c25 */ /* 0x000fe2000f8e0008 */
[----:B------:R-:W-:Y:S01]  /*2330*/  LOP3.LUT R0, R0, R75, RZ, 0x3c, !PT ;  /* 0x0000004b00007212 */ /* 0x000fe200078e3cff */
[----:B------:R-:W-:Y:S01]  /*2340*/  ULDC UR4, c[0x0][0x2f4] ;  /* 0x0000bd0000047ab9 */ /* 0x000fe20000000800 */
[----:B------:R-:W-:Y:S01]  /*2350*/  SHF.R.S32.HI R36, RZ, 0x5, R36 ;  /* 0x00000005ff247819 */ /* 0x000fe20000011424 */
[----:B------:R-:W-:Y:S01]  /*2360*/  IMAD.WIDE.U32 R10, R18, R6, R22 ;  /* 0x00000006120a7225 */ /* 0x000fe200078e0016 */
[----:B------:R-:W-:-:S03]  /*2370*/  LOP3.LUT R12, R12, 0x1c0, RZ, 0xc0, !PT ;  /* 0x000001c00c0c7812 */ /* 0x000fc600078ec0ff */
[----:B------:R-:W-:Y:S01]  /*2380*/  IMAD.WIDE.U32 R8, R18, R6, R16 ;  /* 0x0000000612087225 */ /* 0x000fe200078e0010 */
[----:B------:R-:W-:-:S03]  /*2390*/  LOP3.LUT R12, R12, 0x38, R3, 0xf8, !PT ;  /* 0x000000380c0c7812 */ /* 0x000fc600078ef803 */
[-C--:B------:R-:W-:Y:S02]  /*23a0*/  IMAD R4, R5, R20.reuse, RZ ;  /* 0x0000001405047224 */ /* 0x080fe400078e02ff */
[----:B------:R-:W-:Y:S01]  /*23b0*/  IMAD R70, R36, 0x200, R0 ;  /* 0x0000020024467824 */ /* 0x000fe200078e0200 */
[----:B------:R-:W-:Y:S01]  /*23c0*/  LOP3.LUT R0, R78, 0x38, R3, 0xf8, !PT ;  /* 0x000000384e007812 */ /* 0x000fe200078ef803 */
[----:B------:R-:W-:Y:S02]  /*23d0*/  IMAD.IADD R11, R11, 0x1, R13 ;  /* 0x000000010b0b7824 */ /* 0x000fe400078e020d */
[----:B------:R-:W-:Y:S02]  /*23e0*/  IMAD.IADD R9, R13, 0x1, R9 ;  /* 0x000000010d097824 */ /* 0x000fe400078e0209 */
[C---:B------:R-:W-:Y:S01]  /*23f0*/  IMAD R13, R25.reuse, R21, R4 ;  /* 0x00000015190d7224 */ /* 0x040fe200078e0204 */
[----:B------:R-:W-:Y:S01]  /*2400*/  IADD3 R4, P1, R18, R41, RZ ;  /* 0x0000002912047210 */ /* 0x000fe20007f3e0ff */
[----:B------:R-:W-:Y:S01]  /*2410*/  IMAD.WIDE.U32 R56, R25, R20, R56 ;  /* 0x0000001419387225 */ /* 0x000fe200078e0038 */
[----:B------:R-:W-:-:S03]  /*2420*/  LOP3.LUT R0, R0, R75, RZ, 0x3c, !PT ;  /* 0x0000004b00007212 */ /* 0x000fc600078e3cff */
[----:B------:R-:W-:Y:S01]  /*2430*/  IMAD.WIDE.U32 R34, R25, R20, R34 ;  /* 0x0000001419227225 */ /* 0x000fe200078e0022 */
[----:B------:R-:W-:-:S03]  /*2440*/  LOP3.LUT R12, R12, R32, RZ, 0x3c, !PT ;  /* 0x000000200c0c7212 */ /* 0x000fc600078e3cff */
[----:B------:R-:W-:Y:S01]  /*2450*/  IMAD.WIDE.U32 R20, R20, 0xc0, RZ ;  /* 0x000000c014147825 */ /* 0x000fe200078e00ff */
[----:B------:R-:W-:-:S03]  /*2460*/  LOP3.LUT R65, R3, 0xfffffff8, RZ, 0xc0, !PT ;  /* 0xfffffff803417812 */ /* 0x000fc600078ec0ff */
[----:B------:R-:W-:-:S04]  /*2470*/  IMAD.WIDE.U32 R10, R25, R6, R10 ;  /* 0x00000006190a7225 */ /* 0x000fc800078e000a */
[----:B------:R-:W-:Y:S01]  /*2480*/  IMAD.WIDE.U32 R8, R25, R6, R8 ;  /* 0x0000000619087225 */ /* 0x000fe200078e0008 */
[----:B------:R-:W-:-:S03]  /*2490*/  SHF.R.S32.HI R64, RZ, 0x3, R3 ;  /* 0x00000003ff407819 */ /* 0x000fc60000011403 */
[----:B------:R-:W-:-:S04]  /*24a0*/  IMAD.WIDE.U32 R58, R58, 0xc0, RZ ;  /* 0x000000c03a3a7825 */ /* 0x000fc800078e00ff */
[----:B------:R-:W-:Y:S01]  /*24b0*/  IMAD.WIDE.U32 R6, R6, 0xc0, RZ ;  /* 0x000000c006067825 */ /* 0x000fe200078e00ff */
[----:B------:R-:W-:-:S03]  /*24c0*/  ISETP.GE.AND P2, PT, R77, UR4, PT ;  /* 0x000000044d007c0c */ /* 0x000fc6000bf46270 */
[----:B------:R-:W-:Y:S01]  /*24d0*/  IMAD.IADD R72, R21, 0x1, R31 ;  /* 0x0000000115487824 */ /* 0x000fe200078e021f */
[----:B------:R-:W-:Y:S01]  /*24e0*/  LEA R31, R36, R0, 0x9 ;  /* 0x00000000241f7211 */ /* 0x000fe200078e48ff */
[----:B------:R-:W-:Y:S01]  /*24f0*/  IMAD.X R5, R40, 0x1, R43, P1 ;  /* 0x0000000128057824 */ /* 0x000fe200008e062b */
[----:B------:R-:W-:Y:S01]  /*2500*/  ISETP.GE.AND P1, PT, R16, UR4, PT ;  /* 0x0000000410007c0c */ /* 0x000fe2000bf26270 */
[----:B------:R-:W-:Y:S01]  /*2510*/  IMAD.IADD R73, R59, 0x1, R73 ;  /* 0x000000013b497824 */ /* 0x000fe200078e0249 */
[----:B------:R-:W-:Y:S01]  /*2520*/  SHF.R.S32.HI R32, RZ, 0x1f, R65 ;  /* 0x0000001fff207819 */ /* 0x000fe20000011441 */
[----:B------:R-:W-:Y:S02]  /*2530*/  IMAD.IADD R71, R7, 0x1, R71 ;  /* 0x0000000107477824 */ /* 0x000fe400078e0247 */
[----:B------:R-:W-:Y:S02]  /*2540*/  IMAD.IADD R69, R57, 0x1, R13 ;  /* 0x0000000139457824 */ /* 0x000fe400078e020d */
[----:B------:R-:W-:-:S02]  /*2550*/  IMAD.IADD R68, R13, 0x1, R35 ;  /* 0x000000010d447824 */ /* 0x000fc400078e0223 */
[----:B------:R-:W-:Y:S02]  /*2560*/  IMAD.IADD R67, R11, 0x1, R15 ;  /* 0x000000010b437824 */ /* 0x000fe400078e020f */
[----:B------:R-:W-:Y:S02]  /*2570*/  IMAD.IADD R66, R15, 0x1, R9 ;  /* 0x000000010f427824 */ /* 0x000fe400078e0209 */
[----:B------:R-:W-:Y:S02]  /*2580*/  IMAD.IADD R3, R14, 0x1, R12 ;  /* 0x000000010e037824 */ /* 0x000fe400078e020c */
[----:B0-----:R-:W-:-:S07]  /*2590*/  IMAD.IADD R0, R61, 0x1, R37 ;  /* 0x000000013d007824 */ /* 0x001fce00078e0225 */
.L_x_12597:
[----:B------:R-:W2:Y:S01]  /*25a0*/  LDL R39, [R1+0x34] ;  /* 0x0000340001277983 */ /* 0x000ea20000100800 */
[----:B------:R-:W0:Y:S03]  /*25b0*/  LDC.64 R90, c[0x0][0x300] ;  /* 0x0000c000ff5a7b82 */ /* 0x000e260000000a00 */
[----:B------:R-:W3:Y:S01]  /*25c0*/  LDL.LU R38, [R1] ;  /* 0x0000000001267983 */ /* 0x000ee20000300800 */
[----:B------:R-:W-:Y:S01]  /*25d0*/  VIADD R37, R29, 0xffffffff ;  /* 0xffffffff1d257836 */ /* 0x000fe20000000000 */
[----:B------:R-:W-:Y:S05]  /*25e0*/  YIELD ;  /* 0x0000000000007946 */ /* 0x000fea0003800000 */
[----:B------:R-:W1:Y:S01]  /*25f0*/  LDC.64 R84, c[0x0][0x2e8] ;  /* 0x0000ba00ff547b82 */ /* 0x000e620000000a00 */
[----:B------:R-:W-:Y:S01]  /*2600*/  SHF.R.S32.HI R36, RZ, 0x1f, R37 ;  /* 0x0000001fff247819 */ /* 0x000fe20000011425 */
[-C--:B------:R-:W-:Y:S01]  /*2610*/  IMAD R13, R73, R37.reuse, RZ ;  /* 0x00000025490d7224 */ /* 0x080fe200078e02ff */
[----:B------:R-:W-:Y:S01]  /*2620*/  BSSY B0, `(.L_x_12548) ;  /* 0x00002f8000007945 */ /* 0x000fe20003800000 */
[----:B------:R-:W-:-:S04]  /*2630*/  IMAD.WIDE.U32 R88, R58, R37, RZ ;  /* 0x000000253a587225 */ /* 0x000fc800078e00ff */
[----:B------:R-:W-:Y:S01]  /*2640*/  IMAD R13, R36, R58, R13 ;  /* 0x0000003a240d7224 */ /* 0x000fe200078e020d */
[----:B------:R-:W-:Y:S01]  /*2650*/  IADD3 R14, P3, R81, R88, RZ ;  /* 0x00000058510e7210 */ /* 0x000fe20007f7e0ff */
[----:B------:R-:W4:Y:S01]  /*2660*/  LDC R92, c[0x0][0x3f4] ;  /* 0x0000fd00ff5c7b82 */ /* 0x000f220000000800 */
[----:B------:R-:W-:Y:S02]  /*2670*/  IMAD R87, R19, 0x3000, R70 ;  /* 0x0000300013577824 */ /* 0x000fe400078e0246 */
[----:B------:R-:W-:Y:S02]  /*2680*/  IMAD.IADD R89, R89, 0x1, R13 ;  /* 0x0000000159597824 */ /* 0x000fe400078e020d */
[----:B0-----:R-:W-:Y:S02]  /*2690*/  IMAD R29, R91, 0x60, RZ ;  /* 0x000000605b1d7824 */ /* 0x001fe400078e02ff */
[----:B------:R-:W-:-:S04]  /*26a0*/  IMAD.WIDE.U32 R12, R90, 0x60, R88 ;  /* 0x000000605a0c7825 */ /* 0x000fc800078e0058 */
[----:B------:R-:W-:Y:S01]  /*26b0*/  IMAD.X R15, R89, 0x1, R79, P3 ;  /* 0x00000001590f7824 */ /* 0x000fe200018e064f */
[----:B------:R-:W-:Y:S01]  /*26c0*/  IADD3 R12, P3, R81, R12, RZ ;  /* 0x0000000c510c7210 */ /* 0x000fe20007f7e0ff */
[----:B------:R-:W-:-:S03]  /*26d0*/  VIADD R83, R87, 0x20 ;  /* 0x0000002057537836 */ /* 0x000fc60000000000 */
[----:B------:R-:W-:Y:S01]  /*26e0*/  IADD3.X R13, R79, R13, R29, P3, !PT ;  /* 0x0000000d4f0d7210 */ /* 0x000fe20001ffe41d */
[----:B------:R-:W-:Y:S01]  /*26f0*/  IMAD.MOV.U32 R29, RZ, RZ, R37 ;  /* 0x000000ffff1d7224 */ /* 0x000fe200078e0025 */
[----:B-1----:R-:W-:-:S04]  /*2700*/  LEA R42, P3, R14, R84, 0x1 ;  /* 0x000000540e2a7211 */ /* 0x002fc800078608ff */
[----:B------:R-:W-:Y:S02]  /*2710*/  LEA.HI.X R43, R14, R85, R15, 0x1, P3 ;  /* 0x000000550e2b7211 */ /* 0x000fe400018f0c0f */
[----:B------:R-:W-:-:S04]  /*2720*/  LEA R40, P3, R12, R84, 0x1 ;  /* 0x000000540c287211 */ /* 0x000fc800078608ff */
[----:B------:R-:W-:Y:S02]  /*2730*/  LEA.HI.X R41, R12, R85, R13, 0x1, P3 ;  /* 0x000000550c297211 */ /* 0x000fe400018f0c0d */
[----:B------:R-:W-:Y:S02]  /*2740*/  ISETP.GT.AND P3, PT, R37, R30, PT ;  /* 0x0000001e2500720c */ /* 0x000fe40003f64270 */
[----:B--2---:R-:W-:Y:S02]  /*2750*/  LOP3.LUT P4, RZ, R39, 0x4, RZ, 0xc0, !PT ;  /* 0x0000000427ff7812 */ /* 0x004fe4000788c0ff */
[----:B---3--:R-:W-:-:S09]  /*2760*/  LOP3.LUT R38, R38, 0xfffffffd, RZ, 0xc0, !PT ;  /* 0xfffffffd26267812 */ /* 0x008fd200078ec0ff */
[----:B------:R-:W-:Y:S02]  /*2770*/  @P3 LOP3.LUT R38, R38, 0x2, RZ, 0xfc, !PT ;  /* 0x0000000226263812 */ /* 0x000fe400078efcff */
[----:B----4-:R-:W-:-:S03]  /*2780*/  ISETP.GE.AND P3, PT, R92, 0x1, PT ;  /* 0x000000015c00780c */ /* 0x010fc60003f66270 */
[----:B------:R0:W-:Y:S01]  /*2790*/  STL [R1], R38 ;  /* 0x0000002601007387 */ /* 0x0001e20000100800 */
[C---:B------:R-:W-:Y:S02]  /*27a0*/  @P4 VIADD R83, R87.reuse, 0xffffffe0 ;  /* 0xffffffe057534836 */ /* 0x040fe40000000000 */
[--C-:B------:R-:W-:Y:S02]  /*27b0*/  IMAD R87, R87, 0x2, R28.reuse ;  /* 0x0000000257577824 */ /* 0x100fe400078e021c */
[----:B------:R-:W-:-:S05]  /*27c0*/  IMAD R83, R83, 0x2, R28 ;  /* 0x0000000253537824 */ /* 0x000fca00078e021c */
[----:B0-----:R-:W-:Y:S05]  /*27d0*/  @!P3 BRA `(.L_x_12549) ;  /* 0x0000002c0008b947 */ /* 0x001fea0003800000 */
        /* <DEDUP_REMOVED lines=44> */
.L_x_12552:
[----:B------:R-:W-:Y:S05]  /*2aa0*/  BSYNC B1 ;  /* 0x0000000000017941 */ /* 0x000fea0003800000 */
.L_x_12551:
[----:B0-----:R-:W-:Y:S01]  /*2ab0*/  VIADD R12, R18, 0x60 ;  /* 0x00000060120c7836 */ /* 0x001fe20000000000 */
[----:B------:R-:W-:Y:S01]  /*2ac0*/  BSSY B1, `(.L_x_12553) ;  /* 0x0000021000017945 */ /* 0x000fe20003800000 */
[----:B-----5:R-:W-:Y:S02]  /*2ad0*/  IMAD.MOV.U32 R90, RZ, RZ, R52 ;  /* 0x000000ffff5a7224 */ /* 0x020fe400078e0034 */
[----:B------:R-:W-:Y:S01]  /*2ae0*/  IMAD.MOV.U32 R91, RZ, RZ, R53 ;  /* 0x000000ffff5b7224 */ /* 0x000fe200078e0035 */
        /* <DEDUP_REMOVED lines=30> */
.L_x_12554:
[----:B------:R-:W-:Y:S05]  /*2cd0*/  BSYNC B1 ;  /* 0x0000000000017941 */ /* 0x000fea0003800000 */
.L_x_12553:
        /* <DEDUP_REMOVED lines=33> */
.L_x_12555:
[----:B------:R-:W-:Y:S01]  /*2ef0*/  IMAD R82, R19, 0x8, R2 ;  /* 0x0000000813527824 */ /* 0x000fe200078e0202 */
[----:B------:R-:W-:Y:S01]  /*2f00*/  SHF.L.U32 R94, R153, 0x1f, RZ ;  /* 0x0000001f995e7819 */ /* 0x000fe200000006ff */
[----:B------:R-:W-:Y:S03]  /*2f10*/  BSSY B1, `(.L_x_12556) ;  /* 0x0000003000017945 */ /* 0x000fe60003800000 */
[----:B------:R-:W0:Y:S02]  /*2f20*/  SYNCS.PHASECHK.TRANS64.TRYWAIT P6, [R82+URZ+0x30890], R94 ;  /* 0x0308905e520075a7 */ /* 0x000e2400080c017f */
[----:B0-----:R-:W-:Y:S05]  /*2f30*/  @!P6 BRA `(.L_x_12557) ;  /* 0x000001500020e947 */ /* 0x001fea0003800000 */
.L_x_12810:
[----:B------:R-:W-:Y:S05]  /*2f40*/  BSYNC B1 ;  /* 0x0000000000017941 */ /* 0x000fea0003800000 */
.L_x_12556:
[----:B------:R-:W-:Y:S04]  /*2f50*/  BSSY B1, `(.L_x_12558) ;  /* 0x000006d000017945 */ /* 0x000fe80003800000 */
[----:B------:R-:W-:Y:S05]  /*2f60*/  @P4 BRA `(.L_x_12559) ;  /* 0x0000000400ac4947 */ /* 0x000fea0003800000 */
[----:B------:R-:W-:Y:S04]  /*2f70*/  BSSY B2, `(.L_x_12560) ;  /* 0x0000036000027945 */ /* 0x000fe80003800000 */
[----:B------:R-:W-:Y:S05]  /*2f80*/  @P1 BRA `(.L_x_12561) ;  /* 0x0000000000d01947 */ /* 0x000fea0003800000 */
[----:B------:R1:W2:Y:S01]  /*2f90*/  LDS.128 R12, [R87+0x12000] ;  /* 0x01200000570c7984 */ /* 0x0002a20000000c00 */
        /* <DEDUP_REMOVED lines=17> */
[----:B------:R-:W-:Y:S01]  /*30b0*/  FMUL.FTZ R111, R85, R108 ;  /* 0x0000006c556f7220 */ /* 0x000fe20000410000 */
[----:B------:R-:W-:Y:S01]  /*30c0*/  LOP3.LUT R102, R84, 0xffff0000, RZ, 0xc0, !PT ;  /* 0xffff000054667812 */ /* 0x000fe200078ec0ff */
[----:B------:R-:W-:Y:S01]  /*30d0*/  IMAD.U32 R105, R105, 0x10000, RZ ;  /* 0x0001000069697824 */ /* 0x000fe200078e00ff */
[----:B------:R-:W-:Y:S01]  /*30e0*/  SHF.L.U32 R89, R13, 0x10, RZ ;  /* 0x000000100d597819 */ /* 0x000fe200000006ff */
[C---:B------:R-:W-:Y:S01]  /*30f0*/  FMUL.FTZ R110, R88.reuse, R106 ;  /* 0x0000006a586e7220 */ /* 0x040fe20000410000 */
[----:B------:R-:W-:Y:S01]  /*3100*/  LOP3.LUT R14, R15, 0xffff0000, RZ, 0xc0, !PT ;  /* 0xffff00000f0e7812 */ /* 0x000fe200078ec0ff */
[----:B------:R-:W-:Y:S01]  /*3110*/  FMUL.FTZ R109, R88, R102 ;  /* 0x00000066586d7220 */ /* 0x000fe20000410000 */
[----:B------:R-:W-:Y:S01]  /*3120*/  LOP3.LUT R107, R107, 0xffff0000, RZ, 0xc0, !PT ;  /* 0xffff00006b6b7812 */ /* 0x000fe200078ec0ff */
[C---:B------:R-:W-:Y:S01]  /*3130*/  IMAD.U32 R13, R12.reuse, 0x10000, RZ ;  /* 0x000100000c0d7824 */ /* 0x040fe200078e00ff */
[----:B------:R-:W-:Y:S01]  /*3140*/  LOP3.LUT R103, R103, 0xffff0000, RZ, 0xc0, !PT ;  /* 0xffff000067677812 */ /* 0x000fe200078ec0ff */
[----:B------:R-:W-:Y:S01]  /*3150*/  FMUL.FTZ R85, R85, R104 ;  /* 0x0000006855557220 */ /* 0x000fe20000410000 */
[----:B------:R-:W-:Y:S01]  /*3160*/  LOP3.LUT R88, R12, 0xffff0000, RZ, 0xc0, !PT ;  /* 0xffff00000c587812 */ /* 0x000fe200078ec0ff */
[----:B------:R-:W-:-:S02]  /*3170*/  IMAD.U32 R84, R84, 0x10000, RZ ;  /* 0x0001000054547824 */ /* 0x000fc400078e00ff */
[----:B------:R-:W-:Y:S01]  /*3180*/  FFMA.FTZ R12, R89, R102, -R110 ;  /* 0x00000066590c7223 */ /* 0x000fe2000001086e */
[----:B------:R-:W-:Y:S01]  /*3190*/  FFMA.FTZ R111, R48, R104, -R111 ;  /* 0x00000068306f7223 */ /* 0x000fe2000001086f */
[C---:B------:R-:W-:Y:S01]  /*31a0*/  FMUL.FTZ R102, R14.reuse, R107 ;  /* 0x0000006b0e667220 */ /* 0x040fe20000410000 */
[----:B------:R-:W-:Y:S01]  /*31b0*/  FMUL.FTZ R104, R14, R103 ;  /* 0x000000670e687220 */ /* 0x000fe20000410000 */
[----:B------:R-:W-:Y:S01]  /*31c0*/  FMUL.FTZ R14, R88, R105 ;  /* 0x00000069580e7220 */ /* 0x000fe20000410000 */
[----:B------:R-:W-:Y:S02]  /*31d0*/  IMAD.U32 R15, R15, 0x10000, RZ ;  /* 0x000100000f0f7824 */ /* 0x000fe400078e00ff */
[----:B------:R-:W-:Y:S01]  /*31e0*/  FFMA.FTZ R109, R89, R106, R109 ;  /* 0x0000006a596d7223 */ /* 0x000fe2000001006d */
        /* <DEDUP_REMOVED lines=12> */
.L_x_12563:
[----:B------:R-:W-:Y:S05]  /*32b0*/  BSYNC B3 ;  /* 0x0000000000037941 */ /* 0x000fea0003800000 */
.L_x_12562:
[----:B--2---:R1:W-:Y:S02]  /*32c0*/  STG.E.128 desc[UR56][R42.64], R12 ;  /* 0x0000000c2a007986 */ /* 0x0043e4000c101d38 */
.L_x_12561:
[----:B------:R-:W-:Y:S05]  /*32d0*/  BSYNC B2 ;  /* 0x0000000000027941 */ /* 0x000fea0003800000 */
.L_x_12560:
[----:B------:R-:W-:Y:S05]  /*32e0*/  @P2 BRA `(.L_x_12559) ;  /* 0x0000000000cc2947 */ /* 0x000fea0003800000 */
[----:B-1----:R1:W2:Y:S01]  /*32f0*/  LDS.128 R12, [R83+0x12000] ;  /* 0x01200000530c7984 */ /* 0x0022a20000000c00 */
[----:B------:R-:W-:Y:S01]  /*3300*/  ISETP.GE.AND P4, PT, R154, R92, PT ;  /* 0x0000005c9a00720c */ /* 0x000fe20003f86270 */
[----:B------:R-:W-:-:S12]  /*3310*/  BSSY B2, `(.L_x_12564) ;  /* 0x000002f000027945 */ /* 0x000fd80003800000 */
[----:B-1----:R-:W-:Y:S05]  /*3320*/  @P4 BRA `(.L_x_12565) ;  /* 0x0000000000b44947 */ /* 0x002fea0003800000 */
[----:B------:R-:W-:Y:S02]  /*3330*/  SHF.R.U64 R84, R54, 0x10, R55 ;  /* 0x0000001036547819 */ /* 0x000fe40000001237 */
[--C-:B------:R-:W-:Y:S01]  /*3340*/  SHF.R.U64 R88, R52, 0x10, R53.reuse ;  /* 0x0000001034587819 */ /* 0x100fe20000001235 */
[----:B--2---:R-:W-:Y:S01]  /*3350*/  IMAD.U32 R52, R14, 0x10000, RZ ;  /* 0x000100000e347824 */ /* 0x004fe200078e00ff */
        /* <DEDUP_REMOVED lines=11> */
[----:B------:R-:W-:Y:S01]  /*3410*/  FMUL.FTZ R102, R53, R88 ;  /* 0x0000005835667220 */ /* 0x000fe20000410000 */
[----:B------:R-:W-:Y:S01]  /*3420*/  LOP3.LUT R54, R14, 0xffff0000, RZ, 0xc0, !PT ;  /* 0xffff00000e367812 */ /* 0x000fe200078ec0ff */
[C---:B------:R-:W-:Y:S01]  /*3430*/  IMAD.U32 R14, R15.reuse, 0x10000, RZ ;  /* 0x000100000f0e7824 */ /* 0x040fe200078e00ff */
[----:B------:R-:W-:Y:S01]  /*3440*/  LOP3.LUT R48, R15, 0xffff0000, RZ, 0xc0, !PT ;  /* 0xffff00000f307812 */ /* 0x000fe200078ec0ff */
[----:B------:R-:W-:-:S02]  /*3450*/  IMAD.U32 R15, R13, 0x10000, RZ ;  /* 0x000100000d0f7824 */ /* 0x000fc400078e00ff */
[-C--:B------:R-:W-:Y:S01]  /*3460*/  FMUL.FTZ R53, R53, R84.reuse ;  /* 0x0000005435357220 */ /* 0x080fe20000410000 */
[----:B------:R-:W-:Y:S02]  /*3470*/  IMAD.U32 R85, R98, 0x10000, RZ ;  /* 0x0001000062557824 */ /* 0x000fe400078e00ff */
[C---:B------:R-:W-:Y:S01]  /*3480*/  FFMA.FTZ R102, R15.reuse, R84, -R102 ;  /* 0x000000540f667223 */ /* 0x040fe20000010866 */
[----:B------:R-:W-:Y:S01]  /*3490*/  FFMA.FTZ R89, R15, R88, R53 ;  /* 0x000000580f597223 */ /* 0x000fe20000010035 */
[----:B------:R-:W-:Y:S02]  /*34a0*/  IMAD.U32 R13, R12, 0x10000, RZ ;  /* 0x000100000c0d7824 */ /* 0x000fe400078e00ff */
[----:B------:R-:W-:Y:S01]  /*34b0*/  FMUL.FTZ R103, R54, R85 ;  /* 0x0000005536677220 */ /* 0x000fe20000410000 */
[----:B------:R-:W-:Y:S01]  /*34c0*/  IMAD.U32 R55, R100, 0x10000, RZ ;  /* 0x0001000064377824 */ /* 0x000fe200078e00ff */
[----:B------:R-:W-:Y:S02]  /*34d0*/  LOP3.LUT R53, R98, 0xffff0000, RZ, 0xc0, !PT ;  /* 0xffff000062357812 */ /* 0x000fe400078ec0ff */
[----:B------:R-:W-:Y:S01]  /*34e0*/  LOP3.LUT R15, R100, 0xffff0000, RZ, 0xc0, !PT ;  /* 0xffff0000640f7812 */ /* 0x000fe200078ec0ff */
[-C--:B------:R-:W-:Y:S01]  /*34f0*/  FMUL.FTZ R105, R54, R55.reuse ;  /* 0x0000003736697220 */ /* 0x080fe20000410000 */
[----:B------:R-:W-:Y:S01]  /*3500*/  LOP3.LUT R12, R12, 0xffff0000, RZ, 0xc0, !PT ;  /* 0xffff00000c0c7812 */ /* 0x000fe200078ec0ff */
[----:B------:R-:W-:Y:S01]  /*3510*/  FFMA.FTZ R103, R52, R55, -R103 ;  /* 0x0000003734677223 */ /* 0x000fe20000010867 */
[C---:B------:R-:W-:Y:S01]  /*3520*/  FMUL.FTZ R55, R48.reuse, R53 ;  /* 0x0000003530377220 */ /* 0x040fe20000410000 */
        /* <DEDUP_REMOVED lines=13> */
.L_x_12565:
[----:B------:R-:W-:Y:S05]  /*3600*/  BSYNC B2 ;  /* 0x0000000000027941 */ /* 0x000fea0003800000 */
.L_x_12564:
[----:B--2---:R2:W-:Y:S02]  /*3610*/  STG.E.128 desc[UR56][R42.64+0x40], R12 ;  /* 0x0000400c2a007986 */ /* 0x0045e4000c101d38 */
.L_x_12559:
[----:B------:R-:W-:Y:S05]  /*3620*/  BSYNC B1 ;  /* 0x0000000000017941 */ /* 0x000fea0003800000 */
.L_x_12558:
[----:B------:R-:W-:Y:S05]  /*3630*/  @P5 BRA `(.L_x_12566) ;  /* 0x0000001c00d85947 */ /* 0x000fea0003800000 */
[----:B------:R-:W-:Y:S04]  /*3640*/  BSSY B1, `(.L_x_12567) ;  /* 0x0000036000017945 */ /* 0x000fe80003800000 */
[----:B------:R-:W-:Y:S05]  /*3650*/  @P1 BRA `(.L_x_12568) ;  /* 0x0000000000d01947 */ /* 0x000fea0003800000 */
[----:B-12---:R1:W2:Y:S01]  /*3660*/  LDS.128 R12, [R87+0x15000] ;  /* 0x01500000570c7984 */ /* 0x0062a20000000c00 */
[----:B------:R-:W-:Y:S01]  /*3670*/  ISETP.GE.AND P4, PT, R22, R92, PT ;  /* 0x0000005c1600720c */ /* 0x000fe20003f86270 */
[----:B------:R-:W-:-:S12]  /*3680*/  BSSY B2, `(.L_x_12569) ;  /* 0x0000030000027945 */ /* 0x000fd80003800000 */
[----:B-1----:R-:W-:Y:S05]  /*3690*/  @P4 BRA `(.L_x_12570) ;  /* 0x0000000000b84947 */ /* 0x002fea0003800000 */
[--C-:B------:R-:W-:Y:S01]  /*36a0*/  SHF.R.U64 R53, R46, 0x10, R47.reuse ;  /* 0x000000102e357819 */ /* 0x100fe2000000122f */
[----:B--2---:R-:W-:Y:S01]  /*36b0*/  IMAD.U32 R42, R14, 0x10000, RZ ;  /* 0x000100000e2a7824 */ /* 0x004fe200078e00ff */
[----:B------:R-:W-:Y:S02]  /*36c0*/  SHF.R.U32.HI R46, RZ, 0x10, R47 ;  /* 0x00000010ff2e7819 */ /* 0x000fe4000001162f */
[--C-:B------:R-:W-:Y:S02]  /*36d0*/  SHF.R.U32.HI R48, RZ, 0x10, R45.reuse ;  /* 0x00000010ff307819 */ /* 0x100fe4000001162d */
        /* <DEDUP_REMOVED lines=42> */
.L_x_12570:
[----:B------:R-:W-:Y:S05]  /*3980*/  BSYNC B2 ;  /* 0x0000000000027941 */ /* 0x000fea0003800000 */
.L_x_12569:
[----:B--2---:R3:W-:Y:S02]  /*3990*/  STG.E.128 desc[UR56][R40.64], R12 ;  /* 0x0000000c28007986 */ /* 0x0047e4000c101d38 */
.L_x_12568:
[----:B------:R-:W-:Y:S05]  /*39a0*/  BSYNC B1 ;  /* 0x0000000000017941 */ /* 0x000fea0003800000 */
.L_x_12567:
[----:B------:R-:W-:Y:S05]  /*39b0*/  @P2 BRA `(.L_x_12566) ;  /* 0x0000001800f82947 */ /* 0x000fea0003800000 */
[----:B-123--:R1:W2:Y:S01]  /*39c0*/  LDS.128 R12, [R83+0x15000] ;  /* 0x01500000530c7984 */ /* 0x00e2a20000000c00 */
        /* <DEDUP_REMOVED lines=49> */
.L_x_12572:
[----:B------:R-:W-:Y:S05]  /*3ce0*/  BSYNC B1 ;  /* 0x0000000000017941 */ /* 0x000fea0003800000 */
.L_x_12571:
[----:B--2---:R4:W-:Y:S01]  /*3cf0*/  STG.E.128 desc[UR56][R40.64+0x40], R12 ;  /* 0x0000400c28007986 */ /* 0x0049e2000c101d38 */
[----:B------:R-:W-:Y:S05]  /*3d00*/  BRA `(.L_x_12566) ;  /* 0x0000001800247947 */ /* 0x000fea0003800000 */
.L_x_12550:
[C---:B------:R-:W-:Y:S02]  /*3d10*/  ISETP.GE.AND P3, PT, R18.reuse, R86, PT ;  /* 0x000000561200720c */ /* 0x040fe40003f66270 */
[----:B------:R-:W-:Y:S02]  /*3d20*/  CS2R R38, SRZ ;  /* 0x0000000000267805 */ /* 0x000fe4000001ff00 */
[----:B------:R-:W-:Y:S01]  /*3d30*/  CS2R R36, SRZ ;  /* 0x0000000000247805 */ /* 0x000fe2000001ff00 */
[----:B------:R-:W-:Y:S01]  /*3d40*/  VIADD R44, R18, 0x60 ;  /* 0x00000060122c7836 */ /* 0x000fe20000000000 */
[----:B------:R-:W-:-:S13]  /*3d50*/  ISETP.GE.OR P3, PT, R16, R92, P3 ;  /* 0x0000005c1000720c */ /* 0x000fda0001f66670 */
[----:B------:R-:W0:Y:S01]  /*3d60*/  @!P3 LDC.64 R40, c[0x0][0x3e8] ;  /* 0x0000fa00ff28bb82 */ /* 0x000e220000000a00 */
[----:B------:R-:W-:-:S04]  /*3d70*/  @!P3 IADD3 R14, P4, R34, R50, RZ ;  /* 0x00000032220eb210 */ /* 0x000fc80007f9e0ff */
[----:B------:R-:W-:Y:S02]  /*3d80*/  @!P3 IADD3.X R15, R93, R68, RZ, P4, !PT ;  /* 0x000000445d0fb210 */ /* 0x000fe400027fe4ff */
[----:B------:R-:W-:Y:S01]  /*3d90*/  @!P3 IADD3 R12, P4, R8, R48, RZ ;  /* 0x00000030080cb210 */ /* 0x000fe20007f9e0ff */
[----:B------:R-:W1:Y:S04]  /*3da0*/  @!P3 LDC.64 R42, c[0x0][0x400] ;  /* 0x00010000ff2abb82 */ /* 0x000e680000000a00 */
[----:B------:R-:W-:Y:S01]  /*3db0*/  @!P3 IMAD.X R13, R82, 0x1, R66, P4 ;  /* 0x00000001520db824 */ /* 0x000fe200020e0642 */
[----:B0-----:R-:W-:-:S04]  /*3dc0*/  @!P3 LEA R40, P4, R14, R40, 0x1 ;  /* 0x000000280e28b211 */ /* 0x001fc800078808ff */
[----:B------:R-:W-:Y:S02]  /*3dd0*/  @!P3 LEA.HI.X R41, R14, R41, R15, 0x1, P4 ;  /* 0x000000290e29b211 */ /* 0x000fe400020f0c0f */
[----:B------:R-:W-:Y:S02]  /*3de0*/  CS2R R14, SRZ ;  /* 0x00000000000e7805 */ /* 0x000fe4000001ff00 */
[----:B-1----:R-:W-:-:S04]  /*3df0*/  @!P3 LEA R42, P4, R12, R42, 0x1 ;  /* 0x0000002a0c2ab211 */ /* 0x002fc800078808ff */
[----:B------:R-:W-:Y:S02]  /*3e00*/  @!P3 LEA.HI.X R43, R12, R43, R13, 0x1, P4 ;  /* 0x0000002b0c2bb211 */ /* 0x000fe400020f0c0d */
[----:B------:R-:W-:-:S03]  /*3e10*/  CS2R R12, SRZ ;  /* 0x00000000000c7805 */ /* 0x000fc6000001ff00 */
[----:B------:R0:W5:Y:S04]  /*3e20*/  @!P3 LDG.E.128 R36, desc[UR56][R42.64] ;  /* 0x000000382a24b981 */ /* 0x000168000c1e1d00 */
[----:B------:R1:W5:Y:S01]  /*3e30*/  @!P3 LDG.E.128 R12, desc[UR56][R40.64] ;  /* 0x00000038280cb981 */ /* 0x000362000c1e1d00 */
[----:B------:R-:W-:-:S04]  /*3e40*/  ISETP.GE.AND P3, PT, R44, R86, PT ;  /* 0x000000562c00720c */ /* 0x000fc80003f66270 */
[----:B------:R-:W-:Y:S01]  /*3e50*/  ISETP.GE.OR P3, PT, R16, R92, P3 ;  /* 0x0000005c1000720c */ /* 0x000fe20001f66670 */
[----:B------:R-:W-:Y:S01]  /*3e60*/  BSSY B1, `(.L_x_12573) ;  /* 0x000001a000017945 */ /* 0x000fe20003800000 */
[----:B0-----:R-:W-:Y:S02]  /*3e70*/  CS2R R42, SRZ ;  /* 0x00000000002a7805 */ /* 0x001fe4000001ff00 */
[----:B------:R-:W-:Y:S02]  /*3e80*/  CS2R R46, SRZ ;  /* 0x00000000002e7805 */ /* 0x000fe4000001ff00 */
[----:B------:R-:W-:Y:S02]  /*3e90*/  CS2R R44, SRZ ;  /* 0x00000000002c7805 */ /* 0x000fe4000001ff00 */
[----:B-1----:R-:W-:-:S05]  /*3ea0*/  CS2R R40, SRZ ;  /* 0x0000000000287805 */ /* 0x002fca000001ff00 */
[----:B------:R-:W-:Y:S05]  /*3eb0*/  @P3 BRA `(.L_x_12574) ;  /* 0x0000000000503947 */ /* 0x000fea0003800000 */
[----:B------:R-:W0:Y:S01]  /*3ec0*/  LDC.64 R40, c[0x0][0x3f8] ;  /* 0x0000fe00ff287b82 */ /* 0x000e220000000a00 */
[----:B------:R-:W-:Y:S01]  /*3ed0*/  IMAD.MOV.U32 R51, RZ, RZ, R93 ;  /* 0x000000ffff337224 */ /* 0x000fe200078e005d */
[----:B------:R-:W-:Y:S01]  /*3ee0*/  ULDC.64 UR4, c[0x0][0x3e8] ;  /* 0x0000fa0000047ab9 */ /* 0x000fe20000000a00 */
[----:B------:R-:W-:Y:S02]  /*3ef0*/  IMAD.MOV.U32 R49, RZ, RZ, R82 ;  /* 0x000000ffff317224 */ /* 0x000fe400078e0052 */
        /* <DEDUP_REMOVED lines=16> */
.L_x_12574:
[----:B------:R-:W-:Y:S05]  /*4000*/  BSYNC B1 ;  /* 0x0000000000017941 */ /* 0x000fea0003800000 */
.L_x_12573:
[----:B-----5:R-:W-:Y:S01]  /*4010*/  IMAD.MOV.U32 R48, RZ, RZ, R42 ;  /* 0x000000ffff307224 */ /* 0x020fe200078e002a */
[----:B------:R-:W-:Y:S01]  /*4020*/  ISETP.NE.AND P3, PT, R155, 0x3, PT ;  /* 0x000000039b00780c */ /* 0x000fe20003f65270 */
        /* <DEDUP_REMOVED lines=32> */
[----:B------:R-:W-:Y:S06]  /*4230*/  @!P3 BRA `(.L_x_12575) ;  /* 0x000000000004b947 */ /* 0x000fec0003800000 */
[----:B------:R-:W-:Y:S01]  /*4240*/  BPT.TRAP 0x1 ;  /* 0x000000040000795c */ /* 0x000fe20000300000 */
.L_x_12575:
[----:B------:R-:W-:Y:S01]  /*4250*/  IMAD R82, R19, 0x8, R2 ;  /* 0x0000000813527824 */ /* 0x000fe200078e0202 */
[----:B------:R-:W-:Y:S01]  /*4260*/  SHF.L.U32 R94, R153, 0x1f, RZ ;  /* 0x0000001f995e7819 */ /* 0x000fe200000006ff */
[----:B------:R-:W0:Y:S01]  /*4270*/  LDC R97, c[0x0][0x2f4] ;  /* 0x0000bd00ff617b82 */ /* 0x000e220000000800 */
[----:B------:R-:W-:Y:S02]  /*4280*/  BSSY B1, `(.L_x_12576) ;  /* 0x0000004000017945 */ /* 0x000fe40003800000 */
[----:B------:R-:W1:Y:S01]  /*4290*/  SYNCS.PHASECHK.TRANS64.TRYWAIT P5, [R82+URZ+0x30890], R94 ;  /* 0x0308905e520075a7 */ /* 0x000e6200080a017f */
[----:B0-----:R-:W-:Y:S01]  /*42a0*/  IMAD.IADD R99, R97, 0x1, -R74 ;  /* 0x0000000161637824 */ /* 0x001fe200078e0a4a */
[----:B-1----:R-:W-:Y:S06]  /*42b0*/  @!P5 BRA `(.L_x_12577) ;  /* 0x0000013c0054d947 */ /* 0x002fec0003800000 */
.L_x_12811:
[----:B------:R-:W-:Y:S05]  /*42c0*/  BSYNC B1 ;  /* 0x0000000000017941 */ /* 0x000fea0003800000 */
.L_x_12576:
[----:B------:R-:W-:Y:S01]  /*42d0*/  ISETP.GE.OR P5, PT, R18, R86, P1 ;  /* 0x000000561200720c */ /* 0x000fe20000fa6670 */
[----:B------:R-:W-:-:S12]  /*42e0*/  BSSY B1, `(.L_x_12578) ;  /* 0x0000086000017945 */ /* 0x000fd80003800000 */
[----:B------:R-:W-:Y:S05]  /*42f0*/  @P5 BRA `(.L_x_12579) ;  /* 0x0000000800105947 */ /* 0x000fea0003800000 */
[----:B------:R-:W1:Y:S01]  /*4300*/  S2R R49, SR_TID.X ;  /* 0x0000000000317919 */ /* 0x000e620000002100 */
[----:B------:R-:W-:Y:S01]  /*4310*/  SHF.R.S32.HI R48, RZ, 0x1f, R18 ;  /* 0x0000001fff307819 */ /* 0x000fe20000011412 */
[-C--:B------:R-:W-:Y:S01]  /*4320*/  IMAD.WIDE.U32 R92, R18, R90.reuse, R88 ;  /* 0x0000005a125c7225 */ /* 0x080fe200078e0058 */
[----:B------:R-:W-:Y:S03]  /*4330*/  BSSY B2, `(.L_x_12580) ;  /* 0x0000074000027945 */ /* 0x000fe60003800000 */
[----:B------:R-:W-:Y:S01]  /*4340*/  IMAD R48, R48, R90, RZ ;  /* 0x0000005a30307224 */ /* 0x000fe200078e02ff */
[----:B------:R-:W-:-:S03]  /*4350*/  IADD3 R96, P5, P6, R62, R92, R65 ;  /* 0x0000005c3e607210 */ /* 0x000fc60007ebe041 */
[----:B------:R-:W-:Y:S01]  /*4360*/  IMAD R101, R18, R91, R48 ;  /* 0x0000005b12657224 */ /* 0x000fe200078e0230 */
[----:B------:R-:W-:-:S03]  /*4370*/  SEL R48, R74, R99, !P0 ;  /* 0x000000634a307207 */ /* 0x000fc60004000000 */
[----:B------:R-:W-:-:S05]  /*4380*/  IMAD.IADD R101, R101, 0x1, R93 ;  /* 0x0000000165657824 */ /* 0x000fca00078e025d */
[----:B------:R-:W-:Y:S01]  /*4390*/  IADD3.X R98, R80, R101, R32, P5, P6 ;  /* 0x0000006550627210 */ /* 0x000fe20002fec420 */
[----:B-1----:R-:W-:Y:S01]  /*43a0*/  VIADD R51, R49, 0xffffff80 ;  /* 0xffffff8031337836 */ /* 0x002fe20000000000 */
[----:B------:R-:W-:-:S04]  /*43b0*/  SHF.R.S32.HI R49, RZ, 0x1f, R48 ;  /* 0x0000001fff317819 */ /* 0x000fc80000011430 */
[----:B------:R-:W-:Y:S02]  /*43c0*/  LEA.HI R49, R49, R48, RZ, 0x4 ;  /* 0x0000003031317211 */ /* 0x000fe400078f20ff */
[----:B------:R-:W-:Y:S02]  /*43d0*/  SHF.R.S32.HI R50, RZ, 0x1f, R51 ;  /* 0x0000001fff327819 */ /* 0x000fe40000011433 */
[----:B------:R-:W-:Y:S02]  /*43e0*/  LEA.HI.SX32 R49, R49, R64, 0x1c ;  /* 0x0000004031317211 */ /* 0x000fe400078fe2ff */
[----:B------:R-:W-:-:S03]  /*43f0*/  LEA.HI R50, R50, R51, RZ, 0x5 ;  /* 0x0000003332327211 */ /* 0x000fc600078f28ff */
[----:B------:R-:W-:Y:S01]  /*4400*/  IMAD.SHL.U32 R103, R49, 0x8, RZ ;  /* 0x0000000831677824 */ /* 0x000fe200078e00ff */
[----:B------:R-:W-:Y:S01]  /*4410*/  SHF.R.S32.HI R50, RZ, 0x5, R50 ;  /* 0x00000005ff327819 */ /* 0x000fe20000011432 */
[----:B------:R-:W-:-:S03]  /*4420*/  IMAD R49, R19, 0x3000, R31 ;  /* 0x0000300013317824 */ /* 0x000fc600078e021f */
[----:B------:R-:W-:Y:S01]  /*4430*/  LOP3.LUT R48, R78, 0x38, R103, 0xf8, !PT ;  /* 0x000000384e307812 */ /* 0x000fe200078ef867 */
[----:B------:R-:W-:-:S03]  /*4440*/  IMAD R49, R49, 0x2, R2 ;  /* 0x0000000231317824 */ /* 0x000fc600078e0202 */
[----:B------:R-:W-:-:S05]  /*4450*/  LOP3.LUT R48, R48, R75, RZ, 0x3c, !PT ;  /* 0x0000004b30307212 */ /* 0x000fca00078e3cff */
        /* <DEDUP_REMOVED lines=8> */
[----:B------:R-:W-:Y:S01]  /*44e0*/  SHF.R.U32.HI R104, RZ, 0x10, R13 ;  /* 0x00000010ff687819 */ /* 0x000fe2000001160d */
[----:B-1----:R-:W-:Y:S01]  /*44f0*/  IMAD.U32 R107, R49, 0x10000, RZ ;  /* 0x00010000316b7824 */ /* 0x002fe200078e00ff */
[C---:B------:R-:W-:Y:S01]  /*4500*/  PRMT R105, R100.reuse, 0x5410, R105 ;  /* 0x0000541064697816 */ /* 0x040fe20000000069 */
[----:B------:R-:W-:Y:S01]  /*4510*/  IMAD.U32 R118, R55, 0x10000, RZ ;  /* 0x0001000037767824 */ /* 0x000fe200078e00ff */
[----:B------:R-:W-:Y:S02]  /*4520*/  PRMT R104, R100, 0x5432, R104 ;  /* 0x0000543264687816 */ /* 0x000fe40000000068 */
[----:B------:R-:W-:Y:S01]  /*4530*/  SHF.R.U64 R36, R36, 0x10, R37 ;  /* 0x0000001024247819 */ /* 0x000fe20000001225 */
[C---:B------:R-:W-:Y:S01]  /*4540*/  IMAD.U32 R102, R105.reuse, 0x10000, RZ ;  /* 0x0001000069667824 */ /* 0x040fe200078e00ff */
[----:B------:R-:W-:Y:S01]  /*4550*/  LOP3.LUT R105, R105, 0xffff0000, RZ, 0xc0, !PT ;  /* 0xffff000069697812 */ /* 0x000fe200078ec0ff */
[----:B------:R-:W-:Y:S01]  /*4560*/  IMAD.U32 R100, R104, 0x10000, RZ ;  /* 0x0001000068647824 */ /* 0x000fe200078e00ff */
[----:B------:R-:W-:Y:S01]  /*4570*/  LOP3.LUT R55, R55, 0xffff0000, RZ, 0xc0, !PT ;  /* 0xffff000037377812 */ /* 0x000fe200078ec0ff */
[C---:B------:R-:W-:Y:S01]  /*4580*/  FMUL.FTZ R106, R117.reuse, R102 ;  /* 0x00000066756a7220 */ /* 0x040fe20000410000 */
[----:B------:R-:W-:Y:S01]  /*4590*/  SHF.R.U64 R12, R12, 0x10, R13 ;  /* 0x000000100c0c7819 */ /* 0x000fe2000000120d */
[-C--:B------:R-:W-:Y:S01]  /*45a0*/  FMUL.FTZ R117, R117, R100.reuse ;  /* 0x0000006475757220 */ /* 0x080fe20000410000 */
[----:B------:R-:W-:Y:S01]  /*45b0*/  SHF.R.U64 R38, R38, 0x10, R39 ;  /* 0x0000001026267819 */ /* 0x000fe20000001227 */
[----:B------:R-:W-:Y:S01]  /*45c0*/  FFMA.FTZ R100, R107, R100, -R106 ;  /* 0x000000646b647223 */ /* 0x000fe2000001086a */
[----:B------:R-:W-:Y:S01]  /*45d0*/  LOP3.LUT R106, R53, 0xffff0000, RZ, 0xc0, !PT ;  /* 0xffff0000356a7812 */ /* 0x000fe200078ec0ff */
[----:B------:R-:W-:Y:S01]  /*45e0*/  FFMA.FTZ R102, R107, R102, R117 ;  /* 0x000000666b667223 */ /* 0x000fe20000010075 */
[----:B------:R-:W-:Y:S01]  /*45f0*/  LOP3.LUT R53, R104, 0xffff0000, RZ, 0xc0, !PT ;  /* 0xffff000068357812 */ /* 0x000fe200078ec0ff */
[----:B------:R-:W-:Y:S01]  /*4600*/  IMAD.U32 R37, R50, 0x10000, RZ ;  /* 0x0001000032257824 */ /* 0x000fe200078e00ff */
[----:B------:R-:W-:Y:S01]  /*4610*/  LOP3.LUT R104, R49, 0xffff0000, RZ, 0xc0, !PT ;  /* 0xffff000031687812 */ /* 0x000fe200078ec0ff */
[C---:B------:R-:W-:Y:S01]  /*4620*/  FMUL.FTZ R49, R106.reuse, R105 ;  /* 0x000000696a317220 */ /* 0x040fe20000410000 */
[----:B------:R-:W-:Y:S01]  /*4630*/  SHF.R.U32.HI R107, RZ, 0x10, R15 ;  /* 0x00000010ff6b7819 */ /* 0x000fe2000001160f */
[-C--:B------:R-:W-:Y:S01]  /*4640*/  FMUL.FTZ R106, R106, R53.reuse ;  /* 0x000000356a6a7220 */ /* 0x080fe20000410000 */
[----:B------:R-:W-:Y:S01]  /*4650*/  PRMT R12, R111, 0x5432, R12 ;  /* 0x000054326f0c7816 */ /* 0x000fe2000000000c */
[----:B------:R-:W-:Y:S01]  /*4660*/  FFMA.FTZ R49, R104, R53, -R49 ;  /* 0x0000003568317223 */ /* 0x000fe20000010831 */
[----:B------:R-:W-:Y:S01]  /*4670*/  SHF.R.U64 R14, R14, 0x10, R15 ;  /* 0x000000100e0e7819 */ /* 0x000fe2000000120f */
[----:B------:R-:W-:Y:S01]  /*4680*/  FFMA.FTZ R53, R104, R105, R106 ;  /* 0x0000006968357223 */ /* 0x000fe2000001006a */
[----:B------:R-:W-:Y:S01]  /*4690*/  SHF.R.U32.HI R105, RZ, 0x10, R39 ;  /* 0x00000010ff697819 */ /* 0x000fe20000011627 */
[----:B------:R-:W-:Y:S01]  /*46a0*/  IMAD.U32 R15, R52, 0x10000, RZ ;  /* 0x00010000340f7824 */ /* 0x000fe200078e00ff */
[----:B------:R-:W-:-:S02]  /*46b0*/  PRMT R104, R112, 0x5432, R107 ;  /* 0x0000543270687816 */ /* 0x000fc4000000006b */
[----:B------:R-:W-:Y:S01]  /*46c0*/  PRMT R105, R116, 0x5410, R105 ;  /* 0x0000541074697816 */ /* 0x000fe20000000069 */
[C---:B------:R-:W-:Y:S01]  /*46d0*/  IMAD.U32 R116, R51.reuse, 0x10000, RZ ;  /* 0x0001000033747824 */ /* 0x040fe200078e00ff */
[----:B------:R-:W-:Y:S01]  /*46e0*/  LOP3.LUT R39, R51, 0xffff0000, RZ, 0xc0, !PT ;  /* 0xffff000033277812 */ /* 0x000fe200078ec0ff */
[----:B------:R-:W-:Y:S01]  /*46f0*/  IMAD.U32 R117, R104, 0x10000, RZ ;  /* 0x0001000068757824 */ /* 0x000fe200078e00ff */
[----:B------:R-:W-:Y:S01]  /*4700*/  LOP3.LUT R52, R52, 0xffff0000, RZ, 0xc0, !PT ;  /* 0xffff000034347812 */ /* 0x000fe200078ec0ff */
[----:B------:R-:W-:Y:S01]  /*4710*/  IMAD.U32 R107, R105, 0x10000, RZ ;  /* 0x00010000696b7824 */ /* 0x000fe200078e00ff */
[----:B------:R-:W-:Y:S01]  /*4720*/  SHF.L.U32 R13, R48, 0x10, RZ ;  /* 0x00000010300d7819 */ /* 0x000fe200000006ff */
[----:B------:R-:W-:Y:S01]  /*4730*/  IMAD.U32 R51, R54, 0x10000, RZ ;  /* 0x0001000036337824 */ /* 0x000fe200078e00ff */
[----:B------:R-:W-:Y:S01]  /*4740*/  LOP3.LUT R48, R48, 0xffff0000, RZ, 0xc0, !PT ;  /* 0xffff000030307812 */ /* 0x000fe200078ec0ff */
[C---:B------:R-:W-:Y:S01]  /*4750*/  FMUL.FTZ R119, R118.reuse, R107 ;  /* 0x0000006b76777220 */ /* 0x040fe20000410000 */
[----:B------:R-:W-:Y:S01]  /*4760*/  FMUL.FTZ R118, R118, R117 ;  /* 0x0000007576767220 */ /* 0x000fe20000410000 */
[----:B------:R-:W-:-:S02]  /*4770*/  PRMT R38, R108, 0x5432, R38 ;  /* 0x000054326c267816 */ /* 0x000fc40000000026 */
[C---:B------:R-:W-:Y:S01]  /*4780*/  FFMA.FTZ R106, R116.reuse, R117, -R119 ;  /* 0x00000075746a7223 */ /* 0x040fe20000010877 */
[----:B------:R-:W-:Y:S01]  /*4790*/  FFMA.FTZ R107, R116, R107, R118 ;  /* 0x0000006b746b7223 */ /* 0x000fe20000010076 */
[----:B------:R-:W-:Y:S02]  /*47a0*/  LOP3.LUT R116, R105, 0xffff0000, RZ, 0xc0, !PT ;  /* 0xffff000069747812 */ /* 0x000fe400078ec0ff */
[----:B------:R-:W-:Y:S02]  /*47b0*/  LOP3.LUT R118, R104, 0xffff0000, RZ, 0xc0, !PT ;  /* 0xffff000068767812 */ /* 0x000fe400078ec0ff */
[----:B------:R-:W-:Y:S01]  /*47c0*/  PRMT R104, R109, 0x5432, R36 ;  /* 0x000054326d687816 */ /* 0x000fe20000000024 */
[C---:B------:R-:W-:Y:S01]  /*47d0*/  FMUL.FTZ R36, R55.reuse, R116 ;  /* 0x0000007437247220 */ /* 0x040fe20000410000 */
[----:B------:R-:W-:Y:S01]  /*47e0*/  PRMT R14, R110, 0x5432, R14 ;  /* 0x000054326e0e7816 */ /* 0x000fe2000000000e */
[-C--:B------:R-:W-:Y:S01]  /*47f0*/  FMUL.FTZ R105, R55, R118.reuse ;  /* 0x0000007637697220 */ /* 0x080fe20000410000 */
[----:B------:R-:W-:Y:S01]  /*4800*/  LOP3.LUT R54, R54, 0xffff0000, RZ, 0xc0, !PT ;  /* 0xffff000036367812 */ /* 0x000fe200078ec0ff */
[----:B------:R-:W-:Y:S01]  /*4810*/  FFMA.FTZ R55, R39, R118, -R36 ;  /* 0x0000007627377223 */ /* 0x000fe20000010824 */
[----:B------:R-:W-:-:S02]  /*4820*/  IMAD.U32 R36, R104, 0x10000, RZ ;  /* 0x0001000068247824 */ /* 0x000fc400078e00ff */
[----:B------:R-:W-:Y:S01]  /*4830*/  FFMA.FTZ R116, R39, R116, R105 ;  /* 0x0000007427747223 */ /* 0x000fe20000010069 */
[----:B------:R-:W-:Y:S01]  /*4840*/  IMAD.U32 R118, R12, 0x10000, RZ ;  /* 0x000100000c767824 */ /* 0x000fe200078e00ff */
[----:B------:R-:W-:Y:S01]  /*4850*/  LOP3.LUT R39, R104, 0xffff0000, RZ, 0xc0, !PT ;  /* 0xffff000068277812 */ /* 0x000fe200078ec0ff */
[C---:B------:R-:W-:Y:S01]  /*4860*/  FMUL.FTZ R104, R15.reuse, R36 ;  /* 0x000000240f687220 */ /* 0x040fe20000410000 */
[----:B------:R-:W-:Y:S01]  /*4870*/  LOP3.LUT R105, R12, 0xffff0000, RZ, 0xc0, !PT ;  /* 0xffff00000c697812 */ /* 0x000fe200078ec0ff */
[-C--:B------:R-:W-:Y:S01]  /*4880*/  FMUL.FTZ R15, R15, R118.reuse ;  /* 0x000000760f0f7220 */ /* 0x080fe20000410000 */
[----:B------:R-:W-:Y:S01]  /*4890*/  LOP3.LUT R50, R50, 0xffff0000, RZ, 0xc0, !PT ;  /* 0xffff000032327812 */ /* 0x000fe200078ec0ff */
[C---:B------:R-:W-:Y:S01]  /*48a0*/  FMUL.FTZ R117, R52.reuse, R39 ;  /* 0x0000002734757220 */ /* 0x040fe20000410000 */
[C---:B------:R-:W-:Y:S01]  /*48b0*/  FFMA.FTZ R12, R13.reuse, R118, -R104 ;  /* 0x000000760d0c7223 */ /* 0x040fe20000010868 */
[----:B------:R-:W-:Y:S01]  /*48c0*/  FFMA.FTZ R13, R13, R36, R15 ;  /* 0x000000240d0d7223 */ /* 0x000fe2000001000f */
[-C--:B------:R-:W-:Y:S01]  /*48d0*/  FMUL.FTZ R119, R52, R105.reuse ;  /* 0x0000006934777220 */ /* 0x080fe20000410000 */
        /* <DEDUP_REMOVED lines=8> */
[----:B------:R-:W-:Y:S01]  /*4960*/  FMUL.FTZ R51, R51, R52 ;  /* 0x0000003433337220 */ /* 0x000fe20000410000 */
[----:B------:R-:W-:Y:S01]  /*4970*/  FMUL.FTZ R54, R54, R117 ;  /* 0x0000007536367220 */ /* 0x000fe20000410000 */
[----:B------:R-:W-:Y:S01]  /*4980*/  F2FP.BF16.F32.PACK_AB R55, R55, R106 ;  /* 0x0000006a3737723e */ /* 0x000fe200000010ff */
[C---:B------:R-:W-:Y:S01]  /*4990*/  FFMA.FTZ R14, R37.reuse, R52, -R14 ;  /* 0x00000034250e7223 */ /* 0x040fe2000001080e */
[----:B------:R-:W-:Y:S01]  /*49a0*/  FFMA.FTZ R51, R37, R36, R51 ;  /* 0x0000002425337223 */ /* 0x000fe20000010033 */
[C---:B------:R-:W-:Y:S01]  /*49b0*/  FFMA.FTZ R54, R50.reuse, R105, R54 ;  /* 0x0000006932367223 */ /* 0x040fe20000010036 */
[----:B------:R-:W-:Y:S01]  /*49c0*/  FFMA.FTZ R39, R50, R117, -R39 ;  /* 0x0000007532277223 */ /* 0x000fe20000010827 */
        /* <DEDUP_REMOVED lines=10> */
.L_x_12581:
[----:B------:R-:W-:Y:S05]  /*4a70*/  BSYNC B2 ;  /* 0x0000000000027941 */ /* 0x000fea0003800000 */
.L_x_12580:
[----:B------:R-:W-:Y:S02]  /*4a80*/  ISETP.GE.AND P5, PT, R103, R97, PT ;  /* 0x000000616700720c */ /* 0x000fe40003fa6270 */
[----:B------:R-:W-:-:S11]  /*4a90*/  P2R R13, PR, RZ, 0x1 ;  /* 0x00000001ff0d7803 */ /* 0x000fd60000000000 */
[--C-:B------:R-:W-:Y:S02]  /*4aa0*/  @!P5 SHF.R.S32.HI R12, RZ, 0x1f, R103.reuse ;  /* 0x0000001fff0cd819 */ /* 0x100fe40000011467 */
[----:B------:R-:W-:-:S04]  /*4ab0*/  @!P5 IADD3 R92, P0, P6, R62, R92, R103 ;  /* 0x0000005c3e5cd210 */ /* 0x000fc80007e1e067 */
[----:B------:R-:W-:Y:S02]  /*4ac0*/  @!P5 IADD3.X R101, R80, R101, R12, P0, P6 ;  /* 0x000000655065d210 */ /* 0x000fe400007ec40c */
[CC--:B------:R-:W-:Y:S02]  /*4ad0*/  LEA R12, P6, R96.reuse, R84.reuse, 0x1 ;  /* 0x00000054600c7211 */ /* 0x0c0fe400078c08ff */
[----:B------:R-:W-:Y:S02]  /*4ae0*/  ISETP.NE.AND P0, PT, R13, RZ, PT ;  /* 0x000000ff0d00720c */ /* 0x000fe40003f05270 */
[----:B------:R-:W-:Y:S02]  /*4af0*/  LEA.HI.X R13, R96, R85, R98, 0x1, P6 ;  /* 0x00000055600d7211 */ /* 0x000fe400030f0c62 */
[----:B------:R-:W-:-:S03]  /*4b00*/  @!P5 LEA R14, P6, R92, R84, 0x1 ;  /* 0x000000545c0ed211 */ /* 0x000fc600078c08ff */
[----:B-1----:R1:W-:Y:S01]  /*4b10*/  STG.E.128 desc[UR56][R12.64], R48 ;  /* 0x000000300c007986 */ /* 0x0023e2000c101d38 */
[----:B------:R-:W-:-:S05]  /*4b20*/  @!P5 LEA.HI.X R15, R92, R85, R101, 0x1, P6 ;  /* 0x000000555c0fd211 */ /* 0x000fca00030f0c65 */
[----:B--2---:R1:W-:Y:S04]  /*4b30*/  @!P5 STG.E.128 desc[UR56][R14.64], R52 ;  /* 0x000000340e00d986 */ /* 0x0043e8000c101d38 */
.L_x_12579:
[----:B------:R-:W-:Y:S05]  /*4b40*/  BSYNC B1 ;  /* 0x0000000000017941 */ /* 0x000fea0003800000 */
.L_x_12578:
[----:B-1----:R-:W-:Y:S02]  /*4b50*/  VIADD R13, R18, 0x60 ;  /* 0x00000060120d7836 */ /* 0x002fe40000000000 */
[-C--:B------:R-:W-:Y:S02]  /*4b60*/  IMAD R12, R76, R90.reuse, RZ ;  /* 0x0000005a4c0c7224 */ /* 0x080fe400078e02ff */
[C---:B------:R-:W-:Y:S01]  /*4b70*/  IMAD.WIDE.U32 R88, R13.reuse, R90, R88 ;  /* 0x0000005a0d587225 */ /* 0x040fe200078e0058 */
[----:B------:R-:W-:-:S03]  /*4b80*/  ISETP.GE.OR P5, PT, R13, R86, P1 ;  /* 0x000000560d00720c */ /* 0x000fc60000fa6670 */
[----:B------:R-:W-:-:S10]  /*4b90*/  IMAD R51, R13, R91, R12 ;  /* 0x0000005b0d337224 */ /* 0x000fd400078e020c */
[----:B------:R-:W-:Y:S05]  /*4ba0*/  @P5 BRA `(.L_x_12566) ;  /* 0x00000008007c5947 */ /* 0x000fea0003800000 */
[----:B------:R-:W2:Y:S01]  /*4bb0*/  LDL R14, [R1+0x48] ;  /* 0x00004800010e7983 */ /* 0x000ea20000100800 */
[----:B------:R-:W-:Y:S01]  /*4bc0*/  IMAD.IADD R51, R89, 0x1, R51 ;  /* 0x0000000159337824 */ /* 0x000fe200078e0233 */
[----:B------:R-:W-:Y:S01]  /*4bd0*/  IADD3 R12, P5, P6, R62, R88, R65 ;  /* 0x000000583e0c7210 */ /* 0x000fe20007ebe041 */
[----:B------:R-:W-:Y:S01]  /*4be0*/  VIADD R15, R18, 0x60 ;  /* 0x00000060120f7836 */ /* 0x000fe20000000000 */
[----:B------:R-:W-:Y:S01]  /*4bf0*/  SEL R99, R74, R99, !P0 ;  /* 0x000000634a637207 */ /* 0x000fe20004000000 */
[----:B------:R-:W-:Y:S01]  /*4c00*/  VIADD R36, R18, 0x60 ;  /* 0x0000006012247836 */ /* 0x000fe20000000000 */
[----:B------:R-:W-:Y:S01]  /*4c10*/  IADD3.X R13, R80, R51, R32, P5, P6 ;  /* 0x00000033500d7210 */ /* 0x000fe20002fec420 */
[----:B------:R-:W-:Y:S01]  /*4c20*/  IMAD.SHL.U32 R15, R15, 0x40, RZ ;  /* 0x000000400f0f7824 */ /* 0x000fe200078e00ff */
[----:B------:R-:W-:Y:S01]  /*4c30*/  LEA R48, P5, R12, R84, 0x1 ;  /* 0x000000540c307211 */ /* 0x000fe200078a08ff */
[----:B------:R-:W-:Y:S01]  /*4c40*/  IMAD.SHL.U32 R36, R36, 0x40, RZ ;  /* 0x0000004024247824 */ /* 0x000fe200078e00ff */
[----:B------:R-:W-:Y:S02]  /*4c50*/  BSSY B1, `(.L_x_12582) ;  /* 0x0000070000017945 */ /* 0x000fe40003800000 */
[----:B------:R-:W-:Y:S01]  /*4c60*/  LEA.HI.X R49, R12, R85, R13, 0x1, P5 ;  /* 0x000000550c317211 */ /* 0x000fe200028f0c0d */
[----:B------:R-:W-:Y:S01]  /*4c70*/  IMAD R13, R19, 0x3000, R3 ;  /* 0x00003000130d7824 */ /* 0x000fe200078e0203 */
[----:B------:R-:W-:-:S02]  /*4c80*/  SHF.R.S32.HI R12, RZ, 0x1f, R99 ;  /* 0x0000001fff0c7819 */ /* 0x000fc40000011463 */
[----:B------:R-:W-:Y:S01]  /*4c90*/  LOP3.LUT R15, R15, 0x1c0, RZ, 0xc0, !PT ;  /* 0x000001c00f0f7812 */ /* 0x000fe200078ec0ff */
[----:B------:R-:W-:Y:S01]  /*4ca0*/  IMAD R13, R13, 0x2, R2 ;  /* 0x000000020d0d7824 */ /* 0x000fe200078e0202 */
[----:B------:R-:W-:Y:S02]  /*4cb0*/  LEA.HI R99, R12, R99, RZ, 0x4 ;  /* 0x000000630c637211 */ /* 0x000fe400078f20ff */
[----:B------:R-:W-:Y:S02]  /*4cc0*/  LOP3.LUT R36, R36, 0x1c0, RZ, 0xc0, !PT ;  /* 0x000001c024247812 */ /* 0x000fe400078ec0ff */
[----:B------:R-:W-:Y:S02]  /*4cd0*/  LEA.HI.SX32 R53, R99, R64, 0x1c ;  /* 0x0000004063357211 */ /* 0x000fe400078fe2ff */
[----:B------:R-:W-:-:S03]  /*4ce0*/  SHF.R.U32.HI R15, RZ, 0x3, R15 ;  /* 0x00000003ff0f7819 */ /* 0x000fc6000001160f */
[----:B------:R-:W-:-:S05]  /*4cf0*/  IMAD.SHL.U32 R53, R53, 0x8, RZ ;  /* 0x0000000835357824 */ /* 0x000fca00078e00ff */
[----:B------:R-:W-:-:S04]  /*4d00*/  LOP3.LUT R12, R36, 0x38, R53, 0xf8, !PT ;  /* 0x00000038240c7812 */ /* 0x000fc800078ef835 */
[----:B------:R-:W-:-:S05]  /*4d10*/  LOP3.LUT R12, R12, R15, RZ, 0x3c, !PT ;  /* 0x0000000f0c0c7212 */ /* 0x000fca00078e3cff */
[----:B--2---:R-:W-:-:S04]  /*4d20*/  IMAD.IADD R12, R14, 0x1, R12 ;  /* 0x000000010e0c7824 */ /* 0x004fc800078e020c */
        /* <DEDUP_REMOVED lines=8> */
[----:B------:R-:W-:Y:S02]  /*4db0*/  PRMT R115, R115, 0x5410, R52 ;  /* 0x0000541073737816 */ /* 0x000fe40000000034 */
[----:B------:R-:W-:Y:S02]  /*4dc0*/  PRMT R111, R111, 0x5410, R92 ;  /* 0x000054106f6f7816 */ /* 0x000fe4000000005c */
[--C-:B------:R-:W-:Y:S01]  /*4dd0*/  SHF.R.U64 R93, R42, 0x10, R43.reuse ;  /* 0x000000102a5d7819 */ /* 0x100fe2000000122b */
[----:B------:R-:W-:Y:S01]  /*4de0*/  IMAD.U32 R52, R115, 0x10000, RZ ;  /* 0x0001000073347824 */ /* 0x000fe200078e00ff */
[----:B------:R-:W-:-:S02]  /*4df0*/  SHF.R.U32.HI R54, RZ, 0x10, R43 ;  /* 0x00000010ff367819 */ /* 0x000fc4000001162b */
[--C-:B------:R-:W-:Y:S02]  /*4e00*/  SHF.R.U64 R55, R46, 0x10, R47.reuse ;  /* 0x000000102e377819 */ /* 0x100fe4000000122f */
[----:B------:R-:W-:Y:S01]  /*4e10*/  SHF.R.U32.HI R90, RZ, 0x10, R47 ;  /* 0x00000010ff5a7819 */ /* 0x000fe2000001162f */
[C---:B------:R-:W-:Y:S01]  /*4e20*/  IMAD.U32 R47, R39.reuse, 0x10000, RZ ;  /* 0x00010000272f7824 */ /* 0x040fe200078e00ff */
[----:B------:R-:W-:Y:S01]  /*4e30*/  LOP3.LUT R42, R39, 0xffff0000, RZ, 0xc0, !PT ;  /* 0xffff0000272a7812 */ /* 0x000fe200078ec0ff */
[----:B------:R-:W-:Y:S01]  /*4e40*/  IMAD.U32 R39, R111, 0x10000, RZ ;  /* 0x000100006f277824 */ /* 0x000fe200078e00ff */
[----:B------:R-:W-:Y:S01]  /*4e50*/  SHF.R.U64 R91, R44, 0x10, R45 ;  /* 0x000000102c5b7819 */ /* 0x000fe2000000122d */
[----:B-1----:R-:W-:Y:S01]  /*4e60*/  IMAD.U32 R45, R13, 0x10000, RZ ;  /* 0x000100000d2d7824 */ /* 0x002fe200078e00ff */
[----:B------:R-:W-:Y:S01]  /*4e70*/  PRMT R109, R109, 0x5410, R54 ;  /* 0x000054106d6d7816 */ /* 0x000fe20000000036 */
[CC--:B------:R-:W-:Y:S01]  /*4e80*/  FMUL.FTZ R54, R50.reuse, R52.reuse ;  /* 0x0000003432367220 */ /* 0x0c0fe20000410000 */
[----:B------:R-:W-:Y:S01]  /*4e90*/  PRMT R113, R113, 0x5410, R90 ;  /* 0x0000541071717816 */ /* 0x000fe2000000005a */
[-C--:B------:R-:W-:Y:S01]  /*4ea0*/  FMUL.FTZ R50, R50, R39.reuse ;  /* 0x0000002732327220 */ /* 0x080fe20000410000 */
[----:B------:R-:W-:Y:S01]  /*4eb0*/  LOP3.LUT R46, R37, 0xffff0000, RZ, 0xc0, !PT ;  /* 0xffff0000252e7812 */ /* 0x000fe200078ec0ff */
[----:B------:R-:W-:Y:S01]  /*4ec0*/  FFMA.FTZ R39, R45, R39, -R54 ;  /* 0x000000272d277223 */ /* 0x000fe20000010836 */
[----:B------:R-:W-:Y:S01]  /*4ed0*/  LOP3.LUT R115, R115, 0xffff0000, RZ, 0xc0, !PT ;  /* 0xffff000073737812 */ /* 0x000fe200078ec0ff */
[----:B------:R-:W-:Y:S01]  /*4ee0*/  IMAD.U32 R54, R113, 0x10000, RZ ;  /* 0x0001000071367824 */ /* 0x000fe200078e00ff */
[----:B------:R-:W-:Y:S01]  /*4ef0*/  LOP3.LUT R111, R111, 0xffff0000, RZ, 0xc0, !PT ;  /* 0xffff00006f6f7812 */ /* 0x000fe200078ec0ff */
[----:B------:R-:W-:Y:S01]  /*4f00*/  FFMA.FTZ R45, R45, R52, R50 ;  /* 0x000000342d2d7223 */ /* 0x000fe20000010032 */
[----:B------:R-:W-:Y:S01]  /*4f10*/  IMAD.U32 R52, R109, 0x10000, RZ ;  /* 0x000100006d347824 */ /* 0x000fe200078e00ff */
[----:B------:R-:W-:Y:S01]  /*4f20*/  SHF.R.U64 R99, R40, 0x10, R41 ;  /* 0x0000001028637819 */ /* 0x000fe20000001229 */
[C---:B------:R-:W-:Y:S01]  /*4f30*/  FMUL.FTZ R90, R46.reuse, R115 ;  /* 0x000000732e5a7220 */ /* 0x040fe20000410000 */
[----:B------:R-:W-:Y:S01]  /*4f40*/  LOP3.LUT R43, R13, 0xffff0000, RZ, 0xc0, !PT ;  /* 0xffff00000d2b7812 */ /* 0x000fe200078ec0ff */
[----:B------:R-:W-:Y:S01]  /*4f50*/  FMUL.FTZ R50, R46, R111 ;  /* 0x0000006f2e327220 */ /* 0x000fe20000410000 */
[----:B------:R-:W-:Y:S01]  /*4f60*/  PRMT R112, R112, 0x5410, R55 ;  /* 0x0000541070707816 */ /* 0x000fe20000000037 */
[----:B------:R-:W-:-:S02]  /*4f70*/  IMAD.U32 R44, R15, 0x10000, RZ ;  /* 0x000100000f2c7824 */ /* 0x000fc400078e00ff */
[C---:B------:R-:W-:Y:S01]  /*4f80*/  FMUL.FTZ R55, R47.reuse, R54 ;  /* 0x000000362f377220 */ /* 0x040fe20000410000 */
[----:B------:R-:W-:Y:S01]  /*4f90*/  PRMT R114, R114, 0x5410, R91 ;  /* 0x0000541072727816 */ /* 0x000fe2000000005b */
[-C--:B------:R-:W-:Y:S01]  /*4fa0*/  FMUL.FTZ R47, R47, R52.reuse ;  /* 0x000000342f2f7220 */ /* 0x080fe20000410000 */
[----:B------:R-:W-:Y:S01]  /*4fb0*/  PRMT R110, R110, 0x5410, R99 ;  /* 0x000054106e6e7816 */ /* 0x000fe20000000063 */
[----:B------:R-:W-:Y:S01]  /*4fc0*/  FFMA.FTZ R46, R43, R111, -R90 ;  /* 0x0000006f2b2e7223 */ /* 0x000fe2000001085a */
[----:B------:R-:W-:Y:S01]  /*4fd0*/  LOP3.LUT R113, R113, 0xffff0000, RZ, 0xc0, !PT ;  /* 0xffff000071717812 */ /* 0x000fe200078ec0ff */
[----:B------:R-:W-:Y:S01]  /*4fe0*/  FFMA.FTZ R50, R43, R115, R50 ;  /* 0x000000732b327223 */ /* 0x000fe20000010032 */
[C---:B------:R-:W-:Y:S01]  /*4ff0*/  FFMA.FTZ R43, R44.reuse, R52, -R55 ;  /* 0x000000342c2b7223 */ /* 0x040fe20000010837 */
[----:B------:R-:W-:Y:S01]  /*5000*/  LOP3.LUT R109, R109, 0xffff0000, RZ, 0xc0, !PT ;  /* 0xffff00006d6d7812 */ /* 0x000fe200078ec0ff */
[----:B------:R-:W-:Y:S01]  /*5010*/  FFMA.FTZ R44, R44, R54, R47 ;  /* 0x000000362c2c7223 */ /* 0x000fe2000001002f */
[----:B------:R-:W-:Y:S01]  /*5020*/  IMAD.U32 R37, R36, 0x10000, RZ ;  /* 0x0001000024257824 */ /* 0x000fe200078e00ff */
[----:B------:R-:W-:Y:S01]  /*5030*/  LOP3.LUT R40, R15, 0xffff0000, RZ, 0xc0, !PT ;  /* 0xffff00000f287812 */ /* 0x000fe200078ec0ff */
[----:B------:R-:W-:-:S02]  /*5040*/  IMAD.U32 R54, R114, 0x10000, RZ ;  /* 0x0001000072367824 */ /* 0x000fc400078e00ff */
[----:B------:R-:W-:Y:S01]  /*5050*/  FMUL.FTZ R47, R42, R113 ;  /* 0x000000712a2f7220 */ /* 0x000fe20000410000 */
[----:B------:R-:W-:Y:S02]  /*5060*/  IMAD.U32 R52, R110, 0x10000, RZ ;  /* 0x000100006e347824 */ /* 0x000fe400078e00ff */
[-C--:B------:R-:W-:Y:S01]  /*5070*/  FMUL.FTZ R91, R42, R109.reuse ;  /* 0x0000006d2a5b7220 */ /* 0x080fe20000410000 */
[C---:B------:R-:W-:Y:S01]  /*5080*/  FMUL.FTZ R42, R37.reuse, R54 ;  /* 0x00000036252a7220 */ /* 0x040fe20000410000 */
[----:B------:R-:W-:Y:S01]  /*5090*/  IMAD.U32 R13, R12, 0x10000, RZ ;  /* 0x000100000c0d7824 */ /* 0x000fe200078e00ff */
[----:B------:R-:W-:Y:S01]  /*50a0*/  LOP3.LUT R36, R36, 0xffff0000, RZ, 0xc0, !PT ;  /* 0xffff000024247812 */ /* 0x000fe200078ec0ff */
[----:B------:R-:W-:Y:S01]  /*50b0*/  FFMA.FTZ R90, R40, R109, -R47 ;  /* 0x0000006d285a7223 */ /* 0x000fe2000001082f */
[----:B------:R-:W-:Y:S01]  /*50c0*/  PRMT R108, R108, 0x5410, R93 ;  /* 0x000054106c6c7816 */ /* 0x000fe2000000005d */
[-C--:B------:R-:W-:Y:S01]  /*50d0*/  FMUL.FTZ R37, R37, R52.reuse ;  /* 0x0000003425257220 */ /* 0x080fe20000410000 */
[----:B------:R-:W-:Y:S01]  /*50e0*/  LOP3.LUT R55, R114, 0xffff0000, RZ, 0xc0, !PT ;  /* 0xffff000072377812 */ /* 0x000fe200078ec0ff */
[----:B------:R-:W-:Y:S01]  /*50f0*/  IMAD.U32 R15, R14, 0x10000, RZ ;  /* 0x000100000e0f7824 */ /* 0x000fe200078e00ff */
[----:B------:R-:W-:Y:S01]  /*5100*/  LOP3.LUT R47, R110, 0xffff0000, RZ, 0xc0, !PT ;  /* 0xffff00006e2f7812 */ /* 0x000fe200078ec0ff */
[----:B------:R-:W-:Y:S01]  /*5110*/  FFMA.FTZ R113, R40, R113, R91 ;  /* 0x0000007128717223 */ /* 0x000fe2000001005b */
[----:B------:R-:W-:Y:S01]  /*5120*/  LOP3.LUT R12, R12, 0xffff0000, RZ, 0xc0, !PT ;  /* 0xffff00000c0c7812 */ /* 0x000fe200078ec0ff */
[C---:B------:R-:W-:Y:S01]  /*5130*/  FFMA.FTZ R42, R13.reuse, R52, -R42 ;  /* 0x000000340d2a7223 */ /* 0x040fe2000001082a */
[----:B------:R-:W-:Y:S01]  /*5140*/  LOP3.LUT R41, R14, 0xffff0000, RZ, 0xc0, !PT ;  /* 0xffff00000e297812 */ /* 0x000fe200078ec0ff */
[----:B------:R-:W-:Y:S01]  /*5150*/  FFMA.FTZ R37, R13, R54, R37 ;  /* 0x000000360d257223 */ /* 0x000fe20000010025 */
[----:B------:R-:W-:-:S02]  /*5160*/  IMAD.U32 R14, R38, 0x10000, RZ ;  /* 0x00010000260e7824 */ /* 0x000fc400078e00ff */
[----:B------:R-:W-:Y:S01]  /*5170*/  FMUL.FTZ R91, R36, R55 ;  /* 0x00000037245b7220 */ /* 0x000fe20000410000 */
[----:B------:R-:W-:Y:S01]  /*5180*/  IMAD.U32 R13, R108, 0x10000, RZ ;  /* 0x000100006c0d7824 */ /* 0x000fe200078e00ff */
[----:B------:R-:W-:Y:S01]  /*5190*/  LOP3.LUT R38, R38, 0xffff0000, RZ, 0xc0, !PT ;  /* 0xffff000026267812 */ /* 0x000fe200078ec0ff */
[-C--:B------:R-:W-:Y:S01]  /*51a0*/  FMUL.FTZ R93, R36, R47.reuse ;  /* 0x0000002f245d7220 */ /* 0x080fe20000410000 */
[----:B------:R-:W-:Y:S01]  /*51b0*/  LOP3.LUT R108, R108, 0xffff0000, RZ, 0xc0, !PT ;  /* 0xffff00006c6c7812 */ /* 0x000fe200078ec0ff */
[----:B------:R-:W-:Y:S02]  /*51c0*/  IMAD.U32 R36, R112, 0x10000, RZ ;  /* 0x0001000070247824 */ /* 0x000fe400078e00ff */
[----:B------:R-:W-:Y:S01]  /*51d0*/  FFMA.FTZ R91, R12, R47, -R91 ;  /* 0x0000002f0c5b7223 */ /* 0x000fe2000001085b */
[----:B------:R-:W-:Y:S01]  /*51e0*/  LOP3.LUT R112, R112, 0xffff0000, RZ, 0xc0, !PT ;  /* 0xffff000070707812 */ /* 0x000fe200078ec0ff */
[----:B------:R-:W-:Y:S01]  /*51f0*/  FFMA.FTZ R12, R12, R55, R93 ;  /* 0x000000370c0c7223 */ /* 0x000fe2000001005d */
[-C--:B------:R-:W-:Y:S01]  /*5200*/  FMUL.FTZ R47, R14, R13.reuse ;  /* 0x0000000d0e2f7220 */ /* 0x080fe20000410000 */
        /* <DEDUP_REMOVED lines=16> */
[----:B------:R-:W-:Y:S01]  /*5310*/  MOV R12, R38 ;  /* 0x00000026000c7202 */ /* 0x000fe20000000f00 */
[----:B------:R-:W-:Y:S01]  /*5320*/  IMAD.MOV.U32 R38, RZ, RZ, R47 ;  /* 0x000000ffff267224 */ /* 0x000fe200078e002f */
[----:B------:R-:W-:Y:S01]  /*5330*/  F2FP.BF16.F32.PACK_AB R15, R90, R43 ;  /* 0x0000002b5a0f723e */ /* 0x000fe200000010ff */
[----:B------:R-:W-:-:S07]  /*5340*/  IMAD.MOV.U32 R39, RZ, RZ, R44 ;  /* 0x000000ffff277224 */ /* 0x000fce00078e002c */
.L_x_12583:
[----:B------:R-:W-:Y:S05]  /*5350*/  BSYNC B1 ;  /* 0x0000000000017941 */ /* 0x000fea0003800000 */
.L_x_12582:
        /* <DEDUP_REMOVED lines=10> */
.L_x_12549:
[----:B------:R-:W-:-:S13]  /*5400*/  ISETP.NE.AND P3, PT, R155, 0x3, PT ;  /* 0x000000039b00780c */ /* 0x000fda0003f65270 */
[----:B------:R-:W-:Y:S05]  /*5410*/  @!P3 BRA `(.L_x_12584) ;  /* 0x000000000004b947 */ /* 0x000fea0003800000 */
[----:B------:R-:W-:Y:S01]  /*5420*/  BPT.TRAP 0x1 ;  /* 0x000000040000795c */ /* 0x000fe20000300000 */
.L_x_12584:
[----:B------:R-:W-:Y:S01]  /*5430*/  IMAD R82, R19, 0x8, R2 ;  /* 0x0000000813527824 */ /* 0x000fe200078e0202 */
[----:B------:R-:W-:Y:S01]  /*5440*/  SHF.L.U32 R94, R153, 0x1f, RZ ;  /* 0x0000001f995e7819 */ /* 0x000fe200000006ff */
[----:B------:R-:W-:Y:S01]  /*5450*/  IMAD R86, R29, -0xc0, R27 ;  /* 0xffffff401d567824 */ /* 0x000fe200078e021b */
[----:B------:R-:W-:Y:S02]  /*5460*/  BSSY B1, `(.L_x_12585) ;  /* 0x0000004000017945 */ /* 0x000fe40003800000 */
[----:B------:R-:W0:Y:S02]  /*5470*/  SYNCS.PHASECHK.TRANS64.TRYWAIT P4, [R82+URZ+0x30890], R94 ;  /* 0x0308905e520075a7 */ /* 0x000e24000808017f */
[----:B------:R-:W-:Y:S01]  /*5480*/  VIMNMX R86, R86, 0xc0, PT ;  /* 0x000000c056567848 */ /* 0x000fe20003fe0100 */
[----:B0-----:R-:W-:Y:S06]  /*5490*/  @!P4 BRA `(.L_x_12586) ;  /* 0x0000012800f0c947 */ /* 0x001fec0003800000 */
.L_x_12812:
[----:B------:R-:W-:Y:S05]  /*54a0*/  BSYNC B1 ;  /* 0x0000000000017941 */ /* 0x000fea0003800000 */
.L_x_12585:
[----:B------:R-:W-:Y:S01]  /*54b0*/  ISETP.GE.AND P4, PT, R18, R86, PT ;  /* 0x000000561200720c */ /* 0x000fe20003f86270 */
[----:B------:R-:W-:-:S12]  /*54c0*/  BSSY B1, `(.L_x_12587) ;  /* 0x0000006000017945 */ /* 0x000fd80003800000 */
[----:B------:R-:W-:Y:S05]  /*54d0*/  @P4 BRA `(.L_x_12588) ;  /* 0x0000000000104947 */ /* 0x000fea0003800000 */
[----:B------:R-:W1:Y:S04]  /*54e0*/  @!P1 LDS.128 R12, [R87+0x12000] ;  /* 0x01200000570c9984 */ /* 0x000e680000000c00 */
[----:B------:R-:W2:Y:S04]  /*54f0*/  @!P2 LDS.128 R36, [R83+0x12000] ;  /* 0x012000005324a984 */ /* 0x000ea80000000c00 */
[----:B-1----:R1:W-:Y:S04]  /*5500*/  @!P1 STG.E.128 desc[UR56][R42.64], R12 ;  /* 0x0000000c2a009986 */ /* 0x0023e8000c101d38 */
[----:B--2---:R1:W-:Y:S02]  /*5510*/  @!P2 STG.E.128 desc[UR56][R42.64+0x40], R36 ;  /* 0x000040242a00a986 */ /* 0x0043e4000c101d38 */
.L_x_12588:
[----:B------:R-:W-:Y:S05]  /*5520*/  BSYNC B1 ;  /* 0x0000000000017941 */ /* 0x000fea0003800000 */
.L_x_12587:
[----:B-1----:R-:W-:-:S05]  /*5530*/  VIADD R12, R18, 0x60 ;  /* 0x00000060120c7836 */ /* 0x002fca0000000000 */
[----:B------:R-:W-:-:S13]  /*5540*/  ISETP.GE.AND P4, PT, R12, R86, PT ;  /* 0x000000560c00720c */ /* 0x000fda0003f86270 */
[----:B------:R-:W-:Y:S05]  /*5550*/  @P4 BRA `(.L_x_12566) ;  /* 0x0000000000104947 */ /* 0x000fea0003800000 */
[----:B------:R-:W1:Y:S04]  /*5560*/  @!P1 LDS.128 R12, [R87+0x15000] ;  /* 0x01500000570c9984 */ /* 0x000e680000000c00 */
[----:B------:R-:W2:Y:S04]  /*5570*/  @!P2 LDS.128 R36, [R83+0x15000] ;  /* 0x015000005324a984 */ /* 0x000ea80000000c00 */
[----:B-1----:R1:W-:Y:S04]  /*5580*/  @!P1 STG.E.128 desc[UR56][R40.64], R12 ;  /* 0x0000000c28009986 */ /* 0x0023e8000c101d38 */
[----:B--2---:R1:W-:Y:S02]  /*5590*/  @!P2 STG.E.128 desc[UR56][R40.64+0x40], R36 ;  /* 0x000040242800a986 */ /* 0x0043e4000c101d38 */
.L_x_12566:
[----:B------:R-:W-:Y:S05]  /*55a0*/  BSYNC B0 ;  /* 0x0000000000007941 */ /* 0x000fea0003800000 */
.L_x_12548:
        /* <DEDUP_REMOVED lines=17> */
.L_x_12590:
[----:B------:R-:W-:Y:S05]  /*56c0*/  BSYNC B0 ;  /* 0x0000000000007941 */ /* 0x000fea0003800000 */
.L_x_12589:
[----:B------:R-:W2:Y:S01]  /*56d0*/  SYNCS.PHASECHK.TRANS64.TRYWAIT P3, [R82+URZ+0x308b0], R94 ;  /* 0x0308b05e520075a7 */ /* 0x000ea2000806017f */
[----:B------:R-:W-:Y:S01]  /*56e0*/  ULDC UR58, c[0x0][0x2f4] ;  /* 0x0000bd00003a7ab9 */ /* 0x000fe20000000800 */
[----:B------:R-:W-:Y:S01]  /*56f0*/  ULDC.64 UR38, c[0x0][0x328] ;  /* 0x0000ca0000267ab9 */ /* 0x000fe20000000a00 */
[----:B------:R-:W-:Y:S01]  /*5700*/  ULDC.64 UR36, c[0x0][0x318] ;  /* 0x0000c60000247ab9 */ /* 0x000fe20000000a00 */
[----:B------:R-:W-:Y:S01]  /*5710*/  BSSY B0, `(.L_x_12591) ;  /* 0x0000003000007945 */ /* 0x000fe20003800000 */
[----:B------:R-:W-:-:S03]  /*5720*/  IMAD.WIDE R36, R29, 0xc0, R4 ;  /* 0x000000c01d247825 */ /* 0x000fc600078e0204 */
[----:B--2---:R-:W-:Y:S05]  /*5730*/  @!P3 BRA `(.L_x_12592) ;  /* 0x00000128005cb947 */ /* 0x004fea0003800000 */
.L_x_12813:
[----:B------:R-:W-:Y:S05]  /*5740*/  BSYNC B0 ;  /* 0x0000000000007941 */ /* 0x000fea0003800000 */
.L_x_12591:
[----:B------:R-:W-:Y:S01]  /*5750*/  ISETP.GE.AND P3, PT, R18, R86, PT ;  /* 0x000000561200720c */ /* 0x000fe20003f66270 */
[----:B------:R-:W-:-:S12]  /*5760*/  BSSY B0, `(.L_x_12593) ;  /* 0x0000010000007945 */ /* 0x000fd80003800000 */
        /* <DEDUP_REMOVED lines=10> */
[----:B------:R-:W1:Y:S04]  /*5810*/  @!P3 LDS.128 R12, [R87] ;  /* 0x00000000570cb984 */ /* 0x000e680000000c00 */
[----:B-1----:R-:W-:Y:S01]  /*5820*/  @!P3 STG.E.128 desc[UR56][R38.64], R12 ;  /* 0x0000000c2600b986 */ /* 0x002fe2000c101d38 */
[----:B------:R-:W-:-:S13]  /*5830*/  ISETP.GE.AND P3, PT, R77, UR58, PT ;  /* 0x0000003a4d007c0c */ /* 0x000fda000bf66270 */
[----:B------:R-:W1:Y:S04]  /*5840*/  @!P3 LDS.128 R12, [R83] ;  /* 0x00000000530cb984 */ /* 0x000e680000000c00 */
[----:B-1----:R3:W-:Y:S02]  /*5850*/  @!P3 STG.E.128 desc[UR56][R38.64+0x40], R12 ;  /* 0x0000400c2600b986 */ /* 0x0027e4000c101d38 */
.L_x_12594:
[----:B------:R-:W-:Y:S05]  /*5860*/  BSYNC B0 ;  /* 0x0000000000007941 */ /* 0x000fea0003800000 */
.L_x_12593:
[----:B-1-3--:R-:W-:Y:S01]  /*5870*/  VIADD R12, R18, 0x60 ;  /* 0x00000060120c7836 */ /* 0x00afe20000000000 */
[----:B------:R-:W-:Y:S04]  /*5880*/  BSSY B0, `(.L_x_12595) ;  /* 0x0000013000007945 */ /* 0x000fe80003800000 */
[----:B------:R-:W-:-:S13]  /*5890*/  ISETP.GE.AND P3, PT, R12, R86, PT ;  /* 0x000000560c00720c */ /* 0x000fda0003f66270 */
[----:B------:R-:W-:Y:S05]  /*58a0*/  @P3 BRA `(.L_x_12596) ;  /* 0x0000000000403947 */ /* 0x000fea0003800000 */
[----:B------:R-:W-:Y:S01]  /*58b0*/  IADD3 R15, P3, R36, 0x60, RZ ;  /* 0x00000060240f7810 */ /* 0x000fe20007f7e0ff */
        /* <DEDUP_REMOVED lines=15> */
.L_x_12596:
[----:B------:R-:W-:Y:S05]  /*59b0*/  BSYNC B0 ;  /* 0x0000000000007941 */ /* 0x000fea0003800000 */
.L_x_12595:
[----:B-1----:R-:W3:Y:S01]  /*59c0*/  LDL R12, [R1] ;  /* 0x00000000010c7983 */ /* 0x002ee20000100800 */
        /* <DEDUP_REMOVED lines=22> */
.L_x_12543:
[----:B------:R-:W-:Y:S01]  /*5b30*/  IMAD.MOV.U32 R3, RZ, RZ, RZ ;  /* 0x000000ffff037224 */ /* 0x000fe200078e00ff */
[----:B------:R-:W-:Y:S06]  /*5b40*/  @P0 BRA `(.L_x_12598) ;  /* 0x00000000000c0947 */ /* 0x000fec0003800000 */
[----:B------:R-:W1:Y:S01]  /*5b50*/  FENCE.VIEW.ASYNC.G ;  /* 0x00000000000073c6 */ /* 0x000e620000000100 */
[----:B------:R-:W-:Y:S05]  /*5b60*/  WARPSYNC.ALL ;  /* 0x0000000000007948 */ /* 0x000fea0003800000 */
[----:B-1----:R-:W-:Y:S06]  /*5b70*/  BAR.ARV 0xc, 0x200 ;  /* 0x0308000000007b1d */ /* 0x002fec0000002000 */
.L_x_12598:
        /* <DEDUP_REMOVED lines=34> */
.L_x_12600:
[----:B------:R-:W-:Y:S05]  /*5da0*/  BSYNC B0 ;  /* 0x0000000000007941 */ /* 0x000fea0003800000 */
.L_x_12599:
        /* <DEDUP_REMOVED lines=19> */
[----:B------:R1:W-:Y:S01]  /*5ee0*/  STL [R1+0x38], R0 ;  /* 0x0000380001007387 */ /* 0x0003e20000100800 */
[----:B------:R-:W-:Y:S02]  /*5ef0*/  VIADDMNMX R136, R0, R3, R26, PT ;  /* 0x0000000300887246 */ /* 0x000fe4000380011a */
[----:B------:R-:W-:Y:S02]  /*5f00*/  CS2R R26, SRZ ;  /* 0x00000000001a7805 */ /* 0x000fe4000001ff00 */
[----:B------:R-:W-:-:S13]  /*5f10*/  ISETP.GT.AND P1, PT, R136, R0, PT ;  /* 0x000000008800720c */ /* 0x000fda0003f24270 */
[----:B-1----:R-:W-:Y:S05]  /*5f20*/  @!P1 BRA `(.L_x_12601) ;  /* 0x0000009000089947 */ /* 0x002fea0003800000 */
[----:B------:R-:W-:-:S03]  /*5f30*/  UMOV UR4, 0xffffffff ;  /* 0xffffffff00047882 */ /* 0x000fc60000000000 */
[----:B------:R-:W-:Y:S05]  /*5f40*/  BRA.DIV UR4, `(.L_x_12602) ;  /* 0x00000122046c7947 */ /* 0x000fea000b800000 */
[----:B------:R-:W1:Y:S02]  /*5f50*/  S2R R0, SR_TID.X ;  /* 0x0000000000007919 */ /* 0x000e640000002100 */
[----:B-1----:R-:W-:-:S05]  /*5f60*/  VIADD R3, R0, 0xffffff80 ;  /* 0xffffff8000037836 */ /* 0x002fca0000000000 */
[----:B------:R-:W-:-:S04]  /*5f70*/  SHF.R.S32.HI R0, RZ, 0x1f, R3 ;  /* 0x0000001fff007819 */ /* 0x000fc80000011403 */
[----:B------:R-:W-:-:S04]  /*5f80*/  LEA.HI R0, R0, R3, RZ, 0x7 ;  /* 0x0000000300007211 */ /* 0x000fc800078f38ff */
[----:B------:R-:W-:-:S06]  /*5f90*/  SHF.R.S32.HI R0, RZ, 0x7, R0 ;  /* 0x00000007ff007819 */ /* 0x000fcc0000011400 */
[----:B------:R-:W1:Y:S04]  /*5fa0*/  SHFL.IDX PT, R0, R0, RZ, 0x1f ;  /* 0x00001fff00007589 */ /* 0x000e6800000e0000 */
[----:B-1----:R1:W-:Y:S02]  /*5fb0*/  STL [R1+0x40], R0 ;  /* 0x0000400001007387 */ /* 0x0023e40000100800 */
.L_x_12816:
[----:B------:R-:W1:Y:S01]  /*5fc0*/  LDL R3, [R1+0x40] ;  /* 0x0000400001037983 */ /* 0x000e620000100800 */
[----:B------:R-:W-:Y:S01]  /*5fd0*/  BSSY B6, `(.L_x_12603) ;  /* 0x000001c000067945 */ /* 0x000fe20003800000 */
[----:B-1----:R-:W-:-:S05]  /*5fe0*/  IMAD.HI R0, R3, 0x55555556, RZ ;  /* 0x5555555603007827 */ /* 0x002fca00078e02ff */
[----:B------:R-:W-:-:S05]  /*5ff0*/  LEA.HI R0, R0, R0, RZ, 0x1 ;  /* 0x0000000000007211 */ /* 0x000fca00078f08ff */
[----:B------:R-:W-:-:S04]  /*6000*/  IMAD R3, R0, -0x3, R3 ;  /* 0xfffffffd00037824 */ /* 0x000fc800078e0203 */
[----:B------:R-:W-:Y:S01]  /*6010*/  IMAD R0, R3, 0x2000, R2 ;  /* 0x0000200003007824 */ /* 0x000fe200078e0202 */
[----:B------:R1:W-:Y:S03]  /*6020*/  STL [R1+0x3c], R3 ;  /* 0x00003c0301007387 */ /* 0x0003e60000100800 */
[----:B------:R-:W-:-:S05]  /*6030*/  VIADD R0, R0, 0xc400 ;  /* 0x0000c40000007836 */ /* 0x000fca0000000000 */
[----:B------:R-:W-:Y:S01]  /*6040*/  SHF.R.U32.HI R0, RZ, 0x4, R0 ;  /* 0x00000004ff007819 */ /* 0x000fe20000011600 */
[----:B-1----:R-:W-:-:S03]  /*6050*/  VIADD R3, R2, 0x1e800 ;  /* 0x0001e80002037836 */ /* 0x002fc60000000000 */
[----:B------:R-:W-:Y:S02]  /*6060*/  LOP3.LUT R29, R0, 0x3fff, RZ, 0xc0, !PT ;  /* 0x00003fff001d7812 */ /* 0x000fe400078ec0ff */
[----:B------:R-:W-:-:S13]  /*6070*/  LOP3.LUT P0, RZ, R3, 0x3ff, RZ, 0xc0, !PT ;  /* 0x000003ff03ff7812 */ /* 0x000fda000780c0ff */
        /* <DEDUP_REMOVED lines=16> */
[----:B-1---5:R-:W-:Y:S05]  /*6180*/  CALL.ABS.NOINC R14 ;  /* 0x000000000e007343 */ /* 0x022fea0003c00000 */
.L_x_12604:
[----:B------:R-:W-:Y:S05]  /*6190*/  BSYNC B6 ;  /* 0x0000000000067941 */ /* 0x000fea0003800000 */
.L_x_12603:
        /* <DEDUP_REMOVED lines=13> */
.L_x_12608:
[----:B--2---:R2:W3:Y:S02]  /*6270*/  SYNCS.PHASECHK.TRANS64.TRYWAIT P0, [R2+URZ+0x30800], R3 ;  /* 0x03080003020075a7 */ /* 0x0044e4000800017f */
[----:B---3--:R-:W-:Y:S05]  /*6280*/  @!P0 NANOSLEEP.SYNCS 0x989680 ;  /* 0x009896800000895d */ /* 0x008fea0003900000 */
[----:B------:R-:W3:Y:S02]  /*6290*/  @!P0 SYNCS.PHASECHK.TRANS64 P0, [R2+URZ+0x30800], R3 ;  /* 0x03080003020085a7 */ /* 0x000ee4000800007f */
[----:B---3--:R-:W-:Y:S05]  /*62a0*/  @!P0 BRA `(.L_x_12608) ;  /* 0xfffffffc00f08947 */ /* 0x008fea000383ffff */
.L_x_12607:
[----:B------:R-:W-:Y:S05]  /*62b0*/  BSYNC B0 ;  /* 0x0000000000007941 */ /* 0x000fea0003800000 */
.L_x_12606:
[----:B------:R-:W-:Y:S05]  /*62c0*/  BRA `(.L_x_12609) ;  /* 0x0000002000f87947 */ /* 0x000fea0003800000 */
.L_x_12605:
[----:B-----5:R-:W-:Y:S01]  /*62d0*/  SHF.R.S32.HI R0, RZ, 0x1f, R25 ;  /* 0x0000001fff007819 */ /* 0x020fe20000011419 */
[----:B------:R-:W-:Y:S01]  /*62e0*/  VIADD R3, R2, 0xc400 ;  /* 0x0000c40002037836 */ /* 0x000fe20000000000 */
[----:B------:R-:W-:Y:S01]  /*62f0*/  ULDC.64 UR4, c[0x0][0x3f8] ;  /* 0x0000fe0000047ab9 */ /* 0x000fe20000000a00 */
[----:B------:R-:W-:Y:S01]  /*6300*/  ULDC.64 UR6, c[0x0][0x408] ;  /* 0x0001020000067ab9 */ /* 0x000fe20000000a00 */
[----:B------:R-:W-:Y:S01]  /*6310*/  IMAD.WIDE.U32 R4, R25, UR4, RZ ;  /* 0x0000000419047c25 */ /* 0x000fe2000f8e00ff */
[----:B------:R-:W-:Y:S01]  /*6320*/  BSSY B6, `(.L_x_12610) ;  /* 0x0000020000067945 */ /* 0x000fe20003800000 */
[----:B------:R-:W-:Y:S02]  /*6330*/  LOP3.LUT P0, RZ, R3, 0x3ff, RZ, 0xc0, !PT ;  /* 0x000003ff03ff7812 */ /* 0x000fe4000780c0ff */
[C---:B0-----:R-:W-:Y:S02]  /*6340*/  IMAD R6, R0.reuse, UR4, RZ ;  /* 0x0000000400067c24 */ /* 0x041fe4000f8e02ff */
[----:B------:R-:W-:-:S02]  /*6350*/  IMAD R0, R0, UR6, RZ ;  /* 0x0000000600007c24 */ /* 0x000fc4000f8e02ff */
[C---:B------:R-:W-:Y:S01]  /*6360*/  IMAD R3, R25.reuse, UR5, R6 ;  /* 0x0000000519037c24 */ /* 0x040fe2000f8e0206 */
[----:B------:R-:W-:Y:S01]  /*6370*/  ULDC.64 UR4, c[0x0][0x3e8] ;  /* 0x0000fa0000047ab9 */ /* 0x000fe20000000a00 */
[----:B------:R-:W-:-:S04]  /*6380*/  IMAD.WIDE.U32 R6, R25, UR6, RZ ;  /* 0x0000000619067c25 */ /* 0x000fc8000f8e00ff */
[----:B------:R-:W-:Y:S01]  /*6390*/  IMAD R9, R25, UR7, R0 ;  /* 0x0000000719097c24 */ /* 0x000fe2000f8e0200 */
[----:B------:R-:W-:Y:S01]  /*63a0*/  ULDC.64 UR6, c[0x0][0x400] ;  /* 0x0001000000067ab9 */ /* 0x000fe20000000a00 */
[----:B------:R-:W-:Y:S01]  /*63b0*/  IMAD.IADD R5, R3, 0x1, R5 ;  /* 0x0000000103057824 */ /* 0x000fe200078e0205 */
[----:B------:R-:W-:Y:S01]  /*63c0*/  LEA R25, P1, R4, UR4, 0x1 ;  /* 0x0000000404197c11 */ /* 0x000fe2000f8208ff */
[----:B------:R-:W-:Y:S01]  /*63d0*/  IMAD.IADD R3, R9, 0x1, R7 ;  /* 0x0000000109037824 */ /* 0x000fe200078e0207 */
[----:B------:R-:W-:Y:S02]  /*63e0*/  LEA R27, P2, R6, UR6, 0x1 ;  /* 0x00000006061b7c11 */ /* 0x000fe4000f8408ff */
[----:B------:R-:W-:Y:S02]  /*63f0*/  LEA.HI.X R26, R4, UR5, R5, 0x1, P1 ;  /* 0x00000005041a7c11 */ /* 0x000fe400088f0c05 */
[----:B------:R-:W-:Y:S01]  /*6400*/  LEA.HI.X R28, R6, UR7, R3, 0x1, P2 ;  /* 0x00000007061c7c11 */ /* 0x000fe200090f0c03 */
        /* <DEDUP_REMOVED lines=17> */
.L_x_12611:
[----:B------:R-:W-:Y:S05]  /*6520*/  BSYNC B6 ;  /* 0x0000000000067941 */ /* 0x000fea0003800000 */
.L_x_12610:
        /* <DEDUP_REMOVED lines=11> */
.L_x_12822:
[----:B------:R-:W5:Y:S01]  /*65e0*/  LDL R7, [R1+0x64] ;  /* 0x0000640001077983 */ /* 0x000f620000100800 */
[----:B------:R-:W-:-:S03]  /*65f0*/  ULDC UR4, c[0x0][0x448] ;  /* 0x0001120000047ab9 */ /* 0x000fc60000000800 */
[----:B0-----:R-:W2:Y:S01]  /*6600*/  LDL R28, [R1+0x34] ;  /* 0x00003400011c7983 */ /* 0x001ea20000100800 */
[----:B------:R-:W-:Y:S01]  /*6610*/  IMAD R26, R24, UR4, RZ ;  /* 0x00000004181a7c24 */ /* 0x000fe2000f8e02ff */
[----:B------:R-:W-:Y:S01]  /*6620*/  BSSY B1, `(.L_x_12615) ;  /* 0x0000024000017945 */ /* 0x000fe20003800000 */
[----:B------:R-:W-:Y:S02]  /*6630*/  CS2R R8, SRZ ;  /* 0x0000000000087805 */ /* 0x000fe4000001ff00 */
[----:B------:R-:W-:Y:S02]  /*6640*/  CS2R R10, SRZ ;  /* 0x00000000000a7805 */ /* 0x000fe4000001ff00 */
[----:B------:R-:W-:Y:S02]  /*6650*/  CS2R R12, SRZ ;  /* 0x00000000000c7805 */ /* 0x000fe4000001ff00 */
[----:B------:R-:W-:Y:S02]  /*6660*/  ISETP.GE.AND P0, PT, R4, R26, PT ;  /* 0x0000001a0400720c */ /* 0x000fe40003f06270 */
[----:B-----5:R-:W-:-:S04]  /*6670*/  LEA.HI R6, R7, R7, RZ, 0x1 ;  /* 0x0000000707067211 */ /* 0x020fc800078f08ff */
[----:B------:R-:W-:Y:S01]  /*6680*/  LOP3.LUT R6, R6, 0xfffffffe, RZ, 0xc0, !PT ;  /* 0xfffffffe06067812 */ /* 0x000fe200078ec0ff */
[----:B--2---:R-:W-:-:S04]  /*6690*/  IMAD.SHL.U32 R4, R28, 0x40, RZ ;  /* 0x000000401c047824 */ /* 0x004fc800078e00ff */
[----:B------:R-:W-:Y:S01]  /*66a0*/  IMAD.IADD R27, R7, 0x1, -R6 ;  /* 0x00000001071b7824 */ /* 0x000fe200078e0a06 */
[----:B------:R-:W-:Y:S02]  /*66b0*/  CS2R R6, SRZ ;  /* 0x0000000000067805 */ /* 0x000fe4000001ff00 */
[----:B------:R-:W-:Y:S02]  /*66c0*/  LOP3.LUT R31, R4, 0x1c0, RZ, 0xc0, !PT ;  /* 0x000001c0041f7812 */ /* 0x000fe400078ec0ff */
[----:B------:R-:W-:Y:S01]  /*66d0*/  SHF.L.U32 R27, R27, 0x1f, RZ ;  /* 0x0000001f1b1b7819 */ /* 0x000fe200000006ff */
[----:B------:R-:W-:Y:S06]  /*66e0*/  @P0 BRA `(.L_x_12616) ;  /* 0x00000000005c0947 */ /* 0x000fec0003800000 */
[----:B------:R-:W-:Y:S01]  /*66f0*/  ULDC UR4, c[0x0][0x3f4] ;  /* 0x0000fd0000047ab9 */ /* 0x000fe20000000800 */
[----:B------:R-:W-:Y:S01]  /*6700*/  IMAD.SHL.U32 R9, R154, 0x2, RZ ;  /* 0x000000029a097824 */ /* 0x000fe200078e00ff */
[----:B------:R-:W-:Y:S01]  /*6710*/  ISETP.GE.AND P2, PT, R22, UR4, PT ;  /* 0x0000000416007c0c */ /* 0x000fe2000bf46270 */
[----:B------:R-:W-:Y:S01]  /*6720*/  IMAD.MOV.U32 R6, RZ, RZ, R0 ;  /* 0x000000ffff067224 */ /* 0x000fe200078e0000 */
[----:B------:R-:W-:Y:S01]  /*6730*/  ISETP.GE.AND P3, PT, R154, UR4, PT ;  /* 0x000000049a007c0c */ /* 0x000fe2000bf66270 */
[----:B-1----:R-:W-:Y:S01]  /*6740*/  IMAD.MOV.U32 R7, RZ, RZ, R3 ;  /* 0x000000ffff077224 */ /* 0x002fe200078e0003 */
[----:B------:R-:W-:Y:S01]  /*6750*/  SHF.R.S32.HI R13, RZ, 0x1f, R154 ;  /* 0x0000001fff0d7819 */ /* 0x000fe2000001149a */
[----:B---3--:R-:W-:Y:S01]  /*6760*/  IMAD.MOV.U32 R15, RZ, RZ, R5 ;  /* 0x000000ffff0f7224 */ /* 0x008fe200078e0005 */
[----:B------:R-:W-:-:S07]  /*6770*/  CS2R R10, SRZ ;  /* 0x00000000000a7805 */ /* 0x000fce000001ff00 */
[----:B------:R-:W-:Y:S01]  /*6780*/  @!P2 IMAD.WIDE R20, R22, 0x2, R6 ;  /* 0x000000021614a825 */ /* 0x000fe200078e0206 */
[----:B------:R-:W-:Y:S02]  /*6790*/  SHF.L.U64.HI R6, R154, 0x1, R13 ;  /* 0x000000019a067819 */ /* 0x000fe4000001020d */
[-C--:B------:R-:W-:Y:S02]  /*67a0*/  @!P3 IADD3 R24, P0, R0, R9.reuse, RZ ;  /* 0x000000090018b210 */ /* 0x080fe40007f1e0ff */
[----:B----4-:R-:W-:Y:S02]  /*67b0*/  @!P3 IADD3 R4, P1, R14, R9, RZ ;  /* 0x000000090e04b210 */ /* 0x010fe40007f3e0ff */
[----:B------:R-:W-:Y:S02]  /*67c0*/  CS2R R8, SRZ ;  /* 0x0000000000087805 */ /* 0x000fe4000001ff00 */
[----:B------:R-:W-:Y:S01]  /*67d0*/  CS2R R12, SRZ ;  /* 0x00000000000c7805 */ /* 0x000fe2000001ff00 */
[--C-:B------:R-:W-:Y:S01]  /*67e0*/  @!P3 IMAD.X R25, R3, 0x1, R6.reuse, P0 ;  /* 0x000000010319b824 */ /* 0x100fe200000e0606 */
[----:B------:R0:W5:Y:S01]  /*67f0*/  @!P2 LD.E.64 R10, desc[UR56][R20.64] ;  /* 0x00000038140aa980 */ /* 0x000162000c101b00 */
[----:B------:R-:W-:Y:S01]  /*6800*/  @!P3 IMAD.X R5, R5, 0x1, R6, P1 ;  /* 0x000000010505b824 */ /* 0x000fe200008e0606 */
[----:B------:R-:W-:Y:S01]  /*6810*/  CS2R R6, SRZ ;  /* 0x0000000000067805 */ /* 0x000fe2000001ff00 */
[----:B------:R-:W-:Y:S01]  /*6820*/  @!P2 IMAD.WIDE R14, R22, 0x2, R14 ;  /* 0x00000002160ea825 */ /* 0x000fe200078e020e */
[----:B------:R0:W5:Y:S04]  /*6830*/  @!P3 LD.E.64 R12, desc[UR56][R24.64] ;  /* 0x00000038180cb980 */ /* 0x000168000c101b00 */
[----:B------:R0:W5:Y:S04]  /*6840*/  @!P2 LD.E.64 R8, desc[UR56][R14.64] ;  /* 0x000000380e08a980 */ /* 0x000168000c101b00 */
[----:B------:R0:W5:Y:S02]  /*6850*/  @!P3 LD.E.64 R6, desc[UR56][R4.64] ;  /* 0x000000380406b980 */ /* 0x000164000c101b00 */
.L_x_12616:
[----:B------:R-:W-:Y:S05]  /*6860*/  BSYNC B1 ;  /* 0x0000000000017941 */ /* 0x000fea0003800000 */
.L_x_12615:
[----:B0--3--:R-:W0:Y:S01]  /*6870*/  S2R R5, SR_TID.X ;  /* 0x0000000000057919 */ /* 0x009e220000002100 */
[----:B------:R-:W2:Y:S01]  /*6880*/  SYNCS.PHASECHK.TRANS64.TRYWAIT P0, [R2+URZ+0x30800], R27 ;  /* 0x0308001b020075a7 */ /* 0x000ea2000800017f */
[----:B------:R-:W-:Y:S01]  /*6890*/  LOP3.LUT R0, R31, 0x18, R16, 0xf8, !PT ;  /* 0x000000181f007812 */ /* 0x000fe200078ef810 */
[----:B------:R-:W-:Y:S01]  /*68a0*/  IMAD R15, R33, -0xc0, R26 ;  /* 0xffffff40210f7824 */ /* 0x000fe200078e021a */
[----:B------:R-:W-:Y:S01]  /*68b0*/  SHF.R.U32.HI R31, RZ, 0x3, R31 ;  /* 0x00000003ff1f7819 */ /* 0x000fe2000001161f */
[----:B-----5:R-:W-:Y:S01]  /*68c0*/  IMAD.MOV.U32 R4, RZ, RZ, R13 ;  /* 0x000000ffff047224 */ /* 0x020fe200078e000d */
[--C-:B------:R-:W-:Y:S01]  /*68d0*/  SHF.R.U64 R35, R10, 0x10, R11.reuse ;  /* 0x000000100a237819 */ /* 0x100fe2000000120b */
[----:B----4-:R-:W-:Y:S01]  /*68e0*/  IMAD.MOV.U32 R14, RZ, RZ, R10 ;  /* 0x000000ffff0e7224 */ /* 0x010fe200078e000a */
[----:B------:R-:W-:Y:S01]  /*68f0*/  LOP3.LUT R26, R0, R31, RZ, 0x3c, !PT ;  /* 0x0000001f001a7212 */ /* 0x000fe200078e3cff */
[--C-:B------:R-:W-:Y:S01]  /*6900*/  IMAD.MOV.U32 R0, RZ, RZ, R11.reuse ;  /* 0x000000ffff007224 */ /* 0x100fe200078e000b */
[----:B------:R-:W-:Y:S01]  /*6910*/  SHF.R.U32.HI R33, RZ, 0x10, R11 ;  /* 0x00000010ff217819 */ /* 0x000fe2000001160b */
[----:B-1----:R-:W-:Y:S01]  /*6920*/  IMAD.MOV.U32 R3, RZ, RZ, R12 ;  /* 0x000000ffff037224 */ /* 0x002fe200078e000c */
[--C-:B------:R-:W-:Y:S01]  /*6930*/  SHF.R.U32.HI R31, RZ, 0x10, R13.reuse ;  /* 0x00000010ff1f7819 */ /* 0x100fe2000001160d */
[----:B------:R-:W-:Y:S01]  /*6940*/  IMAD.MOV.U32 R20, RZ, RZ, R8 ;  /* 0x000000ffff147224 */ /* 0x000fe200078e0008 */
[----:B------:R-:W-:Y:S01]  /*6950*/  SHF.R.U64 R24, R12, 0x10, R13 ;  /* 0x000000100c187819 */ /* 0x000fe2000000120d */
[----:B------:R-:W-:Y:S01]  /*6960*/  BSSY B1, `(.L_x_12617) ;  /* 0x0000019000017945 */ /* 0x000fe20003800000 */
[--C-:B------:R-:W-:Y:S01]  /*6970*/  SHF.R.U64 R25, R8, 0x10, R9.reuse ;  /* 0x0000001008197819 */ /* 0x100fe20000001209 */
[----:B------:R-:W-:Y:S01]  /*6980*/  IMAD.MOV.U32 R12, RZ, RZ, R9 ;  /* 0x000000ffff0c7224 */ /* 0x000fe200078e0009 */
[----:B------:R-:W-:Y:S01]  /*6990*/  VIMNMX R15, R15, 0xc0, PT ;  /* 0x000000c00f0f7848 */ /* 0x000fe20003fe0100 */
[----:B------:R-:W-:Y:S01]  /*69a0*/  IMAD.MOV.U32 R10, RZ, RZ, R7 ;  /* 0x000000ffff0a7224 */ /* 0x000fe200078e0007 */
[----:B------:R-:W-:Y:S01]  /*69b0*/  SHF.R.U32.HI R21, RZ, 0x10, R9 ;  /* 0x00000010ff157819 */ /* 0x000fe20000011609 */
[----:B------:R-:W-:Y:S01]  /*69c0*/  IMAD.MOV.U32 R9, RZ, RZ, R6 ;  /* 0x000000ffff097224 */ /* 0x000fe200078e0006 */
[----:B------:R-:W-:-:S02]  /*69d0*/  PRMT R13, R0, 0x5410, R33 ;  /* 0x00005410000d7816 */ /* 0x000fc40000000021 */
[----:B------:R-:W-:Y:S02]  /*69e0*/  PRMT R8, R4, 0x5410, R31 ;  /* 0x0000541004087816 */ /* 0x000fe4000000001f */
[----:B------:R-:W-:Y:S02]  /*69f0*/  SHF.R.U64 R6, R6, 0x10, R7 ;  /* 0x0000001006067819 */ /* 0x000fe40000001207 */
[----:B------:R-:W-:Y:S02]  /*6a00*/  PRMT R14, R14, 0x5410, R35 ;  /* 0x000054100e0e7816 */ /* 0x000fe40000000023 */
[----:B------:R-:W-:Y:S01]  /*6a10*/  LOP3.LUT P2, RZ, R28, 0x4, RZ, 0xc0, !PT ;  /* 0x000000041cff7812 */ /* 0x000fe2000784c0ff */
[----:B0-----:R-:W-:Y:S01]  /*6a20*/  VIADD R5, R5, 0xffffff80 ;  /* 0xffffff8005057836 */ /* 0x001fe20000000000 */
[----:B------:R-:W-:Y:S02]  /*6a30*/  ISETP.GE.AND P1, PT, R18, R15, PT ;  /* 0x0000000f1200720c */ /* 0x000fe40003f26270 */
[----:B------:R-:W-:-:S02]  /*6a40*/  PRMT R3, R3, 0x5410, R24 ;  /* 0x0000541003037816 */ /* 0x000fc40000000018 */
[----:B------:R-:W-:Y:S02]  /*6a50*/  SHF.R.S32.HI R30, RZ, 0x1f, R5 ;  /* 0x0000001fff1e7819 */ /* 0x000fe40000011405 */
[----:B------:R-:W-:Y:S02]  /*6a60*/  PRMT R20, R20, 0x5410, R25 ;  /* 0x0000541014147816 */ /* 0x000fe40000000019 */
[----:B------:R-:W-:Y:S02]  /*6a70*/  LEA.HI R30, R30, R5, RZ, 0x5 ;  /* 0x000000051e1e7211 */ /* 0x000fe400078f28ff */
[----:B------:R-:W-:Y:S02]  /*6a80*/  SHF.R.U32.HI R5, RZ, 0x10, R7 ;  /* 0x00000010ff057819 */ /* 0x000fe40000011607 */
[----:B------:R-:W-:-:S05]  /*6a90*/  SHF.R.S32.HI R30, RZ, 0x5, R30 ;  /* 0x00000005ff1e7819 */ /* 0x000fca000001141e */
[----:B------:R-:W-:-:S04]  /*6aa0*/  IMAD R11, R30, 0x200, R26 ;  /* 0x000002001e0b7824 */ /* 0x000fc800078e021a */
[----:B------:R-:W-:-:S04]  /*6ab0*/  IMAD R11, R11, 0x2, R2 ;  /* 0x000000020b0b7824 */ /* 0x000fc800078e0202 */
[C---:B------:R-:W-:Y:S01]  /*6ac0*/  VIADD R4, R11.reuse, 0xc400 ;  /* 0x0000c4000b047836 */ /* 0x040fe20000000000 */
[----:B------:R-:W-:Y:S01]  /*6ad0*/  IADD3 R0, R11, 0xc440, RZ ;  /* 0x0000c4400b007810 */ /* 0x000fe20007ffe0ff */
[----:B--2---:R-:W-:Y:S06]  /*6ae0*/  @!P0 BRA `(.L_x_12618) ;  /* 0x0000011800348947 */ /* 0x004fec0003800000 */
.L_x_12823:
[----:B------:R-:W-:Y:S05]  /*6af0*/  BSYNC B1 ;  /* 0x0000000000017941 */ /* 0x000fea0003800000 */
.L_x_12617:
[----:B------:R-:W-:Y:S01]  /*6b00*/  BSSY B1, `(.L_x_12619) ;  /* 0x0000059000017945 */ /* 0x000fe20003800000 */
[----:B------:R-:W-:Y:S01]  /*6b10*/  PRMT R12, R12, 0x5410, R21 ;  /* 0x000054100c0c7816 */ /* 0x000fe20000000015 */
[----:B------:R-:W-:Y:S01]  /*6b20*/  @P2 VIADD R0, R4, 0xffffffc0 ;  /* 0xffffffc004002836 */ /* 0x000fe20000000000 */
        /* <DEDUP_REMOVED lines=8> */
[----:B------:R-:W1:Y:S01]  /*6bb0*/  LDS.128 R4, [R11+0xc400] ;  /* 0x00c400000b047984 */ /* 0x000e620000000c00 */
[----:B------:R-:W-:Y:S01]  /*6bc0*/  IMAD.U32 R30, R20, 0x10000, RZ ;  /* 0x00010000141e7824 */ /* 0x000fe200078e00ff */
[C---:B------:R-:W-:Y:S01]  /*6bd0*/  LOP3.LUT R28, R14.reuse, 0xffff0000, RZ, 0xc0, !PT ;  /* 0xffff00000e1c7812 */ /* 0x040fe200078ec0ff */
[----:B0-----:R-:W-:Y:S01]  /*6be0*/  IMAD.U32 R27, R14, 0x10000, RZ ;  /* 0x000100000e1b7824 */ /* 0x001fe200078e00ff */
        /* <DEDUP_REMOVED lines=12> */
[----:B------:R-:W-:Y:S01]  /*6cb0*/  FMUL.FTZ R37, R5, R28 ;  /* 0x0000001c05257220 */ /* 0x000fe20000410000 */
        /* <DEDUP_REMOVED lines=21> */
.L_x_12622:
[----:B------:R-:W-:Y:S05]  /*6e10*/  BSYNC B2 ;  /* 0x0000000000027941 */ /* 0x000fea0003800000 */
.L_x_12621:
[----:B------:R-:W-:Y:S05]  /*6e20*/  @P1 BRA `(.L_x_12620) ;  /* 0x0000000000981947 */ /* 0x000fea0003800000 */
[----:B-1----:R-:W1:Y:S01]  /*6e30*/  LDS.128 R4, [R0] ;  /* 0x0000000000047984 */ /* 0x002e620000000c00 */
        /* <DEDUP_REMOVED lines=37> */
.L_x_12620:
[----:B------:R-:W-:Y:S05]  /*7090*/  BSYNC B1 ;  /* 0x0000000000017941 */ /* 0x000fea0003800000 */
.L_x_12619:
[----:B-12---:R-:W-:-:S05]  /*70a0*/  VIADD R4, R18, 0x60 ;  /* 0x0000006012047836 */ /* 0x006fca0000000000 */
[----:B------:R-:W-:-:S13]  /*70b0*/  ISETP.GE.AND P0, PT, R4, R15, PT ;  /* 0x0000000f0400720c */ /* 0x000fda0003f06270 */
[----:B------:R-:W-:Y:S05]  /*70c0*/  @P0 BRA `(.L_x_12623) ;  /* 0x0000001400540947 */ /* 0x000fea0003800000 */
[----:B------:R-:W1:Y:S01]  /*70d0*/  LDC R5, c[0x0][0x3f4] ;  /* 0x0000fd00ff057b82 */ /* 0x000e620000000800 */
[----:B------:R-:W-:Y:S01]  /*70e0*/  BSSY B1, `(.L_x_12624) ;  /* 0x000002a000017945 */ /* 0x000fe20003800000 */
[-C--:B-1----:R-:W-:Y:S02]  /*70f0*/  ISETP.GE.AND P0, PT, R22, R5.reuse, PT ;  /* 0x000000051600720c */ /* 0x082fe40003f06270 */
[----:B------:R-:W-:-:S11]  /*7100*/  ISETP.GE.AND P1, PT, R154, R5, PT ;  /* 0x000000059a00720c */ /* 0x000fd60003f26270 */
[----:B------:R-:W-:Y:S05]  /*7110*/  @P0 BRA `(.L_x_12625) ;  /* 0x0000000000980947 */ /* 0x000fea0003800000 */
[----:B------:R-:W1:Y:S01]  /*7120*/  LDS.128 R4, [R11+0xf400] ;  /* 0x00f400000b047984 */ /* 0x000e620000000c00 */
[C---:B------:R-:W-:Y:S01]  /*7130*/  IMAD.U32 R31, R20.reuse, 0x10000, RZ ;  /* 0x00010000141f7824 */ /* 0x040fe200078e00ff */
[----:B------:R-:W-:Y:S01]  /*7140*/  LOP3.LUT R33, R20, 0xffff0000, RZ, 0xc0, !PT ;  /* 0xffff000014217812 */ /* 0x000fe200078ec0ff */
[C---:B------:R-:W-:Y:S01]  /*7150*/  IMAD.U32 R25, R14.reuse, 0x10000, RZ ;  /* 0x000100000e197824 */ /* 0x040fe200078e00ff */
[----:B0-----:R-:W-:Y:S02]  /*7160*/  LOP3.LUT R27, R14, 0xffff0000, RZ, 0xc0, !PT ;  /* 0xffff00000e1b7812 */ /* 0x001fe400078ec0ff */
[----:B------:R-:W-:Y:S01]  /*7170*/  LOP3.LUT R30, R12, 0xffff0000, RZ, 0xc0, !PT ;  /* 0xffff00000c1e7812 */ /* 0x000fe200078ec0ff */
[C---:B-1----:R-:W-:Y:S01]  /*7180*/  IMAD.U32 R15, R4.reuse, 0x10000, RZ ;  /* 0x00010000040f7824 */ /* 0x042fe200078e00ff */
        /* <DEDUP_REMOVED lines=11> */
[----:B------:R-:W-:Y:S01]  /*7240*/  FFMA.FTZ R5, R27, R21, -R28 ;  /* 0x000000151b057223 */ /* 0x000fe2000001081c */
[----:B------:R-:W-:Y:S01]  /*7250*/  IMAD.U32 R28, R12, 0x10000, RZ ;  /* 0x000100000c1c7824 */ /* 0x000fe200078e00ff */
[----:B------:R-:W-:Y:S01]  /*7260*/  LOP3.LUT R6, R6, 0xffff0000, RZ, 0xc0, !PT ;  /* 0xffff000006067812 */ /* 0x000fe200078ec0ff */
[----:B------:R-:W-:Y:S01]  /*7270*/  FFMA.FTZ R15, R31, R15, R26 ;  /* 0x0000000f1f0f7223 */ /* 0x000fe2000001001a */
[C---:B------:R-:W-:Y:S01]  /*7280*/  LOP3.LUT R12, R13.reuse, 0xffff0000, RZ, 0xc0, !PT ;  /* 0xffff00000d0c7812 */ /* 0x040fe200078ec0ff */
[----:B------:R-:W-:Y:S02]  /*7290*/  IMAD.U32 R26, R13, 0x10000, RZ ;  /* 0x000100000d1a7824 */ /* 0x000fe400078e00ff */
[----:B------:R-:W-:Y:S01]  /*72a0*/  FFMA.FTZ R24, R33, R21, R24 ;  /* 0x0000001521187223 */ /* 0x000fe20000010018 */
[-C--:B------:R-:W-:Y:S01]  /*72b0*/  FMUL.FTZ R25, R30, R7.reuse ;  /* 0x000000071e197220 */ /* 0x080fe20000410000 */
[-C--:B------:R-:W-:Y:S01]  /*72c0*/  FMUL.FTZ R13, R28, R6.reuse ;  /* 0x000000061c0d7220 */ /* 0x080fe20000410000 */
[----:B------:R-:W-:Y:S01]  /*72d0*/  FMUL.FTZ R21, R26, R6 ;  /* 0x000000061a157220 */ /* 0x000fe20000410000 */
[C---:B------:R-:W-:Y:S01]  /*72e0*/  FMUL.FTZ R27, R12.reuse, R7 ;  /* 0x000000070c1b7220 */ /* 0x040fe20000410000 */
[----:B------:R-:W-:Y:S01]  /*72f0*/  FFMA.FTZ R7, R12, R20, -R25 ;  /* 0x000000140c077223 */ /* 0x000fe20000010819 */
        /* <DEDUP_REMOVED lines=8> */
.L_x_12625:
[----:B------:R-:W-:Y:S05]  /*7380*/  BSYNC B1 ;  /* 0x0000000000017941 */ /* 0x000fea0003800000 */
.L_x_12624:
[----:B------:R-:W-:Y:S05]  /*7390*/  @P1 BRA `(.L_x_12623) ;  /* 0x0000001000a01947 */ /* 0x000fea0003800000 */
[----:B-1----:R-:W1:Y:S01]  /*73a0*/  LDS.128 R4, [R0+0x3000] ;  /* 0x0030000000047984 */ /* 0x002e620000000c00 */
[C---:B------:R-:W-:Y:S01]  /*73b0*/  IMAD.U32 R21, R9.reuse, 0x10000, RZ ;  /* 0x0001000009157824 */ /* 0x040fe200078e00ff */
[----:B------:R-:W-:Y:S01]  /*73c0*/  LOP3.LUT R26, R9, 0xffff0000, RZ, 0xc0, !PT ;  /* 0xffff0000091a7812 */ /* 0x000fe200078ec0ff */
[C---:B------:R-:W-:Y:S01]  /*73d0*/  IMAD.U32 R15, R3.reuse, 0x10000, RZ ;  /* 0x00010000030f7824 */ /* 0x040fe200078e00ff */
[----:B------:R-:W-:Y:S01]  /*73e0*/  LOP3.LUT R24, R3, 0xffff0000, RZ, 0xc0, !PT ;  /* 0xffff000003187812 */ /* 0x000fe200078ec0ff */
[C---:B------:R-:W-:Y:S01]  /*73f0*/  IMAD.U32 R25, R10.reuse, 0x10000, RZ ;  /* 0x000100000a197824 */ /* 0x040fe200078e00ff */
[----:B0-----:R-:W-:Y:S01]  /*7400*/  LOP3.LUT R27, R10, 0xffff0000, RZ, 0xc0, !PT ;  /* 0xffff00000a1b7812 */ /* 0x001fe200078ec0ff */
        /* <DEDUP_REMOVED lines=14> */
[----:B------:R-:W-:Y:S01]  /*74f0*/  FFMA.FTZ R5, R24, R12, -R13 ;  /* 0x0000000c18057223 */ /* 0x000fe2000001080d */
[C---:B------:R-:W-:Y:S01]  /*7500*/  LOP3.LUT R21, R8.reuse, 0xffff0000, RZ, 0xc0, !PT ;  /* 0xffff000008157812 */ /* 0x040fe200078ec0ff */
[----:B------:R-:W-:Y:S02]  /*7510*/  IMAD.U32 R13, R8, 0x10000, RZ ;  /* 0x00010000080d7824 */ /* 0x000fe400078e00ff */
[----:B------:R-:W-:Y:S01]  /*7520*/  FMUL.FTZ R8, R25, R6 ;  /* 0x0000000619087220 */ /* 0x000fe20000410000 */
[-C--:B------:R-:W-:Y:S01]  /*7530*/  FMUL.FTZ R14, R27, R7.reuse ;  /* 0x000000071b0e7220 */ /* 0x080fe20000410000 */
[----:B------:R-:W-:Y:S01]  /*7540*/  FFMA.FTZ R12, R26, R12, R15 ;  /* 0x0000000c1a0c7223 */ /* 0x000fe2000001000f */
        /* <DEDUP_REMOVED lines=12> */
.L_x_12613:
[----:B------:R-:W-:-:S03]  /*7610*/  UMOV UR4, 0xffffffff ;  /* 0xffffffff00047882 */ /* 0x000fc60000000000 */
[----:B------:R-:W-:Y:S05]  /*7620*/  BRA.DIV UR4, `(.L_x_12626) ;  /* 0x0000010e04787947 */ /* 0x000fea000b800000 */
[----:B------:R0:W1:Y:S04]  /*7630*/  SHFL.IDX PT, R0, R26, RZ, 0x1c1f ;  /* 0x001c1fff1a007589 */ /* 0x00006800000e0000 */
[----:B------:R0:W2:Y:S04]  /*7640*/  SHFL.IDX PT, R3, R25, RZ, 0x1c1f ;  /* 0x001c1fff19037589 */ /* 0x0000a800000e0000 */
[----:B------:R0:W3:Y:S04]  /*7650*/  SHFL.IDX PT, R20, R28, RZ, 0x1c1f ;  /* 0x001c1fff1c147589 */ /* 0x0000e800000e0000 */
[----:B------:R0:W4:Y:S02]  /*7660*/  SHFL.IDX PT, R14, R27, RZ, 0x1c1f ;  /* 0x001c1fff1b0e7589 */ /* 0x00012400000e0000 */
.L_x_12829:
        /* <DEDUP_REMOVED lines=10> */
[----:B0-----:R-:W-:Y:S01]  /*7710*/  IMAD.IADD R27, R6, 0x1, -R5 ;  /* 0x00000001061b7824 */ /* 0x001fe200078e0a05 */
[----:B------:R-:W-:Y:S02]  /*7720*/  CS2R R4, SRZ ;  /* 0x0000000000047805 */ /* 0x000fe4000001ff00 */
[----:B------:R-:W-:Y:S02]  /*7730*/  CS2R R6, SRZ ;  /* 0x0000000000067805 */ /* 0x000fe4000001ff00 */
[----:B------:R-:W-:Y:S01]  /*7740*/  SHF.L.U32 R27, R27, 0x1f, RZ ;  /* 0x0000001f1b1b7819 */ /* 0x000fe200000006ff */
[----:B------:R-:W-:Y:S06]  /*7750*/  @P0 BRA `(.L_x_12628) ;  /* 0x0000000000340947 */ /* 0x000fec0003800000 */
[----:B------:R-:W-:Y:S01]  /*7760*/  ULDC UR4, c[0x0][0x3f4] ;  /* 0x0000fd0000047ab9 */ /* 0x000fe20000000800 */
[C---:B------:R-:W-:Y:S01]  /*7770*/  IMAD.SHL.U32 R15, R16.reuse, 0x2, RZ ;  /* 0x00000002100f7824 */ /* 0x040fe200078e00ff */
[C---:B------:R-:W-:Y:S02]  /*7780*/  ISETP.GE.AND P2, PT, R16.reuse, UR4, PT ;  /* 0x0000000410007c0c */ /* 0x040fe4000bf46270 */
[----:B------:R-:W-:Y:S02]  /*7790*/  SHF.R.S32.HI R5, RZ, 0x1f, R16 ;  /* 0x0000001fff057819 */ /* 0x000fe40000011410 */
[----:B--2---:R-:W-:Y:S02]  /*77a0*/  IADD3 R24, P0, R3, R15, RZ ;  /* 0x0000000f03187210 */ /* 0x004fe40007f1e0ff */
[----:B------:R-:W-:Y:S02]  /*77b0*/  SHF.L.U64.HI R3, R16, 0x1, R5 ;  /* 0x0000000110037819 */ /* 0x000fe40000010205 */
[----:B------:R-:W-:-:S02]  /*77c0*/  CS2R R4, SRZ ;  /* 0x0000000000047805 */ /* 0x000fc4000001ff00 */
[----:B----4-:R-:W-:Y:S02]  /*77d0*/  IADD3 R14, P1, R14, R15, RZ ;  /* 0x0000000f0e0e7210 */ /* 0x010fe40007f3e0ff */
[----:B-1----:R-:W-:-:S03]  /*77e0*/  IADD3.X R25, R0, R3, RZ, P0, !PT ;  /* 0x0000000300197210 */ /* 0x002fc600007fe4ff */
[----:B---3--:R-:W-:Y:S01]  /*77f0*/  IMAD.X R15, R20, 0x1, R3, P1 ;  /* 0x00000001140f7824 */ /* 0x008fe200008e0603 */
[----:B------:R-:W-:Y:S07]  /*7800*/  @P2 BRA `(.L_x_12628) ;  /* 0x0000000000082947 */ /* 0x000fee0003800000 */
[----:B------:R0:W5:Y:S04]  /*7810*/  LD.E.128 R4, desc[UR56][R24.64] ;  /* 0x0000003818047980 */ /* 0x000168000c101d00 */
[----:B------:R0:W5:Y:S02]  /*7820*/  LD.E.128 R8, desc[UR56][R14.64] ;  /* 0x000000380e087980 */ /* 0x000164000c101d00 */
.L_x_12628:
[----:B------:R-:W-:Y:S05]  /*7830*/  BSYNC B1 ;  /* 0x0000000000017941 */ /* 0x000fea0003800000 */
.L_x_12627:
[----:B------:R-:W4:Y:S01]  /*7840*/  SYNCS.PHASECHK.TRANS64.TRYWAIT P1, [R2+URZ+0x30800], R27 ;  /* 0x0308001b020075a7 */ /* 0x000f22000802017f */
[----:B-1----:R-:W-:Y:S01]  /*7850*/  IMAD R0, R33, -0xc0, R12 ;  /* 0xffffff4021007824 */ /* 0x002fe200078e020c */
[--C-:B-----5:R-:W-:Y:S01]  /*7860*/  SHF.R.U64 R26, R6, 0x10, R7.reuse ;  /* 0x00000010061a7819 */ /* 0x120fe20000001207 */
[----:B--2---:R-:W-:Y:S01]  /*7870*/  IMAD.MOV.U32 R3, RZ, RZ, R6 ;  /* 0x000000ffff037224 */ /* 0x004fe200078e0006 */
[--C-:B0-----:R-:W-:Y:S01]  /*7880*/  SHF.R.U32.HI R25, RZ, 0x10, R7.reuse ;  /* 0x00000010ff197819 */ /* 0x101fe20000011607 */
[----:B---3--:R-:W-:Y:S01]  /*7890*/  IMAD.MOV.U32 R20, RZ, RZ, R7 ;  /* 0x000000ffff147224 */ /* 0x008fe200078e0007 */
[--C-:B------:R-:W-:Y:S01]  /*78a0*/  SHF.R.U64 R7, R8, 0x10, R9.reuse ;  /* 0x0000001008077819 */ /* 0x100fe20000001209 */
[--C-:B------:R-:W-:Y:S01]  /*78b0*/  IMAD.MOV.U32 R15, RZ, RZ, R9.reuse ;  /* 0x000000ffff0f7224 */ /* 0x100fe200078e0009 */
[----:B------:R-:W-:Y:S01]  /*78c0*/  SHF.R.U32.HI R6, RZ, 0x10, R9 ;  /* 0x00000010ff067819 */ /* 0x000fe20000011609 */
[----:B------:R-:W-:Y:S01]  /*78d0*/  IMAD.MOV.U32 R24, RZ, RZ, R4 ;  /* 0x000000ffff187224 */ /* 0x000fe200078e0004 */
[----:B------:R-:W-:Y:S01]  /*78e0*/  VIMNMX R9, R0, 0xc0, PT ;  /* 0x000000c000097848 */ /* 0x000fe20003fe0100 */
[--C-:B----4-:R-:W-:Y:S01]  /*78f0*/  IMAD.MOV.U32 R14, RZ, RZ, R5.reuse ;  /* 0x000000ffff0e7224 */ /* 0x110fe200078e0005 */
[--C-:B------:R-:W-:Y:S01]  /*7900*/  SHF.R.U64 R33, R4, 0x10, R5.reuse ;  /* 0x0000001004217819 */ /* 0x100fe20000001205 */
[----:B------:R-:W-:Y:S01]  /*7910*/  IMAD.MOV.U32 R12, RZ, RZ, R8 ;  /* 0x000000ffff0c7224 */ /* 0x000fe200078e0008 */
[----:B------:R-:W-:Y:S01]  /*7920*/  SHF.R.U32.HI R31, RZ, 0x10, R5 ;  /* 0x00000010ff1f7819 */ /* 0x000fe20000011605 */
[----:B------:R-:W-:Y:S01]  /*7930*/  IMAD.MOV.U32 R21, RZ, RZ, R10 ;  /* 0x000000ffff157224 */ /* 0x000fe200078e000a */
[----:B------:R-:W-:Y:S01]  /*7940*/  ISETP.GE.AND P0, PT, R16, R13, PT ;  /* 0x0000000d1000720c */ /* 0x000fe20003f06270 */
[--C-:B------:R-:W-:Y:S01]  /*7950*/  IMAD.MOV.U32 R0, RZ, RZ, R11.reuse ;  /* 0x000000ffff007224 */ /* 0x100fe200078e000b */
[--C-:B------:R-:W-:Y:S01]  /*7960*/  SHF.R.U64 R4, R10, 0x10, R11.reuse ;  /* 0x000000100a047819 */ /* 0x100fe2000000120b */
[C---:B------:R-:W-:Y:S01]  /*7970*/  VIADD R28, R18.reuse, 0x60 ;  /* 0x00000060121c7836 */ /* 0x040fe20000000000 */
[----:B------:R-:W-:Y:S01]  /*7980*/  SHF.R.U32.HI R5, RZ, 0x10, R11 ;  /* 0x00000010ff057819 */ /* 0x000fe2000001160b */
[----:B------:R-:W-:Y:S01]  /*7990*/  BSSY B1, `(.L_x_12629) ;  /* 0x000000c000017945 */ /* 0x000fe20003800000 */
[----:B------:R-:W-:-:S02]  /*79a0*/  ISETP.GE.OR P2, PT, R18, R9, P0 ;  /* 0x000000091200720c */ /* 0x000fc40000746670 */
[----:B------:R-:W-:Y:S02]  /*79b0*/  PRMT R24, R24, 0x5410, R33 ;  /* 0x0000541018187816 */ /* 0x000fe40000000021 */
[----:B------:R-:W-:Y:S02]  /*79c0*/  ISETP.GE.OR P0, PT, R28, R9, P0 ;  /* 0x000000091c00720c */ /* 0x000fe40000706670 */
[----:B------:R-:W-:Y:S02]  /*79d0*/  PRMT R14, R14, 0x5410, R31 ;  /* 0x000054100e0e7816 */ /* 0x000fe4000000001f */
[----:B------:R-:W-:Y:S02]  /*79e0*/  PRMT R3, R3, 0x5410, R26 ;  /* 0x0000541003037816 */ /* 0x000fe4000000001a */
[----:B------:R-:W-:Y:S02]  /*79f0*/  PRMT R20, R20, 0x5410, R25 ;  /* 0x0000541014147816 */ /* 0x000fe40000000019 */
[----:B------:R-:W-:-:S02]  /*7a00*/  PRMT R12, R12, 0x5410, R7 ;  /* 0x000054100c0c7816 */ /* 0x000fc40000000007 */
[----:B------:R-:W-:Y:S02]  /*7a10*/  PRMT R15, R15, 0x5410, R6 ;  /* 0x000054100f0f7816 */ /* 0x000fe40000000006 */
[----:B------:R-:W-:Y:S02]  /*7a20*/  PRMT R21, R21, 0x5410, R4 ;  /* 0x0000541015157816 */ /* 0x000fe40000000004 */
[----:B------:R-:W-:Y:S01]  /*7a30*/  PRMT R0, R0, 0x5410, R5 ;  /* 0x0000541000007816 */ /* 0x000fe20000000005 */
[----:B------:R-:W-:Y:S06]  /*7a40*/  @!P1 BRA `(.L_x_12630) ;  /* 0x0000010800e09947 */ /* 0x000fec0003800000 */
.L_x_12830:
[----:B------:R-:W-:Y:S05]  /*7a50*/  BSYNC B1 ;  /* 0x0000000000017941 */ /* 0x000fea0003800000 */
.L_x_12629:
[----:B------:R-:W-:Y:S04]  /*7a60*/  BSSY B1, `(.L_x_12631) ;  /* 0x0000060000017945 */ /* 0x000fe80003800000 */
[----:B------:R-:W-:Y:S05]  /*7a70*/  @P2 BRA `(.L_x_12632) ;  /* 0x0000000400782947 */ /* 0x000fea0003800000 */
[----:B------:R-:W2:Y:S01]  /*7a80*/  LDL R4, [R1+0x34] ;  /* 0x0000340001047983 */ /* 0x000ea20000100800 */
[C---:B------:R-:W-:Y:S01]  /*7a90*/  IMAD.U32 R36, R12.reuse, 0x10000, RZ ;  /* 0x000100000c247824 */ /* 0x040fe200078e00ff */
[----:B------:R-:W-:Y:S01]  /*7aa0*/  LOP3.LUT R37, R12, 0xffff0000, RZ, 0xc0, !PT ;  /* 0xffff00000c257812 */ /* 0x000fe200078ec0ff */
[C---:B------:R-:W-:Y:S01]  /*7ab0*/  IMAD.U32 R34, R24.reuse, 0x10000, RZ ;  /* 0x0001000018227824 */ /* 0x040fe200078e00ff */
[----:B------:R-:W1:Y:S01]  /*7ac0*/  S2R R5, SR_TID.X ;  /* 0x0000000000057919 */ /* 0x000e620000002100 */
[----:B------:R-:W-:Y:S01]  /*7ad0*/  LOP3.LUT R35, R24, 0xffff0000, RZ, 0xc0, !PT ;  /* 0xffff000018237812 */ /* 0x000fe200078ec0ff */
[----:B-1----:R-:W-:-:S05]  /*7ae0*/  VIADD R5, R5, 0xffffff80 ;  /* 0xffffff8005057836 */ /* 0x002fca0000000000 */
[----:B------:R-:W-:-:S04]  /*7af0*/  SHF.R.S32.HI R8, RZ, 0x1f, R5 ;  /* 0x0000001fff087819 */ /* 0x000fc80000011405 */
[----:B------:R-:W-:Y:S01]  /*7b00*/  LEA.HI R8, R8, R5, RZ, 0x5 ;  /* 0x0000000508087211 */ /* 0x000fe200078f28ff */
[----:B------:R-:W-:-:S03]  /*7b10*/  IMAD.IADD R5, R16, 0x1, R13 ;  /* 0x0000000110057824 */ /* 0x000fc600078e020d */
[----:B------:R-:W-:Y:S01]  /*7b20*/  SHF.R.S32.HI R8, RZ, 0x5, R8 ;  /* 0x00000005ff087819 */ /* 0x000fe20000011408 */
[----:B--2---:R-:W-:-:S05]  /*7b30*/  IMAD.SHL.U32 R4, R4, 0x40, RZ ;  /* 0x0000004004047824 */ /* 0x004fca00078e00ff */
[----:B------:R-:W-:-:S04]  /*7b40*/  LOP3.LUT R6, R4, 0x1c0, RZ, 0xc0, !PT ;  /* 0x000001c004067812 */ /* 0x000fc800078ec0ff */
[C---:B------:R-:W-:Y:S02]  /*7b50*/  LOP3.LUT R4, R6.reuse, 0x38, R16, 0xf8, !PT ;  /* 0x0000003806047812 */ /* 0x040fe400078ef810 */
[----:B------:R-:W-:Y:S02]  /*7b60*/  SHF.R.U32.HI R7, RZ, 0x3, R6 ;  /* 0x00000003ff077819 */ /* 0x000fe40000011606 */
[----:B------:R-:W-:Y:S02]  /*7b70*/  LOP3.LUT R6, R6, 0x38, R5, 0xf8, !PT ;  /* 0x0000003806067812 */ /* 0x000fe400078ef805 */
[-C--:B------:R-:W-:Y:S02]  /*7b80*/  LOP3.LUT R4, R4, R7.reuse, RZ, 0x3c, !PT ;  /* 0x0000000704047212 */ /* 0x080fe400078e3cff */
[----:B------:R-:W-:-:S03]  /*7b90*/  LOP3.LUT R6, R6, R7, RZ, 0x3c, !PT ;  /* 0x0000000706067212 */ /* 0x000fc600078e3cff */
[C---:B------:R-:W-:Y:S02]  /*7ba0*/  IMAD R5, R8.reuse, 0x200, R4 ;  /* 0x0000020008057824 */ /* 0x040fe400078e0204 */
[----:B------:R-:W-:Y:S02]  /*7bb0*/  IMAD R9, R8, 0x200, R6 ;  /* 0x0000020008097824 */ /* 0x000fe400078e0206 */
[--C-:B------:R-:W-:Y:S02]  /*7bc0*/  IMAD R42, R5, 0x2, R2.reuse ;  /* 0x00000002052a7824 */ /* 0x100fe400078e0202 */
[----:B------:R-:W-:-:S03]  /*7bd0*/  IMAD R44, R9, 0x2, R2 ;  /* 0x00000002092c7824 */ /* 0x000fc600078e0202 */
[----:B------:R-:W1:Y:S04]  /*7be0*/  LDS.128 R4, [R42+0xc400] ;  /* 0x00c400002a047984 */ /* 0x000e680000000c00 */
[----:B------:R-:W2:Y:S01]  /*7bf0*/  LDS.128 R8, [R44+0xc400] ;  /* 0x00c400002c087984 */ /* 0x000ea20000000c00 */
[C---:B-1----:R-:W-:Y:S01]  /*7c00*/  IMAD.U32 R25, R4.reuse, 0x10000, RZ ;  /* 0x0001000004197824 */ /* 0x042fe200078e00ff */
[----:B------:R-:W-:Y:S01]  /*7c10*/  LOP3.LUT R4, R4, 0xffff0000, RZ, 0xc0, !PT ;  /* 0xffff000004047812 */ /* 0x000fe200078ec0ff */
[C---:B0-----:R-:W-:Y:S01]  /*7c20*/  IMAD.U32 R27, R6.reuse, 0x10000, RZ ;  /* 0x00010000061b7824 */ /* 0x041fe200078e00ff */
        /* <DEDUP_REMOVED lines=11> */
[----:B------:R-:W-:Y:S02]  /*7ce0*/  IMAD.U32 R25, R3, 0x10000, RZ ;  /* 0x0001000003197824 */ /* 0x000fe400078e00ff */
[-C--:B------:R-:W-:Y:S01]  /*7cf0*/  FMUL.FTZ R41, R8, R35.reuse ;  /* 0x0000002308297220 */ /* 0x080fe20000410000 */
[-C--:B------:R-:W-:Y:S01]  /*7d00*/  FMUL.FTZ R8, R32, R30.reuse ;  /* 0x0000001e20087220 */ /* 0x080fe20000410000 */
[----:B------:R-:W-:Y:S01]  /*7d10*/  FFMA.FTZ R39, R4, R35, -R39 ;  /* 0x0000002304277223 */ /* 0x000fe20000010827 */
[-C--:B------:R-:W-:Y:S01]  /*7d20*/  FMUL.FTZ R43, R32, R25.reuse ;  /* 0x00000019202b7220 */ /* 0x080fe20000410000 */
[----:B------:R-:W-:Y:S01]  /*7d30*/  LOP3.LUT R35, R21, 0xffff0000, RZ, 0xc0, !PT ;  /* 0xffff000015237812 */ /* 0x000fe200078ec0ff */
[----:B------:R-:W-:Y:S01]  /*7d40*/  FFMA.FTZ R32, R27, R25, -R8 ;  /* 0x000000191b207223 */ /* 0x000fe20000010808 */
[----:B------:R-:W-:Y:S01]  /*7d50*/  LOP3.LUT R25, R3, 0xffff0000, RZ, 0xc0, !PT ;  /* 0xffff000003197812 */ /* 0x000fe200078ec0ff */
[----:B------:R-:W-:Y:S01]  /*7d60*/  FFMA.FTZ R41, R4, R37, R41 ;  /* 0x0000002504297223 */ /* 0x000fe20000010029 */
[----:B------:R-:W-:Y:S01]  /*7d70*/  FFMA.FTZ R43, R27, R30, R43 ;  /* 0x0000001e1b2b7223 */ /* 0x000fe2000001002b */
[----:B------:R-:W-:Y:S01]  /*7d80*/  FMUL.FTZ R37, R10, R35 ;  /* 0x000000230a257220 */ /* 0x000fe20000410000 */
[----:B------:R-:W-:-:S02]  /*7d90*/  IMAD.U32 R31, R9, 0x10000, RZ ;  /* 0x00010000091f7824 */ /* 0x000fc400078e00ff */
[-C--:B------:R-:W-:Y:S01]  /*7da0*/  FMUL.FTZ R45, R10, R25.reuse ;  /* 0x000000190a2d7220 */ /* 0x080fe20000410000 */
[----:B------:R-:W-:Y:S02]  /*7db0*/  IMAD.U32 R4, R14, 0x10000, RZ ;  /* 0x000100000e047824 */ /* 0x000fe400078e00ff */
[----:B------:R-:W-:Y:S01]  /*7dc0*/  FFMA.FTZ R37, R6, R25, -R37 ;  /* 0x0000001906257223 */ /* 0x000fe20000010825 */
[----:B------:R-:W-:Y:S01]  /*7dd0*/  IMAD.U32 R27, R15, 0x10000, RZ ;  /* 0x000100000f1b7824 */ /* 0x000fe200078e00ff */
[----:B------:R-:W-:Y:S01]  /*7de0*/  LOP3.LUT R9, R9, 0xffff0000, RZ, 0xc0, !PT ;  /* 0xffff000009097812 */ /* 0x000fe200078ec0ff */
[----:B------:R-:W-:Y:S02]  /*7df0*/  IMAD.U32 R33, R11, 0x10000, RZ ;  /* 0x000100000b217824 */ /* 0x000fe400078e00ff */
[C---:B------:R-:W-:Y:S01]  /*7e00*/  FMUL.FTZ R30, R31.reuse, R4 ;  /* 0x000000041f1e7220 */ /* 0x040fe20000410000 */
[----:B------:R-:W-:Y:S02]  /*7e10*/  IMAD.U32 R10, R0, 0x10000, RZ ;  /* 0x00010000000a7824 */ /* 0x000fe400078e00ff */
[----:B------:R-:W-:Y:S01]  /*7e20*/  FMUL.FTZ R25, R31, R27 ;  /* 0x0000001b1f197220 */ /* 0x000fe20000410000 */
[----:B------:R-:W-:Y:S01]  /*7e30*/  IMAD.U32 R26, R5, 0x10000, RZ ;  /* 0x00010000051a7824 */ /* 0x000fe200078e00ff */
[----:B------:R-:W-:Y:S01]  /*7e40*/  LOP3.LUT R11, R11, 0xffff0000, RZ, 0xc0, !PT ;  /* 0xffff00000b0b7812 */ /* 0x000fe200078ec0ff */
[----:B------:R-:W-:-:S02]  /*7e50*/  IMAD.U32 R28, R7, 0x10000, RZ ;  /* 0x00010000071c7824 */ /* 0x000fc400078e00ff */
[C---:B------:R-:W-:Y:S01]  /*7e60*/  FMUL.FTZ R31, R33.reuse, R10 ;  /* 0x0000000a211f7220 */ /* 0x040fe20000410000 */
[----:B------:R-:W-:Y:S02]  /*7e70*/  IMAD.U32 R8, R20, 0x10000, RZ ;  /* 0x0001000014087824 */ /* 0x000fe400078e00ff */
[C---:B------:R-:W-:Y:S01]  /*7e80*/  FFMA.FTZ R25, R26.reuse, R4, -R25 ;  /* 0x000000041a197223 */ /* 0x040fe20000010819 */
[----:B------:R-:W-:Y:S01]  /*7e90*/  FFMA.FTZ R30, R26, R27, R30 ;  /* 0x0000001b1a1e7223 */ /* 0x000fe2000001001e */
[----:B------:R-:W-:Y:S01]  /*7ea0*/  FFMA.FTZ R34, R6, R35, R45 ;  /* 0x0000002306227223 */ /* 0x000fe2000001002d */
        /* <DEDUP_REMOVED lines=8> */
[----:B------:R-:W-:Y:S01]  /*7f30*/  FMUL.FTZ R36, R11, R26 ;  /* 0x0000001a0b247220 */ /* 0x000fe20000410000 */
[----:B------:R-:W-:Y:S01]  /*7f40*/  LOP3.LUT R5, R5, 0xffff0000, RZ, 0xc0, !PT ;  /* 0xffff000005057812 */ /* 0x000fe200078ec0ff */
[----:B------:R-:W-:Y:S01]  /*7f50*/  FMUL.FTZ R9, R9, R4 ;  /* 0x0000000409097220 */ /* 0x000fe20000410000 */
[----:B------:R-:W-:Y:S01]  /*7f60*/  LOP3.LUT R7, R7, 0xffff0000, RZ, 0xc0, !PT ;  /* 0xffff000007077812 */ /* 0x000fe200078ec0ff */
[----:B------:R-:W-:-:S02]  /*7f70*/  FMUL.FTZ R11, R11, R6 ;  /* 0x000000060b0b7220 */ /* 0x000fc40000410000 */
[C---:B------:R-:W-:Y:S01]  /*7f80*/  FFMA.FTZ R28, R5.reuse, R4, -R10 ;  /* 0x00000004051c7223 */ /* 0x040fe2000001080a */
[----:B------:R-:W-:Y:S01]  /*7f90*/  FFMA.FTZ R9, R5, R8, R9 ;  /* 0x0000000805097223 */ /* 0x000fe20000010009 */
[C---:B------:R-:W-:Y:S01]  /*7fa0*/  FFMA.FTZ R36, R7.reuse, R6, -R36 ;  /* 0x0000000607247223 */ /* 0x040fe20000010824 */
[----:B------:R-:W-:Y:S01]  /*7fb0*/  FFMA.FTZ R26, R7, R26, R11 ;  /* 0x0000001a071a7223 */ /* 0x000fe2000001000b */
[----:B------:R-:W-:Y:S02]  /*7fc0*/  F2FP.BF16.F32.PACK_AB R4, R39, R38 ;  /* 0x000000262704723e */ /* 0x000fe400000010ff */
[----:B------:R-:W-:Y:S02]  /*7fd0*/  F2FP.BF16.F32.PACK_AB R6, R37, R32 ;  /* 0x000000202506723e */ /* 0x000fe400000010ff */
[----:B------:R-:W-:Y:S02]  /*7fe0*/  F2FP.BF16.F32.PACK_AB R5, R28, R25 ;  /* 0x000000191c05723e */ /* 0x000fe400000010ff */
[----:B------:R-:W-:-:S02]  /*7ff0*/  F2FP.BF16.F32.PACK_AB R7, R36, R31 ;  /* 0x0000001f2407723e */ /* 0x000fc400000010ff */
[----:B------:R-:W-:Y:S02]  /*8000*/  F2FP.BF16.F32.PACK_AB R8, R41, R40 ;  /* 0x000000282908723e */ /* 0x000fe400000010ff */
[----:B------:R-:W-:Y:S01]  /*8010*/  F2FP.BF16.F32.PACK_AB R10, R34, R43 ;  /* 0x0000002b220a723e */ /* 0x000fe200000010ff */
[----:B------:R1:W-:Y:S01]  /*8020*/  STS.128 [R42+0xc400], R4 ;  /* 0x00c400042a007388 */ /* 0x0003e20000000c00 */
[----:B------:R-:W-:Y:S02]  /*8030*/  F2FP.BF16.F32.PACK_AB R9, R9, R30 ;  /* 0x0000001e0909723e */ /* 0x000fe400000010ff */
[----:B------:R-:W-:-:S05]  /*8040*/  F2FP.BF16.F32.PACK_AB R11, R26, R33 ;  /* 0x000000211a0b723e */ /* 0x000fca00000010ff */
[----:B------:R1:W-:Y:S02]  /*8050*/  STS.128 [R44+0xc400], R8 ;  /* 0x00c400082c007388 */ /* 0x0003e40000000c00 */
.L_x_12632:
[----:B------:R-:W-:Y:S05]  /*8060*/  BSYNC B1 ;  /* 0x0000000000017941 */ /* 0x000fea0003800000 */
.L_x_12631:
[----:B------:R-:W-:Y:S05]  /*8070*/  @P0 BRA `(.L_x_12623) ;  /* 0x0000000400680947 */ /* 0x000fea0003800000 */
[----:B-1----:R-:W2:Y:S01]  /*8080*/  LDL R5, [R1+0x48] ;  /* 0x0000480001057983 */ /* 0x002ea20000100800 */
[C---:B------:R-:W-:Y:S02]  /*8090*/  VIADD R6, R18.reuse, 0x60 ;  /* 0x0000006012067836 */ /* 0x040fe40000000000 */
[----:B------:R-:W-:Y:S01]  /*80a0*/  VIADD R7, R18, 0x60 ;  /* 0x0000006012077836 */ /* 0x000fe20000000000 */
[----:B------:R-:W3:Y:S01]  /*80b0*/  LDL R40, [R1+0x70] ;  /* 0x0000700001287983 */ /* 0x000ee20000100800 */
[----:B------:R-:W-:-:S03]  /*80c0*/  IMAD.SHL.U32 R6, R6, 0x40, RZ ;  /* 0x0000004006067824 */ /* 0x000fc600078e00ff */
[----:B------:R-:W-:Y:S01]  /*80d0*/  SHF.L.U32 R7, R7, 0x6, RZ ;  /* 0x0000000607077819 */ /* 0x000fe200000006ff */
[----:B------:R-:W-:Y:S01]  /*80e0*/  IMAD.IADD R4, R16, 0x1, R13 ;  /* 0x0000000110047824 */ /* 0x000fe200078e020d */
[----:B------:R-:W-:Y:S02]  /*80f0*/  LOP3.LUT R6, R6, 0x1c0, RZ, 0xc0, !PT ;  /* 0x000001c006067812 */ /* 0x000fe400078ec0ff */
[----:B------:R-:W-:Y:S02]  /*8100*/  LOP3.LUT R7, R7, 0x1c0, RZ, 0xc0, !PT ;  /* 0x000001c007077812 */ /* 0x000fe400078ec0ff */
[----:B------:R-:W-:Y:S02]  /*8110*/  SHF.R.U32.HI R6, RZ, 0x3, R6 ;  /* 0x00000003ff067819 */ /* 0x000fe40000011606 */
[----:B------:R-:W-:-:S04]  /*8120*/  LOP3.LUT R4, R7, 0x38, R4, 0xf8, !PT ;  /* 0x0000003807047812 */ /* 0x000fc800078ef804 */
[----:B------:R-:W-:Y:S01]  /*8130*/  LOP3.LUT R4, R4, R6, RZ, 0x3c, !PT ;  /* 0x0000000604047212 */ /* 0x000fe200078e3cff */
[----:B------:R-:W-:Y:S02]  /*8140*/  IMAD.U32 R37, R12, 0x10000, RZ ;  /* 0x000100000c257824 */ /* 0x000fe400078e00ff */
[----:B------:R-:W-:Y:S01]  /*8150*/  IMAD.U32 R35, R24, 0x10000, RZ ;  /* 0x0001000018237824 */ /* 0x000fe200078e00ff */
[----:B------:R-:W-:Y:S01]  /*8160*/  LOP3.LUT R36, R12, 0xffff0000, RZ, 0xc0, !PT ;  /* 0xffff00000c247812 */ /* 0x000fe200078ec0ff */
[----:B------:R-:W-:Y:S01]  /*8170*/  IMAD.U32 R38, R15, 0x10000, RZ ;  /* 0x000100000f267824 */ /* 0x000fe200078e00ff */
[----:B------:R-:W-:Y:S01]  /*8180*/  LOP3.LUT R24, R24, 0xffff0000, RZ, 0xc0, !PT ;  /* 0xffff000018187812 */ /* 0x000fe200078ec0ff */
[----:B------:R-:W-:Y:S02]  /*8190*/  IMAD.U32 R12, R14, 0x10000, RZ ;  /* 0x000100000e0c7824 */ /* 0x000fe400078e00ff */
[----:B------:R-:W-:Y:S02]  /*81a0*/  IMAD.U32 R41, R21, 0x10000, RZ ;  /* 0x0001000015297824 */ /* 0x000fe400078e00ff */
[----:B------:R-:W-:Y:S01]  /*81b0*/  IMAD.U32 R39, R3, 0x10000, RZ ;  /* 0x0001000003277824 */ /* 0x000fe200078e00ff */
[----:B------:R-:W-:Y:S01]  /*81c0*/  LOP3.LUT R43, R0, 0xffff0000, RZ, 0xc0, !PT ;  /* 0xffff0000002b7812 */ /* 0x000fe200078ec0ff */
[----:B--2---:R-:W-:-:S04]  /*81d0*/  IMAD.IADD R9, R5, 0x1, R4 ;  /* 0x0000000105097824 */ /* 0x004fc800078e0204 */
[----:B------:R-:W-:Y:S01]  /*81e0*/  IMAD R13, R9, 0x2, R2 ;  /* 0x00000002090d7824 */ /* 0x000fe200078e0202 */
[----:B---3--:R-:W-:Y:S04]  /*81f0*/  LDS.128 R4, [R40+0xc400] ;  /* 0x00c4000028047984 */ /* 0x008fe80000000c00 */
[----:B------:R-:W1:Y:S02]  /*8200*/  LDS.128 R8, [R13+0xc400] ;  /* 0x00c400000d087984 */ /* 0x000e640000000c00 */
[----:B-1----:R-:W-:Y:S02]  /*8210*/  IMAD.U32 R30, R8, 0x10000, RZ ;  /* 0x00010000081e7824 */ /* 0x002fe400078e00ff */
[----:B------:R-:W-:Y:S02]  /*8220*/  IMAD.U32 R25, R4, 0x10000, RZ ;  /* 0x0001000004197824 */ /* 0x000fe400078e00ff */
[-C--:B------:R-:W-:Y:S01]  /*8230*/  FMUL.FTZ R34, R37, R30.reuse ;  /* 0x0000001e25227220 */ /* 0x080fe20000410000 */
[----:B------:R-:W-:Y:S01]  /*8240*/  FMUL.FTZ R30, R35, R30 ;  /* 0x0000001e231e7220 */ /* 0x000fe20000410000 */
[----:B------:R-:W-:Y:S01]  /*8250*/  IMAD.U32 R31, R9, 0x10000, RZ ;  /* 0x00010000091f7824 */ /* 0x000fe200078e00ff */
[----:B------:R-:W-:Y:S01]  /*8260*/  LOP3.LUT R8, R8, 0xffff0000, RZ, 0xc0, !PT ;  /* 0xffff000008087812 */ /* 0x000fe200078ec0ff */
[----:B------:R-:W-:-:S02]  /*8270*/  IMAD.U32 R26, R5, 0x10000, RZ ;  /* 0x00010000051a7824 */ /* 0x000fc400078e00ff */
[----:B------:R-:W-:Y:S01]  /*8280*/  FFMA.FTZ R30, R37, R25, R30 ;  /* 0x00000019251e7223 */ /* 0x000fe2000001001e */
[----:B------:R-:W-:Y:S01]  /*8290*/  FMUL.FTZ R37, R38, R31 ;  /* 0x0000001f26257220 */ /* 0x000fe20000410000 */
[----:B------:R-:W-:Y:S01]  /*82a0*/  LOP3.LUT R4, R4, 0xffff0000, RZ, 0xc0, !PT ;  /* 0xffff000004047812 */ /* 0x000fe200078ec0ff */
[----:B------:R-:W-:Y:S01]  /*82b0*/  FFMA.FTZ R34, R35, R25, -R34 ;  /* 0x0000001923227223 */ /* 0x000fe20000010822 */
[-C--:B------:R-:W-:Y:S01]  /*82c0*/  FMUL.FTZ R35, R36, R8.reuse ;  /* 0x0000000824237220 */ /* 0x080fe20000410000 */
[----:B------:R-:W-:Y:S01]  /*82d0*/  FMUL.FTZ R25, R24, R8 ;  /* 0x0000000818197220 */ /* 0x000fe20000410000 */
[----:B------:R-:W-:Y:S02]  /*82e0*/  IMAD.U32 R32, R10, 0x10000, RZ ;  /* 0x000100000a207824 */ /* 0x000fe400078e00ff */
[C---:B------:R-:W-:Y:S01]  /*82f0*/  FMUL.FTZ R31, R12.reuse, R31 ;  /* 0x0000001f0c1f7220 */ /* 0x040fe20000410000 */
[----:B------:R-:W-:Y:S01]  /*8300*/  FFMA.FTZ R37, R12, R26, -R37 ;  /* 0x0000001a0c257223 */ /* 0x000fe20000010825 */
[----:B------:R-:W-:Y:S01]  /*8310*/  LOP3.LUT R10, R10, 0xffff0000, RZ, 0xc0, !PT ;  /* 0xffff00000a0a7812 */ /* 0x000fe200078ec0ff */
[-C--:B------:R-:W-:Y:S01]  /*8320*/  FFMA.FTZ R35, R24, R4.reuse, -R35 ;  /* 0x0000000418237223 */ /* 0x080fe20000010823 */
[----:B------:R-:W-:Y:S01]  /*8330*/  LOP3.LUT R12, R21, 0xffff0000, RZ, 0xc0, !PT ;  /* 0xffff0000150c7812 */ /* 0x000fe200078ec0ff */
[----:B------:R-:W-:Y:S01]  /*8340*/  FFMA.FTZ R25, R36, R4, R25 ;  /* 0x0000000424197223 */ /* 0x000fe20000010019 */
[----:B0-----:R-:W-:-:S02]  /*8350*/  IMAD.U32 R27, R6, 0x10000, RZ ;  /* 0x00010000061b7824 */ /* 0x001fc400078e00ff */
[-C--:B------:R-:W-:Y:S01]  /*8360*/  FMUL.FTZ R4, R41, R32.reuse ;  /* 0x0000002029047220 */ /* 0x080fe20000410000 */
[----:B------:R-:W-:Y:S01]  /*8370*/  LOP3.LUT R8, R3, 0xffff0000, RZ, 0xc0, !PT ;  /* 0xffff000003087812 */ /* 0x000fe200078ec0ff */
[----:B------:R-:W-:Y:S01]  /*8380*/  FMUL.FTZ R32, R39, R32 ;  /* 0x0000002027207220 */ /* 0x000fe20000410000 */
[----:B------:R-:W-:Y:S01]  /*8390*/  LOP3.LUT R6, R6, 0xffff0000, RZ, 0xc0, !PT ;  /* 0xffff000006067812 */ /* 0x000fe200078ec0ff */
[-C--:B------:R-:W-:Y:S01]  /*83a0*/  FMUL.FTZ R21, R12, R10.reuse ;  /* 0x0000000a0c157220 */ /* 0x080fe20000410000 */
[----:B------:R-:W-:Y:S02]  /*83b0*/  IMAD.U32 R33, R11, 0x10000, RZ ;  /* 0x000100000b217824 */ /* 0x000fe400078e00ff */
[-C--:B------:R-:W-:Y:S01]  /*83c0*/  FFMA.FTZ R3, R39, R27.reuse, -R4 ;  /* 0x0000001b27037223 */ /* 0x080fe20000010804 */
[----:B------:R-:W-:Y:S02]  /*83d0*/  IMAD.U32 R24, R0, 0x10000, RZ ;  /* 0x0001000000187824 */ /* 0x000fe400078e00ff */
[C---:B------:R-:W-:Y:S01]  /*83e0*/  FMUL.FTZ R39, R8.reuse, R10 ;  /* 0x0000000a08277220 */ /* 0x040fe20000410000 */
[----:B------:R-:W-:Y:S01]  /*83f0*/  FFMA.FTZ R10, R41, R27, R32 ;  /* 0x0000001b290a7223 */ /* 0x000fe20000010020 */
[----:B------:R-:W-:Y:S01]  /*8400*/  LOP3.LUT R9, R9, 0xffff0000, RZ, 0xc0, !PT ;  /* 0xffff000009097812 */ /* 0x000fe200078ec0ff */
[----:B------:R-:W-:Y:S01]  /*8410*/  FFMA.FTZ R8, R8, R6, -R21 ;  /* 0x0000000608087223 */ /* 0x000fe20000010815 */
[----:B------:R-:W-:Y:S01]  /*8420*/  LOP3.LUT R11, R11, 0xffff0000, RZ, 0xc0, !PT ;  /* 0xffff00000b0b7812 */ /* 0x000fe200078ec0ff */
[----:B------:R-:W-:Y:S01]  /*8430*/  IMAD.U32 R28, R7, 0x10000, RZ ;  /* 0x00010000071c7824 */ /* 0x000fe200078e00ff */
[----:B------:R-:W-:Y:S01]  /*8440*/  LOP3.LUT R41, R15, 0xffff0000, RZ, 0xc0, !PT ;  /* 0xffff00000f297812 */ /* 0x000fe200078ec0ff */
[----:B------:R-:W-:-:S02]  /*8450*/  IMAD.U32 R4, R20, 0x10000, RZ ;  /* 0x0001000014047824 */ /* 0x000fc400078e00ff */
[-C--:B------:R-:W-:Y:S01]  /*8460*/  FMUL.FTZ R27, R24, R33.reuse ;  /* 0x00000021181b7220 */ /* 0x080fe20000410000 */
[----:B------:R-:W-:Y:S02]  /*8470*/  LOP3.LUT R15, R14, 0xffff0000, RZ, 0xc0, !PT ;  /* 0xffff00000e0f7812 */ /* 0x000fe400078ec0ff */
[----:B------:R-:W-:Y:S01]  /*8480*/  LOP3.LUT R21, R20, 0xffff0000, RZ, 0xc0, !PT ;  /* 0xffff000014157812 */ /* 0x000fe200078ec0ff */
[----:B------:R-:W-:Y:S01]  /*8490*/  FFMA.FTZ R39, R12, R6, R39 ;  /* 0x000000060c277223 */ /* 0x000fe20000010027 */
[----:B------:R-:W-:Y:S01]  /*84a0*/  LOP3.LUT R5, R5, 0xffff0000, RZ, 0xc0, !PT ;  /* 0xffff000005057812 */ /* 0x000fe200078ec0ff */
[C---:B------:R-:W-:Y:S01]  /*84b0*/  FMUL.FTZ R33, R4.reuse, R33 ;  /* 0x0000002104217220 */ /* 0x040fe20000410000 */
[----:B------:R-:W-:Y:S01]  /*84c0*/  LOP3.LUT R7, R7, 0xffff0000, RZ, 0xc0, !PT ;  /* 0xffff000007077812 */ /* 0x000fe200078ec0ff */
[----:B------:R-:W-:Y:S01]  /*84d0*/  FFMA.FTZ R27, R4, R28, -R27 ;  /* 0x0000001c041b7223 */ /* 0x000fe2000001081b */
        /* <DEDUP_REMOVED lines=18> */
[----:B------:R3:W-:Y:S04]  /*8600*/  STS.128 [R40+0xc400], R4 ;  /* 0x00c4000428007388 */ /* 0x0007e80000000c00 */
[----:B------:R3:W-:Y:S02]  /*8610*/  STS.128 [R13+0xc400], R8 ;  /* 0x00c400080d007388 */ /* 0x0007e40000000c00 */
.L_x_12623:
[----:B------:R-:W-:Y:S05]  /*8620*/  BSYNC B0 ;  /* 0x0000000000007941 */ /* 0x000fea0003800000 */
.L_x_12612:
        /* <DEDUP_REMOVED lines=8> */
.L_x_12609:
[----:B------:R-:W-:-:S13]  /*86b0*/  ISETP.NE.AND P0, PT, R155, 0x3, PT ;  /* 0x000000039b00780c */ /* 0x000fda0003f05270 */
[----:B------:R-:W-:Y:S05]  /*86c0*/  @!P0 BRA `(.L_x_12633) ;  /* 0x0000000000048947 */ /* 0x000fea0003800000 */
[----:B------:R-:W-:Y:S01]  /*86d0*/  BPT.TRAP 0x1 ;  /* 0x000000040000795c */ /* 0x000fe20000300000 */
.L_x_12633:
[----:B01-3--:R-:W-:Y:S01]  /*86e0*/  IMAD R8, R152, 0x8, R2 ;  /* 0x0000000898087824 */ /* 0x00bfe200078e0202 */
[----:B--2---:R-:W-:-:S04]  /*86f0*/  SHF.L.U32 R3, R156, 0x1f, RZ ;  /* 0x0000001f9c037819 */ /* 0x004fc800000006ff */
[----:B------:R0:W1:Y:S01]  /*8700*/  SYNCS.PHASECHK.TRANS64.TRYWAIT P1, [R8+URZ+0x30830], R3 ;  /* 0x03083003080075a7 */ /* 0x000062000802017f */
[----:B------:R-:W-:Y:S05]  /*8710*/  @!P0 BRA `(.L_x_12634) ;  /* 0x0000000000048947 */ /* 0x000fea0003800000 */
[----:B------:R-:W-:Y:S01]  /*8720*/  BPT.TRAP 0x1 ;  /* 0x000000040000795c */ /* 0x000fe20000300000 */
.L_x_12634:
[----:B------:R-:W-:Y:S01]  /*8730*/  VIADD R0, R2, 0x12400 ;  /* 0x0001240002007836 */ /* 0x000fe20000000000 */
[----:B------:R-:W-:Y:S01]  /*8740*/  LOP3.LUT R4, R29, 0x10000, RZ, 0xfc, !PT ;  /* 0x000100001d047812 */ /* 0x000fe200078efcff */
[----:B------:R-:W-:-:S03]  /*8750*/  IMAD.MOV.U32 R5, RZ, RZ, 0x40000040 ;  /* 0x40000040ff057424 */ /* 0x000fc600078e00ff */
[----:B------:R-:W-:Y:S02]  /*8760*/  SHF.R.U32.HI R0, RZ, 0x4, R0 ;  /* 0x00000004ff007819 */ /* 0x000fe40000011600 */
[----:B------:R2:W-:Y:S02]  /*8770*/  STL.64 [R1+0x10], R4 ;  /* 0x0000100401007387 */ /* 0x0005e40000100a00 */
[----:B------:R-:W-:-:S04]  /*8780*/  LOP3.LUT R0, R0, 0x3fff, RZ, 0xc0, !PT ;  /* 0x00003fff00007812 */ /* 0x000fc800078ec0ff */
[----:B------:R-:W-:-:S05]  /*8790*/  LOP3.LUT R0, R0, 0x10000, RZ, 0xfc, !PT ;  /* 0x0001000000007812 */ /* 0x000fca00078efcff */
[----:B------:R2:W-:Y:S01]  /*87a0*/  STL [R1+0x44], R0 ;  /* 0x0000440001007387 */ /* 0x0005e20000100800 */
[----:B-1----:R-:W-:Y:S05]  /*87b0*/  @P1 BRA `(.L_x_12635) ;  /* 0x0000000000081947 */ /* 0x002fea0003800000 */
[----:B------:R-:W1:Y:S02]  /*87c0*/  SYNCS.PHASECHK.TRANS64.TRYWAIT P1, [R8+URZ+0x30830], R3 ;  /* 0x03083003080075a7 */ /* 0x000e64000802017f */
[----:B-1----:R-:W-:Y:S05]  /*87d0*/  @!P1 BRA `(.L_x_12636) ;  /* 0x000000fc00909947 */ /* 0x002fea0003800000 */
.L_x_12635:
[----:B--2---:R-:W2:Y:S04]  /*87e0*/  LDL R0, [R1+0x44] ;  /* 0x0000440001007983 */ /* 0x004ea80000100800 */
[----:B------:R-:W3:Y:S01]  /*87f0*/  LDL.64 R10, [R1+0x10] ;  /* 0x00001000010a7983 */ /* 0x000ee20000100a00 */
[----:B------:R-:W-:Y:S01]  /*8800*/  IMAD.MOV.U32 R5, RZ, RZ, 0x40000040 ;  /* 0x40000040ff057424 */ /* 0x000fe200078e00ff */
[----:B------:R-:W-:Y:S05]  /*8810*/  WARPSYNC.ALL ;  /* 0x0000000000007948 */ /* 0x000fea0003800000 */
[----:B------:R-:W-:Y:S01]  /*8820*/  R2UR UR7, R5 ;  /* 0x00000000050772ca */ /* 0x000fe200000e0000 */
[----:B-----5:R-:W-:Y:S01]  /*8830*/  WARPGROUP.ARRIVE ;  /* 0x00000000000079c5 */ /* 0x020fe20000000000 */
[----:B------:R-:W-:Y:S01]  /*8840*/  IMAD.MOV.U32 R7, RZ, RZ, 0x40000040 ;  /* 0x40000040ff077424 */ /* 0x000fe200078e00ff */
[----:B------:R-:W-:Y:S01]  /*8850*/  P2R R9, PR, RZ, 0x1 ;  /* 0x00000001ff097803 */ /* 0x000fe20000000000 */
[----:B------:R-:W-:-:S03]  /*8860*/  IMAD.MOV.U32 R15, RZ, RZ, 0x40000040 ;  /* 0x40000040ff0f7424 */ /* 0x000fc600078e00ff */
[----:B------:R-:W4:Y:S01]  /*8870*/  S2R R137, SR_TID.X ;  /* 0x0000000000897919 */ /* 0x000f220000002100 */
[----:B------:R-:W-:Y:S02]  /*8880*/  IMAD.MOV.U32 R13, RZ, RZ, 0x40000040 ;  /* 0x40000040ff0d7424 */ /* 0x000fe400078e00ff */
[----:B------:R-:W-:Y:S01]  /*8890*/  IMAD.MOV.U32 R5, RZ, RZ, 0x40000040 ;  /* 0x40000040ff057424 */ /* 0x000fe200078e00ff */
[----:B----4-:R-:W-:Y:S01]  /*88a0*/  LOP3.LUT R137, R137, 0x7f, RZ, 0xc0, !PT ;  /* 0x0000007f89897812 */ /* 0x010fe200078ec0ff */
[----:B--2---:R-:W-:Y:S02]  /*88b0*/  IMAD R4, R152, 0x600, R0 ;  /* 0x0000060098047824 */ /* 0x004fe400078e0200 */
[----:B------:R-:W2:Y:S01]  /*88c0*/  S2R R0, SR_TID.X ;  /* 0x0000000000007919 */ /* 0x000ea20000002100 */
[----:B---3--:R-:W-:Y:S01]  /*88d0*/  R2UR UR4, R10 ;  /* 0x000000000a0472ca */ /* 0x008fe200000e0000 */
[----:B------:R-:W-:Y:S01]  /*88e0*/  VIADD R6, R4, 0x2 ;  /* 0x0000000204067836 */ /* 0x000fe20000000000 */
[----:B------:R-:W-:Y:S01]  /*88f0*/  R2UR UR5, R11 ;  /* 0x000000000b0572ca */ /* 0x000fe200000e0000 */
[----:B------:R-:W-:Y:S01]  /*8900*/  VIADD R14, R10, 0x2 ;  /* 0x000000020a0e7836 */ /* 0x000fe20000000000 */
[----:B------:R-:W-:Y:S01]  /*8910*/  R2UR UR6, R4 ;  /* 0x00000000040672ca */ /* 0x000fe200000e0000 */
[----:B------:R-:W-:-:S03]  /*8920*/  VIADD R12, R10, 0x4 ;  /* 0x000000040a0c7836 */ /* 0x000fc60000000000 */
[----:B------:R3:W-:Y:S04]  /*8930*/  STL.64 [R1+0x28], R14 ;  /* 0x0000280e01007387 */ /* 0x0007e80000100a00 */
[----:B------:R-:W-:Y:S05]  /*8940*/  STL.64 [R1+0x20], R12 ;  /* 0x0000200c01007387 */ /* 0x000fea0000100a00 */
[----:B------:R-:W-:Y:S01]  /*8950*/  HGMMA.64x192x16.F32.BF16 R24, gdesc[UR4], RZ, !UPT, gsb0 ;  /* 0x02e00000041879f0 */ /* 0x000fe2000c0018ff */
[----:B------:R-:W-:Y:S01]  /*8960*/  R2UR UR6, R6 ;  /* 0x00000000060672ca */ /* 0x000fe200000e0000 */
[----:B------:R-:W-:Y:S01]  /*8970*/  VIADD R6, R4, 0x4 ;  /* 0x0000000404067836 */ /* 0x000fe20000000000 */
[----:B------:R-:W-:Y:S01]  /*8980*/  R2UR UR7, R7 ;  /* 0x00000000070772ca */ /* 0x000fe200000e0000 */
[----:B------:R-:W-:Y:S01]  /*8990*/  IMAD.MOV.U32 R7, RZ, RZ, 0x40000040 ;  /* 0x40000040ff077424 */ /* 0x000fe200078e00ff */
[----:B------:R-:W-:Y:S01]  /*89a0*/  R2UR UR4, R14 ;  /* 0x000000000e0472ca */ /* 0x000fe200000e0000 */
[----:B------:R-:W-:Y:S01]  /*89b0*/  VIADD R4, R4, 0x6 ;  /* 0x0000000604047836 */ /* 0x000fe20000000000 */
[----:B------:R-:W-:Y:S01]  /*89c0*/  R2UR UR5, R15 ;  /* 0x000000000f0572ca */ /* 0x000fe200000e0000 */
[----:B--2---:R-:W-:Y:S01]  /*89d0*/  VIADD R0, R0, 0xffffff80 ;  /* 0xffffff8000007836 */ /* 0x004fe20000000000 */
[----:B------:R-:W-:-:S02]  /*89e0*/  WARPGROUP.DEPBAR.LE gsb0, 0x0 ;  /* 0x00008000000079c5 */ /* 0x000fc40000010000 */
[----:B------:R-:W-:-:S09]  /*89f0*/  WARPGROUP.ARRIVE ;  /* 0x00000000000079c5 */ /* 0x000fd20000000000 */
[----:B------:R-:W-:Y:S01]  /*8a00*/  HGMMA.64x192x16.F32.BF16 R24, gdesc[UR4], R24, gsb0 ;  /* 0x02e00000041879f0 */ /* 0x000fe20008001818 */
[----:B------:R-:W-:Y:S01]  /*8a10*/  R2UR UR6, R6 ;  /* 0x00000000060672ca */ /* 0x000fe200000e0000 */
[----:B------:R-:W-:Y:S01]  /*8a20*/  VIADD R6, R10, 0x6 ;  /* 0x000000060a067836 */ /* 0x000fe20000000000 */
[----:B------:R-:W-:Y:S02]  /*8a30*/  R2UR UR7, R7 ;  /* 0x00000000070772ca */ /* 0x000fe400000e0000 */
[----:B------:R-:W-:Y:S02]  /*8a40*/  R2UR UR4, R12 ;  /* 0x000000000c0472ca */ /* 0x000fe400000e0000 */
[----:B------:R-:W-:Y:S02]  /*8a50*/  R2UR UR5, R13 ;  /* 0x000000000d0572ca */ /* 0x000fe400000e0000 */
[----:B------:R-:W-:Y:S02]  /*8a60*/  MOV R7, 0x40000040 ;  /* 0x4000004000077802 */ /* 0x000fe40000000f00 */
[----:B------:R-:W-:-:S03]  /*8a70*/  SHF.R.S32.HI R10, RZ, 0x1f, R0 ;  /* 0x0000001fff0a7819 */ /* 0x000fc60000011400 */
[----:B------:R2:W-:Y:S01]  /*8a80*/  STL.64 [R1+0x18], R6 ;  /* 0x0000180601007387 */ /* 0x0005e20000100a00 */
[----:B------:R-:W-:-:S04]  /*8a90*/  LEA.HI R10, R10, R0, RZ, 0x7 ;  /* 0x000000000a0a7211 */ /* 0x000fc800078f38ff */
[----:B------:R-:W-:-:S05]  /*8aa0*/  LOP3.LUT R10, R10, 0xffffff80, RZ, 0xc0, !PT ;  /* 0xffffff800a0a7812 */ /* 0x000fca00078ec0ff */
[----:B------:R-:W-:-:S05]  /*8ab0*/  IMAD.IADD R10, R0, 0x1, -R10 ;  /* 0x00000001000a7824 */ /* 0x000fca00078e0a0a */
[----:B------:R-:W-:-:S04]  /*8ac0*/  SHF.R.S32.HI R0, RZ, 0x1f, R10 ;  /* 0x0000001fff007819 */ /* 0x000fc8000001140a */
[----:B------:R-:W-:-:S04]  /*8ad0*/  LEA.HI R0, R0, R10, RZ, 0x2 ;  /* 0x0000000a00007211 */ /* 0x000fc800078f10ff */
[----:B------:R-:W-:-:S05]  /*8ae0*/  LOP3.LUT R0, R0, 0x7ffffffc, RZ, 0xc0, !PT ;  /* 0x7ffffffc00007812 */ /* 0x000fca00078ec0ff */
[----:B------:R-:W-:-:S04]  /*8af0*/  IMAD.IADD R0, R10, 0x1, -R0 ;  /* 0x000000010a007824 */ /* 0x000fc800078e0a00 */
[----:B01----:R-:W-:-:S05]  /*8b00*/  IMAD.SHL.U32 R3, R0, 0x2, RZ ;  /* 0x0000000200037824 */ /* 0x003fca00078e00ff */
[----:B------:R-:W-:Y:S01]  /*8b10*/  IADD3 R3, R120, 0xc0, -R3 ;  /* 0x000000c078037810 */ /* 0x000fe20007ffe803 */
[----:B------:R-:W-:Y:S02]  /*8b20*/  WARPGROUP.DEPBAR.LE gsb0, 0x0 ;  /* 0x00008000000079c5 */ /* 0x000fe40000010000 */
[----:B------:R-:W-:-:S06]  /*8b30*/  WARPGROUP.ARRIVE ;  /* 0x00000000000079c5 */ /* 0x000fcc0000000000 */
[----:B------:R-:W-:Y:S01]  /*8b40*/  HGMMA.64x192x16.F32.BF16 R24, gdesc[UR4], R24, gsb0 ;  /* 0x02e00000041879f0 */ /* 0x000fe20008001818 */
[----:B------:R-:W-:Y:S01]  /*8b50*/  R2UR UR6, R4 ;  /* 0x00000000040672ca */ /* 0x000fe200000e0000 */
[----:B------:R-:W-:Y:S01]  /*8b60*/  IMAD R4, R136, -0xc0, R3 ;  /* 0xffffff4088047824 */ /* 0x000fe200078e0203 */
[----:B------:R-:W-:Y:S02]  /*8b70*/  R2UR UR7, R5 ;  /* 0x00000000050772ca */ /* 0x000fe400000e0000 */
[----:B------:R-:W-:Y:S02]  /*8b80*/  R2UR UR4, R6 ;  /* 0x00000000060472ca */ /* 0x000fe400000e0000 */
[----:B------:R-:W-:Y:S02]  /*8b90*/  R2UR UR5, R7 ;  /* 0x00000000070572ca */ /* 0x000fe400000e0000 */
[C---:B------:R-:W-:Y:S02]  /*8ba0*/  ISETP.GT.AND P4, PT, R4.reuse, RZ, PT ;  /* 0x000000ff0400720c */ /* 0x040fe40003f84270 */
[----:B------:R-:W-:-:S02]  /*8bb0*/  ISETP.GT.AND P3, PT, R4, 0x1, PT ;  /* 0x000000010400780c */ /* 0x000fc40003f64270 */
[C---:B------:R-:W-:Y:S02]  /*8bc0*/  ISETP.GT.AND P1, PT, R4.reuse, 0x8, PT ;  /* 0x000000080400780c */ /* 0x040fe40003f24270 */
[C---:B------:R-:W-:Y:S02]  /*8bd0*/  ISETP.GT.AND P2, PT, R4.reuse, 0x9, PT ;  /* 0x000000090400780c */ /* 0x040fe40003f44270 */
[C---:B------:R-:W-:Y:S02]  /*8be0*/  ISETP.GT.AND P5, PT, R4.reuse, 0x10, PT ;  /* 0x000000100400780c */ /* 0x040fe40003fa4270 */
[C---:B------:R-:W-:Y:S02]  /*8bf0*/  ISETP.GT.AND P0, PT, R4.reuse, 0x99, PT ;  /* 0x000000990400780c */ /* 0x040fe40003f04270 */
[----:B------:R-:W-:Y:S01]  /*8c00*/  ISETP.GT.AND P6, PT, R4, 0xa0, PT ;  /* 0x000000a00400780c */ /* 0x000fe20003fc4270 */
[----:B------:R-:W-:Y:S02]  /*8c10*/  WARPGROUP.DEPBAR.LE gsb0, 0x0 ;  /* 0x00008000000079c5 */ /* 0x000fe40000010000 */
[----:B------:R-:W-:-:S06]  /*8c20*/  WARPGROUP.ARRIVE ;  /* 0x00000000000079c5 */ /* 0x000fcc0000000000 */
[----:B------:R-:W-:Y:S01]  /*8c30*/  HGMMA.64x192x16.F32.BF16 R24, gdesc[UR4], R24, gsb0 ;  /* 0x02e00000041879f0 */ /* 0x000fe20008001818 */
[----:B------:R-:W-:Y:S02]  /*8c40*/  ULDC UR4, c[0x0][0x988] ;  /* 0x0002620000047ab9 */ /* 0x000fe40000000800 */
        /* <DEDUP_REMOVED lines=167> */
[----:B------:R-:W-:Y:S02]  /*96c0*/  FSEL R113, R113, -INF , P4 ;  /* 0xff80000071717808 */ /* 0x000fe40002000000 */
[----:B------:R-:W-:Y:S02]  /*96d0*/  FMNMX.FTZ R0, R112, R0, !PT ;  /* 0x0000000070007209 */ /* 0x000fe40007810000 */
[----:B------:R-:W-:Y:S02]  /*96e0*/  ISETP.GT.AND P5, PT, R4, 0xb8, PT ;  /* 0x000000b80400780c */ /* 0x000fe40003fa4270 */
[----:B------:R-:W-:Y:S02]  /*96f0*/  FMNMX.FTZ R0, R113, R0, !PT ;  /* 0x0000000071007209 */ /* 0x000fe40007810000 */
[----:B------:R-:W-:Y:S02]  /*9700*/  FSEL R116, R116, -INF , P5 ;  /* 0xff80000074747808 */ /* 0x000fe40002800000 */
[----:B------:R-:W-:-:S02]  /*9710*/  ISETP.GT.AND P6, PT, R4, 0xb9, PT ;  /* 0x000000b90400780c */ /* 0x000fc40003fc4270 */
[----:B------:R-:W-:Y:S02]  /*9720*/  FMNMX.FTZ R0, R116, R0, !PT ;  /* 0x0000000074007209 */ /* 0x000fe40007810000 */
[----:B------:R-:W-:Y:S02]  /*9730*/  FSEL R117, R117, -INF , P6 ;  /* 0xff80000075757808 */ /* 0x000fe40003000000 */
[----:B---3--:R-:W-:Y:S02]  /*9740*/  FMNMX.FTZ R14, R135, R134, !PT ;  /* 0x00000086870e7209 */ /* 0x008fe40007810000 */
[----:B------:R-:W-:Y:S02]  /*9750*/  FMNMX.FTZ R0, R117, R0, !PT ;  /* 0x0000000075007209 */ /* 0x000fe40007810000 */
[----:B------:R-:W-:Y:S02]  /*9760*/  FMNMX.FTZ R11, R133, R14, !PT ;  /* 0x0000000e850b7209 */ /* 0x000fe40007810000 */
[----:B------:R-:W-:Y:S01]  /*9770*/  P2R R10, PR, RZ, 0x4 ;  /* 0x00000004ff0a7803 */ /* 0x000fe20000000000 */
[----:B------:R-:W0:Y:S01]  /*9780*/  SHFL.BFLY PT, R3, R0, 0x2, 0x1f ;  /* 0x0c401f0000037f89 */ /* 0x000e2200000e0000 */
[----:B------:R-:W-:-:S02]  /*9790*/  FMNMX.FTZ R14, R132, R11, !PT ;  /* 0x0000000b840e7209 */ /* 0x000fc40007810000 */
[----:B--2---:R-:W-:Y:S02]  /*97a0*/  P2R R6, PR, RZ, 0x1 ;  /* 0x00000001ff067803 */ /* 0x004fe40000000000 */
[----:B------:R-:W-:Y:S02]  /*97b0*/  FMNMX.FTZ R11, R131, R14, !PT ;  /* 0x0000000e830b7209 */ /* 0x000fe40007810000 */
[----:B------:R-:W-:Y:S02]  /*97c0*/  ISETP.GT.AND P0, PT, R4, 0xa0, PT ;  /* 0x000000a00400780c */ /* 0x000fe40003f04270 */
[----:B------:R-:W-:Y:S02]  /*97d0*/  FMNMX.FTZ R14, R130, R11, !PT ;  /* 0x0000000b820e7209 */ /* 0x000fe40007810000 */
[----:B------:R-:W-:Y:S02]  /*97e0*/  FSEL R106, R106, -INF , P0 ;  /* 0xff8000006a6a7808 */ /* 0x000fe40000000000 */
[----:B------:R-:W-:-:S02]  /*97f0*/  FMNMX.FTZ R11, R129, R14, !PT ;  /* 0x0000000e810b7209 */ /* 0x000fc40007810000 */
[----:B------:R-:W-:Y:S02]  /*9800*/  ISETP.NE.AND P0, PT, R6, RZ, PT ;  /* 0x000000ff0600720c */ /* 0x000fe40003f05270 */
[----:B------:R-:W-:Y:S02]  /*9810*/  FMNMX.FTZ R14, R128, R11, !PT ;  /* 0x0000000b800e7209 */ /* 0x000fe40007810000 */
[----:B------:R-:W-:Y:S02]  /*9820*/  FSEL R107, R107, -INF , P0 ;  /* 0xff8000006b6b7808 */ /* 0x000fe40000000000 */
[----:B------:R-:W-:Y:S02]  /*9830*/  FMNMX.FTZ R11, R127, R14, !PT ;  /* 0x0000000e7f0b7209 */ /* 0x000fe40007810000 */
[----:B------:R-:W-:Y:S02]  /*9840*/  ISETP.NE.AND P0, PT, R9, RZ, PT ;  /* 0x000000ff0900720c */ /* 0x000fe40003f05270 */
[----:B0-----:R-:W-:-:S02]  /*9850*/  FMNMX.FTZ R3, R0, R3, !PT ;  /* 0x0000000300037209 */ /* 0x001fc40007810000 */
[----:B------:R-:W-:Y:S02]  /*9860*/  FMNMX.FTZ R14, R126, R11, !PT ;  /* 0x0000000b7e0e7209 */ /* 0x000fe40007810000 */
[----:B------:R-:W-:Y:S01]  /*9870*/  P2R R7, PR, RZ, 0x2 ;  /* 0x00000002ff077803 */ /* 0x000fe20000000000 */
[----:B------:R-:W0:Y:S01]  /*9880*/  SHFL.BFLY PT, R0, R3, 0x1, 0x1f ;  /* 0x0c201f0003007f89 */ /* 0x000e2200000e0000 */
[----:B------:R-:W-:Y:S02]  /*9890*/  FMNMX.FTZ R11, R125, R14, !PT ;  /* 0x0000000e7d0b7209 */ /* 0x000fe40007810000 */
[----:B------:R-:W-:Y:S02]  /*98a0*/  ISETP.GT.AND P1, PT, R4, 0x99, PT ;  /* 0x000000990400780c */ /* 0x000fe40003f24270 */
[----:B------:R-:W-:Y:S02]  /*98b0*/  FMNMX.FTZ R14, R124, R11, !PT ;  /* 0x0000000b7c0e7209 */ /* 0x000fe40007810000 */
[----:B------:R-:W-:-:S02]  /*98c0*/  FSEL R103, R103, -INF , P1 ;  /* 0xff80000067677808 */ /* 0x000fc40000800000 */
[----:B------:R-:W-:Y:S02]  /*98d0*/  FMNMX.FTZ R11, R123, R14, !PT ;  /* 0x0000000e7b0b7209 */ /* 0x000fe40007810000 */
[----:B------:R-:W-:Y:S02]  /*98e0*/  ISETP.NE.AND P1, PT, R7, RZ, PT ;  /* 0x000000ff0700720c */ /* 0x000fe40003f25270 */
[----:B------:R-:W-:Y:S02]  /*98f0*/  FMNMX.FTZ R14, R122, R11, !PT ;  /* 0x0000000b7a0e7209 */ /* 0x000fe40007810000 */
[----:B------:R-:W-:Y:S02]  /*9900*/  FSEL R110, R110, -INF , P1 ;  /* 0xff8000006e6e7808 */ /* 0x000fe40000800000 */
[----:B------:R-:W-:Y:S02]  /*9910*/  FMNMX.FTZ R11, R121, R14, !PT ;  /* 0x0000000e790b7209 */ /* 0x000fe40007810000 */
[----:B------:R-:W-:-:S02]  /*9920*/  FSEL R114, R114, -INF , P3 ;  /* 0xff80000072727808 */ /* 0x000fc40001800000 */
[----:B------:R-:W-:Y:S02]  /*9930*/  FMNMX.FTZ R11, R120, R11, !PT ;  /* 0x0000000b780b7209 */ /* 0x000fe40007810000 */
[----:B------:R-:W-:Y:S02]  /*9940*/  FSEL R115, R115, -INF , P4 ;  /* 0xff80000073737808 */ /* 0x000fe40002000000 */
[----:B0-----:R-:W-:Y:S01]  /*9950*/  FMNMX.FTZ R3, R3, R0, !PT ;  /* 0x0000000003037209 */ /* 0x001fe20007810000 */
[----:B------:R-:W-:Y:S01]  /*9960*/  IMAD.U32 R0, RZ, RZ, UR4 ;  /* 0x00000004ff007e24 */ /* 0x000fe2000f8e00ff */
[----:B------:R-:W-:Y:S02]  /*9970*/  FMNMX.FTZ R14, R58, R11, !PT ;  /* 0x0000000b3a0e7209 */ /* 0x000fe40007810000 */
[C---:B------:R-:W-:Y:S01]  /*9980*/  FSETP.NEU.FTZ.AND P2, PT, R3.reuse, -INF , PT ;  /* 0xff8000000300780b */ /* 0x040fe20003f5d000 */
[----:B------:R-:W-:Y:S01]  /*9990*/  FMUL.FTZ R5, R3, R0 ;  /* 0x0000000003057220 */ /* 0x000fe20000410000 */
[----:B------:R-:W-:-:S02]  /*99a0*/  FMNMX.FTZ R11, R59, R14, !PT ;  /* 0x0000000e3b0b7209 */ /* 0x000fc40007810000 */
[----:B------:R-:W-:Y:S02]  /*99b0*/  FSEL R118, R118, -INF , P5 ;  /* 0xff80000076767808 */ /* 0x000fe40002800000 */
[----:B------:R-:W-:Y:S02]  /*99c0*/  FSEL R5, R5, RZ, P2 ;  /* 0x000000ff05057208 */ /* 0x000fe40001000000 */
[----:B------:R-:W-:Y:S02]  /*99d0*/  ISETP.NE.AND P2, PT, R10, RZ, PT ;  /* 0x000000ff0a00720c */ /* 0x000fe40003f45270 */
[----:B------:R-:W-:Y:S01]  /*99e0*/  FSEL R119, R119, -INF , P6 ;  /* 0xff80000077777808 */ /* 0x000fe20003000000 */
[-CC-:B------:R-:W-:Y:S01]  /*99f0*/  FFMA.FTZ R6, R25, R0.reuse, -R5.reuse ;  /* 0x0000000019067223 */ /* 0x180fe20000010805 */
[-CC-:B------:R-:W-:Y:S01]  /*9a00*/  FFMA.FTZ R25, R32, R0.reuse, -R5.reuse ;  /* 0x0000000020197223 */ /* 0x180fe20000010805 */
[----:B------:R-:W-:Y:S01]  /*9a10*/  FMNMX.FTZ R32, R62, R11, !PT ;  /* 0x0000000b3e207209 */ /* 0x000fe20007810000 */
[-CC-:B------:R-:W-:Y:S01]  /*9a20*/  FFMA.FTZ R27, R36, R0.reuse, -R5.reuse ;  /* 0x00000000241b7223 */ /* 0x180fe20000010805 */
[-CC-:B------:R-:W-:Y:S01]  /*9a30*/  FFMA.FTZ R9, R40, R0.reuse, -R5.reuse ;  /* 0x0000000028097223 */ /* 0x180fe20000010805 */
[----:B------:R-:W-:Y:S01]  /*9a40*/  FSEL R111, R111, -INF , P2 ;  /* 0xff8000006f6f7808 */ /* 0x000fe20001000000 */
[--C-:B------:R-:W-:Y:S01]  /*9a50*/  FFMA.FTZ R7, R28, R0, -R5.reuse ;  /* 0x000000001c077223 */ /* 0x100fe20000010805 */
[----:B------:R-:W-:Y:S01]  /*9a60*/  FMNMX.FTZ R11, R63, R32, !PT ;  /* 0x000000203f0b7209 */ /* 0x000fe20007810000 */
[-CC-:B------:R-:W-:Y:S01]  /*9a70*/  FFMA.FTZ R28, R49, R0.reuse, -R5.reuse ;  /* 0x00000000311c7223 */ /* 0x180fe20000010805 */
[-CC-:B------:R-:W-:Y:S01]  /*9a80*/  FFMA.FTZ R30, R37, R0.reuse, -R5.reuse ;  /* 0x00000000251e7223 */ /* 0x180fe20000010805 */
        /* <DEDUP_REMOVED lines=9> */
[----:B------:R-:W-:Y:S01]  /*9b20*/  FMNMX.FTZ R34, R70, R11, !PT ;  /* 0x0000000b46227209 */ /* 0x000fe20007810000 */
[-CC-:B------:R-:W-:Y:S01]  /*9b30*/  FFMA.FTZ R10, R41, R0.reuse, -R5.reuse ;  /* 0x00000000290a7223 */ /* 0x180fe20000010805 */
[----:B------:R-:W0:Y:S01]  /*9b40*/  MUFU.EX2 R4, R4 ;  /* 0x0000000400047308 */ /* 0x000e220000000800 */
[--C-:B------:R-:W-:Y:S01]  /*9b50*/  FFMA.FTZ R20, R45, R0, -R5.reuse ;  /* 0x000000002d147223 */ /* 0x100fe20000010805 */
[----:B------:R-:W-:Y:S01]  /*9b60*/  FMNMX.FTZ R11, R71, R34, !PT ;  /* 0x00000022470b7209 */ /* 0x000fe20007810000 */
[-CC-:B------:R-:W-:Y:S01]  /*9b70*/  FFMA.FTZ R21, R48, R0.reuse, -R5.reuse ;  /* 0x0000000030157223 */ /* 0x180fe20000010805 */
[-CC-:B------:R-:W-:Y:S01]  /*9b80*/  FFMA.FTZ R29, R52, R0.reuse, -R5.reuse ;  /* 0x00000000341d7223 */ /* 0x180fe20000010805 */
[-CC-:B------:R-:W-:Y:S01]  /*9b90*/  FFMA.FTZ R31, R53, R0.reuse, -R5.reuse ;  /* 0x00000000351f7223 */ /* 0x180fe20000010805 */
[----:B------:R-:W-:Y:S01]  /*9ba0*/  FMNMX.FTZ R34, R74, R11, !PT ;  /* 0x0000000b4a227209 */ /* 0x000fe20007810000 */
[-CC-:B------:R-:W-:Y:S01]  /*9bb0*/  FFMA.FTZ R42, R56, R0.reuse, -R5.reuse ;  /* 0x00000000382a7223 */ /* 0x180fe20000010805 */
[----:B------:R-:W1:Y:S01]  /*9bc0*/  MUFU.EX2 R7, R7 ;  /* 0x0000000700077308 */ /* 0x000e620000000800 */
[--C-:B------:R-:W-:Y:S01]  /*9bd0*/  FFMA.FTZ R44, R60, R0, -R5.reuse ;  /* 0x000000003c2c7223 */ /* 0x100fe20000010805 */
[----:B------:R-:W-:Y:S01]  /*9be0*/  FMNMX.FTZ R11, R75, R34, !PT ;  /* 0x000000224b0b7209 */ /* 0x000fe20007810000 */
[-CC-:B------:R-:W-:Y:S01]  /*9bf0*/  FFMA.FTZ R57, R93, R0.reuse, -R5.reuse ;  /* 0x000000005d397223 */ /* 0x180fe20000010805 */
[-CC-:B------:R-:W-:Y:S01]  /*9c00*/  FFMA.FTZ R52, R61, R0.reuse, -R5.reuse ;  /* 0x000000003d347223 */ /* 0x180fe20000010805 */
[-CC-:B------:R-:W-:Y:S01]  /*9c10*/  FFMA.FTZ R13, R64, R0.reuse, -R5.reuse ;  /* 0x00000000400d7223 */ /* 0x180fe20000010805 */
[----:B------:R-:W-:Y:S01]  /*9c20*/  FMNMX.FTZ R34, R78, R11, !PT ;  /* 0x0000000b4e227209 */ /* 0x000fe20007810000 */
[-CC-:B------:R-:W-:Y:S01]  /*9c30*/  FFMA.FTZ R14, R65, R0.reuse, -R5.reuse ;  /* 0x00000000410e7223 */ /* 0x180fe20000010805 */
[----:B------:R-:W2:Y:S01]  /*9c40*/  MUFU.EX2 R24, R24 ;  /* 0x0000001800187308 */ /* 0x000ea20000000800 */
[--C-:B------:R-:W-:Y:S01]  /*9c50*/  FFMA.FTZ R15, R68, R0, -R5.reuse ;  /* 0x00000000440f7223 */ /* 0x100fe20000010805 */
[----:B------:R-:W-:Y:S01]  /*9c60*/  FMNMX.FTZ R11, R79, R34, !PT ;  /* 0x000000224f0b7209 */ /* 0x000fe20007810000 */
[-CC-:B------:R-:W-:Y:S01]  /*9c70*/  FFMA.FTZ R32, R69, R0.reuse, -R5.reuse ;  /* 0x0000000045207223 */ /* 0x180fe20000010805 */
[-CC-:B------:R-:W-:Y:S01]  /*9c80*/  FFMA.FTZ R33, R72, R0.reuse, -R5.reuse ;  /* 0x0000000048217223 */ /* 0x180fe20000010805 */
[-CC-:B------:R-:W-:Y:S01]  /*9c90*/  FFMA.FTZ R38, R73, R0.reuse, -R5.reuse ;  /* 0x0000000049267223 */ /* 0x180fe20000010805 */
[----:B------:R-:W-:Y:S01]  /*9ca0*/  FMNMX.FTZ R34, R82, R11, !PT ;  /* 0x0000000b52227209 */ /* 0x000fe20007810000 */
[-CC-:B------:R-:W-:Y:S01]  /*9cb0*/  FFMA.FTZ R39, R76, R0.reuse, -R5.reuse ;  /* 0x000000004c277223 */ /* 0x180fe20000010805 */
[----:B------:R-:W3:Y:S01]  /*9cc0*/  MUFU.EX2 R25, R25 ;  /* 0x0000001900197308 */ /* 0x000ee20000000800 */
[--C-:B------:R-:W-:Y:S01]  /*9cd0*/  FFMA.FTZ R41, R77, R0, -R5.reuse ;  /* 0x000000004d297223 */ /* 0x100fe20000010805 */
[----:B------:R-:W-:Y:S01]  /*9ce0*/  FMNMX.FTZ R11, R83, R34, !PT ;  /* 0x00000022530b7209 */ /* 0x000fe20007810000 */
[-CC-:B------:R-:W-:Y:S01]  /*9cf0*/  FFMA.FTZ R35, R81, R0.reuse, -R5.reuse ;  /* 0x0000000051237223 */ /* 0x180fe20000010805 */
[-CC-:B------:R-:W-:Y:S01]  /*9d00*/  FFMA.FTZ R45, R89, R0.reuse, -R5.reuse ;  /* 0x00000000592d7223 */ /* 0x180fe20000010805 */
[-CC-:B------:R-:W-:Y:S01]  /*9d10*/  FFMA.FTZ R54, R92, R0.reuse, -R5.reuse ;  /* 0x000000005c367223 */ /* 0x180fe20000010805 */
[----:B------:R-:W-:Y:S01]  /*9d20*/  FMNMX.FTZ R34, R86, R11, !PT ;  /* 0x0000000b56227209 */ /* 0x000fe20007810000 */
[-CC-:B------:R-:W-:Y:S01]  /*9d30*/  FFMA.FTZ R51, R97, R0.reuse, -R5.reuse ;  /* 0x0000000061337223 */ /* 0x180fe20000010805 */
[----:B------:R-:W4:Y:S01]  /*9d40*/  MUFU.EX2 R26, R26 ;  /* 0x0000001a001a7308 */ /* 0x000f220000000800 */
        /* <DEDUP_REMOVED lines=10> */
[----:B------:R-:W-:Y:S01]  /*9df0*/  FFMA.FTZ R50, R116, R0, -R5 ;  /* 0x0000000074327223 */ /* 0x000fe20000010805 */
[----:B------:R-:W4:Y:S01]  /*9e00*/  MUFU.EX2 R27, R27 ;  /* 0x0000001b001b7308 */ /* 0x000f220000000800 */
[----:B------:R-:W4:Y:S01]  /*9e10*/  LDL R100, [R1+0x4c] ;  /* 0x00004c0001647983 */ /* 0x000f220000100800 */
[----:B------:R-:W-:-:S04]  /*9e20*/  FMNMX.FTZ R36, R94, R11, !PT ;  /* 0x0000000b5e247209 */ /* 0x000fc80007810000 */
[----:B------:R-:W-:Y:S01]  /*9e30*/  FMNMX.FTZ R11, R95, R36, !PT ;  /* 0x000000245f0b7209 */ /* 0x000fe20007810000 */
[----:B------:R-:W-:Y:S01]  /*9e40*/  FFMA.FTZ R36, R84, R0, -R5 ;  /* 0x0000000054247223 */ /* 0x000fe20000010805 */
[----:B------:R-:W4:Y:S02]  /*9e50*/  MUFU.EX2 R30, R30 ;  /* 0x0000001e001e7308 */ /* 0x000f240000000800 */
        /* <DEDUP_REMOVED lines=20> */
[----:B------:R-:W-:Y:S02]  /*9fa0*/  MUFU.EX2 R28, R28 ;  /* 0x0000001c001c7308 */ /* 0x000fe40000000800 */
[----:B------:R-:W0:Y:S06]  /*9fb0*/  SHFL.BFLY PT, R47, R11, 0x2, 0x1f ;  /* 0x0c401f000b2f7f89 */ /* 0x000e2c00000e0000 */
[----:B------:R-:W-:Y:S08]  /*9fc0*/  MUFU.EX2 R29, R29 ;  /* 0x0000001d001d7308 */ /* 0x000ff00000000800 */
[----:B------:R-:W-:Y:S08]  /*9fd0*/  MUFU.EX2 R31, R31 ;  /* 0x0000001f001f7308 */ /* 0x000ff00000000800 */
[----:B------:R-:W-:Y:S01]  /*9fe0*/  MUFU.EX2 R42, R42 ;  /* 0x0000002a002a7308 */ /* 0x000fe20000000800 */
[----:B0-----:R-:W-:Y:S01]  /*9ff0*/  FMNMX.FTZ R11, R11, R47, !PT ;  /* 0x0000002f0b0b7209 */ /* 0x001fe20007810000 */
[----:B------:R-:W-:-:S04]  /*a000*/  FFMA.FTZ R47, R112, R0, -R5 ;  /* 0x00000000702f7223 */ /* 0x000fc80000010805 */
[----:B------:R-:W0:Y:S02]  /*a010*/  SHFL.BFLY PT, R49, R11, 0x1, 0x1f ;  /* 0x0c201f000b317f89 */ /* 0x000e2400000e0000 */
[----:B------:R-:W-:Y:S08]  /*a020*/  MUFU.EX2 R43, R43 ;  /* 0x0000002b002b7308 */ /* 0x000ff00000000800 */
[----:B------:R-:W-:Y:S08]  /*a030*/  MUFU.EX2 R44, R44 ;  /* 0x0000002c002c7308 */ /* 0x000ff00000000800 */
[----:B------:R-:W-:Y:S01]  /*a040*/  MUFU.EX2 R52, R52 ;  /* 0x0000003400347308 */ /* 0x000fe20000000800 */
[----:B0-----:R-:W-:Y:S01]  /*a050*/  FMNMX.FTZ R11, R11, R49, !PT ;  /* 0x000000310b0b7209 */ /* 0x001fe20007810000 */
[----:B------:R-:W-:-:S06]  /*a060*/  FFMA.FTZ R49, R117, R0, -R5 ;  /* 0x0000000075317223 */ /* 0x000fcc0000010805 */
[----:B------:R-:W-:Y:S01]  /*a070*/  MUFU.EX2 R13, R13 ;  /* 0x0000000d000d7308 */ /* 0x000fe20000000800 */
[C---:B------:R-:W-:Y:S01]  /*a080*/  FSETP.NEU.FTZ.AND P1, PT, R11.reuse, -INF , PT ;  /* 0xff8000000b00780b */ /* 0x040fe20003f3d000 */
[----:B------:R-:W-:-:S05]  /*a090*/  FMUL.FTZ R85, R11, R0 ;  /* 0x000000000b557220 */ /* 0x000fca0000410000 */
[----:B------:R-:W-:Y:S01]  /*a0a0*/  FSEL R85, R85, RZ, P1 ;  /* 0x000000ff55557208 */ /* 0x000fe20000800000 */
[----:B------:R-:W-:Y:S01]  /*a0b0*/  MUFU.EX2 R14, R14 ;  /* 0x0000000e000e7308 */ /* 0x000fe20000000800 */
[----:B------:R-:W-:-:S03]  /*a0c0*/  ISETP.NE.AND P1, PT, R137, RZ, PT ;  /* 0x000000ff8900720c */ /* 0x000fc60003f25270 */
        /* <DEDUP_REMOVED lines=9> */
[----:B------:R-:W-:Y:S01]  /*a160*/  FFMA.FTZ R61, R127, R0, -R85 ;  /* 0x000000007f3d7223 */ /* 0x000fe20000010855 */
[----:B------:R-:W-:-:S02]  /*a170*/  @!P1 VIADD R8, R8, 0x30840 ;  /* 0x0003084008089836 */ /* 0x000fc40000000000 */
[-CC-:B------:R-:W-:Y:S01]  /*a180*/  FFMA.FTZ R64, R126, R0.reuse, -R85.reuse ;  /* 0x000000007e407223 */ /* 0x180fe20000010855 */
[-CC-:B------:R-:W-:Y:S01]  /*a190*/  FFMA.FTZ R65, R125, R0.reuse, -R85.reuse ;  /* 0x000000007d417223 */ /* 0x180fe20000010855 */
[-CC-:B------:R-:W-:Y:S01]  /*a1a0*/  FFMA.FTZ R68, R124, R0.reuse, -R85.reuse ;  /* 0x000000007c447223 */ /* 0x180fe20000010855 */
[----:B------:R-:W0:Y:S01]  /*a1b0*/  MUFU.EX2 R72, R72 ;  /* 0x0000004800487308 */ /* 0x000e220000000800 */
[----:B------:R-:W-:Y:S01]  /*a1c0*/  @!P1 PRMT R8, RZ, 0x654, R8 ;  /* 0x00000654ff089816 */ /* 0x000fe20000000008 */
[-CC-:B------:R-:W-:Y:S01]  /*a1d0*/  FFMA.FTZ R69, R123, R0.reuse, -R85.reuse ;  /* 0x000000007b457223 */ /* 0x180fe20000010855 */
[-CC-:B------:R-:W-:Y:S01]  /*a1e0*/  FFMA.FTZ R76, R122, R0.reuse, -R85.reuse ;  /* 0x000000007a4c7223 */ /* 0x180fe20000010855 */
[-CC-:B------:R-:W-:Y:S01]  /*a1f0*/  FFMA.FTZ R77, R121, R0.reuse, -R85.reuse ;  /* 0x00000000794d7223 */ /* 0x180fe20000010855 */
[----:B------:R1:W-:Y:S01]  /*a200*/  @!P1 SYNCS.ARRIVE.TRANS64.RED.A1T0 RZ, [R8+URZ], RZ ;  /* 0x000000ff08ff99a7 */ /* 0x0003e2000810043f */
[-CC-:B------:R-:W-:Y:S01]  /*a210*/  FFMA.FTZ R80, R120, R0.reuse, -R85.reuse ;  /* 0x0000000078507223 */ /* 0x180fe20000010855 */
[-CC-:B------:R-:W-:Y:S01]  /*a220*/  FFMA.FTZ R58, R58, R0.reuse, -R85.reuse ;  /* 0x000000003a3a7223 */ /* 0x180fe20000010855 */
[----:B------:R-:W-:Y:S01]  /*a230*/  MUFU.EX2 R73, R73 ;  /* 0x0000004900497308 */ /* 0x000fe20000000800 */
[-CC-:B-1----:R-:W-:Y:S01]  /*a240*/  FFMA.FTZ R8, R66, R0.reuse, -R85.reuse ;  /* 0x0000000042087223 */ /* 0x182fe20000010855 */
[-CC-:B------:R-:W-:Y:S01]  /*a250*/  FFMA.FTZ R66, R67, R0.reuse, -R85.reuse ;  /* 0x0000000043427223 */ /* 0x180fe20000010855 */
[-CC-:B------:R-:W-:Y:S01]  /*a260*/  FFMA.FTZ R67, R70, R0.reuse, -R85.reuse ;  /* 0x0000000046437223 */ /* 0x180fe20000010855 */
[-CC-:B------:R-:W-:Y:S01]  /*a270*/  FFMA.FTZ R70, R71, R0.reuse, -R85.reuse ;  /* 0x0000000047467223 */ /* 0x180fe20000010855 */
[----:B------:R-:W-:Y:S01]  /*a280*/  FFMA.FTZ R71, R74, R0, -R85 ;  /* 0x000000004a477223 */ /* 0x000fe20000010855 */
[----:B------:R-:W-:Y:S01]  /*a290*/  FADD.FTZ R74, R4, R6 ;  /* 0x00000006044a7221 */ /* 0x000fe20000010000 */
[----:B------:R-:W-:Y:S01]  /*a2a0*/  F2FP.BF16.F32.PACK_AB R4, R6, R4 ;  /* 0x000000040604723e */ /* 0x000fe200000010ff */
[----:B------:R-:W1:Y:S02]  /*a2b0*/  MUFU.EX2 R81, R81 ;  /* 0x0000005100517308 */ /* 0x000e640000000800 */
[----:B------:R-:W-:-:S04]  /*a2c0*/  FADD.FTZ R97, R7, R74 ;  /* 0x0000004a07617221 */ /* 0x000fc80000010000 */
[C---:B--2---:R-:W-:Y:S02]  /*a2d0*/  FADD.FTZ R6, R24.reuse, R97 ;  /* 0x0000006118067221 */ /* 0x044fe40000010000 */
[----:B------:R-:W2:Y:S02]  /*a2e0*/  MUFU.EX2 R84, R84 ;  /* 0x0000005400547308 */ /* 0x000ea40000000800 */
[----:B---3--:R-:W-:Y:S01]  /*a2f0*/  FADD.FTZ R97, R25, R6 ;  /* 0x0000000619617221 */ /* 0x008fe20000010000 */
[----:B------:R-:W-:-:S03]  /*a300*/  F2FP.BF16.F32.PACK_AB R6, R24, R7 ;  /* 0x000000071806723e */ /* 0x000fc600000010ff */
[C---:B----4-:R-:W-:Y:S02]  /*a310*/  FADD.FTZ R24, R26.reuse, R97 ;  /* 0x000000611a187221 */ /* 0x050fe40000010000 */
[----:B------:R-:W3:Y:S02]  /*a320*/  MUFU.EX2 R88, R88 ;  /* 0x0000005800587308 */ /* 0x000ee40000000800 */
[----:B------:R-:W-:Y:S01]  /*a330*/  FADD.FTZ R7, R27, R24 ;  /* 0x000000181b077221 */ /* 0x000fe20000010000 */
[----:B------:R-:W-:Y:S02]  /*a340*/  F2FP.BF16.F32.PACK_AB R24, R26, R25 ;  /* 0x000000191a18723e */ /* 0x000fe400000010ff */
[C---:B------:R-:W-:Y:S01]  /*a350*/  F2FP.BF16.F32.PACK_AB R26, R30.reuse, R27 ;  /* 0x0000001b1e1a723e */ /* 0x040fe200000010ff */
[----:B------:R-:W-:Y:S01]  /*a360*/  FADD.FTZ R74, R30, R7 ;  /* 0x000000071e4a7221 */ /* 0x000fe20000010000 */
[----:B0-----:R-:W-:Y:S01]  /*a370*/  FADD.FTZ R30, R5, R72 ;  /* 0x00000048051e7221 */ /* 0x001fe20000010000 */
[----:B-1----:R-:W-:Y:S01]  /*a380*/  F2FP.BF16.F32.PACK_AB R7, R81, R73 ;  /* 0x000000495107723e */ /* 0x002fe200000010ff */
[----:B------:R-:W0:Y:S02]  /*a390*/  MUFU.EX2 R89, R89 ;  /* 0x0000005900597308 */ /* 0x000e240000000800 */
[----:B------:R-:W-:Y:S01]  /*a3a0*/  FADD.FTZ R30, R73, R30 ;  /* 0x0000001e491e7221 */ /* 0x000fe20000010000 */
[----:B------:R-:W-:Y:S01]  /*a3b0*/  FADD.FTZ R73, R9, R74 ;  /* 0x0000004a09497221 */ /* 0x000fe20000010000 */
[----:B------:R-:W-:Y:S01]  /*a3c0*/  F2FP.BF16.F32.PACK_AB R5, R72, R5 ;  /* 0x000000054805723e */ /* 0x000fe200000010ff */
[----:B------:R-:W4:Y:S01]  /*a3d0*/  LDL R74, [R1+0x8] ;  /* 0x00000800014a7983 */ /* 0x000f220000100800 */
[----:B------:R-:W-:Y:S01]  /*a3e0*/  FADD.FTZ R25, R81, R30 ;  /* 0x0000001e51197221 */ /* 0x000fe20000010000 */
[----:B------:R-:W-:Y:S01]  /*a3f0*/  FADD.FTZ R81, R10, R73 ;  /* 0x000000490a517221 */ /* 0x000fe20000010000 */
[----:B------:R-:W1:Y:S03]  /*a400*/  MUFU.EX2 R92, R92 ;  /* 0x0000005c005c7308 */ /* 0x000e660000000800 */
[----:B------:R-:W-:-:S04]  /*a410*/  FADD.FTZ R81, R12, R81 ;  /* 0x000000510c517221 */ /* 0x000fc80000010000 */
[----:B------:R-:W-:Y:S01]  /*a420*/  FADD.FTZ R72, R20, R81 ;  /* 0x0000005114487221 */ /* 0x000fe20000010000 */
[----:B------:R-:W1:Y:S03]  /*a430*/  MUFU.EX2 R61, R61 ;  /* 0x0000003d003d7308 */ /* 0x000e660000000800 */
[----:B------:R-:W-:-:S04]  /*a440*/  FADD.FTZ R81, R21, R72 ;  /* 0x0000004815517221 */ /* 0x000fc80000010000 */
[----:B------:R-:W-:Y:S01]  /*a450*/  FADD.FTZ R72, R28, R81 ;  /* 0x000000511c487221 */ /* 0x000fe20000010000 */
[----:B------:R-:W1:Y:S03]  /*a460*/  MUFU.EX2 R64, R64 ;  /* 0x0000004000407308 */ /* 0x000e660000000800 */
[----:B------:R-:W-:-:S04]  /*a470*/  FADD.FTZ R72, R29, R72 ;  /* 0x000000481d487221 */ /* 0x000fc80000010000 */
[----:B------:R-:W-:Y:S01]  /*a480*/  FADD.FTZ R81, R31, R72 ;  /* 0x000000481f517221 */ /* 0x000fe20000010000 */
[----:B------:R-:W1:Y:S01]  /*a490*/  MUFU.EX2 R65, R65 ;  /* 0x0000004100417308 */ /* 0x000e620000000800 */
[----:B------:R-:W4:Y:S01]  /*a4a0*/  LDL R72, [R1+0x4] ;  /* 0x0000040001487983 */ /* 0x000f220000100800 */
[----:B--2---:R-:W-:-:S04]  /*a4b0*/  FADD.FTZ R25, R84, R25 ;  /* 0x0000001954197221 */ /* 0x004fc80000010000 */
[----:B---3--:R-:W-:Y:S02]  /*a4c0*/  FADD.FTZ R30, R88, R25 ;  /* 0x00000019581e7221 */ /* 0x008fe40000010000 */
[----:B------:R-:W2:Y:S02]  /*a4d0*/  MUFU.EX2 R68, R68 ;  /* 0x0000004400447308 */ /* 0x000ea40000000800 */
[----:B0-----:R-:W-:-:S04]  /*a4e0*/  FADD.FTZ R27, R89, R30 ;  /* 0x0000001e591b7221 */ /* 0x001fc80000010000 */
[----:B-1----:R-:W-:Y:S02]  /*a4f0*/  FADD.FTZ R30, R92, R27 ;  /* 0x0000001b5c1e7221 */ /* 0x002fe40000010000 */
[----:B------:R-:W0:Y:S02]  /*a500*/  MUFU.EX2 R69, R69 ;  /* 0x0000004500457308 */ /* 0x000e240000000800 */
[----:B------:R-:W-:-:S04]  /*a510*/  FADD.FTZ R73, R61, R30 ;  /* 0x0000001e3d497221 */ /* 0x000fc80000010000 */
[----:B------:R-:W-:Y:S02]  /*a520*/  FADD.FTZ R30, R64, R73 ;  /* 0x00000049401e7221 */ /* 0x000fe40000010000 */
[----:B------:R-:W1:Y:S02]  /*a530*/  MUFU.EX2 R76, R76 ;  /* 0x0000004c004c7308 */ /* 0x000e640000000800 */
[----:B------:R-:W-:-:S06]  /*a540*/  FADD.FTZ R73, R65, R30 ;  /* 0x0000001e41497221 */ /* 0x000fcc0000010000 */
[----:B------:R-:W3:Y:S01]  /*a550*/  MUFU.EX2 R77, R77 ;  /* 0x0000004d004d7308 */ /* 0x000ee20000000800 */
[----:B--2---:R-:W-:Y:S01]  /*a560*/  FADD.FTZ R30, R68, R73 ;  /* 0x00000049441e7221 */ /* 0x004fe20000010000 */
[----:B------:R-:W-:-:S06]  /*a570*/  FFMA.FTZ R59, R59, R0, -R85 ;  /* 0x000000003b3b7223 */ /* 0x000fcc0000010855 */
[----:B------:R-:W2:Y:S01]  /*a580*/  MUFU.EX2 R80, R80 ;  /* 0x0000005000507308 */ /* 0x000ea20000000800 */
[----:B0-----:R-:W-:Y:S01]  /*a590*/  FADD.FTZ R73, R69, R30 ;  /* 0x0000001e45497221 */ /* 0x001fe20000010000 */
[----:B------:R-:W-:Y:S01]  /*a5a0*/  FFMA.FTZ R62, R62, R0, -R85 ;  /* 0x000000003e3e7223 */ /* 0x000fe20000010855 */
[----:B------:R-:W-:-:S05]  /*a5b0*/  F2FP.BF16.F32.PACK_AB R25, R88, R84 ;  /* 0x000000545819723e */ /* 0x000fca00000010ff */
[----:B------:R-:W0:Y:S01]  /*a5c0*/  MUFU.EX2 R58, R58 ;  /* 0x0000003a003a7308 */ /* 0x000e220000000800 */
[----:B-1----:R-:W-:Y:S01]  /*a5d0*/  FADD.FTZ R30, R76, R73 ;  /* 0x000000494c1e7221 */ /* 0x002fe20000010000 */
[----:B------:R-:W4:Y:S01]  /*a5e0*/  LDL R84, [R1+0x54] ;  /* 0x0000540001547983 */ /* 0x000f220000100800 */
[----:B------:R-:W-:-:S05]  /*a5f0*/  FFMA.FTZ R63, R63, R0, -R85 ;  /* 0x000000003f3f7223 */ /* 0x000fca0000010855 */
[----:B------:R-:W1:Y:S01]  /*a600*/  MUFU.EX2 R59, R59 ;  /* 0x0000003b003b7308 */ /* 0x000e620000000800 */
[----:B---3--:R-:W-:Y:S01]  /*a610*/  FADD.FTZ R73, R77, R30 ;  /* 0x0000001e4d497221 */ /* 0x008fe20000010000 */
[----:B------:R-:W-:-:S06]  /*a620*/  FADD.FTZ R30, R42, R81 ;  /* 0x000000512a1e7221 */ /* 0x000fcc0000010000 */
[----:B------:R-:W3:Y:S01]  /*a630*/  MUFU.EX2 R62, R62 ;  /* 0x0000003e003e7308 */ /* 0x000ee20000000800 */
[----:B--2---:R-:W-:Y:S01]  /*a640*/  FADD.FTZ R73, R80, R73 ;  /* 0x0000004950497221 */ /* 0x004fe20000010000 */
[----:B------:R-:W-:-:S06]  /*a650*/  FADD.FTZ R81, R43, R30 ;  /* 0x0000001e2b517221 */ /* 0x000fcc0000010000 */
[----:B------:R-:W2:Y:S01]  /*a660*/  MUFU.EX2 R63, R63 ;  /* 0x0000003f003f7308 */ /* 0x000ea20000000800 */
[----:B0-----:R-:W-:Y:S01]  /*a670*/  FADD.FTZ R30, R58, R73 ;  /* 0x000000493a1e7221 */ /* 0x001fe20000010000 */
[----:B------:R0:W-:Y:S01]  /*a680*/  STSM.16.M88.4 [R157+0x1e800], R4 ;  /* 0x01e800049d007844 */ /* 0x0001e20000000200 */
[----:B------:R-:W-:-:S05]  /*a690*/  FADD.FTZ R81, R44, R81 ;  /* 0x000000512c517221 */ /* 0x000fca0000010000 */
[----:B------:R-:W2:Y:S08]  /*a6a0*/  MUFU.EX2 R8, R8 ;  /* 0x0000000800087308 */ /* 0x000eb00000000800 */
[----:B------:R-:W2:Y:S01]  /*a6b0*/  MUFU.EX2 R15, R15 ;  /* 0x0000000f000f7308 */ /* 0x000ea20000000800 */
[----:B0-----:R-:W-:Y:S01]  /*a6c0*/  F2FP.BF16.F32.PACK_AB R4, R10, R9 ;  /* 0x000000090a04723e */ /* 0x001fe200000010ff */
[----:B-1----:R-:W-:Y:S01]  /*a6d0*/  FADD.FTZ R9, R59, R30 ;  /* 0x0000001e3b097221 */ /* 0x002fe20000010000 */
[----:B------:R-:W-:-:S05]  /*a6e0*/  F2FP.BF16.F32.PACK_AB R6, R20, R12 ;  /* 0x0000000c1406723e */ /* 0x000fca00000010ff */
[----:B------:R-:W0:Y:S01]  /*a6f0*/  MUFU.EX2 R66, R66 ;  /* 0x0000004200427308 */ /* 0x000e220000000800 */
[----:B------:R-:W-:Y:S01]  /*a700*/  FADD.FTZ R12, R52, R81 ;  /* 0x00000051340c7221 */ /* 0x000fe20000010000 */
[----:B---3--:R-:W-:-:S03]  /*a710*/  FADD.FTZ R10, R62, R9 ;  /* 0x000000093e0a7221 */ /* 0x008fc60000010000 */
[----:B------:R-:W-:Y:S01]  /*a720*/  FADD.FTZ R7, R13, R12 ;  /* 0x0000000c0d077221 */ /* 0x000fe20000010000 */
[----:B--2---:R-:W-:Y:S01]  /*a730*/  FADD.FTZ R5, R63, R10 ;  /* 0x0000000a3f057221 */ /* 0x004fe20000010000 */
[----:B------:R-:W-:Y:S01]  /*a740*/  F2FP.BF16.F32.PACK_AB R27, R92, R89 ;  /* 0x000000595c1b723e */ /* 0x000fe200000010ff */
[----:B------:R-:W1:Y:S01]  /*a750*/  MUFU.EX2 R32, R32 ;  /* 0x0000002000207308 */ /* 0x000e620000000800 */
[----:B------:R-:W-:Y:S01]  /*a760*/  FADD.FTZ R10, R14, R7 ;  /* 0x000000070e0a7221 */ /* 0x000fe20000010000 */
[----:B------:R-:W-:Y:S01]  /*a770*/  FADD.FTZ R7, R8, R5 ;  /* 0x0000000508077221 */ /* 0x000fe20000010000 */
[----:B------:R-:W-:Y:S02]  /*a780*/  F2FP.BF16.F32.PACK_AB R5, R64, R61 ;  /* 0x0000003d4005723e */ /* 0x000fe400000010ff */
[----:B------:R-:W-:Y:S01]  /*a790*/  FADD.FTZ R9, R15, R10 ;  /* 0x0000000a0f097221 */ /* 0x000fe20000010000 */
[----:B------:R2:W-:Y:S02]  /*a7a0*/  STSM.16.M88.4 [R100], R24 ;  /* 0x0000001864007844 */ /* 0x0005e40000000200 */
[----:B------:R-:W-:Y:S01]  /*a7b0*/  MUFU.EX2 R33, R33 ;  /* 0x0000002100217308 */ /* 0x000fe20000000800 */
[----:B0-----:R-:W-:Y:S01]  /*a7c0*/  FADD.FTZ R10, R66, R7 ;  /* 0x00000007420a7221 */ /* 0x001fe20000010000 */
[----:B------:R-:W-:-:S02]  /*a7d0*/  F2FP.BF16.F32.PACK_AB R7, R68, R65 ;  /* 0x000000414407723e */ /* 0x000fc400000010ff */
[----:B------:R-:W-:-:S04]  /*a7e0*/  F2FP.BF16.F32.PACK_AB R30, R52, R44 ;  /* 0x0000002c341e723e */ /* 0x000fc800000010ff */
[----:B------:R-:W-:Y:S01]  /*a7f0*/  MUFU.EX2 R38, R38 ;  /* 0x0000002600267308 */ /* 0x000fe20000000800 */
[----:B--2---:R-:W-:Y:S02]  /*a800*/  F2FP.BF16.F32.PACK_AB R24, R28, R21 ;  /* 0x000000151c18723e */ /* 0x004fe400000010ff */
[----:B------:R-:W-:-:S05]  /*a810*/  F2FP.BF16.F32.PACK_AB R26, R31, R29 ;  /* 0x0000001d1f1a723e */ /* 0x000fca00000010ff */
[----:B------:R-:W-:Y:S01]  /*a820*/  MUFU.EX2 R39, R39 ;  /* 0x0000002700277308 */ /* 0x000fe20000000800 */
[----:B------:R-:W-:Y:S02]  /*a830*/  F2FP.BF16.F32.PACK_AB R25, R76, R69 ;  /* 0x000000454c19723e */ /* 0x000fe400000010ff */
[----:B------:R-:W-:Y:S02]  /*a840*/  F2FP.BF16.F32.PACK_AB R27, R80, R77 ;  /* 0x0000004d501b723e */ /* 0x000fe400000010ff */
[----:B------:R-:W-:Y:S02]  /*a850*/  F2FP.BF16.F32.PACK_AB R28, R43, R42 ;  /* 0x0000002a2b1c723e */ /* 0x000fe400000010ff */
[----:B------:R-:W-:Y:S01]  /*a860*/  F2FP.BF16.F32.PACK_AB R29, R59, R58 ;  /* 0x0000003a3b1d723e */ /* 0x000fe200000010ff */
[----:B------:R-:W-:Y:S01]  /*a870*/  MUFU.EX2 R41, R41 ;  /* 0x0000002900297308 */ /* 0x000fe20000000800 */
[----:B------:R-:W-:-:S07]  /*a880*/  F2FP.BF16.F32.PACK_AB R31, R63, R62 ;  /* 0x0000003e3f1f723e */ /* 0x000fce00000010ff */
        /* <DEDUP_REMOVED lines=16> */
[----:B----4-:R-:W-:Y:S07]  /*a990*/  STSM.16.M88.4 [R74], R4 ;  /* 0x000000044a007844 */ /* 0x010fee0000000200 */
[----:B------:R-:W-:Y:S08]  /*a9a0*/  MUFU.EX2 R47, R47 ;  /* 0x0000002f002f7308 */ /* 0x000ff00000000800 */
[----:B------:R-:W-:Y:S08]  /*a9b0*/  MUFU.EX2 R48, R48 ;  /* 0x0000003000307308 */ /* 0x000ff00000000800 */
[----:B------:R-:W-:Y:S08]  /*a9c0*/  MUFU.EX2 R50, R50 ;  /* 0x0000003200327308 */ /* 0x000ff00000000800 */
[----:B------:R-:W-:Y:S01]  /*a9d0*/  MUFU.EX2 R49, R49 ;  /* 0x0000003100317308 */ /* 0x000fe20000000800 */
[----:B------:R-:W-:Y:S04]  /*a9e0*/  STSM.16.M88.4 [R72], R24 ;  /* 0x0000001848007844 */ /* 0x000fe80000000200 */
[----:B------:R0:W-:Y:S04]  /*a9f0*/  STSM.16.M88.4 [R157+0x24800], R28 ;  /* 0x0248001c9d007844 */ /* 0x0001e80000000200 */
[----:B0-----:R-:W2:Y:S04]  /*aa00*/  LDL R29, [R1+0x50] ;  /* 0x00005000011d7983 */ /* 0x001ea80000100800 */
[----:B------:R-:W3:Y:S01]  /*aa10*/  LDL R28, [R1+0x38] ;  /* 0x00003800011c7983 */ /* 0x000ee20000100800 */
[----:B------:R-:W0:Y:S01]  /*aa20*/  MUFU.EX2 R67, R67 ;  /* 0x0000004300437308 */ /* 0x000e220000000800 */
[-CC-:B------:R-:W-:Y:S01]  /*aa30*/  FFMA.FTZ R75, R75, R0.reuse, -R85.reuse ;  /* 0x000000004b4b7223 */ /* 0x180fe20000010855 */
[----:B------:R-:W-:-:S06]  /*aa40*/  FFMA.FTZ R78, R78, R0, -R85 ;  /* 0x000000004e4e7223 */ /* 0x000fcc0000010855 */
[----:B------:R-:W4:Y:S01]  /*aa50*/  MUFU.EX2 R70, R70 ;  /* 0x0000004600467308 */ /* 0x000f220000000800 */
[----:B------:R-:W-:-:S07]  /*aa60*/  FFMA.FTZ R79, R79, R0, -R85 ;  /* 0x000000004f4f7223 */ /* 0x000fce0000010855 */
[----:B------:R-:W4:Y:S01]  /*aa70*/  MUFU.EX2 R71, R71 ;  /* 0x0000004700477308 */ /* 0x000f220000000800 */
[----:B-1----:R-:W-:Y:S01]  /*aa80*/  FADD.FTZ R12, R32, R9 ;  /* 0x00000009200c7221 */ /* 0x002fe20000010000 */
[----:B0-----:R-:W-:-:S06]  /*aa90*/  FADD.FTZ R9, R67, R10 ;  /* 0x0000000a43097221 */ /* 0x001fcc0000010000 */
[----:B------:R-:W0:Y:S01]  /*aaa0*/  MUFU.EX2 R75, R75 ;  /* 0x0000004b004b7308 */ /* 0x000e220000000800 */
[----:B------:R-:W-:Y:S01]  /*aab0*/  FFMA.FTZ R82, R82, R0, -R85 ;  /* 0x0000000052527223 */ /* 0x000fe20000010855 */
[----:B------:R-:W-:Y:S01]  /*aac0*/  FADD.FTZ R21, R33, R12 ;  /* 0x0000000c21157221 */ /* 0x000fe20000010000 */
[----:B----4-:R-:W-:-:S05]  /*aad0*/  FADD.FTZ R10, R70, R9 ;  /* 0x00000009460a7221 */ /* 0x010fca0000010000 */
[----:B------:R-:W1:Y:S01]  /*aae0*/  MUFU.EX2 R78, R78 ;  /* 0x0000004e004e7308 */ /* 0x000e620000000800 */
[----:B------:R-:W-:Y:S01]  /*aaf0*/  FFMA.FTZ R83, R83, R0, -R85 ;  /* 0x0000000053537223 */ /* 0x000fe20000010855 */
[----:B------:R-:W-:Y:S01]  /*ab00*/  FADD.FTZ R12, R38, R21 ;  /* 0x00000015260c7221 */ /* 0x000fe20000010000 */
[----:B------:R-:W-:-:S05]  /*ab10*/  FADD.FTZ R10, R71, R10 ;  /* 0x0000000a470a7221 */ /* 0x000fca0000010000 */
[----:B------:R-:W4:Y:S01]  /*ab20*/  MUFU.EX2 R79, R79 ;  /* 0x0000004f004f7308 */ /* 0x000f220000000800 */
[----:B------:R-:W-:Y:S01]  /*ab30*/  FFMA.FTZ R86, R86, R0, -R85 ;  /* 0x0000000056567223 */ /* 0x000fe20000010855 */
[----:B------:R-:W-:Y:S01]  /*ab40*/  FADD.FTZ R12, R39, R12 ;  /* 0x0000000c270c7221 */ /* 0x000fe20000010000 */
[----:B0-----:R-:W-:-:S05]  /*ab50*/  FADD.FTZ R9, R75, R10 ;  /* 0x0000000a4b097221 */ /* 0x001fca0000010000 */
[----:B------:R-:W0:Y:S01]  /*ab60*/  MUFU.EX2 R82, R82 ;  /* 0x0000005200527308 */ /* 0x000e220000000800 */
[----:B------:R-:W-:Y:S01]  /*ab70*/  FFMA.FTZ R87, R87, R0, -R85 ;  /* 0x0000000057577223 */ /* 0x000fe20000010855 */
[----:B------:R-:W-:Y:S01]  /*ab80*/  FADD.FTZ R21, R41, R12 ;  /* 0x0000000c29157221 */ /* 0x000fe20000010000 */
[----:B-1----:R-:W-:-:S05]  /*ab90*/  FADD.FTZ R10, R78, R9 ;  /* 0x000000094e0a7221 */ /* 0x002fca0000010000 */
[----:B------:R-:W1:Y:S01]  /*aba0*/  MUFU.EX2 R83, R83 ;  /* 0x0000005300537308 */ /* 0x000e620000000800 */
[----:B------:R-:W-:Y:S01]  /*abb0*/  FFMA.FTZ R90, R90, R0, -R85 ;  /* 0x000000005a5a7223 */ /* 0x000fe20000010855 */
[----:B------:R-:W-:Y:S01]  /*abc0*/  FADD.FTZ R12, R34, R21 ;  /* 0x00000015220c7221 */ /* 0x000fe20000010000 */
[----:B----4-:R-:W-:-:S05]  /*abd0*/  FADD.FTZ R9, R79, R10 ;  /* 0x0000000a4f097221 */ /* 0x010fca0000010000 */
        /* <DEDUP_REMOVED lines=10> */
[----:B------:R-:W-:Y:S01]  /*ac80*/  F2FP.BF16.F32.PACK_AB R4, R14, R13 ;  /* 0x0000000d0e04723e */ /* 0x000fe200000010ff */
[----:B------:R-:W-:Y:S01]  /*ac90*/  FADD.FTZ R13, R37, R20 ;  /* 0x00000014250d7221 */ /* 0x000fe20000010000 */
[----:B------:R-:W-:-:S04]  /*aca0*/  F2FP.BF16.F32.PACK_AB R5, R66, R8 ;  /* 0x000000084205723e */ /* 0x000fc800000010ff */
[----:B------:R-:W1:Y:S01]  /*acb0*/  MUFU.EX2 R91, R91 ;  /* 0x0000005b005b7308 */ /* 0x000e620000000800 */
[----:B----4-:R-:W-:Y:S01]  /*acc0*/  FADD.FTZ R8, R86, R9 ;  /* 0x0000000956087221 */ /* 0x010fe20000010000 */
[----:B------:R-:W-:Y:S01]  /*acd0*/  FFMA.FTZ R98, R98, R0, -R85 ;  /* 0x0000000062627223 */ /* 0x000fe20000010855 */
[----:B------:R-:W-:-:S05]  /*ace0*/  FADD.FTZ R10, R40, R13 ;  /* 0x0000000d280a7221 */ /* 0x000fca0000010000 */
[----:B------:R-:W4:Y:S01]  /*acf0*/  MUFU.EX2 R94, R94 ;  /* 0x0000005e005e7308 */ /* 0x000f220000000800 */
[----:B0-----:R-:W-:Y:S01]  /*ad00*/  FADD.FTZ R9, R87, R8 ;  /* 0x0000000857097221 */ /* 0x001fe20000010000 */
[----:B------:R-:W-:Y:S01]  /*ad10*/  FFMA.FTZ R99, R99, R0, -R85 ;  /* 0x0000000063637223 */ /* 0x000fe20000010855 */
[----:B------:R-:W-:-:S05]  /*ad20*/  FADD.FTZ R21, R45, R10 ;  /* 0x0000000a2d157221 */ /* 0x000fca0000010000 */
[----:B------:R-:W0:Y:S01]  /*ad30*/  MUFU.EX2 R95, R95 ;  /* 0x0000005f005f7308 */ /* 0x000e220000000800 */
[----:B-1----:R-:W-:Y:S01]  /*ad40*/  FADD.FTZ R8, R90, R9 ;  /* 0x000000095a087221 */ /* 0x002fe20000010000 */
[----:B------:R-:W-:Y:S01]  /*ad50*/  FFMA.FTZ R102, R102, R0, -R85 ;  /* 0x0000000066667223 */ /* 0x000fe20000010855 */
[----:B------:R-:W-:-:S05]  /*ad60*/  FADD.FTZ R10, R54, R21 ;  /* 0x00000015360a7221 */ /* 0x000fca0000010000 */
[----:B------:R-:W1:Y:S01]  /*ad70*/  MUFU.EX2 R98, R98 ;  /* 0x0000006200627308 */ /* 0x000e620000000800 */
[----:B------:R-:W-:Y:S01]  /*ad80*/  FADD.FTZ R9, R91, R8 ;  /* 0x000000085b097221 */ /* 0x000fe20000010000 */
[----:B------:R-:W-:Y:S01]  /*ad90*/  FFMA.FTZ R103, R103, R0, -R85 ;  /* 0x0000000067677223 */ /* 0x000fe20000010855 */
[----:B------:R-:W-:Y:S01]  /*ada0*/  F2FP.BF16.F32.PACK_AB R6, R32, R15 ;  /* 0x0000000f2006723e */ /* 0x000fe200000010ff */
[----:B------:R-:W-:Y:S01]  /*adb0*/  FADD.FTZ R21, R57, R10 ;  /* 0x0000000a39157221 */ /* 0x000fe20000010000 */
[----:B------:R-:W-:-:S03]  /*adc0*/  F2FP.BF16.F32.PACK_AB R7, R70, R67 ;  /* 0x000000434607723e */ /* 0x000fc600000010ff */
[----:B------:R-:W1:Y:S01]  /*add0*/  MUFU.EX2 R99, R99 ;  /* 0x0000006300637308 */ /* 0x000e620000000800 */
[----:B----4-:R-:W-:Y:S01]  /*ade0*/  FADD.FTZ R8, R94, R9 ;  /* 0x000000095e087221 */ /* 0x010fe20000010000 */
[----:B------:R-:W-:Y:S01]  /*adf0*/  FFMA.FTZ R106, R106, R0, -R85 ;  /* 0x000000006a6a7223 */ /* 0x000fe20000010855 */
[----:B------:R-:W-:Y:S02]  /*ae00*/  F2FP.BF16.F32.PACK_AB R12, R38, R33 ;  /* 0x00000021260c723e */ /* 0x000fe400000010ff */
[----:B------:R-:W-:-:S03]  /*ae10*/  F2FP.BF16.F32.PACK_AB R14, R41, R39 ;  /* 0x00000027290e723e */ /* 0x000fc600000010ff */
[----:B------:R-:W4:Y:S01]  /*ae20*/  MUFU.EX2 R102, R102 ;  /* 0x0000006600667308 */ /* 0x000f220000000800 */
[----:B------:R-:W-:Y:S02]  /*ae30*/  F2FP.BF16.F32.PACK_AB R13, R75, R71 ;  /* 0x000000474b0d723e */ /* 0x000fe400000010ff */
[----:B------:R-:W-:Y:S01]  /*ae40*/  F2FP.BF16.F32.PACK_AB R15, R79, R78 ;  /* 0x0000004e4f0f723e */ /* 0x000fe200000010ff */
[----:B------:R0:W-:Y:S01]  /*ae50*/  STSM.16.M88.4 [R84], R4 ;  /* 0x0000000454007844 */ /* 0x0001e20000000200 */
[----:B------:R-:W-:Y:S01]  /*ae60*/  FADD.FTZ R10, R46, R21 ;  /* 0x000000152e0a7221 */ /* 0x000fe20000010000 */
[-CC-:B------:R-:W-:Y:S02]  /*ae70*/  FFMA.FTZ R107, R107, R0.reuse, -R85.reuse ;  /* 0x000000006b6b7223 */ /* 0x180fe40000010855 */
[----:B------:R-:W4:Y:S01]  /*ae80*/  MUFU.EX2 R103, R103 ;  /* 0x0000006700677308 */ /* 0x000f220000000800 */
[----:B------:R1:W-:Y:S01]  /*ae90*/  STSM.16.M88.4 [R74+0x6000], R12 ;  /* 0x0060000c4a007844 */ /* 0x0003e20000000200 */
[----:B------:R-:W-:-:S06]  /*aea0*/  FFMA.FTZ R110, R110, R0, -R85 ;  /* 0x000000006e6e7223 */ /* 0x000fcc0000010855 */
[----:B------:R-:W4:Y:S01]  /*aeb0*/  MUFU.EX2 R106, R106 ;  /* 0x0000006a006a7308 */ /* 0x000f220000000800 */
[----:B0-----:R-:W-:Y:S01]  /*aec0*/  FADD.FTZ R7, R95, R8 ;  /* 0x000000085f077221 */ /* 0x001fe20000010000 */
[----:B-1----:R-:W-:-:S03]  /*aed0*/  FADD.FTZ R12, R51, R10 ;  /* 0x0000000a330c7221 */ /* 0x002fc60000010000 */
[----:B------:R-:W-:-:S03]  /*aee0*/  FADD.FTZ R10, R98, R7 ;  /* 0x00000007620a7221 */ /* 0x000fc60000010000 */
[----:B------:R-:W0:Y:S01]  /*aef0*/  MUFU.EX2 R107, R107 ;  /* 0x0000006b006b7308 */ /* 0x000e220000000800 */
[-CC-:B------:R-:W-:Y:S01]  /*af00*/  FFMA.FTZ R111, R111, R0.reuse, -R85.reuse ;  /* 0x000000006f6f7223 */ /* 0x180fe20000010855 */
[----:B------:R-:W-:Y:S01]  /*af10*/  FADD.FTZ R9, R99, R10 ;  /* 0x0000000a63097221 */ /* 0x000fe20000010000 */
[-CC-:B------:R-:W-:Y:S01]  /*af20*/  FFMA.FTZ R114, R114, R0.reuse, -R85.reuse ;  /* 0x0000000072727223 */ /* 0x180fe20000010855 */
[-CC-:B------:R-:W-:Y:S01]  /*af30*/  FFMA.FTZ R115, R115, R0.reuse, -R85.reuse ;  /* 0x0000000073737223 */ /* 0x180fe20000010855 */
[-C--:B------:R-:W-:Y:S01]  /*af40*/  FFMA.FTZ R118, R118, R0.reuse, -R85 ;  /* 0x0000000076767223 */ /* 0x080fe20000010855 */
[----:B----4-:R-:W-:Y:S02]  /*af50*/  FADD.FTZ R10, R102, R9 ;  /* 0x00000009660a7221 */ /* 0x010fe40000010000 */
[----:B------:R-:W1:Y:S01]  /*af60*/  MUFU.EX2 R110, R110 ;  /* 0x0000006e006e7308 */ /* 0x000e620000000800 */
[----:B------:R-:W-:Y:S01]  /*af70*/  FFMA.FTZ R85, R119, R0, -R85 ;  /* 0x0000000077557223 */ /* 0x000fe20000010855 */
[----:B------:R-:W-:Y:S01]  /*af80*/  FADD.FTZ R13, R53, R12 ;  /* 0x0000000c350d7221 */ /* 0x000fe20000010000 */
[----:B------:R-:W-:-:S05]  /*af90*/  FADD.FTZ R9, R103, R10 ;  /* 0x0000000a67097221 */ /* 0x000fca0000010000 */
[----:B------:R-:W4:Y:S01]  /*afa0*/  MUFU.EX2 R111, R111 ;  /* 0x0000006f006f7308 */ /* 0x000f220000000800 */
[----:B------:R-:W-:Y:S01]  /*afb0*/  FADD.FTZ R12, R96, R13 ;  /* 0x0000000d600c7221 */ /* 0x000fe20000010000 */
[----:B------:R-:W-:-:S03]  /*afc0*/  FADD.FTZ R10, R106, R9 ;  /* 0x000000096a0a7221 */ /* 0x000fc60000010000 */
[----:B------:R-:W-:-:S03]  /*afd0*/  FADD.FTZ R12, R55, R12 ;  /* 0x0000000c370c7221 */ /* 0x000fc60000010000 */
[----:B------:R-:W4:Y:S01]  /*afe0*/  MUFU.EX2 R25, R114 ;  /* 0x0000007200197308 */ /* 0x000f220000000800 */
[----:B0-----:R-:W-:Y:S01]  /*aff0*/  FADD.FTZ R9, R107, R10 ;  /* 0x0000000a6b097221 */ /* 0x001fe20000010000 */
[----:B------:R-:W-:-:S06]  /*b000*/  FADD.FTZ R13, R93, R12 ;  /* 0x0000000c5d0d7221 */ /* 0x000fcc0000010000 */
[----:B------:R-:W0:Y:S08]  /*b010*/  MUFU.EX2 R8, R115 ;  /* 0x0000007300087308 */ /* 0x000e300000000800 */
[----:B------:R-:W-:Y:S08]  /*b020*/  MUFU.EX2 R118, R118 ;  /* 0x0000007600767308 */ /* 0x000ff00000000800 */
[----:B------:R-:W0:Y:S01]  /*b030*/  MUFU.EX2 R85, R85 ;  /* 0x0000005500557308 */ /* 0x000e220000000800 */
[----:B-1----:R-:W-:Y:S01]  /*b040*/  FADD.FTZ R10, R110, R9 ;  /* 0x000000096e0a7221 */ /* 0x002fe20000010000 */
[----:B------:R-:W-:Y:S01]  /*b050*/  F2FP.BF16.F32.PACK_AB R4, R35, R34 ;  /* 0x000000222304723e */ /* 0x000fe200000010ff */
[----:B------:R-:W-:Y:S01]  /*b060*/  FADD.FTZ R13, R56, R13 ;  /* 0x0000000d380d7221 */ /* 0x000fe20000010000 */
[----:B------:R-:W-:-:S02]  /*b070*/  F2FP.BF16.F32.PACK_AB R6, R37, R36 ;  /* 0x000000242506723e */ /* 0x000fc400000010ff */
[----:B------:R-:W-:Y:S02]  /*b080*/  F2FP.BF16.F32.PACK_AB R5, R83, R82 ;  /* 0x000000525305723e */ /* 0x000fe400000010ff */
[----:B------:R-:W-:Y:S01]  /*b090*/  F2FP.BF16.F32.PACK_AB R7, R87, R86 ;  /* 0x000000565707723e */ /* 0x000fe200000010ff */
[----:B----4-:R-:W-:Y:S01]  /*b0a0*/  FADD.FTZ R10, R111, R10 ;  /* 0x0000000a6f0a7221 */ /* 0x010fe20000010000 */
[----:B------:R-:W-:Y:S01]  /*b0b0*/  F2FP.BF16.F32.PACK_AB R40, R45, R40 ;  /* 0x000000282d28723e */ /* 0x000fe200000010ff */
[----:B------:R-:W-:Y:S01]  /*b0c0*/  FADD.FTZ R20, R60, R13 ;  /* 0x0000000d3c147221 */ /* 0x000fe20000010000 */
[----:B------:R-:W-:Y:S01]  /*b0d0*/  F2FP.BF16.F32.PACK_AB R42, R57, R54 ;  /* 0x00000036392a723e */ /* 0x000fe200000010ff */
[----:B------:R1:W-:Y:S01]  /*b0e0*/  STSM.16.M88.4 [R72+0x6000], R4 ;  /* 0x0060000448007844 */ /* 0x0003e20000000200 */
[----:B------:R-:W-:Y:S02]  /*b0f0*/  F2FP.BF16.F32.PACK_AB R41, R91, R90 ;  /* 0x0000005a5b29723e */ /* 0x000fe400000010ff */
[----:B------:R-:W-:Y:S01]  /*b100*/  F2FP.BF16.F32.PACK_AB R43, R95, R94 ;  /* 0x0000005e5f2b723e */ /* 0x000fe200000010ff */
[----:B------:R-:W-:Y:S01]  /*b110*/  FADD.FTZ R21, R25, R10 ;  /* 0x0000000a19157221 */ /* 0x000fe20000010000 */
[----:B------:R-:W-:-:S02]  /*b120*/  F2FP.BF16.F32.PACK_AB R12, R51, R46 ;  /* 0x0000002e330c723e */ /* 0x000fc400000010ff */
[----:B------:R-:W-:Y:S02]  /*b130*/  F2FP.BF16.F32.PACK_AB R14, R96, R53 ;  /* 0x00000035600e723e */ /* 0x000fe400000010ff */
[----:B------:R-:W-:Y:S02]  /*b140*/  F2FP.BF16.F32.PACK_AB R13, R99, R98 ;  /* 0x00000062630d723e */ /* 0x000fe400000010ff */
[----:B------:R-:W-:Y:S02]  /*b150*/  F2FP.BF16.F32.PACK_AB R15, R103, R102 ;  /* 0x00000066670f723e */ /* 0x000fe400000010ff */
[----:B------:R-:W-:Y:S02]  /*b160*/  F2FP.BF16.F32.PACK_AB R24, R48, R47 ;  /* 0x0000002f3018723e */ /* 0x000fe400000010ff */
[----:B0-----:R-:W-:Y:S02]  /*b170*/  F2FP.BF16.F32.PACK_AB R25, R8, R25 ;  /* 0x000000190819723e */ /* 0x001fe400000010ff */
[----:B-1----:R-:W-:-:S02]  /*b180*/  F2FP.BF16.F32.PACK_AB R4, R93, R55 ;  /* 0x000000375d04723e */ /* 0x002fc400000010ff */
[----:B------:R-:W-:Y:S02]  /*b190*/  F2FP.BF16.F32.PACK_AB R6, R60, R56 ;  /* 0x000000383c06723e */ /* 0x000fe400000010ff */
[----:B------:R-:W-:Y:S02]  /*b1a0*/  F2FP.BF16.F32.PACK_AB R5, R107, R106 ;  /* 0x0000006a6b05723e */ /* 0x000fe400000010ff */
[----:B------:R-:W-:Y:S02]  /*b1b0*/  F2FP.BF16.F32.PACK_AB R7, R111, R110 ;  /* 0x0000006e6f07723e */ /* 0x000fe400000010ff */
[----:B------:R-:W-:Y:S02]  /*b1c0*/  F2FP.BF16.F32.PACK_AB R26, R49, R50 ;  /* 0x00000032311a723e */ /* 0x000fe400000010ff */
[----:B------:R-:W-:Y:S01]  /*b1d0*/  F2FP.BF16.F32.PACK_AB R27, R85, R118 ;  /* 0x00000076551b723e */ /* 0x000fe200000010ff */
[----:B------:R-:W-:Y:S01]  /*b1e0*/  STSM.16.M88.4 [R157+0x2a800], R40 ;  /* 0x02a800289d007844 */ /* 0x000fe20000000200 */
[----:B------:R-:W-:Y:S01]  /*b1f0*/  FADD.FTZ R21, R8, R21 ;  /* 0x0000001508157221 */ /* 0x000fe20000010000 */
[----:B------:R-:W-:-:S02]  /*b200*/  VIADD R8, R136, 0xfffffffe ;  /* 0xfffffffe88087836 */ /* 0x000fc40000000000 */
[----:B------:R-:W-:Y:S01]  /*b210*/  FADD.FTZ R9, R47, R20 ;  /* 0x000000142f097221 */ /* 0x000fe20000010000 */
[----:B------:R-:W-:-:S03]  /*b220*/  IMAD.MOV.U32 R151, RZ, RZ, RZ ;  /* 0x000000ffff977224 */ /* 0x000fc600078e00ff */
[----:B------:R-:W-:Y:S01]  /*b230*/  FADD.FTZ R9, R48, R9 ;  /* 0x0000000930097221 */ /* 0x000fe20000010000 */
[----:B------:R-:W-:-:S03]  /*b240*/  FADD.FTZ R20, R118, R21 ;  /* 0x0000001576147221 */ /* 0x000fc60000010000 */
[----:B------:R-:W-:Y:S01]  /*b250*/  FADD.FTZ R50, R50, R9 ;  /* 0x0000000932327221 */ /* 0x000fe20000010000 */
[----:B------:R-:W-:Y:S01]  /*b260*/  FADD.FTZ R20, R85, R20 ;  /* 0x0000001455147221 */ /* 0x000fe20000010000 */
[--C-:B------:R-:W-:Y:S01]  /*b270*/  IMAD.MOV.U32 R150, RZ, RZ, R151.reuse ;  /* 0x000000ffff967224 */ /* 0x100fe200078e0097 */
[----:B------:R-:W-:Y:S01]  /*b280*/  MOV R120, R151 ;  /* 0x0000009700787202 */ /* 0x000fe20000000f00 */
[--C-:B------:R-:W-:Y:S02]  /*b290*/  IMAD.MOV.U32 R149, RZ, RZ, R151.reuse ;  /* 0x000000ffff957224 */ /* 0x100fe400078e0097 */
[--C-:B------:R-:W-:Y:S02]  /*b2a0*/  IMAD.MOV.U32 R148, RZ, RZ, R151.reuse ;  /* 0x000000ffff947224 */ /* 0x100fe400078e0097 */
[--C-:B------:R-:W-:Y:S02]  /*b2b0*/  IMAD.MOV.U32 R147, RZ, RZ, R151.reuse ;  /* 0x000000ffff937224 */ /* 0x100fe400078e0097 */
[--C-:B------:R-:W-:Y:S01]  /*b2c0*/  IMAD.MOV.U32 R146, RZ, RZ, R151.reuse ;  /* 0x000000ffff927224 */ /* 0x100fe200078e0097 */
[----:B--2---:R-:W-:Y:S04]  /*b2d0*/  STSM.16.M88.4 [R29], R12 ;  /* 0x0000000c1d007844 */ /* 0x004fe80000000200 */
[----:B------:R0:W-:Y:S04]  /*b2e0*/  STSM.16.M88.4 [R74+0xc000], R4 ;  /* 0x00c000044a007844 */ /* 0x0001e80000000200 */
[----:B------:R1:W-:Y:S01]  /*b2f0*/  STSM.16.M88.4 [R72+0xc000], R24 ;  /* 0x00c0001848007844 */ /* 0x0003e20000000200 */
[----:B------:R2:W-:Y:S06]  /*b300*/  MEMBAR.ALL.CTA ;  /* 0x0000000000007992 */ /* 0x0005ec0000008000 */
[----:B--2---:R-:W2:Y:S01]  /*b310*/  FENCE.VIEW.ASYNC.S ;  /* 0x00000000000073c6 */ /* 0x004ea20000000000 */
[----:B---3--:R-:W-:Y:S01]  /*b320*/  ISETP.GE.AND P2, PT, R8, R28, PT ;  /* 0x0000001c0800720c */ /* 0x008fe20003f46270 */
[----:B------:R-:W-:-:S02]  /*b330*/  IMAD.MOV.U32 R145, RZ, RZ, R151 ;  /* 0x000000ffff917224 */ /* 0x000fc400078e0097 */
[--C-:B------:R-:W-:Y:S02]  /*b340*/  IMAD.MOV.U32 R144, RZ, RZ, R151.reuse ;  /* 0x000000ffff907224 */ /* 0x100fe400078e0097 */
[--C-:B------:R-:W-:Y:S02]  /*b350*/  IMAD.MOV.U32 R143, RZ, RZ, R151.reuse ;  /* 0x000000ffff8f7224 */ /* 0x100fe400078e0097 */
[----:B0-----:R-:W-:Y:S01]  /*b360*/  FADD.FTZ R6, R49, R50 ;  /* 0x0000003231067221 */ /* 0x001fe20000010000 */
        /* <DEDUP_REMOVED lines=22> */
[----:B--2---:R-:W-:Y:S01]  /*b4d0*/  NOP ;  /* 0x0000000000007918 */ /* 0x004fe20000000000 */
[----:B-1----:R-:W-:Y:S05]  /*b4e0*/  @!P2 BRA `(.L_x_12637) ;  /* 0x0000002c007ca947 */ /* 0x002fea0003800000 */
        /* <DEDUP_REMOVED lines=20> */
.L_x_12648:
        /* <DEDUP_REMOVED lines=11> */
.L_x_12639:
[----:B------:R-:W-:Y:S01]  /*b6e0*/  IMAD R0, R152, 0x8, R2 ;  /* 0x0000000898007824 */ /* 0x000fe200078e0202 */
[----:B------:R-:W-:-:S04]  /*b6f0*/  SHF.L.U32 R3, R156, 0x1f, RZ ;  /* 0x0000001f9c037819 */ /* 0x000fc800000006ff */
[----:B------:R0:W1:Y:S01]  /*b700*/  SYNCS.PHASECHK.TRANS64.TRYWAIT P3, [R0+URZ+0x30830], R3 ;  /* 0x03083003000075a7 */ /* 0x000062000806017f */
[----:B------:R-:W-:Y:S05]  /*b710*/  @!P0 BRA `(.L_x_12640) ;  /* 0x0000000000048947 */ /* 0x000fea0003800000 */
[----:B------:R-:W-:Y:S01]  /*b720*/  BPT.TRAP 0x1 ;  /* 0x000000040000795c */ /* 0x000fe20000300000 */
.L_x_12640:
[----:B------:R-:W-:Y:S04]  /*b730*/  BSSY B0, `(.L_x_12638) ;  /* 0x0000004000007945 */ /* 0x000fe80003800000 */
[----:B-1----:R-:W-:Y:S05]  /*b740*/  @P3 BRA `(.L_x_12641) ;  /* 0x0000000000083947 */ /* 0x002fea0003800000 */
[----:B------:R-:W1:Y:S02]  /*b750*/  SYNCS.PHASECHK.TRANS64.TRYWAIT P3, [R0+URZ+0x30830], R3 ;  /* 0x03083003000075a7 */ /* 0x000e64000806017f */
[----:B-1----:R-:W-:Y:S05]  /*b760*/  @!P3 BRA `(.L_x_12642) ;  /* 0x000000cc00c0b947 */ /* 0x002fea0003800000 */
.L_x_12641:
[----:B------:R-:W-:Y:S05]  /*b770*/  BSYNC B0 ;  /* 0x0000000000007941 */ /* 0x000fea0003800000 */
.L_x_12638:
[----:B01----:R-:W2:Y:S04]  /*b780*/  LDL R3, [R1+0x44] ;  /* 0x0000440001037983 */ /* 0x003ea80000100800 */
[----:B------:R-:W3:Y:S01]  /*b790*/  LDL.64 R24, [R1+0x10] ;  /* 0x0000100001187983 */ /* 0x000ee20000100a00 */
[----:B------:R-:W-:Y:S05]  /*b7a0*/  WARPSYNC.ALL ;  /* 0x0000000000007948 */ /* 0x000fea0003800000 */
[----:B------:R-:W-:Y:S01]  /*b7b0*/  IMAD.MOV.U32 R11, RZ, RZ, 0x40000040 ;  /* 0x40000040ff0b7424 */ /* 0x000fe200078e00ff */
[----:B------:R-:W0:Y:S04]  /*b7c0*/  S2R R0, SR_TID.X ;  /* 0x0000000000007919 */ /* 0x000e280000002100 */
[----:B------:R-:W-:-:S02]  /*b7d0*/  R2UR UR7, R11 ;  /* 0x000000000b0772ca */ /* 0x000fc400000e0000 */
[----:B------:R-:W-:Y:S01]  /*b7e0*/  R2UR UR19, R11 ;  /* 0x000000000b1372ca */ /* 0x000fe200000e0000 */
[----:B------:R-:W-:-:S05]  /*b7f0*/  IMAD.MOV.U32 R15, RZ, RZ, 0x40000040 ;  /* 0x40000040ff0f7424 */ /* 0x000fca00078e00ff */
[----:B------:R-:W-:Y:S02]  /*b800*/  R2UR UR15, R15 ;  /* 0x000000000f0f72ca */ /* 0x000fe400000e0000 */
[----:B0-----:R-:W-:-:S05]  /*b810*/  SHF.R.U32.HI R0, RZ, 0x7, R0 ;  /* 0x00000007ff007819 */ /* 0x001fca0000011600 */
[----:B------:R-:W-:Y:S02]  /*b820*/  VIADD R0, R0, 0x8 ;  /* 0x0000000800007836 */ /* 0x000fe40000000000 */
[----:B------:R-:W-:Y:S02]  /*b830*/  IMAD.MOV.U32 R13, RZ, RZ, 0x40000040 ;  /* 0x40000040ff0d7424 */ /* 0x000fe400078e00ff */
[----:B--2---:R-:W-:-:S04]  /*b840*/  IMAD R10, R152, 0x600, R3 ;  /* 0x00000600980a7824 */ /* 0x004fc800078e0203 */
[C---:B------:R-:W-:Y:S01]  /*b850*/  VIADD R12, R10.reuse, 0x2 ;  /* 0x000000020a0c7836 */ /* 0x040fe20000000000 */
[C---:B------:R-:W-:Y:S01]  /*b860*/  R2UR UR6, R10.reuse ;  /* 0x000000000a0672ca */ /* 0x040fe200000e0000 */
[C---:B------:R-:W-:Y:S02]  /*b870*/  VIADD R14, R10.reuse, 0x4 ;  /* 0x000000040a0e7836 */ /* 0x040fe40000000000 */
[----:B------:R-:W-:-:S05]  /*b880*/  VIADD R10, R10, 0x6 ;  /* 0x000000060a0a7836 */ /* 0x000fca0000000000 */
[----:B------:R-:W-:Y:S02]  /*b890*/  R2UR UR18, R10 ;  /* 0x000000000a1272ca */ /* 0x000fe400000e0000 */
[----:B------:R-:W2:Y:S01]  /*b8a0*/  LDL.64 R10, [R1+0x28] ;  /* 0x00002800010a7983 */ /* 0x000ea20000100a00 */
[----:B------:R-:W-:-:S03]  /*b8b0*/  R2UR UR14, R14 ;  /* 0x000000000e0e72ca */ /* 0x000fc600000e0000 */
[----:B------:R-:W4:Y:S01]  /*b8c0*/  LDL.64 R14, [R1+0x20] ;  /* 0x00002000010e7983 */ /* 0x000f220000100a00 */
[----:B---3--:R-:W-:Y:S02]  /*b8d0*/  R2UR UR4, R24 ;  /* 0x00000000180472ca */ /* 0x008fe400000e0000 */
[----:B------:R-:W-:Y:S01]  /*b8e0*/  R2UR UR5, R25 ;  /* 0x00000000190572ca */ /* 0x000fe200000e0000 */
[----:B------:R0:W-:Y:S06]  /*b8f0*/  BAR.SYNC.DEFER_BLOCKING R0, 0x100 ;  /* 0x000400000000751d */ /* 0x0001ec0000010000 */
[----:B------:R-:W-:-:S06]  /*b900*/  WARPGROUP.ARRIVE ;  /* 0x00000000000079c5 */ /* 0x000fcc0000000000 */
[----:B------:R-:W-:Y:S01]  /*b910*/  HGMMA.64x192x16.F32.BF16 R24, gdesc[UR4], RZ, !UPT, gsb0 ;  /* 0x02e00000041879f0 */ /* 0x000fe2000c0018ff */
[----:B------:R-:W-:Y:S02]  /*b920*/  R2UR UR10, R12 ;  /* 0x000000000c0a72ca */ /* 0x000fe400000e0000 */
[----:B------:R-:W-:Y:S02]  /*b930*/  R2UR UR11, R13 ;  /* 0x000000000d0b72ca */ /* 0x000fe400000e0000 */
[----:B------:R-:W3:Y:S01]  /*b940*/  LDL.64 R12, [R1+0x18] ;  /* 0x00001800010c7983 */ /* 0x000ee20000100a00 */
[----:B------:R-:W-:Y:S02]  /*b950*/  WARPGROUP.DEPBAR.LE gsb0, 0x0 ;  /* 0x00008000000079c5 */ /* 0x000fe40000010000 */
[----:B------:R-:W-:Y:S01]  /*b960*/  WARPGROUP.ARRIVE ;  /* 0x00000000000079c5 */ /* 0x000fe20000000000 */
[----:B--2---:R-:W-:Y:S02]  /*b970*/  R2UR UR8, R10 ;  /* 0x000000000a0872ca */ /* 0x004fe400000e0000 */
[----:B------:R-:W-:-:S13]  /*b980*/  R2UR UR9, R11 ;  /* 0x000000000b0972ca */ /* 0x000fda00000e0000 */
[----:B------:R-:W-:Y:S01]  /*b990*/  HGMMA.64x192x16.F32.BF16 R24, gdesc[UR8], R24, gsb0 ;  /* 0x02e00000081879f0 */ /* 0x000fe20008001818 */
[----:B----4-:R-:W-:Y:S02]  /*b9a0*/  R2UR UR12, R14 ;  /* 0x000000000e0c72ca */ /* 0x010fe400000e0000 */
[----:B------:R-:W-:Y:S02]  /*b9b0*/  R2UR UR13, R15 ;  /* 0x000000000f0d72ca */ /* 0x000fe400000e0000 */
[----:B---3--:R-:W-:Y:S02]  /*b9c0*/  R2UR UR16, R12 ;  /* 0x000000000c1072ca */ /* 0x008fe400000e0000 */
[----:B------:R-:W-:Y:S01]  /*b9d0*/  R2UR UR17, R13 ;  /* 0x000000000d1172ca */ /* 0x000fe200000e0000 */
[----:B------:R-:W-:Y:S02]  /*b9e0*/  WARPGROUP.DEPBAR.LE gsb0, 0x0 ;  /* 0x00008000000079c5 */ /* 0x000fe40000010000 */
[----:B------:R-:W-:-:S10]  /*b9f0*/  WARPGROUP.ARRIVE ;  /* 0x00000000000079c5 */ /* 0x000fd40000000000 */
        /* <DEDUP_REMOVED lines=8> */
.L_x_12644:
[----:B------:R-:W-:Y:S01]  /*ba80*/  SHF.L.U32 R0, R9, 0x1f, RZ ;  /* 0x0000001f09007819 */ /* 0x000fe200000006ff */
[----:B------:R-:W-:-:S04]  /*ba90*/  IMAD R3, R7, 0x8, R2 ;  /* 0x0000000807037824 */ /* 0x000fc800078e0202 */
[----:B------:R0:W1:Y:S01]  /*baa0*/  SYNCS.PHASECHK.TRANS64.TRYWAIT P2, [R3+URZ+0x30850], R0 ;  /* 0x03085000030075a7 */ /* 0x000062000804017f */
[----:B------:R-:W-:Y:S05]  /*bab0*/  @!P0 BRA `(.L_x_12645) ;  /* 0x0000000000048947 */ /* 0x000fea0003800000 */
[----:B------:R-:W-:Y:S01]  /*bac0*/  BPT.TRAP 0x1 ;  /* 0x000000040000795c */ /* 0x000fe20000300000 */
.L_x_12645:
[----:B------:R-:W-:Y:S04]  /*bad0*/  BSSY B0, `(.L_x_12643) ;  /* 0x0000004000007945 */ /* 0x000fe80003800000 */
[----:B-1----:R-:W-:Y:S05]  /*bae0*/  @P2 BRA `(.L_x_12646) ;  /* 0x0000000000082947 */ /* 0x002fea0003800000 */
[----:B------:R-:W1:Y:S02]  /*baf0*/  SYNCS.PHASECHK.TRANS64.TRYWAIT P2, [R3+URZ+0x30850], R0 ;  /* 0x03085000030075a7 */ /* 0x000e64000804017f */
[----:B-1----:R-:W-:Y:S05]  /*bb00*/  @!P2 BRA `(.L_x_12647) ;  /* 0x000000c800eca947 */ /* 0x002fea0003800000 */
.L_x_12646:
[----:B------:R-:W-:Y:S05]  /*bb10*/  BSYNC B0 ;  /* 0x0000000000007941 */ /* 0x000fea0003800000 */
.L_x_12643:
[----:B------:R-:W-:Y:S01]  /*bb20*/  FMNMX.FTZ R11, R26, R5, !PT ;  /* 0x000000051a0b7209 */ /* 0x000fe20007810000 */
[----:B------:R-:W2:Y:S01]  /*bb30*/  LDL R21, [R1+0x3c] ;  /* 0x00003c0001157983 */ /* 0x000ea20000100800 */
[----:B01----:R-:W-:Y:S01]  /*bb40*/  FMNMX.FTZ R0, R24, R4, !PT ;  /* 0x0000000418007209 */ /* 0x003fe20007810000 */
[----:B------:R-:W-:Y:S05]  /*bb50*/  WARPSYNC.ALL ;  /* 0x0000000000007948 */ /* 0x000fea0003800000 */
[----:B------:R-:W-:Y:S01]  /*bb60*/  FMNMX.FTZ R11, R27, R11, !PT ;  /* 0x0000000b1b0b7209 */ /* 0x000fe20007810000 */
[----:B------:R-:W-:Y:S01]  /*bb70*/  ULDC UR4, c[0x0][0x988] ;  /* 0x0002620000047ab9 */ /* 0x000fe20000000800 */
[----:B------:R-:W-:Y:S01]  /*bb80*/  FMNMX.FTZ R0, R25, R0, !PT ;  /* 0x0000000019007209 */ /* 0x000fe20007810000 */
[----:B------:R-:W-:Y:S01]  /*bb90*/  WARPGROUP.ARRIVE ;  /* 0x00000000000079c5 */ /* 0x000fe20000000000 */
[----:B------:R-:W-:Y:S01]  /*bba0*/  FMNMX.FTZ R11, R30, R11, !PT ;  /* 0x0000000b1e0b7209 */ /* 0x000fe20007810000 */
[----:B------:R-:W-:Y:S01]  /*bbb0*/  UMOV UR5, 0x40000040 ;  /* 0x4000004000057882 */ /* 0x000fe20000000000 */
[----:B------:R-:W-:Y:S01]  /*bbc0*/  FMNMX.FTZ R0, R28, R0, !PT ;  /* 0x000000001c007209 */ /* 0x000fe20007810000 */
[----:B------:R-:W-:Y:S01]  /*bbd0*/  IMAD.MOV.U32 R15, RZ, RZ, 0x40000040 ;  /* 0x40000040ff0f7424 */ /* 0x000fe200078e00ff */
[----:B------:R-:W-:Y:S01]  /*bbe0*/  FMNMX.FTZ R11, R31, R11, !PT ;  /* 0x0000000b1f0b7209 */ /* 0x000fe20007810000 */
[----:B------:R-:W-:Y:S01]  /*bbf0*/  UMOV UR9, 0x40000040 ;  /* 0x4000004000097882 */ /* 0x000fe20000000000 */
        /* <DEDUP_REMOVED lines=98> */
[C---:B------:R-:W-:Y:S01]  /*c220*/  R2UR UR11, R15.reuse ;  /* 0x000000000f0b72ca */ /* 0x040fe200000e0000 */
[----:B------:R-:W0:Y:S01]  /*c230*/  SHFL.BFLY PT, R12, R11, 0x2, 0x1f ;  /* 0x0c401f000b0c7f89 */ /* 0x000e2200000e0000 */
[C---:B------:R-:W-:Y:S02]  /*c240*/  R2UR UR15, R15.reuse ;  /* 0x000000000f0f72ca */ /* 0x040fe400000e0000 */
[C---:B------:R-:W-:Y:S01]  /*c250*/  R2UR UR19, R15.reuse ;  /* 0x000000000f1372ca */ /* 0x040fe200000e0000 */
[----:B------:R-:W1:Y:S01]  /*c260*/  SHFL.BFLY PT, R3, R0, 0x2, 0x1f ;  /* 0x0c401f0000037f89 */ /* 0x000e6200000e0000 */
[C---:B------:R-:W-:Y:S02]  /*c270*/  R2UR UR23, R15.reuse ;  /* 0x000000000f1772ca */ /* 0x040fe400000e0000 */
[----:B------:R-:W-:-:S02]  /*c280*/  R2UR UR27, R15 ;  /* 0x000000000f1b72ca */ /* 0x000fc400000e0000 */
[C---:B------:R-:W-:Y:S02]  /*c290*/  R2UR UR31, R15.reuse ;  /* 0x000000000f1f72ca */ /* 0x040fe400000e0000 */
[C---:B------:R-:W-:Y:S02]  /*c2a0*/  R2UR UR35, R15.reuse ;  /* 0x000000000f2372ca */ /* 0x040fe400000e0000 */
[C---:B------:R-:W-:Y:S02]  /*c2b0*/  R2UR UR43, R15.reuse ;  /* 0x000000000f2b72ca */ /* 0x040fe400000e0000 */
[C---:B------:R-:W-:Y:S02]  /*c2c0*/  R2UR UR47, R15.reuse ;  /* 0x000000000f2f72ca */ /* 0x040fe400000e0000 */
[----:B------:R-:W-:Y:S02]  /*c2d0*/  R2UR UR51, R15 ;  /* 0x000000000f3372ca */ /* 0x000fe400000e0000 */
[----:B0-----:R-:W-:-:S02]  /*c2e0*/  FMNMX.FTZ R11, R11, R12, !PT ;  /* 0x0000000c0b0b7209 */ /* 0x001fc40007810000 */
[----:B-1----:R-:W-:-:S03]  /*c2f0*/  FMNMX.FTZ R3, R0, R3, !PT ;  /* 0x0000000300037209 */ /* 0x002fc60007810000 */
[----:B------:R-:W0:Y:S04]  /*c300*/  SHFL.BFLY PT, R12, R11, 0x1, 0x1f ;  /* 0x0c201f000b0c7f89 */ /* 0x000e2800000e0000 */
[----:B------:R-:W1:Y:S01]  /*c310*/  SHFL.BFLY PT, R0, R3, 0x1, 0x1f ;  /* 0x0c201f0003007f89 */ /* 0x000e6200000e0000 */
[----:B0-----:R-:W-:Y:S01]  /*c320*/  FMNMX.FTZ R11, R11, R12, !PT ;  /* 0x0000000c0b0b7209 */ /* 0x001fe20007810000 */
[----:B------:R-:W-:Y:S01]  /*c330*/  VIADD R12, R2, 0x400 ;  /* 0x00000400020c7836 */ /* 0x000fe20000000000 */
[----:B-1----:R-:W-:Y:S01]  /*c340*/  FMNMX.FTZ R3, R3, R0, !PT ;  /* 0x0000000003037209 */ /* 0x002fe20007810000 */
[----:B------:R-:W-:-:S03]  /*c350*/  IMAD.U32 R0, RZ, RZ, UR4 ;  /* 0x00000004ff007e24 */ /* 0x000fc6000f8e00ff */
[----:B------:R-:W-:Y:S01]  /*c360*/  SHF.R.U32.HI R12, RZ, 0x4, R12 ;  /* 0x00000004ff0c7819 */ /* 0x000fe2000001160c */
[----:B------:R-:W-:Y:S01]  /*c370*/  UMOV UR53, 0x40000040 ;  /* 0x4000004000357882 */ /* 0x000fe20000000000 */
[C---:B------:R-:W-:Y:S01]  /*c380*/  FADD.FTZ R5, -R11.reuse, R5 ;  /* 0x000000050b057221 */ /* 0x040fe20000010100 */
[-C--:B------:R-:W-:Y:S01]  /*c390*/  FMUL.FTZ R13, R11, R0.reuse ;  /* 0x000000000b0d7220 */ /* 0x080fe20000410000 */
[----:B------:R-:W-:Y:S01]  /*c3a0*/  LOP3.LUT R12, R12, 0x3fff, RZ, 0xc0, !PT ;  /* 0x00003fff0c0c7812 */ /* 0x000fe200078ec0ff */
[C---:B------:R-:W-:Y:S01]  /*c3b0*/  FADD.FTZ R4, -R3.reuse, R4 ;  /* 0x0000000403047221 */ /* 0x040fe20000010100 */
[-C--:B------:R-:W-:Y:S01]  /*c3c0*/  FMUL.FTZ R9, R3, R0.reuse ;  /* 0x0000000003097220 */ /* 0x080fe20000410000 */
[-CC-:B------:R-:W-:Y:S01]  /*c3d0*/  FFMA.FTZ R26, R26, R0.reuse, -R13.reuse ;  /* 0x000000001a1a7223 */ /* 0x180fe2000001080d */
[-CC-:B------:R-:W-:Y:S01]  /*c3e0*/  FFMA.FTZ R27, R27, R0.reuse, -R13.reuse ;  /* 0x000000001b1b7223 */ /* 0x180fe2000001080d */
[----:B------:R-:W-:Y:S02]  /*c3f0*/  IMAD R12, R7, 0x600, R12 ;  /* 0x00000600070c7824 */ /* 0x000fe400078e020c */
[-CC-:B------:R-:W-:Y:S01]  /*c400*/  FFMA.FTZ R30, R30, R0.reuse, -R13.reuse ;  /* 0x000000001e1e7223 */ /* 0x180fe2000001080d */
[-CC-:B------:R-:W-:Y:S01]  /*c410*/  FFMA.FTZ R31, R31, R0.reuse, -R13.reuse ;  /* 0x000000001f1f7223 */ /* 0x180fe2000001080d */
[-CC-:B------:R-:W-:Y:S01]  /*c420*/  FFMA.FTZ R34, R34, R0.reuse, -R13.reuse ;  /* 0x0000000022227223 */ /* 0x180fe2000001080d */
[C---:B------:R-:W-:Y:S01]  /*c430*/  VIADD R14, R12.reuse, 0x80 ;  /* 0x000000800c0e7836 */ /* 0x040fe20000000000 */
[----:B------:R-:W-:Y:S01]  /*c440*/  R2UR UR6, R12 ;  /* 0x000000000c0672ca */ /* 0x000fe200000e0000 */
[-CC-:B------:R-:W-:Y:S01]  /*c450*/  FFMA.FTZ R35, R35, R0.reuse, -R13.reuse ;  /* 0x0000000023237223 */ /* 0x180fe2000001080d */
[-CC-:B------:R-:W-:Y:S01]  /*c460*/  FFMA.FTZ R38, R38, R0.reuse, -R13.reuse ;  /* 0x0000000026267223 */ /* 0x180fe2000001080d */
[----:B------:R-:W-:Y:S01]  /*c470*/  FFMA.FTZ R39, R39, R0, -R13 ;  /* 0x0000000027277223 */ /* 0x000fe2000001080d */
[----:B------:R-:W-:Y:S01]  /*c480*/  R2UR UR10, R14 ;  /* 0x000000000e0a72ca */ /* 0x000fe200000e0000 */
[----:B------:R-:W-:-:S02]  /*c490*/  VIADD R14, R12, 0x100 ;  /* 0x000001000c0e7836 */ /* 0x000fc40000000000 */
[-CC-:B------:R-:W-:Y:S01]  /*c4a0*/  FFMA.FTZ R42, R42, R0.reuse, -R13.reuse ;  /* 0x000000002a2a7223 */ /* 0x180fe2000001080d */
[-CC-:B------:R-:W-:Y:S01]  /*c4b0*/  FFMA.FTZ R43, R43, R0.reuse, -R13.reuse ;  /* 0x000000002b2b7223 */ /* 0x180fe2000001080d */
[-CC-:B------:R-:W-:Y:S01]  /*c4c0*/  FFMA.FTZ R46, R46, R0.reuse, -R13.reuse ;  /* 0x000000002e2e7223 */ /* 0x180fe2000001080d */
[-CC-:B------:R-:W-:Y:S01]  /*c4d0*/  FFMA.FTZ R47, R47, R0.reuse, -R13.reuse ;  /* 0x000000002f2f7223 */ /* 0x180fe2000001080d */
[----:B------:R-:W-:Y:S01]  /*c4e0*/  R2UR UR14, R14 ;  /* 0x000000000e0e72ca */ /* 0x000fe200000e0000 */
[----:B------:R-:W-:Y:S02]  /*c4f0*/  VIADD R14, R12, 0x180 ;  /* 0x000001800c0e7836 */ /* 0x000fe40000000000 */
[-CC-:B------:R-:W-:Y:S01]  /*c500*/  FFMA.FTZ R50, R50, R0.reuse, -R13.reuse ;  /* 0x0000000032327223 */ /* 0x180fe2000001080d */
        /* <DEDUP_REMOVED lines=42> */
[----:B------:R-:W-:Y:S02]  /*c7b0*/  VIADD R12, R12, 0x580 ;  /* 0x000005800c0c7836 */ /* 0x000fe40000000000 */
[-CC-:B------:R-:W-:Y:S01]  /*c7c0*/  FFMA.FTZ R107, R107, R0.reuse, -R13.reuse ;  /* 0x000000006b6b7223 */ /* 0x180fe2000001080d */
[-CC-:B------:R-:W-:Y:S01]  /*c7d0*/  FFMA.FTZ R110, R110, R0.reuse, -R13.reuse ;  /* 0x000000006e6e7223 */ /* 0x180fe2000001080d */
[-CC-:B------:R-:W-:Y:S01]  /*c7e0*/  FFMA.FTZ R111, R111, R0.reuse, -R13.reuse ;  /* 0x000000006f6f7223 */ /* 0x180fe2000001080d */
[-CC-:B------:R-:W-:Y:S01]  /*c7f0*/  FFMA.FTZ R114, R114, R0.reuse, -R13.reuse ;  /* 0x0000000072727223 */ /* 0x180fe2000001080d */
[----:B------:R-:W-:Y:S01]  /*c800*/  R2UR UR54, R12 ;  /* 0x000000000c3672ca */ /* 0x000fe200000e0000 */
[----:B--2---:R-:W-:Y:S02]  /*c810*/  IMAD R12, R21, 0x2000, R2 ;  /* 0x00002000150c7824 */ /* 0x004fe400078e0202 */
[-CC-:B------:R-:W-:Y:S01]  /*c820*/  FFMA.FTZ R115, R115, R0.reuse, -R13.reuse ;  /* 0x0000000073737223 */ /* 0x180fe2000001080d */
[-CC-:B------:R-:W-:Y:S01]  /*c830*/  FFMA.FTZ R118, R118, R0.reuse, -R13.reuse ;  /* 0x0000000076767223 */ /* 0x180fe2000001080d */
[-C--:B------:R-:W-:Y:S01]  /*c840*/  FFMA.FTZ R119, R119, R0.reuse, -R13 ;  /* 0x0000000077777223 */ /* 0x080fe2000001080d */
[----:B------:R-:W-:Y:S01]  /*c850*/  IMAD.MOV.U32 R13, RZ, RZ, 0x40000040 ;  /* 0x40000040ff0d7424 */ /* 0x000fe200078e00ff */
[----:B------:R-:W-:Y:S01]  /*c860*/  R2UR UR4, R12 ;  /* 0x000000000c0472ca */ /* 0x000fe200000e0000 */
[-C--:B------:R-:W-:Y:S01]  /*c870*/  FMUL.FTZ R4, R4, R0.reuse ;  /* 0x0000000004047220 */ /* 0x080fe20000410000 */
[-CC-:B------:R-:W-:Y:S01]  /*c880*/  FFMA.FTZ R24, R24, R0.reuse, -R9.reuse ;  /* 0x0000000018187223 */ /* 0x180fe20000010809 */
[-CC-:B------:R-:W-:Y:S01]  /*c890*/  FFMA.FTZ R25, R25, R0.reuse, -R9.reuse ;  /* 0x0000000019197223 */ /* 0x180fe20000010809 */
[----:B------:R-:W-:Y:S01]  /*c8a0*/  R2UR UR7, R13 ;  /* 0x000000000d0772ca */ /* 0x000fe200000e0000 */
[----:B------:R-:W-:Y:S01]  /*c8b0*/  MUFU.EX2 R10, R4 ;  /* 0x00000004000a7308 */ /* 0x000fe20000000800 */
[-CC-:B------:R-:W-:Y:S01]  /*c8c0*/  FFMA.FTZ R28, R28, R0.reuse, -R9.reuse ;  /* 0x000000001c1c7223 */ /* 0x180fe20000010809 */
[-CC-:B------:R-:W-:Y:S01]  /*c8d0*/  FFMA.FTZ R29, R29, R0.reuse, -R9.reuse ;  /* 0x000000001d1d7223 */ /* 0x180fe20000010809 */
[----:B------:R-:W-:Y:S01]  /*c8e0*/  R2UR UR50, R14 ;  /* 0x000000000e3272ca */ /* 0x000fe200000e0000 */
[-CC-:B------:R-:W-:Y:S01]  /*c8f0*/  FFMA.FTZ R32, R32, R0.reuse, -R9.reuse ;  /* 0x0000000020207223 */ /* 0x180fe20000010809 */
[----:B------:R-:W-:Y:S01]  /*c900*/  R2UR UR55, R13 ;  /* 0x000000000d3772ca */ /* 0x000fe200000e0000 */
[-CC-:B------:R-:W-:Y:S01]  /*c910*/  FFMA.FTZ R33, R33, R0.reuse, -R9.reuse ;  /* 0x0000000021217223 */ /* 0x180fe20000010809 */
[-CC-:B------:R-:W-:Y:S01]  /*c920*/  FFMA.FTZ R36, R36, R0.reuse, -R9.reuse ;  /* 0x0000000024247223 */ /* 0x180fe20000010809 */
[----:B------:R-:W-:Y:S01]  /*c930*/  UIADD3 UR4, UR4, 0x1e800, URZ ;  /* 0x0001e80004047890 */ /* 0x000fe2000fffe03f */
[----:B------:R-:W0:Y:S01]  /*c940*/  MUFU.EX2 R4, R24 ;  /* 0x0000001800047308 */ /* 0x000e220000000800 */
[-CC-:B------:R-:W-:Y:S01]  /*c950*/  FFMA.FTZ R37, R37, R0.reuse, -R9.reuse ;  /* 0x0000000025257223 */ /* 0x180fe20000010809 */
[-CC-:B------:R-:W-:Y:S01]  /*c960*/  FFMA.FTZ R40, R40, R0.reuse, -R9.reuse ;  /* 0x0000000028287223 */ /* 0x180fe20000010809 */
[----:B------:R-:W-:Y:S01]  /*c970*/  USHF.R.U32.HI UR4, URZ, 0x4, UR4 ;  /* 0x000000043f047899 */ /* 0x000fe20008011604 */
[-CC-:B------:R-:W-:Y:S01]  /*c980*/  FFMA.FTZ R41, R41, R0.reuse, -R9.reuse ;  /* 0x0000000029297223 */ /* 0x180fe20000010809 */
[-CC-:B------:R-:W-:Y:S01]  /*c990*/  FFMA.FTZ R44, R44, R0.reuse, -R9.reuse ;  /* 0x000000002c2c7223 */ /* 0x180fe20000010809 */
[-CC-:B------:R-:W-:Y:S01]  /*c9a0*/  FFMA.FTZ R45, R45, R0.reuse, -R9.reuse ;  /* 0x000000002d2d7223 */ /* 0x180fe20000010809 */
[----:B------:R-:W-:Y:S01]  /*c9b0*/  ULOP3.LUT UR4, UR4, 0x3fff, URZ, 0xc0, !UPT ;  /* 0x00003fff04047892 */ /* 0x000fe2000f8ec03f */
[----:B------:R-:W1:Y:S01]  /*c9c0*/  MUFU.EX2 R25, R25 ;  /* 0x0000001900197308 */ /* 0x000e620000000800 */
[-CC-:B------:R-:W-:Y:S01]  /*c9d0*/  FFMA.FTZ R48, R48, R0.reuse, -R9.reuse ;  /* 0x0000000030307223 */ /* 0x180fe20000010809 */
[-CC-:B------:R-:W-:Y:S01]  /*c9e0*/  FFMA.FTZ R49, R49, R0.reuse, -R9.reuse ;  /* 0x0000000031317223 */ /* 0x180fe20000010809 */
[----:B------:R-:W-:Y:S01]  /*c9f0*/  ULOP3.LUT UR4, UR4, 0x10000, URZ, 0xfc, !UPT ;  /* 0x0001000004047892 */ /* 0x000fe2000f8efc3f */
[-CC-:B------:R-:W-:Y:S01]  /*ca00*/  FFMA.FTZ R52, R52, R0.reuse, -R9.reuse ;  /* 0x0000000034347223 */ /* 0x180fe20000010809 */
[-CC-:B------:R-:W-:Y:S01]  /*ca10*/  FFMA.FTZ R53, R53, R0.reuse, -R9.reuse ;  /* 0x0000000035357223 */ /* 0x180fe20000010809 */
[----:B------:R-:W-:Y:S01]  /*ca20*/  FFMA.FTZ R56, R56, R0, -R9 ;  /* 0x0000000038387223 */ /* 0x000fe20000010809 */
[----:B------:R-:W-:Y:S01]  /*ca30*/  UIADD3 UR8, UR4, 0x2, URZ ;  /* 0x0000000204087890 */ /* 0x000fe2000fffe03f */
[----:B------:R-:W2:Y:S01]  /*ca40*/  MUFU.EX2 R28, R28 ;  /* 0x0000001c001c7308 */ /* 0x000ea20000000800 */
[----:B------:R-:W-:Y:S01]  /*ca50*/  UIADD3 UR12, UR4, 0x4, URZ ;  /* 0x00000004040c7890 */ /* 0x000fe2000fffe03f */
[----:B0-----:R-:W-:Y:S01]  /*ca60*/  FFMA.FTZ R6, R10, R6, R4 ;  /* 0x000000060a067223 */ /* 0x001fe20000010004 */
[----:B------:R-:W-:-:S02]  /*ca70*/  UIADD3 UR16, UR4, 0x6, URZ ;  /* 0x0000000604107890 */ /* 0x000fc4000fffe03f */
[----:B------:R-:W-:Y:S01]  /*ca80*/  HGMMA.64x64x16.F32.BF16 R120, gdesc[UR4].tnspB, R120, gsb0 ;  /* 0x40e00000047879f0 */ /* 0x000fe20008001878 */
[----:B------:R-:W-:Y:S01]  /*ca90*/  UIADD3 UR20, UR4, 0x600, URZ ;  /* 0x0000060004147890 */ /* 0x000fe2000fffe03f */
[--C-:B------:R-:W-:Y:S01]  /*caa0*/  FFMA.FTZ R57, R57, R0, -R9.reuse ;  /* 0x0000000039397223 */ /* 0x100fe20000010809 */
[----:B------:R-:W-:Y:S01]  /*cab0*/  UIADD3 UR24, UR4, 0x602, URZ ;  /* 0x0000060204187890 */ /* 0x000fe2000fffe03f */
[----:B------:R-:W0:Y:S01]  /*cac0*/  MUFU.EX2 R29, R29 ;  /* 0x0000001d001d7308 */ /* 0x000e220000000800 */
[----:B------:R-:W-:Y:S01]  /*cad0*/  UIADD3 UR28, UR4, 0x604, URZ ;  /* 0x00000604041c7890 */ /* 0x000fe2000fffe03f */
[C---:B-1----:R-:W-:Y:S01]  /*cae0*/  FADD.FTZ R6, R25.reuse, R6 ;  /* 0x0000000619067221 */ /* 0x042fe20000010000 */
[----:B------:R-:W-:Y:S01]  /*caf0*/  UIADD3 UR32, UR4, 0x606, URZ ;  /* 0x0000060604207890 */ /* 0x000fe2000fffe03f */
[----:B------:R-:W-:Y:S01]  /*cb00*/  F2FP.BF16.F32.PACK_AB R4, R25, R4 ;  /* 0x000000041904723e */ /* 0x000fe200000010ff */
[----:B------:R-:W-:Y:S01]  /*cb10*/  UIADD3 UR40, UR4, 0xc00, URZ ;  /* 0x00000c0004287890 */ /* 0x000fe2000fffe03f */
[-CC-:B------:R-:W-:Y:S01]  /*cb20*/  FFMA.FTZ R60, R60, R0.reuse, -R9.reuse ;  /* 0x000000003c3c7223 */ /* 0x180fe20000010809 */
[----:B------:R-:W-:Y:S01]  /*cb30*/  UIADD3 UR44, UR4, 0xc02, URZ ;  /* 0x00000c02042c7890 */ /* 0x000fe2000fffe03f */
[-CC-:B------:R-:W-:Y:S01]  /*cb40*/  FFMA.FTZ R61, R61, R0.reuse, -R9.reuse ;  /* 0x000000003d3d7223 */ /* 0x180fe20000010809 */
[----:B--2---:R-:W-:Y:S01]  /*cb50*/  FADD.FTZ R6, R28, R6 ;  /* 0x000000061c067221 */ /* 0x004fe20000010000 */
[----:B------:R-:W-:Y:S01]  /*cb60*/  UIADD3 UR48, UR4, 0xc04, URZ ;  /* 0x00000c0404307890 */ /* 0x000fe2000fffe03f */
[-CC-:B------:R-:W-:Y:S01]  /*cb70*/  FFMA.FTZ R64, R64, R0.reuse, -R9.reuse ;  /* 0x0000000040407223 */ /* 0x180fe20000010809 */
[----:B------:R-:W-:Y:S01]  /*cb80*/  UIADD3 UR52, UR4, 0xc06, URZ ;  /* 0x00000c0604347890 */ /* 0x000fe2000fffe03f */
[-CC-:B------:R-:W-:Y:S01]  /*cb90*/  FFMA.FTZ R65, R65, R0.reuse, -R9.reuse ;  /* 0x0000000041417223 */ /* 0x180fe20000010809 */
[-CC-:B------:R-:W-:Y:S01]  /*cba0*/  FFMA.FTZ R68, R68, R0.reuse, -R9.reuse ;  /* 0x0000000044447223 */ /* 0x180fe20000010809 */
[-CC-:B------:R-:W-:Y:S01]  /*cbb0*/  FFMA.FTZ R69, R69, R0.reuse, -R9.reuse ;  /* 0x0000000045457223 */ /* 0x180fe20000010809 */
[--C-:B------:R-:W-:Y:S01]  /*cbc0*/  FFMA.FTZ R72, R72, R0, -R9.reuse ;  /* 0x0000000048487223 */ /* 0x100fe20000010809 */
[C---:B0-----:R-:W-:Y:S01]  /*cbd0*/  FADD.FTZ R25, R29.reuse, R6 ;  /* 0x000000061d197221 */ /* 0x041fe20000010000 */
[----:B------:R-:W-:Y:S01]  /*cbe0*/  F2FP.BF16.F32.PACK_AB R6, R29, R28 ;  /* 0x0000001c1d06723e */ /* 0x000fe200000010ff */
[-CC-:B------:R-:W-:Y:S01]  /*cbf0*/  FFMA.FTZ R73, R73, R0.reuse, -R9.reuse ;  /* 0x0000000049497223 */ /* 0x180fe20000010809 */
[----:B------:R-:W2:Y:S01]  /*cc00*/  LDL R29, [R1+0x4c] ;  /* 0x00004c00011d7983 */ /* 0x000ea20000100800 */
        /* <DEDUP_REMOVED lines=23> */
[----:B------:R-:W0:Y:S01]  /*cd80*/  S2R R117, SR_TID.X ;  /* 0x0000000000757919 */ /* 0x000e220000002100 */
[----:B------:R-:W-:Y:S08]  /*cd90*/  MUFU.EX2 R27, R27 ;  /* 0x0000001b001b7308 */ /* 0x000ff00000000800 */
[----:B------:R-:W-:Y:S08]  /*cda0*/  MUFU.EX2 R21, R5 ;  /* 0x0000000500157308 */ /* 0x000ff00000000800 */
[----:B------:R-:W1:Y:S08]  /*cdb0*/  MUFU.EX2 R5, R26 ;  /* 0x0000001a00057308 */ /* 0x000e700000000800 */
[----:B------:R-:W-:Y:S01]  /*cdc0*/  MUFU.EX2 R30, R30 ;  /* 0x0000001e001e7308 */ /* 0x000fe20000000800 */
[----:B------:R-:W-:-:S02]  /*cdd0*/  WARPGROUP.DEPBAR.LE gsb0, 0x0 ;  /* 0x00008000000079c5 */ /* 0x000fc40000010000 */
[----:B------:R-:W-:Y:S01]  /*cde0*/  WARPGROUP.ARRIVE ;  /* 0x00000000000079c5 */ /* 0x000fe20000000000 */
[----:B0-----:R-:W-:-:S04]  /*cdf0*/  SHF.R.U32.HI R13, RZ, 0x7, R117 ;  /* 0x00000007ff0d7819 */ /* 0x001fc80000011675 */
[----:B------:R-:W0:Y:S01]  /*ce00*/  MUFU.EX2 R31, R31 ;  /* 0x0000001f001f7308 */ /* 0x000e220000000800 */
[----:B------:R-:W-:Y:S01]  /*ce10*/  @!P1 IMAD R14, R152, 0x8, R2 ;  /* 0x00000008980e9824 */ /* 0x000fe200078e0202 */
[----:B------:R-:W-:Y:S01]  /*ce20*/  ISETP.GE.U32.AND P2, PT, R117, 0x180, PT ;  /* 0x000001807500780c */ /* 0x000fe20003f46070 */
[----:B------:R-:W-:Y:S01]  /*ce30*/  HGMMA.64x64x16.F32.BF16 R120, gdesc[UR8].tnspB, R120, gsb0 ;  /* 0x40e00000087879f0 */ /* 0x000fe20008001878 */
[----:B------:R-:W-:Y:S02]  /*ce40*/  VIADD R12, R13, 0x9 ;  /* 0x000000090d0c7836 */ /* 0x000fe40000000000 */
[----:B-1----:R-:W-:Y:S01]  /*ce50*/  FFMA.FTZ R20, R21, R20, R5 ;  /* 0x0000001415147223 */ /* 0x002fe20000010005 */
[----:B------:R-:W-:Y:S01]  /*ce60*/  @!P1 VIADD R14, R14, 0x30840 ;  /* 0x000308400e0e9836 */ /* 0x000fe20000000000 */
[----:B------:R-:W3:Y:S01]  /*ce70*/  LDL R117, [R1+0x4] ;  /* 0x0000040001757983 */ /* 0x000ee20000100800 */
[----:B------:R-:W-:Y:S02]  /*ce80*/  WARPGROUP.DEPBAR.LE gsb0, 0x0 ;  /* 0x00008000000079c5 */ /* 0x000fe40000010000 */
[----:B------:R-:W-:-:S06]  /*ce90*/  WARPGROUP.ARRIVE ;  /* 0x00000000000079c5 */ /* 0x000fcc0000000000 */
[----:B------:R-:W-:Y:S03]  /*cea0*/  HGMMA.64x64x16.F32.BF16 R120, gdesc[UR12].tnspB, R120, gsb0 ;  /* 0x40e000000c7879f0 */ /* 0x000fe60008001878 */
        /* <DEDUP_REMOVED lines=23> */
[----:B------:R-:W-:Y:S01]  /*d020*/  HGMMA.64x64x16.F32.BF16 R120, gdesc[UR48].tnspB, R120, gsb0 ;  /* 0x40e00000307879f0 */ /* 0x000fe20008001878 */
[----:B------:R-:W-:Y:S02]  /*d030*/  @!P1 IMAD R13, R7, 0x8, R2 ;  /* 0x00000008070d9824 */ /* 0x000fe400078e0202 */
[----:B------:R-:W-:Y:S02]  /*d040*/  WARPGROUP.DEPBAR.LE gsb0, 0x0 ;  /* 0x00008000000079c5 */ /* 0x000fe40000010000 */
[----:B------:R-:W-:-:S06]  /*d050*/  WARPGROUP.ARRIVE ;  /* 0x00000000000079c5 */ /* 0x000fcc0000000000 */
[----:B------:R-:W-:Y:S01]  /*d060*/  HGMMA.64x64x16.F32.BF16 R120, gdesc[UR52].tnspB, R120, gsb0 ;  /* 0x40e00000347879f0 */ /* 0x000fe20008001878 */
[----:B------:R-:W-:Y:S01]  /*d070*/  @!P1 VIADD R13, R13, 0x30860 ;  /* 0x000308600d0d9836 */ /* 0x000fe20000000000 */
[----:B------:R-:W-:Y:S02]  /*d080*/  SEL R12, R12, 0x9, !P2 ;  /* 0x000000090c0c7807 */ /* 0x000fe40005000000 */
[----:B------:R-:W-:Y:S02]  /*d090*/  @!P1 PRMT R14, RZ, 0x654, R14 ;  /* 0x00000654ff0e9816 */ /* 0x000fe4000000000e */
[----:B------:R-:W-:Y:S02]  /*d0a0*/  F2FP.BF16.F32.PACK_AB R5, R27, R5 ;  /* 0x000000051b05723e */ /* 0x000fe400000010ff */
[----:B------:R-:W-:Y:S02]  /*d0b0*/  @!P1 PRMT R13, RZ, 0x654, R13 ;  /* 0x00000654ff0d9816 */ /* 0x000fe4000000000d */
[----:B0-----:R-:W-:Y:S01]  /*d0c0*/  F2FP.BF16.F32.PACK_AB R7, R31, R30 ;  /* 0x0000001e1f07723e */ /* 0x001fe200000010ff */
[----:B------:R-:W0:Y:S08]  /*d0d0*/  MUFU.EX2 R32, R32 ;  /* 0x0000002000207308 */ /* 0x000e300000000800 */
[----:B------:R-:W-:Y:S08]  /*d0e0*/  MUFU.EX2 R36, R36 ;  /* 0x0000002400247308 */ /* 0x000ff00000000800 */
[----:B------:R-:W-:Y:S01]  /*d0f0*/  MUFU.EX2 R35, R35 ;  /* 0x0000002300237308 */ /* 0x000fe20000000800 */
[----:B0-----:R-:W-:-:S07]  /*d100*/  FADD.FTZ R25, R32, R25 ;  /* 0x0000001920197221 */ /* 0x001fce0000010000 */
[----:B------:R-:W-:Y:S01]  /*d110*/  MUFU.EX2 R39, R39 ;  /* 0x0000002700277308 */ /* 0x000fe20000000800 */
[----:B------:R-:W-:Y:S02]  /*d120*/  WARPGROUP.DEPBAR.LE gsb0, 0x0 ;  /* 0x00008000000079c5 */ /* 0x000fe40000010000 */
[----:B------:R0:W-:Y:S06]  /*d130*/  BAR.ARV R12, 0x100 ;  /* 0x0004000c0000751d */ /* 0x0001ec0000002000 */
[----:B------:R-:W-:Y:S01]  /*d140*/  @!P1 SYNCS.ARRIVE.TRANS64.RED.A1T0 RZ, [R14+URZ], RZ ;  /* 0x000000ff0eff99a7 */ /* 0x000fe2000810043f */
[----:B------:R1:W-:Y:S01]  /*d150*/  @!P1 SYNCS.ARRIVE.TRANS64.RED.A1T0 RZ, [R13+URZ], RZ ;  /* 0x000000ff0dff99a7 */ /* 0x0003e2000810043f */
[----:B------:R4:W-:Y:S01]  /*d160*/  STSM.16.M88.4 [R157+0x1e800], R4 ;  /* 0x01e800049d007844 */ /* 0x0009e20000000200 */
[----:B0-----:R-:W-:-:S04]  /*d170*/  FADD.FTZ R12, R27, R20 ;  /* 0x000000141b0c7221 */ /* 0x001fc80000010000 */
[----:B------:R-:W-:Y:S02]  /*d180*/  FADD.FTZ R12, R30, R12 ;  /* 0x0000000c1e0c7221 */ /* 0x000fe40000010000 */
[----:B------:R-:W5:Y:S01]  /*d190*/  LDL R30, [R1+0x38] ;  /* 0x00003800011e7983 */ /* 0x000f620000100800 */
[----:B----4-:R0:W4:Y:S08]  /*d1a0*/  MUFU.EX2 R4, R33 ;  /* 0x0000002100047308 */ /* 0x0101300000000800 */
[----:B------:R-:W1:Y:S01]  /*d1b0*/  MUFU.EX2 R5, R34 ;  /* 0x0000002200057308 */ /* 0x000e620000000800 */
[----:B0-----:R-:W3:Y:S01]  /*d1c0*/  LDL R33, [R1+0x8] ;  /* 0x0000080001217983 */ /* 0x001ee20000100800 */
[----:B------:R-:W-:-:S03]  /*d1d0*/  FADD.FTZ R12, R31, R12 ;  /* 0x0000000c1f0c7221 */ /* 0x000fc60000010000 */
[----:B------:R-:W5:Y:S03]  /*d1e0*/  LDL R31, [R1+0x50] ;  /* 0x00005000011f7983 */ /* 0x000f660000100800 */
[----:B------:R-:W0:Y:S08]  /*d1f0*/  MUFU.EX2 R6, R37 ;  /* 0x0000002500067308 */ /* 0x000e300000000800 */
[----:B------:R-:W0:Y:S01]  /*d200*/  MUFU.EX2 R7, R38 ;  /* 0x0000002600077308 */ /* 0x000e220000000800 */
[----:B----4-:R-:W-:Y:S01]  /*d210*/  FADD.FTZ R25, R4, R25 ;  /* 0x0000001904197221 */ /* 0x010fe20000010000 */
[----:B-1----:R-:W-:-:S03]  /*d220*/  FADD.FTZ R12, R5, R12 ;  /* 0x0000000c050c7221 */ /* 0x002fc60000010000 */
[----:B------:R-:W-:Y:S01]  /*d230*/  FADD.FTZ R25, R36, R25 ;  /* 0x0000001924197221 */ /* 0x000fe20000010000 */
[C---:B------:R-:W-:Y:S01]  /*d240*/  FADD.FTZ R12, R35.reuse, R12 ;  /* 0x0000000c230c7221 */ /* 0x040fe20000010000 */
[----:B------:R-:W-:Y:S02]  /*d250*/  F2FP.BF16.F32.PACK_AB R4, R4, R32 ;  /* 0x000000200404723e */ /* 0x000fe400000010ff */
[C---:B0-----:R-:W-:Y:S01]  /*d260*/  FADD.FTZ R25, R6.reuse, R25 ;  /* 0x0000001906197221 */ /* 0x041fe20000010000 */
[----:B------:R-:W-:Y:S02]  /*d270*/  F2FP.BF16.F32.PACK_AB R5, R35, R5 ;  /* 0x000000052305723e */ /* 0x000fe400000010ff */
[----:B------:R-:W-:Y:S01]  /*d280*/  F2FP.BF16.F32.PACK_AB R6, R6, R36 ;  /* 0x000000240606723e */ /* 0x000fe200000010ff */
[----:B------:R-:W-:Y:S01]  /*d290*/  FADD.FTZ R12, R7, R12 ;  /* 0x0000000c070c7221 */ /* 0x000fe20000010000 */
[----:B------:R-:W-:-:S05]  /*d2a0*/  F2FP.BF16.F32.PACK_AB R7, R39, R7 ;  /* 0x000000072707723e */ /* 0x000fca00000010ff */
[----:B--2---:R0:W-:Y:S04]  /*d2b0*/  STSM.16.M88.4 [R29], R4 ;  /* 0x000000041d007844 */ /* 0x0041e80000000200 */
[----:B0-----:R-:W2:Y:S01]  /*d2c0*/  LDL R29, [R1+0x54] ;  /* 0x00005400011d7983 */ /* 0x001ea20000100800 */
[----:B------:R-:W0:Y:S08]  /*d2d0*/  MUFU.EX2 R40, R40 ;  /* 0x0000002800287308 */ /* 0x000e300000000800 */
[----:B------:R-:W1:Y:S08]  /*d2e0*/  MUFU.EX2 R41, R41 ;  /* 0x0000002900297308 */ /* 0x000e700000000800 */
[----:B------:R-:W4:Y:S08]  /*d2f0*/  MUFU.EX2 R13, R42 ;  /* 0x0000002a000d7308 */ /* 0x000f300000000800 */
[----:B------:R-:W4:Y:S08]  /*d300*/  MUFU.EX2 R44, R44 ;  /* 0x0000002c002c7308 */ /* 0x000f300000000800 */
[----:B------:R-:W4:Y:S01]  /*d310*/  MUFU.EX2 R43, R43 ;  /* 0x0000002b002b7308 */ /* 0x000f220000000800 */
[----:B0-----:R-:W-:Y:S01]  /*d320*/  FADD.FTZ R25, R40, R25 ;  /* 0x0000001928197221 */ /* 0x001fe20000010000 */
[----:B------:R-:W-:-:S06]  /*d330*/  FADD.FTZ R20, R39, R12 ;  /* 0x0000000c27147221 */ /* 0x000fcc0000010000 */
[----:B------:R-:W0:Y:S08]  /*d340*/  MUFU.EX2 R14, R45 ;  /* 0x0000002d000e7308 */ /* 0x000e300000000800 */
[----:B------:R-:W0:Y:S01]  /*d350*/  MUFU.EX2 R15, R46 ;  /* 0x0000002e000f7308 */ /* 0x000e220000000800 */
[----:B-1----:R-:W-:Y:S01]  /*d360*/  FADD.FTZ R25, R41, R25 ;  /* 0x0000001929197221 */ /* 0x002fe20000010000 */
[----:B----4-:R-:W-:-:S06]  /*d370*/  FADD.FTZ R20, R13, R20 ;  /* 0x000000140d147221 */ /* 0x010fcc0000010000 */
[----:B------:R-:W1:Y:S08]  /*d380*/  MUFU.EX2 R48, R48 ;  /* 0x0000003000307308 */ /* 0x000e700000000800 */
[----:B------:R-:W4:Y:S01]  /*d390*/  MUFU.EX2 R47, R47 ;  /* 0x0000002f002f7308 */ /* 0x000f220000000800 */
[----:B------:R-:W-:Y:S01]  /*d3a0*/  FADD.FTZ R25, R44, R25 ;  /* 0x000000192c197221 */ /* 0x000fe20000010000 */
[----:B------:R-:W-:-:S06]  /*d3b0*/  FADD.FTZ R20, R43, R20 ;  /* 0x000000142b147221 */ /* 0x000fcc0000010000 */
        /* <DEDUP_REMOVED lines=25> */
[----:B------:R-:W3:Y:S01]  /*d550*/  MUFU.EX2 R62, R62 ;  /* 0x0000003e003e7308 */ /* 0x000ee20000000800 */
[----:B0-----:R-:W-:Y:S01]  /*d560*/  FADD.FTZ R25, R57, R25 ;  /* 0x0000001939197221 */ /* 0x001fe20000010000 */
[----:B------:R-:W-:-:S06]  /*d570*/  FADD.FTZ R20, R58, R20 ;  /* 0x000000143a147221 */ /* 0x000fcc0000010000 */
[----:B------:R-:W0:Y:S08]  /*d580*/  MUFU.EX2 R64, R64 ;  /* 0x0000004000407308 */ /* 0x000e300000000800 */
[----:B------:R-:W5:Y:S01]  /*d590*/  MUFU.EX2 R63, R63 ;  /* 0x0000003f003f7308 */ /* 0x000f620000000800 */
[----:B-1----:R-:W-:Y:S01]  /*d5a0*/  FADD.FTZ R25, R60, R25 ;  /* 0x000000193c197221 */ /* 0x002fe20000010000 */
[----:B----4-:R-:W-:-:S06]  /*d5b0*/  FADD.FTZ R20, R59, R20 ;  /* 0x000000143b147221 */ /* 0x010fcc0000010000 */
[----:B------:R-:W1:Y:S08]  /*d5c0*/  MUFU.EX2 R65, R65 ;  /* 0x0000004100417308 */ /* 0x000e700000000800 */
[----:B------:R-:W4:Y:S01]  /*d5d0*/  MUFU.EX2 R66, R66 ;  /* 0x0000004200427308 */ /* 0x000f220000000800 */
[----:B------:R-:W-:Y:S01]  /*d5e0*/  FADD.FTZ R25, R61, R25 ;  /* 0x000000193d197221 */ /* 0x000fe20000010000 */
[----:B---3--:R-:W-:-:S06]  /*d5f0*/  FADD.FTZ R20, R62, R20 ;  /* 0x000000143e147221 */ /* 0x008fcc0000010000 */
[----:B------:R-:W3:Y:S08]  /*d600*/  MUFU.EX2 R68, R68 ;  /* 0x0000004400447308 */ /* 0x000ef00000000800 */
[----:B------:R-:W3:Y:S01]  /*d610*/  MUFU.EX2 R67, R67 ;  /* 0x0000004300437308 */ /* 0x000ee20000000800 */
[----:B0-----:R-:W-:Y:S01]  /*d620*/  FADD.FTZ R25, R64, R25 ;  /* 0x0000001940197221 */ /* 0x001fe20000010000 */
[----:B-----5:R-:W-:-:S06]  /*d630*/  FADD.FTZ R20, R63, R20 ;  /* 0x000000143f147221 */ /* 0x020fcc0000010000 */
[----:B------:R-:W0:Y:S08]  /*d640*/  MUFU.EX2 R69, R69 ;  /* 0x0000004500457308 */ /* 0x000e300000000800 */
[----:B------:R-:W5:Y:S01]  /*d650*/  MUFU.EX2 R70, R70 ;  /* 0x0000004600467308 */ /* 0x000f620000000800 */
[----:B-1----:R-:W-:Y:S01]  /*d660*/  FADD.FTZ R28, R65, R25 ;  /* 0x00000019411c7221 */ /* 0x002fe20000010000 */
[----:B----4-:R-:W-:-:S06]  /*d670*/  FADD.FTZ R20, R66, R20 ;  /* 0x0000001442147221 */ /* 0x010fcc0000010000 */
[----:B------:R-:W1:Y:S08]  /*d680*/  MUFU.EX2 R72, R72 ;  /* 0x0000004800487308 */ /* 0x000e700000000800 */
[----:B------:R-:W4:Y:S01]  /*d690*/  MUFU.EX2 R71, R71 ;  /* 0x0000004700477308 */ /* 0x000f220000000800 */
[----:B---3--:R-:W-:Y:S01]  /*d6a0*/  FADD.FTZ R28, R68, R28 ;  /* 0x0000001c441c7221 */ /* 0x008fe20000010000 */
[----:B------:R-:W-:-:S06]  /*d6b0*/  FADD.FTZ R20, R67, R20 ;  /* 0x0000001443147221 */ /* 0x000fcc0000010000 */
        /* <DEDUP_REMOVED lines=12> */
[----:B------:R-:W3:Y:S01]  /*d780*/  MUFU.EX2 R80, R80 ;  /* 0x0000005000507308 */ /* 0x000ee20000000800 */
[----:B------:R-:W-:-:S07]  /*d790*/  F2FP.BF16.F32.PACK_AB R12, R41, R40 ;  /* 0x00000028290c723e */ /* 0x000fce00000010ff */
[----:B------:R-:W2:Y:S01]  /*d7a0*/  MUFU.EX2 R79, R79 ;  /* 0x0000004f004f7308 */ /* 0x000ea20000000800 */
[----:B------:R-:W-:Y:S02]  /*d7b0*/  F2FP.BF16.F32.PACK_AB R13, R43, R13 ;  /* 0x0000000d2b0d723e */ /* 0x000fe400000010ff */
[----:B------:R-:W-:Y:S02]  /*d7c0*/  F2FP.BF16.F32.PACK_AB R14, R14, R44 ;  /* 0x0000002c0e0e723e */ /* 0x000fe400000010ff */
[----:B------:R-:W-:-:S03]  /*d7d0*/  F2FP.BF16.F32.PACK_AB R15, R47, R15 ;  /* 0x0000000f2f0f723e */ /* 0x000fc600000010ff */
[----:B------:R-:W2:Y:S01]  /*d7e0*/  MUFU.EX2 R81, R81 ;  /* 0x0000005100517308 */ /* 0x000ea20000000800 */
[----:B0-----:R-:W-:Y:S01]  /*d7f0*/  FADD.FTZ R28, R76, R28 ;  /* 0x0000001c4c1c7221 */ /* 0x001fe20000010000 */
[----:B-----5:R-:W-:-:S06]  /*d800*/  FADD.FTZ R7, R75, R20 ;  /* 0x000000144b077221 */ /* 0x020fcc0000010000 */
[----:B------:R-:W0:Y:S01]  /*d810*/  MUFU.EX2 R82, R82 ;  /* 0x0000005200527308 */ /* 0x000e220000000800 */
[----:B------:R1:W-:Y:S07]  /*d820*/  STSM.16.M88.4 [R33], R12 ;  /* 0x0000000c21007844 */ /* 0x0003ee0000000200 */
[----:B------:R-:W5:Y:S01]  /*d830*/  MUFU.EX2 R84, R84 ;  /* 0x0000005400547308 */ /* 0x000f620000000800 */
[----:B------:R-:W-:-:S07]  /*d840*/  F2FP.BF16.F32.PACK_AB R24, R24, R48 ;  /* 0x000000301818723e */ /* 0x000fce00000010ff */
[----:B------:R-:W5:Y:S01]  /*d850*/  MUFU.EX2 R83, R83 ;  /* 0x0000005300537308 */ /* 0x000f620000000800 */
[----:B-1----:R-:W-:Y:S01]  /*d860*/  FADD.FTZ R13, R77, R28 ;  /* 0x0000001c4d0d7221 */ /* 0x002fe20000010000 */
[----:B----4-:R-:W-:Y:S01]  /*d870*/  FADD.FTZ R14, R78, R7 ;  /* 0x000000074e0e7221 */ /* 0x010fe20000010000 */
[----:B------:R-:W-:Y:S02]  /*d880*/  F2FP.BF16.F32.PACK_AB R25, R51, R50 ;  /* 0x000000323319723e */ /* 0x000fe400000010ff */
[----:B------:R-:W-:-:S03]  /*d890*/  F2FP.BF16.F32.PACK_AB R26, R26, R52 ;  /* 0x000000341a1a723e */ /* 0x000fc600000010ff */
[----:B------:R-:W1:Y:S01]  /*d8a0*/  MUFU.EX2 R85, R85 ;  /* 0x0000005500557308 */ /* 0x000e620000000800 */
[----:B------:R-:W-:Y:S01]  /*d8b0*/  F2FP.BF16.F32.PACK_AB R27, R55, R27 ;  /* 0x0000001b371b723e */ /* 0x000fe200000010ff */
[----:B---3--:R-:W-:Y:S01]  /*d8c0*/  FADD.FTZ R20, R80, R13 ;  /* 0x0000000d50147221 */ /* 0x008fe20000010000 */
[----:B--2---:R-:W-:-:S05]  /*d8d0*/  FADD.FTZ R15, R79, R14 ;  /* 0x0000000e4f0f7221 */ /* 0x004fca0000010000 */
[----:B------:R-:W2:Y:S01]  /*d8e0*/  MUFU.EX2 R86, R86 ;  /* 0x0000005600567308 */ /* 0x000ea20000000800 */
[----:B------:R3:W-:Y:S07]  /*d8f0*/  STSM.16.M88.4 [R117], R24 ;  /* 0x0000001875007844 */ /* 0x0007ee0000000200 */
[----:B------:R-:W4:Y:S08]  /*d900*/  MUFU.EX2 R88, R88 ;  /* 0x0000005800587308 */ /* 0x000f300000000800 */
[----:B------:R-:W4:Y:S01]  /*d910*/  MUFU.EX2 R87, R87 ;  /* 0x0000005700577308 */ /* 0x000f220000000800 */
[----:B---3--:R-:W-:Y:S01]  /*d920*/  FADD.FTZ R25, R81, R20 ;  /* 0x0000001451197221 */ /* 0x008fe20000010000 */
[----:B0-----:R-:W-:-:S06]  /*d930*/  FADD.FTZ R20, R82, R15 ;  /* 0x0000000f52147221 */ /* 0x001fcc0000010000 */
[----:B------:R-:W-:Y:S01]  /*d940*/  MUFU.EX2 R89, R89 ;  /* 0x0000005900597308 */ /* 0x000fe20000000800 */
[----:B-----5:R-:W-:Y:S01]  /*d950*/  FADD.FTZ R24, R84, R25 ;  /* 0x0000001954187221 */ /* 0x020fe20000010000 */
[----:B------:R-:W-:-:S06]  /*d960*/  FADD.FTZ R25, R83, R20 ;  /* 0x0000001453197221 */ /* 0x000fcc0000010000 */
[----:B------:R-:W0:Y:S01]  /*d970*/  MUFU.EX2 R90, R90 ;  /* 0x0000005a005a7308 */ /* 0x000e220000000800 */
[----:B-1----:R-:W-:Y:S01]  /*d980*/  FADD.FTZ R27, R85, R24 ;  /* 0x00000018551b7221 */ /* 0x002fe20000010000 */
[----:B------:R-:W-:-:S06]  /*d990*/  F2FP.BF16.F32.PACK_AB R4, R57, R56 ;  /* 0x000000383904723e */ /* 0x000fcc00000010ff */
[----:B------:R-:W-:Y:S01]  /*d9a0*/  MUFU.EX2 R92, R92 ;  /* 0x0000005c005c7308 */ /* 0x000fe20000000800 */
[----:B------:R-:W-:Y:S01]  /*d9b0*/  F2FP.BF16.F32.PACK_AB R5, R59, R58 ;  /* 0x0000003a3b05723e */ /* 0x000fe200000010ff */
[----:B--2---:R-:W-:Y:S01]  /*d9c0*/  FADD.FTZ R20, R86, R25 ;  /* 0x0000001956147221 */ /* 0x004fe20000010000 */
[----:B------:R-:W-:-:S05]  /*d9d0*/  F2FP.BF16.F32.PACK_AB R6, R61, R60 ;  /* 0x0000003c3d06723e */ /* 0x000fca00000010ff */
[----:B------:R-:W1:Y:S01]  /*d9e0*/  MUFU.EX2 R91, R91 ;  /* 0x0000005b005b7308 */ /* 0x000e620000000800 */
[----:B------:R-:W-:Y:S02]  /*d9f0*/  F2FP.BF16.F32.PACK_AB R7, R63, R62 ;  /* 0x0000003e3f07723e */ /* 0x000fe400000010ff */
[----:B------:R-:W-:Y:S02]  /*da00*/  F2FP.BF16.F32.PACK_AB R12, R65, R64 ;  /* 0x00000040410c723e */ /* 0x000fe400000010ff */
[----:B------:R-:W-:-:S03]  /*da10*/  F2FP.BF16.F32.PACK_AB R13, R67, R66 ;  /* 0x00000042430d723e */ /* 0x000fc600000010ff */
[----:B------:R-:W-:Y:S01]  /*da20*/  MUFU.EX2 R93, R93 ;  /* 0x0000005d005d7308 */ /* 0x000fe20000000800 */
[----:B------:R-:W-:Y:S02]  /*da30*/  F2FP.BF16.F32.PACK_AB R14, R69, R68 ;  /* 0x00000044450e723e */ /* 0x000fe400000010ff */
[----:B------:R-:W-:Y:S01]  /*da40*/  F2FP.BF16.F32.PACK_AB R15, R71, R70 ;  /* 0x00000046470f723e */ /* 0x000fe200000010ff */
[----:B----4-:R-:W-:-:S04]  /*da50*/  FADD.FTZ R26, R88, R27 ;  /* 0x0000001b581a7221 */ /* 0x010fc80000010000 */
[----:B------:R-:W2:Y:S01]  /*da60*/  MUFU.EX2 R94, R94 ;  /* 0x0000005e005e7308 */ /* 0x000ea20000000800 */
[----:B------:R-:W-:Y:S01]  /*da70*/  FADD.FTZ R27, R87, R20 ;  /* 0x00000014571b7221 */ /* 0x000fe20000010000 */
[----:B------:R0:W-:Y:S06]  /*da80*/  STSM.16.M88.4 [R157+0x24800], R4 ;  /* 0x024800049d007844 */ /* 0x0001ec0000000200 */
[----:B------:R-:W3:Y:S01]  /*da90*/  MUFU.EX2 R96, R96 ;  /* 0x0000006000607308 */ /* 0x000ee20000000800 */
[----:B------:R4:W-:Y:S07]  /*daa0*/  STSM.16.M88.4 [R29], R12 ;  /* 0x0000000c1d007844 */ /* 0x0009ee0000000200 */
[----:B------:R-:W5:Y:S01]  /*dab0*/  MUFU.EX2 R95, R95 ;  /* 0x0000005f005f7308 */ /* 0x000f620000000800 */
[----:B0-----:R-:W-:-:S07]  /*dac0*/  FADD.FTZ R4, R90, R27 ;  /* 0x0000001b5a047221 */ /* 0x001fce0000010000 */
[----:B------:R-:W0:Y:S01]  /*dad0*/  MUFU.EX2 R97, R97 ;  /* 0x0000006100617308 */ /* 0x000e220000000800 */
[----:B----4-:R-:W-:Y:S01]  /*dae0*/  FADD.FTZ R29, R89, R26 ;  /* 0x0000001a591d7221 */ /* 0x010fe20000010000 */
[----:B-1----:R-:W-:-:S06]  /*daf0*/  FADD.FTZ R5, R91, R4 ;  /* 0x000000045b057221 */ /* 0x002fcc0000010000 */
[----:B------:R-:W1:Y:S01]  /*db00*/  MUFU.EX2 R98, R98 ;  /* 0x0000006200627308 */ /* 0x000e620000000800 */
[----:B------:R-:W-:Y:S01]  /*db10*/  FADD.FTZ R6, R92, R29 ;  /* 0x0000001d5c067221 */ /* 0x000fe20000010000 */
[----:B--2---:R-:W-:-:S06]  /*db20*/  FADD.FTZ R12, R94, R5 ;  /* 0x000000055e0c7221 */ /* 0x004fcc0000010000 */
[----:B------:R-:W2:Y:S01]  /*db30*/  MUFU.EX2 R100, R100 ;  /* 0x0000006400647308 */ /* 0x000ea20000000800 */
[----:B------:R-:W-:-:S07]  /*db40*/  FADD.FTZ R7, R93, R6 ;  /* 0x000000065d077221 */ /* 0x000fce0000010000 */
[----:B------:R-:W4:Y:S01]  /*db50*/  MUFU.EX2 R99, R99 ;  /* 0x0000006300637308 */ /* 0x000f220000000800 */
[----:B---3--:R-:W-:Y:S01]  /*db60*/  FADD.FTZ R14, R96, R7 ;  /* 0x00000007600e7221 */ /* 0x008fe20000010000 */
[----:B-----5:R-:W-:-:S06]  /*db70*/  FADD.FTZ R13, R95, R12 ;  /* 0x0000000c5f0d7221 */ /* 0x020fcc0000010000 */
[----:B------:R-:W3:Y:S08]  /*db80*/  MUFU.EX2 R101, R101 ;  /* 0x0000006500657308 */ /* 0x000ef00000000800 */
[----:B------:R-:W5:Y:S01]  /*db90*/  MUFU.EX2 R102, R102 ;  /* 0x0000006600667308 */ /* 0x000f620000000800 */
[----:B0-----:R-:W-:Y:S01]  /*dba0*/  FADD.FTZ R15, R97, R14 ;  /* 0x0000000e610f7221 */ /* 0x001fe20000010000 */
[----:B-1----:R-:W-:-:S06]  /*dbb0*/  FADD.FTZ R12, R98, R13 ;  /* 0x0000000d620c7221 */ /* 0x002fcc0000010000 */
[----:B------:R-:W0:Y:S08]  /*dbc0*/  MUFU.EX2 R104, R104 ;  /* 0x0000006800687308 */ /* 0x000e300000000800 */
[----:B------:R-:W1:Y:S01]  /*dbd0*/  MUFU.EX2 R103, R103 ;  /* 0x0000006700677308 */ /* 0x000e620000000800 */
[----:B--2---:R-:W-:Y:S01]  /*dbe0*/  FADD.FTZ R14, R100, R15 ;  /* 0x0000000f640e7221 */ /* 0x004fe20000010000 */
[----:B----4-:R-:W-:-:S06]  /*dbf0*/  FADD.FTZ R13, R99, R12 ;  /* 0x0000000c630d7221 */ /* 0x010fcc0000010000 */
[----:B------:R-:W2:Y:S01]  /*dc00*/  MUFU.EX2 R105, R105 ;  /* 0x0000006900697308 */ /* 0x000ea20000000800 */
[----:B------:R-:W-:-:S07]  /*dc10*/  F2FP.BF16.F32.PACK_AB R24, R73, R72 ;  /* 0x000000484918723e */ /* 0x000fce00000010ff */
[----:B------:R-:W4:Y:S01]  /*dc20*/  MUFU.EX2 R106, R106 ;  /* 0x0000006a006a7308 */ /* 0x000f220000000800 */
[----:B------:R-:W-:Y:S01]  /*dc30*/  F2FP.BF16.F32.PACK_AB R25, R75, R74 ;  /* 0x0000004a4b19723e */ /* 0x000fe200000010ff */
[----:B---3--:R-:W-:Y:S01]  /*dc40*/  FADD.FTZ R15, R101, R14 ;  /* 0x0000000e650f7221 */ /* 0x008fe20000010000 */
[----:B------:R-:W-:-:S05]  /*dc50*/  F2FP.BF16.F32.PACK_AB R26, R77, R76 ;  /* 0x0000004c4d1a723e */ /* 0x000fca00000010ff */
[----:B------:R-:W3:Y:S01]  /*dc60*/  MUFU.EX2 R108, R108 ;  /* 0x0000006c006c7308 */ /* 0x000ee20000000800 */
[----:B------:R-:W-:Y:S01]  /*dc70*/  F2FP.BF16.F32.PACK_AB R27, R79, R78 ;  /* 0x0000004e4f1b723e */ /* 0x000fe200000010ff */
[----:B-----5:R-:W-:-:S06]  /*dc80*/  FADD.FTZ R20, R102, R13 ;  /* 0x0000000d66147221 */ /* 0x020fcc0000010000 */
[----:B------:R-:W5:Y:S01]  /*dc90*/  MUFU.EX2 R107, R107 ;  /* 0x0000006b006b7308 */ /* 0x000f620000000800 */
[----:B------:R-:W-:Y:S02]  /*dca0*/  F2FP.BF16.F32.PACK_AB R4, R81, R80 ;  /* 0x000000505104723e */ /* 0x000fe400000010ff */
[----:B------:R-:W-:Y:S02]  /*dcb0*/  F2FP.BF16.F32.PACK_AB R5, R83, R82 ;  /* 0x000000525305723e */ /* 0x000fe400000010ff */
[----:B------:R-:W-:-:S03]  /*dcc0*/  F2FP.BF16.F32.PACK_AB R6, R85, R84 ;  /* 0x000000545506723e */ /* 0x000fc600000010ff */
[----:B------:R-:W5:Y:S01]  /*dcd0*/  MUFU.EX2 R110, R110 ;  /* 0x0000006e006e7308 */ /* 0x000f620000000800 */
[----:B------:R-:W-:Y:S01]  /*dce0*/  F2FP.BF16.F32.PACK_AB R7, R87, R86 ;  /* 0x000000565707723e */ /* 0x000fe200000010ff */
[----:B------:R1:W-:Y:S01]  /*dcf0*/  STSM.16.M88.4 [R33+0x6000], R24 ;  /* 0x0060001821007844 */ /* 0x0003e20000000200 */
[----:B0-----:R-:W-:-:S05]  /*dd00*/  FADD.FTZ R28, R104, R15 ;  /* 0x0000000f681c7221 */ /* 0x001fca0000010000 */
[----:B------:R-:W0:Y:S01]  /*dd10*/  MUFU.EX2 R109, R109 ;  /* 0x0000006d006d7308 */ /* 0x000e220000000800 */
[----:B------:R2:W-:Y:S07]  /*dd20*/  STSM.16.M88.4 [R117+0x6000], R4 ;  /* 0x0060000475007844 */ /* 0x0005ee0000000200 */
[----:B------:R-:W0:Y:S01]  /*dd30*/  MUFU.EX2 R111, R111 ;  /* 0x0000006f006f7308 */ /* 0x000e220000000800 */
[----:B-1----:R-:W-:-:S07]  /*dd40*/  FADD.FTZ R25, R103, R20 ;  /* 0x0000001467197221 */ /* 0x002fce0000010000 */
[----:B------:R-:W1:Y:S01]  /*dd50*/  MUFU.EX2 R112, R112 ;  /* 0x0000007000707308 */ /* 0x000e620000000800 */
[----:B--2---:R-:W-:Y:S01]  /*dd60*/  FADD.FTZ R5, R105, R28 ;  /* 0x0000001c69057221 */ /* 0x004fe20000010000 */
[----:B----4-:R-:W-:-:S06]  /*dd70*/  FADD.FTZ R4, R106, R25 ;  /* 0x000000196a047221 */ /* 0x010fcc0000010000 */
[----:B------:R-:W2:Y:S01]  /*dd80*/  MUFU.EX2 R114, R114 ;  /* 0x0000007200727308 */ /* 0x000ea20000000800 */
[----:B---3--:R-:W-:Y:S01]  /*dd90*/  FADD.FTZ R6, R108, R5 ;  /* 0x000000056c067221 */ /* 0x008fe20000010000 */
[----:B-----5:R-:W-:-:S06]  /*dda0*/  FADD.FTZ R5, R107, R4 ;  /* 0x000000046b057221 */ /* 0x020fcc0000010000 */
[----:B------:R-:W3:Y:S01]  /*ddb0*/  MUFU.EX2 R113, R113 ;  /* 0x0000007100717308 */ /* 0x000ee20000000800 */
[----:B------:R-:W-:-:S07]  /*ddc0*/  FADD.FTZ R4, R110, R5 ;  /* 0x000000056e047221 */ /* 0x000fce0000010000 */
[----:B------:R-:W4:Y:S01]  /*ddd0*/  MUFU.EX2 R115, R115 ;  /* 0x0000007300737308 */ /* 0x000f220000000800 */
[----:B0-----:R-:W-:-:S07]  /*dde0*/  FADD.FTZ R7, R109, R6 ;  /* 0x000000066d077221 */ /* 0x001fce0000010000 */
[----:B------:R-:W-:Y:S08]  /*ddf0*/  MUFU.EX2 R116, R116 ;  /* 0x0000007400747308 */ /* 0x000ff00000000800 */
[----:B------:R-:W0:Y:S08]  /*de00*/  MUFU.EX2 R9, R9 ;  /* 0x0000000900097308 */ /* 0x000e300000000800 */
[----:B------:R-:W-:Y:S08]  /*de10*/  MUFU.EX2 R118, R118 ;  /* 0x0000007600767308 */ /* 0x000ff00000000800 */
[----:B------:R-:W5:Y:S01]  /*de20*/  MUFU.EX2 R119, R119 ;  /* 0x0000007700777308 */ /* 0x000f620000000800 */
[----:B------:R-:W-:Y:S01]  /*de30*/  FADD.FTZ R5, R111, R4 ;  /* 0x000000046f057221 */ /* 0x000fe20000010000 */
[----:B-1----:R-:W-:Y:S01]  /*de40*/  FADD.FTZ R6, R112, R7 ;  /* 0x0000000770067221 */ /* 0x002fe20000010000 */
[----:B------:R-:W-:-:S02]  /*de50*/  F2FP.BF16.F32.PACK_AB R96, R97, R96 ;  /* 0x000000606160723e */ /* 0x000fc400000010ff */
[----:B--2---:R-:W-:Y:S01]  /*de60*/  FADD.FTZ R5, R114, R5 ;  /* 0x0000000572057221 */ /* 0x004fe20000010000 */
[----:B------:R-:W-:Y:S01]  /*de70*/  F2FP.BF16.F32.PACK_AB R12, R89, R88 ;  /* 0x00000058590c723e */ /* 0x000fe200000010ff */
[----:B---3--:R-:W-:Y:S01]  /*de80*/  FADD.FTZ R7, R113, R6 ;  /* 0x0000000671077221 */ /* 0x008fe20000010000 */
[----:B------:R-:W-:Y:S02]  /*de90*/  F2FP.BF16.F32.PACK_AB R13, R91, R90 ;  /* 0x0000005a5b0d723e */ /* 0x000fe400000010ff */
[----:B------:R-:W-:Y:S02]  /*dea0*/  F2FP.BF16.F32.PACK_AB R14, R93, R92 ;  /* 0x0000005c5d0e723e */ /* 0x000fe400000010ff */
[----:B------:R-:W-:Y:S02]  /*deb0*/  F2FP.BF16.F32.PACK_AB R15, R95, R94 ;  /* 0x0000005e5f0f723e */ /* 0x000fe400000010ff */
[----:B------:R-:W-:Y:S02]  /*dec0*/  F2FP.BF16.F32.PACK_AB R97, R99, R98 ;  /* 0x000000626361723e */ /* 0x000fe400000010ff */
[----:B------:R-:W-:Y:S01]  /*ded0*/  F2FP.BF16.F32.PACK_AB R104, R105, R104 ;  /* 0x000000686968723e */ /* 0x000fe200000010ff */
[----:B----4-:R-:W-:Y:S01]  /*dee0*/  FADD.FTZ R5, R115, R5 ;  /* 0x0000000573057221 */ /* 0x010fe20000010000 */
        /* <DEDUP_REMOVED lines=8> */
[----:B-----5:R-:W-:Y:S01]  /*df70*/  F2FP.BF16.F32.PACK_AB R115, R119, R118 ;  /* 0x000000767773723e */ /* 0x020fe200000010ff */
        /* <DEDUP_REMOVED lines=9> */
[----:B-1----:R-:W1:Y:S01]  /*e010*/  FENCE.VIEW.ASYNC.S ;  /* 0x00000000000073c6 */ /* 0x002e620000000000 */
[----:B------:R-:W-:Y:S01]  /*e020*/  ISETP.GT.AND P2, PT, R8, R30, PT ;  /* 0x0000001e0800720c */ /* 0x000fe20003f44270 */
        /* <DEDUP_REMOVED lines=37> */
[----:B------:R-:W-:Y:S01]  /*e280*/  MOV R9, R156 ;  /* 0x0000009c00097202 */ /* 0x000fe20000000f00 */
[----:B------:R-:W-:-:S02]  /*e290*/  IMAD.MOV.U32 R7, RZ, RZ, R152 ;  /* 0x000000ffff077224 */ /* 0x000fc400078e0098 */
[----:B------:R-:W-:Y:S02]  /*e2a0*/  IMAD.MOV.U32 R5, RZ, RZ, R11 ;  /* 0x000000ffff057224 */ /* 0x000fe400078e000b */
[----:B------:R-:W-:Y:S01]  /*e2b0*/  IMAD.MOV.U32 R4, RZ, RZ, R3 ;  /* 0x000000ffff047224 */ /* 0x000fe200078e0003 */
[----:B-1----:R-:W-:Y:S01]  /*e2c0*/  NOP ;  /* 0x0000000000007918 */ /* 0x002fe20000000000 */
[----:B0-----:R-:W-:Y:S05]  /*e2d0*/  @P2 BRA `(.L_x_12648) ;  /* 0xffffffd000d42947 */ /* 0x001fea000383ffff */
.L_x_12637:
[----:B------:R-:W-:Y:S05]  /*e2e0*/  WARPSYNC.ALL ;  /* 0x0000000000007948 */ /* 0x000fea0003800000 */
[----:B------:R-:W-:Y:S06]  /*e2f0*/  BAR.ARV 0x8, 0x200 ;  /* 0x0208000000007b1d */ /* 0x000fec0000002000 */
[----:B------:R-:W-:Y:S05]  /*e300*/  @!P0 BRA `(.L_x_12649) ;  /* 0x0000000000048947 */ /* 0x000fea0003800000 */
[----:B------:R-:W-:Y:S01]  /*e310*/  BPT.TRAP 0x1 ;  /* 0x000000040000795c */ /* 0x000fe20000300000 */
.L_x_12649:
[----:B------:R-:W-:Y:S01]  /*e320*/  IMAD R13, R152, 0x8, R2 ;  /* 0x00000008980d7824 */ /* 0x000fe200078e0202 */
[----:B------:R-:W-:-:S04]  /*e330*/  SHF.L.U32 R4, R156, 0x1f, RZ ;  /* 0x0000001f9c047819 */ /* 0x000fc800000006ff */
[----:B------:R0:W1:Y:S01]  /*e340*/  SYNCS.PHASECHK.TRANS64.TRYWAIT P2, [R13+URZ+0x30850], R4 ;  /* 0x030850040d0075a7 */ /* 0x000062000804017f */
[----:B------:R-:W-:Y:S05]  /*e350*/  @!P0 BRA `(.L_x_12650) ;  /* 0x0000000000048947 */ /* 0x000fea0003800000 */
[----:B------:R-:W-:Y:S01]  /*e360*/  BPT.TRAP 0x1 ;  /* 0x000000040000795c */ /* 0x000fe20000300000 */
.L_x_12650:
[----:B------:R-:W2:Y:S02]  /*e370*/  LDL.LU R5, [R1+0x3c] ;  /* 0x00003c0001057983 */ /* 0x000ea40000300800 */
[----:B--2---:R-:W-:Y:S02]  /*e380*/  IMAD R5, R5, 0x2000, R2 ;  /* 0x0000200005057824 */ /* 0x004fe400078e0202 */
[----:B------:R-:W-:Y:S02]  /*e390*/  VIADD R2, R2, 0x400 ;  /* 0x0000040002027836 */ /* 0x000fe40000000000 */
[----:B------:R-:W-:-:S03]  /*e3a0*/  VIADD R5, R5, 0x1e800 ;  /* 0x0001e80005057836 */ /* 0x000fc60000000000 */
[----:B------:R-:W-:Y:S02]  /*e3b0*/  SHF.R.U32.HI R2, RZ, 0x4, R2 ;  /* 0x00000004ff027819 */ /* 0x000fe40000011602 */
[----:B------:R-:W-:Y:S02]  /*e3c0*/  SHF.R.U32.HI R5, RZ, 0x4, R5 ;  /* 0x00000004ff057819 */ /* 0x000fe40000011605 */
[----:B------:R-:W-:Y:S02]  /*e3d0*/  LOP3.LUT R7, R2, 0x3fff, RZ, 0xc0, !PT ;  /* 0x00003fff02077812 */ /* 0x000fe400078ec0ff */
[----:B------:R-:W-:Y:S01]  /*e3e0*/  LOP3.LUT R5, R5, 0x3fff, RZ, 0xc0, !PT ;  /* 0x00003fff05057812 */ /* 0x000fe200078ec0ff */
[----:B-1----:R-:W-:Y:S06]  /*e3f0*/  @P2 BRA `(.L_x_12651) ;  /* 0x0000000000082947 */ /* 0x002fec0003800000 */
[----:B------:R-:W1:Y:S02]  /*e400*/  SYNCS.PHASECHK.TRANS64.TRYWAIT P0, [R13+URZ+0x30850], R4 ;  /* 0x030850040d0075a7 */ /* 0x000e64000800017f */
[----:B-1----:R-:W-:Y:S05]  /*e410*/  @!P0 BRA `(.L_x_12652) ;  /* 0x000000a000bc8947 */ /* 0x002fea0003800000 */
.L_x_12651:
[----:B------:R-:W-:Y:S01]  /*e420*/  LOP3.LUT R2, R5, 0x10000, RZ, 0xfc, !PT ;  /* 0x0001000005027812 */ /* 0x000fe200078efcff */
[----:B01----:R-:W-:Y:S01]  /*e430*/  IMAD R4, R152, 0x600, R7 ;  /* 0x0000060098047824 */ /* 0x003fe200078e0207 */
[----:B------:R-:W2:Y:S01]  /*e440*/  LDL.LU R14, [R1+0x64] ;  /* 0x00006400010e7983 */ /* 0x000ea20000300800 */
[----:B------:R-:W-:Y:S01]  /*e450*/  IMAD.MOV.U32 R5, RZ, RZ, 0x40000040 ;  /* 0x40000040ff057424 */ /* 0x000fe200078e00ff */
[----:B------:R-:W-:Y:S05]  /*e460*/  WARPSYNC.ALL ;  /* 0x0000000000007948 */ /* 0x000fea0003800000 */
[----:B------:R-:W-:Y:S01]  /*e470*/  R2UR UR4, R2 ;  /* 0x00000000020472ca */ /* 0x000fe200000e0000 */
[----:B------:R-:W-:Y:S01]  /*e480*/  WARPGROUP.ARRIVE ;  /* 0x00000000000079c5 */ /* 0x000fe20000000000 */
[C---:B------:R-:W-:Y:S01]  /*e490*/  R2UR UR6, R4.reuse ;  /* 0x00000000040672ca */ /* 0x040fe200000e0000 */
[----:B------:R-:W-:Y:S01]  /*e4a0*/  UMOV UR5, 0x40000040 ;  /* 0x4000004000057882 */ /* 0x000fe20000000000 */
[----:B------:R-:W-:Y:S01]  /*e4b0*/  R2UR UR7, R5 ;  /* 0x00000000050772ca */ /* 0x000fe200000e0000 */
[----:B------:R-:W-:Y:S01]  /*e4c0*/  VIADD R8, R4, 0x80 ;  /* 0x0000008004087836 */ /* 0x000fe20000000000 */
[----:B------:R-:W-:Y:S01]  /*e4d0*/  UMOV UR9, 0x40000040 ;  /* 0x4000004000097882 */ /* 0x000fe20000000000 */
[----:B------:R-:W-:Y:S01]  /*e4e0*/  IMAD.MOV.U32 R9, RZ, RZ, 0x40000040 ;  /* 0x40000040ff097424 */ /* 0x000fe200078e00ff */
[----:B------:R-:W0:Y:S01]  /*e4f0*/  SHFL.BFLY PT, R7, R6, 0x2, 0x1f ;  /* 0x0c401f0006077f89 */ /* 0x000e2200000e0000 */
[----:B------:R-:W-:Y:S01]  /*e500*/  IMAD.MOV.U32 R5, RZ, RZ, 0x40000040 ;  /* 0x40000040ff057424 */ /* 0x000fe200078e00ff */
[----:B------:R-:W-:Y:S01]  /*e510*/  R2UR UR10, R8 ;  /* 0x00000000080a72ca */ /* 0x000fe200000e0000 */
[----:B------:R-:W-:Y:S01]  /*e520*/  VIADD R8, R4, 0x100 ;  /* 0x0000010004087836 */ /* 0x000fe20000000000 */
[----:B------:R-:W-:Y:S01]  /*e530*/  R2UR UR11, R9 ;  /* 0x00000000090b72ca */ /* 0x000fe200000e0000 */
[----:B------:R-:W-:-:S02]  /*e540*/  IMAD.MOV.U32 R9, RZ, RZ, 0x40000040 ;  /* 0x40000040ff097424 */ /* 0x000fc400078e00ff */
[----:B------:R-:W-:Y:S02]  /*e550*/  IMAD.MOV.U32 R45, RZ, RZ, RZ ;  /* 0x000000ffff2d7224 */ /* 0x000fe400078e00ff */
[----:B------:R-:W-:Y:S01]  /*e560*/  HGMMA.64x64x16.F32.BF16 R120, gdesc[UR4].tnspB, R120, gsb0 ;  /* 0x40e00000047879f0 */ /* 0x000fe20008001878 */
[----:B------:R-:W-:Y:S01]  /*e570*/  R2UR UR4, R2 ;  /* 0x00000000020472ca */ /* 0x000fe200000e0000 */
[----:B------:R-:W-:Y:S01]  /*e580*/  UMOV UR5, 0x40000040 ;  /* 0x4000004000057882 */ /* 0x000fe20000000000 */
[----:B------:R-:W-:Y:S01]  /*e590*/  R2UR UR7, R5 ;  /* 0x00000000050772ca */ /* 0x000fe200000e0000 */
[----:B------:R-:W-:Y:S02]  /*e5a0*/  VIADD R152, R152, 0x1 ;  /* 0x0000000198987836 */ /* 0x000fe40000000000 */
[----:B------:R-:W-:Y:S02]  /*e5b0*/  IMAD.MOV.U32 R61, RZ, RZ, -0x800000 ;  /* 0xff800000ff3d7424 */ /* 0x000fe400078e00ff */
[----:B------:R-:W-:Y:S01]  /*e5c0*/  IMAD.MOV.U32 R60, RZ, RZ, -0x800000 ;  /* 0xff800000ff3c7424 */ /* 0x000fe200078e00ff */
[----:B------:R-:W-:-:S04]  /*e5d0*/  ISETP.NE.AND P2, PT, R152, 0x2, PT ;  /* 0x000000029800780c */ /* 0x000fc80003f45270 */
[----:B------:R-:W-:Y:S01]  /*e5e0*/  SEL R5, RZ, 0x1, P2 ;  /* 0x00000001ff057807 */ /* 0x000fe20001000000 */
[----:B------:R-:W-:Y:S01]  /*e5f0*/  UIADD3 UR8, UR4, 0x2, URZ ;  /* 0x0000000204087890 */ /* 0x000fe2000fffe03f */
[----:B0-----:R-:W-:Y:S01]  /*e600*/  FADD.FTZ R7, R7, R6 ;  /* 0x0000000607077221 */ /* 0x001fe20000010000 */
[----:B------:R-:W-:Y:S01]  /*e610*/  IMAD.MOV.U32 R6, RZ, RZ, RZ ;  /* 0x000000ffff067224 */ /* 0x000fe200078e00ff */
[----:B------:R-:W-:Y:S02]  /*e620*/  LOP3.LUT R156, R156, R5, RZ, 0x3c, !PT ;  /* 0x000000059c9c7212 */ /* 0x000fe400078e3cff */
[----:B------:R-:W-:Y:S01]  /*e630*/  SEL R152, R152, RZ, P2 ;  /* 0x000000ff98987207 */ /* 0x000fe20001000000 */
[----:B------:R-:W0:Y:S02]  /*e640*/  SHFL.BFLY PT, R2, R7, 0x1, 0x1f ;  /* 0x0c201f0007027f89 */ /* 0x000e2400000e0000 */
[----:B0-----:R-:W-:Y:S01]  /*e650*/  FADD.FTZ R10, R7, R2 ;  /* 0x00000002070a7221 */ /* 0x001fe20000010000 */
[----:B------:R-:W-:-:S04]  /*e660*/  @!P1 VIADD R7, R13, 0x30860 ;  /* 0x000308600d079836 */ /* 0x000fc80000000000 */
[----:B------:R-:W-:Y:S02]  /*e670*/  FSETP.NE.FTZ.AND P0, PT, R10, RZ, PT ;  /* 0x000000ff0a00720b */ /* 0x000fe40003f15000 */
[----:B------:R-:W-:-:S11]  /*e680*/  @!P1 PRMT R7, RZ, 0x654, R7 ;  /* 0x00000654ff079816 */ /* 0x000fd60000000007 */
[----:B------:R-:W-:Y:S01]  /*e690*/  @P0 MUFU.RCP R45, R10 ;  /* 0x0000000a002d0308 */ /* 0x000fe20000001000 */
[----:B------:R-:W-:Y:S01]  /*e6a0*/  @P0 FMUL.FTZ R2, R0, 0.69314718246459960938 ;  /* 0x3f31721800020820 */ /* 0x000fe20000410000 */
[----:B------:R-:W-:Y:S02]  /*e6b0*/  WARPGROUP.DEPBAR.LE gsb0, 0x0 ;  /* 0x00008000000079c5 */ /* 0x000fe40000010000 */
[----:B------:R-:W-:-:S06]  /*e6c0*/  WARPGROUP.ARRIVE ;  /* 0x00000000000079c5 */ /* 0x000fcc0000000000 */
[----:B------:R-:W-:Y:S01]  /*e6d0*/  HGMMA.64x64x16.F32.BF16 R120, gdesc[UR8].tnspB, R120, gsb0 ;  /* 0x40e00000087879f0 */ /* 0x000fe20008001878 */
[----:B------:R-:W-:Y:S01]  /*e6e0*/  R2UR UR10, R8 ;  /* 0x00000000080a72ca */ /* 0x000fe200000e0000 */
[----:B------:R-:W-:Y:S01]  /*e6f0*/  UIADD3 UR8, UR4, 0x4, URZ ;  /* 0x0000000404087890 */ /* 0x000fe2000fffe03f */
[----:B------:R-:W-:Y:S01]  /*e700*/  R2UR UR11, R9 ;  /* 0x00000000090b72ca */ /* 0x000fe200000e0000 */
[----:B------:R-:W-:Y:S01]  /*e710*/  UMOV UR9, 0x40000040 ;  /* 0x4000004000097882 */ /* 0x000fe20000000000 */
[----:B------:R-:W-:Y:S02]  /*e720*/  VIADD R8, R4, 0x180 ;  /* 0x0000018004087836 */ /* 0x000fe40000000000 */
[----:B------:R-:W-:Y:S01]  /*e730*/  IMAD.MOV.U32 R9, RZ, RZ, 0x40000040 ;  /* 0x40000040ff097424 */ /* 0x000fe200078e00ff */
        /* <DEDUP_REMOVED lines=18> */
[----:B--2---:R-:W-:-:S05]  /*e860*/  IADD3 R14, R14, 0x1, RZ ;  /* 0x000000010e0e7810 */ /* 0x004fca0007ffe0ff */
[----:B------:R-:W-:Y:S01]  /*e870*/  STL [R1+0x64], R14 ;  /* 0x0000640e01007387 */ /* 0x000fe20000100800 */
        /* <DEDUP_REMOVED lines=43> */
[C---:B------:R-:W-:Y:S02]  /*eb30*/  VIADD R8, R4.reuse, 0x500 ;  /* 0x0000050004087836 */ /* 0x040fe40000000000 */
[----:B------:R-:W-:Y:S02]  /*eb40*/  IMAD.MOV.U32 R9, RZ, RZ, 0x40000040 ;  /* 0x40000040ff097424 */ /* 0x000fe400078e00ff */
[----:B------:R-:W-:-:S05]  /*eb50*/  VIADD R4, R4, 0x580 ;  /* 0x0000058004047836 */ /* 0x000fca0000000000 */
[----:B------:R-:W-:Y:S01]  /*eb60*/  R2UR UR6, R4 ;  /* 0x00000000040672ca */ /* 0x000fe200000e0000 */
[----:B------:R-:W-:Y:S02]  /*eb70*/  WARPGROUP.DEPBAR.LE gsb0, 0x0 ;  /* 0x00008000000079c5 */ /* 0x000fe40000010000 */
[----:B------:R-:W-:-:S06]  /*eb80*/  WARPGROUP.ARRIVE ;  /* 0x00000000000079c5 */ /* 0x000fcc0000000000 */
[----:B------:R-:W-:Y:S01]  /*eb90*/  HGMMA.64x64x16.F32.BF16 R120, gdesc[UR8].tnspB, R120, gsb0 ;  /* 0x40e00000087879f0 */ /* 0x000fe20008001878 */
[----:B------:R-:W-:Y:S01]  /*eba0*/  R2UR UR10, R8 ;  /* 0x00000000080a72ca */ /* 0x000fe200000e0000 */
[----:B------:R-:W-:Y:S01]  /*ebb0*/  UIADD3 UR8, UR4, 0xc04, URZ ;  /* 0x00000c0404087890 */ /* 0x000fe2000fffe03f */
[----:B------:R-:W-:Y:S01]  /*ebc0*/  R2UR UR11, R9 ;  /* 0x00000000090b72ca */ /* 0x000fe200000e0000 */
[----:B------:R-:W-:Y:S01]  /*ebd0*/  UMOV UR9, 0x40000040 ;  /* 0x4000004000097882 */ /* 0x000fe20000000000 */
[----:B------:R-:W-:Y:S01]  /*ebe0*/  UIADD3 UR4, UR4, 0xc06, URZ ;  /* 0x00000c0604047890 */ /* 0x000fe2000fffe03f */
[----:B------:R-:W0:Y:S02]  /*ebf0*/  SHFL.BFLY PT, R9, R20, 0x2, 0x1f ;  /* 0x0c401f0014097f89 */ /* 0x000e2400000e0000 */
[----:B0-----:R-:W-:-:S05]  /*ec00*/  FADD.FTZ R9, R9, R20 ;  /* 0x0000001409097221 */ /* 0x001fca0000010000 */
[----:B------:R-:W0:Y:S02]  /*ec10*/  SHFL.BFLY PT, R4, R9, 0x1, 0x1f ;  /* 0x0c201f0009047f89 */ /* 0x000e2400000e0000 */
[----:B0-----:R-:W-:Y:S02]  /*ec20*/  FADD.FTZ R12, R9, R4 ;  /* 0x00000004090c7221 */ /* 0x001fe40000010000 */
[----:B------:R-:W0:Y:S03]  /*ec30*/  @P0 MUFU.LG2 R4, R10 ;  /* 0x0000000a00040308 */ /* 0x000e260000000c00 */
[----:B------:R-:W-:Y:S01]  /*ec40*/  FSETP.NE.FTZ.AND P3, PT, R12, RZ, PT ;  /* 0x000000ff0c00720b */ /* 0x000fe20003f75000 */
[----:B------:R-:W-:Y:S02]  /*ec50*/  WARPGROUP.DEPBAR.LE gsb0, 0x0 ;  /* 0x00008000000079c5 */ /* 0x000fe40000010000 */
[----:B------:R-:W-:-:S10]  /*ec60*/  WARPGROUP.ARRIVE ;  /* 0x00000000000079c5 */ /* 0x000fd40000000000 */
[----:B------:R-:W1:Y:S01]  /*ec70*/  @P3 MUFU.LG2 R8, R12 ;  /* 0x0000000c00083308 */ /* 0x000e620000000c00 */
[----:B0-----:R-:W-:Y:S01]  /*ec80*/  @P0 FMUL.FTZ R5, R4, 0.69314718246459960938 ;  /* 0x3f31721804050820 */ /* 0x001fe20000410000 */
[----:B------:R-:W-:Y:S01]  /*ec90*/  @P3 FMUL.FTZ R9, R0, 0.69314718246459960938 ;  /* 0x3f31721800093820 */ /* 0x000fe20000410000 */
[----:B------:R-:W-:Y:S02]  /*eca0*/  HGMMA.64x64x16.F32.BF16 R120, gdesc[UR8].tnspB, R120, gsb0 ;  /* 0x40e00000087879f0 */ /* 0x000fe40008001878 */
[----:B------:R-:W-:Y:S01]  /*ecb0*/  @P0 FFMA.FTZ R61, R2, R3, R5 ;  /* 0x00000003023d0223 */ /* 0x000fe20000010005 */
[----:B------:R-:W-:Y:S02]  /*ecc0*/  PLOP3.LUT P0, PT, PT, PT, PT, 0x8, 0x0 ;  /* 0x000000000000781c */ /* 0x000fe40003f0e170 */
[----:B------:R-:W0:Y:S01]  /*ecd0*/  @P3 MUFU.RCP R6, R12 ;  /* 0x0000000c00063308 */ /* 0x000e220000001000 */
[----:B-1----:R-:W-:-:S04]  /*ece0*/  @P3 FMUL.FTZ R8, R8, 0.69314718246459960938 ;  /* 0x3f31721808083820 */ /* 0x002fc80000410000 */
[----:B------:R-:W-:Y:S01]  /*ecf0*/  @P3 FFMA.FTZ R60, R9, R11, R8 ;  /* 0x0000000b093c3223 */ /* 0x000fe20000010008 */
[----:B------:R-:W-:Y:S02]  /*ed00*/  WARPGROUP.DEPBAR.LE gsb0, 0x0 ;  /* 0x00008000000079c5 */ /* 0x000fe40000010000 */
[----:B------:R-:W-:-:S06]  /*ed10*/  WARPGROUP.ARRIVE ;  /* 0x00000000000079c5 */ /* 0x000fcc0000000000 */
[----:B------:R-:W-:Y:S03]  /*ed20*/  HGMMA.64x64x16.F32.BF16 R120, gdesc[UR4].tnspB, R120, gsb0 ;  /* 0x40e00000047879f0 */ /* 0x000fe60008001878 */
        /* <DEDUP_REMOVED lines=34> */
.L_x_12601:
[----:B------:R-:W2:Y:S01]  /*ef50*/  LDL R74, [R1+0x5c] ;  /* 0x00005c00014a7983 */ /* 0x000ea20000100800 */
[----:B------:R-:W-:Y:S05]  /*ef60*/  WARPSYNC.ALL ;  /* 0x0000000000007948 */ /* 0x000fea0003800000 */
[----:B------:R-:W1:Y:S01]  /*ef70*/  S2R R0, SR_TID.X ;  /* 0x0000000000007919 */ /* 0x000e620000002100 */
[----:B------:R-:W3:Y:S01]  /*ef80*/  S2UR UR5, SR_CgaCtaId ;  /* 0x00000000000579c3 */ /* 0x000ee20000008800 */
[----:B------:R-:W-:Y:S01]  /*ef90*/  UMOV UR4, 0x400 ;  /* 0x0000040000047882 */ /* 0x000fe20000000000 */
[----:B------:R-:W-:Y:S01]  /*efa0*/  BSSY B0, `(.L_x_12653) ;  /* 0x0000249000007945 */ /* 0x000fe20003800000 */
[----:B---3--:R-:W-:-:S06]  /*efb0*/  ULEA UR4, UR5, UR4, 0x18 ;  /* 0x0000000405047291 */ /* 0x008fcc000f8ec03f */
[----:B------:R-:W-:Y:S01]  /*efc0*/  IMAD.U32 R2, RZ, RZ, UR4 ;  /* 0x00000004ff027e24 */ /* 0x000fe2000f8e00ff */
[----:B------:R-:W-:Y:S01]  /*efd0*/  BAR.SYNC.DEFER_BLOCKING 0x5, 0x200 ;  /* 0x0148000000007b1d */ /* 0x000fe20000010000 */
[----:B-1----:R-:W-:-:S05]  /*efe0*/  VIADD R75, R0, 0xffffff80 ;  /* 0xffffff80004b7836 */ /* 0x002fca0000000000 */
[----:B------:R-:W-:-:S04]  /*eff0*/  SHF.R.S32.HI R71, RZ, 0x1f, R75 ;  /* 0x0000001fff477819 */ /* 0x000fc8000001144b */
[----:B------:R-:W-:-:S04]  /*f000*/  LEA.HI R62, R71, R75, RZ, 0x3 ;  /* 0x0000004b473e7211 */ /* 0x000fc800078f18ff */
[----:B------:R-:W-:Y:S02]  /*f010*/  LOP3.LUT R3, R62, 0xfffffff8, RZ, 0xc0, !PT ;  /* 0xfffffff83e037812 */ /* 0x000fe400078ec0ff */
[----:B------:R-:W-:-:S03]  /*f020*/  SHF.R.S32.HI R62, RZ, 0x3, R62 ;  /* 0x00000003ff3e7819 */ /* 0x000fc6000001143e */
[----:B------:R-:W-:-:S04]  /*f030*/  IMAD.IADD R3, R75, 0x1, -R3 ;  /* 0x000000014b037824 */ /* 0x000fc800078e0a03 */
[----:B------:R-:W-:Y:S01]  /*f040*/  IMAD.SHL.U32 R59, R3, 0x8, RZ ;  /* 0x00000008033b7824 */ /* 0x000fe200078e00ff */
[----:B0-----:R0:W1:Y:S04]  /*f050*/  LDS.128 R32, [R2+0x308d0] ;  /* 0x0308d00002207984 */ /* 0x0010680000000c00 */
[----:B------:R-:W-:Y:S01]  /*f060*/  SHF.R.S32.HI R58, RZ, 0x1f, R59 ;  /* 0x0000001fff3a7819 */ /* 0x000fe2000001143b */
[----:B------:R-:W-:Y:S06]  /*f070*/  BAR.ARV 0x4, 0x200 ;  /* 0x0108000000007b1d */ /* 0x000fec0000002000 */
[----:B--2---:R-:W-:Y:S01]  /*f080*/  SHF.R.S32.HI R63, RZ, 0x1f, R74 ;  /* 0x0000001fff3f7819 */ /* 0x004fe2000001144a */
[----:B------:R-:W-:-:S03]  /*f090*/  IMAD.SHL.U32 R66, R74, 0x4, RZ ;  /* 0x000000044a427824 */ /* 0x000fc600078e00ff */
[----:B------:R-:W-:Y:S01]  /*f0a0*/  SHF.L.U64.HI R67, R74, 0x2, R63 ;  /* 0x000000024a437819 */ /* 0x000fe2000001023f */
[----:B01----:R-:W-:Y:S06]  /*f0b0*/  @P0 BRA `(.L_x_12654) ;  /* 0x0000001800540947 */ /* 0x003fec0003800000 */
[----:B------:R-:W2:Y:S01]  /*f0c0*/  LDL R0, [R1+0x78] ;  /* 0x0000780001007983 */ /* 0x000ea20000100800 */
[----:B------:R-:W-:-:S03]  /*f0d0*/  ULDC UR4, c[0x0][0xad4] ;  /* 0x0002b50000047ab9 */ /* 0x000fc60000000800 */
[----:B------:R-:W3:Y:S01]  /*f0e0*/  LDL.LU R64, [R1+0x60] ;  /* 0x0000600001407983 */ /* 0x000ee20000300800 */
[----:B------:R-:W-:Y:S01]  /*f0f0*/  F2FP.BF16.F32.PACK_AB R14, R27, R26 ;  /* 0x0000001a1b0e723e */ /* 0x000fe200000010ff */
[----:B------:R-:W-:Y:S01]  /*f100*/  IMAD.MOV.U32 R32, RZ, RZ, RZ ;  /* 0x000000ffff207224 */ /* 0x000fe200078e00ff */
[----:B------:R-:W0:Y:S01]  /*f110*/  S2R R5, SR_SWINHI ;  /* 0x0000000000057919 */ /* 0x000e220000002f00 */
[----:B------:R-:W-:Y:S02]  /*f120*/  MOV R24, R2 ;  /* 0x0000000200187202 */ /* 0x000fe40000000f00 */
[----:B0----5:R-:W-:-:S03]  /*f130*/  MOV R25, R5 ;  /* 0x0000000500197202 */ /* 0x021fc60000000f00 */
[----:B--2---:R-:W-:-:S03]  /*f140*/  IMAD.WIDE R10, R0, 0x2, R24 ;  /* 0x00000002000a7825 */ /* 0x004fc600078e0218 */
[C---:B------:R-:W-:Y:S02]  /*f150*/  IADD3 R65, P0, R10.reuse, 0x60, RZ ;  /* 0x000000600a417810 */ /* 0x040fe40007f1e0ff */
[C---:B------:R-:W-:Y:S02]  /*f160*/  IADD3 R15, P1, R10.reuse, 0x40, RZ ;  /* 0x000000400a0f7810 */ /* 0x040fe40007f3e0ff */
[----:B------:R-:W-:Y:S01]  /*f170*/  IADD3 R13, P2, R10, 0x20, RZ ;  /* 0x000000200a0d7810 */ /* 0x000fe20007f5e0ff */
[--C-:B------:R-:W-:Y:S01]  /*f180*/  IMAD.X R5, RZ, RZ, R11.reuse, P0 ;  /* 0x000000ffff057224 */ /* 0x100fe200000e060b */
[----:B---3--:R-:W-:Y:S01]  /*f190*/  ISETP.NE.AND P0, PT, R64, RZ, PT ;  /* 0x000000ff4000720c */ /* 0x008fe20003f05270 */
[----:B------:R-:W-:Y:S01]  /*f1a0*/  IMAD.X R7, RZ, RZ, R11, P1 ;  /* 0x000000ffff077224 */ /* 0x000fe200008e060b */
[----:B------:R-:W-:Y:S02]  /*f1b0*/  LOP3.LUT R9, R10, 0x380, RZ, 0xc0, !PT ;  /* 0x000003800a097812 */ /* 0x000fe400078ec0ff */
[----:B------:R-:W-:Y:S01]  /*f1c0*/  SEL R70, R64, UR4, P0 ;  /* 0x0000000440467c07 */ /* 0x000fe20008000000 */
[----:B------:R-:W-:Y:S05]  /*f1d0*/  WARPSYNC.ALL ;  /* 0x0000000000007948 */ /* 0x000fea0003800000 */
[----:B------:R-:W-:Y:S01]  /*f1e0*/  LOP3.LUT R4, R15, 0x380, RZ, 0xc0, !PT ;  /* 0x000003800f047812 */ /* 0x000fe200078ec0ff */
[----:B------:R-:W-:Y:S01]  /*f1f0*/  ULDC.64 UR6, c[0x0][0xc08] ;  /* 0x0003020000067ab9 */ /* 0x000fe20000000a00 */
[----:B------:R-:W-:Y:S01]  /*f200*/  LOP3.LUT R0, R13, 0x380, RZ, 0xc0, !PT ;  /* 0x000003800d007812 */ /* 0x000fe200078ec0ff */
[----:B------:R-:W-:Y:S01]  /*f210*/  ULDC.64 UR4, c[0x0][0xc00] ;  /* 0x0003000000047ab9 */ /* 0x000fe20000000a00 */
[----:B------:R-:W-:-:S02]  /*f220*/  LOP3.LUT R12, R65, 0x380, RZ, 0xc0, !PT ;  /* 0x00000380410c7812 */ /* 0x000fc400078ec0ff */
[----:B------:R-:W-:Y:S02]  /*f230*/  SHF.R.U64 R9, R9, 0x3, RZ ;  /* 0x0000000309097819 */ /* 0x000fe400000012ff */
[----:B------:R-:W-:Y:S02]  /*f240*/  SHF.R.U64 R4, R4, 0x3, RZ ;  /* 0x0000000304047819 */ /* 0x000fe400000012ff */
[----:B------:R-:W-:Y:S02]  /*f250*/  SHF.R.U64 R0, R0, 0x3, RZ ;  /* 0x0000000300007819 */ /* 0x000fe400000012ff */
[----:B------:R-:W-:Y:S02]  /*f260*/  SHF.R.U64 R12, R12, 0x3, RZ ;  /* 0x000000030c0c7819 */ /* 0x000fe400000012ff */
[----:B------:R-:W-:Y:S01]  /*f270*/  LOP3.LUT R10, R9, R10, RZ, 0x3c, !PT ;  /* 0x0000000a090a7212 */ /* 0x000fe200078e3cff */
[----:B------:R-:W-:Y:S01]  /*f280*/  IMAD.X R9, RZ, RZ, R11, P2 ;  /* 0x000000ffff097224 */ /* 0x000fe200010e060b */
[----:B------:R-:W-:-:S02]  /*f290*/  LOP3.LUT R6, R4, R15, RZ, 0x3c, !PT ;  /* 0x0000000f04067212 */ /* 0x000fc400078e3cff */
[----:B------:R-:W-:Y:S02]  /*f2a0*/  LOP3.LUT R8, R0, R13, RZ, 0x3c, !PT ;  /* 0x0000000d00087212 */ /* 0x000fe400078e3cff */
[----:B------:R-:W-:Y:S02]  /*f2b0*/  LOP3.LUT R4, R12, R65, RZ, 0x3c, !PT ;  /* 0x000000410c047212 */ /* 0x000fe400078e3cff */
[----:B------:R-:W-:Y:S02]  /*f2c0*/  MOV R10, R10 ;  /* 0x0000000a000a7202 */ /* 0x000fe40000000f00 */
        /* <DEDUP_REMOVED lines=15> */
[----:B------:R-:W-:Y:S01]  /*f3c0*/  ISETP.NE.U32.AND P0, PT, RZ, UR4, PT ;  /* 0x00000004ff007c0c */ /* 0x000fe2000bf05070 */
[----:B------:R0:W-:Y:S01]  /*f3d0*/  STSM.16.M88.4 [R10], R12 ;  /* 0x0000000c0a007844 */ /* 0x0001e20000000200 */
[----:B------:R-:W-:-:S02]  /*f3e0*/  ISETP.NE.AND.EX P3, PT, RZ, UR7, PT, P3 ;  /* 0x00000007ff007c0c */ /* 0x000fc4000bf65330 */
[----:B------:R-:W-:Y:S01]  /*f3f0*/  IADD3 R64, P1, R66, UR4, RZ ;  /* 0x0000000442407c10 */ /* 0x000fe2000ff3e0ff */
[----:B------:R1:W-:Y:S01]  /*f400*/  STSM.16.M88.4 [R69], R4 ;  /* 0x0000000445007844 */ /* 0x0003e20000000200 */
[----:B------:R-:W-:Y:S02]  /*f410*/  ISETP.NE.AND.EX P0, PT, RZ, UR5, PT, P0 ;  /* 0x00000005ff007c0c */ /* 0x000fe4000bf05300 */
[----:B------:R-:W-:Y:S02]  /*f420*/  IADD3.X R65, R67, UR5, RZ, P1, !PT ;  /* 0x0000000543417c10 */ /* 0x000fe40008ffe4ff */
[----:B0-----:R-:W-:Y:S02]  /*f430*/  F2FP.BF16.F32.PACK_AB R10, R39, R38 ;  /* 0x00000026270a723e */ /* 0x001fe400000010ff */
[----:B------:R-:W-:Y:S02]  /*f440*/  F2FP.BF16.F32.PACK_AB R12, R41, R40 ;  /* 0x00000028290c723e */ /* 0x000fe400000010ff */
[----:B------:R-:W-:Y:S01]  /*f450*/  F2FP.BF16.F32.PACK_AB R13, R57, R56 ;  /* 0x00000038390d723e */ /* 0x000fe200000010ff */
[----:B------:R-:W-:Y:S01]  /*f460*/  STSM.16.M88.4 [R68], R8 ;  /* 0x0000000844007844 */ /* 0x000fe20000000200 */
[----:B------:R-:W-:-:S02]  /*f470*/  F2FP.BF16.F32.PACK_AB R14, R45, R44 ;  /* 0x0000002c2d0e723e */ /* 0x000fc400000010ff */
[----:B------:R-:W-:-:S05]  /*f480*/  F2FP.BF16.F32.PACK_AB R15, R151, R150 ;  /* 0x00000096970f723e */ /* 0x000fca00000010ff */
[----:B------:R0:W-:Y:S01]  /*f490*/  STSM.16.M88.4 [R0], R12 ;  /* 0x0000000c00007844 */ /* 0x0001e20000000200 */
[----:B------:R-:W-:Y:S01]  /*f4a0*/  BAR.SYNC.DEFER_BLOCKING 0x1, 0x180 ;  /* 0x0046000000007b1d */ /* 0x000fe20000010000 */
[----:B------:R-:W-:-:S05]  /*f4b0*/  @P3 IADD3 R66, P1, R66, UR6, RZ ;  /* 0x0000000642423c10 */ /* 0x000fca000ff3e0ff */
[----:B------:R-:W-:Y:S01]  /*f4c0*/  ULDC UR6, c[0x0][0xa88] ;  /* 0x0002a20000067ab9 */ /* 0x000fe20000000800 */
[----:B------:R-:W-:Y:S01]  /*f4d0*/  @P3 IADD3.X R67, R67, UR7, RZ, P1, !PT ;  /* 0x0000000743433c10 */ /* 0x000fe20008ffe4ff */
[----:B-1----:R-:W-:Y:S01]  /*f4e0*/  IMAD.U32 R69, RZ, RZ, UR6 ;  /* 0x00000006ff457e24 */ /* 0x002fe2000f8e00ff */
[----:B------:R-:W-:Y:S01]  /*f4f0*/  ISETP.GT.AND P2, PT, R70, 0x1, PT ;  /* 0x000000014600780c */ /* 0x000fe20003f44270 */
[----:B------:R-:W-:Y:S01]  /*f500*/  IMAD.MOV.U32 R4, RZ, RZ, 0x9b8 ;  /* 0x000009b8ff047424 */ /* 0x000fe200078e00ff */
[----:B0-----:R-:W0:Y:S01]  /*f510*/  LDC R0, c[0x0][0xbe8] ;  /* 0x0002fa00ff007b82 */ /* 0x001e220000000800 */
[----:B------:R1:W5:Y:S04]  /*f520*/  @P0 LDG.E R32, desc[UR56][R64.64] ;  /* 0x0000003840200981 */ /* 0x000368000c1e1900 */
[----:B------:R1:W5:Y:S01]  /*f530*/  @P3 LDG.E R69, desc[UR56][R66.64] ;  /* 0x0000003842453981 */ /* 0x000362000c1e1900 */
[----:B------:R-:W-:-:S02]  /*f540*/  SEL R4, R4, 0x978, P2 ;  /* 0x0000097804047807 */ /* 0x000fc40001000000 */
[----:B------:R-:W-:Y:S02]  /*f550*/  LEA.HI R71, R71, R75, RZ, 0x2 ;  /* 0x0000004b47477211 */ /* 0x000fe400078f10ff */
[----:B------:R1:W2:Y:S01]  /*f560*/  LDC.64 R12, c[0x0][R4+0x220] ;  /* 0x00008800040c7b82 */ /* 0x0002a20000000a00 */
[----:B0-----:R-:W-:-:S07]  /*f570*/  ISETP.NE.AND P1, PT, R0, 0x1, PT ;  /* 0x000000010000780c */ /* 0x001fce0003f25270 */
[----:B------:R1:W0:Y:S08]  /*f580*/  LDC.64 R14, c[0x0][R4+0x218] ;  /* 0x00008600040e7b82 */ /* 0x0002300000000a00 */
[----:B------:R1:W3:Y:S01]  /*f590*/  LDC.64 R10, c[0x0][R4+0x228] ;  /* 0x00008a00040a7b82 */ /* 0x0002e20000000a00 */
[----:B--2---:R-:W-:Y:S05]  /*f5a0*/  @P3 BRA `(.L_x_12655) ;  /* 0x0000000000103947 */ /* 0x004fea0003800000 */
[----:B------:R-:W-:Y:S05]  /*f5b0*/  @!P0 BRA `(.L_x_12655) ;  /* 0x00000000000c8947 */ /* 0x000fea0003800000 */
[----:B------:R-:W2:Y:S04]  /*f5c0*/  LDG.E R6, desc[UR56][R64.64] ;  /* 0x0000003840067981 */ /* 0x000ea8000c1e1900 */
[----:B-----5:R-:W2:Y:S02]  /*f5d0*/  LDG.E R69, desc[UR56][R64.64+0x4] ;  /* 0x0000043840457981 */ /* 0x020ea4000c1e1900 */
[----:B--2---:R-:W-:-:S07]  /*f5e0*/  IMAD.IADD R69, R69, 0x1, -R6 ;  /* 0x0000000145457824 */ /* 0x004fce00078e0a06 */
.L_x_12655:
[----:B------:R-:W2:Y:S04]  /*f5f0*/  LDL R76, [R1+0x74] ;  /* 0x00007400014c7983 */ /* 0x000ea80000100800 */
[----:B------:R-:W0:Y:S04]  /*f600*/  LDL R72, [R1+0x58] ;  /* 0x0000580001487983 */ /* 0x000e280000100800 */
[----:B------:R-:W4:Y:S04]  /*f610*/  LDL R73, [R1+0x68] ;  /* 0x0000680001497983 */ /* 0x000f280000100800 */
[----:B------:R-:W3:Y:S01]  /*f620*/  LDL R70, [R1+0x6c] ;  /* 0x00006c0001467983 */ /* 0x000ee20000100800 */
[----:B------:R-:W-:Y:S01]  /*f630*/  LOP3.LUT R71, R71, 0xfffffffc, RZ, 0xc0, !PT ;  /* 0xfffffffc47477812 */ /* 0x000fe200078ec0ff */
[----:B-1----:R-:W1:Y:S01]  /*f640*/  LDC.64 R4, c[0x0][R4+0x210] ;  /* 0x0000840004047b82 */ /* 0x002e620000000a00 */
[----:B------:R-:W-:-:S03]  /*f650*/  ISETP.NE.U32.AND P0, PT, RZ, UR4, PT ;  /* 0x00000004ff007c0c */ /* 0x000fc6000bf05070 */
[----:B------:R-:W-:Y:S01]  /*f660*/  IMAD.IADD R65, R75, 0x1, -R71 ;  /* 0x000000014b417824 */ /* 0x000fe200078e0a47 */
[----:B------:R-:W-:-:S03]  /*f670*/  ISETP.NE.AND.EX P0, PT, RZ, UR5, PT, P0 ;  /* 0x00000005ff007c0c */ /* 0x000fc6000bf05300 */
[----:B------:R-:W1:Y:S01]  /*f680*/  @P1 LDC R64, c[0x0][0xbec] ;  /* 0x0002fb00ff401b82 */ /* 0x000e620000000800 */
[----:B------:R-:W-:Y:S02]  /*f690*/  LEA.HI R9, R65, R65, RZ, 0x1 ;  /* 0x0000004141097211 */ /* 0x000fe400078f08ff */
[----:B------:R-:W-:Y:S02]  /*f6a0*/  SEL R8, R74, RZ, !P0 ;  /* 0x000000ff4a087207 */ /* 0x000fe40004000000 */
[----:B------:R-:W-:-:S03]  /*f6b0*/  LOP3.LUT R66, R9, 0x1ffffffe, RZ, 0xc0, !PT ;  /* 0x1ffffffe09427812 */ /* 0x000fc600078ec0ff */
[----:B------:R-:W3:Y:S01]  /*f6c0*/  @P1 LDC R71, c[0x0][0xbf0] ;  /* 0x0002fc00ff471b82 */ /* 0x000ee20000000800 */
[----:B------:R-:W-:-:S07]  /*f6d0*/  SEL R63, R63, RZ, !P0 ;  /* 0x000000ff3f3f7207 */ /* 0x000fce0004000000 */
[----:B------:R-:W1:Y:S01]  /*f6e0*/  LDC.64 R6, c[0x0][0xba8] ;  /* 0x0002ea00ff067b82 */ /* 0x000e620000000a00 */
[-C--:B------:R-:W-:Y:S02]  /*f6f0*/  IMAD R9, R13, R8.reuse, RZ ;  /* 0x000000080d097224 */ /* 0x080fe400078e02ff */
[----:B------:R-:W-:Y:S01]  /*f700*/  IMAD.IADD R66, R65, 0x1, -R66 ;  /* 0x0000000141427824 */ /* 0x000fe200078e0a42 */
[----:B------:R-:W1:Y:S01]  /*f710*/  S2R R68, SR_TID.X ;  /* 0x0000000000447919 */ /* 0x000e620000002100 */
[C---:B------:R-:W-:Y:S02]  /*f720*/  IMAD R67, R12.reuse, R63, R9 ;  /* 0x0000003f0c437224 */ /* 0x040fe400078e0209 */
[----:B------:R-:W-:-:S04]  /*f730*/  IMAD.WIDE.U32 R12, R12, R8, RZ ;  /* 0x000000080c0c7225 */ /* 0x000fc800078e00ff */
[----:B------:R-:W-:Y:S01]  /*f740*/  IMAD.IADD R67, R13, 0x1, R67 ;  /* 0x000000010d437824 */ /* 0x000fe200078e0243 */
[----:B-1----:R-:W1:Y:S08]  /*f750*/  @!P2 LDC R6, c[0x0][0xb50] ;  /* 0x0002d400ff06ab82 */ /* 0x002e700000000800 */
[----:B------:R-:W1:Y:S01]  /*f760*/  @!P2 LDC R7, c[0x0][0xb54] ;  /* 0x0002d500ff07ab82 */ /* 0x000e620000000800 */
[----:B------:R-:W-:-:S05]  /*f770*/  VIADD R77, R68, 0xffffff80 ;  /* 0xffffff80444d7836 */ /* 0x000fca0000000000 */
[----:B------:R-:W-:-:S04]  /*f780*/  SHF.R.S32.HI R68, RZ, 0x1f, R77 ;  /* 0x0000001fff447819 */ /* 0x000fc8000001144d */
[----:B------:R-:W-:-:S04]  /*f790*/  LEA.HI R68, R68, R77, RZ, 0x7 ;  /* 0x0000004d44447211 */ /* 0x000fc800078f38ff */
[----:B------:R-:W-:-:S05]  /*f7a0*/  LOP3.LUT R68, R68, 0xffffff80, RZ, 0xc0, !PT ;  /* 0xffffff8044447812 */ /* 0x000fca00078ec0ff */
[----:B------:R-:W-:Y:S02]  /*f7b0*/  IMAD.IADD R68, R77, 0x1, -R68 ;  /* 0x000000014d447824 */ /* 0x000fe400078e0a44 */
[----:B--2---:R-:W-:Y:S02]  /*f7c0*/  IMAD R65, R66, 0x8, R76 ;  /* 0x0000000842417824 */ /* 0x004fe400078e024c */
[-C--:B0-----:R-:W-:Y:S02]  /*f7d0*/  IMAD R9, R15, R72.reuse, RZ ;  /* 0x000000480f097224 */ /* 0x081fe400078e02ff */
[----:B------:R-:W-:-:S04]  /*f7e0*/  IMAD.WIDE.U32 R14, R14, R72, RZ ;  /* 0x000000480e0e7225 */ /* 0x000fc800078e00ff */
[----:B----4-:R-:W-:Y:S01]  /*f7f0*/  IMAD R65, R73, 0xc0, R65 ;  /* 0x000000c049417824 */ /* 0x010fe200078e0241 */
[----:B-----5:R-:W-:-:S03]  /*f800*/  IADD3 R14, P0, P3, R12, R14, R32 ;  /* 0x0000000e0c0e7210 */ /* 0x020fc60007b1e020 */
[----:B------:R-:W-:Y:S01]  /*f810*/  @P1 IMAD.HI.U32 R12, R65, R64, RZ ;  /* 0x00000040410c1227 */ /* 0x000fe200078e00ff */
[----:B---3--:R-:W-:-:S03]  /*f820*/  SEL R63, R70, RZ, P2 ;  /* 0x000000ff463f7207 */ /* 0x008fc60001000000 */
[----:B------:R-:W-:Y:S01]  /*f830*/  IMAD.MOV.U32 R13, RZ, RZ, R65 ;  /* 0x000000ffff0d7224 */ /* 0x000fe200078e0041 */
[----:B------:R-:W-:Y:S01]  /*f840*/  @P1 SHF.R.U32.HI R13, RZ, R71, R12 ;  /* 0x00000047ff0d1219 */ /* 0x000fe2000001160c */
[----:B------:R-:W-:Y:S01]  /*f850*/  IMAD.IADD R66, R15, 0x1, R9 ;  /* 0x000000010f427824 */ /* 0x000fe200078e0209 */
[----:B------:R-:W-:Y:S01]  /*f860*/  SHF.R.S32.HI R9, RZ, 0x1f, R32 ;  /* 0x0000001fff097819 */ /* 0x000fe20000011420 */
[-C--:B------:R-:W-:Y:S02]  /*f870*/  IMAD R15, R11, R63.reuse, RZ ;  /* 0x0000003f0b0f7224 */ /* 0x080fe400078e02ff */
        /* <DEDUP_REMOVED lines=11> */
[----:B------:R-:W-:-:S04]  /*f930*/  IMAD R5, R4, R15, R5 ;  /* 0x0000000f04057224 */ /* 0x000fc800078e0205 */
[----:B------:R-:W-:Y:S01]  /*f940*/  IMAD.IADD R4, R11, 0x1, R5 ;  /* 0x000000010b047824 */ /* 0x000fe200078e0205 */
[----:B-1----:R-:W-:-:S04]  /*f950*/  LEA R11, P0, R10, R6, 0x2 ;  /* 0x000000060a0b7211 */ /* 0x002fc800078010ff */
[----:B------:R-:W-:Y:S01]  /*f960*/  LEA.HI.X R7, R10, R7, R4, 0x2, P0 ;  /* 0x000000070a077211 */ /* 0x000fe200000f1404 */
        /* <DEDUP_REMOVED lines=13> */
[----:B0-----:R-:W0:Y:S01]  /*fa40*/  @P1 LDC R13, c[0x0][0xbec] ;  /* 0x0002fb00ff0d1b82 */ /* 0x001e220000000800 */
[----:B------:R-:W-:Y:S01]  /*fa50*/  ULDC.64 UR4, c[0x0][0xaa0] ;  /* 0x0002a80000047ab9 */ /* 0x000fe20000000a00 */
[----:B------:R-:W-:Y:S02]  /*fa60*/  IMAD R5, R62, 0x40, R59 ;  /* 0x000000403e057824 */ /* 0x000fe400078e023b */
[----:B------:R-:W-:Y:S02]  /*fa70*/  IMAD R9, R9, UR4, RZ ;  /* 0x0000000409097c24 */ /* 0x000fe4000f8e02ff */
[----:B------:R-:W-:Y:S02]  /*fa80*/  IMAD.WIDE R24, R5, 0x2, R24 ;  /* 0x0000000205187825 */ /* 0x000fe400078e0218 */
[----:B------:R-:W1:Y:S02]  /*fa90*/  @P1 LDC R14, c[0x0][0xbf0] ;  /* 0x0002fc00ff0e1b82 */ /* 0x000e640000000800 */
[----:B------:R-:W-:Y:S01]  /*faa0*/  IMAD R9, R32, UR5, R9 ;  /* 0x0000000520097c24 */ /* 0x000fe2000f8e0209 */
[----:B------:R-:W-:Y:S01]  /*fab0*/  IADD3 R27, P0, R24, 0x1800, RZ ;  /* 0x00001800181b7810 */ /* 0x000fe20007f1e0ff */
[----:B------:R-:W-:Y:S01]  /*fac0*/  IMAD.WIDE.U32 R10, R32, UR4, RZ ;  /* 0x00000004200a7c25 */ /* 0x000fe2000f8e00ff */
[C---:B------:R-:W-:Y:S01]  /*fad0*/  IADD3 R29, P2, R24.reuse, 0x3000, RZ ;  /* 0x00003000181d7810 */ /* 0x040fe20007f5e0ff */
[----:B------:R-:W-:Y:S01]  /*fae0*/  ULDC.64 UR4, c[0x0][0xae8] ;  /* 0x0002ba0000047ab9 */ /* 0x000fe20000000a00 */
[----:B------:R-:W-:Y:S01]  /*faf0*/  IADD3 R37, P3, R24, 0x4800, RZ ;  /* 0x0000480018257810 */ /* 0x000fe20007f7e0ff */
[----:B------:R-:W-:Y:S01]  /*fb00*/  IMAD R3, R3, 0x30, R62 ;  /* 0x0000003003037824 */ /* 0x000fe200078e023e */
[----:B------:R-:W-:Y:S01]  /*fb10*/  LOP3.LUT R26, R27, 0x380, RZ, 0xc0, !PT ;  /* 0x000003801b1a7812 */ /* 0x000fe200078ec0ff */
[----:B------:R-:W-:Y:S01]  /*fb20*/  IMAD.IADD R11, R11, 0x1, R9 ;  /* 0x000000010b0b7824 */ /* 0x000fe200078e0209 */
[----:B------:R-:W-:Y:S01]  /*fb30*/  LOP3.LUT R28, R29, 0x380, RZ, 0xc0, !PT ;  /* 0x000003801d1c7812 */ /* 0x000fe200078ec0ff */
[----:B------:R-:W-:Y:S01]  /*fb40*/  IMAD R12, R73, 0xc0, R3 ;  /* 0x000000c0490c7824 */ /* 0x000fe200078e0203 */
[----:B------:R-:W-:Y:S01]  /*fb50*/  LOP3.LUT R36, R37, 0x380, RZ, 0xc0, !PT ;  /* 0x0000038025247812 */ /* 0x000fe200078ec0ff */
[----:B------:R-:W-:Y:S01]  /*fb60*/  IMAD.WIDE.U32 R10, R72, UR4, R10 ;  /* 0x00000004480a7c25 */ /* 0x000fe2000f8e000a */
[----:B------:R-:W-:-:S02]  /*fb70*/  LOP3.LUT R5, R24, 0x380, RZ, 0xc0, !PT ;  /* 0x0000038018057812 */ /* 0x000fc400078ec0ff */
[----:B------:R-:W-:Y:S01]  /*fb80*/  SHF.R.S32.HI R9, RZ, 0x1f, R8 ;  /* 0x0000001fff097819 */ /* 0x000fe20000011408 */
[----:B0-----:R-:W-:Y:S01]  /*fb90*/  @P1 IMAD.HI.U32 R3, R12, R13, RZ ;  /* 0x0000000d0c031227 */ /* 0x001fe200078e00ff */
[----:B------:R-:W-:Y:S02]  /*fba0*/  SHF.R.U64 R26, R26, 0x3, RZ ;  /* 0x000000031a1a7819 */ /* 0x000fe400000012ff */
[----:B------:R-:W-:Y:S01]  /*fbb0*/  SHF.R.U64 R28, R28, 0x3, RZ ;  /* 0x000000031c1c7819 */ /* 0x000fe200000012ff */
[----:B------:R-:W-:Y:S01]  /*fbc0*/  IMAD R11, R72, UR5, R11 ;  /* 0x00000005480b7c24 */ /* 0x000fe2000f8e020b */
[----:B------:R-:W-:Y:S01]  /*fbd0*/  SHF.R.U64 R36, R36, 0x3, RZ ;  /* 0x0000000324247819 */ /* 0x000fe200000012ff */
[----:B------:R-:W-:Y:S01]  /*fbe0*/  ULDC.64 UR4, c[0x0][0xaf0] ;  /* 0x0002bc0000047ab9 */ /* 0x000fe20000000a00 */
[----:B------:R-:W-:Y:S01]  /*fbf0*/  SHF.R.U64 R5, R5, 0x3, RZ ;  /* 0x0000000305057819 */ /* 0x000fe200000012ff */
[----:B------:R-:W-:Y:S01]  /*fc00*/  IMAD R9, R9, UR4, RZ ;  /* 0x0000000409097c24 */ /* 0x000fe2000f8e02ff */
[----:B------:R-:W-:Y:S01]  /*fc10*/  LOP3.LUT R26, R26, R27, RZ, 0x3c, !PT ;  /* 0x0000001b1a1a7212 */ /* 0x000fe200078e3cff */
[----:B------:R-:W-:Y:S01]  /*fc20*/  IMAD.MOV.U32 R13, RZ, RZ, R12 ;  /* 0x000000ffff0d7224 */ /* 0x000fe200078e000c */
[----:B------:R-:W-:Y:S01]  /*fc30*/  LOP3.LUT R28, R28, R29, RZ, 0x3c, !PT ;  /* 0x0000001d1c1c7212 */ /* 0x000fe200078e3cff */
[--C-:B------:R-:W-:Y:S01]  /*fc40*/  IMAD.X R27, RZ, RZ, R25.reuse, P0 ;  /* 0x000000ffff1b7224 */ /* 0x100fe200000e0619 */
[----:B------:R-:W-:Y:S01]  /*fc50*/  LOP3.LUT R36, R36, R37, RZ, 0x3c, !PT ;  /* 0x0000002524247212 */ /* 0x000fe200078e3cff */
[--C-:B------:R-:W-:Y:S01]  /*fc60*/  IMAD.X R29, RZ, RZ, R25.reuse, P2 ;  /* 0x000000ffff1d7224 */ /* 0x100fe200010e0619 */
[----:B------:R-:W-:Y:S01]  /*fc70*/  LOP3.LUT R4, R5, R24, RZ, 0x3c, !PT ;  /* 0x0000001805047212 */ /* 0x000fe200078e3cff */
[----:B------:R-:W-:Y:S01]  /*fc80*/  IMAD.X R37, RZ, RZ, R25, P3 ;  /* 0x000000ffff257224 */ /* 0x000fe200018e0619 */
[----:B-1----:R-:W-:Y:S01]  /*fc90*/  @P1 SHF.R.U32.HI R13, RZ, R14, R3 ;  /* 0x0000000eff0d1219 */ /* 0x002fe20000011603 */
[----:B------:R-:W-:-:S02]  /*fca0*/  IMAD.MOV.U32 R5, RZ, RZ, R25 ;  /* 0x000000ffff057224 */ /* 0x000fc400078e0019 */
[C---:B------:R-:W-:Y:S01]  /*fcb0*/  IMAD R15, R8.reuse, UR5, R9 ;  /* 0x00000005080f7c24 */ /* 0x040fe2000f8e0209 */
[----:B------:R-:W5:Y:S01]  /*fcc0*/  LD.E.128 R24, desc[UR56][R26.64] ;  /* 0x000000381a187980 */ /* 0x000f62000c101d00 */
[----:B------:R-:W-:Y:S01]  /*fcd0*/  IMAD.WIDE.U32 R8, R8, UR4, R10 ;  /* 0x0000000408087c25 */ /* 0x000fe2000f8e000a */
[--C-:B------:R-:W-:Y:S01]  /*fce0*/  SHF.R.S32.HI R10, RZ, 0x1f, R13.reuse ;  /* 0x0000001fff0a7819 */ /* 0x100fe2000001140d */
[----:B------:R-:W-:Y:S01]  /*fcf0*/  ULDC.64 UR4, c[0x0][0xae0] ;  /* 0x0002b80000047ab9 */ /* 0x000fe20000000a00 */
[----:B------:R-:W5:Y:S01]  /*fd00*/  LD.E.128 R4, desc[UR56][R4.64] ;  /* 0x0000003804047980 */ /* 0x000f62000c101d00 */
[----:B------:R-:W-:-:S03]  /*fd10*/  IMAD.MOV R11, RZ, RZ, -R13 ;  /* 0x000000ffff0b7224 */ /* 0x000fc600078e0a0d */
[----:B------:R-:W5:Y:S01]  /*fd20*/  LD.E.128 R28, desc[UR56][R28.64] ;  /* 0x000000381c1c7980 */ /* 0x000f62000c101d00 */
[----:B------:R-:W-:-:S03]  /*fd30*/  IMAD R11, R0, R11, R12 ;  /* 0x0000000b000b7224 */ /* 0x000fc600078e020c */
[----:B------:R-:W5:Y:S01]  /*fd40*/  LD.E.128 R36, desc[UR56][R36.64] ;  /* 0x0000003824247980 */ /* 0x000f62000c101d00 */
[----:B------:R-:W-:Y:S01]  /*fd50*/  IMAD.IADD R9, R9, 0x1, R15 ;  /* 0x0000000109097824 */ /* 0x000fe200078e020f */
[----:B------:R-:W-:Y:S01]  /*fd60*/  @!PT LDS RZ, [RZ] ;  /* 0x00000000fffff984 */ /* 0x000fe20000000800 */
[----:B------:R-:W-:Y:S01]  /*fd70*/  @!PT LDS RZ, [RZ] ;  /* 0x00000000fffff984 */ /* 0x000fe20000000800 */
[----:B------:R-:W-:Y:S01]  /*fd80*/  @!PT LDS RZ, [RZ] ;  /* 0x00000000fffff984 */ /* 0x000fe20000000800 */
[----:B------:R-:W-:Y:S01]  /*fd90*/  @!PT LDS RZ, [RZ] ;  /* 0x00000000fffff984 */ /* 0x000fe20000000800 */
[----:B------:R0:W-:Y:S06]  /*fda0*/  MEMBAR.ALL.CTA ;  /* 0x0000000000007992 */ /* 0x0001ec0000008000 */
[----:B0-----:R-:W0:Y:S01]  /*fdb0*/  FENCE.VIEW.ASYNC.S ;  /* 0x00000000000073c6 */ /* 0x001e220000000000 */
[----:B------:R-:W-:Y:S01]  /*fdc0*/  IMAD R10, R10, UR4, RZ ;  /* 0x000000040a0a7c24 */ /* 0x000fe2000f8e02ff */
[----:B------:R-:W-:Y:S01]  /*fdd0*/  SHF.R.S32.HI R0, RZ, 0x1f, R11 ;  /* 0x0000001fff007819 */ /* 0x000fe2000001140b */
[----:B------:R-:W-:-:S04]  /*fde0*/  IMAD.WIDE.U32 R8, R13, UR4, R8 ;  /* 0x000000040d087c25 */ /* 0x000fc8000f8e0008 */
[----:B------:R-:W-:Y:S01]  /*fdf0*/  IMAD R15, R13, UR5, R10 ;  /* 0x000000050d0f7c24 */ /* 0x000fe2000f8e020a */
[----:B------:R-:W-:Y:S02]  /*fe00*/  ULDC.64 UR4, c[0x0][0xad8] ;  /* 0x0002b60000047ab9 */ /* 0x000fe40000000a00 */
[----:B------:R-:W-:Y:S02]  /*fe10*/  IMAD R0, R0, UR4, RZ ;  /* 0x0000000400007c24 */ /* 0x000fe4000f8e02ff */
[----:B------:R-:W-:Y:S02]  /*fe20*/  IMAD.IADD R9, R9, 0x1, R15 ;  /* 0x0000000109097824 */ /* 0x000fe400078e020f */
[----:B------:R-:W-:Y:S02]  /*fe30*/  VIADD R3, R2, 0x30820 ;  /* 0x0003082002037836 */ /* 0x000fe40000000000 */
[----:B------:R-:W-:-:S04]  /*fe40*/  IMAD.WIDE.U32 R8, R11, UR4, R8 ;  /* 0x000000040b087c25 */ /* 0x000fc8000f8e0008 */
[----:B------:R-:W-:Y:S01]  /*fe50*/  IMAD R41, R11, UR5, R0 ;  /* 0x000000050b297c24 */ /* 0x000fe2000f8e0200 */
[----:B------:R-:W-:Y:S01]  /*fe60*/  ULDC.64 UR4, c[0x0][0xa80] ;  /* 0x0002a00000047ab9 */ /* 0x000fe20000000a00 */
[----:B------:R-:W-:Y:S02]  /*fe70*/  PRMT R3, RZ, 0x654, R3 ;  /* 0x00000654ff037816 */ /* 0x000fe40000000003 */
[----:B------:R-:W-:Y:S01]  /*fe80*/  IMAD.IADD R41, R9, 0x1, R41 ;  /* 0x0000000109297824 */ /* 0x000fe200078e0229 */
[C---:B------:R-:W-:Y:S01]  /*fe90*/  LEA R40, P0, R8.reuse, UR4, 0x1 ;  /* 0x0000000408287c11 */ /* 0x040fe2000f8008ff */
[----:B------:R-:W-:Y:S01]  /*fea0*/  UMOV UR4, 0xffffffff ;  /* 0xffffffff00047882 */ /* 0x000fe20000000000 */
[----:B0-----:R0:W-:Y:S02]  /*feb0*/  SYNCS.ARRIVE.TRANS64.RED.A1T0 RZ, [R3+URZ], RZ ;  /* 0x000000ff03ff79a7 */ /* 0x0011e4000810043f */
[----:B------:R-:W-:Y:S01]  /*fec0*/  LEA.HI.X R41, R8, UR5, R41, 0x1, P0 ;  /* 0x0000000508297c11 */ /* 0x000fe200080f0c29 */
[----:B------:R-:W-:Y:S08]  /*fed0*/  BRA.DIV UR4, `(.L_x_12657) ;  /* 0x0000008a04207947 */ /* 0x000ff0000b800000 */
[----:B0-----:R-:W0:Y:S01]  /*fee0*/  SHFL.IDX PT, R3, R40, RZ, 0x181f ;  /* 0x00181fff28037589 */ /* 0x001e2200000e0000 */
[----:B------:R-:W-:Y:S01]  /*fef0*/  ULDC UR4, c[0x0][0xac8] ;  /* 0x0002b20000047ab9 */ /* 0x000fe20000000800 */
[----:B------:R-:W-:Y:S01]  /*ff00*/  IMAD R42, R73, 0xc0, R62 ;  /* 0x000000c0492a7824 */ /* 0x000fe200078e023e */
[----:B------:R-:W-:Y:S01]  /*ff10*/  ISETP.GE.AND P0, PT, R59, UR4, PT ;  /* 0x000000043b007c0c */ /* 0x000fe2000bf06270 */
[----:B------:R-:W1:Y:S02]  /*ff20*/  SHFL.IDX PT, R9, R40, 0x1, 0x181f ;  /* 0x00381f0028097f89 */ /* 0x000e6400000e0000 */
[C---:B------:R-:W-:Y:S01]  /*ff30*/  VIADD R20, R42.reuse, 0x60 ;  /* 0x000000602a147836 */ /* 0x040fe20000000000 */
[C---:B------:R-:W-:Y:S01]  /*ff40*/  IADD3 R12, R42.reuse, 0x30, RZ ;  /* 0x000000302a0c7810 */ /* 0x040fe20007ffe0ff */
[----:B------:R-:W2:Y:S01]  /*ff50*/  SHFL.IDX PT, R0, R41, RZ, 0x181f ;  /* 0x00181fff29007589 */ /* 0x000ea200000e0000 */
[-C--:B------:R-:W-:Y:S02]  /*ff60*/  ISETP.GE.OR P2, PT, R42, R63.reuse, P0 ;  /* 0x0000003f2a00720c */ /* 0x080fe40000746670 */
[-C--:B------:R-:W-:Y:S01]  /*ff70*/  ISETP.GE.OR P3, PT, R12, R63.reuse, P0 ;  /* 0x0000003f0c00720c */ /* 0x080fe20000766670 */
[----:B------:R-:W3:Y:S01]  /*ff80*/  SHFL.IDX PT, R14, R40, 0x2, 0x181f ;  /* 0x00581f00280e7f89 */ /* 0x000ee200000e0000 */
[----:B------:R-:W-:-:S03]  /*ff90*/  ISETP.GE.OR P4, PT, R20, R63, P0 ;  /* 0x0000003f1400720c */ /* 0x000fc60000786670 */
[----:B------:R-:W4:Y:S04]  /*ffa0*/  SHFL.IDX PT, R8, R41, 0x1, 0x181f ;  /* 0x00381f0029087f89 */ /* 0x000f2800000e0000 */
[----:B------:R-:W4:Y:S02]  /*ffb0*/  SHFL.IDX PT, R10, R41, 0x2, 0x181f ;  /* 0x00581f00290a7f89 */ /* 0x000f2400000e0000 */
[C---:B0-----:R-:W-:Y:S02]  /*ffc0*/  @!P2 LEA R32, P5, R59.reuse, R3, 0x1 ;  /* 0x000000033b20a211 */ /* 0x041fe400078a08ff */
[C---:B-1----:R-:W-:Y:S02]  /*ffd0*/  @!P3 LEA R20, P1, R59.reuse, R9, 0x1 ;  /* 0x000000093b14b211 */ /* 0x042fe400078208ff */
[----:B--2---:R-:W-:-:S02]  /*ffe0*/  @!P2 LEA.HI.X R3, R59, R0, R58, 0x1, P5 ;  /* 0x000000003b03a211 */ /* 0x004fc400028f0c3a */
[----:B------:R-:W0:Y:S01]  /*fff0*/  SHFL.IDX PT, R0, R41, 0x3, 0x181f ;  /* 0x00781f0029007f89 */ /* 0x000e2200000e0000 */
[C---:B---3--:R-:W-:Y:S02]  /*10000*/  @!P4 LEA R43, P5, R59.reuse, R14, 0x1 ;  /* 0x0000000e3b2bc211 */ /* 0x048fe400078a08ff */
[----:B------:R-:W-:Y:S01]  /*10010*/  @!P2 IMAD.MOV.U32 R9, RZ, RZ, R3 ;  /* 0x000000ffff09a224 */ /* 0x000fe200078e0003 */
[----:B------:R-:W1:Y:S01]  /*10020*/  SHFL.IDX PT, R14, R40, 0x3, 0x181f ;  /* 0x00781f00280e7f89 */ /* 0x000e6200000e0000 */
[C---:B----4-:R-:W-:Y:S01]  /*10030*/  @!P3 LEA.HI.X R21, R59.reuse, R8, R58, 0x1, P1 ;  /* 0x000000083b15b211 */ /* 0x050fe200008f0c3a */
[----:B------:R-:W-:Y:S01]  /*10040*/  @!P2 IMAD.MOV.U32 R8, RZ, RZ, R32 ;  /* 0x000000ffff08a224 */ /* 0x000fe200078e0020 */
[----:B------:R-:W-:-:S04]  /*10050*/  @!P4 LEA.HI.X R10, R59, R10, R58, 0x1, P5 ;  /* 0x0000000a3b0ac211 */ /* 0x000fc800028f0c3a */
[----:B-----5:R2:W-:Y:S04]  /*10060*/  @!P2 ST.E.128 desc[UR56][R8.64], R4 ;  /* 0x000000040800a985 */ /* 0x0205e8000c101d38 */
[----:B------:R3:W-:Y:S01]  /*10070*/  @!P3 ST.E.128 desc[UR56][R20.64], R24 ;  /* 0x000000181400b985 */ /* 0x0007e2000c101d38 */
[----:B--2---:R-:W-:Y:S02]  /*10080*/  @!P4 IMAD.MOV.U32 R4, RZ, RZ, R43 ;  /* 0x000000ffff04c224 */ /* 0x004fe400078e002b */
[----:B------:R-:W-:-:S05]  /*10090*/  @!P4 IMAD.MOV.U32 R5, RZ, RZ, R10 ;  /* 0x000000ffff05c224 */ /* 0x000fca00078e000a */
[----:B01----:R3:W-:Y:S02]  /*100a0*/  @!P4 ST.E.128 desc[UR56][R4.64], R28 ;  /* 0x0000001c0400c985 */ /* 0x0037e4000c101d38 */
.L_x_12839:
[----:B------:R-:W-:-:S05]  /*100b0*/  VIADD R42, R42, 0x90 ;  /* 0x000000902a2a7836 */ /* 0x000fca0000000000 */
[----:B------:R-:W-:-:S13]  /*100c0*/  ISETP.GE.OR P0, PT, R42, R63, P0 ;  /* 0x0000003f2a00720c */ /* 0x000fda0000706670 */
[----:B------:R-:W-:Y:S05]  /*100d0*/  @P0 BRA `(.L_x_12658) ;  /* 0x0000001000d40947 */ /* 0x000fea0003800000 */
[----:B------:R-:W-:-:S04]  /*100e0*/  LEA R14, P0, R59, R14, 0x1 ;  /* 0x0000000e3b0e7211 */ /* 0x000fc800078008ff */
[----:B------:R-:W-:-:S05]  /*100f0*/  LEA.HI.X R15, R59, R0, R58, 0x1, P0 ;  /* 0x000000003b0f7211 */ /* 0x000fca00000f0c3a */
[----:B------:R4:W-:Y:S01]  /*10100*/  ST.E.128 desc[UR56][R14.64], R36 ;  /* 0x000000240e007985 */ /* 0x0009e2000c101d38 */
[----:B------:R-:W-:Y:S05]  /*10110*/  BRA `(.L_x_12658) ;  /* 0x0000001000c47947 */ /* 0x000fea0003800000 */
.L_x_12656:
[----:B------:R-:W-:Y:S01]  /*10120*/  ULDC.64 UR4, c[0x0][0xb08] ;  /* 0x0002c20000047ab9 */ /* 0x000fe20000000a00 */
[----:B0-----:R-:W0:Y:S01]  /*10130*/  @P1 LDC R12, c[0x0][0xbec] ;  /* 0x0002fb00ff0c1b82 */ /* 0x001e220000000800 */
[----:B------:R-:W-:Y:S01]  /*10140*/  IMAD R9, R9, UR4, RZ ;  /* 0x0000000409097c24 */ /* 0x000fe2000f8e02ff */
[----:B------:R-:W-:Y:S01]  /*10150*/  SHF.R.S32.HI R3, RZ, 0x1f, R8 ;  /* 0x0000001fff037819 */ /* 0x000fe20000011408 */
[----:B------:R-:W-:Y:S01]  /*10160*/  IMAD.WIDE.U32 R4, R32, UR4, RZ ;  /* 0x0000000420047c25 */ /* 0x000fe2000f8e00ff */
[----:B------:R-:W-:-:S03]  /*10170*/  ULDC.64 UR6, c[0x0][0xb30] ;  /* 0x0002cc0000067ab9 */ /* 0x000fc60000000a00 */
[----:B------:R-:W-:Y:S01]  /*10180*/  IMAD R9, R32, UR5, R9 ;  /* 0x0000000520097c24 */ /* 0x000fe2000f8e0209 */
[----:B------:R-:W1:Y:S01]  /*10190*/  @P1 LDC R11, c[0x0][0xbf0] ;  /* 0x0002fc00ff0b1b82 */ /* 0x000e620000000800 */
[----:B------:R-:W-:Y:S02]  /*101a0*/  ULDC.64 UR4, c[0x0][0xb38] ;  /* 0x0002ce0000047ab9 */ /* 0x000fe40000000a00 */
        /* <DEDUP_REMOVED lines=12> */
[----:B------:R-:W-:Y:S01]  /*10270*/  SHF.R.S32.HI R7, RZ, 0x1f, R3 ;  /* 0x0000001fff077819 */ /* 0x000fe20000011403 */
[----:B------:R-:W-:-:S04]  /*10280*/  IMAD.WIDE.U32 R4, R70, UR4, R8 ;  /* 0x0000000446047c25 */ /* 0x000fc8000f8e0008 */
[----:B------:R-:W-:Y:S02]  /*10290*/  IMAD.MOV R9, RZ, RZ, -R3 ;  /* 0x000000ffff097224 */ /* 0x000fe400078e0a03 */
[----:B------:R-:W-:Y:S02]  /*102a0*/  IMAD R8, R7, UR6, RZ ;  /* 0x0000000607087c24 */ /* 0x000fe4000f8e02ff */
[----:B------:R-:W-:Y:S01]  /*102b0*/  IMAD R5, R70, UR5, R5 ;  /* 0x0000000546057c24 */ /* 0x000fe2000f8e0205 */
[----:B------:R-:W-:Y:S01]  /*102c0*/  ULDC.64 UR4, c[0x0][0xb28] ;  /* 0x0002ca0000047ab9 */ /* 0x000fe20000000a00 */
[----:B------:R-:W-:Y:S02]  /*102d0*/  IMAD R7, R0, R9, R65 ;  /* 0x0000000900077224 */ /* 0x000fe400078e0241 */
[C---:B------:R-:W-:Y:S02]  /*102e0*/  IMAD R9, R3.reuse, UR7, R8 ;  /* 0x0000000703097c24 */ /* 0x040fe4000f8e0208 */
[----:B------:R-:W-:Y:S01]  /*102f0*/  IMAD.WIDE.U32 R4, R3, UR6, R4 ;  /* 0x0000000603047c25 */ /* 0x000fe2000f8e0004 */
[----:B------:R-:W-:-:S02]  /*10300*/  SHF.R.S32.HI R3, RZ, 0x1f, R68 ;  /* 0x0000001fff037819 */ /* 0x000fc40000011444 */
[----:B------:R-:W-:Y:S01]  /*10310*/  SHF.R.S32.HI R0, RZ, 0x1f, R7 ;  /* 0x0000001fff007819 */ /* 0x000fe20000011407 */
[----:B------:R-:W-:Y:S01]  /*10320*/  IMAD.IADD R5, R5, 0x1, R9 ;  /* 0x0000000105057824 */ /* 0x000fe200078e0209 */
[----:B------:R-:W-:Y:S01]  /*10330*/  LEA.HI R8, R3, R68, RZ, 0x2 ;  /* 0x0000004403087211 */ /* 0x000fe200078f10ff */
[----:B------:R-:W-:Y:S02]  /*10340*/  VIADD R3, R2, 0x30820 ;  /* 0x0003082002037836 */ /* 0x000fe40000000000 */
[----:B------:R-:W-:Y:S01]  /*10350*/  IMAD R0, R0, UR4, RZ ;  /* 0x0000000400007c24 */ /* 0x000fe2000f8e02ff */
[----:B------:R-:W-:Y:S01]  /*10360*/  LOP3.LUT R9, R8, 0x7ffffffc, RZ, 0xc0, !PT ;  /* 0x7ffffffc08097812 */ /* 0x000fe200078ec0ff */
[----:B------:R-:W-:Y:S01]  /*10370*/  IMAD.WIDE.U32 R4, R7, UR4, R4 ;  /* 0x0000000407047c25 */ /* 0x000fe2000f8e0004 */
[----:B------:R-:W-:-:S03]  /*10380*/  PRMT R8, RZ, 0x654, R3 ;  /* 0x00000654ff087816 */ /* 0x000fc60000000003 */
[----:B------:R-:W-:Y:S01]  /*10390*/  IMAD.IADD R9, R68, 0x1, -R9 ;  /* 0x0000000144097824 */ /* 0x000fe200078e0a09 */
[----:B------:R0:W-:Y:S01]  /*103a0*/  SYNCS.ARRIVE.TRANS64.RED.A1T0 RZ, [R8+URZ], RZ ;  /* 0x000000ff08ff79a7 */ /* 0x0001e2000810043f */
[----:B------:R-:W-:Y:S01]  /*103b0*/  IMAD R3, R7, UR5, R0 ;  /* 0x0000000507037c24 */ /* 0x000fe2000f8e0200 */
[----:B------:R-:W-:Y:S01]  /*103c0*/  ULDC.64 UR4, c[0x0][0xb00] ;  /* 0x0002c00000047ab9 */ /* 0x000fe20000000a00 */
[----:B------:R-:W-:Y:S01]  /*103d0*/  IMAD.SHL.U32 R7, R9, 0x2, RZ ;  /* 0x0000000209077824 */ /* 0x000fe200078e00ff */
[C---:B------:R-:W-:Y:S01]  /*103e0*/  LEA R0, P0, R4.reuse, UR4, 0x2 ;  /* 0x0000000404007c11 */ /* 0x040fe2000f8010ff */
[----:B------:R-:W-:Y:S01]  /*103f0*/  IMAD.IADD R3, R5, 0x1, R3 ;  /* 0x0000000105037824 */ /* 0x000fe200078e0203 */
[----:B------:R-:W-:Y:S01]  /*10400*/  UMOV UR4, 0xffffffff ;  /* 0xffffffff00047882 */ /* 0x000fe20000000000 */
[C---:B------:R-:W-:Y:S02]  /*10410*/  VIADD R32, R7.reuse, 0x30 ;  /* 0x0000003007207836 */ /* 0x040fe40000000000 */
[C---:B------:R-:W-:Y:S01]  /*10420*/  VIADD R60, R7.reuse, 0x38 ;  /* 0x00000038073c7836 */ /* 0x040fe20000000000 */
[----:B------:R-:W-:Y:S01]  /*10430*/  LEA.HI.X R4, R4, UR5, R3, 0x2, P0 ;  /* 0x0000000504047c11 */ /* 0x000fe200080f1403 */
        /* <DEDUP_REMOVED lines=11> */
[----:B------:R-:W-:Y:S01]  /*104f0*/  SHF.R.S32.HI R72, RZ, 0x1f, R71 ;  /* 0x0000001fff487819 */ /* 0x000fe20000011447 */
[----:B0-----:R-:W-:Y:S06]  /*10500*/  BRA.DIV UR4, `(.L_x_12659) ;  /* 0x00000086049c7947 */ /* 0x001fec000b800000 */
[----:B------:R0:W1:Y:S04]  /*10510*/  SHFL.IDX PT, R3, R4, RZ, 0x1c1f ;  /* 0x001c1fff04037589 */ /* 0x00006800000e0000 */
[----:B------:R0:W2:Y:S02]  /*10520*/  SHFL.IDX PT, R14, R0, RZ, 0x1c1f ;  /* 0x001c1fff000e7589 */ /* 0x0000a400000e0000 */
.L_x_12842:
[----:B------:R-:W-:Y:S01]  /*10530*/  ISETP.GE.AND P0, PT, R10, R63, PT ;  /* 0x0000003f0a00720c */ /* 0x000fe20003f06270 */
[----:B------:R-:W-:-:S12]  /*10540*/  BSSY B1, `(.L_x_12660) ;  /* 0x0000023000017945 */ /* 0x000fd80003800000 */
[----:B------:R-:W-:Y:S05]  /*10550*/  @P0 BRA `(.L_x_12661) ;  /* 0x0000000000840947 */ /* 0x000fea0003800000 */
[----:B------:R-:W-:Y:S02]  /*10560*/  ULDC UR4, c[0x0][0xac8] ;  /* 0x0002b20000047ab9 */ /* 0x000fe40000000800 */
[----:B------:R-:W-:Y:S02]  /*10570*/  ISETP.GE.AND P3, PT, R7, UR4, PT ;  /* 0x0000000407007c0c */ /* 0x000fe4000bf66270 */
[----:B------:R-:W-:Y:S02]  /*10580*/  ISETP.GE.AND P1, PT, R62, UR4, PT ;  /* 0x000000043e007c0c */ /* 0x000fe4000bf26270 */
[----:B------:R-:W-:Y:S02]  /*10590*/  ISETP.GE.AND P0, PT, R65, UR4, PT ;  /* 0x0000000441007c0c */ /* 0x000fe4000bf06270 */
[----:B------:R-:W-:-:S07]  /*105a0*/  ISETP.GE.AND P4, PT, R67, UR4, PT ;  /* 0x0000000443007c0c */ /* 0x000fce000bf86270 */
[----:B-1----:R-:W-:Y:S02]  /*105b0*/  @!P3 IMAD.MOV.U32 R15, RZ, RZ, R3 ;  /* 0x000000ffff0fb224 */ /* 0x002fe400078e0003 */
[CC--:B--2---:R-:W-:Y:S01]  /*105c0*/  @!P1 LEA R10, P5, R62.reuse, R14.reuse, 0x2 ;  /* 0x0000000e3e0a9211 */ /* 0x0c4fe200078a10ff */
[----:B------:R-:W-:Y:S01]  /*105d0*/  @!P3 IMAD.WIDE R8, R7, 0x4, R14 ;  /* 0x000000040708b825 */ /* 0x000fe200078e020e */
[----:B------:R-:W-:Y:S02]  /*105e0*/  @!P0 LEA R12, P2, R65, R14, 0x2 ;  /* 0x0000000e410c8211 */ /* 0x000fe400078410ff */
[-C--:B------:R-:W-:Y:S02]  /*105f0*/  @!P1 LEA.HI.X R11, R62, R3.reuse, R64, 0x2, P5 ;  /* 0x000000033e0b9211 */ /* 0x080fe400028f1440 */
[----:B------:R1:W-:Y:S01]  /*10600*/  @!P3 ST.E.64 desc[UR56][R8.64], R20 ;  /* 0x000000140800b985 */ /* 0x0003e2000c101b38 */
[----:B------:R-:W-:Y:S02]  /*10610*/  ISETP.GE.AND P3, PT, R69, UR4, PT ;  /* 0x0000000445007c0c */ /* 0x000fe4000bf66270 */
[----:B------:R-:W-:Y:S01]  /*10620*/  @!P0 LEA.HI.X R13, R65, R3, R66, 0x2, P2 ;  /* 0x00000003410d8211 */ /* 0x000fe200010f1442 */
[----:B------:R2:W-:Y:S01]  /*10630*/  @!P1 ST.E.64 desc[UR56][R10.64], R26 ;  /* 0x0000001a0a009985 */ /* 0x0005e2000c101b38 */
[----:B------:R-:W-:-:S02]  /*10640*/  ISETP.GE.AND P2, PT, R71, UR4, PT ;  /* 0x0000000447007c0c */ /* 0x000fc4000bf46270 */
[CC--:B------:R-:W-:Y:S01]  /*10650*/  @!P4 LEA R24, P5, R67.reuse, R14.reuse, 0x2 ;  /* 0x0000000e4318c211 */ /* 0x0c0fe200078a10ff */
[----:B------:R3:W-:Y:S01]  /*10660*/  @!P0 ST.E.64 desc[UR56][R12.64], R28 ;  /* 0x0000001c0c008985 */ /* 0x0007e2000c101b38 */
[----:B------:R-:W-:Y:S02]  /*10670*/  ISETP.GE.AND P1, PT, R32, UR4, PT ;  /* 0x0000000420007c0c */ /* 0x000fe4000bf26270 */
[----:B------:R-:W-:Y:S02]  /*10680*/  ISETP.GE.AND P0, PT, R60, UR4, PT ;  /* 0x000000043c007c0c */ /* 0x000fe4000bf06270 */
[----:B------:R-:W-:Y:S02]  /*10690*/  @!P4 LEA.HI.X R25, R67, R3, R68, 0x2, P5 ;  /* 0x000000034319c211 */ /* 0x000fe400028f1444 */
[----:B------:R-:W-:-:S03]  /*106a0*/  @!P3 LEA R58, P5, R69, R14, 0x2 ;  /* 0x0000000e453ab211 */ /* 0x000fc600078a10ff */
[----:B------:R3:W-:Y:S01]  /*106b0*/  @!P4 ST.E.64 desc[UR56][R24.64], R30 ;  /* 0x0000001e1800c985 */ /* 0x0007e2000c101b38 */
[-C--:B-1----:R-:W-:Y:S02]  /*106c0*/  @!P2 LEA R8, P4, R71, R14.reuse, 0x2 ;  /* 0x0000000e4708a211 */ /* 0x082fe400078810ff */
[-C--:B------:R-:W-:Y:S02]  /*106d0*/  @!P3 LEA.HI.X R59, R69, R3.reuse, R70, 0x2, P5 ;  /* 0x00000003453bb211 */ /* 0x080fe400028f1446 */
[-C--:B--2---:R-:W-:Y:S02]  /*106e0*/  @!P1 LEA R10, P5, R32, R14.reuse, 0x2 ;  /* 0x0000000e200a9211 */ /* 0x084fe400078a10ff */
        /* <DEDUP_REMOVED lines=8> */
.L_x_12661:
[----:B------:R-:W-:Y:S05]  /*10770*/  BSYNC B1 ;  /* 0x0000000000017941 */ /* 0x000fea0003800000 */
.L_x_12660:
[----:B------:R-:W-:-:S03]  /*10780*/  UMOV UR4, 0xffffffff ;  /* 0xffffffff00047882 */ /* 0x000fc60000000000 */
[----:B------:R-:W-:Y:S05]  /*10790*/  BRA.DIV UR4, `(.L_x_12662) ;  /* 0x00000086042c7947 */ /* 0x000fea000b800000 */
[----:B-1----:R1:W4:Y:S04]  /*107a0*/  SHFL.IDX PT, R3, R4, 0x1, 0x1c1f ;  /* 0x003c1f0004037f89 */ /* 0x00232800000e0000 */
[----:B--23--:R1:W2:Y:S02]  /*107b0*/  SHFL.IDX PT, R14, R0, 0x1, 0x1c1f ;  /* 0x003c1f00000e7f89 */ /* 0x00c2a400000e0000 */
.L_x_12846:
[----:B------:R-:W-:-:S13]  /*107c0*/  ISETP.GE.AND P0, PT, R6, R63, PT ;  /* 0x0000003f0600720c */ /* 0x000fda0003f06270 */
[----:B------:R-:W-:Y:S05]  /*107d0*/  @P0 BRA `(.L_x_12658) ;  /* 0x0000000c00140947 */ /* 0x000fea0003800000 */
[----:B------:R-:W-:Y:S02]  /*107e0*/  ULDC UR4, c[0x0][0xac8] ;  /* 0x0002b20000047ab9 */ /* 0x000fe40000000800 */
[----:B------:R-:W-:Y:S02]  /*107f0*/  ISETP.GE.AND P4, PT, R7, UR4, PT ;  /* 0x0000000407007c0c */ /* 0x000fe4000bf86270 */
[----:B------:R-:W-:Y:S02]  /*10800*/  ISETP.GE.AND P5, PT, R62, UR4, PT ;  /* 0x000000043e007c0c */ /* 0x000fe4000bfa6270 */
[----:B------:R-:W-:Y:S02]  /*10810*/  ISETP.GE.AND P0, PT, R65, UR4, PT ;  /* 0x0000000441007c0c */ /* 0x000fe4000bf06270 */
[----:B------:R-:W-:Y:S02]  /*10820*/  ISETP.GE.AND P1, PT, R67, UR4, PT ;  /* 0x0000000443007c0c */ /* 0x000fe4000bf26270 */
[----:B------:R-:W-:-:S05]  /*10830*/  ISETP.GE.AND P2, PT, R69, UR4, PT ;  /* 0x0000000445007c0c */ /* 0x000fca000bf46270 */
[----:B----4-:R-:W-:Y:S02]  /*10840*/  @!P4 IMAD.MOV.U32 R15, RZ, RZ, R3 ;  /* 0x000000ffff0fc224 */ /* 0x010fe400078e0003 */
        /* <DEDUP_REMOVED lines=9> */
[----:B------:R-:W-:Y:S02]  /*108e0*/  ISETP.GE.AND P4, PT, R32, UR4, PT ;  /* 0x0000000420007c0c */ /* 0x000fe4000bf86270 */
[-C--:B------:R-:W-:Y:S01]  /*108f0*/  @!P1 LEA.HI.X R11, R67, R3.reuse, R68, 0x2, P5 ;  /* 0x00000003430b9211 */ /* 0x080fe200028f1444 */
[----:B------:R1:W-:Y:S01]  /*10900*/  @!P0 ST.E.64 desc[UR56][R8.64], R48 ;  /* 0x0000003008008985 */ /* 0x0003e2000c101b38 */
[C---:B------:R-:W-:Y:S02]  /*10910*/  @!P2 LEA R12, P5, R69.reuse, R14, 0x2 ;  /* 0x0000000e450ca211 */ /* 0x040fe400078a10ff */
[----:B------:R-:W-:Y:S01]  /*10920*/  ISETP.GE.AND P0, PT, R60, UR4, PT ;  /* 0x000000043c007c0c */ /* 0x000fe2000bf06270 */
[----:B------:R1:W-:Y:S01]  /*10930*/  @!P1 ST.E.64 desc[UR56][R10.64], R50 ;  /* 0x000000320a009985 */ /* 0x0003e2000c101b38 */
[----:B------:R-:W-:-:S02]  /*10940*/  @!P2 LEA.HI.X R13, R69, R3, R70, 0x2, P5 ;  /* 0x00000003450da211 */ /* 0x000fc400028f1446 */
[----:B------:R-:W-:-:S03]  /*10950*/  @!P3 LEA R20, P5, R71, R14, 0x2 ;  /* 0x0000000e4714b211 */ /* 0x000fc600078a10ff */
[----:B------:R1:W-:Y:S01]  /*10960*/  @!P2 ST.E.64 desc[UR56][R12.64], R52 ;  /* 0x000000340c00a985 */ /* 0x0003e2000c101b38 */
[----:B------:R-:W-:Y:S02]  /*10970*/  @!P3 LEA.HI.X R21, R71, R3, R72, 0x2, P5 ;  /* 0x000000034715b211 */ /* 0x000fe400028f1448 */
[----:B0-----:R-:W-:-:S03]  /*10980*/  @!P4 LEA R4, P5, R32, R14, 0x2 ;  /* 0x0000000e2004c211 */ /* 0x001fc600078a10ff */
[----:B------:R1:W-:Y:S01]  /*10990*/  @!P3 ST.E.64 desc[UR56][R20.64], R54 ;  /* 0x000000361400b985 */ /* 0x0003e2000c101b38 */
[----:B------:R-:W-:-:S05]  /*109a0*/  @!P4 LEA.HI.X R5, R32, R3, R73, 0x2, P5 ;  /* 0x000000032005c211 */ /* 0x000fca00028f1449 */
[----:B------:R1:W-:Y:S01]  /*109b0*/  @!P4 ST.E.64 desc[UR56][R4.64], R56 ;  /* 0x000000380400c985 */ /* 0x0003e2000c101b38 */
[----:B------:R-:W-:Y:S05]  /*109c0*/  @P0 BRA `(.L_x_12658) ;  /* 0x0000000800980947 */ /* 0x000fea0003800000 */
[----:B------:R-:W-:-:S04]  /*109d0*/  LEA R14, P0, R60, R14, 0x2 ;  /* 0x0000000e3c0e7211 */ /* 0x000fc800078010ff */
[----:B------:R-:W-:-:S05]  /*109e0*/  LEA.HI.X R15, R60, R3, R61, 0x2, P0 ;  /* 0x000000033c0f7211 */ /* 0x000fca00000f143d */
[----:B------:R0:W-:Y:S01]  /*109f0*/  ST.E.64 desc[UR56][R14.64], R150 ;  /* 0x000000960e007985 */ /* 0x0001e2000c101b38 */
[----:B------:R-:W-:Y:S05]  /*10a00*/  BRA `(.L_x_12658) ;  /* 0x0000000800887947 */ /* 0x000fea0003800000 */
.L_x_12654:
[----:B------:R-:W2:Y:S01]  /*10a10*/  LDL R8, [R1+0x60] ;  /* 0x0000600001087983 */ /* 0x000ea20000100800 */
[----:B------:R-:W-:Y:S01]  /*10a20*/  ULDC.64 UR6, c[0x0][0xc08] ;  /* 0x0003020000067ab9 */ /* 0x000fe20000000a00 */
[----:B------:R-:W-:Y:S01]  /*10a30*/  ULDC.64 UR4, c[0x0][0xc00] ;  /* 0x0003000000047ab9 */ /* 0x000fe20000000a00 */
[----:B------:R-:W-:Y:S01]  /*10a40*/  ISETP.NE.U32.AND P1, PT, RZ, UR6, PT ;  /* 0x00000006ff007c0c */ /* 0x000fe2000bf25070 */
[----:B-----5:R-:W-:Y:S01]  /*10a50*/  IMAD.MOV.U32 R25, RZ, RZ, RZ ;  /* 0x000000ffff197224 */ /* 0x020fe200078e00ff */
        /* <DEDUP_REMOVED lines=11> */
[----:B------:R-:W-:Y:S02]  /*10b10*/  ISETP.GT.AND P3, PT, R75, 0xbf, PT ;  /* 0x000000bf4b00780c */ /* 0x000fe40003f64270 */
[----:B--2---:R-:W-:-:S13]  /*10b20*/  ISETP.NE.AND P2, PT, R8, RZ, PT ;  /* 0x000000ff0800720c */ /* 0x004fda0003f45270 */
[----:B------:R-:W1:Y:S02]  /*10b30*/  @!P2 LDC R8, c[0x0][0xad4] ;  /* 0x0002b500ff08ab82 */ /* 0x000e640000000800 */
[----:B-1----:R0:W-:Y:S01]  /*10b40*/  @!P2 STL [R1+0x60], R8 ;  /* 0x000060080100a387 */ /* 0x0021e20000100800 */
[----:B------:R-:W-:Y:S01]  /*10b50*/  ISETP.GT.AND P2, PT, R8, 0x1, PT ;  /* 0x000000010800780c */ /* 0x000fe20003f44270 */
[----:B------:R-:W-:-:S12]  /*10b60*/  @P1 BRA `(.L_x_12663) ;  /* 0x0000000000101947 */ /* 0x000fd80003800000 */
[----:B------:R-:W-:Y:S05]  /*10b70*/  @!P0 BRA `(.L_x_12663) ;  /* 0x00000000000c8947 */ /* 0x000fea0003800000 */
[----:B------:R-:W2:Y:S04]  /*10b80*/  LDG.E R0, desc[UR56][R4.64] ;  /* 0x0000003804007981 */ /* 0x000ea8000c1e1900 */
[----:B-----5:R-:W2:Y:S02]  /*10b90*/  LDG.E R21, desc[UR56][R4.64+0x4] ;  /* 0x0000043804157981 */ /* 0x020ea4000c1e1900 */
[----:B--2---:R-:W-:-:S07]  /*10ba0*/  IMAD.IADD R21, R21, 0x1, -R0 ;  /* 0x0000000115157824 */ /* 0x004fce00078e0a00 */
.L_x_12663:
[----:B------:R-:W-:Y:S01]  /*10bb0*/  BSSY B1, `(.L_x_12664) ;  /* 0x000003a000017945 */ /* 0x000fe20003800000 */
[----:B------:R-:W-:Y:S02]  /*10bc0*/  SEL R37, R74, RZ, !P0 ;  /* 0x000000ff4a257207 */ /* 0x000fe40004000000 */
[----:B------:R-:W-:Y:S02]  /*10bd0*/  SEL R63, R63, RZ, !P0 ;  /* 0x000000ff3f3f7207 */ /* 0x000fe40004000000 */
[----:B-----5:R-:W-:Y:S01]  /*10be0*/  SHF.R.S32.HI R24, RZ, 0x1f, R25 ;  /* 0x0000001fff187819 */ /* 0x020fe20000011419 */
[----:B------:R-:W-:Y:S06]  /*10bf0*/  @P3 BRA `(.L_x_12665) ;  /* 0x0000000000d43947 */ /* 0x000fec0003800000 */
[----:B------:R-:W2:Y:S01]  /*10c00*/  LDL R0, [R1+0x68] ;  /* 0x0000680001007983 */ /* 0x000ea20000100800 */
[----:B------:R-:W1:Y:S01]  /*10c10*/  LDC R26, c[0x0][0xbe8] ;  /* 0x0002fa00ff1a7b82 */ /* 0x000e620000000800 */
[----:B0-----:R-:W2:Y:S02]  /*10c20*/  S2R R4, SR_TID.X ;  /* 0x0000000000047919 */ /* 0x001ea40000002100 */
[----:B--2---:R-:W-:Y:S02]  /*10c30*/  IMAD R0, R0, 0xc0, R4 ;  /* 0x000000c000007824 */ /* 0x004fe400078e0204 */
[----:B-1----:R-:W-:Y:S02]  /*10c40*/  IMAD R4, R21, R26, RZ ;  /* 0x0000001a15047224 */ /* 0x002fe400078e02ff */
        /* <DEDUP_REMOVED lines=48> */
.L_x_12665:
[----:B------:R-:W-:Y:S05]  /*10f50*/  BSYNC B1 ;  /* 0x0000000000017941 */ /* 0x000fea0003800000 */
.L_x_12664:
[----:B------:R-:W-:Y:S05]  /*10f60*/  @P2 BRA `(.L_x_12658) ;  /* 0x0000000400302947 */ /* 0x000fea0003800000 */
[----:B------:R-:W2:Y:S01]  /*10f70*/  LDL.LU R12, [R1+0x58] ;  /* 0x00005800010c7983 */ /* 0x000ea20000300800 */
[----:B------:R-:W3:Y:S01]  /*10f80*/  LDC R10, c[0x0][0xbe8] ;  /* 0x0002fa00ff0a7b82 */ /* 0x000ee20000000800 */
[----:B------:R-:W-:Y:S01]  /*10f90*/  ULDC.64 UR4, c[0x0][0xaa0] ;  /* 0x0002a80000047ab9 */ /* 0x000fe20000000a00 */
[----:B------:R-:W-:Y:S01]  /*10fa0*/  IMAD R3, R3, 0x30, R62 ;  /* 0x0000003003037824 */ /* 0x000fe200078e023e */
[----:B------:R-:W4:Y:S01]  /*10fb0*/  LDL R26, [R1+0x68] ;  /* 0x00006800011a7983 */ /* 0x000f220000100800 */
[----:B------:R-:W-:Y:S01]  /*10fc0*/  IMAD R0, R24, UR4, RZ ;  /* 0x0000000418007c24 */ /* 0x000fe2000f8e02ff */
[----:B------:R-:W-:Y:S01]  /*10fd0*/  ULDC.64 UR6, c[0x0][0xaf0] ;  /* 0x0002bc0000067ab9 */ /* 0x000fe20000000a00 */
[----:B01----:R-:W-:-:S04]  /*10fe0*/  IMAD.WIDE.U32 R4, R25, UR4, RZ ;  /* 0x0000000419047c25 */ /* 0x003fc8000f8e00ff */
[----:B------:R-:W-:Y:S01]  /*10ff0*/  IMAD R7, R25, UR5, R0 ;  /* 0x0000000519077c24 */ /* 0x000fe2000f8e0200 */
[----:B------:R-:W-:Y:S01]  /*11000*/  ULDC.64 UR4, c[0x0][0xae8] ;  /* 0x0002ba0000047ab9 */ /* 0x000fe20000000a00 */
[----:B------:R-:W-:-:S03]  /*11010*/  IMAD R6, R63, UR6, RZ ;  /* 0x000000063f067c24 */ /* 0x000fc6000f8e02ff */
[----:B------:R-:W-:Y:S02]  /*11020*/  IADD3 R5, R5, R7, RZ ;  /* 0x0000000705057210 */ /* 0x000fe40007ffe0ff */
[----:B---3--:R-:W-:-:S13]  /*11030*/  ISETP.NE.AND P0, PT, R10, 0x1, PT ;  /* 0x000000010a00780c */ /* 0x008fda0003f05270 */
[----:B------:R-:W0:Y:S08]  /*11040*/  @P0 LDC R9, c[0x0][0xbec] ;  /* 0x0002fb00ff090b82 */ /* 0x000e300000000800 */
[----:B------:R-:W1:Y:S01]  /*11050*/  @P0 LDC R11, c[0x0][0xbf0] ;  /* 0x0002fc00ff0b0b82 */ /* 0x000e620000000800 */
[----:B--2---:R-:W-:-:S04]  /*11060*/  IMAD.WIDE.U32 R4, R12, UR4, R4 ;  /* 0x000000040c047c25 */ /* 0x004fc8000f8e0004 */
[----:B----4-:R-:W-:Y:S02]  /*11070*/  IMAD R8, R26, 0xc0, R3 ;  /* 0x000000c01a087824 */ /* 0x010fe400078e0203 */
[----:B------:R-:W-:Y:S01]  /*11080*/  IMAD R5, R12, UR5, R5 ;  /* 0x000000050c057c24 */ /* 0x000fe2000f8e0205 */
[----:B------:R-:W-:Y:S01]  /*11090*/  ULDC.64 UR4, c[0x0][0xae0] ;  /* 0x0002b80000047ab9 */ /* 0x000fe20000000a00 */
[----:B0-----:R-:W-:-:S04]  /*110a0*/  @P0 IMAD.HI.U32 R0, R8, R9, RZ ;  /* 0x0000000908000227 */ /* 0x001fc800078e00ff */
[----:B------:R-:W-:Y:S01]  /*110b0*/  IMAD.MOV.U32 R3, RZ, RZ, R8 ;  /* 0x000000ffff037224 */ /* 0x000fe200078e0008 */
[----:B-1----:R-:W-:Y:S01]  /*110c0*/  @P0 SHF.R.U32.HI R3, RZ, R11, R0 ;  /* 0x0000000bff030219 */ /* 0x002fe20000011600 */
[C---:B------:R-:W-:Y:S02]  /*110d0*/  IMAD R9, R37.reuse, UR7, R6 ;  /* 0x0000000725097c24 */ /* 0x040fe4000f8e0206 */
[----:B------:R-:W-:Y:S01]  /*110e0*/  IMAD.WIDE.U32 R4, R37, UR6, R4 ;  /* 0x0000000625047c25 */ /* 0x000fe2000f8e0004 */
[--C-:B------:R-:W-:Y:S01]  /*110f0*/  SHF.R.S32.HI R0, RZ, 0x1f, R3.reuse ;  /* 0x0000001fff007819 */ /* 0x100fe20000011403 */
[----:B------:R-:W-:Y:S02]  /*11100*/  ULDC.64 UR6, c[0x0][0xa80] ;  /* 0x0002a00000067ab9 */ /* 0x000fe40000000a00 */
[----:B------:R-:W-:Y:S02]  /*11110*/  IMAD.MOV R7, RZ, RZ, -R3 ;  /* 0x000000ffff077224 */ /* 0x000fe400078e0a03 */
[----:B------:R-:W-:-:S02]  /*11120*/  IMAD R0, R0, UR4, RZ ;  /* 0x0000000400007c24 */ /* 0x000fc4000f8e02ff */
        /* <DEDUP_REMOVED lines=10> */
[----:B------:R-:W-:Y:S02]  /*111d0*/  ULDC UR4, c[0x0][0xac8] ;  /* 0x0002b20000047ab9 */ /* 0x000fe40000000800 */
[----:B------:R-:W-:Y:S01]  /*111e0*/  ISETP.GE.AND P0, PT, R59, UR4, PT ;  /* 0x000000043b007c0c */ /* 0x000fe2000bf06270 */
[----:B------:R-:W-:Y:S01]  /*111f0*/  IMAD.IADD R3, R5, 0x1, R3 ;  /* 0x0000000105037824 */ /* 0x000fe200078e0203 */
[----:B------:R-:W-:Y:S01]  /*11200*/  LEA R7, P1, R4, UR6, 0x1 ;  /* 0x0000000604077c11 */ /* 0x000fe2000f8208ff */
[----:B------:R-:W-:-:S03]  /*11210*/  UMOV UR4, 0xffffffff ;  /* 0xffffffff00047882 */ /* 0x000fc60000000000 */
[----:B------:R-:W-:Y:S01]  /*11220*/  LEA.HI.X R20, R4, UR7, R3, 0x1, P1 ;  /* 0x0000000704147c11 */ /* 0x000fe200088f0c03 */
[----:B------:R-:W-:Y:S08]  /*11230*/  BRA.DIV UR4, `(.L_x_12666) ;  /* 0x0000007a04cc7947 */ /* 0x000ff0000b800000 */
[----:B------:R-:W0:Y:S01]  /*11240*/  SHFL.IDX PT, R3, R7, RZ, 0x181f ;  /* 0x00181fff07037589 */ /* 0x000e2200000e0000 */
[----:B------:R-:W-:Y:S02]  /*11250*/  IMAD R21, R21, R10, RZ ;  /* 0x0000000a15157224 */ /* 0x000fe400078e02ff */
[----:B------:R-:W-:Y:S01]  /*11260*/  IMAD R24, R26, 0xc0, R62 ;  /* 0x000000c01a187824 */ /* 0x000fe200078e023e */
[----:B------:R-:W1:Y:S03]  /*11270*/  SHFL.IDX PT, R0, R20, RZ, 0x181f ;  /* 0x00181fff14007589 */ /* 0x000e6600000e0000 */
[C---:B------:R-:W-:Y:S01]  /*11280*/  VIADD R8, R24.reuse, 0x30 ;  /* 0x0000003018087836 */ /* 0x040fe20000000000 */
[----:B------:R-:W2:Y:S01]  /*11290*/  SHFL.IDX PT, R5, R7, 0x1, 0x181f ;  /* 0x00381f0007057f89 */ /* 0x000ea200000e0000 */
[C---:B------:R-:W-:Y:S01]  /*112a0*/  ISETP.GE.OR P2, PT, R24.reuse, R21, P0 ;  /* 0x000000151800720c */ /* 0x040fe20000746670 */
[----:B------:R-:W-:-:S02]  /*112b0*/  VIADD R10, R24, 0x60 ;  /* 0x00000060180a7836 */ /* 0x000fc40000000000 */
[----:B------:R-:W3:Y:S01]  /*112c0*/  SHFL.IDX PT, R14, R7, 0x2, 0x181f ;  /* 0x00581f00070e7f89 */ /* 0x000ee200000e0000 */
[-C--:B------:R-:W-:Y:S02]  /*112d0*/  ISETP.GE.OR P3, PT, R8, R21.reuse, P0 ;  /* 0x000000150800720c */ /* 0x080fe40000766670 */
[----:B------:R-:W-:Y:S01]  /*112e0*/  ISETP.GE.OR P4, PT, R10, R21, P0 ;  /* 0x000000150a00720c */ /* 0x000fe20000786670 */
[----:B------:R-:W4:Y:S04]  /*112f0*/  SHFL.IDX PT, R4, R20, 0x1, 0x181f ;  /* 0x00381f0014047f89 */ /* 0x000f2800000e0000 */
[----:B------:R-:W5:Y:S02]  /*11300*/  SHFL.IDX PT, R6, R20, 0x2, 0x181f ;  /* 0x00581f0014067f89 */ /* 0x000f6400000e0000 */
[----:B0-----:R-:W-:-:S04]  /*11310*/  @!P2 LEA R10, P5, R59, R3, 0x1 ;  /* 0x000000033b0aa211 */ /* 0x001fc800078a08ff */
[C---:B-1----:R-:W-:Y:S02]  /*11320*/  @!P2 LEA.HI.X R3, R59.reuse, R0, R58, 0x1, P5 ;  /* 0x000000003b03a211 */ /* 0x042fe400028f0c3a */
[----:B------:R0:W1:Y:S01]  /*11330*/  SHFL.IDX PT, R0, R20, 0x3, 0x181f ;  /* 0x00781f0014007f89 */ /* 0x00006200000e0000 */
[C---:B--2---:R-:W-:Y:S02]  /*11340*/  @!P3 LEA R8, P1, R59.reuse, R5, 0x1 ;  /* 0x000000053b08b211 */ /* 0x044fe400078208ff */
[----:B------:R-:W-:Y:S01]  /*11350*/  @!P2 IMAD.MOV.U32 R11, RZ, RZ, R3 ;  /* 0x000000ffff0ba224 */ /* 0x000fe200078e0003 */
[----:B---3--:R-:W-:-:S04]  /*11360*/  @!P4 LEA R25, P5, R59, R14, 0x1 ;  /* 0x0000000e3b19c211 */ /* 0x008fc800078a08ff */
[----:B------:R0:W-:Y:S01]  /*11370*/  @!P2 ST.E.128 desc[UR56][R10.64], RZ ;  /* 0x000000ff0a00a985 */ /* 0x0001e2000c101d38 */
[C-C-:B----4-:R-:W-:Y:S01]  /*11380*/  @!P3 LEA.HI.X R9, R59.reuse, R4, R58.reuse, 0x1, P1 ;  /* 0x000000043b09b211 */ /* 0x150fe200008f0c3a */
[----:B------:R-:W-:Y:S02]  /*11390*/  @!P4 IMAD.MOV.U32 R4, RZ, RZ, R25 ;  /* 0x000000ffff04c224 */ /* 0x000fe400078e0019 */
[----:B------:R0:W2:Y:S01]  /*113a0*/  SHFL.IDX PT, R14, R7, 0x3, 0x181f ;  /* 0x00781f00070e7f89 */ /* 0x0000a200000e0000 */
[----:B-----5:R-:W-:-:S03]  /*113b0*/  @!P4 LEA.HI.X R5, R59, R6, R58, 0x1, P5 ;  /* 0x000000063b05c211 */ /* 0x020fc600028f0c3a */
[----:B------:R0:W-:Y:S04]  /*113c0*/  @!P3 ST.E.128 desc[UR56][R8.64], RZ ;  /* 0x000000ff0800b985 */ /* 0x0001e8000c101d38 */
[----:B------:R0:W-:Y:S02]  /*113d0*/  @!P4 ST.E.128 desc[UR56][R4.64], RZ ;  /* 0x000000ff0400c985 */ /* 0x0001e4000c101d38 */
.L_x_12855:
[----:B------:R-:W-:-:S05]  /*113e0*/  VIADD R24, R24, 0x90 ;  /* 0x0000009018187836 */ /* 0x000fca0000000000 */
[----:B------:R-:W-:-:S13]  /*113f0*/  ISETP.GE.OR P0, PT, R24, R21, P0 ;  /* 0x000000151800720c */ /* 0x000fda0000706670 */
[----:B--2---:R-:W-:-:S04]  /*11400*/  @!P0 LEA R14, P1, R59, R14, 0x1 ;  /* 0x0000000e3b0e8211 */ /* 0x004fc800078208ff */
[----:B-1----:R-:W-:-:S05]  /*11410*/  @!P0 LEA.HI.X R15, R59, R0, R58, 0x1, P1 ;  /* 0x000000003b0f8211 */ /* 0x002fca00008f0c3a */
[----:B------:R2:W-:Y:S04]  /*11420*/  @!P0 ST.E.128 desc[UR56][R14.64], RZ ;  /* 0x000000ff0e008985 */ /* 0x0005e8000c101d38 */
.L_x_12658:
[----:B------:R-:W-:Y:S05]  /*11430*/  BSYNC B0 ;  /* 0x0000000000007941 */ /* 0x000fea0003800000 */
.L_x_12653:
[----:B------:R-:W-:Y:S02]  /*11440*/  ULDC UR4, c[0x0][0xc3c] ;  /* 0x00030f0000047ab9 */ /* 0x000fe40000000800 */
[----:B------:R-:W-:-:S13]  /*11450*/  ISETP.GE.AND P0, PT, R35, UR4, PT ;  /* 0x0000000423007c0c */ /* 0x000fda000bf06270 */
[----:B------:R-:W-:Y:S05]  /*11460*/  @!P0 BRA `(.L_x_12667) ;  /* 0xfffffefc00348947 */ /* 0x000fea000383ffff */
[----:B------:R-:W-:Y:S05]  /*11470*/  BRA `(.L_x_12537) ;  /* 0x0000006800c87947 */ /* 0x000fea0003800000 */
.L_x_12535:
        /* <DEDUP_REMOVED lines=18> */
.L_x_12668:
        /* <DEDUP_REMOVED lines=44> */
.L_x_12672:
        /* <DEDUP_REMOVED lines=36> */
.L_x_12670:
        /* <DEDUP_REMOVED lines=19> */
.L_x_12673:
        /* <DEDUP_REMOVED lines=16> */
[-C--:B------:R-:W-:Y:S01]  /*11cd0*/  @!P1 IADD3 R9, R9, -R4.reuse, RZ ;  /* 0x8000000409099210 */ /* 0x080fe20007ffe0ff */
[----:B------:R-:W-:Y:S01]  /*11ce0*/  @!P1 VIADD R2, R2, 0x1 ;  /* 0x0000000102029836 */ /* 0x000fe20000000000 */
[----:B------:R-:W0:Y:S01]  /*11cf0*/  F2I.FTZ.U32.TRUNC.NTZ R3, R3 ;  /* 0x0000000300037305 */ /* 0x000e22000021f000 */
        /* <DEDUP_REMOVED lines=35> */
.L_x_12671:
[----:B------:R-:W-:Y:S02]  /*11f30*/  IMAD.MOV.U32 R25, RZ, RZ, RZ ;  /* 0x000000ffff197224 */ /* 0x000fe400078e00ff */
[----:B------:R-:W-:Y:S02]  /*11f40*/  IMAD.U32 R24, RZ, RZ, UR6 ;  /* 0x00000006ff187e24 */ /* 0x000fe4000f8e00ff */
[----:B------:R-:W-:-:S07]  /*11f50*/  IMAD.MOV.U32 R26, RZ, RZ, RZ ;  /* 0x000000ffff1a7224 */ /* 0x000fce00078e00ff */
.L_x_12674:
[----:B------:R-:W-:-:S13]  /*11f60*/  ISETP.NE.AND P0, PT, R0, RZ, PT ;  /* 0x000000ff0000720c */ /* 0x000fda0003f05270 */
[----:B------:R-:W0:Y:S01]  /*11f70*/  @!P0 S2R R3, SR_CgaCtaId ;  /* 0x0000000000038919 */ /* 0x000e220000008800 */
[----:B------:R-:W-:-:S04]  /*11f80*/  @!P0 MOV R0, 0x400 ;  /* 0x0000040000008802 */ /* 0x000fc80000000f00 */
[----:B0-----:R-:W-:-:S05]  /*11f90*/  @!P0 LEA R0, R3, R0, 0x18 ;  /* 0x0000000003008211 */ /* 0x001fca00078ec0ff */
[----:B------:R0:W-:Y:S01]  /*11fa0*/  @!P0 STS.128 [R0+0x308d0], R24 ;  /* 0x0308d01800008388 */ /* 0x0001e20000000c00 */
[----:B------:R-:W-:Y:S06]  /*11fb0*/  BAR.ARV 0x5, 0x200 ;  /* 0x0148000000007b1d */ /* 0x000fec0000002000 */
.L_x_12669:
[----:B------:R2:W-:Y:S01]  /*11fc0*/  STL [R1+0x38], RZ ;  /* 0x000038ff01007387 */ /* 0x0005e20000100800 */
[----:B------:R-:W-:Y:S01]  /*11fd0*/  ULDC UR4, c[0x0][0xc3c] ;  /* 0x00030f0000047ab9 */ /* 0x000fe20000000800 */
[----:B------:R-:W-:Y:S01]  /*11fe0*/  IMAD.MOV.U32 R28, RZ, RZ, 0x1 ;  /* 0x00000001ff1c7424 */ /* 0x000fe200078e00ff */
[----:B-1----:R-:W-:Y:S01]  /*11ff0*/  ISETP.GE.AND P0, PT, R27, UR4, PT ;  /* 0x000000041b007c0c */ /* 0x002fe2000bf06270 */
[----:B------:R-:W-:-:S12]  /*12000*/  IMAD.MOV.U32 R18, RZ, RZ, RZ ;  /* 0x000000ffff127224 */ /* 0x000fd800078e00ff */
[----:B--2---:R-:W-:Y:S05]  /*12010*/  @P0 BRA `(.L_x_12675) ;  /* 0x0000005c00040947 */ /* 0x004fea0003800000 */
[----:B------:R-:W1:Y:S01]  /*12020*/  S2R R5, SR_TID.X ;  /* 0x0000000000057919 */ /* 0x000e620000002100 */
[----:B------:R-:W2:Y:S01]  /*12030*/  S2UR UR5, SR_CgaCtaId ;  /* 0x00000000000579c3 */ /* 0x000ea20000008800 */
[----:B------:R-:W-:Y:S01]  /*12040*/  UMOV UR4, 0x400 ;  /* 0x0000040000047882 */ /* 0x000fe20000000000 */
[----:B------:R-:W-:Y:S01]  /*12050*/  BSSY B8, `(.L_x_12675) ;  /* 0x00005bd000087945 */ /* 0x000fe20003800000 */
[----:B------:R-:W-:Y:S01]  /*12060*/  STL [R1+0x38], RZ ;  /* 0x000038ff01007387 */ /* 0x000fe20000100800 */
[----:B------:R-:W-:Y:S01]  /*12070*/  IMAD.MOV.U32 R29, RZ, RZ, RZ ;  /* 0x000000ffff1d7224 */ /* 0x000fe200078e00ff */
[----:B------:R-:W-:Y:S01]  /*12080*/  ULDC.64 UR38, c[0x0][0x198] ;  /* 0x0000660000267ab9 */ /* 0x000fe20000000a00 */
[----:B------:R-:W-:Y:S01]  /*12090*/  IMAD.MOV.U32 R18, RZ, RZ, RZ ;  /* 0x000000ffff127224 */ /* 0x000fe200078e00ff */
[----:B------:R-:W-:Y:S01]  /*120a0*/  ULDC UR36, c[0x0][0xc] ;  /* 0x0000030000247ab9 */ /* 0x000fe20000000800 */
[----:B------:R-:W-:Y:S01]  /*120b0*/  IMAD.MOV.U32 R28, RZ, RZ, 0x1 ;  /* 0x00000001ff1c7424 */ /* 0x000fe200078e00ff */
[----:B--2---:R-:W-:-:S06]  /*120c0*/  ULEA UR4, UR5, UR4, 0x18 ;  /* 0x0000000405047291 */ /* 0x004fcc000f8ec03f */
[----:B------:R-:W-:Y:S01]  /*120d0*/  IMAD.U32 R16, RZ, RZ, UR4 ;  /* 0x00000004ff107e24 */ /* 0x000fe2000f8e00ff */
[C---:B-1----:R-:W-:Y:S01]  /*120e0*/  LOP3.LUT R4, R5.reuse, 0x7f, RZ, 0xc0, !PT ;  /* 0x0000007f05047812 */ /* 0x042fe200078ec0ff */
[----:B0-----:R-:W-:-:S04]  /*120f0*/  IMAD.SHL.U32 R0, R5, 0x8, RZ ;  /* 0x0000000805007824 */ /* 0x001fc800078e00ff */
[----:B------:R-:W-:Y:S01]  /*12100*/  IMAD.SHL.U32 R3, R4, 0x8, RZ ;  /* 0x0000000804037824 */ /* 0x000fe200078e00ff */
[----:B------:R-:W-:Y:S01]  /*12110*/  LOP3.LUT R2, R0, 0x1f8, RZ, 0xc0, !PT ;  /* 0x000001f800027812 */ /* 0x000fe200078ec0ff */
[----:B------:R-:W-:Y:S01]  /*12120*/  IMAD.MOV.U32 R0, RZ, RZ, 0x1 ;  /* 0x00000001ff007424 */ /* 0x000fe200078e00ff */
[----:B------:R-:W-:Y:S02]  /*12130*/  SHF.R.U32.HI R4, RZ, 0x3, R4 ;  /* 0x00000003ff047819 */ /* 0x000fe40000011604 */
[----:B------:R-:W-:Y:S02]  /*12140*/  LOP3.LUT R2, R2, 0x38, R5, 0x78, !PT ;  /* 0x0000003802027812 */ /* 0x000fe400078e7805 */
[----:B------:R0:W-:Y:S02]  /*12150*/  STL [R1+0x4], R0 ;  /* 0x0000040001007387 */ /* 0x0001e40000100800 */
[----:B------:R-:W-:Y:S01]  /*12160*/  LOP3.LUT R3, R2, 0x200, R3, 0xf8, !PT ;  /* 0x0000020002037812 */ /* 0x000fe200078ef803 */
[----:B------:R-:W-:-:S05]  /*12170*/  IMAD.SHL.U32 R2, R5, 0x10, RZ ;  /* 0x0000001005027824 */ /* 0x000fca00078e00ff */
[----:B------:R-:W-:Y:S01]  /*12180*/  LOP3.LUT R2, R4, 0x70, R2, 0xf8, !PT ;  /* 0x0000007004027812 */ /* 0x000fe200078ef802 */
[----:B0-----:R-:W-:-:S05]  /*12190*/  IMAD R0, R3, 0x2, R16 ;  /* 0x0000000203007824 */ /* 0x001fca00078e0210 */
[----:B------:R0:W-:Y:S02]  /*121a0*/  STL [R1+0x10], R0 ;  /* 0x0000100001007387 */ /* 0x0001e40000100800 */
.L_x_12799:
[----:B-1----:R-:W1:Y:S02]  /*121b0*/  LDC.64 R2, c[0x0][0xc88] ;  /* 0x00032200ff027b82 */ /* 0x002e640000000a00 */
[----:B-1----:R-:W-:-:S05]  /*121c0*/  IMAD.WIDE R2, R27, 0x4, R2 ;  /* 0x000000041b027825 */ /* 0x002fca00078e0202 */
[----:B0-----:R-:W0:Y:S01]  /*121d0*/  LDG.E R13, desc[UR56][R2.64] ;  /* 0x00000038020d7981 */ /* 0x001e22000c1e1900 */
[----:B------:R-:W-:Y:S05]  /*121e0*/  YIELD ;  /* 0x0000000000007946 */ /* 0x000fea0003800000 */
[----:B------:R-:W-:Y:S01]  /*121f0*/  ULDC.64 UR4, c[0x0][0xa28] ;  /* 0x00028a0000047ab9 */ /* 0x000fe20000000a00 */
[----:B------:R-:W-:Y:S02]  /*12200*/  CS2R R8, SRZ ;  /* 0x0000000000087805 */ /* 0x000fe4000001ff00 */
[----:B------:R-:W-:Y:S01]  /*12210*/  ISETP.NE.U32.AND P0, PT, RZ, UR4, PT ;  /* 0x00000004ff007c0c */ /* 0x000fe2000bf05070 */
[----:B------:R-:W-:-:S03]  /*12220*/  ULDC.64 UR6, c[0x0][0xa00] ;  /* 0x0002800000067ab9 */ /* 0x000fc60000000a00 */
[----:B------:R-:W-:Y:S02]  /*12230*/  ISETP.NE.AND.EX P0, PT, RZ, UR5, PT, P0 ;  /* 0x00000005ff007c0c */ /* 0x000fe4000bf05300 */
[----:B0-----:R-:W-:Y:S01]  /*12240*/  SHF.R.S32.HI R0, RZ, 0x1f, R13 ;  /* 0x0000001fff007819 */ /* 0x001fe2000001140d */
[----:B------:R-:W-:-:S10]  /*12250*/  IMAD.SHL.U32 R19, R13, 0x4, RZ ;  /* 0x000000040d137824 */ /* 0x000fd400078e00ff */
[C---:B------:R-:W-:Y:S01]  /*12260*/  @P0 LEA R4, P1, R13.reuse, UR4, 0x2 ;  /* 0x000000040d040c11 */ /* 0x040fe2000f8210ff */
[----:B------:R-:W-:Y:S01]  /*12270*/  STL [R1+0x14], R13 ;  /* 0x0000140d01007387 */ /* 0x000fe20000100800 */
[C-C-:B------:R-:W-:Y:S02]  /*12280*/  SHF.L.U64.HI R22, R13.reuse, 0x2, R0.reuse ;  /* 0x000000020d167819 */ /* 0x140fe40000010200 */
[----:B--2---:R-:W-:Y:S01]  /*12290*/  @P0 LEA.HI.X R5, R13, UR5, R0, 0x2, P1 ;  /* 0x000000050d050c11 */ /* 0x004fe200088f1400 */
[----:B------:R-:W-:Y:S01]  /*122a0*/  ULDC.64 UR4, c[0x0][0xa08] ;  /* 0x0002820000047ab9 */ /* 0x000fe20000000a00 */
[----:B------:R-:W-:Y:S01]  /*122b0*/  ISETP.NE.U32.AND P1, PT, RZ, UR6, PT ;  /* 0x00000006ff007c0c */ /* 0x000fe2000bf25070 */
[----:B------:R0:W-:Y:S01]  /*122c0*/  STL [R1+0x2c], R0 ;  /* 0x00002c0001007387 */ /* 0x0001e20000100800 */
[----:B------:R-:W-:-:S03]  /*122d0*/  IADD3 R2, P2, R19, UR6, RZ ;  /* 0x0000000613027c10 */ /* 0x000fc6000ff5e0ff */
[----:B------:R1:W5:Y:S01]  /*122e0*/  @P0 LDG.E R9, desc[UR56][R4.64] ;  /* 0x0000003804090981 */ /* 0x000362000c1e1900 */
[----:B------:R-:W-:Y:S01]  /*122f0*/  ISETP.NE.AND.EX P0, PT, RZ, UR7, PT, P1 ;  /* 0x00000007ff007c0c */ /* 0x000fe2000bf05310 */
[----:B------:R-:W-:Y:S01]  /*12300*/  IMAD.MOV.U32 R12, RZ, RZ, RZ ;  /* 0x000000ffff0c7224 */ /* 0x000fe200078e00ff */
[C---:B------:R-:W-:Y:S01]  /*12310*/  IADD3.X R3, R22.reuse, UR7, RZ, P2, !PT ;  /* 0x0000000716037c10 */ /* 0x040fe200097fe4ff */
[----:B------:R-:W-:Y:S01]  /*12320*/  ULDC.64 UR6, c[0x0][0xa10] ;  /* 0x0002840000067ab9 */ /* 0x000fe20000000a00 */
[----:B------:R-:W-:Y:S01]  /*12330*/  ISETP.NE.U32.AND P1, PT, RZ, UR4, PT ;  /* 0x00000004ff007c0c */ /* 0x000fe2000bf25070 */
[----:B0-----:R-:W-:Y:S01]  /*12340*/  IMAD.MOV.U32 R0, RZ, RZ, RZ ;  /* 0x000000ffff007224 */ /* 0x001fe200078e00ff */
[C---:B------:R-:W-:Y:S02]  /*12350*/  IADD3 R6, P3, R19.reuse, UR4, RZ ;  /* 0x0000000413067c10 */ /* 0x040fe4000ff7e0ff */
[----:B------:R-:W-:Y:S02]  /*12360*/  ISETP.NE.AND.EX P1, PT, RZ, UR5, PT, P1 ;  /* 0x00000005ff007c0c */ /* 0x000fe4000bf25310 */
[----:B------:R-:W-:Y:S01]  /*12370*/  IADD3.X R7, R22, UR5, RZ, P3, !PT ;  /* 0x0000000516077c10 */ /* 0x000fe20009ffe4ff */
[----:B------:R-:W-:Y:S01]  /*12380*/  ULDC.64 UR4, c[0x0][0xa18] ;  /* 0x0002860000047ab9 */ /* 0x000fe20000000a00 */
[----:B-1----:R-:W-:Y:S01]  /*12390*/  IADD3 R4, P4, R19, UR6, RZ ;  /* 0x0000000613047c10 */ /* 0x002fe2000ff9e0ff */
[----:B------:R-:W2:Y:S01]  /*123a0*/  @P0 LDG.E R8, desc[UR56][R2.64] ;  /* 0x0000003802080981 */ /* 0x000ea2000c1e1900 */
[----:B------:R-:W-:-:S02]  /*123b0*/  ISETP.NE.U32.AND P3, PT, RZ, UR4, PT ;  /* 0x00000004ff007c0c */ /* 0x000fc4000bf65070 */
[----:B------:R-:W-:Y:S02]  /*123c0*/  IADD3.X R5, R22, UR7, RZ, P4, !PT ;  /* 0x0000000716057c10 */ /* 0x000fe4000a7fe4ff */
[----:B------:R-:W-:Y:S02]  /*123d0*/  ISETP.NE.AND.EX P3, PT, RZ, UR5, PT, P3 ;  /* 0x00000005ff007c0c */ /* 0x000fe4000bf65330 */
[----:B------:R-:W-:Y:S01]  /*123e0*/  ISETP.NE.U32.AND P2, PT, RZ, UR6, PT ;  /* 0x00000006ff007c0c */ /* 0x000fe2000bf45070 */
[----:B------:R-:W5:Y:S03]  /*123f0*/  @P1 LDG.E R12, desc[UR56][R6.64] ;  /* 0x00000038060c1981 */ /* 0x000f66000c1e1900 */
[----:B------:R-:W-:-:S07]  /*12400*/  ISETP.NE.AND.EX P2, PT, RZ, UR7, PT, P2 ;  /* 0x00000007ff007c0c */ /* 0x000fce000bf45320 */
[----:B------:R-:W-:Y:S01]  /*12410*/  @P3 IADD3 R10, P4, R19, UR4, RZ ;  /* 0x00000004130a3c10 */ /* 0x000fe2000ff9e0ff */
[----:B------:R-:W-:-:S03]  /*12420*/  ULDC UR4, c[0x0][0x288] ;  /* 0x0000a20000047ab9 */ /* 0x000fc60000000800 */
[----:B------:R-:W-:Y:S02]  /*12430*/  @P3 IADD3.X R11, R22, UR5, RZ, P4, !PT ;  /* 0x00000005160b3c10 */ /* 0x000fe4000a7fe4ff */
        /* <DEDUP_REMOVED lines=12> */
[----:B0-----:R-:W-:Y:S01]  /*12500*/  MOV R10, UR4 ;  /* 0x00000004000a7c02 */ /* 0x001fe20008000f00 */
[----:B--2---:R0:W-:Y:S02]  /*12510*/  STL [R1+0x3c], R8 ;  /* 0x00003c0801007387 */ /* 0x0041e40000100800 */
[----:B0-----:R-:W-:Y:S01]  /*12520*/  IMAD.U32 R8, RZ, RZ, UR5 ;  /* 0x00000005ff087e24 */ /* 0x001fe2000f8e00ff */
[----:B---3--:R-:W-:Y:S06]  /*12530*/  @P3 BRA `(.L_x_12676) ;  /* 0x0000000000143947 */ /* 0x008fec0003800000 */
[----:B------:R-:W-:Y:S05]  /*12540*/  @!P0 BRA `(.L_x_12676) ;  /* 0x0000000000108947 */ /* 0x000fea0003800000 */
[----:B------:R-:W2:Y:S04]  /*12550*/  LDG.E R11, desc[UR56][R2.64] ;  /* 0x00000038020b7981 */ /* 0x000ea8000c1e1900 */
[----:B------:R-:W2:Y:S02]  /*12560*/  LDG.E R2, desc[UR56][R2.64+0x4] ;  /* 0x0000043802027981 */ /* 0x000ea4000c1e1900 */
[----:B--2---:R-:W-:-:S05]  /*12570*/  IMAD.IADD R2, R2, 0x1, -R11 ;  /* 0x0000000102027824 */ /* 0x004fca00078e0a0b */
[----:B------:R0:W-:Y:S02]  /*12580*/  STL [R1+0x3c], R2 ;  /* 0x00003c0201007387 */ /* 0x0001e40000100800 */
.L_x_12676:
[----:B------:R-:W-:Y:S01]  /*12590*/  ULDC.64 UR4, c[0x0][0xa20] ;  /* 0x0002880000047ab9 */ /* 0x000fe20000000a00 */
[C---:B------:R-:W-:Y:S01]  /*125a0*/  LOP3.LUT R11, R26.reuse, 0xff000000, RZ, 0xc0, !PT ;  /* 0xff0000001a0b7812 */ /* 0x040fe200078ec0ff */
[----:B------:R-:W-:Y:S01]  /*125b0*/  IMAD.MOV.U32 R23, RZ, RZ, R13 ;  /* 0x000000ffff177224 */ /* 0x000fe200078e000d */
[----:B------:R-:W-:Y:S02]  /*125c0*/  ISETP.NE.U32.AND P0, PT, RZ, UR4, PT ;  /* 0x00000004ff007c0c */ /* 0x000fe4000bf05070 */
[----:B------:R-:W-:Y:S02]  /*125d0*/  SHF.R.U32.HI R11, RZ, 0x8, R11 ;  /* 0x00000008ff0b7819 */ /* 0x000fe4000001160b */
[----:B------:R-:W-:Y:S02]  /*125e0*/  ISETP.NE.AND.EX P0, PT, RZ, UR5, PT, P0 ;  /* 0x00000005ff007c0c */ /* 0x000fe4000bf05300 */
[C---:B0-----:R-:W-:Y:S02]  /*125f0*/  LOP3.LUT R2, R26.reuse, 0xff0000, RZ, 0xc0, !PT ;  /* 0x00ff00001a027812 */ /* 0x041fe400078ec0ff */
        /* <DEDUP_REMOVED lines=8> */
.L_x_12677:
[----:B------:R-:W-:Y:S05]  /*12680*/  @!P1 BRA `(.L_x_12678) ;  /* 0x00000000000c9947 */ /* 0x000fea0003800000 */
[----:B------:R-:W2:Y:S04]  /*12690*/  LDG.E R10, desc[UR56][R6.64] ;  /* 0x00000038060a7981 */ /* 0x000ea8000c1e1900 */
[----:B------:R-:W2:Y:S02]  /*126a0*/  LDG.E R6, desc[UR56][R6.64+0x4] ;  /* 0x0000043806067981 */ /* 0x000ea4000c1e1900 */
[----:B--2---:R-:W-:-:S07]  /*126b0*/  IMAD.IADD R10, R6, 0x1, -R10 ;  /* 0x00000001060a7824 */ /* 0x004fce00078e0a0a */
.L_x_12678:
[----:B0-----:R-:W2:Y:S01]  /*126c0*/  @P2 LDG.E R2, desc[UR56][R4.64] ;  /* 0x0000003804022981 */ /* 0x001ea2000c1e1900 */
[----:B-----5:R-:W-:-:S03]  /*126d0*/  IMAD.IADD R10, R10, 0x1, -R9 ;  /* 0x000000010a0a7824 */ /* 0x020fc600078e0a09 */
[----:B------:R-:W2:Y:S01]  /*126e0*/  @P2 LDG.E R4, desc[UR56][R4.64+0x4] ;  /* 0x0000043804042981 */ /* 0x000ea2000c1e1900 */
[----:B------:R-:W-:Y:S01]  /*126f0*/  LOP3.LUT R13, R11, 0xff, RZ, 0xc0, !PT ;  /* 0x000000ff0b0d7812 */ /* 0x000fe200078ec0ff */
[----:B------:R-:W-:Y:S01]  /*12700*/  BSSY B0, `(.L_x_12679) ;  /* 0x000002b000007945 */ /* 0x000fe20003800000 */
        /* <DEDUP_REMOVED lines=9> */
[----:B------:R-:W-:Y:S01]  /*127a0*/  SHF.R.U32.HI R4, RZ, 0x10, R11 ;  /* 0x00000010ff047819 */ /* 0x000fe2000001160b */
[----:B------:R-:W-:Y:S01]  /*127b0*/  IMAD.MOV.U32 R3, RZ, RZ, RZ ;  /* 0x000000ffff037224 */ /* 0x000fe200078e00ff */
[----:B------:R-:W-:Y:S06]  /*127c0*/  @!P1 BRA `(.L_x_12680) ;  /* 0x0000000000789947 */ /* 0x000fec0003800000 */
[----:B------:R-:W-:Y:S01]  /*127d0*/  ISETP.NE.AND P0, PT, R4, RZ, PT ;  /* 0x000000ff0400720c */ /* 0x000fe20003f05270 */
[----:B------:R-:W-:-:S03]  /*127e0*/  ULDC UR4, c[0x0][0x9f0] ;  /* 0x00027c0000047ab9 */ /* 0x000fc60000000800 */
[----:B------:R-:W-:-:S04]  /*127f0*/  SEL R5, R4, UR4, P0 ;  /* 0x0000000404057c07 */ /* 0x000fc80008000000 */
[----:B------:R-:W-:Y:S02]  /*12800*/  IABS R6, R5 ;  /* 0x0000000500067213 */ /* 0x000fe40000000000 */
[----:B------:R-:W-:Y:S02]  /*12810*/  IADD3 R7, R5, -0x1, R12 ;  /* 0xffffffff05077810 */ /* 0x000fe40007ffe00c */
[----:B------:R-:W1:Y:S08]  /*12820*/  I2F.RP R2, R6 ;  /* 0x0000000600027306 */ /* 0x000e700000209400 */
        /* <DEDUP_REMOVED lines=24> */
.L_x_12680:
[----:B------:R-:W-:Y:S05]  /*129b0*/  BSYNC B0 ;  /* 0x0000000000007941 */ /* 0x000fea0003800000 */
.L_x_12679:
[-C--:B------:R-:W-:Y:S01]  /*129c0*/  IMAD R2, R13, R3.reuse, RZ ;  /* 0x000000030d027224 */ /* 0x080fe200078e02ff */
[----:B------:R-:W-:Y:S04]  /*129d0*/  BSSY B0, `(.L_x_12681) ;  /* 0x00000db000007945 */ /* 0x000fe80003800000 */
[C---:B------:R-:W-:Y:S01]  /*129e0*/  VIADDMNMX R3, R2.reuse, R3, R12, PT ;  /* 0x0000000302037246 */ /* 0x040fe2000380010c */
[----:B------:R-:W-:-:S04]  /*129f0*/  IMAD R2, R2, 0xc0, -R10 ;  /* 0x000000c002027824 */ /* 0x000fc800078e0a0a */
[----:B------:R-:W-:Y:S01]  /*12a00*/  IMAD R3, R3, 0xc0, -R10 ;  /* 0x000000c003037824 */ /* 0x000fe200078e0a0a */
[----:B------:R-:W-:-:S04]  /*12a10*/  VIMNMX R2, RZ, R2, !PT ;  /* 0x00000002ff027248 */ /* 0x000fc80007fe0100 */
[----:B------:R-:W-:-:S04]  /*12a20*/  VIMNMX R3, R3, R8, PT ;  /* 0x0000000803037248 */ /* 0x000fc80003fe0100 */
[----:B------:R-:W-:-:S13]  /*12a30*/  ISETP.GT.AND P0, PT, R3, R2, PT ;  /* 0x000000020300720c */ /* 0x000fda0003f04270 */
[----:B------:R-:W-:Y:S02]  /*12a40*/  @P0 VIADD R5, R3, 0xbf ;  /* 0x000000bf03050836 */ /* 0x000fe40000000000 */
[----:B------:R-:W-:-:S04]  /*12a50*/  IMAD.WIDE.U32 R2, R2, -0x55555555, RZ ;  /* 0xaaaaaaab02027825 */ /* 0x000fc800078e00ff */
[----:B------:R-:W-:Y:S01]  /*12a60*/  @P0 IMAD.HI R2, R5, 0x2aaaaaab, RZ ;  /* 0x2aaaaaab05020827 */ /* 0x000fe200078e02ff */
[----:B------:R-:W-:-:S04]  /*12a70*/  SHF.R.U32.HI R3, RZ, 0x7, R3 ;  /* 0x00000007ff037819 */ /* 0x000fc80000011603 */
[----:B------:R-:W-:Y:S01]  /*12a80*/  @P0 SHF.R.U32.HI R6, RZ, 0x1f, R2 ;  /* 0x0000001fff060819 */ /* 0x000fe20000011602 */
[----:B------:R-:W-:-:S03]  /*12a90*/  IMAD.MOV.U32 R5, RZ, RZ, R3 ;  /* 0x000000ffff057224 */ /* 0x000fc600078e0003 */
[----:B------:R-:W-:Y:S02]  /*12aa0*/  @P0 LEA.HI.SX32 R5, R2, R6, 0x1b ;  /* 0x0000000602050211 */ /* 0x000fe400078fdaff */
[----:B------:R-:W-:Y:S02]  /*12ab0*/  PLOP3.LUT P0, PT, PT, PT, PT, 0x80, 0x0 ;  /* 0x000000000000781c */ /* 0x000fe40003f0f070 */
        /* <DEDUP_REMOVED lines=9> */
.L_x_12858:
[----:B--2---:R-:W-:Y:S02]  /*12b50*/  ISETP.NE.AND P0, PT, R14, RZ, PT ;  /* 0x000000ff0e00720c */ /* 0x004fe40003f05270 */
[----:B------:R-:W-:-:S11]  /*12b60*/  PLOP3.LUT P6, PT, PT, PT, PT, 0x8, 0x0 ;  /* 0x000000000000781c */ /* 0x000fd60003fce170 */
[----:B------:R-:W-:Y:S05]  /*12b70*/  @P0 BRA `(.L_x_12684) ;  /* 0x00000000000c0947 */ /* 0x000fea0003800000 */
[----:B------:R-:W-:-:S03]  /*12b80*/  UMOV UR4, 0xffffffff ;  /* 0xffffffff00047882 */ /* 0x000fc60000000000 */
[----:B------:R-:W-:Y:S05]  /*12b90*/  BRA.DIV UR4, `(.L_x_12685) ;  /* 0x0000006604a87947 */ /* 0x000fea000b800000 */
[----:B------:R-:W-:-:S13]  /*12ba0*/  ELECT P6, URZ, PT ;  /* 0x00000000003f782f */ /* 0x000fda00038c0000 */
.L_x_12684:
        /* <DEDUP_REMOVED lines=9> */
.L_x_12861:
[----:B------:R-:W-:Y:S05]  /*12c40*/  BSYNC B1 ;  /* 0x0000000000017941 */ /* 0x000fea0003800000 */
.L_x_12686:
[----:B------:R-:W-:Y:S04]  /*12c50*/  BSSY B1, `(.L_x_12688) ;  /* 0x000004e000017945 */ /* 0x000fe80003800000 */
[----:B------:R-:W-:Y:S05]  /*12c60*/  @!P6 BRA `(.L_x_12689) ;  /* 0x000000040030e947 */ /* 0x000fea0003800000 */
[----:B------:R-:W1:Y:S01]  /*12c70*/  LDL R9, [R1+0x4] ;  /* 0x0000040001097983 */ /* 0x000e620000100800 */
[----:B------:R-:W2:Y:S02]  /*12c80*/  S2R R7, SR_TID.X ;  /* 0x0000000000077919 */ /* 0x000ea40000002100 */
[----:B--2---:R-:W-:Y:S01]  /*12c90*/  LOP3.LUT R8, R7, 0x7f, RZ, 0xc0, !PT ;  /* 0x0000007f07087812 */ /* 0x004fe200078ec0ff */
[----:B------:R-:W-:Y:S01]  /*12ca0*/  IMAD R7, R29, 0x8, R16 ;  /* 0x000000081d077824 */ /* 0x000fe200078e0210 */
[----:B------:R-:W-:Y:S02]  /*12cb0*/  BSSY B2, `(.L_x_12690) ;  /* 0x0000005000027945 */ /* 0x000fe40003800000 */
[----:B------:R-:W-:Y:S02]  /*12cc0*/  ISETP.NE.AND P2, PT, R8, RZ, PT ;  /* 0x000000ff0800720c */ /* 0x000fe40003f45270 */
[----:B-1----:R-:W-:-:S04]  /*12cd0*/  SHF.L.U32 R6, R9, 0x1f, RZ ;  /* 0x0000001f09067819 */ /* 0x002fc800000006ff */
[----:B------:R-:W1:Y:S02]  /*12ce0*/  SYNCS.PHASECHK.TRANS64.TRYWAIT P0, [R7+URZ+0x308a0], R6 ;  /* 0x0308a006070075a7 */ /* 0x000e64000800017f */
[----:B-1----:R-:W-:Y:S05]  /*12cf0*/  @!P0 BRA `(.L_x_12691) ;  /* 0x0000006400848947 */ /* 0x002fea0003800000 */
.L_x_12862:
[----:B------:R-:W-:Y:S05]  /*12d00*/  BSYNC B2 ;  /* 0x0000000000027941 */ /* 0x000fea0003800000 */
.L_x_12690:
[----:B------:R-:W-:Y:S04]  /*12d10*/  BSSY B2, `(.L_x_12692) ;  /* 0x0000009000027945 */ /* 0x000fe80003800000 */
[----:B------:R-:W-:Y:S05]  /*12d20*/  @P2 BRA `(.L_x_12693) ;  /* 0x00000000001c2947 */ /* 0x000fea0003800000 */
[----:B------:R-:W2:Y:S02]  /*12d30*/  S2R R8, SR_TID.X ;  /* 0x0000000000087919 */ /* 0x000ea40000002100 */
[----:B--2---:R-:W-:Y:S01]  /*12d40*/  LOP3.LUT R9, R8, 0x1f, RZ, 0xc0, !PT ;  /* 0x0000001f08097812 */ /* 0x004fe200078ec0ff */
[----:B------:R-:W-:-:S03]  /*12d50*/  IMAD.MOV.U32 R8, RZ, RZ, 0x6000 ;  /* 0x00006000ff087424 */ /* 0x000fc600078e00ff */
[----:B------:R-:W-:Y:S01]  /*12d60*/  ISETP.NE.AND P0, PT, R9, RZ, PT ;  /* 0x000000ff0900720c */ /* 0x000fe20003f05270 */
[----:B------:R2:W-:-:S12]  /*12d70*/  SYNCS.ARRIVE.TRANS64 RZ, [R7+URZ+0x30890], R8 ;  /* 0x0308900807ff79a7 */ /* 0x0005d8000800003f */
[----:B--2---:R-:W-:Y:S05]  /*12d80*/  @!P0 BRA `(.L_x_12693) ;  /* 0x0000000000048947 */ /* 0x004fea0003800000 */
[----:B------:R-:W-:Y:S01]  /*12d90*/  BPT.TRAP 0x1 ;  /* 0x000000040000795c */ /* 0x000fe20000300000 */
.L_x_12693:
[----:B------:R-:W-:Y:S05]  /*12da0*/  BSYNC B2 ;  /* 0x0000000000027941 */ /* 0x000fea0003800000 */
.L_x_12692:
[----:B0-----:R-:W-:Y:S01]  /*12db0*/  IMAD.MOV.U32 R12, RZ, RZ, RZ ;  /* 0x000000ffff0c7224 */ /* 0x001fe200078e00ff */
[----:B------:R-:W-:Y:S01]  /*12dc0*/  UIADD3 UR4, UP0, UR38, 0x570, URZ ;  /* 0x0000057026047890 */ /* 0x000fe2000ff1e03f */
[----:B------:R-:W-:Y:S01]  /*12dd0*/  IMAD R8, R5, 0xc0, R0 ;  /* 0x000000c005087824 */ /* 0x000fe200078e0200 */
[----:B------:R-:W-:Y:S01]  /*12de0*/  PLOP3.LUT P0, PT, PT, PT, PT, 0x80, 0x0 ;  /* 0x000000000000781c */ /* 0x000fe20003f0f070 */
[----:B------:R-:W-:Y:S01]  /*12df0*/  IMAD R11, R29, 0x6000, R16 ;  /* 0x000060001d0b7824 */ /* 0x000fe200078e0210 */
[----:B------:R-:W-:Y:S01]  /*12e00*/  R2UR UR10, R12 ;  /* 0x000000000c0a72ca */ /* 0x000fe200000e0000 */
[----:B------:R-:W-:Y:S01]  /*12e10*/  VIADD R8, R8, 0xffffff40 ;  /* 0xffffff4008087836 */ /* 0x000fe20000000000 */
[----:B------:R-:W-:Y:S01]  /*12e20*/  UIADD3.X UR5, URZ, UR39, URZ, UP0, !UPT ;  /* 0x000000273f057290 */ /* 0x000fe200087fe43f */
[----:B------:R-:W-:Y:S01]  /*12e30*/  VIADD R9, R7, 0x30890 ;  /* 0x0003089007097836 */ /* 0x000fe20000000000 */
[----:B------:R-:W-:Y:S01]  /*12e40*/  UMOV UR6, 0x0 ;  /* 0x0000000000067882 */ /* 0x000fe20000000000 */
[----:B------:R-:W-:Y:S01]  /*12e50*/  VIADD R10, R11, 0x12400 ;  /* 0x000124000b0a7836 */ /* 0x000fe20000000000 */
[----:B------:R-:W-:-:S09]  /*12e60*/  UMOV UR7, 0x12f00000 ;  /* 0x12f0000000077882 */ /* 0x000fd20000000000 */
.L_x_12694:
        /* <DEDUP_REMOVED lines=13> */
.L_x_12863:
[----:B------:R-:W-:Y:S05]  /*12f40*/  BSYNC B2 ;  /* 0x0000000000027941 */ /* 0x000fea0003800000 */
.L_x_12695:
[----:B------:R-:W-:Y:S01]  /*12f50*/  BSSY B2, `(.L_x_12697) ;  /* 0x000000b000027945 */ /* 0x000fe20003800000 */
[----:B------:R-:W-:Y:S02]  /*12f60*/  IMAD.MOV.U32 R14, RZ, RZ, 0x0 ;  /* 0x00000000ff0e7424 */ /* 0x000fe400078e00ff */
[----:B------:R-:W-:Y:S01]  /*12f70*/  IMAD.MOV.U32 R15, RZ, RZ, 0x12f00000 ;  /* 0x12f00000ff0f7424 */ /* 0x000fe200078e00ff */
[----:B------:R-:W-:Y:S06]  /*12f80*/  @P2 BRA `(.L_x_12698) ;  /* 0x00000000001c2947 */ /* 0x000fec0003800000 */
[----:B------:R-:W2:Y:S01]  /*12f90*/  S2R R9, SR_TID.X ;  /* 0x0000000000097919 */ /* 0x000ea20000002100 */
[----:B01----:R-:W-:-:S04]  /*12fa0*/  IMAD.MOV.U32 R6, RZ, RZ, 0x6000 ;  /* 0x00006000ff067424 */ /* 0x003fc800078e00ff */
[----:B------:R3:W-:Y:S01]  /*12fb0*/  SYNCS.ARRIVE.TRANS64 RZ, [R7+URZ+0x308b0], R6 ;  /* 0x0308b00607ff79a7 */ /* 0x0007e2000800003f */
[----:B--2---:R-:W-:-:S04]  /*12fc0*/  LOP3.LUT R9, R9, 0x1f, RZ, 0xc0, !PT ;  /* 0x0000001f09097812 */ /* 0x004fc800078ec0ff */
[----:B------:R-:W-:-:S13]  /*12fd0*/  ISETP.NE.AND P0, PT, R9, RZ, PT ;  /* 0x000000ff0900720c */ /* 0x000fda0003f05270 */
[----:B---3--:R-:W-:Y:S05]  /*12fe0*/  @!P0 BRA `(.L_x_12698) ;  /* 0x0000000000048947 */ /* 0x008fea0003800000 */
[----:B------:R-:W-:Y:S01]  /*12ff0*/  BPT.TRAP 0x1 ;  /* 0x000000040000795c */ /* 0x000fe20000300000 */
.L_x_12698:
[----:B------:R-:W-:Y:S05]  /*13000*/  BSYNC B2 ;  /* 0x0000000000027941 */ /* 0x000fea0003800000 */
.L_x_12697:
[----:B------:R-:W-:Y:S01]  /*13010*/  R2UR UR10, R12 ;  /* 0x000000000c0a72ca */ /* 0x000fe200000e0000 */
[----:B------:R-:W-:Y:S01]  /*13020*/  UIADD3 UR4, UP0, UR38, 0x670, URZ ;  /* 0x0000067026047890 */ /* 0x000fe2000ff1e03f */
[----:B------:R-:W-:Y:S01]  /*13030*/  R2UR UR6, R14 ;  /* 0x000000000e0672ca */ /* 0x000fe200000e0000 */
[----:B------:R-:W-:Y:S01]  /*13040*/  VIADD R11, R11, 0x400 ;  /* 0x000004000b0b7836 */ /* 0x000fe20000000000 */
[----:B------:R-:W-:Y:S01]  /*13050*/  R2UR UR7, R15 ;  /* 0x000000000f0772ca */ /* 0x000fe200000e0000 */
[----:B01----:R-:W-:Y:S01]  /*13060*/  VIADD R7, R7, 0x308b0 ;  /* 0x000308b007077836 */ /* 0x003fe20000000000 */
[----:B------:R-:W-:Y:S01]  /*13070*/  PLOP3.LUT P0, PT, PT, PT, PT, 0x80, 0x0 ;  /* 0x000000000000781c */ /* 0x000fe20003f0f070 */
[----:B------:R-:W-:-:S12]  /*13080*/  UIADD3.X UR5, URZ, UR39, URZ, UP0, !UPT ;  /* 0x000000273f057290 */ /* 0x000fd800087fe43f */
.L_x_12699:
        /* <DEDUP_REMOVED lines=10> */
.L_x_12689:
[----:B------:R-:W-:Y:S05]  /*13130*/  BSYNC B1 ;  /* 0x0000000000017941 */ /* 0x000fea0003800000 */
.L_x_12688:
[----:B------:R-:W2:Y:S01]  /*13140*/  LDL.LU R9, [R1+0x4] ;  /* 0x0000040001097983 */ /* 0x000ea20000300800 */
[----:B------:R-:W-:Y:S01]  /*13150*/  VIADD R29, R29, 0x1 ;  /* 0x000000011d1d7836 */ /* 0x000fe20000000000 */
[----:B------:R-:W-:Y:S01]  /*13160*/  PLOP3.LUT P0, PT, PT, PT, PT, 0x8, 0x0 ;  /* 0x000000000000781c */ /* 0x000fe20003f0e170 */
[----:B------:R-:W-:-:S03]  /*13170*/  VIADD R5, R5, 0xfffffffe ;  /* 0xfffffffe05057836 */ /* 0x000fc60000000000 */
[----:B------:R-:W-:Y:S02]  /*13180*/  ISETP.NE.AND P2, PT, R29, 0x2, PT ;  /* 0x000000021d00780c */ /* 0x000fe40003f45270 */
[----:B------:R-:W-:Y:S02]  /*13190*/  ISETP.GE.AND P3, PT, R5, R3, PT ;  /* 0x000000030500720c */ /* 0x000fe40003f66270 */
[----:B-1----:R-:W-:Y:S02]  /*131a0*/  SEL R6, RZ, 0x1, P2 ;  /* 0x00000001ff067807 */ /* 0x002fe40001000000 */
[----:B------:R-:W-:Y:S02]  /*131b0*/  SEL R29, R29, RZ, P2 ;  /* 0x000000ff1d1d7207 */ /* 0x000fe40001000000 */
[----:B--2---:R-:W-:-:S05]  /*131c0*/  LOP3.LUT R9, R9, R6, RZ, 0x3c, !PT ;  /* 0x0000000609097212 */ /* 0x004fca00078e3cff */
[----:B------:R1:W-:Y:S02]  /*131d0*/  STL [R1+0x4], R9 ;  /* 0x0000040901007387 */ /* 0x0003e40000100800 */
[----:B------:R-:W-:Y:S05]  /*131e0*/  @!P3 BRA `(.L_x_12682) ;  /* 0x000000040064b947 */ /* 0x000fea0003800000 */
.L_x_12712:
[----:B------:R-:W-:Y:S05]  /*131f0*/  YIELD ;  /* 0x0000000000007946 */ /* 0x000fea0003800000 */
[----:B------:R-:W-:Y:S04]  /*13200*/  BSSY B1, `(.L_x_12700) ;  /* 0x000004d000017945 */ /* 0x000fe80003800000 */
[----:B--2---:R-:W-:Y:S05]  /*13210*/  @!P6 BRA `(.L_x_12701) ;  /* 0x00000004002ce947 */ /* 0x004fea0003800000 */
[----:B------:R-:W2:Y:S01]  /*13220*/  LDL R7, [R1+0x4] ;  /* 0x0000040001077983 */ /* 0x000ea20000100800 */
[----:B------:R-:W3:Y:S02]  /*13230*/  S2R R6, SR_TID.X ;  /* 0x0000000000067919 */ /* 0x000ee40000002100 */
[----:B---3--:R-:W-:Y:S02]  /*13240*/  LOP3.LUT R8, R6, 0x7f, RZ, 0xc0, !PT ;  /* 0x0000007f06087812 */ /* 0x008fe400078ec0ff */
[----:B------:R-:W-:Y:S01]  /*13250*/  LEA R6, R29, R16, 0x3 ;  /* 0x000000101d067211 */ /* 0x000fe200078e18ff */
[----:B------:R-:W-:Y:S01]  /*13260*/  BSSY B2, `(.L_x_12702) ;  /* 0x0000005000027945 */ /* 0x000fe20003800000 */
[----:B------:R-:W-:Y:S02]  /*13270*/  ISETP.NE.AND P3, PT, R8, RZ, PT ;  /* 0x000000ff0800720c */ /* 0x000fe40003f65270 */
[----:B--2---:R-:W-:-:S04]  /*13280*/  SHF.L.U32 R7, R7, 0x1f, RZ ;  /* 0x0000001f07077819 */ /* 0x004fc800000006ff */
[----:B------:R-:W2:Y:S02]  /*13290*/  SYNCS.PHASECHK.TRANS64.TRYWAIT P2, [R6+URZ+0x308a0], R7 ;  /* 0x0308a007060075a7 */ /* 0x000ea4000804017f */
[----:B--2---:R-:W-:Y:S05]  /*132a0*/  @!P2 BRA `(.L_x_12703) ;  /* 0x000000600040a947 */ /* 0x004fea0003800000 */
.L_x_12864:
[----:B------:R-:W-:Y:S05]  /*132b0*/  BSYNC B2 ;  /* 0x0000000000027941 */ /* 0x000fea0003800000 */
.L_x_12702:
[----:B------:R-:W-:Y:S04]  /*132c0*/  BSSY B2, `(.L_x_12704) ;  /* 0x0000009000027945 */ /* 0x000fe80003800000 */
[----:B------:R-:W-:Y:S05]  /*132d0*/  @P3 BRA `(.L_x_12705) ;  /* 0x00000000001c3947 */ /* 0x000fea0003800000 */
[----:B------:R-:W1:Y:S02]  /*132e0*/  S2R R8, SR_TID.X ;  /* 0x0000000000087919 */ /* 0x000e640000002100 */
[----:B-1----:R-:W-:Y:S01]  /*132f0*/  LOP3.LUT R9, R8, 0x1f, RZ, 0xc0, !PT ;  /* 0x0000001f08097812 */ /* 0x002fe200078ec0ff */
[----:B------:R-:W-:-:S03]  /*13300*/  IMAD.MOV.U32 R8, RZ, RZ, 0x6000 ;  /* 0x00006000ff087424 */ /* 0x000fc600078e00ff */
[----:B------:R-:W-:Y:S01]  /*13310*/  ISETP.NE.AND P2, PT, R9, RZ, PT ;  /* 0x000000ff0900720c */ /* 0x000fe20003f45270 */
[----:B------:R3:W-:-:S12]  /*13320*/  SYNCS.ARRIVE.TRANS64 RZ, [R6+URZ+0x30890], R8 ;  /* 0x0308900806ff79a7 */ /* 0x0007d8000800003f */
[----:B---3--:R-:W-:Y:S05]  /*13330*/  @!P2 BRA `(.L_x_12705) ;  /* 0x000000000004a947 */ /* 0x008fea0003800000 */
[----:B------:R-:W-:Y:S01]  /*13340*/  BPT.TRAP 0x1 ;  /* 0x000000040000795c */ /* 0x000fe20000300000 */
.L_x_12705:
[----:B------:R-:W-:Y:S05]  /*13350*/  BSYNC B2 ;  /* 0x0000000000027941 */ /* 0x000fea0003800000 */
.L_x_12704:
[----:B0-----:R-:W-:Y:S01]  /*13360*/  IMAD.MOV.U32 R12, RZ, RZ, RZ ;  /* 0x000000ffff0c7224 */ /* 0x001fe200078e00ff */
[----:B------:R-:W-:Y:S01]  /*13370*/  UIADD3 UR4, UP0, UR38, 0x570, URZ ;  /* 0x0000057026047890 */ /* 0x000fe2000ff1e03f */
[----:B------:R-:W-:Y:S01]  /*13380*/  IMAD R8, R29, 0x6000, R16 ;  /* 0x000060001d087824 */ /* 0x000fe200078e0210 */
[----:B------:R-:W-:Y:S01]  /*13390*/  PLOP3.LUT P2, PT, PT, PT, PT, 0x80, 0x0 ;  /* 0x000000000000781c */ /* 0x000fe20003f4f070 */
[----:B-1----:R-:W-:Y:S01]  /*133a0*/  IMAD R9, R5, 0xc0, R0 ;  /* 0x000000c005097824 */ /* 0x002fe200078e0200 */
[----:B------:R-:W-:Y:S01]  /*133b0*/  R2UR UR10, R12 ;  /* 0x000000000c0a72ca */ /* 0x000fe200000e0000 */
[----:B------:R-:W-:Y:S01]  /*133c0*/  VIADD R10, R6, 0x30890 ;  /* 0x00030890060a7836 */ /* 0x000fe20000000000 */
[----:B------:R-:W-:Y:S01]  /*133d0*/  UIADD3.X UR5, URZ, UR39, URZ, UP0, !UPT ;  /* 0x000000273f057290 */ /* 0x000fe200087fe43f */
[----:B------:R-:W-:Y:S01]  /*133e0*/  VIADD R11, R8, 0x12400 ;  /* 0x00012400080b7836 */ /* 0x000fe20000000000 */
[----:B------:R-:W-:Y:S01]  /*133f0*/  UMOV UR6, 0x0 ;  /* 0x0000000000067882 */ /* 0x000fe20000000000 */
[----:B------:R-:W-:-:S10]  /*13400*/  UMOV UR7, 0x12f00000 ;  /* 0x12f0000000077882 */ /* 0x000fd40000000000 */
.L_x_12706:
        /* <DEDUP_REMOVED lines=13> */
.L_x_12865:
[----:B------:R-:W-:Y:S05]  /*134e0*/  BSYNC B2 ;  /* 0x0000000000027941 */ /* 0x000fea0003800000 */
.L_x_12707:
[----:B------:R-:W-:Y:S01]  /*134f0*/  BSSY B2, `(.L_x_12709) ;  /* 0x000000b000027945 */ /* 0x000fe20003800000 */
[----:B------:R-:W-:Y:S02]  /*13500*/  IMAD.MOV.U32 R10, RZ, RZ, 0x0 ;  /* 0x00000000ff0a7424 */ /* 0x000fe400078e00ff */
[----:B------:R-:W-:Y:S01]  /*13510*/  IMAD.MOV.U32 R11, RZ, RZ, 0x12f00000 ;  /* 0x12f00000ff0b7424 */ /* 0x000fe200078e00ff */
[----:B------:R-:W-:Y:S06]  /*13520*/  @P3 BRA `(.L_x_12710) ;  /* 0x00000000001c3947 */ /* 0x000fec0003800000 */
[----:B------:R-:W1:Y:S01]  /*13530*/  S2R R13, SR_TID.X ;  /* 0x00000000000d7919 */ /* 0x000e620000002100 */
[----:B0-2---:R-:W-:-:S04]  /*13540*/  IMAD.MOV.U32 R7, RZ, RZ, 0x6000 ;  /* 0x00006000ff077424 */ /* 0x005fc800078e00ff */
[----:B------:R3:W-:Y:S01]  /*13550*/  SYNCS.ARRIVE.TRANS64 RZ, [R6+URZ+0x308b0], R7 ;  /* 0x0308b00706ff79a7 */ /* 0x0007e2000800003f */
[----:B-1----:R-:W-:-:S04]  /*13560*/  LOP3.LUT R13, R13, 0x1f, RZ, 0xc0, !PT ;  /* 0x0000001f0d0d7812 */ /* 0x002fc800078ec0ff */
[----:B------:R-:W-:-:S13]  /*13570*/  ISETP.NE.AND P2, PT, R13, RZ, PT ;  /* 0x000000ff0d00720c */ /* 0x000fda0003f45270 */
[----:B---3--:R-:W-:Y:S05]  /*13580*/  @!P2 BRA `(.L_x_12710) ;  /* 0x000000000004a947 */ /* 0x008fea0003800000 */
[----:B------:R-:W-:Y:S01]  /*13590*/  BPT.TRAP 0x1 ;  /* 0x000000040000795c */ /* 0x000fe20000300000 */
.L_x_12710:
[----:B------:R-:W-:Y:S05]  /*135a0*/  BSYNC B2 ;  /* 0x0000000000027941 */ /* 0x000fea0003800000 */
.L_x_12709:
[----:B------:R-:W-:Y:S01]  /*135b0*/  R2UR UR10, R12 ;  /* 0x000000000c0a72ca */ /* 0x000fe200000e0000 */
[----:B------:R-:W-:Y:S01]  /*135c0*/  UIADD3 UR4, UP0, UR38, 0x670, URZ ;  /* 0x0000067026047890 */ /* 0x000fe2000ff1e03f */
[----:B------:R-:W-:Y:S01]  /*135d0*/  R2UR UR6, R10 ;  /* 0x000000000a0672ca */ /* 0x000fe200000e0000 */
[----:B------:R-:W-:Y:S01]  /*135e0*/  VIADD R8, R8, 0x400 ;  /* 0x0000040008087836 */ /* 0x000fe20000000000 */
[----:B------:R-:W-:Y:S01]  /*135f0*/  R2UR UR7, R11 ;  /* 0x000000000b0772ca */ /* 0x000fe200000e0000 */
[----:B0-2---:R-:W-:Y:S01]  /*13600*/  VIADD R6, R6, 0x308b0 ;  /* 0x000308b006067836 */ /* 0x005fe20000000000 */
[----:B------:R-:W-:Y:S01]  /*13610*/  PLOP3.LUT P2, PT, PT, PT, PT, 0x80, 0x0 ;  /* 0x000000000000781c */ /* 0x000fe20003f4f070 */
[----:B------:R-:W-:-:S12]  /*13620*/  UIADD3.X UR5, URZ, UR39, URZ, UP0, !UPT ;  /* 0x000000273f057290 */ /* 0x000fd800087fe43f */
.L_x_12711:
        /* <DEDUP_REMOVED lines=10> */
.L_x_12701:
[----:B------:R-:W-:Y:S05]  /*136d0*/  BSYNC B1 ;  /* 0x0000000000017941 */ /* 0x000fea0003800000 */
.L_x_12700:
[----:B------:R-:W2:Y:S01]  /*136e0*/  LDL.LU R7, [R1+0x4] ;  /* 0x0000040001077983 */ /* 0x000ea20000300800 */
[----:B------:R-:W-:Y:S01]  /*136f0*/  VIADD R29, R29, 0x1 ;  /* 0x000000011d1d7836 */ /* 0x000fe20000000000 */
[C---:B------:R-:W-:Y:S01]  /*13700*/  ISETP.GT.AND P3, PT, R5.reuse, R3, PT ;  /* 0x000000030500720c */ /* 0x040fe20003f64270 */
[----:B------:R-:W-:-:S03]  /*13710*/  VIADD R5, R5, 0xffffffff ;  /* 0xffffffff05057836 */ /* 0x000fc60000000000 */
[----:B------:R-:W-:-:S04]  /*13720*/  ISETP.NE.AND P2, PT, R29, 0x2, PT ;  /* 0x000000021d00780c */ /* 0x000fc80003f45270 */
[----:B------:R-:W-:Y:S02]  /*13730*/  SEL R6, RZ, 0x1, P2 ;  /* 0x00000001ff067807 */ /* 0x000fe40001000000 */
[----:B------:R-:W-:Y:S02]  /*13740*/  SEL R29, R29, RZ, P2 ;  /* 0x000000ff1d1d7207 */ /* 0x000fe40001000000 */
[----:B--2---:R-:W-:-:S05]  /*13750*/  LOP3.LUT R7, R7, R6, RZ, 0x3c, !PT ;  /* 0x0000000607077212 */ /* 0x004fca00078e3cff */
[----:B------:R2:W-:Y:S01]  /*13760*/  STL [R1+0x4], R7 ;  /* 0x0000040701007387 */ /* 0x0005e20000100800 */
[----:B------:R-:W-:Y:S05]  /*13770*/  @P3 BRA `(.L_x_12712) ;  /* 0xfffffff8009c3947 */ /* 0x000fea000383ffff */
.L_x_12682:
[----:B------:R-:W-:Y:S05]  /*13780*/  BSYNC B0 ;  /* 0x0000000000007941 */ /* 0x000fea0003800000 */
.L_x_12681:
[----:B--2---:R2:W5:Y:S01]  /*13790*/  LDL R7, [R1+0x1c] ;  /* 0x00001c0001077983 */ /* 0x0045620000100800 */
[----:B------:R-:W-:Y:S05]  /*137a0*/  @!P0 WARPSYNC.ALL ;  /* 0x0000000000008948 */ /* 0x000fea0003800000 */
[----:B------:R2:W-:Y:S01]  /*137b0*/  STL [R1+0x28], RZ ;  /* 0x000028ff01007387 */ /* 0x0005e20000100800 */
[----:B------:R-:W-:Y:S01]  /*137c0*/  BSSY B0, `(.L_x_12713) ;  /* 0x000001f000007945 */ /* 0x000fe20003800000 */
[----:B------:R-:W-:Y:S06]  /*137d0*/  @!P0 BAR.SYNC.DEFER_BLOCKING 0xc, 0x200 ;  /* 0x0308000000008b1d */ /* 0x000fec0000010000 */
[----:B--2---:R-:W-:Y:S05]  /*137e0*/  @!P1 BRA `(.L_x_12714) ;  /* 0x0000000000709947 */ /* 0x004fea0003800000 */
        /* <DEDUP_REMOVED lines=28> */
.L_x_12714:
[----:B------:R-:W-:Y:S05]  /*139b0*/  BSYNC B0 ;  /* 0x0000000000007941 */ /* 0x000fea0003800000 */
.L_x_12713:
[----:B------:R-:W3:Y:S04]  /*139c0*/  LDL R0, [R1+0x28] ;  /* 0x0000280001007983 */ /* 0x000ee80000100800 */
[----:B------:R-:W3:Y:S01]  /*139d0*/  LDL R2, [R1+0x40] ;  /* 0x0000400001027983 */ /* 0x000ee20000100800 */
[----:B------:R-:W-:Y:S01]  /*139e0*/  BSSY B7, `(.L_x_12715) ;  /* 0x0000360000077945 */ /* 0x000fe20003800000 */
[----:B---3--:R-:W-:-:S05]  /*139f0*/  IMAD R2, R2, R0, RZ ;  /* 0x0000000002027224 */ /* 0x008fca00078e02ff */
[----:B-----5:R-:W-:Y:S01]  /*13a00*/  VIADDMNMX R0, R2, R0, R7, PT ;  /* 0x0000000002007246 */ /* 0x020fe20003800107 */
        /* <DEDUP_REMOVED lines=21> */
.L_x_12716:
        /* <DEDUP_REMOVED lines=14> */
[----:B------:R-:W-:Y:S02]  /*13c40*/  IMAD.U32 R11, RZ, RZ, UR5 ;  /* 0x00000005ff0b7e24 */ /* 0x000fe4000f8e00ff */
[----:B------:R-:W-:Y:S02]  /*13c50*/  IMAD.MOV.U32 R8, RZ, RZ, 0x70 ;  /* 0x00000070ff087424 */ /* 0x000fe400078e00ff */
[----:B0-----:R-:W-:Y:S02]  /*13c60*/  IMAD.MOV.U32 R12, RZ, RZ, 0x1 ;  /* 0x00000001ff0c7424 */ /* 0x001fe400078e00ff */
[----:B------:R-:W-:-:S07]  /*13c70*/  IMAD.MOV.U32 R13, RZ, RZ, RZ ;  /* 0x000000ffff0d7224 */ /* 0x000fce00078e00ff */
[----:B------:R-:W-:-:S07]  /*13c80*/  LEPC R20, `(.L_x_12719) ;  /* 0x000000001014794e */ /* 0x000fce0000000000 */
[----:B-1-3--:R-:W-:Y:S05]  /*13c90*/  CALL.ABS.NOINC R2 ;  /* 0x0000000002007343 */ /* 0x00afea0003c00000 */
.L_x_12719:
[----:B------:R-:W-:Y:S05]  /*13ca0*/  BSYNC B6 ;  /* 0x0000000000067941 */ /* 0x000fea0003800000 */
.L_x_12718:
        /* <DEDUP_REMOVED lines=9> */
[----:B------:R-:W-:Y:S01]  /*13d40*/  IMAD.U32 R4, RZ, RZ, UR6 ;  /* 0x00000006ff047e24 */ /* 0x000fe2000f8e00ff */
[----:B------:R-:W-:Y:S01]  /*13d50*/  MOV R8, 0x70 ;  /* 0x0000007000087802 */ /* 0x000fe20000000f00 */
[----:B--2---:R-:W-:Y:S02]  /*13d60*/  IMAD.U32 R5, RZ, RZ, UR7 ;  /* 0x00000007ff057e24 */ /* 0x004fe4000f8e00ff */
[----:B------:R-:W-:Y:S02]  /*13d70*/  IMAD.U32 R6, RZ, RZ, UR8 ;  /* 0x00000008ff067e24 */ /* 0x000fe4000f8e00ff */
[----:B------:R-:W-:-:S02]  /*13d80*/  IMAD.U32 R7, RZ, RZ, UR9 ;  /* 0x00000009ff077e24 */ /* 0x000fc4000f8e00ff */
[----:B------:R-:W-:Y:S02]  /*13d90*/  IMAD.U32 R10, RZ, RZ, UR4 ;  /* 0x00000004ff0a7e24 */ /* 0x000fe4000f8e00ff */
[----:B------:R-:W-:Y:S02]  /*13da0*/  IMAD.U32 R11, RZ, RZ, UR5 ;  /* 0x00000005ff0b7e24 */ /* 0x000fe4000f8e00ff */
[----:B0-----:R-:W-:Y:S02]  /*13db0*/  IMAD.MOV.U32 R12, RZ, RZ, 0x1 ;  /* 0x00000001ff0c7424 */ /* 0x001fe400078e00ff */
[----:B---3--:R-:W-:-:S07]  /*13dc0*/  IMAD.MOV.U32 R13, RZ, RZ, RZ ;  /* 0x000000ffff0d7224 */ /* 0x008fce00078e00ff */
[----:B------:R-:W-:-:S07]  /*13dd0*/  LEPC R20, `(.L_x_12722) ;  /* 0x000000001014794e */ /* 0x000fce0000000000 */
[----:B-1--4-:R-:W-:Y:S05]  /*13de0*/  CALL.ABS.NOINC R2 ;  /* 0x0000000002007343 */ /* 0x012fea0003c00000 */
.L_x_12722:
        /* <DEDUP_REMOVED lines=16> */
.L_x_12721:
[----:B------:R-:W-:Y:S05]  /*13ef0*/  BSYNC B6 ;  /* 0x0000000000067941 */ /* 0x000fea0003800000 */
.L_x_12720:
        /* <DEDUP_REMOVED lines=21> */
.L_x_12868:
        /* <DEDUP_REMOVED lines=10> */
.L_x_12871:
        /* <DEDUP_REMOVED lines=22> */
.L_x_12726:
[----:B0-----:R-:W-:Y:S01]  /*14250*/  IMAD R0, R18, 0x8, R16 ;  /* 0x0000000812007824 */ /* 0x001fe200078e0210 */
[----:B----4-:R-:W-:-:S04]  /*14260*/  SHF.L.U32 R2, R28, 0x1f, RZ ;  /* 0x0000001f1c027819 */ /* 0x010fc800000006ff */
[----:B------:R-:W0:Y:S02]  /*14270*/  SYNCS.PHASECHK.TRANS64.TRYWAIT P0, [R0+URZ+0x30840], R2 ;  /* 0x03084002000075a7 */ /* 0x000e24000800017f */
[----:B0-----:R-:W-:Y:S05]  /*14280*/  @!P0 BRA `(.L_x_12727) ;  /* 0x0000005000c48947 */ /* 0x001fea0003800000 */
.L_x_12872:
[----:B------:R-:W4:Y:S02]  /*14290*/  S2R R3, SR_TID.X ;  /* 0x0000000000037919 */ /* 0x000f240000002100 */
[----:B----4-:R-:W-:-:S04]  /*142a0*/  LOP3.LUT R3, R3, 0x7f, RZ, 0xc0, !PT ;  /* 0x0000007f03037812 */ /* 0x010fc800078ec0ff */
[----:B------:R-:W-:-:S13]  /*142b0*/  ISETP.NE.AND P0, PT, R3, RZ, PT ;  /* 0x000000ff0300720c */ /* 0x000fda0003f05270 */
[----:B------:R-:W-:Y:S05]  /*142c0*/  @P0 BRA `(.L_x_12728) ;  /* 0x00000000001c0947 */ /* 0x000fea0003800000 */
[----:B------:R-:W4:Y:S01]  /*142d0*/  S2R R3, SR_TID.X ;  /* 0x0000000000037919 */ /* 0x000f220000002100 */
[----:B0-----:R-:W-:-:S04]  /*142e0*/  IMAD.MOV.U32 R2, RZ, RZ, 0x6000 ;  /* 0x00006000ff027424 */ /* 0x001fc800078e00ff */
[----:B------:R0:W-:Y:S01]  /*142f0*/  SYNCS.ARRIVE.TRANS64 RZ, [R0+URZ+0x30830], R2 ;  /* 0x0308300200ff79a7 */ /* 0x0001e2000800003f */
[----:B----4-:R-:W-:-:S04]  /*14300*/  LOP3.LUT R3, R3, 0x1f, RZ, 0xc0, !PT ;  /* 0x0000001f03037812 */ /* 0x010fc800078ec0ff */
[----:B------:R-:W-:-:S13]  /*14310*/  ISETP.NE.AND P0, PT, R3, RZ, PT ;  /* 0x000000ff0300720c */ /* 0x000fda0003f05270 */
[----:B0-----:R-:W-:Y:S05]  /*14320*/  @!P0 BRA `(.L_x_12728) ;  /* 0x0000000000048947 */ /* 0x001fea0003800000 */
[----:B------:R-:W-:Y:S01]  /*14330*/  BPT.TRAP 0x1 ;  /* 0x000000040000795c */ /* 0x000fe20000300000 */
.L_x_12728:
[----:B0-----:R-:W4:Y:S01]  /*14340*/  LDL.LU R2, [R1] ;  /* 0x0000000001027983 */ /* 0x001f220000300800 */
[----:B------:R-:W-:Y:S01]  /*14350*/  R2UR UR9, R0 ;  /* 0x00000000000972ca */ /* 0x000fe200000e0000 */
[----:B------:R-:W-:Y:S01]  /*14360*/  IMAD R0, R18, 0x6000, R16 ;  /* 0x0000600012007824 */ /* 0x000fe200078e0210 */
[----:B------:R-:W-:Y:S01]  /*14370*/  R2UR UR11, R22 ;  /* 0x00000000160b72ca */ /* 0x000fe200000e0000 */
[----:B------:R-:W-:Y:S01]  /*14380*/  UIADD3 UR6, UP0, UR38, 0x370, URZ ;  /* 0x0000037026067890 */ /* 0x000fe2000ff1e03f */
[----:B------:R-:W-:Y:S01]  /*14390*/  R2UR UR4, R26 ;  /* 0x000000001a0472ca */ /* 0x000fe200000e0000 */
[----:B------:R-:W-:Y:S01]  /*143a0*/  UMOV UR5, 0x14f00000 ;  /* 0x14f0000000057882 */ /* 0x000fe20000000000 */
[----:B------:R-:W-:Y:S01]  /*143b0*/  R2UR UR8, R0 ;  /* 0x00000000000872ca */ /* 0x000fe200000e0000 */
[----:B------:R-:W-:Y:S01]  /*143c0*/  UIADD3.X UR7, URZ, UR39, URZ, UP0, !UPT ;  /* 0x000000273f077290 */ /* 0x000fe200087fe43f */
[----:B------:R-:W-:Y:S01]  /*143d0*/  PLOP3.LUT P0, PT, PT, PT, PT, 0x80, 0x0 ;  /* 0x000000000000781c */ /* 0x000fe20003f0f070 */
[----:B------:R-:W-:Y:S01]  /*143e0*/  UMOV UR10, URZ ;  /* 0x0000003f000a7c82 */ /* 0x000fe20008000000 */
[----:B------:R-:W-:-:S02]  /*143f0*/  R2UR UR12, R17 ;  /* 0x00000000110c72ca */ /* 0x000fc400000e0000 */
[----:B-----5:R-:W-:Y:S01]  /*14400*/  R2UR UR13, R19 ;  /* 0x00000000130d72ca */ /* 0x020fe200000e0000 */
[----:B------:R-:W-:-:S04]  /*14410*/  UIADD3 UR9, UR9, 0x30830, URZ ;  /* 0x0003083009097890 */ /* 0x000fc8000fffe03f */
[----:B------:R-:W-:Y:S02]  /*14420*/  UIMAD UR11, UR11, 0xc0, UR4 ;  /* 0x000000c00b0b78a4 */ /* 0x000fe4000f8e0204 */
[----:B------:R-:W-:Y:S01]  /*14430*/  UIADD3 UR8, UR8, 0x12400, URZ ;  /* 0x0001240008087890 */ /* 0x000fe2000fffe03f */
[----:B------:R-:W-:-:S08]  /*14440*/  UMOV UR4, 0x0 ;  /* 0x0000000000047882 */ /* 0x000fd00000000000 */
[----:B------:R0:W-:Y:S01]  /*14450*/  UTMALDG.4D [UR8], [UR6], desc[UR4] ;  /* 0x00000408060075b4 */ /* 0x0001e20008019000 */
[----:B----4-:R-:W-:-:S04]  /*14460*/  LOP3.LUT R2, R2, 0xfffffffe, RZ, 0xc0, !PT ;  /* 0xfffffffe02027812 */ /* 0x010fc800078ec0ff */
[----:B------:R-:W-:-:S05]  /*14470*/  @P0 LOP3.LUT R2, R2, 0x1, RZ, 0xfc, !PT ;  /* 0x0000000102020812 */ /* 0x000fca00078efcff */
[----:B------:R0:W-:Y:S01]  /*14480*/  STL [R1], R2 ;  /* 0x0000000201007387 */ /* 0x0001e20000100800 */
[----:B------:R-:W-:Y:S01]  /*14490*/  NOP ;  /* 0x0000000000007918 */ /* 0x000fe20000000000 */
.L_x_12724:
[----:B------:R-:W4:Y:S04]  /*144a0*/  LDL.LU R4, [R1+0x20] ;  /* 0x0000200001047983 */ /* 0x000f280000300800 */
[----:B------:R-:W5:Y:S04]  /*144b0*/  LDL.LU R6, [R1+0x14] ;  /* 0x0000140001067983 */ /* 0x000f680000300800 */
[----:B------:R-:W2:Y:S01]  /*144c0*/  LDL.LU R3, [R1+0x2c] ;  /* 0x00002c0001037983 */ /* 0x000ea20000300800 */
[----:B------:R-:W-:Y:S05]  /*144d0*/  WARPSYNC.ALL ;  /* 0x0000000000007948 */ /* 0x000fea0003800000 */
[----:B0-----:R-:W-:Y:S01]  /*144e0*/  ULDC.64 UR6, c[0x0][0xa00] ;  /* 0x0002800000067ab9 */ /* 0x001fe20000000a00 */
[----:B------:R-:W-:Y:S01]  /*144f0*/  ULDC.64 UR4, c[0x0][0x298] ;  /* 0x0000a60000047ab9 */ /* 0x000fe20000000a00 */
[----:B------:R-:W-:Y:S01]  /*14500*/  VIADD R0, R16, 0xc400 ;  /* 0x0000c40010007836 */ /* 0x000fe20000000000 */
        /* <DEDUP_REMOVED lines=27> */
[----:B------:R-:W-:Y:S02]  /*146c0*/  IMAD.U32 R11, RZ, RZ, UR9 ;  /* 0x00000009ff0b7e24 */ /* 0x000fe4000f8e00ff */
[----:B------:R-:W-:Y:S02]  /*146d0*/  IMAD.MOV.U32 R8, RZ, RZ, 0x70 ;  /* 0x00000070ff087424 */ /* 0x000fe400078e00ff */
[----:B------:R-:W-:Y:S02]  /*146e0*/  IMAD.MOV.U32 R12, RZ, RZ, 0x1 ;  /* 0x00000001ff0c7424 */ /* 0x000fe400078e00ff */
[----:B------:R-:W-:-:S07]  /*146f0*/  IMAD.MOV.U32 R13, RZ, RZ, RZ ;  /* 0x000000ffff0d7224 */ /* 0x000fce00078e00ff */
[----:B------:R-:W-:-:S07]  /*14700*/  LEPC R20, `(.L_x_12730) ;  /* 0x000000001014794e */ /* 0x000fce0000000000 */
[----:B01----:R-:W-:Y:S05]  /*14710*/  CALL.ABS.NOINC R2 ;  /* 0x0000000002007343 */ /* 0x003fea0003c00000 */
.L_x_12730:
[----:B------:R-:W-:Y:S05]  /*14720*/  BSYNC B6 ;  /* 0x0000000000067941 */ /* 0x000fea0003800000 */
.L_x_12729:
[----:B------:R-:W2:Y:S01]  /*14730*/  LDL.LU R20, [R1+0x20] ;  /* 0x0000200001147983 */ /* 0x000ea20000300800 */
[----:B-1----:R-:W1:Y:S01]  /*14740*/  LDC R9, c[0x0][0x448] ;  /* 0x00011200ff097b82 */ /* 0x002e620000000800 */
[----:B------:R-:W-:Y:S01]  /*14750*/  ULDC.64 UR4, c[0x0][0x2d8] ;  /* 0x0000b60000047ab9 */ /* 0x000fe20000000a00 */
[----:B------:R-:W-:Y:S01]  /*14760*/  ULDC.64 UR6, c[0x0][0x2e0] ;  /* 0x0000b80000067ab9 */ /* 0x000fe20000000a00 */
[----:B0-----:R-:W2:Y:S01]  /*14770*/  LDL.LU.64 R2, [R1+0x30] ;  /* 0x0000300001027983 */ /* 0x001ea20000300a00 */
[----:B------:R-:W-:-:S03]  /*14780*/  ULDC.64 UR8, c[0x0][0x280] ;  /* 0x0000a00000087ab9 */ /* 0x000fc60000000a00 */
[----:B------:R-:W4:Y:S04]  /*14790*/  LDL.LU R21, [R1+0x2c] ;  /* 0x00002c0001157983 */ /* 0x000f280000300800 */
[----:B------:R-:W3:Y:S04]  /*147a0*/  LDL.LU R4, [R1+0x14] ;  /* 0x0000140001047983 */ /* 0x000ee80000300800 */
[----:B------:R0:W5:Y:S01]  /*147b0*/  LDL R10, [R1+0x10] ;  /* 0x00001000010a7983 */ /* 0x0001620000100800 */
[----:B-1----:R-:W-:-:S13]  /*147c0*/  ISETP.NE.AND P0, PT, R9, 0x1, PT ;  /* 0x000000010900780c */ /* 0x002fda0003f05270 */
[----:B------:R-:W1:Y:S08]  /*147d0*/  @P0 LDC R5, c[0x0][0x450] ;  /* 0x00011400ff050b82 */ /* 0x000e700000000800 */
[----:B------:R-:W0:Y:S01]  /*147e0*/  @P0 LDC R8, c[0x0][0x450] ;  /* 0x00011400ff080b82 */ /* 0x000e220000000800 */
[----:B------:R-:W0:Y:S01]  /*147f0*/  S2R R11, SR_TID.X ;  /* 0x00000000000b7919 */ /* 0x000e220000002100 */
[----:B--2---:R-:W-:-:S02]  /*14800*/  IMAD.MOV.U32 R3, RZ, RZ, R20 ;  /* 0x000000ffff037224 */ /* 0x004fc400078e0014 */
[----:B------:R-:W2:Y:S01]  /*14810*/  S2R R20, SR_TID.X ;  /* 0x0000000000147919 */ /* 0x000ea20000002100 */
[----:B------:R-:W-:-:S04]  /*14820*/  IMAD.WIDE.U32 R2, R17, UR4, R2 ;  /* 0x0000000411027c25 */ /* 0x000fc8000f8e0002 */
[----:B------:R-:W-:Y:S01]  /*14830*/  IMAD R3, R17, UR5, R3 ;  /* 0x0000000511037c24 */ /* 0x000fe2000f8e0203 */
[----:B------:R-:W-:Y:S01]  /*14840*/  ULDC.64 UR4, c[0x0][0x2d0] ;  /* 0x0000b40000047ab9 */ /* 0x000fe20000000a00 */
[----:B----4-:R-:W-:Y:S02]  /*14850*/  IMAD R0, R21, UR6, RZ ;  /* 0x0000000615007c24 */ /* 0x010fe4000f8e02ff */
[----:B---3--:R-:W-:-:S04]  /*14860*/  IMAD.WIDE.U32 R2, R4, UR6, R2 ;  /* 0x0000000604027c25 */ /* 0x008fc8000f8e0002 */
[----:B------:R-:W-:Y:S01]  /*14870*/  IMAD R0, R4, UR7, R0 ;  /* 0x0000000704007c24 */ /* 0x000fe2000f8e0200 */
[----:B------:R-:W-:Y:S01]  /*14880*/  ULDC.64 UR6, c[0x0][0x2c8] ;  /* 0x0000b20000067ab9 */ /* 0x000fe20000000a00 */
[----:B------:R-:W3:Y:S02]  /*14890*/  @P0 LDC R4, c[0x0][0x44c] ;  /* 0x00011300ff040b82 */ /* 0x000ee40000000800 */
[----:B------:R-:W-:Y:S01]  /*148a0*/  IMAD.IADD R3, R3, 0x1, R0 ;  /* 0x0000000103037824 */ /* 0x000fe200078e0200 */
[C---:B--2---:R-:W-:Y:S01]  /*148b0*/  LOP3.LUT R21, R20.reuse, 0x7f, RZ, 0xc0, !PT ;  /* 0x0000007f14157812 */ /* 0x044fe200078ec0ff */
[----:B------:R-:W-:-:S03]  /*148c0*/  IMAD.SHL.U32 R20, R20, 0x10, RZ ;  /* 0x0000001014147824 */ /* 0x000fc600078e00ff */
[----:B------:R-:W-:-:S04]  /*148d0*/  SHF.R.U32.HI R21, RZ, 0x3, R21 ;  /* 0x00000003ff157819 */ /* 0x000fc80000011615 */
[----:B------:R-:W-:-:S05]  /*148e0*/  LOP3.LUT R20, R21, 0x70, R20, 0xf8, !PT ;  /* 0x0000007015147812 */ /* 0x000fca00078ef814 */
[----:B------:R-:W-:-:S04]  /*148f0*/  IMAD R6, R25, 0xc0, R20 ;  /* 0x000000c019067824 */ /* 0x000fc800078e0214 */
[----:B---3--:R-:W-:-:S04]  /*14900*/  @P0 IMAD.HI.U32 R0, R6, R4, RZ ;  /* 0x0000000406000227 */ /* 0x008fc800078e00ff */
        /* <DEDUP_REMOVED lines=11> */
[----:B------:R-:W-:-:S04]  /*149c0*/  IMAD.WIDE.U32 R4, R0, UR6, R4 ;  /* 0x0000000600047c25 */ /* 0x000fc8000f8e0004 */
[----:B------:R-:W-:-:S04]  /*149d0*/  IMAD R7, R0, UR7, R7 ;  /* 0x0000000700077c24 */ /* 0x000fc8000f8e0207 */
[----:B------:R-:W-:Y:S02]  /*149e0*/  IMAD.IADD R5, R5, 0x1, R7 ;  /* 0x0000000105057824 */ /* 0x000fe400078e0207 */
[----:B------:R-:W1:Y:S01]  /*149f0*/  @P0 LDC R7, c[0x0][0x44c] ;  /* 0x00011300ff070b82 */ /* 0x000e620000000800 */
[----:B------:R-:W-:-:S04]  /*14a00*/  LEA R0, P1, R4, UR8, 0x1 ;  /* 0x0000000804007c11 */ /* 0x000fc8000f8208ff */
[----:B------:R-:W-:Y:S02]  /*14a10*/  LEA.HI.X R4, R4, UR9, R5, 0x1, P1 ;  /* 0x0000000904047c11 */ /* 0x000fe400088f0c05 */
[----:B------:R-:W-:-:S05]  /*14a20*/  IADD3 R5, R6, 0x80, RZ ;  /* 0x0000008006057810 */ /* 0x000fca0007ffe0ff */
[----:B------:R-:W-:Y:S02]  /*14a30*/  IMAD.MOV.U32 R6, RZ, RZ, R5 ;  /* 0x000000ffff067224 */ /* 0x000fe400078e0005 */
[----:B-1----:R-:W-:-:S05]  /*14a40*/  @P0 IMAD.HI.U32 R7, R5, R7, RZ ;  /* 0x0000000705070227 */ /* 0x002fca00078e00ff */
[----:B0-----:R-:W-:-:S05]  /*14a50*/  @P0 SHF.R.U32.HI R6, RZ, R8, R7 ;  /* 0x00000008ff060219 */ /* 0x001fca0000011607 */
        /* <DEDUP_REMOVED lines=24> */
[----:B------:R-:W-:Y:S04]  /*14be0*/  SHFL.IDX PT, R7, R4, RZ, 0x181f ;  /* 0x00181fff04077589 */ /* 0x000fe800000e0000 */
[----:B------:R-:W-:Y:S01]  /*14bf0*/  SHFL.IDX PT, R8, R2, RZ, 0x181f ;  /* 0x00181fff02087589 */ /* 0x000fe200000e0000 */
[----:B--2---:R-:W-:-:S03]  /*14c00*/  IMAD R3, R6, R9, RZ ;  /* 0x0000000906037224 */ /* 0x004fc600078e02ff */
[----:B------:R-:W0:Y:S02]  /*14c10*/  SHFL.IDX PT, R6, R0, RZ, 0x181f ;  /* 0x00181fff00067589 */ /* 0x000e2400000e0000 */
[----:B------:R-:W-:-:S13]  /*14c20*/  ISETP.GE.AND P1, PT, R25, R3, PT ;  /* 0x000000031900720c */ /* 0x000fda0003f26270 */
[----:B0-----:R-:W-:-:S05]  /*14c30*/  @!P1 LEA R6, P2, R20, R6, 0x1 ;  /* 0x0000000614069211 */ /* 0x001fca00078408ff */
[----:B------:R-:W-:-:S05]  /*14c40*/  @!P1 IMAD.X R7, RZ, RZ, R7, P2 ;  /* 0x000000ffff079224 */ /* 0x000fca00010e0607 */
        /* <DEDUP_REMOVED lines=71> */
[----:B------:R1:W-:Y:S01]  /*150c0*/  @!P1 LDGSTS.E.BYPASS.LTC128B.128 [R10+0xfc00], desc[UR56][R6.64], !P0 ;  /* 0x0fc00000060a9fae */ /* 0x0003e2000c101d78 */
[----:B0-----:R-:W-:-:S05]  /*150d0*/  @!P2 LEA R0, P1, R20, R0, 0x1 ;  /* 0x000000001400a211 */ /* 0x001fca00078208ff */
[----:B-1----:R-:W-:-:S04]  /*150e0*/  @!P2 IMAD.X R6, RZ, RZ, R8, P1 ;  /* 0x000000ffff06a224 */ /* 0x002fc800008e0608 */
[----:B------:R-:W-:Y:S02]  /*150f0*/  @!P2 IMAD.MOV.U32 R7, RZ, RZ, R6 ;  /* 0x000000ffff07a224 */ /* 0x000fe400078e0006 */
        /* <DEDUP_REMOVED lines=20> */
.L_x_12897:
        /* <DEDUP_REMOVED lines=11> */
.L_x_12732:
        /* <DEDUP_REMOVED lines=18> */
.L_x_12898:
[----:B------:R-:W-:Y:S05]  /*15410*/  BSYNC B0 ;  /* 0x0000000000007941 */ /* 0x000fea0003800000 */
.L_x_12733:
[----:B------:R-:W0:Y:S04]  /*15420*/  LDL R2, [R1+0x24] ;  /* 0x0000240001027983 */ /* 0x000e280000100800 */
[----:B------:R-:W2:Y:S01]  /*15430*/  LDL R3, [R1+0xc] ;  /* 0x00000c0001037983 */ /* 0x000ea20000100800 */
[----:B------:R-:W-:Y:S01]  /*15440*/  BSSY B0, `(.L_x_12735) ;  /* 0x0000178000007945 */ /* 0x000fe20003800000 */
[----:B0-----:R-:W-:-:S04]  /*15450*/  IADD3 R0, R2, -0x2, RZ ;  /* 0xfffffffe02007810 */ /* 0x001fc80007ffe0ff */
        /* <DEDUP_REMOVED lines=48> */
.L_x_12741:
[----:B------:R-:W-:Y:S01]  /*15760*/  IMAD R2, R5, 0x8, R16 ;  /* 0x0000000805027824 */ /* 0x000fe200078e0210 */
[----:B------:R-:W-:Y:S01]  /*15770*/  SHF.L.U32 R3, R10, 0x1f, RZ ;  /* 0x0000001f0a037819 */ /* 0x000fe200000006ff */
[----:B------:R-:W-:Y:S03]  /*15780*/  BSSY B3, `(.L_x_12742) ;  /* 0x0000003000037945 */ /* 0x000fe60003800000 */
[----:B------:R-:W1:Y:S02]  /*15790*/  SYNCS.PHASECHK.TRANS64.TRYWAIT P0, [R2+URZ+0x30840], R3 ;  /* 0x03084003020075a7 */ /* 0x000e64000800017f */
[----:B-1----:R-:W-:Y:S05]  /*157a0*/  @!P0 BRA `(.L_x_12743) ;  /* 0x0000004c00848947 */ /* 0x002fea0003800000 */
.L_x_12899:
[----:B------:R-:W-:Y:S05]  /*157b0*/  BSYNC B3 ;  /* 0x0000000000037941 */ /* 0x000fea0003800000 */
.L_x_12742:
        /* <DEDUP_REMOVED lines=12> */
.L_x_12745:
[----:B------:R-:W-:Y:S05]  /*15880*/  BSYNC B3 ;  /* 0x0000000000037941 */ /* 0x000fea0003800000 */
.L_x_12744:
        /* <DEDUP_REMOVED lines=11> */
.L_x_12746:
        /* <DEDUP_REMOVED lines=15> */
.L_x_12900:
[----:B------:R-:W-:Y:S05]  /*15a30*/  BSYNC B3 ;  /* 0x0000000000037941 */ /* 0x000fea0003800000 */
.L_x_12747:
        /* <DEDUP_REMOVED lines=12> */
.L_x_12750:
[----:B------:R-:W-:Y:S05]  /*15b00*/  BSYNC B3 ;  /* 0x0000000000037941 */ /* 0x000fea0003800000 */
.L_x_12749:
        /* <DEDUP_REMOVED lines=11> */
.L_x_12751:
        /* <DEDUP_REMOVED lines=12> */
.L_x_12740:
[----:B------:R-:W-:Y:S05]  /*15c80*/  BSYNC B1 ;  /* 0x0000000000017941 */ /* 0x000fea0003800000 */
.L_x_12739:
[----:B------:R-:W2:Y:S01]  /*15c90*/  LDL.LU R0, [R1+0x24] ;  /* 0x0000240001007983 */ /* 0x000ea20000300800 */
[----:B------:R-:W-:Y:S02]  /*15ca0*/  IMAD.MOV.U32 R18, RZ, RZ, R5 ;  /* 0x000000ffff127224 */ /* 0x000fe400078e0005 */
[----:B------:R-:W-:Y:S02]  /*15cb0*/  IMAD.MOV.U32 R28, RZ, RZ, R10 ;  /* 0x000000ffff1c7224 */ /* 0x000fe400078e000a */
[----:B--2---:R-:W-:-:S07]  /*15cc0*/  VIADD R0, R0, 0xfffffffd ;  /* 0xfffffffd00007836 */ /* 0x004fce0000000000 */
.L_x_12738:
[----:B------:R-:W-:Y:S05]  /*15cd0*/  BSYNC B2 ;  /* 0x0000000000027941 */ /* 0x000fea0003800000 */
.L_x_12737:
[----:B------:R-:W-:Y:S01]  /*15ce0*/  VIADD R9, R9, 0xfffffffe ;  /* 0xfffffffe09097836 */ /* 0x000fe20000000000 */
[----:B------:R-:W-:-:S04]  /*15cf0*/  LOP3.LUT R4, RZ, R4, RZ, 0x33, !PT ;  /* 0x00000004ff047212 */ /* 0x000fc800078e33ff */
[----:B------:R-:W-:-:S13]  /*15d00*/  ISETP.NE.AND P0, PT, R9, R4, PT ;  /* 0x000000040900720c */ /* 0x000fda0003f05270 */
[----:B------:R-:W-:Y:S05]  /*15d10*/  @!P0 BRA `(.L_x_12736) ;  /* 0x0000000c00a88947 */ /* 0x000fea0003800000 */
[----:B------:R-:W-:-:S07]  /*15d20*/  IMAD.MOV.U32 R4, RZ, RZ, R19 ;  /* 0x000000ffff047224 */ /* 0x000fce00078e0013 */
.L_x_12778:
        /* <DEDUP_REMOVED lines=33> */
.L_x_12754:
[----:B------:R-:W-:Y:S01]  /*15f40*/  IMAD R2, R6, 0x8, R16 ;  /* 0x0000000806027824 */ /* 0x000fe200078e0210 */
[----:B------:R-:W-:Y:S01]  /*15f50*/  SHF.L.U32 R3, R7, 0x1f, RZ ;  /* 0x0000001f07037819 */ /* 0x000fe200000006ff */
[----:B------:R-:W-:Y:S03]  /*15f60*/  BSSY B2, `(.L_x_12755) ;  /* 0x0000003000027945 */ /* 0x000fe60003800000 */
[----:B------:R-:W1:Y:S02]  /*15f70*/  SYNCS.PHASECHK.TRANS64.TRYWAIT P0, [R2+URZ+0x30840], R3 ;  /* 0x03084003020075a7 */ /* 0x000e64000800017f */
[----:B-1----:R-:W-:Y:S05]  /*15f80*/  @!P0 BRA `(.L_x_12756) ;  /* 0x0000004400b48947 */ /* 0x002fea0003800000 */
.L_x_12901:
[----:B------:R-:W-:Y:S05]  /*15f90*/  BSYNC B2 ;  /* 0x0000000000027941 */ /* 0x000fea0003800000 */
.L_x_12755:
        /* <DEDUP_REMOVED lines=12> */
.L_x_12758:
[----:B------:R-:W-:Y:S05]  /*16060*/  BSYNC B2 ;  /* 0x0000000000027941 */ /* 0x000fea0003800000 */
.L_x_12757:
[----:B------:R-:W-:Y:S01]  /*16070*/  IMAD.MOV.U32 R5, RZ, RZ, RZ ;  /* 0x000000ffff057224 */ /* 0x000fe200078e00ff */
[----:B------:R-:W-:Y:S01]  /*16080*/  UIADD3 UR4, UP0, UR38, 0x370, URZ ;  /* 0x0000037026047890 */ /* 0x000fe2000ff1e03f */
[----:B-1----:R-:W-:Y:S01]  /*16090*/  IMAD R3, R6, 0x6000, R16 ;  /* 0x0000600006037824 */ /* 0x002fe200078e0210 */
[----:B------:R-:W-:Y:S01]  /*160a0*/  PLOP3.LUT P0, PT, PT, PT, PT, 0x80, 0x0 ;  /* 0x000000000000781c */ /* 0x000fe20003f0f070 */
[----:B------:R-:W-:Y:S01]  /*160b0*/  IMAD R10, R9, 0xc0, R26 ;  /* 0x000000c0090a7824 */ /* 0x000fe200078e021a */
[----:B------:R-:W-:Y:S01]  /*160c0*/  R2UR UR10, R5 ;  /* 0x00000000050a72ca */ /* 0x000fe200000e0000 */
[----:B------:R-:W-:Y:S01]  /*160d0*/  VIADD R3, R3, 0x12400 ;  /* 0x0001240003037836 */ /* 0x000fe20000000000 */
[----:B------:R-:W-:Y:S01]  /*160e0*/  IADD3 R2, R2, 0x30830, RZ ;  /* 0x0003083002027810 */ /* 0x000fe20007ffe0ff */
[----:B------:R-:W-:Y:S01]  /*160f0*/  UIADD3.X UR5, URZ, UR39, URZ, UP0, !UPT ;  /* 0x000000273f057290 */ /* 0x000fe200087fe43f */
[----:B------:R-:W-:Y:S01]  /*16100*/  UMOV UR6, 0x0 ;  /* 0x0000000000067882 */ /* 0x000fe20000000000 */
[----:B------:R-:W-:-:S10]  /*16110*/  UMOV UR7, 0x14f00000 ;  /* 0x14f0000000077882 */ /* 0x000fd40000000000 */
.L_x_12759:
        /* <DEDUP_REMOVED lines=15> */
.L_x_12902:
[----:B------:R-:W-:Y:S05]  /*16210*/  BSYNC B2 ;  /* 0x0000000000027941 */ /* 0x000fea0003800000 */
.L_x_12760:
        /* <DEDUP_REMOVED lines=11> */
.L_x_12763:
[----:B------:R-:W-:Y:S05]  /*162d0*/  BSYNC B2 ;  /* 0x0000000000027941 */ /* 0x000fea0003800000 */
.L_x_12762:
        /* <DEDUP_REMOVED lines=10> */
.L_x_12764:
        /* <DEDUP_REMOVED lines=12> */
.L_x_12753:
[----:B------:R-:W-:Y:S05]  /*16440*/  BSYNC B1 ;  /* 0x0000000000017941 */ /* 0x000fea0003800000 */
.L_x_12752:
        /* <DEDUP_REMOVED lines=33> */
.L_x_12767:
[----:B------:R-:W-:Y:S01]  /*16660*/  IMAD R2, R18, 0x8, R16 ;  /* 0x0000000812027824 */ /* 0x000fe200078e0210 */
[----:B------:R-:W-:Y:S01]  /*16670*/  SHF.L.U32 R3, R28, 0x1f, RZ ;  /* 0x0000001f1c037819 */ /* 0x000fe200000006ff */
[----:B------:R-:W-:Y:S03]  /*16680*/  BSSY B2, `(.L_x_12768) ;  /* 0x0000003000027945 */ /* 0x000fe60003800000 */
[----:B------:R-:W1:Y:S02]  /*16690*/  SYNCS.PHASECHK.TRANS64.TRYWAIT P0, [R2+URZ+0x30840], R3 ;  /* 0x03084003020075a7 */ /* 0x000e64000800017f */
[----:B-1----:R-:W-:Y:S05]  /*166a0*/  @!P0 BRA `(.L_x_12769) ;  /* 0x0000004000148947 */ /* 0x002fea0003800000 */
.L_x_12903:
[----:B------:R-:W-:Y:S05]  /*166b0*/  BSYNC B2 ;  /* 0x0000000000027941 */ /* 0x000fea0003800000 */
.L_x_12768:
        /* <DEDUP_REMOVED lines=12> */
.L_x_12771:
[----:B------:R-:W-:Y:S05]  /*16780*/  BSYNC B2 ;  /* 0x0000000000027941 */ /* 0x000fea0003800000 */
.L_x_12770:
[----:B-1----:R-:W-:Y:S01]  /*16790*/  IMAD.MOV.U32 R2, RZ, RZ, RZ ;  /* 0x000000ffff027224 */ /* 0x002fe200078e00ff */
        /* <DEDUP_REMOVED lines=11> */
.L_x_12772:
        /* <DEDUP_REMOVED lines=15> */
.L_x_12904:
[----:B------:R-:W-:Y:S05]  /*16940*/  BSYNC B2 ;  /* 0x0000000000027941 */ /* 0x000fea0003800000 */
.L_x_12773:
        /* <DEDUP_REMOVED lines=11> */
.L_x_12776:
[----:B------:R-:W-:Y:S05]  /*16a00*/  BSYNC B2 ;  /* 0x0000000000027941 */ /* 0x000fea0003800000 */
.L_x_12775:
        /* <DEDUP_REMOVED lines=10> */
.L_x_12777:
        /* <DEDUP_REMOVED lines=12> */
.L_x_12766:
[----:B------:R-:W-:Y:S05]  /*16b70*/  BSYNC B1 ;  /* 0x0000000000017941 */ /* 0x000fea0003800000 */
.L_x_12765:
[----:B------:R-:W2:Y:S01]  /*16b80*/  LDL R2, [R1+0xc] ;  /* 0x00000c0001027983 */ /* 0x000ea20000100800 */
[----:B------:R-:W-:Y:S01]  /*16b90*/  VIADD R0, R0, 0xfffffffe ;  /* 0xfffffffe00007836 */ /* 0x000fe20000000000 */
[----:B--2---:R-:W-:-:S13]  /*16ba0*/  ISETP.GT.AND P0, PT, R9, R2, PT ;  /* 0x000000020900720c */ /* 0x004fda0003f04270 */
[----:B------:R-:W-:Y:S05]  /*16bb0*/  @P0 BRA `(.L_x_12778) ;  /* 0xfffffff0005c0947 */ /* 0x000fea000383ffff */
.L_x_12736:
[----:B------:R-:W-:Y:S05]  /*16bc0*/  BSYNC B0 ;  /* 0x0000000000007941 */ /* 0x000fea0003800000 */
.L_x_12735:
        /* <DEDUP_REMOVED lines=17> */
.L_x_12780:
[----:B------:R-:W-:Y:S05]  /*16ce0*/  BSYNC B0 ;  /* 0x0000000000007941 */ /* 0x000fea0003800000 */
.L_x_12779:
        /* <DEDUP_REMOVED lines=10> */
.L_x_12905:
[----:B------:R-:W-:Y:S05]  /*16d90*/  BSYNC B1 ;  /* 0x0000000000017941 */ /* 0x000fea0003800000 */
.L_x_12783:
        /* <DEDUP_REMOVED lines=9> */
.L_x_12786:
[----:B------:R-:W-:Y:S05]  /*16e30*/  BSYNC B1 ;  /* 0x0000000000017941 */ /* 0x000fea0003800000 */
.L_x_12785:
        /* <DEDUP_REMOVED lines=10> */
.L_x_12787:
        /* <DEDUP_REMOVED lines=10> */
.L_x_12782:
[----:B------:R-:W-:Y:S05]  /*16f80*/  BSYNC B0 ;  /* 0x0000000000007941 */ /* 0x000fea0003800000 */
.L_x_12781:
[----:B------:R-:W-:-:S05]  /*16f90*/  VIADD R18, R18, 0x1 ;  /* 0x0000000112127836 */ /* 0x000fca0000000000 */
[----:B------:R-:W-:-:S04]  /*16fa0*/  ISETP.NE.AND P0, PT, R18, 0x2, PT ;  /* 0x000000021200780c */ /* 0x000fc80003f05270 */
[----:B------:R-:W-:Y:S02]  /*16fb0*/  SEL R3, RZ, 0x1, P0 ;  /* 0x00000001ff037807 */ /* 0x000fe40000000000 */
[----:B------:R-:W-:Y:S02]  /*16fc0*/  SEL R18, R18, RZ, P0 ;  /* 0x000000ff12127207 */ /* 0x000fe40000000000 */
[----:B------:R-:W-:-:S07]  /*16fd0*/  LOP3.LUT R28, R28, R3, RZ, 0x3c, !PT ;  /* 0x000000031c1c7212 */ /* 0x000fce00078e3cff */
.L_x_12717:
[----:B------:R-:W-:Y:S05]  /*16fe0*/  BSYNC B7 ;  /* 0x0000000000077941 */ /* 0x000fea0003800000 */
.L_x_12715:
        /* <DEDUP_REMOVED lines=12> */
.L_x_12788:
[----:B------:R-:W1:Y:S01]  /*170b0*/  S2R R0, SR_TID.X ;  /* 0x0000000000007919 */ /* 0x000e620000002100 */
[----:B------:R-:W-:Y:S01]  /*170c0*/  UMOV UR4, 0xffffffff ;  /* 0xffffffff00047882 */ /* 0x000fe20000000000 */
[----:B-1----:R-:W-:-:S04]  /*170d0*/  LOP3.LUT R9, R0, 0x1f, RZ, 0xc0, !PT ;  /* 0x0000001f00097812 */ /* 0x002fc800078ec0ff */
[----:B------:R-:W-:Y:S01]  /*170e0*/  ISETP.NE.AND P0, PT, R9, 0x1f, PT ;  /* 0x0000001f0900780c */ /* 0x000fe20003f05270 */
[----:B------:R-:W-:-:S12]  /*170f0*/  BRA.DIV UR4, `(.L_x_12790) ;  /* 0x0000003604bc7947 */ /* 0x000fd8000b800000 */
[----:B------:R-:W-:Y:S01]  /*17100*/  IADD3 R7, R27, R9, RZ ;  /* 0x000000091b077210 */ /* 0x000fe20007ffe0ff */
[----:B------:R-:W-:-:S03]  /*17110*/  ULDC UR4, c[0x0][0xc3c] ;  /* 0x00030f0000047ab9 */ /* 0x000fc60000000800 */
[----:B------:R-:W-:-:S13]  /*17120*/  ISETP.GE.OR P1, PT, R7, UR4, !P0 ;  /* 0x0000000407007c0c */ /* 0x000fda000c726670 */
[----:B------:R-:W1:Y:S08]  /*17130*/  @!P1 LDC.64 R2, c[0x0][0xc80] ;  /* 0x00032000ff029b82 */ /* 0x000e700000000a00 */
[----:B--2---:R-:W2:Y:S01]  /*17140*/  @!P1 LDC.64 R4, c[0x0][0xc78] ;  /* 0x00031e00ff049b82 */ /* 0x004ea20000000a00 */
[----:B-1----:R-:W-:-:S05]  /*17150*/  @!P1 IMAD.WIDE R2, R7, 0x4, R2 ;  /* 0x0000000407029825 */ /* 0x002fca00078e0202 */
        /* <DEDUP_REMOVED lines=11> */
[----:B-1----:R-:W-:-:S02]  /*17210*/  IMAD.MOV.U32 R24, RZ, RZ, RZ ;  /* 0x000000ffff187224 */ /* 0x002fc400078e00ff */
[----:B---3--:R-:W-:Y:S02]  /*17220*/  @!P1 IMAD.MOV.U32 R7, RZ, RZ, R8 ;  /* 0x000000ffff079224 */ /* 0x008fe400078e0008 */
[----:B--2---:R-:W-:Y:S01]  /*17230*/  @!P1 IMAD.MOV.U32 R4, RZ, RZ, R5 ;  /* 0x000000ffff049224 */ /* 0x004fe200078e0005 */
[----:B------:R-:W-:-:S03]  /*17240*/  ISETP.NE.AND P1, PT, R9, RZ, PT ;  /* 0x000000ff0900720c */ /* 0x000fc60003f25270 */
[----:B0-----:R-:W-:-:S05]  /*17250*/  IMAD R13, R4, R7, RZ ;  /* 0x00000007040d7224 */ /* 0x001fca00078e02ff */
        /* <DEDUP_REMOVED lines=16> */
.L_x_12915:
[----:B------:R-:W-:Y:S02]  /*17360*/  ULDC UR4, c[0x0][0xc38] ;  /* 0x00030e0000047ab9 */ /* 0x000fe40000000800 */
[----:B------:R-:W-:-:S04]  /*17370*/  IMAD.U32 R2, RZ, RZ, UR4 ;  /* 0x00000004ff027e24 */ /* 0x000fc8000f8e00ff */
[----:B-1----:R-:W-:-:S04]  /*17380*/  IMAD R5, R14, R2, RZ ;  /* 0x000000020e057224 */ /* 0x002fc800078e02ff */
[----:B------:R-:W-:-:S05]  /*17390*/  IMAD.IADD R6, R6, 0x1, R5 ;  /* 0x0000000106067824 */ /* 0x000fca00078e0205 */
[----:B------:R-:W-:-:S13]  /*173a0*/  ISETP.GT.AND P6, PT, R6, R0, PT ;  /* 0x000000000600720c */ /* 0x000fda0003fc4270 */
[----:B------:R-:W-:Y:S05]  /*173b0*/  @P6 BRA `(.L_x_12791) ;  /* 0x0000000000a46947 */ /* 0x000fea0003800000 */
.L_x_12794:
        /* <DEDUP_REMOVED lines=35> */
.L_x_12923:
[----:B------:R-:W-:Y:S02]  /*175f0*/  ULDC UR4, c[0x0][0xc38] ;  /* 0x00030e0000047ab9 */ /* 0x000fe40000000800 */
[----:B------:R-:W-:-:S04]  /*17600*/  IMAD.U32 R2, RZ, RZ, UR4 ;  /* 0x00000004ff027e24 */ /* 0x000fc8000f8e00ff */
[----:B-1----:R-:W-:-:S04]  /*17610*/  IMAD R5, R14, R2, RZ ;  /* 0x000000020e057224 */ /* 0x002fc800078e02ff */
[----:B------:R-:W-:-:S05]  /*17620*/  IMAD.IADD R6, R5, 0x1, R6 ;  /* 0x0000000105067824 */ /* 0x000fca00078e0206 */
[----:B------:R-:W-:-:S13]  /*17630*/  ISETP.GT.AND P6, PT, R6, R0, PT ;  /* 0x000000000600720c */ /* 0x000fda0003fc4270 */
[----:B------:R-:W-:Y:S05]  /*17640*/  @!P6 BRA `(.L_x_12794) ;  /* 0xfffffffc005ce947 */ /* 0x000fea000383ffff */
.L_x_12791:
        /* <DEDUP_REMOVED lines=9> */
.L_x_12928:
[----:B------:R-:W-:-:S13]  /*176e0*/  ISETP.NE.AND P0, PT, R8, RZ, PT ;  /* 0x000000ff0800720c */ /* 0x000fda0003f05270 */
[----:B------:R-:W-:Y:S05]  /*176f0*/  @!P0 BRA `(.L_x_12796) ;  /* 0x0000000000108947 */ /* 0x000fea0003800000 */
[----:B------:R-:W-:Y:S01]  /*17700*/  UMOV UR4, 0xffffffff ;  /* 0xffffffff00047882 */ /* 0x000fe20000000000 */
[----:B------:R-:W-:Y:S02]  /*17710*/  VIADD R12, R5, 0xffffffff ;  /* 0xffffffff050c7836 */ /* 0x000fe40000000000 */
[----:B------:R-:W-:Y:S05]  /*17720*/  BRA.DIV UR4, `(.L_x_12797) ;  /* 0x0000003a04807947 */ /* 0x000fea000b800000 */
[----:B------:R4:W0:Y:S02]  /*17730*/  SHFL.IDX PT, R24, R3, R12, 0x1f ;  /* 0x00001f0c03187589 */ /* 0x00082400000e0000 */
.L_x_12796:
        /* <DEDUP_REMOVED lines=36> */
[----:B------:R-:W-:Y:S02]  /*17980*/  @!P2 IADD3 R9, -R9, RZ, RZ ;  /* 0x000000ff0909a210 */ /* 0x000fe40007ffe1ff */
        /* <DEDUP_REMOVED lines=21> */
.L_x_12792:
[----:B------:R-:W-:Y:S01]  /*17ae0*/  UMOV UR4, URZ ;  /* 0x0000003f00047c82 */ /* 0x000fe20008000000 */
[----:B------:R-:W-:Y:S01]  /*17af0*/  UMOV UR5, URZ ;  /* 0x0000003f00057c82 */ /* 0x000fe20008000000 */
[----:B------:R-:W-:Y:S01]  /*17b00*/  ULDC UR6, c[0x0][0xc3c] ;  /* 0x00030f0000067ab9 */ /* 0x000fe20000000800 */
[----:B------:R-:W-:Y:S02]  /*17b10*/  IMAD.MOV.U32 R24, RZ, RZ, R0 ;  /* 0x000000ffff187224 */ /* 0x000fe400078e0000 */
[----:B------:R-:W-:Y:S02]  /*17b20*/  IMAD.U32 R25, RZ, RZ, UR4 ;  /* 0x00000004ff197e24 */ /* 0x000fe4000f8e00ff */
[----:B------:R-:W-:Y:S02]  /*17b30*/  IMAD.U32 R26, RZ, RZ, UR5 ;  /* 0x00000005ff1a7e24 */ /* 0x000fe4000f8e00ff */
[----:B------:R-:W-:-:S07]  /*17b40*/  IMAD.U32 R27, RZ, RZ, UR6 ;  /* 0x00000006ff1b7e24 */ /* 0x000fce000f8e00ff */
.L_x_12798:
        /* <DEDUP_REMOVED lines=10> */
.L_x_12789:
[----:B------:R-:W-:Y:S02]  /*17bf0*/  ULDC UR4, c[0x0][0xc3c] ;  /* 0x00030f0000047ab9 */ /* 0x000fe40000000800 */
[----:B----4-:R-:W-:-:S13]  /*17c00*/  ISETP.GE.AND P0, PT, R27, UR4, PT ;  /* 0x000000041b007c0c */ /* 0x010fda000bf06270 */
[----:B------:R-:W-:Y:S05]  /*17c10*/  @!P0 BRA `(.L_x_12799) ;  /* 0xffffffa400648947 */ /* 0x000fea000383ffff */
[----:B------:R-:W-:Y:S05]  /*17c20*/  BSYNC B8 ;  /* 0x0000000000087941 */ /* 0x000fea0003800000 */
.L_x_12675:
[----:B0-----:R-:W4:Y:S01]  /*17c30*/  LDL.LU R0, [R1+0x38] ;  /* 0x0000380001007983 */ /* 0x001f220000300800 */
[----:B------:R-:W-:Y:S01]  /*17c40*/  BSSY B0, `(.L_x_12800) ;  /* 0x000000b000007945 */ /* 0x000fe20003800000 */
[----:B-12---:R-:W0:Y:S01]  /*17c50*/  S2R R5, SR_CgaCtaId ;  /* 0x0000000000057919 */ /* 0x006e220000008800 */
        /* <DEDUP_REMOVED lines=9> */
.L_x_12931:
[----:B------:R-:W-:Y:S05]  /*17cf0*/  BSYNC B0 ;  /* 0x0000000000007941 */ /* 0x000fea0003800000 */
.L_x_12800:
[----:B------:R-:W-:-:S03]  /*17d00*/  UMOV UR4, 0xffffffff ;  /* 0xffffffff00047882 */ /* 0x000fc60000000000 */
[----:B------:R-:W-:Y:S05]  /*17d10*/  BRA.DIV UR4, `(.L_x_12802) ;  /* 0x0000003604407947 */ /* 0x000fea000b800000 */
[----:B0-----:R-:W0:Y:S02]  /*17d20*/  S2R R0, SR_TID.X ;  /* 0x0000000000007919 */ /* 0x001e240000002100 */
[----:B0-----:R-:W-:-:S04]  /*17d30*/  SHF.R.U32.HI R0, RZ, 0x5, R0 ;  /* 0x00000005ff007819 */ /* 0x001fc80000011600 */
[----:B------:R-:W-:-:S05]  /*17d40*/  LOP3.LUT R0, R0, 0x3, RZ, 0xc0, !PT ;  /* 0x0000000300007812 */ /* 0x000fca00078ec0ff */
[----:B------:R0:W1:Y:S02]  /*17d50*/  SHFL.IDX PT, R14, R0, RZ, 0x1f ;  /* 0x00001fff000e7589 */ /* 0x00006400000e0000 */
.L_x_12934:
[----:B-1----:R-:W-:-:S13]  /*17d60*/  ISETP.NE.AND P0, PT, R14, RZ, PT ;  /* 0x000000ff0e00720c */ /* 0x002fda0003f05270 */
[----:B------:R-:W-:Y:S05]  /*17d70*/  @P0 BRA `(.L_x_12537) ;  /* 0x0000000000880947 */ /* 0x000fea0003800000 */
[----:B------:R-:W-:-:S03]  /*17d80*/  UMOV UR4, 0xffffffff ;  /* 0xffffffff00047882 */ /* 0x000fc60000000000 */
[----:B------:R-:W-:Y:S05]  /*17d90*/  BRA.DIV UR4, `(.L_x_12803) ;  /* 0x0000003604547947 */ /* 0x000fea000b800000 */
[----:B------:R-:W-:-:S13]  /*17da0*/  ELECT P6, URZ, PT ;  /* 0x00000000003f782f */ /* 0x000fda00038c0000 */
.L_x_12937:
[----:B------:R-:W-:Y:S05]  /*17db0*/  @!P6 BRA `(.L_x_12537) ;  /* 0x000000000078e947 */ /* 0x000fea0003800000 */
[----:B0-----:R-:W2:Y:S02]  /*17dc0*/  LDL.LU R0, [R1+0x50] ;  /* 0x0000500001007983 */ /* 0x001ea40000300800 */
[----:B--2---:R-:W-:-:S04]  /*17dd0*/  LOP3.LUT R0, R0, 0x2, RZ, 0xfc, !PT ;  /* 0x0000000200007812 */ /* 0x004fc800078efcff */
[----:B------:R-:W-:-:S13]  /*17de0*/  ISETP.NE.AND P2, PT, R0, 0x3, PT ;  /* 0x000000030000780c */ /* 0x000fda0003f45270 */
[----:B------:R-:W-:Y:S05]  /*17df0*/  @!P2 BRA `(.L_x_12804) ;  /* 0x000000000004a947 */ /* 0x000fea0003800000 */
[----:B------:R-:W-:Y:S01]  /*17e00*/  BPT.TRAP 0x1 ;  /* 0x000000040000795c */ /* 0x000fe20000300000 */
.L_x_12804:
        /* <DEDUP_REMOVED lines=12> */
.L_x_12938:
[----:B------:R-:W1:Y:S02]  /*17ed0*/  SYNCS.PHASECHK.TRANS64.TRYWAIT P0, [R3+URZ], R0 ;  /* 0x00000000030075a7 */ /* 0x000e64000800017f */
[----:B-1----:R-:W-:Y:S05]  /*17ee0*/  @!P0 BRA `(.L_x_12806) ;  /* 0x0000003400348947 */ /* 0x002fea0003800000 */
.L_x_12939:
[----:B------:R-:W-:Y:S05]  /*17ef0*/  @!P2 BRA `(.L_x_12807) ;  /* 0x000000000004a947 */ /* 0x000fea0003800000 */
[----:B------:R-:W-:Y:S01]  /*17f00*/  BPT.TRAP 0x1 ;  /* 0x000000040000795c */ /* 0x000fe20000300000 */
.L_x_12807:
[----:B-1----:R-:W-:-:S04]  /*17f10*/  VIADD R3, R9, 0x30860 ;  /* 0x0003086009037836 */ /* 0x002fc80000000000 */
[----:B------:R-:W-:-:S04]  /*17f20*/  IMAD R5, R18, 0x8, R3 ;  /* 0x0000000812057824 */ /* 0x000fc800078e0203 */
[----:B------:R-:W1:Y:S02]  /*17f30*/  SYNCS.PHASECHK.TRANS64.TRYWAIT P0, [R5+URZ], R2 ;  /* 0x00000002050075a7 */ /* 0x000e64000800017f */
[----:B-1----:R-:W-:Y:S05]  /*17f40*/  @!P0 BRA `(.L_x_12808) ;  /* 0x0000003400308947 */ /* 0x002fea0003800000 */
.L_x_12940:
[----:B------:R-:W-:-:S07]  /*17f50*/  IMAD R3, R4, 0x8, R3 ;  /* 0x0000000804037824 */ /* 0x000fce00078e0203 */
.L_x_12809:
[----:B--2---:R2:W4:Y:S02]  /*17f60*/  SYNCS.PHASECHK.TRANS64.TRYWAIT P0, [R3+URZ], R0 ;  /* 0x00000000030075a7 */ /* 0x004524000800017f */
[----:B----4-:R-:W-:Y:S05]  /*17f70*/  @!P0 NANOSLEEP.SYNCS 0x989680 ;  /* 0x009896800000895d */ /* 0x010fea0003900000 */
[----:B------:R-:W4:Y:S02]  /*17f80*/  @!P0 SYNCS.PHASECHK.TRANS64 P0, [R3+URZ], R0 ;  /* 0x00000000030085a7 */ /* 0x000f24000800007f */
[----:B----4-:R-:W-:Y:S05]  /*17f90*/  @!P0 BRA `(.L_x_12809) ;  /* 0xfffffffc00f08947 */ /* 0x010fea000383ffff */
.L_x_12537:
[----:B------:R-:W-:Y:S05]  /*17fa0*/  BSYNC B9 ;  /* 0x0000000000097941 */ /* 0x000fea0003800000 */
.L_x_12534:
[----:B------:R-:W-:Y:S05]  /*17fb0*/  EXIT ;  /* 0x000000000000794d */ /* 0x000fea0003800000 */
.L_x_12557:
[----:B0-----:R0:W1:Y:S02]  /*17fc0*/  SYNCS.PHASECHK.TRANS64.TRYWAIT P6, [R82+URZ+0x30890], R94 ;  /* 0x0308905e520075a7 */ /* 0x00106400080c017f */
[----:B-1----:R-:W-:Y:S05]  /*17fd0*/  @!P6 NANOSLEEP.SYNCS 0x989680 ;  /* 0x009896800000e95d */ /* 0x002fea0003900000 */
[----:B------:R-:W1:Y:S02]  /*17fe0*/  @!P6 SYNCS.PHASECHK.TRANS64 P6, [R82+URZ+0x30890], R94 ;  /* 0x0308905e5200e5a7 */ /* 0x000e6400080c007f */
[----:B-1----:R-:W-:Y:S05]  /*17ff0*/  @!P6 BRA `(.L_x_12557) ;  /* 0xfffffffc00f0e947 */ /* 0x002fea000383ffff */
[----:B------:R-:W-:Y:S05]  /*18000*/  BRA `(.L_x_12810) ;  /* 0xfffffeac00cc7947 */ /* 0x000fea000383ffff */
.L_x_12577:
[----:B0-----:R0:W1:Y:S02]  /*18010*/  SYNCS.PHASECHK.TRANS64.TRYWAIT P5, [R82+URZ+0x30890], R94 ;  /* 0x0308905e520075a7 */ /* 0x00106400080a017f */
[----:B-1----:R-:W-:Y:S05]  /*18020*/  @!P5 NANOSLEEP.SYNCS 0x989680 ;  /* 0x009896800000d95d */ /* 0x002fea0003900000 */
[----:B------:R-:W1:Y:S02]  /*18030*/  @!P5 SYNCS.PHASECHK.TRANS64 P5, [R82+URZ+0x30890], R94 ;  /* 0x0308905e5200d5a7 */ /* 0x000e6400080a007f */
[----:B-1----:R-:W-:Y:S05]  /*18040*/  @!P5 BRA `(.L_x_12577) ;  /* 0xfffffffc00f0d947 */ /* 0x002fea000383ffff */
[----:B------:R-:W-:Y:S05]  /*18050*/  BRA `(.L_x_12811) ;  /* 0xfffffec000987947 */ /* 0x000fea000383ffff */
.L_x_12586:
[----:B0-----:R0:W1:Y:S02]  /*18060*/  SYNCS.PHASECHK.TRANS64.TRYWAIT P4, [R82+URZ+0x30890], R94 ;  /* 0x0308905e520075a7 */ /* 0x001064000808017f */
[----:B-1----:R-:W-:Y:S05]  /*18070*/  @!P4 NANOSLEEP.SYNCS 0x989680 ;  /* 0x009896800000c95d */ /* 0x002fea0003900000 */
[----:B------:R-:W1:Y:S02]  /*18080*/  @!P4 SYNCS.PHASECHK.TRANS64 P4, [R82+URZ+0x30890], R94 ;  /* 0x0308905e5200c5a7 */ /* 0x000e64000808007f */
[----:B-1----:R-:W-:Y:S05]  /*18090*/  @!P4 BRA `(.L_x_12586) ;  /* 0xfffffffc00f0c947 */ /* 0x002fea000383ffff */
[----:B------:R-:W-:Y:S05]  /*180a0*/  BRA `(.L_x_12812) ;  /* 0xfffffed000fc7947 */ /* 0x000fea000383ffff */
.L_x_12592:
[----:B--2---:R2:W3:Y:S02]  /*180b0*/  SYNCS.PHASECHK.TRANS64.TRYWAIT P3, [R82+URZ+0x308b0], R94 ;  /* 0x0308b05e520075a7 */ /* 0x0044e4000806017f */
[----:B---3--:R-:W-:Y:S05]  /*180c0*/  @!P3 NANOSLEEP.SYNCS 0x989680 ;  /* 0x009896800000b95d */ /* 0x008fea0003900000 */
[----:B------:R-:W3:Y:S02]  /*180d0*/  @!P3 SYNCS.PHASECHK.TRANS64 P3, [R82+URZ+0x308b0], R94 ;  /* 0x0308b05e5200b5a7 */ /* 0x000ee4000806007f */
[----:B---3--:R-:W-:Y:S05]  /*180e0*/  @!P3 BRA `(.L_x_12592) ;  /* 0xfffffffc00f0b947 */ /* 0x008fea000383ffff */
[----:B------:R-:W-:Y:S05]  /*180f0*/  BRA `(.L_x_12813) ;  /* 0xfffffed400907947 */ /* 0x000fea000383ffff */
.L_x_12602:
[----:B------:R-:W1:Y:S01]  /*18100*/  S2R R0, SR_TID.X ;  /* 0x0000000000007919 */ /* 0x000e620000002100 */
[----:B------:R-:W-:Y:S01]  /*18110*/  BSSY B0, `(.L_x_12814) ;  /* 0x000000c000007945 */ /* 0x000fe20003800000 */
[----:B------:R-:W-:Y:S02]  /*18120*/  IMAD.MOV.U32 R12, RZ, RZ, RZ ;  /* 0x000000ffff0c7224 */ /* 0x000fe400078e00ff */
[----:B------:R-:W-:Y:S02]  /*18130*/  IMAD.MOV.U32 R11, RZ, RZ, 0x1f ;  /* 0x0000001fff0b7424 */ /* 0x000fe400078e00ff */
[----:B------:R-:W-:Y:S02]  /*18140*/  IMAD.MOV.U32 R15, RZ, RZ, -0x1 ;  /* 0xffffffffff0f7424 */ /* 0x000fe400078e00ff */
[----:B-1----:R-:W-:-:S05]  /*18150*/  VIADD R4, R0, 0xffffff80 ;  /* 0xffffff8000047836 */ /* 0x002fca0000000000 */
[----:B------:R-:W-:-:S04]  /*18160*/  SHF.R.S32.HI R0, RZ, 0x1f, R4 ;  /* 0x0000001fff007819 */ /* 0x000fc80000011404 */
[----:B------:R-:W-:-:S04]  /*18170*/  LEA.HI R0, R0, R4, RZ, 0x7 ;  /* 0x0000000400007211 */ /* 0x000fc800078f38ff */
[----:B------:R-:W-:-:S05]  /*18180*/  SHF.R.S32.HI R0, RZ, 0x7, R0 ;  /* 0x00000007ff007819 */ /* 0x000fca0000011400 */
[----:B0-----:R-:W-:-:S07]  /*18190*/  IMAD.MOV.U32 R13, RZ, RZ, R0 ;  /* 0x000000ffff0d7224 */ /* 0x001fce00078e0000 */
[----:B-----5:R-:W-:Y:S05]  /*181a0*/  WARPSYNC.COLLECTIVE R15, `(.L_x_12815) ;  /* 0x000000000f087348 */ /* 0x020fea0003c00000 */
[----:B------:R0:W1:Y:S02]  /*181b0*/  SHFL.IDX P6, R14, R13, R12, R11 ;  /* 0x0000000c0d0e7389 */ /* 0x00006400000c000b */
[----:B01---5:R-:W-:Y:S01]  /*181c0*/  ENDCOLLECTIVE ;  /* 0x000000000000791b */ /* 0x023fe20003800000 */
.L_x_12815:
[----:B------:R-:W-:Y:S05]  /*181d0*/  BSYNC B0 ;  /* 0x0000000000007941 */ /* 0x000fea0003800000 */
.L_x_12814:
[----:B------:R0:W-:Y:S01]  /*181e0*/  STL [R1+0x40], R14 ;  /* 0x0000400e01007387 */ /* 0x0001e20000100800 */
[----:B------:R-:W-:Y:S05]  /*181f0*/  BRA `(.L_x_12816) ;  /* 0xfffffedc00707947 */ /* 0x000fea000383ffff */
.L_x_12614:
        /* <DEDUP_REMOVED lines=8> */
.L_x_12818:
[----:B------:R-:W-:Y:S05]  /*18280*/  BSYNC B1 ;  /* 0x0000000000017941 */ /* 0x000fea0003800000 */
.L_x_12817:
[----:B------:R-:W-:Y:S01]  /*18290*/  IMAD.MOV.U32 R13, RZ, RZ, R25 ;  /* 0x000000ffff0d7224 */ /* 0x000fe200078e0019 */
[----:B------:R-:W-:Y:S01]  /*182a0*/  MOV R15, 0xffffffff ;  /* 0xffffffff000f7802 */ /* 0x000fe20000000f00 */
[----:B------:R-:W-:Y:S02]  /*182b0*/  IMAD.MOV.U32 R12, RZ, RZ, RZ ;  /* 0x000000ffff0c7224 */ /* 0x000fe400078e00ff */
[----:B------:R-:W-:Y:S02]  /*182c0*/  IMAD.MOV.U32 R11, RZ, RZ, 0x1c1f ;  /* 0x00001c1fff0b7424 */ /* 0x000fe400078e00ff */
[----:B------:R-:W-:-:S07]  /*182d0*/  IMAD.MOV.U32 R3, RZ, RZ, R14 ;  /* 0x000000ffff037224 */ /* 0x000fce00078e000e */
[----:B------:R-:W-:Y:S05]  /*182e0*/  WARPSYNC.COLLECTIVE R15, `(.L_x_12819) ;  /* 0x000000000f087348 */ /* 0x000fea0003c00000 */
[----:B------:R0:W1:Y:S02]  /*182f0*/  SHFL.IDX P6, R14, R13, R12, R11 ;  /* 0x0000000c0d0e7389 */ /* 0x00006400000c000b */
[----:B01----:R-:W-:Y:S01]  /*18300*/  ENDCOLLECTIVE ;  /* 0x000000000000791b */ /* 0x003fe20003800000 */
.L_x_12819:
[----:B------:R-:W-:Y:S02]  /*18310*/  IMAD.MOV.U32 R13, RZ, RZ, R28 ;  /* 0x000000ffff0d7224 */ /* 0x000fe400078e001c */
[----:B------:R-:W-:-:S07]  /*18320*/  IMAD.MOV.U32 R0, RZ, RZ, R14 ;  /* 0x000000ffff007224 */ /* 0x000fce00078e000e */
[----:B------:R-:W-:Y:S05]  /*18330*/  WARPSYNC.COLLECTIVE R15, `(.L_x_12820) ;  /* 0x000000000f087348 */ /* 0x000fea0003c00000 */
[----:B------:R0:W1:Y:S02]  /*18340*/  SHFL.IDX P6, R14, R13, R12, R11 ;  /* 0x0000000c0d0e7389 */ /* 0x00006400000c000b */
[----:B01----:R-:W-:Y:S01]  /*18350*/  ENDCOLLECTIVE ;  /* 0x000000000000791b */ /* 0x003fe20003800000 */
.L_x_12820:
[----:B------:R-:W-:Y:S02]  /*18360*/  IMAD.MOV.U32 R13, RZ, RZ, R27 ;  /* 0x000000ffff0d7224 */ /* 0x000fe400078e001b */
[----:B------:R-:W-:-:S07]  /*18370*/  IMAD.MOV.U32 R5, RZ, RZ, R14 ;  /* 0x000000ffff057224 */ /* 0x000fce00078e000e */
[----:B------:R-:W-:Y:S05]  /*18380*/  WARPSYNC.COLLECTIVE R15, `(.L_x_12821) ;  /* 0x000000000f087348 */ /* 0x000fea0003c00000 */
[----:B------:R0:W1:Y:S02]  /*18390*/  SHFL.IDX P6, R14, R13, R12, R11 ;  /* 0x0000000c0d0e7389 */ /* 0x00006400000c000b */
[----:B01----:R-:W-:Y:S01]  /*183a0*/  ENDCOLLECTIVE ;  /* 0x000000000000791b */ /* 0x003fe20003800000 */
.L_x_12821:
[----:B------:R-:W-:Y:S05]  /*183b0*/  BRA `(.L_x_12822) ;  /* 0xfffffee000887947 */ /* 0x000fea000383ffff */
.L_x_12618:
[----:B0-----:R0:W1:Y:S02]  /*183c0*/  SYNCS.PHASECHK.TRANS64.TRYWAIT P0, [R2+URZ+0x30800], R27 ;  /* 0x0308001b020075a7 */ /* 0x001064000800017f */
[----:B-1----:R-:W-:Y:S05]  /*183d0*/  @!P0 NANOSLEEP.SYNCS 0x989680 ;  /* 0x009896800000895d */ /* 0x002fea0003900000 */
[----:B------:R-:W1:Y:S02]  /*183e0*/  @!P0 SYNCS.PHASECHK.TRANS64 P0, [R2+URZ+0x30800], R27 ;  /* 0x0308001b020085a7 */ /* 0x000e64000800007f */
[----:B-1----:R-:W-:Y:S05]  /*183f0*/  @!P0 BRA `(.L_x_12618) ;  /* 0xfffffffc00f08947 */ /* 0x002fea000383ffff */
[----:B------:R-:W-:Y:S05]  /*18400*/  BRA `(.L_x_12823) ;  /* 0xfffffee400b87947 */ /* 0x000fea000383ffff */
.L_x_12626:
        /* <DEDUP_REMOVED lines=8> */
.L_x_12825:
[----:B------:R-:W-:Y:S05]  /*18490*/  BSYNC B1 ;  /* 0x0000000000017941 */ /* 0x000fea0003800000 */
.L_x_12824:
        /* <DEDUP_REMOVED lines=8> */
.L_x_12826:
[----:B------:R-:W-:Y:S02]  /*18520*/  IMAD.MOV.U32 R13, RZ, RZ, R28 ;  /* 0x000000ffff0d7224 */ /* 0x000fe400078e001c */
[----:B------:R-:W-:-:S07]  /*18530*/  IMAD.MOV.U32 R3, RZ, RZ, R14 ;  /* 0x000000ffff037224 */ /* 0x000fce00078e000e */
[----:B------:R-:W-:Y:S05]  /*18540*/  WARPSYNC.COLLECTIVE R15, `(.L_x_12827) ;  /* 0x000000000f087348 */ /* 0x000fea0003c00000 */
[----:B------:R0:W1:Y:S02]  /*18550*/  SHFL.IDX P6, R14, R13, R12, R11 ;  /* 0x0000000c0d0e7389 */ /* 0x00006400000c000b */
[----:B01----:R-:W-:Y:S01]  /*18560*/  ENDCOLLECTIVE ;  /* 0x000000000000791b */ /* 0x003fe20003800000 */
.L_x_12827:
[----:B------:R-:W-:Y:S02]  /*18570*/  IMAD.MOV.U32 R13, RZ, RZ, R27 ;  /* 0x000000ffff0d7224 */ /* 0x000fe400078e001b */
[----:B------:R-:W-:-:S07]  /*18580*/  IMAD.MOV.U32 R20, RZ, RZ, R14 ;  /* 0x000000ffff147224 */ /* 0x000fce00078e000e */
[----:B------:R-:W-:Y:S05]  /*18590*/  WARPSYNC.COLLECTIVE R15, `(.L_x_12828) ;  /* 0x000000000f087348 */ /* 0x000fea0003c00000 */
[----:B------:R0:W1:Y:S02]  /*185a0*/  SHFL.IDX P6, R14, R13, R12, R11 ;  /* 0x0000000c0d0e7389 */ /* 0x00006400000c000b */
[----:B01----:R-:W-:Y:S01]  /*185b0*/  ENDCOLLECTIVE ;  /* 0x000000000000791b */ /* 0x003fe20003800000 */
.L_x_12828:
[----:B------:R-:W-:Y:S05]  /*185c0*/  BRA `(.L_x_12829) ;  /* 0xfffffef000287947 */ /* 0x000fea000383ffff */
.L_x_12630:
[----:B0-----:R0:W1:Y:S02]  /*185d0*/  SYNCS.PHASECHK.TRANS64.TRYWAIT P1, [R2+URZ+0x30800], R27 ;  /* 0x0308001b020075a7 */ /* 0x001064000802017f */
[----:B-1----:R-:W-:Y:S05]  /*185e0*/  @!P1 NANOSLEEP.SYNCS 0x989680 ;  /* 0x009896800000995d */ /* 0x002fea0003900000 */
[----:B------:R-:W1:Y:S02]  /*185f0*/  @!P1 SYNCS.PHASECHK.TRANS64 P1, [R2+URZ+0x30800], R27 ;  /* 0x0308001b020095a7 */ /* 0x000e64000802007f */
[----:B-1----:R-:W-:Y:S05]  /*18600*/  @!P1 BRA `(.L_x_12630) ;  /* 0xfffffffc00f09947 */ /* 0x002fea000383ffff */
[----:B------:R-:W-:Y:S05]  /*18610*/  BRA `(.L_x_12830) ;  /* 0xfffffef4000c7947 */ /* 0x000fea000383ffff */
.L_x_12636:
[----:B-1----:R1:W3:Y:S02]  /*18620*/  SYNCS.PHASECHK.TRANS64.TRYWAIT P1, [R8+URZ+0x30830], R3 ;  /* 0x03083003080075a7 */ /* 0x0022e4000802017f */
[----:B---3--:R-:W-:Y:S05]  /*18630*/  @!P1 NANOSLEEP.SYNCS 0x989680 ;  /* 0x009896800000995d */ /* 0x008fea0003900000 */
[----:B------:R-:W3:Y:S02]  /*18640*/  @!P1 SYNCS.PHASECHK.TRANS64 P1, [R8+URZ+0x30830], R3 ;  /* 0x03083003080095a7 */ /* 0x000ee4000802007f */
[----:B---3--:R-:W-:Y:S05]  /*18650*/  @!P1 BRA `(.L_x_12636) ;  /* 0xfffffffc00f09947 */ /* 0x008fea000383ffff */
[----:B------:R-:W-:Y:S05]  /*18660*/  BRA `(.L_x_12635) ;  /* 0xffffff00005c7947 */ /* 0x000fea000383ffff */
.L_x_12642:
[----:B-1----:R1:W2:Y:S02]  /*18670*/  SYNCS.PHASECHK.TRANS64.TRYWAIT P3, [R0+URZ+0x30830], R3 ;  /* 0x03083003000075a7 */ /* 0x0022a4000806017f */
[----:B--2---:R-:W-:Y:S05]  /*18680*/  @!P3 NANOSLEEP.SYNCS 0x989680 ;  /* 0x009896800000b95d */ /* 0x004fea0003900000 */
[----:B------:R-:W2:Y:S02]  /*18690*/  @!P3 SYNCS.PHASECHK.TRANS64 P3, [R0+URZ+0x30830], R3 ;  /* 0x030830030000b5a7 */ /* 0x000ea4000806007f */
[----:B--2---:R-:W-:Y:S05]  /*186a0*/  @!P3 BRA `(.L_x_12642) ;  /* 0xfffffffc00f0b947 */ /* 0x004fea000383ffff */
[----:B------:R-:W-:Y:S05]  /*186b0*/  BRA `(.L_x_12641) ;  /* 0xffffff30002c7947 */ /* 0x000fea000383ffff */
.L_x_12647:
[----:B-1----:R1:W2:Y:S02]  /*186c0*/  SYNCS.PHASECHK.TRANS64.TRYWAIT P2, [R3+URZ+0x30850], R0 ;  /* 0x03085000030075a7 */ /* 0x0022a4000804017f */
[----:B--2---:R-:W-:Y:S05]  /*186d0*/  @!P2 NANOSLEEP.SYNCS 0x989680 ;  /* 0x009896800000a95d */ /* 0x004fea0003900000 */
[----:B------:R-:W2:Y:S02]  /*186e0*/  @!P2 SYNCS.PHASECHK.TRANS64 P2, [R3+URZ+0x30850], R0 ;  /* 0x030850000300a5a7 */ /* 0x000ea4000804007f */
[----:B--2---:R-:W-:Y:S05]  /*186f0*/  @!P2 BRA `(.L_x_12647) ;  /* 0xfffffffc00f0a947 */ /* 0x004fea000383ffff */
[----:B------:R-:W-:Y:S05]  /*18700*/  BRA `(.L_x_12646) ;  /* 0xffffff3400007947 */ /* 0x000fea000383ffff */
.L_x_12652:
[----:B-1----:R1:W2:Y:S02]  /*18710*/  SYNCS.PHASECHK.TRANS64.TRYWAIT P0, [R13+URZ+0x30850], R4 ;  /* 0x030850040d0075a7 */ /* 0x0022a4000800017f */
[----:B--2---:R-:W-:Y:S05]  /*18720*/  @!P0 NANOSLEEP.SYNCS 0x989680 ;  /* 0x009896800000895d */ /* 0x004fea0003900000 */
[----:B------:R-:W2:Y:S02]  /*18730*/  @!P0 SYNCS.PHASECHK.TRANS64 P0, [R13+URZ+0x30850], R4 ;  /* 0x030850040d0085a7 */ /* 0x000ea4000800007f */
[----:B--2---:R-:W-:Y:S05]  /*18740*/  @!P0 BRA `(.L_x_12652) ;  /* 0xfffffffc00f08947 */ /* 0x004fea000383ffff */
[----:B------:R-:W-:Y:S05]  /*18750*/  BRA `(.L_x_12651) ;  /* 0xffffff5c00307947 */ /* 0x000fea000383ffff */
.L_x_12657:
[----:B------:R-:W-:Y:S02]  /*18760*/  IMAD.MOV.U32 R13, RZ, RZ, R41 ;  /* 0x000000ffff0d7224 */ /* 0x000fe400078e0029 */
[----:B------:R-:W-:Y:S02]  /*18770*/  IMAD.MOV.U32 R12, RZ, RZ, RZ ;  /* 0x000000ffff0c7224 */ /* 0x000fe400078e00ff */
[----:B------:R-:W-:Y:S02]  /*18780*/  IMAD.MOV.U32 R11, RZ, RZ, 0x181f ;  /* 0x0000181fff0b7424 */ /* 0x000fe400078e00ff */
[----:B------:R-:W-:Y:S02]  /*18790*/  IMAD.MOV.U32 R15, RZ, RZ, -0x1 ;  /* 0xffffffffff0f7424 */ /* 0x000fe400078e00ff */
[----:B------:R-:W-:-:S07]  /*187a0*/  IMAD R42, R73, 0xc0, R62 ;  /* 0x000000c0492a7824 */ /* 0x000fce00078e023e */
[----:B0----5:R-:W-:Y:S05]  /*187b0*/  WARPSYNC.COLLECTIVE R15, `(.L_x_12831) ;  /* 0x000000000f087348 */ /* 0x021fea0003c00000 */
[----:B------:R1:W2:Y:S02]  /*187c0*/  SHFL.IDX P6, R14, R13, R12, R11 ;  /* 0x0000000c0d0e7389 */ /* 0x0002a400000c000b */
[----:B012--5:R-:W-:Y:S01]  /*187d0*/  ENDCOLLECTIVE ;  /* 0x000000000000791b */ /* 0x027fe20003800000 */
.L_x_12831:
[----:B------:R-:W-:Y:S02]  /*187e0*/  VIADD R20, R42, 0x30 ;  /* 0x000000302a147836 */ /* 0x000fe40000000000 */
[----:B------:R-:W-:Y:S02]  /*187f0*/  IMAD.MOV.U32 R13, RZ, RZ, R40 ;  /* 0x000000ffff0d7224 */ /* 0x000fe400078e0028 */
[----:B------:R-:W-:-:S07]  /*18800*/  IMAD.MOV.U32 R0, RZ, RZ, R14 ;  /* 0x000000ffff007224 */ /* 0x000fce00078e000e */
[----:B------:R-:W-:Y:S05]  /*18810*/  WARPSYNC.COLLECTIVE R15, `(.L_x_12832) ;  /* 0x000000000f087348 */ /* 0x000fea0003c00000 */
[----:B------:R0:W1:Y:S02]  /*18820*/  SHFL.IDX P6, R14, R13, R12, R11 ;  /* 0x0000000c0d0e7389 */ /* 0x00006400000c000b */
[----:B01----:R-:W-:Y:S01]  /*18830*/  ENDCOLLECTIVE ;  /* 0x000000000000791b */ /* 0x003fe20003800000 */
.L_x_12832:
[----:B------:R-:W-:Y:S02]  /*18840*/  ULDC UR4, c[0x0][0xac8] ;  /* 0x0002b20000047ab9 */ /* 0x000fe40000000800 */
[----:B------:R-:W-:-:S04]  /*18850*/  ISETP.GE.AND P0, PT, R59, UR4, PT ;  /* 0x000000043b007c0c */ /* 0x000fc8000bf06270 */
[-C--:B------:R-:W-:Y:S01]  /*18860*/  ISETP.GE.OR P4, PT, R20, R63.reuse, P0 ;  /* 0x0000003f1400720c */ /* 0x080fe20000786670 */
[C---:B------:R-:W-:Y:S01]  /*18870*/  VIADD R20, R42.reuse, 0x60 ;  /* 0x000000602a147836 */ /* 0x040fe20000000000 */
[----:B------:R-:W-:-:S04]  /*18880*/  ISETP.GE.OR P3, PT, R42, R63, P0 ;  /* 0x0000003f2a00720c */ /* 0x000fc80000766670 */
[----:B------:R-:W-:Y:S01]  /*18890*/  ISETP.GE.OR P2, PT, R20, R63, P0 ;  /* 0x0000003f1400720c */ /* 0x000fe20000746670 */
[----:B------:R-:W-:Y:S02]  /*188a0*/  IMAD.MOV.U32 R13, RZ, RZ, R41 ;  /* 0x000000ffff0d7224 */ /* 0x000fe400078e0029 */
[----:B------:R-:W-:Y:S02]  /*188b0*/  IMAD.MOV.U32 R12, RZ, RZ, 0x1 ;  /* 0x00000001ff0c7424 */ /* 0x000fe400078e00ff */
[----:B------:R-:W-:-:S08]  /*188c0*/  IMAD.MOV.U32 R3, RZ, RZ, R14 ;  /* 0x000000ffff037224 */ /* 0x000fd000078e000e */
[----:B------:R-:W-:Y:S05]  /*188d0*/  WARPSYNC.COLLECTIVE R15, `(.L_x_12833) ;  /* 0x000000000f087348 */ /* 0x000fea0003c00000 */
[----:B------:R0:W1:Y:S02]  /*188e0*/  SHFL.IDX P6, R14, R13, R12, R11 ;  /* 0x0000000c0d0e7389 */ /* 0x00006400000c000b */
[----:B01----:R-:W-:Y:S01]  /*188f0*/  ENDCOLLECTIVE ;  /* 0x000000000000791b */ /* 0x003fe20003800000 */
.L_x_12833:
[----:B------:R-:W-:-:S04]  /*18900*/  @!P3 LEA R32, P5, R59, R3, 0x1 ;  /* 0x000000033b20b211 */ /* 0x000fc800078a08ff */
[----:B------:R-:W-:Y:S01]  /*18910*/  @!P3 LEA.HI.X R3, R59, R0, R58, 0x1, P5 ;  /* 0x000000003b03b211 */ /* 0x000fe200028f0c3a */
[----:B------:R-:W-:Y:S02]  /*18920*/  IMAD.MOV.U32 R13, RZ, RZ, R40 ;  /* 0x000000ffff0d7224 */ /* 0x000fe400078e0028 */
[----:B------:R-:W-:-:S07]  /*18930*/  IMAD.MOV.U32 R8, RZ, RZ, R14 ;  /* 0x000000ffff087224 */ /* 0x000fce00078e000e */
[----:B------:R-:W-:Y:S05]  /*18940*/  WARPSYNC.COLLECTIVE R15, `(.L_x_12834) ;  /* 0x000000000f087348 */ /* 0x000fea0003c00000 */
[----:B------:R0:W1:Y:S02]  /*18950*/  SHFL.IDX P6, R14, R13, R12, R11 ;  /* 0x0000000c0d0e7389 */ /* 0x00006400000c000b */
[----:B01----:R-:W-:Y:S01]  /*18960*/  ENDCOLLECTIVE ;  /* 0x000000000000791b */ /* 0x003fe20003800000 */
.L_x_12834:
[----:B------:R-:W-:Y:S02]  /*18970*/  IMAD.MOV.U32 R13, RZ, RZ, R41 ;  /* 0x000000ffff0d7224 */ /* 0x000fe400078e0029 */
[----:B------:R-:W-:Y:S02]  /*18980*/  IMAD.MOV.U32 R12, RZ, RZ, 0x2 ;  /* 0x00000002ff0c7424 */ /* 0x000fe400078e00ff */
[----:B------:R-:W-:-:S07]  /*18990*/  IMAD.MOV.U32 R9, RZ, RZ, R14 ;  /* 0x000000ffff097224 */ /* 0x000fce00078e000e */
[----:B------:R-:W-:Y:S05]  /*189a0*/  WARPSYNC.COLLECTIVE R15, `(.L_x_12835) ;  /* 0x000000000f087348 */ /* 0x000fea0003c00000 */
[----:B------:R0:W1:Y:S02]  /*189b0*/  SHFL.IDX P6, R14, R13, R12, R11 ;  /* 0x0000000c0d0e7389 */ /* 0x00006400000c000b */
[----:B01----:R-:W-:Y:S01]  /*189c0*/  ENDCOLLECTIVE ;  /* 0x000000000000791b */ /* 0x003fe20003800000 */
.L_x_12835:
[C---:B------:R-:W-:Y:S02]  /*189d0*/  @!P4 LEA R20, P1, R59.reuse, R9, 0x1 ;  /* 0x000000093b14c211 */ /* 0x040fe400078208ff */
[----:B------:R-:W-:Y:S02]  /*189e0*/  @!P3 MOV R9, R3 ;  /* 0x000000030009b202 */ /* 0x000fe40000000f00 */
[----:B------:R-:W-:Y:S01]  /*189f0*/  @!P4 LEA.HI.X R21, R59, R8, R58, 0x1, P1 ;  /* 0x000000083b15c211 */ /* 0x000fe200008f0c3a */
[----:B------:R-:W-:-:S05]  /*18a00*/  @!P3 IMAD.MOV.U32 R8, RZ, RZ, R32 ;  /* 0x000000ffff08b224 */ /* 0x000fca00078e0020 */
[----:B------:R0:W-:Y:S01]  /*18a10*/  @!P3 ST.E.128 desc[UR56][R8.64], R4 ;  /* 0x000000040800b985 */ /* 0x0001e2000c101d38 */
[----:B------:R-:W-:-:S03]  /*18a20*/  IMAD.MOV.U32 R13, RZ, RZ, R40 ;  /* 0x000000ffff0d7224 */ /* 0x000fc600078e0028 */
[----:B------:R0:W-:Y:S01]  /*18a30*/  @!P4 ST.E.128 desc[UR56][R20.64], R24 ;  /* 0x000000181400c985 */ /* 0x0001e2000c101d38 */
[----:B------:R-:W-:-:S07]  /*18a40*/  IMAD.MOV.U32 R10, RZ, RZ, R14 ;  /* 0x000000ffff0a7224 */ /* 0x000fce00078e000e */
[----:B0-----:R-:W-:Y:S05]  /*18a50*/  WARPSYNC.COLLECTIVE R15, `(.L_x_12836) ;  /* 0x000000000f087348 */ /* 0x001fea0003c00000 */
[----:B------:R1:W2:Y:S02]  /*18a60*/  SHFL.IDX P6, R14, R13, R12, R11 ;  /* 0x0000000c0d0e7389 */ /* 0x0002a400000c000b */
[----:B012---:R-:W-:Y:S01]  /*18a70*/  ENDCOLLECTIVE ;  /* 0x000000000000791b */ /* 0x007fe20003800000 */
.L_x_12836:
[----:B------:R-:W-:Y:S02]  /*18a80*/  IMAD.MOV.U32 R13, RZ, RZ, R41 ;  /* 0x000000ffff0d7224 */ /* 0x000fe400078e0029 */
[----:B------:R-:W-:Y:S01]  /*18a90*/  IMAD.MOV.U32 R12, RZ, RZ, 0x3 ;  /* 0x00000003ff0c7424 */ /* 0x000fe200078e00ff */
[----:B------:R-:W-:-:S13]  /*18aa0*/  @!P2 LEA R43, P5, R59, R14, 0x1 ;  /* 0x0000000e3b2ba211 */ /* 0x000fda00078a08ff */
[----:B------:R-:W-:Y:S05]  /*18ab0*/  WARPSYNC.COLLECTIVE R15, `(.L_x_12837) ;  /* 0x000000000f087348 */ /* 0x000fea0003c00000 */
[----:B------:R0:W1:Y:S02]  /*18ac0*/  SHFL.IDX P6, R14, R13, R12, R11 ;  /* 0x0000000c0d0e7389 */ /* 0x00006400000c000b */
[----:B01----:R-:W-:Y:S01]  /*18ad0*/  ENDCOLLECTIVE ;  /* 0x000000000000791b */ /* 0x003fe20003800000 */
.L_x_12837:
[----:B------:R-:W-:Y:S01]  /*18ae0*/  @!P2 LEA.HI.X R10, R59, R10, R58, 0x1, P5 ;  /* 0x0000000a3b0aa211 */ /* 0x000fe200028f0c3a */
[----:B------:R-:W-:-:S04]  /*18af0*/  @!P2 IMAD.MOV.U32 R4, RZ, RZ, R43 ;  /* 0x000000ffff04a224 */ /* 0x000fc800078e002b */
[----:B------:R-:W-:-:S05]  /*18b00*/  @!P2 IMAD.MOV.U32 R5, RZ, RZ, R10 ;  /* 0x000000ffff05a224 */ /* 0x000fca00078e000a */
[----:B------:R0:W-:Y:S01]  /*18b10*/  @!P2 ST.E.128 desc[UR56][R4.64], R28 ;  /* 0x0000001c0400a985 */ /* 0x0001e2000c101d38 */
[----:B------:R-:W-:Y:S02]  /*18b20*/  IMAD.MOV.U32 R13, RZ, RZ, R40 ;  /* 0x000000ffff0d7224 */ /* 0x000fe400078e0028 */
[----:B------:R-:W-:-:S07]  /*18b30*/  IMAD.MOV.U32 R0, RZ, RZ, R14 ;  /* 0x000000ffff007224 */ /* 0x000fce00078e000e */
[----:B0-----:R-:W-:Y:S05]  /*18b40*/  WARPSYNC.COLLECTIVE R15, `(.L_x_12838) ;  /* 0x000000000f087348 */ /* 0x001fea0003c00000 */
[----:B------:R1:W2:Y:S02]  /*18b50*/  SHFL.IDX P6, R14, R13, R12, R11 ;  /* 0x0000000c0d0e7389 */ /* 0x0002a400000c000b */
[----:B012---:R-:W-:Y:S01]  /*18b60*/  ENDCOLLECTIVE ;  /* 0x000000000000791b */ /* 0x007fe20003800000 */
.L_x_12838:
[----:B------:R-:W-:Y:S05]  /*18b70*/  BRA `(.L_x_12839) ;  /* 0xffffff74004c7947 */ /* 0x000fea000383ffff */
.L_x_12659:
[----:B------:R-:W-:Y:S02]  /*18b80*/  IMAD.MOV.U32 R13, RZ, RZ, R4 ;  /* 0x000000ffff0d7224 */ /* 0x000fe400078e0004 */
[----:B------:R-:W-:Y:S02]  /*18b90*/  IMAD.MOV.U32 R12, RZ, RZ, RZ ;  /* 0x000000ffff0c7224 */ /* 0x000fe400078e00ff */
[----:B------:R-:W-:Y:S02]  /*18ba0*/  IMAD.MOV.U32 R11, RZ, RZ, 0x1c1f ;  /* 0x00001c1fff0b7424 */ /* 0x000fe400078e00ff */
[----:B------:R-:W-:-:S07]  /*18bb0*/  IMAD.MOV.U32 R15, RZ, RZ, -0x1 ;  /* 0xffffffffff0f7424 */ /* 0x000fce00078e00ff */
[----:B------:R-:W-:Y:S05]  /*18bc0*/  WARPSYNC.COLLECTIVE R15, `(.L_x_12840) ;  /* 0x000000000f087348 */ /* 0x000fea0003c00000 */
[----:B------:R0:W1:Y:S02]  /*18bd0*/  SHFL.IDX P6, R14, R13, R12, R11 ;  /* 0x0000000c0d0e7389 */ /* 0x00006400000c000b */
[----:B01----:R-:W-:Y:S01]  /*18be0*/  ENDCOLLECTIVE ;  /* 0x000000000000791b */ /* 0x003fe20003800000 */
.L_x_12840:
[----:B------:R-:W-:Y:S02]  /*18bf0*/  IMAD.MOV.U32 R13, RZ, RZ, R0 ;  /* 0x000000ffff0d7224 */ /* 0x000fe400078e0000 */
[----:B------:R-:W-:-:S07]  /*18c00*/  IMAD.MOV.U32 R3, RZ, RZ, R14 ;  /* 0x000000ffff037224 */ /* 0x000fce00078e000e */
[----:B------:R-:W-:Y:S05]  /*18c10*/  WARPSYNC.COLLECTIVE R15, `(.L_x_12841) ;  /* 0x000000000f087348 */ /* 0x000fea0003c00000 */
[----:B------:R0:W1:Y:S02]  /*18c20*/  SHFL.IDX P6, R14, R13, R12, R11 ;  /* 0x0000000c0d0e7389 */ /* 0x00006400000c000b */
[----:B01----:R-:W-:Y:S01]  /*18c30*/  ENDCOLLECTIVE ;  /* 0x000000000000791b */ /* 0x003fe20003800000 */
.L_x_12841:
[----:B------:R-:W-:Y:S05]  /*18c40*/  BRA `(.L_x_12842) ;  /* 0xffffff7800387947 */ /* 0x000fea000383ffff */
.L_x_12662:
        /* <DEDUP_REMOVED lines=8> */
.L_x_12844:
[----:B------:R-:W-:Y:S05]  /*18cd0*/  BSYNC B1 ;  /* 0x0000000000017941 */ /* 0x000fea0003800000 */
.L_x_12843:
        /* <DEDUP_REMOVED lines=8> */
.L_x_12845:
[----:B------:R-:W-:Y:S05]  /*18d60*/  BRA `(.L_x_12846) ;  /* 0xffffff7800947947 */ /* 0x000fea000383ffff */
.L_x_12666:
[----:B------:R-:W-:Y:S02]  /*18d70*/  IMAD.MOV.U32 R13, RZ, RZ, R20 ;  /* 0x000000ffff0d7224 */ /* 0x000fe400078e0014 */
[----:B------:R-:W-:Y:S02]  /*18d80*/  IMAD.MOV.U32 R12, RZ, RZ, RZ ;  /* 0x000000ffff0c7224 */ /* 0x000fe400078e00ff */
[----:B------:R-:W-:Y:S02]  /*18d90*/  IMAD.MOV.U32 R11, RZ, RZ, 0x181f ;  /* 0x0000181fff0b7424 */ /* 0x000fe400078e00ff */
[----:B------:R-:W-:Y:S02]  /*18da0*/  IMAD.MOV.U32 R15, RZ, RZ, -0x1 ;  /* 0xffffffffff0f7424 */ /* 0x000fe400078e00ff */
[----:B------:R-:W-:Y:S02]  /*18db0*/  IMAD R24, R26, 0xc0, R62 ;  /* 0x000000c01a187824 */ /* 0x000fe400078e023e */
[----:B------:R-:W-:-:S07]  /*18dc0*/  IMAD R21, R21, R10, RZ ;  /* 0x0000000a15157224 */ /* 0x000fce00078e02ff */
[----:B------:R-:W-:Y:S05]  /*18dd0*/  WARPSYNC.COLLECTIVE R15, `(.L_x_12847) ;  /* 0x000000000f087348 */ /* 0x000fea0003c00000 */
[----:B------:R0:W1:Y:S02]  /*18de0*/  SHFL.IDX P6, R14, R13, R12, R11 ;  /* 0x0000000c0d0e7389 */ /* 0x00006400000c000b */
[----:B01----:R-:W-:Y:S01]  /*18df0*/  ENDCOLLECTIVE ;  /* 0x000000000000791b */ /* 0x003fe20003800000 */
.L_x_12847:
[C---:B------:R-:W-:Y:S01]  /*18e00*/  VIADD R8, R24.reuse, 0x30 ;  /* 0x0000003018087836 */ /* 0x040fe20000000000 */
[----:B------:R-:W-:-:S04]  /*18e10*/  ISETP.GE.OR P3, PT, R24, R21, P0 ;  /* 0x000000151800720c */ /* 0x000fc80000766670 */
[----:B------:R-:W-:Y:S01]  /*18e20*/  ISETP.GE.OR P4, PT, R8, R21, P0 ;  /* 0x000000150800720c */ /* 0x000fe20000786670 */
[----:B------:R-:W-:-:S05]  /*18e30*/  VIADD R8, R24, 0x60 ;  /* 0x0000006018087836 */ /* 0x000fca0000000000 */
[----:B------:R-:W-:Y:S01]  /*18e40*/  ISETP.GE.OR P2, PT, R8, R21, P0 ;  /* 0x000000150800720c */ /* 0x000fe20000746670 */
[----:B------:R-:W-:Y:S02]  /*18e50*/  IMAD.MOV.U32 R13, RZ, RZ, R7 ;  /* 0x000000ffff0d7224 */ /* 0x000fe400078e0007 */
[----:B------:R-:W-:-:S10]  /*18e60*/  IMAD.MOV.U32 R0, RZ, RZ, R14 ;  /* 0x000000ffff007224 */ /* 0x000fd400078e000e */
[----:B------:R-:W-:Y:S05]  /*18e70*/  WARPSYNC.COLLECTIVE R15, `(.L_x_12848) ;  /* 0x000000000f087348 */ /* 0x000fea0003c00000 */
[----:B------:R0:W1:Y:S02]  /*18e80*/  SHFL.IDX P6, R14, R13, R12, R11 ;  /* 0x0000000c0d0e7389 */ /* 0x00006400000c000b */
[----:B01----:R-:W-:Y:S01]  /*18e90*/  ENDCOLLECTIVE ;  /* 0x000000000000791b */ /* 0x003fe20003800000 */
.L_x_12848:
[----:B------:R-:W-:Y:S02]  /*18ea0*/  IMAD.MOV.U32 R13, RZ, RZ, R20 ;  /* 0x000000ffff0d7224 */ /* 0x000fe400078e0014 */
[----:B------:R-:W-:Y:S02]  /*18eb0*/  IMAD.MOV.U32 R12, RZ, RZ, 0x1 ;  /* 0x00000001ff0c7424 */ /* 0x000fe400078e00ff */
[----:B------:R-:W-:-:S07]  /*18ec0*/  IMAD.MOV.U32 R3, RZ, RZ, R14 ;  /* 0x000000ffff037224 */ /* 0x000fce00078e000e */
[----:B------:R-:W-:Y:S05]  /*18ed0*/  WARPSYNC.COLLECTIVE R15, `(.L_x_12849) ;  /* 0x000000000f087348 */ /* 0x000fea0003c00000 */
[----:B------:R0:W1:Y:S02]  /*18ee0*/  SHFL.IDX P6, R14, R13, R12, R11 ;  /* 0x0000000c0d0e7389 */ /* 0x00006400000c000b */
[----:B01----:R-:W-:Y:S01]  /*18ef0*/  ENDCOLLECTIVE ;  /* 0x000000000000791b */ /* 0x003fe20003800000 */
.L_x_12849:
[----:B------:R-:W-:-:S04]  /*18f00*/  @!P3 LEA R10, P5, R59, R3, 0x1 ;  /* 0x000000033b0ab211 */ /* 0x000fc800078a08ff */
[----:B------:R-:W-:Y:S01]  /*18f10*/  @!P3 LEA.HI.X R3, R59, R0, R58, 0x1, P5 ;  /* 0x000000003b03b211 */ /* 0x000fe200028f0c3a */
[----:B------:R-:W-:Y:S02]  /*18f20*/  IMAD.MOV.U32 R13, RZ, RZ, R7 ;  /* 0x000000ffff0d7224 */ /* 0x000fe400078e0007 */
[----:B------:R-:W-:-:S07]  /*18f30*/  IMAD.MOV.U32 R4, RZ, RZ, R14 ;  /* 0x000000ffff047224 */ /* 0x000fce00078e000e */
[----:B------:R-:W-:Y:S05]  /*18f40*/  WARPSYNC.COLLECTIVE R15, `(.L_x_12850) ;  /* 0x000000000f087348 */ /* 0x000fea0003c00000 */
[----:B------:R0:W1:Y:S02]  /*18f50*/  SHFL.IDX P6, R14, R13, R12, R11 ;  /* 0x0000000c0d0e7389 */ /* 0x00006400000c000b */
[----:B01----:R-:W-:Y:S01]  /*18f60*/  ENDCOLLECTIVE ;  /* 0x000000000000791b */ /* 0x003fe20003800000 */
.L_x_12850:
[----:B------:R-:W-:Y:S02]  /*18f70*/  IMAD.MOV.U32 R13, RZ, RZ, R20 ;  /* 0x000000ffff0d7224 */ /* 0x000fe400078e0014 */
[----:B------:R-:W-:Y:S02]  /*18f80*/  IMAD.MOV.U32 R12, RZ, RZ, 0x2 ;  /* 0x00000002ff0c7424 */ /* 0x000fe400078e00ff */
[----:B------:R-:W-:-:S07]  /*18f90*/  IMAD.MOV.U32 R5, RZ, RZ, R14 ;  /* 0x000000ffff057224 */ /* 0x000fce00078e000e */
[----:B------:R-:W-:Y:S05]  /*18fa0*/  WARPSYNC.COLLECTIVE R15, `(.L_x_12851) ;  /* 0x000000000f087348 */ /* 0x000fea0003c00000 */
[----:B------:R0:W1:Y:S02]  /*18fb0*/  SHFL.IDX P6, R14, R13, R12, R11 ;  /* 0x0000000c0d0e7389 */ /* 0x00006400000c000b */
[----:B01----:R-:W-:Y:S01]  /*18fc0*/  ENDCOLLECTIVE ;  /* 0x000000000000791b */ /* 0x003fe20003800000 */
.L_x_12851:
[----:B------:R-:W-:-:S04]  /*18fd0*/  @!P4 LEA R8, P1, R59, R5, 0x1 ;  /* 0x000000053b08c211 */ /* 0x000fc800078208ff */
[----:B------:R-:W-:Y:S02]  /*18fe0*/  @!P4 LEA.HI.X R9, R59, R4, R58, 0x1, P1 ;  /* 0x000000043b09c211 */ /* 0x000fe400008f0c3a */
[----:B------:R-:W-:Y:S01]  /*18ff0*/  MOV R13, R7 ;  /* 0x00000007000d7202 */ /* 0x000fe20000000f00 */
[----:B------:R-:W-:-:S07]  /*19000*/  IMAD.MOV.U32 R6, RZ, RZ, R14 ;  /* 0x000000ffff067224 */ /* 0x000fce00078e000e */
[----:B------:R-:W-:Y:S05]  /*19010*/  WARPSYNC.COLLECTIVE R15, `(.L_x_12852) ;  /* 0x000000000f087348 */ /* 0x000fea0003c00000 */
[----:B------:R0:W1:Y:S02]  /*19020*/  SHFL.IDX P6, R14, R13, R12, R11 ;  /* 0x0000000c0d0e7389 */ /* 0x00006400000c000b */
[----:B01----:R-:W-:Y:S01]  /*19030*/  ENDCOLLECTIVE ;  /* 0x000000000000791b */ /* 0x003fe20003800000 */
.L_x_12852:
[----:B------:R-:W-:Y:S02]  /*19040*/  @!P3 IMAD.MOV.U32 R11, RZ, RZ, R3 ;  /* 0x000000ffff0bb224 */ /* 0x000fe400078e0003 */
[----:B------:R-:W-:Y:S02]  /*19050*/  IMAD.MOV.U32 R13, RZ, RZ, R20 ;  /* 0x000000ffff0d7224 */ /* 0x000fe400078e0014 */
[----:B------:R-:W-:Y:S01]  /*19060*/  IMAD.MOV.U32 R12, RZ, RZ, 0x3 ;  /* 0x00000003ff0c7424 */ /* 0x000fe200078e00ff */
[----:B------:R0:W-:Y:S04]  /*19070*/  @!P3 ST.E.128 desc[UR56][R10.64], RZ ;  /* 0x000000ff0a00b985 */ /* 0x0001e8000c101d38 */
[----:B------:R1:W-:Y:S01]  /*19080*/  @!P4 ST.E.128 desc[UR56][R8.64], RZ ;  /* 0x000000ff0800c985 */ /* 0x0003e2000c101d38 */
[----:B------:R-:W-:-:S04]  /*19090*/  @!P2 LEA R25, P5, R59, R14, 0x1 ;  /* 0x0000000e3b19a211 */ /* 0x000fc800078a08ff */
[----:B------:R-:W-:Y:S01]  /*190a0*/  @!P2 LEA.HI.X R5, R59, R6, R58, 0x1, P5 ;  /* 0x000000063b05a211 */ /* 0x000fe200028f0c3a */
[----:B0-----:R-:W-:Y:S02]  /*190b0*/  IMAD.MOV.U32 R11, RZ, RZ, 0x181f ;  /* 0x0000181fff0b7424 */ /* 0x001fe400078e00ff */
[----:B------:R-:W-:-:S07]  /*190c0*/  @!P2 IMAD.MOV.U32 R4, RZ, RZ, R25 ;  /* 0x000000ffff04a224 */ /* 0x000fce00078e0019 */
[----:B-1----:R-:W-:Y:S05]  /*190d0*/  WARPSYNC.COLLECTIVE R15, `(.L_x_12853) ;  /* 0x000000000f087348 */ /* 0x002fea0003c00000 */
[----:B------:R0:W2:Y:S02]  /*190e0*/  SHFL.IDX P6, R14, R13, R12, R11 ;  /* 0x0000000c0d0e7389 */ /* 0x0000a400000c000b */
[----:B012---:R-:W-:Y:S01]  /*190f0*/  ENDCOLLECTIVE ;  /* 0x000000000000791b */ /* 0x007fe20003800000 */
.L_x_12853:
[----:B------:R0:W-:Y:S01]  /*19100*/  @!P2 ST.E.128 desc[UR56][R4.64], RZ ;  /* 0x000000ff0400a985 */ /* 0x0001e2000c101d38 */
[----:B------:R-:W-:Y:S02]  /*19110*/  IMAD.MOV.U32 R13, RZ, RZ, R7 ;  /* 0x000000ffff0d7224 */ /* 0x000fe400078e0007 */
[----:B------:R-:W-:-:S07]  /*19120*/  IMAD.MOV.U32 R0, RZ, RZ, R14 ;  /* 0x000000ffff007224 */ /* 0x000fce00078e000e */
[----:B0-----:R-:W-:Y:S05]  /*19130*/  WARPSYNC.COLLECTIVE R15, `(.L_x_12854) ;  /* 0x000000000f087348 */ /* 0x001fea0003c00000 */
[----:B------:R1:W2:Y:S02]  /*19140*/  SHFL.IDX P6, R14, R13, R12, R11 ;  /* 0x0000000c0d0e7389 */ /* 0x0002a400000c000b */
[----:B012---:R-:W-:Y:S01]  /*19150*/  ENDCOLLECTIVE ;  /* 0x000000000000791b */ /* 0x007fe20003800000 */
.L_x_12854:
[----:B------:R-:W-:Y:S05]  /*19160*/  BRA `(.L_x_12855) ;  /* 0xffffff80009c7947 */ /* 0x000fea000383ffff */
.L_x_12683:
[----:B------:R-:W1:Y:S01]  /*19170*/  S2R R7, SR_TID.X ;  /* 0x0000000000077919 */ /* 0x000e620000002100 */
[----:B------:R-:W-:Y:S01]  /*19180*/  BSSY B1, `(.L_x_12856) ;  /* 0x000000a000017945 */ /* 0x000fe20003800000 */
[----:B0-----:R-:W-:Y:S02]  /*19190*/  IMAD.MOV.U32 R12, RZ, RZ, RZ ;  /* 0x000000ffff0c7224 */ /* 0x001fe400078e00ff */
[----:B------:R-:W-:Y:S02]  /*191a0*/  IMAD.MOV.U32 R11, RZ, RZ, 0x1f ;  /* 0x0000001fff0b7424 */ /* 0x000fe400078e00ff */
[----:B------:R-:W-:Y:S01]  /*191b0*/  IMAD.MOV.U32 R15, RZ, RZ, -0x1 ;  /* 0xffffffffff0f7424 */ /* 0x000fe200078e00ff */
[----:B-1----:R-:W-:-:S04]  /*191c0*/  SHF.R.U32.HI R7, RZ, 0x5, R7 ;  /* 0x00000005ff077819 */ /* 0x002fc80000011607 */
[----:B------:R-:W-:-:S05]  /*191d0*/  LOP3.LUT R7, R7, 0x3, RZ, 0xc0, !PT ;  /* 0x0000000307077812 */ /* 0x000fca00078ec0ff */
[----:B------:R-:W-:-:S07]  /*191e0*/  IMAD.MOV.U32 R13, RZ, RZ, R7 ;  /* 0x000000ffff0d7224 */ /* 0x000fce00078e0007 */
[----:B------:R-:W-:Y:S05]  /*191f0*/  WARPSYNC.COLLECTIVE R15, `(.L_x_12857) ;  /* 0x000000000f087348 */ /* 0x000fea0003c00000 */
[----:B------:R0:W1:Y:S02]  /*19200*/  SHFL.IDX P6, R14, R13, R12, R11 ;  /* 0x0000000c0d0e7389 */ /* 0x00006400000c000b */
[----:B01----:R-:W-:Y:S01]  /*19210*/  ENDCOLLECTIVE ;  /* 0x000000000000791b */ /* 0x003fe20003800000 */
.L_x_12857:
[----:B------:R-:W-:Y:S05]  /*19220*/  BSYNC B1 ;  /* 0x0000000000017941 */ /* 0x000fea0003800000 */
.L_x_12856:
[----:B------:R-:W-:Y:S05]  /*19230*/  BRA `(.L_x_12858) ;  /* 0xffffff9800447947 */ /* 0x000fea000383ffff */
.L_x_12685:
[----:B------:R-:W-:Y:S01]  /*19240*/  BSSY B1, `(.L_x_12859) ;  /* 0x0000006000017945 */ /* 0x000fe20003800000 */
[----:B------:R-:W-:-:S07]  /*19250*/  IMAD.MOV.U32 R15, RZ, RZ, -0x1 ;  /* 0xffffffffff0f7424 */ /* 0x000fce00078e00ff */
[----:B01----:R-:W-:Y:S05]  /*19260*/  WARPSYNC.COLLECTIVE R15, `(.L_x_12860) ;  /* 0x000000000f0c7348 */ /* 0x003fea0003c00000 */
[----:B------:R-:W-:Y:S02]  /*19270*/  ELECT P6, UR62, PT ;  /* 0x00000000003e782f */ /* 0x000fe400038c0000 */
[----:B------:R-:W-:Y:S01]  /*19280*/  MOV R14, UR62 ;  /* 0x0000003e000e7c02 */ /* 0x000fe20008000f00 */
[----:B01----:R-:W-:Y:S10]  /*19290*/  ENDCOLLECTIVE ;  /* 0x000000000000791b */ /* 0x003ff40003800000 */
.L_x_12860:
[----:B------:R-:W-:Y:S05]  /*192a0*/  BSYNC B1 ;  /* 0x0000000000017941 */ /* 0x000fea0003800000 */
.L_x_12859:
[----:B------:R-:W-:Y:S05]  /*192b0*/  BRA `(.L_x_12684) ;  /* 0xffffff98003c7947 */ /* 0x000fea000383ffff */
.L_x_12687:
[----:B-1----:R1:W2:Y:S02]  /*192c0*/  SYNCS.PHASECHK.TRANS64.TRYWAIT P0, [R16+URZ+0x30820], R6 ;  /* 0x03082006100075a7 */ /* 0x0022a4000800017f */
[----:B--2---:R-:W-:Y:S05]  /*192d0*/  @!P0 NANOSLEEP.SYNCS 0x989680 ;  /* 0x009896800000895d */ /* 0x004fea0003900000 */
[----:B------:R-:W2:Y:S02]  /*192e0*/  @!P0 SYNCS.PHASECHK.TRANS64 P0, [R16+URZ+0x30820], R6 ;  /* 0x03082006100085a7 */ /* 0x000ea4000800007f */
[----:B--2---:R-:W-:Y:S05]  /*192f0*/  @!P0 BRA `(.L_x_12687) ;  /* 0xfffffffc00f08947 */ /* 0x004fea000383ffff */
[----:B------:R-:W-:Y:S05]  /*19300*/  BRA `(.L_x_12861) ;  /* 0xffffff98004c7947 */ /* 0x000fea000383ffff */
.L_x_12691:
[----:B-1----:R1:W2:Y:S02]  /*19310*/  SYNCS.PHASECHK.TRANS64.TRYWAIT P0, [R7+URZ+0x308a0], R6 ;  /* 0x0308a006070075a7 */ /* 0x0022a4000800017f */
[----:B--2---:R-:W-:Y:S05]  /*19320*/  @!P0 NANOSLEEP.SYNCS 0x989680 ;  /* 0x009896800000895d */ /* 0x004fea0003900000 */
[----:B------:R-:W2:Y:S02]  /*19330*/  @!P0 SYNCS.PHASECHK.TRANS64 P0, [R7+URZ+0x308a0], R6 ;  /* 0x0308a006070085a7 */ /* 0x000ea4000800007f */
[----:B--2---:R-:W-:Y:S05]  /*19340*/  @!P0 BRA `(.L_x_12691) ;  /* 0xfffffffc00f08947 */ /* 0x004fea000383ffff */
[----:B------:R-:W-:Y:S05]  /*19350*/  BRA `(.L_x_12862) ;  /* 0xffffff9800687947 */ /* 0x000fea000383ffff */
.L_x_12696:
[----:B0-----:R0:W2:Y:S02]  /*19360*/  SYNCS.PHASECHK.TRANS64.TRYWAIT P0, [R7+URZ+0x308c0], R6 ;  /* 0x0308c006070075a7 */ /* 0x0010a4000800017f */
[----:B--2---:R-:W-:Y:S05]  /*19370*/  @!P0 NANOSLEEP.SYNCS 0x989680 ;  /* 0x009896800000895d */ /* 0x004fea0003900000 */
[----:B------:R-:W2:Y:S02]  /*19380*/  @!P0 SYNCS.PHASECHK.TRANS64 P0, [R7+URZ+0x308c0], R6 ;  /* 0x0308c006070085a7 */ /* 0x000ea4000800007f */
[----:B--2---:R-:W-:Y:S05]  /*19390*/  @!P0 BRA `(.L_x_12696) ;  /* 0xfffffffc00f08947 */ /* 0x004fea000383ffff */
[----:B------:R-:W-:Y:S05]  /*193a0*/  BRA `(.L_x_12863) ;  /* 0xffffff9800e47947 */ /* 0x000fea000383ffff */
.L_x_12703:
[----:B--2---:R2:W3:Y:S02]  /*193b0*/  SYNCS.PHASECHK.TRANS64.TRYWAIT P2, [R6+URZ+0x308a0], R7 ;  /* 0x0308a007060075a7 */ /* 0x0044e4000804017f */
[----:B---3--:R-:W-:Y:S05]  /*193c0*/  @!P2 NANOSLEEP.SYNCS 0x989680 ;  /* 0x009896800000a95d */ /* 0x008fea0003900000 */
[----:B------:R-:W3:Y:S02]  /*193d0*/  @!P2 SYNCS.PHASECHK.TRANS64 P2, [R6+URZ+0x308a0], R7 ;  /* 0x0308a0070600a5a7 */ /* 0x000ee4000804007f */
[----:B---3--:R-:W-:Y:S05]  /*193e0*/  @!P2 BRA `(.L_x_12703) ;  /* 0xfffffffc00f0a947 */ /* 0x008fea000383ffff */
[----:B------:R-:W-:Y:S05]  /*193f0*/  BRA `(.L_x_12864) ;  /* 0xffffff9c00ac7947 */ /* 0x000fea000383ffff */
.L_x_12708:
[----:B0-----:R0:W1:Y:S02]  /*19400*/  SYNCS.PHASECHK.TRANS64.TRYWAIT P2, [R6+URZ+0x308c0], R7 ;  /* 0x0308c007060075a7 */ /* 0x001064000804017f */
[----:B-1----:R-:W-:Y:S05]  /*19410*/  @!P2 NANOSLEEP.SYNCS 0x989680 ;  /* 0x009896800000a95d */ /* 0x002fea0003900000 */
[----:B------:R-:W1:Y:S02]  /*19420*/  @!P2 SYNCS.PHASECHK.TRANS64 P2, [R6+URZ+0x308c0], R7 ;  /* 0x0308c0070600a5a7 */ /* 0x000e64000804007f */
[----:B-1----:R-:W-:Y:S05]  /*19430*/  @!P2 BRA `(.L_x_12708) ;  /* 0xfffffffc00f0a947 */ /* 0x002fea000383ffff */
[----:B------:R-:W-:Y:S05]  /*19440*/  BRA `(.L_x_12865) ;  /* 0xffffffa000247947 */ /* 0x000fea000383ffff */
.L_x_12723:
[----:B------:R-:W4:Y:S01]  /*19450*/  S2R R20, SR_TID.X ;  /* 0x0000000000147919 */ /* 0x000f220000002100 */
[----:B------:R-:W-:Y:S01]  /*19460*/  BSSY B0, `(.L_x_12866) ;  /* 0x000000a000007945 */ /* 0x000fe20003800000 */
[----:B0-----:R-:W-:Y:S02]  /*19470*/  IMAD.MOV.U32 R12, RZ, RZ, RZ ;  /* 0x000000ffff0c7224 */ /* 0x001fe400078e00ff */
[----:B------:R-:W-:Y:S02]  /*19480*/  IMAD.MOV.U32 R11, RZ, RZ, 0x1f ;  /* 0x0000001fff0b7424 */ /* 0x000fe400078e00ff */
[----:B------:R-:W-:Y:S01]  /*19490*/  IMAD.MOV.U32 R15, RZ, RZ, -0x1 ;  /* 0xffffffffff0f7424 */ /* 0x000fe200078e00ff */
[----:B----4-:R-:W-:-:S04]  /*194a0*/  SHF.R.U32.HI R20, RZ, 0x5, R20 ;  /* 0x00000005ff147819 */ /* 0x010fc80000011614 */
[----:B------:R-:W-:-:S05]  /*194b0*/  LOP3.LUT R20, R20, 0x3, RZ, 0xc0, !PT ;  /* 0x0000000314147812 */ /* 0x000fca00078ec0ff */
[----:B------:R-:W-:-:S07]  /*194c0*/  IMAD.MOV.U32 R13, RZ, RZ, R20 ;  /* 0x000000ffff0d7224 */ /* 0x000fce00078e0014 */
[----:B-123--:R-:W-:Y:S05]  /*194d0*/  WARPSYNC.COLLECTIVE R15, `(.L_x_12867) ;  /* 0x000000000f087348 */ /* 0x00efea0003c00000 */
[----:B------:R0:W4:Y:S02]  /*194e0*/  SHFL.IDX P6, R14, R13, R12, R11 ;  /* 0x0000000c0d0e7389 */ /* 0x00012400000c000b */
[----:B01234-:R-:W-:Y:S01]  /*194f0*/  ENDCOLLECTIVE ;  /* 0x000000000000791b */ /* 0x01ffe20003800000 */
.L_x_12867:
[----:B------:R-:W-:Y:S05]  /*19500*/  BSYNC B0 ;  /* 0x0000000000007941 */ /* 0x000fea0003800000 */
.L_x_12866:
[----:B------:R-:W-:Y:S05]  /*19510*/  BRA `(.L_x_12868) ;  /* 0xffffffa800cc7947 */ /* 0x000fea000383ffff */
.L_x_12725:
[----:B------:R-:W-:Y:S01]  /*19520*/  BSSY B0, `(.L_x_12869) ;  /* 0x0000006000007945 */ /* 0x000fe20003800000 */
[----:B------:R-:W-:-:S07]  /*19530*/  IMAD.MOV.U32 R15, RZ, RZ, -0x1 ;  /* 0xffffffffff0f7424 */ /* 0x000fce00078e00ff */
[----:B0123--:R-:W-:Y:S05]  /*19540*/  WARPSYNC.COLLECTIVE R15, `(.L_x_12870) ;  /* 0x000000000f0c7348 */ /* 0x00ffea0003c00000 */
[----:B------:R-:W-:Y:S02]  /*19550*/  ELECT P6, UR62, PT ;  /* 0x00000000003e782f */ /* 0x000fe400038c0000 */
[----:B------:R-:W-:Y:S01]  /*19560*/  MOV R14, UR62 ;  /* 0x0000003e000e7c02 */ /* 0x000fe20008000f00 */
[----:B0123--:R-:W-:Y:S10]  /*19570*/  ENDCOLLECTIVE ;  /* 0x000000000000791b */ /* 0x00fff40003800000 */
.L_x_12870:
[----:B------:R-:W-:Y:S05]  /*19580*/  BSYNC B0 ;  /* 0x0000000000007941 */ /* 0x000fea0003800000 */
.L_x_12869:
[----:B------:R-:W-:Y:S05]  /*19590*/  BRA `(.L_x_12871) ;  /* 0xffffffa800d47947 */ /* 0x000fea000383ffff */
.L_x_12727:
[----:B0-----:R0:W4:Y:S02]  /*195a0*/  SYNCS.PHASECHK.TRANS64.TRYWAIT P0, [R0+URZ+0x30840], R2 ;  /* 0x03084002000075a7 */ /* 0x001124000800017f */
[----:B----4-:R-:W-:Y:S05]  /*195b0*/  @!P0 NANOSLEEP.SYNCS 0x989680 ;  /* 0x009896800000895d */ /* 0x010fea0003900000 */
[----:B------:R-:W4:Y:S02]  /*195c0*/  @!P0 SYNCS.PHASECHK.TRANS64 P0, [R0+URZ+0x30840], R2 ;  /* 0x03084002000085a7 */ /* 0x000f24000800007f */
[----:B----4-:R-:W-:Y:S05]  /*195d0*/  @!P0 BRA `(.L_x_12727) ;  /* 0xfffffffc00f08947 */ /* 0x010fea000383ffff */
[----:B------:R-:W-:Y:S05]  /*195e0*/  BRA `(.L_x_12872) ;  /* 0xffffffac00287947 */ /* 0x000fea000383ffff */
.L_x_12731:
        /* <DEDUP_REMOVED lines=12> */
.L_x_12873:
[----:B------:R-:W-:Y:S02]  /*196b0*/  IMAD.MOV.U32 R13, RZ, RZ, R0 ;  /* 0x000000ffff0d7224 */ /* 0x000fe400078e0000 */
[----:B------:R-:W-:-:S07]  /*196c0*/  IMAD.MOV.U32 R7, RZ, RZ, R14 ;  /* 0x000000ffff077224 */ /* 0x000fce00078e000e */
[----:B------:R-:W-:Y:S05]  /*196d0*/  WARPSYNC.COLLECTIVE R15, `(.L_x_12874) ;  /* 0x000000000f087348 */ /* 0x000fea0003c00000 */
[----:B------:R0:W1:Y:S02]  /*196e0*/  SHFL.IDX P6, R14, R13, R12, R11 ;  /* 0x0000000c0d0e7389 */ /* 0x00006400000c000b */
[----:B01----:R-:W-:Y:S01]  /*196f0*/  ENDCOLLECTIVE ;  /* 0x000000000000791b */ /* 0x003fe20003800000 */
.L_x_12874:
[----:B------:R-:W-:Y:S02]  /*19700*/  IMAD.MOV.U32 R13, RZ, RZ, R4 ;  /* 0x000000ffff0d7224 */ /* 0x000fe400078e0004 */
[----:B------:R-:W-:Y:S02]  /*19710*/  IMAD.MOV.U32 R12, RZ, RZ, 0x1 ;  /* 0x00000001ff0c7424 */ /* 0x000fe400078e00ff */
[----:B------:R-:W-:-:S07]  /*19720*/  IMAD.MOV.U32 R6, RZ, RZ, R14 ;  /* 0x000000ffff067224 */ /* 0x000fce00078e000e */
[----:B------:R-:W-:Y:S05]  /*19730*/  WARPSYNC.COLLECTIVE R15, `(.L_x_12875) ;  /* 0x000000000f087348 */ /* 0x000fea0003c00000 */
[----:B------:R0:W1:Y:S02]  /*19740*/  SHFL.IDX P6, R14, R13, R12, R11 ;  /* 0x0000000c0d0e7389 */ /* 0x00006400000c000b */
[----:B01----:R-:W-:Y:S01]  /*19750*/  ENDCOLLECTIVE ;  /* 0x000000000000791b */ /* 0x003fe20003800000 */
.L_x_12875:
[----:B------:R-:W-:-:S05]  /*19760*/  @!P1 LEA R6, P2, R20, R6, 0x1 ;  /* 0x0000000614069211 */ /* 0x000fca00078408ff */
[----:B------:R-:W-:-:S05]  /*19770*/  @!P1 IMAD.X R7, RZ, RZ, R7, P2 ;  /* 0x000000ffff079224 */ /* 0x000fca00010e0607 */
[----:B------:R-:W-:Y:S01]  /*19780*/  @!PT LDS RZ, [RZ] ;  /* 0x00000000fffff984 */ /* 0x000fe20000000800 */
[----:B------:R-:W-:Y:S01]  /*19790*/  @!PT LDS RZ, [RZ] ;  /* 0x00000000fffff984 */ /* 0x000fe20000000800 */
[----:B------:R-:W-:Y:S01]  /*197a0*/  @!PT LDS RZ, [RZ] ;  /* 0x00000000fffff984 */ /* 0x000fe20000000800 */
[----:B------:R0:W-:Y:S01]  /*197b0*/  @!P1 LDGSTS.E.BYPASS.LTC128B.128 [R10+0xc400], desc[UR56][R6.64], !P0 ;  /* 0x0c400000060a9fae */ /* 0x0001e2000c101d78 */
[----:B------:R-:W-:Y:S01]  /*197c0*/  IMAD.MOV.U32 R13, RZ, RZ, R0 ;  /* 0x000000ffff0d7224 */ /* 0x000fe200078e0000 */
[----:B------:R-:W-:Y:S01]  /*197d0*/  ISETP.GE.AND P1, PT, R8, R3, PT ;  /* 0x000000030800720c */ /* 0x000fe20003f26270 */
[----:B0-----:R-:W-:-:S12]  /*197e0*/  IMAD.MOV.U32 R6, RZ, RZ, R14 ;  /* 0x000000ffff067224 */ /* 0x001fd800078e000e */
[----:B------:R-:W-:Y:S05]  /*197f0*/  WARPSYNC.COLLECTIVE R15, `(.L_x_12876) ;  /* 0x000000000f087348 */ /* 0x000fea0003c00000 */
[----:B------:R0:W1:Y:S02]  /*19800*/  SHFL.IDX P6, R14, R13, R12, R11 ;  /* 0x0000000c0d0e7389 */ /* 0x00006400000c000b */
[----:B01----:R-:W-:Y:S01]  /*19810*/  ENDCOLLECTIVE ;  /* 0x000000000000791b */ /* 0x003fe20003800000 */
.L_x_12876:
[----:B------:R-:W-:Y:S01]  /*19820*/  MOV R13, R4 ;  /* 0x00000004000d7202 */ /* 0x000fe20000000f00 */
[----:B------:R-:W-:Y:S02]  /*19830*/  IMAD.MOV.U32 R12, RZ, RZ, 0x2 ;  /* 0x00000002ff0c7424 */ /* 0x000fe400078e00ff */
[----:B------:R-:W-:-:S07]  /*19840*/  IMAD.MOV.U32 R7, RZ, RZ, R14 ;  /* 0x000000ffff077224 */ /* 0x000fce00078e000e */
[----:B------:R-:W-:Y:S05]  /*19850*/  WARPSYNC.COLLECTIVE R15, `(.L_x_12877) ;  /* 0x000000000f087348 */ /* 0x000fea0003c00000 */
[----:B------:R0:W1:Y:S02]  /*19860*/  SHFL.IDX P6, R14, R13, R12, R11 ;  /* 0x0000000c0d0e7389 */ /* 0x00006400000c000b */
[----:B01----:R-:W-:Y:S01]  /*19870*/  ENDCOLLECTIVE ;  /* 0x000000000000791b */ /* 0x003fe20003800000 */
.L_x_12877:
        /* <DEDUP_REMOVED lines=16> */
.L_x_12878:
[----:B------:R-:W-:Y:S02]  /*19980*/  IMAD.MOV.U32 R13, RZ, RZ, R4 ;  /* 0x000000ffff0d7224 */ /* 0x000fe400078e0004 */
[----:B------:R-:W-:Y:S02]  /*19990*/  IMAD.MOV.U32 R12, RZ, RZ, 0x3 ;  /* 0x00000003ff0c7424 */ /* 0x000fe400078e00ff */
[----:B------:R-:W-:-:S07]  /*199a0*/  IMAD.MOV.U32 R7, RZ, RZ, R14 ;  /* 0x000000ffff077224 */ /* 0x000fce00078e000e */
[----:B------:R-:W-:Y:S05]  /*199b0*/  WARPSYNC.COLLECTIVE R15, `(.L_x_12879) ;  /* 0x000000000f087348 */ /* 0x000fea0003c00000 */
[----:B------:R0:W1:Y:S02]  /*199c0*/  SHFL.IDX P6, R14, R13, R12, R11 ;  /* 0x0000000c0d0e7389 */ /* 0x00006400000c000b */
[----:B01----:R-:W-:Y:S01]  /*199d0*/  ENDCOLLECTIVE ;  /* 0x000000000000791b */ /* 0x003fe20003800000 */
.L_x_12879:
        /* <DEDUP_REMOVED lines=16> */
.L_x_12880:
[----:B------:R-:W-:Y:S02]  /*19ae0*/  IMAD.MOV.U32 R13, RZ, RZ, R4 ;  /* 0x000000ffff0d7224 */ /* 0x000fe400078e0004 */
[----:B------:R-:W-:Y:S02]  /*19af0*/  IMAD.MOV.U32 R12, RZ, RZ, 0x4 ;  /* 0x00000004ff0c7424 */ /* 0x000fe400078e00ff */
[----:B------:R-:W-:-:S07]  /*19b00*/  IMAD.MOV.U32 R7, RZ, RZ, R14 ;  /* 0x000000ffff077224 */ /* 0x000fce00078e000e */
[----:B------:R-:W-:Y:S05]  /*19b10*/  WARPSYNC.COLLECTIVE R15, `(.L_x_12881) ;  /* 0x000000000f087348 */ /* 0x000fea0003c00000 */
[----:B------:R0:W1:Y:S02]  /*19b20*/  SHFL.IDX P6, R14, R13, R12, R11 ;  /* 0x0000000c0d0e7389 */ /* 0x00006400000c000b */
[----:B01----:R-:W-:Y:S01]  /*19b30*/  ENDCOLLECTIVE ;  /* 0x000000000000791b */ /* 0x003fe20003800000 */
.L_x_12881:
        /* <DEDUP_REMOVED lines=16> */
.L_x_12882:
[----:B------:R-:W-:Y:S02]  /*19c40*/  IMAD.MOV.U32 R13, RZ, RZ, R4 ;  /* 0x000000ffff0d7224 */ /* 0x000fe400078e0004 */
[----:B------:R-:W-:Y:S02]  /*19c50*/  IMAD.MOV.U32 R12, RZ, RZ, 0x5 ;  /* 0x00000005ff0c7424 */ /* 0x000fe400078e00ff */
[----:B------:R-:W-:-:S07]  /*19c60*/  IMAD.MOV.U32 R7, RZ, RZ, R14 ;  /* 0x000000ffff077224 */ /* 0x000fce00078e000e */
[----:B------:R-:W-:Y:S05]  /*19c70*/  WARPSYNC.COLLECTIVE R15, `(.L_x_12883) ;  /* 0x000000000f087348 */ /* 0x000fea0003c00000 */
[----:B------:R0:W1:Y:S02]  /*19c80*/  SHFL.IDX P6, R14, R13, R12, R11 ;  /* 0x0000000c0d0e7389 */ /* 0x00006400000c000b */
[----:B01----:R-:W-:Y:S01]  /*19c90*/  ENDCOLLECTIVE ;  /* 0x000000000000791b */ /* 0x003fe20003800000 */
.L_x_12883:
        /* <DEDUP_REMOVED lines=16> */
.L_x_12884:
[----:B------:R-:W-:Y:S02]  /*19da0*/  IMAD.MOV.U32 R13, RZ, RZ, R4 ;  /* 0x000000ffff0d7224 */ /* 0x000fe400078e0004 */
[----:B------:R-:W-:Y:S02]  /*19db0*/  IMAD.MOV.U32 R12, RZ, RZ, 0x6 ;  /* 0x00000006ff0c7424 */ /* 0x000fe400078e00ff */
[----:B------:R-:W-:-:S07]  /*19dc0*/  IMAD.MOV.U32 R7, RZ, RZ, R14 ;  /* 0x000000ffff077224 */ /* 0x000fce00078e000e */
[----:B------:R-:W-:Y:S05]  /*19dd0*/  WARPSYNC.COLLECTIVE R15, `(.L_x_12885) ;  /* 0x000000000f087348 */ /* 0x000fea0003c00000 */
[----:B------:R0:W1:Y:S02]  /*19de0*/  SHFL.IDX P6, R14, R13, R12, R11 ;  /* 0x0000000c0d0e7389 */ /* 0x00006400000c000b */
[----:B01----:R-:W-:Y:S01]  /*19df0*/  ENDCOLLECTIVE ;  /* 0x000000000000791b */ /* 0x003fe20003800000 */
.L_x_12885:
        /* <DEDUP_REMOVED lines=16> */
.L_x_12886:
[----:B------:R-:W-:Y:S02]  /*19f00*/  IMAD.MOV.U32 R13, RZ, RZ, R4 ;  /* 0x000000ffff0d7224 */ /* 0x000fe400078e0004 */
[----:B------:R-:W-:Y:S02]  /*19f10*/  IMAD.MOV.U32 R12, RZ, RZ, 0x7 ;  /* 0x00000007ff0c7424 */ /* 0x000fe400078e00ff */
[----:B------:R-:W-:-:S07]  /*19f20*/  IMAD.MOV.U32 R7, RZ, RZ, R14 ;  /* 0x000000ffff077224 */ /* 0x000fce00078e000e */
[----:B------:R-:W-:Y:S05]  /*19f30*/  WARPSYNC.COLLECTIVE R15, `(.L_x_12887) ;  /* 0x000000000f087348 */ /* 0x000fea0003c00000 */
[----:B------:R0:W1:Y:S02]  /*19f40*/  SHFL.IDX P6, R14, R13, R12, R11 ;  /* 0x0000000c0d0e7389 */ /* 0x00006400000c000b */
[----:B01----:R-:W-:Y:S01]  /*19f50*/  ENDCOLLECTIVE ;  /* 0x000000000000791b */ /* 0x003fe20003800000 */
.L_x_12887:
[----:B------:R-:W-:-:S05]  /*19f60*/  @!P1 LEA R7, P2, R20, R7, 0x1 ;  /* 0x0000000714079211 */ /* 0x000fca00078408ff */
[----:B------:R-:W-:-:S05]  /*19f70*/  @!P1 IMAD.X R6, RZ, RZ, R6, P2 ;  /* 0x000000ffff069224 */ /* 0x000fca00010e0606 */
[-C--:B------:R-:W-:Y:S01]  /*19f80*/  @!P1 LOP3.LUT R7, R7, R6.reuse, RZ, 0x3c, !PT ;  /* 0x0000000607079212 */ /* 0x080fe200078e3cff */
[----:B------:R-:W-:Y:S02]  /*19f90*/  IMAD.MOV.U32 R13, RZ, RZ, R0 ;  /* 0x000000ffff0d7224 */ /* 0x000fe400078e0000 */
[----:B------:R-:W-:Y:S01]  /*19fa0*/  VIADD R0, R25, 0x70 ;  /* 0x0000007019007836 */ /* 0x000fe20000000000 */
[----:B------:R-:W-:-:S04]  /*19fb0*/  @!P1 LOP3.LUT R6, R7, R6, RZ, 0x3c, !PT ;  /* 0x0000000607069212 */ /* 0x000fc800078e3cff */
[----:B------:R-:W-:Y:S02]  /*19fc0*/  @!P1 LOP3.LUT R7, R7, R6, RZ, 0x3c, !PT ;  /* 0x0000000607079212 */ /* 0x000fe400078e3cff */
[----:B------:R-:W-:-:S07]  /*19fd0*/  MOV R4, R14 ;  /* 0x0000000e00047202 */ /* 0x000fce0000000f00 */
[----:B------:R-:W-:Y:S05]  /*19fe0*/  WARPSYNC.COLLECTIVE R15, `(.L_x_12888) ;  /* 0x000000000f087348 */ /* 0x000fea0003c00000 */
[----:B------:R0:W1:Y:S02]  /*19ff0*/  SHFL.IDX P6, R14, R13, R12, R11 ;  /* 0x0000000c0d0e7389 */ /* 0x00006400000c000b */
[----:B01----:R-:W-:Y:S01]  /*1a000*/  ENDCOLLECTIVE ;  /* 0x000000000000791b */ /* 0x003fe20003800000 */
.L_x_12888:
        /* <DEDUP_REMOVED lines=13> */
.L_x_12889:
        /* <DEDUP_REMOVED lines=13> */
.L_x_12890:
[----:B------:R-:W-:Y:S02]  /*1a1b0*/  IMAD.MOV.U32 R13, RZ, RZ, R2 ;  /* 0x000000ffff0d7224 */ /* 0x000fe400078e0002 */
[----:B------:R-:W-:Y:S02]  /*1a1c0*/  IMAD.MOV.U32 R12, RZ, RZ, 0x1 ;  /* 0x00000001ff0c7424 */ /* 0x000fe400078e00ff */
[----:B------:R-:W-:-:S07]  /*1a1d0*/  IMAD.MOV.U32 R0, RZ, RZ, R14 ;  /* 0x000000ffff007224 */ /* 0x000fce00078e000e */
[----:B------:R-:W-:Y:S05]  /*1a1e0*/  WARPSYNC.COLLECTIVE R15, `(.L_x_12891) ;  /* 0x000000000f087348 */ /* 0x000fea0003c00000 */
[----:B------:R0:W1:Y:S02]  /*1a1f0*/  SHFL.IDX P6, R14, R13, R12, R11 ;  /* 0x0000000c0d0e7389 */ /* 0x00006400000c000b */
[----:B01----:R-:W-:Y:S01]  /*1a200*/  ENDCOLLECTIVE ;  /* 0x000000000000791b */ /* 0x003fe20003800000 */
.L_x_12891:
[----:B------:R-:W-:-:S05]  /*1a210*/  @!P2 LEA R0, P1, R20, R0, 0x1 ;  /* 0x000000001400a211 */ /* 0x000fca00078208ff */
[----:B------:R-:W-:-:S04]  /*1a220*/  @!P2 IMAD.X R6, RZ, RZ, R8, P1 ;  /* 0x000000ffff06a224 */ /* 0x000fc800008e0608 */
[----:B------:R-:W-:Y:S02]  /*1a230*/  @!P2 IMAD.MOV.U32 R7, RZ, RZ, R6 ;  /* 0x000000ffff07a224 */ /* 0x000fe400078e0006 */
        /* <DEDUP_REMOVED lines=12> */
.L_x_12892:
[----:B------:R-:W-:Y:S02]  /*1a300*/  IMAD.MOV.U32 R13, RZ, RZ, R2 ;  /* 0x000000ffff0d7224 */ /* 0x000fe400078e0002 */
[----:B------:R-:W-:Y:S02]  /*1a310*/  IMAD.MOV.U32 R12, RZ, RZ, 0x2 ;  /* 0x00000002ff0c7424 */ /* 0x000fe400078e00ff */
[----:B------:R-:W-:-:S07]  /*1a320*/  IMAD.MOV.U32 R6, RZ, RZ, R14 ;  /* 0x000000ffff067224 */ /* 0x000fce00078e000e */
[----:B------:R-:W-:Y:S05]  /*1a330*/  WARPSYNC.COLLECTIVE R15, `(.L_x_12893) ;  /* 0x000000000f087348 */ /* 0x000fea0003c00000 */
[----:B------:R0:W1:Y:S02]  /*1a340*/  SHFL.IDX P6, R14, R13, R12, R11 ;  /* 0x0000000c0d0e7389 */ /* 0x00006400000c000b */
[----:B01----:R-:W-:Y:S01]  /*1a350*/  ENDCOLLECTIVE ;  /* 0x000000000000791b */ /* 0x003fe20003800000 */
.L_x_12893:
        /* <DEDUP_REMOVED lines=13> */
.L_x_12894:
[----:B------:R-:W-:Y:S02]  /*1a430*/  IMAD.MOV.U32 R13, RZ, RZ, R2 ;  /* 0x000000ffff0d7224 */ /* 0x000fe400078e0002 */
[----:B------:R-:W-:Y:S02]  /*1a440*/  IMAD.MOV.U32 R12, RZ, RZ, 0x3 ;  /* 0x00000003ff0c7424 */ /* 0x000fe400078e00ff */
[----:B------:R-:W-:-:S07]  /*1a450*/  IMAD.MOV.U32 R6, RZ, RZ, R14 ;  /* 0x000000ffff067224 */ /* 0x000fce00078e000e */
[----:B------:R-:W-:Y:S05]  /*1a460*/  WARPSYNC.COLLECTIVE R15, `(.L_x_12895) ;  /* 0x000000000f087348 */ /* 0x000fea0003c00000 */
[----:B------:R0:W1:Y:S02]  /*1a470*/  SHFL.IDX P6, R14, R13, R12, R11 ;  /* 0x0000000c0d0e7389 */ /* 0x00006400000c000b */
[----:B01----:R-:W-:Y:S01]  /*1a480*/  ENDCOLLECTIVE ;  /* 0x000000000000791b */ /* 0x003fe20003800000 */
.L_x_12895:
        /* <DEDUP_REMOVED lines=12> */
.L_x_12896:
[----:B------:R-:W-:Y:S01]  /*1a550*/  IMAD.MOV.U32 R2, RZ, RZ, R14 ;  /* 0x000000ffff027224 */ /* 0x000fe200078e000e */
[----:B------:R-:W-:Y:S06]  /*1a560*/  BRA `(.L_x_12897) ;  /* 0xffffffac00347947 */ /* 0x000fec000383ffff */
.L_x_12734:
[----:B0-----:R0:W1:Y:S02]  /*1a570*/  SYNCS.PHASECHK.TRANS64.TRYWAIT P0, [R16+URZ+0x30820], R0 ;  /* 0x03082000100075a7 */ /* 0x001064000800017f */
[----:B-1----:R-:W-:Y:S05]  /*1a580*/  @!P0 NANOSLEEP.SYNCS 0x989680 ;  /* 0x009896800000895d */ /* 0x002fea0003900000 */
[----:B------:R-:W1:Y:S02]  /*1a590*/  @!P0 SYNCS.PHASECHK.TRANS64 P0, [R16+URZ+0x30820], R0 ;  /* 0x03082000100085a7 */ /* 0x000e64000800007f */
[----:B-1----:R-:W-:Y:S05]  /*1a5a0*/  @!P0 BRA `(.L_x_12734) ;  /* 0xfffffffc00f08947 */ /* 0x002fea000383ffff */
[----:B------:R-:W-:Y:S05]  /*1a5b0*/  BRA `(.L_x_12898) ;  /* 0xffffffac00947947 */ /* 0x000fea000383ffff */
.L_x_12743:
[----:B-1----:R1:W2:Y:S02]  /*1a5c0*/  SYNCS.PHASECHK.TRANS64.TRYWAIT P0, [R2+URZ+0x30840], R3 ;  /* 0x03084003020075a7 */ /* 0x0022a4000800017f */
[----:B--2---:R-:W-:Y:S05]  /*1a5d0*/  @!P0 NANOSLEEP.SYNCS 0x989680 ;  /* 0x009896800000895d */ /* 0x004fea0003900000 */
[----:B------:R-:W2:Y:S02]  /*1a5e0*/  @!P0 SYNCS.PHASECHK.TRANS64 P0, [R2+URZ+0x30840], R3 ;  /* 0x03084003020085a7 */ /* 0x000ea4000800007f */
[----:B--2---:R-:W-:Y:S05]  /*1a5f0*/  @!P0 BRA `(.L_x_12743) ;  /* 0xfffffffc00f08947 */ /* 0x004fea000383ffff */
[----:B------:R-:W-:Y:S05]  /*1a600*/  BRA `(.L_x_12899) ;  /* 0xffffffb000687947 */ /* 0x000fea000383ffff */
.L_x_12748:
[----:B0-----:R0:W1:Y:S02]  /*1a610*/  SYNCS.PHASECHK.TRANS64.TRYWAIT P0, [R3+URZ+0x60], R2 ;  /* 0x00006002030075a7 */ /* 0x001064000800017f */
[----:B-1----:R-:W-:Y:S05]  /*1a620*/  @!P0 NANOSLEEP.SYNCS 0x989680 ;  /* 0x009896800000895d */ /* 0x002fea0003900000 */
[----:B------:R-:W1:Y:S02]  /*1a630*/  @!P0 SYNCS.PHASECHK.TRANS64 P0, [R3+URZ+0x60], R2 ;  /* 0x00006002030085a7 */ /* 0x000e64000800007f */
[----:B-1----:R-:W-:Y:S05]  /*1a640*/  @!P0 BRA `(.L_x_12748) ;  /* 0xfffffffc00f08947 */ /* 0x002fea000383ffff */
[----:B------:R-:W-:Y:S05]  /*1a650*/  BRA `(.L_x_12900) ;  /* 0xffffffb000f47947 */ /* 0x000fea000383ffff */
.L_x_12756:
[----:B-1----:R1:W2:Y:S02]  /*1a660*/  SYNCS.PHASECHK.TRANS64.TRYWAIT P0, [R2+URZ+0x30840], R3 ;  /* 0x03084003020075a7 */ /* 0x0022a4000800017f */
[----:B--2---:R-:W-:Y:S05]  /*1a670*/  @!P0 NANOSLEEP.SYNCS 0x989680 ;  /* 0x009896800000895d */ /* 0x004fea0003900000 */
[----:B------:R-:W2:Y:S02]  /*1a680*/  @!P0 SYNCS.PHASECHK.TRANS64 P0, [R2+URZ+0x30840], R3 ;  /* 0x03084003020085a7 */ /* 0x000ea4000800007f */
[----:B--2---:R-:W-:Y:S05]  /*1a690*/  @!P0 BRA `(.L_x_12756) ;  /* 0xfffffffc00f08947 */ /* 0x004fea000383ffff */
[----:B------:R-:W-:Y:S05]  /*1a6a0*/  BRA `(.L_x_12901) ;  /* 0xffffffb800387947 */ /* 0x000fea000383ffff */
.L_x_12761:
[----:B0-----:R0:W1:Y:S02]  /*1a6b0*/  SYNCS.PHASECHK.TRANS64.TRYWAIT P0, [R10+URZ+0x60], R28 ;  /* 0x0000601c0a0075a7 */ /* 0x001064000800017f */
[----:B-1----:R-:W-:Y:S05]  /*1a6c0*/  @!P0 NANOSLEEP.SYNCS 0x989680 ;  /* 0x009896800000895d */ /* 0x002fea0003900000 */
[----:B------:R-:W1:Y:S02]  /*1a6d0*/  @!P0 SYNCS.PHASECHK.TRANS64 P0, [R10+URZ+0x60], R28 ;  /* 0x0000601c0a0085a7 */ /* 0x000e64000800007f */
[----:B-1----:R-:W-:Y:S05]  /*1a6e0*/  @!P0 BRA `(.L_x_12761) ;  /* 0xfffffffc00f08947 */ /* 0x002fea000383ffff */
[----:B------:R-:W-:Y:S05]  /*1a6f0*/  BRA `(.L_x_12902) ;  /* 0xffffffb800c47947 */ /* 0x000fea000383ffff */
.L_x_12769:
[----:B-1----:R1:W2:Y:S02]  /*1a700*/  SYNCS.PHASECHK.TRANS64.TRYWAIT P0, [R2+URZ+0x30840], R3 ;  /* 0x03084003020075a7 */ /* 0x0022a4000800017f */
[----:B--2---:R-:W-:Y:S05]  /*1a710*/  @!P0 NANOSLEEP.SYNCS 0x989680 ;  /* 0x009896800000895d */ /* 0x004fea0003900000 */
[----:B------:R-:W2:Y:S02]  /*1a720*/  @!P0 SYNCS.PHASECHK.TRANS64 P0, [R2+URZ+0x30840], R3 ;  /* 0x03084003020085a7 */ /* 0x000ea4000800007f */
[----:B--2---:R-:W-:Y:S05]  /*1a730*/  @!P0 BRA `(.L_x_12769) ;  /* 0xfffffffc00f08947 */ /* 0x004fea000383ffff */
[----:B------:R-:W-:Y:S05]  /*1a740*/  BRA `(.L_x_12903) ;  /* 0xffffffbc00d87947 */ /* 0x000fea000383ffff */
.L_x_12774:
[----:B0-----:R0:W1:Y:S02]  /*1a750*/  SYNCS.PHASECHK.TRANS64.TRYWAIT P0, [R3+URZ+0x60], R7 ;  /* 0x00006007030075a7 */ /* 0x001064000800017f */
[----:B-1----:R-:W-:Y:S05]  /*1a760*/  @!P0 NANOSLEEP.SYNCS 0x989680 ;  /* 0x009896800000895d */ /* 0x002fea0003900000 */
[----:B------:R-:W1:Y:S02]  /*1a770*/  @!P0 SYNCS.PHASECHK.TRANS64 P0, [R3+URZ+0x60], R7 ;  /* 0x00006007030085a7 */ /* 0x000e64000800007f */
[----:B-1----:R-:W-:Y:S05]  /*1a780*/  @!P0 BRA `(.L_x_12774) ;  /* 0xfffffffc00f08947 */ /* 0x002fea000383ffff */
[----:B------:R-:W-:Y:S05]  /*1a790*/  BRA `(.L_x_12904) ;  /* 0xffffffc000687947 */ /* 0x000fea000383ffff */
.L_x_12784:
[----:B0-----:R0:W1:Y:S02]  /*1a7a0*/  SYNCS.PHASECHK.TRANS64.TRYWAIT P0, [R3+URZ+0x30860], R0 ;  /* 0x03086000030075a7 */ /* 0x001064000800017f */
[----:B-1----:R-:W-:Y:S05]  /*1a7b0*/  @!P0 NANOSLEEP.SYNCS 0x989680 ;  /* 0x009896800000895d */ /* 0x002fea0003900000 */
[----:B------:R-:W1:Y:S02]  /*1a7c0*/  @!P0 SYNCS.PHASECHK.TRANS64 P0, [R3+URZ+0x30860], R0 ;  /* 0x03086000030085a7 */ /* 0x000e64000800007f */
[----:B-1----:R-:W-:Y:S05]  /*1a7d0*/  @!P0 BRA `(.L_x_12784) ;  /* 0xfffffffc00f08947 */ /* 0x002fea000383ffff */
[----:B------:R-:W-:Y:S05]  /*1a7e0*/  BRA `(.L_x_12905) ;  /* 0xffffffc400687947 */ /* 0x000fea000383ffff */
.L_x_12790:
[----:B------:R-:W-:Y:S01]  /*1a7f0*/  BSSY B0, `(.L_x_12906) ;  /* 0x0000008000007945 */ /* 0x000fe20003800000 */
[----:B0-----:R-:W-:Y:S01]  /*1a800*/  MOV R13, R24 ;  /* 0x00000018000d7202 */ /* 0x001fe20000000f00 */
[----:B------:R-:W-:Y:S02]  /*1a810*/  IMAD.MOV.U32 R12, RZ, RZ, RZ ;  /* 0x000000ffff0c7224 */ /* 0x000fe400078e00ff */
[----:B------:R-:W-:Y:S02]  /*1a820*/  IMAD.MOV.U32 R11, RZ, RZ, 0x1f ;  /* 0x0000001fff0b7424 */ /* 0x000fe400078e00ff */
[----:B------:R-:W-:-:S07]  /*1a830*/  IMAD.MOV.U32 R15, RZ, RZ, -0x1 ;  /* 0xffffffffff0f7424 */ /* 0x000fce00078e00ff */
[----:B--2---:R-:W-:Y:S05]  /*1a840*/  WARPSYNC.COLLECTIVE R15, `(.L_x_12907) ;  /* 0x000000000f087348 */ /* 0x004fea0003c00000 */
[----:B------:R0:W1:Y:S02]  /*1a850*/  SHFL.IDX P6, R14, R13, R12, R11 ;  /* 0x0000000c0d0e7389 */ /* 0x00006400000c000b */
[----:B012---:R-:W-:Y:S01]  /*1a860*/  ENDCOLLECTIVE ;  /* 0x000000000000791b */ /* 0x007fe20003800000 */
.L_x_12907:
[----:B------:R-:W-:Y:S05]  /*1a870*/  BSYNC B0 ;  /* 0x0000000000007941 */ /* 0x000fea0003800000 */
.L_x_12906:
        /* <DEDUP_REMOVED lines=9> */
.L_x_12908:
        /* <DEDUP_REMOVED lines=24> */
.L_x_12909:
[----:B------:R-:W-:Y:S01]  /*1aa90*/  IMAD.MOV.U32 R12, RZ, RZ, 0x2 ;  /* 0x00000002ff0c7424 */ /* 0x000fe200078e00ff */
[----:B------:R-:W-:-:S05]  /*1aaa0*/  SEL R14, R14, RZ, P1 ;  /* 0x000000ff0e0e7207 */ /* 0x000fca0000800000 */
[----:B------:R-:W-:-:S04]  /*1aab0*/  IMAD.IADD R5, R13, 0x1, R14 ;  /* 0x000000010d057824 */ /* 0x000fc800078e020e */
[----:B------:R-:W-:-:S07]  /*1aac0*/  IMAD.MOV.U32 R13, RZ, RZ, R5 ;  /* 0x000000ffff0d7224 */ /* 0x000fce00078e0005 */
[----:B------:R-:W-:Y:S05]  /*1aad0*/  WARPSYNC.COLLECTIVE R15, `(.L_x_12910) ;  /* 0x000000000f087348 */ /* 0x000fea0003c00000 */
[----:B------:R0:W1:Y:S02]  /*1aae0*/  SHFL.UP P6, R14, R13, R12, R11 ;  /* 0x0400000c0d0e7389 */ /* 0x00006400000c000b */
[----:B01----:R-:W-:Y:S01]  /*1aaf0*/  ENDCOLLECTIVE ;  /* 0x000000000000791b */ /* 0x003fe20003800000 */
.L_x_12910:
[----:B------:R-:W-:Y:S01]  /*1ab00*/  IMAD.MOV.U32 R12, RZ, RZ, 0x4 ;  /* 0x00000004ff0c7424 */ /* 0x000fe200078e00ff */
[----:B------:R-:W-:-:S05]  /*1ab10*/  SEL R2, R14, RZ, P2 ;  /* 0x000000ff0e027207 */ /* 0x000fca0001000000 */
[----:B------:R-:W-:-:S04]  /*1ab20*/  IMAD.IADD R2, R5, 0x1, R2 ;  /* 0x0000000105027824 */ /* 0x000fc800078e0202 */
[----:B------:R-:W-:-:S07]  /*1ab30*/  IMAD.MOV.U32 R13, RZ, RZ, R2 ;  /* 0x000000ffff0d7224 */ /* 0x000fce00078e0002 */
[----:B------:R-:W-:Y:S05]  /*1ab40*/  WARPSYNC.COLLECTIVE R15, `(.L_x_12911) ;  /* 0x000000000f087348 */ /* 0x000fea0003c00000 */
[----:B------:R0:W1:Y:S02]  /*1ab50*/  SHFL.UP P6, R14, R13, R12, R11 ;  /* 0x0400000c0d0e7389 */ /* 0x00006400000c000b */
[----:B01----:R-:W-:Y:S01]  /*1ab60*/  ENDCOLLECTIVE ;  /* 0x000000000000791b */ /* 0x003fe20003800000 */
.L_x_12911:
[----:B------:R-:W-:Y:S01]  /*1ab70*/  IMAD.MOV.U32 R12, RZ, RZ, 0x8 ;  /* 0x00000008ff0c7424 */ /* 0x000fe200078e00ff */
[----:B------:R-:W-:-:S05]  /*1ab80*/  SEL R3, R14, RZ, P3 ;  /* 0x000000ff0e037207 */ /* 0x000fca0001800000 */
[----:B------:R-:W-:-:S04]  /*1ab90*/  IMAD.IADD R8, R2, 0x1, R3 ;  /* 0x0000000102087824 */ /* 0x000fc800078e0203 */
[----:B------:R-:W-:-:S07]  /*1aba0*/  IMAD.MOV.U32 R13, RZ, RZ, R8 ;  /* 0x000000ffff0d7224 */ /* 0x000fce00078e0008 */
[----:B------:R-:W-:Y:S05]  /*1abb0*/  WARPSYNC.COLLECTIVE R15, `(.L_x_12912) ;  /* 0x000000000f087348 */ /* 0x000fea0003c00000 */
[----:B------:R0:W1:Y:S02]  /*1abc0*/  SHFL.UP P6, R14, R13, R12, R11 ;  /* 0x0400000c0d0e7389 */ /* 0x00006400000c000b */
[----:B01----:R-:W-:Y:S01]  /*1abd0*/  ENDCOLLECTIVE ;  /* 0x000000000000791b */ /* 0x003fe20003800000 */
.L_x_12912:
[----:B------:R-:W-:Y:S01]  /*1abe0*/  IMAD.MOV.U32 R12, RZ, RZ, 0x10 ;  /* 0x00000010ff0c7424 */ /* 0x000fe200078e00ff */
[----:B------:R-:W-:-:S05]  /*1abf0*/  SEL R5, R14, RZ, P4 ;  /* 0x000000ff0e057207 */ /* 0x000fca0002000000 */
[----:B------:R-:W-:-:S04]  /*1ac00*/  IMAD.IADD R5, R8, 0x1, R5 ;  /* 0x0000000108057824 */ /* 0x000fc800078e0205 */
[----:B------:R-:W-:-:S07]  /*1ac10*/  IMAD.MOV.U32 R13, RZ, RZ, R5 ;  /* 0x000000ffff0d7224 */ /* 0x000fce00078e0005 */
[----:B------:R-:W-:Y:S05]  /*1ac20*/  WARPSYNC.COLLECTIVE R15, `(.L_x_12913) ;  /* 0x000000000f087348 */ /* 0x000fea0003c00000 */
[----:B------:R0:W1:Y:S02]  /*1ac30*/  SHFL.UP P6, R14, R13, R12, R11 ;  /* 0x0400000c0d0e7389 */ /* 0x00006400000c000b */
[----:B01----:R-:W-:Y:S01]  /*1ac40*/  ENDCOLLECTIVE ;  /* 0x000000000000791b */ /* 0x003fe20003800000 */
.L_x_12913:
        /* <DEDUP_REMOVED lines=8> */
.L_x_12914:
[----:B------:R-:W-:Y:S05]  /*1acd0*/  BRA `(.L_x_12915) ;  /* 0xffffffc400a07947 */ /* 0x000fea000383ffff */
.L_x_12793:
[----:B------:R-:W-:Y:S01]  /*1ace0*/  BSSY B0, `(.L_x_12916) ;  /* 0x0000007000007945 */ /* 0x000fe20003800000 */
[----:B------:R-:W-:Y:S02]  /*1acf0*/  IMAD.MOV.U32 R12, RZ, RZ, 0x1 ;  /* 0x00000001ff0c7424 */ /* 0x000fe400078e00ff */
[----:B------:R-:W-:Y:S02]  /*1ad00*/  IMAD.MOV.U32 R11, RZ, RZ, RZ ;  /* 0x000000ffff0b7224 */ /* 0x000fe400078e00ff */
[----:B------:R-:W-:-:S07]  /*1ad10*/  IMAD.MOV.U32 R15, RZ, RZ, -0x1 ;  /* 0xffffffffff0f7424 */ /* 0x000fce00078e00ff */
[----:B------:R-:W-:Y:S05]  /*1ad20*/  WARPSYNC.COLLECTIVE R15, `(.L_x_12917) ;  /* 0x000000000f087348 */ /* 0x000fea0003c00000 */
[----:B------:R0:W1:Y:S02]  /*1ad30*/  SHFL.UP P6, R14, R13, R12, R11 ;  /* 0x0400000c0d0e7389 */ /* 0x00006400000c000b */
[----:B01----:R-:W-:Y:S01]  /*1ad40*/  ENDCOLLECTIVE ;  /* 0x000000000000791b */ /* 0x003fe20003800000 */
.L_x_12917:
[----:B------:R-:W-:Y:S05]  /*1ad50*/  BSYNC B0 ;  /* 0x0000000000007941 */ /* 0x000fea0003800000 */
.L_x_12916:
[----:B------:R-:W-:Y:S01]  /*1ad60*/  SEL R14, R14, RZ, P1 ;  /* 0x000000ff0e0e7207 */ /* 0x000fe20000800000 */
[----:B------:R-:W-:Y:S02]  /*1ad70*/  IMAD.MOV.U32 R12, RZ, RZ, 0x2 ;  /* 0x00000002ff0c7424 */ /* 0x000fe400078e00ff */
[----:B------:R-:W-:Y:S01]  /*1ad80*/  IMAD.MOV.U32 R11, RZ, RZ, RZ ;  /* 0x000000ffff0b7224 */ /* 0x000fe200078e00ff */
[----:B------:R-:W-:Y:S01]  /*1ad90*/  IADD3 R13, R13, R14, RZ ;  /* 0x0000000e0d0d7210 */ /* 0x000fe20007ffe0ff */
[----:B------:R-:W-:-:S07]  /*1ada0*/  IMAD.MOV.U32 R15, RZ, RZ, -0x1 ;  /* 0xffffffffff0f7424 */ /* 0x000fce00078e00ff */
[----:B------:R-:W-:Y:S05]  /*1adb0*/  WARPSYNC.COLLECTIVE R15, `(.L_x_12918) ;  /* 0x000000000f087348 */ /* 0x000fea0003c00000 */
[----:B------:R0:W1:Y:S02]  /*1adc0*/  SHFL.UP P6, R14, R13, R12, R11 ;  /* 0x0400000c0d0e7389 */ /* 0x00006400000c000b */
[----:B01----:R-:W-:Y:S01]  /*1add0*/  ENDCOLLECTIVE ;  /* 0x000000000000791b */ /* 0x003fe20003800000 */
.L_x_12918:
[----:B------:R-:W-:Y:S01]  /*1ade0*/  IMAD.MOV.U32 R12, RZ, RZ, 0x4 ;  /* 0x00000004ff0c7424 */ /* 0x000fe200078e00ff */
[----:B------:R-:W-:-:S05]  /*1adf0*/  SEL R2, R14, RZ, P2 ;  /* 0x000000ff0e027207 */ /* 0x000fca0001000000 */
[----:B------:R-:W-:-:S04]  /*1ae00*/  IMAD.IADD R2, R13, 0x1, R2 ;  /* 0x000000010d027824 */ /* 0x000fc800078e0202 */
[----:B------:R-:W-:-:S07]  /*1ae10*/  IMAD.MOV.U32 R13, RZ, RZ, R2 ;  /* 0x000000ffff0d7224 */ /* 0x000fce00078e0002 */
[----:B------:R-:W-:Y:S05]  /*1ae20*/  WARPSYNC.COLLECTIVE R15, `(.L_x_12919) ;  /* 0x000000000f087348 */ /* 0x000fea0003c00000 */
[----:B------:R0:W1:Y:S02]  /*1ae30*/  SHFL.UP P6, R14, R13, R12, R11 ;  /* 0x0400000c0d0e7389 */ /* 0x00006400000c000b */
[----:B01----:R-:W-:Y:S01]  /*1ae40*/  ENDCOLLECTIVE ;  /* 0x000000000000791b */ /* 0x003fe20003800000 */
.L_x_12919:
[----:B------:R-:W-:Y:S01]  /*1ae50*/  IMAD.MOV.U32 R12, RZ, RZ, 0x8 ;  /* 0x00000008ff0c7424 */ /* 0x000fe200078e00ff */
[----:B------:R-:W-:-:S05]  /*1ae60*/  SEL R3, R14, RZ, P3 ;  /* 0x000000ff0e037207 */ /* 0x000fca0001800000 */
[----:B------:R-:W-:-:S04]  /*1ae70*/  IMAD.IADD R3, R2, 0x1, R3 ;  /* 0x0000000102037824 */ /* 0x000fc800078e0203 */
[----:B------:R-:W-:-:S07]  /*1ae80*/  IMAD.MOV.U32 R13, RZ, RZ, R3 ;  /* 0x000000ffff0d7224 */ /* 0x000fce00078e0003 */
[----:B------:R-:W-:Y:S05]  /*1ae90*/  WARPSYNC.COLLECTIVE R15, `(.L_x_12920) ;  /* 0x000000000f087348 */ /* 0x000fea0003c00000 */
[----:B------:R0:W1:Y:S02]  /*1aea0*/  SHFL.UP P6, R14, R13, R12, R11 ;  /* 0x0400000c0d0e7389 */ /* 0x00006400000c000b */
[----:B01----:R-:W-:Y:S01]  /*1aeb0*/  ENDCOLLECTIVE ;  /* 0x000000000000791b */ /* 0x003fe20003800000 */
.L_x_12920:
[----:B------:R-:W-:Y:S01]  /*1aec0*/  IMAD.MOV.U32 R12, RZ, RZ, 0x10 ;  /* 0x00000010ff0c7424 */ /* 0x000fe200078e00ff */
[----:B------:R-:W-:-:S05]  /*1aed0*/  SEL R14, R14, RZ, P4 ;  /* 0x000000ff0e0e7207 */ /* 0x000fca0002000000 */
[----:B------:R-:W-:-:S04]  /*1aee0*/  IMAD.IADD R5, R3, 0x1, R14 ;  /* 0x0000000103057824 */ /* 0x000fc800078e020e */
[----:B------:R-:W-:-:S07]  /*1aef0*/  IMAD.MOV.U32 R13, RZ, RZ, R5 ;  /* 0x000000ffff0d7224 */ /* 0x000fce00078e0005 */
[----:B------:R-:W-:Y:S05]  /*1af00*/  WARPSYNC.COLLECTIVE R15, `(.L_x_12921) ;  /* 0x000000000f087348 */ /* 0x000fea0003c00000 */
[----:B------:R0:W1:Y:S02]  /*1af10*/  SHFL.UP P6, R14, R13, R12, R11 ;  /* 0x0400000c0d0e7389 */ /* 0x00006400000c000b */
[----:B01----:R-:W-:Y:S01]  /*1af20*/  ENDCOLLECTIVE ;  /* 0x000000000000791b */ /* 0x003fe20003800000 */
.L_x_12921:
        /* <DEDUP_REMOVED lines=8> */
.L_x_12922:
[----:B------:R-:W-:Y:S05]  /*1afb0*/  BRA `(.L_x_12923) ;  /* 0xffffffc4008c7947 */ /* 0x000fea000383ffff */
.L_x_12795:
[----:B------:R-:W-:Y:S01]  /*1afc0*/  BSSY B0, `(.L_x_12924) ;  /* 0x0000006000007945 */ /* 0x000fe20003800000 */
[----:B------:R-:W-:Y:S01]  /*1afd0*/  PLOP3.LUT P6, PT, P6, PT, PT, 0x8, 0x0 ;  /* 0x000000000000781c */ /* 0x000fe200037ce170 */
[----:B------:R-:W-:-:S12]  /*1afe0*/  IMAD.MOV.U32 R15, RZ, RZ, -0x1 ;  /* 0xffffffffff0f7424 */ /* 0x000fd800078e00ff */
[----:B0-----:R-:W-:Y:S05]  /*1aff0*/  WARPSYNC.COLLECTIVE R15, `(.L_x_12925) ;  /* 0x000000000f087348 */ /* 0x001fea0003c00000 */
[----:B------:R-:W-:Y:S01]  /*1b000*/  VOTE.ANY R14, PT, P6 ;  /* 0x00000000000e7806 */ /* 0x000fe200030e0100 */
[----:B0-----:R-:W-:Y:S06]  /*1b010*/  ENDCOLLECTIVE ;  /* 0x000000000000791b */ /* 0x001fec0003800000 */
.L_x_12925:
[----:B------:R-:W-:Y:S05]  /*1b020*/  BSYNC B0 ;  /* 0x0000000000007941 */ /* 0x000fea0003800000 */
.L_x_12924:
        /* <DEDUP_REMOVED lines=9> */
.L_x_12926:
[----:B------:R-:W-:Y:S02]  /*1b0c0*/  IMAD.MOV.U32 R13, RZ, RZ, R4 ;  /* 0x000000ffff0d7224 */ /* 0x000fe400078e0004 */
[----:B------:R-:W-:-:S07]  /*1b0d0*/  IMAD.MOV.U32 R7, RZ, RZ, R14 ;  /* 0x000000ffff077224 */ /* 0x000fce00078e000e */
[----:B------:R-:W-:Y:S05]  /*1b0e0*/  WARPSYNC.COLLECTIVE R15, `(.L_x_12927) ;  /* 0x000000000f087348 */ /* 0x000fea0003c00000 */
[----:B------:R0:W1:Y:S02]  /*1b0f0*/  SHFL.IDX P6, R14, R13, R12, R11 ;  /* 0x0000000c0d0e7389 */ /* 0x00006400000c000b */
[----:B01----:R-:W-:Y:S01]  /*1b100*/  ENDCOLLECTIVE ;  /* 0x000000000000791b */ /* 0x003fe20003800000 */
.L_x_12927:
[----:B------:R-:W-:Y:S01]  /*1b110*/  IMAD.MOV.U32 R4, RZ, RZ, R14 ;  /* 0x000000ffff047224 */ /* 0x000fe200078e000e */
[----:B------:R-:W-:Y:S06]  /*1b120*/  BRA `(.L_x_12928) ;  /* 0xffffffc4006c7947 */ /* 0x000fec000383ffff */
.L_x_12797:
[----:B------:R-:W-:Y:S01]  /*1b130*/  BSSY B0, `(.L_x_12929) ;  /* 0x0000007000007945 */ /* 0x000fe20003800000 */
[----:B------:R-:W-:Y:S02]  /*1b140*/  IMAD.MOV.U32 R13, RZ, RZ, R3 ;  /* 0x000000ffff0d7224 */ /* 0x000fe400078e0003 */
[----:B------:R-:W-:Y:S02]  /*1b150*/  IMAD.MOV.U32 R11, RZ, RZ, 0x1f ;  /* 0x0000001fff0b7424 */ /* 0x000fe400078e00ff */
[----:B------:R-:W-:-:S07]  /*1b160*/  IMAD.MOV.U32 R15, RZ, RZ, -0x1 ;  /* 0xffffffffff0f7424 */ /* 0x000fce00078e00ff */
[----:B0123--:R-:W-:Y:S05]  /*1b170*/  WARPSYNC.COLLECTIVE R15, `(.L_x_12930) ;  /* 0x000000000f087348 */ /* 0x00ffea0003c00000 */
[----:B------:R4:W0:Y:S02]  /*1b180*/  SHFL.IDX P6, R14, R13, R12, R11 ;  /* 0x0000000c0d0e7389 */ /* 0x00082400000c000b */
[----:B01234-:R-:W-:Y:S01]  /*1b190*/  ENDCOLLECTIVE ;  /* 0x000000000000791b */ /* 0x01ffe20003800000 */
.L_x_12930:
[----:B------:R-:W-:Y:S05]  /*1b1a0*/  BSYNC B0 ;  /* 0x0000000000007941 */ /* 0x000fea0003800000 */
.L_x_12929:
[----:B------:R-:W-:Y:S01]  /*1b1b0*/  IMAD.MOV.U32 R24, RZ, RZ, R14 ;  /* 0x000000ffff187224 */ /* 0x000fe200078e000e */
[----:B------:R-:W-:Y:S06]  /*1b1c0*/  BRA `(.L_x_12796) ;  /* 0xffffffc4005c7947 */ /* 0x000fec000383ffff */
.L_x_12801:
[----:B0-----:R0:W1:Y:S02]  /*1b1d0*/  SYNCS.PHASECHK.TRANS64.TRYWAIT P0, [R9+URZ+0x30820], R0 ;  /* 0x03082000090075a7 */ /* 0x001064000800017f */
[----:B-1----:R-:W-:Y:S05]  /*1b1e0*/  @!P0 NANOSLEEP.SYNCS 0x989680 ;  /* 0x009896800000895d */ /* 0x002fea0003900000 */
[----:B------:R-:W1:Y:S02]  /*1b1f0*/  @!P0 SYNCS.PHASECHK.TRANS64 P0, [R9+URZ+0x30820], R0 ;  /* 0x03082000090085a7 */ /* 0x000e64000800007f */
[----:B-1----:R-:W-:Y:S05]  /*1b200*/  @!P0 BRA `(.L_x_12801) ;  /* 0xfffffffc00f08947 */ /* 0x002fea000383ffff */
[----:B------:R-:W-:Y:S05]  /*1b210*/  BRA `(.L_x_12931) ;  /* 0xffffffc800b47947 */ /* 0x000fea000383ffff */
.L_x_12802:
        /* <DEDUP_REMOVED lines=8> */
[----:B0--3--:R-:W-:Y:S05]  /*1b2a0*/  WARPSYNC.COLLECTIVE R15, `(.L_x_12933) ;  /* 0x000000000f087348 */ /* 0x009fea0003c00000 */
[----:B------:R1:W2:Y:S02]  /*1b2b0*/  SHFL.IDX P6, R14, R13, R12, R11 ;  /* 0x0000000c0d0e7389 */ /* 0x0002a400000c000b */
[----:B0123--:R-:W-:Y:S01]  /*1b2c0*/  ENDCOLLECTIVE ;  /* 0x000000000000791b */ /* 0x00ffe20003800000 */
.L_x_12933:
[----:B------:R-:W-:Y:S05]  /*1b2d0*/  BSYNC B0 ;  /* 0x0000000000007941 */ /* 0x000fea0003800000 */
.L_x_12932:
[----:B------:R-:W-:Y:S05]  /*1b2e0*/  BRA `(.L_x_12934) ;  /* 0xffffffc8009c7947 */ /* 0x000fea000383ffff */
.L_x_12803:
[----:B------:R-:W-:Y:S01]  /*1b2f0*/  BSSY B0, `(.L_x_12935) ;  /* 0x0000006000007945 */ /* 0x000fe20003800000 */
[----:B------:R-:W-:-:S07]  /*1b300*/  IMAD.MOV.U32 R15, RZ, RZ, -0x1 ;  /* 0xffffffffff0f7424 */ /* 0x000fce00078e00ff */
[----:B0--3--:R-:W-:Y:S05]  /*1b310*/  WARPSYNC.COLLECTIVE R15, `(.L_x_12936) ;  /* 0x000000000f0c7348 */ /* 0x009fea0003c00000 */
[----:B------:R-:W-:Y:S02]  /*1b320*/  ELECT P6, UR62, PT ;  /* 0x00000000003e782f */ /* 0x000fe400038c0000 */
[----:B------:R-:W-:Y:S01]  /*1b330*/  MOV R14, UR62 ;  /* 0x0000003e000e7c02 */ /* 0x000fe20008000f00 */
[----:B0--3--:R-:W-:Y:S10]  /*1b340*/  ENDCOLLECTIVE ;  /* 0x000000000000791b */ /* 0x009ff40003800000 */
.L_x_12936:
[----:B------:R-:W-:Y:S05]  /*1b350*/  BSYNC B0 ;  /* 0x0000000000007941 */ /* 0x000fea0003800000 */
.L_x_12935:
[----:B------:R-:W-:Y:S05]  /*1b360*/  BRA `(.L_x_12937) ;  /* 0xffffffc800907947 */ /* 0x000fea000383ffff */
.L_x_12805:
[----:B0-----:R0:W1:Y:S02]  /*1b370*/  SYNCS.PHASECHK.TRANS64.TRYWAIT P0, [R7+URZ], R2 ;  /* 0x00000002070075a7 */ /* 0x001064000800017f */
[----:B-1----:R-:W-:Y:S05]  /*1b380*/  @!P0 NANOSLEEP.SYNCS 0x989680 ;  /* 0x009896800000895d */ /* 0x002fea0003900000 */
[----:B------:R-:W1:Y:S02]  /*1b390*/  @!P0 SYNCS.PHASECHK.TRANS64 P0, [R7+URZ], R2 ;  /* 0x00000002070085a7 */ /* 0x000e64000800007f */
[----:B-1----:R-:W-:Y:S05]  /*1b3a0*/  @!P0 BRA `(.L_x_12805) ;  /* 0xfffffffc00f08947 */ /* 0x002fea000383ffff */
[----:B------:R-:W-:Y:S05]  /*1b3b0*/  BRA `(.L_x_12938) ;  /* 0xffffffc800c47947 */ /* 0x000fea000383ffff */
.L_x_12806:
[----:B-1----:R1:W2:Y:S02]  /*1b3c0*/  SYNCS.PHASECHK.TRANS64.TRYWAIT P0, [R3+URZ], R0 ;  /* 0x00000000030075a7 */ /* 0x0022a4000800017f */
[----:B--2---:R-:W-:Y:S05]  /*1b3d0*/  @!P0 NANOSLEEP.SYNCS 0x989680 ;  /* 0x009896800000895d */ /* 0x004fea0003900000 */
[----:B------:R-:W2:Y:S02]  /*1b3e0*/  @!P0 SYNCS.PHASECHK.TRANS64 P0, [R3+URZ], R0 ;  /* 0x00000000030085a7 */ /* 0x000ea4000800007f */
[----:B--2---:R-:W-:Y:S05]  /*1b3f0*/  @!P0 BRA `(.L_x_12806) ;  /* 0xfffffffc00f08947 */ /* 0x004fea000383ffff */
[----:B------:R-:W-:Y:S05]  /*1b400*/  BRA `(.L_x_12939) ;  /* 0xffffffc800b87947 */ /* 0x000fea000383ffff */
.L_x_12808:
[----:B-1----:R1:W2:Y:S02]  /*1b410*/  SYNCS.PHASECHK.TRANS64.TRYWAIT P0, [R5+URZ], R2 ;  /* 0x00000002050075a7 */ /* 0x0022a4000800017f */
[----:B--2---:R-:W-:Y:S05]  /*1b420*/  @!P0 NANOSLEEP.SYNCS 0x989680 ;  /* 0x009896800000895d */ /* 0x004fea0003900000 */
[----:B------:R-:W2:Y:S02]  /*1b430*/  @!P0 SYNCS.PHASECHK.TRANS64 P0, [R5+URZ], R2 ;  /* 0x00000002050085a7 */ /* 0x000ea4000800007f */
[----:B--2---:R-:W-:Y:S05]  /*1b440*/  @!P0 BRA `(.L_x_12808) ;  /* 0xfffffffc00f08947 */ /* 0x004fea000383ffff */
[----:B------:R-:W-:Y:S05]  /*1b450*/  BRA `(.L_x_12940) ;  /* 0xffffffc800bc7947 */ /* 0x000fea000383ffff */
.L_x_12941:
        /* <DEDUP_REMOVED lines=10> */
.L_x_14877:


//--------------------- .text._ZN7cutlass13device_kernelIN5flash11enable_sm90INS1_16FlashAttnFwdSm90INS1_25CollectiveMainloopFwdSm90ILi2EN4cute5tupleIJNS5_1CILi1EEES8_S8_EEENS6_IJNS7_ILi192EEENS7_ILi128EEENS7_ILi64EEEEEELi64ENS_10bfloat16_tEfNS_4arch4Sm90ELb0ELb1ELb0ELb0ELb0ELb0ELb0ELb1ELb1ELb1ELb1ELb0EEENS1_21CollectiveEpilogueFwdINS6_IJSA_SC_SB_EEES9_SE_SG_Li384ELb0ELb1ELb1ELb0EEENS1_19SingleTileSchedulerILb0ELb1ELb1ELi192EEEEEEEEEvNT_6ParamsE --------------------------
	.section	.text._ZN7cutlass13device_kernelIN5flash11enable_sm90INS1_16FlashAttnFwdSm90INS1_25CollectiveMainloopFwdSm90ILi2EN4cute5tupleIJNS5_1CILi1EEES8_S8_EEENS6_IJNS7_ILi192EEENS7_ILi128EEENS7_ILi64EEEEEELi64ENS_10bfloat16_tEfNS_4arch4Sm90ELb0ELb1ELb0ELb0ELb0ELb0ELb0ELb1ELb1ELb1ELb1ELb0EEENS1_21CollectiveEpilogueFwdINS6_IJSA_SC_SB_EEES9_SE_SG_Li384ELb0ELb1ELb1ELb0EEENS1_19SingleTileSchedulerILb0ELb1ELb1ELi192EEEEEEEEEvNT_6ParamsE,"ax",@progbits
	.align	128
.text._ZN7cutlass13device_kernelIN5flash11enable_sm90INS1_16FlashAttnFwdSm90INS1_25CollectiveMainloopFwdSm90ILi2EN4cute5tupleIJNS5_1CILi1EEES8_S8_EEENS6_IJNS7_ILi192EEENS7_ILi128EEENS7_ILi64EEEEEELi64ENS_10bfloat16_tEfNS_4arch4Sm90ELb0ELb1ELb0ELb0ELb0ELb0ELb0ELb1ELb1ELb1ELb1ELb0EEENS1_21CollectiveEpilogueFwdINS6_IJSA_SC_SB_EEES9_SE_SG_Li384ELb0ELb1ELb1ELb0EEENS1_19SingleTileSchedulerILb0ELb1ELb1ELi192EEEEEEEEEvNT_6ParamsE:
        .type           _ZN7cutlass13device_kernelIN5flash11enable_sm90INS1_16FlashAttnFwdSm90INS1_25CollectiveMainloopFwdSm90ILi2EN4cute5tupleIJNS5_1CILi1EEES8_S8_EEENS6_IJNS7_ILi192EEENS7_ILi128EEENS7_ILi64EEEEEELi64ENS_10bfloat16_tEfNS_4arch4Sm90ELb0ELb1ELb0ELb0ELb0ELb0ELb0ELb1ELb1ELb1ELb1ELb0EEENS1_21CollectiveEpilogueFwdINS6_IJSA_SC_SB_EEES9_SE_SG_Li384ELb0ELb1ELb1ELb0EEENS1_19SingleTileSchedulerILb0ELb1ELb1ELi192EEEEEEEEEvNT_6ParamsE,@function
        .size           _ZN7cutlass13device_kernelIN5flash11enable_sm90INS1_16FlashAttnFwdSm90INS1_25CollectiveMainloopFwdSm90ILi2EN4cute5tupleIJNS5_1CILi1EEES8_S8_EEENS6_IJNS7_ILi192EEENS7_ILi128EEENS7_ILi64EEEEEELi64ENS_10bfloat16_tEfNS_4arch4Sm90ELb0ELb1ELb0ELb0ELb0ELb0ELb0ELb1ELb1ELb1ELb1ELb0EEENS1_21CollectiveEpilogueFwdINS6_IJSA_SC_SB_EEES9_SE_SG_Li384ELb0ELb1ELb1ELb0EEENS1_19SingleTileSchedulerILb0ELb1ELb1ELi192EEEEEEEEEvNT_6ParamsE,(.L_x_14878 - _ZN7cutlass13device_kernelIN5flash11enable_sm90INS1_16FlashAttnFwdSm90INS1_25CollectiveMainloopFwdSm90ILi2EN4cute5tupleIJNS5_1CILi1EEES8_S8_EEENS6_IJNS7_ILi192EEENS7_ILi128EEENS7_ILi64EEEEEELi64ENS_10bfloat16_tEfNS_4arch4Sm90ELb0ELb1ELb0ELb0ELb0ELb0ELb0ELb1ELb1ELb1ELb1ELb0EEENS1_21CollectiveEpilogueFwdINS6_IJSA_SC_SB_EEES9_SE_SG_Li384ELb0ELb1ELb1ELb0EEENS1_19SingleTileSchedulerILb0ELb1ELb1ELi192EEEEEEEEEvNT_6ParamsE)
        .other          _ZN7cutlass13device_kernelIN5flash11enable_sm90INS1_16FlashAttnFwdSm90INS1_25CollectiveMainloopFwdSm90ILi2EN4cute5tupleIJNS5_1CILi1EEES8_S8_EEENS6_IJNS7_ILi192EEENS7_ILi128EEENS7_ILi64EEEEEELi64ENS_10bfloat16_tEfNS_4arch4Sm90ELb0ELb1ELb0ELb0ELb0ELb0ELb0ELb1ELb1ELb1ELb1ELb0EEENS1_21CollectiveEpilogueFwdINS6_IJSA_SC_SB_EEES9_SE_SG_Li384ELb0ELb1ELb1ELb0EEENS1_19SingleTileSchedulerILb0ELb1ELb1ELi192EEEEEEEEEvNT_6ParamsE,@"STO_CUDA_ENTRY STV_DEFAULT"
_ZN7cutlass13device_kernelIN5flash11enable_sm90INS1_16FlashAttnFwdSm90INS1_25CollectiveMainloopFwdSm90ILi2EN4cute5tupleIJNS5_1CILi1EEES8_S8_EEENS6_IJNS7_ILi192EEENS7_ILi128EEENS7_ILi64EEEEEELi64ENS_10bfloat16_tEfNS_4arch4Sm90ELb0ELb1ELb0ELb0ELb0ELb0ELb0ELb1ELb1ELb1ELb1ELb0EEENS1_21CollectiveEpilogueFwdINS6_IJSA_SC_SB_EEES9_SE_SG_Li384ELb0ELb1ELb1ELb0EEENS1_19SingleTileSchedulerILb0ELb1ELb1ELi192EEEEEEEEEvNT_6ParamsE:
        /* <DEDUP_REMOVED lines=17> */
.L_x_12943:
[----:B------:R-:W-:Y:S05]  /*0110*/  BSYNC B0 ;  /* 0x0000000000007941 */ /* 0x000fea0003800000 */
.L_x_12942:
        /* <DEDUP_REMOVED lines=41> */
.L_x_12944:
        /* <DEDUP_REMOVED lines=22> */
.L_x_12945:
        /* <DEDUP_REMOVED lines=18> */
.L_x_12946:
        /* <DEDUP_REMOVED lines=22> */
.L_x_12947:
        /* <DEDUP_REMOVED lines=22> */
.L_x_12948:
[----:B------:R-:W-:Y:S01]  /*08f0*/  PLOP3.LUT P0, PT, PT, PT, UP0, 0x80, 0x0 ;  /* 0x000000000000781c */ /* 0x000fe20003f0f008 */
[----:B------:R-:W-:Y:S01]  /*0900*/  UMOV UR45, 0x1 ;  /* 0x00000001002d7882 */ /* 0x000fe20000000000 */
[----:B------:R-:W-:Y:S01]  /*0910*/  NOP ;  /* 0x0000000000007918 */ /* 0x000fe20000000000 */
[----:B------:R-:W-:Y:S01]  /*0920*/  USEL UR45, UR45, 0x2, !UP0 ;  /* 0x000000022d2d7887 */ /* 0x000fe2000c000000 */
[----:B------:R-:W-:Y:S01]  /*0930*/  BSSY B6, `(.L_x_12949) ;  /* 0x00010f7000067945 */ /* 0x000fe20003800000 */
[----:B------:R-:W-:Y:S01]  /*0940*/  ULDC.64 UR48, c[0x0][0x208] ;  /* 0x0000820000307ab9 */ /* 0x000fe20000000a00 */
[----:B------:R-:W-:Y:S01]  /*0950*/  LOP3.LUT R19, R2, 0x7f, RZ, 0xc0, !PT ;  /* 0x0000007f02137812 */ /* 0x000fe200078ec0ff */
[----:B012-4-:R-:W-:Y:S06]  /*0960*/  BAR.SYNC.DEFER_BLOCKING 0x0 ;  /* 0x0000000000007b1d */ /* 0x017fec0000010000 */
[----:B------:R-:W-:Y:S05]  /*0970*/  @!P0 BRA `(.L_x_12950) ;  /* 0x000000d4008c8947 */ /* 0x000fea0003800000 */
.L_x_12951:
        /* <DEDUP_REMOVED lines=18> */
[----:B------:R-:W-:-:S04]  /*0aa0*/  UIADD3 UR4, -UR36, URZ, URZ ;  /* 0x0000003f24047290 */ /* 0x000fc8000fffe13f */
        /* <DEDUP_REMOVED lines=40> */
.L_x_12954:
[----:B------:R-:W-:-:S11]  /*0d30*/  UISETP.NE.AND UP1, UPT, UR5, 0x1, UPT ;  /* 0x000000010500788c */ /* 0x000fd6000bf25270 */
[----:B------:R-:W-:Y:S02]  /*0d40*/  @UP1 ULDC.64 UR10, c[0x0][0x9e8] ;  /* 0x00027a00000a1ab9 */ /* 0x000fe40000000a00 */
[----:B------:R-:W-:-:S04]  /*0d50*/  UIMAD.WIDE.U32 UR8, UR4, UR10, URZ ;  /* 0x0000000a040872a5 */ /* 0x000fc8000f8e003f */
[----:B------:R-:W-:-:S12]  /*0d60*/  @UP1 USHF.R.U32.HI UR4, URZ, UR11, UR9 ;  /* 0x0000000b3f041299 */ /* 0x000fd80008011609 */
.L_x_12955:
[----:B------:R-:W-:-:S06]  /*0d70*/  UIMAD UR4, UR4, UR5, UR5 ;  /* 0x00000005040472a4 */ /* 0x000fcc000f8e0205 */
[----:B------:R-:W-:-:S07]  /*0d80*/  VIMNMX R0, R0, UR4, PT ;  /* 0x0000000400007c48 */ /* 0x000fce000bfe0100 */
.L_x_12953:
        /* <DEDUP_REMOVED lines=30> */
.L_x_12957:
[----:B------:R-:W-:-:S11]  /*0f70*/  UISETP.NE.AND UP0, UPT, UR5, 0x1, UPT ;  /* 0x000000010500788c */ /* 0x000fd6000bf05270 */
[----:B------:R-:W-:Y:S02]  /*0f80*/  @UP0 ULDC.64 UR10, c[0x0][0x9e8] ;  /* 0x00027a00000a0ab9 */ /* 0x000fe40000000a00 */
[----:B------:R-:W-:-:S04]  /*0f90*/  UIMAD.WIDE.U32 UR8, UR4, UR10, URZ ;  /* 0x0000000a040872a5 */ /* 0x000fc8000f8e003f */
[----:B------:R-:W-:-:S12]  /*0fa0*/  @UP0 USHF.R.U32.HI UR4, URZ, UR11, UR9 ;  /* 0x0000000b3f040299 */ /* 0x000fd80008011609 */
.L_x_12958:
[----:B------:R-:W-:-:S04]  /*0fb0*/  UIMAD UR4, UR4, UR5, URZ ;  /* 0x00000005040472a4 */ /* 0x000fc8000f8e023f */
[----:B------:R-:W-:-:S04]  /*0fc0*/  UISETP.LT.AND UP0, UPT, UR7, UR4, UPT ;  /* 0x000000040700728c */ /* 0x000fc8000bf01270 */
[----:B------:R-:W-:-:S12]  /*0fd0*/  USEL UR7, UR7, UR4, !UP0 ;  /* 0x0000000407077287 */ /* 0x000fd8000c000000 */
.L_x_12956:
        /* <DEDUP_REMOVED lines=47> */
.L_x_12959:
[----:B------:R-:W-:Y:S02]  /*12d0*/  UIMAD UR37, UR37, UR4, UR9 ;  /* 0x00000004252572a4 */ /* 0x000fe4000f8e0209 */
[----:B------:R-:W-:Y:S01]  /*12e0*/  IMAD.U32 R3, RZ, RZ, UR4 ;  /* 0x00000004ff037e24 */ /* 0x000fe2000f8e00ff */
[----:B------:R-:W-:Y:S01]  /*12f0*/  PLOP3.LUT P0, PT, PT, PT, PT, 0x80, 0x0 ;  /* 0x000000000000781c */ /* 0x000fe20003f0f070 */
        /* <DEDUP_REMOVED lines=27> */
[----:B0-----:R-:W-:Y:S01]  /*14b0*/  ULEA UR38, UR6, UR38, 0x18 ;  /* 0x0000002606267291 */ /* 0x001fe2000f8ec03f */
[----:B-1----:R-:W-:-:S13]  /*14c0*/  R2UR UR39, R0 ;  /* 0x00000000002772ca */ /* 0x002fda00000e0000 */
[----:B------:R-:W-:Y:S02]  /*14d0*/  UIMAD.WIDE UR4, UR39, 0x55555556, URZ ;  /* 0x55555556270478a5 */ /* 0x000fe4000f8e023f */
[----:B------:R-:W-:Y:S02]  /*14e0*/  UIADD3 UR4, UR38, 0x8400, URZ ;  /* 0x0000840026047890 */ /* 0x000fe4000fffe03f */
[----:B------:R-:W-:Y:S02]  /*14f0*/  ULEA.HI UR5, UR5, UR5, URZ, 0x1 ;  /* 0x0000000505057291 */ /* 0x000fe4000f8f083f */
[----:B------:R-:W-:Y:S02]  /*1500*/  ULOP3.LUT UP0, URZ, UR4, 0x3ff, URZ, 0xc0, !UPT ;  /* 0x000003ff043f7892 */ /* 0x000fe4000f80c03f */
[----:B------:R-:W-:-:S04]  /*1510*/  UIMAD UR5, UR5, -0x3, UR39 ;  /* 0xfffffffd050578a4 */ /* 0x000fc8000f8e0227 */
[----:B------:R-:W-:Y:S01]  /*1520*/  PLOP3.LUT P0, PT, PT, PT, UP0, 0x80, 0x0 ;  /* 0x000000000000781c */ /* 0x000fe20003f0f008 */
[----:B------:R-:W-:-:S04]  /*1530*/  ULEA UR5, UR5, UR4, 0xd ;  /* 0x0000000405057291 */ /* 0x000fc8000f8e683f */
[----:B------:R-:W-:-:S04]  /*1540*/  USHF.R.U32.HI UR5, URZ, 0x4, UR5 ;  /* 0x000000043f057899 */ /* 0x000fc80008011605 */
        /* <DEDUP_REMOVED lines=18> */
.L_x_12961:
[----:B------:R-:W-:-:S04]  /*1670*/  SHF.L.U32 R0, RZ, 0x1f, RZ ;  /* 0x0000001fff007819 */ /* 0x000fc800000006ff */
[----:B------:R-:W0:Y:S02]  /*1680*/  SYNCS.PHASECHK.TRANS64.TRYWAIT P0, [UR38+0x16800], R0 ;  /* 0x01680000ff0075a7 */ /* 0x000e240008000166 */
[----:B0-----:R-:W-:Y:S05]  /*1690*/  @!P0 BRA `(.L_x_12962) ;  /* 0x0000010000888947 */ /* 0x001fea0003800000 */
.L_x_13113:
[----:B------:R-:W-:-:S06]  /*16a0*/  ULOP3.LUT UR4, UR45, 0x1, URZ, 0xfc, !UPT ;  /* 0x000000012d047892 */ /* 0x000fcc000f8efc3f */
[----:B0-----:R-:W-:-:S05]  /*16b0*/  IMAD.U32 R3, RZ, RZ, UR4 ;  /* 0x00000004ff037e24 */ /* 0x001fca000f8e00ff */
[----:B------:R-:W-:-:S13]  /*16c0*/  ISETP.NE.AND P0, PT, R3, 0x3, PT ;  /* 0x000000030300780c */ /* 0x000fda0003f05270 */
[----:B------:R-:W-:Y:S05]  /*16d0*/  @!P0 BRA `(.L_x_12963) ;  /* 0x0000000000048947 */ /* 0x000fea0003800000 */
[----:B------:R-:W-:Y:S01]  /*16e0*/  BPT.TRAP 0x1 ;  /* 0x000000040000795c */ /* 0x000fe20000300000 */
.L_x_12963:
[----:B------:R0:W1:Y:S01]  /*16f0*/  SYNCS.PHASECHK.TRANS64.TRYWAIT P2, [UR38+0x16830], R0 ;  /* 0x01683000ff0075a7 */ /* 0x0000620008040166 */
[----:B------:R-:W-:Y:S05]  /*1700*/  @!P0 BRA `(.L_x_12964) ;  /* 0x0000000000048947 */ /* 0x000fea0003800000 */
[----:B------:R-:W-:Y:S01]  /*1710*/  BPT.TRAP 0x1 ;  /* 0x000000040000795c */ /* 0x000fe20000300000 */
.L_x_12964:
[----:B------:R-:W-:Y:S01]  /*1720*/  IMAD.U32 R12, RZ, RZ, UR41 ;  /* 0x00000029ff0c7e24 */ /* 0x000fe2000f8e00ff */
[----:B------:R-:W-:-:S04]  /*1730*/  ISETP.NE.AND P1, PT, R19, RZ, PT ;  /* 0x000000ff1300720c */ /* 0x000fc80003f25270 */
[----:B------:R-:W-:Y:S01]  /*1740*/  LOP3.LUT R12, R12, 0x10000, RZ, 0xfc, !PT ;  /* 0x000100000c0c7812 */ /* 0x000fe200078efcff */
[----:B-1----:R-:W-:Y:S08]  /*1750*/  @P2 BRA `(.L_x_12965) ;  /* 0x0000000000082947 */ /* 0x002ff00003800000 */
[----:B------:R-:W1:Y:S02]  /*1760*/  SYNCS.PHASECHK.TRANS64.TRYWAIT P2, [UR38+0x16830], R0 ;  /* 0x01683000ff0075a7 */ /* 0x000e640008040166 */
[----:B-1----:R-:W-:Y:S05]  /*1770*/  @!P2 BRA `(.L_x_12966) ;  /* 0x000001000068a947 */ /* 0x002fea0003800000 */
.L_x_12965:
        /* <DEDUP_REMOVED lines=11> */
[----:B-1----:R-:W-:Y:S01]  /*1830*/  LOP3.LUT R3, R88, 0xffffff80, RZ, 0xc0, !PT ;  /* 0xffffff8058037812 */ /* 0x002fe200078ec0ff */
[----:B------:R-:W-:Y:S01]  /*1840*/  UMOV UR15, 0x40000040 ;  /* 0x40000040000f7882 */ /* 0x000fe20000000000 */
[----:B------:R-:W-:Y:S01]  /*1850*/  UMOV UR17, 0x40000040 ;  /* 0x4000004000117882 */ /* 0x000fe20000000000 */
[----:B------:R-:W-:Y:S01]  /*1860*/  ULOP3.LUT UR24, UR4, 0x10000, URZ, 0xfc, !UPT ;  /* 0x0001000004187892 */ /* 0x000fe2000f8efc3f */
[----:B------:R-:W-:Y:S01]  /*1870*/  LEA.HI R89, R89, R18, RZ, 0x2 ;  /* 0x0000001259597211 */ /* 0x000fe200078f10ff */
[----:B------:R-:W-:Y:S01]  /*1880*/  UMOV UR19, 0x40000040 ;  /* 0x4000004000137882 */ /* 0x000fe20000000000 */
[----:B------:R-:W-:Y:S01]  /*1890*/  IMAD.IADD R5, R18, 0x1, -R3 ;  /* 0x0000000112057824 */ /* 0x000fe200078e0a03 */
[----:B------:R-:W-:Y:S01]  /*18a0*/  UIADD3 UR14, UR24, 0x4, URZ ;  /* 0x00000004180e7890 */ /* 0x000fe2000fffe03f */
[----:B------:R-:W-:Y:S01]  /*18b0*/  LOP3.LUT R89, R89, 0xfffffffc, RZ, 0xc0, !PT ;  /* 0xfffffffc59597812 */ /* 0x000fe200078ec0ff */
[----:B------:R-:W-:Y:S01]  /*18c0*/  UIADD3 UR12, UR16, 0x4, URZ ;  /* 0x00000004100c7890 */ /* 0x000fe2000fffe03f */
[----:B------:R-:W-:Y:S01]  /*18d0*/  IMAD.HI R6, R90, 0x55555556, RZ ;  /* 0x555555565a067827 */ /* 0x000fe200078e02ff */
[----:B------:R-:W-:Y:S01]  /*18e0*/  UMOV UR10, UR24 ;  /* 0x00000018000a7c82 */ /* 0x000fe20008000000 */
[----:B------:R-:W-:Y:S01]  /*18f0*/  UIADD3 UR18, UR24, 0x6, URZ ;  /* 0x0000000618127890 */ /* 0x000fe2000fffe03f */
[----:B------:R-:W-:Y:S01]  /*1900*/  HGMMA.64x128x16.F32.BF16 R24, gdesc[UR8], RZ, !UPT, gsb0 ;  /* 0x01e00000081879f0 */ /* 0x000fe2000c0018ff */
[----:B------:R-:W-:Y:S01]  /*1910*/  UIADD3 UR8, UR16, 0x2, URZ ;  /* 0x0000000210087890 */ /* 0x000fe2000fffe03f */
[----:B0-----:R-:W-:Y:S01]  /*1920*/  SHF.R.S32.HI R0, RZ, 0x1f, R5 ;  /* 0x0000001fff007819 */ /* 0x001fe20000011405 */
[----:B------:R-:W-:Y:S01]  /*1930*/  UIADD3 UR10, UR24, 0x2, URZ ;  /* 0x00000002180a7890 */ /* 0x000fe2000fffe03f */
[----:B------:R-:W-:Y:S01]  /*1940*/  IMAD.IADD R89, R18, 0x1, -R89 ;  /* 0x0000000112597824 */ /* 0x000fe200078e0a59 */
[----:B------:R-:W-:Y:S01]  /*1950*/  UMOV UR9, 0x40000040 ;  /* 0x4000004000097882 */ /* 0x000fe20000000000 */
[----:B------:R-:W-:Y:S01]  /*1960*/  UMOV UR11, 0x40000040 ;  /* 0x40000040000b7882 */ /* 0x000fe20000000000 */
[----:B------:R-:W-:Y:S01]  /*1970*/  UIADD3 UR16, UR16, 0x6, URZ ;  /* 0x0000000610107890 */ /* 0x000fe2000fffe03f */
[CC--:B------:R-:W-:Y:S01]  /*1980*/  LEA.HI R4, R0.reuse, R5.reuse, RZ, 0x2 ;  /* 0x0000000500047211 */ /* 0x0c0fe200078f10ff */
[----:B------:R-:W-:Y:S01]  /*1990*/  ULDC UR4, c[0x0][0x448] ;  /* 0x0001120000047ab9 */ /* 0x000fe20000000800 */
[----:B------:R-:W-:Y:S01]  /*19a0*/  LEA.HI R3, R0, R5, RZ, 0x5 ;  /* 0x0000000500037211 */ /* 0x000fe200078f28ff */
[----:B------:R-:W-:Y:S01]  /*19b0*/  UISETP.NE.AND UP0, UPT, UR4, 0x1, UPT ;  /* 0x000000010400788c */ /* 0x000fe2000bf05270 */
[--C-:B------:R-:W-:Y:S01]  /*19c0*/  SHF.R.S32.HI R0, RZ, 0x2, R4.reuse ;  /* 0x00000002ff007819 */ /* 0x100fe20000011404 */
[----:B------:R-:W-:Y:S01]  /*19d0*/  ULDC UR27, c[0x0][0x2f0] ;  /* 0x0000bc00001b7ab9 */ /* 0x000fe20000000800 */
[----:B------:R-:W-:Y:S01]  /*19e0*/  SHF.R.S32.HI R7, RZ, 0x1f, R4 ;  /* 0x0000001fff077819 */ /* 0x000fe20000011404 */
[----:B------:R-:W-:Y:S01]  /*19f0*/  ULDC UR6, c[0x0][0x288] ;  /* 0x0000a20000067ab9 */ /* 0x000fe20000000800 */
[----:B------:R-:W-:Y:S01]  /*1a00*/  SHF.R.S32.HI R3, RZ, 0x5, R3 ;  /* 0x00000005ff037819 */ /* 0x000fe20000011403 */
[----:B------:R-:W-:Y:S01]  /*1a10*/  IMAD.U32 R8, RZ, RZ, UR6 ;  /* 0x00000006ff087e24 */ /* 0x000fe2000f8e00ff */
[----:B------:R-:W-:Y:S01]  /*1a20*/  LEA.HI R7, R7, R0, RZ, 0x3 ;  /* 0x0000000007077211 */ /* 0x000fe200078f18ff */
[----:B------:R-:W-:Y:S01]  /*1a30*/  ULDC UR25, c[0x0][0x9dc] ;  /* 0x0002770000197ab9 */ /* 0x000fe20000000800 */
[----:B------:R-:W-:Y:S01]  /*1a40*/  LEA.HI R9, R6, R6, RZ, 0x1 ;  /* 0x0000000606097211 */ /* 0x000fe200078f08ff */
[----:B------:R-:W-:Y:S01]  /*1a50*/  ULOP3.LUT UR25, URZ, UR25, URZ, 0x33, !UPT ;  /* 0x000000193f197292 */ /* 0x000fe2000f8e333f */
[----:B------:R-:W-:Y:S01]  /*1a60*/  LEA R6, R3, UR40, 0x4 ;  /* 0x0000002803067c11 */ /* 0x000fe2000f8e20ff */
[----:B------:R-:W-:Y:S01]  /*1a70*/  @UP0 ULDC UR4, c[0x0][0x44c] ;  /* 0x0001130000040ab9 */ /* 0x000fe20000000800 */
[----:B------:R-:W-:Y:S01]  /*1a80*/  LOP3.LUT R7, R7, 0xfffffff8, RZ, 0xc0, !PT ;  /* 0xfffffff807077812 */ /* 0x000fe200078ec0ff */
[----:B------:R-:W-:Y:S01]  /*1a90*/  IMAD R9, R9, -0x3, R90 ;  /* 0xfffffffd09097824 */ /* 0x000fe200078e025a */
[----:B------:R-:W-:-:S02]  /*1aa0*/  LEA.HI R3, R89, R89, RZ, 0x1 ;  /* 0x0000005959037211 */ /* 0x000fc400078f08ff */
[----:B------:R-:W-:Y:S02]  /*1ab0*/  IADD3 R6, R6, R0, -R7 ;  /* 0x0000000006067210 */ /* 0x000fe40007ffe807 */
[----:B------:R-:W-:Y:S01]  /*1ac0*/  LOP3.LUT R0, R3, 0x1ffffffe, RZ, 0xc0, !PT ;  /* 0x1ffffffe03007812 */ /* 0x000fe200078ec0ff */
[----:B------:R-:W-:Y:S01]  /*1ad0*/  IMAD.U32 R3, RZ, RZ, UR38 ;  /* 0x00000026ff037e24 */ /* 0x000fe2000f8e00ff */
[----:B------:R-:W-:Y:S01]  /*1ae0*/  PLOP3.LUT P2, PT, PT, PT, UP0, 0x80, 0x0 ;  /* 0x000000000000781c */ /* 0x000fe20003f4f008 */
[----:B------:R-:W-:Y:S01]  /*1af0*/  IMAD R9, R9, 0x40, R6 ;  /* 0x0000004009097824 */ /* 0x000fe200078e0206 */
[----:B------:R-:W-:Y:S01]  /*1b00*/  PLOP3.LUT P3, PT, PT, PT, UP0, 0x80, 0x0 ;  /* 0x000000000000781c */ /* 0x000fe20003f6f008 */
[----:B------:R-:W-:Y:S01]  /*1b10*/  IMAD.IADD R0, R89, 0x1, -R0 ;  /* 0x0000000159007824 */ /* 0x000fe200078e0a00 */
[----:B------:R-:W-:Y:S01]  /*1b20*/  LEA R100, R22, 0xffffff80, 0x7 ;  /* 0xffffff8016647811 */ /* 0x000fe200078e38ff */
[----:B------:R-:W-:Y:S02]  /*1b30*/  @!P1 VIADD R3, R3, 0x16840 ;  /* 0x0001684003039836 */ /* 0x000fe40000000000 */
[----:B------:R-:W-:-:S02]  /*1b40*/  IMAD R0, R0, 0x8, R9 ;  /* 0x0000000800007824 */ /* 0x000fc400078e0209 */
[----:B------:R-:W-:Y:S02]  /*1b50*/  IMAD.MOV.U32 R9, RZ, RZ, -0x80 ;  /* 0xffffff80ff097424 */ /* 0x000fe400078e00ff */
[----:B------:R-:W-:Y:S02]  /*1b60*/  IMAD.MOV.U32 R7, RZ, RZ, R0 ;  /* 0x000000ffff077224 */ /* 0x000fe400078e0000 */
[----:B------:R-:W-:Y:S01]  /*1b70*/  @P2 IMAD.HI.U32 R6, R0, UR4, RZ ;  /* 0x0000000400062c27 */ /* 0x000fe2000f8e00ff */
[----:B------:R-:W-:-:S03]  /*1b80*/  @UP0 ULDC UR4, c[0x0][0x450] ;  /* 0x0001140000040ab9 */ /* 0x000fc60000000800 */
[----:B------:R-:W-:Y:S01]  /*1b90*/  IMAD R11, R22, R9, 0x80 ;  /* 0x00000080160b7424 */ /* 0x000fe200078e0209 */
[----:B------:R-:W-:Y:S01]  /*1ba0*/  @P3 SHF.R.U32.HI R7, RZ, UR4, R6 ;  /* 0x00000004ff073c19 */ /* 0x000fe20008011606 */
[----:B------:R-:W-:Y:S01]  /*1bb0*/  ULDC.64 UR4, c[0x0][0x9e0] ;  /* 0x0002780000047ab9 */ /* 0x000fe20000000a00 */
[----:B------:R-:W-:Y:S01]  /*1bc0*/  LOP3.LUT R6, R4, 0x7ffffffc, RZ, 0xc0, !PT ;  /* 0x7ffffffc04067812 */ /* 0x000fe200078ec0ff */
[----:B------:R-:W-:Y:S01]  /*1bd0*/  UISETP.GE.AND UP1, UPT, UR5, 0x1, UPT ;  /* 0x000000010500788c */ /* 0x000fe2000bf26270 */
[----:B------:R-:W-:Y:S01]  /*1be0*/  @!P1 PRMT R4, RZ, 0x654, R3 ;  /* 0x00000654ff049816 */ /* 0x000fe20000000003 */
[----:B------:R-:W0:Y:S02]  /*1bf0*/  SHFL.IDX PT, R9, R7, RZ, 0x1c1f ;  /* 0x001c1fff07097589 */ /* 0x000e2400000e0000 */
[----:B------:R-:W-:Y:S02]  /*1c00*/  IMAD.IADD R3, R5, 0x1, -R6 ;  /* 0x0000000105037824 */ /* 0x000fe400078e0a06 */
[----:B------:R-:W-:Y:S01]  /*1c10*/  VIADD R6, R11, 0x1 ;  /* 0x000000010b067836 */ /* 0x000fe20000000000 */
[----:B------:R-:W-:-:S03]  /*1c20*/  PLOP3.LUT P2, PT, PT, PT, UP1, 0x40, 0x0 ;  /* 0x000000000000781c */ /* 0x000fc60003f4e818 */
[----:B------:R-:W-:-:S04]  /*1c30*/  IMAD R5, R3, -0x2, R6 ;  /* 0xfffffffe03057824 */ /* 0x000fc800078e0206 */
[----:B------:R-:W-:-:S04]  /*1c40*/  IMAD R5, R16, UR27, R5 ;  /* 0x0000001b10057c24 */ /* 0x000fc8000f8e0205 */
[----:B------:R-:W-:-:S04]  /*1c50*/  IMAD.IADD R5, R5, 0x1, -R8 ;  /* 0x0000000105057824 */ /* 0x000fc800078e0a08 */
[C---:B------:R-:W-:Y:S02]  /*1c60*/  VIADD R102, R5.reuse, UR4 ;  /* 0x0000000405667c36 */ /* 0x040fe40008000000 */
[----:B------:R-:W-:-:S04]  /*1c70*/  VIADD R19, R5, UR25 ;  /* 0x0000001905137c36 */ /* 0x000fc80008000000 */
[----:B0-----:R-:W-:Y:S01]  /*1c80*/  IMAD.IADD R6, R19, 0x1, R9 ;  /* 0x0000000113067824 */ /* 0x001fe200078e0209 */
        /* <DEDUP_REMOVED lines=28> */
.L_x_12969:
[----:B------:R-:W-:-:S06]  /*1e50*/  UISETP.NE.AND UP2, UPT, UR5, 0x1, UPT ;  /* 0x000000010500788c */ /* 0x000fcc000bf45270 */
[----:B------:R-:W-:-:S05]  /*1e60*/  PLOP3.LUT P2, PT, PT, PT, UP2, 0x80, 0x0 ;  /* 0x000000000000781c */ /* 0x000fca0003f4f028 */
[----:B------:R-:W-:-:S08]  /*1e70*/  @UP2 ULDC.64 UR6, c[0x0][0x9e8] ;  /* 0x00027a0000062ab9 */ /* 0x000fd00000000a00 */
[----:B------:R-:W-:-:S05]  /*1e80*/  @P2 IMAD.HI.U32 R4, R9, UR6, RZ ;  /* 0x0000000609042c27 */ /* 0x000fca000f8e00ff */
[----:B------:R-:W-:-:S07]  /*1e90*/  @P2 SHF.R.U32.HI R9, RZ, UR7, R4 ;  /* 0x00000007ff092c19 */ /* 0x000fce0008011604 */
.L_x_12970:
[----:B------:R-:W-:Y:S05]  /*1ea0*/  BSYNC B0 ;  /* 0x0000000000007941 */ /* 0x000fea0003800000 */
.L_x_12968:
[----:B------:R-:W-:-:S04]  /*1eb0*/  IMAD R4, R9, UR5, -R100 ;  /* 0x0000000509047c24 */ /* 0x000fc8000f8e0a64 */
[----:B------:R-:W-:-:S05]  /*1ec0*/  IMAD R4, R3, -0x2, R4 ;  /* 0xfffffffe03047824 */ /* 0x000fca00078e0204 */
[----:B------:R-:W-:Y:S02]  /*1ed0*/  VIMNMX R6, R6, R4, !PT ;  /* 0x0000000406067248 */ /* 0x000fe40007fe0100 */
[----:B------:R-:W-:-:S07]  /*1ee0*/  VIADDMNMX R5, R4, UR5, R5, PT ;  /* 0x0000000504057c46 */ /* 0x000fce000b800105 */
.L_x_12967:
[C---:B------:R-:W-:Y:S01]  /*1ef0*/  ISETP.GE.AND P4, PT, R11.reuse, 0x9, PT ;  /* 0x000000090b00780c */ /* 0x040fe20003f86270 */
[----:B------:R-:W0:Y:S01]  /*1f00*/  SHFL.IDX PT, R7, R7, 0x1, 0x1c1f ;  /* 0x003c1f0007077f89 */ /* 0x000e2200000e0000 */
[C---:B------:R-:W-:Y:S02]  /*1f10*/  ISETP.GE.AND P2, PT, R11.reuse, 0x2, PT ;  /* 0x000000020b00780c */ /* 0x040fe40003f46270 */
        /* <DEDUP_REMOVED lines=9> */
[----:B------:R-:W-:Y:S01]  /*1fb0*/  ISETP.GT.AND P3, PT, R6, 0x9, !P5 ;  /* 0x000000090600780c */ /* 0x000fe20006f64270 */
[----:B0-----:R-:W-:Y:S01]  /*1fc0*/  IMAD.IADD R9, R19, 0x1, R7 ;  /* 0x0000000113097824 */ /* 0x001fe200078e0207 */
[----:B------:R-:W-:Y:S02]  /*1fd0*/  ISETP.GE.AND P5, PT, R11, 0x11, PT ;  /* 0x000000110b00780c */ /* 0x000fe40003fa6270 */
[C---:B------:R-:W-:Y:S02]  /*1fe0*/  ISETP.LT.OR P4, PT, R5.reuse, 0x9, P4 ;  /* 0x000000090500780c */ /* 0x040fe40002781670 */
[----:B------:R-:W-:Y:S02]  /*1ff0*/  ISETP.LT.OR P3, PT, R5, 0xa, P3 ;  /* 0x0000000a0500780c */ /* 0x000fe40001f61670 */
[----:B------:R-:W-:Y:S02]  /*2000*/  FSEL R130, R28, -INF , !P4 ;  /* 0xff8000001c827808 */ /* 0x000fe40006000000 */
[----:B------:R-:W-:-:S02]  /*2010*/  ISETP.GE.AND P4, PT, R11, 0x12, PT ;  /* 0x000000120b00780c */ /* 0x000fc40003f86270 */
[----:B------:R-:W-:Y:S02]  /*2020*/  LOP3.LUT R18, R18, 0xfffffff7, RZ, 0xc0, !PT ;  /* 0xfffffff712127812 */ /* 0x000fe400078ec0ff */
[----:B------:R-:W-:Y:S02]  /*2030*/  FSEL R132, R29, -INF , !P3 ;  /* 0xff8000001d847808 */ /* 0x000fe40005800000 */
[----:B------:R-:W-:Y:S02]  /*2040*/  ISETP.GT.AND P3, PT, R6, 0x10, !P5 ;  /* 0x000000100600780c */ /* 0x000fe40006f64270 */
[----:B------:R-:W-:Y:S02]  /*2050*/  @P5 LOP3.LUT R18, R18, 0x8, RZ, 0xfc, !PT ;  /* 0x0000000812125812 */ /* 0x000fe400078efcff */
[----:B------:R-:W-:Y:S02]  /*2060*/  ISETP.LT.OR P3, PT, R5, 0x11, P3 ;  /* 0x000000110500780c */ /* 0x000fe40001f61670 */
[----:B------:R-:W-:-:S02]  /*2070*/  LOP3.LUT R18, R18, 0xfdffffff, RZ, 0xc0, !PT ;  /* 0xfdffffff12127812 */ /* 0x000fc400078ec0ff */
[----:B------:R-:W-:Y:S02]  /*2080*/  FSEL R128, R32, -INF , !P3 ;  /* 0xff80000020807808 */ /* 0x000fe40005800000 */
[----:B------:R-:W-:Y:S02]  /*2090*/  @P4 LOP3.LUT R18, R18, 0x2000000, RZ, 0xfc, !PT ;  /* 0x0200000012124812 */ /* 0x000fe400078efcff */
[----:B------:R-:W-:Y:S02]  /*20a0*/  ISETP.GT.AND P3, PT, R6, 0x11, !P4 ;  /* 0x000000110600780c */ /* 0x000fe40006764270 */
        /* <DEDUP_REMOVED lines=156> */
[----:B------:R-:W-:Y:S02]  /*2a70*/  ISETP.LT.OR P6, PT, R5, 0x7a, P6 ;  /* 0x0000007a0500780c */ /* 0x000fe400037c1670 */
[----:B------:R-:W-:Y:S02]  /*2a80*/  VIADDMNMX R5, R7, R102, R15, PT ;  /* 0x0000006607057246 */ /* 0x000fe4000380010f */
[----:B------:R-:W-:Y:S02]  /*2a90*/  FSEL R24, R85, -INF , !P6 ;  /* 0xff80000055187808 */ /* 0x000fe40007000000 */
[----:B------:R-:W-:-:S13]  /*2aa0*/  PLOP3.LUT P6, PT, PT, PT, UP1, 0x40, 0x0 ;  /* 0x000000000000781c */ /* 0x000fda0003fce818 */
        /* <DEDUP_REMOVED lines=15> */
.L_x_12973:
[----:B------:R-:W-:-:S06]  /*2ba0*/  UISETP.NE.AND UP2, UPT, UR5, 0x1, UPT ;  /* 0x000000010500788c */ /* 0x000fcc000bf45270 */
[----:B------:R-:W-:-:S05]  /*2bb0*/  PLOP3.LUT P6, PT, PT, PT, UP2, 0x80, 0x0 ;  /* 0x000000000000781c */ /* 0x000fca0003fcf028 */
[----:B------:R-:W-:-:S08]  /*2bc0*/  @UP2 ULDC.64 UR6, c[0x0][0x9e8] ;  /* 0x00027a0000062ab9 */ /* 0x000fd00000000a00 */
[----:B------:R-:W-:Y:S01]  /*2bd0*/  @P6 IMAD.HI.U32 R6, R7, UR6, RZ ;  /* 0x0000000607066c27 */ /* 0x000fe2000f8e00ff */
[----:B------:R-:W-:-:S13]  /*2be0*/  PLOP3.LUT P6, PT, PT, PT, UP2, 0x80, 0x0 ;  /* 0x000000000000781c */ /* 0x000fda0003fcf028 */
[----:B------:R-:W-:-:S07]  /*2bf0*/  @P6 SHF.R.U32.HI R7, RZ, UR7, R6 ;  /* 0x00000007ff076c19 */ /* 0x000fce0008011606 */
.L_x_12974:
[----:B------:R-:W-:Y:S05]  /*2c00*/  BSYNC B0 ;  /* 0x0000000000007941 */ /* 0x000fea0003800000 */
.L_x_12972:
[----:B------:R-:W-:-:S04]  /*2c10*/  IMAD R6, R7, UR5, -R100 ;  /* 0x0000000507067c24 */ /* 0x000fc8000f8e0a64 */
[----:B------:R-:W-:-:S05]  /*2c20*/  IMAD R6, R3, -0x2, R6 ;  /* 0xfffffffe03067824 */ /* 0x000fca00078e0206 */
[----:B------:R-:W-:Y:S02]  /*2c30*/  VIMNMX R9, R9, R6, !PT ;  /* 0x0000000609097248 */ /* 0x000fe40007fe0100 */
[----:B------:R-:W-:-:S07]  /*2c40*/  VIADDMNMX R5, R6, UR5, R5, PT ;  /* 0x0000000506057c46 */ /* 0x000fce000b800105 */
.L_x_12971:
[----:B------:R-:W-:Y:S01]  /*2c50*/  ISETP.GT.AND P2, PT, R9, 0x1, !P2 ;  /* 0x000000010900780c */ /* 0x000fe20005744270 */
[----:B------:R-:W-:Y:S01]  /*2c60*/  ULDC UR6, c[0x0][0x988] ;  /* 0x0002620000067ab9 */ /* 0x000fe20000000800 */
[----:B------:R-:W-:Y:S01]  /*2c70*/  LOP3.LUT P6, RZ, R18, 0x8, RZ, 0xc0, !PT ;  /* 0x0000000812ff7812 */ /* 0x000fe200078cc0ff */
[----:B------:R-:W-:Y:S01]  /*2c80*/  @UP0 ULDC UR11, c[0x0][0x450] ;  /* 0x00011400000b0ab9 */ /* 0x000fe20000000800 */
        /* <DEDUP_REMOVED lines=74> */
[----:B------:R-:W-:Y:S01]  /*3130*/  FMNMX.FTZ R11, R24, R7, !PT ;  /* 0x00000007180b7209 */ /* 0x000fe20007810000 */
[----:B------:R-:W-:Y:S01]  /*3140*/  IMAD.U32 R7, RZ, RZ, UR6 ;  /* 0x00000006ff077e24 */ /* 0x000fe2000f8e00ff */
[----:B------:R-:W-:Y:S01]  /*3150*/  ISETP.LT.OR P2, PT, R5, 0x31, P2 ;  /* 0x000000310500780c */ /* 0x000fe20001741670 */
[----:B------:R-:W-:Y:S01]  /*3160*/  @UP0 ULDC UR6, c[0x0][0x44c] ;  /* 0x0001130000060ab9 */ /* 0x000fe20000000800 */
[----:B------:R-:W-:Y:S01]  /*3170*/  ISETP.GT.AND P3, PT, R9, 0x70, !P3 ;  /* 0x000000700900780c */ /* 0x000fe20005f64270 */
[----:B------:R-:W0:Y:S01]  /*3180*/  SHFL.BFLY PT, R6, R11, 0x2, 0x1f ;  /* 0x0c401f000b067f89 */ /* 0x000e2200000e0000 */
[----:B------:R-:W-:Y:S01]  /*3190*/  FSEL R50, R50, -INF , !P2 ;  /* 0xff80000032327808 */ /* 0x000fe20005000000 */
[----:B------:R-:W-:Y:S01]  /*31a0*/  UIMAD.WIDE.U32 UR6, UR40, UR6, URZ ;  /* 0x00000006280672a5 */ /* 0x000fe2000f8e003f */
[----:B------:R-:W-:-:S02]  /*31b0*/  LOP3.LUT P2, RZ, R18, 0x20000, RZ, 0xc0, !PT ;  /* 0x0002000012ff7812 */ /* 0x000fc4000784c0ff */
[C---:B------:R-:W-:Y:S01]  /*31c0*/  ISETP.GT.AND P4, PT, R9.reuse, 0x71, !P4 ;  /* 0x000000710900780c */ /* 0x040fe20006784270 */
[----:B------:R-:W-:Y:S01]  /*31d0*/  @UP0 USHF.R.U32.HI UR40, URZ, UR11, UR7 ;  /* 0x0000000b3f280299 */ /* 0x000fe20008011607 */
[----:B------:R-:W-:Y:S02]  /*31e0*/  ISETP.GT.AND P2, PT, R9, 0x31, !P2 ;  /* 0x000000310900780c */ /* 0x000fe40005744270 */
[C---:B------:R-:W-:Y:S02]  /*31f0*/  ISETP.LT.OR P3, PT, R5.reuse, 0x71, P3 ;  /* 0x000000710500780c */ /* 0x040fe40001f61670 */
[----:B------:R-:W-:Y:S02]  /*3200*/  ISETP.LT.OR P2, PT, R5, 0x32, P2 ;  /* 0x000000320500780c */ /* 0x000fe40001741670 */
[----:B------:R-:W-:Y:S02]  /*3210*/  ISETP.GT.AND P5, PT, R9, 0x78, !P5 ;  /* 0x000000780900780c */ /* 0x000fe40006fa4270 */
[----:B------:R-:W-:-:S02]  /*3220*/  FSEL R108, R51, -INF , !P2 ;  /* 0xff800000336c7808 */ /* 0x000fc40005000000 */
[----:B------:R-:W-:Y:S02]  /*3230*/  LOP3.LUT P2, RZ, R18, 0x10000, RZ, 0xc0, !PT ;  /* 0x0001000012ff7812 */ /* 0x000fe4000784c0ff */
[----:B------:R-:W-:Y:S02]  /*3240*/  ISETP.LT.OR P4, PT, R5, 0x72, P4 ;  /* 0x000000720500780c */ /* 0x000fe40002781670 */
        /* <DEDUP_REMOVED lines=14> */
[----:B------:R-:W-:Y:S02]  /*3330*/  R2UR UR10, R23 ;  /* 0x00000000170a72ca */ /* 0x000fe400000e0000 */
[----:B------:R-:W-:-:S04]  /*3340*/  ISETP.LT.OR P2, PT, R5, 0x41, P2 ;  /* 0x000000410500780c */ /* 0x000fc80001741670 */
[----:B------:R-:W-:Y:S02]  /*3350*/  FSEL R106, R58, -INF , !P2 ;  /* 0xff8000003a6a7808 */ /* 0x000fe40005000000 */
[----:B------:R-:W-:Y:S02]  /*3360*/  LOP3.LUT P2, RZ, R18, 0x2000, RZ, 0xc0, !PT ;  /* 0x0000200012ff7812 */ /* 0x000fe4000784c0ff */
[----:B0-----:R-:W-:Y:S02]  /*3370*/  FMNMX.FTZ R6, R15, R6, !PT ;  /* 0x000000060f067209 */ /* 0x001fe40007810000 */
[----:B------:R-:W-:Y:S01]  /*3380*/  ISETP.GT.AND P2, PT, R9, 0x41, !P2 ;  /* 0x000000410900780c */ /* 0x000fe20005744270 */
[----:B------:R-:W-:Y:S02]  /*3390*/  UIADD3 UR40, UR10, UR40, URZ ;  /* 0x000000280a287290 */ /* 0x000fe4000fffe03f */
[----:B------:R-:W-:Y:S01]  /*33a0*/  FMUL.FTZ R25, R6, R7 ;  /* 0x0000000706197220 */ /* 0x000fe20000410000 */
[----:B------:R-:W-:Y:S01]  /*33b0*/  ISETP.LT.OR P2, PT, R5, 0x42, P2 ;  /* 0x000000420500780c */ /* 0x000fe20001741670 */
[----:B------:R-:W-:-:S03]  /*33c0*/  UIADD3 UR4, UR40, UR4, URZ ;  /* 0x0000000428047290 */ /* 0x000fc6000fffe03f */
        /* <DEDUP_REMOVED lines=41> */
[-CC-:B------:R-:W-:Y:S01]  /*3660*/  FFMA.FTZ R40, R40, R7.reuse, -R25.reuse ;  /* 0x0000000728287223 */ /* 0x180fe20000010819 */
[----:B------:R-:W-:Y:S01]  /*3670*/  ISETP.LT.OR P2, PT, R5, 0x1, P2 ;  /* 0x000000010500780c */ /* 0x000fe20001741670 */
[-CC-:B------:R-:W-:Y:S01]  /*3680*/  FFMA.FTZ R35, R36, R7.reuse, -R25.reuse ;  /* 0x0000000724237223 */ /* 0x180fe20000010819 */
[C---:B------:R-:W-:Y:S01]  /*3690*/  ISETP.GT.AND P6, PT, R9.reuse, 0x79, !P6 ;  /* 0x000000790900780c */ /* 0x040fe200077c4270 */
[-CC-:B------:R-:W-:Y:S01]  /*36a0*/  FFMA.FTZ R37, R28, R7.reuse, -R25.reuse ;  /* 0x000000071c257223 */ /* 0x180fe20000010819 */
[----:B------:R-:W-:Y:S01]  /*36b0*/  FSEL R26, R26, -INF , !P2 ;  /* 0xff8000001a1a7808 */ /* 0x000fe20005000000 */
[-CC-:B------:R-:W-:Y:S01]  /*36c0*/  FFMA.FTZ R148, R136, R7.reuse, -R25.reuse ;  /* 0x0000000788947223 */ /* 0x180fe20000010819 */
[----:B------:R-:W-:Y:S01]  /*36d0*/  LOP3.LUT P2, RZ, R18, 0x4000000, RZ, 0xc0, !PT ;  /* 0x0400000012ff7812 */ /* 0x000fe2000784c0ff */
[-CC-:B------:R-:W-:Y:S01]  /*36e0*/  FFMA.FTZ R11, R134, R7.reuse, -R25.reuse ;  /* 0x00000007860b7223 */ /* 0x180fe20000010819 */
[----:B------:R-:W-:Y:S01]  /*36f0*/  FMNMX.FTZ R19, R26, R120, !PT ;  /* 0x000000781a137209 */ /* 0x000fe20007810000 */
[--C-:B------:R-:W-:Y:S01]  /*3700*/  FFMA.FTZ R150, R130, R7, -R25.reuse ;  /* 0x0000000782967223 */ /* 0x100fe20000010819 */
[----:B------:R-:W-:Y:S01]  /*3710*/  ISETP.GT.AND P2, PT, R9, 0x69, !P2 ;  /* 0x000000690900780c */ /* 0x000fe20005744270 */
[----:B------:R-:W-:Y:S01]  /*3720*/  MUFU.EX2 R148, R148 ;  /* 0x0000009400947308 */ /* 0x000fe20000000800 */
[----:B------:R-:W-:Y:S01]  /*3730*/  FMNMX.FTZ R19, R30, R19, !PT ;  /* 0x000000131e137209 */ /* 0x000fe20007810000 */
[-CC-:B------:R-:W-:Y:S01]  /*3740*/  FFMA.FTZ R15, R132, R7.reuse, -R25.reuse ;  /* 0x00000007840f7223 */ /* 0x180fe20000010819 */
[----:B------:R-:W-:Y:S01]  /*3750*/  ISETP.LT.OR P2, PT, R5, 0x6a, P2 ;  /* 0x0000006a0500780c */ /* 0x000fe20001741670 */
[--C-:B------:R-:W-:Y:S01]  /*3760*/  FFMA.FTZ R144, R128, R7, -R25.reuse ;  /* 0x0000000780907223 */ /* 0x100fe20000010819 */
[----:B------:R-:W-:Y:S01]  /*3770*/  FMNMX.FTZ R19, R118, R19, !PT ;  /* 0x0000001376137209 */ /* 0x000fe20007810000 */
[--C-:B------:R-:W-:Y:S01]  /*3780*/  FFMA.FTZ R43, R10, R7, -R25.reuse ;  /* 0x000000070a2b7223 */ /* 0x100fe20000010819 */
[----:B------:R-:W-:Y:S01]  /*3790*/  FSEL R18, R79, -INF , !P2 ;  /* 0xff8000004f127808 */ /* 0x000fe20005000000 */
[----:B------:R-:W0:Y:S01]  /*37a0*/  MUFU.EX2 R11, R11 ;  /* 0x0000000b000b7308 */ /* 0x000e220000000800 */
[----:B------:R-:W-:Y:S01]  /*37b0*/  FMNMX.FTZ R21, R34, R19, !PT ;  /* 0x0000001322157209 */ /* 0x000fe20007810000 */
[-CC-:B------:R-:W-:Y:S01]  /*37c0*/  FFMA.FTZ R126, R126, R7.reuse, -R25.reuse ;  /* 0x000000077e7e7223 */ /* 0x180fe20000010819 */
[----:B------:R-:W-:Y:S01]  /*37d0*/  ISETP.LT.OR P6, PT, R5, 0x7a, P6 ;  /* 0x0000007a0500780c */ /* 0x000fe200037c1670 */
[--C-:B------:R-:W-:Y:S01]  /*37e0*/  FFMA.FTZ R146, R98, R7, -R25.reuse ;  /* 0x0000000762927223 */ /* 0x100fe20000010819 */
[----:B------:R-:W-:Y:S01]  /*37f0*/  FMNMX.FTZ R21, R116, R21, !PT ;  /* 0x0000001574157209 */ /* 0x000fe20007810000 */
[--C-:B------:R-:W-:Y:S01]  /*3800*/  FFMA.FTZ R44, R44, R7, -R25.reuse ;  /* 0x000000072c2c7223 */ /* 0x100fe20000010819 */
[----:B------:R-:W-:Y:S01]  /*3810*/  FSEL R36, R87, -INF , !P6 ;  /* 0xff80000057247808 */ /* 0x000fe20007000000 */
        /* <DEDUP_REMOVED lines=23> */
[----:B------:R-:W-:Y:S01]  /*3990*/  FFMA.FTZ R14, R80, R7, -R25 ;  /* 0x00000007500e7223 */ /* 0x000fe20000010819 */
[----:B------:R3:W4:Y:S01]  /*39a0*/  MUFU.EX2 R19, R126 ;  /* 0x0000007e00137308 */ /* 0x0007220000000800 */
[----:B------:R-:W-:-:S02]  /*39b0*/  FMNMX.FTZ R29, R50, R27, !PT ;  /* 0x0000001b321d7209 */ /* 0x000fc40007810000 */
[----:B------:R-:W-:Y:S02]  /*39c0*/  F2FP.BF16.F32.PACK_AB R148, R11, R148 ;  /* 0x000000940b94723e */ /* 0x000fe400000010ff */
[----:B------:R-:W-:-:S03]  /*39d0*/  FMNMX.FTZ R29, R108, R29, !PT ;  /* 0x0000001d6c1d7209 */ /* 0x000fc60007810000 */
[----:B------:R-:W5:Y:S01]  /*39e0*/  MUFU.EX2 R146, R146 ;  /* 0x0000009200927308 */ /* 0x000f620000000800 */
[----:B------:R-:W-:Y:S01]  /*39f0*/  FMNMX.FTZ R29, R54, R29, !PT ;  /* 0x0000001d361d7209 */ /* 0x000fe20007810000 */
[----:B---3--:R-:W-:-:S03]  /*3a00*/  FFMA.FTZ R126, R76, R7, -R25 ;  /* 0x000000074c7e7223 */ /* 0x008fc60000010819 */
[----:B------:R-:W-:-:S03]  /*3a10*/  FMNMX.FTZ R29, R46, R29, !PT ;  /* 0x0000001d2e1d7209 */ /* 0x000fc60007810000 */
[----:B------:R-:W3:Y:S01]  /*3a20*/  MUFU.EX2 R21, R88 ;  /* 0x0000005800157308 */ /* 0x000ee20000000800 */
[----:B------:R-:W-:-:S04]  /*3a30*/  FMNMX.FTZ R31, R106, R29, !PT ;  /* 0x0000001d6a1f7209 */ /* 0x000fc80007810000 */
[----:B------:R-:W-:-:S03]  /*3a40*/  FMNMX.FTZ R31, R100, R31, !PT ;  /* 0x0000001f641f7209 */ /* 0x000fc60007810000 */
[----:B------:R1:W-:Y:S01]  /*3a50*/  MUFU.EX2 R29, R40 ;  /* 0x00000028001d7308 */ /* 0x0003e20000000800 */
[----:B------:R-:W-:-:S04]  /*3a60*/  FMNMX.FTZ R31, R104, R31, !PT ;  /* 0x0000001f681f7209 */ /* 0x000fc80007810000 */
[----:B------:R-:W-:-:S03]  /*3a70*/  FMNMX.FTZ R31, R58, R31, !PT ;  /* 0x0000001f3a1f7209 */ /* 0x000fc60007810000 */
[----:B------:R2:W-:Y:S01]  /*3a80*/  MUFU.EX2 R5, R35 ;  /* 0x0000002300057308 */ /* 0x0005e20000000800 */
[----:B------:R-:W-:Y:S02]  /*3a90*/  FMNMX.FTZ R33, R66, R31, !PT ;  /* 0x0000001f42217209 */ /* 0x000fe40007810000 */
[----:B-1----:R-:W-:Y:S02]  /*3aa0*/  FSEL R40, R83, -INF , !P4 ;  /* 0xff80000053287808 */ /* 0x002fe40006000000 */
[----:B------:R-:W-:-:S03]  /*3ab0*/  FMNMX.FTZ R33, R62, R33, !PT ;  /* 0x000000213e217209 */ /* 0x000fc60007810000 */
[----:B------:R1:W-:Y:S01]  /*3ac0*/  MUFU.EX2 R31, R44 ;  /* 0x0000002c001f7308 */ /* 0x0003e20000000800 */
[----:B------:R-:W-:Y:S01]  /*3ad0*/  FMNMX.FTZ R33, R70, R33, !PT ;  /* 0x0000002146217209 */ /* 0x000fe20007810000 */
[----:B--2---:R-:W-:-:S03]  /*3ae0*/  FFMA.FTZ R35, R32, R7, -R25 ;  /* 0x0000000720237223 */ /* 0x004fc60000010819 */
[----:B------:R-:W-:-:S03]  /*3af0*/  FMNMX.FTZ R33, R122, R33, !PT ;  /* 0x000000217a217209 */ /* 0x000fc60007810000 */
[----:B------:R-:W2:Y:S01]  /*3b00*/  MUFU.EX2 R140, R140 ;  /* 0x0000008c008c7308 */ /* 0x000ea20000000800 */
[----:B------:R-:W-:Y:S01]  /*3b10*/  FMNMX.FTZ R33, R74, R33, !PT ;  /* 0x000000214a217209 */ /* 0x000fe20007810000 */
[----:B-1----:R-:W-:Y:S01]  /*3b20*/  FADD.FTZ R44, R150, R47 ;  /* 0x0000002f962c7221 */ /* 0x002fe20000010000 */
[C---:B------:R-:W-:Y:S02]  /*3b30*/  F2FP.BF16.F32.PACK_AB R150, R15.reuse, R150 ;  /* 0x000000960f96723e */ /* 0x040fe400000010ff */
[----:B------:R-:W-:Y:S01]  /*3b40*/  FMNMX.FTZ R33, R124, R33, !PT ;  /* 0x000000217c217209 */ /* 0x000fe20007810000 */
[----:B------:R-:W-:Y:S02]  /*3b50*/  FADD.FTZ R47, R15, R44 ;  /* 0x0000002c0f2f7221 */ /* 0x000fe40000010000 */
[----:B------:R-:W1:Y:S01]  /*3b60*/  MUFU.EX2 R27, R90 ;  /* 0x0000005a001b7308 */ /* 0x000e620000000800 */
[----:B------:R-:W-:Y:S01]  /*3b70*/  FMNMX.FTZ R33, R78, R33, !PT ;  /* 0x000000214e217209 */ /* 0x000fe20007810000 */
[----:B0-----:R-:W-:Y:S01]  /*3b80*/  FADD.FTZ R44, R144, R47 ;  /* 0x0000002f902c7221 */ /* 0x001fe20000010000 */
[----:B----4-:R-:W-:-:S02]  /*3b90*/  F2FP.BF16.F32.PACK_AB R144, R19, R144 ;  /* 0x000000901390723e */ /* 0x010fc400000010ff */
[----:B------:R-:W-:Y:S01]  /*3ba0*/  FMNMX.FTZ R33, R18, R33, !PT ;  /* 0x0000002112217209 */ /* 0x000fe20007810000 */
[----:B------:R-:W-:Y:S02]  /*3bb0*/  FADD.FTZ R47, R19, R44 ;  /* 0x0000002c132f7221 */ /* 0x000fe40000010000 */
[----:B------:R-:W0:Y:S01]  /*3bc0*/  MUFU.EX2 R142, R142 ;  /* 0x0000008e008e7308 */ /* 0x000e220000000800 */
[----:B------:R-:W-:-:S04]  /*3bd0*/  FMNMX.FTZ R33, R82, R33, !PT ;  /* 0x0000002152217209 */ /* 0x000fc80007810000 */
[----:B------:R-:W-:-:S03]  /*3be0*/  FMNMX.FTZ R33, R40, R33, !PT ;  /* 0x0000002128217209 */ /* 0x000fc60007810000 */
[----:B------:R-:W-:Y:S01]  /*3bf0*/  MUFU.EX2 R136, R136 ;  /* 0x0000008800887308 */ /* 0x000fe20000000800 */
[----:B------:R-:W-:-:S04]  /*3c00*/  FMNMX.FTZ R33, R86, R33, !PT ;  /* 0x0000002156217209 */ /* 0x000fc80007810000 */
[----:B------:R-:W-:Y:S01]  /*3c10*/  FMNMX.FTZ R39, R36, R33, !PT ;  /* 0x0000002124277209 */ /* 0x000fe20007810000 */
[-CC-:B------:R-:W-:Y:S02]  /*3c20*/  FFMA.FTZ R33, R4, R7.reuse, -R25.reuse ;  /* 0x0000000704217223 */ /* 0x180fe40000010819 */
[----:B------:R-:W-:Y:S02]  /*3c30*/  MUFU.EX2 R9, R48 ;  /* 0x0000003000097308 */ /* 0x000fe40000000800 */
[----:B------:R-:W4:Y:S06]  /*3c40*/  SHFL.BFLY PT, R4, R39, 0x2, 0x1f ;  /* 0x0c401f0027047f89 */ /* 0x000f2c00000e0000 */
[----:B------:R-:W-:Y:S08]  /*3c50*/  MUFU.EX2 R138, R138 ;  /* 0x0000008a008a7308 */ /* 0x000ff00000000800 */
[----:B------:R-:W-:Y:S08]  /*3c60*/  MUFU.EX2 R132, R132 ;  /* 0x0000008400847308 */ /* 0x000ff00000000800 */
[----:B------:R-:W-:Y:S01]  /*3c70*/  MUFU.EX2 R134, R134 ;  /* 0x0000008600867308 */ /* 0x000fe20000000800 */
[----:B----4-:R-:W-:Y:S01]  /*3c80*/  FMNMX.FTZ R28, R39, R4, !PT ;  /* 0x00000004271c7209 */ /* 0x010fe20007810000 */
[-CC-:B------:R-:W-:Y:S01]  /*3c90*/  FFMA.FTZ R39, R20, R7.reuse, -R25.reuse ;  /* 0x0000000714277223 */ /* 0x180fe20000010819 */
[-CC-:B------:R-:W-:Y:S01]  /*3ca0*/  FFMA.FTZ R20, R84, R7.reuse, -R25.reuse ;  /* 0x0000000754147223 */ /* 0x180fe20000010819 */
[----:B------:R-:W-:-:S02]  /*3cb0*/  FFMA.FTZ R25, R24, R7, -R25 ;  /* 0x0000000718197223 */ /* 0x000fc40000010819 */
        /* <DEDUP_REMOVED lines=9> */
[----:B------:R-:W-:Y:S02]  /*3d50*/  FSEL R45, R45, RZ, P2 ;  /* 0x000000ff2d2d7208 */ /* 0x000fe40001000000 */
[----:B------:R-:W-:-:S03]  /*3d60*/  PLOP3.LUT P2, PT, PT, PT, UP1, 0x40, 0x0 ;  /* 0x000000000000781c */ /* 0x000fc60003f4e818 */
[-CC-:B------:R-:W-:Y:S01]  /*3d70*/  FFMA.FTZ R149, R26, R7.reuse, -R45.reuse ;  /* 0x000000071a957223 */ /* 0x180fe2000001082d */
[-CC-:B------:R-:W-:Y:S01]  /*3d80*/  FFMA.FTZ R24, R120, R7.reuse, -R45.reuse ;  /* 0x0000000778187223 */ /* 0x180fe2000001082d */
[-CC-:B------:R-:W-:Y:S01]  /*3d90*/  FFMA.FTZ R151, R30, R7.reuse, -R45.reuse ;  /* 0x000000071e977223 */ /* 0x180fe2000001082d */
[-CC-:B------:R-:W-:Y:S01]  /*3da0*/  FFMA.FTZ R26, R118, R7.reuse, -R45.reuse ;  /* 0x00000007761a7223 */ /* 0x180fe2000001082d */
[-CC-:B------:R-:W-:Y:S01]  /*3db0*/  FFMA.FTZ R141, R42, R7.reuse, -R45.reuse ;  /* 0x000000072a8d7223 */ /* 0x180fe2000001082d */
[-C--:B------:R-:W-:Y:S01]  /*3dc0*/  FFMA.FTZ R42, R46, R7.reuse, -R45 ;  /* 0x000000072e2a7223 */ /* 0x080fe2000001082d */
[----:B------:R-:W-:Y:S01]  /*3dd0*/  MUFU.EX2 R149, R149 ;  /* 0x0000009500957308 */ /* 0x000fe20000000800 */
[----:B-----5:R-:W-:Y:S01]  /*3de0*/  FADD.FTZ R46, R146, R47 ;  /* 0x0000002f922e7221 */ /* 0x020fe20000010000 */
[-CC-:B------:R-:W-:Y:S01]  /*3df0*/  FFMA.FTZ R145, R34, R7.reuse, -R45.reuse ;  /* 0x0000000722917223 */ /* 0x180fe2000001082d */
[-CC-:B------:R-:W-:Y:S01]  /*3e00*/  FFMA.FTZ R28, R116, R7.reuse, -R45.reuse ;  /* 0x00000007741c7223 */ /* 0x180fe2000001082d */
[-CC-:B------:R-:W-:Y:S01]  /*3e10*/  FFMA.FTZ R147, R38, R7.reuse, -R45.reuse ;  /* 0x0000000726937223 */ /* 0x180fe2000001082d */
[----:B---3--:R-:W-:Y:S01]  /*3e20*/  FADD.FTZ R47, R21, R46 ;  /* 0x0000002e152f7221 */ /* 0x008fe20000010000 */
[-CC-:B------:R-:W-:Y:S01]  /*3e30*/  FFMA.FTZ R30, R114, R7.reuse, -R45.reuse ;  /* 0x00000007721e7223 */ /* 0x180fe2000001082d */
[-C--:B------:R-:W-:Y:S01]  /*3e40*/  FFMA.FTZ R137, R50, R7.reuse, -R45 ;  /* 0x0000000732897223 */ /* 0x080fe2000001082d */
[----:B------:R-:W3:Y:S01]  /*3e50*/  MUFU.EX2 R24, R24 ;  /* 0x0000001800187308 */ /* 0x000ee20000000800 */
[----:B--2---:R-:W-:Y:S01]  /*3e60*/  FADD.FTZ R46, R140, R47 ;  /* 0x0000002f8c2e7221 */ /* 0x004fe20000010000 */
[-CC-:B------:R-:W-:Y:S01]  /*3e70*/  FFMA.FTZ R32, R112, R7.reuse, -R45.reuse ;  /* 0x0000000770207223 */ /* 0x180fe2000001082d */
[-CC-:B------:R-:W-:Y:S01]  /*3e80*/  FFMA.FTZ R143, R102, R7.reuse, -R45.reuse ;  /* 0x00000007668f7223 */ /* 0x180fe2000001082d */
[-CC-:B------:R-:W-:Y:S01]  /*3e90*/  FFMA.FTZ R34, R110, R7.reuse, -R45.reuse ;  /* 0x000000076e227223 */ /* 0x180fe2000001082d */
[----:B-1----:R-:W-:Y:S01]  /*3ea0*/  FADD.FTZ R47, R27, R46 ;  /* 0x0000002e1b2f7221 */ /* 0x002fe20000010000 */
        /* <DEDUP_REMOVED lines=11> */
[----:B---3--:R-:W-:Y:S01]  /*3f60*/  FADD.FTZ R48, R149, R24 ;  /* 0x0000001895307221 */ /* 0x008fe20000010000 */
[----:B------:R-:W-:Y:S01]  /*3f70*/  FADD.FTZ R50, R136, R49 ;  /* 0x0000003188327221 */ /* 0x000fe20000010000 */
[-CC-:B------:R-:W-:Y:S01]  /*3f80*/  FFMA.FTZ R70, R70, R7.reuse, -R45.reuse ;  /* 0x0000000746467223 */ /* 0x180fe2000001082d */
[-CC-:B------:R-:W-:Y:S01]  /*3f90*/  FFMA.FTZ R122, R122, R7.reuse, -R45.reuse ;  /* 0x000000077a7a7223 */ /* 0x180fe2000001082d */
[-CC-:B------:R-:W-:Y:S01]  /*3fa0*/  FFMA.FTZ R74, R74, R7.reuse, -R45.reuse ;  /* 0x000000074a4a7223 */ /* 0x180fe2000001082d */
[----:B------:R-:W-:Y:S01]  /*3fb0*/  FADD.FTZ R49, R31, R50 ;  /* 0x000000321f317221 */ /* 0x000fe20000010000 */
[-C--:B------:R-:W-:Y:S01]  /*3fc0*/  FFMA.FTZ R124, R124, R7.reuse, -R45 ;  /* 0x000000077c7c7223 */ /* 0x080fe2000001082d */
[----:B------:R-:W2:Y:S01]  /*3fd0*/  MUFU.EX2 R145, R145 ;  /* 0x0000009100917308 */ /* 0x000ea20000000800 */
[----:B-1----:R-:W-:Y:S01]  /*3fe0*/  FADD.FTZ R47, R151, R48 ;  /* 0x00000030972f7221 */ /* 0x002fe20000010000 */
[----:B------:R-:W-:Y:S01]  /*3ff0*/  FADD.FTZ R52, R138, R49 ;  /* 0x000000318a347221 */ /* 0x000fe20000010000 */
        /* <DEDUP_REMOVED lines=8> */
[----:B------:R-:W-:-:S02]  /*4080*/  F2FP.BF16.F32.PACK_AB R138, R9, R138 ;  /* 0x0000008a098a723e */ /* 0x000fc400000010ff */
[----:B------:R-:W-:Y:S02]  /*4090*/  F2FP.BF16.F32.PACK_AB R146, R21, R146 ;  /* 0x000000921592723e */ /* 0x000fe400000010ff */
[----:B------:R-:W-:Y:S01]  /*40a0*/  F2FP.BF16.F32.PACK_AB R140, R27, R140 ;  /* 0x0000008c1b8c723e */ /* 0x000fe200000010ff */
[----:B------:R-:W0:Y:S01]  /*40b0*/  MUFU.EX2 R147, R147 ;  /* 0x0000009300937308 */ /* 0x000e220000000800 */
[----:B--2---:R-:W-:Y:S01]  /*40c0*/  FADD.FTZ R47, R145, R48 ;  /* 0x00000030912f7221 */ /* 0x004fe20000010000 */
[----:B------:R-:W-:Y:S01]  /*40d0*/  FFMA.FTZ R48, R62, R7, -R45 ;  /* 0x000000073e307223 */ /* 0x000fe2000001082d */
[----:B------:R-:W-:Y:S02]  /*40e0*/  F2FP.BF16.F32.PACK_AB R142, R29, R142 ;  /* 0x0000008e1d8e723e */ /* 0x000fe400000010ff */
[----:B------:R-:W-:Y:S02]  /*40f0*/  F2FP.BF16.F32.PACK_AB R136, R31, R136 ;  /* 0x000000881f88723e */ /* 0x000fe400000010ff */
[----:B------:R-:W-:Y:S01]  /*4100*/  F2FP.BF16.F32.PACK_AB R149, R24, R149 ;  /* 0x000000951895723e */ /* 0x000fe200000010ff */
[----:B------:R-:W2:Y:S01]  /*4110*/  MUFU.EX2 R30, R30 ;  /* 0x0000001e001e7308 */ /* 0x000ea20000000800 */
[----:B-1----:R-:W-:Y:S01]  /*4120*/  FADD.FTZ R50, R28, R47 ;  /* 0x0000002f1c327221 */ /* 0x002fe20000010000 */
[----:B------:R-:W-:Y:S01]  /*4130*/  FADD.FTZ R47, R9, R52 ;  /* 0x00000034092f7221 */ /* 0x000fe20000010000 */
[----:B------:R-:W-:-:S02]  /*4140*/  F2FP.BF16.F32.PACK_AB R151, R26, R151 ;  /* 0x000000971a97723e */ /* 0x000fc400000010ff */
[----:B------:R-:W-:Y:S01]  /*4150*/  F2FP.BF16.F32.PACK_AB R145, R28, R145 ;  /* 0x000000911c91723e */ /* 0x000fe200000010ff */
[----:B------:R-:W-:Y:S01]  /*4160*/  FADD.FTZ R52, R132, R47 ;  /* 0x0000002f84347221 */ /* 0x000fe20000010000 */
[----:B------:R-:W-:Y:S01]  /*4170*/  F2FP.BF16.F32.PACK_AB R132, R5, R132 ;  /* 0x000000840584723e */ /* 0x000fe200000010ff */
[----:B------:R-:W1:Y:S01]  /*4180*/  MUFU.EX2 R141, R141 ;  /* 0x0000008d008d7308 */ /* 0x000e620000000800 */
[----:B0-----:R-:W-:Y:S01]  /*4190*/  FADD.FTZ R23, R147, R50 ;  /* 0x0000003293177221 */ /* 0x001fe20000010000 */
[----:B------:R-:W-:-:S04]  /*41a0*/  FADD.FTZ R47, R5, R52 ;  /* 0x00000034052f7221 */ /* 0x000fc80000010000 */
[----:B------:R-:W-:Y:S01]  /*41b0*/  FADD.FTZ R52, R134, R47 ;  /* 0x0000002f86347221 */ /* 0x000fe20000010000 */
[C---:B------:R-:W-:Y:S01]  /*41c0*/  F2FP.BF16.F32.PACK_AB R134, R33.reuse, R134 ;  /* 0x000000862186723e */ /* 0x040fe200000010ff */
[----:B------:R-:W0:Y:S01]  /*41d0*/  MUFU.EX2 R32, R32 ;  /* 0x0000002000207308 */ /* 0x000e220000000800 */
[C---:B--2---:R-:W-:Y:S01]  /*41e0*/  FADD.FTZ R50, R30.reuse, R23 ;  /* 0x000000171e327221 */ /* 0x044fe20000010000 */
[----:B------:R-:W-:Y:S01]  /*41f0*/  FADD.FTZ R47, R33, R52 ;  /* 0x00000034212f7221 */ /* 0x000fe20000010000 */
[----:B------:R-:W-:-:S03]  /*4200*/  F2FP.BF16.F32.PACK_AB R147, R30, R147 ;  /* 0x000000931e93723e */ /* 0x000fc600000010ff */
[----:B------:R-:W-:Y:S01]  /*4210*/  FADD.FTZ R52, R128, R47 ;  /* 0x0000002f80347221 */ /* 0x000fe20000010000 */
[----:B------:R-:W-:Y:S01]  /*4220*/  F2FP.BF16.F32.PACK_AB R128, R35, R128 ;  /* 0x000000802380723e */ /* 0x000fe200000010ff */
[----:B------:R-:W2:Y:S01]  /*4230*/  MUFU.EX2 R143, R143 ;  /* 0x0000008f008f7308 */ /* 0x000ea20000000800 */
[----:B-1----:R-:W-:Y:S01]  /*4240*/  FADD.FTZ R23, R141, R50 ;  /* 0x000000328d177221 */ /* 0x002fe20000010000 */
[----:B------:R-:W-:-:S04]  /*4250*/  FADD.FTZ R45, R35, R52 ;  /* 0x00000034232d7221 */ /* 0x000fc80000010000 */
[----:B------:R-:W-:Y:S01]  /*4260*/  FADD.FTZ R52, R130, R45 ;  /* 0x0000002d82347221 */ /* 0x000fe20000010000 */
[C---:B------:R-:W-:Y:S01]  /*4270*/  F2FP.BF16.F32.PACK_AB R130, R37.reuse, R130 ;  /* 0x000000822582723e */ /* 0x040fe200000010ff */
[----:B------:R-:W1:Y:S01]  /*4280*/  MUFU.EX2 R34, R34 ;  /* 0x0000002200227308 */ /* 0x000e620000000800 */
[C---:B0-----:R-:W-:Y:S01]  /*4290*/  FADD.FTZ R50, R32.reuse, R23 ;  /* 0x0000001720327221 */ /* 0x041fe20000010000 */
[----:B------:R-:W-:Y:S01]  /*42a0*/  FADD.FTZ R15, R37, R52 ;  /* 0x00000034250f7221 */ /* 0x000fe20000010000 */
[----:B------:R-:W-:-:S05]  /*42b0*/  F2FP.BF16.F32.PACK_AB R141, R32, R141 ;  /* 0x0000008d208d723e */ /* 0x000fca00000010ff */
        /* <DEDUP_REMOVED lines=38> */
[----:B------:R-:W-:Y:S01]  /*4520*/  MUFU.EX2 R70, R70 ;  /* 0x0000004600467308 */ /* 0x000fe20000000800 */
[C---:B-1----:R-:W-:Y:S01]  /*4530*/  FADD.FTZ R5, R48.reuse, R5 ;  /* 0x0000000530057221 */ /* 0x042fe20000010000 */
[----:B------:R-:W-:-:S06]  /*4540*/  F2FP.BF16.F32.PACK_AB R129, R48, R129 ;  /* 0x000000813081723e */ /* 0x000fcc00000010ff */
[----:B------:R-:W1:Y:S01]  /*4550*/  MUFU.EX2 R20, R20 ;  /* 0x0000001400147308 */ /* 0x000e620000000800 */
[C---:B0-----:R-:W-:Y:S01]  /*4560*/  FADD.FTZ R9, R43.reuse, R52 ;  /* 0x000000342b097221 */ /* 0x041fe20000010000 */
[----:B------:R-:W-:-:S06]  /*4570*/  F2FP.BF16.F32.PACK_AB R120, R43, R14 ;  /* 0x0000000e2b78723e */ /* 0x000fcc00000010ff */
[----:B------:R-:W0:Y:S08]  /*4580*/  MUFU.EX2 R131, R122 ;  /* 0x0000007a00837308 */ /* 0x000e300000000800 */
[----:B------:R-:W2:Y:S01]  /*4590*/  MUFU.EX2 R74, R74 ;  /* 0x0000004a004a7308 */ /* 0x000ea20000000800 */
[----:B-1----:R-:W-:-:S07]  /*45a0*/  FADD.FTZ R50, R20, R9 ;  /* 0x0000000914327221 */ /* 0x002fce0000010000 */
[----:B------:R1:W3:Y:S08]  /*45b0*/  MUFU.EX2 R125, R124 ;  /* 0x0000007c007d7308 */ /* 0x0002f00000000800 */
[----:B------:R-:W4:Y:S01]  /*45c0*/  MUFU.EX2 R78, R78 ;  /* 0x0000004e004e7308 */ /* 0x000f220000000800 */
[----:B-1----:R-:W-:Y:S01]  /*45d0*/  F2FP.BF16.F32.PACK_AB R124, R39, R4 ;  /* 0x00000004277c723e */ /* 0x002fe200000010ff */
[----:B------:R-:W-:-:S04]  /*45e0*/  FADD.FTZ R4, R70, R5 ;  /* 0x0000000546047221 */ /* 0x000fc80000010000 */
[C---:B0-----:R-:W-:Y:S01]  /*45f0*/  FADD.FTZ R9, R131.reuse, R4 ;  /* 0x0000000483097221 */ /* 0x041fe20000010000 */
[----:B------:R-:W-:Y:S01]  /*4600*/  F2FP.BF16.F32.PACK_AB R131, R131, R70 ;  /* 0x000000468383723e */ /* 0x000fe200000010ff */
[----:B------:R-:W0:Y:S02]  /*4610*/  MUFU.EX2 R127, R18 ;  /* 0x00000012007f7308 */ /* 0x000e240000000800 */
[----:B--2---:R-:W-:-:S04]  /*4620*/  FADD.FTZ R4, R74, R9 ;  /* 0x000000094a047221 */ /* 0x004fc80000010000 */
[C---:B---3--:R-:W-:Y:S01]  /*4630*/  FADD.FTZ R9, R125.reuse, R4 ;  /* 0x000000047d097221 */ /* 0x048fe20000010000 */
[----:B------:R-:W-:Y:S01]  /*4640*/  F2FP.BF16.F32.PACK_AB R125, R125, R74 ;  /* 0x0000004a7d7d723e */ /* 0x000fe200000010ff */
[----:B------:R-:W1:Y:S02]  /*4650*/  MUFU.EX2 R82, R82 ;  /* 0x0000005200527308 */ /* 0x000e640000000800 */
[----:B----4-:R-:W-:-:S06]  /*4660*/  FADD.FTZ R4, R78, R9 ;  /* 0x000000094e047221 */ /* 0x010fcc0000010000 */
        /* <DEDUP_REMOVED lines=10> */
[----:B------:R-:W-:-:S03]  /*4710*/  VIADD R9, R22, 0xfffffffe ;  /* 0xfffffffe16097836 */ /* 0x000fc60000000000 */
[C---:B-1----:R-:W-:Y:S01]  /*4720*/  FADD.FTZ R4, R123.reuse, R4 ;  /* 0x000000047b047221 */ /* 0x042fe20000010000 */
[----:B------:R-:W-:Y:S01]  /*4730*/  F2FP.BF16.F32.PACK_AB R123, R123, R86 ;  /* 0x000000567b7b723e */ /* 0x000fe200000010ff */
[C---:B--2---:R-:W-:Y:S01]  /*4740*/  FADD.FTZ R5, R25.reuse, R50 ;  /* 0x0000003219057221 */ /* 0x044fe20000010000 */
        /* <DEDUP_REMOVED lines=12> */
.L_x_12976:
[----:B------:R-:W-:-:S11]  /*4810*/  UISETP.NE.AND UP2, UPT, UR5, 0x1, UPT ;  /* 0x000000010500788c */ /* 0x000fd6000bf45270 */
[----:B------:R-:W-:Y:S02]  /*4820*/  @UP2 ULDC.64 UR14, c[0x0][0x9e8] ;  /* 0x00027a00000e2ab9 */ /* 0x000fe40000000a00 */
[----:B------:R-:W-:-:S04]  /*4830*/  UIMAD.WIDE.U32 UR6, UR10, UR14, URZ ;  /* 0x0000000e0a0672a5 */ /* 0x000fc8000f8e003f */
[----:B------:R-:W-:-:S12]  /*4840*/  @UP2 USHF.R.U32.HI UR10, URZ, UR15, UR7 ;  /* 0x0000000f3f0a2299 */ /* 0x000fd80008011607 */
.L_x_12977:
[----:B------:R-:W-:-:S04]  /*4850*/  UIMAD UR5, UR10, UR5, UR5 ;  /* 0x000000050a0572a4 */ /* 0x000fc8000f8e0205 */
[----:B------:R-:W-:-:S04]  /*4860*/  UISETP.LT.AND UP2, UPT, UR4, UR5, UPT ;  /* 0x000000050400728c */ /* 0x000fc8000bf41270 */
[----:B------:R-:W-:-:S12]  /*4870*/  USEL UR4, UR4, UR5, UP2 ;  /* 0x0000000504047287 */ /* 0x000fd80009000000 */
.L_x_12975:
        /* <DEDUP_REMOVED lines=23> */
[----:B------:R-:W-:-:S11]  /*49f0*/  CS2R R88, SRZ ;  /* 0x0000000000587805 */ /* 0x000fd6000001ff00 */
[----:B------:R-:W-:Y:S05]  /*4a00*/  @!P2 BRA `(.L_x_12978) ;  /* 0x0000002c0078a947 */ /* 0x000fea0003800000 */
[----:B------:R-:W-:Y:S01]  /*4a10*/  IMAD.MOV.U32 R119, RZ, RZ, RZ ;  /* 0x000000ffff777224 */ /* 0x000fe200078e00ff */
[----:B------:R-:W-:Y:S01]  /*4a20*/  UMOV UR7, URZ ;  /* 0x0000003f00077c82 */ /* 0x000fe20008000000 */
[----:B------:R-:W-:Y:S01]  /*4a30*/  UMOV UR6, URZ ;  /* 0x0000003f00067c82 */ /* 0x000fe20008000000 */
[----:B------:R-:W-:Y:S01]  /*4a40*/  ULDC UR29, c[0x0][0x9e4] ;  /* 0x00027900001d7ab9 */ /* 0x000fe20000000800 */
[----:B------:R-:W-:Y:S01]  /*4a50*/  ULDC UR27, c[0x0][0x2f0] ;  /* 0x0000bc00001b7ab9 */ /* 0x000fe20000000800 */
[----:B------:R-:W-:-:S05]  /*4a60*/  ULDC UR28, c[0x0][0x9e0] ;  /* 0x00027800001c7ab9 */ /* 0x000fca0000000800 */
.L_x_12995:
        /* <DEDUP_REMOVED lines=9> */
.L_x_12980:
[----:B------:R-:W-:Y:S01]  /*4b00*/  ULEA UR10, UR4, UR38, 0x3 ;  /* 0x00000026040a7291 */ /* 0x000fe2000f8e183f */
[----:B------:R-:W-:-:S05]  /*4b10*/  IMAD.U32 R7, RZ, RZ, UR5 ;  /* 0x00000005ff077e24 */ /* 0x000fca000f8e00ff */
[----:B------:R-:W-:-:S04]  /*4b20*/  SHF.L.U32 R7, R7, 0x1f, RZ ;  /* 0x0000001f07077819 */ /* 0x000fc800000006ff */
[----:B------:R0:W1:Y:S01]  /*4b30*/  SYNCS.PHASECHK.TRANS64.TRYWAIT P2, [UR10+0x16830], R7 ;  /* 0x01683007ff0075a7 */ /* 0x000062000804014a */
[----:B------:R-:W-:Y:S05]  /*4b40*/  @!P0 BRA `(.L_x_12981) ;  /* 0x0000000000048947 */ /* 0x000fea0003800000 */
[----:B------:R-:W-:Y:S01]  /*4b50*/  BPT.TRAP 0x1 ;  /* 0x000000040000795c */ /* 0x000fe20000300000 */
.L_x_12981:
[----:B-1----:R-:W-:Y:S05]  /*4b60*/  @P2 BRA `(.L_x_12979) ;  /* 0x0000000000082947 */ /* 0x002fea0003800000 */
[----:B------:R-:W1:Y:S02]  /*4b70*/  SYNCS.PHASECHK.TRANS64.TRYWAIT P2, [UR10+0x16830], R7 ;  /* 0x01683007ff0075a7 */ /* 0x000e64000804014a */
[----:B-1----:R-:W-:Y:S05]  /*4b80*/  @!P2 BRA `(.L_x_12982) ;  /* 0x000000cc007ca947 */ /* 0x002fea0003800000 */
.L_x_12979:
        /* <DEDUP_REMOVED lines=27> */
.L_x_12984:
[----:B------:R-:W-:Y:S01]  /*4d40*/  ULEA UR10, UR6, UR38, 0x3 ;  /* 0x00000026060a7291 */ /* 0x000fe2000f8e183f */
[----:B------:R-:W-:-:S05]  /*4d50*/  IMAD.U32 R7, RZ, RZ, UR7 ;  /* 0x00000007ff077e24 */ /* 0x000fca000f8e00ff */
[----:B------:R-:W-:-:S04]  /*4d60*/  SHF.L.U32 R7, R7, 0x1f, RZ ;  /* 0x0000001f07077819 */ /* 0x000fc800000006ff */
[----:B------:R0:W1:Y:S01]  /*4d70*/  SYNCS.PHASECHK.TRANS64.TRYWAIT P2, [UR10+0x16850], R7 ;  /* 0x01685007ff0075a7 */ /* 0x000062000804014a */
[----:B------:R-:W-:Y:S05]  /*4d80*/  @!P0 BRA `(.L_x_12985) ;  /* 0x0000000000048947 */ /* 0x000fea0003800000 */
[----:B------:R-:W-:Y:S01]  /*4d90*/  BPT.TRAP 0x1 ;  /* 0x000000040000795c */ /* 0x000fe20000300000 */
.L_x_12985:
[----:B-1----:R-:W-:Y:S05]  /*4da0*/  @P2 BRA `(.L_x_12983) ;  /* 0x0000000000082947 */ /* 0x002fea0003800000 */
[----:B------:R-:W1:Y:S02]  /*4db0*/  SYNCS.PHASECHK.TRANS64.TRYWAIT P2, [UR10+0x16850], R7 ;  /* 0x01685007ff0075a7 */ /* 0x000e64000804014a */
[----:B-1----:R-:W-:Y:S05]  /*4dc0*/  @!P2 BRA `(.L_x_12986) ;  /* 0x000000cc0004a947 */ /* 0x002fea0003800000 */
.L_x_12983:
[----:B------:R-:W-:Y:S01]  /*4dd0*/  UIADD3 UR7, UR38, 0x400, URZ ;  /* 0x0000040026077890 */ /* 0x000fe2000fffe03f */
[----:B------:R-:W-:Y:S01]  /*4de0*/  WARPGROUP.ARRIVE ;  /* 0x00000000000079c5 */ /* 0x000fe20000000000 */
[----:B------:R-:W-:Y:S01]  /*4df0*/  UMOV UR11, 0x40000040 ;  /* 0x40000040000b7882 */ /* 0x000fe20000000000 */
[----:B------:R-:W-:Y:S01]  /*4e00*/  PLOP3.LUT P2, PT, PT, PT, UP0, 0x80, 0x0 ;  /* 0x000000000000781c */ /* 0x000fe20003f4f008 */
[----:B------:R-:W-:Y:S01]  /*4e10*/  USHF.R.U32.HI UR7, URZ, 0x4, UR7 ;  /* 0x000000043f077899 */ /* 0x000fe20008011607 */
[----:B------:R-:W-:Y:S01]  /*4e20*/  PLOP3.LUT P3, PT, PT, PT, UP0, 0x80, 0x0 ;  /* 0x000000000000781c */ /* 0x000fe20003f6f008 */
[----:B-1----:R-:W1:Y:S01]  /*4e30*/  LDC R8, c[0x0][0x288] ;  /* 0x0000a200ff087b82 */ /* 0x002e620000000800 */
[----:B------:R-:W-:Y:S01]  /*4e40*/  IMAD.MOV.U32 R18, RZ, RZ, R0 ;  /* 0x000000ffff127224 */ /* 0x000fe200078e0000 */
[----:B------:R-:W-:Y:S01]  /*4e50*/  ULOP3.LUT UR7, UR7, 0x3fff, URZ, 0xc0, !UPT ;  /* 0x00003fff07077892 */ /* 0x000fe2000f8ec03f */
[----:B------:R-:W-:Y:S02]  /*4e60*/  IMAD.U32 R15, RZ, RZ, UR4 ;  /* 0x00000004ff0f7e24 */ /* 0x000fe4000f8e00ff */
[----:B------:R-:W-:Y:S01]  /*4e70*/  VIADD R11, R17, 0x9 ;  /* 0x00000009110b7836 */ /* 0x000fe20000000000 */
[----:B------:R-:W-:-:S02]  /*4e80*/  ULEA UR7, UR6, UR7, 0xa ;  /* 0x0000000706077291 */ /* 0x000fc4000f8e503f */
[----:B------:R-:W-:-:S05]  /*4e90*/  @!P1 LEA R15, R15, UR38, 0x3 ;  /* 0x000000260f0f9c11 */ /* 0x000fca000f8e18ff */
[----:B------:R-:W-:Y:S01]  /*4ea0*/  UMOV UR10, UR7 ;  /* 0x00000007000a7c82 */ /* 0x000fe20008000000 */
[----:B------:R-:W-:Y:S01]  /*4eb0*/  @!P1 VIADD R15, R15, 0x16840 ;  /* 0x000168400f0f9836 */ /* 0x000fe20000000000 */
[----:B------:R-:W-:Y:S01]  /*4ec0*/  HGMMA.64x64x16.F32.BF16 R88, R148, gdesc[UR8].tnspB, R88, gsb0 ;  /* 0x40e0000894587df0 */ /* 0x000fe20008001858 */
[----:B------:R-:W-:Y:S01]  /*4ed0*/  UIADD3 UR10, UR7, 0x80, URZ ;  /* 0x00000080070a7890 */ /* 0x000fe2000fffe03f */
[----:B------:R-:W-:Y:S02]  /*4ee0*/  UMOV UR11, 0x40000040 ;  /* 0x40000040000b7882 */ /* 0x000fe40000000000 */
[----:B------:R-:W-:Y:S01]  /*4ef0*/  @!P1 PRMT R15, RZ, 0x654, R15 ;  /* 0x00000654ff0f9816 */ /* 0x000fe2000000000f */
[----:B------:R-:W-:Y:S02]  /*4f00*/  WARPGROUP.DEPBAR.LE gsb0, 0x0 ;  /* 0x00008000000079c5 */ /* 0x000fe40000010000 */
[----:B------:R-:W-:-:S06]  /*4f10*/  WARPGROUP.ARRIVE ;  /* 0x00000000000079c5 */ /* 0x000fcc0000000000 */
[----:B------:R-:W-:Y:S01]  /*4f20*/  HGMMA.64x64x16.F32.BF16 R88, R144, gdesc[UR8].tnspB, R88, gsb0 ;  /* 0x40e0000890587df0 */ /* 0x000fe20008001858 */
[----:B------:R-:W-:Y:S01]  /*4f30*/  UIADD3 UR10, UR7, 0x100, URZ ;  /* 0x00000100070a7890 */ /* 0x000fe2000fffe03f */
[----:B------:R-:W-:Y:S01]  /*4f40*/  UMOV UR11, 0x40000040 ;  /* 0x40000040000b7882 */ /* 0x000fe20000000000 */
        /* <DEDUP_REMOVED lines=24> */
[----:B------:R-:W-:Y:S02]  /*50d0*/  UMOV UR11, 0x40000040 ;  /* 0x40000040000b7882 */ /* 0x000fe40000000000 */
[----:B------:R-:W-:Y:S02]  /*50e0*/  @UP0 ULDC UR7, c[0x0][0x44c] ;  /* 0x0001130000070ab9 */ /* 0x000fe40000000800 */
[----:B0-----:R-:W-:Y:S01]  /*50f0*/  @P2 IMAD.HI.U32 R7, R0, UR7, RZ ;  /* 0x0000000700072c27 */ /* 0x001fe2000f8e00ff */
[----:B------:R-:W-:Y:S01]  /*5100*/  @UP0 ULDC UR7, c[0x0][0x450] ;  /* 0x0001140000070ab9 */ /* 0x000fe20000000800 */
[----:B------:R-:W-:-:S03]  /*5110*/  ISETP.GE.U32.AND P2, PT, R2, 0x180, PT ;  /* 0x000001800200780c */ /* 0x000fc60003f46070 */
[----:B------:R-:W-:Y:S01]  /*5120*/  @P3 SHF.R.U32.HI R18, RZ, UR7, R7 ;  /* 0x00000007ff123c19 */ /* 0x000fe20008011607 */
[----:B------:R-:W-:Y:S01]  /*5130*/  IMAD.SHL.U32 R7, R9, 0x80, RZ ;  /* 0x0000008009077824 */ /* 0x000fe200078e00ff */
[----:B------:R-:W-:Y:S02]  /*5140*/  SEL R14, R11, 0x9, !P2 ;  /* 0x000000090b0e7807 */ /* 0x000fe40005000000 */
[----:B------:R-:W-:Y:S01]  /*5150*/  PLOP3.LUT P2, PT, PT, PT, UP1, 0x40, 0x0 ;  /* 0x000000000000781c */ /* 0x000fe20003f4e818 */
[----:B------:R-:W0:Y:S01]  /*5160*/  SHFL.IDX PT, R22, R18, RZ, 0x1c1f ;  /* 0x001c1fff12167589 */ /* 0x000e2200000e0000 */
[----:B------:R-:W-:-:S05]  /*5170*/  IADD3 R20, -R7, 0x1, RZ ;  /* 0x0000000107147810 */ /* 0x000fca0007ffe1ff */
[----:B------:R-:W-:-:S04]  /*5180*/  IMAD R11, R3, -0x2, R20 ;  /* 0xfffffffe030b7824 */ /* 0x000fc800078e0214 */
[----:B------:R-:W-:Y:S01]  /*5190*/  IMAD R11, R16, UR27, R11 ;  /* 0x0000001b100b7c24 */ /* 0x000fe2000f8e020b */
[----:B------:R-:W-:Y:S02]  /*51a0*/  WARPGROUP.DEPBAR.LE gsb0, 0x0 ;  /* 0x00008000000079c5 */ /* 0x000fe40000010000 */
[----:B------:R-:W-:-:S06]  /*51b0*/  WARPGROUP.ARRIVE ;  /* 0x00000000000079c5 */ /* 0x000fcc0000000000 */
[----:B------:R-:W-:Y:S03]  /*51c0*/  HGMMA.64x64x16.F32.BF16 R88, R120, gdesc[UR8].tnspB, R88, gsb0 ;  /* 0x40e0000878587df0 */ /* 0x000fe60008001858 */
[----:B------:R-:W-:Y:S02]  /*51d0*/  WARPGROUP.DEPBAR.LE gsb0, 0x0 ;  /* 0x00008000000079c5 */ /* 0x000fe40000010000 */
[----:B------:R2:W-:Y:S06]  /*51e0*/  BAR.ARV R14, 0x100 ;  /* 0x0004000e0000751d */ /* 0x0005ec0000002000 */
[----:B------:R1:W-:Y:S02]  /*51f0*/  @!P1 SYNCS.ARRIVE.TRANS64.RED.A1T0 RZ, [R15+URZ], RZ ;  /* 0x000000ff0fff99a7 */ /* 0x0003e4000810043f */
[----:B-1----:R-:W-:-:S04]  /*5200*/  IMAD.IADD R15, R11, 0x1, -R8 ;  /* 0x000000010b0f7824 */ /* 0x002fc800078e0a08 */
[C---:B------:R-:W-:Y:S02]  /*5210*/  VIADD R11, R15.reuse, UR28 ;  /* 0x0000001c0f0b7c36 */ /* 0x040fe40008000000 */
[----:B------:R-:W-:Y:S02]  /*5220*/  VIADD R15, R15, UR25 ;  /* 0x000000190f0f7c36 */ /* 0x000fe40008000000 */
[--C-:B0-----:R-:W-:Y:S02]  /*5230*/  IMAD.IADD R19, R11, 0x1, R22.reuse ;  /* 0x000000010b137824 */ /* 0x101fe400078e0216 */
[----:B------:R-:W-:Y:S01]  /*5240*/  IMAD.IADD R21, R15, 0x1, R22 ;  /* 0x000000010f157824 */ /* 0x000fe200078e0216 */
[----:B--2---:R-:W-:Y:S06]  /*5250*/  @P2 BRA `(.L_x_12987) ;  /* 0x00000000005c2947 */ /* 0x004fec0003800000 */
        /* <DEDUP_REMOVED lines=13> */
.L_x_12989:
[----:B------:R-:W-:-:S05]  /*5330*/  IMAD.U32 R20, RZ, RZ, UR29 ;  /* 0x0000001dff147e24 */ /* 0x000fca000f8e00ff */
[----:B------:R-:W-:-:S13]  /*5340*/  ISETP.NE.AND P2, PT, R20, 0x1, PT ;  /* 0x000000011400780c */ /* 0x000fda0003f45270 */
[----:B------:R-:W0:Y:S02]  /*5350*/  @P2 LDC.64 R120, c[0x0][0x9e8] ;  /* 0x00027a00ff782b82 */ /* 0x000e240000000a00 */
[----:B0-----:R-:W-:-:S05]  /*5360*/  @P2 IMAD.HI.U32 R14, R23, R120, RZ ;  /* 0x00000078170e2227 */ /* 0x001fca00078e00ff */
[----:B------:R-:W-:-:S07]  /*5370*/  @P2 SHF.R.U32.HI R23, RZ, R121, R14 ;  /* 0x00000079ff172219 */ /* 0x000fce000001160e */
.L_x_12990:
[----:B------:R-:W-:Y:S05]  /*5380*/  BSYNC B0 ;  /* 0x0000000000007941 */ /* 0x000fea0003800000 */
.L_x_12988:
[----:B------:R-:W-:-:S04]  /*5390*/  IMAD R14, R23, R20, -R7 ;  /* 0x00000014170e7224 */ /* 0x000fc800078e0a07 */
[----:B------:R-:W-:-:S05]  /*53a0*/  IMAD R14, R3, -0x2, R14 ;  /* 0xfffffffe030e7824 */ /* 0x000fca00078e020e */
[----:B------:R-:W-:Y:S02]  /*53b0*/  VIADDMNMX R19, R14, R20, R19, PT ;  /* 0x000000140e137246 */ /* 0x000fe40003800113 */
[----:B------:R-:W-:-:S07]  /*53c0*/  VIMNMX R21, R21, R14, !PT ;  /* 0x0000000e15157248 */ /* 0x000fce0007fe0100 */
.L_x_12987:
        /* <DEDUP_REMOVED lines=14> */
[----:B------:R-:W-:Y:S01]  /*54b0*/  ISETP.LT.OR P6, PT, R19, 0x9, P6 ;  /* 0x000000091300780c */ /* 0x000fe200037c1670 */
        /* <DEDUP_REMOVED lines=8> */
[C---:B------:R-:W-:Y:S02]  /*5540*/  ISETP.GT.AND P3, PT, R21.reuse, 0x19, P2 ;  /* 0x000000191500780c */ /* 0x040fe40001764270 */
        /* <DEDUP_REMOVED lines=91> */
.L_x_12993:
[----:B------:R-:W-:-:S05]  /*5b00*/  IMAD.U32 R140, RZ, RZ, UR29 ;  /* 0x0000001dff8c7e24 */ /* 0x000fca000f8e00ff */
[----:B------:R-:W-:-:S13]  /*5b10*/  ISETP.NE.AND P3, PT, R140, 0x1, PT ;  /* 0x000000018c00780c */ /* 0x000fda0003f65270 */
[----:B------:R-:W0:Y:S02]  /*5b20*/  @P3 LDC.64 R138, c[0x0][0x9e8] ;  /* 0x00027a00ff8a3b82 */ /* 0x000e240000000a00 */
[----:B0-----:R-:W-:-:S05]  /*5b30*/  @P3 IMAD.HI.U32 R138, R19, R138, RZ ;  /* 0x0000008a138a3227 */ /* 0x001fca00078e00ff */
[----:B------:R-:W-:-:S07]  /*5b40*/  @P3 SHF.R.U32.HI R19, RZ, R139, R138 ;  /* 0x0000008bff133219 */ /* 0x000fce000001168a */
.L_x_12994:
[----:B------:R-:W-:Y:S05]  /*5b50*/  BSYNC B0 ;  /* 0x0000000000007941 */ /* 0x000fea0003800000 */
.L_x_12992:
[----:B------:R-:W-:-:S04]  /*5b60*/  IMAD R14, R19, R140, -R7 ;  /* 0x0000008c130e7224 */ /* 0x000fc800078e0a07 */
[----:B------:R-:W-:-:S05]  /*5b70*/  IMAD R14, R3, -0x2, R14 ;  /* 0xfffffffe030e7824 */ /* 0x000fca00078e020e */
[----:B------:R-:W-:Y:S02]  /*5b80*/  VIADDMNMX R11, R14, R140, R11, PT ;  /* 0x0000008c0e0b7246 */ /* 0x000fe4000380010b */
[----:B------:R-:W-:-:S07]  /*5b90*/  VIMNMX R15, R15, R14, !PT ;  /* 0x0000000e0f0f7248 */ /* 0x000fce0007fe0100 */
.L_x_12991:
        /* <DEDUP_REMOVED lines=22> */
[----:B------:R-:W-:Y:S02]  /*5d00*/  ISETP.GT.AND P5, PT, R15, 0x10, P2 ;  /* 0x000000100f00780c */ /* 0x000fe400017a4270 */
[----:B------:R-:W-:Y:S02]  /*5d10*/  FMNMX.FTZ R7, R44, R7, !PT ;  /* 0x000000072c077209 */ /* 0x000fe40007810000 */
[C---:B------:R-:W-:Y:S02]  /*5d20*/  ISETP.LT.OR P3, PT, R11.reuse, 0xa, P3 ;  /* 0x0000000a0b00780c */ /* 0x040fe40001f61670 */
        /* <DEDUP_REMOVED lines=19> */
[----:B------:R-:W-:-:S02]  /*5e60*/  ISETP.LT.OR P3, PT, R11, 0x22, P3 ;  /* 0x000000220b00780c */ /* 0x000fc40001f61670 */
        /* <DEDUP_REMOVED lines=25> */
[-CC-:B------:R-:W-:Y:S01]  /*6000*/  FFMA.FTZ R21, R144, R7.reuse, -R19.reuse ;  /* 0x0000000790157223 */ /* 0x180fe20000010813 */
[----:B------:R-:W-:Y:S01]  /*6010*/  FSEL R144, R39, -INF , !P5 ;  /* 0xff80000027907808 */ /* 0x000fe20006800000 */
[-CC-:B------:R-:W-:Y:S01]  /*6020*/  FFMA.FTZ R150, R146, R7.reuse, -R19.reuse ;  /* 0x0000000792967223 */ /* 0x180fe20000010813 */
[----:B------:R-:W-:Y:S01]  /*6030*/  ISETP.LT.OR P4, PT, R11, 0x21, P4 ;  /* 0x000000210b00780c */ /* 0x000fe20002781670 */
[-CC-:B------:R-:W-:Y:S01]  /*6040*/  FFMA.FTZ R31, R36, R7.reuse, -R19.reuse ;  /* 0x00000007241f7223 */ /* 0x180fe20000010813 */
[C---:B------:R-:W-:Y:S01]  /*6050*/  ISETP.GT.AND P5, PT, R15.reuse, 0x28, P2 ;  /* 0x000000280f00780c */ /* 0x040fe200017a4270 */
[-CC-:B------:R-:W-:Y:S01]  /*6060*/  FFMA.FTZ R23, R152, R7.reuse, -R19.reuse ;  /* 0x0000000798177223 */ /* 0x180fe20000010813 */
[----:B------:R-:W-:Y:S01]  /*6070*/  FSEL R42, R42, -INF , !P4 ;  /* 0xff8000002a2a7808 */ /* 0x000fe20006000000 */
[-CC-:B------:R-:W-:Y:S01]  /*6080*/  FFMA.FTZ R33, R40, R7.reuse, -R19.reuse ;  /* 0x0000000728217223 */ /* 0x180fe20000010813 */
[----:B------:R-:W-:Y:S01]  /*6090*/  ISETP.GT.AND P4, PT, R15, RZ, P2 ;  /* 0x000000ff0f00720c */ /* 0x000fe20001784270 */
[-CC-:B------:R-:W-:Y:S01]  /*60a0*/  FFMA.FTZ R44, R44, R7.reuse, -R19.reuse ;  /* 0x000000072c2c7223 */ /* 0x180fe20000010813 */
[C---:B------:R-:W-:Y:S01]  /*60b0*/  ISETP.LT.OR P5, PT, R11.reuse, 0x29, P5 ;  /* 0x000000290b00780c */ /* 0x040fe20002fa1670 */
[-CC-:B------:R-:W-:Y:S01]  /*60c0*/  FFMA.FTZ R48, R48, R7.reuse, -R19.reuse ;  /* 0x0000000730307223 */ /* 0x180fe20000010813 */
[----:B------:R-:W-:Y:S01]  /*60d0*/  ISETP.LT.OR P4, PT, R11, 0x1, P4 ;  /* 0x000000010b00780c */ /* 0x000fe20002781670 */
[-CC-:B------:R-:W-:Y:S01]  /*60e0*/  FFMA.FTZ R52, R52, R7.reuse, -R19.reuse ;  /* 0x0000000734347223 */ /* 0x180fe20000010813 */
[----:B------:R-:W-:Y:S01]  /*60f0*/  FSEL R146, R43, -INF , !P3 ;  /* 0xff8000002b927808 */ /* 0x000fe20005800000 */
[-CC-:B------:R-:W-:Y:S01]  /*6100*/  FFMA.FTZ R56, R56, R7.reuse, -R19.reuse ;  /* 0x0000000738387223 */ /* 0x180fe20000010813 */
[----:B------:R-:W-:Y:S01]  /*6110*/  FSEL R26, R26, -INF , !P4 ;  /* 0xff8000001a1a7808 */ /* 0x000fe20006000000 */
[-CC-:B------:R-:W-:Y:S01]  /*6120*/  FFMA.FTZ R39, R68, R7.reuse, -R19.reuse ;  /* 0x0000000744277223 */ /* 0x180fe20000010813 */
[C---:B------:R-:W-:Y:S01]  /*6130*/  ISETP.GT.AND P3, PT, R15.reuse, 0x29, P2 ;  /* 0x000000290f00780c */ /* 0x040fe20001764270 */
[-CC-:B------:R-:W-:Y:S01]  /*6140*/  FFMA.FTZ R20, R20, R7.reuse, -R19.reuse ;  /* 0x0000000714147223 */ /* 0x180fe20000010813 */
[----:B------:R-:W-:Y:S01]  /*6150*/  FMNMX.FTZ R25, R26, R10, !PT ;  /* 0x0000000a1a197209 */ /* 0x000fe20007810000 */
[-CC-:B------:R-:W-:Y:S01]  /*6160*/  FFMA.FTZ R18, R18, R7.reuse, -R19.reuse ;  /* 0x0000000712127223 */ /* 0x180fe20000010813 */
[----:B------:R-:W-:Y:S01]  /*6170*/  FSEL R46, R46, -INF , !P5 ;  /* 0xff8000002e2e7808 */ /* 0x000fe20006800000 */
[--C-:B------:R-:W-:Y:S01]  /*6180*/  FFMA.FTZ R22, R22, R7, -R19.reuse ;  /* 0x0000000716167223 */ /* 0x100fe20000010813 */
[----:B------:R-:W-:Y:S01]  /*6190*/  FMNMX.FTZ R27, R138, R25, !PT ;  /* 0x000000198a1b7209 */ /* 0x000fe20007810000 */
[-CC-:B------:R-:W-:Y:S01]  /*61a0*/  FFMA.FTZ R24, R24, R7.reuse, -R19.reuse ;  /* 0x0000000718187223 */ /* 0x180fe20000010813 */
        /* <DEDUP_REMOVED lines=8> */
[----:B------:R-:W-:Y:S01]  /*6230*/  FFMA.FTZ R68, R134, R7, -R19 ;  /* 0x0000000786447223 */ /* 0x000fe20000010813 */
[----:B------:R-:W-:Y:S01]  /*6240*/  ISETP.GT.AND P3, PT, R15, 0x31, P2 ;  /* 0x000000310f00780c */ /* 0x000fe20001764270 */
[----:B------:R-:W-:Y:S01]  /*6250*/  MUFU.EX2 R148, R148 ;  /* 0x0000009400947308 */ /* 0x000fe20000000800 */
[----:B------:R-:W-:-:S02]  /*6260*/  FMNMX.FTZ R27, R34, R27, !PT ;  /* 0x0000001b221b7209 */ /* 0x000fc40007810000 */
[----:B------:R-:W-:Y:S02]  /*6270*/  FSEL R152, R47, -INF , !P4 ;  /* 0xff8000002f987808 */ /* 0x000fe40006000000 */
[----:B0-----:R-:W-:Y:S02]  /*6280*/  FMNMX.FTZ R29, R142, R27, !PT ;  /* 0x0000001b8e1d7209 */ /* 0x001fe40007810000 */
[----:B------:R-:W-:Y:S01]  /*6290*/  ISETP.LT.OR P5, PT, R11, 0x31, P5 ;  /* 0x000000310b00780c */ /* 0x000fe20002fa1670 */
[----:B------:R0:W-:Y:S01]  /*62a0*/  MUFU.EX2 R27, R31 ;  /* 0x0000001f001b7308 */ /* 0x0001e20000000800 */
[----:B------:R-:W-:Y:S02]  /*62b0*/  FMNMX.FTZ R29, R38, R29, !PT ;  /* 0x0000001d261d7209 */ /* 0x000fe40007810000 */
[----:B------:R-:W-:Y:S02]  /*62c0*/  ISETP.GT.AND P4, PT, R15, 0x38, P2 ;  /* 0x000000380f00780c */ /* 0x000fe40001784270 */
[----:B------:R-:W-:-:S02]  /*62d0*/  FMNMX.FTZ R29, R144, R29, !PT ;  /* 0x0000001d901d7209 */ /* 0x000fc40007810000 */
[----:B------:R-:W-:Y:S01]  /*62e0*/  ISETP.LT.OR P3, PT, R11, 0x32, P3 ;  /* 0x000000320b00780c */ /* 0x000fe20001f61670 */
[----:B------:R-:W-:Y:S01]  /*62f0*/  MUFU.EX2 R21, R21 ;  /* 0x0000001500157308 */ /* 0x000fe20000000800 */
[----:B------:R-:W-:Y:S02]  /*6300*/  FMNMX.FTZ R29, R42, R29, !PT ;  /* 0x0000001d2a1d7209 */ /* 0x000fe40007810000 */
[----:B------:R-:W-:Y:S02]  /*6310*/  FSEL R50, R50, -INF , !P5 ;  /* 0xff80000032327808 */ /* 0x000fe40006800000 */
[----:B0-----:R-:W-:Y:S02]  /*6320*/  FMNMX.FTZ R31, R146, R29, !PT ;  /* 0x0000001d921f7209 */ /* 0x001fe40007810000 */
[----:B------:R-:W-:Y:S01]  /*6330*/  ISETP.GT.AND P5, PT, R15, 0x39, P2 ;  /* 0x000000390f00780c */ /* 0x000fe200017a4270 */
[----:B------:R0:W-:Y:S01]  /*6340*/  MUFU.EX2 R29, R33 ;  /* 0x00000021001d7308 */ /* 0x0001e20000000800 */
[----:B------:R-:W-:-:S02]  /*6350*/  FMNMX.FTZ R31, R46, R31, !PT ;  /* 0x0000001f2e1f7209 */ /* 0x000fc40007810000 */
[----:B------:R-:W-:Y:S02]  /*6360*/  FSEL R32, R51, -INF , !P3 ;  /* 0xff80000033207808 */ /* 0x000fe40005800000 */
[----:B------:R-:W-:Y:S02]  /*6370*/  FMNMX.FTZ R31, R152, R31, !PT ;  /* 0x0000001f981f7209 */ /* 0x000fe40007810000 */
[----:B------:R-:W-:Y:S01]  /*6380*/  ISETP.LT.OR P4, PT, R11, 0x39, P4 ;  /* 0x000000390b00780c */ /* 0x000fe20002781670 */
[----:B------:R-:W-:Y:S01]  /*6390*/  MUFU.EX2 R150, R150 ;  /* 0x0000009600967308 */ /* 0x000fe20000000800 */
[----:B------:R-:W-:Y:S02]  /*63a0*/  FMNMX.FTZ R31, R50, R31, !PT ;  /* 0x0000001f321f7209 */ /* 0x000fe40007810000 */
[----:B------:R-:W-:Y:S02]  /*63b0*/  ISETP.GT.AND P3, PT, R15, 0x40, P2 ;  /* 0x000000400f00780c */ /* 0x000fe40001764270 */
[----:B------:R-:W-:-:S02]  /*63c0*/  ISETP.LT.OR P5, PT, R11, 0x3a, P5 ;  /* 0x0000003a0b00780c */ /* 0x000fc40002fa1670 */
[----:B------:R-:W-:Y:S01]  /*63d0*/  FSEL R54, R54, -INF , !P4 ;  /* 0xff80000036367808 */ /* 0x000fe20006000000 */
[----:B------:R-:W-:Y:S01]  /*63e0*/  MUFU.EX2 R23, R23 ;  /* 0x0000001700177308 */ /* 0x000fe20000000800 */
[----:B0-----:R-:W-:Y:S02]  /*63f0*/  FMNMX.FTZ R33, R32, R31, !PT ;  /* 0x0000001f20217209 */ /* 0x001fe40007810000 */
[----:B------:R-:W-:Y:S02]  /*6400*/  ISETP.GT.AND P4, PT, R15, 0x41, P2 ;  /* 0x000000410f00780c */ /* 0x000fe40001784270 */
[----:B------:R-:W-:Y:S02]  /*6410*/  FSEL R36, R55, -INF , !P5 ;  /* 0xff80000037247808 */ /* 0x000fe40006800000 */
[----:B------:R-:W-:Y:S01]  /*6420*/  ISETP.LT.OR P3, PT, R11, 0x41, P3 ;  /* 0x000000410b00780c */ /* 0x000fe20001f61670 */
[----:B------:R-:W-:Y:S01]  /*6430*/  MUFU.EX2 R31, R44 ;  /* 0x0000002c001f7308 */ /* 0x000fe20000000800 */
[----:B------:R-:W-:-:S02]  /*6440*/  FMNMX.FTZ R33, R54, R33, !PT ;  /* 0x0000002136217209 */ /* 0x000fc40007810000 */
[----:B------:R-:W-:Y:S02]  /*6450*/  ISETP.GT.AND P5, PT, R15, 0x48, P2 ;  /* 0x000000480f00780c */ /* 0x000fe400017a4270 */
[----:B------:R-:W-:Y:S02]  /*6460*/  ISETP.LT.OR P4, PT, R11, 0x42, P4 ;  /* 0x000000420b00780c */ /* 0x000fe40002781670 */
[----:B------:R-:W-:Y:S01]  /*6470*/  FSEL R58, R58, -INF , !P3 ;  /* 0xff8000003a3a7808 */ /* 0x000fe20005800000 */
[----:B------:R-:W-:Y:S01]  /*6480*/  MUFU.EX2 R20, R20 ;  /* 0x0000001400147308 */ /* 0x000fe20000000800 */
[----:B------:R-:W-:Y:S02]  /*6490*/  FMNMX.FTZ R33, R36, R33, !PT ;  /* 0x0000002124217209 */ /* 0x000fe40007810000 */
[----:B------:R-:W-:Y:S02]  /*64a0*/  ISETP.GT.AND P3, PT, R15, 0x49, P2 ;  /* 0x000000490f00780c */ /* 0x000fe40001764270 */
[----:B------:R-:W-:-:S02]  /*64b0*/  FSEL R40, R59, -INF , !P4 ;  /* 0xff8000003b287808 */ /* 0x000fc40006000000 */
[----:B------:R-:W-:Y:S01]  /*64c0*/  ISETP.LT.OR P5, PT, R11, 0x49, P5 ;  /* 0x000000490b00780c */ /* 0x000fe20002fa1670 */
[----:B------:R-:W-:Y:S01]  /*64d0*/  MUFU.EX2 R18, R18 ;  /* 0x0000001200127308 */ /* 0x000fe20000000800 */
[----:B------:R-:W-:Y:S02]  /*64e0*/  FMNMX.FTZ R33, R58, R33, !PT ;  /* 0x000000213a217209 */ /* 0x000fe40007810000 */
[----:B------:R-:W-:Y:S02]  /*64f0*/  ISETP.GT.AND P4, PT, R15, 0x50, P2 ;  /* 0x000000500f00780c */ /* 0x000fe40001784270 */
[----:B------:R-:W-:Y:S02]  /*6500*/  ISETP.LT.OR P3, PT, R11, 0x4a, P3 ;  /* 0x0000004a0b00780c */ /* 0x000fe40001f61670 */
[----:B------:R-:W-:Y:S01]  /*6510*/  FSEL R62, R62, -INF , !P5 ;  /* 0xff8000003e3e7808 */ /* 0x000fe20006800000 */
[----:B------:R-:W-:Y:S01]  /*6520*/  MUFU.EX2 R22, R22 ;  /* 0x0000001600167308 */ /* 0x000fe20000000800 */
[----:B------:R-:W-:-:S02]  /*6530*/  FMNMX.FTZ R35, R40, R33, !PT ;  /* 0x0000002128237209 */ /* 0x000fc40007810000 */
[----:B------:R-:W-:Y:S02]  /*6540*/  ISETP.GT.AND P5, PT, R15, 0x51, P2 ;  /* 0x000000510f00780c */ /* 0x000fe400017a4270 */
[----:B------:R-:W-:Y:S02]  /*6550*/  FSEL R154, R63, -INF , !P3 ;  /* 0xff8000003f9a7808 */ /* 0x000fe40005800000 */
[----:B------:R-:W-:Y:S01]  /*6560*/  ISETP.LT.OR P4, PT, R11, 0x51, P4 ;  /* 0x000000510b00780c */ /* 0x000fe20002781670 */
[----:B------:R0:W-:Y:S01]  /*6570*/  MUFU.EX2 R33, R48 ;  /* 0x0000003000217308 */ /* 0x0001e20000000800 */
[----:B------:R-:W-:Y:S02]  /*6580*/  FMNMX.FTZ R35, R62, R35, !PT ;  /* 0x000000233e237209 */ /* 0x000fe40007810000 */
[----:B------:R-:W-:Y:S02]  /*6590*/  ISETP.GT.AND P3, PT, R15, 0x58, P2 ;  /* 0x000000580f00780c */ /* 0x000fe40001764270 */
[----:B------:R-:W-:-:S02]  /*65a0*/  ISETP.LT.OR P5, PT, R11, 0x52, P5 ;  /* 0x000000520b00780c */ /* 0x000fc40002fa1670 */
[----:B------:R-:W-:Y:S01]  /*65b0*/  FSEL R66, R66, -INF , !P4 ;  /* 0xff80000042427808 */ /* 0x000fe20006000000 */
[----:B------:R-:W-:Y:S01]  /*65c0*/  MUFU.EX2 R24, R24 ;  /* 0x0000001800187308 */ /* 0x000fe20000000800 */
[----:B------:R-:W-:Y:S01]  /*65d0*/  FMNMX.FTZ R35, R154, R35, !PT ;  /* 0x000000239a237209 */ /* 0x000fe20007810000 */
[----:B0-----:R-:W-:Y:S01]  /*65e0*/  FFMA.FTZ R48, R120, R7, -R19 ;  /* 0x0000000778307223 */ /* 0x001fe20000010813 */
        /* <DEDUP_REMOVED lines=13> */
[----:B------:R0:W-:Y:S01]  /*66c0*/  MUFU.EX2 R35, R52 ;  /* 0x0000003400237308 */ /* 0x0001e20000000800 */
[----:B------:R-:W-:Y:S02]  /*66d0*/  FMNMX.FTZ R44, R70, R37, !PT ;  /* 0x00000025462c7209 */ /* 0x000fe40007810000 */
[----:B------:R-:W-:Y:S02]  /*66e0*/  ISETP.GT.AND P4, PT, R15, 0x68, P2 ;  /* 0x000000680f00780c */ /* 0x000fe40001784270 */
[----:B------:R-:W-:Y:S02]  /*66f0*/  ISETP.LT.OR P3, PT, R11, 0x62, P3 ;  /* 0x000000620b00780c */ /* 0x000fe40001f61670 */
[----:B------:R-:W-:Y:S01]  /*6700*/  FSEL R74, R74, -INF , !P5 ;  /* 0xff8000004a4a7808 */ /* 0x000fe20006800000 */
[----:B------:R-:W-:Y:S01]  /*6710*/  MUFU.EX2 R39, R39 ;  /* 0x0000002700277308 */ /* 0x000fe20000000800 */
[----:B------:R-:W-:Y:S01]  /*6720*/  FMNMX.FTZ R37, R71, R44, !PT ;  /* 0x0000002c47257209 */ /* 0x000fe20007810000 */
[-CC-:B0-----:R-:W-:Y:S01]  /*6730*/  FFMA.FTZ R52, R122, R7.reuse, -R19.reuse ;  /* 0x000000077a347223 */ /* 0x181fe20000010813 */
[----:B------:R-:W-:Y:S01]  /*6740*/  ISETP.GT.AND P5, PT, R15, 0x69, P2 ;  /* 0x000000690f00780c */ /* 0x000fe200017a4270 */
[----:B------:R-:W-:Y:S01]  /*6750*/  FFMA.FTZ R122, R84, R7, -R19 ;  /* 0x00000007547a7223 */ /* 0x000fe20000010813 */
        /* <DEDUP_REMOVED lines=12> */
[----:B------:R-:W-:Y:S01]  /*6820*/  MUFU.EX2 R45, R45 ;  /* 0x0000002d002d7308 */ /* 0x000fe20000000800 */
[----:B------:R-:W-:Y:S02]  /*6830*/  FMNMX.FTZ R37, R78, R37, !PT ;  /* 0x000000254e257209 */ /* 0x000fe40007810000 */
[----:B------:R-:W-:Y:S02]  /*6840*/  ISETP.GT.AND P5, PT, R15, 0x78, P2 ;  /* 0x000000780f00780c */ /* 0x000fe400017a4270 */
[----:B------:R-:W-:-:S02]  /*6850*/  ISETP.LT.OR P4, PT, R11, 0x72, P4 ;  /* 0x000000720b00780c */ /* 0x000fc40002781670 */
[----:B------:R-:W-:Y:S01]  /*6860*/  FSEL R82, R82, -INF , !P3 ;  /* 0xff80000052527808 */ /* 0x000fe20005800000 */
[----:B------:R-:W-:Y:S01]  /*6870*/  MUFU.EX2 R68, R68 ;  /* 0x0000004400447308 */ /* 0x000fe20000000800 */
[----:B------:R-:W-:Y:S02]  /*6880*/  FMNMX.FTZ R37, R120, R37, !PT ;  /* 0x0000002578257209 */ /* 0x000fe40007810000 */
[----:B------:R-:W-:Y:S02]  /*6890*/  ISETP.GT.AND P2, PT, R15, 0x79, P2 ;  /* 0x000000790f00780c */ /* 0x000fe40001744270 */
[----:B------:R-:W-:Y:S02]  /*68a0*/  ISETP.LT.OR P5, PT, R11, 0x79, P5 ;  /* 0x000000790b00780c */ /* 0x000fe40002fa1670 */
[----:B------:R-:W-:Y:S01]  /*68b0*/  FSEL R83, R83, -INF , !P4 ;  /* 0xff80000053537808 */ /* 0x000fe20006000000 */
[----:B------:R0:W1:Y:S01]  /*68c0*/  MUFU.EX2 R15, R56 ;  /* 0x00000038000f7308 */ /* 0x0000620000000800 */
[----:B------:R-:W-:-:S02]  /*68d0*/  FMNMX.FTZ R44, R82, R37, !PT ;  /* 0x00000025522c7209 */ /* 0x000fc40007810000 */
[----:B------:R-:W-:Y:S01]  /*68e0*/  ISETP.LT.OR P2, PT, R11, 0x7a, P2 ;  /* 0x0000007a0b00780c */ /* 0x000fe20001741670 */
[-CC-:B------:R-:W-:Y:S01]  /*68f0*/  FFMA.FTZ R11, R60, R7.reuse, -R19.reuse ;  /* 0x000000073c0b7223 */ /* 0x180fe20000010813 */
[----:B------:R-:W-:Y:S01]  /*6900*/  FSEL R86, R86, -INF , !P5 ;  /* 0xff80000056567808 */ /* 0x000fe20006800000 */
[-CC-:B------:R-:W-:Y:S01]  /*6910*/  FFMA.FTZ R60, R126, R7.reuse, -R19.reuse ;  /* 0x000000077e3c7223 */ /* 0x180fe20000010813 */
[----:B------:R-:W-:Y:S01]  /*6920*/  FMNMX.FTZ R37, R83, R44, !PT ;  /* 0x0000002c53257209 */ /* 0x000fe20007810000 */
[-CC-:B------:R-:W-:Y:S01]  /*6930*/  FFMA.FTZ R126, R76, R7.reuse, -R19.reuse ;  /* 0x000000074c7e7223 */ /* 0x180fe20000010813 */
[----:B------:R-:W-:Y:S01]  /*6940*/  FSEL R87, R87, -INF , !P2 ;  /* 0xff80000057577808 */ /* 0x000fe20005000000 */
[--C-:B0-----:R-:W-:Y:S01]  /*6950*/  FFMA.FTZ R56, R124, R7, -R19.reuse ;  /* 0x000000077c387223 */ /* 0x101fe20000010813 */
[----:B------:R-:W-:Y:S01]  /*6960*/  FMNMX.FTZ R44, R86, R37, !PT ;  /* 0x00000025562c7209 */ /* 0x000fe20007810000 */
[-CC-:B------:R-:W-:Y:S01]  /*6970*/  FFMA.FTZ R37, R64, R7.reuse, -R19.reuse ;  /* 0x0000000740257223 */ /* 0x180fe20000010813 */
[-CC-:B------:R-:W-:Y:S01]  /*6980*/  FFMA.FTZ R64, R128, R7.reuse, -R19.reuse ;  /* 0x0000000780407223 */ /* 0x180fe20000010813 */
[----:B------:R-:W-:Y:S01]  /*6990*/  FFMA.FTZ R124, R72, R7, -R19 ;  /* 0x00000007487c7223 */ /* 0x000fe20000010813 */
[----:B------:R-:W-:Y:S01]  /*69a0*/  FMNMX.FTZ R44, R87, R44, !PT ;  /* 0x0000002c572c7209 */ /* 0x000fe20007810000 */
[----:B------:R-:W-:Y:S01]  /*69b0*/  MUFU.EX2 R11, R11 ;  /* 0x0000000b000b7308 */ /* 0x000fe20000000800 */
[----:B-1----:R-:W-:-:S03]  /*69c0*/  F2FP.BF16.F32.PACK_AB R132, R52, R15 ;  /* 0x0000000f3484723e */ /* 0x002fc600000010ff */
[----:B------:R-:W0:Y:S04]  /*69d0*/  SHFL.BFLY PT, R41, R44, 0x2, 0x1f ;  /* 0x0c401f002c297f89 */ /* 0x000e2800000e0000 */
[----:B------:R-:W1:Y:S08]  /*69e0*/  MUFU.EX2 R56, R56 ;  /* 0x0000003800387308 */ /* 0x000e700000000800 */
[----:B------:R-:W-:Y:S08]  /*69f0*/  MUFU.EX2 R37, R37 ;  /* 0x0000002500257308 */ /* 0x000ff00000000800 */
[----:B------:R-:W2:Y:S01]  /*6a00*/  MUFU.EX2 R60, R60 ;  /* 0x0000003c003c7308 */ /* 0x000ea20000000800 */
[----:B-1----:R-:W-:-:S02]  /*6a10*/  F2FP.BF16.F32.PACK_AB R134, R56, R11 ;  /* 0x0000000b3886723e */ /* 0x002fc400000010ff */
[----:B0-----:R-:W-:Y:S01]  /*6a20*/  FMNMX.FTZ R47, R44, R41, !PT ;  /* 0x000000292c2f7209 */ /* 0x001fe20007810000 */
[----:B------:R-:W-:-:S04]  /*6a30*/  FFMA.FTZ R41, R130, R7, -R19 ;  /* 0x0000000782297223 */ /* 0x000fc80000010813 */
[----:B------:R-:W0:Y:S01]  /*6a40*/  MUFU.EX2 R64, R64 ;  /* 0x0000004000407308 */ /* 0x000e220000000800 */
[----:B------:R-:W1:Y:S07]  /*6a50*/  SHFL.BFLY PT, R44, R47, 0x1, 0x1f ;  /* 0x0c201f002f2c7f89 */ /* 0x000e6e00000e0000 */
[----:B------:R-:W-:Y:S01]  /*6a60*/  MUFU.EX2 R124, R124 ;  /* 0x0000007c007c7308 */ /* 0x000fe20000000800 */
[----:B--2---:R-:W-:-:S07]  /*6a70*/  F2FP.BF16.F32.PACK_AB R128, R60, R37 ;  /* 0x000000253c80723e */ /* 0x004fce00000010ff */
[----:B------:R-:W-:Y:S01]  /*6a80*/  MUFU.EX2 R41, R41 ;  /* 0x0000002900297308 */ /* 0x000fe20000000800 */
[----:B0-----:R-:W-:-:S07]  /*6a90*/  F2FP.BF16.F32.PACK_AB R130, R64, R39 ;  /* 0x000000274082723e */ /* 0x001fce00000010ff */
[----:B------:R-:W-:Y:S01]  /*6aa0*/  MUFU.EX2 R126, R126 ;  /* 0x0000007e007e7308 */ /* 0x000fe20000000800 */
[----:B-1----:R-:W-:Y:S01]  /*6ab0*/  FMNMX.FTZ R44, R47, R44, !PT ;  /* 0x0000002c2f2c7209 */ /* 0x002fe20007810000 */
[-C--:B------:R-:W-:Y:S01]  /*6ac0*/  FFMA.FTZ R47, R136, R7.reuse, -R19 ;  /* 0x00000007882f7223 */ /* 0x080fe20000010813 */
[----:B------:R-:W-:Y:S01]  /*6ad0*/  FMUL.FTZ R19, R6, R7 ;  /* 0x0000000706137220 */ /* 0x000fe20000410000 */
[----:B------:R-:W-:Y:S02]  /*6ae0*/  F2FP.BF16.F32.PACK_AB R136, R28, R33 ;  /* 0x000000211c88723e */ /* 0x000fe400000010ff */
[C---:B------:R-:W-:Y:S01]  /*6af0*/  FMUL.FTZ R51, R44.reuse, R7 ;  /* 0x000000072c337220 */ /* 0x040fe20000410000 */
[----:B------:R-:W-:Y:S01]  /*6b00*/  FSETP.NEU.FTZ.AND P2, PT, R44, -INF , PT ;  /* 0xff8000002c00780b */ /* 0x000fe20003f5d000 */
[----:B------:R-:W-:Y:S03]  /*6b10*/  MUFU.EX2 R122, R122 ;  /* 0x0000007a007a7308 */ /* 0x000fe60000000800 */
        /* <DEDUP_REMOVED lines=18> */
[----:B0-----:R-:W-:Y:S01]  /*6c40*/  FFMA.FTZ R46, R19, R5, R148 ;  /* 0x00000005132e7223 */ /* 0x001fe20000010094 */
[----:B------:R-:W-:Y:S01]  /*6c50*/  MUFU.EX2 R149, R149 ;  /* 0x0000009500957308 */ /* 0x000fe20000000800 */
[-CC-:B------:R-:W-:Y:S01]  /*6c60*/  FFMA.FTZ R133, R58, R7.reuse, -R51.reuse ;  /* 0x000000073a857223 */ /* 0x180fe20000010833 */
[C---:B------:R-:W-:Y:S01]  /*6c70*/  F2FP.BF16.F32.PACK_AB R148, R21.reuse, R148 ;  /* 0x000000941594723e */ /* 0x040fe200000010ff */
[----:B------:R-:W-:Y:S01]  /*6c80*/  FADD.FTZ R5, R21, R46 ;  /* 0x0000002e15057221 */ /* 0x000fe20000010000 */
[-CC-:B------:R-:W-:Y:S01]  /*6c90*/  FFMA.FTZ R40, R40, R7.reuse, -R51.reuse ;  /* 0x0000000728287223 */ /* 0x180fe20000010833 */
[----:B------:R-:W-:Y:S01]  /*6ca0*/  FFMA.FTZ R135, R62, R7, -R51 ;  /* 0x000000073e877223 */ /* 0x000fe20000010833 */
[----:B------:R-:W-:Y:S01]  /*6cb0*/  F2FP.BF16.F32.PACK_AB R146, R18, R27 ;  /* 0x0000001b1292723e */ /* 0x000fe200000010ff */
[----:B------:R-:W-:Y:S01]  /*6cc0*/  FADD.FTZ R46, R150, R5 ;  /* 0x00000005962e7221 */ /* 0x000fe20000010000 */
[----:B------:R-:W-:Y:S01]  /*6cd0*/  FSEL R5, R44, RZ, P2 ;  /* 0x000000ff2c057208 */ /* 0x000fe20001000000 */
[----:B------:R-:W-:Y:S01]  /*6ce0*/  MUFU.EX2 R151, R151 ;  /* 0x0000009700977308 */ /* 0x000fe20000000800 */
[----:B------:R-:W-:Y:S01]  /*6cf0*/  F2FP.BF16.F32.PACK_AB R140, R22, R29 ;  /* 0x0000001d168c723e */ /* 0x000fe200000010ff */
[----:B------:R-:W-:Y:S01]  /*6d00*/  FADD.FTZ R50, R23, R46 ;  /* 0x0000002e17327221 */ /* 0x000fe20000010000 */
[-CC-:B------:R-:W-:Y:S01]  /*6d10*/  FFMA.FTZ R46, R36, R7.reuse, -R51.reuse ;  /* 0x00000007242e7223 */ /* 0x180fe20000010833 */
[----:B------:R-:W-:Y:S01]  /*6d20*/  FADD.FTZ R36, -R5, R10 ;  /* 0x0000000a05247221 */ /* 0x000fe20000010100 */
[-CC-:B------:R-:W-:Y:S01]  /*6d30*/  FFMA.FTZ R129, R66, R7.reuse, -R51.reuse ;  /* 0x0000000742817223 */ /* 0x180fe20000010833 */
[----:B------:R-:W-:Y:S01]  /*6d40*/  FADD.FTZ R49, R25, R50 ;  /* 0x0000003219317221 */ /* 0x000fe20000010000 */
[-C--:B------:R-:W-:Y:S01]  /*6d50*/  FFMA.FTZ R131, R70, R7.reuse, -R51 ;  /* 0x0000000746837223 */ /* 0x080fe20000010833 */
[-C--:B------:R-:W-:Y:S01]  /*6d60*/  FMUL.FTZ R36, R36, R7.reuse ;  /* 0x0000000724247220 */ /* 0x080fe20000410000 */
[----:B------:R0:W-:Y:S01]  /*6d70*/  MUFU.EX2 R10, R46 ;  /* 0x0000002e000a7308 */ /* 0x0001e20000000800 */
[----:B------:R-:W-:Y:S01]  /*6d80*/  FADD.FTZ R50, R20, R49 ;  /* 0x0000003114327221 */ /* 0x000fe20000010000 */
[-CC-:B------:R-:W-:Y:S01]  /*6d90*/  FFMA.FTZ R71, R71, R7.reuse, -R51.reuse ;  /* 0x0000000747477223 */ /* 0x180fe20000010833 */
[--C-:B------:R-:W-:Y:S01]  /*6da0*/  FFMA.FTZ R125, R74, R7, -R51.reuse ;  /* 0x000000074a7d7223 */ /* 0x100fe20000010833 */
[----:B------:R-:W-:Y:S01]  /*6db0*/  F2FP.BF16.F32.PACK_AB R144, R20, R25 ;  /* 0x000000191490723e */ /* 0x000fe200000010ff */
[----:B------:R-:W-:Y:S01]  /*6dc0*/  FADD.FTZ R5, R27, R50 ;  /* 0x000000321b057221 */ /* 0x000fe20000010000 */
[-CC-:B------:R-:W-:Y:S01]  /*6dd0*/  FFMA.FTZ R75, R75, R7.reuse, -R51.reuse ;  /* 0x000000074b4b7223 */ /* 0x180fe20000010833 */
[-C--:B------:R-:W-:Y:S01]  /*6de0*/  FFMA.FTZ R78, R78, R7.reuse, -R51 ;  /* 0x000000074e4e7223 */ /* 0x080fe20000010833 */
[----:B------:R-:W1:Y:S01]  /*6df0*/  MUFU.EX2 R49, R36 ;  /* 0x0000002400317308 */ /* 0x000e620000000800 */
[----:B------:R-:W-:Y:S01]  /*6e00*/  FADD.FTZ R50, R18, R5 ;  /* 0x0000000512327221 */ /* 0x000fe20000010000 */
[-CC-:B------:R-:W-:Y:S01]  /*6e10*/  FFMA.FTZ R82, R82, R7.reuse, -R51.reuse ;  /* 0x0000000752527223 */ /* 0x180fe20000010833 */
[-CC-:B------:R-:W-:Y:S01]  /*6e20*/  FFMA.FTZ R83, R83, R7.reuse, -R51.reuse ;  /* 0x0000000753537223 */ /* 0x180fe20000010833 */
[----:B------:R-:W-:Y:S01]  /*6e30*/  FFMA.FTZ R86, R86, R7, -R51 ;  /* 0x0000000756567223 */ /* 0x000fe20000010833 */
[----:B------:R-:W-:Y:S01]  /*6e40*/  FADD.FTZ R5, R29, R50 ;  /* 0x000000321d057221 */ /* 0x000fe20000010000 */
[----:B------:R-:W-:Y:S01]  /*6e50*/  @!P1 LEA R50, R53, UR38, 0x3 ;  /* 0x0000002635329c11 */ /* 0x000fe2000f8e18ff */
[----:B------:R-:W-:Y:S01]  /*6e60*/  FMUL.FTZ R88, R88, R19 ;  /* 0x0000001358587220 */ /* 0x000fe20000410000 */
[----:B------:R-:W2:Y:S01]  /*6e70*/  MUFU.EX2 R26, R26 ;  /* 0x0000001a001a7308 */ /* 0x000ea20000000800 */
[----:B0-----:R-:W-:Y:S01]  /*6e80*/  FADD.FTZ R46, R22, R5 ;  /* 0x00000005162e7221 */ /* 0x001fe20000010000 */
[----:B------:R-:W-:Y:S01]  /*6e90*/  ISETP.GT.AND P2, PT, R9, UR26, PT ;  /* 0x0000001a09007c0c */ /* 0x000fe2000bf44270 */
[----:B------:R-:W-:Y:S01]  /*6ea0*/  @!P1 VIADD R50, R50, 0x16860 ;  /* 0x0001686032329836 */ /* 0x000fe20000000000 */
[----:B------:R-:W-:Y:S01]  /*6eb0*/  F2FP.BF16.F32.PACK_AB R150, R23, R150 ;  /* 0x000000961796723e */ /* 0x000fe200000010ff */
[----:B------:R-:W-:Y:S01]  /*6ec0*/  FADD.FTZ R5, R31, R46 ;  /* 0x0000002e1f057221 */ /* 0x000fe20000010000 */
[C---:B------:R-:W-:Y:S01]  /*6ed0*/  F2FP.BF16.F32.PACK_AB R142, R24.reuse, R31 ;  /* 0x0000001f188e723e */ /* 0x040fe200000010ff */
[----:B------:R-:W-:Y:S01]  /*6ee0*/  FMUL.FTZ R89, R89, R19 ;  /* 0x0000001359597220 */ /* 0x000fe20000410000 */
[----:B------:R-:W-:Y:S01]  /*6ef0*/  @!P1 PRMT R46, RZ, 0x654, R50 ;  /* 0x00000654ff2e9816 */ /* 0x000fe20000000032 */
[----:B------:R-:W0:Y:S01]  /*6f00*/  MUFU.EX2 R145, R145 ;  /* 0x0000009100917308 */ /* 0x000e220000000800 */
[----:B------:R-:W-:Y:S01]  /*6f10*/  FADD.FTZ R50, R24, R5 ;  /* 0x0000000518327221 */ /* 0x000fe20000010000 */
[----:B------:R-:W-:Y:S01]  /*6f20*/  F2FP.BF16.F32.PACK_AB R138, R48, R35 ;  /* 0x00000023308a723e */ /* 0x000fe200000010ff */
[----:B------:R1:W-:Y:S01]  /*6f30*/  @!P1 SYNCS.ARRIVE.TRANS64.RED.A1T0 RZ, [R46+URZ], RZ ;  /* 0x000000ff2eff99a7 */ /* 0x0003e2000810043f */
[-C--:B------:R-:W-:Y:S01]  /*6f40*/  FMUL.FTZ R92, R92, R19.reuse ;  /* 0x000000135c5c7220 */ /* 0x080fe20000410000 */
[----:B------:R-:W-:Y:S01]  /*6f50*/  FADD.FTZ R5, R33, R50 ;  /* 0x0000003221057221 */ /* 0x000fe20000010000 */
[-C--:B------:R-:W-:Y:S01]  /*6f60*/  FMUL.FTZ R93, R93, R19.reuse ;  /* 0x000000135d5d7220 */ /* 0x080fe20000410000 */
[-C--:B------:R-:W-:Y:S01]  /*6f70*/  FMUL.FTZ R96, R96, R19.reuse ;  /* 0x0000001360607220 */ /* 0x080fe20000410000 */
[----:B------:R-:W3:Y:S01]  /*6f80*/  MUFU.EX2 R30, R30 ;  /* 0x0000001e001e7308 */ /* 0x000ee20000000800 */
[----:B------:R-:W-:Y:S01]  /*6f90*/  FADD.FTZ R50, R28, R5 ;  /* 0x000000051c327221 */ /* 0x000fe20000010000 */
[----:B------:R-:W-:Y:S01]  /*6fa0*/  FMUL.FTZ R97, R97, R19 ;  /* 0x0000001361617220 */ /* 0x000fe20000410000 */
[----:B-1----:R-:W-:Y:S01]  /*6fb0*/  FFMA.FTZ R46, R49, R4, R6 ;  /* 0x00000004312e7223 */ /* 0x002fe20000010006 */
[----:B------:R-:W-:Y:S01]  /*6fc0*/  FFMA.FTZ R4, R154, R7, -R51 ;  /* 0x000000079a047223 */ /* 0x000fe20000010833 */
[----:B------:R-:W-:Y:S01]  /*6fd0*/  FADD.FTZ R53, R35, R50 ;  /* 0x0000003223357221 */ /* 0x000fe20000010000 */
[-C--:B------:R-:W-:Y:S01]  /*6fe0*/  FMUL.FTZ R100, R100, R19.reuse ;  /* 0x0000001364647220 */ /* 0x080fe20000410000 */
[C---:B------:R-:W-:Y:S01]  /*6ff0*/  FADD.FTZ R46, R149.reuse, R46 ;  /* 0x0000002e952e7221 */ /* 0x040fe20000010000 */
[----:B------:R-:W1:Y:S01]  /*7000*/  MUFU.EX2 R147, R147 ;  /* 0x0000009300937308 */ /* 0x000e620000000800 */
[----:B------:R-:W-:Y:S01]  /*7010*/  FADD.FTZ R50, R48, R53 ;  /* 0x0000003530327221 */ /* 0x000fe20000010000 */
[----:B------:R-:W-:Y:S01]  /*7020*/  F2FP.BF16.F32.PACK_AB R149, R149, R6 ;  /* 0x000000069595723e */ /* 0x000fe200000010ff */
[----:B------:R-:W-:Y:S01]  /*7030*/  FADD.FTZ R5, R151, R46 ;  /* 0x0000002e97057221 */ /* 0x000fe20000010000 */
[-C--:B------:R-:W-:Y:S01]  /*7040*/  FMUL.FTZ R101, R101, R19.reuse ;  /* 0x0000001365657220 */ /* 0x080fe20000410000 */
[----:B------:R-:W-:Y:S01]  /*7050*/  FADD.FTZ R53, R15, R50 ;  /* 0x000000320f357221 */ /* 0x000fe20000010000 */
[-C--:B------:R-:W-:Y:S01]  /*7060*/  FMUL.FTZ R104, R104, R19.reuse ;  /* 0x0000001368687220 */ /* 0x080fe20000410000 */
[----:B--2---:R-:W-:Y:S01]  /*7070*/  FADD.FTZ R46, R26, R5 ;  /* 0x000000051a2e7221 */ /* 0x004fe20000010000 */
[----:B------:R-:W2:Y:S01]  /*7080*/  MUFU.EX2 R34, R34 ;  /* 0x0000002200227308 */ /* 0x000ea20000000800 */
[----:B------:R-:W-:Y:S01]  /*7090*/  FADD.FTZ R54, R52, R53 ;  /* 0x0000003534367221 */ /* 0x000fe20000010000 */
[----:B------:R-:W-:Y:S01]  /*70a0*/  FMUL.FTZ R105, R105, R19 ;  /* 0x0000001369697220 */ /* 0x000fe20000410000 */
[----:B0-----:R-:W-:Y:S01]  /*70b0*/  FADD.FTZ R5, R145, R46 ;  /* 0x0000002e91057221 */ /* 0x001fe20000010000 */
[----:B------:R-:W-:Y:S01]  /*70c0*/  FFMA.FTZ R46, R120, R7, -R51 ;  /* 0x00000007782e7223 */ /* 0x000fe20000010833 */
[----:B------:R-:W-:Y:S01]  /*70d0*/  FADD.FTZ R53, R11, R54 ;  /* 0x000000360b357221 */ /* 0x000fe20000010000 */
[----:B------:R-:W-:Y:S01]  /*70e0*/  F2FP.BF16.F32.PACK_AB R120, R68, R45 ;  /* 0x0000002d4478723e */ /* 0x000fe200000010ff */
[----:B---3--:R-:W-:Y:S01]  /*70f0*/  FADD.FTZ R50, R30, R5 ;  /* 0x000000051e327221 */ /* 0x008fe20000010000 */
[----:B------:R-:W0:Y:S01]  /*7100*/  MUFU.EX2 R141, R141 ;  /* 0x0000008d008d7308 */ /* 0x000e220000000800 */
[----:B------:R-:W-:Y:S01]  /*7110*/  FADD.FTZ R54, R56, R53 ;  /* 0x0000003538367221 */ /* 0x000fe20000010000 */
[-C--:B------:R-:W-:Y:S01]  /*7120*/  FMUL.FTZ R108, R108, R19.reuse ;  /* 0x000000136c6c7220 */ /* 0x080fe20000410000 */
[----:B-1----:R-:W-:Y:S01]  /*7130*/  FADD.FTZ R5, R147, R50 ;  /* 0x0000003293057221 */ /* 0x002fe20000010000 */
[-C--:B------:R-:W-:Y:S01]  /*7140*/  FMUL.FTZ R109, R109, R19.reuse ;  /* 0x000000136d6d7220 */ /* 0x080fe20000410000 */
[----:B------:R-:W-:Y:S01]  /*7150*/  FADD.FTZ R53, R37, R54 ;  /* 0x0000003625357221 */ /* 0x000fe20000010000 */
[-C--:B------:R-:W-:Y:S01]  /*7160*/  FMUL.FTZ R112, R112, R19.reuse ;  /* 0x0000001370707220 */ /* 0x080fe20000410000 */
[-C--:B------:R-:W-:Y:S01]  /*7170*/  FMUL.FTZ R113, R113, R19.reuse ;  /* 0x0000001371717220 */ /* 0x080fe20000410000 */
[----:B------:R-:W1:Y:S01]  /*7180*/  MUFU.EX2 R38, R38 ;  /* 0x0000002600267308 */ /* 0x000e620000000800 */
[----:B--2---:R-:W-:Y:S01]  /*7190*/  FADD.FTZ R50, R34, R5 ;  /* 0x0000000522327221 */ /* 0x004fe20000010000 */
[----:B------:R-:W-:Y:S01]  /*71a0*/  FADD.FTZ R54, R60, R53 ;  /* 0x000000353c367221 */ /* 0x000fe20000010000 */
[-C--:B------:R-:W-:Y:S01]  /*71b0*/  FMUL.FTZ R116, R116, R19.reuse ;  /* 0x0000001374747220 */ /* 0x080fe20000410000 */
[----:B------:R-:W-:Y:S01]  /*71c0*/  FMUL.FTZ R117, R117, R19 ;  /* 0x0000001375757220 */ /* 0x000fe20000410000 */
[----:B------:R-:W-:Y:S01]  /*71d0*/  F2FP.BF16.F32.PACK_AB R151, R26, R151 ;  /* 0x000000971a97723e */ /* 0x000fe200000010ff */
[----:B------:R-:W-:Y:S01]  /*71e0*/  FADD.FTZ R21, R39, R54 ;  /* 0x0000003627157221 */ /* 0x000fe20000010000 */
[----:B------:R-:W-:Y:S01]  /*71f0*/  F2FP.BF16.F32.PACK_AB R145, R30, R145 ;  /* 0x000000911e91723e */ /* 0x000fe200000010ff */
[----:B------:R-:W2:Y:S01]  /*7200*/  MUFU.EX2 R143, R143 ;  /* 0x0000008f008f7308 */ /* 0x000ea20000000800 */
[----:B0-----:R-:W-:Y:S01]  /*7210*/  FADD.FTZ R5, R141, R50 ;  /* 0x000000328d057221 */ /* 0x001fe20000010000 */
[----:B------:R-:W-:Y:S01]  /*7220*/  FADD.FTZ R21, R64, R21 ;  /* 0x0000001540157221 */ /* 0x000fe20000010000 */
[----:B------:R-:W-:Y:S01]  /*7230*/  F2FP.BF16.F32.PACK_AB R147, R34, R147 ;  /* 0x000000932293723e */ /* 0x000fe200000010ff */
[----:B------:R-:W-:-:S02]  /*7240*/  VIADD R9, R9, 0xffffffff ;  /* 0xffffffff09097836 */ /* 0x000fc40000000000 */
[----:B------:R-:W-:Y:S01]  /*7250*/  FMUL.FTZ R90, R90, R49 ;  /* 0x000000315a5a7220 */ /* 0x000fe20000410000 */
[----:B------:R-:W-:Y:S01]  /*7260*/  FADD.FTZ R22, R124, R21 ;  /* 0x000000157c167221 */ /* 0x000fe20000010000 */
[C---:B------:R-:W-:Y:S01]  /*7270*/  F2FP.BF16.F32.PACK_AB R124, R41.reuse, R124 ;  /* 0x0000007c297c723e */ /* 0x040fe200000010ff */
[----:B------:R-:W0:Y:S01]  /*7280*/  MUFU.EX2 R42, R42 ;  /* 0x0000002a002a7308 */ /* 0x000e220000000800 */
[C---:B-1----:R-:W-:Y:S01]  /*7290*/  FADD.FTZ R50, R38.reuse, R5 ;  /* 0x0000000526327221 */ /* 0x042fe20000010000 */
[----:B------:R-:W-:Y:S01]  /*72a0*/  FADD.FTZ R21, R41, R22 ;  /* 0x0000001629157221 */ /* 0x000fe20000010000 */
[----:B------:R-:W-:Y:S01]  /*72b0*/  F2FP.BF16.F32.PACK_AB R141, R38, R141 ;  /* 0x0000008d268d723e */ /* 0x000fe200000010ff */
[-C--:B------:R-:W-:Y:S01]  /*72c0*/  FMUL.FTZ R91, R91, R49.reuse ;  /* 0x000000315b5b7220 */ /* 0x080fe20000410000 */
[-C--:B------:R-:W-:Y:S01]  /*72d0*/  FMUL.FTZ R94, R94, R49.reuse ;  /* 0x000000315e5e7220 */ /* 0x080fe20000410000 */
[----:B------:R-:W-:Y:S01]  /*72e0*/  FADD.FTZ R22, R126, R21 ;  /* 0x000000157e167221 */ /* 0x000fe20000010000 */
[----:B------:R-:W-:Y:S01]  /*72f0*/  F2FP.BF16.F32.PACK_AB R126, R43, R126 ;  /* 0x0000007e2b7e723e */ /* 0x000fe200000010ff */
[----:B------:R-:W1:Y:S01]  /*7300*/  MUFU.EX2 R137, R137 ;  /* 0x0000008900897308 */ /* 0x000e620000000800 */
[----:B--2---:R-:W-:Y:S01]  /*7310*/  FADD.FTZ R5, R143, R50 ;  /* 0x000000328f057221 */ /* 0x004fe20000010000 */
[----:B------:R-:W-:Y:S01]  /*7320*/  FADD.FTZ R22, R43, R22 ;  /* 0x000000162b167221 */ /* 0x000fe20000010000 */
[-C--:B------:R-:W-:Y:S01]  /*7330*/  FMUL.FTZ R95, R95, R49.reuse ;  /* 0x000000315f5f7220 */ /* 0x080fe20000410000 */
[-C--:B------:R-:W-:Y:S01]  /*7340*/  FMUL.FTZ R98, R98, R49.reuse ;  /* 0x0000003162627220 */ /* 0x080fe20000410000 */
[-C--:B------:R-:W-:Y:S01]  /*7350*/  FMUL.FTZ R99, R99, R49.reuse ;  /* 0x0000003163637220 */ /* 0x080fe20000410000 */
[----:B------:R-:W-:Y:S01]  /*7360*/  FADD.FTZ R11, R45, R22 ;  /* 0x000000162d0b7221 */ /* 0x000fe20000010000 */
[----:B------:R-:W-:Y:S01]  /*7370*/  FMUL.FTZ R102, R102, R49 ;  /* 0x0000003166667220 */ /* 0x000fe20000410000 */
[----:B------:R-:W2:Y:S01]  /*7380*/  MUFU.EX2 R32, R32 ;  /* 0x0000002000207308 */ /* 0x000ea20000000800 */
[----:B0-----:R-:W-:Y:S01]  /*7390*/  FADD.FTZ R50, R42, R5 ;  /* 0x000000052a327221 */ /* 0x001fe20000010000 */
[----:B------:R-:W-:Y:S01]  /*73a0*/  FADD.FTZ R11, R68, R11 ;  /* 0x0000000b440b7221 */ /* 0x000fe20000010000 */
[----:B------:R-:W-:Y:S01]  /*73b0*/  F2FP.BF16.F32.PACK_AB R143, R42, R143 ;  /* 0x0000008f2a8f723e */ /* 0x000fe200000010ff */
[-C--:B------:R-:W-:Y:S01]  /*73c0*/  FMUL.FTZ R103, R103, R49.reuse ;  /* 0x0000003167677220 */ /* 0x080fe20000410000 */
[-C--:B------:R-:W-:Y:S01]  /*73d0*/  FMUL.FTZ R106, R106, R49.reuse ;  /* 0x000000316a6a7220 */ /* 0x080fe20000410000 */
[----:B------:R-:W-:Y:S01]  /*73e0*/  FADD.FTZ R22, R122, R11 ;  /* 0x0000000b7a167221 */ /* 0x000fe20000010000 */
        /* <DEDUP_REMOVED lines=8> */
[----:B------:R-:W-:Y:S01]  /*7470*/  FMUL.FTZ R119, R119, R49 ;  /* 0x0000003177777220 */ /* 0x000fe20000410000 */
[----:B------:R-:W1:Y:S01]  /*7480*/  MUFU.EX2 R133, R133 ;  /* 0x0000008500857308 */ /* 0x000e620000000800 */
[C---:B--2---:R-:W-:Y:S01]  /*7490*/  FADD.FTZ R18, R32.reuse, R5 ;  /* 0x0000000520127221 */ /* 0x044fe20000010000 */
[----:B------:R-:W-:Y:S01]  /*74a0*/  F2FP.BF16.F32.PACK_AB R137, R32, R137 ;  /* 0x000000892089723e */ /* 0x000fe200000010ff */
[----:B------:R-:W-:-:S05]  /*74b0*/  IMAD.MOV.U32 R6, RZ, RZ, R14 ;  /* 0x000000ffff067224 */ /* 0x000fca00078e000e */
[----:B------:R2:W3:Y:S01]  /*74c0*/  MUFU.EX2 R36, R40 ;  /* 0x0000002800247308 */ /* 0x0004e20000000800 */
[----:B0-----:R-:W-:Y:S01]  /*74d0*/  FADD.FTZ R5, R139, R18 ;  /* 0x000000128b057221 */ /* 0x001fe20000010000 */
[----:B------:R-:W-:-:S03]  /*74e0*/  F2FP.BF16.F32.PACK_AB R139, R10, R139 ;  /* 0x0000008b0a8b723e */ /* 0x000fc600000010ff */
[----:B------:R-:W-:Y:S01]  /*74f0*/  FADD.FTZ R18, R10, R5 ;  /* 0x000000050a127221 */ /* 0x000fe20000010000 */
[----:B------:R-:W-:Y:S02]  /*7500*/  IMAD.MOV.U32 R10, RZ, RZ, R44 ;  /* 0x000000ffff0a7224 */ /* 0x000fe400078e002c */
[----:B------:R-:W0:Y:S01]  /*7510*/  MUFU.EX2 R135, R135 ;  /* 0x0000008700877308 */ /* 0x000e220000000800 */
[-CC-:B--2---:R-:W-:Y:S01]  /*7520*/  FFMA.FTZ R40, R156, R7.reuse, -R51.reuse ;  /* 0x000000079c287223 */ /* 0x184fe20000010833 */
[----:B-1----:R-:W-:Y:S01]  /*7530*/  FADD.FTZ R5, R133, R18 ;  /* 0x0000001285057221 */ /* 0x002fe20000010000 */
[----:B------:R-:W-:-:S05]  /*7540*/  FFMA.FTZ R51, R87, R7, -R51 ;  /* 0x0000000757337223 */ /* 0x000fca0000010833 */
[----:B------:R-:W1:Y:S01]  /*7550*/  MUFU.EX2 R4, R4 ;  /* 0x0000000400047308 */ /* 0x000e620000000800 */
[C---:B---3--:R-:W-:Y:S01]  /*7560*/  FADD.FTZ R18, R36.reuse, R5 ;  /* 0x0000000524127221 */ /* 0x048fe20000010000 */
        /* <DEDUP_REMOVED lines=33> */
[C---:B-1----:R-:W-:Y:S01]  /*7780*/  FADD.FTZ R5, R47.reuse, R22 ;  /* 0x000000162f057221 */ /* 0x042fe20000010000 */
[----:B------:R-:W-:Y:S02]  /*7790*/  F2FP.BF16.F32.PACK_AB R122, R47, R122 ;  /* 0x0000007a2f7a723e */ /* 0x000fe400000010ff */
[C---:B--2---:R-:W-:Y:S01]  /*77a0*/  FADD.FTZ R4, R51.reuse, R18 ;  /* 0x0000001233047221 */ /* 0x044fe20000010000 */
[----:B------:R-:W-:Y:S01]  /*77b0*/  F2FP.BF16.F32.PACK_AB R123, R51, R123 ;  /* 0x0000007b337b723e */ /* 0x000fe200000010ff */
[----:B------:R-:W-:Y:S06]  /*77c0*/  @P2 BRA `(.L_x_12995) ;  /* 0xffffffd000a82947 */ /* 0x000fec000383ffff */
[----:B------:R-:W-:Y:S02]  /*77d0*/  IMAD.MOV.U32 R10, RZ, RZ, R44 ;  /* 0x000000ffff0a7224 */ /* 0x000fe400078e002c */
[----:B------:R-:W-:-:S07]  /*77e0*/  IMAD.MOV.U32 R6, RZ, RZ, R14 ;  /* 0x000000ffff067224 */ /* 0x000fce00078e000e */
.L_x_12978:
[----:B------:R-:W0:Y:S01]  /*77f0*/  S2UR UR6, SR_CTAID.X ;  /* 0x00000000000679c3 */ /* 0x000e220000002500 */
[----:B------:R-:W-:Y:S01]  /*7800*/  ULDC UR7, c[0x0][0x448] ;  /* 0x0001120000077ab9 */ /* 0x000fe20000000800 */
[----:B------:R-:W-:Y:S01]  /*7810*/  IADD3 R11, -R8, 0x1, RZ ;  /* 0x00000001080b7810 */ /* 0x000fe20007ffe1ff */
[----:B------:R-:W-:Y:S01]  /*7820*/  UISETP.NE.AND UP0, UPT, UR7, 0x1, UPT ;  /* 0x000000010700788c */ /* 0x000fe2000bf05270 */
[----:B------:R-:W-:Y:S01]  /*7830*/  ULDC UR14, c[0x0][0x9e4] ;  /* 0x00027900000e7ab9 */ /* 0x000fe20000000800 */
[----:B------:R-:W-:Y:S02]  /*7840*/  UMOV UR10, 0xc0 ;  /* 0x000000c0000a7882 */ /* 0x000fe40000000000 */
[----:B------:R-:W-:Y:S01]  /*7850*/  IMAD R11, R16, UR27, R11 ;  /* 0x0000001b100b7c24 */ /* 0x000fe2000f8e020b */
[----:B------:R-:W-:-:S04]  /*7860*/  UISETP.GE.AND UP1, UPT, UR14, 0x1, UPT ;  /* 0x000000010e00788c */ /* 0x000fc8000bf26270 */
[----:B------:R-:W-:Y:S02]  /*7870*/  R2UR UR11, R11 ;  /* 0x000000000b0b72ca */ /* 0x000fe400000e0000 */
[----:B------:R-:W-:Y:S01]  /*7880*/  PLOP3.LUT P6, PT, PT, PT, UP1, 0x80, 0x0 ;  /* 0x000000000000781c */ /* 0x000fe20003fcf018 */
[----:B------:R-:W-:Y:S01]  /*7890*/  @UP0 ULDC UR15, c[0x0][0x450] ;  /* 0x00011400000f0ab9 */ /* 0x000fe20000000800 */
[----:B0-----:R-:W-:-:S03]  /*78a0*/  UIMAD UR10, UR6, UR10, 0xbf ;  /* 0x000000bf060a74a4 */ /* 0x001fc6000f8e020a */
[----:B------:R-:W-:Y:S02]  /*78b0*/  @UP0 ULDC UR6, c[0x0][0x44c] ;  /* 0x0001130000060ab9 */ /* 0x000fe40000000800 */
[----:B------:R-:W-:-:S04]  /*78c0*/  UIMAD.WIDE.U32 UR6, UR10, UR6, URZ ;  /* 0x000000060a0672a5 */ /* 0x000fc8000f8e003f */
[----:B------:R-:W-:-:S04]  /*78d0*/  @UP0 USHF.R.U32.HI UR10, URZ, UR15, UR7 ;  /* 0x0000000f3f0a0299 */ /* 0x000fc80008011607 */
        /* <DEDUP_REMOVED lines=14> */
.L_x_12997:
[----:B------:R-:W-:-:S11]  /*79c0*/  UISETP.NE.AND UP1, UPT, UR14, 0x1, UPT ;  /* 0x000000010e00788c */ /* 0x000fd6000bf25270 */
[----:B------:R-:W-:Y:S02]  /*79d0*/  @UP1 ULDC.64 UR18, c[0x0][0x9e8] ;  /* 0x00027a0000121ab9 */ /* 0x000fe40000000a00 */
[----:B------:R-:W-:-:S04]  /*79e0*/  UIMAD.WIDE.U32 UR6, UR10, UR18, URZ ;  /* 0x000000120a0672a5 */ /* 0x000fc8000f8e003f */
[----:B------:R-:W-:-:S12]  /*79f0*/  @UP1 USHF.R.U32.HI UR10, URZ, UR19, UR7 ;  /* 0x000000133f0a1299 */ /* 0x000fd80008011607 */
.L_x_12998:
[----:B------:R-:W-:-:S04]  /*7a00*/  UIMAD UR10, UR10, UR14, URZ ;  /* 0x0000000e0a0a72a4 */ /* 0x000fc8000f8e023f */
[----:B------:R-:W-:-:S04]  /*7a10*/  UISETP.LT.AND UP1, UPT, UR11, UR10, UPT ;  /* 0x0000000a0b00728c */ /* 0x000fc8000bf21270 */
[----:B------:R-:W-:-:S12]  /*7a20*/  USEL UR11, UR11, UR10, !UP1 ;  /* 0x0000000a0b0b7287 */ /* 0x000fd8000c800000 */
.L_x_12996:
        /* <DEDUP_REMOVED lines=12> */
.L_x_13008:
        /* <DEDUP_REMOVED lines=9> */
.L_x_13001:
[----:B------:R-:W-:Y:S01]  /*7b80*/  ULEA UR10, UR4, UR38, 0x3 ;  /* 0x00000026040a7291 */ /* 0x000fe2000f8e183f */
[----:B------:R-:W-:-:S05]  /*7b90*/  IMAD.U32 R6, RZ, RZ, UR5 ;  /* 0x00000005ff067e24 */ /* 0x000fca000f8e00ff */
[----:B------:R-:W-:-:S04]  /*7ba0*/  SHF.L.U32 R6, R6, 0x1f, RZ ;  /* 0x0000001f06067819 */ /* 0x000fc800000006ff */
[----:B------:R0:W1:Y:S01]  /*7bb0*/  SYNCS.PHASECHK.TRANS64.TRYWAIT P2, [UR10+0x16830], R6 ;  /* 0x01683006ff0075a7 */ /* 0x000062000804014a */
[----:B------:R-:W-:Y:S05]  /*7bc0*/  @!P0 BRA `(.L_x_13002) ;  /* 0x0000000000048947 */ /* 0x000fea0003800000 */
[----:B------:R-:W-:Y:S01]  /*7bd0*/  BPT.TRAP 0x1 ;  /* 0x000000040000795c */ /* 0x000fe20000300000 */
.L_x_13002:
[----:B-1----:R-:W-:Y:S05]  /*7be0*/  @P2 BRA `(.L_x_13000) ;  /* 0x0000000000082947 */ /* 0x002fea0003800000 */
[----:B------:R-:W1:Y:S02]  /*7bf0*/  SYNCS.PHASECHK.TRANS64.TRYWAIT P2, [UR10+0x16830], R6 ;  /* 0x01683006ff0075a7 */ /* 0x000e64000804014a */
[----:B-1----:R-:W-:Y:S05]  /*7c00*/  @!P2 BRA `(.L_x_13003) ;  /* 0x0000009c008ca947 */ /* 0x002fea0003800000 */
.L_x_13000:
        /* <DEDUP_REMOVED lines=27> */
.L_x_13005:
[----:B------:R-:W-:Y:S01]  /*7dc0*/  ULEA UR10, UR7, UR38, 0x3 ;  /* 0x00000026070a7291 */ /* 0x000fe2000f8e183f */
[----:B------:R-:W-:-:S05]  /*7dd0*/  IMAD.U32 R6, RZ, RZ, UR26 ;  /* 0x0000001aff067e24 */ /* 0x000fca000f8e00ff */
[----:B------:R-:W-:-:S04]  /*7de0*/  SHF.L.U32 R6, R6, 0x1f, RZ ;  /* 0x0000001f06067819 */ /* 0x000fc800000006ff */
[----:B------:R0:W1:Y:S01]  /*7df0*/  SYNCS.PHASECHK.TRANS64.TRYWAIT P2, [UR10+0x16850], R6 ;  /* 0x01685006ff0075a7 */ /* 0x000062000804014a */
[----:B------:R-:W-:Y:S05]  /*7e00*/  @!P0 BRA `(.L_x_13006) ;  /* 0x0000000000048947 */ /* 0x000fea0003800000 */
[----:B------:R-:W-:Y:S01]  /*7e10*/  BPT.TRAP 0x1 ;  /* 0x000000040000795c */ /* 0x000fe20000300000 */
.L_x_13006:
[----:B-1----:R-:W-:Y:S05]  /*7e20*/  @P2 BRA `(.L_x_13004) ;  /* 0x0000000000082947 */ /* 0x002fea0003800000 */
[----:B------:R-:W1:Y:S02]  /*7e30*/  SYNCS.PHASECHK.TRANS64.TRYWAIT P2, [UR10+0x16850], R6 ;  /* 0x01685006ff0075a7 */ /* 0x000e64000804014a */
[----:B-1----:R-:W-:Y:S05]  /*7e40*/  @!P2 BRA `(.L_x_13007) ;  /* 0x0000009c0014a947 */ /* 0x002fea0003800000 */
.L_x_13004:
[----:B------:R-:W-:Y:S01]  /*7e50*/  UIADD3 UR10, UR38, 0x400, URZ ;  /* 0x00000400260a7890 */ /* 0x000fe2000fffe03f */
[----:B------:R-:W-:Y:S01]  /*7e60*/  WARPGROUP.ARRIVE ;  /* 0x00000000000079c5 */ /* 0x000fe20000000000 */
[----:B------:R-:W-:Y:S01]  /*7e70*/  UMOV UR11, 0x40000040 ;  /* 0x40000040000b7882 */ /* 0x000fe20000000000 */
[----:B------:R-:W-:Y:S01]  /*7e80*/  UMOV UR15, 0x40000040 ;  /* 0x40000040000f7882 */ /* 0x000fe20000000000 */
[----:B------:R-:W-:Y:S01]  /*7e90*/  USHF.R.U32.HI UR10, URZ, 0x4, UR10 ;  /* 0x000000043f0a7899 */ /* 0x000fe2000801160a */
[----:B01----:R-:W-:Y:S01]  /*7ea0*/  FMNMX.FTZ R6, R24, R15, !PT ;  /* 0x0000000f18067209 */ /* 0x003fe20007810000 */
[----:B------:R-:W-:Y:S01]  /*7eb0*/  UMOV UR26, UR5 ;  /* 0x00000005001a7c82 */ /* 0x000fe20008000000 */
[----:B------:R-:W-:Y:S01]  /*7ec0*/  ISETP.GE.U32.AND P2, PT, R2, 0x180, PT ;  /* 0x000001800200780c */ /* 0x000fe20003f46070 */
[----:B------:R-:W-:Y:S01]  /*7ed0*/  ULOP3.LUT UR10, UR10, 0x3fff, URZ, 0xc0, !UPT ;  /* 0x00003fff0a0a7892 */ /* 0x000fe2000f8ec03f */
[----:B------:R-:W-:-:S03]  /*7ee0*/  FMNMX.FTZ R7, R25, R6, !PT ;  /* 0x0000000619077209 */ /* 0x000fc60007810000 */
[----:B------:R-:W-:Y:S01]  /*7ef0*/  ULEA UR10, UR7, UR10, 0xa ;  /* 0x0000000a070a7291 */ /* 0x000fe2000f8e503f */
[----:B------:R-:W-:-:S03]  /*7f00*/  FMNMX.FTZ R6, R28, R7, !PT ;  /* 0x000000071c067209 */ /* 0x000fc60007810000 */
[----:B------:R-:W-:Y:S01]  /*7f10*/  UIADD3 UR14, UR10, 0x80, URZ ;  /* 0x000000800a0e7890 */ /* 0x000fe2000fffe03f */
[----:B------:R-:W-:-:S04]  /*7f20*/  FMNMX.FTZ R7, R29, R6, !PT ;  /* 0x000000061d077209 */ /* 0x000fc80007810000 */
[----:B------:R-:W-:Y:S01]  /*7f30*/  HGMMA.64x64x16.F32.BF16 R88, R148, gdesc[UR8].tnspB, R88, gsb0 ;  /* 0x40e0000894587df0 */ /* 0x000fe20008001858 */
        /* <DEDUP_REMOVED lines=25> */
[----:B------:R-:W-:Y:S01]  /*80d0*/  HGMMA.64x64x16.F32.BF16 R88, R144, gdesc[UR12].tnspB, R88, gsb0 ;  /* 0x40e0000c90587df0 */ /* 0x000fe20008001858 */
[----:B------:R-:W-:Y:S01]  /*80e0*/  UIADD3 UR14, UR10, 0x100, URZ ;  /* 0x000001000a0e7890 */ /* 0x000fe2000fffe03f */
[----:B------:R-:W-:Y:S01]  /*80f0*/  UMOV UR15, 0x40000040 ;  /* 0x40000040000f7882 */ /* 0x000fe20000000000 */
        /* <DEDUP_REMOVED lines=11> */
[----:B------:R-:W-:Y:S01]  /*81b0*/  WARPGROUP.ARRIVE ;  /* 0x00000000000079c5 */ /* 0x000fe20000000000 */
[----:B-1----:R-:W-:-:S02]  /*81c0*/  FMNMX.FTZ R6, R10, R19, !PT ;  /* 0x000000130a067209 */ /* 0x002fc40007810000 */
[----:B------:R-:W-:-:S03]  /*81d0*/  FMNMX.FTZ R10, R26, R11, !PT ;  /* 0x0000000b1a0a7209 */ /* 0x000fc60007810000 */
[----:B------:R-:W-:Y:S01]  /*81e0*/  HGMMA.64x64x16.F32.BF16 R88, R140, gdesc[UR12].tnspB, R88, gsb0 ;  /* 0x40e0000c8c587df0 */ /* 0x000fe20008001858 */
[----:B------:R-:W-:Y:S01]  /*81f0*/  UIADD3 UR14, UR10, 0x180, URZ ;  /* 0x000001800a0e7890 */ /* 0x000fe2000fffe03f */
[----:B------:R-:W-:Y:S01]  /*8200*/  FMNMX.FTZ R21, R27, R10, !PT ;  /* 0x0000000a1b157209 */ /* 0x000fe20007810000 */
[----:B------:R-:W-:Y:S01]  /*8210*/  UMOV UR15, 0x40000040 ;  /* 0x40000040000f7882 */ /* 0x000fe20000000000 */
[----:B------:R-:W-:Y:S02]  /*8220*/  FADD.FTZ R14, -R6, R15 ;  /* 0x0000000f060e7221 */ /* 0x000fe40000010100 */
[----:B------:R-:W-:Y:S02]  /*8230*/  FMNMX.FTZ R10, R30, R21, !PT ;  /* 0x000000151e0a7209 */ /* 0x000fe40007810000 */
[-C--:B0-----:R-:W-:Y:S01]  /*8240*/  FMUL.FTZ R18, R14, R7.reuse ;  /* 0x000000070e127220 */ /* 0x081fe20000410000 */
[----:B------:R-:W-:Y:S01]  /*8250*/  FMUL.FTZ R14, R6, R7 ;  /* 0x00000007060e7220 */ /* 0x000fe20000410000 */
[----:B------:R-:W-:-:S02]  /*8260*/  FMNMX.FTZ R23, R31, R10, !PT ;  /* 0x0000000a1f177209 */ /* 0x000fc40007810000 */
[----:B------:R0:W-:Y:S01]  /*8270*/  MUFU.EX2 R8, R18 ;  /* 0x0000001200087308 */ /* 0x0001e20000000800 */
[--C-:B------:R-:W-:Y:S01]  /*8280*/  FFMA.FTZ R33, R33, R7, -R14.reuse ;  /* 0x0000000721217223 */ /* 0x100fe2000001080e */
[----:B------:R-:W-:Y:S01]  /*8290*/  FMNMX.FTZ R10, R34, R23, !PT ;  /* 0x00000017220a7209 */ /* 0x000fe20007810000 */
[-CC-:B------:R-:W-:Y:S01]  /*82a0*/  FFMA.FTZ R148, R25, R7.reuse, -R14.reuse ;  /* 0x0000000719947223 */ /* 0x180fe2000001080e */
[-CC-:B------:R-:W-:Y:S01]  /*82b0*/  FFMA.FTZ R25, R37, R7.reuse, -R14.reuse ;  /* 0x0000000725197223 */ /* 0x180fe2000001080e */
[-CC-:B------:R-:W-:Y:S01]  /*82c0*/  FFMA.FTZ R45, R45, R7.reuse, -R14.reuse ;  /* 0x000000072d2d7223 */ /* 0x180fe2000001080e */
[----:B------:R-:W-:Y:S01]  /*82d0*/  FMNMX.FTZ R23, R35, R10, !PT ;  /* 0x0000000a23177209 */ /* 0x000fe20007810000 */
[-CC-:B------:R-:W-:Y:S01]  /*82e0*/  FFMA.FTZ R57, R57, R7.reuse, -R14.reuse ;  /* 0x0000000739397223 */ /* 0x180fe2000001080e */
        /* <DEDUP_REMOVED lines=15> */
[-CC-:B0-----:R-:W-:Y:S01]  /*83e0*/  FFMA.FTZ R18, R64, R7.reuse, -R14.reuse ;  /* 0x0000000740127223 */ /* 0x181fe2000001080e */
[-CC-:B------:R-:W-:Y:S01]  /*83f0*/  FFMA.FTZ R20, R68, R7.reuse, -R14.reuse ;  /* 0x0000000744147223 */ /* 0x180fe2000001080e */
[--C-:B------:R-:W-:Y:S01]  /*8400*/  FFMA.FTZ R22, R72, R7, -R14.reuse ;  /* 0x0000000748167223 */ /* 0x100fe2000001080e */
[----:B------:R-:W-:Y:S01]  /*8410*/  FMNMX.FTZ R10, R46, R23, !PT ;  /* 0x000000172e0a7209 */ /* 0x000fe20007810000 */
[-CC-:B------:R-:W-:Y:S01]  /*8420*/  FFMA.FTZ R24, R76, R7.reuse, -R14.reuse ;  /* 0x000000074c187223 */ /* 0x180fe2000001080e */
[-CC-:B------:R-:W-:Y:S01]  /*8430*/  FFMA.FTZ R28, R80, R7.reuse, -R14.reuse ;  /* 0x00000007501c7223 */ /* 0x180fe2000001080e */
[-CC-:B------:R-:W-:Y:S01]  /*8440*/  FFMA.FTZ R84, R84, R7.reuse, -R14.reuse ;  /* 0x0000000754547223 */ /* 0x180fe2000001080e */
[----:B------:R-:W-:Y:S01]  /*8450*/  FMNMX.FTZ R23, R47, R10, !PT ;  /* 0x0000000a2f177209 */ /* 0x000fe20007810000 */
[----:B------:R-:W-:Y:S01]  /*8460*/  FFMA.FTZ R85, R85, R7, -R14 ;  /* 0x0000000755557223 */ /* 0x000fe2000001080e */
[----:B------:R-:W0:Y:S02]  /*8470*/  MUFU.EX2 R15, R15 ;  /* 0x0000000f000f7308 */ /* 0x000e240000000800 */
[----:B------:R-:W-:-:S04]  /*8480*/  FMNMX.FTZ R10, R50, R23, !PT ;  /* 0x00000017320a7209 */ /* 0x000fc80007810000 */
[----:B------:R-:W-:Y:S02]  /*8490*/  FMNMX.FTZ R23, R51, R10, !PT ;  /* 0x0000000a33177209 */ /* 0x000fe40007810000 */
[----:B------:R-:W2:Y:S02]  /*84a0*/  MUFU.EX2 R148, R148 ;  /* 0x0000009400947308 */ /* 0x000ea40000000800 */
[----:B------:R-:W-:-:S04]  /*84b0*/  FMNMX.FTZ R10, R54, R23, !PT ;  /* 0x00000017360a7209 */ /* 0x000fc80007810000 */
[----:B-1----:R-:W-:Y:S02]  /*84c0*/  FMNMX.FTZ R33, R55, R10, !PT ;  /* 0x0000000a37217209 */ /* 0x002fe40007810000 */
[----:B------:R-:W-:Y:S01]  /*84d0*/  MUFU.EX2 R23, R45 ;  /* 0x0000002d00177308 */ /* 0x000fe20000000800 */
[----:B0-----:R-:W-:Y:S01]  /*84e0*/  FFMA.FTZ R5, R8, R5, R15 ;  /* 0x0000000508057223 */ /* 0x001fe2000001000f */
[----:B------:R-:W-:-:S04]  /*84f0*/  FMNMX.FTZ R10, R58, R33, !PT ;  /* 0x000000213a0a7209 */ /* 0x000fc80007810000 */
[----:B------:R-:W-:Y:S02]  /*8500*/  FMNMX.FTZ R33, R59, R10, !PT ;  /* 0x0000000a3b217209 */ /* 0x000fe40007810000 */
[----:B------:R-:W0:Y:S01]  /*8510*/  MUFU.EX2 R150, R150 ;  /* 0x0000009600967308 */ /* 0x000e220000000800 */
[----:B--2---:R-:W-:Y:S01]  /*8520*/  FADD.FTZ R5, R148, R5 ;  /* 0x0000000594057221 */ /* 0x004fe20000010000 */
[----:B------:R-:W-:Y:S02]  /*8530*/  FMNMX.FTZ R10, R62, R33, !PT ;  /* 0x000000213e0a7209 */ /* 0x000fe40007810000 */
[----:B------:R-:W-:Y:S02]  /*8540*/  F2FP.BF16.F32.PACK_AB R148, R148, R15 ;  /* 0x0000000f9494723e */ /* 0x000fe400000010ff */
[----:B------:R-:W-:Y:S02]  /*8550*/  FMNMX.FTZ R37, R63, R10, !PT ;  /* 0x0000000a3f257209 */ /* 0x000fe40007810000 */
[----:B------:R1:W-:Y:S01]  /*8560*/  MUFU.EX2 R33, R49 ;  /* 0x0000003100217308 */ /* 0x0003e20000000800 */
[----:B------:R-:W-:-:S02]  /*8570*/  WARPGROUP.DEPBAR.LE gsb0, 0x0 ;  /* 0x00008000000079c5 */ /* 0x000fc40000010000 */
[----:B------:R-:W-:Y:S01]  /*8580*/  WARPGROUP.ARRIVE ;  /* 0x00000000000079c5 */ /* 0x000fe20000000000 */
[----:B------:R-:W-:Y:S01]  /*8590*/  FMNMX.FTZ R10, R66, R37, !PT ;  /* 0x00000025420a7209 */ /* 0x000fe20007810000 */
[-CC-:B------:R-:W-:Y:S01]  /*85a0*/  FFMA.FTZ R140, R40, R7.reuse, -R14.reuse ;  /* 0x00000007288c7223 */ /* 0x180fe2000001080e */
[-CC-:B------:R-:W-:Y:S02]  /*85b0*/  FFMA.FTZ R142, R44, R7.reuse, -R14.reuse ;  /* 0x000000072c8e7223 */ /* 0x180fe4000001080e */
[----:B------:R-:W2:Y:S01]  /*85c0*/  MUFU.EX2 R19, R19 ;  /* 0x0000001300137308 */ /* 0x000ea20000000800 */
[----:B------:R-:W-:Y:S01]  /*85d0*/  FMNMX.FTZ R37, R67, R10, !PT ;  /* 0x0000000a43257209 */ /* 0x000fe20007810000 */
[----:B------:R-:W-:Y:S01]  /*85e0*/  HGMMA.64x64x16.F32.BF16 R88, R136, gdesc[UR12].tnspB, R88, gsb0 ;  /* 0x40e0000c88587df0 */ /* 0x000fe20008001858 */
[----:B------:R-:W-:Y:S01]  /*85f0*/  UIADD3 UR14, UR10, 0x200, URZ ;  /* 0x000002000a0e7890 */ /* 0x000fe2000fffe03f */
[--C-:B-1----:R-:W-:Y:S01]  /*8600*/  FFMA.FTZ R49, R65, R7, -R14.reuse ;  /* 0x0000000741317223 */ /* 0x102fe2000001080e */
[----:B------:R-:W-:Y:S01]  /*8610*/  UMOV UR15, 0x40000040 ;  /* 0x40000040000f7882 */ /* 0x000fe20000000000 */
        /* <DEDUP_REMOVED lines=14> */
[----:B------:R3:W-:Y:S02]  /*8700*/  MUFU.EX2 R45, R61 ;  /* 0x0000003d002d7308 */ /* 0x0007e40000000800 */
[----:B------:R-:W-:-:S05]  /*8710*/  FMNMX.FTZ R10, R87, R10, !PT ;  /* 0x0000000a570a7209 */ /* 0x000fca0007810000 */
[----:B-1----:R-:W1:Y:S01]  /*8720*/  SHFL.BFLY PT, R57, R10, 0x2, 0x1f ;  /* 0x0c401f000a397f89 */ /* 0x002e6200000e0000 */
[----:B------:R-:W-:Y:S01]  /*8730*/  MUFU.EX2 R140, R140 ;  /* 0x0000008c008c7308 */ /* 0x000fe20000000800 */
[----:B---3--:R-:W-:-:S07]  /*8740*/  FFMA.FTZ R61, R77, R7, -R14 ;  /* 0x000000074d3d7223 */ /* 0x008fce000001080e */
[----:B------:R-:W-:Y:S08]  /*8750*/  MUFU.EX2 R29, R29 ;  /* 0x0000001d001d7308 */ /* 0x000ff00000000800 */
[----:B------:R-:W-:Y:S01]  /*8760*/  MUFU.EX2 R142, R142 ;  /* 0x0000008e008e7308 */ /* 0x000fe20000000800 */
[----:B-1----:R-:W-:Y:S01]  /*8770*/  FMNMX.FTZ R32, R10, R57, !PT ;  /* 0x000000390a207209 */ /* 0x002fe20007810000 */
[----:B------:R-:W-:-:S06]  /*8780*/  FFMA.FTZ R57, R73, R7, -R14 ;  /* 0x0000000749397223 */ /* 0x000fcc000001080e */
[----:B------:R-:W-:Y:S01]  /*8790*/  MUFU.EX2 R41, R41 ;  /* 0x0000002900297308 */ /* 0x000fe20000000800 */
[----:B------:R-:W1:Y:S01]  /*87a0*/  SHFL.BFLY PT, R69, R32, 0x1, 0x1f ;  /* 0x0c201f0020457f89 */ /* 0x000e6200000e0000 */
[----:B------:R-:W-:Y:S02]  /*87b0*/  WARPGROUP.DEPBAR.LE gsb0, 0x0 ;  /* 0x00008000000079c5 */ /* 0x000fe40000010000 */
[----:B------:R-:W-:Y:S01]  /*87c0*/  WARPGROUP.ARRIVE ;  /* 0x00000000000079c5 */ /* 0x000fe20000000000 */
[-CC-:B------:R-:W-:Y:S01]  /*87d0*/  FFMA.FTZ R136, R48, R7.reuse, -R14.reuse ;  /* 0x0000000730887223 */ /* 0x180fe2000001080e */
[----:B------:R-:W-:Y:S02]  /*87e0*/  FFMA.FTZ R138, R52, R7, -R14 ;  /* 0x00000007348a7223 */ /* 0x000fe4000001080e */
[----:B------:R-:W-:Y:S02]  /*87f0*/  MUFU.EX2 R18, R18 ;  /* 0x0000001200127308 */ /* 0x000fe40000000800 */
[----:B------:R-:W-:Y:S01]  /*8800*/  HGMMA.64x64x16.F32.BF16 R88, R132, gdesc[UR12].tnspB, R88, gsb0 ;  /* 0x40e0000c84587df0 */ /* 0x000fe20008001858 */
[----:B------:R-:W-:Y:S01]  /*8810*/  UIADD3 UR14, UR10, 0x280, URZ ;  /* 0x000002800a0e7890 */ /* 0x000fe2000fffe03f */
[----:B------:R-:W-:-:S04]  /*8820*/  UMOV UR15, 0x40000040 ;  /* 0x40000040000f7882 */ /* 0x000fc80000000000 */
[----:B------:R-:W-:Y:S01]  /*8830*/  MUFU.EX2 R136, R136 ;  /* 0x0000008800887308 */ /* 0x000fe20000000800 */
[----:B-1----:R-:W-:-:S07]  /*8840*/  FMNMX.FTZ R10, R32, R69, !PT ;  /* 0x00000045200a7209 */ /* 0x002fce0007810000 */
[----:B------:R-:W-:Y:S01]  /*8850*/  MUFU.EX2 R138, R138 ;  /* 0x0000008a008a7308 */ /* 0x000fe20000000800 */
[----:B------:R-:W-:-:S04]  /*8860*/  FMUL.FTZ R36, R10, R7 ;  /* 0x000000070a247220 */ /* 0x000fc80000410000 */
[-CC-:B------:R-:W-:Y:S01]  /*8870*/  FFMA.FTZ R149, R27, R7.reuse, -R36.reuse ;  /* 0x000000071b957223 */ /* 0x180fe20000010824 */
[----:B------:R-:W-:Y:S02]  /*8880*/  VIADD R27, R17, 0x9 ;  /* 0x00000009111b7836 */ /* 0x000fe40000000000 */
[-CC-:B------:R-:W-:Y:S01]  /*8890*/  FFMA.FTZ R151, R30, R7.reuse, -R36.reuse ;  /* 0x000000071e977223 */ /* 0x180fe20000010824 */
[-CC-:B------:R-:W-:Y:S01]  /*88a0*/  FFMA.FTZ R145, R34, R7.reuse, -R36.reuse ;  /* 0x0000000722917223 */ /* 0x180fe20000010824 */
[-CC-:B------:R-:W-:Y:S01]  /*88b0*/  FFMA.FTZ R30, R35, R7.reuse, -R36.reuse ;  /* 0x00000007231e7223 */ /* 0x180fe20000010824 */
[-CC-:B------:R-:W-:Y:S01]  /*88c0*/  FFMA.FTZ R147, R38, R7.reuse, -R36.reuse ;  /* 0x0000000726937223 */ /* 0x180fe20000010824 */
[----:B------:R-:W-:Y:S01]  /*88d0*/  MUFU.EX2 R149, R149 ;  /* 0x0000009500957308 */ /* 0x000fe20000000800 */
[----:B------:R-:W-:Y:S01]  /*88e0*/  SEL R27, R27, 0x9, !P2 ;  /* 0x000000091b1b7807 */ /* 0x000fe20005000000 */
[-CC-:B------:R-:W-:Y:S01]  /*88f0*/  FFMA.FTZ R34, R39, R7.reuse, -R36.reuse ;  /* 0x0000000727227223 */ /* 0x180fe20000010824 */
[-CC-:B------:R-:W-:Y:S01]  /*8900*/  FFMA.FTZ R137, R50, R7.reuse, -R36.reuse ;  /* 0x0000000732897223 */ /* 0x180fe20000010824 */
[----:B0-----:R-:W-:Y:S01]  /*8910*/  FADD.FTZ R50, R150, R5 ;  /* 0x0000000596327221 */ /* 0x001fe20000010000 */
        /* <DEDUP_REMOVED lines=16> */
[C---:B------:R-:W-:Y:S01]  /*8a20*/  ISETP.GT.AND P2, PT, R9.reuse, UR6, PT ;  /* 0x0000000609007c0c */ /* 0x040fe2000bf44270 */
[----:B------:R-:W-:Y:S01]  /*8a30*/  VIADD R9, R9, 0xffffffff ;  /* 0xffffffff09097836 */ /* 0x000fe20000000000 */
[----:B--2---:R-:W-:Y:S01]  /*8a40*/  F2FP.BF16.F32.PACK_AB R150, R19, R150 ;  /* 0x000000961396723e */ /* 0x004fe200000010ff */
        /* <DEDUP_REMOVED lines=8> */
[----:B------:R-:W-:Y:S02]  /*8ad0*/  FADD.FTZ R14, -R10, R11 ;  /* 0x0000000b0a0e7221 */ /* 0x000fe40000010100 */
[----:B------:R-:W-:Y:S01]  /*8ae0*/  MUFU.EX2 R38, R38 ;  /* 0x0000002600267308 */ /* 0x000fe20000000800 */
[-CC-:B------:R-:W-:Y:S01]  /*8af0*/  FFMA.FTZ R133, R58, R7.reuse, -R36.reuse ;  /* 0x000000073a857223 */ /* 0x180fe20000010824 */
[----:B------:R-:W-:Y:S01]  /*8b00*/  HGMMA.64x64x16.F32.BF16 R88, R128, gdesc[UR12].tnspB, R88, gsb0 ;  /* 0x40e0000c80587df0 */ /* 0x000fe20008001858 */
[----:B------:R-:W-:Y:S01]  /*8b10*/  UIADD3 UR14, UR10, 0x300, URZ ;  /* 0x000003000a0e7890 */ /* 0x000fe2000fffe03f */
[-C--:B------:R-:W-:Y:S01]  /*8b20*/  FMUL.FTZ R69, R14, R7.reuse ;  /* 0x000000070e457220 */ /* 0x080fe20000410000 */
[----:B------:R-:W-:Y:S01]  /*8b30*/  UMOV UR15, 0x40000040 ;  /* 0x40000040000f7882 */ /* 0x000fe20000000000 */
[----:B------:R-:W-:Y:S01]  /*8b40*/  UIADD3 UR10, UR10, 0x380, URZ ;  /* 0x000003800a0a7890 */ /* 0x000fe2000fffe03f */
[-CC-:B------:R-:W-:Y:S01]  /*8b50*/  FFMA.FTZ R14, R26, R7.reuse, -R36.reuse ;  /* 0x000000071a0e7223 */ /* 0x180fe20000010824 */
[-CC-:B------:R-:W-:Y:S01]  /*8b60*/  FFMA.FTZ R26, R31, R7.reuse, -R36.reuse ;  /* 0x000000071f1a7223 */ /* 0x180fe20000010824 */
[----:B------:R-:W-:Y:S01]  /*8b70*/  IMAD.U32 R31, RZ, RZ, UR4 ;  /* 0x00000004ff1f7e24 */ /* 0x000fe2000f8e00ff */
[----:B------:R-:W-:Y:S01]  /*8b80*/  MUFU.EX2 R69, R69 ;  /* 0x0000004500457308 */ /* 0x000fe20000000800 */
[----:B------:R-:W-:-:S03]  /*8b90*/  FFMA.FTZ R135, R62, R7, -R36 ;  /* 0x000000073e877223 */ /* 0x000fc60000010824 */
[----:B------:R-:W-:-:S04]  /*8ba0*/  @!P1 LEA R31, R31, UR38, 0x3 ;  /* 0x000000261f1f9c11 */ /* 0x000fc8000f8e18ff */
[----:B------:R-:W0:Y:S01]  /*8bb0*/  MUFU.EX2 R14, R14 ;  /* 0x0000000e000e7308 */ /* 0x000e220000000800 */
[----:B------:R-:W-:-:S05]  /*8bc0*/  @!P1 VIADD R31, R31, 0x16840 ;  /* 0x000168401f1f9836 */ /* 0x000fca0000000000 */
[----:B------:R-:W-:Y:S02]  /*8bd0*/  @!P1 PRMT R31, RZ, 0x654, R31 ;  /* 0x00000654ff1f9816 */ /* 0x000fe4000000001f */
[----:B------:R-:W1:Y:S08]  /*8be0*/  MUFU.EX2 R26, R26 ;  /* 0x0000001a001a7308 */ /* 0x000e700000000800 */
[----:B------:R-:W2:Y:S01]  /*8bf0*/  MUFU.EX2 R143, R143 ;  /* 0x0000008f008f7308 */ /* 0x000ea20000000800 */
[----:B0-----:R-:W-:-:S04]  /*8c00*/  FFMA.FTZ R4, R69, R4, R14 ;  /* 0x0000000445047223 */ /* 0x001fc8000001000e */
[----:B------:R-:W-:Y:S01]  /*8c10*/  FADD.FTZ R48, R149, R4 ;  /* 0x0000000495307221 */ /* 0x000fe20000010000 */
[----:B------:R-:W-:Y:S01]  /*8c20*/  FFMA.FTZ R4, R63, R7, -R36 ;  /* 0x000000073f047223 */ /* 0x000fe20000010824 */
[----:B------:R-:W-:Y:S01]  /*8c30*/  F2FP.BF16.F32.PACK_AB R149, R149, R14 ;  /* 0x0000000e9595723e */ /* 0x000fe200000010ff */
[----:B------:R-:W0:Y:S01]  /*8c40*/  MUFU.EX2 R40, R40 ;  /* 0x0000002800287308 */ /* 0x000e220000000800 */
[----:B------:R-:W-:Y:S01]  /*8c50*/  FADD.FTZ R5, R151, R48 ;  /* 0x0000003097057221 */ /* 0x000fe20000010000 */
[----:B-1----:R-:W-:-:S03]  /*8c60*/  F2FP.BF16.F32.PACK_AB R151, R26, R151 ;  /* 0x000000971a97723e */ /* 0x002fc600000010ff */
[----:B------:R-:W-:-:S03]  /*8c70*/  FADD.FTZ R48, R26, R5 ;  /* 0x000000051a307221 */ /* 0x000fc60000010000 */
[----:B------:R-:W1:Y:S01]  /*8c80*/  MUFU.EX2 R137, R137 ;  /* 0x0000008900897308 */ /* 0x000e620000000800 */
[----:B------:R-:W-:Y:S01]  /*8c90*/  FADD.FTZ R5, R145, R48 ;  /* 0x0000003091057221 */ /* 0x000fe20000010000 */
[----:B------:R-:W-:Y:S01]  /*8ca0*/  FFMA.FTZ R48, R67, R7, -R36 ;  /* 0x0000000743307223 */ /* 0x000fe20000010824 */
[C---:B------:R-:W-:Y:S02]  /*8cb0*/  F2FP.BF16.F32.PACK_AB R145, R30.reuse, R145 ;  /* 0x000000911e91723e */ /* 0x040fe400000010ff */
[----:B------:R-:W-:-:S03]  /*8cc0*/  FADD.FTZ R52, R30, R5 ;  /* 0x000000051e347221 */ /* 0x000fc60000010000 */
[----:B------:R-:W3:Y:S01]  /*8cd0*/  MUFU.EX2 R42, R42 ;  /* 0x0000002a002a7308 */ /* 0x000ee20000000800 */
[----:B------:R-:W-:Y:S01]  /*8ce0*/  FADD.FTZ R5, R147, R52 ;  /* 0x0000003493057221 */ /* 0x000fe20000010000 */
[----:B------:R-:W-:-:S03]  /*8cf0*/  F2FP.BF16.F32.PACK_AB R147, R34, R147 ;  /* 0x000000932293723e */ /* 0x000fc600000010ff */
[----:B------:R-:W-:-:S03]  /*8d00*/  FADD.FTZ R52, R34, R5 ;  /* 0x0000000522347221 */ /* 0x000fc60000010000 */
[----:B------:R-:W4:Y:S01]  /*8d10*/  MUFU.EX2 R139, R139 ;  /* 0x0000008b008b7308 */ /* 0x000f220000000800 */
[----:B------:R-:W-:Y:S01]  /*8d20*/  FADD.FTZ R5, R141, R52 ;  /* 0x000000348d057221 */ /* 0x000fe20000010000 */
[----:B------:R-:W-:-:S03]  /*8d30*/  F2FP.BF16.F32.PACK_AB R141, R38, R141 ;  /* 0x0000008d268d723e */ /* 0x000fc600000010ff */
[----:B------:R-:W-:-:S03]  /*8d40*/  FADD.FTZ R52, R38, R5 ;  /* 0x0000000526347221 */ /* 0x000fc60000010000 */
[----:B------:R-:W5:Y:S01]  /*8d50*/  MUFU.EX2 R44, R44 ;  /* 0x0000002c002c7308 */ /* 0x000f620000000800 */
[----:B--2---:R-:W-:Y:S01]  /*8d60*/  FADD.FTZ R5, R143, R52 ;  /* 0x000000348f057221 */ /* 0x004fe20000010000 */
[----:B0-----:R-:W-:-:S03]  /*8d70*/  F2FP.BF16.F32.PACK_AB R143, R40, R143 ;  /* 0x0000008f288f723e */ /* 0x001fc600000010ff */
[----:B------:R-:W-:Y:S01]  /*8d80*/  FADD.FTZ R52, R40, R5 ;  /* 0x0000000528347221 */ /* 0x000fe20000010000 */
[----:B------:R-:W-:Y:S02]  /*8d90*/  WARPGROUP.DEPBAR.LE gsb0, 0x0 ;  /* 0x00008000000079c5 */ /* 0x000fe40000010000 */
[----:B------:R-:W-:Y:S01]  /*8da0*/  WARPGROUP.ARRIVE ;  /* 0x00000000000079c5 */ /* 0x000fe20000000000 */
[----:B------:R-:W-:Y:S01]  /*8db0*/  MUFU.EX2 R132, R132 ;  /* 0x0000008400847308 */ /* 0x000fe20000000800 */
[----:B-1----:R-:W-:Y:S01]  /*8dc0*/  FADD.FTZ R5, R137, R52 ;  /* 0x0000003489057221 */ /* 0x002fe20000010000 */
[-CC-:B------:R-:W-:Y:S01]  /*8dd0*/  FFMA.FTZ R129, R66, R7.reuse, -R36.reuse ;  /* 0x0000000742817223 */ /* 0x180fe20000010824 */
[----:B------:R-:W-:Y:S01]  /*8de0*/  FFMA.FTZ R131, R70, R7, -R36 ;  /* 0x0000000746837223 */ /* 0x000fe20000010824 */
[C---:B---3--:R-:W-:Y:S01]  /*8df0*/  F2FP.BF16.F32.PACK_AB R137, R42.reuse, R137 ;  /* 0x000000892a89723e */ /* 0x048fe200000010ff */
[----:B------:R-:W-:Y:S01]  /*8e00*/  HGMMA.64x64x16.F32.BF16 R88, R124, gdesc[UR12].tnspB, R88, gsb0 ;  /* 0x40e0000c7c587df0 */ /* 0x000fe20008001858 */
[----:B------:R-:W-:-:S02]  /*8e10*/  FADD.FTZ R52, R42, R5 ;  /* 0x000000052a347221 */ /* 0x000fc40000010000 */
[----:B------:R-:W0:Y:S02]  /*8e20*/  MUFU.EX2 R133, R133 ;  /* 0x0000008500857308 */ /* 0x000e240000000800 */
[----:B----4-:R-:W-:Y:S01]  /*8e30*/  FADD.FTZ R5, R139, R52 ;  /* 0x000000348b057221 */ /* 0x010fe20000010000 */
[----:B-----5:R-:W-:-:S03]  /*8e40*/  F2FP.BF16.F32.PACK_AB R139, R44, R139 ;  /* 0x0000008b2c8b723e */ /* 0x020fc600000010ff */
[----:B------:R-:W-:Y:S02]  /*8e50*/  FADD.FTZ R26, R44, R5 ;  /* 0x000000052c1a7221 */ /* 0x000fe40000010000 */
[----:B------:R-:W1:Y:S08]  /*8e60*/  MUFU.EX2 R46, R46 ;  /* 0x0000002e002e7308 */ /* 0x000e700000000800 */
[----:B------:R-:W-:Y:S01]  /*8e70*/  MUFU.EX2 R134, R134 ;  /* 0x0000008600867308 */ /* 0x000fe20000000800 */
[----:B0-----:R-:W-:-:S07]  /*8e80*/  FADD.FTZ R5, R133, R26 ;  /* 0x0000001a85057221 */ /* 0x001fce0000010000 */
[----:B------:R-:W0:Y:S01]  /*8e90*/  MUFU.EX2 R135, R135 ;  /* 0x0000008700877308 */ /* 0x000e220000000800 */
[C---:B-1----:R-:W-:Y:S01]  /*8ea0*/  FADD.FTZ R26, R46.reuse, R5 ;  /* 0x000000052e1a7221 */ /* 0x042fe20000010000 */
[----:B------:R-:W-:-:S06]  /*8eb0*/  F2FP.BF16.F32.PACK_AB R133, R46, R133 ;  /* 0x000000852e85723e */ /* 0x000fcc00000010ff */
[----:B------:R-:W1:Y:S08]  /*8ec0*/  MUFU.EX2 R4, R4 ;  /* 0x0000000400047308 */ /* 0x000e700000000800 */
[----:B------:R-:W2:Y:S01]  /*8ed0*/  MUFU.EX2 R129, R129 ;  /* 0x0000008100817308 */ /* 0x000ea20000000800 */
[----:B0-----:R-:W-:-:S07]  /*8ee0*/  FADD.FTZ R5, R135, R26 ;  /* 0x0000001a87057221 */ /* 0x001fce0000010000 */
[----:B------:R-:W0:Y:S01]  /*8ef0*/  MUFU.EX2 R49, R49 ;  /* 0x0000003100317308 */ /* 0x000e220000000800 */
[C---:B-1----:R-:W-:Y:S01]  /*8f00*/  FADD.FTZ R26, R4.reuse, R5 ;  /* 0x00000005041a7221 */ /* 0x042fe20000010000 */
[----:B------:R-:W-:-:S06]  /*8f10*/  F2FP.BF16.F32.PACK_AB R135, R4, R135 ;  /* 0x000000870487723e */ /* 0x000fcc00000010ff */
[----:B------:R-:W1:Y:S01]  /*8f20*/  MUFU.EX2 R48, R48 ;  /* 0x0000003000307308 */ /* 0x000e620000000800 */
[----:B--2---:R-:W-:-:S07]  /*8f30*/  FADD.FTZ R5, R129, R26 ;  /* 0x0000001a81057221 */ /* 0x004fce0000010000 */
[----:B------:R-:W-:Y:S01]  /*8f40*/  MUFU.EX2 R20, R20 ;  /* 0x0000001400147308 */ /* 0x000fe20000000800 */
[----:B0-----:R-:W-:-:S07]  /*8f50*/  F2FP.BF16.F32.PACK_AB R128, R49, R18 ;  /* 0x000000123180723e */ /* 0x001fce00000010ff */
[----:B------:R-:W0:Y:S01]  /*8f60*/  MUFU.EX2 R131, R131 ;  /* 0x0000008300837308 */ /* 0x000e220000000800 */
[C---:B-1----:R-:W-:Y:S01]  /*8f70*/  FADD.FTZ R26, R48.reuse, R5 ;  /* 0x00000005301a7221 */ /* 0x042fe20000010000 */
[----:B------:R-:W-:Y:S01]  /*8f80*/  F2FP.BF16.F32.PACK_AB R129, R48, R129 ;  /* 0x000000813081723e */ /* 0x000fe200000010ff */
[----:B------:R-:W-:Y:S02]  /*8f90*/  WARPGROUP.DEPBAR.LE gsb0, 0x0 ;  /* 0x00008000000079c5 */ /* 0x000fe40000010000 */
[----:B------:R-:W-:Y:S01]  /*8fa0*/  WARPGROUP.ARRIVE ;  /* 0x00000000000079c5 */ /* 0x000fe20000000000 */
[----:B------:R-:W-:Y:S02]  /*8fb0*/  FFMA.FTZ R125, R74, R7, -R36 ;  /* 0x000000074a7d7223 */ /* 0x000fe40000010824 */
[----:B------:R-:W1:Y:S03]  /*8fc0*/  MUFU.EX2 R53, R53 ;  /* 0x0000003500357308 */ /* 0x000e660000000800 */
[----:B------:R-:W-:Y:S05]  /*8fd0*/  HGMMA.64x64x16.F32.BF16 R88, R120, gdesc[UR8].tnspB, R88, gsb0 ;  /* 0x40e0000878587df0 */ /* 0x000fea0008001858 */
[----:B------:R-:W-:Y:S01]  /*8fe0*/  MUFU.EX2 R22, R22 ;  /* 0x0000001600167308 */ /* 0x000fe20000000800 */
[----:B0-----:R-:W-:-:S07]  /*8ff0*/  FADD.FTZ R5, R131, R26 ;  /* 0x0000001a83057221 */ /* 0x001fce0000010000 */
[----:B------:R-:W-:Y:S01]  /*9000*/  MUFU.EX2 R125, R125 ;  /* 0x0000007d007d7308 */ /* 0x000fe20000000800 */
[----:B-1----:R-:W-:-:S07]  /*9010*/  F2FP.BF16.F32.PACK_AB R130, R53, R20 ;  /* 0x000000143582723e */ /* 0x002fce00000010ff */
[----:B------:R-:W0:Y:S08]  /*9020*/  MUFU.EX2 R57, R57 ;  /* 0x0000003900397308 */ /* 0x000e300000000800 */
[----:B------:R-:W-:Y:S08]  /*9030*/  MUFU.EX2 R14, R75 ;  /* 0x0000004b000e7308 */ /* 0x000ff00000000800 */
[----:B------:R-:W-:Y:S01]  /*9040*/  MUFU.EX2 R24, R24 ;  /* 0x0000001800187308 */ /* 0x000fe20000000800 */
[----:B0-----:R-:W-:-:S07]  /*9050*/  F2FP.BF16.F32.PACK_AB R124, R57, R22 ;  /* 0x00000016397c723e */ /* 0x001fce00000010ff */
[----:B------:R-:W-:Y:S08]  /*9060*/  MUFU.EX2 R78, R78 ;  /* 0x0000004e004e7308 */ /* 0x000ff00000000800 */
[----:B------:R-:W0:Y:S08]  /*9070*/  MUFU.EX2 R61, R61 ;  /* 0x0000003d003d7308 */ /* 0x000e300000000800 */
[----:B------:R-:W1:Y:S08]  /*9080*/  MUFU.EX2 R79, R79 ;  /* 0x0000004f004f7308 */ /* 0x000e700000000800 */
[----:B------:R-:W-:Y:S01]  /*9090*/  MUFU.EX2 R28, R28 ;  /* 0x0000001c001c7308 */ /* 0x000fe20000000800 */
[----:B0-----:R-:W-:-:S07]  /*90a0*/  F2FP.BF16.F32.PACK_AB R126, R61, R24 ;  /* 0x000000183d7e723e */ /* 0x001fce00000010ff */
[----:B------:R-:W-:Y:S01]  /*90b0*/  MUFU.EX2 R82, R82 ;  /* 0x0000005200527308 */ /* 0x000fe20000000800 */
[----:B------:R-:W-:Y:S02]  /*90c0*/  WARPGROUP.DEPBAR.LE gsb0, 0x0 ;  /* 0x00008000000079c5 */ /* 0x000fe40000010000 */
[----:B------:R0:W-:Y:S06]  /*90d0*/  BAR.ARV R27, 0x100 ;  /* 0x0004001b0000751d */ /* 0x0001ec0000002000 */
[----:B------:R2:W-:Y:S01]  /*90e0*/  @!P1 SYNCS.ARRIVE.TRANS64.RED.A1T0 RZ, [R31+URZ], RZ ;  /* 0x000000ff1fff99a7 */ /* 0x0005e2000810043f */
[----:B------:R-:W3:Y:S01]  /*90f0*/  MUFU.EX2 R65, R65 ;  /* 0x0000004100417308 */ /* 0x000ee20000000800 */
[----:B-1----:R-:W-:Y:S01]  /*9100*/  F2FP.BF16.F32.PACK_AB R127, R79, R78 ;  /* 0x0000004e4f7f723e */ /* 0x002fe200000010ff */
[-C--:B------:R-:W-:Y:S01]  /*9110*/  FMUL.FTZ R88, R88, R8.reuse ;  /* 0x0000000858587220 */ /* 0x080fe20000410000 */
[-C--:B------:R-:W-:Y:S01]  /*9120*/  FMUL.FTZ R89, R89, R8.reuse ;  /* 0x0000000859597220 */ /* 0x080fe20000410000 */
[-C--:B------:R-:W-:Y:S01]  /*9130*/  FMUL.FTZ R92, R92, R8.reuse ;  /* 0x000000085c5c7220 */ /* 0x080fe20000410000 */
[-C--:B------:R-:W-:Y:S01]  /*9140*/  FMUL.FTZ R93, R93, R8.reuse ;  /* 0x000000085d5d7220 */ /* 0x080fe20000410000 */
[-C--:B------:R-:W-:Y:S01]  /*9150*/  FMUL.FTZ R96, R96, R8.reuse ;  /* 0x0000000860607220 */ /* 0x080fe20000410000 */
[----:B--2---:R-:W-:Y:S01]  /*9160*/  IMAD.U32 R31, RZ, RZ, UR7 ;  /* 0x00000007ff1f7e24 */ /* 0x004fe2000f8e00ff */
[----:B------:R-:W1:Y:S01]  /*9170*/  MUFU.EX2 R83, R83 ;  /* 0x0000005300537308 */ /* 0x000e620000000800 */
[----:B------:R-:W-:Y:S01]  /*9180*/  UMOV UR7, UR4 ;  /* 0x0000000400077c82 */ /* 0x000fe20008000000 */
[-C--:B------:R-:W-:Y:S01]  /*9190*/  FMUL.FTZ R97, R97, R8.reuse ;  /* 0x0000000861617220 */ /* 0x080fe20000410000 */
[-C--:B------:R-:W-:Y:S01]  /*91a0*/  FMUL.FTZ R100, R100, R8.reuse ;  /* 0x0000000864647220 */ /* 0x080fe20000410000 */
[----:B------:R-:W-:Y:S01]  /*91b0*/  @!P1 LEA R31, R31, UR38, 0x3 ;  /* 0x000000261f1f9c11 */ /* 0x000fe2000f8e18ff */
[-C--:B------:R-:W-:Y:S01]  /*91c0*/  FMUL.FTZ R101, R101, R8.reuse ;  /* 0x0000000865657220 */ /* 0x080fe20000410000 */
[-C--:B------:R-:W-:Y:S01]  /*91d0*/  FMUL.FTZ R104, R104, R8.reuse ;  /* 0x0000000868687220 */ /* 0x080fe20000410000 */
[----:B------:R-:W-:Y:S01]  /*91e0*/  FMUL.FTZ R105, R105, R8 ;  /* 0x0000000869697220 */ /* 0x000fe20000410000 */
[----:B------:R-:W-:Y:S01]  /*91f0*/  MUFU.EX2 R32, R84 ;  /* 0x0000005400207308 */ /* 0x000fe20000000800 */
[----:B0-----:R-:W-:Y:S01]  /*9200*/  @!P1 VIADD R27, R31, 0x16860 ;  /* 0x000168601f1b9836 */ /* 0x001fe20000000000 */
[----:B---3--:R-:W-:Y:S01]  /*9210*/  F2FP.BF16.F32.PACK_AB R120, R65, R28 ;  /* 0x0000001c4178723e */ /* 0x008fe200000010ff */
[-C--:B------:R-:W-:Y:S01]  /*9220*/  FMUL.FTZ R108, R108, R8.reuse ;  /* 0x000000086c6c7220 */ /* 0x080fe20000410000 */
[-C--:B------:R-:W-:Y:S01]  /*9230*/  FMUL.FTZ R109, R109, R8.reuse ;  /* 0x000000086d6d7220 */ /* 0x080fe20000410000 */
[----:B------:R-:W-:Y:S01]  /*9240*/  FMUL.FTZ R112, R112, R8 ;  /* 0x0000000870707220 */ /* 0x000fe20000410000 */
[----:B------:R-:W-:Y:S01]  /*9250*/  @!P1 PRMT R31, RZ, 0x654, R27 ;  /* 0x00000654ff1f9816 */ /* 0x000fe2000000001b */
[----:B------:R-:W-:Y:S01]  /*9260*/  FADD.FTZ R27, R19, R50 ;  /* 0x00000032131b7221 */ /* 0x000fe20000010000 */
[----:B------:R-:W-:Y:S01]  /*9270*/  MUFU.EX2 R86, R86 ;  /* 0x0000005600567308 */ /* 0x000fe20000000800 */
[----:B-1----:R-:W-:Y:S01]  /*9280*/  F2FP.BF16.F32.PACK_AB R121, R83, R82 ;  /* 0x000000525379723e */ /* 0x002fe200000010ff */
[----:B------:R0:W-:Y:S01]  /*9290*/  @!P1 SYNCS.ARRIVE.TRANS64.RED.A1T0 RZ, [R31+URZ], RZ ;  /* 0x000000ff1fff99a7 */ /* 0x0001e2000810043f */
[----:B------:R-:W-:Y:S01]  /*92a0*/  FADD.FTZ R50, R144, R27 ;  /* 0x0000001b90327221 */ /* 0x000fe20000010000 */
[----:B------:R-:W-:Y:S01]  /*92b0*/  F2FP.BF16.F32.PACK_AB R144, R21, R144 ;  /* 0x000000901590723e */ /* 0x000fe200000010ff */
[-C--:B------:R-:W-:Y:S01]  /*92c0*/  FMUL.FTZ R113, R113, R8.reuse ;  /* 0x0000000871717220 */ /* 0x080fe20000410000 */
[----:B------:R-:W-:Y:S01]  /*92d0*/  FMUL.FTZ R116, R116, R8 ;  /* 0x0000000874747220 */ /* 0x000fe20000410000 */
[----:B------:R-:W-:Y:S01]  /*92e0*/  FADD.FTZ R27, R21, R50 ;  /* 0x00000032151b7221 */ /* 0x000fe20000010000 */
[-CC-:B------:R-:W-:Y:S01]  /*92f0*/  FFMA.FTZ R50, R71, R7.reuse, -R36.reuse ;  /* 0x0000000747327223 */ /* 0x180fe20000010824 */
[----:B------:R-:W-:Y:S01]  /*9300*/  FFMA.FTZ R36, R87, R7, -R36 ;  /* 0x0000000757247223 */ /* 0x000fe20000010824 */
[----:B------:R-:W1:Y:S01]  /*9310*/  MUFU.EX2 R11, R85 ;  /* 0x00000055000b7308 */ /* 0x000e620000000800 */
[----:B------:R-:W-:Y:S01]  /*9320*/  FADD.FTZ R54, R146, R27 ;  /* 0x0000001b92367221 */ /* 0x000fe20000010000 */
[----:B------:R-:W-:Y:S01]  /*9330*/  F2FP.BF16.F32.PACK_AB R146, R25, R146 ;  /* 0x000000921992723e */ /* 0x000fe200000010ff */
[----:B------:R-:W-:Y:S01]  /*9340*/  FMUL.FTZ R117, R117, R8 ;  /* 0x0000000875757220 */ /* 0x000fe20000410000 */
[-C--:B------:R-:W-:Y:S01]  /*9350*/  FMUL.FTZ R90, R90, R69.reuse ;  /* 0x000000455a5a7220 */ /* 0x080fe20000410000 */
[----:B------:R-:W-:Y:S01]  /*9360*/  FADD.FTZ R27, R25, R54 ;  /* 0x00000036191b7221 */ /* 0x000fe20000010000 */
[-C--:B------:R-:W-:Y:S01]  /*9370*/  FMUL.FTZ R91, R91, R69.reuse ;  /* 0x000000455b5b7220 */ /* 0x080fe20000410000 */
[-C--:B------:R-:W-:Y:S01]  /*9380*/  FMUL.FTZ R94, R94, R69.reuse ;  /* 0x000000455e5e7220 */ /* 0x080fe20000410000 */
[----:B------:R-:W2:Y:S01]  /*9390*/  MUFU.EX2 R50, R50 ;  /* 0x0000003200327308 */ /* 0x000ea20000000800 */
[----:B------:R-:W-:Y:S01]  /*93a0*/  FADD.FTZ R54, R140, R27 ;  /* 0x0000001b8c367221 */ /* 0x000fe20000010000 */
[----:B------:R-:W-:Y:S01]  /*93b0*/  F2FP.BF16.F32.PACK_AB R140, R29, R140 ;  /* 0x0000008c1d8c723e */ /* 0x000fe200000010ff */
[-C--:B------:R-:W-:Y:S01]  /*93c0*/  FMUL.FTZ R95, R95, R69.reuse ;  /* 0x000000455f5f7220 */ /* 0x080fe20000410000 */
[-C--:B------:R-:W-:Y:S01]  /*93d0*/  FMUL.FTZ R98, R98, R69.reuse ;  /* 0x0000004562627220 */ /* 0x080fe20000410000 */
[----:B------:R-:W-:Y:S01]  /*93e0*/  FADD.FTZ R27, R29, R54 ;  /* 0x000000361d1b7221 */ /* 0x000fe20000010000 */
[-C--:B------:R-:W-:Y:S01]  /*93f0*/  FMUL.FTZ R99, R99, R69.reuse ;  /* 0x0000004563637220 */ /* 0x080fe20000410000 */
[-C--:B------:R-:W-:Y:S01]  /*9400*/  FMUL.FTZ R102, R102, R69.reuse ;  /* 0x0000004566667220 */ /* 0x080fe20000410000 */
[----:B------:R-:W3:Y:S01]  /*9410*/  MUFU.EX2 R123, R36 ;  /* 0x00000024007b7308 */ /* 0x000ee20000000800 */
[----:B------:R-:W-:Y:S01]  /*9420*/  FADD.FTZ R54, R142, R27 ;  /* 0x0000001b8e367221 */ /* 0x000fe20000010000 */
[----:B-1----:R-:W-:Y:S01]  /*9430*/  F2FP.BF16.F32.PACK_AB R122, R11, R32 ;  /* 0x000000200b7a723e */ /* 0x002fe200000010ff */
[-C--:B------:R-:W-:Y:S01]  /*9440*/  FMUL.FTZ R103, R103, R69.reuse ;  /* 0x0000004567677220 */ /* 0x080fe20000410000 */
[C---:B------:R-:W-:Y:S01]  /*9450*/  F2FP.BF16.F32.PACK_AB R142, R23.reuse, R142 ;  /* 0x0000008e178e723e */ /* 0x040fe200000010ff */
[----:B------:R-:W-:Y:S01]  /*9460*/  FADD.FTZ R27, R23, R54 ;  /* 0x00000036171b7221 */ /* 0x000fe20000010000 */
[-C--:B------:R-:W-:Y:S01]  /*9470*/  FMUL.FTZ R106, R106, R69.reuse ;  /* 0x000000456a6a7220 */ /* 0x080fe20000410000 */
[-C--:B------:R-:W-:Y:S01]  /*9480*/  FMUL.FTZ R107, R107, R69.reuse ;  /* 0x000000456b6b7220 */ /* 0x080fe20000410000 */
[-C--:B------:R-:W-:Y:S01]  /*9490*/  FMUL.FTZ R110, R110, R69.reuse ;  /* 0x000000456e6e7220 */ /* 0x080fe20000410000 */
[----:B------:R-:W-:Y:S01]  /*94a0*/  FADD.FTZ R54, R136, R27 ;  /* 0x0000001b88367221 */ /* 0x000fe20000010000 */
[----:B--2---:R-:W-:Y:S01]  /*94b0*/  FADD.FTZ R26, R50, R5 ;  /* 0x00000005321a7221 */ /* 0x004fe20000010000 */
        /* <DEDUP_REMOVED lines=19> */
[----:B------:R-:W-:-:S03]  /*95f0*/  FADD.FTZ R5, R82, R5 ;  /* 0x0000000552057221 */ /* 0x000fc60000010000 */
[----:B------:R-:W-:Y:S01]  /*9600*/  FADD.FTZ R30, R134, R15 ;  /* 0x0000000f861e7221 */ /* 0x000fe20000010000 */
[----:B------:R-:W-:Y:S01]  /*9610*/  FADD.FTZ R5, R83, R5 ;  /* 0x0000000553057221 */ /* 0x000fe20000010000 */
[C---:B------:R-:W-:Y:S02]  /*9620*/  F2FP.BF16.F32.PACK_AB R134, R45.reuse, R134 ;  /* 0x000000862d86723e */ /* 0x040fe400000010ff */
[----:B------:R-:W-:Y:S01]  /*9630*/  FADD.FTZ R15, R45, R30 ;  /* 0x0000001e2d0f7221 */ /* 0x000fe20000010000 */
[----:B------:R-:W-:-:S03]  /*9640*/  FADD.FTZ R14, R86, R5 ;  /* 0x00000005560e7221 */ /* 0x000fc60000010000 */
[----:B------:R-:W-:-:S04]  /*9650*/  FADD.FTZ R30, R18, R15 ;  /* 0x0000000f121e7221 */ /* 0x000fc80000010000 */
        /* <DEDUP_REMOVED lines=9> */
[----:B------:R-:W-:Y:S01]  /*96f0*/  FADD.FTZ R4, R32, R15 ;  /* 0x0000000f20047221 */ /* 0x000fe20000010000 */
[----:B------:R-:W-:-:S03]  /*9700*/  IMAD.MOV.U32 R15, RZ, RZ, R6 ;  /* 0x000000ffff0f7224 */ /* 0x000fc600078e0006 */
[----:B------:R-:W-:Y:S01]  /*9710*/  FADD.FTZ R5, R11, R4 ;  /* 0x000000040b057221 */ /* 0x000fe20000010000 */
[C---:B---3--:R-:W-:Y:S01]  /*9720*/  FADD.FTZ R4, R123.reuse, R14 ;  /* 0x0000000e7b047221 */ /* 0x048fe20000010000 */
[----:B------:R-:W-:Y:S01]  /*9730*/  F2FP.BF16.F32.PACK_AB R123, R123, R86 ;  /* 0x000000567b7b723e */ /* 0x000fe200000010ff */
[----:B------:R-:W-:Y:S01]  /*9740*/  IMAD.MOV.U32 R11, RZ, RZ, R10 ;  /* 0x000000ffff0b7224 */ /* 0x000fe200078e000a */
[----:B0-----:R-:W-:Y:S06]  /*9750*/  @P2 BRA `(.L_x_13008) ;  /* 0xffffffe000e42947 */ /* 0x001fec000383ffff */
.L_x_12999:
[----:B------:R-:W-:-:S13]  /*9760*/  ISETP.GE.AND P2, PT, R9, UR37, PT ;  /* 0x0000002509007c0c */ /* 0x000fda000bf46270 */
[----:B------:R-:W-:Y:S05]  /*9770*/  @!P2 BRA `(.L_x_13009) ;  /* 0x0000002c0064a947 */ /* 0x000fea0003800000 */
[C---:B------:R-:W-:Y:S01]  /*9780*/  VIADD R14, R17.reuse, 0x9 ;  /* 0x00000009110e7836 */ /* 0x040fe20000000000 */
[----:B------:R-:W-:Y:S01]  /*9790*/  ISETP.GE.U32.AND P2, PT, R2, 0x180, PT ;  /* 0x000001800200780c */ /* 0x000fe20003f46070 */
[----:B------:R-:W-:Y:S01]  /*97a0*/  IMAD.MOV.U32 R11, RZ, RZ, R10 ;  /* 0x000000ffff0b7224 */ /* 0x000fe200078e000a */
[----:B------:R-:W-:Y:S01]  /*97b0*/  UMOV UR7, UR5 ;  /* 0x0000000500077c82 */ /* 0x000fe20008000000 */
[----:B------:R-:W-:Y:S01]  /*97c0*/  IMAD.MOV.U32 R8, RZ, RZ, R6 ;  /* 0x000000ffff087224 */ /* 0x000fe200078e0006 */
[----:B------:R-:W-:Y:S01]  /*97d0*/  SEL R14, R14, 0x9, !P2 ;  /* 0x000000090e0e7807 */ /* 0x000fe20005000000 */
[----:B------:R-:W-:Y:S01]  /*97e0*/  VIADD R17, R17, 0x8 ;  /* 0x0000000811117836 */ /* 0x000fe20000000000 */
[----:B------:R-:W-:Y:S01]  /*97f0*/  UMOV UR6, UR4 ;  /* 0x0000000400067c82 */ /* 0x000fe20008000000 */
[----:B------:R-:W-:Y:S01]  /*9800*/  ULDC UR26, c[0x0][0x9e4] ;  /* 0x00027900001a7ab9 */ /* 0x000fe20000000800 */
[----:B------:R-:W-:Y:S01]  /*9810*/  ULDC UR27, c[0x0][0x288] ;  /* 0x0000a200001b7ab9 */ /* 0x000fe20000000800 */
[----:B------:R-:W-:Y:S01]  /*9820*/  ULDC UR28, c[0x0][0x2f0] ;  /* 0x0000bc00001c7ab9 */ /* 0x000fe20000000800 */
[----:B------:R-:W-:-:S05]  /*9830*/  ULDC UR29, c[0x0][0x9e0] ;  /* 0x00027800001d7ab9 */ /* 0x000fca0000000800 */
.L_x_13026:
        /* <DEDUP_REMOVED lines=9> */
.L_x_13011:
[----:B------:R-:W-:Y:S01]  /*98d0*/  ULEA UR10, UR4, UR38, 0x3 ;  /* 0x00000026040a7291 */ /* 0x000fe2000f8e183f */
[----:B------:R-:W-:-:S05]  /*98e0*/  IMAD.U32 R6, RZ, RZ, UR5 ;  /* 0x00000005ff067e24 */ /* 0x000fca000f8e00ff */
[----:B------:R-:W-:-:S04]  /*98f0*/  SHF.L.U32 R6, R6, 0x1f, RZ ;  /* 0x0000001f06067819 */ /* 0x000fc800000006ff */
[----:B------:R0:W1:Y:S01]  /*9900*/  SYNCS.PHASECHK.TRANS64.TRYWAIT P2, [UR10+0x16830], R6 ;  /* 0x01683006ff0075a7 */ /* 0x000062000804014a */
[----:B------:R-:W-:Y:S05]  /*9910*/  @!P0 BRA `(.L_x_13012) ;  /* 0x0000000000048947 */ /* 0x000fea0003800000 */
[----:B------:R-:W-:Y:S01]  /*9920*/  BPT.TRAP 0x1 ;  /* 0x000000040000795c */ /* 0x000fe20000300000 */
.L_x_13012:
[----:B-1----:R-:W-:Y:S05]  /*9930*/  @P2 BRA `(.L_x_13010) ;  /* 0x0000000000082947 */ /* 0x002fea0003800000 */
[----:B------:R-:W1:Y:S02]  /*9940*/  SYNCS.PHASECHK.TRANS64.TRYWAIT P2, [UR10+0x16830], R6 ;  /* 0x01683006ff0075a7 */ /* 0x000e64000804014a */
[----:B-1----:R-:W-:Y:S05]  /*9950*/  @!P2 BRA `(.L_x_13013) ;  /* 0x000000800068a947 */ /* 0x002fea0003800000 */
.L_x_13010:
        /* <DEDUP_REMOVED lines=26> */
.L_x_13015:
[----:B------:R-:W-:Y:S01]  /*9b00*/  ULEA UR10, UR6, UR38, 0x3 ;  /* 0x00000026060a7291 */ /* 0x000fe2000f8e183f */
[----:B01----:R-:W-:-:S05]  /*9b10*/  IMAD.U32 R6, RZ, RZ, UR7 ;  /* 0x00000007ff067e24 */ /* 0x003fca000f8e00ff */
[----:B------:R-:W-:-:S04]  /*9b20*/  SHF.L.U32 R6, R6, 0x1f, RZ ;  /* 0x0000001f06067819 */ /* 0x000fc800000006ff */
[----:B------:R0:W1:Y:S01]  /*9b30*/  SYNCS.PHASECHK.TRANS64.TRYWAIT P2, [UR10+0x16850], R6 ;  /* 0x01685006ff0075a7 */ /* 0x000062000804014a */
[----:B------:R-:W-:Y:S05]  /*9b40*/  @!P0 BRA `(.L_x_13016) ;  /* 0x0000000000048947 */ /* 0x000fea0003800000 */
[----:B------:R-:W-:Y:S01]  /*9b50*/  BPT.TRAP 0x1 ;  /* 0x000000040000795c */ /* 0x000fe20000300000 */
.L_x_13016:
[----:B-1----:R-:W-:Y:S05]  /*9b60*/  @P2 BRA `(.L_x_13014) ;  /* 0x0000000000082947 */ /* 0x002fea0003800000 */
[----:B------:R-:W1:Y:S02]  /*9b70*/  SYNCS.PHASECHK.TRANS64.TRYWAIT P2, [UR10+0x16850], R6 ;  /* 0x01685006ff0075a7 */ /* 0x000e64000804014a */
[----:B-1----:R-:W-:Y:S05]  /*9b80*/  @!P2 BRA `(.L_x_13017) ;  /* 0x0000007c00f4a947 */ /* 0x002fea0003800000 */
.L_x_13014:
[----:B------:R-:W-:Y:S01]  /*9b90*/  UIADD3 UR7, UR38, 0x400, URZ ;  /* 0x0000040026077890 */ /* 0x000fe2000fffe03f */
[----:B------:R-:W-:Y:S01]  /*9ba0*/  WARPGROUP.ARRIVE ;  /* 0x00000000000079c5 */ /* 0x000fe20000000000 */
[----:B------:R-:W-:Y:S01]  /*9bb0*/  UMOV UR11, 0x40000040 ;  /* 0x40000040000b7882 */ /* 0x000fe20000000000 */
[----:B------:R-:W-:Y:S01]  /*9bc0*/  UMOV UR15, 0x40000040 ;  /* 0x40000040000f7882 */ /* 0x000fe20000000000 */
[----:B------:R-:W-:Y:S01]  /*9bd0*/  USHF.R.U32.HI UR7, URZ, 0x4, UR7 ;  /* 0x000000043f077899 */ /* 0x000fe20008011607 */
[----:B------:R-:W-:Y:S01]  /*9be0*/  PLOP3.LUT P2, PT, PT, PT, UP0, 0x80, 0x0 ;  /* 0x000000000000781c */ /* 0x000fe20003f4f008 */
[----:B-1----:R-:W-:Y:S02]  /*9bf0*/  IMAD.U32 R7, RZ, RZ, UR4 ;  /* 0x00000004ff077e24 */ /* 0x002fe4000f8e00ff */
[----:B------:R-:W-:Y:S01]  /*9c00*/  ULOP3.LUT UR7, UR7, 0x3fff, URZ, 0xc0, !UPT ;  /* 0x00003fff07077892 */ /* 0x000fe2000f8ec03f */
[----:B------:R-:W-:Y:S02]  /*9c10*/  IMAD.SHL.U32 R21, R9, 0x80, RZ ;  /* 0x0000008009157824 */ /* 0x000fe400078e00ff */
[----:B------:R-:W-:Y:S01]  /*9c20*/  @!P1 LEA R7, R7, UR38, 0x3 ;  /* 0x0000002607079c11 */ /* 0x000fe2000f8e18ff */
[----:B------:R-:W-:Y:S01]  /*9c30*/  ULEA UR10, UR6, UR7, 0xa ;  /* 0x00000007060a7291 */ /* 0x000fe2000f8e503f */
[----:B0-----:R-:W-:Y:S01]  /*9c40*/  IMAD.MOV.U32 R6, RZ, RZ, R0 ;  /* 0x000000ffff067224 */ /* 0x001fe200078e0000 */
[----:B------:R-:W-:Y:S01]  /*9c50*/  IADD3 R10, -R21, 0x1, RZ ;  /* 0x00000001150a7810 */ /* 0x000fe20007ffe1ff */
[----:B------:R-:W-:Y:S01]  /*9c60*/  @UP0 ULDC UR7, c[0x0][0x44c] ;  /* 0x0001130000070ab9 */ /* 0x000fe20000000800 */
[----:B------:R-:W-:-:S02]  /*9c70*/  UIADD3 UR14, UR10, 0x80, URZ ;  /* 0x000000800a0e7890 */ /* 0x000fc4000fffe03f */
[----:B------:R-:W-:Y:S01]  /*9c80*/  @P2 IMAD.HI.U32 R15, R0, UR7, RZ ;  /* 0x00000007000f2c27 */ /* 0x000fe2000f8e00ff */
[----:B------:R-:W-:Y:S02]  /*9c90*/  @UP0 ULDC UR7, c[0x0][0x450] ;  /* 0x0001140000070ab9 */ /* 0x000fe40000000800 */
[----:B------:R-:W-:Y:S01]  /*9ca0*/  HGMMA.64x64x16.F32.BF16 R88, R148, gdesc[UR8].tnspB, R88, gsb0 ;  /* 0x40e0000894587df0 */ /* 0x000fe20008001858 */
[----:B------:R-:W-:Y:S01]  /*9cb0*/  UMOV UR11, 0x40000040 ;  /* 0x40000040000b7882 */ /* 0x000fe20000000000 */
[----:B------:R-:W-:Y:S01]  /*9cc0*/  @P2 SHF.R.U32.HI R6, RZ, UR7, R15 ;  /* 0x00000007ff062c19 */ /* 0x000fe2000801160f */
[----:B------:R-:W-:Y:S02]  /*9cd0*/  @!P1 VIADD R15, R7, 0x16840 ;  /* 0x00016840070f9836 */ /* 0x000fe40000000000 */
[----:B------:R-:W-:Y:S02]  /*9ce0*/  IMAD R7, R3, -0x2, R10 ;  /* 0xfffffffe03077824 */ /* 0x000fe400078e020a */
[----:B------:R-:W0:Y:S01]  /*9cf0*/  SHFL.IDX PT, R10, R6, RZ, 0x1c1f ;  /* 0x001c1fff060a7589 */ /* 0x000e2200000e0000 */
[----:B------:R-:W-:Y:S01]  /*9d00*/  @!P1 PRMT R15, RZ, 0x654, R15 ;  /* 0x00000654ff0f9816 */ /* 0x000fe2000000000f */
[----:B------:R-:W-:-:S04]  /*9d10*/  IMAD R7, R16, UR28, R7 ;  /* 0x0000001c10077c24 */ /* 0x000fc8000f8e0207 */
[----:B------:R-:W-:-:S04]  /*9d20*/  VIADD R7, R7, -UR27 ;  /* 0x8000001b07077c36 */ /* 0x000fc80008000000 */
[----:B------:R-:W-:-:S04]  /*9d30*/  VIADD R19, R7, UR25 ;  /* 0x0000001907137c36 */ /* 0x000fc80008000000 */
[----:B0-----:R-:W-:Y:S01]  /*9d40*/  IMAD.IADD R23, R19, 0x1, R10 ;  /* 0x0000000113177824 */ /* 0x001fe200078e020a */
        /* <DEDUP_REMOVED lines=25> */
[----:B------:R-:W-:Y:S01]  /*9ee0*/  UIADD3 UR10, UR10, 0x380, URZ ;  /* 0x000003800a0a7890 */ /* 0x000fe2000fffe03f */
[----:B------:R-:W-:Y:S02]  /*9ef0*/  WARPGROUP.DEPBAR.LE gsb0, 0x0 ;  /* 0x00008000000079c5 */ /* 0x000fe40000010000 */
[----:B------:R-:W-:-:S06]  /*9f00*/  WARPGROUP.ARRIVE ;  /* 0x00000000000079c5 */ /* 0x000fcc0000000000 */
[----:B------:R-:W-:Y:S03]  /*9f10*/  HGMMA.64x64x16.F32.BF16 R88, R124, gdesc[UR12].tnspB, R88, gsb0 ;  /* 0x40e0000c7c587df0 */ /* 0x000fe60008001858 */
[----:B------:R-:W-:Y:S02]  /*9f20*/  WARPGROUP.DEPBAR.LE gsb0, 0x0 ;  /* 0x00008000000079c5 */ /* 0x000fe40000010000 */
[----:B------:R-:W-:-:S06]  /*9f30*/  WARPGROUP.ARRIVE ;  /* 0x00000000000079c5 */ /* 0x000fcc0000000000 */
[----:B------:R-:W-:Y:S03]  /*9f40*/  HGMMA.64x64x16.F32.BF16 R88, R120, gdesc[UR8].tnspB, R88, gsb0 ;  /* 0x40e0000878587df0 */ /* 0x000fe60008001858 */
[----:B------:R-:W-:Y:S02]  /*9f50*/  WARPGROUP.DEPBAR.LE gsb0, 0x0 ;  /* 0x00008000000079c5 */ /* 0x000fe40000010000 */
[----:B------:R0:W-:Y:S06]  /*9f60*/  BAR.ARV R14, 0x100 ;  /* 0x0004000e0000751d */ /* 0x0001ec0000002000 */
[----:B------:R1:W-:Y:S02]  /*9f70*/  @!P1 SYNCS.ARRIVE.TRANS64.RED.A1T0 RZ, [R15+URZ], RZ ;  /* 0x000000ff0fff99a7 */ /* 0x0003e4000810043f */
[----:B-1----:R-:W-:-:S04]  /*9f80*/  VIADD R15, R7, UR29 ;  /* 0x0000001d070f7c36 */ /* 0x002fc80008000000 */
[----:B------:R-:W-:Y:S01]  /*9f90*/  IMAD.IADD R7, R15, 0x1, R10 ;  /* 0x000000010f077824 */ /* 0x000fe200078e020a */
[----:B0-----:R-:W-:Y:S06]  /*9fa0*/  @!P6 BRA `(.L_x_13018) ;  /* 0x00000000005ce947 */ /* 0x001fec0003800000 */
        /* <DEDUP_REMOVED lines=13> */
.L_x_13020:
[----:B------:R-:W-:-:S05]  /*a080*/  IMAD.U32 R20, RZ, RZ, UR26 ;  /* 0x0000001aff147e24 */ /* 0x000fca000f8e00ff */
[----:B------:R-:W-:-:S13]  /*a090*/  ISETP.NE.AND P2, PT, R20, 0x1, PT ;  /* 0x000000011400780c */ /* 0x000fda0003f45270 */
[----:B------:R-:W0:Y:S02]  /*a0a0*/  @P2 LDC.64 R120, c[0x0][0x9e8] ;  /* 0x00027a00ff782b82 */ /* 0x000e240000000a00 */
[----:B0-----:R-:W-:-:S05]  /*a0b0*/  @P2 IMAD.HI.U32 R18, R10, R120, RZ ;  /* 0x000000780a122227 */ /* 0x001fca00078e00ff */
[----:B------:R-:W-:-:S07]  /*a0c0*/  @P2 SHF.R.U32.HI R10, RZ, R121, R18 ;  /* 0x00000079ff0a2219 */ /* 0x000fce0000011612 */
.L_x_13021:
[----:B------:R-:W-:Y:S05]  /*a0d0*/  BSYNC B0 ;  /* 0x0000000000007941 */ /* 0x000fea0003800000 */
.L_x_13019:
[----:B------:R-:W-:-:S04]  /*a0e0*/  IMAD R10, R10, R20, -R21 ;  /* 0x000000140a0a7224 */ /* 0x000fc800078e0a15 */
[----:B------:R-:W-:-:S05]  /*a0f0*/  IMAD R10, R3, -0x2, R10 ;  /* 0xfffffffe030a7824 */ /* 0x000fca00078e020a */
[----:B------:R-:W-:Y:S02]  /*a100*/  VIADDMNMX R7, R10, R20, R7, PT ;  /* 0x000000140a077246 */ /* 0x000fe40003800107 */
[----:B------:R-:W-:-:S07]  /*a110*/  VIMNMX R23, R23, R10, !PT ;  /* 0x0000000a17177248 */ /* 0x000fce0007fe0100 */
.L_x_13018:
        /* <DEDUP_REMOVED lines=114> */
.L_x_13024:
[----:B------:R-:W-:-:S05]  /*a840*/  IMAD.U32 R138, RZ, RZ, UR26 ;  /* 0x0000001aff8a7e24 */ /* 0x000fca000f8e00ff */
[----:B------:R-:W-:-:S13]  /*a850*/  ISETP.NE.AND P3, PT, R138, 0x1, PT ;  /* 0x000000018a00780c */ /* 0x000fda0003f65270 */
[----:B------:R-:W0:Y:S02]  /*a860*/  @P3 LDC.64 R6, c[0x0][0x9e8] ;  /* 0x00027a00ff063b82 */ /* 0x000e240000000a00 */
[----:B0-----:R-:W-:-:S05]  /*a870*/  @P3 IMAD.HI.U32 R6, R23, R6, RZ ;  /* 0x0000000617063227 */ /* 0x001fca00078e00ff */
[----:B------:R-:W-:-:S07]  /*a880*/  @P3 SHF.R.U32.HI R23, RZ, R7, R6 ;  /* 0x00000007ff173219 */ /* 0x000fce0000011606 */
.L_x_13025:
[----:B------:R-:W-:Y:S05]  /*a890*/  BSYNC B0 ;  /* 0x0000000000007941 */ /* 0x000fea0003800000 */
.L_x_13023:
[----:B------:R-:W-:-:S04]  /*a8a0*/  IMAD R6, R23, R138, -R21 ;  /* 0x0000008a17067224 */ /* 0x000fc800078e0a15 */
[----:B------:R-:W-:-:S05]  /*a8b0*/  IMAD R6, R3, -0x2, R6 ;  /* 0xfffffffe03067824 */ /* 0x000fca00078e0206 */
[----:B------:R-:W-:Y:S02]  /*a8c0*/  VIADDMNMX R15, R6, R138, R15, PT ;  /* 0x0000008a060f7246 */ /* 0x000fe4000380010f */
[----:B------:R-:W-:-:S07]  /*a8d0*/  VIMNMX R19, R19, R6, !PT ;  /* 0x0000000613137248 */ /* 0x000fce0007fe0100 */
.L_x_13022:
        /* <DEDUP_REMOVED lines=67> */
[----:B0-----:R-:W-:-:S05]  /*ad10*/  FMUL.FTZ R21, R6, R7 ;  /* 0x0000000706157220 */ /* 0x001fca0000410000 */
[----:B------:R-:W-:-:S05]  /*ad20*/  FSEL R21, R21, RZ, P5 ;  /* 0x000000ff15157208 */ /* 0x000fca0002800000 */
[-CC-:B------:R-:W-:Y:S01]  /*ad30*/  FFMA.FTZ R148, R144, R7.reuse, -R21.reuse ;  /* 0x0000000790947223 */ /* 0x180fe20000010815 */
[----:B------:R-:W-:Y:S01]  /*ad40*/  FSEL R144, R39, -INF , !P4 ;  /* 0xff80000027907808 */ /* 0x000fe20006000000 */
[-CC-:B------:R-:W-:Y:S01]  /*ad50*/  FFMA.FTZ R23, R146, R7.reuse, -R21.reuse ;  /* 0x0000000792177223 */ /* 0x180fe20000010815 */
[----:B------:R-:W-:Y:S01]  /*ad60*/  ISETP.GT.AND P4, PT, R19, 0x21, P2 ;  /* 0x000000211300780c */ /* 0x000fe20001784270 */
[-CC-:B------:R-:W-:Y:S01]  /*ad70*/  FFMA.FTZ R31, R32, R7.reuse, -R21.reuse ;  /* 0x00000007201f7223 */ /* 0x180fe20000010815 */
[-CC-:B------:R-:W-:Y:S01]  /*ad80*/  FFMA.FTZ R25, R24, R7.reuse, -R21.reuse ;  /* 0x0000000718197223 */ /* 0x180fe20000010815 */
[----:B------:R-:W-:Y:S01]  /*ad90*/  FSEL R24, R47, -INF , !P3 ;  /* 0xff8000002f187808 */ /* 0x000fe20005800000 */
[-CC-:B------:R-:W-:Y:S01]  /*ada0*/  FFMA.FTZ R33, R36, R7.reuse, -R21.reuse ;  /* 0x0000000724217223 */ /* 0x180fe20000010815 */
[----:B------:R-:W-:Y:S01]  /*adb0*/  ISETP.LT.OR P4, PT, R15, 0x22, P4 ;  /* 0x000000220f00780c */ /* 0x000fe20002781670 */
[-CC-:B------:R-:W-:Y:S01]  /*adc0*/  FFMA.FTZ R36, R10, R7.reuse, -R21.reuse ;  /* 0x000000070a247223 */ /* 0x180fe20000010815 */
[----:B------:R-:W-:Y:S01]  /*add0*/  ISETP.GT.AND P3, PT, R19, 0x31, P2 ;  /* 0x000000311300780c */ /* 0x000fe20001764270 */
        /* <DEDUP_REMOVED lines=18> */
[----:B------:R-:W-:Y:S01]  /*af00*/  FFMA.FTZ R47, R80, R7, -R21 ;  /* 0x00000007502f7223 */ /* 0x000fe20000010815 */
[----:B------:R-:W-:Y:S01]  /*af10*/  FMNMX.FTZ R29, R138, R27, !PT ;  /* 0x0000001b8a1d7209 */ /* 0x000fe20007810000 */
[----:B------:R-:W-:Y:S01]  /*af20*/  MUFU.EX2 R148, R148 ;  /* 0x0000009400947308 */ /* 0x000fe20000000800 */
[----:B------:R-:W-:-:S02]  /*af30*/  FSEL R50, R50, -INF , !P4 ;  /* 0xff80000032327808 */ /* 0x000fc40006000000 */
[----:B------:R-:W-:Y:S02]  /*af40*/  FMNMX.FTZ R29, R30, R29, !PT ;  /* 0x0000001d1e1d7209 */ /* 0x000fe40007810000 */
[----:B------:R-:W-:Y:S02]  /*af50*/  ISETP.GT.AND P4, PT, R19, 0x38, P2 ;  /* 0x000000381300780c */ /* 0x000fe40001784270 */
[----:B------:R-:W-:Y:S01]  /*af60*/  FMNMX.FTZ R29, R140, R29, !PT ;  /* 0x0000001d8c1d7209 */ /* 0x000fe20007810000 */
[----:B------:R0:W-:Y:S01]  /*af70*/  MUFU.EX2 R27, R31 ;  /* 0x0000001f001b7308 */ /* 0x0001e20000000800 */
[----:B------:R-:W-:Y:S02]  /*af80*/  ISETP.LT.OR P4, PT, R15, 0x39, P4 ;  /* 0x000000390f00780c */ /* 0x000fe40002781670 */
[----:B------:R-:W-:Y:S02]  /*af90*/  FMNMX.FTZ R29, R34, R29, !PT ;  /* 0x0000001d221d7209 */ /* 0x000fe40007810000 */
[----:B------:R-:W-:-:S02]  /*afa0*/  ISETP.GT.AND P3, PT, R19, 0x39, P2 ;  /* 0x000000391300780c */ /* 0x000fc40001764270 */
[----:B------:R-:W-:Y:S01]  /*afb0*/  FSEL R54, R54, -INF , !P4 ;  /* 0xff80000036367808 */ /* 0x000fe20006000000 */
[----:B------:R-:W-:Y:S01]  /*afc0*/  MUFU.EX2 R23, R23 ;  /* 0x0000001700177308 */ /* 0x000fe20000000800 */
[----:B0-----:R-:W-:Y:S02]  /*afd0*/  FMNMX.FTZ R31, R142, R29, !PT ;  /* 0x0000001d8e1f7209 */ /* 0x001fe40007810000 */
[----:B------:R-:W-:Y:S02]  /*afe0*/  ISETP.GT.AND P4, PT, R19, 0x40, P2 ;  /* 0x000000401300780c */ /* 0x000fe40001784270 */
[----:B------:R-:W-:Y:S02]  /*aff0*/  FMNMX.FTZ R31, R38, R31, !PT ;  /* 0x0000001f261f7209 */ /* 0x000fe40007810000 */
[----:B------:R-:W-:Y:S01]  /*b000*/  ISETP.LT.OR P3, PT, R15, 0x3a, P3 ;  /* 0x0000003a0f00780c */ /* 0x000fe20001f61670 */
[----:B------:R0:W-:Y:S01]  /*b010*/  MUFU.EX2 R29, R33 ;  /* 0x00000021001d7308 */ /* 0x0001e20000000800 */
[----:B------:R-:W-:-:S02]  /*b020*/  FMNMX.FTZ R31, R144, R31, !PT ;  /* 0x0000001f901f7209 */ /* 0x000fc40007810000 */
[----:B------:R-:W-:Y:S02]  /*b030*/  ISETP.LT.OR P4, PT, R15, 0x41, P4 ;  /* 0x000000410f00780c */ /* 0x000fe40002781670 */
[----:B------:R-:W-:Y:S02]  /*b040*/  FMNMX.FTZ R31, R42, R31, !PT ;  /* 0x0000001f2a1f7209 */ /* 0x000fe40007810000 */
[----:B------:R-:W-:Y:S01]  /*b050*/  FSEL R152, R55, -INF , !P3 ;  /* 0xff80000037987808 */ /* 0x000fe20005800000 */
[----:B------:R-:W-:Y:S01]  /*b060*/  MUFU.EX2 R150, R150 ;  /* 0x0000009600967308 */ /* 0x000fe20000000800 */
[----:B0-----:R-:W-:Y:S02]  /*b070*/  FMNMX.FTZ R33, R146, R31, !PT ;  /* 0x0000001f92217209 */ /* 0x001fe40007810000 */
[----:B------:R-:W-:Y:S02]  /*b080*/  ISETP.GT.AND P3, PT, R19, 0x41, P2 ;  /* 0x000000411300780c */ /* 0x000fe40001764270 */
[----:B------:R-:W-:-:S02]  /*b090*/  FMNMX.FTZ R33, R46, R33, !PT ;  /* 0x000000212e217209 */ /* 0x000fc40007810000 */
[----:B------:R-:W-:Y:S01]  /*b0a0*/  FSEL R58, R58, -INF , !P4 ;  /* 0xff8000003a3a7808 */ /* 0x000fe20006000000 */
[----:B------:R0:W-:Y:S01]  /*b0b0*/  MUFU.EX2 R31, R10 ;  /* 0x0000000a001f7308 */ /* 0x0001e20000000800 */
[----:B------:R-:W-:Y:S02]  /*b0c0*/  FMNMX.FTZ R33, R24, R33, !PT ;  /* 0x0000002118217209 */ /* 0x000fe40007810000 */
[----:B------:R-:W-:Y:S02]  /*b0d0*/  ISETP.GT.AND P4, PT, R19, 0x48, P2 ;  /* 0x000000481300780c */ /* 0x000fe40001784270 */
[----:B------:R-:W-:Y:S02]  /*b0e0*/  FMNMX.FTZ R33, R50, R33, !PT ;  /* 0x0000002132217209 */ /* 0x000fe40007810000 */
[C---:B------:R-:W-:Y:S01]  /*b0f0*/  ISETP.LT.OR P3, PT, R15.reuse, 0x42, P3 ;  /* 0x000000420f00780c */ /* 0x040fe20001f61670 */
[----:B------:R-:W-:Y:S01]  /*b100*/  MUFU.EX2 R25, R25 ;  /* 0x0000001900197308 */ /* 0x000fe20000000800 */
[----:B------:R-:W-:Y:S01]  /*b110*/  FMNMX.FTZ R35, R32, R33, !PT ;  /* 0x0000002120237209 */ /* 0x000fe20007810000 */
[----:B0-----:R-:W-:Y:S01]  /*b120*/  FFMA.FTZ R10, R44, R7, -R21 ;  /* 0x000000072c0a7223 */ /* 0x001fe20000010815 */
[----:B------:R-:W-:-:S02]  /*b130*/  ISETP.LT.OR P4, PT, R15, 0x49, P4 ;  /* 0x000000490f00780c */ /* 0x000fc40002781670 */
[----:B------:R-:W-:Y:S02]  /*b140*/  FMNMX.FTZ R35, R54, R35, !PT ;  /* 0x0000002336237209 */ /* 0x000fe40007810000 */
[----:B------:R-:W-:Y:S01]  /*b150*/  FSEL R40, R59, -INF , !P3 ;  /* 0xff8000003b287808 */ /* 0x000fe20005800000 */
[----:B------:R-:W-:Y:S01]  /*b160*/  MUFU.EX2 R33, R10 ;  /* 0x0000000a00217308 */ /* 0x000fe20000000800 */
[C---:B------:R-:W-:Y:S02]  /*b170*/  ISETP.GT.AND P3, PT, R19.reuse, 0x49, P2 ;  /* 0x000000491300780c */ /* 0x040fe40001764270 */
[----:B------:R-:W-:Y:S02]  /*b180*/  FMNMX.FTZ R35, R152, R35, !PT ;  /* 0x0000002398237209 */ /* 0x000fe40007810000 */
[----:B------:R-:W-:Y:S02]  /*b190*/  FSEL R62, R62, -INF , !P4 ;  /* 0xff8000003e3e7808 */ /* 0x000fe40006000000 */
[----:B------:R-:W-:Y:S01]  /*b1a0*/  ISETP.GT.AND P4, PT, R19, 0x50, P2 ;  /* 0x000000501300780c */ /* 0x000fe20001784270 */
[----:B------:R-:W-:Y:S01]  /*b1b0*/  MUFU.EX2 R20, R20 ;  /* 0x0000001400147308 */ /* 0x000fe20000000800 */
[----:B------:R-:W-:-:S02]  /*b1c0*/  ISETP.LT.OR P3, PT, R15, 0x4a, P3 ;  /* 0x0000004a0f00780c */ /* 0x000fc40001f61670 */
[----:B------:R-:W-:Y:S02]  /*b1d0*/  FMNMX.FTZ R35, R58, R35, !PT ;  /* 0x000000233a237209 */ /* 0x000fe40007810000 */
[----:B------:R-:W-:Y:S02]  /*b1e0*/  ISETP.LT.OR P4, PT, R15, 0x51, P4 ;  /* 0x000000510f00780c */ /* 0x000fe40002781670 */
[----:B------:R-:W-:Y:S01]  /*b1f0*/  FSEL R154, R63, -INF , !P3 ;  /* 0xff8000003f9a7808 */ /* 0x000fe20005800000 */
[----:B------:R-:W-:Y:S01]  /*b200*/  MUFU.EX2 R36, R36 ;  /* 0x0000002400247308 */ /* 0x000fe20000000800 */
[----:B------:R-:W-:Y:S02]  /*b210*/  ISETP.GT.AND P3, PT, R19, 0x51, P2 ;  /* 0x000000511300780c */ /* 0x000fe40001764270 */
[----:B------:R-:W-:Y:S02]  /*b220*/  FMNMX.FTZ R37, R40, R35, !PT ;  /* 0x0000002328257209 */ /* 0x000fe40007810000 */
[----:B------:R-:W-:-:S02]  /*b230*/  FSEL R66, R66, -INF , !P4 ;  /* 0xff80000042427808 */ /* 0x000fc40006000000 */
[----:B------:R-:W-:Y:S01]  /*b240*/  ISETP.GT.AND P4, PT, R19, 0x58, P2 ;  /* 0x000000581300780c */ /* 0x000fe20001784270 */
[----:B------:R0:W-:Y:S01]  /*b250*/  MUFU.EX2 R35, R48 ;  /* 0x0000003000237308 */ /* 0x0001e20000000800 */
[C---:B------:R-:W-:Y:S02]  /*b260*/  ISETP.LT.OR P3, PT, R15.reuse, 0x52, P3 ;  /* 0x000000520f00780c */ /* 0x040fe40001f61670 */
[----:B------:R-:W-:Y:S02]  /*b270*/  FMNMX.FTZ R37, R62, R37, !PT ;  /* 0x000000253e257209 */ /* 0x000fe40007810000 */
[----:B------:R-:W-:Y:S02]  /*b280*/  ISETP.LT.OR P4, PT, R15, 0x59, P4 ;  /* 0x000000590f00780c */ /* 0x000fe40002781670 */
[----:B------:R-:W-:Y:S01]  /*b290*/  FSEL R44, R67, -INF , !P3 ;  /* 0xff800000432c7808 */ /* 0x000fe20005800000 */
[----:B------:R-:W-:Y:S01]  /*b2a0*/  MUFU.EX2 R18, R18 ;  /* 0x0000001200127308 */ /* 0x000fe20000000800 */
[----:B------:R-:W-:Y:S01]  /*b2b0*/  FMNMX.FTZ R37, R154, R37, !PT ;  /* 0x000000259a257209 */ /* 0x000fe20007810000 */
[----:B0-----:R-:W-:Y:S01]  /*b2c0*/  FFMA.FTZ R48, R120, R7, -R21 ;  /* 0x0000000778307223 */ /* 0x001fe20000010815 */
[----:B------:R-:W-:-:S02]  /*b2d0*/  ISETP.GT.AND P3, PT, R19, 0x59, P2 ;  /* 0x000000591300780c */ /* 0x000fc40001764270 */
[----:B------:R-:W-:Y:S02]  /*b2e0*/  FSEL R70, R70, -INF , !P4 ;  /* 0xff80000046467808 */ /* 0x000fe40006000000 */
[----:B------:R-:W-:Y:S01]  /*b2f0*/  FMNMX.FTZ R37, R66, R37, !PT ;  /* 0x0000002542257209 */ /* 0x000fe20007810000 */
[----:B------:R-:W-:Y:S01]  /*b300*/  MUFU.EX2 R22, R22 ;  /* 0x0000001600167308 */ /* 0x000fe20000000800 */
[----:B------:R-:W-:Y:S02]  /*b310*/  ISETP.GT.AND P4, PT, R19, 0x60, P2 ;  /* 0x000000601300780c */ /* 0x000fe40001784270 */
[C---:B------:R-:W-:Y:S02]  /*b320*/  ISETP.LT.OR P3, PT, R15.reuse, 0x5a, P3 ;  /* 0x0000005a0f00780c */ /* 0x040fe40001f61670 */
[----:B------:R-:W-:Y:S02]  /*b330*/  FMNMX.FTZ R39, R44, R37, !PT ;  /* 0x000000252c277209 */ /* 0x000fe40007810000 */
[----:B------:R-:W-:Y:S01]  /*b340*/  ISETP.LT.OR P4, PT, R15, 0x61, P4 ;  /* 0x000000610f00780c */ /* 0x000fe20002781670 */
[----:B------:R0:W-:Y:S01]  /*b350*/  MUFU.EX2 R37, R52 ;  /* 0x0000003400257308 */ /* 0x0001e20000000800 */
[----:B------:R-:W-:-:S02]  /*b360*/  FSEL R156, R71, -INF , !P3 ;  /* 0xff800000479c7808 */ /* 0x000fc40005800000 */
[C---:B------:R-:W-:Y:S02]  /*b370*/  ISETP.GT.AND P3, PT, R19.reuse, 0x61, P2 ;  /* 0x000000611300780c */ /* 0x040fe40001764270 */
[----:B------:R-:W-:Y:S02]  /*b380*/  FMNMX.FTZ R39, R70, R39, !PT ;  /* 0x0000002746277209 */ /* 0x000fe40007810000 */
[----:B------:R-:W-:Y:S01]  /*b390*/  FSEL R74, R74, -INF , !P4 ;  /* 0xff8000004a4a7808 */ /* 0x000fe20006000000 */
[----:B------:R-:W-:Y:S01]  /*b3a0*/  MUFU.EX2 R28, R28 ;  /* 0x0000001c001c7308 */ /* 0x000fe20000000800 */
[----:B------:R-:W-:Y:S01]  /*b3b0*/  ISETP.GT.AND P4, PT, R19, 0x68, P2 ;  /* 0x000000681300780c */ /* 0x000fe20001784270 */
[-CC-:B0-----:R-:W-:Y:S01]  /*b3c0*/  FFMA.FTZ R52, R122, R7.reuse, -R21.reuse ;  /* 0x000000077a347223 */ /* 0x181fe20000010815 */
[----:B------:R-:W-:Y:S01]  /*b3d0*/  ISETP.LT.OR P3, PT, R15, 0x62, P3 ;  /* 0x000000620f00780c */ /* 0x000fe20001f61670 */
[----:B------:R-:W-:Y:S01]  /*b3e0*/  FFMA.FTZ R122, R84, R7, -R21 ;  /* 0x00000007547a7223 */ /* 0x000fe20000010815 */
[----:B------:R-:W-:-:S02]  /*b3f0*/  FMNMX.FTZ R39, R156, R39, !PT ;  /* 0x000000279c277209 */ /* 0x000fc40007810000 */
[----:B------:R-:W-:Y:S01]  /*b400*/  ISETP.LT.OR P4, PT, R15, 0x69, P4 ;  /* 0x000000690f00780c */ /* 0x000fe20002781670 */
[----:B------:R-:W-:Y:S01]  /*b410*/  MUFU.EX2 R48, R48 ;  /* 0x0000003000307308 */ /* 0x000fe20000000800 */
[----:B------:R-:W-:Y:S02]  /*b420*/  FSEL R75, R75, -INF , !P3 ;  /* 0xff8000004b4b7808 */ /* 0x000fe40005800000 */
[C---:B------:R-:W-:Y:S02]  /*b430*/  ISETP.GT.AND P3, PT, R19.reuse, 0x69, P2 ;  /* 0x000000691300780c */ /* 0x040fe40001764270 */
[----:B------:R-:W-:Y:S01]  /*b440*/  FMNMX.FTZ R10, R74, R39, !PT ;  /* 0x000000274a0a7209 */ /* 0x000fe20007810000 */
[-CC-:B------:R-:W-:Y:S01]  /*b450*/  FFMA.FTZ R39, R56, R7.reuse, -R21.reuse ;  /* 0x0000000738277223 */ /* 0x180fe20000010815 */
[----:B------:R-:W-:Y:S01]  /*b460*/  FSEL R78, R78, -INF , !P4 ;  /* 0xff8000004e4e7808 */ /* 0x000fe20006000000 */
[-CC-:B------:R-:W-:Y:S01]  /*b470*/  FFMA.FTZ R56, R124, R7.reuse, -R21.reuse ;  /* 0x000000077c387223 */ /* 0x180fe20000010815 */
[----:B------:R-:W-:Y:S01]  /*b480*/  ISETP.GT.AND P4, PT, R19, 0x70, P2 ;  /* 0x000000701300780c */ /* 0x000fe20001784270 */
[----:B------:R-:W-:Y:S01]  /*b490*/  FFMA.FTZ R124, R72, R7, -R21 ;  /* 0x00000007487c7223 */ /* 0x000fe20000010815 */
[----:B------:R-:W-:Y:S01]  /*b4a0*/  ISETP.LT.OR P3, PT, R15, 0x6a, P3 ;  /* 0x0000006a0f00780c */ /* 0x000fe20001f61670 */
[----:B------:R-:W-:Y:S01]  /*b4b0*/  MUFU.EX2 R39, R39 ;  /* 0x0000002700277308 */ /* 0x000fe20000000800 */
[----:B------:R-:W-:-:S02]  /*b4c0*/  FMNMX.FTZ R41, R75, R10, !PT ;  /* 0x0000000a4b297209 */ /* 0x000fc40007810000 */
[----:B------:R-:W-:Y:S02]  /*b4d0*/  ISETP.LT.OR P4, PT, R15, 0x71, P4 ;  /* 0x000000710f00780c */ /* 0x000fe40002781670 */
[----:B------:R-:W-:Y:S02]  /*b4e0*/  FSEL R120, R79, -INF , !P3 ;  /* 0xff8000004f787808 */ /* 0x000fe40005800000 */
[C---:B------:R-:W-:Y:S01]  /*b4f0*/  ISETP.GT.AND P3, PT, R19.reuse, 0x71, P2 ;  /* 0x000000711300780c */ /* 0x040fe20001764270 */
[----:B------:R-:W0:Y:S01]  /*b500*/  MUFU.EX2 R52, R52 ;  /* 0x0000003400347308 */ /* 0x000e220000000800 */
[----:B------:R-:W-:Y:S02]  /*b510*/  FMNMX.FTZ R41, R78, R41, !PT ;  /* 0x000000294e297209 */ /* 0x000fe40007810000 */
[----:B------:R-:W-:Y:S02]  /*b520*/  FSEL R82, R82, -INF , !P4 ;  /* 0xff80000052527808 */ /* 0x000fe40006000000 */
[----:B------:R-:W-:-:S02]  /*b530*/  ISETP.GT.AND P4, PT, R19, 0x78, P2 ;  /* 0x000000781300780c */ /* 0x000fc40001784270 */
[----:B------:R-:W-:Y:S01]  /*b540*/  ISETP.LT.OR P3, PT, R15, 0x72, P3 ;  /* 0x000000720f00780c */ /* 0x000fe20001f61670 */
[----:B------:R-:W-:Y:S01]  /*b550*/  MUFU.EX2 R56, R56 ;  /* 0x0000003800387308 */ /* 0x000fe20000000800 */
[----:B------:R-:W-:Y:S02]  /*b560*/  FMNMX.FTZ R41, R120, R41, !PT ;  /* 0x0000002978297209 */ /* 0x000fe40007810000 */
[----:B------:R-:W-:Y:S02]  /*b570*/  ISETP.GT.AND P2, PT, R19, 0x79, P2 ;  /* 0x000000791300780c */ /* 0x000fe40001744270 */
[----:B------:R-:W-:Y:S02]  /*b580*/  ISETP.LT.OR P4, PT, R15, 0x79, P4 ;  /* 0x000000790f00780c */ /* 0x000fe40002781670 */
[----:B------:R-:W-:Y:S01]  /*b590*/  FSEL R83, R83, -INF , !P3 ;  /* 0xff80000053537808 */ /* 0x000fe20005800000 */
[----:B------:R-:W-:Y:S01]  /*b5a0*/  MUFU.EX2 R124, R124 ;  /* 0x0000007c007c7308 */ /* 0x000fe20000000800 */
[----:B------:R-:W-:Y:S01]  /*b5b0*/  FMNMX.FTZ R10, R82, R41, !PT ;  /* 0x00000029520a7209 */ /* 0x000fe20007810000 */
[-CC-:B------:R-:W-:Y:S01]  /*b5c0*/  FFMA.FTZ R41, R68, R7.reuse, -R21.reuse ;  /* 0x0000000744297223 */ /* 0x180fe20000010815 */
[----:B------:R-:W-:Y:S01]  /*b5d0*/  ISETP.LT.OR P2, PT, R15, 0x7a, P2 ;  /* 0x0000007a0f00780c */ /* 0x000fe20001741670 */
[-CC-:B------:R-:W-:Y:S01]  /*b5e0*/  FFMA.FTZ R15, R60, R7.reuse, -R21.reuse ;  /* 0x000000073c0f7223 */ /* 0x180fe20000010815 */
[----:B------:R-:W-:Y:S01]  /*b5f0*/  FSEL R86, R86, -INF , !P4 ;  /* 0xff80000056567808 */ /* 0x000fe20006000000 */
[-CC-:B------:R-:W-:Y:S01]  /*b600*/  FFMA.FTZ R60, R126, R7.reuse, -R21.reuse ;  /* 0x000000077e3c7223 */ /* 0x180fe20000010815 */
[----:B------:R-:W-:Y:S01]  /*b610*/  FMNMX.FTZ R19, R83, R10, !PT ;  /* 0x0000000a53137209 */ /* 0x000fe20007810000 */
[-CC-:B------:R-:W-:Y:S01]  /*b620*/  FFMA.FTZ R126, R76, R7.reuse, -R21.reuse ;  /* 0x000000074c7e7223 */ /* 0x180fe20000010815 */
[----:B------:R-:W-:Y:S01]  /*b630*/  FSEL R87, R87, -INF , !P2 ;  /* 0xff80000057577808 */ /* 0x000fe20005000000 */
[--C-:B------:R-:W-:Y:S01]  /*b640*/  FFMA.FTZ R68, R134, R7, -R21.reuse ;  /* 0x0000000786447223 */ /* 0x100fe20000010815 */
[----:B------:R-:W-:Y:S01]  /*b650*/  FMNMX.FTZ R10, R86, R19, !PT ;  /* 0x00000013560a7209 */ /* 0x000fe20007810000 */
[-CC-:B------:R-:W-:Y:S01]  /*b660*/  FFMA.FTZ R19, R64, R7.reuse, -R21.reuse ;  /* 0x0000000740137223 */ /* 0x180fe20000010815 */
[----:B------:R-:W-:Y:S01]  /*b670*/  FSEL R51, R6, RZ, P5 ;  /* 0x000000ff06337208 */ /* 0x000fe20002800000 */
[----:B------:R-:W-:Y:S01]  /*b680*/  FFMA.FTZ R64, R128, R7, -R21 ;  /* 0x0000000780407223 */ /* 0x000fe20000010815 */
[----:B------:R-:W-:Y:S01]  /*b690*/  FMNMX.FTZ R10, R87, R10, !PT ;  /* 0x0000000a570a7209 */ /* 0x000fe20007810000 */
[----:B------:R-:W1:Y:S01]  /*b6a0*/  MUFU.EX2 R15, R15 ;  /* 0x0000000f000f7308 */ /* 0x000e620000000800 */
[----:B0-----:R-:W-:Y:S01]  /*b6b0*/  F2FP.BF16.F32.PACK_AB R132, R52, R39 ;  /* 0x000000273484723e */ /* 0x001fe200000010ff */
[----:B------:R-:W-:-:S02]  /*b6c0*/  FADD.FTZ R8, -R51, R8 ;  /* 0x0000000833087221 */ /* 0x000fc40000010100 */
[----:B------:R-:W0:Y:S04]  /*b6d0*/  SHFL.BFLY PT, R43, R10, 0x2, 0x1f ;  /* 0x0c401f000a2b7f89 */ /* 0x000e2800000e0000 */
[----:B------:R-:W-:Y:S08]  /*b6e0*/  MUFU.EX2 R19, R19 ;  /* 0x0000001300137308 */ /* 0x000ff00000000800 */
[----:B------:R-:W2:Y:S01]  /*b6f0*/  MUFU.EX2 R60, R60 ;  /* 0x0000003c003c7308 */ /* 0x000ea20000000800 */
[----:B-1----:R-:W-:-:S07]  /*b700*/  F2FP.BF16.F32.PACK_AB R134, R56, R15 ;  /* 0x0000000f3886723e */ /* 0x002fce00000010ff */
[----:B------:R-:W-:Y:S01]  /*b710*/  MUFU.EX2 R41, R41 ;  /* 0x0000002900297308 */ /* 0x000fe20000000800 */
[----:B0-----:R-:W-:Y:S01]  /*b720*/  FMNMX.FTZ R49, R10, R43, !PT ;  /* 0x0000002b0a317209 */ /* 0x001fe20007810000 */
[----:B------:R-:W-:-:S06]  /*b730*/  FFMA.FTZ R43, R130, R7, -R21 ;  /* 0x00000007822b7223 */ /* 0x000fcc0000010815 */
[----:B------:R-:W0:Y:S01]  /*b740*/  MUFU.EX2 R64, R64 ;  /* 0x0000004000407308 */ /* 0x000e220000000800 */
[----:B------:R-:W1:Y:S01]  /*b750*/  SHFL.BFLY PT, R10, R49, 0x1, 0x1f ;  /* 0x0c201f00310a7f89 */ /* 0x000e6200000e0000 */
[----:B--2---:R-:W-:-:S06]  /*b760*/  F2FP.BF16.F32.PACK_AB R128, R60, R19 ;  /* 0x000000133c80723e */ /* 0x004fcc00000010ff */
[----:B------:R-:W-:Y:S08]  /*b770*/  MUFU.EX2 R43, R43 ;  /* 0x0000002b002b7308 */ /* 0x000ff00000000800 */
        /* <DEDUP_REMOVED lines=31> */
[-CC-:B------:R-:W-:Y:S01]  /*b970*/  FFMA.FTZ R133, R58, R7.reuse, -R51.reuse ;  /* 0x000000073a857223 */ /* 0x180fe20000010833 */
[C---:B------:R-:W-:Y:S01]  /*b980*/  FADD.FTZ R5, R23.reuse, R42 ;  /* 0x0000002a17057221 */ /* 0x040fe20000010000 */
[-CC-:B------:R-:W-:Y:S01]  /*b990*/  FFMA.FTZ R40, R40, R7.reuse, -R51.reuse ;  /* 0x0000000728287223 */ /* 0x180fe20000010833 */
[----:B------:R-:W-:Y:S01]  /*b9a0*/  F2FP.BF16.F32.PACK_AB R148, R23, R148 ;  /* 0x000000941794723e */ /* 0x000fe200000010ff */
[----:B------:R-:W-:Y:S01]  /*b9b0*/  FFMA.FTZ R135, R62, R7, -R51 ;  /* 0x000000073e877223 */ /* 0x000fe20000010833 */
[----:B------:R-:W-:Y:S01]  /*b9c0*/  FADD.FTZ R42, R150, R5 ;  /* 0x00000005962a7221 */ /* 0x000fe20000010000 */
[----:B------:R-:W-:Y:S01]  /*b9d0*/  MUFU.EX2 R151, R151 ;  /* 0x0000009700977308 */ /* 0x000fe20000000800 */
[----:B------:R-:W-:Y:S01]  /*b9e0*/  F2FP.BF16.F32.PACK_AB R140, R18, R31 ;  /* 0x0000001f128c723e */ /* 0x000fe200000010ff */
[-CC-:B------:R-:W-:Y:S01]  /*b9f0*/  FFMA.FTZ R129, R66, R7.reuse, -R51.reuse ;  /* 0x0000000742817223 */ /* 0x180fe20000010833 */
[----:B------:R-:W-:Y:S01]  /*ba00*/  FADD.FTZ R46, R25, R42 ;  /* 0x0000002a192e7221 */ /* 0x000fe20000010000 */
[----:B------:R-:W-:Y:S01]  /*ba10*/  FSEL R42, R10, RZ, P2 ;  /* 0x000000ff0a2a7208 */ /* 0x000fe20001000000 */
[----:B------:R-:W-:Y:S01]  /*ba20*/  FFMA.FTZ R44, R44, R7, -R51 ;  /* 0x000000072c2c7223 */ /* 0x000fe20000010833 */
[----:B------:R-:W-:Y:S01]  /*ba30*/  F2FP.BF16.F32.PACK_AB R146, R36, R29 ;  /* 0x0000001d2492723e */ /* 0x000fe200000010ff */
[----:B------:R-:W-:Y:S01]  /*ba40*/  FADD.FTZ R5, R27, R46 ;  /* 0x0000002e1b057221 */ /* 0x000fe20000010000 */
[----:B------:R-:W-:Y:S01]  /*ba50*/  MUFU.EX2 R26, R26 ;  /* 0x0000001a001a7308 */ /* 0x000fe20000000800 */
[----:B------:R-:W-:Y:S01]  /*ba60*/  FADD.FTZ R46, -R42, R11 ;  /* 0x0000000b2a2e7221 */ /* 0x000fe20000010100 */
[----:B------:R-:W-:Y:S01]  /*ba70*/  F2FP.BF16.F32.PACK_AB R142, R22, R33 ;  /* 0x00000021168e723e */ /* 0x000fe200000010ff */
[----:B------:R-:W-:Y:S01]  /*ba80*/  FADD.FTZ R50, R20, R5 ;  /* 0x0000000514327221 */ /* 0x000fe20000010000 */
[-CC-:B------:R-:W-:Y:S01]  /*ba90*/  FFMA.FTZ R131, R70, R7.reuse, -R51.reuse ;  /* 0x0000000746837223 */ /* 0x180fe20000010833 */
[-C--:B------:R-:W-:Y:S01]  /*baa0*/  FMUL.FTZ R11, R46, R7.reuse ;  /* 0x000000072e0b7220 */ /* 0x080fe20000410000 */
[-CC-:B------:R-:W-:Y:S01]  /*bab0*/  FFMA.FTZ R156, R156, R7.reuse, -R51.reuse ;  /* 0x000000079c9c7223 */ /* 0x180fe20000010833 */
[----:B------:R-:W-:Y:S01]  /*bac0*/  FADD.FTZ R5, R29, R50 ;  /* 0x000000321d057221 */ /* 0x000fe20000010000 */
[----:B------:R-:W-:Y:S01]  /*bad0*/  IMAD.U32 R50, RZ, RZ, UR6 ;  /* 0x00000006ff327e24 */ /* 0x000fe2000f8e00ff */
[----:B------:R-:W-:Y:S01]  /*bae0*/  MUFU.EX2 R145, R145 ;  /* 0x0000009100917308 */ /* 0x000fe20000000800 */
[----:B------:R-:W-:Y:S01]  /*baf0*/  FFMA.FTZ R125, R74, R7, -R51 ;  /* 0x000000074a7d7223 */ /* 0x000fe20000010833 */
[----:B------:R-:W-:Y:S01]  /*bb00*/  FADD.FTZ R46, R36, R5 ;  /* 0x00000005242e7221 */ /* 0x000fe20000010000 */
[----:B------:R-:W-:Y:S01]  /*bb10*/  F2FP.BF16.F32.PACK_AB R144, R20, R27 ;  /* 0x0000001b1490723e */ /* 0x000fe200000010ff */
[-CC-:B------:R-:W-:Y:S01]  /*bb20*/  FFMA.FTZ R75, R75, R7.reuse, -R51.reuse ;  /* 0x000000074b4b7223 */ /* 0x180fe20000010833 */
[----:B------:R-:W-:Y:S01]  /*bb30*/  @!P1 LEA R50, R50, UR38, 0x3 ;  /* 0x0000002632329c11 */ /* 0x000fe2000f8e18ff */
[----:B------:R-:W-:Y:S01]  /*bb40*/  FADD.FTZ R5, R31, R46 ;  /* 0x0000002e1f057221 */ /* 0x000fe20000010000 */
[-CC-:B------:R-:W-:Y:S01]  /*bb50*/  FFMA.FTZ R78, R78, R7.reuse, -R51.reuse ;  /* 0x000000074e4e7223 */ /* 0x180fe20000010833 */
[----:B------:R-:W0:Y:S01]  /*bb60*/  MUFU.EX2 R11, R11 ;  /* 0x0000000b000b7308 */ /* 0x000e220000000800 */
[----:B------:R-:W-:Y:S01]  /*bb70*/  FFMA.FTZ R82, R82, R7, -R51 ;  /* 0x0000000752527223 */ /* 0x000fe20000010833 */
[----:B------:R-:W-:Y:S01]  /*bb80*/  FADD.FTZ R46, R18, R5 ;  /* 0x00000005122e7221 */ /* 0x000fe20000010000 */
[----:B------:R-:W-:-:S02]  /*bb90*/  @!P1 VIADD R50, R50, 0x16860 ;  /* 0x0001686032329836 */ /* 0x000fc40000000000 */
[-CC-:B------:R-:W-:Y:S01]  /*bba0*/  FFMA.FTZ R83, R83, R7.reuse, -R51.reuse ;  /* 0x0000000753537223 */ /* 0x180fe20000010833 */
[----:B------:R-:W-:Y:S01]  /*bbb0*/  FFMA.FTZ R86, R86, R7, -R51 ;  /* 0x0000000756567223 */ /* 0x000fe20000010833 */
[----:B------:R-:W-:Y:S01]  /*bbc0*/  FADD.FTZ R5, R33, R46 ;  /* 0x0000002e21057221 */ /* 0x000fe20000010000 */
[----:B------:R-:W-:Y:S01]  /*bbd0*/  ISETP.GT.AND P2, PT, R9, UR37, PT ;  /* 0x0000002509007c0c */ /* 0x000fe2000bf44270 */
[----:B------:R-:W1:Y:S01]  /*bbe0*/  MUFU.EX2 R30, R30 ;  /* 0x0000001e001e7308 */ /* 0x000e620000000800 */
[----:B------:R-:W-:Y:S01]  /*bbf0*/  @!P1 PRMT R46, RZ, 0x654, R50 ;  /* 0x00000654ff2e9816 */ /* 0x000fe20000000032 */
[----:B------:R-:W-:Y:S01]  /*bc00*/  FADD.FTZ R50, R22, R5 ;  /* 0x0000000516327221 */ /* 0x000fe20000010000 */
[----:B------:R-:W-:Y:S01]  /*bc10*/  UMOV UR6, UR4 ;  /* 0x0000000400067c82 */ /* 0x000fe20008000000 */
[----:B------:R-:W-:Y:S01]  /*bc20*/  F2FP.BF16.F32.PACK_AB R150, R25, R150 ;  /* 0x000000961996723e */ /* 0x000fe200000010ff */
[----:B------:R2:W-:Y:S01]  /*bc30*/  @!P1 SYNCS.ARRIVE.TRANS64.RED.A1T0 RZ, [R46+URZ], RZ ;  /* 0x000000ff2eff99a7 */ /* 0x0005e2000810043f */
[----:B------:R-:W-:Y:S01]  /*bc40*/  FADD.FTZ R5, R35, R50 ;  /* 0x0000003223057221 */ /* 0x000fe20000010000 */
[----:B------:R-:W-:Y:S01]  /*bc50*/  F2FP.BF16.F32.PACK_AB R138, R48, R37 ;  /* 0x00000025308a723e */ /* 0x000fe200000010ff */
[----:B------:R-:W3:Y:S01]  /*bc60*/  MUFU.EX2 R147, R147 ;  /* 0x0000009300937308 */ /* 0x000ee20000000800 */
[-C--:B0-----:R-:W-:Y:S01]  /*bc70*/  FMUL.FTZ R90, R90, R11.reuse ;  /* 0x0000000b5a5a7220 */ /* 0x081fe20000410000 */
[----:B------:R-:W-:Y:S01]  /*bc80*/  FADD.FTZ R50, R28, R5 ;  /* 0x000000051c327221 */ /* 0x000fe20000010000 */
[-C--:B------:R-:W-:Y:S01]  /*bc90*/  FMUL.FTZ R91, R91, R11.reuse ;  /* 0x0000000b5b5b7220 */ /* 0x080fe20000410000 */
[----:B------:R-:W-:Y:S01]  /*bca0*/  FMUL.FTZ R94, R94, R11 ;  /* 0x0000000b5e5e7220 */ /* 0x000fe20000410000 */
[----:B--2---:R-:W-:Y:S01]  /*bcb0*/  FFMA.FTZ R46, R11, R4, R8 ;  /* 0x000000040b2e7223 */ /* 0x004fe20000010008 */
[----:B------:R-:W-:Y:S01]  /*bcc0*/  FADD.FTZ R53, R37, R50 ;  /* 0x0000003225357221 */ /* 0x000fe20000010000 */
[----:B------:R-:W-:Y:S01]  /*bcd0*/  FFMA.FTZ R4, R154, R7, -R51 ;  /* 0x000000079a047223 */ /* 0x000fe20000010833 */
[----:B------:R-:W0:Y:S01]  /*bce0*/  MUFU.EX2 R34, R34 ;  /* 0x0000002200227308 */ /* 0x000e220000000800 */
[C---:B------:R-:W-:Y:S01]  /*bcf0*/  FADD.FTZ R46, R149.reuse, R46 ;  /* 0x0000002e952e7221 */ /* 0x040fe20000010000 */
[----:B------:R-:W-:Y:S01]  /*bd00*/  FADD.FTZ R50, R48, R53 ;  /* 0x0000003530327221 */ /* 0x000fe20000010000 */
[----:B------:R-:W-:Y:S01]  /*bd10*/  F2FP.BF16.F32.PACK_AB R149, R149, R8 ;  /* 0x000000089595723e */ /* 0x000fe200000010ff */
        /* <DEDUP_REMOVED lines=11> */
[-C--:B------:R-:W-:Y:S01]  /*bdd0*/  FFMA.FTZ R46, R120, R7.reuse, -R51 ;  /* 0x00000007782e7223 */ /* 0x080fe20000010833 */
[----:B------:R-:W4:Y:S01]  /*bde0*/  MUFU.EX2 R38, R38 ;  /* 0x0000002600267308 */ /* 0x000f220000000800 */
[----:B-1----:R-:W-:Y:S01]  /*bdf0*/  FADD.FTZ R50, R30, R5 ;  /* 0x000000051e327221 */ /* 0x002fe20000010000 */
[----:B------:R-:W-:Y:S01]  /*be00*/  FADD.FTZ R54, R56, R53 ;  /* 0x0000003538367221 */ /* 0x000fe20000010000 */
[----:B------:R-:W-:Y:S01]  /*be10*/  FFMA.FTZ R51, R87, R7, -R51 ;  /* 0x0000000757337223 */ /* 0x000fe20000010833 */
[-C--:B------:R-:W-:Y:S01]  /*be20*/  FMUL.FTZ R103, R103, R11.reuse ;  /* 0x0000000b67677220 */ /* 0x080fe20000410000 */
[----:B---3--:R-:W-:Y:S01]  /*be30*/  FADD.FTZ R5, R147, R50 ;  /* 0x0000003293057221 */ /* 0x008fe20000010000 */
[----:B------:R-:W-:Y:S01]  /*be40*/  FADD.FTZ R53, R19, R54 ;  /* 0x0000003613357221 */ /* 0x000fe20000010000 */
[-C--:B------:R-:W-:Y:S01]  /*be50*/  FMUL.FTZ R106, R106, R11.reuse ;  /* 0x0000000b6a6a7220 */ /* 0x080fe20000410000 */
[----:B------:R-:W1:Y:S01]  /*be60*/  MUFU.EX2 R143, R143 ;  /* 0x0000008f008f7308 */ /* 0x000e620000000800 */
[----:B0-----:R-:W-:Y:S01]  /*be70*/  FADD.FTZ R50, R34, R5 ;  /* 0x0000000522327221 */ /* 0x001fe20000010000 */
[----:B------:R-:W-:Y:S01]  /*be80*/  FADD.FTZ R54, R60, R53 ;  /* 0x000000353c367221 */ /* 0x000fe20000010000 */
[-C--:B------:R-:W-:Y:S01]  /*be90*/  FMUL.FTZ R107, R107, R11.reuse ;  /* 0x0000000b6b6b7220 */ /* 0x080fe20000410000 */
[-C--:B------:R-:W-:Y:S01]  /*bea0*/  FMUL.FTZ R110, R110, R11.reuse ;  /* 0x0000000b6e6e7220 */ /* 0x080fe20000410000 */
[----:B--2---:R-:W-:Y:S01]  /*beb0*/  FADD.FTZ R5, R141, R50 ;  /* 0x000000328d057221 */ /* 0x004fe20000010000 */
[----:B------:R-:W-:Y:S01]  /*bec0*/  FADD.FTZ R23, R41, R54 ;  /* 0x0000003629177221 */ /* 0x000fe20000010000 */
[-C--:B------:R-:W-:Y:S01]  /*bed0*/  FMUL.FTZ R111, R111, R11.reuse ;  /* 0x0000000b6f6f7220 */ /* 0x080fe20000410000 */
[----:B------:R-:W0:Y:S01]  /*bee0*/  MUFU.EX2 R24, R24 ;  /* 0x0000001800187308 */ /* 0x000e220000000800 */
[----:B----4-:R-:W-:Y:S01]  /*bef0*/  FADD.FTZ R50, R38, R5 ;  /* 0x0000000526327221 */ /* 0x010fe20000010000 */
[----:B------:R-:W-:Y:S01]  /*bf00*/  FADD.FTZ R23, R64, R23 ;  /* 0x0000001740177221 */ /* 0x000fe20000010000 */
[-C--:B------:R-:W-:Y:S01]  /*bf10*/  FMUL.FTZ R114, R114, R11.reuse ;  /* 0x0000000b72727220 */ /* 0x080fe20000410000 */
[-C--:B------:R-:W-:Y:S01]  /*bf20*/  FMUL.FTZ R115, R115, R11.reuse ;  /* 0x0000000b73737220 */ /* 0x080fe20000410000 */
[-C--:B------:R-:W-:Y:S01]  /*bf30*/  FMUL.FTZ R118, R118, R11.reuse ;  /* 0x0000000b76767220 */ /* 0x080fe20000410000 */
[----:B------:R-:W-:Y:S01]  /*bf40*/  FADD.FTZ R36, R124, R23 ;  /* 0x000000177c247221 */ /* 0x000fe20000010000 */
[----:B------:R-:W-:Y:S01]  /*bf50*/  FMUL.FTZ R119, R119, R11 ;  /* 0x0000000b77777220 */ /* 0x000fe20000410000 */
[----:B------:R-:W2:Y:S01]  /*bf60*/  MUFU.EX2 R137, R137 ;  /* 0x0000008900897308 */ /* 0x000ea20000000800 */
[----:B-1----:R-:W-:Y:S01]  /*bf70*/  FADD.FTZ R5, R143, R50 ;  /* 0x000000328f057221 */ /* 0x002fe20000010000 */
[C---:B------:R-:W-:Y:S01]  /*bf80*/  FADD.FTZ R23, R43.reuse, R36 ;  /* 0x000000242b177221 */ /* 0x040fe20000010000 */
[----:B------:R-:W-:Y:S01]  /*bf90*/  F2FP.BF16.F32.PACK_AB R124, R43, R124 ;  /* 0x0000007c2b7c723e */ /* 0x000fe200000010ff */
[-C--:B------:R-:W-:Y:S01]  /*bfa0*/  FMUL.FTZ R88, R88, R21.reuse ;  /* 0x0000001558587220 */ /* 0x080fe20000410000 */
[-C--:B------:R-:W-:Y:S01]  /*bfb0*/  FMUL.FTZ R89, R89, R21.reuse ;  /* 0x0000001559597220 */ /* 0x080fe20000410000 */
[----:B------:R-:W-:Y:S01]  /*bfc0*/  FADD.FTZ R22, R126, R23 ;  /* 0x000000177e167221 */ /* 0x000fe20000010000 */
[C---:B------:R-:W-:Y:S01]  /*bfd0*/  F2FP.BF16.F32.PACK_AB R126, R45.reuse, R126 ;  /* 0x0000007e2d7e723e */ /* 0x040fe200000010ff */
[----:B------:R-:W1:Y:S01]  /*bfe0*/  MUFU.EX2 R32, R32 ;  /* 0x0000002000207308 */ /* 0x000e620000000800 */
[----:B0-----:R-:W-:Y:S01]  /*bff0*/  FADD.FTZ R50, R24, R5 ;  /* 0x0000000518327221 */ /* 0x001fe20000010000 */
[----:B------:R-:W-:Y:S01]  /*c000*/  FADD.FTZ R22, R45, R22 ;  /* 0x000000162d167221 */ /* 0x000fe20000010000 */
[-C--:B------:R-:W-:Y:S01]  /*c010*/  FMUL.FTZ R92, R92, R21.reuse ;  /* 0x000000155c5c7220 */ /* 0x080fe20000410000 */
[-C--:B------:R-:W-:Y:S01]  /*c020*/  FMUL.FTZ R93, R93, R21.reuse ;  /* 0x000000155d5d7220 */ /* 0x080fe20000410000 */
[-C--:B------:R-:W-:Y:S01]  /*c030*/  FMUL.FTZ R96, R96, R21.reuse ;  /* 0x0000001560607220 */ /* 0x080fe20000410000 */
[----:B------:R-:W-:Y:S01]  /*c040*/  FADD.FTZ R15, R47, R22 ;  /* 0x000000162f0f7221 */ /* 0x000fe20000010000 */
        /* <DEDUP_REMOVED lines=18> */
[----:B0-----:R-:W-:Y:S01]  /*c170*/  FADD.FTZ R5, R139, R18 ;  /* 0x000000128b057221 */ /* 0x001fe20000010000 */
[----:B------:R-:W-:Y:S01]  /*c180*/  F2FP.BF16.F32.PACK_AB R145, R30, R145 ;  /* 0x000000911e91723e */ /* 0x000fe200000010ff */
[----:B------:R-:W-:Y:S01]  /*c190*/  IMAD.MOV.U32 R8, RZ, RZ, R6 ;  /* 0x000000ffff087224 */ /* 0x000fe200078e0006 */
[----:B------:R-:W-:Y:S01]  /*c1a0*/  F2FP.BF16.F32.PACK_AB R147, R34, R147 ;  /* 0x000000932293723e */ /* 0x000fe200000010ff */
[----:B------:R-:W-:Y:S01]  /*c1b0*/  IMAD.MOV.U32 R11, RZ, RZ, R10 ;  /* 0x000000ffff0b7224 */ /* 0x000fe200078e000a */
[----:B------:R-:W-:-:S02]  /*c1c0*/  F2FP.BF16.F32.PACK_AB R141, R38, R141 ;  /* 0x0000008d268d723e */ /* 0x000fc400000010ff */
[----:B------:R-:W0:Y:S01]  /*c1d0*/  MUFU.EX2 R40, R40 ;  /* 0x0000002800287308 */ /* 0x000e220000000800 */
[----:B--2---:R-:W-:Y:S01]  /*c1e0*/  FADD.FTZ R18, R42, R5 ;  /* 0x000000052a127221 */ /* 0x004fe20000010000 */
[----:B------:R-:W-:Y:S02]  /*c1f0*/  F2FP.BF16.F32.PACK_AB R143, R24, R143 ;  /* 0x0000008f188f723e */ /* 0x000fe400000010ff */
[----:B------:R-:W-:Y:S02]  /*c200*/  F2FP.BF16.F32.PACK_AB R137, R32, R137 ;  /* 0x000000892089723e */ /* 0x000fe400000010ff */
[----:B------:R-:W-:Y:S02]  /*c210*/  F2FP.BF16.F32.PACK_AB R139, R42, R139 ;  /* 0x0000008b2a8b723e */ /* 0x000fe400000010ff */
        /* <DEDUP_REMOVED lines=41> */
[----:B0-----:R-:W-:Y:S01]  /*c4b0*/  FADD.FTZ R18, R123, R18 ;  /* 0x000000127b127221 */ /* 0x001fe20000010000 */
[C---:B--2---:R-:W-:Y:S01]  /*c4c0*/  FADD.FTZ R5, R49.reuse, R22 ;  /* 0x0000001631057221 */ /* 0x044fe20000010000 */
[----:B------:R-:W-:Y:S02]  /*c4d0*/  F2FP.BF16.F32.PACK_AB R122, R49, R122 ;  /* 0x0000007a317a723e */ /* 0x000fe400000010ff */
[C---:B-1----:R-:W-:Y:S01]  /*c4e0*/  FADD.FTZ R4, R51.reuse, R18 ;  /* 0x0000001233047221 */ /* 0x042fe20000010000 */
[----:B------:R-:W-:Y:S01]  /*c4f0*/  F2FP.BF16.F32.PACK_AB R123, R51, R123 ;  /* 0x0000007b337b723e */ /* 0x000fe200000010ff */
[----:B------:R-:W-:Y:S06]  /*c500*/  @P2 BRA `(.L_x_13026) ;  /* 0xffffffd000cc2947 */ /* 0x000fec000383ffff */
.L_x_13009:
[----:B------:R-:W-:Y:S06]  /*c510*/  BAR.ARV 0x8, 0x200 ;  /* 0x0208000000007b1d */ /* 0x000fec0000002000 */
[----:B------:R-:W-:Y:S05]  /*c520*/  @!P0 BRA `(.L_x_13027) ;  /* 0x0000000000048947 */ /* 0x000fea0003800000 */
[----:B------:R-:W-:Y:S01]  /*c530*/  BPT.TRAP 0x1 ;  /* 0x000000040000795c */ /* 0x000fe20000300000 */
.L_x_13027:
[----:B------:R-:W-:Y:S01]  /*c540*/  ULEA UR7, UR4, UR38, 0x3 ;  /* 0x0000002604077291 */ /* 0x000fe2000f8e183f */
[----:B------:R-:W-:-:S05]  /*c550*/  IMAD.U32 R0, RZ, RZ, UR5 ;  /* 0x00000005ff007e24 */ /* 0x000fca000f8e00ff */
[----:B------:R-:W-:-:S04]  /*c560*/  SHF.L.U32 R0, R0, 0x1f, RZ ;  /* 0x0000001f00007819 */ /* 0x000fc800000006ff */
[----:B------:R0:W1:Y:S01]  /*c570*/  SYNCS.PHASECHK.TRANS64.TRYWAIT P2, [UR7+0x16850], R0 ;  /* 0x01685000ff0075a7 */ /* 0x0000620008040147 */
[----:B------:R-:W-:Y:S05]  /*c580*/  @!P0 BRA `(.L_x_13028) ;  /* 0x0000000000048947 */ /* 0x000fea0003800000 */
[----:B------:R-:W-:Y:S01]  /*c590*/  BPT.TRAP 0x1 ;  /* 0x000000040000795c */ /* 0x000fe20000300000 */
.L_x_13028:
[----:B-1----:R-:W-:Y:S05]  /*c5a0*/  @P2 BRA `(.L_x_13029) ;  /* 0x0000000000082947 */ /* 0x002fea0003800000 */
[----:B------:R-:W1:Y:S02]  /*c5b0*/  SYNCS.PHASECHK.TRANS64.TRYWAIT P0, [UR7+0x16850], R0 ;  /* 0x01685000ff0075a7 */ /* 0x000e640008000147 */
[----:B-1----:R-:W-:Y:S05]  /*c5c0*/  @!P0 BRA `(.L_x_13030) ;  /* 0x00000054007c8947 */ /* 0x002fea0003800000 */
.L_x_13029:
        /* <DEDUP_REMOVED lines=8> */
[----:B------:R-:W-:Y:S02]  /*c650*/  @!P1 VIADD R13, R13, 0x16860 ;  /* 0x000168600d0d9836 */ /* 0x000fe40000000000 */
[----:B------:R-:W-:Y:S01]  /*c660*/  IMAD.MOV.U32 R11, RZ, RZ, RZ ;  /* 0x000000ffff0b7224 */ /* 0x000fe200078e00ff */
[----:B------:R-:W-:-:S02]  /*c670*/  ULEA UR4, UR4, UR38, 0xa ;  /* 0x0000002604047291 */ /* 0x000fc4000f8e503f */
[----:B------:R-:W-:Y:S02]  /*c680*/  @!P1 PRMT R13, RZ, 0x654, R13 ;  /* 0x00000654ff0d9816 */ /* 0x000fe4000000000d */
[----:B------:R-:W-:-:S03]  /*c690*/  UIADD3 UR6, UR4, 0x80, URZ ;  /* 0x0000008004067890 */ /* 0x000fc6000fffe03f */
[----:B------:R-:W-:Y:S02]  /*c6a0*/  UMOV UR10, UR4 ;  /* 0x00000004000a7c82 */ /* 0x000fe40008000000 */
[----:B------:R-:W-:Y:S01]  /*c6b0*/  HGMMA.64x64x16.F32.BF16 R88, R148, gdesc[UR8].tnspB, R88, gsb0 ;  /* 0x40e0000894587df0 */ /* 0x000fe20008001858 */
        /* <DEDUP_REMOVED lines=12> */
[----:B------:R-:W-:-:S04]  /*c780*/  FSETP.NE.FTZ.AND P0, PT, R14, RZ, PT ;  /* 0x000000ff0e00720b */ /* 0x000fc80003f15000 */
        /* <DEDUP_REMOVED lines=8> */
[----:B------:R-:W-:Y:S01]  /*c810*/  PLOP3.LUT P0, PT, PT, PT, PT, 0x8, 0x0 ;  /* 0x000000000000781c */ /* 0x000fe20003f0e170 */
[----:B------:R-:W-:Y:S02]  /*c820*/  WARPGROUP.DEPBAR.LE gsb0, 0x0 ;  /* 0x00008000000079c5 */ /* 0x000fe40000010000 */
[----:B------:R-:W-:Y:S01]  /*c830*/  WARPGROUP.ARRIVE ;  /* 0x00000000000079c5 */ /* 0x000fe20000000000 */
[----:B------:R-:W0:Y:S01]  /*c840*/  @P2 MUFU.RCP R11, R15 ;  /* 0x0000000f000b2308 */ /* 0x000e220000001000 */
[----:B-1----:R-:W-:-:S04]  /*c850*/  @P2 FMUL.FTZ R7, R12, 0.69314718246459960938 ;  /* 0x3f3172180c072820 */ /* 0x002fc80000410000 */
[----:B------:R-:W-:Y:S01]  /*c860*/  HGMMA.64x64x16.F32.BF16 R88, R144, gdesc[UR8].tnspB, R88, gsb0 ;  /* 0x40e0000890587df0 */ /* 0x000fe20008001858 */
[----:B------:R-:W-:Y:S01]  /*c870*/  UMOV UR10, UR6 ;  /* 0x00000006000a7c82 */ /* 0x000fe20008000000 */
[----:B------:R-:W-:Y:S01]  /*c880*/  UMOV UR11, 0x40000040 ;  /* 0x40000040000b7882 */ /* 0x000fe20000000000 */
[----:B------:R-:W-:Y:S01]  /*c890*/  UIADD3 UR6, UR4, 0x180, URZ ;  /* 0x0000018004067890 */ /* 0x000fe2000fffe03f */
[----:B------:R-:W-:Y:S01]  /*c8a0*/  @P2 FFMA.FTZ R0, R16, R10, R7 ;  /* 0x0000000a10002223 */ /* 0x000fe20000010007 */
[----:B------:R-:W-:Y:S02]  /*c8b0*/  WARPGROUP.DEPBAR.LE gsb0, 0x0 ;  /* 0x00008000000079c5 */ /* 0x000fe40000010000 */
[----:B------:R-:W-:-:S06]  /*c8c0*/  WARPGROUP.ARRIVE ;  /* 0x00000000000079c5 */ /* 0x000fcc0000000000 */
[----:B------:R-:W-:Y:S01]  /*c8d0*/  HGMMA.64x64x16.F32.BF16 R88, R140, gdesc[UR8].tnspB, R88, gsb0 ;  /* 0x40e000088c587df0 */ /* 0x000fe20008001858 */
[----:B------:R-:W-:Y:S01]  /*c8e0*/  UMOV UR10, UR6 ;  /* 0x00000006000a7c82 */ /* 0x000fe20008000000 */
[----:B------:R-:W-:Y:S01]  /*c8f0*/  UMOV UR11, 0x40000040 ;  /* 0x40000040000b7882 */ /* 0x000fe20000000000 */
[----:B------:R-:W-:Y:S01]  /*c900*/  UIADD3 UR6, UR4, 0x200, URZ ;  /* 0x0000020004067890 */ /* 0x000fe2000fffe03f */
        /* <DEDUP_REMOVED lines=11> */
[----:B------:R-:W-:Y:S02]  /*c9c0*/  UIADD3 UR6, UR4, 0x300, URZ ;  /* 0x0000030004067890 */ /* 0x000fe4000fffe03f */
[----:B------:R-:W-:Y:S01]  /*c9d0*/  UIADD3 UR4, UR4, 0x380, URZ ;  /* 0x0000038004047890 */ /* 0x000fe2000fffe03f */
[----:B------:R-:W-:Y:S02]  /*c9e0*/  WARPGROUP.DEPBAR.LE gsb0, 0x0 ;  /* 0x00008000000079c5 */ /* 0x000fe40000010000 */
[----:B------:R-:W-:-:S06]  /*c9f0*/  WARPGROUP.ARRIVE ;  /* 0x00000000000079c5 */ /* 0x000fcc0000000000 */
[----:B------:R-:W-:Y:S01]  /*ca00*/  HGMMA.64x64x16.F32.BF16 R88, R128, gdesc[UR8].tnspB, R88, gsb0 ;  /* 0x40e0000880587df0 */ /* 0x000fe20008001858 */
[----:B------:R-:W-:Y:S01]  /*ca10*/  UMOV UR10, UR6 ;  /* 0x00000006000a7c82 */ /* 0x000fe20008000000 */
[----:B------:R-:W-:Y:S01]  /*ca20*/  UMOV UR11, 0x40000040 ;  /* 0x40000040000b7882 */ /* 0x000fe20000000000 */
[----:B------:R-:W-:Y:S02]  /*ca30*/  WARPGROUP.DEPBAR.LE gsb0, 0x0 ;  /* 0x00008000000079c5 */ /* 0x000fe40000010000 */
[----:B------:R-:W-:-:S06]  /*ca40*/  WARPGROUP.ARRIVE ;  /* 0x00000000000079c5 */ /* 0x000fcc0000000000 */
[----:B------:R-:W-:Y:S01]  /*ca50*/  HGMMA.64x64x16.F32.BF16 R88, R124, gdesc[UR8].tnspB, R88, gsb0 ;  /* 0x40e000087c587df0 */ /* 0x000fe20008001858 */
[----:B------:R-:W-:Y:S01]  /*ca60*/  UMOV UR10, UR4 ;  /* 0x00000004000a7c82 */ /* 0x000fe20008000000 */
[----:B------:R-:W-:Y:S01]  /*ca70*/  UMOV UR11, 0x40000040 ;  /* 0x40000040000b7882 */ /* 0x000fe20000000000 */
[----:B------:R-:W-:Y:S02]  /*ca80*/  WARPGROUP.DEPBAR.LE gsb0, 0x0 ;  /* 0x00008000000079c5 */ /* 0x000fe40000010000 */
[----:B------:R-:W-:-:S06]  /*ca90*/  WARPGROUP.ARRIVE ;  /* 0x00000000000079c5 */ /* 0x000fcc0000000000 */
[----:B------:R-:W-:Y:S03]  /*caa0*/  HGMMA.64x64x16.F32.BF16 R88, R120, gdesc[UR8].tnspB, R88, gsb0 ;  /* 0x40e0000878587df0 */ /* 0x000fe60008001858 */
        /* <DEDUP_REMOVED lines=34> */
.L_x_12960:
[----:B------:R-:W-:Y:S05]  /*ccd0*/  @P0 BRA `(.L_x_13031) ;  /* 0x0000000c00c80947 */ /* 0x000fea0003800000 */
[----:B------:R-:W-:Y:S01]  /*cce0*/  VIADD R2, R2, 0xffffff80 ;  /* 0xffffff8002027836 */ /* 0x000fe20000000000 */
[----:B------:R-:W0:Y:S01]  /*ccf0*/  LDC R17, c[0x0][0xbe8] ;  /* 0x0002fa00ff117b82 */ /* 0x000e220000000800 */
[----:B------:R-:W1:Y:S01]  /*cd00*/  S2R R19, SR_CTAID.X ;  /* 0x0000000000137919 */ /* 0x000e620000002500 */
[----:B------:R-:W-:Y:S02]  /*cd10*/  USHF.R.S32.HI UR7, URZ, 0x1f, UR36 ;  /* 0x0000001f3f077899 */ /* 0x000fe40008011424 */
[----:B------:R-:W-:Y:S01]  /*cd20*/  IMAD R16, RZ, RZ, -UR36 ;  /* 0x80000024ff107e24 */ /* 0x000fe2000f8e02ff */
[----:B------:R-:W-:Y:S01]  /*cd30*/  SHF.R.S32.HI R5, RZ, 0x1f, R2 ;  /* 0x0000001fff057819 */ /* 0x000fe20000011402 */
[----:B------:R-:W-:Y:S01]  /*cd40*/  ULDC.64 UR8, c[0x0][0xbd0] ;  /* 0x0002f40000087ab9 */ /* 0x000fe20000000a00 */
[----:B------:R-:W-:Y:S01]  /*cd50*/  BSSY B0, `(.L_x_13032) ;  /* 0x00000b6000007945 */ /* 0x000fe20003800000 */
[----:B------:R-:W-:Y:S01]  /*cd60*/  UIMAD UR6, UR7, UR8, URZ ;  /* 0x00000008070672a4 */ /* 0x000fe2000f8e023f */
[CC--:B------:R-:W-:Y:S01]  /*cd70*/  LEA.HI R4, R5.reuse, R2.reuse, RZ, 0x7 ;  /* 0x0000000205047211 */ /* 0x0c0fe200078f38ff */
[----:B------:R-:W2:Y:S01]  /*cd80*/  S2UR UR12, SR_CTAID.Z ;  /* 0x00000000000c79c3 */ /* 0x000ea20000002700 */
[----:B------:R-:W-:Y:S01]  /*cd90*/  LEA.HI R8, R5, R2, RZ, 0x2 ;  /* 0x0000000205087211 */ /* 0x000fe200078f10ff */
[----:B------:R-:W-:Y:S01]  /*cda0*/  UIMAD.WIDE.U32 UR4, UR36, UR8, URZ ;  /* 0x00000008240472a5 */ /* 0x000fe2000f8e003f */
[----:B------:R-:W-:Y:S01]  /*cdb0*/  LOP3.LUT R7, R4, 0xffffff80, RZ, 0xc0, !PT ;  /* 0xffffff8004077812 */ /* 0x000fe200078ec0ff */
[----:B------:R-:W-:Y:S01]  /*cdc0*/  UIMAD UR6, UR36, UR9, UR6 ;  /* 0x00000009240672a4 */ /* 0x000fe2000f8e0206 */
[----:B------:R-:W-:-:S02]  /*cdd0*/  SHF.R.S32.HI R4, RZ, 0x7, R4 ;  /* 0x00000007ff047819 */ /* 0x000fc40000011404 */
[----:B------:R-:W-:Y:S01]  /*cde0*/  LOP3.LUT R13, R8, 0xfffffffc, RZ, 0xc0, !PT ;  /* 0xfffffffc080d7812 */ /* 0x000fe200078ec0ff */
[----:B------:R-:W-:Y:S01]  /*cdf0*/  IMAD.IADD R22, R2, 0x1, -R7 ;  /* 0x0000000102167824 */ /* 0x000fe200078e0a07 */
[----:B------:R-:W3:Y:S01]  /*ce00*/  S2UR UR11, SR_CTAID.Y ;  /* 0x00000000000b79c3 */ /* 0x000ee20000002600 */
[----:B------:R-:W-:Y:S01]  /*ce10*/  IMAD.HI R5, R4, 0x55555556, RZ ;  /* 0x5555555604057827 */ /* 0x000fe200078e02ff */
[----:B------:R-:W-:Y:S02]  /*ce20*/  UIADD3 UR6, UR5, UR6, URZ ;  /* 0x0000000605067290 */ /* 0x000fe4000fffe03f */
[----:B------:R-:W-:Y:S01]  /*ce30*/  SHF.R.S32.HI R9, RZ, 0x1f, R22 ;  /* 0x0000001fff097819 */ /* 0x000fe20000011416 */
[----:B------:R-:W-:-:S03]  /*ce40*/  IMAD.IADD R13, R2, 0x1, -R13 ;  /* 0x00000001020d7824 */ /* 0x000fc600078e0a0d */
[----:B------:R-:W-:Y:S01]  /*ce50*/  BAR.SYNC.DEFER_BLOCKING 0x1, 0x180 ;  /* 0x0046000000007b1d */ /* 0x000fe20000010000 */
[----:B0-----:R-:W-:Y:S02]  /*ce60*/  ISETP.NE.AND P0, PT, R17, 0x1, PT ;  /* 0x000000011100780c */ /* 0x001fe40003f05270 */
[----:B------:R-:W-:Y:S02]  /*ce70*/  LEA.HI R23, R9, R22, RZ, 0x2 ;  /* 0x0000001609177211 */ /* 0x000fe400078f10ff */
[----:B------:R-:W-:-:S03]  /*ce80*/  LEA.HI R5, R5, R5, RZ, 0x1 ;  /* 0x0000000505057211 */ /* 0x000fc600078f08ff */
[----:B------:R-:W3:Y:S01]  /*ce90*/  LDC R21, c[0x0][0xc50] ;  /* 0x00031400ff157b82 */ /* 0x000ee20000000800 */
[--C-:B------:R-:W-:Y:S01]  /*cea0*/  SHF.R.S32.HI R6, RZ, 0x2, R23.reuse ;  /* 0x00000002ff067819 */ /* 0x100fe20000011417 */
[----:B------:R-:W-:Y:S01]  /*ceb0*/  ULDC.64 UR8, c[0x0][0xb38] ;  /* 0x0002ce0000087ab9 */ /* 0x000fe20000000a00 */
[----:B------:R-:W-:Y:S01]  /*cec0*/  SHF.R.S32.HI R7, RZ, 0x1f, R23 ;  /* 0x0000001fff077819 */ /* 0x000fe20000011417 */
[----:B--2---:R-:W-:Y:S01]  /*ced0*/  USHF.R.S32.HI UR10, URZ, 0x1f, UR12 ;  /* 0x0000001f3f0a7899 */ /* 0x004fe2000801140c */
[----:B------:R-:W-:Y:S01]  /*cee0*/  LEA.HI R9, R9, R22, RZ, 0x5 ;  /* 0x0000001609097211 */ /* 0x000fe200078f28ff */
[----:B------:R-:W-:Y:S01]  /*cef0*/  UIMAD UR7, UR7, UR8, URZ ;  /* 0x00000008070772a4 */ /* 0x000fe2000f8e023f */
[----:B------:R-:W-:Y:S01]  /*cf00*/  LEA.HI R7, R7, R6, RZ, 0x3 ;  /* 0x0000000607077211 */ /* 0x000fe200078f18ff */
[----:B------:R-:W0:Y:S01]  /*cf10*/  LDC.64 R14, c[0x0][0xb40] ;  /* 0x0002d000ff0e7b82 */ /* 0x000e220000000a00 */
[----:B------:R-:W-:Y:S02]  /*cf20*/  SHF.R.S32.HI R9, RZ, 0x5, R9 ;  /* 0x00000005ff097819 */ /* 0x000fe40000011409 */
[----:B------:R-:W-:Y:S01]  /*cf30*/  LOP3.LUT R11, R7, 0xfffffff8, RZ, 0xc0, !PT ;  /* 0xfffffff8070b7812 */ /* 0x000fe200078ec0ff */
[----:B------:R-:W-:Y:S01]  /*cf40*/  IMAD R7, R5, -0x3, R4 ;  /* 0xfffffffd05077824 */ /* 0x000fe200078e0204 */
[----:B------:R-:W-:Y:S01]  /*cf50*/  LEA.HI R4, R13, R13, RZ, 0x1 ;  /* 0x0000000d0d047211 */ /* 0x000fe200078f08ff */
[----:B------:R-:W-:Y:S01]  /*cf60*/  IMAD.U32 R5, RZ, RZ, UR5 ;  /* 0x00000005ff057e24 */ /* 0x000fe2000f8e00ff */
[----:B------:R-:W-:Y:S01]  /*cf70*/  LOP3.LUT R23, R23, 0x7ffffffc, RZ, 0xc0, !PT ;  /* 0x7ffffffc17177812 */ /* 0x000fe200078ec0ff */
[----:B------:R-:W-:Y:S01]  /*cf80*/  IMAD.IADD R2, R6, 0x1, -R11 ;  /* 0x0000000106027824 */ /* 0x000fe200078e0a0b */
[----:B------:R-:W-:Y:S01]  /*cf90*/  LOP3.LUT R4, R4, 0x1ffffffe, RZ, 0xc0, !PT ;  /* 0x1ffffffe04047812 */ /* 0x000fe200078ec0ff */
[----:B------:R-:W2:Y:S01]  /*cfa0*/  LDC.64 R10, c[0x0][0xbd8] ;  /* 0x0002f600ff0a7b82 */ /* 0x000ea20000000a00 */
[----:B------:R-:W-:Y:S01]  /*cfb0*/  IMAD.U32 R5, RZ, RZ, UR6 ;  /* 0x00000006ff057e24 */ /* 0x000fe2000f8e00ff */
[----:B------:R-:W-:Y:S01]  /*cfc0*/  UIMAD UR6, UR36, UR9, UR7 ;  /* 0x00000009240672a4 */ /* 0x000fe2000f8e0207 */
[----:B------:R-:W-:-:S02]  /*cfd0*/  IMAD R2, R9, 0x10, R2 ;  /* 0x0000001009027824 */ /* 0x000fc400078e0202 */
[----:B------:R-:W-:Y:S02]  /*cfe0*/  IMAD.IADD R25, R13, 0x1, -R4 ;  /* 0x000000010d197824 */ /* 0x000fe400078e0a04 */
[----:B------:R-:W-:Y:S01]  /*cff0*/  IMAD R2, R7, 0x40, R2 ;  /* 0x0000004007027824 */ /* 0x000fe200078e0202 */
[----:B------:R-:W4:Y:S01]  /*d000*/  @P0 LDC R9, c[0x0][0xbec] ;  /* 0x0002fb00ff090b82 */ /* 0x000f220000000800 */
[----:B------:R-:W-:Y:S01]  /*d010*/  IMAD.U32 R4, RZ, RZ, UR4 ;  /* 0x00000004ff047e24 */ /* 0x000fe2000f8e00ff */
[----:B------:R-:W-:Y:S01]  /*d020*/  UIMAD.WIDE.U32 UR4, UR36, UR8, URZ ;  /* 0x00000008240472a5 */ /* 0x000fe2000f8e003f */
[--C-:B------:R-:W-:Y:S02]  /*d030*/  IMAD R6, R25, 0x8, R2.reuse ;  /* 0x0000000819067824 */ /* 0x100fe400078e0202 */
[----:B---3--:R-:W-:Y:S01]  /*d040*/  IMAD R21, R21, R16, UR11 ;  /* 0x0000000b15157e24 */ /* 0x008fe2000f8e0210 */
[----:B------:R-:W-:Y:S01]  /*d050*/  UIADD3 UR6, UR5, UR6, URZ ;  /* 0x0000000605067290 */ /* 0x000fe2000fffe03f */
[----:B0-----:R-:W-:Y:S01]  /*d060*/  IMAD R12, R14, UR10, RZ ;  /* 0x0000000a0e0c7c24 */ /* 0x001fe2000f8e02ff */
[----:B------:R-:W0:Y:S01]  /*d070*/  @P0 LDC R13, c[0x0][0xbf0] ;  /* 0x0002fc00ff0d0b82 */ /* 0x000e220000000800 */
[----:B------:R-:W-:Y:S01]  /*d080*/  IMAD.U32 R7, RZ, RZ, UR5 ;  /* 0x00000005ff077e24 */ /* 0x000fe2000f8e00ff */
[----:B------:R-:W-:Y:S01]  /*d090*/  ULDC.64 UR8, c[0x0][0xb28] ;  /* 0x0002ca0000087ab9 */ /* 0x000fe20000000a00 */
[----:B-1----:R-:W-:-:S02]  /*d0a0*/  IMAD R2, R19, 0xc0, R2 ;  /* 0x000000c013027824 */ /* 0x002fc400078e0202 */
[----:B------:R-:W-:Y:S01]  /*d0b0*/  IMAD.U32 R7, RZ, RZ, UR6 ;  /* 0x00000006ff077e24 */ /* 0x000fe2000f8e00ff */
[----:B------:R-:W-:Y:S01]  /*d0c0*/  ULDC.64 UR6, c[0x0][0xb48] ;  /* 0x0002d20000067ab9 */ /* 0x000fe20000000a00 */
[----:B------:R-:W-:Y:S01]  /*d0d0*/  VIADD R16, R2, 0x8 ;  /* 0x0000000802107836 */ /* 0x000fe20000000000 */
[----:B------:R-:W1:Y:S01]  /*d0e0*/  @P0 LDC R27, c[0x0][0xbec] ;  /* 0x0002fb00ff1b0b82 */ /* 0x000e620000000800 */
[C---:B--2---:R-:W-:Y:S02]  /*d0f0*/  IMAD R8, R10.reuse, UR10, RZ ;  /* 0x0000000a0a087c24 */ /* 0x044fe4000f8e02ff */
[----:B------:R-:W-:-:S04]  /*d100*/  IMAD.WIDE.U32 R4, R10, UR12, R4 ;  /* 0x0000000c0a047c25 */ /* 0x000fc8000f8e0004 */
[----:B------:R-:W-:Y:S01]  /*d110*/  IMAD R11, R11, UR12, R8 ;  /* 0x0000000c0b0b7c24 */ /* 0x000fe2000f8e0208 */
[----:B------:R-:W2:Y:S01]  /*d120*/  @P0 LDC R18, c[0x0][0xbf0] ;  /* 0x0002fc00ff120b82 */ /* 0x000ea20000000800 */
[----:B------:R-:W-:Y:S02]  /*d130*/  IMAD R8, R19, 0xc0, R6 ;  /* 0x000000c013087824 */ /* 0x000fe400078e0206 */
[----:B------:R-:W-:Y:S01]  /*d140*/  IMAD.U32 R6, RZ, RZ, UR4 ;  /* 0x00000004ff067e24 */ /* 0x000fe2000f8e00ff */
[----:B------:R-:W-:Y:S01]  /*d150*/  ULDC.64 UR4, c[0x0][0xbe0] ;  /* 0x0002f80000047ab9 */ /* 0x000fe20000000a00 */
[----:B----4-:R-:W-:-:S04]  /*d160*/  @P0 IMAD.HI.U32 R10, R8, R9, RZ ;  /* 0x00000009080a0227 */ /* 0x010fc800078e00ff */
[----:B------:R-:W-:Y:S01]  /*d170*/  IMAD.MOV.U32 R9, RZ, RZ, R8 ;  /* 0x000000ffff097224 */ /* 0x000fe200078e0008 */
[----:B0-----:R-:W-:Y:S01]  /*d180*/  @P0 SHF.R.U32.HI R9, RZ, R13, R10 ;  /* 0x0000000dff090219 */ /* 0x001fe2000001160a */
[----:B------:R-:W-:Y:S01]  /*d190*/  IMAD R13, R15, UR12, R12 ;  /* 0x0000000c0f0d7c24 */ /* 0x000fe2000f8e020c */
[----:B------:R-:W-:Y:S01]  /*d1a0*/  SHF.R.S32.HI R12, RZ, 0x1f, R21 ;  /* 0x0000001fff0c7819 */ /* 0x000fe20000011415 */
[----:B------:R-:W-:-:S04]  /*d1b0*/  IMAD.WIDE.U32 R6, R14, UR12, R6 ;  /* 0x0000000c0e067c25 */ /* 0x000fc8000f8e0006 */
[----:B------:R-:W-:Y:S02]  /*d1c0*/  IMAD.IADD R5, R5, 0x1, R11 ;  /* 0x0000000105057824 */ /* 0x000fe400078e020b */
        /* <DEDUP_REMOVED lines=43> */
[----:B------:R-:W-:Y:S01]  /*d480*/  IMAD R17, R17, UR6, RZ ;  /* 0x0000000611117c24 */ /* 0x000fe2000f8e02ff */
[----:B------:R-:W-:Y:S01]  /*d490*/  LEA.HI.X R9, R4, UR7, R9, 0x2, P0 ;  /* 0x0000000704097c11 */ /* 0x000fe200080f1409 */
[----:B------:R-:W-:Y:S01]  /*d4a0*/  IMAD.IADD R19, R22, 0x1, -R23 ;  /* 0x0000000116137824 */ /* 0x000fe200078e0a17 */
[----:B------:R-:W-:Y:S01]  /*d4b0*/  LEA.HI.X R20, R6, UR9, R5, 0x2, P1 ;  /* 0x0000000906147c11 */ /* 0x000fe200088f1405 */
        /* <DEDUP_REMOVED lines=8> */
[----:B------:R-:W-:Y:S01]  /*d540*/  SHFL.IDX PT, R6, R8, 0x1, 0x1c1f ;  /* 0x003c1f0008067f89 */ /* 0x000fe200000e0000 */
[----:B------:R-:W-:-:S03]  /*d550*/  IMAD.SHL.U32 R19, R19, 0x2, RZ ;  /* 0x0000000213137824 */ /* 0x000fc600078e00ff */
[----:B------:R-:W1:Y:S03]  /*d560*/  SHFL.IDX PT, R7, R9, 0x1, 0x1c1f ;  /* 0x003c1f0009077f89 */ /* 0x000e6600000e0000 */
[----:B------:R-:W-:Y:S01]  /*d570*/  SYNCS.ARRIVE.TRANS64.RED.A1T0 RZ, [UR4], RZ ;  /* 0x000000ffffff79a7 */ /* 0x000fe20008100404 */
[----:B------:R2:W3:Y:S04]  /*d580*/  SHFL.IDX PT, R14, R18, RZ, 0x1c1f ;  /* 0x001c1fff120e7589 */ /* 0x0004e800000e0000 */
[----:B------:R2:W4:Y:S04]  /*d590*/  SHFL.IDX PT, R15, R20, RZ, 0x1c1f ;  /* 0x001c1fff140f7589 */ /* 0x00052800000e0000 */
[----:B0-----:R2:W-:Y:S04]  /*d5a0*/  @!P1 ST.E desc[UR48][R4.64], R3 ;  /* 0x0000000304009985 */ /* 0x0015e8000c101930 */
[----:B-1----:R2:W-:Y:S01]  /*d5b0*/  @!P0 ST.E desc[UR48][R6.64], R0 ;  /* 0x0000000006008985 */ /* 0x0025e2000c101930 */
[----:B------:R-:W-:Y:S05]  /*d5c0*/  @P2 BRA `(.L_x_13033) ;  /* 0x0000000000b82947 */ /* 0x000fea0003800000 */
[----:B------:R-:W-:Y:S01]  /*d5d0*/  ULDC UR4, c[0x0][0xac8] ;  /* 0x0002b20000047ab9 */ /* 0x000fe20000000800 */
[C---:B--2---:R-:W-:Y:S01]  /*d5e0*/  VIADD R0, R19.reuse, 0x8 ;  /* 0x0000000813007836 */ /* 0x044fe20000000000 */
        /* <DEDUP_REMOVED lines=11> */
[----:B---34-:R-:W-:Y:S01]  /*d6a0*/  @!P0 IMAD.WIDE R2, R19, 0x4, R14 ;  /* 0x0000000413028825 */ /* 0x018fe200078e020e */
[----:B------:R-:W-:-:S02]  /*d6b0*/  ISETP.GE.AND P5, PT, R9, UR4, PT ;  /* 0x0000000409007c0c */ /* 0x000fc4000bfa6270 */
[----:B------:R-:W-:Y:S02]  /*d6c0*/  ISETP.GE.AND P6, PT, R11, UR4, PT ;  /* 0x000000040b007c0c */ /* 0x000fe4000bfc6270 */
[----:B------:R0:W-:Y:S01]  /*d6d0*/  @!P0 ST.E.64 desc[UR48][R2.64], R88 ;  /* 0x0000005802008985 */ /* 0x0001e2000c101b30 */
[----:B------:R-:W-:Y:S02]  /*d6e0*/  ISETP.GE.AND P0, PT, R0, UR4, PT ;  /* 0x0000000400007c0c */ /* 0x000fe4000bf06270 */
[----:B------:R-:W-:Y:S02]  /*d6f0*/  @!P1 LEA.HI R4, R4, R4, RZ, 0x1 ;  /* 0x0000000404049211 */ /* 0x000fe400078f08ff */
[----:B------:R-:W-:Y:S02]  /*d700*/  @!P3 LEA.HI R6, R6, R6, RZ, 0x1 ;  /* 0x000000060606b211 */ /* 0x000fe400078f08ff */
[----:B------:R-:W-:Y:S02]  /*d710*/  @!P4 LEA.HI R8, R7, R7, RZ, 0x1 ;  /* 0x000000070708c211 */ /* 0x000fe400078f08ff */
[----:B------:R-:W-:-:S02]  /*d720*/  @!P5 LEA.HI R10, R9, R9, RZ, 0x1 ;  /* 0x00000009090ad211 */ /* 0x000fc400078f08ff */
[----:B------:R-:W-:Y:S02]  /*d730*/  @!P6 LEA.HI R12, R11, R11, RZ, 0x1 ;  /* 0x0000000b0b0ce211 */ /* 0x000fe400078f08ff */
[----:B------:R-:W-:Y:S02]  /*d740*/  @!P3 LOP3.LUT R9, R6, 0xfffffffe, RZ, 0xc0, !PT ;  /* 0xfffffffe0609b812 */ /* 0x000fe400078ec0ff */
[----:B------:R-:W-:Y:S02]  /*d750*/  @!P0 LEA.HI R0, R0, R0, RZ, 0x1 ;  /* 0x0000000000008211 */ /* 0x000fe400078f08ff */
[----:B0-----:R-:W-:Y:S02]  /*d760*/  @!P2 LEA.HI R2, R5, R5, RZ, 0x1 ;  /* 0x000000050502a211 */ /* 0x001fe400078f08ff */
[----:B------:R-:W-:Y:S02]  /*d770*/  @!P0 LOP3.LUT R3, R0, 0xfffffffe, RZ, 0xc0, !PT ;  /* 0xfffffffe00038812 */ /* 0x000fe400078ec0ff */
[----:B------:R-:W-:-:S02]  /*d780*/  @!P1 LOP3.LUT R5, R4, 0xfffffffe, RZ, 0xc0, !PT ;  /* 0xfffffffe04059812 */ /* 0x000fc400078ec0ff */
[----:B------:R-:W-:Y:S01]  /*d790*/  @!P2 LOP3.LUT R7, R2, 0xfffffffe, RZ, 0xc0, !PT ;  /* 0xfffffffe0207a812 */ /* 0x000fe200078ec0ff */
[--C-:B------:R-:W-:Y:S01]  /*d7a0*/  @!P0 IMAD.WIDE R2, R3, 0x4, R14.reuse ;  /* 0x0000000403028825 */ /* 0x100fe200078e020e */
[----:B------:R-:W-:Y:S02]  /*d7b0*/  @!P4 LOP3.LUT R11, R8, 0xfffffffe, RZ, 0xc0, !PT ;  /* 0xfffffffe080bc812 */ /* 0x000fe400078ec0ff */
[----:B------:R-:W-:Y:S01]  /*d7c0*/  @!P5 LOP3.LUT R13, R10, 0xfffffffe, RZ, 0xc0, !PT ;  /* 0xfffffffe0a0dd812 */ /* 0x000fe200078ec0ff */
[--C-:B------:R-:W-:Y:S01]  /*d7d0*/  @!P1 IMAD.WIDE R4, R5, 0x4, R14.reuse ;  /* 0x0000000405049825 */ /* 0x100fe200078e020e */
[----:B------:R-:W-:Y:S01]  /*d7e0*/  @!P6 LOP3.LUT R21, R12, 0xfffffffe, RZ, 0xc0, !PT ;  /* 0xfffffffe0c15e812 */ /* 0x000fe200078ec0ff */
[----:B------:R0:W-:Y:S02]  /*d7f0*/  @!P0 ST.E.64 desc[UR48][R2.64], R92 ;  /* 0x0000005c02008985 */ /* 0x0001e4000c101b30 */
[--C-:B------:R-:W-:Y:S02]  /*d800*/  @!P2 IMAD.WIDE R6, R7, 0x4, R14.reuse ;  /* 0x000000040706a825 */ /* 0x100fe400078e020e */
        /* <DEDUP_REMOVED lines=8> */
[----:B------:R0:W-:Y:S04]  /*d890*/  @!P5 ST.E.64 desc[UR48][R12.64], R112 ;  /* 0x000000700c00d985 */ /* 0x0001e8000c101b30 */
[----:B------:R0:W-:Y:S02]  /*d8a0*/  @!P6 ST.E.64 desc[UR48][R14.64], R116 ;  /* 0x000000740e00e985 */ /* 0x0001e4000c101b30 */
.L_x_13033:
[----:B------:R-:W-:Y:S05]  /*d8b0*/  BSYNC B0 ;  /* 0x0000000000007941 */ /* 0x000fea0003800000 */
.L_x_13032:
        /* <DEDUP_REMOVED lines=18> */
[C---:B01----:R-:W-:Y:S02]  /*d9e0*/  @!P0 IMAD.WIDE R2, R19.reuse, 0x4, R12 ;  /* 0x0000000413028825 */ /* 0x043fe400078e020c */
[----:B------:R-:W-:Y:S02]  /*d9f0*/  @!P1 LEA.HI R0, R0, R0, RZ, 0x1 ;  /* 0x0000000000009211 */ /* 0x000fe400078f08ff */
[----:B------:R-:W-:Y:S01]  /*da00*/  @!P2 LEA.HI R6, R6, R6, RZ, 0x1 ;  /* 0x000000060606a211 */ /* 0x000fe200078f08ff */
[----:B------:R0:W-:Y:S01]  /*da10*/  @!P0 ST.E.64 desc[UR48][R2.64], R90 ;  /* 0x0000005a02008985 */ /* 0x0001e2000c101b30 */
[----:B------:R-:W-:Y:S01]  /*da20*/  @!P1 LOP3.LUT R5, R0, 0xfffffffe, RZ, 0xc0, !PT ;  /* 0xfffffffe00059812 */ /* 0x000fe200078ec0ff */
[----:B------:R-:W-:Y:S01]  /*da30*/  VIADD R19, R19, 0x38 ;  /* 0x0000003813137836 */ /* 0x000fe20000000000 */
[----:B------:R-:W-:-:S02]  /*da40*/  @!P3 LEA.HI R0, R7, R7, RZ, 0x1 ;  /* 0x000000070700b211 */ /* 0x000fc400078f08ff */
[----:B------:R-:W-:Y:S01]  /*da50*/  @!P4 LEA.HI R8, R8, R8, RZ, 0x1 ;  /* 0x000000080808c211 */ /* 0x000fe200078f08ff */
[--C-:B------:R-:W-:Y:S01]  /*da60*/  @!P1 IMAD.WIDE R4, R5, 0x4, R12.reuse ;  /* 0x0000000405049825 */ /* 0x100fe200078e020c */
[----:B------:R-:W-:Y:S02]  /*da70*/  @!P5 LEA.HI R10, R9, R9, RZ, 0x1 ;  /* 0x00000009090ad211 */ /* 0x000fe400078f08ff */
[----:B---3--:R-:W-:Y:S02]  /*da80*/  @!P6 LEA.HI R14, R11, R11, RZ, 0x1 ;  /* 0x0000000b0b0ee211 */ /* 0x008fe400078f08ff */
[----:B------:R-:W-:Y:S01]  /*da90*/  @!P2 LOP3.LUT R7, R6, 0xfffffffe, RZ, 0xc0, !PT ;  /* 0xfffffffe0607a812 */ /* 0x000fe200078ec0ff */
[----:B------:R1:W-:Y:S01]  /*daa0*/  @!P1 ST.E.64 desc[UR48][R4.64], R94 ;  /* 0x0000005e04009985 */ /* 0x0003e2000c101b30 */
[----:B------:R-:W-:Y:S02]  /*dab0*/  @!P3 LOP3.LUT R9, R0, 0xfffffffe, RZ, 0xc0, !PT ;  /* 0xfffffffe0009b812 */ /* 0x000fe400078ec0ff */
[----:B------:R-:W-:Y:S01]  /*dac0*/  @!P4 LOP3.LUT R11, R8, 0xfffffffe, RZ, 0xc0, !PT ;  /* 0xfffffffe080bc812 */ /* 0x000fe200078ec0ff */
[----:B0-----:R-:W-:Y:S01]  /*dad0*/  @!P2 IMAD.WIDE R2, R7, 0x4, R12 ;  /* 0x000000040702a825 */ /* 0x001fe200078e020c */
[----:B----4-:R-:W-:-:S02]  /*dae0*/  @!P5 LOP3.LUT R15, R10, 0xfffffffe, RZ, 0xc0, !PT ;  /* 0xfffffffe0a0fd812 */ /* 0x010fc400078ec0ff */
[----:B------:R-:W-:Y:S01]  /*daf0*/  @!P6 LOP3.LUT R17, R14, 0xfffffffe, RZ, 0xc0, !PT ;  /* 0xfffffffe0e11e812 */ /* 0x000fe200078ec0ff */
[--C-:B------:R-:W-:Y:S01]  /*db00*/  @!P4 IMAD.WIDE R6, R11, 0x4, R12.reuse ;  /* 0x000000040b06c825 */ /* 0x100fe200078e020c */
[----:B------:R0:W-:Y:S01]  /*db10*/  @!P2 ST.E.64 desc[UR48][R2.64], R98 ;  /* 0x000000620200a985 */ /* 0x0001e2000c101b30 */
[----:B------:R-:W-:Y:S02]  /*db20*/  ISETP.GE.AND P0, PT, R19, UR4, PT ;  /* 0x0000000413007c0c */ /* 0x000fe4000bf06270 */
[----:B------:R-:W-:-:S04]  /*db30*/  @!P6 IMAD.WIDE R10, R17, 0x4, R12 ;  /* 0x00000004110ae825 */ /* 0x000fc800078e020c */
[----:B-1----:R-:W-:-:S04]  /*db40*/  @!P3 IMAD.WIDE R4, R9, 0x4, R12 ;  /* 0x000000040904b825 */ /* 0x002fc800078e020c */
        /* <DEDUP_REMOVED lines=11> */
.L_x_13031:
        /* <DEDUP_REMOVED lines=13> */
[----:B------:R-:W-:Y:S01]  /*dcd0*/  USHF.R.S32.HI UR6, URZ, 0x1f, UR36 ;  /* 0x0000001f3f067899 */ /* 0x000fe20008011424 */
[----:B------:R-:W-:Y:S01]  /*dce0*/  IMAD.MOV.U32 R5, RZ, RZ, R0 ;  /* 0x000000ffff057224 */ /* 0x000fe200078e0000 */
[----:B------:R-:W-:Y:S02]  /*dcf0*/  ULDC.64 UR8, c[0x0][0xbd0] ;  /* 0x0002f40000087ab9 */ /* 0x000fe40000000a00 */
[----:B------:R-:W-:Y:S02]  /*dd00*/  UIMAD UR6, UR6, UR8, URZ ;  /* 0x00000008060672a4 */ /* 0x000fe4000f8e023f */
[----:B------:R-:W-:Y:S01]  /*dd10*/  UIMAD.WIDE.U32 UR4, UR36, UR8, URZ ;  /* 0x00000008240472a5 */ /* 0x000fe2000f8e003f */
[----:B------:R-:W1:Y:S01]  /*dd20*/  LDC.64 R10, c[0x0][0xbd8] ;  /* 0x0002f600ff0a7b82 */ /* 0x000e620000000a00 */
[----:B------:R-:W-:-:S04]  /*dd30*/  UIMAD UR6, UR36, UR9, UR6 ;  /* 0x00000009240672a4 */ /* 0x000fc8000f8e0206 */
[----:B------:R-:W-:Y:S02]  /*dd40*/  UIADD3 UR6, UR5, UR6, URZ ;  /* 0x0000000605067290 */ /* 0x000fe4000fffe03f */
[----:B------:R-:W-:Y:S01]  /*dd50*/  IMAD.U32 R3, RZ, RZ, UR5 ;  /* 0x00000005ff037e24 */ /* 0x000fe2000f8e00ff */
[----:B------:R-:W2:Y:S01]  /*dd60*/  @P0 LDC R7, c[0x0][0xbec] ;  /* 0x0002fb00ff070b82 */ /* 0x000ea20000000800 */
[----:B------:R-:W-:Y:S01]  /*dd70*/  IMAD.U32 R2, RZ, RZ, UR4 ;  /* 0x00000004ff027e24 */ /* 0x000fe2000f8e00ff */
[----:B------:R-:W-:Y:S01]  /*dd80*/  ULDC.64 UR4, c[0x0][0xbe0] ;  /* 0x0002f80000047ab9 */ /* 0x000fe20000000a00 */
[----:B------:R-:W-:-:S05]  /*dd90*/  IMAD.U32 R3, RZ, RZ, UR6 ;  /* 0x00000006ff037e24 */ /* 0x000fca000f8e00ff */
[----:B------:R-:W3:Y:S01]  /*dda0*/  @P0 LDC R9, c[0x0][0xbf0] ;  /* 0x0002fc00ff090b82 */ /* 0x000ee20000000800 */
[----:B0-----:R-:W-:-:S07]  /*ddb0*/  USHF.R.S32.HI UR8, URZ, 0x1f, UR7 ;  /* 0x0000001f3f087899 */ /* 0x001fce0008011407 */
[----:B------:R-:W0:Y:S01]  /*ddc0*/  S2UR UR10, SR_CTAID.Y ;  /* 0x00000000000a79c3 */ /* 0x000e220000002600 */
[C---:B-1----:R-:W-:Y:S02]  /*ddd0*/  IMAD R12, R10.reuse, UR8, RZ ;  /* 0x000000080a0c7c24 */ /* 0x042fe4000f8e02ff */
[----:B------:R-:W-:-:S04]  /*dde0*/  IMAD.WIDE.U32 R2, R10, UR7, R2 ;  /* 0x000000070a027c25 */ /* 0x000fc8000f8e0002 */
[----:B------:R-:W-:Y:S01]  /*ddf0*/  IMAD R11, R11, UR7, R12 ;  /* 0x000000070b0b7c24 */ /* 0x000fe2000f8e020c */
[----:B------:R-:W0:Y:S01]  /*de00*/  LDC R8, c[0x0][0xc50] ;  /* 0x00031400ff087b82 */ /* 0x000e220000000800 */
[----:B--2---:R-:W-:-:S04]  /*de10*/  @P0 IMAD.HI.U32 R4, R0, R7, RZ ;  /* 0x0000000700040227 */ /* 0x004fc800078e00ff */
[----:B------:R-:W-:Y:S02]  /*de20*/  IMAD R7, RZ, RZ, -UR36 ;  /* 0x80000024ff077e24 */ /* 0x000fe4000f8e02ff */
[----:B------:R-:W-:Y:S01]  /*de30*/  IMAD.IADD R3, R11, 0x1, R3 ;  /* 0x000000010b037824 */ /* 0x000fe200078e0203 */
[----:B---3--:R-:W-:Y:S01]  /*de40*/  @P0 SHF.R.U32.HI R5, RZ, R9, R4 ;  /* 0x00000009ff050219 */ /* 0x008fe20000011604 */
[----:B0-----:R-:W-:-:S04]  /*de50*/  IMAD R9, R8, R7, UR10 ;  /* 0x0000000a08097e24 */ /* 0x001fc8000f8e0207 */
        /* <DEDUP_REMOVED lines=21> */
.L_x_12950:
        /* <DEDUP_REMOVED lines=18> */
.L_x_13034:
[----:B------:R-:W-:Y:S01]  /*e0d0*/  ULDC UR7, c[0x0][0xc50] ;  /* 0x0003140000077ab9 */ /* 0x000fe20000000800 */
[----:B------:R-:W-:Y:S01]  /*e0e0*/  UMOV UR36, UR6 ;  /* 0x0000000600247c82 */ /* 0x000fe20008000000 */
[----:B------:R-:W-:-:S11]  /*e0f0*/  UISETP.NE.AND UP0, UPT, UR7, 0x1, UPT ;  /* 0x000000010700788c */ /* 0x000fd6000bf05270 */
[----:B------:R-:W-:Y:S01]  /*e100*/  @UP0 ULDC UR4, c[0x0][0xc54] ;  /* 0x0003150000040ab9 */ /* 0x000fe20000000800 */
[----:B------:R-:W-:Y:S01]  /*e110*/  @UP0 ULDC UR8, c[0x0][0xc58] ;  /* 0x0003160000080ab9 */ /* 0x000fe20000000800 */
[----:B------:R-:W-:-:S04]  /*e120*/  UIMAD.WIDE.U32 UR4, UR6, UR4, URZ ;  /* 0x00000004060472a5 */ /* 0x000fc8000f8e003f */
[----:B------:R-:W-:-:S12]  /*e130*/  @UP0 USHF.R.U32.HI UR36, URZ, UR8, UR5 ;  /* 0x000000083f240299 */ /* 0x000fd80008011605 */
.L_x_13035:
        /* <DEDUP_REMOVED lines=45> */
.L_x_13038:
[----:B------:R-:W-:-:S11]  /*e410*/  UISETP.NE.AND UP0, UPT, UR5, 0x1, UPT ;  /* 0x000000010500788c */ /* 0x000fd6000bf05270 */
[----:B------:R-:W-:Y:S02]  /*e420*/  @UP0 ULDC.64 UR14, c[0x0][0x9e8] ;  /* 0x00027a00000e0ab9 */ /* 0x000fe40000000a00 */
[----:B------:R-:W-:-:S04]  /*e430*/  UIMAD.WIDE.U32 UR6, UR8, UR14, URZ ;  /* 0x0000000e080672a5 */ /* 0x000fc8000f8e003f */
[----:B------:R-:W-:-:S12]  /*e440*/  @UP0 USHF.R.U32.HI UR8, URZ, UR15, UR7 ;  /* 0x0000000f3f080299 */ /* 0x000fd80008011607 */
.L_x_13039:
[----:B------:R-:W-:-:S04]  /*e450*/  UIMAD UR8, UR8, UR5, UR5 ;  /* 0x00000005080872a4 */ /* 0x000fc8000f8e0205 */
[----:B------:R-:W-:-:S04]  /*e460*/  UISETP.LT.AND UP0, UPT, UR4, UR8, UPT ;  /* 0x000000080400728c */ /* 0x000fc8000bf01270 */
[----:B------:R-:W-:-:S12]  /*e470*/  USEL UR4, UR4, UR8, UP0 ;  /* 0x0000000804047287 */ /* 0x000fd80008000000 */
.L_x_13037:
        /* <DEDUP_REMOVED lines=26> */
.L_x_13041:
[----:B------:R-:W-:-:S11]  /*e620*/  UISETP.NE.AND UP0, UPT, UR5, 0x1, UPT ;  /* 0x000000010500788c */ /* 0x000fd6000bf05270 */
[----:B------:R-:W-:Y:S02]  /*e630*/  @UP0 ULDC.64 UR10, c[0x0][0x9e8] ;  /* 0x00027a00000a0ab9 */ /* 0x000fe40000000a00 */
[----:B------:R-:W-:-:S04]  /*e640*/  UIMAD.WIDE.U32 UR6, UR4, UR10, URZ ;  /* 0x0000000a040672a5 */ /* 0x000fc8000f8e003f */
[----:B------:R-:W-:-:S12]  /*e650*/  @UP0 USHF.R.U32.HI UR4, URZ, UR11, UR7 ;  /* 0x0000000b3f040299 */ /* 0x000fd80008011607 */
.L_x_13042:
[----:B------:R-:W-:-:S04]  /*e660*/  UIMAD UR4, UR4, UR5, URZ ;  /* 0x00000005040472a4 */ /* 0x000fc8000f8e023f */
[----:B------:R-:W-:-:S04]  /*e670*/  UISETP.LT.AND UP0, UPT, UR8, UR4, UPT ;  /* 0x000000040800728c */ /* 0x000fc8000bf01270 */
[----:B------:R-:W-:-:S12]  /*e680*/  USEL UR8, UR8, UR4, !UP0 ;  /* 0x0000000408087287 */ /* 0x000fd8000c000000 */
.L_x_13040:
        /* <DEDUP_REMOVED lines=46> */
.L_x_13043:
[----:B------:R-:W-:Y:S01]  /*e970*/  UIMAD UR41, UR42, UR46, UR43 ;  /* 0x0000002e2a2972a4 */ /* 0x000fe2000f8e022b */
[----:B------:R-:W-:Y:S02]  /*e980*/  IMAD.U32 R26, RZ, RZ, UR12 ;  /* 0x0000000cff1a7e24 */ /* 0x000fe4000f8e00ff */
[----:B------:R-:W-:Y:S02]  /*e990*/  IMAD.MOV.U32 R0, RZ, RZ, RZ ;  /* 0x000000ffff007224 */ /* 0x000fe400078e00ff */
[----:B------:R-:W-:Y:S02]  /*e9a0*/  IMAD.MOV.U32 R4, RZ, RZ, 0x1 ;  /* 0x00000001ff047424 */ /* 0x000fe400078e00ff */
[----:B------:R-:W-:-:S05]  /*e9b0*/  IMAD.U32 R3, RZ, RZ, UR41 ;  /* 0x00000029ff037e24 */ /* 0x000fca000f8e00ff */
[----:B------:R-:W-:Y:S01]  /*e9c0*/  VIADDMNMX R26, R3, UR46, R26, PT ;  /* 0x0000002e031a7c46 */ /* 0x000fe2000b80011a */
[----:B------:R-:W-:-:S03]  /*e9d0*/  IMAD.MOV.U32 R3, RZ, RZ, 0x1 ;  /* 0x00000001ff037424 */ /* 0x000fc600078e00ff */
        /* <DEDUP_REMOVED lines=25> */
.L_x_13044:
        /* <DEDUP_REMOVED lines=20> */
.L_x_13046:
        /* <DEDUP_REMOVED lines=15> */
.L_x_13045:
[----:B------:R-:W0:Y:S01]  /*eda0*/  LDC.64 R4, c[0x0][0x9f8] ;  /* 0x00027e00ff047b82 */ /* 0x000e220000000a00 */
[----:B------:R-:W-:Y:S01]  /*edb0*/  IMAD.MOV.U32 R25, RZ, RZ, R27 ;  /* 0x000000ffff197224 */ /* 0x000fe200078e001b */
        /* <DEDUP_REMOVED lines=16> */
.L_x_13115:
        /* <DEDUP_REMOVED lines=8> */
.L_x_13118:
        /* <DEDUP_REMOVED lines=23> */
.L_x_13050:
[----:B------:R-:W2:Y:S01]  /*f0b0*/  SYNCS.PHASECHK.TRANS64.TRYWAIT P0, [UR38+0x16840], R0 ;  /* 0x01684000ff0075a7 */ /* 0x000ea20008000166 */
[----:B------:R-:W-:Y:S01]  /*f0c0*/  ISETP.NE.AND P1, PT, R19, RZ, PT ;  /* 0x000000ff1300720c */ /* 0x000fe20003f25270 */
[----:B--2---:R-:W-:-:S12]  /*f0d0*/  @!P0 BRA `(.L_x_13051) ;  /* 0x0000002c00108947 */ /* 0x004fd80003800000 */
.L_x_13119:
[----:B------:R-:W-:Y:S05]  /*f0e0*/  @P1 BRA `(.L_x_13052) ;  /* 0x0000000000141947 */ /* 0x000fea0003800000 */
[----:B------:R-:W-:Y:S01]  /*f0f0*/  LOP3.LUT P0, RZ, R2, 0x1f, RZ, 0xc0, !PT ;  /* 0x0000001f02ff7812 */ /* 0x000fe2000780c0ff */
[----:B--2---:R-:W-:-:S04]  /*f100*/  IMAD.MOV.U32 R0, RZ, RZ, 0x4000 ;  /* 0x00004000ff007424 */ /* 0x004fc800078e00ff */
[----:B------:R3:W-:Y:S08]  /*f110*/  SYNCS.ARRIVE.TRANS64 RZ, [UR38+0x16830], R0 ;  /* 0x01683000ffff79a7 */ /* 0x0007f00008000026 */
[----:B---3--:R-:W-:Y:S05]  /*f120*/  @!P0 BRA `(.L_x_13052) ;  /* 0x0000000000048947 */ /* 0x008fea0003800000 */
[----:B------:R-:W-:Y:S01]  /*f130*/  BPT.TRAP 0x1 ;  /* 0x000000040000795c */ /* 0x000fe20000300000 */
.L_x_13052:
        /* <DEDUP_REMOVED lines=11> */
[----:B------:R-:W-:Y:S01]  /*f1f0*/  USHF.L.U32 UR11, UR11, 0x7, URZ ;  /* 0x000000070b0b7899 */ /* 0x000fe2000800063f */
[----:B------:R-:W-:Y:S01]  /*f200*/  UMOV UR10, URZ ;  /* 0x0000003f000a7c82 */ /* 0x000fe20008000000 */
[----:B------:R-:W-:Y:S02]  /*f210*/  UMOV UR12, UR36 ;  /* 0x00000024000c7c82 */ /* 0x000fe40008000000 */
[----:B------:R-:W-:-:S05]  /*f220*/  @P0 LOP3.LUT R18, R18, 0x2, RZ, 0xfc, !PT ;  /* 0x0000000212120812 */ /* 0x000fca00078efcff */
[----:B------:R3:W-:Y:S02]  /*f230*/  UTMALDG.4D [UR8], [UR4], desc[UR6] ;  /* 0x00000608040075b4 */ /* 0x0007e40008019000 */
[----:B---3--:R-:W-:Y:S01]  /*f240*/  NOP ;  /* 0x0000000000007918 */ /* 0x008fe20000000000 */
.L_x_13048:
        /* <DEDUP_REMOVED lines=29> */
.L_x_13053:
[----:B--2---:R-:W2:Y:S01]  /*f420*/  LDC R3, c[0x0][0x448] ;  /* 0x00011200ff037b82 */ /* 0x004ea20000000800 */
[----:B-1----:R-:W-:Y:S01]  /*f430*/  IMAD.SHL.U32 R5, R2, 0x10, RZ ;  /* 0x0000001002057824 */ /* 0x002fe200078e00ff */
[----:B------:R-:W-:Y:S01]  /*f440*/  SHF.R.U32.HI R0, RZ, 0x3, R19 ;  /* 0x00000003ff007819 */ /* 0x000fe20000011613 */
[----:B------:R-:W-:Y:S01]  /*f450*/  UMOV UR4, UR50 ;  /* 0x0000003200047c82 */ /* 0x000fe20008000000 */
[----:B------:R-:W-:Y:S01]  /*f460*/  UMOV UR5, UR47 ;  /* 0x0000002f00057c82 */ /* 0x000fe20008000000 */
[----:B------:R-:W-:Y:S01]  /*f470*/  ULDC.64 UR6, c[0x0][0x2c8] ;  /* 0x0000b20000067ab9 */ /* 0x000fe20000000a00 */
[----:B------:R-:W-:Y:S02]  /*f480*/  LOP3.LUT R5, R0, 0x70, R5, 0xf8, !PT ;  /* 0x0000007000057812 */ /* 0x000fe400078ef805 */
[----:B------:R-:W1:Y:S03]  /*f490*/  LDC.64 R6, c[0x0][0x2e0] ;  /* 0x0000b800ff067b82 */ /* 0x000e660000000a00 */
[----:B------:R-:W-:-:S04]  /*f4a0*/  VIADD R10, R5, UR40 ;  /* 0x00000028050a7c36 */ /* 0x000fc80008000000 */
[----:B------:R-:W-:Y:S01]  /*f4b0*/  IMAD.MOV.U32 R11, RZ, RZ, R10 ;  /* 0x000000ffff0b7224 */ /* 0x000fe200078e000a */
[----:B--2---:R-:W-:-:S13]  /*f4c0*/  ISETP.NE.AND P0, PT, R3, 0x1, PT ;  /* 0x000000010300780c */ /* 0x004fda0003f05270 */
[----:B------:R-:W2:Y:S08]  /*f4d0*/  @P0 LDC R9, c[0x0][0x44c] ;  /* 0x00011300ff090b82 */ /* 0x000eb00000000800 */
[----:B------:R-:W3:Y:S08]  /*f4e0*/  @P0 LDC R13, c[0x0][0x450] ;  /* 0x00011400ff0d0b82 */ /* 0x000ef00000000800 */
[----:B------:R-:W4:Y:S08]  /*f4f0*/  @P0 LDC R15, c[0x0][0x44c] ;  /* 0x00011300ff0f0b82 */ /* 0x000f300000000800 */
[----:B------:R-:W5:Y:S01]  /*f500*/  @P0 LDC R21, c[0x0][0x450] ;  /* 0x00011400ff150b82 */ /* 0x000f620000000800 */
[----:B--2---:R-:W-:-:S05]  /*f510*/  @P0 IMAD.HI.U32 R4, R10, R9, RZ ;  /* 0x000000090a040227 */ /* 0x004fca00078e00ff */
[----:B---3--:R-:W-:Y:S01]  /*f520*/  @P0 SHF.R.U32.HI R11, RZ, R13, R4 ;  /* 0x0000000dff0b0219 */ /* 0x008fe20000011604 */
[----:B------:R-:W-:-:S04]  /*f530*/  VIADD R4, R10, 0x80 ;  /* 0x000000800a047836 */ /* 0x000fc80000000000 */
[----:B------:R-:W-:Y:S02]  /*f540*/  IMAD.MOV.U32 R5, RZ, RZ, R4 ;  /* 0x000000ffff057224 */ /* 0x000fe400078e0004 */
[----:B----4-:R-:W-:-:S05]  /*f550*/  @P0 IMAD.HI.U32 R8, R4, R15, RZ ;  /* 0x0000000f04080227 */ /* 0x010fca00078e00ff */
[----:B-----5:R-:W-:Y:S01]  /*f560*/  @P0 SHF.R.U32.HI R5, RZ, R21, R8 ;  /* 0x00000015ff050219 */ /* 0x020fe20000011608 */
[-C--:B-1----:R-:W-:Y:S02]  /*f570*/  IMAD R8, R17, R6.reuse, RZ ;  /* 0x0000000611087224 */ /* 0x082fe400078e02ff */
[----:B------:R-:W-:Y:S02]  /*f580*/  IMAD.SHL.U32 R17, R2, 0x8, RZ ;  /* 0x0000000802117824 */ /* 0x000fe400078e00ff */
[C---:B------:R-:W-:Y:S01]  /*f590*/  IMAD R9, R27.reuse, R7, R8 ;  /* 0x000000071b097224 */ /* 0x040fe200078e0208 */
[----:B------:R-:W-:Y:S01]  /*f5a0*/  SHF.R.S32.HI R8, RZ, 0x1f, R11 ;  /* 0x0000001fff087819 */ /* 0x000fe2000001140b */
[----:B------:R-:W-:Y:S01]  /*f5b0*/  IMAD.WIDE.U32 R6, R27, R6, UR4 ;  /* 0x000000041b067e25 */ /* 0x000fe2000f8e0006 */
[----:B------:R-:W-:-:S03]  /*f5c0*/  ULDC.64 UR4, c[0x0][0x2d0] ;  /* 0x0000b40000047ab9 */ /* 0x000fc60000000a00 */
[----:B------:R-:W-:Y:S02]  /*f5d0*/  IMAD R8, R8, UR4, RZ ;  /* 0x0000000408087c24 */ /* 0x000fe4000f8e02ff */
[----:B------:R-:W-:Y:S02]  /*f5e0*/  IMAD.IADD R7, R7, 0x1, R9 ;  /* 0x0000000107077824 */ /* 0x000fe400078e0209 */
[C---:B------:R-:W-:Y:S02]  /*f5f0*/  IMAD R13, R11.reuse, UR5, R8 ;  /* 0x000000050b0d7c24 */ /* 0x040fe4000f8e0208 */
[----:B------:R-:W-:-:S04]  /*f600*/  IMAD.WIDE.U32 R8, R11, UR4, R6 ;  /* 0x000000040b087c25 */ /* 0x000fc8000f8e0006 */
[----:B------:R-:W-:Y:S02]  /*f610*/  IMAD.MOV R11, RZ, RZ, -R11 ;  /* 0x000000ffff0b7224 */ /* 0x000fe400078e0a0b */
[----:B------:R-:W-:Y:S02]  /*f620*/  IMAD.IADD R9, R9, 0x1, R13 ;  /* 0x0000000109097824 */ /* 0x000fe400078e020d */
[----:B------:R-:W-:Y:S01]  /*f630*/  IMAD R13, R3, R11, R10 ;  /* 0x0000000b030d7224 */ /* 0x000fe200078e020a */
[--C-:B------:R-:W-:Y:S01]  /*f640*/  SHF.R.S32.HI R10, RZ, 0x1f, R5.reuse ;  /* 0x0000001fff0a7819 */ /* 0x100fe20000011405 */
[----:B------:R-:W-:Y:S02]  /*f650*/  IMAD.MOV R11, RZ, RZ, -R5 ;  /* 0x000000ffff0b7224 */ /* 0x000fe400078e0a05 */
[----:B------:R-:W-:-:S04]  /*f660*/  IMAD.WIDE.U32 R6, R5, UR4, R6 ;  /* 0x0000000405067c25 */ /* 0x000fc8000f8e0006 */
[----:B------:R-:W-:Y:S01]  /*f670*/  IMAD R11, R3, R11, R4 ;  /* 0x0000000b030b7224 */ /* 0x000fe200078e0204 */
[----:B------:R-:W-:Y:S01]  /*f680*/  SHF.R.S32.HI R4, RZ, 0x1f, R13 ;  /* 0x0000001fff047819 */ /* 0x000fe2000001140d */
[----:B------:R-:W-:Y:S02]  /*f690*/  IMAD R10, R10, UR4, RZ ;  /* 0x000000040a0a7c24 */ /* 0x000fe4000f8e02ff */
[----:B------:R-:W-:-:S04]  /*f6a0*/  IMAD.WIDE.U32 R8, R13, UR6, R8 ;  /* 0x000000060d087c25 */ /* 0x000fc8000f8e0008 */
[----:B------:R-:W-:Y:S02]  /*f6b0*/  IMAD R4, R4, UR6, RZ ;  /* 0x0000000604047c24 */ /* 0x000fe4000f8e02ff */
[----:B------:R-:W-:Y:S01]  /*f6c0*/  IMAD R15, R5, UR5, R10 ;  /* 0x00000005050f7c24 */ /* 0x000fe2000f8e020a */
[----:B------:R-:W-:Y:S01]  /*f6d0*/  ULDC.64 UR4, c[0x0][0x280] ;  /* 0x0000a00000047ab9 */ /* 0x000fe20000000a00 */
[----:B------:R-:W-:Y:S01]  /*f6e0*/  IMAD R5, R13, UR7, R4 ;  /* 0x000000070d057c24 */ /* 0x000fe2000f8e0204 */
[----:B------:R-:W-:Y:S01]  /*f6f0*/  SHF.R.S32.HI R4, RZ, 0x1f, R11 ;  /* 0x0000001fff047819 */ /* 0x000fe2000001140b */
[----:B------:R-:W-:Y:S02]  /*f700*/  IMAD.IADD R7, R7, 0x1, R15 ;  /* 0x0000000107077824 */ /* 0x000fe400078e020f */
[----:B------:R-:W-:Y:S01]  /*f710*/  IMAD.IADD R5, R9, 0x1, R5 ;  /* 0x0000000109057824 */ /* 0x000fe200078e0205 */
[----:B------:R-:W-:Y:S01]  /*f720*/  LEA R9, P0, R8, UR4, 0x1 ;  /* 0x0000000408097c11 */ /* 0x000fe2000f8008ff */
[----:B------:R-:W-:-:S02]  /*f730*/  IMAD R4, R4, UR6, RZ ;  /* 0x0000000604047c24 */ /* 0x000fc4000f8e02ff */
[----:B------:R-:W-:Y:S01]  /*f740*/  IMAD.WIDE.U32 R6, R11, UR6, R6 ;  /* 0x000000060b067c25 */ /* 0x000fe2000f8e0006 */
[----:B------:R-:W-:-:S03]  /*f750*/  LEA.HI.X R8, R8, UR5, R5, 0x1, P0 ;  /* 0x0000000508087c11 */ /* 0x000fc600080f0c05 */
[----:B------:R-:W-:Y:S02]  /*f760*/  IMAD R13, R11, UR7, R4 ;  /* 0x000000070b0d7c24 */ /* 0x000fe4000f8e0204 */
[----:B------:R-:W-:Y:S02]  /*f770*/  IMAD.SHL.U32 R10, R19, 0x8, RZ ;  /* 0x00000008130a7824 */ /* 0x000fe400078e00ff */
[----:B------:R-:W-:Y:S01]  /*f780*/  IMAD.IADD R5, R7, 0x1, R13 ;  /* 0x0000000107057824 */ /* 0x000fe200078e020d */
[----:B------:R-:W-:Y:S01]  /*f790*/  LEA R7, P0, R6, UR4, 0x1 ;  /* 0x0000000406077c11 */ /* 0x000fe2000f8008ff */
[----:B------:R-:W-:-:S03]  /*f7a0*/  ULDC UR4, c[0x0][0x2b8] ;  /* 0x0000ae0000047ab9 */ /* 0x000fc60000000800 */
[----:B------:R-:W-:Y:S02]  /*f7b0*/  LEA.HI.X R6, R6, UR5, R5, 0x1, P0 ;  /* 0x0000000506067c11 */ /* 0x000fe400080f0c05 */
[C---:B------:R-:W-:Y:S02]  /*f7c0*/  LOP3.LUT R5, R17.reuse, 0x1f8, RZ, 0xc0, !PT ;  /* 0x000001f811057812 */ /* 0x040fe400078ec0ff */
[----:B------:R-:W-:Y:S02]  /*f7d0*/  LOP3.LUT R17, R17, 0x38, RZ, 0xc0, !PT ;  /* 0x0000003811117812 */ /* 0x000fe400078ec0ff */
[----:B------:R-:W-:Y:S02]  /*f7e0*/  LOP3.LUT R5, R5, 0x38, R2, 0x78, !PT ;  /* 0x0000003805057812 */ /* 0x000fe400078e7802 */
[----:B------:R-:W-:Y:S01]  /*f7f0*/  ISETP.GE.AND P0, PT, R17, UR4, PT ;  /* 0x0000000411007c0c */ /* 0x000fe2000bf06270 */
[----:B------:R-:W-:Y:S01]  /*f800*/  UMOV UR4, 0xffffffff ;  /* 0xffffffff00047882 */ /* 0x000fe20000000000 */
[----:B------:R-:W-:-:S02]  /*f810*/  LOP3.LUT R10, R5, 0x200, R10, 0xf8, !PT ;  /* 0x00000200050a7812 */ /* 0x000fc400078ef80a */
[----:B------:R-:W-:Y:S09]  /*f820*/  BRA.DIV UR4, `(.L_x_13054) ;  /* 0x0000002604547947 */ /* 0x000ff2000b800000 */
[----:B------:R-:W1:Y:S01]  /*f830*/  SHFL.IDX PT, R14, R9, RZ, 0x181f ;  /* 0x00181fff090e7589 */ /* 0x000e6200000e0000 */
[----:B------:R-:W-:Y:S01]  /*f840*/  ULDC UR4, c[0x0][0x288] ;  /* 0x0000a20000047ab9 */ /* 0x000fe20000000800 */
[----:B------:R-:W-:Y:S02]  /*f850*/  VIADD R0, R0, UR40 ;  /* 0x0000002800007c36 */ /* 0x000fe40008000000 */
[----:B------:R-:W2:Y:S01]  /*f860*/  SHFL.IDX PT, R4, R8, RZ, 0x181f ;  /* 0x00181fff08047589 */ /* 0x000ea200000e0000 */
[----:B------:R-:W-:Y:S02]  /*f870*/  IMAD R3, R3, UR4, RZ ;  /* 0x0000000403037c24 */ /* 0x000fe4000f8e02ff */
[C---:B------:R-:W-:Y:S01]  /*f880*/  VIADD R12, R0.reuse, 0x10 ;  /* 0x00000010000c7836 */ /* 0x040fe20000000000 */
[----:B------:R-:W-:Y:S02]  /*f890*/  SHFL.IDX PT, R27, R8, 0x1, 0x181f ;  /* 0x00381f00081b7f89 */ /* 0x000fe400000e0000 */
[----:B------:R-:W-:-:S02]  /*f8a0*/  ISETP.GE.AND P1, PT, R0, R3, PT ;  /* 0x000000030000720c */ /* 0x000fc40003f26270 */
[----:B------:R-:W-:Y:S04]  /*f8b0*/  SHFL.IDX PT, R28, R9, 0x2, 0x181f ;  /* 0x00581f00091c7f89 */ /* 0x000fe800000e0000 */
[----:B------:R-:W-:Y:S07]  /*f8c0*/  SHFL.IDX PT, R20, R8, 0x2, 0x181f ;  /* 0x00581f0008147f89 */ /* 0x000fee00000e0000 */
[----:B------:R-:W-:-:S02]  /*f8d0*/  @!P1 LEA R21, R10, UR38, 0x1 ;  /* 0x000000260a159c11 */ /* 0x000fc4000f8e08ff */
[----:B-1----:R-:W-:-:S05]  /*f8e0*/  @!P1 LEA R14, P2, R17, R14, 0x1 ;  /* 0x0000000e110e9211 */ /* 0x002fca00078408ff */
[----:B--2---:R-:W-:Y:S02]  /*f8f0*/  @!P1 IMAD.X R5, RZ, RZ, R4, P2 ;  /* 0x000000ffff059224 */ /* 0x004fe400010e0604 */
[----:B------:R-:W-:Y:S02]  /*f900*/  @!P1 IMAD.MOV.U32 R4, RZ, RZ, R14 ;  /* 0x000000ffff049224 */ /* 0x000fe400078e000e */
[----:B------:R-:W1:Y:S04]  /*f910*/  SHFL.IDX PT, R14, R9, 0x1, 0x181f ;  /* 0x00381f00090e7f89 */ /* 0x000e6800000e0000 */
[----:B------:R2:W-:Y:S01]  /*f920*/  @!P1 LDGSTS.E.BYPASS.LTC128B.128 [R21+0x8400], desc[UR48][R4.64], !P0 ;  /* 0x0840000004159fae */ /* 0x0005e2000c101d70 */
[----:B------:R-:W-:Y:S01]  /*f930*/  ISETP.GE.AND P1, PT, R12, R3, PT ;  /* 0x000000030c00720c */ /* 0x000fe20003f26270 */
[----:B------:R-:W-:-:S05]  /*f940*/  VIADD R12, R0, 0x20 ;  /* 0x00000020000c7836 */ /* 0x000fca0000000000 */
[----:B------:R-:W-:Y:S01]  /*f950*/  ISETP.GE.AND P2, PT, R12, R3, PT ;  /* 0x000000030c00720c */ /* 0x000fe20003f46270 */
[----:B------:R-:W-:Y:S01]  /*f960*/  VIADD R12, R0, 0x30 ;  /* 0x00000030000c7836 */ /* 0x000fe20000000000 */
[----:B--2---:R-:W-:Y:S05]  /*f970*/  SHFL.IDX PT, R21, R8, 0x3, 0x181f ;  /* 0x00781f0008157f89 */ /* 0x004fea00000e0000 */
[----:B-1----:R-:W-:Y:S02]  /*f980*/  @!P1 LEA R4, P3, R17, R14, 0x1 ;  /* 0x0000000e11049211 */ /* 0x002fe400078608ff */
[----:B------:R-:W1:Y:S04]  /*f990*/  SHFL.IDX PT, R14, R9, 0x3, 0x181f ;  /* 0x00781f00090e7f89 */ /* 0x000e6800000e0000 */
[C---:B------:R-:W-:Y:S01]  /*f9a0*/  @!P2 LEA R29, R10.reuse, UR38, 0x1 ;  /* 0x000000260a1dac11 */ /* 0x040fe2000f8e08ff */
[----:B------:R-:W-:Y:S01]  /*f9b0*/  @!P1 IMAD.X R5, RZ, RZ, R27, P3 ;  /* 0x000000ffff059224 */ /* 0x000fe200018e061b */
[----:B------:R-:W-:-:S05]  /*f9c0*/  @!P1 LEA R27, R10, UR38, 0x1 ;  /* 0x000000260a1b9c11 */ /* 0x000fca000f8e08ff */
[----:B------:R2:W-:Y:S02]  /*f9d0*/  @!P1 LDGSTS.E.BYPASS.LTC128B.128 [R27+0x8c00], desc[UR48][R4.64], !P0 ;  /* 0x08c00000041b9fae */ /* 0x0005e4000c101d70 */
[----:B--2---:R-:W-:Y:S02]  /*f9e0*/  @!P2 LEA R4, P1, R17, R28, 0x1 ;  /* 0x0000001c1104a211 */ /* 0x004fe400078208ff */
[----:B------:R-:W2:Y:S03]  /*f9f0*/  SHFL.IDX PT, R28, R9, 0x4, 0x181f ;  /* 0x00981f00091c7f89 */ /* 0x000ea600000e0000 */
[----:B------:R-:W-:Y:S01]  /*fa00*/  @!P2 IMAD.X R5, RZ, RZ, R20, P1 ;  /* 0x000000ffff05a224 */ /* 0x000fe200008e0614 */
[----:B------:R-:W-:Y:S01]  /*fa10*/  ISETP.GE.AND P1, PT, R12, R3, PT ;  /* 0x000000030c00720c */ /* 0x000fe20003f26270 */
[----:B------:R-:W3:Y:S01]  /*fa20*/  SHFL.IDX PT, R20, R8, 0x4, 0x181f ;  /* 0x00981f0008147f89 */ /* 0x000ee200000e0000 */
[----:B------:R-:W-:-:S03]  /*fa30*/  VIADD R12, R0, 0x40 ;  /* 0x00000040000c7836 */ /* 0x000fc60000000000 */
[----:B------:R1:W-:Y:S02]  /*fa40*/  @!P2 LDGSTS.E.BYPASS.LTC128B.128 [R29+0x9400], desc[UR48][R4.64], !P0 ;  /* 0x09400000041dafae */ /* 0x0003e4000c101d70 */
[----:B------:R-:W-:Y:S01]  /*fa50*/  ISETP.GE.AND P2, PT, R12, R3, PT ;  /* 0x000000030c00720c */ /* 0x000fe20003f46270 */
[----:B------:R-:W-:-:S05]  /*fa60*/  VIADD R12, R0, 0x50 ;  /* 0x00000050000c7836 */ /* 0x000fca0000000000 */
[C---:B------:R-:W-:Y:S02]  /*fa70*/  @!P1 LEA R27, R10.reuse, UR38, 0x1 ;  /* 0x000000260a1b9c11 */ /* 0x040fe4000f8e08ff */
[C---:B-1----:R-:W-:Y:S02]  /*fa80*/  @!P1 LEA R4, P3, R17.reuse, R14, 0x1 ;  /* 0x0000000e11049211 */ /* 0x042fe400078608ff */
[----:B------:R-:W1:Y:S03]  /*fa90*/  SHFL.IDX PT, R14, R9, 0x5, 0x181f ;  /* 0x00b81f00090e7f89 */ /* 0x000e6600000e0000 */
[----:B------:R-:W-:Y:S01]  /*faa0*/  @!P2 LEA R29, R10, UR38, 0x1 ;  /* 0x000000260a1dac11 */ /* 0x000fe2000f8e08ff */
[----:B------:R-:W-:Y:S02]  /*fab0*/  @!P1 IMAD.X R5, RZ, RZ, R21, P3 ;  /* 0x000000ffff059224 */ /* 0x000fe400018e0615 */
[----:B------:R-:W4:Y:S04]  /*fac0*/  SHFL.IDX PT, R21, R8, 0x5, 0x181f ;  /* 0x00b81f0008157f89 */ /* 0x000f2800000e0000 */
[----:B------:R2:W-:Y:S02]  /*fad0*/  @!P1 LDGSTS.E.BYPASS.LTC128B.128 [R27+0x9c00], desc[UR48][R4.64], !P0 ;  /* 0x09c00000041b9fae */ /* 0x0005e4000c101d70 */
[----:B--2---:R-:W-:-:S02]  /*fae0*/  @!P2 LEA R4, P1, R17, R28, 0x1 ;  /* 0x0000001c1104a211 */ /* 0x004fc400078208ff */
[----:B------:R-:W2:Y:S03]  /*faf0*/  SHFL.IDX PT, R28, R9, 0x6, 0x181f ;  /* 0x00d81f00091c7f89 */ /* 0x000ea600000e0000 */
[----:B---3--:R-:W-:Y:S01]  /*fb00*/  @!P2 IMAD.X R5, RZ, RZ, R20, P1 ;  /* 0x000000ffff05a224 */ /* 0x008fe200008e0614 */
[----:B------:R-:W-:Y:S01]  /*fb10*/  ISETP.GE.AND P1, PT, R12, R3, PT ;  /* 0x000000030c00720c */ /* 0x000fe20003f26270 */
[----:B------:R-:W3:Y:S01]  /*fb20*/  SHFL.IDX PT, R20, R8, 0x6, 0x181f ;  /* 0x00d81f0008147f89 */ /* 0x000ee200000e0000 */
[----:B------:R-:W-:-:S03]  /*fb30*/  VIADD R12, R0, 0x60 ;  /* 0x00000060000c7836 */ /* 0x000fc60000000000 */
[----:B------:R1:W-:Y:S02]  /*fb40*/  @!P2 LDGSTS.E.BYPASS.LTC128B.128 [R29+0xa400], desc[UR48][R4.64], !P0 ;  /* 0x0a400000041dafae */ /* 0x0003e4000c101d70 */
[----:B------:R-:W-:Y:S01]  /*fb50*/  ISETP.GE.AND P2, PT, R12, R3, PT ;  /* 0x000000030c00720c */ /* 0x000fe20003f46270 */
[----:B------:R-:W-:Y:S01]  /*fb60*/  VIADD R12, R0, 0x70 ;  /* 0x00000070000c7836 */ /* 0x000fe20000000000 */
[----:B------:R-:W-:Y:S04]  /*fb70*/  SHFL.IDX PT, R8, R8, 0x7, 0x181f ;  /* 0x00f81f0008087f89 */ /* 0x000fe800000e0000 */
[C---:B-1----:R-:W-:Y:S02]  /*fb80*/  @!P1 LEA R4, P3, R17.reuse, R14, 0x1 ;  /* 0x0000000e11049211 */ /* 0x042fe400078608ff */
[----:B------:R-:W1:Y:S05]  /*fb90*/  SHFL.IDX PT, R14, R9, 0x7, 0x181f ;  /* 0x00f81f00090e7f89 */ /* 0x000e6a00000e0000 */
[C---:B------:R-:W-:Y:S01]  /*fba0*/  @!P2 LEA R27, R10.reuse, UR38, 0x1 ;  /* 0x000000260a1bac11 */ /* 0x040fe2000f8e08ff */
[----:B----4-:R-:W-:Y:S01]  /*fbb0*/  @!P1 IMAD.X R5, RZ, RZ, R21, P3 ;  /* 0x000000ffff059224 */ /* 0x010fe200018e0615 */
[----:B------:R-:W-:Y:S01]  /*fbc0*/  @!P1 LEA R21, R10, UR38, 0x1 ;  /* 0x000000260a159c11 */ /* 0x000fe2000f8e08ff */
[----:B------:R-:W-:Y:S04]  /*fbd0*/  SHFL.IDX PT, R9, R6, 0x1, 0x181f ;  /* 0x00381f0006097f89 */ /* 0x000fe800000e0000 */
[----:B------:R2:W-:Y:S02]  /*fbe0*/  @!P1 LDGSTS.E.BYPASS.LTC128B.128 [R21+0xac00], desc[UR48][R4.64], !P0 ;  /* 0x0ac0000004159fae */ /* 0x0005e4000c101d70 */
[----:B--2---:R-:W-:-:S02]  /*fbf0*/  @!P2 LEA R4, P1, R17, R28, 0x1 ;  /* 0x0000001c1104a211 */ /* 0x004fc400078208ff */
[----:B------:R-:W2:Y:S03]  /*fc00*/  SHFL.IDX PT, R28, R7, RZ, 0x181f ;  /* 0x00181fff071c7589 */ /* 0x000ea600000e0000 */
[----:B---3--:R-:W-:Y:S01]  /*fc10*/  @!P2 IMAD.X R5, RZ, RZ, R20, P1 ;  /* 0x000000ffff05a224 */ /* 0x008fe200008e0614 */
[----:B------:R-:W-:Y:S01]  /*fc20*/  ISETP.GE.AND P1, PT, R12, R3, PT ;  /* 0x000000030c00720c */ /* 0x000fe20003f26270 */
[----:B------:R-:W3:Y:S01]  /*fc30*/  SHFL.IDX PT, R20, R6, RZ, 0x181f ;  /* 0x00181fff06147589 */ /* 0x000ee200000e0000 */
[----:B------:R-:W-:-:S03]  /*fc40*/  VIADD R12, R0, 0x80 ;  /* 0x00000080000c7836 */ /* 0x000fc60000000000 */
[----:B------:R1:W-:Y:S02]  /*fc50*/  @!P2 LDGSTS.E.BYPASS.LTC128B.128 [R27+0xb400], desc[UR48][R4.64], !P0 ;  /* 0x0b400000041bafae */ /* 0x0003e4000c101d70 */
[----:B------:R-:W-:Y:S01]  /*fc60*/  ISETP.GE.AND P2, PT, R12, R3, PT ;  /* 0x000000030c00720c */ /* 0x000fe20003f46270 */
[----:B------:R-:W-:-:S05]  /*fc70*/  VIADD R12, R0, 0xa0 ;  /* 0x000000a0000c7836 */ /* 0x000fca0000000000 */
[C---:B------:R-:W-:Y:S02]  /*fc80*/  @!P1 LEA R21, R10.reuse, UR38, 0x1 ;  /* 0x000000260a159c11 */ /* 0x040fe4000f8e08ff */
[----:B-1----:R-:W-:Y:S02]  /*fc90*/  @!P1 LEA R4, P3, R17, R14, 0x1 ;  /* 0x0000000e11049211 */ /* 0x002fe400078608ff */
[----:B------:R-:W1:Y:S03]  /*fca0*/  SHFL.IDX PT, R14, R7, 0x1, 0x181f ;  /* 0x00381f00070e7f89 */ /* 0x000e6600000e0000 */
[----:B------:R-:W-:Y:S01]  /*fcb0*/  @!P2 LEA R27, R10, UR38, 0x1 ;  /* 0x000000260a1bac11 */ /* 0x000fe2000f8e08ff */
[----:B------:R-:W-:Y:S02]  /*fcc0*/  @!P1 IMAD.X R5, RZ, RZ, R8, P3 ;  /* 0x000000ffff059224 */ /* 0x000fe400018e0608 */
[----:B------:R-:W-:-:S03]  /*fcd0*/  VIADD R8, R0, 0x90 ;  /* 0x0000009000087836 */ /* 0x000fc60000000000 */
[----:B------:R2:W-:Y:S02]  /*fce0*/  @!P1 LDGSTS.E.BYPASS.LTC128B.128 [R21+0xbc00], desc[UR48][R4.64], !P0 ;  /* 0x0bc0000004159fae */ /* 0x0005e4000c101d70 */
[----:B--2---:R-:W-:-:S05]  /*fcf0*/  @!P2 LEA R4, P1, R17, R28, 0x1 ;  /* 0x0000001c1104a211 */ /* 0x004fca00078208ff */
[----:B---3--:R-:W-:Y:S01]  /*fd00*/  @!P2 IMAD.X R5, RZ, RZ, R20, P1 ;  /* 0x000000ffff05a224 */ /* 0x008fe200008e0614 */
[-C--:B------:R-:W-:Y:S01]  /*fd10*/  ISETP.GE.AND P1, PT, R8, R3.reuse, PT ;  /* 0x000000030800720c */ /* 0x080fe20003f26270 */
[----:B------:R-:W2:Y:S04]  /*fd20*/  SHFL.IDX PT, R20, R7, 0x2, 0x181f ;  /* 0x00581f0007147f89 */ /* 0x000ea800000e0000 */
[----:B------:R-:W3:Y:S04]  /*fd30*/  SHFL.IDX PT, R8, R6, 0x2, 0x181f ;  /* 0x00581f0006087f89 */ /* 0x000ee800000e0000 */
[----:B------:R1:W-:Y:S01]  /*fd40*/  @!P2 LDGSTS.E.BYPASS.LTC128B.128 [R27+0xc400], desc[UR48][R4.64], !P0 ;  /* 0x0c400000041bafae */ /* 0x0003e2000c101d70 */
[----:B------:R-:W-:-:S03]  /*fd50*/  ISETP.GE.AND P2, PT, R12, R3, PT ;  /* 0x000000030c00720c */ /* 0x000fc60003f46270 */
[----:B------:R-:W4:Y:S01]  /*fd60*/  SHFL.IDX PT, R6, R6, 0x3, 0x181f ;  /* 0x00781f0006067f89 */ /* 0x000f2200000e0000 */
[----:B-1----:R-:W-:-:S09]  /*fd70*/  @!P1 LEA R4, P3, R17, R14, 0x1 ;  /* 0x0000000e11049211 */ /* 0x002fd200078608ff */
[C---:B------:R-:W-:Y:S01]  /*fd80*/  @!P2 LEA R21, R10.reuse, UR38, 0x1 ;  /* 0x000000260a15ac11 */ /* 0x040fe2000f8e08ff */
[----:B------:R1:W0:Y:S01]  /*fd90*/  SHFL.IDX PT, R14, R7, 0x3, 0x181f ;  /* 0x00781f00070e7f89 */ /* 0x00022200000e0000 */
[----:B------:R-:W-:Y:S01]  /*fda0*/  @!P1 IMAD.X R5, RZ, RZ, R9, P3 ;  /* 0x000000ffff059224 */ /* 0x000fe200018e0609 */
[----:B------:R-:W-:-:S05]  /*fdb0*/  @!P1 LEA R9, R10, UR38, 0x1 ;  /* 0x000000260a099c11 */ /* 0x000fca000f8e08ff */
[----:B------:R2:W-:Y:S02]  /*fdc0*/  @!P1 LDGSTS.E.BYPASS.LTC128B.128 [R9+0xcc00], desc[UR48][R4.64], !P0 ;  /* 0x0cc0000004099fae */ /* 0x0005e4000c101d70 */
[----:B--2---:R-:W-:-:S05]  /*fdd0*/  @!P2 LEA R4, P1, R17, R20, 0x1 ;  /* 0x000000141104a211 */ /* 0x004fca00078208ff */
[----:B---3--:R-:W-:-:S05]  /*fde0*/  @!P2 IMAD.X R5, RZ, RZ, R8, P1 ;  /* 0x000000ffff05a224 */ /* 0x008fca00008e0608 */
[----:B0---4-:R1:W-:Y:S03]  /*fdf0*/  @!P2 LDGSTS.E.BYPASS.LTC128B.128 [R21+0xd400], desc[UR48][R4.64], !P0 ;  /* 0x0d4000000415afae */ /* 0x0113e6000c101d70 */
.L_x_13144:
[----:B------:R-:W-:-:S05]  /*fe00*/  VIADD R0, R0, 0xb0 ;  /* 0x000000b000007836 */ /* 0x000fca0000000000 */
[----:B------:R-:W-:Y:S01]  /*fe10*/  ISETP.GE.AND P1, PT, R0, R3, PT ;  /* 0x000000030000720c */ /* 0x000fe20003f26270 */
[----:B------:R-:W-:-:S05]  /*fe20*/  IMAD.MOV.U32 R0, RZ, RZ, 0x1 ;  /* 0x00000001ff007424 */ /* 0x000fca00078e00ff */
[----:B------:R-:W-:-:S07]  /*fe30*/  SHF.L.U32 R0, R0, 0x1f, RZ ;  /* 0x0000001f00007819 */ /* 0x000fce00000006ff */
[----:B-1----:R-:W-:Y:S02]  /*fe40*/  @!P1 LEA R4, P2, R17, R14, 0x1 ;  /* 0x0000000e11049211 */ /* 0x002fe400078408ff */
        /* <DEDUP_REMOVED lines=11> */
[----:B0-----:R-:W-:-:S05]  /*ff00*/  VIADD R3, R26, 0xfffffffe ;  /* 0xfffffffe1a037836 */ /* 0x001fca0000000000 */
[----:B------:R-:W-:Y:S01]  /*ff10*/  ISETP.GE.AND P1, PT, R3, UR41, PT ;  /* 0x0000002903007c0c */ /* 0x000fe2000bf26270 */
[----:B------:R-:W0:Y:S02]  /*ff20*/  SYNCS.PHASECHK.TRANS64.TRYWAIT P0, [UR38+0x16820], R0 ;  /* 0x01682000ff0075a7 */ /* 0x000e240008000166 */
[----:B0-----:R-:W-:Y:S10]  /*ff30*/  @!P0 BRA `(.L_x_13055) ;  /* 0x0000002c00288947 */ /* 0x001ff40003800000 */
.L_x_13145:
[----:B------:R-:W-:Y:S02]  /*ff40*/  IMAD.MOV.U32 R12, RZ, RZ, 0x1 ;  /* 0x00000001ff0c7424 */ /* 0x000fe400078e00ff */
        /* <DEDUP_REMOVED lines=26> */
.L_x_13084:
        /* <DEDUP_REMOVED lines=28> */
.L_x_13060:
[----:B------:R-:W1:Y:S01]  /*102b0*/  SYNCS.PHASECHK.TRANS64.TRYWAIT P0, [UR38+0x16848], R12 ;  /* 0x0168480cff0075a7 */ /* 0x000e620008000166 */
[----:B------:R-:W-:Y:S01]  /*102c0*/  BSSY B2, `(.L_x_13061) ;  /* 0x0000003000027945 */ /* 0x000fe20003800000 */
[----:B------:R-:W-:-:S03]  /*102d0*/  ISETP.NE.AND P2, PT, R19, RZ, PT ;  /* 0x000000ff1300720c */ /* 0x000fc60003f45270 */
[----:B-1----:R-:W-:Y:S10]  /*102e0*/  @!P0 BRA `(.L_x_13062) ;  /* 0x0000002800548947 */ /* 0x002ff40003800000 */
.L_x_13146:
[----:B------:R-:W-:Y:S05]  /*102f0*/  BSYNC B2 ;  /* 0x0000000000027941 */ /* 0x000fea0003800000 */
.L_x_13061:
[----:B------:R-:W-:Y:S04]  /*10300*/  BSSY B2, `(.L_x_13063) ;  /* 0x0000007000027945 */ /* 0x000fe80003800000 */
[----:B------:R-:W-:Y:S05]  /*10310*/  @P2 BRA `(.L_x_13064) ;  /* 0x0000000000142947 */ /* 0x000fea0003800000 */
[----:B------:R-:W-:Y:S01]  /*10320*/  ISETP.NE.AND P0, PT, R8, RZ, PT ;  /* 0x000000ff0800720c */ /* 0x000fe20003f05270 */
[----:B0-----:R-:W-:-:S04]  /*10330*/  IMAD.MOV.U32 R4, RZ, RZ, 0x4000 ;  /* 0x00004000ff047424 */ /* 0x001fc800078e00ff */
[----:B------:R1:W-:Y:S08]  /*10340*/  SYNCS.ARRIVE.TRANS64 RZ, [UR38+0x16838], R4 ;  /* 0x01683804ffff79a7 */ /* 0x0003f00008000026 */
[----:B-1----:R-:W-:Y:S05]  /*10350*/  @!P0 BRA `(.L_x_13064) ;  /* 0x0000000000048947 */ /* 0x002fea0003800000 */
[----:B------:R-:W-:Y:S01]  /*10360*/  BPT.TRAP 0x1 ;  /* 0x000000040000795c */ /* 0x000fe20000300000 */
.L_x_13064:
[----:B------:R-:W-:Y:S05]  /*10370*/  BSYNC B2 ;  /* 0x0000000000027941 */ /* 0x000fea0003800000 */
.L_x_13063:
        /* <DEDUP_REMOVED lines=11> */
.L_x_13065:
[----:B------:R-:W-:-:S13]  /*10430*/  @P0 ELECT P3, URZ, PT ;  /* 0x00000000003f082f */ /* 0x000fda0003860000 */
[----:B-----5:R-:W-:Y:S02]  /*10440*/  @P3 R2UR UR37, R6 ;  /* 0x00000000062532ca */ /* 0x020fe400000e0000 */
        /* <DEDUP_REMOVED lines=8> */
.L_x_13147:
[----:B------:R-:W-:Y:S05]  /*104d0*/  BSYNC B2 ;  /* 0x0000000000027941 */ /* 0x000fea0003800000 */
.L_x_13066:
        /* <DEDUP_REMOVED lines=9> */
.L_x_13069:
[----:B------:R-:W-:Y:S05]  /*10570*/  BSYNC B2 ;  /* 0x0000000000027941 */ /* 0x000fea0003800000 */
.L_x_13068:
        /* <DEDUP_REMOVED lines=10> */
.L_x_13070:
        /* <DEDUP_REMOVED lines=10> */
.L_x_13059:
[----:B------:R-:W-:Y:S05]  /*106c0*/  BSYNC B1 ;  /* 0x0000000000017941 */ /* 0x000fea0003800000 */
.L_x_13058:
        /* <DEDUP_REMOVED lines=27> */
.L_x_13073:
[----:B------:R-:W1:Y:S01]  /*10880*/  SYNCS.PHASECHK.TRANS64.TRYWAIT P0, [UR38+0x16840], R14 ;  /* 0x0168400eff0075a7 */ /* 0x000e620008000166 */
[----:B------:R-:W-:Y:S01]  /*10890*/  BSSY B2, `(.L_x_13074) ;  /* 0x0000003000027945 */ /* 0x000fe20003800000 */
[----:B------:R-:W-:-:S03]  /*108a0*/  ISETP.NE.AND P2, PT, R19, RZ, PT ;  /* 0x000000ff1300720c */ /* 0x000fc60003f45270 */
[----:B-1----:R-:W-:Y:S10]  /*108b0*/  @!P0 BRA `(.L_x_13075) ;  /* 0x0000002400108947 */ /* 0x002ff40003800000 */
.L_x_13148:
[----:B------:R-:W-:Y:S05]  /*108c0*/  BSYNC B2 ;  /* 0x0000000000027941 */ /* 0x000fea0003800000 */
.L_x_13074:
[----:B------:R-:W-:Y:S04]  /*108d0*/  BSSY B2, `(.L_x_13076) ;  /* 0x0000007000027945 */ /* 0x000fe80003800000 */
[----:B------:R-:W-:Y:S05]  /*108e0*/  @P2 BRA `(.L_x_13077) ;  /* 0x0000000000142947 */ /* 0x000fea0003800000 */
[----:B------:R-:W-:Y:S01]  /*108f0*/  ISETP.NE.AND P0, PT, R8, RZ, PT ;  /* 0x000000ff0800720c */ /* 0x000fe20003f05270 */
[----:B0-----:R-:W-:-:S04]  /*10900*/  IMAD.MOV.U32 R4, RZ, RZ, 0x4000 ;  /* 0x00004000ff047424 */ /* 0x001fc800078e00ff */
[----:B------:R1:W-:Y:S08]  /*10910*/  SYNCS.ARRIVE.TRANS64 RZ, [UR38+0x16830], R4 ;  /* 0x01683004ffff79a7 */ /* 0x0003f00008000026 */
[----:B-1----:R-:W-:Y:S05]  /*10920*/  @!P0 BRA `(.L_x_13077) ;  /* 0x0000000000048947 */ /* 0x002fea0003800000 */
[----:B------:R-:W-:Y:S01]  /*10930*/  BPT.TRAP 0x1 ;  /* 0x000000040000795c */ /* 0x000fe20000300000 */
.L_x_13077:
[----:B------:R-:W-:Y:S05]  /*10940*/  BSYNC B2 ;  /* 0x0000000000027941 */ /* 0x000fea0003800000 */
.L_x_13076:
        /* <DEDUP_REMOVED lines=11> */
.L_x_13078:
        /* <DEDUP_REMOVED lines=12> */
.L_x_13149:
[----:B------:R-:W-:Y:S05]  /*10ac0*/  BSYNC B2 ;  /* 0x0000000000027941 */ /* 0x000fea0003800000 */
.L_x_13079:
        /* <DEDUP_REMOVED lines=9> */
.L_x_13082:
[----:B------:R-:W-:Y:S05]  /*10b60*/  BSYNC B2 ;  /* 0x0000000000027941 */ /* 0x000fea0003800000 */
.L_x_13081:
        /* <DEDUP_REMOVED lines=10> */
.L_x_13083:
        /* <DEDUP_REMOVED lines=10> */
.L_x_13072:
[----:B------:R-:W-:Y:S05]  /*10cb0*/  BSYNC B1 ;  /* 0x0000000000017941 */ /* 0x000fea0003800000 */
.L_x_13071:
[----:B------:R-:W-:Y:S02]  /*10cc0*/  VIADD R3, R3, 0xfffffffe ;  /* 0xfffffffe03037836 */ /* 0x000fe40000000000 */
[----:B------:R-:W-:Y:S01]  /*10cd0*/  IMAD.MOV.U32 R11, RZ, RZ, R12 ;  /* 0x000000ffff0b7224 */ /* 0x000fe200078e000c */
[----:B------:R-:W-:Y:S06]  /*10ce0*/  @P1 BRA `(.L_x_13084) ;  /* 0xfffffff400001947 */ /* 0x000fec000383ffff */
[----:B------:R-:W-:Y:S05]  /*10cf0*/  BSYNC B0 ;  /* 0x0000000000007941 */ /* 0x000fea0003800000 */
.L_x_13057:
        /* <DEDUP_REMOVED lines=28> */
.L_x_13086:
[----:B------:R-:W1:Y:S01]  /*10ec0*/  SYNCS.PHASECHK.TRANS64.TRYWAIT P0, [UR38+0x16848], R9 ;  /* 0x01684809ff0075a7 */ /* 0x000e620008000166 */
[----:B------:R-:W-:Y:S01]  /*10ed0*/  BSSY B1, `(.L_x_13087) ;  /* 0x0000003000017945 */ /* 0x000fe20003800000 */
[----:B------:R-:W-:-:S03]  /*10ee0*/  ISETP.NE.AND P1, PT, R19, RZ, PT ;  /* 0x000000ff1300720c */ /* 0x000fc60003f25270 */
[----:B-1----:R-:W-:Y:S10]  /*10ef0*/  @!P0 BRA `(.L_x_13088) ;  /* 0x0000001c00b08947 */ /* 0x002ff40003800000 */
.L_x_13150:
[----:B------:R-:W-:Y:S05]  /*10f00*/  BSYNC B1 ;  /* 0x0000000000017941 */ /* 0x000fea0003800000 */
.L_x_13087:
[----:B------:R-:W-:Y:S04]  /*10f10*/  BSSY B1, `(.L_x_13089) ;  /* 0x0000007000017945 */ /* 0x000fe80003800000 */
[----:B------:R-:W-:Y:S05]  /*10f20*/  @P1 BRA `(.L_x_13090) ;  /* 0x0000000000141947 */ /* 0x000fea0003800000 */
[----:B------:R-:W-:Y:S01]  /*10f30*/  ISETP.NE.AND P0, PT, R8, RZ, PT ;  /* 0x000000ff0800720c */ /* 0x000fe20003f05270 */
[----:B0-----:R-:W-:-:S04]  /*10f40*/  IMAD.MOV.U32 R4, RZ, RZ, 0x4000 ;  /* 0x00004000ff047424 */ /* 0x001fc800078e00ff */
[----:B------:R1:W-:Y:S08]  /*10f50*/  SYNCS.ARRIVE.TRANS64 RZ, [UR38+0x16838], R4 ;  /* 0x01683804ffff79a7 */ /* 0x0003f00008000026 */
[----:B-1----:R-:W-:Y:S05]  /*10f60*/  @!P0 BRA `(.L_x_13090) ;  /* 0x0000000000048947 */ /* 0x002fea0003800000 */
[----:B------:R-:W-:Y:S01]  /*10f70*/  BPT.TRAP 0x1 ;  /* 0x000000040000795c */ /* 0x000fe20000300000 */
.L_x_13090:
[----:B------:R-:W-:Y:S05]  /*10f80*/  BSYNC B1 ;  /* 0x0000000000017941 */ /* 0x000fea0003800000 */
.L_x_13089:
        /* <DEDUP_REMOVED lines=11> */
.L_x_13091:
        /* <DEDUP_REMOVED lines=11> */
.L_x_13151:
[----:B------:R-:W-:Y:S05]  /*110f0*/  BSYNC B1 ;  /* 0x0000000000017941 */ /* 0x000fea0003800000 */
.L_x_13092:
        /* <DEDUP_REMOVED lines=9> */
.L_x_13095:
[----:B------:R-:W-:Y:S05]  /*11190*/  BSYNC B1 ;  /* 0x0000000000017941 */ /* 0x000fea0003800000 */
.L_x_13094:
        /* <DEDUP_REMOVED lines=10> */
.L_x_13096:
        /* <DEDUP_REMOVED lines=10> */
.L_x_13085:
[----:B------:R-:W-:Y:S05]  /*112e0*/  BSYNC B0 ;  /* 0x0000000000007941 */ /* 0x000fea0003800000 */
.L_x_13056:
        /* <DEDUP_REMOVED lines=9> */
.L_x_13152:
[----:B------:R-:W-:Y:S05]  /*11380*/  BSYNC B1 ;  /* 0x0000000000017941 */ /* 0x000fea0003800000 */
.L_x_13099:
[----:B------:R-:W-:Y:S04]  /*11390*/  BSSY B1, `(.L_x_13101) ;  /* 0x0000007000017945 */ /* 0x000fe80003800000 */
[----:B------:R-:W-:Y:S05]  /*113a0*/  @P1 BRA `(.L_x_13102) ;  /* 0x0000000000141947 */ /* 0x000fea0003800000 */
[----:B------:R-:W-:Y:S01]  /*113b0*/  LOP3.LUT P0, RZ, R2, 0x1f, RZ, 0xc0, !PT ;  /* 0x0000001f02ff7812 */ /* 0x000fe2000780c0ff */
[----:B0-----:R-:W-:-:S04]  /*113c0*/  IMAD.MOV.U32 R3, RZ, RZ, 0x4000 ;  /* 0x00004000ff037424 */ /* 0x001fc800078e00ff */
[----:B------:R1:W-:Y:S08]  /*113d0*/  SYNCS.ARRIVE.TRANS64 RZ, [R4+URZ+0x16850], R3 ;  /* 0x0168500304ff79a7 */ /* 0x0003f0000800003f */
[----:B------:R-:W-:Y:S05]  /*113e0*/  @!P0 BRA `(.L_x_13102) ;  /* 0x0000000000048947 */ /* 0x000fea0003800000 */
[----:B------:R-:W-:Y:S01]  /*113f0*/  BPT.TRAP 0x1 ;  /* 0x000000040000795c */ /* 0x000fe20000300000 */
.L_x_13102:
[----:B------:R-:W-:Y:S05]  /*11400*/  BSYNC B1 ;  /* 0x0000000000017941 */ /* 0x000fea0003800000 */
.L_x_13101:
        /* <DEDUP_REMOVED lines=13> */
.L_x_13103:
        /* <DEDUP_REMOVED lines=8> */
.L_x_13098:
[----:B------:R-:W-:Y:S05]  /*11560*/  BSYNC B0 ;  /* 0x0000000000007941 */ /* 0x000fea0003800000 */
.L_x_13097:
[----:B------:R-:W-:Y:S02]  /*11570*/  VIADD R0, R0, 0x1 ;  /* 0x0000000100007836 */ /* 0x000fe40000000000 */
[----:B01----:R-:W-:-:S03]  /*11580*/  IMAD.MOV.U32 R4, RZ, RZ, RZ ;  /* 0x000000ffff047224 */ /* 0x003fc600078e00ff */
[----:B------:R-:W-:-:S04]  /*11590*/  ISETP.NE.AND P0, PT, R0, 0x2, PT ;  /* 0x000000020000780c */ /* 0x000fc80003f05270 */
[----:B------:R-:W-:Y:S02]  /*115a0*/  SEL R3, RZ, 0x1, P0 ;  /* 0x00000001ff037807 */ /* 0x000fe40000000000 */
[----:B------:R-:W-:Y:S02]  /*115b0*/  SEL R0, R0, RZ, P0 ;  /* 0x000000ff00007207 */ /* 0x000fe40000000000 */
[----:B------:R-:W-:-:S07]  /*115c0*/  LOP3.LUT R3, R12, R3, RZ, 0x3c, !PT ;  /* 0x000000030c037212 */ /* 0x000fce00078e3cff */
.L_x_13036:
[----:B------:R-:W0:Y:S01]  /*115d0*/  S2R R5, SR_CgaCtaId ;  /* 0x0000000000057919 */ /* 0x000e220000008800 */
[----:B------:R-:W-:Y:S02]  /*115e0*/  MOV R2, 0x400 ;  /* 0x0000040000027802 */ /* 0x000fe40000000f00 */
[----:B------:R-:W-:Y:S02]  /*115f0*/  SHF.L.U32 R4, R4, 0x1f, RZ ;  /* 0x0000001f04047819 */ /* 0x000fe400000006ff */
[----:B0-----:R-:W-:-:S04]  /*11600*/  LEA R7, R5, R2, 0x18 ;  /* 0x0000000205077211 */ /* 0x001fc800078ec0ff */
[----:B------:R-:W0:Y:S02]  /*11610*/  SYNCS.PHASECHK.TRANS64.TRYWAIT P0, [R7+URZ+0x16820], R4 ;  /* 0x01682004070075a7 */ /* 0x000e24000800017f */
[----:B0-----:R-:W-:Y:S05]  /*11620*/  @!P0 BRA `(.L_x_13104) ;  /* 0x0000001800288947 */ /* 0x001fea0003800000 */
.L_x_13153:
[----:B------:R-:W-:-:S03]  /*11630*/  UMOV UR4, 0xffffffff ;  /* 0xffffffff00047882 */ /* 0x000fc60000000000 */
[----:B------:R-:W-:Y:S05]  /*11640*/  BRA.DIV UR4, `(.L_x_13105) ;  /* 0x0000001a04347947 */ /* 0x000fea000b800000 */
[----:B------:R1:W2:Y:S02]  /*11650*/  SHFL.IDX PT, R14, R16, RZ, 0x1f ;  /* 0x00001fff100e7589 */ /* 0x0002a400000e0000 */
.L_x_13156:
[----:B--2---:R-:W-:-:S13]  /*11660*/  ISETP.NE.AND P0, PT, R14, RZ, PT ;  /* 0x000000ff0e00720c */ /* 0x004fda0003f05270 */
[----:B------:R-:W-:Y:S05]  /*11670*/  @P0 BRA `(.L_x_12952) ;  /* 0x0000000000880947 */ /* 0x000fea0003800000 */
[----:B------:R-:W-:-:S03]  /*11680*/  UMOV UR4, 0xffffffff ;  /* 0xffffffff00047882 */ /* 0x000fc60000000000 */
[----:B------:R-:W-:Y:S05]  /*11690*/  BRA.DIV UR4, `(.L_x_13106) ;  /* 0x0000001a04487947 */ /* 0x000fea000b800000 */
[----:B------:R-:W-:-:S13]  /*116a0*/  ELECT P6, URZ, PT ;  /* 0x00000000003f782f */ /* 0x000fda00038c0000 */
.L_x_13159:
[----:B------:R-:W-:Y:S05]  /*116b0*/  @!P6 BRA `(.L_x_12952) ;  /* 0x000000000078e947 */ /* 0x000fea0003800000 */
[----:B------:R-:W-:-:S06]  /*116c0*/  ULOP3.LUT UR4, UR45, 0x2, URZ, 0xfc, !UPT ;  /* 0x000000022d047892 */ /* 0x000fcc000f8efc3f */
[----:B------:R-:W-:-:S05]  /*116d0*/  IMAD.U32 R2, RZ, RZ, UR4 ;  /* 0x00000004ff027e24 */ /* 0x000fca000f8e00ff */
[----:B------:R-:W-:-:S13]  /*116e0*/  ISETP.NE.AND P2, PT, R2, 0x3, PT ;  /* 0x000000030200780c */ /* 0x000fda0003f45270 */
[----:B------:R-:W-:Y:S05]  /*116f0*/  @!P2 BRA `(.L_x_13107) ;  /* 0x000000000004a947 */ /* 0x000fea0003800000 */
[----:B------:R-:W-:Y:S01]  /*11700*/  BPT.TRAP 0x1 ;  /* 0x000000040000795c */ /* 0x000fe20000300000 */
.L_x_13107:
        /* <DEDUP_REMOVED lines=12> */
.L_x_13160:
[----:B------:R-:W2:Y:S02]  /*117d0*/  SYNCS.PHASECHK.TRANS64.TRYWAIT P0, [R3+URZ], R2 ;  /* 0x00000002030075a7 */ /* 0x000ea4000800017f */
[----:B--2---:R-:W-:Y:S05]  /*117e0*/  @!P0 BRA `(.L_x_13109) ;  /* 0x0000001800288947 */ /* 0x004fea0003800000 */
.L_x_13161:
[----:B------:R-:W-:Y:S05]  /*117f0*/  @!P2 BRA `(.L_x_13110) ;  /* 0x000000000004a947 */ /* 0x000fea0003800000 */
[----:B------:R-:W-:Y:S01]  /*11800*/  BPT.TRAP 0x1 ;  /* 0x000000040000795c */ /* 0x000fe20000300000 */
.L_x_13110:
[----:B--2---:R-:W-:-:S04]  /*11810*/  VIADD R3, R7, 0x16860 ;  /* 0x0001686007037836 */ /* 0x004fc80000000000 */
[----:B------:R-:W-:-:S04]  /*11820*/  IMAD R0, R0, 0x8, R3 ;  /* 0x0000000800007824 */ /* 0x000fc800078e0203 */
[----:B------:R-:W2:Y:S02]  /*11830*/  SYNCS.PHASECHK.TRANS64.TRYWAIT P0, [R0+URZ], R5 ;  /* 0x00000005000075a7 */ /* 0x000ea4000800017f */
[----:B--2---:R-:W-:Y:S05]  /*11840*/  @!P0 BRA `(.L_x_13111) ;  /* 0x0000001800248947 */ /* 0x004fea0003800000 */
.L_x_13162:
[----:B------:R-:W-:-:S07]  /*11850*/  IMAD R3, R8, 0x8, R3 ;  /* 0x0000000808037824 */ /* 0x000fce00078e0203 */
.L_x_13112:
[----:B---3--:R3:W4:Y:S02]  /*11860*/  SYNCS.PHASECHK.TRANS64.TRYWAIT P0, [R3+URZ], R2 ;  /* 0x00000002030075a7 */ /* 0x008724000800017f */
[----:B----4-:R-:W-:Y:S05]  /*11870*/  @!P0 NANOSLEEP.SYNCS 0x989680 ;  /* 0x009896800000895d */ /* 0x010fea0003900000 */
[----:B------:R-:W4:Y:S02]  /*11880*/  @!P0 SYNCS.PHASECHK.TRANS64 P0, [R3+URZ], R2 ;  /* 0x00000002030085a7 */ /* 0x000f24000800007f */
[----:B----4-:R-:W-:Y:S05]  /*11890*/  @!P0 BRA `(.L_x_13112) ;  /* 0xfffffffc00f08947 */ /* 0x010fea000383ffff */
.L_x_12952:
[----:B------:R-:W-:Y:S05]  /*118a0*/  BSYNC B6 ;  /* 0x0000000000067941 */ /* 0x000fea0003800000 */
.L_x_12949:
[----:B------:R-:W-:Y:S05]  /*118b0*/  EXIT ;  /* 0x000000000000794d */ /* 0x000fea0003800000 */
.L_x_12962:
[----:B0-----:R-:W-:-:S04]  /*118c0*/  IMAD.U32 R3, RZ, RZ, UR38 ;  /* 0x00000026ff037e24 */ /* 0x001fc8000f8e00ff */
[----:B------:R0:W1:Y:S03]  /*118d0*/  SYNCS.PHASECHK.TRANS64.TRYWAIT P0, [R3+URZ+0x16800], R0 ;  /* 0x01680000030075a7 */ /* 0x000066000800017f */
[----:B-1----:R-:W-:Y:S05]  /*118e0*/  @!P0 NANOSLEEP.SYNCS 0x989680 ;  /* 0x009896800000895d */ /* 0x002fea0003900000 */
[----:B------:R-:W1:Y:S02]  /*118f0*/  @!P0 SYNCS.PHASECHK.TRANS64 P0, [R3+URZ+0x16800], R0 ;  /* 0x01680000030085a7 */ /* 0x000e64000800007f */
[----:B-1----:R-:W-:Y:S05]  /*11900*/  @!P0 BRA `(.L_x_12962) ;  /* 0xfffffffc00ec8947 */ /* 0x002fea000383ffff */
[----:B------:R-:W-:Y:S05]  /*11910*/  BRA `(.L_x_13113) ;  /* 0xfffffefc00607947 */ /* 0x000fea000383ffff */
.L_x_12966:
[----:B-1----:R-:W-:-:S04]  /*11920*/  IMAD.U32 R3, RZ, RZ, UR38 ;  /* 0x00000026ff037e24 */ /* 0x002fc8000f8e00ff */
[----:B------:R1:W2:Y:S03]  /*11930*/  SYNCS.PHASECHK.TRANS64.TRYWAIT P2, [R3+URZ+0x16830], R0 ;  /* 0x01683000030075a7 */ /* 0x0002a6000804017f */
[----:B--2---:R-:W-:Y:S05]  /*11940*/  @!P2 NANOSLEEP.SYNCS 0x989680 ;  /* 0x009896800000a95d */ /* 0x004fea0003900000 */
[----:B------:R-:W2:Y:S02]  /*11950*/  @!P2 SYNCS.PHASECHK.TRANS64 P2, [R3+URZ+0x16830], R0 ;  /* 0x016830000300a5a7 */ /* 0x000ea4000804007f */
[----:B--2---:R-:W-:Y:S05]  /*11960*/  @!P2 BRA `(.L_x_12966) ;  /* 0xfffffffc00eca947 */ /* 0x004fea000383ffff */
[----:B------:R-:W-:Y:S05]  /*11970*/  BRA `(.L_x_12965) ;  /* 0xfffffefc00807947 */ /* 0x000fea000383ffff */
.L_x_12982:
[----:B-1----:R-:W-:-:S04]  /*11980*/  IMAD.U32 R8, RZ, RZ, UR10 ;  /* 0x0000000aff087e24 */ /* 0x002fc8000f8e00ff */
[----:B------:R1:W2:Y:S03]  /*11990*/  SYNCS.PHASECHK.TRANS64.TRYWAIT P2, [R8+URZ+0x16830], R7 ;  /* 0x01683007080075a7 */ /* 0x0002a6000804017f */
[----:B--2---:R-:W-:Y:S05]  /*119a0*/  @!P2 NANOSLEEP.SYNCS 0x989680 ;  /* 0x009896800000a95d */ /* 0x004fea0003900000 */
[----:B------:R-:W2:Y:S02]  /*119b0*/  @!P2 SYNCS.PHASECHK.TRANS64 P2, [R8+URZ+0x16830], R7 ;  /* 0x016830070800a5a7 */ /* 0x000ea4000804007f */
[----:B--2---:R-:W-:Y:S05]  /*119c0*/  @!P2 BRA `(.L_x_12982) ;  /* 0xfffffffc00eca947 */ /* 0x004fea000383ffff */
[----:B------:R-:W-:Y:S05]  /*119d0*/  BRA `(.L_x_12979) ;  /* 0xffffff30006c7947 */ /* 0x000fea000383ffff */
.L_x_12986:
[----:B-1----:R-:W-:-:S04]  /*119e0*/  IMAD.U32 R8, RZ, RZ, UR10 ;  /* 0x0000000aff087e24 */ /* 0x002fc8000f8e00ff */
[----:B------:R1:W2:Y:S03]  /*119f0*/  SYNCS.PHASECHK.TRANS64.TRYWAIT P2, [R8+URZ+0x16850], R7 ;  /* 0x01685007080075a7 */ /* 0x0002a6000804017f */
[----:B--2---:R-:W-:Y:S05]  /*11a00*/  @!P2 NANOSLEEP.SYNCS 0x989680 ;  /* 0x009896800000a95d */ /* 0x004fea0003900000 */
[----:B------:R-:W2:Y:S02]  /*11a10*/  @!P2 SYNCS.PHASECHK.TRANS64 P2, [R8+URZ+0x16850], R7 ;  /* 0x016850070800a5a7 */ /* 0x000ea4000804007f */
[----:B--2---:R-:W-:Y:S05]  /*11a20*/  @!P2 BRA `(.L_x_12986) ;  /* 0xfffffffc00eca947 */ /* 0x004fea000383ffff */
[----:B------:R-:W-:Y:S05]  /*11a30*/  BRA `(.L_x_12983) ;  /* 0xffffff3000e47947 */ /* 0x000fea000383ffff */
.L_x_13003:
[----:B-1----:R-:W-:-:S04]  /*11a40*/  IMAD.U32 R7, RZ, RZ, UR10 ;  /* 0x0000000aff077e24 */ /* 0x002fc8000f8e00ff */
[----:B------:R1:W2:Y:S03]  /*11a50*/  SYNCS.PHASECHK.TRANS64.TRYWAIT P2, [R7+URZ+0x16830], R6 ;  /* 0x01683006070075a7 */ /* 0x0002a6000804017f */
[----:B--2---:R-:W-:Y:S05]  /*11a60*/  @!P2 NANOSLEEP.SYNCS 0x989680 ;  /* 0x009896800000a95d */ /* 0x004fea0003900000 */
[----:B------:R-:W2:Y:S02]  /*11a70*/  @!P2 SYNCS.PHASECHK.TRANS64 P2, [R7+URZ+0x16830], R6 ;  /* 0x016830060700a5a7 */ /* 0x000ea4000804007f */
[----:B--2---:R-:W-:Y:S05]  /*11a80*/  @!P2 BRA `(.L_x_13003) ;  /* 0xfffffffc00eca947 */ /* 0x004fea000383ffff */
[----:B------:R-:W-:Y:S05]  /*11a90*/  BRA `(.L_x_13000) ;  /* 0xffffff60005c7947 */ /* 0x000fea000383ffff */
.L_x_13007:
[----:B-1----:R-:W-:-:S04]  /*11aa0*/  IMAD.U32 R7, RZ, RZ, UR10 ;  /* 0x0000000aff077e24 */ /* 0x002fc8000f8e00ff */
[----:B------:R1:W2:Y:S03]  /*11ab0*/  SYNCS.PHASECHK.TRANS64.TRYWAIT P2, [R7+URZ+0x16850], R6 ;  /* 0x01685006070075a7 */ /* 0x0002a6000804017f */
[----:B--2---:R-:W-:Y:S05]  /*11ac0*/  @!P2 NANOSLEEP.SYNCS 0x989680 ;  /* 0x009896800000a95d */ /* 0x004fea0003900000 */
[----:B------:R-:W2:Y:S02]  /*11ad0*/  @!P2 SYNCS.PHASECHK.TRANS64 P2, [R7+URZ+0x16850], R6 ;  /* 0x016850060700a5a7 */ /* 0x000ea4000804007f */
[----:B--2---:R-:W-:Y:S05]  /*11ae0*/  @!P2 BRA `(.L_x_13007) ;  /* 0xfffffffc00eca947 */ /* 0x004fea000383ffff */
[----:B------:R-:W-:Y:S05]  /*11af0*/  BRA `(.L_x_13004) ;  /* 0xffffff6000d47947 */ /* 0x000fea000383ffff */
.L_x_13013:
[----:B-1----:R-:W-:-:S04]  /*11b00*/  IMAD.U32 R7, RZ, RZ, UR10 ;  /* 0x0000000aff077e24 */ /* 0x002fc8000f8e00ff */
[----:B------:R1:W2:Y:S03]  /*11b10*/  SYNCS.PHASECHK.TRANS64.TRYWAIT P2, [R7+URZ+0x16830], R6 ;  /* 0x01683006070075a7 */ /* 0x0002a6000804017f */
[----:B--2---:R-:W-:Y:S05]  /*11b20*/  @!P2 NANOSLEEP.SYNCS 0x989680 ;  /* 0x009896800000a95d */ /* 0x004fea0003900000 */
[----:B------:R-:W2:Y:S02]  /*11b30*/  @!P2 SYNCS.PHASECHK.TRANS64 P2, [R7+URZ+0x16830], R6 ;  /* 0x016830060700a5a7 */ /* 0x000ea4000804007f */
[----:B--2---:R-:W-:Y:S05]  /*11b40*/  @!P2 BRA `(.L_x_13013) ;  /* 0xfffffffc00eca947 */ /* 0x004fea000383ffff */
[----:B------:R-:W-:Y:S05]  /*11b50*/  BRA `(.L_x_13010) ;  /* 0xffffff7c00807947 */ /* 0x000fea000383ffff */
.L_x_13017:
[----:B-1----:R-:W-:-:S04]  /*11b60*/  IMAD.U32 R7, RZ, RZ, UR10 ;  /* 0x0000000aff077e24 */ /* 0x002fc8000f8e00ff */
[----:B------:R1:W2:Y:S03]  /*11b70*/  SYNCS.PHASECHK.TRANS64.TRYWAIT P2, [R7+URZ+0x16850], R6 ;  /* 0x01685006070075a7 */ /* 0x0002a6000804017f */
[----:B--2---:R-:W-:Y:S05]  /*11b80*/  @!P2 NANOSLEEP.SYNCS 0x989680 ;  /* 0x009896800000a95d */ /* 0x004fea0003900000 */
[----:B------:R-:W2:Y:S02]  /*11b90*/  @!P2 SYNCS.PHASECHK.TRANS64 P2, [R7+URZ+0x16850], R6 ;  /* 0x016850060700a5a7 */ /* 0x000ea4000804007f */
[----:B--2---:R-:W-:Y:S05]  /*11ba0*/  @!P2 BRA `(.L_x_13017) ;  /* 0xfffffffc00eca947 */ /* 0x004fea000383ffff */
[----:B------:R-:W-:Y:S05]  /*11bb0*/  BRA `(.L_x_13014) ;  /* 0xffffff7c00f47947 */ /* 0x000fea000383ffff */
.L_x_13030:
[----:B-1----:R-:W-:-:S04]  /*11bc0*/  IMAD.U32 R3, RZ, RZ, UR7 ;  /* 0x00000007ff037e24 */ /* 0x002fc8000f8e00ff */
[----:B------:R1:W2:Y:S03]  /*11bd0*/  SYNCS.PHASECHK.TRANS64.TRYWAIT P0, [R3+URZ+0x16850], R0 ;  /* 0x01685000030075a7 */ /* 0x0002a6000800017f */
[----:B--2---:R-:W-:Y:S05]  /*11be0*/  @!P0 NANOSLEEP.SYNCS 0x989680 ;  /* 0x009896800000895d */ /* 0x004fea0003900000 */
[----:B------:R-:W2:Y:S02]  /*11bf0*/  @!P0 SYNCS.PHASECHK.TRANS64 P0, [R3+URZ+0x16850], R0 ;  /* 0x01685000030085a7 */ /* 0x000ea4000800007f */
[----:B--2---:R-:W-:Y:S05]  /*11c00*/  @!P0 BRA `(.L_x_13030) ;  /* 0xfffffffc00ec8947 */ /* 0x004fea000383ffff */
[----:B------:R-:W-:Y:S05]  /*11c10*/  BRA `(.L_x_13029) ;  /* 0xffffffa8006c7947 */ /* 0x000fea000383ffff */
.L_x_13047:
[----:B------:R-:W-:Y:S02]  /*11c20*/  IMAD.MOV.U32 R13, RZ, RZ, R16 ;  /* 0x000000ffff0d7224 */ /* 0x000fe400078e0010 */
[----:B------:R-:W-:Y:S02]  /*11c30*/  IMAD.MOV.U32 R12, RZ, RZ, RZ ;  /* 0x000000ffff0c7224 */ /* 0x000fe400078e00ff */
[----:B------:R-:W-:Y:S02]  /*11c40*/  IMAD.MOV.U32 R11, RZ, RZ, 0x1f ;  /* 0x0000001fff0b7424 */ /* 0x000fe400078e00ff */
[----:B------:R-:W-:-:S07]  /*11c50*/  IMAD.MOV.U32 R15, RZ, RZ, -0x1 ;  /* 0xffffffffff0f7424 */ /* 0x000fce00078e00ff */
[----:B------:R-:W-:Y:S05]  /*11c60*/  WARPSYNC.COLLECTIVE R15, `(.L_x_13114) ;  /* 0x000000000f087348 */ /* 0x000fea0003c00000 */
[----:B------:R0:W1:Y:S02]  /*11c70*/  SHFL.IDX P6, R14, R13, R12, R11 ;  /* 0x0000000c0d0e7389 */ /* 0x00006400000c000b */
[----:B01----:R-:W-:Y:S01]  /*11c80*/  ENDCOLLECTIVE ;  /* 0x000000000000791b */ /* 0x003fe20003800000 */
.L_x_13114:
[----:B------:R-:W-:Y:S05]  /*11c90*/  BRA `(.L_x_13115) ;  /* 0xffffffd000887947 */ /* 0x000fea000383ffff */
.L_x_13049:
[----:B------:R-:W-:Y:S01]  /*11ca0*/  BSSY B0, `(.L_x_13116) ;  /* 0x0000006000007945 */ /* 0x000fe20003800000 */
[----:B------:R-:W-:-:S07]  /*11cb0*/  IMAD.MOV.U32 R15, RZ, RZ, -0x1 ;  /* 0xffffffffff0f7424 */ /* 0x000fce00078e00ff */
[----:B0-----:R-:W-:Y:S05]  /*11cc0*/  WARPSYNC.COLLECTIVE R15, `(.L_x_13117) ;  /* 0x000000000f0c7348 */ /* 0x001fea0003c00000 */
[----:B------:R-:W-:Y:S02]  /*11cd0*/  ELECT P6, UR62, PT ;  /* 0x00000000003e782f */ /* 0x000fe400038c0000 */
[----:B------:R-:W-:Y:S01]  /*11ce0*/  MOV R14, UR62 ;  /* 0x0000003e000e7c02 */ /* 0x000fe20008000f00 */
[----:B0-----:R-:W-:Y:S10]  /*11cf0*/  ENDCOLLECTIVE ;  /* 0x000000000000791b */ /* 0x001ff40003800000 */
.L_x_13117:
[----:B------:R-:W-:Y:S05]  /*11d00*/  BSYNC B0 ;  /* 0x0000000000007941 */ /* 0x000fea0003800000 */
.L_x_13116:
[----:B------:R-:W-:Y:S05]  /*11d10*/  BRA `(.L_x_13118) ;  /* 0xffffffd000887947 */ /* 0x000fea000383ffff */
.L_x_13051:
[----:B--2---:R-:W-:-:S04]  /*11d20*/  IMAD.U32 R3, RZ, RZ, UR38 ;  /* 0x00000026ff037e24 */ /* 0x004fc8000f8e00ff */
[----:B------:R2:W3:Y:S03]  /*11d30*/  SYNCS.PHASECHK.TRANS64.TRYWAIT P0, [R3+URZ+0x16840], R0 ;  /* 0x01684000030075a7 */ /* 0x0004e6000800017f */
[----:B---3--:R-:W-:Y:S05]  /*11d40*/  @!P0 NANOSLEEP.SYNCS 0x989680 ;  /* 0x009896800000895d */ /* 0x008fea0003900000 */
[----:B------:R-:W3:Y:S02]  /*11d50*/  @!P0 SYNCS.PHASECHK.TRANS64 P0, [R3+URZ+0x16840], R0 ;  /* 0x01684000030085a7 */ /* 0x000ee4000800007f */
[----:B---3--:R-:W-:Y:S05]  /*11d60*/  @!P0 BRA `(.L_x_13051) ;  /* 0xfffffffc00ec8947 */ /* 0x008fea000383ffff */
[----:B------:R-:W-:Y:S05]  /*11d70*/  BRA `(.L_x_13119) ;  /* 0xffffffd000d87947 */ /* 0x000fea000383ffff */
.L_x_13054:
        /* <DEDUP_REMOVED lines=8> */
.L_x_13120:
[----:B------:R-:W-:Y:S02]  /*11e00*/  IMAD.MOV.U32 R13, RZ, RZ, R9 ;  /* 0x000000ffff0d7224 */ /* 0x000fe400078e0009 */
[----:B------:R-:W-:-:S07]  /*11e10*/  IMAD.MOV.U32 R4, RZ, RZ, R14 ;  /* 0x000000ffff047224 */ /* 0x000fce00078e000e */
[----:B------:R-:W-:Y:S05]  /*11e20*/  WARPSYNC.COLLECTIVE R15, `(.L_x_13121) ;  /* 0x000000000f087348 */ /* 0x000fea0003c00000 */
[----:B------:R0:W1:Y:S02]  /*11e30*/  SHFL.IDX P6, R14, R13, R12, R11 ;  /* 0x0000000c0d0e7389 */ /* 0x00006400000c000b */
[----:B01----:R-:W-:Y:S01]  /*11e40*/  ENDCOLLECTIVE ;  /* 0x000000000000791b */ /* 0x003fe20003800000 */
.L_x_13121:
[----:B------:R-:W-:Y:S02]  /*11e50*/  ULDC UR4, c[0x0][0x288] ;  /* 0x0000a20000047ab9 */ /* 0x000fe40000000800 */
[----:B------:R-:W-:-:S05]  /*11e60*/  IMAD R3, R3, UR4, RZ ;  /* 0x0000000403037c24 */ /* 0x000fca000f8e02ff */
[C---:B------:R-:W-:Y:S01]  /*11e70*/  ISETP.GE.AND P1, PT, R0.reuse, R3, PT ;  /* 0x000000030000720c */ /* 0x040fe20003f26270 */
[----:B------:R-:W-:Y:S02]  /*11e80*/  VIADD R12, R0, 0x10 ;  /* 0x00000010000c7836 */ /* 0x000fe40000000000 */
[----:B------:R-:W-:-:S10]  /*11e90*/  IMAD.MOV.U32 R13, RZ, RZ, R8 ;  /* 0x000000ffff0d7224 */ /* 0x000fd400078e0008 */
[----:B------:R-:W-:Y:S02]  /*11ea0*/  @!P1 LEA R21, R10, UR38, 0x1 ;  /* 0x000000260a159c11 */ /* 0x000fe4000f8e08ff */
[----:B------:R-:W-:-:S05]  /*11eb0*/  @!P1 LEA R14, P2, R17, R14, 0x1 ;  /* 0x0000000e110e9211 */ /* 0x000fca00078408ff */
[----:B------:R-:W-:Y:S02]  /*11ec0*/  @!P1 IMAD.X R5, RZ, RZ, R4, P2 ;  /* 0x000000ffff059224 */ /* 0x000fe400010e0604 */
[----:B------:R-:W-:-:S05]  /*11ed0*/  @!P1 IMAD.MOV.U32 R4, RZ, RZ, R14 ;  /* 0x000000ffff049224 */ /* 0x000fca00078e000e */
[----:B------:R-:W-:Y:S01]  /*11ee0*/  @!PT LDS RZ, [RZ] ;  /* 0x00000000fffff984 */ /* 0x000fe20000000800 */
[----:B------:R-:W-:Y:S01]  /*11ef0*/  @!PT LDS RZ, [RZ] ;  /* 0x00000000fffff984 */ /* 0x000fe20000000800 */
[----:B------:R-:W-:Y:S01]  /*11f00*/  @!PT LDS RZ, [RZ] ;  /* 0x00000000fffff984 */ /* 0x000fe20000000800 */
[----:B------:R0:W-:Y:S01]  /*11f10*/  @!P1 LDGSTS.E.BYPASS.LTC128B.128 [R21+0x8400], desc[UR48][R4.64], !P0 ;  /* 0x0840000004159fae */ /* 0x0001e2000c101d70 */
[----:B------:R-:W-:Y:S01]  /*11f20*/  ISETP.GE.AND P1, PT, R12, R3, PT ;  /* 0x000000030c00720c */ /* 0x000fe20003f26270 */
[----:B------:R-:W-:-:S12]  /*11f30*/  IMAD.MOV.U32 R12, RZ, RZ, 0x1 ;  /* 0x00000001ff0c7424 */ /* 0x000fd800078e00ff */
[----:B0-----:R-:W-:Y:S05]  /*11f40*/  WARPSYNC.COLLECTIVE R15, `(.L_x_13122) ;  /* 0x000000000f087348 */ /* 0x001fea0003c00000 */
[----:B------:R1:W2:Y:S02]  /*11f50*/  SHFL.IDX P6, R14, R13, R12, R11 ;  /* 0x0000000c0d0e7389 */ /* 0x0002a400000c000b */
[----:B012---:R-:W-:Y:S01]  /*11f60*/  ENDCOLLECTIVE ;  /* 0x000000000000791b */ /* 0x007fe20003800000 */
.L_x_13122:
[----:B------:R-:W-:Y:S02]  /*11f70*/  IMAD.MOV.U32 R13, RZ, RZ, R9 ;  /* 0x000000ffff0d7224 */ /* 0x000fe400078e0009 */
[----:B------:R-:W-:-:S07]  /*11f80*/  IMAD.MOV.U32 R27, RZ, RZ, R14 ;  /* 0x000000ffff1b7224 */ /* 0x000fce00078e000e */
[----:B------:R-:W-:Y:S05]  /*11f90*/  WARPSYNC.COLLECTIVE R15, `(.L_x_13123) ;  /* 0x000000000f087348 */ /* 0x000fea0003c00000 */
[----:B------:R0:W1:Y:S02]  /*11fa0*/  SHFL.IDX P6, R14, R13, R12, R11 ;  /* 0x0000000c0d0e7389 */ /* 0x00006400000c000b */
[----:B01----:R-:W-:Y:S01]  /*11fb0*/  ENDCOLLECTIVE ;  /* 0x000000000000791b */ /* 0x003fe20003800000 */
.L_x_13123:
        /* <DEDUP_REMOVED lines=9> */
.L_x_13124:
[----:B------:R-:W-:-:S05]  /*12050*/  @!P1 LEA R27, R10, UR38, 0x1 ;  /* 0x000000260a1b9c11 */ /* 0x000fca000f8e08ff */
[----:B------:R-:W-:Y:S01]  /*12060*/  @!PT LDS RZ, [RZ] ;  /* 0x00000000fffff984 */ /* 0x000fe20000000800 */
[----:B------:R-:W-:Y:S01]  /*12070*/  @!PT LDS RZ, [RZ] ;  /* 0x00000000fffff984 */ /* 0x000fe20000000800 */
[----:B------:R-:W-:Y:S01]  /*12080*/  @!PT LDS RZ, [RZ] ;  /* 0x00000000fffff984 */ /* 0x000fe20000000800 */
[----:B------:R0:W-:Y:S01]  /*12090*/  @!P1 LDGSTS.E.BYPASS.LTC128B.128 [R27+0x8c00], desc[UR48][R4.64], !P0 ;  /* 0x08c00000041b9fae */ /* 0x0001e2000c101d70 */
[----:B------:R-:W-:Y:S01]  /*120a0*/  @!P2 LEA R29, R10, UR38, 0x1 ;  /* 0x000000260a1dac11 */ /* 0x000fe2000f8e08ff */
[----:B------:R-:W-:Y:S02]  /*120b0*/  IMAD.MOV.U32 R13, RZ, RZ, R9 ;  /* 0x000000ffff0d7224 */ /* 0x000fe400078e0009 */
[----:B------:R-:W-:-:S07]  /*120c0*/  IMAD.MOV.U32 R20, RZ, RZ, R14 ;  /* 0x000000ffff147224 */ /* 0x000fce00078e000e */
[----:B0-----:R-:W-:Y:S05]  /*120d0*/  WARPSYNC.COLLECTIVE R15, `(.L_x_13125) ;  /* 0x000000000f087348 */ /* 0x001fea0003c00000 */
[----:B------:R1:W2:Y:S02]  /*120e0*/  SHFL.IDX P6, R14, R13, R12, R11 ;  /* 0x0000000c0d0e7389 */ /* 0x0002a400000c000b */
[----:B012---:R-:W-:Y:S01]  /*120f0*/  ENDCOLLECTIVE ;  /* 0x000000000000791b */ /* 0x007fe20003800000 */
.L_x_13125:
[----:B------:R-:W-:Y:S02]  /*12100*/  IMAD.MOV.U32 R13, RZ, RZ, R8 ;  /* 0x000000ffff0d7224 */ /* 0x000fe400078e0008 */
[----:B------:R-:W-:Y:S02]  /*12110*/  IMAD.MOV.U32 R12, RZ, RZ, 0x3 ;  /* 0x00000003ff0c7424 */ /* 0x000fe400078e00ff */
[----:B------:R-:W-:Y:S02]  /*12120*/  IMAD.MOV.U32 R28, RZ, RZ, R14 ;  /* 0x000000ffff1c7224 */ /* 0x000fe400078e000e */
[----:B------:R-:W-:-:S03]  /*12130*/  VIADD R14, R0, 0x30 ;  /* 0x00000030000e7836 */ /* 0x000fc60000000000 */
[----:B------:R-:W-:-:S05]  /*12140*/  @!P2 LEA R4, P1, R17, R28, 0x1 ;  /* 0x0000001c1104a211 */ /* 0x000fca00078208ff */
[----:B------:R-:W-:Y:S01]  /*12150*/  @!P2 IMAD.X R5, RZ, RZ, R20, P1 ;  /* 0x000000ffff05a224 */ /* 0x000fe200008e0614 */
[----:B------:R-:W-:-:S13]  /*12160*/  ISETP.GE.AND P1, PT, R14, R3, PT ;  /* 0x000000030e00720c */ /* 0x000fda0003f26270 */
[----:B------:R-:W-:Y:S05]  /*12170*/  WARPSYNC.COLLECTIVE R15, `(.L_x_13126) ;  /* 0x000000000f087348 */ /* 0x000fea0003c00000 */
[----:B------:R0:W1:Y:S02]  /*12180*/  SHFL.IDX P6, R14, R13, R12, R11 ;  /* 0x0000000c0d0e7389 */ /* 0x00006400000c000b */
[----:B01----:R-:W-:Y:S01]  /*12190*/  ENDCOLLECTIVE ;  /* 0x000000000000791b */ /* 0x003fe20003800000 */
.L_x_13126:
        /* <DEDUP_REMOVED lines=10> */
.L_x_13127:
        /* <DEDUP_REMOVED lines=9> */
.L_x_13128:
        /* <DEDUP_REMOVED lines=10> */
.L_x_13129:
        /* <DEDUP_REMOVED lines=10> */
.L_x_13130:
        /* <DEDUP_REMOVED lines=9> */
.L_x_13131:
        /* <DEDUP_REMOVED lines=9> */
.L_x_13132:
        /* <DEDUP_REMOVED lines=11> */
.L_x_13133:
[----:B------:R-:W-:Y:S02]  /*125e0*/  IMAD.MOV.U32 R13, RZ, RZ, R8 ;  /* 0x000000ffff0d7224 */ /* 0x000fe400078e0008 */
[----:B------:R-:W-:Y:S02]  /*125f0*/  IMAD.MOV.U32 R12, RZ, RZ, 0x7 ;  /* 0x00000007ff0c7424 */ /* 0x000fe400078e00ff */
[----:B------:R-:W-:-:S07]  /*12600*/  IMAD.MOV.U32 R28, RZ, RZ, R14 ;  /* 0x000000ffff1c7224 */ /* 0x000fce00078e000e */
[----:B------:R-:W-:Y:S05]  /*12610*/  WARPSYNC.COLLECTIVE R15, `(.L_x_13134) ;  /* 0x000000000f087348 */ /* 0x000fea0003c00000 */
[----:B------:R0:W1:Y:S02]  /*12620*/  SHFL.IDX P6, R14, R13, R12, R11 ;  /* 0x0000000c0d0e7389 */ /* 0x00006400000c000b */
[----:B01----:R-:W-:Y:S01]  /*12630*/  ENDCOLLECTIVE ;  /* 0x000000000000791b */ /* 0x003fe20003800000 */
.L_x_13134:
[----:B------:R-:W-:-:S05]  /*12640*/  @!P2 LEA R4, P1, R17, R28, 0x1 ;  /* 0x0000001c1104a211 */ /* 0x000fca00078208ff */
[----:B------:R-:W-:-:S05]  /*12650*/  @!P2 IMAD.X R5, RZ, RZ, R20, P1 ;  /* 0x000000ffff05a224 */ /* 0x000fca00008e0614 */
        /* <DEDUP_REMOVED lines=9> */
.L_x_13135:
[----:B------:R-:W-:-:S05]  /*126f0*/  VIADD R4, R0, 0x70 ;  /* 0x0000007000047836 */ /* 0x000fca0000000000 */
[----:B------:R-:W-:Y:S01]  /*12700*/  ISETP.GE.AND P1, PT, R4, R3, PT ;  /* 0x000000030400720c */ /* 0x000fe20003f26270 */
[----:B------:R-:W-:Y:S02]  /*12710*/  IMAD.MOV.U32 R13, RZ, RZ, R6 ;  /* 0x000000ffff0d7224 */ /* 0x000fe400078e0006 */
[----:B------:R-:W-:-:S10]  /*12720*/  IMAD.MOV.U32 R12, RZ, RZ, RZ ;  /* 0x000000ffff0c7224 */ /* 0x000fd400078e00ff */
[----:B------:R-:W-:Y:S02]  /*12730*/  @!P1 LEA R21, R10, UR38, 0x1 ;  /* 0x000000260a159c11 */ /* 0x000fe4000f8e08ff */
[----:B------:R-:W-:-:S13]  /*12740*/  @!P1 LEA R4, P3, R17, R14, 0x1 ;  /* 0x0000000e11049211 */ /* 0x000fda00078608ff */
[----:B------:R-:W-:Y:S05]  /*12750*/  WARPSYNC.COLLECTIVE R15, `(.L_x_13136) ;  /* 0x000000000f087348 */ /* 0x000fea0003c00000 */
[----:B------:R0:W1:Y:S02]  /*12760*/  SHFL.IDX P6, R14, R13, R12, R11 ;  /* 0x0000000c0d0e7389 */ /* 0x00006400000c000b */
[----:B01----:R-:W-:Y:S01]  /*12770*/  ENDCOLLECTIVE ;  /* 0x000000000000791b */ /* 0x003fe20003800000 */
.L_x_13136:
        /* <DEDUP_REMOVED lines=8> */
[----:B------:R-:W-:-:S10]  /*12800*/  IMAD.MOV.U32 R13, RZ, RZ, R7 ;  /* 0x000000ffff0d7224 */ /* 0x000fd400078e0007 */
[----:B------:R-:W-:Y:S01]  /*12810*/  @!P2 LEA R27, R10, UR38, 0x1 ;  /* 0x000000260a1bac11 */ /* 0x000fe2000f8e08ff */
[----:B0-----:R-:W-:-:S07]  /*12820*/  IMAD.MOV.U32 R20, RZ, RZ, R14 ;  /* 0x000000ffff147224 */ /* 0x001fce00078e000e */
[----:B------:R-:W-:Y:S05]  /*12830*/  WARPSYNC.COLLECTIVE R15, `(.L_x_13137) ;  /* 0x000000000f087348 */ /* 0x000fea0003c00000 */
[----:B------:R0:W1:Y:S02]  /*12840*/  SHFL.IDX P6, R14, R13, R12, R11 ;  /* 0x0000000c0d0e7389 */ /* 0x00006400000c000b */
[----:B01----:R-:W-:Y:S01]  /*12850*/  ENDCOLLECTIVE ;  /* 0x000000000000791b */ /* 0x003fe20003800000 */
.L_x_13137:
[----:B------:R-:W-:Y:S02]  /*12860*/  IMAD.MOV.U32 R13, RZ, RZ, R6 ;  /* 0x000000ffff0d7224 */ /* 0x000fe400078e0006 */
[----:B------:R-:W-:Y:S02]  /*12870*/  IMAD.MOV.U32 R12, RZ, RZ, 0x1 ;  /* 0x00000001ff0c7424 */ /* 0x000fe400078e00ff */
[----:B------:R-:W-:-:S07]  /*12880*/  IMAD.MOV.U32 R28, RZ, RZ, R14 ;  /* 0x000000ffff1c7224 */ /* 0x000fce00078e000e */
[----:B------:R-:W-:Y:S05]  /*12890*/  WARPSYNC.COLLECTIVE R15, `(.L_x_13138) ;  /* 0x000000000f087348 */ /* 0x000fea0003c00000 */
[----:B------:R0:W1:Y:S02]  /*128a0*/  SHFL.IDX P6, R14, R13, R12, R11 ;  /* 0x0000000c0d0e7389 */ /* 0x00006400000c000b */
[----:B01----:R-:W-:Y:S01]  /*128b0*/  ENDCOLLECTIVE ;  /* 0x000000000000791b */ /* 0x003fe20003800000 */
.L_x_13138:
[----:B------:R-:W-:-:S05]  /*128c0*/  @!P2 LEA R4, P1, R17, R28, 0x1 ;  /* 0x0000001c1104a211 */ /* 0x000fca00078208ff */
[----:B------:R-:W-:Y:S01]  /*128d0*/  @!P2 IMAD.X R5, RZ, RZ, R20, P1 ;  /* 0x000000ffff05a224 */ /* 0x000fe200008e0614 */
[----:B------:R-:W-:-:S04]  /*128e0*/  ISETP.GE.AND P1, PT, R8, R3, PT ;  /* 0x000000030800720c */ /* 0x000fc80003f26270 */
        /* <DEDUP_REMOVED lines=9> */
.L_x_13139:
[----:B------:R-:W-:Y:S02]  /*12980*/  IMAD.MOV.U32 R13, RZ, RZ, R6 ;  /* 0x000000ffff0d7224 */ /* 0x000fe400078e0006 */
[----:B------:R-:W-:Y:S01]  /*12990*/  IMAD.MOV.U32 R12, RZ, RZ, 0x2 ;  /* 0x00000002ff0c7424 */ /* 0x000fe200078e00ff */
[----:B------:R-:W-:-:S13]  /*129a0*/  @!P1 LEA R4, P3, R17, R14, 0x1 ;  /* 0x0000000e11049211 */ /* 0x000fda00078608ff */
[----:B------:R-:W-:Y:S05]  /*129b0*/  WARPSYNC.COLLECTIVE R15, `(.L_x_13140) ;  /* 0x000000000f087348 */ /* 0x000fea0003c00000 */
[----:B------:R0:W1:Y:S02]  /*129c0*/  SHFL.IDX P6, R14, R13, R12, R11 ;  /* 0x0000000c0d0e7389 */ /* 0x00006400000c000b */
[----:B01----:R-:W-:Y:S01]  /*129d0*/  ENDCOLLECTIVE ;  /* 0x000000000000791b */ /* 0x003fe20003800000 */
.L_x_13140:
[----:B------:R-:W-:Y:S01]  /*129e0*/  @!P1 IMAD.X R5, RZ, RZ, R9, P3 ;  /* 0x000000ffff059224 */ /* 0x000fe200018e0609 */
[----:B------:R-:W-:-:S05]  /*129f0*/  @!P1 LEA R9, R10, UR38, 0x1 ;  /* 0x000000260a099c11 */ /* 0x000fca000f8e08ff */
[----:B------:R-:W-:Y:S01]  /*12a00*/  @!PT LDS RZ, [RZ] ;  /* 0x00000000fffff984 */ /* 0x000fe20000000800 */
[----:B------:R-:W-:Y:S01]  /*12a10*/  @!PT LDS RZ, [RZ] ;  /* 0x00000000fffff984 */ /* 0x000fe20000000800 */
[----:B------:R-:W-:Y:S01]  /*12a20*/  @!PT LDS RZ, [RZ] ;  /* 0x00000000fffff984 */ /* 0x000fe20000000800 */
[----:B------:R0:W-:Y:S01]  /*12a30*/  @!P1 LDGSTS.E.BYPASS.LTC128B.128 [R9+0xcc00], desc[UR48][R4.64], !P0 ;  /* 0x0cc0000004099fae */ /* 0x0001e2000c101d70 */
[----:B------:R-:W-:Y:S02]  /*12a40*/  IMAD.MOV.U32 R13, RZ, RZ, R7 ;  /* 0x000000ffff0d7224 */ /* 0x000fe400078e0007 */
[----:B0-----:R-:W-:Y:S02]  /*12a50*/  VIADD R4, R0, 0xa0 ;  /* 0x000000a000047836 */ /* 0x001fe40000000000 */
[----:B------:R-:W-:-:S07]  /*12a60*/  IMAD.MOV.U32 R8, RZ, RZ, R14 ;  /* 0x000000ffff087224 */ /* 0x000fce00078e000e */
[----:B------:R-:W-:Y:S05]  /*12a70*/  WARPSYNC.COLLECTIVE R15, `(.L_x_13141) ;  /* 0x000000000f087348 */ /* 0x000fea0003c00000 */
[----:B------:R0:W1:Y:S02]  /*12a80*/  SHFL.IDX P6, R14, R13, R12, R11 ;  /* 0x0000000c0d0e7389 */ /* 0x00006400000c000b */
[----:B01----:R-:W-:Y:S01]  /*12a90*/  ENDCOLLECTIVE ;  /* 0x000000000000791b */ /* 0x003fe20003800000 */
.L_x_13141:
[----:B------:R-:W-:Y:S01]  /*12aa0*/  ISETP.GE.AND P2, PT, R4, R3, PT ;  /* 0x000000030400720c */ /* 0x000fe20003f46270 */
[----:B------:R-:W-:-:S12]  /*12ab0*/  IMAD.MOV.U32 R13, RZ, RZ, R6 ;  /* 0x000000ffff0d7224 */ /* 0x000fd800078e0006 */
[----:B------:R-:W-:Y:S01]  /*12ac0*/  @!P2 LEA R21, R10, UR38, 0x1 ;  /* 0x000000260a15ac11 */ /* 0x000fe2000f8e08ff */
[----:B------:R-:W-:Y:S02]  /*12ad0*/  IMAD.MOV.U32 R12, RZ, RZ, 0x3 ;  /* 0x00000003ff0c7424 */ /* 0x000fe400078e00ff */
[----:B------:R-:W-:-:S07]  /*12ae0*/  IMAD.MOV.U32 R20, RZ, RZ, R14 ;  /* 0x000000ffff147224 */ /* 0x000fce00078e000e */
[----:B------:R-:W-:Y:S05]  /*12af0*/  WARPSYNC.COLLECTIVE R15, `(.L_x_13142) ;  /* 0x000000000f087348 */ /* 0x000fea0003c00000 */
[----:B------:R0:W1:Y:S02]  /*12b00*/  SHFL.IDX P6, R14, R13, R12, R11 ;  /* 0x0000000c0d0e7389 */ /* 0x00006400000c000b */
[----:B01----:R-:W-:Y:S01]  /*12b10*/  ENDCOLLECTIVE ;  /* 0x000000000000791b */ /* 0x003fe20003800000 */
.L_x_13142:
        /* <DEDUP_REMOVED lines=11> */
.L_x_13143:
[----:B------:R-:W-:Y:S05]  /*12bd0*/  BRA `(.L_x_13144) ;  /* 0xffffffd000887947 */ /* 0x000fea000383ffff */
.L_x_13055:
[----:B0-----:R-:W-:-:S04]  /*12be0*/  IMAD.U32 R5, RZ, RZ, UR38 ;  /* 0x00000026ff057e24 */ /* 0x001fc8000f8e00ff */
[----:B------:R0:W1:Y:S03]  /*12bf0*/  SYNCS.PHASECHK.TRANS64.TRYWAIT P0, [R5+URZ+0x16820], R0 ;  /* 0x01682000050075a7 */ /* 0x000066000800017f */
[----:B-1----:R-:W-:Y:S05]  /*12c00*/  @!P0 NANOSLEEP.SYNCS 0x989680 ;  /* 0x009896800000895d */ /* 0x002fea0003900000 */
[----:B------:R-:W1:Y:S02]  /*12c10*/  @!P0 SYNCS.PHASECHK.TRANS64 P0, [R5+URZ+0x16820], R0 ;  /* 0x01682000050085a7 */ /* 0x000e64000800007f */
[----:B-1----:R-:W-:Y:S05]  /*12c20*/  @!P0 BRA `(.L_x_13055) ;  /* 0xfffffffc00ec8947 */ /* 0x002fea000383ffff */
[----:B------:R-:W-:Y:S05]  /*12c30*/  BRA `(.L_x_13145) ;  /* 0xffffffd000c07947 */ /* 0x000fea000383ffff */
.L_x_13062:
[----:B0-----:R-:W-:-:S04]  /*12c40*/  IMAD.U32 R5, RZ, RZ, UR38 ;  /* 0x00000026ff057e24 */ /* 0x001fc8000f8e00ff */
[----:B------:R0:W1:Y:S03]  /*12c50*/  SYNCS.PHASECHK.TRANS64.TRYWAIT P0, [R5+URZ+0x16848], R12 ;  /* 0x0168480c050075a7 */ /* 0x000066000800017f */
[----:B-1----:R-:W-:Y:S05]  /*12c60*/  @!P0 NANOSLEEP.SYNCS 0x989680 ;  /* 0x009896800000895d */ /* 0x002fea0003900000 */
[----:B------:R-:W1:Y:S02]  /*12c70*/  @!P0 SYNCS.PHASECHK.TRANS64 P0, [R5+URZ+0x16848], R12 ;  /* 0x0168480c050085a7 */ /* 0x000e64000800007f */
[----:B-1----:R-:W-:Y:S05]  /*12c80*/  @!P0 BRA `(.L_x_13062) ;  /* 0xfffffffc00ec8947 */ /* 0x002fea000383ffff */
[----:B------:R-:W-:Y:S05]  /*12c90*/  BRA `(.L_x_13146) ;  /* 0xffffffd400947947 */ /* 0x000fea000383ffff */
.L_x_13067:
[----:B0-----:R-:W-:-:S04]  /*12ca0*/  IMAD.U32 R5, RZ, RZ, UR38 ;  /* 0x00000026ff057e24 */ /* 0x001fc8000f8e00ff */
[----:B------:R0:W1:Y:S03]  /*12cb0*/  SYNCS.PHASECHK.TRANS64.TRYWAIT P0, [R5+URZ+0x16860], R12 ;  /* 0x0168600c050075a7 */ /* 0x000066000800017f */
[----:B-1----:R-:W-:Y:S05]  /*12cc0*/  @!P0 NANOSLEEP.SYNCS 0x989680 ;  /* 0x009896800000895d */ /* 0x002fea0003900000 */
[----:B------:R-:W1:Y:S02]  /*12cd0*/  @!P0 SYNCS.PHASECHK.TRANS64 P0, [R5+URZ+0x16860], R12 ;  /* 0x0168600c050085a7 */ /* 0x000e64000800007f */
[----:B-1----:R-:W-:Y:S05]  /*12ce0*/  @!P0 BRA `(.L_x_13067) ;  /* 0xfffffffc00ec8947 */ /* 0x002fea000383ffff */
[----:B------:R-:W-:Y:S05]  /*12cf0*/  BRA `(.L_x_13147) ;  /* 0xffffffd400f47947 */ /* 0x000fea000383ffff */
.L_x_13075:
[----:B0-----:R-:W-:-:S04]  /*12d00*/  IMAD.U32 R5, RZ, RZ, UR38 ;  /* 0x00000026ff057e24 */ /* 0x001fc8000f8e00ff */
[----:B------:R0:W1:Y:S03]  /*12d10*/  SYNCS.PHASECHK.TRANS64.TRYWAIT P0, [R5+URZ+0x16840], R14 ;  /* 0x0168400e050075a7 */ /* 0x000066000800017f */
[----:B-1----:R-:W-:Y:S05]  /*12d20*/  @!P0 NANOSLEEP.SYNCS 0x989680 ;  /* 0x009896800000895d */ /* 0x002fea0003900000 */
[----:B------:R-:W1:Y:S02]  /*12d30*/  @!P0 SYNCS.PHASECHK.TRANS64 P0, [R5+URZ+0x16840], R14 ;  /* 0x0168400e050085a7 */ /* 0x000e64000800007f */
[----:B-1----:R-:W-:Y:S05]  /*12d40*/  @!P0 BRA `(.L_x_13075) ;  /* 0xfffffffc00ec8947 */ /* 0x002fea000383ffff */
[----:B------:R-:W-:Y:S05]  /*12d50*/  BRA `(.L_x_13148) ;  /* 0xffffffd800d87947 */ /* 0x000fea000383ffff */
.L_x_13080:
[----:B0-----:R-:W-:-:S04]  /*12d60*/  IMAD.U32 R5, RZ, RZ, UR38 ;  /* 0x00000026ff057e24 */ /* 0x001fc8000f8e00ff */
[----:B------:R0:W1:Y:S03]  /*12d70*/  SYNCS.PHASECHK.TRANS64.TRYWAIT P0, [R5+URZ+0x16868], R4 ;  /* 0x01686804050075a7 */ /* 0x000066000800017f */
[----:B-1----:R-:W-:Y:S05]  /*12d80*/  @!P0 NANOSLEEP.SYNCS 0x989680 ;  /* 0x009896800000895d */ /* 0x002fea0003900000 */
[----:B------:R-:W1:Y:S02]  /*12d90*/  @!P0 SYNCS.PHASECHK.TRANS64 P0, [R5+URZ+0x16868], R4 ;  /* 0x01686804050085a7 */ /* 0x000e64000800007f */
[----:B-1----:R-:W-:Y:S05]  /*12da0*/  @!P0 BRA `(.L_x_13080) ;  /* 0xfffffffc00ec8947 */ /* 0x002fea000383ffff */
[----:B------:R-:W-:Y:S05]  /*12db0*/  BRA `(.L_x_13149) ;  /* 0xffffffdc00407947 */ /* 0x000fea000383ffff */
.L_x_13088:
[----:B0-----:R-:W-:-:S04]  /*12dc0*/  IMAD.U32 R4, RZ, RZ, UR38 ;  /* 0x00000026ff047e24 */ /* 0x001fc8000f8e00ff */
[----:B------:R0:W1:Y:S03]  /*12dd0*/  SYNCS.PHASECHK.TRANS64.TRYWAIT P0, [R4+URZ+0x16848], R9 ;  /* 0x01684809040075a7 */ /* 0x000066000800017f */
[----:B-1----:R-:W-:Y:S05]  /*12de0*/  @!P0 NANOSLEEP.SYNCS 0x989680 ;  /* 0x009896800000895d */ /* 0x002fea0003900000 */
[----:B------:R-:W1:Y:S02]  /*12df0*/  @!P0 SYNCS.PHASECHK.TRANS64 P0, [R4+URZ+0x16848], R9 ;  /* 0x01684809040085a7 */ /* 0x000e64000800007f */
[----:B-1----:R-:W-:Y:S05]  /*12e00*/  @!P0 BRA `(.L_x_13088) ;  /* 0xfffffffc00ec8947 */ /* 0x002fea000383ffff */
[----:B------:R-:W-:Y:S05]  /*12e10*/  BRA `(.L_x_13150) ;  /* 0xffffffe000387947 */ /* 0x000fea000383ffff */
.L_x_13093:
[----:B0-----:R-:W-:-:S04]  /*12e20*/  IMAD.U32 R4, RZ, RZ, UR38 ;  /* 0x00000026ff047e24 */ /* 0x001fc8000f8e00ff */
[----:B------:R0:W1:Y:S03]  /*12e30*/  SYNCS.PHASECHK.TRANS64.TRYWAIT P0, [R4+URZ+0x16860], R9 ;  /* 0x01686009040075a7 */ /* 0x000066000800017f */
[----:B-1----:R-:W-:Y:S05]  /*12e40*/  @!P0 NANOSLEEP.SYNCS 0x989680 ;  /* 0x009896800000895d */ /* 0x002fea0003900000 */
[----:B------:R-:W1:Y:S02]  /*12e50*/  @!P0 SYNCS.PHASECHK.TRANS64 P0, [R4+URZ+0x16860], R9 ;  /* 0x01686009040085a7 */ /* 0x000e64000800007f */
[----:B-1----:R-:W-:Y:S05]  /*12e60*/  @!P0 BRA `(.L_x_13093) ;  /* 0xfffffffc00ec8947 */ /* 0x002fea000383ffff */
[----:B------:R-:W-:Y:S05]  /*12e70*/  BRA `(.L_x_13151) ;  /* 0xffffffe0009c7947 */ /* 0x000fea000383ffff */
.L_x_13100:
[----:B0-----:R0:W1:Y:S02]  /*12e80*/  SYNCS.PHASECHK.TRANS64.TRYWAIT P0, [R4+URZ+0x16860], R3 ;  /* 0x01686003040075a7 */ /* 0x001064000800017f */
[----:B-1----:R-:W-:Y:S05]  /*12e90*/  @!P0 NANOSLEEP.SYNCS 0x989680 ;  /* 0x009896800000895d */ /* 0x002fea0003900000 */
[----:B------:R-:W1:Y:S02]  /*12ea0*/  @!P0 SYNCS.PHASECHK.TRANS64 P0, [R4+URZ+0x16860], R3 ;  /* 0x01686003040085a7 */ /* 0x000e64000800007f */
[----:B-1----:R-:W-:Y:S05]  /*12eb0*/  @!P0 BRA `(.L_x_13100) ;  /* 0xfffffffc00f08947 */ /* 0x002fea000383ffff */
[----:B------:R-:W-:Y:S05]  /*12ec0*/  BRA `(.L_x_13152) ;  /* 0xffffffe4002c7947 */ /* 0x000fea000383ffff */
.L_x_13104:
[----:B0-----:R0:W1:Y:S02]  /*12ed0*/  SYNCS.PHASECHK.TRANS64.TRYWAIT P0, [R7+URZ+0x16820], R4 ;  /* 0x01682004070075a7 */ /* 0x001064000800017f */
[----:B-1----:R-:W-:Y:S05]  /*12ee0*/  @!P0 NANOSLEEP.SYNCS 0x989680 ;  /* 0x009896800000895d */ /* 0x002fea0003900000 */
[----:B------:R-:W1:Y:S02]  /*12ef0*/  @!P0 SYNCS.PHASECHK.TRANS64 P0, [R7+URZ+0x16820], R4 ;  /* 0x01682004070085a7 */ /* 0x000e64000800007f */
[----:B-1----:R-:W-:Y:S05]  /*12f00*/  @!P0 BRA `(.L_x_13104) ;  /* 0xfffffffc00f08947 */ /* 0x002fea000383ffff */
[----:B------:R-:W-:Y:S05]  /*12f10*/  BRA `(.L_x_13153) ;  /* 0xffffffe400c47947 */ /* 0x000fea000383ffff */
.L_x_13105:
        /* <DEDUP_REMOVED lines=8> */
.L_x_13155:
[----:B------:R-:W-:Y:S05]  /*12fa0*/  BSYNC B0 ;  /* 0x0000000000007941 */ /* 0x000fea0003800000 */
.L_x_13154:
[----:B------:R-:W-:Y:S05]  /*12fb0*/  BRA `(.L_x_13156) ;  /* 0xffffffe400a87947 */ /* 0x000fea000383ffff */
.L_x_13106:
[----:B------:R-:W-:Y:S01]  /*12fc0*/  BSSY B0, `(.L_x_13157) ;  /* 0x0000006000007945 */ /* 0x000fe20003800000 */
[----:B------:R-:W-:-:S07]  /*12fd0*/  IMAD.MOV.U32 R15, RZ, RZ, -0x1 ;  /* 0xffffffffff0f7424 */ /* 0x000fce00078e00ff */
[----:B01----:R-:W-:Y:S05]  /*12fe0*/  WARPSYNC.COLLECTIVE R15, `(.L_x_13158) ;  /* 0x000000000f0c7348 */ /* 0x003fea0003c00000 */
[----:B------:R-:W-:Y:S02]  /*12ff0*/  ELECT P6, UR62, PT ;  /* 0x00000000003e782f */ /* 0x000fe400038c0000 */
[----:B------:R-:W-:Y:S01]  /*13000*/  MOV R14, UR62 ;  /* 0x0000003e000e7c02 */ /* 0x000fe20008000f00 */
[----:B01----:R-:W-:Y:S10]  /*13010*/  ENDCOLLECTIVE ;  /* 0x000000000000791b */ /* 0x003ff40003800000 */
.L_x_13158:
[----:B------:R-:W-:Y:S05]  /*13020*/  BSYNC B0 ;  /* 0x0000000000007941 */ /* 0x000fea0003800000 */
.L_x_13157:
[----:B------:R-:W-:Y:S05]  /*13030*/  BRA `(.L_x_13159) ;  /* 0xffffffe4009c7947 */ /* 0x000fea000383ffff */
.L_x_13108:
[----:B0-----:R0:W2:Y:S02]  /*13040*/  SYNCS.PHASECHK.TRANS64.TRYWAIT P0, [R6+URZ], R5 ;  /* 0x00000005060075a7 */ /* 0x0010a4000800017f */
[----:B--2---:R-:W-:Y:S05]  /*13050*/  @!P0 NANOSLEEP.SYNCS 0x989680 ;  /* 0x009896800000895d */ /* 0x004fea0003900000 */
[----:B------:R-:W2:Y:S02]  /*13060*/  @!P0 SYNCS.PHASECHK.TRANS64 P0, [R6+URZ], R5 ;  /* 0x00000005060085a7 */ /* 0x000ea4000800007f */
[----:B--2---:R-:W-:Y:S05]  /*13070*/  @!P0 BRA `(.L_x_13108) ;  /* 0xfffffffc00f08947 */ /* 0x004fea000383ffff */
[----:B------:R-:W-:Y:S05]  /*13080*/  BRA `(.L_x_13160) ;  /* 0xffffffe400d07947 */ /* 0x000fea000383ffff */
.L_x_13109:
[----:B--2---:R2:W3:Y:S02]  /*13090*/  SYNCS.PHASECHK.TRANS64.TRYWAIT P0, [R3+URZ], R2 ;  /* 0x00000002030075a7 */ /* 0x0044e4000800017f */
[----:B---3--:R-:W-:Y:S05]  /*130a0*/  @!P0 NANOSLEEP.SYNCS 0x989680 ;  /* 0x009896800000895d */ /* 0x008fea0003900000 */
[----:B------:R-:W3:Y:S02]  /*130b0*/  @!P0 SYNCS.PHASECHK.TRANS64 P0, [R3+URZ], R2 ;  /* 0x00000002030085a7 */ /* 0x000ee4000800007f */
[----:B---3--:R-:W-:Y:S05]  /*130c0*/  @!P0 BRA `(.L_x_13109) ;  /* 0xfffffffc00f08947 */ /* 0x008fea000383ffff */
[----:B------:R-:W-:Y:S05]  /*130d0*/  BRA `(.L_x_13161) ;  /* 0xffffffe400c47947 */ /* 0x000fea000383ffff */
.L_x_13111:
[----:B--2---:R2:W3:Y:S02]  /*130e0*/  SYNCS.PHASECHK.TRANS64.TRYWAIT P0, [R0+URZ], R5 ;  /* 0x00000005000075a7 */ /* 0x0044e4000800017f */
[----:B---3--:R-:W-:Y:S05]  /*130f0*/  @!P0 NANOSLEEP.SYNCS 0x989680 ;  /* 0x009896800000895d */ /* 0x008fea0003900000 */
[----:B------:R-:W3:Y:S02]  /*13100*/  @!P0 SYNCS.PHASECHK.TRANS64 P0, [R0+URZ], R5 ;  /* 0x00000005000085a7 */ /* 0x000ee4000800007f */
[----:B---3--:R-:W-:Y:S05]  /*13110*/  @!P0 BRA `(.L_x_13111) ;  /* 0xfffffffc00f08947 */ /* 0x008fea000383ffff */
[----:B------:R-:W-:Y:S05]  /*13120*/  BRA `(.L_x_13162) ;  /* 0xffffffe400c87947 */ /* 0x000fea000383ffff */
.L_x_13163:
        /* <DEDUP_REMOVED lines=13> */
.L_x_14878:


//--------------------- .text._ZN7cutlass13device_kernelIN5flash11enable_sm90INS1_16FlashAttnFwdSm90INS1_25CollectiveMainloopFwdSm90ILi2EN4cute5tupleIJNS5_1CILi1EEES8_S8_EEENS6_IJNS7_ILi192EEENS7_ILi128EEENS7_ILi64EEEEEELi64ENS_10bfloat16_tEfNS_4arch4Sm90ELb0ELb1ELb0ELb1ELb0ELb0ELb0ELb1ELb1ELb1ELb1ELb0EEENS1_21CollectiveEpilogueFwdINS6_IJSA_SC_SB_EEES9_SE_SG_Li384ELb1ELb1ELb1ELb0EEENS1_36VarlenDynamicPersistentTileSchedulerILi192ELi128ELi384ELi128ELb1ELb1ELb1ELb1ELb0ELb1EEEEEEEEEvNT_6ParamsE --------------------------
	.section	.text._ZN7cutlass13device_kernelIN5flash11enable_sm90INS1_16FlashAttnFwdSm90INS1_25CollectiveMainloopFwdSm90ILi2EN4cute5tupleIJNS5_1CILi1EEES8_S8_EEENS6_IJNS7_ILi192EEENS7_ILi128EEENS7_ILi64EEEEEELi64ENS_10bfloat16_tEfNS_4arch4Sm90ELb0ELb1ELb0ELb1ELb0ELb0ELb0ELb1ELb1ELb1ELb1ELb0EEENS1_21CollectiveEpilogueFwdINS6_IJSA_SC_SB_EEES9_SE_SG_Li384ELb1ELb1ELb1ELb0EEENS1_36VarlenDynamicPersistentTileSchedulerILi192ELi128ELi384ELi128ELb1ELb1ELb1ELb1ELb0ELb1EEEEEEEEEvNT_6ParamsE,"ax",@progbits
	.align	128
.text._ZN7cutlass13device_kernelIN5flash11enable_sm90INS1_16FlashAttnFwdSm90INS1_25CollectiveMainloopFwdSm90ILi2EN4cute5tupleIJNS5_1CILi1EEES8_S8_EEENS6_IJNS7_ILi192EEENS7_ILi128EEENS7_ILi64EEEEEELi64ENS_10bfloat16_tEfNS_4arch4Sm90ELb0ELb1ELb0ELb1ELb0ELb0ELb0ELb1ELb1ELb1ELb1ELb0EEENS1_21CollectiveEpilogueFwdINS6_IJSA_SC_SB_EEES9_SE_SG_Li384ELb1ELb1ELb1ELb0EEENS1_36VarlenDynamicPersistentTileSchedulerILi192ELi128ELi384ELi128ELb1ELb1ELb1ELb1ELb0ELb1EEEEEEEEEvNT_6ParamsE:
        .type           _ZN7cutlass13device_kernelIN5flash11enable_sm90INS1_16FlashAttnFwdSm90INS1_25CollectiveMainloopFwdSm90ILi2EN4cute5tupleIJNS5_1CILi1EEES8_S8_EEENS6_IJNS7_ILi192EEENS7_ILi128EEENS7_ILi64EEEEEELi64ENS_10bfloat16_tEfNS_4arch4Sm90ELb0ELb1ELb0ELb1ELb0ELb0ELb0ELb1ELb1ELb1ELb1ELb0EEENS1_21CollectiveEpilogueFwdINS6_IJSA_SC_SB_EEES9_SE_SG_Li384ELb1ELb1ELb1ELb0EEENS1_36VarlenDynamicPersistentTileSchedulerILi192ELi128ELi384ELi128ELb1ELb1ELb1ELb1ELb0ELb1EEEEEEEEEvNT_6ParamsE,@function
        .size           _ZN7cutlass13device_kernelIN5flash11enable_sm90INS1_16FlashAttnFwdSm90INS1_25CollectiveMainloopFwdSm90ILi2EN4cute5tupleIJNS5_1CILi1EEES8_S8_EEENS6_IJNS7_ILi192EEENS7_ILi128EEENS7_ILi64EEEEEELi64ENS_10bfloat16_tEfNS_4arch4Sm90ELb0ELb1ELb0ELb1ELb0ELb0ELb0ELb1ELb1ELb1ELb1ELb0EEENS1_21CollectiveEpilogueFwdINS6_IJSA_SC_SB_EEES9_SE_SG_Li384ELb1ELb1ELb1ELb0EEENS1_36VarlenDynamicPersistentTileSchedulerILi192ELi128ELi384ELi128ELb1ELb1ELb1ELb1ELb0ELb1EEEEEEEEEvNT_6ParamsE,(.L_x_14879 - _ZN7cutlass13device_kernelIN5flash11enable_sm90INS1_16FlashAttnFwdSm90INS1_25CollectiveMainloopFwdSm90ILi2EN4cute5tupleIJNS5_1CILi1EEES8_S8_EEENS6_IJNS7_ILi192EEENS7_ILi128EEENS7_ILi64EEEEEELi64ENS_10bfloat16_tEfNS_4arch4Sm90ELb0ELb1ELb0ELb1ELb0ELb0ELb0ELb1ELb1ELb1ELb1ELb0EEENS1_21CollectiveEpilogueFwdINS6_IJSA_SC_SB_EEES9_SE_SG_Li384ELb1ELb1ELb1ELb0EEENS1_36VarlenDynamicPersistentTileSchedulerILi192ELi128ELi384ELi128ELb1ELb1ELb1ELb1ELb0ELb1EEEEEEEEEvNT_6ParamsE)
        .other          _ZN7cutlass13device_kernelIN5flash11enable_sm90INS1_16FlashAttnFwdSm90INS1_25CollectiveMainloopFwdSm90ILi2EN4cute5tupleIJNS5_1CILi1EEES8_S8_EEENS6_IJNS7_ILi192EEENS7_ILi128EEENS7_ILi64EEEEEELi64ENS_10bfloat16_tEfNS_4arch4Sm90ELb0ELb1ELb0ELb1ELb0ELb0ELb0ELb1ELb1ELb1ELb1ELb0EEENS1_21CollectiveEpilogueFwdINS6_IJSA_SC_SB_EEES9_SE_SG_Li384ELb1ELb1ELb1ELb0EEENS1_36VarlenDynamicPersistentTileSchedulerILi192ELi128ELi384ELi128ELb1ELb1ELb1ELb1ELb0ELb1EEEEEEEEEvNT_6ParamsE,@"STO_CUDA_ENTRY STV_DEFAULT"
_ZN7cutlass13device_kernelIN5flash11enable_sm90INS1_16FlashAttnFwdSm90INS1_25CollectiveMainloopFwdSm90ILi2EN4cute5tupleIJNS5_1CILi1EEES8_S8_EEENS6_IJNS7_ILi192EEENS7_ILi128EEENS7_ILi64EEEEEELi64ENS_10bfloat16_tEfNS_4arch4Sm90ELb0ELb1ELb0ELb1ELb0ELb0ELb0ELb1ELb1ELb1ELb1ELb0EEENS1_21CollectiveEpilogueFwdINS6_IJSA_SC_SB_EEES9_SE_SG_Li384ELb1ELb1ELb1ELb0EEENS1_36VarlenDynamicPersistentTileSchedulerILi192ELi128ELi384ELi128ELb1ELb1ELb1ELb1ELb0ELb1EEEEEEEEEvNT_6ParamsE:
        /* <DEDUP_REMOVED lines=18> */
.L_x_13165:
[----:B------:R-:W-:Y:S05]  /*0120*/  BSYNC B0 ;  /* 0x0000000000007941 */ /* 0x000fea0003800000 */
.L_x_13164:
        /* <DEDUP_REMOVED lines=41> */
.L_x_13166:
        /* <DEDUP_REMOVED lines=22> */
.L_x_13167:
        /* <DEDUP_REMOVED lines=18> */
.L_x_13168:
        /* <DEDUP_REMOVED lines=22> */
.L_x_13169:
        /* <DEDUP_REMOVED lines=22> */
.L_x_13170:
[----:B------:R-:W-:Y:S01]  /*0900*/  PLOP3.LUT P0, PT, PT, PT, UP0, 0x80, 0x0 ;  /* 0x000000000000781c */ /* 0x000fe20003f0f008 */
[----:B------:R-:W-:Y:S01]  /*0910*/  UMOV UR36, 0x1 ;  /* 0x0000000100247882 */ /* 0x000fe20000000000 */
[----:B------:R-:W-:Y:S01]  /*0920*/  NOP ;  /* 0x0000000000007918 */ /* 0x000fe20000000000 */
[----:B------:R-:W-:Y:S01]  /*0930*/  USEL UR36, UR36, 0x2, !UP0 ;  /* 0x0000000224247887 */ /* 0x000fe2000c000000 */
[----:B------:R-:W-:Y:S01]  /*0940*/  ULDC.64 UR52, c[0x0][0x208] ;  /* 0x0000820000347ab9 */ /* 0x000fe20000000a00 */
[----:B012-4-:R-:W-:Y:S08]  /*0950*/  BAR.SYNC.DEFER_BLOCKING 0x0 ;  /* 0x0000000000007b1d */ /* 0x017ff00000010000 */
[----:B------:R-:W-:Y:S05]  /*0960*/  @!P0 BRA `(.L_x_13171) ;  /* 0x000000ec008c8947 */ /* 0x000fea0003800000 */
.L_x_13172:
        /* <DEDUP_REMOVED lines=29> */
[----:B------:R-:W-:Y:S02]  /*0b40*/  LEA.HI R3, R0, R13, RZ, 0x4 ;  /* 0x0000000d00037211 */ /* 0x000fe400078f20ff */
        /* <DEDUP_REMOVED lines=8> */
[----:B------:R-:W-:Y:S01]  /*0bd0*/  IMAD.HI R2, R14, 0x55555556, RZ ;  /* 0x555555560e027827 */ /* 0x000fe200078e02ff */
[----:B------:R-:W-:-:S02]  /*0be0*/  SHF.R.S32.HI R7, RZ, 0x1f, R12 ;  /* 0x0000001fff077819 */ /* 0x000fc4000001140c */
[----:B------:R-:W-:Y:S01]  /*0bf0*/  LEA.HI R3, R3, R6, RZ, 0x1 ;  /* 0x0000000603037211 */ /* 0x000fe200078f08ff */
[----:B------:R-:W-:Y:S01]  /*0c00*/  IMAD R4, R4, 0x40, R5 ;  /* 0x0000004004047824 */ /* 0x000fe200078e0205 */
[CC--:B------:R-:W-:Y:S02]  /*0c10*/  LEA.HI R5, R7.reuse, R12.reuse, RZ, 0x2 ;  /* 0x0000000c07057211 */ /* 0x0c0fe400078f10ff */
[----:B------:R-:W-:Y:S02]  /*0c20*/  LEA.HI R7, R7, R12, RZ, 0x5 ;  /* 0x0000000c07077211 */ /* 0x000fe400078f28ff */
[--C-:B------:R-:W-:Y:S02]  /*0c30*/  SHF.R.S32.HI R8, RZ, 0x2, R5.reuse ;  /* 0x00000002ff087819 */ /* 0x100fe40000011405 */
[----:B------:R-:W-:Y:S02]  /*0c40*/  SHF.R.S32.HI R9, RZ, 0x1f, R5 ;  /* 0x0000001fff097819 */ /* 0x000fe40000011405 */
[----:B------:R-:W-:-:S02]  /*0c50*/  LOP3.LUT R3, R3, 0x1ffffffe, RZ, 0xc0, !PT ;  /* 0x1ffffffe03037812 */ /* 0x000fc400078ec0ff */
[----:B------:R-:W-:Y:S02]  /*0c60*/  LEA.HI R9, R9, R8, RZ, 0x3 ;  /* 0x0000000809097211 */ /* 0x000fe400078f18ff */
[----:B------:R-:W-:Y:S01]  /*0c70*/  LEA.HI R2, R2, R2, RZ, 0x1 ;  /* 0x0000000202027211 */ /* 0x000fe200078f08ff */
[----:B------:R-:W-:Y:S01]  /*0c80*/  IMAD.IADD R3, R6, 0x1, -R3 ;  /* 0x0000000106037824 */ /* 0x000fe200078e0a03 */
[----:B------:R-:W-:Y:S02]  /*0c90*/  LOP3.LUT R9, R9, 0xfffffff8, RZ, 0xc0, !PT ;  /* 0xfffffff809097812 */ /* 0x000fe400078ec0ff */
[----:B------:R-:W-:Y:S01]  /*0ca0*/  SHF.R.S32.HI R7, RZ, 0x5, R7 ;  /* 0x00000005ff077819 */ /* 0x000fe20000011407 */
[----:B------:R-:W-:Y:S01]  /*0cb0*/  IMAD R2, R2, -0x3, R14 ;  /* 0xfffffffd02027824 */ /* 0x000fe200078e020e */
[-C--:B------:R-:W-:Y:S01]  /*0cc0*/  LEA.HI R10, R0, R13.reuse, RZ, 0x2 ;  /* 0x0000000d000a7211 */ /* 0x080fe200078f10ff */
[----:B------:R-:W-:Y:S01]  /*0cd0*/  IMAD.IADD R8, R8, 0x1, -R9 ;  /* 0x0000000108087824 */ /* 0x000fe200078e0a09 */
[----:B------:R-:W-:Y:S01]  /*0ce0*/  LEA.HI R0, R0, R13, RZ, 0x3 ;  /* 0x0000000d00007211 */ /* 0x000fe200078f18ff */
[----:B------:R-:W-:Y:S01]  /*0cf0*/  IMAD R3, R3, 0x8, R4 ;  /* 0x0000000803037824 */ /* 0x000fe200078e0204 */
[----:B------:R-:W-:Y:S01]  /*0d00*/  LOP3.LUT R10, R10, 0xfffffffc, RZ, 0xc0, !PT ;  /* 0xfffffffc0a0a7812 */ /* 0x000fe200078ec0ff */
[----:B------:R-:W-:Y:S01]  /*0d10*/  IMAD R7, R7, 0x10, R8 ;  /* 0x0000001007077824 */ /* 0x000fe200078e0208 */
[----:B------:R-:W-:-:S02]  /*0d20*/  LOP3.LUT R5, R5, 0x7ffffffc, RZ, 0xc0, !PT ;  /* 0x7ffffffc05057812 */ /* 0x000fc400078ec0ff */
[----:B------:R0:W-:Y:S01]  /*0d30*/  STL [R1+0x38], R3 ;  /* 0x0000380301007387 */ /* 0x0001e20000100800 */
[----:B------:R-:W-:Y:S01]  /*0d40*/  IMAD R2, R2, 0x40, R7 ;  /* 0x0000004002027824 */ /* 0x000fe200078e0207 */
[----:B------:R-:W-:Y:S01]  /*0d50*/  LOP3.LUT R18, R0, 0xfffffff8, RZ, 0xc0, !PT ;  /* 0xfffffff800127812 */ /* 0x000fe200078ec0ff */
[C---:B------:R-:W-:Y:S01]  /*0d60*/  IMAD.IADD R10, R13.reuse, 0x1, -R10 ;  /* 0x000000010d0a7824 */ /* 0x040fe200078e0a0a */
[----:B------:R-:W-:Y:S01]  /*0d70*/  SHF.R.S32.HI R157, RZ, 0x3, R0 ;  /* 0x00000003ff9d7819 */ /* 0x000fe20000011400 */
[----:B------:R-:W-:Y:S01]  /*0d80*/  IMAD.IADD R5, R12, 0x1, -R5 ;  /* 0x000000010c057824 */ /* 0x000fe200078e0a05 */
[----:B------:R1:W-:Y:S01]  /*0d90*/  STL [R1+0x34], R2 ;  /* 0x0000340201007387 */ /* 0x0003e20000100800 */
[----:B------:R-:W-:Y:S02]  /*0da0*/  IMAD.IADD R18, R13, 0x1, -R18 ;  /* 0x000000010d127824 */ /* 0x000fe400078e0a12 */
[----:B------:R-:W-:Y:S01]  /*0db0*/  IMAD.SHL.U32 R16, R5, 0x2, RZ ;  /* 0x0000000205107824 */ /* 0x000fe200078e00ff */
[----:B0-----:R-:W-:Y:S01]  /*0dc0*/  LEA.HI R3, R10, R10, RZ, 0x1 ;  /* 0x0000000a0a037211 */ /* 0x001fe200078f08ff */
[----:B------:R-:W-:-:S02]  /*0dd0*/  IMAD.SHL.U32 R19, R18, 0x8, RZ ;  /* 0x0000000812137824 */ /* 0x000fc400078e00ff */
[C---:B------:R-:W-:Y:S01]  /*0de0*/  VIADD R156, R16.reuse, 0x8 ;  /* 0x00000008109c7836 */ /* 0x040fe20000000000 */
[----:B------:R-:W-:Y:S01]  /*0df0*/  LOP3.LUT R3, R3, 0x1ffffffe, RZ, 0xc0, !PT ;  /* 0x1ffffffe03037812 */ /* 0x000fe200078ec0ff */
        /* <DEDUP_REMOVED lines=13> */
[----:B------:R-:W-:-:S02]  /*0ed0*/  SHF.R.S32.HI R5, RZ, 0x1f, R152 ;  /* 0x0000001fff057819 */ /* 0x000fc40000011498 */
[----:B------:R-:W-:Y:S01]  /*0ee0*/  SHF.R.S32.HI R4, RZ, 0x1f, R23 ;  /* 0x0000001fff047819 */ /* 0x000fe20000011417 */
[----:B------:R-:W-:Y:S01]  /*0ef0*/  IMAD R17, R3, 0x8, R2 ;  /* 0x0000000803117824 */ /* 0x000fe200078e0202 */
[----:B-1----:R-:W-:-:S07]  /*0f00*/  SHF.R.S32.HI R0, RZ, 0x1f, R22 ;  /* 0x0000001fff007819 */ /* 0x002fce0000011416 */
.L_x_13264:
        /* <DEDUP_REMOVED lines=11> */
[----:B0123--:R-:W-:Y:S02]  /*0fc0*/  IMAD.U32 R2, RZ, RZ, UR8 ;  /* 0x00000008ff027e24 */ /* 0x00ffe4000f8e00ff */
[----:B------:R-:W-:Y:S01]  /*0fd0*/  IMAD.U32 R3, RZ, RZ, UR9 ;  /* 0x00000009ff037e24 */ /* 0x000fe2000f8e00ff */
[----:B------:R-:W-:Y:S02]  /*0fe0*/  @UP1 UIMAD.WIDE UR8, UR6, 0x4, UR10 ;  /* 0x00000004060818a5 */ /* 0x000fe4000f8e020a */
[----:B------:R-:W-:Y:S02]  /*0ff0*/  ULOP3.LUT UR4, UR7, 0xff000000, URZ, 0xc0, !UPT ;  /* 0xff00000007047892 */ /* 0x000fe4000f8ec03f */
[----:B------:R-:W2:Y:S01]  /*1000*/  @P0 LDG.E R2, desc[UR52][R2.64] ;  /* 0x0000003402020981 */ /* 0x000ea2000c1e1900 */
[----:B------:R-:W-:Y:S01]  /*1010*/  ULDC.64 UR10, c[0x0][0xa20] ;  /* 0x00028800000a7ab9 */ /* 0x000fe20000000a00 */
[----:B------:R-:W-:-:S02]  /*1020*/  IMAD.U32 R4, RZ, RZ, UR8 ;  /* 0x00000008ff047e24 */ /* 0x000fc4000f8e00ff */
        /* <DEDUP_REMOVED lines=19> */
[----:B----45:R-:W-:-:S14]  /*1160*/  @P2 BRA `(.L_x_13173) ;  /* 0x0000000000342947 */ /* 0x030fdc0003800000 */
        /* <DEDUP_REMOVED lines=13> */
.L_x_13173:
        /* <DEDUP_REMOVED lines=9> */
.L_x_13174:
        /* <DEDUP_REMOVED lines=13> */
.L_x_13175:
        /* <DEDUP_REMOVED lines=26> */
.L_x_13177:
[----:B------:R-:W-:-:S11]  /*1540*/  UISETP.NE.AND UP1, UPT, UR5, 0x1, UPT ;  /* 0x000000010500788c */ /* 0x000fd6000bf25270 */
[----:B------:R-:W-:Y:S02]  /*1550*/  @UP1 ULDC.64 UR10, c[0x0][0x9e8] ;  /* 0x00027a00000a1ab9 */ /* 0x000fe40000000a00 */
[----:B------:R-:W-:-:S04]  /*1560*/  UIMAD.WIDE.U32 UR6, UR8, UR10, URZ ;  /* 0x0000000a080672a5 */ /* 0x000fc8000f8e003f */
[----:B------:R-:W-:-:S12]  /*1570*/  @UP1 USHF.R.U32.HI UR8, URZ, UR11, UR7 ;  /* 0x0000000b3f081299 */ /* 0x000fd80008011607 */
.L_x_13178:
[----:B------:R-:W-:-:S04]  /*1580*/  UIMAD UR8, UR8, UR5, UR5 ;  /* 0x00000005080872a4 */ /* 0x000fc8000f8e0205 */
[----:B------:R-:W-:-:S04]  /*1590*/  UISETP.LT.AND UP1, UPT, UR4, UR8, UPT ;  /* 0x000000080400728c */ /* 0x000fc8000bf21270 */
[----:B------:R-:W-:-:S12]  /*15a0*/  USEL UR4, UR4, UR8, UP1 ;  /* 0x0000000804047287 */ /* 0x000fd80008800000 */
.L_x_13176:
        /* <DEDUP_REMOVED lines=30> */
.L_x_13180:
[----:B------:R-:W-:-:S11]  /*1790*/  UISETP.NE.AND UP0, UPT, UR5, 0x1, UPT ;  /* 0x000000010500788c */ /* 0x000fd6000bf05270 */
[----:B------:R-:W-:Y:S02]  /*17a0*/  @UP0 ULDC.64 UR10, c[0x0][0x9e8] ;  /* 0x00027a00000a0ab9 */ /* 0x000fe40000000a00 */
[----:B------:R-:W-:-:S04]  /*17b0*/  UIMAD.WIDE.U32 UR8, UR7, UR10, URZ ;  /* 0x0000000a070872a5 */ /* 0x000fc8000f8e003f */
[----:B------:R-:W-:-:S12]  /*17c0*/  @UP0 USHF.R.U32.HI UR7, URZ, UR11, UR9 ;  /* 0x0000000b3f070299 */ /* 0x000fd80008011609 */
.L_x_13181:
[----:B------:R-:W-:-:S04]  /*17d0*/  UIMAD UR5, UR7, UR5, URZ ;  /* 0x00000005070572a4 */ /* 0x000fc8000f8e023f */
[----:B------:R-:W-:-:S04]  /*17e0*/  UISETP.LT.AND UP0, UPT, UR4, UR5, UPT ;  /* 0x000000050400728c */ /* 0x000fc8000bf01270 */
[----:B------:R-:W-:-:S12]  /*17f0*/  USEL UR4, UR4, UR5, !UP0 ;  /* 0x0000000504047287 */ /* 0x000fd8000c000000 */
.L_x_13179:
        /* <DEDUP_REMOVED lines=48> */
.L_x_13182:
        /* <DEDUP_REMOVED lines=24> */
[----:B------:R-:W0:Y:S01]  /*1c80*/  S2R R0, SR_TID.X ;  /* 0x0000000000007919 */ /* 0x000e220000002100 */
[----:B------:R-:W1:Y:S01]  /*1c90*/  S2UR UR6, SR_CgaCtaId ;  /* 0x00000000000679c3 */ /* 0x000e620000008800 */
[----:B------:R-:W-:Y:S02]  /*1ca0*/  UMOV UR45, 0x400 ;  /* 0x00000400002d7882 */ /* 0x000fe40000000000 */
[----:B-1----:R-:W-:Y:S01]  /*1cb0*/  ULEA UR45, UR6, UR45, 0x18 ;  /* 0x0000002d062d7291 */ /* 0x002fe2000f8ec03f */
[----:B0-----:R-:W-:-:S05]  /*1cc0*/  VIADD R4, R0, 0xffffff80 ;  /* 0xffffff8000047836 */ /* 0x001fca0000000000 */
[----:B------:R-:W-:-:S04]  /*1cd0*/  SHF.R.S32.HI R0, RZ, 0x1f, R4 ;  /* 0x0000001fff007819 */ /* 0x000fc80000011404 */
[----:B------:R-:W-:-:S04]  /*1ce0*/  LEA.HI R0, R0, R4, RZ, 0x7 ;  /* 0x0000000400007211 */ /* 0x000fc800078f38ff */
[----:B------:R-:W-:-:S06]  /*1cf0*/  SHF.R.S32.HI R0, RZ, 0x7, R0 ;  /* 0x00000007ff007819 */ /* 0x000fcc0000011400 */
[----:B------:R-:W0:Y:S02]  /*1d00*/  SHFL.IDX PT, R0, R0, RZ, 0x1f ;  /* 0x00001fff00007589 */ /* 0x000e2400000e0000 */
[----:B0-----:R-:W-:-:S13]  /*1d10*/  R2UR UR44, R0 ;  /* 0x00000000002c72ca */ /* 0x001fda00000e0000 */
        /* <DEDUP_REMOVED lines=26> */
.L_x_13184:
        /* <DEDUP_REMOVED lines=9> */
.L_x_13387:
[----:B------:R-:W-:Y:S05]  /*1f50*/  @!P0 BRA `(.L_x_13186) ;  /* 0x0000000000048947 */ /* 0x000fea0003800000 */
[----:B------:R-:W-:Y:S01]  /*1f60*/  BPT.TRAP 0x1 ;  /* 0x000000040000795c */ /* 0x000fe20000300000 */
.L_x_13186:
[----:B0-----:R-:W-:Y:S02]  /*1f70*/  IMAD.U32 R3, RZ, RZ, UR47 ;  /* 0x0000002fff037e24 */ /* 0x001fe4000f8e00ff */
[----:B------:R-:W-:-:S03]  /*1f80*/  IMAD.U32 R0, RZ, RZ, UR50 ;  /* 0x00000032ff007e24 */ /* 0x000fc6000f8e00ff */
[----:B------:R-:W-:Y:S02]  /*1f90*/  LEA R3, R3, UR45, 0x3 ;  /* 0x0000002d03037c11 */ /* 0x000fe4000f8e18ff */
[----:B------:R-:W-:-:S04]  /*1fa0*/  SHF.L.U32 R0, R0, 0x1f, RZ ;  /* 0x0000001f00007819 */ /* 0x000fc800000006ff */
[----:B------:R0:W1:Y:S01]  /*1fb0*/  SYNCS.PHASECHK.TRANS64.TRYWAIT P2, [R3+URZ+0x16830], R0 ;  /* 0x01683000030075a7 */ /* 0x000062000804017f */
[----:B------:R-:W-:Y:S05]  /*1fc0*/  @!P0 BRA `(.L_x_13187) ;  /* 0x0000000000048947 */ /* 0x000fea0003800000 */
[----:B------:R-:W-:Y:S01]  /*1fd0*/  BPT.TRAP 0x1 ;  /* 0x000000040000795c */ /* 0x000fe20000300000 */
.L_x_13187:
[----:B------:R-:W2:Y:S02]  /*1fe0*/  S2R R2, SR_TID.X ;  /* 0x0000000000027919 */ /* 0x000ea40000002100 */
[----:B--2---:R-:W-:Y:S01]  /*1ff0*/  LOP3.LUT P1, RZ, R2, 0x7f, RZ, 0xc0, !PT ;  /* 0x0000007f02ff7812 */ /* 0x004fe2000782c0ff */
[----:B-1----:R-:W-:-:S12]  /*2000*/  @P2 BRA `(.L_x_13188) ;  /* 0x0000000000082947 */ /* 0x002fd80003800000 */
[----:B------:R-:W1:Y:S02]  /*2010*/  SYNCS.PHASECHK.TRANS64.TRYWAIT P2, [R3+URZ+0x16830], R0 ;  /* 0x01683000030075a7 */ /* 0x000e64000804017f */
[----:B-1----:R-:W-:Y:S05]  /*2020*/  @!P2 BRA `(.L_x_13189) ;  /* 0x0000013c006ca947 */ /* 0x002fea0003800000 */
.L_x_13188:
        /* <DEDUP_REMOVED lines=77> */
.L_x_13192:
[----:B------:R-:W-:-:S06]  /*2500*/  UISETP.NE.AND UP2, UPT, UR7, 0x1, UPT ;  /* 0x000000010700788c */ /* 0x000fcc000bf45270 */
[----:B------:R-:W-:-:S05]  /*2510*/  PLOP3.LUT P2, PT, PT, PT, UP2, 0x80, 0x0 ;  /* 0x000000000000781c */ /* 0x000fca0003f4f028 */
[----:B------:R-:W-:-:S08]  /*2520*/  @UP2 ULDC.64 UR10, c[0x0][0x9e8] ;  /* 0x00027a00000a2ab9 */ /* 0x000fd00000000a00 */
[----:B------:R-:W-:-:S05]  /*2530*/  @P2 IMAD.HI.U32 R10, R3, UR10, RZ ;  /* 0x0000000a030a2c27 */ /* 0x000fca000f8e00ff */
[----:B------:R-:W-:-:S07]  /*2540*/  @P2 SHF.R.U32.HI R3, RZ, UR11, R10 ;  /* 0x0000000bff032c19 */ /* 0x000fce000801160a */
.L_x_13193:
[----:B------:R-:W-:Y:S05]  /*2550*/  BSYNC B0 ;  /* 0x0000000000007941 */ /* 0x000fea0003800000 */
.L_x_13191:
[----:B------:R-:W-:-:S04]  /*2560*/  IMAD R3, R3, UR7, -R5 ;  /* 0x0000000703037c24 */ /* 0x000fc8000f8e0a05 */
[----:B------:R-:W-:-:S05]  /*2570*/  IMAD.IADD R3, R3, 0x1, -R16 ;  /* 0x0000000103037824 */ /* 0x000fca00078e0a10 */
[----:B------:R-:W-:Y:S02]  /*2580*/  VIMNMX R4, R4, R3, !PT ;  /* 0x0000000304047248 */ /* 0x000fe40007fe0100 */
[----:B------:R-:W-:-:S07]  /*2590*/  VIADDMNMX R0, R3, UR7, R0, PT ;  /* 0x0000000703007c46 */ /* 0x000fce000b800100 */
.L_x_13190:
        /* <DEDUP_REMOVED lines=205> */
.L_x_13196:
[----:B------:R-:W-:-:S06]  /*3270*/  UISETP.NE.AND UP2, UPT, UR7, 0x1, UPT ;  /* 0x000000010700788c */ /* 0x000fcc000bf45270 */
[----:B------:R-:W-:-:S05]  /*3280*/  PLOP3.LUT P6, PT, PT, PT, UP2, 0x80, 0x0 ;  /* 0x000000000000781c */ /* 0x000fca0003fcf028 */
[----:B------:R-:W-:-:S08]  /*3290*/  @UP2 ULDC.64 UR10, c[0x0][0x9e8] ;  /* 0x00027a00000a2ab9 */ /* 0x000fd00000000a00 */
[----:B------:R-:W-:Y:S01]  /*32a0*/  @P6 IMAD.HI.U32 R6, R2, UR10, RZ ;  /* 0x0000000a02066c27 */ /* 0x000fe2000f8e00ff */
[----:B------:R-:W-:-:S13]  /*32b0*/  PLOP3.LUT P6, PT, PT, PT, UP2, 0x80, 0x0 ;  /* 0x000000000000781c */ /* 0x000fda0003fcf028 */
[----:B------:R-:W-:-:S07]  /*32c0*/  @P6 SHF.R.U32.HI R2, RZ, UR11, R6 ;  /* 0x0000000bff026c19 */ /* 0x000fce0008011606 */
.L_x_13197:
[----:B------:R-:W-:Y:S05]  /*32d0*/  BSYNC B0 ;  /* 0x0000000000007941 */ /* 0x000fea0003800000 */
.L_x_13195:
[----:B------:R-:W-:-:S04]  /*32e0*/  IMAD R5, R2, UR7, -R5 ;  /* 0x0000000702057c24 */ /* 0x000fc8000f8e0a05 */
[----:B------:R-:W-:-:S05]  /*32f0*/  IMAD.IADD R5, R5, 0x1, -R16 ;  /* 0x0000000105057824 */ /* 0x000fca00078e0a10 */
[----:B------:R-:W-:Y:S02]  /*3300*/  VIMNMX R4, R4, R5, !PT ;  /* 0x0000000504047248 */ /* 0x000fe40007fe0100 */
[----:B------:R-:W-:-:S07]  /*3310*/  VIADDMNMX R0, R5, UR7, R0, PT ;  /* 0x0000000705007c46 */ /* 0x000fce000b800100 */
.L_x_13194:
[----:B------:R-:W-:Y:S01]  /*3320*/  ISETP.GT.AND P2, PT, R4, 0x1, !P2 ;  /* 0x000000010400780c */ /* 0x000fe20005744270 */
[----:B------:R-:W-:Y:S01]  /*3330*/  ULDC UR21, c[0x0][0x988] ;  /* 0x0002620000157ab9 */ /* 0x000fe20000000800 */
[----:B------:R-:W-:Y:S01]  /*3340*/  LOP3.LUT P6, RZ, R10, 0x8, RZ, 0xc0, !PT ;  /* 0x000000080aff7812 */ /* 0x000fe200078cc0ff */
        /* <DEDUP_REMOVED lines=27> */
[----:B------:R-:W-:Y:S02]  /*3500*/  LOP3.LUT P6, RZ, R10, 0x8000, RZ, 0xc0, !PT ;  /* 0x000080000aff7812 */ /* 0x000fe400078cc0ff */
        /* <DEDUP_REMOVED lines=55> */
[----:B------:R-:W-:Y:S01]  /*3880*/  ISETP.GT.AND P3, PT, R4, 0x70, !P3 ;  /* 0x000000700400780c */ /* 0x000fe20005f64270 */
[----:B------:R-:W0:Y:S01]  /*3890*/  SHFL.BFLY PT, R2, R5, 0x2, 0x1f ;  /* 0x0c401f0005027f89 */ /* 0x000e2200000e0000 */
[----:B------:R-:W-:-:S02]  /*38a0*/  FSEL R50, R50, -INF , !P2 ;  /* 0xff80000032327808 */ /* 0x000fc40005000000 */
[----:B------:R-:W-:Y:S02]  /*38b0*/  LOP3.LUT P2, RZ, R10, 0x20000, RZ, 0xc0, !PT ;  /* 0x000200000aff7812 */ /* 0x000fe4000784c0ff */
[C---:B------:R-:W-:Y:S02]  /*38c0*/  ISETP.GT.AND P4, PT, R4.reuse, 0x71, !P4 ;  /* 0x000000710400780c */ /* 0x040fe40006784270 */
[C---:B------:R-:W-:Y:S02]  /*38d0*/  ISETP.GT.AND P2, PT, R4.reuse, 0x31, !P2 ;  /* 0x000000310400780c */ /* 0x040fe40005744270 */
[----:B------:R-:W-:Y:S02]  /*38e0*/  ISETP.GT.AND P5, PT, R4, 0x78, !P5 ;  /* 0x000000780400780c */ /* 0x000fe40006fa4270 */
[C---:B------:R-:W-:Y:S02]  /*38f0*/  ISETP.LT.OR P2, PT, R0.reuse, 0x32, P2 ;  /* 0x000000320000780c */ /* 0x040fe40001741670 */
[----:B------:R-:W-:-:S02]  /*3900*/  ISETP.LT.OR P3, PT, R0, 0x71, P3 ;  /* 0x000000710000780c */ /* 0x000fc40001f61670 */
[----:B------:R-:W-:Y:S02]  /*3910*/  FSEL R51, R51, -INF , !P2 ;  /* 0xff80000033337808 */ /* 0x000fe40005000000 */
[----:B------:R-:W-:Y:S02]  /*3920*/  LOP3.LUT P2, RZ, R10, 0x10000, RZ, 0xc0, !PT ;  /* 0x000100000aff7812 */ /* 0x000fe4000784c0ff */
[----:B------:R-:W-:Y:S02]  /*3930*/  ISETP.LT.OR P4, PT, R0, 0x72, P4 ;  /* 0x000000720000780c */ /* 0x000fe40002781670 */
[----:B------:R-:W-:Y:S02]  /*3940*/  ISETP.GT.AND P2, PT, R4, 0x38, !P2 ;  /* 0x000000380400780c */ /* 0x000fe40005744270 */
[----:B------:R-:W-:Y:S02]  /*3950*/  FSEL R82, R82, -INF , !P3 ;  /* 0xff80000052527808 */ /* 0x000fe40005800000 */
[----:B------:R-:W-:-:S02]  /*3960*/  ISETP.LT.OR P2, PT, R0, 0x39, P2 ;  /* 0x000000390000780c */ /* 0x000fc40001741670 */
[----:B0-----:R-:W-:Y:S02]  /*3970*/  FMNMX.FTZ R7, R5, R2, !PT ;  /* 0x0000000205077209 */ /* 0x001fe40007810000 */
[----:B------:R-:W-:Y:S02]  /*3980*/  FSEL R54, R54, -INF , !P2 ;  /* 0xff80000036367808 */ /* 0x000fe40005000000 */
[----:B------:R-:W-:Y:S01]  /*3990*/  ISETP.GT.AND P2, PT, R4, 0x39, !P6 ;  /* 0x000000390400780c */ /* 0x000fe20007744270 */
[----:B------:R-:W0:Y:S01]  /*39a0*/  SHFL.BFLY PT, R2, R7, 0x1, 0x1f ;  /* 0x0c201f0007027f89 */ /* 0x000e2200000e0000 */
[----:B------:R-:W-:Y:S02]  /*39b0*/  LOP3.LUT P6, RZ, R10, 0x10, RZ, 0xc0, !PT ;  /* 0x000000100aff7812 */ /* 0x000fe400078cc0ff */
[C---:B------:R-:W-:Y:S02]  /*39c0*/  ISETP.LT.OR P2, PT, R0.reuse, 0x3a, P2 ;  /* 0x0000003a0000780c */ /* 0x040fe40001741670 */
[----:B------:R-:W-:-:S02]  /*39d0*/  ISETP.LT.OR P5, PT, R0, 0x79, P5 ;  /* 0x000000790000780c */ /* 0x000fc40002fa1670 */
[----:B------:R-:W-:Y:S02]  /*39e0*/  FSEL R55, R55, -INF , !P2 ;  /* 0xff80000037377808 */ /* 0x000fe40005000000 */
        /* <DEDUP_REMOVED lines=62> */
[--C-:B------:R-:W-:Y:S01]  /*3dd0*/  FFMA.FTZ R150, R28, UR21, -R6.reuse ;  /* 0x000000151c967c23 */ /* 0x100fe20008010806 */
[----:B------:R-:W-:Y:S01]  /*3de0*/  ISETP.GT.AND P2, PT, R4, 0x69, !P2 ;  /* 0x000000690400780c */ /* 0x000fe20005744270 */
[----:B------:R-:W-:Y:S01]  /*3df0*/  MUFU.EX2 R148, R148 ;  /* 0x0000009400947308 */ /* 0x000fe20000000800 */
[----:B------:R-:W-:Y:S01]  /*3e00*/  FMNMX.FTZ R8, R30, R7, !PT ;  /* 0x000000071e087209 */ /* 0x000fe20007810000 */
[--C-:B------:R-:W-:Y:S01]  /*3e10*/  FFMA.FTZ R144, R32, UR21, -R6.reuse ;  /* 0x0000001520907c23 */ /* 0x100fe20008010806 */
[----:B------:R-:W-:Y:S01]  /*3e20*/  ISETP.LT.OR P2, PT, R0, 0x6a, P2 ;  /* 0x0000006a0000780c */ /* 0x000fe20001741670 */
[--C-:B------:R-:W-:Y:S01]  /*3e30*/  FFMA.FTZ R33, R33, UR21, -R6.reuse ;  /* 0x0000001521217c23 */ /* 0x100fe20008010806 */
[----:B------:R-:W-:Y:S01]  /*3e40*/  FMNMX.FTZ R7, R31, R8, !PT ;  /* 0x000000081f077209 */ /* 0x000fe20007810000 */
[--C-:B------:R-:W-:Y:S01]  /*3e50*/  FFMA.FTZ R146, R36, UR21, -R6.reuse ;  /* 0x0000001524927c23 */ /* 0x100fe20008010806 */
[----:B------:R-:W-:Y:S01]  /*3e60*/  FSEL R79, R79, -INF , !P2 ;  /* 0xff8000004f4f7808 */ /* 0x000fe20005000000 */
[----:B------:R-:W0:Y:S01]  /*3e70*/  MUFU.EX2 R3, R3 ;  /* 0x0000000300037308 */ /* 0x000e220000000800 */
[----:B------:R-:W-:Y:S01]  /*3e80*/  FMNMX.FTZ R8, R34, R7, !PT ;  /* 0x0000000722087209 */ /* 0x000fe20007810000 */
[--C-:B------:R-:W-:Y:S01]  /*3e90*/  FFMA.FTZ R37, R37, UR21, -R6.reuse ;  /* 0x0000001525257c23 */ /* 0x100fe20008010806 */
[----:B------:R-:W-:Y:S01]  /*3ea0*/  ISETP.LT.OR P6, PT, R0, 0x7a, P6 ;  /* 0x0000007a0000780c */ /* 0x000fe200037c1670 */
[--C-:B------:R-:W-:Y:S01]  /*3eb0*/  FFMA.FTZ R140, R40, UR21, -R6.reuse ;  /* 0x00000015288c7c23 */ /* 0x100fe20008010806 */
[----:B------:R-:W-:Y:S01]  /*3ec0*/  FMNMX.FTZ R9, R35, R8, !PT ;  /* 0x0000000823097209 */ /* 0x000fe20007810000 */
[--C-:B------:R-:W-:Y:S01]  /*3ed0*/  FFMA.FTZ R45, R45, UR21, -R6.reuse ;  /* 0x000000152d2d7c23 */ /* 0x100fe20008010806 */
[----:B------:R-:W-:Y:S01]  /*3ee0*/  FSEL R87, R87, -INF , !P6 ;  /* 0xff80000057577808 */ /* 0x000fe20007000000 */
        /* <DEDUP_REMOVED lines=18> */
[--C-:B------:R-:W-:Y:S01]  /*4010*/  FFMA.FTZ R126, R76, UR21, -R6.reuse ;  /* 0x000000154c7e7c23 */ /* 0x100fe20008010806 */
[--C-:B------:R-:W-:Y:S01]  /*4020*/  FFMA.FTZ R120, R80, UR21, -R6.reuse ;  /* 0x0000001550787c23 */ /* 0x100fe20008010806 */
[----:B------:R-:W-:Y:S01]  /*4030*/  FFMA.FTZ R122, R84, UR21, -R6 ;  /* 0x00000015547a7c23 */ /* 0x000fe20008010806 */
[----:B------:R-:W-:-:S03]  /*4040*/  FMNMX.FTZ R11, R47, R8, !PT ;  /* 0x000000082f0b7209 */ /* 0x000fc60007810000 */
[----:B------:R4:W5:Y:S01]  /*4050*/  MUFU.EX2 R7, R33 ;  /* 0x0000002100077308 */ /* 0x0009620000000800 */
[----:B------:R-:W-:-:S04]  /*4060*/  FMNMX.FTZ R8, R50, R11, !PT ;  /* 0x0000000b32087209 */ /* 0x000fc80007810000 */
[----:B------:R-:W-:-:S03]  /*4070*/  FMNMX.FTZ R13, R51, R8, !PT ;  /* 0x00000008330d7209 */ /* 0x000fc60007810000 */
[----:B------:R-:W-:Y:S01]  /*4080*/  MUFU.EX2 R11, R41 ;  /* 0x00000029000b7308 */ /* 0x000fe20000000800 */
[----:B------:R-:W-:Y:S01]  /*4090*/  FMNMX.FTZ R8, R54, R13, !PT ;  /* 0x0000000d36087209 */ /* 0x000fe20007810000 */
[----:B----4-:R-:W-:-:S03]  /*40a0*/  FFMA.FTZ R33, R65, UR21, -R6 ;  /* 0x0000001541217c23 */ /* 0x010fc60008010806 */
[----:B------:R-:W-:-:S03]  /*40b0*/  FMNMX.FTZ R13, R55, R8, !PT ;  /* 0x00000008370d7209 */ /* 0x000fc60007810000 */
[----:B------:R-:W4:Y:S01]  /*40c0*/  MUFU.EX2 R146, R146 ;  /* 0x0000009200927308 */ /* 0x000f220000000800 */
[----:B------:R-:W-:-:S04]  /*40d0*/  FMNMX.FTZ R8, R58, R13, !PT ;  /* 0x0000000d3a087209 */ /* 0x000fc80007810000 */
[----:B------:R-:W-:-:S03]  /*40e0*/  FMNMX.FTZ R15, R59, R8, !PT ;  /* 0x000000083b0f7209 */ /* 0x000fc60007810000 */
[----:B------:R0:W4:Y:S01]  /*40f0*/  MUFU.EX2 R9, R37 ;  /* 0x0000002500097308 */ /* 0x0001220000000800 */
[----:B------:R-:W-:-:S04]  /*4100*/  FMNMX.FTZ R8, R62, R15, !PT ;  /* 0x0000000f3e087209 */ /* 0x000fc80007810000 */
[----:B------:R-:W-:-:S03]  /*4110*/  FMNMX.FTZ R15, R63, R8, !PT ;  /* 0x000000083f0f7209 */ /* 0x000fc60007810000 */
[----:B------:R-:W4:Y:S01]  /*4120*/  MUFU.EX2 R140, R140 ;  /* 0x0000008c008c7308 */ /* 0x000f220000000800 */
[----:B------:R-:W-:Y:S01]  /*4130*/  FMNMX.FTZ R8, R66, R15, !PT ;  /* 0x0000000f42087209 */ /* 0x000fe20007810000 */
[----:B0-----:R-:W-:-:S03]  /*4140*/  FFMA.FTZ R37, R69, UR21, -R6 ;  /* 0x0000001545257c23 */ /* 0x001fc60008010806 */
[----:B------:R-:W-:-:S03]  /*4150*/  FMNMX.FTZ R21, R67, R8, !PT ;  /* 0x0000000843157209 */ /* 0x000fc60007810000 */
[----:B------:R0:W-:Y:S01]  /*4160*/  MUFU.EX2 R13, R45 ;  /* 0x0000002d000d7308 */ /* 0x0001e20000000800 */
[----:B------:R-:W-:-:S04]  /*4170*/  FMNMX.FTZ R8, R70, R21, !PT ;  /* 0x0000001546087209 */ /* 0x000fc80007810000 */
[----:B------:R-:W-:-:S03]  /*4180*/  FMNMX.FTZ R21, R71, R8, !PT ;  /* 0x0000000847157209 */ /* 0x000fc60007810000 */
[----:B------:R1:W-:Y:S01]  /*4190*/  MUFU.EX2 R15, R49 ;  /* 0x00000031000f7308 */ /* 0x0003e20000000800 */
[----:B------:R-:W-:Y:S01]  /*41a0*/  FMNMX.FTZ R8, R74, R21, !PT ;  /* 0x000000154a087209 */ /* 0x000fe20007810000 */
[----:B0-----:R-:W-:-:S03]  /*41b0*/  FFMA.FTZ R45, R77, UR21, -R6 ;  /* 0x000000154d2d7c23 */ /* 0x001fc60008010806 */
[----:B------:R-:W-:-:S03]  /*41c0*/  FMNMX.FTZ R25, R75, R8, !PT ;  /* 0x000000084b197209 */ /* 0x000fc60007810000 */
[----:B------:R0:W-:Y:S01]  /*41d0*/  MUFU.EX2 R21, R53 ;  /* 0x0000003500157308 */ /* 0x0001e20000000800 */
[----:B------:R-:W-:Y:S01]  /*41e0*/  FMNMX.FTZ R4, R78, R25, !PT ;  /* 0x000000194e047209 */ /* 0x000fe20007810000 */
[----:B-1----:R-:W-:-:S03]  /*41f0*/  FFMA.FTZ R49, R81, UR21, -R6 ;  /* 0x0000001551317c23 */ /* 0x002fc60008010806 */
        /* <DEDUP_REMOVED lines=8> */
[----:B------:R-:W-:Y:S02]  /*4280*/  MUFU.EX2 R138, R138 ;  /* 0x0000008a008a7308 */ /* 0x000fe40000000800 */
[----:B------:R-:W1:Y:S06]  /*4290*/  SHFL.BFLY PT, R41, R0, 0x2, 0x1f ;  /* 0x0c401f0000297f89 */ /* 0x000e6c00000e0000 */
[----:B------:R-:W-:Y:S08]  /*42a0*/  MUFU.EX2 R132, R132 ;  /* 0x0000008400847308 */ /* 0x000ff00000000800 */
[----:B------:R-:W-:Y:S08]  /*42b0*/  MUFU.EX2 R25, R57 ;  /* 0x0000003900197308 */ /* 0x000ff00000000800 */
[----:B------:R-:W-:Y:S01]  /*42c0*/  MUFU.EX2 R134, R134 ;  /* 0x0000008600867308 */ /* 0x000fe20000000800 */
[----:B-1----:R-:W-:Y:S01]  /*42d0*/  FMNMX.FTZ R4, R0, R41, !PT ;  /* 0x0000002900047209 */ /* 0x002fe20007810000 */
[----:B------:R-:W-:-:S04]  /*42e0*/  FFMA.FTZ R41, R73, UR21, -R6 ;  /* 0x0000001549297c23 */ /* 0x000fc80008010806 */
[----:B0-----:R-:W0:Y:S02]  /*42f0*/  SHFL.BFLY PT, R53, R4, 0x1, 0x1f ;  /* 0x0c201f0004357f89 */ /* 0x001e2400000e0000 */
        /* <DEDUP_REMOVED lines=9> */
[----:B------:R-:W-:Y:S01]  /*4390*/  MUFU.EX2 R37, R37 ;  /* 0x0000002500257308 */ /* 0x000fe20000000800 */
[----:B------:R-:W-:-:S03]  /*43a0*/  PLOP3.LUT P2, PT, PT, PT, UP1, 0x40, 0x0 ;  /* 0x000000000000781c */ /* 0x000fc60003f4e818 */
[--C-:B------:R-:W-:Y:S01]  /*43b0*/  FFMA.FTZ R4, R27, UR21, -R24.reuse ;  /* 0x000000151b047c23 */ /* 0x100fe20008010818 */
[----:B------:R-:W-:Y:S01]  /*43c0*/  FADD.FTZ R27, R148, R3 ;  /* 0x00000003941b7221 */ /* 0x000fe20000010000 */
[--C-:B------:R-:W-:Y:S01]  /*43d0*/  FFMA.FTZ R149, R26, UR21, -R24.reuse ;  /* 0x000000151a957c23 */ /* 0x100fe20008010818 */
[--C-:B------:R-:W-:Y:S01]  /*43e0*/  FFMA.FTZ R151, R30, UR21, -R24.reuse ;  /* 0x000000151e977c23 */ /* 0x100fe20008010818 */
[--C-:B------:R-:W-:Y:S01]  /*43f0*/  FFMA.FTZ R6, R31, UR21, -R24.reuse ;  /* 0x000000151f067c23 */ /* 0x100fe20008010818 */
[----:B------:R-:W-:Y:S01]  /*4400*/  FADD.FTZ R26, R150, R27 ;  /* 0x0000001b961a7221 */ /* 0x000fe20000010000 */
[----:B------:R-:W-:Y:S01]  /*4410*/  MUFU.EX2 R4, R4 ;  /* 0x0000000400047308 */ /* 0x000fe20000000800 */
[--C-:B------:R-:W-:Y:S01]  /*4420*/  FFMA.FTZ R145, R34, UR21, -R24.reuse ;  /* 0x0000001522917c23 */ /* 0x100fe20008010818 */
[----:B------:R-:W-:Y:S01]  /*4430*/  FFMA.FTZ R8, R35, UR21, -R24 ;  /* 0x0000001523087c23 */ /* 0x000fe20008010818 */
[----:B--2---:R-:W-:Y:S01]  /*4440*/  FADD.FTZ R27, R5, R26 ;  /* 0x0000001a051b7221 */ /* 0x004fe20000010000 */
[--C-:B------:R-:W-:Y:S01]  /*4450*/  FFMA.FTZ R147, R38, UR21, -R24.reuse ;  /* 0x0000001526937c23 */ /* 0x100fe20008010818 */
[--C-:B------:R-:W-:Y:S01]  /*4460*/  FFMA.FTZ R10, R39, UR21, -R24.reuse ;  /* 0x00000015270a7c23 */ /* 0x100fe20008010818 */
[--C-:B------:R-:W-:Y:S01]  /*4470*/  FFMA.FTZ R141, R42, UR21, -R24.reuse ;  /* 0x000000152a8d7c23 */ /* 0x100fe20008010818 */
[----:B---3--:R-:W-:Y:S01]  /*4480*/  FADD.FTZ R28, R144, R27 ;  /* 0x0000001b901c7221 */ /* 0x008fe20000010000 */
[----:B------:R-:W0:Y:S01]  /*4490*/  MUFU.EX2 R149, R149 ;  /* 0x0000009500957308 */ /* 0x000e220000000800 */
[--C-:B------:R-:W-:Y:S01]  /*44a0*/  FFMA.FTZ R12, R43, UR21, -R24.reuse ;  /* 0x000000152b0c7c23 */ /* 0x100fe20008010818 */
[----:B------:R-:W-:Y:S01]  /*44b0*/  FFMA.FTZ R143, R46, UR21, -R24 ;  /* 0x000000152e8f7c23 */ /* 0x000fe20008010818 */
[----:B-----5:R-:W-:Y:S01]  /*44c0*/  FADD.FTZ R27, R7, R28 ;  /* 0x0000001c071b7221 */ /* 0x020fe20000010000 */
[--C-:B------:R-:W-:Y:S01]  /*44d0*/  FFMA.FTZ R14, R47, UR21, -R24.reuse ;  /* 0x000000152f0e7c23 */ /* 0x100fe20008010818 */
[--C-:B------:R-:W-:Y:S01]  /*44e0*/  FFMA.FTZ R137, R50, UR21, -R24.reuse ;  /* 0x0000001532897c23 */ /* 0x100fe20008010818 */
[--C-:B------:R-:W-:Y:S01]  /*44f0*/  FFMA.FTZ R20, R51, UR21, -R24.reuse ;  /* 0x0000001533147c23 */ /* 0x100fe20008010818 */
[----:B----4-:R-:W-:Y:S01]  /*4500*/  FADD.FTZ R28, R146, R27 ;  /* 0x0000001b921c7221 */ /* 0x010fe20000010000 */
[----:B------:R-:W1:Y:S01]  /*4510*/  MUFU.EX2 R151, R151 ;  /* 0x0000009700977308 */ /* 0x000e620000000800 */
[--C-:B------:R-:W-:Y:S01]  /*4520*/  FFMA.FTZ R139, R54, UR21, -R24.reuse ;  /* 0x00000015368b7c23 */ /* 0x100fe20008010818 */
[----:B------:R-:W-:Y:S01]  /*4530*/  FFMA.FTZ R26, R55, UR21, -R24 ;  /* 0x00000015371a7c23 */ /* 0x000fe20008010818 */
[----:B------:R-:W-:Y:S01]  /*4540*/  FADD.FTZ R27, R9, R28 ;  /* 0x0000001c091b7221 */ /* 0x000fe20000010000 */
[--C-:B------:R-:W-:Y:S01]  /*4550*/  FFMA.FTZ R133, R58, UR21, -R24.reuse ;  /* 0x000000153a857c23 */ /* 0x100fe20008010818 */
[----:B------:R-:W-:Y:S01]  /*4560*/  FFMA.FTZ R28, R59, UR21, -R24 ;  /* 0x000000153b1c7c23 */ /* 0x000fe20008010818 */
[----:B------:R-:W-:Y:S01]  /*4570*/  F2FP.BF16.F32.PACK_AB R148, R3, R148 ;  /* 0x000000940394723e */ /* 0x000fe200000010ff */
[----:B------:R-:W-:Y:S01]  /*4580*/  FADD.FTZ R30, R140, R27 ;  /* 0x0000001b8c1e7221 */ /* 0x000fe20000010000 */
[----:B------:R-:W2:Y:S01]  /*4590*/  MUFU.EX2 R6, R6 ;  /* 0x0000000600067308 */ /* 0x000ea20000000800 */
[----:B0-----:R-:W-:Y:S01]  /*45a0*/  FADD.FTZ R32, R149, R4 ;  /* 0x0000000495207221 */ /* 0x001fe20000010000 */
[----:B------:R-:W-:Y:S01]  /*45b0*/  FFMA.FTZ R135, R62, UR21, -R24 ;  /* 0x000000153e877c23 */ /* 0x000fe20008010818 */
[----:B------:R-:W-:Y:S01]  /*45c0*/  FADD.FTZ R27, R11, R30 ;  /* 0x0000001e0b1b7221 */ /* 0x000fe20000010000 */
[--C-:B------:R-:W-:Y:S01]  /*45d0*/  FFMA.FTZ R129, R66, UR21, -R24.reuse ;  /* 0x0000001542817c23 */ /* 0x100fe20008010818 */
[--C-:B------:R-:W-:Y:S01]  /*45e0*/  FFMA.FTZ R131, R70, UR21, -R24.reuse ;  /* 0x0000001546837c23 */ /* 0x100fe20008010818 */
[----:B------:R-:W-:Y:S01]  /*45f0*/  FFMA.FTZ R74, R74, UR21, -R24 ;  /* 0x000000154a4a7c23 */ /* 0x000fe20008010818 */
[----:B------:R-:W-:Y:S01]  /*4600*/  FADD.FTZ R30, R142, R27 ;  /* 0x0000001b8e1e7221 */ /* 0x000fe20000010000 */
[----:B------:R-:W0:Y:S01]  /*4610*/  MUFU.EX2 R145, R145 ;  /* 0x0000009100917308 */ /* 0x000e220000000800 */
[----:B-1----:R-:W-:Y:S01]  /*4620*/  FADD.FTZ R27, R151, R32 ;  /* 0x00000020971b7221 */ /* 0x002fe20000010000 */
[----:B------:R-:W-:Y:S01]  /*4630*/  FFMA.FTZ R75, R75, UR21, -R24 ;  /* 0x000000154b4b7c23 */ /* 0x000fe20008010818 */
[----:B------:R-:W-:Y:S01]  /*4640*/  FADD.FTZ R31, R13, R30 ;  /* 0x0000001e0d1f7221 */ /* 0x000fe20000010000 */
[--C-:B------:R-:W-:Y:S01]  /*4650*/  FFMA.FTZ R30, R63, UR21, -R24.reuse ;  /* 0x000000153f1e7c23 */ /* 0x100fe20008010818 */
[--C-:B------:R-:W-:Y:S01]  /*4660*/  FFMA.FTZ R78, R78, UR21, -R24.reuse ;  /* 0x000000154e4e7c23 */ /* 0x100fe20008010818 */
[--C-:B------:R-:W-:Y:S01]  /*4670*/  FFMA.FTZ R79, R79, UR21, -R24.reuse ;  /* 0x000000154f4f7c23 */ /* 0x100fe20008010818 */
[----:B------:R-:W-:Y:S01]  /*4680*/  FADD.FTZ R34, R136, R31 ;  /* 0x0000001f88227221 */ /* 0x000fe20000010000 */
[----:B------:R-:W1:Y:S01]  /*4690*/  MUFU.EX2 R8, R8 ;  /* 0x0000000800087308 */ /* 0x000e620000000800 */
[----:B--2---:R-:W-:Y:S01]  /*46a0*/  FADD.FTZ R32, R6, R27 ;  /* 0x0000001b06207221 */ /* 0x004fe20000010000 */
[----:B------:R-:W-:Y:S01]  /*46b0*/  FFMA.FTZ R82, R82, UR21, -R24 ;  /* 0x0000001552527c23 */ /* 0x000fe20008010818 */
[----:B------:R-:W-:Y:S01]  /*46c0*/  FADD.FTZ R31, R15, R34 ;  /* 0x000000220f1f7221 */ /* 0x000fe20000010000 */
[----:B------:R-:W-:Y:S01]  /*46d0*/  F2FP.BF16.F32.PACK_AB R150, R5, R150 ;  /* 0x000000960596723e */ /* 0x000fe200000010ff */
        /* <DEDUP_REMOVED lines=13> */
[----:B------:R-:W-:Y:S01]  /*47b0*/  F2FP.BF16.F32.PACK_AB R144, R7, R144 ;  /* 0x000000900790723e */ /* 0x000fe200000010ff */
[----:B------:R-:W-:Y:S01]  /*47c0*/  FADD.FTZ R31, R25, R38 ;  /* 0x00000026191f7221 */ /* 0x000fe20000010000 */
[----:B------:R-:W-:-:S02]  /*47d0*/  F2FP.BF16.F32.PACK_AB R146, R9, R146 ;  /* 0x000000920992723e */ /* 0x000fc400000010ff */
[----:B------:R-:W-:Y:S01]  /*47e0*/  F2FP.BF16.F32.PACK_AB R140, R11, R140 ;  /* 0x0000008c0b8c723e */ /* 0x000fe200000010ff */
[----:B------:R-:W-:Y:S01]  /*47f0*/  FADD.FTZ R38, R134, R31 ;  /* 0x0000001f86267221 */ /* 0x000fe20000010000 */
[----:B------:R-:W1:Y:S01]  /*4800*/  MUFU.EX2 R141, R141 ;  /* 0x0000008d008d7308 */ /* 0x000e620000000800 */
[----:B--2---:R-:W-:Y:S01]  /*4810*/  FADD.FTZ R27, R147, R36 ;  /* 0x00000024931b7221 */ /* 0x004fe20000010000 */
[----:B------:R-:W-:Y:S01]  /*4820*/  F2FP.BF16.F32.PACK_AB R142, R13, R142 ;  /* 0x0000008e0d8e723e */ /* 0x000fe200000010ff */
[----:B------:R-:W-:Y:S01]  /*4830*/  FADD.FTZ R31, R29, R38 ;  /* 0x000000261d1f7221 */ /* 0x000fe20000010000 */
[----:B------:R-:W-:Y:S02]  /*4840*/  F2FP.BF16.F32.PACK_AB R136, R15, R136 ;  /* 0x000000880f88723e */ /* 0x000fe400000010ff */
[----:B------:R-:W-:Y:S01]  /*4850*/  F2FP.BF16.F32.PACK_AB R138, R21, R138 ;  /* 0x0000008a158a723e */ /* 0x000fe200000010ff */
[----:B------:R-:W-:Y:S01]  /*4860*/  FADD.FTZ R38, R128, R31 ;  /* 0x0000001f80267221 */ /* 0x000fe20000010000 */
[----:B------:R-:W2:Y:S01]  /*4870*/  MUFU.EX2 R12, R12 ;  /* 0x0000000c000c7308 */ /* 0x000ea20000000800 */
[----:B0-----:R-:W-:Y:S01]  /*4880*/  FADD.FTZ R36, R10, R27 ;  /* 0x0000001b0a247221 */ /* 0x001fe20000010000 */
[----:B------:R-:W-:-:S02]  /*4890*/  F2FP.BF16.F32.PACK_AB R132, R25, R132 ;  /* 0x000000841984723e */ /* 0x000fc400000010ff */
[----:B------:R-:W-:Y:S02]  /*48a0*/  F2FP.BF16.F32.PACK_AB R134, R29, R134 ;  /* 0x000000861d86723e */ /* 0x000fe400000010ff */
[----:B------:R-:W-:Y:S02]  /*48b0*/  F2FP.BF16.F32.PACK_AB R128, R33, R128 ;  /* 0x000000802180723e */ /* 0x000fe400000010ff */
[----:B------:R-:W0:Y:S01]  /*48c0*/  MUFU.EX2 R143, R143 ;  /* 0x0000008f008f7308 */ /* 0x000e220000000800 */
[----:B-1----:R-:W-:Y:S01]  /*48d0*/  FADD.FTZ R27, R141, R36 ;  /* 0x000000248d1b7221 */ /* 0x002fe20000010000 */
[----:B------:R-:W-:Y:S02]  /*48e0*/  F2FP.BF16.F32.PACK_AB R151, R6, R151 ;  /* 0x000000970697723e */ /* 0x000fe400000010ff */
[----:B------:R-:W-:Y:S02]  /*48f0*/  F2FP.BF16.F32.PACK_AB R145, R8, R145 ;  /* 0x000000910891723e */ /* 0x000fe400000010ff */
[----:B------:R-:W-:-:S02]  /*4900*/  F2FP.BF16.F32.PACK_AB R147, R10, R147 ;  /* 0x000000930a93723e */ /* 0x000fc400000010ff */
        /* <DEDUP_REMOVED lines=9> */
[----:B------:R-:W-:Y:S01]  /*49a0*/  FADD.FTZ R38, R130, R27 ;  /* 0x0000001b82267221 */ /* 0x000fe20000010000 */
[----:B------:R-:W-:Y:S01]  /*49b0*/  F2FP.BF16.F32.PACK_AB R130, R37, R130 ;  /* 0x000000822582723e */ /* 0x000fe200000010ff */
        /* <DEDUP_REMOVED lines=81> */
.L_x_13199:
[----:B------:R-:W-:-:S11]  /*4ed0*/  UISETP.NE.AND UP2, UPT, UR7, 0x1, UPT ;  /* 0x000000010700788c */ /* 0x000fd6000bf45270 */
[----:B------:R-:W-:Y:S02]  /*4ee0*/  @UP2 ULDC.64 UR18, c[0x0][0x9e8] ;  /* 0x00027a0000122ab9 */ /* 0x000fe40000000a00 */
[----:B------:R-:W-:-:S04]  /*4ef0*/  UIMAD.WIDE.U32 UR10, UR14, UR18, URZ ;  /* 0x000000120e0a72a5 */ /* 0x000fc8000f8e003f */
[----:B------:R-:W-:-:S12]  /*4f00*/  @UP2 USHF.R.U32.HI UR14, URZ, UR19, UR11 ;  /* 0x000000133f0e2299 */ /* 0x000fd8000801160b */
.L_x_13200:
[----:B------:R-:W-:-:S04]  /*4f10*/  UIMAD UR7, UR14, UR7, UR7 ;  /* 0x000000070e0772a4 */ /* 0x000fc8000f8e0207 */
[----:B------:R-:W-:-:S04]  /*4f20*/  UISETP.LT.AND UP2, UPT, UR6, UR7, UPT ;  /* 0x000000070600728c */ /* 0x000fc8000bf41270 */
[----:B------:R-:W-:-:S12]  /*4f30*/  USEL UR6, UR6, UR7, UP2 ;  /* 0x0000000706067287 */ /* 0x000fd80009000000 */
.L_x_13198:
        /* <DEDUP_REMOVED lines=21> */
[----:B------:R-:W-:-:S13]  /*5090*/  ISETP.GE.AND P2, PT, R3, UR27, PT ;  /* 0x0000001b03007c0c */ /* 0x000fda000bf46270 */
[----:B------:R-:W-:Y:S05]  /*50a0*/  @!P2 BRA `(.L_x_13201) ;  /* 0x0000002c007ca947 */ /* 0x000fea0003800000 */
[----:B------:R-:W-:Y:S01]  /*50b0*/  IMAD.MOV.U32 R119, RZ, RZ, RZ ;  /* 0x000000ffff777224 */ /* 0x000fe200078e00ff */
[----:B------:R-:W-:Y:S01]  /*50c0*/  ULDC UR22, c[0x0][0x9e4] ;  /* 0x0002790000167ab9 */ /* 0x000fe20000000800 */
[----:B------:R-:W-:Y:S01]  /*50d0*/  ULDC UR23, c[0x0][0x9dc] ;  /* 0x0002770000177ab9 */ /* 0x000fe20000000800 */
[----:B------:R-:W-:Y:S01]  /*50e0*/  ULDC UR21, c[0x0][0x988] ;  /* 0x0002620000157ab9 */ /* 0x000fe20000000800 */
[----:B------:R-:W-:-:S05]  /*50f0*/  ULDC UR24, c[0x0][0x9e0] ;  /* 0x0002780000187ab9 */ /* 0x000fca0000000800 */
.L_x_13218:
        /* <DEDUP_REMOVED lines=9> */
.L_x_13203:
[----:B------:R-:W-:Y:S01]  /*5190*/  ULEA UR6, UR26, UR45, 0x3 ;  /* 0x0000002d1a067291 */ /* 0x000fe2000f8e183f */
[----:B------:R-:W-:-:S05]  /*51a0*/  IMAD.U32 R6, RZ, RZ, UR25 ;  /* 0x00000019ff067e24 */ /* 0x000fca000f8e00ff */
[----:B------:R-:W-:-:S04]  /*51b0*/  SHF.L.U32 R6, R6, 0x1f, RZ ;  /* 0x0000001f06067819 */ /* 0x000fc800000006ff */
[----:B------:R0:W1:Y:S01]  /*51c0*/  SYNCS.PHASECHK.TRANS64.TRYWAIT P2, [UR6+0x16830], R6 ;  /* 0x01683006ff0075a7 */ /* 0x0000620008040146 */
[----:B------:R-:W-:Y:S05]  /*51d0*/  @!P0 BRA `(.L_x_13204) ;  /* 0x0000000000048947 */ /* 0x000fea0003800000 */
[----:B------:R-:W-:Y:S01]  /*51e0*/  BPT.TRAP 0x1 ;  /* 0x000000040000795c */ /* 0x000fe20000300000 */
.L_x_13204:
[----:B-1----:R-:W-:Y:S05]  /*51f0*/  @P2 BRA `(.L_x_13202) ;  /* 0x0000000000082947 */ /* 0x002fea0003800000 */
[----:B------:R-:W1:Y:S02]  /*5200*/  SYNCS.PHASECHK.TRANS64.TRYWAIT P2, [UR6+0x16830], R6 ;  /* 0x01683006ff0075a7 */ /* 0x000e640008040146 */
[----:B-1----:R-:W-:Y:S05]  /*5210*/  @!P2 BRA `(.L_x_13205) ;  /* 0x0000010c0004a947 */ /* 0x002fea0003800000 */
.L_x_13202:
        /* <DEDUP_REMOVED lines=27> */
.L_x_13207:
[----:B------:R-:W-:Y:S01]  /*53d0*/  ULEA UR6, UR47, UR45, 0x3 ;  /* 0x0000002d2f067291 */ /* 0x000fe2000f8e183f */
[----:B------:R-:W-:-:S05]  /*53e0*/  IMAD.U32 R6, RZ, RZ, UR50 ;  /* 0x00000032ff067e24 */ /* 0x000fca000f8e00ff */
[----:B------:R-:W-:-:S04]  /*53f0*/  SHF.L.U32 R6, R6, 0x1f, RZ ;  /* 0x0000001f06067819 */ /* 0x000fc800000006ff */
[----:B------:R0:W1:Y:S01]  /*5400*/  SYNCS.PHASECHK.TRANS64.TRYWAIT P2, [UR6+0x16850], R6 ;  /* 0x01685006ff0075a7 */ /* 0x0000620008040146 */
[----:B------:R-:W-:Y:S05]  /*5410*/  @!P0 BRA `(.L_x_13208) ;  /* 0x0000000000048947 */ /* 0x000fea0003800000 */
[----:B------:R-:W-:Y:S01]  /*5420*/  BPT.TRAP 0x1 ;  /* 0x000000040000795c */ /* 0x000fe20000300000 */
.L_x_13208:
[----:B-1----:R-:W-:Y:S05]  /*5430*/  @P2 BRA `(.L_x_13206) ;  /* 0x0000000000082947 */ /* 0x002fea0003800000 */
[----:B------:R-:W1:Y:S02]  /*5440*/  SYNCS.PHASECHK.TRANS64.TRYWAIT P2, [UR6+0x16850], R6 ;  /* 0x01685006ff0075a7 */ /* 0x000e640008040146 */
[----:B-1----:R-:W-:Y:S05]  /*5450*/  @!P2 BRA `(.L_x_13209) ;  /* 0x00000108008ca947 */ /* 0x002fea0003800000 */
.L_x_13206:
        /* <DEDUP_REMOVED lines=9> */
[----:B-1----:R-:W-:-:S03]  /*54f0*/  IMAD.U32 R7, RZ, RZ, UR26 ;  /* 0x0000001aff077e24 */ /* 0x002fc6000f8e00ff */
[----:B------:R-:W-:Y:S02]  /*5500*/  ULEA UR10, UR47, UR6, 0xa ;  /* 0x000000062f0a7291 */ /* 0x000fe4000f8e503f */
[----:B------:R-:W-:-:S05]  /*5510*/  @!P1 LEA R7, R7, UR45, 0x3 ;  /* 0x0000002d07079c11 */ /* 0x000fca000f8e18ff */
[----:B------:R-:W-:Y:S01]  /*5520*/  UMOV UR6, UR10 ;  /* 0x0000000a00067c82 */ /* 0x000fe20008000000 */
[----:B------:R-:W-:Y:S01]  /*5530*/  @!P1 VIADD R7, R7, 0x16840 ;  /* 0x0001684007079836 */ /* 0x000fe20000000000 */
[----:B------:R-:W-:Y:S01]  /*5540*/  HGMMA.64x64x16.F32.BF16 R88, R148, gdesc[UR4].tnspB, R88, gsb0 ;  /* 0x40e0000494587df0 */ /* 0x000fe20008001858 */
[----:B------:R-:W-:Y:S01]  /*5550*/  UIADD3 UR6, UR10, 0x80, URZ ;  /* 0x000000800a067890 */ /* 0x000fe2000fffe03f */
[----:B------:R-:W-:Y:S02]  /*5560*/  UMOV UR7, 0x40000040 ;  /* 0x4000004000077882 */ /* 0x000fe40000000000 */
[----:B------:R-:W-:Y:S02]  /*5570*/  @!P1 PRMT R7, RZ, 0x654, R7 ;  /* 0x00000654ff079816 */ /* 0x000fe40000000007 */
[----:B--2---:R-:W-:Y:S01]  /*5580*/  SHF.R.U32.HI R8, RZ, 0x7, R9 ;  /* 0x00000007ff087819 */ /* 0x004fe20000011609 */
        /* <DEDUP_REMOVED lines=33> */
[----:B------:R-:W-:Y:S02]  /*57a0*/  @UP0 ULDC UR6, c[0x0][0x44c] ;  /* 0x0001130000060ab9 */ /* 0x000fe40000000800 */
[----:B0-----:R-:W-:Y:S01]  /*57b0*/  @P2 IMAD.HI.U32 R6, R14, UR6, RZ ;  /* 0x000000060e062c27 */ /* 0x001fe2000f8e00ff */
[----:B------:R-:W-:Y:S01]  /*57c0*/  @UP0 ULDC UR6, c[0x0][0x450] ;  /* 0x0001140000060ab9 */ /* 0x000fe20000000800 */
[----:B------:R-:W-:Y:S02]  /*57d0*/  ISETP.GE.U32.AND P2, PT, R9, 0x180, PT ;  /* 0x000001800900780c */ /* 0x000fe40003f46070 */
[----:B------:R-:W-:Y:S01]  /*57e0*/  IMAD.SHL.U32 R9, R3, 0x80, RZ ;  /* 0x0000008003097824 */ /* 0x000fe200078e00ff */
[----:B------:R-:W-:Y:S01]  /*57f0*/  @P3 SHF.R.U32.HI R14, RZ, UR6, R6 ;  /* 0x00000006ff0e3c19 */ /* 0x000fe20008011606 */
[----:B------:R-:W-:Y:S01]  /*5800*/  VIADD R6, R8, 0x9 ;  /* 0x0000000908067836 */ /* 0x000fe20000000000 */
[----:B------:R-:W-:Y:S01]  /*5810*/  ULOP3.LUT UR6, URZ, UR23, URZ, 0x33, !UPT ;  /* 0x000000173f067292 */ /* 0x000fe2000f8e333f */
[----:B------:R-:W-:-:S02]  /*5820*/  IMAD.U32 R8, RZ, RZ, UR46 ;  /* 0x0000002eff087e24 */ /* 0x000fc4000f8e00ff */
[----:B------:R-:W0:Y:S01]  /*5830*/  SHFL.IDX PT, R11, R14, RZ, 0x1c1f ;  /* 0x001c1fff0e0b7589 */ /* 0x000e2200000e0000 */
[----:B------:R-:W-:Y:S02]  /*5840*/  SEL R6, R6, 0x9, !P2 ;  /* 0x0000000906067807 */ /* 0x000fe40005000000 */
[----:B------:R-:W-:Y:S01]  /*5850*/  PLOP3.LUT P2, PT, PT, PT, UP1, 0x40, 0x0 ;  /* 0x000000000000781c */ /* 0x000fe20003f4e818 */
        /* <DEDUP_REMOVED lines=23> */
.L_x_13212:
[----:B------:R-:W-:-:S05]  /*59d0*/  IMAD.U32 R20, RZ, RZ, UR22 ;  /* 0x00000016ff147e24 */ /* 0x000fca000f8e00ff */
[----:B------:R-:W-:-:S13]  /*59e0*/  ISETP.NE.AND P2, PT, R20, 0x1, PT ;  /* 0x000000011400780c */ /* 0x000fda0003f45270 */
[----:B------:R-:W0:Y:S02]  /*59f0*/  @P2 LDC.64 R6, c[0x0][0x9e8] ;  /* 0x00027a00ff062b82 */ /* 0x000e240000000a00 */
[----:B0-----:R-:W-:-:S05]  /*5a00*/  @P2 IMAD.HI.U32 R6, R11, R6, RZ ;  /* 0x000000060b062227 */ /* 0x001fca00078e00ff */
[----:B------:R-:W-:-:S07]  /*5a10*/  @P2 SHF.R.U32.HI R11, RZ, R7, R6 ;  /* 0x00000007ff0b2219 */ /* 0x000fce0000011606 */
.L_x_13213:
[----:B------:R-:W-:Y:S05]  /*5a20*/  BSYNC B0 ;  /* 0x0000000000007941 */ /* 0x000fea0003800000 */
.L_x_13211:
[----:B------:R-:W-:-:S04]  /*5a30*/  IMAD R11, R11, R20, -R9 ;  /* 0x000000140b0b7224 */ /* 0x000fc800078e0a09 */
[----:B------:R-:W-:-:S05]  /*5a40*/  IMAD.IADD R11, R11, 0x1, -R16 ;  /* 0x000000010b0b7824 */ /* 0x000fca00078e0a10 */
[----:B------:R-:W-:Y:S02]  /*5a50*/  VIADDMNMX R10, R11, R20, R10, PT ;  /* 0x000000140b0a7246 */ /* 0x000fe4000380010a */
[----:B------:R-:W-:-:S07]  /*5a60*/  VIMNMX R8, R8, R11, !PT ;  /* 0x0000000b08087248 */ /* 0x000fce0007fe0100 */
.L_x_13210:
        /* <DEDUP_REMOVED lines=115> */
.L_x_13216:
[----:B------:R-:W-:-:S05]  /*61a0*/  IMAD.U32 R10, RZ, RZ, UR22 ;  /* 0x00000016ff0a7e24 */ /* 0x000fca000f8e00ff */
[----:B------:R-:W-:-:S13]  /*61b0*/  ISETP.NE.AND P3, PT, R10, 0x1, PT ;  /* 0x000000010a00780c */ /* 0x000fda0003f65270 */
[----:B------:R-:W0:Y:S02]  /*61c0*/  @P3 LDC.64 R6, c[0x0][0x9e8] ;  /* 0x00027a00ff063b82 */ /* 0x000e240000000a00 */
[----:B0-----:R-:W-:-:S05]  /*61d0*/  @P3 IMAD.HI.U32 R6, R8, R6, RZ ;  /* 0x0000000608063227 */ /* 0x001fca00078e00ff */
[----:B------:R-:W-:-:S07]  /*61e0*/  @P3 SHF.R.U32.HI R8, RZ, R7, R6 ;  /* 0x00000007ff083219 */ /* 0x000fce0000011606 */
.L_x_13217:
[----:B------:R-:W-:Y:S05]  /*61f0*/  BSYNC B0 ;  /* 0x0000000000007941 */ /* 0x000fea0003800000 */
.L_x_13215:
[----:B------:R-:W-:-:S04]  /*6200*/  IMAD R9, R8, R10, -R9 ;  /* 0x0000000a08097224 */ /* 0x000fc800078e0a09 */
[----:B------:R-:W-:-:S05]  /*6210*/  IMAD.IADD R9, R9, 0x1, -R16 ;  /* 0x0000000109097824 */ /* 0x000fca00078e0a10 */
[----:B------:R-:W-:Y:S02]  /*6220*/  VIADDMNMX R13, R9, R10, R13, PT ;  /* 0x0000000a090d7246 */ /* 0x000fe4000380010d */
[----:B------:R-:W-:-:S07]  /*6230*/  VIMNMX R12, R12, R9, !PT ;  /* 0x000000090c0c7248 */ /* 0x000fce0007fe0100 */
.L_x_13214:
[----:B------:R-:W-:Y:S01]  /*6240*/  FMNMX.FTZ R6, R11, R2, !PT ;  /* 0x000000020b067209 */ /* 0x000fe20007810000 */
[----:B------:R-:W-:Y:S01]  /*6250*/  UMOV UR50, UR25 ;  /* 0x0000001900327c82 */ /* 0x000fe20008000000 */
        /* <DEDUP_REMOVED lines=36> */
[----:B------:R-:W-:Y:S02]  /*64a0*/  ISETP.LT.OR P3, PT, R13, 0xa, P3 ;  /* 0x0000000a0d00780c */ /* 0x000fe40001f61670 */
[----:B------:R-:W-:Y:S02]  /*64b0*/  FMNMX.FTZ R7, R61, R6, !PT ;  /* 0x000000063d077209 */ /* 0x000fe40007810000 */
[----:B------:R-:W-:Y:S02]  /*64c0*/  FMNMX.FTZ R21, R27, R10, !PT ;  /* 0x0000000a1b157209 */ /* 0x000fe40007810000 */
[----:B------:R-:W-:Y:S02]  /*64d0*/  FMNMX.FTZ R6, R64, R7, !PT ;  /* 0x0000000740067209 */ /* 0x000fe40007810000 */
[----:B------:R-:W-:-:S02]  /*64e0*/  ISETP.LT.OR P4, PT, R13, 0x11, P4 ;  /* 0x000000110d00780c */ /* 0x000fc40002781670 */
[----:B------:R-:W-:Y:S02]  /*64f0*/  FMNMX.FTZ R7, R65, R6, !PT ;  /* 0x0000000641077209 */ /* 0x000fe40007810000 */
[----:B------:R-:W-:Y:S02]  /*6500*/  FSEL R31, R31, -INF , !P3 ;  /* 0xff8000001f1f7808 */ /* 0x000fe40005800000 */
[----:B------:R-:W-:Y:S02]  /*6510*/  FMNMX.FTZ R6, R68, R7, !PT ;  /* 0x0000000744067209 */ /* 0x000fe40007810000 */
[----:B------:R-:W-:Y:S02]  /*6520*/  FMNMX.FTZ R10, R30, R21, !PT ;  /* 0x000000151e0a7209 */ /* 0x000fe40007810000 */
        /* <DEDUP_REMOVED lines=17> */
[C---:B------:R-:W-:Y:S02]  /*6640*/  ISETP.GT.AND P3, PT, R12.reuse, 0x21, P2 ;  /* 0x000000210c00780c */ /* 0x040fe40001764270 */
[----:B------:R-:W-:Y:S01]  /*6650*/  FSEL R39, R39, -INF , !P4 ;  /* 0xff80000027277808 */ /* 0x000fe20006000000 */
[----:B------:R-:W0:Y:S01]  /*6660*/  SHFL.BFLY PT, R6, R7, 0x2, 0x1f ;  /* 0x0c401f0007067f89 */ /* 0x000e2200000e0000 */
[----:B------:R-:W-:-:S02]  /*6670*/  ISETP.GT.AND P4, PT, R12, 0x28, P2 ;  /* 0x000000280c00780c */ /* 0x000fc40001784270 */
[C---:B------:R-:W-:Y:S02]  /*6680*/  ISETP.LT.OR P3, PT, R13.reuse, 0x22, P3 ;  /* 0x000000220d00780c */ /* 0x040fe40001f61670 */
[----:B------:R-:W-:Y:S02]  /*6690*/  ISETP.LT.OR P4, PT, R13, 0x29, P4 ;  /* 0x000000290d00780c */ /* 0x000fe40002781670 */
[----:B------:R-:W-:Y:S02]  /*66a0*/  FSEL R43, R43, -INF , !P3 ;  /* 0xff8000002b2b7808 */ /* 0x000fe40005800000 */
[----:B------:R-:W-:Y:S02]  /*66b0*/  ISETP.GT.AND P3, PT, R12, 0x29, P2 ;  /* 0x000000290c00780c */ /* 0x000fe40001764270 */
[----:B------:R-:W-:Y:S02]  /*66c0*/  FSEL R46, R46, -INF , !P4 ;  /* 0xff8000002e2e7808 */ /* 0x000fe40006000000 */
[----:B------:R-:W-:-:S02]  /*66d0*/  ISETP.GT.AND P4, PT, R12, 0x30, P2 ;  /* 0x000000300c00780c */ /* 0x000fc40001784270 */
[----:B------:R-:W-:Y:S02]  /*66e0*/  ISETP.LT.OR P5, PT, R13, 0x2a, P3 ;  /* 0x0000002a0d00780c */ /* 0x000fe40001fa1670 */
[C---:B------:R-:W-:Y:S02]  /*66f0*/  ISETP.GT.AND P3, PT, R12.reuse, 0x31, P2 ;  /* 0x000000310c00780c */ /* 0x040fe40001764270 */
[----:B------:R-:W-:Y:S02]  /*6700*/  FSEL R47, R47, -INF , !P5 ;  /* 0xff8000002f2f7808 */ /* 0x000fe40006800000 */
[----:B------:R-:W-:Y:S02]  /*6710*/  ISETP.LT.OR P4, PT, R13, 0x31, P4 ;  /* 0x000000310d00780c */ /* 0x000fe40002781670 */
[----:B------:R-:W-:Y:S02]  /*6720*/  ISETP.GT.AND P5, PT, R12, 0x38, P2 ;  /* 0x000000380c00780c */ /* 0x000fe400017a4270 */
[----:B0-----:R-:W-:-:S02]  /*6730*/  FMNMX.FTZ R8, R7, R6, !PT ;  /* 0x0000000607087209 */ /* 0x001fc40007810000 */
[----:B------:R-:W-:Y:S02]  /*6740*/  ISETP.LT.OR P3, PT, R13, 0x32, P3 ;  /* 0x000000320d00780c */ /* 0x000fe40001f61670 */
[----:B------:R-:W-:Y:S01]  /*6750*/  FSEL R50, R50, -INF , !P4 ;  /* 0xff80000032327808 */ /* 0x000fe20006000000 */
[----:B------:R-:W0:Y:S01]  /*6760*/  SHFL.BFLY PT, R9, R8, 0x1, 0x1f ;  /* 0x0c201f0008097f89 */ /* 0x000e2200000e0000 */
[C---:B------:R-:W-:Y:S02]  /*6770*/  ISETP.GT.AND P4, PT, R12.reuse, 0x39, P2 ;  /* 0x000000390c00780c */ /* 0x040fe40001784270 */
[----:B------:R-:W-:Y:S02]  /*6780*/  FSEL R51, R51, -INF , !P3 ;  /* 0xff80000033337808 */ /* 0x000fe40005800000 */
[----:B------:R-:W-:Y:S02]  /*6790*/  ISETP.LT.OR P5, PT, R13, 0x39, P5 ;  /* 0x000000390d00780c */ /* 0x000fe40002fa1670 */
[----:B------:R-:W-:-:S02]  /*67a0*/  ISETP.GT.AND P3, PT, R12, 0x40, P2 ;  /* 0x000000400c00780c */ /* 0x000fc40001764270 */
[----:B------:R-:W-:Y:S02]  /*67b0*/  ISETP.LT.OR P4, PT, R13, 0x3a, P4 ;  /* 0x0000003a0d00780c */ /* 0x000fe40002781670 */
[----:B------:R-:W-:Y:S02]  /*67c0*/  FSEL R54, R54, -INF , !P5 ;  /* 0xff80000036367808 */ /* 0x000fe40006800000 */
[C---:B------:R-:W-:Y:S02]  /*67d0*/  ISETP.GT.AND P5, PT, R12.reuse, 0x41, P2 ;  /* 0x000000410c00780c */ /* 0x040fe400017a4270 */
[----:B------:R-:W-:Y:S02]  /*67e0*/  FSEL R55, R55, -INF , !P4 ;  /* 0xff80000037377808 */ /* 0x000fe40006000000 */
[----:B------:R-:W-:Y:S02]  /*67f0*/  ISETP.LT.OR P3, PT, R13, 0x41, P3 ;  /* 0x000000410d00780c */ /* 0x000fe40001f61670 */
[----:B------:R-:W-:-:S02]  /*6800*/  ISETP.GT.AND P4, PT, R12, 0x48, P2 ;  /* 0x000000480c00780c */ /* 0x000fc40001784270 */
[----:B------:R-:W-:Y:S02]  /*6810*/  ISETP.LT.OR P5, PT, R13, 0x42, P5 ;  /* 0x000000420d00780c */ /* 0x000fe40002fa1670 */
[----:B------:R-:W-:Y:S02]  /*6820*/  FSEL R58, R58, -INF , !P3 ;  /* 0xff8000003a3a7808 */ /* 0x000fe40005800000 */
[----:B0-----:R-:W-:Y:S02]  /*6830*/  FMNMX.FTZ R6, R8, R9, !PT ;  /* 0x0000000908067209 */ /* 0x001fe40007810000 */
[----:B------:R-:W-:Y:S02]  /*6840*/  ISETP.GT.AND P3, PT, R12, 0x49, P2 ;  /* 0x000000490c00780c */ /* 0x000fe40001764270 */
[C---:B------:R-:W-:Y:S01]  /*6850*/  FSETP.NEU.FTZ.AND P6, PT, R6.reuse, -INF , PT ;  /* 0xff8000000600780b */ /* 0x040fe20003fdd000 */
[----:B------:R-:W-:Y:S01]  /*6860*/  FMUL.FTZ R9, R6, UR21 ;  /* 0x0000001506097c20 */ /* 0x000fe20008410000 */
[----:B------:R-:W-:-:S02]  /*6870*/  FSEL R59, R59, -INF , !P5 ;  /* 0xff8000003b3b7808 */ /* 0x000fc40006800000 */
[----:B------:R-:W-:Y:S02]  /*6880*/  ISETP.LT.OR P4, PT, R13, 0x49, P4 ;  /* 0x000000490d00780c */ /* 0x000fe40002781670 */
[----:B------:R-:W-:Y:S02]  /*6890*/  FSEL R8, R9, RZ, P6 ;  /* 0x000000ff09087208 */ /* 0x000fe40003000000 */
[----:B------:R-:W-:Y:S02]  /*68a0*/  ISETP.GT.AND P5, PT, R12, 0x50, P2 ;  /* 0x000000500c00780c */ /* 0x000fe400017a4270 */
        /* <DEDUP_REMOVED lines=45> */
[----:B------:R-:W-:Y:S01]  /*6b80*/  MUFU.EX2 R148, R148 ;  /* 0x0000009400947308 */ /* 0x000fe20000000800 */
[----:B------:R-:W-:Y:S01]  /*6b90*/  FMNMX.FTZ R10, R58, R33, !PT ;  /* 0x000000213a0a7209 */ /* 0x000fe20007810000 */
[--C-:B------:R-:W-:Y:S01]  /*6ba0*/  FFMA.FTZ R33, R49, UR21, -R8.reuse ;  /* 0x0000001531217c23 */ /* 0x100fe20008010808 */
[----:B------:R-:W-:Y:S01]  /*6bb0*/  ISETP.GT.AND P4, PT, R12, 0x60, P2 ;  /* 0x000000600c00780c */ /* 0x000fe20001784270 */
[----:B------:R-:W-:Y:S01]  /*6bc0*/  FFMA.FTZ R49, R69, UR21, -R8 ;  /* 0x0000001545317c23 */ /* 0x000fe20008010808 */
[----:B------:R-:W-:-:S02]  /*6bd0*/  FMNMX.FTZ R37, R59, R10, !PT ;  /* 0x0000000a3b257209 */ /* 0x000fc40007810000 */
[----:B------:R-:W-:Y:S01]  /*6be0*/  ISETP.LT.OR P5, PT, R13, 0x5a, P5 ;  /* 0x0000005a0d00780c */ /* 0x000fe20002fa1670 */
[----:B------:R-:W-:Y:S01]  /*6bf0*/  MUFU.EX2 R7, R7 ;  /* 0x0000000700077308 */ /* 0x000fe20000000800 */
[----:B------:R-:W-:Y:S02]  /*6c00*/  FMNMX.FTZ R10, R62, R37, !PT ;  /* 0x000000253e0a7209 */ /* 0x000fe40007810000 */
[----:B------:R-:W-:Y:S02]  /*6c10*/  FSEL R70, R70, -INF , !P3 ;  /* 0xff80000046467808 */ /* 0x000fe40005800000 */
[----:B------:R-:W-:Y:S02]  /*6c20*/  FMNMX.FTZ R37, R63, R10, !PT ;  /* 0x0000000a3f257209 */ /* 0x000fe40007810000 */
[----:B------:R-:W-:Y:S01]  /*6c30*/  ISETP.GT.AND P3, PT, R12, 0x61, P2 ;  /* 0x000000610c00780c */ /* 0x000fe20001764270 */
[----:B------:R-:W-:Y:S01]  /*6c40*/  MUFU.EX2 R150, R150 ;  /* 0x0000009600967308 */ /* 0x000fe20000000800 */
[----:B------:R-:W-:Y:S01]  /*6c50*/  FMNMX.FTZ R10, R66, R37, !PT ;  /* 0x00000025420a7209 */ /* 0x000fe20007810000 */
[--C-:B------:R-:W-:Y:S01]  /*6c60*/  FFMA.FTZ R37, R53, UR21, -R8.reuse ;  /* 0x0000001535257c23 */ /* 0x100fe20008010808 */
[----:B------:R-:W-:Y:S01]  /*6c70*/  FSEL R71, R71, -INF , !P5 ;  /* 0xff80000047477808 */ /* 0x000fe20006800000 */
[----:B------:R-:W-:Y:S01]  /*6c80*/  FFMA.FTZ R53, R73, UR21, -R8 ;  /* 0x0000001549357c23 */ /* 0x000fe20008010808 */
[----:B------:R-:W-:-:S02]  /*6c90*/  FMNMX.FTZ R41, R67, R10, !PT ;  /* 0x0000000a43297209 */ /* 0x000fc40007810000 */
[C---:B------:R-:W-:Y:S01]  /*6ca0*/  ISETP.LT.OR P4, PT, R13.reuse, 0x61, P4 ;  /* 0x000000610d00780c */ /* 0x040fe20002781670 */
        /* <DEDUP_REMOVED lines=11> */
[----:B------:R-:W-:Y:S01]  /*6d60*/  FMNMX.FTZ R10, R74, R41, !PT ;  /* 0x000000294a0a7209 */ /* 0x000fe20007810000 */
[----:B------:R-:W-:Y:S01]  /*6d70*/  FFMA.FTZ R41, R57, UR21, -R8 ;  /* 0x0000001539297c23 */ /* 0x000fe20008010808 */
[----:B------:R-:W-:Y:S02]  /*6d80*/  ISETP.GT.AND P3, PT, R12, 0x70, P2 ;  /* 0x000000700c00780c */ /* 0x000fe40001764270 */
[----:B------:R-:W-:-:S02]  /*6d90*/  ISETP.LT.OR P4, PT, R13, 0x6a, P4 ;  /* 0x0000006a0d00780c */ /* 0x000fc40002781670 */
[----:B------:R-:W-:Y:S01]  /*6da0*/  FSEL R78, R78, -INF , !P5 ;  /* 0xff8000004e4e7808 */ /* 0x000fe20006800000 */
[----:B------:R-:W-:Y:S01]  /*6db0*/  MUFU.EX2 R146, R146 ;  /* 0x0000009200927308 */ /* 0x000fe20000000800 */
[----:B------:R-:W-:Y:S02]  /*6dc0*/  FMNMX.FTZ R45, R75, R10, !PT ;  /* 0x0000000a4b2d7209 */ /* 0x000fe40007810000 */
        /* <DEDUP_REMOVED lines=11> */
[----:B------:R-:W-:-:S02]  /*6e80*/  ISETP.LT.OR P4, PT, R13, 0x79, P4 ;  /* 0x000000790d00780c */ /* 0x000fc40002781670 */
[----:B------:R-:W-:Y:S01]  /*6e90*/  FSEL R83, R83, -INF , !P5 ;  /* 0xff80000053537808 */ /* 0x000fe20006800000 */
[----:B------:R-:W-:Y:S01]  /*6ea0*/  MUFU.EX2 R25, R25 ;  /* 0x0000001900197308 */ /* 0x000fe20000000800 */
[----:B------:R-:W-:Y:S02]  /*6eb0*/  FMNMX.FTZ R10, R82, R45, !PT ;  /* 0x0000002d520a7209 */ /* 0x000fe40007810000 */
[----:B------:R-:W-:Y:S01]  /*6ec0*/  ISETP.LT.OR P2, PT, R13, 0x7a, P2 ;  /* 0x0000007a0d00780c */ /* 0x000fe20001741670 */
[--C-:B------:R-:W-:Y:S01]  /*6ed0*/  FFMA.FTZ R13, R61, UR21, -R8.reuse ;  /* 0x000000153d0d7c23 */ /* 0x100fe20008010808 */
[----:B------:R-:W-:Y:S01]  /*6ee0*/  FSEL R86, R86, -INF , !P4 ;  /* 0xff80000056567808 */ /* 0x000fe20006000000 */
[----:B------:R-:W-:Y:S01]  /*6ef0*/  FFMA.FTZ R61, R81, UR21, -R8 ;  /* 0x00000015513d7c23 */ /* 0x000fe20008010808 */
[----:B------:R-:W-:Y:S01]  /*6f00*/  FMNMX.FTZ R45, R83, R10, !PT ;  /* 0x0000000a532d7209 */ /* 0x000fe20007810000 */
[----:B------:R-:W-:Y:S01]  /*6f10*/  MUFU.EX2 R142, R142 ;  /* 0x0000008e008e7308 */ /* 0x000fe20000000800 */
[----:B------:R-:W-:-:S02]  /*6f20*/  FSEL R87, R87, -INF , !P2 ;  /* 0xff80000057577808 */ /* 0x000fc40005000000 */
[----:B------:R-:W-:Y:S01]  /*6f30*/  FMNMX.FTZ R10, R86, R45, !PT ;  /* 0x0000002d560a7209 */ /* 0x000fe20007810000 */
[----:B------:R-:W-:Y:S01]  /*6f40*/  FFMA.FTZ R45, R65, UR21, -R8 ;  /* 0x00000015412d7c23 */ /* 0x000fe20008010808 */
[----:B------:R-:W-:Y:S02]  /*6f50*/  FSEL R69, R6, RZ, P6 ;  /* 0x000000ff06457208 */ /* 0x000fe40003000000 */
[----:B------:R-:W-:Y:S01]  /*6f60*/  FMNMX.FTZ R10, R87, R10, !PT ;  /* 0x0000000a570a7209 */ /* 0x000fe20007810000 */
[----:B------:R-:W-:Y:S02]  /*6f70*/  MUFU.EX2 R29, R29 ;  /* 0x0000001d001d7308 */ /* 0x000fe40000000800 */
[----:B------:R-:W-:Y:S02]  /*6f80*/  FADD.FTZ R2, -R69, R2 ;  /* 0x0000000245027221 */ /* 0x000fe40000010100 */
[----:B------:R-:W0:Y:S04]  /*6f90*/  SHFL.BFLY PT, R57, R10, 0x2, 0x1f ;  /* 0x0c401f000a397f89 */ /* 0x000e2800000e0000 */
[----:B------:R-:W-:Y:S08]  /*6fa0*/  MUFU.EX2 R136, R136 ;  /* 0x0000008800887308 */ /* 0x000ff00000000800 */
[----:B------:R-:W-:Y:S08]  /*6fb0*/  MUFU.EX2 R33, R33 ;  /* 0x0000002100217308 */ /* 0x000ff00000000800 */
[----:B------:R-:W-:Y:S01]  /*6fc0*/  MUFU.EX2 R138, R138 ;  /* 0x0000008a008a7308 */ /* 0x000fe20000000800 */
[----:B0-----:R-:W-:Y:S01]  /*6fd0*/  FMNMX.FTZ R12, R10, R57, !PT ;  /* 0x000000390a0c7209 */ /* 0x001fe20007810000 */
[----:B------:R-:W-:-:S06]  /*6fe0*/  FFMA.FTZ R57, R77, UR21, -R8 ;  /* 0x000000154d397c23 */ /* 0x000fcc0008010808 */
[----:B------:R-:W-:Y:S01]  /*6ff0*/  MUFU.EX2 R37, R37 ;  /* 0x0000002500257308 */ /* 0x000fe20000000800 */
[----:B------:R-:W0:Y:S07]  /*7000*/  SHFL.BFLY PT, R65, R12, 0x1, 0x1f ;  /* 0x0c201f000c417f89 */ /* 0x000e2e00000e0000 */
[----:B------:R-:W-:Y:S08]  /*7010*/  MUFU.EX2 R132, R132 ;  /* 0x0000008400847308 */ /* 0x000ff00000000800 */
[----:B------:R-:W-:Y:S08]  /*7020*/  MUFU.EX2 R41, R41 ;  /* 0x0000002900297308 */ /* 0x000ff00000000800 */
[----:B------:R-:W-:Y:S01]  /*7030*/  MUFU.EX2 R134, R134 ;  /* 0x0000008600867308 */ /* 0x000fe20000000800 */
[----:B0-----:R-:W-:Y:S01]  /*7040*/  FMNMX.FTZ R8, R12, R65, !PT ;  /* 0x000000410c087209 */ /* 0x001fe20007810000 */
[----:B------:R-:W-:-:S03]  /*7050*/  FMUL.FTZ R65, R2, UR21 ;  /* 0x0000001502417c20 */ /* 0x000fc60008410000 */
[C---:B------:R-:W-:Y:S01]  /*7060*/  FSETP.NEU.FTZ.AND P2, PT, R8.reuse, -INF , PT ;  /* 0xff8000000800780b */ /* 0x040fe20003f5d000 */
[----:B------:R-:W-:Y:S02]  /*7070*/  FMUL.FTZ R32, R8, UR21 ;  /* 0x0000001508207c20 */ /* 0x000fe40008410000 */
[----:B------:R-:W0:Y:S03]  /*7080*/  MUFU.EX2 R65, R65 ;  /* 0x0000004100417308 */ /* 0x000e260000000800 */
        /* <DEDUP_REMOVED lines=10> */
[----:B0-----:R-:W-:Y:S01]  /*7130*/  FFMA.FTZ R28, R65, R5, R148 ;  /* 0x00000005411c7223 */ /* 0x001fe20000010094 */
[--C-:B------:R-:W-:Y:S01]  /*7140*/  FFMA.FTZ R141, R42, UR21, -R32.reuse ;  /* 0x000000152a8d7c23 */ /* 0x100fe20008010820 */
[--C-:B------:R-:W-:Y:S01]  /*7150*/  FFMA.FTZ R20, R43, UR21, -R32.reuse ;  /* 0x000000152b147c23 */ /* 0x100fe20008010820 */
[----:B------:R-:W-:Y:S01]  /*7160*/  FFMA.FTZ R143, R46, UR21, -R32 ;  /* 0x000000152e8f7c23 */ /* 0x000fe20008010820 */
[----:B------:R-:W-:Y:S01]  /*7170*/  FADD.FTZ R5, R7, R28 ;  /* 0x0000001c07057221 */ /* 0x000fe20000010000 */
[----:B------:R-:W-:Y:S01]  /*7180*/  MUFU.EX2 R2, R2 ;  /* 0x0000000200027308 */ /* 0x000fe20000000800 */
[--C-:B------:R-:W-:Y:S01]  /*7190*/  FFMA.FTZ R24, R47, UR21, -R32.reuse ;  /* 0x000000152f187c23 */ /* 0x100fe20008010820 */
[--C-:B------:R-:W-:Y:S01]  /*71a0*/  FFMA.FTZ R137, R50, UR21, -R32.reuse ;  /* 0x0000001532897c23 */ /* 0x100fe20008010820 */
[----:B------:R-:W-:Y:S01]  /*71b0*/  FADD.FTZ R28, R150, R5 ;  /* 0x00000005961c7221 */ /* 0x000fe20000010000 */
[----:B------:R-:W-:Y:S01]  /*71c0*/  FSEL R5, R8, RZ, P2 ;  /* 0x000000ff08057208 */ /* 0x000fe20001000000 */
[--C-:B------:R-:W-:Y:S01]  /*71d0*/  FFMA.FTZ R26, R51, UR21, -R32.reuse ;  /* 0x00000015331a7c23 */ /* 0x100fe20008010820 */
[----:B------:R-:W-:Y:S01]  /*71e0*/  FFMA.FTZ R139, R54, UR21, -R32 ;  /* 0x00000015368b7c23 */ /* 0x000fe20008010820 */
[----:B------:R-:W-:Y:S01]  /*71f0*/  FADD.FTZ R15, R9, R28 ;  /* 0x0000001c090f7221 */ /* 0x000fe20000010000 */
[----:B------:R-:W-:Y:S01]  /*7200*/  MUFU.EX2 R151, R151 ;  /* 0x0000009700977308 */ /* 0x000fe20000000800 */
[----:B------:R-:W-:Y:S01]  /*7210*/  FADD.FTZ R5, -R5, R0 ;  /* 0x0000000005057221 */ /* 0x000fe20000010100 */
[--C-:B------:R-:W-:Y:S01]  /*7220*/  FFMA.FTZ R28, R55, UR21, -R32.reuse ;  /* 0x00000015371c7c23 */ /* 0x100fe20008010820 */
[----:B------:R-:W-:Y:S01]  /*7230*/  FADD.FTZ R30, R144, R15 ;  /* 0x0000000f901e7221 */ /* 0x000fe20000010000 */
[--C-:B------:R-:W-:Y:S01]  /*7240*/  FFMA.FTZ R133, R58, UR21, -R32.reuse ;  /* 0x000000153a857c23 */ /* 0x100fe20008010820 */
[----:B------:R-:W-:Y:S01]  /*7250*/  FMUL.FTZ R0, R5, UR21 ;  /* 0x0000001505007c20 */ /* 0x000fe20008410000 */
[----:B------:R-:W-:Y:S01]  /*7260*/  FFMA.FTZ R135, R62, UR21, -R32 ;  /* 0x000000153e877c23 */ /* 0x000fe20008010820 */
[----:B------:R-:W-:Y:S01]  /*7270*/  FADD.FTZ R15, R11, R30 ;  /* 0x0000001e0b0f7221 */ /* 0x000fe20000010000 */
[----:B------:R-:W-:Y:S01]  /*7280*/  MUFU.EX2 R10, R10 ;  /* 0x0000000a000a7308 */ /* 0x000fe20000000800 */
[----:B------:R-:W-:Y:S01]  /*7290*/  F2FP.BF16.F32.PACK_AB R148, R7, R148 ;  /* 0x000000940794723e */ /* 0x000fe200000010ff */
[----:B------:R-:W-:Y:S01]  /*72a0*/  FFMA.FTZ R129, R66, UR21, -R32 ;  /* 0x0000001542817c23 */ /* 0x000fe20008010820 */
[----:B------:R-:W-:Y:S01]  /*72b0*/  FADD.FTZ R30, R146, R15 ;  /* 0x0000000f921e7221 */ /* 0x000fe20000010000 */
[----:B------:R-:W-:-:S02]  /*72c0*/  IMAD.U32 R15, RZ, RZ, UR47 ;  /* 0x0000002fff0f7e24 */ /* 0x000fc4000f8e00ff */
[--C-:B------:R-:W-:Y:S01]  /*72d0*/  FFMA.FTZ R131, R70, UR21, -R32.reuse ;  /* 0x0000001546837c23 */ /* 0x100fe20008010820 */
[----:B------:R-:W-:Y:S01]  /*72e0*/  FFMA.FTZ R74, R74, UR21, -R32 ;  /* 0x000000154a4a7c23 */ /* 0x000fe20008010820 */
[----:B------:R-:W-:Y:S01]  /*72f0*/  FADD.FTZ R5, R21, R30 ;  /* 0x0000001e15057221 */ /* 0x000fe20000010000 */
[----:B------:R-:W0:Y:S01]  /*7300*/  MUFU.EX2 R0, R0 ;  /* 0x0000000000007308 */ /* 0x000e220000000800 */
[----:B------:R-:W-:Y:S01]  /*7310*/  @!P1 LEA R15, R15, UR45, 0x3 ;  /* 0x0000002d0f0f9c11 */ /* 0x000fe2000f8e18ff */
[--C-:B------:R-:W-:Y:S01]  /*7320*/  FFMA.FTZ R75, R75, UR21, -R32.reuse ;  /* 0x000000154b4b7c23 */ /* 0x100fe20008010820 */
[----:B------:R-:W-:Y:S01]  /*7330*/  FADD.FTZ R30, R140, R5 ;  /* 0x000000058c1e7221 */ /* 0x000fe20000010000 */
[--C-:B------:R-:W-:Y:S01]  /*7340*/  FFMA.FTZ R78, R78, UR21, -R32.reuse ;  /* 0x000000154e4e7c23 */ /* 0x100fe20008010820 */
[----:B------:R-:W-:Y:S01]  /*7350*/  FFMA.FTZ R79, R79, UR21, -R32 ;  /* 0x000000154f4f7c23 */ /* 0x000fe20008010820 */
[----:B------:R-:W-:Y:S02]  /*7360*/  @!P1 VIADD R15, R15, 0x16860 ;  /* 0x000168600f0f9836 */ /* 0x000fe40000000000 */
[----:B------:R-:W-:Y:S01]  /*7370*/  FADD.FTZ R5, R25, R30 ;  /* 0x0000001e19057221 */ /* 0x000fe20000010000 */
[----:B------:R-:W1:Y:S01]  /*7380*/  MUFU.EX2 R145, R145 ;  /* 0x0000009100917308 */ /* 0x000e620000000800 */
[--C-:B------:R-:W-:Y:S01]  /*7390*/  FFMA.FTZ R30, R59, UR21, -R32.reuse ;  /* 0x000000153b1e7c23 */ /* 0x100fe20008010820 */
[--C-:B------:R-:W-:Y:S01]  /*73a0*/  FFMA.FTZ R82, R82, UR21, -R32.reuse ;  /* 0x0000001552527c23 */ /* 0x100fe20008010820 */
[----:B------:R-:W-:Y:S01]  /*73b0*/  FADD.FTZ R34, R142, R5 ;  /* 0x000000058e227221 */ /* 0x000fe20000010000 */
[----:B------:R-:W-:Y:S01]  /*73c0*/  @!P1 PRMT R5, RZ, 0x654, R15 ;  /* 0x00000654ff059816 */ /* 0x000fe2000000000f */
[--C-:B------:R-:W-:Y:S01]  /*73d0*/  FFMA.FTZ R83, R83, UR21, -R32.reuse ;  /* 0x0000001553537c23 */ /* 0x100fe20008010820 */
[----:B------:R-:W-:Y:S01]  /*73e0*/  FFMA.FTZ R86, R86, UR21, -R32 ;  /* 0x0000001556567c23 */ /* 0x000fe20008010820 */
[----:B------:R-:W-:Y:S01]  /*73f0*/  FADD.FTZ R15, R29, R34 ;  /* 0x000000221d0f7221 */ /* 0x000fe20000010000 */
[----:B------:R2:W-:Y:S01]  /*7400*/  @!P1 SYNCS.ARRIVE.TRANS64.RED.A1T0 RZ, [R5+URZ], RZ ;  /* 0x000000ff05ff99a7 */ /* 0x0005e2000810043f */
[----:B------:R-:W3:Y:S01]  /*7410*/  MUFU.EX2 R12, R12 ;  /* 0x0000000c000c7308 */ /* 0x000ee20000000800 */
[----:B------:R-:W-:Y:S01]  /*7420*/  ISETP.GT.AND P2, PT, R3, UR27, PT ;  /* 0x0000001b03007c0c */ /* 0x000fe2000bf44270 */
[----:B------:R-:W-:Y:S01]  /*7430*/  FADD.FTZ R34, R136, R15 ;  /* 0x0000000f88227221 */ /* 0x000fe20000010000 */
[----:B------:R-:W-:Y:S01]  /*7440*/  UMOV UR47, UR26 ;  /* 0x0000001a002f7c82 */ /* 0x000fe20008000000 */
[-C--:B0-----:R-:W-:Y:S01]  /*7450*/  FMUL.FTZ R90, R90, R0.reuse ;  /* 0x000000005a5a7220 */ /* 0x081fe20000410000 */
[----:B------:R-:W-:Y:S01]  /*7460*/  FMUL.FTZ R91, R91, R0 ;  /* 0x000000005b5b7220 */ /* 0x000fe20000410000 */
[----:B------:R-:W-:Y:S01]  /*7470*/  FADD.FTZ R15, R33, R34 ;  /* 0x00000022210f7221 */ /* 0x000fe20000010000 */
[----:B--2---:R-:W-:Y:S01]  /*7480*/  FFMA.FTZ R5, R0, R4, R149 ;  /* 0x0000000400057223 */ /* 0x004fe20000010095 */
[----:B------:R-:W0:Y:S01]  /*7490*/  MUFU.EX2 R147, R147 ;  /* 0x0000009300937308 */ /* 0x000e220000000800 */
[--C-:B------:R-:W-:Y:S01]  /*74a0*/  FFMA.FTZ R4, R63, UR21, -R32.reuse ;  /* 0x000000153f047c23 */ /* 0x100fe20008010820 */
[----:B------:R-:W-:Y:S01]  /*74b0*/  FFMA.FTZ R34, R67, UR21, -R32 ;  /* 0x0000001543227c23 */ /* 0x000fe20008010820 */
[C---:B------:R-:W-:Y:S01]  /*74c0*/  FADD.FTZ R36, R2.reuse, R5 ;  /* 0x0000000502247221 */ /* 0x040fe20000010000 */
[----:B------:R-:W-:Y:S01]  /*74d0*/  F2FP.BF16.F32.PACK_AB R149, R2, R149 ;  /* 0x000000950295723e */ /* 0x000fe200000010ff */
[-C--:B------:R-:W-:Y:S01]  /*74e0*/  FMUL.FTZ R94, R94, R0.reuse ;  /* 0x000000005e5e7220 */ /* 0x080fe20000410000 */
[-C--:B------:R-:W-:Y:S01]  /*74f0*/  FMUL.FTZ R95, R95, R0.reuse ;  /* 0x000000005f5f7220 */ /* 0x080fe20000410000 */
[----:B------:R-:W-:Y:S01]  /*7500*/  FADD.FTZ R5, R151, R36 ;  /* 0x0000002497057221 */ /* 0x000fe20000010000 */
[----:B------:R-:W2:Y:S01]  /*7510*/  MUFU.EX2 R14, R14 ;  /* 0x0000000e000e7308 */ /* 0x000ea20000000800 */
[----:B------:R-:W-:Y:S01]  /*7520*/  FADD.FTZ R36, R138, R15 ;  /* 0x0000000f8a247221 */ /* 0x000fe20000010000 */
[-C--:B------:R-:W-:Y:S01]  /*7530*/  FMUL.FTZ R98, R98, R0.reuse ;  /* 0x0000000062627220 */ /* 0x080fe20000410000 */
[----:B------:R-:W-:Y:S01]  /*7540*/  FADD.FTZ R38, R10, R5 ;  /* 0x000000050a267221 */ /* 0x000fe20000010000 */
[-C--:B------:R-:W-:Y:S01]  /*7550*/  FMUL.FTZ R99, R99, R0.reuse ;  /* 0x0000000063637220 */ /* 0x080fe20000410000 */
[----:B------:R-:W-:Y:S01]  /*7560*/  FADD.FTZ R15, R37, R36 ;  /* 0x00000024250f7221 */ /* 0x000fe20000010000 */
[----:B------:R-:W-:Y:S01]  /*7570*/  FFMA.FTZ R36, R71, UR21, -R32 ;  /* 0x0000001547247c23 */ /* 0x000fe20008010820 */
[----:B-1----:R-:W-:Y:S01]  /*7580*/  FADD.FTZ R5, R145, R38 ;  /* 0x0000002691057221 */ /* 0x002fe20000010000 */
[----:B------:R-:W1:Y:S01]  /*7590*/  MUFU.EX2 R141, R141 ;  /* 0x0000008d008d7308 */ /* 0x000e620000000800 */
[----:B------:R-:W-:Y:S01]  /*75a0*/  FADD.FTZ R40, R132, R15 ;  /* 0x0000000f84287221 */ /* 0x000fe20000010000 */
[----:B------:R-:W-:Y:S01]  /*75b0*/  FFMA.FTZ R32, R87, UR21, -R32 ;  /* 0x0000001557207c23 */ /* 0x000fe20008010820 */
[----:B---3--:R-:W-:Y:S01]  /*75c0*/  FADD.FTZ R38, R12, R5 ;  /* 0x000000050c267221 */ /* 0x008fe20000010000 */
[-C--:B------:R-:W-:Y:S01]  /*75d0*/  FMUL.FTZ R102, R102, R0.reuse ;  /* 0x0000000066667220 */ /* 0x080fe20000410000 */
[----:B------:R-:W-:Y:S01]  /*75e0*/  FADD.FTZ R15, R41, R40 ;  /* 0x00000028290f7221 */ /* 0x000fe20000010000 */
[-C--:B------:R-:W-:Y:S01]  /*75f0*/  FMUL.FTZ R103, R103, R0.reuse ;  /* 0x0000000067677220 */ /* 0x080fe20000410000 */
[----:B0-----:R-:W-:Y:S01]  /*7600*/  FADD.FTZ R5, R147, R38 ;  /* 0x0000002693057221 */ /* 0x001fe20000010000 */
[----:B------:R-:W0:Y:S01]  /*7610*/  MUFU.EX2 R13, R13 ;  /* 0x0000000d000d7308 */ /* 0x000e220000000800 */
[----:B------:R-:W-:Y:S01]  /*7620*/  FADD.FTZ R40, R134, R15 ;  /* 0x0000000f86287221 */ /* 0x000fe20000010000 */
[-C--:B------:R-:W-:Y:S01]  /*7630*/  FMUL.FTZ R106, R106, R0.reuse ;  /* 0x000000006a6a7220 */ /* 0x080fe20000410000 */
[----:B--2---:R-:W-:Y:S01]  /*7640*/  FADD.FTZ R38, R14, R5 ;  /* 0x000000050e267221 */ /* 0x004fe20000010000 */
        /* <DEDUP_REMOVED lines=8> */
[----:B------:R-:W-:Y:S01]  /*76d0*/  FMUL.FTZ R119, R119, R0 ;  /* 0x0000000077777220 */ /* 0x000fe20000410000 */
[----:B------:R-:W-:Y:S01]  /*76e0*/  F2FP.BF16.F32.PACK_AB R150, R9, R150 ;  /* 0x000000960996723e */ /* 0x000fe200000010ff */
[-C--:B------:R-:W-:Y:S01]  /*76f0*/  FMUL.FTZ R88, R88, R65.reuse ;  /* 0x0000004158587220 */ /* 0x080fe20000410000 */
[----:B------:R-:W-:Y:S01]  /*7700*/  F2FP.BF16.F32.PACK_AB R144, R11, R144 ;  /* 0x000000900b90723e */ /* 0x000fe200000010ff */
[----:B------:R-:W1:Y:S01]  /*7710*/  MUFU.EX2 R128, R128 ;  /* 0x0000008000807308 */ /* 0x000e620000000800 */
[----:B0-----:R-:W-:Y:S01]  /*7720*/  FADD.FTZ R15, R13, R40 ;  /* 0x000000280d0f7221 */ /* 0x001fe20000010000 */
[----:B------:R-:W-:Y:S01]  /*7730*/  F2FP.BF16.F32.PACK_AB R146, R21, R146 ;  /* 0x000000921592723e */ /* 0x000fe200000010ff */
[-C--:B------:R-:W-:Y:S01]  /*7740*/  FMUL.FTZ R89, R89, R65.reuse ;  /* 0x0000004159597220 */ /* 0x080fe20000410000 */
[----:B------:R-:W-:Y:S01]  /*7750*/  F2FP.BF16.F32.PACK_AB R140, R25, R140 ;  /* 0x0000008c198c723e */ /* 0x000fe200000010ff */
[-C--:B------:R-:W-:Y:S01]  /*7760*/  FMUL.FTZ R92, R92, R65.reuse ;  /* 0x000000415c5c7220 */ /* 0x080fe20000410000 */
[----:B------:R-:W-:Y:S01]  /*7770*/  F2FP.BF16.F32.PACK_AB R142, R29, R142 ;  /* 0x0000008e1d8e723e */ /* 0x000fe200000010ff */
[-C--:B------:R-:W-:Y:S01]  /*7780*/  FMUL.FTZ R93, R93, R65.reuse ;  /* 0x000000415d5d7220 */ /* 0x080fe20000410000 */
[----:B------:R-:W0:Y:S01]  /*7790*/  MUFU.EX2 R143, R143 ;  /* 0x0000008f008f7308 */ /* 0x000e220000000800 */
[----:B--2---:R-:W-:Y:S01]  /*77a0*/  FADD.FTZ R38, R20, R5 ;  /* 0x0000000514267221 */ /* 0x004fe20000010000 */
[----:B------:R-:W-:Y:S01]  /*77b0*/  F2FP.BF16.F32.PACK_AB R136, R33, R136 ;  /* 0x000000882188723e */ /* 0x000fe200000010ff */
[-C--:B------:R-:W-:Y:S01]  /*77c0*/  FMUL.FTZ R96, R96, R65.reuse ;  /* 0x0000004160607220 */ /* 0x080fe20000410000 */
[----:B------:R-:W-:Y:S01]  /*77d0*/  F2FP.BF16.F32.PACK_AB R138, R37, R138 ;  /* 0x0000008a258a723e */ /* 0x000fe200000010ff */
[-C--:B------:R-:W-:Y:S01]  /*77e0*/  FMUL.FTZ R97, R97, R65.reuse ;  /* 0x0000004161617220 */ /* 0x080fe20000410000 */
[----:B------:R-:W-:Y:S01]  /*77f0*/  F2FP.BF16.F32.PACK_AB R132, R41, R132 ;  /* 0x000000842984723e */ /* 0x000fe200000010ff */
[-C--:B------:R-:W-:Y:S01]  /*7800*/  FMUL.FTZ R100, R100, R65.reuse ;  /* 0x0000004164647220 */ /* 0x080fe20000410000 */
[----:B------:R-:W2:Y:S01]  /*7810*/  MUFU.EX2 R45, R45 ;  /* 0x0000002d002d7308 */ /* 0x000ea20000000800 */
[----:B-1----:R-:W-:Y:S01]  /*7820*/  FADD.FTZ R40, R128, R15 ;  /* 0x0000000f80287221 */ /* 0x002fe20000010000 */
[----:B------:R-:W-:Y:S01]  /*7830*/  F2FP.BF16.F32.PACK_AB R134, R13, R134 ;  /* 0x000000860d86723e */ /* 0x000fe200000010ff */
        /* <DEDUP_REMOVED lines=10> */
[----:B------:R-:W-:Y:S01]  /*78e0*/  FMUL.FTZ R117, R117, R65 ;  /* 0x0000004175757220 */ /* 0x000fe20000410000 */
[----:B------:R-:W-:Y:S01]  /*78f0*/  F2FP.BF16.F32.PACK_AB R151, R10, R151 ;  /* 0x000000970a97723e */ /* 0x000fe200000010ff */
[----:B------:R-:W-:Y:S01]  /*7900*/  VIADD R3, R3, 0xffffffff ;  /* 0xffffffff03037836 */ /* 0x000fe20000000000 */
[----:B------:R-:W0:Y:S01]  /*7910*/  MUFU.EX2 R130, R130 ;  /* 0x0000008200827308 */ /* 0x000e220000000800 */
[C---:B--2---:R-:W-:Y:S01]  /*7920*/  FADD.FTZ R15, R45.reuse, R40 ;  /* 0x000000282d0f7221 */ /* 0x044fe20000010000 */
[----:B------:R-:W-:Y:S01]  /*7930*/  F2FP.BF16.F32.PACK_AB R128, R45, R128 ;  /* 0x000000802d80723e */ /* 0x000fe200000010ff */
[----:B------:R-:W-:Y:S01]  /*7940*/  IMAD.MOV.U32 R2, RZ, RZ, R6 ;  /* 0x000000ffff027224 */ /* 0x000fe200078e0006 */
[----:B------:R-:W-:Y:S01]  /*7950*/  F2FP.BF16.F32.PACK_AB R145, R12, R145 ;  /* 0x000000910c91723e */ /* 0x000fe200000010ff */
[----:B------:R-:W-:Y:S01]  /*7960*/  IMAD.MOV.U32 R0, RZ, RZ, R8 ;  /* 0x000000ffff007224 */ /* 0x000fe200078e0008 */
[----:B------:R-:W-:-:S02]  /*7970*/  F2FP.BF16.F32.PACK_AB R147, R14, R147 ;  /* 0x000000930e93723e */ /* 0x000fc400000010ff */
[----:B------:R-:W2:Y:S01]  /*7980*/  MUFU.EX2 R137, R137 ;  /* 0x0000008900897308 */ /* 0x000ea20000000800 */
[----:B-1----:R-:W-:Y:S01]  /*7990*/  FADD.FTZ R38, R24, R5 ;  /* 0x0000000518267221 */ /* 0x002fe20000010000 */
[----:B------:R-:W-:Y:S02]  /*79a0*/  F2FP.BF16.F32.PACK_AB R141, R20, R141 ;  /* 0x0000008d148d723e */ /* 0x000fe400000010ff */
[----:B------:R-:W-:-:S04]  /*79b0*/  F2FP.BF16.F32.PACK_AB R143, R24, R143 ;  /* 0x0000008f188f723e */ /* 0x000fc800000010ff */
        /* <DEDUP_REMOVED lines=74> */
[----:B------:R-:W-:Y:S01]  /*7e60*/  IMAD.MOV.U32 R0, RZ, RZ, R8 ;  /* 0x000000ffff007224 */ /* 0x000fe200078e0008 */
[----:B------:R-:W-:Y:S01]  /*7e70*/  UMOV UR47, UR26 ;  /* 0x0000001a002f7c82 */ /* 0x000fe20008000000 */
[----:B------:R-:W-:Y:S01]  /*7e80*/  IMAD.MOV.U32 R2, RZ, RZ, R6 ;  /* 0x000000ffff027224 */ /* 0x000fe200078e0006 */
[----:B------:R-:W-:-:S06]  /*7e90*/  UMOV UR50, UR25 ;  /* 0x0000001900327c82 */ /* 0x000fcc0008000000 */
.L_x_13201:
        /* <DEDUP_REMOVED lines=24> */
.L_x_13220:
[----:B------:R-:W-:-:S11]  /*8020*/  UISETP.NE.AND UP1, UPT, UR14, 0x1, UPT ;  /* 0x000000010e00788c */ /* 0x000fd6000bf25270 */
[----:B------:R-:W-:Y:S02]  /*8030*/  @UP1 ULDC.64 UR18, c[0x0][0x9e8] ;  /* 0x00027a0000121ab9 */ /* 0x000fe40000000a00 */
[----:B------:R-:W-:-:S04]  /*8040*/  UIMAD.WIDE.U32 UR6, UR10, UR18, URZ ;  /* 0x000000120a0672a5 */ /* 0x000fc8000f8e003f */
[----:B------:R-:W-:-:S12]  /*8050*/  @UP1 USHF.R.U32.HI UR10, URZ, UR19, UR7 ;  /* 0x000000133f0a1299 */ /* 0x000fd80008011607 */
.L_x_13221:
[----:B------:R-:W-:-:S04]  /*8060*/  UIMAD UR10, UR10, UR14, URZ ;  /* 0x0000000e0a0a72a4 */ /* 0x000fc8000f8e023f */
[----:B------:R-:W-:-:S04]  /*8070*/  UISETP.LT.AND UP1, UPT, UR23, UR10, UPT ;  /* 0x0000000a1700728c */ /* 0x000fc8000bf21270 */
[----:B------:R-:W-:-:S12]  /*8080*/  USEL UR23, UR23, UR10, !UP1 ;  /* 0x0000000a17177287 */ /* 0x000fd8000c800000 */
.L_x_13219:
        /* <DEDUP_REMOVED lines=13> */
.L_x_13231:
        /* <DEDUP_REMOVED lines=9> */
.L_x_13224:
[----:B------:R-:W-:Y:S01]  /*81f0*/  ULEA UR6, UR47, UR45, 0x3 ;  /* 0x0000002d2f067291 */ /* 0x000fe2000f8e183f */
[----:B------:R-:W-:-:S05]  /*8200*/  IMAD.U32 R0, RZ, RZ, UR50 ;  /* 0x00000032ff007e24 */ /* 0x000fca000f8e00ff */
[----:B------:R-:W-:-:S04]  /*8210*/  SHF.L.U32 R0, R0, 0x1f, RZ ;  /* 0x0000001f00007819 */ /* 0x000fc800000006ff */
[----:B------:R0:W1:Y:S01]  /*8220*/  SYNCS.PHASECHK.TRANS64.TRYWAIT P2, [UR6+0x16830], R0 ;  /* 0x01683000ff0075a7 */ /* 0x0000620008040146 */
[----:B------:R-:W-:Y:S05]  /*8230*/  @!P0 BRA `(.L_x_13225) ;  /* 0x0000000000048947 */ /* 0x000fea0003800000 */
[----:B------:R-:W-:Y:S01]  /*8240*/  BPT.TRAP 0x1 ;  /* 0x000000040000795c */ /* 0x000fe20000300000 */
.L_x_13225:
[----:B-1----:R-:W-:Y:S05]  /*8250*/  @P2 BRA `(.L_x_13223) ;  /* 0x0000000000082947 */ /* 0x002fea0003800000 */
[----:B------:R-:W1:Y:S02]  /*8260*/  SYNCS.PHASECHK.TRANS64.TRYWAIT P2, [UR6+0x16830], R0 ;  /* 0x01683000ff0075a7 */ /* 0x000e640008040146 */
[----:B-1----:R-:W-:Y:S05]  /*8270*/  @!P2 BRA `(.L_x_13226) ;  /* 0x000000dc001ca947 */ /* 0x002fea0003800000 */
.L_x_13223:
[----:B------:R-:W2:Y:S01]  /*8280*/  S2R R2, SR_TID.X ;  /* 0x0000000000027919 */ /* 0x000ea20000002100 */
        /* <DEDUP_REMOVED lines=8> */
[----:B--2---:R-:W-:-:S05]  /*8310*/  SHF.R.U32.HI R2, RZ, 0x7, R2 ;  /* 0x00000007ff027819 */ /* 0x004fca0000011602 */
[----:B01----:R-:W-:-:S05]  /*8320*/  VIADD R0, R2, 0x8 ;  /* 0x0000000802007836 */ /* 0x003fca0000000000 */
        /* <DEDUP_REMOVED lines=16> */
.L_x_13228:
[----:B------:R-:W-:Y:S01]  /*8430*/  ULEA UR6, UR23, UR45, 0x3 ;  /* 0x0000002d17067291 */ /* 0x000fe2000f8e183f */
[----:B------:R-:W-:-:S05]  /*8440*/  IMAD.U32 R0, RZ, RZ, UR24 ;  /* 0x00000018ff007e24 */ /* 0x000fca000f8e00ff */
[----:B------:R-:W-:-:S04]  /*8450*/  SHF.L.U32 R0, R0, 0x1f, RZ ;  /* 0x0000001f00007819 */ /* 0x000fc800000006ff */
[----:B------:R0:W1:Y:S01]  /*8460*/  SYNCS.PHASECHK.TRANS64.TRYWAIT P2, [UR6+0x16850], R0 ;  /* 0x01685000ff0075a7 */ /* 0x0000620008040146 */
[----:B------:R-:W-:Y:S05]  /*8470*/  @!P0 BRA `(.L_x_13229) ;  /* 0x0000000000048947 */ /* 0x000fea0003800000 */
[----:B------:R-:W-:Y:S01]  /*8480*/  BPT.TRAP 0x1 ;  /* 0x000000040000795c */ /* 0x000fe20000300000 */
.L_x_13229:
[----:B-1----:R-:W-:Y:S05]  /*8490*/  @P2 BRA `(.L_x_13227) ;  /* 0x0000000000082947 */ /* 0x002fea0003800000 */
[----:B------:R-:W1:Y:S02]  /*84a0*/  SYNCS.PHASECHK.TRANS64.TRYWAIT P2, [UR6+0x16850], R0 ;  /* 0x01685000ff0075a7 */ /* 0x000e640008040146 */
[----:B-1----:R-:W-:Y:S05]  /*84b0*/  @!P2 BRA `(.L_x_13230) ;  /* 0x000000d800a4a947 */ /* 0x002fea0003800000 */
.L_x_13227:
[----:B------:R-:W-:Y:S01]  /*84c0*/  UIADD3 UR6, UR45, 0x400, URZ ;  /* 0x000004002d067890 */ /* 0x000fe2000fffe03f */
[----:B------:R-:W-:Y:S01]  /*84d0*/  WARPGROUP.ARRIVE ;  /* 0x00000000000079c5 */ /* 0x000fe20000000000 */
[----:B------:R-:W-:Y:S01]  /*84e0*/  UMOV UR7, 0x40000040 ;  /* 0x4000004000077882 */ /* 0x000fe20000000000 */
[----:B01----:R-:W-:Y:S01]  /*84f0*/  FMNMX.FTZ R0, R24, R7, !PT ;  /* 0x0000000718007209 */ /* 0x003fe20007810000 */
[----:B------:R-:W-:Y:S01]  /*8500*/  USHF.R.U32.HI UR6, URZ, 0x4, UR6 ;  /* 0x000000043f067899 */ /* 0x000fe20008011606 */
[----:B------:R-:W-:Y:S02]  /*8510*/  UMOV UR24, UR50 ;  /* 0x0000003200187c82 */ /* 0x000fe40008000000 */
[----:B------:R-:W-:Y:S01]  /*8520*/  FMNMX.FTZ R9, R25, R0, !PT ;  /* 0x0000000019097209 */ /* 0x000fe20007810000 */
[----:B------:R-:W-:-:S03]  /*8530*/  ULOP3.LUT UR6, UR6, 0x3fff, URZ, 0xc0, !UPT ;  /* 0x00003fff06067892 */ /* 0x000fc6000f8ec03f */
[----:B------:R-:W-:Y:S01]  /*8540*/  FMNMX.FTZ R0, R28, R9, !PT ;  /* 0x000000091c007209 */ /* 0x000fe20007810000 */
[----:B------:R-:W-:-:S03]  /*8550*/  ULEA UR10, UR23, UR6, 0xa ;  /* 0x00000006170a7291 */ /* 0x000fc6000f8e503f */
[----:B------:R-:W-:-:S04]  /*8560*/  FMNMX.FTZ R9, R29, R0, !PT ;  /* 0x000000001d097209 */ /* 0x000fc80007810000 */
[----:B------:R-:W-:Y:S01]  /*8570*/  UMOV UR6, UR10 ;  /* 0x0000000a00067c82 */ /* 0x000fe20008000000 */
        /* <DEDUP_REMOVED lines=44> */
[----:B------:R-:W-:Y:S01]  /*8840*/  FMNMX.FTZ R11, R35, R0, !PT ;  /* 0x00000000230b7209 */ /* 0x000fe20007810000 */
[----:B------:R-:W-:Y:S02]  /*8850*/  WARPGROUP.DEPBAR.LE gsb0, 0x0 ;  /* 0x00008000000079c5 */ /* 0x000fe40000010000 */
[----:B------:R-:W-:Y:S01]  /*8860*/  WARPGROUP.ARRIVE ;  /* 0x00000000000079c5 */ /* 0x000fe20000000000 */
[----:B------:R-:W-:Y:S02]  /*8870*/  FMNMX.FTZ R0, R38, R11, !PT ;  /* 0x0000000b26007209 */ /* 0x000fe40007810000 */
[----:B0-----:R-:W-:Y:S02]  /*8880*/  FMNMX.FTZ R2, R9, R2, !PT ;  /* 0x0000000209027209 */ /* 0x001fe40007810000 */
[----:B------:R-:W-:Y:S01]  /*8890*/  FMNMX.FTZ R11, R39, R0, !PT ;  /* 0x00000000270b7209 */ /* 0x000fe20007810000 */
[----:B------:R-:W-:Y:S01]  /*88a0*/  HGMMA.64x64x16.F32.BF16 R88, R140, gdesc[UR4].tnspB, R88, gsb0 ;  /* 0x40e000048c587df0 */ /* 0x000fe20008001858 */
[----:B------:R-:W-:Y:S01]  /*88b0*/  UIADD3 UR6, UR10, 0x180, URZ ;  /* 0x000001800a067890 */ /* 0x000fe2000fffe03f */
[----:B------:R-:W-:Y:S01]  /*88c0*/  FMUL.FTZ R8, R2, UR21 ;  /* 0x0000001502087c20 */ /* 0x000fe20008410000 */
[----:B------:R-:W-:Y:S01]  /*88d0*/  UMOV UR7, 0x40000040 ;  /* 0x4000004000077882 */ /* 0x000fe20000000000 */
[----:B------:R-:W-:Y:S01]  /*88e0*/  FMNMX.FTZ R0, R42, R11, !PT ;  /* 0x0000000b2a007209 */ /* 0x000fe20007810000 */
[----:B------:R-:W-:Y:S01]  /*88f0*/  FADD.FTZ R7, -R2, R7 ;  /* 0x0000000702077221 */ /* 0x000fe20000010100 */
        /* <DEDUP_REMOVED lines=36> */
[----:B------:R-:W1:Y:S01]  /*8b40*/  MUFU.EX2 R7, R7 ;  /* 0x0000000700077308 */ /* 0x000e620000000800 */
[----:B------:R-:W-:-:S04]  /*8b50*/  FMNMX.FTZ R21, R63, R0, !PT ;  /* 0x000000003f157209 */ /* 0x000fc80007810000 */
[----:B------:R-:W-:-:S03]  /*8b60*/  FMNMX.FTZ R0, R66, R21, !PT ;  /* 0x0000001542007209 */ /* 0x000fc60007810000 */
[----:B------:R-:W2:Y:S01]  /*8b70*/  MUFU.EX2 R9, R9 ;  /* 0x0000000900097308 */ /* 0x000ea20000000800 */
        /* <DEDUP_REMOVED lines=15> */
[----:B------:R-:W-:Y:S01]  /*8c70*/  HGMMA.64x64x16.F32.BF16 R88, R136, gdesc[UR4].tnspB, R88, gsb0 ;  /* 0x40e0000488587df0 */ /* 0x000fe20008001858 */
[----:B------:R-:W-:Y:S01]  /*8c80*/  UIADD3 UR6, UR10, 0x200, URZ ;  /* 0x000002000a067890 */ /* 0x000fe2000fffe03f */
[----:B------:R-:W-:Y:S01]  /*8c90*/  FFMA.FTZ R44, R81, UR21, -R8 ;  /* 0x00000015512c7c23 */ /* 0x000fe20008010808 */
[----:B------:R-:W-:Y:S01]  /*8ca0*/  UMOV UR7, 0x40000040 ;  /* 0x4000004000077882 */ /* 0x000fe20000000000 */
        /* <DEDUP_REMOVED lines=16> */
[----:B0-----:R-:W-:-:S07]  /*8db0*/  FMNMX.FTZ R0, R45, R0, !PT ;  /* 0x000000002d007209 */ /* 0x001fce0007810000 */
[----:B------:R-:W-:Y:S01]  /*8dc0*/  MUFU.EX2 R21, R57 ;  /* 0x0000003900157308 */ /* 0x000fe20000000800 */
[----:B------:R-:W-:Y:S02]  /*8dd0*/  WARPGROUP.DEPBAR.LE gsb0, 0x0 ;  /* 0x00008000000079c5 */ /* 0x000fe40000010000 */
[----:B------:R-:W-:Y:S01]  /*8de0*/  WARPGROUP.ARRIVE ;  /* 0x00000000000079c5 */ /* 0x000fe20000000000 */
[--C-:B------:R-:W-:Y:S01]  /*8df0*/  FFMA.FTZ R136, R48, UR21, -R8.reuse ;  /* 0x0000001530887c23 */ /* 0x100fe20008010808 */
[----:B------:R-:W-:Y:S01]  /*8e00*/  FMUL.FTZ R48, R0, UR21 ;  /* 0x0000001500307c20 */ /* 0x000fe20008410000 */
[----:B------:R-:W-:Y:S02]  /*8e10*/  FFMA.FTZ R138, R52, UR21, -R8 ;  /* 0x00000015348a7c23 */ /* 0x000fe40008010808 */
[----:B------:R-:W-:Y:S01]  /*8e20*/  MUFU.EX2 R25, R61 ;  /* 0x0000003d00197308 */ /* 0x000fe20000000800 */
[----:B------:R-:W-:Y:S01]  /*8e30*/  HGMMA.64x64x16.F32.BF16 R88, R132, gdesc[UR4].tnspB, R88, gsb0 ;  /* 0x40e0000484587df0 */ /* 0x000fe20008001858 */
        /* <DEDUP_REMOVED lines=33> */
[----:B------:R-:W-:-:S06]  /*9050*/  FFMA.FTZ R86, R86, UR21, -R48 ;  /* 0x0000001556567c23 */ /* 0x000fcc0008010830 */
[----:B------:R-:W-:Y:S08]  /*9060*/  MUFU.EX2 R145, R145 ;  /* 0x0000009100917308 */ /* 0x000ff00000000800 */
[----:B------:R-:W-:Y:S08]  /*9070*/  MUFU.EX2 R34, R34 ;  /* 0x0000002200227308 */ /* 0x000ff00000000800 */
[----:B------:R-:W-:Y:S08]  /*9080*/  MUFU.EX2 R147, R147 ;  /* 0x0000009300937308 */ /* 0x000ff00000000800 */
[----:B------:R-:W-:Y:S08]  /*9090*/  MUFU.EX2 R52, R52 ;  /* 0x0000003400347308 */ /* 0x000ff00000000800 */
[----:B------:R-:W-:Y:S01]  /*90a0*/  MUFU.EX2 R141, R141 ;  /* 0x0000008d008d7308 */ /* 0x000fe20000000800 */
[----:B------:R-:W-:-:S02]  /*90b0*/  WARPGROUP.DEPBAR.LE gsb0, 0x0 ;  /* 0x00008000000079c5 */ /* 0x000fc40000010000 */
[----:B------:R-:W-:-:S06]  /*90c0*/  WARPGROUP.ARRIVE ;  /* 0x00000000000079c5 */ /* 0x000fcc0000000000 */
[----:B------:R-:W0:Y:S01]  /*90d0*/  S2R R135, SR_TID.X ;  /* 0x0000000000877919 */ /* 0x000e220000002100 */
[--C-:B------:R-:W-:Y:S01]  /*90e0*/  FFMA.FTZ R132, R56, UR21, -R8.reuse ;  /* 0x0000001538847c23 */ /* 0x100fe20008010808 */
[----:B------:R-:W-:Y:S01]  /*90f0*/  FFMA.FTZ R134, R60, UR21, -R8 ;  /* 0x000000153c867c23 */ /* 0x000fe20008010808 */
[----:B------:R-:W-:Y:S01]  /*9100*/  FADD.FTZ R8, -R0, R6 ;  /* 0x0000000600087221 */ /* 0x000fe20000010100 */
[----:B-1----:R-:W-:Y:S01]  /*9110*/  FFMA.FTZ R56, R7, R5, R148 ;  /* 0x0000000507387223 */ /* 0x002fe20000010094 */
[----:B------:R-:W-:Y:S01]  /*9120*/  HGMMA.64x64x16.F32.BF16 R88, R128, gdesc[UR4].tnspB, R88, gsb0 ;  /* 0x40e0000480587df0 */ /* 0x000fe20008001858 */
[----:B------:R-:W-:Y:S01]  /*9130*/  UIADD3 UR6, UR10, 0x300, URZ ;  /* 0x000003000a067890 */ /* 0x000fe2000fffe03f */
[----:B------:R-:W-:Y:S01]  /*9140*/  FMUL.FTZ R8, R8, UR21 ;  /* 0x0000001508087c20 */ /* 0x000fe20008410000 */
[----:B------:R-:W-:Y:S01]  /*9150*/  UMOV UR7, 0x40000040 ;  /* 0x4000004000077882 */ /* 0x000fe20000000000 */
[----:B------:R-:W-:Y:S01]  /*9160*/  FFMA.FTZ R133, R58, UR21, -R48 ;  /* 0x000000153a857c23 */ /* 0x000fe20008010830 */
[----:B------:R-:W-:Y:S01]  /*9170*/  MUFU.EX2 R38, R38 ;  /* 0x0000002600267308 */ /* 0x000fe20000000800 */
[----:B--2---:R-:W-:-:S07]  /*9180*/  F2FP.BF16.F32.PACK_AB R148, R9, R148 ;  /* 0x000000940994723e */ /* 0x004fce00000010ff */
[----:B------:R-:W1:Y:S08]  /*9190*/  MUFU.EX2 R8, R8 ;  /* 0x0000000800087308 */ /* 0x000e700000000800 */
[----:B------:R-:W-:Y:S01]  /*91a0*/  MUFU.EX2 R143, R143 ;  /* 0x0000008f008f7308 */ /* 0x000fe20000000800 */
[----:B0-----:R-:W-:Y:S02]  /*91b0*/  SHF.R.U32.HI R49, RZ, 0x7, R135 ;  /* 0x00000007ff317819 */ /* 0x001fe40000011687 */
[----:B------:R-:W-:Y:S01]  /*91c0*/  ISETP.GE.U32.AND P2, PT, R135, 0x180, PT ;  /* 0x000001808700780c */ /* 0x000fe20003f46070 */
[----:B-1----:R-:W-:-:S04]  /*91d0*/  FFMA.FTZ R5, R8, R4, R149 ;  /* 0x0000000408057223 */ /* 0x002fc80000010095 */
[----:B------:R-:W-:Y:S01]  /*91e0*/  MUFU.EX2 R42, R42 ;  /* 0x0000002a002a7308 */ /* 0x000fe20000000800 */
[----:B------:R-:W-:Y:S02]  /*91f0*/  VIADD R31, R49, 0x9 ;  /* 0x00000009311f7836 */ /* 0x000fe40000000000 */
[----:B------:R-:W-:Y:S01]  /*9200*/  FFMA.FTZ R135, R62, UR21, -R48 ;  /* 0x000000153e877c23 */ /* 0x000fe20008010830 */
[----:B------:R-:W-:Y:S02]  /*9210*/  F2FP.BF16.F32.PACK_AB R149, R26, R149 ;  /* 0x000000951a95723e */ /* 0x000fe400000010ff */
[----:B------:R-:W-:Y:S02]  /*9220*/  SEL R31, R31, 0x9, !P2 ;  /* 0x000000091f1f7807 */ /* 0x000fe40005000000 */
[----:B------:R-:W-:Y:S01]  /*9230*/  MUFU.EX2 R136, R136 ;  /* 0x0000008800887308 */ /* 0x000fe20000000800 */
[C---:B------:R-:W-:Y:S01]  /*9240*/  ISETP.GT.AND P2, PT, R3.reuse, UR22, PT ;  /* 0x0000001603007c0c */ /* 0x040fe2000bf44270 */
[----:B------:R-:W-:-:S06]  /*9250*/  VIADD R3, R3, 0xffffffff ;  /* 0xffffffff03037836 */ /* 0x000fcc0000000000 */
[----:B------:R-:W-:Y:S08]  /*9260*/  MUFU.EX2 R137, R137 ;  /* 0x0000008900897308 */ /* 0x000ff00000000800 */
[----:B------:R-:W-:Y:S08]  /*9270*/  MUFU.EX2 R50, R50 ;  /* 0x0000003200327308 */ /* 0x000ff00000000800 */
[----:B------:R-:W-:Y:S08]  /*9280*/  MUFU.EX2 R138, R138 ;  /* 0x0000008a008a7308 */ /* 0x000ff00000000800 */
[----:B------:R-:W-:Y:S01]  /*9290*/  MUFU.EX2 R139, R139 ;  /* 0x0000008b008b7308 */ /* 0x000fe20000000800 */
[----:B------:R-:W-:-:S02]  /*92a0*/  WARPGROUP.DEPBAR.LE gsb0, 0x0 ;  /* 0x00008000000079c5 */ /* 0x000fc40000010000 */
[----:B------:R-:W-:-:S05]  /*92b0*/  WARPGROUP.ARRIVE ;  /* 0x00000000000079c5 */ /* 0x000fca0000000000 */
[----:B------:R-:W-:Y:S01]  /*92c0*/  MUFU.EX2 R46, R46 ;  /* 0x0000002e002e7308 */ /* 0x000fe20000000800 */
[--C-:B------:R-:W-:Y:S01]  /*92d0*/  FFMA.FTZ R129, R66, UR21, -R48.reuse ;  /* 0x0000001542817c23 */ /* 0x100fe20008010830 */
[----:B------:R-:W-:Y:S01]  /*92e0*/  FFMA.FTZ R131, R70, UR21, -R48 ;  /* 0x0000001546837c23 */ /* 0x000fe20008010830 */
[----:B------:R-:W-:Y:S01]  /*92f0*/  HGMMA.64x64x16.F32.BF16 R88, R124, gdesc[UR4].tnspB, R88, gsb0 ;  /* 0x40e000047c587df0 */ /* 0x000fe20008001858 */
[----:B------:R-:W-:Y:S01]  /*9300*/  UIADD3 UR6, UR10, 0x380, URZ ;  /* 0x000003800a067890 */ /* 0x000fe2000fffe03f */
        /* <DEDUP_REMOVED lines=11> */
[----:B0-----:R-:W-:Y:S01]  /*93c0*/  F2FP.BF16.F32.PACK_AB R128, R28, R20 ;  /* 0x000000141c80723e */ /* 0x001fe200000010ff */
[----:B------:R-:W-:-:S02]  /*93d0*/  WARPGROUP.DEPBAR.LE gsb0, 0x0 ;  /* 0x00008000000079c5 */ /* 0x000fc40000010000 */
[----:B------:R-:W-:-:S04]  /*93e0*/  WARPGROUP.ARRIVE ;  /* 0x00000000000079c5 */ /* 0x000fc80000000000 */
[----:B------:R-:W0:Y:S02]  /*93f0*/  MUFU.EX2 R32, R32 ;  /* 0x0000002000207308 */ /* 0x000e240000000800 */
[----:B------:R-:W-:Y:S06]  /*9400*/  HGMMA.64x64x16.F32.BF16 R88, R120, gdesc[UR4].tnspB, R88, gsb0 ;  /* 0x40e0000478587df0 */ /* 0x000fec0008001858 */
[----:B------:R-:W-:Y:S08]  /*9410*/  MUFU.EX2 R33, R33 ;  /* 0x0000002100217308 */ /* 0x000ff00000000800 */
[----:B------:R-:W-:Y:S01]  /*9420*/  MUFU.EX2 R74, R74 ;  /* 0x0000004a004a7308 */ /* 0x000fe20000000800 */
[----:B0-----:R-:W-:-:S07]  /*9430*/  F2FP.BF16.F32.PACK_AB R130, R32, R29 ;  /* 0x0000001d2082723e */ /* 0x001fce00000010ff */
[----:B------:R-:W0:Y:S08]  /*9440*/  MUFU.EX2 R36, R36 ;  /* 0x0000002400247308 */ /* 0x000e300000000800 */
[----:B------:R-:W1:Y:S08]  /*9450*/  MUFU.EX2 R75, R75 ;  /* 0x0000004b004b7308 */ /* 0x000e700000000800 */
[----:B------:R-:W-:Y:S01]  /*9460*/  MUFU.EX2 R37, R37 ;  /* 0x0000002500257308 */ /* 0x000fe20000000800 */
[----:B0-----:R-:W-:-:S07]  /*9470*/  F2FP.BF16.F32.PACK_AB R124, R36, R33 ;  /* 0x00000021247c723e */ /* 0x001fce00000010ff */
[----:B------:R-:W-:Y:S01]  /*9480*/  MUFU.EX2 R78, R78 ;  /* 0x0000004e004e7308 */ /* 0x000fe20000000800 */
[----:B-1----:R-:W-:-:S07]  /*9490*/  F2FP.BF16.F32.PACK_AB R125, R75, R74 ;  /* 0x0000004a4b7d723e */ /* 0x002fce00000010ff */
[----:B------:R-:W0:Y:S08]  /*94a0*/  MUFU.EX2 R40, R40 ;  /* 0x0000002800287308 */ /* 0x000e300000000800 */
[----:B------:R-:W-:Y:S08]  /*94b0*/  MUFU.EX2 R79, R79 ;  /* 0x0000004f004f7308 */ /* 0x000ff00000000800 */
[----:B------:R-:W-:Y:S01]  /*94c0*/  MUFU.EX2 R41, R41 ;  /* 0x0000002900297308 */ /* 0x000fe20000000800 */
[----:B0-----:R-:W-:Y:S01]  /*94d0*/  F2FP.BF16.F32.PACK_AB R126, R40, R37 ;  /* 0x00000025287e723e */ /* 0x001fe200000010ff */
        /* <DEDUP_REMOVED lines=9> */
[-C--:B------:R-:W-:Y:S01]  /*9570*/  FMUL.FTZ R97, R97, R7.reuse ;  /* 0x0000000761617220 */ /* 0x080fe20000410000 */
[----:B-1----:R-:W-:Y:S01]  /*9580*/  IMAD.U32 R27, RZ, RZ, UR23 ;  /* 0x00000017ff1b7e24 */ /* 0x002fe2000f8e00ff */
[----:B------:R-:W-:Y:S01]  /*9590*/  MUFU.EX2 R44, R44 ;  /* 0x0000002c002c7308 */ /* 0x000fe20000000800 */
[----:B------:R-:W-:Y:S01]  /*95a0*/  UMOV UR23, UR47 ;  /* 0x0000002f00177c82 */ /* 0x000fe20008000000 */
[-C--:B------:R-:W-:Y:S01]  /*95b0*/  FMUL.FTZ R100, R100, R7.reuse ;  /* 0x0000000764647220 */ /* 0x080fe20000410000 */
[-C--:B------:R-:W-:Y:S01]  /*95c0*/  FMUL.FTZ R101, R101, R7.reuse ;  /* 0x0000000765657220 */ /* 0x080fe20000410000 */
[----:B------:R-:W-:Y:S01]  /*95d0*/  @!P1 LEA R4, R27, UR45, 0x3 ;  /* 0x0000002d1b049c11 */ /* 0x000fe2000f8e18ff */
[----:B------:R-:W-:Y:S01]  /*95e0*/  FADD.FTZ R27, R9, R56 ;  /* 0x00000038091b7221 */ /* 0x000fe20000010000 */
[----:B------:R-:W-:Y:S01]  /*95f0*/  FADD.FTZ R56, R26, R5 ;  /* 0x000000051a387221 */ /* 0x000fe20000010000 */
[----:B------:R-:W-:Y:S01]  /*9600*/  FMUL.FTZ R104, R104, R7 ;  /* 0x0000000768687220 */ /* 0x000fe20000410000 */
[----:B------:R-:W-:Y:S01]  /*9610*/  MUFU.EX2 R83, R83 ;  /* 0x0000005300537308 */ /* 0x000fe20000000800 */
[----:B------:R-:W-:Y:S01]  /*9620*/  FADD.FTZ R58, R150, R27 ;  /* 0x0000001b963a7221 */ /* 0x000fe20000010000 */
[----:B------:R-:W-:Y:S01]  /*9630*/  FADD.FTZ R5, R151, R56 ;  /* 0x0000003897057221 */ /* 0x000fe20000010000 */
[----:B0-----:R-:W-:-:S02]  /*9640*/  @!P1 VIADD R31, R4, 0x16860 ;  /* 0x00016860041f9836 */ /* 0x001fc40000000000 */
[----:B------:R-:W-:Y:S01]  /*9650*/  FFMA.FTZ R4, R63, UR21, -R48 ;  /* 0x000000153f047c23 */ /* 0x000fe20008010830 */
[----:B------:R-:W-:Y:S01]  /*9660*/  FADD.FTZ R27, R15, R58 ;  /* 0x0000003a0f1b7221 */ /* 0x000fe20000010000 */
[----:B------:R-:W-:Y:S01]  /*9670*/  FADD.FTZ R56, R30, R5 ;  /* 0x000000051e387221 */ /* 0x000fe20000010000 */
[----:B------:R-:W-:Y:S01]  /*9680*/  FFMA.FTZ R58, R71, UR21, -R48 ;  /* 0x00000015473a7c23 */ /* 0x000fe20008010830 */
[----:B------:R-:W-:Y:S01]  /*9690*/  MUFU.EX2 R45, R84 ;  /* 0x00000054002d7308 */ /* 0x000fe20000000800 */
[----:B------:R-:W-:Y:S01]  /*96a0*/  FADD.FTZ R27, R144, R27 ;  /* 0x0000001b901b7221 */ /* 0x000fe20000010000 */
[----:B------:R-:W-:Y:S01]  /*96b0*/  FADD.FTZ R5, R145, R56 ;  /* 0x0000003891057221 */ /* 0x000fe20000010000 */
[C---:B------:R-:W-:Y:S01]  /*96c0*/  F2FP.BF16.F32.PACK_AB R144, R10.reuse, R144 ;  /* 0x000000900a90723e */ /* 0x040fe200000010ff */
[--C-:B------:R-:W-:Y:S01]  /*96d0*/  FFMA.FTZ R56, R67, UR21, -R48.reuse ;  /* 0x0000001543387c23 */ /* 0x100fe20008010830 */
[----:B------:R-:W-:Y:S01]  /*96e0*/  FADD.FTZ R27, R10, R27 ;  /* 0x0000001b0a1b7221 */ /* 0x000fe20000010000 */
[----:B------:R-:W-:Y:S01]  /*96f0*/  FADD.FTZ R60, R34, R5 ;  /* 0x00000005223c7221 */ /* 0x000fe20000010000 */
[----:B------:R-:W-:Y:S01]  /*9700*/  FFMA.FTZ R48, R87, UR21, -R48 ;  /* 0x0000001557307c23 */ /* 0x000fe20008010830 */
[----:B------:R-:W0:Y:S01]  /*9710*/  MUFU.EX2 R4, R4 ;  /* 0x0000000400047308 */ /* 0x000e220000000800 */
[----:B------:R-:W-:Y:S01]  /*9720*/  FADD.FTZ R27, R146, R27 ;  /* 0x0000001b921b7221 */ /* 0x000fe20000010000 */
[----:B------:R-:W-:Y:S01]  /*9730*/  FADD.FTZ R5, R147, R60 ;  /* 0x0000003c93057221 */ /* 0x000fe20000010000 */
[C---:B------:R-:W-:Y:S01]  /*9740*/  F2FP.BF16.F32.PACK_AB R146, R12.reuse, R146 ;  /* 0x000000920c92723e */ /* 0x040fe200000010ff */
[-C--:B------:R-:W-:Y:S01]  /*9750*/  FMUL.FTZ R105, R105, R7.reuse ;  /* 0x0000000769697220 */ /* 0x080fe20000410000 */
[----:B------:R-:W-:Y:S01]  /*9760*/  FADD.FTZ R27, R12, R27 ;  /* 0x0000001b0c1b7221 */ /* 0x000fe20000010000 */
[----:B------:R-:W-:Y:S01]  /*9770*/  FADD.FTZ R60, R52, R5 ;  /* 0x00000005343c7221 */ /* 0x000fe20000010000 */
[----:B------:R-:W-:Y:S01]  /*9780*/  @!P1 PRMT R31, RZ, 0x654, R31 ;  /* 0x00000654ff1f9816 */ /* 0x000fe2000000001f */
[----:B------:R-:W-:Y:S01]  /*9790*/  MUFU.EX2 R56, R56 ;  /* 0x0000003800387308 */ /* 0x000fe20000000800 */
[----:B------:R-:W-:Y:S01]  /*97a0*/  FADD.FTZ R62, R140, R27 ;  /* 0x0000001b8c3e7221 */ /* 0x000fe20000010000 */
[----:B------:R-:W-:Y:S01]  /*97b0*/  FADD.FTZ R5, R141, R60 ;  /* 0x0000003c8d057221 */ /* 0x000fe20000010000 */
[----:B------:R1:W-:Y:S01]  /*97c0*/  @!P1 SYNCS.ARRIVE.TRANS64.RED.A1T0 RZ, [R31+URZ], RZ ;  /* 0x000000ff1fff99a7 */ /* 0x0003e2000810043f */
        /* <DEDUP_REMOVED lines=15> */
[----:B------:R-:W-:Y:S01]  /*98c0*/  FMUL.FTZ R117, R117, R7 ;  /* 0x0000000775757220 */ /* 0x000fe20000410000 */
[----:B------:R-:W-:Y:S01]  /*98d0*/  F2FP.BF16.F32.PACK_AB R150, R15, R150 ;  /* 0x000000960f96723e */ /* 0x000fe200000010ff */
[----:B------:R-:W-:Y:S01]  /*98e0*/  FADD.FTZ R27, R14, R27 ;  /* 0x0000001b0e1b7221 */ /* 0x000fe20000010000 */
[----:B------:R-:W-:Y:S01]  /*98f0*/  FADD.FTZ R60, R50, R5 ;  /* 0x00000005323c7221 */ /* 0x000fe20000010000 */
[----:B------:R-:W-:Y:S01]  /*9900*/  F2FP.BF16.F32.PACK_AB R151, R30, R151 ;  /* 0x000000971e97723e */ /* 0x000fe200000010ff */
[----:B------:R-:W2:Y:S01]  /*9910*/  MUFU.EX2 R6, R85 ;  /* 0x0000005500067308 */ /* 0x000ea20000000800 */
        /* <DEDUP_REMOVED lines=18> */
[C---:B0-----:R-:W-:Y:S01]  /*9a40*/  F2FP.BF16.F32.PACK_AB R135, R4.reuse, R135 ;  /* 0x000000870487723e */ /* 0x041fe200000010ff */
[-C--:B------:R-:W-:Y:S01]  /*9a50*/  FMUL.FTZ R95, R95, R8.reuse ;  /* 0x000000085f5f7220 */ /* 0x080fe20000410000 */
[----:B------:R-:W-:Y:S01]  /*9a60*/  FADD.FTZ R9, R25, R12 ;  /* 0x0000000c19097221 */ /* 0x000fe20000010000 */
[----:B------:R-:W-:Y:S01]  /*9a70*/  FADD.FTZ R10, R4, R5 ;  /* 0x00000005040a7221 */ /* 0x000fe20000010000 */
[----:B--2---:R-:W-:Y:S01]  /*9a80*/  F2FP.BF16.F32.PACK_AB R122, R6, R45 ;  /* 0x0000002d067a723e */ /* 0x004fe200000010ff */
        /* <DEDUP_REMOVED lines=47> */
[----:B---3--:R-:W-:Y:S01]  /*9d80*/  FADD.FTZ R4, R48, R4 ;  /* 0x0000000430047221 */ /* 0x008fe20000010000 */
[----:B------:R-:W-:Y:S01]  /*9d90*/  F2FP.BF16.F32.PACK_AB R120, R44, R41 ;  /* 0x000000292c78723e */ /* 0x000fe200000010ff */
[----:B------:R-:W-:Y:S01]  /*9da0*/  IMAD.MOV.U32 R6, RZ, RZ, R0 ;  /* 0x000000ffff067224 */ /* 0x000fe200078e0000 */
[----:B------:R-:W-:Y:S01]  /*9db0*/  F2FP.BF16.F32.PACK_AB R121, R83, R121 ;  /* 0x000000795379723e */ /* 0x000fe200000010ff */
[----:B------:R-:W-:Y:S01]  /*9dc0*/  IMAD.MOV.U32 R7, RZ, RZ, R2 ;  /* 0x000000ffff077224 */ /* 0x000fe200078e0002 */
[----:B------:R-:W-:Y:S01]  /*9dd0*/  F2FP.BF16.F32.PACK_AB R123, R48, R123 ;  /* 0x0000007b307b723e */ /* 0x000fe200000010ff */
[----:B-1----:R-:W-:Y:S06]  /*9de0*/  @P2 BRA `(.L_x_13231) ;  /* 0xffffffe000dc2947 */ /* 0x002fec000383ffff */
.L_x_13222:
        /* <DEDUP_REMOVED lines=10> */
.L_x_13249:
        /* <DEDUP_REMOVED lines=9> */
.L_x_13234:
[----:B------:R-:W-:Y:S01]  /*9f20*/  ULEA UR6, UR47, UR45, 0x3 ;  /* 0x0000002d2f067291 */ /* 0x000fe2000f8e183f */
[----:B------:R-:W-:-:S05]  /*9f30*/  IMAD.U32 R0, RZ, RZ, UR50 ;  /* 0x00000032ff007e24 */ /* 0x000fca000f8e00ff */
[----:B------:R-:W-:-:S04]  /*9f40*/  SHF.L.U32 R0, R0, 0x1f, RZ ;  /* 0x0000001f00007819 */ /* 0x000fc800000006ff */
[----:B------:R0:W1:Y:S01]  /*9f50*/  SYNCS.PHASECHK.TRANS64.TRYWAIT P2, [UR6+0x16830], R0 ;  /* 0x01683000ff0075a7 */ /* 0x0000620008040146 */
[----:B------:R-:W-:Y:S05]  /*9f60*/  @!P0 BRA `(.L_x_13235) ;  /* 0x0000000000048947 */ /* 0x000fea0003800000 */
[----:B------:R-:W-:Y:S01]  /*9f70*/  BPT.TRAP 0x1 ;  /* 0x000000040000795c */ /* 0x000fe20000300000 */
.L_x_13235:
[----:B-1----:R-:W-:Y:S05]  /*9f80*/  @P2 BRA `(.L_x_13233) ;  /* 0x0000000000082947 */ /* 0x002fea0003800000 */
[----:B------:R-:W1:Y:S02]  /*9f90*/  SYNCS.PHASECHK.TRANS64.TRYWAIT P2, [UR6+0x16830], R0 ;  /* 0x01683000ff0075a7 */ /* 0x000e640008040146 */
[----:B-1----:R-:W-:Y:S05]  /*9fa0*/  @!P2 BRA `(.L_x_13236) ;  /* 0x000000c00000a947 */ /* 0x002fea0003800000 */
.L_x_13233:
        /* <DEDUP_REMOVED lines=27> */
.L_x_13238:
[----:B------:R-:W-:Y:S01]  /*a160*/  ULEA UR6, UR25, UR45, 0x3 ;  /* 0x0000002d19067291 */ /* 0x000fe2000f8e183f */
[----:B------:R-:W-:-:S05]  /*a170*/  IMAD.U32 R0, RZ, RZ, UR26 ;  /* 0x0000001aff007e24 */ /* 0x000fca000f8e00ff */
[----:B------:R-:W-:-:S04]  /*a180*/  SHF.L.U32 R0, R0, 0x1f, RZ ;  /* 0x0000001f00007819 */ /* 0x000fc800000006ff */
[----:B------:R0:W1:Y:S01]  /*a190*/  SYNCS.PHASECHK.TRANS64.TRYWAIT P2, [UR6+0x16850], R0 ;  /* 0x01685000ff0075a7 */ /* 0x0000620008040146 */
[----:B------:R-:W-:Y:S05]  /*a1a0*/  @!P0 BRA `(.L_x_13239) ;  /* 0x0000000000048947 */ /* 0x000fea0003800000 */
[----:B------:R-:W-:Y:S01]  /*a1b0*/  BPT.TRAP 0x1 ;  /* 0x000000040000795c */ /* 0x000fe20000300000 */
.L_x_13239:
[----:B-1----:R-:W-:Y:S05]  /*a1c0*/  @P2 BRA `(.L_x_13237) ;  /* 0x0000000000082947 */ /* 0x002fea0003800000 */
[----:B------:R-:W1:Y:S02]  /*a1d0*/  SYNCS.PHASECHK.TRANS64.TRYWAIT P2, [UR6+0x16850], R0 ;  /* 0x01685000ff0075a7 */ /* 0x000e640008040146 */
[----:B-1----:R-:W-:Y:S05]  /*a1e0*/  @!P2 BRA `(.L_x_13240) ;  /* 0x000000bc0088a947 */ /* 0x002fea0003800000 */
.L_x_13237:
[----:B------:R-:W-:Y:S01]  /*a1f0*/  UIADD3 UR6, UR45, 0x400, URZ ;  /* 0x000004002d067890 */ /* 0x000fe2000fffe03f */
[----:B------:R-:W-:Y:S01]  /*a200*/  WARPGROUP.ARRIVE ;  /* 0x00000000000079c5 */ /* 0x000fe20000000000 */
[----:B------:R-:W-:-:S05]  /*a210*/  UMOV UR7, 0x40000040 ;  /* 0x4000004000077882 */ /* 0x000fca0000000000 */
[----:B------:R-:W2:Y:S01]  /*a220*/  S2R R9, SR_TID.X ;  /* 0x0000000000097919 */ /* 0x000ea20000002100 */
[----:B------:R-:W-:Y:S01]  /*a230*/  USHF.R.U32.HI UR6, URZ, 0x4, UR6 ;  /* 0x000000043f067899 */ /* 0x000fe20008011606 */
[----:B------:R-:W-:Y:S01]  /*a240*/  PLOP3.LUT P2, PT, PT, PT, UP0, 0x80, 0x0 ;  /* 0x000000000000781c */ /* 0x000fe20003f4f008 */
[----:B------:R-:W-:Y:S02]  /*a250*/  VIADD R13, R17, UR39 ;  /* 0x00000027110d7c36 */ /* 0x000fe40008000000 */
[----:B------:R-:W-:Y:S01]  /*a260*/  ULOP3.LUT UR6, UR6, 0x3fff, URZ, 0xc0, !UPT ;  /* 0x00003fff06067892 */ /* 0x000fe2000f8ec03f */
[----:B-1----:R-:W-:Y:S02]  /*a270*/  IMAD.U32 R2, RZ, RZ, UR47 ;  /* 0x0000002fff027e24 */ /* 0x002fe4000f8e00ff */
[----:B------:R-:W-:Y:S01]  /*a280*/  IMAD.SHL.U32 R11, R3, 0x80, RZ ;  /* 0x00000080030b7824 */ /* 0x000fe200078e00ff */
[----:B------:R-:W-:Y:S01]  /*a290*/  ULEA UR10, UR25, UR6, 0xa ;  /* 0x00000006190a7291 */ /* 0x000fe2000f8e503f */
[----:B------:R-:W-:Y:S01]  /*a2a0*/  IMAD.U32 R15, RZ, RZ, UR46 ;  /* 0x0000002eff0f7e24 */ /* 0x000fe2000f8e00ff */
        /* <DEDUP_REMOVED lines=43> */
[----:B------:R-:W-:-:S04]  /*a560*/  @UP0 ULDC UR6, c[0x0][0x450] ;  /* 0x0001140000060ab9 */ /* 0x000fc80000000800 */
[----:B------:R-:W-:Y:S01]  /*a570*/  @P2 SHF.R.U32.HI R13, RZ, UR6, R0 ;  /* 0x00000006ff0d2c19 */ /* 0x000fe20008011600 */
[----:B------:R-:W-:Y:S01]  /*a580*/  VIADD R0, R8, 0x9 ;  /* 0x0000000908007836 */ /* 0x000fe20000000000 */
[----:B------:R-:W-:Y:S01]  /*a590*/  ISETP.GE.U32.AND P2, PT, R9, 0x180, PT ;  /* 0x000001800900780c */ /* 0x000fe20003f46070 */
[----:B------:R-:W-:Y:S02]  /*a5a0*/  ULOP3.LUT UR6, URZ, UR24, URZ, 0x33, !UPT ;  /* 0x000000183f067292 */ /* 0x000fe4000f8e333f */
[----:B------:R-:W0:Y:S01]  /*a5b0*/  SHFL.IDX PT, R9, R13, RZ, 0x1c1f ;  /* 0x001c1fff0d097589 */ /* 0x000e2200000e0000 */
[----:B------:R-:W-:Y:S02]  /*a5c0*/  SEL R8, R0, 0x9, !P2 ;  /* 0x0000000900087807 */ /* 0x000fe40005000000 */
[----:B------:R-:W-:-:S04]  /*a5d0*/  IADD3 R0, -R16, 0x1, -R11 ;  /* 0x0000000110007810 */ /* 0x000fc80007ffe90b */
[----:B------:R-:W-:-:S05]  /*a5e0*/  IADD3 R0, -R15, UR40, R0 ;  /* 0x000000280f007c10 */ /* 0x000fca000fffe100 */
[C---:B------:R-:W-:Y:S02]  /*a5f0*/  VIADD R12, R0.reuse, UR23 ;  /* 0x00000017000c7c36 */ /* 0x040fe40008000000 */
[----:B------:R-:W-:-:S04]  /*a600*/  VIADD R10, R0, UR6 ;  /* 0x00000006000a7c36 */ /* 0x000fc80008000000 */
[--C-:B0-----:R-:W-:Y:S01]  /*a610*/  IMAD.IADD R0, R10, 0x1, R9.reuse ;  /* 0x000000010a007824 */ /* 0x101fe200078e0209 */
[----:B------:R-:W-:Y:S02]  /*a620*/  WARPGROUP.DEPBAR.LE gsb0, 0x0 ;  /* 0x00008000000079c5 */ /* 0x000fe40000010000 */
[----:B------:R0:W-:Y:S06]  /*a630*/  BAR.ARV R8, 0x100 ;  /* 0x000400080000751d */ /* 0x0001ec0000002000 */
[----:B------:R1:W-:Y:S02]  /*a640*/  @!P1 SYNCS.ARRIVE.TRANS64.RED.A1T0 RZ, [R2+URZ], RZ ;  /* 0x000000ff02ff99a7 */ /* 0x0003e4000810043f */
[----:B-1----:R-:W-:Y:S01]  /*a650*/  IMAD.IADD R2, R12, 0x1, R9 ;  /* 0x000000010c027824 */ /* 0x002fe200078e0209 */
[----:B0-----:R-:W-:Y:S06]  /*a660*/  @!P5 BRA `(.L_x_13241) ;  /* 0x00000000005cd947 */ /* 0x001fec0003800000 */
        /* <DEDUP_REMOVED lines=13> */
.L_x_13243:
[----:B------:R-:W-:-:S05]  /*a740*/  IMAD.U32 R20, RZ, RZ, UR22 ;  /* 0x00000016ff147e24 */ /* 0x000fca000f8e00ff */
[----:B------:R-:W-:-:S13]  /*a750*/  ISETP.NE.AND P2, PT, R20, 0x1, PT ;  /* 0x000000011400780c */ /* 0x000fda0003f45270 */
[----:B------:R-:W0:Y:S02]  /*a760*/  @P2 LDC.64 R8, c[0x0][0x9e8] ;  /* 0x00027a00ff082b82 */ /* 0x000e240000000a00 */
[----:B0-----:R-:W-:-:S05]  /*a770*/  @P2 IMAD.HI.U32 R8, R14, R8, RZ ;  /* 0x000000080e082227 */ /* 0x001fca00078e00ff */
[----:B------:R-:W-:-:S07]  /*a780*/  @P2 SHF.R.U32.HI R14, RZ, R9, R8 ;  /* 0x00000009ff0e2219 */ /* 0x000fce0000011608 */
.L_x_13244:
[----:B------:R-:W-:Y:S05]  /*a790*/  BSYNC B0 ;  /* 0x0000000000007941 */ /* 0x000fea0003800000 */
.L_x_13242:
[----:B------:R-:W-:-:S04]  /*a7a0*/  IMAD R9, R14, R20, -R11 ;  /* 0x000000140e097224 */ /* 0x000fc800078e0a0b */
[----:B------:R-:W-:-:S05]  /*a7b0*/  IMAD.IADD R9, R9, 0x1, -R16 ;  /* 0x0000000109097824 */ /* 0x000fca00078e0a10 */
[----:B------:R-:W-:Y:S02]  /*a7c0*/  VIADDMNMX R2, R9, R20, R2, PT ;  /* 0x0000001409027246 */ /* 0x000fe40003800102 */
[----:B------:R-:W-:-:S07]  /*a7d0*/  VIMNMX R0, R0, R9, !PT ;  /* 0x0000000900007248 */ /* 0x000fce0007fe0100 */
.L_x_13241:
        /* <DEDUP_REMOVED lines=114> */
.L_x_13247:
[----:B------:R-:W-:-:S05]  /*af00*/  IMAD.U32 R2, RZ, RZ, UR22 ;  /* 0x00000016ff027e24 */ /* 0x000fca000f8e00ff */
[----:B------:R-:W-:-:S13]  /*af10*/  ISETP.NE.AND P3, PT, R2, 0x1, PT ;  /* 0x000000010200780c */ /* 0x000fda0003f65270 */
[----:B------:R-:W0:Y:S02]  /*af20*/  @P3 LDC.64 R8, c[0x0][0x9e8] ;  /* 0x00027a00ff083b82 */ /* 0x000e240000000a00 */
[----:B0-----:R-:W-:-:S05]  /*af30*/  @P3 IMAD.HI.U32 R8, R0, R8, RZ ;  /* 0x0000000800083227 */ /* 0x001fca00078e00ff */
[----:B------:R-:W-:-:S07]  /*af40*/  @P3 SHF.R.U32.HI R0, RZ, R9, R8 ;  /* 0x00000009ff003219 */ /* 0x000fce0000011608 */
.L_x_13248:
[----:B------:R-:W-:Y:S05]  /*af50*/  BSYNC B0 ;  /* 0x0000000000007941 */ /* 0x000fea0003800000 */
.L_x_13246:
[----:B------:R-:W-:-:S04]  /*af60*/  IMAD R11, R0, R2, -R11 ;  /* 0x00000002000b7224 */ /* 0x000fc800078e0a0b */
[----:B------:R-:W-:-:S05]  /*af70*/  IMAD.IADD R11, R11, 0x1, -R16 ;  /* 0x000000010b0b7824 */ /* 0x000fca00078e0a10 */
[----:B------:R-:W-:Y:S02]  /*af80*/  VIADDMNMX R12, R11, R2, R12, PT ;  /* 0x000000020b0c7246 */ /* 0x000fe4000380010c */
[----:B------:R-:W-:-:S07]  /*af90*/  VIMNMX R10, R10, R11, !PT ;  /* 0x0000000b0a0a7248 */ /* 0x000fce0007fe0100 */
.L_x_13245:
        /* <DEDUP_REMOVED lines=34> */
[----:B------:R-:W-:Y:S02]  /*b1c0*/  ISETP.GT.AND P3, PT, R10, RZ, P2 ;  /* 0x000000ff0a00720c */ /* 0x000fe40001764270 */
        /* <DEDUP_REMOVED lines=17> */
[----:B------:R-:W-:Y:S02]  /*b2e0*/  FMNMX.FTZ R8, R13, R6, !PT ;  /* 0x000000060d087209 */ /* 0x000fe40007810000 */
[----:B------:R-:W-:Y:S02]  /*b2f0*/  FMNMX.FTZ R0, R76, R9, !PT ;  /* 0x000000094c007209 */ /* 0x000fe40007810000 */
[----:B------:R-:W-:-:S02]  /*b300*/  FSEL R30, R30, -INF , !P6 ;  /* 0xff8000001e1e7808 */ /* 0x000fc40007000000 */
[----:B------:R-:W-:Y:S02]  /*b310*/  FMNMX.FTZ R9, R77, R0, !PT ;  /* 0x000000004d097209 */ /* 0x000fe40007810000 */
[----:B------:R-:W-:Y:S02]  /*b320*/  FSEL R38, R38, -INF , !P4 ;  /* 0xff80000026267808 */ /* 0x000fe40006000000 */
[----:B------:R-:W-:Y:S02]  /*b330*/  FMNMX.FTZ R0, R80, R9, !PT ;  /* 0x0000000950007209 */ /* 0x000fe40007810000 */
[----:B------:R-:W-:Y:S02]  /*b340*/  FMNMX.FTZ R21, R27, R8, !PT ;  /* 0x000000081b157209 */ /* 0x000fe40007810000 */
[----:B------:R-:W-:Y:S02]  /*b350*/  FMNMX.FTZ R9, R81, R0, !PT ;  /* 0x0000000051097209 */ /* 0x000fe40007810000 */
[----:B------:R-:W-:-:S02]  /*b360*/  ISETP.GT.AND P4, PT, R10, 0x20, P2 ;  /* 0x000000200a00780c */ /* 0x000fc40001784270 */
[----:B------:R-:W-:Y:S02]  /*b370*/  FMNMX.FTZ R0, R84, R9, !PT ;  /* 0x0000000954007209 */ /* 0x000fe40007810000 */
[----:B------:R-:W-:Y:S02]  /*b380*/  FMNMX.FTZ R8, R30, R21, !PT ;  /* 0x000000151e087209 */ /* 0x000fe40007810000 */
[----:B------:R-:W-:Y:S02]  /*b390*/  FMNMX.FTZ R0, R85, R0, !PT ;  /* 0x0000000055007209 */ /* 0x000fe40007810000 */
[----:B------:R-:W-:Y:S02]  /*b3a0*/  ISETP.LT.OR P4, PT, R12, 0x21, P4 ;  /* 0x000000210c00780c */ /* 0x000fe40002781670 */
[----:B------:R-:W-:Y:S01]  /*b3b0*/  FMNMX.FTZ R21, R31, R8, !PT ;  /* 0x000000081f157209 */ /* 0x000fe20007810000 */
[----:B------:R-:W0:Y:S01]  /*b3c0*/  SHFL.BFLY PT, R9, R0, 0x2, 0x1f ;  /* 0x0c401f0000097f89 */ /* 0x000e2200000e0000 */
[----:B------:R-:W-:-:S02]  /*b3d0*/  FSEL R42, R42, -INF , !P4 ;  /* 0xff8000002a2a7808 */ /* 0x000fc40006000000 */
[----:B------:R-:W-:Y:S02]  /*b3e0*/  ISETP.GT.AND P4, PT, R10, 0x28, P2 ;  /* 0x000000280a00780c */ /* 0x000fe40001784270 */
[----:B------:R-:W-:Y:S02]  /*b3f0*/  FMNMX.FTZ R8, R34, R21, !PT ;  /* 0x0000001522087209 */ /* 0x000fe40007810000 */
[----:B------:R-:W-:Y:S02]  /*b400*/  ISETP.LT.OR P4, PT, R12, 0x29, P4 ;  /* 0x000000290c00780c */ /* 0x000fe40002781670 */
[----:B------:R-:W-:Y:S02]  /*b410*/  ISETP.GT.AND P3, PT, R10, 0x30, P2 ;  /* 0x000000300a00780c */ /* 0x000fe40001764270 */
[----:B------:R-:W-:Y:S02]  /*b420*/  FSEL R46, R46, -INF , !P4 ;  /* 0xff8000002e2e7808 */ /* 0x000fe40006000000 */
[----:B------:R-:W-:-:S02]  /*b430*/  ISETP.GT.AND P4, PT, R10, 0x29, P2 ;  /* 0x000000290a00780c */ /* 0x000fc40001784270 */
[C---:B------:R-:W-:Y:S02]  /*b440*/  ISETP.LT.OR P3, PT, R12.reuse, 0x31, P3 ;  /* 0x000000310c00780c */ /* 0x040fe40001f61670 */
[----:B------:R-:W-:Y:S02]  /*b450*/  ISETP.LT.OR P4, PT, R12, 0x2a, P4 ;  /* 0x0000002a0c00780c */ /* 0x000fe40002781670 */
[----:B------:R-:W-:Y:S02]  /*b460*/  FSEL R50, R50, -INF , !P3 ;  /* 0xff80000032327808 */ /* 0x000fe40005800000 */
[----:B------:R-:W-:Y:S02]  /*b470*/  FSEL R47, R47, -INF , !P4 ;  /* 0xff8000002f2f7808 */ /* 0x000fe40006000000 */
[----:B------:R-:W-:Y:S02]  /*b480*/  ISETP.GT.AND P4, PT, R10, 0x31, P2 ;  /* 0x000000310a00780c */ /* 0x000fe40001784270 */
[----:B0-----:R-:W-:-:S02]  /*b490*/  FMNMX.FTZ R9, R0, R9, !PT ;  /* 0x0000000900097209 */ /* 0x001fc40007810000 */
[----:B------:R-:W-:Y:S02]  /*b4a0*/  ISETP.GT.AND P3, PT, R10, 0x38, P2 ;  /* 0x000000380a00780c */ /* 0x000fe40001764270 */
[C---:B------:R-:W-:Y:S01]  /*b4b0*/  ISETP.LT.OR P4, PT, R12.reuse, 0x32, P4 ;  /* 0x000000320c00780c */ /* 0x040fe20002781670 */
[----:B------:R-:W0:Y:S01]  /*b4c0*/  SHFL.BFLY PT, R2, R9, 0x1, 0x1f ;  /* 0x0c201f0009027f89 */ /* 0x000e2200000e0000 */
[----:B------:R-:W-:Y:S02]  /*b4d0*/  ISETP.LT.OR P3, PT, R12, 0x39, P3 ;  /* 0x000000390c00780c */ /* 0x000fe40001f61670 */
[----:B------:R-:W-:Y:S02]  /*b4e0*/  FSEL R51, R51, -INF , !P4 ;  /* 0xff80000033337808 */ /* 0x000fe40006000000 */
[----:B------:R-:W-:Y:S02]  /*b4f0*/  ISETP.GT.AND P4, PT, R10, 0x39, P2 ;  /* 0x000000390a00780c */ /* 0x000fe40001784270 */
[----:B------:R-:W-:-:S02]  /*b500*/  FSEL R54, R54, -INF , !P3 ;  /* 0xff80000036367808 */ /* 0x000fc40005800000 */
[----:B------:R-:W-:Y:S02]  /*b510*/  ISETP.GT.AND P3, PT, R10, 0x40, P2 ;  /* 0x000000400a00780c */ /* 0x000fe40001764270 */
[C---:B------:R-:W-:Y:S02]  /*b520*/  ISETP.LT.OR P4, PT, R12.reuse, 0x3a, P4 ;  /* 0x0000003a0c00780c */ /* 0x040fe40002781670 */
[----:B------:R-:W-:Y:S02]  /*b530*/  ISETP.LT.OR P3, PT, R12, 0x41, P3 ;  /* 0x000000410c00780c */ /* 0x000fe40001f61670 */
[----:B------:R-:W-:Y:S02]  /*b540*/  FSEL R55, R55, -INF , !P4 ;  /* 0xff80000037377808 */ /* 0x000fe40006000000 */
[----:B------:R-:W-:Y:S02]  /*b550*/  ISETP.GT.AND P4, PT, R10, 0x41, P2 ;  /* 0x000000410a00780c */ /* 0x000fe40001784270 */
[----:B------:R-:W-:-:S02]  /*b560*/  FSEL R58, R58, -INF , !P3 ;  /* 0xff8000003a3a7808 */ /* 0x000fc40005800000 */
[----:B------:R-:W-:Y:S02]  /*b570*/  ISETP.GT.AND P3, PT, R10, 0x48, P2 ;  /* 0x000000480a00780c */ /* 0x000fe40001764270 */
[C---:B------:R-:W-:Y:S02]  /*b580*/  ISETP.LT.OR P4, PT, R12.reuse, 0x42, P4 ;  /* 0x000000420c00780c */ /* 0x040fe40002781670 */
        /* <DEDUP_REMOVED lines=8> */
[----:B------:R-:W-:Y:S01]  /*b610*/  ISETP.GT.AND P3, PT, R10, 0x50, P2 ;  /* 0x000000500a00780c */ /* 0x000fe20001764270 */
[--C-:B------:R-:W-:Y:S01]  /*b620*/  FFMA.FTZ R9, R25, UR21, -R0.reuse ;  /* 0x0000001519097c23 */ /* 0x100fe20008010800 */
[----:B------:R-:W-:Y:S01]  /*b630*/  FMNMX.FTZ R25, R35, R8, !PT ;  /* 0x0000000823197209 */ /* 0x000fe20007810000 */
[--C-:B------:R-:W-:Y:S01]  /*b640*/  FFMA.FTZ R11, R29, UR21, -R0.reuse ;  /* 0x000000151d0b7c23 */ /* 0x100fe20008010800 */
        /* <DEDUP_REMOVED lines=13> */
[----:B------:R-:W-:Y:S01]  /*b720*/  ISETP.GT.AND P4, PT, R10, 0x51, P2 ;  /* 0x000000510a00780c */ /* 0x000fe20001784270 */
        /* <DEDUP_REMOVED lines=43> */
[--C-:B------:R-:W-:Y:S01]  /*b9e0*/  FFMA.FTZ R37, R53, UR21, -R0.reuse ;  /* 0x0000001535257c23 */ /* 0x100fe20008010800 */
[----:B------:R-:W-:Y:S01]  /*b9f0*/  ISETP.GT.AND P4, PT, R10, 0x61, P2 ;  /* 0x000000610a00780c */ /* 0x000fe20001784270 */
[----:B------:R-:W-:Y:S01]  /*ba00*/  FFMA.FTZ R53, R69, UR21, -R0 ;  /* 0x0000001545357c23 */ /* 0x000fe20008010800 */
[----:B------:R-:W-:Y:S01]  /*ba10*/  FMNMX.FTZ R41, R67, R8, !PT ;  /* 0x0000000843297209 */ /* 0x000fe20007810000 */
[----:B------:R-:W-:Y:S01]  /*ba20*/  MUFU.EX2 R15, R15 ;  /* 0x0000000f000f7308 */ /* 0x000fe20000000800 */
        /* <DEDUP_REMOVED lines=8> */
[----:B------:R-:W-:Y:S01]  /*bab0*/  ISETP.GT.AND P4, PT, R10, 0x69, P2 ;  /* 0x000000690a00780c */ /* 0x000fe20001784270 */
[----:B------:R-:W-:Y:S01]  /*bac0*/  MUFU.EX2 R21, R21 ;  /* 0x0000001500157308 */ /* 0x000fe20000000800 */
[----:B------:R-:W-:Y:S01]  /*bad0*/  FMNMX.FTZ R8, R74, R41, !PT ;  /* 0x000000294a087209 */ /* 0x000fe20007810000 */
[--C-:B------:R-:W-:Y:S01]  /*bae0*/  FFMA.FTZ R41, R57, UR21, -R0.reuse ;  /* 0x0000001539297c23 */ /* 0x100fe20008010800 */
[----:B------:R-:W-:Y:S01]  /*baf0*/  FSEL R78, R78, -INF , !P3 ;  /* 0xff8000004e4e7808 */ /* 0x000fe20005800000 */
[----:B------:R-:W-:Y:S01]  /*bb00*/  FFMA.FTZ R57, R73, UR21, -R0 ;  /* 0x0000001549397c23 */ /* 0x000fe20008010800 */
[----:B------:R-:W-:Y:S02]  /*bb10*/  ISETP.GT.AND P3, PT, R10, 0x70, P2 ;  /* 0x000000700a00780c */ /* 0x000fe40001764270 */
[----:B------:R-:W-:Y:S01]  /*bb20*/  ISETP.LT.OR P4, PT, R12, 0x6a, P4 ;  /* 0x0000006a0c00780c */ /* 0x000fe20002781670 */
[----:B------:R-:W-:Y:S01]  /*bb30*/  MUFU.EX2 R140, R140 ;  /* 0x0000008c008c7308 */ /* 0x000fe20000000800 */
[----:B------:R-:W-:-:S02]  /*bb40*/  FMNMX.FTZ R45, R75, R8, !PT ;  /* 0x000000084b2d7209 */ /* 0x000fc40007810000 */
[----:B------:R-:W-:Y:S02]  /*bb50*/  ISETP.LT.OR P3, PT, R12, 0x71, P3 ;  /* 0x000000710c00780c */ /* 0x000fe40001f61670 */
[----:B------:R-:W-:Y:S02]  /*bb60*/  FSEL R79, R79, -INF , !P4 ;  /* 0xff8000004f4f7808 */ /* 0x000fe40006000000 */
[----:B------:R-:W-:Y:S01]  /*bb70*/  ISETP.GT.AND P4, PT, R10, 0x71, P2 ;  /* 0x000000710a00780c */ /* 0x000fe20001784270 */
[----:B------:R-:W-:Y:S01]  /*bb80*/  MUFU.EX2 R25, R25 ;  /* 0x0000001900197308 */ /* 0x000fe20000000800 */
        /* <DEDUP_REMOVED lines=11> */
[----:B------:R-:W-:Y:S01]  /*bc40*/  FFMA.FTZ R45, R61, UR21, -R0 ;  /* 0x000000153d2d7c23 */ /* 0x000fe20008010800 */
[----:B------:R-:W-:-:S02]  /*bc50*/  ISETP.LT.OR P2, PT, R12, 0x7a, P2 ;  /* 0x0000007a0c00780c */ /* 0x000fc40001741670 */
[----:B------:R-:W-:Y:S02]  /*bc60*/  FSEL R86, R86, -INF , !P3 ;  /* 0xff80000056567808 */ /* 0x000fe40005800000 */
[----:B------:R-:W-:Y:S01]  /*bc70*/  FMNMX.FTZ R49, R83, R8, !PT ;  /* 0x0000000853317209 */ /* 0x000fe20007810000 */
[----:B------:R-:W-:Y:S01]  /*bc80*/  MUFU.EX2 R136, R136 ;  /* 0x0000008800887308 */ /* 0x000fe20000000800 */
[----:B------:R-:W-:Y:S02]  /*bc90*/  FSEL R87, R87, -INF , !P2 ;  /* 0xff80000057577808 */ /* 0x000fe40005000000 */
[----:B------:R-:W-:Y:S01]  /*bca0*/  FMNMX.FTZ R8, R86, R49, !PT ;  /* 0x0000003156087209 */ /* 0x000fe20007810000 */
[--C-:B------:R-:W-:Y:S01]  /*bcb0*/  FFMA.FTZ R49, R65, UR21, -R0.reuse ;  /* 0x0000001541317c23 */ /* 0x100fe20008010800 */
[--C-:B------:R-:W-:Y:S02]  /*bcc0*/  FFMA.FTZ R65, R81, UR21, -R0.reuse ;  /* 0x0000001551417c23 */ /* 0x100fe40008010800 */
[----:B------:R-:W-:Y:S01]  /*bcd0*/  FMNMX.FTZ R8, R87, R8, !PT ;  /* 0x0000000857087209 */ /* 0x000fe20007810000 */
[----:B------:R-:W-:Y:S04]  /*bce0*/  MUFU.EX2 R33, R33 ;  /* 0x0000002100217308 */ /* 0x000fe80000000800 */
[----:B------:R-:W0:Y:S04]  /*bcf0*/  SHFL.BFLY PT, R61, R8, 0x2, 0x1f ;  /* 0x0c401f00083d7f89 */ /* 0x000e2800000e0000 */
[----:B------:R-:W-:Y:S08]  /*bd00*/  MUFU.EX2 R138, R138 ;  /* 0x0000008a008a7308 */ /* 0x000ff00000000800 */
[----:B------:R-:W-:Y:S08]  /*bd10*/  MUFU.EX2 R37, R37 ;  /* 0x0000002500257308 */ /* 0x000ff00000000800 */
[----:B------:R-:W-:Y:S01]  /*bd20*/  MUFU.EX2 R132, R132 ;  /* 0x0000008400847308 */ /* 0x000fe20000000800 */
[----:B0-----:R-:W-:Y:S01]  /*bd30*/  FMNMX.FTZ R10, R8, R61, !PT ;  /* 0x0000003d080a7209 */ /* 0x001fe20007810000 */
[----:B------:R-:W-:Y:S01]  /*bd40*/  FFMA.FTZ R61, R77, UR21, -R0 ;  /* 0x000000154d3d7c23 */ /* 0x000fe20008010800 */
[----:B------:R-:W-:-:S05]  /*bd50*/  FSEL R8, R2, RZ, P6 ;  /* 0x000000ff02087208 */ /* 0x000fca0003000000 */
[----:B------:R-:W-:Y:S01]  /*bd60*/  MUFU.EX2 R41, R41 ;  /* 0x0000002900297308 */ /* 0x000fe20000000800 */
[----:B------:R-:W0:Y:S01]  /*bd70*/  SHFL.BFLY PT, R69, R10, 0x1, 0x1f ;  /* 0x0c201f000a457f89 */ /* 0x000e2200000e0000 */
[----:B------:R-:W-:-:S04]  /*bd80*/  FADD.FTZ R8, -R8, R7 ;  /* 0x0000000708087221 */ /* 0x000fc80000010100 */
[----:B------:R-:W-:Y:S02]  /*bd90*/  FMUL.FTZ R7, R8, UR21 ;  /* 0x0000001508077c20 */ /* 0x000fe40008410000 */
[----:B------:R-:W-:Y:S08]  /*bda0*/  MUFU.EX2 R134, R134 ;  /* 0x0000008600867308 */ /* 0x000ff00000000800 */
[----:B------:R-:W1:Y:S08]  /*bdb0*/  MUFU.EX2 R7, R7 ;  /* 0x0000000700077308 */ /* 0x000e700000000800 */
[----:B------:R-:W-:Y:S01]  /*bdc0*/  MUFU.EX2 R45, R45 ;  /* 0x0000002d002d7308 */ /* 0x000fe20000000800 */
[----:B0-----:R-:W-:-:S04]  /*bdd0*/  FMNMX.FTZ R0, R10, R69, !PT ;  /* 0x000000450a007209 */ /* 0x001fc80007810000 */
[C---:B------:R-:W-:Y:S01]  /*bde0*/  FSETP.NEU.FTZ.AND P2, PT, R0.reuse, -INF , PT ;  /* 0xff8000000000780b */ /* 0x040fe20003f5d000 */
[----:B------:R-:W-:Y:S02]  /*bdf0*/  FMUL.FTZ R32, R0, UR21 ;  /* 0x0000001500207c20 */ /* 0x000fe40008410000 */
[----:B------:R-:W-:Y:S01]  /*be00*/  MUFU.EX2 R128, R128 ;  /* 0x0000008000807308 */ /* 0x000fe20000000800 */
[----:B-1----:R-:W-:Y:S01]  /*be10*/  FFMA.FTZ R28, R7, R5, R148 ;  /* 0x00000005071c7223 */ /* 0x002fe20000010094 */
[C---:B------:R-:W-:Y:S01]  /*be20*/  F2FP.BF16.F32.PACK_AB R148, R9.reuse, R148 ;  /* 0x000000940994723e */ /* 0x040fe200000010ff */
[-C--:B------:R-:W-:Y:S01]  /*be30*/  FMUL.FTZ R88, R88, R7.reuse ;  /* 0x0000000758587220 */ /* 0x080fe20000410000 */
[----:B------:R-:W-:Y:S01]  /*be40*/  FSEL R32, R32, RZ, P2 ;  /* 0x000000ff20207208 */ /* 0x000fe20001000000 */
[----:B------:R-:W-:Y:S01]  /*be50*/  FADD.FTZ R5, R9, R28 ;  /* 0x0000001c09057221 */ /* 0x000fe20000010000 */
[-C--:B------:R-:W-:Y:S01]  /*be60*/  FMUL.FTZ R89, R89, R7.reuse ;  /* 0x0000000759597220 */ /* 0x080fe20000410000 */
[-C--:B------:R-:W-:Y:S01]  /*be70*/  FMUL.FTZ R92, R92, R7.reuse ;  /* 0x000000075c5c7220 */ /* 0x080fe20000410000 */
[----:B------:R-:W-:Y:S01]  /*be80*/  MUFU.EX2 R49, R49 ;  /* 0x0000003100317308 */ /* 0x000fe20000000800 */
[----:B------:R-:W-:Y:S01]  /*be90*/  FADD.FTZ R28, R150, R5 ;  /* 0x00000005961c7221 */ /* 0x000fe20000010000 */
[--C-:B------:R-:W-:Y:S01]  /*bea0*/  FFMA.FTZ R149, R13, UR21, -R32.reuse ;  /* 0x000000150d957c23 */ /* 0x100fe20008010820 */
[----:B------:R-:W-:Y:S01]  /*beb0*/  FSEL R5, R0, RZ, P2 ;  /* 0x000000ff00057208 */ /* 0x000fe20001000000 */
[----:B------:R-:W-:Y:S01]  /*bec0*/  FFMA.FTZ R151, R30, UR21, -R32 ;  /* 0x000000151e977c23 */ /* 0x000fe20008010820 */
[----:B------:R-:W-:Y:S01]  /*bed0*/  FADD.FTZ R13, R11, R28 ;  /* 0x0000001c0b0d7221 */ /* 0x000fe20000010000 */
[--C-:B------:R-:W-:Y:S01]  /*bee0*/  FFMA.FTZ R8, R27, UR21, -R32.reuse ;  /* 0x000000151b087c23 */ /* 0x100fe20008010820 */
[----:B------:R-:W-:Y:S01]  /*bef0*/  FFMA.FTZ R10, R31, UR21, -R32 ;  /* 0x000000151f0a7c23 */ /* 0x000fe20008010820 */
[----:B------:R-:W-:Y:S01]  /*bf00*/  FADD.FTZ R5, -R5, R6 ;  /* 0x0000000605057221 */ /* 0x000fe20000010100 */
[----:B------:R-:W-:Y:S01]  /*bf10*/  FADD.FTZ R30, R144, R13 ;  /* 0x0000000d901e7221 */ /* 0x000fe20000010000 */
[----:B------:R-:W-:Y:S01]  /*bf20*/  MUFU.EX2 R149, R149 ;  /* 0x0000009500957308 */ /* 0x000fe20000000800 */
[----:B------:R-:W-:Y:S01]  /*bf30*/  FFMA.FTZ R145, R34, UR21, -R32 ;  /* 0x0000001522917c23 */ /* 0x000fe20008010820 */
[----:B------:R-:W-:Y:S01]  /*bf40*/  FMUL.FTZ R5, R5, UR21 ;  /* 0x0000001505057c20 */ /* 0x000fe20008410000 */
        /* <DEDUP_REMOVED lines=22> */
[----:B0-----:R-:W-:Y:S01]  /*c0b0*/  FFMA.FTZ R5, R6, R4, R149 ;  /* 0x0000000406057223 */ /* 0x001fe20000010095 */
        /* <DEDUP_REMOVED lines=21> */
[--C-:B------:R-:W-:Y:S01]  /*c210*/  FFMA.FTZ R36, R71, UR21, -R32.reuse ;  /* 0x0000001547247c23 */ /* 0x100fe20008010820 */
[----:B------:R-:W2:Y:S01]  /*c220*/  MUFU.EX2 R12, R12 ;  /* 0x0000000c000c7308 */ /* 0x000ea20000000800 */
[----:B0-----:R-:W-:Y:S01]  /*c230*/  FADD.FTZ R38, R10, R5 ;  /* 0x000000050a267221 */ /* 0x001fe20000010000 */
[----:B------:R-:W-:Y:S01]  /*c240*/  FADD.FTZ R40, R132, R13 ;  /* 0x0000000d84287221 */ /* 0x000fe20000010000 */
[----:B------:R-:W-:Y:S01]  /*c250*/  FFMA.FTZ R32, R87, UR21, -R32 ;  /* 0x0000001557207c23 */ /* 0x000fe20008010820 */
[----:B------:R-:W-:Y:S01]  /*c260*/  IMAD.U32 R27, RZ, RZ, UR25 ;  /* 0x00000019ff1b7e24 */ /* 0x000fe2000f8e00ff */
[----:B------:R-:W-:Y:S01]  /*c270*/  ISETP.GT.AND P2, PT, R3, UR43, PT ;  /* 0x0000002b03007c0c */ /* 0x000fe2000bf44270 */
[----:B------:R-:W-:Y:S01]  /*c280*/  FADD.FTZ R13, R41, R40 ;  /* 0x00000028290d7221 */ /* 0x000fe20000010000 */
[----:B------:R-:W-:Y:S01]  /*c290*/  UMOV UR25, UR47 ;  /* 0x0000002f00197c82 */ /* 0x000fe20008000000 */
[----:B------:R-:W0:Y:S01]  /*c2a0*/  MUFU.EX2 R147, R147 ;  /* 0x0000009300937308 */ /* 0x000e220000000800 */
[----:B-1----:R-:W-:Y:S01]  /*c2b0*/  FADD.FTZ R5, R145, R38 ;  /* 0x0000002691057221 */ /* 0x002fe20000010000 */
[----:B------:R-:W-:Y:S01]  /*c2c0*/  FADD.FTZ R40, R134, R13 ;  /* 0x0000000d86287221 */ /* 0x000fe20000010000 */
[----:B------:R-:W-:Y:S01]  /*c2d0*/  @!P1 LEA R27, R27, UR45, 0x3 ;  /* 0x0000002d1b1b9c11 */ /* 0x000fe2000f8e18ff */
[-C--:B------:R-:W-:Y:S01]  /*c2e0*/  FMUL.FTZ R93, R93, R7.reuse ;  /* 0x000000075d5d7220 */ /* 0x080fe20000410000 */
[-C--:B------:R-:W-:Y:S01]  /*c2f0*/  FMUL.FTZ R96, R96, R7.reuse ;  /* 0x0000000760607220 */ /* 0x080fe20000410000 */
[----:B------:R-:W-:Y:S01]  /*c300*/  FADD.FTZ R13, R45, R40 ;  /* 0x000000282d0d7221 */ /* 0x000fe20000010000 */
[----:B------:R-:W-:Y:S01]  /*c310*/  FMUL.FTZ R97, R97, R7 ;  /* 0x0000000761617220 */ /* 0x000fe20000410000 */
[----:B------:R-:W1:Y:S01]  /*c320*/  MUFU.EX2 R14, R14 ;  /* 0x0000000e000e7308 */ /* 0x000e620000000800 */
[----:B--2---:R-:W-:Y:S01]  /*c330*/  FADD.FTZ R38, R12, R5 ;  /* 0x000000050c267221 */ /* 0x004fe20000010000 */
[----:B------:R-:W-:Y:S01]  /*c340*/  FADD.FTZ R40, R128, R13 ;  /* 0x0000000d80287221 */ /* 0x000fe20000010000 */
[----:B------:R-:W-:-:S02]  /*c350*/  @!P1 VIADD R27, R27, 0x16860 ;  /* 0x000168601b1b9836 */ /* 0x000fc40000000000 */
[-C--:B------:R-:W-:Y:S01]  /*c360*/  FMUL.FTZ R100, R100, R7.reuse ;  /* 0x0000000764647220 */ /* 0x080fe20000410000 */
[-C--:B------:R-:W-:Y:S01]  /*c370*/  FMUL.FTZ R101, R101, R7.reuse ;  /* 0x0000000765657220 */ /* 0x080fe20000410000 */
[----:B------:R-:W-:Y:S01]  /*c380*/  FADD.FTZ R13, R49, R40 ;  /* 0x00000028310d7221 */ /* 0x000fe20000010000 */
[-C--:B------:R-:W-:Y:S01]  /*c390*/  FMUL.FTZ R104, R104, R7.reuse ;  /* 0x0000000768687220 */ /* 0x080fe20000410000 */
[----:B------:R-:W2:Y:S01]  /*c3a0*/  MUFU.EX2 R141, R141 ;  /* 0x0000008d008d7308 */ /* 0x000ea20000000800 */
[----:B0-----:R-:W-:Y:S01]  /*c3b0*/  FADD.FTZ R5, R147, R38 ;  /* 0x0000002693057221 */ /* 0x001fe20000010000 */
[----:B------:R-:W-:Y:S01]  /*c3c0*/  @!P1 PRMT R27, RZ, 0x654, R27 ;  /* 0x00000654ff1b9816 */ /* 0x000fe2000000001b */
[-C--:B------:R-:W-:Y:S01]  /*c3d0*/  FMUL.FTZ R105, R105, R7.reuse ;  /* 0x0000000769697220 */ /* 0x080fe20000410000 */
[-C--:B------:R-:W-:Y:S01]  /*c3e0*/  FMUL.FTZ R108, R108, R7.reuse ;  /* 0x000000076c6c7220 */ /* 0x080fe20000410000 */
[-C--:B------:R-:W-:Y:S01]  /*c3f0*/  FMUL.FTZ R109, R109, R7.reuse ;  /* 0x000000076d6d7220 */ /* 0x080fe20000410000 */
[----:B------:R0:W-:Y:S01]  /*c400*/  @!P1 SYNCS.ARRIVE.TRANS64.RED.A1T0 RZ, [R27+URZ], RZ ;  /* 0x000000ff1bff99a7 */ /* 0x0001e2000810043f */
[-C--:B------:R-:W-:Y:S01]  /*c410*/  FMUL.FTZ R112, R112, R7.reuse ;  /* 0x0000000770707220 */ /* 0x080fe20000410000 */
[----:B------:R-:W3:Y:S01]  /*c420*/  MUFU.EX2 R20, R20 ;  /* 0x0000001400147308 */ /* 0x000ee20000000800 */
[----:B-1----:R-:W-:Y:S01]  /*c430*/  FADD.FTZ R38, R14, R5 ;  /* 0x000000050e267221 */ /* 0x002fe20000010000 */
[-C--:B------:R-:W-:Y:S01]  /*c440*/  FMUL.FTZ R113, R113, R7.reuse ;  /* 0x0000000771717220 */ /* 0x080fe20000410000 */
[-C--:B------:R-:W-:Y:S01]  /*c450*/  FMUL.FTZ R116, R116, R7.reuse ;  /* 0x0000000774747220 */ /* 0x080fe20000410000 */
[----:B------:R-:W-:Y:S01]  /*c460*/  FMUL.FTZ R117, R117, R7 ;  /* 0x0000000775757220 */ /* 0x000fe20000410000 */
        /* <DEDUP_REMOVED lines=20> */
[----:B-1----:R-:W-:Y:S01]  /*c5b0*/  FADD.FTZ R5, R143, R38 ;  /* 0x000000268f057221 */ /* 0x002fe20000010000 */
[----:B------:R-:W-:Y:S01]  /*c5c0*/  FMUL.FTZ R119, R119, R6 ;  /* 0x0000000677777220 */ /* 0x000fe20000410000 */
[----:B------:R-:W-:Y:S01]  /*c5d0*/  F2FP.BF16.F32.PACK_AB R150, R11, R150 ;  /* 0x000000960b96723e */ /* 0x000fe200000010ff */
[----:B------:R-:W-:Y:S01]  /*c5e0*/  VIADD R3, R3, 0xffffffff ;  /* 0xffffffff03037836 */ /* 0x000fe20000000000 */
[----:B------:R-:W-:Y:S01]  /*c5f0*/  F2FP.BF16.F32.PACK_AB R144, R15, R144 ;  /* 0x000000900f90723e */ /* 0x000fe200000010ff */
[----:B------:R-:W-:Y:S01]  /*c600*/  IMAD.MOV.U32 R7, RZ, RZ, R2 ;  /* 0x000000ffff077224 */ /* 0x000fe200078e0002 */
[----:B------:R-:W-:Y:S01]  /*c610*/  F2FP.BF16.F32.PACK_AB R146, R21, R146 ;  /* 0x000000921592723e */ /* 0x000fe200000010ff */
[----:B------:R-:W1:Y:S01]  /*c620*/  MUFU.EX2 R137, R137 ;  /* 0x0000008900897308 */ /* 0x000e620000000800 */
[----:B--2---:R-:W-:Y:S01]  /*c630*/  FADD.FTZ R38, R24, R5 ;  /* 0x0000000518267221 */ /* 0x004fe20000010000 */
[----:B------:R-:W-:Y:S01]  /*c640*/  F2FP.BF16.F32.PACK_AB R140, R25, R140 ;  /* 0x0000008c198c723e */ /* 0x000fe200000010ff */
[----:B------:R-:W-:Y:S01]  /*c650*/  IMAD.MOV.U32 R6, RZ, RZ, R0 ;  /* 0x000000ffff067224 */ /* 0x000fe200078e0000 */
[----:B------:R-:W-:-:S02]  /*c660*/  F2FP.BF16.F32.PACK_AB R142, R29, R142 ;  /* 0x0000008e1d8e723e */ /* 0x000fc400000010ff */
[----:B------:R-:W-:Y:S02]  /*c670*/  F2FP.BF16.F32.PACK_AB R136, R33, R136 ;  /* 0x000000882188723e */ /* 0x000fe400000010ff */
[----:B------:R-:W2:Y:S01]  /*c680*/  MUFU.EX2 R53, R53 ;  /* 0x0000003500357308 */ /* 0x000ea20000000800 */
[----:B---3--:R-:W-:Y:S01]  /*c690*/  FADD.FTZ R40, R130, R13 ;  /* 0x0000000d82287221 */ /* 0x008fe20000010000 */
[----:B------:R-:W-:Y:S02]  /*c6a0*/  F2FP.BF16.F32.PACK_AB R138, R37, R138 ;  /* 0x0000008a258a723e */ /* 0x000fe400000010ff */
[----:B------:R-:W-:Y:S02]  /*c6b0*/  F2FP.BF16.F32.PACK_AB R132, R41, R132 ;  /* 0x000000842984723e */ /* 0x000fe400000010ff */
[----:B------:R-:W-:Y:S02]  /*c6c0*/  F2FP.BF16.F32.PACK_AB R134, R45, R134 ;  /* 0x000000862d86723e */ /* 0x000fe400000010ff */
[----:B------:R-:W3:Y:S01]  /*c6d0*/  MUFU.EX2 R26, R26 ;  /* 0x0000001a001a7308 */ /* 0x000ee20000000800 */
[----:B-1----:R-:W-:Y:S01]  /*c6e0*/  FADD.FTZ R5, R137, R38 ;  /* 0x0000002689057221 */ /* 0x002fe20000010000 */
[----:B------:R-:W-:-:S02]  /*c6f0*/  F2FP.BF16.F32.PACK_AB R128, R49, R128 ;  /* 0x000000803180723e */ /* 0x000fc400000010ff */
[----:B------:R-:W-:Y:S02]  /*c700*/  F2FP.BF16.F32.PACK_AB R149, R8, R149 ;  /* 0x000000950895723e */ /* 0x000fe400000010ff */
[----:B------:R-:W-:Y:S02]  /*c710*/  F2FP.BF16.F32.PACK_AB R151, R10, R151 ;  /* 0x000000970a97723e */ /* 0x000fe400000010ff */
[----:B------:R-:W1:Y:S01]  /*c720*/  MUFU.EX2 R124, R124 ;  /* 0x0000007c007c7308 */ /* 0x000e620000000800 */
[C---:B--2---:R-:W-:Y:S01]  /*c730*/  FADD.FTZ R9, R53.reuse, R40 ;  /* 0x0000002835097221 */ /* 0x044fe20000010000 */
[----:B------:R-:W-:Y:S02]  /*c740*/  F2FP.BF16.F32.PACK_AB R130, R53, R130 ;  /* 0x000000823582723e */ /* 0x000fe400000010ff */
[----:B------:R-:W-:Y:S02]  /*c750*/  F2FP.BF16.F32.PACK_AB R145, R12, R145 ;  /* 0x000000910c91723e */ /* 0x000fe400000010ff */
[----:B------:R-:W-:-:S02]  /*c760*/  F2FP.BF16.F32.PACK_AB R147, R14, R147 ;  /* 0x000000930e93723e */ /* 0x000fc400000010ff */
[----:B------:R-:W2:Y:S01]  /*c770*/  MUFU.EX2 R139, R139 ;  /* 0x0000008b008b7308 */ /* 0x000ea20000000800 */
[----:B---3--:R-:W-:Y:S01]  /*c780*/  FADD.FTZ R38, R26, R5 ;  /* 0x000000051a267221 */ /* 0x008fe20000010000 */
[----:B------:R-:W-:Y:S02]  /*c790*/  F2FP.BF16.F32.PACK_AB R141, R20, R141 ;  /* 0x0000008d148d723e */ /* 0x000fe400000010ff */
[----:B------:R-:W-:Y:S02]  /*c7a0*/  F2FP.BF16.F32.PACK_AB R143, R24, R143 ;  /* 0x0000008f188f723e */ /* 0x000fe400000010ff */
[----:B------:R-:W-:Y:S02]  /*c7b0*/  F2FP.BF16.F32.PACK_AB R137, R26, R137 ;  /* 0x000000891a89723e */ /* 0x000fe400000010ff */
        /* <DEDUP_REMOVED lines=59> */
[C---:B-1----:R-:W-:Y:S01]  /*cb70*/  FADD.FTZ R5, R69.reuse, R40 ;  /* 0x0000002845057221 */ /* 0x042fe20000010000 */
[----:B------:R-:W-:Y:S02]  /*cb80*/  F2FP.BF16.F32.PACK_AB R122, R69, R122 ;  /* 0x0000007a457a723e */ /* 0x000fe400000010ff */
[C---:B--2---:R-:W-:Y:S01]  /*cb90*/  FADD.FTZ R4, R32.reuse, R9 ;  /* 0x0000000920047221 */ /* 0x044fe20000010000 */
[----:B------:R-:W-:Y:S01]  /*cba0*/  F2FP.BF16.F32.PACK_AB R123, R32, R86 ;  /* 0x00000056207b723e */ /* 0x000fe200000010ff */
[----:B0-----:R-:W-:Y:S06]  /*cbb0*/  @P2 BRA `(.L_x_13249) ;  /* 0xffffffd000b42947 */ /* 0x001fec000383ffff */
.L_x_13232:
[----:B------:R-:W-:Y:S06]  /*cbc0*/  BAR.ARV 0x8, 0x200 ;  /* 0x0208000000007b1d */ /* 0x000fec0000002000 */
[----:B------:R-:W-:Y:S05]  /*cbd0*/  @!P0 BRA `(.L_x_13250) ;  /* 0x0000000000048947 */ /* 0x000fea0003800000 */
[----:B------:R-:W-:Y:S01]  /*cbe0*/  BPT.TRAP 0x1 ;  /* 0x000000040000795c */ /* 0x000fe20000300000 */
.L_x_13250:
[----:B------:R-:W-:Y:S01]  /*cbf0*/  ULEA UR5, UR47, UR45, 0x3 ;  /* 0x0000002d2f057291 */ /* 0x000fe2000f8e183f */
[----:B------:R-:W-:-:S05]  /*cc00*/  IMAD.U32 R3, RZ, RZ, UR50 ;  /* 0x00000032ff037e24 */ /* 0x000fca000f8e00ff */
[----:B------:R-:W-:-:S04]  /*cc10*/  SHF.L.U32 R3, R3, 0x1f, RZ ;  /* 0x0000001f03037819 */ /* 0x000fc800000006ff */
[----:B------:R0:W1:Y:S01]  /*cc20*/  SYNCS.PHASECHK.TRANS64.TRYWAIT P2, [UR5+0x16850], R3 ;  /* 0x01685003ff0075a7 */ /* 0x0000620008040145 */
[----:B------:R-:W-:Y:S05]  /*cc30*/  @!P0 BRA `(.L_x_13251) ;  /* 0x0000000000048947 */ /* 0x000fea0003800000 */
[----:B------:R-:W-:Y:S01]  /*cc40*/  BPT.TRAP 0x1 ;  /* 0x000000040000795c */ /* 0x000fe20000300000 */
.L_x_13251:
[----:B-1----:R-:W-:Y:S05]  /*cc50*/  @P2 BRA `(.L_x_13252) ;  /* 0x0000000000082947 */ /* 0x002fea0003800000 */
[----:B------:R-:W1:Y:S02]  /*cc60*/  SYNCS.PHASECHK.TRANS64.TRYWAIT P0, [UR5+0x16850], R3 ;  /* 0x01685003ff0075a7 */ /* 0x000e640008000145 */
[----:B-1----:R-:W-:Y:S05]  /*cc70*/  @!P0 BRA `(.L_x_13253) ;  /* 0x0000009000fc8947 */ /* 0x002fea0003800000 */
.L_x_13252:
[----:B------:R-:W-:Y:S01]  /*cc80*/  UIADD3 UR45, UR45, 0x400, URZ ;  /* 0x000004002d2d7890 */ /* 0x000fe2000fffe03f */
[----:B------:R-:W-:Y:S01]  /*cc90*/  WARPGROUP.ARRIVE ;  /* 0x00000000000079c5 */ /* 0x000fe20000000000 */
[----:B------:R-:W-:Y:S01]  /*cca0*/  UMOV UR7, 0x40000040 ;  /* 0x4000004000077882 */ /* 0x000fe20000000000 */
[----:B-1----:R-:W1:Y:S01]  /*ccb0*/  SHFL.BFLY PT, R6, R5, 0x2, 0x1f ;  /* 0x0c401f0005067f89 */ /* 0x002e6200000e0000 */
[----:B------:R-:W-:Y:S01]  /*ccc0*/  USHF.R.U32.HI UR45, URZ, 0x4, UR45 ;  /* 0x000000043f2d7899 */ /* 0x000fe2000801162d */
[----:B------:R-:W-:Y:S01]  /*ccd0*/  IMAD.U32 R9, RZ, RZ, UR5 ;  /* 0x00000005ff097e24 */ /* 0x000fe2000f8e00ff */
[----:B------:R-:W-:Y:S01]  /*cce0*/  UIADD3 UR48, UR48, 0x1, URZ ;  /* 0x0000000130307890 */ /* 0x000fe2000fffe03f */
[----:B0-----:R-:W0:Y:S01]  /*ccf0*/  SHFL.BFLY PT, R3, R4, 0x2, 0x1f ;  /* 0x0c401f0004037f89 */ /* 0x001e2200000e0000 */
[----:B------:R-:W-:Y:S01]  /*cd00*/  ULOP3.LUT UR4, UR45, 0x3fff, URZ, 0xc0, !UPT ;  /* 0x00003fff2d047892 */ /* 0x000fe2000f8ec03f */
[----:B------:R-:W-:Y:S02]  /*cd10*/  @!P1 VIADD R9, R9, 0x16860 ;  /* 0x0001686009099836 */ /* 0x000fe40000000000 */
[----:B------:R-:W-:Y:S01]  /*cd20*/  IMAD.U32 R12, RZ, RZ, UR21 ;  /* 0x00000015ff0c7e24 */ /* 0x000fe2000f8e00ff */
[----:B------:R-:W-:Y:S01]  /*cd30*/  ULEA UR4, UR47, UR4, 0xa ;  /* 0x000000042f047291 */ /* 0x000fe2000f8e503f */
[----:B------:R-:W-:Y:S01]  /*cd40*/  IMAD.MOV.U32 R21, RZ, RZ, -0x800000 ;  /* 0xff800000ff157424 */ /* 0x000fe200078e00ff */
[----:B------:R-:W-:Y:S01]  /*cd50*/  @!P1 PRMT R9, RZ, 0x654, R9 ;  /* 0x00000654ff099816 */ /* 0x000fe20000000009 */
[----:B------:R-:W-:Y:S01]  /*cd60*/  UIADD3 UR47, UR47, 0x1, URZ ;  /* 0x000000012f2f7890 */ /* 0x000fe2000fffe03f */
[----:B------:R-:W-:-:S03]  /*cd70*/  IMAD.MOV.U32 R20, RZ, RZ, -0x800000 ;  /* 0xff800000ff147424 */ /* 0x000fc600078e00ff */
[----:B------:R-:W-:Y:S01]  /*cd80*/  UMOV UR6, UR4 ;  /* 0x0000000400067c82 */ /* 0x000fe20008000000 */
[----:B------:R-:W-:Y:S01]  /*cd90*/  UISETP.NE.AND UP0, UPT, UR47, 0x2, UPT ;  /* 0x000000022f00788c */ /* 0x000fe2000bf05270 */
[----:B------:R-:W-:Y:S01]  /*cda0*/  HGMMA.64x64x16.F32.BF16 R88, R148, gdesc[UR4].tnspB, R88, gsb0 ;  /* 0x40e0000494587df0 */ /* 0x000fe20008001858 */
[----:B------:R-:W-:Y:S01]  /*cdb0*/  UIADD3 UR6, UR4, 0x80, URZ ;  /* 0x0000008004067890 */ /* 0x000fe2000fffe03f */
[----:B------:R-:W-:Y:S01]  /*cdc0*/  UMOV UR7, 0x40000040 ;  /* 0x4000004000077882 */ /* 0x000fe20000000000 */
[----:B------:R-:W-:Y:S01]  /*cdd0*/  USEL UR47, UR47, URZ, UP0 ;  /* 0x0000003f2f2f7287 */ /* 0x000fe20008000000 */
[----:B-1----:R-:W-:Y:S01]  /*cde0*/  FADD.FTZ R6, R6, R5 ;  /* 0x0000000506067221 */ /* 0x002fe20000010000 */
[----:B0-----:R-:W-:Y:S01]  /*cdf0*/  FADD.FTZ R7, R3, R4 ;  /* 0x0000000403077221 */ /* 0x001fe20000010000 */
[----:B------:R-:W-:-:S03]  /*ce00*/  IMAD.MOV.U32 R4, RZ, RZ, RZ ;  /* 0x000000ffff047224 */ /* 0x000fc600078e00ff */
[----:B------:R-:W0:Y:S04]  /*ce10*/  SHFL.BFLY PT, R3, R6, 0x1, 0x1f ;  /* 0x0c201f0006037f89 */ /* 0x000e2800000e0000 */
[----:B------:R-:W1:Y:S01]  /*ce20*/  SHFL.BFLY PT, R8, R7, 0x1, 0x1f ;  /* 0x0c201f0007087f89 */ /* 0x000e6200000e0000 */
[----:B0-----:R-:W-:Y:S01]  /*ce30*/  FADD.FTZ R10, R6, R3 ;  /* 0x00000003060a7221 */ /* 0x001fe20000010000 */
[----:B------:R-:W-:Y:S02]  /*ce40*/  IMAD.U32 R3, RZ, RZ, UR21 ;  /* 0x00000015ff037e24 */ /* 0x000fe4000f8e00ff */
[----:B-1----:R-:W-:Y:S02]  /*ce50*/  FADD.FTZ R11, R7, R8 ;  /* 0x00000008070b7221 */ /* 0x002fe40000010000 */
[----:B------:R-:W-:Y:S01]  /*ce60*/  FSETP.NE.FTZ.AND P0, PT, R10, RZ, PT ;  /* 0x000000ff0a00720b */ /* 0x000fe20003f15000 */
[----:B------:R-:W-:-:S02]  /*ce70*/  IMAD.MOV.U32 R7, RZ, RZ, RZ ;  /* 0x000000ffff077224 */ /* 0x000fc400078e00ff */
[----:B------:R-:W-:-:S10]  /*ce80*/  FSETP.NE.FTZ.AND P2, PT, R11, RZ, PT ;  /* 0x000000ff0b00720b */ /* 0x000fd40003f55000 */
[----:B------:R-:W0:Y:S01]  /*ce90*/  @P0 MUFU.LG2 R5, R10 ;  /* 0x0000000a00050308 */ /* 0x000e220000000c00 */
[----:B------:R-:W-:-:S07]  /*cea0*/  @P0 FMUL.FTZ R3, R3, 0.69314718246459960938 ;  /* 0x3f31721803030820 */ /* 0x000fce0000410000 */
[----:B------:R-:W1:Y:S08]  /*ceb0*/  @P2 MUFU.LG2 R8, R11 ;  /* 0x0000000b00082308 */ /* 0x000e700000000c00 */
[----:B------:R2:W3:Y:S01]  /*cec0*/  @P0 MUFU.RCP R4, R10 ;  /* 0x0000000a00040308 */ /* 0x0004e20000001000 */
[----:B0-----:R-:W-:-:S04]  /*ced0*/  @P0 FMUL.FTZ R6, R5, 0.69314718246459960938 ;  /* 0x3f31721805060820 */ /* 0x001fc80000410000 */
[----:B------:R-:W-:Y:S01]  /*cee0*/  @P0 FFMA.FTZ R21, R3, R2, R6 ;  /* 0x0000000203150223 */ /* 0x000fe20000010006 */
[----:B------:R-:W-:Y:S01]  /*cef0*/  PLOP3.LUT P0, PT, PT, PT, PT, 0x8, 0x0 ;  /* 0x000000000000781c */ /* 0x000fe20003f0e170 */
[----:B------:R-:W-:Y:S02]  /*cf00*/  WARPGROUP.DEPBAR.LE gsb0, 0x0 ;  /* 0x00008000000079c5 */ /* 0x000fe40000010000 */
[----:B------:R-:W-:Y:S01]  /*cf10*/  WARPGROUP.ARRIVE ;  /* 0x00000000000079c5 */ /* 0x000fe20000000000 */
[----:B------:R-:W0:Y:S01]  /*cf20*/  @P2 MUFU.RCP R7, R11 ;  /* 0x0000000b00072308 */ /* 0x000e220000001000 */
[----:B--2---:R-:W-:Y:S01]  /*cf30*/  @P2 FMUL.FTZ R10, R12, 0.69314718246459960938 ;  /* 0x3f3172180c0a2820 */ /* 0x004fe20000410000 */
[----:B-1----:R-:W-:-:S03]  /*cf40*/  @P2 FMUL.FTZ R5, R8, 0.69314718246459960938 ;  /* 0x3f31721808052820 */ /* 0x002fc60000410000 */
[----:B------:R-:W-:Y:S01]  /*cf50*/  HGMMA.64x64x16.F32.BF16 R88, R144, gdesc[UR4].tnspB, R88, gsb0 ;  /* 0x40e0000490587df0 */ /* 0x000fe20008001858 */
[----:B------:R-:W-:Y:S01]  /*cf60*/  UIADD3 UR6, UR4, 0x100, URZ ;  /* 0x0000010004067890 */ /* 0x000fe2000fffe03f */
[----:B------:R-:W-:Y:S01]  /*cf70*/  @P2 FFMA.FTZ R20, R10, R0, R5 ;  /* 0x000000000a142223 */ /* 0x000fe20000010005 */
        /* <DEDUP_REMOVED lines=24> */
[----:B------:R-:W-:Y:S01]  /*d100*/  HGMMA.64x64x16.F32.BF16 R88, R124, gdesc[UR4].tnspB, R88, gsb0 ;  /* 0x40e000047c587df0 */ /* 0x000fe20008001858 */
[----:B------:R-:W-:Y:S01]  /*d110*/  UMOV UR6, UR4 ;  /* 0x0000000400067c82 */ /* 0x000fe20008000000 */
[----:B------:R-:W-:Y:S01]  /*d120*/  UMOV UR7, 0x40000040 ;  /* 0x4000004000077882 */ /* 0x000fe20000000000 */
[----:B------:R-:W-:-:S04]  /*d130*/  USEL UR4, URZ, 0x1, UP0 ;  /* 0x000000013f047887 */ /* 0x000fc80008000000 */
[----:B------:R-:W-:Y:S01]  /*d140*/  ULOP3.LUT UR50, UR50, UR4, URZ, 0x3c, !UPT ;  /* 0x0000000432327292 */ /* 0x000fe2000f8e3c3f */
[----:B------:R-:W-:Y:S02]  /*d150*/  WARPGROUP.DEPBAR.LE gsb0, 0x0 ;  /* 0x00008000000079c5 */ /* 0x000fe40000010000 */
[----:B------:R-:W-:-:S06]  /*d160*/  WARPGROUP.ARRIVE ;  /* 0x00000000000079c5 */ /* 0x000fcc0000000000 */
[----:B------:R-:W-:Y:S03]  /*d170*/  HGMMA.64x64x16.F32.BF16 R88, R120, gdesc[UR4].tnspB, R88, gsb0 ;  /* 0x40e0000478587df0 */ /* 0x000fe60008001858 */
        /* <DEDUP_REMOVED lines=34> */
.L_x_13183:
        /* <DEDUP_REMOVED lines=11> */
[----:B------:R-:W2:Y:S01]  /*d450*/  LDL R8, [R1+0x38] ;  /* 0x0000380001087983 */ /* 0x000ea20000100800 */
[----:B------:R-:W-:Y:S01]  /*d460*/  F2FP.BF16.F32.PACK_AB R12, R105, R104 ;  /* 0x00000068690c723e */ /* 0x000fe200000010ff */
[----:B------:R-:W-:Y:S01]  /*d470*/  ULDC.64 UR10, c[0x0][0xc00] ;  /* 0x00030000000a7ab9 */ /* 0x000fe20000000a00 */
[----:B------:R-:W-:Y:S01]  /*d480*/  F2FP.BF16.F32.PACK_AB R14, R109, R108 ;  /* 0x0000006c6d0e723e */ /* 0x000fe200000010ff */
[----:B------:R-:W0:Y:S01]  /*d490*/  S2R R5, SR_SWINHI ;  /* 0x0000000000057919 */ /* 0x000e220000002f00 */
[----:B------:R-:W-:Y:S01]  /*d4a0*/  F2FP.BF16.F32.PACK_AB R15, R111, R110 ;  /* 0x0000006e6f0f723e */ /* 0x000fe200000010ff */
[----:B------:R-:W-:Y:S01]  /*d4b0*/  ULDC.64 UR8, c[0x0][0xc00] ;  /* 0x0003000000087ab9 */ /* 0x000fe20000000a00 */
[----:B------:R-:W-:Y:S01]  /*d4c0*/  F2FP.BF16.F32.PACK_AB R24, R113, R112 ;  /* 0x000000707118723e */ /* 0x000fe200000010ff */
[----:B------:R-:W-:Y:S01]  /*d4d0*/  UIMAD.WIDE UR8, UR38, 0x4, UR8 ;  /* 0x00000004260878a5 */ /* 0x000fe2000f8e0208 */
[----:B------:R-:W-:Y:S02]  /*d4e0*/  F2FP.BF16.F32.PACK_AB R25, R115, R114 ;  /* 0x000000727319723e */ /* 0x000fe400000010ff */
[----:B------:R-:W-:-:S02]  /*d4f0*/  F2FP.BF16.F32.PACK_AB R26, R117, R116 ;  /* 0x00000074751a723e */ /* 0x000fc400000010ff */
[----:B------:R-:W-:Y:S01]  /*d500*/  F2FP.BF16.F32.PACK_AB R27, R119, R118 ;  /* 0x00000076771b723e */ /* 0x000fe200000010ff */
[----:B------:R-:W-:Y:S02]  /*d510*/  IMAD.U32 R30, RZ, RZ, UR8 ;  /* 0x00000008ff1e7e24 */ /* 0x000fe4000f8e00ff */
[----:B------:R-:W-:Y:S01]  /*d520*/  IMAD.U32 R31, RZ, RZ, UR9 ;  /* 0x00000009ff1f7e24 */ /* 0x000fe2000f8e00ff */
[----:B------:R-:W-:Y:S01]  /*d530*/  ULDC.64 UR8, c[0x0][0xc08] ;  /* 0x0003020000087ab9 */ /* 0x000fe20000000a00 */
[----:B------:R-:W-:Y:S02]  /*d540*/  MOV R28, R0 ;  /* 0x00000000001c7202 */ /* 0x000fe40000000f00 */
[----:B0-----:R-:W-:Y:S01]  /*d550*/  MOV R29, R5 ;  /* 0x00000005001d7202 */ /* 0x001fe20000000f00 */
[----:B------:R-:W-:Y:S02]  /*d560*/  BAR.SYNC.DEFER_BLOCKING 0x1, 0x180 ;  /* 0x0046000000007b1d */ /* 0x000fe40000010000 */
[----:B--2---:R-:W-:-:S03]  /*d570*/  IMAD.WIDE R4, R8, 0x2, R28 ;  /* 0x0000000208047825 */ /* 0x004fc600078e021c */
[C---:B------:R-:W-:Y:S02]  /*d580*/  IADD3 R9, P1, R4.reuse, 0x40, RZ ;  /* 0x0000004004097810 */ /* 0x040fe40007f3e0ff */
[C---:B------:R-:W-:Y:S02]  /*d590*/  IADD3 R11, P2, R4.reuse, 0x20, RZ ;  /* 0x00000020040b7810 */ /* 0x040fe40007f5e0ff */
[C---:B------:R-:W-:Y:S02]  /*d5a0*/  IADD3 R13, P0, R4.reuse, 0x60, RZ ;  /* 0x00000060040d7810 */ /* 0x040fe40007f1e0ff */
[----:B------:R-:W-:Y:S02]  /*d5b0*/  LOP3.LUT R7, R4, 0x380, RZ, 0xc0, !PT ;  /* 0x0000038004077812 */ /* 0x000fe400078ec0ff */
[----:B------:R-:W-:Y:S02]  /*d5c0*/  LOP3.LUT R8, R9, 0x380, RZ, 0xc0, !PT ;  /* 0x0000038009087812 */ /* 0x000fe400078ec0ff */
[----:B------:R-:W-:-:S02]  /*d5d0*/  LOP3.LUT R10, R11, 0x380, RZ, 0xc0, !PT ;  /* 0x000003800b0a7812 */ /* 0x000fc400078ec0ff */
[----:B------:R-:W-:Y:S02]  /*d5e0*/  LOP3.LUT R6, R13, 0x380, RZ, 0xc0, !PT ;  /* 0x000003800d067812 */ /* 0x000fe400078ec0ff */
        /* <DEDUP_REMOVED lines=10> */
[----:B------:R-:W-:-:S02]  /*d690*/  LOP3.LUT R6, R6, R13, RZ, 0x3c, !PT ;  /* 0x0000000d06067212 */ /* 0x000fc400078e3cff */
[----:B------:R-:W-:Y:S02]  /*d6a0*/  MOV R36, R4 ;  /* 0x0000000400247202 */ /* 0x000fe40000000f00 */
        /* <DEDUP_REMOVED lines=12> */
[----:B------:R-:W-:Y:S02]  /*d770*/  F2FP.BF16.F32.PACK_AB R13, R107, R106 ;  /* 0x0000006a6b0d723e */ /* 0x000fe400000010ff */
[----:B------:R-:W-:Y:S01]  /*d780*/  ISETP.NE.U32.AND P0, PT, RZ, UR10, PT ;  /* 0x0000000aff007c0c */ /* 0x000fe2000bf05070 */
[----:B------:R-:W-:Y:S03]  /*d790*/  STSM.16.M88.4 [R35], R8 ;  /* 0x0000000823007844 */ /* 0x000fe60000000200 */
[----:B------:R-:W-:Y:S01]  /*d7a0*/  ISETP.NE.AND.EX P0, PT, RZ, UR11, PT, P0 ;  /* 0x0000000bff007c0c */ /* 0x000fe2000bf05300 */
[----:B------:R-:W-:Y:S04]  /*d7b0*/  STSM.16.M88.4 [R34], R12 ;  /* 0x0000000c22007844 */ /* 0x000fe80000000200 */
[----:B------:R0:W-:Y:S01]  /*d7c0*/  STSM.16.M88.4 [R32], R24 ;  /* 0x0000001820007844 */ /* 0x0001e20000000200 */
[----:B------:R-:W-:Y:S08]  /*d7d0*/  BAR.SYNC.DEFER_BLOCKING 0x1, 0x180 ;  /* 0x0046000000007b1d */ /* 0x000ff00000010000 */
[----:B0-----:R-:W0:Y:S01]  /*d7e0*/  LDC R32, c[0x0][0xbe8] ;  /* 0x0002fa00ff207b82 */ /* 0x001e220000000800 */
        /* <DEDUP_REMOVED lines=15> */
[----:B------:R-:W-:Y:S01]  /*d8e0*/  IMAD.U32 R5, RZ, RZ, UR9 ;  /* 0x00000009ff057e24 */ /* 0x000fe2000f8e00ff */
[----:B------:R-:W-:-:S03]  /*d8f0*/  UISETP.GT.AND UP1, UPT, UR4, 0x1, UPT ;  /* 0x000000010400788c */ /* 0x000fc6000bf24270 */
[----:B------:R-:W1:Y:S01]  /*d900*/  @P1 LDC R11, c[0x0][0xbf0] ;  /* 0x0002fc00ff0b1b82 */ /* 0x000e620000000800 */
[----:B------:R-:W-:Y:S01]  /*d910*/  USEL UR19, UR19, 0x978, UP1 ;  /* 0x0000097813137887 */ /* 0x000fe20008800000 */
[----:B------:R-:W-:Y:S01]  /*d920*/  VIADD R25, R17, UR39 ;  /* 0x0000002711197c36 */ /* 0x000fe20008000000 */
[----:B------:R-:W-:Y:S01]  /*d930*/  UISETP.NE.U32.AND UP0, UPT, UR10, URZ, UPT ;  /* 0x0000003f0a00728c */ /* 0x000fe2000bf05070 */
[----:B------:R0:W5:Y:S01]  /*d940*/  @P4 LDG.E R9, desc[UR52][R4.64] ;  /* 0x0000003404094981 */ /* 0x000162000c1e1900 */
[----:B------:R-:W-:Y:S01]  /*d950*/  UMOV UR4, URZ ;  /* 0x0000003f00047c82 */ /* 0x000fe20008000000 */
[----:B------:R-:W-:Y:S01]  /*d960*/  USHF.R.S32.HI UR10, URZ, 0x1f, UR38 ;  /* 0x0000001f3f0a7899 */ /* 0x000fe20008011426 */
[----:B------:R-:W-:Y:S01]  /*d970*/  IMAD.MOV.U32 R7, RZ, RZ, R25 ;  /* 0x000000ffff077224 */ /* 0x000fe200078e0019 */
[----:B------:R-:W-:Y:S02]  /*d980*/  UISETP.NE.AND.EX UP0, UPT, UR11, URZ, UPT, UP0 ;  /* 0x0000003f0b00728c */ /* 0x000fe4000bf05300 */
[----:B------:R-:W-:-:S02]  /*d990*/  USEL UR9, UR41, URZ, UP1 ;  /* 0x0000003f29097287 */ /* 0x000fc40008800000 */
[----:B------:R-:W-:Y:S02]  /*d9a0*/  USEL UR8, UR38, URZ, !UP0 ;  /* 0x0000003f26087287 */ /* 0x000fe4000c000000 */
[----:B------:R-:W-:Y:S01]  /*d9b0*/  USEL UR18, UR10, URZ, !UP0 ;  /* 0x0000003f0a127287 */ /* 0x000fe2000c000000 */
[----:B------:R-:W-:Y:S02]  /*d9c0*/  ULDC.64 UR12, c[0x0][UR19+0x220] ;  /* 0x00008800130c7abb */ /* 0x000fe40008000a00 */
[----:B------:R-:W-:Y:S01]  /*d9d0*/  ULDC.64 UR10, c[0x0][UR19+0x218] ;  /* 0x00008600130a7abb */ /* 0x000fe20008000a00 */
[----:B0-----:R-:W-:Y:S01]  /*d9e0*/  @P1 IMAD.HI.U32 R4, R25, R6, RZ ;  /* 0x0000000619041227 */ /* 0x001fe200078e00ff */
[----:B------:R-:W-:Y:S01]  /*d9f0*/  ULDC.64 UR14, c[0x0][UR19+0x228] ;  /* 0x00008a00130e7abb */ /* 0x000fe20008000a00 */
[----:B------:R-:W-:Y:S02]  /*da00*/  UIMAD UR13, UR13, UR8, URZ ;  /* 0x000000080d0d72a4 */ /* 0x000fe4000f8e023f */
[----:B------:R-:W-:-:S02]  /*da10*/  UIMAD.WIDE.U32 UR16, UR10, UR37, URZ ;  /* 0x000000250a1072a5 */ /* 0x000fc4000f8e003f */
[----:B------:R-:W-:Y:S01]  /*da20*/  UIMAD UR20, UR11, UR37, URZ ;  /* 0x000000250b1472a4 */ /* 0x000fe2000f8e023f */
[----:B-1----:R-:W-:Y:S01]  /*da30*/  @P1 SHF.R.U32.HI R7, RZ, R11, R4 ;  /* 0x0000000bff071219 */ /* 0x002fe20000011604 */
[----:B------:R-:W-:Y:S02]  /*da40*/  UIMAD.WIDE.U32 UR10, UR12, UR8, URZ ;  /* 0x000000080c0a72a5 */ /* 0x000fe4000f8e003f */
[----:B------:R-:W-:Y:S02]  /*da50*/  UIMAD.WIDE.U32 UR22, UR14, UR9, URZ ;  /* 0x000000090e1672a5 */ /* 0x000fe4000f8e003f */
[----:B------:R-:W-:Y:S01]  /*da60*/  UIMAD UR9, UR15, UR9, URZ ;  /* 0x000000090f0972a4 */ /* 0x000fe2000f8e023f */
[----:B------:R-:W-:Y:S01]  /*da70*/  IMAD.MOV R11, RZ, RZ, -R7 ;  /* 0x000000ffff0b7224 */ /* 0x000fe200078e0a07 */
[----:B------:R-:W-:Y:S02]  /*da80*/  UIMAD UR13, UR12, UR18, UR13 ;  /* 0x000000120c0d72a4 */ /* 0x000fe4000f8e020d */
        /* <DEDUP_REMOVED lines=30> */
.L_x_13256:
        /* <DEDUP_REMOVED lines=13> */
[----:B--2---:R-:W-:-:S04]  /*dd40*/  VIADD R13, R12, UR39 ;  /* 0x000000270c0d7c36 */ /* 0x004fc80008000000 */
[C---:B------:R-:W-:Y:S01]  /*dd50*/  VIADD R15, R13.reuse, 0x8 ;  /* 0x000000080d0f7836 */ /* 0x040fe20000000000 */
[----:B------:R-:W-:-:S04]  /*dd60*/  ISETP.GE.OR P2, PT, R13, R30, P0 ;  /* 0x0000001e0d00720c */ /* 0x000fc80000746670 */
[----:B------:R-:W-:-:S09]  /*dd70*/  ISETP.GE.OR P0, PT, R15, R30, P0 ;  /* 0x0000001e0f00720c */ /* 0x000fd20000706670 */
[----:B0-----:R0:W-:Y:S04]  /*dd80*/  @!P2 ST.E desc[UR52][R4.64], R21 ;  /* 0x000000150400a985 */ /* 0x0011e8000c101934 */
[----:B------:R0:W-:Y:S01]  /*dd90*/  @!P0 ST.E desc[UR52][R6.64], R20 ;  /* 0x0000001406008985 */ /* 0x0001e2000c101934 */
[----:B------:R-:W-:-:S13]  /*dda0*/  PLOP3.LUT P0, PT, PT, PT, UP1, 0x80, 0x0 ;  /* 0x000000000000781c */ /* 0x000fda0003f0f018 */
[----:B0-----:R-:W-:Y:S05]  /*ddb0*/  @P0 BRA `(.L_x_13257) ;  /* 0x0000000400b00947 */ /* 0x001fea0003800000 */
[----:B------:R-:W-:Y:S01]  /*ddc0*/  IMAD R3, R157, 0x40, R19 ;  /* 0x000000409d037824 */ /* 0x000fe200078e0213 */
[----:B------:R-:W-:-:S03]  /*ddd0*/  ULDC.64 UR12, c[0x0][0xaa0] ;  /* 0x0002a800000c7ab9 */ /* 0x000fc60000000a00 */
        /* <DEDUP_REMOVED lines=16> */
[----:B------:R-:W3:Y:S04]  /*dee0*/  LD.E.128 R8, desc[UR52][R8.64] ;  /* 0x0000003408087980 */ /* 0x000ee8000c101d00 */
[----:B------:R-:W4:Y:S01]  /*def0*/  LD.E.128 R12, desc[UR52][R12.64] ;  /* 0x000000340c0c7980 */ /* 0x000f22000c101d00 */
[----:B------:R-:W-:-:S04]  /*df00*/  IADD3 R3, P0, R28, 0x4800, RZ ;  /* 0x000048001c037810 */ /* 0x000fc80007f1e0ff */
[----:B------:R-:W-:Y:S01]  /*df10*/  LOP3.LUT R2, R3, 0x380, RZ, 0xc0, !PT ;  /* 0x0000038003027812 */ /* 0x000fe200078ec0ff */
[----:B------:R-:W-:Y:S01]  /*df20*/  IMAD.X R25, RZ, RZ, R29, P0 ;  /* 0x000000ffff197224 */ /* 0x000fe200000e061d */
[----:B------:R-:W-:Y:S01]  /*df30*/  UIMAD UR9, UR14, UR12, URZ ;  /* 0x0000000c0e0972a4 */ /* 0x000fe2000f8e023f */
[----:B------:R-:W0:Y:S01]  /*df40*/  @P1 LDC R29, c[0x0][0xbf0] ;  /* 0x0002fc00ff1d1b82 */ /* 0x000e220000000800 */
[----:B------:R-:W-:-:S04]  /*df50*/  SHF.R.U64 R2, R2, 0x3, RZ ;  /* 0x0000000302027819 */ /* 0x000fc800000012ff */
[----:B------:R-:W-:-:S03]  /*df60*/  LOP3.LUT R24, R2, R3, RZ, 0x3c, !PT ;  /* 0x0000000302187212 */ /* 0x000fc600078e3cff */
[----:B------:R-:W1:Y:S01]  /*df70*/  @P1 LDC R3, c[0x0][0xbec] ;  /* 0x0002fb00ff031b82 */ /* 0x000e620000000800 */
[----:B------:R-:W-:Y:S02]  /*df80*/  UIMAD.WIDE.U32 UR10, UR4, UR12, URZ ;  /* 0x0000000c040a72a5 */ /* 0x000fe4000f8e003f */
[----:B------:R-:W-:Y:S01]  /*df90*/  UIMAD UR9, UR4, UR13, UR9 ;  /* 0x0000000d040972a4 */ /* 0x000fe2000f8e0209 */
[----:B------:R-:W-:Y:S01]  /*dfa0*/  IMAD R2, R18, 0x30, R157 ;  /* 0x0000003012027824 */ /* 0x000fe200078e029d */
[----:B------:R-:W5:Y:S01]  /*dfb0*/  LD.E.128 R24, desc[UR52][R24.64] ;  /* 0x0000003418187980 */ /* 0x000f62000c101d00 */
[----:B------:R-:W-:Y:S01]  /*dfc0*/  ULDC.64 UR12, c[0x0][0xae8] ;  /* 0x0002ba00000c7ab9 */ /* 0x000fe20000000a00 */
[----:B------:R-:W-:Y:S01]  /*dfd0*/  UIADD3 UR11, UR11, UR9, URZ ;  /* 0x000000090b0b7290 */ /* 0x000fe2000fffe03f */
[----:B------:R-:W-:Y:S01]  /*dfe0*/  VIADD R28, R2, UR39 ;  /* 0x00000027021c7c36 */ /* 0x000fe20008000000 */
[----:B------:R-:W-:Y:S01]  /*dff0*/  USHF.R.S32.HI UR4, URZ, 0x1f, UR8 ;  /* 0x0000001f3f047899 */ /* 0x000fe20008011408 */
[----:B------:R-:W-:Y:S01]  /*e000*/  @!PT LDS RZ, [RZ] ;  /* 0x00000000fffff984 */ /* 0x000fe20000000800 */
[----:B------:R-:W-:Y:S01]  /*e010*/  @!PT LDS RZ, [RZ] ;  /* 0x00000000fffff984 */ /* 0x000fe20000000800 */
[----:B------:R-:W-:Y:S01]  /*e020*/  @!PT LDS RZ, [RZ] ;  /* 0x00000000fffff984 */ /* 0x000fe20000000800 */
[----:B------:R-:W-:Y:S01]  /*e030*/  @!PT LDS RZ, [RZ] ;  /* 0x00000000fffff984 */ /* 0x000fe20000000800 */
[----:B------:R0:W-:Y:S06]  /*e040*/  MEMBAR.ALL.CTA ;  /* 0x0000000000007992 */ /* 0x0001ec0000008000 */
[----:B0-----:R-:W0:Y:S01]  /*e050*/  FENCE.VIEW.ASYNC.S ;  /* 0x00000000000073c6 */ /* 0x001e220000000000 */
[----:B------:R-:W-:Y:S01]  /*e060*/  UIMAD.WIDE.U32 UR10, UR37, UR12, UR10 ;  /* 0x0000000c250a72a5 */ /* 0x000fe2000f8e000a */
[----:B------:R-:W-:Y:S01]  /*e070*/  IMAD.MOV.U32 R21, RZ, RZ, R28 ;  /* 0x000000ffff157224 */ /* 0x000fe200078e001c */
[----:B------:R-:W-:Y:S01]  /*e080*/  SHF.R.S32.HI R35, RZ, 0x1f, R19 ;  /* 0x0000001fff237819 */ /* 0x000fe20000011413 */
[----:B------:R-:W-:Y:S01]  /*e090*/  VIADD R0, R0, 0x16820 ;  /* 0x0001682000007836 */ /* 0x000fe20000000000 */
[----:B------:R-:W-:-:S03]  /*e0a0*/  UIMAD UR11, UR37, UR13, UR11 ;  /* 0x0000000d250b72a4 */ /* 0x000fc6000f8e020b */
[----:B------:R-:W-:Y:S01]  /*e0b0*/  ULDC.64 UR12, c[0x0][0xaf0] ;  /* 0x0002bc00000c7ab9 */ /* 0x000fe20000000a00 */
[----:B------:R-:W-:Y:S01]  /*e0c0*/  PRMT R0, RZ, 0x654, R0 ;  /* 0x00000654ff007816 */ /* 0x000fe20000000000 */
[----:B------:R-:W-:Y:S01]  /*e0d0*/  UIMAD UR4, UR4, UR12, URZ ;  /* 0x0000000c040472a4 */ /* 0x000fe2000f8e023f */
[----:B-1----:R-:W-:-:S03]  /*e0e0*/  @P1 IMAD.HI.U32 R2, R28, R3, RZ ;  /* 0x000000031c021227 */ /* 0x002fc600078e00ff */
[----:B------:R-:W-:Y:S02]  /*e0f0*/  UIMAD UR4, UR8, UR13, UR4 ;  /* 0x0000000d080472a4 */ /* 0x000fe4000f8e0204 */
[----:B------:R-:W-:Y:S01]  /*e100*/  UIMAD.WIDE.U32 UR8, UR8, UR12, UR10 ;  /* 0x0000000c080872a5 */ /* 0x000fe2000f8e000a */
[----:B------:R-:W-:Y:S02]  /*e110*/  @P1 SHF.R.U32.HI R21, RZ, R29, R2 ;  /* 0x0000001dff151219 */ /* 0x000fe40000011602 */
[----:B------:R-:W-:Y:S01]  /*e120*/  ULDC.64 UR10, c[0x0][0xae0] ;  /* 0x0002b800000a7ab9 */ /* 0x000fe20000000a00 */
[----:B------:R-:W-:Y:S01]  /*e130*/  UIADD3 UR4, UR9, UR4, URZ ;  /* 0x0000000409047290 */ /* 0x000fe2000fffe03f */
[--C-:B------:R-:W-:Y:S01]  /*e140*/  SHF.R.S32.HI R20, RZ, 0x1f, R21.reuse ;  /* 0x0000001fff147819 */ /* 0x100fe20000011415 */
[----:B------:R-:W-:Y:S01]  /*e150*/  IMAD.MOV R29, RZ, RZ, -R21 ;  /* 0x000000ffff1d7224 */ /* 0x000fe200078e0a15 */
[----:B0-----:R0:W-:Y:S01]  /*e160*/  SYNCS.ARRIVE.TRANS64.RED.A1T0 RZ, [R0+URZ], RZ ;  /* 0x000000ff00ff79a7 */ /* 0x0011e2000810043f */
[----:B------:R-:W-:-:S02]  /*e170*/  IMAD.U32 R3, RZ, RZ, UR9 ;  /* 0x00000009ff037e24 */ /* 0x000fc4000f8e00ff */
[----:B------:R-:W-:Y:S02]  /*e180*/  IMAD R20, R20, UR10, RZ ;  /* 0x0000000a14147c24 */ /* 0x000fe4000f8e02ff */
[----:B------:R-:W-:Y:S02]  /*e190*/  IMAD R29, R32, R29, R28 ;  /* 0x0000001d201d7224 */ /* 0x000fe400078e021c */
[----:B------:R-:W-:Y:S01]  /*e1a0*/  IMAD.U32 R2, RZ, RZ, UR8 ;  /* 0x00000008ff027e24 */ /* 0x000fe2000f8e00ff */
[----:B------:R-:W-:Y:S01]  /*e1b0*/  ULDC.64 UR8, c[0x0][0xad8] ;  /* 0x0002b60000087ab9 */ /* 0x000fe20000000a00 */
[----:B------:R-:W-:Y:S01]  /*e1c0*/  IMAD.U32 R3, RZ, RZ, UR4 ;  /* 0x00000004ff037e24 */ /* 0x000fe2000f8e00ff */
[----:B------:R-:W-:Y:S01]  /*e1d0*/  ULDC UR4, c[0x0][0xac8] ;  /* 0x0002b20000047ab9 */ /* 0x000fe20000000800 */
[C---:B------:R-:W-:Y:S01]  /*e1e0*/  IMAD R31, R21.reuse, UR11, R20 ;  /* 0x0000000b151f7c24 */ /* 0x040fe2000f8e0214 */
[----:B------:R-:W-:Y:S01]  /*e1f0*/  SHF.R.S32.HI R20, RZ, 0x1f, R29 ;  /* 0x0000001fff147819 */ /* 0x000fe2000001141d */
[----:B------:R-:W-:-:S04]  /*e200*/  IMAD.WIDE.U32 R2, R21, UR10, R2 ;  /* 0x0000000a15027c25 */ /* 0x000fc8000f8e0002 */
[----:B------:R-:W-:Y:S02]  /*e210*/  IMAD.IADD R3, R3, 0x1, R31 ;  /* 0x0000000103037824 */ /* 0x000fe400078e021f */
[----:B------:R-:W-:Y:S02]  /*e220*/  IMAD R20, R20, UR8, RZ ;  /* 0x0000000814147c24 */ /* 0x000fe4000f8e02ff */
[----:B------:R-:W-:-:S04]  /*e230*/  IMAD.WIDE.U32 R2, R29, UR8, R2 ;  /* 0x000000081d027c25 */ /* 0x000fc8000f8e0002 */
[----:B------:R-:W-:Y:S01]  /*e240*/  IMAD R21, R29, UR9, R20 ;  /* 0x000000091d157c24 */ /* 0x000fe2000f8e0214 */
[----:B------:R-:W-:Y:S01]  /*e250*/  ULDC.64 UR8, c[0x0][0xa80] ;  /* 0x0002a00000087ab9 */ /* 0x000fe20000000a00 */
[----:B------:R-:W-:Y:S01]  /*e260*/  VIADD R31, R157, UR39 ;  /* 0x000000279d1f7c36 */ /* 0x000fe20008000000 */
[C---:B------:R-:W-:Y:S01]  /*e270*/  LEA R32, P0, R2.reuse, UR8, 0x1 ;  /* 0x0000000802207c11 */ /* 0x040fe2000f8008ff */
[----:B------:R-:W-:Y:S02]  /*e280*/  IMAD.IADD R3, R3, 0x1, R21 ;  /* 0x0000000103037824 */ /* 0x000fe400078e0215 */
[C---:B------:R-:W-:Y:S02]  /*e290*/  VIADD R21, R31.reuse, 0x60 ;  /* 0x000000601f157836 */ /* 0x040fe40000000000 */
[----:B------:R-:W1:Y:S01]  /*e2a0*/  SHFL.IDX PT, R20, R32, 0x1, 0x181f ;  /* 0x00381f0020147f89 */ /* 0x000e6200000e0000 */
[----:B------:R-:W-:Y:S01]  /*e2b0*/  LEA.HI.X R33, R2, UR9, R3, 0x1, P0 ;  /* 0x0000000902217c11 */ /* 0x000fe200080f0c03 */
[----:B------:R-:W-:Y:S01]  /*e2c0*/  VIADD R3, R31, 0x30 ;  /* 0x000000301f037836 */ /* 0x000fe20000000000 */
[----:B------:R-:W-:Y:S01]  /*e2d0*/  ISETP.GE.AND P0, PT, R19, UR4, PT ;  /* 0x0000000413007c0c */ /* 0x000fe2000bf06270 */
[----:B------:R-:W0:Y:S03]  /*e2e0*/  SHFL.IDX PT, R2, R32, RZ, 0x181f ;  /* 0x00181fff20027589 */ /* 0x000e2600000e0000 */
[-C--:B------:R-:W-:Y:S01]  /*e2f0*/  ISETP.GE.OR P1, PT, R31, R30.reuse, P0 ;  /* 0x0000001e1f00720c */ /* 0x080fe20000726670 */
[----:B------:R-:W0:Y:S01]  /*e300*/  SHFL.IDX PT, R28, R32, 0x2, 0x181f ;  /* 0x00581f00201c7f89 */ /* 0x000e2200000e0000 */
[-C--:B------:R-:W-:Y:S01]  /*e310*/  ISETP.GE.OR P2, PT, R3, R30.reuse, P0 ;  /* 0x0000001e0300720c */ /* 0x080fe20000746670 */
[----:B------:R-:W-:Y:S01]  /*e320*/  VIADD R31, R31, 0x90 ;  /* 0x000000901f1f7836 */ /* 0x000fe20000000000 */
[-C--:B------:R-:W-:Y:S01]  /*e330*/  ISETP.GE.OR P3, PT, R21, R30.reuse, P0 ;  /* 0x0000001e1500720c */ /* 0x080fe20000766670 */
[----:B------:R-:W0:Y:S03]  /*e340*/  SHFL.IDX PT, R34, R33, RZ, 0x181f ;  /* 0x00181fff21227589 */ /* 0x000e2600000e0000 */
[----:B------:R-:W-:Y:S01]  /*e350*/  ISETP.GE.OR P0, PT, R31, R30, P0 ;  /* 0x0000001e1f00720c */ /* 0x000fe20000706670 */
[----:B------:R-:W0:Y:S04]  /*e360*/  SHFL.IDX PT, R36, R33, 0x1, 0x181f ;  /* 0x00381f0021247f89 */ /* 0x000e2800000e0000 */
[----:B------:R-:W0:Y:S02]  /*e370*/  SHFL.IDX PT, R38, R33, 0x2, 0x181f ;  /* 0x00581f0021267f89 */ /* 0x000e2400000e0000 */
[----:B-1----:R-:W-:-:S02]  /*e380*/  @!P2 LEA R20, P5, R19, R20, 0x1 ;  /* 0x000000141314a211 */ /* 0x002fc400078a08ff */
[----:B------:R-:W1:Y:S01]  /*e390*/  SHFL.IDX PT, R32, R32, 0x3, 0x181f ;  /* 0x00781f0020207f89 */ /* 0x000e6200000e0000 */
[----:B0-----:R-:W-:-:S03]  /*e3a0*/  @!P1 LEA R2, P4, R19, R2, 0x1 ;  /* 0x0000000213029211 */ /* 0x001fc600078808ff */
[----:B------:R0:W0:Y:S01]  /*e3b0*/  SHFL.IDX PT, R0, R33, 0x3, 0x181f ;  /* 0x00781f0021007f89 */ /* 0x00002200000e0000 */
[C---:B------:R-:W-:Y:S02]  /*e3c0*/  @!P3 LEA R28, P6, R19.reuse, R28, 0x1 ;  /* 0x0000001c131cb211 */ /* 0x040fe400078c08ff */
[C-C-:B------:R-:W-:Y:S02]  /*e3d0*/  @!P1 LEA.HI.X R3, R19.reuse, R34, R35.reuse, 0x1, P4 ;  /* 0x0000002213039211 */ /* 0x140fe400020f0c23 */
[C-C-:B------:R-:W-:Y:S02]  /*e3e0*/  @!P2 LEA.HI.X R21, R19.reuse, R36, R35.reuse, 0x1, P5 ;  /* 0x000000241315a211 */ /* 0x140fe400028f0c23 */
[----:B------:R-:W-:Y:S01]  /*e3f0*/  @!P3 LEA.HI.X R29, R19, R38, R35, 0x1, P6 ;  /* 0x00000026131db211 */ /* 0x000fe200030f0c23 */
[----:B--2---:R2:W-:Y:S04]  /*e400*/  @!P1 ST.E.128 desc[UR52][R2.64], R4 ;  /* 0x0000000402009985 */ /* 0x0045e8000c101d34 */
[----:B---3--:R2:W-:Y:S04]  /*e410*/  @!P2 ST.E.128 desc[UR52][R20.64], R8 ;  /* 0x000000081400a985 */ /* 0x0085e8000c101d34 */
[----:B----4-:R2:W-:Y:S01]  /*e420*/  @!P3 ST.E.128 desc[UR52][R28.64], R12 ;  /* 0x0000000c1c00b985 */ /* 0x0105e2000c101d34 */
[----:B01----:R-:W-:Y:S05]  /*e430*/  @P0 BRA `(.L_x_13258) ;  /* 0x0000001000c00947 */ /* 0x003fea0003800000 */
[----:B--2---:R-:W-:-:S04]  /*e440*/  LEA R2, P0, R19, R32, 0x1 ;  /* 0x0000002013027211 */ /* 0x004fc800078008ff */
[----:B------:R-:W-:-:S05]  /*e450*/  LEA.HI.X R3, R19, R0, R35, 0x1, P0 ;  /* 0x0000000013037211 */ /* 0x000fca00000f0c23 */
[----:B-----5:R0:W-:Y:S01]  /*e460*/  ST.E.128 desc[UR52][R2.64], R24 ;  /* 0x0000001802007985 */ /* 0x0201e2000c101d34 */
[----:B------:R-:W-:Y:S05]  /*e470*/  BRA `(.L_x_13258) ;  /* 0x0000001000b07947 */ /* 0x000fea0003800000 */
.L_x_13257:
        /* <DEDUP_REMOVED lines=11> */
[----:B------:R-:W-:Y:S01]  /*e530*/  SHF.R.S32.HI R20, RZ, 0x1f, R22 ;  /* 0x0000001fff147819 */ /* 0x000fe20000011416 */
[----:B------:R-:W-:Y:S01]  /*e540*/  ULDC.64 UR12, c[0x0][0xb38] ;  /* 0x0002ce00000c7ab9 */ /* 0x000fe20000000a00 */
[----:B------:R-:W-:Y:S01]  /*e550*/  SHF.R.S32.HI R24, RZ, 0x1f, R23 ;  /* 0x0000001fff187819 */ /* 0x000fe20000011417 */
        /* <DEDUP_REMOVED lines=49> */
[-C--:B-1----:R-:W-:Y:S02]  /*e870*/  @!P0 LEA R4, P2, R16, R21.reuse, 0x2 ;  /* 0x0000001510048211 */ /* 0x082fe400078410ff */
[----:B0-----:R-:W-:Y:S02]  /*e880*/  @!P1 LEA R6, P4, R156, R21, 0x2 ;  /* 0x000000159c069211 */ /* 0x001fe400078810ff */
[-C--:B--2---:R-:W-:Y:S02]  /*e890*/  @!P0 LEA.HI.X R5, R16, R13.reuse, R33, 0x2, P2 ;  /* 0x0000000d10058211 */ /* 0x084fe400010f1421 */
[----:B------:R-:W-:Y:S02]  /*e8a0*/  @!P1 LEA.HI.X R7, R156, R13, R31, 0x2, P4 ;  /* 0x0000000d9c079211 */ /* 0x000fe400020f141f */
[----:B------:R-:W-:Y:S01]  /*e8b0*/  ISETP.GE.AND P2, PT, R153, UR4, PT ;  /* 0x0000000499007c0c */ /* 0x000fe2000bf46270 */
[----:B------:R0:W-:Y:S01]  /*e8c0*/  @!P0 ST.E.64 desc[UR52][R4.64], R2 ;  /* 0x0000000204008985 */ /* 0x0001e2000c101b34 */
[----:B------:R-:W-:-:S02]  /*e8d0*/  @!P5 LEA R8, P4, R155, R21, 0x2 ;  /* 0x000000159b08d211 */ /* 0x000fc400078810ff */
[----:B------:R-:W-:Y:S01]  /*e8e0*/  ISETP.GE.AND P0, PT, R23, UR4, PT ;  /* 0x0000000417007c0c */ /* 0x000fe2000bf06270 */
[----:B------:R1:W-:Y:S01]  /*e8f0*/  @!P1 ST.E.64 desc[UR52][R6.64], R92 ;  /* 0x0000005c06009985 */ /* 0x0003e2000c101b34 */
[----:B------:R-:W-:Y:S02]  /*e900*/  ISETP.GE.AND P1, PT, R152, UR4, PT ;  /* 0x0000000498007c0c */ /* 0x000fe4000bf26270 */
[----:B------:R-:W-:Y:S02]  /*e910*/  @!P5 LEA.HI.X R9, R155, R13, R29, 0x2, P4 ;  /* 0x0000000d9b09d211 */ /* 0x000fe400020f141d */
[----:B------:R-:W-:Y:S02]  /*e920*/  ISETP.GE.AND P4, PT, R22, UR4, PT ;  /* 0x0000000416007c0c */ /* 0x000fe4000bf86270 */
[-C--:B------:R-:W-:Y:S01]  /*e930*/  @!P3 LEA R10, P6, R154, R21.reuse, 0x2 ;  /* 0x000000159a0ab211 */ /* 0x080fe200078c10ff */
[----:B------:R3:W-:Y:S01]  /*e940*/  @!P5 ST.E.64 desc[UR52][R8.64], R96 ;  /* 0x000000600800d985 */ /* 0x0007e2000c101b34 */
[----:B0-----:R-:W-:-:S02]  /*e950*/  @!P2 LEA R2, P5, R153, R21, 0x2 ;  /* 0x000000159902a211 */ /* 0x001fc400078a10ff */
[----:B------:R-:W-:-:S03]  /*e960*/  @!P3 LEA.HI.X R11, R154, R13, R28, 0x2, P6 ;  /* 0x0000000d9a0bb211 */ /* 0x000fc600030f141c */
[----:B------:R-:W-:Y:S02]  /*e970*/  @!P1 LEA R4, P6, R152, R21, 0x2 ;  /* 0x0000001598049211 */ /* 0x000fe400078c10ff */
[----:B------:R-:W-:Y:S01]  /*e980*/  @!P2 LEA.HI.X R3, R153, R13, R27, 0x2, P5 ;  /* 0x0000000d9903a211 */ /* 0x000fe200028f141b */
[----:B------:R3:W-:Y:S01]  /*e990*/  @!P3 ST.E.64 desc[UR52][R10.64], R100 ;  /* 0x000000640a00b985 */ /* 0x0007e2000c101b34 */
[CC--:B-1----:R-:W-:Y:S02]  /*e9a0*/  @!P0 LEA R6, P3, R23.reuse, R21.reuse, 0x2 ;  /* 0x0000001517068211 */ /* 0x0c2fe400078610ff */
        /* <DEDUP_REMOVED lines=8> */
.L_x_13260:
[----:B------:R-:W-:Y:S05]  /*ea30*/  BSYNC B1 ;  /* 0x0000000000017941 */ /* 0x000fea0003800000 */
.L_x_13259:
[----:B------:R-:W-:Y:S01]  /*ea40*/  ISETP.GE.AND P0, PT, R15, R30, PT ;  /* 0x0000001e0f00720c */ /* 0x000fe20003f06270 */
[----:B-1----:R1:W4:Y:S04]  /*ea50*/  SHFL.IDX PT, R21, R14, 0x1, 0x1c1f ;  /* 0x003c1f000e157f89 */ /* 0x00232800000e0000 */
[----:B------:R1:W0:Y:S08]  /*ea60*/  SHFL.IDX PT, R25, R0, 0x1, 0x1c1f ;  /* 0x003c1f0000197f89 */ /* 0x00023000000e0000 */
[----:B-1----:R-:W-:Y:S05]  /*ea70*/  @P0 BRA `(.L_x_13258) ;  /* 0x0000000c00300947 */ /* 0x002fea0003800000 */
[----:B------:R-:W-:Y:S02]  /*ea80*/  ULDC UR4, c[0x0][0xac8] ;  /* 0x0002b20000047ab9 */ /* 0x000fe40000000800 */
[----:B------:R-:W-:Y:S02]  /*ea90*/  ISETP.GE.AND P1, PT, R16, UR4, PT ;  /* 0x0000000410007c0c */ /* 0x000fe4000bf26270 */
[----:B------:R-:W-:Y:S02]  /*eaa0*/  ISETP.GE.AND P5, PT, R156, UR4, PT ;  /* 0x000000049c007c0c */ /* 0x000fe4000bfa6270 */
[----:B------:R-:W-:Y:S02]  /*eab0*/  ISETP.GE.AND P3, PT, R155, UR4, PT ;  /* 0x000000049b007c0c */ /* 0x000fe4000bf66270 */
[----:B------:R-:W-:-:S07]  /*eac0*/  ISETP.GE.AND P2, PT, R154, UR4, PT ;  /* 0x000000049a007c0c */ /* 0x000fce000bf46270 */
[-C--:B0--3--:R-:W-:Y:S02]  /*ead0*/  @!P1 LEA R2, P0, R16, R25.reuse, 0x2 ;  /* 0x0000001910029211 */ /* 0x089fe400078010ff */
[----:B------:R-:W-:Y:S02]  /*eae0*/  @!P5 LEA R4, P4, R156, R25, 0x2 ;  /* 0x000000199c04d211 */ /* 0x000fe400078810ff */
[-C--:B----4-:R-:W-:Y:S02]  /*eaf0*/  @!P1 LEA.HI.X R3, R16, R21.reuse, R33, 0x2, P0 ;  /* 0x0000001510039211 */ /* 0x090fe400000f1421 */
[----:B------:R-:W-:Y:S02]  /*eb00*/  ISETP.GE.AND P0, PT, R152, UR4, PT ;  /* 0x0000000498007c0c */ /* 0x000fe4000bf06270 */
[----:B------:R-:W-:Y:S01]  /*eb10*/  @!P5 LEA.HI.X R5, R156, R21, R31, 0x2, P4 ;  /* 0x000000159c05d211 */ /* 0x000fe200020f141f */
[----:B------:R0:W-:Y:S01]  /*eb20*/  @!P1 ST.E.64 desc[UR52][R2.64], R90 ;  /* 0x0000005a02009985 */ /* 0x0001e2000c101b34 */
[----:B------:R-:W-:-:S02]  /*eb30*/  ISETP.GE.AND P1, PT, R153, UR4, PT ;  /* 0x0000000499007c0c */ /* 0x000fc4000bf26270 */
[----:B------:R-:W-:Y:S01]  /*eb40*/  ISETP.GE.AND P4, PT, R23, UR4, PT ;  /* 0x0000000417007c0c */ /* 0x000fe2000bf86270 */
[----:B------:R1:W-:Y:S01]  /*eb50*/  @!P5 ST.E.64 desc[UR52][R4.64], R94 ;  /* 0x0000005e0400d985 */ /* 0x0003e2000c101b34 */
[CC--:B------:R-:W-:Y:S02]  /*eb60*/  @!P3 LEA R6, P6, R155.reuse, R25.reuse, 0x2 ;  /* 0x000000199b06b211 */ /* 0x0c0fe400078c10ff */
[C---:B------:R-:W-:Y:S02]  /*eb70*/  @!P2 LEA R8, P5, R154.reuse, R25, 0x2 ;  /* 0x000000199a08a211 */ /* 0x040fe400078a10ff */
[-C--:B------:R-:W-:Y:S02]  /*eb80*/  @!P3 LEA.HI.X R7, R155, R21.reuse, R29, 0x2, P6 ;  /* 0x000000159b07b211 */ /* 0x080fe400030f141d */
[----:B------:R-:W-:-:S03]  /*eb90*/  @!P2 LEA.HI.X R9, R154, R21, R28, 0x2, P5 ;  /* 0x000000159a09a211 */ /* 0x000fc600028f141c */
[----:B------:R1:W-:Y:S01]  /*eba0*/  @!P3 ST.E.64 desc[UR52][R6.64], R98 ;  /* 0x000000620600b985 */ /* 0x0003e2000c101b34 */
[-C--:B0-----:R-:W-:Y:S02]  /*ebb0*/  @!P1 LEA R2, P6, R153, R25.reuse, 0x2 ;  /* 0x0000001999029211 */ /* 0x081fe400078c10ff */
[CC--:B------:R-:W-:Y:S01]  /*ebc0*/  @!P0 LEA R10, P3, R152.reuse, R25.reuse, 0x2 ;  /* 0x00000019980a8211 */ /* 0x0c0fe200078610ff */
[----:B------:R1:W-:Y:S01]  /*ebd0*/  @!P2 ST.E.64 desc[UR52][R8.64], R102 ;  /* 0x000000660800a985 */ /* 0x0003e2000c101b34 */
[----:B------:R-:W-:Y:S02]  /*ebe0*/  @!P4 LEA R12, P5, R23, R25, 0x2 ;  /* 0x00000019170cc211 */ /* 0x000fe400078a10ff */
[-C--:B------:R-:W-:Y:S02]  /*ebf0*/  @!P1 LEA.HI.X R3, R153, R21.reuse, R27, 0x2, P6 ;  /* 0x0000001599039211 */ /* 0x080fe400030f141b */
[-C--:B------:R-:W-:Y:S02]  /*ec00*/  @!P0 LEA.HI.X R11, R152, R21.reuse, R26, 0x2, P3 ;  /* 0x00000015980b8211 */ /* 0x080fe400018f141a */
[----:B--2---:R-:W-:Y:S01]  /*ec10*/  @!P4 LEA.HI.X R13, R23, R21, R24, 0x2, P5 ;  /* 0x00000015170dc211 */ /* 0x004fe200028f1418 */
[----:B------:R1:W-:Y:S04]  /*ec20*/  @!P1 ST.E.64 desc[UR52][R2.64], R106 ;  /* 0x0000006a02009985 */ /* 0x0003e8000c101b34 */
[----:B------:R1:W-:Y:S01]  /*ec30*/  @!P0 ST.E.64 desc[UR52][R10.64], R110 ;  /* 0x0000006e0a008985 */ /* 0x0003e2000c101b34 */
[----:B------:R-:W-:-:S03]  /*ec40*/  ISETP.GE.AND P0, PT, R22, UR4, PT ;  /* 0x0000000416007c0c */ /* 0x000fc6000bf06270 */
[----:B------:R1:W-:Y:S10]  /*ec50*/  @!P4 ST.E.64 desc[UR52][R12.64], R114 ;  /* 0x000000720c00c985 */ /* 0x0003f4000c101b34 */
[----:B------:R-:W-:Y:S05]  /*ec60*/  @P0 BRA `(.L_x_13258) ;  /* 0x0000000800b40947 */ /* 0x000fea0003800000 */
[----:B-1----:R-:W-:-:S04]  /*ec70*/  LEA R2, P0, R22, R25, 0x2 ;  /* 0x0000001916027211 */ /* 0x002fc800078010ff */
[----:B------:R-:W-:-:S05]  /*ec80*/  LEA.HI.X R3, R22, R21, R20, 0x2, P0 ;  /* 0x0000001516037211 */ /* 0x000fca00000f1414 */
[----:B------:R0:W-:Y:S01]  /*ec90*/  ST.E.64 desc[UR52][R2.64], R118 ;  /* 0x0000007602007985 */ /* 0x0001e2000c101b34 */
[----:B------:R-:W-:Y:S05]  /*eca0*/  BRA `(.L_x_13258) ;  /* 0x0000000800a47947 */ /* 0x000fea0003800000 */
.L_x_13255:
        /* <DEDUP_REMOVED lines=32> */
.L_x_13261:
        /* <DEDUP_REMOVED lines=59> */
.L_x_13263:
[----:B------:R-:W-:Y:S05]  /*f260*/  BSYNC B1 ;  /* 0x0000000000017941 */ /* 0x000fea0003800000 */
.L_x_13262:
[----:B------:R-:W-:-:S06]  /*f270*/  UISETP.GT.AND UP0, UPT, UR42, 0x1, UPT ;  /* 0x000000012a00788c */ /* 0x000fcc000bf04270 */
[----:B------:R-:W-:-:S13]  /*f280*/  PLOP3.LUT P0, PT, PT, PT, UP0, 0x80, 0x0 ;  /* 0x000000000000781c */ /* 0x000fda0003f0f008 */
[----:B------:R-:W-:Y:S05]  /*f290*/  @P0 BRA `(.L_x_13258) ;  /* 0x0000000400280947 */ /* 0x000fea0003800000 */
[----:B------:R-:W1:Y:S01]  /*f2a0*/  LDC R11, c[0x0][0xbe8] ;  /* 0x0002fa00ff0b7b82 */ /* 0x000e620000000800 */
[----:B------:R-:W-:Y:S01]  /*f2b0*/  ULDC.64 UR14, c[0x0][0xaa0] ;  /* 0x0002a800000e7ab9 */ /* 0x000fe20000000a00 */
[----:B------:R-:W-:Y:S01]  /*f2c0*/  IMAD R2, R18, 0x30, R157 ;  /* 0x0000003012027824 */ /* 0x000fe200078e029d */
[----:B------:R-:W-:Y:S01]  /*f2d0*/  UIMAD UR10, UR21, UR14, URZ ;  /* 0x0000000e150a72a4 */ /* 0x000fe2000f8e023f */
[----:B------:R-:W-:Y:S01]  /*f2e0*/  VIADD R30, R157, UR39 ;  /* 0x000000279d1e7c36 */ /* 0x000fe20008000000 */
[----:B------:R-:W-:Y:S01]  /*f2f0*/  UIMAD.WIDE.U32 UR8, UR4, UR14, URZ ;  /* 0x0000000e040872a5 */ /* 0x000fe2000f8e003f */
[----:B0-----:R-:W-:Y:S01]  /*f300*/  VIADD R4, R2, UR39 ;  /* 0x0000002702047c36 */ /* 0x001fe20008000000 */
[----:B------:R-:W-:Y:S01]  /*f310*/  UIMAD UR10, UR4, UR15, UR10 ;  /* 0x0000000f040a72a4 */ /* 0x000fe2000f8e020a */
[----:B------:R-:W-:Y:S02]  /*f320*/  SHF.R.S32.HI R13, RZ, 0x1f, R19 ;  /* 0x0000001fff0d7819 */ /* 0x000fe40000011413 */
[----:B------:R-:W-:Y:S01]  /*f330*/  IMAD.MOV.U32 R5, RZ, RZ, R4 ;  /* 0x000000ffff057224 */ /* 0x000fe200078e0004 */
        /* <DEDUP_REMOVED lines=16> */
[----:B------:R-:W-:Y:S01]  /*f440*/  ULDC UR4, c[0x0][0xac8] ;  /* 0x0002b20000047ab9 */ /* 0x000fe20000000800 */
        /* <DEDUP_REMOVED lines=14> */
[----:B------:R-:W-:-:S03]  /*f530*/  ULDC.64 UR8, c[0x0][0xa80] ;  /* 0x0002a00000087ab9 */ /* 0x000fc60000000a00 */
[----:B------:R-:W-:Y:S01]  /*f540*/  IMAD.IADD R3, R3, 0x1, R5 ;  /* 0x0000000103037824 */ /* 0x000fe200078e0205 */
[----:B------:R-:W-:Y:S01]  /*f550*/  LEA R4, P0, R2, UR8, 0x1 ;  /* 0x0000000802047c11 */ /* 0x000fe2000f8008ff */
[----:B-----5:R-:W-:Y:S02]  /*f560*/  IMAD R11, R0, R11, RZ ;  /* 0x0000000b000b7224 */ /* 0x020fe400078e02ff */
[----:B------:R-:W-:Y:S01]  /*f570*/  VIADD R0, R30, 0x30 ;  /* 0x000000301e007836 */ /* 0x000fe20000000000 */
[----:B------:R-:W-:Y:S01]  /*f580*/  LEA.HI.X R8, R2, UR9, R3, 0x1, P0 ;  /* 0x0000000902087c11 */ /* 0x000fe200080f0c03 */
[----:B------:R-:W0:Y:S01]  /*f590*/  SHFL.IDX PT, R6, R4, RZ, 0x181f ;  /* 0x00181fff04067589 */ /* 0x000e2200000e0000 */
[----:B------:R-:W-:Y:S01]  /*f5a0*/  ISETP.GE.AND P0, PT, R19, UR4, PT ;  /* 0x0000000413007c0c */ /* 0x000fe2000bf06270 */
[C---:B------:R-:W-:Y:S02]  /*f5b0*/  VIADD R2, R30.reuse, 0x60 ;  /* 0x000000601e027836 */ /* 0x040fe40000000000 */
[----:B------:R-:W1:Y:S01]  /*f5c0*/  SHFL.IDX PT, R14, R4, 0x1, 0x181f ;  /* 0x00381f00040e7f89 */ /* 0x000e6200000e0000 */
[CC--:B------:R-:W-:Y:S01]  /*f5d0*/  ISETP.GE.OR P3, PT, R30.reuse, R11.reuse, P0 ;  /* 0x0000000b1e00720c */ /* 0x0c0fe20000766670 */
[----:B------:R-:W-:Y:S01]  /*f5e0*/  VIADD R3, R30, 0x90 ;  /* 0x000000901e037836 */ /* 0x000fe20000000000 */
[-C--:B------:R-:W-:Y:S01]  /*f5f0*/  ISETP.GE.OR P2, PT, R0, R11.reuse, P0 ;  /* 0x0000000b0000720c */ /* 0x080fe20000746670 */
[----:B------:R-:W2:Y:S01]  /*f600*/  SHFL.IDX PT, R24, R4, 0x2, 0x181f ;  /* 0x00581f0004187f89 */ /* 0x000ea200000e0000 */
[----:B------:R-:W-:-:S02]  /*f610*/  ISETP.GE.OR P1, PT, R2, R11, P0 ;  /* 0x0000000b0200720c */ /* 0x000fc40000726670 */
[----:B------:R-:W-:Y:S01]  /*f620*/  ISETP.GE.OR P0, PT, R3, R11, P0 ;  /* 0x0000000b0300720c */ /* 0x000fe20000706670 */
[----:B------:R-:W3:Y:S04]  /*f630*/  SHFL.IDX PT, R10, R8, RZ, 0x181f ;  /* 0x00181fff080a7589 */ /* 0x000ee800000e0000 */
[----:B------:R1:W4:Y:S04]  /*f640*/  SHFL.IDX PT, R28, R4, 0x3, 0x181f ;  /* 0x00781f00041c7f89 */ /* 0x00032800000e0000 */
[----:B------:R-:W4:Y:S04]  /*f650*/  SHFL.IDX PT, R12, R8, 0x1, 0x181f ;  /* 0x00381f00080c7f89 */ /* 0x000f2800000e0000 */
[----:B------:R-:W4:Y:S01]  /*f660*/  SHFL.IDX PT, R20, R8, 0x2, 0x181f ;  /* 0x00581f0008147f89 */ /* 0x000f2200000e0000 */
[----:B0-----:R-:W-:-:S03]  /*f670*/  @!P3 LEA R2, P6, R19, R6, 0x1 ;  /* 0x000000061302b211 */ /* 0x001fc600078c08ff */
[----:B------:R4:W0:Y:S01]  /*f680*/  SHFL.IDX PT, R26, R8, 0x3, 0x181f ;  /* 0x00781f00081a7f89 */ /* 0x00082200000e0000 */
[C---:B-1----:R-:W-:Y:S02]  /*f690*/  @!P2 LEA R4, P5, R19.reuse, R14, 0x1 ;  /* 0x0000000e1304a211 */ /* 0x042fe400078a08ff */
[C---:B--2---:R-:W-:Y:S02]  /*f6a0*/  @!P1 LEA R6, P4, R19.reuse, R24, 0x1 ;  /* 0x0000001813069211 */ /* 0x044fe400078808ff */
[C---:B---3--:R-:W-:Y:S02]  /*f6b0*/  @!P3 LEA.HI.X R3, R19.reuse, R10, R13, 0x1, P6 ;  /* 0x0000000a1303b211 */ /* 0x048fe400030f0c0d */
[----:B----4-:R-:W-:-:S03]  /*f6c0*/  @!P0 LEA R8, P6, R19, R28, 0x1 ;  /* 0x0000001c13088211 */ /* 0x010fc600078c08ff */
[----:B------:R1:W-:Y:S01]  /*f6d0*/  @!P3 ST.E.128 desc[UR52][R2.64], RZ ;  /* 0x000000ff0200b985 */ /* 0x0003e2000c101d34 */
[C-C-:B------:R-:W-:Y:S02]  /*f6e0*/  @!P2 LEA.HI.X R5, R19.reuse, R12, R13.reuse, 0x1, P5 ;  /* 0x0000000c1305a211 */ /* 0x140fe400028f0c0d */
[----:B------:R-:W-:-:S03]  /*f6f0*/  @!P1 LEA.HI.X R7, R19, R20, R13, 0x1, P4 ;  /* 0x0000001413079211 */ /* 0x000fc600020f0c0d */
[----:B------:R1:W-:Y:S01]  /*f700*/  @!P2 ST.E.128 desc[UR52][R4.64], RZ ;  /* 0x000000ff0400a985 */ /* 0x0003e2000c101d34 */
[----:B0-----:R-:W-:-:S03]  /*f710*/  @!P0 LEA.HI.X R9, R19, R26, R13, 0x1, P6 ;  /* 0x0000001a13098211 */ /* 0x001fc600030f0c0d */
[----:B------:R1:W-:Y:S04]  /*f720*/  @!P1 ST.E.128 desc[UR52][R6.64], RZ ;  /* 0x000000ff06009985 */ /* 0x0003e8000c101d34 */
[----:B------:R1:W-:Y:S02]  /*f730*/  @!P0 ST.E.128 desc[UR52][R8.64], RZ ;  /* 0x000000ff08008985 */ /* 0x0003e4000c101d34 */
.L_x_13258:
[----:B------:R-:W-:Y:S05]  /*f740*/  BSYNC B0 ;  /* 0x0000000000007941 */ /* 0x000fea0003800000 */
.L_x_13254:
[----:B------:R-:W-:Y:S02]  /*f750*/  ULDC UR4, c[0x0][0xc3c] ;  /* 0x00030f0000047ab9 */ /* 0x000fe40000000800 */
[----:B------:R-:W-:-:S06]  /*f760*/  UISETP.GE.AND UP0, UPT, UR6, UR4, UPT ;  /* 0x000000040600728c */ /* 0x000fcc000bf06270 */
[----:B------:R-:W-:-:S13]  /*f770*/  PLOP3.LUT P0, PT, PT, PT, UP0, 0x80, 0x0 ;  /* 0x000000000000781c */ /* 0x000fda0003f0f008 */
[----:B------:R-:W-:Y:S05]  /*f780*/  @!P0 BRA `(.L_x_13264) ;  /* 0xffffff1400e08947 */ /* 0x000fea000383ffff */
[----:B------:R-:W-:Y:S05]  /*f790*/  EXIT ;  /* 0x000000000000794d */ /* 0x000fea0003800000 */
.L_x_13171:
        /* <DEDUP_REMOVED lines=18> */
.L_x_13265:
        /* <DEDUP_REMOVED lines=44> */
.L_x_13269:
        /* <DEDUP_REMOVED lines=37> */
.L_x_13267:
        /* <DEDUP_REMOVED lines=13> */
.L_x_13270:
        /* <DEDUP_REMOVED lines=62> */
.L_x_13271:
        /* <DEDUP_REMOVED lines=62> */
.L_x_13272:
[----:B------:R-:W-:-:S05]  /*10660*/  LOP3.LUT R2, RZ, R2, RZ, 0x33, !PT ;  /* 0x00000002ff027212 */ /* 0x000fca00078e33ff */
[----:B------:R-:W-:Y:S01]  /*10670*/  IMAD.IADD R25, R25, 0x1, R2 ;  /* 0x0000000119197824 */ /* 0x000fe200078e0202 */
[----:B------:R-:W-:Y:S06]  /*10680*/  BRA `(.L_x_13273) ;  /* 0x00000000000c7947 */ /* 0x000fec0003800000 */
.L_x_13268:
[----:B------:R-:W-:Y:S02]  /*10690*/  IMAD.MOV.U32 R25, RZ, RZ, RZ ;  /* 0x000000ffff197224 */ /* 0x000fe400078e00ff */
[----:B------:R-:W-:Y:S02]  /*106a0*/  IMAD.U32 R24, RZ, RZ, UR6 ;  /* 0x00000006ff187e24 */ /* 0x000fe4000f8e00ff */
[----:B------:R-:W-:-:S07]  /*106b0*/  IMAD.MOV.U32 R26, RZ, RZ, RZ ;  /* 0x000000ffff1a7224 */ /* 0x000fce00078e00ff */
.L_x_13273:
[----:B------:R-:W-:-:S13]  /*106c0*/  ISETP.NE.AND P0, PT, R0, RZ, PT ;  /* 0x000000ff0000720c */ /* 0x000fda0003f05270 */
[----:B------:R-:W0:Y:S01]  /*106d0*/  @!P0 S2R R3, SR_CgaCtaId ;  /* 0x0000000000038919 */ /* 0x000e220000008800 */
[----:B------:R-:W-:-:S04]  /*106e0*/  @!P0 MOV R0, 0x400 ;  /* 0x0000040000008802 */ /* 0x000fc80000000f00 */
[----:B0-----:R-:W-:-:S05]  /*106f0*/  @!P0 LEA R0, R3, R0, 0x18 ;  /* 0x0000000003008211 */ /* 0x001fca00078ec0ff */
[----:B------:R2:W-:Y:S01]  /*10700*/  @!P0 STS.128 [R0+0x168d0], R24 ;  /* 0x0168d01800008388 */ /* 0x0005e20000000c00 */
[----:B------:R-:W-:Y:S06]  /*10710*/  BAR.ARV 0x5, 0x200 ;  /* 0x0148000000007b1d */ /* 0x000fec0000002000 */
.L_x_13266:
        /* <DEDUP_REMOVED lines=20> */
[----:B0-----:R-:W-:Y:S02]  /*10860*/  LOP3.LUT R2, R0, 0x1f8, RZ, 0xc0, !PT ;  /* 0x000001f800027812 */ /* 0x001fe400078ec0ff */
[----:B------:R-:W-:Y:S02]  /*10870*/  SHF.R.U32.HI R4, RZ, 0x3, R4 ;  /* 0x00000003ff047819 */ /* 0x000fe40000011604 */
[----:B------:R-:W-:-:S04]  /*10880*/  LOP3.LUT R2, R2, 0x38, R5, 0x78, !PT ;  /* 0x0000003802027812 */ /* 0x000fc800078e7805 */
[----:B------:R-:W-:Y:S01]  /*10890*/  LOP3.LUT R2, R2, 0x200, R3, 0xf8, !PT ;  /* 0x0000020002027812 */ /* 0x000fe200078ef803 */
[----:B------:R-:W-:-:S04]  /*108a0*/  IMAD.SHL.U32 R3, R5, 0x10, RZ ;  /* 0x0000001005037824 */ /* 0x000fc800078e00ff */
[----:B------:R-:W-:Y:S01]  /*108b0*/  IMAD R0, R2, 0x2, R17 ;  /* 0x0000000202007824 */ /* 0x000fe200078e0211 */
[----:B------:R-:W-:-:S04]  /*108c0*/  LOP3.LUT R3, R4, 0x70, R3, 0xf8, !PT ;  /* 0x0000007004037812 */ /* 0x000fc800078ef803 */
[----:B------:R4:W-:Y:S03]  /*108d0*/  STL [R1+0x4], R0 ;  /* 0x0000040001007387 */ /* 0x0009e60000100800 */
.L_x_13374:
[----:B------:R-:W-:Y:S05]  /*108e0*/  YIELD ;  /* 0x0000000000007946 */ /* 0x000fea0003800000 */
[----:B------:R-:W-:Y:S01]  /*108f0*/  ULDC.64 UR4, c[0x0][0xa28] ;  /* 0x00028a0000047ab9 */ /* 0x000fe20000000a00 */
[----:B------:R-:W-:Y:S02]  /*10900*/  CS2R R8, SRZ ;  /* 0x0000000000087805 */ /* 0x000fe4000001ff00 */
[----:B------:R-:W-:Y:S01]  /*10910*/  ISETP.NE.U32.AND P0, PT, RZ, UR4, PT ;  /* 0x00000004ff007c0c */ /* 0x000fe2000bf05070 */
[----:B01----:R-:W0:Y:S01]  /*10920*/  LDC.64 R4, c[0x0][0xa00] ;  /* 0x00028000ff047b82 */ /* 0x003e220000000a00 */
[----:B----4-:R-:W-:Y:S01]  /*10930*/  IMAD.MOV.U32 R0, RZ, RZ, RZ ;  /* 0x000000ffff007224 */ /* 0x010fe200078e00ff */
[----:B------:R-:W-:Y:S01]  /*10940*/  ULDC.64 UR6, c[0x0][0xa08] ;  /* 0x0002820000067ab9 */ /* 0x000fe20000000a00 */
[----:B------:R-:W-:Y:S01]  /*10950*/  ISETP.NE.AND.EX P0, PT, RZ, UR5, PT, P0 ;  /* 0x00000005ff007c0c */ /* 0x000fe2000bf05300 */
[----:B------:R-:W-:-:S12]  /*10960*/  ULDC.64 UR4, c[0x0][0xa18] ;  /* 0x0002860000047ab9 */ /* 0x000fd80000000a00 */
[----:B------:R-:W1:Y:S02]  /*10970*/  @P0 LDC.64 R2, c[0x0][0xa28] ;  /* 0x00028a00ff020b82 */ /* 0x000e640000000a00 */
        /* <DEDUP_REMOVED lines=15> */
[----:B------:R0:W5:Y:S01]  /*10a70*/  @P1 LDG.E R9, desc[UR52][R2.64] ;  /* 0x0000003402091981 */ /* 0x000162000c1e1900 */
[----:B-1----:R-:W-:-:S03]  /*10a80*/  @P2 IMAD.WIDE R6, R27, 0x4, R6 ;  /* 0x000000041b062825 */ /* 0x002fc600078e0206 */
        /* <DEDUP_REMOVED lines=8> */
[----:B------:R-:W-:-:S04]  /*10b10*/  USEL UR4, UR4, 0x1, UP0 ;  /* 0x0000000104047887 */ /* 0x000fc80008000000 */
[----:B------:R-:W-:-:S06]  /*10b20*/  UIMAD UR4, UR4, UR5, URZ ;  /* 0x00000005040472a4 */ /* 0x000fcc000f8e023f */
[----:B------:R-:W-:Y:S01]  /*10b30*/  IMAD.U32 R11, RZ, RZ, UR4 ;  /* 0x00000004ff0b7e24 */ /* 0x000fe2000f8e00ff */
        /* <DEDUP_REMOVED lines=8> */
.L_x_13275:
        /* <DEDUP_REMOVED lines=14> */
.L_x_13276:
[----:B------:R-:W-:Y:S05]  /*10ca0*/  @!P1 BRA `(.L_x_13277) ;  /* 0x00000000000c9947 */ /* 0x000fea0003800000 */
[----:B------:R-:W2:Y:S04]  /*10cb0*/  LDG.E R4, desc[UR52][R2.64] ;  /* 0x0000003402047981 */ /* 0x000ea8000c1e1900 */
[----:B------:R-:W2:Y:S02]  /*10cc0*/  LDG.E R11, desc[UR52][R2.64+0x4] ;  /* 0x00000434020b7981 */ /* 0x000ea4000c1e1900 */
[----:B--2---:R-:W-:-:S07]  /*10cd0*/  IMAD.IADD R11, R11, 0x1, -R4 ;  /* 0x000000010b0b7824 */ /* 0x004fce00078e0a04 */
.L_x_13277:
[----:B0-----:R-:W0:Y:S01]  /*10ce0*/  LDC R2, c[0x0][0x448] ;  /* 0x00011200ff027b82 */ /* 0x001e220000000800 */
[----:B------:R-:W-:Y:S02]  /*10cf0*/  IMAD R12, R25, 0xc0, RZ ;  /* 0x000000c0190c7824 */ /* 0x000fe400078e02ff */
[----:B-----5:R-:W-:Y:S02]  /*10d00*/  IMAD.IADD R8, R11, 0x1, -R8 ;  /* 0x000000010b087824 */ /* 0x020fe400078e0a08 */
[----:B------:R-:W-:Y:S01]  /*10d10*/  VIADD R5, R12, 0xbf ;  /* 0x000000bf0c057836 */ /* 0x000fe20000000000 */
[----:B------:R2:W-:Y:S01]  /*10d20*/  STL [R1+0x8], R12 ;  /* 0x0000080c01007387 */ /* 0x0005e20000100800 */
[----:B0-----:R-:W-:Y:S02]  /*10d30*/  ISETP.NE.AND P1, PT, R2, 0x1, PT ;  /* 0x000000010200780c */ /* 0x001fe40003f25270 */
[----:B------:R-:W0:Y:S11]  /*10d40*/  LDC.64 R2, c[0x0][0x9e0] ;  /* 0x00027800ff027b82 */ /* 0x000e360000000a00 */
[----:B------:R-:W3:Y:S08]  /*10d50*/  @P1 LDC R6, c[0x0][0x44c] ;  /* 0x00011300ff061b82 */ /* 0x000ef00000000800 */
[----:B------:R-:W4:Y:S01]  /*10d60*/  @P1 LDC R4, c[0x0][0x450] ;  /* 0x00011400ff041b82 */ /* 0x000f220000000800 */
[----:B0-----:R-:W-:Y:S01]  /*10d70*/  ISETP.GE.AND P2, PT, R3, 0x1, PT ;  /* 0x000000010300780c */ /* 0x001fe20003f46270 */
[----:B---3--:R-:W-:Y:S01]  /*10d80*/  @P1 IMAD.HI.U32 R7, R5, R6, RZ ;  /* 0x0000000605071227 */ /* 0x008fe200078e00ff */
[----:B------:R-:W-:-:S04]  /*10d90*/  IADD3 R6, R8, 0x1, -R10 ;  /* 0x0000000108067810 */ /* 0x000fc80007ffe80a */
[----:B----4-:R-:W-:Y:S01]  /*10da0*/  @P1 SHF.R.U32.HI R5, RZ, R4, R7 ;  /* 0x00000004ff051219 */ /* 0x010fe20000011607 */
[----:B------:R-:W-:-:S05]  /*10db0*/  VIADD R4, R8, 0x7f ;  /* 0x0000007f08047836 */ /* 0x000fca0000000000 */
[----:B------:R-:W-:-:S04]  /*10dc0*/  SHF.R.S32.HI R7, RZ, 0x1f, R4 ;  /* 0x0000001fff077819 */ /* 0x000fc80000011404 */
[----:B------:R-:W-:Y:S01]  /*10dd0*/  LEA.HI R4, R7, R4, RZ, 0x7 ;  /* 0x0000000407047211 */ /* 0x000fe200078f38ff */
[----:B------:R-:W-:-:S03]  /*10de0*/  IMAD.IADD R7, R6, 0x1, R5 ;  /* 0x0000000106077824 */ /* 0x000fc600078e0205 */
[----:B------:R-:W-:Y:S01]  /*10df0*/  SHF.R.S32.HI R9, RZ, 0x7, R4 ;  /* 0x00000007ff097819 */ /* 0x000fe20000011404 */
[----:B------:R-:W-:-:S04]  /*10e00*/  IMAD.IADD R2, R7, 0x1, R2 ;  /* 0x0000000107027824 */ /* 0x000fc800078e0202 */
[----:B------:R2:W-:Y:S01]  /*10e10*/  STL [R1+0x40], R9 ;  /* 0x0000400901007387 */ /* 0x0005e20000100800 */
[----:B------:R-:W-:Y:S05]  /*10e20*/  @!P2 BRA `(.L_x_13278) ;  /* 0x000000000048a947 */ /* 0x000fea0003800000 */
        /* <DEDUP_REMOVED lines=11> */
.L_x_13280:
[----:B------:R-:W-:-:S13]  /*10ee0*/  ISETP.NE.AND P0, PT, R3, 0x1, PT ;  /* 0x000000010300780c */ /* 0x000fda0003f05270 */
[----:B------:R-:W0:Y:S02]  /*10ef0*/  @P0 LDC.64 R4, c[0x0][0x9e8] ;  /* 0x00027a00ff040b82 */ /* 0x000e240000000a00 */
[----:B0-----:R-:W-:-:S05]  /*10f00*/  @P0 IMAD.HI.U32 R4, R6, R4, RZ ;  /* 0x0000000406040227 */ /* 0x001fca00078e00ff */
[----:B------:R-:W-:-:S07]  /*10f10*/  @P0 SHF.R.U32.HI R6, RZ, R5, R4 ;  /* 0x00000005ff060219 */ /* 0x000fce0000011604 */
.L_x_13281:
[----:B------:R-:W-:Y:S05]  /*10f20*/  BSYNC B0 ;  /* 0x0000000000007941 */ /* 0x000fea0003800000 */
.L_x_13279:
[----:B------:R-:W-:-:S05]  /*10f30*/  IMAD R5, R6, R3, R3 ;  /* 0x0000000306057224 */ /* 0x000fca00078e0203 */
[----:B------:R-:W-:-:S07]  /*10f40*/  VIMNMX R2, R2, R5, PT ;  /* 0x0000000502027248 */ /* 0x000fce0003fe0100 */
.L_x_13278:
[----:B------:R-:W0:Y:S01]  /*10f50*/  @P1 LDC R4, c[0x0][0x44c] ;  /* 0x00011300ff041b82 */ /* 0x000e220000000800 */
[----:B------:R-:W-:Y:S01]  /*10f60*/  VIADD R2, R2, 0x7f ;  /* 0x0000007f02027836 */ /* 0x000fe20000000000 */
[----:B------:R-:W-:Y:S01]  /*10f70*/  ULDC UR4, c[0x0][0x9dc] ;  /* 0x0002770000047ab9 */ /* 0x000fe20000000800 */
[----:B------:R-:W-:-:S05]  /*10f80*/  IMAD.MOV.U32 R5, RZ, RZ, R12 ;  /* 0x000000ffff057224 */ /* 0x000fca00078e000c */
[----:B------:R-:W3:Y:S01]  /*10f90*/  @P1 LDC R7, c[0x0][0x450] ;  /* 0x00011400ff071b82 */ /* 0x000ee20000000800 */
[----:B0-----:R-:W-:-:S05]  /*10fa0*/  @P1 IMAD.HI.U32 R4, R12, R4, RZ ;  /* 0x000000040c041227 */ /* 0x001fca00078e00ff */
[----:B---3--:R-:W-:Y:S02]  /*10fb0*/  @P1 SHF.R.U32.HI R5, RZ, R7, R4 ;  /* 0x00000007ff051219 */ /* 0x008fe40000011604 */
[----:B------:R-:W-:Y:S02]  /*10fc0*/  SHF.R.S32.HI R7, RZ, 0x1f, R2 ;  /* 0x0000001fff077819 */ /* 0x000fe40000011402 */
[----:B------:R-:W-:Y:S02]  /*10fd0*/  IADD3 R8, R5, R8, -R10 ;  /* 0x0000000805087210 */ /* 0x000fe40007ffe80a */
[----:B------:R-:W-:-:S04]  /*10fe0*/  LEA.HI R7, R7, R2, RZ, 0x7 ;  /* 0x0000000207077211 */ /* 0x000fc800078f38ff */
[----:B------:R-:W-:-:S04]  /*10ff0*/  SHF.R.S32.HI R2, RZ, 0x7, R7 ;  /* 0x00000007ff027819 */ /* 0x000fc80000011407 */
[----:B------:R-:W-:Y:S01]  /*11000*/  VIMNMX R6, R9, R2, PT ;  /* 0x0000000209067248 */ /* 0x000fe20003fe0100 */
[----:B------:R0:W-:Y:S02]  /*11010*/  STL [R1+0x3c], R2 ;  /* 0x00003c0201007387 */ /* 0x0001e40000100800 */
[----:B0-----:R-:W-:Y:S01]  /*11020*/  VIADD R2, R8, -UR4 ;  /* 0x8000000408027c36 */ /* 0x001fe20008000000 */
        /* <DEDUP_REMOVED lines=12> */
.L_x_13284:
[----:B------:R-:W-:-:S13]  /*110f0*/  ISETP.NE.AND P0, PT, R3, 0x1, PT ;  /* 0x000000010300780c */ /* 0x000fda0003f05270 */
[----:B------:R-:W0:Y:S02]  /*11100*/  @P0 LDC.64 R4, c[0x0][0x9e8] ;  /* 0x00027a00ff040b82 */ /* 0x000e240000000a00 */
[----:B0-----:R-:W-:-:S05]  /*11110*/  @P0 IMAD.HI.U32 R4, R7, R4, RZ ;  /* 0x0000000407040227 */ /* 0x001fca00078e00ff */
[----:B------:R-:W-:-:S07]  /*11120*/  @P0 SHF.R.U32.HI R7, RZ, R5, R4 ;  /* 0x00000005ff070219 */ /* 0x000fce0000011604 */
.L_x_13285:
[----:B------:R-:W-:Y:S05]  /*11130*/  BSYNC B0 ;  /* 0x0000000000007941 */ /* 0x000fea0003800000 */
.L_x_13283:
[----:B------:R-:W-:-:S05]  /*11140*/  IMAD R3, R7, R3, RZ ;  /* 0x0000000307037224 */ /* 0x000fca00078e02ff */
[----:B------:R-:W-:-:S07]  /*11150*/  VIMNMX R2, R2, R3, !PT ;  /* 0x0000000302027248 */ /* 0x000fce0007fe0100 */
.L_x_13282:
[----:B------:R-:W-:Y:S01]  /*11160*/  SHF.R.S32.HI R3, RZ, 0x1f, R2 ;  /* 0x0000001fff037819 */ /* 0x000fe20000011402 */
[----:B------:R-:W-:Y:S01]  /*11170*/  IMAD.MOV.U32 R5, RZ, RZ, RZ ;  /* 0x000000ffff057224 */ /* 0x000fe200078e00ff */
[----:B------:R-:W-:Y:S01]  /*11180*/  SHF.R.U32.HI R4, RZ, 0x10, R0 ;  /* 0x00000010ff047819 */ /* 0x000fe20000011600 */
[----:B------:R-:W-:Y:S01]  /*11190*/  BSSY B0, `(.L_x_13286) ;  /* 0x0000029000007945 */ /* 0x000fe20003800000 */
[----:B------:R-:W-:Y:S01]  /*111a0*/  LEA.HI R3, R3, R2, RZ, 0x7 ;  /* 0x0000000203037211 */ /* 0x000fe200078f38ff */
[----:B--2---:R-:W-:Y:S01]  /*111b0*/  IMAD.MOV.U32 R12, RZ, RZ, R5 ;  /* 0x000000ffff0c7224 */ /* 0x004fe200078e0005 */
        /* <DEDUP_REMOVED lines=10> */
[-C--:B-1----:R-:W-:Y:S01]  /*11260*/  IABS R0, R4.reuse ;  /* 0x0000000400007213 */ /* 0x082fe20000000000 */
[----:B------:R-:W-:Y:S01]  /*11270*/  IMAD.MOV.U32 R2, RZ, RZ, RZ ;  /* 0x000000ffff027224 */ /* 0x000fe200078e00ff */
[----:B------:R-:W-:Y:S02]  /*11280*/  IABS R7, R4 ;  /* 0x0000000400077213 */ /* 0x000fe40000000000 */
[----:B------:R-:W1:Y:S03]  /*11290*/  I2F.RP R8, R0 ;  /* 0x0000000000087306 */ /* 0x000e660000209400 */
[----:B------:R-:W-:-:S05]  /*112a0*/  IMAD.MOV R7, RZ, RZ, -R7 ;  /* 0x000000ffff077224 */ /* 0x000fca00078e0a07 */
[----:B-1----:R-:W1:Y:S02]  /*112b0*/  MUFU.RCP R8, R8 ;  /* 0x0000000800087308 */ /* 0x002e640000001000 */
[----:B-1----:R-:W-:-:S06]  /*112c0*/  VIADD R9, R8, 0xffffffe ;  /* 0x0ffffffe08097836 */ /* 0x002fcc0000000000 */
[----:B------:R-:W0:Y:S02]  /*112d0*/  F2I.FTZ.U32.TRUNC.NTZ R3, R9 ;  /* 0x0000000900037305 */ /* 0x000e24000021f000 */
[----:B0-----:R-:W-:-:S04]  /*112e0*/  IMAD.MOV R5, RZ, RZ, -R3 ;  /* 0x000000ffff057224 */ /* 0x001fc800078e0a03 */
[----:B------:R-:W-:-:S04]  /*112f0*/  IMAD R5, R5, R0, RZ ;  /* 0x0000000005057224 */ /* 0x000fc800078e02ff */
        /* <DEDUP_REMOVED lines=18> */
.L_x_13287:
[----:B------:R-:W-:Y:S05]  /*11420*/  BSYNC B0 ;  /* 0x0000000000007941 */ /* 0x000fea0003800000 */
.L_x_13286:
        /* <DEDUP_REMOVED lines=14> */
[----:B------:R-:W3:Y:S08]  /*11510*/  FLO.U32 R0, UR4 ;  /* 0x0000000400007d00 */ /* 0x000ef000080e0000 */
[----:B0-----:R-:W4:Y:S01]  /*11520*/  POPC R5, UR4 ;  /* 0x0000000400057d09 */ /* 0x001f220008000000 */
[----:B---3--:R-:W-:-:S13]  /*11530*/  ISETP.EQ.U32.AND P0, PT, R0, R7, PT ;  /* 0x000000070000720c */ /* 0x008fda0003f02070 */
[----:B----4-:R-:W3:Y:S01]  /*11540*/  @P0 ATOMG.E.ADD.STRONG.GPU PT, R3, desc[UR52][R2.64], R5 ;  /* 0x00000005020309a8 */ /* 0x010ee200081ee1f4 */
[----:B-1----:R-:W0:Y:S02]  /*11550*/  S2R R4, SR_LTMASK ;  /* 0x0000000000047919 */ /* 0x002e240000003900 */
[----:B0-----:R-:W-:-:S04]  /*11560*/  LOP3.LUT R4, R4, UR4, RZ, 0xc0, !PT ;  /* 0x0000000404047c12 */ /* 0x001fc8000f8ec0ff */
[----:B------:R-:W0:Y:S01]  /*11570*/  POPC R7, R4 ;  /* 0x0000000400077309 */ /* 0x000e220000000000 */
[----:B---3--:R-:W0:Y:S02]  /*11580*/  SHFL.IDX PT, R0, R3, R0, 0x1f ;  /* 0x00001f0003007589 */ /* 0x008e2400000e0000 */
[----:B0-----:R-:W-:Y:S01]  /*11590*/  IADD3 R24, R0, UR37, R7 ;  /* 0x0000002500187c10 */ /* 0x001fe2000fffe007 */
[----:B------:R-:W-:Y:S06]  /*115a0*/  BRA `(.L_x_13290) ;  /* 0x0000003000f47947 */ /* 0x000fec0003800000 */
.L_x_13289:
        /* <DEDUP_REMOVED lines=20> */
.L_x_13292:
[----:B------:R-:W-:Y:S05]  /*116f0*/  BSYNC B6 ;  /* 0x0000000000067941 */ /* 0x000fea0003800000 */
.L_x_13291:
        /* <DEDUP_REMOVED lines=20> */
.L_x_13295:
        /* <DEDUP_REMOVED lines=15> */
.L_x_13294:
[----:B------:R-:W-:Y:S05]  /*11930*/  BSYNC B6 ;  /* 0x0000000000067941 */ /* 0x000fea0003800000 */
.L_x_13293:
        /* <DEDUP_REMOVED lines=20> */
.L_x_13390:
        /* <DEDUP_REMOVED lines=10> */
.L_x_13393:
        /* <DEDUP_REMOVED lines=21> */
.L_x_13299:
[----:B---3--:R-:W-:Y:S01]  /*11c70*/  IMAD R0, R18, 0x8, R17 ;  /* 0x0000000812007824 */ /* 0x008fe200078e0211 */
[----:B----4-:R-:W-:-:S04]  /*11c80*/  SHF.L.U32 R2, R28, 0x1f, RZ ;  /* 0x0000001f1c027819 */ /* 0x010fc800000006ff */
[----:B------:R-:W3:Y:S02]  /*11c90*/  SYNCS.PHASECHK.TRANS64.TRYWAIT P0, [R0+URZ+0x16840], R2 ;  /* 0x01684002000075a7 */ /* 0x000ee4000800017f */
[----:B---3--:R-:W-:Y:S05]  /*11ca0*/  @!P0 BRA `(.L_x_13300) ;  /* 0x00000044005c8947 */ /* 0x008fea0003800000 */
.L_x_13394:
        /* <DEDUP_REMOVED lines=11> */
.L_x_13301:
[----:B---3--:R-:W3:Y:S01]  /*11d60*/  LDL.LU R2, [R1] ;  /* 0x0000000001027983 */ /* 0x008ee20000300800 */
        /* <DEDUP_REMOVED lines=13> */
[----:B------:R-:W-:Y:S02]  /*11e40*/  ULEA UR11, UR11, UR4, 0x7 ;  /* 0x000000040b0b7291 */ /* 0x000fe4000f8e383f */
[----:B------:R-:W-:Y:S01]  /*11e50*/  UIADD3 UR8, UR8, 0xe400, URZ ;  /* 0x0000e40008087890 */ /* 0x000fe2000fffe03f */
[----:B------:R-:W-:-:S08]  /*11e60*/  UMOV UR4, 0x0 ;  /* 0x0000000000047882 */ /* 0x000fd00000000000 */
[----:B------:R4:W-:Y:S01]  /*11e70*/  UTMALDG.4D [UR8], [UR6], desc[UR4] ;  /* 0x00000408060075b4 */ /* 0x0009e20008019000 */
[----:B---3--:R-:W-:-:S04]  /*11e80*/  LOP3.LUT R2, R2, 0xfffffffe, RZ, 0xc0, !PT ;  /* 0xfffffffe02027812 */ /* 0x008fc800078ec0ff */
[----:B------:R-:W-:-:S05]  /*11e90*/  @P0 LOP3.LUT R2, R2, 0x1, RZ, 0xfc, !PT ;  /* 0x0000000102020812 */ /* 0x000fca00078efcff */
[----:B------:R4:W-:Y:S01]  /*11ea0*/  STL [R1], R2 ;  /* 0x0000000201007387 */ /* 0x0009e20000100800 */
[----:B------:R-:W-:Y:S01]  /*11eb0*/  NOP ;  /* 0x0000000000007918 */ /* 0x000fe20000000000 */
.L_x_13297:
        /* <DEDUP_REMOVED lines=39> */
.L_x_13303:
[----:B------:R-:W-:Y:S05]  /*12130*/  BSYNC B6 ;  /* 0x0000000000067941 */ /* 0x000fea0003800000 */
.L_x_13302:
[----:B------:R-:W3:Y:S01]  /*12140*/  LDL.LU R20, [R1+0x30] ;  /* 0x0000300001147983 */ /* 0x000ee20000300800 */
[----:B------:R-:W-:Y:S01]  /*12150*/  ULDC.64 UR6, c[0x0][0x2e0] ;  /* 0x0000b80000067ab9 */ /* 0x000fe20000000a00 */
[----:B------:R-:W1:Y:S01]  /*12160*/  LDC R9, c[0x0][0x448] ;  /* 0x00011200ff097b82 */ /* 0x000e620000000800 */
[----:B------:R-:W-:Y:S01]  /*12170*/  ULDC.64 UR4, c[0x0][0x2d8] ;  /* 0x0000b60000047ab9 */ /* 0x000fe20000000a00 */
[----:B0-----:R-:W3:Y:S01]  /*12180*/  LDL.LU.64 R2, [R1+0x28] ;  /* 0x0000280001027983 */ /* 0x001ee20000300a00 */
[----:B------:R-:W-:-:S03]  /*12190*/  ULDC.64 UR8, c[0x0][0x280] ;  /* 0x0000a00000087ab9 */ /* 0x000fc60000000a00 */
[----:B------:R-:W4:Y:S04]  /*121a0*/  LDL.LU R21, [R1+0x38] ;  /* 0x0000380001157983 */ /* 0x000f280000300800 */
[----:B------:R-:W4:Y:S04]  /*121b0*/  LDL.LU R4, [R1+0x10] ;  /* 0x0000100001047983 */ /* 0x000f280000300800 */
[----:B--2---:R-:W2:Y:S01]  /*121c0*/  LDL R12, [R1+0x8] ;  /* 0x00000800010c7983 */ /* 0x004ea20000100800 */
[----:B-1----:R-:W-:-:S13]  /*121d0*/  ISETP.NE.AND P1, PT, R9, 0x1, PT ;  /* 0x000000010900780c */ /* 0x002fda0003f25270 */
[----:B------:R-:W0:Y:S08]  /*121e0*/  @P1 LDC R5, c[0x0][0x450] ;  /* 0x00011400ff051b82 */ /* 0x000e300000000800 */
[----:B------:R-:W1:Y:S01]  /*121f0*/  @P1 LDC R8, c[0x0][0x450] ;  /* 0x00011400ff081b82 */ /* 0x000e620000000800 */
[----:B---3--:R-:W-:Y:S02]  /*12200*/  IMAD.MOV.U32 R3, RZ, RZ, R20 ;  /* 0x000000ffff037224 */ /* 0x008fe400078e0014 */
[----:B------:R-:W3:Y:S01]  /*12210*/  S2R R20, SR_TID.X ;  /* 0x0000000000147919 */ /* 0x000ee20000002100 */
[----:B----4-:R-:W-:-:S02]  /*12220*/  IMAD R0, R21, UR6, RZ ;  /* 0x0000000615007c24 */ /* 0x010fc4000f8e02ff */
[----:B------:R-:W-:-:S04]  /*12230*/  IMAD.WIDE.U32 R2, R16, UR4, R2 ;  /* 0x0000000410027c25 */ /* 0x000fc8000f8e0002 */
[----:B------:R-:W-:Y:S01]  /*12240*/  IMAD R3, R16, UR5, R3 ;  /* 0x0000000510037c24 */ /* 0x000fe2000f8e0203 */
[----:B------:R-:W-:Y:S01]  /*12250*/  ULDC.64 UR4, c[0x0][0x2d0] ;  /* 0x0000b40000047ab9 */ /* 0x000fe20000000a00 */
[C---:B------:R-:W-:Y:S02]  /*12260*/  IMAD R0, R4.reuse, UR7, R0 ;  /* 0x0000000704007c24 */ /* 0x040fe4000f8e0200 */
[----:B------:R-:W-:Y:S01]  /*12270*/  IMAD.WIDE.U32 R2, R4, UR6, R2 ;  /* 0x0000000604027c25 */ /* 0x000fe2000f8e0002 */
[----:B------:R-:W-:Y:S01]  /*12280*/  ULDC.64 UR6, c[0x0][0x2c8] ;  /* 0x0000b20000067ab9 */ /* 0x000fe20000000a00 */
[----:B------:R-:W4:Y:S02]  /*12290*/  @P1 LDC R4, c[0x0][0x44c] ;  /* 0x00011300ff041b82 */ /* 0x000f240000000800 */
[----:B------:R-:W-:Y:S01]  /*122a0*/  IMAD.IADD R3, R3, 0x1, R0 ;  /* 0x0000000103037824 */ /* 0x000fe200078e0200 */
[C---:B---3--:R-:W-:Y:S01]  /*122b0*/  LOP3.LUT R21, R20.reuse, 0x7f, RZ, 0xc0, !PT ;  /* 0x0000007f14157812 */ /* 0x048fe200078ec0ff */
[----:B------:R-:W-:-:S03]  /*122c0*/  IMAD.SHL.U32 R20, R20, 0x10, RZ ;  /* 0x0000001014147824 */ /* 0x000fc600078e00ff */
[----:B------:R-:W-:-:S04]  /*122d0*/  SHF.R.U32.HI R21, RZ, 0x3, R21 ;  /* 0x00000003ff157819 */ /* 0x000fc80000011615 */
[----:B------:R-:W-:-:S05]  /*122e0*/  LOP3.LUT R20, R21, 0x70, R20, 0xf8, !PT ;  /* 0x0000007015147812 */ /* 0x000fca00078ef814 */
[----:B--2---:R-:W-:Y:S02]  /*122f0*/  IMAD.IADD R6, R20, 0x1, R12 ;  /* 0x0000000114067824 */ /* 0x004fe400078e020c */
[----:B------:R2:W5:Y:S02]  /*12300*/  LDL R20, [R1+0x4] ;  /* 0x0000040001147983 */ /* 0x0005640000100800 */
[----:B----4-:R-:W-:Y:S01]  /*12310*/  @P1 IMAD.HI.U32 R0, R6, R4, RZ ;  /* 0x0000000406001227 */ /* 0x010fe200078e00ff */
[----:B------:R-:W3:Y:S03]  /*12320*/  S2R R10, SR_TID.X ;  /* 0x00000000000a7919 */ /* 0x000ee60000002100 */
[----:B------:R-:W-:Y:S01]  /*12330*/  IMAD.MOV.U32 R4, RZ, RZ, R6 ;  /* 0x000000ffff047224 */ /* 0x000fe200078e0006 */
[----:B0-----:R-:W-:-:S04]  /*12340*/  @P1 SHF.R.U32.HI R4, RZ, R5, R0 ;  /* 0x00000005ff041219 */ /* 0x001fc80000011600 */
        /* <DEDUP_REMOVED lines=9> */
[----:B------:R-:W-:Y:S02]  /*123e0*/  IMAD R7, R7, UR6, RZ ;  /* 0x0000000607077c24 */ /* 0x000fe4000f8e02ff */
[----:B---3--:R-:W-:Y:S02]  /*123f0*/  IMAD.SHL.U32 R21, R10, 0x8, RZ ;  /* 0x000000080a157824 */ /* 0x008fe400078e00ff */
[----:B------:R-:W-:Y:S01]  /*12400*/  IMAD R7, R0, UR7, R7 ;  /* 0x0000000700077c24 */ /* 0x000fe2000f8e0207 */
[C---:B------:R-:W-:Y:S02]  /*12410*/  LEA R0, P0, R4.reuse, UR8, 0x1 ;  /* 0x0000000804007c11 */ /* 0x040fe4000f8008ff */
[----:B------:R-:W-:Y:S01]  /*12420*/  LOP3.LUT R21, R21, 0x38, RZ, 0xc0, !PT ;  /* 0x0000003815157812 */ /* 0x000fe200078ec0ff */
[----:B------:R-:W-:Y:S02]  /*12430*/  IMAD.IADD R5, R5, 0x1, R7 ;  /* 0x0000000105057824 */ /* 0x000fe400078e0207 */
[----:B------:R-:W0:Y:S03]  /*12440*/  @P1 LDC R7, c[0x0][0x44c] ;  /* 0x00011300ff071b82 */ /* 0x000e260000000800 */
[----:B------:R-:W-:Y:S01]  /*12450*/  LEA.HI.X R4, R4, UR9, R5, 0x1, P0 ;  /* 0x0000000904047c11 */ /* 0x000fe200080f0c05 */
[----:B------:R-:W-:-:S04]  /*12460*/  VIADD R5, R6, 0x80 ;  /* 0x0000008006057836 */ /* 0x000fc80000000000 */
[----:B------:R-:W-:Y:S02]  /*12470*/  IMAD.MOV.U32 R6, RZ, RZ, R5 ;  /* 0x000000ffff067224 */ /* 0x000fe400078e0005 */
[----:B0-----:R-:W-:-:S05]  /*12480*/  @P1 IMAD.HI.U32 R7, R5, R7, RZ ;  /* 0x0000000705071227 */ /* 0x001fca00078e00ff */
[----:B-1----:R-:W-:-:S05]  /*12490*/  @P1 SHF.R.U32.HI R6, RZ, R8, R7 ;  /* 0x00000008ff061219 */ /* 0x002fca0000011607 */
        /* <DEDUP_REMOVED lines=9> */
[----:B------:R-:W-:Y:S02]  /*12530*/  UMOV UR4, 0xffffffff ;  /* 0xffffffff00047882 */ /* 0x000fe40000000000 */
[----:B------:R-:W-:Y:S02]  /*12540*/  IMAD.IADD R3, R3, 0x1, R7 ;  /* 0x0000000103037824 */ /* 0x000fe400078e0207 */
[----:B------:R-:W-:-:S02]  /*12550*/  IMAD R6, R6, UR6, RZ ;  /* 0x0000000606067c24 */ /* 0x000fc4000f8e02ff */
[----:B------:R-:W-:-:S04]  /*12560*/  IMAD.WIDE.U32 R2, R5, UR6, R2 ;  /* 0x0000000605027c25 */ /* 0x000fc8000f8e0002 */
[----:B------:R-:W-:Y:S01]  /*12570*/  IMAD R6, R5, UR7, R6 ;  /* 0x0000000705067c24 */ /* 0x000fe2000f8e0206 */
[----:B------:R-:W-:-:S03]  /*12580*/  LEA R5, P1, R2, UR8, 0x1 ;  /* 0x0000000802057c11 */ /* 0x000fc6000f8208ff */
[----:B------:R-:W-:-:S05]  /*12590*/  IMAD.IADD R6, R3, 0x1, R6 ;  /* 0x0000000103067824 */ /* 0x000fca00078e0206 */
[----:B------:R-:W-:Y:S01]  /*125a0*/  LEA.HI.X R2, R2, UR9, R6, 0x1, P1 ;  /* 0x0000000902027c11 */ /* 0x000fe200088f0c06 */
[----:B--2---:R-:W-:Y:S06]  /*125b0*/  BRA.DIV UR4, `(.L_x_13304) ;  /* 0x0000003e042c7947 */ /* 0x004fec000b800000 */
[----:B------:R-:W0:Y:S02]  /*125c0*/  S2R R7, SR_TID.X ;  /* 0x0000000000077919 */ /* 0x000e240000002100 */
[----:B0-----:R-:W-:Y:S02]  /*125d0*/  LOP3.LUT R8, R7, 0x7f, RZ, 0xc0, !PT ;  /* 0x0000007f07087812 */ /* 0x001fe400078ec0ff */
[----:B------:R-:W2:Y:S04]  /*125e0*/  LDL.LU R7, [R1+0xc] ;  /* 0x00000c0001077983 */ /* 0x000ea80000300800 */
[----:B------:R-:W3:Y:S01]  /*125f0*/  LDL.LU R11, [R1+0x8] ;  /* 0x00000800010b7983 */ /* 0x000ee20000300800 */
[----:B------:R-:W-:-:S03]  /*12600*/  SHF.R.U32.HI R10, RZ, 0x3, R8 ;  /* 0x00000003ff0a7819 */ /* 0x000fc60000011608 */
[----:B------:R-:W0:Y:S01]  /*12610*/  SHFL.IDX PT, R8, R0, RZ, 0x181f ;  /* 0x00181fff00087589 */ /* 0x000e2200000e0000 */
[----:B--2---:R-:W-:-:S03]  /*12620*/  IMAD R3, R7, R9, RZ ;  /* 0x0000000907037224 */ /* 0x004fc600078e02ff */
[----:B------:R-:W1:Y:S01]  /*12630*/  SHFL.IDX PT, R7, R4, RZ, 0x181f ;  /* 0x00181fff04077589 */ /* 0x000e6200000e0000 */
[----:B---3--:R-:W-:-:S05]  /*12640*/  IMAD.IADD R6, R10, 0x1, R11 ;  /* 0x000000010a067824 */ /* 0x008fca00078e020b */
[----:B------:R-:W-:-:S13]  /*12650*/  ISETP.GE.AND P1, PT, R6, R3, PT ;  /* 0x000000030600720c */ /* 0x000fda0003f26270 */
[----:B0-----:R-:W-:-:S05]  /*12660*/  @!P1 LEA R8, P2, R21, R8, 0x1 ;  /* 0x0000000815089211 */ /* 0x001fca00078408ff */
[----:B-1----:R-:W-:-:S04]  /*12670*/  @!P1 IMAD.X R7, RZ, RZ, R7, P2 ;  /* 0x000000ffff079224 */ /* 0x002fc800010e0607 */
[----:B------:R-:W-:Y:S02]  /*12680*/  @!P1 IMAD.MOV.U32 R9, RZ, RZ, R7 ;  /* 0x000000ffff099224 */ /* 0x000fe400078e0007 */
[----:B------:R-:W-:-:S03]  /*12690*/  VIADD R7, R6, 0x10 ;  /* 0x0000001006077836 */ /* 0x000fc60000000000 */
[----:B------:R-:W-:Y:S01]  /*126a0*/  @!PT LDS RZ, [RZ] ;  /* 0x00000000fffff984 */ /* 0x000fe20000000800 */
[----:B-----5:R0:W-:Y:S02]  /*126b0*/  @!P1 LDGSTS.E.BYPASS.LTC128B.128 [R20+0x8400], desc[UR52][R8.64], !P0 ;  /* 0x0840000008149fae */ /* 0x0201e4000c101d74 */
        /* <DEDUP_REMOVED lines=42> */
[----:B------:R-:W-:Y:S04]  /*12960*/  SHFL.IDX PT, R4, R4, 0x7, 0x181f ;  /* 0x00f81f0004047f89 */ /* 0x000fe800000e0000 */
[----:B0-----:R-:W0:Y:S03]  /*12970*/  SHFL.IDX PT, R8, R0, 0x6, 0x181f ;  /* 0x00d81f0000087f89 */ /* 0x001e2600000e0000 */
[----:B0-----:R-:W-:-:S05]  /*12980*/  @!P1 LEA R8, P2, R21, R8, 0x1 ;  /* 0x0000000815089211 */ /* 0x001fca00078408ff */
[----:B------:R-:W-:-:S04]  /*12990*/  @!P1 IMAD.X R7, RZ, RZ, R7, P2 ;  /* 0x000000ffff079224 */ /* 0x000fc800010e0607 */
[----:B------:R-:W-:Y:S02]  /*129a0*/  @!P1 IMAD.MOV.U32 R9, RZ, RZ, R7 ;  /* 0x000000ffff099224 */ /* 0x000fe400078e0007 */
[----:B------:R-:W-:Y:S04]  /*129b0*/  SHFL.IDX PT, R7, R5, RZ, 0x181f ;  /* 0x00181fff05077589 */ /* 0x000fe800000e0000 */
        /* <DEDUP_REMOVED lines=11> */
[----:B------:R-:W-:-:S05]  /*12a70*/  @!P2 LEA R7, P1, R21, R7, 0x1 ;  /* 0x000000071507a211 */ /* 0x000fca00078208ff */
[----:B0-----:R-:W-:Y:S02]  /*12a80*/  @!P2 IMAD.X R0, RZ, RZ, R0, P1 ;  /* 0x000000ffff00a224 */ /* 0x001fe400008e0600 */
[----:B-1----:R-:W-:Y:S02]  /*12a90*/  @!P2 IMAD.MOV.U32 R8, RZ, RZ, R7 ;  /* 0x000000ffff08a224 */ /* 0x002fe400078e0007 */
        /* <DEDUP_REMOVED lines=20> */
.L_x_13419:
[----:B------:R-:W-:Y:S02]  /*12be0*/  VIADD R6, R6, 0xb0 ;  /* 0x000000b006067836 */ /* 0x000fe40000000000 */
[----:B0-----:R-:W-:-:S03]  /*12bf0*/  VIADD R8, R17, 0x16800 ;  /* 0x0001680011087836 */ /* 0x001fc60000000000 */
[----:B------:R-:W-:-:S13]  /*12c00*/  ISETP.GE.AND P1, PT, R6, R3, PT ;  /* 0x000000030600720c */ /* 0x000fda0003f26270 */
[----:B--2---:R-:W-:-:S05]  /*12c10*/  @!P1 LEA R2, P2, R21, R2, 0x1 ;  /* 0x0000000215029211 */ /* 0x004fca00078408ff */
[----:B-1----:R-:W-:-:S05]  /*12c20*/  @!P1 IMAD.X R3, RZ, RZ, R0, P2 ;  /* 0x000000ffff039224 */ /* 0x002fca00010e0600 */
[----:B------:R-:W-:Y:S01]  /*12c30*/  @!PT LDS RZ, [RZ] ;  /* 0x00000000fffff984 */ /* 0x000fe20000000800 */
[----:B------:R-:W-:Y:S01]  /*12c40*/  @!PT LDS RZ, [RZ] ;  /* 0x00000000fffff984 */ /* 0x000fe20000000800 */
[----:B------:R-:W-:Y:S01]  /*12c50*/  @!PT LDS RZ, [RZ] ;  /* 0x00000000fffff984 */ /* 0x000fe20000000800 */
[----:B------:R0:W-:Y:S01]  /*12c60*/  @!P1 LDGSTS.E.BYPASS.LTC128B.128 [R20+0xdc00], desc[UR52][R2.64], !P0 ;  /* 0x0dc0000002149fae */ /* 0x0001e2000c101d74 */
[----:B------:R-:W-:Y:S01]  /*12c70*/  PLOP3.LUT P0, PT, PT, PT, PT, 0x80, 0x0 ;  /* 0x000000000000781c */ /* 0x000fe20003f0f070 */
[----:B------:R-:W-:-:S12]  /*12c80*/  NOP ;  /* 0x0000000000007918 */ /* 0x000fd80000000000 */
.L_x_13305:
        /* <DEDUP_REMOVED lines=18> */
.L_x_13420:
[----:B------:R-:W-:Y:S05]  /*12db0*/  BSYNC B0 ;  /* 0x0000000000007941 */ /* 0x000fea0003800000 */
.L_x_13306:
        /* <DEDUP_REMOVED lines=56> */
.L_x_13314:
[----:B------:R-:W-:Y:S01]  /*13140*/  IMAD R2, R7, 0x8, R17 ;  /* 0x0000000807027824 */ /* 0x000fe200078e0211 */
[----:B------:R-:W-:Y:S01]  /*13150*/  SHF.L.U32 R3, R9, 0x1f, RZ ;  /* 0x0000001f09037819 */ /* 0x000fe200000006ff */
[----:B------:R-:W-:Y:S03]  /*13160*/  BSSY B3, `(.L_x_13315) ;  /* 0x0000003000037945 */ /* 0x000fe60003800000 */
[----:B------:R-:W1:Y:S02]  /*13170*/  SYNCS.PHASECHK.TRANS64.TRYWAIT P0, [R2+URZ+0x16840], R3 ;  /* 0x01684003020075a7 */ /* 0x000e64000800017f */
[----:B-1----:R-:W-:Y:S05]  /*13180*/  @!P0 BRA `(.L_x_13316) ;  /* 0x00000040000c8947 */ /* 0x002fea0003800000 */
.L_x_13421:
[----:B------:R-:W-:Y:S05]  /*13190*/  BSYNC B3 ;  /* 0x0000000000037941 */ /* 0x000fea0003800000 */
.L_x_13315:
        /* <DEDUP_REMOVED lines=12> */
.L_x_13318:
[----:B------:R-:W-:Y:S05]  /*13260*/  BSYNC B3 ;  /* 0x0000000000037941 */ /* 0x000fea0003800000 */
.L_x_13317:
        /* <DEDUP_REMOVED lines=11> */
.L_x_13319:
        /* <DEDUP_REMOVED lines=15> */
.L_x_13422:
[----:B------:R-:W-:Y:S05]  /*13410*/  BSYNC B3 ;  /* 0x0000000000037941 */ /* 0x000fea0003800000 */
.L_x_13320:
        /* <DEDUP_REMOVED lines=12> */
.L_x_13323:
[----:B------:R-:W-:Y:S05]  /*134e0*/  BSYNC B3 ;  /* 0x0000000000037941 */ /* 0x000fea0003800000 */
.L_x_13322:
        /* <DEDUP_REMOVED lines=11> */
.L_x_13324:
        /* <DEDUP_REMOVED lines=12> */
.L_x_13313:
[----:B------:R-:W-:Y:S05]  /*13660*/  BSYNC B1 ;  /* 0x0000000000017941 */ /* 0x000fea0003800000 */
.L_x_13312:
[----:B------:R-:W2:Y:S01]  /*13670*/  LDL.LU R0, [R1+0x1c] ;  /* 0x00001c0001007983 */ /* 0x000ea20000300800 */
[----:B------:R-:W-:Y:S02]  /*13680*/  IMAD.MOV.U32 R18, RZ, RZ, R7 ;  /* 0x000000ffff127224 */ /* 0x000fe400078e0007 */
[----:B------:R-:W-:Y:S02]  /*13690*/  IMAD.MOV.U32 R28, RZ, RZ, R9 ;  /* 0x000000ffff1c7224 */ /* 0x000fe400078e0009 */
[----:B--2---:R-:W-:-:S07]  /*136a0*/  VIADD R0, R0, 0xfffffffd ;  /* 0xfffffffd00007836 */ /* 0x004fce0000000000 */
.L_x_13311:
[----:B------:R-:W-:Y:S05]  /*136b0*/  BSYNC B2 ;  /* 0x0000000000027941 */ /* 0x000fea0003800000 */
.L_x_13310:
[----:B------:R-:W-:-:S05]  /*136c0*/  VIADD R3, R10, 0xfffffffe ;  /* 0xfffffffe0a037836 */ /* 0x000fca0000000000 */
[----:B------:R-:W-:-:S13]  /*136d0*/  ISETP.NE.AND P0, PT, R3, R6, PT ;  /* 0x000000060300720c */ /* 0x000fda0003f05270 */
[----:B------:R-:W-:Y:S05]  /*136e0*/  @!P0 BRA `(.L_x_13309) ;  /* 0x0000000c009c8947 */ /* 0x000fea0003800000 */
[----:B------:R-:W-:-:S07]  /*136f0*/  IMAD.MOV.U32 R4, RZ, RZ, R19 ;  /* 0x000000ffff047224 */ /* 0x000fce00078e0013 */
.L_x_13351:
        /* <DEDUP_REMOVED lines=32> */
.L_x_13327:
[----:B------:R-:W-:Y:S01]  /*13900*/  IMAD R2, R6, 0x8, R17 ;  /* 0x0000000806027824 */ /* 0x000fe200078e0211 */
[----:B------:R-:W-:Y:S01]  /*13910*/  SHF.L.U32 R3, R7, 0x1f, RZ ;  /* 0x0000001f07037819 */ /* 0x000fe200000006ff */
[----:B------:R-:W-:Y:S03]  /*13920*/  BSSY B2, `(.L_x_13328) ;  /* 0x0000003000027945 */ /* 0x000fe60003800000 */
[----:B------:R-:W1:Y:S02]  /*13930*/  SYNCS.PHASECHK.TRANS64.TRYWAIT P0, [R2+URZ+0x16840], R3 ;  /* 0x01684003020075a7 */ /* 0x000e64000800017f */
[----:B-1----:R-:W-:Y:S05]  /*13940*/  @!P0 BRA `(.L_x_13329) ;  /* 0x0000003800448947 */ /* 0x002fea0003800000 */
.L_x_13423:
[----:B------:R-:W-:Y:S05]  /*13950*/  BSYNC B2 ;  /* 0x0000000000027941 */ /* 0x000fea0003800000 */
.L_x_13328:
        /* <DEDUP_REMOVED lines=12> */
.L_x_13331:
[----:B------:R-:W-:Y:S05]  /*13a20*/  BSYNC B2 ;  /* 0x0000000000027941 */ /* 0x000fea0003800000 */
.L_x_13330:
        /* <DEDUP_REMOVED lines=11> */
.L_x_13332:
        /* <DEDUP_REMOVED lines=15> */
.L_x_13424:
[----:B------:R-:W-:Y:S05]  /*13bd0*/  BSYNC B2 ;  /* 0x0000000000027941 */ /* 0x000fea0003800000 */
.L_x_13333:
[----:B------:R-:W-:Y:S01]  /*13be0*/  BSSY B2, `(.L_x_13335) ;  /* 0x000000b000027945 */ /* 0x000fe20003800000 */
[----:B------:R-:W-:Y:S02]  /*13bf0*/  IMAD.MOV.U32 R2, RZ, RZ, 0x0 ;  /* 0x00000000ff027424 */ /* 0x000fe400078e00ff */
[----:B0-----:R-:W-:Y:S01]  /*13c00*/  IMAD.MOV.U32 R3, RZ, RZ, 0x14f00000 ;  /* 0x14f00000ff037424 */ /* 0x001fe200078e00ff */
        /* <DEDUP_REMOVED lines=8> */
.L_x_13336:
[----:B------:R-:W-:Y:S05]  /*13c90*/  BSYNC B2 ;  /* 0x0000000000027941 */ /* 0x000fea0003800000 */
.L_x_13335:
        /* <DEDUP_REMOVED lines=10> */
.L_x_13337:
        /* <DEDUP_REMOVED lines=12> */
.L_x_13326:
[----:B------:R-:W-:Y:S05]  /*13e00*/  BSYNC B1 ;  /* 0x0000000000017941 */ /* 0x000fea0003800000 */
.L_x_13325:
        /* <DEDUP_REMOVED lines=32> */
.L_x_13340:
[----:B------:R-:W-:Y:S01]  /*14010*/  IMAD R2, R18, 0x8, R17 ;  /* 0x0000000812027824 */ /* 0x000fe200078e0211 */
[----:B------:R-:W-:Y:S01]  /*14020*/  SHF.L.U32 R3, R28, 0x1f, RZ ;  /* 0x0000001f1c037819 */ /* 0x000fe200000006ff */
[----:B------:R-:W-:Y:S03]  /*14030*/  BSSY B2, `(.L_x_13341) ;  /* 0x0000003000027945 */ /* 0x000fe60003800000 */
[----:B------:R-:W1:Y:S02]  /*14040*/  SYNCS.PHASECHK.TRANS64.TRYWAIT P0, [R2+URZ+0x16840], R3 ;  /* 0x01684003020075a7 */ /* 0x000e64000800017f */
[----:B-1----:R-:W-:Y:S05]  /*14050*/  @!P0 BRA `(.L_x_13342) ;  /* 0x0000003000a88947 */ /* 0x002fea0003800000 */
.L_x_13425:
[----:B------:R-:W-:Y:S05]  /*14060*/  BSYNC B2 ;  /* 0x0000000000027941 */ /* 0x000fea0003800000 */
.L_x_13341:
        /* <DEDUP_REMOVED lines=12> */
.L_x_13344:
[----:B------:R-:W-:Y:S05]  /*14130*/  BSYNC B2 ;  /* 0x0000000000027941 */ /* 0x000fea0003800000 */
.L_x_13343:
        /* <DEDUP_REMOVED lines=12> */
.L_x_13345:
        /* <DEDUP_REMOVED lines=15> */
.L_x_13426:
[----:B------:R-:W-:Y:S05]  /*142f0*/  BSYNC B2 ;  /* 0x0000000000027941 */ /* 0x000fea0003800000 */
.L_x_13346:
        /* <DEDUP_REMOVED lines=11> */
.L_x_13349:
[----:B------:R-:W-:Y:S05]  /*143b0*/  BSYNC B2 ;  /* 0x0000000000027941 */ /* 0x000fea0003800000 */
.L_x_13348:
        /* <DEDUP_REMOVED lines=10> */
.L_x_13350:
        /* <DEDUP_REMOVED lines=12> */
.L_x_13339:
[----:B------:R-:W-:Y:S05]  /*14520*/  BSYNC B1 ;  /* 0x0000000000017941 */ /* 0x000fea0003800000 */
.L_x_13338:
[----:B------:R-:W-:Y:S01]  /*14530*/  ISETP.GT.AND P0, PT, R9, R29, PT ;  /* 0x0000001d0900720c */ /* 0x000fe20003f04270 */
[----:B------:R-:W-:-:S12]  /*14540*/  VIADD R0, R0, 0xfffffffe ;  /* 0xfffffffe00007836 */ /* 0x000fd80000000000 */
[----:B------:R-:W-:Y:S05]  /*14550*/  @P0 BRA `(.L_x_13351) ;  /* 0xfffffff000680947 */ /* 0x000fea000383ffff */
.L_x_13309:
[----:B------:R-:W-:Y:S05]  /*14560*/  BSYNC B0 ;  /* 0x0000000000007941 */ /* 0x000fea0003800000 */
.L_x_13308:
        /* <DEDUP_REMOVED lines=17> */
.L_x_13353:
[----:B------:R-:W-:Y:S05]  /*14680*/  BSYNC B0 ;  /* 0x0000000000007941 */ /* 0x000fea0003800000 */
.L_x_13352:
        /* <DEDUP_REMOVED lines=10> */
.L_x_13427:
[----:B------:R-:W-:Y:S05]  /*14730*/  BSYNC B1 ;  /* 0x0000000000017941 */ /* 0x000fea0003800000 */
.L_x_13356:
        /* <DEDUP_REMOVED lines=9> */
.L_x_13359:
[----:B------:R-:W-:Y:S05]  /*147d0*/  BSYNC B1 ;  /* 0x0000000000017941 */ /* 0x000fea0003800000 */
.L_x_13358:
        /* <DEDUP_REMOVED lines=10> */
.L_x_13360:
        /* <DEDUP_REMOVED lines=10> */
.L_x_13355:
[----:B------:R-:W-:Y:S05]  /*14920*/  BSYNC B0 ;  /* 0x0000000000007941 */ /* 0x000fea0003800000 */
.L_x_13354:
[----:B------:R-:W-:-:S05]  /*14930*/  VIADD R18, R18, 0x1 ;  /* 0x0000000112127836 */ /* 0x000fca0000000000 */
[----:B------:R-:W-:-:S04]  /*14940*/  ISETP.NE.AND P0, PT, R18, 0x2, PT ;  /* 0x000000021200780c */ /* 0x000fc80003f05270 */
[----:B------:R-:W-:Y:S02]  /*14950*/  SEL R3, RZ, 0x1, P0 ;  /* 0x00000001ff037807 */ /* 0x000fe40000000000 */
[----:B------:R-:W-:Y:S02]  /*14960*/  SEL R18, R18, RZ, P0 ;  /* 0x000000ff12127207 */ /* 0x000fe40000000000 */
[----:B------:R-:W-:-:S07]  /*14970*/  LOP3.LUT R28, R28, R3, RZ, 0x3c, !PT ;  /* 0x000000031c1c7212 */ /* 0x000fce00078e3cff */
.L_x_13290:
[----:B------:R-:W-:Y:S05]  /*14980*/  BSYNC B7 ;  /* 0x0000000000077941 */ /* 0x000fea0003800000 */
.L_x_13288:
        /* <DEDUP_REMOVED lines=12> */
.L_x_13361:
        /* <DEDUP_REMOVED lines=8> */
[----:B01----:R-:W0:Y:S08]  /*14ad0*/  @!P1 LDC.64 R4, c[0x0][0xc80] ;  /* 0x00032000ff049b82 */ /* 0x003e300000000a00 */
[----:B------:R-:W1:Y:S01]  /*14ae0*/  @!P1 LDC.64 R2, c[0x0][0xc78] ;  /* 0x00031e00ff029b82 */ /* 0x000e620000000a00 */
[----:B0-----:R-:W-:-:S06]  /*14af0*/  @!P1 IMAD.WIDE R4, R7, 0x4, R4 ;  /* 0x0000000407049825 */ /* 0x001fcc00078e0204 */
[----:B------:R-:W3:Y:S01]  /*14b00*/  @!P1 LDG.E R4, desc[UR52][R4.64] ;  /* 0x0000003404049981 */ /* 0x000ee2000c1e1900 */
[----:B-1----:R-:W-:-:S06]  /*14b10*/  @!P1 IMAD.WIDE R2, R7, 0x4, R2 ;  /* 0x0000000407029825 */ /* 0x002fcc00078e0202 */
[----:B------:R-:W4:Y:S01]  /*14b20*/  @!P1 LDG.E R2, desc[UR52][R2.64] ;  /* 0x0000003402029981 */ /* 0x000f22000c1e1900 */
[----:B------:R-:W-:Y:S02]  /*14b30*/  IMAD.MOV.U32 R25, RZ, RZ, RZ ;  /* 0x000000ffff197224 */ /* 0x000fe400078e00ff */
[----:B------:R-:W-:Y:S01]  /*14b40*/  IMAD.MOV.U32 R8, RZ, RZ, RZ ;  /* 0x000000ffff087224 */ /* 0x000fe200078e00ff */
[C---:B------:R-:W-:Y:S02]  /*14b50*/  ISETP.GE.U32.AND P2, PT, R9.reuse, 0x2, PT ;  /* 0x000000020900780c */ /* 0x040fe40003f46070 */
[C---:B------:R-:W-:Y:S02]  /*14b60*/  ISETP.GE.U32.AND P3, PT, R9.reuse, 0x4, PT ;  /* 0x000000040900780c */ /* 0x040fe40003f66070 */
[C---:B------:R-:W-:Y:S02]  /*14b70*/  ISETP.GE.U32.AND P4, PT, R9.reuse, 0x8, PT ;  /* 0x000000080900780c */ /* 0x040fe40003f86070 */
[----:B------:R-:W-:Y:S01]  /*14b80*/  ISETP.GE.U32.AND P5, PT, R9, 0x10, PT ;  /* 0x000000100900780c */ /* 0x000fe20003fa6070 */
[----:B------:R-:W-:Y:S04]  /*14b90*/  SHFL.IDX PT, R0, R24, RZ, 0x1f ;  /* 0x00001fff18007589 */ /* 0x000fe800000e0000 */
[----:B------:R0:W-:Y:S02]  /*14ba0*/  SHFL.IDX PT, R6, R24, 0x1, 0x1f ;  /* 0x00201f0018067f89 */ /* 0x0001e400000e0000 */
[----:B0-----:R-:W-:-:S02]  /*14bb0*/  IMAD.MOV.U32 R24, RZ, RZ, RZ ;  /* 0x000000ffff187224 */ /* 0x001fc400078e00ff */
[----:B---3--:R-:W-:Y:S02]  /*14bc0*/  @!P1 IMAD.MOV.U32 R25, RZ, RZ, R4 ;  /* 0x000000ffff199224 */ /* 0x008fe400078e0004 */
[----:B----4-:R-:W-:-:S04]  /*14bd0*/  @!P1 IMAD.MOV.U32 R8, RZ, RZ, R2 ;  /* 0x000000ffff089224 */ /* 0x010fc800078e0002 */
[----:B------:R-:W-:-:S05]  /*14be0*/  IMAD R13, R8, R25, RZ ;  /* 0x00000019080d7224 */ /* 0x000fca00078e02ff */
[----:B------:R-:W0:Y:S01]  /*14bf0*/  SHFL.UP PT, R14, R13, 0x1, RZ ;  /* 0x042000000d0e7989 */ /* 0x000e2200000e00ff */
[----:B------:R-:W-:-:S04]  /*14c00*/  ISETP.NE.AND P1, PT, R9, RZ, PT ;  /* 0x000000ff0900720c */ /* 0x000fc80003f25270 */
        /* <DEDUP_REMOVED lines=15> */
.L_x_13437:
[----:B------:R-:W-:Y:S02]  /*14d00*/  ULDC UR4, c[0x0][0xc38] ;  /* 0x00030e0000047ab9 */ /* 0x000fe40000000800 */
[----:B------:R-:W-:-:S04]  /*14d10*/  IMAD.U32 R4, RZ, RZ, UR4 ;  /* 0x00000004ff047e24 */ /* 0x000fc8000f8e00ff */
[----:B-1----:R-:W-:-:S04]  /*14d20*/  IMAD R5, R14, R4, RZ ;  /* 0x000000040e057224 */ /* 0x002fc800078e02ff */
[----:B------:R-:W-:-:S05]  /*14d30*/  IMAD.IADD R6, R6, 0x1, R5 ;  /* 0x0000000106067824 */ /* 0x000fca00078e0205 */
[----:B------:R-:W-:-:S13]  /*14d40*/  ISETP.GT.AND P6, PT, R6, R0, PT ;  /* 0x000000000600720c */ /* 0x000fda0003fc4270 */
[----:B------:R-:W-:Y:S05]  /*14d50*/  @P6 BRA `(.L_x_13364) ;  /* 0x0000000000a46947 */ /* 0x000fea0003800000 */
.L_x_13367:
        /* <DEDUP_REMOVED lines=11> */
[----:B------:R-:W-:Y:S02]  /*14e10*/  IMAD.MOV.U32 R8, RZ, RZ, RZ ;  /* 0x000000ffff087224 */ /* 0x000fe400078e00ff */
[----:B0-----:R-:W-:-:S05]  /*14e20*/  @!P6 IMAD.WIDE R2, R7, 0x4, R2 ;  /* 0x000000040702e825 */ /* 0x001fca00078e0202 */
[----:B------:R1:W3:Y:S02]  /*14e30*/  @!P6 LDG.E R25, desc[UR52][R2.64] ;  /* 0x000000340219e981 */ /* 0x0002e4000c1e1900 */
[----:B-1----:R-:W-:-:S05]  /*14e40*/  @!P6 IMAD.WIDE R2, R7, 0x4, R4 ;  /* 0x000000040702e825 */ /* 0x002fca00078e0204 */
        /* <DEDUP_REMOVED lines=20> */
.L_x_13445:
[----:B------:R-:W-:Y:S02]  /*14f90*/  ULDC UR4, c[0x0][0xc38] ;  /* 0x00030e0000047ab9 */ /* 0x000fe40000000800 */
[----:B------:R-:W-:-:S04]  /*14fa0*/  IMAD.U32 R4, RZ, RZ, UR4 ;  /* 0x00000004ff047e24 */ /* 0x000fc8000f8e00ff */
[----:B-1----:R-:W-:-:S04]  /*14fb0*/  IMAD R5, R14, R4, RZ ;  /* 0x000000040e057224 */ /* 0x002fc800078e02ff */
[----:B------:R-:W-:-:S05]  /*14fc0*/  IMAD.IADD R6, R5, 0x1, R6 ;  /* 0x0000000105067824 */ /* 0x000fca00078e0206 */
[----:B------:R-:W-:-:S13]  /*14fd0*/  ISETP.GT.AND P6, PT, R6, R0, PT ;  /* 0x000000000600720c */ /* 0x000fda0003fc4270 */
[----:B------:R-:W-:Y:S05]  /*14fe0*/  @!P6 BRA `(.L_x_13367) ;  /* 0xfffffffc005ce947 */ /* 0x000fea000383ffff */
.L_x_13364:
[----:B------:R-:W-:Y:S01]  /*14ff0*/  IMAD.IADD R5, R6, 0x1, -R5 ;  /* 0x0000000106057824 */ /* 0x000fe200078e0a05 */
[----:B------:R-:W-:-:S03]  /*15000*/  UMOV UR4, 0xffffffff ;  /* 0xffffffff00047882 */ /* 0x000fc60000000000 */
[----:B------:R-:W-:-:S05]  /*15010*/  IMAD R7, R3, R4, R5 ;  /* 0x0000000403077224 */ /* 0x000fca00078e0205 */
[----:B------:R-:W-:Y:S01]  /*15020*/  ISETP.GT.AND P6, PT, R7, R0, PT ;  /* 0x000000000700720c */ /* 0x000fe20003fc4270 */
[----:B------:R-:W-:-:S12]  /*15030*/  BRA.DIV UR4, `(.L_x_13368) ;  /* 0x0000002a04dc7947 */ /* 0x000fd8000b800000 */
[----:B------:R-:W-:-:S04]  /*15040*/  VOTE.ANY R2, PT, !P6 ;  /* 0x0000000000027806 */ /* 0x000fc800070e0100 */
[----:B--2---:R-:W1:Y:S02]  /*15050*/  POPC R12, R2 ;  /* 0x00000002000c7309 */ /* 0x004e640000000000 */
[----:B-1----:R1:W2:Y:S01]  /*15060*/  SHFL.IDX PT, R25, R25, R12, 0x1f ;  /* 0x00001f0c19197589 */ /* 0x0022a200000e0000 */
[----:B------:R-:W-:-:S03]  /*15070*/  IMAD.IADD R27, R12, 0x1, R27 ;  /* 0x000000010c1b7824 */ /* 0x000fc600078e021b */
[----:B------:R1:W3:Y:S04]  /*15080*/  SHFL.IDX PT, R8, R8, R12, 0x1f ;  /* 0x00001f0c08087589 */ /* 0x0002e800000e0000 */
.L_x_13450:
[----:B------:R-:W-:-:S13]  /*15090*/  ISETP.NE.AND P0, PT, R2, RZ, PT ;  /* 0x000000ff0200720c */ /* 0x000fda0003f05270 */
[----:B------:R-:W-:Y:S05]  /*150a0*/  @!P0 BRA `(.L_x_13369) ;  /* 0x0000000000108947 */ /* 0x000fea0003800000 */
[----:B------:R-:W-:Y:S01]  /*150b0*/  UMOV UR4, 0xffffffff ;  /* 0xffffffff00047882 */ /* 0x000fe20000000000 */
[----:B-1----:R-:W-:Y:S02]  /*150c0*/  VIADD R12, R12, 0xffffffff ;  /* 0xffffffff0c0c7836 */ /* 0x002fe40000000000 */
[----:B------:R-:W-:Y:S05]  /*150d0*/  BRA.DIV UR4, `(.L_x_13370) ;  /* 0x0000002e04107947 */ /* 0x000fea000b800000 */
[----:B------:R4:W1:Y:S02]  /*150e0*/  SHFL.IDX PT, R24, R3, R12, 0x1f ;  /* 0x00001f0c03187589 */ /* 0x00086400000e0000 */
.L_x_13369:
[----:B---3--:R-:W-:Y:S01]  /*150f0*/  ISETP.NE.AND P0, PT, R8, 0x1, PT ;  /* 0x000000010800780c */ /* 0x008fe20003f05270 */
[----:B-1----:R-:W-:-:S04]  /*15100*/  IMAD R24, R24, R4, R5 ;  /* 0x0000000418187224 */ /* 0x002fc800078e0205 */
[----:B------:R-:W-:-:S08]  /*15110*/  IMAD.IADD R0, R0, 0x1, -R24 ;  /* 0x0000000100007824 */ /* 0x000fd000078e0a18 */
[----:B------:R-:W-:Y:S05]  /*15120*/  @!P0 BRA `(.L_x_13371) ;  /* 0x0000000000dc8947 */ /* 0x000fea0003800000 */
[----:B--2---:R-:W-:Y:S02]  /*15130*/  IABS R4, R25 ;  /* 0x0000001900047213 */ /* 0x004fe40000000000 */
[----:B------:R-:W-:Y:S02]  /*15140*/  IABS R5, R8 ;  /* 0x0000000800057213 */ /* 0x000fe40000000000 */
[----:B------:R-:W1:Y:S08]  /*15150*/  I2F.RP R6, R4 ;  /* 0x0000000400067306 */ /* 0x000e700000209400 */
[----:B------:R-:W2:Y:S08]  /*15160*/  I2F.RP R9, R5 ;  /* 0x0000000500097306 */ /* 0x000eb00000209400 */
[----:B-1----:R-:W1:Y:S08]  /*15170*/  MUFU.RCP R6, R6 ;  /* 0x0000000600067308 */ /* 0x002e700000001000 */
[----:B--2---:R-:W-:Y:S01]  /*15180*/  MUFU.RCP R9, R9 ;  /* 0x0000000900097308 */ /* 0x004fe20000001000 */
[----:B-1----:R-:W-:-:S07]  /*15190*/  VIADD R2, R6, 0xffffffe ;  /* 0x0ffffffe06027836 */ /* 0x002fce0000000000 */
[----:B0---4-:R0:W1:Y:S02]  /*151a0*/  F2I.FTZ.U32.TRUNC.NTZ R3, R2 ;  /* 0x0000000200037305 */ /* 0x011064000021f000 */
[----:B0-----:R-:W-:Y:S02]  /*151b0*/  IMAD.MOV.U32 R2, RZ, RZ, RZ ;  /* 0x000000ffff027224 */ /* 0x001fe400078e00ff */
[----:B-1----:R-:W-:-:S04]  /*151c0*/  IMAD.MOV R7, RZ, RZ, -R3 ;  /* 0x000000ffff077224 */ /* 0x002fc800078e0a03 */
[----:B------:R-:W-:-:S04]  /*151d0*/  IMAD R7, R7, R4, RZ ;  /* 0x0000000407077224 */ /* 0x000fc800078e02ff */
[----:B------:R-:W-:Y:S01]  /*151e0*/  IMAD.HI.U32 R3, R3, R7, R2 ;  /* 0x0000000703037227 */ /* 0x000fe200078e0002 */
[----:B------:R-:W-:Y:S02]  /*151f0*/  IABS R7, R0 ;  /* 0x0000000000077213 */ /* 0x000fe40000000000 */
[----:B------:R-:W-:-:S03]  /*15200*/  IABS R2, R25 ;  /* 0x0000001900027213 */ /* 0x000fc60000000000 */
[----:B------:R-:W-:-:S04]  /*15210*/  IMAD.HI.U32 R6, R3, R7, RZ ;  /* 0x0000000703067227 */ /* 0x000fc800078e00ff */
[----:B------:R-:W-:Y:S02]  /*15220*/  IMAD.MOV R2, RZ, RZ, -R2 ;  /* 0x000000ffff027224 */ /* 0x000fe400078e0a02 */
[----:B------:R-:W-:Y:S02]  /*15230*/  VIADD R3, R9, 0xffffffe ;  /* 0x0ffffffe09037836 */ /* 0x000fe40000000000 */
        /* <DEDUP_REMOVED lines=38> */
.L_x_13371:
[----:B0---4-:R-:W0:Y:S02]  /*154a0*/  LDC.64 R2, c[0x0][0xc90] ;  /* 0x00032400ff027b82 */ /* 0x011e240000000a00 */
        /* <DEDUP_REMOVED lines=59> */
.L_x_13372:
[----:B------:R-:W-:-:S05]  /*15860*/  LOP3.LUT R0, RZ, R3, RZ, 0x33, !PT ;  /* 0x00000003ff007212 */ /* 0x000fca00078e33ff */
[----:B------:R-:W-:Y:S01]  /*15870*/  IMAD.IADD R25, R25, 0x1, R0 ;  /* 0x0000000119197824 */ /* 0x000fe200078e0200 */
[----:B------:R-:W-:Y:S06]  /*15880*/  BRA `(.L_x_13373) ;  /* 0x00000000001c7947 */ /* 0x000fec0003800000 */
.L_x_13365:
[----:B------:R-:W-:Y:S01]  /*15890*/  UMOV UR4, URZ ;  /* 0x0000003f00047c82 */ /* 0x000fe20008000000 */
[----:B------:R-:W-:Y:S01]  /*158a0*/  UMOV UR5, URZ ;  /* 0x0000003f00057c82 */ /* 0x000fe20008000000 */
[----:B------:R-:W-:Y:S01]  /*158b0*/  ULDC UR6, c[0x0][0xc3c] ;  /* 0x00030f0000067ab9 */ /* 0x000fe20000000800 */
[----:B------:R-:W-:Y:S02]  /*158c0*/  IMAD.MOV.U32 R24, RZ, RZ, R0 ;  /* 0x000000ffff187224 */ /* 0x000fe400078e0000 */
[----:B------:R-:W-:Y:S02]  /*158d0*/  IMAD.U32 R25, RZ, RZ, UR4 ;  /* 0x00000004ff197e24 */ /* 0x000fe4000f8e00ff */
[----:B------:R-:W-:Y:S02]  /*158e0*/  IMAD.U32 R26, RZ, RZ, UR5 ;  /* 0x00000005ff1a7e24 */ /* 0x000fe4000f8e00ff */
[----:B------:R-:W-:-:S07]  /*158f0*/  IMAD.U32 R27, RZ, RZ, UR6 ;  /* 0x00000006ff1b7e24 */ /* 0x000fce000f8e00ff */
.L_x_13373:
[----:B------:R-:W1:Y:S01]  /*15900*/  S2R R0, SR_TID.X ;  /* 0x0000000000007919 */ /* 0x000e620000002100 */
[----:B------:R-:W-:Y:S05]  /*15910*/  WARPSYNC.ALL ;  /* 0x0000000000007948 */ /* 0x000fea0003800000 */
[----:B------:R-:W-:Y:S01]  /*15920*/  BAR.SYNC.DEFER_BLOCKING 0x4, 0x200 ;  /* 0x0108000000007b1d */ /* 0x000fe20000010000 */
[----:B-1----:R-:W-:-:S04]  /*15930*/  LOP3.LUT R0, R0, 0x1f, RZ, 0xc0, !PT ;  /* 0x0000001f00007812 */ /* 0x002fc800078ec0ff */
[----:B------:R-:W-:-:S13]  /*15940*/  ISETP.NE.AND P0, PT, R0, RZ, PT ;  /* 0x000000ff0000720c */ /* 0x000fda0003f05270 */
[----:B0-----:R-:W0:Y:S01]  /*15950*/  @!P0 S2R R3, SR_CgaCtaId ;  /* 0x0000000000038919 */ /* 0x001e220000008800 */
[----:B------:R-:W-:-:S04]  /*15960*/  @!P0 MOV R0, 0x400 ;  /* 0x0000040000008802 */ /* 0x000fc80000000f00 */
[----:B0-----:R-:W-:-:S05]  /*15970*/  @!P0 LEA R17, R3, R0, 0x18 ;  /* 0x0000000003118211 */ /* 0x001fca00078ec0ff */
[----:B------:R0:W-:Y:S01]  /*15980*/  @!P0 STS.128 [R17+0x168d0], R24 ;  /* 0x0168d01811008388 */ /* 0x0001e20000000c00 */
[----:B------:R-:W-:Y:S06]  /*15990*/  BAR.ARV 0x5, 0x200 ;  /* 0x0148000000007b1d */ /* 0x000fec0000002000 */
.L_x_13362:
[----:B------:R-:W-:Y:S02]  /*159a0*/  ULDC UR4, c[0x0][0xc3c] ;  /* 0x00030f0000047ab9 */ /* 0x000fe40000000800 */
[----:B----4-:R-:W-:-:S13]  /*159b0*/  ISETP.GE.AND P0, PT, R27, UR4, PT ;  /* 0x000000041b007c0c */ /* 0x010fda000bf06270 */
[----:B------:R-:W-:Y:S05]  /*159c0*/  @!P0 BRA `(.L_x_13374) ;  /* 0xffffffac00c48947 */ /* 0x000fea000383ffff */
[----:B------:R-:W-:Y:S05]  /*159d0*/  BSYNC B8 ;  /* 0x0000000000087941 */ /* 0x000fea0003800000 */
.L_x_13274:
        /* <DEDUP_REMOVED lines=12> */
.L_x_13453:
[----:B------:R-:W-:Y:S05]  /*15aa0*/  BSYNC B0 ;  /* 0x0000000000007941 */ /* 0x000fea0003800000 */
.L_x_13375:
[----:B------:R-:W-:-:S03]  /*15ab0*/  UMOV UR4, 0xffffffff ;  /* 0xffffffff00047882 */ /* 0x000fc60000000000 */
[----:B------:R-:W-:Y:S05]  /*15ac0*/  BRA.DIV UR4, `(.L_x_13377) ;  /* 0x0000002204d07947 */ /* 0x000fea000b800000 */
[----:B0-----:R-:W0:Y:S02]  /*15ad0*/  S2R R0, SR_TID.X ;  /* 0x0000000000007919 */ /* 0x001e240000002100 */
[----:B0-----:R-:W-:-:S04]  /*15ae0*/  SHF.R.U32.HI R0, RZ, 0x5, R0 ;  /* 0x00000005ff007819 */ /* 0x001fc80000011600 */
[----:B------:R-:W-:-:S05]  /*15af0*/  LOP3.LUT R0, R0, 0x3, RZ, 0xc0, !PT ;  /* 0x0000000300007812 */ /* 0x000fca00078ec0ff */
[----:B------:R0:W2:Y:S02]  /*15b00*/  SHFL.IDX PT, R14, R0, RZ, 0x1f ;  /* 0x00001fff000e7589 */ /* 0x0000a400000e0000 */
.L_x_13456:
[----:B--2---:R-:W-:Y:S01]  /*15b10*/  ISETP.NE.AND P0, PT, R14, RZ, PT ;  /* 0x000000ff0e00720c */ /* 0x004fe20003f05270 */
[----:B------:R-:W-:-:S12]  /*15b20*/  BSSY B0, `(.L_x_13378) ;  /* 0x0000024000007945 */ /* 0x000fd80003800000 */
[----:B------:R-:W-:Y:S05]  /*15b30*/  @P0 BRA `(.L_x_13379) ;  /* 0x0000000000880947 */ /* 0x000fea0003800000 */
[----:B------:R-:W-:-:S03]  /*15b40*/  UMOV UR4, 0xffffffff ;  /* 0xffffffff00047882 */ /* 0x000fc60000000000 */
[----:B------:R-:W-:Y:S05]  /*15b50*/  BRA.DIV UR4, `(.L_x_13380) ;  /* 0x0000002204e07947 */ /* 0x000fea000b800000 */
[----:B------:R-:W-:-:S13]  /*15b60*/  ELECT P6, URZ, PT ;  /* 0x00000000003f782f */ /* 0x000fda00038c0000 */
.L_x_13459:
[----:B------:R-:W-:Y:S05]  /*15b70*/  @!P6 BRA `(.L_x_13379) ;  /* 0x000000000078e947 */ /* 0x000fea0003800000 */
[----:B------:R-:W-:-:S06]  /*15b80*/  ULOP3.LUT UR4, UR36, 0x2, URZ, 0xfc, !UPT ;  /* 0x0000000224047892 */ /* 0x000fcc000f8efc3f */
[----:B0-----:R-:W-:-:S05]  /*15b90*/  IMAD.U32 R0, RZ, RZ, UR4 ;  /* 0x00000004ff007e24 */ /* 0x001fca000f8e00ff */
[----:B------:R-:W-:-:S13]  /*15ba0*/  ISETP.NE.AND P2, PT, R0, 0x3, PT ;  /* 0x000000030000780c */ /* 0x000fda0003f45270 */
[----:B------:R-:W-:Y:S05]  /*15bb0*/  @!P2 BRA `(.L_x_13381) ;  /* 0x000000000004a947 */ /* 0x000fea0003800000 */
[----:B------:R-:W-:Y:S01]  /*15bc0*/  BPT.TRAP 0x1 ;  /* 0x000000040000795c */ /* 0x000fe20000300000 */
.L_x_13381:
        /* <DEDUP_REMOVED lines=12> */
.L_x_13460:
[----:B------:R-:W1:Y:S02]  /*15c90*/  SYNCS.PHASECHK.TRANS64.TRYWAIT P0, [R3+URZ], R0 ;  /* 0x00000000030075a7 */ /* 0x000e64000800017f */
[----:B-1----:R-:W-:Y:S05]  /*15ca0*/  @!P0 BRA `(.L_x_13383) ;  /* 0x0000002000c08947 */ /* 0x002fea0003800000 */
.L_x_13461:
[----:B------:R-:W-:Y:S05]  /*15cb0*/  @!P2 BRA `(.L_x_13384) ;  /* 0x000000000004a947 */ /* 0x000fea0003800000 */
[----:B------:R-:W-:Y:S01]  /*15cc0*/  BPT.TRAP 0x1 ;  /* 0x000000040000795c */ /* 0x000fe20000300000 */
.L_x_13384:
[----:B-1----:R-:W-:-:S04]  /*15cd0*/  VIADD R3, R9, 0x16860 ;  /* 0x0001686009037836 */ /* 0x002fc80000000000 */
[----:B------:R-:W-:-:S04]  /*15ce0*/  IMAD R5, R18, 0x8, R3 ;  /* 0x0000000812057824 */ /* 0x000fc800078e0203 */
[----:B------:R-:W1:Y:S02]  /*15cf0*/  SYNCS.PHASECHK.TRANS64.TRYWAIT P0, [R5+URZ], R2 ;  /* 0x00000002050075a7 */ /* 0x000e64000800017f */
[----:B-1----:R-:W-:Y:S05]  /*15d00*/  @!P0 BRA `(.L_x_13385) ;  /* 0x0000002000bc8947 */ /* 0x002fea0003800000 */
.L_x_13462:
[----:B------:R-:W-:-:S07]  /*15d10*/  IMAD R3, R4, 0x8, R3 ;  /* 0x0000000804037824 */ /* 0x000fce00078e0203 */
.L_x_13386:
[----:B--2---:R2:W4:Y:S02]  /*15d20*/  SYNCS.PHASECHK.TRANS64.TRYWAIT P0, [R3+URZ], R0 ;  /* 0x00000000030075a7 */ /* 0x004524000800017f */
[----:B----4-:R-:W-:Y:S05]  /*15d30*/  @!P0 NANOSLEEP.SYNCS 0x989680 ;  /* 0x009896800000895d */ /* 0x010fea0003900000 */
[----:B------:R-:W4:Y:S02]  /*15d40*/  @!P0 SYNCS.PHASECHK.TRANS64 P0, [R3+URZ], R0 ;  /* 0x00000000030085a7 */ /* 0x000f24000800007f */
[----:B----4-:R-:W-:Y:S05]  /*15d50*/  @!P0 BRA `(.L_x_13386) ;  /* 0xfffffffc00f08947 */ /* 0x010fea000383ffff */
.L_x_13379:
[----:B------:R-:W-:Y:S05]  /*15d60*/  BSYNC B0 ;  /* 0x0000000000007941 */ /* 0x000fea0003800000 */
.L_x_13378:
[----:B------:R-:W-:Y:S05]  /*15d70*/  EXIT ;  /* 0x000000000000794d */ /* 0x000fea0003800000 */
.L_x_13185:
[----:B0-----:R-:W-:-:S04]  /*15d80*/  IMAD.U32 R3, RZ, RZ, UR45 ;  /* 0x0000002dff037e24 */ /* 0x001fc8000f8e00ff */
[----:B------:R0:W1:Y:S03]  /*15d90*/  SYNCS.PHASECHK.TRANS64.TRYWAIT P1, [R3+URZ+0x16800], R0 ;  /* 0x01680000030075a7 */ /* 0x000066000802017f */
[----:B-1----:R-:W-:Y:S05]  /*15da0*/  @!P1 NANOSLEEP.SYNCS 0x989680 ;  /* 0x009896800000995d */ /* 0x002fea0003900000 */
[----:B------:R-:W1:Y:S02]  /*15db0*/  @!P1 SYNCS.PHASECHK.TRANS64 P1, [R3+URZ+0x16800], R0 ;  /* 0x01680000030095a7 */ /* 0x000e64000802007f */
[----:B-1----:R-:W-:Y:S05]  /*15dc0*/  @!P1 BRA `(.L_x_13185) ;  /* 0xfffffffc00ec9947 */ /* 0x002fea000383ffff */
[----:B------:R-:W-:Y:S05]  /*15dd0*/  BRA `(.L_x_13387) ;  /* 0xfffffec0005c7947 */ /* 0x000fea000383ffff */
.L_x_13189:
[----:B-1----:R1:W2:Y:S02]  /*15de0*/  SYNCS.PHASECHK.TRANS64.TRYWAIT P2, [R3+URZ+0x16830], R0 ;  /* 0x01683000030075a7 */ /* 0x0022a4000804017f */
[----:B--2---:R-:W-:Y:S05]  /*15df0*/  @!P2 NANOSLEEP.SYNCS 0x989680 ;  /* 0x009896800000a95d */ /* 0x004fea0003900000 */
[----:B------:R-:W2:Y:S02]  /*15e00*/  @!P2 SYNCS.PHASECHK.TRANS64 P2, [R3+URZ+0x16830], R0 ;  /* 0x016830000300a5a7 */ /* 0x000ea4000804007f */
[----:B--2---:R-:W-:Y:S05]  /*15e10*/  @!P2 BRA `(.L_x_13189) ;  /* 0xfffffffc00f0a947 */ /* 0x004fea000383ffff */
[----:B------:R-:W-:Y:S05]  /*15e20*/  BRA `(.L_x_13188) ;  /* 0xfffffec000807947 */ /* 0x000fea000383ffff */
.L_x_13205:
[----:B-1----:R-:W-:-:S04]  /*15e30*/  IMAD.U32 R7, RZ, RZ, UR6 ;  /* 0x00000006ff077e24 */ /* 0x002fc8000f8e00ff */
[----:B------:R1:W2:Y:S03]  /*15e40*/  SYNCS.PHASECHK.TRANS64.TRYWAIT P2, [R7+URZ+0x16830], R6 ;  /* 0x01683006070075a7 */ /* 0x0002a6000804017f */
[----:B--2---:R-:W-:Y:S05]  /*15e50*/  @!P2 NANOSLEEP.SYNCS 0x989680 ;  /* 0x009896800000a95d */ /* 0x004fea0003900000 */
[----:B------:R-:W2:Y:S02]  /*15e60*/  @!P2 SYNCS.PHASECHK.TRANS64 P2, [R7+URZ+0x16830], R6 ;  /* 0x016830060700a5a7 */ /* 0x000ea4000804007f */
[----:B--2---:R-:W-:Y:S05]  /*15e70*/  @!P2 BRA `(.L_x_13205) ;  /* 0xfffffffc00eca947 */ /* 0x004fea000383ffff */
[----:B------:R-:W-:Y:S05]  /*15e80*/  BRA `(.L_x_13202) ;  /* 0xfffffef000e47947 */ /* 0x000fea000383ffff */
.L_x_13209:
[----:B-1----:R-:W-:-:S04]  /*15e90*/  IMAD.U32 R7, RZ, RZ, UR6 ;  /* 0x00000006ff077e24 */ /* 0x002fc8000f8e00ff */
[----:B------:R1:W2:Y:S03]  /*15ea0*/  SYNCS.PHASECHK.TRANS64.TRYWAIT P2, [R7+URZ+0x16850], R6 ;  /* 0x01685006070075a7 */ /* 0x0002a6000804017f */
[----:B--2---:R-:W-:Y:S05]  /*15eb0*/  @!P2 NANOSLEEP.SYNCS 0x989680 ;  /* 0x009896800000a95d */ /* 0x004fea0003900000 */
[----:B------:R-:W2:Y:S02]  /*15ec0*/  @!P2 SYNCS.PHASECHK.TRANS64 P2, [R7+URZ+0x16850], R6 ;  /* 0x016850060700a5a7 */ /* 0x000ea4000804007f */
[----:B--2---:R-:W-:Y:S05]  /*15ed0*/  @!P2 BRA `(.L_x_13209) ;  /* 0xfffffffc00eca947 */ /* 0x004fea000383ffff */
[----:B------:R-:W-:Y:S05]  /*15ee0*/  BRA `(.L_x_13206) ;  /* 0xfffffef4005c7947 */ /* 0x000fea000383ffff */
.L_x_13226:
[----:B-1----:R-:W-:-:S04]  /*15ef0*/  IMAD.U32 R9, RZ, RZ, UR6 ;  /* 0x00000006ff097e24 */ /* 0x002fc8000f8e00ff */
[----:B------:R1:W2:Y:S03]  /*15f00*/  SYNCS.PHASECHK.TRANS64.TRYWAIT P2, [R9+URZ+0x16830], R0 ;  /* 0x01683000090075a7 */ /* 0x0002a6000804017f */
[----:B--2---:R-:W-:Y:S05]  /*15f10*/  @!P2 NANOSLEEP.SYNCS 0x989680 ;  /* 0x009896800000a95d */ /* 0x004fea0003900000 */
[----:B------:R-:W2:Y:S02]  /*15f20*/  @!P2 SYNCS.PHASECHK.TRANS64 P2, [R9+URZ+0x16830], R0 ;  /* 0x016830000900a5a7 */ /* 0x000ea4000804007f */
[----:B--2---:R-:W-:Y:S05]  /*15f30*/  @!P2 BRA `(.L_x_13226) ;  /* 0xfffffffc00eca947 */ /* 0x004fea000383ffff */
[----:B------:R-:W-:Y:S05]  /*15f40*/  BRA `(.L_x_13223) ;  /* 0xffffff2000cc7947 */ /* 0x000fea000383ffff */
.L_x_13230:
[----:B-1----:R-:W-:-:S04]  /*15f50*/  IMAD.U32 R2, RZ, RZ, UR6 ;  /* 0x00000006ff027e24 */ /* 0x002fc8000f8e00ff */
[----:B------:R1:W2:Y:S03]  /*15f60*/  SYNCS.PHASECHK.TRANS64.TRYWAIT P2, [R2+URZ+0x16850], R0 ;  /* 0x01685000020075a7 */ /* 0x0002a6000804017f */
[----:B--2---:R-:W-:Y:S05]  /*15f70*/  @!P2 NANOSLEEP.SYNCS 0x989680 ;  /* 0x009896800000a95d */ /* 0x004fea0003900000 */
[----:B------:R-:W2:Y:S02]  /*15f80*/  @!P2 SYNCS.PHASECHK.TRANS64 P2, [R2+URZ+0x16850], R0 ;  /* 0x016850000200a5a7 */ /* 0x000ea4000804007f */
[----:B--2---:R-:W-:Y:S05]  /*15f90*/  @!P2 BRA `(.L_x_13230) ;  /* 0xfffffffc00eca947 */ /* 0x004fea000383ffff */
[----:B------:R-:W-:Y:S05]  /*15fa0*/  BRA `(.L_x_13227) ;  /* 0xffffff2400447947 */ /* 0x000fea000383ffff */
.L_x_13236:
[----:B-1----:R-:W-:-:S04]  /*15fb0*/  IMAD.U32 R9, RZ, RZ, UR6 ;  /* 0x00000006ff097e24 */ /* 0x002fc8000f8e00ff */
[----:B------:R1:W2:Y:S03]  /*15fc0*/  SYNCS.PHASECHK.TRANS64.TRYWAIT P2, [R9+URZ+0x16830], R0 ;  /* 0x01683000090075a7 */ /* 0x0002a6000804017f */
[----:B--2---:R-:W-:Y:S05]  /*15fd0*/  @!P2 NANOSLEEP.SYNCS 0x989680 ;  /* 0x009896800000a95d */ /* 0x004fea0003900000 */
[----:B------:R-:W2:Y:S02]  /*15fe0*/  @!P2 SYNCS.PHASECHK.TRANS64 P2, [R9+URZ+0x16830], R0 ;  /* 0x016830000900a5a7 */ /* 0x000ea4000804007f */
[----:B--2---:R-:W-:Y:S05]  /*15ff0*/  @!P2 BRA `(.L_x_13236) ;  /* 0xfffffffc00eca947 */ /* 0x004fea000383ffff */
[----:B------:R-:W-:Y:S05]  /*16000*/  BRA `(.L_x_13233) ;  /* 0xffffff3c00e87947 */ /* 0x000fea000383ffff */
.L_x_13240:
[----:B-1----:R-:W-:-:S04]  /*16010*/  IMAD.U32 R2, RZ, RZ, UR6 ;  /* 0x00000006ff027e24 */ /* 0x002fc8000f8e00ff */
[----:B------:R1:W2:Y:S03]  /*16020*/  SYNCS.PHASECHK.TRANS64.TRYWAIT P2, [R2+URZ+0x16850], R0 ;  /* 0x01685000020075a7 */ /* 0x0002a6000804017f */
[----:B--2---:R-:W-:Y:S05]  /*16030*/  @!P2 NANOSLEEP.SYNCS 0x989680 ;  /* 0x009896800000a95d */ /* 0x004fea0003900000 */
[----:B------:R-:W2:Y:S02]  /*16040*/  @!P2 SYNCS.PHASECHK.TRANS64 P2, [R2+URZ+0x16850], R0 ;  /* 0x016850000200a5a7 */ /* 0x000ea4000804007f */
[----:B--2---:R-:W-:Y:S05]  /*16050*/  @!P2 BRA `(.L_x_13240) ;  /* 0xfffffffc00eca947 */ /* 0x004fea000383ffff */
[----:B------:R-:W-:Y:S05]  /*16060*/  BRA `(.L_x_13237) ;  /* 0xffffff4000607947 */ /* 0x000fea000383ffff */
.L_x_13253:
[----:B-1----:R-:W-:-:S04]  /*16070*/  IMAD.U32 R6, RZ, RZ, UR5 ;  /* 0x00000005ff067e24 */ /* 0x002fc8000f8e00ff */
[----:B------:R1:W2:Y:S03]  /*16080*/  SYNCS.PHASECHK.TRANS64.TRYWAIT P0, [R6+URZ+0x16850], R3 ;  /* 0x01685003060075a7 */ /* 0x0002a6000800017f */
[----:B--2---:R-:W-:Y:S05]  /*16090*/  @!P0 NANOSLEEP.SYNCS 0x989680 ;  /* 0x009896800000895d */ /* 0x004fea0003900000 */
[----:B------:R-:W2:Y:S02]  /*160a0*/  @!P0 SYNCS.PHASECHK.TRANS64 P0, [R6+URZ+0x16850], R3 ;  /* 0x01685003060085a7 */ /* 0x000ea4000800007f */
[----:B--2---:R-:W-:Y:S05]  /*160b0*/  @!P0 BRA `(.L_x_13253) ;  /* 0xfffffffc00ec8947 */ /* 0x004fea000383ffff */
[----:B------:R-:W-:Y:S05]  /*160c0*/  BRA `(.L_x_13252) ;  /* 0xffffff6800ec7947 */ /* 0x000fea000383ffff */
.L_x_13296:
        /* <DEDUP_REMOVED lines=11> */
.L_x_13389:
[----:B------:R-:W-:Y:S05]  /*16180*/  BSYNC B0 ;  /* 0x0000000000007941 */ /* 0x000fea0003800000 */
.L_x_13388:
[----:B------:R-:W-:Y:S05]  /*16190*/  BRA `(.L_x_13390) ;  /* 0xffffffb800387947 */ /* 0x000fea000383ffff */
.L_x_13298:
[----:B------:R-:W-:Y:S01]  /*161a0*/  BSSY B0, `(.L_x_13391) ;  /* 0x0000006000007945 */ /* 0x000fe20003800000 */
[----:B------:R-:W-:-:S07]  /*161b0*/  IMAD.MOV.U32 R15, RZ, RZ, -0x1 ;  /* 0xffffffffff0f7424 */ /* 0x000fce00078e00ff */
[----:B0123--:R-:W-:Y:S05]  /*161c0*/  WARPSYNC.COLLECTIVE R15, `(.L_x_13392) ;  /* 0x000000000f0c7348 */ /* 0x00ffea0003c00000 */
[----:B------:R-:W-:Y:S02]  /*161d0*/  ELECT P6, UR62, PT ;  /* 0x00000000003e782f */ /* 0x000fe400038c0000 */
[----:B------:R-:W-:Y:S01]  /*161e0*/  MOV R14, UR62 ;  /* 0x0000003e000e7c02 */ /* 0x000fe20008000f00 */
[----:B0123--:R-:W-:Y:S10]  /*161f0*/  ENDCOLLECTIVE ;  /* 0x000000000000791b */ /* 0x00fff40003800000 */
.L_x_13392:
[----:B------:R-:W-:Y:S05]  /*16200*/  BSYNC B0 ;  /* 0x0000000000007941 */ /* 0x000fea0003800000 */
.L_x_13391:
[----:B------:R-:W-:Y:S05]  /*16210*/  BRA `(.L_x_13393) ;  /* 0xffffffb800407947 */ /* 0x000fea000383ffff */
.L_x_13300:
[----:B---3--:R3:W4:Y:S02]  /*16220*/  SYNCS.PHASECHK.TRANS64.TRYWAIT P0, [R0+URZ+0x16840], R2 ;  /* 0x01684002000075a7 */ /* 0x008724000800017f */
[----:B----4-:R-:W-:Y:S05]  /*16230*/  @!P0 NANOSLEEP.SYNCS 0x989680 ;  /* 0x009896800000895d */ /* 0x010fea0003900000 */
[----:B------:R-:W4:Y:S02]  /*16240*/  @!P0 SYNCS.PHASECHK.TRANS64 P0, [R0+URZ+0x16840], R2 ;  /* 0x01684002000085a7 */ /* 0x000f24000800007f */
[----:B----4-:R-:W-:Y:S05]  /*16250*/  @!P0 BRA `(.L_x_13300) ;  /* 0xfffffffc00f08947 */ /* 0x010fea000383ffff */
[----:B------:R-:W-:Y:S05]  /*16260*/  BRA `(.L_x_13394) ;  /* 0xffffffb800907947 */ /* 0x000fea000383ffff */
.L_x_13304:
[----:B------:R-:W2:Y:S01]  /*16270*/  LDL.LU R11, [R1+0xc] ;  /* 0x00000c00010b7983 */ /* 0x000ea20000300800 */
[----:B------:R-:W-:Y:S01]  /*16280*/  IMAD.MOV.U32 R6, RZ, RZ, R12 ;  /* 0x000000ffff067224 */ /* 0x000fe200078e000c */
[----:B------:R-:W-:Y:S01]  /*16290*/  LOP3.LUT R10, R10, 0x7f, RZ, 0xc0, !PT ;  /* 0x0000007f0a0a7812 */ /* 0x000fe200078ec0ff */
[----:B------:R-:W-:Y:S02]  /*162a0*/  IMAD.MOV.U32 R13, RZ, RZ, R4 ;  /* 0x000000ffff0d7224 */ /* 0x000fe400078e0004 */
[----:B------:R-:W-:Y:S01]  /*162b0*/  IMAD.MOV.U32 R12, RZ, RZ, RZ ;  /* 0x000000ffff0c7224 */ /* 0x000fe200078e00ff */
[----:B------:R-:W-:Y:S01]  /*162c0*/  SHF.R.U32.HI R10, RZ, 0x3, R10 ;  /* 0x00000003ff0a7819 */ /* 0x000fe2000001160a */
[----:B------:R-:W-:-:S04]  /*162d0*/  IMAD.MOV.U32 R15, RZ, RZ, -0x1 ;  /* 0xffffffffff0f7424 */ /* 0x000fc800078e00ff */
        /* <DEDUP_REMOVED lines=8> */
.L_x_13395:
[----:B------:R-:W-:Y:S02]  /*16360*/  IMAD.MOV.U32 R13, RZ, RZ, R0 ;  /* 0x000000ffff0d7224 */ /* 0x000fe400078e0000 */
[----:B------:R-:W-:-:S07]  /*16370*/  IMAD.MOV.U32 R7, RZ, RZ, R14 ;  /* 0x000000ffff077224 */ /* 0x000fce00078e000e */
[----:B------:R-:W-:Y:S05]  /*16380*/  WARPSYNC.COLLECTIVE R15, `(.L_x_13396) ;  /* 0x000000000f087348 */ /* 0x000fea0003c00000 */
[----:B------:R0:W1:Y:S02]  /*16390*/  SHFL.IDX P6, R14, R13, R12, R11 ;  /* 0x0000000c0d0e7389 */ /* 0x00006400000c000b */
[----:B01----:R-:W-:Y:S01]  /*163a0*/  ENDCOLLECTIVE ;  /* 0x000000000000791b */ /* 0x003fe20003800000 */
.L_x_13396:
[----:B------:R-:W-:Y:S02]  /*163b0*/  IMAD.MOV.U32 R13, RZ, RZ, R4 ;  /* 0x000000ffff0d7224 */ /* 0x000fe400078e0004 */
[----:B------:R-:W-:Y:S02]  /*163c0*/  IMAD.MOV.U32 R12, RZ, RZ, 0x1 ;  /* 0x00000001ff0c7424 */ /* 0x000fe400078e00ff */
[----:B------:R-:W-:-:S07]  /*163d0*/  IMAD.MOV.U32 R8, RZ, RZ, R14 ;  /* 0x000000ffff087224 */ /* 0x000fce00078e000e */
[----:B------:R-:W-:Y:S05]  /*163e0*/  WARPSYNC.COLLECTIVE R15, `(.L_x_13397) ;  /* 0x000000000f087348 */ /* 0x000fea0003c00000 */
[----:B------:R0:W1:Y:S02]  /*163f0*/  SHFL.IDX P6, R14, R13, R12, R11 ;  /* 0x0000000c0d0e7389 */ /* 0x00006400000c000b */
[----:B01----:R-:W-:Y:S01]  /*16400*/  ENDCOLLECTIVE ;  /* 0x000000000000791b */ /* 0x003fe20003800000 */
.L_x_13397:
        /* <DEDUP_REMOVED lines=13> */
.L_x_13398:
[----:B------:R-:W-:Y:S02]  /*164e0*/  IMAD.MOV.U32 R13, RZ, RZ, R4 ;  /* 0x000000ffff0d7224 */ /* 0x000fe400078e0004 */
[----:B------:R-:W-:Y:S02]  /*164f0*/  IMAD.MOV.U32 R12, RZ, RZ, 0x2 ;  /* 0x00000002ff0c7424 */ /* 0x000fe400078e00ff */
[----:B------:R-:W-:-:S07]  /*16500*/  IMAD.MOV.U32 R8, RZ, RZ, R14 ;  /* 0x000000ffff087224 */ /* 0x000fce00078e000e */
[----:B------:R-:W-:Y:S05]  /*16510*/  WARPSYNC.COLLECTIVE R15, `(.L_x_13399) ;  /* 0x000000000f087348 */ /* 0x000fea0003c00000 */
[----:B------:R0:W1:Y:S02]  /*16520*/  SHFL.IDX P6, R14, R13, R12, R11 ;  /* 0x0000000c0d0e7389 */ /* 0x00006400000c000b */
[----:B01----:R-:W-:Y:S01]  /*16530*/  ENDCOLLECTIVE ;  /* 0x000000000000791b */ /* 0x003fe20003800000 */
.L_x_13399:
        /* <DEDUP_REMOVED lines=14> */
.L_x_13400:
[----:B------:R-:W-:Y:S02]  /*16620*/  IMAD.MOV.U32 R13, RZ, RZ, R4 ;  /* 0x000000ffff0d7224 */ /* 0x000fe400078e0004 */
[----:B------:R-:W-:Y:S02]  /*16630*/  IMAD.MOV.U32 R12, RZ, RZ, 0x3 ;  /* 0x00000003ff0c7424 */ /* 0x000fe400078e00ff */
[----:B------:R-:W-:-:S07]  /*16640*/  IMAD.MOV.U32 R8, RZ, RZ, R14 ;  /* 0x000000ffff087224 */ /* 0x000fce00078e000e */
[----:B------:R-:W-:Y:S05]  /*16650*/  WARPSYNC.COLLECTIVE R15, `(.L_x_13401) ;  /* 0x000000000f087348 */ /* 0x000fea0003c00000 */
[----:B------:R0:W1:Y:S02]  /*16660*/  SHFL.IDX P6, R14, R13, R12, R11 ;  /* 0x0000000c0d0e7389 */ /* 0x00006400000c000b */
[----:B01----:R-:W-:Y:S01]  /*16670*/  ENDCOLLECTIVE ;  /* 0x000000000000791b */ /* 0x003fe20003800000 */
.L_x_13401:
        /* <DEDUP_REMOVED lines=14> */
.L_x_13402:
[----:B------:R-:W-:Y:S02]  /*16760*/  IMAD.MOV.U32 R13, RZ, RZ, R4 ;  /* 0x000000ffff0d7224 */ /* 0x000fe400078e0004 */
[----:B------:R-:W-:Y:S02]  /*16770*/  IMAD.MOV.U32 R12, RZ, RZ, 0x4 ;  /* 0x00000004ff0c7424 */ /* 0x000fe400078e00ff */
[----:B------:R-:W-:-:S07]  /*16780*/  IMAD.MOV.U32 R8, RZ, RZ, R14 ;  /* 0x000000ffff087224 */ /* 0x000fce00078e000e */
[----:B------:R-:W-:Y:S05]  /*16790*/  WARPSYNC.COLLECTIVE R15, `(.L_x_13403) ;  /* 0x000000000f087348 */ /* 0x000fea0003c00000 */
[----:B------:R0:W1:Y:S02]  /*167a0*/  SHFL.IDX P6, R14, R13, R12, R11 ;  /* 0x0000000c0d0e7389 */ /* 0x00006400000c000b */
[----:B01----:R-:W-:Y:S01]  /*167b0*/  ENDCOLLECTIVE ;  /* 0x000000000000791b */ /* 0x003fe20003800000 */
.L_x_13403:
        /* <DEDUP_REMOVED lines=14> */
.L_x_13404:
[----:B------:R-:W-:Y:S02]  /*168a0*/  IMAD.MOV.U32 R13, RZ, RZ, R4 ;  /* 0x000000ffff0d7224 */ /* 0x000fe400078e0004 */
[----:B------:R-:W-:Y:S02]  /*168b0*/  IMAD.MOV.U32 R12, RZ, RZ, 0x5 ;  /* 0x00000005ff0c7424 */ /* 0x000fe400078e00ff */
[----:B------:R-:W-:-:S07]  /*168c0*/  IMAD.MOV.U32 R8, RZ, RZ, R14 ;  /* 0x000000ffff087224 */ /* 0x000fce00078e000e */
[----:B------:R-:W-:Y:S05]  /*168d0*/  WARPSYNC.COLLECTIVE R15, `(.L_x_13405) ;  /* 0x000000000f087348 */ /* 0x000fea0003c00000 */
[----:B------:R0:W1:Y:S02]  /*168e0*/  SHFL.IDX P6, R14, R13, R12, R11 ;  /* 0x0000000c0d0e7389 */ /* 0x00006400000c000b */
[----:B01----:R-:W-:Y:S01]  /*168f0*/  ENDCOLLECTIVE ;  /* 0x000000000000791b */ /* 0x003fe20003800000 */
.L_x_13405:
        /* <DEDUP_REMOVED lines=14> */
.L_x_13406:
[----:B------:R-:W-:Y:S02]  /*169e0*/  IMAD.MOV.U32 R13, RZ, RZ, R4 ;  /* 0x000000ffff0d7224 */ /* 0x000fe400078e0004 */
[----:B------:R-:W-:Y:S02]  /*169f0*/  IMAD.MOV.U32 R12, RZ, RZ, 0x6 ;  /* 0x00000006ff0c7424 */ /* 0x000fe400078e00ff */
[----:B------:R-:W-:-:S07]  /*16a00*/  IMAD.MOV.U32 R8, RZ, RZ, R14 ;  /* 0x000000ffff087224 */ /* 0x000fce00078e000e */
[----:B------:R-:W-:Y:S05]  /*16a10*/  WARPSYNC.COLLECTIVE R15, `(.L_x_13407) ;  /* 0x000000000f087348 */ /* 0x000fea0003c00000 */
[----:B------:R0:W1:Y:S02]  /*16a20*/  SHFL.IDX P6, R14, R13, R12, R11 ;  /* 0x0000000c0d0e7389 */ /* 0x00006400000c000b */
[----:B01----:R-:W-:Y:S01]  /*16a30*/  ENDCOLLECTIVE ;  /* 0x000000000000791b */ /* 0x003fe20003800000 */
.L_x_13407:
        /* <DEDUP_REMOVED lines=14> */
.L_x_13408:
[----:B------:R-:W-:Y:S02]  /*16b20*/  IMAD.MOV.U32 R13, RZ, RZ, R4 ;  /* 0x000000ffff0d7224 */ /* 0x000fe400078e0004 */
[----:B------:R-:W-:Y:S02]  /*16b30*/  IMAD.MOV.U32 R12, RZ, RZ, 0x7 ;  /* 0x00000007ff0c7424 */ /* 0x000fe400078e00ff */
[----:B------:R-:W-:-:S07]  /*16b40*/  IMAD.MOV.U32 R8, RZ, RZ, R14 ;  /* 0x000000ffff087224 */ /* 0x000fce00078e000e */
[----:B------:R-:W-:Y:S05]  /*16b50*/  WARPSYNC.COLLECTIVE R15, `(.L_x_13409) ;  /* 0x000000000f087348 */ /* 0x000fea0003c00000 */
[----:B------:R0:W1:Y:S02]  /*16b60*/  SHFL.IDX P6, R14, R13, R12, R11 ;  /* 0x0000000c0d0e7389 */ /* 0x00006400000c000b */
[----:B01----:R-:W-:Y:S01]  /*16b70*/  ENDCOLLECTIVE ;  /* 0x000000000000791b */ /* 0x003fe20003800000 */
.L_x_13409:
        /* <DEDUP_REMOVED lines=8> */
[----:B------:R0:W-:Y:S04]  /*16c00*/  @!P1 LDGSTS.E.BYPASS.LTC128B.128 [R20+0xb400], desc[UR52][R8.64], !P0 ;  /* 0x0b40000008149fae */ /* 0x0001e8000c101d74 */
[----:B------:R-:W-:Y:S01]  /*16c10*/  ISETP.GE.AND P1, PT, R0, R3, PT ;  /* 0x000000030000720c */ /* 0x000fe20003f26270 */
[----:B------:R-:W-:-:S02]  /*16c20*/  VIADD R0, R6, 0x80 ;  /* 0x0000008006007836 */ /* 0x000fc40000000000 */
[----:B------:R-:W-:-:S10]  /*16c30*/  IMAD.MOV.U32 R4, RZ, RZ, R14 ;  /* 0x000000ffff047224 */ /* 0x000fd400078e000e */
[----:B0-----:R-:W-:Y:S05]  /*16c40*/  WARPSYNC.COLLECTIVE R15, `(.L_x_13410) ;  /* 0x000000000f087348 */ /* 0x001fea0003c00000 */
[----:B------:R1:W2:Y:S02]  /*16c50*/  SHFL.IDX P6, R14, R13, R12, R11 ;  /* 0x0000000c0d0e7389 */ /* 0x0002a400000c000b */
[----:B012---:R-:W-:Y:S01]  /*16c60*/  ENDCOLLECTIVE ;  /* 0x000000000000791b */ /* 0x007fe20003800000 */
.L_x_13410:
[----:B------:R-:W-:Y:S01]  /*16c70*/  ISETP.GE.AND P2, PT, R0, R3, PT ;  /* 0x000000030000720c */ /* 0x000fe20003f46270 */
[----:B------:R-:W-:Y:S02]  /*16c80*/  IMAD.MOV.U32 R13, RZ, RZ, R2 ;  /* 0x000000ffff0d7224 */ /* 0x000fe400078e0002 */
[----:B------:R-:W-:Y:S02]  /*16c90*/  IMAD.MOV.U32 R12, RZ, RZ, RZ ;  /* 0x000000ffff0c7224 */ /* 0x000fe400078e00ff */
[----:B------:R-:W-:-:S08]  /*16ca0*/  IMAD.MOV.U32 R8, RZ, RZ, R14 ;  /* 0x000000ffff087224 */ /* 0x000fd000078e000e */
[----:B------:R-:W-:Y:S05]  /*16cb0*/  WARPSYNC.COLLECTIVE R15, `(.L_x_13411) ;  /* 0x000000000f087348 */ /* 0x000fea0003c00000 */
[----:B------:R0:W1:Y:S02]  /*16cc0*/  SHFL.IDX P6, R14, R13, R12, R11 ;  /* 0x0000000c0d0e7389 */ /* 0x00006400000c000b */
[----:B01----:R-:W-:Y:S01]  /*16cd0*/  ENDCOLLECTIVE ;  /* 0x000000000000791b */ /* 0x003fe20003800000 */
.L_x_13411:
        /* <DEDUP_REMOVED lines=13> */
.L_x_13412:
[----:B------:R-:W-:Y:S02]  /*16db0*/  IMAD.MOV.U32 R13, RZ, RZ, R2 ;  /* 0x000000ffff0d7224 */ /* 0x000fe400078e0002 */
[----:B------:R-:W-:Y:S02]  /*16dc0*/  IMAD.MOV.U32 R12, RZ, RZ, 0x1 ;  /* 0x00000001ff0c7424 */ /* 0x000fe400078e00ff */
[----:B------:R-:W-:-:S07]  /*16dd0*/  IMAD.MOV.U32 R7, RZ, RZ, R14 ;  /* 0x000000ffff077224 */ /* 0x000fce00078e000e */
[----:B------:R-:W-:Y:S05]  /*16de0*/  WARPSYNC.COLLECTIVE R15, `(.L_x_13413) ;  /* 0x000000000f087348 */ /* 0x000fea0003c00000 */
[----:B------:R0:W1:Y:S02]  /*16df0*/  SHFL.IDX P6, R14, R13, R12, R11 ;  /* 0x0000000c0d0e7389 */ /* 0x00006400000c000b */
[----:B01----:R-:W-:Y:S01]  /*16e00*/  ENDCOLLECTIVE ;  /* 0x000000000000791b */ /* 0x003fe20003800000 */
.L_x_13413:
[----:B------:R-:W-:-:S05]  /*16e10*/  @!P2 LEA R7, P1, R21, R7, 0x1 ;  /* 0x000000071507a211 */ /* 0x000fca00078208ff */
[----:B------:R-:W-:Y:S02]  /*16e20*/  @!P2 IMAD.X R0, RZ, RZ, R0, P1 ;  /* 0x000000ffff00a224 */ /* 0x000fe400008e0600 */
        /* <DEDUP_REMOVED lines=13> */
.L_x_13414:
[----:B------:R-:W-:Y:S02]  /*16f00*/  IMAD.MOV.U32 R13, RZ, RZ, R2 ;  /* 0x000000ffff0d7224 */ /* 0x000fe400078e0002 */
[----:B------:R-:W-:Y:S02]  /*16f10*/  IMAD.MOV.U32 R12, RZ, RZ, 0x2 ;  /* 0x00000002ff0c7424 */ /* 0x000fe400078e00ff */
[----:B------:R-:W-:-:S07]  /*16f20*/  IMAD.MOV.U32 R8, RZ, RZ, R14 ;  /* 0x000000ffff087224 */ /* 0x000fce00078e000e */
[----:B------:R-:W-:Y:S05]  /*16f30*/  WARPSYNC.COLLECTIVE R15, `(.L_x_13415) ;  /* 0x000000000f087348 */ /* 0x000fea0003c00000 */
[----:B------:R0:W1:Y:S02]  /*16f40*/  SHFL.IDX P6, R14, R13, R12, R11 ;  /* 0x0000000c0d0e7389 */ /* 0x00006400000c000b */
[----:B01----:R-:W-:Y:S01]  /*16f50*/  ENDCOLLECTIVE ;  /* 0x000000000000791b */ /* 0x003fe20003800000 */
.L_x_13415:
        /* <DEDUP_REMOVED lines=13> */
.L_x_13416:
[----:B------:R-:W-:Y:S02]  /*17030*/  IMAD.MOV.U32 R13, RZ, RZ, R2 ;  /* 0x000000ffff0d7224 */ /* 0x000fe400078e0002 */
[----:B------:R-:W-:Y:S02]  /*17040*/  IMAD.MOV.U32 R12, RZ, RZ, 0x3 ;  /* 0x00000003ff0c7424 */ /* 0x000fe400078e00ff */
[----:B------:R-:W-:-:S07]  /*17050*/  IMAD.MOV.U32 R8, RZ, RZ, R14 ;  /* 0x000000ffff087224 */ /* 0x000fce00078e000e */
[----:B------:R-:W-:Y:S05]  /*17060*/  WARPSYNC.COLLECTIVE R15, `(.L_x_13417) ;  /* 0x000000000f087348 */ /* 0x000fea0003c00000 */
[----:B------:R0:W1:Y:S02]  /*17070*/  SHFL.IDX P6, R14, R13, R12, R11 ;  /* 0x0000000c0d0e7389 */ /* 0x00006400000c000b */
[----:B01----:R-:W-:Y:S01]  /*17080*/  ENDCOLLECTIVE ;  /* 0x000000000000791b */ /* 0x003fe20003800000 */
.L_x_13417:
        /* <DEDUP_REMOVED lines=12> */
.L_x_13418:
[----:B------:R-:W-:Y:S01]  /*17150*/  IMAD.MOV.U32 R2, RZ, RZ, R14 ;  /* 0x000000ffff027224 */ /* 0x000fe200078e000e */
[----:B------:R-:W-:Y:S06]  /*17160*/  BRA `(.L_x_13419) ;  /* 0xffffffb8009c7947 */ /* 0x000fec000383ffff */
.L_x_13307:
[----:B0-----:R0:W1:Y:S02]  /*17170*/  SYNCS.PHASECHK.TRANS64.TRYWAIT P0, [R17+URZ+0x16820], R0 ;  /* 0x01682000110075a7 */ /* 0x001064000800017f */
[----:B-1----:R-:W-:Y:S05]  /*17180*/  @!P0 NANOSLEEP.SYNCS 0x989680 ;  /* 0x009896800000895d */ /* 0x002fea0003900000 */
[----:B------:R-:W1:Y:S02]  /*17190*/  @!P0 SYNCS.PHASECHK.TRANS64 P0, [R17+URZ+0x16820], R0 ;  /* 0x01682000110085a7 */ /* 0x000e64000800007f */
[----:B-1----:R-:W-:Y:S05]  /*171a0*/  @!P0 BRA `(.L_x_13307) ;  /* 0xfffffffc00f08947 */ /* 0x002fea000383ffff */
[----:B------:R-:W-:Y:S05]  /*171b0*/  BRA `(.L_x_13420) ;  /* 0xffffffb800fc7947 */ /* 0x000fea000383ffff */
.L_x_13316:
[----:B-1----:R1:W2:Y:S02]  /*171c0*/  SYNCS.PHASECHK.TRANS64.TRYWAIT P0, [R2+URZ+0x16840], R3 ;  /* 0x01684003020075a7 */ /* 0x0022a4000800017f */
[----:B--2---:R-:W-:Y:S05]  /*171d0*/  @!P0 NANOSLEEP.SYNCS 0x989680 ;  /* 0x009896800000895d */ /* 0x004fea0003900000 */
[----:B------:R-:W2:Y:S02]  /*171e0*/  @!P0 SYNCS.PHASECHK.TRANS64 P0, [R2+URZ+0x16840], R3 ;  /* 0x01684003020085a7 */ /* 0x000ea4000800007f */
[----:B--2---:R-:W-:Y:S05]  /*171f0*/  @!P0 BRA `(.L_x_13316) ;  /* 0xfffffffc00f08947 */ /* 0x004fea000383ffff */
[----:B------:R-:W-:Y:S05]  /*17200*/  BRA `(.L_x_13421) ;  /* 0xffffffbc00e07947 */ /* 0x000fea000383ffff */
.L_x_13321:
[----:B0-----:R0:W1:Y:S02]  /*17210*/  SYNCS.PHASECHK.TRANS64.TRYWAIT P0, [R3+URZ+0x60], R2 ;  /* 0x00006002030075a7 */ /* 0x001064000800017f */
[----:B-1----:R-:W-:Y:S05]  /*17220*/  @!P0 NANOSLEEP.SYNCS 0x989680 ;  /* 0x009896800000895d */ /* 0x002fea0003900000 */
[----:B------:R-:W1:Y:S02]  /*17230*/  @!P0 SYNCS.PHASECHK.TRANS64 P0, [R3+URZ+0x60], R2 ;  /* 0x00006002030085a7 */ /* 0x000e64000800007f */
[----:B-1----:R-:W-:Y:S05]  /*17240*/  @!P0 BRA `(.L_x_13321) ;  /* 0xfffffffc00f08947 */ /* 0x002fea000383ffff */
[----:B------:R-:W-:Y:S05]  /*17250*/  BRA `(.L_x_13422) ;  /* 0xffffffc0006c7947 */ /* 0x000fea000383ffff */
.L_x_13329:
[----:B-1----:R1:W2:Y:S02]  /*17260*/  SYNCS.PHASECHK.TRANS64.TRYWAIT P0, [R2+URZ+0x16840], R3 ;  /* 0x01684003020075a7 */ /* 0x0022a4000800017f */
[----:B--2---:R-:W-:Y:S05]  /*17270*/  @!P0 NANOSLEEP.SYNCS 0x989680 ;  /* 0x009896800000895d */ /* 0x004fea0003900000 */
[----:B------:R-:W2:Y:S02]  /*17280*/  @!P0 SYNCS.PHASECHK.TRANS64 P0, [R2+URZ+0x16840], R3 ;  /* 0x01684003020085a7 */ /* 0x000ea4000800007f */
[----:B--2---:R-:W-:Y:S05]  /*17290*/  @!P0 BRA `(.L_x_13329) ;  /* 0xfffffffc00f08947 */ /* 0x004fea000383ffff */
[----:B------:R-:W-:Y:S05]  /*172a0*/  BRA `(.L_x_13423) ;  /* 0xffffffc400a87947 */ /* 0x000fea000383ffff */
.L_x_13334:
[----:B0-----:R0:W1:Y:S02]  /*172b0*/  SYNCS.PHASECHK.TRANS64.TRYWAIT P0, [R10+URZ+0x60], R3 ;  /* 0x000060030a0075a7 */ /* 0x001064000800017f */
[----:B-1----:R-:W-:Y:S05]  /*172c0*/  @!P0 NANOSLEEP.SYNCS 0x989680 ;  /* 0x009896800000895d */ /* 0x002fea0003900000 */
[----:B------:R-:W1:Y:S02]  /*172d0*/  @!P0 SYNCS.PHASECHK.TRANS64 P0, [R10+URZ+0x60], R3 ;  /* 0x000060030a0085a7 */ /* 0x000e64000800007f */
[----:B-1----:R-:W-:Y:S05]  /*172e0*/  @!P0 BRA `(.L_x_13334) ;  /* 0xfffffffc00f08947 */ /* 0x002fea000383ffff */
[----:B------:R-:W-:Y:S05]  /*172f0*/  BRA `(.L_x_13424) ;  /* 0xffffffc800347947 */ /* 0x000fea000383ffff */
.L_x_13342:
[----:B-1----:R1:W2:Y:S02]  /*17300*/  SYNCS.PHASECHK.TRANS64.TRYWAIT P0, [R2+URZ+0x16840], R3 ;  /* 0x01684003020075a7 */ /* 0x0022a4000800017f */
[----:B--2---:R-:W-:Y:S05]  /*17310*/  @!P0 NANOSLEEP.SYNCS 0x989680 ;  /* 0x009896800000895d */ /* 0x004fea0003900000 */
[----:B------:R-:W2:Y:S02]  /*17320*/  @!P0 SYNCS.PHASECHK.TRANS64 P0, [R2+URZ+0x16840], R3 ;  /* 0x01684003020085a7 */ /* 0x000ea4000800007f */
[----:B--2---:R-:W-:Y:S05]  /*17330*/  @!P0 BRA `(.L_x_13342) ;  /* 0xfffffffc00f08947 */ /* 0x004fea000383ffff */
[----:B------:R-:W-:Y:S05]  /*17340*/  BRA `(.L_x_13425) ;  /* 0xffffffcc00447947 */ /* 0x000fea000383ffff */
.L_x_13347:
[----:B0-----:R0:W1:Y:S02]  /*17350*/  SYNCS.PHASECHK.TRANS64.TRYWAIT P0, [R7+URZ+0x60], R2 ;  /* 0x00006002070075a7 */ /* 0x001064000800017f */
[----:B-1----:R-:W-:Y:S05]  /*17360*/  @!P0 NANOSLEEP.SYNCS 0x989680 ;  /* 0x009896800000895d */ /* 0x002fea0003900000 */
[----:B------:R-:W1:Y:S02]  /*17370*/  @!P0 SYNCS.PHASECHK.TRANS64 P0, [R7+URZ+0x60], R2 ;  /* 0x00006002070085a7 */ /* 0x000e64000800007f */
[----:B-1----:R-:W-:Y:S05]  /*17380*/  @!P0 BRA `(.L_x_13347) ;  /* 0xfffffffc00f08947 */ /* 0x002fea000383ffff */
[----:B------:R-:W-:Y:S05]  /*17390*/  BRA `(.L_x_13426) ;  /* 0xffffffcc00d47947 */ /* 0x000fea000383ffff */
.L_x_13357:
[----:B0-----:R0:W1:Y:S02]  /*173a0*/  SYNCS.PHASECHK.TRANS64.TRYWAIT P0, [R3+URZ+0x16860], R0 ;  /* 0x01686000030075a7 */ /* 0x001064000800017f */
[----:B-1----:R-:W-:Y:S05]  /*173b0*/  @!P0 NANOSLEEP.SYNCS 0x989680 ;  /* 0x009896800000895d */ /* 0x002fea0003900000 */
[----:B------:R-:W1:Y:S02]  /*173c0*/  @!P0 SYNCS.PHASECHK.TRANS64 P0, [R3+URZ+0x16860], R0 ;  /* 0x01686000030085a7 */ /* 0x000e64000800007f */
[----:B-1----:R-:W-:Y:S05]  /*173d0*/  @!P0 BRA `(.L_x_13357) ;  /* 0xfffffffc00f08947 */ /* 0x002fea000383ffff */
[----:B------:R-:W-:Y:S05]  /*173e0*/  BRA `(.L_x_13427) ;  /* 0xffffffd000d07947 */ /* 0x000fea000383ffff */
.L_x_13363:
        /* <DEDUP_REMOVED lines=8> */
.L_x_13429:
[----:B------:R-:W-:Y:S05]  /*17470*/  BSYNC B0 ;  /* 0x0000000000007941 */ /* 0x000fea0003800000 */
.L_x_13428:
        /* <DEDUP_REMOVED lines=9> */
.L_x_13430:
[----:B------:R-:W-:Y:S02]  /*17510*/  ULDC UR4, c[0x0][0xc3c] ;  /* 0x00030f0000047ab9 */ /* 0x000fe40000000800 */
[----:B------:R-:W-:-:S13]  /*17520*/  ISETP.GE.OR P1, PT, R7, UR4, !P0 ;  /* 0x0000000407007c0c */ /* 0x000fda000c726670 */
[----:B------:R-:W0:Y:S08]  /*17530*/  @!P1 LDC.64 R4, c[0x0][0xc80] ;  /* 0x00032000ff049b82 */ /* 0x000e300000000a00 */
[----:B------:R-:W1:Y:S01]  /*17540*/  @!P1 LDC.64 R2, c[0x0][0xc78] ;  /* 0x00031e00ff029b82 */ /* 0x000e620000000a00 */
[----:B------:R-:W-:Y:S01]  /*17550*/  CS2R R24, SRZ ;  /* 0x0000000000187805 */ /* 0x000fe2000001ff00 */
[----:B------:R-:W-:-:S02]  /*17560*/  IMAD.MOV.U32 R8, RZ, RZ, RZ ;  /* 0x000000ffff087224 */ /* 0x000fc400078e00ff */
[----:B------:R-:W-:Y:S02]  /*17570*/  IMAD.MOV.U32 R11, RZ, RZ, RZ ;  /* 0x000000ffff0b7224 */ /* 0x000fe400078e00ff */
[----:B------:R-:W-:Y:S02]  /*17580*/  IMAD.MOV.U32 R6, RZ, RZ, R14 ;  /* 0x000000ffff067224 */ /* 0x000fe400078e000e */
[----:B0-----:R-:W-:-:S06]  /*17590*/  @!P1 IMAD.WIDE R4, R7, 0x4, R4 ;  /* 0x0000000407049825 */ /* 0x001fcc00078e0204 */
[----:B------:R-:W2:Y:S01]  /*175a0*/  @!P1 LDG.E R4, desc[UR52][R4.64] ;  /* 0x0000003404049981 */ /* 0x000ea2000c1e1900 */
[----:B-1----:R-:W-:-:S06]  /*175b0*/  @!P1 IMAD.WIDE R2, R7, 0x4, R2 ;  /* 0x0000000407029825 */ /* 0x002fcc00078e0202 */
[----:B------:R-:W3:Y:S01]  /*175c0*/  @!P1 LDG.E R2, desc[UR52][R2.64] ;  /* 0x0000003402029981 */ /* 0x000ee2000c1e1900 */
        /* <DEDUP_REMOVED lines=11> */
.L_x_13431:
[----:B------:R-:W-:Y:S01]  /*17680*/  IMAD.MOV.U32 R12, RZ, RZ, 0x2 ;  /* 0x00000002ff0c7424 */ /* 0x000fe200078e00ff */
[----:B------:R-:W-:-:S05]  /*17690*/  SEL R14, R14, RZ, P1 ;  /* 0x000000ff0e0e7207 */ /* 0x000fca0000800000 */
[----:B------:R-:W-:-:S04]  /*176a0*/  IMAD.IADD R7, R13, 0x1, R14 ;  /* 0x000000010d077824 */ /* 0x000fc800078e020e */
[----:B------:R-:W-:-:S07]  /*176b0*/  IMAD.MOV.U32 R13, RZ, RZ, R7 ;  /* 0x000000ffff0d7224 */ /* 0x000fce00078e0007 */
[----:B------:R-:W-:Y:S05]  /*176c0*/  WARPSYNC.COLLECTIVE R15, `(.L_x_13432) ;  /* 0x000000000f087348 */ /* 0x000fea0003c00000 */
[----:B------:R0:W1:Y:S02]  /*176d0*/  SHFL.UP P6, R14, R13, R12, R11 ;  /* 0x0400000c0d0e7389 */ /* 0x00006400000c000b */
[----:B01----:R-:W-:Y:S01]  /*176e0*/  ENDCOLLECTIVE ;  /* 0x000000000000791b */ /* 0x003fe20003800000 */
.L_x_13432:
[----:B------:R-:W-:Y:S01]  /*176f0*/  IMAD.MOV.U32 R12, RZ, RZ, 0x4 ;  /* 0x00000004ff0c7424 */ /* 0x000fe200078e00ff */
[----:B------:R-:W-:-:S05]  /*17700*/  SEL R2, R14, RZ, P2 ;  /* 0x000000ff0e027207 */ /* 0x000fca0001000000 */
[----:B------:R-:W-:-:S04]  /*17710*/  IMAD.IADD R2, R7, 0x1, R2 ;  /* 0x0000000107027824 */ /* 0x000fc800078e0202 */
[----:B------:R-:W-:-:S07]  /*17720*/  IMAD.MOV.U32 R13, RZ, RZ, R2 ;  /* 0x000000ffff0d7224 */ /* 0x000fce00078e0002 */
[----:B------:R-:W-:Y:S05]  /*17730*/  WARPSYNC.COLLECTIVE R15, `(.L_x_13433) ;  /* 0x000000000f087348 */ /* 0x000fea0003c00000 */
[----:B------:R0:W1:Y:S02]  /*17740*/  SHFL.UP P6, R14, R13, R12, R11 ;  /* 0x0400000c0d0e7389 */ /* 0x00006400000c000b */
[----:B01----:R-:W-:Y:S01]  /*17750*/  ENDCOLLECTIVE ;  /* 0x000000000000791b */ /* 0x003fe20003800000 */
.L_x_13433:
[----:B------:R-:W-:Y:S01]  /*17760*/  IMAD.MOV.U32 R12, RZ, RZ, 0x8 ;  /* 0x00000008ff0c7424 */ /* 0x000fe200078e00ff */
[----:B------:R-:W-:-:S05]  /*17770*/  SEL R3, R14, RZ, P3 ;  /* 0x000000ff0e037207 */ /* 0x000fca0001800000 */
[----:B------:R-:W-:-:S04]  /*17780*/  IMAD.IADD R3, R2, 0x1, R3 ;  /* 0x0000000102037824 */ /* 0x000fc800078e0203 */
[----:B------:R-:W-:-:S07]  /*17790*/  IMAD.MOV.U32 R13, RZ, RZ, R3 ;  /* 0x000000ffff0d7224 */ /* 0x000fce00078e0003 */
[----:B------:R-:W-:Y:S05]  /*177a0*/  WARPSYNC.COLLECTIVE R15, `(.L_x_13434) ;  /* 0x000000000f087348 */ /* 0x000fea0003c00000 */
[----:B------:R0:W1:Y:S02]  /*177b0*/  SHFL.UP P6, R14, R13, R12, R11 ;  /* 0x0400000c0d0e7389 */ /* 0x00006400000c000b */
[----:B01----:R-:W-:Y:S01]  /*177c0*/  ENDCOLLECTIVE ;  /* 0x000000000000791b */ /* 0x003fe20003800000 */
.L_x_13434:
[----:B------:R-:W-:Y:S01]  /*177d0*/  IMAD.MOV.U32 R12, RZ, RZ, 0x10 ;  /* 0x00000010ff0c7424 */ /* 0x000fe200078e00ff */
[----:B------:R-:W-:-:S05]  /*177e0*/  SEL R4, R14, RZ, P4 ;  /* 0x000000ff0e047207 */ /* 0x000fca0002000000 */
[----:B------:R-:W-:-:S04]  /*177f0*/  IMAD.IADD R4, R3, 0x1, R4 ;  /* 0x0000000103047824 */ /* 0x000fc800078e0204 */
[----:B------:R-:W-:-:S07]  /*17800*/  IMAD.MOV.U32 R13, RZ, RZ, R4 ;  /* 0x000000ffff0d7224 */ /* 0x000fce00078e0004 */
[----:B------:R-:W-:Y:S05]  /*17810*/  WARPSYNC.COLLECTIVE R15, `(.L_x_13435) ;  /* 0x000000000f087348 */ /* 0x000fea0003c00000 */
[----:B------:R0:W1:Y:S02]  /*17820*/  SHFL.UP P6, R14, R13, R12, R11 ;  /* 0x0400000c0d0e7389 */ /* 0x00006400000c000b */
[----:B01----:R-:W-:Y:S01]  /*17830*/  ENDCOLLECTIVE ;  /* 0x000000000000791b */ /* 0x003fe20003800000 */
.L_x_13435:
        /* <DEDUP_REMOVED lines=8> */
.L_x_13436:
[----:B------:R-:W-:Y:S05]  /*178c0*/  BRA `(.L_x_13437) ;  /* 0xffffffd4000c7947 */ /* 0x000fea000383ffff */
.L_x_13366:
[----:B------:R-:W-:Y:S01]  /*178d0*/  BSSY B0, `(.L_x_13438) ;  /* 0x0000007000007945 */ /* 0x000fe20003800000 */
[----:B--2---:R-:W-:Y:S02]  /*178e0*/  IMAD.MOV.U32 R12, RZ, RZ, 0x1 ;  /* 0x00000001ff0c7424 */ /* 0x004fe400078e00ff */
[----:B------:R-:W-:Y:S02]  /*178f0*/  IMAD.MOV.U32 R11, RZ, RZ, RZ ;  /* 0x000000ffff0b7224 */ /* 0x000fe400078e00ff */
[----:B------:R-:W-:-:S07]  /*17900*/  IMAD.MOV.U32 R15, RZ, RZ, -0x1 ;  /* 0xffffffffff0f7424 */ /* 0x000fce00078e00ff */
[----:B------:R-:W-:Y:S05]  /*17910*/  WARPSYNC.COLLECTIVE R15, `(.L_x_13439) ;  /* 0x000000000f087348 */ /* 0x000fea0003c00000 */
[----:B------:R0:W1:Y:S02]  /*17920*/  SHFL.UP P6, R14, R13, R12, R11 ;  /* 0x0400000c0d0e7389 */ /* 0x00006400000c000b */
[----:B01----:R-:W-:Y:S01]  /*17930*/  ENDCOLLECTIVE ;  /* 0x000000000000791b */ /* 0x003fe20003800000 */
.L_x_13439:
[----:B------:R-:W-:Y:S05]  /*17940*/  BSYNC B0 ;  /* 0x0000000000007941 */ /* 0x000fea0003800000 */
.L_x_13438:
        /* <DEDUP_REMOVED lines=8> */
.L_x_13440:
[----:B------:R-:W-:Y:S01]  /*179d0*/  IMAD.MOV.U32 R12, RZ, RZ, 0x4 ;  /* 0x00000004ff0c7424 */ /* 0x000fe200078e00ff */
[----:B------:R-:W-:-:S05]  /*179e0*/  SEL R2, R14, RZ, P2 ;  /* 0x000000ff0e027207 */ /* 0x000fca0001000000 */
[----:B------:R-:W-:-:S04]  /*179f0*/  IMAD.IADD R2, R13, 0x1, R2 ;  /* 0x000000010d027824 */ /* 0x000fc800078e0202 */
[----:B------:R-:W-:-:S07]  /*17a00*/  IMAD.MOV.U32 R13, RZ, RZ, R2 ;  /* 0x000000ffff0d7224 */ /* 0x000fce00078e0002 */
[----:B------:R-:W-:Y:S05]  /*17a10*/  WARPSYNC.COLLECTIVE R15, `(.L_x_13441) ;  /* 0x000000000f087348 */ /* 0x000fea0003c00000 */
[----:B------:R0:W1:Y:S02]  /*17a20*/  SHFL.UP P6, R14, R13, R12, R11 ;  /* 0x0400000c0d0e7389 */ /* 0x00006400000c000b */
[----:B01----:R-:W-:Y:S01]  /*17a30*/  ENDCOLLECTIVE ;  /* 0x000000000000791b */ /* 0x003fe20003800000 */
.L_x_13441:
[----:B------:R-:W-:Y:S01]  /*17a40*/  IMAD.MOV.U32 R12, RZ, RZ, 0x8 ;  /* 0x00000008ff0c7424 */ /* 0x000fe200078e00ff */
[----:B------:R-:W-:-:S05]  /*17a50*/  SEL R3, R14, RZ, P3 ;  /* 0x000000ff0e037207 */ /* 0x000fca0001800000 */
[----:B------:R-:W-:-:S04]  /*17a60*/  IMAD.IADD R3, R2, 0x1, R3 ;  /* 0x0000000102037824 */ /* 0x000fc800078e0203 */
[----:B------:R-:W-:-:S07]  /*17a70*/  IMAD.MOV.U32 R13, RZ, RZ, R3 ;  /* 0x000000ffff0d7224 */ /* 0x000fce00078e0003 */
[----:B------:R-:W-:Y:S05]  /*17a80*/  WARPSYNC.COLLECTIVE R15, `(.L_x_13442) ;  /* 0x000000000f087348 */ /* 0x000fea0003c00000 */
[----:B------:R0:W1:Y:S02]  /*17a90*/  SHFL.UP P6, R14, R13, R12, R11 ;  /* 0x0400000c0d0e7389 */ /* 0x00006400000c000b */
[----:B01----:R-:W-:Y:S01]  /*17aa0*/  ENDCOLLECTIVE ;  /* 0x000000000000791b */ /* 0x003fe20003800000 */
.L_x_13442:
[----:B------:R-:W-:Y:S01]  /*17ab0*/  IMAD.MOV.U32 R12, RZ, RZ, 0x10 ;  /* 0x00000010ff0c7424 */ /* 0x000fe200078e00ff */
[----:B------:R-:W-:-:S05]  /*17ac0*/  SEL R4, R14, RZ, P4 ;  /* 0x000000ff0e047207 */ /* 0x000fca0002000000 */
[----:B------:R-:W-:-:S04]  /*17ad0*/  IMAD.IADD R4, R3, 0x1, R4 ;  /* 0x0000000103047824 */ /* 0x000fc800078e0204 */
[----:B------:R-:W-:-:S07]  /*17ae0*/  IMAD.MOV.U32 R13, RZ, RZ, R4 ;  /* 0x000000ffff0d7224 */ /* 0x000fce00078e0004 */
[----:B------:R-:W-:Y:S05]  /*17af0*/  WARPSYNC.COLLECTIVE R15, `(.L_x_13443) ;  /* 0x000000000f087348 */ /* 0x000fea0003c00000 */
[----:B------:R0:W1:Y:S02]  /*17b00*/  SHFL.UP P6, R14, R13, R12, R11 ;  /* 0x0400000c0d0e7389 */ /* 0x00006400000c000b */
[----:B01----:R-:W-:Y:S01]  /*17b10*/  ENDCOLLECTIVE ;  /* 0x000000000000791b */ /* 0x003fe20003800000 */
.L_x_13443:
        /* <DEDUP_REMOVED lines=8> */
.L_x_13444:
[----:B------:R-:W-:Y:S05]  /*17ba0*/  BRA `(.L_x_13445) ;  /* 0xffffffd000f87947 */ /* 0x000fea000383ffff */
.L_x_13368:
[----:B------:R-:W-:Y:S01]  /*17bb0*/  BSSY B0, `(.L_x_13446) ;  /* 0x0000006000007945 */ /* 0x000fe20003800000 */
[----:B------:R-:W-:Y:S01]  /*17bc0*/  PLOP3.LUT P6, PT, P6, PT, PT, 0x8, 0x0 ;  /* 0x000000000000781c */ /* 0x000fe200037ce170 */
[----:B------:R-:W-:-:S12]  /*17bd0*/  IMAD.MOV.U32 R15, RZ, RZ, -0x1 ;  /* 0xffffffffff0f7424 */ /* 0x000fd800078e00ff */
[----:B0-2---:R-:W-:Y:S05]  /*17be0*/  WARPSYNC.COLLECTIVE R15, `(.L_x_13447) ;  /* 0x000000000f087348 */ /* 0x005fea0003c00000 */
[----:B------:R-:W-:Y:S01]  /*17bf0*/  VOTE.ANY R14, PT, P6 ;  /* 0x00000000000e7806 */ /* 0x000fe200030e0100 */
[----:B0-2---:R-:W-:Y:S06]  /*17c00*/  ENDCOLLECTIVE ;  /* 0x000000000000791b */ /* 0x005fec0003800000 */
.L_x_13447:
[----:B------:R-:W-:Y:S05]  /*17c10*/  BSYNC B0 ;  /* 0x0000000000007941 */ /* 0x000fea0003800000 */
.L_x_13446:
[----:B------:R-:W-:Y:S02]  /*17c20*/  IMAD.MOV.U32 R2, RZ, RZ, R14 ;  /* 0x000000ffff027224 */ /* 0x000fe400078e000e */
[----:B------:R-:W-:Y:S02]  /*17c30*/  IMAD.MOV.U32 R13, RZ, RZ, R25 ;  /* 0x000000ffff0d7224 */ /* 0x000fe400078e0019 */
[----:B------:R0:W1:Y:S01]  /*17c40*/  POPC R12, R2 ;  /* 0x00000002000c7309 */ /* 0x0000620000000000 */
[----:B------:R-:W-:Y:S02]  /*17c50*/  IMAD.MOV.U32 R11, RZ, RZ, 0x1f ;  /* 0x0000001fff0b7424 */ /* 0x000fe400078e00ff */
[----:B------:R-:W-:-:S07]  /*17c60*/  IMAD.MOV.U32 R15, RZ, RZ, -0x1 ;  /* 0xffffffffff0f7424 */ /* 0x000fce00078e00ff */
[----:B01----:R-:W-:Y:S05]  /*17c70*/  WARPSYNC.COLLECTIVE R15, `(.L_x_13448) ;  /* 0x000000000f087348 */ /* 0x003fea0003c00000 */
[----:B-1----:R1:W2:Y:S02]  /*17c80*/  SHFL.IDX P6, R14, R13, R12, R11 ;  /* 0x0000000c0d0e7389 */ /* 0x0022a400000c000b */
[----:B012---:R-:W-:Y:S01]  /*17c90*/  ENDCOLLECTIVE ;  /* 0x000000000000791b */ /* 0x007fe20003800000 */
.L_x_13448:
[----:B------:R-:W-:Y:S02]  /*17ca0*/  IMAD.IADD R27, R12, 0x1, R27 ;  /* 0x000000010c1b7824 */ /* 0x000fe400078e021b */
[----:B------:R-:W-:Y:S02]  /*17cb0*/  IMAD.MOV.U32 R13, RZ, RZ, R8 ;  /* 0x000000ffff0d7224 */ /* 0x000fe400078e0008 */
[----:B------:R-:W-:-:S07]  /*17cc0*/  IMAD.MOV.U32 R25, RZ, RZ, R14 ;  /* 0x000000ffff197224 */ /* 0x000fce00078e000e */
[----:B------:R-:W-:Y:S05]  /*17cd0*/  WARPSYNC.COLLECTIVE R15, `(.L_x_13449) ;  /* 0x000000000f087348 */ /* 0x000fea0003c00000 */
[----:B------:R0:W1:Y:S02]  /*17ce0*/  SHFL.IDX P6, R14, R13, R12, R11 ;  /* 0x0000000c0d0e7389 */ /* 0x00006400000c000b */
[----:B01----:R-:W-:Y:S01]  /*17cf0*/  ENDCOLLECTIVE ;  /* 0x000000000000791b */ /* 0x003fe20003800000 */
.L_x_13449:
[----:B------:R-:W-:Y:S01]  /*17d00*/  IMAD.MOV.U32 R8, RZ, RZ, R14 ;  /* 0x000000ffff087224 */ /* 0x000fe200078e000e */
[----:B------:R-:W-:Y:S06]  /*17d10*/  BRA `(.L_x_13450) ;  /* 0xffffffd000dc7947 */ /* 0x000fec000383ffff */
.L_x_13370:
[----:B------:R-:W-:Y:S01]  /*17d20*/  BSSY B0, `(.L_x_13451) ;  /* 0x0000007000007945 */ /* 0x000fe20003800000 */
[----:B------:R-:W-:Y:S02]  /*17d30*/  IMAD.MOV.U32 R13, RZ, RZ, R3 ;  /* 0x000000ffff0d7224 */ /* 0x000fe400078e0003 */
[----:B------:R-:W-:Y:S02]  /*17d40*/  IMAD.MOV.U32 R11, RZ, RZ, 0x1f ;  /* 0x0000001fff0b7424 */ /* 0x000fe400078e00ff */
[----:B------:R-:W-:-:S07]  /*17d50*/  IMAD.MOV.U32 R15, RZ, RZ, -0x1 ;  /* 0xffffffffff0f7424 */ /* 0x000fce00078e00ff */
[----:B0-23--:R-:W-:Y:S05]  /*17d60*/  WARPSYNC.COLLECTIVE R15, `(.L_x_13452) ;  /* 0x000000000f087348 */ /* 0x00dfea0003c00000 */
[----:B------:R1:W4:Y:S02]  /*17d70*/  SHFL.IDX P6, R14, R13, R12, R11 ;  /* 0x0000000c0d0e7389 */ /* 0x00032400000c000b */
[----:B01234-:R-:W-:Y:S01]  /*17d80*/  ENDCOLLECTIVE ;  /* 0x000000000000791b */ /* 0x01ffe20003800000 */
.L_x_13452:
[----:B------:R-:W-:Y:S05]  /*17d90*/  BSYNC B0 ;  /* 0x0000000000007941 */ /* 0x000fea0003800000 */
.L_x_13451:
[----:B------:R-:W-:Y:S01]  /*17da0*/  IMAD.MOV.U32 R24, RZ, RZ, R14 ;  /* 0x000000ffff187224 */ /* 0x000fe200078e000e */
[----:B------:R-:W-:Y:S06]  /*17db0*/  BRA `(.L_x_13369) ;  /* 0xffffffd000cc7947 */ /* 0x000fec000383ffff */
.L_x_13376:
[----:B0-----:R0:W2:Y:S02]  /*17dc0*/  SYNCS.PHASECHK.TRANS64.TRYWAIT P0, [R9+URZ+0x16820], R0 ;  /* 0x01682000090075a7 */ /* 0x0010a4000800017f */
[----:B--2---:R-:W-:Y:S05]  /*17dd0*/  @!P0 NANOSLEEP.SYNCS 0x989680 ;  /* 0x009896800000895d */ /* 0x004fea0003900000 */
[----:B------:R-:W2:Y:S02]  /*17de0*/  @!P0 SYNCS.PHASECHK.TRANS64 P0, [R9+URZ+0x16820], R0 ;  /* 0x01682000090085a7 */ /* 0x000ea4000800007f */
[----:B--2---:R-:W-:Y:S05]  /*17df0*/  @!P0 BRA `(.L_x_13376) ;  /* 0xfffffffc00f08947 */ /* 0x004fea000383ffff */
[----:B------:R-:W-:Y:S05]  /*17e00*/  BRA `(.L_x_13453) ;  /* 0xffffffdc00247947 */ /* 0x000fea000383ffff */
.L_x_13377:
        /* <DEDUP_REMOVED lines=11> */
.L_x_13455:
[----:B------:R-:W-:Y:S05]  /*17ec0*/  BSYNC B0 ;  /* 0x0000000000007941 */ /* 0x000fea0003800000 */
.L_x_13454:
[----:B------:R-:W-:Y:S05]  /*17ed0*/  BRA `(.L_x_13456) ;  /* 0xffffffdc000c7947 */ /* 0x000fea000383ffff */
.L_x_13380:
[----:B------:R-:W-:Y:S01]  /*17ee0*/  BSSY B1, `(.L_x_13457) ;  /* 0x0000006000017945 */ /* 0x000fe20003800000 */
[----:B------:R-:W-:-:S07]  /*17ef0*/  IMAD.MOV.U32 R15, RZ, RZ, -0x1 ;  /* 0xffffffffff0f7424 */ /* 0x000fce00078e00ff */
[----:B01-3--:R-:W-:Y:S05]  /*17f00*/  WARPSYNC.COLLECTIVE R15, `(.L_x_13458) ;  /* 0x000000000f0c7348 */ /* 0x00bfea0003c00000 */
[----:B------:R-:W-:Y:S02]  /*17f10*/  ELECT P6, UR62, PT ;  /* 0x00000000003e782f */ /* 0x000fe400038c0000 */
[----:B------:R-:W-:Y:S01]  /*17f20*/  MOV R14, UR62 ;  /* 0x0000003e000e7c02 */ /* 0x000fe20008000f00 */
[----:B01-3--:R-:W-:Y:S10]  /*17f30*/  ENDCOLLECTIVE ;  /* 0x000000000000791b */ /* 0x00bff40003800000 */
.L_x_13458:
[----:B------:R-:W-:Y:S05]  /*17f40*/  BSYNC B1 ;  /* 0x0000000000017941 */ /* 0x000fea0003800000 */
.L_x_13457:
[----:B------:R-:W-:Y:S05]  /*17f50*/  BRA `(.L_x_13459) ;  /* 0xffffffdc00047947 */ /* 0x000fea000383ffff */
.L_x_13382:
[----:B0-----:R0:W1:Y:S02]  /*17f60*/  SYNCS.PHASECHK.TRANS64.TRYWAIT P0, [R7+URZ], R2 ;  /* 0x00000002070075a7 */ /* 0x001064000800017f */
[----:B-1----:R-:W-:Y:S05]  /*17f70*/  @!P0 NANOSLEEP.SYNCS 0x989680 ;  /* 0x009896800000895d */ /* 0x002fea0003900000 */
[----:B------:R-:W1:Y:S02]  /*17f80*/  @!P0 SYNCS.PHASECHK.TRANS64 P0, [R7+URZ], R2 ;  /* 0x00000002070085a7 */ /* 0x000e64000800007f */
[----:B-1----:R-:W-:Y:S05]  /*17f90*/  @!P0 BRA `(.L_x_13382) ;  /* 0xfffffffc00f08947 */ /* 0x002fea000383ffff */
[----:B------:R-:W-:Y:S05]  /*17fa0*/  BRA `(.L_x_13460) ;  /* 0xffffffdc00387947 */ /* 0x000fea000383ffff */
.L_x_13383:
[----:B-1----:R1:W2:Y:S02]  /*17fb0*/  SYNCS.PHASECHK.TRANS64.TRYWAIT P0, [R3+URZ], R0 ;  /* 0x00000000030075a7 */ /* 0x0022a4000800017f */
[----:B--2---:R-:W-:Y:S05]  /*17fc0*/  @!P0 NANOSLEEP.SYNCS 0x989680 ;  /* 0x009896800000895d */ /* 0x004fea0003900000 */
[----:B------:R-:W2:Y:S02]  /*17fd0*/  @!P0 SYNCS.PHASECHK.TRANS64 P0, [R3+URZ], R0 ;  /* 0x00000000030085a7 */ /* 0x000ea4000800007f */
[----:B--2---:R-:W-:Y:S05]  /*17fe0*/  @!P0 BRA `(.L_x_13383) ;  /* 0xfffffffc00f08947 */ /* 0x004fea000383ffff */
[----:B------:R-:W-:Y:S05]  /*17ff0*/  BRA `(.L_x_13461) ;  /* 0xffffffdc002c7947 */ /* 0x000fea000383ffff */
.L_x_13385:
[----:B-1----:R1:W2:Y:S02]  /*18000*/  SYNCS.PHASECHK.TRANS64.TRYWAIT P0, [R5+URZ], R2 ;  /* 0x00000002050075a7 */ /* 0x0022a4000800017f */
[----:B--2---:R-:W-:Y:S05]  /*18010*/  @!P0 NANOSLEEP.SYNCS 0x989680 ;  /* 0x009896800000895d */ /* 0x004fea0003900000 */
[----:B------:R-:W2:Y:S02]  /*18020*/  @!P0 SYNCS.PHASECHK.TRANS64 P0, [R5+URZ], R2 ;  /* 0x00000002050085a7 */ /* 0x000ea4000800007f */
[----:B--2---:R-:W-:Y:S05]  /*18030*/  @!P0 BRA `(.L_x_13385) ;  /* 0xfffffffc00f08947 */ /* 0x004fea000383ffff */
[----:B------:R-:W-:Y:S05]  /*18040*/  BRA `(.L_x_13462) ;  /* 0xffffffdc00307947 */ /* 0x000fea000383ffff */
.L_x_13463:
        /* <DEDUP_REMOVED lines=11> */
.L_x_14879:


//--------------------- .text._ZN7cutlass13device_kernelIN5flash11enable_sm90INS1_16FlashAttnFwdSm90INS1_25CollectiveMainloopFwdSm90ILi2EN4cute5tupleIJNS5_1CILi1EEES8_S8_EEENS6_IJNS7_ILi192EEENS7_ILi128EEENS7_ILi64EEEEEELi64ENS_10bfloat16_tEfNS_4arch4Sm90ELb0ELb1ELb0ELb1ELb0ELb1ELb0ELb1ELb1ELb1ELb1ELb0EEENS1_21CollectiveEpilogueFwdINS6_IJSA_SC_SB_EEES9_SE_SG_Li384ELb1ELb1ELb1ELb0EEENS1_36VarlenDynamicPersistentTileSchedulerILi192ELi128ELi384ELi128ELb1ELb1ELb1ELb1ELb0ELb1EEEEEEEEEvNT_6ParamsE --------------------------
	.section	.text._ZN7cutlass13device_kernelIN5flash11enable_sm90INS1_16FlashAttnFwdSm90INS1_25CollectiveMainloopFwdSm90ILi2EN4cute5tupleIJNS5_1CILi1EEES8_S8_EEENS6_IJNS7_ILi192EEENS7_ILi128EEENS7_ILi64EEEEEELi64ENS_10bfloat16_tEfNS_4arch4Sm90ELb0ELb1ELb0ELb1ELb0ELb1ELb0ELb1ELb1ELb1ELb1ELb0EEENS1_21CollectiveEpilogueFwdINS6_IJSA_SC_SB_EEES9_SE_SG_Li384ELb1ELb1ELb1ELb0EEENS1_36VarlenDynamicPersistentTileSchedulerILi192ELi128ELi384ELi128ELb1ELb1ELb1ELb1ELb0ELb1EEEEEEEEEvNT_6ParamsE,"ax",@progbits
	.align	128
.text._ZN7cutlass13device_kernelIN5flash11enable_sm90INS1_16FlashAttnFwdSm90INS1_25CollectiveMainloopFwdSm90ILi2EN4cute5tupleIJNS5_1CILi1EEES8_S8_EEENS6_IJNS7_ILi192EEENS7_ILi128EEENS7_ILi64EEEEEELi64ENS_10bfloat16_tEfNS_4arch4Sm90ELb0ELb1ELb0ELb1ELb0ELb1ELb0ELb1ELb1ELb1ELb1ELb0EEENS1_21CollectiveEpilogueFwdINS6_IJSA_SC_SB_EEES9_SE_SG_Li384ELb1ELb1ELb1ELb0EEENS1_36VarlenDynamicPersistentTileSchedulerILi192ELi128ELi384ELi128ELb1ELb1ELb1ELb1ELb0ELb1EEEEEEEEEvNT_6ParamsE:
        .type           _ZN7cutlass13device_kernelIN5flash11enable_sm90INS1_16FlashAttnFwdSm90INS1_25CollectiveMainloopFwdSm90ILi2EN4cute5tupleIJNS5_1CILi1EEES8_S8_EEENS6_IJNS7_ILi192EEENS7_ILi128EEENS7_ILi64EEEEEELi64ENS_10bfloat16_tEfNS_4arch4Sm90ELb0ELb1ELb0ELb1ELb0ELb1ELb0ELb1ELb1ELb1ELb1ELb0EEENS1_21CollectiveEpilogueFwdINS6_IJSA_SC_SB_EEES9_SE_SG_Li384ELb1ELb1ELb1ELb0EEENS1_36VarlenDynamicPersistentTileSchedulerILi192ELi128ELi384ELi128ELb1ELb1ELb1ELb1ELb0ELb1EEEEEEEEEvNT_6ParamsE,@function
        .size           _ZN7cutlass13device_kernelIN5flash11enable_sm90INS1_16FlashAttnFwdSm90INS1_25CollectiveMainloopFwdSm90ILi2EN4cute5tupleIJNS5_1CILi1EEES8_S8_EEENS6_IJNS7_ILi192EEENS7_ILi128EEENS7_ILi64EEEEEELi64ENS_10bfloat16_tEfNS_4arch4Sm90ELb0ELb1ELb0ELb1ELb0ELb1ELb0ELb1ELb1ELb1ELb1ELb0EEENS1_21CollectiveEpilogueFwdINS6_IJSA_SC_SB_EEES9_SE_SG_Li384ELb1ELb1ELb1ELb0EEENS1_36VarlenDynamicPersistentTileSchedulerILi192ELi128ELi384ELi128ELb1ELb1ELb1ELb1ELb0ELb1EEEEEEEEEvNT_6ParamsE,(.L_x_14880 - _ZN7cutlass13device_kernelIN5flash11enable_sm90INS1_16FlashAttnFwdSm90INS1_25CollectiveMainloopFwdSm90ILi2EN4cute5tupleIJNS5_1CILi1EEES8_S8_EEENS6_IJNS7_ILi192EEENS7_ILi128EEENS7_ILi64EEEEEELi64ENS_10bfloat16_tEfNS_4arch4Sm90ELb0ELb1ELb0ELb1ELb0ELb1ELb0ELb1ELb1ELb1ELb1ELb0EEENS1_21CollectiveEpilogueFwdINS6_IJSA_SC_SB_EEES9_SE_SG_Li384ELb1ELb1ELb1ELb0EEENS1_36VarlenDynamicPersistentTileSchedulerILi192ELi128ELi384ELi128ELb1ELb1ELb1ELb1ELb0ELb1EEEEEEEEEvNT_6ParamsE)
        .other          _ZN7cutlass13device_kernelIN5flash11enable_sm90INS1_16FlashAttnFwdSm90INS1_25CollectiveMainloopFwdSm90ILi2EN4cute5tupleIJNS5_1CILi1EEES8_S8_EEENS6_IJNS7_ILi192EEENS7_ILi128EEENS7_ILi64EEEEEELi64ENS_10bfloat16_tEfNS_4arch4Sm90ELb0ELb1ELb0ELb1ELb0ELb1ELb0ELb1ELb1ELb1ELb1ELb0EEENS1_21CollectiveEpilogueFwdINS6_IJSA_SC_SB_EEES9_SE_SG_Li384ELb1ELb1ELb1ELb0EEENS1_36VarlenDynamicPersistentTileSchedulerILi192ELi128ELi384ELi128ELb1ELb1ELb1ELb1ELb0ELb1EEEEEEEEEvNT_6ParamsE,@"STO_CUDA_ENTRY STV_DEFAULT"
_ZN7cutlass13device_kernelIN5flash11enable_sm90INS1_16FlashAttnFwdSm90INS1_25CollectiveMainloopFwdSm90ILi2EN4cute5tupleIJNS5_1CILi1EEES8_S8_EEENS6_IJNS7_ILi192EEENS7_ILi128EEENS7_ILi64EEEEEELi64ENS_10bfloat16_tEfNS_4arch4Sm90ELb0ELb1ELb0ELb1ELb0ELb1ELb0ELb1ELb1ELb1ELb1ELb0EEENS1_21CollectiveEpilogueFwdINS6_IJSA_SC_SB_EEES9_SE_SG_Li384ELb1ELb1ELb1ELb0EEENS1_36VarlenDynamicPersistentTileSchedulerILi192ELi128ELi384ELi128ELb1ELb1ELb1ELb1ELb0ELb1EEEEEEEEEvNT_6ParamsE:
        /* <DEDUP_REMOVED lines=23> */
.L_x_13465:
[----:B------:R-:W-:Y:S05]  /*0170*/  BSYNC B0 ;  /* 0x0000000000007941 */ /* 0x000fea0003800000 */
.L_x_13464:
        /* <DEDUP_REMOVED lines=40> */
.L_x_13466:
        /* <DEDUP_REMOVED lines=22> */
.L_x_13467:
        /* <DEDUP_REMOVED lines=18> */
.L_x_13468:
        /* <DEDUP_REMOVED lines=22> */
.L_x_13469:
        /* <DEDUP_REMOVED lines=22> */
.L_x_13470:
        /* <DEDUP_REMOVED lines=9> */
.L_x_13473:
        /* <DEDUP_REMOVED lines=21> */
[----:B------:R-:W3:Y:S01]  /*0b20*/  LDL R12, [R1+0x54] ;  /* 0x00005400010c7983 */ /* 0x000ee20000100800 */
[----:B------:R-:W0:Y:S02]  /*0b30*/  S2R R0, SR_TID.X ;  /* 0x0000000000007919 */ /* 0x000e240000002100 */
[----:B0-----:R-:W-:-:S05]  /*0b40*/  VIADD R11, R0, 0xffffff80 ;  /* 0xffffff80000b7836 */ /* 0x001fca0000000000 */
[----:B------:R-:W-:-:S04]  /*0b50*/  SHF.R.S32.HI R0, RZ, 0x1f, R11 ;  /* 0x0000001fff007819 */ /* 0x000fc8000001140b */
[----:B--2---:R-:W-:-:S04]  /*0b60*/  LEA.HI R2, R0, R11, RZ, 0x7 ;  /* 0x0000000b00027211 */ /* 0x004fc800078f38ff */
[----:B------:R-:W-:-:S05]  /*0b70*/  LOP3.LUT R3, R2, 0xffffff80, RZ, 0xc0, !PT ;  /* 0xffffff8002037812 */ /* 0x000fca00078ec0ff */
[----:B------:R-:W-:-:S05]  /*0b80*/  IMAD.IADD R10, R11, 0x1, -R3 ;  /* 0x000000010b0a7824 */ /* 0x000fca00078e0a03 */
[----:B------:R-:W-:-:S04]  /*0b90*/  SHF.R.S32.HI R6, RZ, 0x1f, R10 ;  /* 0x0000001fff067819 */ /* 0x000fc8000001140a */
[----:B------:R-:W-:Y:S02]  /*0ba0*/  LEA.HI R7, R6, R10, RZ, 0x2 ;  /* 0x0000000a06077211 */ /* 0x000fe400078f10ff */
[CC--:B------:R-:W-:Y:S02]  /*0bb0*/  LEA.HI R3, R0.reuse, R11.reuse, RZ, 0x5 ;  /* 0x0000000b00037211 */ /* 0x0c0fe400078f28ff */
[--C-:B------:R-:W-:Y:S02]  /*0bc0*/  SHF.R.S32.HI R8, RZ, 0x2, R7.reuse ;  /* 0x00000002ff087819 */ /* 0x100fe40000011407 */
[----:B------:R-:W-:Y:S02]  /*0bd0*/  SHF.R.S32.HI R9, RZ, 0x1f, R7 ;  /* 0x0000001fff097819 */ /* 0x000fe40000011407 */
[----:B------:R-:W-:Y:S02]  /*0be0*/  SHF.R.S32.HI R13, RZ, 0x7, R2 ;  /* 0x00000007ff0d7819 */ /* 0x000fe40000011402 */
[----:B------:R-:W-:-:S02]  /*0bf0*/  LEA.HI R4, R0, R11, RZ, 0x4 ;  /* 0x0000000b00047211 */ /* 0x000fc400078f20ff */
[----:B------:R-:W-:Y:S02]  /*0c00*/  LEA.HI R9, R9, R8, RZ, 0x3 ;  /* 0x0000000809097211 */ /* 0x000fe400078f18ff */
[----:B------:R-:W-:Y:S01]  /*0c10*/  SHF.R.S32.HI R14, RZ, 0x5, R3 ;  /* 0x00000005ff0e7819 */ /* 0x000fe20000011403 */
[----:B------:R-:W-:Y:S01]  /*0c20*/  IMAD.HI R3, R13, 0x55555556, RZ ;  /* 0x555555560d037827 */ /* 0x000fe200078e02ff */
[----:B------:R-:W-:Y:S02]  /*0c30*/  SHF.R.S32.HI R5, RZ, 0x4, R4 ;  /* 0x00000004ff057819 */ /* 0x000fe40000011404 */
[----:B------:R-:W-:Y:S02]  /*0c40*/  LOP3.LUT R9, R9, 0xfffffff8, RZ, 0xc0, !PT ;  /* 0xfffffff809097812 */ /* 0x000fe400078ec0ff */
[----:B------:R-:W-:Y:S02]  /*0c50*/  LEA.HI R6, R6, R10, RZ, 0x5 ;  /* 0x0000000a06067211 */ /* 0x000fe400078f28ff */
[----:B------:R-:W-:-:S02]  /*0c60*/  LOP3.LUT R2, R4, 0x3fffff0, RZ, 0xc0, !PT ;  /* 0x03fffff004027812 */ /* 0x000fc400078ec0ff */
[----:B------:R-:W-:Y:S01]  /*0c70*/  LEA.HI R4, R4, R5, RZ, 0x1 ;  /* 0x0000000504047211 */ /* 0x000fe200078f08ff */
[----:B------:R-:W-:Y:S01]  /*0c80*/  IMAD.IADD R9, R8, 0x1, -R9 ;  /* 0x0000000108097824 */ /* 0x000fe200078e0a09 */
[----:B------:R-:W-:Y:S02]  /*0c90*/  LEA.HI R3, R3, R3, RZ, 0x1 ;  /* 0x0000000303037211 */ /* 0x000fe400078f08ff */
[----:B------:R-:W-:Y:S02]  /*0ca0*/  SHF.R.S32.HI R6, RZ, 0x5, R6 ;  /* 0x00000005ff067819 */ /* 0x000fe40000011406 */
[----:B------:R-:W-:Y:S01]  /*0cb0*/  LOP3.LUT R4, R4, 0x1ffffffe, RZ, 0xc0, !PT ;  /* 0x1ffffffe04047812 */ /* 0x000fe200078ec0ff */
[----:B------:R-:W-:Y:S02]  /*0cc0*/  IMAD.IADD R2, R11, 0x1, -R2 ;  /* 0x000000010b027824 */ /* 0x000fe400078e0a02 */
[----:B------:R-:W-:Y:S02]  /*0cd0*/  IMAD R3, R3, -0x3, R13 ;  /* 0xfffffffd03037824 */ /* 0x000fe400078e020d */
[----:B------:R-:W-:-:S02]  /*0ce0*/  IMAD R6, R6, 0x10, R9 ;  /* 0x0000001006067824 */ /* 0x000fc400078e0209 */
[----:B------:R-:W-:Y:S02]  /*0cf0*/  IMAD.IADD R4, R5, 0x1, -R4 ;  /* 0x0000000105047824 */ /* 0x000fe400078e0a04 */
[----:B------:R-:W-:Y:S02]  /*0d00*/  IMAD R5, R14, 0x10, R2 ;  /* 0x000000100e057824 */ /* 0x000fe400078e0202 */
[----:B------:R-:W-:-:S05]  /*0d10*/  IMAD R8, R3, 0x40, R6 ;  /* 0x0000004003087824 */ /* 0x000fca00078e0206 */
[----:B------:R-:W-:Y:S01]  /*0d20*/  STL [R1+0x64], R8 ;  /* 0x0000640801007387 */ /* 0x000fe20000100800 */
[----:B------:R-:W-:Y:S01]  /*0d30*/  LEA.HI R3, R0, R11, RZ, 0x3 ;  /* 0x0000000b00037211 */ /* 0x000fe200078f18ff */
[----:B------:R-:W-:-:S03]  /*0d40*/  IMAD R5, R5, 0x8, R4 ;  /* 0x0000000805057824 */ /* 0x000fc600078e0204 */
[----:B------:R-:W-:Y:S02]  /*0d50*/  SHF.R.S32.HI R4, RZ, 0x3, R3 ;  /* 0x00000003ff047819 */ /* 0x000fe40000011403 */
[----:B------:R-:W-:-:S05]  /*0d60*/  LOP3.LUT R3, R3, 0xfffffff8, RZ, 0xc0, !PT ;  /* 0xfffffff803037812 */ /* 0x000fca00078ec0ff */
[----:B------:R-:W-:Y:S01]  /*0d70*/  IMAD.IADD R3, R11, 0x1, -R3 ;  /* 0x000000010b037824 */ /* 0x000fe200078e0a03 */
[----:B------:R-:W-:Y:S02]  /*0d80*/  LOP3.LUT R7, R7, 0x7ffffffc, RZ, 0xc0, !PT ;  /* 0x7ffffffc07077812 */ /* 0x000fe400078ec0ff */
[----:B------:R-:W-:-:S03]  /*0d90*/  CS2R R152, SRZ ;  /* 0x0000000000987805 */ /* 0x000fc6000001ff00 */
[----:B------:R-:W-:Y:S02]  /*0da0*/  IMAD.IADD R7, R10, 0x1, -R7 ;  /* 0x000000010a077824 */ /* 0x000fe400078e0a07 */
[----:B------:R-:W-:Y:S02]  /*0db0*/  IMAD.MOV.U32 R17, RZ, RZ, RZ ;  /* 0x000000ffff117224 */ /* 0x000fe400078e00ff */
[----:B------:R-:W-:Y:S01]  /*0dc0*/  IMAD.SHL.U32 R156, R7, 0x2, RZ ;  /* 0x00000002079c7824 */ /* 0x000fe200078e00ff */
[----:B---3--:R-:W-:-:S05]  /*0dd0*/  LOP3.LUT R2, R12, 0x1, RZ, 0xfc, !PT ;  /* 0x000000010c027812 */ /* 0x008fca00078efcff */
[----:B------:R0:W-:Y:S02]  /*0de0*/  STL [R1+0x14], R2 ;  /* 0x0000140201007387 */ /* 0x0001e40000100800 */
[----:B0-----:R-:W-:-:S04]  /*0df0*/  LEA.HI R2, R0, R11, RZ, 0x2 ;  /* 0x0000000b00027211 */ /* 0x001fc800078f10ff */
[--C-:B------:R-:W-:Y:S02]  /*0e00*/  SHF.R.S32.HI R23, RZ, 0x2, R2.reuse ;  /* 0x00000002ff177819 */ /* 0x100fe40000011402 */
[----:B------:R-:W-:Y:S02]  /*0e10*/  LOP3.LUT R0, R2, 0xfffffffc, RZ, 0xc0, !PT ;  /* 0xfffffffc02007812 */ /* 0x000fe400078ec0ff */
[----:B------:R-:W-:Y:S01]  /*0e20*/  SHF.R.S32.HI R2, RZ, 0x1f, R2 ;  /* 0x0000001fff027819 */ /* 0x000fe20000011402 */
[----:B------:R-:W-:-:S03]  /*0e30*/  VIADD R9, R23, 0x60 ;  /* 0x0000006017097836 */ /* 0x000fc60000000000 */
[----:B------:R-:W-:Y:S02]  /*0e40*/  LEA.HI R2, R2, R23, RZ, 0x3 ;  /* 0x0000001702027211 */ /* 0x000fe400078f18ff */
[----:B------:R-:W-:Y:S02]  /*0e50*/  SHF.R.S32.HI R4, RZ, 0x1f, R9 ;  /* 0x0000001fff047819 */ /* 0x000fe40000011409 */
[----:B------:R-:W-:Y:S01]  /*0e60*/  LOP3.LUT R2, R2, 0xfffffff8, RZ, 0xc0, !PT ;  /* 0xfffffff802027812 */ /* 0x000fe200078ec0ff */
[----:B------:R-:W-:Y:S01]  /*0e70*/  IMAD.IADD R6, R11, 0x1, -R0 ;  /* 0x000000010b067824 */ /* 0x000fe200078e0a00 */
[----:B------:R-:W-:Y:S01]  /*0e80*/  LEA.HI R4, R4, R9, RZ, 0x3 ;  /* 0x0000000904047211 */ /* 0x000fe200078f18ff */
[----:B------:R-:W-:Y:S02]  /*0e90*/  IMAD.SHL.U32 R3, R9, 0x40, RZ ;  /* 0x0000004009037824 */ /* 0x000fe400078e00ff */
[----:B------:R-:W-:Y:S02]  /*0ea0*/  IMAD.IADD R2, R23, 0x1, -R2 ;  /* 0x0000000117027824 */ /* 0x000fe400078e0a02 */
[----:B------:R-:W-:Y:S01]  /*0eb0*/  IMAD.SHL.U32 R18, R6, 0x8, RZ ;  /* 0x0000000806127824 */ /* 0x000fe200078e00ff */
[----:B------:R-:W-:Y:S01]  /*0ec0*/  LOP3.LUT R3, R3, 0x1c0, RZ, 0xc0, !PT ;  /* 0x000001c003037812 */ /* 0x000fe200078ec0ff */
[----:B------:R-:W-:Y:S01]  /*0ed0*/  IMAD.SHL.U32 R4, R4, 0x40, RZ ;  /* 0x0000004004047824 */ /* 0x000fe200078e00ff */
[----:B------:R-:W-:Y:S01]  /*0ee0*/  STL [R1+0x58], RZ ;  /* 0x000058ff01007387 */ /* 0x000fe20000100800 */
[----:B------:R-:W-:-:S02]  /*0ef0*/  SHF.R.S32.HI R0, RZ, 0x1f, R23 ;  /* 0x0000001fff007819 */ /* 0x000fc40000011417 */
[C---:B------:R-:W-:Y:S01]  /*0f00*/  LEA.HI R0, R6.reuse, R6, RZ, 0x1 ;  /* 0x0000000606007211 */ /* 0x040fe200078f08ff */
[----:B------:R-:W-:Y:S01]  /*0f10*/  STL [R1+0x18], RZ ;  /* 0x000018ff01007387 */ /* 0x000fe20000100800 */
[----:B------:R-:W-:Y:S01]  /*0f20*/  IMAD.SHL.U32 R154, R6, 0x4, RZ ;  /* 0x00000004069a7824 */ /* 0x000fe200078e00ff */
[----:B------:R-:W-:Y:S02]  /*0f30*/  SHF.R.U32.HI R9, RZ, 0x3, R3 ;  /* 0x00000003ff097819 */ /* 0x000fe40000011603 */
[----:B------:R0:W-:Y:S01]  /*0f40*/  STL [R1+0x40], R2 ;  /* 0x0000400201007387 */ /* 0x0001e20000100800 */
[----:B------:R-:W-:Y:S02]  /*0f50*/  LOP3.LUT R0, R0, 0x1ffffffe, RZ, 0xc0, !PT ;  /* 0x1ffffffe00007812 */ /* 0x000fe400078ec0ff */
[----:B0-----:R-:W-:Y:S02]  /*0f60*/  LOP3.LUT R2, R3, 0x38, R18, 0xf8, !PT ;  /* 0x0000003803027812 */ /* 0x001fe400078ef812 */
[----:B------:R-:W-:Y:S01]  /*0f70*/  LOP3.LUT R3, R4, 0xfffffe00, RZ, 0xc0, !PT ;  /* 0xfffffe0004037812 */ /* 0x000fe200078ec0ff */
[----:B------:R-:W-:-:S02]  /*0f80*/  VIADD R4, R154, 0x10 ;  /* 0x000000109a047836 */ /* 0x000fc40000000000 */
[----:B------:R-:W-:Y:S02]  /*0f90*/  IMAD.IADD R0, R6, 0x1, -R0 ;  /* 0x0000000106007824 */ /* 0x000fe400078e0a00 */
[----:B------:R0:W-:Y:S02]  /*0fa0*/  STL [R1+0x44], R3 ;  /* 0x0000440301007387 */ /* 0x0001e40000100800 */
[----:B------:R-:W-:Y:S02]  /*0fb0*/  IMAD R0, R0, 0x8, R8 ;  /* 0x0000000800007824 */ /* 0x000fe400078e0208 */
[----:B------:R1:W-:Y:S01]  /*0fc0*/  STL [R1+0x1c], R4 ;  /* 0x00001c0401007387 */ /* 0x0003e20000100800 */
[----:B0-----:R-:W-:Y:S01]  /*0fd0*/  LOP3.LUT R3, R3, R2, R9, 0xf6, !PT ;  /* 0x0000000203037212 */ /* 0x001fe200078ef609 */
[----:B-1----:R-:W-:-:S04]  /*0fe0*/  IMAD.SHL.U32 R4, R5, 0x8, RZ ;  /* 0x0000000805047824 */ /* 0x002fc800078e00ff */
[----:B------:R-:W-:Y:S01]  /*0ff0*/  IMAD R2, R3, 0x2, R16 ;  /* 0x0000000203027824 */ /* 0x000fe200078e0210 */
[----:B------:R0:W-:Y:S04]  /*1000*/  STL [R1+0x68], R4 ;  /* 0x0000680401007387 */ /* 0x0001e80000100800 */
[----:B------:R0:W-:Y:S04]  /*1010*/  STL [R1+0x30], R0 ;  /* 0x0000300001007387 */ /* 0x0001e80000100800 */
[----:B------:R0:W-:Y:S02]  /*1020*/  STL [R1+0x60], R2 ;  /* 0x0000600201007387 */ /* 0x0001e40000100800 */
.L_x_13676:
[----:B------:R-:W-:Y:S05]  /*1030*/  YIELD ;  /* 0x0000000000007946 */ /* 0x000fea0003800000 */
[----:B------:R-:W-:Y:S01]  /*1040*/  ULDC.64 UR4, c[0x0][0xa28] ;  /* 0x00028a0000047ab9 */ /* 0x000fe20000000a00 */
[----:B0-23--:R-:W0:Y:S01]  /*1050*/  LDC.64 R4, c[0x0][0xa08] ;  /* 0x00028200ff047b82 */ /* 0x00de220000000a00 */
        /* <DEDUP_REMOVED lines=9> */
[----:B----4-:R-:W1:Y:S01]  /*10f0*/  @P1 LDC.64 R2, c[0x0][0xa28] ;  /* 0x00028a00ff021b82 */ /* 0x010e620000000a00 */
        /* <DEDUP_REMOVED lines=20> */
[----:B--2---:R-:W-:Y:S06]  /*1240*/  @P2 BRA `(.L_x_13475) ;  /* 0x0000000000242947 */ /* 0x004fec0003800000 */
        /* <DEDUP_REMOVED lines=9> */
.L_x_13475:
        /* <DEDUP_REMOVED lines=11> */
[----:B------:R-:W0:Y:S02]  /*1390*/  LDC.64 R2, c[0x0][0xa20] ;  /* 0x00028800ff027b82 */ /* 0x000e240000000a00 */
[----:B0-----:R-:W-:-:S05]  /*13a0*/  IMAD.WIDE R2, R31, 0x4, R2 ;  /* 0x000000041f027825 */ /* 0x001fca00078e0202 */
[----:B------:R0:W5:Y:S01]  /*13b0*/  LDG.E R33, desc[UR40][R2.64] ;  /* 0x0000002802217981 */ /* 0x000162000c1e1900 */
[----:B------:R-:W-:Y:S05]  /*13c0*/  BRA `(.L_x_13477) ;  /* 0x0000000000107947 */ /* 0x000fea0003800000 */
.L_x_13476:
[----:B------:R-:W-:Y:S05]  /*13d0*/  @!P0 BRA `(.L_x_13477) ;  /* 0x00000000000c8947 */ /* 0x000fea0003800000 */
[----:B------:R-:W2:Y:S04]  /*13e0*/  LDG.E R0, desc[UR40][R8.64] ;  /* 0x0000002808007981 */ /* 0x000ea8000c1e1900 */
[----:B------:R-:W2:Y:S02]  /*13f0*/  LDG.E R33, desc[UR40][R8.64+0x4] ;  /* 0x0000042808217981 */ /* 0x000ea4000c1e1900 */
[----:B--2---:R-:W-:-:S07]  /*1400*/  IMAD.IADD R33, R33, 0x1, -R0 ;  /* 0x0000000121217824 */ /* 0x004fce00078e0a00 */
.L_x_13477:
        /* <DEDUP_REMOVED lines=11> */
[----:B0-----:R-:W2:Y:S01]  /*14c0*/  @P0 LDG.E R3, desc[UR40][R6.64+0x4] ;  /* 0x0000042806030981 */ /* 0x001ea2000c1e1900 */
[----:B-----5:R-:W-:Y:S02]  /*14d0*/  IMAD.MOV.U32 R2, RZ, RZ, R33 ;  /* 0x000000ffff027224 */ /* 0x020fe400078e0021 */
[----:B---3--:R-:W-:-:S05]  /*14e0*/  @P1 IMAD.WIDE R8, R31, 0x4, R8 ;  /* 0x000000041f081825 */ /* 0x008fca00078e0208 */
[----:B------:R0:W5:Y:S01]  /*14f0*/  @P1 LDG.E R2, desc[UR40][R8.64] ;  /* 0x0000002808021981 */ /* 0x000162000c1e1900 */
[----:B-1----:R-:W-:Y:S01]  /*1500*/  ISETP.NE.AND P1, PT, R4, 0x1, PT ;  /* 0x000000010400780c */ /* 0x002fe20003f25270 */
[----:B------:R-:W-:Y:S01]  /*1510*/  IMAD.IADD R15, R33, 0x1, -R10 ;  /* 0x00000001210f7824 */ /* 0x000fe200078e0a0a */
[----:B------:R-:W1:Y:S01]  /*1520*/  LDC.64 R4, c[0x0][0x9e0] ;  /* 0x00027800ff047b82 */ /* 0x000e620000000a00 */
[----:B------:R-:W-:-:S05]  /*1530*/  IMAD R20, R29, 0xc0, RZ ;  /* 0x000000c01d147824 */ /* 0x000fca00078e02ff */
[----:B------:R3:W-:Y:S05]  /*1540*/  STL [R1+0x20], R20 ;  /* 0x0000201401007387 */ /* 0x0007ea0000100800 */
[----:B------:R-:W4:Y:S08]  /*1550*/  @P1 LDC R11, c[0x0][0x44c] ;  /* 0x00011300ff0b1b82 */ /* 0x000f300000000800 */
[----:B------:R-:W0:Y:S01]  /*1560*/  @P1 LDC R12, c[0x0][0x450] ;  /* 0x00011400ff0c1b82 */ /* 0x000e220000000800 */
[----:B-1----:R-:W-:Y:S01]  /*1570*/  ISETP.GE.AND P2, PT, R5, 0x1, PT ;  /* 0x000000010500780c */ /* 0x002fe20003f46270 */
[----:B--2---:R-:W-:-:S02]  /*1580*/  @P0 IMAD.IADD R24, R3, 0x1, -R0 ;  /* 0x0000000103180824 */ /* 0x004fc400078e0a00 */
[----:B------:R-:W-:Y:S02]  /*1590*/  VIADD R0, R20, 0xbf ;  /* 0x000000bf14007836 */ /* 0x000fe40000000000 */
[----:B------:R-:W-:Y:S02]  /*15a0*/  IMAD.IADD R14, R15, 0x1, R24 ;  /* 0x000000010f0e7824 */ /* 0x000fe400078e0218 */
[----:B----4-:R-:W-:-:S03]  /*15b0*/  @P1 IMAD.HI.U32 R3, R0, R11, RZ ;  /* 0x0000000b00031227 */ /* 0x010fc600078e00ff */
[----:B------:R3:W-:Y:S01]  /*15c0*/  STL [R1+0x10], R14 ;  /* 0x0000100e01007387 */ /* 0x0007e20000100800 */
[----:B------:R-:W-:Y:S01]  /*15d0*/  IMAD.MOV.U32 R7, RZ, RZ, R0 ;  /* 0x000000ffff077224 */ /* 0x000fe200078e0000 */
[----:B0-----:R-:W-:Y:S01]  /*15e0*/  @P1 SHF.R.U32.HI R7, RZ, R12, R3 ;  /* 0x0000000cff071219 */ /* 0x001fe20000011603 */
[C---:B------:R-:W-:Y:S01]  /*15f0*/  VIADD R0, R14.reuse, 0x7f ;  /* 0x0000007f0e007836 */ /* 0x040fe20000000000 */
[----:B------:R-:W-:-:S04]  /*1600*/  IADD3 R90, R14, 0x1, -R157 ;  /* 0x000000010e5a7810 */ /* 0x000fc80007ffe89d */
[----:B------:R-:W-:Y:S01]  /*1610*/  SHF.R.S32.HI R3, RZ, 0x1f, R0 ;  /* 0x0000001fff037819 */ /* 0x000fe20000011400 */
[----:B------:R-:W-:-:S03]  /*1620*/  IMAD.IADD R9, R90, 0x1, R7 ;  /* 0x000000015a097824 */ /* 0x000fc600078e0207 */
[----:B------:R-:W-:Y:S01]  /*1630*/  LEA.HI R3, R3, R0, RZ, 0x7 ;  /* 0x0000000003037211 */ /* 0x000fe200078f38ff */
[----:B------:R-:W-:-:S03]  /*1640*/  IMAD.IADD R4, R9, 0x1, R4 ;  /* 0x0000000109047824 */ /* 0x000fc600078e0204 */
[----:B------:R-:W-:Y:S01]  /*1650*/  SHF.R.S32.HI R91, RZ, 0x7, R3 ;  /* 0x00000007ff5b7819 */ /* 0x000fe20000011403 */
[----:B---3--:R-:W-:Y:S06]  /*1660*/  @!P2 BRA `(.L_x_13478) ;  /* 0x000000000048a947 */ /* 0x008fec0003800000 */
        /* <DEDUP_REMOVED lines=11> */
.L_x_13480:
[----:B------:R-:W-:-:S13]  /*1720*/  ISETP.NE.AND P0, PT, R5, 0x1, PT ;  /* 0x000000010500780c */ /* 0x000fda0003f05270 */
[----:B------:R-:W0:Y:S02]  /*1730*/  @P0 LDC.64 R6, c[0x0][0x9e8] ;  /* 0x00027a00ff060b82 */ /* 0x000e240000000a00 */
[----:B0-----:R-:W-:-:S05]  /*1740*/  @P0 IMAD.HI.U32 R6, R0, R6, RZ ;  /* 0x0000000600060227 */ /* 0x001fca00078e00ff */
[----:B------:R-:W-:-:S07]  /*1750*/  @P0 SHF.R.U32.HI R0, RZ, R7, R6 ;  /* 0x00000007ff000219 */ /* 0x000fce0000011606 */
.L_x_13481:
[----:B------:R-:W-:Y:S05]  /*1760*/  BSYNC B0 ;  /* 0x0000000000007941 */ /* 0x000fea0003800000 */
.L_x_13479:
[----:B------:R-:W-:-:S05]  /*1770*/  IMAD R3, R0, R5, R5 ;  /* 0x0000000500037224 */ /* 0x000fca00078e0205 */
[----:B------:R-:W-:-:S07]  /*1780*/  VIMNMX R4, R4, R3, PT ;  /* 0x0000000304047248 */ /* 0x000fce0003fe0100 */
.L_x_13478:
[----:B------:R-:W0:Y:S01]  /*1790*/  @P1 LDC R0, c[0x0][0x44c] ;  /* 0x00011300ff001b82 */ /* 0x000e220000000800 */
[----:B------:R-:W-:Y:S01]  /*17a0*/  VIADD R4, R4, 0x7f ;  /* 0x0000007f04047836 */ /* 0x000fe20000000000 */
[----:B------:R-:W-:Y:S01]  /*17b0*/  ULDC UR4, c[0x0][0x9dc] ;  /* 0x0002770000047ab9 */ /* 0x000fe20000000800 */
[----:B------:R-:W-:Y:S02]  /*17c0*/  IMAD.MOV.U32 R7, RZ, RZ, R20 ;  /* 0x000000ffff077224 */ /* 0x000fe400078e0014 */
[----:B------:R-:W-:Y:S01]  /*17d0*/  IMAD.IADD R92, R14, 0x1, -R157 ;  /* 0x000000010e5c7824 */ /* 0x000fe200078e0a9d */
[----:B------:R-:W-:Y:S02]  /*17e0*/  SHF.R.S32.HI R3, RZ, 0x1f, R4 ;  /* 0x0000001fff037819 */ /* 0x000fe40000011404 */
[----:B------:R-:W1:Y:S02]  /*17f0*/  @P1 LDC R9, c[0x0][0x450] ;  /* 0x00011400ff091b82 */ /* 0x000e640000000800 */
[----:B------:R-:W-:Y:S01]  /*1800*/  LEA.HI R3, R3, R4, RZ, 0x7 ;  /* 0x0000000403037211 */ /* 0x000fe200078f38ff */
[----:B0-----:R-:W-:-:S05]  /*1810*/  @P1 IMAD.HI.U32 R0, R20, R0, RZ ;  /* 0x0000000014001227 */ /* 0x001fca00078e00ff */
[----:B-1----:R-:W-:Y:S02]  /*1820*/  @P1 SHF.R.U32.HI R7, RZ, R9, R0 ;  /* 0x00000009ff071219 */ /* 0x002fe40000011600 */
[----:B------:R-:W-:-:S03]  /*1830*/  SHF.R.S32.HI R0, RZ, 0x7, R3 ;  /* 0x00000007ff007819 */ /* 0x000fc60000011403 */
[----:B------:R-:W-:Y:S01]  /*1840*/  IMAD.IADD R3, R92, 0x1, R7 ;  /* 0x000000015c037824 */ /* 0x000fe200078e0207 */
[----:B------:R-:W-:-:S03]  /*1850*/  VIMNMX R8, R91, R0, PT ;  /* 0x000000005b087248 */ /* 0x000fc60003fe0100 */
        /* <DEDUP_REMOVED lines=12> */
.L_x_13484:
[----:B------:R-:W-:-:S13]  /*1920*/  ISETP.NE.AND P0, PT, R5, 0x1, PT ;  /* 0x000000010500780c */ /* 0x000fda0003f05270 */
[----:B------:R-:W0:Y:S02]  /*1930*/  @P0 LDC.64 R6, c[0x0][0x9e8] ;  /* 0x00027a00ff060b82 */ /* 0x000e240000000a00 */
[----:B0-----:R-:W-:-:S05]  /*1940*/  @P0 IMAD.HI.U32 R4, R3, R6, RZ ;  /* 0x0000000603040227 */ /* 0x001fca00078e00ff */
[----:B------:R-:W-:-:S07]  /*1950*/  @P0 SHF.R.U32.HI R3, RZ, R7, R4 ;  /* 0x00000007ff030219 */ /* 0x000fce0000011604 */
.L_x_13485:
[----:B------:R-:W-:Y:S05]  /*1960*/  BSYNC B0 ;  /* 0x0000000000007941 */ /* 0x000fea0003800000 */
.L_x_13483:
[----:B------:R-:W-:-:S05]  /*1970*/  IMAD R3, R3, R5, RZ ;  /* 0x0000000503037224 */ /* 0x000fca00078e02ff */
[----:B------:R-:W-:-:S07]  /*1980*/  VIMNMX R0, R0, R3, !PT ;  /* 0x0000000300007248 */ /* 0x000fce0007fe0100 */
.L_x_13482:
[----:B------:R-:W-:Y:S01]  /*1990*/  SHF.R.S32.HI R3, RZ, 0x1f, R0 ;  /* 0x0000001fff037819 */ /* 0x000fe20000011400 */
[----:B------:R-:W-:Y:S01]  /*19a0*/  BSSY B0, `(.L_x_13486) ;  /* 0x000002a000007945 */ /* 0x000fe20003800000 */
[----:B------:R-:W-:Y:S02]  /*19b0*/  LOP3.LUT R14, R13, 0xff, RZ, 0xc0, !PT ;  /* 0x000000ff0d0e7812 */ /* 0x000fe400078ec0ff */
[----:B------:R-:W-:Y:S01]  /*19c0*/  LEA.HI R3, R3, R0, RZ, 0x7 ;  /* 0x0000000003037211 */ /* 0x000fe200078f38ff */
[----:B------:R-:W-:Y:S01]  /*19d0*/  IMAD.MOV.U32 R0, RZ, RZ, RZ ;  /* 0x000000ffff007224 */ /* 0x000fe200078e00ff */
[----:B------:R-:W-:Y:S01]  /*19e0*/  SHF.R.U32.HI R4, RZ, 0x10, R13 ;  /* 0x00000010ff047819 */ /* 0x000fe2000001160d */
[----:B------:R0:W-:Y:S01]  /*19f0*/  STL [R1+0x5c], R14 ;  /* 0x00005c0e01007387 */ /* 0x0001e20000100800 */
[----:B------:R-:W-:-:S03]  /*1a00*/  SHF.R.S32.HI R3, RZ, 0x7, R3 ;  /* 0x00000007ff037819 */ /* 0x000fc60000011403 */
[----:B------:R0:W-:Y:S01]  /*1a10*/  STL [R1+0x4c], R4 ;  /* 0x00004c0401007387 */ /* 0x0001e20000100800 */
[----:B------:R-:W-:-:S04]  /*1a20*/  VIMNMX R9, RZ, R3, !PT ;  /* 0x00000003ff097248 */ /* 0x000fc80007fe0100 */
        /* <DEDUP_REMOVED lines=33> */
.L_x_13487:
[----:B------:R-:W-:Y:S05]  /*1c40*/  BSYNC B0 ;  /* 0x0000000000007941 */ /* 0x000fea0003800000 */
.L_x_13486:
        /* <DEDUP_REMOVED lines=36> */
.L_x_13490:
[----:B------:R-:W-:Y:S05]  /*1e90*/  BSYNC B6 ;  /* 0x0000000000067941 */ /* 0x000fea0003800000 */
.L_x_13489:
        /* <DEDUP_REMOVED lines=20> */
.L_x_13492:
[----:B------:R-:W-:Y:S05]  /*1fe0*/  BSYNC B6 ;  /* 0x0000000000067941 */ /* 0x000fea0003800000 */
.L_x_13491:
[----:B------:R-:W-:Y:S01]  /*1ff0*/  ULDC.64 UR4, c[0x0][0x9f8] ;  /* 0x00027e0000047ab9 */ /* 0x000fe20000000a00 */
[----:B------:R-:W2:Y:S01]  /*2000*/  LDL R12, [R1+0x40] ;  /* 0x00004000010c7983 */ /* 0x000ea20000100800 */
[----:B------:R-:W-:Y:S01]  /*2010*/  ISETP.NE.U32.AND P0, PT, RZ, UR4, PT ;  /* 0x00000004ff007c0c */ /* 0x000fe2000bf05070 */
[----:B------:R-:W0:Y:S02]  /*2020*/  LDC.64 R72, c[0x0][0x300] ;  /* 0x0000c000ff487b82 */ /* 0x000e240000000a00 */
[----:B------:R-:W3:Y:S01]  /*2030*/  LDL R14, [R1+0x44] ;  /* 0x00004400010e7983 */ /* 0x000ee20000100800 */
[----:B------:R-:W-:Y:S01]  /*2040*/  ISETP.NE.AND.EX P0, PT, RZ, UR5, PT, P0 ;  /* 0x00000005ff007c0c */ /* 0x000fe2000bf05300 */
[----:B------:R-:W-:Y:S01]  /*2050*/  IMAD.IADD R28, R28, 0x1, R33 ;  /* 0x000000011c1c7824 */ /* 0x000fe200078e0221 */
[----:B------:R-:W-:Y:S01]  /*2060*/  ULDC.64 UR4, c[0x0][0xa08] ;  /* 0x0002820000047ab9 */ /* 0x000fe20000000a00 */
[----:B------:R-:W1:Y:S01]  /*2070*/  S2R R20, SR_TID.X ;  /* 0x0000000000147919 */ /* 0x000e620000002100 */
[----:B------:R-:W-:Y:S01]  /*2080*/  SHF.R.S32.HI R19, RZ, 0x1f, R18 ;  /* 0x0000001fff137819 */ /* 0x000fe20000011412 */
[----:B------:R-:W4:Y:S08]  /*2090*/  LDC R15, c[0x0][0x3f4] ;  /* 0x0000fd00ff0f7b82 */ /* 0x000f300000000800 */
[----:B------:R-:W1:Y:S08]  /*20a0*/  @P0 LDC.64 R4, c[0x0][0x9f8] ;  /* 0x00027e00ff040b82 */ /* 0x000e700000000a00 */
[----:B------:R-:W4:Y:S01]  /*20b0*/  LDC.64 R70, c[0x0][0x3f8] ;  /* 0x0000fe00ff467b82 */ /* 0x000f220000000a00 */
[----:B-1----:R-:W-:-:S05]  /*20c0*/  @P0 IMAD.WIDE R4, R31, 0x4, R4 ;  /* 0x000000041f040825 */ /* 0x002fca00078e0204 */
[----:B------:R1:W3:Y:S01]  /*20d0*/  @P0 LDG.E R31, desc[UR40][R4.64] ;  /* 0x00000028041f0981 */ /* 0x0002e2000c1e1900 */
[----:B------:R-:W-:Y:S01]  /*20e0*/  SHF.R.S32.HI R33, RZ, 0x1f, R28 ;  /* 0x0000001fff217819 */ /* 0x000fe2000001141c */
[CC--:B0-----:R-:W-:Y:S01]  /*20f0*/  IMAD.WIDE.U32 R6, R28.reuse, R72.reuse, RZ ;  /* 0x000000481c067225 */ /* 0x0c1fe200078e00ff */
[----:B------:R-:W-:Y:S02]  /*2100*/  ISETP.NE.U32.AND P0, PT, RZ, UR4, PT ;  /* 0x00000004ff007c0c */ /* 0x000fe4000bf05070 */
[----:B------:R-:W-:Y:S01]  /*2110*/  SHF.R.U32.HI R35, RZ, 0x7, R20 ;  /* 0x00000007ff237819 */ /* 0x000fe20000011614 */
[----:B------:R-:W-:Y:S01]  /*2120*/  IMAD R0, R33, R72, RZ ;  /* 0x0000004821007224 */ /* 0x000fe200078e02ff */
[----:B------:R-:W-:Y:S01]  /*2130*/  ISETP.NE.AND.EX P0, PT, RZ, UR5, PT, P0 ;  /* 0x00000005ff007c0c */ /* 0x000fe2000bf05300 */
[----:B------:R-:W-:Y:S01]  /*2140*/  ULDC.64 UR4, c[0x0][0x308] ;  /* 0x0000c20000047ab9 */ /* 0x000fe20000000a00 */
[----:B------:R-:W-:Y:S01]  /*2150*/  ISETP.NE.AND P6, PT, R35, 0x1, PT ;  /* 0x000000012300780c */ /* 0x000fe20003fc5270 */
[----:B------:R-:W-:Y:S01]  /*2160*/  IMAD R3, R28, R73, R0 ;  /* 0x000000491c037224 */ /* 0x000fe200078e0200 */
[----:B------:R-:W-:-:S03]  /*2170*/  SHF.R.S32.HI R34, RZ, 0x1f, R23 ;  /* 0x0000001fff227819 */ /* 0x000fc60000011417 */
[----:B------:R-:W-:Y:S02]  /*2180*/  IMAD.IADD R7, R7, 0x1, R3 ;  /* 0x0000000107077824 */ /* 0x000fe400078e0203 */
[----:B-1----:R-:W-:-:S04]  /*2190*/  IMAD.WIDE.U32 R4, R32, UR4, R6 ;  /* 0x0000000420047c25 */ /* 0x002fc8000f8e0006 */
[----:B------:R-:W-:Y:S01]  /*21a0*/  IMAD R5, R32, UR5, R5 ;  /* 0x0000000520057c24 */ /* 0x000fe2000f8e0205 */
[----:B------:R-:W-:Y:S01]  /*21b0*/  ULDC.64 UR4, c[0x0][0x310] ;  /* 0x0000c40000047ab9 */ /* 0x000fe20000000a00 */
[----:B------:R-:W-:Y:S01]  /*21c0*/  IMAD.WIDE.U32 R6, R23, R72, R18 ;  /* 0x0000004817067225 */ /* 0x000fe200078e0012 */
[----:B------:R-:W-:-:S03]  /*21d0*/  SHF.R.S32.HI R155, RZ, 0x1f, R154 ;  /* 0x0000001fff9b7819 */ /* 0x000fc6000001149a */
[----:B----4-:R-:W-:Y:S01]  /*21e0*/  IMAD.WIDE.U32 R52, R23, R70, R154 ;  /* 0x0000004617347225 */ /* 0x010fe200078e009a */
[----:B------:R-:W-:-:S03]  /*21f0*/  LOP3.LUT R22, R22, 0xfffffffb, RZ, 0xc0, !PT ;  /* 0xfffffffb16167812 */ /* 0x000fc600078ec0ff */
[----:B------:R-:W-:Y:S02]  /*2200*/  VIADD R65, R18, 0x20 ;  /* 0x0000002012417836 */ /* 0x000fe40000000000 */
[----:B------:R-:W-:Y:S02]  /*2210*/  VIADD R63, R35, 0x8 ;  /* 0x00000008233f7836 */ /* 0x000fe40000000000 */
[----:B------:R-:W-:Y:S02]  /*2220*/  IMAD.SHL.U32 R62, R15, 0x2, RZ ;  /* 0x000000020f3e7824 */ /* 0x000fe400078e00ff */
[C---:B--2---:R-:W-:Y:S01]  /*2230*/  IMAD.SHL.U32 R69, R12.reuse, 0x40, RZ ;  /* 0x000000400c457824 */ /* 0x044fe200078e00ff */
[----:B------:R-:W-:Y:S01]  /*2240*/  LOP3.LUT P1, RZ, R12, 0x4, RZ, 0xc0, !PT ;  /* 0x000000040cff7812 */ /* 0x000fe2000782c0ff */
[----:B------:R-:W-:Y:S01]  /*2250*/  VIADD R12, R23, 0x60 ;  /* 0x00000060170c7836 */ /* 0x000fe20000000000 */
[----:B---3--:R-:W-:Y:S02]  /*2260*/  SHF.R.S32.HI R0, RZ, 0x1f, R31 ;  /* 0x0000001fff007819 */ /* 0x008fe4000001141f */
[----:B------:R-:W-:-:S02]  /*2270*/  SEL R31, R31, RZ, !P0 ;  /* 0x000000ff1f1f7207 */ /* 0x000fc40004000000 */
[----:B------:R-:W-:-:S03]  /*2280*/  SEL R10, R0, RZ, !P0 ;  /* 0x000000ff000a7207 */ /* 0x000fc60004000000 */
[----:B------:R-:W-:Y:S02]  /*2290*/  IMAD.WIDE.U32 R56, R31, UR4, R4 ;  /* 0x000000041f387c25 */ /* 0x000fe4000f8e0004 */
[----:B------:R-:W0:Y:S02]  /*22a0*/  LDC.64 R4, c[0x0][0x408] ;  /* 0x00010200ff047b82 */ /* 0x000e240000000a00 */
[----:B------:R-:W-:Y:S01]  /*22b0*/  IMAD R0, R10, UR4, RZ ;  /* 0x000000040a007c24 */ /* 0x000fe2000f8e02ff */
[----:B------:R-:W-:-:S03]  /*22c0*/  IADD3 R75, P0, R56, R6, RZ ;  /* 0x00000006384b7210 */ /* 0x000fc60007f1e0ff */
[----:B------:R-:W-:Y:S01]  /*22d0*/  IMAD R3, R31, UR5, R0 ;  /* 0x000000051f037c24 */ /* 0x000fe2000f8e0200 */
[----:B------:R-:W-:Y:S05]  /*22e0*/  @!P6 WARPSYNC.ALL ;  /* 0x000000000000e948 */ /* 0x000fea0003800000 */
[----:B------:R-:W-:Y:S01]  /*22f0*/  ULDC.64 UR4, c[0x0][0x330] ;  /* 0x0000cc0000047ab9 */ /* 0x000fe20000000a00 */
[----:B------:R-:W-:Y:S02]  /*2300*/  IMAD R0, R34, R72, RZ ;  /* 0x0000004822007224 */ /* 0x000fe400078e02ff */
[----:B------:R-:W-:-:S04]  /*2310*/  IMAD.WIDE.U32 R8, R32, UR4, R18 ;  /* 0x0000000420087c25 */ /* 0x000fc8000f8e0012 */
[----:B------:R-:W-:Y:S01]  /*2320*/  IMAD R9, R32, UR5, R9 ;  /* 0x0000000520097c24 */ /* 0x000fe2000f8e0209 */
[----:B------:R-:W-:Y:S01]  /*2330*/  ULDC.64 UR4, c[0x0][0x338] ;  /* 0x0000ce0000047ab9 */ /* 0x000fe20000000a00 */
[----:B------:R-:W1:Y:S01]  /*2340*/  S2R R32, SR_TID.X ;  /* 0x0000000000207919 */ /* 0x000e620000002100 */
[----:B------:R-:W-:Y:S02]  /*2350*/  IMAD R11, R23, R73, R0 ;  /* 0x00000049170b7224 */ /* 0x000fe400078e0200 */
[----:B------:R-:W-:Y:S02]  /*2360*/  IMAD.IADD R76, R57, 0x1, R3 ;  /* 0x00000001394c7824 */ /* 0x000fe400078e0203 */
[----:B------:R-:W-:-:S03]  /*2370*/  IMAD R3, R10, UR4, RZ ;  /* 0x000000040a037c24 */ /* 0x000fc6000f8e02ff */
[----:B------:R-:W-:Y:S02]  /*2380*/  IADD3.X R74, R76, R7, R11, P0, !PT ;  /* 0x000000074c4a7210 */ /* 0x000fe400007fe40b */
[----:B------:R-:W-:Y:S01]  /*2390*/  ISETP.GE.AND P0, PT, R18, R15, PT ;  /* 0x0000000f1200720c */ /* 0x000fe20003f06270 */
[----:B------:R-:W-:Y:S02]  /*23a0*/  IMAD R13, R31, UR5, R3 ;  /* 0x000000051f0d7c24 */ /* 0x000fe4000f8e0203 */
[----:B------:R-:W-:Y:S01]  /*23b0*/  IMAD R0, R34, R70, RZ ;  /* 0x0000004622007224 */ /* 0x000fe200078e02ff */
[----:B------:R-:W-:Y:S01]  /*23c0*/  SEL R3, R15, RZ, P0 ;  /* 0x000000ff0f037207 */ /* 0x000fe20000000000 */
[----:B------:R-:W-:Y:S01]  /*23d0*/  IMAD.WIDE.U32 R54, R31, UR4, R8 ;  /* 0x000000041f367c25 */ /* 0x000fe2000f8e0008 */
[----:B------:R-:W-:Y:S01]  /*23e0*/  SHF.R.S32.HI R64, RZ, 0x1f, R12 ;  /* 0x0000001fff407819 */ /* 0x000fe2000001140c */
[----:B------:R-:W-:Y:S02]  /*23f0*/  ULDC UR4, c[0x0][0x2f4] ;  /* 0x0000bd0000047ab9 */ /* 0x000fe40000000800 */
[----:B------:R-:W-:-:S02]  /*2400*/  IMAD R7, R23, R71, R0 ;  /* 0x0000004717077224 */ /* 0x000fc400078e0200 */
[----:B0-----:R-:W-:Y:S02]  /*2410*/  IMAD R0, R34, R4, RZ ;  /* 0x0000000422007224 */ /* 0x001fe400078e02ff */
[----:B------:R-:W-:Y:S02]  /*2420*/  IMAD.IADD R3, R18, 0x1, R3 ;  /* 0x0000000112037824 */ /* 0x000fe400078e0203 */
[----:B------:R-:W-:-:S04]  /*2430*/  IMAD.WIDE.U32 R30, R23, R70, R18 ;  /* 0x00000046171e7225 */ /* 0x000fc800078e0012 */
[----:B------:R-:W-:-:S04]  /*2440*/  IMAD.WIDE.U32 R20, R23, R4, R154 ;  /* 0x0000000417147225 */ /* 0x000fc800078e009a */
[C---:B------:R-:W-:Y:S01]  /*2450*/  IMAD R9, R23.reuse, R5, R0 ;  /* 0x0000000517097224 */ /* 0x040fe200078e0200 */
[----:B------:R-:W-:Y:S01]  /*2460*/  SHF.R.S32.HI R0, RZ, 0x1f, R3 ;  /* 0x0000001fff007819 */ /* 0x000fe20000011403 */
[----:B------:R-:W-:-:S04]  /*2470*/  IMAD.WIDE.U32 R10, R23, R4, R18 ;  /* 0x00000004170a7225 */ /* 0x000fc800078e0012 */
[----:B------:R-:W-:Y:S02]  /*2480*/  IMAD.SHL.U32 R12, R12, 0x40, RZ ;  /* 0x000000400c0c7824 */ /* 0x000fe400078e00ff */
[----:B------:R-:W-:Y:S02]  /*2490*/  IMAD.IADD R53, R53, 0x1, R7 ;  /* 0x0000000135357824 */ /* 0x000fe400078e0207 */
[----:B------:R-:W-:Y:S01]  /*24a0*/  IMAD.IADD R31, R7, 0x1, R31 ;  /* 0x00000001071f7824 */ /* 0x000fe200078e021f */
[----:B-----5:R-:W-:Y:S01]  /*24b0*/  SHF.R.S32.HI R7, RZ, 0x1f, R2 ;  /* 0x0000001fff077819 */ /* 0x020fe20000011402 */
[----:B-1----:R-:W-:Y:S01]  /*24c0*/  VIADD R36, R32, 0xffffff80 ;  /* 0xffffff8020247836 */ /* 0x002fe20000000000 */
[----:B------:R-:W-:Y:S01]  /*24d0*/  LEA.HI R0, R0, R3, RZ, 0x3 ;  /* 0x0000000300007211 */ /* 0x000fe200078f18ff */
[----:B------:R-:W-:Y:S01]  /*24e0*/  IMAD.IADD R21, R21, 0x1, R9 ;  /* 0x0000000115157824 */ /* 0x000fe200078e0209 */
[----:B------:R-:W-:Y:S01]  /*24f0*/  LOP3.LUT R12, R12, 0x1c0, RZ, 0xc0, !PT ;  /* 0x000001c00c0c7812 */ /* 0x000fe200078ec0ff */
[----:B------:R-:W-:Y:S01]  /*2500*/  IMAD.IADD R11, R9, 0x1, R11 ;  /* 0x00000001090b7824 */ /* 0x000fe200078e020b */
[----:B------:R-:W-:Y:S01]  /*2510*/  LOP3.LUT R69, R69, 0x1c0, RZ, 0xc0, !PT ;  /* 0x000001c045457812 */ /* 0x000fe200078ec0ff */
[C---:B------:R-:W-:Y:S01]  /*2520*/  IMAD R3, R7.reuse, R70, RZ ;  /* 0x0000004607037224 */ /* 0x040fe200078e02ff */
[----:B------:R-:W-:Y:S01]  /*2530*/  SHF.L.U64.HI R68, R4, 0x7, R5 ;  /* 0x0000000704447819 */ /* 0x000fe20000010205 */
[-C--:B------:R-:W-:Y:S01]  /*2540*/  IMAD R7, R7, R4.reuse, RZ ;  /* 0x0000000407077224 */ /* 0x080fe200078e02ff */
[----:B------:R-:W-:Y:S01]  /*2550*/  SHF.R.S32.HI R32, RZ, 0x1f, R36 ;  /* 0x0000001fff207819 */ /* 0x000fe20000011424 */
[----:B------:R-:W-:-:S04]  /*2560*/  IMAD.WIDE.U32 R20, R2, R4, R20 ;  /* 0x0000000402147225 */ /* 0x000fc800078e0014 */
[----:B------:R-:W-:-:S04]  /*2570*/  IMAD.WIDE.U32 R10, R2, R4, R10 ;  /* 0x00000004020a7225 */ /* 0x000fc800078e000a */
[----:B------:R-:W-:Y:S01]  /*2580*/  IMAD.SHL.U32 R67, R4, 0x80, RZ ;  /* 0x0000008004437824 */ /* 0x000fe200078e00ff */
[----:B------:R-:W-:Y:S01]  /*2590*/  LOP3.LUT R4, R12, 0x38, R0, 0xf8, !PT ;  /* 0x000000380c047812 */ /* 0x000fe200078ef800 */
[----:B------:R-:W-:Y:S01]  /*25a0*/  VIADD R12, R23, 0x60 ;  /* 0x00000060170c7836 */ /* 0x000fe20000000000 */
[----:B------:R-:W-:Y:S01]  /*25b0*/  SHF.R.U32.HI R66, RZ, 0x3, R69 ;  /* 0x00000003ff427819 */ /* 0x000fe20000011645 */
[----:B------:R-:W-:Y:S01]  /*25c0*/  IMAD R59, R2, R71, R3 ;  /* 0x00000047023b7224 */ /* 0x000fe200078e0203 */
[----:B------:R-:W-:Y:S02]  /*25d0*/  LOP3.LUT R3, R69, 0x18, R18, 0xf8, !PT ;  /* 0x0000001845037812 */ /* 0x000fe400078ef812 */
[----:B------:R-:W-:Y:S01]  /*25e0*/  LEA.HI R32, R32, R36, RZ, 0x5 ;  /* 0x0000002420207211 */ /* 0x000fe200078f28ff */
[----:B------:R-:W-:Y:S01]  /*25f0*/  IMAD.SHL.U32 R12, R12, 0x40, RZ ;  /* 0x000000400c0c7824 */ /* 0x000fe200078e00ff */
[----:B------:R-:W-:Y:S02]  /*2600*/  LOP3.LUT R3, R3, R66, RZ, 0x3c, !PT ;  /* 0x0000004203037212 */ /* 0x000fe400078e3cff */
[----:B------:R-:W-:-:S02]  /*2610*/  SHF.R.S32.HI R32, RZ, 0x5, R32 ;  /* 0x00000005ff207819 */ /* 0x000fc40000011420 */
[----:B------:R-:W-:Y:S01]  /*2620*/  LOP3.LUT R12, R12, 0x1c0, RZ, 0xc0, !PT ;  /* 0x000001c00c0c7812 */ /* 0x000fe200078ec0ff */
[----:B------:R-:W-:Y:S02]  /*2630*/  IMAD R7, R2, R5, R7 ;  /* 0x0000000502077224 */ /* 0x000fe400078e0207 */
[----:B------:R-:W-:Y:S01]  /*2640*/  IMAD R61, R32, 0x200, R3 ;  /* 0x00000200203d7824 */ /* 0x000fe200078e0203 */
[----:B------:R-:W-:Y:S02]  /*2650*/  LOP3.LUT R3, R69, 0x38, R0, 0xf8, !PT ;  /* 0x0000003845037812 */ /* 0x000fe400078ef800 */
[----:B------:R-:W-:Y:S02]  /*2660*/  SHF.R.U32.HI R12, RZ, 0x3, R12 ;  /* 0x00000003ff0c7819 */ /* 0x000fe4000001160c */
[----:B------:R-:W-:Y:S01]  /*2670*/  @P1 LOP3.LUT R22, R22, 0x4, RZ, 0xfc, !PT ;  /* 0x0000000416161812 */ /* 0x000fe200078efcff */
[----:B------:R-:W-:Y:S01]  /*2680*/  IMAD.WIDE.U32 R52, R2, R70, R52 ;  /* 0x0000004602347225 */ /* 0x000fe200078e0034 */
[----:B------:R-:W-:-:S02]  /*2690*/  IADD3 R8, P1, R23, R28, RZ ;  /* 0x0000001c17087210 */ /* 0x000fc40007f3e0ff */
[----:B------:R-:W-:Y:S01]  /*26a0*/  LOP3.LUT R3, R3, R66, RZ, 0x3c, !PT ;  /* 0x0000004203037212 */ /* 0x000fe200078e3cff */
[----:B------:R-:W-:Y:S01]  /*26b0*/  IMAD.IADD R58, R21, 0x1, R7 ;  /* 0x00000001153a7824 */ /* 0x000fe200078e0207 */
[----:B------:R-:W-:Y:S01]  /*26c0*/  LOP3.LUT R12, R4, R12, RZ, 0x3c, !PT ;  /* 0x0000000c040c7212 */ /* 0x000fe200078e3cff */
[----:B------:R-:W-:Y:S01]  /*26d0*/  IMAD.IADD R28, R7, 0x1, R11 ;  /* 0x00000001071c7824 */ /* 0x000fe200078e020b */
[----:B------:R-:W-:Y:S01]  /*26e0*/  LOP3.LUT R7, R0, 0xfffffff8, RZ, 0xc0, !PT ;  /* 0xfffffff800077812 */ /* 0x000fe200078ec0ff */
[----:B------:R-:W-:Y:S01]  /*26f0*/  IMAD.WIDE.U32 R30, R2, R70, R30 ;  /* 0x00000046021e7225 */ /* 0x000fe200078e001e */
[----:B------:R-:W-:Y:S02]  /*2700*/  SHF.L.U64.HI R73, R72, 0x7, R73 ;  /* 0x0000000748497819 */ /* 0x000fe40000010249 */
[----:B------:R-:W-:Y:S01]  /*2710*/  SHF.L.U64.HI R71, R70, 0x7, R71 ;  /* 0x0000000746477819 */ /* 0x000fe20000010247 */
[----:B------:R-:W-:Y:S01]  /*2720*/  IMAD.X R9, R34, 0x1, R33, P1 ;  /* 0x0000000122097824 */ /* 0x000fe200008e0621 */
[----:B------:R-:W-:Y:S01]  /*2730*/  SHF.R.S32.HI R6, RZ, 0x3, R0 ;  /* 0x00000003ff067819 */ /* 0x000fe20000011400 */
[----:B------:R-:W-:Y:S01]  /*2740*/  IMAD.IADD R60, R53, 0x1, R59 ;  /* 0x00000001353c7824 */ /* 0x000fe200078e023b */
[----:B------:R-:W-:Y:S01]  /*2750*/  ISETP.GE.AND P1, PT, R18, UR4, PT ;  /* 0x0000000412007c0c */ /* 0x000fe2000bf26270 */
[----:B------:R-:W-:Y:S01]  /*2760*/  IMAD R4, R32, 0x200, R3 ;  /* 0x0000020020047824 */ /* 0x000fe200078e0203 */
[----:B------:R-:W-:Y:S01]  /*2770*/  @!P6 BAR.SYNC.DEFER_BLOCKING 0x9, 0x100 ;  /* 0x024400000000eb1d */ /* 0x000fe20000010000 */
[----:B------:R-:W-:Y:S01]  /*2780*/  IMAD.SHL.U32 R72, R72, 0x80, RZ ;  /* 0x0000008048487824 */ /* 0x000fe200078e00ff */
[----:B------:R-:W-:Y:S01]  /*2790*/  ISETP.GE.AND P2, PT, R65, UR4, PT ;  /* 0x0000000441007c0c */ /* 0x000fe2000bf46270 */
[----:B------:R-:W-:Y:S01]  /*27a0*/  IMAD.SHL.U32 R70, R70, 0x80, RZ ;  /* 0x0000008046467824 */ /* 0x000fe200078e00ff */
[----:B------:R-:W-:Y:S01]  /*27b0*/  SHF.R.S32.HI R5, RZ, 0x1f, R7 ;  /* 0x0000001fff057819 */ /* 0x000fe20000011407 */
[----:B------:R-:W-:-:S02]  /*27c0*/  IMAD.IADD R59, R59, 0x1, R31 ;  /* 0x000000013b3b7824 */ /* 0x000fc400078e021f */
[----:B------:R-:W-:Y:S02]  /*27d0*/  IMAD.IADD R3, R14, 0x1, R12 ;  /* 0x000000010e037824 */ /* 0x000fe400078e020c */
[----:B------:R-:W-:-:S07]  /*27e0*/  IMAD.IADD R0, R55, 0x1, R13 ;  /* 0x0000000137007824 */ /* 0x000fce00078e020d */
.L_x_13542:
[----:B------:R-:W2:Y:S01]  /*27f0*/  LDL R34, [R1+0x40] ;  /* 0x0000400001227983 */ /* 0x000ea20000100800 */
[----:B0-----:R-:W0:Y:S01]  /*2800*/  LDC.64 R84, c[0x0][0x300] ;  /* 0x0000c000ff547b82 */ /* 0x001e220000000a00 */
[----:B------:R-:W-:Y:S01]  /*2810*/  VIADD R32, R26, 0xffffffff ;  /* 0xffffffff1a207836 */ /* 0x000fe20000000000 */
[----:B------:R-:W-:Y:S01]  /*2820*/  LOP3.LUT R22, R22, 0xfffffffd, RZ, 0xc0, !PT ;  /* 0xfffffffd16167812 */ /* 0x000fe200078ec0ff */
[----:B------:R-:W-:Y:S05]  /*2830*/  YIELD ;  /* 0x0000000000007946 */ /* 0x000fea0003800000 */
[----:B------:R-:W-:Y:S01]  /*2840*/  SHF.R.S32.HI R77, RZ, 0x1f, R32 ;  /* 0x0000001fff4d7819 */ /* 0x000fe20000011420 */
[----:B------:R-:W1:Y:S01]  /*2850*/  LDC.64 R78, c[0x0][0x2e8] ;  /* 0x0000ba00ff4e7b82 */ /* 0x000e620000000a00 */
[-C--:B------:R-:W-:Y:S01]  /*2860*/  IMAD R13, R73, R32.reuse, RZ ;  /* 0x00000020490d7224 */ /* 0x080fe200078e02ff */
[----:B------:R-:W-:Y:S01]  /*2870*/  BSSY B0, `(.L_x_13493) ;  /* 0x00002fc000007945 */ /* 0x000fe20003800000 */
[----:B------:R-:W-:-:S04]  /*2880*/  IMAD.WIDE.U32 R14, R72, R32, RZ ;  /* 0x00000020480e7225 */ /* 0x000fc800078e00ff */
[----:B------:R-:W-:Y:S01]  /*2890*/  IMAD R13, R77, R72, R13 ;  /* 0x000000484d0d7224 */ /* 0x000fe200078e020d */
[----:B------:R-:W3:Y:S01]  /*28a0*/  LDC R86, c[0x0][0x3f4] ;  /* 0x0000fd00ff567b82 */ /* 0x000ee20000000800 */
[----:B------:R-:W-:Y:S01]  /*28b0*/  IMAD.MOV.U32 R82, RZ, RZ, R14 ;  /* 0x000000ffff527224 */ /* 0x000fe200078e000e */
[----:B------:R-:W-:Y:S01]  /*28c0*/  IADD3 R26, P3, R75, R14, RZ ;  /* 0x0000000e4b1a7210 */ /* 0x000fe20007f7e0ff */
[----:B------:R-:W-:Y:S02]  /*28d0*/  IMAD.IADD R83, R15, 0x1, R13 ;  /* 0x000000010f537824 */ /* 0x000fe400078e020d */
[----:B0-----:R-:W-:-:S04]  /*28e0*/  IMAD.WIDE.U32 R12, R84, 0x60, R82 ;  /* 0x00000060540c7825 */ /* 0x001fc800078e0052 */
[----:B------:R-:W-:Y:S01]  /*28f0*/  IMAD R33, R85, 0x60, RZ ;  /* 0x0000006055217824 */ /* 0x000fe200078e02ff */
[----:B------:R-:W-:Y:S01]  /*2900*/  IADD3 R15, P4, R75, R12, RZ ;  /* 0x0000000c4b0f7210 */ /* 0x000fe20007f9e0ff */
[----:B------:R-:W-:-:S03]  /*2910*/  IMAD R12, R152, 0x2000, R61 ;  /* 0x00002000980c7824 */ /* 0x000fc600078e023d */
[----:B------:R-:W-:Y:S01]  /*2920*/  IADD3.X R14, R74, R13, R33, P4, !PT ;  /* 0x0000000d4a0e7210 */ /* 0x000fe200027fe421 */
[----:B------:R-:W-:Y:S01]  /*2930*/  IMAD.X R13, R83, 0x1, R74, P3 ;  /* 0x00000001530d7824 */ /* 0x000fe200018e064a */
[-C--:B-1----:R-:W-:Y:S01]  /*2940*/  LEA R38, P3, R26, R78.reuse, 0x1 ;  /* 0x0000004e1a267211 */ /* 0x082fe200078608ff */
[C---:B------:R-:W-:Y:S01]  /*2950*/  VIADD R80, R12.reuse, 0x20 ;  /* 0x000000200c507836 */ /* 0x040fe20000000000 */
[C---:B------:R-:W-:Y:S01]  /*2960*/  LEA R36, P4, R15.reuse, R78, 0x1 ;  /* 0x0000004e0f247211 */ /* 0x040fe200078808ff */
[----:B------:R-:W-:Y:S01]  /*2970*/  IMAD R81, R12, 0x2, R25 ;  /* 0x000000020c517824 */ /* 0x000fe200078e0219 */
[-C--:B------:R-:W-:Y:S01]  /*2980*/  LEA.HI.X R39, R26, R79.reuse, R13, 0x1, P3 ;  /* 0x0000004f1a277211 */ /* 0x080fe200018f0c0d */
[----:B------:R-:W-:Y:S01]  /*2990*/  IMAD.MOV.U32 R26, RZ, RZ, R32 ;  /* 0x000000ffff1a7224 */ /* 0x000fe200078e0020 */
[----:B---3--:R-:W-:Y:S02]  /*29a0*/  ISETP.GE.AND P3, PT, R86, 0x1, PT ;  /* 0x000000015600780c */ /* 0x008fe40003f66270 */
[----:B------:R-:W-:-:S02]  /*29b0*/  LEA.HI.X R37, R15, R79, R14, 0x1, P4 ;  /* 0x0000004f0f257211 */ /* 0x000fc400020f0c0e */
[----:B------:R-:W-:-:S13]  /*29c0*/  ISETP.GT.AND P4, PT, R32, R27, PT ;  /* 0x0000001b2000720c */ /* 0x000fda0003f84270 */
[----:B------:R-:W-:Y:S02]  /*29d0*/  @P4 LOP3.LUT R22, R22, 0x2, RZ, 0xfc, !PT ;  /* 0x0000000216164812 */ /* 0x000fe400078efcff */
[----:B--2---:R-:W-:-:S13]  /*29e0*/  LOP3.LUT P5, RZ, R34, 0x4, RZ, 0xc0, !PT ;  /* 0x0000000422ff7812 */ /* 0x004fda00078ac0ff */
[----:B------:R-:W-:-:S04]  /*29f0*/  @P5 VIADD R80, R12, 0xffffffe0 ;  /* 0xffffffe00c505836 */ /* 0x000fc80000000000 */
[----:B------:R-:W-:Y:S01]  /*2a00*/  IMAD R80, R80, 0x2, R25 ;  /* 0x0000000250507824 */ /* 0x000fe200078e0219 */
[----:B------:R-:W-:Y:S06]  /*2a10*/  @!P3 BRA `(.L_x_13494) ;  /* 0x0000002c0014b947 */ /* 0x000fec0003800000 */
        /* <DEDUP_REMOVED lines=13> */
[----:B------:R0:W5:Y:S01]  /*2af0*/  LDL R89, [R1+0x1c] ;  /* 0x00001c0001597983 */ /* 0x0001620000100800 */
        /* <DEDUP_REMOVED lines=10> */
[----:B0-----:R-:W-:Y:S06]  /*2ba0*/  @P4 BRA `(.L_x_13497) ;  /* 0x0000000000504947 */ /* 0x001fec0003800000 */
        /* <DEDUP_REMOVED lines=16> */
[----:B------:R0:W5:Y:S02]  /*2cb0*/  @!P3 LDG.E.64 R82, desc[UR40][R14.64] ;  /* 0x000000280e52b981 */ /* 0x000164000c1e1b00 */
[----:B-----5:R-:W-:-:S13]  /*2cc0*/  ISETP.GE.AND P3, PT, R89, R86, PT ;  /* 0x000000565900720c */ /* 0x020fda0003f66270 */
[----:B------:R0:W5:Y:S04]  /*2cd0*/  @!P3 LDG.E.64 R48, desc[UR40][R12.64+0x20] ;  /* 0x000020280c30b981 */ /* 0x000168000c1e1b00 */
[----:B------:R0:W5:Y:S02]  /*2ce0*/  @!P3 LDG.E.64 R50, desc[UR40][R14.64+0x20] ;  /* 0x000020280e32b981 */ /* 0x000164000c1e1b00 */
.L_x_13497:
[----:B------:R-:W-:Y:S05]  /*2cf0*/  BSYNC B1 ;  /* 0x0000000000017941 */ /* 0x000fea0003800000 */
.L_x_13496:
        /* <DEDUP_REMOVED lines=34> */
.L_x_13499:
[----:B------:R-:W-:Y:S05]  /*2f20*/  BSYNC B1 ;  /* 0x0000000000017941 */ /* 0x000fea0003800000 */
.L_x_13498:
[----:B------:R-:W2:Y:S01]  /*2f30*/  LDL R44, [R1+0x14] ;  /* 0x00001400012c7983 */ /* 0x000ea20000100800 */
        /* <DEDUP_REMOVED lines=30> */
[----:B--2---:R-:W-:-:S13]  /*3120*/  ISETP.NE.AND P3, PT, R44, 0x3, PT ;  /* 0x000000032c00780c */ /* 0x004fda0003f65270 */
[----:B------:R-:W-:Y:S05]  /*3130*/  @!P3 BRA `(.L_x_13500) ;  /* 0x000000000004b947 */ /* 0x000fea0003800000 */
[----:B------:R-:W-:Y:S01]  /*3140*/  BPT.TRAP 0x1 ;  /* 0x000000040000795c */ /* 0x000fe20000300000 */
.L_x_13500:
[----:B------:R-:W2:Y:S01]  /*3150*/  LDL R12, [R1+0x18] ;  /* 0x00001800010c7983 */ /* 0x000ea20000100800 */
[----:B------:R-:W-:Y:S01]  /*3160*/  IMAD R77, R152, 0x8, R16 ;  /* 0x00000008984d7824 */ /* 0x000fe200078e0210 */
[----:B------:R-:W-:Y:S01]  /*3170*/  BSSY B1, `(.L_x_13501) ;  /* 0x0000004000017945 */ /* 0x000fe20003800000 */
[----:B--2---:R-:W-:-:S04]  /*3180*/  SHF.L.U32 R89, R12, 0x1f, RZ ;  /* 0x0000001f0c597819 */ /* 0x004fc800000006ff */
[----:B------:R-:W0:Y:S02]  /*3190*/  SYNCS.PHASECHK.TRANS64.TRYWAIT P6, [R77+URZ+0x16890], R89 ;  /* 0x016890594d0075a7 */ /* 0x000e2400080c017f */
[----:B0-----:R-:W-:Y:S05]  /*31a0*/  @!P6 BRA `(.L_x_13502) ;  /* 0x000001c40030e947 */ /* 0x001fea0003800000 */
.L_x_13839:
[----:B------:R-:W-:Y:S05]  /*31b0*/  BSYNC B1 ;  /* 0x0000000000017941 */ /* 0x000fea0003800000 */
.L_x_13501:
        /* <DEDUP_REMOVED lines=8> */
[----:B------:R-:W-:Y:S02]  /*3240*/  SHF.R.U64 R102, R82, 0x10, R83 ;  /* 0x0000001052667819 */ /* 0x000fe40000001253 */
[--C-:B------:R-:W-:Y:S01]  /*3250*/  SHF.R.U64 R99, R78, 0x10, R79.reuse ;  /* 0x000000104e637819 */ /* 0x100fe2000000124f */
[C---:B--2---:R-:W-:Y:S01]  /*3260*/  IMAD.U32 R78, R14.reuse, 0x10000, RZ ;  /* 0x000100000e4e7824 */ /* 0x044fe200078e00ff */
[----:B------:R-:W-:Y:S02]  /*3270*/  SHF.R.U32.HI R100, RZ, 0x10, R79 ;  /* 0x00000010ff647819 */ /* 0x000fe4000001164f */
[----:B------:R-:W-:Y:S01]  /*3280*/  LOP3.LUT R79, R14, 0xffff0000, RZ, 0xc0, !PT ;  /* 0xffff00000e4f7812 */ /* 0x000fe200078ec0ff */
[C---:B------:R-:W-:Y:S01]  /*3290*/  IMAD.U32 R14, R15.reuse, 0x10000, RZ ;  /* 0x000100000f0e7824 */ /* 0x040fe200078e00ff */
[----:B------:R-:W-:Y:S02]  /*32a0*/  LOP3.LUT R44, R15, 0xffff0000, RZ, 0xc0, !PT ;  /* 0xffff00000f2c7812 */ /* 0x000fe400078ec0ff */
[----:B------:R-:W-:-:S02]  /*32b0*/  PRMT R102, R46, 0x5432, R102 ;  /* 0x000054322e667816 */ /* 0x000fc40000000066 */
[----:B------:R-:W-:Y:S01]  /*32c0*/  SHF.R.U32.HI R104, RZ, 0x10, R83 ;  /* 0x00000010ff687819 */ /* 0x000fe20000011653 */
[----:B------:R-:W-:Y:S01]  /*32d0*/  IMAD.U32 R83, R13, 0x10000, RZ ;  /* 0x000100000d537824 */ /* 0x000fe200078e00ff */
[----:B------:R-:W-:Y:S02]  /*32e0*/  PRMT R15, R101, 0x5410, R99 ;  /* 0x00005410650f7816 */ /* 0x000fe40000000063 */
        /* <DEDUP_REMOVED lines=8> */
[----:B------:R-:W-:-:S02]  /*3370*/  IMAD.U32 R101, R100, 0x10000, RZ ;  /* 0x0001000064657824 */ /* 0x000fc400078e00ff */
[----:B------:R-:W-:Y:S02]  /*3380*/  IMAD.U32 R105, R104, 0x10000, RZ ;  /* 0x0001000068697824 */ /* 0x000fe400078e00ff */
        /* <DEDUP_REMOVED lines=9> */
[C---:B------:R-:W-:Y:S01]  /*3420*/  FFMA.FTZ R107, R78.reuse, R101, -R107 ;  /* 0x000000654e6b7223 */ /* 0x040fe2000001086b */
[----:B------:R-:W-:Y:S01]  /*3430*/  FFMA.FTZ R78, R78, R105, R99 ;  /* 0x000000694e4e7223 */ /* 0x000fe20000010063 */
[----:B------:R-:W-:Y:S01]  /*3440*/  FMUL.FTZ R101, R44, R83 ;  /* 0x000000532c657220 */ /* 0x000fe20000410000 */
[----:B------:R-:W-:Y:S01]  /*3450*/  FMUL.FTZ R99, R82, R15 ;  /* 0x0000000f52637220 */ /* 0x000fe20000410000 */
[-C--:B------:R-:W-:Y:S01]  /*3460*/  FMUL.FTZ R100, R44, R79.reuse ;  /* 0x0000004f2c647220 */ /* 0x080fe20000410000 */
[-C--:B------:R-:W-:Y:S01]  /*3470*/  FMUL.FTZ R44, R82, R102.reuse ;  /* 0x00000066522c7220 */ /* 0x080fe20000410000 */
[C---:B------:R-:W-:Y:S01]  /*3480*/  FFMA.FTZ R101, R14.reuse, R79, -R101 ;  /* 0x0000004f0e657223 */ /* 0x040fe20000010865 */
[C---:B------:R-:W-:Y:S01]  /*3490*/  FFMA.FTZ R99, R13.reuse, R102, R99 ;  /* 0x000000660d637223 */ /* 0x040fe20000010063 */
[----:B------:R-:W-:Y:S01]  /*34a0*/  FFMA.FTZ R100, R14, R83, R100 ;  /* 0x000000530e647223 */ /* 0x000fe20000010064 */
[----:B------:R-:W-:Y:S01]  /*34b0*/  FFMA.FTZ R44, R13, R15, -R44 ;  /* 0x0000000f0d2c7223 */ /* 0x000fe2000001082c */
[----:B------:R-:W-:-:S02]  /*34c0*/  F2FP.BF16.F32.PACK_AB R13, R103, R12 ;  /* 0x0000000c670d723e */ /* 0x000fc400000010ff */
[----:B------:R-:W-:Y:S02]  /*34d0*/  F2FP.BF16.F32.PACK_AB R14, R78, R107 ;  /* 0x0000006b4e0e723e */ /* 0x000fe400000010ff */
[----:B------:R-:W-:Y:S02]  /*34e0*/  F2FP.BF16.F32.PACK_AB R15, R100, R101 ;  /* 0x00000065640f723e */ /* 0x000fe400000010ff */
[----:B------:R-:W-:-:S07]  /*34f0*/  F2FP.BF16.F32.PACK_AB R12, R99, R44 ;  /* 0x0000002c630c723e */ /* 0x000fce00000010ff */
.L_x_13508:
[----:B------:R-:W-:Y:S05]  /*3500*/  BSYNC B3 ;  /* 0x0000000000037941 */ /* 0x000fea0003800000 */
.L_x_13507:
[----:B--2---:R1:W-:Y:S02]  /*3510*/  STG.E.128 desc[UR40][R38.64], R12 ;  /* 0x0000000c26007986 */ /* 0x0043e4000c101d28 */
.L_x_13506:
[----:B------:R-:W-:Y:S05]  /*3520*/  BSYNC B2 ;  /* 0x0000000000027941 */ /* 0x000fea0003800000 */
.L_x_13505:
[----:B------:R-:W-:Y:S05]  /*3530*/  @P2 BRA `(.L_x_13504) ;  /* 0x0000000000d02947 */ /* 0x000fea0003800000 */
[----:B------:R-:W2:Y:S01]  /*3540*/  LDL R44, [R1+0x1c] ;  /* 0x00001c00012c7983 */ /* 0x000ea20000100800 */
[----:B------:R-:W-:Y:S03]  /*3550*/  BSSY B2, `(.L_x_13509) ;  /* 0x0000031000027945 */ /* 0x000fe60003800000 */
[----:B-1----:R1:W3:Y:S01]  /*3560*/  LDS.128 R12, [R80+0xe000] ;  /* 0x00e00000500c7984 */ /* 0x0022e20000000c00 */
[----:B--2---:R-:W-:-:S13]  /*3570*/  ISETP.GE.AND P4, PT, R44, R86, PT ;  /* 0x000000562c00720c */ /* 0x004fda0003f86270 */
[----:B-1-3--:R-:W-:Y:S05]  /*3580*/  @P4 BRA `(.L_x_13510) ;  /* 0x0000000000b44947 */ /* 0x00afea0003800000 */
[----:B------:R-:W-:Y:S02]  /*3590*/  SHF.R.U64 R79, R50, 0x10, R51 ;  /* 0x00000010324f7819 */ /* 0x000fe40000001233 */
[----:B------:R-:W-:Y:S02]  /*35a0*/  SHF.R.U64 R83, R48, 0x10, R49 ;  /* 0x0000001030537819 */ /* 0x000fe40000001231 */
[----:B------:R-:W-:Y:S02]  /*35b0*/  SHF.R.U32.HI R48, RZ, 0x10, R51 ;  /* 0x00000010ff307819 */ /* 0x000fe40000011633 */
[----:B------:R-:W-:Y:S01]  /*35c0*/  SHF.R.U32.HI R78, RZ, 0x10, R49 ;  /* 0x00000010ff4e7819 */ /* 0x000fe20000011631 */
[----:B------:R-:W-:Y:S01]  /*35d0*/  IMAD.U32 R49, R14, 0x10000, RZ ;  /* 0x000100000e317824 */ /* 0x000fe200078e00ff */
        /* <DEDUP_REMOVED lines=13> */
[----:B------:R-:W-:Y:S01]  /*36b0*/  FMUL.FTZ R100, R48, R79 ;  /* 0x0000004f30647220 */ /* 0x000fe20000410000 */
[----:B------:R-:W-:-:S02]  /*36c0*/  IMAD.U32 R15, R13, 0x10000, RZ ;  /* 0x000100000d0f7824 */ /* 0x000fc400078e00ff */
[-C--:B------:R-:W-:Y:S01]  /*36d0*/  FMUL.FTZ R48, R48, R51.reuse ;  /* 0x0000003330307220 */ /* 0x080fe20000410000 */
[----:B------:R-:W-:Y:S01]  /*36e0*/  LOP3.LUT R95, R95, 0xffff0000, RZ, 0xc0, !PT ;  /* 0xffff00005f5f7812 */ /* 0x000fe200078ec0ff */
[C---:B------:R-:W-:Y:S01]  /*36f0*/  IMAD.U32 R13, R12.reuse, 0x10000, RZ ;  /* 0x000100000c0d7824 */ /* 0x040fe200078e00ff */
[----:B------:R-:W-:Y:S01]  /*3700*/  LOP3.LUT R97, R97, 0xffff0000, RZ, 0xc0, !PT ;  /* 0xffff000061617812 */ /* 0x000fe200078ec0ff */
[C---:B------:R-:W-:Y:S01]  /*3710*/  FFMA.FTZ R100, R15.reuse, R51, -R100 ;  /* 0x000000330f647223 */ /* 0x040fe20000010864 */
[----:B------:R-:W-:Y:S01]  /*3720*/  LOP3.LUT R12, R12, 0xffff0000, RZ, 0xc0, !PT ;  /* 0xffff00000c0c7812 */ /* 0x000fe200078ec0ff */
[----:B------:R-:W-:Y:S01]  /*3730*/  FFMA.FTZ R79, R15, R79, R48 ;  /* 0x0000004f0f4f7223 */ /* 0x000fe20000010030 */
[----:B------:R-:W-:Y:S02]  /*3740*/  IMAD.U32 R98, R98, 0x10000, RZ ;  /* 0x0001000062627824 */ /* 0x000fe400078e00ff */
[C---:B------:R-:W-:Y:S01]  /*3750*/  FMUL.FTZ R51, R44.reuse, R95 ;  /* 0x0000005f2c337220 */ /* 0x040fe20000410000 */
[-C--:B------:R-:W-:Y:S01]  /*3760*/  FMUL.FTZ R48, R44, R97.reuse ;  /* 0x000000612c307220 */ /* 0x080fe20000410000 */
[----:B------:R-:W-:Y:S01]  /*3770*/  FMUL.FTZ R102, R50, R82 ;  /* 0x0000005232667220 */ /* 0x000fe20000410000 */
[C---:B------:R-:W-:Y:S01]  /*3780*/  FMUL.FTZ R44, R12.reuse, R96 ;  /* 0x000000600c2c7220 */ /* 0x040fe20000410000 */
[----:B------:R-:W-:Y:S01]  /*3790*/  FMUL.FTZ R15, R12, R98 ;  /* 0x000000620c0f7220 */ /* 0x000fe20000410000 */
[C---:B------:R-:W-:Y:S01]  /*37a0*/  FFMA.FTZ R51, R14.reuse, R97, -R51 ;  /* 0x000000610e337223 */ /* 0x040fe20000010833 */
        /* <DEDUP_REMOVED lines=11> */
.L_x_13510:
[----:B------:R-:W-:Y:S05]  /*3860*/  BSYNC B2 ;  /* 0x0000000000027941 */ /* 0x000fea0003800000 */
.L_x_13509:
[----:B------:R2:W-:Y:S02]  /*3870*/  STG.E.128 desc[UR40][R38.64+0x40], R12 ;  /* 0x0000400c26007986 */ /* 0x0005e4000c101d28 */
.L_x_13504:
[----:B------:R-:W-:Y:S05]  /*3880*/  BSYNC B1 ;  /* 0x0000000000017941 */ /* 0x000fea0003800000 */
.L_x_13503:
[----:B------:R-:W-:Y:S05]  /*3890*/  @P5 BRA `(.L_x_13511) ;  /* 0x0000001c00e45947 */ /* 0x000fea0003800000 */
[----:B------:R-:W-:Y:S04]  /*38a0*/  BSSY B1, `(.L_x_13512) ;  /* 0x0000036000017945 */ /* 0x000fe80003800000 */
[----:B------:R-:W-:Y:S05]  /*38b0*/  @P1 BRA `(.L_x_13513) ;  /* 0x0000000000d01947 */ /* 0x000fea0003800000 */
[----:B-12---:R1:W2:Y:S01]  /*38c0*/  LDS.128 R12, [R81+0x11000] ;  /* 0x01100000510c7984 */ /* 0x0062a20000000c00 */
        /* <DEDUP_REMOVED lines=49> */
.L_x_13515:
[----:B------:R-:W-:Y:S05]  /*3be0*/  BSYNC B2 ;  /* 0x0000000000027941 */ /* 0x000fea0003800000 */
.L_x_13514:
[----:B--2---:R3:W-:Y:S02]  /*3bf0*/  STG.E.128 desc[UR40][R36.64], R12 ;  /* 0x0000000c24007986 */ /* 0x0047e4000c101d28 */
.L_x_13513:
[----:B------:R-:W-:Y:S05]  /*3c00*/  BSYNC B1 ;  /* 0x0000000000017941 */ /* 0x000fea0003800000 */
.L_x_13512:
[----:B------:R-:W-:Y:S05]  /*3c10*/  @P2 BRA `(.L_x_13511) ;  /* 0x0000001c00042947 */ /* 0x000fea0003800000 */
[----:B-12---:R-:W2:Y:S01]  /*3c20*/  LDL R38, [R1+0x1c] ;  /* 0x00001c0001267983 */ /* 0x006ea20000100800 */
[----:B------:R-:W-:Y:S03]  /*3c30*/  BSSY B1, `(.L_x_13516) ;  /* 0x0000032000017945 */ /* 0x000fe60003800000 */
[----:B---3--:R1:W3:Y:S01]  /*3c40*/  LDS.128 R12, [R80+0x11000] ;  /* 0x01100000500c7984 */ /* 0x0082e20000000c00 */
[----:B--2---:R-:W-:-:S13]  /*3c50*/  ISETP.GE.AND P4, PT, R38, R86, PT ;  /* 0x000000562600720c */ /* 0x004fda0003f86270 */
[----:B-1-3--:R-:W-:Y:S05]  /*3c60*/  @P4 BRA `(.L_x_13517) ;  /* 0x0000000000b84947 */ /* 0x00afea0003800000 */
[----:B------:R-:W-:Y:S01]  /*3c70*/  SHF.R.U64 R38, R34, 0x10, R35 ;  /* 0x0000001022267819 */ /* 0x000fe20000001223 */
[----:B------:R-:W-:Y:S01]  /*3c80*/  IMAD.U32 R34, R15, 0x10000, RZ ;  /* 0x000100000f227824 */ /* 0x000fe200078e00ff */
        /* <DEDUP_REMOVED lines=44> */
.L_x_13517:
[----:B------:R-:W-:Y:S05]  /*3f50*/  BSYNC B1 ;  /* 0x0000000000017941 */ /* 0x000fea0003800000 */
.L_x_13516:
[----:B------:R1:W-:Y:S01]  /*3f60*/  STG.E.128 desc[UR40][R36.64+0x40], R12 ;  /* 0x0000400c24007986 */ /* 0x0003e2000c101d28 */
[----:B------:R-:W-:Y:S05]  /*3f70*/  BRA `(.L_x_13511) ;  /* 0x00000018002c7947 */ /* 0x000fea0003800000 */
.L_x_13495:
[C---:B------:R-:W-:Y:S02]  /*3f80*/  ISETP.GE.AND P3, PT, R23.reuse, R88, PT ;  /* 0x000000581700720c */ /* 0x040fe40003f66270 */
[----:B------:R-:W-:Y:S02]  /*3f90*/  CS2R R34, SRZ ;  /* 0x0000000000227805 */ /* 0x000fe4000001ff00 */
[----:B------:R-:W-:Y:S01]  /*3fa0*/  CS2R R32, SRZ ;  /* 0x0000000000207805 */ /* 0x000fe2000001ff00 */
[----:B------:R-:W-:Y:S01]  /*3fb0*/  VIADD R40, R23, 0x60 ;  /* 0x0000006017287836 */ /* 0x000fe20000000000 */
[----:B------:R-:W-:-:S13]  /*3fc0*/  ISETP.GE.OR P3, PT, R18, R86, P3 ;  /* 0x000000561200720c */ /* 0x000fda0001f66670 */
[----:B------:R-:W0:Y:S01]  /*3fd0*/  @!P3 LDC.64 R36, c[0x0][0x3e8] ;  /* 0x0000fa00ff24bb82 */ /* 0x000e220000000a00 */
[----:B------:R-:W-:-:S05]  /*3fe0*/  @!P3 IADD3 R14, P4, R30, R46, RZ ;  /* 0x0000002e1e0eb210 */ /* 0x000fca0007f9e0ff */
[----:B------:R-:W-:Y:S01]  /*3ff0*/  @!P3 IMAD.X R15, R87, 0x1, R59, P4 ;  /* 0x00000001570fb824 */ /* 0x000fe200020e063b */
        /* <DEDUP_REMOVED lines=12> */
[CC--:B------:R-:W-:Y:S01]  /*40c0*/  ISETP.GE.OR P3, PT, R18.reuse, R86.reuse, P3 ;  /* 0x000000561200720c */ /* 0x0c0fe20001f66670 */
[----:B------:R-:W-:Y:S01]  /*40d0*/  BSSY B1, `(.L_x_13518) ;  /* 0x000001b000017945 */ /* 0x000fe20003800000 */
[----:B0-----:R-:W-:Y:S02]  /*40e0*/  CS2R R38, SRZ ;  /* 0x0000000000267805 */ /* 0x001fe4000001ff00 */
[----:B------:R-:W-:Y:S02]  /*40f0*/  CS2R R42, SRZ ;  /* 0x00000000002a7805 */ /* 0x000fe4000001ff00 */
[----:B------:R-:W-:Y:S02]  /*4100*/  CS2R R40, SRZ ;  /* 0x0000000000287805 */ /* 0x000fe4000001ff00 */
[----:B-1----:R-:W-:Y:S02]  /*4110*/  CS2R R36, SRZ ;  /* 0x0000000000247805 */ /* 0x002fe4000001ff00 */
[----:B------:R-:W-:-:S03]  /*4120*/  ISETP.GE.AND P4, PT, R18, R86, PT ;  /* 0x000000561200720c */ /* 0x000fc60003f86270 */
[----:B------:R-:W-:Y:S10]  /*4130*/  @P3 BRA `(.L_x_13519) ;  /* 0x0000000000503947 */ /* 0x000ff40003800000 */
        /* <DEDUP_REMOVED lines=20> */
.L_x_13519:
[----:B------:R-:W-:Y:S05]  /*4280*/  BSYNC B1 ;  /* 0x0000000000017941 */ /* 0x000fea0003800000 */
.L_x_13518:
[----:B------:R-:W2:Y:S01]  /*4290*/  LDL R48, [R1+0x14] ;  /* 0x0000140001307983 */ /* 0x000ea20000100800 */
        /* <DEDUP_REMOVED lines=35> */
.L_x_13520:
[----:B------:R-:W2:Y:S01]  /*44d0*/  LDL R44, [R1+0x18] ;  /* 0x00001800012c7983 */ /* 0x000ea20000100800 */
[----:B------:R-:W-:Y:S01]  /*44e0*/  IMAD R77, R152, 0x8, R16 ;  /* 0x00000008984d7824 */ /* 0x000fe200078e0210 */
[----:B------:R-:W0:Y:S01]  /*44f0*/  LDC R93, c[0x0][0x2f4] ;  /* 0x0000bd00ff5d7b82 */ /* 0x000e220000000800 */
[----:B------:R-:W-:Y:S01]  /*4500*/  BSSY B1, `(.L_x_13521) ;  /* 0x0000005000017945 */ /* 0x000fe20003800000 */
[----:B0-----:R-:W-:Y:S01]  /*4510*/  IMAD.IADD R95, R93, 0x1, -R62 ;  /* 0x000000015d5f7824 */ /* 0x001fe200078e0a3e */
[----:B--2---:R-:W-:-:S04]  /*4520*/  SHF.L.U32 R89, R44, 0x1f, RZ ;  /* 0x0000001f2c597819 */ /* 0x004fc800000006ff */
[----:B------:R-:W0:Y:S02]  /*4530*/  SYNCS.PHASECHK.TRANS64.TRYWAIT P5, [R77+URZ+0x16890], R89 ;  /* 0x016890594d0075a7 */ /* 0x000e2400080a017f */
[----:B0-----:R-:W-:Y:S05]  /*4540*/  @!P5 BRA `(.L_x_13522) ;  /* 0x000001b0005cd947 */ /* 0x001fea0003800000 */
.L_x_13840:
[----:B------:R-:W-:Y:S05]  /*4550*/  BSYNC B1 ;  /* 0x0000000000017941 */ /* 0x000fea0003800000 */
.L_x_13521:
        /* <DEDUP_REMOVED lines=20> */
[----:B------:R-:W-:-:S04]  /*46a0*/  SHF.R.S32.HI R46, RZ, 0x5, R46 ;  /* 0x00000005ff2e7819 */ /* 0x000fc8000001142e */
[----:B------:R-:W-:-:S04]  /*46b0*/  LOP3.LUT R45, R69, 0x38, R98, 0xf8, !PT ;  /* 0x00000038452d7812 */ /* 0x000fc800078ef862 */
[----:B------:R-:W-:-:S05]  /*46c0*/  LOP3.LUT R45, R45, R66, RZ, 0x3c, !PT ;  /* 0x000000422d2d7212 */ /* 0x000fca00078e3cff */
[----:B------:R-:W-:Y:S02]  /*46d0*/  IMAD R47, R46, 0x200, R45 ;  /* 0x000002002e2f7824 */ /* 0x000fe400078e022d */
        /* <DEDUP_REMOVED lines=8> */
[C---:B-1----:R-:W-:Y:S01]  /*4760*/  IMAD.U32 R99, R45.reuse, 0x10000, RZ ;  /* 0x000100002d637824 */ /* 0x042fe200078e00ff */
[----:B------:R-:W-:Y:S02]  /*4770*/  SHF.R.U32.HI R111, RZ, 0x10, R33 ;  /* 0x00000010ff6f7819 */ /* 0x000fe40000011621 */
[----:B------:R-:W-:Y:S02]  /*4780*/  PRMT R100, R106, 0x5432, R100 ;  /* 0x000054326a647816 */ /* 0x000fe40000000064 */
[----:B------:R-:W-:Y:S01]  /*4790*/  LOP3.LUT R101, R45, 0xffff0000, RZ, 0xc0, !PT ;  /* 0xffff00002d657812 */ /* 0x000fe200078ec0ff */
[C---:B--2---:R-:W-:Y:S01]  /*47a0*/  IMAD.U32 R45, R49.reuse, 0x10000, RZ ;  /* 0x00010000312d7824 */ /* 0x044fe200078e00ff */
[----:B------:R-:W-:Y:S01]  /*47b0*/  PRMT R111, R110, 0x5410, R111 ;  /* 0x000054106e6f7816 */ /* 0x000fe2000000006f */
[----:B------:R-:W-:Y:S01]  /*47c0*/  IMAD.U32 R116, R100, 0x10000, RZ ;  /* 0x0001000064747824 */ /* 0x000fe200078e00ff */
[----:B------:R-:W-:-:S02]  /*47d0*/  LOP3.LUT R110, R49, 0xffff0000, RZ, 0xc0, !PT ;  /* 0xffff0000316e7812 */ /* 0x000fc400078ec0ff */
[----:B------:R-:W-:Y:S01]  /*47e0*/  SHF.R.U64 R12, R12, 0x10, R13 ;  /* 0x000000100c0c7819 */ /* 0x000fe2000000120d */
[----:B------:R-:W-:Y:S02]  /*47f0*/  IMAD.U32 R112, R111, 0x10000, RZ ;  /* 0x000100006f707824 */ /* 0x000fe400078e00ff */
[C---:B------:R-:W-:Y:S01]  /*4800*/  FMUL.FTZ R49, R45.reuse, R116 ;  /* 0x000000742d317220 */ /* 0x040fe20000410000 */
[----:B------:R-:W-:Y:S02]  /*4810*/  SHF.R.U64 R13, R14, 0x10, R15 ;  /* 0x000000100e0d7819 */ /* 0x000fe4000000120f */
[----:B------:R-:W-:Y:S01]  /*4820*/  SHF.R.U64 R14, R32, 0x10, R33 ;  /* 0x00000010200e7819 */ /* 0x000fe20000001221 */
[-C--:B------:R-:W-:Y:S01]  /*4830*/  FMUL.FTZ R118, R45, R112.reuse ;  /* 0x000000702d767220 */ /* 0x080fe20000410000 */
[----:B------:R-:W-:Y:S01]  /*4840*/  FFMA.FTZ R49, R99, R112, R49 ;  /* 0x0000007063317223 */ /* 0x000fe20000010031 */
[----:B------:R-:W-:Y:S01]  /*4850*/  LOP3.LUT R111, R111, 0xffff0000, RZ, 0xc0, !PT ;  /* 0xffff00006f6f7812 */ /* 0x000fe200078ec0ff */
[----:B------:R-:W-:Y:S01]  /*4860*/  IMAD.U32 R33, R44, 0x10000, RZ ;  /* 0x000100002c217824 */ /* 0x000fe200078e00ff */
[--C-:B------:R-:W-:Y:S01]  /*4870*/  SHF.R.U64 R32, R34, 0x10, R35.reuse ;  /* 0x0000001022207819 */ /* 0x100fe20000001223 */
[----:B------:R-:W-:Y:S01]  /*4880*/  FFMA.FTZ R45, R99, R116, -R118 ;  /* 0x00000074632d7223 */ /* 0x000fe20000010876 */
[----:B------:R-:W-:Y:S01]  /*4890*/  LOP3.LUT R112, R100, 0xffff0000, RZ, 0xc0, !PT ;  /* 0xffff000064707812 */ /* 0x000fe200078ec0ff */
[CC--:B------:R-:W-:Y:S01]  /*48a0*/  FMUL.FTZ R116, R110.reuse, R111.reuse ;  /* 0x0000006f6e747220 */ /* 0x0c0fe20000410000 */
[----:B------:R-:W-:Y:S01]  /*48b0*/  SHF.R.U32.HI R34, RZ, 0x10, R35 ;  /* 0x00000010ff227819 */ /* 0x000fe20000011623 */
[----:B------:R-:W-:Y:S01]  /*48c0*/  IMAD.U32 R99, R47, 0x10000, RZ ;  /* 0x000100002f637824 */ /* 0x000fe200078e00ff */
[----:B------:R-:W-:Y:S01]  /*48d0*/  SHF.R.U32.HI R15, RZ, 0x10, R15 ;  /* 0x00000010ff0f7819 */ /* 0x000fe2000001160f */
[-C--:B------:R-:W-:Y:S01]  /*48e0*/  FMUL.FTZ R118, R110, R112.reuse ;  /* 0x000000706e767220 */ /* 0x080fe20000410000 */
[----:B------:R-:W-:Y:S01]  /*48f0*/  PRMT R13, R114, 0x5410, R13 ;  /* 0x00005410720d7816 */ /* 0x000fe2000000000d */
[C---:B------:R-:W-:Y:S01]  /*4900*/  FFMA.FTZ R110, R101.reuse, R112, -R116 ;  /* 0x00000070656e7223 */ /* 0x040fe20000010874 */
[----:B------:R-:W-:Y:S01]  /*4910*/  PRMT R114, R104, 0x5432, R34 ;  /* 0x0000543268727816 */ /* 0x000fe20000000022 */
[----:B------:R-:W-:Y:S01]  /*4920*/  FFMA.FTZ R112, R101, R111, R118 ;  /* 0x0000006f65707223 */ /* 0x000fe20000010076 */
[----:B------:R-:W-:Y:S01]  /*4930*/  PRMT R113, R113, 0x5410, R15 ;  /* 0x0000541071717816 */ /* 0x000fe2000000000f */
[----:B------:R-:W-:Y:S01]  /*4940*/  IMAD.U32 R111, R51, 0x10000, RZ ;  /* 0x00010000336f7824 */ /* 0x000fe200078e00ff */
[----:B------:R-:W-:Y:S01]  /*4950*/  PRMT R34, R103, 0x5432, R14 ;  /* 0x0000543267227816 */ /* 0x000fe2000000000e */
[C---:B------:R-:W-:Y:S01]  /*4960*/  IMAD.U32 R116, R114.reuse, 0x10000, RZ ;  /* 0x0001000072747824 */ /* 0x040fe200078e00ff */
[----:B------:R-:W-:Y:S01]  /*4970*/  LOP3.LUT R51, R51, 0xffff0000, RZ, 0xc0, !PT ;  /* 0xffff000033337812 */ /* 0x000fe200078ec0ff */
[----:B------:R-:W-:Y:S01]  /*4980*/  IMAD.U32 R118, R113, 0x10000, RZ ;  /* 0x0001000071767824 */ /* 0x000fe200078e00ff */
[----:B------:R-:W-:Y:S01]  /*4990*/  LOP3.LUT R114, R114, 0xffff0000, RZ, 0xc0, !PT ;  /* 0xffff000072727812 */ /* 0x000fe200078ec0ff */
[----:B------:R-:W-:Y:S01]  /*49a0*/  FMUL.FTZ R14, R111, R116 ;  /* 0x000000746f0e7220 */ /* 0x000fe20000410000 */
[----:B------:R-:W-:Y:S01]  /*49b0*/  LOP3.LUT R120, R113, 0xffff0000, RZ, 0xc0, !PT ;  /* 0xffff000071787812 */ /* 0x000fe200078ec0ff */
[-C--:B------:R-:W-:Y:S01]  /*49c0*/  FMUL.FTZ R111, R111, R118.reuse ;  /* 0x000000766f6f7220 */ /* 0x080fe20000410000 */
[----:B------:R-:W-:Y:S01]  /*49d0*/  PRMT R12, R105, 0x5432, R12 ;  /* 0x00005432690c7816 */ /* 0x000fe2000000000c */
[----:B------:R-:W-:Y:S01]  /*49e0*/  FFMA.FTZ R14, R99, R118, -R14 ;  /* 0x00000076630e7223 */ /* 0x000fe2000001080e */
[----:B------:R-:W-:-:S02]  /*49f0*/  IMAD.U32 R35, R48, 0x10000, RZ ;  /* 0x0001000030237824 */ /* 0x000fc400078e00ff */
[----:B------:R-:W-:Y:S01]  /*4a00*/  FFMA.FTZ R99, R99, R116, R111 ;  /* 0x0000007463637223 */ /* 0x000fe2000001006f */
[----:B------:R-:W-:Y:S01]  /*4a10*/  LOP3.LUT R47, R47, 0xffff0000, RZ, 0xc0, !PT ;  /* 0xffff00002f2f7812 */ /* 0x000fe200078ec0ff */
[C---:B------:R-:W-:Y:S01]  /*4a20*/  FMUL.FTZ R122, R51.reuse, R114 ;  /* 0x00000072337a7220 */ /* 0x040fe20000410000 */
[----:B------:R-:W-:Y:S02]  /*4a30*/  IMAD.U32 R116, R34, 0x10000, RZ ;  /* 0x0001000022747824 */ /* 0x000fe400078e00ff */
        /* <DEDUP_REMOVED lines=8> */
[----:B------:R-:W-:Y:S01]  /*4ac0*/  FMUL.FTZ R35, R35, R118 ;  /* 0x0000007623237220 */ /* 0x000fe20000410000 */
[----:B------:R-:W-:Y:S01]  /*4ad0*/  FFMA.FTZ R114, R47, R114, R124 ;  /* 0x000000722f727223 */ /* 0x000fe2000001007c */
[----:B------:R-:W-:Y:S01]  /*4ae0*/  PRMT R32, R102, 0x5432, R32 ;  /* 0x0000543266207816 */ /* 0x000fe20000000020 */
[----:B------:R-:W-:Y:S01]  /*4af0*/  FMUL.FTZ R47, R48, R51 ;  /* 0x00000033302f7220 */ /* 0x000fe20000410000 */
[C---:B------:R-:W-:Y:S01]  /*4b00*/  FFMA.FTZ R12, R33.reuse, R118, -R12 ;  /* 0x00000076210c7223 */ /* 0x040fe2000001080c */
[----:B------:R-:W-:Y:S01]  /*4b10*/  FFMA.FTZ R33, R33, R116, R35 ;  /* 0x0000007421217223 */ /* 0x000fe20000010023 */
[----:B------:R-:W-:-:S02]  /*4b20*/  IMAD.U32 R101, R50, 0x10000, RZ ;  /* 0x0001000032657824 */ /* 0x000fc400078e00ff */
[-C--:B------:R-:W-:Y:S01]  /*4b30*/  FMUL.FTZ R113, R48, R111.reuse ;  /* 0x0000006f30717220 */ /* 0x080fe20000410000 */
[----:B------:R-:W-:Y:S01]  /*4b40*/  FFMA.FTZ R35, R44, R111, -R47 ;  /* 0x0000006f2c237223 */ /* 0x000fe2000001082f */
[----:B------:R-:W-:Y:S01]  /*4b50*/  LOP3.LUT R50, R50, 0xffff0000, RZ, 0xc0, !PT ;  /* 0xffff000032327812 */ /* 0x000fe200078ec0ff */
[C---:B------:R-:W-:Y:S01]  /*4b60*/  IMAD.U32 R47, R32.reuse, 0x10000, RZ ;  /* 0x00010000202f7824 */ /* 0x040fe200078e00ff */
[----:B------:R-:W-:Y:S01]  /*4b70*/  LOP3.LUT R111, R32, 0xffff0000, RZ, 0xc0, !PT ;  /* 0xffff0000206f7812 */ /* 0x000fe200078ec0ff */
[C---:B------:R-:W-:Y:S01]  /*4b80*/  IMAD.U32 R34, R13.reuse, 0x10000, RZ ;  /* 0x000100000d227824 */ /* 0x040fe200078e00ff */
[----:B------:R-:W-:Y:S01]  /*4b90*/  LOP3.LUT R13, R13, 0xffff0000, RZ, 0xc0, !PT ;  /* 0xffff00000d0d7812 */ /* 0x000fe200078ec0ff */
[----:B------:R-:W-:Y:S02]  /*4ba0*/  IMAD.U32 R100, R46, 0x10000, RZ ;  /* 0x000100002e647824 */ /* 0x000fe400078e00ff */
        /* <DEDUP_REMOVED lines=20> */
.L_x_13526:
[----:B------:R-:W-:Y:S05]  /*4cf0*/  BSYNC B2 ;  /* 0x0000000000027941 */ /* 0x000fea0003800000 */
.L_x_13525:
        /* <DEDUP_REMOVED lines=12> */
.L_x_13524:
[----:B------:R-:W-:Y:S05]  /*4dc0*/  BSYNC B1 ;  /* 0x0000000000017941 */ /* 0x000fea0003800000 */
.L_x_13523:
        /* <DEDUP_REMOVED lines=9> */
[C---:B------:R-:W-:Y:S01]  /*4e60*/  VIADD R15, R23.reuse, 0x60 ;  /* 0x00000060170f7836 */ /* 0x040fe20000000000 */
        /* <DEDUP_REMOVED lines=28> */
[----:B------:R-:W-:Y:S01]  /*5030*/  SHF.R.U64 R48, R38, 0x10, R39 ;  /* 0x0000001026307819 */ /* 0x000fe20000001227 */
[----:B------:R-:W-:Y:S01]  /*5040*/  IMAD.U32 R38, R33, 0x10000, RZ ;  /* 0x0001000021267824 */ /* 0x000fe200078e00ff */
[----:B------:R-:W-:Y:S02]  /*5050*/  PRMT R102, R102, 0x5410, R85 ;  /* 0x0000541066667816 */ /* 0x000fe40000000055 */
[----:B------:R-:W-:Y:S02]  /*5060*/  PRMT R106, R106, 0x5410, R95 ;  /* 0x000054106a6a7816 */ /* 0x000fe4000000005f */
[----:B------:R-:W-:-:S02]  /*5070*/  SHF.R.U64 R50, R42, 0x10, R43 ;  /* 0x000000102a327819 */ /* 0x000fc4000000122b */
[----:B------:R-:W-:Y:S01]  /*5080*/  PRMT R109, R109, 0x5410, R48 ;  /* 0x000054106d6d7816 */ /* 0x000fe20000000030 */
[----:B------:R-:W-:Y:S01]  /*5090*/  IMAD.U32 R48, R102, 0x10000, RZ ;  /* 0x0001000066307824 */ /* 0x000fe200078e00ff */
[----:B------:R-:W-:Y:S01]  /*50a0*/  SHF.R.U64 R84, R40, 0x10, R41 ;  /* 0x0000001028547819 */ /* 0x000fe20000001229 */
[----:B-1----:R-:W-:Y:S01]  /*50b0*/  IMAD.U32 R41, R13, 0x10000, RZ ;  /* 0x000100000d297824 */ /* 0x002fe200078e00ff */
[----:B------:R-:W-:Y:S01]  /*50c0*/  SHF.R.U32.HI R51, RZ, 0x10, R43 ;  /* 0x00000010ff337819 */ /* 0x000fe2000001162b */
[----:B------:R-:W-:Y:S01]  /*50d0*/  IMAD.U32 R43, R106, 0x10000, RZ ;  /* 0x000100006a2b7824 */ /* 0x000fe200078e00ff */
[----:B------:R-:W-:Y:S01]  /*50e0*/  SHF.R.U32.HI R87, RZ, 0x10, R39 ;  /* 0x00000010ff577819 */ /* 0x000fe20000011627 */
[----:B------:R-:W-:Y:S01]  /*50f0*/  IMAD.U32 R40, R15, 0x10000, RZ ;  /* 0x000100000f287824 */ /* 0x000fe200078e00ff */
[----:B------:R-:W-:Y:S01]  /*5100*/  PRMT R105, R105, 0x5410, R50 ;  /* 0x0000541069697816 */ /* 0x000fe20000000032 */
[CC--:B------:R-:W-:Y:S01]  /*5110*/  FMUL.FTZ R50, R38.reuse, R48.reuse ;  /* 0x0000003026327220 */ /* 0x0c0fe20000410000 */
[----:B------:R-:W-:Y:S01]  /*5120*/  PRMT R103, R103, 0x5410, R84 ;  /* 0x0000541067677816 */ /* 0x000fe20000000054 */
[-C--:B------:R-:W-:Y:S01]  /*5130*/  FMUL.FTZ R84, R38, R43.reuse ;  /* 0x0000002b26547220 */ /* 0x080fe20000410000 */
[----:B------:R-:W-:Y:S01]  /*5140*/  PRMT R104, R104, 0x5410, R51 ;  /* 0x0000541068687816 */ /* 0x000fe20000000033 */
[C---:B------:R-:W-:Y:S01]  /*5150*/  FFMA.FTZ R38, R41.reuse, R43, -R50 ;  /* 0x0000002b29267223 */ /* 0x040fe20000010832 */
[----:B------:R-:W-:Y:S01]  /*5160*/  PRMT R108, R108, 0x5410, R87 ;  /* 0x000054106c6c7816 */ /* 0x000fe20000000057 */
[----:B------:R-:W-:Y:S01]  /*5170*/  FFMA.FTZ R41, R41, R48, R84 ;  /* 0x0000003029297223 */ /* 0x000fe20000010054 */
[----:B------:R-:W-:Y:S01]  /*5180*/  LOP3.LUT R42, R33, 0xffff0000, RZ, 0xc0, !PT ;  /* 0xffff0000212a7812 */ /* 0x000fe200078ec0ff */
[----:B------:R-:W-:Y:S01]  /*5190*/  IMAD.U32 R85, R104, 0x10000, RZ ;  /* 0x0001000068557824 */ /* 0x000fe200078e00ff */
[----:B------:R-:W-:Y:S01]  /*51a0*/  LOP3.LUT R102, R102, 0xffff0000, RZ, 0xc0, !PT ;  /* 0xffff000066667812 */ /* 0x000fe200078ec0ff */
[----:B------:R-:W-:Y:S01]  /*51b0*/  IMAD.U32 R51, R108, 0x10000, RZ ;  /* 0x000100006c337824 */ /* 0x000fe200078e00ff */
[----:B------:R-:W-:Y:S01]  /*51c0*/  LOP3.LUT R43, R106, 0xffff0000, RZ, 0xc0, !PT ;  /* 0xffff00006a2b7812 */ /* 0x000fe200078ec0ff */
[----:B------:R-:W-:Y:S01]  /*51d0*/  FMUL.FTZ R87, R46, R85 ;  /* 0x000000552e577220 */ /* 0x000fe20000410000 */
[----:B------:R-:W-:Y:S01]  /*51e0*/  SHF.R.U64 R86, R36, 0x10, R37 ;  /* 0x0000001024567819 */ /* 0x000fe20000001225 */
[CC--:B------:R-:W-:Y:S01]  /*51f0*/  FMUL.FTZ R50, R42.reuse, R102.reuse ;  /* 0x000000662a327220 */ /* 0x0c0fe20000410000 */
[----:B------:R-:W-:Y:S01]  /*5200*/  LOP3.LUT R39, R13, 0xffff0000, RZ, 0xc0, !PT ;  /* 0xffff00000d277812 */ /* 0x000fe200078ec0ff */
[----:B------:R-:W-:Y:S01]  /*5210*/  FMUL.FTZ R42, R42, R43 ;  /* 0x0000002b2a2a7220 */ /* 0x000fe20000410000 */
[----:B------:R-:W-:Y:S01]  /*5220*/  LOP3.LUT R35, R35, 0xffff0000, RZ, 0xc0, !PT ;  /* 0xffff000023237812 */ /* 0x000fe200078ec0ff */
[----:B------:R-:W-:Y:S01]  /*5230*/  FMUL.FTZ R46, R46, R51 ;  /* 0x000000332e2e7220 */ /* 0x000fe20000410000 */
[----:B------:R-:W-:Y:S01]  /*5240*/  LOP3.LUT R104, R104, 0xffff0000, RZ, 0xc0, !PT ;  /* 0xffff000068687812 */ /* 0x000fe200078ec0ff */
[----:B------:R-:W-:Y:S01]  /*5250*/  FFMA.FTZ R43, R39, R43, -R50 ;  /* 0x0000002b272b7223 */ /* 0x000fe20000010832 */
[----:B------:R-:W-:Y:S01]  /*5260*/  PRMT R107, R107, 0x5410, R86 ;  /* 0x000054106b6b7816 */ /* 0x000fe20000000056 */
[----:B------:R-:W-:Y:S01]  /*5270*/  FFMA.FTZ R42, R39, R102, R42 ;  /* 0x00000066272a7223 */ /* 0x000fe2000001002a */
[----:B------:R-:W-:Y:S01]  /*5280*/  LOP3.LUT R108, R108, 0xffff0000, RZ, 0xc0, !PT ;  /* 0xffff00006c6c7812 */ /* 0x000fe200078ec0ff */
[----:B------:R-:W-:Y:S01]  /*5290*/  FFMA.FTZ R39, R40, R51, -R87 ;  /* 0x0000003328277223 */ /* 0x000fe20000010857 */
[----:B------:R-:W-:Y:S01]  /*52a0*/  LOP3.LUT R37, R15, 0xffff0000, RZ, 0xc0, !PT ;  /* 0xffff00000f257812 */ /* 0x000fe200078ec0ff */
[----:B------:R-:W-:Y:S01]  /*52b0*/  FMUL.FTZ R50, R35, R104 ;  /* 0x0000006823327220 */ /* 0x000fe20000410000 */
[----:B------:R-:W-:-:S02]  /*52c0*/  IMAD.U32 R33, R32, 0x10000, RZ ;  /* 0x0001000020217824 */ /* 0x000fc400078e00ff */
[----:B------:R-:W-:Y:S01]  /*52d0*/  FFMA.FTZ R40, R40, R85, R46 ;  /* 0x0000005528287223 */ /* 0x000fe2000001002e */
[----:B------:R-:W-:Y:S02]  /*52e0*/  IMAD.U32 R48, R103, 0x10000, RZ ;  /* 0x0001000067307824 */ /* 0x000fe400078e00ff */
[-C--:B------:R-:W-:Y:S01]  /*52f0*/  FMUL.FTZ R84, R35, R108.reuse ;  /* 0x0000006c23547220 */ /* 0x080fe20000410000 */
[----:B------:R-:W-:Y:S02]  /*5300*/  IMAD.U32 R46, R107, 0x10000, RZ ;  /* 0x000100006b2e7824 */ /* 0x000fe400078e00ff */
[----:B------:R-:W-:Y:S01]  /*5310*/  FFMA.FTZ R108, R37, R108, -R50 ;  /* 0x0000006c256c7223 */ /* 0x000fe20000010832 */
[C---:B------:R-:W-:Y:S01]  /*5320*/  FMUL.FTZ R50, R33.reuse, R48 ;  /* 0x0000003021327220 */ /* 0x040fe20000410000 */
[----:B------:R-:W-:Y:S02]  /*5330*/  IMAD.U32 R13, R12, 0x10000, RZ ;  /* 0x000100000c0d7824 */ /* 0x000fe400078e00ff */
[----:B------:R-:W-:Y:S01]  /*5340*/  FMUL.FTZ R33, R33, R46 ;  /* 0x0000002e21217220 */ /* 0x000fe20000410000 */
[----:B------:R-:W-:Y:S01]  /*5350*/  LOP3.LUT R36, R32, 0xffff0000, RZ, 0xc0, !PT ;  /* 0xffff000020247812 */ /* 0x000fe200078ec0ff */
[C---:B------:R-:W-:Y:S01]  /*5360*/  IMAD.U32 R15, R14.reuse, 0x10000, RZ ;  /* 0x000100000e0f7824 */ /* 0x040fe200078e00ff */
[----:B------:R-:W-:Y:S01]  /*5370*/  LOP3.LUT R103, R103, 0xffff0000, RZ, 0xc0, !PT ;  /* 0xffff000067677812 */ /* 0x000fe200078ec0ff */
[----:B------:R-:W-:Y:S01]  /*5380*/  FFMA.FTZ R48, R13, R48, R33 ;  /* 0x000000300d307223 */ /* 0x000fe20000010021 */
[----:B------:R-:W-:Y:S01]  /*5390*/  LOP3.LUT R107, R107, 0xffff0000, RZ, 0xc0, !PT ;  /* 0xffff00006b6b7812 */ /* 0x000fe200078ec0ff */
[----:B------:R-:W-:Y:S01]  /*53a0*/  FFMA.FTZ R85, R37, R104, R84 ;  /* 0x0000006825557223 */ /* 0x000fe20000010054 */
[----:B------:R-:W-:Y:S01]  /*53b0*/  LOP3.LUT R32, R14, 0xffff0000, RZ, 0xc0, !PT ;  /* 0xffff00000e207812 */ /* 0x000fe200078ec0ff */
[----:B------:R-:W-:Y:S01]  /*53c0*/  IMAD.U32 R14, R34, 0x10000, RZ ;  /* 0x00010000220e7824 */ /* 0x000fe200078e00ff */
[----:B------:R-:W-:Y:S01]  /*53d0*/  LOP3.LUT R12, R12, 0xffff0000, RZ, 0xc0, !PT ;  /* 0xffff00000c0c7812 */ /* 0x000fe200078ec0ff */
[----:B------:R-:W-:Y:S01]  /*53e0*/  FFMA.FTZ R50, R13, R46, -R50 ;  /* 0x0000002e0d327223 */ /* 0x000fe20000010832 */
[----:B------:R-:W-:Y:S01]  /*53f0*/  IMAD.U32 R33, R105, 0x10000, RZ ;  /* 0x0001000069217824 */ /* 0x000fe200078e00ff */
[----:B------:R-:W-:Y:S01]  /*5400*/  LOP3.LUT R34, R34, 0xffff0000, RZ, 0xc0, !PT ;  /* 0xffff000022227812 */ /* 0x000fe200078ec0ff */
[C---:B------:R-:W-:Y:S01]  /*5410*/  FMUL.FTZ R35, R36.reuse, R103 ;  /* 0x0000006724237220 */ /* 0x040fe20000410000 */
        /* <DEDUP_REMOVED lines=26> */
.L_x_13528:
[----:B------:R-:W-:Y:S05]  /*55c0*/  BSYNC B1 ;  /* 0x0000000000017941 */ /* 0x000fea0003800000 */
.L_x_13527:
[----:B-1----:R3:W-:Y:S01]  /*55d0*/  STG.E.128 desc[UR40][R44.64], R12 ;  /* 0x0000000c2c007986 */ /* 0x0027e2000c101d28 */
[----:B------:R-:W-:-:S13]  /*55e0*/  ISETP.GE.AND P4, PT, R49, R93, PT ;  /* 0x0000005d3100720c */ /* 0x000fda0003f86270 */
[----:B------:R-:W-:Y:S05]  /*55f0*/  @P4 BRA `(.L_x_13511) ;  /* 0x00000000008c4947 */ /* 0x000fea0003800000 */
[--C-:B---3--:R-:W-:Y:S02]  /*5600*/  SHF.R.S32.HI R12, RZ, 0x1f, R49.reuse ;  /* 0x0000001fff0c7819 */ /* 0x108fe40000011431 */
[----:B------:R-:W-:-:S04]  /*5610*/  IADD3 R49, P4, P5, R56, R82, R49 ;  /* 0x0000005238317210 */ /* 0x000fc80007d9e031 */
[----:B------:R-:W-:Y:S02]  /*5620*/  IADD3.X R12, R76, R47, R12, P4, P5 ;  /* 0x0000002f4c0c7210 */ /* 0x000fe400027ea40c */
[----:B------:R-:W-:-:S04]  /*5630*/  LEA R78, P4, R49, R78, 0x1 ;  /* 0x0000004e314e7211 */ /* 0x000fc800078808ff */
[----:B------:R-:W-:-:S05]  /*5640*/  LEA.HI.X R79, R49, R79, R12, 0x1, P4 ;  /* 0x0000004f314f7211 */ /* 0x000fca00020f0c0c */
[----:B--2---:R4:W-:Y:S01]  /*5650*/  STG.E.128 desc[UR40][R78.64], R32 ;  /* 0x000000204e007986 */ /* 0x0049e2000c101d28 */
[----:B------:R-:W-:Y:S05]  /*5660*/  BRA `(.L_x_13511) ;  /* 0x0000000000707947 */ /* 0x000fea0003800000 */
.L_x_13494:
[----:B------:R-:W2:Y:S02]  /*5670*/  LDL R12, [R1+0x14] ;  /* 0x00001400010c7983 */ /* 0x000ea40000100800 */
[----:B--2---:R-:W-:-:S13]  /*5680*/  ISETP.NE.AND P3, PT, R12, 0x3, PT ;  /* 0x000000030c00780c */ /* 0x004fda0003f65270 */
[----:B------:R-:W-:Y:S05]  /*5690*/  @!P3 BRA `(.L_x_13529) ;  /* 0x000000000004b947 */ /* 0x000fea0003800000 */
[----:B------:R-:W-:Y:S01]  /*56a0*/  BPT.TRAP 0x1 ;  /* 0x000000040000795c */ /* 0x000fe20000300000 */
.L_x_13529:
        /* <DEDUP_REMOVED lines=8> */
.L_x_13841:
[----:B------:R-:W-:Y:S05]  /*5730*/  BSYNC B1 ;  /* 0x0000000000017941 */ /* 0x000fea0003800000 */
.L_x_13530:
[----:B------:R-:W-:Y:S01]  /*5740*/  ISETP.GE.AND P4, PT, R23, R88, PT ;  /* 0x000000581700720c */ /* 0x000fe20003f86270 */
[----:B------:R-:W-:-:S12]  /*5750*/  BSSY B1, `(.L_x_13532) ;  /* 0x0000006000017945 */ /* 0x000fd80003800000 */
[----:B------:R-:W-:Y:S05]  /*5760*/  @P4 BRA `(.L_x_13533) ;  /* 0x0000000000104947 */ /* 0x000fea0003800000 */
[----:B------:R-:W1:Y:S04]  /*5770*/  @!P1 LDS.128 R12, [R81+0xe000] ;  /* 0x00e00000510c9984 */ /* 0x000e680000000c00 */
[----:B------:R-:W2:Y:S04]  /*5780*/  @!P2 LDS.128 R32, [R80+0xe000] ;  /* 0x00e000005020a984 */ /* 0x000ea80000000c00 */
[----:B-1----:R1:W-:Y:S04]  /*5790*/  @!P1 STG.E.128 desc[UR40][R38.64], R12 ;  /* 0x0000000c26009986 */ /* 0x0023e8000c101d28 */
[----:B--2---:R1:W-:Y:S02]  /*57a0*/  @!P2 STG.E.128 desc[UR40][R38.64+0x40], R32 ;  /* 0x000040202600a986 */ /* 0x0043e4000c101d28 */
.L_x_13533:
[----:B------:R-:W-:Y:S05]  /*57b0*/  BSYNC B1 ;  /* 0x0000000000017941 */ /* 0x000fea0003800000 */
.L_x_13532:
[----:B-1----:R-:W-:-:S05]  /*57c0*/  VIADD R12, R23, 0x60 ;  /* 0x00000060170c7836 */ /* 0x002fca0000000000 */
[----:B------:R-:W-:-:S13]  /*57d0*/  ISETP.GE.AND P4, PT, R12, R88, PT ;  /* 0x000000580c00720c */ /* 0x000fda0003f86270 */
[----:B------:R-:W-:Y:S05]  /*57e0*/  @P4 BRA `(.L_x_13511) ;  /* 0x0000000000104947 */ /* 0x000fea0003800000 */
[----:B------:R-:W1:Y:S04]  /*57f0*/  @!P1 LDS.128 R12, [R81+0x11000] ;  /* 0x01100000510c9984 */ /* 0x000e680000000c00 */
[----:B------:R-:W2:Y:S04]  /*5800*/  @!P2 LDS.128 R32, [R80+0x11000] ;  /* 0x011000005020a984 */ /* 0x000ea80000000c00 */
[----:B-1----:R1:W-:Y:S04]  /*5810*/  @!P1 STG.E.128 desc[UR40][R36.64], R12 ;  /* 0x0000000c24009986 */ /* 0x0023e8000c101d28 */
[----:B--2---:R1:W-:Y:S02]  /*5820*/  @!P2 STG.E.128 desc[UR40][R36.64+0x40], R32 ;  /* 0x000040202400a986 */ /* 0x0043e4000c101d28 */
.L_x_13511:
[----:B------:R-:W-:Y:S05]  /*5830*/  BSYNC B0 ;  /* 0x0000000000007941 */ /* 0x000fea0003800000 */
.L_x_13493:
[----:B-123--:R-:W1:Y:S01]  /*5840*/  S2R R12, SR_TID.X ;  /* 0x00000000000c7919 */ /* 0x00ee620000002100 */
        /* <DEDUP_REMOVED lines=16> */
.L_x_13535:
[----:B------:R-:W-:Y:S05]  /*5950*/  BSYNC B0 ;  /* 0x0000000000007941 */ /* 0x000fea0003800000 */
.L_x_13534:
[----:B------:R-:W2:Y:S01]  /*5960*/  SYNCS.PHASECHK.TRANS64.TRYWAIT P3, [R77+URZ+0x168b0], R89 ;  /* 0x0168b0594d0075a7 */ /* 0x000ea2000806017f */
[----:B------:R-:W-:Y:S01]  /*5970*/  ULDC UR42, c[0x0][0x2f4] ;  /* 0x0000bd00002a7ab9 */ /* 0x000fe20000000800 */
[----:B------:R-:W-:Y:S01]  /*5980*/  ULDC.64 UR36, c[0x0][0x328] ;  /* 0x0000ca0000247ab9 */ /* 0x000fe20000000a00 */
[----:B------:R-:W-:Y:S01]  /*5990*/  ULDC.64 UR38, c[0x0][0x318] ;  /* 0x0000c60000267ab9 */ /* 0x000fe20000000a00 */
[----:B------:R-:W-:Y:S01]  /*59a0*/  BSSY B0, `(.L_x_13536) ;  /* 0x0000003000007945 */ /* 0x000fe20003800000 */
[----:B----4-:R-:W-:-:S03]  /*59b0*/  IMAD.WIDE R32, R26, 0x80, R8 ;  /* 0x000000801a207825 */ /* 0x010fc600078e0208 */
[----:B--2---:R-:W-:Y:S05]  /*59c0*/  @!P3 BRA `(.L_x_13537) ;  /* 0x0000019c0064b947 */ /* 0x004fea0003800000 */
.L_x_13842:
[----:B------:R-:W-:Y:S05]  /*59d0*/  BSYNC B0 ;  /* 0x0000000000007941 */ /* 0x000fea0003800000 */
.L_x_13536:
        /* <DEDUP_REMOVED lines=17> */
.L_x_13539:
[----:B------:R-:W-:Y:S05]  /*5af0*/  BSYNC B0 ;  /* 0x0000000000007941 */ /* 0x000fea0003800000 */
.L_x_13538:
        /* <DEDUP_REMOVED lines=20> */
.L_x_13541:
[----:B------:R-:W-:Y:S05]  /*5c40*/  BSYNC B0 ;  /* 0x0000000000007941 */ /* 0x000fea0003800000 */
.L_x_13540:
[----:B-1----:R-:W3:Y:S01]  /*5c50*/  LDL.LU R13, [R1+0x18] ;  /* 0x00001800010d7983 */ /* 0x002ee20000300800 */
[----:B------:R-:W-:Y:S01]  /*5c60*/  VIADD R152, R152, 0x1 ;  /* 0x0000000198987836 */ /* 0x000fe20000000000 */
[----:B------:R-:W-:Y:S01]  /*5c70*/  LOP3.LUT P5, RZ, R22, 0x2, RZ, 0xc0, !PT ;  /* 0x0000000216ff7812 */ /* 0x000fe200078ac0ff */
        /* <DEDUP_REMOVED lines=11> */
[----:B------:R-:W-:Y:S01]  /*5d30*/  SEL R152, R152, RZ, P3 ;  /* 0x000000ff98987207 */ /* 0x000fe20001800000 */
[----:B------:R0:W-:Y:S01]  /*5d40*/  @!P4 SYNCS.ARRIVE.TRANS64.RED.A1T0 RZ, [R77+URZ], RZ ;  /* 0x000000ff4dffc9a7 */ /* 0x0001e2000810043f */
        /* <DEDUP_REMOVED lines=8> */
.L_x_13488:
[----:B------:R-:W2:Y:S01]  /*5dd0*/  LDL R10, [R1+0x20] ;  /* 0x00002000010a7983 */ /* 0x000ea20000100800 */
[----:B------:R-:W0:Y:S08]  /*5de0*/  LDC R0, c[0x0][0x448] ;  /* 0x00011200ff007b82 */ /* 0x000e300000000800 */
        /* <DEDUP_REMOVED lines=10> */
[----:B------:R-:W0:Y:S01]  /*5e90*/  FENCE.VIEW.ASYNC.G ;  /* 0x00000000000073c6 */ /* 0x000e220000000100 */
[----:B------:R-:W-:Y:S05]  /*5ea0*/  WARPSYNC.ALL ;  /* 0x0000000000007948 */ /* 0x000fea0003800000 */
[----:B0-----:R-:W-:Y:S06]  /*5eb0*/  BAR.ARV 0xc, 0x200 ;  /* 0x0308000000007b1d */ /* 0x001fec0000002000 */
.L_x_13543:
        /* <DEDUP_REMOVED lines=13> */
.L_x_13546:
[----:B------:R-:W-:-:S13]  /*5f90*/  ISETP.NE.AND P0, PT, R7, 0x1, PT ;  /* 0x000000010700780c */ /* 0x000fda0003f05270 */
[----:B------:R-:W0:Y:S02]  /*5fa0*/  @P0 LDC.64 R4, c[0x0][0x9e8] ;  /* 0x00027a00ff040b82 */ /* 0x000e240000000a00 */
[----:B0-----:R-:W-:-:S05]  /*5fb0*/  @P0 IMAD.HI.U32 R4, R3, R4, RZ ;  /* 0x0000000403040227 */ /* 0x001fca00078e00ff */
[----:B------:R-:W-:-:S07]  /*5fc0*/  @P0 SHF.R.U32.HI R3, RZ, R5, R4 ;  /* 0x00000005ff030219 */ /* 0x000fce0000011604 */
.L_x_13547:
[----:B------:R-:W-:Y:S05]  /*5fd0*/  BSYNC B0 ;  /* 0x0000000000007941 */ /* 0x000fea0003800000 */
.L_x_13545:
[----:B------:R-:W-:-:S05]  /*5fe0*/  IMAD R3, R3, R7, R7 ;  /* 0x0000000703037224 */ /* 0x000fca00078e0207 */
[----:B------:R-:W-:-:S07]  /*5ff0*/  VIMNMX R0, R0, R3, PT ;  /* 0x0000000300007248 */ /* 0x000fce0003fe0100 */
.L_x_13544:
        /* <DEDUP_REMOVED lines=24> */
.L_x_13550:
[----:B------:R-:W-:-:S13]  /*6180*/  ISETP.NE.AND P0, PT, R7, 0x1, PT ;  /* 0x000000010700780c */ /* 0x000fda0003f05270 */
[----:B------:R-:W0:Y:S02]  /*6190*/  @P0 LDC.64 R4, c[0x0][0x9e8] ;  /* 0x00027a00ff040b82 */ /* 0x000e240000000a00 */
[----:B0-----:R-:W-:-:S05]  /*61a0*/  @P0 IMAD.HI.U32 R4, R3, R4, RZ ;  /* 0x0000000403040227 */ /* 0x001fca00078e00ff */
[----:B------:R-:W-:-:S07]  /*61b0*/  @P0 SHF.R.U32.HI R3, RZ, R5, R4 ;  /* 0x00000005ff030219 */ /* 0x000fce0000011604 */
.L_x_13551:
[----:B------:R-:W-:Y:S05]  /*61c0*/  BSYNC B0 ;  /* 0x0000000000007941 */ /* 0x000fea0003800000 */
.L_x_13549:
[----:B------:R-:W-:-:S05]  /*61d0*/  IMAD R3, R3, R7, RZ ;  /* 0x0000000703037224 */ /* 0x000fca00078e02ff */
[----:B------:R-:W-:-:S07]  /*61e0*/  VIMNMX R0, R0, R3, !PT ;  /* 0x0000000300007248 */ /* 0x000fce0007fe0100 */
.L_x_13548:
        /* <DEDUP_REMOVED lines=40> */
.L_x_13553:
[----:B------:R-:W-:Y:S05]  /*6470*/  BSYNC B0 ;  /* 0x0000000000007941 */ /* 0x000fea0003800000 */
.L_x_13552:
        /* <DEDUP_REMOVED lines=18> */
[----:B--2---:R-:W-:-:S05]  /*65a0*/  IMAD R0, R0, R88, R9 ;  /* 0x0000005800007224 */ /* 0x004fca00078e0209 */
[----:B------:R0:W-:Y:S01]  /*65b0*/  STL [R1+0x38], R0 ;  /* 0x0000380001007387 */ /* 0x0001e20000100800 */
[----:B------:R-:W-:Y:S02]  /*65c0*/  VIADDMNMX R88, R0, R88, R91, PT ;  /* 0x0000005800587246 */ /* 0x000fe4000380015b */
[----:B------:R-:W-:Y:S02]  /*65d0*/  CS2R R90, SRZ ;  /* 0x00000000005a7805 */ /* 0x000fe4000001ff00 */
        /* <DEDUP_REMOVED lines=11> */
.L_x_13845:
[----:B------:R-:W1:Y:S01]  /*6690*/  LDL R3, [R1+0x24] ;  /* 0x0000240001037983 */ /* 0x000e620000100800 */
[----:B------:R-:W-:Y:S01]  /*66a0*/  BSSY B6, `(.L_x_13556) ;  /* 0x000001b000067945 */ /* 0x000fe20003800000 */
[----:B-1----:R-:W-:-:S05]  /*66b0*/  IMAD.HI R0, R3, 0x55555556, RZ ;  /* 0x5555555603007827 */ /* 0x002fca00078e02ff */
[----:B------:R-:W-:-:S05]  /*66c0*/  LEA.HI R0, R0, R0, RZ, 0x1 ;  /* 0x0000000000007211 */ /* 0x000fca00078f08ff */
[----:B------:R-:W-:Y:S02]  /*66d0*/  IMAD R0, R0, -0x3, R3 ;  /* 0xfffffffd00007824 */ /* 0x000fe400078e0203 */
[----:B------:R-:W-:-:S04]  /*66e0*/  VIADD R3, R16, 0x8400 ;  /* 0x0000840010037836 */ /* 0x000fc80000000000 */
[----:B------:R-:W-:Y:S01]  /*66f0*/  IMAD R0, R0, 0x2000, R3 ;  /* 0x0000200000007824 */ /* 0x000fe200078e0203 */
[----:B------:R-:W-:-:S04]  /*6700*/  LOP3.LUT P0, RZ, R3, 0x3ff, RZ, 0xc0, !PT ;  /* 0x000003ff03ff7812 */ /* 0x000fc8000780c0ff */
[----:B------:R-:W-:Y:S02]  /*6710*/  SHF.R.U32.HI R0, RZ, 0x4, R0 ;  /* 0x00000004ff007819 */ /* 0x000fe40000011600 */
[----:B------:R-:W-:Y:S02]  /*6720*/  P2R R24, PR, RZ, 0x1 ;  /* 0x00000001ff187803 */ /* 0x000fe40000000000 */
[----:B------:R-:W-:-:S05]  /*6730*/  LOP3.LUT R28, R0, 0x3fff, RZ, 0xc0, !PT ;  /* 0x00003fff001c7812 */ /* 0x000fca00078ec0ff */
        /* <DEDUP_REMOVED lines=17> */
.L_x_13557:
[----:B------:R-:W-:Y:S05]  /*6850*/  BSYNC B6 ;  /* 0x0000000000067941 */ /* 0x000fea0003800000 */
.L_x_13556:
        /* <DEDUP_REMOVED lines=13> */
.L_x_13561:
[----:B--2---:R2:W3:Y:S02]  /*6930*/  SYNCS.PHASECHK.TRANS64.TRYWAIT P0, [R16+URZ+0x16800], R3 ;  /* 0x01680003100075a7 */ /* 0x0044e4000800017f */
[----:B---3--:R-:W-:Y:S05]  /*6940*/  @!P0 NANOSLEEP.SYNCS 0x989680 ;  /* 0x009896800000895d */ /* 0x008fea0003900000 */
[----:B------:R-:W3:Y:S02]  /*6950*/  @!P0 SYNCS.PHASECHK.TRANS64 P0, [R16+URZ+0x16800], R3 ;  /* 0x01680003100085a7 */ /* 0x000ee4000800007f */
[----:B---3--:R-:W-:Y:S05]  /*6960*/  @!P0 BRA `(.L_x_13561) ;  /* 0xfffffffc00f08947 */ /* 0x008fea000383ffff */
.L_x_13560:
[----:B------:R-:W-:Y:S05]  /*6970*/  BSYNC B0 ;  /* 0x0000000000007941 */ /* 0x000fea0003800000 */
.L_x_13559:
[----:B------:R-:W-:Y:S05]  /*6980*/  BRA `(.L_x_13562) ;  /* 0x0000003000207947 */ /* 0x000fea0003800000 */
.L_x_13558:
        /* <DEDUP_REMOVED lines=27> */
[----:B-1----:R-:W-:-:S07]  /*6b40*/  IMAD.MOV.U32 R13, RZ, RZ, RZ ;  /* 0x000000ffff0d7224 */ /* 0x002fce00078e00ff */
[----:B------:R-:W-:-:S07]  /*6b50*/  LEPC R20, `(.L_x_13564) ;  /* 0x000000001014794e */ /* 0x000fce0000000000 */
[----:B0-2---:R-:W-:Y:S05]  /*6b60*/  CALL.ABS.NOINC R2 ;  /* 0x0000000002007343 */ /* 0x005fea0003c00000 */
.L_x_13564:
[----:B------:R-:W-:Y:S05]  /*6b70*/  BSYNC B6 ;  /* 0x0000000000067941 */ /* 0x000fea0003800000 */
.L_x_13563:
[----:B------:R-:W2:Y:S01]  /*6b80*/  LDL R2, [R1+0x20] ;  /* 0x0000200001027983 */ /* 0x000ea20000100800 */
[----:B------:R-:W-:Y:S01]  /*6b90*/  ULDC.U8 UR4, c[0x0][0x410] ;  /* 0x0001040000047ab9 */ /* 0x000fe20000000000 */
[----:B------:R-:W-:Y:S01]  /*6ba0*/  BSSY B0, `(.L_x_13565) ;  /* 0x00002de000007945 */ /* 0x000fe20003800000 */
[----:B------:R-:W-:Y:S01]  /*6bb0*/  ISETP.NE.AND P0, PT, RZ, UR4, PT ;  /* 0x00000004ff007c0c */ /* 0x000fe2000bf05270 */
[----:B--2---:R-:W-:-:S12]  /*6bc0*/  IMAD.IADD R33, R23, 0x1, R2 ;  /* 0x0000000117217824 */ /* 0x004fd800078e0202 */
[----:B------:R-:W-:Y:S05]  /*6bd0*/  @!P0 BRA `(.L_x_13566) ;  /* 0x0000001400d48947 */ /* 0x000fea0003800000 */
[----:B------:R-:W2:Y:S01]  /*6be0*/  LDL R40, [R1+0x1c] ;  /* 0x00001c0001287983 */ /* 0x000ea20000100800 */
[----:B------:R-:W1:Y:S01]  /*6bf0*/  LDC R34, c[0x0][0x448] ;  /* 0x00011200ff227b82 */ /* 0x000e620000000800 */
[----:B------:R-:W-:Y:S01]  /*6c00*/  ULDC.64 UR4, c[0x0][0x3f8] ;  /* 0x0000fe0000047ab9 */ /* 0x000fe20000000a00 */
[----:B------:R-:W-:Y:S01]  /*6c10*/  ULDC.64 UR6, c[0x0][0x408] ;  /* 0x0001020000067ab9 */ /* 0x000fe20000000a00 */
[----:B------:R-:W3:Y:S01]  /*6c20*/  S2R R2, SR_TID.X ;  /* 0x0000000000027919 */ /* 0x000ee20000002100 */
[----:B-1----:R-:W-:Y:S01]  /*6c30*/  ISETP.NE.AND P0, PT, R34, 0x1, PT ;  /* 0x000000012200780c */ /* 0x002fe20003f05270 */
[----:B---3--:R-:W-:-:S12]  /*6c40*/  VIADD R20, R2, 0xffffff80 ;  /* 0xffffff8002147836 */ /* 0x008fd80000000000 */
[----:B------:R-:W1:Y:S01]  /*6c50*/  @P0 LDC R0, c[0x0][0x44c] ;  /* 0x00011300ff000b82 */ /* 0x000e620000000800 */
[----:B------:R-:W-:-:S07]  /*6c60*/  SHF.R.S32.HI R2, RZ, 0x1f, R20 ;  /* 0x0000001fff027819 */ /* 0x000fce0000011414 */
[----:B------:R-:W3:Y:S01]  /*6c70*/  @P0 LDC R3, c[0x0][0x450] ;  /* 0x00011400ff030b82 */ /* 0x000ee20000000800 */
[----:B------:R-:W-:-:S04]  /*6c80*/  LEA.HI R2, R2, R20, RZ, 0x2 ;  /* 0x0000001402027211 */ /* 0x000fc800078f10ff */
[----:B------:R-:W-:-:S05]  /*6c90*/  LOP3.LUT R2, R2, 0xfffffffc, RZ, 0xc0, !PT ;  /* 0xfffffffc02027812 */ /* 0x000fca00078ec0ff */
[----:B------:R-:W-:-:S04]  /*6ca0*/  IMAD.IADD R2, R20, 0x1, -R2 ;  /* 0x0000000114027824 */ /* 0x000fc800078e0a02 */
[----:B------:R-:W-:-:S04]  /*6cb0*/  IMAD R7, R2, 0x60, R33 ;  /* 0x0000006002077824 */ /* 0x000fc800078e0221 */
[----:B-1----:R-:W-:-:S05]  /*6cc0*/  @P0 IMAD.HI.U32 R0, R7, R0, RZ ;  /* 0x0000000007000227 */ /* 0x002fca00078e00ff */
[----:B---3--:R-:W-:-:S04]  /*6cd0*/  @P0 SHF.R.U32.HI R7, RZ, R3, R0 ;  /* 0x00000003ff070219 */ /* 0x008fc80000011600 */
[----:B------:R-:W-:Y:S01]  /*6ce0*/  SHF.R.S32.HI R0, RZ, 0x1f, R7 ;  /* 0x0000001fff007819 */ /* 0x000fe20000011407 */
[----:B------:R-:W-:Y:S02]  /*6cf0*/  IMAD.MOV.U32 R4, RZ, RZ, R26 ;  /* 0x000000ffff047224 */ /* 0x000fe400078e001a */
[----:B------:R-:W-:Y:S02]  /*6d00*/  IMAD.MOV.U32 R5, RZ, RZ, R31 ;  /* 0x000000ffff057224 */ /* 0x000fe400078e001f */
[C---:B------:R-:W-:Y:S02]  /*6d10*/  IMAD R6, R0.reuse, UR4, RZ ;  /* 0x0000000400067c24 */ /* 0x040fe4000f8e02ff */
[----:B------:R-:W-:Y:S02]  /*6d20*/  IMAD.MOV.U32 R2, RZ, RZ, R24 ;  /* 0x000000ffff027224 */ /* 0x000fe400078e0018 */
[----:B------:R-:W-:Y:S02]  /*6d30*/  IMAD.MOV.U32 R3, RZ, RZ, R35 ;  /* 0x000000ffff037224 */ /* 0x000fe400078e0023 */
[----:B------:R-:W-:-:S02]  /*6d40*/  IMAD R0, R0, UR6, RZ ;  /* 0x0000000600007c24 */ /* 0x000fc4000f8e02ff */
[----:B------:R-:W-:-:S04]  /*6d50*/  IMAD.WIDE.U32 R4, R7, UR4, R4 ;  /* 0x0000000407047c25 */ /* 0x000fc8000f8e0004 */
        /* <DEDUP_REMOVED lines=11> */
[----:B------:R-:W-:Y:S02]  /*6e10*/  LEA.HI.X R7, R2, UR7, R7, 0x1, P1 ;  /* 0x0000000702077c11 */ /* 0x000fe400088f0c07 */
[----:B--2---:R-:W-:Y:S01]  /*6e20*/  SHF.R.S32.HI R36, RZ, 0x1f, R40 ;  /* 0x0000001fff247819 */ /* 0x004fe20000011428 */
[----:B------:R-:W-:Y:S06]  /*6e30*/  BRA.DIV UR4, `(.L_x_13567) ;  /* 0x0000018a049c7947 */ /* 0x000fec000b800000 */
[----:B------:R1:W2:Y:S04]  /*6e40*/  SHFL.IDX PT, R3, R4, RZ, 0x1c1f ;  /* 0x001c1fff04037589 */ /* 0x0002a800000e0000 */
[----:B------:R1:W3:Y:S04]  /*6e50*/  SHFL.IDX PT, R2, R0, RZ, 0x1c1f ;  /* 0x001c1fff00027589 */ /* 0x0002e800000e0000 */
[----:B------:R1:W4:Y:S04]  /*6e60*/  SHFL.IDX PT, R5, R7, RZ, 0x1c1f ;  /* 0x001c1fff07057589 */ /* 0x00032800000e0000 */
[----:B0-----:R1:W0:Y:S02]  /*6e70*/  SHFL.IDX PT, R14, R6, RZ, 0x1c1f ;  /* 0x001c1fff060e7589 */ /* 0x00122400000e0000 */
.L_x_13851:
        /* <DEDUP_REMOVED lines=11> */
[----:B------:R-:W-:Y:S01]  /*6f30*/  ISETP.GE.AND P2, PT, R154, UR4, PT ;  /* 0x000000049a007c0c */ /* 0x000fe2000bf46270 */
[----:B----4-:R-:W-:-:S10]  /*6f40*/  IMAD.MOV.U32 R15, RZ, RZ, R5 ;  /* 0x000000ffff0f7224 */ /* 0x010fd400078e0005 */
[C---:B------:R-:W-:Y:S01]  /*6f50*/  @!P3 IMAD.SHL.U32 R13, R40.reuse, 0x2, RZ ;  /* 0x00000002280db824 */ /* 0x040fe200078e00ff */
[----:B------:R-:W-:Y:S01]  /*6f60*/  @!P3 SHF.L.U64.HI R24, R40, 0x1, R36 ;  /* 0x000000012818b819 */ /* 0x000fe20000010224 */
[----:B--23--:R-:W-:-:S03]  /*6f70*/  @!P2 IMAD.WIDE R8, R154, 0x2, R2 ;  /* 0x000000029a08a825 */ /* 0x00cfc600078e0202 */
[-C--:B------:R-:W-:Y:S02]  /*6f80*/  @!P3 IADD3 R2, P0, R2, R13.reuse, RZ ;  /* 0x0000000d0202b210 */ /* 0x080fe40007f1e0ff */
[----:B0-----:R-:W-:Y:S02]  /*6f90*/  @!P3 IADD3 R12, P1, R14, R13, RZ ;  /* 0x0000000d0e0cb210 */ /* 0x001fe40007f3e0ff */
        /* <DEDUP_REMOVED lines=10> */
.L_x_13569:
[----:B------:R-:W-:Y:S05]  /*7040*/  BSYNC B1 ;  /* 0x0000000000017941 */ /* 0x000fea0003800000 */
.L_x_13568:
[----:B0----5:R-:W-:Y:S01]  /*7050*/  IMAD.MOV.U32 R8, RZ, RZ, R25 ;  /* 0x000000ffff087224 */ /* 0x021fe200078e0019 */
[----:B------:R-:W-:Y:S01]  /*7060*/  UMOV UR4, 0xffffffff ;  /* 0xffffffff00047882 */ /* 0x000fe20000000000 */
[----:B---3--:R-:W-:Y:S02]  /*7070*/  IMAD.MOV.U32 R2, RZ, RZ, R30 ;  /* 0x000000ffff027224 */ /* 0x008fe400078e001e */
[----:B--2---:R-:W-:Y:S01]  /*7080*/  IMAD.MOV.U32 R3, RZ, RZ, R31 ;  /* 0x000000ffff037224 */ /* 0x004fe200078e001f */
[----:B------:R-:W-:Y:S01]  /*7090*/  PRMT R39, R8, 0x7610, R39 ;  /* 0x0000761008277816 */ /* 0x000fe20000000027 */
[----:B----4-:R-:W-:Y:S01]  /*70a0*/  IMAD.MOV.U32 R5, RZ, RZ, R24 ;  /* 0x000000ffff057224 */ /* 0x010fe200078e0018 */
        /* <DEDUP_REMOVED lines=15> */
[----:B------:R0:W4:Y:S04]  /*71a0*/  SHFL.IDX PT, R5, R7, 0x1, 0x1c1f ;  /* 0x003c1f0007057f89 */ /* 0x00012800000e0000 */
[----:B------:R0:W0:Y:S02]  /*71b0*/  SHFL.IDX PT, R14, R6, 0x1, 0x1c1f ;  /* 0x003c1f00060e7f89 */ /* 0x00002400000e0000 */
.L_x_13857:
[----:B01----:R-:W5:Y:S04]  /*71c0*/  LDL R4, [R1+0x58] ;  /* 0x0000580001047983 */ /* 0x003f680000100800 */
[----:B------:R-:W2:Y:S01]  /*71d0*/  LDL R44, [R1+0x40] ;  /* 0x00004000012c7983 */ /* 0x000ea20000100800 */
[----:B------:R-:W-:Y:S01]  /*71e0*/  VIADD R33, R33, 0x60 ;  /* 0x0000006021217836 */ /* 0x000fe20000000000 */
[----:B------:R-:W-:Y:S01]  /*71f0*/  BSSY B1, `(.L_x_13571) ;  /* 0x000001f000017945 */ /* 0x000fe20003800000 */
[----:B------:R-:W-:Y:S02]  /*7200*/  CS2R R12, SRZ ;  /* 0x00000000000c7805 */ /* 0x000fe4000001ff00 */
[----:B------:R-:W-:Y:S02]  /*7210*/  CS2R R10, SRZ ;  /* 0x00000000000a7805 */ /* 0x000fe4000001ff00 */
[----:B------:R-:W-:-:S02]  /*7220*/  ISETP.GE.AND P0, PT, R33, R34, PT ;  /* 0x000000222100720c */ /* 0x000fc40003f06270 */
[----:B------:R-:W-:Y:S02]  /*7230*/  CS2R R32, SRZ ;  /* 0x0000000000207805 */ /* 0x000fe4000001ff00 */
[----:B-----5:R-:W-:-:S04]  /*7240*/  LEA.HI R0, R4, R4, RZ, 0x1 ;  /* 0x0000000404007211 */ /* 0x020fc800078f08ff */
[----:B------:R-:W-:Y:S01]  /*7250*/  LOP3.LUT R0, R0, 0xfffffffe, RZ, 0xc0, !PT ;  /* 0xfffffffe00007812 */ /* 0x000fe200078ec0ff */
[----:B--2---:R-:W-:-:S04]  /*7260*/  IMAD.SHL.U32 R35, R44, 0x40, RZ ;  /* 0x000000402c237824 */ /* 0x004fc800078e00ff */
[----:B------:R-:W-:-:S05]  /*7270*/  IMAD.IADD R0, R4, 0x1, -R0 ;  /* 0x0000000104007824 */ /* 0x000fca00078e0a00 */
[----:B------:R-:W-:Y:S01]  /*7280*/  SHF.L.U32 R43, R0, 0x1f, RZ ;  /* 0x0000001f002b7819 */ /* 0x000fe200000006ff */
[----:B------:R-:W-:Y:S06]  /*7290*/  @P0 BRA `(.L_x_13572) ;  /* 0x0000000000500947 */ /* 0x000fec0003800000 */
[----:B------:R-:W-:Y:S01]  /*72a0*/  ULDC UR4, c[0x0][0x3f4] ;  /* 0x0000fd0000047ab9 */ /* 0x000fe20000000800 */
[----:B------:R-:W-:Y:S02]  /*72b0*/  CS2R R32, SRZ ;  /* 0x0000000000207805 */ /* 0x000fe4000001ff00 */
[----:B------:R-:W-:Y:S02]  /*72c0*/  ISETP.GE.AND P3, PT, R40, UR4, PT ;  /* 0x0000000428007c0c */ /* 0x000fe4000bf66270 */
[----:B------:R-:W-:Y:S01]  /*72d0*/  ISETP.GE.AND P2, PT, R154, UR4, PT ;  /* 0x000000049a007c0c */ /* 0x000fe2000bf46270 */
[----:B----4-:R-:W-:Y:S01]  /*72e0*/  IMAD.MOV.U32 R15, RZ, RZ, R5 ;  /* 0x000000ffff0f7224 */ /* 0x010fe200078e0005 */
[----:B------:R-:W-:-:S09]  /*72f0*/  CS2R R10, SRZ ;  /* 0x00000000000a7805 */ /* 0x000fd2000001ff00 */
[C---:B------:R-:W-:Y:S01]  /*7300*/  @!P3 IMAD.SHL.U32 R9, R40.reuse, 0x2, RZ ;  /* 0x000000022809b824 */ /* 0x040fe200078e00ff */
[----:B------:R-:W-:Y:S01]  /*7310*/  @!P3 SHF.L.U64.HI R0, R40, 0x1, R36 ;  /* 0x000000012800b819 */ /* 0x000fe20000010224 */
[----:B---3--:R-:W-:-:S03]  /*7320*/  @!P2 IMAD.WIDE R6, R154, 0x2, R2 ;  /* 0x000000029a06a825 */ /* 0x008fc600078e0202 */
[-C--:B------:R-:W-:Y:S02]  /*7330*/  @!P3 IADD3 R2, P0, R2, R9.reuse, RZ ;  /* 0x000000090202b210 */ /* 0x080fe40007f1e0ff */
[----:B------:R-:W-:Y:S02]  /*7340*/  @!P3 IADD3 R4, P1, R14, R9, RZ ;  /* 0x000000090e04b210 */ /* 0x000fe40007f3e0ff */
[----:B------:R-:W-:Y:S02]  /*7350*/  CS2R R8, SRZ ;  /* 0x0000000000087805 */ /* 0x000fe4000001ff00 */
[----:B------:R-:W-:Y:S01]  /*7360*/  CS2R R12, SRZ ;  /* 0x00000000000c7805 */ /* 0x000fe2000001ff00 */
[----:B------:R-:W-:Y:S01]  /*7370*/  @!P2 IMAD.WIDE R14, R154, 0x2, R14 ;  /* 0x000000029a0ea825 */ /* 0x000fe200078e020e */
[----:B------:R0:W5:Y:S03]  /*7380*/  @!P2 LD.E.64 R32, desc[UR40][R6.64] ;  /* 0x000000280620a980 */ /* 0x000166000c101b00 */
[--C-:B------:R-:W-:Y:S01]  /*7390*/  @!P3 IMAD.X R3, R3, 0x1, R0.reuse, P0 ;  /* 0x000000010303b824 */ /* 0x100fe200000e0600 */
[----:B------:R0:W5:Y:S01]  /*73a0*/  @!P2 LD.E.64 R8, desc[UR40][R14.64] ;  /* 0x000000280e08a980 */ /* 0x000162000c101b00 */
[----:B------:R-:W-:-:S03]  /*73b0*/  @!P3 IMAD.X R5, R5, 0x1, R0, P1 ;  /* 0x000000010505b824 */ /* 0x000fc600008e0600 */
[----:B------:R0:W5:Y:S04]  /*73c0*/  @!P3 LD.E.64 R10, desc[UR40][R2.64] ;  /* 0x00000028020ab980 */ /* 0x000168000c101b00 */
[----:B------:R0:W5:Y:S02]  /*73d0*/  @!P3 LD.E.64 R12, desc[UR40][R4.64] ;  /* 0x00000028040cb980 */ /* 0x000164000c101b00 */
.L_x_13572:
[----:B------:R-:W-:Y:S05]  /*73e0*/  BSYNC B1 ;  /* 0x0000000000017941 */ /* 0x000fea0003800000 */
.L_x_13571:
[----:B0-----:R-:W0:Y:S01]  /*73f0*/  S2R R6, SR_TID.X ;  /* 0x0000000000067919 */ /* 0x001e220000002100 */
[----:B------:R-:W1:Y:S01]  /*7400*/  SYNCS.PHASECHK.TRANS64.TRYWAIT P0, [R16+URZ+0x16800], R43 ;  /* 0x0168002b100075a7 */ /* 0x000e62000800017f */
[----:B------:R-:W-:Y:S01]  /*7410*/  LOP3.LUT R35, R35, 0x1c0, RZ, 0xc0, !PT ;  /* 0x000001c023237812 */ /* 0x000fe200078ec0ff */
[----:B---3-5:R-:W-:Y:S01]  /*7420*/  IMAD.MOV.U32 R2, RZ, RZ, R8 ;  /* 0x000000ffff027224 */ /* 0x028fe200078e0008 */
[----:B------:R-:W-:Y:S01]  /*7430*/  BSSY B1, `(.L_x_13573) ;  /* 0x000001e000017945 */ /* 0x000fe20003800000 */
[----:B----4-:R-:W-:Y:S01]  /*7440*/  IMAD.MOV.U32 R5, RZ, RZ, R32 ;  /* 0x000000ffff057224 */ /* 0x010fe200078e0020 */
[----:B------:R-:W-:Y:S01]  /*7450*/  LOP3.LUT R0, R35, 0x18, R18, 0xf8, !PT ;  /* 0x0000001823007812 */ /* 0x000fe200078ef812 */
[----:B------:R-:W-:Y:S01]  /*7460*/  IMAD.MOV.U32 R4, RZ, RZ, R13 ;  /* 0x000000ffff047224 */ /* 0x000fe200078e000d */
[----:B------:R-:W-:Y:S01]  /*7470*/  SHF.R.U32.HI R35, RZ, 0x3, R35 ;  /* 0x00000003ff237819 */ /* 0x000fe20000011623 */
[----:B------:R-:W-:Y:S01]  /*7480*/  IMAD R14, R29, -0xc0, R34 ;  /* 0xffffff401d0e7824 */ /* 0x000fe200078e0222 */
[----:B------:R-:W-:Y:S01]  /*7490*/  PRMT R36, R2, 0x7610, R36 ;  /* 0x0000761002247816 */ /* 0x000fe20000000024 */
[----:B------:R-:W-:Y:S01]  /*74a0*/  IMAD.MOV.U32 R2, RZ, RZ, R9 ;  /* 0x000000ffff027224 */ /* 0x000fe200078e0009 */
[----:B------:R-:W-:Y:S01]  /*74b0*/  LOP3.LUT R0, R0, R35, RZ, 0x3c, !PT ;  /* 0x0000002300007212 */ /* 0x000fe200078e3cff */
[----:B------:R-:W-:Y:S01]  /*74c0*/  IMAD.MOV.U32 R3, RZ, RZ, R12 ;  /* 0x000000ffff037224 */ /* 0x000fe200078e000c */
[----:B------:R-:W-:-:S02]  /*74d0*/  PRMT R37, R5, 0x7610, R37 ;  /* 0x0000761005257816 */ /* 0x000fc40000000025 */
[----:B------:R-:W-:Y:S01]  /*74e0*/  PRMT R15, R4, 0x7610, R15 ;  /* 0x00007610040f7816 */ /* 0x000fe2000000000f */
[----:B------:R-:W-:Y:S01]  /*74f0*/  IMAD.MOV.U32 R4, RZ, RZ, R10 ;  /* 0x000000ffff047224 */ /* 0x000fe200078e000a */
[----:B------:R-:W-:Y:S02]  /*7500*/  PRMT R35, R2, 0x7610, R35 ;  /* 0x0000761002237816 */ /* 0x000fe40000000023 */
[----:B------:R-:W-:Y:S02]  /*7510*/  VIMNMX R14, R14, 0xc0, PT ;  /* 0x000000c00e0e7848 */ /* 0x000fe40003fe0100 */
[----:B------:R-:W-:Y:S02]  /*7520*/  PRMT R29, R4, 0x7610, R29 ;  /* 0x00007610041d7816 */ /* 0x000fe4000000001d */
[----:B------:R-:W-:Y:S02]  /*7530*/  LOP3.LUT P2, RZ, R44, 0x4, RZ, 0xc0, !PT ;  /* 0x000000042cff7812 */ /* 0x000fe4000784c0ff */
[----:B------:R-:W-:Y:S01]  /*7540*/  ISETP.GE.AND P1, PT, R23, R14, PT ;  /* 0x0000000e1700720c */ /* 0x000fe20003f26270 */
[----:B0-----:R-:W-:-:S05]  /*7550*/  VIADD R7, R6, 0xffffff80 ;  /* 0xffffff8006077836 */ /* 0x001fca0000000000 */
[----:B------:R-:W-:-:S04]  /*7560*/  SHF.R.S32.HI R6, RZ, 0x1f, R7 ;  /* 0x0000001fff067819 */ /* 0x000fc80000011407 */
[----:B------:R-:W-:-:S04]  /*7570*/  LEA.HI R6, R6, R7, RZ, 0x5 ;  /* 0x0000000706067211 */ /* 0x000fc800078f28ff */
[----:B------:R-:W-:-:S05]  /*7580*/  SHF.R.S32.HI R6, RZ, 0x5, R6 ;  /* 0x00000005ff067819 */ /* 0x000fca0000011406 */
[----:B------:R-:W-:Y:S02]  /*7590*/  IMAD R5, R6, 0x200, R0 ;  /* 0x0000020006057824 */ /* 0x000fe400078e0200 */
[----:B------:R-:W-:Y:S02]  /*75a0*/  IMAD.MOV.U32 R0, RZ, RZ, R33 ;  /* 0x000000ffff007224 */ /* 0x000fe400078e0021 */
[----:B------:R-:W-:Y:S02]  /*75b0*/  IMAD R2, R5, 0x2, R16 ;  /* 0x0000000205027824 */ /* 0x000fe400078e0210 */
[----:B------:R-:W-:Y:S01]  /*75c0*/  IMAD.MOV.U32 R5, RZ, RZ, R11 ;  /* 0x000000ffff057224 */ /* 0x000fe200078e000b */
[----:B------:R-:W-:Y:S01]  /*75d0*/  PRMT R40, R0, 0x7610, R40 ;  /* 0x0000761000287816 */ /* 0x000fe20000000028 */
[C---:B------:R-:W-:Y:S02]  /*75e0*/  VIADD R4, R2.reuse, 0x8400 ;  /* 0x0000840002047836 */ /* 0x040fe40000000000 */
[----:B------:R-:W-:Y:S01]  /*75f0*/  VIADD R0, R2, 0x8440 ;  /* 0x0000844002007836 */ /* 0x000fe20000000000 */
[----:B-1----:R-:W-:Y:S06]  /*7600*/  @!P0 BRA `(.L_x_13574) ;  /* 0x0000018400888947 */ /* 0x002fec0003800000 */
.L_x_13858:
[----:B------:R-:W-:Y:S05]  /*7610*/  BSYNC B1 ;  /* 0x0000000000017941 */ /* 0x000fea0003800000 */
.L_x_13573:
[----:B------:R-:W-:Y:S01]  /*7620*/  BSSY B1, `(.L_x_13575) ;  /* 0x0000068000017945 */ /* 0x000fe20003800000 */
[----:B------:R-:W-:Y:S01]  /*7630*/  PRMT R34, R5, 0x7610, R34 ;  /* 0x0000761005227816 */ /* 0x000fe20000000022 */
[----:B------:R-:W-:Y:S02]  /*7640*/  @P2 VIADD R0, R4, 0xffffffc0 ;  /* 0xffffffc004002836 */ /* 0x000fe40000000000 */
[----:B------:R-:W-:Y:S05]  /*7650*/  @P1 BRA `(.L_x_13576) ;  /* 0x0000000400901947 */ /* 0x000fea0003800000 */
[----:B------:R-:W2:Y:S01]  /*7660*/  LDL R6, [R1+0x1c] ;  /* 0x00001c0001067983 */ /* 0x000ea20000100800 */
[----:B------:R-:W1:Y:S01]  /*7670*/  LDC R5, c[0x0][0x3f4] ;  /* 0x0000fd00ff057b82 */ /* 0x000e620000000800 */
[----:B------:R-:W-:Y:S01]  /*7680*/  BSSY B2, `(.L_x_13577) ;  /* 0x0000032000027945 */ /* 0x000fe20003800000 */
[-C--:B-1----:R-:W-:Y:S02]  /*7690*/  ISETP.GE.AND P0, PT, R154, R5.reuse, PT ;  /* 0x000000059a00720c */ /* 0x082fe40003f06270 */
[----:B--2---:R-:W-:-:S11]  /*76a0*/  ISETP.GE.AND P1, PT, R6, R5, PT ;  /* 0x000000050600720c */ /* 0x004fd60003f26270 */
[----:B------:R-:W-:Y:S05]  /*76b0*/  @P0 BRA `(.L_x_13578) ;  /* 0x0000000000b80947 */ /* 0x000fea0003800000 */
[----:B------:R-:W1:Y:S01]  /*76c0*/  LDS.128 R4, [R2+0x8400] ;  /* 0x0084000002047984 */ /* 0x000e620000000c00 */
[----:B------:R-:W-:Y:S02]  /*76d0*/  SHF.R.U32.HI R47, RZ, 0x10, R31 ;  /* 0x00000010ff2f7819 */ /* 0x000fe4000001161f */
[--C-:B------:R-:W-:Y:S02]  /*76e0*/  SHF.R.U32.HI R44, RZ, 0x10, R27.reuse ;  /* 0x00000010ff2c7819 */ /* 0x100fe4000001161b */
[----:B0-----:R-:W-:Y:S02]  /*76f0*/  SHF.R.U64 R43, R26, 0x10, R27 ;  /* 0x000000101a2b7819 */ /* 0x001fe4000000121b */
[----:B------:R-:W-:Y:S02]  /*7700*/  PRMT R47, R45, 0x5410, R47 ;  /* 0x000054102d2f7816 */ /* 0x000fe4000000002f */
[----:B------:R-:W-:Y:S02]  /*7710*/  PRMT R44, R38, 0x5432, R44 ;  /* 0x00005432262c7816 */ /* 0x000fe4000000002c */
[----:B------:R-:W-:Y:S01]  /*7720*/  PRMT R43, R48, 0x5410, R43 ;  /* 0x00005410302b7816 */ /* 0x000fe2000000002b */
[C---:B------:R-:W-:Y:S01]  /*7730*/  IMAD.U32 R48, R47.reuse, 0x10000, RZ ;  /* 0x000100002f307824 */ /* 0x040fe200078e00ff */
[----:B------:R-:W-:Y:S01]  /*7740*/  SHF.R.U64 R46, R30, 0x10, R31 ;  /* 0x000000101e2e7819 */ /* 0x000fe2000000121f */
[----:B------:R-:W-:Y:S01]  /*7750*/  IMAD.U32 R45, R44, 0x10000, RZ ;  /* 0x000100002c2d7824 */ /* 0x000fe200078e00ff */
[----:B------:R-:W-:-:S02]  /*7760*/  LOP3.LUT R47, R47, 0xffff0000, RZ, 0xc0, !PT ;  /* 0xffff00002f2f7812 */ /* 0x000fc400078ec0ff */
[----:B------:R-:W-:Y:S02]  /*7770*/  LOP3.LUT R44, R44, 0xffff0000, RZ, 0xc0, !PT ;  /* 0xffff00002c2c7812 */ /* 0x000fe400078ec0ff */
[----:B------:R-:W-:Y:S02]  /*7780*/  PRMT R46, R37, 0x5432, R46 ;  /* 0x00005432252e7816 */ /* 0x000fe4000000002e */
[C---:B-1----:R-:W-:Y:S01]  /*7790*/  LOP3.LUT R27, R6.reuse, 0xffff0000, RZ, 0xc0, !PT ;  /* 0xffff0000061b7812 */ /* 0x042fe200078ec0ff */
        /* <DEDUP_REMOVED lines=32> */
.L_x_13578:
[----:B------:R-:W-:Y:S05]  /*79a0*/  BSYNC B2 ;  /* 0x0000000000027941 */ /* 0x000fea0003800000 */
.L_x_13577:
[----:B------:R-:W-:Y:S05]  /*79b0*/  @P1 BRA `(.L_x_13576) ;  /* 0x0000000000b81947 */ /* 0x000fea0003800000 */
[----:B-1----:R-:W1:Y:S01]  /*79c0*/  LDS.128 R4, [R0] ;  /* 0x0000000000047984 */ /* 0x002e620000000c00 */
        /* <DEDUP_REMOVED lines=20> */
[----:B0-----:R-:W-:Y:S01]  /*7b10*/  FFMA.FTZ R43, R20, R27, R30 ;  /* 0x0000001b142b7223 */ /* 0x001fe2000001001e */
        /* <DEDUP_REMOVED lines=24> */
.L_x_13576:
[----:B------:R-:W-:Y:S05]  /*7ca0*/  BSYNC B1 ;  /* 0x0000000000017941 */ /* 0x000fea0003800000 */
.L_x_13575:
[----:B-12---:R-:W-:-:S05]  /*7cb0*/  VIADD R4, R23, 0x60 ;  /* 0x0000006017047836 */ /* 0x006fca0000000000 */
[----:B------:R-:W-:-:S13]  /*7cc0*/  ISETP.GE.AND P0, PT, R4, R14, PT ;  /* 0x0000000e0400720c */ /* 0x000fda0003f06270 */
        /* <DEDUP_REMOVED lines=25> */
[-C--:B------:R-:W-:Y:S01]  /*7e60*/  FMUL.FTZ R9, R9, R21.reuse ;  /* 0x0000001509097220 */ /* 0x080fe20000410000 */
[C---:B------:R-:W-:Y:S01]  /*7e70*/  IMAD.U32 R6, R4.reuse, 0x10000, RZ ;  /* 0x0001000004067824 */ /* 0x040fe200078e00ff */
[----:B------:R-:W-:Y:S01]  /*7e80*/  LOP3.LUT R4, R4, 0xffff0000, RZ, 0xc0, !PT ;  /* 0xffff000004047812 */ /* 0x000fe200078ec0ff */
[C---:B------:R-:W-:Y:S01]  /*7e90*/  FFMA.FTZ R26, R8.reuse, R21, -R27 ;  /* 0x00000015081a7223 */ /* 0x040fe2000001081b */
[C---:B------:R-:W-:Y:S02]  /*7ea0*/  IMAD.U32 R7, R5.reuse, 0x10000, RZ ;  /* 0x0001000005077824 */ /* 0x040fe400078e00ff */
[----:B------:R-:W-:Y:S01]  /*7eb0*/  FFMA.FTZ R31, R8, R24, R9 ;  /* 0x00000018081f7223 */ /* 0x000fe20000010009 */
[----:B------:R-:W-:Y:S01]  /*7ec0*/  IMAD.U32 R21, R36, 0x10000, RZ ;  /* 0x0001000024157824 */ /* 0x000fe200078e00ff */
[----:B------:R-:W-:Y:S01]  /*7ed0*/  LOP3.LUT R5, R5, 0xffff0000, RZ, 0xc0, !PT ;  /* 0xffff000005057812 */ /* 0x000fe200078ec0ff */
[C---:B------:R-:W-:Y:S01]  /*7ee0*/  FMUL.FTZ R33, R20.reuse, R35 ;  /* 0x0000002314217220 */ /* 0x040fe20000410000 */
[-C--:B------:R-:W-:Y:S01]  /*7ef0*/  FMUL.FTZ R27, R20, R25.reuse ;  /* 0x00000019141b7220 */ /* 0x080fe20000410000 */
        /* <DEDUP_REMOVED lines=18> */
.L_x_13581:
[----:B------:R-:W-:Y:S05]  /*8020*/  BSYNC B1 ;  /* 0x0000000000017941 */ /* 0x000fea0003800000 */
.L_x_13580:
[----:B------:R-:W-:Y:S05]  /*8030*/  @P1 BRA `(.L_x_13579) ;  /* 0x0000001800501947 */ /* 0x000fea0003800000 */
[----:B-1----:R-:W1:Y:S01]  /*8040*/  LDS.128 R4, [R0+0x3000] ;  /* 0x0030000000047984 */ /* 0x002e620000000c00 */
[----:B------:R-:W-:Y:S02]  /*8050*/  SHF.R.U64 R2, R10, 0x10, R11 ;  /* 0x000000100a027819 */ /* 0x000fe4000000120b */
[--C-:B------:R-:W-:Y:S02]  /*8060*/  SHF.R.U64 R10, R12, 0x10, R13.reuse ;  /* 0x000000100c0a7819 */ /* 0x100fe4000000120d */
[----:B------:R-:W-:Y:S02]  /*8070*/  SHF.R.U32.HI R12, RZ, 0x10, R13 ;  /* 0x00000010ff0c7819 */ /* 0x000fe4000001160d */
[----:B------:R-:W-:Y:S02]  /*8080*/  SHF.R.U32.HI R11, RZ, 0x10, R11 ;  /* 0x00000010ff0b7819 */ /* 0x000fe4000001160b */
[----:B------:R-:W-:Y:S02]  /*8090*/  PRMT R15, R15, 0x5410, R12 ;  /* 0x000054100f0f7816 */ /* 0x000fe4000000000c */
[----:B------:R-:W-:-:S02]  /*80a0*/  PRMT R34, R34, 0x5410, R11 ;  /* 0x0000541022227816 */ /* 0x000fc4000000000b */
[C---:B------:R-:W-:Y:S01]  /*80b0*/  LOP3.LUT R12, R15.reuse, 0xffff0000, RZ, 0xc0, !PT ;  /* 0xffff00000f0c7812 */ /* 0x040fe200078ec0ff */
[----:B------:R-:W-:Y:S01]  /*80c0*/  IMAD.U32 R13, R15, 0x10000, RZ ;  /* 0x000100000f0d7824 */ /* 0x000fe200078e00ff */
[----:B------:R-:W-:Y:S01]  /*80d0*/  PRMT R10, R3, 0x5410, R10 ;  /* 0x00005410030a7816 */ /* 0x000fe2000000000a */
        /* <DEDUP_REMOVED lines=37> */
.L_x_13566:
[----:B------:R-:W1:Y:S01]  /*8330*/  S2R R0, SR_TID.X ;  /* 0x0000000000007919 */ /* 0x000e620000002100 */
[----:B------:R-:W2:Y:S01]  /*8340*/  LDC R30, c[0x0][0x448] ;  /* 0x00011200ff1e7b82 */ /* 0x000ea20000000800 */
[----:B------:R-:W-:Y:S01]  /*8350*/  ULDC.64 UR4, c[0x0][0x3f8] ;  /* 0x0000fe0000047ab9 */ /* 0x000fe20000000a00 */
[----:B------:R-:W-:Y:S01]  /*8360*/  ULDC.64 UR6, c[0x0][0x408] ;  /* 0x0001020000067ab9 */ /* 0x000fe20000000a00 */
[----:B------:R-:W-:Y:S01]  /*8370*/  IMAD.MOV.U32 R27, RZ, RZ, R31 ;  /* 0x000000ffff1b7224 */ /* 0x000fe200078e001f */
[----:B------:R-:W-:Y:S02]  /*8380*/  SHF.R.S32.HI R41, RZ, 0x1f, R18 ;  /* 0x0000001fff297819 */ /* 0x000fe40000011412 */
[----:B--2---:R-:W-:Y:S01]  /*8390*/  ISETP.NE.AND P0, PT, R30, 0x1, PT ;  /* 0x000000011e00780c */ /* 0x004fe20003f05270 */
[----:B-1----:R-:W-:-:S05]  /*83a0*/  VIADD R0, R0, 0xffffff80 ;  /* 0xffffff8000007836 */ /* 0x002fca0000000000 */
[----:B------:R-:W-:-:S07]  /*83b0*/  SHF.R.S32.HI R2, RZ, 0x1f, R0 ;  /* 0x0000001fff027819 */ /* 0x000fce0000011400 */
[----:B------:R-:W1:Y:S01]  /*83c0*/  @P0 LDC R3, c[0x0][0x450] ;  /* 0x00011400ff030b82 */ /* 0x000e620000000800 */
[----:B------:R-:W-:-:S04]  /*83d0*/  LEA.HI R2, R2, R0, RZ, 0x2 ;  /* 0x0000000002027211 */ /* 0x000fc800078f10ff */
[----:B------:R-:W-:-:S05]  /*83e0*/  LOP3.LUT R2, R2, 0xfffffffc, RZ, 0xc0, !PT ;  /* 0xfffffffc02027812 */ /* 0x000fca00078ec0ff */
[----:B------:R-:W-:Y:S02]  /*83f0*/  IMAD.IADD R2, R0, 0x1, -R2 ;  /* 0x0000000100027824 */ /* 0x000fe400078e0a02 */
[----:B------:R-:W2:Y:S02]  /*8400*/  @P0 LDC R0, c[0x0][0x44c] ;  /* 0x00011300ff000b82 */ /* 0x000ea40000000800 */
[----:B------:R-:W-:Y:S02]  /*8410*/  IMAD R5, R2, 0x60, R33 ;  /* 0x0000006002057824 */ /* 0x000fe400078e0221 */
[----:B------:R-:W-:Y:S02]  /*8420*/  IMAD.MOV.U32 R2, RZ, RZ, R24 ;  /* 0x000000ffff027224 */ /* 0x000fe400078e0018 */
[----:B--2---:R-:W-:-:S05]  /*8430*/  @P0 IMAD.HI.U32 R0, R5, R0, RZ ;  /* 0x0000000005000227 */ /* 0x004fca00078e00ff */
        /* <DEDUP_REMOVED lines=19> */
[----:B------:R-:W1:Y:S01]  /*8570*/  LDC R39, c[0x0][0x3f4] ;  /* 0x0000fd00ff277b82 */ /* 0x000e620000000800 */
[----:B------:R-:W2:Y:S01]  /*8580*/  SHFL.IDX PT, R2, R24, RZ, 0x1c1f ;  /* 0x001c1fff18027589 */ /* 0x000ea200000e0000 */
[----:B------:R-:W-:-:S03]  /*8590*/  IMAD R30, R157, R30, RZ ;  /* 0x0000001e9d1e7224 */ /* 0x000fc600078e02ff */
[----:B------:R-:W3:Y:S04]  /*85a0*/  SHFL.IDX PT, R0, R26, RZ, 0x1c1f ;  /* 0x001c1fff1a007589 */ /* 0x000ee800000e0000 */
[----:B0-----:R-:W0:Y:S04]  /*85b0*/  SHFL.IDX PT, R14, R27, RZ, 0x1c1f ;  /* 0x001c1fff1b0e7589 */ /* 0x001e2800000e0000 */
[----:B------:R-:W4:Y:S01]  /*85c0*/  SHFL.IDX PT, R3, R25, RZ, 0x1c1f ;  /* 0x001c1fff19037589 */ /* 0x000f2200000e0000 */
[----:B-1----:R-:W-:-:S04]  /*85d0*/  ISETP.GE.AND P0, PT, R18, R39, PT ;  /* 0x000000271200720c */ /* 0x002fc80003f06270 */
[----:B------:R-:W-:-:S13]  /*85e0*/  ISETP.GE.OR P1, PT, R33, R30, P0 ;  /* 0x0000001e2100720c */ /* 0x000fda0000726670 */
[C---:B------:R-:W-:Y:S01]  /*85f0*/  @!P1 IMAD.SHL.U32 R7, R18.reuse, 0x2, RZ ;  /* 0x0000000212079824 */ /* 0x040fe200078e00ff */
[----:B------:R-:W-:-:S04]  /*8600*/  @!P1 SHF.L.U64.HI R4, R18, 0x1, R41 ;  /* 0x0000000112049819 */ /* 0x000fc80000010229 */
[----:B--2---:R-:W-:-:S05]  /*8610*/  @!P1 IADD3 R2, P2, R2, R7, RZ ;  /* 0x0000000702029210 */ /* 0x004fca0007f5e0ff */
[----:B---3--:R-:W-:Y:S02]  /*8620*/  @!P1 IMAD.X R5, R0, 0x1, R4, P2 ;  /* 0x0000000100059824 */ /* 0x008fe400010e0604 */
[----:B------:R-:W-:Y:S02]  /*8630*/  @!P1 IMAD.MOV.U32 R8, RZ, RZ, R2 ;  /* 0x000000ffff089224 */ /* 0x000fe400078e0002 */
[----:B------:R-:W-:-:S06]  /*8640*/  @!P1 IMAD.MOV.U32 R9, RZ, RZ, R5 ;  /* 0x000000ffff099224 */ /* 0x000fcc00078e0005 */
[----:B------:R-:W2:Y:S01]  /*8650*/  @!P1 LD.E.128 R8, desc[UR40][R8.64] ;  /* 0x0000002808089980 */ /* 0x000ea2000c101d00 */
[----:B0-----:R-:W-:-:S05]  /*8660*/  @!P1 IADD3 R14, P2, R14, R7, RZ ;  /* 0x000000070e0e9210 */ /* 0x001fca0007f5e0ff */
[----:B----4-:R-:W-:-:S04]  /*8670*/  @!P1 IMAD.X R3, R3, 0x1, R4, P2 ;  /* 0x0000000103039824 */ /* 0x010fc800010e0604 */
[----:B------:R-:W-:-:S05]  /*8680*/  @!P1 IMAD.MOV.U32 R15, RZ, RZ, R3 ;  /* 0x000000ffff0f9224 */ /* 0x000fca00078e0003 */
[----:B------:R0:W3:Y:S01]  /*8690*/  @!P1 LD.E.128 R4, desc[UR40][R14.64] ;  /* 0x000000280e049980 */ /* 0x0000e2000c101d00 */
[----:B------:R-:W-:Y:S02]  /*86a0*/  CS2R R34, SRZ ;  /* 0x0000000000227805 */ /* 0x000fe4000001ff00 */
[----:B------:R-:W-:Y:S02]  /*86b0*/  CS2R R36, SRZ ;  /* 0x0000000000247805 */ /* 0x000fe4000001ff00 */
[----:B------:R-:W-:Y:S01]  /*86c0*/  CS2R R20, SRZ ;  /* 0x0000000000147805 */ /* 0x000fe2000001ff00 */
[----:B------:R-:W1:Y:S04]  /*86d0*/  SHFL.IDX PT, R24, R24, 0x1, 0x1c1f ;  /* 0x003c1f0018187f89 */ /* 0x000e6800000e0000 */
[----:B------:R-:W4:Y:S04]  /*86e0*/  SHFL.IDX PT, R25, R25, 0x1, 0x1c1f ;  /* 0x003c1f0019197f89 */ /* 0x000f2800000e0000 */
[----:B0-----:R0:W0:Y:S01]  /*86f0*/  SHFL.IDX PT, R14, R27, 0x1, 0x1c1f ;  /* 0x003c1f001b0e7f89 */ /* 0x00102200000e0000 */
[----:B--2---:R-:W-:-:S02]  /*8700*/  @!P1 IMAD.MOV.U32 R34, RZ, RZ, R8 ;  /* 0x000000ffff229224 */ /* 0x004fc400078e0008 */
[----:B------:R-:W-:Y:S02]  /*8710*/  @!P1 IMAD.MOV.U32 R35, RZ, RZ, R9 ;  /* 0x000000ffff239224 */ /* 0x000fe400078e0009 */
[----:B------:R-:W-:Y:S02]  /*8720*/  IMAD.MOV.U32 R0, RZ, RZ, R34 ;  /* 0x000000ffff007224 */ /* 0x000fe400078e0022 */
[----:B------:R-:W-:Y:S02]  /*8730*/  IMAD.MOV.U32 R2, RZ, RZ, R35 ;  /* 0x000000ffff027224 */ /* 0x000fe400078e0023 */
[----:B------:R-:W-:Y:S01]  /*8740*/  @!P1 IMAD.MOV.U32 R36, RZ, RZ, R10 ;  /* 0x000000ffff249224 */ /* 0x000fe200078e000a */
[----:B------:R-:W-:Y:S01]  /*8750*/  PRMT R40, R40, 0x5410, R0 ;  /* 0x0000541028287816 */ /* 0x000fe20000000000 */
[----:B------:R-:W-:Y:S01]  /*8760*/  @!P1 IMAD.MOV.U32 R37, RZ, RZ, R11 ;  /* 0x000000ffff259224 */ /* 0x000fe200078e000b */
[----:B------:R2:W0:Y:S01]  /*8770*/  SHFL.IDX PT, R0, R26, 0x1, 0x1c1f ;  /* 0x003c1f001a007f89 */ /* 0x00042200000e0000 */
[----:B------:R-:W-:-:S02]  /*8780*/  PRMT R53, R2, 0x7610, R53 ;  /* 0x0000761002357816 */ /* 0x000fc40000000035 */
[----:B------:R-:W-:Y:S01]  /*8790*/  CS2R R2, SRZ ;  /* 0x0000000000027805 */ /* 0x000fe2000001ff00 */
[----:B------:R-:W-:Y:S02]  /*87a0*/  IMAD.MOV.U32 R8, RZ, RZ, R36 ;  /* 0x000000ffff087224 */ /* 0x000fe400078e0024 */
[----:B------:R-:W-:Y:S02]  /*87b0*/  IMAD.MOV.U32 R9, RZ, RZ, R37 ;  /* 0x000000ffff097224 */ /* 0x000fe400078e0025 */
[----:B---3--:R-:W-:Y:S01]  /*87c0*/  @!P1 IMAD.MOV.U32 R20, RZ, RZ, R4 ;  /* 0x000000ffff149224 */ /* 0x008fe200078e0004 */
[----:B------:R-:W-:Y:S01]  /*87d0*/  PRMT R31, R8, 0x7610, R31 ;  /* 0x00007610081f7816 */ /* 0x000fe2000000001f */
[----:B------:R-:W-:Y:S01]  /*87e0*/  @!P1 IMAD.MOV.U32 R21, RZ, RZ, R5 ;  /* 0x000000ffff159224 */ /* 0x000fe200078e0005 */
[----:B------:R-:W-:Y:S01]  /*87f0*/  PRMT R32, R9, 0x7610, R32 ;  /* 0x0000761009207816 */ /* 0x000fe20000000020 */
[----:B------:R-:W-:Y:S02]  /*8800*/  @!P1 IMAD.MOV.U32 R2, RZ, RZ, R6 ;  /* 0x000000ffff029224 */ /* 0x000fe400078e0006 */
[----:B------:R-:W-:-:S02]  /*8810*/  @!P1 IMAD.MOV.U32 R3, RZ, RZ, R7 ;  /* 0x000000ffff039224 */ /* 0x000fc400078e0007 */
[----:B------:R-:W-:Y:S02]  /*8820*/  IMAD.MOV.U32 R4, RZ, RZ, R20 ;  /* 0x000000ffff047224 */ /* 0x000fe400078e0014 */
[----:B------:R-:W-:Y:S02]  /*8830*/  IMAD.MOV.U32 R5, RZ, RZ, R21 ;  /* 0x000000ffff057224 */ /* 0x000fe400078e0015 */
[----:B------:R-:W-:Y:S01]  /*8840*/  IMAD.MOV.U32 R6, RZ, RZ, R2 ;  /* 0x000000ffff067224 */ /* 0x000fe200078e0002 */
[----:B------:R-:W-:Y:S01]  /*8850*/  PRMT R31, R31, 0x5410, R4 ;  /* 0x000054101f1f7816 */ /* 0x000fe20000000004 */
[----:B------:R-:W-:Y:S01]  /*8860*/  IMAD.MOV.U32 R7, RZ, RZ, R3 ;  /* 0x000000ffff077224 */ /* 0x000fe200078e0003 */
[----:B------:R-:W-:Y:S02]  /*8870*/  PRMT R32, R32, 0x5410, R5 ;  /* 0x0000541020207816 */ /* 0x000fe40000000005 */
[----:B------:R-:W-:Y:S02]  /*8880*/  CS2R R4, SRZ ;  /* 0x0000000000047805 */ /* 0x000fe4000001ff00 */
[----:B------:R-:W-:-:S02]  /*8890*/  PRMT R49, R6, 0x7610, R49 ;  /* 0x0000761006317816 */ /* 0x000fc40000000031 */
[----:B012-4-:R-:W-:-:S07]  /*88a0*/  PRMT R38, R38, 0x5410, R7 ;  /* 0x0000541026267816 */ /* 0x017fce0000000007 */
.L_x_13868:
[----:B------:R-:W2:Y:S01]  /*88b0*/  LDL R7, [R1+0x58] ;  /* 0x0000580001077983 */ /* 0x000ea20000100800 */
[----:B------:R-:W-:Y:S01]  /*88c0*/  VIADD R33, R33, 0x60 ;  /* 0x0000006021217836 */ /* 0x000fe20000000000 */
[----:B------:R-:W-:Y:S01]  /*88d0*/  BSSY B1, `(.L_x_13583) ;  /* 0x0000016000017945 */ /* 0x000fe20003800000 */
[----:B------:R-:W-:Y:S02]  /*88e0*/  CS2R R8, SRZ ;  /* 0x0000000000087805 */ /* 0x000fe4000001ff00 */
[----:B------:R-:W-:Y:S02]  /*88f0*/  CS2R R10, SRZ ;  /* 0x00000000000a7805 */ /* 0x000fe4000001ff00 */
[----:B------:R-:W-:Y:S02]  /*8900*/  ISETP.GE.AND P1, PT, R33, R30, PT ;  /* 0x0000001e2100720c */ /* 0x000fe40003f26270 */
[----:B--2---:R-:W-:-:S04]  /*8910*/  LEA.HI R6, R7, R7, RZ, 0x1 ;  /* 0x0000000707067211 */ /* 0x004fc800078f08ff */
        /* <DEDUP_REMOVED lines=17> */
.L_x_13584:
[----:B------:R-:W-:Y:S05]  /*8a30*/  BSYNC B1 ;  /* 0x0000000000017941 */ /* 0x000fea0003800000 */
.L_x_13583:
[----:B------:R-:W0:Y:S01]  /*8a40*/  SYNCS.PHASECHK.TRANS64.TRYWAIT P1, [R16+URZ+0x16800], R13 ;  /* 0x0168000d100075a7 */ /* 0x000e22000802017f */
[----:B------:R-:W-:Y:S01]  /*8a50*/  IMAD R29, R29, -0xc0, R30 ;  /* 0xffffff401d1d7824 */ /* 0x000fe200078e021e */
[----:B------:R-:W-:Y:S01]  /*8a60*/  BSSY B1, `(.L_x_13585) ;  /* 0x0000014000017945 */ /* 0x000fe20003800000 */
[----:B------:R-:W-:Y:S02]  /*8a70*/  VIADD R15, R23, 0x60 ;  /* 0x00000060170f7836 */ /* 0x000fe40000000000 */
[----:B-----5:R-:W-:Y:S01]  /*8a80*/  IMAD.MOV.U32 R12, RZ, RZ, R4 ;  /* 0x000000ffff0c7224 */ /* 0x020fe200078e0004 */
[----:B------:R-:W-:Y:S01]  /*8a90*/  VIMNMX R0, R29, 0xc0, PT ;  /* 0x000000c01d007848 */ /* 0x000fe20003fe0100 */
[----:B------:R-:W-:Y:S02]  /*8aa0*/  IMAD.MOV.U32 R14, RZ, RZ, R5 ;  /* 0x000000ffff0e7224 */ /* 0x000fe400078e0005 */
[----:B------:R-:W-:Y:S01]  /*8ab0*/  IMAD.MOV.U32 R29, RZ, RZ, R11 ;  /* 0x000000ffff1d7224 */ /* 0x000fe200078e000b */
[----:B------:R-:W-:-:S02]  /*8ac0*/  ISETP.GE.OR P2, PT, R23, R0, P0 ;  /* 0x000000001700720c */ /* 0x000fc40000746670 */
        /* <DEDUP_REMOVED lines=13> */
.L_x_13869:
[----:B------:R-:W-:Y:S05]  /*8ba0*/  BSYNC B1 ;  /* 0x0000000000017941 */ /* 0x000fea0003800000 */
.L_x_13585:
[----:B------:R-:W-:Y:S04]  /*8bb0*/  BSSY B1, `(.L_x_13587) ;  /* 0x0000070000017945 */ /* 0x000fe80003800000 */
[----:B------:R-:W-:Y:S05]  /*8bc0*/  @P2 BRA `(.L_x_13588) ;  /* 0x0000000400b82947 */ /* 0x000fea0003800000 */
[----:B------:R-:W2:Y:S01]  /*8bd0*/  LDL R12, [R1+0x40] ;  /* 0x00004000010c7983 */ /* 0x000ea20000100800 */
[----:B0-----:R-:W-:Y:S01]  /*8be0*/  IMAD.IADD R13, R18, 0x1, R39 ;  /* 0x00000001120d7824 */ /* 0x001fe200078e0227 */
[----:B------:R-:W-:Y:S01]  /*8bf0*/  SHF.R.U64 R48, R20, 0x10, R21 ;  /* 0x0000001014307819 */ /* 0x000fe20000001215 */
[----:B------:R-:W0:Y:S01]  /*8c00*/  S2R R14, SR_TID.X ;  /* 0x00000000000e7919 */ /* 0x000e220000002100 */
[----:B------:R-:W-:Y:S02]  /*8c10*/  SHF.R.U64 R34, R34, 0x10, R35 ;  /* 0x0000001022227819 */ /* 0x000fe40000001223 */
[----:B------:R-:W-:Y:S02]  /*8c20*/  SHF.R.U64 R46, R36, 0x10, R37 ;  /* 0x00000010242e7819 */ /* 0x000fe40000001225 */
[----:B------:R-:W-:Y:S02]  /*8c30*/  SHF.R.U64 R51, R2, 0x10, R3 ;  /* 0x0000001002337819 */ /* 0x000fe40000001203 */
[----:B------:R-:W-:-:S02]  /*8c40*/  PRMT R48, R31, 0x5432, R48 ;  /* 0x000054321f307816 */ /* 0x000fc40000000030 */
[----:B------:R-:W-:Y:S02]  /*8c50*/  PRMT R36, R40, 0x5432, R34 ;  /* 0x0000543228247816 */ /* 0x000fe40000000022 */
[----:B------:R-:W-:Y:S02]  /*8c60*/  SHF.R.U32.HI R45, RZ, 0x10, R35 ;  /* 0x00000010ff2d7819 */ /* 0x000fe40000011623 */
[----:B------:R-:W-:Y:S02]  /*8c70*/  PRMT R46, R31, 0x5410, R46 ;  /* 0x000054101f2e7816 */ /* 0x000fe4000000002e */
[----:B------:R-:W-:Y:S01]  /*8c80*/  PRMT R51, R49, 0x5410, R51 ;  /* 0x0000541031337816 */ /* 0x000fe20000000033 */
[----:B------:R-:W-:Y:S01]  /*8c90*/  IMAD.U32 R49, R48, 0x10000, RZ ;  /* 0x0001000030317824 */ /* 0x000fe200078e00ff */
[----:B------:R-:W-:Y:S01]  /*8ca0*/  SHF.R.U32.HI R47, RZ, 0x10, R37 ;  /* 0x00000010ff2f7819 */ /* 0x000fe20000011625 */
[----:B------:R-:W-:Y:S01]  /*8cb0*/  IMAD.U32 R37, R36, 0x10000, RZ ;  /* 0x0001000024257824 */ /* 0x000fe200078e00ff */
[----:B------:R-:W-:-:S02]  /*8cc0*/  SHF.R.U32.HI R50, RZ, 0x10, R21 ;  /* 0x00000010ff327819 */ /* 0x000fc40000011615 */
[----:B------:R-:W-:Y:S02]  /*8cd0*/  PRMT R45, R53, 0x5410, R45 ;  /* 0x00005410352d7816 */ /* 0x000fe4000000002d */
[C---:B------:R-:W-:Y:S02]  /*8ce0*/  PRMT R50, R32.reuse, 0x5432, R50 ;  /* 0x0000543220327816 */ /* 0x040fe40000000032 */
[----:B------:R-:W-:Y:S02]  /*8cf0*/  PRMT R47, R32, 0x5410, R47 ;  /* 0x00005410202f7816 */ /* 0x000fe4000000002f */
[----:B------:R-:W-:Y:S02]  /*8d00*/  SHF.R.U32.HI R52, RZ, 0x10, R3 ;  /* 0x00000010ff347819 */ /* 0x000fe40000011603 */
[----:B------:R-:W-:Y:S02]  /*8d10*/  LOP3.LUT R48, R48, 0xffff0000, RZ, 0xc0, !PT ;  /* 0xffff000030307812 */ /* 0x000fe400078ec0ff */
[----:B------:R-:W-:Y:S01]  /*8d20*/  LOP3.LUT R36, R36, 0xffff0000, RZ, 0xc0, !PT ;  /* 0xffff000024247812 */ /* 0x000fe200078ec0ff */
[----:B0-----:R-:W-:Y:S01]  /*8d30*/  VIADD R25, R14, 0xffffff80 ;  /* 0xffffff800e197836 */ /* 0x001fe20000000000 */
[----:B------:R-:W-:-:S04]  /*8d40*/  PRMT R52, R38, 0x5432, R52 ;  /* 0x0000543226347816 */ /* 0x000fc80000000034 */
[----:B------:R-:W-:-:S04]  /*8d50*/  SHF.R.S32.HI R24, RZ, 0x1f, R25 ;  /* 0x0000001fff187819 */ /* 0x000fc80000011419 */
[----:B------:R-:W-:-:S04]  /*8d60*/  LEA.HI R24, R24, R25, RZ, 0x5 ;  /* 0x0000001918187211 */ /* 0x000fc800078f28ff */
        /* <DEDUP_REMOVED lines=12> */
[----:B------:R-:W0:Y:S04]  /*8e30*/  LDS.128 R12, [R30+0x8400] ;  /* 0x008400001e0c7984 */ /* 0x000e280000000c00 */
[----:B------:R-:W1:Y:S01]  /*8e40*/  LDS.128 R24, [R33+0x8400] ;  /* 0x0084000021187984 */ /* 0x000e620000000c00 */
        /* <DEDUP_REMOVED lines=10> */
[C---:B------:R-:W-:Y:S01]  /*8ef0*/  FMUL.FTZ R54, R24.reuse, R48 ;  /* 0x0000003018367220 */ /* 0x040fe20000410000 */
[----:B------:R-:W-:Y:S01]  /*8f00*/  FMUL.FTZ R24, R24, R36 ;  /* 0x0000002418187220 */ /* 0x000fe20000410000 */
[----:B------:R-:W-:Y:S01]  /*8f10*/  FFMA.FTZ R53, R2, R37, -R53 ;  /* 0x0000002502357223 */ /* 0x000fe20000010835 */
[----:B------:R-:W-:-:S02]  /*8f20*/  IMAD.U32 R37, R50, 0x10000, RZ ;  /* 0x0001000032257824 */ /* 0x000fc400078e00ff */
[----:B------:R-:W-:Y:S01]  /*8f30*/  FFMA.FTZ R49, R2, R49, R31 ;  /* 0x0000003102317223 */ /* 0x000fe2000001001f */
[C---:B------:R-:W-:Y:S01]  /*8f40*/  IMAD.U32 R31, R45.reuse, 0x10000, RZ ;  /* 0x000100002d1f7824 */ /* 0x040fe200078e00ff */
[----:B------:R-:W-:Y:S01]  /*8f50*/  LOP3.LUT R50, R50, 0xffff0000, RZ, 0xc0, !PT ;  /* 0xffff000032327812 */ /* 0x000fe200078ec0ff */
[C---:B------:R-:W-:Y:S01]  /*8f60*/  FMUL.FTZ R55, R32.reuse, R37 ;  /* 0x0000002520377220 */ /* 0x040fe20000410000 */
[----:B------:R-:W-:Y:S01]  /*8f70*/  LOP3.LUT R2, R45, 0xffff0000, RZ, 0xc0, !PT ;  /* 0xffff00002d027812 */ /* 0x000fe200078ec0ff */
[-C--:B------:R-:W-:Y:S01]  /*8f80*/  FMUL.FTZ R32, R32, R31.reuse ;  /* 0x0000001f20207220 */ /* 0x080fe20000410000 */
[----:B------:R-:W-:Y:S02]  /*8f90*/  IMAD.U32 R34, R26, 0x10000, RZ ;  /* 0x000100001a227824 */ /* 0x000fe400078e00ff */
[C---:B------:R-:W-:Y:S01]  /*8fa0*/  FFMA.FTZ R55, R12.reuse, R31, -R55 ;  /* 0x0000001f0c377223 */ /* 0x040fe20000010837 */
[----:B------:R-:W-:Y:S01]  /*8fb0*/  FFMA.FTZ R54, R3, R36, -R54 ;  /* 0x0000002403367223 */ /* 0x000fe20000010836 */
[----:B------:R-:W-:Y:S01]  /*8fc0*/  FFMA.FTZ R32, R12, R37, R32 ;  /* 0x000000250c207223 */ /* 0x000fe20000010020 */
[----:B------:R-:W-:Y:S01]  /*8fd0*/  FMUL.FTZ R12, R25, R50 ;  /* 0x00000032190c7220 */ /* 0x000fe20000410000 */
[----:B------:R-:W-:Y:S01]  /*8fe0*/  FFMA.FTZ R24, R3, R48, R24 ;  /* 0x0000003003187223 */ /* 0x000fe20000010018 */
[----:B------:R-:W-:-:S02]  /*8ff0*/  IMAD.U32 R31, R51, 0x10000, RZ ;  /* 0x00010000331f7824 */ /* 0x000fc400078e00ff */
[-C--:B------:R-:W-:Y:S01]  /*9000*/  FMUL.FTZ R48, R25, R2.reuse ;  /* 0x0000000219307220 */ /* 0x080fe20000410000 */
[----:B------:R-:W-:Y:S02]  /*9010*/  IMAD.U32 R3, R46, 0x10000, RZ ;  /* 0x000100002e037824 */ /* 0x000fe400078e00ff */
[----:B------:R-:W-:Y:S01]  /*9020*/  FFMA.FTZ R36, R13, R2, -R12 ;  /* 0x000000020d247223 */ /* 0x000fe2000001080c */
[----:B------:R-:W-:Y:S02]  /*9030*/  IMAD.U32 R35, R27, 0x10000, RZ ;  /* 0x000100001b237824 */ /* 0x000fe400078e00ff */
[----:B------:R-:W-:Y:S01]  /*9040*/  FMUL.FTZ R37, R34, R31 ;  /* 0x0000001f22257220 */ /* 0x000fe20000410000 */
[----:B------:R-:W-:Y:S02]  /*9050*/  IMAD.U32 R12, R52, 0x10000, RZ ;  /* 0x00010000340c7824 */ /* 0x000fe400078e00ff */
[----:B------:R-:W-:Y:S01]  /*9060*/  FMUL.FTZ R34, R34, R3 ;  /* 0x0000000322227220 */ /* 0x000fe20000410000 */
[----:B------:R-:W-:-:S02]  /*9070*/  IMAD.U32 R20, R14, 0x10000, RZ ;  /* 0x000100000e147824 */ /* 0x000fc400078e00ff */
[----:B------:R-:W-:Y:S01]  /*9080*/  FFMA.FTZ R25, R13, R50, R48 ;  /* 0x000000320d197223 */ /* 0x000fe20000010030 */
[----:B------:R-:W-:Y:S02]  /*9090*/  IMAD.U32 R21, R15, 0x10000, RZ ;  /* 0x000100000f157824 */ /* 0x000fe400078e00ff */
[----:B------:R-:W-:Y:S01]  /*90a0*/  FMUL.FTZ R48, R35, R12 ;  /* 0x0000000c23307220 */ /* 0x000fe20000410000 */
[----:B------:R-:W-:Y:S01]  /*90b0*/  IMAD.U32 R2, R47, 0x10000, RZ ;  /* 0x000100002f027824 */ /* 0x000fe200078e00ff */
[----:B------:R-:W-:Y:S01]  /*90c0*/  LOP3.LUT R26, R26, 0xffff0000, RZ, 0xc0, !PT ;  /* 0xffff00001a1a7812 */ /* 0x000fe200078ec0ff */
[C---:B------:R-:W-:Y:S01]  /*90d0*/  FFMA.FTZ R37, R20.reuse, R3, -R37 ;  /* 0x0000000314257223 */ /* 0x040fe20000010825 */
[----:B------:R-:W-:Y:S01]  /*90e0*/  FFMA.FTZ R34, R20, R31, R34 ;  /* 0x0000001f14227223 */ /* 0x000fe20000010022 */
[----:B------:R-:W-:Y:S01]  /*90f0*/  LOP3.LUT R51, R51, 0xffff0000, RZ, 0xc0, !PT ;  /* 0xffff000033337812 */ /* 0x000fe200078ec0ff */
        /* <DEDUP_REMOVED lines=27> */
.L_x_13588:
[----:B------:R-:W-:Y:S05]  /*92b0*/  BSYNC B1 ;  /* 0x0000000000017941 */ /* 0x000fea0003800000 */
.L_x_13587:
[----:B------:R-:W-:Y:S01]  /*92c0*/  PRMT R2, R29, 0x5410, R0 ;  /* 0x000054101d027816 */ /* 0x000fe20000000000 */
[----:B------:R-:W-:Y:S06]  /*92d0*/  @P0 BRA `(.L_x_13579) ;  /* 0x0000000400a80947 */ /* 0x000fec0003800000 */
[----:B------:R-:W2:Y:S01]  /*92e0*/  LDL R3, [R1+0x44] ;  /* 0x0000440001037983 */ /* 0x000ea20000100800 */
[C---:B-1----:R-:W-:Y:S02]  /*92f0*/  VIADD R12, R23.reuse, 0x60 ;  /* 0x00000060170c7836 */ /* 0x042fe40000000000 */
[----:B0-----:R-:W-:Y:S01]  /*9300*/  VIADD R13, R23, 0x60 ;  /* 0x00000060170d7836 */ /* 0x001fe20000000000 */
[----:B------:R-:W3:Y:S01]  /*9310*/  LDL R32, [R1+0x60] ;  /* 0x0000600001207983 */ /* 0x000ee20000100800 */
[----:B------:R-:W-:Y:S02]  /*9320*/  IMAD.SHL.U32 R12, R12, 0x40, RZ ;  /* 0x000000400c0c7824 */ /* 0x000fe400078e00ff */
[----:B------:R-:W-:Y:S02]  /*9330*/  IMAD.SHL.U32 R13, R13, 0x40, RZ ;  /* 0x000000400d0d7824 */ /* 0x000fe400078e00ff */
[----:B------:R-:W-:Y:S01]  /*9340*/  IMAD.IADD R0, R18, 0x1, R39 ;  /* 0x0000000112007824 */ /* 0x000fe200078e0227 */
[----:B------:R-:W-:-:S02]  /*9350*/  LOP3.LUT R12, R12, 0x1c0, RZ, 0xc0, !PT ;  /* 0x000001c00c0c7812 */ /* 0x000fc400078ec0ff */
[----:B------:R-:W-:Y:S02]  /*9360*/  LOP3.LUT R13, R13, 0x1c0, RZ, 0xc0, !PT ;  /* 0x000001c00d0d7812 */ /* 0x000fe400078ec0ff */
[----:B------:R-:W-:Y:S02]  /*9370*/  SHF.R.U32.HI R12, RZ, 0x3, R12 ;  /* 0x00000003ff0c7819 */ /* 0x000fe4000001160c */
[----:B------:R-:W-:-:S04]  /*9380*/  LOP3.LUT R0, R13, 0x38, R0, 0xf8, !PT ;  /* 0x000000380d007812 */ /* 0x000fc800078ef800 */
[----:B------:R-:W-:Y:S02]  /*9390*/  LOP3.LUT R0, R0, R12, RZ, 0x3c, !PT ;  /* 0x0000000c00007212 */ /* 0x000fe400078e3cff */
[--C-:B------:R-:W-:Y:S02]  /*93a0*/  SHF.R.U64 R21, R8, 0x10, R9.reuse ;  /* 0x0000001008157819 */ /* 0x100fe40000001209 */
[----:B------:R-:W-:Y:S02]  /*93b0*/  SHF.R.U32.HI R8, RZ, 0x10, R9 ;  /* 0x00000010ff087819 */ /* 0x000fe40000011609 */
[----:B------:R-:W-:Y:S02]  /*93c0*/  SHF.R.U64 R9, R4, 0x10, R5 ;  /* 0x0000001004097819 */ /* 0x000fe40000001205 */
[----:B------:R-:W-:Y:S02]  /*93d0*/  PRMT R43, R43, 0x5410, R8 ;  /* 0x000054102b2b7816 */ /* 0x000fe40000000008 */
[----:B------:R-:W-:-:S02]  /*93e0*/  PRMT R42, R42, 0x5410, R9 ;  /* 0x000054102a2a7816 */ /* 0x000fc40000000009 */
[--C-:B------:R-:W-:Y:S02]  /*93f0*/  SHF.R.U64 R20, R10, 0x10, R11.reuse ;  /* 0x000000100a147819 */ /* 0x100fe4000000120b */
[----:B------:R-:W-:Y:S02]  /*9400*/  SHF.R.U32.HI R29, RZ, 0x10, R11 ;  /* 0x00000010ff1d7819 */ /* 0x000fe4000001160b */
[----:B------:R-:W-:Y:S02]  /*9410*/  SHF.R.U32.HI R4, RZ, 0x10, R5 ;  /* 0x00000010ff047819 */ /* 0x000fe40000011605 */
[----:B------:R-:W-:Y:S02]  /*9420*/  PRMT R44, R44, 0x5410, R21 ;  /* 0x000054102c2c7816 */ /* 0x000fe40000000015 */
[C---:B------:R-:W-:Y:S02]  /*9430*/  PRMT R20, R2.reuse, 0x5432, R20 ;  /* 0x0000543202147816 */ /* 0x040fe40000000014 */
[----:B------:R-:W-:Y:S01]  /*9440*/  PRMT R29, R2, 0x5410, R29 ;  /* 0x00005410021d7816 */ /* 0x000fe2000000001d */
[----:B------:R-:W-:Y:S01]  /*9450*/  IMAD.U32 R21, R44, 0x10000, RZ ;  /* 0x000100002c157824 */ /* 0x000fe200078e00ff */
[----:B------:R-:W-:-:S02]  /*9460*/  PRMT R41, R41, 0x5410, R4 ;  /* 0x0000541029297816 */ /* 0x000fc40000000004 */
[----:B------:R-:W-:Y:S01]  /*9470*/  LOP3.LUT R44, R44, 0xffff0000, RZ, 0xc0, !PT ;  /* 0xffff00002c2c7812 */ /* 0x000fe200078ec0ff */
[----:B--2---:R-:W-:-:S04]  /*9480*/  IMAD.IADD R3, R3, 0x1, R0 ;  /* 0x0000000103037824 */ /* 0x004fc800078e0200 */
[----:B------:R-:W-:Y:S01]  /*9490*/  IMAD R0, R3, 0x2, R16 ;  /* 0x0000000203007824 */ /* 0x000fe200078e0210 */
[----:B---3--:R-:W-:Y:S04]  /*94a0*/  LDS.128 R12, [R32+0x8400] ;  /* 0x00840000200c7984 */ /* 0x008fe80000000c00 */
[----:B------:R-:W0:Y:S01]  /*94b0*/  LDS.128 R24, [R0+0x8400] ;  /* 0x0084000000187984 */ /* 0x000e220000000c00 */
[--C-:B------:R-:W-:Y:S02]  /*94c0*/  SHF.R.U64 R3, R6, 0x10, R7.reuse ;  /* 0x0000001006037819 */ /* 0x100fe40000001207 */
[----:B------:R-:W-:Y:S02]  /*94d0*/  SHF.R.U32.HI R7, RZ, 0x10, R7 ;  /* 0x00000010ff077819 */ /* 0x000fe40000011607 */
[----:B------:R-:W-:-:S02]  /*94e0*/  PRMT R40, R40, 0x5410, R3 ;  /* 0x0000541028287816 */ /* 0x000fc40000000003 */
[----:B------:R-:W-:Y:S01]  /*94f0*/  PRMT R38, R38, 0x5410, R7 ;  /* 0x0000541026267816 */ /* 0x000fe20000000007 */
[C---:B0-----:R-:W-:Y:S01]  /*9500*/  IMAD.U32 R8, R24.reuse, 0x10000, RZ ;  /* 0x0001000018087824 */ /* 0x041fe200078e00ff */
[----:B------:R-:W-:Y:S01]  /*9510*/  LOP3.LUT R9, R24, 0xffff0000, RZ, 0xc0, !PT ;  /* 0xffff000018097812 */ /* 0x000fe200078ec0ff */
[C---:B------:R-:W-:Y:S01]  /*9520*/  IMAD.U32 R10, R25.reuse, 0x10000, RZ ;  /* 0x00010000190a7824 */ /* 0x040fe200078e00ff */
[----:B------:R-:W-:Y:S01]  /*9530*/  LOP3.LUT R24, R25, 0xffff0000, RZ, 0xc0, !PT ;  /* 0xffff000019187812 */ /* 0x000fe200078ec0ff */
[----:B------:R-:W-:Y:S01]  /*9540*/  IMAD.U32 R25, R42, 0x10000, RZ ;  /* 0x000100002a197824 */ /* 0x000fe200078e00ff */
[C---:B------:R-:W-:Y:S01]  /*9550*/  LOP3.LUT R3, R12.reuse, 0xffff0000, RZ, 0xc0, !PT ;  /* 0xffff00000c037812 */ /* 0x040fe200078ec0ff */
[----:B------:R-:W-:Y:S01]  /*9560*/  IMAD.U32 R2, R12, 0x10000, RZ ;  /* 0x000100000c027824 */ /* 0x000fe200078e00ff */
[C---:B------:R-:W-:Y:S01]  /*9570*/  LOP3.LUT R12, R13.reuse, 0xffff0000, RZ, 0xc0, !PT ;  /* 0xffff00000d0c7812 */ /* 0x040fe200078ec0ff */
[----:B------:R-:W-:Y:S01]  /*9580*/  FMUL.FTZ R31, R8, R25 ;  /* 0x00000019081f7220 */ /* 0x000fe20000410000 */
[----:B------:R-:W-:Y:S01]  /*9590*/  IMAD.U32 R4, R13, 0x10000, RZ ;  /* 0x000100000d047824 */ /* 0x000fe200078e00ff */
[C---:B------:R-:W-:Y:S01]  /*95a0*/  LOP3.LUT R6, R14.reuse, 0xffff0000, RZ, 0xc0, !PT ;  /* 0xffff00000e067812 */ /* 0x040fe200078ec0ff */
[----:B------:R-:W-:Y:S01]  /*95b0*/  IMAD.U32 R5, R14, 0x10000, RZ ;  /* 0x000100000e057824 */ /* 0x000fe200078e00ff */
[C---:B------:R-:W-:Y:S01]  /*95c0*/  LOP3.LUT R14, R15.reuse, 0xffff0000, RZ, 0xc0, !PT ;  /* 0xffff00000f0e7812 */ /* 0x040fe200078ec0ff */
[----:B------:R-:W-:Y:S01]  /*95d0*/  IMAD.U32 R7, R15, 0x10000, RZ ;  /* 0x000100000f077824 */ /* 0x000fe200078e00ff */
[C---:B------:R-:W-:Y:S01]  /*95e0*/  LOP3.LUT R13, R26.reuse, 0xffff0000, RZ, 0xc0, !PT ;  /* 0xffff00001a0d7812 */ /* 0x040fe200078ec0ff */
[----:B------:R-:W-:Y:S01]  /*95f0*/  IMAD.U32 R11, R26, 0x10000, RZ ;  /* 0x000100001a0b7824 */ /* 0x000fe200078e00ff */
[C---:B------:R-:W-:Y:S01]  /*9600*/  LOP3.LUT R26, R27.reuse, 0xffff0000, RZ, 0xc0, !PT ;  /* 0xffff00001b1a7812 */ /* 0x040fe200078ec0ff */
[----:B------:R-:W-:-:S02]  /*9610*/  IMAD.U32 R15, R27, 0x10000, RZ ;  /* 0x000100001b0f7824 */ /* 0x000fc400078e00ff */
[-C--:B------:R-:W-:Y:S01]  /*9620*/  FMUL.FTZ R33, R8, R21.reuse ;  /* 0x0000001508217220 */ /* 0x080fe20000410000 */
[----:B------:R-:W-:Y:S02]  /*9630*/  IMAD.U32 R27, R41, 0x10000, RZ ;  /* 0x00010000291b7824 */ /* 0x000fe400078e00ff */
[----:B------:R-:W-:Y:S01]  /*9640*/  FFMA.FTZ R31, R2, R21, -R31 ;  /* 0x00000015021f7223 */ /* 0x000fe2000001081f */
[----:B------:R-:W-:Y:S02]  /*9650*/  IMAD.U32 R21, R43, 0x10000, RZ ;  /* 0x000100002b157824 */ /* 0x000fe400078e00ff */
[----:B------:R-:W-:Y:S02]  /*9660*/  IMAD.U32 R8, R38, 0x10000, RZ ;  /* 0x0001000026087824 */ /* 0x000fe400078e00ff */
[----:B------:R-:W-:Y:S01]  /*9670*/  FMUL.FTZ R35, R10, R27 ;  /* 0x0000001b0a237220 */ /* 0x000fe20000410000 */
[----:B------:R-:W-:Y:S01]  /*9680*/  FFMA.FTZ R33, R2, R25, R33 ;  /* 0x0000001902217223 */ /* 0x000fe20000010021 */
[----:B------:R-:W-:-:S02]  /*9690*/  IMAD.U32 R2, R29, 0x10000, RZ ;  /* 0x000100001d027824 */ /* 0x000fc400078e00ff */
[-C--:B------:R-:W-:Y:S01]  /*96a0*/  FMUL.FTZ R25, R10, R21.reuse ;  /* 0x000000150a197220 */ /* 0x080fe20000410000 */
[C---:B------:R-:W-:Y:S01]  /*96b0*/  FMUL.FTZ R10, R15.reuse, R8 ;  /* 0x000000080f0a7220 */ /* 0x040fe20000410000 */
[----:B------:R-:W-:Y:S01]  /*96c0*/  LOP3.LUT R42, R42, 0xffff0000, RZ, 0xc0, !PT ;  /* 0xffff00002a2a7812 */ /* 0x000fe200078ec0ff */
[----:B------:R-:W-:Y:S01]  /*96d0*/  FFMA.FTZ R35, R4, R21, -R35 ;  /* 0x0000001504237223 */ /* 0x000fe20000010823 */
[-C--:B------:R-:W-:Y:S01]  /*96e0*/  FMUL.FTZ R21, R15, R2.reuse ;  /* 0x000000020f157220 */ /* 0x080fe20000410000 */
[----:B------:R-:W-:Y:S01]  /*96f0*/  LOP3.LUT R41, R41, 0xffff0000, RZ, 0xc0, !PT ;  /* 0xffff000029297812 */ /* 0x000fe200078ec0ff */
[----:B------:R-:W-:Y:S01]  /*9700*/  FFMA.FTZ R15, R7, R2, -R10 ;  /* 0x00000002070f7223 */ /* 0x000fe2000001080a */
[----:B------:R-:W-:Y:S01]  /*9710*/  LOP3.LUT R43, R43, 0xffff0000, RZ, 0xc0, !PT ;  /* 0xffff00002b2b7812 */ /* 0x000fe200078ec0ff */
        /* <DEDUP_REMOVED lines=8> */
[----:B------:R-:W-:Y:S02]  /*97a0*/  IMAD.U32 R2, R20, 0x10000, RZ ;  /* 0x0001000014027824 */ /* 0x000fe400078e00ff */
[C---:B------:R-:W-:Y:S01]  /*97b0*/  FFMA.FTZ R10, R12.reuse, R43, -R7 ;  /* 0x0000002b0c0a7223 */ /* 0x040fe20000010807 */
[----:B------:R-:W-:Y:S01]  /*97c0*/  FFMA.FTZ R24, R12, R41, R24 ;  /* 0x000000290c187223 */ /* 0x000fe20000010018 */
[----:B------:R-:W-:Y:S01]  /*97d0*/  FFMA.FTZ R8, R3, R42, R8 ;  /* 0x0000002a03087223 */ /* 0x000fe20000010008 */
[C---:B------:R-:W-:Y:S01]  /*97e0*/  FMUL.FTZ R30, R11.reuse, R4 ;  /* 0x000000040b1e7220 */ /* 0x040fe20000410000 */
[----:B------:R-:W-:Y:S01]  /*97f0*/  FMUL.FTZ R12, R11, R2 ;  /* 0x000000020b0c7220 */ /* 0x000fe20000410000 */
[----:B------:R-:W-:Y:S02]  /*9800*/  LOP3.LUT R40, R40, 0xffff0000, RZ, 0xc0, !PT ;  /* 0xffff000028287812 */ /* 0x000fe400078ec0ff */
[----:B------:R-:W-:Y:S02]  /*9810*/  LOP3.LUT R3, R38, 0xffff0000, RZ, 0xc0, !PT ;  /* 0xffff000026037812 */ /* 0x000fe400078ec0ff */
[----:B------:R-:W-:-:S02]  /*9820*/  LOP3.LUT R20, R20, 0xffff0000, RZ, 0xc0, !PT ;  /* 0xffff000014147812 */ /* 0x000fc400078ec0ff */
[----:B------:R-:W-:Y:S01]  /*9830*/  LOP3.LUT R29, R29, 0xffff0000, RZ, 0xc0, !PT ;  /* 0xffff00001d1d7812 */ /* 0x000fe200078ec0ff */
[C---:B------:R-:W-:Y:S01]  /*9840*/  FFMA.FTZ R30, R5.reuse, R2, -R30 ;  /* 0x00000002051e7223 */ /* 0x040fe2000001081e */
[----:B------:R-:W-:Y:S01]  /*9850*/  FFMA.FTZ R12, R5, R4, R12 ;  /* 0x00000004050c7223 */ /* 0x000fe2000001000c */
[C---:B------:R-:W-:Y:S01]  /*9860*/  FMUL.FTZ R5, R13.reuse, R40 ;  /* 0x000000280d057220 */ /* 0x040fe20000410000 */
[C---:B------:R-:W-:Y:S01]  /*9870*/  FMUL.FTZ R9, R26.reuse, R3 ;  /* 0x000000031a097220 */ /* 0x040fe20000410000 */
        /* <DEDUP_REMOVED lines=16> */
.L_x_13579:
[----:B------:R-:W-:Y:S05]  /*9980*/  BSYNC B0 ;  /* 0x0000000000007941 */ /* 0x000fea0003800000 */
.L_x_13565:
        /* <DEDUP_REMOVED lines=8> */
.L_x_13562:
[----:B--23--:R-:W2:Y:S02]  /*9a10*/  LDL R0, [R1+0x14] ;  /* 0x0000140001007983 */ /* 0x00cea40000100800 */
[----:B--2---:R-:W-:-:S13]  /*9a20*/  ISETP.NE.AND P0, PT, R0, 0x3, PT ;  /* 0x000000030000780c */ /* 0x004fda0003f05270 */
[----:B------:R-:W-:Y:S05]  /*9a30*/  @!P0 BRA `(.L_x_13589) ;  /* 0x0000000000048947 */ /* 0x000fea0003800000 */
[----:B------:R-:W-:Y:S01]  /*9a40*/  BPT.TRAP 0x1 ;  /* 0x000000040000795c */ /* 0x000fe20000300000 */
.L_x_13589:
[----:B-1----:R-:W-:Y:S01]  /*9a50*/  IMAD R7, R17, 0x8, R16 ;  /* 0x0000000811077824 */ /* 0x002fe200078e0210 */
[----:B------:R-:W-:-:S04]  /*9a60*/  SHF.L.U32 R0, R153, 0x1f, RZ ;  /* 0x0000001f99007819 */ /* 0x000fc800000006ff */
[----:B------:R1:W2:Y:S01]  /*9a70*/  SYNCS.PHASECHK.TRANS64.TRYWAIT P2, [R7+URZ+0x16830], R0 ;  /* 0x01683000070075a7 */ /* 0x0002a2000804017f */
[----:B------:R-:W-:Y:S05]  /*9a80*/  @!P0 BRA `(.L_x_13590) ;  /* 0x0000000000048947 */ /* 0x000fea0003800000 */
[----:B------:R-:W-:Y:S01]  /*9a90*/  BPT.TRAP 0x1 ;  /* 0x000000040000795c */ /* 0x000fe20000300000 */
.L_x_13590:
[----:B-----5:R-:W3:Y:S02]  /*9aa0*/  S2R R2, SR_TID.X ;  /* 0x0000000000027919 */ /* 0x020ee40000002100 */
[----:B---3--:R-:W-:-:S04]  /*9ab0*/  LOP3.LUT R2, R2, 0x7f, RZ, 0xc0, !PT ;  /* 0x0000007f02027812 */ /* 0x008fc800078ec0ff */
[----:B------:R-:W-:Y:S01]  /*9ac0*/  ISETP.NE.AND P1, PT, R2, RZ, PT ;  /* 0x000000ff0200720c */ /* 0x000fe20003f25270 */
[----:B--2---:R-:W-:-:S12]  /*9ad0*/  @P2 BRA `(.L_x_13591) ;  /* 0x0000000000082947 */ /* 0x004fd80003800000 */
[----:B------:R-:W2:Y:S02]  /*9ae0*/  SYNCS.PHASECHK.TRANS64.TRYWAIT P2, [R7+URZ+0x16830], R0 ;  /* 0x01683000070075a7 */ /* 0x000ea4000804017f */
[----:B--2---:R-:W-:Y:S05]  /*9af0*/  @!P2 BRA `(.L_x_13592) ;  /* 0x0000016400eca947 */ /* 0x004fea0003800000 */
.L_x_13591:
[----:B------:R-:W-:Y:S05]  /*9b00*/  WARPSYNC.ALL ;  /* 0x0000000000007948 */ /* 0x000fea0003800000 */
[----:B-12---:R-:W-:Y:S01]  /*9b10*/  VIADD R0, R16, 0xe400 ;  /* 0x0000e40010007836 */ /* 0x006fe20000000000 */
[----:B------:R-:W-:-:S04]  /*9b20*/  LOP3.LUT R10, R28, 0x10000, RZ, 0xfc, !PT ;  /* 0x000100001c0a7812 */ /* 0x000fc800078efcff */
[----:B------:R-:W-:-:S04]  /*9b30*/  SHF.R.U32.HI R0, RZ, 0x4, R0 ;  /* 0x00000004ff007819 */ /* 0x000fc80000011600 */
[----:B------:R-:W-:-:S04]  /*9b40*/  LOP3.LUT R0, R0, 0x3fff, RZ, 0xc0, !PT ;  /* 0x00003fff00007812 */ /* 0x000fc800078ec0ff */
[----:B------:R-:W-:Y:S01]  /*9b50*/  LOP3.LUT R2, R0, 0x10000, RZ, 0xfc, !PT ;  /* 0x0001000000027812 */ /* 0x000fe200078efcff */
[----:B------:R-:W-:Y:S02]  /*9b60*/  IMAD.MOV.U32 R11, RZ, RZ, 0x40000040 ;  /* 0x40000040ff0b7424 */ /* 0x000fe400078e00ff */
[----:B------:R-:W-:Y:S01]  /*9b70*/  IMAD.MOV.U32 R3, RZ, RZ, 0x40000040 ;  /* 0x40000040ff037424 */ /* 0x000fe200078e00ff */
[C---:B------:R-:W-:Y:S01]  /*9b80*/  R2UR UR4, R10.reuse ;  /* 0x000000000a0472ca */ /* 0x040fe200000e0000 */
[----:B------:R1:W-:Y:S01]  /*9b90*/  STL [R1+0x28], R2 ;  /* 0x0000280201007387 */ /* 0x0003e20000100800 */
[----:B------:R-:W-:Y:S01]  /*9ba0*/  R2UR UR5, R11 ;  /* 0x000000000b0572ca */ /* 0x000fe200000e0000 */
[----:B0-----:R-:W-:Y:S01]  /*9bb0*/  WARPGROUP.ARRIVE ;  /* 0x00000000000079c5 */ /* 0x001fe20000000000 */
[----:B------:R-:W-:Y:S01]  /*9bc0*/  R2UR UR7, R3 ;  /* 0x00000000030772ca */ /* 0x000fe200000e0000 */
[----:B------:R-:W-:Y:S01]  /*9bd0*/  VIADD R12, R10, 0x2 ;  /* 0x000000020a0c7836 */ /* 0x000fe20000000000 */
[----:B------:R-:W2:Y:S01]  /*9be0*/  LDL R6, [R1+0x30] ;  /* 0x0000300001067983 */ /* 0x000ea20000100800 */
[----:B------:R-:W-:Y:S01]  /*9bf0*/  IMAD.MOV.U32 R13, RZ, RZ, 0x40000040 ;  /* 0x40000040ff0d7424 */ /* 0x000fe200078e00ff */
[----:B------:R-:W0:Y:S01]  /*9c00*/  LDC R0, c[0x0][0x448] ;  /* 0x00011200ff007b82 */ /* 0x000e220000000800 */
[----:B-1----:R-:W-:-:S05]  /*9c10*/  IMAD R2, R17, 0x400, R2 ;  /* 0x0000040011027824 */ /* 0x002fca00078e0202 */
[----:B------:R-:W-:-:S13]  /*9c20*/  R2UR UR6, R2 ;  /* 0x00000000020672ca */ /* 0x000fda00000e0000 */
[----:B------:R-:W-:Y:S01]  /*9c30*/  HGMMA.64x128x16.F32.BF16 R24, gdesc[UR4], RZ, !UPT, gsb0 ;  /* 0x01e00000041879f0 */ /* 0x000fe2000c0018ff */
[----:B------:R-:W-:Y:S02]  /*9c40*/  VIADD R4, R2, 0x2 ;  /* 0x0000000202047836 */ /* 0x000fe40000000000 */
[----:B------:R-:W-:Y:S01]  /*9c50*/  IMAD.MOV.U32 R5, RZ, RZ, 0x40000040 ;  /* 0x40000040ff057424 */ /* 0x000fe200078e00ff */
[----:B------:R-:W-:Y:S02]  /*9c60*/  R2UR UR4, R12 ;  /* 0x000000000c0472ca */ /* 0x000fe400000e0000 */
[----:B------:R-:W-:Y:S02]  /*9c70*/  R2UR UR5, R13 ;  /* 0x000000000d0572ca */ /* 0x000fe400000e0000 */
[----:B------:R-:W-:Y:S02]  /*9c80*/  R2UR UR6, R4 ;  /* 0x00000000040672ca */ /* 0x000fe400000e0000 */
[----:B------:R-:W-:Y:S01]  /*9c90*/  R2UR UR7, R5 ;  /* 0x00000000050772ca */ /* 0x000fe200000e0000 */
[----:B------:R1:W-:Y:S04]  /*9ca0*/  STL.64 [R1+0x8], R12 ;  /* 0x0000080c01007387 */ /* 0x0003e80000100a00 */
[----:B------:R-:W2:Y:S04]  /*9cb0*/  LDL R94, [R1+0x20] ;  /* 0x00002000015e7983 */ /* 0x000ea80000100800 */
[----:B------:R-:W3:Y:S01]  /*9cc0*/  LDL R96, [R1+0x10] ;  /* 0x0000100001607983 */ /* 0x000ee20000100800 */
[----:B------:R-:W-:-:S02]  /*9cd0*/  VIADD R8, R10, 0x4 ;  /* 0x000000040a087836 */ /* 0x000fc40000000000 */
[----:B------:R-:W-:Y:S02]  /*9ce0*/  VIADD R4, R2, 0x4 ;  /* 0x0000000402047836 */ /* 0x000fe40000000000 */
[----:B------:R-:W-:Y:S02]  /*9cf0*/  IMAD.MOV.U32 R9, RZ, RZ, 0x40000040 ;  /* 0x40000040ff097424 */ /* 0x000fe400078e00ff */
[----:B------:R-:W-:Y:S02]  /*9d00*/  VIADD R14, R10, 0x6 ;  /* 0x000000060a0e7836 */ /* 0x000fe40000000000 */
[----:B------:R-:W-:Y:S02]  /*9d10*/  IMAD.MOV.U32 R15, RZ, RZ, 0x40000040 ;  /* 0x40000040ff0f7424 */ /* 0x000fe400078e00ff */
[----:B------:R-:W-:Y:S01]  /*9d20*/  IMAD.MOV.U32 R3, RZ, RZ, 0x40000040 ;  /* 0x40000040ff037424 */ /* 0x000fe200078e00ff */
[----:B0-----:R-:W-:Y:S01]  /*9d30*/  ISETP.NE.AND P2, PT, R0, 0x1, PT ;  /* 0x000000010000780c */ /* 0x001fe20003f45270 */
[----:B------:R-:W-:-:S02]  /*9d40*/  WARPGROUP.DEPBAR.LE gsb0, 0x0 ;  /* 0x00008000000079c5 */ /* 0x000fc40000010000 */
[----:B------:R-:W-:Y:S01]  /*9d50*/  WARPGROUP.ARRIVE ;  /* 0x00000000000079c5 */ /* 0x000fe20000000000 */
[----:B------:R-:W-:-:S09]  /*9d60*/  IMAD.MOV.U32 R5, RZ, RZ, 0x40000040 ;  /* 0x40000040ff057424 */ /* 0x000fd200078e00ff */
[----:B------:R-:W0:Y:S01]  /*9d70*/  @P2 LDC R0, c[0x0][0x44c] ;  /* 0x00011300ff002b82 */ /* 0x000e220000000800 */
[----:B------:R-:W-:Y:S01]  /*9d80*/  HGMMA.64x128x16.F32.BF16 R24, gdesc[UR4], R24, gsb0 ;  /* 0x01e00000041879f0 */ /* 0x000fe20008001818 */
[----:B------:R-:W-:Y:S02]  /*9d90*/  R2UR UR4, R8 ;  /* 0x00000000080472ca */ /* 0x000fe400000e0000 */
[----:B------:R-:W-:-:S04]  /*9da0*/  R2UR UR5, R9 ;  /* 0x00000000090572ca */ /* 0x000fc800000e0000 */
[----:B-1----:R-:W1:Y:S01]  /*9db0*/  LDC.64 R12, c[0x0][0x9e0] ;  /* 0x00027800ff0c7b82 */ /* 0x002e620000000a00 */
[----:B------:R-:W-:Y:S02]  /*9dc0*/  R2UR UR6, R4 ;  /* 0x00000000040672ca */ /* 0x000fe400000e0000 */
[----:B------:R-:W-:Y:S01]  /*9dd0*/  R2UR UR7, R5 ;  /* 0x00000000050772ca */ /* 0x000fe200000e0000 */
[----:B------:R-:W-:Y:S01]  /*9de0*/  VIADD R2, R2, 0x6 ;  /* 0x0000000602027836 */ /* 0x000fe20000000000 */
[----:B------:R-:W-:Y:S02]  /*9df0*/  WARPGROUP.DEPBAR.LE gsb0, 0x0 ;  /* 0x00008000000079c5 */ /* 0x000fe40000010000 */
[----:B------:R-:W-:-:S09]  /*9e00*/  WARPGROUP.ARRIVE ;  /* 0x00000000000079c5 */ /* 0x000fd20000000000 */
[----:B------:R-:W-:Y:S01]  /*9e10*/  HGMMA.64x128x16.F32.BF16 R24, gdesc[UR4], R24, gsb0 ;  /* 0x01e00000041879f0 */ /* 0x000fe20008001818 */
[----:B------:R-:W-:Y:S02]  /*9e20*/  R2UR UR4, R14 ;  /* 0x000000000e0472ca */ /* 0x000fe400000e0000 */
[----:B------:R-:W-:Y:S02]  /*9e30*/  R2UR UR5, R15 ;  /* 0x000000000f0572ca */ /* 0x000fe400000e0000 */
[----:B------:R-:W-:Y:S02]  /*9e40*/  R2UR UR6, R2 ;  /* 0x00000000020672ca */ /* 0x000fe400000e0000 */
[----:B------:R-:W-:Y:S02]  /*9e50*/  R2UR UR7, R3 ;  /* 0x00000000030772ca */ /* 0x000fe400000e0000 */
[----:B------:R-:W4:Y:S01]  /*9e60*/  @P2 LDC R3, c[0x0][0x450] ;  /* 0x00011400ff032b82 */ /* 0x000f220000000800 */
[----:B------:R-:W-:-:S02]  /*9e70*/  IMAD.MOV.U32 R21, RZ, RZ, -0x80 ;  /* 0xffffff80ff157424 */ /* 0x000fc400078e00ff */
[----:B--2---:R-:W-:-:S04]  /*9e80*/  IMAD.IADD R89, R6, 0x1, R94 ;  /* 0x0000000106597824 */ /* 0x004fc800078e025e */
[----:B0-----:R-:W-:Y:S01]  /*9e90*/  @P2 IMAD.HI.U32 R0, R89, R0, RZ ;  /* 0x0000000059002227 */ /* 0x001fe200078e00ff */
[----:B------:R-:W-:Y:S02]  /*9ea0*/  WARPGROUP.DEPBAR.LE gsb0, 0x0 ;  /* 0x00008000000079c5 */ /* 0x000fe40000010000 */
[----:B------:R-:W-:-:S06]  /*9eb0*/  WARPGROUP.ARRIVE ;  /* 0x00000000000079c5 */ /* 0x000fcc0000000000 */
[----:B------:R-:W-:Y:S01]  /*9ec0*/  HGMMA.64x128x16.F32.BF16 R24, gdesc[UR4], R24, gsb0 ;  /* 0x01e00000041879f0 */ /* 0x000fe20008001818 */
[----:B----4-:R-:W-:Y:S01]  /*9ed0*/  @P2 SHF.R.U32.HI R89, RZ, R3, R0 ;  /* 0x00000003ff592219 */ /* 0x010fe20000011600 */
[----:B------:R-:W-:Y:S01]  /*9ee0*/  @!P1 VIADD R0, R7, 0x16840 ;  /* 0x0001684007009836 */ /* 0x000fe20000000000 */
[----:B------:R-:W-:-:S03]  /*9ef0*/  ULDC UR4, c[0x0][0x9dc] ;  /* 0x0002770000047ab9 */ /* 0x000fc60000000800 */
[----:B------:R-:W0:Y:S01]  /*9f00*/  SHFL.IDX PT, R90, R89, RZ, 0x1c1f ;  /* 0x001c1fff595a7589 */ /* 0x000e2200000e0000 */
[----:B------:R-:W-:Y:S01]  /*9f10*/  @!P1 PRMT R0, RZ, 0x654, R0 ;  /* 0x00000654ff009816 */ /* 0x000fe20000000000 */
[----:B------:R-:W-:Y:S02]  /*9f20*/  IMAD R21, R88, R21, 0x80 ;  /* 0x0000008058157424 */ /* 0x000fe400078e0215 */
[----:B------:R2:W-:Y:S01]  /*9f30*/  STL.64 [R1], R8 ;  /* 0x0000000801007387 */ /* 0x0005e20000100a00 */
[----:B-1----:R-:W-:Y:S01]  /*9f40*/  ISETP.GE.AND P3, PT, R13, 0x1, PT ;  /* 0x000000010d00780c */ /* 0x002fe20003f66270 */
[----:B--2---:R-:W-:-:S05]  /*9f50*/  IMAD.U32 R8, RZ, RZ, UR4 ;  /* 0x00000004ff087e24 */ /* 0x004fca000f8e00ff */
[----:B------:R-:W-:Y:S02]  /*9f60*/  LOP3.LUT R2, RZ, R8, RZ, 0x33, !PT ;  /* 0x00000008ff027212 */ /* 0x000fe400078e33ff */
[C-C-:B---3--:R-:W-:Y:S01]  /*9f70*/  IADD3 R20, -R156.reuse, R96, R21.reuse ;  /* 0x000000609c147210 */ /* 0x148fe20007ffe115 */
[----:B------:R-:W-:Y:S02]  /*9f80*/  WARPGROUP.DEPBAR.LE gsb0, 0x0 ;  /* 0x00008000000079c5 */ /* 0x000fe40000010000 */
[----:B------:R1:W-:Y:S02]  /*9f90*/  @!P1 SYNCS.ARRIVE.TRANS64.RED.A1T0 RZ, [R0+URZ], RZ ;  /* 0x000000ff00ff99a7 */ /* 0x0003e4000810043f */
[----:B-1----:R-:W-:-:S04]  /*9fa0*/  IADD3 R0, -R156, 0x1, R21 ;  /* 0x000000019c007810 */ /* 0x002fc80007ffe115 */
[----:B------:R-:W-:-:S05]  /*9fb0*/  IADD3 R7, -R157, R0, R96 ;  /* 0x000000009d077210 */ /* 0x000fca0007ffe160 */
[C---:B------:R-:W-:Y:S02]  /*9fc0*/  IMAD.IADD R9, R7.reuse, 0x1, R2 ;  /* 0x0000000107097824 */ /* 0x040fe400078e0202 */
[----:B------:R-:W-:Y:S01]  /*9fd0*/  IMAD.IADD R7, R7, 0x1, R12 ;  /* 0x0000000107077824 */ /* 0x000fe200078e020c */
[----:B------:R-:W-:Y:S01]  /*9fe0*/  LEA R0, R88, 0xffffff80, 0x7 ;  /* 0xffffff8058007811 */ /* 0x000fe200078e38ff */
        /* <DEDUP_REMOVED lines=14> */
.L_x_13595:
[----:B------:R-:W-:-:S13]  /*a0d0*/  ISETP.NE.AND P4, PT, R13, 0x1, PT ;  /* 0x000000010d00780c */ /* 0x000fda0003f85270 */
[----:B------:R-:W0:Y:S02]  /*a0e0*/  @P4 LDC.64 R2, c[0x0][0x9e8] ;  /* 0x00027a00ff024b82 */ /* 0x000e240000000a00 */
[----:B0-----:R-:W-:-:S05]  /*a0f0*/  @P4 IMAD.HI.U32 R2, R5, R2, RZ ;  /* 0x0000000205024227 */ /* 0x001fca00078e00ff */
[----:B------:R-:W-:-:S07]  /*a100*/  @P4 SHF.R.U32.HI R5, RZ, R3, R2 ;  /* 0x00000003ff054219 */ /* 0x000fce0000011602 */
.L_x_13596:
[----:B------:R-:W-:Y:S05]  /*a110*/  BSYNC B0 ;  /* 0x0000000000007941 */ /* 0x000fea0003800000 */
.L_x_13594:
[----:B------:R-:W-:-:S04]  /*a120*/  IMAD R5, R5, R13, -R0 ;  /* 0x0000000d05057224 */ /* 0x000fc800078e0a00 */
[----:B------:R-:W-:-:S05]  /*a130*/  IMAD.IADD R5, R5, 0x1, -R156 ;  /* 0x0000000105057824 */ /* 0x000fca00078e0a9c */
[----:B------:R-:W-:Y:S02]  /*a140*/  VIMNMX R6, R6, R5, !PT ;  /* 0x0000000506067248 */ /* 0x000fe40007fe0100 */
[----:B------:R-:W-:-:S07]  /*a150*/  VIADDMNMX R4, R5, R13, R4, PT ;  /* 0x0000000d05047246 */ /* 0x000fce0003800104 */
.L_x_13593:
[C---:B------:R-:W-:Y:S01]  /*a160*/  ISETP.GE.AND P4, PT, R21.reuse, 0x2, PT ;  /* 0x000000021500780c */ /* 0x040fe20003f86270 */
[----:B------:R-:W0:Y:S01]  /*a170*/  SHFL.IDX PT, R2, R89, 0x1, 0x1c1f ;  /* 0x003c1f0059027f89 */ /* 0x000e2200000e0000 */
        /* <DEDUP_REMOVED lines=10> */
[----:B------:R-:W-:Y:S01]  /*a220*/  FSEL R5, R28, -INF , !P5 ;  /* 0xff8000001c057808 */ /* 0x000fe20006800000 */
[----:B0-----:R-:W-:Y:S01]  /*a230*/  IMAD.IADD R9, R9, 0x1, R2 ;  /* 0x0000000109097824 */ /* 0x001fe200078e0202 */
[----:B------:R-:W-:Y:S02]  /*a240*/  ISETP.GT.AND P5, PT, R6, 0x9, !P6 ;  /* 0x000000090600780c */ /* 0x000fe400077a4270 */
[----:B------:R-:W-:Y:S02]  /*a250*/  VIADDMNMX R20, R2, R7, R20, PT ;  /* 0x0000000702147246 */ /* 0x000fe40003800114 */
[----:B------:R-:W-:Y:S02]  /*a260*/  ISETP.LT.OR P5, PT, R4, 0xa, P5 ;  /* 0x0000000a0400780c */ /* 0x000fe40002fa1670 */
[----:B------:R-:W-:Y:S02]  /*a270*/  @P6 LOP3.LUT R22, R22, 0x10000000, RZ, 0xfc, !PT ;  /* 0x1000000016166812 */ /* 0x000fe400078efcff */
[----:B------:R-:W-:-:S02]  /*a280*/  ISETP.GE.AND P6, PT, R21, 0x11, PT ;  /* 0x000000111500780c */ /* 0x000fc40003fc6270 */
        /* <DEDUP_REMOVED lines=184> */
.L_x_13599:
[----:B------:R-:W-:-:S13]  /*ae10*/  ISETP.NE.AND P6, PT, R13, 0x1, PT ;  /* 0x000000010d00780c */ /* 0x000fda0003fc5270 */
[----:B------:R-:W0:Y:S02]  /*ae20*/  @P6 LDC.64 R2, c[0x0][0x9e8] ;  /* 0x00027a00ff026b82 */ /* 0x000e240000000a00 */
[----:B0-----:R-:W-:-:S05]  /*ae30*/  @P6 IMAD.HI.U32 R2, R7, R2, RZ ;  /* 0x0000000207026227 */ /* 0x001fca00078e00ff */
[----:B------:R-:W-:-:S07]  /*ae40*/  @P6 SHF.R.U32.HI R7, RZ, R3, R2 ;  /* 0x00000003ff076219 */ /* 0x000fce0000011602 */
.L_x_13600:
[----:B------:R-:W-:Y:S05]  /*ae50*/  BSYNC B0 ;  /* 0x0000000000007941 */ /* 0x000fea0003800000 */
.L_x_13598:
[----:B------:R-:W-:-:S04]  /*ae60*/  IMAD R7, R7, R13, -R0 ;  /* 0x0000000d07077224 */ /* 0x000fc800078e0a00 */
[----:B------:R-:W-:-:S05]  /*ae70*/  IMAD.IADD R0, R7, 0x1, -R156 ;  /* 0x0000000107007824 */ /* 0x000fca00078e0a9c */
[----:B------:R-:W-:Y:S02]  /*ae80*/  VIMNMX R9, R9, R0, !PT ;  /* 0x0000000009097248 */ /* 0x000fe40007fe0100 */
[----:B------:R-:W-:-:S07]  /*ae90*/  VIADDMNMX R20, R0, R13, R20, PT ;  /* 0x0000000d00147246 */ /* 0x000fce0003800114 */
.L_x_13597:
[----:B------:R-:W-:Y:S01]  /*aea0*/  ISETP.GT.AND P4, PT, R9, 0x1, !P4 ;  /* 0x000000010900780c */ /* 0x000fe20006784270 */
[----:B------:R-:W-:Y:S01]  /*aeb0*/  ULDC UR4, c[0x0][0x988] ;  /* 0x0002620000047ab9 */ /* 0x000fe20000000800 */
        /* <DEDUP_REMOVED lines=77> */
[----:B------:R-:W-:-:S02]  /*b390*/  ISETP.LT.OR P4, PT, R20, 0x31, P4 ;  /* 0x000000311400780c */ /* 0x000fc40002781670 */
[C---:B------:R-:W-:Y:S01]  /*b3a0*/  ISETP.GT.AND P5, PT, R9.reuse, 0x78, !P5 ;  /* 0x000000780900780c */ /* 0x040fe20006fa4270 */
[----:B------:R-:W0:Y:S01]  /*b3b0*/  SHFL.BFLY PT, R3, R2, 0x2, 0x1f ;  /* 0x0c401f0002037f89 */ /* 0x000e2200000e0000 */
[----:B------:R-:W-:Y:S02]  /*b3c0*/  FSEL R123, R50, -INF , !P4 ;  /* 0xff800000327b7808 */ /* 0x000fe40006000000 */
[----:B------:R-:W-:Y:S02]  /*b3d0*/  LOP3.LUT P4, RZ, R22, 0x40000, RZ, 0xc0, !PT ;  /* 0x0004000016ff7812 */ /* 0x000fe4000788c0ff */
[----:B------:R-:W-:Y:S02]  /*b3e0*/  ISETP.LT.OR P5, PT, R20, 0x79, P5 ;  /* 0x000000791400780c */ /* 0x000fe40002fa1670 */
[----:B------:R-:W-:-:S04]  /*b3f0*/  ISETP.GT.AND P4, PT, R9, 0x31, !P4 ;  /* 0x000000310900780c */ /* 0x000fc80006784270 */
[----:B------:R-:W-:-:S04]  /*b400*/  ISETP.LT.OR P4, PT, R20, 0x32, P4 ;  /* 0x000000321400780c */ /* 0x000fc80002781670 */
[----:B------:R-:W-:Y:S02]  /*b410*/  FSEL R51, R51, -INF , !P4 ;  /* 0xff80000033337808 */ /* 0x000fe40006000000 */
[----:B------:R-:W-:-:S04]  /*b420*/  LOP3.LUT P4, RZ, R22, 0x20000, RZ, 0xc0, !PT ;  /* 0x0002000016ff7812 */ /* 0x000fc8000788c0ff */
[----:B------:R-:W-:Y:S02]  /*b430*/  ISETP.GT.AND P4, PT, R9, 0x38, !P4 ;  /* 0x000000380900780c */ /* 0x000fe40006784270 */
[----:B0-----:R-:W-:Y:S02]  /*b440*/  FMNMX.FTZ R6, R2, R3, !PT ;  /* 0x0000000302067209 */ /* 0x001fe40007810000 */
[----:B------:R-:W-:-:S03]  /*b450*/  ISETP.LT.OR P4, PT, R20, 0x39, P4 ;  /* 0x000000391400780c */ /* 0x000fc60002781670 */
[----:B------:R-:W0:Y:S01]  /*b460*/  SHFL.BFLY PT, R3, R6, 0x1, 0x1f ;  /* 0x0c201f0006037f89 */ /* 0x000e2200000e0000 */
[----:B------:R-:W-:Y:S02]  /*b470*/  FSEL R125, R54, -INF , !P4 ;  /* 0xff800000367d7808 */ /* 0x000fe40006000000 */
[----:B------:R-:W-:-:S04]  /*b480*/  LOP3.LUT P4, RZ, R22, 0x10000, RZ, 0xc0, !PT ;  /* 0x0001000016ff7812 */ /* 0x000fc8000788c0ff */
        /* <DEDUP_REMOVED lines=68> */
[----:B------:R-:W-:Y:S01]  /*b8d0*/  FSEL R91, R86, -INF , !P5 ;  /* 0xff800000565b7808 */ /* 0x000fe20006800000 */
[-CC-:B------:R-:W-:Y:S01]  /*b8e0*/  FFMA.FTZ R148, R24, R0.reuse, -R4.reuse ;  /* 0x0000000018947223 */ /* 0x180fe20000010804 */
[----:B------:R-:W-:Y:S01]  /*b8f0*/  FSEL R26, R26, -INF , !P4 ;  /* 0xff8000001a1a7808 */ /* 0x000fe20006000000 */
[-CC-:B------:R-:W-:Y:S01]  /*b900*/  FFMA.FTZ R25, R25, R0.reuse, -R4.reuse ;  /* 0x0000000019197223 */ /* 0x180fe20000010804 */
[----:B------:R-:W-:Y:S01]  /*b910*/  ISETP.GT.AND P4, PT, R9, 0x79, !P6 ;  /* 0x000000790900780c */ /* 0x000fe20007784270 */
[-CC-:B------:R-:W-:Y:S01]  /*b920*/  FFMA.FTZ R150, R5, R0.reuse, -R4.reuse ;  /* 0x0000000005967223 */ /* 0x180fe20000010804 */
[----:B------:R-:W-:Y:S01]  /*b930*/  FMNMX.FTZ R2, R26, R27, !PT ;  /* 0x0000001b1a027209 */ /* 0x000fe20007810000 */
[----:B------:R-:W-:Y:S01]  /*b940*/  MUFU.EX2 R148, R148 ;  /* 0x0000009400947308 */ /* 0x000fe20000000800 */
[----:B------:R-:W-:Y:S01]  /*b950*/  ISETP.LT.OR P4, PT, R20, 0x7a, P4 ;  /* 0x0000007a1400780c */ /* 0x000fe20002781670 */
[--C-:B------:R-:W-:Y:S01]  /*b960*/  FFMA.FTZ R5, R29, R0, -R4.reuse ;  /* 0x000000001d057223 */ /* 0x100fe20000010804 */
[----:B------:R-:W-:Y:S01]  /*b970*/  FMNMX.FTZ R2, R7, R2, !PT ;  /* 0x0000000207027209 */ /* 0x000fe20007810000 */
[-CC-:B------:R-:W-:Y:S01]  /*b980*/  FFMA.FTZ R29, R33, R0.reuse, -R4.reuse ;  /* 0x00000000211d7223 */ /* 0x180fe20000010804 */
[----:B------:R-:W-:Y:S01]  /*b990*/  FSEL R87, R87, -INF , !P4 ;  /* 0xff80000057577808 */ /* 0x000fe20006000000 */
        /* <DEDUP_REMOVED lines=16> */
[--C-:B------:R-:W-:Y:S01]  /*baa0*/  FFMA.FTZ R69, R77, R0, -R4.reuse ;  /* 0x000000004d457223 */ /* 0x100fe20000010804 */
[----:B------:R-:W-:Y:S01]  /*bab0*/  FMNMX.FTZ R2, R39, R2, !PT ;  /* 0x0000000227027209 */ /* 0x000fe20007810000 */
[----:B------:R-:W2:Y:S01]  /*bac0*/  MUFU.EX2 R5, R5 ;  /* 0x0000000500057308 */ /* 0x000ea20000000800 */
        /* <DEDUP_REMOVED lines=19> */
[----:B------:R-:W3:Y:S03]  /*bc00*/  MUFU.EX2 R144, R144 ;  /* 0x0000009000907308 */ /* 0x000ee60000000800 */
[----:B------:R-:W-:-:S04]  /*bc10*/  FMNMX.FTZ R2, R51, R2, !PT ;  /* 0x0000000233027209 */ /* 0x000fc80007810000 */
[----:B------:R-:W-:Y:S01]  /*bc20*/  FMNMX.FTZ R2, R125, R2, !PT ;  /* 0x000000027d027209 */ /* 0x000fe20007810000 */
[----:B------:R-:W4:Y:S03]  /*bc30*/  MUFU.EX2 R29, R29 ;  /* 0x0000001d001d7308 */ /* 0x000f260000000800 */
        /* <DEDUP_REMOVED lines=45> */
[----:B------:R-:W-:Y:S01]  /*bf10*/  FADD.FTZ R31, R148, R25 ;  /* 0x00000019941f7221 */ /* 0x000fe20000010000 */
[-CC-:B------:R-:W-:Y:S01]  /*bf20*/  FFMA.FTZ R145, R21, R0.reuse, -R6.reuse ;  /* 0x0000000015917223 */ /* 0x180fe20000010806 */
[-CC-:B------:R-:W-:Y:S01]  /*bf30*/  FFMA.FTZ R24, R35, R0.reuse, -R6.reuse ;  /* 0x0000000023187223 */ /* 0x180fe20000010806 */
[----:B------:R-:W-:Y:S01]  /*bf40*/  MUFU.EX2 R149, R149 ;  /* 0x0000009500957308 */ /* 0x000fe20000000800 */
[----:B-1----:R-:W-:Y:S01]  /*bf50*/  FADD.FTZ R36, R150, R31 ;  /* 0x0000001f96247221 */ /* 0x002fe20000010000 */
[-CC-:B------:R-:W-:Y:S01]  /*bf60*/  FFMA.FTZ R147, R89, R0.reuse, -R6.reuse ;  /* 0x0000000059937223 */ /* 0x180fe20000010806 */
[-CC-:B------:R-:W-:Y:S01]  /*bf70*/  FFMA.FTZ R26, R39, R0.reuse, -R6.reuse ;  /* 0x00000000271a7223 */ /* 0x180fe20000010806 */
[-C--:B------:R-:W-:Y:S01]  /*bf80*/  FFMA.FTZ R28, R43, R0.reuse, -R6 ;  /* 0x000000002b1c7223 */ /* 0x080fe20000010806 */
[----:B--2---:R-:W-:Y:S01]  /*bf90*/  FADD.FTZ R31, R5, R36 ;  /* 0x00000024051f7221 */ /* 0x004fe20000010000 */
[----:B------:R-:W0:Y:S01]  /*bfa0*/  @P2 LDC R43, c[0x0][0x44c] ;  /* 0x00011300ff2b2b82 */ /* 0x000e220000000800 */
[-CC-:B------:R-:W-:Y:S01]  /*bfb0*/  FFMA.FTZ R141, R119, R0.reuse, -R6.reuse ;  /* 0x00000000778d7223 */ /* 0x180fe20000010806 */
[----:B------:R-:W1:Y:S01]  /*bfc0*/  MUFU.EX2 R4, R4 ;  /* 0x0000000400047308 */ /* 0x000e620000000800 */
[----:B---3--:R-:W-:Y:S01]  /*bfd0*/  FADD.FTZ R38, R144, R31 ;  /* 0x0000001f90267221 */ /* 0x008fe20000010000 */
[-CC-:B------:R-:W-:Y:S01]  /*bfe0*/  FFMA.FTZ R30, R47, R0.reuse, -R6.reuse ;  /* 0x000000002f1e7223 */ /* 0x180fe20000010806 */
[-CC-:B------:R-:W-:Y:S01]  /*bff0*/  FFMA.FTZ R143, R121, R0.reuse, -R6.reuse ;  /* 0x00000000798f7223 */ /* 0x180fe20000010806 */
[-C--:B------:R-:W-:Y:S01]  /*c000*/  FFMA.FTZ R7, R123, R0.reuse, -R6 ;  /* 0x000000007b077223 */ /* 0x080fe20000010806 */
[----:B----4-:R-:W-:Y:S01]  /*c010*/  FADD.FTZ R35, R29, R38 ;  /* 0x000000261d237221 */ /* 0x010fe20000010000 */
[----:B------:R-:W2:Y:S01]  /*c020*/  @P2 LDC R47, c[0x0][0x450] ;  /* 0x00011400ff2f2b82 */ /* 0x000ea20000000800 */
[-CC-:B------:R-:W-:Y:S01]  /*c030*/  FFMA.FTZ R32, R51, R0.reuse, -R6.reuse ;  /* 0x0000000033207223 */ /* 0x180fe20000010806 */
[----:B------:R-:W3:Y:S01]  /*c040*/  MUFU.EX2 R151, R151 ;  /* 0x0000009700977308 */ /* 0x000ee20000000800 */
[----:B-----5:R-:W-:Y:S01]  /*c050*/  FADD.FTZ R38, R146, R35 ;  /* 0x0000002392267221 */ /* 0x020fe20000010000 */
[-CC-:B------:R-:W-:Y:S01]  /*c060*/  FFMA.FTZ R21, R125, R0.reuse, -R6.reuse ;  /* 0x000000007d157223 */ /* 0x180fe20000010806 */
[-CC-:B------:R-:W-:Y:S01]  /*c070*/  FFMA.FTZ R34, R55, R0.reuse, -R6.reuse ;  /* 0x0000000037227223 */ /* 0x180fe20000010806 */
[-C--:B------:R-:W-:Y:S01]  /*c080*/  FFMA.FTZ R27, R127, R0.reuse, -R6 ;  /* 0x000000007f1b7223 */ /* 0x080fe20000010806 */
[----:B------:R-:W-:Y:S01]  /*c090*/  FADD.FTZ R39, R33, R38 ;  /* 0x0000002621277221 */ /* 0x000fe20000010000 */
[-CC-:B------:R-:W-:Y:S01]  /*c0a0*/  FFMA.FTZ R36, R59, R0.reuse, -R6.reuse ;  /* 0x000000003b247223 */ /* 0x180fe20000010806 */
[-C--:B------:R-:W-:Y:S01]  /*c0b0*/  FFMA.FTZ R31, R129, R0.reuse, -R6 ;  /* 0x00000000811f7223 */ /* 0x080fe20000010806 */
[----:B------:R-:W4:Y:S01]  /*c0c0*/  MUFU.EX2 R20, R20 ;  /* 0x0000001400147308 */ /* 0x000f220000000800 */
[----:B-1----:R-:W-:Y:S01]  /*c0d0*/  FADD.FTZ R40, R149, R4 ;  /* 0x0000000495287221 */ /* 0x002fe20000010000 */
[----:B------:R-:W-:Y:S01]  /*c0e0*/  FADD.FTZ R42, R140, R39 ;  /* 0x000000278c2a7221 */ /* 0x000fe20000010000 */
[-CC-:B------:R-:W-:Y:S01]  /*c0f0*/  FFMA.FTZ R38, R63, R0.reuse, -R6.reuse ;  /* 0x000000003f267223 */ /* 0x180fe20000010806 */
[-CC-:B------:R-:W-:Y:S01]  /*c100*/  FFMA.FTZ R129, R131, R0.reuse, -R6.reuse ;  /* 0x0000000083817223 */ /* 0x180fe20000010806 */
[-C--:B------:R-:W-:Y:S01]  /*c110*/  FFMA.FTZ R131, R133, R0.reuse, -R6 ;  /* 0x0000000085837223 */ /* 0x080fe20000010806 */
[----:B------:R-:W-:Y:S01]  /*c120*/  FADD.FTZ R39, R37, R42 ;  /* 0x0000002a25277221 */ /* 0x000fe20000010000 */
[----:B0-----:R-:W-:Y:S01]  /*c130*/  @P2 IMAD.HI.U32 R46, R94, R43, RZ ;  /* 0x0000002b5e2e2227 */ /* 0x001fe200078e00ff */
[----:B------:R-:W0:Y:S03]  /*c140*/  MUFU.EX2 R145, R145 ;  /* 0x0000009100917308 */ /* 0x000e260000000800 */
        /* <DEDUP_REMOVED lines=8> */
[----:B----4-:R-:W-:Y:S01]  /*c1d0*/  FADD.FTZ R40, R20, R35 ;  /* 0x0000002314287221 */ /* 0x010fe20000010000 */
[----:B------:R-:W-:-:S02]  /*c1e0*/  F2FP.BF16.F32.PACK_AB R150, R5, R150 ;  /* 0x000000960596723e */ /* 0x000fc400000010ff */
[----:B------:R-:W-:Y:S02]  /*c1f0*/  F2FP.BF16.F32.PACK_AB R148, R25, R148 ;  /* 0x000000941994723e */ /* 0x000fe400000010ff */
[----:B------:R-:W-:Y:S02]  /*c200*/  F2FP.BF16.F32.PACK_AB R149, R4, R149 ;  /* 0x000000950495723e */ /* 0x000fe400000010ff */
[----:B------:R-:W3:Y:S01]  /*c210*/  MUFU.EX2 R147, R147 ;  /* 0x0000009300937308 */ /* 0x000ee20000000800 */
[----:B0-----:R-:W-:Y:S01]  /*c220*/  FADD.FTZ R35, R145, R40 ;  /* 0x0000002891237221 */ /* 0x001fe20000010000 */
[----:B------:R-:W-:Y:S01]  /*c230*/  FADD.FTZ R40, R142, R39 ;  /* 0x000000278e287221 */ /* 0x000fe20000010000 */
[----:B------:R-:W-:Y:S02]  /*c240*/  F2FP.BF16.F32.PACK_AB R151, R20, R151 ;  /* 0x000000971497723e */ /* 0x000fe400000010ff */
[----:B------:R-:W-:Y:S02]  /*c250*/  F2FP.BF16.F32.PACK_AB R144, R29, R144 ;  /* 0x000000901d90723e */ /* 0x000fe400000010ff */
[----:B------:R-:W-:Y:S01]  /*c260*/  F2FP.BF16.F32.PACK_AB R146, R33, R146 ;  /* 0x000000922192723e */ /* 0x000fe200000010ff */
[----:B------:R-:W0:Y:S01]  /*c270*/  MUFU.EX2 R26, R26 ;  /* 0x0000001a001a7308 */ /* 0x000e220000000800 */
[----:B-1----:R-:W-:Y:S01]  /*c280*/  FADD.FTZ R42, R24, R35 ;  /* 0x00000023182a7221 */ /* 0x002fe20000010000 */
[----:B------:R-:W-:Y:S01]  /*c290*/  FADD.FTZ R35, R41, R40 ;  /* 0x0000002829237221 */ /* 0x000fe20000010000 */
[----:B------:R-:W-:Y:S01]  /*c2a0*/  FFMA.FTZ R40, R67, R0, -R6 ;  /* 0x0000000043287223 */ /* 0x000fe20000010806 */
[----:B------:R-:W-:-:S02]  /*c2b0*/  F2FP.BF16.F32.PACK_AB R140, R37, R140 ;  /* 0x0000008c258c723e */ /* 0x000fc400000010ff */
[----:B------:R-:W-:Y:S01]  /*c2c0*/  FADD.FTZ R44, R136, R35 ;  /* 0x00000023882c7221 */ /* 0x000fe20000010000 */
[----:B------:R-:W-:Y:S01]  /*c2d0*/  IMAD.MOV.U32 R35, RZ, RZ, R94 ;  /* 0x000000ffff237224 */ /* 0x000fe200078e005e */
[----:B------:R-:W1:Y:S01]  /*c2e0*/  MUFU.EX2 R141, R141 ;  /* 0x0000008d008d7308 */ /* 0x000e620000000800 */
[----:B---3--:R-:W-:Y:S01]  /*c2f0*/  FADD.FTZ R39, R147, R42 ;  /* 0x0000002a93277221 */ /* 0x008fe20000010000 */
[----:B------:R-:W-:Y:S01]  /*c300*/  FADD.FTZ R43, R45, R44 ;  /* 0x0000002c2d2b7221 */ /* 0x000fe20000010000 */
[----:B--2---:R-:W-:Y:S02]  /*c310*/  @P2 SHF.R.U32.HI R35, RZ, R47, R46 ;  /* 0x0000002fff232219 */ /* 0x004fe4000001162e */
[----:B------:R-:W-:Y:S01]  /*c320*/  F2FP.BF16.F32.PACK_AB R142, R41, R142 ;  /* 0x0000008e298e723e */ /* 0x000fe200000010ff */
[----:B------:R-:W-:Y:S01]  /*c330*/  FADD.FTZ R44, R138, R43 ;  /* 0x0000002b8a2c7221 */ /* 0x000fe20000010000 */
[----:B------:R-:W-:Y:S01]  /*c340*/  F2FP.BF16.F32.PACK_AB R136, R45, R136 ;  /* 0x000000882d88723e */ /* 0x000fe200000010ff */
[----:B------:R-:W2:Y:S01]  /*c350*/  MUFU.EX2 R28, R28 ;  /* 0x0000001c001c7308 */ /* 0x000ea20000000800 */
[----:B0-----:R-:W-:Y:S01]  /*c360*/  FADD.FTZ R42, R26, R39 ;  /* 0x000000271a2a7221 */ /* 0x001fe20000010000 */
[----:B------:R-:W-:Y:S01]  /*c370*/  FADD.FTZ R43, R49, R44 ;  /* 0x0000002c312b7221 */ /* 0x000fe20000010000 */
[----:B------:R-:W-:Y:S01]  /*c380*/  FFMA.FTZ R44, R75, R0, -R6 ;  /* 0x000000004b2c7223 */ /* 0x000fe20000010806 */
[----:B------:R-:W-:Y:S01]  /*c390*/  IMAD.IADD R35, R92, 0x1, R35 ;  /* 0x000000015c237824 */ /* 0x000fe200078e0223 */
[----:B------:R-:W-:-:S02]  /*c3a0*/  F2FP.BF16.F32.PACK_AB R138, R49, R138 ;  /* 0x0000008a318a723e */ /* 0x000fc400000010ff */
[----:B------:R-:W-:Y:S01]  /*c3b0*/  F2FP.BF16.F32.PACK_AB R145, R24, R145 ;  /* 0x000000911891723e */ /* 0x000fe200000010ff */
[----:B------:R-:W0:Y:S01]  /*c3c0*/  MUFU.EX2 R143, R143 ;  /* 0x0000008f008f7308 */ /* 0x000e220000000800 */
[----:B-1----:R-:W-:Y:S01]  /*c3d0*/  FADD.FTZ R39, R141, R42 ;  /* 0x0000002a8d277221 */ /* 0x002fe20000010000 */
[----:B------:R-:W-:Y:S01]  /*c3e0*/  FFMA.FTZ R42, R71, R0, -R6 ;  /* 0x00000000472a7223 */ /* 0x000fe20000010806 */
[----:B------:R-:W-:Y:S01]  /*c3f0*/  F2FP.BF16.F32.PACK_AB R147, R26, R147 ;  /* 0x000000931a93723e */ /* 0x000fe200000010ff */
[----:B------:R-:W-:-:S04]  /*c400*/  IMAD.IADD R12, R35, 0x1, R12 ;  /* 0x00000001230c7824 */ /* 0x000fc800078e020c */
[----:B------:R-:W1:Y:S01]  /*c410*/  MUFU.EX2 R30, R30 ;  /* 0x0000001e001e7308 */ /* 0x000e620000000800 */
[C---:B--2---:R-:W-:Y:S01]  /*c420*/  FADD.FTZ R46, R28.reuse, R39 ;  /* 0x000000271c2e7221 */ /* 0x044fe20000010000 */
[----:B------:R-:W-:-:S06]  /*c430*/  F2FP.BF16.F32.PACK_AB R141, R28, R141 ;  /* 0x0000008d1c8d723e */ /* 0x000fcc00000010ff */
[----:B------:R-:W2:Y:S01]  /*c440*/  MUFU.EX2 R7, R7 ;  /* 0x0000000700077308 */ /* 0x000ea20000000800 */
[----:B0-----:R-:W-:Y:S01]  /*c450*/  FADD.FTZ R39, R143, R46 ;  /* 0x0000002e8f277221 */ /* 0x001fe20000010000 */
[----:B------:R-:W-:Y:S01]  /*c460*/  FADD.FTZ R46, R132, R43 ;  /* 0x0000002b842e7221 */ /* 0x000fe20000010000 */
[----:B------:R-:W-:-:S03]  /*c470*/  F2FP.BF16.F32.PACK_AB R132, R9, R132 ;  /* 0x000000840984723e */ /* 0x000fc600000010ff */
[----:B------:R-:W-:Y:S01]  /*c480*/  FADD.FTZ R43, R9, R46 ;  /* 0x0000002e092b7221 */ /* 0x000fe20000010000 */
[----:B------:R-:W-:Y:S01]  /*c490*/  FFMA.FTZ R46, R79, R0, -R6 ;  /* 0x000000004f2e7223 */ /* 0x000fe20000010806 */
[----:B------:R-:W0:Y:S01]  /*c4a0*/  MUFU.EX2 R32, R32 ;  /* 0x0000002000207308 */ /* 0x000e220000000800 */
[----:B-1----:R-:W-:Y:S01]  /*c4b0*/  FADD.FTZ R48, R30, R39 ;  /* 0x000000271e307221 */ /* 0x002fe20000010000 */
[----:B------:R-:W-:Y:S01]  /*c4c0*/  FADD.FTZ R50, R134, R43 ;  /* 0x0000002b86327221 */ /* 0x000fe20000010000 */
[C---:B------:R-:W-:Y:S02]  /*c4d0*/  F2FP.BF16.F32.PACK_AB R134, R53.reuse, R134 ;  /* 0x000000863586723e */ /* 0x040fe400000010ff */
[----:B------:R-:W-:Y:S01]  /*c4e0*/  F2FP.BF16.F32.PACK_AB R143, R30, R143 ;  /* 0x0000008f1e8f723e */ /* 0x000fe200000010ff */
[----:B------:R-:W-:Y:S02]  /*c4f0*/  FADD.FTZ R43, R53, R50 ;  /* 0x00000032352b7221 */ /* 0x000fe40000010000 */
        /* <DEDUP_REMOVED lines=8> */
[----:B------:R-:W-:-:S05]  /*c580*/  F2FP.BF16.F32.PACK_AB R128, R57, R128 ;  /* 0x000000803980723e */ /* 0x000fca00000010ff */
[----:B------:R-:W1:Y:S01]  /*c590*/  MUFU.EX2 R36, R36 ;  /* 0x0000002400247308 */ /* 0x000e620000000800 */
[----:B--2---:R-:W-:Y:S01]  /*c5a0*/  FADD.FTZ R6, R34, R39 ;  /* 0x0000002722067221 */ /* 0x004fe20000010000 */
[----:B------:R-:W-:-:S04]  /*c5b0*/  FADD.FTZ R39, R57, R48 ;  /* 0x0000003039277221 */ /* 0x000fc80000010000 */
[----:B------:R-:W-:Y:S02]  /*c5c0*/  FADD.FTZ R48, R130, R39 ;  /* 0x0000002782307221 */ /* 0x000fe40000010000 */
        /* <DEDUP_REMOVED lines=43> */
[----:B------:R1:W3:Y:S01]  /*c880*/  MUFU.EX2 R121, R139 ;  /* 0x0000008b00797308 */ /* 0x0002e20000000800 */
[----:B--2---:R-:W-:-:S07]  /*c890*/  FADD.FTZ R5, R127, R50 ;  /* 0x000000327f057221 */ /* 0x004fce0000010000 */
[----:B------:R-:W2:Y:S01]  /*c8a0*/  MUFU.EX2 R48, R83 ;  /* 0x0000005300307308 */ /* 0x000ea20000000800 */
[----:B0-----:R-:W-:Y:S01]  /*c8b0*/  FADD.FTZ R20, R46, R5 ;  /* 0x000000052e147221 */ /* 0x001fe20000010000 */
[----:B-1----:R-:W-:Y:S02]  /*c8c0*/  F2FP.BF16.F32.PACK_AB R139, R34, R21 ;  /* 0x00000015228b723e */ /* 0x002fe400000010ff */
[----:B------:R-:W-:-:S04]  /*c8d0*/  F2FP.BF16.F32.PACK_AB R127, R46, R127 ;  /* 0x0000007f2e7f723e */ /* 0x000fc800000010ff */
[----:B------:R-:W0:Y:S01]  /*c8e0*/  MUFU.EX2 R91, R91 ;  /* 0x0000005b005b7308 */ /* 0x000e220000000800 */
[----:B---3--:R-:W-:-:S07]  /*c8f0*/  FADD.FTZ R5, R121, R20 ;  /* 0x0000001479057221 */ /* 0x008fce0000010000 */
        /* <DEDUP_REMOVED lines=9> */
[----:B------:R-:W-:Y:S02]  /*c990*/  VIADD R4, R88, 0xfffffffe ;  /* 0xfffffffe58047836 */ /* 0x000fe40000000000 */
        /* <DEDUP_REMOVED lines=14> */
.L_x_13603:
[----:B------:R-:W-:-:S13]  /*ca80*/  ISETP.NE.AND P4, PT, R13, 0x1, PT ;  /* 0x000000010d00780c */ /* 0x000fda0003f85270 */
[----:B------:R-:W0:Y:S02]  /*ca90*/  @P4 LDC.64 R20, c[0x0][0x9e8] ;  /* 0x00027a00ff144b82 */ /* 0x000e240000000a00 */
[----:B0-----:R-:W-:-:S05]  /*caa0*/  @P4 IMAD.HI.U32 R20, R7, R20, RZ ;  /* 0x0000001407144227 */ /* 0x001fca00078e00ff */
[----:B------:R-:W-:-:S07]  /*cab0*/  @P4 SHF.R.U32.HI R7, RZ, R21, R20 ;  /* 0x00000015ff074219 */ /* 0x000fce0000011614 */
.L_x_13604:
[----:B------:R-:W-:Y:S05]  /*cac0*/  BSYNC B0 ;  /* 0x0000000000007941 */ /* 0x000fea0003800000 */
.L_x_13602:
[----:B------:R-:W-:-:S05]  /*cad0*/  IMAD R7, R7, R13, R13 ;  /* 0x0000000d07077224 */ /* 0x000fca00078e020d */
[----:B------:R-:W-:-:S07]  /*cae0*/  VIMNMX R12, R12, R7, PT ;  /* 0x000000070c0c7248 */ /* 0x000fce0003fe0100 */
.L_x_13601:
        /* <DEDUP_REMOVED lines=9> */
[----:B------:R-:W-:Y:S02]  /*cb80*/  SHF.R.S32.HI R7, RZ, 0x7, R7 ;  /* 0x00000007ff077819 */ /* 0x000fe40000011407 */
        /* <DEDUP_REMOVED lines=16> */
[----:B--2---:R-:W-:-:S04]  /*cc90*/  VIMNMX R21, R9, R7, !PT ;  /* 0x0000000709157248 */ /* 0x004fc80007fe0100 */
[----:B------:R-:W-:-:S13]  /*cca0*/  ISETP.GE.AND P4, PT, R4, R21, PT ;  /* 0x000000150400720c */ /* 0x000fda0003f86270 */
[----:B------:R-:W-:Y:S05]  /*ccb0*/  @!P4 BRA `(.L_x_13605) ;  /* 0x0000002c00f0c947 */ /* 0x000fea0003800000 */
[----:B------:R-:W-:-:S07]  /*ccc0*/  IMAD.MOV.U32 R119, RZ, RZ, RZ ;  /* 0x000000ffff777224 */ /* 0x000fce00078e00ff */
.L_x_13623:
        /* <DEDUP_REMOVED lines=11> */
.L_x_13607:
[----:B------:R-:W-:Y:S01]  /*cd80*/  IMAD R9, R7, 0x8, R16 ;  /* 0x0000000807097824 */ /* 0x000fe200078e0210 */
[----:B------:R-:W-:-:S04]  /*cd90*/  SHF.L.U32 R0, R20, 0x1f, RZ ;  /* 0x0000001f14007819 */ /* 0x000fc800000006ff */
[----:B------:R0:W1:Y:S01]  /*cda0*/  SYNCS.PHASECHK.TRANS64.TRYWAIT P5, [R9+URZ+0x16830], R0 ;  /* 0x01683000090075a7 */ /* 0x00006200080a017f */
[----:B------:R-:W-:Y:S05]  /*cdb0*/  @!P0 BRA `(.L_x_13608) ;  /* 0x0000000000048947 */ /* 0x000fea0003800000 */
[----:B------:R-:W-:Y:S01]  /*cdc0*/  BPT.TRAP 0x1 ;  /* 0x000000040000795c */ /* 0x000fe20000300000 */
.L_x_13608:
[----:B------:R-:W-:Y:S04]  /*cdd0*/  BSSY B0, `(.L_x_13606) ;  /* 0x0000004000007945 */ /* 0x000fe80003800000 */
[----:B-1----:R-:W-:Y:S05]  /*cde0*/  @P5 BRA `(.L_x_13609) ;  /* 0x0000000000085947 */ /* 0x002fea0003800000 */
[----:B------:R-:W1:Y:S02]  /*cdf0*/  SYNCS.PHASECHK.TRANS64.TRYWAIT P5, [R9+URZ+0x16830], R0 ;  /* 0x01683000090075a7 */ /* 0x000e6400080a017f */
[----:B-1----:R-:W-:Y:S05]  /*ce00*/  @!P5 BRA `(.L_x_13610) ;  /* 0x00000134003cd947 */ /* 0x002fea0003800000 */
.L_x_13609:
[----:B------:R-:W-:Y:S05]  /*ce10*/  BSYNC B0 ;  /* 0x0000000000007941 */ /* 0x000fea0003800000 */
.L_x_13606:
[----:B------:R-:W2:Y:S01]  /*ce20*/  LDL R8, [R1+0x28] ;  /* 0x0000280001087983 */ /* 0x000ea20000100800 */
[----:B01----:R-:W-:Y:S01]  /*ce30*/  IMAD.MOV.U32 R9, RZ, RZ, 0x40000040 ;  /* 0x40000040ff097424 */ /* 0x003fe200078e00ff */
[----:B------:R-:W-:Y:S05]  /*ce40*/  WARPSYNC.ALL ;  /* 0x0000000000007948 */ /* 0x000fea0003800000 */
[----:B------:R-:W-:Y:S01]  /*ce50*/  R2UR UR23, R9 ;  /* 0x00000000091772ca */ /* 0x000fe200000e0000 */
[----:B------:R-:W-:Y:S01]  /*ce60*/  IMAD.MOV.U32 R13, RZ, RZ, 0x40000040 ;  /* 0x40000040ff0d7424 */ /* 0x000fe200078e00ff */
[----:B------:R-:W0:Y:S04]  /*ce70*/  S2R R0, SR_TID.X ;  /* 0x0000000000007919 */ /* 0x000e280000002100 */
[----:B------:R-:W-:Y:S01]  /*ce80*/  R2UR UR19, R13 ;  /* 0x000000000d1372ca */ /* 0x000fe200000e0000 */
[----:B------:R-:W-:Y:S01]  /*ce90*/  IMAD.MOV.U32 R25, RZ, RZ, 0x40000040 ;  /* 0x40000040ff197424 */ /* 0x000fe200078e00ff */
[----:B0-----:R-:W-:-:S05]  /*cea0*/  SHF.R.U32.HI R0, RZ, 0x7, R0 ;  /* 0x00000007ff007819 */ /* 0x001fca0000011600 */
[----:B------:R-:W-:Y:S01]  /*ceb0*/  VIADD R0, R0, 0x8 ;  /* 0x0000000800007836 */ /* 0x000fe20000000000 */
[----:B------:R-:W-:Y:S02]  /*cec0*/  R2UR UR12, R10 ;  /* 0x000000000a0c72ca */ /* 0x000fe400000e0000 */
[----:B------:R-:W-:Y:S02]  /*ced0*/  R2UR UR13, R11 ;  /* 0x000000000b0d72ca */ /* 0x000fe400000e0000 */
[C---:B------:R-:W-:Y:S02]  /*cee0*/  R2UR UR15, R25.reuse ;  /* 0x00000000190f72ca */ /* 0x040fe400000e0000 */
[----:B------:R-:W-:Y:S01]  /*cef0*/  R2UR UR27, R25 ;  /* 0x00000000191b72ca */ /* 0x000fe200000e0000 */
[----:B------:R0:W-:Y:S01]  /*cf00*/  BAR.SYNC.DEFER_BLOCKING R0, 0x100 ;  /* 0x000400000000751d */ /* 0x0001e20000010000 */
[----:B--2---:R-:W-:-:S04]  /*cf10*/  IMAD R24, R7, 0x400, R8 ;  /* 0x0000040007187824 */ /* 0x004fc800078e0208 */
[----:B------:R-:W-:-:S05]  /*cf20*/  VIADD R8, R24, 0x4 ;  /* 0x0000000418087836 */ /* 0x000fca0000000000 */
[----:B------:R-:W-:Y:S02]  /*cf30*/  R2UR UR22, R8 ;  /* 0x00000000081672ca */ /* 0x000fe400000e0000 */
[----:B------:R-:W2:Y:S01]  /*cf40*/  LDL.64 R8, [R1+0x8] ;  /* 0x0000080001087983 */ /* 0x000ea20000100a00 */
[----:B------:R-:W-:-:S05]  /*cf50*/  VIADD R12, R24, 0x2 ;  /* 0x00000002180c7836 */ /* 0x000fca0000000000 */
[----:B------:R-:W-:Y:S02]  /*cf60*/  R2UR UR18, R12 ;  /* 0x000000000c1272ca */ /* 0x000fe400000e0000 */
[----:B------:R-:W3:Y:S01]  /*cf70*/  LDL.64 R12, [R1] ;  /* 0x00000000010c7983 */ /* 0x000ee20000100a00 */
[C---:B------:R-:W-:Y:S01]  /*cf80*/  R2UR UR14, R24.reuse ;  /* 0x00000000180e72ca */ /* 0x040fe200000e0000 */
[----:B------:R-:W-:-:S05]  /*cf90*/  VIADD R24, R24, 0x6 ;  /* 0x0000000618187836 */ /* 0x000fca0000000000 */
[----:B------:R-:W-:Y:S02]  /*cfa0*/  R2UR UR26, R24 ;  /* 0x00000000181a72ca */ /* 0x000fe400000e0000 */
[----:B------:R-:W-:-:S06]  /*cfb0*/  WARPGROUP.ARRIVE ;  /* 0x00000000000079c5 */ /* 0x000fcc0000000000 */
[----:B------:R-:W-:Y:S03]  /*cfc0*/  HGMMA.64x128x16.F32.BF16 R24, gdesc[UR12], RZ, !UPT, gsb0 ;  /* 0x01e000000c1879f0 */ /* 0x000fe6000c0018ff */
[----:B------:R-:W-:Y:S02]  /*cfd0*/  WARPGROUP.DEPBAR.LE gsb0, 0x0 ;  /* 0x00008000000079c5 */ /* 0x000fe40000010000 */
[----:B------:R-:W-:Y:S01]  /*cfe0*/  WARPGROUP.ARRIVE ;  /* 0x00000000000079c5 */ /* 0x000fe20000000000 */
[----:B--2---:R-:W-:Y:S02]  /*cff0*/  R2UR UR16, R8 ;  /* 0x00000000081072ca */ /* 0x004fe400000e0000 */
[----:B------:R-:W-:-:S13]  /*d000*/  R2UR UR17, R9 ;  /* 0x00000000091172ca */ /* 0x000fda00000e0000 */
[----:B------:R-:W-:Y:S01]  /*d010*/  HGMMA.64x128x16.F32.BF16 R24, gdesc[UR16], R24, gsb0 ;  /* 0x01e00000101879f0 */ /* 0x000fe20008001818 */
[----:B---3--:R-:W-:Y:S02]  /*d020*/  R2UR UR20, R12 ;  /* 0x000000000c1472ca */ /* 0x008fe400000e0000 */
        /* <DEDUP_REMOVED lines=13> */
.L_x_13612:
[----:B------:R-:W-:Y:S01]  /*d100*/  SHF.L.U32 R0, R153, 0x1f, RZ ;  /* 0x0000001f99007819 */ /* 0x000fe200000006ff */
[----:B------:R-:W-:-:S04]  /*d110*/  IMAD R8, R17, 0x8, R16 ;  /* 0x0000000811087824 */ /* 0x000fc800078e0210 */
[----:B------:R0:W1:Y:S01]  /*d120*/  SYNCS.PHASECHK.TRANS64.TRYWAIT P4, [R8+URZ+0x16850], R0 ;  /* 0x01685000080075a7 */ /* 0x000062000808017f */
[----:B------:R-:W-:Y:S05]  /*d130*/  @!P0 BRA `(.L_x_13613) ;  /* 0x0000000000048947 */ /* 0x000fea0003800000 */
[----:B------:R-:W-:Y:S01]  /*d140*/  BPT.TRAP 0x1 ;  /* 0x000000040000795c */ /* 0x000fe20000300000 */
.L_x_13613:
[----:B-1----:R-:W-:Y:S05]  /*d150*/  @P4 BRA `(.L_x_13611) ;  /* 0x0000000000084947 */ /* 0x002fea0003800000 */
[----:B------:R-:W1:Y:S02]  /*d160*/  SYNCS.PHASECHK.TRANS64.TRYWAIT P4, [R8+URZ+0x16850], R0 ;  /* 0x01685000080075a7 */ /* 0x000e64000808017f */
[----:B-1----:R-:W-:Y:S05]  /*d170*/  @!P4 BRA `(.L_x_13614) ;  /* 0x000001300074c947 */ /* 0x002fea0003800000 */
.L_x_13611:
[----:B01----:R-:W-:Y:S01]  /*d180*/  VIADD R0, R16, 0x400 ;  /* 0x0000040010007836 */ /* 0x003fe20000000000 */
[----:B------:R-:W2:Y:S01]  /*d190*/  LDL R153, [R1+0x10] ;  /* 0x0000100001997983 */ /* 0x000ea20000100800 */
[----:B------:R-:W-:Y:S01]  /*d1a0*/  IMAD.MOV.U32 R9, RZ, RZ, 0x40000040 ;  /* 0x40000040ff097424 */ /* 0x000fe200078e00ff */
[----:B------:R-:W-:Y:S05]  /*d1b0*/  WARPSYNC.ALL ;  /* 0x0000000000007948 */ /* 0x000fea0003800000 */
[----:B------:R-:W-:Y:S01]  /*d1c0*/  SHF.R.U32.HI R0, RZ, 0x4, R0 ;  /* 0x00000004ff007819 */ /* 0x000fe20000011600 */
[----:B------:R-:W-:Y:S01]  /*d1d0*/  WARPGROUP.ARRIVE ;  /* 0x00000000000079c5 */ /* 0x000fe20000000000 */
[----:B------:R-:W-:-:S02]  /*d1e0*/  R2UR UR11, R9 ;  /* 0x00000000090b72ca */ /* 0x000fc400000e0000 */
[----:B------:R-:W-:-:S05]  /*d1f0*/  LOP3.LUT R0, R0, 0x3fff, RZ, 0xc0, !PT ;  /* 0x00003fff00007812 */ /* 0x000fca00078ec0ff */
[----:B------:R-:W-:Y:S02]  /*d200*/  IMAD R8, R17, 0x400, R0 ;  /* 0x0000040011087824 */ /* 0x000fe400078e0200 */
[----:B------:R-:W-:Y:S01]  /*d210*/  IMAD.MOV.U32 R13, RZ, RZ, 0x40000040 ;  /* 0x40000040ff0d7424 */ /* 0x000fe200078e00ff */
[----:B------:R-:W0:Y:S02]  /*d220*/  @P2 LDC R0, c[0x0][0x44c] ;  /* 0x00011300ff002b82 */ /* 0x000e240000000800 */
[----:B------:R-:W-:-:S13]  /*d230*/  R2UR UR10, R8 ;  /* 0x00000000080a72ca */ /* 0x000fda00000e0000 */
[----:B------:R-:W-:Y:S01]  /*d240*/  HGMMA.64x64x16.F32.BF16 R88, R148, gdesc[UR8].tnspB, R88, gsb0 ;  /* 0x40e0000894587df0 */ /* 0x000fe20008001858 */
[----:B------:R-:W-:Y:S01]  /*d250*/  VIADD R12, R8, 0x80 ;  /* 0x00000080080c7836 */ /* 0x000fe20000000000 */
[----:B------:R-:W-:-:S04]  /*d260*/  R2UR UR11, R13 ;  /* 0x000000000d0b72ca */ /* 0x000fc800000e0000 */
[----:B------:R-:W-:Y:S01]  /*d270*/  R2UR UR10, R12 ;  /* 0x000000000c0a72ca */ /* 0x000fe200000e0000 */
[----:B------:R-:W-:Y:S02]  /*d280*/  VIADD R12, R8, 0x100 ;  /* 0x00000100080c7836 */ /* 0x000fe40000000000 */
[----:B------:R-:W-:Y:S01]  /*d290*/  IMAD.MOV.U32 R13, RZ, RZ, 0x40000040 ;  /* 0x40000040ff0d7424 */ /* 0x000fe200078e00ff */
[----:B------:R-:W-:Y:S02]  /*d2a0*/  WARPGROUP.DEPBAR.LE gsb0, 0x0 ;  /* 0x00008000000079c5 */ /* 0x000fe40000010000 */
[----:B------:R-:W-:Y:S01]  /*d2b0*/  WARPGROUP.ARRIVE ;  /* 0x00000000000079c5 */ /* 0x000fe20000000000 */
[----:B------:R-:W3:Y:S04]  /*d2c0*/  LDL R149, [R1+0x20] ;  /* 0x0000200001957983 */ /* 0x000ee80000100800 */
[----:B------:R-:W3:Y:S02]  /*d2d0*/  LDL R151, [R1+0x30] ;  /* 0x0000300001977983 */ /* 0x000ee40000100800 */
[----:B------:R-:W-:Y:S01]  /*d2e0*/  HGMMA.64x64x16.F32.BF16 R88, R144, gdesc[UR8].tnspB, R88, gsb0 ;  /* 0x40e0000890587df0 */ /* 0x000fe20008001858 */
[----:B------:R-:W-:Y:S01]  /*d2f0*/  R2UR UR10, R12 ;  /* 0x000000000c0a72ca */ /* 0x000fe200000e0000 */
[----:B------:R-:W-:Y:S01]  /*d300*/  VIADD R12, R8, 0x180 ;  /* 0x00000180080c7836 */ /* 0x000fe20000000000 */
[----:B------:R-:W-:Y:S01]  /*d310*/  R2UR UR11, R13 ;  /* 0x000000000d0b72ca */ /* 0x000fe200000e0000 */
[----:B------:R-:W-:Y:S01]  /*d320*/  IMAD.MOV.U32 R13, RZ, RZ, 0x40000040 ;  /* 0x40000040ff0d7424 */ /* 0x000fe200078e00ff */
[----:B------:R-:W1:Y:S01]  /*d330*/  S2R R150, SR_TID.X ;  /* 0x0000000000967919 */ /* 0x000e620000002100 */
[----:B------:R-:W-:Y:S01]  /*d340*/  IMAD.MOV.U32 R9, RZ, RZ, 0x40000040 ;  /* 0x40000040ff097424 */ /* 0x000fe200078e00ff */
[----:B-1----:R-:W-:Y:S01]  /*d350*/  ISETP.GE.U32.AND P4, PT, R150, 0x180, PT ;  /* 0x000001809600780c */ /* 0x002fe20003f86070 */
[----:B------:R-:W-:-:S02]  /*d360*/  WARPGROUP.DEPBAR.LE gsb0, 0x0 ;  /* 0x00008000000079c5 */ /* 0x000fc40000010000 */
[----:B------:R-:W-:-:S06]  /*d370*/  WARPGROUP.ARRIVE ;  /* 0x00000000000079c5 */ /* 0x000fcc0000000000 */
[----:B------:R-:W-:Y:S01]  /*d380*/  HGMMA.64x64x16.F32.BF16 R88, R140, gdesc[UR8].tnspB, R88, gsb0 ;  /* 0x40e000088c587df0 */ /* 0x000fe20008001858 */
[----:B------:R-:W-:Y:S01]  /*d390*/  R2UR UR10, R12 ;  /* 0x000000000c0a72ca */ /* 0x000fe200000e0000 */
[----:B------:R-:W-:Y:S01]  /*d3a0*/  VIADD R12, R8, 0x200 ;  /* 0x00000200080c7836 */ /* 0x000fe20000000000 */
[----:B------:R-:W-:Y:S01]  /*d3b0*/  R2UR UR11, R13 ;  /* 0x000000000d0b72ca */ /* 0x000fe200000e0000 */
[----:B------:R-:W-:Y:S01]  /*d3c0*/  IMAD.MOV.U32 R13, RZ, RZ, 0x40000040 ;  /* 0x40000040ff0d7424 */ /* 0x000fe200078e00ff */
[----:B------:R-:W-:Y:S02]  /*d3d0*/  WARPGROUP.DEPBAR.LE gsb0, 0x0 ;  /* 0x00008000000079c5 */ /* 0x000fe40000010000 */
[----:B------:R-:W-:-:S09]  /*d3e0*/  WARPGROUP.ARRIVE ;  /* 0x00000000000079c5 */ /* 0x000fd20000000000 */
        /* <DEDUP_REMOVED lines=9> */
[C---:B------:R-:W-:Y:S01]  /*d480*/  VIADD R12, R8.reuse, 0x300 ;  /* 0x00000300080c7836 */ /* 0x040fe20000000000 */
[----:B------:R-:W-:Y:S01]  /*d490*/  R2UR UR11, R13 ;  /* 0x000000000d0b72ca */ /* 0x000fe200000e0000 */
[----:B------:R-:W-:Y:S02]  /*d4a0*/  IMAD.MOV.U32 R13, RZ, RZ, 0x40000040 ;  /* 0x40000040ff0d7424 */ /* 0x000fe400078e00ff */
[----:B------:R-:W-:Y:S01]  /*d4b0*/  VIADD R8, R8, 0x380 ;  /* 0x0000038008087836 */ /* 0x000fe20000000000 */
[----:B------:R-:W-:Y:S02]  /*d4c0*/  WARPGROUP.DEPBAR.LE gsb0, 0x0 ;  /* 0x00008000000079c5 */ /* 0x000fe40000010000 */
[----:B------:R-:W-:-:S07]  /*d4d0*/  WARPGROUP.ARRIVE ;  /* 0x00000000000079c5 */ /* 0x000fce0000000000 */
[----:B------:R-:W-:Y:S01]  /*d4e0*/  HGMMA.64x64x16.F32.BF16 R88, R128, gdesc[UR8].tnspB, R88, gsb0 ;  /* 0x40e0000880587df0 */ /* 0x000fe20008001858 */
[----:B------:R-:W-:Y:S02]  /*d4f0*/  R2UR UR10, R12 ;  /* 0x000000000c0a72ca */ /* 0x000fe400000e0000 */
[----:B------:R-:W-:Y:S01]  /*d500*/  R2UR UR11, R13 ;  /* 0x000000000d0b72ca */ /* 0x000fe200000e0000 */
[----:B------:R-:W-:Y:S02]  /*d510*/  WARPGROUP.DEPBAR.LE gsb0, 0x0 ;  /* 0x00008000000079c5 */ /* 0x000fe40000010000 */
[----:B------:R-:W-:-:S10]  /*d520*/  WARPGROUP.ARRIVE ;  /* 0x00000000000079c5 */ /* 0x000fd40000000000 */
[----:B------:R-:W-:Y:S01]  /*d530*/  HGMMA.64x64x16.F32.BF16 R88, R124, gdesc[UR8].tnspB, R88, gsb0 ;  /* 0x40e000087c587df0 */ /* 0x000fe20008001858 */
[----:B------:R-:W-:Y:S02]  /*d540*/  R2UR UR10, R8 ;  /* 0x00000000080a72ca */ /* 0x000fe400000e0000 */
[----:B------:R-:W-:Y:S01]  /*d550*/  R2UR UR11, R9 ;  /* 0x00000000090b72ca */ /* 0x000fe200000e0000 */
[----:B------:R-:W1:Y:S01]  /*d560*/  @P2 LDC R8, c[0x0][0x450] ;  /* 0x00011400ff082b82 */ /* 0x000e620000000800 */
[----:B------:R-:W-:Y:S01]  /*d570*/  @!P1 IMAD R9, R7, 0x8, R16 ;  /* 0x0000000807099824 */ /* 0x000fe200078e0210 */
[----:B------:R-:W-:Y:S02]  /*d580*/  WARPGROUP.DEPBAR.LE gsb0, 0x0 ;  /* 0x00008000000079c5 */ /* 0x000fe40000010000 */
[----:B------:R-:W-:-:S08]  /*d590*/  WARPGROUP.ARRIVE ;  /* 0x00000000000079c5 */ /* 0x000fd00000000000 */
[----:B------:R-:W-:Y:S03]  /*d5a0*/  HGMMA.64x64x16.F32.BF16 R88, R120, gdesc[UR8].tnspB, R88, gsb0 ;  /* 0x40e0000878587df0 */ /* 0x000fe60008001858 */
[----:B------:R-:W-:Y:S02]  /*d5b0*/  WARPGROUP.DEPBAR.LE gsb0, 0x0 ;  /* 0x00008000000079c5 */ /* 0x000fe40000010000 */
[----:B---3--:R-:W-:Y:S01]  /*d5c0*/  IMAD.IADD R123, R151, 0x1, R149 ;  /* 0x00000001977b7824 */ /* 0x008fe200078e0295 */
[----:B------:R-:W-:-:S03]  /*d5d0*/  SHF.R.U32.HI R151, RZ, 0x7, R150 ;  /* 0x00000007ff977819 */ /* 0x000fc60000011696 */
[----:B0-----:R-:W-:-:S05]  /*d5e0*/  @P2 IMAD.HI.U32 R0, R123, R0, RZ ;  /* 0x000000007b002227 */ /* 0x001fca00078e00ff */
[----:B-1----:R-:W-:Y:S01]  /*d5f0*/  @P2 SHF.R.U32.HI R123, RZ, R8, R0 ;  /* 0x00000008ff7b2219 */ /* 0x002fe20000011600 */
[----:B------:R-:W-:Y:S02]  /*d600*/  VIADD R0, R151, 0x9 ;  /* 0x0000000997007836 */ /* 0x000fe40000000000 */
[----:B------:R-:W-:Y:S02]  /*d610*/  @!P1 VIADD R8, R9, 0x16840 ;  /* 0x0001684009089836 */ /* 0x000fe40000000000 */
[----:B------:R-:W0:Y:S01]  /*d620*/  SHFL.IDX PT, R124, R123, RZ, 0x1c1f ;  /* 0x001c1fff7b7c7589 */ /* 0x000e2200000e0000 */
[----:B------:R-:W-:Y:S02]  /*d630*/  SEL R0, R0, 0x9, !P4 ;  /* 0x0000000900007807 */ /* 0x000fe40006000000 */
[----:B------:R-:W-:-:S03]  /*d640*/  @!P1 PRMT R8, RZ, 0x654, R8 ;  /* 0x00000654ff089816 */ /* 0x000fc60000000008 */
[----:B------:R1:W-:Y:S06]  /*d650*/  BAR.ARV R0, 0x100 ;  /* 0x000400000000751d */ /* 0x0003ec0000002000 */
[----:B------:R3:W-:Y:S01]  /*d660*/  @!P1 SYNCS.ARRIVE.TRANS64.RED.A1T0 RZ, [R8+URZ], RZ ;  /* 0x000000ff08ff99a7 */ /* 0x0007e2000810043f */
[----:B-1----:R-:W-:-:S05]  /*d670*/  IMAD.SHL.U32 R0, R4, 0x80, RZ ;  /* 0x0000008004007824 */ /* 0x002fca00078e00ff */
[----:B------:R-:W-:Y:S01]  /*d680*/  IADD3 R121, -R156, 0x1, -R0 ;  /* 0x000000019c797810 */ /* 0x000fe20007ffe900 */
[----:B---3--:R-:W-:-:S03]  /*d690*/  IMAD.U32 R8, RZ, RZ, UR6 ;  /* 0x00000006ff087e24 */ /* 0x008fc6000f8e00ff */
[----:B--2---:R-:W-:Y:S02]  /*d6a0*/  IADD3 R121, -R157, R121, R153 ;  /* 0x000000799d797210 */ /* 0x004fe40007ffe199 */
[----:B------:R-:W-:-:S03]  /*d6b0*/  LOP3.LUT R9, RZ, R8, RZ, 0x33, !PT ;  /* 0x00000008ff097212 */ /* 0x000fc600078e33ff */
[----:B------:R-:W-:Y:S02]  /*d6c0*/  VIADD R122, R121, UR8 ;  /* 0x00000008797a7c36 */ /* 0x000fe40008000000 */
[----:B------:R-:W-:Y:S02]  /*d6d0*/  IMAD.IADD R121, R9, 0x1, R121 ;  /* 0x0000000109797824 */ /* 0x000fe400078e0279 */
        /* <DEDUP_REMOVED lines=15> */
.L_x_13617:
[----:B------:R-:W-:-:S05]  /*d7d0*/  IMAD.U32 R125, RZ, RZ, UR4 ;  /* 0x00000004ff7d7e24 */ /* 0x000fca000f8e00ff */
[----:B------:R-:W-:-:S13]  /*d7e0*/  ISETP.NE.AND P4, PT, R125, 0x1, PT ;  /* 0x000000017d00780c */ /* 0x000fda0003f85270 */
[----:B------:R-:W0:Y:S02]  /*d7f0*/  @P4 LDC.64 R12, c[0x0][0x9e8] ;  /* 0x00027a00ff0c4b82 */ /* 0x000e240000000a00 */
[----:B0-----:R-:W-:-:S05]  /*d800*/  @P4 IMAD.HI.U32 R12, R124, R12, RZ ;  /* 0x0000000c7c0c4227 */ /* 0x001fca00078e00ff */
[----:B------:R-:W-:-:S07]  /*d810*/  @P4 SHF.R.U32.HI R124, RZ, R13, R12 ;  /* 0x0000000dff7c4219 */ /* 0x000fce000001160c */
.L_x_13618:
[----:B------:R-:W-:Y:S05]  /*d820*/  BSYNC B0 ;  /* 0x0000000000007941 */ /* 0x000fea0003800000 */
.L_x_13616:
[----:B------:R-:W-:-:S04]  /*d830*/  IMAD R124, R124, R125, -R0 ;  /* 0x0000007d7c7c7224 */ /* 0x000fc800078e0a00 */
[----:B------:R-:W-:-:S05]  /*d840*/  IMAD.IADD R124, R124, 0x1, -R156 ;  /* 0x000000017c7c7824 */ /* 0x000fca00078e0a9c */
[----:B------:R-:W-:Y:S02]  /*d850*/  VIMNMX R9, R9, R124, !PT ;  /* 0x0000007c09097248 */ /* 0x000fe40007fe0100 */
[----:B------:R-:W-:-:S07]  /*d860*/  VIADDMNMX R120, R124, R125, R120, PT ;  /* 0x0000007d7c787246 */ /* 0x000fce0003800178 */
.L_x_13615:
        /* <DEDUP_REMOVED lines=113> */
.L_x_13621:
[----:B------:R-:W-:-:S05]  /*df80*/  IMAD.U32 R9, RZ, RZ, UR4 ;  /* 0x00000004ff097e24 */ /* 0x000fca000f8e00ff */
[----:B------:R-:W-:-:S13]  /*df90*/  ISETP.NE.AND P4, PT, R9, 0x1, PT ;  /* 0x000000010900780c */ /* 0x000fda0003f85270 */
[----:B------:R-:W0:Y:S02]  /*dfa0*/  @P4 LDC.64 R12, c[0x0][0x9e8] ;  /* 0x00027a00ff0c4b82 */ /* 0x000e240000000a00 */
[----:B0-----:R-:W-:-:S05]  /*dfb0*/  @P4 IMAD.HI.U32 R12, R123, R12, RZ ;  /* 0x0000000c7b0c4227 */ /* 0x001fca00078e00ff */
[----:B------:R-:W-:-:S07]  /*dfc0*/  @P4 SHF.R.U32.HI R123, RZ, R13, R12 ;  /* 0x0000000dff7b4219 */ /* 0x000fce000001160c */
.L_x_13622:
[----:B------:R-:W-:Y:S05]  /*dfd0*/  BSYNC B0 ;  /* 0x0000000000007941 */ /* 0x000fea0003800000 */
.L_x_13620:
[----:B------:R-:W-:-:S04]  /*dfe0*/  IMAD R0, R123, R9, -R0 ;  /* 0x000000097b007224 */ /* 0x000fc800078e0a00 */
[----:B------:R-:W-:-:S05]  /*dff0*/  IMAD.IADD R0, R0, 0x1, -R156 ;  /* 0x0000000100007824 */ /* 0x000fca00078e0a9c */
[----:B------:R-:W-:Y:S02]  /*e000*/  VIMNMX R121, R121, R0, !PT ;  /* 0x0000000079797248 */ /* 0x000fe40007fe0100 */
[----:B------:R-:W-:-:S07]  /*e010*/  VIADDMNMX R122, R0, R9, R122, PT ;  /* 0x00000009007a7246 */ /* 0x000fce000380017a */
.L_x_13619:
[----:B------:R-:W-:Y:S02]  /*e020*/  @!P1 IMAD R0, R17, 0x8, R16 ;  /* 0x0000000811009824 */ /* 0x000fe400078e0210 */
[----:B------:R-:W-:Y:S02]  /*e030*/  IMAD.MOV.U32 R153, RZ, RZ, R20 ;  /* 0x000000ffff997224 */ /* 0x000fe400078e0014 */
        /* <DEDUP_REMOVED lines=39> */
[----:B------:R-:W0:Y:S02]  /*e2b0*/  LDC R0, c[0x0][0x988] ;  /* 0x00026200ff007b82 */ /* 0x000e240000000800 */
[----:B------:R-:W-:-:S04]  /*e2c0*/  FSETP.NEU.FTZ.AND P4, PT, R9, -INF , PT ;  /* 0xff8000000900780b */ /* 0x000fc80003f9d000 */
[----:B------:R-:W-:-:S05]  /*e2d0*/  FSEL R12, R9, RZ, P4 ;  /* 0x000000ff090c7208 */ /* 0x000fca0002000000 */
[----:B------:R-:W-:Y:S01]  /*e2e0*/  FADD.FTZ R12, -R12, R3 ;  /* 0x000000030c0c7221 */ /* 0x000fe20000010100 */
[----:B0-----:R-:W-:-:S03]  /*e2f0*/  FMUL.FTZ R3, R9, R0 ;  /* 0x0000000009037220 */ /* 0x001fc60000410000 */
[-C--:B------:R-:W-:Y:S02]  /*e300*/  FMUL.FTZ R12, R12, R0.reuse ;  /* 0x000000000c0c7220 */ /* 0x080fe40000410000 */
[----:B------:R-:W-:Y:S02]  /*e310*/  FSEL R3, R3, RZ, P4 ;  /* 0x000000ff03037208 */ /* 0x000fe40002000000 */
[----:B------:R-:W-:Y:S02]  /*e320*/  ISETP.GT.AND P4, PT, R121, 0x1, P5 ;  /* 0x000000017900780c */ /* 0x000fe40002f84270 */
[----:B------:R-:W-:Y:S01]  /*e330*/  MUFU.EX2 R12, R12 ;  /* 0x0000000c000c7308 */ /* 0x000fe20000000800 */
[-CC-:B------:R-:W-:Y:S01]  /*e340*/  FFMA.FTZ R24, R24, R0.reuse, -R3.reuse ;  /* 0x0000000018187223 */ /* 0x180fe20000010803 */
[----:B------:R-:W-:Y:S01]  /*e350*/  ISETP.LT.OR P4, PT, R122, 0x2, P4 ;  /* 0x000000027a00780c */ /* 0x000fe20002781670 */
[-CC-:B------:R-:W-:Y:S01]  /*e360*/  FFMA.FTZ R25, R25, R0.reuse, -R3.reuse ;  /* 0x0000000019197223 */ /* 0x180fe20000010803 */
[-CC-:B------:R-:W-:Y:S01]  /*e370*/  FFMA.FTZ R28, R28, R0.reuse, -R3.reuse ;  /* 0x000000001c1c7223 */ /* 0x180fe20000010803 */
[----:B------:R-:W-:Y:S01]  /*e380*/  FFMA.FTZ R29, R29, R0, -R3 ;  /* 0x000000001d1d7223 */ /* 0x000fe20000010803 */
[----:B------:R-:W-:-:S02]  /*e390*/  FSEL R27, R27, -INF , !P4 ;  /* 0xff8000001b1b7808 */ /* 0x000fc40006000000 */
[----:B------:R-:W0:Y:S01]  /*e3a0*/  MUFU.EX2 R24, R24 ;  /* 0x0000001800187308 */ /* 0x000e220000000800 */
[----:B------:R-:W-:Y:S01]  /*e3b0*/  ISETP.GT.AND P4, PT, R121, 0x8, P5 ;  /* 0x000000087900780c */ /* 0x000fe20002f84270 */
[-CC-:B------:R-:W-:Y:S01]  /*e3c0*/  FFMA.FTZ R32, R32, R0.reuse, -R3.reuse ;  /* 0x0000000020207223 */ /* 0x180fe20000010803 */
[-CC-:B------:R-:W-:Y:S01]  /*e3d0*/  FFMA.FTZ R33, R33, R0.reuse, -R3.reuse ;  /* 0x0000000021217223 */ /* 0x180fe20000010803 */
[-CC-:B------:R-:W-:Y:S01]  /*e3e0*/  FFMA.FTZ R36, R36, R0.reuse, -R3.reuse ;  /* 0x0000000024247223 */ /* 0x180fe20000010803 */
[----:B------:R-:W-:Y:S01]  /*e3f0*/  ISETP.LT.OR P4, PT, R122, 0x9, P4 ;  /* 0x000000097a00780c */ /* 0x000fe20002781670 */
[-CC-:B------:R-:W-:Y:S01]  /*e400*/  FFMA.FTZ R37, R37, R0.reuse, -R3.reuse ;  /* 0x0000000025257223 */ /* 0x180fe20000010803 */
[-CC-:B------:R-:W-:Y:S01]  /*e410*/  FFMA.FTZ R40, R40, R0.reuse, -R3.reuse ;  /* 0x0000000028287223 */ /* 0x180fe20000010803 */
[----:B------:R-:W1:Y:S01]  /*e420*/  MUFU.EX2 R25, R25 ;  /* 0x0000001900197308 */ /* 0x000e620000000800 */
[----:B------:R-:W-:Y:S01]  /*e430*/  FSEL R30, R30, -INF , !P4 ;  /* 0xff8000001e1e7808 */ /* 0x000fe20006000000 */
[-CC-:B------:R-:W-:Y:S01]  /*e440*/  FFMA.FTZ R41, R41, R0.reuse, -R3.reuse ;  /* 0x0000000029297223 */ /* 0x180fe20000010803 */
[----:B------:R-:W-:Y:S01]  /*e450*/  ISETP.GT.AND P4, PT, R121, 0x9, P5 ;  /* 0x000000097900780c */ /* 0x000fe20002f84270 */
[-CC-:B------:R-:W-:Y:S01]  /*e460*/  FFMA.FTZ R44, R44, R0.reuse, -R3.reuse ;  /* 0x000000002c2c7223 */ /* 0x180fe20000010803 */
[-CC-:B------:R-:W-:Y:S01]  /*e470*/  FFMA.FTZ R45, R45, R0.reuse, -R3.reuse ;  /* 0x000000002d2d7223 */ /* 0x180fe20000010803 */
[--C-:B------:R-:W-:Y:S01]  /*e480*/  FFMA.FTZ R48, R48, R0, -R3.reuse ;  /* 0x0000000030307223 */ /* 0x100fe20000010803 */
[----:B------:R-:W-:Y:S01]  /*e490*/  ISETP.LT.OR P4, PT, R122, 0xa, P4 ;  /* 0x0000000a7a00780c */ /* 0x000fe20002781670 */
[----:B------:R-:W2:Y:S01]  /*e4a0*/  MUFU.EX2 R28, R28 ;  /* 0x0000001c001c7308 */ /* 0x000ea20000000800 */
[----:B0-----:R-:W-:Y:S01]  /*e4b0*/  FFMA.FTZ R6, R12, R6, R24 ;  /* 0x000000060c067223 */ /* 0x001fe20000010018 */
[-CC-:B------:R-:W-:Y:S01]  /*e4c0*/  FFMA.FTZ R49, R49, R0.reuse, -R3.reuse ;  /* 0x0000000031317223 */ /* 0x180fe20000010803 */
[----:B------:R-:W-:Y:S01]  /*e4d0*/  FSEL R31, R31, -INF , !P4 ;  /* 0xff8000001f1f7808 */ /* 0x000fe20006000000 */
[-CC-:B------:R-:W-:Y:S01]  /*e4e0*/  FFMA.FTZ R52, R52, R0.reuse, -R3.reuse ;  /* 0x0000000034347223 */ /* 0x180fe20000010803 */
[----:B------:R-:W-:Y:S01]  /*e4f0*/  ISETP.GT.AND P4, PT, R121, 0x10, P5 ;  /* 0x000000107900780c */ /* 0x000fe20002f84270 */
[-CC-:B------:R-:W-:Y:S01]  /*e500*/  FFMA.FTZ R53, R53, R0.reuse, -R3.reuse ;  /* 0x0000000035357223 */ /* 0x180fe20000010803 */
[--C-:B------:R-:W-:Y:S01]  /*e510*/  FFMA.FTZ R56, R56, R0, -R3.reuse ;  /* 0x0000000038387223 */ /* 0x100fe20000010803 */
[----:B------:R-:W0:Y:S01]  /*e520*/  MUFU.EX2 R29, R29 ;  /* 0x0000001d001d7308 */ /* 0x000e220000000800 */
[----:B------:R-:W-:Y:S01]  /*e530*/  ISETP.LT.OR P4, PT, R122, 0x11, P4 ;  /* 0x000000117a00780c */ /* 0x000fe20002781670 */
[C---:B-1----:R-:W-:Y:S01]  /*e540*/  FADD.FTZ R6, R25.reuse, R6 ;  /* 0x0000000619067221 */ /* 0x042fe20000010000 */
[----:B------:R-:W-:Y:S01]  /*e550*/  F2FP.BF16.F32.PACK_AB R148, R25, R24 ;  /* 0x000000181994723e */ /* 0x000fe200000010ff */
[-CC-:B------:R-:W-:Y:S01]  /*e560*/  FFMA.FTZ R57, R57, R0.reuse, -R3.reuse ;  /* 0x0000000039397223 */ /* 0x180fe20000010803 */
[----:B------:R-:W-:Y:S01]  /*e570*/  FSEL R34, R34, -INF , !P4 ;  /* 0xff80000022227808 */ /* 0x000fe20006000000 */
[-CC-:B------:R-:W-:Y:S01]  /*e580*/  FFMA.FTZ R60, R60, R0.reuse, -R3.reuse ;  /* 0x000000003c3c7223 */ /* 0x180fe20000010803 */
[----:B------:R-:W-:Y:S01]  /*e590*/  ISETP.GT.AND P4, PT, R121, 0x11, P5 ;  /* 0x000000117900780c */ /* 0x000fe20002f84270 */
[----:B------:R-:W1:Y:S01]  /*e5a0*/  MUFU.EX2 R32, R32 ;  /* 0x0000002000207308 */ /* 0x000e620000000800 */
[----:B--2---:R-:W-:Y:S01]  /*e5b0*/  FADD.FTZ R6, R28, R6 ;  /* 0x000000061c067221 */ /* 0x004fe20000010000 */
[-CC-:B------:R-:W-:Y:S01]  /*e5c0*/  FFMA.FTZ R61, R61, R0.reuse, -R3.reuse ;  /* 0x000000003d3d7223 */ /* 0x180fe20000010803 */
[----:B------:R-:W-:Y:S01]  /*e5d0*/  ISETP.LT.OR P4, PT, R122, 0x12, P4 ;  /* 0x000000127a00780c */ /* 0x000fe20002781670 */
[-CC-:B------:R-:W-:Y:S01]  /*e5e0*/  FFMA.FTZ R64, R64, R0.reuse, -R3.reuse ;  /* 0x0000000040407223 */ /* 0x180fe20000010803 */
[-CC-:B------:R-:W-:Y:S01]  /*e5f0*/  FFMA.FTZ R65, R65, R0.reuse, -R3.reuse ;  /* 0x0000000041417223 */ /* 0x180fe20000010803 */
[-CC-:B------:R-:W-:Y:S01]  /*e600*/  FFMA.FTZ R68, R68, R0.reuse, -R3.reuse ;  /* 0x0000000044447223 */ /* 0x180fe20000010803 */
[----:B------:R-:W-:Y:S01]  /*e610*/  FSEL R35, R35, -INF , !P4 ;  /* 0xff80000023237808 */ /* 0x000fe20006000000 */
[----:B------:R-:W2:Y:S01]  /*e620*/  MUFU.EX2 R33, R33 ;  /* 0x0000002100217308 */ /* 0x000ea20000000800 */
[----:B------:R-:W-:Y:S01]  /*e630*/  ISETP.GT.AND P4, PT, R121, 0x18, P5 ;  /* 0x000000187900780c */ /* 0x000fe20002f84270 */
[----:B0-----:R-:W-:Y:S01]  /*e640*/  FADD.FTZ R6, R29, R6 ;  /* 0x000000061d067221 */ /* 0x001fe20000010000 */
[-CC-:B------:R-:W-:Y:S01]  /*e650*/  FFMA.FTZ R69, R69, R0.reuse, -R3.reuse ;  /* 0x0000000045457223 */ /* 0x180fe20000010803 */
[-CC-:B------:R-:W-:Y:S01]  /*e660*/  FFMA.FTZ R72, R72, R0.reuse, -R3.reuse ;  /* 0x0000000048487223 */ /* 0x180fe20000010803 */
[----:B------:R-:W-:Y:S01]  /*e670*/  ISETP.LT.OR P4, PT, R122, 0x19, P4 ;  /* 0x000000197a00780c */ /* 0x000fe20002781670 */
[-CC-:B------:R-:W-:Y:S01]  /*e680*/  FFMA.FTZ R73, R73, R0.reuse, -R3.reuse ;  /* 0x0000000049497223 */ /* 0x180fe20000010803 */
[-CC-:B------:R-:W-:Y:S01]  /*e690*/  FFMA.FTZ R76, R76, R0.reuse, -R3.reuse ;  /* 0x000000004c4c7223 */ /* 0x180fe20000010803 */
[----:B------:R-:W0:Y:S01]  /*e6a0*/  MUFU.EX2 R36, R36 ;  /* 0x0000002400247308 */ /* 0x000e220000000800 */
[----:B------:R-:W-:Y:S01]  /*e6b0*/  FSEL R38, R38, -INF , !P4 ;  /* 0xff80000026267808 */ /* 0x000fe20006000000 */
[----:B-1----:R-:W-:Y:S01]  /*e6c0*/  FADD.FTZ R6, R32, R6 ;  /* 0x0000000620067221 */ /* 0x002fe20000010000 */
[----:B------:R-:W-:Y:S01]  /*e6d0*/  ISETP.GT.AND P4, PT, R121, 0x19, P5 ;  /* 0x000000197900780c */ /* 0x000fe20002f84270 */
[-CC-:B------:R-:W-:Y:S01]  /*e6e0*/  FFMA.FTZ R77, R77, R0.reuse, -R3.reuse ;  /* 0x000000004d4d7223 */ /* 0x180fe20000010803 */
[-CC-:B------:R-:W-:Y:S01]  /*e6f0*/  FFMA.FTZ R80, R80, R0.reuse, -R3.reuse ;  /* 0x0000000050507223 */ /* 0x180fe20000010803 */
[-CC-:B------:R-:W-:Y:S01]  /*e700*/  FFMA.FTZ R81, R81, R0.reuse, -R3.reuse ;  /* 0x0000000051517223 */ /* 0x180fe20000010803 */
[----:B------:R-:W-:Y:S01]  /*e710*/  ISETP.LT.OR P4, PT, R122, 0x1a, P4 ;  /* 0x0000001a7a00780c */ /* 0x000fe20002781670 */
[----:B------:R-:W1:Y:S01]  /*e720*/  MUFU.EX2 R37, R37 ;  /* 0x0000002500257308 */ /* 0x000e620000000800 */
[----:B--2---:R-:W-:Y:S01]  /*e730*/  FADD.FTZ R6, R33, R6 ;  /* 0x0000000621067221 */ /* 0x004fe20000010000 */
[-CC-:B------:R-:W-:Y:S01]  /*e740*/  FFMA.FTZ R84, R84, R0.reuse, -R3.reuse ;  /* 0x0000000054547223 */ /* 0x180fe20000010803 */
[----:B------:R-:W-:Y:S01]  /*e750*/  FSEL R39, R39, -INF , !P4 ;  /* 0xff80000027277808 */ /* 0x000fe20006000000 */
[----:B------:R-:W-:Y:S01]  /*e760*/  FFMA.FTZ R3, R85, R0, -R3 ;  /* 0x0000000055037223 */ /* 0x000fe20000010803 */
[----:B------:R-:W-:Y:S01]  /*e770*/  ISETP.GT.AND P4, PT, R121, 0x20, P5 ;  /* 0x000000207900780c */ /* 0x000fe20002f84270 */
[-C--:B------:R-:W-:Y:S01]  /*e780*/  FMUL.FTZ R88, R88, R12.reuse ;  /* 0x0000000c58587220 */ /* 0x080fe20000410000 */
[-C--:B------:R-:W-:Y:S01]  /*e790*/  FMUL.FTZ R89, R89, R12.reuse ;  /* 0x0000000c59597220 */ /* 0x080fe20000410000 */
[----:B------:R-:W2:Y:S01]  /*e7a0*/  MUFU.EX2 R40, R40 ;  /* 0x0000002800287308 */ /* 0x000ea20000000800 */
[----:B------:R-:W-:Y:S01]  /*e7b0*/  ISETP.LT.OR P4, PT, R122, 0x21, P4 ;  /* 0x000000217a00780c */ /* 0x000fe20002781670 */
[----:B0-----:R-:W-:Y:S01]  /*e7c0*/  FADD.FTZ R6, R36, R6 ;  /* 0x0000000624067221 */ /* 0x001fe20000010000 */
[-C--:B------:R-:W-:Y:S01]  /*e7d0*/  FMUL.FTZ R92, R92, R12.reuse ;  /* 0x0000000c5c5c7220 */ /* 0x080fe20000410000 */
[-C--:B------:R-:W-:Y:S01]  /*e7e0*/  FMUL.FTZ R93, R93, R12.reuse ;  /* 0x0000000c5d5d7220 */ /* 0x080fe20000410000 */
[----:B------:R-:W-:Y:S01]  /*e7f0*/  FSEL R42, R42, -INF , !P4 ;  /* 0xff8000002a2a7808 */ /* 0x000fe20006000000 */
[-C--:B------:R-:W-:Y:S01]  /*e800*/  FMUL.FTZ R96, R96, R12.reuse ;  /* 0x0000000c60607220 */ /* 0x080fe20000410000 */
[----:B------:R-:W-:Y:S01]  /*e810*/  ISETP.GT.AND P4, PT, R121, 0x21, P5 ;  /* 0x000000217900780c */ /* 0x000fe20002f84270 */
[----:B------:R-:W0:Y:S01]  /*e820*/  MUFU.EX2 R41, R41 ;  /* 0x0000002900297308 */ /* 0x000e220000000800 */
[----:B-1----:R-:W-:Y:S01]  /*e830*/  FADD.FTZ R25, R37, R6 ;  /* 0x0000000625197221 */ /* 0x002fe20000010000 */
[-C--:B------:R-:W-:Y:S01]  /*e840*/  FMUL.FTZ R97, R97, R12.reuse ;  /* 0x0000000c61617220 */ /* 0x080fe20000410000 */
[----:B------:R-:W-:Y:S01]  /*e850*/  ISETP.LT.OR P4, PT, R122, 0x22, P4 ;  /* 0x000000227a00780c */ /* 0x000fe20002781670 */
[-C--:B------:R-:W-:Y:S01]  /*e860*/  FMUL.FTZ R100, R100, R12.reuse ;  /* 0x0000000c64647220 */ /* 0x080fe20000410000 */
[-C--:B------:R-:W-:Y:S01]  /*e870*/  FMUL.FTZ R101, R101, R12.reuse ;  /* 0x0000000c65657220 */ /* 0x080fe20000410000 */
[-C--:B------:R-:W-:Y:S01]  /*e880*/  FMUL.FTZ R104, R104, R12.reuse ;  /* 0x0000000c68687220 */ /* 0x080fe20000410000 */
[----:B------:R-:W-:Y:S01]  /*e890*/  FSEL R43, R43, -INF , !P4 ;  /* 0xff8000002b2b7808 */ /* 0x000fe20006000000 */
[----:B------:R-:W1:Y:S01]  /*e8a0*/  MUFU.EX2 R44, R44 ;  /* 0x0000002c002c7308 */ /* 0x000e620000000800 */
[----:B------:R-:W-:Y:S01]  /*e8b0*/  ISETP.GT.AND P4, PT, R121, 0x28, P5 ;  /* 0x000000287900780c */ /* 0x000fe20002f84270 */
[----:B--2---:R-:W-:Y:S01]  /*e8c0*/  FADD.FTZ R6, R40, R25 ;  /* 0x0000001928067221 */ /* 0x004fe20000010000 */
[-C--:B------:R-:W-:Y:S01]  /*e8d0*/  FMUL.FTZ R105, R105, R12.reuse ;  /* 0x0000000c69697220 */ /* 0x080fe20000410000 */
[-C--:B------:R-:W-:Y:S01]  /*e8e0*/  FMUL.FTZ R108, R108, R12.reuse ;  /* 0x0000000c6c6c7220 */ /* 0x080fe20000410000 */
[----:B------:R-:W-:Y:S01]  /*e8f0*/  ISETP.LT.OR P4, PT, R122, 0x29, P4 ;  /* 0x000000297a00780c */ /* 0x000fe20002781670 */
[-C--:B------:R-:W-:Y:S01]  /*e900*/  FMUL.FTZ R109, R109, R12.reuse ;  /* 0x0000000c6d6d7220 */ /* 0x080fe20000410000 */
[-C--:B------:R-:W-:Y:S01]  /*e910*/  FMUL.FTZ R112, R112, R12.reuse ;  /* 0x0000000c70707220 */ /* 0x080fe20000410000 */
[----:B------:R-:W2:Y:S01]  /*e920*/  MUFU.EX2 R45, R45 ;  /* 0x0000002d002d7308 */ /* 0x000ea20000000800 */
[----:B------:R-:W-:Y:S01]  /*e930*/  FSEL R46, R46, -INF , !P4 ;  /* 0xff8000002e2e7808 */ /* 0x000fe20006000000 */
[----:B0-----:R-:W-:Y:S01]  /*e940*/  FADD.FTZ R25, R41, R6 ;  /* 0x0000000629197221 */ /* 0x001fe20000010000 */
[----:B------:R-:W-:Y:S01]  /*e950*/  ISETP.GT.AND P4, PT, R121, 0x29, P5 ;  /* 0x000000297900780c */ /* 0x000fe20002f84270 */
[-C--:B------:R-:W-:Y:S01]  /*e960*/  FMUL.FTZ R113, R113, R12.reuse ;  /* 0x0000000c71717220 */ /* 0x080fe20000410000 */
[-C--:B------:R-:W-:Y:S01]  /*e970*/  FMUL.FTZ R116, R116, R12.reuse ;  /* 0x0000000c74747220 */ /* 0x080fe20000410000 */
[----:B------:R-:W-:Y:S01]  /*e980*/  FMUL.FTZ R117, R117, R12 ;  /* 0x0000000c75757220 */ /* 0x000fe20000410000 */
[----:B------:R-:W-:Y:S01]  /*e990*/  ISETP.LT.OR P4, PT, R122, 0x2a, P4 ;  /* 0x0000002a7a00780c */ /* 0x000fe20002781670 */
[----:B------:R-:W-:Y:S01]  /*e9a0*/  MUFU.EX2 R48, R48 ;  /* 0x0000003000307308 */ /* 0x000fe20000000800 */
[----:B-1----:R-:W-:Y:S01]  /*e9b0*/  FADD.FTZ R6, R44, R25 ;  /* 0x000000192c067221 */ /* 0x002fe20000010000 */
[----:B------:R-:W-:-:S02]  /*e9c0*/  F2FP.BF16.F32.PACK_AB R150, R29, R28 ;  /* 0x0000001c1d96723e */ /* 0x000fc400000010ff */
[----:B------:R-:W-:Y:S02]  /*e9d0*/  FSEL R47, R47, -INF , !P4 ;  /* 0xff8000002f2f7808 */ /* 0x000fe40006000000 */
[----:B------:R-:W-:Y:S02]  /*e9e0*/  ISETP.GT.AND P4, PT, R121, 0x30, P5 ;  /* 0x000000307900780c */ /* 0x000fe40002f84270 */
[----:B------:R-:W0:Y:S01]  /*e9f0*/  MUFU.EX2 R49, R49 ;  /* 0x0000003100317308 */ /* 0x000e220000000800 */
[----:B--2---:R-:W-:Y:S01]  /*ea00*/  FADD.FTZ R25, R45, R6 ;  /* 0x000000062d197221 */ /* 0x004fe20000010000 */
[----:B------:R-:W-:Y:S02]  /*ea10*/  ISETP.LT.OR P4, PT, R122, 0x31, P4 ;  /* 0x000000317a00780c */ /* 0x000fe40002781670 */
[----:B------:R-:W-:Y:S02]  /*ea20*/  F2FP.BF16.F32.PACK_AB R144, R33, R32 ;  /* 0x000000202190723e */ /* 0x000fe400000010ff */
[----:B------:R-:W-:-:S02]  /*ea30*/  FSEL R50, R50, -INF , !P4 ;  /* 0xff80000032327808 */ /* 0x000fc40006000000 */
[----:B------:R-:W-:Y:S01]  /*ea40*/  ISETP.GT.AND P4, PT, R121, 0x31, P5 ;  /* 0x000000317900780c */ /* 0x000fe20002f84270 */
[----:B------:R-:W-:Y:S01]  /*ea50*/  MUFU.EX2 R52, R52 ;  /* 0x0000003400347308 */ /* 0x000fe20000000800 */
[----:B------:R-:W-:Y:S02]  /*ea60*/  F2FP.BF16.F32.PACK_AB R146, R37, R36 ;  /* 0x000000242592723e */ /* 0x000fe400000010ff */
[----:B------:R-:W-:Y:S02]  /*ea70*/  ISETP.LT.OR P4, PT, R122, 0x32, P4 ;  /* 0x000000327a00780c */ /* 0x000fe40002781670 */
[----:B------:R-:W-:Y:S02]  /*ea80*/  F2FP.BF16.F32.PACK_AB R140, R41, R40 ;  /* 0x00000028298c723e */ /* 0x000fe400000010ff */
[----:B------:R-:W-:Y:S01]  /*ea90*/  FSEL R51, R51, -INF , !P4 ;  /* 0xff80000033337808 */ /* 0x000fe20006000000 */
[----:B------:R-:W1:Y:S01]  /*eaa0*/  MUFU.EX2 R53, R53 ;  /* 0x0000003500357308 */ /* 0x000e620000000800 */
[----:B------:R-:W-:-:S02]  /*eab0*/  ISETP.GT.AND P4, PT, R121, 0x38, P5 ;  /* 0x000000387900780c */ /* 0x000fc40002f84270 */
[----:B------:R-:W-:Y:S02]  /*eac0*/  F2FP.BF16.F32.PACK_AB R142, R45, R44 ;  /* 0x0000002c2d8e723e */ /* 0x000fe400000010ff */
[----:B------:R-:W-:Y:S02]  /*ead0*/  ISETP.LT.OR P4, PT, R122, 0x39, P4 ;  /* 0x000000397a00780c */ /* 0x000fe40002781670 */
[----:B0-----:R-:W-:Y:S01]  /*eae0*/  F2FP.BF16.F32.PACK_AB R136, R49, R48 ;  /* 0x000000303188723e */ /* 0x001fe200000010ff */
[----:B------:R-:W-:Y:S01]  /*eaf0*/  MUFU.EX2 R56, R56 ;  /* 0x0000003800387308 */ /* 0x000fe20000000800 */
[----:B------:R-:W-:Y:S02]  /*eb00*/  FSEL R54, R54, -INF , !P4 ;  /* 0xff80000036367808 */ /* 0x000fe40006000000 */
[----:B------:R-:W-:-:S04]  /*eb10*/  ISETP.GT.AND P4, PT, R121, 0x39, P5 ;  /* 0x000000397900780c */ /* 0x000fc80002f84270 */
[----:B------:R-:W-:Y:S01]  /*eb20*/  ISETP.LT.OR P4, PT, R122, 0x3a, P4 ;  /* 0x0000003a7a00780c */ /* 0x000fe20002781670 */
[----:B------:R-:W0:Y:S01]  /*eb30*/  MUFU.EX2 R57, R57 ;  /* 0x0000003900397308 */ /* 0x000e220000000800 */
[----:B-1----:R-:W-:Y:S02]  /*eb40*/  F2FP.BF16.F32.PACK_AB R138, R53, R52 ;  /* 0x00000034358a723e */ /* 0x002fe400000010ff */
[----:B------:R-:W-:Y:S02]  /*eb50*/  FSEL R55, R55, -INF , !P4 ;  /* 0xff80000037377808 */ /* 0x000fe40006000000 */
[----:B------:R-:W-:-:S03]  /*eb60*/  ISETP.GT.AND P4, PT, R121, 0x40, P5 ;  /* 0x000000407900780c */ /* 0x000fc60002f84270 */
[----:B------:R-:W-:Y:S01]  /*eb70*/  MUFU.EX2 R60, R60 ;  /* 0x0000003c003c7308 */ /* 0x000fe20000000800 */
[----:B------:R-:W-:-:S04]  /*eb80*/  ISETP.LT.OR P4, PT, R122, 0x41, P4 ;  /* 0x000000417a00780c */ /* 0x000fc80002781670 */
[----:B------:R-:W-:Y:S02]  /*eb90*/  FSEL R58, R58, -INF , !P4 ;  /* 0xff8000003a3a7808 */ /* 0x000fe40006000000 */
[----:B------:R-:W-:Y:S01]  /*eba0*/  ISETP.GT.AND P4, PT, R121, 0x41, P5 ;  /* 0x000000417900780c */ /* 0x000fe20002f84270 */
[----:B------:R-:W1:Y:S01]  /*ebb0*/  MUFU.EX2 R61, R61 ;  /* 0x0000003d003d7308 */ /* 0x000e620000000800 */
[----:B0-----:R-:W-:Y:S02]  /*ebc0*/  F2FP.BF16.F32.PACK_AB R132, R57, R56 ;  /* 0x000000383984723e */ /* 0x001fe400000010ff */
[----:B------:R-:W-:-:S04]  /*ebd0*/  ISETP.LT.OR P4, PT, R122, 0x42, P4 ;  /* 0x000000427a00780c */ /* 0x000fc80002781670 */
[----:B------:R-:W-:Y:S01]  /*ebe0*/  FSEL R59, R59, -INF , !P4 ;  /* 0xff8000003b3b7808 */ /* 0x000fe20006000000 */
[----:B------:R-:W-:Y:S01]  /*ebf0*/  MUFU.EX2 R64, R64 ;  /* 0x0000004000407308 */ /* 0x000fe20000000800 */
[----:B------:R-:W-:-:S04]  /*ec00*/  ISETP.GT.AND P4, PT, R121, 0x48, P5 ;  /* 0x000000487900780c */ /* 0x000fc80002f84270 */
[----:B------:R-:W-:-:S03]  /*ec10*/  ISETP.LT.OR P4, PT, R122, 0x49, P4 ;  /* 0x000000497a00780c */ /* 0x000fc60002781670 */
[----:B------:R-:W0:Y:S01]  /*ec20*/  MUFU.EX2 R65, R65 ;  /* 0x0000004100417308 */ /* 0x000e220000000800 */
[----:B------:R-:W-:Y:S02]  /*ec30*/  FSEL R62, R62, -INF , !P4 ;  /* 0xff8000003e3e7808 */ /* 0x000fe40006000000 */
[----:B------:R-:W-:Y:S02]  /*ec40*/  ISETP.GT.AND P4, PT, R121, 0x49, P5 ;  /* 0x000000497900780c */ /* 0x000fe40002f84270 */
[----:B-1----:R-:W-:Y:S02]  /*ec50*/  F2FP.BF16.F32.PACK_AB R134, R61, R60 ;  /* 0x0000003c3d86723e */ /* 0x002fe400000010ff */
[----:B------:R-:W-:Y:S01]  /*ec60*/  ISETP.LT.OR P4, PT, R122, 0x4a, P4 ;  /* 0x0000004a7a00780c */ /* 0x000fe20002781670 */
[----:B------:R-:W-:Y:S03]  /*ec70*/  MUFU.EX2 R68, R68 ;  /* 0x0000004400447308 */ /* 0x000fe60000000800 */
[----:B------:R-:W-:-:S02]  /*ec80*/  FSEL R63, R63, -INF , !P4 ;  /* 0xff8000003f3f7808 */ /* 0x000fc40006000000 */
[----:B------:R-:W-:-:S03]  /*ec90*/  ISETP.GT.AND P4, PT, R121, 0x50, P5 ;  /* 0x000000507900780c */ /* 0x000fc60002f84270 */
[----:B------:R-:W1:Y:S01]  /*eca0*/  MUFU.EX2 R69, R69 ;  /* 0x0000004500457308 */ /* 0x000e620000000800 */
[----:B------:R-:W-:Y:S02]  /*ecb0*/  ISETP.LT.OR P4, PT, R122, 0x51, P4 ;  /* 0x000000517a00780c */ /* 0x000fe40002781670 */
[----:B0-----:R-:W-:Y:S02]  /*ecc0*/  F2FP.BF16.F32.PACK_AB R128, R65, R64 ;  /* 0x000000404180723e */ /* 0x001fe400000010ff */
[----:B------:R-:W-:Y:S02]  /*ecd0*/  FSEL R66, R66, -INF , !P4 ;  /* 0xff80000042427808 */ /* 0x000fe40006000000 */
[----:B------:R-:W-:Y:S01]  /*ece0*/  ISETP.GT.AND P4, PT, R121, 0x51, P5 ;  /* 0x000000517900780c */ /* 0x000fe20002f84270 */
[----:B------:R-:W-:Y:S03]  /*ecf0*/  MUFU.EX2 R72, R72 ;  /* 0x0000004800487308 */ /* 0x000fe60000000800 */
[----:B------:R-:W-:-:S04]  /*ed00*/  ISETP.LT.OR P4, PT, R122, 0x52, P4 ;  /* 0x000000527a00780c */ /* 0x000fc80002781670 */
[----:B------:R-:W-:Y:S01]  /*ed10*/  FSEL R67, R67, -INF , !P4 ;  /* 0xff80000043437808 */ /* 0x000fe20006000000 */
[----:B------:R-:W0:Y:S01]  /*ed20*/  MUFU.EX2 R73, R73 ;  /* 0x0000004900497308 */ /* 0x000e220000000800 */
[----:B------:R-:W-:Y:S02]  /*ed30*/  ISETP.GT.AND P4, PT, R121, 0x58, P5 ;  /* 0x000000587900780c */ /* 0x000fe40002f84270 */
[----:B-1----:R-:W-:Y:S02]  /*ed40*/  F2FP.BF16.F32.PACK_AB R130, R69, R68 ;  /* 0x000000444582723e */ /* 0x002fe400000010ff */
[----:B------:R-:W-:-:S03]  /*ed50*/  ISETP.LT.OR P4, PT, R122, 0x59, P4 ;  /* 0x000000597a00780c */ /* 0x000fc60002781670 */
[----:B------:R-:W-:Y:S01]  /*ed60*/  MUFU.EX2 R76, R76 ;  /* 0x0000004c004c7308 */ /* 0x000fe20000000800 */
[----:B------:R-:W-:Y:S02]  /*ed70*/  FSEL R70, R70, -INF , !P4 ;  /* 0xff80000046467808 */ /* 0x000fe40006000000 */
[----:B------:R-:W-:-:S04]  /*ed80*/  ISETP.GT.AND P4, PT, R121, 0x59, P5 ;  /* 0x000000597900780c */ /* 0x000fc80002f84270 */
[----:B------:R-:W-:Y:S01]  /*ed90*/  ISETP.LT.OR P4, PT, R122, 0x5a, P4 ;  /* 0x0000005a7a00780c */ /* 0x000fe20002781670 */
[----:B------:R-:W1:Y:S01]  /*eda0*/  MUFU.EX2 R77, R77 ;  /* 0x0000004d004d7308 */ /* 0x000e620000000800 */
[----:B0-----:R-:W-:Y:S02]  /*edb0*/  F2FP.BF16.F32.PACK_AB R124, R73, R72 ;  /* 0x00000048497c723e */ /* 0x001fe400000010ff */
[----:B------:R-:W-:Y:S02]  /*edc0*/  FSEL R71, R71, -INF , !P4 ;  /* 0xff80000047477808 */ /* 0x000fe40006000000 */
[----:B------:R-:W-:-:S03]  /*edd0*/  ISETP.GT.AND P4, PT, R121, 0x60, P5 ;  /* 0x000000607900780c */ /* 0x000fc60002f84270 */
[----:B------:R-:W-:Y:S01]  /*ede0*/  MUFU.EX2 R80, R80 ;  /* 0x0000005000507308 */ /* 0x000fe20000000800 */
[----:B------:R-:W-:-:S04]  /*edf0*/  ISETP.LT.OR P4, PT, R122, 0x61, P4 ;  /* 0x000000617a00780c */ /* 0x000fc80002781670 */
[----:B------:R-:W-:Y:S02]  /*ee00*/  FSEL R74, R74, -INF , !P4 ;  /* 0xff8000004a4a7808 */ /* 0x000fe40006000000 */
[----:B------:R-:W-:Y:S01]  /*ee10*/  ISETP.GT.AND P4, PT, R121, 0x61, P5 ;  /* 0x000000617900780c */ /* 0x000fe20002f84270 */
[----:B------:R-:W0:Y:S01]  /*ee20*/  MUFU.EX2 R81, R81 ;  /* 0x0000005100517308 */ /* 0x000e220000000800 */
[----:B-1----:R-:W-:Y:S02]  /*ee30*/  F2FP.BF16.F32.PACK_AB R126, R77, R76 ;  /* 0x0000004c4d7e723e */ /* 0x002fe400000010ff */
[----:B------:R-:W-:-:S04]  /*ee40*/  ISETP.LT.OR P4, PT, R122, 0x62, P4 ;  /* 0x000000627a00780c */ /* 0x000fc80002781670 */
[----:B------:R-:W-:Y:S01]  /*ee50*/  FSEL R75, R75, -INF , !P4 ;  /* 0xff8000004b4b7808 */ /* 0x000fe20006000000 */
[----:B------:R-:W-:Y:S01]  /*ee60*/  MUFU.EX2 R84, R84 ;  /* 0x0000005400547308 */ /* 0x000fe20000000800 */
[----:B------:R-:W-:-:S04]  /*ee70*/  ISETP.GT.AND P4, PT, R121, 0x68, P5 ;  /* 0x000000687900780c */ /* 0x000fc80002f84270 */
[----:B------:R-:W-:-:S03]  /*ee80*/  ISETP.LT.OR P4, PT, R122, 0x69, P4 ;  /* 0x000000697a00780c */ /* 0x000fc60002781670 */
[----:B------:R-:W1:Y:S01]  /*ee90*/  MUFU.EX2 R3, R3 ;  /* 0x0000000300037308 */ /* 0x000e620000000800 */
[----:B------:R-:W-:Y:S02]  /*eea0*/  FSEL R78, R78, -INF , !P4 ;  /* 0xff8000004e4e7808 */ /* 0x000fe40006000000 */
[----:B------:R-:W-:Y:S02]  /*eeb0*/  ISETP.GT.AND P4, PT, R121, 0x69, P5 ;  /* 0x000000697900780c */ /* 0x000fe40002f84270 */
[----:B0-----:R-:W-:Y:S02]  /*eec0*/  F2FP.BF16.F32.PACK_AB R120, R81, R80 ;  /* 0x000000505178723e */ /* 0x001fe400000010ff */
        /* <DEDUP_REMOVED lines=8> */
[----:B------:R-:W-:-:S04]  /*ef50*/  ISETP.GT.AND P4, PT, R121, RZ, P5 ;  /* 0x000000ff7900720c */ /* 0x000fc80002f84270 */
[----:B------:R-:W-:-:S04]  /*ef60*/  ISETP.LT.OR P4, PT, R122, 0x1, P4 ;  /* 0x000000017a00780c */ /* 0x000fc80002781670 */
        /* <DEDUP_REMOVED lines=13> */
[----:B-1----:R-:W-:Y:S02]  /*f040*/  F2FP.BF16.F32.PACK_AB R122, R3, R84 ;  /* 0x00000054037a723e */ /* 0x002fe400000010ff */
        /* <DEDUP_REMOVED lines=31> */
[----:B------:R-:W-:-:S03]  /*f240*/  FMUL.FTZ R17, R13, R0 ;  /* 0x000000000d117220 */ /* 0x000fc60000410000 */
[----:B------:R-:W-:Y:S02]  /*f250*/  FSEL R24, R13, RZ, P4 ;  /* 0x000000ff0d187208 */ /* 0x000fe40002000000 */
[----:B------:R-:W-:Y:S02]  /*f260*/  FSEL R17, R17, RZ, P4 ;  /* 0x000000ff11117208 */ /* 0x000fe40002000000 */
[----:B------:R-:W-:Y:S01]  /*f270*/  ISETP.GT.AND P4, PT, R4, R21, PT ;  /* 0x000000150400720c */ /* 0x000fe20003f84270 */
[----:B------:R-:W-:Y:S01]  /*f280*/  FADD.FTZ R24, -R24, R2 ;  /* 0x0000000218187221 */ /* 0x000fe20000010100 */
[----:B------:R-:W-:Y:S02]  /*f290*/  VIADD R4, R4, 0xffffffff ;  /* 0xffffffff04047836 */ /* 0x000fe40000000000 */
        /* <DEDUP_REMOVED lines=8> */
[-C--:B------:R-:W-:Y:S01]  /*f320*/  FFMA.FTZ R38, R38, R0.reuse, -R17 ;  /* 0x0000000026267223 */ /* 0x080fe20000010811 */
[----:B------:R-:W-:Y:S01]  /*f330*/  FADD.FTZ R24, R48, R25 ;  /* 0x0000001930187221 */ /* 0x000fe20000010000 */
[-CC-:B------:R-:W-:Y:S01]  /*f340*/  FFMA.FTZ R39, R39, R0.reuse, -R17.reuse ;  /* 0x0000000027277223 */ /* 0x180fe20000010811 */
[-CC-:B------:R-:W-:Y:S01]  /*f350*/  FFMA.FTZ R42, R42, R0.reuse, -R17.reuse ;  /* 0x000000002a2a7223 */ /* 0x180fe20000010811 */
[-CC-:B------:R-:W-:Y:S01]  /*f360*/  FFMA.FTZ R43, R43, R0.reuse, -R17.reuse ;  /* 0x000000002b2b7223 */ /* 0x180fe20000010811 */
[----:B------:R-:W-:Y:S01]  /*f370*/  FADD.FTZ R25, R49, R24 ;  /* 0x0000001831197221 */ /* 0x000fe20000010000 */
[----:B------:R-:W0:Y:S01]  /*f380*/  MUFU.EX2 R2, R2 ;  /* 0x0000000200027308 */ /* 0x000e220000000800 */
[-CC-:B------:R-:W-:Y:S01]  /*f390*/  FFMA.FTZ R46, R46, R0.reuse, -R17.reuse ;  /* 0x000000002e2e7223 */ /* 0x180fe20000010811 */
[-C--:B------:R-:W-:Y:S01]  /*f3a0*/  FFMA.FTZ R47, R47, R0.reuse, -R17 ;  /* 0x000000002f2f7223 */ /* 0x080fe20000010811 */
[----:B------:R-:W-:Y:S01]  /*f3b0*/  FADD.FTZ R24, R52, R25 ;  /* 0x0000001934187221 */ /* 0x000fe20000010000 */
[-CC-:B------:R-:W-:Y:S01]  /*f3c0*/  FFMA.FTZ R50, R50, R0.reuse, -R17.reuse ;  /* 0x0000000032327223 */ /* 0x180fe20000010811 */
[-CC-:B------:R-:W-:Y:S01]  /*f3d0*/  FFMA.FTZ R51, R51, R0.reuse, -R17.reuse ;  /* 0x0000000033337223 */ /* 0x180fe20000010811 */
[-CC-:B------:R-:W-:Y:S01]  /*f3e0*/  FFMA.FTZ R54, R54, R0.reuse, -R17.reuse ;  /* 0x0000000036367223 */ /* 0x180fe20000010811 */
[----:B------:R-:W-:Y:S01]  /*f3f0*/  FADD.FTZ R25, R53, R24 ;  /* 0x0000001835197221 */ /* 0x000fe20000010000 */
[----:B------:R-:W1:Y:S01]  /*f400*/  MUFU.EX2 R27, R27 ;  /* 0x0000001b001b7308 */ /* 0x000e620000000800 */
[-CC-:B------:R-:W-:Y:S01]  /*f410*/  FFMA.FTZ R55, R55, R0.reuse, -R17.reuse ;  /* 0x0000000037377223 */ /* 0x180fe20000010811 */
[-C--:B------:R-:W-:Y:S01]  /*f420*/  FFMA.FTZ R58, R58, R0.reuse, -R17 ;  /* 0x000000003a3a7223 */ /* 0x080fe20000010811 */
[----:B------:R-:W-:Y:S01]  /*f430*/  FADD.FTZ R24, R56, R25 ;  /* 0x0000001938187221 */ /* 0x000fe20000010000 */
[-CC-:B------:R-:W-:Y:S01]  /*f440*/  FFMA.FTZ R59, R59, R0.reuse, -R17.reuse ;  /* 0x000000003b3b7223 */ /* 0x180fe20000010811 */
[-CC-:B------:R-:W-:Y:S01]  /*f450*/  FFMA.FTZ R62, R62, R0.reuse, -R17.reuse ;  /* 0x000000003e3e7223 */ /* 0x180fe20000010811 */
[-CC-:B------:R-:W-:Y:S01]  /*f460*/  FFMA.FTZ R63, R63, R0.reuse, -R17.reuse ;  /* 0x000000003f3f7223 */ /* 0x180fe20000010811 */
[----:B------:R-:W-:Y:S01]  /*f470*/  FADD.FTZ R25, R57, R24 ;  /* 0x0000001839197221 */ /* 0x000fe20000010000 */
[----:B------:R-:W2:Y:S01]  /*f480*/  MUFU.EX2 R30, R30 ;  /* 0x0000001e001e7308 */ /* 0x000ea20000000800 */
[----:B0-----:R-:W-:Y:S01]  /*f490*/  FFMA.FTZ R6, R2, R5, R26 ;  /* 0x0000000502067223 */ /* 0x001fe2000001001a */
[-C--:B------:R-:W-:Y:S01]  /*f4a0*/  FFMA.FTZ R66, R66, R0.reuse, -R17 ;  /* 0x0000000042427223 */ /* 0x080fe20000010811 */
[----:B------:R-:W-:Y:S01]  /*f4b0*/  FADD.FTZ R24, R60, R25 ;  /* 0x000000193c187221 */ /* 0x000fe20000010000 */
[-CC-:B------:R-:W-:Y:S01]  /*f4c0*/  FFMA.FTZ R67, R67, R0.reuse, -R17.reuse ;  /* 0x0000000043437223 */ /* 0x180fe20000010811 */
[-CC-:B------:R-:W-:Y:S01]  /*f4d0*/  FFMA.FTZ R70, R70, R0.reuse, -R17.reuse ;  /* 0x0000000046467223 */ /* 0x180fe20000010811 */
[-CC-:B------:R-:W-:Y:S01]  /*f4e0*/  FFMA.FTZ R71, R71, R0.reuse, -R17.reuse ;  /* 0x0000000047477223 */ /* 0x180fe20000010811 */
        /* <DEDUP_REMOVED lines=15> */
[----:B------:R-:W-:Y:S01]  /*f5e0*/  FFMA.FTZ R17, R87, R0, -R17 ;  /* 0x0000000057117223 */ /* 0x000fe20000010811 */
[----:B------:R-:W-:Y:S01]  /*f5f0*/  FADD.FTZ R25, R69, R24 ;  /* 0x0000001845197221 */ /* 0x000fe20000010000 */
[----:B------:R-:W2:Y:S01]  /*f600*/  MUFU.EX2 R35, R35 ;  /* 0x0000002300237308 */ /* 0x000ea20000000800 */
[----:B0-----:R-:W-:Y:S01]  /*f610*/  FADD.FTZ R5, R31, R6 ;  /* 0x000000061f057221 */ /* 0x001fe20000010000 */
[-C--:B------:R-:W-:Y:S01]  /*f620*/  FMUL.FTZ R90, R90, R2.reuse ;  /* 0x000000025a5a7220 */ /* 0x080fe20000410000 */
[----:B------:R-:W-:Y:S01]  /*f630*/  FADD.FTZ R24, R72, R25 ;  /* 0x0000001948187221 */ /* 0x000fe20000010000 */
[-C--:B------:R-:W-:Y:S01]  /*f640*/  FMUL.FTZ R91, R91, R2.reuse ;  /* 0x000000025b5b7220 */ /* 0x080fe20000410000 */
[-C--:B------:R-:W-:Y:S01]  /*f650*/  FMUL.FTZ R94, R94, R2.reuse ;  /* 0x000000025e5e7220 */ /* 0x080fe20000410000 */
[-C--:B------:R-:W-:Y:S01]  /*f660*/  FMUL.FTZ R95, R95, R2.reuse ;  /* 0x000000025f5f7220 */ /* 0x080fe20000410000 */
[----:B------:R-:W-:Y:S01]  /*f670*/  FADD.FTZ R25, R73, R24 ;  /* 0x0000001849197221 */ /* 0x000fe20000010000 */
[----:B------:R-:W0:Y:S01]  /*f680*/  MUFU.EX2 R38, R38 ;  /* 0x0000002600267308 */ /* 0x000e220000000800 */
[----:B-1----:R-:W-:Y:S01]  /*f690*/  FADD.FTZ R6, R34, R5 ;  /* 0x0000000522067221 */ /* 0x002fe20000010000 */
[-C--:B------:R-:W-:Y:S01]  /*f6a0*/  FMUL.FTZ R98, R98, R2.reuse ;  /* 0x0000000262627220 */ /* 0x080fe20000410000 */
[----:B------:R-:W-:Y:S01]  /*f6b0*/  FADD.FTZ R24, R76, R25 ;  /* 0x000000194c187221 */ /* 0x000fe20000010000 */
[-C--:B------:R-:W-:Y:S01]  /*f6c0*/  FMUL.FTZ R99, R99, R2.reuse ;  /* 0x0000000263637220 */ /* 0x080fe20000410000 */
[-C--:B------:R-:W-:Y:S01]  /*f6d0*/  FMUL.FTZ R102, R102, R2.reuse ;  /* 0x0000000266667220 */ /* 0x080fe20000410000 */
[-C--:B------:R-:W-:Y:S01]  /*f6e0*/  FMUL.FTZ R103, R103, R2.reuse ;  /* 0x0000000267677220 */ /* 0x080fe20000410000 */
[----:B------:R-:W-:Y:S01]  /*f6f0*/  FADD.FTZ R25, R77, R24 ;  /* 0x000000184d197221 */ /* 0x000fe20000010000 */
[----:B------:R-:W1:Y:S01]  /*f700*/  MUFU.EX2 R39, R39 ;  /* 0x0000002700277308 */ /* 0x000e620000000800 */
[----:B--2---:R-:W-:Y:S01]  /*f710*/  FADD.FTZ R5, R35, R6 ;  /* 0x0000000623057221 */ /* 0x004fe20000010000 */
[-C--:B------:R-:W-:Y:S01]  /*f720*/  FMUL.FTZ R106, R106, R2.reuse ;  /* 0x000000026a6a7220 */ /* 0x080fe20000410000 */
[----:B------:R-:W-:Y:S01]  /*f730*/  FADD.FTZ R24, R80, R25 ;  /* 0x0000001950187221 */ /* 0x000fe20000010000 */
[-C--:B------:R-:W-:Y:S01]  /*f740*/  FMUL.FTZ R107, R107, R2.reuse ;  /* 0x000000026b6b7220 */ /* 0x080fe20000410000 */
[-C--:B------:R-:W-:Y:S01]  /*f750*/  FMUL.FTZ R110, R110, R2.reuse ;  /* 0x000000026e6e7220 */ /* 0x080fe20000410000 */
[-C--:B------:R-:W-:Y:S01]  /*f760*/  FMUL.FTZ R111, R111, R2.reuse ;  /* 0x000000026f6f7220 */ /* 0x080fe20000410000 */
[----:B------:R-:W-:Y:S01]  /*f770*/  FADD.FTZ R25, R81, R24 ;  /* 0x0000001851197221 */ /* 0x000fe20000010000 */
[----:B------:R-:W2:Y:S01]  /*f780*/  MUFU.EX2 R42, R42 ;  /* 0x0000002a002a7308 */ /* 0x000ea20000000800 */
[----:B0-----:R-:W-:Y:S01]  /*f790*/  FADD.FTZ R6, R38, R5 ;  /* 0x0000000526067221 */ /* 0x001fe20000010000 */
[-C--:B------:R-:W-:Y:S01]  /*f7a0*/  FMUL.FTZ R114, R114, R2.reuse ;  /* 0x0000000272727220 */ /* 0x080fe20000410000 */
[----:B------:R-:W-:Y:S01]  /*f7b0*/  FADD.FTZ R24, R84, R25 ;  /* 0x0000001954187221 */ /* 0x000fe20000010000 */
[-C--:B------:R-:W-:Y:S01]  /*f7c0*/  FMUL.FTZ R115, R115, R2.reuse ;  /* 0x0000000273737220 */ /* 0x080fe20000410000 */
[-C--:B------:R-:W-:Y:S01]  /*f7d0*/  FMUL.FTZ R118, R118, R2.reuse ;  /* 0x0000000276767220 */ /* 0x080fe20000410000 */
[----:B------:R-:W-:Y:S01]  /*f7e0*/  FMUL.FTZ R119, R119, R2 ;  /* 0x0000000277777220 */ /* 0x000fe20000410000 */
[----:B------:R-:W-:Y:S01]  /*f7f0*/  F2FP.BF16.F32.PACK_AB R149, R27, R26 ;  /* 0x0000001a1b95723e */ /* 0x000fe200000010ff */
[----:B------:R-:W0:Y:S01]  /*f800*/  MUFU.EX2 R43, R43 ;  /* 0x0000002b002b7308 */ /* 0x000e220000000800 */
[----:B-1----:R-:W-:Y:S01]  /*f810*/  FADD.FTZ R5, R39, R6 ;  /* 0x0000000627057221 */ /* 0x002fe20000010000 */
[----:B------:R-:W-:Y:S01]  /*f820*/  F2FP.BF16.F32.PACK_AB R151, R31, R30 ;  /* 0x0000001e1f97723e */ /* 0x000fe200000010ff */
[----:B------:R-:W-:Y:S01]  /*f830*/  IMAD.MOV.U32 R2, RZ, RZ, R13 ;  /* 0x000000ffff027224 */ /* 0x000fe200078e000d */
[----:B------:R-:W-:-:S02]  /*f840*/  F2FP.BF16.F32.PACK_AB R145, R35, R34 ;  /* 0x000000222391723e */ /* 0x000fc400000010ff */
[----:B------:R-:W-:Y:S02]  /*f850*/  F2FP.BF16.F32.PACK_AB R147, R39, R38 ;  /* 0x000000262793723e */ /* 0x000fe400000010ff */
        /* <DEDUP_REMOVED lines=59> */
[----:B------:R-:W-:Y:S02]  /*fc10*/  IMAD.MOV.U32 R17, RZ, RZ, R7 ;  /* 0x000000ffff117224 */ /* 0x000fe400078e0007 */
[----:B------:R-:W-:Y:S01]  /*fc20*/  IMAD.MOV.U32 R3, RZ, RZ, R9 ;  /* 0x000000ffff037224 */ /* 0x000fe200078e0009 */
[----:B------:R-:W-:Y:S06]  /*fc30*/  @P4 BRA `(.L_x_13623) ;  /* 0xffffffd000244947 */ /* 0x000fec000383ffff */
[----:B------:R-:W-:Y:S02]  /*fc40*/  IMAD.MOV.U32 R2, RZ, RZ, R13 ;  /* 0x000000ffff027224 */ /* 0x000fe400078e000d */
[----:B------:R-:W-:Y:S02]  /*fc50*/  IMAD.MOV.U32 R3, RZ, RZ, R9 ;  /* 0x000000ffff037224 */ /* 0x000fe400078e0009 */
[----:B------:R-:W-:Y:S02]  /*fc60*/  IMAD.MOV.U32 R17, RZ, RZ, R7 ;  /* 0x000000ffff117224 */ /* 0x000fe400078e0007 */
[----:B------:R-:W-:-:S07]  /*fc70*/  IMAD.MOV.U32 R153, RZ, RZ, R20 ;  /* 0x000000ffff997224 */ /* 0x000fce00078e0014 */
.L_x_13605:
[----:B------:R-:W2:Y:S01]  /*fc80*/  LDL R20, [R1+0x20] ;  /* 0x0000200001147983 */ /* 0x000ea20000100800 */
[----:B------:R-:W0:Y:S03]  /*fc90*/  LDC R7, c[0x0][0x448] ;  /* 0x00011200ff077b82 */ /* 0x000e260000000800 */
[----:B------:R-:W3:Y:S05]  /*fca0*/  LDL R13, [R1+0x10] ;  /* 0x00001000010d7983 */ /* 0x000eea0000100800 */
[----:B------:R-:W1:Y:S01]  /*fcb0*/  LDC R24, c[0x0][0x9e4] ;  /* 0x00027900ff187b82 */ /* 0x000e620000000800 */
[----:B0-----:R-:W-:-:S02]  /*fcc0*/  ISETP.NE.AND P5, PT, R7, 0x1, PT ;  /* 0x000000010700780c */ /* 0x001fc40003fa5270 */
[----:B-1----:R-:W-:-:S11]  /*fcd0*/  ISETP.GE.AND P4, PT, R24, 0x1, PT ;  /* 0x000000011800780c */ /* 0x002fd60003f86270 */
[----:B------:R-:W0:Y:S08]  /*fce0*/  @P5 LDC R12, c[0x0][0x44c] ;  /* 0x00011300ff0c5b82 */ /* 0x000e300000000800 */
[----:B------:R-:W1:Y:S01]  /*fcf0*/  @P5 LDC R9, c[0x0][0x450] ;  /* 0x00011400ff095b82 */ /* 0x000e620000000800 */
[----:B--2---:R-:W-:-:S04]  /*fd00*/  VIADD R7, R20, 0xbf ;  /* 0x000000bf14077836 */ /* 0x004fc80000000000 */
[----:B0-----:R-:W-:Y:S01]  /*fd10*/  @P5 IMAD.HI.U32 R12, R7, R12, RZ ;  /* 0x0000000c070c5227 */ /* 0x001fe200078e00ff */
[----:B---3--:R-:W-:-:S04]  /*fd20*/  IADD3 R20, R13, 0x1, -R157 ;  /* 0x000000010d147810 */ /* 0x008fc80007ffe89d */
        /* <DEDUP_REMOVED lines=14> */
.L_x_13626:
[----:B------:R-:W-:-:S13]  /*fe10*/  ISETP.NE.AND P2, PT, R24, 0x1, PT ;  /* 0x000000011800780c */ /* 0x000fda0003f45270 */
[----:B------:R-:W0:Y:S02]  /*fe20*/  @P2 LDC.64 R8, c[0x0][0x9e8] ;  /* 0x00027a00ff082b82 */ /* 0x000e240000000a00 */
[----:B0-----:R-:W-:-:S05]  /*fe30*/  @P2 IMAD.HI.U32 R8, R7, R8, RZ ;  /* 0x0000000807082227 */ /* 0x001fca00078e00ff */
[----:B------:R-:W-:-:S07]  /*fe40*/  @P2 SHF.R.U32.HI R7, RZ, R9, R8 ;  /* 0x00000009ff072219 */ /* 0x000fce0000011608 */
.L_x_13627:
[----:B------:R-:W-:Y:S05]  /*fe50*/  BSYNC B0 ;  /* 0x0000000000007941 */ /* 0x000fea0003800000 */
.L_x_13625:
[----:B------:R-:W-:-:S05]  /*fe60*/  IMAD R7, R7, R24, RZ ;  /* 0x0000001807077224 */ /* 0x000fca00078e02ff */
[----:B------:R-:W-:-:S07]  /*fe70*/  VIMNMX R12, R12, R7, !PT ;  /* 0x000000070c0c7248 */ /* 0x000fce0007fe0100 */
.L_x_13624:
[----:B------:R-:W2:Y:S01]  /*fe80*/  LDL R8, [R1+0x38] ;  /* 0x0000380001087983 */ /* 0x000ea20000100800 */
[----:B------:R-:W-:-:S05]  /*fe90*/  VIADD R12, R12, 0x7f ;  /* 0x0000007f0c0c7836 */ /* 0x000fca0000000000 */
[----:B------:R-:W-:-:S04]  /*fea0*/  SHF.R.S32.HI R7, RZ, 0x1f, R12 ;  /* 0x0000001fff077819 */ /* 0x000fc8000001140c */
[----:B------:R-:W-:-:S04]  /*feb0*/  LEA.HI R7, R7, R12, RZ, 0x7 ;  /* 0x0000000c07077211 */ /* 0x000fc800078f38ff */
[----:B------:R-:W-:-:S04]  /*fec0*/  SHF.R.S32.HI R7, RZ, 0x7, R7 ;  /* 0x00000007ff077819 */ /* 0x000fc80000011407 */
[----:B--2---:R-:W-:-:S04]  /*fed0*/  VIMNMX R8, R8, R7, !PT ;  /* 0x0000000708087248 */ /* 0x004fc80007fe0100 */
[----:B------:R-:W-:Y:S01]  /*fee0*/  ISETP.GE.AND P2, PT, R4, R8, PT ;  /* 0x000000080400720c */ /* 0x000fe20003f46270 */
[----:B------:R0:W-:-:S12]  /*fef0*/  STL [R1+0x2c], R8 ;  /* 0x00002c0801007387 */ /* 0x0001d80000100800 */
[----:B0-----:R-:W-:Y:S05]  /*ff00*/  @!P2 BRA `(.L_x_13628) ;  /* 0x0000001c00c8a947 */ /* 0x001fea0003800000 */
[----:B------:R-:W-:Y:S02]  /*ff10*/  IMAD.MOV.U32 R7, RZ, RZ, R2 ;  /* 0x000000ffff077224 */ /* 0x000fe400078e0002 */
[----:B------:R-:W-:Y:S02]  /*ff20*/  IMAD.MOV.U32 R12, RZ, RZ, R3 ;  /* 0x000000ffff0c7224 */ /* 0x000fe400078e0003 */
[----:B------:R-:W-:Y:S02]  /*ff30*/  IMAD.MOV.U32 R8, RZ, RZ, R153 ;  /* 0x000000ffff087224 */ /* 0x000fe400078e0099 */
[----:B------:R-:W-:-:S07]  /*ff40*/  IMAD.MOV.U32 R13, RZ, RZ, R17 ;  /* 0x000000ffff0d7224 */ /* 0x000fce00078e0011 */
.L_x_13638:
        /* <DEDUP_REMOVED lines=11> */
.L_x_13630:
[----:B------:R-:W-:Y:S01]  /*10000*/  IMAD R0, R17, 0x8, R16 ;  /* 0x0000000811007824 */ /* 0x000fe200078e0210 */
[----:B------:R-:W-:-:S04]  /*10010*/  SHF.L.U32 R3, R153, 0x1f, RZ ;  /* 0x0000001f99037819 */ /* 0x000fc800000006ff */
[----:B------:R0:W1:Y:S01]  /*10020*/  SYNCS.PHASECHK.TRANS64.TRYWAIT P3, [R0+URZ+0x16830], R3 ;  /* 0x01683003000075a7 */ /* 0x000062000806017f */
[----:B------:R-:W-:Y:S05]  /*10030*/  @!P0 BRA `(.L_x_13631) ;  /* 0x0000000000048947 */ /* 0x000fea0003800000 */
[----:B------:R-:W-:Y:S01]  /*10040*/  BPT.TRAP 0x1 ;  /* 0x000000040000795c */ /* 0x000fe20000300000 */
.L_x_13631:
[----:B------:R-:W-:Y:S04]  /*10050*/  BSSY B0, `(.L_x_13629) ;  /* 0x0000004000007945 */ /* 0x000fe80003800000 */
[----:B-1----:R-:W-:Y:S05]  /*10060*/  @P3 BRA `(.L_x_13632) ;  /* 0x0000000000083947 */ /* 0x002fea0003800000 */
[----:B------:R-:W1:Y:S02]  /*10070*/  SYNCS.PHASECHK.TRANS64.TRYWAIT P3, [R0+URZ+0x16830], R3 ;  /* 0x01683003000075a7 */ /* 0x000e64000806017f */
[----:B-1----:R-:W-:Y:S05]  /*10080*/  @!P3 BRA `(.L_x_13633) ;  /* 0x0000010000c4b947 */ /* 0x002fea0003800000 */
.L_x_13632:
[----:B------:R-:W-:Y:S05]  /*10090*/  BSYNC B0 ;  /* 0x0000000000007941 */ /* 0x000fea0003800000 */
.L_x_13629:
        /* <DEDUP_REMOVED lines=46> */
.L_x_13635:
[----:B------:R-:W-:Y:S01]  /*10380*/  SHF.L.U32 R0, R8, 0x1f, RZ ;  /* 0x0000001f08007819 */ /* 0x000fe200000006ff */
[----:B------:R-:W-:-:S04]  /*10390*/  IMAD R2, R13, 0x8, R16 ;  /* 0x000000080d027824 */ /* 0x000fc800078e0210 */
[----:B------:R0:W1:Y:S01]  /*103a0*/  SYNCS.PHASECHK.TRANS64.TRYWAIT P2, [R2+URZ+0x16850], R0 ;  /* 0x01685000020075a7 */ /* 0x000062000804017f */
[----:B------:R-:W-:Y:S05]  /*103b0*/  @!P0 BRA `(.L_x_13636) ;  /* 0x0000000000048947 */ /* 0x000fea0003800000 */
[----:B------:R-:W-:Y:S01]  /*103c0*/  BPT.TRAP 0x1 ;  /* 0x000000040000795c */ /* 0x000fe20000300000 */
.L_x_13636:
[----:B-1----:R-:W-:Y:S05]  /*103d0*/  @P2 BRA `(.L_x_13634) ;  /* 0x0000000000082947 */ /* 0x002fea0003800000 */
[----:B------:R-:W1:Y:S02]  /*103e0*/  SYNCS.PHASECHK.TRANS64.TRYWAIT P2, [R2+URZ+0x16850], R0 ;  /* 0x01685000020075a7 */ /* 0x000e64000804017f */
[----:B-1----:R-:W-:Y:S05]  /*103f0*/  @!P2 BRA `(.L_x_13637) ;  /* 0x000000fc00fca947 */ /* 0x002fea0003800000 */
.L_x_13634:
[----:B01----:R-:W-:Y:S01]  /*10400*/  VIADD R0, R16, 0x400 ;  /* 0x0000040010007836 */ /* 0x003fe20000000000 */
[----:B------:R-:W-:Y:S05]  /*10410*/  WARPSYNC.ALL ;  /* 0x0000000000007948 */ /* 0x000fea0003800000 */
[----:B------:R-:W-:-:S04]  /*10420*/  SHF.R.U32.HI R0, RZ, 0x4, R0 ;  /* 0x00000004ff007819 */ /* 0x000fc80000011600 */
[----:B------:R-:W-:-:S05]  /*10430*/  LOP3.LUT R8, R0, 0x3fff, RZ, 0xc0, !PT ;  /* 0x00003fff00087812 */ /* 0x000fca00078ec0ff */
[----:B------:R-:W-:Y:S01]  /*10440*/  IMAD R8, R13, 0x400, R8 ;  /* 0x000004000d087824 */ /* 0x000fe200078e0208 */
[----:B------:R-:W-:Y:S01]  /*10450*/  FMNMX.FTZ R0, R24, R12, !PT ;  /* 0x0000000c18007209 */ /* 0x000fe20007810000 */
[----:B------:R-:W-:Y:S01]  /*10460*/  IMAD.MOV.U32 R9, RZ, RZ, 0x40000040 ;  /* 0x40000040ff097424 */ /* 0x000fe200078e00ff */
[----:B------:R-:W-:Y:S01]  /*10470*/  WARPGROUP.ARRIVE ;  /* 0x00000000000079c5 */ /* 0x000fe20000000000 */
[C---:B------:R-:W-:Y:S01]  /*10480*/  VIADD R2, R8.reuse, 0x80 ;  /* 0x0000008008027836 */ /* 0x040fe20000000000 */
[----:B------:R-:W-:Y:S01]  /*10490*/  R2UR UR10, R8 ;  /* 0x00000000080a72ca */ /* 0x000fe200000e0000 */
[----:B------:R-:W-:Y:S01]  /*104a0*/  IMAD.MOV.U32 R3, RZ, RZ, 0x40000040 ;  /* 0x40000040ff037424 */ /* 0x000fe200078e00ff */
[----:B------:R-:W-:Y:S01]  /*104b0*/  R2UR UR11, R9 ;  /* 0x00000000090b72ca */ /* 0x000fe200000e0000 */
[----:B------:R-:W-:Y:S01]  /*104c0*/  IMAD.MOV.U32 R21, RZ, RZ, 0x40000040 ;  /* 0x40000040ff157424 */ /* 0x000fe200078e00ff */
[----:B------:R-:W-:-:S04]  /*104d0*/  FMNMX.FTZ R0, R25, R0, !PT ;  /* 0x0000000019007209 */ /* 0x000fc80007810000 */
[----:B------:R-:W-:-:S04]  /*104e0*/  FMNMX.FTZ R0, R28, R0, !PT ;  /* 0x000000001c007209 */ /* 0x000fc80007810000 */
[----:B------:R-:W-:-:S03]  /*104f0*/  FMNMX.FTZ R0, R29, R0, !PT ;  /* 0x000000001d007209 */ /* 0x000fc60007810000 */
[----:B------:R-:W-:Y:S01]  /*10500*/  HGMMA.64x64x16.F32.BF16 R88, R148, gdesc[UR8].tnspB, R88, gsb0 ;  /* 0x40e0000894587df0 */ /* 0x000fe20008001858 */
[----:B------:R-:W-:Y:S02]  /*10510*/  FMNMX.FTZ R0, R32, R0, !PT ;  /* 0x0000000020007209 */ /* 0x000fe40007810000 */
[----:B------:R-:W-:Y:S01]  /*10520*/  R2UR UR10, R2 ;  /* 0x00000000020a72ca */ /* 0x000fe200000e0000 */
[----:B------:R-:W-:Y:S01]  /*10530*/  VIADD R2, R8, 0x100 ;  /* 0x0000010008027836 */ /* 0x000fe20000000000 */
[----:B------:R-:W-:Y:S02]  /*10540*/  FMNMX.FTZ R0, R33, R0, !PT ;  /* 0x0000000021007209 */ /* 0x000fe40007810000 */
        /* <DEDUP_REMOVED lines=41> */
[----:B------:R-:W-:Y:S01]  /*107e0*/  HGMMA.64x64x16.F32.BF16 R88, R140, gdesc[UR8].tnspB, R88, gsb0 ;  /* 0x40e000088c587df0 */ /* 0x000fe20008001858 */
[----:B------:R-:W-:Y:S02]  /*107f0*/  R2UR UR11, R3 ;  /* 0x00000000030b72ca */ /* 0x000fe400000e0000 */
[----:B-1----:R-:W-:Y:S01]  /*10800*/  FMNMX.FTZ R3, R9, R20, !PT ;  /* 0x0000001409037209 */ /* 0x002fe20007810000 */
[----:B------:R-:W-:Y:S01]  /*10810*/  VIADD R20, R8, 0x200 ;  /* 0x0000020008147836 */ /* 0x000fe20000000000 */
[----:B------:R-:W-:-:S03]  /*10820*/  R2UR UR10, R2 ;  /* 0x00000000020a72ca */ /* 0x000fc600000e0000 */
[----:B------:R-:W-:-:S04]  /*10830*/  FADD.FTZ R2, -R3, R12 ;  /* 0x0000000c03027221 */ /* 0x000fc80000010100 */
[----:B0-----:R-:W-:-:S04]  /*10840*/  FMUL.FTZ R2, R2, R0 ;  /* 0x0000000002027220 */ /* 0x001fc80000410000 */
[----:B------:R0:W-:Y:S02]  /*10850*/  MUFU.EX2 R9, R2 ;  /* 0x0000000200097308 */ /* 0x0001e40000000800 */
        /* <DEDUP_REMOVED lines=19> */
[----:B------:R-:W-:Y:S02]  /*10990*/  R2UR UR10, R20 ;  /* 0x00000000140a72ca */ /* 0x000fe400000e0000 */
[----:B------:R-:W-:Y:S02]  /*109a0*/  FMNMX.FTZ R2, R58, R2, !PT ;  /* 0x000000023a027209 */ /* 0x000fe40007810000 */
[----:B------:R-:W-:Y:S01]  /*109b0*/  R2UR UR11, R21 ;  /* 0x00000000150b72ca */ /* 0x000fe200000e0000 */
[----:B------:R-:W-:Y:S01]  /*109c0*/  FMUL.FTZ R21, R3, R0 ;  /* 0x0000000003157220 */ /* 0x000fe20000410000 */
[----:B------:R-:W-:-:S03]  /*109d0*/  FMNMX.FTZ R2, R59, R2, !PT ;  /* 0x000000023b027209 */ /* 0x000fc60007810000 */
[--C-:B------:R-:W-:Y:S01]  /*109e0*/  FFMA.FTZ R146, R37, R0, -R21.reuse ;  /* 0x0000000025927223 */ /* 0x100fe20000010815 */
[----:B------:R-:W-:Y:S01]  /*109f0*/  FMNMX.FTZ R2, R62, R2, !PT ;  /* 0x000000023e027209 */ /* 0x000fe20007810000 */
[-CC-:B------:R-:W-:Y:S01]  /*10a00*/  FFMA.FTZ R149, R24, R0.reuse, -R21.reuse ;  /* 0x0000000018957223 */ /* 0x180fe20000010815 */
[----:B------:R-:W-:Y:S02]  /*10a10*/  VIADD R24, R8, 0x280 ;  /* 0x0000028008187836 */ /* 0x000fe40000000000 */
[--C-:B------:R-:W-:Y:S01]  /*10a20*/  FFMA.FTZ R148, R25, R0, -R21.reuse ;  /* 0x0000000019947223 */ /* 0x100fe20000010815 */
[----:B------:R-:W-:Y:S01]  /*10a30*/  FMNMX.FTZ R2, R63, R2, !PT ;  /* 0x000000023f027209 */ /* 0x000fe20007810000 */
[----:B------:R-:W-:Y:S02]  /*10a40*/  IMAD.MOV.U32 R25, RZ, RZ, 0x40000040 ;  /* 0x40000040ff197424 */ /* 0x000fe400078e00ff */
        /* <DEDUP_REMOVED lines=23> */
[----:B------:R-:W-:Y:S01]  /*10bc0*/  FFMA.FTZ R45, R81, R0, -R21 ;  /* 0x00000000512d7223 */ /* 0x000fe20000010815 */
[----:B------:R-:W0:Y:S01]  /*10bd0*/  S2R R57, SR_TID.X ;  /* 0x0000000000397919 */ /* 0x000e220000002100 */
        /* <DEDUP_REMOVED lines=9> */
[----:B------:R-:W-:Y:S02]  /*10c70*/  MUFU.EX2 R145, R145 ;  /* 0x0000009100917308 */ /* 0x000fe40000000800 */
[----:B------:R-:W3:Y:S01]  /*10c80*/  SHFL.BFLY PT, R37, R2, 0x2, 0x1f ;  /* 0x0c401f0002257f89 */ /* 0x000ee200000e0000 */
[----:B------:R-:W-:Y:S01]  /*10c90*/  @!P1 IMAD R13, R13, 0x8, R16 ;  /* 0x000000080d0d9824 */ /* 0x000fe200078e0210 */
[----:B0-----:R-:W-:-:S04]  /*10ca0*/  ISETP.GE.U32.AND P2, PT, R57, 0x180, PT ;  /* 0x000001803900780c */ /* 0x001fc80003f46070 */
[----:B------:R-:W-:Y:S01]  /*10cb0*/  MUFU.EX2 R144, R144 ;  /* 0x0000009000907308 */ /* 0x000fe20000000800 */
[----:B------:R-:W-:Y:S02]  /*10cc0*/  WARPGROUP.DEPBAR.LE gsb0, 0x0 ;  /* 0x00008000000079c5 */ /* 0x000fe40000010000 */
[----:B------:R-:W-:Y:S01]  /*10cd0*/  WARPGROUP.ARRIVE ;  /* 0x00000000000079c5 */ /* 0x000fe20000000000 */
[-CC-:B------:R-:W-:Y:S01]  /*10ce0*/  FFMA.FTZ R138, R53, R0.reuse, -R21.reuse ;  /* 0x00000000358a7223 */ /* 0x180fe20000010815 */
[-CC-:B------:R-:W-:Y:S01]  /*10cf0*/  FFMA.FTZ R137, R28, R0.reuse, -R21.reuse ;  /* 0x000000001c897223 */ /* 0x180fe20000010815 */
[-CC-:B------:R-:W-:Y:S01]  /*10d00*/  FFMA.FTZ R139, R48, R0.reuse, -R21.reuse ;  /* 0x00000000308b7223 */ /* 0x180fe20000010815 */
[-CC-:B------:R-:W-:Y:S01]  /*10d10*/  FFMA.FTZ R136, R49, R0.reuse, -R21.reuse ;  /* 0x0000000031887223 */ /* 0x180fe20000010815 */
[-CC-:B------:R-:W-:Y:S01]  /*10d20*/  FFMA.FTZ R49, R52, R0.reuse, -R21.reuse ;  /* 0x0000000034317223 */ /* 0x180fe20000010815 */
[----:B------:R-:W-:Y:S01]  /*10d30*/  HGMMA.64x64x16.F32.BF16 R88, R132, gdesc[UR8].tnspB, R88, gsb0 ;  /* 0x40e0000884587df0 */ /* 0x000fe20008001858 */
[----:B------:R-:W-:Y:S01]  /*10d40*/  R2UR UR10, R24 ;  /* 0x00000000180a72ca */ /* 0x000fe200000e0000 */
[-CC-:B------:R-:W-:Y:S01]  /*10d50*/  FFMA.FTZ R28, R61, R0.reuse, -R21.reuse ;  /* 0x000000003d1c7223 */ /* 0x180fe20000010815 */
[----:B------:R-:W-:Y:S01]  /*10d60*/  R2UR UR11, R25 ;  /* 0x00000000190b72ca */ /* 0x000fe200000e0000 */
[-CC-:B------:R-:W-:Y:S01]  /*10d70*/  FFMA.FTZ R48, R84, R0.reuse, -R21.reuse ;  /* 0x0000000054307223 */ /* 0x180fe20000010815 */
[----:B------:R-:W-:Y:S01]  /*10d80*/  IMAD.MOV.U32 R25, RZ, RZ, 0x40000040 ;  /* 0x40000040ff197424 */ /* 0x000fe200078e00ff */
[----:B---3--:R-:W-:Y:S01]  /*10d90*/  FMNMX.FTZ R2, R2, R37, !PT ;  /* 0x0000002502027209 */ /* 0x008fe20007810000 */
[----:B------:R-:W-:Y:S01]  /*10da0*/  FFMA.FTZ R37, R73, R0, -R21 ;  /* 0x0000000049257223 */ /* 0x000fe20000010815 */
[----:B------:R-:W0:Y:S03]  /*10db0*/  MUFU.EX2 R137, R137 ;  /* 0x0000008900897308 */ /* 0x000e260000000800 */
[----:B------:R-:W3:Y:S01]  /*10dc0*/  SHFL.BFLY PT, R24, R2, 0x1, 0x1f ;  /* 0x0c201f0002187f89 */ /* 0x000ee200000e0000 */
[----:B-1----:R-:W-:Y:S01]  /*10dd0*/  FFMA.FTZ R6, R9, R6, R149 ;  /* 0x0000000609067223 */ /* 0x002fe20000010095 */
[----:B------:R-:W-:-:S03]  /*10de0*/  @!P1 VIADD R13, R13, 0x16860 ;  /* 0x000168600d0d9836 */ /* 0x000fc60000000000 */
[----:B------:R-:W-:Y:S08]  /*10df0*/  MUFU.EX2 R147, R147 ;  /* 0x0000009300937308 */ /* 0x000ff00000000800 */
[----:B------:R-:W-:Y:S08]  /*10e00*/  MUFU.EX2 R146, R146 ;  /* 0x0000009200927308 */ /* 0x000ff00000000800 */
[----:B------:R-:W-:Y:S01]  /*10e10*/  MUFU.EX2 R141, R141 ;  /* 0x0000008d008d7308 */ /* 0x000fe20000000800 */
[----:B---3--:R-:W-:-:S05]  /*10e20*/  FMNMX.FTZ R2, R2, R24, !PT ;  /* 0x0000001802027209 */ /* 0x008fca0007810000 */
[CC--:B------:R-:W-:Y:S01]  /*10e30*/  FMUL.FTZ R53, R2.reuse, R0.reuse ;  /* 0x0000000002357220 */ /* 0x0c0fe20000410000 */
[----:B------:R-:W-:Y:S01]  /*10e40*/  FADD.FTZ R24, -R2, R7 ;  /* 0x0000000702187221 */ /* 0x000fe20000010100 */
[----:B------:R-:W-:Y:S02]  /*10e50*/  MUFU.EX2 R140, R140 ;  /* 0x0000008c008c7308 */ /* 0x000fe40000000800 */
[-CC-:B------:R-:W-:Y:S01]  /*10e60*/  FFMA.FTZ R151, R30, R0.reuse, -R53.reuse ;  /* 0x000000001e977223 */ /* 0x180fe20000010835 */
[-CC-:B------:R-:W-:Y:S01]  /*10e70*/  FFMA.FTZ R30, R34, R0.reuse, -R53.reuse ;  /* 0x00000000221e7223 */ /* 0x180fe20000010835 */
[-CC-:B------:R-:W-:Y:S01]  /*10e80*/  FFMA.FTZ R34, R38, R0.reuse, -R53.reuse ;  /* 0x0000000026227223 */ /* 0x180fe20000010835 */
[-CC-:B------:R-:W-:Y:S01]  /*10e90*/  FFMA.FTZ R38, R46, R0.reuse, -R53.reuse ;  /* 0x000000002e267223 */ /* 0x180fe20000010835 */
[-CC-:B------:R-:W-:Y:S01]  /*10ea0*/  FFMA.FTZ R46, R51, R0.reuse, -R53.reuse ;  /* 0x00000000332e7223 */ /* 0x180fe20000010835 */
[-CC-:B------:R-:W-:Y:S01]  /*10eb0*/  FFMA.FTZ R26, R26, R0.reuse, -R53.reuse ;  /* 0x000000001a1a7223 */ /* 0x180fe20000010835 */
[----:B------:R-:W3:Y:S01]  /*10ec0*/  LDL R51, [R1+0x2c] ;  /* 0x00002c0001337983 */ /* 0x000ee20000100800 */
[-CC-:B------:R-:W-:Y:S01]  /*10ed0*/  FFMA.FTZ R27, R27, R0.reuse, -R53.reuse ;  /* 0x000000001b1b7223 */ /* 0x180fe20000010835 */
[-CC-:B------:R-:W-:Y:S01]  /*10ee0*/  FFMA.FTZ R31, R31, R0.reuse, -R53.reuse ;  /* 0x000000001f1f7223 */ /* 0x180fe20000010835 */
[-CC-:B------:R-:W-:Y:S01]  /*10ef0*/  FFMA.FTZ R52, R35, R0.reuse, -R53.reuse ;  /* 0x0000000023347223 */ /* 0x180fe20000010835 */
[----:B------:R-:W-:Y:S01]  /*10f00*/  MUFU.EX2 R151, R151 ;  /* 0x0000009700977308 */ /* 0x000fe20000000800 */
[-CC-:B------:R-:W-:Y:S01]  /*10f10*/  FFMA.FTZ R35, R42, R0.reuse, -R53.reuse ;  /* 0x000000002a237223 */ /* 0x180fe20000010835 */
[-CC-:B------:R-:W-:Y:S01]  /*10f20*/  FFMA.FTZ R42, R43, R0.reuse, -R53.reuse ;  /* 0x000000002b2a7223 */ /* 0x180fe20000010835 */
[----:B------:R-:W-:Y:S01]  /*10f30*/  FFMA.FTZ R43, R47, R0, -R53 ;  /* 0x000000002f2b7223 */ /* 0x000fe20000010835 */
[----:B------:R-:W-:-:S04]  /*10f40*/  @!P1 IMAD R47, R17, 0x8, R16 ;  /* 0x00000008112f9824 */ /* 0x000fc800078e0210 */
[----:B------:R-:W-:Y:S08]  /*10f50*/  MUFU.EX2 R143, R143 ;  /* 0x0000008f008f7308 */ /* 0x000ff00000000800 */
[----:B------:R-:W-:Y:S01]  /*10f60*/  MUFU.EX2 R142, R142 ;  /* 0x0000008e008e7308 */ /* 0x000fe20000000800 */
[----:B------:R-:W-:Y:S02]  /*10f70*/  WARPGROUP.DEPBAR.LE gsb0, 0x0 ;  /* 0x00008000000079c5 */ /* 0x000fe40000010000 */
[----:B------:R-:W-:Y:S01]  /*10f80*/  WARPGROUP.ARRIVE ;  /* 0x00000000000079c5 */ /* 0x000fe20000000000 */
[-CC-:B------:R-:W-:Y:S01]  /*10f90*/  FFMA.FTZ R132, R56, R0.reuse, -R21.reuse ;  /* 0x0000000038847223 */ /* 0x180fe20000010815 */
[-CC-:B------:R-:W-:Y:S01]  /*10fa0*/  FFMA.FTZ R134, R60, R0.reuse, -R21.reuse ;  /* 0x000000003c867223 */ /* 0x180fe20000010815 */
[----:B------:R-:W-:-:S02]  /*10fb0*/  FFMA.FTZ R21, R85, R0, -R21 ;  /* 0x0000000055157223 */ /* 0x000fc40000010815 */
[----:B------:R-:W-:Y:S01]  /*10fc0*/  MUFU.EX2 R26, R26 ;  /* 0x0000001a001a7308 */ /* 0x000fe20000000800 */
[----:B------:R-:W-:Y:S01]  /*10fd0*/  SHF.R.U32.HI R135, RZ, 0x7, R57 ;  /* 0x00000007ff877819 */ /* 0x000fe20000011639 */
[----:B------:R-:W-:Y:S01]  /*10fe0*/  HGMMA.64x64x16.F32.BF16 R88, R128, gdesc[UR8].tnspB, R88, gsb0 ;  /* 0x40e0000880587df0 */ /* 0x000fe20008001858 */
[----:B------:R-:W-:Y:S01]  /*10ff0*/  R2UR UR11, R25 ;  /* 0x00000000190b72ca */ /* 0x000fe200000e0000 */
[----:B------:R-:W-:Y:S02]  /*11000*/  IMAD.MOV.U32 R25, RZ, RZ, 0x40000040 ;  /* 0x40000040ff197424 */ /* 0x000fe400078e00ff */
[-C--:B------:R-:W-:Y:S01]  /*11010*/  FFMA.FTZ R56, R39, R0.reuse, -R53 ;  /* 0x0000000027387223 */ /* 0x080fe20000010835 */
[----:B--2---:R-:W-:Y:S01]  /*11020*/  FADD.FTZ R6, R148, R6 ;  /* 0x0000000694067221 */ /* 0x004fe20000010000 */
[----:B------:R-:W-:Y:S01]  /*11030*/  @!P1 PRMT R13, RZ, 0x654, R13 ;  /* 0x00000654ff0d9816 */ /* 0x000fe2000000000d */
[----:B------:R1:W-:Y:S01]  /*11040*/  MUFU.EX2 R7, R21 ;  /* 0x0000001500077308 */ /* 0x0003e20000000800 */
[----:B------:R-:W-:-:S07]  /*11050*/  FFMA.FTZ R55, R55, R0, -R53 ;  /* 0x0000000037377223 */ /* 0x000fce0000010835 */
[----:B------:R-:W-:Y:S01]  /*11060*/  MUFU.EX2 R27, R27 ;  /* 0x0000001b001b7308 */ /* 0x000fe20000000800 */
[-C--:B-1----:R-:W-:Y:S01]  /*11070*/  FMUL.FTZ R21, R24, R0.reuse ;  /* 0x0000000018157220 */ /* 0x082fe20000410000 */
[----:B------:R-:W-:Y:S02]  /*11080*/  VIADD R24, R8, 0x300 ;  /* 0x0000030008187836 */ /* 0x000fe40000000000 */
[-CC-:B------:R-:W-:Y:S01]  /*11090*/  FFMA.FTZ R39, R50, R0.reuse, -R53.reuse ;  /* 0x0000000032277223 */ /* 0x180fe20000010835 */
[----:B------:R-:W-:Y:S02]  /*110a0*/  @!P1 VIADD R47, R47, 0x16840 ;  /* 0x000168402f2f9836 */ /* 0x000fe40000000000 */
[----:B------:R-:W-:Y:S01]  /*110b0*/  FFMA.FTZ R133, R58, R0, -R53 ;  /* 0x000000003a857223 */ /* 0x000fe20000010835 */
[----:B------:R-:W-:Y:S01]  /*110c0*/  R2UR UR10, R24 ;  /* 0x00000000180a72ca */ /* 0x000fe200000e0000 */
[----:B------:R-:W-:Y:S01]  /*110d0*/  VIADD R24, R8, 0x380 ;  /* 0x0000038008187836 */ /* 0x000fe20000000000 */
[----:B------:R-:W1:Y:S08]  /*110e0*/  MUFU.EX2 R21, R21 ;  /* 0x0000001500157308 */ /* 0x000e700000000800 */
[----:B------:R-:W2:Y:S08]  /*110f0*/  MUFU.EX2 R31, R31 ;  /* 0x0000001f001f7308 */ /* 0x000eb00000000800 */
[----:B------:R-:W4:Y:S08]  /*11100*/  MUFU.EX2 R30, R30 ;  /* 0x0000001e001e7308 */ /* 0x000f300000000800 */
[----:B------:R-:W5:Y:S08]  /*11110*/  MUFU.EX2 R52, R52 ;  /* 0x0000003400347308 */ /* 0x000f700000000800 */
[----:B------:R-:W5:Y:S08]  /*11120*/  MUFU.EX2 R34, R34 ;  /* 0x0000002200227308 */ /* 0x000f700000000800 */
[----:B------:R-:W-:Y:S08]  /*11130*/  MUFU.EX2 R35, R35 ;  /* 0x0000002300237308 */ /* 0x000ff00000000800 */
[----:B------:R-:W-:Y:S01]  /*11140*/  MUFU.EX2 R42, R42 ;  /* 0x0000002a002a7308 */ /* 0x000fe20000000800 */
[----:B------:R-:W-:-:S02]  /*11150*/  WARPGROUP.DEPBAR.LE gsb0, 0x0 ;  /* 0x00008000000079c5 */ /* 0x000fc40000010000 */
[----:B------:R-:W-:Y:S01]  /*11160*/  WARPGROUP.ARRIVE ;  /* 0x00000000000079c5 */ /* 0x000fe20000000000 */
[----:B------:R-:W-:Y:S01]  /*11170*/  @!P1 PRMT R47, RZ, 0x654, R47 ;  /* 0x00000654ff2f9816 */ /* 0x000fe2000000002f */
[----:B0-----:R-:W-:-:S03]  /*11180*/  FADD.FTZ R6, R137, R6 ;  /* 0x0000000689067221 */ /* 0x001fc60000010000 */
[----:B------:R-:W0:Y:S01]  /*11190*/  MUFU.EX2 R56, R56 ;  /* 0x0000003800387308 */ /* 0x000e220000000800 */
[----:B------:R-:W-:Y:S01]  /*111a0*/  FFMA.FTZ R8, R54, R0, -R53 ;  /* 0x0000000036087223 */ /* 0x000fe20000010835 */
[----:B------:R-:W-:Y:S01]  /*111b0*/  HGMMA.64x64x16.F32.BF16 R88, R124, gdesc[UR8].tnspB, R88, gsb0 ;  /* 0x40e000087c587df0 */ /* 0x000fe20008001858 */
[----:B------:R-:W-:Y:S02]  /*111c0*/  R2UR UR10, R24 ;  /* 0x00000000180a72ca */ /* 0x000fe400000e0000 */
[----:B------:R-:W-:Y:S01]  /*111d0*/  R2UR UR11, R25 ;  /* 0x00000000190b72ca */ /* 0x000fe200000e0000 */
[----:B------:R-:W-:Y:S02]  /*111e0*/  VIADD R25, R135, 0x9 ;  /* 0x0000000987197836 */ /* 0x000fe40000000000 */
[----:B-1----:R-:W-:Y:S01]  /*111f0*/  FFMA.FTZ R5, R21, R5, R26 ;  /* 0x0000000515057223 */ /* 0x002fe2000001001a */
[----:B------:R-:W-:Y:S01]  /*11200*/  FADD.FTZ R6, R150, R6 ;  /* 0x0000000696067221 */ /* 0x000fe20000010000 */
[----:B------:R-:W1:Y:S01]  /*11210*/  MUFU.EX2 R38, R38 ;  /* 0x0000002600267308 */ /* 0x000e620000000800 */
[----:B------:R-:W-:-:S07]  /*11220*/  SEL R50, R25, 0x9, !P2 ;  /* 0x0000000919327807 */ /* 0x000fce0005000000 */
[----:B------:R-:W1:Y:S08]  /*11230*/  MUFU.EX2 R43, R43 ;  /* 0x0000002b002b7308 */ /* 0x000e700000000800 */
[----:B------:R-:W-:Y:S08]  /*11240*/  MUFU.EX2 R139, R139 ;  /* 0x0000008b008b7308 */ /* 0x000ff00000000800 */
[----:B------:R-:W1:Y:S08]  /*11250*/  MUFU.EX2 R39, R39 ;  /* 0x0000002700277308 */ /* 0x000e700000000800 */
[----:B------:R-:W-:Y:S08]  /*11260*/  MUFU.EX2 R136, R136 ;  /* 0x0000008800887308 */ /* 0x000ff00000000800 */
[----:B------:R-:W1:Y:S08]  /*11270*/  MUFU.EX2 R46, R46 ;  /* 0x0000002e002e7308 */ /* 0x000e700000000800 */
[----:B------:R-:W-:Y:S08]  /*11280*/  MUFU.EX2 R49, R49 ;  /* 0x0000003100317308 */ /* 0x000ff00000000800 */
[----:B------:R-:W1:Y:S01]  /*11290*/  MUFU.EX2 R8, R8 ;  /* 0x0000000800087308 */ /* 0x000e620000000800 */
[----:B------:R-:W-:-:S07]  /*112a0*/  FFMA.FTZ R59, R59, R0, -R53 ;  /* 0x000000003b3b7223 */ /* 0x000fce0000010835 */
[----:B------:R-:W-:Y:S01]  /*112b0*/  MUFU.EX2 R138, R138 ;  /* 0x0000008a008a7308 */ /* 0x000fe20000000800 */
[----:B------:R-:W-:Y:S02]  /*112c0*/  WARPGROUP.DEPBAR.LE gsb0, 0x0 ;  /* 0x00008000000079c5 */ /* 0x000fe40000010000 */
[----:B------:R-:W-:-:S05]  /*112d0*/  WARPGROUP.ARRIVE ;  /* 0x00000000000079c5 */ /* 0x000fca0000000000 */
[----:B------:R-:W1:Y:S01]  /*112e0*/  MUFU.EX2 R24, R55 ;  /* 0x0000003700187308 */ /* 0x000e620000000800 */
[----:B------:R-:W-:Y:S01]  /*112f0*/  HGMMA.64x64x16.F32.BF16 R88, R120, gdesc[UR8].tnspB, R88, gsb0 ;  /* 0x40e0000878587df0 */ /* 0x000fe20008001858 */
[----:B------:R-:W-:-:S06]  /*11300*/  FADD.FTZ R5, R27, R5 ;  /* 0x000000051b057221 */ /* 0x000fcc0000010000 */
[----:B------:R-:W1:Y:S01]  /*11310*/  MUFU.EX2 R132, R132 ;  /* 0x0000008400847308 */ /* 0x000e620000000800 */
[----:B------:R-:W-:Y:S01]  /*11320*/  FFMA.FTZ R135, R62, R0, -R53 ;  /* 0x000000003e877223 */ /* 0x000fe20000010835 */
[----:B------:R-:W-:-:S06]  /*11330*/  F2FP.BF16.F32.PACK_AB R148, R148, R149 ;  /* 0x000000959494723e */ /* 0x000fcc00000010ff */
[----:B------:R-:W1:Y:S01]  /*11340*/  MUFU.EX2 R133, R133 ;  /* 0x0000008500857308 */ /* 0x000e620000000800 */
[----:B------:R-:W-:Y:S01]  /*11350*/  F2FP.BF16.F32.PACK_AB R149, R27, R26 ;  /* 0x0000001a1b95723e */ /* 0x000fe200000010ff */
[----:B------:R-:W-:-:S06]  /*11360*/  FFMA.FTZ R63, R63, R0, -R53 ;  /* 0x000000003f3f7223 */ /* 0x000fcc0000010835 */
        /* <DEDUP_REMOVED lines=13> */
[----:B--2---:R-:W-:Y:S01]  /*11440*/  FADD.FTZ R47, R151, R5 ;  /* 0x00000005972f7221 */ /* 0x004fe20000010000 */
[----:B------:R2:W-:Y:S06]  /*11450*/  @!P1 SYNCS.ARRIVE.TRANS64.RED.A1T0 RZ, [R13+URZ], RZ ;  /* 0x000000ff0dff99a7 */ /* 0x0005ec000810043f */
[----:B------:R-:W-:Y:S01]  /*11460*/  MUFU.EX2 R37, R37 ;  /* 0x0000002500257308 */ /* 0x000fe20000000800 */
[----:B------:R-:W-:-:S04]  /*11470*/  FADD.FTZ R47, R31, R47 ;  /* 0x0000002f1f2f7221 */ /* 0x000fc80000010000 */
[----:B----4-:R-:W-:Y:S01]  /*11480*/  FADD.FTZ R47, R30, R47 ;  /* 0x0000002f1e2f7221 */ /* 0x010fe20000010000 */
[----:B--2---:R-:W-:Y:S02]  /*11490*/  FADD.FTZ R13, R145, R6 ;  /* 0x00000006910d7221 */ /* 0x004fe40000010000 */
[----:B------:R-:W-:Y:S01]  /*114a0*/  MUFU.EX2 R40, R40 ;  /* 0x0000002800287308 */ /* 0x000fe20000000800 */
[----:B-----5:R-:W-:Y:S01]  /*114b0*/  FADD.FTZ R47, R52, R47 ;  /* 0x0000002f342f7221 */ /* 0x020fe20000010000 */
[----:B------:R-:W-:-:S03]  /*114c0*/  FADD.FTZ R13, R144, R13 ;  /* 0x0000000d900d7221 */ /* 0x000fc60000010000 */
[----:B------:R-:W-:Y:S01]  /*114d0*/  FADD.FTZ R47, R34, R47 ;  /* 0x0000002f222f7221 */ /* 0x000fe20000010000 */
[----:B0-----:R-:W-:Y:S02]  /*114e0*/  FADD.FTZ R50, R147, R13 ;  /* 0x0000000d93327221 */ /* 0x001fe40000010000 */
[----:B------:R-:W-:Y:S01]  /*114f0*/  MUFU.EX2 R41, R41 ;  /* 0x0000002900297308 */ /* 0x000fe20000000800 */
[----:B------:R-:W-:Y:S01]  /*11500*/  FADD.FTZ R47, R56, R47 ;  /* 0x0000002f382f7221 */ /* 0x000fe20000010000 */
[----:B------:R-:W-:-:S03]  /*11510*/  FADD.FTZ R50, R146, R50 ;  /* 0x0000003292327221 */ /* 0x000fc60000010000 */
[----:B------:R-:W-:Y:S01]  /*11520*/  FADD.FTZ R47, R35, R47 ;  /* 0x0000002f232f7221 */ /* 0x000fe20000010000 */
[----:B------:R-:W-:Y:S02]  /*11530*/  FADD.FTZ R50, R141, R50 ;  /* 0x000000328d327221 */ /* 0x000fe40000010000 */
[----:B------:R-:W-:Y:S01]  /*11540*/  MUFU.EX2 R44, R44 ;  /* 0x0000002c002c7308 */ /* 0x000fe20000000800 */
[----:B------:R-:W-:Y:S01]  /*11550*/  FADD.FTZ R47, R42, R47 ;  /* 0x0000002f2a2f7221 */ /* 0x000fe20000010000 */
[----:B------:R-:W-:-:S03]  /*11560*/  FADD.FTZ R50, R140, R50 ;  /* 0x000000328c327221 */ /* 0x000fc60000010000 */
[----:B-1----:R-:W-:Y:S01]  /*11570*/  FADD.FTZ R47, R38, R47 ;  /* 0x0000002f262f7221 */ /* 0x002fe20000010000 */
[----:B------:R-:W-:Y:S02]  /*11580*/  FADD.FTZ R50, R143, R50 ;  /* 0x000000328f327221 */ /* 0x000fe40000010000 */
        /* <DEDUP_REMOVED lines=8> */
[----:B------:R-:W-:Y:S01]  /*11610*/  FADD.FTZ R47, R8, R47 ;  /* 0x0000002f082f7221 */ /* 0x000fe20000010000 */
[----:B------:R-:W-:Y:S02]  /*11620*/  FADD.FTZ R27, R49, R50 ;  /* 0x00000032311b7221 */ /* 0x000fe40000010000 */
[----:B------:R-:W0:Y:S01]  /*11630*/  MUFU.EX2 R135, R135 ;  /* 0x0000008700877308 */ /* 0x000e220000000800 */
[----:B------:R-:W-:Y:S01]  /*11640*/  FFMA.FTZ R6, R67, R0, -R53 ;  /* 0x0000000043067223 */ /* 0x000fe20000010835 */
[----:B------:R-:W-:Y:S01]  /*11650*/  FADD.FTZ R50, R24, R47 ;  /* 0x0000002f18327221 */ /* 0x000fe20000010000 */
[----:B------:R-:W-:-:S05]  /*11660*/  FADD.FTZ R27, R138, R27 ;  /* 0x0000001b8a1b7221 */ /* 0x000fca0000010000 */
[----:B------:R-:W1:Y:S01]  /*11670*/  MUFU.EX2 R5, R63 ;  /* 0x0000003f00057308 */ /* 0x000e620000000800 */
[----:B------:R-:W-:Y:S01]  /*11680*/  FADD.FTZ R27, R132, R27 ;  /* 0x0000001b841b7221 */ /* 0x000fe20000010000 */
[----:B------:R-:W-:Y:S01]  /*11690*/  FADD.FTZ R50, R133, R50 ;  /* 0x0000003285327221 */ /* 0x000fe20000010000 */
[----:B------:R-:W-:-:S05]  /*116a0*/  FFMA.FTZ R131, R70, R0, -R53 ;  /* 0x0000000046837223 */ /* 0x000fca0000010835 */
[----:B------:R-:W2:Y:S01]  /*116b0*/  MUFU.EX2 R129, R129 ;  /* 0x0000008100817308 */ /* 0x000ea20000000800 */
[----:B------:R-:W-:Y:S01]  /*116c0*/  FADD.FTZ R27, R20, R27 ;  /* 0x0000001b141b7221 */ /* 0x000fe20000010000 */
[----:B------:R-:W-:Y:S01]  /*116d0*/  FADD.FTZ R50, R25, R50 ;  /* 0x0000003219327221 */ /* 0x000fe20000010000 */
        /* <DEDUP_REMOVED lines=8> */
[----:B------:R-:W-:Y:S01]  /*11760*/  F2FP.BF16.F32.PACK_AB R144, R144, R145 ;  /* 0x000000919090723e */ /* 0x000fe200000010ff */
[----:B------:R-:W-:Y:S01]  /*11770*/  FFMA.FTZ R75, R75, R0, -R53 ;  /* 0x000000004b4b7223 */ /* 0x000fe20000010835 */
[----:B------:R-:W-:-:S03]  /*11780*/  F2FP.BF16.F32.PACK_AB R145, R52, R30 ;  /* 0x0000001e3491723e */ /* 0x000fc600000010ff */
[----:B------:R-:W1:Y:S01]  /*11790*/  MUFU.EX2 R13, R13 ;  /* 0x0000000d000d7308 */ /* 0x000e620000000800 */
[----:B------:R-:W-:Y:S01]  /*117a0*/  FADD.FTZ R30, R12, R27 ;  /* 0x0000001b0c1e7221 */ /* 0x000fe20000010000 */
[----:B--2---:R-:W-:Y:S01]  /*117b0*/  FADD.FTZ R27, R129, R50 ;  /* 0x00000032811b7221 */ /* 0x004fe20000010000 */
[----:B------:R-:W-:Y:S01]  /*117c0*/  FFMA.FTZ R78, R78, R0, -R53 ;  /* 0x000000004e4e7223 */ /* 0x000fe20000010835 */
[----:B------:R-:W-:-:S04]  /*117d0*/  F2FP.BF16.F32.PACK_AB R151, R31, R151 ;  /* 0x000000971f97723e */ /* 0x000fc800000010ff */
[----:B------:R-:W2:Y:S01]  /*117e0*/  MUFU.EX2 R125, R125 ;  /* 0x0000007d007d7308 */ /* 0x000ea20000000800 */
[----:B------:R-:W-:Y:S01]  /*117f0*/  FADD.FTZ R31, R29, R30 ;  /* 0x0000001e1d1f7221 */ /* 0x000fe20000010000 */
[----:B----4-:R-:W-:Y:S01]  /*11800*/  FADD.FTZ R30, R6, R27 ;  /* 0x0000001b061e7221 */ /* 0x010fe20000010000 */
[----:B------:R-:W-:Y:S01]  /*11810*/  FFMA.FTZ R79, R79, R0, -R53 ;  /* 0x000000004f4f7223 */ /* 0x000fe20000010835 */
[----:B------:R-:W-:-:S04]  /*11820*/  F2FP.BF16.F32.PACK_AB R146, R146, R147 ;  /* 0x000000939292723e */ /* 0x000fc800000010ff */
[----:B------:R-:W4:Y:S01]  /*11830*/  MUFU.EX2 R26, R75 ;  /* 0x0000004b001a7308 */ /* 0x000f220000000800 */
[----:B------:R-:W-:Y:S01]  /*11840*/  F2FP.BF16.F32.PACK_AB R147, R56, R34 ;  /* 0x000000223893723e */ /* 0x000fe200000010ff */
[----:B------:R-:W-:Y:S01]  /*11850*/  FADD.FTZ R34, R32, R31 ;  /* 0x0000001f20227221 */ /* 0x000fe20000010000 */
[----:B0-----:R-:W-:Y:S01]  /*11860*/  FADD.FTZ R30, R131, R30 ;  /* 0x0000001e831e7221 */ /* 0x001fe20000010000 */
[----:B------:R-:W-:-:S04]  /*11870*/  FFMA.FTZ R82, R82, R0, -R53 ;  /* 0x0000000052527223 */ /* 0x000fc80000010835 */
[----:B------:R-:W0:Y:S01]  /*11880*/  MUFU.EX2 R78, R78 ;  /* 0x0000004e004e7308 */ /* 0x000e220000000800 */
[----:B------:R-:W-:Y:S01]  /*11890*/  FADD.FTZ R27, R33, R34 ;  /* 0x00000022211b7221 */ /* 0x000fe20000010000 */
[----:B-1----:R-:W-:Y:S01]  /*118a0*/  FADD.FTZ R30, R13, R30 ;  /* 0x0000001e0d1e7221 */ /* 0x002fe20000010000 */
[----:B------:R-:W-:Y:S01]  /*118b0*/  FFMA.FTZ R83, R83, R0, -R53 ;  /* 0x0000000053537223 */ /* 0x000fe20000010835 */
[----:B------:R-:W-:-:S04]  /*118c0*/  F2FP.BF16.F32.PACK_AB R136, R136, R139 ;  /* 0x0000008b8888723e */ /* 0x000fc800000010ff */
[----:B------:R-:W1:Y:S01]  /*118d0*/  MUFU.EX2 R79, R79 ;  /* 0x0000004f004f7308 */ /* 0x000e620000000800 */
[----:B------:R-:W-:Y:S01]  /*118e0*/  F2FP.BF16.F32.PACK_AB R139, R24, R8 ;  /* 0x00000008188b723e */ /* 0x000fe200000010ff */
[----:B------:R-:W-:Y:S01]  /*118f0*/  FADD.FTZ R8, R36, R27 ;  /* 0x0000001b24087221 */ /* 0x000fe20000010000 */
[----:B------:R-:W-:Y:S01]  /*11900*/  F2FP.BF16.F32.PACK_AB R133, R25, R133 ;  /* 0x000000851985723e */ /* 0x000fe200000010ff */
[----:B--2---:R-:W-:Y:S01]  /*11910*/  FADD.FTZ R25, R125, R30 ;  /* 0x0000001e7d197221 */ /* 0x004fe20000010000 */
[----:B------:R-:W-:-:S03]  /*11920*/  FFMA.FTZ R86, R86, R0, -R53 ;  /* 0x0000000056567223 */ /* 0x000fc60000010835 */
[----:B------:R-:W2:Y:S01]  /*11930*/  MUFU.EX2 R82, R82 ;  /* 0x0000005200527308 */ /* 0x000ea20000000800 */
[----:B------:R-:W-:Y:S01]  /*11940*/  F2FP.BF16.F32.PACK_AB R135, R5, R135 ;  /* 0x000000870587723e */ /* 0x000fe200000010ff */
[----:B------:R-:W-:Y:S01]  /*11950*/  FADD.FTZ R5, R37, R8 ;  /* 0x0000000825057221 */ /* 0x000fe20000010000 */
[----:B----4-:R-:W-:Y:S01]  /*11960*/  FADD.FTZ R25, R26, R25 ;  /* 0x000000191a197221 */ /* 0x010fe20000010000 */
[----:B------:R-:W-:-:S04]  /*11970*/  FFMA.FTZ R53, R87, R0, -R53 ;  /* 0x0000000057357223 */ /* 0x000fc80000010835 */
[----:B------:R-:W4:Y:S01]  /*11980*/  MUFU.EX2 R83, R83 ;  /* 0x0000005300537308 */ /* 0x000f220000000800 */
[----:B------:R-:W-:Y:S01]  /*11990*/  F2FP.BF16.F32.PACK_AB R129, R6, R129 ;  /* 0x000000810681723e */ /* 0x000fe200000010ff */
[----:B------:R-:W-:Y:S01]  /*119a0*/  FADD.FTZ R8, R40, R5 ;  /* 0x0000000528087221 */ /* 0x000fe20000010000 */
[----:B0-----:R-:W-:-:S05]  /*119b0*/  FADD.FTZ R6, R78, R25 ;  /* 0x000000194e067221 */ /* 0x001fca0000010000 */
[----:B------:R-:W0:Y:S01]  /*119c0*/  MUFU.EX2 R86, R86 ;  /* 0x0000005600567308 */ /* 0x000e220000000800 */
[----:B------:R-:W-:Y:S01]  /*119d0*/  FADD.FTZ R5, R41, R8 ;  /* 0x0000000829057221 */ /* 0x000fe20000010000 */
[----:B-1----:R-:W-:Y:S01]  /*119e0*/  FADD.FTZ R25, R79, R6 ;  /* 0x000000064f197221 */ /* 0x002fe20000010000 */
[----:B---3--:R-:W-:-:S05]  /*119f0*/  ISETP.GT.AND P2, PT, R4, R51, PT ;  /* 0x000000330400720c */ /* 0x008fca0003f44270 */
[----:B------:R-:W1:Y:S01]  /*11a00*/  MUFU.EX2 R53, R53 ;  /* 0x0000003500357308 */ /* 0x000e620000000800 */
[----:B------:R-:W-:Y:S01]  /*11a10*/  FADD.FTZ R6, R44, R5 ;  /* 0x000000052c067221 */ /* 0x000fe20000010000 */
[----:B--2---:R-:W-:Y:S01]  /*11a20*/  FADD.FTZ R8, R82, R25 ;  /* 0x0000001952087221 */ /* 0x004fe20000010000 */
[----:B------:R-:W-:Y:S02]  /*11a30*/  F2FP.BF16.F32.PACK_AB R131, R13, R131 ;  /* 0x000000830d83723e */ /* 0x000fe400000010ff */
[----:B------:R-:W-:Y:S01]  /*11a40*/  FADD.FTZ R5, R45, R6 ;  /* 0x000000062d057221 */ /* 0x000fe20000010000 */
[----:B----4-:R-:W-:-:S03]  /*11a50*/  FADD.FTZ R13, R83, R8 ;  /* 0x00000008530d7221 */ /* 0x010fc60000010000 */
[----:B------:R-:W-:Y:S01]  /*11a60*/  FADD.FTZ R6, R48, R5 ;  /* 0x0000000530067221 */ /* 0x000fe20000010000 */
[----:B0-----:R-:W-:Y:S01]  /*11a70*/  FADD.FTZ R13, R86, R13 ;  /* 0x0000000d560d7221 */ /* 0x001fe20000010000 */
[----:B------:R-:W-:Y:S01]  /*11a80*/  F2FP.BF16.F32.PACK_AB R150, R150, R137 ;  /* 0x000000899696723e */ /* 0x000fe200000010ff */
[----:B------:R-:W-:Y:S01]  /*11a90*/  FMUL.FTZ R88, R88, R9 ;  /* 0x0000000958587220 */ /* 0x000fe20000410000 */
[----:B------:R-:W-:Y:S01]  /*11aa0*/  F2FP.BF16.F32.PACK_AB R140, R140, R141 ;  /* 0x0000008d8c8c723e */ /* 0x000fe200000010ff */
[----:B------:R-:W-:Y:S01]  /*11ab0*/  FADD.FTZ R6, R7, R6 ;  /* 0x0000000607067221 */ /* 0x000fe20000010000 */
[----:B------:R-:W-:Y:S01]  /*11ac0*/  F2FP.BF16.F32.PACK_AB R142, R142, R143 ;  /* 0x0000008f8e8e723e */ /* 0x000fe200000010ff */
[-C--:B------:R-:W-:Y:S01]  /*11ad0*/  FMUL.FTZ R89, R89, R9.reuse ;  /* 0x0000000959597220 */ /* 0x080fe20000410000 */
[----:B------:R-:W-:Y:S01]  /*11ae0*/  F2FP.BF16.F32.PACK_AB R128, R29, R12 ;  /* 0x0000000c1d80723e */ /* 0x000fe200000010ff */
[----:B-1----:R-:W-:Y:S01]  /*11af0*/  FADD.FTZ R5, R53, R13 ;  /* 0x0000000d35057221 */ /* 0x002fe20000010000 */
        /* <DEDUP_REMOVED lines=51> */
.L_x_13628:
[----:B------:R-:W2:Y:S02]  /*11e30*/  LDL R7, [R1+0x38] ;  /* 0x0000380001077983 */ /* 0x000ea40000100800 */
[----:B--2---:R-:W-:-:S13]  /*11e40*/  ISETP.GE.AND P2, PT, R4, R7, PT ;  /* 0x000000070400720c */ /* 0x004fda0003f46270 */
[----:B------:R-:W-:Y:S05]  /*11e50*/  @!P2 BRA `(.L_x_13639) ;  /* 0x0000002c00eca947 */ /* 0x000fea0003800000 */
[----:B------:R-:W-:Y:S02]  /*11e60*/  IMAD.MOV.U32 R7, RZ, RZ, R2 ;  /* 0x000000ffff077224 */ /* 0x000fe400078e0002 */
[----:B------:R-:W-:Y:S02]  /*11e70*/  IMAD.MOV.U32 R12, RZ, RZ, R3 ;  /* 0x000000ffff0c7224 */ /* 0x000fe400078e0003 */
[----:B------:R-:W-:Y:S02]  /*11e80*/  IMAD.MOV.U32 R8, RZ, RZ, R153 ;  /* 0x000000ffff087224 */ /* 0x000fe400078e0099 */
[----:B------:R-:W-:-:S07]  /*11e90*/  IMAD.MOV.U32 R13, RZ, RZ, R17 ;  /* 0x000000ffff0d7224 */ /* 0x000fce00078e0011 */
.L_x_13657:
        /* <DEDUP_REMOVED lines=11> */
.L_x_13641:
[----:B------:R-:W-:Y:S01]  /*11f50*/  IMAD R0, R17, 0x8, R16 ;  /* 0x0000000811007824 */ /* 0x000fe200078e0210 */
[----:B------:R-:W-:-:S04]  /*11f60*/  SHF.L.U32 R3, R153, 0x1f, RZ ;  /* 0x0000001f99037819 */ /* 0x000fc800000006ff */
[----:B------:R0:W1:Y:S01]  /*11f70*/  SYNCS.PHASECHK.TRANS64.TRYWAIT P3, [R0+URZ+0x16830], R3 ;  /* 0x01683003000075a7 */ /* 0x000062000806017f */
[----:B------:R-:W-:Y:S05]  /*11f80*/  @!P0 BRA `(.L_x_13642) ;  /* 0x0000000000048947 */ /* 0x000fea0003800000 */
[----:B------:R-:W-:Y:S01]  /*11f90*/  BPT.TRAP 0x1 ;  /* 0x000000040000795c */ /* 0x000fe20000300000 */
.L_x_13642:
[----:B------:R-:W-:Y:S04]  /*11fa0*/  BSSY B0, `(.L_x_13640) ;  /* 0x0000004000007945 */ /* 0x000fe80003800000 */
[----:B-1----:R-:W-:Y:S05]  /*11fb0*/  @P3 BRA `(.L_x_13643) ;  /* 0x0000000000083947 */ /* 0x002fea0003800000 */
[----:B------:R-:W1:Y:S02]  /*11fc0*/  SYNCS.PHASECHK.TRANS64.TRYWAIT P3, [R0+URZ+0x16830], R3 ;  /* 0x01683003000075a7 */ /* 0x000e64000806017f */
[----:B-1----:R-:W-:Y:S05]  /*11fd0*/  @!P3 BRA `(.L_x_13644) ;  /* 0x000000e40018b947 */ /* 0x002fea0003800000 */
.L_x_13643:
[----:B------:R-:W-:Y:S05]  /*11fe0*/  BSYNC B0 ;  /* 0x0000000000007941 */ /* 0x000fea0003800000 */
.L_x_13640:
        /* <DEDUP_REMOVED lines=46> */
.L_x_13646:
[----:B------:R-:W-:Y:S01]  /*122d0*/  SHF.L.U32 R0, R8, 0x1f, RZ ;  /* 0x0000001f08007819 */ /* 0x000fe200000006ff */
[----:B------:R-:W-:-:S04]  /*122e0*/  IMAD R2, R13, 0x8, R16 ;  /* 0x000000080d027824 */ /* 0x000fc800078e0210 */
[----:B------:R0:W1:Y:S01]  /*122f0*/  SYNCS.PHASECHK.TRANS64.TRYWAIT P2, [R2+URZ+0x16850], R0 ;  /* 0x01685000020075a7 */ /* 0x000062000804017f */
[----:B------:R-:W-:Y:S05]  /*12300*/  @!P0 BRA `(.L_x_13647) ;  /* 0x0000000000048947 */ /* 0x000fea0003800000 */
[----:B------:R-:W-:Y:S01]  /*12310*/  BPT.TRAP 0x1 ;  /* 0x000000040000795c */ /* 0x000fe20000300000 */
.L_x_13647:
[----:B-1----:R-:W-:Y:S05]  /*12320*/  @P2 BRA `(.L_x_13645) ;  /* 0x0000000000082947 */ /* 0x002fea0003800000 */
[----:B------:R-:W1:Y:S02]  /*12330*/  SYNCS.PHASECHK.TRANS64.TRYWAIT P2, [R2+URZ+0x16850], R0 ;  /* 0x01685000020075a7 */ /* 0x000e64000804017f */
[----:B-1----:R-:W-:Y:S05]  /*12340*/  @!P2 BRA `(.L_x_13648) ;  /* 0x000000e00050a947 */ /* 0x002fea0003800000 */
.L_x_13645:
        /* <DEDUP_REMOVED lines=10> */
[----:B------:R-:W0:Y:S01]  /*123f0*/  S2R R21, SR_TID.X ;  /* 0x0000000000157919 */ /* 0x000e220000002100 */
[----:B------:R-:W-:Y:S01]  /*12400*/  IMAD.MOV.U32 R3, RZ, RZ, 0x40000040 ;  /* 0x40000040ff037424 */ /* 0x000fe200078e00ff */
[----:B------:R-:W-:Y:S01]  /*12410*/  R2UR UR10, R2 ;  /* 0x00000000020a72ca */ /* 0x000fe200000e0000 */
[----:B------:R-:W1:-:S12]  /*12420*/  @P5 LDC R0, c[0x0][0x44c] ;  /* 0x00011300ff005b82 */ /* 0x000e580000000800 */
        /* <DEDUP_REMOVED lines=8> */
[----:B------:R-:W2:Y:S04]  /*124b0*/  LDL R150, [R1+0x20] ;  /* 0x0000200001967983 */ /* 0x000ea80000100800 */
[----:B------:R-:W3:Y:S02]  /*124c0*/  LDL R151, [R1+0x10] ;  /* 0x0000100001977983 */ /* 0x000ee40000100800 */
[----:B------:R-:W-:Y:S01]  /*124d0*/  HGMMA.64x64x16.F32.BF16 R88, R144, gdesc[UR8].tnspB, R88, gsb0 ;  /* 0x40e0000890587df0 */ /* 0x000fe20008001858 */
[----:B------:R-:W-:Y:S01]  /*124e0*/  R2UR UR10, R8 ;  /* 0x00000000080a72ca */ /* 0x000fe200000e0000 */
[----:B------:R-:W-:Y:S01]  /*124f0*/  VIADD R8, R2, 0x180 ;  /* 0x0000018002087836 */ /* 0x000fe20000000000 */
[----:B------:R-:W-:Y:S01]  /*12500*/  R2UR UR11, R9 ;  /* 0x00000000090b72ca */ /* 0x000fe200000e0000 */
[----:B------:R-:W-:Y:S01]  /*12510*/  IMAD.MOV.U32 R9, RZ, RZ, 0x40000040 ;  /* 0x40000040ff097424 */ /* 0x000fe200078e00ff */
[----:B0-----:R-:W-:Y:S01]  /*12520*/  ISETP.GE.U32.AND P2, PT, R21, 0x180, PT ;  /* 0x000001801500780c */ /* 0x001fe20003f46070 */
[----:B------:R-:W-:-:S02]  /*12530*/  WARPGROUP.DEPBAR.LE gsb0, 0x0 ;  /* 0x00008000000079c5 */ /* 0x000fc40000010000 */
[----:B------:R-:W-:-:S08]  /*12540*/  WARPGROUP.ARRIVE ;  /* 0x00000000000079c5 */ /* 0x000fd00000000000 */
        /* <DEDUP_REMOVED lines=30> */
[----:B------:R-:W0:Y:S01]  /*12730*/  @P5 LDC R2, c[0x0][0x450] ;  /* 0x00011400ff025b82 */ /* 0x000e220000000800 */
[----:B------:R-:W-:-:S04]  /*12740*/  @!P1 IMAD R3, R17, 0x8, R16 ;  /* 0x0000000811039824 */ /* 0x000fc800078e0210 */
[----:B------:R-:W-:-:S05]  /*12750*/  @!P1 VIADD R3, R3, 0x16840 ;  /* 0x0001684003039836 */ /* 0x000fca0000000000 */
[----:B------:R-:W-:Y:S01]  /*12760*/  @!P1 PRMT R3, RZ, 0x654, R3 ;  /* 0x00000654ff039816 */ /* 0x000fe20000000003 */
[----:B------:R-:W-:Y:S02]  /*12770*/  WARPGROUP.DEPBAR.LE gsb0, 0x0 ;  /* 0x00008000000079c5 */ /* 0x000fe40000010000 */
[----:B------:R-:W-:-:S06]  /*12780*/  WARPGROUP.ARRIVE ;  /* 0x00000000000079c5 */ /* 0x000fcc0000000000 */
[----:B------:R-:W-:Y:S01]  /*12790*/  HGMMA.64x64x16.F32.BF16 R88, R120, gdesc[UR8].tnspB, R88, gsb0 ;  /* 0x40e0000878587df0 */ /* 0x000fe20008001858 */
[----:B------:R-:W-:Y:S02]  /*127a0*/  ULOP3.LUT UR10, URZ, UR7, URZ, 0x33, !UPT ;  /* 0x000000073f0a7292 */ /* 0x000fe4000f8e333f */
[----:B------:R-:W-:Y:S02]  /*127b0*/  WARPGROUP.DEPBAR.LE gsb0, 0x0 ;  /* 0x00008000000079c5 */ /* 0x000fe40000010000 */
[----:B--2---:R-:W-:Y:S01]  /*127c0*/  IMAD.IADD R120, R20, 0x1, R150 ;  /* 0x0000000114787824 */ /* 0x004fe200078e0296 */
[----:B------:R-:W-:-:S03]  /*127d0*/  SHF.R.U32.HI R20, RZ, 0x7, R21 ;  /* 0x00000007ff147819 */ /* 0x000fc60000011615 */
[----:B-1----:R-:W-:-:S05]  /*127e0*/  @P5 IMAD.HI.U32 R0, R120, R0, RZ ;  /* 0x0000000078005227 */ /* 0x002fca00078e00ff */
[----:B0-----:R-:W-:Y:S01]  /*127f0*/  @P5 SHF.R.U32.HI R120, RZ, R2, R0 ;  /* 0x00000002ff785219 */ /* 0x001fe20000011600 */
[----:B------:R-:W-:Y:S02]  /*12800*/  VIADD R2, R20, 0x9 ;  /* 0x0000000914027836 */ /* 0x000fe40000000000 */
[----:B------:R-:W-:Y:S02]  /*12810*/  IMAD.SHL.U32 R0, R4, 0x80, RZ ;  /* 0x0000008004007824 */ /* 0x000fe400078e00ff */
[----:B------:R-:W0:Y:S01]  /*12820*/  SHFL.IDX PT, R121, R120, RZ, 0x1c1f ;  /* 0x001c1fff78797589 */ /* 0x000e2200000e0000 */
[----:B------:R-:W-:-:S05]  /*12830*/  SEL R2, R2, 0x9, !P2 ;  /* 0x0000000902027807 */ /* 0x000fca0005000000 */
[----:B------:R1:W-:Y:S06]  /*12840*/  BAR.ARV R2, 0x100 ;  /* 0x000400020000751d */ /* 0x0003ec0000002000 */
[----:B------:R2:W-:Y:S01]  /*12850*/  @!P1 SYNCS.ARRIVE.TRANS64.RED.A1T0 RZ, [R3+URZ], RZ ;  /* 0x000000ff03ff99a7 */ /* 0x0005e2000810043f */
[----:B-1----:R-:W-:-:S04]  /*12860*/  IADD3 R2, -R156, 0x1, -R0 ;  /* 0x000000019c027810 */ /* 0x002fc80007ffe900 */
[----:B---3--:R-:W-:-:S05]  /*12870*/  IADD3 R2, -R157, R2, R151 ;  /* 0x000000029d027210 */ /* 0x008fca0007ffe197 */
[C---:B------:R-:W-:Y:S02]  /*12880*/  VIADD R21, R2.reuse, UR9 ;  /* 0x0000000902157c36 */ /* 0x040fe40008000000 */
[----:B------:R-:W-:Y:S02]  /*12890*/  VIADD R20, R2, UR10 ;  /* 0x0000000a02147c36 */ /* 0x000fe40008000000 */
[--C-:B0-----:R-:W-:Y:S02]  /*128a0*/  IMAD.IADD R9, R21, 0x1, R121.reuse ;  /* 0x0000000115097824 */ /* 0x101fe400078e0279 */
[----:B------:R-:W-:Y:S01]  /*128b0*/  IMAD.IADD R8, R20, 0x1, R121 ;  /* 0x0000000114087824 */ /* 0x000fe200078e0279 */
[----:B--2---:R-:W-:Y:S06]  /*128c0*/  @!P4 BRA `(.L_x_13649) ;  /* 0x000000000058c947 */ /* 0x004fec0003800000 */
        /* <DEDUP_REMOVED lines=12> */
.L_x_13651:
[----:B------:R-:W-:-:S05]  /*12990*/  IMAD.U32 R122, RZ, RZ, UR5 ;  /* 0x00000005ff7a7e24 */ /* 0x000fca000f8e00ff */
[----:B------:R-:W-:-:S13]  /*129a0*/  ISETP.NE.AND P2, PT, R122, 0x1, PT ;  /* 0x000000017a00780c */ /* 0x000fda0003f45270 */
[----:B------:R-:W0:Y:S02]  /*129b0*/  @P2 LDC.64 R2, c[0x0][0x9e8] ;  /* 0x00027a00ff022b82 */ /* 0x000e240000000a00 */
[----:B0-----:R-:W-:-:S05]  /*129c0*/  @P2 IMAD.HI.U32 R2, R121, R2, RZ ;  /* 0x0000000279022227 */ /* 0x001fca00078e00ff */
[----:B------:R-:W-:-:S07]  /*129d0*/  @P2 SHF.R.U32.HI R121, RZ, R3, R2 ;  /* 0x00000003ff792219 */ /* 0x000fce0000011602 */
.L_x_13652:
[----:B------:R-:W-:Y:S05]  /*129e0*/  BSYNC B0 ;  /* 0x0000000000007941 */ /* 0x000fea0003800000 */
.L_x_13650:
[----:B------:R-:W-:-:S04]  /*129f0*/  IMAD R121, R121, R122, -R0 ;  /* 0x0000007a79797224 */ /* 0x000fc800078e0a00 */
[----:B------:R-:W-:-:S05]  /*12a00*/  IMAD.IADD R121, R121, 0x1, -R156 ;  /* 0x0000000179797824 */ /* 0x000fca00078e0a9c */
[----:B------:R-:W-:Y:S02]  /*12a10*/  VIMNMX R8, R8, R121, !PT ;  /* 0x0000007908087248 */ /* 0x000fe40007fe0100 */
[----:B------:R-:W-:-:S07]  /*12a20*/  VIADDMNMX R9, R121, R122, R9, PT ;  /* 0x0000007a79097246 */ /* 0x000fce0003800109 */
.L_x_13649:
        /* <DEDUP_REMOVED lines=113> */
.L_x_13655:
[----:B------:R-:W-:-:S05]  /*13140*/  IMAD.U32 R8, RZ, RZ, UR5 ;  /* 0x00000005ff087e24 */ /* 0x000fca000f8e00ff */
[----:B------:R-:W-:-:S13]  /*13150*/  ISETP.NE.AND P2, PT, R8, 0x1, PT ;  /* 0x000000010800780c */ /* 0x000fda0003f45270 */
[----:B------:R-:W0:Y:S02]  /*13160*/  @P2 LDC.64 R2, c[0x0][0x9e8] ;  /* 0x00027a00ff022b82 */ /* 0x000e240000000a00 */
[----:B0-----:R-:W-:-:S05]  /*13170*/  @P2 IMAD.HI.U32 R2, R120, R2, RZ ;  /* 0x0000000278022227 */ /* 0x001fca00078e00ff */
[----:B------:R-:W-:-:S07]  /*13180*/  @P2 SHF.R.U32.HI R120, RZ, R3, R2 ;  /* 0x00000003ff782219 */ /* 0x000fce0000011602 */
.L_x_13656:
[----:B------:R-:W-:Y:S05]  /*13190*/  BSYNC B0 ;  /* 0x0000000000007941 */ /* 0x000fea0003800000 */
.L_x_13654:
[----:B------:R-:W-:-:S04]  /*131a0*/  IMAD R0, R120, R8, -R0 ;  /* 0x0000000878007224 */ /* 0x000fc800078e0a00 */
[----:B------:R-:W-:-:S05]  /*131b0*/  IMAD.IADD R0, R0, 0x1, -R156 ;  /* 0x0000000100007824 */ /* 0x000fca00078e0a9c */
[----:B------:R-:W-:Y:S02]  /*131c0*/  VIMNMX R20, R20, R0, !PT ;  /* 0x0000000014147248 */ /* 0x000fe40007fe0100 */
[----:B------:R-:W-:-:S07]  /*131d0*/  VIADDMNMX R21, R0, R8, R21, PT ;  /* 0x0000000800157246 */ /* 0x000fce0003800115 */
.L_x_13653:
[----:B------:R-:W-:-:S04]  /*131e0*/  @!P1 IMAD R0, R13, 0x8, R16 ;  /* 0x000000080d009824 */ /* 0x000fc800078e0210 */
        /* <DEDUP_REMOVED lines=39> */
[----:B-1----:R-:W-:-:S04]  /*13460*/  FMNMX.FTZ R3, R2, R3, !PT ;  /* 0x0000000302037209 */ /* 0x002fc80007810000 */
[C---:B------:R-:W-:Y:S01]  /*13470*/  FSETP.NEU.FTZ.AND P2, PT, R3.reuse, -INF , PT ;  /* 0xff8000000300780b */ /* 0x040fe20003f5d000 */
[----:B0-----:R-:W-:-:S03]  /*13480*/  FMUL.FTZ R9, R3, R0 ;  /* 0x0000000003097220 */ /* 0x001fc60000410000 */
[----:B------:R-:W-:Y:S02]  /*13490*/  FSEL R8, R3, RZ, P2 ;  /* 0x000000ff03087208 */ /* 0x000fe40001000000 */
[----:B------:R-:W-:Y:S02]  /*134a0*/  FSEL R9, R9, RZ, P2 ;  /* 0x000000ff09097208 */ /* 0x000fe40001000000 */
[----:B------:R-:W-:Y:S01]  /*134b0*/  ISETP.GT.AND P2, PT, R20, 0x1, P3 ;  /* 0x000000011400780c */ /* 0x000fe20001f44270 */
[----:B------:R-:W-:-:S03]  /*134c0*/  FADD.FTZ R8, -R8, R12 ;  /* 0x0000000c08087221 */ /* 0x000fc60000010100 */
        /* <DEDUP_REMOVED lines=89> */
[----:B------:R-:W-:Y:S02]  /*13a60*/  ISETP.GT.AND P2, PT, R20, 0x78, P3 ;  /* 0x000000781400780c */ /* 0x000fe40001f44270 */
[----:B------:R-:W-:Y:S02]  /*13a70*/  FMNMX.FTZ R2, R26, R7, !PT ;  /* 0x000000071a027209 */ /* 0x000fe40007810000 */
[----:B------:R-:W-:Y:S02]  /*13a80*/  ISETP.GT.AND P3, PT, R20, 0x79, P3 ;  /* 0x000000791400780c */ /* 0x000fe40001f64270 */
[----:B------:R-:W-:Y:S01]  /*13a90*/  FMNMX.FTZ R13, R27, R2, !PT ;  /* 0x000000021b0d7209 */ /* 0x000fe20007810000 */
[----:B------:R-:W2:Y:S01]  /*13aa0*/  LDL R20, [R1+0x38] ;  /* 0x0000380001147983 */ /* 0x000ea20000100800 */
[C---:B------:R-:W-:Y:S01]  /*13ab0*/  ISETP.LT.OR P2, PT, R21.reuse, 0x79, P2 ;  /* 0x000000791500780c */ /* 0x040fe20001741670 */
[-CC-:B------:R-:W-:Y:S01]  /*13ac0*/  FFMA.FTZ R24, R24, R0.reuse, -R9.reuse ;  /* 0x0000000018187223 */ /* 0x180fe20000010809 */
[----:B------:R-:W-:Y:S01]  /*13ad0*/  FMNMX.FTZ R2, R30, R13, !PT ;  /* 0x0000000d1e027209 */ /* 0x000fe20007810000 */
[-C--:B------:R-:W-:Y:S01]  /*13ae0*/  FMUL.FTZ R8, R8, R0.reuse ;  /* 0x0000000008087220 */ /* 0x080fe20000410000 */
[----:B------:R-:W-:Y:S01]  /*13af0*/  ISETP.LT.OR P3, PT, R21, 0x7a, P3 ;  /* 0x0000007a1500780c */ /* 0x000fe20001f61670 */
[--C-:B------:R-:W-:Y:S01]  /*13b00*/  FFMA.FTZ R25, R25, R0, -R9.reuse ;  /* 0x0000000019197223 */ /* 0x100fe20000010809 */
[----:B------:R-:W-:Y:S01]  /*13b10*/  FMNMX.FTZ R13, R31, R2, !PT ;  /* 0x000000021f0d7209 */ /* 0x000fe20007810000 */
[----:B------:R-:W-:Y:S01]  /*13b20*/  MUFU.EX2 R24, R24 ;  /* 0x0000001800187308 */ /* 0x000fe20000000800 */
[----:B------:R-:W-:Y:S01]  /*13b30*/  FSEL R86, R86, -INF , !P2 ;  /* 0xff80000056567808 */ /* 0x000fe20005000000 */
[-CC-:B------:R-:W-:Y:S01]  /*13b40*/  FFMA.FTZ R28, R28, R0.reuse, -R9.reuse ;  /* 0x000000001c1c7223 */ /* 0x180fe20000010809 */
[----:B------:R-:W-:Y:S01]  /*13b50*/  FMNMX.FTZ R2, R34, R13, !PT ;  /* 0x0000000d22027209 */ /* 0x000fe20007810000 */
[-CC-:B------:R-:W-:Y:S01]  /*13b60*/  FFMA.FTZ R29, R29, R0.reuse, -R9.reuse ;  /* 0x000000001d1d7223 */ /* 0x180fe20000010809 */
[----:B------:R-:W-:Y:S01]  /*13b70*/  FSEL R87, R87, -INF , !P3 ;  /* 0xff80000057577808 */ /* 0x000fe20005800000 */
[--C-:B------:R-:W-:Y:S01]  /*13b80*/  FFMA.FTZ R32, R32, R0, -R9.reuse ;  /* 0x0000000020207223 */ /* 0x100fe20000010809 */
[----:B------:R-:W-:Y:S01]  /*13b90*/  FMNMX.FTZ R13, R35, R2, !PT ;  /* 0x00000002230d7209 */ /* 0x000fe20007810000 */
[----:B------:R-:W0:Y:S01]  /*13ba0*/  MUFU.EX2 R8, R8 ;  /* 0x0000000800087308 */ /* 0x000e220000000800 */
[-CC-:B------:R-:W-:Y:S01]  /*13bb0*/  FFMA.FTZ R33, R33, R0.reuse, -R9.reuse ;  /* 0x0000000021217223 */ /* 0x180fe20000010809 */
[-CC-:B------:R-:W-:Y:S01]  /*13bc0*/  FFMA.FTZ R36, R36, R0.reuse, -R9.reuse ;  /* 0x0000000024247223 */ /* 0x180fe20000010809 */
[----:B------:R-:W-:Y:S01]  /*13bd0*/  FMNMX.FTZ R2, R38, R13, !PT ;  /* 0x0000000d26027209 */ /* 0x000fe20007810000 */
[-CC-:B------:R-:W-:Y:S01]  /*13be0*/  FFMA.FTZ R37, R37, R0.reuse, -R9.reuse ;  /* 0x0000000025257223 */ /* 0x180fe20000010809 */
[-CC-:B------:R-:W-:Y:S01]  /*13bf0*/  FFMA.FTZ R40, R40, R0.reuse, -R9.reuse ;  /* 0x0000000028287223 */ /* 0x180fe20000010809 */
[--C-:B------:R-:W-:Y:S01]  /*13c00*/  FFMA.FTZ R41, R41, R0, -R9.reuse ;  /* 0x0000000029297223 */ /* 0x100fe20000010809 */
[----:B------:R-:W-:Y:S01]  /*13c10*/  FMNMX.FTZ R13, R39, R2, !PT ;  /* 0x00000002270d7209 */ /* 0x000fe20007810000 */
[----:B------:R-:W1:Y:S01]  /*13c20*/  MUFU.EX2 R25, R25 ;  /* 0x0000001900197308 */ /* 0x000e620000000800 */
[-CC-:B------:R-:W-:Y:S01]  /*13c30*/  FFMA.FTZ R44, R44, R0.reuse, -R9.reuse ;  /* 0x000000002c2c7223 */ /* 0x180fe20000010809 */
[-CC-:B------:R-:W-:Y:S01]  /*13c40*/  FFMA.FTZ R45, R45, R0.reuse, -R9.reuse ;  /* 0x000000002d2d7223 */ /* 0x180fe20000010809 */
[----:B------:R-:W-:Y:S01]  /*13c50*/  FMNMX.FTZ R2, R42, R13, !PT ;  /* 0x0000000d2a027209 */ /* 0x000fe20007810000 */
[-CC-:B------:R-:W-:Y:S01]  /*13c60*/  FFMA.FTZ R48, R48, R0.reuse, -R9.reuse ;  /* 0x0000000030307223 */ /* 0x180fe20000010809 */
[-CC-:B------:R-:W-:Y:S01]  /*13c70*/  FFMA.FTZ R49, R49, R0.reuse, -R9.reuse ;  /* 0x0000000031317223 */ /* 0x180fe20000010809 */
[--C-:B------:R-:W-:Y:S01]  /*13c80*/  FFMA.FTZ R52, R52, R0, -R9.reuse ;  /* 0x0000000034347223 */ /* 0x100fe20000010809 */
[----:B------:R-:W-:Y:S01]  /*13c90*/  FMNMX.FTZ R13, R43, R2, !PT ;  /* 0x000000022b0d7209 */ /* 0x000fe20007810000 */
[----:B------:R-:W3:Y:S01]  /*13ca0*/  MUFU.EX2 R28, R28 ;  /* 0x0000001c001c7308 */ /* 0x000ee20000000800 */
[----:B0-----:R-:W-:Y:S01]  /*13cb0*/  FFMA.FTZ R6, R8, R6, R24 ;  /* 0x0000000608067223 */ /* 0x001fe20000010018 */
[-CC-:B------:R-:W-:Y:S01]  /*13cc0*/  FFMA.FTZ R53, R53, R0.reuse, -R9.reuse ;  /* 0x0000000035357223 */ /* 0x180fe20000010809 */
[----:B------:R-:W-:Y:S01]  /*13cd0*/  FMNMX.FTZ R2, R46, R13, !PT ;  /* 0x0000000d2e027209 */ /* 0x000fe20007810000 */
[-CC-:B------:R-:W-:Y:S01]  /*13ce0*/  FFMA.FTZ R56, R56, R0.reuse, -R9.reuse ;  /* 0x0000000038387223 */ /* 0x180fe20000010809 */
[-CC-:B------:R-:W-:Y:S01]  /*13cf0*/  FFMA.FTZ R57, R57, R0.reuse, -R9.reuse ;  /* 0x0000000039397223 */ /* 0x180fe20000010809 */
[--C-:B------:R-:W-:Y:S01]  /*13d00*/  FFMA.FTZ R60, R60, R0, -R9.reuse ;  /* 0x000000003c3c7223 */ /* 0x100fe20000010809 */
[----:B------:R-:W-:Y:S01]  /*13d10*/  FMNMX.FTZ R13, R47, R2, !PT ;  /* 0x000000022f0d7209 */ /* 0x000fe20007810000 */
[----:B------:R-:W0:Y:S01]  /*13d20*/  MUFU.EX2 R29, R29 ;  /* 0x0000001d001d7308 */ /* 0x000e220000000800 */
[----:B-1----:R-:W-:Y:S01]  /*13d30*/  FADD.FTZ R6, R25, R6 ;  /* 0x0000000619067221 */ /* 0x002fe20000010000 */
[-CC-:B------:R-:W-:Y:S01]  /*13d40*/  FFMA.FTZ R61, R61, R0.reuse, -R9.reuse ;  /* 0x000000003d3d7223 */ /* 0x180fe20000010809 */
[----:B------:R-:W-:Y:S01]  /*13d50*/  FMNMX.FTZ R2, R50, R13, !PT ;  /* 0x0000000d32027209 */ /* 0x000fe20007810000 */
[-CC-:B------:R-:W-:Y:S01]  /*13d60*/  FFMA.FTZ R64, R64, R0.reuse, -R9.reuse ;  /* 0x0000000040407223 */ /* 0x180fe20000010809 */
[-CC-:B------:R-:W-:Y:S01]  /*13d70*/  FFMA.FTZ R65, R65, R0.reuse, -R9.reuse ;  /* 0x0000000041417223 */ /* 0x180fe20000010809 */
[--C-:B------:R-:W-:Y:S01]  /*13d80*/  FFMA.FTZ R68, R68, R0, -R9.reuse ;  /* 0x0000000044447223 */ /* 0x100fe20000010809 */
[----:B------:R-:W-:Y:S01]  /*13d90*/  FMNMX.FTZ R13, R51, R2, !PT ;  /* 0x00000002330d7209 */ /* 0x000fe20007810000 */
[----:B------:R-:W1:Y:S01]  /*13da0*/  MUFU.EX2 R32, R32 ;  /* 0x0000002000207308 */ /* 0x000e620000000800 */
[----:B---3--:R-:W-:Y:S01]  /*13db0*/  FADD.FTZ R6, R28, R6 ;  /* 0x000000061c067221 */ /* 0x008fe20000010000 */
[-CC-:B------:R-:W-:Y:S01]  /*13dc0*/  FFMA.FTZ R69, R69, R0.reuse, -R9.reuse ;  /* 0x0000000045457223 */ /* 0x180fe20000010809 */
[----:B------:R-:W-:Y:S01]  /*13dd0*/  FMNMX.FTZ R2, R54, R13, !PT ;  /* 0x0000000d36027209 */ /* 0x000fe20007810000 */
[-CC-:B------:R-:W-:Y:S01]  /*13de0*/  FFMA.FTZ R72, R72, R0.reuse, -R9.reuse ;  /* 0x0000000048487223 */ /* 0x180fe20000010809 */
[-CC-:B------:R-:W-:Y:S01]  /*13df0*/  FFMA.FTZ R73, R73, R0.reuse, -R9.reuse ;  /* 0x0000000049497223 */ /* 0x180fe20000010809 */
[--C-:B------:R-:W-:Y:S01]  /*13e00*/  FFMA.FTZ R76, R76, R0, -R9.reuse ;  /* 0x000000004c4c7223 */ /* 0x100fe20000010809 */
[----:B------:R-:W-:Y:S01]  /*13e10*/  FMNMX.FTZ R13, R55, R2, !PT ;  /* 0x00000002370d7209 */ /* 0x000fe20007810000 */
[----:B------:R-:W3:Y:S01]  /*13e20*/  MUFU.EX2 R33, R33 ;  /* 0x0000002100217308 */ /* 0x000ee20000000800 */
[----:B0-----:R-:W-:Y:S01]  /*13e30*/  FADD.FTZ R6, R29, R6 ;  /* 0x000000061d067221 */ /* 0x001fe20000010000 */
        /* <DEDUP_REMOVED lines=8> */
[----:B------:R-:W-:Y:S01]  /*13ec0*/  FFMA.FTZ R9, R85, R0, -R9 ;  /* 0x0000000055097223 */ /* 0x000fe20000010809 */
[----:B------:R-:W-:Y:S01]  /*13ed0*/  FMNMX.FTZ R2, R62, R13, !PT ;  /* 0x0000000d3e027209 */ /* 0x000fe20007810000 */
[-C--:B------:R-:W-:Y:S01]  /*13ee0*/  FMUL.FTZ R88, R88, R8.reuse ;  /* 0x0000000858587220 */ /* 0x080fe20000410000 */
[-C--:B------:R-:W-:Y:S01]  /*13ef0*/  FMUL.FTZ R89, R89, R8.reuse ;  /* 0x0000000859597220 */ /* 0x080fe20000410000 */
[----:B------:R-:W-:Y:S01]  /*13f00*/  FMUL.FTZ R92, R92, R8 ;  /* 0x000000085c5c7220 */ /* 0x000fe20000410000 */
[----:B------:R-:W-:Y:S01]  /*13f10*/  FMNMX.FTZ R13, R63, R2, !PT ;  /* 0x000000023f0d7209 */ /* 0x000fe20007810000 */
[----:B------:R-:W1:Y:S01]  /*13f20*/  MUFU.EX2 R37, R37 ;  /* 0x0000002500257308 */ /* 0x000e620000000800 */
[----:B---3--:R-:W-:Y:S01]  /*13f30*/  FADD.FTZ R21, R33, R6 ;  /* 0x0000000621157221 */ /* 0x008fe20000010000 */
[-C--:B------:R-:W-:Y:S01]  /*13f40*/  FMUL.FTZ R93, R93, R8.reuse ;  /* 0x000000085d5d7220 */ /* 0x080fe20000410000 */
[----:B------:R-:W-:Y:S01]  /*13f50*/  FMNMX.FTZ R2, R66, R13, !PT ;  /* 0x0000000d42027209 */ /* 0x000fe20007810000 */
[-C--:B------:R-:W-:Y:S01]  /*13f60*/  FMUL.FTZ R96, R96, R8.reuse ;  /* 0x0000000860607220 */ /* 0x080fe20000410000 */
[-C--:B------:R-:W-:Y:S01]  /*13f70*/  FMUL.FTZ R97, R97, R8.reuse ;  /* 0x0000000861617220 */ /* 0x080fe20000410000 */
[----:B------:R-:W-:Y:S01]  /*13f80*/  FMUL.FTZ R100, R100, R8 ;  /* 0x0000000864647220 */ /* 0x000fe20000410000 */
[----:B------:R-:W-:Y:S01]  /*13f90*/  FMNMX.FTZ R13, R67, R2, !PT ;  /* 0x00000002430d7209 */ /* 0x000fe20007810000 */
[----:B------:R-:W3:Y:S01]  /*13fa0*/  MUFU.EX2 R40, R40 ;  /* 0x0000002800287308 */ /* 0x000ee20000000800 */
[----:B0-----:R-:W-:Y:S01]  /*13fb0*/  FADD.FTZ R6, R36, R21 ;  /* 0x0000001524067221 */ /* 0x001fe20000010000 */
[-C--:B------:R-:W-:Y:S01]  /*13fc0*/  FMUL.FTZ R101, R101, R8.reuse ;  /* 0x0000000865657220 */ /* 0x080fe20000410000 */
[----:B------:R-:W-:Y:S01]  /*13fd0*/  FMNMX.FTZ R2, R70, R13, !PT ;  /* 0x0000000d46027209 */ /* 0x000fe20007810000 */
[-C--:B------:R-:W-:Y:S01]  /*13fe0*/  FMUL.FTZ R104, R104, R8.reuse ;  /* 0x0000000868687220 */ /* 0x080fe20000410000 */
[-C--:B------:R-:W-:Y:S01]  /*13ff0*/  FMUL.FTZ R105, R105, R8.reuse ;  /* 0x0000000869697220 */ /* 0x080fe20000410000 */
[----:B------:R-:W-:Y:S01]  /*14000*/  FMUL.FTZ R108, R108, R8 ;  /* 0x000000086c6c7220 */ /* 0x000fe20000410000 */
[----:B------:R-:W-:Y:S01]  /*14010*/  FMNMX.FTZ R13, R71, R2, !PT ;  /* 0x00000002470d7209 */ /* 0x000fe20007810000 */
[----:B------:R-:W0:Y:S01]  /*14020*/  MUFU.EX2 R41, R41 ;  /* 0x0000002900297308 */ /* 0x000e220000000800 */
[----:B-1----:R-:W-:Y:S01]  /*14030*/  FADD.FTZ R21, R37, R6 ;  /* 0x0000000625157221 */ /* 0x002fe20000010000 */
[-C--:B------:R-:W-:Y:S01]  /*14040*/  FMUL.FTZ R109, R109, R8.reuse ;  /* 0x000000086d6d7220 */ /* 0x080fe20000410000 */
[----:B------:R-:W-:Y:S01]  /*14050*/  FMNMX.FTZ R2, R74, R13, !PT ;  /* 0x0000000d4a027209 */ /* 0x000fe20007810000 */
[-C--:B------:R-:W-:Y:S01]  /*14060*/  FMUL.FTZ R112, R112, R8.reuse ;  /* 0x0000000870707220 */ /* 0x080fe20000410000 */
[-C--:B------:R-:W-:Y:S01]  /*14070*/  FMUL.FTZ R113, R113, R8.reuse ;  /* 0x0000000871717220 */ /* 0x080fe20000410000 */
[----:B------:R-:W-:Y:S01]  /*14080*/  FMUL.FTZ R116, R116, R8 ;  /* 0x0000000874747220 */ /* 0x000fe20000410000 */
[----:B------:R-:W-:Y:S01]  /*14090*/  FMNMX.FTZ R13, R75, R2, !PT ;  /* 0x000000024b0d7209 */ /* 0x000fe20007810000 */
[----:B------:R-:W1:Y:S01]  /*140a0*/  MUFU.EX2 R44, R44 ;  /* 0x0000002c002c7308 */ /* 0x000e620000000800 */
[----:B---3--:R-:W-:Y:S01]  /*140b0*/  FADD.FTZ R6, R40, R21 ;  /* 0x0000001528067221 */ /* 0x008fe20000010000 */
[----:B------:R-:W-:Y:S01]  /*140c0*/  FMUL.FTZ R117, R117, R8 ;  /* 0x0000000875757220 */ /* 0x000fe20000410000 */
[----:B------:R-:W-:-:S02]  /*140d0*/  FMNMX.FTZ R2, R78, R13, !PT ;  /* 0x0000000d4e027209 */ /* 0x000fc40007810000 */
[----:B------:R-:W-:Y:S02]  /*140e0*/  F2FP.BF16.F32.PACK_AB R148, R25, R24 ;  /* 0x000000181994723e */ /* 0x000fe400000010ff */
[----:B------:R-:W-:Y:S01]  /*140f0*/  FMNMX.FTZ R13, R79, R2, !PT ;  /* 0x000000024f0d7209 */ /* 0x000fe20007810000 */
[----:B------:R-:W3:Y:S01]  /*14100*/  MUFU.EX2 R45, R45 ;  /* 0x0000002d002d7308 */ /* 0x000ee20000000800 */
[----:B0-----:R-:W-:Y:S01]  /*14110*/  FADD.FTZ R21, R41, R6 ;  /* 0x0000000629157221 */ /* 0x001fe20000010000 */
[----:B------:R-:W-:Y:S02]  /*14120*/  F2FP.BF16.F32.PACK_AB R150, R29, R28 ;  /* 0x0000001c1d96723e */ /* 0x000fe400000010ff */
[----:B------:R-:W-:Y:S02]  /*14130*/  FMNMX.FTZ R2, R82, R13, !PT ;  /* 0x0000000d52027209 */ /* 0x000fe40007810000 */
[----:B------:R-:W-:Y:S02]  /*14140*/  F2FP.BF16.F32.PACK_AB R144, R33, R32 ;  /* 0x000000202190723e */ /* 0x000fe400000010ff */
[----:B------:R-:W-:Y:S01]  /*14150*/  FMNMX.FTZ R2, R83, R2, !PT ;  /* 0x0000000253027209 */ /* 0x000fe20007810000 */
[----:B------:R-:W-:Y:S01]  /*14160*/  MUFU.EX2 R48, R48 ;  /* 0x0000003000307308 */ /* 0x000fe20000000800 */
[----:B-1----:R-:W-:Y:S01]  /*14170*/  FADD.FTZ R6, R44, R21 ;  /* 0x000000152c067221 */ /* 0x002fe20000010000 */
[----:B------:R-:W-:-:S02]  /*14180*/  F2FP.BF16.F32.PACK_AB R146, R37, R36 ;  /* 0x000000242592723e */ /* 0x000fc400000010ff */
[----:B------:R-:W-:Y:S02]  /*14190*/  FMNMX.FTZ R2, R86, R2, !PT ;  /* 0x0000000256027209 */ /* 0x000fe40007810000 */
[----:B------:R-:W-:Y:S02]  /*141a0*/  F2FP.BF16.F32.PACK_AB R140, R41, R40 ;  /* 0x00000028298c723e */ /* 0x000fe400000010ff */
[----:B------:R-:W-:Y:S01]  /*141b0*/  FMNMX.FTZ R2, R87, R2, !PT ;  /* 0x0000000257027209 */ /* 0x000fe20007810000 */
[----:B------:R-:W0:Y:S01]  /*141c0*/  MUFU.EX2 R49, R49 ;  /* 0x0000003100317308 */ /* 0x000e220000000800 */
[C---:B---3--:R-:W-:Y:S01]  /*141d0*/  FADD.FTZ R21, R45.reuse, R6 ;  /* 0x000000062d157221 */ /* 0x048fe20000010000 */
[----:B------:R-:W-:Y:S02]  /*141e0*/  F2FP.BF16.F32.PACK_AB R142, R45, R44 ;  /* 0x0000002c2d8e723e */ /* 0x000fe400000010ff */
        /* <DEDUP_REMOVED lines=13> */
[----:B-1----:R-:W-:-:S04]  /*142c0*/  FMNMX.FTZ R2, R2, R12, !PT ;  /* 0x0000000c02027209 */ /* 0x002fc80007810000 */
[C---:B------:R-:W-:Y:S01]  /*142d0*/  FSETP.NEU.FTZ.AND P2, PT, R2.reuse, -INF , PT ;  /* 0xff8000000200780b */ /* 0x040fe20003f5d000 */
[C---:B------:R-:W-:Y:S02]  /*142e0*/  FMUL.FTZ R13, R2.reuse, R0 ;  /* 0x00000000020d7220 */ /* 0x040fe40000410000 */
[----:B------:R-:W-:Y:S01]  /*142f0*/  MUFU.EX2 R65, R65 ;  /* 0x0000004100417308 */ /* 0x000fe20000000800 */
[----:B------:R-:W-:Y:S02]  /*14300*/  FSEL R12, R2, RZ, P2 ;  /* 0x000000ff020c7208 */ /* 0x000fe40001000000 */
[----:B------:R-:W-:Y:S02]  /*14310*/  FSEL R13, R13, RZ, P2 ;  /* 0x000000ff0d0d7208 */ /* 0x000fe40001000000 */
[----:B---3--:R-:W-:Y:S01]  /*14320*/  F2FP.BF16.F32.PACK_AB R134, R61, R60 ;  /* 0x0000003c3d86723e */ /* 0x008fe200000010ff */
[----:B------:R-:W-:Y:S01]  /*14330*/  FADD.FTZ R7, -R12, R7 ;  /* 0x000000070c077221 */ /* 0x000fe20000010100 */
[----:B------:R-:W-:Y:S01]  /*14340*/  FADD.FTZ R12, R48, R21 ;  /* 0x00000015300c7221 */ /* 0x000fe20000010000 */
        /* <DEDUP_REMOVED lines=10> */
[----:B------:R-:W-:Y:S01]  /*143f0*/  FADD.FTZ R21, R49, R12 ;  /* 0x0000000c31157221 */ /* 0x000fe20000010000 */
[-CC-:B------:R-:W-:Y:S01]  /*14400*/  FFMA.FTZ R42, R42, R0.reuse, -R13.reuse ;  /* 0x000000002a2a7223 */ /* 0x180fe2000001080d */
        /* <DEDUP_REMOVED lines=18> */
[----:B------:R-:W3:Y:S01]  /*14530*/  MUFU.EX2 R30, R30 ;  /* 0x0000001e001e7308 */ /* 0x000ee20000000800 */
[----:B0-----:R-:W-:Y:S01]  /*14540*/  FFMA.FTZ R6, R7, R5, R26 ;  /* 0x0000000507067223 */ /* 0x001fe2000001001a */
        /* <DEDUP_REMOVED lines=15> */
[----:B---3--:R-:W-:Y:S01]  /*14640*/  FADD.FTZ R6, R30, R5 ;  /* 0x000000051e067221 */ /* 0x008fe20000010000 */
[-CC-:B------:R-:W-:Y:S01]  /*14650*/  FFMA.FTZ R83, R83, R0.reuse, -R13.reuse ;  /* 0x0000000053537223 */ /* 0x180fe2000001080d */
[-CC-:B------:R-:W-:Y:S01]  /*14660*/  FFMA.FTZ R86, R86, R0.reuse, -R13.reuse ;  /* 0x0000000056567223 */ /* 0x180fe2000001080d */
[----:B------:R-:W-:Y:S01]  /*14670*/  FFMA.FTZ R13, R87, R0, -R13 ;  /* 0x00000000570d7223 */ /* 0x000fe2000001080d */
        /* <DEDUP_REMOVED lines=21> */
[----:B------:R-:W-:Y:S01]  /*147d0*/  FMUL.FTZ R119, R119, R7 ;  /* 0x0000000777777220 */ /* 0x000fe20000410000 */
[----:B------:R-:W-:Y:S01]  /*147e0*/  F2FP.BF16.F32.PACK_AB R128, R65, R64 ;  /* 0x000000404180723e */ /* 0x000fe200000010ff */
[----:B------:R-:W-:Y:S01]  /*147f0*/  IMAD.MOV.U32 R7, RZ, RZ, R2 ;  /* 0x000000ffff077224 */ /* 0x000fe200078e0002 */
[----:B------:R-:W-:-:S02]  /*14800*/  F2FP.BF16.F32.PACK_AB R149, R27, R26 ;  /* 0x0000001a1b95723e */ /* 0x000fc400000010ff */
[----:B------:R-:W-:Y:S01]  /*14810*/  F2FP.BF16.F32.PACK_AB R151, R31, R30 ;  /* 0x0000001e1f97723e */ /* 0x000fe200000010ff */
[----:B------:R-:W3:Y:S01]  /*14820*/  MUFU.EX2 R42, R42 ;  /* 0x0000002a002a7308 */ /* 0x000ee20000000800 */
[----:B0-----:R-:W-:Y:S01]  /*14830*/  FADD.FTZ R6, R38, R5 ;  /* 0x0000000526067221 */ /* 0x001fe20000010000 */
[----:B------:R-:W-:-:S06]  /*14840*/  F2FP.BF16.F32.PACK_AB R145, R35, R34 ;  /* 0x000000222391723e */ /* 0x000fcc00000010ff */
[----:B------:R-:W0:Y:S01]  /*14850*/  MUFU.EX2 R43, R43 ;  /* 0x0000002b002b7308 */ /* 0x000e220000000800 */
[C---:B-1----:R-:W-:Y:S01]  /*14860*/  FADD.FTZ R5, R39.reuse, R6 ;  /* 0x0000000627057221 */ /* 0x042fe20000010000 */
[----:B------:R-:W-:-:S06]  /*14870*/  F2FP.BF16.F32.PACK_AB R147, R39, R38 ;  /* 0x000000262793723e */ /* 0x000fcc00000010ff */
[----:B------:R-:W1:Y:S01]  /*14880*/  MUFU.EX2 R46, R46 ;  /* 0x0000002e002e7308 */ /* 0x000e620000000800 */
[----:B---3--:R-:W-:-:S07]  /*14890*/  FADD.FTZ R6, R42, R5 ;  /* 0x000000052a067221 */ /* 0x008fce0000010000 */
[----:B------:R-:W3:Y:S01]  /*148a0*/  MUFU.EX2 R68, R68 ;  /* 0x0000004400447308 */ /* 0x000ee20000000800 */
[C---:B0-----:R-:W-:Y:S01]  /*148b0*/  FADD.FTZ R5, R43.reuse, R6 ;  /* 0x000000062b057221 */ /* 0x041fe20000010000 */
[----:B------:R-:W-:Y:S02]  /*148c0*/  F2FP.BF16.F32.PACK_AB R141, R43, R42 ;  /* 0x0000002a2b8d723e */ /* 0x000fe400000010ff */
[C---:B--2---:R-:W-:Y:S01]  /*148d0*/  ISETP.GT.AND P2, PT, R4.reuse, R20, PT ;  /* 0x000000140400720c */ /* 0x044fe20003f44270 */
[----:B------:R-:W-:-:S03]  /*148e0*/  VIADD R4, R4, 0xffffffff ;  /* 0xffffffff04047836 */ /* 0x000fc60000000000 */
[----:B------:R-:W0:Y:S01]  /*148f0*/  MUFU.EX2 R47, R47 ;  /* 0x0000002f002f7308 */ /* 0x000e220000000800 */
[----:B-1----:R-:W-:-:S07]  /*14900*/  FADD.FTZ R6, R46, R5 ;  /* 0x000000052e067221 */ /* 0x002fce0000010000 */
        /* <DEDUP_REMOVED lines=73> */
[----:B------:R-:W-:Y:S01]  /*14da0*/  F2FP.BF16.F32.PACK_AB R121, R83, R82 ;  /* 0x000000525379723e */ /* 0x000fe200000010ff */
[----:B------:R-:W-:Y:S02]  /*14db0*/  IMAD.MOV.U32 R8, RZ, RZ, R153 ;  /* 0x000000ffff087224 */ /* 0x000fe400078e0099 */
[----:B-1----:R-:W-:-:S04]  /*14dc0*/  FADD.FTZ R5, R86, R5 ;  /* 0x0000000556057221 */ /* 0x002fc80000010000 */
[C---:B--2---:R-:W-:Y:S01]  /*14dd0*/  FADD.FTZ R5, R13.reuse, R5 ;  /* 0x000000050d057221 */ /* 0x044fe20000010000 */
[----:B------:R-:W-:Y:S01]  /*14de0*/  F2FP.BF16.F32.PACK_AB R123, R13, R86 ;  /* 0x000000560d7b723e */ /* 0x000fe200000010ff */
[----:B------:R-:W-:Y:S01]  /*14df0*/  IMAD.MOV.U32 R13, RZ, RZ, R17 ;  /* 0x000000ffff0d7224 */ /* 0x000fe200078e0011 */
[----:B------:R-:W-:Y:S06]  /*14e00*/  @P2 BRA `(.L_x_13657) ;  /* 0xffffffd000242947 */ /* 0x000fec000383ffff */
.L_x_13639:
[----:B------:R-:W-:Y:S05]  /*14e10*/  WARPSYNC.ALL ;  /* 0x0000000000007948 */ /* 0x000fea0003800000 */
[----:B------:R-:W-:Y:S06]  /*14e20*/  BAR.ARV 0x8, 0x200 ;  /* 0x0208000000007b1d */ /* 0x000fec0000002000 */
[----:B------:R-:W-:Y:S05]  /*14e30*/  @!P0 BRA `(.L_x_13658) ;  /* 0x0000000000048947 */ /* 0x000fea0003800000 */
[----:B------:R-:W-:Y:S01]  /*14e40*/  BPT.TRAP 0x1 ;  /* 0x000000040000795c */ /* 0x000fe20000300000 */
.L_x_13658:
[----:B------:R-:W-:Y:S01]  /*14e50*/  IMAD R11, R17, 0x8, R16 ;  /* 0x00000008110b7824 */ /* 0x000fe200078e0210 */
[----:B------:R-:W-:-:S04]  /*14e60*/  SHF.L.U32 R4, R153, 0x1f, RZ ;  /* 0x0000001f99047819 */ /* 0x000fc800000006ff */
[----:B------:R0:W1:Y:S01]  /*14e70*/  SYNCS.PHASECHK.TRANS64.TRYWAIT P2, [R11+URZ+0x16850], R4 ;  /* 0x016850040b0075a7 */ /* 0x000062000804017f */
[----:B------:R-:W-:Y:S05]  /*14e80*/  @!P0 BRA `(.L_x_13659) ;  /* 0x0000000000048947 */ /* 0x000fea0003800000 */
[----:B------:R-:W-:Y:S01]  /*14e90*/  BPT.TRAP 0x1 ;  /* 0x000000040000795c */ /* 0x000fe20000300000 */
.L_x_13659:
[----:B------:R-:W-:-:S05]  /*14ea0*/  VIADD R16, R16, 0x400 ;  /* 0x0000040010107836 */ /* 0x000fca0000000000 */
[----:B------:R-:W-:-:S04]  /*14eb0*/  SHF.R.U32.HI R16, RZ, 0x4, R16 ;  /* 0x00000004ff107819 */ /* 0x000fc80000011610 */
[----:B------:R-:W-:Y:S01]  /*14ec0*/  LOP3.LUT R16, R16, 0x3fff, RZ, 0xc0, !PT ;  /* 0x00003fff10107812 */ /* 0x000fe200078ec0ff */
[----:B-1----:R-:W-:Y:S06]  /*14ed0*/  @P2 BRA `(.L_x_13660) ;  /* 0x0000000000082947 */ /* 0x002fec0003800000 */
[----:B------:R-:W1:Y:S02]  /*14ee0*/  SYNCS.PHASECHK.TRANS64.TRYWAIT P0, [R11+URZ+0x16850], R4 ;  /* 0x016850040b0075a7 */ /* 0x000e64000800017f */
[----:B-1----:R-:W-:Y:S05]  /*14ef0*/  @!P0 BRA `(.L_x_13661) ;  /* 0x000000b400788947 */ /* 0x002fea0003800000 */
.L_x_13660:
[----:B------:R-:W-:Y:S01]  /*14f00*/  IMAD R8, R17, 0x400, R16 ;  /* 0x0000040011087824 */ /* 0x000fe200078e0210 */
[----:B------:R-:W2:Y:S01]  /*14f10*/  LDL.LU R14, [R1+0x58] ;  /* 0x00005800010e7983 */ /* 0x000ea20000300800 */
[----:B------:R-:W-:Y:S01]  /*14f20*/  IMAD.MOV.U32 R9, RZ, RZ, 0x40000040 ;  /* 0x40000040ff097424 */ /* 0x000fe200078e00ff */
[----:B------:R-:W-:Y:S05]  /*14f30*/  WARPSYNC.ALL ;  /* 0x0000000000007948 */ /* 0x000fea0003800000 */
[C---:B------:R-:W-:Y:S01]  /*14f40*/  R2UR UR6, R8.reuse ;  /* 0x00000000080672ca */ /* 0x040fe200000e0000 */
[----:B------:R-:W-:Y:S01]  /*14f50*/  WARPGROUP.ARRIVE ;  /* 0x00000000000079c5 */ /* 0x000fe20000000000 */
[----:B------:R-:W-:Y:S01]  /*14f60*/  R2UR UR7, R9 ;  /* 0x00000000090772ca */ /* 0x000fe200000e0000 */
[----:B------:R-:W-:Y:S01]  /*14f70*/  VIADD R12, R8, 0x80 ;  /* 0x00000080080c7836 */ /* 0x000fe20000000000 */
[----:B------:R-:W3:Y:S01]  /*14f80*/  SHFL.BFLY PT, R7, R6, 0x2, 0x1f ;  /* 0x0c401f0006077f89 */ /* 0x000ee200000e0000 */
[----:B------:R-:W-:-:S02]  /*14f90*/  IMAD.MOV.U32 R13, RZ, RZ, 0x40000040 ;  /* 0x40000040ff0d7424 */ /* 0x000fc400078e00ff */
[----:B------:R-:W-:Y:S01]  /*14fa0*/  IMAD.MOV.U32 R9, RZ, RZ, 0x40000040 ;  /* 0x40000040ff097424 */ /* 0x000fe200078e00ff */
[----:B01----:R-:W0:Y:S01]  /*14fb0*/  SHFL.BFLY PT, R4, R5, 0x2, 0x1f ;  /* 0x0c401f0005047f89 */ /* 0x003e2200000e0000 */
[----:B------:R-:W-:Y:S02]  /*14fc0*/  VIADD R17, R17, 0x1 ;  /* 0x0000000111117836 */ /* 0x000fe40000000000 */
[----:B------:R-:W-:Y:S02]  /*14fd0*/  IMAD.MOV.U32 R26, RZ, RZ, -0x800000 ;  /* 0xff800000ff1a7424 */ /* 0x000fe400078e00ff */
[----:B------:R-:W-:Y:S01]  /*14fe0*/  IMAD.MOV.U32 R27, RZ, RZ, -0x800000 ;  /* 0xff800000ff1b7424 */ /* 0x000fe200078e00ff */
[----:B------:R-:W-:Y:S01]  /*14ff0*/  ISETP.NE.AND P2, PT, R17, 0x2, PT ;  /* 0x000000021100780c */ /* 0x000fe20003f45270 */
[----:B------:R-:W-:Y:S01]  /*15000*/  HGMMA.64x64x16.F32.BF16 R88, R148, gdesc[UR4].tnspB, R88, gsb0 ;  /* 0x40e0000494587df0 */ /* 0x000fe20008001858 */
[----:B------:R-:W-:Y:S01]  /*15010*/  R2UR UR6, R12 ;  /* 0x000000000c0672ca */ /* 0x000fe200000e0000 */
[----:B------:R-:W-:Y:S01]  /*15020*/  VIADD R12, R8, 0x100 ;  /* 0x00000100080c7836 */ /* 0x000fe20000000000 */
[----:B------:R-:W-:Y:S01]  /*15030*/  R2UR UR7, R13 ;  /* 0x000000000d0772ca */ /* 0x000fe200000e0000 */
[----:B------:R-:W-:Y:S01]  /*15040*/  IMAD.MOV.U32 R13, RZ, RZ, 0x40000040 ;  /* 0x40000040ff0d7424 */ /* 0x000fe200078e00ff */
[----:B------:R-:W-:Y:S01]  /*15050*/  SEL R17, R17, RZ, P2 ;  /* 0x000000ff11117207 */ /* 0x000fe20001000000 */
[----:B---3--:R-:W-:Y:S01]  /*15060*/  FADD.FTZ R7, R7, R6 ;  /* 0x0000000607077221 */ /* 0x008fe20000010000 */
[----:B------:R-:W-:-:S04]  /*15070*/  SEL R6, RZ, 0x1, P2 ;  /* 0x00000001ff067807 */ /* 0x000fc80001000000 */
[----:B------:R-:W-:Y:S01]  /*15080*/  LOP3.LUT R153, R153, R6, RZ, 0x3c, !PT ;  /* 0x0000000699997212 */ /* 0x000fe200078e3cff */
[----:B------:R-:W-:Y:S02]  /*15090*/  WARPGROUP.DEPBAR.LE gsb0, 0x0 ;  /* 0x00008000000079c5 */ /* 0x000fe40000010000 */
        /* <DEDUP_REMOVED lines=38> */
[----:B------:R-:W-:Y:S01]  /*15300*/  R2UR UR6, R8 ;  /* 0x00000000080672ca */ /* 0x000fe200000e0000 */
[----:B0-----:R-:W-:Y:S01]  /*15310*/  FADD.FTZ R8, R4, R5 ;  /* 0x0000000504087221 */ /* 0x001fe20000010000 */
[----:B------:R-:W-:Y:S01]  /*15320*/  R2UR UR7, R9 ;  /* 0x00000000090772ca */ /* 0x000fe200000e0000 */
[----:B------:R-:W0:Y:S04]  /*15330*/  SHFL.BFLY PT, R4, R7, 0x1, 0x1f ;  /* 0x0c201f0007047f89 */ /* 0x000e2800000e0000 */
[----:B------:R-:W1:Y:S01]  /*15340*/  SHFL.BFLY PT, R9, R8, 0x1, 0x1f ;  /* 0x0c201f0008097f89 */ /* 0x000e6200000e0000 */
[----:B0-----:R-:W-:Y:S01]  /*15350*/  FADD.FTZ R10, R7, R4 ;  /* 0x00000004070a7221 */ /* 0x001fe20000010000 */
[----:B------:R-:W-:-:S02]  /*15360*/  IMAD.MOV.U32 R4, RZ, RZ, RZ ;  /* 0x000000ffff047224 */ /* 0x000fc400078e00ff */
[----:B------:R-:W-:Y:S02]  /*15370*/  IMAD.MOV.U32 R7, RZ, RZ, RZ ;  /* 0x000000ffff077224 */ /* 0x000fe400078e00ff */
[----:B-1----:R-:W-:Y:S01]  /*15380*/  FADD.FTZ R12, R8, R9 ;  /* 0x00000009080c7221 */ /* 0x002fe20000010000 */
[----:B------:R-:W-:Y:S01]  /*15390*/  FSETP.NE.FTZ.AND P0, PT, R10, RZ, PT ;  /* 0x000000ff0a00720b */ /* 0x000fe20003f15000 */
[----:B------:R-:W-:-:S03]  /*153a0*/  @!P1 VIADD R8, R11, 0x16860 ;  /* 0x000168600b089836 */ /* 0x000fc60000000000 */
[----:B------:R-:W-:Y:S02]  /*153b0*/  FSETP.NE.FTZ.AND P3, PT, R12, RZ, PT ;  /* 0x000000ff0c00720b */ /* 0x000fe40003f75000 */
[----:B------:R-:W-:-:S07]  /*153c0*/  @!P1 PRMT R8, RZ, 0x654, R8 ;  /* 0x00000654ff089816 */ /* 0x000fce0000000008 */
        /* <DEDUP_REMOVED lines=48> */
.L_x_13554:
[----:B------:R-:W0:Y:S01]  /*156d0*/  S2R R0, SR_TID.X ;  /* 0x0000000000007919 */ /* 0x000e220000002100 */
[----:B------:R-:W-:Y:S05]  /*156e0*/  WARPSYNC.ALL ;  /* 0x0000000000007948 */ /* 0x000fea0003800000 */
[----:B------:R-:W1:Y:S08]  /*156f0*/  S2UR UR5, SR_CgaCtaId ;  /* 0x00000000000579c3 */ /* 0x000e700000008800 */
[----:B------:R-:W-:Y:S06]  /*15700*/  BAR.SYNC.DEFER_BLOCKING 0x5, 0x200 ;  /* 0x0148000000007b1d */ /* 0x000fec0000010000 */
[----:B------:R-:W-:Y:S01]  /*15710*/  UMOV UR4, 0x400 ;  /* 0x0000040000047882 */ /* 0x000fe20000000000 */
[----:B------:R-:W-:Y:S01]  /*15720*/  BSSY B0, `(.L_x_13662) ;  /* 0x0000245000007945 */ /* 0x000fe20003800000 */
[----:B-1----:R-:W-:Y:S01]  /*15730*/  ULEA UR4, UR5, UR4, 0x18 ;  /* 0x0000000405047291 */ /* 0x002fe2000f8ec03f */
[----:B0-----:R-:W-:-:S05]  /*15740*/  VIADD R40, R0, 0xffffff80 ;  /* 0xffffff8000287836 */ /* 0x001fca0000000000 */
[----:B------:R-:W-:Y:S01]  /*15750*/  IMAD.U32 R16, RZ, RZ, UR4 ;  /* 0x00000004ff107e24 */ /* 0x000fe2000f8e00ff */
[----:B------:R-:W-:-:S04]  /*15760*/  SHF.R.S32.HI R46, RZ, 0x1f, R40 ;  /* 0x0000001fff2e7819 */ /* 0x000fc80000011428 */
[----:B------:R-:W-:Y:S01]  /*15770*/  LEA.HI R46, R46, R40, RZ, 0x3 ;  /* 0x000000282e2e7211 */ /* 0x000fe200078f18ff */
[----:B------:R0:W1:Y:S03]  /*15780*/  LDS.128 R28, [R16+0x168d0] ;  /* 0x0168d000101c7984 */ /* 0x0000660000000c00 */
[----:B------:R-:W-:-:S05]  /*15790*/  LOP3.LUT R46, R46, 0xfffffff8, RZ, 0xc0, !PT ;  /* 0xfffffff82e2e7812 */ /* 0x000fca00078ec0ff */
[----:B------:R-:W-:-:S04]  /*157a0*/  IMAD.IADD R46, R40, 0x1, -R46 ;  /* 0x00000001282e7824 */ /* 0x000fc800078e0a2e */
[----:B------:R-:W-:-:S05]  /*157b0*/  IMAD.SHL.U32 R41, R46, 0x8, RZ ;  /* 0x000000082e297824 */ /* 0x000fca00078e00ff */
[----:B------:R-:W-:Y:S01]  /*157c0*/  SHF.R.S32.HI R42, RZ, 0x1f, R41 ;  /* 0x0000001fff2a7819 */ /* 0x000fe20000011429 */
[----:B------:R-:W-:Y:S06]  /*157d0*/  BAR.ARV 0x4, 0x200 ;  /* 0x0108000000007b1d */ /* 0x000fec0000002000 */
[----:B0-----:R-:W-:Y:S05]  /*157e0*/  @P0 BRA `(.L_x_13663) ;  /* 0x00000018003c0947 */ /* 0x001fea0003800000 */
[----:B------:R-:W2:Y:S01]  /*157f0*/  LDL R0, [R1+0x68] ;  /* 0x0000680001007983 */ /* 0x000ea20000100800 */
[----:B------:R-:W-:-:S03]  /*15800*/  ULDC UR4, c[0x0][0xad4] ;  /* 0x0002b50000047ab9 */ /* 0x000fc60000000800 */
[----:B------:R-:W3:Y:S04]  /*15810*/  LDL.LU R34, [R1+0x4c] ;  /* 0x00004c0001227983 */ /* 0x000ee80000300800 */
[----:B------:R-:W4:Y:S01]  /*15820*/  LDL R39, [R1+0x50] ;  /* 0x0000500001277983 */ /* 0x000f220000100800 */
[----:B------:R-:W0:Y:S01]  /*15830*/  S2R R5, SR_SWINHI ;  /* 0x0000000000057919 */ /* 0x000e220000002f00 */
[----:B-----5:R-:W-:Y:S02]  /*15840*/  MOV R2, R16 ;  /* 0x0000001000027202 */ /* 0x020fe40000000f00 */
[----:B0-----:R-:W-:Y:S02]  /*15850*/  MOV R3, R5 ;  /* 0x0000000500037202 */ /* 0x001fe40000000f00 */
[----:B------:R-:W-:Y:S01]  /*15860*/  F2FP.BF16.F32.PACK_AB R14, R25, R24 ;  /* 0x00000018190e723e */ /* 0x000fe200000010ff */
[----:B-1----:R-:W-:-:S02]  /*15870*/  IMAD.MOV.U32 R28, RZ, RZ, RZ ;  /* 0x000000ffff1c7224 */ /* 0x002fc400078e00ff */
[----:B--2---:R-:W-:-:S03]  /*15880*/  IMAD.WIDE R10, R0, 0x2, R2 ;  /* 0x00000002000a7825 */ /* 0x004fc600078e0202 */
[----:B------:R-:W-:-:S05]  /*15890*/  IADD3 R33, P0, R10, 0x60, RZ ;  /* 0x000000600a217810 */ /* 0x000fca0007f1e0ff */
[----:B------:R-:W-:Y:S01]  /*158a0*/  IMAD.X R5, RZ, RZ, R11, P0 ;  /* 0x000000ffff057224 */ /* 0x000fe200000e060b */
[----:B---3--:R-:W-:-:S04]  /*158b0*/  ISETP.NE.AND P0, PT, R34, RZ, PT ;  /* 0x000000ff2200720c */ /* 0x008fc80003f05270 */
[----:B------:R-:W-:Y:S01]  /*158c0*/  SEL R38, R34, UR4, P0 ;  /* 0x0000000422267c07 */ /* 0x000fe20008000000 */
[----:B------:R-:W-:Y:S05]  /*158d0*/  WARPSYNC.ALL ;  /* 0x0000000000007948 */ /* 0x000fea0003800000 */
[----:B------:R-:W-:Y:S01]  /*158e0*/  BAR.SYNC.DEFER_BLOCKING 0x1, 0x180 ;  /* 0x0046000000007b1d */ /* 0x000fe20000010000 */
[C---:B------:R-:W-:Y:S02]  /*158f0*/  IADD3 R15, P1, R10.reuse, 0x40, RZ ;  /* 0x000000400a0f7810 */ /* 0x040fe40007f3e0ff */
[C---:B------:R-:W-:Y:S02]  /*15900*/  IADD3 R13, P2, R10.reuse, 0x20, RZ ;  /* 0x000000200a0d7810 */ /* 0x040fe40007f5e0ff */
[----:B------:R-:W-:Y:S01]  /*15910*/  LOP3.LUT R9, R10, 0x380, RZ, 0xc0, !PT ;  /* 0x000003800a097812 */ /* 0x000fe200078ec0ff */
[----:B------:R-:W-:Y:S01]  /*15920*/  ULDC.64 UR6, c[0x0][0xc08] ;  /* 0x0003020000067ab9 */ /* 0x000fe20000000a00 */
[----:B------:R-:W-:Y:S01]  /*15930*/  LOP3.LUT R4, R15, 0x380, RZ, 0xc0, !PT ;  /* 0x000003800f047812 */ /* 0x000fe200078ec0ff */
[----:B------:R-:W-:Y:S01]  /*15940*/  ULDC.64 UR4, c[0x0][0xc00] ;  /* 0x0003000000047ab9 */ /* 0x000fe20000000a00 */
[----:B------:R-:W-:-:S02]  /*15950*/  LOP3.LUT R0, R13, 0x380, RZ, 0xc0, !PT ;  /* 0x000003800d007812 */ /* 0x000fc400078ec0ff */
[----:B------:R-:W-:Y:S02]  /*15960*/  LOP3.LUT R12, R33, 0x380, RZ, 0xc0, !PT ;  /* 0x00000380210c7812 */ /* 0x000fe400078ec0ff */
[----:B------:R-:W-:Y:S02]  /*15970*/  ISETP.NE.U32.AND P0, PT, RZ, UR6, PT ;  /* 0x00000006ff007c0c */ /* 0x000fe4000bf05070 */
[----:B------:R-:W-:Y:S02]  /*15980*/  SHF.R.U64 R9, R9, 0x3, RZ ;  /* 0x0000000309097819 */ /* 0x000fe400000012ff */
[----:B------:R-:W-:Y:S02]  /*15990*/  SHF.R.U64 R4, R4, 0x3, RZ ;  /* 0x0000000304047819 */ /* 0x000fe400000012ff */
[----:B------:R-:W-:Y:S02]  /*159a0*/  SHF.R.U64 R0, R0, 0x3, RZ ;  /* 0x0000000300007819 */ /* 0x000fe400000012ff */
[----:B------:R-:W-:-:S02]  /*159b0*/  SHF.R.U64 R12, R12, 0x3, RZ ;  /* 0x000000030c0c7819 */ /* 0x000fc400000012ff */
[----:B------:R-:W-:Y:S02]  /*159c0*/  ISETP.NE.AND.EX P0, PT, RZ, UR7, PT, P0 ;  /* 0x00000007ff007c0c */ /* 0x000fe4000bf05300 */
[----:B------:R-:W-:Y:S01]  /*159d0*/  LOP3.LUT R10, R9, R10, RZ, 0x3c, !PT ;  /* 0x0000000a090a7212 */ /* 0x000fe200078e3cff */
[--C-:B------:R-:W-:Y:S01]  /*159e0*/  IMAD.X R7, RZ, RZ, R11.reuse, P1 ;  /* 0x000000ffff077224 */ /* 0x100fe200008e060b */
[----:B------:R-:W-:Y:S01]  /*159f0*/  LOP3.LUT R6, R4, R15, RZ, 0x3c, !PT ;  /* 0x0000000f04067212 */ /* 0x000fe200078e3cff */
[----:B------:R-:W-:Y:S01]  /*15a00*/  IMAD.X R9, RZ, RZ, R11, P2 ;  /* 0x000000ffff097224 */ /* 0x000fe200010e060b */
[----:B------:R-:W-:Y:S02]  /*15a10*/  LOP3.LUT R8, R0, R13, RZ, 0x3c, !PT ;  /* 0x0000000d00087212 */ /* 0x000fe400078e3cff */
[----:B------:R-:W-:Y:S02]  /*15a20*/  LOP3.LUT R4, R12, R33, RZ, 0x3c, !PT ;  /* 0x000000210c047212 */ /* 0x000fe400078e3cff */
[----:B------:R-:W-:Y:S01]  /*15a30*/  MOV R10, R10 ;  /* 0x0000000a000a7202 */ /* 0x000fe20000000f00 */
[----:B------:R-:W4:Y:S01]  /*15a40*/  LDC.64 R32, c[0x0][0xc00] ;  /* 0x00030000ff207b82 */ /* 0x000f220000000a00 */
[----:B------:R-:W-:-:S02]  /*15a50*/  F2FP.BF16.F32.PACK_AB R12, R21, R20 ;  /* 0x00000014150c723e */ /* 0x000fc400000010ff */
[----:B------:R-:W-:Y:S02]  /*15a60*/  F2FP.BF16.F32.PACK_AB R13, R91, R90 ;  /* 0x0000005a5b0d723e */ /* 0x000fe400000010ff */
[----:B------:R-:W-:Y:S02]  /*15a70*/  F2FP.BF16.F32.PACK_AB R15, R95, R94 ;  /* 0x0000005e5f0f723e */ /* 0x000fe400000010ff */
[----:B------:R-:W-:Y:S01]  /*15a80*/  MOV R36, R6 ;  /* 0x0000000600247202 */ /* 0x000fe20000000f00 */
[----:B------:R-:W0:Y:S01]  /*15a90*/  @P0 LDC.64 R34, c[0x0][0xc08] ;  /* 0x00030200ff220b82 */ /* 0x000e220000000a00 */
[----:B------:R-:W-:Y:S01]  /*15aa0*/  MOV R0, R4 ;  /* 0x0000000400007202 */ /* 0x000fe20000000f00 */
[----:B------:R1:W-:Y:S01]  /*15ab0*/  STSM.16.M88.4 [R10], R12 ;  /* 0x0000000c0a007844 */ /* 0x0003e20000000200 */
        /* <DEDUP_REMOVED lines=8> */
[----:B-1----:R-:W-:Y:S02]  /*15b40*/  F2FP.BF16.F32.PACK_AB R10, R109, R108 ;  /* 0x0000006c6d0a723e */ /* 0x002fe400000010ff */
        /* <DEDUP_REMOVED lines=8> */
[----:B------:R-:W-:-:S04]  /*15bd0*/  ISETP.NE.U32.AND P3, PT, RZ, UR4, PT ;  /* 0x00000004ff007c0c */ /* 0x000fc8000bf65070 */
[----:B------:R-:W-:Y:S01]  /*15be0*/  ISETP.NE.AND.EX P3, PT, RZ, UR5, PT, P3 ;  /* 0x00000005ff007c0c */ /* 0x000fe2000bf65330 */
[----:B------:R-:W-:Y:S01]  /*15bf0*/  ULDC UR6, c[0x0][0xa88] ;  /* 0x0002a20000067ab9 */ /* 0x000fe20000000800 */
[----:B----4-:R-:W-:-:S04]  /*15c00*/  IMAD.WIDE R32, R39, 0x4, R32 ;  /* 0x0000000427207825 */ /* 0x010fc800078e0220 */
[----:B------:R-:W-:Y:S01]  /*15c10*/  IMAD.U32 R43, RZ, RZ, UR6 ;  /* 0x00000006ff2b7e24 */ /* 0x000fe2000f8e00ff */
[----:B------:R-:W-:Y:S01]  /*15c20*/  ISETP.GT.AND P1, PT, R38, 0x1, PT ;  /* 0x000000012600780c */ /* 0x000fe20003f24270 */
[----:B0-----:R-:W-:Y:S01]  /*15c30*/  @P0 IMAD.WIDE R4, R39, 0x4, R34 ;  /* 0x0000000427040825 */ /* 0x001fe200078e0222 */
[----:B-1----:R-:W0:Y:S04]  /*15c40*/  LDC R0, c[0x0][0xbe8] ;  /* 0x0002fa00ff007b82 */ /* 0x002e280000000800 */
[----:B------:R1:W5:Y:S04]  /*15c50*/  @P3 LDG.E R28, desc[UR40][R32.64] ;  /* 0x00000028201c3981 */ /* 0x000368000c1e1900 */
[----:B------:R1:W5:Y:S01]  /*15c60*/  @P0 LDG.E R43, desc[UR40][R4.64] ;  /* 0x00000028042b0981 */ /* 0x000362000c1e1900 */
[----:B------:R-:W-:-:S05]  /*15c70*/  IMAD.MOV.U32 R34, RZ, RZ, 0x9b8 ;  /* 0x000009b8ff227424 */ /* 0x000fca00078e00ff */
[----:B------:R-:W-:-:S04]  /*15c80*/  SEL R34, R34, 0x978, P1 ;  /* 0x0000097822227807 */ /* 0x000fc80000800000 */
[----:B------:R1:W2:Y:S08]  /*15c90*/  LDC.64 R12, c[0x0][R34+0x220] ;  /* 0x00008800220c7b82 */ /* 0x0002b00000000a00 */
[----:B------:R1:W3:Y:S08]  /*15ca0*/  LDC.64 R14, c[0x0][R34+0x218] ;  /* 0x00008600220e7b82 */ /* 0x0002f00000000a00 */
[----:B------:R1:W4:Y:S01]  /*15cb0*/  LDC.64 R10, c[0x0][R34+0x228] ;  /* 0x00008a00220a7b82 */ /* 0x0003220000000a00 */
[----:B0-----:R-:W-:Y:S01]  /*15cc0*/  ISETP.NE.AND P2, PT, R0, 0x1, PT ;  /* 0x000000010000780c */ /* 0x001fe20003f45270 */
[----:B-1----:R-:W-:-:S12]  /*15cd0*/  @P0 BRA `(.L_x_13664) ;  /* 0x0000000000100947 */ /* 0x002fd80003800000 */
[----:B------:R-:W-:Y:S05]  /*15ce0*/  @!P3 BRA `(.L_x_13664) ;  /* 0x00000000000cb947 */ /* 0x000fea0003800000 */
[----:B------:R-:W2:Y:S04]  /*15cf0*/  LDG.E R4, desc[UR40][R32.64] ;  /* 0x0000002820047981 */ /* 0x000ea8000c1e1900 */
[----:B-----5:R-:W2:Y:S02]  /*15d00*/  LDG.E R43, desc[UR40][R32.64+0x4] ;  /* 0x00000428202b7981 */ /* 0x020ea4000c1e1900 */
[----:B--2---:R-:W-:-:S07]  /*15d10*/  IMAD.IADD R43, R43, 0x1, -R4 ;  /* 0x000000012b2b7824 */ /* 0x004fce00078e0a04 */
.L_x_13664:
[----:B------:R-:W3:Y:S04]  /*15d20*/  LDL R48, [R1+0x48] ;  /* 0x0000480001307983 */ /* 0x000ee80000100800 */
[----:B------:R-:W4:Y:S04]  /*15d30*/  LDL R33, [R1+0x30] ;  /* 0x0000300001217983 */ /* 0x000f280000100800 */
[----:B------:R-:W4:Y:S04]  /*15d40*/  LDL R50, [R1+0x20] ;  /* 0x0000200001327983 */ /* 0x000f280000100800 */
[----:B------:R-:W4:Y:S01]  /*15d50*/  LDL R47, [R1+0x5c] ;  /* 0x00005c00012f7983 */ /* 0x000f220000100800 */
[----:B------:R0:W1:Y:S03]  /*15d60*/  LDC.64 R4, c[0x0][R34+0x210] ;  /* 0x0000840022047b82 */ /* 0x0000660000000a00 */
[----:B------:R-:W4:Y:S01]  /*15d70*/  LDL R38, [R1+0x64] ;  /* 0x0000640001267983 */ /* 0x000f220000100800 */
[----:B------:R-:W-:-:S04]  /*15d80*/  ISETP.NE.U32.AND P0, PT, RZ, UR4, PT ;  /* 0x00000004ff007c0c */ /* 0x000fc8000bf05070 */
[----:B------:R-:W1:Y:S01]  /*15d90*/  @P2 LDC R32, c[0x0][0xbec] ;  /* 0x0002fb00ff202b82 */ /* 0x000e620000000800 */
[----:B------:R-:W-:Y:S02]  /*15da0*/  ISETP.NE.AND.EX P0, PT, RZ, UR5, PT, P0 ;  /* 0x00000005ff007c0c */ /* 0x000fe4000bf05300 */
[----:B------:R-:W-:Y:S02]  /*15db0*/  SHF.R.S32.HI R9, RZ, 0x1f, R39 ;  /* 0x0000001fff097819 */ /* 0x000fe40000011427 */
[----:B------:R-:W-:-:S03]  /*15dc0*/  SEL R8, R39, RZ, !P0 ;  /* 0x000000ff27087207 */ /* 0x000fc60004000000 */
[----:B------:R-:W1:Y:S01]  /*15dd0*/  @P2 LDC R37, c[0x0][0xbf0] ;  /* 0x0002fc00ff252b82 */ /* 0x000e620000000800 */
[----:B------:R-:W-:Y:S01]  /*15de0*/  SEL R9, R9, RZ, !P0 ;  /* 0x000000ff09097207 */ /* 0x000fe20004000000 */
[----:B--2---:R-:W-:-:S06]  /*15df0*/  IMAD R13, R13, R8, RZ ;  /* 0x000000080d0d7224 */ /* 0x004fcc00078e02ff */
[----:B------:R-:W2:Y:S01]  /*15e00*/  LDC.64 R6, c[0x0][0xba8] ;  /* 0x0002ea00ff067b82 */ /* 0x000ea20000000a00 */
[----:B0-----:R-:W0:Y:S01]  /*15e10*/  S2R R34, SR_TID.X ;  /* 0x0000000000227919 */ /* 0x001e220000002100 */
[C---:B------:R-:W-:Y:S02]  /*15e20*/  IMAD R35, R12.reuse, R9, R13 ;  /* 0x000000090c237224 */ /* 0x040fe400078e020d */
[----:B------:R-:W-:-:S04]  /*15e30*/  IMAD.WIDE.U32 R12, R12, R8, RZ ;  /* 0x000000080c0c7225 */ /* 0x000fc800078e00ff */
[----:B------:R-:W-:Y:S01]  /*15e40*/  IMAD.IADD R35, R13, 0x1, R35 ;  /* 0x000000010d237824 */ /* 0x000fe200078e0223 */
[----:B--2---:R-:W2:Y:S08]  /*15e50*/  @!P1 LDC R6, c[0x0][0xb50] ;  /* 0x0002d400ff069b82 */ /* 0x004eb00000000800 */
[----:B------:R-:W2:Y:S01]  /*15e60*/  @!P1 LDC R7, c[0x0][0xb54] ;  /* 0x0002d500ff079b82 */ /* 0x000ea20000000800 */
[----:B0-----:R-:W-:-:S05]  /*15e70*/  VIADD R44, R34, 0xffffff80 ;  /* 0xffffff80222c7836 */ /* 0x001fca0000000000 */
[----:B------:R-:W-:-:S04]  /*15e80*/  SHF.R.S32.HI R34, RZ, 0x1f, R44 ;  /* 0x0000001fff227819 */ /* 0x000fc8000001142c */
[----:B------:R-:W-:-:S04]  /*15e90*/  LEA.HI R34, R34, R44, RZ, 0x7 ;  /* 0x0000002c22227211 */ /* 0x000fc800078f38ff */
[----:B------:R-:W-:Y:S01]  /*15ea0*/  LOP3.LUT R34, R34, 0xffffff80, RZ, 0xc0, !PT ;  /* 0xffffff8022227812 */ /* 0x000fe200078ec0ff */
[----:B-----5:R-:W-:-:S04]  /*15eb0*/  IMAD R43, R43, R0, RZ ;  /* 0x000000002b2b7224 */ /* 0x020fc800078e02ff */
[----:B------:R-:W-:Y:S02]  /*15ec0*/  IMAD.IADD R34, R44, 0x1, -R34 ;  /* 0x000000012c227824 */ /* 0x000fe400078e0a22 */
[-C--:B---3--:R-:W-:Y:S02]  /*15ed0*/  IMAD R9, R15, R48.reuse, RZ ;  /* 0x000000300f097224 */ /* 0x088fe400078e02ff */
[----:B------:R-:W-:-:S04]  /*15ee0*/  IMAD.WIDE.U32 R14, R14, R48, RZ ;  /* 0x000000300e0e7225 */ /* 0x000fc800078e00ff */
[----:B----4-:R-:W-:Y:S01]  /*15ef0*/  IMAD.IADD R39, R33, 0x1, R50 ;  /* 0x0000000121277824 */ /* 0x010fe200078e0232 */
[----:B------:R-:W-:-:S03]  /*15f00*/  IADD3 R14, P0, P3, R12, R14, R28 ;  /* 0x0000000e0c0e7210 */ /* 0x000fc60007b1e01c */
[----:B-1----:R-:W-:Y:S01]  /*15f10*/  @P2 IMAD.HI.U32 R12, R39, R32, RZ ;  /* 0x00000020270c2227 */ /* 0x002fe200078e00ff */
[----:B------:R-:W-:-:S03]  /*15f20*/  SEL R33, R47, RZ, P1 ;  /* 0x000000ff2f217207 */ /* 0x000fc60000800000 */
        /* <DEDUP_REMOVED lines=13> */
[----:B------:R-:W-:Y:S01]  /*16000*/  IMAD R5, R5, R13, RZ ;  /* 0x0000000d05057224 */ /* 0x000fe200078e02ff */
[----:B------:R-:W-:-:S05]  /*16010*/  SHF.R.S32.HI R15, RZ, 0x1f, R13 ;  /* 0x0000001fff0f7819 */ /* 0x000fca000001140d */
[C---:B------:R-:W-:Y:S02]  /*16020*/  IMAD R15, R4.reuse, R15, R5 ;  /* 0x0000000f040f7224 */ /* 0x040fe400078e0205 */
[----:B------:R-:W-:-:S04]  /*16030*/  IMAD.WIDE.U32 R4, R4, R13, R10 ;  /* 0x0000000d04047225 */ /* 0x000fc800078e000a */
[----:B------:R-:W-:Y:S01]  /*16040*/  IMAD.IADD R5, R5, 0x1, R15 ;  /* 0x0000000105057824 */ /* 0x000fe200078e020f */
[----:B--2---:R-:W-:-:S04]  /*16050*/  LEA R14, P0, R4, R6, 0x2 ;  /* 0x00000006040e7211 */ /* 0x004fc800078010ff */
[----:B------:R-:W-:Y:S01]  /*16060*/  LEA.HI.X R5, R4, R7, R5, 0x2, P0 ;  /* 0x0000000704057211 */ /* 0x000fe200000f1405 */
[----:B------:R-:W-:Y:S01]  /*16070*/  SHFL.IDX PT, R10, R14, RZ, 0x1c1f ;  /* 0x001c1fff0e0a7589 */ /* 0x000fe200000e0000 */
[----:B------:R-:W-:-:S03]  /*16080*/  IMAD.IADD R6, R38, 0x1, R50 ;  /* 0x0000000126067824 */ /* 0x000fc600078e0232 */
        /* <DEDUP_REMOVED lines=10> */
[----:B------:R-:W-:Y:S01]  /*16130*/  SHF.R.S32.HI R49, RZ, 0x1f, R40 ;  /* 0x0000001fff317819 */ /* 0x000fe20000011428 */
[----:B0-----:R-:W0:Y:S01]  /*16140*/  @P2 LDC R13, c[0x0][0xbec] ;  /* 0x0002fb00ff0d2b82 */ /* 0x001e220000000800 */
[----:B------:R-:W-:Y:S02]  /*16150*/  ULDC.64 UR4, c[0x0][0xaa0] ;  /* 0x0002a80000047ab9 */ /* 0x000fe40000000a00 */
[----:B------:R-:W-:-:S04]  /*16160*/  LEA.HI R49, R49, R40, RZ, 0x3 ;  /* 0x0000002831317211 */ /* 0x000fc800078f18ff */
[----:B------:R-:W-:Y:S01]  /*16170*/  SHF.R.S32.HI R49, RZ, 0x3, R49 ;  /* 0x00000003ff317819 */ /* 0x000fe20000011431 */
[----:B------:R-:W1:Y:S04]  /*16180*/  @P2 LDC R15, c[0x0][0xbf0] ;  /* 0x0002fc00ff0f2b82 */ /* 0x000e680000000800 */
[----:B------:R-:W-:-:S04]  /*16190*/  IMAD R5, R49, 0x40, R41 ;  /* 0x0000004031057824 */ /* 0x000fc800078e0229 */
[----:B------:R-:W-:-:S03]  /*161a0*/  IMAD.WIDE R2, R5, 0x2, R2 ;  /* 0x0000000205027825 */ /* 0x000fc600078e0202 */
[C---:B------:R-:W-:Y:S02]  /*161b0*/  IADD3 R25, P0, R2.reuse, 0x1800, RZ ;  /* 0x0000180002197810 */ /* 0x040fe40007f1e0ff */
[C---:B------:R-:W-:Y:S02]  /*161c0*/  IADD3 R33, P1, R2.reuse, 0x3000, RZ ;  /* 0x0000300002217810 */ /* 0x040fe40007f3e0ff */
[C---:B------:R-:W-:Y:S02]  /*161d0*/  IADD3 R37, P3, R2.reuse, 0x4800, RZ ;  /* 0x0000480002257810 */ /* 0x040fe40007f7e0ff */
[----:B------:R-:W-:Y:S01]  /*161e0*/  LOP3.LUT R5, R2, 0x380, RZ, 0xc0, !PT ;  /* 0x0000038002057812 */ /* 0x000fe200078ec0ff */
[----:B------:R-:W-:Y:S01]  /*161f0*/  IMAD R9, R9, UR4, RZ ;  /* 0x0000000409097c24 */ /* 0x000fe2000f8e02ff */
[----:B------:R-:W-:Y:S02]  /*16200*/  LOP3.LUT R24, R25, 0x380, RZ, 0xc0, !PT ;  /* 0x0000038019187812 */ /* 0x000fe400078ec0ff */
[----:B------:R-:W-:-:S02]  /*16210*/  LOP3.LUT R32, R33, 0x380, RZ, 0xc0, !PT ;  /* 0x0000038021207812 */ /* 0x000fc400078ec0ff */
[----:B------:R-:W-:Y:S02]  /*16220*/  LOP3.LUT R36, R37, 0x380, RZ, 0xc0, !PT ;  /* 0x0000038025247812 */ /* 0x000fe400078ec0ff */
[----:B------:R-:W-:Y:S01]  /*16230*/  SHF.R.U64 R5, R5, 0x3, RZ ;  /* 0x0000000305057819 */ /* 0x000fe200000012ff */
[----:B------:R-:W-:Y:S01]  /*16240*/  IMAD R9, R28, UR5, R9 ;  /* 0x000000051c097c24 */ /* 0x000fe2000f8e0209 */
[----:B------:R-:W-:Y:S01]  /*16250*/  SHF.R.U64 R24, R24, 0x3, RZ ;  /* 0x0000000318187819 */ /* 0x000fe200000012ff */
[----:B------:R-:W-:Y:S01]  /*16260*/  IMAD.WIDE.U32 R10, R28, UR4, RZ ;  /* 0x000000041c0a7c25 */ /* 0x000fe2000f8e00ff */
[----:B------:R-:W-:Y:S01]  /*16270*/  SHF.R.U64 R32, R32, 0x3, RZ ;  /* 0x0000000320207819 */ /* 0x000fe200000012ff */
[----:B------:R-:W-:Y:S01]  /*16280*/  ULDC.64 UR4, c[0x0][0xae8] ;  /* 0x0002ba0000047ab9 */ /* 0x000fe20000000a00 */
[----:B------:R-:W-:Y:S02]  /*16290*/  SHF.R.U64 R36, R36, 0x3, RZ ;  /* 0x0000000324247819 */ /* 0x000fe400000012ff */
[----:B------:R-:W-:Y:S01]  /*162a0*/  LOP3.LUT R2, R5, R2, RZ, 0x3c, !PT ;  /* 0x0000000205027212 */ /* 0x000fe200078e3cff */
[----:B------:R-:W-:Y:S01]  /*162b0*/  IMAD.IADD R11, R11, 0x1, R9 ;  /* 0x000000010b0b7824 */ /* 0x000fe200078e0209 */
[----:B------:R-:W-:Y:S01]  /*162c0*/  LOP3.LUT R24, R24, R25, RZ, 0x3c, !PT ;  /* 0x0000001918187212 */ /* 0x000fe200078e3cff */
[--C-:B------:R-:W-:Y:S01]  /*162d0*/  IMAD.X R25, RZ, RZ, R3.reuse, P0 ;  /* 0x000000ffff197224 */ /* 0x100fe200000e0603 */
[----:B------:R-:W-:Y:S01]  /*162e0*/  LOP3.LUT R32, R32, R33, RZ, 0x3c, !PT ;  /* 0x0000002120207212 */ /* 0x000fe200078e3cff */
[--C-:B------:R-:W-:Y:S01]  /*162f0*/  IMAD.X R33, RZ, RZ, R3.reuse, P1 ;  /* 0x000000ffff217224 */ /* 0x100fe200008e0603 */
[----:B------:R-:W-:Y:S01]  /*16300*/  LOP3.LUT R36, R36, R37, RZ, 0x3c, !PT ;  /* 0x0000002524247212 */ /* 0x000fe200078e3cff */
[----:B------:R-:W-:Y:S01]  /*16310*/  IMAD.X R37, RZ, RZ, R3, P3 ;  /* 0x000000ffff257224 */ /* 0x000fe200018e0603 */
[----:B------:R2:W5:Y:S01]  /*16320*/  LD.E.128 R4, desc[UR40][R2.64] ;  /* 0x0000002802047980 */ /* 0x000562000c101d00 */
[----:B------:R-:W-:-:S03]  /*16330*/  IMAD R9, R46, 0x30, R49 ;  /* 0x000000302e097824 */ /* 0x000fc600078e0231 */
[----:B------:R-:W5:Y:S01]  /*16340*/  LD.E.128 R24, desc[UR40][R24.64] ;  /* 0x0000002818187980 */ /* 0x000f62000c101d00 */
[----:B------:R-:W-:-:S03]  /*16350*/  IMAD.IADD R12, R50, 0x1, R9 ;  /* 0x00000001320c7824 */ /* 0x000fc600078e0209 */
[----:B------:R-:W5:Y:S01]  /*16360*/  LD.E.128 R32, desc[UR40][R32.64] ;  /* 0x0000002820207980 */ /* 0x000f62000c101d00 */
[C---:B--2---:R-:W-:Y:S01]  /*16370*/  IMAD.WIDE.U32 R2, R48.reuse, UR4, R10 ;  /* 0x0000000430027c25 */ /* 0x044fe2000f8e000a */
[----:B------:R-:W-:Y:S02]  /*16380*/  SHF.R.S32.HI R10, RZ, 0x1f, R8 ;  /* 0x0000001fff0a7819 */ /* 0x000fe40000011408 */
[----:B------:R-:W5:Y:S01]  /*16390*/  LD.E.128 R36, desc[UR40][R36.64] ;  /* 0x0000002824247980 */ /* 0x000f62000c101d00 */
[----:B------:R-:W-:Y:S01]  /*163a0*/  IMAD R3, R48, UR5, R3 ;  /* 0x0000000530037c24 */ /* 0x000fe2000f8e0203 */
[----:B------:R-:W-:Y:S01]  /*163b0*/  ULDC.64 UR4, c[0x0][0xaf0] ;  /* 0x0002bc0000047ab9 */ /* 0x000fe20000000a00 */
[----:B------:R-:W-:Y:S01]  /*163c0*/  @!PT LDS RZ, [RZ] ;  /* 0x00000000fffff984 */ /* 0x000fe20000000800 */
[----:B------:R-:W-:Y:S01]  /*163d0*/  @!PT LDS RZ, [RZ] ;  /* 0x00000000fffff984 */ /* 0x000fe20000000800 */
[----:B------:R-:W-:Y:S01]  /*163e0*/  @!PT LDS RZ, [RZ] ;  /* 0x00000000fffff984 */ /* 0x000fe20000000800 */
[----:B------:R-:W-:Y:S01]  /*163f0*/  @!PT LDS RZ, [RZ] ;  /* 0x00000000fffff984 */ /* 0x000fe20000000800 */
[----:B------:R2:W-:Y:S06]  /*16400*/  MEMBAR.ALL.CTA ;  /* 0x0000000000007992 */ /* 0x0005ec0000008000 */
[----:B--2---:R-:W2:Y:S01]  /*16410*/  FENCE.VIEW.ASYNC.S ;  /* 0x00000000000073c6 */ /* 0x004ea20000000000 */
[----:B------:R-:W-:-:S02]  /*16420*/  IMAD R9, R10, UR4, RZ ;  /* 0x000000040a097c24 */ /* 0x000fc4000f8e02ff */
[----:B0-----:R-:W-:-:S04]  /*16430*/  @P2 IMAD.HI.U32 R10, R12, R13, RZ ;  /* 0x0000000d0c0a2227 */ /* 0x001fc800078e00ff */
[----:B------:R-:W-:Y:S01]  /*16440*/  IMAD.MOV.U32 R11, RZ, RZ, R12 ;  /* 0x000000ffff0b7224 */ /* 0x000fe200078e000c */
[----:B-1----:R-:W-:Y:S01]  /*16450*/  @P2 SHF.R.U32.HI R11, RZ, R15, R10 ;  /* 0x0000000fff0b2219 */ /* 0x002fe2000001160a */
[C---:B------:R-:W-:Y:S02]  /*16460*/  IMAD R13, R8.reuse, UR5, R9 ;  /* 0x00000005080d7c24 */ /* 0x040fe4000f8e0209 */
[----:B------:R-:W-:Y:S01]  /*16470*/  IMAD.WIDE.U32 R8, R8, UR4, R2 ;  /* 0x0000000408087c25 */ /* 0x000fe2000f8e0002 */
[----:B------:R-:W-:Y:S01]  /*16480*/  SHF.R.S32.HI R3, RZ, 0x1f, R11 ;  /* 0x0000001fff037819 */ /* 0x000fe2000001140b */
[----:B------:R-:W-:Y:S02]  /*16490*/  ULDC.64 UR4, c[0x0][0xae0] ;  /* 0x0002b80000047ab9 */ /* 0x000fe40000000a00 */
[----:B------:R-:W-:Y:S02]  /*164a0*/  IMAD.IADD R9, R9, 0x1, R13 ;  /* 0x0000000109097824 */ /* 0x000fe400078e020d */
[----:B------:R-:W-:-:S02]  /*164b0*/  IMAD.MOV R13, RZ, RZ, -R11 ;  /* 0x000000ffff0d7224 */ /* 0x000fc400078e0a0b */
[----:B------:R-:W-:Y:S02]  /*164c0*/  VIADD R2, R16, 0x16820 ;  /* 0x0001682010027836 */ /* 0x000fe40000000000 */
[----:B------:R-:W-:Y:S02]  /*164d0*/  IMAD R13, R0, R13, R12 ;  /* 0x0000000d000d7224 */ /* 0x000fe400078e020c */
[----:B------:R-:W-:Y:S01]  /*164e0*/  IMAD R10, R3, UR4, RZ ;  /* 0x00000004030a7c24 */ /* 0x000fe2000f8e02ff */
[----:B------:R-:W-:Y:S01]  /*164f0*/  PRMT R0, RZ, 0x654, R2 ;  /* 0x00000654ff007816 */ /* 0x000fe20000000002 */
[----:B------:R-:W-:-:S03]  /*16500*/  IMAD.WIDE.U32 R2, R11, UR4, R8 ;  /* 0x000000040b027c25 */ /* 0x000fc6000f8e0008 */
[----:B--2---:R0:W-:Y:S01]  /*16510*/  SYNCS.ARRIVE.TRANS64.RED.A1T0 RZ, [R0+URZ], RZ ;  /* 0x000000ff00ff79a7 */ /* 0x0041e2000810043f */
        /* <DEDUP_REMOVED lines=13> */
[----:B------:R-:W0:Y:S01]  /*165f0*/  SHFL.IDX PT, R2, R10, RZ, 0x181f ;  /* 0x00181fff0a027589 */ /* 0x000e2200000e0000 */
[----:B------:R-:W-:Y:S01]  /*16600*/  ULDC UR4, c[0x0][0xac8] ;  /* 0x0002b20000047ab9 */ /* 0x000fe20000000800 */
[----:B------:R-:W-:Y:S01]  /*16610*/  IMAD.IADD R40, R49, 0x1, R50 ;  /* 0x0000000131287824 */ /* 0x000fe200078e0232 */
[----:B------:R-:W-:Y:S01]  /*16620*/  ISETP.GE.AND P0, PT, R41, UR4, PT ;  /* 0x0000000429007c0c */ /* 0x000fe2000bf06270 */
[----:B------:R-:W1:Y:S02]  /*16630*/  SHFL.IDX PT, R8, R10, 0x1, 0x181f ;  /* 0x00381f000a087f89 */ /* 0x000e6400000e0000 */
[C---:B------:R-:W-:Y:S01]  /*16640*/  VIADD R12, R40.reuse, 0x30 ;  /* 0x00000030280c7836 */ /* 0x040fe20000000000 */
[CC--:B------:R-:W-:Y:S01]  /*16650*/  ISETP.GE.OR P2, PT, R40.reuse, R43.reuse, P0 ;  /* 0x0000002b2800720c */ /* 0x0c0fe20000746670 */
[----:B------:R-:W2:Y:S01]  /*16660*/  SHFL.IDX PT, R0, R28, RZ, 0x181f ;  /* 0x00181fff1c007589 */ /* 0x000ea200000e0000 */
[----:B------:R-:W-:Y:S02]  /*16670*/  VIADD R20, R40, 0x60 ;  /* 0x0000006028147836 */ /* 0x000fe40000000000 */
[-C--:B------:R-:W-:Y:S01]  /*16680*/  ISETP.GE.OR P3, PT, R12, R43.reuse, P0 ;  /* 0x0000002b0c00720c */ /* 0x080fe20000766670 */
[----:B------:R-:W3:Y:S02]  /*16690*/  SHFL.IDX PT, R14, R10, 0x2, 0x181f ;  /* 0x00581f000a0e7f89 */ /* 0x000ee400000e0000 */
[----:B------:R-:W-:-:S02]  /*166a0*/  ISETP.GE.OR P4, PT, R20, R43, P0 ;  /* 0x0000002b1400720c */ /* 0x000fc40000786670 */
[----:B------:R-:W4:Y:S04]  /*166b0*/  SHFL.IDX PT, R3, R28, 0x1, 0x181f ;  /* 0x00381f001c037f89 */ /* 0x000f2800000e0000 */
[----:B------:R-:W4:Y:S01]  /*166c0*/  SHFL.IDX PT, R9, R28, 0x2, 0x181f ;  /* 0x00581f001c097f89 */ /* 0x000f2200000e0000 */
[----:B0-----:R-:W-:-:S03]  /*166d0*/  @!P2 LEA R2, P5, R41, R2, 0x1 ;  /* 0x000000022902a211 */ /* 0x001fc600078a08ff */
[C---:B-1----:R-:W-:Y:S02]  /*166e0*/  @!P3 LEA R8, P1, R41.reuse, R8, 0x1 ;  /* 0x000000082908b211 */ /* 0x042fe400078208ff */
[----:B------:R-:W-:Y:S01]  /*166f0*/  @!P2 IMAD.MOV.U32 R20, RZ, RZ, R2 ;  /* 0x000000ffff14a224 */ /* 0x000fe200078e0002 */
[C---:B--2---:R-:W-:Y:S02]  /*16700*/  @!P2 LEA.HI.X R21, R41.reuse, R0, R42, 0x1, P5 ;  /* 0x000000002915a211 */ /* 0x044fe400028f0c2a */
[----:B------:R0:W1:Y:S01]  /*16710*/  SHFL.IDX PT, R0, R28, 0x3, 0x181f ;  /* 0x00781f001c007f89 */ /* 0x00006200000e0000 */
[----:B---3--:R-:W-:-:S03]  /*16720*/  @!P4 LEA R44, P5, R41, R14, 0x1 ;  /* 0x0000000e292cc211 */ /* 0x008fc600078a08ff */
[----:B-----5:R0:W-:Y:S01]  /*16730*/  @!P2 ST.E.128 desc[UR40][R20.64], R4 ;  /* 0x000000041400a985 */ /* 0x0201e2000c101d28 */
[C---:B----4-:R-:W-:Y:S01]  /*16740*/  @!P3 LEA.HI.X R3, R41.reuse, R3, R42, 0x1, P1 ;  /* 0x000000032903b211 */ /* 0x050fe200008f0c2a */
[----:B------:R-:W-:Y:S02]  /*16750*/  @!P4 IMAD.MOV.U32 R2, RZ, RZ, R44 ;  /* 0x000000ffff02c224 */ /* 0x000fe400078e002c */
[----:B------:R0:W2:Y:S01]  /*16760*/  SHFL.IDX PT, R14, R10, 0x3, 0x181f ;  /* 0x00781f000a0e7f89 */ /* 0x0000a200000e0000 */
[----:B------:R-:W-:Y:S01]  /*16770*/  @!P4 LEA.HI.X R45, R41, R9, R42, 0x1, P5 ;  /* 0x00000009292dc211 */ /* 0x000fe200028f0c2a */
[----:B------:R-:W-:-:S04]  /*16780*/  @!P3 IMAD.MOV.U32 R9, RZ, RZ, R3 ;  /* 0x000000ffff09b224 */ /* 0x000fc800078e0003 */
[----:B------:R-:W-:Y:S01]  /*16790*/  @!P4 IMAD.MOV.U32 R3, RZ, RZ, R45 ;  /* 0x000000ffff03c224 */ /* 0x000fe200078e002d */
[----:B------:R0:W-:Y:S04]  /*167a0*/  @!P3 ST.E.128 desc[UR40][R8.64], R24 ;  /* 0x000000180800b985 */ /* 0x0001e8000c101d28 */
[----:B------:R0:W-:Y:S02]  /*167b0*/  @!P4 ST.E.128 desc[UR40][R2.64], R32 ;  /* 0x000000200200c985 */ /* 0x0001e4000c101d28 */
.L_x_13878:
[----:B------:R-:W-:-:S05]  /*167c0*/  VIADD R40, R40, 0x90 ;  /* 0x0000009028287836 */ /* 0x000fca0000000000 */
[----:B------:R-:W-:-:S13]  /*167d0*/  ISETP.GE.OR P0, PT, R40, R43, P0 ;  /* 0x0000002b2800720c */ /* 0x000fda0000706670 */
[----:B------:R-:W-:Y:S05]  /*167e0*/  @P0 BRA `(.L_x_13667) ;  /* 0x0000001000e00947 */ /* 0x000fea0003800000 */
[----:B--2---:R-:W-:-:S04]  /*167f0*/  LEA R14, P0, R41, R14, 0x1 ;  /* 0x0000000e290e7211 */ /* 0x004fc800078008ff */
[----:B-1----:R-:W-:-:S05]  /*16800*/  LEA.HI.X R15, R41, R0, R42, 0x1, P0 ;  /* 0x00000000290f7211 */ /* 0x002fca00000f0c2a */
[----:B------:R4:W-:Y:S01]  /*16810*/  ST.E.128 desc[UR40][R14.64], R36 ;  /* 0x000000240e007985 */ /* 0x0009e2000c101d28 */
[----:B------:R-:W-:Y:S05]  /*16820*/  BRA `(.L_x_13667) ;  /* 0x0000001000d07947 */ /* 0x000fea0003800000 */
.L_x_13665:
        /* <DEDUP_REMOVED lines=8> */
[----:B------:R-:W-:Y:S01]  /*168b0*/  ULDC.64 UR4, c[0x0][0xb38] ;  /* 0x0002ce0000047ab9 */ /* 0x000fe20000000a00 */
[C---:B------:R-:W-:Y:S02]  /*168c0*/  VIADD R28, R156.reuse, 0x8 ;  /* 0x000000089c1c7836 */ /* 0x040fe40000000000 */
[----:B------:R-:W-:Y:S02]  /*168d0*/  IMAD.IADD R3, R3, 0x1, R9 ;  /* 0x0000000103037824 */ /* 0x000fe400078e0209 */
        /* <DEDUP_REMOVED lines=24> */
[----:B------:R-:W-:Y:S01]  /*16a60*/  SHF.R.S32.HI R0, RZ, 0x1f, R7 ;  /* 0x0000001fff007819 */ /* 0x000fe20000011407 */
[C---:B------:R-:W-:Y:S01]  /*16a70*/  IMAD R9, R5.reuse, UR7, R10 ;  /* 0x0000000705097c24 */ /* 0x040fe2000f8e020a */
[----:B------:R-:W-:Y:S01]  /*16a80*/  ULDC.64 UR4, c[0x0][0xb28] ;  /* 0x0002ca0000047ab9 */ /* 0x000fe20000000a00 */
        /* <DEDUP_REMOVED lines=9> */
[----:B------:R-:W-:Y:S01]  /*16b20*/  LEA R0, P0, R2, UR4, 0x2 ;  /* 0x0000000402007c11 */ /* 0x000fe2000f8010ff */
[C---:B------:R-:W-:Y:S01]  /*16b30*/  VIADD R38, R156.reuse, 0x28 ;  /* 0x000000289c267836 */ /* 0x040fe20000000000 */
[----:B------:R-:W-:Y:S01]  /*16b40*/  UMOV UR4, 0xffffffff ;  /* 0xffffffff00047882 */ /* 0x000fe20000000000 */
[C---:B------:R-:W-:Y:S01]  /*16b50*/  VIADD R40, R156.reuse, 0x30 ;  /* 0x000000309c287836 */ /* 0x040fe20000000000 */
[----:B------:R0:W-:Y:S01]  /*16b60*/  SYNCS.ARRIVE.TRANS64.RED.A1T0 RZ, [R8+URZ], RZ ;  /* 0x000000ff08ff79a7 */ /* 0x0001e2000810043f */
[----:B------:R-:W-:Y:S01]  /*16b70*/  VIADD R42, R156, 0x38 ;  /* 0x000000389c2a7836 */ /* 0x000fe20000000000 */
[----:B------:R-:W-:Y:S02]  /*16b80*/  LEA.HI.X R2, R2, UR5, R3, 0x2, P0 ;  /* 0x0000000502027c11 */ /* 0x000fe400080f1403 */
[----:B------:R-:W-:Y:S02]  /*16b90*/  SHF.R.S32.HI R5, RZ, 0x1f, R156 ;  /* 0x0000001fff057819 */ /* 0x000fe4000001149c */
[----:B------:R-:W-:-:S02]  /*16ba0*/  SHF.R.S32.HI R39, RZ, 0x1f, R38 ;  /* 0x0000001fff277819 */ /* 0x000fc40000011426 */
[----:B------:R-:W-:Y:S02]  /*16bb0*/  SHF.R.S32.HI R41, RZ, 0x1f, R40 ;  /* 0x0000001fff297819 */ /* 0x000fe40000011428 */
[----:B------:R-:W-:Y:S01]  /*16bc0*/  SHF.R.S32.HI R44, RZ, 0x1f, R42 ;  /* 0x0000001fff2c7819 */ /* 0x000fe2000001142a */
[----:B0-----:R-:W-:Y:S06]  /*16bd0*/  BRA.DIV UR4, `(.L_x_13668) ;  /* 0x0000009e045c7947 */ /* 0x001fec000b800000 */
[----:B------:R0:W1:Y:S04]  /*16be0*/  SHFL.IDX PT, R3, R2, RZ, 0x1c1f ;  /* 0x001c1fff02037589 */ /* 0x00006800000e0000 */
[----:B------:R0:W2:Y:S02]  /*16bf0*/  SHFL.IDX PT, R14, R0, RZ, 0x1c1f ;  /* 0x001c1fff000e7589 */ /* 0x0000a400000e0000 */
.L_x_13881:
        /* <DEDUP_REMOVED lines=8> */
[-C--:B--2---:R-:W-:Y:S02]  /*16c80*/  @!P1 LEA R6, P3, R156, R14.reuse, 0x2 ;  /* 0x0000000e9c069211 */ /* 0x084fe400078610ff */
[-C--:B------:R-:W-:Y:S02]  /*16c90*/  @!P2 LEA R8, P4, R28, R14.reuse, 0x2 ;  /* 0x0000000e1c08a211 */ /* 0x080fe400078810ff */
[-C--:B-1----:R-:W-:Y:S02]  /*16ca0*/  @!P1 LEA.HI.X R7, R156, R3.reuse, R5, 0x2, P3 ;  /* 0x000000039c079211 */ /* 0x082fe400018f1405 */
[----:B------:R-:W-:Y:S02]  /*16cb0*/  @!P2 LEA.HI.X R9, R28, R3, R45, 0x2, P4 ;  /* 0x000000031c09a211 */ /* 0x000fe400020f142d */
[----:B------:R-:W-:Y:S01]  /*16cc0*/  @!P5 LEA R10, P3, R32, R14, 0x2 ;  /* 0x0000000e200ad211 */ /* 0x000fe200078610ff */
[----:B------:R1:W-:Y:S01]  /*16cd0*/  @!P1 ST.E.64 desc[UR40][R6.64], R20 ;  /* 0x0000001406009985 */ /* 0x0003e2000c101b28 */
[----:B------:R-:W-:-:S02]  /*16ce0*/  ISETP.GE.AND P1, PT, R36, UR4, PT ;  /* 0x0000000424007c0c */ /* 0x000fc4000bf26270 */
[-C--:B------:R-:W-:Y:S01]  /*16cf0*/  @!P5 LEA.HI.X R11, R32, R3.reuse, R33, 0x2, P3 ;  /* 0x00000003200bd211 */ /* 0x080fe200018f1421 */
[----:B------:R2:W-:Y:S01]  /*16d00*/  @!P2 ST.E.64 desc[UR40][R8.64], R24 ;  /* 0x000000180800a985 */ /* 0x0005e2000c101b28 */
[----:B------:R-:W-:Y:S02]  /*16d10*/  ISETP.GE.AND P2, PT, R38, UR4, PT ;  /* 0x0000000426007c0c */ /* 0x000fe4000bf46270 */
[----:B------:R-:W-:Y:S01]  /*16d20*/  @!P0 LEA R12, P4, R34, R14, 0x2 ;  /* 0x0000000e220c8211 */ /* 0x000fe200078810ff */
[----:B------:R3:W-:Y:S01]  /*16d30*/  @!P5 ST.E.64 desc[UR40][R10.64], R96 ;  /* 0x000000600a00d985 */ /* 0x0007e2000c101b28 */
[----:B------:R-:W-:Y:S02]  /*16d40*/  ISETP.GE.AND P3, PT, R40, UR4, PT ;  /* 0x0000000428007c0c */ /* 0x000fe4000bf66270 */
[----:B------:R-:W-:Y:S02]  /*16d50*/  ISETP.GE.AND P5, PT, R42, UR4, PT ;  /* 0x000000042a007c0c */ /* 0x000fe4000bfa6270 */
[----:B------:R-:W-:-:S02]  /*16d60*/  @!P0 LEA.HI.X R13, R34, R3, R35, 0x2, P4 ;  /* 0x00000003220d8211 */ /* 0x000fc400020f1423 */
        /* <DEDUP_REMOVED lines=13> */
.L_x_13670:
[----:B------:R-:W-:Y:S05]  /*16e40*/  BSYNC B1 ;  /* 0x0000000000017941 */ /* 0x000fea0003800000 */
.L_x_13669:
[----:B------:R-:W-:-:S03]  /*16e50*/  UMOV UR4, 0xffffffff ;  /* 0xffffffff00047882 */ /* 0x000fc60000000000 */
[----:B------:R-:W-:Y:S05]  /*16e60*/  BRA.DIV UR4, `(.L_x_13671) ;  /* 0x0000009a04ec7947 */ /* 0x000fea000b800000 */
[----:B-1----:R1:W4:Y:S04]  /*16e70*/  SHFL.IDX PT, R3, R2, 0x1, 0x1c1f ;  /* 0x003c1f0002037f89 */ /* 0x00232800000e0000 */
[----:B--23--:R1:W2:Y:S02]  /*16e80*/  SHFL.IDX PT, R14, R0, 0x1, 0x1c1f ;  /* 0x003c1f00000e7f89 */ /* 0x00c2a400000e0000 */
.L_x_13885:
[----:B------:R-:W-:-:S13]  /*16e90*/  ISETP.GE.AND P0, PT, R4, R43, PT ;  /* 0x0000002b0400720c */ /* 0x000fda0003f06270 */
[----:B------:R-:W-:Y:S05]  /*16ea0*/  @P0 BRA `(.L_x_13667) ;  /* 0x0000000c00300947 */ /* 0x000fea0003800000 */
[----:B------:R-:W-:Y:S02]  /*16eb0*/  ULDC UR4, c[0x0][0xac8] ;  /* 0x0002b20000047ab9 */ /* 0x000fe40000000800 */
[----:B------:R-:W-:Y:S02]  /*16ec0*/  ISETP.GE.AND P0, PT, R156, UR4, PT ;  /* 0x000000049c007c0c */ /* 0x000fe4000bf06270 */
[----:B------:R-:W-:Y:S02]  /*16ed0*/  ISETP.GE.AND P5, PT, R28, UR4, PT ;  /* 0x000000041c007c0c */ /* 0x000fe4000bfa6270 */
[----:B------:R-:W-:Y:S02]  /*16ee0*/  ISETP.GE.AND P3, PT, R32, UR4, PT ;  /* 0x0000000420007c0c */ /* 0x000fe4000bf66270 */
[----:B------:R-:W-:-:S07]  /*16ef0*/  ISETP.GE.AND P2, PT, R34, UR4, PT ;  /* 0x0000000422007c0c */ /* 0x000fce000bf46270 */
[-C--:B--2---:R-:W-:Y:S02]  /*16f00*/  @!P0 LEA R4, P1, R156, R14.reuse, 0x2 ;  /* 0x0000000e9c048211 */ /* 0x084fe400078210ff */
[----:B------:R-:W-:Y:S02]  /*16f10*/  @!P5 LEA R6, P4, R28, R14, 0x2 ;  /* 0x0000000e1c06d211 */ /* 0x000fe400078810ff */
[-C--:B----4-:R-:W-:Y:S02]  /*16f20*/  @!P0 LEA.HI.X R5, R156, R3.reuse, R5, 0x2, P1 ;  /* 0x000000039c058211 */ /* 0x090fe400008f1405 */
[----:B------:R-:W-:Y:S02]  /*16f30*/  ISETP.GE.AND P1, PT, R36, UR4, PT ;  /* 0x0000000424007c0c */ /* 0x000fe4000bf26270 */
[----:B------:R-:W-:Y:S01]  /*16f40*/  @!P5 LEA.HI.X R7, R28, R3, R45, 0x2, P4 ;  /* 0x000000031c07d211 */ /* 0x000fe200020f142d */
[----:B------:R2:W-:Y:S01]  /*16f50*/  @!P0 ST.E.64 desc[UR40][R4.64], R90 ;  /* 0x0000005a04008985 */ /* 0x0005e2000c101b28 */
[----:B------:R-:W-:-:S02]  /*16f60*/  ISETP.GE.AND P0, PT, R38, UR4, PT ;  /* 0x0000000426007c0c */ /* 0x000fc4000bf06270 */
[-C--:B------:R-:W-:Y:S01]  /*16f70*/  @!P3 LEA R8, P4, R32, R14.reuse, 0x2 ;  /* 0x0000000e2008b211 */ /* 0x080fe200078810ff */
[----:B------:R3:W-:Y:S01]  /*16f80*/  @!P5 ST.E.64 desc[UR40][R6.64], R94 ;  /* 0x0000005e0600d985 */ /* 0x0007e2000c101b28 */
[-C--:B------:R-:W-:Y:S02]  /*16f90*/  @!P2 LEA R10, P5, R34, R14.reuse, 0x2 ;  /* 0x0000000e220aa211 */ /* 0x080fe400078a10ff */
[-C--:B------:R-:W-:Y:S02]  /*16fa0*/  @!P3 LEA.HI.X R9, R32, R3.reuse, R33, 0x2, P4 ;  /* 0x000000032009b211 */ /* 0x080fe400020f1421 */
[----:B------:R-:W-:Y:S02]  /*16fb0*/  ISETP.GE.AND P4, PT, R40, UR4, PT ;  /* 0x0000000428007c0c */ /* 0x000fe4000bf86270 */
[----:B------:R-:W-:Y:S01]  /*16fc0*/  @!P2 LEA.HI.X R11, R34, R3, R35, 0x2, P5 ;  /* 0x00000003220ba211 */ /* 0x000fe200028f1423 */
[----:B------:R3:W-:Y:S01]  /*16fd0*/  @!P3 ST.E.64 desc[UR40][R8.64], R98 ;  /* 0x000000620800b985 */ /* 0x0007e2000c101b28 */
[----:B------:R-:W-:-:S03]  /*16fe0*/  @!P1 LEA R12, P5, R36, R14, 0x2 ;  /* 0x0000000e240c9211 */ /* 0x000fc600078a10ff */
[----:B------:R3:W-:Y:S01]  /*16ff0*/  @!P2 ST.E.64 desc[UR40][R10.64], R102 ;  /* 0x000000660a00a985 */ /* 0x0007e2000c101b28 */
[----:B------:R-:W-:Y:S02]  /*17000*/  @!P1 LEA.HI.X R13, R36, R3, R37, 0x2, P5 ;  /* 0x00000003240d9211 */ /* 0x000fe400028f1425 */
[----:B------:R-:W-:-:S03]  /*17010*/  @!P0 LEA R20, P5, R38, R14, 0x2 ;  /* 0x0000000e26148211 */ /* 0x000fc600078a10ff */
[----:B------:R3:W-:Y:S01]  /*17020*/  @!P1 ST.E.64 desc[UR40][R12.64], R106 ;  /* 0x0000006a0c009985 */ /* 0x0007e2000c101b28 */
[----:B------:R-:W-:Y:S02]  /*17030*/  @!P0 LEA.HI.X R21, R38, R3, R39, 0x2, P5 ;  /* 0x0000000326158211 */ /* 0x000fe400028f1427 */
[----:B--2---:R-:W-:-:S03]  /*17040*/  @!P4 LEA R4, P5, R40, R14, 0x2 ;  /* 0x0000000e2804c211 */ /* 0x004fc600078a10ff */
[----:B------:R3:W-:Y:S01]  /*17050*/  @!P0 ST.E.64 desc[UR40][R20.64], R110 ;  /* 0x0000006e14008985 */ /* 0x0007e2000c101b28 */
[----:B------:R-:W-:Y:S02]  /*17060*/  @!P4 LEA.HI.X R5, R40, R3, R41, 0x2, P5 ;  /* 0x000000032805c211 */ /* 0x000fe400028f1429 */
[----:B------:R-:W-:-:S03]  /*17070*/  ISETP.GE.AND P0, PT, R42, UR4, PT ;  /* 0x000000042a007c0c */ /* 0x000fc6000bf06270 */
[----:B------:R3:W-:Y:S10]  /*17080*/  @!P4 ST.E.64 desc[UR40][R4.64], R114 ;  /* 0x000000720400c985 */ /* 0x0007f4000c101b28 */
[----:B------:R-:W-:Y:S05]  /*17090*/  @P0 BRA `(.L_x_13667) ;  /* 0x0000000800b40947 */ /* 0x000fea0003800000 */
[----:B------:R-:W-:-:S04]  /*170a0*/  LEA R14, P0, R42, R14, 0x2 ;  /* 0x0000000e2a0e7211 */ /* 0x000fc800078010ff */
[----:B------:R-:W-:-:S05]  /*170b0*/  LEA.HI.X R15, R42, R3, R44, 0x2, P0 ;  /* 0x000000032a0f7211 */ /* 0x000fca00000f142c */
[----:B------:R2:W-:Y:S01]  /*170c0*/  ST.E.64 desc[UR40][R14.64], R118 ;  /* 0x000000760e007985 */ /* 0x0005e2000c101b28 */
[----:B------:R-:W-:Y:S05]  /*170d0*/  BRA `(.L_x_13667) ;  /* 0x0000000800a47947 */ /* 0x000fea0003800000 */
.L_x_13663:
[----:B------:R-:W2:Y:S01]  /*170e0*/  LDL R0, [R1+0x50] ;  /* 0x0000500001007983 */ /* 0x000ea20000100800 */
[----:B------:R-:W-:Y:S01]  /*170f0*/  ULDC.64 UR4, c[0x0][0xc08] ;  /* 0x0003020000047ab9 */ /* 0x000fe20000000a00 */
[----:B-----5:R-:W2:Y:S01]  /*17100*/  LDC.64 R2, c[0x0][0xc00] ;  /* 0x00030000ff027b82 */ /* 0x020ea20000000a00 */
[----:B------:R-:W-:Y:S01]  /*17110*/  ISETP.NE.U32.AND P0, PT, RZ, UR4, PT ;  /* 0x00000004ff007c0c */ /* 0x000fe2000bf05070 */
[----:B------:R-:W3:Y:S01]  /*17120*/  LDL R6, [R1+0x4c] ;  /* 0x00004c0001067983 */ /* 0x000ee20000100800 */
[----:B------:R-:W-:Y:S02]  /*17130*/  IMAD.MOV.U32 R15, RZ, RZ, RZ ;  /* 0x000000ffff0f7224 */ /* 0x000fe400078e00ff */
[----:B------:R-:W-:Y:S01]  /*17140*/  ISETP.NE.AND.EX P1, PT, RZ, UR5, PT, P0 ;  /* 0x00000005ff007c0c */ /* 0x000fe2000bf25300 */
[----:B------:R-:W-:Y:S02]  /*17150*/  ULDC.64 UR4, c[0x0][0xc00] ;  /* 0x0003000000047ab9 */ /* 0x000fe40000000a00 */
[----:B------:R-:W-:-:S04]  /*17160*/  ISETP.NE.U32.AND P0, PT, RZ, UR4, PT ;  /* 0x00000004ff007c0c */ /* 0x000fc8000bf05070 */
[----:B------:R-:W-:-:S06]  /*17170*/  ISETP.NE.AND.EX P0, PT, RZ, UR5, PT, P0 ;  /* 0x00000005ff007c0c */ /* 0x000fcc000bf05300 */
[----:B------:R-:W0:Y:S01]  /*17180*/  @P1 LDC.64 R4, c[0x0][0xc08] ;  /* 0x00030200ff041b82 */ /* 0x000e220000000a00 */
[----:B------:R-:W-:Y:S02]  /*17190*/  ULDC UR4, c[0x0][0xa88] ;  /* 0x0002a20000047ab9 */ /* 0x000fe40000000800 */
[----:B------:R-:W-:Y:S01]  /*171a0*/  IMAD.U32 R20, RZ, RZ, UR4 ;  /* 0x00000004ff147e24 */ /* 0x000fe2000f8e00ff */
[----:B------:R-:W4:Y:S01]  /*171b0*/  S2R R7, SR_TID.X ;  /* 0x0000000000077919 */ /* 0x000f220000002100 */
[----:B--2---:R-:W-:-:S04]  /*171c0*/  IMAD.WIDE R2, R0, 0x4, R2 ;  /* 0x0000000400027825 */ /* 0x004fc800078e0202 */
[----:B0-----:R-:W-:Y:S01]  /*171d0*/  @P1 IMAD.WIDE R4, R0, 0x4, R4 ;  /* 0x0000000400041825 */ /* 0x001fe200078e0204 */
[----:B------:R0:W5:Y:S01]  /*171e0*/  @P0 LDG.E R15, desc[UR40][R2.64] ;  /* 0x00000028020f0981 */ /* 0x000162000c1e1900 */
[----:B---3--:R-:W-:Y:S02]  /*171f0*/  ISETP.NE.AND P2, PT, R6, RZ, PT ;  /* 0x000000ff0600720c */ /* 0x008fe40003f45270 */
[----:B----4-:R-:W-:Y:S01]  /*17200*/  VIADD R32, R7, 0xffffff80 ;  /* 0xffffff8007207836 */ /* 0x010fe20000000000 */
[----:B------:R0:W5:Y:S01]  /*17210*/  @P1 LDG.E R20, desc[UR40][R4.64] ;  /* 0x0000002804141981 */ /* 0x000162000c1e1900 */
[----:B------:R-:W-:-:S03]  /*17220*/  SHF.R.S32.HI R26, RZ, 0x1f, R0 ;  /* 0x0000001fff1a7819 */ /* 0x000fc60000011400 */
[----:B------:R-:W-:-:S06]  /*17230*/  ISETP.GT.AND P3, PT, R32, 0xbf, PT ;  /* 0x000000bf2000780c */ /* 0x000fcc0003f64270 */
[----:B------:R-:W2:Y:S02]  /*17240*/  @!P2 LDC R6, c[0x0][0xad4] ;  /* 0x0002b500ff06ab82 */ /* 0x000ea40000000800 */
[----:B--2---:R0:W-:Y:S01]  /*17250*/  @!P2 STL [R1+0x4c], R6 ;  /* 0x00004c060100a387 */ /* 0x0041e20000100800 */
[----:B------:R-:W-:Y:S01]  /*17260*/  ISETP.GT.AND P2, PT, R6, 0x1, PT ;  /* 0x000000010600780c */ /* 0x000fe20003f44270 */
[----:B------:R-:W-:-:S12]  /*17270*/  @P1 BRA `(.L_x_13672) ;  /* 0x0000000000101947 */ /* 0x000fd80003800000 */
[----:B------:R-:W-:Y:S05]  /*17280*/  @!P0 BRA `(.L_x_13672) ;  /* 0x00000000000c8947 */ /* 0x000fea0003800000 */
[----:B0-----:R-:W2:Y:S04]  /*17290*/  LDG.E R5, desc[UR40][R2.64] ;  /* 0x0000002802057981 */ /* 0x001ea8000c1e1900 */
[----:B-----5:R-:W2:Y:S02]  /*172a0*/  LDG.E R20, desc[UR40][R2.64+0x4] ;  /* 0x0000042802147981 */ /* 0x020ea4000c1e1900 */
[----:B--2---:R-:W-:-:S07]  /*172b0*/  IMAD.IADD R20, R20, 0x1, -R5 ;  /* 0x0000000114147824 */ /* 0x004fce00078e0a05 */
.L_x_13672:
[----:B------:R-:W-:Y:S01]  /*172c0*/  BSSY B1, `(.L_x_13673) ;  /* 0x0000038000017945 */ /* 0x000fe20003800000 */
[----:B------:R-:W-:Y:S02]  /*172d0*/  SEL R33, R0, RZ, !P0 ;  /* 0x000000ff00217207 */ /* 0x000fe40004000000 */
[----:B------:R-:W-:Y:S02]  /*172e0*/  SEL R26, R26, RZ, !P0 ;  /* 0x000000ff1a1a7207 */ /* 0x000fe40004000000 */
[----:B-----5:R-:W-:Y:S01]  /*172f0*/  SHF.R.S32.HI R24, RZ, 0x1f, R15 ;  /* 0x0000001fff187819 */ /* 0x020fe2000001140f */
        /* <DEDUP_REMOVED lines=11> */
[----:B-1----:R-:W3:Y:S01]  /*173b0*/  LDL.LU R28, [R1+0x5c] ;  /* 0x00005c00011c7983 */ /* 0x002ee20000300800 */
        /* <DEDUP_REMOVED lines=40> */
.L_x_13674:
[----:B------:R-:W-:Y:S05]  /*17640*/  BSYNC B1 ;  /* 0x0000000000017941 */ /* 0x000fea0003800000 */
.L_x_13673:
[----:B------:R-:W-:Y:S05]  /*17650*/  @P2 BRA `(.L_x_13667) ;  /* 0x0000000400442947 */ /* 0x000fea0003800000 */
[----:B------:R-:W3:Y:S01]  /*17660*/  LDL.LU R8, [R1+0x48] ;  /* 0x0000480001087983 */ /* 0x000ee20000300800 */
[----:B------:R-:W4:Y:S01]  /*17670*/  LDC R21, c[0x0][0xbe8] ;  /* 0x0002fa00ff157b82 */ /* 0x000f220000000800 */
[----:B------:R-:W-:Y:S01]  /*17680*/  SHF.R.S32.HI R27, RZ, 0x1f, R32 ;  /* 0x0000001fff1b7819 */ /* 0x000fe20000011420 */
[----:B------:R-:W-:Y:S01]  /*17690*/  ULDC.64 UR4, c[0x0][0xaa0] ;  /* 0x0002a80000047ab9 */ /* 0x000fe20000000a00 */
[----:B-1----:R-:W5:Y:S01]  /*176a0*/  LDL R28, [R1+0x20] ;  /* 0x00002000011c7983 */ /* 0x002f620000100800 */
[----:B------:R-:W-:Y:S01]  /*176b0*/  IMAD R0, R24, UR4, RZ ;  /* 0x0000000418007c24 */ /* 0x000fe2000f8e02ff */
[----:B------:R-:W-:Y:S01]  /*176c0*/  LEA.HI R27, R27, R32, RZ, 0x3 ;  /* 0x000000201b1b7211 */ /* 0x000fe200078f18ff */
[C---:B0-2---:R-:W-:Y:S01]  /*176d0*/  IMAD.WIDE.U32 R2, R15.reuse, UR4, RZ ;  /* 0x000000040f027c25 */ /* 0x045fe2000f8e00ff */
[----:B------:R-:W-:Y:S02]  /*176e0*/  ULDC.64 UR6, c[0x0][0xaf0] ;  /* 0x0002bc0000067ab9 */ /* 0x000fe40000000a00 */
[----:B------:R-:W-:Y:S01]  /*176f0*/  SHF.R.S32.HI R27, RZ, 0x3, R27 ;  /* 0x00000003ff1b7819 */ /* 0x000fe2000001141b */
[----:B------:R-:W-:Y:S01]  /*17700*/  IMAD R5, R15, UR5, R0 ;  /* 0x000000050f057c24 */ /* 0x000fe2000f8e0200 */
[----:B------:R-:W-:Y:S01]  /*17710*/  ULDC.64 UR4, c[0x0][0xae8] ;  /* 0x0002ba0000047ab9 */ /* 0x000fe20000000a00 */
[----:B------:R-:W-:-:S02]  /*17720*/  IMAD R4, R26, UR6, RZ ;  /* 0x000000061a047c24 */ /* 0x000fc4000f8e02ff */
[----:B------:R-:W-:Y:S02]  /*17730*/  IMAD R0, R46, 0x30, R27 ;  /* 0x000000302e007824 */ /* 0x000fe400078e021b */
[----:B------:R-:W-:Y:S01]  /*17740*/  IMAD.IADD R3, R3, 0x1, R5 ;  /* 0x0000000103037824 */ /* 0x000fe200078e0205 */
[----:B----4-:R-:W-:-:S13]  /*17750*/  ISETP.NE.AND P0, PT, R21, 0x1, PT ;  /* 0x000000011500780c */ /* 0x010fda0003f05270 */
[----:B------:R-:W0:Y:S08]  /*17760*/  @P0 LDC R7, c[0x0][0xbec] ;  /* 0x0002fb00ff070b82 */ /* 0x000e300000000800 */
[----:B------:R-:W1:Y:S01]  /*17770*/  @P0 LDC R9, c[0x0][0xbf0] ;  /* 0x0002fc00ff090b82 */ /* 0x000e620000000800 */
[----:B---3--:R-:W-:-:S04]  /*17780*/  IMAD.WIDE.U32 R2, R8, UR4, R2 ;  /* 0x0000000408027c25 */ /* 0x008fc8000f8e0002 */
[----:B-----5:R-:W-:Y:S02]  /*17790*/  IMAD.IADD R6, R28, 0x1, R0 ;  /* 0x000000011c067824 */ /* 0x020fe400078e0200 */
        /* <DEDUP_REMOVED lines=30> */
[----:B------:R-:W-:Y:S01]  /*17980*/  IMAD.IADD R21, R27, 0x1, R28 ;  /* 0x000000011b157824 */ /* 0x000fe200078e021c */
        /* <DEDUP_REMOVED lines=11> */
[C---:B-1----:R-:W-:Y:S01]  /*17a40*/  @!P2 LEA.HI.X R7, R41.reuse, R0, R42, 0x1, P5 ;  /* 0x000000002907a211 */ /* 0x042fe200028f0c2a */
[----:B------:R-:W-:Y:S01]  /*17a50*/  @!P2 IMAD.MOV.U32 R6, RZ, RZ, R2 ;  /* 0x000000ffff06a224 */ /* 0x000fe200078e0002 */
[----:B------:R0:W1:Y:S01]  /*17a60*/  SHFL.IDX PT, R0, R9, 0x3, 0x181f ;  /* 0x00781f0009007f89 */ /* 0x00006200000e0000 */
[----:B--2---:R-:W-:-:S03]  /*17a70*/  @!P3 LEA R4, P1, R41, R4, 0x1 ;  /* 0x000000042904b211 */ /* 0x004fc600078208ff */
[----:B------:R0:W-:Y:S01]  /*17a80*/  @!P2 ST.E.128 desc[UR40][R6.64], RZ ;  /* 0x000000ff0600a985 */ /* 0x0001e2000c101d28 */
[----:B---3--:R-:W-:-:S03]  /*17a90*/  @!P4 LEA R20, P5, R41, R14, 0x1 ;  /* 0x0000000e2914c211 */ /* 0x008fc600078a08ff */
[----:B------:R0:W2:Y:S01]  /*17aa0*/  SHFL.IDX PT, R14, R8, 0x3, 0x181f ;  /* 0x00781f00080e7f89 */ /* 0x0000a200000e0000 */
[C---:B----4-:R-:W-:Y:S01]  /*17ab0*/  @!P3 LEA.HI.X R3, R41.reuse, R3, R42, 0x1, P1 ;  /* 0x000000032903b211 */ /* 0x050fe200008f0c2a */
[----:B------:R-:W-:Y:S01]  /*17ac0*/  @!P4 IMAD.MOV.U32 R2, RZ, RZ, R20 ;  /* 0x000000ffff02c224 */ /* 0x000fe200078e0014 */
[----:B-----5:R-:W-:-:S03]  /*17ad0*/  @!P4 LEA.HI.X R25, R41, R5, R42, 0x1, P5 ;  /* 0x000000052919c211 */ /* 0x020fc600028f0c2a */
[----:B------:R-:W-:Y:S02]  /*17ae0*/  @!P3 IMAD.MOV.U32 R5, RZ, RZ, R3 ;  /* 0x000000ffff05b224 */ /* 0x000fe400078e0003 */
[----:B------:R-:W-:-:S03]  /*17af0*/  @!P4 IMAD.MOV.U32 R3, RZ, RZ, R25 ;  /* 0x000000ffff03c224 */ /* 0x000fc600078e0019 */
[----:B------:R0:W-:Y:S04]  /*17b00*/  @!P3 ST.E.128 desc[UR40][R4.64], RZ ;  /* 0x000000ff0400b985 */ /* 0x0001e8000c101d28 */
[----:B-1----:R0:W-:Y:S02]  /*17b10*/  @!P4 ST.E.128 desc[UR40][R2.64], RZ ;  /* 0x000000ff0200c985 */ /* 0x0021e4000c101d28 */
.L_x_13894:
[----:B------:R-:W-:-:S05]  /*17b20*/  VIADD R21, R21, 0x90 ;  /* 0x0000009015157836 */ /* 0x000fca0000000000 */
[----:B------:R-:W-:-:S13]  /*17b30*/  ISETP.GE.OR P0, PT, R21, R10, P0 ;  /* 0x0000000a1500720c */ /* 0x000fda0000706670 */
[----:B--2---:R-:W-:-:S04]  /*17b40*/  @!P0 LEA R14, P1, R41, R14, 0x1 ;  /* 0x0000000e290e8211 */ /* 0x004fc800078208ff */
[----:B------:R-:W-:-:S05]  /*17b50*/  @!P0 LEA.HI.X R15, R41, R0, R42, 0x1, P1 ;  /* 0x00000000290f8211 */ /* 0x000fca00008f0c2a */
[----:B------:R3:W-:Y:S04]  /*17b60*/  @!P0 ST.E.128 desc[UR40][R14.64], RZ ;  /* 0x000000ff0e008985 */ /* 0x0007e8000c101d28 */
.L_x_13667:
[----:B------:R-:W-:Y:S05]  /*17b70*/  BSYNC B0 ;  /* 0x0000000000007941 */ /* 0x000fea0003800000 */
.L_x_13662:
[----:B------:R-:W-:Y:S02]  /*17b80*/  ULDC UR4, c[0x0][0xc3c] ;  /* 0x00030f0000047ab9 */ /* 0x000fe40000000800 */
[----:B-1----:R-:W-:-:S13]  /*17b90*/  ISETP.GE.AND P0, PT, R31, UR4, PT ;  /* 0x000000041f007c0c */ /* 0x002fda000bf06270 */
[----:B------:R-:W-:Y:S05]  /*17ba0*/  @!P0 BRA `(.L_x_13676) ;  /* 0xfffffe9400208947 */ /* 0x000fea000383ffff */
[----:B------:R-:W-:Y:S05]  /*17bb0*/  BRA `(.L_x_13474) ;  /* 0x0000007800a47947 */ /* 0x000fea0003800000 */
.L_x_13472:
        /* <DEDUP_REMOVED lines=13> */
[----:B------:R-:W1:Y:S01]  /*17c90*/  LDS.128 R24, [UR4+0x168d0] ;  /* 0x0168d004ff187984 */ /* 0x000e620008000c00 */
[----:B------:R-:W-:Y:S06]  /*17ca0*/  BAR.ARV 0x4, 0x200 ;  /* 0x0108000000007b1d */ /* 0x000fec0000002000 */
[----:B------:R-:W-:Y:S05]  /*17cb0*/  BRA `(.L_x_13678) ;  /* 0x0000000c008c7947 */ /* 0x000fea0003800000 */
.L_x_13677:
        /* <DEDUP_REMOVED lines=44> */
.L_x_13681:
        /* <DEDUP_REMOVED lines=37> */
.L_x_13679:
        /* <DEDUP_REMOVED lines=13> */
.L_x_13682:
        /* <DEDUP_REMOVED lines=61> */
.L_x_13683:
        /* <DEDUP_REMOVED lines=60> */
.L_x_13684:
[----:B------:R-:W-:-:S05]  /*18a30*/  LOP3.LUT R2, RZ, R2, RZ, 0x33, !PT ;  /* 0x00000002ff027212 */ /* 0x000fca00078e33ff */
[----:B------:R-:W-:Y:S01]  /*18a40*/  IMAD.IADD R25, R25, 0x1, R2 ;  /* 0x0000000119197824 */ /* 0x000fe200078e0202 */
[----:B------:R-:W-:Y:S06]  /*18a50*/  BRA `(.L_x_13685) ;  /* 0x00000000000c7947 */ /* 0x000fec0003800000 */
.L_x_13680:
[----:B------:R-:W-:Y:S02]  /*18a60*/  IMAD.MOV.U32 R25, RZ, RZ, RZ ;  /* 0x000000ffff197224 */ /* 0x000fe400078e00ff */
[----:B------:R-:W-:Y:S02]  /*18a70*/  IMAD.U32 R24, RZ, RZ, UR6 ;  /* 0x00000006ff187e24 */ /* 0x000fe4000f8e00ff */
[----:B------:R-:W-:-:S07]  /*18a80*/  IMAD.MOV.U32 R26, RZ, RZ, RZ ;  /* 0x000000ffff1a7224 */ /* 0x000fce00078e00ff */
.L_x_13685:
[----:B------:R-:W-:-:S13]  /*18a90*/  ISETP.NE.AND P0, PT, R0, RZ, PT ;  /* 0x000000ff0000720c */ /* 0x000fda0003f05270 */
[----:B------:R-:W0:Y:S01]  /*18aa0*/  @!P0 S2R R3, SR_CgaCtaId ;  /* 0x0000000000038919 */ /* 0x000e220000008800 */
[----:B------:R-:W-:-:S04]  /*18ab0*/  @!P0 MOV R0, 0x400 ;  /* 0x0000040000008802 */ /* 0x000fc80000000f00 */
[----:B0-----:R-:W-:-:S05]  /*18ac0*/  @!P0 LEA R0, R3, R0, 0x18 ;  /* 0x0000000003008211 */ /* 0x001fca00078ec0ff */
[----:B------:R0:W-:Y:S01]  /*18ad0*/  @!P0 STS.128 [R0+0x168d0], R24 ;  /* 0x0168d01800008388 */ /* 0x0001e20000000c00 */
[----:B------:R-:W-:Y:S06]  /*18ae0*/  BAR.ARV 0x5, 0x200 ;  /* 0x0148000000007b1d */ /* 0x000fec0000002000 */
.L_x_13678:
        /* <DEDUP_REMOVED lines=25> */
[----:B------:R0:W-:Y:S02]  /*18c80*/  STL [R1], R0 ;  /* 0x0000000001007387 */ /* 0x0001e40000100800 */
[----:B------:R-:W-:Y:S01]  /*18c90*/  LOP3.LUT R2, R2, 0x200, R3, 0xf8, !PT ;  /* 0x0000020002027812 */ /* 0x000fe200078ef803 */
[----:B------:R-:W-:-:S05]  /*18ca0*/  IMAD.SHL.U32 R3, R5, 0x10, RZ ;  /* 0x0000001005037824 */ /* 0x000fca00078e00ff */
[----:B------:R-:W-:Y:S01]  /*18cb0*/  LOP3.LUT R3, R4, 0x70, R3, 0xf8, !PT ;  /* 0x0000007004037812 */ /* 0x000fe200078ef803 */
[----:B0-----:R-:W-:-:S05]  /*18cc0*/  IMAD R0, R2, 0x2, R17 ;  /* 0x0000000202007824 */ /* 0x001fca00078e0211 */
[----:B------:R0:W-:Y:S02]  /*18cd0*/  STL [R1+0xc], R0 ;  /* 0x00000c0001007387 */ /* 0x0001e40000100800 */
.L_x_13828:
[----:B------:R-:W-:Y:S05]  /*18ce0*/  YIELD ;  /* 0x0000000000007946 */ /* 0x000fea0003800000 */
[----:B------:R-:W-:Y:S01]  /*18cf0*/  ULDC.64 UR4, c[0x0][0xa28] ;  /* 0x00028a0000047ab9 */ /* 0x000fe20000000a00 */
[----:B------:R-:W-:Y:S02]  /*18d00*/  CS2R R6, SRZ ;  /* 0x0000000000067805 */ /* 0x000fe4000001ff00 */
[----:B------:R-:W-:Y:S01]  /*18d10*/  ISETP.NE.U32.AND P0, PT, RZ, UR4, PT ;  /* 0x00000004ff007c0c */ /* 0x000fe2000bf05070 */
[----:B-1----:R-:W1:Y:S01]  /*18d20*/  LDC.64 R10, c[0x0][0xa00] ;  /* 0x00028000ff0a7b82 */ /* 0x002e620000000a00 */
[----:B0-----:R-:W-:Y:S01]  /*18d30*/  IMAD.MOV.U32 R0, RZ, RZ, RZ ;  /* 0x000000ffff007224 */ /* 0x001fe200078e00ff */
[----:B------:R-:W-:Y:S01]  /*18d40*/  ULDC.64 UR6, c[0x0][0xa08] ;  /* 0x0002820000067ab9 */ /* 0x000fe20000000a00 */
[----:B------:R-:W-:Y:S01]  /*18d50*/  ISETP.NE.AND.EX P0, PT, RZ, UR5, PT, P0 ;  /* 0x00000005ff007c0c */ /* 0x000fe2000bf05300 */
[----:B------:R-:W-:Y:S01]  /*18d60*/  ULDC.64 UR4, c[0x0][0xa18] ;  /* 0x0002860000047ab9 */ /* 0x000fe20000000a00 */
[----:B------:R-:W-:-:S03]  /*18d70*/  ULDC.64 UR8, c[0x0][0xa10] ;  /* 0x0002840000087ab9 */ /* 0x000fc60000000a00 */
[----:B------:R-:W0:Y:S08]  /*18d80*/  LDC.64 R4, c[0x0][0xa08] ;  /* 0x00028200ff047b82 */ /* 0x000e300000000a00 */
[----:B------:R-:W2:Y:S02]  /*18d90*/  @P0 LDC.64 R2, c[0x0][0xa28] ;  /* 0x00028a00ff020b82 */ /* 0x000ea40000000a00 */
[----:B--2---:R-:W-:-:S05]  /*18da0*/  @P0 IMAD.WIDE R2, R27, 0x4, R2 ;  /* 0x000000041b020825 */ /* 0x004fca00078e0202 */
[----:B------:R2:W5:Y:S01]  /*18db0*/  @P0 LDG.E R7, desc[UR40][R2.64] ;  /* 0x0000002802070981 */ /* 0x000562000c1e1900 */
[----:B------:R-:W-:Y:S01]  /*18dc0*/  ISETP.NE.U32.AND P0, PT, RZ, UR4, PT ;  /* 0x00000004ff007c0c */ /* 0x000fe2000bf05070 */
[C---:B-1----:R-:W-:Y:S01]  /*18dd0*/  IMAD.WIDE R10, R27.reuse, 0x4, R10 ;  /* 0x000000041b0a7825 */ /* 0x042fe200078e020a */
[----:B------:R-:W-:Y:S02]  /*18de0*/  ISETP.NE.U32.AND P2, PT, RZ, UR6, PT ;  /* 0x00000006ff007c0c */ /* 0x000fe4000bf45070 */
[----:B------:R-:W-:Y:S01]  /*18df0*/  ISETP.NE.AND.EX P0, PT, RZ, UR5, PT, P0 ;  /* 0x00000005ff007c0c */ /* 0x000fe2000bf05300 */
[----:B------:R-:W-:Y:S01]  /*18e00*/  ULDC.64 UR4, c[0x0][0xa00] ;  /* 0x0002800000047ab9 */ /* 0x000fe20000000a00 */
[----:B------:R-:W-:Y:S01]  /*18e10*/  ISETP.NE.U32.AND P4, PT, RZ, UR8, PT ;  /* 0x00000008ff007c0c */ /* 0x000fe2000bf85070 */
[----:B------:R-:W-:Y:S01]  /*18e20*/  IMAD.MOV.U32 R12, RZ, RZ, RZ ;  /* 0x000000ffff0c7224 */ /* 0x000fe200078e00ff */
[----:B------:R-:W-:Y:S01]  /*18e30*/  ISETP.NE.U32.AND P1, PT, RZ, UR4, PT ;  /* 0x00000004ff007c0c */ /* 0x000fe2000bf25070 */
[----:B--2---:R-:W1:Y:S01]  /*18e40*/  LDC.64 R2, c[0x0][0xa10] ;  /* 0x00028400ff027b82 */ /* 0x004e620000000a00 */
[----:B0-----:R-:W-:-:S02]  /*18e50*/  IMAD.WIDE R4, R27, 0x4, R4 ;  /* 0x000000041b047825 */ /* 0x001fc400078e0204 */
[----:B------:R-:W-:-:S05]  /*18e60*/  ISETP.NE.AND.EX P3, PT, RZ, UR5, PT, P1 ;  /* 0x00000005ff007c0c */ /* 0x000fca000bf65310 */
[----:B------:R-:W0:Y:S01]  /*18e70*/  @P0 LDC.64 R8, c[0x0][0xa18] ;  /* 0x00028600ff080b82 */ /* 0x000e220000000a00 */
[----:B------:R-:W-:Y:S01]  /*18e80*/  ULDC UR4, c[0x0][0x288] ;  /* 0x0000a20000047ab9 */ /* 0x000fe20000000800 */
[----:B------:R-:W-:Y:S02]  /*18e90*/  ISETP.NE.AND.EX P1, PT, RZ, UR7, PT, P2 ;  /* 0x00000007ff007c0c */ /* 0x000fe4000bf25320 */
[----:B------:R-:W-:-:S04]  /*18ea0*/  ISETP.NE.AND.EX P2, PT, RZ, UR9, PT, P4 ;  /* 0x00000009ff007c0c */ /* 0x000fc8000bf45340 */
[----:B------:R-:W2:Y:S07]  /*18eb0*/  @P3 LDG.E R0, desc[UR40][R10.64] ;  /* 0x000000280a003981 */ /* 0x000eae000c1e1900 */
[----:B------:R-:W5:Y:S01]  /*18ec0*/  @P1 LDG.E R12, desc[UR40][R4.64] ;  /* 0x00000028040c1981 */ /* 0x000f62000c1e1900 */
[----:B-1----:R-:W-:-:S05]  /*18ed0*/  IMAD.WIDE R2, R27, 0x4, R2 ;  /* 0x000000041b027825 */ /* 0x002fca00078e0202 */
[----:B------:R-:W5:Y:S01]  /*18ee0*/  @P2 LDG.E R6, desc[UR40][R2.64] ;  /* 0x0000002802062981 */ /* 0x000f62000c1e1900 */
[----:B0-----:R-:W-:-:S03]  /*18ef0*/  @P0 IMAD.WIDE R8, R27, 0x4, R8 ;  /* 0x000000041b080825 */ /* 0x001fc600078e0208 */
        /* <DEDUP_REMOVED lines=15> */
[----:B---3--:R-:W-:Y:S06]  /*18ff0*/  @P0 BRA `(.L_x_13687) ;  /* 0x0000000000140947 */ /* 0x008fec0003800000 */
[----:B------:R-:W-:Y:S05]  /*19000*/  @!P3 BRA `(.L_x_13687) ;  /* 0x000000000010b947 */ /* 0x000fea0003800000 */
[----:B0-----:R-:W2:Y:S04]  /*19010*/  LDG.E R0, desc[UR40][R10.64] ;  /* 0x000000280a007981 */ /* 0x001ea8000c1e1900 */
[----:B------:R-:W2:Y:S02]  /*19020*/  LDG.E R10, desc[UR40][R10.64+0x4] ;  /* 0x000004280a0a7981 */ /* 0x000ea4000c1e1900 */
[----:B--2---:R-:W-:-:S05]  /*19030*/  IMAD.IADD R13, R10, 0x1, -R0 ;  /* 0x000000010a0d7824 */ /* 0x004fca00078e0a00 */
[----:B------:R1:W-:Y:S02]  /*19040*/  STL [R1+0x18], R13 ;  /* 0x0000180d01007387 */ /* 0x0003e40000100800 */
.L_x_13687:
        /* <DEDUP_REMOVED lines=14> */
.L_x_13688:
[----:B------:R-:W-:Y:S05]  /*19130*/  @!P1 BRA `(.L_x_13689) ;  /* 0x00000000000c9947 */ /* 0x000fea0003800000 */
[----:B------:R-:W2:Y:S04]  /*19140*/  LDG.E R9, desc[UR40][R4.64] ;  /* 0x0000002804097981 */ /* 0x000ea8000c1e1900 */
[----:B------:R-:W2:Y:S02]  /*19150*/  LDG.E R4, desc[UR40][R4.64+0x4] ;  /* 0x0000042804047981 */ /* 0x000ea4000c1e1900 */
[----:B--2---:R-:W-:-:S07]  /*19160*/  IMAD.IADD R9, R4, 0x1, -R9 ;  /* 0x0000000104097824 */ /* 0x004fce00078e0a09 */
.L_x_13689:
        /* <DEDUP_REMOVED lines=36> */
.L_x_13692:
[----:B------:R-:W-:-:S13]  /*193b0*/  ISETP.NE.AND P0, PT, R3, 0x1, PT ;  /* 0x000000010300780c */ /* 0x000fda0003f05270 */
[----:B------:R-:W0:Y:S02]  /*193c0*/  @P0 LDC.64 R4, c[0x0][0x9e8] ;  /* 0x00027a00ff040b82 */ /* 0x000e240000000a00 */
[----:B0-----:R-:W-:-:S05]  /*193d0*/  @P0 IMAD.HI.U32 R4, R11, R4, RZ ;  /* 0x000000040b040227 */ /* 0x001fca00078e00ff */
[----:B------:R-:W-:-:S07]  /*193e0*/  @P0 SHF.R.U32.HI R11, RZ, R5, R4 ;  /* 0x00000005ff0b0219 */ /* 0x000fce0000011604 */
.L_x_13693:
[----:B------:R-:W-:Y:S05]  /*193f0*/  BSYNC B0 ;  /* 0x0000000000007941 */ /* 0x000fea0003800000 */
.L_x_13691:
[----:B------:R-:W-:-:S05]  /*19400*/  IMAD R11, R11, R3, R3 ;  /* 0x000000030b0b7224 */ /* 0x000fca00078e0203 */
[----:B------:R-:W-:-:S07]  /*19410*/  VIMNMX R2, R2, R11, PT ;  /* 0x0000000b02027248 */ /* 0x000fce0003fe0100 */
.L_x_13690:
        /* <DEDUP_REMOVED lines=25> */
.L_x_13696:
[----:B------:R-:W-:-:S13]  /*195b0*/  ISETP.NE.AND P0, PT, R3, 0x1, PT ;  /* 0x000000010300780c */ /* 0x000fda0003f05270 */
[----:B------:R-:W0:Y:S02]  /*195c0*/  @P0 LDC.64 R4, c[0x0][0x9e8] ;  /* 0x00027a00ff040b82 */ /* 0x000e240000000a00 */
[----:B0-----:R-:W-:-:S05]  /*195d0*/  @P0 IMAD.HI.U32 R4, R11, R4, RZ ;  /* 0x000000040b040227 */ /* 0x001fca00078e00ff */
[----:B------:R-:W-:-:S07]  /*195e0*/  @P0 SHF.R.U32.HI R11, RZ, R5, R4 ;  /* 0x00000005ff0b0219 */ /* 0x000fce0000011604 */
.L_x_13697:
[----:B------:R-:W-:Y:S05]  /*195f0*/  BSYNC B0 ;  /* 0x0000000000007941 */ /* 0x000fea0003800000 */
.L_x_13695:
[----:B------:R-:W-:-:S05]  /*19600*/  IMAD R3, R11, R3, RZ ;  /* 0x000000030b037224 */ /* 0x000fca00078e02ff */
[----:B------:R-:W-:-:S07]  /*19610*/  VIMNMX R2, R2, R3, !PT ;  /* 0x0000000302027248 */ /* 0x000fce0007fe0100 */
.L_x_13694:
        /* <DEDUP_REMOVED lines=40> */
.L_x_13699:
[----:B------:R-:W-:Y:S05]  /*198a0*/  BSYNC B0 ;  /* 0x0000000000007941 */ /* 0x000fea0003800000 */
.L_x_13698:
[-C--:B------:R-:W-:Y:S01]  /*198b0*/  IMAD R4, R14, R13.reuse, R4 ;  /* 0x0000000d0e047224 */ /* 0x080fe200078e0204 */
[----:B------:R-:W-:Y:S04]  /*198c0*/  BSSY B0, `(.L_x_13700) ;  /* 0x00000dc000007945 */ /* 0x000fe80003800000 */
        /* <DEDUP_REMOVED lines=11> */
[----:B------:R-:W-:Y:S02]  /*19980*/  @P0 SHF.R.S32.HI R3, RZ, 0x7, R2 ;  /* 0x00000007ff030819 */ /* 0x000fe40000011402 */
[----:B------:R-:W-:Y:S02]  /*19990*/  PLOP3.LUT P0, PT, PT, PT, PT, 0x80, 0x0 ;  /* 0x000000000000781c */ /* 0x000fe40003f0f070 */
        /* <DEDUP_REMOVED lines=9> */
.L_x_13897:
[----:B-1----:R-:W-:Y:S02]  /*19a30*/  ISETP.NE.AND P0, PT, R14, RZ, PT ;  /* 0x000000ff0e00720c */ /* 0x002fe40003f05270 */
[----:B------:R-:W-:-:S11]  /*19a40*/  PLOP3.LUT P6, PT, PT, PT, PT, 0x8, 0x0 ;  /* 0x000000000000781c */ /* 0x000fd60003fce170 */
[----:B------:R-:W-:Y:S05]  /*19a50*/  @P0 BRA `(.L_x_13703) ;  /* 0x00000000000c0947 */ /* 0x000fea0003800000 */
[----:B------:R-:W-:-:S03]  /*19a60*/  UMOV UR4, 0xffffffff ;  /* 0xffffffff00047882 */ /* 0x000fc60000000000 */
[----:B------:R-:W-:Y:S05]  /*19a70*/  BRA.DIV UR4, `(.L_x_13704) ;  /* 0x0000007604687947 */ /* 0x000fea000b800000 */
[----:B------:R-:W-:-:S13]  /*19a80*/  ELECT P6, URZ, PT ;  /* 0x00000000003f782f */ /* 0x000fda00038c0000 */
.L_x_13703:
        /* <DEDUP_REMOVED lines=9> */
.L_x_13900:
[----:B------:R-:W-:Y:S05]  /*19b20*/  BSYNC B1 ;  /* 0x0000000000017941 */ /* 0x000fea0003800000 */
.L_x_13705:
[----:B------:R-:W-:Y:S04]  /*19b30*/  BSSY B1, `(.L_x_13707) ;  /* 0x0000050000017945 */ /* 0x000fe80003800000 */
[----:B------:R-:W-:Y:S05]  /*19b40*/  @!P6 BRA `(.L_x_13708) ;  /* 0x000000040038e947 */ /* 0x000fea0003800000 */
        /* <DEDUP_REMOVED lines=9> */
.L_x_13901:
[----:B------:R-:W-:Y:S05]  /*19be0*/  BSYNC B2 ;  /* 0x0000000000027941 */ /* 0x000fea0003800000 */
.L_x_13709:
[----:B------:R-:W-:Y:S04]  /*19bf0*/  BSSY B2, `(.L_x_13711) ;  /* 0x0000009000027945 */ /* 0x000fe80003800000 */
[----:B------:R-:W-:Y:S05]  /*19c00*/  @P1 BRA `(.L_x_13712) ;  /* 0x00000000001c1947 */ /* 0x000fea0003800000 */
[----:B------:R-:W1:Y:S02]  /*19c10*/  S2R R8, SR_TID.X ;  /* 0x0000000000087919 */ /* 0x000e640000002100 */
[----:B-1----:R-:W-:Y:S01]  /*19c20*/  LOP3.LUT R10, R8, 0x1f, RZ, 0xc0, !PT ;  /* 0x0000001f080a7812 */ /* 0x002fe200078ec0ff */
[----:B------:R-:W-:-:S03]  /*19c30*/  IMAD.MOV.U32 R8, RZ, RZ, 0x4000 ;  /* 0x00004000ff087424 */ /* 0x000fc600078e00ff */
[----:B------:R-:W-:Y:S01]  /*19c40*/  ISETP.NE.AND P0, PT, R10, RZ, PT ;  /* 0x000000ff0a00720c */ /* 0x000fe20003f05270 */
[----:B------:R1:W-:-:S12]  /*19c50*/  SYNCS.ARRIVE.TRANS64 RZ, [R5+URZ+0x16890], R8 ;  /* 0x0168900805ff79a7 */ /* 0x0003d8000800003f */
[----:B-1----:R-:W-:Y:S05]  /*19c60*/  @!P0 BRA `(.L_x_13712) ;  /* 0x0000000000048947 */ /* 0x002fea0003800000 */
[----:B------:R-:W-:Y:S01]  /*19c70*/  BPT.TRAP 0x1 ;  /* 0x000000040000795c */ /* 0x000fe20000300000 */
.L_x_13712:
[----:B------:R-:W-:Y:S05]  /*19c80*/  BSYNC B2 ;  /* 0x0000000000027941 */ /* 0x000fea0003800000 */
.L_x_13711:
        /* <DEDUP_REMOVED lines=10> */
[----:B------:R-:W-:Y:S01]  /*19d30*/  IMAD.SHL.U32 R11, R29, 0x2000, RZ ;  /* 0x000020001d0b7824 */ /* 0x000fe200078e00ff */
[----:B------:R-:W-:Y:S01]  /*19d40*/  UMOV UR7, 0x12f00000 ;  /* 0x12f0000000077882 */ /* 0x000fe20000000000 */
[----:B------:R-:W-:-:S08]  /*19d50*/  VIADD R12, R5, 0x16890 ;  /* 0x00016890050c7836 */ /* 0x000fd00000000000 */
.L_x_13713:
        /* <DEDUP_REMOVED lines=13> */
.L_x_13902:
[----:B------:R-:W-:Y:S05]  /*19e30*/  BSYNC B2 ;  /* 0x0000000000027941 */ /* 0x000fea0003800000 */
.L_x_13714:
        /* <DEDUP_REMOVED lines=11> */
.L_x_13717:
[----:B------:R-:W-:Y:S05]  /*19ef0*/  BSYNC B2 ;  /* 0x0000000000027941 */ /* 0x000fea0003800000 */
.L_x_13716:
[----:B------:R-:W-:Y:S01]  /*19f00*/  R2UR UR10, R13 ;  /* 0x000000000d0a72ca */ /* 0x000fe200000e0000 */
[----:B------:R-:W-:Y:S01]  /*19f10*/  IMAD R11, R11, 0x2, R17 ;  /* 0x000000020b0b7824 */ /* 0x000fe200078e0211 */
[----:B------:R-:W-:Y:S01]  /*19f20*/  R2UR UR6, R14 ;  /* 0x000000000e0672ca */ /* 0x000fe200000e0000 */
[----:B------:R-:W-:Y:S01]  /*19f30*/  UIADD3 UR4, UP0, UR38, 0x670, URZ ;  /* 0x0000067026047890 */ /* 0x000fe2000ff1e03f */
[----:B------:R-:W-:Y:S01]  /*19f40*/  R2UR UR7, R15 ;  /* 0x000000000f0772ca */ /* 0x000fe200000e0000 */
[----:B01----:R-:W-:Y:S01]  /*19f50*/  VIADD R5, R5, 0x168b0 ;  /* 0x000168b005057836 */ /* 0x003fe20000000000 */
[----:B------:R-:W-:Y:S01]  /*19f60*/  PLOP3.LUT P0, PT, PT, PT, PT, 0x80, 0x0 ;  /* 0x000000000000781c */ /* 0x000fe20003f0f070 */
[----:B------:R-:W-:Y:S01]  /*19f70*/  VIADD R11, R11, 0x400 ;  /* 0x000004000b0b7836 */ /* 0x000fe20000000000 */
[----:B------:R-:W-:-:S12]  /*19f80*/  UIADD3.X UR5, URZ, UR39, URZ, UP0, !UPT ;  /* 0x000000273f057290 */ /* 0x000fd800087fe43f */
.L_x_13718:
        /* <DEDUP_REMOVED lines=10> */
.L_x_13708:
[----:B------:R-:W-:Y:S05]  /*1a030*/  BSYNC B1 ;  /* 0x0000000000017941 */ /* 0x000fea0003800000 */
.L_x_13707:
[----:B------:R-:W2:Y:S01]  /*1a040*/  LDL.LU R7, [R1] ;  /* 0x0000000001077983 */ /* 0x000ea20000300800 */
[----:B------:R-:W-:Y:S01]  /*1a050*/  VIADD R29, R29, 0x1 ;  /* 0x000000011d1d7836 */ /* 0x000fe20000000000 */
[----:B------:R-:W-:Y:S01]  /*1a060*/  PLOP3.LUT P0, PT, PT, PT, PT, 0x8, 0x0 ;  /* 0x000000000000781c */ /* 0x000fe20003f0e170 */
[----:B------:R-:W-:-:S03]  /*1a070*/  VIADD R3, R3, 0xfffffffe ;  /* 0xfffffffe03037836 */ /* 0x000fc60000000000 */
[----:B------:R-:W-:Y:S02]  /*1a080*/  ISETP.NE.AND P1, PT, R29, 0x2, PT ;  /* 0x000000021d00780c */ /* 0x000fe40003f25270 */
[----:B------:R-:W-:Y:S02]  /*1a090*/  ISETP.GE.AND P2, PT, R3, R4, PT ;  /* 0x000000040300720c */ /* 0x000fe40003f46270 */
[----:B0-----:R-:W-:Y:S02]  /*1a0a0*/  SEL R5, RZ, 0x1, P1 ;  /* 0x00000001ff057807 */ /* 0x001fe40000800000 */
[----:B------:R-:W-:Y:S02]  /*1a0b0*/  SEL R29, R29, RZ, P1 ;  /* 0x000000ff1d1d7207 */ /* 0x000fe40000800000 */
[----:B--2---:R-:W-:-:S05]  /*1a0c0*/  LOP3.LUT R7, R7, R5, RZ, 0x3c, !PT ;  /* 0x0000000507077212 */ /* 0x004fca00078e3cff */
[----:B------:R0:W-:Y:S02]  /*1a0d0*/  STL [R1], R7 ;  /* 0x0000000701007387 */ /* 0x0001e40000100800 */
[----:B------:R-:W-:Y:S05]  /*1a0e0*/  @!P2 BRA `(.L_x_13701) ;  /* 0x000000040064a947 */ /* 0x000fea0003800000 */
.L_x_13731:
[----:B------:R-:W-:Y:S05]  /*1a0f0*/  YIELD ;  /* 0x0000000000007946 */ /* 0x000fea0003800000 */
[----:B------:R-:W-:Y:S04]  /*1a100*/  BSSY B1, `(.L_x_13719) ;  /* 0x000004d000017945 */ /* 0x000fe80003800000 */
[----:B-1----:R-:W-:Y:S05]  /*1a110*/  @!P6 BRA `(.L_x_13720) ;  /* 0x00000004002ce947 */ /* 0x002fea0003800000 */
[----:B0-----:R-:W2:Y:S01]  /*1a120*/  LDL R7, [R1] ;  /* 0x0000000001077983 */ /* 0x001ea20000100800 */
[----:B------:R-:W0:Y:S02]  /*1a130*/  S2R R5, SR_TID.X ;  /* 0x0000000000057919 */ /* 0x000e240000002100 */
[----:B0-----:R-:W-:Y:S01]  /*1a140*/  LOP3.LUT R8, R5, 0x7f, RZ, 0xc0, !PT ;  /* 0x0000007f05087812 */ /* 0x001fe200078ec0ff */
[----:B------:R-:W-:Y:S01]  /*1a150*/  IMAD R5, R29, 0x8, R17 ;  /* 0x000000081d057824 */ /* 0x000fe200078e0211 */
[----:B------:R-:W-:Y:S02]  /*1a160*/  BSSY B2, `(.L_x_13721) ;  /* 0x0000005000027945 */ /* 0x000fe40003800000 */
[----:B------:R-:W-:Y:S02]  /*1a170*/  ISETP.NE.AND P2, PT, R8, RZ, PT ;  /* 0x000000ff0800720c */ /* 0x000fe40003f45270 */
[----:B--2---:R-:W-:-:S04]  /*1a180*/  SHF.L.U32 R7, R7, 0x1f, RZ ;  /* 0x0000001f07077819 */ /* 0x004fc800000006ff */
[----:B------:R-:W0:Y:S02]  /*1a190*/  SYNCS.PHASECHK.TRANS64.TRYWAIT P1, [R5+URZ+0x168a0], R7 ;  /* 0x0168a007050075a7 */ /* 0x000e24000802017f */
[----:B0-----:R-:W-:Y:S05]  /*1a1a0*/  @!P1 BRA `(.L_x_13722) ;  /* 0x0000006c00f89947 */ /* 0x001fea0003800000 */
.L_x_13903:
[----:B------:R-:W-:Y:S05]  /*1a1b0*/  BSYNC B2 ;  /* 0x0000000000027941 */ /* 0x000fea0003800000 */
.L_x_13721:
        /* <DEDUP_REMOVED lines=9> */
.L_x_13724:
[----:B------:R-:W-:Y:S05]  /*1a250*/  BSYNC B2 ;  /* 0x0000000000027941 */ /* 0x000fea0003800000 */
.L_x_13723:
        /* <DEDUP_REMOVED lines=10> */
[----:B------:R-:W-:-:S10]  /*1a300*/  UMOV UR7, 0x12f00000 ;  /* 0x12f0000000077882 */ /* 0x000fd40000000000 */
.L_x_13725:
        /* <DEDUP_REMOVED lines=13> */
.L_x_13904:
[----:B------:R-:W-:Y:S05]  /*1a3e0*/  BSYNC B2 ;  /* 0x0000000000027941 */ /* 0x000fea0003800000 */
.L_x_13726:
        /* <DEDUP_REMOVED lines=11> */
.L_x_13729:
[----:B------:R-:W-:Y:S05]  /*1a4a0*/  BSYNC B2 ;  /* 0x0000000000027941 */ /* 0x000fea0003800000 */
.L_x_13728:
        /* <DEDUP_REMOVED lines=8> */
.L_x_13730:
        /* <DEDUP_REMOVED lines=10> */
.L_x_13720:
[----:B------:R-:W-:Y:S05]  /*1a5d0*/  BSYNC B1 ;  /* 0x0000000000017941 */ /* 0x000fea0003800000 */
.L_x_13719:
[----:B0-----:R-:W2:Y:S01]  /*1a5e0*/  LDL.LU R7, [R1] ;  /* 0x0000000001077983 */ /* 0x001ea20000300800 */
[----:B------:R-:W-:Y:S01]  /*1a5f0*/  VIADD R29, R29, 0x1 ;  /* 0x000000011d1d7836 */ /* 0x000fe20000000000 */
[C---:B------:R-:W-:Y:S01]  /*1a600*/  ISETP.GT.AND P2, PT, R3.reuse, R4, PT ;  /* 0x000000040300720c */ /* 0x040fe20003f44270 */
[----:B------:R-:W-:-:S03]  /*1a610*/  VIADD R3, R3, 0xffffffff ;  /* 0xffffffff03037836 */ /* 0x000fc60000000000 */
[----:B------:R-:W-:-:S04]  /*1a620*/  ISETP.NE.AND P1, PT, R29, 0x2, PT ;  /* 0x000000021d00780c */ /* 0x000fc80003f25270 */
[----:B------:R-:W-:Y:S02]  /*1a630*/  SEL R5, RZ, 0x1, P1 ;  /* 0x00000001ff057807 */ /* 0x000fe40000800000 */
[----:B------:R-:W-:Y:S02]  /*1a640*/  SEL R29, R29, RZ, P1 ;  /* 0x000000ff1d1d7207 */ /* 0x000fe40000800000 */
[----:B--2---:R-:W-:-:S05]  /*1a650*/  LOP3.LUT R7, R7, R5, RZ, 0x3c, !PT ;  /* 0x0000000507077212 */ /* 0x004fca00078e3cff */
[----:B------:R1:W-:Y:S01]  /*1a660*/  STL [R1], R7 ;  /* 0x0000000701007387 */ /* 0x0003e20000100800 */
[----:B------:R-:W-:Y:S05]  /*1a670*/  @P2 BRA `(.L_x_13731) ;  /* 0xfffffff8009c2947 */ /* 0x000fea000383ffff */
.L_x_13701:
[----:B------:R-:W-:Y:S05]  /*1a680*/  BSYNC B0 ;  /* 0x0000000000007941 */ /* 0x000fea0003800000 */
.L_x_13700:
[----:B01----:R-:W2:Y:S01]  /*1a690*/  LDL R7, [R1+0x10] ;  /* 0x0000100001077983 */ /* 0x003ea20000100800 */
[----:B------:R-:W0:Y:S01]  /*1a6a0*/  LDC R2, c[0x0][0x448] ;  /* 0x00011200ff027b82 */ /* 0x000e220000000800 */
[----:B------:R-:W-:Y:S07]  /*1a6b0*/  @!P0 WARPSYNC.ALL ;  /* 0x0000000000008948 */ /* 0x000fee0003800000 */
[----:B------:R-:W-:Y:S01]  /*1a6c0*/  @!P0 BAR.SYNC.DEFER_BLOCKING 0xc, 0x200 ;  /* 0x0308000000008b1d */ /* 0x000fe20000010000 */
[----:B0-----:R-:W-:-:S13]  /*1a6d0*/  ISETP.NE.AND P1, PT, R2, 0x1, PT ;  /* 0x000000010200780c */ /* 0x001fda0003f25270 */
[----:B------:R-:W0:Y:S08]  /*1a6e0*/  @P1 LDC R4, c[0x0][0x44c] ;  /* 0x00011300ff041b82 */ /* 0x000e300000000800 */
[----:B------:R-:W1:Y:S01]  /*1a6f0*/  @P1 LDC R2, c[0x0][0x450] ;  /* 0x00011400ff021b82 */ /* 0x000e620000000800 */
[----:B--2---:R-:W-:-:S04]  /*1a700*/  VIADD R3, R7, 0xbf ;  /* 0x000000bf07037836 */ /* 0x004fc80000000000 */
[----:B0-----:R-:W-:-:S05]  /*1a710*/  @P1 IMAD.HI.U32 R4, R3, R4, RZ ;  /* 0x0000000403041227 */ /* 0x001fca00078e00ff */
[----:B-1----:R-:W-:-:S05]  /*1a720*/  @P1 SHF.R.U32.HI R3, RZ, R2, R4 ;  /* 0x00000002ff031219 */ /* 0x002fca0000011604 */
[----:B------:R-:W-:Y:S02]  /*1a730*/  IMAD.IADD R9, R9, 0x1, R3 ;  /* 0x0000000109097824 */ /* 0x000fe400078e0203 */
[----:B------:R-:W0:Y:S02]  /*1a740*/  LDC.64 R2, c[0x0][0x9e0] ;  /* 0x00027800ff027b82 */ /* 0x000e240000000a00 */
[----:B0-----:R-:W-:Y:S01]  /*1a750*/  ISETP.GE.AND P2, PT, R3, 0x1, PT ;  /* 0x000000010300780c */ /* 0x001fe20003f46270 */
        /* <DEDUP_REMOVED lines=13> */
.L_x_13734:
[----:B------:R-:W-:-:S13]  /*1a830*/  ISETP.NE.AND P0, PT, R3, 0x1, PT ;  /* 0x000000010300780c */ /* 0x000fda0003f05270 */
[----:B------:R-:W0:Y:S02]  /*1a840*/  @P0 LDC.64 R4, c[0x0][0x9e8] ;  /* 0x00027a00ff040b82 */ /* 0x000e240000000a00 */
[----:B0-----:R-:W-:-:S05]  /*1a850*/  @P0 IMAD.HI.U32 R4, R6, R4, RZ ;  /* 0x0000000406040227 */ /* 0x001fca00078e00ff */
[----:B------:R-:W-:-:S07]  /*1a860*/  @P0 SHF.R.U32.HI R6, RZ, R5, R4 ;  /* 0x00000005ff060219 */ /* 0x000fce0000011604 */
.L_x_13735:
[----:B------:R-:W-:Y:S05]  /*1a870*/  BSYNC B0 ;  /* 0x0000000000007941 */ /* 0x000fea0003800000 */
.L_x_13733:
[----:B------:R-:W-:-:S05]  /*1a880*/  IMAD R5, R6, R3, R3 ;  /* 0x0000000306057224 */ /* 0x000fca00078e0203 */
[----:B------:R-:W-:-:S07]  /*1a890*/  VIMNMX R2, R2, R5, PT ;  /* 0x0000000502027248 */ /* 0x000fce0003fe0100 */
.L_x_13732:
[----:B------:R-:W2:Y:S01]  /*1a8a0*/  LDL R8, [R1+0x44] ;  /* 0x0000440001087983 */ /* 0x000ea20000100800 */
[----:B------:R-:W0:Y:S01]  /*1a8b0*/  @P1 LDC R5, c[0x0][0x44c] ;  /* 0x00011300ff051b82 */ /* 0x000e220000000800 */
[----:B------:R-:W-:Y:S01]  /*1a8c0*/  VIADD R2, R2, 0x7f ;  /* 0x0000007f02027836 */ /* 0x000fe20000000000 */
[----:B------:R-:W-:Y:S01]  /*1a8d0*/  ULDC UR4, c[0x0][0x9dc] ;  /* 0x0002770000047ab9 */ /* 0x000fe20000000800 */
[----:B------:R-:W-:-:S05]  /*1a8e0*/  IMAD.MOV.U32 R6, RZ, RZ, R7 ;  /* 0x000000ffff067224 */ /* 0x000fca00078e0007 */
[----:B------:R-:W1:Y:S01]  /*1a8f0*/  @P1 LDC R4, c[0x0][0x450] ;  /* 0x00011400ff041b82 */ /* 0x000e620000000800 */
[----:B0-----:R-:W-:-:S05]  /*1a900*/  @P1 IMAD.HI.U32 R5, R7, R5, RZ ;  /* 0x0000000507051227 */ /* 0x001fca00078e00ff */
[----:B-1----:R-:W-:Y:S02]  /*1a910*/  @P1 SHF.R.U32.HI R6, RZ, R4, R5 ;  /* 0x00000004ff061219 */ /* 0x002fe40000011605 */
[----:B------:R-:W-:-:S03]  /*1a920*/  SHF.R.S32.HI R5, RZ, 0x1f, R2 ;  /* 0x0000001fff057819 */ /* 0x000fc60000011402 */
[----:B------:R-:W-:Y:S01]  /*1a930*/  IMAD.IADD R7, R19, 0x1, R6 ;  /* 0x0000000113077824 */ /* 0x000fe200078e0206 */
[----:B------:R-:W-:-:S03]  /*1a940*/  LEA.HI R5, R5, R2, RZ, 0x7 ;  /* 0x0000000205057211 */ /* 0x000fc600078f38ff */
[----:B------:R-:W-:Y:S01]  /*1a950*/  VIADD R2, R7, -UR4 ;  /* 0x8000000407027c36 */ /* 0x000fe20008000000 */
[----:B------:R-:W-:-:S05]  /*1a960*/  SHF.R.S32.HI R9, RZ, 0x7, R5 ;  /* 0x00000007ff097819 */ /* 0x000fca0000011405 */
[----:B------:R0:W-:Y:S01]  /*1a970*/  STL [R1+0x48], R9 ;  /* 0x0000480901007387 */ /* 0x0001e20000100800 */
[----:B--2---:R-:W-:Y:S01]  /*1a980*/  VIMNMX R6, R8, R9, PT ;  /* 0x0000000908067248 */ /* 0x004fe20003fe0100 */
[----:B0-----:R-:W-:Y:S06]  /*1a990*/  @!P2 BRA `(.L_x_13736) ;  /* 0x000000000044a947 */ /* 0x001fec0003800000 */
        /* <DEDUP_REMOVED lines=10> */
.L_x_13738:
[----:B------:R-:W-:-:S13]  /*1aa40*/  ISETP.NE.AND P0, PT, R3, 0x1, PT ;  /* 0x000000010300780c */ /* 0x000fda0003f05270 */
[----:B------:R-:W0:Y:S02]  /*1aa50*/  @P0 LDC.64 R4, c[0x0][0x9e8] ;  /* 0x00027a00ff040b82 */ /* 0x000e240000000a00 */
[----:B0-----:R-:W-:-:S05]  /*1aa60*/  @P0 IMAD.HI.U32 R4, R7, R4, RZ ;  /* 0x0000000407040227 */ /* 0x001fca00078e00ff */
[----:B------:R-:W-:-:S07]  /*1aa70*/  @P0 SHF.R.U32.HI R7, RZ, R5, R4 ;  /* 0x00000005ff070219 */ /* 0x000fce0000011604 */
.L_x_13739:
[----:B------:R-:W-:Y:S05]  /*1aa80*/  BSYNC B0 ;  /* 0x0000000000007941 */ /* 0x000fea0003800000 */
.L_x_13737:
[----:B------:R-:W-:-:S05]  /*1aa90*/  IMAD R3, R7, R3, RZ ;  /* 0x0000000307037224 */ /* 0x000fca00078e02ff */
[----:B------:R-:W-:-:S07]  /*1aaa0*/  VIMNMX R2, R2, R3, !PT ;  /* 0x0000000302027248 */ /* 0x000fce0007fe0100 */
.L_x_13736:
[----:B------:R-:W-:Y:S01]  /*1aab0*/  SHF.R.S32.HI R3, RZ, 0x1f, R2 ;  /* 0x0000001fff037819 */ /* 0x000fe20000011402 */
[----:B------:R-:W-:Y:S01]  /*1aac0*/  BSSY B0, `(.L_x_13740) ;  /* 0x0000025000007945 */ /* 0x000fe20003800000 */
[----:B------:R-:W-:Y:S02]  /*1aad0*/  ISETP.NE.AND P1, PT, R0, RZ, PT ;  /* 0x000000ff0000720c */ /* 0x000fe40003f25270 */
[----:B------:R-:W-:-:S04]  /*1aae0*/  LEA.HI R3, R3, R2, RZ, 0x7 ;  /* 0x0000000203037211 */ /* 0x000fc800078f38ff */
[----:B------:R-:W-:-:S04]  /*1aaf0*/  SHF.R.S32.HI R3, RZ, 0x7, R3 ;  /* 0x00000007ff037819 */ /* 0x000fc80000011403 */
[----:B------:R-:W-:-:S03]  /*1ab00*/  VIMNMX R8, RZ, R3, !PT ;  /* 0x00000003ff087248 */ /* 0x000fc60007fe0100 */
[----:B------:R-:W0:Y:S01]  /*1ab10*/  @!P1 LDC R0, c[0x0][0x9f0] ;  /* 0x00027c00ff009b82 */ /* 0x000e220000000800 */
[----:B------:R-:W-:Y:S01]  /*1ab20*/  ISETP.GT.AND P0, PT, R6, R8, PT ;  /* 0x000000080600720c */ /* 0x000fe20003f04270 */
[----:B------:R1:W-:Y:S04]  /*1ab30*/  STL [R1+0x20], R8 ;  /* 0x0000200801007387 */ /* 0x0003e80000100800 */
[----:B------:R1:W-:Y:S08]  /*1ab40*/  STL [R1+0x24], RZ ;  /* 0x000024ff01007387 */ /* 0x0003f00000100800 */
[----:B-1----:R-:W-:Y:S05]  /*1ab50*/  @!P0 BRA `(.L_x_13741) ;  /* 0x00000000006c8947 */ /* 0x002fea0003800000 */
[-C--:B0-----:R-:W-:Y:S02]  /*1ab60*/  IABS R4, R0.reuse ;  /* 0x0000000000047213 */ /* 0x081fe40000000000 */
        /* <DEDUP_REMOVED lines=26> */
.L_x_13741:
[----:B------:R-:W-:Y:S05]  /*1ad10*/  BSYNC B0 ;  /* 0x0000000000007941 */ /* 0x000fea0003800000 */
.L_x_13740:
[----:B------:R-:W2:Y:S04]  /*1ad20*/  LDL R2, [R1+0x24] ;  /* 0x0000240001027983 */ /* 0x000ea80000100800 */
[----:B0-----:R-:W2:Y:S01]  /*1ad30*/  LDL R0, [R1+0x40] ;  /* 0x0000400001007983 */ /* 0x001ea20000100800 */
[----:B------:R-:W-:Y:S01]  /*1ad40*/  BSSY B7, `(.L_x_13742) ;  /* 0x0000355000077945 */ /* 0x000fe20003800000 */
[----:B--2---:R-:W-:-:S05]  /*1ad50*/  IMAD R0, R0, R2, R8 ;  /* 0x0000000200007224 */ /* 0x004fca00078e0208 */
        /* <DEDUP_REMOVED lines=9> */
[----:B-1----:R-:W0:Y:S01]  /*1adf0*/  S2R R5, SR_LANEID ;  /* 0x0000000000057919 */ /* 0x002e220000000000 */
        /* <DEDUP_REMOVED lines=10> */
[----:B0-----:R-:W-:Y:S01]  /*1aea0*/  IADD3 R24, R0, UR36, R7 ;  /* 0x0000002400187c10 */ /* 0x001fe2000fffe007 */
[----:B------:R-:W-:Y:S06]  /*1aeb0*/  BRA `(.L_x_13744) ;  /* 0x0000003000f47947 */ /* 0x000fec0003800000 */
.L_x_13743:
        /* <DEDUP_REMOVED lines=10> */
[----:B-1----:R-:W-:Y:S02]  /*1af60*/  IMAD.U32 R5, RZ, RZ, UR7 ;  /* 0x00000007ff057e24 */ /* 0x002fe4000f8e00ff */
        /* <DEDUP_REMOVED lines=9> */
.L_x_13746:
[----:B------:R-:W-:Y:S05]  /*1b000*/  BSYNC B6 ;  /* 0x0000000000067941 */ /* 0x000fea0003800000 */
.L_x_13745:
        /* <DEDUP_REMOVED lines=10> */
[----:B-1----:R-:W-:Y:S02]  /*1b0b0*/  IMAD.U32 R5, RZ, RZ, UR7 ;  /* 0x00000007ff057e24 */ /* 0x002fe4000f8e00ff */
        /* <DEDUP_REMOVED lines=8> */
[----:B--2---:R-:W-:Y:S05]  /*1b140*/  CALL.ABS.NOINC R2 ;  /* 0x0000000002007343 */ /* 0x004fea0003c00000 */
.L_x_13749:
        /* <DEDUP_REMOVED lines=15> */
.L_x_13748:
[----:B------:R-:W-:Y:S05]  /*1b240*/  BSYNC B6 ;  /* 0x0000000000067941 */ /* 0x000fea0003800000 */
.L_x_13747:
[----:B------:R-:W-:Y:S01]  /*1b250*/  ULDC.64 UR4, c[0x0][0x9f8] ;  /* 0x00027e0000047ab9 */ /* 0x000fe20000000a00 */
[----:B------:R-:W-:Y:S01]  /*1b260*/  IMAD.MOV.U32 R25, RZ, RZ, R27 ;  /* 0x000000ffff197224 */ /* 0x000fe200078e001b */
[----:B------:R-:W-:-:S04]  /*1b270*/  ISETP.NE.U32.AND P0, PT, RZ, UR4, PT ;  /* 0x00000004ff007c0c */ /* 0x000fc8000bf05070 */
[----:B------:R-:W-:Y:S01]  /*1b280*/  ISETP.NE.AND.EX P0, PT, RZ, UR5, PT, P0 ;  /* 0x00000005ff007c0c */ /* 0x000fe2000bf05300 */
[----:B------:R-:W-:-:S12]  /*1b290*/  ULDC.64 UR4, c[0x0][0xa08] ;  /* 0x0002820000047ab9 */ /* 0x000fd80000000a00 */
[----:B------:R-:W0:Y:S02]  /*1b2a0*/  @P0 LDC.64 R2, c[0x0][0x9f8] ;  /* 0x00027e00ff020b82 */ /* 0x000e240000000a00 */
[----:B0-----:R-:W-:-:S05]  /*1b2b0*/  @P0 IMAD.WIDE R2, R27, 0x4, R2 ;  /* 0x000000041b020825 */ /* 0x001fca00078e0202 */
[----:B------:R0:W2:Y:S01]  /*1b2c0*/  @P0 LDG.E R25, desc[UR40][R2.64] ;  /* 0x0000002802190981 */ /* 0x0000a2000c1e1900 */
[----:B------:R-:W-:Y:S01]  /*1b2d0*/  VIADD R23, R23, 0xffffffff ;  /* 0xffffffff17177836 */ /* 0x000fe20000000000 */
[----:B0-----:R-:W0:Y:S02]  /*1b2e0*/  LDC.64 R2, c[0x0][0x418] ;  /* 0x00010600ff027b82 */ /* 0x001e240000000a00 */
[----:B0-----:R-:W-:Y:S01]  /*1b2f0*/  LOP3.LUT P0, RZ, R2, UR4, RZ, 0xfc, !PT ;  /* 0x0000000402ff7c12 */ /* 0x001fe2000f80fcff */
[----:B------:R-:W-:-:S03]  /*1b300*/  UMOV UR4, 0xffffffff ;  /* 0xffffffff00047882 */ /* 0x000fc60000000000 */
[----:B------:R-:W-:Y:S02]  /*1b310*/  LOP3.LUT P0, RZ, R3, UR5, RZ, 0xfc, P0 ;  /* 0x0000000503ff7c12 */ /* 0x000fe4000800fcff */
[----:B--2---:R-:W-:Y:S02]  /*1b320*/  SHF.R.S32.HI R7, RZ, 0x1f, R25 ;  /* 0x0000001fff077819 */ /* 0x004fe40000011419 */
[----:B------:R-:W-:-:S03]  /*1b330*/  SEL R19, R25, RZ, !P0 ;  /* 0x000000ff19137207 */ /* 0x000fc60004000000 */
[----:B------:R0:W-:Y:S01]  /*1b340*/  STL [R1+0x4], R7 ;  /* 0x0000040701007387 */ /* 0x0001e20000100800 */
[----:B------:R-:W-:Y:S05]  /*1b350*/  BRA.DIV UR4, `(.L_x_13750) ;  /* 0x0000005e04b47947 */ /* 0x000fea000b800000 */
[----:B------:R-:W2:Y:S02]  /*1b360*/  S2R R0, SR_TID.X ;  /* 0x0000000000007919 */ /* 0x000ea40000002100 */
[----:B--2---:R-:W-:-:S04]  /*1b370*/  SHF.R.U32.HI R0, RZ, 0x5, R0 ;  /* 0x00000005ff007819 */ /* 0x004fc80000011600 */
[----:B------:R-:W-:-:S05]  /*1b380*/  LOP3.LUT R0, R0, 0x3, RZ, 0xc0, !PT ;  /* 0x0000000300007812 */ /* 0x000fca00078ec0ff */
[----:B------:R2:W3:Y:S02]  /*1b390*/  SHFL.IDX PT, R14, R0, RZ, 0x1f ;  /* 0x00001fff000e7589 */ /* 0x0004e400000e0000 */
.L_x_13907:
        /* <DEDUP_REMOVED lines=8> */
.L_x_13910:
[----:B------:R-:W-:Y:S05]  /*1b420*/  @!P6 BRA `(.L_x_13751) ;  /* 0x0000000000e0e947 */ /* 0x000fea0003800000 */
[----:B------:R-:W-:-:S04]  /*1b430*/  ISETP.NE.U32.AND P0, PT, R2, RZ, PT ;  /* 0x000000ff0200720c */ /* 0x000fc80003f05070 */
[----:B------:R-:W-:-:S13]  /*1b440*/  ISETP.NE.AND.EX P0, PT, R3, RZ, PT, P0 ;  /* 0x000000ff0300720c */ /* 0x000fda0003f05300 */
[----:B------:R-:W-:Y:S05]  /*1b450*/  @!P0 BRA `(.L_x_13753) ;  /* 0x0000000000488947 */ /* 0x000fea0003800000 */
[----:B------:R-:W3:Y:S01]  /*1b460*/  LDC R6, c[0x0][0x43c] ;  /* 0x00010f00ff067b82 */ /* 0x000ee20000000800 */
[----:B--2---:R-:W-:Y:S01]  /*1b470*/  IMAD.MOV.U32 R0, RZ, RZ, R23 ;  /* 0x000000ffff007224 */ /* 0x004fe200078e0017 */
[----:B------:R-:W-:Y:S01]  /*1b480*/  ULDC.64 UR4, c[0x0][0x428] ;  /* 0x00010a0000047ab9 */ /* 0x000fe20000000a00 */
        /* <DEDUP_REMOVED lines=15> */
.L_x_13753:
[----:B--2---:R-:W-:Y:S01]  /*1b580*/  IMAD R0, R18, 0x8, R17 ;  /* 0x0000000812007824 */ /* 0x004fe200078e0211 */
[----:B---3--:R-:W-:-:S04]  /*1b590*/  SHF.L.U32 R2, R28, 0x1f, RZ ;  /* 0x0000001f1c027819 */ /* 0x008fc800000006ff */
[----:B------:R-:W2:Y:S02]  /*1b5a0*/  SYNCS.PHASECHK.TRANS64.TRYWAIT P0, [R0+URZ+0x16840], R2 ;  /* 0x01684002000075a7 */ /* 0x000ea4000800017f */
[----:B--2---:R-:W-:Y:S05]  /*1b5b0*/  @!P0 BRA `(.L_x_13754) ;  /* 0x0000005c00708947 */ /* 0x004fea0003800000 */
.L_x_13911:
        /* <DEDUP_REMOVED lines=11> */
.L_x_13755:
[----:B------:R-:W-:Y:S01]  /*1b670*/  R2UR UR9, R0 ;  /* 0x00000000000972ca */ /* 0x000fe200000e0000 */
[----:B--2---:R-:W-:Y:S01]  /*1b680*/  IMAD R0, R18, 0x4000, R17 ;  /* 0x0000400012007824 */ /* 0x004fe200078e0211 */
        /* <DEDUP_REMOVED lines=12> */
[----:B------:R-:W-:Y:S02]  /*1b750*/  ULEA UR11, UR11, UR4, 0x7 ;  /* 0x000000040b0b7291 */ /* 0x000fe4000f8e383f */
[----:B------:R-:W-:Y:S01]  /*1b760*/  UIADD3 UR8, UR8, 0xe400, URZ ;  /* 0x0000e40008087890 */ /* 0x000fe2000fffe03f */
[----:B------:R-:W-:-:S05]  /*1b770*/  UMOV UR4, 0x0 ;  /* 0x0000000000047882 */ /* 0x000fca0000000000 */
[----:B------:R-:W-:-:S03]  /*1b780*/  @P0 LOP3.LUT R22, R22, 0x1, RZ, 0xfc, !PT ;  /* 0x0000000116160812 */ /* 0x000fc600078efcff */
[----:B------:R3:W-:Y:S02]  /*1b790*/  UTMALDG.4D [UR8], [UR6], desc[UR4] ;  /* 0x00000408060075b4 */ /* 0x0007e40008019000 */
[----:B---3--:R-:W-:Y:S02]  /*1b7a0*/  NOP ;  /* 0x0000000000007918 */ /* 0x008fe40000000000 */
.L_x_13751:
[----:B------:R-:W3:Y:S01]  /*1b7b0*/  LDL.LU R3, [R1+0x28] ;  /* 0x0000280001037983 */ /* 0x000ee20000300800 */
[----:B------:R-:W-:Y:S05]  /*1b7c0*/  WARPSYNC.ALL ;  /* 0x0000000000007948 */ /* 0x000fea0003800000 */
[----:B------:R-:W-:Y:S01]  /*1b7d0*/  ULDC.64 UR4, c[0x0][0x298] ;  /* 0x0000a60000047ab9 */ /* 0x000fe20000000a00 */
[----:B--2---:R-:W-:Y:S01]  /*1b7e0*/  VIADD R0, R17, 0x8400 ;  /* 0x0000840011007836 */ /* 0x004fe20000000000 */
[----:B------:R-:W-:Y:S01]  /*1b7f0*/  ULDC.64 UR6, c[0x0][0xa00] ;  /* 0x0002800000067ab9 */ /* 0x000fe20000000a00 */
[----:B------:R-:W-:Y:S01]  /*1b800*/  BSSY B6, `(.L_x_13756) ;  /* 0x0000022000067945 */ /* 0x000fe20003800000 */
[----:B------:R-:W-:Y:S01]  /*1b810*/  BAR.SYNC.DEFER_BLOCKING 0x8, 0x200 ;  /* 0x0208000000007b1d */ /* 0x000fe20000010000 */
[----:B------:R-:W-:-:S02]  /*1b820*/  ISETP.NE.U32.AND P0, PT, RZ, UR6, PT ;  /* 0x00000006ff007c0c */ /* 0x000fc4000bf05070 */
[----:B------:R-:W-:Y:S02]  /*1b830*/  LOP3.LUT P1, RZ, R0, 0x3ff, RZ, 0xc0, !PT ;  /* 0x000003ff00ff7812 */ /* 0x000fe4000782c0ff */
[----:B------:R-:W-:Y:S02]  /*1b840*/  ISETP.NE.AND.EX P0, PT, RZ, UR7, PT, P0 ;  /* 0x00000007ff007c0c */ /* 0x000fe4000bf05300 */
[----:B---3--:R-:W-:Y:S01]  /*1b850*/  SHF.R.S32.HI R2, RZ, 0x1f, R3 ;  /* 0x0000001fff027819 */ /* 0x008fe20000011403 */
[----:B-1----:R-:W-:-:S04]  /*1b860*/  IMAD.WIDE.U32 R4, R3, UR4, RZ ;  /* 0x0000000403047c25 */ /* 0x002fc8000f8e00ff */
        /* <DEDUP_REMOVED lines=27> */
.L_x_13757:
[----:B------:R-:W-:Y:S05]  /*1ba20*/  BSYNC B6 ;  /* 0x0000000000067941 */ /* 0x000fea0003800000 */
.L_x_13756:
[----:B------:R-:W2:Y:S01]  /*1ba30*/  LDL.LU R20, [R1+0x38] ;  /* 0x0000380001147983 */ /* 0x000ea20000300800 */
[----:B------:R-:W-:Y:S01]  /*1ba40*/  ULDC.64 UR6, c[0x0][0x2e0] ;  /* 0x0000b80000067ab9 */ /* 0x000fe20000000a00 */
[----:B------:R-:W3:Y:S01]  /*1ba50*/  LDC R9, c[0x0][0x448] ;  /* 0x00011200ff097b82 */ /* 0x000ee20000000800 */
[----:B------:R-:W-:Y:S01]  /*1ba60*/  ULDC.64 UR4, c[0x0][0x2d8] ;  /* 0x0000b60000047ab9 */ /* 0x000fe20000000a00 */
[----:B-1----:R-:W2:Y:S01]  /*1ba70*/  LDL.LU.64 R2, [R1+0x28] ;  /* 0x0000280001027983 */ /* 0x002ea20000300a00 */
[----:B------:R-:W-:-:S03]  /*1ba80*/  ULDC.64 UR8, c[0x0][0x280] ;  /* 0x0000a00000087ab9 */ /* 0x000fc60000000a00 */
[----:B------:R-:W4:Y:S04]  /*1ba90*/  LDL.LU R21, [R1+0x3c] ;  /* 0x00003c0001157983 */ /* 0x000f280000300800 */
[----:B------:R-:W4:Y:S04]  /*1baa0*/  LDL.LU R4, [R1+0x30] ;  /* 0x0000300001047983 */ /* 0x000f280000300800 */
[----:B------:R-:W4:Y:S01]  /*1bab0*/  LDL R12, [R1+0x10] ;  /* 0x00001000010c7983 */ /* 0x000f220000100800 */
[----:B---3--:R-:W-:-:S13]  /*1bac0*/  ISETP.NE.AND P1, PT, R9, 0x1, PT ;  /* 0x000000010900780c */ /* 0x008fda0003f25270 */
[----:B------:R-:W1:Y:S08]  /*1bad0*/  @P1 LDC R5, c[0x0][0x450] ;  /* 0x00011400ff051b82 */ /* 0x000e700000000800 */
[----:B------:R-:W3:Y:S01]  /*1bae0*/  @P1 LDC R8, c[0x0][0x450] ;  /* 0x00011400ff081b82 */ /* 0x000ee20000000800 */
[----:B--2---:R-:W-:Y:S02]  /*1baf0*/  IMAD.MOV.U32 R3, RZ, RZ, R20 ;  /* 0x000000ffff037224 */ /* 0x004fe400078e0014 */
[----:B------:R-:W2:Y:S01]  /*1bb00*/  S2R R20, SR_TID.X ;  /* 0x0000000000147919 */ /* 0x000ea20000002100 */
        /* <DEDUP_REMOVED lines=9> */
[C---:B--2---:R-:W-:Y:S01]  /*1bba0*/  LOP3.LUT R21, R20.reuse, 0x7f, RZ, 0xc0, !PT ;  /* 0x0000007f14157812 */ /* 0x044fe200078ec0ff */
[----:B------:R-:W-:-:S03]  /*1bbb0*/  IMAD.SHL.U32 R20, R20, 0x10, RZ ;  /* 0x0000001014147824 */ /* 0x000fc600078e00ff */
[----:B------:R-:W-:-:S04]  /*1bbc0*/  SHF.R.U32.HI R21, RZ, 0x3, R21 ;  /* 0x00000003ff157819 */ /* 0x000fc80000011615 */
[----:B------:R-:W-:-:S05]  /*1bbd0*/  LOP3.LUT R20, R21, 0x70, R20, 0xf8, !PT ;  /* 0x0000007015147812 */ /* 0x000fca00078ef814 */
[----:B------:R-:W-:Y:S02]  /*1bbe0*/  IMAD.IADD R6, R20, 0x1, R12 ;  /* 0x0000000114067824 */ /* 0x000fe400078e020c */
[----:B------:R2:W5:Y:S02]  /*1bbf0*/  LDL R20, [R1+0xc] ;  /* 0x00000c0001147983 */ /* 0x0005640000100800 */
[----:B----4-:R-:W-:Y:S01]  /*1bc00*/  @P1 IMAD.HI.U32 R0, R6, R4, RZ ;  /* 0x0000000406001227 */ /* 0x010fe200078e00ff */
[----:B------:R-:W4:Y:S03]  /*1bc10*/  S2R R10, SR_TID.X ;  /* 0x00000000000a7919 */ /* 0x000f260000002100 */
[----:B------:R-:W-:Y:S01]  /*1bc20*/  IMAD.MOV.U32 R4, RZ, RZ, R6 ;  /* 0x000000ffff047224 */ /* 0x000fe200078e0006 */
[----:B-1----:R-:W-:-:S04]  /*1bc30*/  @P1 SHF.R.U32.HI R4, RZ, R5, R0 ;  /* 0x00000005ff041219 */ /* 0x002fc80000011600 */
[--C-:B------:R-:W-:Y:S01]  /*1bc40*/  SHF.R.S32.HI R0, RZ, 0x1f, R4.reuse ;  /* 0x0000001fff007819 */ /* 0x100fe20000011404 */
[----:B0-----:R-:W-:-:S04]  /*1bc50*/  IMAD.MOV R7, RZ, RZ, -R4 ;  /* 0x000000ffff077224 */ /* 0x001fc800078e0a04 */
[----:B------:R-:W-:-:S04]  /*1bc60*/  IMAD R0, R0, UR4, RZ ;  /* 0x0000000400007c24 */ /* 0x000fc8000f8e02ff */
[C---:B------:R-:W-:Y:S02]  /*1bc70*/  IMAD R0, R4.reuse, UR5, R0 ;  /* 0x0000000504007c24 */ /* 0x040fe4000f8e0200 */
[----:B------:R-:W-:-:S04]  /*1bc80*/  IMAD.WIDE.U32 R4, R4, UR4, R2 ;  /* 0x0000000404047c25 */ /* 0x000fc8000f8e0002 */
[----:B------:R-:W-:Y:S02]  /*1bc90*/  IMAD.IADD R5, R5, 0x1, R0 ;  /* 0x0000000105057824 */ /* 0x000fe400078e0200 */
[----:B------:R-:W-:-:S04]  /*1bca0*/  IMAD R0, R9, R7, R6 ;  /* 0x0000000709007224 */ /* 0x000fc800078e0206 */
[----:B------:R-:W-:Y:S01]  /*1bcb0*/  IMAD.WIDE.U32 R4, R0, UR6, R4 ;  /* 0x0000000600047c25 */ /* 0x000fe2000f8e0004 */
[----:B------:R-:W-:-:S03]  /*1bcc0*/  SHF.R.S32.HI R7, RZ, 0x1f, R0 ;  /* 0x0000001fff077819 */ /* 0x000fc60000011400 */
[----:B----4-:R-:W-:Y:S02]  /*1bcd0*/  IMAD.SHL.U32 R21, R10, 0x8, RZ ;  /* 0x000000080a157824 */ /* 0x010fe400078e00ff */
[----:B------:R-:W-:-:S03]  /*1bce0*/  IMAD R7, R7, UR6, RZ ;  /* 0x0000000607077c24 */ /* 0x000fc6000f8e02ff */
[----:B------:R-:W-:Y:S01]  /*1bcf0*/  LOP3.LUT R21, R21, 0x38, RZ, 0xc0, !PT ;  /* 0x0000003815157812 */ /* 0x000fe200078ec0ff */
        /* <DEDUP_REMOVED lines=8> */
[----:B---3--:R-:W-:-:S05]  /*1bd80*/  @P1 SHF.R.U32.HI R6, RZ, R8, R7 ;  /* 0x00000008ff061219 */ /* 0x008fca0000011607 */
        /* <DEDUP_REMOVED lines=26> */
[----:B---3--:R-:W-:-:S03]  /*1bf30*/  IMAD.IADD R6, R10, 0x1, R11 ;  /* 0x000000010a067824 */ /* 0x008fc600078e020b */
[----:B------:R-:W-:Y:S02]  /*1bf40*/  SHFL.IDX PT, R10, R2, RZ, 0x181f ;  /* 0x00181fff020a7589 */ /* 0x000fe400000e0000 */
[----:B------:R-:W-:-:S13]  /*1bf50*/  ISETP.GE.AND P1, PT, R6, R3, PT ;  /* 0x000000030600720c */ /* 0x000fda0003f26270 */
[----:B0-----:R-:W-:-:S05]  /*1bf60*/  @!P1 LEA R7, P2, R21, R7, 0x1 ;  /* 0x0000000715079211 */ /* 0x001fca00078408ff */
[----:B------:R-:W-:-:S04]  /*1bf70*/  @!P1 IMAD.X R8, RZ, RZ, R8, P2 ;  /* 0x000000ffff089224 */ /* 0x000fc800010e0608 */
[----:B------:R-:W-:Y:S02]  /*1bf80*/  @!P1 IMAD.MOV.U32 R9, RZ, RZ, R8 ;  /* 0x000000ffff099224 */ /* 0x000fe400078e0008 */
[----:B------:R-:W-:Y:S02]  /*1bf90*/  @!P1 IMAD.MOV.U32 R8, RZ, RZ, R7 ;  /* 0x000000ffff089224 */ /* 0x000fe400078e0007 */
[----:B------:R-:W-:-:S03]  /*1bfa0*/  VIADD R7, R6, 0x10 ;  /* 0x0000001006077836 */ /* 0x000fc60000000000 */
        /* <DEDUP_REMOVED lines=48> */
[----:B------:R0:W1:Y:S04]  /*1c2b0*/  SHFL.IDX PT, R7, R0, 0x7, 0x181f ;  /* 0x00f81f0000077f89 */ /* 0x00006800000e0000 */
[----:B------:R2:W-:Y:S01]  /*1c2c0*/  @!P1 LDGSTS.E.BYPASS.LTC128B.128 [R20+0xb400], desc[UR40][R8.64], !P0 ;  /* 0x0b40000008149fae */ /* 0x0005e2000c101d68 */
[----:B0-----:R-:W-:-:S05]  /*1c2d0*/  VIADD R0, R6, 0x80 ;  /* 0x0000008006007836 */ /* 0x001fca0000000000 */
[----:B------:R-:W-:Y:S01]  /*1c2e0*/  ISETP.GE.AND P2, PT, R0, R3, PT ;  /* 0x000000030000720c */ /* 0x000fe20003f46270 */
[----:B------:R-:W-:-:S05]  /*1c2f0*/  VIADD R0, R6, 0x70 ;  /* 0x0000007006007836 */ /* 0x000fca0000000000 */
[----:B------:R-:W-:Y:S02]  /*1c300*/  ISETP.GE.AND P1, PT, R0, R3, PT ;  /* 0x000000030000720c */ /* 0x000fe40003f26270 */
[----:B------:R-:W0:Y:S11]  /*1c310*/  SHFL.IDX PT, R0, R5, RZ, 0x181f ;  /* 0x00181fff05007589 */ /* 0x000e3600000e0000 */
[----:B-1----:R-:W-:-:S05]  /*1c320*/  @!P1 LEA R7, P3, R21, R7, 0x1 ;  /* 0x0000000715079211 */ /* 0x002fca00078608ff */
[----:B------:R-:W-:Y:S02]  /*1c330*/  @!P1 IMAD.X R4, RZ, RZ, R4, P3 ;  /* 0x000000ffff049224 */ /* 0x000fe400018e0604 */
[----:B--2---:R-:W-:Y:S02]  /*1c340*/  @!P1 IMAD.MOV.U32 R8, RZ, RZ, R7 ;  /* 0x000000ffff089224 */ /* 0x004fe400078e0007 */
        /* <DEDUP_REMOVED lines=25> */
.L_x_13936:
        /* <DEDUP_REMOVED lines=11> */
.L_x_13759:
        /* <DEDUP_REMOVED lines=18> */
.L_x_13937:
[----:B------:R-:W-:Y:S05]  /*1c6b0*/  BSYNC B0 ;  /* 0x0000000000007941 */ /* 0x000fea0003800000 */
.L_x_13760:
        /* <DEDUP_REMOVED lines=19> */
[----:B------:R-:W-:Y:S02]  /*1c7f0*/  LOP3.LUT R3, RZ, R5, RZ, 0x33, !PT ;  /* 0x00000005ff037212 */ /* 0x000fe400078e33ff */
[----:B------:R-:W-:Y:S02]  /*1c800*/  LOP3.LUT R2, RZ, R4, RZ, 0x33, !PT ;  /* 0x00000004ff027212 */ /* 0x000fe400078e33ff */
        /* <DEDUP_REMOVED lines=36> */
.L_x_13768:
[----:B------:R-:W-:Y:S01]  /*1ca50*/  IMAD R2, R5, 0x8, R17 ;  /* 0x0000000805027824 */ /* 0x000fe200078e0211 */
[----:B------:R-:W-:Y:S01]  /*1ca60*/  SHF.L.U32 R3, R9, 0x1f, RZ ;  /* 0x0000001f09037819 */ /* 0x000fe200000006ff */
[----:B------:R-:W-:Y:S03]  /*1ca70*/  BSSY B3, `(.L_x_13769) ;  /* 0x0000003000037945 */ /* 0x000fe60003800000 */
[----:B------:R-:W1:Y:S02]  /*1ca80*/  SYNCS.PHASECHK.TRANS64.TRYWAIT P0, [R2+URZ+0x16840], R3 ;  /* 0x01684003020075a7 */ /* 0x000e64000800017f */
[----:B-1----:R-:W-:Y:S05]  /*1ca90*/  @!P0 BRA `(.L_x_13770) ;  /* 0x0000005800288947 */ /* 0x002fea0003800000 */
.L_x_13938:
[----:B------:R-:W-:Y:S05]  /*1caa0*/  BSYNC B3 ;  /* 0x0000000000037941 */ /* 0x000fea0003800000 */
.L_x_13769:
        /* <DEDUP_REMOVED lines=12> */
.L_x_13772:
[----:B------:R-:W-:Y:S05]  /*1cb70*/  BSYNC B3 ;  /* 0x0000000000037941 */ /* 0x000fea0003800000 */
.L_x_13771:
        /* <DEDUP_REMOVED lines=11> */
.L_x_13773:
        /* <DEDUP_REMOVED lines=15> */
.L_x_13939:
[----:B------:R-:W-:Y:S05]  /*1cd20*/  BSYNC B3 ;  /* 0x0000000000037941 */ /* 0x000fea0003800000 */
.L_x_13774:
        /* <DEDUP_REMOVED lines=12> */
.L_x_13777:
[----:B------:R-:W-:Y:S05]  /*1cdf0*/  BSYNC B3 ;  /* 0x0000000000037941 */ /* 0x000fea0003800000 */
.L_x_13776:
        /* <DEDUP_REMOVED lines=11> */
.L_x_13778:
        /* <DEDUP_REMOVED lines=12> */
.L_x_13767:
[----:B------:R-:W-:Y:S05]  /*1cf70*/  BSYNC B1 ;  /* 0x0000000000017941 */ /* 0x000fea0003800000 */
.L_x_13766:
[----:B------:R-:W2:Y:S01]  /*1cf80*/  LDL.LU R0, [R1+0x1c] ;  /* 0x00001c0001007983 */ /* 0x000ea20000300800 */
[----:B------:R-:W-:Y:S02]  /*1cf90*/  IMAD.MOV.U32 R18, RZ, RZ, R5 ;  /* 0x000000ffff127224 */ /* 0x000fe400078e0005 */
[----:B------:R-:W-:Y:S02]  /*1cfa0*/  IMAD.MOV.U32 R28, RZ, RZ, R9 ;  /* 0x000000ffff1c7224 */ /* 0x000fe400078e0009 */
[----:B--2---:R-:W-:-:S07]  /*1cfb0*/  VIADD R0, R0, 0xfffffffd ;  /* 0xfffffffd00007836 */ /* 0x004fce0000000000 */
.L_x_13765:
[----:B------:R-:W-:Y:S05]  /*1cfc0*/  BSYNC B2 ;  /* 0x0000000000027941 */ /* 0x000fea0003800000 */
.L_x_13764:
[----:B------:R-:W-:-:S05]  /*1cfd0*/  VIADD R3, R10, 0xfffffffe ;  /* 0xfffffffe0a037836 */ /* 0x000fca0000000000 */
[----:B------:R-:W-:-:S13]  /*1cfe0*/  ISETP.NE.AND P0, PT, R3, R4, PT ;  /* 0x000000040300720c */ /* 0x000fda0003f05270 */
[----:B------:R-:W-:Y:S05]  /*1cff0*/  @!P0 BRA `(.L_x_13763) ;  /* 0x0000000c00a08947 */ /* 0x000fea0003800000 */
[----:B------:R-:W-:-:S07]  /*1d000*/  IMAD.MOV.U32 R4, RZ, RZ, R19 ;  /* 0x000000ffff047224 */ /* 0x000fce00078e0013 */
.L_x_13805:
        /* <DEDUP_REMOVED lines=32> */
.L_x_13781:
[----:B------:R-:W-:Y:S01]  /*1d210*/  IMAD R2, R6, 0x8, R17 ;  /* 0x0000000806027824 */ /* 0x000fe200078e0211 */
[----:B------:R-:W-:Y:S01]  /*1d220*/  SHF.L.U32 R3, R7, 0x1f, RZ ;  /* 0x0000001f07037819 */ /* 0x000fe200000006ff */
[----:B------:R-:W-:Y:S03]  /*1d230*/  BSSY B2, `(.L_x_13782) ;  /* 0x0000003000027945 */ /* 0x000fe60003800000 */
[----:B------:R-:W1:Y:S02]  /*1d240*/  SYNCS.PHASECHK.TRANS64.TRYWAIT P0, [R2+URZ+0x16840], R3 ;  /* 0x01684003020075a7 */ /* 0x000e64000800017f */
[----:B-1----:R-:W-:Y:S05]  /*1d250*/  @!P0 BRA `(.L_x_13783) ;  /* 0x0000005000608947 */ /* 0x002fea0003800000 */
.L_x_13940:
[----:B------:R-:W-:Y:S05]  /*1d260*/  BSYNC B2 ;  /* 0x0000000000027941 */ /* 0x000fea0003800000 */
.L_x_13782:
        /* <DEDUP_REMOVED lines=12> */
.L_x_13785:
[----:B------:R-:W-:Y:S05]  /*1d330*/  BSYNC B2 ;  /* 0x0000000000027941 */ /* 0x000fea0003800000 */
.L_x_13784:
        /* <DEDUP_REMOVED lines=11> */
.L_x_13786:
        /* <DEDUP_REMOVED lines=15> */
.L_x_13941:
[----:B------:R-:W-:Y:S05]  /*1d4e0*/  BSYNC B2 ;  /* 0x0000000000027941 */ /* 0x000fea0003800000 */
.L_x_13787:
        /* <DEDUP_REMOVED lines=11> */
.L_x_13790:
[----:B------:R-:W-:Y:S05]  /*1d5a0*/  BSYNC B2 ;  /* 0x0000000000027941 */ /* 0x000fea0003800000 */
.L_x_13789:
        /* <DEDUP_REMOVED lines=10> */
.L_x_13791:
        /* <DEDUP_REMOVED lines=12> */
.L_x_13780:
[----:B------:R-:W-:Y:S05]  /*1d710*/  BSYNC B1 ;  /* 0x0000000000017941 */ /* 0x000fea0003800000 */
.L_x_13779:
        /* <DEDUP_REMOVED lines=32> */
.L_x_13794:
[----:B------:R-:W-:Y:S01]  /*1d920*/  IMAD R2, R18, 0x8, R17 ;  /* 0x0000000812027824 */ /* 0x000fe200078e0211 */
[----:B------:R-:W-:Y:S01]  /*1d930*/  SHF.L.U32 R3, R28, 0x1f, RZ ;  /* 0x0000001f1c037819 */ /* 0x000fe200000006ff */
[----:B------:R-:W-:Y:S03]  /*1d940*/  BSSY B2, `(.L_x_13795) ;  /* 0x0000003000027945 */ /* 0x000fe60003800000 */
[----:B------:R-:W1:Y:S02]  /*1d950*/  SYNCS.PHASECHK.TRANS64.TRYWAIT P0, [R2+URZ+0x16840], R3 ;  /* 0x01684003020075a7 */ /* 0x000e64000800017f */
[----:B-1----:R-:W-:Y:S05]  /*1d960*/  @!P0 BRA `(.L_x_13796) ;  /* 0x0000004800c48947 */ /* 0x002fea0003800000 */
.L_x_13942:
[----:B------:R-:W-:Y:S05]  /*1d970*/  BSYNC B2 ;  /* 0x0000000000027941 */ /* 0x000fea0003800000 */
.L_x_13795:
        /* <DEDUP_REMOVED lines=12> */
.L_x_13798:
[----:B------:R-:W-:Y:S05]  /*1da40*/  BSYNC B2 ;  /* 0x0000000000027941 */ /* 0x000fea0003800000 */
.L_x_13797:
        /* <DEDUP_REMOVED lines=12> */
.L_x_13799:
        /* <DEDUP_REMOVED lines=15> */
.L_x_13943:
[----:B------:R-:W-:Y:S05]  /*1dc00*/  BSYNC B2 ;  /* 0x0000000000027941 */ /* 0x000fea0003800000 */
.L_x_13800:
        /* <DEDUP_REMOVED lines=11> */
.L_x_13803:
[----:B------:R-:W-:Y:S05]  /*1dcc0*/  BSYNC B2 ;  /* 0x0000000000027941 */ /* 0x000fea0003800000 */
.L_x_13802:
        /* <DEDUP_REMOVED lines=10> */
.L_x_13804:
        /* <DEDUP_REMOVED lines=12> */
.L_x_13793:
[----:B------:R-:W-:Y:S05]  /*1de30*/  BSYNC B1 ;  /* 0x0000000000017941 */ /* 0x000fea0003800000 */
.L_x_13792:
[----:B------:R-:W2:Y:S01]  /*1de40*/  LDL R2, [R1+0x8] ;  /* 0x0000080001027983 */ /* 0x000ea20000100800 */
[----:B------:R-:W-:Y:S01]  /*1de50*/  VIADD R0, R0, 0xfffffffe ;  /* 0xfffffffe00007836 */ /* 0x000fe20000000000 */
[----:B--2---:R-:W-:-:S13]  /*1de60*/  ISETP.GT.AND P0, PT, R9, R2, PT ;  /* 0x000000020900720c */ /* 0x004fda0003f04270 */
[----:B------:R-:W-:Y:S05]  /*1de70*/  @P0 BRA `(.L_x_13805) ;  /* 0xfffffff000640947 */ /* 0x000fea000383ffff */
.L_x_13763:
[----:B------:R-:W-:Y:S05]  /*1de80*/  BSYNC B0 ;  /* 0x0000000000007941 */ /* 0x000fea0003800000 */
.L_x_13762:
        /* <DEDUP_REMOVED lines=17> */
.L_x_13807:
[----:B------:R-:W-:Y:S05]  /*1dfa0*/  BSYNC B0 ;  /* 0x0000000000007941 */ /* 0x000fea0003800000 */
.L_x_13806:
        /* <DEDUP_REMOVED lines=9> */
.L_x_13944:
[----:B------:R-:W-:Y:S05]  /*1e040*/  BSYNC B1 ;  /* 0x0000000000017941 */ /* 0x000fea0003800000 */
.L_x_13810:
        /* <DEDUP_REMOVED lines=9> */
.L_x_13813:
[----:B------:R-:W-:Y:S05]  /*1e0e0*/  BSYNC B1 ;  /* 0x0000000000017941 */ /* 0x000fea0003800000 */
.L_x_13812:
        /* <DEDUP_REMOVED lines=10> */
.L_x_13814:
        /* <DEDUP_REMOVED lines=10> */
.L_x_13809:
[----:B------:R-:W-:Y:S05]  /*1e230*/  BSYNC B0 ;  /* 0x0000000000007941 */ /* 0x000fea0003800000 */
.L_x_13808:
[----:B------:R-:W-:-:S05]  /*1e240*/  VIADD R18, R18, 0x1 ;  /* 0x0000000112127836 */ /* 0x000fca0000000000 */
[----:B------:R-:W-:-:S04]  /*1e250*/  ISETP.NE.AND P0, PT, R18, 0x2, PT ;  /* 0x000000021200780c */ /* 0x000fc80003f05270 */
[----:B------:R-:W-:Y:S02]  /*1e260*/  SEL R3, RZ, 0x1, P0 ;  /* 0x00000001ff037807 */ /* 0x000fe40000000000 */
[----:B------:R-:W-:Y:S02]  /*1e270*/  SEL R18, R18, RZ, P0 ;  /* 0x000000ff12127207 */ /* 0x000fe40000000000 */
[----:B------:R-:W-:-:S07]  /*1e280*/  LOP3.LUT R28, R28, R3, RZ, 0x3c, !PT ;  /* 0x000000031c1c7212 */ /* 0x000fce00078e3cff */
.L_x_13744:
[----:B------:R-:W-:Y:S05]  /*1e290*/  BSYNC B7 ;  /* 0x0000000000077941 */ /* 0x000fea0003800000 */
.L_x_13742:
        /* <DEDUP_REMOVED lines=8> */
[----:B------:R0:W2:Y:S01]  /*1e320*/  LDS.128 R24, [R17+0x168d0] ;  /* 0x0168d00011187984 */ /* 0x0000a20000000c00 */
[----:B------:R-:W-:Y:S06]  /*1e330*/  BAR.ARV 0x4, 0x200 ;  /* 0x0108000000007b1d */ /* 0x000fec0000002000 */
[----:B------:R-:W-:Y:S05]  /*1e340*/  BRA `(.L_x_13816) ;  /* 0x0000000c00d47947 */ /* 0x000fea0003800000 */
.L_x_13815:
[----:B------:R-:W0:Y:S01]  /*1e350*/  S2R R0, SR_TID.X ;  /* 0x0000000000007919 */ /* 0x000e220000002100 */
[----:B------:R-:W-:Y:S01]  /*1e360*/  UMOV UR4, 0xffffffff ;  /* 0xffffffff00047882 */ /* 0x000fe20000000000 */
[----:B0-----:R-:W-:-:S04]  /*1e370*/  LOP3.LUT R8, R0, 0x1f, RZ, 0xc0, !PT ;  /* 0x0000001f00087812 */ /* 0x001fc800078ec0ff */
[----:B------:R-:W-:Y:S01]  /*1e380*/  ISETP.NE.AND P0, PT, R8, 0x1f, PT ;  /* 0x0000001f0800780c */ /* 0x000fe20003f05270 */
[----:B------:R-:W-:-:S12]  /*1e390*/  BRA.DIV UR4, `(.L_x_13817) ;  /* 0x0000004204747947 */ /* 0x000fd8000b800000 */
[----:B------:R-:W-:Y:S01]  /*1e3a0*/  IMAD.IADD R9, R27, 0x1, R8 ;  /* 0x000000011b097824 */ /* 0x000fe200078e0208 */
[----:B------:R-:W-:-:S04]  /*1e3b0*/  ULDC UR4, c[0x0][0xc3c] ;  /* 0x00030f0000047ab9 */ /* 0x000fc80000000800 */
[----:B------:R-:W-:-:S13]  /*1e3c0*/  ISETP.GE.OR P1, PT, R9, UR4, !P0 ;  /* 0x0000000409007c0c */ /* 0x000fda000c726670 */
[----:B------:R-:W0:Y:S08]  /*1e3d0*/  @!P1 LDC.64 R2, c[0x0][0xc80] ;  /* 0x00032000ff029b82 */ /* 0x000e300000000a00 */
[----:B-1----:R-:W1:Y:S01]  /*1e3e0*/  @!P1 LDC.64 R4, c[0x0][0xc78] ;  /* 0x00031e00ff049b82 */ /* 0x002e620000000a00 */
        /* <DEDUP_REMOVED lines=33> */
.L_x_13954:
[----:B------:R-:W-:Y:S02]  /*1e600*/  ULDC UR4, c[0x0][0xc38] ;  /* 0x00030e0000047ab9 */ /* 0x000fe40000000800 */
[----:B------:R-:W-:-:S04]  /*1e610*/  IMAD.U32 R4, RZ, RZ, UR4 ;  /* 0x00000004ff047e24 */ /* 0x000fc8000f8e00ff */
[----:B-1----:R-:W-:-:S04]  /*1e620*/  IMAD R3, R14, R4, RZ ;  /* 0x000000040e037224 */ /* 0x002fc800078e02ff */
[----:B------:R-:W-:-:S05]  /*1e630*/  IMAD.IADD R6, R6, 0x1, R3 ;  /* 0x0000000106067824 */ /* 0x000fca00078e0203 */
[----:B------:R-:W-:-:S13]  /*1e640*/  ISETP.GT.AND P6, PT, R6, R0, PT ;  /* 0x000000000600720c */ /* 0x000fda0003fc4270 */
[----:B------:R-:W-:Y:S05]  /*1e650*/  @P6 BRA `(.L_x_13818) ;  /* 0x0000000000a46947 */ /* 0x000fea0003800000 */
.L_x_13821:
        /* <DEDUP_REMOVED lines=35> */
.L_x_13962:
[----:B------:R-:W-:Y:S02]  /*1e890*/  ULDC UR4, c[0x0][0xc38] ;  /* 0x00030e0000047ab9 */ /* 0x000fe40000000800 */
[----:B------:R-:W-:-:S04]  /*1e8a0*/  IMAD.U32 R4, RZ, RZ, UR4 ;  /* 0x00000004ff047e24 */ /* 0x000fc8000f8e00ff */
[----:B-1----:R-:W-:-:S04]  /*1e8b0*/  IMAD R3, R14, R4, RZ ;  /* 0x000000040e037224 */ /* 0x002fc800078e02ff */
[----:B------:R-:W-:-:S05]  /*1e8c0*/  IMAD.IADD R6, R3, 0x1, R6 ;  /* 0x0000000103067824 */ /* 0x000fca00078e0206 */
[----:B------:R-:W-:-:S13]  /*1e8d0*/  ISETP.GT.AND P6, PT, R6, R0, PT ;  /* 0x000000000600720c */ /* 0x000fda0003fc4270 */
[----:B------:R-:W-:Y:S05]  /*1e8e0*/  @!P6 BRA `(.L_x_13821) ;  /* 0xfffffffc005ce947 */ /* 0x000fea000383ffff */
.L_x_13818:
        /* <DEDUP_REMOVED lines=10> */
.L_x_13967:
[----:B------:R-:W-:-:S13]  /*1e990*/  ISETP.NE.AND P0, PT, R3, RZ, PT ;  /* 0x000000ff0300720c */ /* 0x000fda0003f05270 */
[----:B------:R-:W-:Y:S05]  /*1e9a0*/  @!P0 BRA `(.L_x_13823) ;  /* 0x0000000000108947 */ /* 0x000fea0003800000 */
[----:B------:R-:W-:Y:S01]  /*1e9b0*/  UMOV UR4, 0xffffffff ;  /* 0xffffffff00047882 */ /* 0x000fe20000000000 */
[----:B------:R-:W-:Y:S02]  /*1e9c0*/  VIADD R12, R7, 0xffffffff ;  /* 0xffffffff070c7836 */ /* 0x000fe40000000000 */
[----:B------:R-:W-:Y:S05]  /*1e9d0*/  BRA.DIV UR4, `(.L_x_13824) ;  /* 0x0000004604347947 */ /* 0x000fea000b800000 */
[----:B------:R4:W0:Y:S02]  /*1e9e0*/  SHFL.IDX PT, R24, R2, R12, 0x1f ;  /* 0x00001f0c02187589 */ /* 0x00082400000e0000 */
.L_x_13823:
        /* <DEDUP_REMOVED lines=59> */
.L_x_13825:
[----:B----4-:R-:W0:Y:S02]  /*1eda0*/  LDC.64 R2, c[0x0][0xc90] ;  /* 0x00032400ff027b82 */ /* 0x010e240000000a00 */
        /* <DEDUP_REMOVED lines=59> */
.L_x_13826:
[----:B------:R-:W-:-:S05]  /*1f160*/  LOP3.LUT R0, RZ, R3, RZ, 0x33, !PT ;  /* 0x00000003ff007212 */ /* 0x000fca00078e33ff */
[----:B------:R-:W-:Y:S01]  /*1f170*/  IMAD.IADD R25, R25, 0x1, R0 ;  /* 0x0000000119197824 */ /* 0x000fe200078e0200 */
[----:B------:R-:W-:Y:S06]  /*1f180*/  BRA `(.L_x_13827) ;  /* 0x00000000001c7947 */ /* 0x000fec0003800000 */
.L_x_13819:
[----:B------:R-:W-:Y:S01]  /*1f190*/  UMOV UR4, URZ ;  /* 0x0000003f00047c82 */ /* 0x000fe20008000000 */
[----:B------:R-:W-:Y:S01]  /*1f1a0*/  UMOV UR5, URZ ;  /* 0x0000003f00057c82 */ /* 0x000fe20008000000 */
[----:B------:R-:W-:Y:S01]  /*1f1b0*/  ULDC UR6, c[0x0][0xc3c] ;  /* 0x00030f0000067ab9 */ /* 0x000fe20000000800 */
[----:B------:R-:W-:Y:S02]  /*1f1c0*/  IMAD.MOV.U32 R24, RZ, RZ, R0 ;  /* 0x000000ffff187224 */ /* 0x000fe400078e0000 */
[----:B------:R-:W-:Y:S02]  /*1f1d0*/  IMAD.U32 R25, RZ, RZ, UR4 ;  /* 0x00000004ff197e24 */ /* 0x000fe4000f8e00ff */
[----:B------:R-:W-:Y:S02]  /*1f1e0*/  IMAD.U32 R26, RZ, RZ, UR5 ;  /* 0x00000005ff1a7e24 */ /* 0x000fe4000f8e00ff */
[----:B------:R-:W-:-:S07]  /*1f1f0*/  IMAD.U32 R27, RZ, RZ, UR6 ;  /* 0x00000006ff1b7e24 */ /* 0x000fce000f8e00ff */
.L_x_13827:
        /* <DEDUP_REMOVED lines=10> */
.L_x_13816:
[----:B------:R-:W-:Y:S02]  /*1f2a0*/  ULDC UR4, c[0x0][0xc3c] ;  /* 0x00030f0000047ab9 */ /* 0x000fe40000000800 */
[----:B--2---:R-:W-:-:S13]  /*1f2b0*/  ISETP.GE.AND P0, PT, R27, UR4, PT ;  /* 0x000000041b007c0c */ /* 0x004fda000bf06270 */
[----:B------:R-:W-:Y:S05]  /*1f2c0*/  @!P0 BRA `(.L_x_13828) ;  /* 0xffffff9800848947 */ /* 0x000fea000383ffff */
[----:B------:R-:W-:Y:S05]  /*1f2d0*/  BSYNC B8 ;  /* 0x0000000000087941 */ /* 0x000fea0003800000 */
.L_x_13686:
[----:B0-----:R-:W2:Y:S01]  /*1f2e0*/  LDL.LU R0, [R1+0x34] ;  /* 0x0000340001007983 */ /* 0x001ea20000300800 */
[----:B------:R-:W-:Y:S01]  /*1f2f0*/  BSSY B0, `(.L_x_13829) ;  /* 0x000000b000007945 */ /* 0x000fe20003800000 */
[----:B-1----:R-:W0:Y:S01]  /*1f300*/  S2R R5, SR_CgaCtaId ;  /* 0x0000000000057919 */ /* 0x002e220000008800 */
        /* <DEDUP_REMOVED lines=9> */
.L_x_13970:
[----:B------:R-:W-:Y:S05]  /*1f3a0*/  BSYNC B0 ;  /* 0x0000000000007941 */ /* 0x000fea0003800000 */
.L_x_13829:
[----:B------:R-:W-:-:S03]  /*1f3b0*/  UMOV UR4, 0xffffffff ;  /* 0xffffffff00047882 */ /* 0x000fc60000000000 */
[----:B------:R-:W-:Y:S05]  /*1f3c0*/  BRA.DIV UR4, `(.L_x_13831) ;  /* 0x0000003a04f47947 */ /* 0x000fea000b800000 */
[----:B0-----:R-:W0:Y:S02]  /*1f3d0*/  S2R R0, SR_TID.X ;  /* 0x0000000000007919 */ /* 0x001e240000002100 */
[----:B0-----:R-:W-:-:S04]  /*1f3e0*/  SHF.R.U32.HI R0, RZ, 0x5, R0 ;  /* 0x00000005ff007819 */ /* 0x001fc80000011600 */
[----:B------:R-:W-:-:S05]  /*1f3f0*/  LOP3.LUT R0, R0, 0x3, RZ, 0xc0, !PT ;  /* 0x0000000300007812 */ /* 0x000fca00078ec0ff */
[----:B------:R0:W1:Y:S02]  /*1f400*/  SHFL.IDX PT, R14, R0, RZ, 0x1f ;  /* 0x00001fff000e7589 */ /* 0x00006400000e0000 */
.L_x_13973:
[----:B-1----:R-:W-:-:S13]  /*1f410*/  ISETP.NE.AND P0, PT, R14, RZ, PT ;  /* 0x000000ff0e00720c */ /* 0x002fda0003f05270 */
[----:B------:R-:W-:Y:S05]  /*1f420*/  @P0 BRA `(.L_x_13474) ;  /* 0x0000000000880947 */ /* 0x000fea0003800000 */
[----:B------:R-:W-:-:S03]  /*1f430*/  UMOV UR4, 0xffffffff ;  /* 0xffffffff00047882 */ /* 0x000fc60000000000 */
[----:B------:R-:W-:Y:S05]  /*1f440*/  BRA.DIV UR4, `(.L_x_13832) ;  /* 0x0000003e04087947 */ /* 0x000fea000b800000 */
[----:B------:R-:W-:-:S13]  /*1f450*/  ELECT P6, URZ, PT ;  /* 0x00000000003f782f */ /* 0x000fda00038c0000 */
.L_x_13976:
[----:B------:R-:W-:Y:S05]  /*1f460*/  @!P6 BRA `(.L_x_13474) ;  /* 0x000000000078e947 */ /* 0x000fea0003800000 */
[----:B0-----:R-:W2:Y:S02]  /*1f470*/  LDL.LU R0, [R1+0x54] ;  /* 0x0000540001007983 */ /* 0x001ea40000300800 */
[----:B--2---:R-:W-:-:S04]  /*1f480*/  LOP3.LUT R0, R0, 0x2, RZ, 0xfc, !PT ;  /* 0x0000000200007812 */ /* 0x004fc800078efcff */
[----:B------:R-:W-:-:S13]  /*1f490*/  ISETP.NE.AND P2, PT, R0, 0x3, PT ;  /* 0x000000030000780c */ /* 0x000fda0003f45270 */
[----:B------:R-:W-:Y:S05]  /*1f4a0*/  @!P2 BRA `(.L_x_13833) ;  /* 0x000000000004a947 */ /* 0x000fea0003800000 */
[----:B------:R-:W-:Y:S01]  /*1f4b0*/  BPT.TRAP 0x1 ;  /* 0x000000040000795c */ /* 0x000fe20000300000 */
.L_x_13833:
        /* <DEDUP_REMOVED lines=12> */
.L_x_13977:
[----:B------:R-:W1:Y:S02]  /*1f580*/  SYNCS.PHASECHK.TRANS64.TRYWAIT P0, [R3+URZ], R0 ;  /* 0x00000000030075a7 */ /* 0x000e64000800017f */
[----:B-1----:R-:W-:Y:S05]  /*1f590*/  @!P0 BRA `(.L_x_13835) ;  /* 0x0000003800e88947 */ /* 0x002fea0003800000 */
.L_x_13978:
[----:B------:R-:W-:Y:S05]  /*1f5a0*/  @!P2 BRA `(.L_x_13836) ;  /* 0x000000000004a947 */ /* 0x000fea0003800000 */
[----:B------:R-:W-:Y:S01]  /*1f5b0*/  BPT.TRAP 0x1 ;  /* 0x000000040000795c */ /* 0x000fe20000300000 */
.L_x_13836:
[----:B-1----:R-:W-:-:S04]  /*1f5c0*/  VIADD R3, R9, 0x16860 ;  /* 0x0001686009037836 */ /* 0x002fc80000000000 */
[----:B------:R-:W-:-:S04]  /*1f5d0*/  IMAD R5, R18, 0x8, R3 ;  /* 0x0000000812057824 */ /* 0x000fc800078e0203 */
[----:B------:R-:W1:Y:S02]  /*1f5e0*/  SYNCS.PHASECHK.TRANS64.TRYWAIT P0, [R5+URZ], R2 ;  /* 0x00000002050075a7 */ /* 0x000e64000800017f */
[----:B-1----:R-:W-:Y:S05]  /*1f5f0*/  @!P0 BRA `(.L_x_13837) ;  /* 0x0000003800e48947 */ /* 0x002fea0003800000 */
.L_x_13979:
[----:B------:R-:W-:-:S07]  /*1f600*/  IMAD R3, R4, 0x8, R3 ;  /* 0x0000000804037824 */ /* 0x000fce00078e0203 */
.L_x_13838:
[----:B--2---:R2:W4:Y:S02]  /*1f610*/  SYNCS.PHASECHK.TRANS64.TRYWAIT P0, [R3+URZ], R0 ;  /* 0x00000000030075a7 */ /* 0x004524000800017f */
[----:B----4-:R-:W-:Y:S05]  /*1f620*/  @!P0 NANOSLEEP.SYNCS 0x989680 ;  /* 0x009896800000895d */ /* 0x010fea0003900000 */
[----:B------:R-:W4:Y:S02]  /*1f630*/  @!P0 SYNCS.PHASECHK.TRANS64 P0, [R3+URZ], R0 ;  /* 0x00000000030085a7 */ /* 0x000f24000800007f */
[----:B----4-:R-:W-:Y:S05]  /*1f640*/  @!P0 BRA `(.L_x_13838) ;  /* 0xfffffffc00f08947 */ /* 0x010fea000383ffff */
.L_x_13474:
[----:B------:R-:W-:Y:S05]  /*1f650*/  BSYNC B9 ;  /* 0x0000000000097941 */ /* 0x000fea0003800000 */
.L_x_13471:
[----:B------:R-:W-:Y:S05]  /*1f660*/  EXIT ;  /* 0x000000000000794d */ /* 0x000fea0003800000 */
.L_x_13502:
[----:B0-----:R0:W1:Y:S02]  /*1f670*/  SYNCS.PHASECHK.TRANS64.TRYWAIT P6, [R77+URZ+0x16890], R89 ;  /* 0x016890594d0075a7 */ /* 0x00106400080c017f */
[----:B-1----:R-:W-:Y:S05]  /*1f680*/  @!P6 NANOSLEEP.SYNCS 0x989680 ;  /* 0x009896800000e95d */ /* 0x002fea0003900000 */
[----:B------:R-:W1:Y:S02]  /*1f690*/  @!P6 SYNCS.PHASECHK.TRANS64 P6, [R77+URZ+0x16890], R89 ;  /* 0x016890594d00e5a7 */ /* 0x000e6400080c007f */
[----:B-1----:R-:W-:Y:S05]  /*1f6a0*/  @!P6 BRA `(.L_x_13502) ;  /* 0xfffffffc00f0e947 */ /* 0x002fea000383ffff */
[----:B------:R-:W-:Y:S05]  /*1f6b0*/  BRA `(.L_x_13839) ;  /* 0xfffffe3800bc7947 */ /* 0x000fea000383ffff */
.L_x_13522:
[----:B0-----:R0:W1:Y:S02]  /*1f6c0*/  SYNCS.PHASECHK.TRANS64.TRYWAIT P5, [R77+URZ+0x16890], R89 ;  /* 0x016890594d0075a7 */ /* 0x00106400080a017f */
[----:B-1----:R-:W-:Y:S05]  /*1f6d0*/  @!P5 NANOSLEEP.SYNCS 0x989680 ;  /* 0x009896800000d95d */ /* 0x002fea0003900000 */
[----:B------:R-:W1:Y:S02]  /*1f6e0*/  @!P5 SYNCS.PHASECHK.TRANS64 P5, [R77+URZ+0x16890], R89 ;  /* 0x016890594d00d5a7 */ /* 0x000e6400080a007f */
[----:B-1----:R-:W-:Y:S05]  /*1f6f0*/  @!P5 BRA `(.L_x_13522) ;  /* 0xfffffffc00f0d947 */ /* 0x002fea000383ffff */
[----:B------:R-:W-:Y:S05]  /*1f700*/  BRA `(.L_x_13840) ;  /* 0xfffffe4c00907947 */ /* 0x000fea000383ffff */
.L_x_13531:
[----:B0-----:R0:W1:Y:S02]  /*1f710*/  SYNCS.PHASECHK.TRANS64.TRYWAIT P4, [R77+URZ+0x16890], R89 ;  /* 0x016890594d0075a7 */ /* 0x001064000808017f */
[----:B-1----:R-:W-:Y:S05]  /*1f720*/  @!P4 NANOSLEEP.SYNCS 0x989680 ;  /* 0x009896800000c95d */ /* 0x002fea0003900000 */
[----:B------:R-:W1:Y:S02]  /*1f730*/  @!P4 SYNCS.PHASECHK.TRANS64 P4, [R77+URZ+0x16890], R89 ;  /* 0x016890594d00c5a7 */ /* 0x000e64000808007f */
[----:B-1----:R-:W-:Y:S05]  /*1f740*/  @!P4 BRA `(.L_x_13531) ;  /* 0xfffffffc00f0c947 */ /* 0x002fea000383ffff */
[----:B------:R-:W-:Y:S05]  /*1f750*/  BRA `(.L_x_13841) ;  /* 0xfffffe5c00f47947 */ /* 0x000fea000383ffff */
.L_x_13537:
[----:B--2---:R2:W3:Y:S02]  /*1f760*/  SYNCS.PHASECHK.TRANS64.TRYWAIT P3, [R77+URZ+0x168b0], R89 ;  /* 0x0168b0594d0075a7 */ /* 0x0044e4000806017f */
[----:B---3--:R-:W-:Y:S05]  /*1f770*/  @!P3 NANOSLEEP.SYNCS 0x989680 ;  /* 0x009896800000b95d */ /* 0x008fea0003900000 */
[----:B------:R-:W3:Y:S02]  /*1f780*/  @!P3 SYNCS.PHASECHK.TRANS64 P3, [R77+URZ+0x168b0], R89 ;  /* 0x0168b0594d00b5a7 */ /* 0x000ee4000806007f */
[----:B---3--:R-:W-:Y:S05]  /*1f790*/  @!P3 BRA `(.L_x_13537) ;  /* 0xfffffffc00f0b947 */ /* 0x008fea000383ffff */
[----:B------:R-:W-:Y:S05]  /*1f7a0*/  BRA `(.L_x_13842) ;  /* 0xfffffe6000887947 */ /* 0x000fea000383ffff */
.L_x_13555:
        /* <DEDUP_REMOVED lines=13> */
.L_x_13844:
[----:B------:R-:W-:Y:S05]  /*1f880*/  BSYNC B0 ;  /* 0x0000000000007941 */ /* 0x000fea0003800000 */
.L_x_13843:
[----:B------:R0:W-:Y:S01]  /*1f890*/  STL [R1+0x24], R14 ;  /* 0x0000240e01007387 */ /* 0x0001e20000100800 */
[----:B------:R-:W-:Y:S05]  /*1f8a0*/  BRA `(.L_x_13845) ;  /* 0xfffffe6c00787947 */ /* 0x000fea000383ffff */
.L_x_13567:
        /* <DEDUP_REMOVED lines=8> */
.L_x_13847:
[----:B------:R-:W-:Y:S05]  /*1f930*/  BSYNC B1 ;  /* 0x0000000000017941 */ /* 0x000fea0003800000 */
.L_x_13846:
        /* <DEDUP_REMOVED lines=8> */
.L_x_13848:
[----:B------:R-:W-:Y:S02]  /*1f9c0*/  IMAD.MOV.U32 R13, RZ, RZ, R7 ;  /* 0x000000ffff0d7224 */ /* 0x000fe400078e0007 */
[----:B------:R-:W-:-:S07]  /*1f9d0*/  IMAD.MOV.U32 R2, RZ, RZ, R14 ;  /* 0x000000ffff027224 */ /* 0x000fce00078e000e */
[----:B------:R-:W-:Y:S05]  /*1f9e0*/  WARPSYNC.COLLECTIVE R15, `(.L_x_13849) ;  /* 0x000000000f087348 */ /* 0x000fea0003c00000 */
[----:B------:R0:W1:Y:S02]  /*1f9f0*/  SHFL.IDX P6, R14, R13, R12, R11 ;  /* 0x0000000c0d0e7389 */ /* 0x00006400000c000b */
[----:B01----:R-:W-:Y:S01]  /*1fa00*/  ENDCOLLECTIVE ;  /* 0x000000000000791b */ /* 0x003fe20003800000 */
.L_x_13849:
[----:B------:R-:W-:Y:S02]  /*1fa10*/  IMAD.MOV.U32 R13, RZ, RZ, R6 ;  /* 0x000000ffff0d7224 */ /* 0x000fe400078e0006 */
[----:B------:R-:W-:-:S07]  /*1fa20*/  IMAD.MOV.U32 R5, RZ, RZ, R14 ;  /* 0x000000ffff057224 */ /* 0x000fce00078e000e */
[----:B------:R-:W-:Y:S05]  /*1fa30*/  WARPSYNC.COLLECTIVE R15, `(.L_x_13850) ;  /* 0x000000000f087348 */ /* 0x000fea0003c00000 */
[----:B------:R0:W1:Y:S02]  /*1fa40*/  SHFL.IDX P6, R14, R13, R12, R11 ;  /* 0x0000000c0d0e7389 */ /* 0x00006400000c000b */
[----:B01----:R-:W-:Y:S01]  /*1fa50*/  ENDCOLLECTIVE ;  /* 0x000000000000791b */ /* 0x003fe20003800000 */
.L_x_13850:
[----:B------:R-:W-:Y:S05]  /*1fa60*/  BRA `(.L_x_13851) ;  /* 0xfffffe7400047947 */ /* 0x000fea000383ffff */
.L_x_13570:
[----:B------:R-:W-:Y:S01]  /*1fa70*/  BSSY B1, `(.L_x_13852) ;  /* 0x0000008000017945 */ /* 0x000fe20003800000 */
[----:B------:R-:W-:Y:S02]  /*1fa80*/  IMAD.MOV.U32 R13, RZ, RZ, R4 ;  /* 0x000000ffff0d7224 */ /* 0x000fe400078e0004 */
[----:B------:R-:W-:Y:S02]  /*1fa90*/  IMAD.MOV.U32 R12, RZ, RZ, 0x1 ;  /* 0x00000001ff0c7424 */ /* 0x000fe400078e00ff */
[----:B------:R-:W-:Y:S02]  /*1faa0*/  IMAD.MOV.U32 R11, RZ, RZ, 0x1c1f ;  /* 0x00001c1fff0b7424 */ /* 0x000fe400078e00ff */
[----:B------:R-:W-:-:S07]  /*1fab0*/  IMAD.MOV.U32 R15, RZ, RZ, -0x1 ;  /* 0xffffffffff0f7424 */ /* 0x000fce00078e00ff */
[----:B-1----:R-:W-:Y:S05]  /*1fac0*/  WARPSYNC.COLLECTIVE R15, `(.L_x_13853) ;  /* 0x000000000f087348 */ /* 0x002fea0003c00000 */
[----:B------:R0:W2:Y:S02]  /*1fad0*/  SHFL.IDX P6, R14, R13, R12, R11 ;  /* 0x0000000c0d0e7389 */ /* 0x0000a400000c000b */
[----:B012---:R-:W-:Y:S01]  /*1fae0*/  ENDCOLLECTIVE ;  /* 0x000000000000791b */ /* 0x007fe20003800000 */
.L_x_13853:
[----:B------:R-:W-:Y:S05]  /*1faf0*/  BSYNC B1 ;  /* 0x0000000000017941 */ /* 0x000fea0003800000 */
.L_x_13852:
        /* <DEDUP_REMOVED lines=8> */
.L_x_13854:
[----:B------:R-:W-:Y:S02]  /*1fb80*/  IMAD.MOV.U32 R13, RZ, RZ, R7 ;  /* 0x000000ffff0d7224 */ /* 0x000fe400078e0007 */
[----:B------:R-:W-:-:S07]  /*1fb90*/  IMAD.MOV.U32 R2, RZ, RZ, R14 ;  /* 0x000000ffff027224 */ /* 0x000fce00078e000e */
[----:B------:R-:W-:Y:S05]  /*1fba0*/  WARPSYNC.COLLECTIVE R15, `(.L_x_13855) ;  /* 0x000000000f087348 */ /* 0x000fea0003c00000 */
[----:B------:R0:W1:Y:S02]  /*1fbb0*/  SHFL.IDX P6, R14, R13, R12, R11 ;  /* 0x0000000c0d0e7389 */ /* 0x00006400000c000b */
[----:B01----:R-:W-:Y:S01]  /*1fbc0*/  ENDCOLLECTIVE ;  /* 0x000000000000791b */ /* 0x003fe20003800000 */
.L_x_13855:
[----:B------:R-:W-:Y:S02]  /*1fbd0*/  IMAD.MOV.U32 R13, RZ, RZ, R6 ;  /* 0x000000ffff0d7224 */ /* 0x000fe400078e0006 */
[----:B------:R-:W-:-:S07]  /*1fbe0*/  IMAD.MOV.U32 R5, RZ, RZ, R14 ;  /* 0x000000ffff057224 */ /* 0x000fce00078e000e */
[----:B------:R-:W-:Y:S05]  /*1fbf0*/  WARPSYNC.COLLECTIVE R15, `(.L_x_13856) ;  /* 0x000000000f087348 */ /* 0x000fea0003c00000 */
[----:B------:R0:W1:Y:S02]  /*1fc00*/  SHFL.IDX P6, R14, R13, R12, R11 ;  /* 0x0000000c0d0e7389 */ /* 0x00006400000c000b */
[----:B01----:R-:W-:Y:S01]  /*1fc10*/  ENDCOLLECTIVE ;  /* 0x000000000000791b */ /* 0x003fe20003800000 */
.L_x_13856:
[----:B------:R-:W-:Y:S05]  /*1fc20*/  BRA `(.L_x_13857) ;  /* 0xfffffe7400647947 */ /* 0x000fea000383ffff */
.L_x_13574:
[----:B0-----:R0:W1:Y:S02]  /*1fc30*/  SYNCS.PHASECHK.TRANS64.TRYWAIT P0, [R16+URZ+0x16800], R43 ;  /* 0x0168002b100075a7 */ /* 0x001064000800017f */
[----:B-1----:R-:W-:Y:S05]  /*1fc40*/  @!P0 NANOSLEEP.SYNCS 0x989680 ;  /* 0x009896800000895d */ /* 0x002fea0003900000 */
[----:B------:R-:W1:Y:S02]  /*1fc50*/  @!P0 SYNCS.PHASECHK.TRANS64 P0, [R16+URZ+0x16800], R43 ;  /* 0x0168002b100085a7 */ /* 0x000e64000800007f */
[----:B-1----:R-:W-:Y:S05]  /*1fc60*/  @!P0 BRA `(.L_x_13574) ;  /* 0xfffffffc00f08947 */ /* 0x002fea000383ffff */
[----:B------:R-:W-:Y:S05]  /*1fc70*/  BRA `(.L_x_13858) ;  /* 0xfffffe7800647947 */ /* 0x000fea000383ffff */
.L_x_13582:
[----:B------:R-:W1:Y:S01]  /*1fc80*/  LDC R39, c[0x0][0x3f4] ;  /* 0x0000fd00ff277b82 */ /* 0x000e620000000800 */
        /* <DEDUP_REMOVED lines=8> */
.L_x_13860:
[----:B------:R-:W-:Y:S05]  /*1fd10*/  BSYNC B1 ;  /* 0x0000000000017941 */ /* 0x000fea0003800000 */
.L_x_13859:
        /* <DEDUP_REMOVED lines=10> */
.L_x_13861:
        /* <DEDUP_REMOVED lines=8> */
.L_x_13862:
        /* <DEDUP_REMOVED lines=9> */
.L_x_13863:
[----:B------:R-:W2:Y:S01]  /*1fed0*/  @!P1 LD.E.128 R8, desc[UR40][R8.64] ;  /* 0x0000002808089980 */ /* 0x000ea2000c101d00 */
[----:B------:R-:W-:-:S05]  /*1fee0*/  @!P1 IADD3 R14, P2, R14, R7, RZ ;  /* 0x000000070e0e9210 */ /* 0x000fca0007f5e0ff */
[----:B------:R-:W-:-:S04]  /*1fef0*/  @!P1 IMAD.X R3, R3, 0x1, R4, P2 ;  /* 0x0000000103039824 */ /* 0x000fc800010e0604 */
[----:B------:R-:W-:-:S05]  /*1ff00*/  @!P1 IMAD.MOV.U32 R15, RZ, RZ, R3 ;  /* 0x000000ffff0f9224 */ /* 0x000fca00078e0003 */
[----:B------:R0:W5:Y:S01]  /*1ff10*/  @!P1 LD.E.128 R4, desc[UR40][R14.64] ;  /* 0x000000280e049980 */ /* 0x000162000c101d00 */
[----:B------:R-:W-:Y:S01]  /*1ff20*/  CS2R R36, SRZ ;  /* 0x0000000000247805 */ /* 0x000fe2000001ff00 */
[----:B------:R-:W-:Y:S01]  /*1ff30*/  IMAD.MOV.U32 R13, RZ, RZ, R26 ;  /* 0x000000ffff0d7224 */ /* 0x000fe200078e001a */
[----:B------:R-:W-:Y:S01]  /*1ff40*/  CS2R R34, SRZ ;  /* 0x0000000000227805 */ /* 0x000fe2000001ff00 */
[----:B------:R-:W-:Y:S01]  /*1ff50*/  IMAD.MOV.U32 R12, RZ, RZ, 0x1 ;  /* 0x00000001ff0c7424 */ /* 0x000fe200078e00ff */
[----:B------:R-:W-:Y:S01]  /*1ff60*/  CS2R R20, SRZ ;  /* 0x0000000000147805 */ /* 0x000fe2000001ff00 */
[----:B0-----:R-:W-:Y:S02]  /*1ff70*/  IMAD.MOV.U32 R15, RZ, RZ, -0x1 ;  /* 0xffffffffff0f7424 */ /* 0x001fe400078e00ff */
[----:B--2---:R-:W-:Y:S02]  /*1ff80*/  @!P1 IMAD.MOV.U32 R37, RZ, RZ, R11 ;  /* 0x000000ffff259224 */ /* 0x004fe400078e000b */
[----:B------:R-:W-:-:S02]  /*1ff90*/  IMAD.MOV.U32 R11, RZ, RZ, 0x1c1f ;  /* 0x00001c1fff0b7424 */ /* 0x000fc400078e00ff */
[----:B------:R-:W-:Y:S02]  /*1ffa0*/  @!P1 IMAD.MOV.U32 R34, RZ, RZ, R8 ;  /* 0x000000ffff229224 */ /* 0x000fe400078e0008 */
[----:B------:R-:W-:-:S07]  /*1ffb0*/  @!P1 IMAD.MOV.U32 R35, RZ, RZ, R9 ;  /* 0x000000ffff239224 */ /* 0x000fce00078e0009 */
[----:B-----5:R-:W-:Y:S05]  /*1ffc0*/  WARPSYNC.COLLECTIVE R15, `(.L_x_13864) ;  /* 0x000000000f087348 */ /* 0x020fea0003c00000 */
[----:B------:R0:W1:Y:S02]  /*1ffd0*/  SHFL.IDX P6, R14, R13, R12, R11 ;  /* 0x0000000c0d0e7389 */ /* 0x00006400000c000b */
[----:B01---5:R-:W-:Y:S01]  /*1ffe0*/  ENDCOLLECTIVE ;  /* 0x000000000000791b */ /* 0x023fe20003800000 */
.L_x_13864:
[----:B------:R-:W-:Y:S02]  /*1fff0*/  IMAD.MOV.U32 R0, RZ, RZ, R34 ;  /* 0x000000ffff007224 */ /* 0x000fe400078e0022 */
[----:B------:R-:W-:Y:S02]  /*20000*/  IMAD.MOV.U32 R2, RZ, RZ, R35 ;  /* 0x000000ffff027224 */ /* 0x000fe400078e0023 */
[----:B------:R-:W-:Y:S01]  /*20010*/  @!P1 IMAD.MOV.U32 R36, RZ, RZ, R10 ;  /* 0x000000ffff249224 */ /* 0x000fe200078e000a */
[----:B------:R-:W-:Y:S01]  /*20020*/  PRMT R40, R40, 0x5410, R0 ;  /* 0x0000541028287816 */ /* 0x000fe20000000000 */
[----:B------:R-:W-:Y:S01]  /*20030*/  IMAD.MOV.U32 R9, RZ, RZ, R37 ;  /* 0x000000ffff097224 */ /* 0x000fe200078e0025 */
[----:B------:R-:W-:Y:S02]  /*20040*/  PRMT R53, R2, 0x7610, R53 ;  /* 0x0000761002357816 */ /* 0x000fe40000000035 */
[----:B------:R-:W-:Y:S01]  /*20050*/  CS2R R2, SRZ ;  /* 0x0000000000027805 */ /* 0x000fe2000001ff00 */
[----:B------:R-:W-:Y:S01]  /*20060*/  IMAD.MOV.U32 R8, RZ, RZ, R36 ;  /* 0x000000ffff087224 */ /* 0x000fe200078e0024 */
[----:B------:R-:W-:Y:S01]  /*20070*/  PRMT R32, R9, 0x7610, R32 ;  /* 0x0000761009207816 */ /* 0x000fe20000000020 */
[----:B------:R-:W-:-:S03]  /*20080*/  IMAD.MOV.U32 R13, RZ, RZ, R24 ;  /* 0x000000ffff0d7224 */ /* 0x000fc600078e0018 */
[----:B------:R-:W-:Y:S01]  /*20090*/  PRMT R31, R8, 0x7610, R31 ;  /* 0x00007610081f7816 */ /* 0x000fe2000000001f */
[----:B------:R-:W-:Y:S02]  /*200a0*/  @!P1 IMAD.MOV.U32 R20, RZ, RZ, R4 ;  /* 0x000000ffff149224 */ /* 0x000fe400078e0004 */
[----:B------:R-:W-:Y:S02]  /*200b0*/  @!P1 IMAD.MOV.U32 R21, RZ, RZ, R5 ;  /* 0x000000ffff159224 */ /* 0x000fe400078e0005 */
[----:B------:R-:W-:Y:S02]  /*200c0*/  @!P1 IMAD.MOV.U32 R2, RZ, RZ, R6 ;  /* 0x000000ffff029224 */ /* 0x000fe400078e0006 */
[----:B------:R-:W-:Y:S02]  /*200d0*/  @!P1 IMAD.MOV.U32 R3, RZ, RZ, R7 ;  /* 0x000000ffff039224 */ /* 0x000fe400078e0007 */
[----:B------:R-:W-:-:S07]  /*200e0*/  IMAD.MOV.U32 R0, RZ, RZ, R14 ;  /* 0x000000ffff007224 */ /* 0x000fce00078e000e */
[----:B------:R-:W-:Y:S05]  /*200f0*/  WARPSYNC.COLLECTIVE R15, `(.L_x_13865) ;  /* 0x000000000f087348 */ /* 0x000fea0003c00000 */
[----:B------:R0:W1:Y:S02]  /*20100*/  SHFL.IDX P6, R14, R13, R12, R11 ;  /* 0x0000000c0d0e7389 */ /* 0x00006400000c000b */
[----:B01----:R-:W-:Y:S01]  /*20110*/  ENDCOLLECTIVE ;  /* 0x000000000000791b */ /* 0x003fe20003800000 */
.L_x_13865:
        /* <DEDUP_REMOVED lines=8> */
[----:B------:R-:W-:Y:S01]  /*201a0*/  PRMT R38, R38, 0x5410, R7 ;  /* 0x0000541026267816 */ /* 0x000fe20000000007 */
[----:B------:R-:W-:Y:S02]  /*201b0*/  IMAD.MOV.U32 R13, RZ, RZ, R25 ;  /* 0x000000ffff0d7224 */ /* 0x000fe400078e0019 */
[----:B------:R-:W-:-:S07]  /*201c0*/  IMAD.MOV.U32 R24, RZ, RZ, R14 ;  /* 0x000000ffff187224 */ /* 0x000fce00078e000e */
[----:B------:R-:W-:Y:S05]  /*201d0*/  WARPSYNC.COLLECTIVE R15, `(.L_x_13866) ;  /* 0x000000000f087348 */ /* 0x000fea0003c00000 */
[----:B------:R0:W1:Y:S02]  /*201e0*/  SHFL.IDX P6, R14, R13, R12, R11 ;  /* 0x0000000c0d0e7389 */ /* 0x00006400000c000b */
[----:B01----:R-:W-:Y:S01]  /*201f0*/  ENDCOLLECTIVE ;  /* 0x000000000000791b */ /* 0x003fe20003800000 */
.L_x_13866:
[----:B------:R-:W-:Y:S02]  /*20200*/  IMAD.MOV.U32 R13, RZ, RZ, R27 ;  /* 0x000000ffff0d7224 */ /* 0x000fe400078e001b */
[----:B------:R-:W-:-:S07]  /*20210*/  IMAD.MOV.U32 R25, RZ, RZ, R14 ;  /* 0x000000ffff197224 */ /* 0x000fce00078e000e */
[----:B------:R-:W-:Y:S05]  /*20220*/  WARPSYNC.COLLECTIVE R15, `(.L_x_13867) ;  /* 0x000000000f087348 */ /* 0x000fea0003c00000 */
[----:B------:R0:W1:Y:S02]  /*20230*/  SHFL.IDX P6, R14, R13, R12, R11 ;  /* 0x0000000c0d0e7389 */ /* 0x00006400000c000b */
[----:B01----:R-:W-:Y:S01]  /*20240*/  ENDCOLLECTIVE ;  /* 0x000000000000791b */ /* 0x003fe20003800000 */
.L_x_13867:
[----:B------:R-:W-:Y:S05]  /*20250*/  BRA `(.L_x_13868) ;  /* 0xfffffe8400947947 */ /* 0x000fea000383ffff */
.L_x_13586:
[----:B0-----:R0:W1:Y:S02]  /*20260*/  SYNCS.PHASECHK.TRANS64.TRYWAIT P1, [R16+URZ+0x16800], R13 ;  /* 0x0168000d100075a7 */ /* 0x001064000802017f */
[----:B-1----:R-:W-:Y:S05]  /*20270*/  @!P1 NANOSLEEP.SYNCS 0x989680 ;  /* 0x009896800000995d */ /* 0x002fea0003900000 */
[----:B------:R-:W1:Y:S02]  /*20280*/  @!P1 SYNCS.PHASECHK.TRANS64 P1, [R16+URZ+0x16800], R13 ;  /* 0x0168000d100095a7 */ /* 0x000e64000802007f */
[----:B-1----:R-:W-:Y:S05]  /*20290*/  @!P1 BRA `(.L_x_13586) ;  /* 0xfffffffc00f09947 */ /* 0x002fea000383ffff */
[----:B------:R-:W-:Y:S05]  /*202a0*/  BRA `(.L_x_13869) ;  /* 0xfffffe88003c7947 */ /* 0x000fea000383ffff */
.L_x_13592:
[----:B--2---:R2:W3:Y:S02]  /*202b0*/  SYNCS.PHASECHK.TRANS64.TRYWAIT P2, [R7+URZ+0x16830], R0 ;  /* 0x01683000070075a7 */ /* 0x0044e4000804017f */
[----:B---3--:R-:W-:Y:S05]  /*202c0*/  @!P2 NANOSLEEP.SYNCS 0x989680 ;  /* 0x009896800000a95d */ /* 0x008fea0003900000 */
[----:B------:R-:W3:Y:S02]  /*202d0*/  @!P2 SYNCS.PHASECHK.TRANS64 P2, [R7+URZ+0x16830], R0 ;  /* 0x016830000700a5a7 */ /* 0x000ee4000804007f */
[----:B---3--:R-:W-:Y:S05]  /*202e0*/  @!P2 BRA `(.L_x_13592) ;  /* 0xfffffffc00f0a947 */ /* 0x008fea000383ffff */
[----:B------:R-:W-:Y:S05]  /*202f0*/  BRA `(.L_x_13591) ;  /* 0xfffffe9800007947 */ /* 0x000fea000383ffff */
.L_x_13610:
[----:B-1----:R1:W2:Y:S02]  /*20300*/  SYNCS.PHASECHK.TRANS64.TRYWAIT P5, [R9+URZ+0x16830], R0 ;  /* 0x01683000090075a7 */ /* 0x0022a400080a017f */
[----:B--2---:R-:W-:Y:S05]  /*20310*/  @!P5 NANOSLEEP.SYNCS 0x989680 ;  /* 0x009896800000d95d */ /* 0x004fea0003900000 */
[----:B------:R-:W2:Y:S02]  /*20320*/  @!P5 SYNCS.PHASECHK.TRANS64 P5, [R9+URZ+0x16830], R0 ;  /* 0x016830000900d5a7 */ /* 0x000ea400080a007f */
[----:B--2---:R-:W-:Y:S05]  /*20330*/  @!P5 BRA `(.L_x_13610) ;  /* 0xfffffffc00f0d947 */ /* 0x004fea000383ffff */
[----:B------:R-:W-:Y:S05]  /*20340*/  BRA `(.L_x_13609) ;  /* 0xfffffec800b07947 */ /* 0x000fea000383ffff */
.L_x_13614:
[----:B-1----:R1:W2:Y:S02]  /*20350*/  SYNCS.PHASECHK.TRANS64.TRYWAIT P4, [R8+URZ+0x16850], R0 ;  /* 0x01685000080075a7 */ /* 0x0022a4000808017f */
[----:B--2---:R-:W-:Y:S05]  /*20360*/  @!P4 NANOSLEEP.SYNCS 0x989680 ;  /* 0x009896800000c95d */ /* 0x004fea0003900000 */
[----:B------:R-:W2:Y:S02]  /*20370*/  @!P4 SYNCS.PHASECHK.TRANS64 P4, [R8+URZ+0x16850], R0 ;  /* 0x016850000800c5a7 */ /* 0x000ea4000808007f */
[----:B--2---:R-:W-:Y:S05]  /*20380*/  @!P4 BRA `(.L_x_13614) ;  /* 0xfffffffc00f0c947 */ /* 0x004fea000383ffff */
[----:B------:R-:W-:Y:S05]  /*20390*/  BRA `(.L_x_13611) ;  /* 0xfffffecc00787947 */ /* 0x000fea000383ffff */
.L_x_13633:
[----:B-1----:R1:W2:Y:S02]  /*203a0*/  SYNCS.PHASECHK.TRANS64.TRYWAIT P3, [R0+URZ+0x16830], R3 ;  /* 0x01683003000075a7 */ /* 0x0022a4000806017f */
[----:B--2---:R-:W-:Y:S05]  /*203b0*/  @!P3 NANOSLEEP.SYNCS 0x989680 ;  /* 0x009896800000b95d */ /* 0x004fea0003900000 */
[----:B------:R-:W2:Y:S02]  /*203c0*/  @!P3 SYNCS.PHASECHK.TRANS64 P3, [R0+URZ+0x16830], R3 ;  /* 0x016830030000b5a7 */ /* 0x000ea4000806007f */
[----:B--2---:R-:W-:Y:S05]  /*203d0*/  @!P3 BRA `(.L_x_13633) ;  /* 0xfffffffc00f0b947 */ /* 0x004fea000383ffff */
[----:B------:R-:W-:Y:S05]  /*203e0*/  BRA `(.L_x_13632) ;  /* 0xfffffefc00287947 */ /* 0x000fea000383ffff */
.L_x_13637:
[----:B-1----:R1:W2:Y:S02]  /*203f0*/  SYNCS.PHASECHK.TRANS64.TRYWAIT P2, [R2+URZ+0x16850], R0 ;  /* 0x01685000020075a7 */ /* 0x0022a4000804017f */
[----:B--2---:R-:W-:Y:S05]  /*20400*/  @!P2 NANOSLEEP.SYNCS 0x989680 ;  /* 0x009896800000a95d */ /* 0x004fea0003900000 */
[----:B------:R-:W2:Y:S02]  /*20410*/  @!P2 SYNCS.PHASECHK.TRANS64 P2, [R2+URZ+0x16850], R0 ;  /* 0x016850000200a5a7 */ /* 0x000ea4000804007f */
[----:B--2---:R-:W-:Y:S05]  /*20420*/  @!P2 BRA `(.L_x_13637) ;  /* 0xfffffffc00f0a947 */ /* 0x004fea000383ffff */
[----:B------:R-:W-:Y:S05]  /*20430*/  BRA `(.L_x_13634) ;  /* 0xfffffefc00f07947 */ /* 0x000fea000383ffff */
.L_x_13644:
[----:B-1----:R1:W2:Y:S02]  /*20440*/  SYNCS.PHASECHK.TRANS64.TRYWAIT P3, [R0+URZ+0x16830], R3 ;  /* 0x01683003000075a7 */ /* 0x0022a4000806017f */
[----:B--2---:R-:W-:Y:S05]  /*20450*/  @!P3 NANOSLEEP.SYNCS 0x989680 ;  /* 0x009896800000b95d */ /* 0x004fea0003900000 */
[----:B------:R-:W2:Y:S02]  /*20460*/  @!P3 SYNCS.PHASECHK.TRANS64 P3, [R0+URZ+0x16830], R3 ;  /* 0x016830030000b5a7 */ /* 0x000ea4000806007f */
[----:B--2---:R-:W-:Y:S05]  /*20470*/  @!P3 BRA `(.L_x_13644) ;  /* 0xfffffffc00f0b947 */ /* 0x004fea000383ffff */
[----:B------:R-:W-:Y:S05]  /*20480*/  BRA `(.L_x_13643) ;  /* 0xffffff1800d47947 */ /* 0x000fea000383ffff */
.L_x_13648:
[----:B-1----:R1:W2:Y:S02]  /*20490*/  SYNCS.PHASECHK.TRANS64.TRYWAIT P2, [R2+URZ+0x16850], R0 ;  /* 0x01685000020075a7 */ /* 0x0022a4000804017f */
[----:B--2---:R-:W-:Y:S05]  /*204a0*/  @!P2 NANOSLEEP.SYNCS 0x989680 ;  /* 0x009896800000a95d */ /* 0x004fea0003900000 */
[----:B------:R-:W2:Y:S02]  /*204b0*/  @!P2 SYNCS.PHASECHK.TRANS64 P2, [R2+URZ+0x16850], R0 ;  /* 0x016850000200a5a7 */ /* 0x000ea4000804007f */
[----:B--2---:R-:W-:Y:S05]  /*204c0*/  @!P2 BRA `(.L_x_13648) ;  /* 0xfffffffc00f0a947 */ /* 0x004fea000383ffff */
[----:B------:R-:W-:Y:S05]  /*204d0*/  BRA `(.L_x_13645) ;  /* 0xffffff1c009c7947 */ /* 0x000fea000383ffff */
.L_x_13661:
[----:B-1----:R1:W2:Y:S02]  /*204e0*/  SYNCS.PHASECHK.TRANS64.TRYWAIT P0, [R11+URZ+0x16850], R4 ;  /* 0x016850040b0075a7 */ /* 0x0022a4000800017f */
[----:B--2---:R-:W-:Y:S05]  /*204f0*/  @!P0 NANOSLEEP.SYNCS 0x989680 ;  /* 0x009896800000895d */ /* 0x004fea0003900000 */
[----:B------:R-:W2:Y:S02]  /*20500*/  @!P0 SYNCS.PHASECHK.TRANS64 P0, [R11+URZ+0x16850], R4 ;  /* 0x016850040b0085a7 */ /* 0x000ea4000800007f */
[----:B--2---:R-:W-:Y:S05]  /*20510*/  @!P0 BRA `(.L_x_13661) ;  /* 0xfffffffc00f08947 */ /* 0x004fea000383ffff */
[----:B------:R-:W-:Y:S05]  /*20520*/  BRA `(.L_x_13660) ;  /* 0xffffff4800747947 */ /* 0x000fea000383ffff */
.L_x_13666:
[----:B------:R-:W-:Y:S02]  /*20530*/  IMAD.MOV.U32 R13, RZ, RZ, R28 ;  /* 0x000000ffff0d7224 */ /* 0x000fe400078e001c */
[----:B------:R-:W-:Y:S02]  /*20540*/  IMAD.MOV.U32 R12, RZ, RZ, RZ ;  /* 0x000000ffff0c7224 */ /* 0x000fe400078e00ff */
[----:B------:R-:W-:Y:S02]  /*20550*/  IMAD.MOV.U32 R11, RZ, RZ, 0x181f ;  /* 0x0000181fff0b7424 */ /* 0x000fe400078e00ff */
[----:B------:R-:W-:Y:S02]  /*20560*/  IMAD.MOV.U32 R15, RZ, RZ, -0x1 ;  /* 0xffffffffff0f7424 */ /* 0x000fe400078e00ff */
[----:B------:R-:W-:-:S07]  /*20570*/  IMAD.IADD R40, R49, 0x1, R50 ;  /* 0x0000000131287824 */ /* 0x000fce00078e0232 */
[----:B-----5:R-:W-:Y:S05]  /*20580*/  WARPSYNC.COLLECTIVE R15, `(.L_x_13870) ;  /* 0x000000000f087348 */ /* 0x020fea0003c00000 */
[----:B------:R0:W1:Y:S02]  /*20590*/  SHFL.IDX P6, R14, R13, R12, R11 ;  /* 0x0000000c0d0e7389 */ /* 0x00006400000c000b */
[----:B01---5:R-:W-:Y:S01]  /*205a0*/  ENDCOLLECTIVE ;  /* 0x000000000000791b */ /* 0x023fe20003800000 */
.L_x_13870:
[----:B------:R-:W-:Y:S02]  /*205b0*/  VIADD R20, R40, 0x30 ;  /* 0x0000003028147836 */ /* 0x000fe40000000000 */
[----:B------:R-:W-:Y:S02]  /*205c0*/  IMAD.MOV.U32 R13, RZ, RZ, R10 ;  /* 0x000000ffff0d7224 */ /* 0x000fe400078e000a */
[----:B------:R-:W-:-:S07]  /*205d0*/  IMAD.MOV.U32 R0, RZ, RZ, R14 ;  /* 0x000000ffff007224 */ /* 0x000fce00078e000e */
[----:B------:R-:W-:Y:S05]  /*205e0*/  WARPSYNC.COLLECTIVE R15, `(.L_x_13871) ;  /* 0x000000000f087348 */ /* 0x000fea0003c00000 */
[----:B------:R0:W1:Y:S02]  /*205f0*/  SHFL.IDX P6, R14, R13, R12, R11 ;  /* 0x0000000c0d0e7389 */ /* 0x00006400000c000b */
[----:B01----:R-:W-:Y:S01]  /*20600*/  ENDCOLLECTIVE ;  /* 0x000000000000791b */ /* 0x003fe20003800000 */
.L_x_13871:
        /* <DEDUP_REMOVED lines=12> */
.L_x_13872:
[----:B------:R-:W-:-:S04]  /*206d0*/  @!P3 LEA R2, P5, R41, R2, 0x1 ;  /* 0x000000022902b211 */ /* 0x000fc800078a08ff */
[----:B------:R-:W-:Y:S01]  /*206e0*/  @!P3 LEA.HI.X R21, R41, R0, R42, 0x1, P5 ;  /* 0x000000002915b211 */ /* 0x000fe200028f0c2a */
[----:B------:R-:W-:-:S05]  /*206f0*/  @!P3 IMAD.MOV.U32 R20, RZ, RZ, R2 ;  /* 0x000000ffff14b224 */ /* 0x000fca00078e0002 */
[----:B------:R0:W-:Y:S01]  /*20700*/  @!P3 ST.E.128 desc[UR40][R20.64], R4 ;  /* 0x000000041400b985 */ /* 0x0001e2000c101d28 */
[----:B------:R-:W-:Y:S02]  /*20710*/  IMAD.MOV.U32 R13, RZ, RZ, R10 ;  /* 0x000000ffff0d7224 */ /* 0x000fe400078e000a */
[----:B------:R-:W-:-:S07]  /*20720*/  IMAD.MOV.U32 R3, RZ, RZ, R14 ;  /* 0x000000ffff037224 */ /* 0x000fce00078e000e */
[----:B0-----:R-:W-:Y:S05]  /*20730*/  WARPSYNC.COLLECTIVE R15, `(.L_x_13873) ;  /* 0x000000000f087348 */ /* 0x001fea0003c00000 */
[----:B------:R1:W2:Y:S02]  /*20740*/  SHFL.IDX P6, R14, R13, R12, R11 ;  /* 0x0000000c0d0e7389 */ /* 0x0002a400000c000b */
[----:B012---:R-:W-:Y:S01]  /*20750*/  ENDCOLLECTIVE ;  /* 0x000000000000791b */ /* 0x007fe20003800000 */
.L_x_13873:
[----:B------:R-:W-:Y:S02]  /*20760*/  IMAD.MOV.U32 R13, RZ, RZ, R28 ;  /* 0x000000ffff0d7224 */ /* 0x000fe400078e001c */
[----:B------:R-:W-:Y:S02]  /*20770*/  IMAD.MOV.U32 R12, RZ, RZ, 0x2 ;  /* 0x00000002ff0c7424 */ /* 0x000fe400078e00ff */
[----:B------:R-:W-:-:S07]  /*20780*/  IMAD.MOV.U32 R8, RZ, RZ, R14 ;  /* 0x000000ffff087224 */ /* 0x000fce00078e000e */
[----:B------:R-:W-:Y:S05]  /*20790*/  WARPSYNC.COLLECTIVE R15, `(.L_x_13874) ;  /* 0x000000000f087348 */ /* 0x000fea0003c00000 */
[----:B------:R0:W1:Y:S02]  /*207a0*/  SHFL.IDX P6, R14, R13, R12, R11 ;  /* 0x0000000c0d0e7389 */ /* 0x00006400000c000b */
[----:B01----:R-:W-:Y:S01]  /*207b0*/  ENDCOLLECTIVE ;  /* 0x000000000000791b */ /* 0x003fe20003800000 */
.L_x_13874:
[----:B------:R-:W-:-:S04]  /*207c0*/  @!P4 LEA R8, P1, R41, R8, 0x1 ;  /* 0x000000082908c211 */ /* 0x000fc800078208ff */
[----:B------:R-:W-:Y:S01]  /*207d0*/  @!P4 LEA.HI.X R3, R41, R3, R42, 0x1, P1 ;  /* 0x000000032903c211 */ /* 0x000fe200008f0c2a */
[----:B------:R-:W-:Y:S02]  /*207e0*/  IMAD.MOV.U32 R13, RZ, RZ, R10 ;  /* 0x000000ffff0d7224 */ /* 0x000fe400078e000a */
[----:B------:R-:W-:-:S07]  /*207f0*/  IMAD.MOV.U32 R9, RZ, RZ, R14 ;  /* 0x000000ffff097224 */ /* 0x000fce00078e000e */
[----:B------:R-:W-:Y:S05]  /*20800*/  WARPSYNC.COLLECTIVE R15, `(.L_x_13875) ;  /* 0x000000000f087348 */ /* 0x000fea0003c00000 */
[----:B------:R0:W1:Y:S02]  /*20810*/  SHFL.IDX P6, R14, R13, R12, R11 ;  /* 0x0000000c0d0e7389 */ /* 0x00006400000c000b */
[----:B01----:R-:W-:Y:S01]  /*20820*/  ENDCOLLECTIVE ;  /* 0x000000000000791b */ /* 0x003fe20003800000 */
.L_x_13875:
[----:B------:R-:W-:Y:S02]  /*20830*/  IMAD.MOV.U32 R13, RZ, RZ, R28 ;  /* 0x000000ffff0d7224 */ /* 0x000fe400078e001c */
[----:B------:R-:W-:Y:S01]  /*20840*/  IMAD.MOV.U32 R12, RZ, RZ, 0x3 ;  /* 0x00000003ff0c7424 */ /* 0x000fe200078e00ff */
[----:B------:R-:W-:-:S13]  /*20850*/  @!P2 LEA R44, P5, R41, R14, 0x1 ;  /* 0x0000000e292ca211 */ /* 0x000fda00078a08ff */
[----:B------:R-:W-:Y:S05]  /*20860*/  WARPSYNC.COLLECTIVE R15, `(.L_x_13876) ;  /* 0x000000000f087348 */ /* 0x000fea0003c00000 */
[----:B------:R0:W1:Y:S02]  /*20870*/  SHFL.IDX P6, R14, R13, R12, R11 ;  /* 0x0000000c0d0e7389 */ /* 0x00006400000c000b */
[----:B01----:R-:W-:Y:S01]  /*20880*/  ENDCOLLECTIVE ;  /* 0x000000000000791b */ /* 0x003fe20003800000 */
.L_x_13876:
[----:B------:R-:W-:Y:S01]  /*20890*/  @!P2 LEA.HI.X R45, R41, R9, R42, 0x1, P5 ;  /* 0x00000009292da211 */ /* 0x000fe200028f0c2a */
[----:B------:R-:W-:Y:S02]  /*208a0*/  @!P4 IMAD.MOV.U32 R9, RZ, RZ, R3 ;  /* 0x000000ffff09c224 */ /* 0x000fe400078e0003 */
[----:B------:R-:W-:Y:S02]  /*208b0*/  @!P2 IMAD.MOV.U32 R2, RZ, RZ, R44 ;  /* 0x000000ffff02a224 */ /* 0x000fe400078e002c */
[----:B------:R-:W-:Y:S01]  /*208c0*/  @!P2 IMAD.MOV.U32 R3, RZ, RZ, R45 ;  /* 0x000000ffff03a224 */ /* 0x000fe200078e002d */
[----:B------:R0:W-:Y:S04]  /*208d0*/  @!P4 ST.E.128 desc[UR40][R8.64], R24 ;  /* 0x000000180800c985 */ /* 0x0001e8000c101d28 */
[----:B------:R0:W-:Y:S01]  /*208e0*/  @!P2 ST.E.128 desc[UR40][R2.64], R32 ;  /* 0x000000200200a985 */ /* 0x0001e2000c101d28 */
[----:B------:R-:W-:-:S02]  /*208f0*/  IMAD.MOV.U32 R13, RZ, RZ, R10 ;  /* 0x000000ffff0d7224 */ /* 0x000fc400078e000a */
[----:B------:R-:W-:-:S07]  /*20900*/  IMAD.MOV.U32 R0, RZ, RZ, R14 ;  /* 0x000000ffff007224 */ /* 0x000fce00078e000e */
[----:B0-----:R-:W-:Y:S05]  /*20910*/  WARPSYNC.COLLECTIVE R15, `(.L_x_13877) ;  /* 0x000000000f087348 */ /* 0x001fea0003c00000 */
[----:B------:R1:W2:Y:S02]  /*20920*/  SHFL.IDX P6, R14, R13, R12, R11 ;  /* 0x0000000c0d0e7389 */ /* 0x0002a400000c000b */
[----:B012---:R-:W-:Y:S01]  /*20930*/  ENDCOLLECTIVE ;  /* 0x000000000000791b */ /* 0x007fe20003800000 */
.L_x_13877:
[----:B------:R-:W-:Y:S05]  /*20940*/  BRA `(.L_x_13878) ;  /* 0xffffff5c009c7947 */ /* 0x000fea000383ffff */
.L_x_13668:
[----:B------:R-:W-:Y:S02]  /*20950*/  IMAD.MOV.U32 R13, RZ, RZ, R2 ;  /* 0x000000ffff0d7224 */ /* 0x000fe400078e0002 */
[----:B------:R-:W-:Y:S02]  /*20960*/  IMAD.MOV.U32 R12, RZ, RZ, RZ ;  /* 0x000000ffff0c7224 */ /* 0x000fe400078e00ff */
[----:B------:R-:W-:Y:S02]  /*20970*/  IMAD.MOV.U32 R11, RZ, RZ, 0x1c1f ;  /* 0x00001c1fff0b7424 */ /* 0x000fe400078e00ff */
[----:B------:R-:W-:-:S07]  /*20980*/  IMAD.MOV.U32 R15, RZ, RZ, -0x1 ;  /* 0xffffffffff0f7424 */ /* 0x000fce00078e00ff */
[----:B------:R-:W-:Y:S05]  /*20990*/  WARPSYNC.COLLECTIVE R15, `(.L_x_13879) ;  /* 0x000000000f087348 */ /* 0x000fea0003c00000 */
[----:B------:R0:W1:Y:S02]  /*209a0*/  SHFL.IDX P6, R14, R13, R12, R11 ;  /* 0x0000000c0d0e7389 */ /* 0x00006400000c000b */
[----:B01----:R-:W-:Y:S01]  /*209b0*/  ENDCOLLECTIVE ;  /* 0x000000000000791b */ /* 0x003fe20003800000 */
.L_x_13879:
[----:B------:R-:W-:Y:S02]  /*209c0*/  IMAD.MOV.U32 R13, RZ, RZ, R0 ;  /* 0x000000ffff0d7224 */ /* 0x000fe400078e0000 */
[----:B------:R-:W-:-:S07]  /*209d0*/  IMAD.MOV.U32 R3, RZ, RZ, R14 ;  /* 0x000000ffff037224 */ /* 0x000fce00078e000e */
[----:B------:R-:W-:Y:S05]  /*209e0*/  WARPSYNC.COLLECTIVE R15, `(.L_x_13880) ;  /* 0x000000000f087348 */ /* 0x000fea0003c00000 */
[----:B------:R0:W1:Y:S02]  /*209f0*/  SHFL.IDX P6, R14, R13, R12, R11 ;  /* 0x0000000c0d0e7389 */ /* 0x00006400000c000b */
[----:B01----:R-:W-:Y:S01]  /*20a00*/  ENDCOLLECTIVE ;  /* 0x000000000000791b */ /* 0x003fe20003800000 */
.L_x_13880:
[----:B------:R-:W-:Y:S05]  /*20a10*/  BRA `(.L_x_13881) ;  /* 0xffffff6000787947 */ /* 0x000fea000383ffff */
.L_x_13671:
        /* <DEDUP_REMOVED lines=8> */
.L_x_13883:
[----:B------:R-:W-:Y:S05]  /*20aa0*/  BSYNC B1 ;  /* 0x0000000000017941 */ /* 0x000fea0003800000 */
.L_x_13882:
        /* <DEDUP_REMOVED lines=8> */
.L_x_13884:
[----:B------:R-:W-:Y:S05]  /*20b30*/  BRA `(.L_x_13885) ;  /* 0xffffff6000d47947 */ /* 0x000fea000383ffff */
.L_x_13675:
[----:B------:R-:W-:Y:S02]  /*20b40*/  IMAD.MOV.U32 R13, RZ, RZ, R9 ;  /* 0x000000ffff0d7224 */ /* 0x000fe400078e0009 */
[----:B------:R-:W-:Y:S02]  /*20b50*/  IMAD.MOV.U32 R12, RZ, RZ, RZ ;  /* 0x000000ffff0c7224 */ /* 0x000fe400078e00ff */
[----:B------:R-:W-:Y:S02]  /*20b60*/  IMAD.MOV.U32 R11, RZ, RZ, 0x181f ;  /* 0x0000181fff0b7424 */ /* 0x000fe400078e00ff */
[----:B------:R-:W-:Y:S02]  /*20b70*/  IMAD.MOV.U32 R15, RZ, RZ, -0x1 ;  /* 0xffffffffff0f7424 */ /* 0x000fe400078e00ff */
[----:B------:R-:W-:Y:S02]  /*20b80*/  IMAD R10, R20, R21, RZ ;  /* 0x00000015140a7224 */ /* 0x000fe400078e02ff */
[----:B------:R-:W-:-:S07]  /*20b90*/  IMAD.IADD R21, R27, 0x1, R28 ;  /* 0x000000011b157824 */ /* 0x000fce00078e021c */
[----:B------:R-:W-:Y:S05]  /*20ba0*/  WARPSYNC.COLLECTIVE R15, `(.L_x_13886) ;  /* 0x000000000f087348 */ /* 0x000fea0003c00000 */
[----:B------:R0:W1:Y:S02]  /*20bb0*/  SHFL.IDX P6, R14, R13, R12, R11 ;  /* 0x0000000c0d0e7389 */ /* 0x00006400000c000b */
[----:B01----:R-:W-:Y:S01]  /*20bc0*/  ENDCOLLECTIVE ;  /* 0x000000000000791b */ /* 0x003fe20003800000 */
.L_x_13886:
[C---:B------:R-:W-:Y:S01]  /*20bd0*/  VIADD R7, R21.reuse, 0x30 ;  /* 0x0000003015077836 */ /* 0x040fe20000000000 */
[----:B------:R-:W-:-:S04]  /*20be0*/  ISETP.GE.OR P3, PT, R21, R10, P0 ;  /* 0x0000000a1500720c */ /* 0x000fc80000766670 */
[----:B------:R-:W-:Y:S01]  /*20bf0*/  ISETP.GE.OR P4, PT, R7, R10, P0 ;  /* 0x0000000a0700720c */ /* 0x000fe20000786670 */
[----:B------:R-:W-:Y:S02]  /*20c00*/  VIADD R7, R21, 0x60 ;  /* 0x0000006015077836 */ /* 0x000fe40000000000 */
[----:B------:R-:W-:-:S03]  /*20c10*/  IMAD.MOV.U32 R13, RZ, RZ, R8 ;  /* 0x000000ffff0d7224 */ /* 0x000fc600078e0008 */
[----:B------:R-:W-:Y:S01]  /*20c20*/  ISETP.GE.OR P2, PT, R7, R10, P0 ;  /* 0x0000000a0700720c */ /* 0x000fe20000746670 */
[----:B------:R-:W-:-:S12]  /*20c30*/  IMAD.MOV.U32 R0, RZ, RZ, R14 ;  /* 0x000000ffff007224 */ /* 0x000fd800078e000e */
[----:B------:R-:W-:Y:S05]  /*20c40*/  WARPSYNC.COLLECTIVE R15, `(.L_x_13887) ;  /* 0x000000000f087348 */ /* 0x000fea0003c00000 */
[----:B------:R0:W1:Y:S02]  /*20c50*/  SHFL.IDX P6, R14, R13, R12, R11 ;  /* 0x0000000c0d0e7389 */ /* 0x00006400000c000b */
[----:B01----:R-:W-:Y:S01]  /*20c60*/  ENDCOLLECTIVE ;  /* 0x000000000000791b */ /* 0x003fe20003800000 */
.L_x_13887:
[----:B------:R-:W-:Y:S02]  /*20c70*/  IMAD.MOV.U32 R13, RZ, RZ, R9 ;  /* 0x000000ffff0d7224 */ /* 0x000fe400078e0009 */
[----:B------:R-:W-:Y:S02]  /*20c80*/  IMAD.MOV.U32 R12, RZ, RZ, 0x1 ;  /* 0x00000001ff0c7424 */ /* 0x000fe400078e00ff */
[----:B------:R-:W-:-:S07]  /*20c90*/  IMAD.MOV.U32 R2, RZ, RZ, R14 ;  /* 0x000000ffff027224 */ /* 0x000fce00078e000e */
[----:B------:R-:W-:Y:S05]  /*20ca0*/  WARPSYNC.COLLECTIVE R15, `(.L_x_13888) ;  /* 0x000000000f087348 */ /* 0x000fea0003c00000 */
[----:B------:R0:W1:Y:S02]  /*20cb0*/  SHFL.IDX P6, R14, R13, R12, R11 ;  /* 0x0000000c0d0e7389 */ /* 0x00006400000c000b */
[----:B01----:R-:W-:Y:S01]  /*20cc0*/  ENDCOLLECTIVE ;  /* 0x000000000000791b */ /* 0x003fe20003800000 */
.L_x_13888:
[----:B------:R-:W-:-:S04]  /*20cd0*/  @!P3 LEA R2, P5, R41, R2, 0x1 ;  /* 0x000000022902b211 */ /* 0x000fc800078a08ff */
[----:B------:R-:W-:Y:S01]  /*20ce0*/  @!P3 LEA.HI.X R7, R41, R0, R42, 0x1, P5 ;  /* 0x000000002907b211 */ /* 0x000fe200028f0c2a */
[----:B------:R-:W-:-:S05]  /*20cf0*/  @!P3 IMAD.MOV.U32 R6, RZ, RZ, R2 ;  /* 0x000000ffff06b224 */ /* 0x000fca00078e0002 */
[----:B------:R0:W-:Y:S01]  /*20d00*/  @!P3 ST.E.128 desc[UR40][R6.64], RZ ;  /* 0x000000ff0600b985 */ /* 0x0001e2000c101d28 */
[----:B------:R-:W-:Y:S02]  /*20d10*/  IMAD.MOV.U32 R13, RZ, RZ, R8 ;  /* 0x000000ffff0d7224 */ /* 0x000fe400078e0008 */
[----:B------:R-:W-:-:S07]  /*20d20*/  IMAD.MOV.U32 R3, RZ, RZ, R14 ;  /* 0x000000ffff037224 */ /* 0x000fce00078e000e */
[----:B0-----:R-:W-:Y:S05]  /*20d30*/  WARPSYNC.COLLECTIVE R15, `(.L_x_13889) ;  /* 0x000000000f087348 */ /* 0x001fea0003c00000 */
[----:B------:R1:W2:Y:S02]  /*20d40*/  SHFL.IDX P6, R14, R13, R12, R11 ;  /* 0x0000000c0d0e7389 */ /* 0x0002a400000c000b */
[----:B012---:R-:W-:Y:S01]  /*20d50*/  ENDCOLLECTIVE ;  /* 0x000000000000791b */ /* 0x007fe20003800000 */
.L_x_13889:
[----:B------:R-:W-:Y:S02]  /*20d60*/  IMAD.MOV.U32 R13, RZ, RZ, R9 ;  /* 0x000000ffff0d7224 */ /* 0x000fe400078e0009 */
[----:B------:R-:W-:Y:S02]  /*20d70*/  IMAD.MOV.U32 R12, RZ, RZ, 0x2 ;  /* 0x00000002ff0c7424 */ /* 0x000fe400078e00ff */
[----:B------:R-:W-:-:S07]  /*20d80*/  IMAD.MOV.U32 R4, RZ, RZ, R14 ;  /* 0x000000ffff047224 */ /* 0x000fce00078e000e */
[----:B------:R-:W-:Y:S05]  /*20d90*/  WARPSYNC.COLLECTIVE R15, `(.L_x_13890) ;  /* 0x000000000f087348 */ /* 0x000fea0003c00000 */
[----:B------:R0:W1:Y:S02]  /*20da0*/  SHFL.IDX P6, R14, R13, R12, R11 ;  /* 0x0000000c0d0e7389 */ /* 0x00006400000c000b */
[----:B01----:R-:W-:Y:S01]  /*20db0*/  ENDCOLLECTIVE ;  /* 0x000000000000791b */ /* 0x003fe20003800000 */
.L_x_13890:
[----:B------:R-:W-:-:S04]  /*20dc0*/  @!P4 LEA R4, P1, R41, R4, 0x1 ;  /* 0x000000042904c211 */ /* 0x000fc800078208ff */
[----:B------:R-:W-:Y:S01]  /*20dd0*/  @!P4 LEA.HI.X R3, R41, R3, R42, 0x1, P1 ;  /* 0x000000032903c211 */ /* 0x000fe200008f0c2a */
[----:B------:R-:W-:Y:S02]  /*20de0*/  IMAD.MOV.U32 R13, RZ, RZ, R8 ;  /* 0x000000ffff0d7224 */ /* 0x000fe400078e0008 */
[----:B------:R-:W-:-:S07]  /*20df0*/  IMAD.MOV.U32 R5, RZ, RZ, R14 ;  /* 0x000000ffff057224 */ /* 0x000fce00078e000e */
[----:B------:R-:W-:Y:S05]  /*20e00*/  WARPSYNC.COLLECTIVE R15, `(.L_x_13891) ;  /* 0x000000000f087348 */ /* 0x000fea0003c00000 */
[----:B------:R0:W1:Y:S02]  /*20e10*/  SHFL.IDX P6, R14, R13, R12, R11 ;  /* 0x0000000c0d0e7389 */ /* 0x00006400000c000b */
[----:B01----:R-:W-:Y:S01]  /*20e20*/  ENDCOLLECTIVE ;  /* 0x000000000000791b */ /* 0x003fe20003800000 */
.L_x_13891:
[----:B------:R-:W-:Y:S02]  /*20e30*/  IMAD.MOV.U32 R13, RZ, RZ, R9 ;  /* 0x000000ffff0d7224 */ /* 0x000fe400078e0009 */
[----:B------:R-:W-:Y:S01]  /*20e40*/  IMAD.MOV.U32 R12, RZ, RZ, 0x3 ;  /* 0x00000003ff0c7424 */ /* 0x000fe200078e00ff */
[----:B------:R-:W-:-:S13]  /*20e50*/  @!P2 LEA R20, P5, R41, R14, 0x1 ;  /* 0x0000000e2914a211 */ /* 0x000fda00078a08ff */
[----:B------:R-:W-:Y:S05]  /*20e60*/  WARPSYNC.COLLECTIVE R15, `(.L_x_13892) ;  /* 0x000000000f087348 */ /* 0x000fea0003c00000 */
[----:B------:R0:W1:Y:S02]  /*20e70*/  SHFL.IDX P6, R14, R13, R12, R11 ;  /* 0x0000000c0d0e7389 */ /* 0x00006400000c000b */
[----:B01----:R-:W-:Y:S01]  /*20e80*/  ENDCOLLECTIVE ;  /* 0x000000000000791b */ /* 0x003fe20003800000 */
.L_x_13892:
[----:B------:R-:W-:Y:S01]  /*20e90*/  @!P2 LEA.HI.X R25, R41, R5, R42, 0x1, P5 ;  /* 0x000000052919a211 */ /* 0x000fe200028f0c2a */
[----:B------:R-:W-:Y:S02]  /*20ea0*/  @!P4 IMAD.MOV.U32 R5, RZ, RZ, R3 ;  /* 0x000000ffff05c224 */ /* 0x000fe400078e0003 */
[----:B------:R-:W-:Y:S02]  /*20eb0*/  @!P2 IMAD.MOV.U32 R2, RZ, RZ, R20 ;  /* 0x000000ffff02a224 */ /* 0x000fe400078e0014 */
[----:B------:R-:W-:Y:S01]  /*20ec0*/  @!P2 IMAD.MOV.U32 R3, RZ, RZ, R25 ;  /* 0x000000ffff03a224 */ /* 0x000fe200078e0019 */
[----:B------:R0:W-:Y:S04]  /*20ed0*/  @!P4 ST.E.128 desc[UR40][R4.64], RZ ;  /* 0x000000ff0400c985 */ /* 0x0001e8000c101d28 */
[----:B------:R0:W-:Y:S01]  /*20ee0*/  @!P2 ST.E.128 desc[UR40][R2.64], RZ ;  /* 0x000000ff0200a985 */ /* 0x0001e2000c101d28 */
[----:B------:R-:W-:-:S02]  /*20ef0*/  IMAD.MOV.U32 R13, RZ, RZ, R8 ;  /* 0x000000ffff0d7224 */ /* 0x000fc400078e0008 */
[----:B------:R-:W-:-:S07]  /*20f00*/  IMAD.MOV.U32 R0, RZ, RZ, R14 ;  /* 0x000000ffff007224 */ /* 0x000fce00078e000e */
[----:B0-----:R-:W-:Y:S05]  /*20f10*/  WARPSYNC.COLLECTIVE R15, `(.L_x_13893) ;  /* 0x000000000f087348 */ /* 0x001fea0003c00000 */
[----:B------:R1:W2:Y:S02]  /*20f20*/  SHFL.IDX P6, R14, R13, R12, R11 ;  /* 0x0000000c0d0e7389 */ /* 0x0002a400000c000b */
[----:B012---:R-:W-:Y:S01]  /*20f30*/  ENDCOLLECTIVE ;  /* 0x000000000000791b */ /* 0x007fe20003800000 */
.L_x_13893:
[----:B------:R-:W-:Y:S05]  /*20f40*/  BRA `(.L_x_13894) ;  /* 0xffffff6800f47947 */ /* 0x000fea000383ffff */
.L_x_13702:
        /* <DEDUP_REMOVED lines=11> */
.L_x_13896:
[----:B------:R-:W-:Y:S05]  /*21000*/  BSYNC B1 ;  /* 0x0000000000017941 */ /* 0x000fea0003800000 */
.L_x_13895:
[----:B------:R-:W-:Y:S05]  /*21010*/  BRA `(.L_x_13897) ;  /* 0xffffff8800847947 */ /* 0x000fea000383ffff */
.L_x_13704:
[----:B------:R-:W-:Y:S01]  /*21020*/  BSSY B1, `(.L_x_13898) ;  /* 0x0000006000017945 */ /* 0x000fe20003800000 */
[----:B------:R-:W-:-:S07]  /*21030*/  IMAD.MOV.U32 R15, RZ, RZ, -0x1 ;  /* 0xffffffffff0f7424 */ /* 0x000fce00078e00ff */
[----:B0-----:R-:W-:Y:S05]  /*21040*/  WARPSYNC.COLLECTIVE R15, `(.L_x_13899) ;  /* 0x000000000f0c7348 */ /* 0x001fea0003c00000 */
[----:B------:R-:W-:Y:S02]  /*21050*/  ELECT P6, UR62, PT ;  /* 0x00000000003e782f */ /* 0x000fe400038c0000 */
[----:B------:R-:W-:Y:S01]  /*21060*/  MOV R14, UR62 ;  /* 0x0000003e000e7c02 */ /* 0x000fe20008000f00 */
[----:B0-----:R-:W-:Y:S10]  /*21070*/  ENDCOLLECTIVE ;  /* 0x000000000000791b */ /* 0x001ff40003800000 */
.L_x_13899:
[----:B------:R-:W-:Y:S05]  /*21080*/  BSYNC B1 ;  /* 0x0000000000017941 */ /* 0x000fea0003800000 */
.L_x_13898:
[----:B------:R-:W-:Y:S05]  /*21090*/  BRA `(.L_x_13703) ;  /* 0xffffff88007c7947 */ /* 0x000fea000383ffff */
.L_x_13706:
[----:B0-----:R0:W1:Y:S02]  /*210a0*/  SYNCS.PHASECHK.TRANS64.TRYWAIT P0, [R17+URZ+0x16820], R5 ;  /* 0x01682005110075a7 */ /* 0x001064000800017f */
[----:B-1----:R-:W-:Y:S05]  /*210b0*/  @!P0 NANOSLEEP.SYNCS 0x989680 ;  /* 0x009896800000895d */ /* 0x002fea0003900000 */
[----:B------:R-:W1:Y:S02]  /*210c0*/  @!P0 SYNCS.PHASECHK.TRANS64 P0, [R17+URZ+0x16820], R5 ;  /* 0x01682005110085a7 */ /* 0x000e64000800007f */
[----:B-1----:R-:W-:Y:S05]  /*210d0*/  @!P0 BRA `(.L_x_13706) ;  /* 0xfffffffc00f08947 */ /* 0x002fea000383ffff */
[----:B------:R-:W-:Y:S05]  /*210e0*/  BRA `(.L_x_13900) ;  /* 0xffffff88008c7947 */ /* 0x000fea000383ffff */
.L_x_13710:
[----:B0-----:R0:W1:Y:S02]  /*210f0*/  SYNCS.PHASECHK.TRANS64.TRYWAIT P0, [R5+URZ+0x168a0], R7 ;  /* 0x0168a007050075a7 */ /* 0x001064000800017f */
[----:B-1----:R-:W-:Y:S05]  /*21100*/  @!P0 NANOSLEEP.SYNCS 0x989680 ;  /* 0x009896800000895d */ /* 0x002fea0003900000 */
[----:B------:R-:W1:Y:S02]  /*21110*/  @!P0 SYNCS.PHASECHK.TRANS64 P0, [R5+URZ+0x168a0], R7 ;  /* 0x0168a007050085a7 */ /* 0x000e64000800007f */
[----:B-1----:R-:W-:Y:S05]  /*21120*/  @!P0 BRA `(.L_x_13710) ;  /* 0xfffffffc00f08947 */ /* 0x002fea000383ffff */
[----:B------:R-:W-:Y:S05]  /*21130*/  BRA `(.L_x_13901) ;  /* 0xffffff8800a87947 */ /* 0x000fea000383ffff */
.L_x_13715:
[----:B-1----:R1:W2:Y:S02]  /*21140*/  SYNCS.PHASECHK.TRANS64.TRYWAIT P0, [R5+URZ+0x168c0], R7 ;  /* 0x0168c007050075a7 */ /* 0x0022a4000800017f */
[----:B--2---:R-:W-:Y:S05]  /*21150*/  @!P0 NANOSLEEP.SYNCS 0x989680 ;  /* 0x009896800000895d */ /* 0x004fea0003900000 */
[----:B------:R-:W2:Y:S02]  /*21160*/  @!P0 SYNCS.PHASECHK.TRANS64 P0, [R5+URZ+0x168c0], R7 ;  /* 0x0168c007050085a7 */ /* 0x000ea4000800007f */
[----:B--2---:R-:W-:Y:S05]  /*21170*/  @!P0 BRA `(.L_x_13715) ;  /* 0xfffffffc00f08947 */ /* 0x004fea000383ffff */
[----:B------:R-:W-:Y:S05]  /*21180*/  BRA `(.L_x_13902) ;  /* 0xffffff8c00287947 */ /* 0x000fea000383ffff */
.L_x_13722:
[----:B0-----:R0:W1:Y:S02]  /*21190*/  SYNCS.PHASECHK.TRANS64.TRYWAIT P1, [R5+URZ+0x168a0], R7 ;  /* 0x0168a007050075a7 */ /* 0x001064000802017f */
[----:B-1----:R-:W-:Y:S05]  /*211a0*/  @!P1 NANOSLEEP.SYNCS 0x989680 ;  /* 0x009896800000995d */ /* 0x002fea0003900000 */
[----:B------:R-:W1:Y:S02]  /*211b0*/  @!P1 SYNCS.PHASECHK.TRANS64 P1, [R5+URZ+0x168a0], R7 ;  /* 0x0168a007050095a7 */ /* 0x000e64000802007f */
[----:B-1----:R-:W-:Y:S05]  /*211c0*/  @!P1 BRA `(.L_x_13722) ;  /* 0xfffffffc00f09947 */ /* 0x002fea000383ffff */
[----:B------:R-:W-:Y:S05]  /*211d0*/  BRA `(.L_x_13903) ;  /* 0xffffff8c00f47947 */ /* 0x000fea000383ffff */
.L_x_13727:
[----:B-1----:R1:W2:Y:S02]  /*211e0*/  SYNCS.PHASECHK.TRANS64.TRYWAIT P1, [R5+URZ+0x168c0], R7 ;  /* 0x0168c007050075a7 */ /* 0x0022a4000802017f */
[----:B--2---:R-:W-:Y:S05]  /*211f0*/  @!P1 NANOSLEEP.SYNCS 0x989680 ;  /* 0x009896800000995d */ /* 0x004fea0003900000 */
[----:B------:R-:W2:Y:S02]  /*21200*/  @!P1 SYNCS.PHASECHK.TRANS64 P1, [R5+URZ+0x168c0], R7 ;  /* 0x0168c007050095a7 */ /* 0x000ea4000802007f */
[----:B--2---:R-:W-:Y:S05]  /*21210*/  @!P1 BRA `(.L_x_13727) ;  /* 0xfffffffc00f09947 */ /* 0x004fea000383ffff */
[----:B------:R-:W-:Y:S05]  /*21220*/  BRA `(.L_x_13904) ;  /* 0xffffff90006c7947 */ /* 0x000fea000383ffff */
.L_x_13750:
        /* <DEDUP_REMOVED lines=11> */
.L_x_13906:
[----:B------:R-:W-:Y:S05]  /*212e0*/  BSYNC B0 ;  /* 0x0000000000007941 */ /* 0x000fea0003800000 */
.L_x_13905:
[----:B------:R-:W-:Y:S05]  /*212f0*/  BRA `(.L_x_13907) ;  /* 0xffffffa000287947 */ /* 0x000fea000383ffff */
.L_x_13752:
[----:B------:R-:W-:Y:S01]  /*21300*/  BSSY B0, `(.L_x_13908) ;  /* 0x0000006000007945 */ /* 0x000fe20003800000 */
[----:B------:R-:W-:-:S07]  /*21310*/  IMAD.MOV.U32 R15, RZ, RZ, -0x1 ;  /* 0xffffffffff0f7424 */ /* 0x000fce00078e00ff */
[----:B012---:R-:W-:Y:S05]  /*21320*/  WARPSYNC.COLLECTIVE R15, `(.L_x_13909) ;  /* 0x000000000f0c7348 */ /* 0x007fea0003c00000 */
[----:B------:R-:W-:Y:S02]  /*21330*/  ELECT P6, UR62, PT ;  /* 0x00000000003e782f */ /* 0x000fe400038c0000 */
[----:B------:R-:W-:Y:S01]  /*21340*/  MOV R14, UR62 ;  /* 0x0000003e000e7c02 */ /* 0x000fe20008000f00 */
[----:B012---:R-:W-:Y:S10]  /*21350*/  ENDCOLLECTIVE ;  /* 0x000000000000791b */ /* 0x007ff40003800000 */
.L_x_13909:
[----:B------:R-:W-:Y:S05]  /*21360*/  BSYNC B0 ;  /* 0x0000000000007941 */ /* 0x000fea0003800000 */
.L_x_13908:
[----:B------:R-:W-:Y:S05]  /*21370*/  BRA `(.L_x_13910) ;  /* 0xffffffa000287947 */ /* 0x000fea000383ffff */
.L_x_13754:
[----:B--2---:R2:W3:Y:S02]  /*21380*/  SYNCS.PHASECHK.TRANS64.TRYWAIT P0, [R0+URZ+0x16840], R2 ;  /* 0x01684002000075a7 */ /* 0x0044e4000800017f */
[----:B---3--:R-:W-:Y:S05]  /*21390*/  @!P0 NANOSLEEP.SYNCS 0x989680 ;  /* 0x009896800000895d */ /* 0x008fea0003900000 */
[----:B------:R-:W3:Y:S02]  /*213a0*/  @!P0 SYNCS.PHASECHK.TRANS64 P0, [R0+URZ+0x16840], R2 ;  /* 0x01684002000085a7 */ /* 0x000ee4000800007f */
[----:B---3--:R-:W-:Y:S05]  /*213b0*/  @!P0 BRA `(.L_x_13754) ;  /* 0xfffffffc00f08947 */ /* 0x008fea000383ffff */
[----:B------:R-:W-:Y:S05]  /*213c0*/  BRA `(.L_x_13911) ;  /* 0xffffffa0007c7947 */ /* 0x000fea000383ffff */
.L_x_13758:
        /* <DEDUP_REMOVED lines=15> */
.L_x_13912:
[----:B------:R-:W-:Y:S02]  /*214c0*/  IMAD.MOV.U32 R13, RZ, RZ, R0 ;  /* 0x000000ffff0d7224 */ /* 0x000fe400078e0000 */
[----:B------:R-:W-:-:S07]  /*214d0*/  IMAD.MOV.U32 R8, RZ, RZ, R14 ;  /* 0x000000ffff087224 */ /* 0x000fce00078e000e */
[----:B------:R-:W-:Y:S05]  /*214e0*/  WARPSYNC.COLLECTIVE R15, `(.L_x_13913) ;  /* 0x000000000f087348 */ /* 0x000fea0003c00000 */
[----:B------:R0:W1:Y:S02]  /*214f0*/  SHFL.IDX P6, R14, R13, R12, R11 ;  /* 0x0000000c0d0e7389 */ /* 0x00006400000c000b */
[----:B01----:R-:W-:Y:S01]  /*21500*/  ENDCOLLECTIVE ;  /* 0x000000000000791b */ /* 0x003fe20003800000 */
.L_x_13913:
[----:B------:R-:W-:Y:S02]  /*21510*/  IMAD.MOV.U32 R13, RZ, RZ, R4 ;  /* 0x000000ffff0d7224 */ /* 0x000fe400078e0004 */
[----:B------:R-:W-:Y:S02]  /*21520*/  IMAD.MOV.U32 R12, RZ, RZ, 0x1 ;  /* 0x00000001ff0c7424 */ /* 0x000fe400078e00ff */
[----:B------:R-:W-:-:S07]  /*21530*/  IMAD.MOV.U32 R7, RZ, RZ, R14 ;  /* 0x000000ffff077224 */ /* 0x000fce00078e000e */
[----:B------:R-:W-:Y:S05]  /*21540*/  WARPSYNC.COLLECTIVE R15, `(.L_x_13914) ;  /* 0x000000000f087348 */ /* 0x000fea0003c00000 */
[----:B------:R0:W1:Y:S02]  /*21550*/  SHFL.IDX P6, R14, R13, R12, R11 ;  /* 0x0000000c0d0e7389 */ /* 0x00006400000c000b */
[----:B01----:R-:W-:Y:S01]  /*21560*/  ENDCOLLECTIVE ;  /* 0x000000000000791b */ /* 0x003fe20003800000 */
.L_x_13914:
        /* <DEDUP_REMOVED lines=14> */
.L_x_13915:
[----:B------:R-:W-:Y:S02]  /*21650*/  IMAD.MOV.U32 R13, RZ, RZ, R4 ;  /* 0x000000ffff0d7224 */ /* 0x000fe400078e0004 */
[----:B------:R-:W-:Y:S02]  /*21660*/  IMAD.MOV.U32 R12, RZ, RZ, 0x2 ;  /* 0x00000002ff0c7424 */ /* 0x000fe400078e00ff */
[----:B------:R-:W-:-:S07]  /*21670*/  IMAD.MOV.U32 R8, RZ, RZ, R14 ;  /* 0x000000ffff087224 */ /* 0x000fce00078e000e */
[----:B------:R-:W-:Y:S05]  /*21680*/  WARPSYNC.COLLECTIVE R15, `(.L_x_13916) ;  /* 0x000000000f087348 */ /* 0x000fea0003c00000 */
[----:B------:R0:W1:Y:S02]  /*21690*/  SHFL.IDX P6, R14, R13, R12, R11 ;  /* 0x0000000c0d0e7389 */ /* 0x00006400000c000b */
[----:B01----:R-:W-:Y:S01]  /*216a0*/  ENDCOLLECTIVE ;  /* 0x000000000000791b */ /* 0x003fe20003800000 */
.L_x_13916:
        /* <DEDUP_REMOVED lines=14> */
.L_x_13917:
[----:B------:R-:W-:Y:S02]  /*21790*/  IMAD.MOV.U32 R13, RZ, RZ, R4 ;  /* 0x000000ffff0d7224 */ /* 0x000fe400078e0004 */
[----:B------:R-:W-:Y:S02]  /*217a0*/  IMAD.MOV.U32 R12, RZ, RZ, 0x3 ;  /* 0x00000003ff0c7424 */ /* 0x000fe400078e00ff */
[----:B------:R-:W-:-:S07]  /*217b0*/  IMAD.MOV.U32 R8, RZ, RZ, R14 ;  /* 0x000000ffff087224 */ /* 0x000fce00078e000e */
[----:B------:R-:W-:Y:S05]  /*217c0*/  WARPSYNC.COLLECTIVE R15, `(.L_x_13918) ;  /* 0x000000000f087348 */ /* 0x000fea0003c00000 */
[----:B------:R0:W1:Y:S02]  /*217d0*/  SHFL.IDX P6, R14, R13, R12, R11 ;  /* 0x0000000c0d0e7389 */ /* 0x00006400000c000b */
[----:B01----:R-:W-:Y:S01]  /*217e0*/  ENDCOLLECTIVE ;  /* 0x000000000000791b */ /* 0x003fe20003800000 */
.L_x_13918:
        /* <DEDUP_REMOVED lines=14> */
.L_x_13919:
[----:B------:R-:W-:Y:S02]  /*218d0*/  IMAD.MOV.U32 R13, RZ, RZ, R4 ;  /* 0x000000ffff0d7224 */ /* 0x000fe400078e0004 */
[----:B------:R-:W-:Y:S02]  /*218e0*/  IMAD.MOV.U32 R12, RZ, RZ, 0x4 ;  /* 0x00000004ff0c7424 */ /* 0x000fe400078e00ff */
[----:B------:R-:W-:-:S07]  /*218f0*/  IMAD.MOV.U32 R8, RZ, RZ, R14 ;  /* 0x000000ffff087224 */ /* 0x000fce00078e000e */
[----:B------:R-:W-:Y:S05]  /*21900*/  WARPSYNC.COLLECTIVE R15, `(.L_x_13920) ;  /* 0x000000000f087348 */ /* 0x000fea0003c00000 */
[----:B------:R0:W1:Y:S02]  /*21910*/  SHFL.IDX P6, R14, R13, R12, R11 ;  /* 0x0000000c0d0e7389 */ /* 0x00006400000c000b */
[----:B01----:R-:W-:Y:S01]  /*21920*/  ENDCOLLECTIVE ;  /* 0x000000000000791b */ /* 0x003fe20003800000 */
.L_x_13920:
        /* <DEDUP_REMOVED lines=14> */
.L_x_13921:
[----:B------:R-:W-:Y:S02]  /*21a10*/  IMAD.MOV.U32 R13, RZ, RZ, R4 ;  /* 0x000000ffff0d7224 */ /* 0x000fe400078e0004 */
[----:B------:R-:W-:Y:S02]  /*21a20*/  IMAD.MOV.U32 R12, RZ, RZ, 0x5 ;  /* 0x00000005ff0c7424 */ /* 0x000fe400078e00ff */
[----:B------:R-:W-:-:S07]  /*21a30*/  IMAD.MOV.U32 R8, RZ, RZ, R14 ;  /* 0x000000ffff087224 */ /* 0x000fce00078e000e */
[----:B------:R-:W-:Y:S05]  /*21a40*/  WARPSYNC.COLLECTIVE R15, `(.L_x_13922) ;  /* 0x000000000f087348 */ /* 0x000fea0003c00000 */
[----:B------:R0:W1:Y:S02]  /*21a50*/  SHFL.IDX P6, R14, R13, R12, R11 ;  /* 0x0000000c0d0e7389 */ /* 0x00006400000c000b */
[----:B01----:R-:W-:Y:S01]  /*21a60*/  ENDCOLLECTIVE ;  /* 0x000000000000791b */ /* 0x003fe20003800000 */
.L_x_13922:
        /* <DEDUP_REMOVED lines=14> */
.L_x_13923:
[----:B------:R-:W-:Y:S02]  /*21b50*/  IMAD.MOV.U32 R13, RZ, RZ, R4 ;  /* 0x000000ffff0d7224 */ /* 0x000fe400078e0004 */
[----:B------:R-:W-:Y:S02]  /*21b60*/  IMAD.MOV.U32 R12, RZ, RZ, 0x6 ;  /* 0x00000006ff0c7424 */ /* 0x000fe400078e00ff */
[----:B------:R-:W-:-:S07]  /*21b70*/  IMAD.MOV.U32 R8, RZ, RZ, R14 ;  /* 0x000000ffff087224 */ /* 0x000fce00078e000e */
[----:B------:R-:W-:Y:S05]  /*21b80*/  WARPSYNC.COLLECTIVE R15, `(.L_x_13924) ;  /* 0x000000000f087348 */ /* 0x000fea0003c00000 */
[----:B------:R0:W1:Y:S02]  /*21b90*/  SHFL.IDX P6, R14, R13, R12, R11 ;  /* 0x0000000c0d0e7389 */ /* 0x00006400000c000b */
[----:B01----:R-:W-:Y:S01]  /*21ba0*/  ENDCOLLECTIVE ;  /* 0x000000000000791b */ /* 0x003fe20003800000 */
.L_x_13924:
        /* <DEDUP_REMOVED lines=14> */
.L_x_13925:
[----:B------:R-:W-:Y:S02]  /*21c90*/  IMAD.MOV.U32 R13, RZ, RZ, R4 ;  /* 0x000000ffff0d7224 */ /* 0x000fe400078e0004 */
[----:B------:R-:W-:Y:S02]  /*21ca0*/  IMAD.MOV.U32 R12, RZ, RZ, 0x7 ;  /* 0x00000007ff0c7424 */ /* 0x000fe400078e00ff */
[----:B------:R-:W-:-:S07]  /*21cb0*/  IMAD.MOV.U32 R8, RZ, RZ, R14 ;  /* 0x000000ffff087224 */ /* 0x000fce00078e000e */
[----:B------:R-:W-:Y:S05]  /*21cc0*/  WARPSYNC.COLLECTIVE R15, `(.L_x_13926) ;  /* 0x000000000f087348 */ /* 0x000fea0003c00000 */
[----:B------:R0:W1:Y:S02]  /*21cd0*/  SHFL.IDX P6, R14, R13, R12, R11 ;  /* 0x0000000c0d0e7389 */ /* 0x00006400000c000b */
[----:B01----:R-:W-:Y:S01]  /*21ce0*/  ENDCOLLECTIVE ;  /* 0x000000000000791b */ /* 0x003fe20003800000 */
.L_x_13926:
        /* <DEDUP_REMOVED lines=15> */
.L_x_13927:
[----:B------:R-:W-:Y:S01]  /*21de0*/  ISETP.GE.AND P2, PT, R0, R3, PT ;  /* 0x000000030000720c */ /* 0x000fe20003f46270 */
[----:B------:R-:W-:Y:S02]  /*21df0*/  IMAD.MOV.U32 R13, RZ, RZ, R2 ;  /* 0x000000ffff0d7224 */ /* 0x000fe400078e0002 */
[----:B------:R-:W-:Y:S02]  /*21e00*/  IMAD.MOV.U32 R12, RZ, RZ, RZ ;  /* 0x000000ffff0c7224 */ /* 0x000fe400078e00ff */
[----:B------:R-:W-:-:S08]  /*21e10*/  IMAD.MOV.U32 R7, RZ, RZ, R14 ;  /* 0x000000ffff077224 */ /* 0x000fd000078e000e */
[----:B------:R-:W-:Y:S05]  /*21e20*/  WARPSYNC.COLLECTIVE R15, `(.L_x_13928) ;  /* 0x000000000f087348 */ /* 0x000fea0003c00000 */
[----:B------:R0:W1:Y:S02]  /*21e30*/  SHFL.IDX P6, R14, R13, R12, R11 ;  /* 0x0000000c0d0e7389 */ /* 0x00006400000c000b */
[----:B01----:R-:W-:Y:S01]  /*21e40*/  ENDCOLLECTIVE ;  /* 0x000000000000791b */ /* 0x003fe20003800000 */
.L_x_13928:
[----:B------:R-:W-:-:S05]  /*21e50*/  @!P1 LEA R7, P3, R21, R7, 0x1 ;  /* 0x0000000715079211 */ /* 0x000fca00078608ff */
[----:B------:R-:W-:Y:S02]  /*21e60*/  @!P1 IMAD.X R4, RZ, RZ, R4, P3 ;  /* 0x000000ffff049224 */ /* 0x000fe400018e0604 */
[----:B------:R-:W-:Y:S02]  /*21e70*/  @!P1 IMAD.MOV.U32 R8, RZ, RZ, R7 ;  /* 0x000000ffff089224 */ /* 0x000fe400078e0007 */
        /* <DEDUP_REMOVED lines=11> */
.L_x_13929:
[----:B------:R-:W-:Y:S02]  /*21f30*/  IMAD.MOV.U32 R13, RZ, RZ, R2 ;  /* 0x000000ffff0d7224 */ /* 0x000fe400078e0002 */
[----:B------:R-:W-:Y:S02]  /*21f40*/  IMAD.MOV.U32 R12, RZ, RZ, 0x1 ;  /* 0x00000001ff0c7424 */ /* 0x000fe400078e00ff */
[----:B------:R-:W-:-:S07]  /*21f50*/  IMAD.MOV.U32 R0, RZ, RZ, R14 ;  /* 0x000000ffff007224 */ /* 0x000fce00078e000e */
[----:B------:R-:W-:Y:S05]  /*21f60*/  WARPSYNC.COLLECTIVE R15, `(.L_x_13930) ;  /* 0x000000000f087348 */ /* 0x000fea0003c00000 */
[----:B------:R0:W1:Y:S02]  /*21f70*/  SHFL.IDX P6, R14, R13, R12, R11 ;  /* 0x0000000c0d0e7389 */ /* 0x00006400000c000b */
[----:B01----:R-:W-:Y:S01]  /*21f80*/  ENDCOLLECTIVE ;  /* 0x000000000000791b */ /* 0x003fe20003800000 */
.L_x_13930:
        /* <DEDUP_REMOVED lines=15> */
.L_x_13931:
[----:B------:R-:W-:Y:S02]  /*22080*/  IMAD.MOV.U32 R13, RZ, RZ, R2 ;  /* 0x000000ffff0d7224 */ /* 0x000fe400078e0002 */
[----:B------:R-:W-:Y:S02]  /*22090*/  IMAD.MOV.U32 R12, RZ, RZ, 0x2 ;  /* 0x00000002ff0c7424 */ /* 0x000fe400078e00ff */
[----:B------:R-:W-:-:S07]  /*220a0*/  IMAD.MOV.U32 R8, RZ, RZ, R14 ;  /* 0x000000ffff087224 */ /* 0x000fce00078e000e */
[----:B------:R-:W-:Y:S05]  /*220b0*/  WARPSYNC.COLLECTIVE R15, `(.L_x_13932) ;  /* 0x000000000f087348 */ /* 0x000fea0003c00000 */
[----:B------:R0:W1:Y:S02]  /*220c0*/  SHFL.IDX P6, R14, R13, R12, R11 ;  /* 0x0000000c0d0e7389 */ /* 0x00006400000c000b */
[----:B01----:R-:W-:Y:S01]  /*220d0*/  ENDCOLLECTIVE ;  /* 0x000000000000791b */ /* 0x003fe20003800000 */
.L_x_13932:
        /* <DEDUP_REMOVED lines=13> */
.L_x_13933:
[----:B------:R-:W-:Y:S02]  /*221b0*/  IMAD.MOV.U32 R13, RZ, RZ, R2 ;  /* 0x000000ffff0d7224 */ /* 0x000fe400078e0002 */
[----:B------:R-:W-:Y:S02]  /*221c0*/  IMAD.MOV.U32 R12, RZ, RZ, 0x3 ;  /* 0x00000003ff0c7424 */ /* 0x000fe400078e00ff */
[----:B------:R-:W-:-:S07]  /*221d0*/  IMAD.MOV.U32 R8, RZ, RZ, R14 ;  /* 0x000000ffff087224 */ /* 0x000fce00078e000e */
[----:B------:R-:W-:Y:S05]  /*221e0*/  WARPSYNC.COLLECTIVE R15, `(.L_x_13934) ;  /* 0x000000000f087348 */ /* 0x000fea0003c00000 */
[----:B------:R0:W1:Y:S02]  /*221f0*/  SHFL.IDX P6, R14, R13, R12, R11 ;  /* 0x0000000c0d0e7389 */ /* 0x00006400000c000b */
[----:B01----:R-:W-:Y:S01]  /*22200*/  ENDCOLLECTIVE ;  /* 0x000000000000791b */ /* 0x003fe20003800000 */
.L_x_13934:
        /* <DEDUP_REMOVED lines=12> */
.L_x_13935:
[----:B------:R-:W-:Y:S01]  /*222d0*/  IMAD.MOV.U32 R2, RZ, RZ, R14 ;  /* 0x000000ffff027224 */ /* 0x000fe200078e000e */
[----:B------:R-:W-:Y:S06]  /*222e0*/  BRA `(.L_x_13936) ;  /* 0xffffffa0007c7947 */ /* 0x000fec000383ffff */
.L_x_13761:
[----:B0-----:R0:W1:Y:S02]  /*222f0*/  SYNCS.PHASECHK.TRANS64.TRYWAIT P0, [R17+URZ+0x16820], R0 ;  /* 0x01682000110075a7 */ /* 0x001064000800017f */
[----:B-1----:R-:W-:Y:S05]  /*22300*/  @!P0 NANOSLEEP.SYNCS 0x989680 ;  /* 0x009896800000895d */ /* 0x002fea0003900000 */
[----:B------:R-:W1:Y:S02]  /*22310*/  @!P0 SYNCS.PHASECHK.TRANS64 P0, [R17+URZ+0x16820], R0 ;  /* 0x01682000110085a7 */ /* 0x000e64000800007f */
[----:B-1----:R-:W-:Y:S05]  /*22320*/  @!P0 BRA `(.L_x_13761) ;  /* 0xfffffffc00f08947 */ /* 0x002fea000383ffff */
[----:B------:R-:W-:Y:S05]  /*22330*/  BRA `(.L_x_13937) ;  /* 0xffffffa000dc7947 */ /* 0x000fea000383ffff */
.L_x_13770:
[----:B-1----:R1:W2:Y:S02]  /*22340*/  SYNCS.PHASECHK.TRANS64.TRYWAIT P0, [R2+URZ+0x16840], R3 ;  /* 0x01684003020075a7 */ /* 0x0022a4000800017f */
[----:B--2---:R-:W-:Y:S05]  /*22350*/  @!P0 NANOSLEEP.SYNCS 0x989680 ;  /* 0x009896800000895d */ /* 0x004fea0003900000 */
[----:B------:R-:W2:Y:S02]  /*22360*/  @!P0 SYNCS.PHASECHK.TRANS64 P0, [R2+URZ+0x16840], R3 ;  /* 0x01684003020085a7 */ /* 0x000ea4000800007f */
[----:B--2---:R-:W-:Y:S05]  /*22370*/  @!P0 BRA `(.L_x_13770) ;  /* 0xfffffffc00f08947 */ /* 0x004fea000383ffff */
[----:B------:R-:W-:Y:S05]  /*22380*/  BRA `(.L_x_13938) ;  /* 0xffffffa400c47947 */ /* 0x000fea000383ffff */
.L_x_13775:
[----:B0-----:R0:W1:Y:S02]  /*22390*/  SYNCS.PHASECHK.TRANS64.TRYWAIT P0, [R3+URZ+0x60], R2 ;  /* 0x00006002030075a7 */ /* 0x001064000800017f */
[----:B-1----:R-:W-:Y:S05]  /*223a0*/  @!P0 NANOSLEEP.SYNCS 0x989680 ;  /* 0x009896800000895d */ /* 0x002fea0003900000 */
[----:B------:R-:W1:Y:S02]  /*223b0*/  @!P0 SYNCS.PHASECHK.TRANS64 P0, [R3+URZ+0x60], R2 ;  /* 0x00006002030085a7 */ /* 0x000e64000800007f */
[----:B-1----:R-:W-:Y:S05]  /*223c0*/  @!P0 BRA `(.L_x_13775) ;  /* 0xfffffffc00f08947 */ /* 0x002fea000383ffff */
[----:B------:R-:W-:Y:S05]  /*223d0*/  BRA `(.L_x_13939) ;  /* 0xffffffa800507947 */ /* 0x000fea000383ffff */
.L_x_13783:
[----:B-1----:R1:W2:Y:S02]  /*223e0*/  SYNCS.PHASECHK.TRANS64.TRYWAIT P0, [R2+URZ+0x16840], R3 ;  /* 0x01684003020075a7 */ /* 0x0022a4000800017f */
[----:B--2---:R-:W-:Y:S05]  /*223f0*/  @!P0 NANOSLEEP.SYNCS 0x989680 ;  /* 0x009896800000895d */ /* 0x004fea0003900000 */
[----:B------:R-:W2:Y:S02]  /*22400*/  @!P0 SYNCS.PHASECHK.TRANS64 P0, [R2+URZ+0x16840], R3 ;  /* 0x01684003020085a7 */ /* 0x000ea4000800007f */
[----:B--2---:R-:W-:Y:S05]  /*22410*/  @!P0 BRA `(.L_x_13783) ;  /* 0xfffffffc00f08947 */ /* 0x004fea000383ffff */
[----:B------:R-:W-:Y:S05]  /*22420*/  BRA `(.L_x_13940) ;  /* 0xffffffac008c7947 */ /* 0x000fea000383ffff */
.L_x_13788:
[----:B0-----:R0:W1:Y:S02]  /*22430*/  SYNCS.PHASECHK.TRANS64.TRYWAIT P0, [R10+URZ+0x60], R28 ;  /* 0x0000601c0a0075a7 */ /* 0x001064000800017f */
[----:B-1----:R-:W-:Y:S05]  /*22440*/  @!P0 NANOSLEEP.SYNCS 0x989680 ;  /* 0x009896800000895d */ /* 0x002fea0003900000 */
[----:B------:R-:W1:Y:S02]  /*22450*/  @!P0 SYNCS.PHASECHK.TRANS64 P0, [R10+URZ+0x60], R28 ;  /* 0x0000601c0a0085a7 */ /* 0x000e64000800007f */
[----:B-1----:R-:W-:Y:S05]  /*22460*/  @!P0 BRA `(.L_x_13788) ;  /* 0xfffffffc00f08947 */ /* 0x002fea000383ffff */
[----:B------:R-:W-:Y:S05]  /*22470*/  BRA `(.L_x_13941) ;  /* 0xffffffb000187947 */ /* 0x000fea000383ffff */
.L_x_13796:
[----:B-1----:R1:W2:Y:S02]  /*22480*/  SYNCS.PHASECHK.TRANS64.TRYWAIT P0, [R2+URZ+0x16840], R3 ;  /* 0x01684003020075a7 */ /* 0x0022a4000800017f */
[----:B--2---:R-:W-:Y:S05]  /*22490*/  @!P0 NANOSLEEP.SYNCS 0x989680 ;  /* 0x009896800000895d */ /* 0x004fea0003900000 */
[----:B------:R-:W2:Y:S02]  /*224a0*/  @!P0 SYNCS.PHASECHK.TRANS64 P0, [R2+URZ+0x16840], R3 ;  /* 0x01684003020085a7 */ /* 0x000ea4000800007f */
[----:B--2---:R-:W-:Y:S05]  /*224b0*/  @!P0 BRA `(.L_x_13796) ;  /* 0xfffffffc00f08947 */ /* 0x004fea000383ffff */
[----:B------:R-:W-:Y:S05]  /*224c0*/  BRA `(.L_x_13942) ;  /* 0xffffffb400287947 */ /* 0x000fea000383ffff */
.L_x_13801:
[----:B0-----:R0:W1:Y:S02]  /*224d0*/  SYNCS.PHASECHK.TRANS64.TRYWAIT P0, [R3+URZ+0x60], R7 ;  /* 0x00006007030075a7 */ /* 0x001064000800017f */
[----:B-1----:R-:W-:Y:S05]  /*224e0*/  @!P0 NANOSLEEP.SYNCS 0x989680 ;  /* 0x009896800000895d */ /* 0x002fea0003900000 */
[----:B------:R-:W1:Y:S02]  /*224f0*/  @!P0 SYNCS.PHASECHK.TRANS64 P0, [R3+URZ+0x60], R7 ;  /* 0x00006007030085a7 */ /* 0x000e64000800007f */
[----:B-1----:R-:W-:Y:S05]  /*22500*/  @!P0 BRA `(.L_x_13801) ;  /* 0xfffffffc00f08947 */ /* 0x002fea000383ffff */
[----:B------:R-:W-:Y:S05]  /*22510*/  BRA `(.L_x_13943) ;  /* 0xffffffb400b87947 */ /* 0x000fea000383ffff */
.L_x_13811:
[----:B0-----:R0:W1:Y:S02]  /*22520*/  SYNCS.PHASECHK.TRANS64.TRYWAIT P0, [R3+URZ+0x16860], R0 ;  /* 0x01686000030075a7 */ /* 0x001064000800017f */
[----:B-1----:R-:W-:Y:S05]  /*22530*/  @!P0 NANOSLEEP.SYNCS 0x989680 ;  /* 0x009896800000895d */ /* 0x002fea0003900000 */
[----:B------:R-:W1:Y:S02]  /*22540*/  @!P0 SYNCS.PHASECHK.TRANS64 P0, [R3+URZ+0x16860], R0 ;  /* 0x01686000030085a7 */ /* 0x000e64000800007f */
[----:B-1----:R-:W-:Y:S05]  /*22550*/  @!P0 BRA `(.L_x_13811) ;  /* 0xfffffffc00f08947 */ /* 0x002fea000383ffff */
[----:B------:R-:W-:Y:S05]  /*22560*/  BRA `(.L_x_13944) ;  /* 0xffffffb800b47947 */ /* 0x000fea000383ffff */
.L_x_13817:
        /* <DEDUP_REMOVED lines=8> */
.L_x_13946:
[----:B------:R-:W-:Y:S05]  /*225f0*/  BSYNC B0 ;  /* 0x0000000000007941 */ /* 0x000fea0003800000 */
.L_x_13945:
        /* <DEDUP_REMOVED lines=9> */
.L_x_13947:
        /* <DEDUP_REMOVED lines=23> */
.L_x_13948:
[----:B------:R-:W-:Y:S01]  /*22800*/  IMAD.MOV.U32 R12, RZ, RZ, 0x2 ;  /* 0x00000002ff0c7424 */ /* 0x000fe200078e00ff */
[----:B------:R-:W-:-:S05]  /*22810*/  SEL R4, R14, RZ, P1 ;  /* 0x000000ff0e047207 */ /* 0x000fca0000800000 */
[----:B------:R-:W-:-:S04]  /*22820*/  IMAD.IADD R4, R13, 0x1, R4 ;  /* 0x000000010d047824 */ /* 0x000fc800078e0204 */
[----:B------:R-:W-:-:S07]  /*22830*/  IMAD.MOV.U32 R13, RZ, RZ, R4 ;  /* 0x000000ffff0d7224 */ /* 0x000fce00078e0004 */
[----:B------:R-:W-:Y:S05]  /*22840*/  WARPSYNC.COLLECTIVE R15, `(.L_x_13949) ;  /* 0x000000000f087348 */ /* 0x000fea0003c00000 */
[----:B------:R0:W1:Y:S02]  /*22850*/  SHFL.UP P6, R14, R13, R12, R11 ;  /* 0x0400000c0d0e7389 */ /* 0x00006400000c000b */
[----:B01----:R-:W-:Y:S01]  /*22860*/  ENDCOLLECTIVE ;  /* 0x000000000000791b */ /* 0x003fe20003800000 */
.L_x_13949:
[----:B------:R-:W-:Y:S01]  /*22870*/  IMAD.MOV.U32 R12, RZ, RZ, 0x4 ;  /* 0x00000004ff0c7424 */ /* 0x000fe200078e00ff */
[----:B------:R-:W-:-:S05]  /*22880*/  SEL R3, R14, RZ, P2 ;  /* 0x000000ff0e037207 */ /* 0x000fca0001000000 */
[----:B------:R-:W-:-:S04]  /*22890*/  IMAD.IADD R2, R4, 0x1, R3 ;  /* 0x0000000104027824 */ /* 0x000fc800078e0203 */
[----:B------:R-:W-:-:S07]  /*228a0*/  IMAD.MOV.U32 R13, RZ, RZ, R2 ;  /* 0x000000ffff0d7224 */ /* 0x000fce00078e0002 */
[----:B------:R-:W-:Y:S05]  /*228b0*/  WARPSYNC.COLLECTIVE R15, `(.L_x_13950) ;  /* 0x000000000f087348 */ /* 0x000fea0003c00000 */
[----:B------:R0:W1:Y:S02]  /*228c0*/  SHFL.UP P6, R14, R13, R12, R11 ;  /* 0x0400000c0d0e7389 */ /* 0x00006400000c000b */
[----:B01----:R-:W-:Y:S01]  /*228d0*/  ENDCOLLECTIVE ;  /* 0x000000000000791b */ /* 0x003fe20003800000 */
.L_x_13950:
[----:B------:R-:W-:Y:S01]  /*228e0*/  IMAD.MOV.U32 R12, RZ, RZ, 0x8 ;  /* 0x00000008ff0c7424 */ /* 0x000fe200078e00ff */
[----:B------:R-:W-:-:S05]  /*228f0*/  SEL R3, R14, RZ, P3 ;  /* 0x000000ff0e037207 */ /* 0x000fca0001800000 */
[----:B------:R-:W-:-:S04]  /*22900*/  IMAD.IADD R3, R2, 0x1, R3 ;  /* 0x0000000102037824 */ /* 0x000fc800078e0203 */
[----:B------:R-:W-:-:S07]  /*22910*/  IMAD.MOV.U32 R13, RZ, RZ, R3 ;  /* 0x000000ffff0d7224 */ /* 0x000fce00078e0003 */
[----:B------:R-:W-:Y:S05]  /*22920*/  WARPSYNC.COLLECTIVE R15, `(.L_x_13951) ;  /* 0x000000000f087348 */ /* 0x000fea0003c00000 */
[----:B------:R0:W1:Y:S02]  /*22930*/  SHFL.UP P6, R14, R13, R12, R11 ;  /* 0x0400000c0d0e7389 */ /* 0x00006400000c000b */
[----:B01----:R-:W-:Y:S01]  /*22940*/  ENDCOLLECTIVE ;  /* 0x000000000000791b */ /* 0x003fe20003800000 */
.L_x_13951:
[----:B------:R-:W-:Y:S01]  /*22950*/  IMAD.MOV.U32 R12, RZ, RZ, 0x10 ;  /* 0x00000010ff0c7424 */ /* 0x000fe200078e00ff */
[----:B------:R-:W-:-:S05]  /*22960*/  SEL R4, R14, RZ, P4 ;  /* 0x000000ff0e047207 */ /* 0x000fca0002000000 */
[----:B------:R-:W-:-:S04]  /*22970*/  IMAD.IADD R4, R3, 0x1, R4 ;  /* 0x0000000103047824 */ /* 0x000fc800078e0204 */
[----:B------:R-:W-:-:S07]  /*22980*/  IMAD.MOV.U32 R13, RZ, RZ, R4 ;  /* 0x000000ffff0d7224 */ /* 0x000fce00078e0004 */
[----:B------:R-:W-:Y:S05]  /*22990*/  WARPSYNC.COLLECTIVE R15, `(.L_x_13952) ;  /* 0x000000000f087348 */ /* 0x000fea0003c00000 */
[----:B------:R0:W1:Y:S02]  /*229a0*/  SHFL.UP P6, R14, R13, R12, R11 ;  /* 0x0400000c0d0e7389 */ /* 0x00006400000c000b */
[----:B01----:R-:W-:Y:S01]  /*229b0*/  ENDCOLLECTIVE ;  /* 0x000000000000791b */ /* 0x003fe20003800000 */
.L_x_13952:
        /* <DEDUP_REMOVED lines=8> */
.L_x_13953:
[----:B------:R-:W-:Y:S05]  /*22a40*/  BRA `(.L_x_13954) ;  /* 0xffffffb800ec7947 */ /* 0x000fea000383ffff */
.L_x_13820:
[----:B------:R-:W-:Y:S01]  /*22a50*/  BSSY B0, `(.L_x_13955) ;  /* 0x0000007000007945 */ /* 0x000fe20003800000 */
[----:B------:R-:W-:Y:S02]  /*22a60*/  IMAD.MOV.U32 R12, RZ, RZ, 0x1 ;  /* 0x00000001ff0c7424 */ /* 0x000fe400078e00ff */
[----:B------:R-:W-:Y:S02]  /*22a70*/  IMAD.MOV.U32 R11, RZ, RZ, RZ ;  /* 0x000000ffff0b7224 */ /* 0x000fe400078e00ff */
[----:B------:R-:W-:-:S07]  /*22a80*/  IMAD.MOV.U32 R15, RZ, RZ, -0x1 ;  /* 0xffffffffff0f7424 */ /* 0x000fce00078e00ff */
[----:B------:R-:W-:Y:S05]  /*22a90*/  WARPSYNC.COLLECTIVE R15, `(.L_x_13956) ;  /* 0x000000000f087348 */ /* 0x000fea0003c00000 */
[----:B------:R0:W1:Y:S02]  /*22aa0*/  SHFL.UP P6, R14, R13, R12, R11 ;  /* 0x0400000c0d0e7389 */ /* 0x00006400000c000b */
[----:B01----:R-:W-:Y:S01]  /*22ab0*/  ENDCOLLECTIVE ;  /* 0x000000000000791b */ /* 0x003fe20003800000 */
.L_x_13956:
[----:B------:R-:W-:Y:S05]  /*22ac0*/  BSYNC B0 ;  /* 0x0000000000007941 */ /* 0x000fea0003800000 */
.L_x_13955:
        /* <DEDUP_REMOVED lines=8> */
.L_x_13957:
[----:B------:R-:W-:Y:S01]  /*22b50*/  IMAD.MOV.U32 R12, RZ, RZ, 0x4 ;  /* 0x00000004ff0c7424 */ /* 0x000fe200078e00ff */
[----:B------:R-:W-:-:S05]  /*22b60*/  SEL R2, R14, RZ, P2 ;  /* 0x000000ff0e027207 */ /* 0x000fca0001000000 */
[----:B------:R-:W-:-:S04]  /*22b70*/  IMAD.IADD R2, R13, 0x1, R2 ;  /* 0x000000010d027824 */ /* 0x000fc800078e0202 */
[----:B------:R-:W-:-:S07]  /*22b80*/  IMAD.MOV.U32 R13, RZ, RZ, R2 ;  /* 0x000000ffff0d7224 */ /* 0x000fce00078e0002 */
[----:B------:R-:W-:Y:S05]  /*22b90*/  WARPSYNC.COLLECTIVE R15, `(.L_x_13958) ;  /* 0x000000000f087348 */ /* 0x000fea0003c00000 */
[----:B------:R0:W1:Y:S02]  /*22ba0*/  SHFL.UP P6, R14, R13, R12, R11 ;  /* 0x0400000c0d0e7389 */ /* 0x00006400000c000b */
[----:B01----:R-:W-:Y:S01]  /*22bb0*/  ENDCOLLECTIVE ;  /* 0x000000000000791b */ /* 0x003fe20003800000 */
.L_x_13958:
[----:B------:R-:W-:Y:S01]  /*22bc0*/  IMAD.MOV.U32 R12, RZ, RZ, 0x8 ;  /* 0x00000008ff0c7424 */ /* 0x000fe200078e00ff */
[----:B------:R-:W-:-:S05]  /*22bd0*/  SEL R3, R14, RZ, P3 ;  /* 0x000000ff0e037207 */ /* 0x000fca0001800000 */
[----:B------:R-:W-:-:S04]  /*22be0*/  IMAD.IADD R3, R2, 0x1, R3 ;  /* 0x0000000102037824 */ /* 0x000fc800078e0203 */
[----:B------:R-:W-:-:S07]  /*22bf0*/  IMAD.MOV.U32 R13, RZ, RZ, R3 ;  /* 0x000000ffff0d7224 */ /* 0x000fce00078e0003 */
[----:B------:R-:W-:Y:S05]  /*22c00*/  WARPSYNC.COLLECTIVE R15, `(.L_x_13959) ;  /* 0x000000000f087348 */ /* 0x000fea0003c00000 */
[----:B------:R0:W1:Y:S02]  /*22c10*/  SHFL.UP P6, R14, R13, R12, R11 ;  /* 0x0400000c0d0e7389 */ /* 0x00006400000c000b */
[----:B01----:R-:W-:Y:S01]  /*22c20*/  ENDCOLLECTIVE ;  /* 0x000000000000791b */ /* 0x003fe20003800000 */
.L_x_13959:
[----:B------:R-:W-:Y:S01]  /*22c30*/  IMAD.MOV.U32 R12, RZ, RZ, 0x10 ;  /* 0x00000010ff0c7424 */ /* 0x000fe200078e00ff */
[----:B------:R-:W-:-:S05]  /*22c40*/  SEL R4, R14, RZ, P4 ;  /* 0x000000ff0e047207 */ /* 0x000fca0002000000 */
[----:B------:R-:W-:-:S04]  /*22c50*/  IMAD.IADD R4, R3, 0x1, R4 ;  /* 0x0000000103047824 */ /* 0x000fc800078e0204 */
[----:B------:R-:W-:-:S07]  /*22c60*/  IMAD.MOV.U32 R13, RZ, RZ, R4 ;  /* 0x000000ffff0d7224 */ /* 0x000fce00078e0004 */
[----:B------:R-:W-:Y:S05]  /*22c70*/  WARPSYNC.COLLECTIVE R15, `(.L_x_13960) ;  /* 0x000000000f087348 */ /* 0x000fea0003c00000 */
[----:B------:R0:W1:Y:S02]  /*22c80*/  SHFL.UP P6, R14, R13, R12, R11 ;  /* 0x0400000c0d0e7389 */ /* 0x00006400000c000b */
[----:B01----:R-:W-:Y:S01]  /*22c90*/  ENDCOLLECTIVE ;  /* 0x000000000000791b */ /* 0x003fe20003800000 */
.L_x_13960:
        /* <DEDUP_REMOVED lines=8> */
.L_x_13961:
[----:B------:R-:W-:Y:S05]  /*22d20*/  BRA `(.L_x_13962) ;  /* 0xffffffb800d87947 */ /* 0x000fea000383ffff */
.L_x_13822:
[----:B------:R-:W-:Y:S01]  /*22d30*/  BSSY B0, `(.L_x_13963) ;  /* 0x0000006000007945 */ /* 0x000fe20003800000 */
[----:B------:R-:W-:Y:S01]  /*22d40*/  PLOP3.LUT P6, PT, P6, PT, PT, 0x8, 0x0 ;  /* 0x000000000000781c */ /* 0x000fe200037ce170 */
[----:B------:R-:W-:-:S12]  /*22d50*/  IMAD.MOV.U32 R15, RZ, RZ, -0x1 ;  /* 0xffffffffff0f7424 */ /* 0x000fd800078e00ff */
[----:B0-----:R-:W-:Y:S05]  /*22d60*/  WARPSYNC.COLLECTIVE R15, `(.L_x_13964) ;  /* 0x000000000f087348 */ /* 0x001fea0003c00000 */
[----:B------:R-:W-:Y:S01]  /*22d70*/  VOTE.ANY R14, PT, P6 ;  /* 0x00000000000e7806 */ /* 0x000fe200030e0100 */
[----:B0-----:R-:W-:Y:S06]  /*22d80*/  ENDCOLLECTIVE ;  /* 0x000000000000791b */ /* 0x001fec0003800000 */
.L_x_13964:
[----:B------:R-:W-:Y:S05]  /*22d90*/  BSYNC B0 ;  /* 0x0000000000007941 */ /* 0x000fea0003800000 */
.L_x_13963:
        /* <DEDUP_REMOVED lines=10> */
.L_x_13965:
[----:B------:R-:W-:Y:S02]  /*22e40*/  IMAD.MOV.U32 R13, RZ, RZ, R5 ;  /* 0x000000ffff0d7224 */ /* 0x000fe400078e0005 */
[----:B------:R-:W-:-:S07]  /*22e50*/  IMAD.MOV.U32 R25, RZ, RZ, R14 ;  /* 0x000000ffff197224 */ /* 0x000fce00078e000e */
[----:B------:R-:W-:Y:S05]  /*22e60*/  WARPSYNC.COLLECTIVE R15, `(.L_x_13966) ;  /* 0x000000000f087348 */ /* 0x000fea0003c00000 */
[----:B------:R0:W1:Y:S02]  /*22e70*/  SHFL.IDX P6, R14, R13, R12, R11 ;  /* 0x0000000c0d0e7389 */ /* 0x00006400000c000b */
[----:B01----:R-:W-:Y:S01]  /*22e80*/  ENDCOLLECTIVE ;  /* 0x000000000000791b */ /* 0x003fe20003800000 */
.L_x_13966:
[----:B------:R-:W-:Y:S01]  /*22e90*/  IMAD.MOV.U32 R5, RZ, RZ, R14 ;  /* 0x000000ffff057224 */ /* 0x000fe200078e000e */
[----:B------:R-:W-:Y:S06]  /*22ea0*/  BRA `(.L_x_13967) ;  /* 0xffffffb800b87947 */ /* 0x000fec000383ffff */
.L_x_13824:
[----:B------:R-:W-:Y:S01]  /*22eb0*/  BSSY B0, `(.L_x_13968) ;  /* 0x0000007000007945 */ /* 0x000fe20003800000 */
[----:B------:R-:W-:Y:S02]  /*22ec0*/  IMAD.MOV.U32 R13, RZ, RZ, R2 ;  /* 0x000000ffff0d7224 */ /* 0x000fe400078e0002 */
[----:B------:R-:W-:Y:S02]  /*22ed0*/  IMAD.MOV.U32 R11, RZ, RZ, 0x1f ;  /* 0x0000001fff0b7424 */ /* 0x000fe400078e00ff */
[----:B------:R-:W-:-:S07]  /*22ee0*/  IMAD.MOV.U32 R15, RZ, RZ, -0x1 ;  /* 0xffffffffff0f7424 */ /* 0x000fce00078e00ff */
[----:B0123--:R-:W-:Y:S05]  /*22ef0*/  WARPSYNC.COLLECTIVE R15, `(.L_x_13969) ;  /* 0x000000000f087348 */ /* 0x00ffea0003c00000 */
[----:B------:R4:W0:Y:S02]  /*22f00*/  SHFL.IDX P6, R14, R13, R12, R11 ;  /* 0x0000000c0d0e7389 */ /* 0x00082400000c000b */
[----:B01234-:R-:W-:Y:S01]  /*22f10*/  ENDCOLLECTIVE ;  /* 0x000000000000791b */ /* 0x01ffe20003800000 */
.L_x_13969:
[----:B------:R-:W-:Y:S05]  /*22f20*/  BSYNC B0 ;  /* 0x0000000000007941 */ /* 0x000fea0003800000 */
.L_x_13968:
[----:B------:R-:W-:Y:S01]  /*22f30*/  IMAD.MOV.U32 R24, RZ, RZ, R14 ;  /* 0x000000ffff187224 */ /* 0x000fe200078e000e */
[----:B------:R-:W-:Y:S06]  /*22f40*/  BRA `(.L_x_13823) ;  /* 0xffffffb800a87947 */ /* 0x000fec000383ffff */
.L_x_13830:
[----:B0-----:R0:W1:Y:S02]  /*22f50*/  SYNCS.PHASECHK.TRANS64.TRYWAIT P0, [R9+URZ+0x16820], R0 ;  /* 0x01682000090075a7 */ /* 0x001064000800017f */
[----:B-1----:R-:W-:Y:S05]  /*22f60*/  @!P0 NANOSLEEP.SYNCS 0x989680 ;  /* 0x009896800000895d */ /* 0x002fea0003900000 */
[----:B------:R-:W1:Y:S02]  /*22f70*/  @!P0 SYNCS.PHASECHK.TRANS64 P0, [R9+URZ+0x16820], R0 ;  /* 0x01682000090085a7 */ /* 0x000e64000800007f */
[----:B-1----:R-:W-:Y:S05]  /*22f80*/  @!P0 BRA `(.L_x_13830) ;  /* 0xfffffffc00f08947 */ /* 0x002fea000383ffff */
[----:B------:R-:W-:Y:S05]  /*22f90*/  BRA `(.L_x_13970) ;  /* 0xffffffc400007947 */ /* 0x000fea000383ffff */
.L_x_13831:
        /* <DEDUP_REMOVED lines=11> */
.L_x_13972:
[----:B------:R-:W-:Y:S05]  /*23050*/  BSYNC B0 ;  /* 0x0000000000007941 */ /* 0x000fea0003800000 */
.L_x_13971:
[----:B------:R-:W-:Y:S05]  /*23060*/  BRA `(.L_x_13973) ;  /* 0xffffffc000e87947 */ /* 0x000fea000383ffff */
.L_x_13832:
[----:B------:R-:W-:Y:S01]  /*23070*/  BSSY B0, `(.L_x_13974) ;  /* 0x0000006000007945 */ /* 0x000fe20003800000 */
[----:B------:R-:W-:-:S07]  /*23080*/  IMAD.MOV.U32 R15, RZ, RZ, -0x1 ;  /* 0xffffffffff0f7424 */ /* 0x000fce00078e00ff */
[----:B0--3--:R-:W-:Y:S05]  /*23090*/  WARPSYNC.COLLECTIVE R15, `(.L_x_13975) ;  /* 0x000000000f0c7348 */ /* 0x009fea0003c00000 */
[----:B------:R-:W-:Y:S02]  /*230a0*/  ELECT P6, UR62, PT ;  /* 0x00000000003e782f */ /* 0x000fe400038c0000 */
[----:B------:R-:W-:Y:S01]  /*230b0*/  MOV R14, UR62 ;  /* 0x0000003e000e7c02 */ /* 0x000fe20008000f00 */
[----:B0--3--:R-:W-:Y:S10]  /*230c0*/  ENDCOLLECTIVE ;  /* 0x000000000000791b */ /* 0x009ff40003800000 */
.L_x_13975:
[----:B------:R-:W-:Y:S05]  /*230d0*/  BSYNC B0 ;  /* 0x0000000000007941 */ /* 0x000fea0003800000 */
.L_x_13974:
[----:B------:R-:W-:Y:S05]  /*230e0*/  BRA `(.L_x_13976) ;  /* 0xffffffc000dc7947 */ /* 0x000fea000383ffff */
.L_x_13834:
[----:B0-----:R0:W1:Y:S02]  /*230f0*/  SYNCS.PHASECHK.TRANS64.TRYWAIT P0, [R7+URZ], R2 ;  /* 0x00000002070075a7 */ /* 0x001064000800017f */
[----:B-1----:R-:W-:Y:S05]  /*23100*/  @!P0 NANOSLEEP.SYNCS 0x989680 ;  /* 0x009896800000895d */ /* 0x002fea0003900000 */
[----:B------:R-:W1:Y:S02]  /*23110*/  @!P0 SYNCS.PHASECHK.TRANS64 P0, [R7+URZ], R2 ;  /* 0x00000002070085a7 */ /* 0x000e64000800007f */
[----:B-1----:R-:W-:Y:S05]  /*23120*/  @!P0 BRA `(.L_x_13834) ;  /* 0xfffffffc00f08947 */ /* 0x002fea000383ffff */
[----:B------:R-:W-:Y:S05]  /*23130*/  BRA `(.L_x_13977) ;  /* 0xffffffc400107947 */ /* 0x000fea000383ffff */
.L_x_13835:
[----:B-1----:R1:W2:Y:S02]  /*23140*/  SYNCS.PHASECHK.TRANS64.TRYWAIT P0, [R3+URZ], R0 ;  /* 0x00000000030075a7 */ /* 0x0022a4000800017f */
[----:B--2---:R-:W-:Y:S05]  /*23150*/  @!P0 NANOSLEEP.SYNCS 0x989680 ;  /* 0x009896800000895d */ /* 0x004fea0003900000 */
[----:B------:R-:W2:Y:S02]  /*23160*/  @!P0 SYNCS.PHASECHK.TRANS64 P0, [R3+URZ], R0 ;  /* 0x00000000030085a7 */ /* 0x000ea4000800007f */
[----:B--2---:R-:W-:Y:S05]  /*23170*/  @!P0 BRA `(.L_x_13835) ;  /* 0xfffffffc00f08947 */ /* 0x004fea000383ffff */
[----:B------:R-:W-:Y:S05]  /*23180*/  BRA `(.L_x_13978) ;  /* 0xffffffc400047947 */ /* 0x000fea000383ffff */
.L_x_13837:
[----:B-1----:R1:W2:Y:S02]  /*23190*/  SYNCS.PHASECHK.TRANS64.TRYWAIT P0, [R5+URZ], R2 ;  /* 0x00000002050075a7 */ /* 0x0022a4000800017f */
[----:B--2---:R-:W-:Y:S05]  /*231a0*/  @!P0 NANOSLEEP.SYNCS 0x989680 ;  /* 0x009896800000895d */ /* 0x004fea0003900000 */
[----:B------:R-:W2:Y:S02]  /*231b0*/  @!P0 SYNCS.PHASECHK.TRANS64 P0, [R5+URZ], R2 ;  /* 0x00000002050085a7 */ /* 0x000ea4000800007f */
[----:B--2---:R-:W-:Y:S05]  /*231c0*/  @!P0 BRA `(.L_x_13837) ;  /* 0xfffffffc00f08947 */ /* 0x004fea000383ffff */
[----:B------:R-:W-:Y:S05]  /*231d0*/  BRA `(.L_x_13979) ;  /* 0xffffffc400087947 */ /* 0x000fea000383ffff */
.L_x_13980:
        /* <DEDUP_REMOVED lines=10> */
.L_x_14880:


//--------------------- .text._ZN7cutlass13device_kernelIN5flash11enable_sm90INS1_16FlashAttnFwdSm90INS1_25CollectiveMainloopFwdSm90ILi2EN4cute5tupleIJNS5_1CILi1EEES8_S8_EEENS6_IJNS7_ILi192EEENS7_ILi128EEENS7_ILi64EEEEEELi64ENS_10bfloat16_tEfNS_4arch4Sm90ELb1ELb0ELb0ELb0ELb0ELb0ELb0ELb1ELb1ELb1ELb1ELb0EEENS1_21CollectiveEpilogueFwdINS6_IJSA_SC_SB_EEES9_SE_SG_Li384ELb0ELb1ELb1ELb0EEENS1_19SingleTileSchedulerILb0ELb1ELb1ELi192EEEEEEEEEvNT_6ParamsE --------------------------
	.section	.text._ZN7cutlass13device_kernelIN5flash11enable_sm90INS1_16FlashAttnFwdSm90INS1_25CollectiveMainloopFwdSm90ILi2EN4cute5tupleIJNS5_1CILi1EEES8_S8_EEENS6_IJNS7_ILi192EEENS7_ILi128EEENS7_ILi64EEEEEELi64ENS_10bfloat16_tEfNS_4arch4Sm90ELb1ELb0ELb0ELb0ELb0ELb0ELb0ELb1ELb1ELb1ELb1ELb0EEENS1_21CollectiveEpilogueFwdINS6_IJSA_SC_SB_EEES9_SE_SG_Li384ELb0ELb1ELb1ELb0EEENS1_19SingleTileSchedulerILb0ELb1ELb1ELi192EEEEEEEEEvNT_6ParamsE,"ax",@progbits
	.align	128
.text._ZN7cutlass13device_kernelIN5flash11enable_sm90INS1_16FlashAttnFwdSm90INS1_25CollectiveMainloopFwdSm90ILi2EN4cute5tupleIJNS5_1CILi1EEES8_S8_EEENS6_IJNS7_ILi192EEENS7_ILi128EEENS7_ILi64EEEEEELi64ENS_10bfloat16_tEfNS_4arch4Sm90ELb1ELb0ELb0ELb0ELb0ELb0ELb0ELb1ELb1ELb1ELb1ELb0EEENS1_21CollectiveEpilogueFwdINS6_IJSA_SC_SB_EEES9_SE_SG_Li384ELb0ELb1ELb1ELb0EEENS1_19SingleTileSchedulerILb0ELb1ELb1ELi192EEEEEEEEEvNT_6ParamsE:
        .type           _ZN7cutlass13device_kernelIN5flash11enable_sm90INS1_16FlashAttnFwdSm90INS1_25CollectiveMainloopFwdSm90ILi2EN4cute5tupleIJNS5_1CILi1EEES8_S8_EEENS6_IJNS7_ILi192EEENS7_ILi128EEENS7_ILi64EEEEEELi64ENS_10bfloat16_tEfNS_4arch4Sm90ELb1ELb0ELb0ELb0ELb0ELb0ELb0ELb1ELb1ELb1ELb1ELb0EEENS1_21CollectiveEpilogueFwdINS6_IJSA_SC_SB_EEES9_SE_SG_Li384ELb0ELb1ELb1ELb0EEENS1_19SingleTileSchedulerILb0ELb1ELb1ELi192EEEEEEEEEvNT_6ParamsE,@function
        .size           _ZN7cutlass13device_kernelIN5flash11enable_sm90INS1_16FlashAttnFwdSm90INS1_25CollectiveMainloopFwdSm90ILi2EN4cute5tupleIJNS5_1CILi1EEES8_S8_EEENS6_IJNS7_ILi192EEENS7_ILi128EEENS7_ILi64EEEEEELi64ENS_10bfloat16_tEfNS_4arch4Sm90ELb1ELb0ELb0ELb0ELb0ELb0ELb0ELb1ELb1ELb1ELb1ELb0EEENS1_21CollectiveEpilogueFwdINS6_IJSA_SC_SB_EEES9_SE_SG_Li384ELb0ELb1ELb1ELb0EEENS1_19SingleTileSchedulerILb0ELb1ELb1ELi192EEEEEEEEEvNT_6ParamsE,(.L_x_14881 - _ZN7cutlass13device_kernelIN5flash11enable_sm90INS1_16FlashAttnFwdSm90INS1_25CollectiveMainloopFwdSm90ILi2EN4cute5tupleIJNS5_1CILi1EEES8_S8_EEENS6_IJNS7_ILi192EEENS7_ILi128EEENS7_ILi64EEEEEELi64ENS_10bfloat16_tEfNS_4arch4Sm90ELb1ELb0ELb0ELb0ELb0ELb0ELb0ELb1ELb1ELb1ELb1ELb0EEENS1_21CollectiveEpilogueFwdINS6_IJSA_SC_SB_EEES9_SE_SG_Li384ELb0ELb1ELb1ELb0EEENS1_19SingleTileSchedulerILb0ELb1ELb1ELi192EEEEEEEEEvNT_6ParamsE)
        .other          _ZN7cutlass13device_kernelIN5flash11enable_sm90INS1_16FlashAttnFwdSm90INS1_25CollectiveMainloopFwdSm90ILi2EN4cute5tupleIJNS5_1CILi1EEES8_S8_EEENS6_IJNS7_ILi192EEENS7_ILi128EEENS7_ILi64EEEEEELi64ENS_10bfloat16_tEfNS_4arch4Sm90ELb1ELb0ELb0ELb0ELb0ELb0ELb0ELb1ELb1ELb1ELb1ELb0EEENS1_21CollectiveEpilogueFwdINS6_IJSA_SC_SB_EEES9_SE_SG_Li384ELb0ELb1ELb1ELb0EEENS1_19SingleTileSchedulerILb0ELb1ELb1ELi192EEEEEEEEEvNT_6ParamsE,@"STO_CUDA_ENTRY STV_DEFAULT"
_ZN7cutlass13device_kernelIN5flash11enable_sm90INS1_16FlashAttnFwdSm90INS1_25CollectiveMainloopFwdSm90ILi2EN4cute5tupleIJNS5_1CILi1EEES8_S8_EEENS6_IJNS7_ILi192EEENS7_ILi128EEENS7_ILi64EEEEEELi64ENS_10bfloat16_tEfNS_4arch4Sm90ELb1ELb0ELb0ELb0ELb0ELb0ELb0ELb1ELb1ELb1ELb1ELb0EEENS1_21CollectiveEpilogueFwdINS6_IJSA_SC_SB_EEES9_SE_SG_Li384ELb0ELb1ELb1ELb0EEENS1_19SingleTileSchedulerILb0ELb1ELb1ELi192EEEEEEEEEvNT_6ParamsE:
        /* <DEDUP_REMOVED lines=17> */
.L_x_13982:
[----:B------:R-:W-:Y:S05]  /*0110*/  BSYNC B0 ;  /* 0x0000000000007941 */ /* 0x000fea0003800000 */
.L_x_13981:
        /* <DEDUP_REMOVED lines=41> */
.L_x_13983:
        /* <DEDUP_REMOVED lines=22> */
.L_x_13984:
        /* <DEDUP_REMOVED lines=18> */
.L_x_13985:
        /* <DEDUP_REMOVED lines=22> */
.L_x_13986:
        /* <DEDUP_REMOVED lines=22> */
.L_x_13987:
        /* <DEDUP_REMOVED lines=9> */
.L_x_13990:
        /* <DEDUP_REMOVED lines=21> */
[----:B------:R-:W0:Y:S01]  /*0ad0*/  S2UR UR41, SR_CTAID.X ;  /* 0x00000000002979c3 */ /* 0x000e220000002500 */
        /* <DEDUP_REMOVED lines=12> */
[----:B------:R-:W-:Y:S02]  /*0ba0*/  USEL UR37, UR37, 0x1, UP0 ;  /* 0x0000000125257887 */ /* 0x000fe40008000000 */
[----:B------:R-:W-:Y:S02]  /*0bb0*/  ULOP3.LUT UR38, UR38, 0xffff, URZ, 0xc0, !UPT ;  /* 0x0000ffff26267892 */ /* 0x000fe4000f8ec03f */
[----:B------:R-:W-:Y:S02]  /*0bc0*/  UIMAD UR7, UR37, UR8, UR7 ;  /* 0x00000008250772a4 */ /* 0x000fe4000f8e0207 */
[----:B0-----:R-:W-:-:S04]  /*0bd0*/  UIMAD UR41, UR41, 0xc0, URZ ;  /* 0x000000c0292978a4 */ /* 0x001fc8000f8e023f */
[----:B------:R-:W-:Y:S02]  /*0be0*/  @UP1 UIADD3 UR4, UR41, 0xbf, URZ ;  /* 0x000000bf29041890 */ /* 0x000fe4000fffe03f */
[----:B------:R-:W-:Y:S02]  /*0bf0*/  UIADD3 UR6, UR41, 0xbf, URZ ;  /* 0x000000bf29067890 */ /* 0x000fe4000fffe03f */
[----:B------:R-:W-:Y:S02]  /*0c00*/  UIMAD.WIDE.U32 UR4, UR4, UR5, URZ ;  /* 0x00000005040472a5 */ /* 0x000fe4000f8e003f */
[----:B------:R-:W-:Y:S02]  /*0c10*/  UIMAD UR4, UR37, UR8, 0x7f ;  /* 0x0000007f250474a4 */ /* 0x000fe4000f8e0208 */
[----:B------:R-:W-:Y:S02]  /*0c20*/  @UP1 USHF.R.U32.HI UR6, URZ, UR9, UR5 ;  /* 0x000000093f061299 */ /* 0x000fe40008011605 */
[----:B------:R-:W-:-:S02]  /*0c30*/  USHF.R.S32.HI UR5, URZ, 0x1f, UR4 ;  /* 0x0000001f3f057899 */ /* 0x000fc40008011404 */
[----:B------:R-:W-:Y:S02]  /*0c40*/  UIADD3 UR6, UR7, UR6, URZ ;  /* 0x0000000607067290 */ /* 0x000fe4000fffe03f */
[----:B------:R-:W-:Y:S02]  /*0c50*/  ULEA.HI UR5, UR5, UR4, URZ, 0x7 ;  /* 0x0000000405057291 */ /* 0x000fe4000f8f383f */
[----:B------:R-:W-:Y:S02]  /*0c60*/  USHF.R.S32.HI UR7, URZ, 0x1f, UR6 ;  /* 0x0000001f3f077899 */ /* 0x000fe40008011406 */
[----:B------:R-:W-:Y:S02]  /*0c70*/  USHF.R.S32.HI UR5, URZ, 0x7, UR5 ;  /* 0x000000073f057899 */ /* 0x000fe40008011405 */
[----:B------:R-:W-:Y:S01]  /*0c80*/  ULEA.HI UR7, UR7, UR6, URZ, 0x7 ;  /* 0x0000000607077291 */ /* 0x000fe2000f8f383f */
[----:B------:R-:W-:-:S03]  /*0c90*/  UMOV UR4, URZ ;  /* 0x0000003f00047c82 */ /* 0x000fc60008000000 */
[----:B------:R-:W-:-:S04]  /*0ca0*/  USHF.R.S32.HI UR7, URZ, 0x7, UR7 ;  /* 0x000000073f077899 */ /* 0x000fc80008011407 */
        /* <DEDUP_REMOVED lines=40> */
.L_x_13992:
[----:B------:R-:W-:Y:S01]  /*0f30*/  UIMAD UR38, UR38, UR4, URZ ;  /* 0x00000004262672a4 */ /* 0x000fe2000f8e023f */
[----:B------:R-:W-:Y:S01]  /*0f40*/  IMAD.U32 R0, RZ, RZ, UR9 ;  /* 0x00000009ff007e24 */ /* 0x000fe2000f8e00ff */
[----:B------:R-:W-:Y:S01]  /*0f50*/  PLOP3.LUT P0, PT, PT, PT, PT, 0x80, 0x0 ;  /* 0x000000000000781c */ /* 0x000fe20003f0f070 */
[----:B------:R-:W-:Y:S01]  /*0f60*/  IMAD.U32 R3, RZ, RZ, UR4 ;  /* 0x00000004ff037e24 */ /* 0x000fe2000f8e00ff */
[----:B------:R-:W-:Y:S01]  /*0f70*/  CS2R R118, SRZ ;  /* 0x0000000000767805 */ /* 0x000fe2000001ff00 */
[----:B------:R-:W-:Y:S01]  /*0f80*/  VIADD R18, R2, 0xffffff80 ;  /* 0xffffff8002127836 */ /* 0x000fe20000000000 */
[----:B------:R-:W-:Y:S01]  /*0f90*/  CS2R R116, SRZ ;  /* 0x0000000000747805 */ /* 0x000fe2000001ff00 */
[----:B------:R-:W-:Y:S01]  /*0fa0*/  IMAD.MOV.U32 R4, RZ, RZ, RZ ;  /* 0x000000ffff047224 */ /* 0x000fe200078e00ff */
        /* <DEDUP_REMOVED lines=17> */
[----:B------:R-:W-:-:S06]  /*10c0*/  UISETP.GT.AND UP0, UPT, UR42, UR38, UPT ;  /* 0x000000262a00728c */ /* 0x000fcc000bf04270 */
[----:B------:R-:W-:-:S13]  /*10d0*/  PLOP3.LUT P1, PT, PT, PT, UP0, 0x80, 0x0 ;  /* 0x000000000000781c */ /* 0x000fda0003f2f008 */
[----:B------:R-:W-:Y:S05]  /*10e0*/  @!P1 BRA `(.L_x_13993) ;  /* 0x0000007000289947 */ /* 0x000fea0003800000 */
        /* <DEDUP_REMOVED lines=34> */
.L_x_13994:
[----:B------:R-:W-:-:S04]  /*1310*/  SHF.L.U32 R0, RZ, 0x1f, RZ ;  /* 0x0000001fff007819 */ /* 0x000fc800000006ff */
[----:B------:R-:W0:Y:S02]  /*1320*/  SYNCS.PHASECHK.TRANS64.TRYWAIT P0, [UR39+0x16800], R0 ;  /* 0x01680000ff0075a7 */ /* 0x000e240008000167 */
[----:B0-----:R-:W-:Y:S05]  /*1330*/  @!P0 BRA `(.L_x_13995) ;  /* 0x000000b400c08947 */ /* 0x001fea0003800000 */
.L_x_14100:
[----:B------:R-:W-:-:S06]  /*1340*/  ULOP3.LUT UR4, UR43, 0x1, URZ, 0xfc, !UPT ;  /* 0x000000012b047892 */ /* 0x000fcc000f8efc3f */
[----:B0-----:R-:W-:-:S05]  /*1350*/  IMAD.U32 R3, RZ, RZ, UR4 ;  /* 0x00000004ff037e24 */ /* 0x001fca000f8e00ff */
[----:B------:R-:W-:-:S13]  /*1360*/  ISETP.NE.AND P0, PT, R3, 0x3, PT ;  /* 0x000000030300780c */ /* 0x000fda0003f05270 */
[----:B------:R-:W-:Y:S05]  /*1370*/  @!P0 BRA `(.L_x_13996) ;  /* 0x0000000000048947 */ /* 0x000fea0003800000 */
[----:B------:R-:W-:Y:S01]  /*1380*/  BPT.TRAP 0x1 ;  /* 0x000000040000795c */ /* 0x000fe20000300000 */
.L_x_13996:
[----:B------:R0:W1:Y:S01]  /*1390*/  SYNCS.PHASECHK.TRANS64.TRYWAIT P2, [UR39+0x16830], R0 ;  /* 0x01683000ff0075a7 */ /* 0x0000620008040167 */
[----:B------:R-:W-:Y:S05]  /*13a0*/  @!P0 BRA `(.L_x_13997) ;  /* 0x0000000000048947 */ /* 0x000fea0003800000 */
[----:B------:R-:W-:Y:S01]  /*13b0*/  BPT.TRAP 0x1 ;  /* 0x000000040000795c */ /* 0x000fe20000300000 */
.L_x_13997:
[----:B------:R-:W-:Y:S01]  /*13c0*/  IMAD.U32 R10, RZ, RZ, UR44 ;  /* 0x0000002cff0a7e24 */ /* 0x000fe2000f8e00ff */
[----:B------:R-:W-:-:S04]  /*13d0*/  ISETP.NE.AND P1, PT, R17, RZ, PT ;  /* 0x000000ff1100720c */ /* 0x000fc80003f25270 */
[----:B------:R-:W-:Y:S01]  /*13e0*/  LOP3.LUT R10, R10, 0x10000, RZ, 0xfc, !PT ;  /* 0x000100000a0a7812 */ /* 0x000fe200078efcff */
[----:B-1----:R-:W-:Y:S08]  /*13f0*/  @P2 BRA `(.L_x_13998) ;  /* 0x0000000000082947 */ /* 0x002ff00003800000 */
[----:B------:R-:W1:Y:S02]  /*1400*/  SYNCS.PHASECHK.TRANS64.TRYWAIT P2, [UR39+0x16830], R0 ;  /* 0x01683000ff0075a7 */ /* 0x000e640008040167 */
[----:B-1----:R-:W-:Y:S05]  /*1410*/  @!P2 BRA `(.L_x_13999) ;  /* 0x000000b400a0a947 */ /* 0x002fea0003800000 */
.L_x_13998:
        /* <DEDUP_REMOVED lines=17> */
[C---:B------:R-:W-:Y:S01]  /*1530*/  IMAD.IADD R3, R18.reuse, 0x1, -R3 ;  /* 0x0000000112037824 */ /* 0x040fe200078e0a03 */
        /* <DEDUP_REMOVED lines=23> */
[----:B------:R-:W-:Y:S01]  /*16b0*/  UIADD3 UR26, UR42, -0x2, URZ ;  /* 0xfffffffe2a1a7890 */ /* 0x000fe2000fffe03f */
[----:B------:R-:W-:-:S02]  /*16c0*/  LEA.HI R7, R7, R0, RZ, 0x3 ;  /* 0x0000000007077211 */ /* 0x000fc400078f18ff */
[----:B------:R-:W-:Y:S02]  /*16d0*/  CS2R R118, SRZ ;  /* 0x0000000000767805 */ /* 0x000fe4000001ff00 */
[----:B------:R-:W-:Y:S02]  /*16e0*/  LEA R8, R5, UR41, 0x4 ;  /* 0x0000002905087c11 */ /* 0x000fe4000f8e20ff */
[----:B------:R-:W-:Y:S02]  /*16f0*/  CS2R R116, SRZ ;  /* 0x0000000000747805 */ /* 0x000fe4000001ff00 */
[----:B------:R-:W-:Y:S01]  /*1700*/  LOP3.LUT R7, R7, 0xfffffff8, RZ, 0xc0, !PT ;  /* 0xfffffff807077812 */ /* 0x000fe200078ec0ff */
[----:B------:R-:W-:Y:S01]  /*1710*/  @UP0 ULDC UR4, c[0x0][0x44c] ;  /* 0x0001130000040ab9 */ /* 0x000fe20000000800 */
[----:B------:R-:W-:Y:S01]  /*1720*/  LEA.HI R6, R6, R6, RZ, 0x1 ;  /* 0x0000000606067211 */ /* 0x000fe200078f08ff */
[----:B------:R-:W-:Y:S01]  /*1730*/  @UP0 ULDC UR5, c[0x0][0x450] ;  /* 0x0001140000050ab9 */ /* 0x000fe20000000800 */
[----:B------:R-:W-:-:S02]  /*1740*/  LEA.HI R5, R19, R19, RZ, 0x1 ;  /* 0x0000001313057211 */ /* 0x000fc400078f08ff */
[----:B------:R-:W-:Y:S02]  /*1750*/  CS2R R114, SRZ ;  /* 0x0000000000727805 */ /* 0x000fe4000001ff00 */
[----:B------:R-:W-:Y:S01]  /*1760*/  IADD3 R7, R8, R0, -R7 ;  /* 0x0000000008077210 */ /* 0x000fe20007ffe807 */
[----:B------:R-:W-:Y:S01]  /*1770*/  IMAD R6, R6, -0x3, R23 ;  /* 0xfffffffd06067824 */ /* 0x000fe200078e0217 */
[----:B------:R-:W-:Y:S02]  /*1780*/  LOP3.LUT R0, R5, 0x1ffffffe, RZ, 0xc0, !PT ;  /* 0x1ffffffe05007812 */ /* 0x000fe400078ec0ff */
[----:B------:R-:W-:Y:S02]  /*1790*/  CS2R R112, SRZ ;  /* 0x0000000000707805 */ /* 0x000fe4000001ff00 */
[----:B------:R-:W-:Y:S01]  /*17a0*/  PLOP3.LUT P2, PT, PT, PT, UP0, 0x80, 0x0 ;  /* 0x000000000000781c */ /* 0x000fe20003f4f008 */
[----:B------:R-:W-:Y:S01]  /*17b0*/  IMAD R7, R6, 0x40, R7 ;  /* 0x0000004006077824 */ /* 0x000fe200078e0207 */
[----:B------:R-:W-:Y:S01]  /*17c0*/  LOP3.LUT R6, R4, 0x7ffffffc, RZ, 0xc0, !PT ;  /* 0x7ffffffc04067812 */ /* 0x000fe200078ec0ff */
[----:B------:R-:W-:Y:S01]  /*17d0*/  IMAD.IADD R0, R19, 0x1, -R0 ;  /* 0x0000000113007824 */ /* 0x000fe200078e0a00 */
[----:B------:R-:W-:Y:S01]  /*17e0*/  CS2R R110, SRZ ;  /* 0x00000000006e7805 */ /* 0x000fe2000001ff00 */
[----:B------:R-:W-:-:S02]  /*17f0*/  IMAD.U32 R4, RZ, RZ, UR6 ;  /* 0x00000006ff047e24 */ /* 0x000fc4000f8e00ff */
[----:B------:R-:W-:Y:S02]  /*1800*/  IMAD R0, R0, 0x8, R7 ;  /* 0x0000000800007824 */ /* 0x000fe400078e0207 */
[----:B------:R-:W-:Y:S02]  /*1810*/  IMAD.IADD R6, R3, 0x1, -R6 ;  /* 0x0000000103067824 */ /* 0x000fe400078e0a06 */
[----:B------:R-:W-:Y:S02]  /*1820*/  IMAD.MOV.U32 R7, RZ, RZ, R0 ;  /* 0x000000ffff077224 */ /* 0x000fe400078e0000 */
[----:B------:R-:W-:Y:S01]  /*1830*/  @P2 IMAD.HI.U32 R5, R0, UR4, RZ ;  /* 0x0000000400052c27 */ /* 0x000fe2000f8e00ff */
[----:B------:R-:W-:Y:S02]  /*1840*/  UMOV UR4, 0xffffff80 ;  /* 0xffffff8000047882 */ /* 0x000fe40000000000 */
[----:B------:R-:W-:Y:S02]  /*1850*/  UIMAD UR4, UR42, UR4, 0x80 ;  /* 0x000000802a0474a4 */ /* 0x000fe4000f8e0204 */
[----:B------:R-:W-:-:S02]  /*1860*/  @P2 SHF.R.U32.HI R7, RZ, UR5, R5 ;  /* 0x00000005ff072c19 */ /* 0x000fc40008011605 */
[----:B------:R-:W-:Y:S02]  /*1870*/  UIADD3 UR5, UR4, 0x1, URZ ;  /* 0x0000000104057890 */ /* 0x000fe4000fffe03f */
[----:B------:R-:W-:Y:S01]  /*1880*/  UIMAD UR4, UR37, UR6, UR4 ;  /* 0x00000006250472a4 */ /* 0x000fe2000f8e0204 */
[----:B------:R-:W0:Y:S01]  /*1890*/  SHFL.IDX PT, R5, R7, RZ, 0x1c1f ;  /* 0x001c1fff07057589 */ /* 0x000e2200000e0000 */
[----:B------:R-:W-:Y:S02]  /*18a0*/  UIMAD UR6, UR37, UR6, -UR7 ;  /* 0x00000006250672a4 */ /* 0x000fe4000f8e0a07 */
[----:B------:R-:W-:Y:S01]  /*18b0*/  IMAD.U32 R3, RZ, RZ, UR5 ;  /* 0x00000005ff037e24 */ /* 0x000fe2000f8e00ff */
[----:B------:R-:W1:Y:S01]  /*18c0*/  SHFL.IDX PT, R108, R7, 0x1, 0x1c1f ;  /* 0x003c1f00076c7f89 */ /* 0x000e6200000e0000 */
[----:B------:R-:W-:Y:S01]  /*18d0*/  IMAD.U32 R19, RZ, RZ, UR4 ;  /* 0x00000004ff137e24 */ /* 0x000fe2000f8e00ff */
[----:B------:R-:W-:Y:S01]  /*18e0*/  ULDC UR4, c[0x0][0x988] ;  /* 0x0002620000047ab9 */ /* 0x000fe20000000800 */
[----:B------:R-:W-:-:S02]  /*18f0*/  IMAD R3, R6, -0x2, R3 ;  /* 0xfffffffe06037824 */ /* 0x000fc400078e0203 */
[----:B------:R-:W-:Y:S02]  /*1900*/  IMAD R19, R6, -0x2, R19 ;  /* 0xfffffffe06137824 */ /* 0x000fe400078e0213 */
[----:B------:R-:W-:-:S04]  /*1910*/  IMAD R9, R4, UR37, R3 ;  /* 0x0000002504097c24 */ /* 0x000fc8000f8e0203 */
[----:B------:R-:W-:-:S05]  /*1920*/  VIADD R4, R9, -UR7 ;  /* 0x8000000709047c36 */ /* 0x000fca0008000000 */
[----:B0-----:R-:W-:-:S04]  /*1930*/  VIADDMNMX R5, R5, R4, R19, PT ;  /* 0x0000000405057246 */ /* 0x001fc80003800113 */
[C---:B------:R-:W-:Y:S02]  /*1940*/  ISETP.GT.AND P3, PT, R5.reuse, RZ, PT ;  /* 0x000000ff0500720c */ /* 0x040fe40003f64270 */
[C---:B------:R-:W-:Y:S02]  /*1950*/  ISETP.GT.AND P4, PT, R5.reuse, 0x1, PT ;  /* 0x000000010500780c */ /* 0x040fe40003f84270 */
[----:B------:R-:W-:Y:S02]  /*1960*/  ISETP.GT.AND P5, PT, R5, 0x8, PT ;  /* 0x000000080500780c */ /* 0x000fe40003fa4270 */
[----:B-1----:R-:W-:Y:S01]  /*1970*/  IADD3 R108, R108, -UR7, R9 ;  /* 0x800000076c6c7c10 */ /* 0x002fe2000fffe009 */
[----:B------:R-:W-:-:S03]  /*1980*/  @UP0 ULDC UR7, c[0x0][0x450] ;  /* 0x0001140000070ab9 */ /* 0x000fc60000000800 */
[----:B------:R-:W-:Y:S02]  /*1990*/  VIMNMX R19, R19, R108, PT ;  /* 0x0000006c13137248 */ /* 0x000fe40003fe0100 */
[----:B------:R-:W-:Y:S01]  /*19a0*/  CS2R R108, SRZ ;  /* 0x00000000006c7805 */ /* 0x000fe2000001ff00 */
        /* <DEDUP_REMOVED lines=101> */
[C---:B------:R-:W-:Y:S02]  /*2000*/  ISETP.GT.AND P4, PT, R19.reuse, 0x1, PT ;  /* 0x000000011300780c */ /* 0x040fe40003f84270 */
[----:B------:R-:W-:Y:S01]  /*2010*/  FMNMX.FTZ R5, R14, R3, !PT ;  /* 0x000000030e057209 */ /* 0x000fe20007810000 */
[----:B------:R-:W-:Y:S01]  /*2020*/  IMAD.U32 R3, RZ, RZ, UR4 ;  /* 0x00000004ff037e24 */ /* 0x000fe2000f8e00ff */
[----:B------:R-:W-:Y:S01]  /*2030*/  ISETP.GT.AND P5, PT, R19, 0x8, PT ;  /* 0x000000081300780c */ /* 0x000fe20003fa4270 */
[----:B------:R-:W-:Y:S01]  /*2040*/  @UP0 ULDC UR4, c[0x0][0x44c] ;  /* 0x0001130000040ab9 */ /* 0x000fe20000000800 */
[----:B------:R-:W-:Y:S01]  /*2050*/  FSEL R27, R27, -INF , P4 ;  /* 0xff8000001b1b7808 */ /* 0x000fe20002000000 */
[----:B------:R-:W0:Y:S01]  /*2060*/  SHFL.BFLY PT, R8, R5, 0x2, 0x1f ;  /* 0x0c401f0005087f89 */ /* 0x000e2200000e0000 */
[----:B------:R-:W-:Y:S01]  /*2070*/  FSEL R30, R30, -INF , P5 ;  /* 0xff8000001e1e7808 */ /* 0x000fe20002800000 */
[----:B------:R-:W-:Y:S01]  /*2080*/  UIMAD.WIDE.U32 UR4, UR41, UR4, URZ ;  /* 0x00000004290472a5 */ /* 0x000fe2000f8e003f */
[----:B------:R-:W-:-:S03]  /*2090*/  ISETP.GT.AND P4, PT, R19, 0x10, PT ;  /* 0x000000101300780c */ /* 0x000fc60003f84270 */
[----:B------:R-:W-:Y:S01]  /*20a0*/  @UP0 USHF.R.U32.HI UR41, URZ, UR7, UR5 ;  /* 0x000000073f290299 */ /* 0x000fe20008011605 */
[----:B------:R-:W-:Y:S02]  /*20b0*/  FSEL R34, R34, -INF , P4 ;  /* 0xff80000022227808 */ /* 0x000fe40002000000 */
[C---:B------:R-:W-:Y:S01]  /*20c0*/  ISETP.GT.AND P4, PT, R19.reuse, 0x18, PT ;  /* 0x000000181300780c */ /* 0x040fe20003f84270 */
[----:B------:R-:W-:Y:S01]  /*20d0*/  UIADD3 UR6, UR6, UR41, URZ ;  /* 0x0000002906067290 */ /* 0x000fe2000fffe03f */
[----:B------:R-:W-:Y:S02]  /*20e0*/  UMOV UR5, URZ ;  /* 0x0000003f00057c82 */ /* 0x000fe40008000000 */
[----:B------:R-:W-:Y:S01]  /*20f0*/  FSEL R38, R38, -INF , P4 ;  /* 0xff80000026267808 */ /* 0x000fe20002000000 */
[----:B------:R-:W-:Y:S01]  /*2100*/  USHF.R.S32.HI UR4, URZ, 0x1f, UR6 ;  /* 0x0000001f3f047899 */ /* 0x000fe20008011406 */
[----:B------:R-:W-:-:S03]  /*2110*/  ISETP.GT.AND P4, PT, R19, 0x20, PT ;  /* 0x000000201300780c */ /* 0x000fc60003f84270 */
[----:B------:R-:W-:Y:S01]  /*2120*/  ULEA.HI UR4, UR4, UR6, URZ, 0x7 ;  /* 0x0000000604047291 */ /* 0x000fe2000f8f383f */
[----:B------:R-:W-:Y:S02]  /*2130*/  FSEL R42, R42, -INF , P4 ;  /* 0xff8000002a2a7808 */ /* 0x000fe40002000000 */
[----:B------:R-:W-:Y:S01]  /*2140*/  ISETP.GT.AND P4, PT, R19, 0x28, PT ;  /* 0x000000281300780c */ /* 0x000fe20003f84270 */
[----:B------:R-:W-:Y:S01]  /*2150*/  USHF.R.S32.HI UR4, URZ, 0x7, UR4 ;  /* 0x000000073f047899 */ /* 0x000fe20008011404 */
[----:B0-----:R-:W-:Y:S02]  /*2160*/  FMNMX.FTZ R15, R5, R8, !PT ;  /* 0x00000008050f7209 */ /* 0x001fe40007810000 */
[----:B------:R-:W-:Y:S01]  /*2170*/  FSEL R46, R46, -INF , P4 ;  /* 0xff8000002e2e7808 */ /* 0x000fe20002000000 */
[----:B------:R-:W-:Y:S01]  /*2180*/  UISETP.LT.AND UP1, UPT, UR38, UR4, UPT ;  /* 0x000000042600728c */ /* 0x000fe2000bf21270 */
[----:B------:R-:W-:Y:S01]  /*2190*/  ISETP.GT.AND P4, PT, R19, 0x30, PT ;  /* 0x000000301300780c */ /* 0x000fe20003f84270 */
[----:B------:R-:W0:Y:S02]  /*21a0*/  SHFL.BFLY PT, R8, R15, 0x1, 0x1f ;  /* 0x0c201f000f087f89 */ /* 0x000e2400000e0000 */
[----:B------:R-:W-:Y:S01]  /*21b0*/  USEL UR25, UR38, UR4, !UP1 ;  /* 0x0000000426197287 */ /* 0x000fe2000c800000 */
[----:B------:R-:W-:-:S02]  /*21c0*/  FSEL R50, R50, -INF , P4 ;  /* 0xff80000032327808 */ /* 0x000fc40002000000 */
[C---:B------:R-:W-:Y:S01]  /*21d0*/  ISETP.GT.AND P4, PT, R19.reuse, 0x38, PT ;  /* 0x000000381300780c */ /* 0x040fe20003f84270 */
[----:B------:R-:W-:Y:S01]  /*21e0*/  UISETP.GE.AND UP1, UPT, UR26, UR25, UPT ;  /* 0x000000191a00728c */ /* 0x000fe2000bf26270 */
[----:B------:R-:W-:Y:S02]  /*21f0*/  UMOV UR4, URZ ;  /* 0x0000003f00047c82 */ /* 0x000fe40008000000 */
        /* <DEDUP_REMOVED lines=12> */
[C---:B------:R-:W-:Y:S02]  /*22c0*/  ISETP.GT.AND P3, PT, R19.reuse, RZ, PT ;  /* 0x000000ff1300720c */ /* 0x040fe40003f64270 */
[----:B------:R-:W-:Y:S01]  /*22d0*/  FSEL R70, R70, -INF , P4 ;  /* 0xff80000046467808 */ /* 0x000fe20002000000 */
[-CC-:B------:R-:W-:Y:S01]  /*22e0*/  FFMA.FTZ R88, R88, R3.reuse, -R13.reuse ;  /* 0x0000000358587223 */ /* 0x180fe2000001080d */
[----:B------:R-:W-:Y:S01]  /*22f0*/  FSEL R26, R26, -INF , P3 ;  /* 0xff8000001a1a7808 */ /* 0x000fe20001800000 */
[--C-:B------:R-:W-:Y:S01]  /*2300*/  FFMA.FTZ R148, R92, R3, -R13.reuse ;  /* 0x000000035c947223 */ /* 0x100fe2000001080d */
[----:B------:R-:W-:Y:S01]  /*2310*/  ISETP.GT.AND P3, PT, R19, 0x9, PT ;  /* 0x000000091300780c */ /* 0x000fe20003f64270 */
        /* <DEDUP_REMOVED lines=9> */
[----:B0-----:R-:W-:Y:S01]  /*23b0*/  FSEL R88, R31, -INF , P3 ;  /* 0xff8000001f587808 */ /* 0x001fe20001800000 */
        /* <DEDUP_REMOVED lines=12> */
[--C-:B------:R-:W-:Y:S01]  /*2480*/  FFMA.FTZ R150, R102, R3, -R13.reuse ;  /* 0x0000000366967223 */ /* 0x100fe2000001080d */
[----:B------:R-:W-:Y:S01]  /*2490*/  FSEL R96, R39, -INF , P3 ;  /* 0xff80000027607808 */ /* 0x000fe20001800000 */
[----:B------:R0:W-:Y:S01]  /*24a0*/  MUFU.EX2 R9, R17 ;  /* 0x0000001100097308 */ /* 0x0001e20000000800 */
[----:B------:R-:W-:Y:S01]  /*24b0*/  FMNMX.FTZ R15, R38, R15, !PT ;  /* 0x0000000f260f7209 */ /* 0x000fe20007810000 */
[-CC-:B------:R-:W-:Y:S01]  /*24c0*/  FFMA.FTZ R33, R22, R3.reuse, -R13.reuse ;  /* 0x0000000316217223 */ /* 0x180fe2000001080d */
[----:B------:R-:W-:Y:S01]  /*24d0*/  ISETP.GT.AND P3, PT, R19, 0x21, PT ;  /* 0x000000211300780c */ /* 0x000fe20003f64270 */
[--C-:B------:R-:W-:Y:S01]  /*24e0*/  FFMA.FTZ R7, R104, R3, -R13.reuse ;  /* 0x0000000368077223 */ /* 0x100fe2000001080d */
[----:B------:R-:W-:Y:S01]  /*24f0*/  FMNMX.FTZ R15, R96, R15, !PT ;  /* 0x0000000f600f7209 */ /* 0x000fe20007810000 */
[--C-:B------:R-:W-:Y:S01]  /*2500*/  FFMA.FTZ R144, R106, R3, -R13.reuse ;  /* 0x000000036a907223 */ /* 0x100fe2000001080d */
[----:B------:R-:W-:Y:S01]  /*2510*/  FSEL R100, R43, -INF , P3 ;  /* 0xff8000002b647808 */ /* 0x000fe20001800000 */
[----:B------:R-:W1:Y:S01]  /*2520*/  MUFU.EX2 R148, R148 ;  /* 0x0000009400947308 */ /* 0x000e620000000800 */
[----:B------:R-:W-:Y:S01]  /*2530*/  FMNMX.FTZ R15, R42, R15, !PT ;  /* 0x0000000f2a0f7209 */ /* 0x000fe20007810000 */
[-CC-:B------:R-:W-:Y:S01]  /*2540*/  FFMA.FTZ R134, R60, R3.reuse, -R13.reuse ;  /* 0x000000033c867223 */ /* 0x180fe2000001080d */
[----:B------:R-:W-:Y:S01]  /*2550*/  ISETP.GT.AND P3, PT, R19, 0x29, PT ;  /* 0x000000291300780c */ /* 0x000fe20003f64270 */
[--C-:B------:R-:W-:Y:S01]  /*2560*/  FFMA.FTZ R128, R64, R3, -R13.reuse ;  /* 0x0000000340807223 */ /* 0x100fe2000001080d */
[----:B0-----:R-:W-:Y:S01]  /*2570*/  FMNMX.FTZ R17, R100, R15, !PT ;  /* 0x0000000f64117209 */ /* 0x001fe20007810000 */
        /* <DEDUP_REMOVED lines=10> */
[----:B------:R-:W2:Y:S01]  /*2620*/  MUFU.EX2 R150, R150 ;  /* 0x0000009600967308 */ /* 0x000ea20000000800 */
[----:B------:R-:W-:Y:S01]  /*2630*/  FMNMX.FTZ R17, R50, R17, !PT ;  /* 0x0000001132117209 */ /* 0x000fe20007810000 */
[-CC-:B------:R-:W-:Y:S01]  /*2640*/  FFMA.FTZ R120, R80, R3.reuse, -R13.reuse ;  /* 0x0000000350787223 */ /* 0x180fe2000001080d */
[----:B------:R-:W-:Y:S01]  /*2650*/  ISETP.GT.AND P3, PT, R19, 0x39, PT ;  /* 0x000000391300780c */ /* 0x000fe20003f64270 */
[--C-:B------:R-:W-:Y:S01]  /*2660*/  FFMA.FTZ R18, R18, R3, -R13.reuse ;  /* 0x0000000312127223 */ /* 0x100fe2000001080d */
[----:B0-----:R-:W-:Y:S01]  /*2670*/  FMNMX.FTZ R21, R94, R17, !PT ;  /* 0x000000115e157209 */ /* 0x001fe20007810000 */
[----:B------:R-:W-:Y:S01]  /*2680*/  FFMA.FTZ R122, R84, R3, -R13 ;  /* 0x00000003547a7223 */ /* 0x000fe2000001080d */
[----:B------:R-:W-:Y:S01]  /*2690*/  FSEL R90, R55, -INF , P3 ;  /* 0xff800000375a7808 */ /* 0x000fe20001800000 */
[----:B------:R0:W-:Y:S01]  /*26a0*/  MUFU.EX2 R17, R23 ;  /* 0x0000001700117308 */ /* 0x0001e20000000800 */
[----:B------:R-:W-:-:S02]  /*26b0*/  FMNMX.FTZ R21, R54, R21, !PT ;  /* 0x0000001536157209 */ /* 0x000fc40007810000 */
[----:B------:R-:W-:Y:S02]  /*26c0*/  CS2R R106, SRZ ;  /* 0x00000000006a7805 */ /* 0x000fe4000001ff00 */
[----:B------:R-:W-:Y:S02]  /*26d0*/  ISETP.GT.AND P3, PT, R19, 0x41, PT ;  /* 0x000000411300780c */ /* 0x000fe40003f64270 */
[----:B------:R-:W-:Y:S02]  /*26e0*/  CS2R R104, SRZ ;  /* 0x0000000000687805 */ /* 0x000fe4000001ff00 */
[----:B------:R-:W-:Y:S02]  /*26f0*/  FMNMX.FTZ R21, R90, R21, !PT ;  /* 0x000000155a157209 */ /* 0x000fe40007810000 */
[----:B------:R-:W-:Y:S01]  /*2700*/  FSEL R44, R59, -INF , P3 ;  /* 0xff8000003b2c7808 */ /* 0x000fe20001800000 */
[----:B------:R-:W3:Y:S01]  /*2710*/  MUFU.EX2 R7, R7 ;  /* 0x0000000700077308 */ /* 0x000ee20000000800 */
[----:B------:R-:W-:-:S02]  /*2720*/  FMNMX.FTZ R21, R58, R21, !PT ;  /* 0x000000153a157209 */ /* 0x000fc40007810000 */
[----:B------:R-:W-:Y:S02]  /*2730*/  ISETP.GT.AND P3, PT, R19, 0x49, PT ;  /* 0x000000491300780c */ /* 0x000fe40003f64270 */
[----:B0-----:R-:W-:Y:S02]  /*2740*/  FMNMX.FTZ R23, R44, R21, !PT ;  /* 0x000000152c177209 */ /* 0x001fe40007810000 */
[----:B------:R-:W-:Y:S01]  /*2750*/  FSEL R40, R63, -INF , P3 ;  /* 0xff8000003f287808 */ /* 0x000fe20001800000 */
[----:B------:R0:W-:Y:S01]  /*2760*/  MUFU.EX2 R21, R25 ;  /* 0x0000001900157308 */ /* 0x0001e20000000800 */
[----:B------:R-:W-:Y:S02]  /*2770*/  FMNMX.FTZ R23, R62, R23, !PT ;  /* 0x000000173e177209 */ /* 0x000fe40007810000 */
[----:B------:R-:W-:Y:S02]  /*2780*/  ISETP.GT.AND P3, PT, R19, 0x51, PT ;  /* 0x000000511300780c */ /* 0x000fe40003f64270 */
[----:B------:R-:W-:-:S02]  /*2790*/  FMNMX.FTZ R23, R40, R23, !PT ;  /* 0x0000001728177209 */ /* 0x000fc40007810000 */
[----:B------:R-:W-:Y:S01]  /*27a0*/  FSEL R48, R67, -INF , P3 ;  /* 0xff80000043307808 */ /* 0x000fe20001800000 */
[----:B------:R-:W4:Y:S01]  /*27b0*/  MUFU.EX2 R144, R144 ;  /* 0x0000009000907308 */ /* 0x000f220000000800 */
[----:B------:R-:W-:Y:S02]  /*27c0*/  FMNMX.FTZ R23, R66, R23, !PT ;  /* 0x0000001742177209 */ /* 0x000fe40007810000 */
[C---:B------:R-:W-:Y:S02]  /*27d0*/  ISETP.GT.AND P3, PT, R19.reuse, 0x59, PT ;  /* 0x000000591300780c */ /* 0x040fe40003f64270 */
[----:B0-----:R-:W-:Y:S02]  /*27e0*/  FMNMX.FTZ R25, R48, R23, !PT ;  /* 0x0000001730197209 */ /* 0x001fe40007810000 */
[----:B------:R-:W-:Y:S01]  /*27f0*/  ISETP.GT.AND P4, PT, R19, 0x60, PT ;  /* 0x000000601300780c */ /* 0x000fe20003f84270 */
[----:B------:R0:W-:Y:S01]  /*2800*/  MUFU.EX2 R23, R29 ;  /* 0x0000001d00177308 */ /* 0x0001e20000000800 */
[----:B------:R-:W-:-:S02]  /*2810*/  FSEL R36, R71, -INF , P3 ;  /* 0xff80000047247808 */ /* 0x000fc40001800000 */
[----:B------:R-:W-:Y:S02]  /*2820*/  FMNMX.FTZ R25, R70, R25, !PT ;  /* 0x0000001946197209 */ /* 0x000fe40007810000 */
[C---:B------:R-:W-:Y:S02]  /*2830*/  ISETP.GT.AND P3, PT, R19.reuse, 0x61, PT ;  /* 0x000000611300780c */ /* 0x040fe40003f64270 */
[----:B------:R-:W-:Y:S01]  /*2840*/  FSEL R74, R74, -INF , P4 ;  /* 0xff8000004a4a7808 */ /* 0x000fe20002000000 */
[----:B------:R-:W5:Y:S01]  /*2850*/  MUFU.EX2 R146, R146 ;  /* 0x0000009200927308 */ /* 0x000f620000000800 */
[----:B------:R-:W-:Y:S02]  /*2860*/  FMNMX.FTZ R25, R36, R25, !PT ;  /* 0x0000001924197209 */ /* 0x000fe40007810000 */
[----:B------:R-:W-:Y:S02]  /*2870*/  ISETP.GT.AND P4, PT, R19, 0x68, PT ;  /* 0x000000681300780c */ /* 0x000fe40003f84270 */
[----:B------:R-:W-:-:S02]  /*2880*/  FSEL R52, R75, -INF , P3 ;  /* 0xff8000004b347808 */ /* 0x000fc40001800000 */
[----:B------:R-:W-:Y:S01]  /*2890*/  FMNMX.FTZ R25, R74, R25, !PT ;  /* 0x000000194a197209 */ /* 0x000fe20007810000 */
[----:B------:R-:W5:Y:S01]  /*28a0*/  MUFU.EX2 R140, R140 ;  /* 0x0000008c008c7308 */ /* 0x000f620000000800 */
[C---:B------:R-:W-:Y:S02]  /*28b0*/  ISETP.GT.AND P3, PT, R19.reuse, 0x69, PT ;  /* 0x000000691300780c */ /* 0x040fe40003f64270 */
[----:B------:R-:W-:Y:S02]  /*28c0*/  FSEL R78, R78, -INF , P4 ;  /* 0xff8000004e4e7808 */ /* 0x000fe40002000000 */
[----:B0-----:R-:W-:Y:S02]  /*28d0*/  FMNMX.FTZ R29, R52, R25, !PT ;  /* 0x00000019341d7209 */ /* 0x001fe40007810000 */
[----:B------:R-:W-:Y:S01]  /*28e0*/  ISETP.GT.AND P4, PT, R19, 0x70, PT ;  /* 0x000000701300780c */ /* 0x000fe20003f84270 */
[----:B------:R0:W-:Y:S01]  /*28f0*/  MUFU.EX2 R25, R31 ;  /* 0x0000001f00197308 */ /* 0x0001e20000000800 */
[----:B------:R-:W-:-:S02]  /*2900*/  FSEL R32, R79, -INF , P3 ;  /* 0xff8000004f207808 */ /* 0x000fc40001800000 */
[----:B------:R-:W-:Y:S02]  /*2910*/  FMNMX.FTZ R29, R78, R29, !PT ;  /* 0x0000001d4e1d7209 */ /* 0x000fe40007810000 */
[C---:B------:R-:W-:Y:S02]  /*2920*/  ISETP.GT.AND P3, PT, R19.reuse, 0x71, PT ;  /* 0x000000711300780c */ /* 0x040fe40003f64270 */
[----:B------:R-:W-:Y:S01]  /*2930*/  FSEL R82, R82, -INF , P4 ;  /* 0xff80000052527808 */ /* 0x000fe20002000000 */
[----:B------:R-:W-:Y:S01]  /*2940*/  MUFU.EX2 R142, R142 ;  /* 0x0000008e008e7308 */ /* 0x000fe20000000800 */
[----:B------:R-:W-:Y:S01]  /*2950*/  FMNMX.FTZ R29, R32, R29, !PT ;  /* 0x0000001d201d7209 */ /* 0x000fe20007810000 */
[----:B0-----:R-:W-:Y:S01]  /*2960*/  FFMA.FTZ R31, R24, R3, -R13 ;  /* 0x00000003181f7223 */ /* 0x001fe2000001080d */
[----:B------:R-:W-:Y:S02]  /*2970*/  ISETP.GT.AND P4, PT, R19, 0x78, PT ;  /* 0x000000781300780c */ /* 0x000fe40003f84270 */
[----:B------:R-:W-:-:S02]  /*2980*/  FSEL R56, R83, -INF , P3 ;  /* 0xff80000053387808 */ /* 0x000fc40001800000 */
[----:B------:R-:W-:Y:S01]  /*2990*/  FMNMX.FTZ R29, R82, R29, !PT ;  /* 0x0000001d521d7209 */ /* 0x000fe20007810000 */
[----:B------:R-:W-:Y:S01]  /*29a0*/  MUFU.EX2 R136, R136 ;  /* 0x0000008800887308 */ /* 0x000fe20000000800 */
[----:B------:R-:W-:Y:S01]  /*29b0*/  ISETP.GT.AND P3, PT, R19, 0x79, PT ;  /* 0x000000791300780c */ /* 0x000fe20003f64270 */
[----:B------:R-:W-:Y:S01]  /*29c0*/  FFMA.FTZ R19, R12, R3, -R13 ;  /* 0x000000030c137223 */ /* 0x000fe2000001080d */
[----:B------:R-:W-:Y:S02]  /*29d0*/  FSEL R86, R86, -INF , P4 ;  /* 0xff80000056567808 */ /* 0x000fe40002000000 */
[----:B------:R-:W-:Y:S02]  /*29e0*/  FMNMX.FTZ R29, R56, R29, !PT ;  /* 0x0000001d381d7209 */ /* 0x000fe40007810000 */
[----:B------:R-:W-:Y:S01]  /*29f0*/  FSEL R102, R87, -INF , P3 ;  /* 0xff80000057667808 */ /* 0x000fe20001800000 */
[----:B------:R-:W-:Y:S01]  /*2a00*/  MUFU.EX2 R138, R138 ;  /* 0x0000008a008a7308 */ /* 0x000fe20000000800 */
[----:B------:R-:W-:-:S04]  /*2a10*/  FMNMX.FTZ R29, R86, R29, !PT ;  /* 0x0000001d561d7209 */ /* 0x000fc80007810000 */
[----:B------:R-:W-:Y:S01]  /*2a20*/  FMNMX.FTZ R12, R102, R29, !PT ;  /* 0x0000001d660c7209 */ /* 0x000fe20007810000 */
[--C-:B------:R-:W-:Y:S02]  /*2a30*/  FFMA.FTZ R29, R28, R3, -R13.reuse ;  /* 0x000000031c1d7223 */ /* 0x100fe4000001080d */
[----:B------:R-:W-:Y:S02]  /*2a40*/  MUFU.EX2 R132, R132 ;  /* 0x0000008400847308 */ /* 0x000fe40000000800 */
[----:B------:R-:W0:Y:S06]  /*2a50*/  SHFL.BFLY PT, R35, R12, 0x2, 0x1f ;  /* 0x0c401f000c237f89 */ /* 0x000e2c00000e0000 */
[----:B------:R-:W-:Y:S08]  /*2a60*/  MUFU.EX2 R19, R19 ;  /* 0x0000001300137308 */ /* 0x000ff00000000800 */
[----:B------:R-:W-:Y:S08]  /*2a70*/  MUFU.EX2 R134, R134 ;  /* 0x0000008600867308 */ /* 0x000ff00000000800 */
[----:B------:R-:W-:Y:S01]  /*2a80*/  MUFU.EX2 R29, R29 ;  /* 0x0000001d001d7308 */ /* 0x000fe20000000800 */
[----:B0-----:R-:W-:Y:S01]  /*2a90*/  FMNMX.FTZ R22, R12, R35, !PT ;  /* 0x000000230c167209 */ /* 0x001fe20007810000 */
[-CC-:B------:R-:W-:Y:S01]  /*2aa0*/  FFMA.FTZ R35, R4, R3.reuse, -R13.reuse ;  /* 0x0000000304237223 */ /* 0x180fe2000001080d */
[----:B------:R-:W-:-:S03]  /*2ab0*/  FFMA.FTZ R13, R14, R3, -R13 ;  /* 0x000000030e0d7223 */ /* 0x000fc6000001080d */
        /* <DEDUP_REMOVED lines=8> */
[----:B------:R0:W-:Y:S01]  /*2b40*/  MUFU.EX2 R39, R18 ;  /* 0x0000001200277308 */ /* 0x0001e20000000800 */
[----:B------:R-:W-:Y:S02]  /*2b50*/  FSEL R41, R41, RZ, P3 ;  /* 0x000000ff29297208 */ /* 0x000fe40001800000 */
[----:B------:R-:W-:-:S03]  /*2b60*/  PLOP3.LUT P3, PT, PT, PT, UP1, 0x80, 0x0 ;  /* 0x000000000000781c */ /* 0x000fc60003f6f018 */
[-CC-:B------:R-:W-:Y:S01]  /*2b70*/  FFMA.FTZ R4, R27, R3.reuse, -R41.reuse ;  /* 0x000000031b047223 */ /* 0x180fe20000010829 */
[----:B-1----:R-:W-:Y:S01]  /*2b80*/  FADD.FTZ R27, R5, R148 ;  /* 0x00000094051b7221 */ /* 0x002fe20000010000 */
[-CC-:B------:R-:W-:Y:S01]  /*2b90*/  FFMA.FTZ R149, R26, R3.reuse, -R41.reuse ;  /* 0x000000031a957223 */ /* 0x180fe20000010829 */
[-CC-:B------:R-:W-:Y:S01]  /*2ba0*/  FFMA.FTZ R151, R30, R3.reuse, -R41.reuse ;  /* 0x000000031e977223 */ /* 0x180fe20000010829 */
[-C--:B------:R-:W-:Y:S01]  /*2bb0*/  FFMA.FTZ R14, R88, R3.reuse, -R41 ;  /* 0x00000003580e7223 */ /* 0x080fe20000010829 */
[----:B--2---:R-:W-:Y:S01]  /*2bc0*/  FADD.FTZ R30, R150, R27 ;  /* 0x0000001b961e7221 */ /* 0x004fe20000010000 */
[----:B------:R-:W-:Y:S01]  /*2bd0*/  MUFU.EX2 R4, R4 ;  /* 0x0000000400047308 */ /* 0x000fe20000000800 */
[-CC-:B------:R-:W-:Y:S01]  /*2be0*/  FFMA.FTZ R145, R34, R3.reuse, -R41.reuse ;  /* 0x0000000322917223 */ /* 0x180fe20000010829 */
[-CC-:B0-----:R-:W-:Y:S01]  /*2bf0*/  FFMA.FTZ R18, R92, R3.reuse, -R41.reuse ;  /* 0x000000035c127223 */ /* 0x181fe20000010829 */
[----:B---3--:R-:W-:Y:S01]  /*2c00*/  FADD.FTZ R27, R7, R30 ;  /* 0x0000001e071b7221 */ /* 0x008fe20000010000 */
[-CC-:B------:R-:W-:Y:S01]  /*2c10*/  FFMA.FTZ R147, R38, R3.reuse, -R41.reuse ;  /* 0x0000000326937223 */ /* 0x180fe20000010829 */
[-CC-:B------:R-:W-:Y:S01]  /*2c20*/  FFMA.FTZ R20, R96, R3.reuse, -R41.reuse ;  /* 0x0000000360147223 */ /* 0x180fe20000010829 */
[-C--:B------:R-:W-:Y:S01]  /*2c30*/  FFMA.FTZ R141, R42, R3.reuse, -R41 ;  /* 0x000000032a8d7223 */ /* 0x080fe20000010829 */
[----:B----4-:R-:W-:Y:S01]  /*2c40*/  FADD.FTZ R34, R144, R27 ;  /* 0x0000001b90227221 */ /* 0x010fe20000010000 */
[----:B------:R-:W0:Y:S01]  /*2c50*/  MUFU.EX2 R149, R149 ;  /* 0x0000009500957308 */ /* 0x000e220000000800 */
[-CC-:B------:R-:W-:Y:S01]  /*2c60*/  FFMA.FTZ R22, R100, R3.reuse, -R41.reuse ;  /* 0x0000000364167223 */ /* 0x180fe20000010829 */
[-CC-:B------:R-:W-:Y:S01]  /*2c70*/  FFMA.FTZ R143, R46, R3.reuse, -R41.reuse ;  /* 0x000000032e8f7223 */ /* 0x180fe20000010829 */
[----:B------:R-:W-:Y:S01]  /*2c80*/  FADD.FTZ R27, R9, R34 ;  /* 0x00000022091b7221 */ /* 0x000fe20000010000 */
[-CC-:B------:R-:W-:Y:S01]  /*2c90*/  FFMA.FTZ R24, R98, R3.reuse, -R41.reuse ;  /* 0x0000000362187223 */ /* 0x180fe20000010829 */
[-CC-:B------:R-:W-:Y:S01]  /*2ca0*/  FFMA.FTZ R137, R50, R3.reuse, -R41.reuse ;  /* 0x0000000332897223 */ /* 0x180fe20000010829 */
[-C--:B------:R-:W-:Y:S01]  /*2cb0*/  FFMA.FTZ R26, R94, R3.reuse, -R41 ;  /* 0x000000035e1a7223 */ /* 0x080fe20000010829 */
[----:B-----5:R-:W-:Y:S01]  /*2cc0*/  FADD.FTZ R34, R146, R27 ;  /* 0x0000001b92227221 */ /* 0x020fe20000010000 */
        /* <DEDUP_REMOVED lines=13> */
[----:B------:R-:W-:Y:S01]  /*2da0*/  FFMA.FTZ R129, R66, R3, -R41 ;  /* 0x0000000342817223 */ /* 0x000fe20000010829 */
[----:B------:R-:W-:Y:S01]  /*2db0*/  F2FP.BF16.F32.PACK_AB R148, R148, R5 ;  /* 0x000000059494723e */ /* 0x000fe200000010ff */
[----:B------:R-:W-:Y:S01]  /*2dc0*/  FADD.FTZ R40, R142, R43 ;  /* 0x0000002b8e287221 */ /* 0x000fe20000010000 */
[----:B------:R-:W0:Y:S01]  /*2dd0*/  MUFU.EX2 R145, R145 ;  /* 0x0000009100917308 */ /* 0x000e220000000800 */
[----:B-1----:R-:W-:Y:S01]  /*2de0*/  FADD.FTZ R27, R151, R38 ;  /* 0x00000026971b7221 */ /* 0x002fe20000010000 */
[-CC-:B------:R-:W-:Y:S01]  /*2df0*/  FFMA.FTZ R70, R70, R3.reuse, -R41.reuse ;  /* 0x0000000346467223 */ /* 0x180fe20000010829 */
[----:B------:R-:W-:Y:S01]  /*2e00*/  FADD.FTZ R43, R21, R40 ;  /* 0x00000028152b7221 */ /* 0x000fe20000010000 */
[----:B------:R-:W-:Y:S01]  /*2e10*/  F2FP.BF16.F32.PACK_AB R150, R7, R150 ;  /* 0x000000960796723e */ /* 0x000fe200000010ff */
        /* <DEDUP_REMOVED lines=9> */
[----:B------:R-:W-:Y:S01]  /*2eb0*/  FFMA.FTZ R56, R56, R3, -R41 ;  /* 0x0000000338387223 */ /* 0x000fe20000010829 */
[----:B------:R-:W-:Y:S01]  /*2ec0*/  FADD.FTZ R42, R138, R45 ;  /* 0x0000002d8a2a7221 */ /* 0x000fe20000010000 */
[----:B------:R-:W2:Y:S01]  /*2ed0*/  MUFU.EX2 R147, R147 ;  /* 0x0000009300937308 */ /* 0x000ea20000000800 */
[----:B0-----:R-:W-:Y:S01]  /*2ee0*/  FADD.FTZ R27, R145, R38 ;  /* 0x00000026911b7221 */ /* 0x001fe20000010000 */
[----:B------:R-:W-:-:S02]  /*2ef0*/  IMAD.U32 R38, RZ, RZ, UR39 ;  /* 0x00000027ff267e24 */ /* 0x000fc4000f8e00ff */
[----:B------:R-:W-:Y:S01]  /*2f00*/  FFMA.FTZ R86, R86, R3, -R41 ;  /* 0x0000000356567223 */ /* 0x000fe20000010829 */
[----:B------:R-:W-:Y:S02]  /*2f10*/  F2FP.BF16.F32.PACK_AB R149, R4, R149 ;  /* 0x000000950495723e */ /* 0x000fe400000010ff */
[----:B------:R-:W-:Y:S02]  /*2f20*/  CS2R R100, SRZ ;  /* 0x0000000000647805 */ /* 0x000fe4000001ff00 */
[----:B------:R-:W-:Y:S02]  /*2f30*/  F2FP.BF16.F32.PACK_AB R144, R9, R144 ;  /* 0x000000900990723e */ /* 0x000fe400000010ff */
[----:B------:R-:W-:Y:S01]  /*2f40*/  CS2R R98, SRZ ;  /* 0x0000000000627805 */ /* 0x000fe2000001ff00 */
[----:B------:R-:W0:Y:S01]  /*2f50*/  MUFU.EX2 R20, R20 ;  /* 0x0000001400147308 */ /* 0x000e220000000800 */
[----:B-1----:R-:W-:Y:S01]  /*2f60*/  FADD.FTZ R40, R18, R27 ;  /* 0x0000001b12287221 */ /* 0x002fe20000010000 */
[----:B------:R-:W-:-:S02]  /*2f70*/  @!P1 VIADD R27, R38, 0x16840 ;  /* 0x00016840261b9836 */ /* 0x000fc40000000000 */
[-CC-:B------:R-:W-:Y:S01]  /*2f80*/  FFMA.FTZ R38, R48, R3.reuse, -R41.reuse ;  /* 0x0000000330267223 */ /* 0x180fe20000010829 */
[----:B------:R-:W-:Y:S01]  /*2f90*/  FFMA.FTZ R41, R102, R3, -R41 ;  /* 0x0000000366297223 */ /* 0x000fe20000010829 */
[----:B------:R-:W-:Y:S02]  /*2fa0*/  F2FP.BF16.F32.PACK_AB R146, R15, R146 ;  /* 0x000000920f92723e */ /* 0x000fe400000010ff */
[----:B------:R-:W-:Y:S02]  /*2fb0*/  CS2R R102, SRZ ;  /* 0x0000000000667805 */ /* 0x000fe4000001ff00 */
[----:B------:R-:W-:Y:S01]  /*2fc0*/  @!P1 PRMT R27, RZ, 0x654, R27 ;  /* 0x00000654ff1b9816 */ /* 0x000fe2000000001b */
[----:B------:R-:W1:Y:S01]  /*2fd0*/  MUFU.EX2 R141, R141 ;  /* 0x0000008d008d7308 */ /* 0x000e620000000800 */
[----:B--2---:R-:W-:Y:S01]  /*2fe0*/  FADD.FTZ R43, R147, R40 ;  /* 0x00000028932b7221 */ /* 0x004fe20000010000 */
[----:B------:R-:W-:Y:S01]  /*2ff0*/  F2FP.BF16.F32.PACK_AB R140, R17, R140 ;  /* 0x0000008c118c723e */ /* 0x000fe200000010ff */
[----:B------:R1:W-:Y:S01]  /*3000*/  @!P1 SYNCS.ARRIVE.TRANS64.RED.A1T0 RZ, [R27+URZ], RZ ;  /* 0x000000ff1bff99a7 */ /* 0x0003e2000810043f */
[----:B------:R-:W-:-:S02]  /*3010*/  F2FP.BF16.F32.PACK_AB R142, R21, R142 ;  /* 0x0000008e158e723e */ /* 0x000fc400000010ff */
[----:B------:R-:W-:Y:S02]  /*3020*/  CS2R R96, SRZ ;  /* 0x0000000000607805 */ /* 0x000fe4000001ff00 */
[----:B------:R-:W-:Y:S02]  /*3030*/  F2FP.BF16.F32.PACK_AB R136, R23, R136 ;  /* 0x000000881788723e */ /* 0x000fe400000010ff */
[----:B------:R-:W-:Y:S01]  /*3040*/  CS2R R94, SRZ ;  /* 0x00000000005e7805 */ /* 0x000fe2000001ff00 */
[----:B------:R-:W2:Y:S01]  /*3050*/  MUFU.EX2 R22, R22 ;  /* 0x0000001600167308 */ /* 0x000ea20000000800 */
[----:B0-----:R-:W-:Y:S01]  /*3060*/  FADD.FTZ R40, R20, R43 ;  /* 0x0000002b14287221 */ /* 0x001fe20000010000 */
[C---:B------:R-:W-:Y:S01]  /*3070*/  FADD.FTZ R43, R25.reuse, R42 ;  /* 0x0000002a192b7221 */ /* 0x040fe20000010000 */
        /* <DEDUP_REMOVED lines=10> */
[----:B------:R-:W-:Y:S01]  /*3120*/  F2FP.BF16.F32.PACK_AB R147, R20, R147 ;  /* 0x000000931493723e */ /* 0x000fe200000010ff */
[----:B------:R-:W-:Y:S01]  /*3130*/  FADD.FTZ R42, R134, R43 ;  /* 0x0000002b862a7221 */ /* 0x000fe20000010000 */
[C---:B------:R-:W-:Y:S01]  /*3140*/  F2FP.BF16.F32.PACK_AB R134, R29.reuse, R134 ;  /* 0x000000861d86723e */ /* 0x040fe200000010ff */
[----:B------:R-:W1:Y:S01]  /*3150*/  MUFU.EX2 R24, R24 ;  /* 0x0000001800187308 */ /* 0x000e620000000800 */
[C---:B--2---:R-:W-:Y:S01]  /*3160*/  FADD.FTZ R40, R22.reuse, R27 ;  /* 0x0000001b16287221 */ /* 0x044fe20000010000 */
[----:B------:R-:W-:Y:S01]  /*3170*/  FADD.FTZ R43, R29, R42 ;  /* 0x0000002a1d2b7221 */ /* 0x000fe20000010000 */
[----:B------:R-:W-:-:S02]  /*3180*/  F2FP.BF16.F32.PACK_AB R141, R22, R141 ;  /* 0x0000008d168d723e */ /* 0x000fc400000010ff */
[----:B------:R-:W-:Y:S01]  /*3190*/  CS2R R88, SRZ ;  /* 0x0000000000587805 */ /* 0x000fe2000001ff00 */
        /* <DEDUP_REMOVED lines=13> */
[----:B------:R-:W-:Y:S01]  /*3270*/  MUFU.EX2 R133, R133 ;  /* 0x0000008500857308 */ /* 0x000fe20000000800 */
[----:B-1----:R-:W-:Y:S01]  /*3280*/  FADD.FTZ R27, R139, R40 ;  /* 0x000000288b1b7221 */ /* 0x002fe20000010000 */
[----:B------:R-:W-:Y:S01]  /*3290*/  FADD.FTZ R40, R130, R43 ;  /* 0x0000002b82287221 */ /* 0x000fe20000010000 */
[----:B------:R-:W-:-:S03]  /*32a0*/  F2FP.BF16.F32.PACK_AB R130, R33, R130 ;  /* 0x000000822182723e */ /* 0x000fc600000010ff */
[----:B------:R-:W-:Y:S02]  /*32b0*/  FADD.FTZ R7, R33, R40 ;  /* 0x0000002821077221 */ /* 0x000fe40000010000 */
[----:B------:R-:W-:Y:S01]  /*32c0*/  MUFU.EX2 R30, R30 ;  /* 0x0000001e001e7308 */ /* 0x000fe20000000800 */
[----:B--2---:R-:W-:-:S07]  /*32d0*/  F2FP.BF16.F32.PACK_AB R139, R28, R139 ;  /* 0x0000008b1c8b723e */ /* 0x004fce00000010ff */
[----:B------:R-:W-:Y:S08]  /*32e0*/  MUFU.EX2 R135, R135 ;  /* 0x0000008700877308 */ /* 0x000ff00000000800 */
[----:B------:R-:W0:Y:S08]  /*32f0*/  MUFU.EX2 R124, R124 ;  /* 0x0000007c007c7308 */ /* 0x000e300000000800 */
[----:B------:R-:W1:Y:S08]  /*3300*/  MUFU.EX2 R34, R34 ;  /* 0x0000002200227308 */ /* 0x000e700000000800 */
[----:B------:R2:W-:Y:S01]  /*3310*/  MUFU.EX2 R131, R36 ;  /* 0x0000002400837308 */ /* 0x0005e20000000800 */
[----:B0-----:R-:W-:-:S07]  /*3320*/  FADD.FTZ R40, R124, R7 ;  /* 0x000000077c287221 */ /* 0x001fce0000010000 */
[----:B------:R-:W0:Y:S01]  /*3330*/  MUFU.EX2 R35, R35 ;  /* 0x0000002300237308 */ /* 0x000e220000000800 */
[----:B--2---:R-:W-:-:S04]  /*3340*/  FADD.FTZ R36, R28, R27 ;  /* 0x0000001b1c247221 */ /* 0x004fc80000010000 */
[----:B------:R-:W-:Y:S01]  /*3350*/  FADD.FTZ R5, R133, R36 ;  /* 0x0000002485057221 */ /* 0x000fe20000010000 */
[C---:B------:R-:W-:Y:S02]  /*3360*/  F2FP.BF16.F32.PACK_AB R133, R30.reuse, R133 ;  /* 0x000000851e85723e */ /* 0x040fe400000010ff */
[----:B------:R-:W2:Y:S01]  /*3370*/  MUFU.EX2 R129, R129 ;  /* 0x0000008100817308 */ /* 0x000ea20000000800 */
[----:B------:R-:W-:-:S04]  /*3380*/  FADD.FTZ R36, R30, R5 ;  /* 0x000000051e247221 */ /* 0x000fc80000010000 */
[----:B------:R-:W-:Y:S01]  /*3390*/  FADD.FTZ R5, R135, R36 ;  /* 0x0000002487057221 */ /* 0x000fe20000010000 */
[C---:B-1----:R-:W-:Y:S02]  /*33a0*/  F2FP.BF16.F32.PACK_AB R135, R34.reuse, R135 ;  /* 0x000000872287723e */ /* 0x042fe400000010ff */
[----:B------:R-:W1:Y:S01]  /*33b0*/  MUFU.EX2 R126, R126 ;  /* 0x0000007e007e7308 */ /* 0x000e620000000800 */
[----:B------:R-:W-:Y:S01]  /*33c0*/  FADD.FTZ R36, R34, R5 ;  /* 0x0000000522247221 */ /* 0x000fe20000010000 */
[C---:B0-----:R-:W-:Y:S01]  /*33d0*/  FADD.FTZ R7, R35.reuse, R40 ;  /* 0x0000002823077221 */ /* 0x041fe20000010000 */
[----:B------:R-:W-:-:S05]  /*33e0*/  F2FP.BF16.F32.PACK_AB R124, R35, R124 ;  /* 0x0000007c237c723e */ /* 0x000fca00000010ff */
[----:B------:R-:W0:Y:S01]  /*33f0*/  MUFU.EX2 R38, R38 ;  /* 0x0000002600267308 */ /* 0x000e220000000800 */
[----:B--2---:R-:W-:-:S07]  /*3400*/  FADD.FTZ R5, R129, R36 ;  /* 0x0000002481057221 */ /* 0x004fce0000010000 */
[----:B------:R-:W2:Y:S01]  /*3410*/  MUFU.EX2 R37, R37 ;  /* 0x0000002500257308 */ /* 0x000ea20000000800 */
[----:B-1----:R-:W-:-:S07]  /*3420*/  FADD.FTZ R40, R126, R7 ;  /* 0x000000077e287221 */ /* 0x002fce0000010000 */
[----:B------:R-:W-:Y:S01]  /*3430*/  MUFU.EX2 R70, R70 ;  /* 0x0000004600467308 */ /* 0x000fe20000000800 */
[C---:B0-----:R-:W-:Y:S01]  /*3440*/  FADD.FTZ R5, R38.reuse, R5 ;  /* 0x0000000526057221 */ /* 0x041fe20000010000 */
[----:B------:R-:W-:-:S06]  /*3450*/  F2FP.BF16.F32.PACK_AB R129, R38, R129 ;  /* 0x000000812681723e */ /* 0x000fcc00000010ff */
[----:B------:R-:W0:Y:S01]  /*3460*/  MUFU.EX2 R120, R120 ;  /* 0x0000007800787308 */ /* 0x000e220000000800 */
[C---:B--2---:R-:W-:Y:S01]  /*3470*/  FADD.FTZ R7, R37.reuse, R40 ;  /* 0x0000002825077221 */ /* 0x044fe20000010000 */
[----:B------:R-:W-:-:S06]  /*3480*/  F2FP.BF16.F32.PACK_AB R126, R37, R126 ;  /* 0x0000007e257e723e */ /* 0x000fcc00000010ff */
[----:B------:R-:W-:Y:S08]  /*3490*/  MUFU.EX2 R74, R74 ;  /* 0x0000004a004a7308 */ /* 0x000ff00000000800 */
[----:B------:R-:W1:Y:S01]  /*34a0*/  MUFU.EX2 R122, R122 ;  /* 0x0000007a007a7308 */ /* 0x000e620000000800 */
[----:B0-----:R-:W-:Y:S01]  /*34b0*/  FADD.FTZ R36, R120, R7 ;  /* 0x0000000778247221 */ /* 0x001fe20000010000 */
[----:B------:R-:W-:-:S03]  /*34c0*/  F2FP.BF16.F32.PACK_AB R120, R39, R120 ;  /* 0x000000782778723e */ /* 0x000fc600000010ff */
[----:B------:R-:W-:-:S03]  /*34d0*/  FADD.FTZ R7, R39, R36 ;  /* 0x0000002427077221 */ /* 0x000fc60000010000 */
[----:B------:R-:W0:Y:S08]  /*34e0*/  MUFU.EX2 R125, R52 ;  /* 0x00000034007d7308 */ /* 0x000e300000000800 */
[----:B------:R-:W2:Y:S01]  /*34f0*/  MUFU.EX2 R78, R78 ;  /* 0x0000004e004e7308 */ /* 0x000ea20000000800 */
[----:B-1----:R-:W-:-:S07]  /*3500*/  FADD.FTZ R36, R122, R7 ;  /* 0x000000077a247221 */ /* 0x002fce0000010000 */
[----:B------:R1:W3:Y:S08]  /*3510*/  MUFU.EX2 R127, R32 ;  /* 0x00000020007f7308 */ /* 0x0002f00000000800 */
[----:B------:R-:W4:Y:S01]  /*3520*/  MUFU.EX2 R82, R82 ;  /* 0x0000005200527308 */ /* 0x000f220000000800 */
[----:B-1----:R-:W-:-:S04]  /*3530*/  FADD.FTZ R32, R70, R5 ;  /* 0x0000000546207221 */ /* 0x002fc80000010000 */
[C---:B------:R-:W-:Y:S01]  /*3540*/  FADD.FTZ R5, R131.reuse, R32 ;  /* 0x0000002083057221 */ /* 0x040fe20000010000 */
[----:B------:R-:W-:Y:S02]  /*3550*/  F2FP.BF16.F32.PACK_AB R131, R131, R70 ;  /* 0x000000468383723e */ /* 0x000fe400000010ff */
[----:B------:R-:W1:Y:S01]  /*3560*/  MUFU.EX2 R121, R56 ;  /* 0x0000003800797308 */ /* 0x000e620000000800 */
[----:B------:R-:W-:-:S04]  /*3570*/  FADD.FTZ R32, R74, R5 ;  /* 0x000000054a207221 */ /* 0x000fc80000010000 */
[C---:B0-----:R-:W-:Y:S01]  /*3580*/  FADD.FTZ R7, R125.reuse, R32 ;  /* 0x000000207d077221 */ /* 0x041fe20000010000 */
[----:B------:R-:W-:Y:S02]  /*3590*/  F2FP.BF16.F32.PACK_AB R125, R125, R74 ;  /* 0x0000004a7d7d723e */ /* 0x000fe400000010ff */
[----:B------:R-:W0:Y:S01]  /*35a0*/  MUFU.EX2 R86, R86 ;  /* 0x0000005600567308 */ /* 0x000e220000000800 */
[----:B--2---:R-:W-:-:S04]  /*35b0*/  FADD.FTZ R4, R78, R7 ;  /* 0x000000074e047221 */ /* 0x004fc80000010000 */
[C---:B---3--:R-:W-:Y:S01]  /*35c0*/  FADD.FTZ R7, R127.reuse, R4 ;  /* 0x000000047f077221 */ /* 0x048fe20000010000 */
[----:B------:R-:W-:Y:S02]  /*35d0*/  F2FP.BF16.F32.PACK_AB R127, R127, R78 ;  /* 0x0000004e7f7f723e */ /* 0x000fe400000010ff */
[----:B------:R-:W2:Y:S01]  /*35e0*/  MUFU.EX2 R13, R13 ;  /* 0x0000000d000d7308 */ /* 0x000ea20000000800 */
[----:B----4-:R-:W-:-:S04]  /*35f0*/  FADD.FTZ R4, R82, R7 ;  /* 0x0000000752047221 */ /* 0x010fc80000010000 */
[C---:B-1----:R-:W-:Y:S01]  /*3600*/  FADD.FTZ R7, R121.reuse, R4 ;  /* 0x0000000479077221 */ /* 0x042fe20000010000 */
[----:B------:R-:W-:Y:S02]  /*3610*/  F2FP.BF16.F32.PACK_AB R121, R121, R82 ;  /* 0x000000527979723e */ /* 0x000fe400000010ff */
[----:B------:R-:W1:Y:S01]  /*3620*/  MUFU.EX2 R41, R41 ;  /* 0x0000002900297308 */ /* 0x000e620000000800 */
[----:B0-----:R-:W-:Y:S01]  /*3630*/  FADD.FTZ R4, R86, R7 ;  /* 0x0000000756047221 */ /* 0x001fe20000010000 */
[C---:B--2---:R-:W-:Y:S01]  /*3640*/  FADD.FTZ R5, R13.reuse, R36 ;  /* 0x000000240d057221 */ /* 0x044fe20000010000 */
[----:B------:R-:W-:Y:S02]  /*3650*/  F2FP.BF16.F32.PACK_AB R122, R13, R122 ;  /* 0x0000007a0d7a723e */ /* 0x000fe400000010ff */
[C---:B-1----:R-:W-:Y:S01]  /*3660*/  FADD.FTZ R4, R41.reuse, R4 ;  /* 0x0000000429047221 */ /* 0x042fe20000010000 */
[----:B------:R-:W-:Y:S01]  /*3670*/  F2FP.BF16.F32.PACK_AB R123, R41, R86 ;  /* 0x00000056297b723e */ /* 0x000fe200000010ff */
[----:B------:R-:W-:Y:S06]  /*3680*/  @!P3 BRA `(.L_x_14000) ;  /* 0x000000240094b947 */ /* 0x000fec0003800000 */
[----:B------:R-:W-:Y:S01]  /*3690*/  IMAD.MOV.U32 R9, RZ, RZ, R12 ;  /* 0x000000ffff097224 */ /* 0x000fe200078e000c */
[----:B------:R-:W-:Y:S01]  /*36a0*/  UMOV UR7, URZ ;  /* 0x0000003f00077c82 */ /* 0x000fe20008000000 */
[----:B------:R-:W-:Y:S01]  /*36b0*/  IMAD.MOV.U32 R7, RZ, RZ, R8 ;  /* 0x000000ffff077224 */ /* 0x000fe200078e0008 */
[----:B------:R-:W-:Y:S01]  /*36c0*/  UMOV UR6, URZ ;  /* 0x0000003f00067c82 */ /* 0x000fe20008000000 */
[----:B------:R-:W-:Y:S01]  /*36d0*/  IMAD.MOV.U32 R119, RZ, RZ, RZ ;  /* 0x000000ffff777224 */ /* 0x000fe200078e00ff */
[----:B------:R-:W-:Y:S01]  /*36e0*/  ULDC UR27, c[0x0][0x288] ;  /* 0x0000a200001b7ab9 */ /* 0x000fe20000000800 */
[----:B------:R-:W-:-:S05]  /*36f0*/  ULDC UR28, c[0x0][0x2f0] ;  /* 0x0000bc00001c7ab9 */ /* 0x000fca0000000800 */
.L_x_14009:
        /* <DEDUP_REMOVED lines=9> */
.L_x_14002:
[----:B------:R-:W-:Y:S01]  /*3790*/  ULEA UR10, UR4, UR39, 0x3 ;  /* 0x00000027040a7291 */ /* 0x000fe2000f8e183f */
[----:B------:R-:W-:-:S05]  /*37a0*/  IMAD.U32 R3, RZ, RZ, UR5 ;  /* 0x00000005ff037e24 */ /* 0x000fca000f8e00ff */
[----:B------:R-:W-:-:S04]  /*37b0*/  SHF.L.U32 R3, R3, 0x1f, RZ ;  /* 0x0000001f03037819 */ /* 0x000fc800000006ff */
[----:B------:R0:W1:Y:S01]  /*37c0*/  SYNCS.PHASECHK.TRANS64.TRYWAIT P3, [UR10+0x16830], R3 ;  /* 0x01683003ff0075a7 */ /* 0x000062000806014a */
[----:B------:R-:W-:Y:S05]  /*37d0*/  @!P0 BRA `(.L_x_14003) ;  /* 0x0000000000048947 */ /* 0x000fea0003800000 */
[----:B------:R-:W-:Y:S01]  /*37e0*/  BPT.TRAP 0x1 ;  /* 0x000000040000795c */ /* 0x000fe20000300000 */
.L_x_14003:
[----:B-1----:R-:W-:Y:S05]  /*37f0*/  @P3 BRA `(.L_x_14001) ;  /* 0x0000000000083947 */ /* 0x002fea0003800000 */
[----:B------:R-:W1:Y:S02]  /*3800*/  SYNCS.PHASECHK.TRANS64.TRYWAIT P3, [UR10+0x16830], R3 ;  /* 0x01683003ff0075a7 */ /* 0x000e64000806014a */
[----:B-1----:R-:W-:Y:S05]  /*3810*/  @!P3 BRA `(.L_x_14004) ;  /* 0x0000009000b8b947 */ /* 0x002fea0003800000 */
.L_x_14001:
        /* <DEDUP_REMOVED lines=27> */
.L_x_14006:
[----:B------:R-:W-:Y:S01]  /*39d0*/  ULEA UR10, UR6, UR39, 0x3 ;  /* 0x00000027060a7291 */ /* 0x000fe2000f8e183f */
[----:B------:R-:W-:-:S05]  /*39e0*/  IMAD.U32 R3, RZ, RZ, UR7 ;  /* 0x00000007ff037e24 */ /* 0x000fca000f8e00ff */
[----:B------:R-:W-:-:S04]  /*39f0*/  SHF.L.U32 R3, R3, 0x1f, RZ ;  /* 0x0000001f03037819 */ /* 0x000fc800000006ff */
[----:B------:R0:W1:Y:S01]  /*3a00*/  SYNCS.PHASECHK.TRANS64.TRYWAIT P3, [UR10+0x16850], R3 ;  /* 0x01685003ff0075a7 */ /* 0x000062000806014a */
[----:B------:R-:W-:Y:S05]  /*3a10*/  @!P0 BRA `(.L_x_14007) ;  /* 0x0000000000048947 */ /* 0x000fea0003800000 */
[----:B------:R-:W-:Y:S01]  /*3a20*/  BPT.TRAP 0x1 ;  /* 0x000000040000795c */ /* 0x000fe20000300000 */
.L_x_14007:
[----:B-1----:R-:W-:Y:S05]  /*3a30*/  @P3 BRA `(.L_x_14005) ;  /* 0x0000000000083947 */ /* 0x002fea0003800000 */
[----:B------:R-:W1:Y:S02]  /*3a40*/  SYNCS.PHASECHK.TRANS64.TRYWAIT P3, [UR10+0x16850], R3 ;  /* 0x01685003ff0075a7 */ /* 0x000e64000806014a */
[----:B-1----:R-:W-:Y:S05]  /*3a50*/  @!P3 BRA `(.L_x_14008) ;  /* 0x000000900040b947 */ /* 0x002fea0003800000 */
.L_x_14005:
[----:B------:R-:W-:Y:S01]  /*3a60*/  UIADD3 UR7, UR39, 0x400, URZ ;  /* 0x0000040027077890 */ /* 0x000fe2000fffe03f */
[----:B------:R-:W-:Y:S01]  /*3a70*/  WARPGROUP.ARRIVE ;  /* 0x00000000000079c5 */ /* 0x000fe20000000000 */
[----:B------:R-:W-:Y:S01]  /*3a80*/  UMOV UR11, 0x40000040 ;  /* 0x40000040000b7882 */ /* 0x000fe20000000000 */
[----:B------:R-:W-:Y:S01]  /*3a90*/  IMAD.MOV.U32 R13, RZ, RZ, R0 ;  /* 0x000000ffff0d7224 */ /* 0x000fe200078e0000 */
[----:B------:R-:W-:Y:S01]  /*3aa0*/  USHF.R.U32.HI UR7, URZ, 0x4, UR7 ;  /* 0x000000043f077899 */ /* 0x000fe20008011607 */
[----:B------:R-:W-:Y:S01]  /*3ab0*/  IMAD.U32 R17, RZ, RZ, UR28 ;  /* 0x0000001cff117e24 */ /* 0x000fe2000f8e00ff */
[----:B------:R-:W-:Y:S02]  /*3ac0*/  UISETP.GT.AND UP1, UPT, UR26, UR25, UPT ;  /* 0x000000191a00728c */ /* 0x000fe4000bf24270 */
[----:B------:R-:W-:-:S04]  /*3ad0*/  ULOP3.LUT UR7, UR7, 0x3fff, URZ, 0xc0, !UPT ;  /* 0x00003fff07077892 */ /* 0x000fc8000f8ec03f */
[----:B------:R-:W-:-:S07]  /*3ae0*/  ULEA UR7, UR6, UR7, 0xa ;  /* 0x0000000706077291 */ /* 0x000fce000f8e503f */
[----:B------:R-:W-:Y:S02]  /*3af0*/  UMOV UR10, UR7 ;  /* 0x00000007000a7c82 */ /* 0x000fe40008000000 */
[----:B------:R-:W-:Y:S01]  /*3b00*/  HGMMA.64x64x16.F32.BF16 R88, R148, gdesc[UR8].tnspB, R88, gsb0 ;  /* 0x40e0000894587df0 */ /* 0x000fe20008001858 */
        /* <DEDUP_REMOVED lines=11> */
[----:B------:R-:W1:Y:S02]  /*3bc0*/  SHFL.IDX PT, R13, R13, RZ, 0x1c1f ;  /* 0x001c1fff0d0d7589 */ /* 0x000e6400000e0000 */
[----:B------:R-:W-:-:S04]  /*3bd0*/  IMAD R8, R6, -0x2, R15 ;  /* 0xfffffffe06087824 */ /* 0x000fc800078e020f */
[----:B------:R-:W-:-:S05]  /*3be0*/  IMAD R8, R17, UR37, R8 ;  /* 0x0000002511087c24 */ /* 0x000fca000f8e0208 */
[----:B0-----:R-:W-:-:S04]  /*3bf0*/  IADD3 R3, R3, -UR27, R8 ;  /* 0x8000001b03037c10 */ /* 0x001fc8000fffe008 */
[C---:B------:R-:W-:Y:S02]  /*3c00*/  ISETP.GT.AND P3, PT, R3.reuse, RZ, PT ;  /* 0x000000ff0300720c */ /* 0x040fe40003f64270 */
[C---:B------:R-:W-:Y:S02]  /*3c10*/  ISETP.GT.AND P4, PT, R3.reuse, 0x1, PT ;  /* 0x000000010300780c */ /* 0x040fe40003f84270 */
        /* <DEDUP_REMOVED lines=16> */
[C---:B------:R-:W-:Y:S01]  /*3d20*/  ISETP.GT.AND P4, PT, R3.reuse, 0x19, PT ;  /* 0x000000190300780c */ /* 0x040fe20003f84270 */
[----:B------:R-:W-:Y:S02]  /*3d30*/  WARPGROUP.DEPBAR.LE gsb0, 0x0 ;  /* 0x00008000000079c5 */ /* 0x000fe40000010000 */
[----:B------:R-:W-:Y:S01]  /*3d40*/  WARPGROUP.ARRIVE ;  /* 0x00000000000079c5 */ /* 0x000fe20000000000 */
[----:B------:R-:W-:Y:S02]  /*3d50*/  FSEL R38, R38, -INF , P3 ;  /* 0xff80000026267808 */ /* 0x000fe40001800000 */
[----:B------:R-:W-:Y:S02]  /*3d60*/  FMNMX.FTZ R15, R20, R15, !PT ;  /* 0x0000000f140f7209 */ /* 0x000fe40007810000 */
[----:B------:R-:W-:Y:S01]  /*3d70*/  ISETP.GT.AND P3, PT, R3, 0x20, PT ;  /* 0x000000200300780c */ /* 0x000fe20003f64270 */
[----:B------:R-:W-:Y:S01]  /*3d80*/  HGMMA.64x64x16.F32.BF16 R88, R144, gdesc[UR8].tnspB, R88, gsb0 ;  /* 0x40e0000890587df0 */ /* 0x000fe20008001858 */
        /* <DEDUP_REMOVED lines=9> */
[----:B------:R-:W-:-:S02]  /*3e20*/  FSEL R46, R46, -INF , P3 ;  /* 0xff8000002e2e7808 */ /* 0x000fc40001800000 */
[----:B------:R-:W-:Y:S02]  /*3e30*/  ISETP.GT.AND P3, PT, R3, 0x30, PT ;  /* 0x000000300300780c */ /* 0x000fe40003f64270 */
[----:B-1----:R-:W-:Y:S02]  /*3e40*/  IADD3 R8, R13, -UR27, R8 ;  /* 0x8000001b0d087c10 */ /* 0x002fe4000fffe008 */
[----:B------:R-:W-:Y:S02]  /*3e50*/  FSEL R50, R50, -INF , P3 ;  /* 0xff80000032327808 */ /* 0x000fe40001800000 */
[----:B------:R-:W-:Y:S02]  /*3e60*/  ISETP.GT.AND P3, PT, R3, 0x38, PT ;  /* 0x000000380300780c */ /* 0x000fe40003f64270 */
[----:B------:R-:W-:Y:S02]  /*3e70*/  ISETP.GT.AND P5, PT, R8, 0x1, PT ;  /* 0x000000010800780c */ /* 0x000fe40003fa4270 */
[----:B------:R-:W-:-:S02]  /*3e80*/  FSEL R54, R54, -INF , P3 ;  /* 0xff80000036367808 */ /* 0x000fc40001800000 */
        /* <DEDUP_REMOVED lines=20> */
[----:B------:R-:W-:Y:S01]  /*3fd0*/  FMNMX.FTZ R15, R144, R15, !PT ;  /* 0x0000000f900f7209 */ /* 0x000fe20007810000 */
[----:B------:R-:W-:Y:S01]  /*3fe0*/  HGMMA.64x64x16.F32.BF16 R88, R140, gdesc[UR8].tnspB, R88, gsb0 ;  /* 0x40e000088c587df0 */ /* 0x000fe20008001858 */
[----:B------:R-:W-:Y:S01]  /*3ff0*/  FSEL R146, R47, -INF , P4 ;  /* 0xff8000002f927808 */ /* 0x000fe20002000000 */
[----:B------:R-:W-:Y:S01]  /*4000*/  UIADD3 UR10, UR7, 0x180, URZ ;  /* 0x00000180070a7890 */ /* 0x000fe2000fffe03f */
[----:B------:R-:W-:Y:S01]  /*4010*/  FMNMX.FTZ R15, R46, R15, !PT ;  /* 0x0000000f2e0f7209 */ /* 0x000fe20007810000 */
[----:B------:R-:W-:Y:S01]  /*4020*/  UMOV UR11, 0x40000040 ;  /* 0x40000040000b7882 */ /* 0x000fe20000000000 */
        /* <DEDUP_REMOVED lines=13> */
[----:B------:R-:W-:-:S04]  /*4100*/  FMNMX.FTZ R15, R152, R15, !PT ;  /* 0x0000000f980f7209 */ /* 0x000fc80007810000 */
[----:B------:R-:W-:Y:S01]  /*4110*/  FMNMX.FTZ R15, R62, R15, !PT ;  /* 0x0000000f3e0f7209 */ /* 0x000fe20007810000 */
        /* <DEDUP_REMOVED lines=30> */
[----:B------:R-:W0:Y:S01]  /*4300*/  LDC R3, c[0x0][0x988] ;  /* 0x00026200ff037b82 */ /* 0x000e220000000800 */
[----:B------:R-:W-:Y:S02]  /*4310*/  ISETP.GT.AND P4, PT, R8, RZ, PT ;  /* 0x000000ff0800720c */ /* 0x000fe40003f84270 */
[----:B------:R-:W-:Y:S02]  /*4320*/  FMNMX.FTZ R15, R87, R12, !PT ;  /* 0x0000000c570f7209 */ /* 0x000fe40007810000 */
[----:B------:R-:W-:Y:S02]  /*4330*/  FSEL R24, R24, -INF , P4 ;  /* 0xff80000018187808 */ /* 0x000fe40002000000 */
[----:B------:R-:W-:Y:S01]  /*4340*/  ISETP.GT.AND P4, PT, R8, 0x8, PT ;  /* 0x000000080800780c */ /* 0x000fe20003f84270 */
[----:B------:R-:W1:Y:S01]  /*4350*/  SHFL.BFLY PT, R12, R15, 0x2, 0x1f ;  /* 0x0c401f000f0c7f89 */ /* 0x000e6200000e0000 */
[----:B------:R-:W-:-:S02]  /*4360*/  FMNMX.FTZ R13, R24, R7, !PT ;  /* 0x00000007180d7209 */ /* 0x000fc40007810000 */
[----:B------:R-:W-:Y:S02]  /*4370*/  FSEL R28, R28, -INF , P4 ;  /* 0xff8000001c1c7808 */ /* 0x000fe40002000000 */
[----:B------:R-:W-:-:S04]  /*4380*/  ISETP.GT.AND P4, PT, R8, 0x10, PT ;  /* 0x000000100800780c */ /* 0x000fc80003f84270 */
        /* <DEDUP_REMOVED lines=8> */
[----:B-1----:R-:W-:Y:S02]  /*4410*/  FMNMX.FTZ R17, R15, R12, !PT ;  /* 0x0000000c0f117209 */ /* 0x002fe40007810000 */
[----:B------:R-:W-:Y:S02]  /*4420*/  FSEL R44, R44, -INF , P4 ;  /* 0xff8000002c2c7808 */ /* 0x000fe40002000000 */
[----:B------:R-:W-:Y:S01]  /*4430*/  ISETP.GT.AND P4, PT, R8, 0x30, PT ;  /* 0x000000300800780c */ /* 0x000fe20003f84270 */
[----:B------:R-:W-:Y:S01]  /*4440*/  HGMMA.64x64x16.F32.BF16 R88, R132, gdesc[UR8].tnspB, R88, gsb0 ;  /* 0x40e0000884587df0 */ /* 0x000fe20008001858 */
[----:B------:R-:W1:Y:S01]  /*4450*/  SHFL.BFLY PT, R12, R17, 0x1, 0x1f ;  /* 0x0c201f00110c7f89 */ /* 0x000e6200000e0000 */
[----:B------:R-:W-:Y:S01]  /*4460*/  UIADD3 UR10, UR7, 0x280, URZ ;  /* 0x00000280070a7890 */ /* 0x000fe2000fffe03f */
[----:B------:R-:W-:Y:S01]  /*4470*/  FSEL R48, R48, -INF , P4 ;  /* 0xff80000030307808 */ /* 0x000fe20002000000 */
[----:B------:R-:W-:Y:S01]  /*4480*/  UMOV UR11, 0x40000040 ;  /* 0x40000040000b7882 */ /* 0x000fe20000000000 */
        /* <DEDUP_REMOVED lines=10> */
[----:B0-----:R-:W-:Y:S01]  /*4530*/  FMUL.FTZ R19, R12, R3 ;  /* 0x000000030c137220 */ /* 0x001fe20000410000 */
[----:B------:R-:W-:-:S04]  /*4540*/  ISETP.GT.AND P4, PT, R8, 0x58, PT ;  /* 0x000000580800780c */ /* 0x000fc80003f84270 */
[----:B------:R-:W-:Y:S02]  /*4550*/  FSEL R15, R19, RZ, P3 ;  /* 0x000000ff130f7208 */ /* 0x000fe40001800000 */
[----:B------:R-:W-:Y:S02]  /*4560*/  FSEL R68, R68, -INF , P4 ;  /* 0xff80000044447808 */ /* 0x000fe40002000000 */
[----:B------:R-:W-:Y:S01]  /*4570*/  ISETP.GT.AND P4, PT, R8, 0x60, PT ;  /* 0x000000600800780c */ /* 0x000fe20003f84270 */
        /* <DEDUP_REMOVED lines=21> */
[-CC-:B------:R-:W-:Y:S01]  /*46d0*/  FFMA.FTZ R20, R20, R3.reuse, -R15.reuse ;  /* 0x0000000314147223 */ /* 0x180fe2000001080f */
[-CC-:B------:R-:W-:Y:S01]  /*46e0*/  FFMA.FTZ R22, R22, R3.reuse, -R15.reuse ;  /* 0x0000000316167223 */ /* 0x180fe2000001080f */
[----:B------:R-:W-:Y:S01]  /*46f0*/  FSEL R76, R76, -INF , P4 ;  /* 0xff8000004c4c7808 */ /* 0x000fe20002000000 */
[-CC-:B------:R-:W-:Y:S01]  /*4700*/  FFMA.FTZ R139, R54, R3.reuse, -R15.reuse ;  /* 0x00000003368b7223 */ /* 0x180fe2000001080f */
[----:B------:R-:W-:Y:S01]  /*4710*/  ISETP.GT.AND P4, PT, R8, 0x70, PT ;  /* 0x000000700800780c */ /* 0x000fe20003f84270 */
[----:B------:R-:W-:Y:S01]  /*4720*/  MUFU.EX2 R14, R14 ;  /* 0x0000000e000e7308 */ /* 0x000fe20000000800 */
[-CC-:B------:R-:W-:Y:S01]  /*4730*/  FFMA.FTZ R54, R152, R3.reuse, -R15.reuse ;  /* 0x0000000398367223 */ /* 0x180fe2000001080f */
[-CC-:B------:R-:W-:Y:S01]  /*4740*/  FFMA.FTZ R21, R78, R3.reuse, -R15.reuse ;  /* 0x000000034e157223 */ /* 0x180fe2000001080f */
[----:B------:R-:W-:Y:S01]  /*4750*/  FSEL R80, R80, -INF , P4 ;  /* 0xff80000050507808 */ /* 0x000fe20002000000 */
[-CC-:B------:R-:W-:Y:S01]  /*4760*/  FFMA.FTZ R78, R83, R3.reuse, -R15.reuse ;  /* 0x00000003534e7223 */ /* 0x180fe2000001080f */
[----:B------:R-:W-:Y:S01]  /*4770*/  ISETP.GT.AND P4, PT, R8, 0x78, PT ;  /* 0x000000780800780c */ /* 0x000fe20003f84270 */
[----:B------:R-:W-:-:S02]  /*4780*/  FFMA.FTZ R25, R86, R3, -R15 ;  /* 0x0000000356197223 */ /* 0x000fc4000001080f */
[----:B------:R-:W-:Y:S01]  /*4790*/  MUFU.EX2 R151, R151 ;  /* 0x0000009700977308 */ /* 0x000fe20000000800 */
[----:B------:R-:W-:Y:S01]  /*47a0*/  FSEL R84, R84, -INF , P4 ;  /* 0xff80000054547808 */ /* 0x000fe20002000000 */
[----:B------:R-:W-:Y:S02]  /*47b0*/  WARPGROUP.DEPBAR.LE gsb0, 0x0 ;  /* 0x00008000000079c5 */ /* 0x000fe40000010000 */
[----:B------:R-:W-:Y:S01]  /*47c0*/  FSEL R132, R33, -INF , P5 ;  /* 0xff80000021847808 */ /* 0x000fe20002800000 */
[----:B------:R-:W-:Y:S01]  /*47d0*/  WARPGROUP.ARRIVE ;  /* 0x00000000000079c5 */ /* 0x000fe20000000000 */
[----:B------:R-:W-:Y:S02]  /*47e0*/  ISETP.GT.AND P5, PT, R8, 0x19, PT ;  /* 0x000000190800780c */ /* 0x000fe40003fa4270 */
[----:B------:R-:W-:Y:S01]  /*47f0*/  MUFU.EX2 R18, R18 ;  /* 0x0000001200127308 */ /* 0x000fe20000000800 */
[----:B------:R-:W-:Y:S01]  /*4800*/  FMNMX.FTZ R13, R132, R13, !PT ;  /* 0x0000000d840d7209 */ /* 0x000fe20007810000 */
[--C-:B------:R-:W-:Y:S01]  /*4810*/  FFMA.FTZ R133, R58, R3, -R15.reuse ;  /* 0x000000033a857223 */ /* 0x100fe2000001080f */
[----:B------:R-:W-:Y:S01]  /*4820*/  FSEL R34, R37, -INF , P5 ;  /* 0xff80000025227808 */ /* 0x000fe20002800000 */
[----:B------:R-:W-:Y:S01]  /*4830*/  HGMMA.64x64x16.F32.BF16 R88, R128, gdesc[UR8].tnspB, R88, gsb0 ;  /* 0x40e0000880587df0 */ /* 0x000fe20008001858 */
[----:B------:R-:W-:Y:S01]  /*4840*/  FMNMX.FTZ R13, R36, R13, !PT ;  /* 0x0000000d240d7209 */ /* 0x000fe20007810000 */
[----:B------:R-:W-:Y:S01]  /*4850*/  UIADD3 UR10, UR7, 0x300, URZ ;  /* 0x00000300070a7890 */ /* 0x000fe2000fffe03f */
[----:B------:R-:W-:Y:S01]  /*4860*/  ISETP.GT.AND P5, PT, R8, 0x21, PT ;  /* 0x000000210800780c */ /* 0x000fe20003fa4270 */
[----:B------:R-:W-:Y:S01]  /*4870*/  UMOV UR11, 0x40000040 ;  /* 0x40000040000b7882 */ /* 0x000fe20000000000 */
[----:B------:R-:W-:Y:S01]  /*4880*/  FMNMX.FTZ R13, R34, R13, !PT ;  /* 0x0000000d220d7209 */ /* 0x000fe20007810000 */
[----:B------:R-:W-:Y:S01]  /*4890*/  MUFU.EX2 R145, R145 ;  /* 0x0000009100917308 */ /* 0x000fe20000000800 */
[----:B------:R-:W-:Y:S01]  /*48a0*/  FSEL R134, R41, -INF , P5 ;  /* 0xff80000029867808 */ /* 0x000fe20002800000 */
[--C-:B------:R-:W-:Y:S01]  /*48b0*/  FFMA.FTZ R58, R140, R3, -R15.reuse ;  /* 0x000000038c3a7223 */ /* 0x100fe2000001080f */
[----:B------:R-:W-:Y:S01]  /*48c0*/  FMNMX.FTZ R13, R40, R13, !PT ;  /* 0x0000000d280d7209 */ /* 0x000fe20007810000 */
[-CC-:B------:R-:W-:Y:S01]  /*48d0*/  FFMA.FTZ R135, R62, R3.reuse, -R15.reuse ;  /* 0x000000033e877223 */ /* 0x180fe2000001080f */
[----:B------:R-:W-:Y:S01]  /*48e0*/  ISETP.GT.AND P5, PT, R8, 0x29, PT ;  /* 0x000000290800780c */ /* 0x000fe20003fa4270 */
[----:B------:R-:W-:Y:S01]  /*48f0*/  FFMA.FTZ R62, R142, R3, -R15 ;  /* 0x000000038e3e7223 */ /* 0x000fe2000001080f */
[----:B------:R-:W-:Y:S01]  /*4900*/  FMNMX.FTZ R13, R134, R13, !PT ;  /* 0x0000000d860d7209 */ /* 0x000fe20007810000 */
[----:B------:R-:W-:Y:S01]  /*4910*/  MUFU.EX2 R20, R20 ;  /* 0x0000001400147308 */ /* 0x000fe20000000800 */
[----:B------:R-:W-:-:S02]  /*4920*/  FSEL R136, R45, -INF , P5 ;  /* 0xff8000002d887808 */ /* 0x000fc40002800000 */
[----:B------:R-:W-:Y:S02]  /*4930*/  FMNMX.FTZ R13, R44, R13, !PT ;  /* 0x0000000d2c0d7209 */ /* 0x000fe40007810000 */
[----:B------:R-:W-:Y:S02]  /*4940*/  ISETP.GT.AND P5, PT, R8, 0x31, PT ;  /* 0x000000310800780c */ /* 0x000fe40003fa4270 */
[----:B------:R-:W-:Y:S01]  /*4950*/  FMNMX.FTZ R13, R136, R13, !PT ;  /* 0x0000000d880d7209 */ /* 0x000fe20007810000 */
[----:B------:R-:W-:Y:S01]  /*4960*/  MUFU.EX2 R147, R147 ;  /* 0x0000009300937308 */ /* 0x000fe20000000800 */
[----:B------:R-:W-:Y:S02]  /*4970*/  FSEL R138, R49, -INF , P5 ;  /* 0xff800000318a7808 */ /* 0x000fe40002800000 */
        /* <DEDUP_REMOVED lines=13> */
[----:B------:R0:W-:Y:S01]  /*4a50*/  MUFU.EX2 R38, R17 ;  /* 0x0000001100267308 */ /* 0x0001e20000000800 */
[----:B------:R-:W-:Y:S02]  /*4a60*/  FSEL R61, R61, -INF , P5 ;  /* 0xff8000003d3d7808 */ /* 0x000fe40002800000 */
[----:B------:R-:W-:Y:S02]  /*4a70*/  FMNMX.FTZ R42, R60, R13, !PT ;  /* 0x0000000d3c2a7209 */ /* 0x000fe40007810000 */
[----:B------:R-:W-:-:S02]  /*4a80*/  ISETP.GT.AND P5, PT, R8, 0x51, PT ;  /* 0x000000510800780c */ /* 0x000fc40003fa4270 */
        /* <DEDUP_REMOVED lines=12> */
[----:B------:R-:W-:Y:S01]  /*4b50*/  MUFU.EX2 R137, R137 ;  /* 0x0000008900897308 */ /* 0x000fe20000000800 */
[----:B0-----:R-:W-:Y:S01]  /*4b60*/  FFMA.FTZ R17, R148, R3, -R15 ;  /* 0x0000000394117223 */ /* 0x001fe2000001080f */
[----:B------:R-:W-:Y:S02]  /*4b70*/  FSEL R148, R73, -INF , P5 ;  /* 0xff80000049947808 */ /* 0x000fe40002800000 */
[----:B------:R-:W-:Y:S02]  /*4b80*/  FMNMX.FTZ R13, R72, R13, !PT ;  /* 0x0000000d480d7209 */ /* 0x000fe40007810000 */
[----:B------:R-:W-:Y:S01]  /*4b90*/  ISETP.GT.AND P5, PT, R8, 0x69, PT ;  /* 0x000000690800780c */ /* 0x000fe20003fa4270 */
[----:B------:R-:W-:-:S02]  /*4ba0*/  WARPGROUP.DEPBAR.LE gsb0, 0x0 ;  /* 0x00008000000079c5 */ /* 0x000fc40000010000 */
[----:B------:R-:W-:Y:S01]  /*4bb0*/  WARPGROUP.ARRIVE ;  /* 0x00000000000079c5 */ /* 0x000fe20000000000 */
[----:B------:R-:W-:Y:S01]  /*4bc0*/  FMNMX.FTZ R13, R148, R13, !PT ;  /* 0x0000000d940d7209 */ /* 0x000fe20007810000 */
[----:B------:R0:W-:Y:S01]  /*4bd0*/  MUFU.EX2 R46, R17 ;  /* 0x00000011002e7308 */ /* 0x0001e20000000800 */
[----:B------:R-:W-:Y:S02]  /*4be0*/  FSEL R77, R77, -INF , P5 ;  /* 0xff8000004d4d7808 */ /* 0x000fe40002800000 */
[----:B------:R-:W-:Y:S01]  /*4bf0*/  FMNMX.FTZ R50, R76, R13, !PT ;  /* 0x0000000d4c327209 */ /* 0x000fe20007810000 */
[----:B------:R-:W-:Y:S01]  /*4c00*/  HGMMA.64x64x16.F32.BF16 R88, R124, gdesc[UR8].tnspB, R88, gsb0 ;  /* 0x40e000087c587df0 */ /* 0x000fe20008001858 */
[----:B------:R-:W-:Y:S01]  /*4c10*/  ISETP.GT.AND P5, PT, R8, 0x71, PT ;  /* 0x000000710800780c */ /* 0x000fe20003fa4270 */
[----:B------:R-:W-:Y:S01]  /*4c20*/  UIADD3 UR10, UR7, 0x380, URZ ;  /* 0x00000380070a7890 */ /* 0x000fe2000fffe03f */
[----:B------:R-:W-:Y:S01]  /*4c30*/  FMNMX.FTZ R13, R77, R50, !PT ;  /* 0x000000324d0d7209 */ /* 0x000fe20007810000 */
[----:B------:R-:W-:Y:S01]  /*4c40*/  UMOV UR11, 0x40000040 ;  /* 0x40000040000b7882 */ /* 0x000fe20000000000 */
[----:B0-----:R-:W-:Y:S01]  /*4c50*/  FFMA.FTZ R17, R150, R3, -R15 ;  /* 0x0000000396117223 */ /* 0x001fe2000001080f */
[----:B------:R-:W-:Y:S01]  /*4c60*/  FSEL R150, R81, -INF , P5 ;  /* 0xff80000051967808 */ /* 0x000fe20002800000 */
[----:B------:R-:W-:Y:S01]  /*4c70*/  MUFU.EX2 R139, R139 ;  /* 0x0000008b008b7308 */ /* 0x000fe20000000800 */
[----:B------:R-:W-:Y:S01]  /*4c80*/  FMNMX.FTZ R13, R80, R13, !PT ;  /* 0x0000000d500d7209 */ /* 0x000fe20007810000 */
[----:B------:R-:W-:Y:S01]  /*4c90*/  UMOV UR7, UR5 ;  /* 0x0000000500077c82 */ /* 0x000fe20008000000 */
[----:B------:R-:W-:-:S02]  /*4ca0*/  ISETP.GT.AND P5, PT, R8, 0x79, PT ;  /* 0x000000790800780c */ /* 0x000fc40003fa4270 */
[----:B------:R-:W-:Y:S02]  /*4cb0*/  FMNMX.FTZ R13, R150, R13, !PT ;  /* 0x0000000d960d7209 */ /* 0x000fe40007810000 */
[----:B------:R-:W-:Y:S01]  /*4cc0*/  FSEL R85, R85, -INF , P5 ;  /* 0xff80000055557808 */ /* 0x000fe20002800000 */
[----:B------:R0:W-:Y:S01]  /*4cd0*/  MUFU.EX2 R50, R17 ;  /* 0x0000001100327308 */ /* 0x0001e20000000800 */
[----:B------:R-:W-:Y:S01]  /*4ce0*/  FMNMX.FTZ R8, R84, R13, !PT ;  /* 0x0000000d54087209 */ /* 0x000fe20007810000 */
[-CC-:B------:R-:W-:Y:S01]  /*4cf0*/  FFMA.FTZ R13, R66, R3.reuse, -R15.reuse ;  /* 0x00000003420d7223 */ /* 0x180fe2000001080f */
[----:B------:R-:W-:Y:S02]  /*4d00*/  FFMA.FTZ R66, R154, R3, -R15 ;  /* 0x000000039a427223 */ /* 0x000fe4000001080f */
[----:B------:R-:W-:-:S03]  /*4d10*/  FMNMX.FTZ R8, R85, R8, !PT ;  /* 0x0000000855087209 */ /* 0x000fc60007810000 */
[----:B------:R-:W-:Y:S01]  /*4d20*/  MUFU.EX2 R133, R133 ;  /* 0x0000008500857308 */ /* 0x000fe20000000800 */
[-CC-:B0-----:R-:W-:Y:S01]  /*4d30*/  FFMA.FTZ R17, R70, R3.reuse, -R15.reuse ;  /* 0x0000000346117223 */ /* 0x181fe2000001080f */
[----:B------:R-:W0:Y:S01]  /*4d40*/  SHFL.BFLY PT, R19, R8, 0x2, 0x1f ;  /* 0x0c401f0008137f89 */ /* 0x000e2200000e0000 */
[----:B------:R-:W-:-:S05]  /*4d50*/  FFMA.FTZ R70, R156, R3, -R15 ;  /* 0x000000039c467223 */ /* 0x000fca000001080f */
        /* <DEDUP_REMOVED lines=8> */
[----:B------:R-:W1:Y:S08]  /*4de0*/  MUFU.EX2 R62, R62 ;  /* 0x0000003e003e7308 */ /* 0x000e700000000800 */
[----:B------:R-:W-:Y:S01]  /*4df0*/  MUFU.EX2 R17, R17 ;  /* 0x0000001100117308 */ /* 0x000fe20000000800 */
[----:B------:R-:W-:-:S02]  /*4e00*/  WARPGROUP.DEPBAR.LE gsb0, 0x0 ;  /* 0x00008000000079c5 */ /* 0x000fc40000010000 */
[----:B------:R-:W-:Y:S01]  /*4e10*/  WARPGROUP.ARRIVE ;  /* 0x00000000000079c5 */ /* 0x000fe20000000000 */
[----:B0-----:R-:W-:Y:S01]  /*4e20*/  FMNMX.FTZ R8, R23, R8, !PT ;  /* 0x0000000817087209 */ /* 0x001fe20007810000 */
[----:B------:R-:W-:-:S03]  /*4e30*/  FFMA.FTZ R23, R82, R3, -R15 ;  /* 0x0000000352177223 */ /* 0x000fc6000001080f */
[----:B------:R-:W-:Y:S01]  /*4e40*/  MUFU.EX2 R66, R66 ;  /* 0x0000004200427308 */ /* 0x000fe20000000800 */
[-C--:B------:R-:W-:Y:S01]  /*4e50*/  FFMA.FTZ R15, R87, R3.reuse, -R15 ;  /* 0x00000003570f7223 */ /* 0x080fe2000001080f */
[C---:B------:R-:W-:Y:S01]  /*4e60*/  FSETP.NEU.FTZ.AND P4, PT, R8.reuse, -INF , PT ;  /* 0xff8000000800780b */ /* 0x040fe20003f9d000 */
[----:B------:R-:W-:Y:S01]  /*4e70*/  HGMMA.64x64x16.F32.BF16 R88, R120, gdesc[UR8].tnspB, R88, gsb0 ;  /* 0x40e0000878587df0 */ /* 0x000fe20008001858 */
[----:B------:R-:W-:Y:S01]  /*4e80*/  FMUL.FTZ R35, R8, R3 ;  /* 0x0000000308237220 */ /* 0x000fe20000410000 */
[----:B-1----:R-:W-:-:S03]  /*4e90*/  F2FP.BF16.F32.PACK_AB R129, R62, R13 ;  /* 0x0000000d3e81723e */ /* 0x002fc600000010ff */
[----:B------:R-:W-:Y:S01]  /*4ea0*/  MUFU.EX2 R19, R19 ;  /* 0x0000001300137308 */ /* 0x000fe20000000800 */
[----:B------:R-:W-:-:S05]  /*4eb0*/  FSEL R35, R35, RZ, P4 ;  /* 0x000000ff23237208 */ /* 0x000fca0002000000 */
[-CC-:B------:R-:W-:Y:S01]  /*4ec0*/  FFMA.FTZ R27, R24, R3.reuse, -R35.reuse ;  /* 0x00000003181b7223 */ /* 0x180fe20000010823 */
[----:B------:R-:W-:Y:S01]  /*4ed0*/  FSEL R24, R12, RZ, P3 ;  /* 0x000000ff0c187208 */ /* 0x000fe20001800000 */
[-CC-:B------:R-:W-:Y:S01]  /*4ee0*/  FFMA.FTZ R82, R26, R3.reuse, -R35.reuse ;  /* 0x000000031a527223 */ /* 0x180fe20000010823 */
[-CC-:B------:R-:W-:Y:S01]  /*4ef0*/  FFMA.FTZ R28, R28, R3.reuse, -R35.reuse ;  /* 0x000000031c1c7223 */ /* 0x180fe20000010823 */
[-CC-:B------:R-:W-:Y:S01]  /*4f00*/  FFMA.FTZ R29, R32, R3.reuse, -R35.reuse ;  /* 0x00000003201d7223 */ /* 0x180fe20000010823 */
[-C--:B------:R-:W-:Y:S01]  /*4f10*/  FFMA.FTZ R32, R34, R3.reuse, -R35 ;  /* 0x0000000322207223 */ /* 0x080fe20000010823 */
[----:B------:R-:W-:Y:S01]  /*4f20*/  FADD.FTZ R26, -R24, R9 ;  /* 0x00000009181a7221 */ /* 0x000fe20000010100 */
[----:B------:R-:W-:Y:S01]  /*4f30*/  FSEL R24, R8, RZ, P4 ;  /* 0x000000ff08187208 */ /* 0x000fe20002000000 */
[----:B------:R-:W-:Y:S01]  /*4f40*/  MUFU.EX2 R27, R27 ;  /* 0x0000001b001b7308 */ /* 0x000fe20000000800 */
[----:B------:R-:W-:Y:S02]  /*4f50*/  IMAD.U32 R34, RZ, RZ, UR4 ;  /* 0x00000004ff227e24 */ /* 0x000fe4000f8e00ff */
[-C--:B------:R-:W-:Y:S01]  /*4f60*/  FMUL.FTZ R9, R26, R3.reuse ;  /* 0x000000031a097220 */ /* 0x080fe20000410000 */
[-C--:B------:R-:W-:Y:S01]  /*4f70*/  FFMA.FTZ R33, R30, R3.reuse, -R35 ;  /* 0x000000031e217223 */ /* 0x080fe20000010823 */
[----:B------:R-:W-:Y:S01]  /*4f80*/  FADD.FTZ R26, -R24, R7 ;  /* 0x00000007181a7221 */ /* 0x000fe20000010100 */
[----:B------:R-:W-:Y:S01]  /*4f90*/  VIADD R7, R16, 0x9 ;  /* 0x0000000910077836 */ /* 0x000fe20000000000 */
[----:B------:R-:W-:Y:S01]  /*4fa0*/  @!P1 LEA R34, R34, UR39, 0x3 ;  /* 0x0000002722229c11 */ /* 0x000fe2000f8e18ff */
[-C--:B------:R-:W-:Y:S01]  /*4fb0*/  FFMA.FTZ R30, R132, R3.reuse, -R35 ;  /* 0x00000003841e7223 */ /* 0x080fe20000010823 */
[----:B------:R-:W-:Y:S01]  /*4fc0*/  FMUL.FTZ R26, R26, R3 ;  /* 0x000000031a1a7220 */ /* 0x000fe20000410000 */
[----:B------:R0:W1:Y:S01]  /*4fd0*/  MUFU.EX2 R24, R9 ;  /* 0x0000000900187308 */ /* 0x0000620000000800 */
[----:B------:R-:W-:Y:S01]  /*4fe0*/  ISETP.GE.U32.AND P3, PT, R2, 0x180, PT ;  /* 0x000001800200780c */ /* 0x000fe20003f66070 */
[----:B------:R-:W-:-:S02]  /*4ff0*/  @!P1 VIADD R34, R34, 0x16840 ;  /* 0x0001684022229836 */ /* 0x000fc40000000000 */
[-CC-:B------:R-:W-:Y:S01]  /*5000*/  FFMA.FTZ R31, R36, R3.reuse, -R35.reuse ;  /* 0x00000003241f7223 */ /* 0x180fe20000010823 */
[-CC-:B------:R-:W-:Y:S01]  /*5010*/  FFMA.FTZ R140, R40, R3.reuse, -R35.reuse ;  /* 0x00000003288c7223 */ /* 0x180fe20000010823 */
[-CC-:B------:R-:W-:Y:S01]  /*5020*/  FFMA.FTZ R37, R134, R3.reuse, -R35.reuse ;  /* 0x0000000386257223 */ /* 0x180fe20000010823 */
[-CC-:B------:R-:W-:Y:S01]  /*5030*/  FFMA.FTZ R142, R44, R3.reuse, -R35.reuse ;  /* 0x000000032c8e7223 */ /* 0x180fe20000010823 */
[----:B------:R-:W-:Y:S01]  /*5040*/  @!P1 PRMT R34, RZ, 0x654, R34 ;  /* 0x00000654ff229816 */ /* 0x000fe20000000022 */
[----:B------:R-:W2:Y:S01]  /*5050*/  MUFU.EX2 R26, R26 ;  /* 0x0000001a001a7308 */ /* 0x000ea20000000800 */
[----:B0-----:R-:W-:Y:S01]  /*5060*/  SEL R9, R7, 0x9, !P3 ;  /* 0x0000000907097807 */ /* 0x001fe20005800000 */
[----:B------:R-:W-:Y:S02]  /*5070*/  IMAD.U32 R36, RZ, RZ, UR6 ;  /* 0x00000006ff247e24 */ /* 0x000fe4000f8e00ff */
[-CC-:B------:R-:W-:Y:S01]  /*5080*/  FFMA.FTZ R39, R136, R3.reuse, -R35.reuse ;  /* 0x0000000388277223 */ /* 0x180fe20000010823 */
[-CC-:B------:R-:W-:Y:S01]  /*5090*/  FFMA.FTZ R136, R48, R3.reuse, -R35.reuse ;  /* 0x0000000330887223 */ /* 0x180fe20000010823 */
[-CC-:B------:R-:W-:Y:S01]  /*50a0*/  FFMA.FTZ R41, R138, R3.reuse, -R35.reuse ;  /* 0x000000038a297223 */ /* 0x180fe20000010823 */
[-C--:B------:R-:W-:Y:S01]  /*50b0*/  FFMA.FTZ R138, R52, R3.reuse, -R35 ;  /* 0x00000003348a7223 */ /* 0x080fe20000010823 */
[----:B------:R-:W-:Y:S01]  /*50c0*/  @!P1 LEA R36, R36, UR39, 0x3 ;  /* 0x0000002724249c11 */ /* 0x000fe2000f8e18ff */
[----:B------:R-:W0:Y:S01]  /*50d0*/  MUFU.EX2 R82, R82 ;  /* 0x0000005200527308 */ /* 0x000e220000000800 */
[----:B-1----:R-:W-:Y:S01]  /*50e0*/  FFMA.FTZ R47, R24, R4, R149 ;  /* 0x00000004182f7223 */ /* 0x002fe20000010095 */
[-CC-:B------:R-:W-:Y:S01]  /*50f0*/  FFMA.FTZ R43, R53, R3.reuse, -R35.reuse ;  /* 0x00000003352b7223 */ /* 0x180fe20000010823 */
[----:B------:R-:W-:Y:S01]  /*5100*/  FFMA.FTZ R132, R56, R3, -R35 ;  /* 0x0000000338847223 */ /* 0x000fe20000010823 */
[----:B------:R-:W-:-:S02]  /*5110*/  @!P1 VIADD R36, R36, 0x16860 ;  /* 0x0001686024249836 */ /* 0x000fc40000000000 */
[----:B------:R-:W-:Y:S01]  /*5120*/  FADD.FTZ R4, R14, R47 ;  /* 0x0000002f0e047221 */ /* 0x000fe20000010000 */
[-CC-:B------:R-:W-:Y:S01]  /*5130*/  FFMA.FTZ R144, R144, R3.reuse, -R35.reuse ;  /* 0x0000000390907223 */ /* 0x180fe20000010823 */
[----:B------:R-:W-:Y:S01]  /*5140*/  FFMA.FTZ R134, R60, R3, -R35 ;  /* 0x000000033c867223 */ /* 0x000fe20000010823 */
[----:B------:R-:W1:Y:S01]  /*5150*/  MUFU.EX2 R28, R28 ;  /* 0x0000001c001c7308 */ /* 0x000e620000000800 */
[----:B--2---:R-:W-:Y:S01]  /*5160*/  FFMA.FTZ R45, R26, R5, R27 ;  /* 0x000000051a2d7223 */ /* 0x004fe2000001001b */
[----:B------:R-:W-:Y:S01]  /*5170*/  @!P1 PRMT R36, RZ, 0x654, R36 ;  /* 0x00000654ff249816 */ /* 0x000fe20000000024 */
[--C-:B------:R-:W-:Y:S01]  /*5180*/  FFMA.FTZ R5, R61, R3, -R35.reuse ;  /* 0x000000033d057223 */ /* 0x100fe20000010823 */
[----:B------:R-:W-:Y:S01]  /*5190*/  F2FP.BF16.F32.PACK_AB R149, R14, R149 ;  /* 0x000000950e95723e */ /* 0x000fe200000010ff */
        /* <DEDUP_REMOVED lines=8> */
[----:B------:R-:W-:Y:S01]  /*5220*/  FFMA.FTZ R84, R84, R3, -R35 ;  /* 0x0000000354547223 */ /* 0x000fe20000010823 */
[----:B------:R-:W-:Y:S01]  /*5230*/  PLOP3.LUT P3, PT, PT, PT, UP1, 0x80, 0x0 ;  /* 0x000000000000781c */ /* 0x000fe20003f6f018 */
[----:B------:R-:W-:Y:S01]  /*5240*/  UMOV UR6, UR4 ;  /* 0x0000000400067c82 */ /* 0x000fe20008000000 */
[----:B------:R-:W0:Y:S01]  /*5250*/  MUFU.EX2 R29, R29 ;  /* 0x0000001d001d7308 */ /* 0x000e220000000800 */
[----:B------:R-:W-:-:S07]  /*5260*/  F2FP.BF16.F32.PACK_AB R131, R66, R17 ;  /* 0x000000114283723e */ /* 0x000fce00000010ff */
[----:B------:R-:W3:Y:S01]  /*5270*/  MUFU.EX2 R30, R30 ;  /* 0x0000001e001e7308 */ /* 0x000ee20000000800 */
[----:B------:R-:W-:Y:S02]  /*5280*/  WARPGROUP.DEPBAR.LE gsb0, 0x0 ;  /* 0x00008000000079c5 */ /* 0x000fe40000010000 */
[----:B------:R4:W-:Y:S06]  /*5290*/  BAR.ARV R9, 0x100 ;  /* 0x000400090000751d */ /* 0x0009ec0000002000 */
[----:B------:R-:W5:Y:S01]  /*52a0*/  MUFU.EX2 R31, R31 ;  /* 0x0000001f001f7308 */ /* 0x000f620000000800 */
[----:B------:R1:W-:Y:S01]  /*52b0*/  @!P1 SYNCS.ARRIVE.TRANS64.RED.A1T0 RZ, [R34+URZ], RZ ;  /* 0x000000ff22ff99a7 */ /* 0x0003e2000810043f */
[----:B----4-:R-:W-:Y:S01]  /*52c0*/  FADD.FTZ R9, R151, R4 ;  /* 0x0000000497097221 */ /* 0x010fe20000010000 */
[----:B------:R-:W-:Y:S01]  /*52d0*/  F2FP.BF16.F32.PACK_AB R151, R18, R151 ;  /* 0x000000971297723e */ /* 0x000fe200000010ff */
[-C--:B------:R-:W-:Y:S01]  /*52e0*/  FMUL.FTZ R88, R88, R26.reuse ;  /* 0x0000001a58587220 */ /* 0x080fe20000410000 */
[-C--:B------:R-:W-:Y:S01]  /*52f0*/  FMUL.FTZ R89, R89, R26.reuse ;  /* 0x0000001a59597220 */ /* 0x080fe20000410000 */
[----:B------:R-:W-:Y:S01]  /*5300*/  FADD.FTZ R4, R18, R9 ;  /* 0x0000000912047221 */ /* 0x000fe20000010000 */
[----:B------:R-:W-:Y:S01]  /*5310*/  FFMA.FTZ R9, R146, R3, -R35 ;  /* 0x0000000392097223 */ /* 0x000fe20000010823 */
[----:B------:R-:W4:Y:S01]  /*5320*/  MUFU.EX2 R32, R32 ;  /* 0x0000002000207308 */ /* 0x000f220000000800 */
[----:B-1----:R-:W-:Y:S01]  /*5330*/  FADD.FTZ R34, R28, R45 ;  /* 0x0000002d1c227221 */ /* 0x002fe20000010000 */
[----:B------:R-:W-:Y:S01]  /*5340*/  FADD.FTZ R47, R145, R4 ;  /* 0x00000004912f7221 */ /* 0x000fe20000010000 */
[----:B------:R1:W-:Y:S01]  /*5350*/  @!P1 SYNCS.ARRIVE.TRANS64.RED.A1T0 RZ, [R36+URZ], RZ ;  /* 0x000000ff24ff99a7 */ /* 0x0003e2000810043f */
[----:B------:R-:W-:Y:S01]  /*5360*/  F2FP.BF16.F32.PACK_AB R145, R20, R145 ;  /* 0x000000911491723e */ /* 0x000fe200000010ff */
[----:B--2---:R-:W-:Y:S01]  /*5370*/  FADD.FTZ R34, R33, R34 ;  /* 0x0000002221227221 */ /* 0x004fe20000010000 */
[-C--:B------:R-:W-:Y:S01]  /*5380*/  FMUL.FTZ R92, R92, R26.reuse ;  /* 0x0000001a5c5c7220 */ /* 0x080fe20000410000 */
[-C--:B------:R-:W-:Y:S01]  /*5390*/  FMUL.FTZ R93, R93, R26.reuse ;  /* 0x0000001a5d5d7220 */ /* 0x080fe20000410000 */
[----:B------:R-:W2:Y:S01]  /*53a0*/  MUFU.EX2 R140, R140 ;  /* 0x0000008c008c7308 */ /* 0x000ea20000000800 */
[----:B0-----:R-:W-:Y:S01]  /*53b0*/  FADD.FTZ R45, R29, R34 ;  /* 0x000000221d2d7221 */ /* 0x001fe20000010000 */
[----:B------:R-:W-:Y:S01]  /*53c0*/  FADD.FTZ R34, R20, R47 ;  /* 0x0000002f14227221 */ /* 0x000fe20000010000 */
[-C--:B------:R-:W-:Y:S01]  /*53d0*/  FMUL.FTZ R96, R96, R26.reuse ;  /* 0x0000001a60607220 */ /* 0x080fe20000410000 */
[-C--:B------:R-:W-:Y:S01]  /*53e0*/  FMUL.FTZ R97, R97, R26.reuse ;  /* 0x0000001a61617220 */ /* 0x080fe20000410000 */
[----:B---3--:R-:W-:Y:S01]  /*53f0*/  FADD.FTZ R4, R30, R45 ;  /* 0x0000002d1e047221 */ /* 0x008fe20000010000 */
[----:B------:R-:W-:Y:S01]  /*5400*/  FADD.FTZ R49, R147, R34 ;  /* 0x0000002293317221 */ /* 0x000fe20000010000 */
[----:B------:R-:W-:Y:S01]  /*5410*/  FFMA.FTZ R45, R69, R3, -R35 ;  /* 0x00000003452d7223 */ /* 0x000fe20000010823 */
[----:B------:R-:W0:Y:S01]  /*5420*/  MUFU.EX2 R37, R37 ;  /* 0x0000002500257308 */ /* 0x000e220000000800 */
[----:B-----5:R-:W-:Y:S01]  /*5430*/  FADD.FTZ R47, R31, R4 ;  /* 0x000000041f2f7221 */ /* 0x020fe20000010000 */
[----:B------:R-:W-:Y:S01]  /*5440*/  FADD.FTZ R4, R22, R49 ;  /* 0x0000003116047221 */ /* 0x000fe20000010000 */
[----:B----4-:R-:W-:Y:S01]  /*5450*/  F2FP.BF16.F32.PACK_AB R146, R32, R31 ;  /* 0x0000001f2092723e */ /* 0x010fe200000010ff */
[----:B------:R-:W-:Y:S01]  /*5460*/  FMUL.FTZ R100, R100, R26 ;  /* 0x0000001a64647220 */ /* 0x000fe20000410000 */
[----:B------:R-:W-:Y:S01]  /*5470*/  FADD.FTZ R51, R32, R47 ;  /* 0x0000002f20337221 */ /* 0x000fe20000010000 */
[----:B------:R-:W-:Y:S01]  /*5480*/  FADD.FTZ R49, R141, R4 ;  /* 0x000000048d317221 */ /* 0x000fe20000010000 */
[----:B------:R-:W-:Y:S01]  /*5490*/  FFMA.FTZ R47, R148, R3, -R35 ;  /* 0x00000003942f7223 */ /* 0x000fe20000010823 */
[----:B------:R-:W1:Y:S01]  /*54a0*/  MUFU.EX2 R142, R142 ;  /* 0x0000008e008e7308 */ /* 0x000e620000000800 */
[----:B--2---:R-:W-:Y:S01]  /*54b0*/  FADD.FTZ R34, R140, R51 ;  /* 0x000000338c227221 */ /* 0x004fe20000010000 */
[----:B------:R-:W-:Y:S01]  /*54c0*/  F2FP.BF16.F32.PACK_AB R148, R82, R27 ;  /* 0x0000001b5294723e */ /* 0x000fe200000010ff */
[-CC-:B------:R-:W-:Y:S01]  /*54d0*/  FFMA.FTZ R4, R150, R3.reuse, -R35.reuse ;  /* 0x0000000396047223 */ /* 0x180fe20000010823 */
[----:B------:R-:W-:Y:S01]  /*54e0*/  F2FP.BF16.F32.PACK_AB R150, R33, R28 ;  /* 0x0000001c2196723e */ /* 0x000fe200000010ff */
[----:B------:R-:W-:Y:S01]  /*54f0*/  FFMA.FTZ R35, R85, R3, -R35 ;  /* 0x0000000355237223 */ /* 0x000fe20000010823 */
[----:B------:R-:W-:Y:S01]  /*5500*/  F2FP.BF16.F32.PACK_AB R147, R22, R147 ;  /* 0x000000931693723e */ /* 0x000fe200000010ff */
[----:B------:R-:W-:Y:S01]  /*5510*/  FMUL.FTZ R101, R101, R26 ;  /* 0x0000001a65657220 */ /* 0x000fe20000410000 */
[----:B------:R-:W2:Y:S01]  /*5520*/  MUFU.EX2 R39, R39 ;  /* 0x0000002700277308 */ /* 0x000ea20000000800 */
[C---:B0-----:R-:W-:Y:S01]  /*5530*/  FADD.FTZ R51, R37.reuse, R34 ;  /* 0x0000002225337221 */ /* 0x041fe20000010000 */
[----:B------:R-:W-:Y:S01]  /*5540*/  FADD.FTZ R34, R38, R49 ;  /* 0x0000003126227221 */ /* 0x000fe20000010000 */
[----:B------:R-:W-:Y:S01]  /*5550*/  F2FP.BF16.F32.PACK_AB R140, R37, R140 ;  /* 0x0000008c258c723e */ /* 0x000fe200000010ff */
[-C--:B------:R-:W-:Y:S01]  /*5560*/  FMUL.FTZ R104, R104, R26.reuse ;  /* 0x0000001a68687220 */ /* 0x080fe20000410000 */
[----:B------:R-:W-:Y:S01]  /*5570*/  F2FP.BF16.F32.PACK_AB R141, R38, R141 ;  /* 0x0000008d268d723e */ /* 0x000fe200000010ff */
[----:B------:R-:W-:Y:S01]  /*5580*/  FADD.FTZ R49, R143, R34 ;  /* 0x000000228f317221 */ /* 0x000fe20000010000 */
[----:B------:R-:W-:Y:S01]  /*5590*/  F2FP.BF16.F32.PACK_AB R143, R42, R143 ;  /* 0x0000008f2a8f723e */ /* 0x000fe200000010ff */
[----:B------:R-:W0:Y:S01]  /*55a0*/  MUFU.EX2 R136, R136 ;  /* 0x0000008800887308 */ /* 0x000e220000000800 */
[----:B-1----:R-:W-:Y:S01]  /*55b0*/  FADD.FTZ R36, R142, R51 ;  /* 0x000000338e247221 */ /* 0x002fe20000010000 */
[----:B------:R-:W-:Y:S01]  /*55c0*/  FADD.FTZ R34, R42, R49 ;  /* 0x000000312a227221 */ /* 0x000fe20000010000 */
[-C--:B------:R-:W-:Y:S01]  /*55d0*/  FMUL.FTZ R105, R105, R26.reuse ;  /* 0x0000001a69697220 */ /* 0x080fe20000410000 */
[-C--:B------:R-:W-:Y:S01]  /*55e0*/  FMUL.FTZ R108, R108, R26.reuse ;  /* 0x0000001a6c6c7220 */ /* 0x080fe20000410000 */
[----:B------:R-:W-:Y:S01]  /*55f0*/  FMUL.FTZ R109, R109, R26 ;  /* 0x0000001a6d6d7220 */ /* 0x000fe20000410000 */
[----:B------:R-:W-:Y:S01]  /*5600*/  FADD.FTZ R49, R137, R34 ;  /* 0x0000002289317221 */ /* 0x000fe20000010000 */
[C---:B------:R-:W-:Y:S01]  /*5610*/  F2FP.BF16.F32.PACK_AB R137, R46.reuse, R137 ;  /* 0x000000892e89723e */ /* 0x040fe200000010ff */
[----:B------:R-:W1:Y:S01]  /*5620*/  MUFU.EX2 R41, R41 ;  /* 0x0000002900297308 */ /* 0x000e620000000800 */
[C---:B--2---:R-:W-:Y:S01]  /*5630*/  FADD.FTZ R51, R39.reuse, R36 ;  /* 0x0000002427337221 */ /* 0x044fe20000010000 */
[----:B------:R-:W-:Y:S01]  /*5640*/  FADD.FTZ R14, R46, R49 ;  /* 0x000000312e0e7221 */ /* 0x000fe20000010000 */
[----:B------:R-:W-:Y:S01]  /*5650*/  F2FP.BF16.F32.PACK_AB R142, R39, R142 ;  /* 0x0000008e278e723e */ /* 0x000fe200000010ff */
[-C--:B------:R-:W-:Y:S01]  /*5660*/  FMUL.FTZ R112, R112, R26.reuse ;  /* 0x0000001a70707220 */ /* 0x080fe20000410000 */
[-C--:B------:R-:W-:Y:S01]  /*5670*/  FMUL.FTZ R113, R113, R26.reuse ;  /* 0x0000001a71717220 */ /* 0x080fe20000410000 */
[----:B------:R-:W-:Y:S01]  /*5680*/  FADD.FTZ R27, R139, R14 ;  /* 0x0000000e8b1b7221 */ /* 0x000fe20000010000 */
[----:B------:R-:W-:Y:S01]  /*5690*/  F2FP.BF16.F32.PACK_AB R139, R50, R139 ;  /* 0x0000008b328b723e */ /* 0x000fe200000010ff */
[----:B------:R-:W2:Y:S01]  /*56a0*/  MUFU.EX2 R138, R138 ;  /* 0x0000008a008a7308 */ /* 0x000ea20000000800 */
[----:B0-----:R-:W-:Y:S01]  /*56b0*/  FADD.FTZ R36, R136, R51 ;  /* 0x0000003388247221 */ /* 0x001fe20000010000 */
[----:B------:R-:W-:Y:S01]  /*56c0*/  FADD.FTZ R14, R50, R27 ;  /* 0x0000001b320e7221 */ /* 0x000fe20000010000 */
[-C--:B------:R-:W-:Y:S01]  /*56d0*/  FMUL.FTZ R116, R116, R26.reuse ;  /* 0x0000001a74747220 */ /* 0x080fe20000410000 */
[----:B------:R-:W-:Y:S01]  /*56e0*/  FMUL.FTZ R117, R117, R26 ;  /* 0x0000001a75757220 */ /* 0x000fe20000410000 */
        /* <DEDUP_REMOVED lines=19> */
[----:B------:R2:W3:Y:S01]  /*5820*/  MUFU.EX2 R7, R144 ;  /* 0x0000009000077308 */ /* 0x0004e20000000800 */
[C---:B0-----:R-:W-:Y:S01]  /*5830*/  FADD.FTZ R33, R43.reuse, R18 ;  /* 0x000000122b217221 */ /* 0x041fe20000010000 */
        /* <DEDUP_REMOVED lines=8> */
[----:B--2---:R-:W-:Y:S01]  /*58c0*/  F2FP.BF16.F32.PACK_AB R144, R30, R29 ;  /* 0x0000001d1e90723e */ /* 0x004fe200000010ff */
[----:B------:R-:W-:Y:S01]  /*58d0*/  FADD.FTZ R14, R66, R27 ;  /* 0x0000001b420e7221 */ /* 0x000fe20000010000 */
[-C--:B------:R-:W-:Y:S01]  /*58e0*/  FMUL.FTZ R110, R110, R24.reuse ;  /* 0x000000186e6e7220 */ /* 0x080fe20000410000 */
[-C--:B------:R-:W-:Y:S01]  /*58f0*/  FMUL.FTZ R111, R111, R24.reuse ;  /* 0x000000186f6f7220 */ /* 0x080fe20000410000 */
[-C--:B------:R-:W-:Y:S01]  /*5900*/  FMUL.FTZ R114, R114, R24.reuse ;  /* 0x0000001872727220 */ /* 0x080fe20000410000 */
[----:B------:R-:W-:Y:S01]  /*5910*/  FMUL.FTZ R115, R115, R24 ;  /* 0x0000001873737220 */ /* 0x000fe20000410000 */
[----:B------:R-:W1:Y:S01]  /*5920*/  MUFU.EX2 R5, R5 ;  /* 0x0000000500057308 */ /* 0x000e620000000800 */
[C---:B---3--:R-:W-:Y:S01]  /*5930*/  FADD.FTZ R29, R7.reuse, R18 ;  /* 0x00000012071d7221 */ /* 0x048fe20000010000 */
[----:B------:R-:W-:Y:S01]  /*5940*/  F2FP.BF16.F32.PACK_AB R132, R7, R132 ;  /* 0x000000840784723e */ /* 0x000fe200000010ff */
[-C--:B------:R-:W-:Y:S01]  /*5950*/  FMUL.FTZ R118, R118, R24.reuse ;  /* 0x0000001876767220 */ /* 0x080fe20000410000 */
[----:B------:R-:W-:-:S04]  /*5960*/  FMUL.FTZ R119, R119, R24 ;  /* 0x0000001877777220 */ /* 0x000fc80000410000 */
[----:B------:R-:W2:Y:S01]  /*5970*/  MUFU.EX2 R128, R128 ;  /* 0x0000008000807308 */ /* 0x000ea20000000800 */
[----:B0-----:R-:W-:-:S07]  /*5980*/  FADD.FTZ R18, R134, R29 ;  /* 0x0000001d86127221 */ /* 0x001fce0000010000 */
[----:B------:R-:W0:Y:S01]  /*5990*/  MUFU.EX2 R9, R9 ;  /* 0x0000000900097308 */ /* 0x000e220000000800 */
[C---:B-1----:R-:W-:Y:S01]  /*59a0*/  FADD.FTZ R29, R5.reuse, R18 ;  /* 0x00000012051d7221 */ /* 0x042fe20000010000 */
[----:B------:R-:W-:Y:S01]  /*59b0*/  F2FP.BF16.F32.PACK_AB R134, R5, R134 ;  /* 0x000000860586723e */ /* 0x000fe200000010ff */
[----:B------:R-:W-:-:S05]  /*59c0*/  FADD.FTZ R5, R19, R14 ;  /* 0x0000000e13057221 */ /* 0x000fca0000010000 */
[----:B------:R-:W1:Y:S01]  /*59d0*/  MUFU.EX2 R130, R130 ;  /* 0x0000008200827308 */ /* 0x000e620000000800 */
[----:B--2---:R-:W-:-:S07]  /*59e0*/  FADD.FTZ R18, R128, R29 ;  /* 0x0000001d80127221 */ /* 0x004fce0000010000 */
[----:B------:R-:W2:Y:S01]  /*59f0*/  MUFU.EX2 R45, R45 ;  /* 0x0000002d002d7308 */ /* 0x000ea20000000800 */
[C---:B0-----:R-:W-:Y:S01]  /*5a00*/  FADD.FTZ R29, R9.reuse, R18 ;  /* 0x00000012091d7221 */ /* 0x041fe20000010000 */
[----:B------:R-:W-:Y:S01]  /*5a10*/  F2FP.BF16.F32.PACK_AB R128, R9, R128 ;  /* 0x000000800980723e */ /* 0x000fe200000010ff */
[----:B------:R-:W-:-:S05]  /*5a20*/  IMAD.MOV.U32 R9, RZ, RZ, R12 ;  /* 0x000000ffff097224 */ /* 0x000fca00078e000c */
[----:B------:R-:W-:Y:S01]  /*5a30*/  MUFU.EX2 R124, R124 ;  /* 0x0000007c007c7308 */ /* 0x000fe20000000800 */
[----:B-1----:R-:W-:-:S07]  /*5a40*/  FADD.FTZ R18, R130, R29 ;  /* 0x0000001d82127221 */ /* 0x002fce0000010000 */
[----:B------:R-:W-:Y:S01]  /*5a50*/  MUFU.EX2 R47, R47 ;  /* 0x0000002f002f7308 */ /* 0x000fe20000000800 */
[C---:B--2---:R-:W-:Y:S01]  /*5a60*/  FADD.FTZ R7, R45.reuse, R18 ;  /* 0x000000122d077221 */ /* 0x044fe20000010000 */
[----:B------:R-:W-:-:S06]  /*5a70*/  F2FP.BF16.F32.PACK_AB R130, R45, R130 ;  /* 0x000000822d82723e */ /* 0x000fcc00000010ff */
[----:B------:R-:W0:Y:S08]  /*5a80*/  MUFU.EX2 R70, R70 ;  /* 0x0000004600467308 */ /* 0x000e300000000800 */
[----:B------:R-:W-:Y:S08]  /*5a90*/  MUFU.EX2 R126, R126 ;  /* 0x0000007e007e7308 */ /* 0x000ff00000000800 */
[----:B------:R-:W-:Y:S01]  /*5aa0*/  MUFU.EX2 R21, R21 ;  /* 0x0000001500157308 */ /* 0x000fe20000000800 */
[----:B0-----:R-:W-:-:S07]  /*5ab0*/  F2FP.BF16.F32.PACK_AB R125, R70, R19 ;  /* 0x00000013467d723e */ /* 0x001fce00000010ff */
[----:B------:R-:W-:Y:S08]  /*5ac0*/  MUFU.EX2 R77, R77 ;  /* 0x0000004d004d7308 */ /* 0x000ff00000000800 */
[----:B------:R-:W0:Y:S08]  /*5ad0*/  MUFU.EX2 R74, R74 ;  /* 0x0000004a004a7308 */ /* 0x000e300000000800 */
[----:B------:R-:W1:Y:S08]  /*5ae0*/  MUFU.EX2 R80, R80 ;  /* 0x0000005000507308 */ /* 0x000e700000000800 */
[----:B------:R2:W-:Y:S01]  /*5af0*/  MUFU.EX2 R120, R4 ;  /* 0x0000000400787308 */ /* 0x0005e20000000800 */
[----:B0-----:R-:W-:-:S07]  /*5b00*/  F2FP.BF16.F32.PACK_AB R127, R74, R21 ;  /* 0x000000154a7f723e */ /* 0x001fce00000010ff */
[----:B------:R-:W0:Y:S01]  /*5b10*/  MUFU.EX2 R23, R23 ;  /* 0x0000001700177308 */ /* 0x000e220000000800 */
[----:B--2---:R-:W-:Y:S01]  /*5b20*/  FADD.FTZ R4, R124, R7 ;  /* 0x000000077c047221 */ /* 0x004fe20000010000 */
[----:B------:R-:W-:-:S03]  /*5b30*/  F2FP.BF16.F32.PACK_AB R124, R47, R124 ;  /* 0x0000007c2f7c723e */ /* 0x000fc600000010ff */
[----:B------:R-:W-:Y:S01]  /*5b40*/  FADD.FTZ R7, R47, R4 ;  /* 0x000000042f077221 */ /* 0x000fe20000010000 */
[----:B------:R-:W-:Y:S02]  /*5b50*/  FADD.FTZ R4, R70, R5 ;  /* 0x0000000546047221 */ /* 0x000fe40000010000 */
[----:B------:R-:W2:Y:S01]  /*5b60*/  MUFU.EX2 R78, R78 ;  /* 0x0000004e004e7308 */ /* 0x000ea20000000800 */
[----:B------:R-:W-:Y:S01]  /*5b70*/  FADD.FTZ R7, R126, R7 ;  /* 0x000000077e077221 */ /* 0x000fe20000010000 */
[----:B------:R-:W-:Y:S01]  /*5b80*/  FADD.FTZ R5, R21, R4 ;  /* 0x0000000415057221 */ /* 0x000fe20000010000 */
[C---:B------:R-:W-:Y:S02]  /*5b90*/  F2FP.BF16.F32.PACK_AB R126, R77.reuse, R126 ;  /* 0x0000007e4d7e723e */ /* 0x040fe400000010ff */
[----:B------:R-:W-:Y:S01]  /*5ba0*/  FADD.FTZ R7, R77, R7 ;  /* 0x000000074d077221 */ /* 0x000fe20000010000 */
[----:B------:R-:W-:Y:S02]  /*5bb0*/  FADD.FTZ R4, R74, R5 ;  /* 0x000000054a047221 */ /* 0x000fe40000010000 */
[----:B------:R-:W3:Y:S01]  /*5bc0*/  MUFU.EX2 R84, R84 ;  /* 0x0000005400547308 */ /* 0x000ee20000000800 */
[----:B-1----:R-:W-:Y:S01]  /*5bd0*/  FADD.FTZ R7, R80, R7 ;  /* 0x0000000750077221 */ /* 0x002fe20000010000 */
[----:B0-----:R-:W-:-:S03]  /*5be0*/  FADD.FTZ R5, R23, R4 ;  /* 0x0000000417057221 */ /* 0x001fc60000010000 */
[C---:B------:R-:W-:Y:S01]  /*5bf0*/  FADD.FTZ R7, R120.reuse, R7 ;  /* 0x0000000778077221 */ /* 0x040fe20000010000 */
[----:B------:R-:W-:Y:S02]  /*5c00*/  F2FP.BF16.F32.PACK_AB R120, R120, R80 ;  /* 0x000000507878723e */ /* 0x000fe400000010ff */
[----:B------:R-:W0:Y:S01]  /*5c10*/  MUFU.EX2 R25, R25 ;  /* 0x0000001900197308 */ /* 0x000e220000000800 */
[C---:B--2---:R-:W-:Y:S01]  /*5c20*/  FADD.FTZ R4, R78.reuse, R5 ;  /* 0x000000054e047221 */ /* 0x044fe20000010000 */
[----:B------:R-:W-:-:S06]  /*5c30*/  F2FP.BF16.F32.PACK_AB R121, R78, R23 ;  /* 0x000000174e79723e */ /* 0x000fcc00000010ff */
[----:B------:R-:W1:Y:S01]  /*5c40*/  MUFU.EX2 R35, R35 ;  /* 0x0000002300237308 */ /* 0x000e620000000800 */
[----:B---3--:R-:W-:-:S07]  /*5c50*/  FADD.FTZ R7, R84, R7 ;  /* 0x0000000754077221 */ /* 0x008fce0000010000 */
[----:B------:R-:W2:Y:S01]  /*5c60*/  MUFU.EX2 R15, R15 ;  /* 0x0000000f000f7308 */ /* 0x000ea20000000800 */
[----:B0-----:R-:W-:Y:S01]  /*5c70*/  FADD.FTZ R4, R25, R4 ;  /* 0x0000000419047221 */ /* 0x001fe20000010000 */
[C---:B-1----:R-:W-:Y:S01]  /*5c80*/  FADD.FTZ R5, R35.reuse, R7 ;  /* 0x0000000723057221 */ /* 0x042fe20000010000 */
[----:B------:R-:W-:Y:S01]  /*5c90*/  F2FP.BF16.F32.PACK_AB R122, R35, R84 ;  /* 0x00000054237a723e */ /* 0x000fe200000010ff */
[----:B------:R-:W-:Y:S02]  /*5ca0*/  IMAD.MOV.U32 R7, RZ, RZ, R8 ;  /* 0x000000ffff077224 */ /* 0x000fe400078e0008 */
[C---:B--2---:R-:W-:Y:S01]  /*5cb0*/  FADD.FTZ R4, R15.reuse, R4 ;  /* 0x000000040f047221 */ /* 0x044fe20000010000 */
[----:B------:R-:W-:Y:S01]  /*5cc0*/  F2FP.BF16.F32.PACK_AB R123, R15, R25 ;  /* 0x000000190f7b723e */ /* 0x000fe200000010ff */
[----:B------:R-:W-:Y:S06]  /*5cd0*/  @P3 BRA `(.L_x_14009) ;  /* 0xffffffd800883947 */ /* 0x000fec000383ffff */
.L_x_14000:
[----:B------:R-:W-:-:S06]  /*5ce0*/  UISETP.GE.AND UP0, UPT, UR26, UR38, UPT ;  /* 0x000000261a00728c */ /* 0x000fcc000bf06270 */
[----:B------:R-:W-:-:S13]  /*5cf0*/  PLOP3.LUT P2, PT, PT, PT, UP0, 0x80, 0x0 ;  /* 0x000000000000781c */ /* 0x000fda0003f4f008 */
[----:B------:R-:W-:Y:S05]  /*5d00*/  @!P2 BRA `(.L_x_14010) ;  /* 0x0000001c0030a947 */ /* 0x000fea0003800000 */
[----:B------:R-:W-:Y:S01]  /*5d10*/  VIADD R0, R16, 0x9 ;  /* 0x0000000910007836 */ /* 0x000fe20000000000 */
[----:B------:R-:W-:Y:S01]  /*5d20*/  ISETP.GE.U32.AND P2, PT, R2, 0x180, PT ;  /* 0x000001800200780c */ /* 0x000fe20003f46070 */
[----:B------:R-:W-:Y:S01]  /*5d30*/  IMAD.MOV.U32 R7, RZ, RZ, R12 ;  /* 0x000000ffff077224 */ /* 0x000fe200078e000c */
[----:B------:R-:W-:Y:S01]  /*5d40*/  UMOV UR7, UR5 ;  /* 0x0000000500077c82 */ /* 0x000fe20008000000 */
[----:B------:R-:W-:Y:S01]  /*5d50*/  IMAD.MOV.U32 R9, RZ, RZ, R8 ;  /* 0x000000ffff097224 */ /* 0x000fe200078e0008 */
[----:B------:R-:W-:Y:S01]  /*5d60*/  SEL R0, R0, 0x9, !P2 ;  /* 0x0000000900007807 */ /* 0x000fe20005000000 */
[----:B------:R-:W-:Y:S01]  /*5d70*/  VIADD R16, R16, 0x8 ;  /* 0x0000000810107836 */ /* 0x000fe20000000000 */
[----:B------:R-:W-:-:S07]  /*5d80*/  UMOV UR6, UR4 ;  /* 0x0000000400067c82 */ /* 0x000fce0008000000 */
.L_x_14019:
        /* <DEDUP_REMOVED lines=9> */
.L_x_14012:
[----:B------:R-:W-:Y:S01]  /*5e20*/  ULEA UR10, UR4, UR39, 0x3 ;  /* 0x00000027040a7291 */ /* 0x000fe2000f8e183f */
[----:B------:R-:W-:-:S05]  /*5e30*/  IMAD.U32 R3, RZ, RZ, UR5 ;  /* 0x00000005ff037e24 */ /* 0x000fca000f8e00ff */
[----:B------:R-:W-:-:S04]  /*5e40*/  SHF.L.U32 R3, R3, 0x1f, RZ ;  /* 0x0000001f03037819 */ /* 0x000fc800000006ff */
[----:B------:R0:W1:Y:S01]  /*5e50*/  SYNCS.PHASECHK.TRANS64.TRYWAIT P2, [UR10+0x16830], R3 ;  /* 0x01683003ff0075a7 */ /* 0x000062000804014a */
[----:B------:R-:W-:Y:S05]  /*5e60*/  @!P0 BRA `(.L_x_14013) ;  /* 0x0000000000048947 */ /* 0x000fea0003800000 */
[----:B------:R-:W-:Y:S01]  /*5e70*/  BPT.TRAP 0x1 ;  /* 0x000000040000795c */ /* 0x000fe20000300000 */
.L_x_14013:
[----:B-1----:R-:W-:Y:S05]  /*5e80*/  @P2 BRA `(.L_x_14011) ;  /* 0x0000000000082947 */ /* 0x002fea0003800000 */
[----:B------:R-:W1:Y:S02]  /*5e90*/  SYNCS.PHASECHK.TRANS64.TRYWAIT P2, [UR10+0x16830], R3 ;  /* 0x01683003ff0075a7 */ /* 0x000e64000804014a */
[----:B-1----:R-:W-:Y:S05]  /*5ea0*/  @!P2 BRA `(.L_x_14014) ;  /* 0x0000006c0044a947 */ /* 0x002fea0003800000 */
.L_x_14011:
        /* <DEDUP_REMOVED lines=26> */
.L_x_14016:
[----:B------:R-:W-:Y:S01]  /*6050*/  ULEA UR10, UR6, UR39, 0x3 ;  /* 0x00000027060a7291 */ /* 0x000fe2000f8e183f */
[----:B01----:R-:W-:-:S05]  /*6060*/  IMAD.U32 R3, RZ, RZ, UR7 ;  /* 0x00000007ff037e24 */ /* 0x003fca000f8e00ff */
[----:B------:R-:W-:-:S04]  /*6070*/  SHF.L.U32 R3, R3, 0x1f, RZ ;  /* 0x0000001f03037819 */ /* 0x000fc800000006ff */
[----:B------:R0:W1:Y:S01]  /*6080*/  SYNCS.PHASECHK.TRANS64.TRYWAIT P2, [UR10+0x16850], R3 ;  /* 0x01685003ff0075a7 */ /* 0x000062000804014a */
[----:B------:R-:W-:Y:S05]  /*6090*/  @!P0 BRA `(.L_x_14017) ;  /* 0x0000000000048947 */ /* 0x000fea0003800000 */
[----:B------:R-:W-:Y:S01]  /*60a0*/  BPT.TRAP 0x1 ;  /* 0x000000040000795c */ /* 0x000fe20000300000 */
.L_x_14017:
[----:B-1----:R-:W-:Y:S05]  /*60b0*/  @P2 BRA `(.L_x_14015) ;  /* 0x0000000000082947 */ /* 0x002fea0003800000 */
[----:B------:R-:W1:Y:S02]  /*60c0*/  SYNCS.PHASECHK.TRANS64.TRYWAIT P2, [UR10+0x16850], R3 ;  /* 0x01685003ff0075a7 */ /* 0x000e64000804014a */
[----:B-1----:R-:W-:Y:S05]  /*60d0*/  @!P2 BRA `(.L_x_14018) ;  /* 0x0000006800d0a947 */ /* 0x002fea0003800000 */
.L_x_14015:
[----:B------:R-:W-:Y:S01]  /*60e0*/  UIADD3 UR7, UR39, 0x400, URZ ;  /* 0x0000040027077890 */ /* 0x000fe2000fffe03f */
[----:B------:R-:W-:Y:S01]  /*60f0*/  WARPGROUP.ARRIVE ;  /* 0x00000000000079c5 */ /* 0x000fe20000000000 */
[----:B------:R-:W-:Y:S01]  /*6100*/  UMOV UR11, 0x40000040 ;  /* 0x40000040000b7882 */ /* 0x000fe20000000000 */
[----:B------:R-:W-:Y:S01]  /*6110*/  UMOV UR15, 0x40000040 ;  /* 0x40000040000f7882 */ /* 0x000fe20000000000 */
[----:B------:R-:W-:Y:S01]  /*6120*/  USHF.R.U32.HI UR7, URZ, 0x4, UR7 ;  /* 0x000000043f077899 */ /* 0x000fe20008011607 */
[----:B-1----:R-:W-:Y:S01]  /*6130*/  FMNMX.FTZ R6, R24, R9, !PT ;  /* 0x0000000918067209 */ /* 0x002fe20007810000 */
[----:B------:R-:W-:Y:S02]  /*6140*/  UISETP.GT.AND UP0, UPT, UR26, UR38, UPT ;  /* 0x000000261a00728c */ /* 0x000fe4000bf04270 */
[----:B------:R-:W-:Y:S01]  /*6150*/  ULOP3.LUT UR7, UR7, 0x3fff, URZ, 0xc0, !UPT ;  /* 0x00003fff07077892 */ /* 0x000fe2000f8ec03f */
[----:B0-----:R-:W-:Y:S01]  /*6160*/  FMNMX.FTZ R3, R25, R6, !PT ;  /* 0x0000000619037209 */ /* 0x001fe20007810000 */
[----:B------:R-:W-:-:S02]  /*6170*/  UIADD3 UR26, UR26, -0x1, URZ ;  /* 0xffffffff1a1a7890 */ /* 0x000fc4000fffe03f */
[----:B------:R-:W-:Y:S01]  /*6180*/  ULEA UR10, UR6, UR7, 0xa ;  /* 0x00000007060a7291 */ /* 0x000fe2000f8e503f */
[----:B------:R-:W-:Y:S02]  /*6190*/  FMNMX.FTZ R6, R28, R3, !PT ;  /* 0x000000031c067209 */ /* 0x000fe40007810000 */
[----:B------:R-:W-:Y:S01]  /*61a0*/  PLOP3.LUT P2, PT, PT, PT, UP0, 0x80, 0x0 ;  /* 0x000000000000781c */ /* 0x000fe20003f4f008 */
[----:B------:R-:W-:Y:S01]  /*61b0*/  UIADD3 UR14, UR10, 0x80, URZ ;  /* 0x000000800a0e7890 */ /* 0x000fe2000fffe03f */
[----:B------:R-:W-:Y:S01]  /*61c0*/  FMNMX.FTZ R3, R29, R6, !PT ;  /* 0x000000061d037209 */ /* 0x000fe20007810000 */
[----:B------:R-:W-:-:S03]  /*61d0*/  UMOV UR7, UR5 ;  /* 0x0000000500077c82 */ /* 0x000fc60008000000 */
        /* <DEDUP_REMOVED lines=45> */
[----:B------:R-:W-:Y:S01]  /*64b0*/  FADD.FTZ R14, -R8, R9 ;  /* 0x00000009080e7221 */ /* 0x000fe20000010100 */
[----:B------:R-:W-:-:S03]  /*64c0*/  UMOV UR15, 0x40000040 ;  /* 0x40000040000f7882 */ /* 0x000fc60000000000 */
[-C--:B0-----:R-:W-:Y:S01]  /*64d0*/  FMUL.FTZ R15, R14, R3.reuse ;  /* 0x000000030e0f7220 */ /* 0x081fe20000410000 */
[----:B------:R-:W-:-:S03]  /*64e0*/  FMUL.FTZ R14, R8, R3 ;  /* 0x00000003080e7220 */ /* 0x000fc60000410000 */
        /* <DEDUP_REMOVED lines=9> */
[----:B0-----:R-:W-:Y:S01]  /*6580*/  FMNMX.FTZ R15, R27, R12, !PT ;  /* 0x0000000c1b0f7209 */ /* 0x001fe20007810000 */
[-CC-:B------:R-:W-:Y:S01]  /*6590*/  FFMA.FTZ R9, R24, R3.reuse, -R14.reuse ;  /* 0x0000000318097223 */ /* 0x180fe2000001080e */
[-CC-:B------:R-:W-:Y:S01]  /*65a0*/  FFMA.FTZ R150, R28, R3.reuse, -R14.reuse ;  /* 0x000000031c967223 */ /* 0x180fe2000001080e */
[--C-:B------:R-:W-:Y:S01]  /*65b0*/  FFMA.FTZ R19, R37, R3, -R14.reuse ;  /* 0x0000000325137223 */ /* 0x100fe2000001080e */
[----:B------:R-:W-:Y:S01]  /*65c0*/  FMNMX.FTZ R12, R30, R15, !PT ;  /* 0x0000000f1e0c7209 */ /* 0x000fe20007810000 */
[-CC-:B------:R-:W-:Y:S01]  /*65d0*/  FFMA.FTZ R21, R41, R3.reuse, -R14.reuse ;  /* 0x0000000329157223 */ /* 0x180fe2000001080e */
[----:B------:R-:W-:Y:S01]  /*65e0*/  MUFU.EX2 R15, R33 ;  /* 0x00000021000f7308 */ /* 0x000fe20000000800 */
        /* <DEDUP_REMOVED lines=19> */
[----:B------:R-:W1:Y:S01]  /*6720*/  MUFU.EX2 R148, R148 ;  /* 0x0000009400947308 */ /* 0x000e620000000800 */
[----:B------:R-:W-:-:S04]  /*6730*/  FMNMX.FTZ R17, R43, R12, !PT ;  /* 0x0000000c2b117209 */ /* 0x000fc80007810000 */
[----:B------:R-:W-:-:S03]  /*6740*/  FMNMX.FTZ R12, R46, R17, !PT ;  /* 0x000000112e0c7209 */ /* 0x000fc60007810000 */
[----:B------:R-:W2:Y:S01]  /*6750*/  MUFU.EX2 R150, R150 ;  /* 0x0000009600967308 */ /* 0x000ea20000000800 */
[----:B------:R-:W-:Y:S01]  /*6760*/  FMNMX.FTZ R17, R47, R12, !PT ;  /* 0x0000000c2f117209 */ /* 0x000fe20007810000 */
[----:B0-----:R-:W-:-:S03]  /*6770*/  FFMA.FTZ R5, R6, R5, R9 ;  /* 0x0000000506057223 */ /* 0x001fc60000010009 */
[----:B------:R-:W-:-:S03]  /*6780*/  FMNMX.FTZ R12, R50, R17, !PT ;  /* 0x00000011320c7209 */ /* 0x000fc60007810000 */
[----:B------:R-:W0:Y:S01]  /*6790*/  MUFU.EX2 R13, R13 ;  /* 0x0000000d000d7308 */ /* 0x000e220000000800 */
[----:B------:R-:W-:Y:S01]  /*67a0*/  FMNMX.FTZ R17, R51, R12, !PT ;  /* 0x0000000c33117209 */ /* 0x000fe20007810000 */
[C---:B-1----:R-:W-:Y:S01]  /*67b0*/  FADD.FTZ R5, R148.reuse, R5 ;  /* 0x0000000594057221 */ /* 0x042fe20000010000 */
[----:B------:R-:W-:Y:S02]  /*67c0*/  F2FP.BF16.F32.PACK_AB R148, R148, R9 ;  /* 0x000000099494723e */ /* 0x000fe400000010ff */
        /* <DEDUP_REMOVED lines=10> */
[----:B------:R-:W-:Y:S01]  /*6870*/  HGMMA.64x64x16.F32.BF16 R88, R136, gdesc[UR12].tnspB, R88, gsb0 ;  /* 0x40e0000c88587df0 */ /* 0x000fe20008001858 */
[----:B------:R-:W-:Y:S01]  /*6880*/  UIADD3 UR14, UR10, 0x200, URZ ;  /* 0x000002000a0e7890 */ /* 0x000fe2000fffe03f */
[----:B------:R-:W-:Y:S01]  /*6890*/  UMOV UR15, 0x40000040 ;  /* 0x40000040000f7882 */ /* 0x000fe20000000000 */
[----:B------:R-:W-:-:S03]  /*68a0*/  FMNMX.FTZ R12, R62, R23, !PT ;  /* 0x000000173e0c7209 */ /* 0x000fc60007810000 */
[----:B------:R1:W-:Y:S01]  /*68b0*/  MUFU.EX2 R23, R49 ;  /* 0x0000003100177308 */ /* 0x0003e20000000800 */
[----:B------:R-:W-:-:S04]  /*68c0*/  FMNMX.FTZ R25, R63, R12, !PT ;  /* 0x0000000c3f197209 */ /* 0x000fc80007810000 */
[----:B------:R-:W-:-:S03]  /*68d0*/  FMNMX.FTZ R12, R66, R25, !PT ;  /* 0x00000019420c7209 */ /* 0x000fc60007810000 */
[----:B------:R-:W-:Y:S01]  /*68e0*/  MUFU.EX2 R146, R146 ;  /* 0x0000009200927308 */ /* 0x000fe20000000800 */
[----:B-1----:R-:W-:Y:S01]  /*68f0*/  FFMA.FTZ R49, R77, R3, -R14 ;  /* 0x000000034d317223 */ /* 0x002fe2000001080e */
        /* <DEDUP_REMOVED lines=15> */
[----:B------:R-:W-:-:S05]  /*69f0*/  FMNMX.FTZ R12, R87, R12, !PT ;  /* 0x0000000c570c7209 */ /* 0x000fca0007810000 */
[----:B------:R-:W3:Y:S01]  /*6a00*/  SHFL.BFLY PT, R45, R12, 0x2, 0x1f ;  /* 0x0c401f000c2d7f89 */ /* 0x000ee200000e0000 */
[----:B------:R-:W-:Y:S08]  /*6a10*/  MUFU.EX2 R29, R29 ;  /* 0x0000001d001d7308 */ /* 0x000ff00000000800 */
[----:B------:R-:W-:Y:S01]  /*6a20*/  MUFU.EX2 R33, R61 ;  /* 0x0000003d00217308 */ /* 0x000fe20000000800 */
[----:B------:R-:W-:-:S02]  /*6a30*/  WARPGROUP.DEPBAR.LE gsb0, 0x0 ;  /* 0x00008000000079c5 */ /* 0x000fc40000010000 */
[----:B------:R-:W-:Y:S01]  /*6a40*/  WARPGROUP.ARRIVE ;  /* 0x00000000000079c5 */ /* 0x000fe20000000000 */
[-CC-:B------:R-:W-:Y:S01]  /*6a50*/  FFMA.FTZ R136, R48, R3.reuse, -R14.reuse ;  /* 0x0000000330887223 */ /* 0x180fe2000001080e */
[----:B------:R-:W-:-:S03]  /*6a60*/  FFMA.FTZ R138, R52, R3, -R14 ;  /* 0x00000003348a7223 */ /* 0x000fc6000001080e */
[----:B------:R-:W-:Y:S01]  /*6a70*/  MUFU.EX2 R18, R18 ;  /* 0x0000001200127308 */ /* 0x000fe20000000800 */
[----:B---3--:R-:W-:Y:S01]  /*6a80*/  FMNMX.FTZ R32, R12, R45, !PT ;  /* 0x0000002d0c207209 */ /* 0x008fe20007810000 */
[----:B------:R-:W-:Y:S01]  /*6a90*/  HGMMA.64x64x16.F32.BF16 R88, R132, gdesc[UR12].tnspB, R88, gsb0 ;  /* 0x40e0000c84587df0 */ /* 0x000fe20008001858 */
[----:B------:R-:W-:Y:S01]  /*6aa0*/  UIADD3 UR14, UR10, 0x280, URZ ;  /* 0x000002800a0e7890 */ /* 0x000fe2000fffe03f */
[----:B------:R-:W-:Y:S01]  /*6ab0*/  FFMA.FTZ R45, R73, R3, -R14 ;  /* 0x00000003492d7223 */ /* 0x000fe2000001080e */
[----:B------:R-:W-:Y:S01]  /*6ac0*/  UMOV UR15, 0x40000040 ;  /* 0x40000040000f7882 */ /* 0x000fe20000000000 */
[----:B-1----:R-:W1:Y:S02]  /*6ad0*/  SHFL.BFLY PT, R57, R32, 0x1, 0x1f ;  /* 0x0c201f0020397f89 */ /* 0x002e6400000e0000 */
[----:B------:R-:W-:Y:S08]  /*6ae0*/  MUFU.EX2 R136, R136 ;  /* 0x0000008800887308 */ /* 0x000ff00000000800 */
[----:B------:R-:W-:Y:S08]  /*6af0*/  MUFU.EX2 R138, R138 ;  /* 0x0000008a008a7308 */ /* 0x000ff00000000800 */
[----:B------:R-:W-:Y:S01]  /*6b00*/  MUFU.EX2 R37, R37 ;  /* 0x0000002500257308 */ /* 0x000fe20000000800 */
[----:B-1----:R-:W-:-:S07]  /*6b10*/  FMNMX.FTZ R12, R32, R57, !PT ;  /* 0x00000039200c7209 */ /* 0x002fce0007810000 */
[----:B------:R-:W-:Y:S01]  /*6b20*/  MUFU.EX2 R20, R20 ;  /* 0x0000001400147308 */ /* 0x000fe20000000800 */
[----:B------:R-:W-:-:S04]  /*6b30*/  FMUL.FTZ R36, R12, R3 ;  /* 0x000000030c247220 */ /* 0x000fc80000410000 */
[-CC-:B------:R-:W-:Y:S01]  /*6b40*/  FFMA.FTZ R149, R27, R3.reuse, -R36.reuse ;  /* 0x000000031b957223 */ /* 0x180fe20000010824 */
[----:B------:R-:W-:Y:S02]  /*6b50*/  IMAD.U32 R27, RZ, RZ, UR4 ;  /* 0x00000004ff1b7e24 */ /* 0x000fe4000f8e00ff */
[-CC-:B------:R-:W-:Y:S01]  /*6b60*/  FFMA.FTZ R151, R30, R3.reuse, -R36.reuse ;  /* 0x000000031e977223 */ /* 0x180fe20000010824 */
[-CC-:B------:R-:W-:Y:S01]  /*6b70*/  FFMA.FTZ R145, R34, R3.reuse, -R36.reuse ;  /* 0x0000000322917223 */ /* 0x180fe20000010824 */
[-CC-:B------:R-:W-:Y:S01]  /*6b80*/  FFMA.FTZ R30, R35, R3.reuse, -R36.reuse ;  /* 0x00000003231e7223 */ /* 0x180fe20000010824 */
[-CC-:B------:R-:W-:Y:S01]  /*6b90*/  FFMA.FTZ R147, R38, R3.reuse, -R36.reuse ;  /* 0x0000000326937223 */ /* 0x180fe20000010824 */
[----:B------:R-:W-:Y:S01]  /*6ba0*/  @!P1 LEA R27, R27, UR39, 0x3 ;  /* 0x000000271b1b9c11 */ /* 0x000fe2000f8e18ff */
[----:B------:R-:W-:Y:S01]  /*6bb0*/  MUFU.EX2 R149, R149 ;  /* 0x0000009500957308 */ /* 0x000fe20000000800 */
[-CC-:B------:R-:W-:Y:S01]  /*6bc0*/  FFMA.FTZ R34, R39, R3.reuse, -R36.reuse ;  /* 0x0000000327227223 */ /* 0x180fe20000010824 */
[----:B------:R-:W-:Y:S01]  /*6bd0*/  FFMA.FTZ R137, R50, R3, -R36 ;  /* 0x0000000332897223 */ /* 0x000fe20000010824 */
[----:B--2---:R-:W-:Y:S01]  /*6be0*/  FADD.FTZ R50, R150, R5 ;  /* 0x0000000596327221 */ /* 0x004fe20000010000 */
[----:B------:R-:W-:-:S02]  /*6bf0*/  @!P1 VIADD R27, R27, 0x16840 ;  /* 0x000168401b1b9836 */ /* 0x000fc40000000000 */
[-CC-:B------:R-:W-:Y:S01]  /*6c00*/  FFMA.FTZ R141, R42, R3.reuse, -R36.reuse ;  /* 0x000000032a8d7223 */ /* 0x180fe20000010824 */
[-CC-:B------:R-:W-:Y:S01]  /*6c10*/  FFMA.FTZ R38, R43, R3.reuse, -R36.reuse ;  /* 0x000000032b267223 */ /* 0x180fe20000010824 */
[-CC-:B------:R-:W-:Y:S01]  /*6c20*/  FFMA.FTZ R143, R46, R3.reuse, -R36.reuse ;  /* 0x000000032e8f7223 */ /* 0x180fe20000010824 */
[----:B------:R-:W-:Y:S01]  /*6c30*/  MUFU.EX2 R151, R151 ;  /* 0x0000009700977308 */ /* 0x000fe20000000800 */
[----:B------:R-:W-:Y:S01]  /*6c40*/  @!P1 PRMT R27, RZ, 0x654, R27 ;  /* 0x00000654ff1b9816 */ /* 0x000fe2000000001b */
        /* <DEDUP_REMOVED lines=11> */
[----:B------:R-:W-:Y:S01]  /*6d00*/  FFMA.FTZ R86, R86, R3, -R36 ;  /* 0x0000000356567223 */ /* 0x000fe20000010824 */
[----:B0-----:R-:W-:-:S02]  /*6d10*/  F2FP.BF16.F32.PACK_AB R150, R13, R150 ;  /* 0x000000960d96723e */ /* 0x001fc400000010ff */
[----:B------:R-:W-:Y:S08]  /*6d20*/  MUFU.EX2 R30, R30 ;  /* 0x0000001e001e7308 */ /* 0x000ff00000000800 */
[----:B------:R-:W-:Y:S01]  /*6d30*/  MUFU.EX2 R147, R147 ;  /* 0x0000009300937308 */ /* 0x000fe20000000800 */
[----:B------:R-:W-:Y:S02]  /*6d40*/  WARPGROUP.DEPBAR.LE gsb0, 0x0 ;  /* 0x00008000000079c5 */ /* 0x000fe40000010000 */
[----:B------:R-:W-:Y:S01]  /*6d50*/  WARPGROUP.ARRIVE ;  /* 0x00000000000079c5 */ /* 0x000fe20000000000 */
[-CC-:B------:R-:W-:Y:S01]  /*6d60*/  FFMA.FTZ R132, R56, R3.reuse, -R14.reuse ;  /* 0x0000000338847223 */ /* 0x180fe2000001080e */
[----:B------:R-:W-:Y:S01]  /*6d70*/  FFMA.FTZ R134, R60, R3, -R14 ;  /* 0x000000033c867223 */ /* 0x000fe2000001080e */
[----:B------:R-:W-:-:S02]  /*6d80*/  FADD.FTZ R14, -R12, R7 ;  /* 0x000000070c0e7221 */ /* 0x000fc40000010100 */
        /* <DEDUP_REMOVED lines=9> */
[----:B------:R-:W-:Y:S01]  /*6e20*/  MUFU.EX2 R141, R141 ;  /* 0x0000008d008d7308 */ /* 0x000fe20000000800 */
[----:B------:R-:W-:-:S07]  /*6e30*/  FFMA.FTZ R135, R62, R3, -R36 ;  /* 0x000000033e877223 */ /* 0x000fce0000010824 */
[----:B------:R-:W-:Y:S08]  /*6e40*/  MUFU.EX2 R57, R57 ;  /* 0x0000003900397308 */ /* 0x000ff00000000800 */
[----:B------:R-:W0:Y:S08]  /*6e50*/  MUFU.EX2 R14, R14 ;  /* 0x0000000e000e7308 */ /* 0x000e300000000800 */
        /* <DEDUP_REMOVED lines=21> */
[----:B--2---:R-:W-:-:S03]  /*6fb0*/  F2FP.BF16.F32.PACK_AB R141, R38, R141 ;  /* 0x0000008d268d723e */ /* 0x004fc600000010ff */
[----:B------:R-:W-:Y:S01]  /*6fc0*/  FADD.FTZ R52, R38, R5 ;  /* 0x0000000526347221 */ /* 0x000fe20000010000 */
[----:B------:R-:W-:Y:S02]  /*6fd0*/  WARPGROUP.DEPBAR.LE gsb0, 0x0 ;  /* 0x00008000000079c5 */ /* 0x000fe40000010000 */
[----:B------:R-:W-:Y:S01]  /*6fe0*/  WARPGROUP.ARRIVE ;  /* 0x00000000000079c5 */ /* 0x000fe20000000000 */
[----:B------:R-:W2:Y:S01]  /*6ff0*/  MUFU.EX2 R139, R139 ;  /* 0x0000008b008b7308 */ /* 0x000ea20000000800 */
[----:B0-----:R-:W-:Y:S01]  /*7000*/  FADD.FTZ R5, R143, R52 ;  /* 0x000000348f057221 */ /* 0x001fe20000010000 */
[-CC-:B------:R-:W-:Y:S01]  /*7010*/  FFMA.FTZ R129, R66, R3.reuse, -R36.reuse ;  /* 0x0000000342817223 */ /* 0x180fe20000010824 */
[----:B------:R-:W-:Y:S01]  /*7020*/  FFMA.FTZ R131, R70, R3, -R36 ;  /* 0x0000000346837223 */ /* 0x000fe20000010824 */
[C---:B-1----:R-:W-:Y:S01]  /*7030*/  F2FP.BF16.F32.PACK_AB R143, R40.reuse, R143 ;  /* 0x0000008f288f723e */ /* 0x042fe200000010ff */
[----:B------:R-:W-:Y:S01]  /*7040*/  HGMMA.64x64x16.F32.BF16 R88, R124, gdesc[UR12].tnspB, R88, gsb0 ;  /* 0x40e0000c7c587df0 */ /* 0x000fe20008001858 */
[----:B------:R-:W-:Y:S01]  /*7050*/  FADD.FTZ R52, R40, R5 ;  /* 0x0000000528347221 */ /* 0x000fe20000010000 */
[----:B------:R-:W-:Y:S01]  /*7060*/  F2FP.BF16.F32.PACK_AB R128, R37, R18 ;  /* 0x000000122580723e */ /* 0x000fe200000010ff */
[----:B------:R-:W0:Y:S02]  /*7070*/  MUFU.EX2 R44, R44 ;  /* 0x0000002c002c7308 */ /* 0x000e240000000800 */
[----:B---3--:R-:W-:Y:S01]  /*7080*/  FADD.FTZ R5, R137, R52 ;  /* 0x0000003489057221 */ /* 0x008fe20000010000 */
[----:B----4-:R-:W-:-:S03]  /*7090*/  F2FP.BF16.F32.PACK_AB R137, R42, R137 ;  /* 0x000000892a89723e */ /* 0x010fc600000010ff */
[----:B------:R-:W-:Y:S02]  /*70a0*/  FADD.FTZ R52, R42, R5 ;  /* 0x000000052a347221 */ /* 0x000fe40000010000 */
[----:B------:R-:W-:Y:S02]  /*70b0*/  MUFU.EX2 R132, R132 ;  /* 0x0000008400847308 */ /* 0x000fe40000000800 */
[----:B--2---:R-:W-:-:S06]  /*70c0*/  FADD.FTZ R5, R139, R52 ;  /* 0x000000348b057221 */ /* 0x004fcc0000010000 */
[----:B------:R-:W1:Y:S01]  /*70d0*/  MUFU.EX2 R133, R133 ;  /* 0x0000008500857308 */ /* 0x000e620000000800 */
[C---:B0-----:R-:W-:Y:S01]  /*70e0*/  FADD.FTZ R14, R44.reuse, R5 ;  /* 0x000000052c0e7221 */ /* 0x041fe20000010000 */
[----:B------:R-:W-:-:S06]  /*70f0*/  F2FP.BF16.F32.PACK_AB R139, R44, R139 ;  /* 0x0000008b2c8b723e */ /* 0x000fcc00000010ff */
[----:B------:R-:W0:Y:S08]  /*7100*/  MUFU.EX2 R46, R46 ;  /* 0x0000002e002e7308 */ /* 0x000e300000000800 */
[----:B------:R-:W-:Y:S01]  /*7110*/  MUFU.EX2 R134, R134 ;  /* 0x0000008600867308 */ /* 0x000fe20000000800 */
[----:B-1----:R-:W-:-:S07]  /*7120*/  FADD.FTZ R5, R133, R14 ;  /* 0x0000000e85057221 */ /* 0x002fce0000010000 */
[----:B------:R-:W1:Y:S01]  /*7130*/  MUFU.EX2 R135, R135 ;  /* 0x0000008700877308 */ /* 0x000e620000000800 */
[C---:B0-----:R-:W-:Y:S01]  /*7140*/  FADD.FTZ R14, R46.reuse, R5 ;  /* 0x000000052e0e7221 */ /* 0x041fe20000010000 */
[----:B------:R-:W-:-:S06]  /*7150*/  F2FP.BF16.F32.PACK_AB R133, R46, R133 ;  /* 0x000000852e85723e */ /* 0x000fcc00000010ff */
[----:B------:R-:W0:Y:S08]  /*7160*/  MUFU.EX2 R4, R4 ;  /* 0x0000000400047308 */ /* 0x000e300000000800 */
[----:B------:R-:W2:Y:S01]  /*7170*/  MUFU.EX2 R129, R129 ;  /* 0x0000008100817308 */ /* 0x000ea20000000800 */
[----:B-1----:R-:W-:-:S07]  /*7180*/  FADD.FTZ R5, R135, R14 ;  /* 0x0000000e87057221 */ /* 0x002fce0000010000 */
[----:B------:R-:W1:Y:S01]  /*7190*/  MUFU.EX2 R48, R48 ;  /* 0x0000003000307308 */ /* 0x000e620000000800 */
[C---:B0-----:R-:W-:Y:S01]  /*71a0*/  FADD.FTZ R14, R4.reuse, R5 ;  /* 0x00000005040e7221 */ /* 0x041fe20000010000 */
[----:B------:R-:W-:-:S06]  /*71b0*/  F2FP.BF16.F32.PACK_AB R135, R4, R135 ;  /* 0x000000870487723e */ /* 0x000fcc00000010ff */
[----:B------:R-:W0:Y:S01]  /*71c0*/  MUFU.EX2 R131, R131 ;  /* 0x0000008300837308 */ /* 0x000e220000000800 */
[----:B--2---:R-:W-:Y:S01]  /*71d0*/  FADD.FTZ R5, R129, R14 ;  /* 0x0000000e81057221 */ /* 0x004fe20000010000 */
[----:B------:R-:W-:Y:S02]  /*71e0*/  WARPGROUP.DEPBAR.LE gsb0, 0x0 ;  /* 0x00008000000079c5 */ /* 0x000fe40000010000 */
[----:B------:R-:W-:Y:S01]  /*71f0*/  WARPGROUP.ARRIVE ;  /* 0x00000000000079c5 */ /* 0x000fe20000000000 */
[----:B------:R-:W-:-:S03]  /*7200*/  FFMA.FTZ R125, R74, R3, -R36 ;  /* 0x000000034a7d7223 */ /* 0x000fc60000010824 */
[----:B------:R-:W2:Y:S01]  /*7210*/  MUFU.EX2 R41, R41 ;  /* 0x0000002900297308 */ /* 0x000ea20000000800 */
[C---:B-1----:R-:W-:Y:S01]  /*7220*/  FADD.FTZ R14, R48.reuse, R5 ;  /* 0x00000005300e7221 */ /* 0x042fe20000010000 */
[----:B------:R-:W-:Y:S01]  /*7230*/  F2FP.BF16.F32.PACK_AB R129, R48, R129 ;  /* 0x000000813081723e */ /* 0x000fe200000010ff */
[----:B------:R-:W-:Y:S05]  /*7240*/  HGMMA.64x64x16.F32.BF16 R88, R120, gdesc[UR8].tnspB, R88, gsb0 ;  /* 0x40e0000878587df0 */ /* 0x000fea0008001858 */
[----:B------:R-:W-:Y:S01]  /*7250*/  MUFU.EX2 R22, R22 ;  /* 0x0000001600167308 */ /* 0x000fe20000000800 */
[----:B0-----:R-:W-:-:S07]  /*7260*/  FADD.FTZ R5, R131, R14 ;  /* 0x0000000e83057221 */ /* 0x001fce0000010000 */
[----:B------:R-:W-:Y:S01]  /*7270*/  MUFU.EX2 R125, R125 ;  /* 0x0000007d007d7308 */ /* 0x000fe20000000800 */
[----:B--2---:R-:W-:-:S07]  /*7280*/  F2FP.BF16.F32.PACK_AB R130, R41, R20 ;  /* 0x000000142982723e */ /* 0x004fce00000010ff */
        /* <DEDUP_REMOVED lines=9> */
[----:B------:R-:W0:Y:S01]  /*7320*/  MUFU.EX2 R53, R53 ;  /* 0x0000003500357308 */ /* 0x000e220000000800 */
        /* <DEDUP_REMOVED lines=10> */
[----:B--2---:R-:W-:Y:S01]  /*73d0*/  IMAD.U32 R27, RZ, RZ, UR6 ;  /* 0x00000006ff1b7e24 */ /* 0x004fe2000f8e00ff */
[----:B------:R-:W-:Y:S01]  /*73e0*/  MUFU.EX2 R83, R83 ;  /* 0x0000005300537308 */ /* 0x000fe20000000800 */
[----:B------:R-:W-:Y:S01]  /*73f0*/  UMOV UR6, UR4 ;  /* 0x0000000400067c82 */ /* 0x000fe20008000000 */
[----:B0-----:R-:W-:Y:S01]  /*7400*/  F2FP.BF16.F32.PACK_AB R120, R53, R28 ;  /* 0x0000001c3578723e */ /* 0x001fe200000010ff */
[-C--:B------:R-:W-:Y:S01]  /*7410*/  FMUL.FTZ R100, R100, R6.reuse ;  /* 0x0000000664647220 */ /* 0x080fe20000410000 */
[----:B------:R-:W-:Y:S01]  /*7420*/  @!P1 LEA R27, R27, UR39, 0x3 ;  /* 0x000000271b1b9c11 */ /* 0x000fe2000f8e18ff */
[-C--:B------:R-:W-:Y:S01]  /*7430*/  FMUL.FTZ R101, R101, R6.reuse ;  /* 0x0000000665657220 */ /* 0x080fe20000410000 */
[-C--:B------:R-:W-:Y:S01]  /*7440*/  FMUL.FTZ R104, R104, R6.reuse ;  /* 0x0000000668687220 */ /* 0x080fe20000410000 */
[----:B------:R-:W-:Y:S01]  /*7450*/  FMUL.FTZ R105, R105, R6 ;  /* 0x0000000669697220 */ /* 0x000fe20000410000 */
[----:B------:R-:W-:Y:S01]  /*7460*/  MUFU.EX2 R32, R84 ;  /* 0x0000005400207308 */ /* 0x000fe20000000800 */
[----:B------:R-:W-:-:S02]  /*7470*/  @!P1 VIADD R27, R27, 0x16860 ;  /* 0x000168601b1b9836 */ /* 0x000fc40000000000 */
[-C--:B------:R-:W-:Y:S01]  /*7480*/  FMUL.FTZ R108, R108, R6.reuse ;  /* 0x000000066c6c7220 */ /* 0x080fe20000410000 */
[-C--:B------:R-:W-:Y:S01]  /*7490*/  FMUL.FTZ R109, R109, R6.reuse ;  /* 0x000000066d6d7220 */ /* 0x080fe20000410000 */
[-C--:B------:R-:W-:Y:S01]  /*74a0*/  FMUL.FTZ R112, R112, R6.reuse ;  /* 0x0000000670707220 */ /* 0x080fe20000410000 */
[-C--:B------:R-:W-:Y:S01]  /*74b0*/  FMUL.FTZ R113, R113, R6.reuse ;  /* 0x0000000671717220 */ /* 0x080fe20000410000 */
[----:B------:R-:W-:Y:S01]  /*74c0*/  @!P1 PRMT R31, RZ, 0x654, R27 ;  /* 0x00000654ff1f9816 */ /* 0x000fe2000000001b */
[----:B------:R-:W-:Y:S01]  /*74d0*/  FADD.FTZ R27, R13, R50 ;  /* 0x000000320d1b7221 */ /* 0x000fe20000010000 */
[----:B------:R-:W-:Y:S01]  /*74e0*/  MUFU.EX2 R123, R86 ;  /* 0x00000056007b7308 */ /* 0x000fe20000000800 */
[----:B------:R-:W-:Y:S01]  /*74f0*/  FMUL.FTZ R116, R116, R6 ;  /* 0x0000000674747220 */ /* 0x000fe20000410000 */
[----:B------:R1:W-:Y:S01]  /*7500*/  @!P1 SYNCS.ARRIVE.TRANS64.RED.A1T0 RZ, [R31+URZ], RZ ;  /* 0x000000ff1fff99a7 */ /* 0x0003e2000810043f */
[----:B------:R-:W-:Y:S01]  /*7510*/  FADD.FTZ R50, R144, R27 ;  /* 0x0000001b90327221 */ /* 0x000fe20000010000 */
[----:B------:R-:W-:Y:S01]  /*7520*/  F2FP.BF16.F32.PACK_AB R144, R15, R144 ;  /* 0x000000900f90723e */ /* 0x000fe200000010ff */
[----:B------:R-:W-:Y:S01]  /*7530*/  FMUL.FTZ R117, R117, R6 ;  /* 0x0000000675757220 */ /* 0x000fe20000410000 */
[----:B------:R-:W-:Y:S01]  /*7540*/  FMUL.FTZ R90, R90, R57 ;  /* 0x000000395a5a7220 */ /* 0x000fe20000410000 */
[----:B------:R-:W-:Y:S01]  /*7550*/  FADD.FTZ R27, R15, R50 ;  /* 0x000000320f1b7221 */ /* 0x000fe20000010000 */
[-CC-:B------:R-:W-:Y:S01]  /*7560*/  FFMA.FTZ R50, R71, R3.reuse, -R36.reuse ;  /* 0x0000000347327223 */ /* 0x180fe20000010824 */
[----:B------:R-:W-:Y:S01]  /*7570*/  FFMA.FTZ R36, R87, R3, -R36 ;  /* 0x0000000357247223 */ /* 0x000fe20000010824 */
[----:B------:R-:W0:Y:S01]  /*7580*/  MUFU.EX2 R7, R85 ;  /* 0x0000005500077308 */ /* 0x000e220000000800 */
[----:B------:R-:W-:Y:S01]  /*7590*/  FADD.FTZ R54, R146, R27 ;  /* 0x0000001b92367221 */ /* 0x000fe20000010000 */
[----:B------:R-:W-:Y:S01]  /*75a0*/  F2FP.BF16.F32.PACK_AB R146, R19, R146 ;  /* 0x000000921392723e */ /* 0x000fe200000010ff */
[-C--:B------:R-:W-:Y:S01]  /*75b0*/  FMUL.FTZ R91, R91, R57.reuse ;  /* 0x000000395b5b7220 */ /* 0x080fe20000410000 */
        /* <DEDUP_REMOVED lines=14> */
[----:B0-----:R-:W-:Y:S01]  /*76a0*/  F2FP.BF16.F32.PACK_AB R122, R7, R32 ;  /* 0x00000020077a723e */ /* 0x001fe200000010ff */
[-C--:B------:R-:W-:Y:S01]  /*76b0*/  FMUL.FTZ R107, R107, R57.reuse ;  /* 0x000000396b6b7220 */ /* 0x080fe20000410000 */
[C---:B------:R-:W-:Y:S01]  /*76c0*/  F2FP.BF16.F32.PACK_AB R142, R17.reuse, R142 ;  /* 0x0000008e118e723e */ /* 0x040fe200000010ff */
[----:B------:R-:W-:Y:S01]  /*76d0*/  FADD.FTZ R27, R17, R54 ;  /* 0x00000036111b7221 */ /* 0x000fe20000010000 */
[-C--:B------:R-:W-:Y:S01]  /*76e0*/  FMUL.FTZ R110, R110, R57.reuse ;  /* 0x000000396e6e7220 */ /* 0x080fe20000410000 */
[-C--:B------:R-:W-:Y:S01]  /*76f0*/  FMUL.FTZ R111, R111, R57.reuse ;  /* 0x000000396f6f7220 */ /* 0x080fe20000410000 */
[-C--:B------:R-:W-:Y:S01]  /*7700*/  FMUL.FTZ R114, R114, R57.reuse ;  /* 0x0000003972727220 */ /* 0x080fe20000410000 */
[----:B------:R-:W-:Y:S01]  /*7710*/  FADD.FTZ R54, R136, R27 ;  /* 0x0000001b88367221 */ /* 0x000fe20000010000 */
[C---:B--2---:R-:W-:Y:S01]  /*7720*/  FADD.FTZ R14, R50.reuse, R5 ;  /* 0x00000005320e7221 */ /* 0x044fe20000010000 */
        /* <DEDUP_REMOVED lines=26> */
[----:B---3--:R-:W-:-:S03]  /*78d0*/  F2FP.BF16.F32.PACK_AB R123, R36, R123 ;  /* 0x0000007b247b723e */ /* 0x008fc600000010ff */
[----:B------:R-:W-:-:S04]  /*78e0*/  FADD.FTZ R9, R37, R26 ;  /* 0x0000001a25097221 */ /* 0x000fc80000010000 */
[----:B------:R-:W-:-:S04]  /*78f0*/  FADD.FTZ R26, R20, R9 ;  /* 0x00000009141a7221 */ /* 0x000fc80000010000 */
[----:B------:R-:W-:-:S04]  /*7900*/  FADD.FTZ R9, R41, R26 ;  /* 0x0000001a29097221 */ /* 0x000fc80000010000 */
[----:B------:R-:W-:Y:S01]  /*7910*/  FADD.FTZ R26, R22, R9 ;  /* 0x00000009161a7221 */ /* 0x000fe20000010000 */
[----:B------:R-:W-:-:S03]  /*7920*/  IMAD.MOV.U32 R9, RZ, RZ, R8 ;  /* 0x000000ffff097224 */ /* 0x000fc600078e0008 */
[----:B------:R-:W-:-:S04]  /*7930*/  FADD.FTZ R5, R45, R26 ;  /* 0x0000001a2d057221 */ /* 0x000fc80000010000 */
[----:B------:R-:W-:-:S04]  /*7940*/  FADD.FTZ R4, R24, R5 ;  /* 0x0000000518047221 */ /* 0x000fc80000010000 */
[----:B------:R-:W-:-:S04]  /*7950*/  FADD.FTZ R5, R49, R4 ;  /* 0x0000000431057221 */ /* 0x000fc80000010000 */
[----:B------:R-:W-:-:S04]  /*7960*/  FADD.FTZ R4, R28, R5 ;  /* 0x000000051c047221 */ /* 0x000fc80000010000 */
[----:B------:R-:W-:-:S04]  /*7970*/  FADD.FTZ R5, R53, R4 ;  /* 0x0000000435057221 */ /* 0x000fc80000010000 */
[----:B------:R-:W-:-:S04]  /*7980*/  FADD.FTZ R4, R32, R5 ;  /* 0x0000000520047221 */ /* 0x000fc80000010000 */
[----:B------:R-:W-:Y:S01]  /*7990*/  FADD.FTZ R5, R7, R4 ;  /* 0x0000000407057221 */ /* 0x000fe20000010000 */
[----:B------:R-:W-:Y:S01]  /*79a0*/  FADD.FTZ R4, R36, R14 ;  /* 0x0000000e24047221 */ /* 0x000fe20000010000 */
[----:B------:R-:W-:Y:S01]  /*79b0*/  IMAD.MOV.U32 R7, RZ, RZ, R12 ;  /* 0x000000ffff077224 */ /* 0x000fe200078e000c */
[----:B-1----:R-:W-:Y:S06]  /*79c0*/  @P2 BRA `(.L_x_14019) ;  /* 0xffffffe000f02947 */ /* 0x002fec000383ffff */
.L_x_14010:
[----:B------:R-:W-:Y:S06]  /*79d0*/  BAR.ARV 0x8, 0x200 ;  /* 0x0208000000007b1d */ /* 0x000fec0000002000 */
[----:B------:R-:W-:Y:S05]  /*79e0*/  @!P0 BRA `(.L_x_14020) ;  /* 0x0000000000048947 */ /* 0x000fea0003800000 */
[----:B------:R-:W-:Y:S01]  /*79f0*/  BPT.TRAP 0x1 ;  /* 0x000000040000795c */ /* 0x000fe20000300000 */
.L_x_14020:
[----:B------:R-:W-:Y:S01]  /*7a00*/  ULEA UR7, UR4, UR39, 0x3 ;  /* 0x0000002704077291 */ /* 0x000fe2000f8e183f */
[----:B------:R-:W-:-:S05]  /*7a10*/  IMAD.U32 R0, RZ, RZ, UR5 ;  /* 0x00000005ff007e24 */ /* 0x000fca000f8e00ff */
[----:B------:R-:W-:-:S04]  /*7a20*/  SHF.L.U32 R0, R0, 0x1f, RZ ;  /* 0x0000001f00007819 */ /* 0x000fc800000006ff */
[----:B------:R0:W1:Y:S01]  /*7a30*/  SYNCS.PHASECHK.TRANS64.TRYWAIT P2, [UR7+0x16850], R0 ;  /* 0x01685000ff0075a7 */ /* 0x0000620008040147 */
[----:B------:R-:W-:Y:S05]  /*7a40*/  @!P0 BRA `(.L_x_14021) ;  /* 0x0000000000048947 */ /* 0x000fea0003800000 */
[----:B------:R-:W-:Y:S01]  /*7a50*/  BPT.TRAP 0x1 ;  /* 0x000000040000795c */ /* 0x000fe20000300000 */
.L_x_14021:
[----:B-1----:R-:W-:Y:S05]  /*7a60*/  @P2 BRA `(.L_x_14022) ;  /* 0x0000000000082947 */ /* 0x002fea0003800000 */
[----:B------:R-:W1:Y:S02]  /*7a70*/  SYNCS.PHASECHK.TRANS64.TRYWAIT P0, [UR7+0x16850], R0 ;  /* 0x01685000ff0075a7 */ /* 0x000e640008000147 */
[----:B-1----:R-:W-:Y:S05]  /*7a80*/  @!P0 BRA `(.L_x_14023) ;  /* 0x00000050007c8947 */ /* 0x002fea0003800000 */
.L_x_14022:
        /* <DEDUP_REMOVED lines=19> */
[----:B------:R-:W-:Y:S02]  /*7bc0*/  IMAD.MOV.U32 R5, RZ, RZ, RZ ;  /* 0x000000ffff057224 */ /* 0x000fe400078e00ff */
[----:B-1----:R-:W-:Y:S01]  /*7bd0*/  FADD.FTZ R6, R7, R4 ;  /* 0x0000000407067221 */ /* 0x002fe20000010000 */
[----:B------:R-:W-:Y:S01]  /*7be0*/  IMAD.MOV.U32 R4, RZ, RZ, -0x800000 ;  /* 0xff800000ff047424 */ /* 0x000fe200078e00ff */
[----:B------:R-:W0:Y:S04]  /*7bf0*/  SHFL.BFLY PT, R7, R0, 0x1, 0x1f ;  /* 0x0c201f0000077f89 */ /* 0x000e2800000e0000 */
[----:B------:R-:W1:Y:S01]  /*7c00*/  SHFL.BFLY PT, R9, R6, 0x1, 0x1f ;  /* 0x0c201f0006097f89 */ /* 0x000e6200000e0000 */
[----:B0-----:R-:W-:Y:S01]  /*7c10*/  FADD.FTZ R14, R0, R7 ;  /* 0x00000007000e7221 */ /* 0x001fe20000010000 */
[----:B------:R-:W-:-:S02]  /*7c20*/  IMAD.MOV.U32 R0, RZ, RZ, -0x800000 ;  /* 0xff800000ff007424 */ /* 0x000fc400078e00ff */
[----:B-1----:R-:W-:Y:S02]  /*7c30*/  FADD.FTZ R15, R6, R9 ;  /* 0x00000009060f7221 */ /* 0x002fe40000010000 */
        /* <DEDUP_REMOVED lines=85> */
.L_x_13993:
        /* <DEDUP_REMOVED lines=23> */
[----:B------:R-:W-:-:S03]  /*8300*/  ULDC.64 UR8, c[0x0][0xb38] ;  /* 0x0002ce0000087ab9 */ /* 0x000fc60000000a00 */
[----:B------:R-:W-:Y:S01]  /*8310*/  BAR.SYNC.DEFER_BLOCKING 0x1, 0x180 ;  /* 0x0046000000007b1d */ /* 0x000fe20000010000 */
[----:B0-----:R-:W-:Y:S01]  /*8320*/  ISETP.NE.AND P0, PT, R17, 0x1, PT ;  /* 0x000000011100780c */ /* 0x001fe20003f05270 */
[----:B------:R-:W-:Y:S01]  /*8330*/  UIMAD UR7, UR7, UR8, URZ ;  /* 0x00000008070772a4 */ /* 0x000fe2000f8e023f */
[CC--:B------:R-:W-:Y:S02]  /*8340*/  LEA.HI R22, R8.reuse, R21.reuse, RZ, 0x2 ;  /* 0x0000001508167211 */ /* 0x0c0fe400078f10ff */
[----:B------:R-:W-:-:S03]  /*8350*/  LEA.HI R8, R8, R21, RZ, 0x5 ;  /* 0x0000001508087211 */ /* 0x000fc600078f28ff */
[----:B------:R-:W3:Y:S01]  /*8360*/  LDC R19, c[0x0][0xc50] ;  /* 0x00031400ff137b82 */ /* 0x000ee20000000800 */
[--C-:B------:R-:W-:Y:S02]  /*8370*/  SHF.R.S32.HI R7, RZ, 0x2, R22.reuse ;  /* 0x00000002ff077819 */ /* 0x100fe40000011416 */
[----:B------:R-:W-:Y:S01]  /*8380*/  SHF.R.S32.HI R6, RZ, 0x1f, R22 ;  /* 0x0000001fff067819 */ /* 0x000fe20000011416 */
[----:B--2---:R-:W-:Y:S01]  /*8390*/  USHF.R.S32.HI UR10, URZ, 0x1f, UR12 ;  /* 0x0000001f3f0a7899 */ /* 0x004fe2000801140c */
[----:B------:R-:W-:Y:S02]  /*83a0*/  LOP3.LUT R22, R22, 0x7ffffffc, RZ, 0xc0, !PT ;  /* 0x7ffffffc16167812 */ /* 0x000fe400078ec0ff */
[----:B------:R-:W-:Y:S01]  /*83b0*/  LEA.HI R9, R6, R7, RZ, 0x3 ;  /* 0x0000000706097211 */ /* 0x000fe200078f18ff */
[----:B------:R-:W0:Y:S01]  /*83c0*/  LDC.64 R14, c[0x0][0xb40] ;  /* 0x0002d000ff0e7b82 */ /* 0x000e220000000a00 */
[----:B------:R-:W-:Y:S01]  /*83d0*/  LEA.HI R6, R3, R3, RZ, 0x1 ;  /* 0x0000000303067211 */ /* 0x000fe200078f08ff */
[----:B------:R-:W-:Y:S01]  /*83e0*/  IMAD.IADD R3, R2, 0x1, -R11 ;  /* 0x0000000102037824 */ /* 0x000fe200078e0a0b */
[----:B------:R-:W-:-:S03]  /*83f0*/  LOP3.LUT R10, R9, 0xfffffff8, RZ, 0xc0, !PT ;  /* 0xfffffff8090a7812 */ /* 0x000fc600078ec0ff */
[----:B------:R-:W-:Y:S01]  /*8400*/  IMAD R6, R6, -0x3, R5 ;  /* 0xfffffffd06067824 */ /* 0x000fe200078e0205 */
[----:B------:R-:W-:Y:S01]  /*8410*/  LEA.HI R5, R3, R3, RZ, 0x1 ;  /* 0x0000000303057211 */ /* 0x000fe200078f08ff */
[----:B------:R-:W-:Y:S01]  /*8420*/  IMAD.IADD R2, R7, 0x1, -R10 ;  /* 0x0000000107027824 */ /* 0x000fe200078e0a0a */
[----:B------:R-:W2:Y:S02]  /*8430*/  @P0 LDC R9, c[0x0][0xbec] ;  /* 0x0002fb00ff090b82 */ /* 0x000ea40000000800 */
[----:B------:R-:W-:Y:S02]  /*8440*/  LOP3.LUT R12, R5, 0x1ffffffe, RZ, 0xc0, !PT ;  /* 0x1ffffffe050c7812 */ /* 0x000fe400078ec0ff */
[----:B------:R-:W-:-:S03]  /*8450*/  SHF.R.S32.HI R5, RZ, 0x5, R8 ;  /* 0x00000005ff057819 */ /* 0x000fc60000011408 */
[----:B------:R-:W-:Y:S01]  /*8460*/  IMAD.IADD R12, R3, 0x1, -R12 ;  /* 0x00000001030c7824 */ /* 0x000fe200078e0a0c */
[----:B------:R-:W4:Y:S01]  /*8470*/  LDC.64 R10, c[0x0][0xbd8] ;  /* 0x0002f600ff0a7b82 */ /* 0x000f220000000a00 */
[----:B------:R-:W-:Y:S02]  /*8480*/  IMAD R5, R5, 0x10, R2 ;  /* 0x0000001005057824 */ /* 0x000fe400078e0202 */
[----:B------:R-:W-:Y:S02]  /*8490*/  IMAD.U32 R3, RZ, RZ, UR5 ;  /* 0x00000005ff037e24 */ /* 0x000fe4000f8e00ff */
[----:B------:R-:W-:Y:S02]  /*84a0*/  IMAD R5, R6, 0x40, R5 ;  /* 0x0000004006057824 */ /* 0x000fe400078e0205 */
[----:B------:R-:W-:Y:S01]  /*84b0*/  IMAD.U32 R2, RZ, RZ, UR4 ;  /* 0x00000004ff027e24 */ /* 0x000fe2000f8e00ff */
[----:B------:R-:W5:Y:S01]  /*84c0*/  @P0 LDC R13, c[0x0][0xbf0] ;  /* 0x0002fc00ff0d0b82 */ /* 0x000f620000000800 */
[----:B------:R-:W-:Y:S01]  /*84d0*/  IMAD.U32 R3, RZ, RZ, UR6 ;  /* 0x00000006ff037e24 */ /* 0x000fe2000f8e00ff */
[----:B------:R-:W-:Y:S01]  /*84e0*/  UIMAD.WIDE.U32 UR4, UR36, UR8, URZ ;  /* 0x00000008240472a5 */ /* 0x000fe2000f8e003f */
[----:B------:R-:W-:Y:S01]  /*84f0*/  IMAD R6, R12, 0x8, R5 ;  /* 0x000000080c067824 */ /* 0x000fe200078e0205 */
[----:B------:R-:W-:Y:S01]  /*8500*/  UIMAD UR6, UR36, UR9, UR7 ;  /* 0x00000009240672a4 */ /* 0x000fe2000f8e0207 */
[----:B0-----:R-:W-:-:S02]  /*8510*/  IMAD R12, R14, UR10, RZ ;  /* 0x0000000a0e0c7c24 */ /* 0x001fc4000f8e02ff */
[----:B---3--:R-:W-:Y:S01]  /*8520*/  IMAD R19, R19, R18, UR11 ;  /* 0x0000000b13137e24 */ /* 0x008fe2000f8e0212 */
[----:B------:R-:W0:Y:S01]  /*8530*/  @P0 LDC R23, c[0x0][0xbec] ;  /* 0x0002fb00ff170b82 */ /* 0x000e220000000800 */
[----:B------:R-:W-:Y:S02]  /*8540*/  UIADD3 UR6, UR5, UR6, URZ ;  /* 0x0000000605067290 */ /* 0x000fe4000fffe03f */
[----:B------:R-:W-:Y:S01]  /*8550*/  IMAD.U32 R7, RZ, RZ, UR5 ;  /* 0x00000005ff077e24 */ /* 0x000fe2000f8e00ff */
[----:B------:R-:W-:Y:S01]  /*8560*/  ULDC.64 UR8, c[0x0][0xb28] ;  /* 0x0002ca0000087ab9 */ /* 0x000fe20000000a00 */
[----:B-1----:R-:W-:Y:S02]  /*8570*/  IMAD R5, R16, 0xc0, R5 ;  /* 0x000000c010057824 */ /* 0x002fe400078e0205 */
[----:B------:R-:W-:Y:S01]  /*8580*/  IMAD.U32 R7, RZ, RZ, UR6 ;  /* 0x00000006ff077e24 */ /* 0x000fe2000f8e00ff */
[----:B------:R-:W1:Y:S01]  /*8590*/  @P0 LDC R20, c[0x0][0xbf0] ;  /* 0x0002fc00ff140b82 */ /* 0x000e620000000800 */
[C---:B----4-:R-:W-:Y:S01]  /*85a0*/  IMAD R8, R10.reuse, UR10, RZ ;  /* 0x0000000a0a087c24 */ /* 0x050fe2000f8e02ff */
[----:B------:R-:W-:Y:S01]  /*85b0*/  ULDC.64 UR6, c[0x0][0xb48] ;  /* 0x0002d20000067ab9 */ /* 0x000fe20000000a00 */
[----:B------:R-:W-:-:S04]  /*85c0*/  IMAD.WIDE.U32 R2, R10, UR12, R2 ;  /* 0x0000000c0a027c25 */ /* 0x000fc8000f8e0002 */
[----:B------:R-:W-:Y:S02]  /*85d0*/  IMAD R11, R11, UR12, R8 ;  /* 0x0000000c0b0b7c24 */ /* 0x000fe4000f8e0208 */
[----:B------:R-:W-:Y:S02]  /*85e0*/  IMAD R8, R16, 0xc0, R6 ;  /* 0x000000c010087824 */ /* 0x000fe400078e0206 */
[----:B------:R-:W-:Y:S01]  /*85f0*/  IMAD.U32 R6, RZ, RZ, UR4 ;  /* 0x00000004ff067e24 */ /* 0x000fe2000f8e00ff */
[----:B------:R-:W-:Y:S01]  /*8600*/  ULDC.64 UR4, c[0x0][0xbe0] ;  /* 0x0002f80000047ab9 */ /* 0x000fe20000000a00 */
[----:B--2---:R-:W-:-:S04]  /*8610*/  @P0 IMAD.HI.U32 R10, R8, R9, RZ ;  /* 0x00000009080a0227 */ /* 0x004fc800078e00ff */
[----:B------:R-:W-:Y:S01]  /*8620*/  IMAD.MOV.U32 R9, RZ, RZ, R8 ;  /* 0x000000ffff097224 */ /* 0x000fe200078e0008 */
[----:B-----5:R-:W-:Y:S01]  /*8630*/  @P0 SHF.R.U32.HI R9, RZ, R13, R10 ;  /* 0x0000000dff090219 */ /* 0x020fe2000001160a */
[----:B------:R-:W-:Y:S01]  /*8640*/  IMAD R13, R15, UR12, R12 ;  /* 0x0000000c0f0d7c24 */ /* 0x000fe2000f8e020c */
[----:B------:R-:W-:Y:S01]  /*8650*/  SHF.R.S32.HI R12, RZ, 0x1f, R19 ;  /* 0x0000001fff0c7819 */ /* 0x000fe20000011413 */
[----:B------:R-:W-:-:S04]  /*8660*/  IMAD.WIDE.U32 R6, R14, UR12, R6 ;  /* 0x0000000c0e067c25 */ /* 0x000fc8000f8e0006 */
[----:B------:R-:W-:Y:S02]  /*8670*/  IMAD.IADD R3, R3, 0x1, R11 ;  /* 0x0000000103037824 */ /* 0x000fe400078e020b */
[----:B0-----:R-:W-:-:S04]  /*8680*/  @P0 IMAD.HI.U32 R23, R8, R23, RZ ;  /* 0x0000001708170227 */ /* 0x001fc800078e00ff */
[----:B------:R-:W-:Y:S02]  /*8690*/  IMAD.IADD R7, R7, 0x1, R13 ;  /* 0x0000000107077824 */ /* 0x000fe400078e020d */
[----:B------:R-:W-:Y:S02]  /*86a0*/  IMAD R13, R12, UR6, RZ ;  /* 0x000000060c0d7c24 */ /* 0x000fe4000f8e02ff */
[----:B------:R-:W-:-:S04]  /*86b0*/  IMAD.WIDE.U32 R2, R19, UR4, R2 ;  /* 0x0000000413027c25 */ /* 0x000fc8000f8e0002 */
[----:B------:R-:W-:Y:S01]  /*86c0*/  IMAD.MOV.U32 R11, RZ, RZ, R8 ;  /* 0x000000ffff0b7224 */ /* 0x000fe200078e0008 */
[----:B-1----:R-:W-:Y:S01]  /*86d0*/  @P0 SHF.R.U32.HI R11, RZ, R20, R23 ;  /* 0x00000014ff0b0219 */ /* 0x002fe20000011617 */
        /* <DEDUP_REMOVED lines=39> */
[----:B------:R-:W-:Y:S01]  /*8950*/  VIADD R17, R5, 0x8 ;  /* 0x0000000805117836 */ /* 0x000fe20000000000 */
        /* <DEDUP_REMOVED lines=10> */
[----:B------:R-:W-:-:S03]  /*8a00*/  IMAD.IADD R19, R21, 0x1, -R22 ;  /* 0x0000000115137824 */ /* 0x000fc600078e0a16 */
[----:B------:R-:W1:Y:S01]  /*8a10*/  SHFL.IDX PT, R7, R9, 0x1, 0x1c1f ;  /* 0x003c1f0009077f89 */ /* 0x000e6200000e0000 */
[----:B------:R-:W-:Y:S02]  /*8a20*/  IMAD.SHL.U32 R19, R19, 0x2, RZ ;  /* 0x0000000213137824 */ /* 0x000fe400078e00ff */
        /* <DEDUP_REMOVED lines=52> */
.L_x_14026:
[----:B------:R-:W-:Y:S05]  /*8d70*/  BSYNC B0 ;  /* 0x0000000000007941 */ /* 0x000fea0003800000 */
.L_x_14025:
        /* <DEDUP_REMOVED lines=52> */
.L_x_14024:
        /* <DEDUP_REMOVED lines=59> */
.L_x_13989:
        /* <DEDUP_REMOVED lines=18> */
.L_x_14027:
[----:B------:R-:W-:Y:S01]  /*9590*/  ULDC UR41, c[0x0][0xc50] ;  /* 0x0003140000297ab9 */ /* 0x000fe20000000800 */
[----:B------:R-:W-:Y:S01]  /*95a0*/  UMOV UR36, UR6 ;  /* 0x0000000600247c82 */ /* 0x000fe20008000000 */
[----:B------:R-:W-:-:S11]  /*95b0*/  UISETP.NE.AND UP0, UPT, UR41, 0x1, UPT ;  /* 0x000000012900788c */ /* 0x000fd6000bf05270 */
[----:B------:R-:W-:Y:S01]  /*95c0*/  @UP0 ULDC UR4, c[0x0][0xc54] ;  /* 0x0003150000040ab9 */ /* 0x000fe20000000800 */
[----:B------:R-:W-:Y:S01]  /*95d0*/  @UP0 ULDC UR7, c[0x0][0xc58] ;  /* 0x0003160000070ab9 */ /* 0x000fe20000000800 */
[----:B------:R-:W-:-:S04]  /*95e0*/  UIMAD.WIDE.U32 UR4, UR6, UR4, URZ ;  /* 0x00000004060472a5 */ /* 0x000fc8000f8e003f */
[----:B------:R-:W-:-:S12]  /*95f0*/  @UP0 USHF.R.U32.HI UR36, URZ, UR7, UR5 ;  /* 0x000000073f240299 */ /* 0x000fd80008011605 */
.L_x_14028:
        /* <DEDUP_REMOVED lines=12> */
[----:B------:R-:W-:Y:S01]  /*96c0*/  UMOV UR8, 0xc0 ;  /* 0x000000c000087882 */ /* 0x000fe20000000000 */
[----:B------:R-:W-:Y:S02]  /*96d0*/  ULDC UR5, c[0x0][0x288] ;  /* 0x0000a20000057ab9 */ /* 0x000fe40000000800 */
[----:B------:R-:W-:Y:S01]  /*96e0*/  UISETP.NE.AND.EX UP0, UPT, UR7, URZ, UPT, UP0 ;  /* 0x0000003f0700728c */ /* 0x000fe2000bf05300 */
[----:B------:R-:W-:Y:S01]  /*96f0*/  ULDC UR6, c[0x0][0x424] ;  /* 0x0001090000067ab9 */ /* 0x000fe20000000800 */
[----:B------:R-:W-:-:S02]  /*9700*/  UIADD3 UR10, -UR5, 0x80, URZ ;  /* 0x00000080050a7890 */ /* 0x000fc4000fffe13f */
[----:B------:R-:W-:Y:S01]  /*9710*/  USEL UR7, UR6, 0x1, UP0 ;  /* 0x0000000106077887 */ /* 0x000fe20008000000 */
[----:B------:R-:W-:Y:S01]  /*9720*/  ULDC UR9, c[0x0][0x2f0] ;  /* 0x0000bc0000097ab9 */ /* 0x000fe20000000800 */
[----:B------:R-:W-:Y:S02]  /*9730*/  UMOV UR44, URZ ;  /* 0x0000003f002c7c82 */ /* 0x000fe40008000000 */
[----:B------:R-:W-:Y:S02]  /*9740*/  UIMAD UR10, UR7, UR9, UR10 ;  /* 0x00000009070a72a4 */ /* 0x000fe4000f8e020a */
[----:B------:R-:W-:Y:S02]  /*9750*/  UIMAD UR7, UR7, UR9, 0x7f ;  /* 0x0000007f070774a4 */ /* 0x000fe4000f8e0209 */
[----:B------:R-:W-:Y:S02]  /*9760*/  USHF.R.U32.HI UR9, URZ, 0x10, UR41 ;  /* 0x000000103f097899 */ /* 0x000fe40008011629 */
[----:B0-----:R-:W-:-:S02]  /*9770*/  UIMAD UR8, UR4, UR8, 0xbf ;  /* 0x000000bf040874a4 */ /* 0x001fc4000f8e0208 */
[----:B------:R-:W-:Y:S01]  /*9780*/  ULOP3.LUT UR41, UR41, 0xffff, URZ, 0xc0, !UPT ;  /* 0x0000ffff29297892 */ /* 0x000fe2000f8ec03f */
[----:B------:R-:W-:Y:S02]  /*9790*/  @UP1 ULDC UR4, c[0x0][0x44c] ;  /* 0x0001130000041ab9 */ /* 0x000fe40000000800 */
[----:B------:R-:W-:Y:S02]  /*97a0*/  UIMAD.WIDE.U32 UR4, UR8, UR4, URZ ;  /* 0x00000004080472a5 */ /* 0x000fe4000f8e003f */
[----:B------:R-:W-:Y:S01]  /*97b0*/  UMOV UR6, UR8 ;  /* 0x0000000800067c82 */ /* 0x000fe20008000000 */
[----:B------:R-:W-:Y:S02]  /*97c0*/  @UP1 ULDC UR8, c[0x0][0x450] ;  /* 0x0001140000081ab9 */ /* 0x000fe40000000800 */
[----:B------:R-:W-:Y:S02]  /*97d0*/  @UP1 USHF.R.U32.HI UR6, URZ, UR8, UR5 ;  /* 0x000000083f061299 */ /* 0x000fe40008011605 */
[----:B------:R-:W-:-:S02]  /*97e0*/  USHF.R.S32.HI UR5, URZ, 0x1f, UR7 ;  /* 0x0000001f3f057899 */ /* 0x000fc40008011407 */
[----:B------:R-:W-:Y:S02]  /*97f0*/  UIADD3 UR6, UR10, UR6, URZ ;  /* 0x000000060a067290 */ /* 0x000fe4000fffe03f */
[----:B------:R-:W-:Y:S02]  /*9800*/  ULEA.HI UR5, UR5, UR7, URZ, 0x7 ;  /* 0x0000000705057291 */ /* 0x000fe4000f8f383f */
[----:B------:R-:W-:Y:S02]  /*9810*/  USHF.R.S32.HI UR4, URZ, 0x1f, UR6 ;  /* 0x0000001f3f047899 */ /* 0x000fe40008011406 */
[----:B------:R-:W-:Y:S02]  /*9820*/  USHF.R.S32.HI UR5, URZ, 0x7, UR5 ;  /* 0x000000073f057899 */ /* 0x000fe40008011405 */
[----:B------:R-:W-:-:S04]  /*9830*/  ULEA.HI UR4, UR4, UR6, URZ, 0x7 ;  /* 0x0000000604047291 */ /* 0x000fc8000f8f383f */
        /* <DEDUP_REMOVED lines=41> */
.L_x_14030:
[----:B------:R-:W-:Y:S01]  /*9ad0*/  UIMAD UR40, UR41, UR44, URZ ;  /* 0x0000002c292872a4 */ /* 0x000fe2000f8e023f */
[----:B------:R-:W-:-:S05]  /*9ae0*/  IMAD.U32 R3, RZ, RZ, UR42 ;  /* 0x0000002aff037e24 */ /* 0x000fca000f8e00ff */
[----:B------:R-:W-:-:S05]  /*9af0*/  IMAD.U32 R4, RZ, RZ, UR40 ;  /* 0x00000028ff047e24 */ /* 0x000fca000f8e00ff */
[----:B------:R-:W-:Y:S01]  /*9b00*/  VIADDMNMX R3, R4, UR44, R3, PT ;  /* 0x0000002c04037c46 */ /* 0x000fe2000b800103 */
[----:B------:R-:W-:-:S03]  /*9b10*/  IMAD.MOV.U32 R4, RZ, RZ, 0x1 ;  /* 0x00000001ff047424 */ /* 0x000fc600078e00ff */
[----:B------:R-:W-:Y:S01]  /*9b20*/  R2UR UR39, R3 ;  /* 0x00000000032772ca */ /* 0x000fe200000e0000 */
[----:B------:R-:W-:-:S12]  /*9b30*/  IMAD.MOV.U32 R3, RZ, RZ, RZ ;  /* 0x000000ffff037224 */ /* 0x000fd800078e00ff */
[----:B------:R-:W-:-:S06]  /*9b40*/  UISETP.GT.AND UP0, UPT, UR39, UR40, UPT ;  /* 0x000000282700728c */ /* 0x000fcc000bf04270 */
[----:B------:R-:W-:-:S13]  /*9b50*/  PLOP3.LUT P0, PT, PT, PT, UP0, 0x80, 0x0 ;  /* 0x000000000000781c */ /* 0x000fda0003f0f008 */
        /* <DEDUP_REMOVED lines=24> */
.L_x_14031:
        /* <DEDUP_REMOVED lines=20> */
.L_x_14033:
        /* <DEDUP_REMOVED lines=15> */
.L_x_14032:
        /* <DEDUP_REMOVED lines=9> */
[----:B------:R-:W-:-:S04]  /*9fa0*/  IMAD.U32 R23, RZ, RZ, UR39 ;  /* 0x00000027ff177e24 */ /* 0x000fc8000f8e00ff */
[----:B------:R-:W-:Y:S01]  /*9fb0*/  VIADD R23, R23, 0xffffffff ;  /* 0xffffffff17177836 */ /* 0x000fe20000000000 */
[----:B0-----:R-:W-:-:S04]  /*9fc0*/  ISETP.NE.U32.AND P0, PT, R4, RZ, PT ;  /* 0x000000ff0400720c */ /* 0x001fc80003f05070 */
[----:B------:R-:W-:-:S04]  /*9fd0*/  ISETP.NE.AND.EX P1, PT, R5, RZ, PT, P0 ;  /* 0x000000ff0500720c */ /* 0x000fc80003f25300 */
[----:B------:R-:W-:Y:S02]  /*9fe0*/  P2R R27, PR, RZ, 0x2 ;  /* 0x00000002ff1b7803 */ /* 0x000fe40000000000 */
[----:B--2---:R-:W-:Y:S02]  /*9ff0*/  SHF.R.S32.HI R22, RZ, 0x1f, R24 ;  /* 0x0000001fff167819 */ /* 0x004fe40000011418 */
[----:B------:R-:W-:Y:S01]  /*a000*/  SEL R18, R24, RZ, !P1 ;  /* 0x000000ff18127207 */ /* 0x000fe20004800000 */
[----:B------:R-:W-:Y:S06]  /*a010*/  BRA.DIV UR4, `(.L_x_14034) ;  /* 0x0000002e04307947 */ /* 0x000fec000b800000 */
[----:B------:R0:W1:Y:S02]  /*a020*/  SHFL.IDX PT, R14, R16, RZ, 0x1f ;  /* 0x00001fff100e7589 */ /* 0x00006400000e0000 */
.L_x_14102:
[----:B-1----:R-:W-:Y:S02]  /*a030*/  ISETP.NE.AND P0, PT, R14, RZ, PT ;  /* 0x000000ff0e00720c */ /* 0x002fe40003f05270 */
[----:B------:R-:W-:-:S04]  /*a040*/  PLOP3.LUT P2, PT, PT, PT, PT, 0x8, 0x0 ;  /* 0x000000000000781c */ /* 0x000fc80003f4e170 */
[----:B------:R-:W-:-:S07]  /*a050*/  P2R R26, PR, RZ, 0x4 ;  /* 0x00000004ff1a7803 */ /* 0x000fce0000000000 */
[----:B------:R-:W-:Y:S05]  /*a060*/  @P0 BRA `(.L_x_14035) ;  /* 0x0000000000cc0947 */ /* 0x000fea0003800000 */
[----:B------:R-:W-:-:S03]  /*a070*/  UMOV UR4, 0xffffffff ;  /* 0xffffffff00047882 */ /* 0x000fc60000000000 */
[----:B------:R-:W-:Y:S05]  /*a080*/  BRA.DIV UR4, `(.L_x_14036) ;  /* 0x0000002e04347947 */ /* 0x000fea000b800000 */
[----:B------:R-:W-:-:S13]  /*a090*/  ELECT P6, URZ, PT ;  /* 0x00000000003f782f */ /* 0x000fda00038c0000 */
.L_x_14105:
        /* <DEDUP_REMOVED lines=23> */
.L_x_14037:
[----:B------:R-:W2:Y:S01]  /*a210*/  SYNCS.PHASECHK.TRANS64.TRYWAIT P0, [UR38+0x16840], R8 ;  /* 0x01684008ff0075a7 */ /* 0x000ea20008000166 */
[----:B------:R-:W-:Y:S01]  /*a220*/  ISETP.NE.AND P1, PT, R17, RZ, PT ;  /* 0x000000ff1100720c */ /* 0x000fe20003f25270 */
[----:B--2---:R-:W-:-:S12]  /*a230*/  @!P0 BRA `(.L_x_14038) ;  /* 0x0000002800e88947 */ /* 0x004fd80003800000 */
.L_x_14106:
[----:B------:R-:W-:Y:S05]  /*a240*/  @P1 BRA `(.L_x_14039) ;  /* 0x0000000000141947 */ /* 0x000fea0003800000 */
[----:B------:R-:W-:Y:S01]  /*a250*/  LOP3.LUT P0, RZ, R2, 0x1f, RZ, 0xc0, !PT ;  /* 0x0000001f02ff7812 */ /* 0x000fe2000780c0ff */
[----:B------:R-:W-:-:S04]  /*a260*/  IMAD.MOV.U32 R0, RZ, RZ, 0x4000 ;  /* 0x00004000ff007424 */ /* 0x000fc800078e00ff */
[----:B------:R3:W-:Y:S08]  /*a270*/  SYNCS.ARRIVE.TRANS64 RZ, [UR38+0x16830], R0 ;  /* 0x01683000ffff79a7 */ /* 0x0007f00008000026 */
[----:B---3--:R-:W-:Y:S05]  /*a280*/  @!P0 BRA `(.L_x_14039) ;  /* 0x0000000000048947 */ /* 0x008fea0003800000 */
[----:B------:R-:W-:Y:S01]  /*a290*/  BPT.TRAP 0x1 ;  /* 0x000000040000795c */ /* 0x000fe20000300000 */
.L_x_14039:
        /* <DEDUP_REMOVED lines=8> */
[----:B------:R-:W-:Y:S01]  /*a320*/  UIADD3.X UR5, URZ, UR5, URZ, UP0, !UPT ;  /* 0x000000053f057290 */ /* 0x000fe200087fe43f */
[----:B------:R-:W-:Y:S01]  /*a330*/  UMOV UR6, 0x0 ;  /* 0x0000000000067882 */ /* 0x000fe20000000000 */
[----:B------:R-:W-:-:S02]  /*a340*/  UMOV UR7, 0x14f00000 ;  /* 0x14f0000000077882 */ /* 0x000fc40000000000 */
[----:B------:R-:W-:Y:S01]  /*a350*/  USHF.L.U32 UR11, UR11, 0x7, URZ ;  /* 0x000000070b0b7899 */ /* 0x000fe2000800063f */
[----:B------:R-:W-:Y:S01]  /*a360*/  UMOV UR10, URZ ;  /* 0x0000003f000a7c82 */ /* 0x000fe20008000000 */
[----:B------:R-:W-:-:S07]  /*a370*/  UMOV UR12, UR36 ;  /* 0x00000024000c7c82 */ /* 0x000fce0008000000 */
[----:B------:R3:W-:Y:S02]  /*a380*/  UTMALDG.4D [UR8], [UR4], desc[UR6] ;  /* 0x00000608040075b4 */ /* 0x0007e40008019000 */
[----:B---3--:R-:W-:Y:S01]  /*a390*/  NOP ;  /* 0x0000000000007918 */ /* 0x008fe20000000000 */
.L_x_14035:
        /* <DEDUP_REMOVED lines=24> */
[----:B--2---:R-:W-:Y:S02]  /*a520*/  IMAD.MOV.U32 R8, RZ, RZ, 0x70 ;  /* 0x00000070ff087424 */ /* 0x004fe400078e00ff */
[----:B------:R-:W-:Y:S02]  /*a530*/  IMAD.MOV.U32 R12, RZ, RZ, 0x1 ;  /* 0x00000001ff0c7424 */ /* 0x000fe400078e00ff */
[----:B------:R-:W-:-:S07]  /*a540*/  IMAD.MOV.U32 R13, RZ, RZ, RZ ;  /* 0x000000ffff0d7224 */ /* 0x000fce00078e00ff */
[----:B------:R-:W-:-:S07]  /*a550*/  LEPC R20, `(.L_x_14040) ;  /* 0x000000001014794e */ /* 0x000fce0000000000 */
[----:B01----:R-:W-:Y:S05]  /*a560*/  CALL.ABS.NOINC R14 ;  /* 0x000000000e007343 */ /* 0x003fea0003c00000 */
.L_x_14040:
[----:B------:R-:W3:Y:S01]  /*a570*/  LDC R0, c[0x0][0x448] ;  /* 0x00011200ff007b82 */ /* 0x000ee20000000800 */
[----:B------:R-:W4:Y:S01]  /*a580*/  S2R R9, SR_CTAID.X ;  /* 0x0000000000097919 */ /* 0x000f220000002500 */
[----:B--2---:R-:W-:Y:S01]  /*a590*/  IMAD.SHL.U32 R3, R2, 0x10, RZ ;  /* 0x0000001002037824 */ /* 0x004fe200078e00ff */
[----:B------:R-:W-:Y:S01]  /*a5a0*/  SHF.R.U32.HI R12, RZ, 0x3, R17 ;  /* 0x00000003ff0c7819 */ /* 0x000fe20000011611 */
[----:B------:R-:W-:Y:S01]  /*a5b0*/  UMOV UR4, UR48 ;  /* 0x0000003000047c82 */ /* 0x000fe20008000000 */
[----:B------:R-:W-:Y:S01]  /*a5c0*/  UMOV UR5, UR45 ;  /* 0x0000002d00057c82 */ /* 0x000fe20008000000 */
[----:B------:R-:W-:Y:S01]  /*a5d0*/  ULDC.64 UR6, c[0x0][0x2c8] ;  /* 0x0000b20000067ab9 */ /* 0x000fe20000000a00 */
[----:B-1----:R-:W-:Y:S02]  /*a5e0*/  LOP3.LUT R4, R12, 0x70, R3, 0xf8, !PT ;  /* 0x000000700c047812 */ /* 0x002fe400078ef803 */
[----:B---3--:R-:W-:-:S03]  /*a5f0*/  ISETP.NE.AND P0, PT, R0, 0x1, PT ;  /* 0x000000010000780c */ /* 0x008fc60003f05270 */
[----:B----4-:R-:W-:Y:S02]  /*a600*/  IMAD R13, R9, 0xc0, R4 ;  /* 0x000000c0090d7824 */ /* 0x010fe400078e0204 */
[----:B------:R-:W1:Y:S02]  /*a610*/  LDC.64 R4, c[0x0][0x2e0] ;  /* 0x0000b800ff047b82 */ /* 0x000e640000000a00 */
[----:B------:R-:W-:Y:S02]  /*a620*/  VIADD R11, R13, 0x80 ;  /* 0x000000800d0b7836 */ /* 0x000fe40000000000 */
[----:B------:R-:W-:-:S04]  /*a630*/  IMAD.MOV.U32 R15, RZ, RZ, R13 ;  /* 0x000000ffff0f7224 */ /* 0x000fc800078e000d */
[----:B------:R-:W2:Y:S08]  /*a640*/  @P0 LDC R6, c[0x0][0x44c] ;  /* 0x00011300ff060b82 */ /* 0x000eb00000000800 */
[----:B------:R-:W3:Y:S08]  /*a650*/  @P0 LDC R10, c[0x0][0x44c] ;  /* 0x00011300ff0a0b82 */ /* 0x000ef00000000800 */
[----:B------:R-:W4:Y:S08]  /*a660*/  @P0 LDC R8, c[0x0][0x450] ;  /* 0x00011400ff080b82 */ /* 0x000f300000000800 */
[----:B------:R-:W5:Y:S01]  /*a670*/  @P0 LDC R7, c[0x0][0x450] ;  /* 0x00011400ff070b82 */ /* 0x000f620000000800 */
[----:B--2---:R-:W-:-:S04]  /*a680*/  @P0 IMAD.HI.U32 R3, R13, R6, RZ ;  /* 0x000000060d030227 */ /* 0x004fc800078e00ff */
[----:B---3--:R-:W-:Y:S01]  /*a690*/  @P0 IMAD.HI.U32 R6, R11, R10, RZ ;  /* 0x0000000a0b060227 */ /* 0x008fe200078e00ff */
[----:B----4-:R-:W-:-:S03]  /*a6a0*/  @P0 SHF.R.U32.HI R15, RZ, R8, R3 ;  /* 0x00000008ff0f0219 */ /* 0x010fc60000011603 */
[----:B------:R-:W-:Y:S02]  /*a6b0*/  IMAD.MOV.U32 R3, RZ, RZ, R11 ;  /* 0x000000ffff037224 */ /* 0x000fe400078e000b */
[----:B------:R-:W-:Y:S01]  /*a6c0*/  IMAD.MOV R8, RZ, RZ, -R15 ;  /* 0x000000ffff087224 */ /* 0x000fe200078e0a0f */
[----:B-----5:R-:W-:Y:S01]  /*a6d0*/  @P0 SHF.R.U32.HI R3, RZ, R7, R6 ;  /* 0x00000007ff030219 */ /* 0x020fe20000011606 */
[----:B-1----:R-:W-:Y:S02]  /*a6e0*/  IMAD R6, R19, R4, RZ ;  /* 0x0000000413067224 */ /* 0x002fe400078e02ff */
[----:B------:R-:W-:Y:S01]  /*a6f0*/  IMAD R13, R0, R8, R13 ;  /* 0x00000008000d7224 */ /* 0x000fe200078e020d */
[----:B------:R-:W-:Y:S01]  /*a700*/  SHF.R.S32.HI R10, RZ, 0x1f, R3 ;  /* 0x0000001fff0a7819 */ /* 0x000fe20000011403 */
[C---:B------:R-:W-:Y:S01]  /*a710*/  IMAD R7, R25.reuse, R5, R6 ;  /* 0x0000000519077224 */ /* 0x040fe200078e0206 */
[----:B------:R-:W-:Y:S01]  /*a720*/  SHF.R.S32.HI R6, RZ, 0x1f, R15 ;  /* 0x0000001fff067819 */ /* 0x000fe2000001140f */
[----:B------:R-:W-:Y:S01]  /*a730*/  IMAD.WIDE.U32 R4, R25, R4, UR4 ;  /* 0x0000000419047e25 */ /* 0x000fe2000f8e0004 */
[----:B------:R-:W-:-:S03]  /*a740*/  ULDC.64 UR4, c[0x0][0x2d0] ;  /* 0x0000b40000047ab9 */ /* 0x000fc60000000a00 */
[----:B------:R-:W-:Y:S02]  /*a750*/  IMAD R6, R6, UR4, RZ ;  /* 0x0000000406067c24 */ /* 0x000fe4000f8e02ff */
[----:B------:R-:W-:Y:S02]  /*a760*/  IMAD.IADD R5, R5, 0x1, R7 ;  /* 0x0000000105057824 */ /* 0x000fe400078e0207 */
[----:B------:R-:W-:Y:S02]  /*a770*/  IMAD.MOV R8, RZ, RZ, -R3 ;  /* 0x000000ffff087224 */ /* 0x000fe400078e0a03 */
[C---:B------:R-:W-:Y:S02]  /*a780*/  IMAD R19, R15.reuse, UR5, R6 ;  /* 0x000000050f137c24 */ /* 0x040fe4000f8e0206 */
[----:B------:R-:W-:-:S04]  /*a790*/  IMAD.WIDE.U32 R6, R15, UR4, R4 ;  /* 0x000000040f067c25 */ /* 0x000fc8000f8e0004 */
[----:B------:R-:W-:Y:S01]  /*a7a0*/  IMAD R11, R0, R8, R11 ;  /* 0x00000008000b7224 */ /* 0x000fe200078e020b */
[----:B------:R-:W-:Y:S01]  /*a7b0*/  SHF.R.S32.HI R8, RZ, 0x1f, R13 ;  /* 0x0000001fff087819 */ /* 0x000fe2000001140d */
[----:B------:R-:W-:Y:S02]  /*a7c0*/  IMAD R10, R10, UR4, RZ ;  /* 0x000000040a0a7c24 */ /* 0x000fe4000f8e02ff */
[----:B------:R-:W-:Y:S02]  /*a7d0*/  IMAD.IADD R7, R7, 0x1, R19 ;  /* 0x0000000107077824 */ /* 0x000fe400078e0213 */
[----:B------:R-:W-:-:S04]  /*a7e0*/  IMAD.WIDE.U32 R4, R3, UR4, R4 ;  /* 0x0000000403047c25 */ /* 0x000fc8000f8e0004 */
[----:B------:R-:W-:Y:S01]  /*a7f0*/  IMAD R19, R3, UR5, R10 ;  /* 0x0000000503137c24 */ /* 0x000fe2000f8e020a */
[----:B------:R-:W-:Y:S01]  /*a800*/  SHF.R.S32.HI R3, RZ, 0x1f, R11 ;  /* 0x0000001fff037819 */ /* 0x000fe2000001140b */
[----:B------:R-:W-:Y:S01]  /*a810*/  IMAD R8, R8, UR6, RZ ;  /* 0x0000000608087c24 */ /* 0x000fe2000f8e02ff */
[----:B------:R-:W-:Y:S01]  /*a820*/  ULDC.64 UR4, c[0x0][0x280] ;  /* 0x0000a00000047ab9 */ /* 0x000fe20000000a00 */
[----:B------:R-:W-:-:S04]  /*a830*/  IMAD.WIDE.U32 R6, R13, UR6, R6 ;  /* 0x000000060d067c25 */ /* 0x000fc8000f8e0006 */
[----:B------:R-:W-:Y:S02]  /*a840*/  IMAD R15, R13, UR7, R8 ;  /* 0x000000070d0f7c24 */ /* 0x000fe4000f8e0208 */
[----:B------:R-:W-:Y:S02]  /*a850*/  IMAD R8, R3, UR6, RZ ;  /* 0x0000000603087c24 */ /* 0x000fe4000f8e02ff */
[----:B------:R-:W-:Y:S02]  /*a860*/  IMAD.IADD R5, R5, 0x1, R19 ;  /* 0x0000000105057824 */ /* 0x000fe400078e0213 */
[----:B------:R-:W-:Y:S01]  /*a870*/  IMAD R3, R11, UR7, R8 ;  /* 0x000000070b037c24 */ /* 0x000fe2000f8e0208 */
[----:B------:R-:W-:Y:S01]  /*a880*/  LEA R8, P0, R6, UR4, 0x1 ;  /* 0x0000000406087c11 */ /* 0x000fe2000f8008ff */
[----:B------:R-:W-:Y:S02]  /*a890*/  IMAD.IADD R7, R7, 0x1, R15 ;  /* 0x0000000107077824 */ /* 0x000fe400078e020f */
[----:B------:R-:W-:-:S03]  /*a8a0*/  IMAD.WIDE.U32 R4, R11, UR6, R4 ;  /* 0x000000060b047c25 */ /* 0x000fc6000f8e0004 */
[----:B------:R-:W-:Y:S01]  /*a8b0*/  LEA.HI.X R7, R6, UR5, R7, 0x1, P0 ;  /* 0x0000000506077c11 */ /* 0x000fe200080f0c07 */
[----:B------:R-:W-:Y:S01]  /*a8c0*/  IMAD.SHL.U32 R19, R2, 0x8, RZ ;  /* 0x0000000802137824 */ /* 0x000fe200078e00ff */
[C---:B------:R-:W-:Y:S01]  /*a8d0*/  LEA R6, P0, R4.reuse, UR4, 0x1 ;  /* 0x0000000404067c11 */ /* 0x040fe2000f8008ff */
[----:B------:R-:W-:Y:S01]  /*a8e0*/  IMAD.IADD R3, R5, 0x1, R3 ;  /* 0x0000000105037824 */ /* 0x000fe200078e0203 */
[----:B------:R-:W-:Y:S01]  /*a8f0*/  ULDC UR4, c[0x0][0x2b8] ;  /* 0x0000ae0000047ab9 */ /* 0x000fe20000000800 */
[----:B------:R-:W-:Y:S01]  /*a900*/  IMAD.SHL.U32 R10, R17, 0x8, RZ ;  /* 0x00000008110a7824 */ /* 0x000fe200078e00ff */
[C---:B------:R-:W-:Y:S02]  /*a910*/  LOP3.LUT R5, R19.reuse, 0x1f8, RZ, 0xc0, !PT ;  /* 0x000001f813057812 */ /* 0x040fe400078ec0ff */
[----:B------:R-:W-:Y:S02]  /*a920*/  LOP3.LUT R19, R19, 0x38, RZ, 0xc0, !PT ;  /* 0x0000003813137812 */ /* 0x000fe400078ec0ff */
[----:B------:R-:W-:-:S02]  /*a930*/  LEA.HI.X R3, R4, UR5, R3, 0x1, P0 ;  /* 0x0000000504037c11 */ /* 0x000fc400080f0c03 */
[----:B------:R-:W-:Y:S01]  /*a940*/  ISETP.GE.AND P0, PT, R19, UR4, PT ;  /* 0x0000000413007c0c */ /* 0x000fe2000bf06270 */
[----:B------:R-:W-:Y:S01]  /*a950*/  UMOV UR4, 0xffffffff ;  /* 0xffffffff00047882 */ /* 0x000fe20000000000 */
[----:B------:R-:W-:-:S04]  /*a960*/  LOP3.LUT R5, R5, 0x38, R2, 0x78, !PT ;  /* 0x0000003805057812 */ /* 0x000fc800078e7802 */
[----:B------:R-:W-:Y:S01]  /*a970*/  LOP3.LUT R10, R5, 0x200, R10, 0xf8, !PT ;  /* 0x00000200050a7812 */ /* 0x000fe200078ef80a */
[----:B------:R-:W-:Y:S06]  /*a980*/  BRA.DIV UR4, `(.L_x_14041) ;  /* 0x00000026042c7947 */ /* 0x000fec000b800000 */
[----:B------:R-:W1:Y:S01]  /*a990*/  SHFL.IDX PT, R14, R8, RZ, 0x181f ;  /* 0x00181fff080e7589 */ /* 0x000e6200000e0000 */
[----:B------:R-:W-:Y:S01]  /*a9a0*/  ULDC UR4, c[0x0][0x288] ;  /* 0x0000a20000047ab9 */ /* 0x000fe20000000800 */
[----:B------:R-:W-:Y:S02]  /*a9b0*/  IMAD R9, R9, 0xc0, R12 ;  /* 0x000000c009097824 */ /* 0x000fe400078e020c */
        /* <DEDUP_REMOVED lines=80> */
[----:B------:R-:W-:Y:S01]  /*aec0*/  @!P1 LEA R21, R10, UR38, 0x1 ;  /* 0x000000260a159c11 */ /* 0x000fe2000f8e08ff */
[----:B------:R-:W4:Y:S01]  /*aed0*/  SHFL.IDX PT, R3, R3, 0x3, 0x181f ;  /* 0x00781f0003037f89 */ /* 0x000f2200000e0000 */
[----:B-1----:R-:W-:-:S03]  /*aee0*/  @!P1 LEA R4, P3, R19, R14, 0x1 ;  /* 0x0000000e13049211 */ /* 0x002fc600078608ff */
[----:B------:R1:W0:Y:S02]  /*aef0*/  SHFL.IDX PT, R14, R6, 0x3, 0x181f ;  /* 0x00781f00060e7f89 */ /* 0x00022400000e0000 */
[----:B------:R-:W-:-:S05]  /*af00*/  @!P1 IMAD.X R5, RZ, RZ, R8, P3 ;  /* 0x000000ffff059224 */ /* 0x000fca00018e0608 */
[----:B------:R2:W-:Y:S02]  /*af10*/  @!P1 LDGSTS.E.BYPASS.LTC128B.128 [R21+0xcc00], desc[UR46][R4.64], !P0 ;  /* 0x0cc0000004159fae */ /* 0x0005e4000c101d6e */
[----:B--2---:R-:W-:-:S05]  /*af20*/  @!P2 LEA R4, P1, R19, R20, 0x1 ;  /* 0x000000141304a211 */ /* 0x004fca00078208ff */
[----:B---3--:R-:W-:Y:S01]  /*af30*/  @!P2 IMAD.X R5, RZ, RZ, R7, P1 ;  /* 0x000000ffff05a224 */ /* 0x008fe200008e0607 */
[----:B------:R-:W-:-:S05]  /*af40*/  @!P2 LEA R7, R10, UR38, 0x1 ;  /* 0x000000260a07ac11 */ /* 0x000fca000f8e08ff */
[----:B0---4-:R1:W-:Y:S02]  /*af50*/  @!P2 LDGSTS.E.BYPASS.LTC128B.128 [R7+0xd400], desc[UR46][R4.64], !P0 ;  /* 0x0d4000000407afae */ /* 0x0113e4000c101d6e */
.L_x_14131:
[----:B------:R-:W-:-:S05]  /*af60*/  VIADD R9, R9, 0xb0 ;  /* 0x000000b009097836 */ /* 0x000fca0000000000 */
[----:B------:R-:W-:Y:S01]  /*af70*/  ISETP.GE.AND P1, PT, R9, R0, PT ;  /* 0x000000000900720c */ /* 0x000fe20003f26270 */
[----:B------:R-:W-:-:S05]  /*af80*/  IMAD.MOV.U32 R0, RZ, RZ, 0x1 ;  /* 0x00000001ff007424 */ /* 0x000fca00078e00ff */
[----:B------:R-:W-:-:S07]  /*af90*/  SHF.L.U32 R0, R0, 0x1f, RZ ;  /* 0x0000001f00007819 */ /* 0x000fce00000006ff */
[----:B-1----:R-:W-:-:S05]  /*afa0*/  @!P1 LEA R4, P2, R19, R14, 0x1 ;  /* 0x0000000e13049211 */ /* 0x002fca00078408ff */
[----:B------:R-:W-:Y:S01]  /*afb0*/  @!P1 IMAD.X R5, RZ, RZ, R3, P2 ;  /* 0x000000ffff059224 */ /* 0x000fe200010e0603 */
[----:B------:R-:W-:-:S05]  /*afc0*/  @!P1 LEA R3, R10, UR38, 0x1 ;  /* 0x000000260a039c11 */ /* 0x000fca000f8e08ff */
        /* <DEDUP_REMOVED lines=9> */
[----:B------:R-:W1:Y:S02]  /*b060*/  SYNCS.PHASECHK.TRANS64.TRYWAIT P0, [UR38+0x16820], R0 ;  /* 0x01682000ff0075a7 */ /* 0x000e640008000166 */
[----:B01----:R-:W-:Y:S05]  /*b070*/  @!P0 BRA `(.L_x_14042) ;  /* 0x0000002c00088947 */ /* 0x003fea0003800000 */
.L_x_14132:
[----:B------:R-:W-:Y:S01]  /*b080*/  UIADD3 UR6, UR39, -0x2, URZ ;  /* 0xfffffffe27067890 */ /* 0x000fe2000fffe03f */
[----:B------:R-:W-:Y:S02]  /*b090*/  IMAD.MOV.U32 R12, RZ, RZ, 0x1 ;  /* 0x00000001ff0c7424 */ /* 0x000fe400078e00ff */
[----:B0-----:R-:W-:Y:S01]  /*b0a0*/  IMAD.MOV.U32 R0, RZ, RZ, RZ ;  /* 0x000000ffff007224 */ /* 0x001fe200078e00ff */
[----:B------:R-:W-:-:S06]  /*b0b0*/  UISETP.GE.AND UP0, UPT, UR6, UR40, UPT ;  /* 0x000000280600728c */ /* 0x000fcc000bf06270 */
[----:B------:R-:W-:-:S13]  /*b0c0*/  PLOP3.LUT P0, PT, PT, PT, UP0, 0x80, 0x0 ;  /* 0x000000000000781c */ /* 0x000fda0003f0f008 */
[----:B------:R-:W-:Y:S05]  /*b0d0*/  @!P0 BRA `(.L_x_14043) ;  /* 0x0000001000e48947 */ /* 0x000fea0003800000 */
[----:B------:R-:W-:Y:S01]  /*b0e0*/  UIADD3 UR4, UR41, 0x1, URZ ;  /* 0x0000000129047890 */ /* 0x000fe2000fffe03f */
[----:B------:R-:W-:Y:S01]  /*b0f0*/  LOP3.LUT R3, RZ, UR40, RZ, 0x33, !PT ;  /* 0x00000028ff037c12 */ /* 0x000fe2000f8e33ff */
[----:B------:R-:W-:Y:S01]  /*b100*/  IMAD.MOV.U32 R12, RZ, RZ, 0x1 ;  /* 0x00000001ff0c7424 */ /* 0x000fe200078e00ff */
[----:B------:R-:W-:Y:S01]  /*b110*/  LOP3.LUT R8, R2, 0x1f, RZ, 0xc0, !PT ;  /* 0x0000001f02087812 */ /* 0x000fe200078ec0ff */
[----:B------:R-:W-:Y:S01]  /*b120*/  UIMAD UR4, UR4, UR44, URZ ;  /* 0x0000002c040472a4 */ /* 0x000fe2000f8e023f */
[----:B------:R-:W-:-:S03]  /*b130*/  IMAD.MOV.U32 R6, RZ, RZ, R18 ;  /* 0x000000ffff067224 */ /* 0x000fc600078e0012 */
[----:B------:R-:W-:-:S04]  /*b140*/  UISETP.LT.AND UP0, UPT, UR42, UR4, UPT ;  /* 0x000000042a00728c */ /* 0x000fc8000bf01270 */
[----:B------:R-:W-:-:S06]  /*b150*/  USEL UR4, UR42, UR4, UP0 ;  /* 0x000000042a047287 */ /* 0x000fcc0008000000 */
[----:B------:R-:W-:-:S05]  /*b160*/  IMAD R4, RZ, RZ, -UR4 ;  /* 0x80000004ff047e24 */ /* 0x000fca000f8e02ff */
[----:B------:R-:W-:-:S04]  /*b170*/  VIADDMNMX R3, R4, 0x1, R3, !PT ;  /* 0x0000000104037846 */ /* 0x000fc80007800103 */
[----:B------:R-:W-:Y:S02]  /*b180*/  R2UR UR5, R3 ;  /* 0x00000000030572ca */ /* 0x000fe400000e0000 */
[----:B------:R-:W-:-:S11]  /*b190*/  LOP3.LUT R3, RZ, UR4, RZ, 0x33, !PT ;  /* 0x00000004ff037c12 */ /* 0x000fd6000f8e33ff */
[----:B------:R-:W-:Y:S02]  /*b1a0*/  UIADD3 UR7, UR5, -0x2, URZ ;  /* 0xfffffffe05077890 */ /* 0x000fe4000fffe03f */
[----:B------:R-:W-:-:S04]  /*b1b0*/  UIADD3 UR4, UR4, UR5, URZ ;  /* 0x0000000504047290 */ /* 0x000fc8000fffe03f */
[----:B------:R-:W-:Y:S01]  /*b1c0*/  ISETP.NE.AND P0, PT, R3, UR7, PT ;  /* 0x0000000703007c0c */ /* 0x000fe2000bf05270 */
[----:B------:R-:W-:Y:S02]  /*b1d0*/  IMAD.U32 R3, RZ, RZ, UR6 ;  /* 0x00000006ff037e24 */ /* 0x000fe4000f8e00ff */
[----:B------:R-:W-:-:S05]  /*b1e0*/  IMAD.U32 R9, RZ, RZ, UR4 ;  /* 0x00000004ff097e24 */ /* 0x000fca000f8e00ff */
[----:B------:R-:W-:-:S05]  /*b1f0*/  LOP3.LUT R9, R9, 0x1, RZ, 0xc0, !PT ;  /* 0x0000000109097812 */ /* 0x000fca00078ec0ff */
[----:B------:R-:W-:Y:S05]  /*b200*/  @!P0 BRA `(.L_x_14044) ;  /* 0x0000000c001c8947 */ /* 0x000fea0003800000 */
[----:B------:R-:W-:Y:S01]  /*b210*/  R2UR UR5, R9 ;  /* 0x00000000090572ca */ /* 0x000fe200000e0000 */
[----:B------:R-:W-:Y:S01]  /*b220*/  BSSY B0, `(.L_x_14044) ;  /* 0x00000c5000007945 */ /* 0x000fe20003800000 */
[----:B------:R-:W-:Y:S02]  /*b230*/  IMAD.MOV.U32 R10, RZ, RZ, 0x1 ;  /* 0x00000001ff0a7424 */ /* 0x000fe400078e00ff */
[----:B------:R-:W-:-:S09]  /*b240*/  IMAD.MOV.U32 R6, RZ, RZ, R18 ;  /* 0x000000ffff067224 */ /* 0x000fd200078e0012 */
[----:B------:R-:W-:-:S06]  /*b250*/  UIADD3 UR4, UR4, -UR5, URZ ;  /* 0x8000000504047290 */ /* 0x000fcc000fffe03f */
[----:B------:R-:W-:-:S07]  /*b260*/  IMAD.U32 R11, RZ, RZ, UR4 ;  /* 0x00000004ff0b7e24 */ /* 0x000fce000f8e00ff */
.L_x_14071:
        /* <DEDUP_REMOVED lines=28> */
.L_x_14047:
[----:B------:R-:W1:Y:S01]  /*b430*/  SYNCS.PHASECHK.TRANS64.TRYWAIT P0, [UR38+0x16848], R12 ;  /* 0x0168480cff0075a7 */ /* 0x000e620008000166 */
[----:B------:R-:W-:Y:S01]  /*b440*/  BSSY B2, `(.L_x_14048) ;  /* 0x0000003000027945 */ /* 0x000fe20003800000 */
[----:B------:R-:W-:-:S03]  /*b450*/  ISETP.NE.AND P2, PT, R17, RZ, PT ;  /* 0x000000ff1100720c */ /* 0x000fc60003f45270 */
[----:B-1----:R-:W-:Y:S10]  /*b460*/  @!P0 BRA `(.L_x_14049) ;  /* 0x0000002800248947 */ /* 0x002ff40003800000 */
.L_x_14133:
[----:B------:R-:W-:Y:S05]  /*b470*/  BSYNC B2 ;  /* 0x0000000000027941 */ /* 0x000fea0003800000 */
.L_x_14048:
[----:B------:R-:W-:Y:S04]  /*b480*/  BSSY B2, `(.L_x_14050) ;  /* 0x0000007000027945 */ /* 0x000fe80003800000 */
[----:B------:R-:W-:Y:S05]  /*b490*/  @P2 BRA `(.L_x_14051) ;  /* 0x0000000000142947 */ /* 0x000fea0003800000 */
[----:B------:R-:W-:Y:S01]  /*b4a0*/  ISETP.NE.AND P0, PT, R8, RZ, PT ;  /* 0x000000ff0800720c */ /* 0x000fe20003f05270 */
[----:B0-----:R-:W-:-:S04]  /*b4b0*/  IMAD.MOV.U32 R4, RZ, RZ, 0x4000 ;  /* 0x00004000ff047424 */ /* 0x001fc800078e00ff */
[----:B------:R1:W-:Y:S08]  /*b4c0*/  SYNCS.ARRIVE.TRANS64 RZ, [UR38+0x16838], R4 ;  /* 0x01683804ffff79a7 */ /* 0x0003f00008000026 */
[----:B-1----:R-:W-:Y:S05]  /*b4d0*/  @!P0 BRA `(.L_x_14051) ;  /* 0x0000000000048947 */ /* 0x002fea0003800000 */
[----:B------:R-:W-:Y:S01]  /*b4e0*/  BPT.TRAP 0x1 ;  /* 0x000000040000795c */ /* 0x000fe20000300000 */
.L_x_14051:
[----:B------:R-:W-:Y:S05]  /*b4f0*/  BSYNC B2 ;  /* 0x0000000000027941 */ /* 0x000fea0003800000 */
.L_x_14050:
        /* <DEDUP_REMOVED lines=11> */
.L_x_14052:
        /* <DEDUP_REMOVED lines=10> */
.L_x_14134:
[----:B------:R-:W-:Y:S05]  /*b650*/  BSYNC B2 ;  /* 0x0000000000027941 */ /* 0x000fea0003800000 */
.L_x_14053:
        /* <DEDUP_REMOVED lines=9> */
.L_x_14056:
[----:B------:R-:W-:Y:S05]  /*b6f0*/  BSYNC B2 ;  /* 0x0000000000027941 */ /* 0x000fea0003800000 */
.L_x_14055:
        /* <DEDUP_REMOVED lines=10> */
.L_x_14057:
        /* <DEDUP_REMOVED lines=10> */
.L_x_14046:
[----:B------:R-:W-:Y:S05]  /*b840*/  BSYNC B1 ;  /* 0x0000000000017941 */ /* 0x000fea0003800000 */
.L_x_14045:
        /* <DEDUP_REMOVED lines=27> */
.L_x_14060:
[----:B------:R-:W1:Y:S01]  /*ba00*/  SYNCS.PHASECHK.TRANS64.TRYWAIT P0, [UR38+0x16840], R14 ;  /* 0x0168400eff0075a7 */ /* 0x000e620008000166 */
[----:B------:R-:W-:Y:S01]  /*ba10*/  BSSY B2, `(.L_x_14061) ;  /* 0x0000003000027945 */ /* 0x000fe20003800000 */
[----:B------:R-:W-:-:S03]  /*ba20*/  ISETP.NE.AND P2, PT, R17, RZ, PT ;  /* 0x000000ff1100720c */ /* 0x000fc60003f45270 */
[----:B-1----:R-:W-:Y:S10]  /*ba30*/  @!P0 BRA `(.L_x_14062) ;  /* 0x0000002000e08947 */ /* 0x002ff40003800000 */
.L_x_14135:
[----:B------:R-:W-:Y:S05]  /*ba40*/  BSYNC B2 ;  /* 0x0000000000027941 */ /* 0x000fea0003800000 */
.L_x_14061:
[----:B------:R-:W-:Y:S04]  /*ba50*/  BSSY B2, `(.L_x_14063) ;  /* 0x0000007000027945 */ /* 0x000fe80003800000 */
[----:B------:R-:W-:Y:S05]  /*ba60*/  @P2 BRA `(.L_x_14064) ;  /* 0x0000000000142947 */ /* 0x000fea0003800000 */
[----:B------:R-:W-:Y:S01]  /*ba70*/  ISETP.NE.AND P0, PT, R8, RZ, PT ;  /* 0x000000ff0800720c */ /* 0x000fe20003f05270 */
[----:B0-----:R-:W-:-:S04]  /*ba80*/  IMAD.MOV.U32 R4, RZ, RZ, 0x4000 ;  /* 0x00004000ff047424 */ /* 0x001fc800078e00ff */
[----:B------:R1:W-:Y:S08]  /*ba90*/  SYNCS.ARRIVE.TRANS64 RZ, [UR38+0x16830], R4 ;  /* 0x01683004ffff79a7 */ /* 0x0003f00008000026 */
[----:B-1----:R-:W-:Y:S05]  /*baa0*/  @!P0 BRA `(.L_x_14064) ;  /* 0x0000000000048947 */ /* 0x002fea0003800000 */
[----:B------:R-:W-:Y:S01]  /*bab0*/  BPT.TRAP 0x1 ;  /* 0x000000040000795c */ /* 0x000fe20000300000 */
.L_x_14064:
[----:B------:R-:W-:Y:S05]  /*bac0*/  BSYNC B2 ;  /* 0x0000000000027941 */ /* 0x000fea0003800000 */
.L_x_14063:
        /* <DEDUP_REMOVED lines=11> */
.L_x_14065:
        /* <DEDUP_REMOVED lines=12> */
.L_x_14136:
[----:B------:R-:W-:Y:S05]  /*bc40*/  BSYNC B2 ;  /* 0x0000000000027941 */ /* 0x000fea0003800000 */
.L_x_14066:
        /* <DEDUP_REMOVED lines=9> */
.L_x_14069:
[----:B------:R-:W-:Y:S05]  /*bce0*/  BSYNC B2 ;  /* 0x0000000000027941 */ /* 0x000fea0003800000 */
.L_x_14068:
        /* <DEDUP_REMOVED lines=10> */
.L_x_14070:
        /* <DEDUP_REMOVED lines=10> */
.L_x_14059:
[----:B------:R-:W-:Y:S05]  /*be30*/  BSYNC B1 ;  /* 0x0000000000017941 */ /* 0x000fea0003800000 */
.L_x_14058:
[----:B------:R-:W-:Y:S02]  /*be40*/  VIADD R3, R3, 0xfffffffe ;  /* 0xfffffffe03037836 */ /* 0x000fe40000000000 */
[----:B------:R-:W-:Y:S01]  /*be50*/  IMAD.MOV.U32 R10, RZ, RZ, R12 ;  /* 0x000000ffff0a7224 */ /* 0x000fe200078e000c */
[----:B------:R-:W-:Y:S06]  /*be60*/  @P1 BRA `(.L_x_14071) ;  /* 0xfffffff400001947 */ /* 0x000fec000383ffff */
[----:B------:R-:W-:Y:S05]  /*be70*/  BSYNC B0 ;  /* 0x0000000000007941 */ /* 0x000fea0003800000 */
.L_x_14044:
        /* <DEDUP_REMOVED lines=28> */
.L_x_14073:
[----:B------:R-:W1:Y:S01]  /*c040*/  SYNCS.PHASECHK.TRANS64.TRYWAIT P0, [UR38+0x16848], R9 ;  /* 0x01684809ff0075a7 */ /* 0x000e620008000166 */
[----:B------:R-:W-:Y:S01]  /*c050*/  BSSY B1, `(.L_x_14074) ;  /* 0x0000003000017945 */ /* 0x000fe20003800000 */
[----:B------:R-:W-:-:S03]  /*c060*/  ISETP.NE.AND P1, PT, R17, RZ, PT ;  /* 0x000000ff1100720c */ /* 0x000fc60003f25270 */
[----:B-1----:R-:W-:Y:S10]  /*c070*/  @!P0 BRA `(.L_x_14075) ;  /* 0x0000001c00808947 */ /* 0x002ff40003800000 */
.L_x_14137:
[----:B------:R-:W-:Y:S05]  /*c080*/  BSYNC B1 ;  /* 0x0000000000017941 */ /* 0x000fea0003800000 */
.L_x_14074:
[----:B------:R-:W-:Y:S04]  /*c090*/  BSSY B1, `(.L_x_14076) ;  /* 0x0000007000017945 */ /* 0x000fe80003800000 */
[----:B------:R-:W-:Y:S05]  /*c0a0*/  @P1 BRA `(.L_x_14077) ;  /* 0x0000000000141947 */ /* 0x000fea0003800000 */
[----:B------:R-:W-:Y:S01]  /*c0b0*/  ISETP.NE.AND P0, PT, R8, RZ, PT ;  /* 0x000000ff0800720c */ /* 0x000fe20003f05270 */
[----:B0-----:R-:W-:-:S04]  /*c0c0*/  IMAD.MOV.U32 R4, RZ, RZ, 0x4000 ;  /* 0x00004000ff047424 */ /* 0x001fc800078e00ff */
[----:B------:R1:W-:Y:S08]  /*c0d0*/  SYNCS.ARRIVE.TRANS64 RZ, [UR38+0x16838], R4 ;  /* 0x01683804ffff79a7 */ /* 0x0003f00008000026 */
[----:B-1----:R-:W-:Y:S05]  /*c0e0*/  @!P0 BRA `(.L_x_14077) ;  /* 0x0000000000048947 */ /* 0x002fea0003800000 */
[----:B------:R-:W-:Y:S01]  /*c0f0*/  BPT.TRAP 0x1 ;  /* 0x000000040000795c */ /* 0x000fe20000300000 */
.L_x_14077:
[----:B------:R-:W-:Y:S05]  /*c100*/  BSYNC B1 ;  /* 0x0000000000017941 */ /* 0x000fea0003800000 */
.L_x_14076:
        /* <DEDUP_REMOVED lines=11> */
.L_x_14078:
        /* <DEDUP_REMOVED lines=11> */
.L_x_14138:
[----:B------:R-:W-:Y:S05]  /*c270*/  BSYNC B1 ;  /* 0x0000000000017941 */ /* 0x000fea0003800000 */
.L_x_14079:
        /* <DEDUP_REMOVED lines=9> */
.L_x_14082:
[----:B------:R-:W-:Y:S05]  /*c310*/  BSYNC B1 ;  /* 0x0000000000017941 */ /* 0x000fea0003800000 */
.L_x_14081:
        /* <DEDUP_REMOVED lines=10> */
.L_x_14083:
        /* <DEDUP_REMOVED lines=10> */
.L_x_14072:
[----:B------:R-:W-:Y:S05]  /*c460*/  BSYNC B0 ;  /* 0x0000000000007941 */ /* 0x000fea0003800000 */
.L_x_14043:
        /* <DEDUP_REMOVED lines=9> */
.L_x_14139:
[----:B------:R-:W-:Y:S05]  /*c500*/  BSYNC B1 ;  /* 0x0000000000017941 */ /* 0x000fea0003800000 */
.L_x_14086:
[----:B------:R-:W-:Y:S04]  /*c510*/  BSSY B1, `(.L_x_14088) ;  /* 0x0000007000017945 */ /* 0x000fe80003800000 */
[----:B------:R-:W-:Y:S05]  /*c520*/  @P1 BRA `(.L_x_14089) ;  /* 0x0000000000141947 */ /* 0x000fea0003800000 */
[----:B------:R-:W-:Y:S01]  /*c530*/  LOP3.LUT P0, RZ, R2, 0x1f, RZ, 0xc0, !PT ;  /* 0x0000001f02ff7812 */ /* 0x000fe2000780c0ff */
[----:B0-----:R-:W-:-:S04]  /*c540*/  IMAD.MOV.U32 R3, RZ, RZ, 0x4000 ;  /* 0x00004000ff037424 */ /* 0x001fc800078e00ff */
[----:B------:R1:W-:Y:S08]  /*c550*/  SYNCS.ARRIVE.TRANS64 RZ, [R4+URZ+0x16850], R3 ;  /* 0x0168500304ff79a7 */ /* 0x0003f0000800003f */
[----:B------:R-:W-:Y:S05]  /*c560*/  @!P0 BRA `(.L_x_14089) ;  /* 0x0000000000048947 */ /* 0x000fea0003800000 */
[----:B------:R-:W-:Y:S01]  /*c570*/  BPT.TRAP 0x1 ;  /* 0x000000040000795c */ /* 0x000fe20000300000 */
.L_x_14089:
[----:B------:R-:W-:Y:S05]  /*c580*/  BSYNC B1 ;  /* 0x0000000000017941 */ /* 0x000fea0003800000 */
.L_x_14088:
        /* <DEDUP_REMOVED lines=13> */
.L_x_14090:
        /* <DEDUP_REMOVED lines=8> */
.L_x_14085:
[----:B------:R-:W-:Y:S05]  /*c6e0*/  BSYNC B0 ;  /* 0x0000000000007941 */ /* 0x000fea0003800000 */
.L_x_14084:
[----:B------:R-:W-:Y:S02]  /*c6f0*/  VIADD R0, R0, 0x1 ;  /* 0x0000000100007836 */ /* 0x000fe40000000000 */
[----:B01----:R-:W-:-:S03]  /*c700*/  IMAD.MOV.U32 R4, RZ, RZ, RZ ;  /* 0x000000ffff047224 */ /* 0x003fc600078e00ff */
[----:B------:R-:W-:-:S04]  /*c710*/  ISETP.NE.AND P0, PT, R0, 0x2, PT ;  /* 0x000000020000780c */ /* 0x000fc80003f05270 */
[----:B------:R-:W-:Y:S02]  /*c720*/  SEL R5, RZ, 0x1, P0 ;  /* 0x00000001ff057807 */ /* 0x000fe40000000000 */
[----:B------:R-:W-:Y:S02]  /*c730*/  SEL R3, R0, RZ, P0 ;  /* 0x000000ff00037207 */ /* 0x000fe40000000000 */
[----:B------:R-:W-:-:S07]  /*c740*/  LOP3.LUT R0, R12, R5, RZ, 0x3c, !PT ;  /* 0x000000050c007212 */ /* 0x000fce00078e3cff */
.L_x_14029:
[----:B------:R-:W0:Y:S01]  /*c750*/  S2R R5, SR_CgaCtaId ;  /* 0x0000000000057919 */ /* 0x000e220000008800 */
[----:B------:R-:W-:Y:S02]  /*c760*/  MOV R2, 0x400 ;  /* 0x0000040000027802 */ /* 0x000fe40000000f00 */
[----:B------:R-:W-:Y:S02]  /*c770*/  SHF.L.U32 R4, R4, 0x1f, RZ ;  /* 0x0000001f04047819 */ /* 0x000fe400000006ff */
[----:B0-----:R-:W-:-:S04]  /*c780*/  LEA R17, R5, R2, 0x18 ;  /* 0x0000000205117211 */ /* 0x001fc800078ec0ff */
[----:B------:R-:W0:Y:S02]  /*c790*/  SYNCS.PHASECHK.TRANS64.TRYWAIT P0, [R17+URZ+0x16820], R4 ;  /* 0x01682004110075a7 */ /* 0x000e24000800017f */
[----:B0-----:R-:W-:Y:S05]  /*c7a0*/  @!P0 BRA `(.L_x_14091) ;  /* 0x0000001400f88947 */ /* 0x001fea0003800000 */
.L_x_14140:
[----:B------:R-:W-:-:S03]  /*c7b0*/  UMOV UR4, 0xffffffff ;  /* 0xffffffff00047882 */ /* 0x000fc60000000000 */
[----:B------:R-:W-:Y:S05]  /*c7c0*/  BRA.DIV UR4, `(.L_x_14092) ;  /* 0x0000001a04047947 */ /* 0x000fea000b800000 */
[----:B------:R1:W2:Y:S02]  /*c7d0*/  SHFL.IDX PT, R14, R16, RZ, 0x1f ;  /* 0x00001fff100e7589 */ /* 0x0002a400000e0000 */
.L_x_14143:
[----:B--2---:R-:W-:-:S13]  /*c7e0*/  ISETP.NE.AND P0, PT, R14, RZ, PT ;  /* 0x000000ff0e00720c */ /* 0x004fda0003f05270 */
[----:B------:R-:W-:Y:S05]  /*c7f0*/  @P0 BRA `(.L_x_13991) ;  /* 0x0000000000880947 */ /* 0x000fea0003800000 */
[----:B------:R-:W-:-:S03]  /*c800*/  UMOV UR4, 0xffffffff ;  /* 0xffffffff00047882 */ /* 0x000fc60000000000 */
[----:B------:R-:W-:Y:S05]  /*c810*/  BRA.DIV UR4, `(.L_x_14093) ;  /* 0x0000001a04187947 */ /* 0x000fea000b800000 */
[----:B------:R-:W-:-:S13]  /*c820*/  ELECT P6, URZ, PT ;  /* 0x00000000003f782f */ /* 0x000fda00038c0000 */
.L_x_14146:
[----:B------:R-:W-:Y:S05]  /*c830*/  @!P6 BRA `(.L_x_13991) ;  /* 0x000000000078e947 */ /* 0x000fea0003800000 */
[----:B------:R-:W-:-:S06]  /*c840*/  ULOP3.LUT UR4, UR43, 0x2, URZ, 0xfc, !UPT ;  /* 0x000000022b047892 */ /* 0x000fcc000f8efc3f */
[----:B------:R-:W-:-:S05]  /*c850*/  IMAD.U32 R2, RZ, RZ, UR4 ;  /* 0x00000004ff027e24 */ /* 0x000fca000f8e00ff */
[----:B------:R-:W-:-:S13]  /*c860*/  ISETP.NE.AND P2, PT, R2, 0x3, PT ;  /* 0x000000030200780c */ /* 0x000fda0003f45270 */
[----:B------:R-:W-:Y:S05]  /*c870*/  @!P2 BRA `(.L_x_14094) ;  /* 0x000000000004a947 */ /* 0x000fea0003800000 */
[----:B------:R-:W-:Y:S01]  /*c880*/  BPT.TRAP 0x1 ;  /* 0x000000040000795c */ /* 0x000fe20000300000 */
.L_x_14094:
[----:B------:R-:W-:Y:S01]  /*c890*/  VIADD R6, R17, 0x16840 ;  /* 0x0001684011067836 */ /* 0x000fe20000000000 */
[----:B0-----:R-:W-:Y:S01]  /*c8a0*/  SHF.L.U32 R4, R0, 0x1f, RZ ;  /* 0x0000001f00047819 */ /* 0x001fe200000006ff */
        /* <DEDUP_REMOVED lines=10> */
.L_x_14147:
[----:B------:R-:W2:Y:S02]  /*c950*/  SYNCS.PHASECHK.TRANS64.TRYWAIT P0, [R5+URZ], R2 ;  /* 0x00000002050075a7 */ /* 0x000ea4000800017f */
[----:B--2---:R-:W-:Y:S05]  /*c960*/  @!P0 BRA `(.L_x_14096) ;  /* 0x0000001400f88947 */ /* 0x004fea0003800000 */
.L_x_14148:
[----:B------:R-:W-:Y:S05]  /*c970*/  @!P2 BRA `(.L_x_14097) ;  /* 0x000000000004a947 */ /* 0x000fea0003800000 */
[----:B------:R-:W-:Y:S01]  /*c980*/  BPT.TRAP 0x1 ;  /* 0x000000040000795c */ /* 0x000fe20000300000 */
.L_x_14097:
[----:B------:R-:W-:-:S04]  /*c990*/  VIADD R0, R17, 0x16860 ;  /* 0x0001686011007836 */ /* 0x000fc80000000000 */
[----:B------:R-:W-:-:S04]  /*c9a0*/  IMAD R3, R3, 0x8, R0 ;  /* 0x0000000803037824 */ /* 0x000fc800078e0200 */
[----:B------:R-:W3:Y:S02]  /*c9b0*/  SYNCS.PHASECHK.TRANS64.TRYWAIT P0, [R3+URZ], R4 ;  /* 0x00000004030075a7 */ /* 0x000ee4000800017f */
[----:B---3--:R-:W-:Y:S05]  /*c9c0*/  @!P0 BRA `(.L_x_14098) ;  /* 0x0000001400f48947 */ /* 0x008fea0003800000 */
.L_x_14149:
[----:B------:R-:W-:-:S07]  /*c9d0*/  IMAD R9, R9, 0x8, R0 ;  /* 0x0000000809097824 */ /* 0x000fce00078e0200 */
.L_x_14099:
[----:B----4-:R4:W0:Y:S02]  /*c9e0*/  SYNCS.PHASECHK.TRANS64.TRYWAIT P0, [R9+URZ], R2 ;  /* 0x00000002090075a7 */ /* 0x010824000800017f */
[----:B0-----:R-:W-:Y:S05]  /*c9f0*/  @!P0 NANOSLEEP.SYNCS 0x989680 ;  /* 0x009896800000895d */ /* 0x001fea0003900000 */
[----:B------:R-:W0:Y:S02]  /*ca00*/  @!P0 SYNCS.PHASECHK.TRANS64 P0, [R9+URZ], R2 ;  /* 0x00000002090085a7 */ /* 0x000e24000800007f */
[----:B0-----:R-:W-:Y:S05]  /*ca10*/  @!P0 BRA `(.L_x_14099) ;  /* 0xfffffffc00f08947 */ /* 0x001fea000383ffff */
.L_x_13991:
[----:B------:R-:W-:Y:S05]  /*ca20*/  BSYNC B6 ;  /* 0x0000000000067941 */ /* 0x000fea0003800000 */
.L_x_13988:
[----:B------:R-:W-:Y:S05]  /*ca30*/  EXIT ;  /* 0x000000000000794d */ /* 0x000fea0003800000 */
.L_x_13995:
[----:B0-----:R-:W-:-:S04]  /*ca40*/  IMAD.U32 R3, RZ, RZ, UR39 ;  /* 0x00000027ff037e24 */ /* 0x001fc8000f8e00ff */
[----:B------:R0:W1:Y:S03]  /*ca50*/  SYNCS.PHASECHK.TRANS64.TRYWAIT P0, [R3+URZ+0x16800], R0 ;  /* 0x01680000030075a7 */ /* 0x000066000800017f */
[----:B-1----:R-:W-:Y:S05]  /*ca60*/  @!P0 NANOSLEEP.SYNCS 0x989680 ;  /* 0x009896800000895d */ /* 0x002fea0003900000 */
[----:B------:R-:W1:Y:S02]  /*ca70*/  @!P0 SYNCS.PHASECHK.TRANS64 P0, [R3+URZ+0x16800], R0 ;  /* 0x01680000030085a7 */ /* 0x000e64000800007f */
[----:B-1----:R-:W-:Y:S05]  /*ca80*/  @!P0 BRA `(.L_x_13995) ;  /* 0xfffffffc00ec8947 */ /* 0x002fea000383ffff */
[----:B------:R-:W-:Y:S05]  /*ca90*/  BRA `(.L_x_14100) ;  /* 0xffffff4800287947 */ /* 0x000fea000383ffff */
.L_x_13999:
[----:B-1----:R-:W-:-:S04]  /*caa0*/  IMAD.U32 R3, RZ, RZ, UR39 ;  /* 0x00000027ff037e24 */ /* 0x002fc8000f8e00ff */
[----:B------:R1:W2:Y:S03]  /*cab0*/  SYNCS.PHASECHK.TRANS64.TRYWAIT P2, [R3+URZ+0x16830], R0 ;  /* 0x01683000030075a7 */ /* 0x0002a6000804017f */
[----:B--2---:R-:W-:Y:S05]  /*cac0*/  @!P2 NANOSLEEP.SYNCS 0x989680 ;  /* 0x009896800000a95d */ /* 0x004fea0003900000 */
[----:B------:R-:W2:Y:S02]  /*cad0*/  @!P2 SYNCS.PHASECHK.TRANS64 P2, [R3+URZ+0x16830], R0 ;  /* 0x016830000300a5a7 */ /* 0x000ea4000804007f */
[----:B--2---:R-:W-:Y:S05]  /*cae0*/  @!P2 BRA `(.L_x_13999) ;  /* 0xfffffffc00eca947 */ /* 0x004fea000383ffff */
[----:B------:R-:W-:Y:S05]  /*caf0*/  BRA `(.L_x_13998) ;  /* 0xffffff4800487947 */ /* 0x000fea000383ffff */
.L_x_14004:
[----:B-1----:R-:W-:-:S04]  /*cb00*/  IMAD.U32 R8, RZ, RZ, UR10 ;  /* 0x0000000aff087e24 */ /* 0x002fc8000f8e00ff */
[----:B------:R1:W2:Y:S03]  /*cb10*/  SYNCS.PHASECHK.TRANS64.TRYWAIT P3, [R8+URZ+0x16830], R3 ;  /* 0x01683003080075a7 */ /* 0x0002a6000806017f */
[----:B--2---:R-:W-:Y:S05]  /*cb20*/  @!P3 NANOSLEEP.SYNCS 0x989680 ;  /* 0x009896800000b95d */ /* 0x004fea0003900000 */
[----:B------:R-:W2:Y:S02]  /*cb30*/  @!P3 SYNCS.PHASECHK.TRANS64 P3, [R8+URZ+0x16830], R3 ;  /* 0x016830030800b5a7 */ /* 0x000ea4000806007f */
[----:B--2---:R-:W-:Y:S05]  /*cb40*/  @!P3 BRA `(.L_x_14004) ;  /* 0xfffffffc00ecb947 */ /* 0x004fea000383ffff */
[----:B------:R-:W-:Y:S05]  /*cb50*/  BRA `(.L_x_14001) ;  /* 0xffffff6c00307947 */ /* 0x000fea000383ffff */
.L_x_14008:
[----:B-1----:R-:W-:-:S04]  /*cb60*/  IMAD.U32 R8, RZ, RZ, UR10 ;  /* 0x0000000aff087e24 */ /* 0x002fc8000f8e00ff */
[----:B------:R1:W2:Y:S03]  /*cb70*/  SYNCS.PHASECHK.TRANS64.TRYWAIT P3, [R8+URZ+0x16850], R3 ;  /* 0x01685003080075a7 */ /* 0x0002a6000806017f */
[----:B--2---:R-:W-:Y:S05]  /*cb80*/  @!P3 NANOSLEEP.SYNCS 0x989680 ;  /* 0x009896800000b95d */ /* 0x004fea0003900000 */
[----:B------:R-:W2:Y:S02]  /*cb90*/  @!P3 SYNCS.PHASECHK.TRANS64 P3, [R8+URZ+0x16850], R3 ;  /* 0x016850030800b5a7 */ /* 0x000ea4000806007f */
[----:B--2---:R-:W-:Y:S05]  /*cba0*/  @!P3 BRA `(.L_x_14008) ;  /* 0xfffffffc00ecb947 */ /* 0x004fea000383ffff */
[----:B------:R-:W-:Y:S05]  /*cbb0*/  BRA `(.L_x_14005) ;  /* 0xffffff6c00a87947 */ /* 0x000fea000383ffff */
.L_x_14014:
[----:B-1----:R-:W-:-:S04]  /*cbc0*/  IMAD.U32 R6, RZ, RZ, UR10 ;  /* 0x0000000aff067e24 */ /* 0x002fc8000f8e00ff */
[----:B------:R1:W2:Y:S03]  /*cbd0*/  SYNCS.PHASECHK.TRANS64.TRYWAIT P2, [R6+URZ+0x16830], R3 ;  /* 0x01683003060075a7 */ /* 0x0002a6000804017f */
[----:B--2---:R-:W-:Y:S05]  /*cbe0*/  @!P2 NANOSLEEP.SYNCS 0x989680 ;  /* 0x009896800000a95d */ /* 0x004fea0003900000 */
[----:B------:R-:W2:Y:S02]  /*cbf0*/  @!P2 SYNCS.PHASECHK.TRANS64 P2, [R6+URZ+0x16830], R3 ;  /* 0x016830030600a5a7 */ /* 0x000ea4000804007f */
[----:B--2---:R-:W-:Y:S05]  /*cc00*/  @!P2 BRA `(.L_x_14014) ;  /* 0xfffffffc00eca947 */ /* 0x004fea000383ffff */
[----:B------:R-:W-:Y:S05]  /*cc10*/  BRA `(.L_x_14011) ;  /* 0xffffff9000a47947 */ /* 0x000fea000383ffff */
.L_x_14018:
[----:B-1----:R-:W-:-:S04]  /*cc20*/  IMAD.U32 R6, RZ, RZ, UR10 ;  /* 0x0000000aff067e24 */ /* 0x002fc8000f8e00ff */
[----:B------:R1:W2:Y:S03]  /*cc30*/  SYNCS.PHASECHK.TRANS64.TRYWAIT P2, [R6+URZ+0x16850], R3 ;  /* 0x01685003060075a7 */ /* 0x0002a6000804017f */
[----:B--2---:R-:W-:Y:S05]  /*cc40*/  @!P2 NANOSLEEP.SYNCS 0x989680 ;  /* 0x009896800000a95d */ /* 0x004fea0003900000 */
[----:B------:R-:W2:Y:S02]  /*cc50*/  @!P2 SYNCS.PHASECHK.TRANS64 P2, [R6+URZ+0x16850], R3 ;  /* 0x016850030600a5a7 */ /* 0x000ea4000804007f */
[----:B--2---:R-:W-:Y:S05]  /*cc60*/  @!P2 BRA `(.L_x_14018) ;  /* 0xfffffffc00eca947 */ /* 0x004fea000383ffff */
[----:B------:R-:W-:Y:S05]  /*cc70*/  BRA `(.L_x_14015) ;  /* 0xffffff9400187947 */ /* 0x000fea000383ffff */
.L_x_14023:
[----:B-1----:R-:W-:-:S04]  /*cc80*/  IMAD.U32 R7, RZ, RZ, UR7 ;  /* 0x00000007ff077e24 */ /* 0x002fc8000f8e00ff */
[----:B------:R1:W2:Y:S03]  /*cc90*/  SYNCS.PHASECHK.TRANS64.TRYWAIT P0, [R7+URZ+0x16850], R0 ;  /* 0x01685000070075a7 */ /* 0x0002a6000800017f */
[----:B--2---:R-:W-:Y:S05]  /*cca0*/  @!P0 NANOSLEEP.SYNCS 0x989680 ;  /* 0x009896800000895d */ /* 0x004fea0003900000 */
[----:B------:R-:W2:Y:S02]  /*ccb0*/  @!P0 SYNCS.PHASECHK.TRANS64 P0, [R7+URZ+0x16850], R0 ;  /* 0x01685000070085a7 */ /* 0x000ea4000800007f */
[----:B--2---:R-:W-:Y:S05]  /*ccc0*/  @!P0 BRA `(.L_x_14023) ;  /* 0xfffffffc00ec8947 */ /* 0x004fea000383ffff */
[----:B------:R-:W-:Y:S05]  /*ccd0*/  BRA `(.L_x_14022) ;  /* 0xffffffac006c7947 */ /* 0x000fea000383ffff */
.L_x_14034:
[----:B------:R-:W-:Y:S02]  /*cce0*/  IMAD.MOV.U32 R13, RZ, RZ, R16 ;  /* 0x000000ffff0d7224 */ /* 0x000fe400078e0010 */
[----:B------:R-:W-:Y:S02]  /*ccf0*/  IMAD.MOV.U32 R12, RZ, RZ, RZ ;  /* 0x000000ffff0c7224 */ /* 0x000fe400078e00ff */
[----:B------:R-:W-:Y:S02]  /*cd00*/  IMAD.MOV.U32 R11, RZ, RZ, 0x1f ;  /* 0x0000001fff0b7424 */ /* 0x000fe400078e00ff */
[----:B------:R-:W-:-:S07]  /*cd10*/  IMAD.MOV.U32 R15, RZ, RZ, -0x1 ;  /* 0xffffffffff0f7424 */ /* 0x000fce00078e00ff */
[----:B------:R-:W-:Y:S05]  /*cd20*/  WARPSYNC.COLLECTIVE R15, `(.L_x_14101) ;  /* 0x000000000f087348 */ /* 0x000fea0003c00000 */
[----:B------:R0:W1:Y:S02]  /*cd30*/  SHFL.IDX P6, R14, R13, R12, R11 ;  /* 0x0000000c0d0e7389 */ /* 0x00006400000c000b */
[----:B01----:R-:W-:Y:S01]  /*cd40*/  ENDCOLLECTIVE ;  /* 0x000000000000791b */ /* 0x003fe20003800000 */
.L_x_14101:
[----:B------:R-:W-:Y:S05]  /*cd50*/  BRA `(.L_x_14102) ;  /* 0xffffffd000b47947 */ /* 0x000fea000383ffff */
.L_x_14036:
[----:B------:R-:W-:Y:S01]  /*cd60*/  BSSY B0, `(.L_x_14103) ;  /* 0x0000006000007945 */ /* 0x000fe20003800000 */
[----:B------:R-:W-:-:S07]  /*cd70*/  IMAD.MOV.U32 R15, RZ, RZ, -0x1 ;  /* 0xffffffffff0f7424 */ /* 0x000fce00078e00ff */
[----:B0-----:R-:W-:Y:S05]  /*cd80*/  WARPSYNC.COLLECTIVE R15, `(.L_x_14104) ;  /* 0x000000000f0c7348 */ /* 0x001fea0003c00000 */
[----:B------:R-:W-:Y:S02]  /*cd90*/  ELECT P6, UR62, PT ;  /* 0x00000000003e782f */ /* 0x000fe400038c0000 */
[----:B------:R-:W-:Y:S01]  /*cda0*/  MOV R14, UR62 ;  /* 0x0000003e000e7c02 */ /* 0x000fe20008000f00 */
[----:B0-----:R-:W-:Y:S10]  /*cdb0*/  ENDCOLLECTIVE ;  /* 0x000000000000791b */ /* 0x001ff40003800000 */
.L_x_14104:
[----:B------:R-:W-:Y:S05]  /*cdc0*/  BSYNC B0 ;  /* 0x0000000000007941 */ /* 0x000fea0003800000 */
.L_x_14103:
[----:B------:R-:W-:Y:S05]  /*cdd0*/  BRA `(.L_x_14105) ;  /* 0xffffffd000b07947 */ /* 0x000fea000383ffff */
.L_x_14038:
[----:B--2---:R-:W-:-:S04]  /*cde0*/  IMAD.U32 R3, RZ, RZ, UR38 ;  /* 0x00000026ff037e24 */ /* 0x004fc8000f8e00ff */
[----:B------:R2:W3:Y:S03]  /*cdf0*/  SYNCS.PHASECHK.TRANS64.TRYWAIT P0, [R3+URZ+0x16840], R8 ;  /* 0x01684008030075a7 */ /* 0x0004e6000800017f */
[----:B---3--:R-:W-:Y:S05]  /*ce00*/  @!P0 NANOSLEEP.SYNCS 0x989680 ;  /* 0x009896800000895d */ /* 0x008fea0003900000 */
[----:B------:R-:W3:Y:S02]  /*ce10*/  @!P0 SYNCS.PHASECHK.TRANS64 P0, [R3+URZ+0x16840], R8 ;  /* 0x01684008030085a7 */ /* 0x000ee4000800007f */
[----:B---3--:R-:W-:Y:S05]  /*ce20*/  @!P0 BRA `(.L_x_14038) ;  /* 0xfffffffc00ec8947 */ /* 0x008fea000383ffff */
[----:B------:R-:W-:Y:S05]  /*ce30*/  BRA `(.L_x_14106) ;  /* 0xffffffd400007947 */ /* 0x000fea000383ffff */
.L_x_14041:
[----:B------:R-:W-:Y:S02]  /*ce40*/  IMAD R9, R9, 0xc0, R12 ;  /* 0x000000c009097824 */ /* 0x000fe400078e020c */
        /* <DEDUP_REMOVED lines=8> */
.L_x_14107:
[----:B------:R-:W-:Y:S02]  /*ced0*/  IMAD.MOV.U32 R13, RZ, RZ, R8 ;  /* 0x000000ffff0d7224 */ /* 0x000fe400078e0008 */
[----:B------:R-:W-:-:S07]  /*cee0*/  IMAD.MOV.U32 R4, RZ, RZ, R14 ;  /* 0x000000ffff047224 */ /* 0x000fce00078e000e */
[----:B------:R-:W-:Y:S05]  /*cef0*/  WARPSYNC.COLLECTIVE R15, `(.L_x_14108) ;  /* 0x000000000f087348 */ /* 0x000fea0003c00000 */
[----:B------:R0:W1:Y:S02]  /*cf00*/  SHFL.IDX P6, R14, R13, R12, R11 ;  /* 0x0000000c0d0e7389 */ /* 0x00006400000c000b */
[----:B01----:R-:W-:Y:S01]  /*cf10*/  ENDCOLLECTIVE ;  /* 0x000000000000791b */ /* 0x003fe20003800000 */
.L_x_14108:
        /* <DEDUP_REMOVED lines=8> */
[----:B------:R-:W-:-:S07]  /*cfa0*/  @!P1 IMAD.MOV.U32 R4, RZ, RZ, R14 ;  /* 0x000000ffff049224 */ /* 0x000fce00078e000e */
[----:B------:R-:W-:Y:S05]  /*cfb0*/  WARPSYNC.COLLECTIVE R15, `(.L_x_14109) ;  /* 0x000000000f087348 */ /* 0x000fea0003c00000 */
[----:B------:R0:W1:Y:S02]  /*cfc0*/  SHFL.IDX P6, R14, R13, R12, R11 ;  /* 0x0000000c0d0e7389 */ /* 0x00006400000c000b */
[----:B01----:R-:W-:Y:S01]  /*cfd0*/  ENDCOLLECTIVE ;  /* 0x000000000000791b */ /* 0x003fe20003800000 */
.L_x_14109:
[----:B------:R-:W-:Y:S01]  /*cfe0*/  @!PT LDS RZ, [RZ] ;  /* 0x00000000fffff984 */ /* 0x000fe20000000800 */
[----:B------:R-:W-:Y:S01]  /*cff0*/  @!PT LDS RZ, [RZ] ;  /* 0x00000000fffff984 */ /* 0x000fe20000000800 */
[----:B------:R-:W-:Y:S01]  /*d000*/  @!PT LDS RZ, [RZ] ;  /* 0x00000000fffff984 */ /* 0x000fe20000000800 */
[----:B------:R0:W-:Y:S01]  /*d010*/  @!P1 LDGSTS.E.BYPASS.LTC128B.128 [R21+0x8400], desc[UR46][R4.64], !P0 ;  /* 0x0840000004159fae */ /* 0x0001e2000c101d6e */
[----:B------:R-:W-:Y:S01]  /*d020*/  ISETP.GE.AND P1, PT, R25, R0, PT ;  /* 0x000000001900720c */ /* 0x000fe20003f26270 */
[----:B------:R-:W-:Y:S02]  /*d030*/  IMAD.MOV.U32 R13, RZ, RZ, R8 ;  /* 0x000000ffff0d7224 */ /* 0x000fe400078e0008 */
[----:B0-----:R-:W-:-:S05]  /*d040*/  VIADD R21, R9, 0x20 ;  /* 0x0000002009157836 */ /* 0x001fca0000000000 */
[----:B------:R-:W-:Y:S01]  /*d050*/  ISETP.GE.AND P2, PT, R21, R0, PT ;  /* 0x000000001500720c */ /* 0x000fe20003f46270 */
[----:B------:R-:W-:Y:S02]  /*d060*/  VIADD R21, R9, 0x30 ;  /* 0x0000003009157836 */ /* 0x000fe40000000000 */
[----:B------:R-:W-:-:S10]  /*d070*/  IMAD.MOV.U32 R25, RZ, RZ, R14 ;  /* 0x000000ffff197224 */ /* 0x000fd400078e000e */
[----:B------:R-:W-:Y:S05]  /*d080*/  WARPSYNC.COLLECTIVE R15, `(.L_x_14110) ;  /* 0x000000000f087348 */ /* 0x000fea0003c00000 */
[----:B------:R0:W1:Y:S02]  /*d090*/  SHFL.IDX P6, R14, R13, R12, R11 ;  /* 0x0000000c0d0e7389 */ /* 0x00006400000c000b */
[----:B01----:R-:W-:Y:S01]  /*d0a0*/  ENDCOLLECTIVE ;  /* 0x000000000000791b */ /* 0x003fe20003800000 */
.L_x_14110:
[----:B------:R-:W-:Y:S01]  /*d0b0*/  @!P2 LEA R29, R10, UR38, 0x1 ;  /* 0x000000260a1dac11 */ /* 0x000fe2000f8e08ff */
[----:B------:R-:W-:Y:S02]  /*d0c0*/  IMAD.MOV.U32 R13, RZ, RZ, R7 ;  /* 0x000000ffff0d7224 */ /* 0x000fe400078e0007 */
[----:B------:R-:W-:Y:S01]  /*d0d0*/  IMAD.MOV.U32 R12, RZ, RZ, 0x2 ;  /* 0x00000002ff0c7424 */ /* 0x000fe200078e00ff */
[----:B------:R-:W-:-:S13]  /*d0e0*/  @!P1 LEA R4, P3, R19, R14, 0x1 ;  /* 0x0000000e13049211 */ /* 0x000fda00078608ff */
[----:B------:R-:W-:Y:S05]  /*d0f0*/  WARPSYNC.COLLECTIVE R15, `(.L_x_14111) ;  /* 0x000000000f087348 */ /* 0x000fea0003c00000 */
[----:B------:R0:W1:Y:S02]  /*d100*/  SHFL.IDX P6, R14, R13, R12, R11 ;  /* 0x0000000c0d0e7389 */ /* 0x00006400000c000b */
[----:B01----:R-:W-:Y:S01]  /*d110*/  ENDCOLLECTIVE ;  /* 0x000000000000791b */ /* 0x003fe20003800000 */
.L_x_14111:
        /* <DEDUP_REMOVED lines=11> */
.L_x_14112:
[----:B------:R-:W-:Y:S02]  /*d1d0*/  IMAD.MOV.U32 R13, RZ, RZ, R7 ;  /* 0x000000ffff0d7224 */ /* 0x000fe400078e0007 */
[----:B------:R-:W-:Y:S02]  /*d1e0*/  IMAD.MOV.U32 R12, RZ, RZ, 0x3 ;  /* 0x00000003ff0c7424 */ /* 0x000fe400078e00ff */
[----:B------:R-:W-:-:S07]  /*d1f0*/  IMAD.MOV.U32 R28, RZ, RZ, R14 ;  /* 0x000000ffff1c7224 */ /* 0x000fce00078e000e */
[----:B------:R-:W-:Y:S05]  /*d200*/  WARPSYNC.COLLECTIVE R15, `(.L_x_14113) ;  /* 0x000000000f087348 */ /* 0x000fea0003c00000 */
[----:B------:R0:W1:Y:S02]  /*d210*/  SHFL.IDX P6, R14, R13, R12, R11 ;  /* 0x0000000c0d0e7389 */ /* 0x00006400000c000b */
[----:B01----:R-:W-:Y:S01]  /*d220*/  ENDCOLLECTIVE ;  /* 0x000000000000791b */ /* 0x003fe20003800000 */
.L_x_14113:
[----:B------:R-:W-:-:S05]  /*d230*/  @!P2 LEA R4, P1, R19, R28, 0x1 ;  /* 0x0000001c1304a211 */ /* 0x000fca00078208ff */
[----:B------:R-:W-:Y:S01]  /*d240*/  @!P2 IMAD.X R5, RZ, RZ, R20, P1 ;  /* 0x000000ffff05a224 */ /* 0x000fe200008e0614 */
[----:B------:R-:W-:-:S04]  /*d250*/  ISETP.GE.AND P1, PT, R21, R0, PT ;  /* 0x000000001500720c */ /* 0x000fc80003f26270 */
[----:B------:R-:W-:Y:S01]  /*d260*/  @!PT LDS RZ, [RZ] ;  /* 0x00000000fffff984 */ /* 0x000fe20000000800 */
[----:B------:R-:W-:Y:S01]  /*d270*/  @!PT LDS RZ, [RZ] ;  /* 0x00000000fffff984 */ /* 0x000fe20000000800 */
[----:B------:R-:W-:Y:S01]  /*d280*/  @!PT LDS RZ, [RZ] ;  /* 0x00000000fffff984 */ /* 0x000fe20000000800 */
[----:B------:R0:W-:Y:S01]  /*d290*/  @!P2 LDGSTS.E.BYPASS.LTC128B.128 [R29+0x9400], desc[UR46][R4.64], !P0 ;  /* 0x09400000041dafae */ /* 0x0001e2000c101d6e */
[----:B------:R-:W-:-:S08]  /*d2a0*/  IMAD.MOV.U32 R13, RZ, RZ, R8 ;  /* 0x000000ffff0d7224 */ /* 0x000fd000078e0008 */
[----:B------:R-:W-:Y:S01]  /*d2b0*/  @!P1 LEA R25, R10, UR38, 0x1 ;  /* 0x000000260a199c11 */ /* 0x000fe2000f8e08ff */
[----:B------:R-:W-:-:S07]  /*d2c0*/  IMAD.MOV.U32 R21, RZ, RZ, R14 ;  /* 0x000000ffff157224 */ /* 0x000fce00078e000e */
[----:B0-----:R-:W-:Y:S05]  /*d2d0*/  WARPSYNC.COLLECTIVE R15, `(.L_x_14114) ;  /* 0x000000000f087348 */ /* 0x001fea0003c00000 */
[----:B------:R1:W2:Y:S02]  /*d2e0*/  SHFL.IDX P6, R14, R13, R12, R11 ;  /* 0x0000000c0d0e7389 */ /* 0x0002a400000c000b */
[----:B012---:R-:W-:Y:S01]  /*d2f0*/  ENDCOLLECTIVE ;  /* 0x000000000000791b */ /* 0x007fe20003800000 */
.L_x_14114:
[----:B------:R-:W-:Y:S02]  /*d300*/  IMAD.MOV.U32 R13, RZ, RZ, R7 ;  /* 0x000000ffff0d7224 */ /* 0x000fe400078e0007 */
[----:B------:R-:W-:Y:S01]  /*d310*/  IMAD.MOV.U32 R12, RZ, RZ, 0x4 ;  /* 0x00000004ff0c7424 */ /* 0x000fe200078e00ff */
[----:B------:R-:W-:-:S13]  /*d320*/  @!P1 LEA R4, P3, R19, R14, 0x1 ;  /* 0x0000000e13049211 */ /* 0x000fda00078608ff */
[----:B------:R-:W-:Y:S05]  /*d330*/  WARPSYNC.COLLECTIVE R15, `(.L_x_14115) ;  /* 0x000000000f087348 */ /* 0x000fea0003c00000 */
[----:B------:R0:W1:Y:S02]  /*d340*/  SHFL.IDX P6, R14, R13, R12, R11 ;  /* 0x0000000c0d0e7389 */ /* 0x00006400000c000b */
[----:B01----:R-:W-:Y:S01]  /*d350*/  ENDCOLLECTIVE ;  /* 0x000000000000791b */ /* 0x003fe20003800000 */
.L_x_14115:
[----:B------:R-:W-:Y:S02]  /*d360*/  @!P1 IMAD.X R5, RZ, RZ, R21, P3 ;  /* 0x000000ffff059224 */ /* 0x000fe400018e0615 */
[----:B------:R-:W-:-:S03]  /*d370*/  VIADD R21, R9, 0x40 ;  /* 0x0000004009157836 */ /* 0x000fc60000000000 */
[----:B------:R-:W-:Y:S01]  /*d380*/  @!PT LDS RZ, [RZ] ;  /* 0x00000000fffff984 */ /* 0x000fe20000000800 */
[----:B------:R-:W-:Y:S01]  /*d390*/  @!PT LDS RZ, [RZ] ;  /* 0x00000000fffff984 */ /* 0x000fe20000000800 */
[----:B------:R-:W-:Y:S01]  /*d3a0*/  @!PT LDS RZ, [RZ] ;  /* 0x00000000fffff984 */ /* 0x000fe20000000800 */
[----:B------:R0:W-:Y:S02]  /*d3b0*/  @!P1 LDGSTS.E.BYPASS.LTC128B.128 [R25+0x9c00], desc[UR46][R4.64], !P0 ;  /* 0x09c0000004199fae */ /* 0x0001e4000c101d6e */
[----:B------:R-:W-:Y:S01]  /*d3c0*/  ISETP.GE.AND P2, PT, R21, R0, PT ;  /* 0x000000001500720c */ /* 0x000fe20003f46270 */
[C---:B------:R-:W-:Y:S02]  /*d3d0*/  VIADD R21, R9.reuse, 0x50 ;  /* 0x0000005009157836 */ /* 0x040fe40000000000 */
[----:B------:R-:W-:Y:S02]  /*d3e0*/  IMAD.MOV.U32 R13, RZ, RZ, R8 ;  /* 0x000000ffff0d7224 */ /* 0x000fe400078e0008 */
[----:B0-----:R-:W-:-:S08]  /*d3f0*/  VIADD R25, R9, 0x60 ;  /* 0x0000006009197836 */ /* 0x001fd00000000000 */
[----:B------:R-:W-:Y:S01]  /*d400*/  @!P2 LEA R29, R10, UR38, 0x1 ;  /* 0x000000260a1dac11 */ /* 0x000fe2000f8e08ff */
[----:B------:R-:W-:-:S07]  /*d410*/  IMAD.MOV.U32 R20, RZ, RZ, R14 ;  /* 0x000000ffff147224 */ /* 0x000fce00078e000e */
[----:B------:R-:W-:Y:S05]  /*d420*/  WARPSYNC.COLLECTIVE R15, `(.L_x_14116) ;  /* 0x000000000f087348 */ /* 0x000fea0003c00000 */
[----:B------:R0:W1:Y:S02]  /*d430*/  SHFL.IDX P6, R14, R13, R12, R11 ;  /* 0x0000000c0d0e7389 */ /* 0x00006400000c000b */
[----:B01----:R-:W-:Y:S01]  /*d440*/  ENDCOLLECTIVE ;  /* 0x000000000000791b */ /* 0x003fe20003800000 */
.L_x_14116:
[----:B------:R-:W-:Y:S02]  /*d450*/  IMAD.MOV.U32 R13, RZ, RZ, R7 ;  /* 0x000000ffff0d7224 */ /* 0x000fe400078e0007 */
[----:B------:R-:W-:Y:S02]  /*d460*/  IMAD.MOV.U32 R12, RZ, RZ, 0x5 ;  /* 0x00000005ff0c7424 */ /* 0x000fe400078e00ff */
[----:B------:R-:W-:-:S07]  /*d470*/  IMAD.MOV.U32 R28, RZ, RZ, R14 ;  /* 0x000000ffff1c7224 */ /* 0x000fce00078e000e */
[----:B------:R-:W-:Y:S05]  /*d480*/  WARPSYNC.COLLECTIVE R15, `(.L_x_14117) ;  /* 0x000000000f087348 */ /* 0x000fea0003c00000 */
[----:B------:R0:W1:Y:S02]  /*d490*/  SHFL.IDX P6, R14, R13, R12, R11 ;  /* 0x0000000c0d0e7389 */ /* 0x00006400000c000b */
[----:B01----:R-:W-:Y:S01]  /*d4a0*/  ENDCOLLECTIVE ;  /* 0x000000000000791b */ /* 0x003fe20003800000 */
.L_x_14117:
[----:B------:R-:W-:-:S05]  /*d4b0*/  @!P2 LEA R4, P1, R19, R28, 0x1 ;  /* 0x0000001c1304a211 */ /* 0x000fca00078208ff */
[----:B------:R-:W-:Y:S01]  /*d4c0*/  @!P2 IMAD.X R5, RZ, RZ, R20, P1 ;  /* 0x000000ffff05a224 */ /* 0x000fe200008e0614 */
[----:B------:R-:W-:-:S04]  /*d4d0*/  ISETP.GE.AND P1, PT, R21, R0, PT ;  /* 0x000000001500720c */ /* 0x000fc80003f26270 */
[----:B------:R-:W-:Y:S01]  /*d4e0*/  @!PT LDS RZ, [RZ] ;  /* 0x00000000fffff984 */ /* 0x000fe20000000800 */
[----:B------:R-:W-:Y:S01]  /*d4f0*/  @!PT LDS RZ, [RZ] ;  /* 0x00000000fffff984 */ /* 0x000fe20000000800 */
[----:B------:R-:W-:Y:S01]  /*d500*/  @!PT LDS RZ, [RZ] ;  /* 0x00000000fffff984 */ /* 0x000fe20000000800 */
[----:B------:R0:W-:Y:S01]  /*d510*/  @!P2 LDGSTS.E.BYPASS.LTC128B.128 [R29+0xa400], desc[UR46][R4.64], !P0 ;  /* 0x0a400000041dafae */ /* 0x0001e2000c101d6e */
[----:B------:R-:W-:Y:S01]  /*d520*/  IMAD.MOV.U32 R13, RZ, RZ, R8 ;  /* 0x000000ffff0d7224 */ /* 0x000fe200078e0008 */
[----:B------:R-:W-:Y:S01]  /*d530*/  ISETP.GE.AND P2, PT, R25, R0, PT ;  /* 0x000000001900720c */ /* 0x000fe20003f46270 */
[----:B------:R-:W-:-:S12]  /*d540*/  IMAD.MOV.U32 R21, RZ, RZ, R14 ;  /* 0x000000ffff157224 */ /* 0x000fd800078e000e */
[----:B0-----:R-:W-:Y:S05]  /*d550*/  WARPSYNC.COLLECTIVE R15, `(.L_x_14118) ;  /* 0x000000000f087348 */ /* 0x001fea0003c00000 */
[----:B------:R1:W2:Y:S02]  /*d560*/  SHFL.IDX P6, R14, R13, R12, R11 ;  /* 0x0000000c0d0e7389 */ /* 0x0002a400000c000b */
[----:B012---:R-:W-:Y:S01]  /*d570*/  ENDCOLLECTIVE ;  /* 0x000000000000791b */ /* 0x007fe20003800000 */
.L_x_14118:
[----:B------:R-:W-:Y:S01]  /*d580*/  @!P2 LEA R25, R10, UR38, 0x1 ;  /* 0x000000260a19ac11 */ /* 0x000fe2000f8e08ff */
[----:B------:R-:W-:Y:S02]  /*d590*/  IMAD.MOV.U32 R13, RZ, RZ, R7 ;  /* 0x000000ffff0d7224 */ /* 0x000fe400078e0007 */
[----:B------:R-:W-:Y:S01]  /*d5a0*/  IMAD.MOV.U32 R12, RZ, RZ, 0x6 ;  /* 0x00000006ff0c7424 */ /* 0x000fe200078e00ff */
[----:B------:R-:W-:-:S13]  /*d5b0*/  @!P1 LEA R4, P3, R19, R14, 0x1 ;  /* 0x0000000e13049211 */ /* 0x000fda00078608ff */
[----:B------:R-:W-:Y:S05]  /*d5c0*/  WARPSYNC.COLLECTIVE R15, `(.L_x_14119) ;  /* 0x000000000f087348 */ /* 0x000fea0003c00000 */
[----:B------:R0:W1:Y:S02]  /*d5d0*/  SHFL.IDX P6, R14, R13, R12, R11 ;  /* 0x0000000c0d0e7389 */ /* 0x00006400000c000b */
[----:B01----:R-:W-:Y:S01]  /*d5e0*/  ENDCOLLECTIVE ;  /* 0x000000000000791b */ /* 0x003fe20003800000 */
.L_x_14119:
        /* <DEDUP_REMOVED lines=11> */
.L_x_14120:
[----:B------:R-:W-:Y:S02]  /*d6a0*/  IMAD.MOV.U32 R13, RZ, RZ, R7 ;  /* 0x000000ffff0d7224 */ /* 0x000fe400078e0007 */
[----:B------:R-:W-:Y:S02]  /*d6b0*/  IMAD.MOV.U32 R12, RZ, RZ, 0x7 ;  /* 0x00000007ff0c7424 */ /* 0x000fe400078e00ff */
[----:B------:R-:W-:-:S07]  /*d6c0*/  IMAD.MOV.U32 R28, RZ, RZ, R14 ;  /* 0x000000ffff1c7224 */ /* 0x000fce00078e000e */
[----:B------:R-:W-:Y:S05]  /*d6d0*/  WARPSYNC.COLLECTIVE R15, `(.L_x_14121) ;  /* 0x000000000f087348 */ /* 0x000fea0003c00000 */
[----:B------:R0:W1:Y:S02]  /*d6e0*/  SHFL.IDX P6, R14, R13, R12, R11 ;  /* 0x0000000c0d0e7389 */ /* 0x00006400000c000b */
[----:B01----:R-:W-:Y:S01]  /*d6f0*/  ENDCOLLECTIVE ;  /* 0x000000000000791b */ /* 0x003fe20003800000 */
.L_x_14121:
        /* <DEDUP_REMOVED lines=11> */
.L_x_14122:
        /* <DEDUP_REMOVED lines=9> */
.L_x_14123:
        /* <DEDUP_REMOVED lines=14> */
.L_x_14124:
[----:B------:R-:W-:Y:S02]  /*d920*/  IMAD.MOV.U32 R13, RZ, RZ, R3 ;  /* 0x000000ffff0d7224 */ /* 0x000fe400078e0003 */
[----:B------:R-:W-:Y:S02]  /*d930*/  IMAD.MOV.U32 R12, RZ, RZ, 0x1 ;  /* 0x00000001ff0c7424 */ /* 0x000fe400078e00ff */
[----:B------:R-:W-:-:S07]  /*d940*/  IMAD.MOV.U32 R28, RZ, RZ, R14 ;  /* 0x000000ffff1c7224 */ /* 0x000fce00078e000e */
[----:B------:R-:W-:Y:S05]  /*d950*/  WARPSYNC.COLLECTIVE R15, `(.L_x_14125) ;  /* 0x000000000f087348 */ /* 0x000fea0003c00000 */
[----:B------:R0:W1:Y:S02]  /*d960*/  SHFL.IDX P6, R14, R13, R12, R11 ;  /* 0x0000000c0d0e7389 */ /* 0x00006400000c000b */
[----:B01----:R-:W-:Y:S01]  /*d970*/  ENDCOLLECTIVE ;  /* 0x000000000000791b */ /* 0x003fe20003800000 */
.L_x_14125:
        /* <DEDUP_REMOVED lines=13> */
.L_x_14126:
[----:B------:R-:W-:Y:S02]  /*da50*/  IMAD.MOV.U32 R13, RZ, RZ, R3 ;  /* 0x000000ffff0d7224 */ /* 0x000fe400078e0003 */
[----:B------:R-:W-:Y:S01]  /*da60*/  IMAD.MOV.U32 R12, RZ, RZ, 0x2 ;  /* 0x00000002ff0c7424 */ /* 0x000fe200078e00ff */
[----:B------:R-:W-:-:S13]  /*da70*/  @!P1 LEA R4, P3, R19, R14, 0x1 ;  /* 0x0000000e13049211 */ /* 0x000fda00078608ff */
[----:B------:R-:W-:Y:S05]  /*da80*/  WARPSYNC.COLLECTIVE R15, `(.L_x_14127) ;  /* 0x000000000f087348 */ /* 0x000fea0003c00000 */
[----:B------:R0:W1:Y:S02]  /*da90*/  SHFL.IDX P6, R14, R13, R12, R11 ;  /* 0x0000000c0d0e7389 */ /* 0x00006400000c000b */
[----:B01----:R-:W-:Y:S01]  /*daa0*/  ENDCOLLECTIVE ;  /* 0x000000000000791b */ /* 0x003fe20003800000 */
.L_x_14127:
        /* <DEDUP_REMOVED lines=12> */
.L_x_14128:
[----:B------:R-:W-:Y:S02]  /*db70*/  IMAD.MOV.U32 R13, RZ, RZ, R3 ;  /* 0x000000ffff0d7224 */ /* 0x000fe400078e0003 */
[----:B------:R-:W-:Y:S02]  /*db80*/  IMAD.MOV.U32 R12, RZ, RZ, 0x3 ;  /* 0x00000003ff0c7424 */ /* 0x000fe400078e00ff */
[----:B------:R-:W-:-:S07]  /*db90*/  IMAD.MOV.U32 R20, RZ, RZ, R14 ;  /* 0x000000ffff147224 */ /* 0x000fce00078e000e */
[----:B------:R-:W-:Y:S05]  /*dba0*/  WARPSYNC.COLLECTIVE R15, `(.L_x_14129) ;  /* 0x000000000f087348 */ /* 0x000fea0003c00000 */
[----:B------:R0:W1:Y:S02]  /*dbb0*/  SHFL.IDX P6, R14, R13, R12, R11 ;  /* 0x0000000c0d0e7389 */ /* 0x00006400000c000b */
[----:B01----:R-:W-:Y:S01]  /*dbc0*/  ENDCOLLECTIVE ;  /* 0x000000000000791b */ /* 0x003fe20003800000 */
.L_x_14129:
        /* <DEDUP_REMOVED lines=12> */
.L_x_14130:
[----:B------:R-:W-:Y:S05]  /*dc90*/  BRA `(.L_x_14131) ;  /* 0xffffffd000b07947 */ /* 0x000fea000383ffff */
.L_x_14042:
[----:B0-----:R-:W-:-:S04]  /*dca0*/  IMAD.U32 R3, RZ, RZ, UR38 ;  /* 0x00000026ff037e24 */ /* 0x001fc8000f8e00ff */
[----:B------:R0:W1:Y:S03]  /*dcb0*/  SYNCS.PHASECHK.TRANS64.TRYWAIT P0, [R3+URZ+0x16820], R0 ;  /* 0x01682000030075a7 */ /* 0x000066000800017f */
[----:B-1----:R-:W-:Y:S05]  /*dcc0*/  @!P0 NANOSLEEP.SYNCS 0x989680 ;  /* 0x009896800000895d */ /* 0x002fea0003900000 */
[----:B------:R-:W1:Y:S02]  /*dcd0*/  @!P0 SYNCS.PHASECHK.TRANS64 P0, [R3+URZ+0x16820], R0 ;  /* 0x01682000030085a7 */ /* 0x000e64000800007f */
[----:B-1----:R-:W-:Y:S05]  /*dce0*/  @!P0 BRA `(.L_x_14042) ;  /* 0xfffffffc00ec8947 */ /* 0x002fea000383ffff */
[----:B------:R-:W-:Y:S05]  /*dcf0*/  BRA `(.L_x_14132) ;  /* 0xffffffd000e07947 */ /* 0x000fea000383ffff */
.L_x_14049:
[----:B0-----:R-:W-:-:S04]  /*dd00*/  IMAD.U32 R5, RZ, RZ, UR38 ;  /* 0x00000026ff057e24 */ /* 0x001fc8000f8e00ff */
[----:B------:R0:W1:Y:S03]  /*dd10*/  SYNCS.PHASECHK.TRANS64.TRYWAIT P0, [R5+URZ+0x16848], R12 ;  /* 0x0168480c050075a7 */ /* 0x000066000800017f */
[----:B-1----:R-:W-:Y:S05]  /*dd20*/  @!P0 NANOSLEEP.SYNCS 0x989680 ;  /* 0x009896800000895d */ /* 0x002fea0003900000 */
[----:B------:R-:W1:Y:S02]  /*dd30*/  @!P0 SYNCS.PHASECHK.TRANS64 P0, [R5+URZ+0x16848], R12 ;  /* 0x0168480c050085a7 */ /* 0x000e64000800007f */
[----:B-1----:R-:W-:Y:S05]  /*dd40*/  @!P0 BRA `(.L_x_14049) ;  /* 0xfffffffc00ec8947 */ /* 0x002fea000383ffff */
[----:B------:R-:W-:Y:S05]  /*dd50*/  BRA `(.L_x_14133) ;  /* 0xffffffd400c47947 */ /* 0x000fea000383ffff */
.L_x_14054:
[----:B0-----:R-:W-:-:S04]  /*dd60*/  IMAD.U32 R5, RZ, RZ, UR38 ;  /* 0x00000026ff057e24 */ /* 0x001fc8000f8e00ff */
[----:B------:R0:W1:Y:S03]  /*dd70*/  SYNCS.PHASECHK.TRANS64.TRYWAIT P0, [R5+URZ+0x16860], R12 ;  /* 0x0168600c050075a7 */ /* 0x000066000800017f */
[----:B-1----:R-:W-:Y:S05]  /*dd80*/  @!P0 NANOSLEEP.SYNCS 0x989680 ;  /* 0x009896800000895d */ /* 0x002fea0003900000 */
[----:B------:R-:W1:Y:S02]  /*dd90*/  @!P0 SYNCS.PHASECHK.TRANS64 P0, [R5+URZ+0x16860], R12 ;  /* 0x0168600c050085a7 */ /* 0x000e64000800007f */
[----:B-1----:R-:W-:Y:S05]  /*dda0*/  @!P0 BRA `(.L_x_14054) ;  /* 0xfffffffc00ec8947 */ /* 0x002fea000383ffff */
[----:B------:R-:W-:Y:S05]  /*ddb0*/  BRA `(.L_x_14134) ;  /* 0xffffffd800247947 */ /* 0x000fea000383ffff */
.L_x_14062:
[----:B0-----:R-:W-:-:S04]  /*ddc0*/  IMAD.U32 R5, RZ, RZ, UR38 ;  /* 0x00000026ff057e24 */ /* 0x001fc8000f8e00ff */
[----:B------:R0:W1:Y:S03]  /*ddd0*/  SYNCS.PHASECHK.TRANS64.TRYWAIT P0, [R5+URZ+0x16840], R14 ;  /* 0x0168400e050075a7 */ /* 0x000066000800017f */
[----:B-1----:R-:W-:Y:S05]  /*dde0*/  @!P0 NANOSLEEP.SYNCS 0x989680 ;  /* 0x009896800000895d */ /* 0x002fea0003900000 */
[----:B------:R-:W1:Y:S02]  /*ddf0*/  @!P0 SYNCS.PHASECHK.TRANS64 P0, [R5+URZ+0x16840], R14 ;  /* 0x0168400e050085a7 */ /* 0x000e64000800007f */
[----:B-1----:R-:W-:Y:S05]  /*de00*/  @!P0 BRA `(.L_x_14062) ;  /* 0xfffffffc00ec8947 */ /* 0x002fea000383ffff */
[----:B------:R-:W-:Y:S05]  /*de10*/  BRA `(.L_x_14135) ;  /* 0xffffffdc00087947 */ /* 0x000fea000383ffff */
.L_x_14067:
[----:B0-----:R-:W-:-:S04]  /*de20*/  IMAD.U32 R5, RZ, RZ, UR38 ;  /* 0x00000026ff057e24 */ /* 0x001fc8000f8e00ff */
[----:B------:R0:W1:Y:S03]  /*de30*/  SYNCS.PHASECHK.TRANS64.TRYWAIT P0, [R5+URZ+0x16868], R4 ;  /* 0x01686804050075a7 */ /* 0x000066000800017f */
[----:B-1----:R-:W-:Y:S05]  /*de40*/  @!P0 NANOSLEEP.SYNCS 0x989680 ;  /* 0x009896800000895d */ /* 0x002fea0003900000 */
[----:B------:R-:W1:Y:S02]  /*de50*/  @!P0 SYNCS.PHASECHK.TRANS64 P0, [R5+URZ+0x16868], R4 ;  /* 0x01686804050085a7 */ /* 0x000e64000800007f */
[----:B-1----:R-:W-:Y:S05]  /*de60*/  @!P0 BRA `(.L_x_14067) ;  /* 0xfffffffc00ec8947 */ /* 0x002fea000383ffff */
[----:B------:R-:W-:Y:S05]  /*de70*/  BRA `(.L_x_14136) ;  /* 0xffffffdc00707947 */ /* 0x000fea000383ffff */
.L_x_14075:
[----:B0-----:R-:W-:-:S04]  /*de80*/  IMAD.U32 R4, RZ, RZ, UR38 ;  /* 0x00000026ff047e24 */ /* 0x001fc8000f8e00ff */
[----:B------:R0:W1:Y:S03]  /*de90*/  SYNCS.PHASECHK.TRANS64.TRYWAIT P0, [R4+URZ+0x16848], R9 ;  /* 0x01684809040075a7 */ /* 0x000066000800017f */
[----:B-1----:R-:W-:Y:S05]  /*dea0*/  @!P0 NANOSLEEP.SYNCS 0x989680 ;  /* 0x009896800000895d */ /* 0x002fea0003900000 */
[----:B------:R-:W1:Y:S02]  /*deb0*/  @!P0 SYNCS.PHASECHK.TRANS64 P0, [R4+URZ+0x16848], R9 ;  /* 0x01684809040085a7 */ /* 0x000e64000800007f */
[----:B-1----:R-:W-:Y:S05]  /*dec0*/  @!P0 BRA `(.L_x_14075) ;  /* 0xfffffffc00ec8947 */ /* 0x002fea000383ffff */
[----:B------:R-:W-:Y:S05]  /*ded0*/  BRA `(.L_x_14137) ;  /* 0xffffffe000687947 */ /* 0x000fea000383ffff */
.L_x_14080:
[----:B0-----:R-:W-:-:S04]  /*dee0*/  IMAD.U32 R4, RZ, RZ, UR38 ;  /* 0x00000026ff047e24 */ /* 0x001fc8000f8e00ff */
[----:B------:R0:W1:Y:S03]  /*def0*/  SYNCS.PHASECHK.TRANS64.TRYWAIT P0, [R4+URZ+0x16860], R9 ;  /* 0x01686009040075a7 */ /* 0x000066000800017f */
[----:B-1----:R-:W-:Y:S05]  /*df00*/  @!P0 NANOSLEEP.SYNCS 0x989680 ;  /* 0x009896800000895d */ /* 0x002fea0003900000 */
[----:B------:R-:W1:Y:S02]  /*df10*/  @!P0 SYNCS.PHASECHK.TRANS64 P0, [R4+URZ+0x16860], R9 ;  /* 0x01686009040085a7 */ /* 0x000e64000800007f */
[----:B-1----:R-:W-:Y:S05]  /*df20*/  @!P0 BRA `(.L_x_14080) ;  /* 0xfffffffc00ec8947 */ /* 0x002fea000383ffff */
[----:B------:R-:W-:Y:S05]  /*df30*/  BRA `(.L_x_14138) ;  /* 0xffffffe000cc7947 */ /* 0x000fea000383ffff */
.L_x_14087:
[----:B0-----:R0:W1:Y:S02]  /*df40*/  SYNCS.PHASECHK.TRANS64.TRYWAIT P0, [R4+URZ+0x16860], R3 ;  /* 0x01686003040075a7 */ /* 0x001064000800017f */
[----:B-1----:R-:W-:Y:S05]  /*df50*/  @!P0 NANOSLEEP.SYNCS 0x989680 ;  /* 0x009896800000895d */ /* 0x002fea0003900000 */
[----:B------:R-:W1:Y:S02]  /*df60*/  @!P0 SYNCS.PHASECHK.TRANS64 P0, [R4+URZ+0x16860], R3 ;  /* 0x01686003040085a7 */ /* 0x000e64000800007f */
[----:B-1----:R-:W-:Y:S05]  /*df70*/  @!P0 BRA `(.L_x_14087) ;  /* 0xfffffffc00f08947 */ /* 0x002fea000383ffff */
[----:B------:R-:W-:Y:S05]  /*df80*/  BRA `(.L_x_14139) ;  /* 0xffffffe4005c7947 */ /* 0x000fea000383ffff */
.L_x_14091:
[----:B0-----:R0:W1:Y:S02]  /*df90*/  SYNCS.PHASECHK.TRANS64.TRYWAIT P0, [R17+URZ+0x16820], R4 ;  /* 0x01682004110075a7 */ /* 0x001064000800017f */
[----:B-1----:R-:W-:Y:S05]  /*dfa0*/  @!P0 NANOSLEEP.SYNCS 0x989680 ;  /* 0x009896800000895d */ /* 0x002fea0003900000 */
[----:B------:R-:W1:Y:S02]  /*dfb0*/  @!P0 SYNCS.PHASECHK.TRANS64 P0, [R17+URZ+0x16820], R4 ;  /* 0x01682004110085a7 */ /* 0x000e64000800007f */
[----:B-1----:R-:W-:Y:S05]  /*dfc0*/  @!P0 BRA `(.L_x_14091) ;  /* 0xfffffffc00f08947 */ /* 0x002fea000383ffff */
[----:B------:R-:W-:Y:S05]  /*dfd0*/  BRA `(.L_x_14140) ;  /* 0xffffffe400f47947 */ /* 0x000fea000383ffff */
.L_x_14092:
        /* <DEDUP_REMOVED lines=8> */
.L_x_14142:
[----:B------:R-:W-:Y:S05]  /*e060*/  BSYNC B0 ;  /* 0x0000000000007941 */ /* 0x000fea0003800000 */
.L_x_14141:
[----:B------:R-:W-:Y:S05]  /*e070*/  BRA `(.L_x_14143) ;  /* 0xffffffe400d87947 */ /* 0x000fea000383ffff */
.L_x_14093:
[----:B------:R-:W-:Y:S01]  /*e080*/  BSSY B0, `(.L_x_14144) ;  /* 0x0000006000007945 */ /* 0x000fe20003800000 */
[----:B------:R-:W-:-:S07]  /*e090*/  IMAD.MOV.U32 R15, RZ, RZ, -0x1 ;  /* 0xffffffffff0f7424 */ /* 0x000fce00078e00ff */
[----:B01----:R-:W-:Y:S05]  /*e0a0*/  WARPSYNC.COLLECTIVE R15, `(.L_x_14145) ;  /* 0x000000000f0c7348 */ /* 0x003fea0003c00000 */
[----:B------:R-:W-:Y:S02]  /*e0b0*/  ELECT P6, UR62, PT ;  /* 0x00000000003e782f */ /* 0x000fe400038c0000 */
[----:B------:R-:W-:Y:S01]  /*e0c0*/  MOV R14, UR62 ;  /* 0x0000003e000e7c02 */ /* 0x000fe20008000f00 */
[----:B01----:R-:W-:Y:S10]  /*e0d0*/  ENDCOLLECTIVE ;  /* 0x000000000000791b */ /* 0x003ff40003800000 */
.L_x_14145:
[----:B------:R-:W-:Y:S05]  /*e0e0*/  BSYNC B0 ;  /* 0x0000000000007941 */ /* 0x000fea0003800000 */
.L_x_14144:
[----:B------:R-:W-:Y:S05]  /*e0f0*/  BRA `(.L_x_14146) ;  /* 0xffffffe400cc7947 */ /* 0x000fea000383ffff */
.L_x_14095:
[----:B0-----:R0:W2:Y:S02]  /*e100*/  SYNCS.PHASECHK.TRANS64.TRYWAIT P0, [R7+URZ], R4 ;  /* 0x00000004070075a7 */ /* 0x0010a4000800017f */
[----:B--2---:R-:W-:Y:S05]  /*e110*/  @!P0 NANOSLEEP.SYNCS 0x989680 ;  /* 0x009896800000895d */ /* 0x004fea0003900000 */
[----:B------:R-:W2:Y:S02]  /*e120*/  @!P0 SYNCS.PHASECHK.TRANS64 P0, [R7+URZ], R4 ;  /* 0x00000004070085a7 */ /* 0x000ea4000800007f */
[----:B--2---:R-:W-:Y:S05]  /*e130*/  @!P0 BRA `(.L_x_14095) ;  /* 0xfffffffc00f08947 */ /* 0x004fea000383ffff */
[----:B------:R-:W-:Y:S05]  /*e140*/  BRA `(.L_x_14147) ;  /* 0xffffffe800007947 */ /* 0x000fea000383ffff */
.L_x_14096:
[----:B--2---:R2:W3:Y:S02]  /*e150*/  SYNCS.PHASECHK.TRANS64.TRYWAIT P0, [R5+URZ], R2 ;  /* 0x00000002050075a7 */ /* 0x0044e4000800017f */
[----:B---3--:R-:W-:Y:S05]  /*e160*/  @!P0 NANOSLEEP.SYNCS 0x989680 ;  /* 0x009896800000895d */ /* 0x008fea0003900000 */
[----:B------:R-:W3:Y:S02]  /*e170*/  @!P0 SYNCS.PHASECHK.TRANS64 P0, [R5+URZ], R2 ;  /* 0x00000002050085a7 */ /* 0x000ee4000800007f */
[----:B---3--:R-:W-:Y:S05]  /*e180*/  @!P0 BRA `(.L_x_14096) ;  /* 0xfffffffc00f08947 */ /* 0x008fea000383ffff */
[----:B------:R-:W-:Y:S05]  /*e190*/  BRA `(.L_x_14148) ;  /* 0xffffffe400f47947 */ /* 0x000fea000383ffff */
.L_x_14098:
[----:B---3--:R3:W4:Y:S02]  /*e1a0*/  SYNCS.PHASECHK.TRANS64.TRYWAIT P0, [R3+URZ], R4 ;  /* 0x00000004030075a7 */ /* 0x008724000800017f */
[----:B----4-:R-:W-:Y:S05]  /*e1b0*/  @!P0 NANOSLEEP.SYNCS 0x989680 ;  /* 0x009896800000895d */ /* 0x010fea0003900000 */
[----:B------:R-:W4:Y:S02]  /*e1c0*/  @!P0 SYNCS.PHASECHK.TRANS64 P0, [R3+URZ], R4 ;  /* 0x00000004030085a7 */ /* 0x000f24000800007f */
[----:B----4-:R-:W-:Y:S05]  /*e1d0*/  @!P0 BRA `(.L_x_14098) ;  /* 0xfffffffc00f08947 */ /* 0x010fea000383ffff */
[----:B------:R-:W-:Y:S05]  /*e1e0*/  BRA `(.L_x_14149) ;  /* 0xffffffe400f87947 */ /* 0x000fea000383ffff */
.L_x_14150:
        /* <DEDUP_REMOVED lines=9> */
.L_x_14881:


//--------------------- .text._ZN7cutlass13device_kernelIN5flash11enable_sm90INS1_16FlashAttnFwdSm90INS1_25CollectiveMainloopFwdSm90ILi2EN4cute5tupleIJNS5_1CILi1EEES8_S8_EEENS6_IJNS7_ILi192EEENS7_ILi128EEENS7_ILi64EEEEEELi64ENS_10bfloat16_tEfNS_4arch4Sm90ELb1ELb0ELb0ELb1ELb0ELb0ELb0ELb1ELb1ELb1ELb1ELb0EEENS1_21CollectiveEpilogueFwdINS6_IJSA_SC_SB_EEES9_SE_SG_Li384ELb1ELb1ELb1ELb0EEENS1_36VarlenDynamicPersistentTileSchedulerILi192ELi128ELi384ELi128ELb1ELb1ELb1ELb1ELb1ELb1EEEEEEEEEvNT_6ParamsE --------------------------
	.section	.text._ZN7cutlass13device_kernelIN5flash11enable_sm90INS1_16FlashAttnFwdSm90INS1_25CollectiveMainloopFwdSm90ILi2EN4cute5tupleIJNS5_1CILi1EEES8_S8_EEENS6_IJNS7_ILi192EEENS7_ILi128EEENS7_ILi64EEEEEELi64ENS_10bfloat16_tEfNS_4arch4Sm90ELb1ELb0ELb0ELb1ELb0ELb0ELb0ELb1ELb1ELb1ELb1ELb0EEENS1_21CollectiveEpilogueFwdINS6_IJSA_SC_SB_EEES9_SE_SG_Li384ELb1ELb1ELb1ELb0EEENS1_36VarlenDynamicPersistentTileSchedulerILi192ELi128ELi384ELi128ELb1ELb1ELb1ELb1ELb1ELb1EEEEEEEEEvNT_6ParamsE,"ax",@progbits
	.align	128
.text._ZN7cutlass13device_kernelIN5flash11enable_sm90INS1_16FlashAttnFwdSm90INS1_25CollectiveMainloopFwdSm90ILi2EN4cute5tupleIJNS5_1CILi1EEES8_S8_EEENS6_IJNS7_ILi192EEENS7_ILi128EEENS7_ILi64EEEEEELi64ENS_10bfloat16_tEfNS_4arch4Sm90ELb1ELb0ELb0ELb1ELb0ELb0ELb0ELb1ELb1ELb1ELb1ELb0EEENS1_21CollectiveEpilogueFwdINS6_IJSA_SC_SB_EEES9_SE_SG_Li384ELb1ELb1ELb1ELb0EEENS1_36VarlenDynamicPersistentTileSchedulerILi192ELi128ELi384ELi128ELb1ELb1ELb1ELb1ELb1ELb1EEEEEEEEEvNT_6ParamsE:
        .type           _ZN7cutlass13device_kernelIN5flash11enable_sm90INS1_16FlashAttnFwdSm90INS1_25CollectiveMainloopFwdSm90ILi2EN4cute5tupleIJNS5_1CILi1EEES8_S8_EEENS6_IJNS7_ILi192EEENS7_ILi128EEENS7_ILi64EEEEEELi64ENS_10bfloat16_tEfNS_4arch4Sm90ELb1ELb0ELb0ELb1ELb0ELb0ELb0ELb1ELb1ELb1ELb1ELb0EEENS1_21CollectiveEpilogueFwdINS6_IJSA_SC_SB_EEES9_SE_SG_Li384ELb1ELb1ELb1ELb0EEENS1_36VarlenDynamicPersistentTileSchedulerILi192ELi128ELi384ELi128ELb1ELb1ELb1ELb1ELb1ELb1EEEEEEEEEvNT_6ParamsE,@function
        .size           _ZN7cutlass13device_kernelIN5flash11enable_sm90INS1_16FlashAttnFwdSm90INS1_25CollectiveMainloopFwdSm90ILi2EN4cute5tupleIJNS5_1CILi1EEES8_S8_EEENS6_IJNS7_ILi192EEENS7_ILi128EEENS7_ILi64EEEEEELi64ENS_10bfloat16_tEfNS_4arch4Sm90ELb1ELb0ELb0ELb1ELb0ELb0ELb0ELb1ELb1ELb1ELb1ELb0EEENS1_21CollectiveEpilogueFwdINS6_IJSA_SC_SB_EEES9_SE_SG_Li384ELb1ELb1ELb1ELb0EEENS1_36VarlenDynamicPersistentTileSchedulerILi192ELi128ELi384ELi128ELb1ELb1ELb1ELb1ELb1ELb1EEEEEEEEEvNT_6ParamsE,(.L_x_14882 - _ZN7cutlass13device_kernelIN5flash11enable_sm90INS1_16FlashAttnFwdSm90INS1_25CollectiveMainloopFwdSm90ILi2EN4cute5tupleIJNS5_1CILi1EEES8_S8_EEENS6_IJNS7_ILi192EEENS7_ILi128EEENS7_ILi64EEEEEELi64ENS_10bfloat16_tEfNS_4arch4Sm90ELb1ELb0ELb0ELb1ELb0ELb0ELb0ELb1ELb1ELb1ELb1ELb0EEENS1_21CollectiveEpilogueFwdINS6_IJSA_SC_SB_EEES9_SE_SG_Li384ELb1ELb1ELb1ELb0EEENS1_36VarlenDynamicPersistentTileSchedulerILi192ELi128ELi384ELi128ELb1ELb1ELb1ELb1ELb1ELb1EEEEEEEEEvNT_6ParamsE)
        .other          _ZN7cutlass13device_kernelIN5flash11enable_sm90INS1_16FlashAttnFwdSm90INS1_25CollectiveMainloopFwdSm90ILi2EN4cute5tupleIJNS5_1CILi1EEES8_S8_EEENS6_IJNS7_ILi192EEENS7_ILi128EEENS7_ILi64EEEEEELi64ENS_10bfloat16_tEfNS_4arch4Sm90ELb1ELb0ELb0ELb1ELb0ELb0ELb0ELb1ELb1ELb1ELb1ELb0EEENS1_21CollectiveEpilogueFwdINS6_IJSA_SC_SB_EEES9_SE_SG_Li384ELb1ELb1ELb1ELb0EEENS1_36VarlenDynamicPersistentTileSchedulerILi192ELi128ELi384ELi128ELb1ELb1ELb1ELb1ELb1ELb1EEEEEEEEEvNT_6ParamsE,@"STO_CUDA_ENTRY STV_DEFAULT"
_ZN7cutlass13device_kernelIN5flash11enable_sm90INS1_16FlashAttnFwdSm90INS1_25CollectiveMainloopFwdSm90ILi2EN4cute5tupleIJNS5_1CILi1EEES8_S8_EEENS6_IJNS7_ILi192EEENS7_ILi128EEENS7_ILi64EEEEEELi64ENS_10bfloat16_tEfNS_4arch4Sm90ELb1ELb0ELb0ELb1ELb0ELb0ELb0ELb1ELb1ELb1ELb1ELb0EEENS1_21CollectiveEpilogueFwdINS6_IJSA_SC_SB_EEES9_SE_SG_Li384ELb1ELb1ELb1ELb0EEENS1_36VarlenDynamicPersistentTileSchedulerILi192ELi128ELi384ELi128ELb1ELb1ELb1ELb1ELb1ELb1EEEEEEEEEvNT_6ParamsE:
        /* <DEDUP_REMOVED lines=17> */
.L_x_14152:
[----:B------:R-:W-:Y:S05]  /*0110*/  BSYNC B0 ;  /* 0x0000000000007941 */ /* 0x000fea0003800000 */
.L_x_14151:
        /* <DEDUP_REMOVED lines=40> */
.L_x_14153:
        /* <DEDUP_REMOVED lines=22> */
.L_x_14154:
        /* <DEDUP_REMOVED lines=18> */
.L_x_14155:
        /* <DEDUP_REMOVED lines=22> */
.L_x_14156:
        /* <DEDUP_REMOVED lines=22> */
.L_x_14157:
        /* <DEDUP_REMOVED lines=8> */
.L_x_14159:
        /* <DEDUP_REMOVED lines=19> */
[----:B------:R-:W-:-:S05]  /*0a90*/  VIADD R17, R2, 0xffffff80 ;  /* 0xffffff8002117836 */ /* 0x000fca0000000000 */
[----:B------:R-:W-:-:S04]  /*0aa0*/  SHF.R.S32.HI R0, RZ, 0x1f, R17 ;  /* 0x0000001fff007819 */ /* 0x000fc80000011411 */
[----:B------:R-:W-:-:S04]  /*0ab0*/  LEA.HI R2, R0, R17, RZ, 0x7 ;  /* 0x0000001100027211 */ /* 0x000fc800078f38ff */
[----:B------:R-:W-:-:S05]  /*0ac0*/  LOP3.LUT R3, R2, 0xffffff80, RZ, 0xc0, !PT ;  /* 0xffffff8002037812 */ /* 0x000fca00078ec0ff */
[----:B------:R-:W-:Y:S01]  /*0ad0*/  IMAD.IADD R16, R17, 0x1, -R3 ;  /* 0x0000000111107824 */ /* 0x000fe200078e0a03 */
[CC--:B------:R-:W-:Y:S02]  /*0ae0*/  LEA.HI R4, R0.reuse, R17.reuse, RZ, 0x5 ;  /* 0x0000001100047211 */ /* 0x0c0fe400078f28ff */
[----:B------:R-:W-:Y:S02]  /*0af0*/  LEA.HI R3, R0, R17, RZ, 0x4 ;  /* 0x0000001100037211 */ /* 0x000fe400078f20ff */
[----:B------:R-:W-:Y:S01]  /*0b00*/  SHF.R.S32.HI R6, RZ, 0x1f, R16 ;  /* 0x0000001fff067819 */ /* 0x000fe20000011410 */
[----:B------:R-:W-:Y:S01]  /*0b10*/  IMAD.SHL.U32 R5, R4, 0x20, RZ ;  /* 0x0000002004057824 */ /* 0x000fe200078e00ff */
[----:B------:R-:W-:Y:S02]  /*0b20*/  LOP3.LUT R4, R3, 0x3fffff0, RZ, 0xc0, !PT ;  /* 0x03fffff003047812 */ /* 0x000fe400078ec0ff */
[----:B------:R-:W-:Y:S02]  /*0b30*/  LEA.HI R7, R6, R16, RZ, 0x2 ;  /* 0x0000001006077211 */ /* 0x000fe400078f10ff */
[----:B------:R-:W-:-:S02]  /*0b40*/  LOP3.LUT R5, R5, 0xfffffc00, RZ, 0xc0, !PT ;  /* 0xfffffc0005057812 */ /* 0x000fc400078ec0ff */
[--C-:B------:R-:W-:Y:S02]  /*0b50*/  SHF.R.S32.HI R8, RZ, 0x2, R7.reuse ;  /* 0x00000002ff087819 */ /* 0x100fe40000011407 */
[----:B------:R-:W-:Y:S01]  /*0b60*/  SHF.R.S32.HI R9, RZ, 0x1f, R7 ;  /* 0x0000001fff097819 */ /* 0x000fe20000011407 */
[----:B------:R-:W-:Y:S01]  /*0b70*/  IMAD.IADD R4, R17, 0x1, -R4 ;  /* 0x0000000111047824 */ /* 0x000fe200078e0a04 */
[----:B------:R-:W-:Y:S02]  /*0b80*/  SHF.R.S32.HI R11, RZ, 0x7, R2 ;  /* 0x00000007ff0b7819 */ /* 0x000fe40000011402 */
[----:B------:R-:W-:Y:S02]  /*0b90*/  SHF.R.S32.HI R2, RZ, 0x4, R3 ;  /* 0x00000004ff027819 */ /* 0x000fe40000011403 */
[----:B------:R-:W-:Y:S01]  /*0ba0*/  LEA.HI R9, R9, R8, RZ, 0x3 ;  /* 0x0000000809097211 */ /* 0x000fe200078f18ff */
[----:B------:R-:W-:Y:S01]  /*0bb0*/  IMAD R4, R4, 0x40, R5 ;  /* 0x0000004004047824 */ /* 0x000fe200078e0205 */
[----:B------:R-:W-:Y:S01]  /*0bc0*/  LEA.HI R3, R3, R2, RZ, 0x1 ;  /* 0x0000000203037211 */ /* 0x000fe200078f08ff */
[----:B------:R-:W-:Y:S01]  /*0bd0*/  IMAD.HI R5, R11, 0x55555556, RZ ;  /* 0x555555560b057827 */ /* 0x000fe200078e02ff */
[----:B------:R-:W-:-:S02]  /*0be0*/  LOP3.LUT R9, R9, 0xfffffff8, RZ, 0xc0, !PT ;  /* 0xfffffff809097812 */ /* 0x000fc400078ec0ff */
[----:B------:R-:W-:Y:S02]  /*0bf0*/  LEA.HI R6, R6, R16, RZ, 0x5 ;  /* 0x0000001006067211 */ /* 0x000fe400078f28ff */
[----:B------:R-:W-:Y:S01]  /*0c00*/  LOP3.LUT R3, R3, 0x1ffffffe, RZ, 0xc0, !PT ;  /* 0x1ffffffe03037812 */ /* 0x000fe200078ec0ff */
[----:B------:R-:W-:Y:S01]  /*0c10*/  IMAD.IADD R9, R8, 0x1, -R9 ;  /* 0x0000000108097824 */ /* 0x000fe200078e0a09 */
[----:B------:R-:W-:Y:S02]  /*0c20*/  LEA.HI R5, R5, R5, RZ, 0x1 ;  /* 0x0000000505057211 */ /* 0x000fe400078f08ff */
[----:B------:R-:W-:Y:S01]  /*0c30*/  SHF.R.S32.HI R6, RZ, 0x5, R6 ;  /* 0x00000005ff067819 */ /* 0x000fe20000011406 */
[----:B------:R-:W-:Y:S01]  /*0c40*/  IMAD.IADD R3, R2, 0x1, -R3 ;  /* 0x0000000102037824 */ /* 0x000fe200078e0a03 */
[----:B------:R-:W-:Y:S01]  /*0c50*/  LEA.HI R10, R0, R17, RZ, 0x2 ;  /* 0x00000011000a7211 */ /* 0x000fe200078f10ff */
[----:B------:R-:W-:Y:S02]  /*0c60*/  IMAD R5, R5, -0x3, R11 ;  /* 0xfffffffd05057824 */ /* 0x000fe400078e020b */
[----:B------:R-:W-:-:S02]  /*0c70*/  IMAD R6, R6, 0x10, R9 ;  /* 0x0000001006067824 */ /* 0x000fc400078e0209 */
[----:B------:R-:W-:Y:S01]  /*0c80*/  IMAD R3, R3, 0x8, R4 ;  /* 0x0000000803037824 */ /* 0x000fe200078e0204 */
[----:B------:R-:W-:Y:S01]  /*0c90*/  LOP3.LUT R10, R10, 0xfffffffc, RZ, 0xc0, !PT ;  /* 0xfffffffc0a0a7812 */ /* 0x000fe200078ec0ff */
[----:B------:R-:W-:Y:S01]  /*0ca0*/  IMAD R2, R5, 0x40, R6 ;  /* 0x0000004005027824 */ /* 0x000fe200078e0206 */
[----:B------:R-:W-:Y:S02]  /*0cb0*/  LEA.HI R0, R0, R17, RZ, 0x3 ;  /* 0x0000001100007211 */ /* 0x000fe400078f18ff */
[----:B------:R0:W-:Y:S01]  /*0cc0*/  STL [R1+0x48], R3 ;  /* 0x0000480301007387 */ /* 0x0001e20000100800 */
[----:B------:R-:W-:Y:S01]  /*0cd0*/  IMAD.IADD R10, R17, 0x1, -R10 ;  /* 0x00000001110a7824 */ /* 0x000fe200078e0a0a */
[----:B------:R-:W-:Y:S02]  /*0ce0*/  LOP3.LUT R156, R0, 0xfffffff8, RZ, 0xc0, !PT ;  /* 0xfffffff8009c7812 */ /* 0x000fe400078ec0ff */
[----:B------:R1:W-:Y:S01]  /*0cf0*/  STL [R1+0x44], R2 ;  /* 0x0000440201007387 */ /* 0x0003e20000100800 */
[----:B------:R-:W-:-:S03]  /*0d00*/  LOP3.LUT R7, R7, 0x7ffffffc, RZ, 0xc0, !PT ;  /* 0x7ffffffc07077812 */ /* 0x000fc600078ec0ff */
[----:B------:R1:W-:Y:S01]  /*0d10*/  STL [R1+0x24], RZ ;  /* 0x000024ff01007387 */ /* 0x0003e20000100800 */
[----:B------:R-:W-:Y:S01]  /*0d20*/  LEA.HI R8, R10, R10, RZ, 0x1 ;  /* 0x0000000a0a087211 */ /* 0x000fe200078f08ff */
[----:B------:R-:W-:Y:S02]  /*0d30*/  IMAD.IADD R156, R17, 0x1, -R156 ;  /* 0x00000001119c7824 */ /* 0x000fe400078e0a9c */
[----:B------:R-:W-:Y:S01]  /*0d40*/  IMAD.IADD R22, R16, 0x1, -R7 ;  /* 0x0000000110167824 */ /* 0x000fe200078e0a07 */
[----:B------:R-:W-:Y:S01]  /*0d50*/  LOP3.LUT R11, R8, 0x1ffffffe, RZ, 0xc0, !PT ;  /* 0x1ffffffe080b7812 */ /* 0x000fe200078ec0ff */
[----:B0-----:R-:W-:Y:S02]  /*0d60*/  IMAD.SHL.U32 R3, R156, 0x8, RZ ;  /* 0x000000089c037824 */ /* 0x001fe400078e00ff */
[----:B------:R-:W-:Y:S01]  /*0d70*/  IMAD.SHL.U32 R22, R22, 0x2, RZ ;  /* 0x0000000216167824 */ /* 0x000fe200078e00ff */
[----:B------:R-:W-:Y:S01]  /*0d80*/  SHF.R.S32.HI R4, RZ, 0x3, R0 ;  /* 0x00000003ff047819 */ /* 0x000fe20000011400 */
[----:B------:R-:W-:Y:S01]  /*0d90*/  IMAD.IADD R11, R10, 0x1, -R11 ;  /* 0x000000010a0b7824 */ /* 0x000fe200078e0a0b */
[----:B------:R-:W-:Y:S01]  /*0da0*/  SHF.R.S32.HI R0, RZ, 0x1f, R3 ;  /* 0x0000001fff007819 */ /* 0x000fe20000011403 */
[----:B------:R-:W-:-:S02]  /*0db0*/  VIADD R10, R22, 0x10 ;  /* 0x00000010160a7836 */ /* 0x000fc40000000000 */
[C---:B------:R-:W-:Y:S02]  /*0dc0*/  VIADD R9, R22.reuse, 0x18 ;  /* 0x0000001816097836 */ /* 0x040fe40000000000 */
[C---:B------:R-:W-:Y:S02]  /*0dd0*/  VIADD R8, R22.reuse, 0x20 ;  /* 0x0000002016087836 */ /* 0x040fe40000000000 */
[C---:B------:R-:W-:Y:S02]  /*0de0*/  VIADD R4, R22.reuse, 0x28 ;  /* 0x0000002816047836 */ /* 0x040fe40000000000 */
[C---:B------:R-:W-:Y:S02]  /*0df0*/  VIADD R3, R22.reuse, 0x30 ;  /* 0x0000003016037836 */ /* 0x040fe40000000000 */
[----:B------:R-:W-:Y:S01]  /*0e00*/  VIADD R0, R22, 0x38 ;  /* 0x0000003816007836 */ /* 0x000fe20000000000 */
[----:B------:R-:W-:Y:S01]  /*0e10*/  SHF.R.S32.HI R10, RZ, 0x1f, R10 ;  /* 0x0000001fff0a7819 */ /* 0x000fe2000001140a */
[----:B------:R-:W-:Y:S01]  /*0e20*/  IMAD.MOV.U32 R5, RZ, RZ, R13 ;  /* 0x000000ffff057224 */ /* 0x000fe200078e000d */
[----:B------:R-:W-:Y:S01]  /*0e30*/  SHF.R.S32.HI R9, RZ, 0x1f, R9 ;  /* 0x0000001fff097819 */ /* 0x000fe20000011409 */
[----:B------:R-:W-:Y:S01]  /*0e40*/  IMAD.MOV.U32 R6, RZ, RZ, R14 ;  /* 0x000000ffff067224 */ /* 0x000fe200078e000e */
[----:B------:R-:W-:Y:S01]  /*0e50*/  SHF.R.S32.HI R8, RZ, 0x1f, R8 ;  /* 0x0000001fff087819 */ /* 0x000fe20000011408 */
[----:B------:R-:W-:Y:S01]  /*0e60*/  IMAD.MOV.U32 R7, RZ, RZ, R15 ;  /* 0x000000ffff077224 */ /* 0x000fe200078e000f */
[----:B------:R-:W-:Y:S01]  /*0e70*/  SHF.R.S32.HI R4, RZ, 0x1f, R4 ;  /* 0x0000001fff047819 */ /* 0x000fe20000011404 */
[----:B------:R-:W-:Y:S01]  /*0e80*/  IMAD R152, R11, 0x8, R2 ;  /* 0x000000080b987824 */ /* 0x000fe200078e0202 */
[----:B------:R-:W-:-:S02]  /*0e90*/  SHF.R.S32.HI R3, RZ, 0x1f, R3 ;  /* 0x0000001fff037819 */ /* 0x000fc40000011403 */
[----:B------:R-:W-:Y:S01]  /*0ea0*/  SHF.R.S32.HI R0, RZ, 0x1f, R0 ;  /* 0x0000001fff007819 */ /* 0x000fe20000011400 */
[----:B------:R-:W-:Y:S01]  /*0eb0*/  UMOV UR36, URZ ;  /* 0x0000003f00247c82 */ /* 0x000fe20008000000 */
[----:B------:R-:W-:Y:S01]  /*0ec0*/  UMOV UR37, URZ ;  /* 0x0000003f00257c82 */ /* 0x000fe20008000000 */
[----:B--2---:R-:W-:Y:S01]  /*0ed0*/  LOP3.LUT R19, R12, 0x1, RZ, 0xfc, !PT ;  /* 0x000000010c137812 */ /* 0x004fe200078efcff */
[----:B------:R-:W-:-:S05]  /*0ee0*/  VIADD R12, R22, 0x8 ;  /* 0x00000008160c7836 */ /* 0x000fca0000000000 */
[----:B-1----:R-:W-:-:S07]  /*0ef0*/  SHF.R.S32.HI R12, RZ, 0x1f, R12 ;  /* 0x0000001fff0c7819 */ /* 0x002fce000001140c */
.L_x_14205:
[----:B012---:R-:W0:Y:S01]  /*0f00*/  LDC.64 R2, c[0x0][0xc88] ;  /* 0x00032200ff027b82 */ /* 0x007e220000000a00 */
[----:B------:R-:W-:Y:S01]  /*0f10*/  ULDC.64 UR4, c[0x0][0xa28] ;  /* 0x00028a0000047ab9 */ /* 0x000fe20000000a00 */
[----:B------:R-:W-:-:S06]  /*0f20*/  ULDC.64 UR6, c[0x0][0xa18] ;  /* 0x0002860000067ab9 */ /* 0x000fcc0000000a00 */
[----:B------:R-:W1:Y:S08]  /*0f30*/  LDC R18, c[0x0][0x288] ;  /* 0x0000a200ff127b82 */ /* 0x000e700000000800 */
[----:B------:R-:W2:Y:S01]  /*0f40*/  LDC.64 R12, c[0x0][0x418] ;  /* 0x00010600ff0c7b82 */ /* 0x000ea20000000a00 */
[----:B0-----:R-:W-:-:S07]  /*0f50*/  IMAD.WIDE R2, R7, 0x4, R2 ;  /* 0x0000000407027825 */ /* 0x001fce00078e0202 */
[----:B-----5:R-:W0:Y:S01]  /*0f60*/  LDC R11, c[0x0][0x424] ;  /* 0x00010900ff0b7b82 */ /* 0x020e220000000800 */
[----:B---3--:R-:W3:Y:S01]  /*0f70*/  LDG.E R153, desc[UR40][R2.64] ;  /* 0x0000002802997981 */ /* 0x008ee2000c1e1900 */
[----:B------:R-:W-:Y:S01]  /*0f80*/  ISETP.NE.U32.AND P1, PT, RZ, UR4, PT ;  /* 0x00000004ff007c0c */ /* 0x000fe2000bf25070 */
[----:B------:R-:W-:Y:S01]  /*0f90*/  IMAD.MOV.U32 R10, RZ, RZ, RZ ;  /* 0x000000ffff0a7224 */ /* 0x000fe200078e00ff */
[----:B------:R-:W-:-:S04]  /*0fa0*/  ISETP.NE.U32.AND P0, PT, RZ, UR6, PT ;  /* 0x00000006ff007c0c */ /* 0x000fc8000bf05070 */
[----:B----4-:R-:W4:Y:S01]  /*0fb0*/  LDC R17, c[0x0][0x2f0] ;  /* 0x0000bc00ff117b82 */ /* 0x010f220000000800 */
[----:B------:R-:W-:Y:S02]  /*0fc0*/  ISETP.NE.AND.EX P1, PT, RZ, UR5, PT, P1 ;  /* 0x00000005ff007c0c */ /* 0x000fe4000bf25310 */
[----:B------:R-:W-:Y:S02]  /*0fd0*/  ISETP.NE.AND.EX P0, PT, RZ, UR7, PT, P0 ;  /* 0x00000007ff007c0c */ /* 0x000fe4000bf05300 */
[----:B---3--:R-:W-:-:S09]  /*0fe0*/  SHF.R.S32.HI R157, RZ, 0x1f, R153 ;  /* 0x0000001fff9d7819 */ /* 0x008fd20000011499 */
[----:B------:R-:W-:-:S04]  /*0ff0*/  @P1 LEA R8, P2, R153, UR4, 0x2 ;  /* 0x0000000499081c11 */ /* 0x000fc8000f8410ff */
[C-C-:B------:R-:W-:Y:S02]  /*1000*/  @P1 LEA.HI.X R9, R153.reuse, UR5, R157.reuse, 0x2, P2 ;  /* 0x0000000599091c11 */ /* 0x140fe400090f149d */
[C---:B------:R-:W-:Y:S02]  /*1010*/  @P0 LEA R2, P2, R153.reuse, UR6, 0x2 ;  /* 0x0000000699020c11 */ /* 0x040fe4000f8410ff */
[----:B------:R-:W-:Y:S01]  /*1020*/  LOP3.LUT R4, R6, 0xff000000, RZ, 0xc0, !PT ;  /* 0xff00000006047812 */ /* 0x000fe200078ec0ff */
[----:B------:R3:W5:Y:S01]  /*1030*/  @P1 LDG.E R10, desc[UR40][R8.64] ;  /* 0x00000028080a1981 */ /* 0x000762000c1e1900 */
[----:B------:R-:W-:Y:S01]  /*1040*/  @P0 LEA.HI.X R3, R153, UR7, R157, 0x2, P2 ;  /* 0x0000000799030c11 */ /* 0x000fe200090f149d */
[----:B------:R-:W-:-:S04]  /*1050*/  ULDC.64 UR6, c[0x0][0xa20] ;  /* 0x0002880000067ab9 */ /* 0x000fc80000000a00 */
[----:B-1----:R3:W5:Y:S01]  /*1060*/  @P0 LDG.E R18, desc[UR40][R2.64] ;  /* 0x0000002802120981 */ /* 0x002762000c1e1900 */
[----:B--2---:R-:W-:Y:S02]  /*1070*/  ISETP.NE.U32.AND P1, PT, R12, RZ, PT ;  /* 0x000000ff0c00720c */ /* 0x004fe40003f25070 */
[----:B------:R-:W-:Y:S02]  /*1080*/  ISETP.NE.U32.AND P2, PT, RZ, UR6, PT ;  /* 0x00000006ff007c0c */ /* 0x000fe4000bf45070 */
[----:B------:R-:W-:Y:S02]  /*1090*/  LOP3.LUT R0, R6, 0xff0000, RZ, 0xc0, !PT ;  /* 0x00ff000006007812 */ /* 0x000fe400078ec0ff */
[----:B------:R-:W-:Y:S02]  /*10a0*/  SHF.R.U32.HI R7, RZ, 0x8, R4 ;  /* 0x00000008ff077819 */ /* 0x000fe40000011604 */
[----:B------:R-:W-:Y:S02]  /*10b0*/  ISETP.NE.AND.EX P1, PT, R13, RZ, PT, P1 ;  /* 0x000000ff0d00720c */ /* 0x000fe40003f25310 */
[----:B------:R-:W-:-:S02]  /*10c0*/  ISETP.NE.AND.EX P2, PT, RZ, UR7, PT, P2 ;  /* 0x00000007ff007c0c */ /* 0x000fc4000bf45320 */
[----:B------:R-:W-:Y:S02]  /*10d0*/  LEA.HI R155, R0, R7, RZ, 0x10 ;  /* 0x00000007009b7211 */ /* 0x000fe400078f80ff */
[----:B0-----:R-:W-:Y:S01]  /*10e0*/  SEL R0, R11, 0x1, P1 ;  /* 0x000000010b007807 */ /* 0x001fe20000800000 */
[----:B---34-:R-:W-:Y:S08]  /*10f0*/  @P0 BRA `(.L_x_14160) ;  /* 0x0000000000240947 */ /* 0x018ff00003800000 */
        /* <DEDUP_REMOVED lines=9> */
.L_x_14160:
[----:B------:R-:W-:Y:S01]  /*1190*/  IMAD R17, R0, R17, RZ ;  /* 0x0000001100117224 */ /* 0x000fe200078e02ff */
[----:B------:R-:W-:Y:S01]  /*11a0*/  LOP3.LUT R154, R6, 0xffff, RZ, 0xc0, !PT ;  /* 0x0000ffff069a7812 */ /* 0x000fe200078ec0ff */
[----:B------:R-:W-:Y:S06]  /*11b0*/  @!P2 BRA `(.L_x_14161) ;  /* 0x000000000010a947 */ /* 0x000fec0003800000 */
[----:B------:R-:W-:-:S04]  /*11c0*/  LEA R2, P0, R153, UR6, 0x2 ;  /* 0x0000000699027c11 */ /* 0x000fc8000f8010ff */
[----:B------:R-:W-:-:S05]  /*11d0*/  LEA.HI.X R3, R153, UR7, R157, 0x2, P0 ;  /* 0x0000000799037c11 */ /* 0x000fca00080f149d */
[----:B------:R0:W5:Y:S01]  /*11e0*/  LDG.E R17, desc[UR40][R2.64] ;  /* 0x0000002802117981 */ /* 0x000162000c1e1900 */
[----:B------:R-:W-:Y:S05]  /*11f0*/  BRA `(.L_x_14162) ;  /* 0x0000000000247947 */ /* 0x000fea0003800000 */
.L_x_14161:
[----:B------:R-:W-:Y:S02]  /*1200*/  ULDC.64 UR4, c[0x0][0xa08] ;  /* 0x0002820000047ab9 */ /* 0x000fe40000000a00 */
[----:B------:R-:W-:-:S04]  /*1210*/  ISETP.NE.U32.AND P0, PT, RZ, UR4, PT ;  /* 0x00000004ff007c0c */ /* 0x000fc8000bf05070 */
[----:B------:R-:W-:-:S13]  /*1220*/  ISETP.NE.AND.EX P0, PT, RZ, UR5, PT, P0 ;  /* 0x00000005ff007c0c */ /* 0x000fda000bf05300 */
[----:B------:R-:W-:Y:S05]  /*1230*/  @!P0 BRA `(.L_x_14162) ;  /* 0x0000000000148947 */ /* 0x000fea0003800000 */
[----:B------:R-:W0:Y:S02]  /*1240*/  LDC.64 R2, c[0x0][0xa08] ;  /* 0x00028200ff027b82 */ /* 0x000e240000000a00 */
[----:B0-----:R-:W-:-:S05]  /*1250*/  IMAD.WIDE R2, R153, 0x4, R2 ;  /* 0x0000000499027825 */ /* 0x001fca00078e0202 */
[----:B------:R-:W2:Y:S04]  /*1260*/  LDG.E R17, desc[UR40][R2.64] ;  /* 0x0000002802117981 */ /* 0x000ea8000c1e1900 */
[----:B------:R-:W2:Y:S02]  /*1270*/  LDG.E R0, desc[UR40][R2.64+0x4] ;  /* 0x0000042802007981 */ /* 0x000ea4000c1e1900 */
[----:B--2---:R-:W-:-:S07]  /*1280*/  IMAD.IADD R17, R0, 0x1, -R17 ;  /* 0x0000000100117824 */ /* 0x004fce00078e0a11 */
.L_x_14162:
[----:B------:R-:W1:Y:S01]  /*1290*/  LDC R0, c[0x0][0x448] ;  /* 0x00011200ff007b82 */ /* 0x000e620000000800 */
[----:B------:R-:W-:Y:S01]  /*12a0*/  IMAD R16, R5, 0xc0, RZ ;  /* 0x000000c005107824 */ /* 0x000fe200078e02ff */
[----:B------:R-:W-:Y:S01]  /*12b0*/  LOP3.LUT R11, R155, 0xff, RZ, 0xc0, !PT ;  /* 0x000000ff9b0b7812 */ /* 0x000fe200078ec0ff */
[----:B-----5:R-:W-:Y:S01]  /*12c0*/  IMAD.IADD R17, R17, 0x1, -R10 ;  /* 0x0000000111117824 */ /* 0x020fe200078e0a0a */
[----:B------:R-:W-:Y:S01]  /*12d0*/  SHF.R.U32.HI R155, RZ, 0x10, R155 ;  /* 0x00000010ff9b7819 */ /* 0x000fe2000001169b */
[----:B------:R-:W-:Y:S02]  /*12e0*/  IMAD.MOV.U32 R88, RZ, RZ, RZ ;  /* 0x000000ffff587224 */ /* 0x000fe400078e00ff */
[----:B------:R2:W-:Y:S01]  /*12f0*/  STL [R1+0x1c], R11 ;  /* 0x00001c0b01007387 */ /* 0x0005e20000100800 */
[----:B-1----:R-:W-:Y:S01]  /*1300*/  ISETP.NE.AND P0, PT, R0, 0x1, PT ;  /* 0x000000010000780c */ /* 0x002fe20003f05270 */
[----:B------:R-:W-:-:S12]  /*1310*/  VIADD R0, R16, 0xbf ;  /* 0x000000bf10007836 */ /* 0x000fd80000000000 */
[----:B0-----:R-:W0:Y:S08]  /*1320*/  @P0 LDC R3, c[0x0][0x44c] ;  /* 0x00011300ff030b82 */ /* 0x001e300000000800 */
[----:B------:R-:W1:Y:S01]  /*1330*/  @P0 LDC R7, c[0x0][0x450] ;  /* 0x00011400ff070b82 */ /* 0x000e620000000800 */
[----:B0-----:R-:W-:Y:S01]  /*1340*/  @P0 IMAD.HI.U32 R2, R0, R3, RZ ;  /* 0x0000000300020227 */ /* 0x001fe200078e00ff */
[----:B------:R-:W-:-:S04]  /*1350*/  IADD3 R3, R17, 0x80, -R18 ;  /* 0x0000008011037810 */ /* 0x000fc80007ffe812 */
[----:B-1----:R-:W-:Y:S01]  /*1360*/  @P0 SHF.R.U32.HI R0, RZ, R7, R2 ;  /* 0x00000007ff000219 */ /* 0x002fe20000011602 */
        /* <DEDUP_REMOVED lines=10> */
[----:B--2---:R-:W-:Y:S05]  /*1410*/  @!P0 BRA `(.L_x_14163) ;  /* 0x0000000000788947 */ /* 0x004fea0003800000 */
[----:B------:R-:W0:Y:S01]  /*1420*/  LDC R0, c[0x0][0x9f0] ;  /* 0x00027c00ff007b82 */ /* 0x000e220000000800 */
[----:B------:R-:W-:-:S04]  /*1430*/  ISETP.NE.AND P0, PT, R155, RZ, PT ;  /* 0x000000ff9b00720c */ /* 0x000fc80003f05270 */
[----:B0-----:R-:W-:-:S04]  /*1440*/  SEL R9, R155, R0, P0 ;  /* 0x000000009b097207 */ /* 0x001fc80000000000 */
        /* <DEDUP_REMOVED lines=27> */
.L_x_14163:
        /* <DEDUP_REMOVED lines=58> */
.L_x_14165:
[----:B------:R-:W2:Y:S01]  /*19a0*/  LDL R2, [R1+0x24] ;  /* 0x0000240001027983 */ /* 0x000ea20000100800 */
[----:B------:R-:W-:Y:S02]  /*19b0*/  ISETP.NE.AND P0, PT, R19, 0x3, PT ;  /* 0x000000031300780c */ /* 0x000fe40003f05270 */
[----:B--2---:R-:W-:-:S04]  /*19c0*/  LEA.HI R0, R2, R2, RZ, 0x1 ;  /* 0x0000000202007211 */ /* 0x004fc800078f08ff */
[----:B------:R-:W-:-:S05]  /*19d0*/  LOP3.LUT R0, R0, 0xfffffffe, RZ, 0xc0, !PT ;  /* 0xfffffffe00007812 */ /* 0x000fca00078ec0ff */
[----:B------:R-:W-:-:S05]  /*19e0*/  IMAD.IADD R0, R2, 0x1, -R0 ;  /* 0x0000000102007824 */ /* 0x000fca00078e0a00 */
[----:B------:R-:W-:-:S04]  /*19f0*/  SHF.L.U32 R0, R0, 0x1f, RZ ;  /* 0x0000001f00007819 */ /* 0x000fc800000006ff */
[----:B------:R-:W0:Y:S02]  /*1a00*/  SYNCS.PHASECHK.TRANS64.TRYWAIT P1, [UR38+0x16800], R0 ;  /* 0x01680000ff0075a7 */ /* 0x000e240008020166 */
[----:B0-----:R-:W-:Y:S05]  /*1a10*/  @!P1 BRA `(.L_x_14166) ;  /* 0x000000f000709947 */ /* 0x001fea0003800000 */
.L_x_14320:
[----:B------:R-:W-:Y:S05]  /*1a20*/  @!P0 BRA `(.L_x_14167) ;  /* 0x0000000000048947 */ /* 0x000fea0003800000 */
[----:B------:R-:W-:Y:S01]  /*1a30*/  BPT.TRAP 0x1 ;  /* 0x000000040000795c */ /* 0x000fe20000300000 */
.L_x_14167:
[----:B0-----:R-:W-:Y:S02]  /*1a40*/  IMAD.U32 R3, RZ, RZ, UR37 ;  /* 0x00000025ff037e24 */ /* 0x001fe4000f8e00ff */
[----:B------:R-:W-:-:S03]  /*1a50*/  IMAD.U32 R0, RZ, RZ, UR36 ;  /* 0x00000024ff007e24 */ /* 0x000fc6000f8e00ff */
[----:B------:R-:W-:Y:S02]  /*1a60*/  LEA R3, R3, UR38, 0x3 ;  /* 0x0000002603037c11 */ /* 0x000fe4000f8e18ff */
[----:B------:R-:W-:-:S04]  /*1a70*/  SHF.L.U32 R0, R0, 0x1f, RZ ;  /* 0x0000001f00007819 */ /* 0x000fc800000006ff */
[----:B------:R0:W1:Y:S01]  /*1a80*/  SYNCS.PHASECHK.TRANS64.TRYWAIT P2, [R3+URZ+0x16830], R0 ;  /* 0x01683000030075a7 */ /* 0x000062000804017f */
[----:B------:R-:W-:Y:S05]  /*1a90*/  @!P0 BRA `(.L_x_14168) ;  /* 0x0000000000048947 */ /* 0x000fea0003800000 */
[----:B------:R-:W-:Y:S01]  /*1aa0*/  BPT.TRAP 0x1 ;  /* 0x000000040000795c */ /* 0x000fe20000300000 */
.L_x_14168:
[----:B------:R-:W2:Y:S02]  /*1ab0*/  S2R R2, SR_TID.X ;  /* 0x0000000000027919 */ /* 0x000ea40000002100 */
[----:B--2---:R-:W-:Y:S01]  /*1ac0*/  LOP3.LUT P1, RZ, R2, 0x7f, RZ, 0xc0, !PT ;  /* 0x0000007f02ff7812 */ /* 0x004fe2000782c0ff */
[----:B-1----:R-:W-:-:S12]  /*1ad0*/  @P2 BRA `(.L_x_14169) ;  /* 0x0000000000082947 */ /* 0x002fd80003800000 */
[----:B------:R-:W1:Y:S02]  /*1ae0*/  SYNCS.PHASECHK.TRANS64.TRYWAIT P2, [R3+URZ+0x16830], R0 ;  /* 0x01683000030075a7 */ /* 0x000e64000804017f */
[----:B-1----:R-:W-:Y:S05]  /*1af0*/  @!P2 BRA `(.L_x_14170) ;  /* 0x000000f00050a947 */ /* 0x002fea0003800000 */
.L_x_14169:
[----:B------:R-:W-:Y:S05]  /*1b00*/  WARPSYNC.ALL ;  /* 0x0000000000007948 */ /* 0x000fea0003800000 */
[----:B------:R-:W-:Y:S01]  /*1b10*/  UIADD3 UR4, UR38, 0xe400, URZ ;  /* 0x0000e40026047890 */ /* 0x000fe2000fffe03f */
[----:B------:R-:W-:Y:S01]  /*1b20*/  WARPGROUP.ARRIVE ;  /* 0x00000000000079c5 */ /* 0x000fe20000000000 */
[----:B------:R-:W-:Y:S01]  /*1b30*/  ULOP3.LUT UR8, UR42, 0x10000, URZ, 0xfc, !UPT ;  /* 0x000100002a087892 */ /* 0x000fe2000f8efc3f */
[----:B01----:R-:W0:Y:S01]  /*1b40*/  LDC R0, c[0x0][0x448] ;  /* 0x00011200ff007b82 */ /* 0x003e220000000800 */
[----:B------:R-:W-:Y:S01]  /*1b50*/  USHF.R.U32.HI UR4, URZ, 0x4, UR4 ;  /* 0x000000043f047899 */ /* 0x000fe20008011604 */
[----:B------:R-:W-:Y:S01]  /*1b60*/  IMAD.IADD R10, R152, 0x1, R16 ;  /* 0x00000001980a7824 */ /* 0x000fe200078e0210 */
[----:B------:R-:W-:Y:S01]  /*1b70*/  UMOV UR9, 0x40000040 ;  /* 0x4000004000097882 */ /* 0x000fe20000000000 */
[----:B------:R-:W-:Y:S01]  /*1b80*/  UMOV UR11, 0x40000040 ;  /* 0x40000040000b7882 */ /* 0x000fe20000000000 */
[----:B------:R-:W-:Y:S01]  /*1b90*/  ULOP3.LUT UR4, UR4, 0x3fff, URZ, 0xc0, !UPT ;  /* 0x00003fff04047892 */ /* 0x000fe2000f8ec03f */
[----:B------:R-:W-:Y:S01]  /*1ba0*/  @!P1 VIADD R3, R3, 0x16840 ;  /* 0x0001684003039836 */ /* 0x000fe20000000000 */
[----:B------:R-:W-:Y:S01]  /*1bb0*/  UIADD3 UR12, UR8, 0x2, URZ ;  /* 0x00000002080c7890 */ /* 0x000fe2000fffe03f */
[----:B------:R-:W-:Y:S01]  /*1bc0*/  CS2R R118, SRZ ;  /* 0x0000000000767805 */ /* 0x000fe2000001ff00 */
[----:B------:R-:W-:Y:S01]  /*1bd0*/  ULOP3.LUT UR20, UR4, 0x10000, URZ, 0xfc, !UPT ;  /* 0x0001000004147892 */ /* 0x000fe2000f8efc3f */
[----:B------:R-:W-:Y:S01]  /*1be0*/  CS2R R116, SRZ ;  /* 0x0000000000747805 */ /* 0x000fe2000001ff00 */
[----:B------:R-:W-:Y:S01]  /*1bf0*/  UMOV UR13, 0x40000040 ;  /* 0x40000040000d7882 */ /* 0x000fe20000000000 */
[----:B------:R-:W-:Y:S01]  /*1c00*/  UMOV UR15, 0x40000040 ;  /* 0x40000040000f7882 */ /* 0x000fe20000000000 */
[----:B------:R-:W-:Y:S01]  /*1c10*/  ULEA UR10, UR37, UR20, 0xa ;  /* 0x00000014250a7291 */ /* 0x000fe2000f8e503f */
[----:B------:R-:W-:Y:S01]  /*1c20*/  @!P1 PRMT R3, RZ, 0x654, R3 ;  /* 0x00000654ff039816 */ /* 0x000fe20000000003 */
        /* <DEDUP_REMOVED lines=10> */
[----:B0-----:R-:W-:Y:S01]  /*1cd0*/  ISETP.NE.AND P2, PT, R0, 0x1, PT ;  /* 0x000000010000780c */ /* 0x001fe20003f45270 */
[----:B------:R-:W-:Y:S01]  /*1ce0*/  UIADD3 UR6, UR10, 0x6, URZ ;  /* 0x000000060a067890 */ /* 0x000fe2000fffe03f */
[----:B------:R-:W-:Y:S01]  /*1cf0*/  UMOV UR5, 0x40000040 ;  /* 0x4000004000057882 */ /* 0x000fe20000000000 */
[----:B------:R-:W-:-:S10]  /*1d00*/  UMOV UR7, 0x40000040 ;  /* 0x4000004000077882 */ /* 0x000fd40000000000 */
[----:B------:R-:W0:Y:S08]  /*1d10*/  @P2 LDC R5, c[0x0][0x44c] ;  /* 0x00011300ff052b82 */ /* 0x000e300000000800 */
[----:B------:R-:W1:Y:S01]  /*1d20*/  @P2 LDC R7, c[0x0][0x450] ;  /* 0x00011400ff072b82 */ /* 0x000e620000000800 */
[----:B0-----:R-:W-:-:S04]  /*1d30*/  @P2 IMAD.HI.U32 R0, R10, R5, RZ ;  /* 0x000000050a002227 */ /* 0x001fc800078e00ff */
[----:B------:R-:W-:Y:S01]  /*1d40*/  IMAD.MOV.U32 R5, RZ, RZ, -0x80 ;  /* 0xffffff80ff057424 */ /* 0x000fe200078e00ff */
[----:B-1----:R-:W-:-:S03]  /*1d50*/  @P2 SHF.R.U32.HI R10, RZ, R7, R0 ;  /* 0x00000007ff0a2219 */ /* 0x002fc60000011600 */
[----:B------:R-:W-:Y:S02]  /*1d60*/  IMAD R5, R88, R5, 0x80 ;  /* 0x0000008058057424 */ /* 0x000fe400078e0205 */
[----:B------:R-:W0:Y:S03]  /*1d70*/  SHFL.IDX PT, R0, R10, 0x1, 0x1c1f ;  /* 0x003c1f000a007f89 */ /* 0x000e2600000e0000 */
[C-C-:B------:R-:W-:Y:S02]  /*1d80*/  IADD3 R91, -R22.reuse, 0x1, R5.reuse ;  /* 0x00000001165b7810 */ /* 0x140fe40007ffe105 */
[----:B------:R-:W-:Y:S01]  /*1d90*/  IADD3 R8, -R22, R17, R5 ;  /* 0x0000001116087210 */ /* 0x000fe20007ffe105 */
[----:B------:R-:W1:Y:S01]  /*1da0*/  SHFL.IDX PT, R10, R10, RZ, 0x1c1f ;  /* 0x001c1fff0a0a7589 */ /* 0x000e6200000e0000 */
[----:B------:R-:W-:-:S04]  /*1db0*/  IADD3 R91, -R18, R91, R17 ;  /* 0x0000005b125b7210 */ /* 0x000fc80007ffe111 */
[----:B0-----:R-:W-:-:S04]  /*1dc0*/  VIADDMNMX R0, R0, R91, R8, PT ;  /* 0x0000005b00007246 */ /* 0x001fc80003800108 */
[C---:B------:R-:W-:Y:S02]  /*1dd0*/  ISETP.GT.AND P3, PT, R0.reuse, RZ, PT ;  /* 0x000000ff0000720c */ /* 0x040fe40003f64270 */
[C---:B------:R-:W-:Y:S02]  /*1de0*/  ISETP.GT.AND P4, PT, R0.reuse, 0x1, PT ;  /* 0x000000010000780c */ /* 0x040fe40003f84270 */
[----:B------:R-:W-:Y:S02]  /*1df0*/  ISETP.GT.AND P5, PT, R0, 0x8, PT ;  /* 0x000000080000780c */ /* 0x000fe40003fa4270 */
[----:B-1----:R-:W-:Y:S01]  /*1e00*/  VIADDMNMX R8, R10, R91, R8, PT ;  /* 0x0000005b0a087246 */ /* 0x002fe20003800108 */
        /* <DEDUP_REMOVED lines=8> */
[----:B------:R-:W-:Y:S01]  /*1e90*/  HGMMA.64x128x16.F32.BF16 R24, gdesc[UR4], R24, gsb0 ;  /* 0x01e00000041879f0 */ /* 0x000fe20008001818 */
[----:B------:R-:W-:Y:S02]  /*1ea0*/  ULDC UR6, c[0x0][0x988] ;  /* 0x0002620000067ab9 */ /* 0x000fe40000000800 */
        /* <DEDUP_REMOVED lines=95> */
[C---:B------:R-:W-:Y:S02]  /*24a0*/  ISETP.GT.AND P4, PT, R8.reuse, 0x1, PT ;  /* 0x000000010800780c */ /* 0x040fe40003f84270 */
[----:B------:R-:W-:Y:S02]  /*24b0*/  FMNMX.FTZ R4, R87, R2, !PT ;  /* 0x0000000257047209 */ /* 0x000fe40007810000 */
[----:B------:R-:W-:-:S02]  /*24c0*/  ISETP.GT.AND P5, PT, R8, 0x8, PT ;  /* 0x000000080800780c */ /* 0x000fc40003fa4270 */
[----:B------:R-:W-:Y:S01]  /*24d0*/  FSEL R25, R25, -INF , P4 ;  /* 0xff80000019197808 */ /* 0x000fe20002000000 */
[----:B------:R-:W2:Y:S01]  /*24e0*/  SHFL.BFLY PT, R35, R4, 0x2, 0x1f ;  /* 0x0c401f0004237f89 */ /* 0x000ea200000e0000 */
[----:B------:R-:W-:Y:S02]  /*24f0*/  FSEL R91, R28, -INF , P5 ;  /* 0xff8000001c5b7808 */ /* 0x000fe40002800000 */
[----:B------:R-:W-:Y:S02]  /*2500*/  ISETP.GT.AND P4, PT, R8, 0x10, PT ;  /* 0x000000100800780c */ /* 0x000fe40003f84270 */
[----:B--2---:R-:W-:-:S05]  /*2510*/  FMNMX.FTZ R35, R4, R35, !PT ;  /* 0x0000002304237209 */ /* 0x004fca0007810000 */
[----:B------:R-:W2:Y:S02]  /*2520*/  SHFL.BFLY PT, R2, R35, 0x1, 0x1f ;  /* 0x0c201f0023027f89 */ /* 0x000ea400000e0000 */
[----:B--2---:R-:W-:-:S04]  /*2530*/  FMNMX.FTZ R2, R35, R2, !PT ;  /* 0x0000000223027209 */ /* 0x004fc80007810000 */
        /* <DEDUP_REMOVED lines=40> */
[--C-:B------:R-:W-:Y:S01]  /*27c0*/  FFMA.FTZ R151, R105, R0, -R6.reuse ;  /* 0x0000000069977223 */ /* 0x100fe20000010806 */
[----:B------:R-:W-:Y:S01]  /*27d0*/  FSEL R97, R40, -INF , P4 ;  /* 0xff80000028617808 */ /* 0x000fe20002000000 */
[----:B------:R-:W-:Y:S01]  /*27e0*/  MUFU.EX2 R149, R149 ;  /* 0x0000009500957308 */ /* 0x000fe20000000800 */
[----:B------:R-:W-:Y:S01]  /*27f0*/  FMNMX.FTZ R14, R37, R14, !PT ;  /* 0x0000000e250e7209 */ /* 0x000fe20007810000 */
[-CC-:B------:R-:W-:Y:S01]  /*2800*/  FFMA.FTZ R129, R9, R0.reuse, -R6.reuse ;  /* 0x0000000009817223 */ /* 0x180fe20000010806 */
[C---:B------:R-:W-:Y:S01]  /*2810*/  ISETP.GT.AND P4, PT, R8.reuse, 0x28, PT ;  /* 0x000000280800780c */ /* 0x040fe20003f84270 */
[-CC-:B------:R-:W-:Y:S01]  /*2820*/  FFMA.FTZ R123, R31, R0.reuse, -R6.reuse ;  /* 0x000000001f7b7223 */ /* 0x180fe20000010806 */
[----:B------:R-:W-:Y:S01]  /*2830*/  FSEL R41, R41, -INF , P3 ;  /* 0xff80000029297808 */ /* 0x000fe20001800000 */
[--C-:B------:R-:W-:Y:S01]  /*2840*/  FFMA.FTZ R131, R11, R0, -R6.reuse ;  /* 0x000000000b837223 */ /* 0x100fe20000010806 */
[----:B------:R-:W-:Y:S01]  /*2850*/  FMNMX.FTZ R14, R97, R14, !PT ;  /* 0x0000000e610e7209 */ /* 0x000fe20007810000 */
[----:B------:R-:W3:Y:S01]  /*2860*/  MUFU.EX2 R4, R4 ;  /* 0x0000000400047308 */ /* 0x000ee20000000800 */
[----:B------:R-:W-:Y:S01]  /*2870*/  ISETP.GT.AND P3, PT, R8, 0x29, PT ;  /* 0x000000290800780c */ /* 0x000fe20003f64270 */
[-CC-:B------:R-:W-:Y:S01]  /*2880*/  FFMA.FTZ R125, R13, R0.reuse, -R6.reuse ;  /* 0x000000000d7d7223 */ /* 0x180fe20000010806 */
[----:B------:R-:W-:Y:S01]  /*2890*/  FSEL R99, R44, -INF , P4 ;  /* 0xff8000002c637808 */ /* 0x000fe20002000000 */
[--C-:B------:R-:W-:Y:S01]  /*28a0*/  FFMA.FTZ R127, R15, R0, -R6.reuse ;  /* 0x000000000f7f7223 */ /* 0x100fe20000010806 */
[----:B--2---:R-:W-:Y:S01]  /*28b0*/  FMNMX.FTZ R20, R41, R14, !PT ;  /* 0x0000000e29147209 */ /* 0x004fe20007810000 */
        /* <DEDUP_REMOVED lines=11> */
[----:B------:R-:W-:Y:S01]  /*2970*/  FMNMX.FTZ R20, R45, R20, !PT ;  /* 0x000000142d147209 */ /* 0x000fe20007810000 */
[----:B---3--:R-:W-:Y:S01]  /*2980*/  FADD.FTZ R46, R149, R4 ;  /* 0x00000004952e7221 */ /* 0x008fe20000010000 */
[C---:B------:R-:W-:Y:S01]  /*2990*/  ISETP.GT.AND P4, PT, R8.reuse, 0x38, PT ;  /* 0x000000380800780c */ /* 0x040fe20003f84270 */
[-CC-:B------:R-:W-:Y:S01]  /*29a0*/  FFMA.FTZ R38, R75, R0.reuse, -R6.reuse ;  /* 0x000000004b267223 */ /* 0x180fe20000010806 */
[----:B------:R-:W-:Y:S01]  /*29b0*/  FSEL R49, R49, -INF , P3 ;  /* 0xff80000031317808 */ /* 0x000fe20001800000 */
[--C-:B------:R-:W-:Y:S01]  /*29c0*/  FFMA.FTZ R40, R79, R0, -R6.reuse ;  /* 0x000000004f287223 */ /* 0x100fe20000010806 */
[----:B------:R-:W-:Y:S01]  /*29d0*/  FMNMX.FTZ R20, R101, R20, !PT ;  /* 0x0000001465147209 */ /* 0x000fe20007810000 */
[----:B------:R-:W3:Y:S01]  /*29e0*/  MUFU.EX2 R10, R10 ;  /* 0x0000000a000a7308 */ /* 0x000ee20000000800 */
[----:B------:R-:W-:Y:S01]  /*29f0*/  ISETP.GT.AND P3, PT, R8, 0x39, PT ;  /* 0x000000390800780c */ /* 0x000fe20003f64270 */
[----:B------:R-:W-:Y:S01]  /*2a00*/  FFMA.FTZ R42, R83, R0, -R6 ;  /* 0x00000000532a7223 */ /* 0x000fe20000010806 */
[----:B------:R-:W-:-:S02]  /*2a10*/  FSEL R103, R52, -INF , P4 ;  /* 0xff80000034677808 */ /* 0x000fc40002000000 */
[----:B------:R-:W-:Y:S02]  /*2a20*/  CS2R R108, SRZ ;  /* 0x00000000006c7805 */ /* 0x000fe4000001ff00 */
[----:B--2---:R-:W-:Y:S02]  /*2a30*/  FMNMX.FTZ R24, R49, R20, !PT ;  /* 0x0000001431187209 */ /* 0x004fe40007810000 */
[----:B------:R-:W-:Y:S02]  /*2a40*/  CS2R R106, SRZ ;  /* 0x00000000006a7805 */ /* 0x000fe4000001ff00 */
[----:B------:R-:W-:Y:S01]  /*2a50*/  ISETP.GT.AND P4, PT, R8, 0x40, PT ;  /* 0x000000400800780c */ /* 0x000fe20003f84270 */
[----:B------:R2:W-:Y:S01]  /*2a60*/  MUFU.EX2 R20, R26 ;  /* 0x0000001a00147308 */ /* 0x0005e20000000800 */
[----:B------:R-:W-:Y:S01]  /*2a70*/  FSEL R53, R53, -INF , P3 ;  /* 0xff80000035357808 */ /* 0x000fe20001800000 */
[----:B----4-:R-:W-:Y:S01]  /*2a80*/  FADD.FTZ R31, R151, R46 ;  /* 0x0000002e971f7221 */ /* 0x010fe20000010000 */
[----:B------:R-:W-:-:S02]  /*2a90*/  FMNMX.FTZ R24, R103, R24, !PT ;  /* 0x0000001867187209 */ /* 0x000fc40007810000 */
[----:B------:R-:W-:Y:S02]  /*2aa0*/  CS2R R104, SRZ ;  /* 0x0000000000687805 */ /* 0x000fe4000001ff00 */
[----:B------:R-:W-:Y:S02]  /*2ab0*/  ISETP.GT.AND P3, PT, R8, 0x41, PT ;  /* 0x000000410800780c */ /* 0x000fe40003f64270 */
[----:B------:R-:W-:Y:S01]  /*2ac0*/  FSEL R89, R56, -INF , P4 ;  /* 0xff80000038597808 */ /* 0x000fe20002000000 */
[----:B------:R-:W4:Y:S01]  /*2ad0*/  MUFU.EX2 R145, R145 ;  /* 0x0000009100917308 */ /* 0x000f220000000800 */
[----:B------:R-:W-:Y:S01]  /*2ae0*/  FMNMX.FTZ R24, R53, R24, !PT ;  /* 0x0000001835187209 */ /* 0x000fe20007810000 */
[----:B---3--:R-:W-:Y:S01]  /*2af0*/  FADD.FTZ R46, R10, R31 ;  /* 0x0000001f0a2e7221 */ /* 0x008fe20000010000 */
[----:B------:R-:W-:Y:S02]  /*2b00*/  ISETP.GT.AND P4, PT, R8, 0x48, PT ;  /* 0x000000480800780c */ /* 0x000fe40003f84270 */
[----:B------:R-:W-:-:S02]  /*2b10*/  FSEL R57, R57, -INF , P3 ;  /* 0xff80000039397808 */ /* 0x000fc40001800000 */
[----:B------:R-:W-:Y:S01]  /*2b20*/  FMNMX.FTZ R24, R89, R24, !PT ;  /* 0x0000001859187209 */ /* 0x000fe20007810000 */
[----:B------:R-:W3:Y:S01]  /*2b30*/  MUFU.EX2 R147, R147 ;  /* 0x0000009300937308 */ /* 0x000ee20000000800 */
[----:B------:R-:W-:Y:S02]  /*2b40*/  ISETP.GT.AND P3, PT, R8, 0x49, PT ;  /* 0x000000490800780c */ /* 0x000fe40003f64270 */
[----:B------:R-:W-:Y:S02]  /*2b50*/  FSEL R43, R60, -INF , P4 ;  /* 0xff8000003c2b7808 */ /* 0x000fe40002000000 */
[----:B--2---:R-:W-:Y:S02]  /*2b60*/  FMNMX.FTZ R26, R57, R24, !PT ;  /* 0x00000018391a7209 */ /* 0x004fe40007810000 */
[----:B------:R-:W-:Y:S01]  /*2b70*/  ISETP.GT.AND P4, PT, R8, 0x50, PT ;  /* 0x000000500800780c */ /* 0x000fe20003f84270 */
[----:B------:R2:W-:Y:S01]  /*2b80*/  MUFU.EX2 R24, R28 ;  /* 0x0000001c00187308 */ /* 0x0005e20000000800 */
        /* <DEDUP_REMOVED lines=35> */
[----:B------:R-:W-:Y:S01]  /*2dc0*/  FMNMX.FTZ R30, R77, R30, !PT ;  /* 0x0000001e4d1e7209 */ /* 0x000fe20007810000 */
[-CC-:B--2---:R-:W-:Y:S01]  /*2dd0*/  FFMA.FTZ R32, R63, R0.reuse, -R6.reuse ;  /* 0x000000003f207223 */ /* 0x184fe20000010806 */
[----:B------:R-:W-:Y:S01]  /*2de0*/  ISETP.GT.AND P4, PT, R8, 0x78, PT ;  /* 0x000000780800780c */ /* 0x000fe20003f84270 */
[----:B------:R-:W-:Y:S01]  /*2df0*/  FFMA.FTZ R6, R87, R0, -R6 ;  /* 0x0000000057067223 */ /* 0x000fe20000010806 */
[----:B------:R-:W-:-:S02]  /*2e00*/  FSEL R81, R81, -INF , P3 ;  /* 0xff80000051517808 */ /* 0x000fc40001800000 */
[----:B------:R-:W-:Y:S01]  /*2e10*/  FMNMX.FTZ R30, R55, R30, !PT ;  /* 0x0000001e371e7209 */ /* 0x000fe20007810000 */
[----:B------:R-:W-:Y:S01]  /*2e20*/  MUFU.EX2 R135, R135 ;  /* 0x0000008700877308 */ /* 0x000fe20000000800 */
[----:B------:R-:W-:Y:S02]  /*2e30*/  ISETP.GT.AND P3, PT, R8, 0x79, PT ;  /* 0x000000790800780c */ /* 0x000fe40003f64270 */
[----:B------:R-:W-:Y:S02]  /*2e40*/  FSEL R5, R84, -INF , P4 ;  /* 0xff80000054057808 */ /* 0x000fe40002000000 */
[----:B------:R-:W-:Y:S02]  /*2e50*/  FMNMX.FTZ R8, R81, R30, !PT ;  /* 0x0000001e51087209 */ /* 0x000fe40007810000 */
[----:B------:R-:W-:Y:S01]  /*2e60*/  FSEL R85, R85, -INF , P3 ;  /* 0xff80000055557808 */ /* 0x000fe20001800000 */
[----:B------:R-:W-:Y:S01]  /*2e70*/  MUFU.EX2 R30, R59 ;  /* 0x0000003b001e7308 */ /* 0x000fe20000000800 */
[----:B------:R-:W-:-:S02]  /*2e80*/  FMNMX.FTZ R8, R5, R8, !PT ;  /* 0x0000000805087209 */ /* 0x000fc40007810000 */
[----:B------:R-:W-:Y:S02]  /*2e90*/  F2FP.BF16.F32.PACK_AB R149, R4, R149 ;  /* 0x000000950495723e */ /* 0x000fe400000010ff */
[----:B------:R-:W-:Y:S02]  /*2ea0*/  FMNMX.FTZ R8, R85, R8, !PT ;  /* 0x0000000855087209 */ /* 0x000fe40007810000 */
[----:B------:R-:W-:Y:S01]  /*2eb0*/  F2FP.BF16.F32.PACK_AB R151, R10, R151 ;  /* 0x000000970a97723e */ /* 0x000fe200000010ff */
        /* <DEDUP_REMOVED lines=20> */
[-CC-:B------:R-:W-:Y:S01]  /*3000*/  FFMA.FTZ R144, R93, R0.reuse, -R44.reuse ;  /* 0x000000005d907223 */ /* 0x180fe2000001082c */
[-C--:B------:R-:W-:Y:S01]  /*3010*/  FFMA.FTZ R11, R33, R0.reuse, -R44 ;  /* 0x00000000210b7223 */ /* 0x080fe2000001082c */
[----:B------:R-:W-:Y:S01]  /*3020*/  MUFU.EX2 R148, R148 ;  /* 0x0000009400947308 */ /* 0x000fe20000000800 */
[----:B----4-:R-:W-:Y:S01]  /*3030*/  FADD.FTZ R33, R145, R46 ;  /* 0x0000002e91217221 */ /* 0x010fe20000010000 */
[-CC-:B------:R-:W-:Y:S01]  /*3040*/  FFMA.FTZ R13, R37, R0.reuse, -R44.reuse ;  /* 0x00000000250d7223 */ /* 0x180fe2000001082c */
[-CC-:B------:R-:W-:Y:S01]  /*3050*/  FFMA.FTZ R146, R95, R0.reuse, -R44.reuse ;  /* 0x000000005f927223 */ /* 0x180fe2000001082c */
[----:B------:R-:W2:Y:S01]  /*3060*/  @P2 LDC R37, c[0x0][0x44c] ;  /* 0x00011300ff252b82 */ /* 0x000ea20000000800 */
[----:B------:R-:W-:Y:S01]  /*3070*/  FADD.FTZ R46, R12, R33 ;  /* 0x000000210c2e7221 */ /* 0x000fe20000010000 */
[-CC-:B------:R-:W-:Y:S01]  /*3080*/  FFMA.FTZ R140, R97, R0.reuse, -R44.reuse ;  /* 0x00000000618c7223 */ /* 0x180fe2000001082c */
[-C--:B------:R-:W-:Y:S01]  /*3090*/  FFMA.FTZ R15, R41, R0.reuse, -R44 ;  /* 0x00000000290f7223 */ /* 0x080fe2000001082c */
[----:B------:R-:W4:Y:S01]  /*30a0*/  MUFU.EX2 R7, R7 ;  /* 0x0000000700077308 */ /* 0x000f220000000800 */
[----:B---3--:R-:W-:Y:S01]  /*30b0*/  FADD.FTZ R33, R147, R46 ;  /* 0x0000002e93217221 */ /* 0x008fe20000010000 */
[-CC-:B------:R-:W-:Y:S01]  /*30c0*/  FFMA.FTZ R142, R99, R0.reuse, -R44.reuse ;  /* 0x00000000638e7223 */ /* 0x180fe2000001082c */
[-CC-:B------:R-:W-:Y:S01]  /*30d0*/  FFMA.FTZ R21, R45, R0.reuse, -R44.reuse ;  /* 0x000000002d157223 */ /* 0x180fe2000001082c */
[-CC-:B------:R-:W-:Y:S01]  /*30e0*/  FFMA.FTZ R136, R101, R0.reuse, -R44.reuse ;  /* 0x0000000065887223 */ /* 0x180fe2000001082c */
[----:B------:R-:W-:Y:S01]  /*30f0*/  FADD.FTZ R48, R14, R33 ;  /* 0x000000210e307221 */ /* 0x000fe20000010000 */
[-C--:B------:R-:W-:Y:S01]  /*3100*/  FFMA.FTZ R25, R49, R0.reuse, -R44 ;  /* 0x0000000031197223 */ /* 0x080fe2000001082c */
[----:B------:R-:W-:Y:S01]  /*3110*/  IMAD.MOV.U32 R41, RZ, RZ, R16 ;  /* 0x000000ffff297224 */ /* 0x000fe200078e0010 */
        /* <DEDUP_REMOVED lines=9> */
[----:B----4-:R-:W-:Y:S01]  /*31b0*/  FADD.FTZ R35, R148, R7 ;  /* 0x0000000794237221 */ /* 0x010fe20000010000 */
[-CC-:B------:R-:W-:Y:S01]  /*31c0*/  FFMA.FTZ R128, R47, R0.reuse, -R44.reuse ;  /* 0x000000002f807223 */ /* 0x180fe2000001082c */
[----:B------:R-:W-:Y:S01]  /*31d0*/  FFMA.FTZ R69, R69, R0, -R44 ;  /* 0x0000000045457223 */ /* 0x000fe2000001082c */
[----:B--2---:R-:W-:-:S04]  /*31e0*/  @P2 IMAD.HI.U32 R37, R16, R37, RZ ;  /* 0x0000002510252227 */ /* 0x004fc800078e00ff */
[-CC-:B------:R-:W-:Y:S01]  /*31f0*/  FFMA.FTZ R124, R51, R0.reuse, -R44.reuse ;  /* 0x00000000337c7223 */ /* 0x180fe2000001082c */
[-CC-:B------:R-:W-:Y:S01]  /*3200*/  FFMA.FTZ R126, R27, R0.reuse, -R44.reuse ;  /* 0x000000001b7e7223 */ /* 0x180fe2000001082c */
[----:B------:R-:W-:Y:S01]  /*3210*/  FFMA.FTZ R77, R77, R0, -R44 ;  /* 0x000000004d4d7223 */ /* 0x000fe2000001082c */
[----:B------:R-:W2:Y:S01]  /*3220*/  MUFU.EX2 R144, R144 ;  /* 0x0000009000907308 */ /* 0x000ea20000000800 */
[----:B---3--:R-:W-:Y:S01]  /*3230*/  FADD.FTZ R46, R150, R35 ;  /* 0x00000023962e7221 */ /* 0x008fe20000010000 */
[----:B------:R-:W-:Y:S01]  /*3240*/  FADD.FTZ R35, R141, R48 ;  /* 0x000000308d237221 */ /* 0x000fe20000010000 */
[----:B-1----:R-:W-:Y:S01]  /*3250*/  @P2 SHF.R.U32.HI R41, RZ, R50, R37 ;  /* 0x00000032ff292219 */ /* 0x002fe20000011625 */
[-CC-:B------:R-:W-:Y:S01]  /*3260*/  FFMA.FTZ R55, R55, R0.reuse, -R44.reuse ;  /* 0x0000000037377223 */ /* 0x180fe2000001082c */
[----:B------:R-:W-:Y:S01]  /*3270*/  FFMA.FTZ R81, R81, R0, -R44 ;  /* 0x0000000051517223 */ /* 0x000fe2000001082c */
[----:B------:R-:W-:Y:S01]  /*3280*/  FADD.FTZ R48, R20, R35 ;  /* 0x0000002314307221 */ /* 0x000fe20000010000 */
[----:B------:R-:W-:Y:S01]  /*3290*/  IADD3 R43, R41, R17, -R18 ;  /* 0x00000011292b7210 */ /* 0x000fe20007ffe812 */
[----:B------:R-:W1:Y:S01]  /*32a0*/  MUFU.EX2 R11, R11 ;  /* 0x0000000b000b7308 */ /* 0x000e620000000800 */
[----:B0-----:R-:W-:Y:S01]  /*32b0*/  FADD.FTZ R3, R9, R46 ;  /* 0x0000002e09037221 */ /* 0x001fe20000010000 */
[----:B------:R-:W-:Y:S01]  /*32c0*/  FADD.FTZ R35, R143, R48 ;  /* 0x000000308f237221 */ /* 0x000fe20000010000 */
[----:B------:R-:W-:-:S02]  /*32d0*/  F2FP.BF16.F32.PACK_AB R148, R7, R148 ;  /* 0x000000940794723e */ /* 0x000fc400000010ff */
[----:B------:R-:W-:Y:S02]  /*32e0*/  CS2R R102, SRZ ;  /* 0x0000000000667805 */ /* 0x000fe4000001ff00 */
[----:B------:R-:W-:Y:S01]  /*32f0*/  SHF.R.S32.HI R50, RZ, 0x1f, R43 ;  /* 0x0000001fff327819 */ /* 0x000fe2000001142b */
[----:B------:R-:W-:Y:S01]  /*3300*/  FADD.FTZ R48, R24, R35 ;  /* 0x0000002318307221 */ /* 0x000fe20000010000 */
[----:B------:R-:W-:Y:S01]  /*3310*/  FFMA.FTZ R35, R65, R0, -R44 ;  /* 0x0000000041237223 */ /* 0x000fe2000001082c */
[----:B------:R-:W0:Y:S01]  /*3320*/  MUFU.EX2 R146, R146 ;  /* 0x0000009200927308 */ /* 0x000e220000000800 */
[----:B--2---:R-:W-:Y:S01]  /*3330*/  FADD.FTZ R46, R144, R3 ;  /* 0x00000003902e7221 */ /* 0x004fe20000010000 */
[----:B------:R-:W-:Y:S01]  /*3340*/  FADD.FTZ R37, R137, R48 ;  /* 0x0000003089257221 */ /* 0x000fe20000010000 */
[----:B------:R-:W-:Y:S01]  /*3350*/  F2FP.BF16.F32.PACK_AB R150, R9, R150 ;  /* 0x000000960996723e */ /* 0x000fe200000010ff */
[----:B------:R-:W-:Y:S01]  /*3360*/  VIADD R9, R88, 0xfffffffe ;  /* 0xfffffffe58097836 */ /* 0x000fe20000000000 */
[----:B------:R-:W-:Y:S01]  /*3370*/  F2FP.BF16.F32.PACK_AB R145, R12, R145 ;  /* 0x000000910c91723e */ /* 0x000fe200000010ff */
[----:B------:R-:W-:Y:S01]  /*3380*/  FADD.FTZ R48, R26, R37 ;  /* 0x000000251a307221 */ /* 0x000fe20000010000 */
[----:B------:R-:W-:Y:S01]  /*3390*/  F2FP.BF16.F32.PACK_AB R147, R14, R147 ;  /* 0x000000930e93723e */ /* 0x000fe200000010ff */
[----:B------:R-:W2:Y:S01]  /*33a0*/  MUFU.EX2 R13, R13 ;  /* 0x0000000d000d7308 */ /* 0x000ea20000000800 */
[----:B-1----:R-:W-:Y:S01]  /*33b0*/  FADD.FTZ R3, R11, R46 ;  /* 0x0000002e0b037221 */ /* 0x002fe20000010000 */
[----:B------:R-:W-:Y:S01]  /*33c0*/  FADD.FTZ R37, R139, R48 ;  /* 0x000000308b257221 */ /* 0x000fe20000010000 */
[----:B------:R-:W-:-:S02]  /*33d0*/  F2FP.BF16.F32.PACK_AB R141, R20, R141 ;  /* 0x0000008d148d723e */ /* 0x000fc400000010ff */
[----:B------:R-:W-:Y:S02]  /*33e0*/  CS2R R100, SRZ ;  /* 0x0000000000647805 */ /* 0x000fe4000001ff00 */
[----:B------:R-:W-:Y:S01]  /*33f0*/  F2FP.BF16.F32.PACK_AB R143, R24, R143 ;  /* 0x0000008f188f723e */ /* 0x000fe200000010ff */
[----:B------:R-:W-:Y:S01]  /*3400*/  FADD.FTZ R48, R28, R37 ;  /* 0x000000251c307221 */ /* 0x000fe20000010000 */
[----:B------:R-:W-:Y:S01]  /*3410*/  FFMA.FTZ R37, R73, R0, -R44 ;  /* 0x0000000049257223 */ /* 0x000fe2000001082c */
[----:B------:R-:W1:Y:S01]  /*3420*/  MUFU.EX2 R140, R140 ;  /* 0x0000008c008c7308 */ /* 0x000e620000000800 */
[----:B0-----:R-:W-:Y:S01]  /*3430*/  FADD.FTZ R46, R146, R3 ;  /* 0x00000003922e7221 */ /* 0x001fe20000010000 */
[----:B------:R-:W-:Y:S01]  /*3440*/  FADD.FTZ R39, R133, R48 ;  /* 0x0000003085277221 */ /* 0x000fe20000010000 */
[----:B------:R-:W-:Y:S02]  /*3450*/  F2FP.BF16.F32.PACK_AB R137, R26, R137 ;  /* 0x000000891a89723e */ /* 0x000fe400000010ff */
[----:B------:R-:W-:-:S02]  /*3460*/  CS2R R98, SRZ ;  /* 0x0000000000627805 */ /* 0x000fc4000001ff00 */
[----:B------:R-:W-:Y:S01]  /*3470*/  F2FP.BF16.F32.PACK_AB R139, R28, R139 ;  /* 0x0000008b1c8b723e */ /* 0x000fe200000010ff */
[C---:B------:R-:W-:Y:S01]  /*3480*/  FADD.FTZ R48, R30.reuse, R39 ;  /* 0x000000271e307221 */ /* 0x040fe20000010000 */
[----:B------:R-:W-:Y:S01]  /*3490*/  F2FP.BF16.F32.PACK_AB R133, R30, R133 ;  /* 0x000000851e85723e */ /* 0x000fe200000010ff */
[----:B------:R-:W0:Y:S01]  /*34a0*/  MUFU.EX2 R15, R15 ;  /* 0x0000000f000f7308 */ /* 0x000e220000000800 */
[----:B--2---:R-:W-:Y:S01]  /*34b0*/  FADD.FTZ R3, R13, R46 ;  /* 0x0000002e0d037221 */ /* 0x004fe20000010000 */
[----:B------:R-:W-:Y:S01]  /*34c0*/  FADD.FTZ R39, R135, R48 ;  /* 0x0000003087277221 */ /* 0x000fe20000010000 */
[C---:B------:R-:W-:Y:S02]  /*34d0*/  F2FP.BF16.F32.PACK_AB R135, R32.reuse, R135 ;  /* 0x000000872087723e */ /* 0x040fe400000010ff */
[----:B------:R-:W-:Y:S02]  /*34e0*/  CS2R R96, SRZ ;  /* 0x0000000000607805 */ /* 0x000fe4000001ff00 */
[----:B------:R-:W-:Y:S01]  /*34f0*/  F2FP.BF16.F32.PACK_AB R144, R11, R144 ;  /* 0x000000900b90723e */ /* 0x000fe200000010ff */
[----:B------:R-:W-:Y:S01]  /*3500*/  FADD.FTZ R48, R32, R39 ;  /* 0x0000002720307221 */ /* 0x000fe20000010000 */
[-C--:B------:R-:W-:Y:S01]  /*3510*/  FFMA.FTZ R39, R5, R0.reuse, -R44 ;  /* 0x0000000005277223 */ /* 0x080fe2000001082c */
[----:B------:R-:W2:Y:S01]  /*3520*/  MUFU.EX2 R142, R142 ;  /* 0x0000008e008e7308 */ /* 0x000ea20000000800 */
[----:B-1----:R-:W-:Y:S01]  /*3530*/  FADD.FTZ R46, R140, R3 ;  /* 0x000000038c2e7221 */ /* 0x002fe20000010000 */
[----:B------:R-:W-:Y:S01]  /*3540*/  FADD.FTZ R41, R129, R48 ;  /* 0x0000003081297221 */ /* 0x000fe20000010000 */
[----:B------:R-:W-:Y:S01]  /*3550*/  FFMA.FTZ R44, R85, R0, -R44 ;  /* 0x00000000552c7223 */ /* 0x000fe2000001082c */
[----:B------:R-:W-:-:S02]  /*3560*/  LEA.HI R5, R50, R43, RZ, 0x7 ;  /* 0x0000002b32057211 */ /* 0x000fc400078f38ff */
[----:B------:R-:W-:Y:S02]  /*3570*/  CS2R R94, SRZ ;  /* 0x00000000005e7805 */ /* 0x000fe4000001ff00 */
[----:B------:R-:W-:Y:S02]  /*3580*/  F2FP.BF16.F32.PACK_AB R129, R34, R129 ;  /* 0x000000812281723e */ /* 0x000fe400000010ff */
[----:B------:R-:W-:Y:S01]  /*3590*/  CS2R R92, SRZ ;  /* 0x00000000005c7805 */ /* 0x000fe2000001ff00 */
[----:B------:R-:W1:Y:S01]  /*35a0*/  MUFU.EX2 R21, R21 ;  /* 0x0000001500157308 */ /* 0x000e620000000800 */
[----:B0-----:R-:W-:Y:S01]  /*35b0*/  FADD.FTZ R3, R15, R46 ;  /* 0x0000002e0f037221 */ /* 0x001fe20000010000 */
[----:B------:R-:W-:Y:S02]  /*35c0*/  F2FP.BF16.F32.PACK_AB R146, R13, R146 ;  /* 0x000000920d92723e */ /* 0x000fe400000010ff */
[----:B------:R-:W-:Y:S02]  /*35d0*/  CS2R R90, SRZ ;  /* 0x00000000005a7805 */ /* 0x000fe4000001ff00 */
[----:B------:R-:W-:-:S02]  /*35e0*/  F2FP.BF16.F32.PACK_AB R140, R15, R140 ;  /* 0x0000008c0f8c723e */ /* 0x000fc400000010ff */
[----:B------:R-:W-:Y:S01]  /*35f0*/  CS2R R88, SRZ ;  /* 0x0000000000587805 */ /* 0x000fe2000001ff00 */
        /* <DEDUP_REMOVED lines=14> */
[----:B------:R-:W-:Y:S01]  /*36e0*/  FADD.FTZ R46, R34, R41 ;  /* 0x00000029222e7221 */ /* 0x000fe20000010000 */
[----:B------:R-:W-:-:S03]  /*36f0*/  F2FP.BF16.F32.PACK_AB R138, R29, R138 ;  /* 0x0000008a1d8a723e */ /* 0x000fc600000010ff */
[----:B------:R-:W-:Y:S01]  /*3700*/  FADD.FTZ R41, R131, R46 ;  /* 0x0000002e83297221 */ /* 0x000fe20000010000 */
[----:B------:R-:W-:Y:S01]  /*3710*/  F2FP.BF16.F32.PACK_AB R131, R36, R131 ;  /* 0x000000832483723e */ /* 0x000fe200000010ff */
[----:B------:R-:W0:Y:S01]  /*3720*/  MUFU.EX2 R134, R134 ;  /* 0x0000008600867308 */ /* 0x000e220000000800 */
[----:B--2---:R-:W-:Y:S01]  /*3730*/  FADD.FTZ R4, R132, R3 ;  /* 0x0000000384047221 */ /* 0x004fe20000010000 */
[----:B------:R-:W-:-:S04]  /*3740*/  FADD.FTZ R10, R36, R41 ;  /* 0x00000029240a7221 */ /* 0x000fc80000010000 */
[----:B------:R-:W-:Y:S01]  /*3750*/  FADD.FTZ R41, R125, R10 ;  /* 0x0000000a7d297221 */ /* 0x000fe20000010000 */
[C---:B------:R-:W-:Y:S01]  /*3760*/  F2FP.BF16.F32.PACK_AB R125, R38.reuse, R125 ;  /* 0x0000007d267d723e */ /* 0x040fe200000010ff */
[----:B------:R-:W2:Y:S01]  /*3770*/  MUFU.EX2 R33, R33 ;  /* 0x0000002100217308 */ /* 0x000ea20000000800 */
[C---:B-1----:R-:W-:Y:S01]  /*3780*/  FADD.FTZ R3, R31.reuse, R4 ;  /* 0x000000041f037221 */ /* 0x042fe20000010000 */
[----:B------:R-:W-:Y:S01]  /*3790*/  FADD.FTZ R10, R38, R41 ;  /* 0x00000029260a7221 */ /* 0x000fe20000010000 */
[----:B------:R-:W-:-:S03]  /*37a0*/  F2FP.BF16.F32.PACK_AB R132, R31, R132 ;  /* 0x000000841f84723e */ /* 0x000fc600000010ff */
[----:B------:R-:W-:Y:S01]  /*37b0*/  FADD.FTZ R41, R127, R10 ;  /* 0x0000000a7f297221 */ /* 0x000fe20000010000 */
[----:B------:R-:W-:Y:S01]  /*37c0*/  F2FP.BF16.F32.PACK_AB R127, R40, R127 ;  /* 0x0000007f287f723e */ /* 0x000fe200000010ff */
[----:B------:R-:W1:Y:S01]  /*37d0*/  MUFU.EX2 R128, R128 ;  /* 0x0000008000807308 */ /* 0x000e620000000800 */
[----:B0-----:R-:W-:Y:S01]  /*37e0*/  FADD.FTZ R4, R134, R3 ;  /* 0x0000000386047221 */ /* 0x001fe20000010000 */
[----:B------:R-:W-:-:S06]  /*37f0*/  FADD.FTZ R10, R40, R41 ;  /* 0x00000029280a7221 */ /* 0x000fcc0000010000 */
        /* <DEDUP_REMOVED lines=38> */
[----:B------:R-:W-:Y:S01]  /*3a60*/  SHF.R.S32.HI R6, RZ, 0x7, R5 ;  /* 0x00000007ff067819 */ /* 0x000fe20000011405 */
[----:B--2---:R-:W-:-:S04]  /*3a70*/  FADD.FTZ R7, R39, R4 ;  /* 0x0000000427077221 */ /* 0x004fc80000010000 */
[C---:B-1----:R-:W-:Y:S01]  /*3a80*/  FADD.FTZ R4, R44.reuse, R7 ;  /* 0x000000072c047221 */ /* 0x042fe20000010000 */
[----:B------:R-:W-:Y:S02]  /*3a90*/  VIMNMX R7, R23, R6, !PT ;  /* 0x0000000617077248 */ /* 0x000fe40007fe0100 */
[----:B------:R-:W-:Y:S02]  /*3aa0*/  F2FP.BF16.F32.PACK_AB R122, R44, R39 ;  /* 0x000000272c7a723e */ /* 0x000fe400000010ff */
[----:B------:R-:W-:-:S13]  /*3ab0*/  ISETP.GE.AND P3, PT, R9, R7, PT ;  /* 0x000000070900720c */ /* 0x000fda0003f66270 */
[----:B------:R-:W-:Y:S05]  /*3ac0*/  @!P3 BRA `(.L_x_14171) ;  /* 0x00000024008cb947 */ /* 0x000fea0003800000 */
[----:B------:R-:W-:Y:S01]  /*3ad0*/  IMAD.MOV.U32 R6, RZ, RZ, R2 ;  /* 0x000000ffff067224 */ /* 0x000fe200078e0002 */
[----:B------:R-:W-:Y:S01]  /*3ae0*/  UMOV UR7, UR36 ;  /* 0x0000002400077c82 */ /* 0x000fe20008000000 */
[----:B------:R-:W-:Y:S01]  /*3af0*/  IMAD.MOV.U32 R5, RZ, RZ, R8 ;  /* 0x000000ffff057224 */ /* 0x000fe200078e0008 */
[----:B------:R-:W-:Y:S01]  /*3b00*/  UMOV UR6, UR37 ;  /* 0x0000002500067c82 */ /* 0x000fe20008000000 */
[----:B------:R-:W-:-:S07]  /*3b10*/  IMAD.MOV.U32 R119, RZ, RZ, RZ ;  /* 0x000000ffff777224 */ /* 0x000fce00078e00ff */
.L_x_14180:
        /* <DEDUP_REMOVED lines=9> */
.L_x_14173:
[----:B------:R-:W-:Y:S01]  /*3bb0*/  ULEA UR10, UR37, UR38, 0x3 ;  /* 0x00000026250a7291 */ /* 0x000fe2000f8e183f */
[----:B------:R-:W-:-:S05]  /*3bc0*/  IMAD.U32 R0, RZ, RZ, UR36 ;  /* 0x00000024ff007e24 */ /* 0x000fca000f8e00ff */
[----:B------:R-:W-:-:S04]  /*3bd0*/  SHF.L.U32 R0, R0, 0x1f, RZ ;  /* 0x0000001f00007819 */ /* 0x000fc800000006ff */
[----:B------:R0:W1:Y:S01]  /*3be0*/  SYNCS.PHASECHK.TRANS64.TRYWAIT P3, [UR10+0x16830], R0 ;  /* 0x01683000ff0075a7 */ /* 0x000062000806014a */
[----:B------:R-:W-:Y:S05]  /*3bf0*/  @!P0 BRA `(.L_x_14174) ;  /* 0x0000000000048947 */ /* 0x000fea0003800000 */
[----:B------:R-:W-:Y:S01]  /*3c00*/  BPT.TRAP 0x1 ;  /* 0x000000040000795c */ /* 0x000fe20000300000 */
.L_x_14174:
[----:B-1----:R-:W-:Y:S05]  /*3c10*/  @P3 BRA `(.L_x_14172) ;  /* 0x0000000000083947 */ /* 0x002fea0003800000 */
[----:B------:R-:W1:Y:S02]  /*3c20*/  SYNCS.PHASECHK.TRANS64.TRYWAIT P3, [UR10+0x16830], R0 ;  /* 0x01683000ff0075a7 */ /* 0x000e64000806014a */
[----:B-1----:R-:W-:Y:S05]  /*3c30*/  @!P3 BRA `(.L_x_14175) ;  /* 0x000000d00014b947 */ /* 0x002fea0003800000 */
.L_x_14172:
        /* <DEDUP_REMOVED lines=8> */
[----:B------:R-:W-:Y:S01]  /*3cc0*/  UMOV UR24, UR4 ;  /* 0x0000000400187c82 */ /* 0x000fe20008000000 */
[----:B------:R-:W-:Y:S01]  /*3cd0*/  UMOV UR25, UR5 ;  /* 0x0000000500197c82 */ /* 0x000fe20008000000 */
        /* <DEDUP_REMOVED lines=19> */
.L_x_14177:
[----:B------:R-:W-:Y:S01]  /*3e10*/  ULEA UR10, UR6, UR38, 0x3 ;  /* 0x00000026060a7291 */ /* 0x000fe2000f8e183f */
[----:B------:R-:W-:-:S05]  /*3e20*/  IMAD.U32 R0, RZ, RZ, UR7 ;  /* 0x00000007ff007e24 */ /* 0x000fca000f8e00ff */
[----:B------:R-:W-:-:S04]  /*3e30*/  SHF.L.U32 R0, R0, 0x1f, RZ ;  /* 0x0000001f00007819 */ /* 0x000fc800000006ff */
[----:B------:R0:W1:Y:S01]  /*3e40*/  SYNCS.PHASECHK.TRANS64.TRYWAIT P3, [UR10+0x16850], R0 ;  /* 0x01685000ff0075a7 */ /* 0x000062000806014a */
[----:B------:R-:W-:Y:S05]  /*3e50*/  @!P0 BRA `(.L_x_14178) ;  /* 0x0000000000048947 */ /* 0x000fea0003800000 */
[----:B------:R-:W-:Y:S01]  /*3e60*/  BPT.TRAP 0x1 ;  /* 0x000000040000795c */ /* 0x000fe20000300000 */
.L_x_14178:
[----:B-1----:R-:W-:Y:S05]  /*3e70*/  @P3 BRA `(.L_x_14176) ;  /* 0x0000000000083947 */ /* 0x002fea0003800000 */
[----:B------:R-:W1:Y:S02]  /*3e80*/  SYNCS.PHASECHK.TRANS64.TRYWAIT P3, [UR10+0x16850], R0 ;  /* 0x01685000ff0075a7 */ /* 0x000e64000806014a */
[----:B-1----:R-:W-:Y:S05]  /*3e90*/  @!P3 BRA `(.L_x_14179) ;  /* 0x000000cc0094b947 */ /* 0x002fea0003800000 */
.L_x_14176:
[----:B------:R-:W-:Y:S01]  /*3ea0*/  UIADD3 UR7, UR38, 0x400, URZ ;  /* 0x0000040026077890 */ /* 0x000fe2000fffe03f */
[----:B------:R-:W-:Y:S01]  /*3eb0*/  WARPGROUP.ARRIVE ;  /* 0x00000000000079c5 */ /* 0x000fe20000000000 */
[----:B------:R-:W-:Y:S01]  /*3ec0*/  UMOV UR11, 0x40000040 ;  /* 0x40000040000b7882 */ /* 0x000fe20000000000 */
[----:B------:R-:W-:Y:S01]  /*3ed0*/  UMOV UR15, 0x40000040 ;  /* 0x40000040000f7882 */ /* 0x000fe20000000000 */
[----:B------:R-:W-:Y:S01]  /*3ee0*/  USHF.R.U32.HI UR7, URZ, 0x4, UR7 ;  /* 0x000000043f077899 */ /* 0x000fe20008011607 */
[----:B------:R-:W2:Y:S01]  /*3ef0*/  @P2 LDC R8, c[0x0][0x44c] ;  /* 0x00011300ff082b82 */ /* 0x000ea20000000800 */
[----:B-1----:R-:W-:Y:S02]  /*3f00*/  IMAD.IADD R2, R152, 0x1, R16 ;  /* 0x0000000198027824 */ /* 0x002fe400078e0210 */
[----:B------:R-:W-:-:S04]  /*3f10*/  ULOP3.LUT UR7, UR7, 0x3fff, URZ, 0xc0, !UPT ;  /* 0x00003fff07077892 */ /* 0x000fc8000f8ec03f */
[----:B------:R-:W-:Y:S01]  /*3f20*/  ULEA UR10, UR6, UR7, 0xa ;  /* 0x00000007060a7291 */ /* 0x000fe2000f8e503f */
[----:B0-----:R-:W0:Y:S02]  /*3f30*/  @P2 LDC R0, c[0x0][0x450] ;  /* 0x00011400ff002b82 */ /* 0x001e240000000800 */
[----:B------:R-:W-:Y:S01]  /*3f40*/  UMOV UR7, UR36 ;  /* 0x0000002400077c82 */ /* 0x000fe20008000000 */
[----:B------:R-:W-:-:S05]  /*3f50*/  UIADD3 UR14, UR10, 0x80, URZ ;  /* 0x000000800a0e7890 */ /* 0x000fca000fffe03f */
[----:B------:R-:W-:Y:S01]  /*3f60*/  HGMMA.64x64x16.F32.BF16 R88, R148, gdesc[UR8].tnspB, R88, gsb0 ;  /* 0x40e0000894587df0 */ /* 0x000fe20008001858 */
[----:B------:R-:W-:Y:S01]  /*3f70*/  UMOV UR11, 0x40000040 ;  /* 0x40000040000b7882 */ /* 0x000fe20000000000 */
[----:B--2---:R-:W-:-:S05]  /*3f80*/  @P2 IMAD.HI.U32 R8, R2, R8, RZ ;  /* 0x0000000802082227 */ /* 0x004fca00078e00ff */
[----:B0-----:R-:W-:Y:S01]  /*3f90*/  @P2 SHF.R.U32.HI R2, RZ, R0, R8 ;  /* 0x00000000ff022219 */ /* 0x001fe20000011608 */
[----:B------:R-:W-:-:S04]  /*3fa0*/  IMAD.MOV.U32 R8, RZ, RZ, -0x80 ;  /* 0xffffff80ff087424 */ /* 0x000fc800078e00ff */
[----:B------:R-:W0:Y:S01]  /*3fb0*/  SHFL.IDX PT, R0, R2, 0x1, 0x1c1f ;  /* 0x003c1f0002007f89 */ /* 0x000e2200000e0000 */
[----:B------:R-:W-:-:S05]  /*3fc0*/  IMAD R8, R9, R8, 0x1 ;  /* 0x0000000109087424 */ /* 0x000fca00078e0208 */
[----:B------:R-:W-:-:S05]  /*3fd0*/  IADD3 R8, R17, R8, -R22 ;  /* 0x0000000811087210 */ /* 0x000fca0007ffe816 */
[----:B------:R-:W-:-:S04]  /*3fe0*/  IMAD.IADD R8, R8, 0x1, -R18 ;  /* 0x0000000108087824 */ /* 0x000fc800078e0a12 */
        /* <DEDUP_REMOVED lines=20> */
[----:B------:R-:W-:Y:S01]  /*4130*/  HGMMA.64x64x16.F32.BF16 R88, R144, gdesc[UR12].tnspB, R88, gsb0 ;  /* 0x40e0000c90587df0 */ /* 0x000fe20008001858 */
        /* <DEDUP_REMOVED lines=39> */
[----:B------:R-:W-:Y:S01]  /*43b0*/  ISETP.GT.AND P4, PT, R0, 0x49, PT ;  /* 0x000000490000780c */ /* 0x000fe20003f84270 */
[----:B------:R-:W-:-:S02]  /*43c0*/  WARPGROUP.DEPBAR.LE gsb0, 0x0 ;  /* 0x00008000000079c5 */ /* 0x000fc40000010000 */
        /* <DEDUP_REMOVED lines=43> */
[----:B------:R-:W-:Y:S01]  /*4680*/  FMNMX.FTZ R10, R86, R10, !PT ;  /* 0x0000000a560a7209 */ /* 0x000fe20007810000 */
[----:B------:R-:W-:Y:S02]  /*4690*/  WARPGROUP.DEPBAR.LE gsb0, 0x0 ;  /* 0x00008000000079c5 */ /* 0x000fe40000010000 */
[----:B------:R-:W-:Y:S01]  /*46a0*/  WARPGROUP.ARRIVE ;  /* 0x00000000000079c5 */ /* 0x000fe20000000000 */
[----:B------:R-:W-:-:S02]  /*46b0*/  FMNMX.FTZ R11, R87, R10, !PT ;  /* 0x0000000a570b7209 */ /* 0x000fc40007810000 */
[----:B------:R-:W0:Y:S03]  /*46c0*/  SHFL.IDX PT, R10, R2, RZ, 0x1c1f ;  /* 0x001c1fff020a7589 */ /* 0x000e2600000e0000 */
[----:B------:R-:W-:Y:S01]  /*46d0*/  HGMMA.64x64x16.F32.BF16 R88, R136, gdesc[UR12].tnspB, R88, gsb0 ;  /* 0x40e0000c88587df0 */ /* 0x000fe20008001858 */
[----:B------:R-:W1:Y:S01]  /*46e0*/  SHFL.BFLY PT, R0, R11, 0x2, 0x1f ;  /* 0x0c401f000b007f89 */ /* 0x000e6200000e0000 */
[----:B------:R-:W-:Y:S01]  /*46f0*/  UIADD3 UR14, UR10, 0x200, URZ ;  /* 0x000002000a0e7890 */ /* 0x000fe2000fffe03f */
[----:B------:R-:W-:Y:S01]  /*4700*/  UMOV UR15, 0x40000040 ;  /* 0x40000040000f7882 */ /* 0x000fe20000000000 */
[----:B0-----:R-:W-:Y:S01]  /*4710*/  IMAD.IADD R8, R8, 0x1, R10 ;  /* 0x0000000108087824 */ /* 0x001fe200078e020a */
[----:B-1----:R-:W-:Y:S02]  /*4720*/  FMNMX.FTZ R11, R11, R0, !PT ;  /* 0x000000000b0b7209 */ /* 0x002fe40007810000 */
[----:B------:R-:W0:Y:S02]  /*4730*/  LDC R0, c[0x0][0x988] ;  /* 0x00026200ff007b82 */ /* 0x000e240000000800 */
[C---:B------:R-:W-:Y:S01]  /*4740*/  ISETP.GT.AND P4, PT, R8.reuse, RZ, PT ;  /* 0x000000ff0800720c */ /* 0x040fe20003f84270 */
[----:B------:R-:W1:Y:S01]  /*4750*/  SHFL.BFLY PT, R12, R11, 0x1, 0x1f ;  /* 0x0c201f000b0c7f89 */ /* 0x000e6200000e0000 */
[----:B------:R-:W-:-:S02]  /*4760*/  ISETP.GT.AND P5, PT, R8, 0x1, PT ;  /* 0x000000010800780c */ /* 0x000fc40003fa4270 */
[----:B------:R-:W-:Y:S02]  /*4770*/  FSEL R24, R24, -INF , P4 ;  /* 0xff80000018187808 */ /* 0x000fe40002000000 */
[C---:B------:R-:W-:Y:S02]  /*4780*/  ISETP.GT.AND P4, PT, R8.reuse, 0x8, PT ;  /* 0x000000080800780c */ /* 0x040fe40003f84270 */
[----:B------:R-:W-:Y:S02]  /*4790*/  FSEL R25, R25, -INF , P5 ;  /* 0xff80000019197808 */ /* 0x000fe40002800000 */
[----:B------:R-:W-:Y:S02]  /*47a0*/  ISETP.GT.AND P5, PT, R8, 0x9, PT ;  /* 0x000000090800780c */ /* 0x000fe40003fa4270 */
[----:B------:R-:W-:Y:S02]  /*47b0*/  FSEL R28, R28, -INF , P4 ;  /* 0xff8000001c1c7808 */ /* 0x000fe40002000000 */
[----:B------:R-:W-:-:S02]  /*47c0*/  ISETP.GT.AND P4, PT, R8, 0x10, PT ;  /* 0x000000100800780c */ /* 0x000fc40003f84270 */
[----:B------:R-:W-:Y:S02]  /*47d0*/  FSEL R29, R29, -INF , P5 ;  /* 0xff8000001d1d7808 */ /* 0x000fe40002800000 */
[----:B------:R-:W-:Y:S02]  /*47e0*/  ISETP.GT.AND P5, PT, R8, 0x11, PT ;  /* 0x000000110800780c */ /* 0x000fe40003fa4270 */
[----:B------:R-:W-:Y:S02]  /*47f0*/  FSEL R32, R32, -INF , P4 ;  /* 0xff80000020207808 */ /* 0x000fe40002000000 */
[----:B------:R-:W-:Y:S02]  /*4800*/  ISETP.GT.AND P4, PT, R8, 0x18, PT ;  /* 0x000000180800780c */ /* 0x000fe40003f84270 */
[----:B------:R-:W-:Y:S02]  /*4810*/  FSEL R33, R33, -INF , P5 ;  /* 0xff80000021217808 */ /* 0x000fe40002800000 */
[----:B-1----:R-:W-:-:S02]  /*4820*/  FMNMX.FTZ R2, R11, R12, !PT ;  /* 0x0000000c0b027209 */ /* 0x002fc40007810000 */
[----:B------:R-:W-:Y:S02]  /*4830*/  ISETP.GT.AND P5, PT, R8, 0x19, PT ;  /* 0x000000190800780c */ /* 0x000fe40003fa4270 */
[C---:B------:R-:W-:Y:S01]  /*4840*/  FSETP.NEU.FTZ.AND P3, PT, R2.reuse, -INF , PT ;  /* 0xff8000000200780b */ /* 0x040fe20003f7d000 */
[----:B0-----:R-:W-:Y:S01]  /*4850*/  FMUL.FTZ R12, R2, R0 ;  /* 0x00000000020c7220 */ /* 0x001fe20000410000 */
[----:B------:R-:W-:Y:S02]  /*4860*/  FSEL R36, R36, -INF , P4 ;  /* 0xff80000024247808 */ /* 0x000fe40002000000 */
[----:B------:R-:W-:Y:S02]  /*4870*/  ISETP.GT.AND P4, PT, R8, 0x20, PT ;  /* 0x000000200800780c */ /* 0x000fe40003f84270 */
[----:B------:R-:W-:Y:S02]  /*4880*/  FSEL R11, R12, RZ, P3 ;  /* 0x000000ff0c0b7208 */ /* 0x000fe40001800000 */
[----:B------:R-:W-:-:S02]  /*4890*/  FMNMX.FTZ R12, R24, R5, !PT ;  /* 0x00000005180c7209 */ /* 0x000fc40007810000 */
        /* <DEDUP_REMOVED lines=9> */
[----:B------:R-:W-:Y:S02]  /*4930*/  WARPGROUP.DEPBAR.LE gsb0, 0x0 ;  /* 0x00008000000079c5 */ /* 0x000fe40000010000 */
[----:B------:R-:W-:Y:S01]  /*4940*/  WARPGROUP.ARRIVE ;  /* 0x00000000000079c5 */ /* 0x000fe20000000000 */
[----:B------:R-:W-:Y:S01]  /*4950*/  FMNMX.FTZ R13, R29, R12, !PT ;  /* 0x0000000c1d0d7209 */ /* 0x000fe20007810000 */
[-CC-:B------:R-:W-:Y:S01]  /*4960*/  FFMA.FTZ R55, R55, R0.reuse, -R11.reuse ;  /* 0x0000000037377223 */ /* 0x180fe2000001080b */
[----:B------:R-:W-:Y:S01]  /*4970*/  ISETP.GT.AND P4, PT, R8, 0x28, PT ;  /* 0x000000280800780c */ /* 0x000fe20003f84270 */
[-CC-:B------:R-:W-:Y:S01]  /*4980*/  FFMA.FTZ R139, R54, R0.reuse, -R11.reuse ;  /* 0x00000000368b7223 */ /* 0x180fe2000001080b */
[----:B------:R-:W-:Y:S01]  /*4990*/  FMNMX.FTZ R13, R32, R13, !PT ;  /* 0x0000000d200d7209 */ /* 0x000fe20007810000 */
[----:B------:R-:W-:Y:S01]  /*49a0*/  HGMMA.64x64x16.F32.BF16 R88, R132, gdesc[UR12].tnspB, R88, gsb0 ;  /* 0x40e0000c84587df0 */ /* 0x000fe20008001858 */
[----:B------:R-:W-:Y:S01]  /*49b0*/  UIADD3 UR14, UR10, 0x280, URZ ;  /* 0x000002800a0e7890 */ /* 0x000fe2000fffe03f */
[----:B------:R-:W-:Y:S01]  /*49c0*/  FSEL R41, R41, -INF , P5 ;  /* 0xff80000029297808 */ /* 0x000fe20002800000 */
[----:B------:R-:W-:Y:S01]  /*49d0*/  UMOV UR15, 0x40000040 ;  /* 0x40000040000f7882 */ /* 0x000fe20000000000 */
[----:B------:R-:W-:Y:S01]  /*49e0*/  FMNMX.FTZ R13, R33, R13, !PT ;  /* 0x0000000d210d7209 */ /* 0x000fe20007810000 */
[----:B------:R-:W0:Y:S01]  /*49f0*/  S2R R54, SR_TID.X ;  /* 0x0000000000367919 */ /* 0x000e220000002100 */
[----:B------:R-:W-:Y:S01]  /*4a00*/  ISETP.GT.AND P5, PT, R8, 0x29, PT ;  /* 0x000000290800780c */ /* 0x000fe20003fa4270 */
[----:B------:R-:W-:Y:S01]  /*4a10*/  MUFU.EX2 R149, R149 ;  /* 0x0000009500957308 */ /* 0x000fe20000000800 */
[----:B------:R-:W-:Y:S01]  /*4a20*/  FMNMX.FTZ R13, R36, R13, !PT ;  /* 0x0000000d240d7209 */ /* 0x000fe20007810000 */
[-CC-:B------:R-:W-:Y:S01]  /*4a30*/  FFMA.FTZ R151, R30, R0.reuse, -R11.reuse ;  /* 0x000000001e977223 */ /* 0x180fe2000001080b */
[----:B------:R-:W-:Y:S01]  /*4a40*/  FSEL R44, R44, -INF , P4 ;  /* 0xff8000002c2c7808 */ /* 0x000fe20002000000 */
[-CC-:B------:R-:W-:Y:S01]  /*4a50*/  FFMA.FTZ R31, R31, R0.reuse, -R11.reuse ;  /* 0x000000001f1f7223 */ /* 0x180fe2000001080b */
        /* <DEDUP_REMOVED lines=21> */
[-CC-:B------:R-:W-:Y:S01]  /*4bb0*/  FFMA.FTZ R51, R51, R0.reuse, -R11.reuse ;  /* 0x0000000033337223 */ /* 0x180fe2000001080b */
[----:B------:R-:W-:Y:S01]  /*4bc0*/  FMNMX.FTZ R15, R48, R15, !PT ;  /* 0x0000000f300f7209 */ /* 0x000fe20007810000 */
[-CC-:B------:R-:W-:Y:S01]  /*4bd0*/  FFMA.FTZ R30, R63, R0.reuse, -R11.reuse ;  /* 0x000000003f1e7223 */ /* 0x180fe2000001080b */
[----:B------:R-:W-:Y:S01]  /*4be0*/  ISETP.GT.AND P5, PT, R8, 0x39, PT ;  /* 0x000000390800780c */ /* 0x000fe20003fa4270 */
[-CC-:B------:R-:W-:Y:S01]  /*4bf0*/  FFMA.FTZ R34, R67, R0.reuse, -R11.reuse ;  /* 0x0000000043227223 */ /* 0x180fe2000001080b */
[----:B------:R-:W-:Y:S01]  /*4c00*/  FSEL R52, R52, -INF , P4 ;  /* 0xff80000034347808 */ /* 0x000fe20002000000 */
[----:B------:R-:W-:Y:S01]  /*4c10*/  MUFU.EX2 R145, R145 ;  /* 0x0000009100917308 */ /* 0x000fe20000000800 */
[----:B------:R-:W-:Y:S01]  /*4c20*/  FMNMX.FTZ R15, R49, R15, !PT ;  /* 0x0000000f310f7209 */ /* 0x000fe20007810000 */
[-CC-:B-1----:R-:W-:Y:S01]  /*4c30*/  FFMA.FTZ R31, R66, R0.reuse, -R11.reuse ;  /* 0x00000000421f7223 */ /* 0x182fe2000001080b */
[----:B------:R-:W-:Y:S01]  /*4c40*/  ISETP.GT.AND P4, PT, R8, 0x40, PT ;  /* 0x000000400800780c */ /* 0x000fe20003f84270 */
[-CC-:B------:R-:W-:Y:S01]  /*4c50*/  FFMA.FTZ R42, R75, R0.reuse, -R11.reuse ;  /* 0x000000004b2a7223 */ /* 0x180fe2000001080b */
[----:B------:R-:W-:Y:S01]  /*4c60*/  FSEL R53, R53, -INF , P5 ;  /* 0xff80000035357808 */ /* 0x000fe20002800000 */
[-CC-:B------:R-:W-:Y:S01]  /*4c70*/  FFMA.FTZ R46, R79, R0.reuse, -R11.reuse ;  /* 0x000000004f2e7223 */ /* 0x180fe2000001080b */
[----:B------:R-:W-:Y:S01]  /*4c80*/  FMNMX.FTZ R15, R52, R15, !PT ;  /* 0x0000000f340f7209 */ /* 0x000fe20007810000 */
[----:B------:R1:W-:Y:S01]  /*4c90*/  MUFU.EX2 R13, R35 ;  /* 0x00000023000d7308 */ /* 0x0003e20000000800 */
[----:B------:R-:W-:Y:S01]  /*4ca0*/  ISETP.GT.AND P5, PT, R8, 0x41, PT ;  /* 0x000000410800780c */ /* 0x000fe20003fa4270 */
[----:B------:R-:W-:Y:S01]  /*4cb0*/  FFMA.FTZ R50, R83, R0, -R11 ;  /* 0x0000000053327223 */ /* 0x000fe2000001080b */
[----:B------:R-:W-:-:S02]  /*4cc0*/  FSEL R56, R56, -INF , P4 ;  /* 0xff80000038387808 */ /* 0x000fc40002000000 */
[----:B------:R-:W-:Y:S02]  /*4cd0*/  FMNMX.FTZ R20, R53, R15, !PT ;  /* 0x0000000f35147209 */ /* 0x000fe40007810000 */
[----:B------:R-:W-:Y:S01]  /*4ce0*/  ISETP.GT.AND P4, PT, R8, 0x48, PT ;  /* 0x000000480800780c */ /* 0x000fe20003f84270 */
[----:B------:R-:W-:Y:S01]  /*4cf0*/  MUFU.EX2 R147, R147 ;  /* 0x0000009300937308 */ /* 0x000fe20000000800 */
[----:B------:R-:W-:Y:S01]  /*4d00*/  FSEL R57, R57, -INF , P5 ;  /* 0xff80000039397808 */ /* 0x000fe20002800000 */
[----:B-1----:R-:W-:Y:S01]  /*4d10*/  FFMA.FTZ R35, R70, R0, -R11 ;  /* 0x0000000046237223 */ /* 0x002fe2000001080b */
[----:B------:R-:W-:Y:S02]  /*4d20*/  FMNMX.FTZ R20, R56, R20, !PT ;  /* 0x0000001438147209 */ /* 0x000fe40007810000 */
[----:B------:R-:W-:Y:S02]  /*4d30*/  ISETP.GT.AND P5, PT, R8, 0x49, PT ;  /* 0x000000490800780c */ /* 0x000fe40003fa4270 */
[----:B------:R-:W-:Y:S01]  /*4d40*/  FSEL R60, R60, -INF , P4 ;  /* 0xff8000003c3c7808 */ /* 0x000fe20002000000 */
[----:B------:R1:W-:Y:S01]  /*4d50*/  MUFU.EX2 R14, R39 ;  /* 0x00000027000e7308 */ /* 0x0003e20000000800 */
[----:B------:R-:W-:-:S02]  /*4d60*/  FMNMX.FTZ R20, R57, R20, !PT ;  /* 0x0000001439147209 */ /* 0x000fc40007810000 */
[----:B------:R-:W-:Y:S02]  /*4d70*/  ISETP.GT.AND P4, PT, R8, 0x50, PT ;  /* 0x000000500800780c */ /* 0x000fe40003f84270 */
[----:B------:R-:W-:Y:S02]  /*4d80*/  FSEL R61, R61, -INF , P5 ;  /* 0xff8000003d3d7808 */ /* 0x000fe40002800000 */
[----:B------:R-:W-:Y:S01]  /*4d90*/  FMNMX.FTZ R20, R60, R20, !PT ;  /* 0x000000143c147209 */ /* 0x000fe20007810000 */
[----:B------:R-:W-:Y:S01]  /*4da0*/  MUFU.EX2 R141, R141 ;  /* 0x0000008d008d7308 */ /* 0x000fe20000000800 */
[----:B------:R-:W-:Y:S01]  /*4db0*/  ISETP.GT.AND P5, PT, R8, 0x51, PT ;  /* 0x000000510800780c */ /* 0x000fe20003fa4270 */
[----:B-1----:R-:W-:Y:S01]  /*4dc0*/  FFMA.FTZ R39, R74, R0, -R11 ;  /* 0x000000004a277223 */ /* 0x002fe2000001080b */
[----:B------:R-:W-:Y:S02]  /*4dd0*/  FSEL R64, R64, -INF , P4 ;  /* 0xff80000040407808 */ /* 0x000fe40002000000 */
[----:B------:R-:W-:Y:S01]  /*4de0*/  FMNMX.FTZ R21, R61, R20, !PT ;  /* 0x000000143d157209 */ /* 0x000fe20007810000 */
[----:B------:R-:W-:-:S02]  /*4df0*/  WARPGROUP.DEPBAR.LE gsb0, 0x0 ;  /* 0x00008000000079c5 */ /* 0x000fc40000010000 */
[----:B------:R-:W-:Y:S01]  /*4e00*/  WARPGROUP.ARRIVE ;  /* 0x00000000000079c5 */ /* 0x000fe20000000000 */
[----:B------:R-:W-:Y:S01]  /*4e10*/  ISETP.GT.AND P4, PT, R8, 0x58, PT ;  /* 0x000000580800780c */ /* 0x000fe20003f84270 */
[----:B------:R-:W-:Y:S01]  /*4e20*/  MUFU.EX2 R20, R47 ;  /* 0x0000002f00147308 */ /* 0x000fe20000000800 */
[----:B------:R-:W-:Y:S01]  /*4e30*/  FSEL R65, R65, -INF , P5 ;  /* 0xff80000041417808 */ /* 0x000fe20002800000 */
[-CC-:B------:R-:W-:Y:S01]  /*4e40*/  FFMA.FTZ R133, R58, R0.reuse, -R11.reuse ;  /* 0x000000003a857223 */ /* 0x180fe2000001080b */
[----:B------:R-:W-:Y:S01]  /*4e50*/  FMNMX.FTZ R21, R64, R21, !PT ;  /* 0x0000001540157209 */ /* 0x000fe20007810000 */
[----:B------:R-:W-:Y:S01]  /*4e60*/  HGMMA.64x64x16.F32.BF16 R88, R128, gdesc[UR12].tnspB, R88, gsb0 ;  /* 0x40e0000c80587df0 */ /* 0x000fe20008001858 */
[----:B------:R-:W-:Y:S01]  /*4e70*/  ISETP.GT.AND P5, PT, R8, 0x59, PT ;  /* 0x000000590800780c */ /* 0x000fe20003fa4270 */
[----:B------:R-:W-:Y:S01]  /*4e80*/  UIADD3 UR14, UR10, 0x300, URZ ;  /* 0x000003000a0e7890 */ /* 0x000fe2000fffe03f */
[----:B------:R-:W-:Y:S01]  /*4e90*/  FSEL R68, R68, -INF , P4 ;  /* 0xff80000044447808 */ /* 0x000fe20002000000 */
[----:B------:R-:W-:Y:S01]  /*4ea0*/  UMOV UR15, 0x40000040 ;  /* 0x40000040000f7882 */ /* 0x000fe20000000000 */
[----:B------:R-:W-:Y:S01]  /*4eb0*/  FMNMX.FTZ R21, R65, R21, !PT ;  /* 0x0000001541157209 */ /* 0x000fe20007810000 */
[----:B------:R-:W-:Y:S01]  /*4ec0*/  UIADD3 UR10, UR10, 0x380, URZ ;  /* 0x000003800a0a7890 */ /* 0x000fe2000fffe03f */
[----:B------:R-:W-:Y:S01]  /*4ed0*/  ISETP.GT.AND P4, PT, R8, 0x60, PT ;  /* 0x000000600800780c */ /* 0x000fe20003f84270 */
[----:B------:R1:W-:Y:S01]  /*4ee0*/  MUFU.EX2 R15, R43 ;  /* 0x0000002b000f7308 */ /* 0x0003e20000000800 */
[----:B------:R-:W-:Y:S01]  /*4ef0*/  FSEL R69, R69, -INF , P5 ;  /* 0xff80000045457808 */ /* 0x000fe20002800000 */
[----:B------:R-:W-:Y:S01]  /*4f00*/  FFMA.FTZ R135, R62, R0, -R11 ;  /* 0x000000003e877223 */ /* 0x000fe2000001080b */
[----:B------:R-:W-:-:S02]  /*4f10*/  FMNMX.FTZ R21, R68, R21, !PT ;  /* 0x0000001544157209 */ /* 0x000fc40007810000 */
[----:B------:R-:W-:Y:S02]  /*4f20*/  ISETP.GT.AND P5, PT, R8, 0x61, PT ;  /* 0x000000610800780c */ /* 0x000fe40003fa4270 */
[----:B------:R-:W-:Y:S01]  /*4f30*/  FSEL R72, R72, -INF , P4 ;  /* 0xff80000048487808 */ /* 0x000fe20002000000 */
[----:B------:R-:W-:Y:S01]  /*4f40*/  MUFU.EX2 R143, R143 ;  /* 0x0000008f008f7308 */ /* 0x000fe20000000800 */
[----:B------:R-:W-:Y:S01]  /*4f50*/  FMNMX.FTZ R26, R69, R21, !PT ;  /* 0x00000015451a7209 */ /* 0x000fe20007810000 */
[----:B-1----:R-:W-:Y:S01]  /*4f60*/  FFMA.FTZ R43, R78, R0, -R11 ;  /* 0x000000004e2b7223 */ /* 0x002fe2000001080b */
[----:B------:R-:W-:Y:S02]  /*4f70*/  ISETP.GT.AND P4, PT, R8, 0x68, PT ;  /* 0x000000680800780c */ /* 0x000fe40003f84270 */
[----:B------:R-:W-:Y:S02]  /*4f80*/  FSEL R73, R73, -INF , P5 ;  /* 0xff80000049497808 */ /* 0x000fe40002800000 */
[----:B------:R-:W-:Y:S01]  /*4f90*/  FMNMX.FTZ R26, R72, R26, !PT ;  /* 0x0000001a481a7209 */ /* 0x000fe20007810000 */
        /* <DEDUP_REMOVED lines=20> */
[----:B------:R-:W-:Y:S01]  /*50e0*/  FSEL R85, R85, -INF , P5 ;  /* 0xff80000055557808 */ /* 0x000fe20002800000 */
[----:B------:R-:W-:Y:S01]  /*50f0*/  MUFU.EX2 R133, R133 ;  /* 0x0000008500857308 */ /* 0x000fe20000000800 */
[----:B------:R-:W-:Y:S01]  /*5100*/  FMNMX.FTZ R8, R84, R27, !PT ;  /* 0x0000001b54087209 */ /* 0x000fe20007810000 */
[----:B------:R-:W-:Y:S01]  /*5110*/  FFMA.FTZ R27, R59, R0, -R11 ;  /* 0x000000003b1b7223 */ /* 0x000fe2000001080b */
[----:B0-----:R-:W-:Y:S02]  /*5120*/  SHF.R.U32.HI R134, RZ, 0x7, R54 ;  /* 0x00000007ff867819 */ /* 0x001fe40000011636 */
[----:B------:R-:W-:-:S03]  /*5130*/  FMNMX.FTZ R8, R85, R8, !PT ;  /* 0x0000000855087209 */ /* 0x000fc60007810000 */
[----:B------:R-:W-:Y:S02]  /*5140*/  MUFU.EX2 R27, R27 ;  /* 0x0000001b001b7308 */ /* 0x000fe40000000800 */
[----:B------:R-:W0:Y:S06]  /*5150*/  SHFL.BFLY PT, R38, R8, 0x2, 0x1f ;  /* 0x0c401f0008267f89 */ /* 0x000e2c00000e0000 */
[----:B------:R-:W-:Y:S01]  /*5160*/  MUFU.EX2 R135, R135 ;  /* 0x0000008700877308 */ /* 0x000fe20000000800 */
[----:B------:R-:W-:Y:S02]  /*5170*/  WARPGROUP.DEPBAR.LE gsb0, 0x0 ;  /* 0x00008000000079c5 */ /* 0x000fe40000010000 */
[----:B------:R-:W-:-:S05]  /*5180*/  WARPGROUP.ARRIVE ;  /* 0x00000000000079c5 */ /* 0x000fca0000000000 */
[----:B------:R-:W-:Y:S01]  /*5190*/  MUFU.EX2 R30, R30 ;  /* 0x0000001e001e7308 */ /* 0x000fe20000000800 */
[----:B------:R-:W-:Y:S07]  /*51a0*/  HGMMA.64x64x16.F32.BF16 R88, R124, gdesc[UR12].tnspB, R88, gsb0 ;  /* 0x40e0000c7c587df0 */ /* 0x000fee0008001858 */
[----:B------:R-:W-:Y:S01]  /*51b0*/  MUFU.EX2 R31, R31 ;  /* 0x0000001f001f7308 */ /* 0x000fe20000000800 */
[----:B0-----:R-:W-:Y:S01]  /*51c0*/  FMNMX.FTZ R8, R8, R38, !PT ;  /* 0x0000002608087209 */ /* 0x001fe20007810000 */
[----:B------:R-:W-:-:S04]  /*51d0*/  FFMA.FTZ R38, R71, R0, -R11 ;  /* 0x0000000047267223 */ /* 0x000fc8000001080b */
[----:B------:R-:W0:Y:S02]  /*51e0*/  SHFL.BFLY PT, R47, R8, 0x1, 0x1f ;  /* 0x0c201f00082f7f89 */ /* 0x000e2400000e0000 */
[----:B------:R-:W1:Y:S08]  /*51f0*/  MUFU.EX2 R34, R34 ;  /* 0x0000002200227308 */ /* 0x000e700000000800 */
[----:B------:R-:W-:Y:S08]  /*5200*/  MUFU.EX2 R35, R35 ;  /* 0x0000002300237308 */ /* 0x000ff00000000800 */
[----:B------:R-:W2:Y:S01]  /*5210*/  MUFU.EX2 R38, R38 ;  /* 0x0000002600267308 */ /* 0x000ea20000000800 */
[----:B-1----:R-:W-:-:S02]  /*5220*/  F2FP.BF16.F32.PACK_AB R129, R34, R31 ;  /* 0x0000001f2281723e */ /* 0x002fc400000010ff */
[----:B0-----:R-:W-:Y:S01]  /*5230*/  FMNMX.FTZ R8, R8, R47, !PT ;  /* 0x0000002f08087209 */ /* 0x001fe20007810000 */
[----:B------:R-:W-:-:S04]  /*5240*/  FFMA.FTZ R47, R82, R0, -R11 ;  /* 0x00000000522f7223 */ /* 0x000fc8000001080b */
[----:B------:R-:W-:Y:S01]  /*5250*/  MUFU.EX2 R39, R39 ;  /* 0x0000002700277308 */ /* 0x000fe20000000800 */
[-C--:B------:R-:W-:Y:S01]  /*5260*/  FFMA.FTZ R11, R87, R0.reuse, -R11 ;  /* 0x00000000570b7223 */ /* 0x080fe2000001080b */
[C---:B------:R-:W-:Y:S01]  /*5270*/  FSETP.NEU.FTZ.AND P4, PT, R8.reuse, -INF , PT ;  /* 0xff8000000800780b */ /* 0x040fe20003f9d000 */
[----:B------:R-:W-:-:S05]  /*5280*/  FMUL.FTZ R55, R8, R0 ;  /* 0x0000000008377220 */ /* 0x000fca0000410000 */
[----:B------:R-:W-:Y:S01]  /*5290*/  FSEL R55, R55, RZ, P4 ;  /* 0x000000ff37377208 */ /* 0x000fe20002000000 */
[----:B------:R-:W-:Y:S01]  /*52a0*/  MUFU.EX2 R42, R42 ;  /* 0x0000002a002a7308 */ /* 0x000fe20000000800 */
[----:B--2---:R-:W-:-:S03]  /*52b0*/  F2FP.BF16.F32.PACK_AB R131, R38, R35 ;  /* 0x000000232683723e */ /* 0x004fc600000010ff */
[-CC-:B------:R-:W-:Y:S01]  /*52c0*/  FFMA.FTZ R144, R32, R0.reuse, -R55.reuse ;  /* 0x0000000020907223 */ /* 0x180fe20000010837 */
[-CC-:B------:R-:W-:Y:S01]  /*52d0*/  FFMA.FTZ R32, R41, R0.reuse, -R55.reuse ;  /* 0x0000000029207223 */ /* 0x180fe20000010837 */
[----:B------:R-:W-:Y:S01]  /*52e0*/  FSEL R41, R2, RZ, P3 ;  /* 0x000000ff02297208 */ /* 0x000fe20001800000 */
[-CC-:B------:R-:W-:Y:S01]  /*52f0*/  FFMA.FTZ R150, R28, R0.reuse, -R55.reuse ;  /* 0x000000001c967223 */ /* 0x180fe20000010837 */
[-CC-:B------:R-:W-:Y:S01]  /*5300*/  FFMA.FTZ R28, R33, R0.reuse, -R55.reuse ;  /* 0x00000000211c7223 */ /* 0x180fe20000010837 */
[-CC-:B------:R-:W-:Y:S01]  /*5310*/  FFMA.FTZ R33, R45, R0.reuse, -R55.reuse ;  /* 0x000000002d217223 */ /* 0x180fe20000010837 */
[-CC-:B------:R-:W-:Y:S01]  /*5320*/  FFMA.FTZ R148, R24, R0.reuse, -R55.reuse ;  /* 0x0000000018947223 */ /* 0x180fe20000010837 */
[----:B------:R-:W-:Y:S01]  /*5330*/  FADD.FTZ R41, -R41, R6 ;  /* 0x0000000629297221 */ /* 0x000fe20000010100 */
[----:B------:R-:W-:Y:S01]  /*5340*/  FSEL R6, R8, RZ, P4 ;  /* 0x000000ff08067208 */ /* 0x000fe20002000000 */
[-CC-:B------:R-:W-:Y:S01]  /*5350*/  FFMA.FTZ R24, R25, R0.reuse, -R55.reuse ;  /* 0x0000000019187223 */ /* 0x180fe20000010837 */
[-C--:B------:R-:W-:Y:S01]  /*5360*/  FFMA.FTZ R142, R44, R0.reuse, -R55 ;  /* 0x000000002c8e7223 */ /* 0x080fe20000010837 */
[----:B------:R-:W-:Y:S01]  /*5370*/  FMUL.FTZ R45, R41, R0 ;  /* 0x00000000292d7220 */ /* 0x000fe20000410000 */
[----:B------:R-:W-:Y:S01]  /*5380*/  MUFU.EX2 R148, R148 ;  /* 0x0000009400947308 */ /* 0x000fe20000000800 */
[----:B------:R-:W-:Y:S01]  /*5390*/  FADD.FTZ R41, -R6, R5 ;  /* 0x0000000506297221 */ /* 0x000fe20000010100 */
[----:B------:R-:W-:-:S02]  /*53a0*/  IMAD.U32 R44, RZ, RZ, UR37 ;  /* 0x00000025ff2c7e24 */ /* 0x000fc4000f8e00ff */
[-CC-:B------:R-:W-:Y:S01]  /*53b0*/  FFMA.FTZ R25, R29, R0.reuse, -R55.reuse ;  /* 0x000000001d197223 */ /* 0x180fe20000010837 */
[-CC-:B------:R-:W-:Y:S01]  /*53c0*/  FFMA.FTZ R140, R40, R0.reuse, -R55.reuse ;  /* 0x00000000288c7223 */ /* 0x180fe20000010837 */
[-C--:B------:R-:W-:Y:S01]  /*53d0*/  FMUL.FTZ R6, R41, R0.reuse ;  /* 0x0000000029067220 */ /* 0x080fe20000410000 */
[----:B------:R-:W-:Y:S01]  /*53e0*/  VIADD R40, R134, 0x9 ;  /* 0x0000000986287836 */ /* 0x000fe20000000000 */
[----:B------:R-:W-:Y:S01]  /*53f0*/  @!P1 LEA R44, R44, UR38, 0x3 ;  /* 0x000000262c2c9c11 */ /* 0x000fe2000f8e18ff */
[----:B------:R-:W0:Y:S01]  /*5400*/  MUFU.EX2 R5, R45 ;  /* 0x0000002d00057308 */ /* 0x000e220000000800 */
[----:B------:R-:W-:Y:S01]  /*5410*/  ISETP.GE.U32.AND P3, PT, R54, 0x180, PT ;  /* 0x000001803600780c */ /* 0x000fe20003f66070 */
[-CC-:B------:R-:W-:Y:S01]  /*5420*/  FFMA.FTZ R146, R36, R0.reuse, -R55.reuse ;  /* 0x0000000024927223 */ /* 0x180fe20000010837 */
[-CC-:B------:R-:W-:Y:S01]  /*5430*/  FFMA.FTZ R36, R49, R0.reuse, -R55.reuse ;  /* 0x0000000031247223 */ /* 0x180fe20000010837 */
[----:B------:R-:W-:Y:S01]  /*5440*/  @!P1 VIADD R44, R44, 0x16840 ;  /* 0x000168402c2c9836 */ /* 0x000fe20000000000 */
[----:B------:R-:W-:Y:S01]  /*5450*/  SEL R41, R40, 0x9, !P3 ;  /* 0x0000000928297807 */ /* 0x000fe20005800000 */
[----:B------:R-:W-:Y:S01]  /*5460*/  FFMA.FTZ R136, R48, R0, -R55 ;  /* 0x0000000030887223 */ /* 0x000fe20000010837 */
[----:B------:R-:W-:Y:S01]  /*5470*/  IMAD.U32 R48, RZ, RZ, UR6 ;  /* 0x00000006ff307e24 */ /* 0x000fe2000f8e00ff */
[----:B------:R-:W1:Y:S01]  /*5480*/  MUFU.EX2 R6, R6 ;  /* 0x0000000600067308 */ /* 0x000e620000000800 */
[----:B------:R-:W-:Y:S01]  /*5490*/  @!P1 PRMT R44, RZ, 0x654, R44 ;  /* 0x00000654ff2c9816 */ /* 0x000fe2000000002c */
[----:B------:R-:W-:-:S02]  /*54a0*/  WARPGROUP.DEPBAR.LE gsb0, 0x0 ;  /* 0x00008000000079c5 */ /* 0x000fc40000010000 */
[----:B------:R-:W-:Y:S01]  /*54b0*/  WARPGROUP.ARRIVE ;  /* 0x00000000000079c5 */ /* 0x000fe20000000000 */
[-CC-:B------:R-:W-:Y:S01]  /*54c0*/  FFMA.FTZ R29, R37, R0.reuse, -R55.reuse ;  /* 0x00000000251d7223 */ /* 0x180fe20000010837 */
[----:B------:R-:W-:Y:S01]  /*54d0*/  @!P1 LEA R48, R48, UR38, 0x3 ;  /* 0x0000002630309c11 */ /* 0x000fe2000f8e18ff */
[-C--:B------:R-:W-:Y:S01]  /*54e0*/  FFMA.FTZ R138, R52, R0.reuse, -R55 ;  /* 0x00000000348a7223 */ /* 0x080fe20000010837 */
[----:B------:R-:W2:Y:S01]  /*54f0*/  MUFU.EX2 R24, R24 ;  /* 0x0000001800187308 */ /* 0x000ea20000000800 */
[----:B0-----:R-:W-:Y:S01]  /*5500*/  FFMA.FTZ R49, R5, R3, R149 ;  /* 0x0000000305317223 */ /* 0x001fe20000010095 */
[----:B------:R-:W-:Y:S01]  /*5510*/  HGMMA.64x64x16.F32.BF16 R88, R120, gdesc[UR8].tnspB, R88, gsb0 ;  /* 0x40e0000878587df0 */ /* 0x000fe20008001858 */
[----:B------:R-:W-:Y:S02]  /*5520*/  @!P1 VIADD R48, R48, 0x16860 ;  /* 0x0001686030309836 */ /* 0x000fe40000000000 */
[-CC-:B------:R-:W-:Y:S01]  /*5530*/  FFMA.FTZ R37, R53, R0.reuse, -R55.reuse ;  /* 0x0000000035257223 */ /* 0x180fe20000010837 */
[-CC-:B------:R-:W-:Y:S01]  /*5540*/  FFMA.FTZ R132, R56, R0.reuse, -R55.reuse ;  /* 0x0000000038847223 */ /* 0x180fe20000010837 */
[-CC-:B------:R-:W-:Y:S01]  /*5550*/  FFMA.FTZ R57, R57, R0.reuse, -R55.reuse ;  /* 0x0000000039397223 */ /* 0x180fe20000010837 */
[----:B------:R-:W-:Y:S01]  /*5560*/  FFMA.FTZ R134, R60, R0, -R55 ;  /* 0x000000003c867223 */ /* 0x000fe20000010837 */
[----:B------:R-:W0:Y:S01]  /*5570*/  MUFU.EX2 R150, R150 ;  /* 0x0000009600967308 */ /* 0x000e220000000800 */
[----:B-1----:R-:W-:Y:S01]  /*5580*/  FFMA.FTZ R45, R6, R4, R148 ;  /* 0x00000004062d7223 */ /* 0x002fe20000010094 */
[C---:B------:R-:W-:Y:S01]  /*5590*/  FADD.FTZ R4, R10.reuse, R49 ;  /* 0x000000310a047221 */ /* 0x040fe20000010000 */
[----:B------:R-:W-:Y:S01]  /*55a0*/  @!P1 PRMT R48, RZ, 0x654, R48 ;  /* 0x00000654ff309816 */ /* 0x000fe20000000030 */
[-CC-:B------:R-:W-:Y:S01]  /*55b0*/  FFMA.FTZ R61, R61, R0.reuse, -R55.reuse ;  /* 0x000000003d3d7223 */ /* 0x180fe20000010837 */
[----:B------:R-:W-:Y:S01]  /*55c0*/  F2FP.BF16.F32.PACK_AB R149, R10, R149 ;  /* 0x000000950a95723e */ /* 0x000fe200000010ff */
[-CC-:B------:R-:W-:Y:S01]  /*55d0*/  FFMA.FTZ R128, R64, R0.reuse, -R55.reuse ;  /* 0x0000000040807223 */ /* 0x180fe20000010837 */
[-C--:B------:R-:W-:Y:S01]  /*55e0*/  FFMA.FTZ R130, R68, R0.reuse, -R55 ;  /* 0x0000000044827223 */ /* 0x080fe20000010837 */
[----:B------:R-:W1:Y:S01]  /*55f0*/  MUFU.EX2 R25, R25 ;  /* 0x0000001900197308 */ /* 0x000e620000000800 */
[----:B--2---:R-:W-:Y:S01]  /*5600*/  FADD.FTZ R45, R24, R45 ;  /* 0x0000002d182d7221 */ /* 0x004fe20000010000 */
[-CC-:B------:R-:W-:Y:S01]  /*5610*/  FFMA.FTZ R124, R72, R0.reuse, -R55.reuse ;  /* 0x00000000487c7223 */ /* 0x180fe20000010837 */
[-CC-:B------:R-:W-:Y:S01]  /*5620*/  FFMA.FTZ R126, R76, R0.reuse, -R55.reuse ;  /* 0x000000004c7e7223 */ /* 0x180fe20000010837 */
[-CC-:B------:R-:W-:Y:S01]  /*5630*/  FFMA.FTZ R77, R77, R0.reuse, -R55.reuse ;  /* 0x000000004d4d7223 */ /* 0x180fe20000010837 */
[-CC-:B------:R-:W-:Y:S01]  /*5640*/  FFMA.FTZ R80, R80, R0.reuse, -R55.reuse ;  /* 0x0000000050507223 */ /* 0x180fe20000010837 */
[-CC-:B------:R-:W-:Y:S01]  /*5650*/  FFMA.FTZ R81, R81, R0.reuse, -R55.reuse ;  /* 0x0000000051517223 */ /* 0x180fe20000010837 */
[----:B------:R-:W-:Y:S01]  /*5660*/  FFMA.FTZ R84, R84, R0, -R55 ;  /* 0x0000000054547223 */ /* 0x000fe20000010837 */
[----:B------:R-:W2:Y:S01]  /*5670*/  MUFU.EX2 R144, R144 ;  /* 0x0000009000907308 */ /* 0x000ea20000000800 */
[C---:B------:R-:W-:Y:S01]  /*5680*/  ISETP.GT.AND P3, PT, R9.reuse, R7, PT ;  /* 0x000000070900720c */ /* 0x040fe20003f64270 */
[----:B------:R-:W-:Y:S01]  /*5690*/  UMOV UR6, UR37 ;  /* 0x0000002500067c82 */ /* 0x000fe20008000000 */
[----:B------:R-:W-:Y:S01]  /*56a0*/  F2FP.BF16.F32.PACK_AB R148, R24, R148 ;  /* 0x000000941894723e */ /* 0x000fe200000010ff */
[----:B------:R-:W-:Y:S01]  /*56b0*/  VIADD R9, R9, 0xffffffff ;  /* 0xffffffff09097836 */ /* 0x000fe20000000000 */
[----:B------:R-:W-:-:S03]  /*56c0*/  F2FP.BF16.F32.PACK_AB R125, R42, R39 ;  /* 0x000000272a7d723e */ /* 0x000fc600000010ff */
[----:B------:R-:W3:Y:S08]  /*56d0*/  MUFU.EX2 R28, R28 ;  /* 0x0000001c001c7308 */ /* 0x000ef00000000800 */
[----:B------:R-:W4:Y:S08]  /*56e0*/  MUFU.EX2 R146, R146 ;  /* 0x0000009200927308 */ /* 0x000f300000000800 */
        /* <DEDUP_REMOVED lines=8> */
[----:B0-----:R-:W-:Y:S01]  /*5770*/  FADD.FTZ R41, R151, R4 ;  /* 0x0000000497297221 */ /* 0x001fe20000010000 */
[----:B------:R-:W-:Y:S01]  /*5780*/  FFMA.FTZ R4, R65, R0, -R55 ;  /* 0x0000000041047223 */ /* 0x000fe20000010837 */
[----:B------:R-:W-:Y:S01]  /*5790*/  F2FP.BF16.F32.PACK_AB R151, R12, R151 ;  /* 0x000000970c97723e */ /* 0x000fe200000010ff */
[-C--:B------:R-:W-:Y:S01]  /*57a0*/  FMUL.FTZ R88, R88, R6.reuse ;  /* 0x0000000658587220 */ /* 0x080fe20000410000 */
[-C--:B------:R-:W-:Y:S01]  /*57b0*/  FMUL.FTZ R89, R89, R6.reuse ;  /* 0x0000000659597220 */ /* 0x080fe20000410000 */
[----:B------:R-:W-:Y:S01]  /*57c0*/  FMUL.FTZ R92, R92, R6 ;  /* 0x000000065c5c7220 */ /* 0x000fe20000410000 */
[----:B-1----:R-:W-:Y:S01]  /*57d0*/  FADD.FTZ R44, R150, R45 ;  /* 0x0000002d962c7221 */ /* 0x002fe20000010000 */
[----:B------:R4:W-:Y:S01]  /*57e0*/  @!P1 SYNCS.ARRIVE.TRANS64.RED.A1T0 RZ, [R48+URZ], RZ ;  /* 0x000000ff30ff99a7 */ /* 0x0009e2000810043f */
[----:B------:R-:W0:Y:S01]  /*57f0*/  MUFU.EX2 R136, R136 ;  /* 0x0000008800887308 */ /* 0x000e220000000800 */
[C---:B------:R-:W-:Y:S01]  /*5800*/  F2FP.BF16.F32.PACK_AB R150, R25.reuse, R150 ;  /* 0x000000961996723e */ /* 0x040fe200000010ff */
[----:B------:R-:W-:Y:S01]  /*5810*/  FADD.FTZ R45, R25, R44 ;  /* 0x0000002c192d7221 */ /* 0x000fe20000010000 */
[----:B------:R-:W-:Y:S01]  /*5820*/  FADD.FTZ R44, R12, R41 ;  /* 0x000000290c2c7221 */ /* 0x000fe20000010000 */
[----:B------:R-:W-:Y:S01]  /*5830*/  FFMA.FTZ R41, R69, R0, -R55 ;  /* 0x0000000045297223 */ /* 0x000fe20000010837 */
[-C--:B------:R-:W-:Y:S01]  /*5840*/  FMUL.FTZ R93, R93, R6.reuse ;  /* 0x000000065d5d7220 */ /* 0x080fe20000410000 */
[----:B--2---:R-:W-:Y:S01]  /*5850*/  FADD.FTZ R45, R144, R45 ;  /* 0x0000002d902d7221 */ /* 0x004fe20000010000 */
[----:B------:R-:W-:Y:S01]  /*5860*/  FADD.FTZ R44, R145, R44 ;  /* 0x0000002c912c7221 */ /* 0x000fe20000010000 */
[----:B------:R-:W1:Y:S01]  /*5870*/  MUFU.EX2 R36, R36 ;  /* 0x0000002400247308 */ /* 0x000e620000000800 */
[C---:B------:R-:W-:Y:S01]  /*5880*/  F2FP.BF16.F32.PACK_AB R145, R13.reuse, R145 ;  /* 0x000000910d91723e */ /* 0x040fe200000010ff */
[----:B---3--:R-:W-:Y:S01]  /*5890*/  FADD.FTZ R45, R28, R45 ;  /* 0x0000002d1c2d7221 */ /* 0x008fe20000010000 */
[----:B------:R-:W-:Y:S01]  /*58a0*/  FADD.FTZ R44, R13, R44 ;  /* 0x0000002c0d2c7221 */ /* 0x000fe20000010000 */
[-C--:B------:R-:W-:Y:S01]  /*58b0*/  FMUL.FTZ R96, R96, R6.reuse ;  /* 0x0000000660607220 */ /* 0x080fe20000410000 */
[-C--:B------:R-:W-:Y:S01]  /*58c0*/  FMUL.FTZ R97, R97, R6.reuse ;  /* 0x0000000661617220 */ /* 0x080fe20000410000 */
[----:B----4-:R-:W-:Y:S01]  /*58d0*/  FADD.FTZ R48, R146, R45 ;  /* 0x0000002d92307221 */ /* 0x010fe20000010000 */
[----:B------:R-:W-:Y:S01]  /*58e0*/  FADD.FTZ R45, R147, R44 ;  /* 0x0000002c932d7221 */ /* 0x000fe20000010000 */
[----:B------:R-:W2:Y:S01]  /*58f0*/  MUFU.EX2 R138, R138 ;  /* 0x0000008a008a7308 */ /* 0x000ea20000000800 */
[----:B------:R-:W-:Y:S01]  /*5900*/  FMUL.FTZ R100, R100, R6 ;  /* 0x0000000664647220 */ /* 0x000fe20000410000 */
[----:B-----5:R-:W-:Y:S01]  /*5910*/  FADD.FTZ R49, R29, R48 ;  /* 0x000000301d317221 */ /* 0x020fe20000010000 */
[----:B------:R-:W-:Y:S01]  /*5920*/  FADD.FTZ R44, R14, R45 ;  /* 0x0000002d0e2c7221 */ /* 0x000fe20000010000 */
[-CC-:B------:R-:W-:Y:S01]  /*5930*/  FFMA.FTZ R45, R73, R0.reuse, -R55.reuse ;  /* 0x00000000492d7223 */ /* 0x180fe20000010837 */
[----:B------:R-:W-:Y:S01]  /*5940*/  FFMA.FTZ R55, R85, R0, -R55 ;  /* 0x0000000055377223 */ /* 0x000fe20000010837 */
[----:B------:R-:W-:Y:S01]  /*5950*/  FADD.FTZ R49, R140, R49 ;  /* 0x000000318c317221 */ /* 0x000fe20000010000 */
[----:B------:R-:W-:Y:S01]  /*5960*/  FADD.FTZ R44, R141, R44 ;  /* 0x0000002c8d2c7221 */ /* 0x000fe20000010000 */
[----:B------:R-:W3:Y:S01]  /*5970*/  MUFU.EX2 R37, R37 ;  /* 0x0000002500257308 */ /* 0x000ee20000000800 */
[C---:B------:R-:W-:Y:S01]  /*5980*/  F2FP.BF16.F32.PACK_AB R141, R15.reuse, R141 ;  /* 0x0000008d0f8d723e */ /* 0x040fe200000010ff */
[----:B------:R-:W-:Y:S01]  /*5990*/  FADD.FTZ R49, R32, R49 ;  /* 0x0000003120317221 */ /* 0x000fe20000010000 */
[----:B------:R-:W-:Y:S01]  /*59a0*/  FADD.FTZ R44, R15, R44 ;  /* 0x0000002c0f2c7221 */ /* 0x000fe20000010000 */
[-C--:B------:R-:W-:Y:S01]  /*59b0*/  FMUL.FTZ R101, R101, R6.reuse ;  /* 0x0000000665657220 */ /* 0x080fe20000410000 */
[-C--:B------:R-:W-:Y:S01]  /*59c0*/  FMUL.FTZ R104, R104, R6.reuse ;  /* 0x0000000668687220 */ /* 0x080fe20000410000 */
[----:B------:R-:W-:Y:S01]  /*59d0*/  FADD.FTZ R48, R142, R49 ;  /* 0x000000318e307221 */ /* 0x000fe20000010000 */
[----:B------:R-:W-:Y:S01]  /*59e0*/  FADD.FTZ R49, R143, R44 ;  /* 0x0000002c8f317221 */ /* 0x000fe20000010000 */
[----:B------:R-:W4:Y:S01]  /*59f0*/  MUFU.EX2 R132, R132 ;  /* 0x0000008400847308 */ /* 0x000f220000000800 */
[-C--:B------:R-:W-:Y:S01]  /*5a00*/  FMUL.FTZ R105, R105, R6.reuse ;  /* 0x0000000669697220 */ /* 0x080fe20000410000 */
[----:B------:R-:W-:Y:S01]  /*5a10*/  FADD.FTZ R53, R33, R48 ;  /* 0x0000003021357221 */ /* 0x000fe20000010000 */
[----:B------:R-:W-:Y:S01]  /*5a20*/  FADD.FTZ R44, R20, R49 ;  /* 0x00000031142c7221 */ /* 0x000fe20000010000 */
[-C--:B------:R-:W-:Y:S01]  /*5a30*/  FMUL.FTZ R108, R108, R6.reuse ;  /* 0x000000066c6c7220 */ /* 0x080fe20000410000 */
[-C--:B------:R-:W-:Y:S01]  /*5a40*/  FMUL.FTZ R109, R109, R6.reuse ;  /* 0x000000066d6d7220 */ /* 0x080fe20000410000 */
[----:B0-----:R-:W-:Y:S01]  /*5a50*/  FADD.FTZ R53, R136, R53 ;  /* 0x0000003588357221 */ /* 0x001fe20000010000 */
[----:B------:R-:W-:Y:S01]  /*5a60*/  FADD.FTZ R44, R137, R44 ;  /* 0x0000002c892c7221 */ /* 0x000fe20000010000 */
[----:B------:R-:W0:Y:S01]  /*5a70*/  MUFU.EX2 R40, R57 ;  /* 0x0000003900287308 */ /* 0x000e220000000800 */
[C---:B------:R-:W-:Y:S01]  /*5a80*/  F2FP.BF16.F32.PACK_AB R137, R21.reuse, R137 ;  /* 0x000000891589723e */ /* 0x040fe200000010ff */
[----:B-1----:R-:W-:Y:S01]  /*5a90*/  FADD.FTZ R53, R36, R53 ;  /* 0x0000003524357221 */ /* 0x002fe20000010000 */
[----:B------:R-:W-:Y:S01]  /*5aa0*/  FADD.FTZ R44, R21, R44 ;  /* 0x0000002c152c7221 */ /* 0x000fe20000010000 */
[-C--:B------:R-:W-:Y:S01]  /*5ab0*/  FMUL.FTZ R112, R112, R6.reuse ;  /* 0x0000000670707220 */ /* 0x080fe20000410000 */
[-C--:B------:R-:W-:Y:S01]  /*5ac0*/  FMUL.FTZ R113, R113, R6.reuse ;  /* 0x0000000671717220 */ /* 0x080fe20000410000 */
[----:B--2---:R-:W-:Y:S01]  /*5ad0*/  FADD.FTZ R10, R138, R53 ;  /* 0x000000358a0a7221 */ /* 0x004fe20000010000 */
[----:B------:R-:W-:Y:S01]  /*5ae0*/  FADD.FTZ R13, R139, R44 ;  /* 0x0000002c8b0d7221 */ /* 0x000fe20000010000 */
[----:B------:R-:W1:Y:S01]  /*5af0*/  MUFU.EX2 R134, R134 ;  /* 0x0000008600867308 */ /* 0x000e620000000800 */
[-C--:B------:R-:W-:Y:S01]  /*5b00*/  FMUL.FTZ R116, R116, R6.reuse ;  /* 0x0000000674747220 */ /* 0x080fe20000410000 */
[----:B---3--:R-:W-:Y:S01]  /*5b10*/  FADD.FTZ R25, R37, R10 ;  /* 0x0000000a25197221 */ /* 0x008fe20000010000 */
[----:B------:R-:W-:Y:S01]  /*5b20*/  FADD.FTZ R10, R26, R13 ;  /* 0x0000000d1a0a7221 */ /* 0x000fe20000010000 */
[----:B------:R-:W-:Y:S01]  /*5b30*/  FMUL.FTZ R117, R117, R6 ;  /* 0x0000000675757220 */ /* 0x000fe20000410000 */
[-C--:B------:R-:W-:Y:S01]  /*5b40*/  FMUL.FTZ R90, R90, R5.reuse ;  /* 0x000000055a5a7220 */ /* 0x080fe20000410000 */
[----:B----4-:R-:W-:Y:S01]  /*5b50*/  FADD.FTZ R25, R132, R25 ;  /* 0x0000001984197221 */ /* 0x010fe20000010000 */
[----:B------:R-:W-:Y:S01]  /*5b60*/  FADD.FTZ R10, R133, R10 ;  /* 0x0000000a850a7221 */ /* 0x000fe20000010000 */
[----:B------:R-:W2:Y:S01]  /*5b70*/  MUFU.EX2 R3, R61 ;  /* 0x0000003d00037308 */ /* 0x000ea20000000800 */
[-C--:B------:R-:W-:Y:S01]  /*5b80*/  FMUL.FTZ R91, R91, R5.reuse ;  /* 0x000000055b5b7220 */ /* 0x080fe20000410000 */
[----:B0-----:R-:W-:Y:S01]  /*5b90*/  FADD.FTZ R25, R40, R25 ;  /* 0x0000001928197221 */ /* 0x001fe20000010000 */
        /* <DEDUP_REMOVED lines=14> */
[C---:B--2---:R-:W-:Y:S01]  /*5c80*/  FADD.FTZ R15, R3.reuse, R12 ;  /* 0x0000000c030f7221 */ /* 0x044fe20000010000 */
[----:B------:R-:W-:Y:S01]  /*5c90*/  F2FP.BF16.F32.PACK_AB R134, R3, R134 ;  /* 0x000000860386723e */ /* 0x000fe200000010ff */
        /* <DEDUP_REMOVED lines=12> */
[----:B------:R-:W-:Y:S01]  /*5d60*/  FADD.FTZ R3, R39, R10 ;  /* 0x0000000a27037221 */ /* 0x000fe20000010000 */
[----:B------:R-:W0:Y:S01]  /*5d70*/  MUFU.EX2 R41, R41 ;  /* 0x0000002900297308 */ /* 0x000e220000000800 */
[C---:B-1----:R-:W-:Y:S01]  /*5d80*/  FADD.FTZ R15, R4.reuse, R15 ;  /* 0x0000000f040f7221 */ /* 0x042fe20000010000 */
[----:B------:R-:W-:Y:S01]  /*5d90*/  F2FP.BF16.F32.PACK_AB R128, R4, R128 ;  /* 0x000000800480723e */ /* 0x000fe200000010ff */
[----:B------:R-:W-:Y:S01]  /*5da0*/  FADD.FTZ R10, R42, R3 ;  /* 0x000000032a0a7221 */ /* 0x000fe20000010000 */
[----:B------:R-:W-:Y:S01]  /*5db0*/  F2FP.BF16.F32.PACK_AB R144, R28, R144 ;  /* 0x000000901c90723e */ /* 0x000fe200000010ff */
[----:B------:R-:W-:Y:S01]  /*5dc0*/  IMAD.MOV.U32 R6, RZ, RZ, R2 ;  /* 0x000000ffff067224 */ /* 0x000fe200078e0002 */
[----:B------:R-:W-:Y:S01]  /*5dd0*/  F2FP.BF16.F32.PACK_AB R146, R29, R146 ;  /* 0x000000921d92723e */ /* 0x000fe200000010ff */
[----:B------:R-:W-:Y:S01]  /*5de0*/  IMAD.MOV.U32 R5, RZ, RZ, R8 ;  /* 0x000000ffff057224 */ /* 0x000fe200078e0008 */
[----:B------:R-:W1:Y:S01]  /*5df0*/  MUFU.EX2 R124, R124 ;  /* 0x0000007c007c7308 */ /* 0x000e620000000800 */
[----:B--2---:R-:W-:Y:S01]  /*5e00*/  FADD.FTZ R12, R130, R15 ;  /* 0x0000000f820c7221 */ /* 0x004fe20000010000 */
        /* <DEDUP_REMOVED lines=15> */
[----:B------:R-:W-:-:S02]  /*5f00*/  F2FP.BF16.F32.PACK_AB R135, R30, R135 ;  /* 0x000000871e87723e */ /* 0x000fc400000010ff */
[----:B------:R-:W-:Y:S02]  /*5f10*/  F2FP.BF16.F32.PACK_AB R130, R41, R130 ;  /* 0x000000822982723e */ /* 0x000fe400000010ff */
[----:B------:R-:W-:Y:S02]  /*5f20*/  F2FP.BF16.F32.PACK_AB R124, R45, R124 ;  /* 0x0000007c2d7c723e */ /* 0x000fe400000010ff */
        /* <DEDUP_REMOVED lines=23> */
[----:B0-----:R-:W-:-:S04]  /*60a0*/  FADD.FTZ R10, R21, R10 ;  /* 0x0000000a150a7221 */ /* 0x001fc80000010000 */
[C---:B-1----:R-:W-:Y:S01]  /*60b0*/  FADD.FTZ R4, R55.reuse, R10 ;  /* 0x0000000a37047221 */ /* 0x042fe20000010000 */
[----:B------:R-:W-:Y:S01]  /*60c0*/  F2FP.BF16.F32.PACK_AB R122, R55, R21 ;  /* 0x00000015377a723e */ /* 0x000fe200000010ff */
[C---:B--2---:R-:W-:Y:S01]  /*60d0*/  FADD.FTZ R3, R12.reuse, R3 ;  /* 0x000000030c037221 */ /* 0x044fe20000010000 */
[----:B------:R-:W-:Y:S01]  /*60e0*/  F2FP.BF16.F32.PACK_AB R123, R12, R51 ;  /* 0x000000330c7b723e */ /* 0x000fe200000010ff */
[----:B------:R-:W-:Y:S06]  /*60f0*/  @P3 BRA `(.L_x_14180) ;  /* 0xffffffd800883947 */ /* 0x000fec000383ffff */
.L_x_14171:
[----:B------:R-:W-:-:S13]  /*6100*/  ISETP.GE.AND P2, PT, R9, R23, PT ;  /* 0x000000170900720c */ /* 0x000fda0003f46270 */
[----:B------:R-:W-:Y:S05]  /*6110*/  @!P2 BRA `(.L_x_14181) ;  /* 0x0000001c003ca947 */ /* 0x000fea0003800000 */
[----:B------:R-:W-:Y:S01]  /*6120*/  IMAD.MOV.U32 R5, RZ, RZ, R2 ;  /* 0x000000ffff057224 */ /* 0x000fe200078e0002 */
[----:B------:R-:W-:Y:S01]  /*6130*/  UMOV UR7, UR36 ;  /* 0x0000002400077c82 */ /* 0x000fe20008000000 */
[----:B------:R-:W-:Y:S01]  /*6140*/  IMAD.MOV.U32 R6, RZ, RZ, R8 ;  /* 0x000000ffff067224 */ /* 0x000fe200078e0008 */
[----:B------:R-:W-:-:S06]  /*6150*/  UMOV UR6, UR37 ;  /* 0x0000002500067c82 */ /* 0x000fcc0008000000 */
.L_x_14190:
        /* <DEDUP_REMOVED lines=9> */
.L_x_14183:
[----:B------:R-:W-:Y:S01]  /*61f0*/  ULEA UR10, UR37, UR38, 0x3 ;  /* 0x00000026250a7291 */ /* 0x000fe2000f8e183f */
[----:B------:R-:W-:-:S05]  /*6200*/  IMAD.U32 R0, RZ, RZ, UR36 ;  /* 0x00000024ff007e24 */ /* 0x000fca000f8e00ff */
[----:B------:R-:W-:-:S04]  /*6210*/  SHF.L.U32 R0, R0, 0x1f, RZ ;  /* 0x0000001f00007819 */ /* 0x000fc800000006ff */
[----:B------:R0:W1:Y:S01]  /*6220*/  SYNCS.PHASECHK.TRANS64.TRYWAIT P2, [UR10+0x16830], R0 ;  /* 0x01683000ff0075a7 */ /* 0x000062000804014a */
[----:B------:R-:W-:Y:S05]  /*6230*/  @!P0 BRA `(.L_x_14184) ;  /* 0x0000000000048947 */ /* 0x000fea0003800000 */
[----:B------:R-:W-:Y:S01]  /*6240*/  BPT.TRAP 0x1 ;  /* 0x000000040000795c */ /* 0x000fe20000300000 */
.L_x_14184:
[----:B-1----:R-:W-:Y:S05]  /*6250*/  @P2 BRA `(.L_x_14182) ;  /* 0x0000000000082947 */ /* 0x002fea0003800000 */
[----:B------:R-:W1:Y:S02]  /*6260*/  SYNCS.PHASECHK.TRANS64.TRYWAIT P2, [UR10+0x16830], R0 ;  /* 0x01683000ff0075a7 */ /* 0x000e64000804014a */
[----:B-1----:R-:W-:Y:S05]  /*6270*/  @!P2 BRA `(.L_x_14185) ;  /* 0x000000a800b4a947 */ /* 0x002fea0003800000 */
.L_x_14182:
        /* <DEDUP_REMOVED lines=29> */
.L_x_14187:
[----:B------:R-:W-:Y:S01]  /*6450*/  ULEA UR10, UR6, UR38, 0x3 ;  /* 0x00000026060a7291 */ /* 0x000fe2000f8e183f */
[----:B------:R-:W-:-:S05]  /*6460*/  IMAD.U32 R0, RZ, RZ, UR7 ;  /* 0x00000007ff007e24 */ /* 0x000fca000f8e00ff */
[----:B------:R-:W-:-:S04]  /*6470*/  SHF.L.U32 R0, R0, 0x1f, RZ ;  /* 0x0000001f00007819 */ /* 0x000fc800000006ff */
[----:B------:R0:W1:Y:S01]  /*6480*/  SYNCS.PHASECHK.TRANS64.TRYWAIT P2, [UR10+0x16850], R0 ;  /* 0x01685000ff0075a7 */ /* 0x000062000804014a */
[----:B------:R-:W-:Y:S05]  /*6490*/  @!P0 BRA `(.L_x_14188) ;  /* 0x0000000000048947 */ /* 0x000fea0003800000 */
[----:B------:R-:W-:Y:S01]  /*64a0*/  BPT.TRAP 0x1 ;  /* 0x000000040000795c */ /* 0x000fe20000300000 */
.L_x_14188:
[----:B-1----:R-:W-:Y:S05]  /*64b0*/  @P2 BRA `(.L_x_14186) ;  /* 0x0000000000082947 */ /* 0x002fea0003800000 */
[----:B------:R-:W1:Y:S02]  /*64c0*/  SYNCS.PHASECHK.TRANS64.TRYWAIT P2, [UR10+0x16850], R0 ;  /* 0x01685000ff0075a7 */ /* 0x000e64000804014a */
[----:B-1----:R-:W-:Y:S05]  /*64d0*/  @!P2 BRA `(.L_x_14189) ;  /* 0x000000a80034a947 */ /* 0x002fea0003800000 */
.L_x_14186:
[----:B------:R-:W-:Y:S01]  /*64e0*/  UIADD3 UR7, UR38, 0x400, URZ ;  /* 0x0000040026077890 */ /* 0x000fe2000fffe03f */
[----:B------:R-:W-:Y:S01]  /*64f0*/  WARPGROUP.ARRIVE ;  /* 0x00000000000079c5 */ /* 0x000fe20000000000 */
[----:B------:R-:W-:Y:S01]  /*6500*/  UMOV UR11, 0x40000040 ;  /* 0x40000040000b7882 */ /* 0x000fe20000000000 */
[----:B------:R-:W-:Y:S01]  /*6510*/  UMOV UR15, 0x40000040 ;  /* 0x40000040000f7882 */ /* 0x000fe20000000000 */
[----:B------:R-:W-:Y:S01]  /*6520*/  USHF.R.U32.HI UR7, URZ, 0x4, UR7 ;  /* 0x000000043f077899 */ /* 0x000fe20008011607 */
[----:B01----:R-:W-:-:S03]  /*6530*/  FMNMX.FTZ R0, R24, R6, !PT ;  /* 0x0000000618007209 */ /* 0x003fc60007810000 */
[----:B------:R-:W-:Y:S01]  /*6540*/  ULOP3.LUT UR7, UR7, 0x3fff, URZ, 0xc0, !UPT ;  /* 0x00003fff07077892 */ /* 0x000fe2000f8ec03f */
[----:B------:R-:W-:-:S03]  /*6550*/  FMNMX.FTZ R0, R25, R0, !PT ;  /* 0x0000000019007209 */ /* 0x000fc60007810000 */
[----:B------:R-:W-:Y:S01]  /*6560*/  ULEA UR10, UR6, UR7, 0xa ;  /* 0x00000007060a7291 */ /* 0x000fe2000f8e503f */
[----:B------:R-:W-:Y:S02]  /*6570*/  FMNMX.FTZ R0, R28, R0, !PT ;  /* 0x000000001c007209 */ /* 0x000fe40007810000 */
[----:B------:R-:W-:Y:S01]  /*6580*/  UMOV UR7, UR36 ;  /* 0x0000002400077c82 */ /* 0x000fe20008000000 */
        /* <DEDUP_REMOVED lines=53> */
[----:B------:R-:W-:-:S03]  /*68e0*/  FMNMX.FTZ R13, R31, R2, !PT ;  /* 0x000000021f0d7209 */ /* 0x000fc60007810000 */
        /* <DEDUP_REMOVED lines=12> */
[----:B------:R0:W-:Y:S01]  /*69b0*/  MUFU.EX2 R13, R37 ;  /* 0x00000025000d7308 */ /* 0x0001e20000000800 */
        /* <DEDUP_REMOVED lines=31> */
[----:B------:R-:W-:Y:S01]  /*6bb0*/  FMNMX.FTZ R21, R63, R2, !PT ;  /* 0x000000023f157209 */ /* 0x000fe20007810000 */
[----:B------:R-:W-:Y:S02]  /*6bc0*/  WARPGROUP.DEPBAR.LE gsb0, 0x0 ;  /* 0x00008000000079c5 */ /* 0x000fe40000010000 */
[----:B------:R-:W-:Y:S01]  /*6bd0*/  WARPGROUP.ARRIVE ;  /* 0x00000000000079c5 */ /* 0x000fe20000000000 */
[----:B------:R-:W-:Y:S01]  /*6be0*/  FMNMX.FTZ R2, R66, R21, !PT ;  /* 0x0000001542027209 */ /* 0x000fe20007810000 */
[-CC-:B------:R-:W-:Y:S01]  /*6bf0*/  FFMA.FTZ R142, R44, R0.reuse, -R7.reuse ;  /* 0x000000002c8e7223 */ /* 0x180fe20000010807 */
[-CC-:B------:R-:W-:Y:S01]  /*6c00*/  FFMA.FTZ R140, R40, R0.reuse, -R7.reuse ;  /* 0x00000000288c7223 */ /* 0x180fe20000010807 */
[----:B------:R-:W-:Y:S01]  /*6c10*/  FFMA.FTZ R40, R80, R0, -R7 ;  /* 0x0000000050287223 */ /* 0x000fe20000010807 */
[----:B------:R-:W-:Y:S01]  /*6c20*/  FMNMX.FTZ R21, R67, R2, !PT ;  /* 0x0000000243157209 */ /* 0x000fe20007810000 */
[----:B------:R-:W-:Y:S01]  /*6c30*/  HGMMA.64x64x16.F32.BF16 R88, R136, gdesc[UR12].tnspB, R88, gsb0 ;  /* 0x40e0000c88587df0 */ /* 0x000fe20008001858 */
[----:B------:R-:W-:Y:S01]  /*6c40*/  UIADD3 UR14, UR10, 0x200, URZ ;  /* 0x000002000a0e7890 */ /* 0x000fe2000fffe03f */
[----:B------:R-:W-:Y:S01]  /*6c50*/  MUFU.EX2 R150, R150 ;  /* 0x0000009600967308 */ /* 0x000fe20000000800 */
        /* <DEDUP_REMOVED lines=16> */
[----:B------:R-:W1:Y:S05]  /*6d60*/  SHFL.BFLY PT, R33, R2, 0x2, 0x1f ;  /* 0x0c401f0002217f89 */ /* 0x000e6a00000e0000 */
[----:B------:R-:W-:Y:S08]  /*6d70*/  MUFU.EX2 R14, R14 ;  /* 0x0000000e000e7308 */ /* 0x000ff00000000800 */
[----:B------:R-:W-:Y:S08]  /*6d80*/  MUFU.EX2 R142, R142 ;  /* 0x0000008e008e7308 */ /* 0x000ff00000000800 */
[----:B------:R-:W-:Y:S01]  /*6d90*/  MUFU.EX2 R17, R49 ;  /* 0x0000003100117308 */ /* 0x000fe20000000800 */
[----:B-1----:R-:W-:Y:S01]  /*6da0*/  FMNMX.FTZ R44, R2, R33, !PT ;  /* 0x00000021022c7209 */ /* 0x002fe20007810000 */
[----:B------:R-:W-:-:S04]  /*6db0*/  FFMA.FTZ R33, R73, R0, -R7 ;  /* 0x0000000049217223 */ /* 0x000fc80000010807 */
[----:B0-----:R-:W0:Y:S02]  /*6dc0*/  SHFL.BFLY PT, R45, R44, 0x1, 0x1f ;  /* 0x0c201f002c2d7f89 */ /* 0x001e2400000e0000 */
[----:B------:R-:W-:Y:S01]  /*6dd0*/  MUFU.EX2 R18, R18 ;  /* 0x0000001200127308 */ /* 0x000fe20000000800 */
[----:B------:R-:W-:Y:S02]  /*6de0*/  WARPGROUP.DEPBAR.LE gsb0, 0x0 ;  /* 0x00008000000079c5 */ /* 0x000fe40000010000 */
[----:B------:R-:W-:Y:S01]  /*6df0*/  WARPGROUP.ARRIVE ;  /* 0x00000000000079c5 */ /* 0x000fe20000000000 */
[-CC-:B------:R-:W-:Y:S01]  /*6e00*/  FFMA.FTZ R136, R48, R0.reuse, -R7.reuse ;  /* 0x0000000030887223 */ /* 0x180fe20000010807 */
[----:B------:R-:W-:-:S03]  /*6e10*/  FFMA.FTZ R138, R52, R0, -R7 ;  /* 0x00000000348a7223 */ /* 0x000fc60000010807 */
[----:B------:R-:W-:Y:S01]  /*6e20*/  MUFU.EX2 R20, R20 ;  /* 0x0000001400147308 */ /* 0x000fe20000000800 */
[----:B------:R-:W-:Y:S01]  /*6e30*/  HGMMA.64x64x16.F32.BF16 R88, R132, gdesc[UR12].tnspB, R88, gsb0 ;  /* 0x40e0000c84587df0 */ /* 0x000fe20008001858 */
[----:B------:R-:W-:Y:S01]  /*6e40*/  UIADD3 UR14, UR10, 0x280, URZ ;  /* 0x000002800a0e7890 */ /* 0x000fe2000fffe03f */
[----:B------:R-:W-:-:S05]  /*6e50*/  UMOV UR15, 0x40000040 ;  /* 0x40000040000f7882 */ /* 0x000fca0000000000 */
[----:B------:R-:W-:Y:S01]  /*6e60*/  MUFU.EX2 R136, R136 ;  /* 0x0000008800887308 */ /* 0x000fe20000000800 */
[----:B0-----:R-:W-:-:S07]  /*6e70*/  FMNMX.FTZ R2, R44, R45, !PT ;  /* 0x0000002d2c027209 */ /* 0x001fce0007810000 */
[----:B------:R-:W-:Y:S01]  /*6e80*/  MUFU.EX2 R138, R138 ;  /* 0x0000008a008a7308 */ /* 0x000fe20000000800 */
[----:B------:R-:W-:-:S04]  /*6e90*/  FMUL.FTZ R45, R2, R0 ;  /* 0x00000000022d7220 */ /* 0x000fc80000410000 */
        /* <DEDUP_REMOVED lines=12> */
[----:B------:R-:W-:Y:S01]  /*6f60*/  FFMA.FTZ R35, R47, R0, -R45 ;  /* 0x000000002f237223 */ /* 0x000fe2000001082d */
[----:B------:R-:W-:Y:S01]  /*6f70*/  @!P1 VIADD R43, R43, 0x16840 ;  /* 0x000168402b2b9836 */ /* 0x000fe20000000000 */
[----:B------:R-:W-:Y:S01]  /*6f80*/  MUFU.EX2 R26, R26 ;  /* 0x0000001a001a7308 */ /* 0x000fe20000000800 */
[----:B------:R-:W-:-:S02]  /*6f90*/  IMAD.U32 R47, RZ, RZ, UR6 ;  /* 0x00000006ff2f7e24 */ /* 0x000fc4000f8e00ff */
[-CC-:B------:R-:W-:Y:S01]  /*6fa0*/  FFMA.FTZ R147, R38, R0.reuse, -R45.reuse ;  /* 0x0000000026937223 */ /* 0x180fe2000001082d */
[-C--:B------:R-:W-:Y:S01]  /*6fb0*/  FFMA.FTZ R31, R39, R0.reuse, -R45 ;  /* 0x00000000271f7223 */ /* 0x080fe2000001082d */
[----:B------:R-:W-:Y:S01]  /*6fc0*/  @!P1 PRMT R43, RZ, 0x654, R43 ;  /* 0x00000654ff2b9816 */ /* 0x000fe2000000002b */
[-CC-:B------:R-:W-:Y:S01]  /*6fd0*/  FFMA.FTZ R137, R50, R0.reuse, -R45.reuse ;  /* 0x0000000032897223 */ /* 0x180fe2000001082d */
[----:B------:R-:W-:Y:S01]  /*6fe0*/  @!P1 LEA R47, R47, UR38, 0x3 ;  /* 0x000000262f2f9c11 */ /* 0x000fe2000f8e18ff */
[-CC-:B------:R-:W-:Y:S01]  /*6ff0*/  FFMA.FTZ R38, R51, R0.reuse, -R45.reuse ;  /* 0x0000000033267223 */ /* 0x180fe2000001082d */
[----:B------:R-:W-:Y:S01]  /*7000*/  MUFU.EX2 R151, R151 ;  /* 0x0000009700977308 */ /* 0x000fe20000000800 */
[-CC-:B------:R-:W-:Y:S01]  /*7010*/  FFMA.FTZ R139, R54, R0.reuse, -R45.reuse ;  /* 0x00000000368b7223 */ /* 0x180fe2000001082d */
[-CC-:B------:R-:W-:Y:S01]  /*7020*/  FFMA.FTZ R39, R55, R0.reuse, -R45.reuse ;  /* 0x0000000037277223 */ /* 0x180fe2000001082d */
[----:B------:R-:W-:Y:S02]  /*7030*/  @!P1 VIADD R47, R47, 0x16860 ;  /* 0x000168602f2f9836 */ /* 0x000fe40000000000 */
[-CC-:B------:R-:W-:Y:S01]  /*7040*/  FFMA.FTZ R75, R75, R0.reuse, -R45.reuse ;  /* 0x000000004b4b7223 */ /* 0x180fe2000001082d */
[-CC-:B------:R-:W-:Y:S01]  /*7050*/  FFMA.FTZ R78, R78, R0.reuse, -R45.reuse ;  /* 0x000000004e4e7223 */ /* 0x180fe2000001082d */
[-CC-:B------:R-:W-:Y:S01]  /*7060*/  FFMA.FTZ R79, R79, R0.reuse, -R45.reuse ;  /* 0x000000004f4f7223 */ /* 0x180fe2000001082d */
[-C--:B------:R-:W-:Y:S01]  /*7070*/  FFMA.FTZ R82, R82, R0.reuse, -R45 ;  /* 0x0000000052527223 */ /* 0x080fe2000001082d */
[----:B------:R-:W-:Y:S01]  /*7080*/  MUFU.EX2 R27, R27 ;  /* 0x0000001b001b7308 */ /* 0x000fe20000000800 */
[----:B------:R-:W-:Y:S01]  /*7090*/  @!P1 PRMT R47, RZ, 0x654, R47 ;  /* 0x00000654ff2f9816 */ /* 0x000fe2000000002f */
[-CC-:B------:R-:W-:Y:S01]  /*70a0*/  FFMA.FTZ R83, R83, R0.reuse, -R45.reuse ;  /* 0x0000000053537223 */ /* 0x180fe2000001082d */
[----:B------:R-:W-:Y:S01]  /*70b0*/  FFMA.FTZ R86, R86, R0, -R45 ;  /* 0x0000000056567223 */ /* 0x000fe2000001082d */
[----:B------:R-:W-:-:S04]  /*70c0*/  UMOV UR6, UR37 ;  /* 0x0000002500067c82 */ /* 0x000fc80008000000 */
[----:B------:R-:W-:Y:S08]  /*70d0*/  MUFU.EX2 R145, R145 ;  /* 0x0000009100917308 */ /* 0x000ff00000000800 */
[----:B------:R-:W-:Y:S08]  /*70e0*/  MUFU.EX2 R30, R30 ;  /* 0x0000001e001e7308 */ /* 0x000ff00000000800 */
[----:B------:R-:W-:Y:S01]  /*70f0*/  MUFU.EX2 R147, R147 ;  /* 0x0000009300937308 */ /* 0x000fe20000000800 */
[----:B------:R-:W-:-:S02]  /*7100*/  WARPGROUP.DEPBAR.LE gsb0, 0x0 ;  /* 0x00008000000079c5 */ /* 0x000fc40000010000 */
[----:B------:R-:W-:-:S06]  /*7110*/  WARPGROUP.ARRIVE ;  /* 0x00000000000079c5 */ /* 0x000fcc0000000000 */
[----:B------:R-:W0:Y:S01]  /*7120*/  S2R R133, SR_TID.X ;  /* 0x0000000000857919 */ /* 0x000e220000002100 */
[-CC-:B------:R-:W-:Y:S01]  /*7130*/  FFMA.FTZ R132, R56, R0.reuse, -R7.reuse ;  /* 0x0000000038847223 */ /* 0x180fe20000010807 */
[-C--:B------:R-:W-:Y:S01]  /*7140*/  FFMA.FTZ R134, R60, R0.reuse, -R7 ;  /* 0x000000003c867223 */ /* 0x080fe20000010807 */
[----:B------:R-:W-:Y:S01]  /*7150*/  FADD.FTZ R7, -R2, R5 ;  /* 0x0000000502077221 */ /* 0x000fe20000010100 */
[----:B------:R-:W-:Y:S01]  /*7160*/  MUFU.EX2 R31, R31 ;  /* 0x0000001f001f7308 */ /* 0x000fe20000000800 */
[----:B------:R-:W-:Y:S01]  /*7170*/  HGMMA.64x64x16.F32.BF16 R88, R128, gdesc[UR12].tnspB, R88, gsb0 ;  /* 0x40e0000c80587df0 */ /* 0x000fe20008001858 */
[----:B------:R-:W-:Y:S01]  /*7180*/  UIADD3 UR14, UR10, 0x300, URZ ;  /* 0x000003000a0e7890 */ /* 0x000fe2000fffe03f */
[----:B------:R-:W-:Y:S01]  /*7190*/  FMUL.FTZ R7, R7, R0 ;  /* 0x0000000007077220 */ /* 0x000fe20000410000 */
[----:B------:R-:W-:Y:S01]  /*71a0*/  UMOV UR15, 0x40000040 ;  /* 0x40000040000f7882 */ /* 0x000fe20000000000 */
[----:B------:R-:W-:-:S03]  /*71b0*/  UIADD3 UR10, UR10, 0x380, URZ ;  /* 0x000003800a0a7890 */ /* 0x000fc6000fffe03f */
[----:B------:R-:W-:Y:S08]  /*71c0*/  MUFU.EX2 R141, R141 ;  /* 0x0000008d008d7308 */ /* 0x000ff00000000800 */
[----:B------:R-:W1:Y:S08]  /*71d0*/  MUFU.EX2 R7, R7 ;  /* 0x0000000700077308 */ /* 0x000e700000000800 */
[----:B------:R-:W-:Y:S01]  /*71e0*/  MUFU.EX2 R34, R34 ;  /* 0x0000002200227308 */ /* 0x000fe20000000800 */
[----:B0-----:R-:W-:-:S02]  /*71f0*/  SHF.R.U32.HI R135, RZ, 0x7, R133 ;  /* 0x00000007ff877819 */ /* 0x001fc40000011685 */
[----:B------:R-:W-:Y:S01]  /*7200*/  ISETP.GE.U32.AND P2, PT, R133, 0x180, PT ;  /* 0x000001808500780c */ /* 0x000fe20003f46070 */
[----:B------:R-:W-:-:S04]  /*7210*/  FFMA.FTZ R133, R58, R0, -R45 ;  /* 0x000000003a857223 */ /* 0x000fc8000001082d */
[----:B------:R-:W-:Y:S01]  /*7220*/  MUFU.EX2 R143, R143 ;  /* 0x0000008f008f7308 */ /* 0x000fe20000000800 */
[----:B------:R-:W-:Y:S02]  /*7230*/  VIADD R42, R135, 0x9 ;  /* 0x00000009872a7836 */ /* 0x000fe40000000000 */
[----:B-1----:R-:W-:Y:S01]  /*7240*/  FFMA.FTZ R3, R7, R3, R149 ;  /* 0x0000000307037223 */ /* 0x002fe20000010095 */
[-CC-:B------:R-:W-:Y:S01]  /*7250*/  FFMA.FTZ R135, R62, R0.reuse, -R45.reuse ;  /* 0x000000003e877223 */ /* 0x180fe2000001082d */
[----:B------:R-:W-:Y:S02]  /*7260*/  F2FP.BF16.F32.PACK_AB R149, R26, R149 ;  /* 0x000000951a95723e */ /* 0x000fe400000010ff */
[----:B------:R-:W-:Y:S01]  /*7270*/  SEL R46, R42, 0x9, !P2 ;  /* 0x000000092a2e7807 */ /* 0x000fe20005000000 */
[----:B------:R-:W-:Y:S01]  /*7280*/  FFMA.FTZ R42, R59, R0, -R45 ;  /* 0x000000003b2a7223 */ /* 0x000fe2000001082d */
[----:B------:R-:W-:Y:S01]  /*7290*/  MUFU.EX2 R35, R35 ;  /* 0x0000002300237308 */ /* 0x000fe20000000800 */
[C---:B------:R-:W-:Y:S01]  /*72a0*/  ISETP.GT.AND P2, PT, R9.reuse, R23, PT ;  /* 0x000000170900720c */ /* 0x040fe20003f44270 */
        /* <DEDUP_REMOVED lines=8> */
[-CC-:B------:R-:W-:Y:S01]  /*7330*/  FFMA.FTZ R129, R66, R0.reuse, -R45.reuse ;  /* 0x0000000042817223 */ /* 0x180fe2000001082d */
[----:B------:R-:W-:Y:S01]  /*7340*/  FFMA.FTZ R131, R70, R0, -R45 ;  /* 0x0000000046837223 */ /* 0x000fe2000001082d */
[----:B------:R-:W-:Y:S05]  /*7350*/  HGMMA.64x64x16.F32.BF16 R88, R124, gdesc[UR12].tnspB, R88, gsb0 ;  /* 0x40e0000c7c587df0 */ /* 0x000fea0008001858 */
        /* <DEDUP_REMOVED lines=12> */
[----:B------:R-:W-:Y:S01]  /*7420*/  WARPGROUP.ARRIVE ;  /* 0x00000000000079c5 */ /* 0x000fe20000000000 */
[----:B------:R-:W-:-:S03]  /*7430*/  FFMA.FTZ R125, R74, R0, -R45 ;  /* 0x000000004a7d7223 */ /* 0x000fc6000001082d */
[----:B------:R-:W0:Y:S02]  /*7440*/  MUFU.EX2 R29, R29 ;  /* 0x0000001d001d7308 */ /* 0x000e240000000800 */
[----:B------:R-:W-:Y:S06]  /*7450*/  HGMMA.64x64x16.F32.BF16 R88, R120, gdesc[UR8].tnspB, R88, gsb0 ;  /* 0x40e0000878587df0 */ /* 0x000fec0008001858 */
[----:B------:R-:W-:Y:S08]  /*7460*/  MUFU.EX2 R32, R32 ;  /* 0x0000002000207308 */ /* 0x000ff00000000800 */
[----:B------:R-:W-:Y:S01]  /*7470*/  MUFU.EX2 R125, R125 ;  /* 0x0000007d007d7308 */ /* 0x000fe20000000800 */
[----:B0-----:R-:W-:-:S07]  /*7480*/  F2FP.BF16.F32.PACK_AB R130, R29, R25 ;  /* 0x000000191d82723e */ /* 0x001fce00000010ff */
[----:B------:R-:W0:Y:S08]  /*7490*/  MUFU.EX2 R33, R33 ;  /* 0x0000002100217308 */ /* 0x000e300000000800 */
        /* <DEDUP_REMOVED lines=21> */
[----:B------:R-:W-:Y:S01]  /*75f0*/  FADD.FTZ R4, R26, R3 ;  /* 0x000000031a047221 */ /* 0x000fe20000010000 */
[----:B------:R1:W-:Y:S01]  /*7600*/  @!P1 SYNCS.ARRIVE.TRANS64.RED.A1T0 RZ, [R47+URZ], RZ ;  /* 0x000000ff2fff99a7 */ /* 0x0003e2000810043f */
[C---:B------:R-:W-:Y:S01]  /*7610*/  F2FP.BF16.F32.PACK_AB R148, R10.reuse, R148 ;  /* 0x000000940a94723e */ /* 0x040fe200000010ff */
[----:B------:R-:W-:Y:S01]  /*7620*/  FADD.FTZ R43, R10, R43 ;  /* 0x0000002b0a2b7221 */ /* 0x000fe20000010000 */
[----:B------:R-:W-:Y:S01]  /*7630*/  FADD.FTZ R4, R151, R4 ;  /* 0x0000000497047221 */ /* 0x000fe20000010000 */
[----:B------:R-:W-:Y:S01]  /*7640*/  FFMA.FTZ R3, R63, R0, -R45 ;  /* 0x000000003f037223 */ /* 0x000fe2000001082d */
[----:B------:R-:W-:Y:S01]  /*7650*/  MUFU.EX2 R44, R84 ;  /* 0x00000054002c7308 */ /* 0x000fe20000000800 */
[----:B0-----:R-:W-:Y:S01]  /*7660*/  FADD.FTZ R46, R150, R43 ;  /* 0x0000002b962e7221 */ /* 0x001fe20000010000 */
[----:B------:R-:W-:Y:S01]  /*7670*/  FADD.FTZ R4, R27, R4 ;  /* 0x000000041b047221 */ /* 0x000fe20000010000 */
[C---:B------:R-:W-:Y:S01]  /*7680*/  F2FP.BF16.F32.PACK_AB R150, R11.reuse, R150 ;  /* 0x000000960b96723e */ /* 0x040fe200000010ff */
[----:B------:R-:W-:Y:S01]  /*7690*/  FMUL.FTZ R100, R100, R6 ;  /* 0x0000000664647220 */ /* 0x000fe20000410000 */
[----:B------:R-:W-:Y:S01]  /*76a0*/  FADD.FTZ R43, R11, R46 ;  /* 0x0000002e0b2b7221 */ /* 0x000fe20000010000 */
[----:B-1----:R-:W-:Y:S01]  /*76b0*/  FADD.FTZ R47, R145, R4 ;  /* 0x00000004912f7221 */ /* 0x002fe20000010000 */
[-C--:B------:R-:W-:Y:S01]  /*76c0*/  FFMA.FTZ R4, R67, R0.reuse, -R45 ;  /* 0x0000000043047223 */ /* 0x080fe2000001082d */
[----:B------:R-:W-:Y:S01]  /*76d0*/  MUFU.EX2 R3, R3 ;  /* 0x0000000300037308 */ /* 0x000fe20000000800 */
[----:B------:R-:W-:Y:S01]  /*76e0*/  FADD.FTZ R43, R144, R43 ;  /* 0x0000002b902b7221 */ /* 0x000fe20000010000 */
[----:B------:R-:W-:Y:S01]  /*76f0*/  FADD.FTZ R48, R30, R47 ;  /* 0x0000002f1e307221 */ /* 0x000fe20000010000 */
[-CC-:B------:R-:W-:Y:S01]  /*7700*/  FFMA.FTZ R46, R71, R0.reuse, -R45.reuse ;  /* 0x00000000472e7223 */ /* 0x180fe2000001082d */
[----:B------:R-:W-:Y:S01]  /*7710*/  FFMA.FTZ R45, R87, R0, -R45 ;  /* 0x00000000572d7223 */ /* 0x000fe2000001082d */
[----:B------:R-:W-:Y:S01]  /*7720*/  FADD.FTZ R43, R28, R43 ;  /* 0x0000002b1c2b7221 */ /* 0x000fe20000010000 */
[----:B------:R-:W-:Y:S01]  /*7730*/  FADD.FTZ R48, R147, R48 ;  /* 0x0000003093307221 */ /* 0x000fe20000010000 */
[----:B------:R-:W-:Y:S01]  /*7740*/  FMUL.FTZ R101, R101, R6 ;  /* 0x0000000665657220 */ /* 0x000fe20000410000 */
[----:B------:R-:W-:Y:S01]  /*7750*/  MUFU.EX2 R4, R4 ;  /* 0x0000000400047308 */ /* 0x000fe20000000800 */
[----:B------:R-:W-:Y:S01]  /*7760*/  FADD.FTZ R50, R146, R43 ;  /* 0x0000002b92327221 */ /* 0x000fe20000010000 */
[----:B------:R-:W-:Y:S01]  /*7770*/  FADD.FTZ R48, R31, R48 ;  /* 0x000000301f307221 */ /* 0x000fe20000010000 */
[C---:B------:R-:W-:Y:S01]  /*7780*/  F2FP.BF16.F32.PACK_AB R146, R13.reuse, R146 ;  /* 0x000000920d92723e */ /* 0x040fe200000010ff */
[-C--:B------:R-:W-:Y:S01]  /*7790*/  FMUL.FTZ R104, R104, R6.reuse ;  /* 0x0000000668687220 */ /* 0x080fe20000410000 */
[----:B------:R-:W-:Y:S01]  /*77a0*/  FADD.FTZ R43, R13, R50 ;  /* 0x000000320d2b7221 */ /* 0x000fe20000010000 */
[----:B------:R-:W-:Y:S01]  /*77b0*/  FADD.FTZ R47, R141, R48 ;  /* 0x000000308d2f7221 */ /* 0x000fe20000010000 */
[----:B------:R-:W-:Y:S01]  /*77c0*/  FMUL.FTZ R105, R105, R6 ;  /* 0x0000000669697220 */ /* 0x000fe20000410000 */
[----:B------:R-:W-:Y:S01]  /*77d0*/  MUFU.EX2 R46, R46 ;  /* 0x0000002e002e7308 */ /* 0x000fe20000000800 */
[----:B------:R-:W-:Y:S01]  /*77e0*/  FADD.FTZ R43, R140, R43 ;  /* 0x0000002b8c2b7221 */ /* 0x000fe20000010000 */
[----:B------:R-:W-:Y:S01]  /*77f0*/  FADD.FTZ R48, R34, R47 ;  /* 0x0000002f22307221 */ /* 0x000fe20000010000 */
[----:B------:R-:W-:Y:S01]  /*7800*/  F2FP.BF16.F32.PACK_AB R140, R14, R140 ;  /* 0x0000008c0e8c723e */ /* 0x000fe200000010ff */
        /* <DEDUP_REMOVED lines=10> */
[-C--:B------:R-:W-:Y:S01]  /*78b0*/  FMUL.FTZ R116, R116, R6.reuse ;  /* 0x0000000674747220 */ /* 0x080fe20000410000 */
[----:B------:R-:W-:Y:S01]  /*78c0*/  FMUL.FTZ R117, R117, R6 ;  /* 0x0000000675757220 */ /* 0x000fe20000410000 */
[----:B------:R-:W0:Y:S01]  /*78d0*/  MUFU.EX2 R5, R85 ;  /* 0x0000005500057308 */ /* 0x000e220000000800 */
        /* <DEDUP_REMOVED lines=10> */
[C---:B------:R-:W-:Y:S01]  /*7980*/  F2FP.BF16.F32.PACK_AB R138, R18.reuse, R138 ;  /* 0x0000008a128a723e */ /* 0x040fe200000010ff */
[----:B------:R-:W-:Y:S01]  /*7990*/  FMUL.FTZ R91, R91, R7 ;  /* 0x000000075b5b7220 */ /* 0x000fe20000410000 */
[----:B------:R-:W-:Y:S01]  /*79a0*/  FADD.FTZ R11, R18, R11 ;  /* 0x0000000b120b7221 */ /* 0x000fe20000010000 */
[----:B------:R-:W-:Y:S01]  /*79b0*/  FADD.FTZ R26, R39, R26 ;  /* 0x0000001a271a7221 */ /* 0x000fe20000010000 */
[----:B------:R-:W-:Y:S01]  /*79c0*/  F2FP.BF16.F32.PACK_AB R145, R30, R145 ;  /* 0x000000911e91723e */ /* 0x000fe200000010ff */
[----:B------:R-:W1:Y:S01]  /*79d0*/  MUFU.EX2 R10, R75 ;  /* 0x0000004b000a7308 */ /* 0x000e620000000800 */
[----:B------:R-:W-:Y:S01]  /*79e0*/  FADD.FTZ R11, R132, R11 ;  /* 0x0000000b840b7221 */ /* 0x000fe20000010000 */
[----:B------:R-:W-:Y:S01]  /*79f0*/  FADD.FTZ R13, R133, R26 ;  /* 0x0000001a850d7221 */ /* 0x000fe20000010000 */
[----:B0-----:R-:W-:Y:S01]  /*7a00*/  F2FP.BF16.F32.PACK_AB R122, R5, R44 ;  /* 0x0000002c057a723e */ /* 0x001fe200000010ff */
        /* <DEDUP_REMOVED lines=56> */
[----:B------:R-:W-:-:S02]  /*7d90*/  IMAD.MOV.U32 R6, RZ, RZ, R8 ;  /* 0x000000ffff067224 */ /* 0x000fc400078e0008 */
[----:B------:R-:W-:Y:S01]  /*7da0*/  FADD.FTZ R4, R5, R4 ;  /* 0x0000000405047221 */ /* 0x000fe20000010000 */
[----:B------:R-:W-:Y:S01]  /*7db0*/  F2FP.BF16.F32.PACK_AB R120, R41, R40 ;  /* 0x000000282978723e */ /* 0x000fe200000010ff */
[----:B------:R-:W-:Y:S01]  /*7dc0*/  FADD.FTZ R3, R45, R11 ;  /* 0x0000000b2d037221 */ /* 0x000fe20000010000 */
[----:B------:R-:W-:Y:S01]  /*7dd0*/  F2FP.BF16.F32.PACK_AB R121, R83, R82 ;  /* 0x000000525379723e */ /* 0x000fe200000010ff */
[----:B------:R-:W-:Y:S01]  /*7de0*/  IMAD.MOV.U32 R5, RZ, RZ, R2 ;  /* 0x000000ffff057224 */ /* 0x000fe200078e0002 */
[----:B------:R-:W-:Y:S01]  /*7df0*/  F2FP.BF16.F32.PACK_AB R123, R45, R86 ;  /* 0x000000562d7b723e */ /* 0x000fe200000010ff */
[----:B------:R-:W-:Y:S06]  /*7e00*/  @P2 BRA `(.L_x_14190) ;  /* 0xffffffe000d42947 */ /* 0x000fec000383ffff */
.L_x_14181:
[----:B------:R-:W-:Y:S06]  /*7e10*/  BAR.ARV 0x8, 0x200 ;  /* 0x0208000000007b1d */ /* 0x000fec0000002000 */
[----:B------:R-:W-:Y:S05]  /*7e20*/  @!P0 BRA `(.L_x_14191) ;  /* 0x0000000000048947 */ /* 0x000fea0003800000 */
[----:B------:R-:W-:Y:S01]  /*7e30*/  BPT.TRAP 0x1 ;  /* 0x000000040000795c */ /* 0x000fe20000300000 */
.L_x_14191:
[----:B------:R-:W-:Y:S01]  /*7e40*/  ULEA UR5, UR37, UR38, 0x3 ;  /* 0x0000002625057291 */ /* 0x000fe2000f8e183f */
[----:B------:R-:W-:-:S05]  /*7e50*/  IMAD.U32 R5, RZ, RZ, UR36 ;  /* 0x00000024ff057e24 */ /* 0x000fca000f8e00ff */
[----:B------:R-:W-:-:S04]  /*7e60*/  SHF.L.U32 R5, R5, 0x1f, RZ ;  /* 0x0000001f05057819 */ /* 0x000fc800000006ff */
[----:B------:R0:W1:Y:S01]  /*7e70*/  SYNCS.PHASECHK.TRANS64.TRYWAIT P2, [UR5+0x16850], R5 ;  /* 0x01685005ff0075a7 */ /* 0x0000620008040145 */
[----:B------:R-:W-:Y:S05]  /*7e80*/  @!P0 BRA `(.L_x_14192) ;  /* 0x0000000000048947 */ /* 0x000fea0003800000 */
[----:B------:R-:W-:Y:S01]  /*7e90*/  BPT.TRAP 0x1 ;  /* 0x000000040000795c */ /* 0x000fe20000300000 */
.L_x_14192:
[----:B-1----:R-:W-:Y:S05]  /*7ea0*/  @P2 BRA `(.L_x_14193) ;  /* 0x0000000000082947 */ /* 0x002fea0003800000 */
[----:B------:R-:W1:Y:S02]  /*7eb0*/  SYNCS.PHASECHK.TRANS64.TRYWAIT P0, [UR5+0x16850], R5 ;  /* 0x01685005ff0075a7 */ /* 0x000e640008000145 */
[----:B-1----:R-:W-:Y:S05]  /*7ec0*/  @!P0 BRA `(.L_x_14194) ;  /* 0x0000008c00d08947 */ /* 0x002fea0003800000 */
.L_x_14193:
[----:B------:R-:W-:Y:S01]  /*7ed0*/  UIADD3 UR38, UR38, 0x400, URZ ;  /* 0x0000040026267890 */ /* 0x000fe2000fffe03f */
[----:B------:R-:W2:Y:S01]  /*7ee0*/  LDL.LU R12, [R1+0x24] ;  /* 0x00002400010c7983 */ /* 0x000ea20000300800 */
[----:B------:R-:W-:Y:S01]  /*7ef0*/  WARPGROUP.ARRIVE ;  /* 0x00000000000079c5 */ /* 0x000fe20000000000 */
[----:B------:R-:W-:Y:S01]  /*7f00*/  UMOV UR7, 0x40000040 ;  /* 0x4000004000077882 */ /* 0x000fe20000000000 */
[----:B------:R-:W-:Y:S01]  /*7f10*/  USHF.R.U32.HI UR38, URZ, 0x4, UR38 ;  /* 0x000000043f267899 */ /* 0x000fe20008011626 */
[----:B01----:R-:W0:Y:S01]  /*7f20*/  SHFL.BFLY PT, R5, R4, 0x2, 0x1f ;  /* 0x0c401f0004057f89 */ /* 0x003e2200000e0000 */
[----:B------:R-:W-:Y:S02]  /*7f30*/  IMAD.MOV.U32 R29, RZ, RZ, -0x800000 ;  /* 0xff800000ff1d7424 */ /* 0x000fe400078e00ff */
[----:B------:R-:W-:Y:S01]  /*7f40*/  ULOP3.LUT UR4, UR38, 0x3fff, URZ, 0xc0, !UPT ;  /* 0x00003fff26047892 */ /* 0x000fe2000f8ec03f */
[----:B------:R-:W1:Y:S01]  /*7f50*/  SHFL.BFLY PT, R6, R3, 0x2, 0x1f ;  /* 0x0c401f0003067f89 */ /* 0x000e6200000e0000 */
[----:B------:R-:W-:-:S02]  /*7f60*/  IMAD.MOV.U32 R28, RZ, RZ, -0x800000 ;  /* 0xff800000ff1c7424 */ /* 0x000fc400078e00ff */
[----:B------:R-:W-:Y:S02]  /*7f70*/  ULEA UR4, UR37, UR4, 0xa ;  /* 0x0000000425047291 */ /* 0x000fe4000f8e503f */
[----:B------:R-:W-:-:S04]  /*7f80*/  UIADD3 UR37, UR37, 0x1, URZ ;  /* 0x0000000125257890 */ /* 0x000fc8000fffe03f */
[----:B------:R-:W-:Y:S01]  /*7f90*/  UISETP.NE.AND UP0, UPT, UR37, 0x2, UPT ;  /* 0x000000022500788c */ /* 0x000fe2000bf05270 */
[----:B------:R-:W-:Y:S02]  /*7fa0*/  UMOV UR6, UR4 ;  /* 0x0000000400067c82 */ /* 0x000fe40008000000 */
[----:B------:R-:W-:Y:S01]  /*7fb0*/  HGMMA.64x64x16.F32.BF16 R88, R148, gdesc[UR4].tnspB, R88, gsb0 ;  /* 0x40e0000494587df0 */ /* 0x000fe20008001858 */
[----:B------:R-:W-:Y:S01]  /*7fc0*/  UIADD3 UR6, UR4, 0x80, URZ ;  /* 0x0000008004067890 */ /* 0x000fe2000fffe03f */
[----:B------:R-:W-:Y:S01]  /*7fd0*/  UMOV UR7, 0x40000040 ;  /* 0x4000004000077882 */ /* 0x000fe20000000000 */
[----:B------:R-:W-:Y:S01]  /*7fe0*/  USEL UR37, UR37, URZ, UP0 ;  /* 0x0000003f25257287 */ /* 0x000fe20008000000 */
[----:B0-----:R-:W-:Y:S01]  /*7ff0*/  FADD.FTZ R5, R5, R4 ;  /* 0x0000000405057221 */ /* 0x001fe20000010000 */
[----:B-1----:R-:W-:-:S04]  /*8000*/  FADD.FTZ R7, R6, R3 ;  /* 0x0000000306077221 */ /* 0x002fc80000010000 */
[----:B------:R-:W0:Y:S04]  /*8010*/  SHFL.BFLY PT, R6, R5, 0x1, 0x1f ;  /* 0x0c201f0005067f89 */ /* 0x000e2800000e0000 */
[----:B------:R-:W1:Y:S01]  /*8020*/  SHFL.BFLY PT, R10, R7, 0x1, 0x1f ;  /* 0x0c201f00070a7f89 */ /* 0x000e6200000e0000 */
[----:B0-----:R-:W-:Y:S01]  /*8030*/  FADD.FTZ R11, R5, R6 ;  /* 0x00000006050b7221 */ /* 0x001fe20000010000 */
[----:B------:R-:W-:Y:S01]  /*8040*/  CS2R R4, SRZ ;  /* 0x0000000000047805 */ /* 0x000fe2000001ff00 */
[----:B-1----:R-:W-:-:S03]  /*8050*/  FADD.FTZ R10, R7, R10 ;  /* 0x0000000a070a7221 */ /* 0x002fc60000010000 */
[----:B------:R-:W-:Y:S01]  /*8060*/  FSETP.NE.FTZ.AND P0, PT, R11, RZ, PT ;  /* 0x000000ff0b00720b */ /* 0x000fe20003f15000 */
[----:B------:R-:W-:Y:S01]  /*8070*/  IMAD.U32 R7, RZ, RZ, UR5 ;  /* 0x00000005ff077e24 */ /* 0x000fe2000f8e00ff */
[----:B------:R-:W-:-:S03]  /*8080*/  FSETP.NE.FTZ.AND P2, PT, R10, RZ, PT ;  /* 0x000000ff0a00720b */ /* 0x000fc60003f55000 */
[----:B------:R-:W-:-:S05]  /*8090*/  @!P1 VIADD R7, R7, 0x16860 ;  /* 0x0001686007079836 */ /* 0x000fca0000000000 */
[----:B------:R-:W-:-:S03]  /*80a0*/  @!P1 PRMT R7, RZ, 0x654, R7 ;  /* 0x00000654ff079816 */ /* 0x000fc60000000007 */
[----:B------:R-:W0:Y:S01]  /*80b0*/  @P0 MUFU.LG2 R6, R11 ;  /* 0x0000000b00060308 */ /* 0x000e220000000c00 */
[C---:B------:R-:W-:Y:S01]  /*80c0*/  @P0 FMUL.FTZ R3, R0.reuse, 0.69314718246459960938 ;  /* 0x3f31721800030820 */ /* 0x040fe20000410000 */
[----:B------:R-:W-:-:S06]  /*80d0*/  @P2 FMUL.FTZ R0, R0, 0.69314718246459960938 ;  /* 0x3f31721800002820 */ /* 0x000fcc0000410000 */
[----:B------:R-:W1:Y:S08]  /*80e0*/  @P2 MUFU.LG2 R9, R10 ;  /* 0x0000000a00092308 */ /* 0x000e700000000c00 */
[----:B------:R-:W3:Y:S01]  /*80f0*/  @P0 MUFU.RCP R4, R11 ;  /* 0x0000000b00040308 */ /* 0x000ee20000001000 */
        /* <DEDUP_REMOVED lines=21> */
[----:B--2---:R-:W-:-:S05]  /*8250*/  VIADD R12, R12, 0x1 ;  /* 0x000000010c0c7836 */ /* 0x004fca0000000000 */
[----:B------:R1:W-:Y:S01]  /*8260*/  STL [R1+0x24], R12 ;  /* 0x0000240c01007387 */ /* 0x0003e20000100800 */
        /* <DEDUP_REMOVED lines=55> */
.L_x_14164:
[----:B------:R-:W0:Y:S01]  /*85e0*/  S2R R5, SR_CgaCtaId ;  /* 0x0000000000057919 */ /* 0x000e220000008800 */
[----:B------:R-:W-:Y:S01]  /*85f0*/  MOV R0, 0x400 ;  /* 0x0000040000007802 */ /* 0x000fe20000000f00 */
[----:B------:R-:W-:Y:S01]  /*8600*/  BSSY B0, `(.L_x_14195) ;  /* 0x000022c000007945 */ /* 0x000fe20003800000 */
[----:B------:R-:W-:Y:S02]  /*8610*/  BAR.SYNC.DEFER_BLOCKING 0x5, 0x200 ;  /* 0x0148000000007b1d */ /* 0x000fe40000010000 */
[----:B0-----:R-:W-:-:S05]  /*8620*/  LEA R0, R5, R0, 0x18 ;  /* 0x0000000005007211 */ /* 0x001fca00078ec0ff */
[----:B------:R0:W1:Y:S01]  /*8630*/  LDS.128 R4, [R0+0x168d0] ;  /* 0x0168d00000047984 */ /* 0x0000620000000c00 */
[----:B------:R-:W-:Y:S06]  /*8640*/  BAR.ARV 0x4, 0x200 ;  /* 0x0108000000007b1d */ /* 0x000fec0000002000 */
[----:B------:R-:W-:Y:S05]  /*8650*/  @P0 BRA `(.L_x_14196) ;  /* 0x0000001800200947 */ /* 0x000fea0003800000 */
[----:B------:R-:W2:Y:S01]  /*8660*/  LDL R8, [R1+0x48] ;  /* 0x0000480001087983 */ /* 0x000ea20000100800 */
[----:B------:R-:W3:Y:S01]  /*8670*/  LDC.64 R34, c[0x0][0xc00] ;  /* 0x00030000ff227b82 */ /* 0x000ee20000000a00 */
[----:B------:R-:W4:Y:S01]  /*8680*/  S2R R9, SR_SWINHI ;  /* 0x0000000000097919 */ /* 0x000f220000002f00 */
[----:B------:R-:W-:Y:S01]  /*8690*/  F2FP.BF16.F32.PACK_AB R24, R3, R2 ;  /* 0x000000020318723e */ /* 0x000fe200000010ff */
[----:B------:R-:W-:Y:S01]  /*86a0*/  ULDC.64 UR4, c[0x0][0xc08] ;  /* 0x0003020000047ab9 */ /* 0x000fe20000000a00 */
[----:B------:R-:W-:Y:S01]  /*86b0*/  F2FP.BF16.F32.PACK_AB R26, R93, R92 ;  /* 0x0000005c5d1a723e */ /* 0x000fe200000010ff */
[----:B------:R-:W3:Y:S01]  /*86c0*/  LDL R36, [R1+0x1c] ;  /* 0x00001c0001247983 */ /* 0x000ee20000100800 */
[----:B------:R-:W-:Y:S02]  /*86d0*/  F2FP.BF16.F32.PACK_AB R27, R95, R94 ;  /* 0x0000005e5f1b723e */ /* 0x000fe400000010ff */
[----:B------:R-:W0:Y:S01]  /*86e0*/  LDC.64 R30, c[0x0][0xc00] ;  /* 0x00030000ff1e7b82 */ /* 0x000e220000000a00 */
[----:B------:R-:W-:-:S02]  /*86f0*/  MOV R20, R0 ;  /* 0x0000000000147202 */ /* 0x000fc40000000f00 */
[----:B----4-:R-:W-:Y:S01]  /*8700*/  MOV R21, R9 ;  /* 0x0000000900157202 */ /* 0x010fe20000000f00 */
[----:B0-----:R-:W-:-:S04]  /*8710*/  IMAD.WIDE R30, R153, 0x4, R30 ;  /* 0x00000004991e7825 */ /* 0x001fc800078e021e */
[----:B------:R-:W-:Y:S01]  /*8720*/  BAR.SYNC.DEFER_BLOCKING 0x1, 0x180 ;  /* 0x0046000000007b1d */ /* 0x000fe20000010000 */
[----:B--2---:R-:W-:-:S03]  /*8730*/  IMAD.WIDE R8, R8, 0x2, R20 ;  /* 0x0000000208087825 */ /* 0x004fc600078e0214 */
[C---:B------:R-:W-:Y:S02]  /*8740*/  LOP3.LUT R11, R8.reuse, 0x380, RZ, 0xc0, !PT ;  /* 0x00000380080b7812 */ /* 0x040fe400078ec0ff */
[C---:B------:R-:W-:Y:S02]  /*8750*/  IADD3 R25, P0, R8.reuse, 0x60, RZ ;  /* 0x0000006008197810 */ /* 0x040fe40007f1e0ff */
[----:B------:R-:W-:Y:S02]  /*8760*/  SHF.R.U64 R11, R11, 0x3, RZ ;  /* 0x000000030b0b7819 */ /* 0x000fe400000012ff */
[----:B-1----:R-:W-:Y:S02]  /*8770*/  LOP3.LUT R4, R25, 0x380, RZ, 0xc0, !PT ;  /* 0x0000038019047812 */ /* 0x002fe400078ec0ff */
[C---:B------:R-:W-:Y:S02]  /*8780*/  IADD3 R23, P1, R8.reuse, 0x40, RZ ;  /* 0x0000004008177810 */ /* 0x040fe40007f3e0ff */
[----:B------:R-:W-:-:S02]  /*8790*/  IADD3 R17, P2, R8, 0x20, RZ ;  /* 0x0000002008117810 */ /* 0x000fc40007f5e0ff */
[----:B------:R-:W-:Y:S02]  /*87a0*/  LOP3.LUT R8, R11, R8, RZ, 0x3c, !PT ;  /* 0x000000080b087212 */ /* 0x000fe400078e3cff */
[----:B------:R-:W-:Y:S02]  /*87b0*/  SHF.R.U64 R4, R4, 0x3, RZ ;  /* 0x0000000304047819 */ /* 0x000fe400000012ff */
[----:B------:R-:W-:Y:S02]  /*87c0*/  MOV R18, R8 ;  /* 0x0000000800127202 */ /* 0x000fe40000000f00 */
[----:B------:R-:W-:Y:S02]  /*87d0*/  LOP3.LUT R10, R4, R25, RZ, 0x3c, !PT ;  /* 0x00000019040a7212 */ /* 0x000fe400078e3cff */
[----:B------:R-:W-:Y:S02]  /*87e0*/  LOP3.LUT R8, R23, 0x380, RZ, 0xc0, !PT ;  /* 0x0000038017087812 */ /* 0x000fe400078ec0ff */
[----:B------:R-:W-:-:S02]  /*87f0*/  LOP3.LUT R4, R17, 0x380, RZ, 0xc0, !PT ;  /* 0x0000038011047812 */ /* 0x000fc400078ec0ff */
[----:B------:R-:W-:Y:S02]  /*8800*/  SHF.R.U64 R8, R8, 0x3, RZ ;  /* 0x0000000308087819 */ /* 0x000fe400000012ff */
[----:B------:R-:W-:Y:S01]  /*8810*/  SHF.R.U64 R4, R4, 0x3, RZ ;  /* 0x0000000304047819 */ /* 0x000fe200000012ff */
[--C-:B------:R-:W-:Y:S01]  /*8820*/  IMAD.X R11, RZ, RZ, R9.reuse, P0 ;  /* 0x000000ffff0b7224 */ /* 0x100fe200000e0609 */
[----:B------:R-:W-:Y:S01]  /*8830*/  F2FP.BF16.F32.PACK_AB R25, R91, R90 ;  /* 0x0000005a5b19723e */ /* 0x000fe200000010ff */
[--C-:B------:R-:W-:Y:S01]  /*8840*/  IMAD.X R13, RZ, RZ, R9.reuse, P1 ;  /* 0x000000ffff0d7224 */ /* 0x100fe200008e0609 */
[----:B------:R-:W-:Y:S01]  /*8850*/  LOP3.LUT R12, R8, R23, RZ, 0x3c, !PT ;  /* 0x00000017080c7212 */ /* 0x000fe200078e3cff */
[----:B------:R-:W-:Y:S01]  /*8860*/  IMAD.X R15, RZ, RZ, R9, P2 ;  /* 0x000000ffff0f7224 */ /* 0x000fe200010e0609 */
[----:B------:R-:W-:Y:S02]  /*8870*/  LOP3.LUT R14, R4, R17, RZ, 0x3c, !PT ;  /* 0x00000011040e7212 */ /* 0x000fe400078e3cff */
[----:B------:R-:W-:Y:S01]  /*8880*/  MOV R17, R10 ;  /* 0x0000000a00117202 */ /* 0x000fe20000000f00 */
[----:B------:R0:W-:Y:S01]  /*8890*/  STSM.16.M88.4 [R18], R24 ;  /* 0x0000001812007844 */ /* 0x0001e20000000200 */
[----:B------:R-:W-:-:S02]  /*88a0*/  MOV R23, R12 ;  /* 0x0000000c00177202 */ /* 0x000fc40000000f00 */
        /* <DEDUP_REMOVED lines=9> */
[----:B0-----:R-:W-:Y:S02]  /*8940*/  F2FP.BF16.F32.PACK_AB R24, R113, R112 ;  /* 0x000000707118723e */ /* 0x001fe400000010ff */
[----:B------:R-:W-:Y:S02]  /*8950*/  F2FP.BF16.F32.PACK_AB R25, R115, R114 ;  /* 0x000000727319723e */ /* 0x000fe400000010ff */
[----:B------:R-:W-:-:S02]  /*8960*/  F2FP.BF16.F32.PACK_AB R26, R117, R116 ;  /* 0x00000074751a723e */ /* 0x000fc400000010ff */
[----:B------:R-:W-:Y:S01]  /*8970*/  F2FP.BF16.F32.PACK_AB R27, R119, R118 ;  /* 0x00000076771b723e */ /* 0x000fe200000010ff */
[----:B------:R0:W-:Y:S04]  /*8980*/  STSM.16.M88.4 [R4], R8 ;  /* 0x0000000804007844 */ /* 0x0001e80000000200 */
[----:B------:R-:W-:Y:S04]  /*8990*/  STSM.16.M88.4 [R23], R12 ;  /* 0x0000000c17007844 */ /* 0x000fe80000000200 */
[----:B------:R1:W-:Y:S01]  /*89a0*/  STSM.16.M88.4 [R17], R24 ;  /* 0x0000001811007844 */ /* 0x0003e20000000200 */
[----:B------:R-:W-:Y:S01]  /*89b0*/  BAR.SYNC.DEFER_BLOCKING 0x1, 0x180 ;  /* 0x0046000000007b1d */ /* 0x000fe20000010000 */
[----:B---3--:R-:W-:-:S04]  /*89c0*/  ISETP.NE.U32.AND P0, PT, R34, RZ, PT ;  /* 0x000000ff2200720c */ /* 0x008fc80003f05070 */
[----:B------:R-:W-:Y:S01]  /*89d0*/  ISETP.NE.AND.EX P0, PT, R35, RZ, PT, P0 ;  /* 0x000000ff2300720c */ /* 0x000fe20003f05300 */
[----:B------:R-:W-:Y:S01]  /*89e0*/  IMAD.MOV.U32 R18, RZ, RZ, RZ ;  /* 0x000000ffff127224 */ /* 0x000fe200078e00ff */
[----:B------:R-:W-:Y:S01]  /*89f0*/  ISETP.NE.U32.AND P1, PT, RZ, UR4, PT ;  /* 0x00000004ff007c0c */ /* 0x000fe2000bf25070 */
[----:B0-----:R-:W0:Y:S08]  /*8a00*/  LDC R8, c[0x0][0xad4] ;  /* 0x0002b500ff087b82 */ /* 0x001e300000000800 */
[----:B-1----:R-:W1:Y:S02]  /*8a10*/  LDC R17, c[0x0][0xbe8] ;  /* 0x0002fa00ff117b82 */ /* 0x002e640000000800 */
[----:B------:R-:W2:Y:S01]  /*8a20*/  @P0 LDG.E R18, desc[UR40][R30.64] ;  /* 0x000000281e120981 */ /* 0x000ea2000c1e1900 */
[----:B------:R-:W-:Y:S01]  /*8a30*/  ISETP.NE.AND.EX P1, PT, RZ, UR5, PT, P1 ;  /* 0x00000005ff007c0c */ /* 0x000fe2000bf25310 */
[----:B------:R-:W-:-:S12]  /*8a40*/  IMAD.MOV.U32 R26, RZ, RZ, 0x9b8 ;  /* 0x000009b8ff1a7424 */ /* 0x000fd800078e00ff */
[----:B------:R-:W-:-:S04]  /*8a50*/  @P1 LEA R32, P2, R153, UR4, 0x2 ;  /* 0x0000000499201c11 */ /* 0x000fc8000f8410ff */
[----:B------:R-:W-:Y:S02]  /*8a60*/  @P1 LEA.HI.X R33, R153, UR5, R157, 0x2, P2 ;  /* 0x0000000599211c11 */ /* 0x000fe400090f149d */
[----:B------:R-:W-:-:S04]  /*8a70*/  ISETP.NE.AND P2, PT, R155, RZ, PT ;  /* 0x000000ff9b00720c */ /* 0x000fc80003f45270 */
[----:B0-----:R-:W-:-:S04]  /*8a80*/  SEL R8, R155, R8, P2 ;  /* 0x000000089b087207 */ /* 0x001fc80001000000 */
[----:B------:R-:W-:Y:S02]  /*8a90*/  ISETP.GT.AND P3, PT, R8, 0x1, PT ;  /* 0x000000010800780c */ /* 0x000fe40003f64270 */
[----:B-1----:R-:W-:Y:S01]  /*8aa0*/  ISETP.NE.AND P4, PT, R17, 0x1, PT ;  /* 0x000000011100780c */ /* 0x002fe20003f85270 */
[----:B------:R-:W-:Y:S01]  /*8ab0*/  ULDC UR4, c[0x0][0xa88] ;  /* 0x0002a20000047ab9 */ /* 0x000fe20000000800 */
[----:B------:R-:W-:Y:S01]  /*8ac0*/  SEL R26, R26, 0x978, P3 ;  /* 0x000009781a1a7807 */ /* 0x000fe20001800000 */
[----:B------:R-:W0:Y:S01]  /*8ad0*/  LDC.64 R8, c[0x0][0xba8] ;  /* 0x0002ea00ff087b82 */ /* 0x000e220000000a00 */
[----:B------:R-:W-:Y:S01]  /*8ae0*/  IMAD.U32 R4, RZ, RZ, UR4 ;  /* 0x00000004ff047e24 */ /* 0x000fe2000f8e00ff */
[----:B------:R-:W-:-:S05]  /*8af0*/  ISETP.NE.U32.AND P2, PT, R34, RZ, PT ;  /* 0x000000ff2200720c */ /* 0x000fca0003f45070 */
[----:B------:R1:W5:Y:S01]  /*8b00*/  @P1 LDG.E R4, desc[UR40][R32.64] ;  /* 0x0000002820041981 */ /* 0x000362000c1e1900 */
[----:B------:R-:W3:Y:S08]  /*8b10*/  LDC.64 R14, c[0x0][R26+0x220] ;  /* 0x000088001a0e7b82 */ /* 0x000ef00000000a00 */
[----:B------:R-:W4:Y:S01]  /*8b20*/  LDC.64 R12, c[0x0][R26+0x218] ;  /* 0x000086001a0c7b82 */ /* 0x000f220000000a00 */
[----:B------:R-:W-:-:S07]  /*8b30*/  ISETP.NE.AND.EX P2, PT, R35, RZ, PT, P2 ;  /* 0x000000ff2300720c */ /* 0x000fce0003f45320 */
[----:B-1----:R-:W1:Y:S01]  /*8b40*/  @P4 LDC R32, c[0x0][0xbec] ;  /* 0x0002fb00ff204b82 */ /* 0x002e620000000800 */
[----:B------:R-:W-:-:S07]  /*8b50*/  SEL R153, R153, RZ, !P2 ;  /* 0x000000ff99997207 */ /* 0x000fce0005000000 */
[----:B------:R-:W1:Y:S01]  /*8b60*/  @P4 LDC R33, c[0x0][0xbf0] ;  /* 0x0002fc00ff214b82 */ /* 0x000e620000000800 */
[----:B------:R-:W-:Y:S01]  /*8b70*/  SEL R157, R157, RZ, !P2 ;  /* 0x000000ff9d9d7207 */ /* 0x000fe20005000000 */
[----:B---3--:R-:W-:-:S06]  /*8b80*/  IMAD R15, R15, R153, RZ ;  /* 0x000000990f0f7224 */ /* 0x008fcc00078e02ff */
[----:B------:R-:W3:Y:S01]  /*8b90*/  LDC.64 R10, c[0x0][R26+0x228] ;  /* 0x00008a001a0a7b82 */ /* 0x000ee20000000a00 */
[----:B------:R-:W-:Y:S02]  /*8ba0*/  IMAD R157, R14, R157, R15 ;  /* 0x0000009d0e9d7224 */ /* 0x000fe400078e020f */
[----:B----4-:R-:W-:-:S04]  /*8bb0*/  IMAD.WIDE.U32 R24, R12, R154, RZ ;  /* 0x0000009a0c187225 */ /* 0x010fc800078e00ff */
[----:B------:R-:W-:Y:S01]  /*8bc0*/  IMAD.WIDE.U32 R14, R14, R153, RZ ;  /* 0x000000990e0e7225 */ /* 0x000fe200078e00ff */
[----:B------:R-:W-:Y:S01]  /*8bd0*/  SEL R27, R36, RZ, P3 ;  /* 0x000000ff241b7207 */ /* 0x000fe20001800000 */
[----:B0-----:R-:W0:Y:S02]  /*8be0*/  @!P3 LDC R8, c[0x0][0xb50] ;  /* 0x0002d400ff08bb82 */ /* 0x001e240000000800 */
[----:B------:R-:W-:Y:S02]  /*8bf0*/  IMAD R23, R13, R154, RZ ;  /* 0x0000009a0d177224 */ /* 0x000fe400078e02ff */
[----:B------:R-:W-:-:S04]  /*8c00*/  IMAD.IADD R35, R152, 0x1, R16 ;  /* 0x0000000198237824 */ /* 0x000fc800078e0210 */
[----:B------:R4:W0:Y:S01]  /*8c10*/  LDC.64 R12, c[0x0][R26+0x210] ;  /* 0x000084001a0c7b82 */ /* 0x0008220000000a00 */
[----:B------:R-:W-:Y:S02]  /*8c20*/  IMAD.IADD R157, R15, 0x1, R157 ;  /* 0x000000010f9d7824 */ /* 0x000fe400078e029d */
[----:B------:R-:W-:Y:S02]  /*8c30*/  IMAD.MOV.U32 R15, RZ, RZ, R35 ;  /* 0x000000ffff0f7224 */ /* 0x000fe400078e0023 */
[----:B------:R-:W-:Y:S02]  /*8c40*/  IMAD.IADD R34, R25, 0x1, R23 ;  /* 0x0000000119227824 */ /* 0x000fe400078e0217 */
[-C--:B---3--:R-:W-:Y:S01]  /*8c50*/  IMAD R25, R11, R27.reuse, RZ ;  /* 0x0000001b0b197224 */ /* 0x088fe200078e02ff */
[----:B------:R-:W3:Y:S01]  /*8c60*/  @!P3 LDC R9, c[0x0][0xb54] ;  /* 0x0002d500ff09bb82 */ /* 0x000ee20000000800 */
[----:B------:R-:W-:-:S04]  /*8c70*/  IMAD.WIDE.U32 R10, R10, R27, RZ ;  /* 0x0000001b0a0a7225 */ /* 0x000fc800078e00ff */
[----:B------:R-:W-:Y:S01]  /*8c80*/  IMAD.IADD R25, R11, 0x1, R25 ;  /* 0x000000010b197824 */ /* 0x000fe200078e0219 */
[--C-:B--2---:R-:W-:Y:S01]  /*8c90*/  IADD3 R24, P2, P5, R14, R24, R18.reuse ;  /* 0x000000180e187210 */ /* 0x104fe20007d5e012 */
[----:B-1----:R-:W-:Y:S01]  /*8ca0*/  @P4 IMAD.HI.U32 R14, R35, R32, RZ ;  /* 0x00000020230e4227 */ /* 0x002fe200078e00ff */
[----:B------:R-:W-:-:S04]  /*8cb0*/  SHF.R.S32.HI R23, RZ, 0x1f, R18 ;  /* 0x0000001fff177819 */ /* 0x000fc80000011412 */
[----:B------:R-:W-:Y:S02]  /*8cc0*/  @P4 SHF.R.U32.HI R15, RZ, R33, R14 ;  /* 0x00000021ff0f4219 */ /* 0x000fe4000001160e */
[----:B------:R-:W-:-:S03]  /*8cd0*/  IADD3.X R14, R157, R34, R23, P2, P5 ;  /* 0x000000229d0e7210 */ /* 0x000fc600017ea417 */
[--C-:B----4-:R-:W-:Y:S01]  /*8ce0*/  IMAD.MOV R26, RZ, RZ, -R15.reuse ;  /* 0x000000ffff1a7224 */ /* 0x110fe200078e0a0f */
[----:B------:R-:W-:Y:S02]  /*8cf0*/  IADD3 R10, P2, P5, R15, R24, R10 ;  /* 0x000000180f0a7210 */ /* 0x000fe40007d5e00a */
[----:B------:R-:W-:Y:S01]  /*8d00*/  SHF.R.S32.HI R11, RZ, 0x1f, R15 ;  /* 0x0000001fff0b7819 */ /* 0x000fe2000001140f */
[----:B------:R-:W-:-:S03]  /*8d10*/  IMAD R15, R17, R26, R35 ;  /* 0x0000001a110f7224 */ /* 0x000fc600078e0223 */
[----:B------:R-:W-:Y:S01]  /*8d20*/  IADD3.X R11, R11, R14, R25, P2, P5 ;  /* 0x0000000e0b0b7210 */ /* 0x000fe200017ea419 */
[----:B0-----:R-:W-:Y:S01]  /*8d30*/  IMAD R13, R13, R15, RZ ;  /* 0x0000000f0d0d7224 */ /* 0x001fe200078e02ff */
[----:B------:R-:W-:-:S05]  /*8d40*/  SHF.R.S32.HI R25, RZ, 0x1f, R15 ;  /* 0x0000001fff197819 */ /* 0x000fca000001140f */
[C---:B------:R-:W-:Y:S02]  /*8d50*/  IMAD R25, R12.reuse, R25, R13 ;  /* 0x000000190c197224 */ /* 0x040fe400078e020d */
[----:B------:R-:W-:-:S04]  /*8d60*/  IMAD.WIDE.U32 R12, R12, R15, R10 ;  /* 0x0000000f0c0c7225 */ /* 0x000fc800078e000a */
[----:B------:R-:W-:Y:S01]  /*8d70*/  IMAD.IADD R10, R13, 0x1, R25 ;  /* 0x000000010d0a7824 */ /* 0x000fe200078e0219 */
[----:B------:R-:W-:-:S04]  /*8d80*/  LEA R13, P2, R12, R8, 0x2 ;  /* 0x000000080c0d7211 */ /* 0x000fc800078410ff */
[----:B---3--:R-:W-:Y:S01]  /*8d90*/  LEA.HI.X R12, R12, R9, R10, 0x2, P2 ;  /* 0x000000090c0c7211 */ /* 0x008fe200010f140a */
[----:B------:R-:W-:Y:S08]  /*8da0*/  @P1 BRA `(.L_x_14197) ;  /* 0x0000000000101947 */ /* 0x000ff00003800000 */
[----:B------:R-:W-:Y:S05]  /*8db0*/  @!P0 BRA `(.L_x_14197) ;  /* 0x00000000000c8947 */ /* 0x000fea0003800000 */
[----:B------:R-:W2:Y:S04]  /*8dc0*/  LDG.E R9, desc[UR40][R30.64] ;  /* 0x000000281e097981 */ /* 0x000ea8000c1e1900 */
[----:B-----5:R-:W2:Y:S02]  /*8dd0*/  LDG.E R4, desc[UR40][R30.64+0x4] ;  /* 0x000004281e047981 */ /* 0x020ea4000c1e1900 */
[----:B--2---:R-:W-:-:S07]  /*8de0*/  IMAD.IADD R4, R4, 0x1, -R9 ;  /* 0x0000000104047824 */ /* 0x004fce00078e0a09 */
.L_x_14197:
        /* <DEDUP_REMOVED lines=13> */
[----:B--2---:R-:W-:-:S04]  /*8ec0*/  IMAD.IADD R15, R15, 0x1, R16 ;  /* 0x000000010f0f7824 */ /* 0x004fc800078e0210 */
[C---:B------:R-:W-:Y:S01]  /*8ed0*/  VIADD R25, R15.reuse, 0x8 ;  /* 0x000000080f197836 */ /* 0x040fe20000000000 */
[----:B------:R-:W-:-:S04]  /*8ee0*/  ISETP.GE.OR P1, PT, R15, R4, P0 ;  /* 0x000000040f00720c */ /* 0x000fc80000726670 */
[----:B------:R-:W-:-:S09]  /*8ef0*/  ISETP.GE.OR P0, PT, R25, R4, P0 ;  /* 0x000000041900720c */ /* 0x000fd20000706670 */
[----:B0-----:R0:W-:Y:S04]  /*8f00*/  @!P1 ST.E desc[UR40][R8.64], R29 ;  /* 0x0000001d08009985 */ /* 0x0011e8000c101928 */
[----:B------:R0:W-:Y:S01]  /*8f10*/  @!P0 ST.E desc[UR40][R10.64], R28 ;  /* 0x0000001c0a008985 */ /* 0x0001e2000c101928 */
[----:B------:R-:W-:Y:S05]  /*8f20*/  @P3 BRA `(.L_x_14198) ;  /* 0x0000000400c03947 */ /* 0x000fea0003800000 */
[----:B------:R-:W1:Y:S01]  /*8f30*/  S2R R14, SR_TID.X ;  /* 0x00000000000e7919 */ /* 0x000e620000002100 */
[----:B------:R-:W-:Y:S01]  /*8f40*/  IMAD.SHL.U32 R37, R156, 0x8, RZ ;  /* 0x000000089c257824 */ /* 0x000fe200078e00ff */
[----:B------:R-:W2:Y:S01]  /*8f50*/  @P4 LDC R33, c[0x0][0xbec] ;  /* 0x0002fb00ff214b82 */ /* 0x000ea20000000800 */
[----:B------:R-:W-:-:S07]  /*8f60*/  ULDC.64 UR4, c[0x0][0xaa0] ;  /* 0x0002a80000047ab9 */ /* 0x000fce0000000a00 */
[----:B------:R-:W3:Y:S01]  /*8f70*/  @P4 LDC R35, c[0x0][0xbf0] ;  /* 0x0002fc00ff234b82 */ /* 0x000ee20000000800 */
[----:B-1----:R-:W-:-:S05]  /*8f80*/  VIADD R14, R14, 0xffffff80 ;  /* 0xffffff800e0e7836 */ /* 0x002fca0000000000 */
[----:B------:R-:W-:-:S04]  /*8f90*/  SHF.R.S32.HI R34, RZ, 0x1f, R14 ;  /* 0x0000001fff227819 */ /* 0x000fc8000001140e */
[----:B------:R-:W-:-:S04]  /*8fa0*/  LEA.HI R34, R34, R14, RZ, 0x3 ;  /* 0x0000000e22227211 */ /* 0x000fc800078f18ff */
[----:B------:R-:W-:-:S05]  /*8fb0*/  SHF.R.S32.HI R34, RZ, 0x3, R34 ;  /* 0x00000003ff227819 */ /* 0x000fca0000011422 */
[----:B------:R-:W-:-:S04]  /*8fc0*/  IMAD R3, R34, 0x40, R37 ;  /* 0x0000004022037824 */ /* 0x000fc800078e0225 */
[----:B------:R-:W-:-:S03]  /*8fd0*/  IMAD.WIDE R20, R3, 0x2, R20 ;  /* 0x0000000203147825 */ /* 0x000fc600078e0214 */
[C---:B------:R-:W-:Y:S02]  /*8fe0*/  IADD3 R25, P0, R20.reuse, 0x1800, RZ ;  /* 0x0000180014197810 */ /* 0x040fe40007f1e0ff */
[C---:B0-----:R-:W-:Y:S02]  /*8ff0*/  IADD3 R29, P1, R20.reuse, 0x3000, RZ ;  /* 0x00003000141d7810 */ /* 0x041fe40007f3e0ff */
        /* <DEDUP_REMOVED lines=12> */
[----:B------:R-:W4:Y:S04]  /*90c0*/  LD.E.128 R12, desc[UR40][R12.64] ;  /* 0x000000280c0c7980 */ /* 0x000f28000c101d00 */
[----:B------:R-:W4:Y:S04]  /*90d0*/  LD.E.128 R24, desc[UR40][R24.64] ;  /* 0x0000002818187980 */ /* 0x000f28000c101d00 */
[----:B------:R-:W4:Y:S01]  /*90e0*/  LD.E.128 R28, desc[UR40][R28.64] ;  /* 0x000000281c1c7980 */ /* 0x000f22000c101d00 */
[----:B------:R-:W-:-:S04]  /*90f0*/  IADD3 R3, P0, R20, 0x4800, RZ ;  /* 0x0000480014037810 */ /* 0x000fc80007f1e0ff */
[----:B------:R-:W-:Y:S01]  /*9100*/  LOP3.LUT R2, R3, 0x380, RZ, 0xc0, !PT ;  /* 0x0000038003027812 */ /* 0x000fe200078ec0ff */
[----:B------:R-:W-:Y:S02]  /*9110*/  IMAD R23, R23, UR4, RZ ;  /* 0x0000000417177c24 */ /* 0x000fe4000f8e02ff */
[----:B------:R-:W-:Y:S01]  /*9120*/  IMAD.X R9, RZ, RZ, R21, P0 ;  /* 0x000000ffff097224 */ /* 0x000fe200000e0615 */
[----:B------:R-:W-:Y:S01]  /*9130*/  SHF.R.U64 R2, R2, 0x3, RZ ;  /* 0x0000000302027819 */ /* 0x000fe200000012ff */
[----:B------:R-:W-:-:S03]  /*9140*/  IMAD R23, R18, UR5, R23 ;  /* 0x0000000512177c24 */ /* 0x000fc6000f8e0217 */
[----:B------:R-:W-:Y:S01]  /*9150*/  LOP3.LUT R8, R2, R3, RZ, 0x3c, !PT ;  /* 0x0000000302087212 */ /* 0x000fe200078e3cff */
[----:B------:R-:W-:Y:S01]  /*9160*/  IMAD.WIDE.U32 R2, R18, UR4, RZ ;  /* 0x0000000412027c25 */ /* 0x000fe2000f8e00ff */
[----:B------:R-:W-:-:S03]  /*9170*/  ULDC.64 UR4, c[0x0][0xae8] ;  /* 0x0002ba0000047ab9 */ /* 0x000fc60000000a00 */
[----:B------:R-:W-:Y:S01]  /*9180*/  IMAD R21, R156, 0x30, R34 ;  /* 0x000000309c157824 */ /* 0x000fe200078e0222 */
[----:B------:R-:W-:Y:S01]  /*9190*/  SHF.R.S32.HI R20, RZ, 0x1f, R153 ;  /* 0x0000001fff147819 */ /* 0x000fe20000011499 */
[----:B------:R-:W-:Y:S01]  /*91a0*/  IMAD.IADD R3, R3, 0x1, R23 ;  /* 0x0000000103037824 */ /* 0x000fe200078e0217 */
[----:B------:R-:W5:Y:S01]  /*91b0*/  LD.E.128 R8, desc[UR40][R8.64] ;  /* 0x0000002808087980 */ /* 0x000f62000c101d00 */
[----:B------:R-:W-:Y:S02]  /*91c0*/  IMAD.IADD R32, R16, 0x1, R21 ;  /* 0x0000000110207824 */ /* 0x000fe400078e0215 */
[----:B------:R-:W-:Y:S01]  /*91d0*/  IMAD.WIDE.U32 R2, R154, UR4, R2 ;  /* 0x000000049a027c25 */ /* 0x000fe2000f8e0002 */
[----:B------:R-:W-:Y:S01]  /*91e0*/  @!PT LDS RZ, [RZ] ;  /* 0x00000000fffff984 */ /* 0x000fe20000000800 */
[----:B------:R-:W-:Y:S01]  /*91f0*/  @!PT LDS RZ, [RZ] ;  /* 0x00000000fffff984 */ /* 0x000fe20000000800 */
[----:B------:R-:W-:Y:S01]  /*9200*/  @!PT LDS RZ, [RZ] ;  /* 0x00000000fffff984 */ /* 0x000fe20000000800 */
[----:B------:R-:W-:Y:S01]  /*9210*/  @!PT LDS RZ, [RZ] ;  /* 0x00000000fffff984 */ /* 0x000fe20000000800 */
[----:B------:R0:W-:Y:S06]  /*9220*/  MEMBAR.ALL.CTA ;  /* 0x0000000000007992 */ /* 0x0001ec0000008000 */
[----:B0-----:R-:W0:Y:S01]  /*9230*/  FENCE.VIEW.ASYNC.S ;  /* 0x00000000000073c6 */ /* 0x001e220000000000 */
        /* <DEDUP_REMOVED lines=20> */
[----:B------:R-:W-:-:S04]  /*9380*/  IMAD.WIDE.U32 R2, R17, UR4, R2 ;  /* 0x0000000411027c25 */ /* 0x000fc8000f8e0002 */
[----:B------:R-:W-:Y:S01]  /*9390*/  IMAD R21, R17, UR5, R18 ;  /* 0x0000000511157c24 */ /* 0x000fe2000f8e0212 */
[----:B------:R-:W-:Y:S01]  /*93a0*/  ULDC.64 UR4, c[0x0][0xa80] ;  /* 0x0002a00000047ab9 */ /* 0x000fe20000000a00 */
[----:B------:R-:W-:Y:S01]  /*93b0*/  IMAD.IADD R23, R34, 0x1, R16 ;  /* 0x0000000122177824 */ /* 0x000fe200078e0210 */
[C---:B------:R-:W-:Y:S01]  /*93c0*/  LEA R18, P0, R2.reuse, UR4, 0x1 ;  /* 0x0000000402127c11 */ /* 0x040fe2000f8008ff */
[----:B------:R-:W-:Y:S01]  /*93d0*/  IMAD.IADD R3, R3, 0x1, R21 ;  /* 0x0000000103037824 */ /* 0x000fe200078e0215 */
[----:B------:R-:W-:Y:S01]  /*93e0*/  ULDC UR4, c[0x0][0xac8] ;  /* 0x0002b20000047ab9 */ /* 0x000fe20000000800 */
[C---:B------:R-:W-:Y:S02]  /*93f0*/  VIADD R17, R23.reuse, 0x60 ;  /* 0x0000006017117836 */ /* 0x040fe40000000000 */
[----:B0-----:R-:W0:Y:S01]  /*9400*/  SHFL.IDX PT, R20, R18, 0x1, 0x181f ;  /* 0x00381f0012147f89 */ /* 0x001e2200000e0000 */
[----:B------:R-:W-:Y:S01]  /*9410*/  LEA.HI.X R32, R2, UR5, R3, 0x1, P0 ;  /* 0x0000000502207c11 */ /* 0x000fe200080f0c03 */
[----:B------:R-:W-:Y:S01]  /*9420*/  VIADD R3, R23, 0x30 ;  /* 0x0000003017037836 */ /* 0x000fe20000000000 */
[----:B------:R-:W-:Y:S01]  /*9430*/  ISETP.GE.AND P0, PT, R37, UR4, PT ;  /* 0x0000000425007c0c */ /* 0x000fe2000bf06270 */
[----:B------:R-:W1:Y:S01]  /*9440*/  SHFL.IDX PT, R2, R18, RZ, 0x181f ;  /* 0x00181fff12027589 */ /* 0x000e6200000e0000 */
[----:B------:R-:W-:-:S02]  /*9450*/  IMAD.SHL.U32 R38, R156, 0x8, RZ ;  /* 0x000000089c267824 */ /* 0x000fc400078e00ff */
[-C--:B------:R-:W-:Y:S01]  /*9460*/  ISETP.GE.OR P1, PT, R23, R4.reuse, P0 ;  /* 0x000000041700720c */ /* 0x080fe20000726670 */
[----:B------:R-:W2:Y:S01]  /*9470*/  SHFL.IDX PT, R35, R18, 0x2, 0x181f ;  /* 0x00581f0012237f89 */ /* 0x000ea200000e0000 */
[-C--:B------:R-:W-:Y:S01]  /*9480*/  ISETP.GE.OR P2, PT, R3, R4.reuse, P0 ;  /* 0x000000040300720c */ /* 0x080fe20000746670 */
[----:B------:R-:W-:Y:S01]  /*9490*/  VIADD R0, R0, 0x16820 ;  /* 0x0001682000007836 */ /* 0x000fe20000000000 */
[-C--:B------:R-:W-:Y:S01]  /*94a0*/  ISETP.GE.OR P3, PT, R17, R4.reuse, P0 ;  /* 0x000000041100720c */ /* 0x080fe20000766670 */
[----:B------:R-:W3:Y:S01]  /*94b0*/  SHFL.IDX PT, R21, R32, RZ, 0x181f ;  /* 0x00181fff20157589 */ /* 0x000ee200000e0000 */
[----:B------:R-:W-:Y:S01]  /*94c0*/  SHF.R.S32.HI R38, RZ, 0x1f, R38 ;  /* 0x0000001fff267819 */ /* 0x000fe20000011426 */
[----:B------:R-:W-:Y:S01]  /*94d0*/  VIADD R23, R23, 0x90 ;  /* 0x0000009017177836 */ /* 0x000fe20000000000 */
[----:B------:R-:W-:Y:S01]  /*94e0*/  PRMT R0, RZ, 0x654, R0 ;  /* 0x00000654ff007816 */ /* 0x000fe20000000000 */
[----:B------:R-:W3:Y:S03]  /*94f0*/  SHFL.IDX PT, R33, R32, 0x1, 0x181f ;  /* 0x00381f0020217f89 */ /* 0x000ee600000e0000 */
[----:B------:R1:W-:Y:S01]  /*9500*/  SYNCS.ARRIVE.TRANS64.RED.A1T0 RZ, [R0+URZ], RZ ;  /* 0x000000ff00ff79a7 */ /* 0x0003e2000810043f */
[----:B------:R-:W3:Y:S01]  /*9510*/  SHFL.IDX PT, R34, R32, 0x2, 0x181f ;  /* 0x00581f0020227f89 */ /* 0x000ee200000e0000 */
[----:B------:R-:W-:-:S02]  /*9520*/  ISETP.GE.OR P0, PT, R23, R4, P0 ;  /* 0x000000041700720c */ /* 0x000fc40000706670 */
[C---:B0-----:R-:W-:Y:S01]  /*9530*/  @!P2 LEA R16, P5, R37.reuse, R20, 0x1 ;  /* 0x000000142510a211 */ /* 0x041fe200078a08ff */
[----:B------:R-:W0:Y:S01]  /*9540*/  SHFL.IDX PT, R18, R18, 0x3, 0x181f ;  /* 0x00781f0012127f89 */ /* 0x000e2200000e0000 */
[----:B-1----:R-:W-:-:S03]  /*9550*/  @!P1 LEA R2, P4, R37, R2, 0x1 ;  /* 0x0000000225029211 */ /* 0x002fc600078808ff */
[----:B------:R-:W1:Y:S01]  /*9560*/  SHFL.IDX PT, R32, R32, 0x3, 0x181f ;  /* 0x00781f0020207f89 */ /* 0x000e6200000e0000 */
[C---:B--2---:R-:W-:Y:S02]  /*9570*/  @!P3 LEA R20, P6, R37.reuse, R35, 0x1 ;  /* 0x000000232514b211 */ /* 0x044fe400078c08ff */
[C-C-:B---3--:R-:W-:Y:S02]  /*9580*/  @!P1 LEA.HI.X R3, R37.reuse, R21, R38.reuse, 0x1, P4 ;  /* 0x0000001525039211 */ /* 0x148fe400020f0c26 */
[C-C-:B------:R-:W-:Y:S02]  /*9590*/  @!P2 LEA.HI.X R17, R37.reuse, R33, R38.reuse, 0x1, P5 ;  /* 0x000000212511a211 */ /* 0x140fe400028f0c26 */
[----:B------:R-:W-:Y:S01]  /*95a0*/  @!P3 LEA.HI.X R21, R37, R34, R38, 0x1, P6 ;  /* 0x000000222515b211 */ /* 0x000fe200030f0c26 */
[----:B----4-:R2:W-:Y:S04]  /*95b0*/  @!P1 ST.E.128 desc[UR40][R2.64], R12 ;  /* 0x0000000c02009985 */ /* 0x0105e8000c101d28 */
[----:B------:R2:W-:Y:S04]  /*95c0*/  @!P2 ST.E.128 desc[UR40][R16.64], R24 ;  /* 0x000000181000a985 */ /* 0x0005e8000c101d28 */
[----:B------:R2:W-:Y:S01]  /*95d0*/  @!P3 ST.E.128 desc[UR40][R20.64], R28 ;  /* 0x0000001c1400b985 */ /* 0x0005e2000c101d28 */
[----:B01----:R-:W-:Y:S05]  /*95e0*/  @P0 BRA `(.L_x_14199) ;  /* 0x0000001000b40947 */ /* 0x003fea0003800000 */
[----:B--2---:R-:W-:-:S04]  /*95f0*/  LEA R2, P0, R37, R18, 0x1 ;  /* 0x0000001225027211 */ /* 0x004fc800078008ff */
[----:B------:R-:W-:-:S05]  /*9600*/  LEA.HI.X R3, R37, R32, R38, 0x1, P0 ;  /* 0x0000002025037211 */ /* 0x000fca00000f0c26 */
[----:B-----5:R0:W-:Y:S01]  /*9610*/  ST.E.128 desc[UR40][R2.64], R8 ;  /* 0x0000000802007985 */ /* 0x0201e2000c101d28 */
[----:B------:R-:W-:Y:S05]  /*9620*/  BRA `(.L_x_14199) ;  /* 0x0000001000a47947 */ /* 0x000fea0003800000 */
.L_x_14198:
[----:B------:R-:W1:Y:S01]  /*9630*/  @P4 LDC R12, c[0x0][0xbec] ;  /* 0x0002fb00ff0c4b82 */ /* 0x000e620000000800 */
[----:B------:R-:W-:Y:S01]  /*9640*/  ULDC.64 UR4, c[0x0][0xb08] ;  /* 0x0002c20000047ab9 */ /* 0x000fe20000000a00 */
[----:B0-----:R-:W-:Y:S01]  /*9650*/  SHF.R.S32.HI R10, RZ, 0x1f, R153 ;  /* 0x0000001fff0a7819 */ /* 0x001fe20000011499 */
[----:B------:R-:W-:Y:S01]  /*9660*/  IMAD R23, R23, UR4, RZ ;  /* 0x0000000417177c24 */ /* 0x000fe2000f8e02ff */
[----:B------:R-:W-:Y:S01]  /*9670*/  ULDC.64 UR6, c[0x0][0xb30] ;  /* 0x0002cc0000067ab9 */ /* 0x000fe20000000a00 */
[C---:B------:R-:W-:Y:S01]  /*9680*/  IMAD.WIDE.U32 R8, R18.reuse, UR4, RZ ;  /* 0x0000000412087c25 */ /* 0x040fe2000f8e00ff */
[----:B------:R-:W-:Y:S01]  /*9690*/  ISETP.GE.AND P0, PT, R15, R4, PT ;  /* 0x000000040f00720c */ /* 0x000fe20003f06270 */
[----:B------:R-:W-:Y:S01]  /*96a0*/  BSSY B1, `(.L_x_14200) ;  /* 0x000005d000017945 */ /* 0x000fe20003800000 */
[----:B------:R-:W0:Y:S01]  /*96b0*/  @P4 LDC R21, c[0x0][0xbf0] ;  /* 0x0002fc00ff154b82 */ /* 0x000e220000000800 */
[----:B------:R-:W-:Y:S01]  /*96c0*/  IMAD R23, R18, UR5, R23 ;  /* 0x0000000512177c24 */ /* 0x000fe2000f8e0217 */
[----:B------:R-:W-:Y:S01]  /*96d0*/  ULDC.64 UR4, c[0x0][0xb38] ;  /* 0x0002ce0000047ab9 */ /* 0x000fe20000000a00 */
[----:B------:R-:W-:-:S02]  /*96e0*/  IMAD.MOV.U32 R11, RZ, RZ, R35 ;  /* 0x000000ffff0b7224 */ /* 0x000fc400078e0023 */
[----:B------:R-:W-:Y:S02]  /*96f0*/  IMAD.IADD R9, R9, 0x1, R23 ;  /* 0x0000000109097824 */ /* 0x000fe400078e0217 */
[----:B------:R-:W-:Y:S02]  /*9700*/  VIADD R24, R22, 0x38 ;  /* 0x0000003816187836 */ /* 0x000fe40000000000 */
[----:B------:R-:W-:-:S03]  /*9710*/  IMAD.WIDE.U32 R8, R154, UR4, R8 ;  /* 0x000000049a087c25 */ /* 0x000fc6000f8e0008 */
[----:B------:R-:W-:Y:S01]  /*9720*/  SHF.R.S32.HI R24, RZ, 0x1f, R24 ;  /* 0x0000001fff187819 */ /* 0x000fe20000011418 */
[----:B------:R-:W-:Y:S01]  /*9730*/  IMAD R9, R154, UR5, R9 ;  /* 0x000000059a097c24 */ /* 0x000fe2000f8e0209 */
[----:B------:R-:W-:Y:S01]  /*9740*/  ULDC.64 UR4, c[0x0][0xb40] ;  /* 0x0002d00000047ab9 */ /* 0x000fe20000000a00 */
[----:B------:R-:W-:Y:S02]  /*9750*/  VIADD R27, R22, 0x30 ;  /* 0x00000030161b7836 */ /* 0x000fe40000000000 */
[----:B------:R-:W-:Y:S02]  /*9760*/  IMAD R10, R10, UR4, RZ ;  /* 0x000000040a0a7c24 */ /* 0x000fe4000f8e02ff */
[----:B-1----:R-:W-:Y:S01]  /*9770*/  @P4 IMAD.HI.U32 R12, R35, R12, RZ ;  /* 0x0000000c230c4227 */ /* 0x002fe200078e00ff */
[----:B------:R-:W-:-:S03]  /*9780*/  SHF.R.S32.HI R27, RZ, 0x1f, R27 ;  /* 0x0000001fff1b7819 */ /* 0x000fc6000001141b */
[C---:B------:R-:W-:Y:S01]  /*9790*/  IMAD R13, R153.reuse, UR5, R10 ;  /* 0x00000005990d7c24 */ /* 0x040fe2000f8e020a */
[----:B0-----:R-:W-:Y:S01]  /*97a0*/  @P4 SHF.R.U32.HI R11, RZ, R21, R12 ;  /* 0x00000015ff0b4219 */ /* 0x001fe2000001160c */
[----:B------:R-:W-:Y:S01]  /*97b0*/  IMAD.WIDE.U32 R8, R153, UR4, R8 ;  /* 0x0000000499087c25 */ /* 0x000fe2000f8e0008 */
[----:B------:R-:W-:Y:S02]  /*97c0*/  ULDC.64 UR4, c[0x0][0xb48] ;  /* 0x0002d20000047ab9 */ /* 0x000fe40000000a00 */
[----:B------:R-:W-:Y:S01]  /*97d0*/  SHF.R.S32.HI R10, RZ, 0x1f, R11 ;  /* 0x0000001fff0a7819 */ /* 0x000fe2000001140b */
[----:B------:R-:W-:Y:S02]  /*97e0*/  IMAD.IADD R9, R9, 0x1, R13 ;  /* 0x0000000109097824 */ /* 0x000fe400078e020d */
        /* <DEDUP_REMOVED lines=16> */
[----:B------:R-:W-:Y:S02]  /*98f0*/  IMAD.IADD R9, R9, 0x1, R11 ;  /* 0x0000000109097824 */ /* 0x000fe400078e020b */
[C---:B------:R-:W-:Y:S01]  /*9900*/  VIADD R29, R22.reuse, 0x28 ;  /* 0x00000028161d7836 */ /* 0x040fe20000000000 */
[----:B------:R-:W-:Y:S01]  /*9910*/  PRMT R10, RZ, 0x654, R10 ;  /* 0x00000654ff0a7816 */ /* 0x000fe2000000000a */
[----:B------:R-:W-:Y:S01]  /*9920*/  VIADD R31, R22, 0x20 ;  /* 0x00000020161f7836 */ /* 0x000fe20000000000 */
[----:B------:R-:W-:Y:S01]  /*9930*/  LEA.HI.X R18, R8, UR5, R9, 0x2, P1 ;  /* 0x0000000508127c11 */ /* 0x000fe200088f1409 */
[C---:B------:R-:W-:Y:S01]  /*9940*/  VIADD R21, R22.reuse, 0x18 ;  /* 0x0000001816157836 */ /* 0x040fe20000000000 */
[----:B------:R0:W-:Y:S01]  /*9950*/  SYNCS.ARRIVE.TRANS64.RED.A1T0 RZ, [R10+URZ], RZ ;  /* 0x000000ff0aff79a7 */ /* 0x0001e2000810043f */
[C---:B------:R-:W-:Y:S01]  /*9960*/  VIADD R33, R22.reuse, 0x10 ;  /* 0x0000001016217836 */ /* 0x040fe20000000000 */
[----:B------:R-:W-:Y:S01]  /*9970*/  SHF.R.S32.HI R29, RZ, 0x1f, R29 ;  /* 0x0000001fff1d7819 */ /* 0x000fe2000001141d */
[C---:B------:R-:W-:Y:S01]  /*9980*/  VIADD R35, R22.reuse, 0x8 ;  /* 0x0000000816237836 */ /* 0x040fe20000000000 */
[----:B------:R1:W2:Y:S01]  /*9990*/  SHFL.IDX PT, R11, R18, RZ, 0x1c1f ;  /* 0x001c1fff120b7589 */ /* 0x0002a200000e0000 */
[C---:B------:R-:W-:Y:S01]  /*99a0*/  VIADD R23, R22.reuse, 0x38 ;  /* 0x0000003816177836 */ /* 0x040fe20000000000 */
[----:B------:R-:W-:Y:S01]  /*99b0*/  SHF.R.S32.HI R31, RZ, 0x1f, R31 ;  /* 0x0000001fff1f7819 */ /* 0x000fe2000001141f */
[C---:B------:R-:W-:Y:S01]  /*99c0*/  VIADD R26, R22.reuse, 0x30 ;  /* 0x00000030161a7836 */ /* 0x040fe20000000000 */
[----:B0-----:R1:W0:Y:S01]  /*99d0*/  SHFL.IDX PT, R10, R0, RZ, 0x1c1f ;  /* 0x001c1fff000a7589 */ /* 0x00122200000e0000 */
[C---:B------:R-:W-:Y:S01]  /*99e0*/  VIADD R28, R22.reuse, 0x28 ;  /* 0x00000028161c7836 */ /* 0x040fe20000000000 */
[----:B------:R-:W-:Y:S01]  /*99f0*/  SHF.R.S32.HI R21, RZ, 0x1f, R21 ;  /* 0x0000001fff157819 */ /* 0x000fe20000011415 */
[C---:B------:R-:W-:Y:S01]  /*9a00*/  VIADD R30, R22.reuse, 0x20 ;  /* 0x00000020161e7836 */ /* 0x040fe20000000000 */
[----:B------:R-:W-:Y:S01]  /*9a10*/  SHF.R.S32.HI R33, RZ, 0x1f, R33 ;  /* 0x0000001fff217819 */ /* 0x000fe20000011421 */
[C---:B------:R-:W-:Y:S01]  /*9a20*/  VIADD R20, R22.reuse, 0x18 ;  /* 0x0000001816147836 */ /* 0x040fe20000000000 */
[----:B------:R-:W-:Y:S01]  /*9a30*/  SHF.R.S32.HI R35, RZ, 0x1f, R35 ;  /* 0x0000001fff237819 */ /* 0x000fe20000011423 */
[----:B------:R-:W-:-:S02]  /*9a40*/  VIADD R32, R22, 0x10 ;  /* 0x0000001016207836 */ /* 0x000fc40000000000 */
[----:B------:R-:W-:Y:S01]  /*9a50*/  VIADD R34, R22, 0x8 ;  /* 0x0000000816227836 */ /* 0x000fe20000000000 */
[----:B-1----:R-:W-:Y:S06]  /*9a60*/  @P0 BRA `(.L_x_14201) ;  /* 0x0000000000800947 */ /* 0x002fec0003800000 */
[----:B------:R-:W-:Y:S02]  /*9a70*/  ULDC UR4, c[0x0][0xac8] ;  /* 0x0002b20000047ab9 */ /* 0x000fe40000000800 */
[----:B------:R-:W-:Y:S02]  /*9a80*/  ISETP.GE.AND P1, PT, R34, UR4, PT ;  /* 0x0000000422007c0c */ /* 0x000fe4000bf26270 */
        /* <DEDUP_REMOVED lines=14> */
[-C--:B------:R-:W-:Y:S01]  /*9b70*/  @!P3 LEA R16, P6, R20, R10.reuse, 0x2 ;  /* 0x0000000a1410b211 */ /* 0x080fe200078c10ff */
[----:B------:R3:W-:Y:S01]  /*9b80*/  @!P5 ST.E.64 desc[UR40][R14.64], R96 ;  /* 0x000000600e00d985 */ /* 0x0007e2000c101b28 */
[----:B0-----:R-:W-:Y:S02]  /*9b90*/  @!P2 LEA R2, P5, R30, R10, 0x2 ;  /* 0x0000000a1e02a211 */ /* 0x001fe400078a10ff */
[----:B------:R-:W-:-:S03]  /*9ba0*/  @!P3 LEA.HI.X R17, R20, R11, R21, 0x2, P6 ;  /* 0x0000000b1411b211 */ /* 0x000fc600030f1415 */
[-C--:B------:R-:W-:Y:S02]  /*9bb0*/  @!P1 LEA R8, P6, R28, R10.reuse, 0x2 ;  /* 0x0000000a1c089211 */ /* 0x080fe400078c10ff */
[-C--:B------:R-:W-:Y:S01]  /*9bc0*/  @!P2 LEA.HI.X R3, R30, R11.reuse, R31, 0x2, P5 ;  /* 0x0000000b1e03a211 */ /* 0x080fe200028f141f */
[----:B------:R3:W-:Y:S01]  /*9bd0*/  @!P3 ST.E.64 desc[UR40][R16.64], R100 ;  /* 0x000000641000b985 */ /* 0x0007e2000c101b28 */
[-C--:B-1----:R-:W-:Y:S02]  /*9be0*/  @!P0 LEA R12, P3, R26, R10.reuse, 0x2 ;  /* 0x0000000a1a0c8211 */ /* 0x082fe400078610ff */
        /* <DEDUP_REMOVED lines=8> */
.L_x_14201:
[----:B------:R-:W-:Y:S05]  /*9c70*/  BSYNC B1 ;  /* 0x0000000000017941 */ /* 0x000fea0003800000 */
.L_x_14200:
[----:B------:R-:W-:Y:S01]  /*9c80*/  ISETP.GE.AND P0, PT, R25, R4, PT ;  /* 0x000000041900720c */ /* 0x000fe20003f06270 */
[----:B---3--:R1:W3:Y:S04]  /*9c90*/  SHFL.IDX PT, R9, R18, 0x1, 0x1c1f ;  /* 0x003c1f0012097f89 */ /* 0x0082e800000e0000 */
[----:B------:R1:W4:Y:S08]  /*9ca0*/  SHFL.IDX PT, R8, R0, 0x1, 0x1c1f ;  /* 0x003c1f0000087f89 */ /* 0x00033000000e0000 */
[----:B-1----:R-:W-:Y:S05]  /*9cb0*/  @P0 BRA `(.L_x_14199) ;  /* 0x0000000c00000947 */ /* 0x002fea0003800000 */
[----:B------:R-:W-:Y:S02]  /*9cc0*/  ULDC UR4, c[0x0][0xac8] ;  /* 0x0002b20000047ab9 */ /* 0x000fe40000000800 */
[----:B------:R-:W-:Y:S02]  /*9cd0*/  ISETP.GE.AND P0, PT, R22, UR4, PT ;  /* 0x0000000416007c0c */ /* 0x000fe4000bf06270 */
[----:B------:R-:W-:Y:S02]  /*9ce0*/  ISETP.GE.AND P5, PT, R34, UR4, PT ;  /* 0x0000000422007c0c */ /* 0x000fe4000bfa6270 */
[----:B------:R-:W-:Y:S02]  /*9cf0*/  ISETP.GE.AND P3, PT, R32, UR4, PT ;  /* 0x0000000420007c0c */ /* 0x000fe4000bf66270 */
[----:B------:R-:W-:Y:S02]  /*9d00*/  ISETP.GE.AND P2, PT, R20, UR4, PT ;  /* 0x0000000414007c0c */ /* 0x000fe4000bf46270 */
[----:B------:R-:W-:-:S05]  /*9d10*/  ISETP.GE.AND P1, PT, R30, UR4, PT ;  /* 0x000000041e007c0c */ /* 0x000fca000bf26270 */
[----:B---34-:R-:W-:Y:S02]  /*9d20*/  @!P0 IMAD.WIDE R2, R22, 0x4, R8 ;  /* 0x0000000416028825 */ /* 0x018fe400078e0208 */
[-C--:B0-----:R-:W-:Y:S02]  /*9d30*/  @!P5 LEA R10, P4, R34, R8.reuse, 0x2 ;  /* 0x00000008220ad211 */ /* 0x081fe400078810ff */
[----:B------:R-:W-:Y:S01]  /*9d40*/  @!P3 LEA R12, P6, R32, R8, 0x2 ;  /* 0x00000008200cb211 */ /* 0x000fe200078c10ff */
[----:B------:R0:W-:Y:S01]  /*9d50*/  @!P0 ST.E.64 desc[UR40][R2.64], R90 ;  /* 0x0000005a02008985 */ /* 0x0001e2000c101b28 */
[----:B------:R-:W-:Y:S02]  /*9d60*/  ISETP.GE.AND P0, PT, R28, UR4, PT ;  /* 0x000000041c007c0c */ /* 0x000fe4000bf06270 */
[----:B--2---:R-:W-:Y:S02]  /*9d70*/  @!P5 LEA.HI.X R11, R34, R9, R35, 0x2, P4 ;  /* 0x00000009220bd211 */ /* 0x004fe400020f1423 */
        /* <DEDUP_REMOVED lines=22> */
.L_x_14196:
[----:B------:R-:W2:Y:S01]  /*9ee0*/  LDC.64 R8, c[0x0][0xc00] ;  /* 0x00030000ff087b82 */ /* 0x000ea20000000a00 */
[----:B------:R-:W-:Y:S01]  /*9ef0*/  ULDC.64 UR4, c[0x0][0xc08] ;  /* 0x0003020000047ab9 */ /* 0x000fe20000000a00 */
[----:B------:R-:W-:Y:S01]  /*9f00*/  IMAD.MOV.U32 R17, RZ, RZ, RZ ;  /* 0x000000ffff117224 */ /* 0x000fe200078e00ff */
[----:B------:R-:W-:-:S04]  /*9f10*/  ISETP.NE.U32.AND P1, PT, RZ, UR4, PT ;  /* 0x00000004ff007c0c */ /* 0x000fc8000bf25070 */
[----:B------:R-:W-:Y:S01]  /*9f20*/  ISETP.NE.AND.EX P1, PT, RZ, UR5, PT, P1 ;  /* 0x00000005ff007c0c */ /* 0x000fe2000bf25310 */
[----:B------:R-:W3:Y:S01]  /*9f30*/  LDC.64 R2, c[0x0][0xc00] ;  /* 0x00030000ff027b82 */ /* 0x000ee20000000a00 */
[----:B--2---:R-:W-:-:S04]  /*9f40*/  ISETP.NE.U32.AND P0, PT, R8, RZ, PT ;  /* 0x000000ff0800720c */ /* 0x004fc80003f05070 */
[----:B------:R-:W-:-:S07]  /*9f50*/  ISETP.NE.AND.EX P0, PT, R9, RZ, PT, P0 ;  /* 0x000000ff0900720c */ /* 0x000fce0003f05300 */
[C---:B------:R-:W-:Y:S01]  /*9f60*/  @P1 LEA R8, P2, R153.reuse, UR4, 0x2 ;  /* 0x0000000499081c11 */ /* 0x040fe2000f8410ff */
[----:B------:R-:W-:Y:S01]  /*9f70*/  ULDC UR4, c[0x0][0xa88] ;  /* 0x0002a20000047ab9 */ /* 0x000fe20000000800 */
[C---:B---3--:R-:W-:Y:S02]  /*9f80*/  IMAD.WIDE R2, R153.reuse, 0x4, R2 ;  /* 0x0000000499027825 */ /* 0x048fe400078e0202 */
[----:B------:R-:W-:Y:S02]  /*9f90*/  @P1 LEA.HI.X R9, R153, UR5, R157, 0x2, P2 ;  /* 0x0000000599091c11 */ /* 0x000fe400090f149d */
[----:B0-----:R-:W-:Y:S01]  /*9fa0*/  IMAD.U32 R0, RZ, RZ, UR4 ;  /* 0x00000004ff007e24 */ /* 0x001fe2000f8e00ff */
[----:B------:R0:W5:Y:S05]  /*9fb0*/  @P0 LDG.E R17, desc[UR40][R2.64] ;  /* 0x0000002802110981 */ /* 0x00016a000c1e1900 */
[----:B------:R0:W5:Y:S01]  /*9fc0*/  @P1 LDG.E R0, desc[UR40][R8.64] ;  /* 0x0000002808001981 */ /* 0x000162000c1e1900 */
[----:B------:R-:W-:Y:S01]  /*9fd0*/  ISETP.NE.AND P2, PT, R155, RZ, PT ;  /* 0x000000ff9b00720c */ /* 0x000fe20003f45270 */
[----:B-1----:R-:W1:-:S12]  /*9fe0*/  S2R R4, SR_TID.X ;  /* 0x0000000000047919 */ /* 0x002e580000002100 */
[----:B------:R-:W2:Y:S01]  /*9ff0*/  @!P2 LDC R155, c[0x0][0xad4] ;  /* 0x0002b500ff9bab82 */ /* 0x000ea20000000800 */
[----:B-1----:R-:W-:Y:S01]  /*a000*/  VIADD R24, R4, 0xffffff80 ;  /* 0xffffff8004187836 */ /* 0x002fe20000000000 */
[----:B--2---:R-:W-:-:S04]  /*a010*/  ISETP.GT.AND P2, PT, R155, 0x1, PT ;  /* 0x000000019b00780c */ /* 0x004fc80003f44270 */
[----:B------:R-:W-:Y:S01]  /*a020*/  ISETP.GT.AND P3, PT, R24, 0xbf, PT ;  /* 0x000000bf1800780c */ /* 0x000fe20003f64270 */
[----:B0-----:R-:W-:-:S12]  /*a030*/  @P1 BRA `(.L_x_14202) ;  /* 0x0000000000101947 */ /* 0x001fd80003800000 */
[----:B------:R-:W-:Y:S05]  /*a040*/  @!P0 BRA `(.L_x_14202) ;  /* 0x00000000000c8947 */ /* 0x000fea0003800000 */
[----:B------:R-:W2:Y:S04]  /*a050*/  LDG.E R9, desc[UR40][R2.64] ;  /* 0x0000002802097981 */ /* 0x000ea8000c1e1900 */
[----:B-----5:R-:W2:Y:S02]  /*a060*/  LDG.E R0, desc[UR40][R2.64+0x4] ;  /* 0x0000042802007981 */ /* 0x020ea4000c1e1900 */
[----:B--2---:R-:W-:-:S07]  /*a070*/  IMAD.IADD R0, R0, 0x1, -R9 ;  /* 0x0000000100007824 */ /* 0x004fce00078e0a09 */
.L_x_14202:
[----:B------:R-:W-:Y:S01]  /*a080*/  BSSY B1, `(.L_x_14203) ;  /* 0x0000036000017945 */ /* 0x000fe20003800000 */
[----:B------:R-:W-:Y:S02]  /*a090*/  SEL R153, R153, RZ, !P0 ;  /* 0x000000ff99997207 */ /* 0x000fe40004000000 */
[----:B------:R-:W-:Y:S02]  /*a0a0*/  SEL R157, R157, RZ, !P0 ;  /* 0x000000ff9d9d7207 */ /* 0x000fe40004000000 */
[----:B-----5:R-:W-:Y:S01]  /*a0b0*/  SHF.R.S32.HI R20, RZ, 0x1f, R17 ;  /* 0x0000001fff147819 */ /* 0x020fe20000011411 */
[----:B------:R-:W-:Y:S06]  /*a0c0*/  @P3 BRA `(.L_x_14204) ;  /* 0x0000000000c43947 */ /* 0x000fec0003800000 */
[----:B------:R-:W0:Y:S01]  /*a0d0*/  LDC R31, c[0x0][0xbe8] ;  /* 0x0002fa00ff1f7b82 */ /* 0x000e220000000800 */
[----:B------:R-:W-:Y:S01]  /*a0e0*/  IADD3 R27, R16, -0x80, R4 ;  /* 0xffffff80101b7810 */ /* 0x000fe20007ffe004 */
[----:B0-----:R-:W-:-:S05]  /*a0f0*/  IMAD R2, R0, R31, RZ ;  /* 0x0000001f00027224 */ /* 0x001fca00078e02ff */
[----:B------:R-:W-:-:S13]  /*a100*/  ISETP.GE.AND P0, PT, R27, R2, PT ;  /* 0x000000021b00720c */ /* 0x000fda0003f06270 */
[----:B------:R-:W-:Y:S05]  /*a110*/  @P0 BRA `(.L_x_14204) ;  /* 0x0000000000b00947 */ /* 0x000fea0003800000 */
[----:B------:R-:W2:Y:S01]  /*a120*/  LDL.LU R26, [R1+0x1c] ;  /* 0x00001c00011a7983 */ /* 0x000ea20000300800 */
[----:B------:R-:W-:Y:S01]  /*a130*/  ISETP.NE.AND P1, PT, R31, 0x1, PT ;  /* 0x000000011f00780c */ /* 0x000fe20003f25270 */
[----:B------:R-:W-:Y:S01]  /*a140*/  IMAD.MOV.U32 R18, RZ, RZ, 0x9b8 ;  /* 0x000009b8ff127424 */ /* 0x000fe200078e00ff */
[----:B------:R-:W-:Y:S01]  /*a150*/  ISETP.GT.AND P0, PT, R155, 0x1, PT ;  /* 0x000000019b00780c */ /* 0x000fe20003f04270 */
[----:B------:R-:W0:Y:S01]  /*a160*/  LDC.64 R28, c[0x0][0xba8] ;  /* 0x0002ea00ff1c7b82 */ /* 0x000e220000000a00 */
[----:B------:R-:W-:Y:S02]  /*a170*/  IMAD.MOV.U32 R21, RZ, RZ, R27 ;  /* 0x000000ffff157224 */ /* 0x000fe400078e001b */
[----:B------:R-:W-:-:S05]  /*a180*/  SEL R18, R18, 0x978, P0 ;  /* 0x0000097812127807 */ /* 0x000fca0000000000 */
[----:B------:R-:W1:Y:S08]  /*a190*/  LDC.64 R8, c[0x0][R18+0x220] ;  /* 0x0000880012087b82 */ /* 0x000e700000000a00 */
[----:B------:R-:W3:Y:S08]  /*a1a0*/  @P1 LDC R4, c[0x0][0xbec] ;  /* 0x0002fb00ff041b82 */ /* 0x000ef00000000800 */
[----:B------:R-:W4:Y:S08]  /*a1b0*/  LDC.64 R2, c[0x0][R18+0x218] ;  /* 0x0000860012027b82 */ /* 0x000f300000000a00 */
[----:B------:R-:W5:Y:S01]  /*a1c0*/  @P1 LDC R25, c[0x0][0xbf0] ;  /* 0x0002fc00ff191b82 */ /* 0x000f620000000800 */
[----:B-1----:R-:W-:-:S02]  /*a1d0*/  IMAD R9, R9, R153, RZ ;  /* 0x0000009909097224 */ /* 0x002fc400078e02ff */
[----:B------:R-:W-:-:S05]  /*a1e0*/  IMAD.WIDE.U32 R14, R8, R153, RZ ;  /* 0x00000099080e7225 */ /* 0x000fca00078e00ff */
[----:B------:R-:W1:Y:S01]  /*a1f0*/  LDC.64 R10, c[0x0][R18+0x228] ;  /* 0x00008a00120a7b82 */ /* 0x000e620000000a00 */
[----:B---3--:R-:W-:-:S07]  /*a200*/  @P1 IMAD.HI.U32 R4, R27, R4, RZ ;  /* 0x000000041b041227 */ /* 0x008fce00078e00ff */
[----:B------:R-:W3:Y:S01]  /*a210*/  LDC.64 R12, c[0x0][R18+0x210] ;  /* 0x00008400120c7b82 */ /* 0x000ee20000000a00 */
[-C--:B----4-:R-:W-:Y:S02]  /*a220*/  IMAD R23, R3, R154.reuse, RZ ;  /* 0x0000009a03177224 */ /* 0x090fe400078e02ff */
[----:B------:R-:W-:-:S04]  /*a230*/  IMAD.WIDE.U32 R2, R2, R154, RZ ;  /* 0x0000009a02027225 */ /* 0x000fc800078e00ff */
[----:B------:R-:W-:Y:S01]  /*a240*/  IMAD.IADD R23, R3, 0x1, R23 ;  /* 0x0000000103177824 */ /* 0x000fe200078e0217 */
[----:B-----5:R-:W-:Y:S01]  /*a250*/  @P1 SHF.R.U32.HI R21, RZ, R25, R4 ;  /* 0x00000019ff151219 */ /* 0x020fe20000011604 */
[----:B------:R-:W-:Y:S01]  /*a260*/  IMAD R25, R8, R157, R9 ;  /* 0x0000009d08197224 */ /* 0x000fe200078e0209 */
[----:B0-----:R-:W0:Y:S01]  /*a270*/  @!P0 LDC R28, c[0x0][0xb50] ;  /* 0x0002d400ff1c8b82 */ /* 0x001e220000000800 */
[----:B------:R-:W-:Y:S02]  /*a280*/  IADD3 R4, P1, P3, R14, R2, R17 ;  /* 0x000000020e047210 */ /* 0x000fe40007b3e011 */
[----:B------:R-:W-:Y:S02]  /*a290*/  IMAD.MOV R8, RZ, RZ, -R21 ;  /* 0x000000ffff087224 */ /* 0x000fe400078e0a15 */
[----:B------:R-:W-:-:S03]  /*a2a0*/  IMAD.IADD R25, R15, 0x1, R25 ;  /* 0x000000010f197824 */ /* 0x000fc600078e0219 */
[----:B------:R-:W4:Y:S01]  /*a2b0*/  @!P0 LDC R29, c[0x0][0xb54] ;  /* 0x0002d500ff1d8b82 */ /* 0x000f220000000800 */
[----:B--2---:R-:W-:-:S05]  /*a2c0*/  SEL R9, R26, RZ, P0 ;  /* 0x000000ff1a097207 */ /* 0x004fca0000000000 */
[----:B-1----:R-:W-:-:S04]  /*a2d0*/  IMAD.WIDE.U32 R2, R10, R9, RZ ;  /* 0x000000090a027225 */ /* 0x002fc800078e00ff */
        /* <DEDUP_REMOVED lines=11> */
[----:B0-----:R-:W-:-:S03]  /*a390*/  LEA R8, P0, R2, R28, 0x2 ;  /* 0x0000001c02087211 */ /* 0x001fc600078010ff */
[----:B------:R-:W-:-:S05]  /*a3a0*/  IMAD.IADD R3, R3, 0x1, R11 ;  /* 0x0000000103037824 */ /* 0x000fca00078e020b */
[----:B----4-:R-:W-:Y:S01]  /*a3b0*/  LEA.HI.X R9, R2, R29, R3, 0x2, P0 ;  /* 0x0000001d02097211 */ /* 0x010fe200000f1403 */
[----:B------:R-:W-:-:S05]  /*a3c0*/  IMAD.MOV.U32 R3, RZ, RZ, -0x800000 ;  /* 0xff800000ff037424 */ /* 0x000fca00078e00ff */
[----:B------:R0:W-:Y:S02]  /*a3d0*/  STG.E desc[UR40][R8.64], R3 ;  /* 0x0000000308007986 */ /* 0x0001e4000c101928 */
.L_x_14204:
[----:B------:R-:W-:Y:S05]  /*a3e0*/  BSYNC B1 ;  /* 0x0000000000017941 */ /* 0x000fea0003800000 */
.L_x_14203:
[----:B------:R-:W-:Y:S05]  /*a3f0*/  @P2 BRA `(.L_x_14199) ;  /* 0x0000000400302947 */ /* 0x000fea0003800000 */
[----:B------:R-:W1:Y:S01]  /*a400*/  LDC R15, c[0x0][0xbe8] ;  /* 0x0002fa00ff0f7b82 */ /* 0x000e620000000800 */
[----:B------:R-:W-:Y:S01]  /*a410*/  SHF.R.S32.HI R14, RZ, 0x1f, R24 ;  /* 0x0000001fff0e7819 */ /* 0x000fe20000011418 */
[----:B------:R-:W-:Y:S01]  /*a420*/  ULDC.64 UR4, c[0x0][0xaa0] ;  /* 0x0002a80000047ab9 */ /* 0x000fe20000000a00 */
[----:B------:R-:W-:Y:S01]  /*a430*/  ULDC.64 UR6, c[0x0][0xaf0] ;  /* 0x0002bc0000067ab9 */ /* 0x000fe20000000a00 */
[----:B------:R-:W-:Y:S01]  /*a440*/  IMAD R2, R20, UR4, RZ ;  /* 0x0000000414027c24 */ /* 0x000fe2000f8e02ff */
[----:B------:R-:W-:Y:S01]  /*a450*/  LEA.HI R14, R14, R24, RZ, 0x3 ;  /* 0x000000180e0e7211 */ /* 0x000fe200078f18ff */
[----:B0-----:R-:W-:Y:S02]  /*a460*/  IMAD R8, R157, UR6, RZ ;  /* 0x000000069d087c24 */ /* 0x001fe4000f8e02ff */
[C---:B------:R-:W-:Y:S01]  /*a470*/  IMAD R9, R17.reuse, UR5, R2 ;  /* 0x0000000511097c24 */ /* 0x040fe2000f8e0202 */
[----:B------:R-:W-:Y:S01]  /*a480*/  SHF.R.S32.HI R14, RZ, 0x3, R14 ;  /* 0x00000003ff0e7819 */ /* 0x000fe2000001140e */
[----:B------:R-:W-:Y:S01]  /*a490*/  IMAD.WIDE.U32 R2, R17, UR4, RZ ;  /* 0x0000000411027c25 */ /* 0x000fe2000f8e00ff */
[----:B------:R-:W-:-:S03]  /*a4a0*/  ULDC.64 UR4, c[0x0][0xae8] ;  /* 0x0002ba0000047ab9 */ /* 0x000fc60000000a00 */
[----:B------:R-:W-:Y:S02]  /*a4b0*/  IMAD R11, R156, 0x30, R14 ;  /* 0x000000309c0b7824 */ /* 0x000fe400078e020e */
[----:B------:R-:W-:Y:S02]  /*a4c0*/  IMAD.IADD R3, R3, 0x1, R9 ;  /* 0x0000000103037824 */ /* 0x000fe400078e0209 */
[----:B------:R-:W-:Y:S02]  /*a4d0*/  IMAD.IADD R10, R16, 0x1, R11 ;  /* 0x00000001100a7824 */ /* 0x000fe400078e020b */
[----:B------:R-:W-:Y:S01]  /*a4e0*/  IMAD.WIDE.U32 R2, R154, UR4, R2 ;  /* 0x000000049a027c25 */ /* 0x000fe2000f8e0002 */
[----:B-1----:R-:W-:-:S03]  /*a4f0*/  ISETP.NE.AND P0, PT, R15, 0x1, PT ;  /* 0x000000010f00780c */ /* 0x002fc60003f05270 */
[----:B------:R-:W-:Y:S02]  /*a500*/  IMAD.MOV.U32 R9, RZ, RZ, R10 ;  /* 0x000000ffff097224 */ /* 0x000fe400078e000a */
[----:B------:R-:W-:Y:S01]  /*a510*/  IMAD R3, R154, UR5, R3 ;  /* 0x000000059a037c24 */ /* 0x000fe2000f8e0203 */
[----:B------:R-:W-:Y:S01]  /*a520*/  ULDC.64 UR4, c[0x0][0xae0] ;  /* 0x0002b80000047ab9 */ /* 0x000fe20000000a00 */
[----:B------:R-:W-:Y:S02]  /*a530*/  IMAD.SHL.U32 R23, R156, 0x8, RZ ;  /* 0x000000089c177824 */ /* 0x000fe400078e00ff */
[----:B------:R-:W-:-:S04]  /*a540*/  IMAD.WIDE.U32 R2, R153, UR6, R2 ;  /* 0x0000000699027c25 */ /* 0x000fc8000f8e0002 */
[----:B------:R-:W-:Y:S01]  /*a550*/  IMAD.IADD R18, R14, 0x1, R16 ;  /* 0x000000010e127824 */ /* 0x000fe200078e0210 */
[----:B------:R-:W0:Y:S01]  /*a560*/  @P0 LDC R13, c[0x0][0xbec] ;  /* 0x0002fb00ff0d0b82 */ /* 0x000e220000000800 */
[----:B------:R-:W-:Y:S02]  /*a570*/  IMAD R17, R0, R15, RZ ;  /* 0x0000000f00117224 */ /* 0x000fe400078e02ff */
[----:B------:R-:W-:Y:S02]  /*a580*/  VIADD R0, R18, 0x30 ;  /* 0x0000003012007836 */ /* 0x000fe40000000000 */
[----:B------:R-:W-:-:S03]  /*a590*/  IMAD.SHL.U32 R24, R156, 0x8, RZ ;  /* 0x000000089c187824 */ /* 0x000fc600078e00ff */
[----:B------:R-:W1:Y:S02]  /*a5a0*/  @P0 LDC R21, c[0x0][0xbf0] ;  /* 0x0002fc00ff150b82 */ /* 0x000e640000000800 */
[----:B------:R-:W-:Y:S01]  /*a5b0*/  SHF.R.S32.HI R24, RZ, 0x1f, R24 ;  /* 0x0000001fff187819 */ /* 0x000fe20000011418 */
[----:B0-----:R-:W-:-:S04]  /*a5c0*/  @P0 IMAD.HI.U32 R4, R10, R13, RZ ;  /* 0x0000000d0a040227 */ /* 0x001fc800078e00ff */
[----:B------:R-:W-:Y:S01]  /*a5d0*/  IMAD R13, R153, UR7, R8 ;  /* 0x00000007990d7c24 */ /* 0x000fe2000f8e0208 */
[----:B-1----:R-:W-:-:S03]  /*a5e0*/  @P0 SHF.R.U32.HI R9, RZ, R21, R4 ;  /* 0x00000015ff090219 */ /* 0x002fc60000011604 */
        /* <DEDUP_REMOVED lines=16> */
[----:B------:R-:W-:-:S03]  /*a6f0*/  ULDC UR4, c[0x0][0xac8] ;  /* 0x0002b20000047ab9 */ /* 0x000fc60000000800 */
[----:B------:R-:W0:Y:S01]  /*a700*/  SHFL.IDX PT, R8, R4, RZ, 0x181f ;  /* 0x00181fff04087589 */ /* 0x000e2200000e0000 */
[----:B------:R-:W-:Y:S01]  /*a710*/  LEA.HI.X R12, R2, UR5, R3, 0x1, P0 ;  /* 0x00000005020c7c11 */ /* 0x000fe200080f0c03 */
[C---:B------:R-:W-:Y:S01]  /*a720*/  VIADD R2, R18.reuse, 0x60 ;  /* 0x0000006012027836 */ /* 0x040fe20000000000 */
[----:B------:R-:W-:Y:S01]  /*a730*/  ISETP.GE.AND P0, PT, R23, UR4, PT ;  /* 0x0000000417007c0c */ /* 0x000fe2000bf06270 */
[----:B------:R-:W1:Y:S01]  /*a740*/  SHFL.IDX PT, R10, R4, 0x1, 0x181f ;  /* 0x00381f00040a7f89 */ /* 0x000e6200000e0000 */
[C---:B------:R-:W-:Y:S02]  /*a750*/  VIADD R3, R18.reuse, 0x90 ;  /* 0x0000009012037836 */ /* 0x040fe40000000000 */
[-C--:B------:R-:W-:Y:S01]  /*a760*/  ISETP.GE.OR P3, PT, R18, R17.reuse, P0 ;  /* 0x000000111200720c */ /* 0x080fe20000766670 */
[----:B------:R-:W2:Y:S01]  /*a770*/  SHFL.IDX PT, R14, R4, 0x2, 0x181f ;  /* 0x00581f00040e7f89 */ /* 0x000ea200000e0000 */
[-C--:B------:R-:W-:Y:S02]  /*a780*/  ISETP.GE.OR P2, PT, R0, R17.reuse, P0 ;  /* 0x000000110000720c */ /* 0x080fe40000746670 */
[-C--:B------:R-:W-:Y:S01]  /*a790*/  ISETP.GE.OR P1, PT, R2, R17.reuse, P0 ;  /* 0x000000110200720c */ /* 0x080fe20000726670 */
[----:B------:R-:W3:Y:S01]  /*a7a0*/  SHFL.IDX PT, R9, R12, RZ, 0x181f ;  /* 0x00181fff0c097589 */ /* 0x000ee200000e0000 */
[----:B------:R-:W-:-:S03]  /*a7b0*/  ISETP.GE.OR P0, PT, R3, R17, P0 ;  /* 0x000000110300720c */ /* 0x000fc60000706670 */
[----:B------:R-:W4:Y:S04]  /*a7c0*/  SHFL.IDX PT, R16, R4, 0x3, 0x181f ;  /* 0x00781f0004107f89 */ /* 0x000f2800000e0000 */
        /* <DEDUP_REMOVED lines=15> */
.L_x_14199:
[----:B------:R-:W-:Y:S05]  /*a8c0*/  BSYNC B0 ;  /* 0x0000000000007941 */ /* 0x000fea0003800000 */
.L_x_14195:
[----:B------:R-:W-:Y:S02]  /*a8d0*/  ULDC UR4, c[0x0][0xc3c] ;  /* 0x00030f0000047ab9 */ /* 0x000fe40000000800 */
[----:B------:R-:W-:-:S13]  /*a8e0*/  ISETP.GE.AND P0, PT, R7, UR4, PT ;  /* 0x0000000407007c0c */ /* 0x000fda000bf06270 */
[----:B------:R-:W-:Y:S05]  /*a8f0*/  @!P0 BRA `(.L_x_14205) ;  /* 0xffffff6400808947 */ /* 0x000fea000383ffff */
[----:B------:R-:W-:Y:S05]  /*a900*/  EXIT ;  /* 0x000000000000794d */ /* 0x000fea0003800000 */
.L_x_14158:
[----:B------:R-:W-:-:S08]  /*a910*/  NOP ;  /* 0x0000000000007918 */ /* 0x000fd00000000000 */
[----:B--2---:R-:W0:-:S00]  /*a920*/  USETMAXREG.DEALLOC.CTAPOOL 0x20 ;  /* 0x00000020000079c8 */ /* 0x004e0000080e0500 */
        /* <DEDUP_REMOVED lines=14> */
.L_x_14206:
[----:B0-----:R-:W0:Y:S01]  /*aa10*/  S2R R0, SR_TID.X ;  /* 0x0000000000007919 */ /* 0x001e220000002100 */
        /* <DEDUP_REMOVED lines=43> */
.L_x_14210:
        /* <DEDUP_REMOVED lines=37> */
.L_x_14208:
        /* <DEDUP_REMOVED lines=13> */
.L_x_14211:
        /* <DEDUP_REMOVED lines=61> */
.L_x_14212:
        /* <DEDUP_REMOVED lines=60> */
.L_x_14213:
[----:B------:R-:W-:-:S05]  /*b780*/  LOP3.LUT R2, RZ, R2, RZ, 0x33, !PT ;  /* 0x00000002ff027212 */ /* 0x000fca00078e33ff */
[----:B------:R-:W-:Y:S01]  /*b790*/  IMAD.IADD R25, R25, 0x1, R2 ;  /* 0x0000000119197824 */ /* 0x000fe200078e0202 */
[----:B------:R-:W-:Y:S06]  /*b7a0*/  BRA `(.L_x_14214) ;  /* 0x00000000000c7947 */ /* 0x000fec0003800000 */
.L_x_14209:
[----:B------:R-:W-:Y:S02]  /*b7b0*/  IMAD.MOV.U32 R25, RZ, RZ, RZ ;  /* 0x000000ffff197224 */ /* 0x000fe400078e00ff */
[----:B------:R-:W-:Y:S02]  /*b7c0*/  IMAD.U32 R24, RZ, RZ, UR6 ;  /* 0x00000006ff187e24 */ /* 0x000fe4000f8e00ff */
[----:B------:R-:W-:-:S07]  /*b7d0*/  IMAD.MOV.U32 R26, RZ, RZ, RZ ;  /* 0x000000ffff1a7224 */ /* 0x000fce00078e00ff */
.L_x_14214:
[----:B------:R-:W-:-:S13]  /*b7e0*/  ISETP.NE.AND P0, PT, R0, RZ, PT ;  /* 0x000000ff0000720c */ /* 0x000fda0003f05270 */
[----:B------:R-:W0:Y:S01]  /*b7f0*/  @!P0 S2R R3, SR_CgaCtaId ;  /* 0x0000000000038919 */ /* 0x000e220000008800 */
[----:B------:R-:W-:-:S04]  /*b800*/  @!P0 MOV R0, 0x400 ;  /* 0x0000040000008802 */ /* 0x000fc80000000f00 */
[----:B0-----:R-:W-:-:S05]  /*b810*/  @!P0 LEA R0, R3, R0, 0x18 ;  /* 0x0000000003008211 */ /* 0x001fca00078ec0ff */
[----:B------:R0:W-:Y:S01]  /*b820*/  @!P0 STS.128 [R0+0x168d0], R24 ;  /* 0x0168d01800008388 */ /* 0x0001e20000000c00 */
[----:B------:R-:W-:Y:S06]  /*b830*/  BAR.ARV 0x5, 0x200 ;  /* 0x0148000000007b1d */ /* 0x000fec0000002000 */
.L_x_14207:
        /* <DEDUP_REMOVED lines=17> */
[C---:B-1----:R-:W-:Y:S01]  /*b950*/  LOP3.LUT R4, R5.reuse, 0x7f, RZ, 0xc0, !PT ;  /* 0x0000007f05047812 */ /* 0x042fe200078ec0ff */
[----:B0-----:R-:W-:-:S04]  /*b960*/  IMAD.SHL.U32 R0, R5, 0x8, RZ ;  /* 0x0000000805007824 */ /* 0x001fc800078e00ff */
        /* <DEDUP_REMOVED lines=9> */
.L_x_14307:
        /* <DEDUP_REMOVED lines=51> */
[----:B------:R-:W2:Y:S04]  /*bd30*/  LDG.E R6, desc[UR40][R2.64] ;  /* 0x0000002802067981 */ /* 0x000ea8000c1e1900 */
[----:B0-----:R-:W2:Y:S02]  /*bd40*/  LDG.E R9, desc[UR40][R2.64+0x4] ;  /* 0x0000042802097981 */ /* 0x001ea4000c1e1900 */
[----:B--2---:R-:W-:-:S05]  /*bd50*/  IMAD.IADD R10, R9, 0x1, -R6 ;  /* 0x00000001090a7824 */ /* 0x004fca00078e0a06 */
[----:B------:R1:W-:Y:S02]  /*bd60*/  STL [R1+0x20], R10 ;  /* 0x0000200a01007387 */ /* 0x0003e40000100800 */
.L_x_14216:
        /* <DEDUP_REMOVED lines=15> */
.L_x_14217:
[----:B------:R-:W-:Y:S05]  /*be60*/  @!P0 BRA `(.L_x_14218) ;  /* 0x00000000000c8947 */ /* 0x000fea0003800000 */
[----:B------:R-:W2:Y:S04]  /*be70*/  LDG.E R7, desc[UR40][R4.64] ;  /* 0x0000002804077981 */ /* 0x000ea8000c1e1900 */
[----:B------:R-:W2:Y:S02]  /*be80*/  LDG.E R2, desc[UR40][R4.64+0x4] ;  /* 0x0000042804027981 */ /* 0x000ea4000c1e1900 */
[----:B--2---:R-:W-:-:S07]  /*be90*/  IMAD.IADD R7, R2, 0x1, -R7 ;  /* 0x0000000102077824 */ /* 0x004fce00078e0a07 */
.L_x_14218:
[----:B-----5:R-:W-:Y:S01]  /*bea0*/  IMAD.IADD R7, R7, 0x1, -R0 ;  /* 0x0000000107077824 */ /* 0x020fe200078e0a00 */
[----:B0-----:R-:W-:Y:S01]  /*beb0*/  LOP3.LUT R9, R6, 0xff, RZ, 0xc0, !PT ;  /* 0x000000ff06097812 */ /* 0x001fe200078ec0ff */
[----:B------:R-:W0:Y:S01]  /*bec0*/  LDC R0, c[0x0][0x448] ;  /* 0x00011200ff007b82 */ /* 0x000e220000000800 */
[----:B--2---:R-:W-:Y:S01]  /*bed0*/  IMAD R2, R25, 0xc0, RZ ;  /* 0x000000c019027824 */ /* 0x004fe200078e02ff */
[----:B------:R-:W-:Y:S01]  /*bee0*/  BSSY B0, `(.L_x_14219) ;  /* 0x0000036000007945 */ /* 0x000fe20003800000 */
[----:B------:R-:W-:Y:S02]  /*bef0*/  IMAD.MOV.U32 R4, RZ, RZ, RZ ;  /* 0x000000ffff047224 */ /* 0x000fe400078e00ff */
[----:B------:R-:W-:Y:S01]  /*bf00*/  VIADD R2, R2, 0xbf ;  /* 0x000000bf02027836 */ /* 0x000fe20000000000 */
[----:B0-----:R-:W-:-:S13]  /*bf10*/  ISETP.NE.AND P0, PT, R0, 0x1, PT ;  /* 0x000000010000780c */ /* 0x001fda0003f05270 */
[----:B------:R-:W0:Y:S08]  /*bf20*/  @P0 LDC R3, c[0x0][0x44c] ;  /* 0x00011300ff030b82 */ /* 0x000e300000000800 */
[----:B------:R-:W2:Y:S01]  /*bf30*/  @P0 LDC R0, c[0x0][0x450] ;  /* 0x00011400ff000b82 */ /* 0x000ea20000000800 */
[----:B0-----:R-:W-:-:S05]  /*bf40*/  @P0 IMAD.HI.U32 R3, R2, R3, RZ ;  /* 0x0000000302030227 */ /* 0x001fca00078e00ff */
[----:B--2---:R-:W-:Y:S02]  /*bf50*/  @P0 SHF.R.U32.HI R2, RZ, R0, R3 ;  /* 0x00000000ff020219 */ /* 0x004fe40000011603 */
        /* <DEDUP_REMOVED lines=9> */
[----:B------:R-:W-:Y:S01]  /*bff0*/  VIMNMX R8, R7, R0, PT ;  /* 0x0000000007087248 */ /* 0x000fe20003fe0100 */
[----:B------:R-:W-:Y:S01]  /*c000*/  IMAD.MOV.U32 R7, RZ, RZ, R4 ;  /* 0x000000ffff077224 */ /* 0x000fe200078e0004 */
[----:B------:R-:W-:Y:S02]  /*c010*/  SHF.R.U32.HI R0, RZ, 0x10, R6 ;  /* 0x00000010ff007819 */ /* 0x000fe40000011606 */
[----:B------:R-:W-:Y:S01]  /*c020*/  ISETP.GE.AND P1, PT, R8, 0x1, PT ;  /* 0x000000010800780c */ /* 0x000fe20003f26270 */
[----:B------:R0:W-:Y:S01]  /*c030*/  STL [R1+0x14], R8 ;  /* 0x0000140801007387 */ /* 0x0001e20000100800 */
[----:B------:R-:W-:-:S03]  /*c040*/  ISETP.NE.AND P0, PT, R0, RZ, PT ;  /* 0x000000ff0000720c */ /* 0x000fc60003f05270 */
[----:B------:R0:W-:Y:S04]  /*c050*/  STL [R1+0x1c], R4 ;  /* 0x00001c0401007387 */ /* 0x0001e80000100800 */
[----:B------:R0:W-:Y:S06]  /*c060*/  STL [R1+0x38], R9 ;  /* 0x0000380901007387 */ /* 0x0001ec0000100800 */
[----:B------:R-:W2:Y:S01]  /*c070*/  @!P0 LDC R0, c[0x0][0x9f0] ;  /* 0x00027c00ff008b82 */ /* 0x000ea20000000800 */
[----:B------:R-:W-:Y:S05]  /*c080*/  @!P1 BRA `(.L_x_14220) ;  /* 0x00000000006c9947 */ /* 0x000fea0003800000 */
[-C--:B0-2---:R-:W-:Y:S02]  /*c090*/  IABS R4, R0.reuse ;  /* 0x0000000000047213 */ /* 0x085fe40000000000 */
        /* <DEDUP_REMOVED lines=26> */
.L_x_14220:
[----:B------:R-:W-:Y:S05]  /*c240*/  BSYNC B0 ;  /* 0x0000000000007941 */ /* 0x000fea0003800000 */
.L_x_14219:
[----:B--2---:R-:W-:Y:S01]  /*c250*/  IMAD.MOV.U32 R0, RZ, RZ, R7 ;  /* 0x000000ffff007224 */ /* 0x004fe200078e0007 */
[----:B------:R-:W-:Y:S03]  /*c260*/  BSSY B7, `(.L_x_14221) ;  /* 0x0000358000077945 */ /* 0x000fe60003800000 */
[----:B------:R-:W-:-:S05]  /*c270*/  IMAD R2, R9, R0, RZ ;  /* 0x0000000009027224 */ /* 0x000fca00078e02ff */
[----:B------:R-:W-:Y:S01]  /*c280*/  VIADDMNMX R0, R2, R0, R8, PT ;  /* 0x0000000002007246 */ /* 0x000fe20003800108 */
[----:B------:R2:W-:Y:S03]  /*c290*/  STL [R1+0x4], R2 ;  /* 0x0000040201007387 */ /* 0x0005e60000100800 */
[----:B------:R-:W-:Y:S01]  /*c2a0*/  ISETP.GT.AND P0, PT, R0, R2, PT ;  /* 0x000000020000720c */ /* 0x000fe20003f04270 */
[----:B------:R2:W-:-:S12]  /*c2b0*/  STL [R1+0x18], R0 ;  /* 0x0000180001007387 */ /* 0x0005d80000100800 */
[----:B------:R-:W-:Y:S05]  /*c2c0*/  @P0 BRA `(.L_x_14222) ;  /* 0x0000000000440947 */ /* 0x000fea0003800000 */
[----:B--2---:R-:W2:Y:S02]  /*c2d0*/  S2R R0, SR_TID.X ;  /* 0x0000000000007919 */ /* 0x004ea40000002100 */
[----:B--2---:R-:W-:-:S04]  /*c2e0*/  LOP3.LUT R0, R0, 0x7f, RZ, 0xc0, !PT ;  /* 0x0000007f00007812 */ /* 0x004fc800078ec0ff */
[----:B------:R-:W-:-:S13]  /*c2f0*/  ISETP.NE.AND P0, PT, R0, RZ, PT ;  /* 0x000000ff0000720c */ /* 0x000fda0003f05270 */
[----:B------:R-:W-:Y:S05]  /*c300*/  @P0 BRA `(.L_x_14223) ;  /* 0x0000003400340947 */ /* 0x000fea0003800000 */
[----:B------:R-:W2:Y:S01]  /*c310*/  S2R R5, SR_LANEID ;  /* 0x0000000000057919 */ /* 0x000ea20000000000 */
[----:B------:R-:W-:Y:S01]  /*c320*/  VOTEU.ANY UR4, UPT, PT ;  /* 0x0000000000047886 */ /* 0x000fe200038e0100 */
[----:B------:R-:W4:Y:S01]  /*c330*/  LDC.64 R2, c[0x0][0xc60] ;  /* 0x00031800ff027b82 */ /* 0x000f220000000a00 */
[----:B------:R-:W2:Y:S02]  /*c340*/  FLO.U32 R0, UR4 ;  /* 0x0000000400007d00 */ /* 0x000ea400080e0000 */
[----:B--2---:R-:W-:-:S06]  /*c350*/  ISETP.EQ.U32.AND P0, PT, R0, R5, PT ;  /* 0x000000050000720c */ /* 0x004fcc0003f02070 */
[----:B------:R-:W4:Y:S07]  /*c360*/  POPC R5, UR4 ;  /* 0x0000000400057d09 */ /* 0x000f2e0008000000 */
[----:B----4-:R-:W2:Y:S01]  /*c370*/  @P0 ATOMG.E.ADD.STRONG.GPU PT, R3, desc[UR40][R2.64], R5 ;  /* 0x00000005020309a8 */ /* 0x010ea200081ee1e8 */
[----:B0-----:R-:W0:Y:S02]  /*c380*/  S2R R4, SR_LTMASK ;  /* 0x0000000000047919 */ /* 0x001e240000003900 */
[----:B0-----:R-:W-:-:S04]  /*c390*/  LOP3.LUT R4, R4, UR4, RZ, 0xc0, !PT ;  /* 0x0000000404047c12 */ /* 0x001fc8000f8ec0ff */
[----:B---3--:R-:W0:Y:S01]  /*c3a0*/  POPC R7, R4 ;  /* 0x0000000400077309 */ /* 0x008e220000000000 */
[----:B--2---:R-:W0:Y:S02]  /*c3b0*/  SHFL.IDX PT, R0, R3, R0, 0x1f ;  /* 0x00001f0003007589 */ /* 0x004e2400000e0000 */
[----:B0-----:R-:W-:Y:S01]  /*c3c0*/  IADD3 R24, R0, UR36, R7 ;  /* 0x0000002400187c10 */ /* 0x001fe2000fffe007 */
[----:B------:R-:W-:Y:S06]  /*c3d0*/  BRA `(.L_x_14223) ;  /* 0x0000003400007947 */ /* 0x000fec0003800000 */
.L_x_14222:
[----:B--2---:R-:W-:Y:S01]  /*c3e0*/  VIADD R0, R17, 0xe400 ;  /* 0x0000e40011007836 */ /* 0x004fe20000000000 */
        /* <DEDUP_REMOVED lines=11> */
[----:B---3--:R-:W-:-:S02]  /*c4a0*/  IMAD.U32 R7, RZ, RZ, UR9 ;  /* 0x00000009ff077e24 */ /* 0x008fc4000f8e00ff */
[----:B-1----:R-:W-:Y:S02]  /*c4b0*/  IMAD.U32 R10, RZ, RZ, UR4 ;  /* 0x00000004ff0a7e24 */ /* 0x002fe4000f8e00ff */
[----:B------:R-:W-:Y:S02]  /*c4c0*/  IMAD.U32 R11, RZ, RZ, UR5 ;  /* 0x00000005ff0b7e24 */ /* 0x000fe4000f8e00ff */
[----:B------:R-:W-:Y:S02]  /*c4d0*/  IMAD.MOV.U32 R8, RZ, RZ, 0x70 ;  /* 0x00000070ff087424 */ /* 0x000fe400078e00ff */
[----:B------:R-:W-:Y:S02]  /*c4e0*/  IMAD.MOV.U32 R12, RZ, RZ, 0x1 ;  /* 0x00000001ff0c7424 */ /* 0x000fe400078e00ff */
[----:B------:R-:W-:-:S07]  /*c4f0*/  IMAD.MOV.U32 R13, RZ, RZ, RZ ;  /* 0x000000ffff0d7224 */ /* 0x000fce00078e00ff */
[----:B------:R-:W-:-:S07]  /*c500*/  LEPC R20, `(.L_x_14225) ;  /* 0x000000001014794e */ /* 0x000fce0000000000 */
[----:B0-----:R-:W-:Y:S05]  /*c510*/  CALL.ABS.NOINC R2 ;  /* 0x0000000002007343 */ /* 0x001fea0003c00000 */
.L_x_14225:
[----:B------:R-:W-:Y:S05]  /*c520*/  BSYNC B6 ;  /* 0x0000000000067941 */ /* 0x000fea0003800000 */
.L_x_14224:
        /* <DEDUP_REMOVED lines=12> */
[----:B---3--:R-:W-:-:S02]  /*c5f0*/  IMAD.U32 R7, RZ, RZ, UR9 ;  /* 0x00000009ff077e24 */ /* 0x008fc4000f8e00ff */
[----:B-1----:R-:W-:Y:S02]  /*c600*/  IMAD.U32 R10, RZ, RZ, UR4 ;  /* 0x00000004ff0a7e24 */ /* 0x002fe4000f8e00ff */
[----:B------:R-:W-:Y:S02]  /*c610*/  IMAD.U32 R11, RZ, RZ, UR5 ;  /* 0x00000005ff0b7e24 */ /* 0x000fe4000f8e00ff */
[----:B------:R-:W-:Y:S02]  /*c620*/  IMAD.MOV.U32 R8, RZ, RZ, 0x70 ;  /* 0x00000070ff087424 */ /* 0x000fe400078e00ff */
[----:B------:R-:W-:Y:S02]  /*c630*/  IMAD.MOV.U32 R12, RZ, RZ, 0x1 ;  /* 0x00000001ff0c7424 */ /* 0x000fe400078e00ff */
[----:B--2---:R-:W-:-:S07]  /*c640*/  IMAD.MOV.U32 R13, RZ, RZ, RZ ;  /* 0x000000ffff0d7224 */ /* 0x004fce00078e00ff */
[----:B------:R-:W-:-:S07]  /*c650*/  LEPC R20, `(.L_x_14228) ;  /* 0x000000001014794e */ /* 0x000fce0000000000 */
[----:B----4-:R-:W-:Y:S05]  /*c660*/  CALL.ABS.NOINC R2 ;  /* 0x0000000002007343 */ /* 0x010fea0003c00000 */
.L_x_14228:
        /* <DEDUP_REMOVED lines=15> */
.L_x_14227:
[----:B------:R-:W-:Y:S05]  /*c760*/  BSYNC B6 ;  /* 0x0000000000067941 */ /* 0x000fea0003800000 */
.L_x_14226:
[----:B------:R-:W-:Y:S01]  /*c770*/  ULDC.64 UR4, c[0x0][0x9f8] ;  /* 0x00027e0000047ab9 */ /* 0x000fe20000000a00 */
[----:B------:R-:W2:Y:S01]  /*c780*/  LDL R20, [R1+0x18] ;  /* 0x0000180001147983 */ /* 0x000ea20000100800 */
        /* <DEDUP_REMOVED lines=10> */
[----:B--2---:R-:W-:Y:S01]  /*c830*/  VIADD R22, R20, 0xffffffff ;  /* 0xffffffff14167836 */ /* 0x004fe20000000000 */
[----:B-----5:R-:W-:Y:S02]  /*c840*/  SHF.R.S32.HI R29, RZ, 0x1f, R23 ;  /* 0x0000001fff1d7819 */ /* 0x020fe40000011417 */
[----:B------:R-:W-:Y:S01]  /*c850*/  SEL R19, R23, RZ, !P0 ;  /* 0x000000ff17137207 */ /* 0x000fe20004000000 */
[----:B------:R-:W-:Y:S08]  /*c860*/  BRA.DIV UR4, `(.L_x_14229) ;  /* 0x0000004604807947 */ /* 0x000ff0000b800000 */
[----:B------:R-:W2:Y:S02]  /*c870*/  S2R R0, SR_TID.X ;  /* 0x0000000000007919 */ /* 0x000ea40000002100 */
[----:B--2---:R-:W-:-:S04]  /*c880*/  SHF.R.U32.HI R0, RZ, 0x5, R0 ;  /* 0x00000005ff007819 */ /* 0x004fc80000011600 */
[----:B------:R-:W-:-:S05]  /*c890*/  LOP3.LUT R0, R0, 0x3, RZ, 0xc0, !PT ;  /* 0x0000000300007812 */ /* 0x000fca00078ec0ff */
[----:B------:R2:W4:Y:S02]  /*c8a0*/  SHFL.IDX PT, R14, R0, RZ, 0x1f ;  /* 0x00001fff000e7589 */ /* 0x00052400000e0000 */
.L_x_14323:
[----:B------:R-:W-:Y:S02]  /*c8b0*/  PLOP3.LUT P1, PT, PT, PT, PT, 0x8, 0x0 ;  /* 0x000000000000781c */ /* 0x000fe40003f2e170 */
[----:B----4-:R-:W-:Y:S02]  /*c8c0*/  ISETP.NE.AND P0, PT, R14, RZ, PT ;  /* 0x000000ff0e00720c */ /* 0x010fe40003f05270 */
[----:B--2---:R-:W-:-:S05]  /*c8d0*/  P2R R0, PR, RZ, 0x2 ;  /* 0x00000002ff007803 */ /* 0x004fca0000000000 */
[----:B------:R2:W-:Y:S06]  /*c8e0*/  STL [R1], R0 ;  /* 0x0000000001007387 */ /* 0x0005ec0000100800 */
[----:B------:R-:W-:Y:S05]  /*c8f0*/  @P0 BRA `(.L_x_14230) ;  /* 0x0000000000ec0947 */ /* 0x000fea0003800000 */
[----:B------:R-:W-:-:S03]  /*c900*/  UMOV UR4, 0xffffffff ;  /* 0xffffffff00047882 */ /* 0x000fc60000000000 */
[----:B------:R-:W-:Y:S05]  /*c910*/  BRA.DIV UR4, `(.L_x_14231) ;  /* 0x0000004604887947 */ /* 0x000fea000b800000 */
[----:B------:R-:W-:-:S13]  /*c920*/  ELECT P6, URZ, PT ;  /* 0x00000000003f782f */ /* 0x000fda00038c0000 */
.L_x_14326:
[----:B------:R-:W-:Y:S05]  /*c930*/  @!P6 BRA `(.L_x_14230) ;  /* 0x0000000000dce947 */ /* 0x000fea0003800000 */
[----:B------:R-:W-:-:S04]  /*c940*/  ISETP.NE.U32.AND P0, PT, R2, RZ, PT ;  /* 0x000000ff0200720c */ /* 0x000fc80003f05070 */
[----:B------:R-:W-:-:S13]  /*c950*/  ISETP.NE.AND.EX P0, PT, R3, RZ, PT, P0 ;  /* 0x000000ff0300720c */ /* 0x000fda0003f05300 */
[----:B------:R-:W-:Y:S05]  /*c960*/  @!P0 BRA `(.L_x_14232) ;  /* 0x0000000000448947 */ /* 0x000fea0003800000 */
[----:B------:R-:W4:Y:S01]  /*c970*/  LDC R6, c[0x0][0x43c] ;  /* 0x00010f00ff067b82 */ /* 0x000f220000000800 */
[----:B------:R-:W-:Y:S01]  /*c980*/  ULDC.64 UR4, c[0x0][0x428] ;  /* 0x00010a0000047ab9 */ /* 0x000fe20000000a00 */
[----:B----4-:R-:W-:-:S13]  /*c990*/  ISETP.NE.AND P0, PT, R6, 0x1, PT ;  /* 0x000000010600780c */ /* 0x010fda0003f05270 */
        /* <DEDUP_REMOVED lines=14> */
.L_x_14232:
[----:B--2---:R-:W-:Y:S01]  /*ca80*/  IMAD R0, R18, 0x8, R17 ;  /* 0x0000000812007824 */ /* 0x004fe200078e0211 */
[----:B----4-:R-:W-:-:S04]  /*ca90*/  SHF.L.U32 R2, R28, 0x1f, RZ ;  /* 0x0000001f1c027819 */ /* 0x010fc800000006ff */
[----:B------:R-:W2:Y:S02]  /*caa0*/  SYNCS.PHASECHK.TRANS64.TRYWAIT P0, [R0+URZ+0x16840], R2 ;  /* 0x01684002000075a7 */ /* 0x000ea4000800017f */
[----:B--2---:R-:W-:Y:S05]  /*cab0*/  @!P0 BRA `(.L_x_14233) ;  /* 0x0000004400408947 */ /* 0x004fea0003800000 */
.L_x_14327:
[----:B------:R-:W4:Y:S02]  /*cac0*/  S2R R3, SR_TID.X ;  /* 0x0000000000037919 */ /* 0x000f240000002100 */
[----:B----4-:R-:W-:-:S04]  /*cad0*/  LOP3.LUT R3, R3, 0x7f, RZ, 0xc0, !PT ;  /* 0x0000007f03037812 */ /* 0x010fc800078ec0ff */
[----:B------:R-:W-:-:S13]  /*cae0*/  ISETP.NE.AND P0, PT, R3, RZ, PT ;  /* 0x000000ff0300720c */ /* 0x000fda0003f05270 */
[----:B------:R-:W-:Y:S05]  /*caf0*/  @P0 BRA `(.L_x_14234) ;  /* 0x00000000001c0947 */ /* 0x000fea0003800000 */
[----:B------:R-:W4:Y:S01]  /*cb00*/  S2R R3, SR_TID.X ;  /* 0x0000000000037919 */ /* 0x000f220000002100 */
[----:B--2---:R-:W-:-:S04]  /*cb10*/  IMAD.MOV.U32 R2, RZ, RZ, 0x4000 ;  /* 0x00004000ff027424 */ /* 0x004fc800078e00ff */
[----:B------:R2:W-:Y:S01]  /*cb20*/  SYNCS.ARRIVE.TRANS64 RZ, [R0+URZ+0x16830], R2 ;  /* 0x0168300200ff79a7 */ /* 0x0005e2000800003f */
[----:B----4-:R-:W-:-:S04]  /*cb30*/  LOP3.LUT R3, R3, 0x1f, RZ, 0xc0, !PT ;  /* 0x0000001f03037812 */ /* 0x010fc800078ec0ff */
[----:B------:R-:W-:-:S13]  /*cb40*/  ISETP.NE.AND P0, PT, R3, RZ, PT ;  /* 0x000000ff0300720c */ /* 0x000fda0003f05270 */
[----:B--2---:R-:W-:Y:S05]  /*cb50*/  @!P0 BRA `(.L_x_14234) ;  /* 0x0000000000048947 */ /* 0x004fea0003800000 */
[----:B------:R-:W-:Y:S01]  /*cb60*/  BPT.TRAP 0x1 ;  /* 0x000000040000795c */ /* 0x000fe20000300000 */
.L_x_14234:
        /* <DEDUP_REMOVED lines=12> */
[----:B------:R-:W-:-:S03]  /*cc30*/  UIADD3 UR9, UR9, 0x16830, URZ ;  /* 0x0001683009097890 */ /* 0x000fc6000fffe03f */
[----:B------:R-:W-:Y:S01]  /*cc40*/  P2R R0, PR, RZ, 0x1 ;  /* 0x00000001ff007803 */ /* 0x000fe20000000000 */
[----:B------:R-:W-:Y:S02]  /*cc50*/  ULEA UR11, UR11, UR4, 0x7 ;  /* 0x000000040b0b7291 */ /* 0x000fe4000f8e383f */
[----:B------:R-:W-:Y:S01]  /*cc60*/  UIADD3 UR8, UR8, 0xe400, URZ ;  /* 0x0000e40008087890 */ /* 0x000fe2000fffe03f */
[----:B------:R-:W-:Y:S01]  /*cc70*/  UMOV UR4, 0x0 ;  /* 0x0000000000047882 */ /* 0x000fe20000000000 */
[----:B------:R4:W-:Y:S07]  /*cc80*/  STL [R1], R0 ;  /* 0x0000000001007387 */ /* 0x0009ee0000100800 */
[----:B------:R4:W-:Y:S01]  /*cc90*/  UTMALDG.4D [UR8], [UR6], desc[UR4] ;  /* 0x00000408060075b4 */ /* 0x0009e20008019000 */
[----:B------:R-:W-:-:S02]  /*cca0*/  NOP ;  /* 0x0000000000007918 */ /* 0x000fc40000000000 */
.L_x_14230:
[----:B0-----:R-:W5:Y:S04]  /*ccb0*/  LDL.LU R4, [R1+0x10] ;  /* 0x0000100001047983 */ /* 0x001f680000300800 */
[----:B------:R-:W3:Y:S04]  /*ccc0*/  LDL.LU R6, [R1+0xc] ;  /* 0x00000c0001067983 */ /* 0x000ee80000300800 */
[----:B------:R-:W3:Y:S01]  /*ccd0*/  LDL.LU R3, [R1+0x24] ;  /* 0x0000240001037983 */ /* 0x000ee20000300800 */
[----:B------:R-:W-:Y:S05]  /*cce0*/  WARPSYNC.ALL ;  /* 0x0000000000007948 */ /* 0x000fea0003800000 */
[----:B----4-:R-:W-:Y:S01]  /*ccf0*/  ULDC.64 UR6, c[0x0][0xa00] ;  /* 0x0002800000067ab9 */ /* 0x010fe20000000a00 */
[----:B------:R-:W-:Y:S01]  /*cd00*/  ULDC.64 UR4, c[0x0][0x298] ;  /* 0x0000a60000047ab9 */ /* 0x000fe20000000a00 */
[----:B--2---:R-:W-:Y:S01]  /*cd10*/  VIADD R0, R17, 0x8400 ;  /* 0x0000840011007836 */ /* 0x004fe20000000000 */
[----:B------:R-:W-:Y:S01]  /*cd20*/  BAR.SYNC.DEFER_BLOCKING 0x8, 0x200 ;  /* 0x0208000000007b1d */ /* 0x000fe20000010000 */
[----:B------:R-:W-:-:S03]  /*cd30*/  ISETP.NE.U32.AND P0, PT, RZ, UR6, PT ;  /* 0x00000006ff007c0c */ /* 0x000fc6000bf05070 */
[----:B------:R-:W-:Y:S02]  /*cd40*/  LOP3.LUT P1, RZ, R0, 0x3ff, RZ, 0xc0, !PT ;  /* 0x000003ff00ff7812 */ /* 0x000fe4000782c0ff */
[----:B------:R-:W-:Y:S01]  /*cd50*/  ISETP.NE.AND.EX P0, PT, RZ, UR7, PT, P0 ;  /* 0x00000007ff007c0c */ /* 0x000fe2000bf05300 */
[----:B------:R-:W-:Y:S01]  /*cd60*/  BSSY B6, `(.L_x_14235) ;  /* 0x000001d000067945 */ /* 0x000fe20003800000 */
[----:B-----5:R-:W-:Y:S02]  /*cd70*/  SHF.R.S32.HI R2, RZ, 0x1f, R4 ;  /* 0x0000001fff027819 */ /* 0x020fe40000011404 */
[----:B---3--:R-:W-:-:S03]  /*cd80*/  SEL R6, R6, RZ, !P0 ;  /* 0x000000ff06067207 */ /* 0x008fc60004000000 */
[----:B------:R-:W-:-:S04]  /*cd90*/  IMAD R2, R2, UR4, RZ ;  /* 0x0000000402027c24 */ /* 0x000fc8000f8e02ff */
[C---:B------:R-:W-:Y:S01]  /*cda0*/  IMAD R0, R4.reuse, UR5, R2 ;  /* 0x0000000504007c24 */ /* 0x040fe2000f8e0202 */
[----:B------:R-:W-:Y:S01]  /*cdb0*/  SEL R2, R3, RZ, !P0 ;  /* 0x000000ff03027207 */ /* 0x000fe20004000000 */
        /* <DEDUP_REMOVED lines=16> */
[----:B-1----:R-:W-:Y:S02]  /*cec0*/  IMAD.U32 R10, RZ, RZ, UR4 ;  /* 0x00000004ff0a7e24 */ /* 0x002fe4000f8e00ff */
[----:B------:R-:W-:Y:S02]  /*ced0*/  IMAD.U32 R11, RZ, RZ, UR5 ;  /* 0x00000005ff0b7e24 */ /* 0x000fe4000f8e00ff */
[----:B------:R-:W-:Y:S02]  /*cee0*/  IMAD.MOV.U32 R8, RZ, RZ, 0x70 ;  /* 0x00000070ff087424 */ /* 0x000fe400078e00ff */
[----:B------:R-:W-:Y:S02]  /*cef0*/  IMAD.MOV.U32 R12, RZ, RZ, 0x1 ;  /* 0x00000001ff0c7424 */ /* 0x000fe400078e00ff */
[----:B------:R-:W-:-:S07]  /*cf00*/  IMAD.MOV.U32 R13, RZ, RZ, RZ ;  /* 0x000000ffff0d7224 */ /* 0x000fce00078e00ff */
[----:B------:R-:W-:-:S07]  /*cf10*/  LEPC R20, `(.L_x_14236) ;  /* 0x000000001014794e */ /* 0x000fce0000000000 */
[----:B0-----:R-:W-:Y:S05]  /*cf20*/  CALL.ABS.NOINC R2 ;  /* 0x0000000002007343 */ /* 0x001fea0003c00000 */
.L_x_14236:
[----:B------:R-:W-:Y:S05]  /*cf30*/  BSYNC B6 ;  /* 0x0000000000067941 */ /* 0x000fea0003800000 */
.L_x_14235:
[----:B------:R-:W2:Y:S01]  /*cf40*/  LDL.LU R20, [R1+0x10] ;  /* 0x0000100001147983 */ /* 0x000ea20000300800 */
[----:B------:R-:W3:Y:S01]  /*cf50*/  LDC R9, c[0x0][0x448] ;  /* 0x00011200ff097b82 */ /* 0x000ee20000000800 */
[----:B------:R-:W-:Y:S01]  /*cf60*/  ULDC.64 UR4, c[0x0][0x2d8] ;  /* 0x0000b60000047ab9 */ /* 0x000fe20000000a00 */
[----:B------:R-:W-:Y:S01]  /*cf70*/  ULDC.64 UR6, c[0x0][0x2e0] ;  /* 0x0000b80000067ab9 */ /* 0x000fe20000000a00 */
[----:B0-----:R-:W2:Y:S01]  /*cf80*/  LDL.LU.64 R2, [R1+0x30] ;  /* 0x0000300001027983 */ /* 0x001ea20000300a00 */
[----:B------:R-:W-:-:S03]  /*cf90*/  ULDC.64 UR8, c[0x0][0x280] ;  /* 0x0000a00000087ab9 */ /* 0x000fc60000000a00 */
[----:B------:R-:W4:Y:S04]  /*cfa0*/  LDL.LU R21, [R1+0x24] ;  /* 0x0000240001157983 */ /* 0x000f280000300800 */
[----:B------:R-:W4:Y:S04]  /*cfb0*/  LDL.LU R4, [R1+0xc] ;  /* 0x00000c0001047983 */ /* 0x000f280000300800 */
[----:B-1----:R0:W5:Y:S01]  /*cfc0*/  LDL R10, [R1+0x8] ;  /* 0x00000800010a7983 */ /* 0x0021620000100800 */
[----:B---3--:R-:W-:-:S13]  /*cfd0*/  ISETP.NE.AND P1, PT, R9, 0x1, PT ;  /* 0x000000010900780c */ /* 0x008fda0003f25270 */
[----:B------:R-:W1:Y:S08]  /*cfe0*/  @P1 LDC R5, c[0x0][0x450] ;  /* 0x00011400ff051b82 */ /* 0x000e700000000800 */
[----:B------:R-:W3:Y:S01]  /*cff0*/  @P1 LDC R8, c[0x0][0x450] ;  /* 0x00011400ff081b82 */ /* 0x000ee20000000800 */
[----:B------:R-:W0:Y:S01]  /*d000*/  S2R R11, SR_TID.X ;  /* 0x00000000000b7919 */ /* 0x000e220000002100 */
        /* <DEDUP_REMOVED lines=18> */
[----:B-1----:R-:W-:-:S04]  /*d130*/  @P1 SHF.R.U32.HI R4, RZ, R5, R0 ;  /* 0x00000005ff041219 */ /* 0x002fc80000011600 */
[----:B------:R-:W-:-:S05]  /*d140*/  SHF.R.S32.HI R0, RZ, 0x1f, R4 ;  /* 0x0000001fff007819 */ /* 0x000fca0000011404 */
[----:B------:R-:W-:-:S04]  /*d150*/  IMAD R0, R0, UR4, RZ ;  /* 0x0000000400007c24 */ /* 0x000fc8000f8e02ff */
[C---:B------:R-:W-:Y:S02]  /*d160*/  IMAD R7, R4.reuse, UR5, R0 ;  /* 0x0000000504077c24 */ /* 0x040fe4000f8e0200 */
        /* <DEDUP_REMOVED lines=9> */
[----:B------:R-:W1:Y:S01]  /*d200*/  @P1 LDC R7, c[0x0][0x44c] ;  /* 0x00011300ff071b82 */ /* 0x000e620000000800 */
[----:B------:R-:W-:-:S04]  /*d210*/  LEA R0, P0, R4, UR8, 0x1 ;  /* 0x0000000804007c11 */ /* 0x000fc8000f8008ff */
[----:B------:R-:W-:Y:S01]  /*d220*/  LEA.HI.X R4, R4, UR9, R5, 0x1, P0 ;  /* 0x0000000904047c11 */ /* 0x000fe200080f0c05 */
[----:B------:R-:W-:-:S04]  /*d230*/  VIADD R5, R6, 0x80 ;  /* 0x0000008006057836 */ /* 0x000fc80000000000 */
[----:B------:R-:W-:Y:S02]  /*d240*/  IMAD.MOV.U32 R6, RZ, RZ, R5 ;  /* 0x000000ffff067224 */ /* 0x000fe400078e0005 */
[----:B-1----:R-:W-:-:S05]  /*d250*/  @P1 IMAD.HI.U32 R7, R5, R7, RZ ;  /* 0x0000000705071227 */ /* 0x002fca00078e00ff */
[----:B---3--:R-:W-:-:S05]  /*d260*/  @P1 SHF.R.U32.HI R6, RZ, R8, R7 ;  /* 0x00000008ff061219 */ /* 0x008fca0000011607 */
        /* <DEDUP_REMOVED lines=8> */
[----:B0-----:R-:W-:Y:S02]  /*d2f0*/  IMAD.SHL.U32 R20, R11, 0x8, RZ ;  /* 0x000000080b147824 */ /* 0x001fe400078e00ff */
        /* <DEDUP_REMOVED lines=119> */
.L_x_14352:
        /* <DEDUP_REMOVED lines=11> */
.L_x_14238:
        /* <DEDUP_REMOVED lines=18> */
.L_x_14353:
[----:B------:R-:W-:Y:S05]  /*dc40*/  BSYNC B0 ;  /* 0x0000000000007941 */ /* 0x000fea0003800000 */
.L_x_14239:
        /* <DEDUP_REMOVED lines=27> */
[----:B--2---:R-:W-:-:S13]  /*de00*/  ISETP.NE.AND P1, PT, R3, RZ, PT ;  /* 0x000000ff0300720c */ /* 0x004fda0003f25270 */
        /* <DEDUP_REMOVED lines=23> */
.L_x_14247:
[----:B0-----:R-:W-:Y:S01]  /*df80*/  IMAD R4, R6, 0x8, R17 ;  /* 0x0000000806047824 */ /* 0x001fe200078e0211 */
[----:B------:R-:W-:Y:S01]  /*df90*/  SHF.L.U32 R2, R10, 0x1f, RZ ;  /* 0x0000001f0a027819 */ /* 0x000fe200000006ff */
[----:B------:R-:W-:Y:S03]  /*dfa0*/  BSSY B3, `(.L_x_14248) ;  /* 0x0000003000037945 */ /* 0x000fe60003800000 */
[----:B------:R-:W0:Y:S02]  /*dfb0*/  SYNCS.PHASECHK.TRANS64.TRYWAIT P0, [R4+URZ+0x16840], R2 ;  /* 0x01684002040075a7 */ /* 0x000e24000800017f */
[----:B0-----:R-:W-:Y:S05]  /*dfc0*/  @!P0 BRA `(.L_x_14249) ;  /* 0x00000040000c8947 */ /* 0x001fea0003800000 */
.L_x_14354:
[----:B------:R-:W-:Y:S05]  /*dfd0*/  BSYNC B3 ;  /* 0x0000000000037941 */ /* 0x000fea0003800000 */
.L_x_14248:
[----:B------:R-:W1:Y:S01]  /*dfe0*/  S2R R3, SR_TID.X ;  /* 0x0000000000037919 */ /* 0x000e620000002100 */
[----:B------:R-:W-:Y:S01]  /*dff0*/  BSSY B3, `(.L_x_14250) ;  /* 0x000000b000037945 */ /* 0x000fe20003800000 */
        /* <DEDUP_REMOVED lines=10> */
.L_x_14251:
[----:B------:R-:W-:Y:S05]  /*e0a0*/  BSYNC B3 ;  /* 0x0000000000037941 */ /* 0x000fea0003800000 */
.L_x_14250:
[----:B------:R-:W-:Y:S01]  /*e0b0*/  IMAD.MOV.U32 R11, RZ, RZ, RZ ;  /* 0x000000ffff0b7224 */ /* 0x000fe200078e00ff */
[----:B------:R-:W-:Y:S01]  /*e0c0*/  UIADD3 UR4, UP0, UR38, 0x370, URZ ;  /* 0x0000037026047890 */ /* 0x000fe2000ff1e03f */
[----:B------:R-:W-:Y:S01]  /*e0d0*/  IMAD R3, R6, 0x4000, R17 ;  /* 0x0000400006037824 */ /* 0x000fe200078e0211 */
[----:B------:R-:W-:Y:S01]  /*e0e0*/  PLOP3.LUT P0, PT, PT, PT, PT, 0x80, 0x0 ;  /* 0x000000000000781c */ /* 0x000fe20003f0f070 */
[----:B0-----:R-:W-:Y:S01]  /*e0f0*/  VIADD R4, R4, 0x16830 ;  /* 0x0001683004047836 */ /* 0x001fe20000000000 */
[----:B------:R-:W-:Y:S01]  /*e100*/  R2UR UR10, R11 ;  /* 0x000000000b0a72ca */ /* 0x000fe200000e0000 */
[----:B------:R-:W-:Y:S01]  /*e110*/  VIADD R3, R3, 0xe400 ;  /* 0x0000e40003037836 */ /* 0x000fe20000000000 */
[----:B------:R-:W-:Y:S01]  /*e120*/  UIADD3.X UR5, URZ, UR39, URZ, UP0, !UPT ;  /* 0x000000273f057290 */ /* 0x000fe200087fe43f */
[----:B------:R-:W-:Y:S01]  /*e130*/  IMAD R2, R0, 0x80, R26 ;  /* 0x0000008000027824 */ /* 0x000fe200078e021a */
[----:B------:R-:W-:Y:S01]  /*e140*/  UMOV UR6, 0x0 ;  /* 0x0000000000067882 */ /* 0x000fe20000000000 */
[----:B------:R-:W-:-:S10]  /*e150*/  UMOV UR7, 0x14f00000 ;  /* 0x14f0000000077882 */ /* 0x000fd40000000000 */
.L_x_14252:
        /* <DEDUP_REMOVED lines=15> */
.L_x_14355:
[----:B------:R-:W-:Y:S05]  /*e250*/  BSYNC B3 ;  /* 0x0000000000037941 */ /* 0x000fea0003800000 */
.L_x_14253:
        /* <DEDUP_REMOVED lines=12> */
.L_x_14256:
[----:B------:R-:W-:Y:S05]  /*e320*/  BSYNC B3 ;  /* 0x0000000000037941 */ /* 0x000fea0003800000 */
.L_x_14255:
        /* <DEDUP_REMOVED lines=11> */
.L_x_14257:
        /* <DEDUP_REMOVED lines=12> */
.L_x_14246:
[----:B------:R-:W-:Y:S05]  /*e4a0*/  BSYNC B1 ;  /* 0x0000000000017941 */ /* 0x000fea0003800000 */
.L_x_14245:
[----:B------:R-:W2:Y:S01]  /*e4b0*/  LDL.LU R0, [R1+0x18] ;  /* 0x0000180001007983 */ /* 0x000ea20000300800 */
[----:B------:R-:W-:Y:S02]  /*e4c0*/  IMAD.MOV.U32 R28, RZ, RZ, R10 ;  /* 0x000000ffff1c7224 */ /* 0x000fe400078e000a */
[----:B------:R-:W-:Y:S02]  /*e4d0*/  IMAD.MOV.U32 R18, RZ, RZ, R6 ;  /* 0x000000ffff127224 */ /* 0x000fe400078e0006 */
[----:B--2---:R-:W-:-:S07]  /*e4e0*/  VIADD R0, R0, 0xfffffffd ;  /* 0xfffffffd00007836 */ /* 0x004fce0000000000 */
.L_x_14244:
[----:B------:R-:W-:Y:S05]  /*e4f0*/  BSYNC B2 ;  /* 0x0000000000027941 */ /* 0x000fea0003800000 */
.L_x_14243:
[----:B------:R-:W-:Y:S01]  /*e500*/  VIADD R7, R7, 0xfffffffe ;  /* 0xfffffffe07077836 */ /* 0x000fe20000000000 */
[----:B------:R-:W-:-:S04]  /*e510*/  LOP3.LUT R2, RZ, R9, RZ, 0x33, !PT ;  /* 0x00000009ff027212 */ /* 0x000fc800078e33ff */
[----:B------:R-:W-:-:S13]  /*e520*/  ISETP.NE.AND P0, PT, R7, R2, PT ;  /* 0x000000020700720c */ /* 0x000fda0003f05270 */
[----:B------:R-:W-:Y:S05]  /*e530*/  @!P0 BRA `(.L_x_14242) ;  /* 0x0000000c00a08947 */ /* 0x000fea0003800000 */
[----:B------:R-:W-:-:S07]  /*e540*/  IMAD.MOV.U32 R4, RZ, RZ, R19 ;  /* 0x000000ffff047224 */ /* 0x000fce00078e0013 */
.L_x_14284:
        /* <DEDUP_REMOVED lines=32> */
.L_x_14260:
[----:B------:R-:W-:Y:S01]  /*e750*/  IMAD R2, R6, 0x8, R17 ;  /* 0x0000000806027824 */ /* 0x000fe200078e0211 */
[----:B------:R-:W-:Y:S01]  /*e760*/  SHF.L.U32 R3, R7, 0x1f, RZ ;  /* 0x0000001f07037819 */ /* 0x000fe200000006ff */
[----:B------:R-:W-:Y:S03]  /*e770*/  BSSY B2, `(.L_x_14261) ;  /* 0x0000003000027945 */ /* 0x000fe60003800000 */
[----:B------:R-:W1:Y:S02]  /*e780*/  SYNCS.PHASECHK.TRANS64.TRYWAIT P0, [R2+URZ+0x16840], R3 ;  /* 0x01684003020075a7 */ /* 0x000e64000800017f */
[----:B-1----:R-:W-:Y:S05]  /*e790*/  @!P0 BRA `(.L_x_14262) ;  /* 0x0000003800408947 */ /* 0x002fea0003800000 */
.L_x_14356:
[----:B------:R-:W-:Y:S05]  /*e7a0*/  BSYNC B2 ;  /* 0x0000000000027941 */ /* 0x000fea0003800000 */
.L_x_14261:
        /* <DEDUP_REMOVED lines=12> */
.L_x_14264:
[----:B------:R-:W-:Y:S05]  /*e870*/  BSYNC B2 ;  /* 0x0000000000027941 */ /* 0x000fea0003800000 */
.L_x_14263:
        /* <DEDUP_REMOVED lines=11> */
.L_x_14265:
        /* <DEDUP_REMOVED lines=15> */
.L_x_14357:
[----:B------:R-:W-:Y:S05]  /*ea20*/  BSYNC B2 ;  /* 0x0000000000027941 */ /* 0x000fea0003800000 */
.L_x_14266:
        /* <DEDUP_REMOVED lines=11> */
.L_x_14269:
[----:B------:R-:W-:Y:S05]  /*eae0*/  BSYNC B2 ;  /* 0x0000000000027941 */ /* 0x000fea0003800000 */
.L_x_14268:
        /* <DEDUP_REMOVED lines=10> */
.L_x_14270:
        /* <DEDUP_REMOVED lines=12> */
.L_x_14259:
[----:B------:R-:W-:Y:S05]  /*ec50*/  BSYNC B1 ;  /* 0x0000000000017941 */ /* 0x000fea0003800000 */
.L_x_14258:
        /* <DEDUP_REMOVED lines=32> */
.L_x_14273:
[----:B------:R-:W-:Y:S01]  /*ee60*/  IMAD R2, R18, 0x8, R17 ;  /* 0x0000000812027824 */ /* 0x000fe200078e0211 */
[----:B------:R-:W-:Y:S01]  /*ee70*/  SHF.L.U32 R3, R28, 0x1f, RZ ;  /* 0x0000001f1c037819 */ /* 0x000fe200000006ff */
[----:B------:R-:W-:Y:S03]  /*ee80*/  BSSY B2, `(.L_x_14274) ;  /* 0x0000003000027945 */ /* 0x000fe60003800000 */
[----:B------:R-:W1:Y:S02]  /*ee90*/  SYNCS.PHASECHK.TRANS64.TRYWAIT P0, [R2+URZ+0x16840], R3 ;  /* 0x01684003020075a7 */ /* 0x000e64000800017f */
[----:B-1----:R-:W-:Y:S05]  /*eea0*/  @!P0 BRA `(.L_x_14275) ;  /* 0x0000003000a48947 */ /* 0x002fea0003800000 */
.L_x_14358:
[----:B------:R-:W-:Y:S05]  /*eeb0*/  BSYNC B2 ;  /* 0x0000000000027941 */ /* 0x000fea0003800000 */
.L_x_14274:
        /* <DEDUP_REMOVED lines=12> */
.L_x_14277:
[----:B------:R-:W-:Y:S05]  /*ef80*/  BSYNC B2 ;  /* 0x0000000000027941 */ /* 0x000fea0003800000 */
.L_x_14276:
[----:B------:R-:W-:Y:S01]  /*ef90*/  IMAD.MOV.U32 R5, RZ, RZ, RZ ;  /* 0x000000ffff057224 */ /* 0x000fe200078e00ff */
[----:B------:R-:W-:Y:S01]  /*efa0*/  UIADD3 UR4, UP0, UR38, 0x370, URZ ;  /* 0x0000037026047890 */ /* 0x000fe2000ff1e03f */
[C---:B------:R-:W-:Y:S01]  /*efb0*/  IMAD R11, R18.reuse, 0x4000, R17 ;  /* 0x00004000120b7824 */ /* 0x040fe200078e0211 */
[----:B------:R-:W-:Y:S01]  /*efc0*/  PLOP3.LUT P0, PT, PT, PT, PT, 0x80, 0x0 ;  /* 0x000000000000781c */ /* 0x000fe20003f0f070 */
[----:B-1----:R-:W-:Y:S01]  /*efd0*/  IMAD R3, R18, 0x8, R8 ;  /* 0x0000000812037824 */ /* 0x002fe200078e0208 */
[----:B------:R-:W-:Y:S01]  /*efe0*/  R2UR UR10, R5 ;  /* 0x00000000050a72ca */ /* 0x000fe200000e0000 */
[----:B------:R-:W-:Y:S01]  /*eff0*/  VIADD R11, R11, 0xe400 ;  /* 0x0000e4000b0b7836 */ /* 0x000fe20000000000 */
[----:B------:R-:W-:Y:S01]  /*f000*/  UIADD3.X UR5, URZ, UR39, URZ, UP0, !UPT ;  /* 0x000000273f057290 */ /* 0x000fe200087fe43f */
[----:B------:R-:W-:Y:S01]  /*f010*/  VIADD R3, R3, 0x30 ;  /* 0x0000003003037836 */ /* 0x000fe20000000000 */
[----:B------:R-:W-:Y:S01]  /*f020*/  UMOV UR6, 0x0 ;  /* 0x0000000000067882 */ /* 0x000fe20000000000 */
[----:B------:R-:W-:Y:S01]  /*f030*/  IMAD R2, R10, 0x80, R26 ;  /* 0x000000800a027824 */ /* 0x000fe200078e021a */
[----:B------:R-:W-:-:S09]  /*f040*/  UMOV UR7, 0x14f00000 ;  /* 0x14f0000000077882 */ /* 0x000fd20000000000 */
.L_x_14278:
        /* <DEDUP_REMOVED lines=15> */
.L_x_14359:
[----:B------:R-:W-:Y:S05]  /*f140*/  BSYNC B2 ;  /* 0x0000000000027941 */ /* 0x000fea0003800000 */
.L_x_14279:
        /* <DEDUP_REMOVED lines=11> */
.L_x_14282:
[----:B------:R-:W-:Y:S05]  /*f200*/  BSYNC B2 ;  /* 0x0000000000027941 */ /* 0x000fea0003800000 */
.L_x_14281:
        /* <DEDUP_REMOVED lines=10> */
.L_x_14283:
        /* <DEDUP_REMOVED lines=12> */
.L_x_14272:
[----:B------:R-:W-:Y:S05]  /*f370*/  BSYNC B1 ;  /* 0x0000000000017941 */ /* 0x000fea0003800000 */
.L_x_14271:
[----:B------:R-:W2:Y:S01]  /*f380*/  LDL R2, [R1+0x4] ;  /* 0x0000040001027983 */ /* 0x000ea20000100800 */
[----:B------:R-:W-:Y:S01]  /*f390*/  VIADD R0, R0, 0xfffffffe ;  /* 0xfffffffe00007836 */ /* 0x000fe20000000000 */
[----:B--2---:R-:W-:-:S13]  /*f3a0*/  ISETP.GT.AND P0, PT, R9, R2, PT ;  /* 0x000000020900720c */ /* 0x004fda0003f04270 */
[----:B------:R-:W-:Y:S05]  /*f3b0*/  @P0 BRA `(.L_x_14284) ;  /* 0xfffffff000640947 */ /* 0x000fea000383ffff */
.L_x_14242:
[----:B------:R-:W-:Y:S05]  /*f3c0*/  BSYNC B0 ;  /* 0x0000000000007941 */ /* 0x000fea0003800000 */
.L_x_14241:
        /* <DEDUP_REMOVED lines=17> */
.L_x_14286:
[----:B------:R-:W-:Y:S05]  /*f4e0*/  BSYNC B0 ;  /* 0x0000000000007941 */ /* 0x000fea0003800000 */
.L_x_14285:
[----:B------:R-:W2:Y:S01]  /*f4f0*/  LDL.LU R0, [R1] ;  /* 0x0000000001007983 */ /* 0x000ea20000300800 */
[----:B------:R-:W-:Y:S01]  /*f500*/  BSSY B0, `(.L_x_14287) ;  /* 0x0000028000007945 */ /* 0x000fe20003800000 */
[----:B--2---:R-:W-:-:S13]  /*f510*/  ISETP.NE.AND P0, PT, R0, RZ, PT ;  /* 0x000000ff0000720c */ /* 0x004fda0003f05270 */
[----:B------:R-:W-:Y:S05]  /*f520*/  @!P0 BRA `(.L_x_14288) ;  /* 0x0000000000948947 */ /* 0x000fea0003800000 */
[----:B------:R-:W-:Y:S01]  /*f530*/  IMAD R3, R18, 0x8, R17 ;  /* 0x0000000812037824 */ /* 0x000fe200078e0211 */
[----:B------:R-:W-:Y:S01]  /*f540*/  SHF.L.U32 R0, R28, 0x1f, RZ ;  /* 0x0000001f1c007819 */ /* 0x000fe200000006ff */
[----:B------:R-:W-:Y:S01]  /*f550*/  BSSY B1, `(.L_x_14289) ;  /* 0x0000004000017945 */ /* 0x000fe20003800000 */
[----:B------:R-:W-:Y:S02]  /*f560*/  ISETP.NE.AND P1, PT, R6, RZ, PT ;  /* 0x000000ff0600720c */ /* 0x000fe40003f25270 */
[----:B------:R-:W0:Y:S02]  /*f570*/  SYNCS.PHASECHK.TRANS64.TRYWAIT P0, [R3+URZ+0x16860], R0 ;  /* 0x01686000030075a7 */ /* 0x000e24000800017f */
[----:B0-----:R-:W-:Y:S09]  /*f580*/  @!P0 BRA `(.L_x_14290) ;  /* 0x0000002c00148947 */ /* 0x001ff20003800000 */
.L_x_14360:
[----:B------:R-:W-:Y:S05]  /*f590*/  BSYNC B1 ;  /* 0x0000000000017941 */ /* 0x000fea0003800000 */
.L_x_14289:
        /* <DEDUP_REMOVED lines=9> */
.L_x_14292:
[----:B------:R-:W-:Y:S05]  /*f630*/  BSYNC B1 ;  /* 0x0000000000017941 */ /* 0x000fea0003800000 */
.L_x_14291:
        /* <DEDUP_REMOVED lines=10> */
.L_x_14293:
        /* <DEDUP_REMOVED lines=10> */
.L_x_14288:
[----:B------:R-:W-:Y:S05]  /*f780*/  BSYNC B0 ;  /* 0x0000000000007941 */ /* 0x000fea0003800000 */
.L_x_14287:
[----:B------:R-:W-:-:S05]  /*f790*/  VIADD R18, R18, 0x1 ;  /* 0x0000000112127836 */ /* 0x000fca0000000000 */
[----:B------:R-:W-:-:S04]  /*f7a0*/  ISETP.NE.AND P0, PT, R18, 0x2, PT ;  /* 0x000000021200780c */ /* 0x000fc80003f05270 */
[----:B------:R-:W-:Y:S02]  /*f7b0*/  SEL R3, RZ, 0x1, P0 ;  /* 0x00000001ff037807 */ /* 0x000fe40000000000 */
[----:B------:R-:W-:Y:S02]  /*f7c0*/  SEL R18, R18, RZ, P0 ;  /* 0x000000ff12127207 */ /* 0x000fe40000000000 */
[----:B------:R-:W-:-:S07]  /*f7d0*/  LOP3.LUT R28, R28, R3, RZ, 0x3c, !PT ;  /* 0x000000031c1c7212 */ /* 0x000fce00078e3cff */
.L_x_14223:
[----:B------:R-:W-:Y:S05]  /*f7e0*/  BSYNC B7 ;  /* 0x0000000000077941 */ /* 0x000fea0003800000 */
.L_x_14221:
[----:B------:R-:W2:Y:S02]  /*f7f0*/  LDL R0, [R1+0x3c] ;  /* 0x00003c0001007983 */ /* 0x000ea40000100800 */
[----:B--2---:R-:W-:-:S13]  /*f800*/  ISETP.NE.AND P0, PT, R0, RZ, PT ;  /* 0x000000ff0000720c */ /* 0x004fda0003f05270 */
[----:B------:R-:W-:Y:S05]  /*f810*/  @!P0 BRA `(.L_x_14294) ;  /* 0x0000000000248947 */ /* 0x000fea0003800000 */
[----:B------:R-:W-:Y:S05]  /*f820*/  WARPSYNC.ALL ;  /* 0x0000000000007948 */ /* 0x000fea0003800000 */
[----:B------:R-:W2:Y:S08]  /*f830*/  S2UR UR5, SR_CgaCtaId ;  /* 0x00000000000579c3 */ /* 0x000eb00000008800 */
[----:B------:R-:W-:Y:S06]  /*f840*/  BAR.SYNC.DEFER_BLOCKING 0x5, 0x200 ;  /* 0x0148000000007b1d */ /* 0x000fec0000010000 */
[----:B------:R-:W-:-:S02]  /*f850*/  UMOV UR4, 0x400 ;  /* 0x0000040000047882 */ /* 0x000fc40000000000 */
[----:B--2---:R-:W-:-:S06]  /*f860*/  ULEA UR4, UR5, UR4, 0x18 ;  /* 0x0000000405047291 */ /* 0x004fcc000f8ec03f */
[----:B------:R-:W-:-:S05]  /*f870*/  IMAD.U32 R17, RZ, RZ, UR4 ;  /* 0x00000004ff117e24 */ /* 0x000fca000f8e00ff */
[----:B------:R2:W4:Y:S01]  /*f880*/  LDS.128 R24, [R17+0x168d0] ;  /* 0x0168d00011187984 */ /* 0x0005220000000c00 */
[----:B------:R-:W-:Y:S06]  /*f890*/  BAR.ARV 0x4, 0x200 ;  /* 0x0108000000007b1d */ /* 0x000fec0000002000 */
[----:B------:R-:W-:Y:S05]  /*f8a0*/  BRA `(.L_x_14295) ;  /* 0x0000000c00d47947 */ /* 0x000fea0003800000 */
.L_x_14294:
        /* <DEDUP_REMOVED lines=9> */
[----:B------:R-:W2:Y:S01]  /*f940*/  @!P1 LDC.64 R4, c[0x0][0xc78] ;  /* 0x00031e00ff049b82 */ /* 0x000ea20000000a00 */
[----:B0-----:R-:W-:-:S05]  /*f950*/  @!P1 IMAD.WIDE R2, R9, 0x4, R2 ;  /* 0x0000000409029825 */ /* 0x001fca00078e0202 */
[----:B---3--:R2:W3:Y:S02]  /*f960*/  @!P1 LDG.E R7, desc[UR40][R2.64] ;  /* 0x0000002802079981 */ /* 0x0084e4000c1e1900 */
        /* <DEDUP_REMOVED lines=12> */
[----:B--2---:R-:W-:Y:S01]  /*fa30*/  @!P1 IMAD.MOV.U32 R5, RZ, RZ, R4 ;  /* 0x000000ffff059224 */ /* 0x004fe200078e0004 */
        /* <DEDUP_REMOVED lines=18> */
.L_x_14370:
[----:B------:R-:W-:Y:S02]  /*fb60*/  ULDC UR4, c[0x0][0xc38] ;  /* 0x00030e0000047ab9 */ /* 0x000fe40000000800 */
[----:B------:R-:W-:-:S04]  /*fb70*/  IMAD.U32 R4, RZ, RZ, UR4 ;  /* 0x00000004ff047e24 */ /* 0x000fc8000f8e00ff */
[----:B--2---:R-:W-:-:S04]  /*fb80*/  IMAD R7, R14, R4, RZ ;  /* 0x000000040e077224 */ /* 0x004fc800078e02ff */
[----:B------:R-:W-:-:S05]  /*fb90*/  IMAD.IADD R6, R6, 0x1, R7 ;  /* 0x0000000106067824 */ /* 0x000fca00078e0207 */
[----:B------:R-:W-:-:S13]  /*fba0*/  ISETP.GT.AND P6, PT, R6, R0, PT ;  /* 0x000000000600720c */ /* 0x000fda0003fc4270 */
[----:B------:R-:W-:Y:S05]  /*fbb0*/  @P6 BRA `(.L_x_14297) ;  /* 0x0000000000a46947 */ /* 0x000fea0003800000 */
.L_x_14300:
[----:B------:R-:W2:Y:S01]  /*fbc0*/  LDC R2, c[0x0][0xc3c] ;  /* 0x00030f00ff027b82 */ /* 0x000ea20000000800 */
[----:B------:R-:W-:-:S05]  /*fbd0*/  VIADD R27, R27, 0x1f ;  /* 0x0000001f1b1b7836 */ /* 0x000fca0000000000 */
[----:B--2---:R-:W-:-:S13]  /*fbe0*/  ISETP.GE.AND P6, PT, R27, R2, PT ;  /* 0x000000021b00720c */ /* 0x004fda0003fc6270 */
[----:B------:R-:W-:Y:S05]  /*fbf0*/  @P6 BRA `(.L_x_14298) ;  /* 0x0000000800bc6947 */ /* 0x000fea0003800000 */
[----:B0-----:R-:W0:Y:S01]  /*fc00*/  S2R R3, SR_TID.X ;  /* 0x0000000000037919 */ /* 0x001e220000002100 */
[----:B------:R-:W-:Y:S01]  /*fc10*/  IMAD.MOV.U32 R25, RZ, RZ, RZ ;  /* 0x000000ffff197224 */ /* 0x000fe200078e00ff */
[----:B0-----:R-:W-:-:S05]  /*fc20*/  LOP3.LUT R3, R3, 0x1f, RZ, 0xc0, !PT ;  /* 0x0000001f03037812 */ /* 0x001fca00078ec0ff */
[----:B------:R-:W-:-:S05]  /*fc30*/  IMAD.IADD R7, R27, 0x1, R3 ;  /* 0x000000011b077824 */ /* 0x000fca00078e0203 */
[----:B------:R-:W-:-:S13]  /*fc40*/  ISETP.GE.OR P6, PT, R7, R2, !P0 ;  /* 0x000000020700720c */ /* 0x000fda00047c6670 */
[----:B------:R-:W0:Y:S08]  /*fc50*/  @!P6 LDC.64 R2, c[0x0][0xc80] ;  /* 0x00032000ff02eb82 */ /* 0x000e300000000a00 */
[----:B------:R-:W2:Y:S01]  /*fc60*/  @!P6 LDC.64 R4, c[0x0][0xc78] ;  /* 0x00031e00ff04eb82 */ /* 0x000ea20000000a00 */
[----:B0-----:R-:W-:-:S05]  /*fc70*/  @!P6 IMAD.WIDE R2, R7, 0x4, R2 ;  /* 0x000000040702e825 */ /* 0x001fca00078e0202 */
[----:B------:R2:W3:Y:S02]  /*fc80*/  @!P6 LDG.E R25, desc[UR40][R2.64] ;  /* 0x000000280219e981 */ /* 0x0004e4000c1e1900 */
[----:B--2---:R-:W-:-:S04]  /*fc90*/  @!P6 IMAD.WIDE R2, R7, 0x4, R4 ;  /* 0x000000040702e825 */ /* 0x004fc800078e0204 */
        /* <DEDUP_REMOVED lines=21> */
.L_x_14378:
[----:B------:R-:W-:Y:S02]  /*fdf0*/  ULDC UR4, c[0x0][0xc38] ;  /* 0x00030e0000047ab9 */ /* 0x000fe40000000800 */
[----:B------:R-:W-:-:S04]  /*fe00*/  IMAD.U32 R4, RZ, RZ, UR4 ;  /* 0x00000004ff047e24 */ /* 0x000fc8000f8e00ff */
[----:B--2---:R-:W-:-:S04]  /*fe10*/  IMAD R7, R14, R4, RZ ;  /* 0x000000040e077224 */ /* 0x004fc800078e02ff */
[----:B------:R-:W-:-:S05]  /*fe20*/  IMAD.IADD R6, R7, 0x1, R6 ;  /* 0x0000000107067824 */ /* 0x000fca00078e0206 */
[----:B------:R-:W-:-:S13]  /*fe30*/  ISETP.GT.AND P6, PT, R6, R0, PT ;  /* 0x000000000600720c */ /* 0x000fda0003fc4270 */
[----:B------:R-:W-:Y:S05]  /*fe40*/  @!P6 BRA `(.L_x_14300) ;  /* 0xfffffffc005ce947 */ /* 0x000fea000383ffff */
.L_x_14297:
        /* <DEDUP_REMOVED lines=10> */
.L_x_14383:
[----:B------:R-:W-:-:S13]  /*fef0*/  ISETP.NE.AND P0, PT, R2, RZ, PT ;  /* 0x000000ff0200720c */ /* 0x000fda0003f05270 */
[----:B------:R-:W-:Y:S05]  /*ff00*/  @!P0 BRA `(.L_x_14302) ;  /* 0x0000000000108947 */ /* 0x000fea0003800000 */
[----:B------:R-:W-:Y:S01]  /*ff10*/  UMOV UR4, 0xffffffff ;  /* 0xffffffff00047882 */ /* 0x000fe20000000000 */
[----:B--2---:R-:W-:Y:S02]  /*ff20*/  VIADD R12, R12, 0xffffffff ;  /* 0xffffffff0c0c7836 */ /* 0x004fe40000000000 */
[----:B------:R-:W-:Y:S05]  /*ff30*/  BRA.DIV UR4, `(.L_x_14303) ;  /* 0x0000002e04087947 */ /* 0x000fea000b800000 */
[----:B------:R2:W0:Y:S02]  /*ff40*/  SHFL.IDX PT, R24, R3, R12, 0x1f ;  /* 0x00001f0c03187589 */ /* 0x00042400000e0000 */
.L_x_14302:
[----:B----4-:R-:W-:Y:S01]  /*ff50*/  ISETP.NE.AND P0, PT, R5, 0x1, PT ;  /* 0x000000010500780c */ /* 0x010fe20003f05270 */
[----:B0-----:R-:W-:-:S04]  /*ff60*/  IMAD R24, R24, R4, R7 ;  /* 0x0000000418187224 */ /* 0x001fc800078e0207 */
[----:B------:R-:W-:-:S08]  /*ff70*/  IMAD.IADD R0, R0, 0x1, -R24 ;  /* 0x0000000100007824 */ /* 0x000fd000078e0a18 */
[----:B------:R-:W-:Y:S05]  /*ff80*/  @!P0 BRA `(.L_x_14304) ;  /* 0x0000000000dc8947 */ /* 0x000fea0003800000 */
[----:B---3--:R-:W-:Y:S02]  /*ff90*/  IABS R4, R25 ;  /* 0x0000001900047213 */ /* 0x008fe40000000000 */
[----:B------:R-:W-:Y:S02]  /*ffa0*/  IABS R6, R5 ;  /* 0x0000000500067213 */ /* 0x000fe40000000000 */
[----:B------:R-:W0:Y:S08]  /*ffb0*/  I2F.RP R7, R4 ;  /* 0x0000000400077306 */ /* 0x000e300000209400 */
[----:B------:R-:W3:Y:S08]  /*ffc0*/  I2F.RP R8, R6 ;  /* 0x0000000600087306 */ /* 0x000ef00000209400 */
[----:B0-----:R-:W0:Y:S08]  /*ffd0*/  MUFU.RCP R7, R7 ;  /* 0x0000000700077308 */ /* 0x001e300000001000 */
[----:B---3--:R-:W-:Y:S01]  /*ffe0*/  MUFU.RCP R8, R8 ;  /* 0x0000000800087308 */ /* 0x008fe20000001000 */
[----:B0-----:R-:W-:Y:S01]  /*fff0*/  VIADD R2, R7, 0xffffffe ;  /* 0x0ffffffe07027836 */ /* 0x001fe20000000000 */
[----:B------:R-:W-:-:S06]  /*10000*/  IABS R7, R25 ;  /* 0x0000001900077213 */ /* 0x000fcc0000000000 */
[----:B--2---:R0:W2:Y:S02]  /*10010*/  F2I.FTZ.U32.TRUNC.NTZ R3, R2 ;  /* 0x0000000200037305 */ /* 0x0040a4000021f000 */
[----:B0-----:R-:W-:Y:S02]  /*10020*/  IMAD.MOV.U32 R2, RZ, RZ, RZ ;  /* 0x000000ffff027224 */ /* 0x001fe400078e00ff */
[----:B--2---:R-:W-:-:S04]  /*10030*/  IMAD.MOV R9, RZ, RZ, -R3 ;  /* 0x000000ffff097224 */ /* 0x004fc800078e0a03 */
        /* <DEDUP_REMOVED lines=44> */
.L_x_14304:
[----:B--2---:R-:W0:Y:S02]  /*10300*/  LDC.64 R2, c[0x0][0xc90] ;  /* 0x00032400ff027b82 */ /* 0x004e240000000a00 */
[----:B0-----:R-:W-:-:S05]  /*10310*/  IMAD.WIDE R2, R27, 0x4, R2 ;  /* 0x000000041b027825 */ /* 0x001fca00078e0202 */
[----:B------:R0:W3:Y:S02]  /*10320*/  LDG.E R6, desc[UR40][R2.64] ;  /* 0x0000002802067981 */ /* 0x0000e4000c1e1900 */
[----:B0-----:R-:W-:Y:S02]  /*10330*/  IMAD.MOV.U32 R2, RZ, RZ, RZ ;  /* 0x000000ffff027224 */ /* 0x001fe400078e00ff */
[----:B---3--:R-:W-:-:S05]  /*10340*/  IMAD R5, R25, R6, RZ ;  /* 0x0000000619057224 */ /* 0x008fca00078e02ff */
[----:B------:R-:W-:-:S04]  /*10350*/  IABS R7, R5 ;  /* 0x0000000500077213 */ /* 0x000fc80000000000 */
[----:B------:R-:W0:Y:S08]  /*10360*/  I2F.RP R8, R7 ;  /* 0x0000000700087306 */ /* 0x000e300000209400 */
[----:B0-----:R-:W0:Y:S02]  /*10370*/  MUFU.RCP R8, R8 ;  /* 0x0000000800087308 */ /* 0x001e240000001000 */
[----:B0-----:R-:W-:-:S06]  /*10380*/  VIADD R9, R8, 0xffffffe ;  /* 0x0ffffffe08097836 */ /* 0x001fcc0000000000 */
[----:B------:R-:W1:Y:S02]  /*10390*/  F2I.FTZ.U32.TRUNC.NTZ R3, R9 ;  /* 0x0000000900037305 */ /* 0x000e64000021f000 */
[----:B-1----:R-:W-:-:S04]  /*103a0*/  IMAD.MOV R10, RZ, RZ, -R3 ;  /* 0x000000ffff0a7224 */ /* 0x002fc800078e0a03 */
        /* <DEDUP_REMOVED lines=49> */
.L_x_14305:
[----:B------:R-:W-:-:S05]  /*106c0*/  LOP3.LUT R0, RZ, R3, RZ, 0x33, !PT ;  /* 0x00000003ff007212 */ /* 0x000fca00078e33ff */
[----:B------:R-:W-:Y:S01]  /*106d0*/  IMAD.IADD R25, R25, 0x1, R0 ;  /* 0x0000000119197824 */ /* 0x000fe200078e0200 */
[----:B------:R-:W-:Y:S06]  /*106e0*/  BRA `(.L_x_14306) ;  /* 0x00000000001c7947 */ /* 0x000fec0003800000 */
.L_x_14298:
[----:B------:R-:W-:Y:S01]  /*106f0*/  UMOV UR4, URZ ;  /* 0x0000003f00047c82 */ /* 0x000fe20008000000 */
[----:B------:R-:W-:Y:S01]  /*10700*/  UMOV UR5, URZ ;  /* 0x0000003f00057c82 */ /* 0x000fe20008000000 */
[----:B------:R-:W-:Y:S01]  /*10710*/  ULDC UR6, c[0x0][0xc3c] ;  /* 0x00030f0000067ab9 */ /* 0x000fe20000000800 */
[----:B------:R-:W-:Y:S02]  /*10720*/  IMAD.MOV.U32 R24, RZ, RZ, R0 ;  /* 0x000000ffff187224 */ /* 0x000fe400078e0000 */
[----:B------:R-:W-:Y:S02]  /*10730*/  IMAD.U32 R25, RZ, RZ, UR4 ;  /* 0x00000004ff197e24 */ /* 0x000fe4000f8e00ff */
[----:B------:R-:W-:Y:S02]  /*10740*/  IMAD.U32 R26, RZ, RZ, UR5 ;  /* 0x00000005ff1a7e24 */ /* 0x000fe4000f8e00ff */
[----:B------:R-:W-:-:S07]  /*10750*/  IMAD.U32 R27, RZ, RZ, UR6 ;  /* 0x00000006ff1b7e24 */ /* 0x000fce000f8e00ff */
.L_x_14306:
        /* <DEDUP_REMOVED lines=10> */
.L_x_14295:
[----:B------:R-:W-:Y:S02]  /*10800*/  ULDC UR4, c[0x0][0xc3c] ;  /* 0x00030f0000047ab9 */ /* 0x000fe40000000800 */
[----:B----4-:R-:W-:-:S13]  /*10810*/  ISETP.GE.AND P0, PT, R27, UR4, PT ;  /* 0x000000041b007c0c */ /* 0x010fda000bf06270 */
[----:B------:R-:W-:Y:S05]  /*10820*/  @!P0 BRA `(.L_x_14307) ;  /* 0xffffffb000748947 */ /* 0x000fea000383ffff */
[----:B------:R-:W-:Y:S05]  /*10830*/  BSYNC B8 ;  /* 0x0000000000087941 */ /* 0x000fea0003800000 */
.L_x_14215:
[----:B0-----:R-:W4:Y:S01]  /*10840*/  LDL.LU R0, [R1+0x28] ;  /* 0x0000280001007983 */ /* 0x001f220000300800 */
[----:B------:R-:W-:Y:S01]  /*10850*/  BSSY B0, `(.L_x_14308) ;  /* 0x000000b000007945 */ /* 0x000fe20003800000 */
[----:B------:R-:W0:Y:S01]  /*10860*/  S2R R5, SR_CgaCtaId ;  /* 0x0000000000057919 */ /* 0x000e220000008800 */
        /* <DEDUP_REMOVED lines=9> */
.L_x_14386:
[----:B------:R-:W-:Y:S05]  /*10900*/  BSYNC B0 ;  /* 0x0000000000007941 */ /* 0x000fea0003800000 */
.L_x_14308:
[----:B------:R-:W-:-:S03]  /*10910*/  UMOV UR4, 0xffffffff ;  /* 0xffffffff00047882 */ /* 0x000fc60000000000 */
[----:B------:R-:W-:Y:S05]  /*10920*/  BRA.DIV UR4, `(.L_x_14310) ;  /* 0x0000002204c87947 */ /* 0x000fea000b800000 */
[----:B0-----:R-:W0:Y:S02]  /*10930*/  S2R R0, SR_TID.X ;  /* 0x0000000000007919 */ /* 0x001e240000002100 */
[----:B0-----:R-:W-:-:S04]  /*10940*/  SHF.R.U32.HI R0, RZ, 0x5, R0 ;  /* 0x00000005ff007819 */ /* 0x001fc80000011600 */
[----:B------:R-:W-:-:S05]  /*10950*/  LOP3.LUT R0, R0, 0x3, RZ, 0xc0, !PT ;  /* 0x0000000300007812 */ /* 0x000fca00078ec0ff */
[----:B------:R0:W4:Y:S02]  /*10960*/  SHFL.IDX PT, R14, R0, RZ, 0x1f ;  /* 0x00001fff000e7589 */ /* 0x00012400000e0000 */
.L_x_14389:
[----:B----4-:R-:W-:Y:S01]  /*10970*/  ISETP.NE.AND P0, PT, R14, RZ, PT ;  /* 0x000000ff0e00720c */ /* 0x010fe20003f05270 */
[----:B------:R-:W-:-:S12]  /*10980*/  BSSY B0, `(.L_x_14311) ;  /* 0x0000024000007945 */ /* 0x000fd80003800000 */
[----:B------:R-:W-:Y:S05]  /*10990*/  @P0 BRA `(.L_x_14312) ;  /* 0x0000000000880947 */ /* 0x000fea0003800000 */
[----:B------:R-:W-:-:S03]  /*109a0*/  UMOV UR4, 0xffffffff ;  /* 0xffffffff00047882 */ /* 0x000fc60000000000 */
[----:B------:R-:W-:Y:S05]  /*109b0*/  BRA.DIV UR4, `(.L_x_14313) ;  /* 0x0000002204d87947 */ /* 0x000fea000b800000 */
[----:B------:R-:W-:-:S13]  /*109c0*/  ELECT P6, URZ, PT ;  /* 0x00000000003f782f */ /* 0x000fda00038c0000 */
.L_x_14392:
[----:B------:R-:W-:Y:S05]  /*109d0*/  @!P6 BRA `(.L_x_14312) ;  /* 0x000000000078e947 */ /* 0x000fea0003800000 */
[----:B0-----:R-:W4:Y:S02]  /*109e0*/  LDL.LU R0, [R1+0x40] ;  /* 0x0000400001007983 */ /* 0x001f240000300800 */
[----:B----4-:R-:W-:-:S04]  /*109f0*/  LOP3.LUT R0, R0, 0x2, RZ, 0xfc, !PT ;  /* 0x0000000200007812 */ /* 0x010fc800078efcff */
[----:B------:R-:W-:-:S13]  /*10a00*/  ISETP.NE.AND P2, PT, R0, 0x3, PT ;  /* 0x000000030000780c */ /* 0x000fda0003f45270 */
[----:B------:R-:W-:Y:S05]  /*10a10*/  @!P2 BRA `(.L_x_14314) ;  /* 0x000000000004a947 */ /* 0x000fea0003800000 */
[----:B------:R-:W-:Y:S01]  /*10a20*/  BPT.TRAP 0x1 ;  /* 0x000000040000795c */ /* 0x000fe20000300000 */
.L_x_14314:
[----:B------:R-:W-:Y:S01]  /*10a30*/  VIADD R3, R9, 0x16840 ;  /* 0x0001684009037836 */ /* 0x000fe20000000000 */
[----:B------:R-:W-:Y:S01]  /*10a40*/  SHF.L.U32 R2, R28, 0x1f, RZ ;  /* 0x0000001f1c027819 */ /* 0x000fe200000006ff */
[C---:B------:R-:W-:Y:S02]  /*10a50*/  VIADD R0, R18.reuse, 0x1 ;  /* 0x0000000112007836 */ /* 0x040fe40000000000 */
[----:B---3--:R-:W-:-:S03]  /*10a60*/  IMAD R7, R18, 0x8, R3 ;  /* 0x0000000812077824 */ /* 0x008fc600078e0203 */
        /* <DEDUP_REMOVED lines=8> */
.L_x_14393:
[----:B------:R-:W3:Y:S02]  /*10af0*/  SYNCS.PHASECHK.TRANS64.TRYWAIT P0, [R3+URZ], R0 ;  /* 0x00000000030075a7 */ /* 0x000ee4000800017f */
[----:B---3--:R-:W-:Y:S05]  /*10b00*/  @!P0 BRA `(.L_x_14316) ;  /* 0x0000002000b88947 */ /* 0x008fea0003800000 */
.L_x_14394:
[----:B------:R-:W-:Y:S05]  /*10b10*/  @!P2 BRA `(.L_x_14317) ;  /* 0x000000000004a947 */ /* 0x000fea0003800000 */
[----:B------:R-:W-:Y:S01]  /*10b20*/  BPT.TRAP 0x1 ;  /* 0x000000040000795c */ /* 0x000fe20000300000 */
.L_x_14317:
[----:B---3--:R-:W-:-:S04]  /*10b30*/  VIADD R3, R9, 0x16860 ;  /* 0x0001686009037836 */ /* 0x008fc80000000000 */
[----:B------:R-:W-:-:S04]  /*10b40*/  IMAD R5, R18, 0x8, R3 ;  /* 0x0000000812057824 */ /* 0x000fc800078e0203 */
[----:B------:R-:W3:Y:S02]  /*10b50*/  SYNCS.PHASECHK.TRANS64.TRYWAIT P0, [R5+URZ], R2 ;  /* 0x00000002050075a7 */ /* 0x000ee4000800017f */
[----:B---3--:R-:W-:Y:S05]  /*10b60*/  @!P0 BRA `(.L_x_14318) ;  /* 0x0000002000b48947 */ /* 0x008fea0003800000 */
.L_x_14395:
[----:B------:R-:W-:-:S07]  /*10b70*/  IMAD R3, R4, 0x8, R3 ;  /* 0x0000000804037824 */ /* 0x000fce00078e0203 */
.L_x_14319:
[----:B----4-:R4:W0:Y:S02]  /*10b80*/  SYNCS.PHASECHK.TRANS64.TRYWAIT P0, [R3+URZ], R0 ;  /* 0x00000000030075a7 */ /* 0x010824000800017f */
[----:B0-----:R-:W-:Y:S05]  /*10b90*/  @!P0 NANOSLEEP.SYNCS 0x989680 ;  /* 0x009896800000895d */ /* 0x001fea0003900000 */
[----:B------:R-:W0:Y:S02]  /*10ba0*/  @!P0 SYNCS.PHASECHK.TRANS64 P0, [R3+URZ], R0 ;  /* 0x00000000030085a7 */ /* 0x000e24000800007f */
[----:B0-----:R-:W-:Y:S05]  /*10bb0*/  @!P0 BRA `(.L_x_14319) ;  /* 0xfffffffc00f08947 */ /* 0x001fea000383ffff */
.L_x_14312:
[----:B------:R-:W-:Y:S05]  /*10bc0*/  BSYNC B0 ;  /* 0x0000000000007941 */ /* 0x000fea0003800000 */
.L_x_14311:
[----:B------:R-:W-:Y:S05]  /*10bd0*/  EXIT ;  /* 0x000000000000794d */ /* 0x000fea0003800000 */
.L_x_14166:
[----:B0-----:R-:W-:-:S04]  /*10be0*/  IMAD.U32 R3, RZ, RZ, UR38 ;  /* 0x00000026ff037e24 */ /* 0x001fc8000f8e00ff */
[----:B------:R0:W1:Y:S03]  /*10bf0*/  SYNCS.PHASECHK.TRANS64.TRYWAIT P1, [R3+URZ+0x16800], R0 ;  /* 0x01680000030075a7 */ /* 0x000066000802017f */
[----:B-1----:R-:W-:Y:S05]  /*10c00*/  @!P1 NANOSLEEP.SYNCS 0x989680 ;  /* 0x009896800000995d */ /* 0x002fea0003900000 */
[----:B------:R-:W1:Y:S02]  /*10c10*/  @!P1 SYNCS.PHASECHK.TRANS64 P1, [R3+URZ+0x16800], R0 ;  /* 0x01680000030095a7 */ /* 0x000e64000802007f */
[----:B-1----:R-:W-:Y:S05]  /*10c20*/  @!P1 BRA `(.L_x_14166) ;  /* 0xfffffffc00ec9947 */ /* 0x002fea000383ffff */
[----:B------:R-:W-:Y:S05]  /*10c30*/  BRA `(.L_x_14320) ;  /* 0xffffff0c00787947 */ /* 0x000fea000383ffff */
.L_x_14170:
[----:B-1----:R1:W2:Y:S02]  /*10c40*/  SYNCS.PHASECHK.TRANS64.TRYWAIT P2, [R3+URZ+0x16830], R0 ;  /* 0x01683000030075a7 */ /* 0x0022a4000804017f */
[----:B--2---:R-:W-:Y:S05]  /*10c50*/  @!P2 NANOSLEEP.SYNCS 0x989680 ;  /* 0x009896800000a95d */ /* 0x004fea0003900000 */
[----:B------:R-:W2:Y:S02]  /*10c60*/  @!P2 SYNCS.PHASECHK.TRANS64 P2, [R3+URZ+0x16830], R0 ;  /* 0x016830000300a5a7 */ /* 0x000ea4000804007f */
[----:B--2---:R-:W-:Y:S05]  /*10c70*/  @!P2 BRA `(.L_x_14170) ;  /* 0xfffffffc00f0a947 */ /* 0x004fea000383ffff */
[----:B------:R-:W-:Y:S05]  /*10c80*/  BRA `(.L_x_14169) ;  /* 0xffffff0c009c7947 */ /* 0x000fea000383ffff */
.L_x_14175:
[----:B-1----:R-:W-:-:S04]  /*10c90*/  IMAD.U32 R11, RZ, RZ, UR10 ;  /* 0x0000000aff0b7e24 */ /* 0x002fc8000f8e00ff */
[----:B------:R1:W2:Y:S03]  /*10ca0*/  SYNCS.PHASECHK.TRANS64.TRYWAIT P3, [R11+URZ+0x16830], R0 ;  /* 0x016830000b0075a7 */ /* 0x0002a6000806017f */
[----:B--2---:R-:W-:Y:S05]  /*10cb0*/  @!P3 NANOSLEEP.SYNCS 0x989680 ;  /* 0x009896800000b95d */ /* 0x004fea0003900000 */
[----:B------:R-:W2:Y:S02]  /*10cc0*/  @!P3 SYNCS.PHASECHK.TRANS64 P3, [R11+URZ+0x16830], R0 ;  /* 0x016830000b00b5a7 */ /* 0x000ea4000806007f */
[----:B--2---:R-:W-:Y:S05]  /*10cd0*/  @!P3 BRA `(.L_x_14175) ;  /* 0xfffffffc00ecb947 */ /* 0x004fea000383ffff */
[----:B------:R-:W-:Y:S05]  /*10ce0*/  BRA `(.L_x_14172) ;  /* 0xffffff2c00d47947 */ /* 0x000fea000383ffff */
.L_x_14179:
[----:B-1----:R-:W-:-:S04]  /*10cf0*/  IMAD.U32 R2, RZ, RZ, UR10 ;  /* 0x0000000aff027e24 */ /* 0x002fc8000f8e00ff */
[----:B------:R1:W2:Y:S03]  /*10d00*/  SYNCS.PHASECHK.TRANS64.TRYWAIT P3, [R2+URZ+0x16850], R0 ;  /* 0x01685000020075a7 */ /* 0x0002a6000806017f */
[----:B--2---:R-:W-:Y:S05]  /*10d10*/  @!P3 NANOSLEEP.SYNCS 0x989680 ;  /* 0x009896800000b95d */ /* 0x004fea0003900000 */
[----:B------:R-:W2:Y:S02]  /*10d20*/  @!P3 SYNCS.PHASECHK.TRANS64 P3, [R2+URZ+0x16850], R0 ;  /* 0x016850000200b5a7 */ /* 0x000ea4000806007f */
[----:B--2---:R-:W-:Y:S05]  /*10d30*/  @!P3 BRA `(.L_x_14179) ;  /* 0xfffffffc00ecb947 */ /* 0x004fea000383ffff */
[----:B------:R-:W-:Y:S05]  /*10d40*/  BRA `(.L_x_14176) ;  /* 0xffffff3000547947 */ /* 0x000fea000383ffff */
.L_x_14185:
[----:B-1----:R-:W-:-:S04]  /*10d50*/  IMAD.U32 R7, RZ, RZ, UR10 ;  /* 0x0000000aff077e24 */ /* 0x002fc8000f8e00ff */
[----:B------:R1:W2:Y:S03]  /*10d60*/  SYNCS.PHASECHK.TRANS64.TRYWAIT P2, [R7+URZ+0x16830], R0 ;  /* 0x01683000070075a7 */ /* 0x0002a6000804017f */
[----:B--2---:R-:W-:Y:S05]  /*10d70*/  @!P2 NANOSLEEP.SYNCS 0x989680 ;  /* 0x009896800000a95d */ /* 0x004fea0003900000 */
[----:B------:R-:W2:Y:S02]  /*10d80*/  @!P2 SYNCS.PHASECHK.TRANS64 P2, [R7+URZ+0x16830], R0 ;  /* 0x016830000700a5a7 */ /* 0x000ea4000804007f */
[----:B--2---:R-:W-:Y:S05]  /*10d90*/  @!P2 BRA `(.L_x_14185) ;  /* 0xfffffffc00eca947 */ /* 0x004fea000383ffff */
[----:B------:R-:W-:Y:S05]  /*10da0*/  BRA `(.L_x_14182) ;  /* 0xffffff5400347947 */ /* 0x000fea000383ffff */
.L_x_14189:
[----:B-1----:R-:W-:-:S04]  /*10db0*/  IMAD.U32 R2, RZ, RZ, UR10 ;  /* 0x0000000aff027e24 */ /* 0x002fc8000f8e00ff */
[----:B------:R1:W2:Y:S03]  /*10dc0*/  SYNCS.PHASECHK.TRANS64.TRYWAIT P2, [R2+URZ+0x16850], R0 ;  /* 0x01685000020075a7 */ /* 0x0002a6000804017f */
[----:B--2---:R-:W-:Y:S05]  /*10dd0*/  @!P2 NANOSLEEP.SYNCS 0x989680 ;  /* 0x009896800000a95d */ /* 0x004fea0003900000 */
[----:B------:R-:W2:Y:S02]  /*10de0*/  @!P2 SYNCS.PHASECHK.TRANS64 P2, [R2+URZ+0x16850], R0 ;  /* 0x016850000200a5a7 */ /* 0x000ea4000804007f */
[----:B--2---:R-:W-:Y:S05]  /*10df0*/  @!P2 BRA `(.L_x_14189) ;  /* 0xfffffffc00eca947 */ /* 0x004fea000383ffff */
[----:B------:R-:W-:Y:S05]  /*10e00*/  BRA `(.L_x_14186) ;  /* 0xffffff5400b47947 */ /* 0x000fea000383ffff */
.L_x_14194:
[----:B-1----:R-:W-:-:S04]  /*10e10*/  IMAD.U32 R6, RZ, RZ, UR5 ;  /* 0x00000005ff067e24 */ /* 0x002fc8000f8e00ff */
[----:B------:R1:W2:Y:S03]  /*10e20*/  SYNCS.PHASECHK.TRANS64.TRYWAIT P0, [R6+URZ+0x16850], R5 ;  /* 0x01685005060075a7 */ /* 0x0002a6000800017f */
[----:B--2---:R-:W-:Y:S05]  /*10e30*/  @!P0 NANOSLEEP.SYNCS 0x989680 ;  /* 0x009896800000895d */ /* 0x004fea0003900000 */
[----:B------:R-:W2:Y:S02]  /*10e40*/  @!P0 SYNCS.PHASECHK.TRANS64 P0, [R6+URZ+0x16850], R5 ;  /* 0x01685005060085a7 */ /* 0x000ea4000800007f */
[----:B--2---:R-:W-:Y:S05]  /*10e50*/  @!P0 BRA `(.L_x_14194) ;  /* 0xfffffffc00ec8947 */ /* 0x004fea000383ffff */
[----:B------:R-:W-:Y:S05]  /*10e60*/  BRA `(.L_x_14193) ;  /* 0xffffff7000187947 */ /* 0x000fea000383ffff */
.L_x_14229:
        /* <DEDUP_REMOVED lines=11> */
.L_x_14322:
[----:B------:R-:W-:Y:S05]  /*10f20*/  BSYNC B0 ;  /* 0x0000000000007941 */ /* 0x000fea0003800000 */
.L_x_14321:
[----:B------:R-:W-:Y:S05]  /*10f30*/  BRA `(.L_x_14323) ;  /* 0xffffffb8005c7947 */ /* 0x000fea000383ffff */
.L_x_14231:
[----:B------:R-:W-:Y:S01]  /*10f40*/  BSSY B0, `(.L_x_14324) ;  /* 0x0000006000007945 */ /* 0x000fe20003800000 */
[----:B------:R-:W-:-:S07]  /*10f50*/  IMAD.MOV.U32 R15, RZ, RZ, -0x1 ;  /* 0xffffffffff0f7424 */ /* 0x000fce00078e00ff */
[----:B0123--:R-:W-:Y:S05]  /*10f60*/  WARPSYNC.COLLECTIVE R15, `(.L_x_14325) ;  /* 0x000000000f0c7348 */ /* 0x00ffea0003c00000 */
[----:B------:R-:W-:Y:S02]  /*10f70*/  ELECT P6, UR62, PT ;  /* 0x00000000003e782f */ /* 0x000fe400038c0000 */
[----:B------:R-:W-:Y:S01]  /*10f80*/  MOV R14, UR62 ;  /* 0x0000003e000e7c02 */ /* 0x000fe20008000f00 */
[----:B0123--:R-:W-:Y:S10]  /*10f90*/  ENDCOLLECTIVE ;  /* 0x000000000000791b */ /* 0x00fff40003800000 */
.L_x_14325:
[----:B------:R-:W-:Y:S05]  /*10fa0*/  BSYNC B0 ;  /* 0x0000000000007941 */ /* 0x000fea0003800000 */
.L_x_14324:
[----:B------:R-:W-:Y:S05]  /*10fb0*/  BRA `(.L_x_14326) ;  /* 0xffffffb8005c7947 */ /* 0x000fea000383ffff */
.L_x_14233:
[----:B--2---:R2:W4:Y:S02]  /*10fc0*/  SYNCS.PHASECHK.TRANS64.TRYWAIT P0, [R0+URZ+0x16840], R2 ;  /* 0x01684002000075a7 */ /* 0x004524000800017f */
[----:B----4-:R-:W-:Y:S05]  /*10fd0*/  @!P0 NANOSLEEP.SYNCS 0x989680 ;  /* 0x009896800000895d */ /* 0x010fea0003900000 */
[----:B------:R-:W4:Y:S02]  /*10fe0*/  @!P0 SYNCS.PHASECHK.TRANS64 P0, [R0+URZ+0x16840], R2 ;  /* 0x01684002000085a7 */ /* 0x000f24000800007f */
[----:B----4-:R-:W-:Y:S05]  /*10ff0*/  @!P0 BRA `(.L_x_14233) ;  /* 0xfffffffc00f08947 */ /* 0x010fea000383ffff */
[----:B------:R-:W-:Y:S05]  /*11000*/  BRA `(.L_x_14327) ;  /* 0xffffffb800ac7947 */ /* 0x000fea000383ffff */
.L_x_14237:
        /* <DEDUP_REMOVED lines=12> */
.L_x_14328:
[----:B------:R-:W-:Y:S02]  /*110d0*/  IMAD.MOV.U32 R13, RZ, RZ, R0 ;  /* 0x000000ffff0d7224 */ /* 0x000fe400078e0000 */
[----:B------:R-:W-:-:S07]  /*110e0*/  IMAD.MOV.U32 R6, RZ, RZ, R14 ;  /* 0x000000ffff067224 */ /* 0x000fce00078e000e */
[----:B------:R-:W-:Y:S05]  /*110f0*/  WARPSYNC.COLLECTIVE R15, `(.L_x_14329) ;  /* 0x000000000f087348 */ /* 0x000fea0003c00000 */
[----:B------:R0:W1:Y:S02]  /*11100*/  SHFL.IDX P6, R14, R13, R12, R11 ;  /* 0x0000000c0d0e7389 */ /* 0x00006400000c000b */
[----:B01----:R-:W-:Y:S01]  /*11110*/  ENDCOLLECTIVE ;  /* 0x000000000000791b */ /* 0x003fe20003800000 */
.L_x_14329:
[----:B------:R-:W-:Y:S02]  /*11120*/  IMAD.MOV.U32 R13, RZ, RZ, R4 ;  /* 0x000000ffff0d7224 */ /* 0x000fe400078e0004 */
[----:B------:R-:W-:Y:S02]  /*11130*/  IMAD.MOV.U32 R12, RZ, RZ, 0x1 ;  /* 0x00000001ff0c7424 */ /* 0x000fe400078e00ff */
[----:B------:R-:W-:-:S07]  /*11140*/  IMAD.MOV.U32 R7, RZ, RZ, R14 ;  /* 0x000000ffff077224 */ /* 0x000fce00078e000e */
[----:B------:R-:W-:Y:S05]  /*11150*/  WARPSYNC.COLLECTIVE R15, `(.L_x_14330) ;  /* 0x000000000f087348 */ /* 0x000fea0003c00000 */
[----:B------:R0:W1:Y:S02]  /*11160*/  SHFL.IDX P6, R14, R13, R12, R11 ;  /* 0x0000000c0d0e7389 */ /* 0x00006400000c000b */
[----:B01----:R-:W-:Y:S01]  /*11170*/  ENDCOLLECTIVE ;  /* 0x000000000000791b */ /* 0x003fe20003800000 */
.L_x_14330:
        /* <DEDUP_REMOVED lines=15> */
.L_x_14331:
[----:B------:R-:W-:Y:S02]  /*11270*/  IMAD.MOV.U32 R13, RZ, RZ, R4 ;  /* 0x000000ffff0d7224 */ /* 0x000fe400078e0004 */
[----:B------:R-:W-:Y:S02]  /*11280*/  IMAD.MOV.U32 R12, RZ, RZ, 0x2 ;  /* 0x00000002ff0c7424 */ /* 0x000fe400078e00ff */
[----:B------:R-:W-:-:S07]  /*11290*/  IMAD.MOV.U32 R7, RZ, RZ, R14 ;  /* 0x000000ffff077224 */ /* 0x000fce00078e000e */
[----:B------:R-:W-:Y:S05]  /*112a0*/  WARPSYNC.COLLECTIVE R15, `(.L_x_14332) ;  /* 0x000000000f087348 */ /* 0x000fea0003c00000 */
[----:B------:R0:W1:Y:S02]  /*112b0*/  SHFL.IDX P6, R14, R13, R12, R11 ;  /* 0x0000000c0d0e7389 */ /* 0x00006400000c000b */
[----:B01----:R-:W-:Y:S01]  /*112c0*/  ENDCOLLECTIVE ;  /* 0x000000000000791b */ /* 0x003fe20003800000 */
.L_x_14332:
        /* <DEDUP_REMOVED lines=16> */
.L_x_14333:
[----:B------:R-:W-:Y:S02]  /*113d0*/  IMAD.MOV.U32 R13, RZ, RZ, R4 ;  /* 0x000000ffff0d7224 */ /* 0x000fe400078e0004 */
[----:B------:R-:W-:Y:S02]  /*113e0*/  IMAD.MOV.U32 R12, RZ, RZ, 0x3 ;  /* 0x00000003ff0c7424 */ /* 0x000fe400078e00ff */
[----:B------:R-:W-:-:S07]  /*113f0*/  IMAD.MOV.U32 R7, RZ, RZ, R14 ;  /* 0x000000ffff077224 */ /* 0x000fce00078e000e */
[----:B------:R-:W-:Y:S05]  /*11400*/  WARPSYNC.COLLECTIVE R15, `(.L_x_14334) ;  /* 0x000000000f087348 */ /* 0x000fea0003c00000 */
[----:B------:R0:W1:Y:S02]  /*11410*/  SHFL.IDX P6, R14, R13, R12, R11 ;  /* 0x0000000c0d0e7389 */ /* 0x00006400000c000b */
[----:B01----:R-:W-:Y:S01]  /*11420*/  ENDCOLLECTIVE ;  /* 0x000000000000791b */ /* 0x003fe20003800000 */
.L_x_14334:
        /* <DEDUP_REMOVED lines=16> */
.L_x_14335:
[----:B------:R-:W-:Y:S02]  /*11530*/  IMAD.MOV.U32 R13, RZ, RZ, R4 ;  /* 0x000000ffff0d7224 */ /* 0x000fe400078e0004 */
[----:B------:R-:W-:Y:S02]  /*11540*/  IMAD.MOV.U32 R12, RZ, RZ, 0x4 ;  /* 0x00000004ff0c7424 */ /* 0x000fe400078e00ff */
[----:B------:R-:W-:-:S07]  /*11550*/  IMAD.MOV.U32 R7, RZ, RZ, R14 ;  /* 0x000000ffff077224 */ /* 0x000fce00078e000e */
[----:B------:R-:W-:Y:S05]  /*11560*/  WARPSYNC.COLLECTIVE R15, `(.L_x_14336) ;  /* 0x000000000f087348 */ /* 0x000fea0003c00000 */
[----:B------:R0:W1:Y:S02]  /*11570*/  SHFL.IDX P6, R14, R13, R12, R11 ;  /* 0x0000000c0d0e7389 */ /* 0x00006400000c000b */
[----:B01----:R-:W-:Y:S01]  /*11580*/  ENDCOLLECTIVE ;  /* 0x000000000000791b */ /* 0x003fe20003800000 */
.L_x_14336:
        /* <DEDUP_REMOVED lines=16> */
.L_x_14337:
[----:B------:R-:W-:Y:S02]  /*11690*/  IMAD.MOV.U32 R13, RZ, RZ, R4 ;  /* 0x000000ffff0d7224 */ /* 0x000fe400078e0004 */
[----:B------:R-:W-:Y:S02]  /*116a0*/  IMAD.MOV.U32 R12, RZ, RZ, 0x5 ;  /* 0x00000005ff0c7424 */ /* 0x000fe400078e00ff */
[----:B------:R-:W-:-:S07]  /*116b0*/  IMAD.MOV.U32 R7, RZ, RZ, R14 ;  /* 0x000000ffff077224 */ /* 0x000fce00078e000e */
[----:B------:R-:W-:Y:S05]  /*116c0*/  WARPSYNC.COLLECTIVE R15, `(.L_x_14338) ;  /* 0x000000000f087348 */ /* 0x000fea0003c00000 */
[----:B------:R0:W1:Y:S02]  /*116d0*/  SHFL.IDX P6, R14, R13, R12, R11 ;  /* 0x0000000c0d0e7389 */ /* 0x00006400000c000b */
[----:B01----:R-:W-:Y:S01]  /*116e0*/  ENDCOLLECTIVE ;  /* 0x000000000000791b */ /* 0x003fe20003800000 */
.L_x_14338:
        /* <DEDUP_REMOVED lines=16> */
.L_x_14339:
[----:B------:R-:W-:Y:S02]  /*117f0*/  IMAD.MOV.U32 R13, RZ, RZ, R4 ;  /* 0x000000ffff0d7224 */ /* 0x000fe400078e0004 */
[----:B------:R-:W-:Y:S02]  /*11800*/  IMAD.MOV.U32 R12, RZ, RZ, 0x6 ;  /* 0x00000006ff0c7424 */ /* 0x000fe400078e00ff */
[----:B------:R-:W-:-:S07]  /*11810*/  IMAD.MOV.U32 R7, RZ, RZ, R14 ;  /* 0x000000ffff077224 */ /* 0x000fce00078e000e */
[----:B------:R-:W-:Y:S05]  /*11820*/  WARPSYNC.COLLECTIVE R15, `(.L_x_14340) ;  /* 0x000000000f087348 */ /* 0x000fea0003c00000 */
[----:B------:R0:W1:Y:S02]  /*11830*/  SHFL.IDX P6, R14, R13, R12, R11 ;  /* 0x0000000c0d0e7389 */ /* 0x00006400000c000b */
[----:B01----:R-:W-:Y:S01]  /*11840*/  ENDCOLLECTIVE ;  /* 0x000000000000791b */ /* 0x003fe20003800000 */
.L_x_14340:
        /* <DEDUP_REMOVED lines=16> */
.L_x_14341:
[----:B------:R-:W-:Y:S02]  /*11950*/  IMAD.MOV.U32 R13, RZ, RZ, R4 ;  /* 0x000000ffff0d7224 */ /* 0x000fe400078e0004 */
[----:B------:R-:W-:Y:S02]  /*11960*/  IMAD.MOV.U32 R12, RZ, RZ, 0x7 ;  /* 0x00000007ff0c7424 */ /* 0x000fe400078e00ff */
[----:B------:R-:W-:-:S07]  /*11970*/  IMAD.MOV.U32 R7, RZ, RZ, R14 ;  /* 0x000000ffff077224 */ /* 0x000fce00078e000e */
[----:B------:R-:W-:Y:S05]  /*11980*/  WARPSYNC.COLLECTIVE R15, `(.L_x_14342) ;  /* 0x000000000f087348 */ /* 0x000fea0003c00000 */
[----:B------:R0:W1:Y:S02]  /*11990*/  SHFL.IDX P6, R14, R13, R12, R11 ;  /* 0x0000000c0d0e7389 */ /* 0x00006400000c000b */
[----:B01----:R-:W-:Y:S01]  /*119a0*/  ENDCOLLECTIVE ;  /* 0x000000000000791b */ /* 0x003fe20003800000 */
.L_x_14342:
        /* <DEDUP_REMOVED lines=11> */
.L_x_14343:
        /* <DEDUP_REMOVED lines=13> */
.L_x_14344:
        /* <DEDUP_REMOVED lines=13> */
.L_x_14345:
[----:B------:R-:W-:Y:S02]  /*11c00*/  IMAD.MOV.U32 R13, RZ, RZ, R2 ;  /* 0x000000ffff0d7224 */ /* 0x000fe400078e0002 */
[----:B------:R-:W-:Y:S02]  /*11c10*/  IMAD.MOV.U32 R12, RZ, RZ, 0x1 ;  /* 0x00000001ff0c7424 */ /* 0x000fe400078e00ff */
[----:B------:R-:W-:-:S07]  /*11c20*/  IMAD.MOV.U32 R8, RZ, RZ, R14 ;  /* 0x000000ffff087224 */ /* 0x000fce00078e000e */
[----:B------:R-:W-:Y:S05]  /*11c30*/  WARPSYNC.COLLECTIVE R15, `(.L_x_14346) ;  /* 0x000000000f087348 */ /* 0x000fea0003c00000 */
[----:B------:R0:W1:Y:S02]  /*11c40*/  SHFL.IDX P6, R14, R13, R12, R11 ;  /* 0x0000000c0d0e7389 */ /* 0x00006400000c000b */
[----:B01----:R-:W-:Y:S01]  /*11c50*/  ENDCOLLECTIVE ;  /* 0x000000000000791b */ /* 0x003fe20003800000 */
.L_x_14346:
        /* <DEDUP_REMOVED lines=14> */
.L_x_14347:
[----:B------:R-:W-:Y:S02]  /*11d40*/  IMAD.MOV.U32 R13, RZ, RZ, R2 ;  /* 0x000000ffff0d7224 */ /* 0x000fe400078e0002 */
[----:B------:R-:W-:Y:S02]  /*11d50*/  IMAD.MOV.U32 R12, RZ, RZ, 0x2 ;  /* 0x00000002ff0c7424 */ /* 0x000fe400078e00ff */
[----:B------:R-:W-:-:S07]  /*11d60*/  IMAD.MOV.U32 R6, RZ, RZ, R14 ;  /* 0x000000ffff067224 */ /* 0x000fce00078e000e */
[----:B------:R-:W-:Y:S05]  /*11d70*/  WARPSYNC.COLLECTIVE R15, `(.L_x_14348) ;  /* 0x000000000f087348 */ /* 0x000fea0003c00000 */
[----:B------:R0:W1:Y:S02]  /*11d80*/  SHFL.IDX P6, R14, R13, R12, R11 ;  /* 0x0000000c0d0e7389 */ /* 0x00006400000c000b */
[----:B01----:R-:W-:Y:S01]  /*11d90*/  ENDCOLLECTIVE ;  /* 0x000000000000791b */ /* 0x003fe20003800000 */
.L_x_14348:
        /* <DEDUP_REMOVED lines=13> */
.L_x_14349:
[----:B------:R-:W-:Y:S02]  /*11e70*/  IMAD.MOV.U32 R13, RZ, RZ, R2 ;  /* 0x000000ffff0d7224 */ /* 0x000fe400078e0002 */
[----:B------:R-:W-:Y:S02]  /*11e80*/  IMAD.MOV.U32 R12, RZ, RZ, 0x3 ;  /* 0x00000003ff0c7424 */ /* 0x000fe400078e00ff */
[----:B------:R-:W-:-:S07]  /*11e90*/  IMAD.MOV.U32 R6, RZ, RZ, R14 ;  /* 0x000000ffff067224 */ /* 0x000fce00078e000e */
[----:B------:R-:W-:Y:S05]  /*11ea0*/  WARPSYNC.COLLECTIVE R15, `(.L_x_14350) ;  /* 0x000000000f087348 */ /* 0x000fea0003c00000 */
[----:B------:R0:W1:Y:S02]  /*11eb0*/  SHFL.IDX P6, R14, R13, R12, R11 ;  /* 0x0000000c0d0e7389 */ /* 0x00006400000c000b */
[----:B01----:R-:W-:Y:S01]  /*11ec0*/  ENDCOLLECTIVE ;  /* 0x000000000000791b */ /* 0x003fe20003800000 */
.L_x_14350:
        /* <DEDUP_REMOVED lines=12> */
.L_x_14351:
[----:B------:R-:W-:Y:S01]  /*11f90*/  IMAD.MOV.U32 R2, RZ, RZ, R14 ;  /* 0x000000ffff027224 */ /* 0x000fe200078e000e */
[----:B------:R-:W-:Y:S06]  /*11fa0*/  BRA `(.L_x_14352) ;  /* 0xffffffb800b07947 */ /* 0x000fec000383ffff */
.L_x_14240:
[----:B0-----:R0:W1:Y:S02]  /*11fb0*/  SYNCS.PHASECHK.TRANS64.TRYWAIT P0, [R17+URZ+0x16820], R0 ;  /* 0x01682000110075a7 */ /* 0x001064000800017f */
[----:B-1----:R-:W-:Y:S05]  /*11fc0*/  @!P0 NANOSLEEP.SYNCS 0x989680 ;  /* 0x009896800000895d */ /* 0x002fea0003900000 */
[----:B------:R-:W1:Y:S02]  /*11fd0*/  @!P0 SYNCS.PHASECHK.TRANS64 P0, [R17+URZ+0x16820], R0 ;  /* 0x01682000110085a7 */ /* 0x000e64000800007f */
[----:B-1----:R-:W-:Y:S05]  /*11fe0*/  @!P0 BRA `(.L_x_14240) ;  /* 0xfffffffc00f08947 */ /* 0x002fea000383ffff */
[----:B------:R-:W-:Y:S05]  /*11ff0*/  BRA `(.L_x_14353) ;  /* 0xffffffbc00107947 */ /* 0x000fea000383ffff */
.L_x_14249:
[----:B0-----:R0:W1:Y:S02]  /*12000*/  SYNCS.PHASECHK.TRANS64.TRYWAIT P0, [R4+URZ+0x16840], R2 ;  /* 0x01684002040075a7 */ /* 0x001064000800017f */
[----:B-1----:R-:W-:Y:S05]  /*12010*/  @!P0 NANOSLEEP.SYNCS 0x989680 ;  /* 0x009896800000895d */ /* 0x002fea0003900000 */
[----:B------:R-:W1:Y:S02]  /*12020*/  @!P0 SYNCS.PHASECHK.TRANS64 P0, [R4+URZ+0x16840], R2 ;  /* 0x01684002040085a7 */ /* 0x000e64000800007f */
[----:B-1----:R-:W-:Y:S05]  /*12030*/  @!P0 BRA `(.L_x_14249) ;  /* 0xfffffffc00f08947 */ /* 0x002fea000383ffff */
[----:B------:R-:W-:Y:S05]  /*12040*/  BRA `(.L_x_14354) ;  /* 0xffffffbc00e07947 */ /* 0x000fea000383ffff */
.L_x_14254:
[----:B0-----:R0:W1:Y:S02]  /*12050*/  SYNCS.PHASECHK.TRANS64.TRYWAIT P0, [R3+URZ+0x60], R2 ;  /* 0x00006002030075a7 */ /* 0x001064000800017f */
[----:B-1----:R-:W-:Y:S05]  /*12060*/  @!P0 NANOSLEEP.SYNCS 0x989680 ;  /* 0x009896800000895d */ /* 0x002fea0003900000 */
[----:B------:R-:W1:Y:S02]  /*12070*/  @!P0 SYNCS.PHASECHK.TRANS64 P0, [R3+URZ+0x60], R2 ;  /* 0x00006002030085a7 */ /* 0x000e64000800007f */
[----:B-1----:R-:W-:Y:S05]  /*12080*/  @!P0 BRA `(.L_x_14254) ;  /* 0xfffffffc00f08947 */ /* 0x002fea000383ffff */
[----:B------:R-:W-:Y:S05]  /*12090*/  BRA `(.L_x_14355) ;  /* 0xffffffc0006c7947 */ /* 0x000fea000383ffff */
.L_x_14262:
[----:B-1----:R1:W2:Y:S02]  /*120a0*/  SYNCS.PHASECHK.TRANS64.TRYWAIT P0, [R2+URZ+0x16840], R3 ;  /* 0x01684003020075a7 */ /* 0x0022a4000800017f */
[----:B--2---:R-:W-:Y:S05]  /*120b0*/  @!P0 NANOSLEEP.SYNCS 0x989680 ;  /* 0x009896800000895d */ /* 0x004fea0003900000 */
[----:B------:R-:W2:Y:S02]  /*120c0*/  @!P0 SYNCS.PHASECHK.TRANS64 P0, [R2+URZ+0x16840], R3 ;  /* 0x01684003020085a7 */ /* 0x000ea4000800007f */
[----:B--2---:R-:W-:Y:S05]  /*120d0*/  @!P0 BRA `(.L_x_14262) ;  /* 0xfffffffc00f08947 */ /* 0x004fea000383ffff */
[----:B------:R-:W-:Y:S05]  /*120e0*/  BRA `(.L_x_14356) ;  /* 0xffffffc400ac7947 */ /* 0x000fea000383ffff */
.L_x_14267:
[----:B0-----:R0:W1:Y:S02]  /*120f0*/  SYNCS.PHASECHK.TRANS64.TRYWAIT P0, [R10+URZ+0x60], R28 ;  /* 0x0000601c0a0075a7 */ /* 0x001064000800017f */
[----:B-1----:R-:W-:Y:S05]  /*12100*/  @!P0 NANOSLEEP.SYNCS 0x989680 ;  /* 0x009896800000895d */ /* 0x002fea0003900000 */
[----:B------:R-:W1:Y:S02]  /*12110*/  @!P0 SYNCS.PHASECHK.TRANS64 P0, [R10+URZ+0x60], R28 ;  /* 0x0000601c0a0085a7 */ /* 0x000e64000800007f */
[----:B-1----:R-:W-:Y:S05]  /*12120*/  @!P0 BRA `(.L_x_14267) ;  /* 0xfffffffc00f08947 */ /* 0x002fea000383ffff */
[----:B------:R-:W-:Y:S05]  /*12130*/  BRA `(.L_x_14357) ;  /* 0xffffffc800387947 */ /* 0x000fea000383ffff */
.L_x_14275:
[----:B-1----:R1:W2:Y:S02]  /*12140*/  SYNCS.PHASECHK.TRANS64.TRYWAIT P0, [R2+URZ+0x16840], R3 ;  /* 0x01684003020075a7 */ /* 0x0022a4000800017f */
[----:B--2---:R-:W-:Y:S05]  /*12150*/  @!P0 NANOSLEEP.SYNCS 0x989680 ;  /* 0x009896800000895d */ /* 0x004fea0003900000 */
[----:B------:R-:W2:Y:S02]  /*12160*/  @!P0 SYNCS.PHASECHK.TRANS64 P0, [R2+URZ+0x16840], R3 ;  /* 0x01684003020085a7 */ /* 0x000ea4000800007f */
[----:B--2---:R-:W-:Y:S05]  /*12170*/  @!P0 BRA `(.L_x_14275) ;  /* 0xfffffffc00f08947 */ /* 0x004fea000383ffff */
[----:B------:R-:W-:Y:S05]  /*12180*/  BRA `(.L_x_14358) ;  /* 0xffffffcc00487947 */ /* 0x000fea000383ffff */
.L_x_14280:
[----:B0-----:R0:W1:Y:S02]  /*12190*/  SYNCS.PHASECHK.TRANS64.TRYWAIT P0, [R7+URZ+0x60], R2 ;  /* 0x00006002070075a7 */ /* 0x001064000800017f */
[----:B-1----:R-:W-:Y:S05]  /*121a0*/  @!P0 NANOSLEEP.SYNCS 0x989680 ;  /* 0x009896800000895d */ /* 0x002fea0003900000 */
[----:B------:R-:W1:Y:S02]  /*121b0*/  @!P0 SYNCS.PHASECHK.TRANS64 P0, [R7+URZ+0x60], R2 ;  /* 0x00006002070085a7 */ /* 0x000e64000800007f */
[----:B-1----:R-:W-:Y:S05]  /*121c0*/  @!P0 BRA `(.L_x_14280) ;  /* 0xfffffffc00f08947 */ /* 0x002fea000383ffff */
[----:B------:R-:W-:Y:S05]  /*121d0*/  BRA `(.L_x_14359) ;  /* 0xffffffcc00d87947 */ /* 0x000fea000383ffff */
.L_x_14290:
[----:B0-----:R0:W1:Y:S02]  /*121e0*/  SYNCS.PHASECHK.TRANS64.TRYWAIT P0, [R3+URZ+0x16860], R0 ;  /* 0x01686000030075a7 */ /* 0x001064000800017f */
[----:B-1----:R-:W-:Y:S05]  /*121f0*/  @!P0 NANOSLEEP.SYNCS 0x989680 ;  /* 0x009896800000895d */ /* 0x002fea0003900000 */
[----:B------:R-:W1:Y:S02]  /*12200*/  @!P0 SYNCS.PHASECHK.TRANS64 P0, [R3+URZ+0x16860], R0 ;  /* 0x01686000030085a7 */ /* 0x000e64000800007f */
[----:B-1----:R-:W-:Y:S05]  /*12210*/  @!P0 BRA `(.L_x_14290) ;  /* 0xfffffffc00f08947 */ /* 0x002fea000383ffff */
[----:B------:R-:W-:Y:S05]  /*12220*/  BRA `(.L_x_14360) ;  /* 0xffffffd000d87947 */ /* 0x000fea000383ffff */
.L_x_14296:
[----:B------:R-:W-:Y:S01]  /*12230*/  BSSY B0, `(.L_x_14361) ;  /* 0x0000008000007945 */ /* 0x000fe20003800000 */
[----:B------:R-:W-:Y:S02]  /*12240*/  IMAD.MOV.U32 R13, RZ, RZ, R24 ;  /* 0x000000ffff0d7224 */ /* 0x000fe400078e0018 */
[----:B------:R-:W-:Y:S02]  /*12250*/  IMAD.MOV.U32 R12, RZ, RZ, RZ ;  /* 0x000000ffff0c7224 */ /* 0x000fe400078e00ff */
[----:B------:R-:W-:Y:S02]  /*12260*/  IMAD.MOV.U32 R11, RZ, RZ, 0x1f ;  /* 0x0000001fff0b7424 */ /* 0x000fe400078e00ff */
[----:B------:R-:W-:-:S07]  /*12270*/  IMAD.MOV.U32 R15, RZ, RZ, -0x1 ;  /* 0xffffffffff0f7424 */ /* 0x000fce00078e00ff */
[----:B-1-3--:R-:W-:Y:S05]  /*12280*/  WARPSYNC.COLLECTIVE R15, `(.L_x_14362) ;  /* 0x000000000f087348 */ /* 0x00afea0003c00000 */
[----:B------:R0:W2:Y:S02]  /*12290*/  SHFL.IDX P6, R14, R13, R12, R11 ;  /* 0x0000000c0d0e7389 */ /* 0x0000a400000c000b */
[----:B0123--:R-:W-:Y:S01]  /*122a0*/  ENDCOLLECTIVE ;  /* 0x000000000000791b */ /* 0x00ffe20003800000 */
.L_x_14362:
[----:B------:R-:W-:Y:S05]  /*122b0*/  BSYNC B0 ;  /* 0x0000000000007941 */ /* 0x000fea0003800000 */
.L_x_14361:
        /* <DEDUP_REMOVED lines=9> */
.L_x_14363:
        /* <DEDUP_REMOVED lines=23> */
.L_x_14364:
[----:B------:R-:W-:Y:S01]  /*124c0*/  IMAD.MOV.U32 R12, RZ, RZ, 0x2 ;  /* 0x00000002ff0c7424 */ /* 0x000fe200078e00ff */
[----:B------:R-:W-:-:S05]  /*124d0*/  SEL R4, R14, RZ, P1 ;  /* 0x000000ff0e047207 */ /* 0x000fca0000800000 */
[----:B------:R-:W-:-:S04]  /*124e0*/  IMAD.IADD R4, R13, 0x1, R4 ;  /* 0x000000010d047824 */ /* 0x000fc800078e0204 */
[----:B------:R-:W-:-:S07]  /*124f0*/  IMAD.MOV.U32 R13, RZ, RZ, R4 ;  /* 0x000000ffff0d7224 */ /* 0x000fce00078e0004 */
[----:B------:R-:W-:Y:S05]  /*12500*/  WARPSYNC.COLLECTIVE R15, `(.L_x_14365) ;  /* 0x000000000f087348 */ /* 0x000fea0003c00000 */
[----:B------:R0:W1:Y:S02]  /*12510*/  SHFL.UP P6, R14, R13, R12, R11 ;  /* 0x0400000c0d0e7389 */ /* 0x00006400000c000b */
[----:B01----:R-:W-:Y:S01]  /*12520*/  ENDCOLLECTIVE ;  /* 0x000000000000791b */ /* 0x003fe20003800000 */
.L_x_14365:
[----:B------:R-:W-:Y:S01]  /*12530*/  IMAD.MOV.U32 R12, RZ, RZ, 0x4 ;  /* 0x00000004ff0c7424 */ /* 0x000fe200078e00ff */
[----:B------:R-:W-:-:S05]  /*12540*/  SEL R3, R14, RZ, P2 ;  /* 0x000000ff0e037207 */ /* 0x000fca0001000000 */
[----:B------:R-:W-:-:S04]  /*12550*/  IMAD.IADD R2, R4, 0x1, R3 ;  /* 0x0000000104027824 */ /* 0x000fc800078e0203 */
[----:B------:R-:W-:-:S07]  /*12560*/  IMAD.MOV.U32 R13, RZ, RZ, R2 ;  /* 0x000000ffff0d7224 */ /* 0x000fce00078e0002 */
[----:B------:R-:W-:Y:S05]  /*12570*/  WARPSYNC.COLLECTIVE R15, `(.L_x_14366) ;  /* 0x000000000f087348 */ /* 0x000fea0003c00000 */
[----:B------:R0:W1:Y:S02]  /*12580*/  SHFL.UP P6, R14, R13, R12, R11 ;  /* 0x0400000c0d0e7389 */ /* 0x00006400000c000b */
[----:B01----:R-:W-:Y:S01]  /*12590*/  ENDCOLLECTIVE ;  /* 0x000000000000791b */ /* 0x003fe20003800000 */
.L_x_14366:
[----:B------:R-:W-:Y:S01]  /*125a0*/  IMAD.MOV.U32 R12, RZ, RZ, 0x8 ;  /* 0x00000008ff0c7424 */ /* 0x000fe200078e00ff */
[----:B------:R-:W-:-:S05]  /*125b0*/  SEL R3, R14, RZ, P3 ;  /* 0x000000ff0e037207 */ /* 0x000fca0001800000 */
[----:B------:R-:W-:-:S04]  /*125c0*/  IMAD.IADD R3, R2, 0x1, R3 ;  /* 0x0000000102037824 */ /* 0x000fc800078e0203 */
[----:B------:R-:W-:-:S07]  /*125d0*/  IMAD.MOV.U32 R13, RZ, RZ, R3 ;  /* 0x000000ffff0d7224 */ /* 0x000fce00078e0003 */
[----:B------:R-:W-:Y:S05]  /*125e0*/  WARPSYNC.COLLECTIVE R15, `(.L_x_14367) ;  /* 0x000000000f087348 */ /* 0x000fea0003c00000 */
[----:B------:R0:W1:Y:S02]  /*125f0*/  SHFL.UP P6, R14, R13, R12, R11 ;  /* 0x0400000c0d0e7389 */ /* 0x00006400000c000b */
[----:B01----:R-:W-:Y:S01]  /*12600*/  ENDCOLLECTIVE ;  /* 0x000000000000791b */ /* 0x003fe20003800000 */
.L_x_14367:
[----:B------:R-:W-:Y:S01]  /*12610*/  IMAD.MOV.U32 R12, RZ, RZ, 0x10 ;  /* 0x00000010ff0c7424 */ /* 0x000fe200078e00ff */
[----:B------:R-:W-:-:S05]  /*12620*/  SEL R4, R14, RZ, P4 ;  /* 0x000000ff0e047207 */ /* 0x000fca0002000000 */
[----:B------:R-:W-:-:S04]  /*12630*/  IMAD.IADD R4, R3, 0x1, R4 ;  /* 0x0000000103047824 */ /* 0x000fc800078e0204 */
[----:B------:R-:W-:-:S07]  /*12640*/  IMAD.MOV.U32 R13, RZ, RZ, R4 ;  /* 0x000000ffff0d7224 */ /* 0x000fce00078e0004 */
[----:B------:R-:W-:Y:S05]  /*12650*/  WARPSYNC.COLLECTIVE R15, `(.L_x_14368) ;  /* 0x000000000f087348 */ /* 0x000fea0003c00000 */
[----:B------:R0:W1:Y:S02]  /*12660*/  SHFL.UP P6, R14, R13, R12, R11 ;  /* 0x0400000c0d0e7389 */ /* 0x00006400000c000b */
[----:B01----:R-:W-:Y:S01]  /*12670*/  ENDCOLLECTIVE ;  /* 0x000000000000791b */ /* 0x003fe20003800000 */
.L_x_14368:
        /* <DEDUP_REMOVED lines=8> */
.L_x_14369:
[----:B------:R-:W-:Y:S05]  /*12700*/  BRA `(.L_x_14370) ;  /* 0xffffffd400147947 */ /* 0x000fea000383ffff */
.L_x_14299:
[----:B------:R-:W-:Y:S01]  /*12710*/  BSSY B0, `(.L_x_14371) ;  /* 0x0000007000007945 */ /* 0x000fe20003800000 */
[----:B------:R-:W-:Y:S02]  /*12720*/  IMAD.MOV.U32 R12, RZ, RZ, 0x1 ;  /* 0x00000001ff0c7424 */ /* 0x000fe400078e00ff */
[----:B------:R-:W-:Y:S02]  /*12730*/  IMAD.MOV.U32 R11, RZ, RZ, RZ ;  /* 0x000000ffff0b7224 */ /* 0x000fe400078e00ff */
[----:B------:R-:W-:-:S07]  /*12740*/  IMAD.MOV.U32 R15, RZ, RZ, -0x1 ;  /* 0xffffffffff0f7424 */ /* 0x000fce00078e00ff */
[----:B-1----:R-:W-:Y:S05]  /*12750*/  WARPSYNC.COLLECTIVE R15, `(.L_x_14372) ;  /* 0x000000000f087348 */ /* 0x002fea0003c00000 */
[----:B------:R0:W2:Y:S02]  /*12760*/  SHFL.UP P6, R14, R13, R12, R11 ;  /* 0x0400000c0d0e7389 */ /* 0x0000a400000c000b */
[----:B012---:R-:W-:Y:S01]  /*12770*/  ENDCOLLECTIVE ;  /* 0x000000000000791b */ /* 0x007fe20003800000 */
.L_x_14372:
[----:B------:R-:W-:Y:S05]  /*12780*/  BSYNC B0 ;  /* 0x0000000000007941 */ /* 0x000fea0003800000 */
.L_x_14371:
        /* <DEDUP_REMOVED lines=8> */
.L_x_14373:
[----:B------:R-:W-:Y:S01]  /*12810*/  IMAD.MOV.U32 R12, RZ, RZ, 0x4 ;  /* 0x00000004ff0c7424 */ /* 0x000fe200078e00ff */
[----:B------:R-:W-:-:S05]  /*12820*/  SEL R2, R14, RZ, P2 ;  /* 0x000000ff0e027207 */ /* 0x000fca0001000000 */
[----:B------:R-:W-:-:S04]  /*12830*/  IMAD.IADD R2, R13, 0x1, R2 ;  /* 0x000000010d027824 */ /* 0x000fc800078e0202 */
[----:B------:R-:W-:-:S07]  /*12840*/  IMAD.MOV.U32 R13, RZ, RZ, R2 ;  /* 0x000000ffff0d7224 */ /* 0x000fce00078e0002 */
[----:B------:R-:W-:Y:S05]  /*12850*/  WARPSYNC.COLLECTIVE R15, `(.L_x_14374) ;  /* 0x000000000f087348 */ /* 0x000fea0003c00000 */
[----:B------:R0:W1:Y:S02]  /*12860*/  SHFL.UP P6, R14, R13, R12, R11 ;  /* 0x0400000c0d0e7389 */ /* 0x00006400000c000b */
[----:B01----:R-:W-:Y:S01]  /*12870*/  ENDCOLLECTIVE ;  /* 0x000000000000791b */ /* 0x003fe20003800000 */
.L_x_14374:
[----:B------:R-:W-:Y:S01]  /*12880*/  IMAD.MOV.U32 R12, RZ, RZ, 0x8 ;  /* 0x00000008ff0c7424 */ /* 0x000fe200078e00ff */
[----:B------:R-:W-:-:S05]  /*12890*/  SEL R3, R14, RZ, P3 ;  /* 0x000000ff0e037207 */ /* 0x000fca0001800000 */
[----:B------:R-:W-:-:S04]  /*128a0*/  IMAD.IADD R3, R2, 0x1, R3 ;  /* 0x0000000102037824 */ /* 0x000fc800078e0203 */
[----:B------:R-:W-:-:S07]  /*128b0*/  IMAD.MOV.U32 R13, RZ, RZ, R3 ;  /* 0x000000ffff0d7224 */ /* 0x000fce00078e0003 */
[----:B------:R-:W-:Y:S05]  /*128c0*/  WARPSYNC.COLLECTIVE R15, `(.L_x_14375) ;  /* 0x000000000f087348 */ /* 0x000fea0003c00000 */
[----:B------:R0:W1:Y:S02]  /*128d0*/  SHFL.UP P6, R14, R13, R12, R11 ;  /* 0x0400000c0d0e7389 */ /* 0x00006400000c000b */
[----:B01----:R-:W-:Y:S01]  /*128e0*/  ENDCOLLECTIVE ;  /* 0x000000000000791b */ /* 0x003fe20003800000 */
.L_x_14375:
[----:B------:R-:W-:Y:S01]  /*128f0*/  IMAD.MOV.U32 R12, RZ, RZ, 0x10 ;  /* 0x00000010ff0c7424 */ /* 0x000fe200078e00ff */
[----:B------:R-:W-:-:S05]  /*12900*/  SEL R4, R14, RZ, P4 ;  /* 0x000000ff0e047207 */ /* 0x000fca0002000000 */
[----:B------:R-:W-:-:S04]  /*12910*/  IMAD.IADD R4, R3, 0x1, R4 ;  /* 0x0000000103047824 */ /* 0x000fc800078e0204 */
[----:B------:R-:W-:-:S07]  /*12920*/  IMAD.MOV.U32 R13, RZ, RZ, R4 ;  /* 0x000000ffff0d7224 */ /* 0x000fce00078e0004 */
[----:B------:R-:W-:Y:S05]  /*12930*/  WARPSYNC.COLLECTIVE R15, `(.L_x_14376) ;  /* 0x000000000f087348 */ /* 0x000fea0003c00000 */
[----:B------:R0:W1:Y:S02]  /*12940*/  SHFL.UP P6, R14, R13, R12, R11 ;  /* 0x0400000c0d0e7389 */ /* 0x00006400000c000b */
[----:B01----:R-:W-:Y:S01]  /*12950*/  ENDCOLLECTIVE ;  /* 0x000000000000791b */ /* 0x003fe20003800000 */
.L_x_14376:
        /* <DEDUP_REMOVED lines=8> */
.L_x_14377:
[----:B------:R-:W-:Y:S05]  /*129e0*/  BRA `(.L_x_14378) ;  /* 0xffffffd400007947 */ /* 0x000fea000383ffff */
.L_x_14301:
[----:B------:R-:W-:Y:S01]  /*129f0*/  BSSY B0, `(.L_x_14379) ;  /* 0x0000006000007945 */ /* 0x000fe20003800000 */
[----:B------:R-:W-:Y:S01]  /*12a00*/  PLOP3.LUT P6, PT, P6, PT, PT, 0x8, 0x0 ;  /* 0x000000000000781c */ /* 0x000fe200037ce170 */
[----:B------:R-:W-:-:S12]  /*12a10*/  IMAD.MOV.U32 R15, RZ, RZ, -0x1 ;  /* 0xffffffffff0f7424 */ /* 0x000fd800078e00ff */
[----:B01----:R-:W-:Y:S05]  /*12a20*/  WARPSYNC.COLLECTIVE R15, `(.L_x_14380) ;  /* 0x000000000f087348 */ /* 0x003fea0003c00000 */
[----:B------:R-:W-:Y:S01]  /*12a30*/  VOTE.ANY R14, PT, P6 ;  /* 0x00000000000e7806 */ /* 0x000fe200030e0100 */
[----:B01----:R-:W-:Y:S06]  /*12a40*/  ENDCOLLECTIVE ;  /* 0x000000000000791b */ /* 0x003fec0003800000 */
.L_x_14380:
[----:B------:R-:W-:Y:S05]  /*12a50*/  BSYNC B0 ;  /* 0x0000000000007941 */ /* 0x000fea0003800000 */
.L_x_14379:
        /* <DEDUP_REMOVED lines=8> */
.L_x_14381:
[----:B------:R-:W-:Y:S02]  /*12ae0*/  IMAD.IADD R27, R12, 0x1, R27 ;  /* 0x000000010c1b7824 */ /* 0x000fe400078e021b */
[----:B------:R-:W-:Y:S02]  /*12af0*/  IMAD.MOV.U32 R13, RZ, RZ, R5 ;  /* 0x000000ffff0d7224 */ /* 0x000fe400078e0005 */
[----:B------:R-:W-:-:S07]  /*12b00*/  IMAD.MOV.U32 R25, RZ, RZ, R14 ;  /* 0x000000ffff197224 */ /* 0x000fce00078e000e */
[----:B------:R-:W-:Y:S05]  /*12b10*/  WARPSYNC.COLLECTIVE R15, `(.L_x_14382) ;  /* 0x000000000f087348 */ /* 0x000fea0003c00000 */
[----:B------:R0:W1:Y:S02]  /*12b20*/  SHFL.IDX P6, R14, R13, R12, R11 ;  /* 0x0000000c0d0e7389 */ /* 0x00006400000c000b */
[----:B01----:R-:W-:Y:S01]  /*12b30*/  ENDCOLLECTIVE ;  /* 0x000000000000791b */ /* 0x003fe20003800000 */
.L_x_14382:
[----:B------:R-:W-:Y:S01]  /*12b40*/  IMAD.MOV.U32 R5, RZ, RZ, R14 ;  /* 0x000000ffff057224 */ /* 0x000fe200078e000e */
[----:B------:R-:W-:Y:S06]  /*12b50*/  BRA `(.L_x_14383) ;  /* 0xffffffd000e47947 */ /* 0x000fec000383ffff */
.L_x_14303:
[----:B------:R-:W-:Y:S01]  /*12b60*/  BSSY B0, `(.L_x_14384) ;  /* 0x0000007000007945 */ /* 0x000fe20003800000 */
[----:B------:R-:W-:Y:S02]  /*12b70*/  IMAD.MOV.U32 R13, RZ, RZ, R3 ;  /* 0x000000ffff0d7224 */ /* 0x000fe400078e0003 */
[----:B------:R-:W-:Y:S02]  /*12b80*/  IMAD.MOV.U32 R11, RZ, RZ, 0x1f ;  /* 0x0000001fff0b7424 */ /* 0x000fe400078e00ff */
[----:B------:R-:W-:-:S07]  /*12b90*/  IMAD.MOV.U32 R15, RZ, RZ, -0x1 ;  /* 0xffffffffff0f7424 */ /* 0x000fce00078e00ff */
[----:B01-34-:R-:W-:Y:S05]  /*12ba0*/  WARPSYNC.COLLECTIVE R15, `(.L_x_14385) ;  /* 0x000000000f087348 */ /* 0x01bfea0003c00000 */
[----:B------:R2:W0:Y:S02]  /*12bb0*/  SHFL.IDX P6, R14, R13, R12, R11 ;  /* 0x0000000c0d0e7389 */ /* 0x00042400000c000b */
[----:B01234-:R-:W-:Y:S01]  /*12bc0*/  ENDCOLLECTIVE ;  /* 0x000000000000791b */ /* 0x01ffe20003800000 */
.L_x_14385:
[----:B------:R-:W-:Y:S05]  /*12bd0*/  BSYNC B0 ;  /* 0x0000000000007941 */ /* 0x000fea0003800000 */
.L_x_14384:
[----:B------:R-:W-:Y:S01]  /*12be0*/  IMAD.MOV.U32 R24, RZ, RZ, R14 ;  /* 0x000000ffff187224 */ /* 0x000fe200078e000e */
[----:B------:R-:W-:Y:S06]  /*12bf0*/  BRA `(.L_x_14302) ;  /* 0xffffffd000d47947 */ /* 0x000fec000383ffff */
.L_x_14309:
[----:B0-----:R0:W4:Y:S02]  /*12c00*/  SYNCS.PHASECHK.TRANS64.TRYWAIT P0, [R9+URZ+0x16820], R0 ;  /* 0x01682000090075a7 */ /* 0x001124000800017f */
[----:B----4-:R-:W-:Y:S05]  /*12c10*/  @!P0 NANOSLEEP.SYNCS 0x989680 ;  /* 0x009896800000895d */ /* 0x010fea0003900000 */
[----:B------:R-:W4:Y:S02]  /*12c20*/  @!P0 SYNCS.PHASECHK.TRANS64 P0, [R9+URZ+0x16820], R0 ;  /* 0x01682000090085a7 */ /* 0x000f24000800007f */
[----:B----4-:R-:W-:Y:S05]  /*12c30*/  @!P0 BRA `(.L_x_14309) ;  /* 0xfffffffc00f08947 */ /* 0x010fea000383ffff */
[----:B------:R-:W-:Y:S05]  /*12c40*/  BRA `(.L_x_14386) ;  /* 0xffffffdc002c7947 */ /* 0x000fea000383ffff */
.L_x_14310:
        /* <DEDUP_REMOVED lines=11> */
.L_x_14388:
[----:B------:R-:W-:Y:S05]  /*12d00*/  BSYNC B0 ;  /* 0x0000000000007941 */ /* 0x000fea0003800000 */
.L_x_14387:
[----:B------:R-:W-:Y:S05]  /*12d10*/  BRA `(.L_x_14389) ;  /* 0xffffffdc00147947 */ /* 0x000fea000383ffff */
.L_x_14313:
[----:B------:R-:W-:Y:S01]  /*12d20*/  BSSY B1, `(.L_x_14390) ;  /* 0x0000006000017945 */ /* 0x000fe20003800000 */
[----:B------:R-:W-:-:S07]  /*12d30*/  IMAD.MOV.U32 R15, RZ, RZ, -0x1 ;  /* 0xffffffffff0f7424 */ /* 0x000fce00078e00ff */
[----:B0123--:R-:W-:Y:S05]  /*12d40*/  WARPSYNC.COLLECTIVE R15, `(.L_x_14391) ;  /* 0x000000000f0c7348 */ /* 0x00ffea0003c00000 */
[----:B------:R-:W-:Y:S02]  /*12d50*/  ELECT P6, UR62, PT ;  /* 0x00000000003e782f */ /* 0x000fe400038c0000 */
[----:B------:R-:W-:Y:S01]  /*12d60*/  MOV R14, UR62 ;  /* 0x0000003e000e7c02 */ /* 0x000fe20008000f00 */
[----:B0123--:R-:W-:Y:S10]  /*12d70*/  ENDCOLLECTIVE ;  /* 0x000000000000791b */ /* 0x00fff40003800000 */
.L_x_14391:
[----:B------:R-:W-:Y:S05]  /*12d80*/  BSYNC B1 ;  /* 0x0000000000017941 */ /* 0x000fea0003800000 */
.L_x_14390:
[----:B------:R-:W-:Y:S05]  /*12d90*/  BRA `(.L_x_14392) ;  /* 0xffffffdc000c7947 */ /* 0x000fea000383ffff */
.L_x_14315:
[----:B0-----:R0:W3:Y:S02]  /*12da0*/  SYNCS.PHASECHK.TRANS64.TRYWAIT P0, [R7+URZ], R2 ;  /* 0x00000002070075a7 */ /* 0x0010e4000800017f */
[----:B---3--:R-:W-:Y:S05]  /*12db0*/  @!P0 NANOSLEEP.SYNCS 0x989680 ;  /* 0x009896800000895d */ /* 0x008fea0003900000 */
[----:B------:R-:W3:Y:S02]  /*12dc0*/  @!P0 SYNCS.PHASECHK.TRANS64 P0, [R7+URZ], R2 ;  /* 0x00000002070085a7 */ /* 0x000ee4000800007f */
[----:B---3--:R-:W-:Y:S05]  /*12dd0*/  @!P0 BRA `(.L_x_14315) ;  /* 0xfffffffc00f08947 */ /* 0x008fea000383ffff */
[----:B------:R-:W-:Y:S05]  /*12de0*/  BRA `(.L_x_14393) ;  /* 0xffffffdc00407947 */ /* 0x000fea000383ffff */
.L_x_14316:
[----:B---3--:R3:W4:Y:S02]  /*12df0*/  SYNCS.PHASECHK.TRANS64.TRYWAIT P0, [R3+URZ], R0 ;  /* 0x00000000030075a7 */ /* 0x008724000800017f */
[----:B----4-:R-:W-:Y:S05]  /*12e00*/  @!P0 NANOSLEEP.SYNCS 0x989680 ;  /* 0x009896800000895d */ /* 0x010fea0003900000 */
[----:B------:R-:W4:Y:S02]  /*12e10*/  @!P0 SYNCS.PHASECHK.TRANS64 P0, [R3+URZ], R0 ;  /* 0x00000000030085a7 */ /* 0x000f24000800007f */
[----:B----4-:R-:W-:Y:S05]  /*12e20*/  @!P0 BRA `(.L_x_14316) ;  /* 0xfffffffc00f08947 */ /* 0x010fea000383ffff */
[----:B------:R-:W-:Y:S05]  /*12e30*/  BRA `(.L_x_14394) ;  /* 0xffffffdc00347947 */ /* 0x000fea000383ffff */
.L_x_14318:
[----:B---3--:R3:W4:Y:S02]  /*12e40*/  SYNCS.PHASECHK.TRANS64.TRYWAIT P0, [R5+URZ], R2 ;  /* 0x00000002050075a7 */ /* 0x008724000800017f */
[----:B----4-:R-:W-:Y:S05]  /*12e50*/  @!P0 NANOSLEEP.SYNCS 0x989680 ;  /* 0x009896800000895d */ /* 0x010fea0003900000 */
[----:B------:R-:W4:Y:S02]  /*12e60*/  @!P0 SYNCS.PHASECHK.TRANS64 P0, [R5+URZ], R2 ;  /* 0x00000002050085a7 */ /* 0x000f24000800007f */
[----:B----4-:R-:W-:Y:S05]  /*12e70*/  @!P0 BRA `(.L_x_14318) ;  /* 0xfffffffc00f08947 */ /* 0x010fea000383ffff */
[----:B------:R-:W-:Y:S05]  /*12e80*/  BRA `(.L_x_14395) ;  /* 0xffffffdc00387947 */ /* 0x000fea000383ffff */
.L_x_14396:
        /* <DEDUP_REMOVED lines=15> */
.L_x_14882:


//--------------------- .text._ZN7cutlass13device_kernelIN5flash11enable_sm90INS1_16FlashAttnFwdSm90INS1_25CollectiveMainloopFwdSm90ILi2EN4cute5tupleIJNS5_1CILi1EEES8_S8_EEENS6_IJNS7_ILi192EEENS7_ILi128EEENS7_ILi64EEEEEELi64ENS_10bfloat16_tEfNS_4arch4Sm90ELb1ELb0ELb0ELb1ELb0ELb1ELb0ELb1ELb1ELb1ELb1ELb0EEENS1_21CollectiveEpilogueFwdINS6_IJSA_SC_SB_EEES9_SE_SG_Li384ELb1ELb1ELb1ELb0EEENS1_36VarlenDynamicPersistentTileSchedulerILi192ELi128ELi384ELi128ELb1ELb1ELb1ELb1ELb1ELb1EEEEEEEEEvNT_6ParamsE --------------------------
	.section	.text._ZN7cutlass13device_kernelIN5flash11enable_sm90INS1_16FlashAttnFwdSm90INS1_25CollectiveMainloopFwdSm90ILi2EN4cute5tupleIJNS5_1CILi1EEES8_S8_EEENS6_IJNS7_ILi192EEENS7_ILi128EEENS7_ILi64EEEEEELi64ENS_10bfloat16_tEfNS_4arch4Sm90ELb1ELb0ELb0ELb1ELb0ELb1ELb0ELb1ELb1ELb1ELb1ELb0EEENS1_21CollectiveEpilogueFwdINS6_IJSA_SC_SB_EEES9_SE_SG_Li384ELb1ELb1ELb1ELb0EEENS1_36VarlenDynamicPersistentTileSchedulerILi192ELi128ELi384ELi128ELb1ELb1ELb1ELb1ELb1ELb1EEEEEEEEEvNT_6ParamsE,"ax",@progbits
	.align	128
.text._ZN7cutlass13device_kernelIN5flash11enable_sm90INS1_16FlashAttnFwdSm90INS1_25CollectiveMainloopFwdSm90ILi2EN4cute5tupleIJNS5_1CILi1EEES8_S8_EEENS6_IJNS7_ILi192EEENS7_ILi128EEENS7_ILi64EEEEEELi64ENS_10bfloat16_tEfNS_4arch4Sm90ELb1ELb0ELb0ELb1ELb0ELb1ELb0ELb1ELb1ELb1ELb1ELb0EEENS1_21CollectiveEpilogueFwdINS6_IJSA_SC_SB_EEES9_SE_SG_Li384ELb1ELb1ELb1ELb0EEENS1_36VarlenDynamicPersistentTileSchedulerILi192ELi128ELi384ELi128ELb1ELb1ELb1ELb1ELb1ELb1EEEEEEEEEvNT_6ParamsE:
        .type           _ZN7cutlass13device_kernelIN5flash11enable_sm90INS1_16FlashAttnFwdSm90INS1_25CollectiveMainloopFwdSm90ILi2EN4cute5tupleIJNS5_1CILi1EEES8_S8_EEENS6_IJNS7_ILi192EEENS7_ILi128EEENS7_ILi64EEEEEELi64ENS_10bfloat16_tEfNS_4arch4Sm90ELb1ELb0ELb0ELb1ELb0ELb1ELb0ELb1ELb1ELb1ELb1ELb0EEENS1_21CollectiveEpilogueFwdINS6_IJSA_SC_SB_EEES9_SE_SG_Li384ELb1ELb1ELb1ELb0EEENS1_36VarlenDynamicPersistentTileSchedulerILi192ELi128ELi384ELi128ELb1ELb1ELb1ELb1ELb1ELb1EEEEEEEEEvNT_6ParamsE,@function
        .size           _ZN7cutlass13device_kernelIN5flash11enable_sm90INS1_16FlashAttnFwdSm90INS1_25CollectiveMainloopFwdSm90ILi2EN4cute5tupleIJNS5_1CILi1EEES8_S8_EEENS6_IJNS7_ILi192EEENS7_ILi128EEENS7_ILi64EEEEEELi64ENS_10bfloat16_tEfNS_4arch4Sm90ELb1ELb0ELb0ELb1ELb0ELb1ELb0ELb1ELb1ELb1ELb1ELb0EEENS1_21CollectiveEpilogueFwdINS6_IJSA_SC_SB_EEES9_SE_SG_Li384ELb1ELb1ELb1ELb0EEENS1_36VarlenDynamicPersistentTileSchedulerILi192ELi128ELi384ELi128ELb1ELb1ELb1ELb1ELb1ELb1EEEEEEEEEvNT_6ParamsE,(.L_x_14883 - _ZN7cutlass13device_kernelIN5flash11enable_sm90INS1_16FlashAttnFwdSm90INS1_25CollectiveMainloopFwdSm90ILi2EN4cute5tupleIJNS5_1CILi1EEES8_S8_EEENS6_IJNS7_ILi192EEENS7_ILi128EEENS7_ILi64EEEEEELi64ENS_10bfloat16_tEfNS_4arch4Sm90ELb1ELb0ELb0ELb1ELb0ELb1ELb0ELb1ELb1ELb1ELb1ELb0EEENS1_21CollectiveEpilogueFwdINS6_IJSA_SC_SB_EEES9_SE_SG_Li384ELb1ELb1ELb1ELb0EEENS1_36VarlenDynamicPersistentTileSchedulerILi192ELi128ELi384ELi128ELb1ELb1ELb1ELb1ELb1ELb1EEEEEEEEEvNT_6ParamsE)
        .other          _ZN7cutlass13device_kernelIN5flash11enable_sm90INS1_16FlashAttnFwdSm90INS1_25CollectiveMainloopFwdSm90ILi2EN4cute5tupleIJNS5_1CILi1EEES8_S8_EEENS6_IJNS7_ILi192EEENS7_ILi128EEENS7_ILi64EEEEEELi64ENS_10bfloat16_tEfNS_4arch4Sm90ELb1ELb0ELb0ELb1ELb0ELb1ELb0ELb1ELb1ELb1ELb1ELb0EEENS1_21CollectiveEpilogueFwdINS6_IJSA_SC_SB_EEES9_SE_SG_Li384ELb1ELb1ELb1ELb0EEENS1_36VarlenDynamicPersistentTileSchedulerILi192ELi128ELi384ELi128ELb1ELb1ELb1ELb1ELb1ELb1EEEEEEEEEvNT_6ParamsE,@"STO_CUDA_ENTRY STV_DEFAULT"
_ZN7cutlass13device_kernelIN5flash11enable_sm90INS1_16FlashAttnFwdSm90INS1_25CollectiveMainloopFwdSm90ILi2EN4cute5tupleIJNS5_1CILi1EEES8_S8_EEENS6_IJNS7_ILi192EEENS7_ILi128EEENS7_ILi64EEEEEELi64ENS_10bfloat16_tEfNS_4arch4Sm90ELb1ELb0ELb0ELb1ELb0ELb1ELb0ELb1ELb1ELb1ELb1ELb0EEENS1_21CollectiveEpilogueFwdINS6_IJSA_SC_SB_EEES9_SE_SG_Li384ELb1ELb1ELb1ELb0EEENS1_36VarlenDynamicPersistentTileSchedulerILi192ELi128ELi384ELi128ELb1ELb1ELb1ELb1ELb1ELb1EEEEEEEEEvNT_6ParamsE:
        /* <DEDUP_REMOVED lines=23> */
.L_x_14398:
[----:B------:R-:W-:Y:S05]  /*0170*/  BSYNC B0 ;  /* 0x0000000000007941 */ /* 0x000fea0003800000 */
.L_x_14397:
        /* <DEDUP_REMOVED lines=40> */
.L_x_14399:
        /* <DEDUP_REMOVED lines=22> */
.L_x_14400:
        /* <DEDUP_REMOVED lines=18> */
.L_x_14401:
        /* <DEDUP_REMOVED lines=22> */
.L_x_14402:
        /* <DEDUP_REMOVED lines=22> */
.L_x_14403:
        /* <DEDUP_REMOVED lines=9> */
.L_x_14406:
        /* <DEDUP_REMOVED lines=28> */
[----:B------:R-:W-:-:S05]  /*0b90*/  LOP3.LUT R4, R3, 0xffffff80, RZ, 0xc0, !PT ;  /* 0xffffff8003047812 */ /* 0x000fca00078ec0ff */
[----:B------:R-:W-:Y:S01]  /*0ba0*/  IMAD.IADD R11, R12, 0x1, -R4 ;  /* 0x000000010c0b7824 */ /* 0x000fe200078e0a04 */
[-C--:B------:R-:W-:Y:S02]  /*0bb0*/  LEA.HI R4, R0, R12.reuse, RZ, 0x4 ;  /* 0x0000000c00047211 */ /* 0x080fe400078f20ff */
[----:B------:R-:W-:Y:S02]  /*0bc0*/  SHF.R.S32.HI R14, RZ, 0x7, R3 ;  /* 0x00000007ff0e7819 */ /* 0x000fe40000011403 */
[----:B------:R-:W-:Y:S02]  /*0bd0*/  SHF.R.S32.HI R7, RZ, 0x4, R4 ;  /* 0x00000004ff077819 */ /* 0x000fe40000011404 */
[----:B------:R-:W-:Y:S02]  /*0be0*/  SHF.R.S32.HI R6, RZ, 0x1f, R11 ;  /* 0x0000001fff067819 */ /* 0x000fe4000001140b */
[----:B------:R-:W-:Y:S02]  /*0bf0*/  LOP3.LUT R3, R4, 0x3fffff0, RZ, 0xc0, !PT ;  /* 0x03fffff004037812 */ /* 0x000fe400078ec0ff */
[----:B------:R-:W-:-:S02]  /*0c00*/  LEA.HI R5, R0, R12, RZ, 0x5 ;  /* 0x0000000c00057211 */ /* 0x000fc400078f28ff */
[----:B------:R-:W-:Y:S02]  /*0c10*/  LEA.HI R4, R4, R7, RZ, 0x1 ;  /* 0x0000000704047211 */ /* 0x000fe400078f08ff */
[----:B------:R-:W-:Y:S01]  /*0c20*/  LEA.HI R8, R6, R11, RZ, 0x2 ;  /* 0x0000000b06087211 */ /* 0x000fe200078f10ff */
[----:B------:R-:W-:Y:S01]  /*0c30*/  IMAD.IADD R3, R12, 0x1, -R3 ;  /* 0x000000010c037824 */ /* 0x000fe200078e0a03 */
[----:B------:R-:W-:Y:S02]  /*0c40*/  SHF.R.S32.HI R15, RZ, 0x5, R5 ;  /* 0x00000005ff0f7819 */ /* 0x000fe40000011405 */
[----:B------:R-:W-:Y:S02]  /*0c50*/  LOP3.LUT R4, R4, 0x1ffffffe, RZ, 0xc0, !PT ;  /* 0x1ffffffe04047812 */ /* 0x000fe400078ec0ff */
[--C-:B------:R-:W-:Y:S02]  /*0c60*/  SHF.R.S32.HI R9, RZ, 0x2, R8.reuse ;  /* 0x00000002ff097819 */ /* 0x100fe40000011408 */
[----:B------:R-:W-:Y:S01]  /*0c70*/  SHF.R.S32.HI R10, RZ, 0x1f, R8 ;  /* 0x0000001fff0a7819 */ /* 0x000fe20000011408 */
[----:B------:R-:W-:-:S02]  /*0c80*/  IMAD.IADD R4, R7, 0x1, -R4 ;  /* 0x0000000107047824 */ /* 0x000fc400078e0a04 */
[----:B------:R-:W-:Y:S01]  /*0c90*/  IMAD R3, R15, 0x10, R3 ;  /* 0x000000100f037824 */ /* 0x000fe200078e0203 */
[----:B------:R-:W-:Y:S01]  /*0ca0*/  LEA.HI R10, R10, R9, RZ, 0x3 ;  /* 0x000000090a0a7211 */ /* 0x000fe200078f18ff */
[----:B------:R-:W-:Y:S01]  /*0cb0*/  IMAD.HI R5, R14, 0x55555556, RZ ;  /* 0x555555560e057827 */ /* 0x000fe200078e02ff */
[----:B------:R-:W-:Y:S02]  /*0cc0*/  LEA.HI R6, R6, R11, RZ, 0x5 ;  /* 0x0000000b06067211 */ /* 0x000fe400078f28ff */
[----:B------:R-:W-:Y:S01]  /*0cd0*/  LOP3.LUT R10, R10, 0xfffffff8, RZ, 0xc0, !PT ;  /* 0xfffffff80a0a7812 */ /* 0x000fe200078ec0ff */
[----:B------:R-:W-:Y:S01]  /*0ce0*/  IMAD R7, R3, 0x8, R4 ;  /* 0x0000000803077824 */ /* 0x000fe200078e0204 */
[CC--:B------:R-:W-:Y:S02]  /*0cf0*/  LEA.HI R3, R0.reuse, R12.reuse, RZ, 0x3 ;  /* 0x0000000c00037211 */ /* 0x0c0fe400078f18ff */
[----:B------:R-:W-:Y:S01]  /*0d00*/  LEA.HI R0, R0, R12, RZ, 0x2 ;  /* 0x0000000c00007211 */ /* 0x000fe200078f10ff */
[----:B------:R-:W-:Y:S01]  /*0d10*/  IMAD.IADD R9, R9, 0x1, -R10 ;  /* 0x0000000109097824 */ /* 0x000fe200078e0a0a */
[----:B------:R-:W-:-:S02]  /*0d20*/  SHF.R.S32.HI R6, RZ, 0x5, R6 ;  /* 0x00000005ff067819 */ /* 0x000fc40000011406 */
[----:B------:R-:W-:Y:S02]  /*0d30*/  LEA.HI R5, R5, R5, RZ, 0x1 ;  /* 0x0000000505057211 */ /* 0x000fe400078f08ff */
[--C-:B------:R-:W-:Y:S01]  /*0d40*/  SHF.R.S32.HI R19, RZ, 0x2, R0.reuse ;  /* 0x00000002ff137819 */ /* 0x100fe20000011400 */
[----:B------:R-:W-:Y:S01]  /*0d50*/  IMAD R6, R6, 0x10, R9 ;  /* 0x0000001006067824 */ /* 0x000fe200078e0209 */
[----:B------:R-:W-:Y:S01]  /*0d60*/  SHF.R.S32.HI R4, RZ, 0x1f, R0 ;  /* 0x0000001fff047819 */ /* 0x000fe20000011400 */
[----:B------:R-:W-:Y:S02]  /*0d70*/  IMAD R5, R5, -0x3, R14 ;  /* 0xfffffffd05057824 */ /* 0x000fe400078e020e */
[----:B------:R-:W-:Y:S01]  /*0d80*/  VIADD R9, R19, 0x60 ;  /* 0x0000006013097836 */ /* 0x000fe20000000000 */
[----:B------:R-:W-:Y:S01]  /*0d90*/  LOP3.LUT R3, R3, 0xfffffff8, RZ, 0xc0, !PT ;  /* 0xfffffff803037812 */ /* 0x000fe200078ec0ff */
[----:B------:R-:W-:Y:S01]  /*0da0*/  IMAD R10, R5, 0x40, R6 ;  /* 0x00000040050a7824 */ /* 0x000fe200078e0206 */
[----:B------:R-:W-:-:S02]  /*0db0*/  LOP3.LUT R0, R0, 0xfffffffc, RZ, 0xc0, !PT ;  /* 0xfffffffc00007812 */ /* 0x000fc400078ec0ff */
[----:B------:R-:W-:Y:S02]  /*0dc0*/  LEA.HI R4, R4, R19, RZ, 0x3 ;  /* 0x0000001304047211 */ /* 0x000fe400078f18ff */
[----:B------:R-:W-:Y:S01]  /*0dd0*/  SHF.R.S32.HI R5, RZ, 0x1f, R9 ;  /* 0x0000001fff057819 */ /* 0x000fe20000011409 */
[----:B------:R-:W-:Y:S01]  /*0de0*/  IMAD.IADD R3, R12, 0x1, -R3 ;  /* 0x000000010c037824 */ /* 0x000fe200078e0a03 */
[----:B------:R-:W-:Y:S01]  /*0df0*/  LOP3.LUT R4, R4, 0xfffffff8, RZ, 0xc0, !PT ;  /* 0xfffffff804047812 */ /* 0x000fe200078ec0ff */
[----:B------:R-:W-:Y:S01]  /*0e00*/  IMAD.IADD R6, R12, 0x1, -R0 ;  /* 0x000000010c067824 */ /* 0x000fe200078e0a00 */
[----:B------:R-:W-:Y:S01]  /*0e10*/  LEA.HI R5, R5, R9, RZ, 0x3 ;  /* 0x0000000905057211 */ /* 0x000fe200078f18ff */
[----:B------:R-:W-:Y:S01]  /*0e20*/  IMAD.SHL.U32 R3, R9, 0x40, RZ ;  /* 0x0000004009037824 */ /* 0x000fe200078e00ff */
[----:B------:R-:W-:Y:S01]  /*0e30*/  SHF.R.S32.HI R0, RZ, 0x1f, R19 ;  /* 0x0000001fff007819 */ /* 0x000fe20000011413 */
[----:B------:R-:W-:Y:S01]  /*0e40*/  IMAD.IADD R4, R19, 0x1, -R4 ;  /* 0x0000000113047824 */ /* 0x000fe200078e0a04 */
[C---:B------:R-:W-:Y:S01]  /*0e50*/  LEA.HI R0, R6.reuse, R6, RZ, 0x1 ;  /* 0x0000000606007211 */ /* 0x040fe200078f08ff */
[----:B------:R-:W-:Y:S01]  /*0e60*/  IMAD.SHL.U32 R16, R6, 0x8, RZ ;  /* 0x0000000806107824 */ /* 0x000fe200078e00ff */
[----:B------:R-:W-:Y:S01]  /*0e70*/  LOP3.LUT R3, R3, 0x1c0, RZ, 0xc0, !PT ;  /* 0x000001c003037812 */ /* 0x000fe200078ec0ff */
[----:B------:R-:W-:Y:S01]  /*0e80*/  IMAD.SHL.U32 R5, R5, 0x40, RZ ;  /* 0x0000004005057824 */ /* 0x000fe200078e00ff */
[----:B------:R-:W-:Y:S01]  /*0e90*/  STL [R1+0x64], R10 ;  /* 0x0000640a01007387 */ /* 0x000fe20000100800 */
[----:B------:R-:W-:-:S02]  /*0ea0*/  LOP3.LUT R8, R8, 0x7ffffffc, RZ, 0xc0, !PT ;  /* 0x7ffffffc08087812 */ /* 0x000fc400078ec0ff */
[----:B------:R-:W-:Y:S01]  /*0eb0*/  SHF.R.U32.HI R9, RZ, 0x3, R3 ;  /* 0x00000003ff097819 */ /* 0x000fe20000011603 */
[----:B------:R-:W-:Y:S01]  /*0ec0*/  STL [R1+0x58], RZ ;  /* 0x000058ff01007387 */ /* 0x000fe20000100800 */
[----:B------:R-:W-:Y:S02]  /*0ed0*/  LOP3.LUT R0, R0, 0x1ffffffe, RZ, 0xc0, !PT ;  /* 0x1ffffffe00007812 */ /* 0x000fe400078ec0ff */
[----:B------:R-:W-:Y:S01]  /*0ee0*/  LOP3.LUT R3, R3, 0x38, R16, 0xf8, !PT ;  /* 0x0000003803037812 */ /* 0x000fe200078ef810 */
[----:B------:R0:W-:Y:S01]  /*0ef0*/  STL [R1+0x40], R4 ;  /* 0x0000400401007387 */ /* 0x0001e20000100800 */
[----:B------:R-:W-:Y:S02]  /*0f00*/  IMAD.IADD R8, R11, 0x1, -R8 ;  /* 0x000000010b087824 */ /* 0x000fe400078e0a08 */
[----:B------:R-:W-:Y:S01]  /*0f10*/  IMAD.IADD R0, R6, 0x1, -R0 ;  /* 0x0000000106007824 */ /* 0x000fe200078e0a00 */
[----:B0-----:R-:W-:Y:S01]  /*0f20*/  LOP3.LUT R4, R5, 0xfffffe00, RZ, 0xc0, !PT ;  /* 0xfffffe0005047812 */ /* 0x001fe200078ec0ff */
[----:B------:R-:W-:-:S03]  /*0f30*/  IMAD.SHL.U32 R5, R7, 0x8, RZ ;  /* 0x0000000807057824 */ /* 0x000fc600078e00ff */
[----:B------:R-:W-:Y:S01]  /*0f40*/  LOP3.LUT R3, R4, R3, R9, 0xf6, !PT ;  /* 0x0000000304037212 */ /* 0x000fe200078ef609 */
[----:B------:R0:W-:Y:S01]  /*0f50*/  STL [R1+0x44], R4 ;  /* 0x0000440401007387 */ /* 0x0001e20000100800 */
[----:B------:R-:W-:-:S03]  /*0f60*/  IMAD R0, R0, 0x8, R10 ;  /* 0x0000000800007824 */ /* 0x000fc600078e020a */
[----:B------:R-:W-:Y:S01]  /*0f70*/  IMAD R3, R3, 0x2, R2 ;  /* 0x0000000203037824 */ /* 0x000fe200078e0202 */
[----:B------:R1:W-:Y:S01]  /*0f80*/  STL [R1+0x68], R5 ;  /* 0x0000680501007387 */ /* 0x0003e20000100800 */
[----:B0-----:R-:W-:-:S05]  /*0f90*/  IMAD.SHL.U32 R4, R8, 0x2, RZ ;  /* 0x0000000208047824 */ /* 0x001fca00078e00ff */
[----:B------:R1:W-:Y:S04]  /*0fa0*/  STL [R1+0x30], R4 ;  /* 0x0000300401007387 */ /* 0x0003e80000100800 */
[----:B------:R1:W-:Y:S04]  /*0fb0*/  STL [R1+0x48], R0 ;  /* 0x0000480001007387 */ /* 0x0003e80000100800 */
[----:B------:R1:W-:Y:S01]  /*0fc0*/  STL [R1+0x60], R3 ;  /* 0x0000600301007387 */ /* 0x0003e20000100800 */
[----:B------:R-:W-:Y:S01]  /*0fd0*/  IMAD.SHL.U32 R152, R6, 0x4, RZ ;  /* 0x0000000406987824 */ /* 0x000fe200078e00ff */
[----:B------:R-:W-:Y:S01]  /*0fe0*/  CS2R R22, SRZ ;  /* 0x0000000000167805 */ /* 0x000fe2000001ff00 */
[----:B------:R-:W-:-:S02]  /*0ff0*/  IMAD.MOV.U32 R154, RZ, RZ, RZ ;  /* 0x000000ffff9a7224 */ /* 0x000fc400078e00ff */
[----:B------:R-:W-:Y:S02]  /*1000*/  IMAD.MOV.U32 R18, RZ, RZ, RZ ;  /* 0x000000ffff127224 */ /* 0x000fe400078e00ff */
[----:B------:R-:W-:Y:S01]  /*1010*/  VIADD R155, R152, 0x10 ;  /* 0x00000010989b7836 */ /* 0x000fe20000000000 */
[----:B-12---:R-:W-:-:S07]  /*1020*/  LOP3.LUT R156, R13, 0x1, RZ, 0xfc, !PT ;  /* 0x000000010d9c7812 */ /* 0x006fce00078efcff */
.L_x_14550:
[----:B01-3--:R-:W0:Y:S02]  /*1030*/  LDC.64 R4, c[0x0][0xc88] ;  /* 0x00032200ff047b82 */ /* 0x00be240000000a00 */
        /* <DEDUP_REMOVED lines=14> */
[C---:B------:R-:W-:Y:S01]  /*1120*/  @P1 LEA R6, P2, R35.reuse, UR4, 0x2 ;  /* 0x0000000423061c11 */ /* 0x040fe2000f8410ff */
[----:B------:R0:W-:Y:S01]  /*1130*/  STL [R1+0x50], R35 ;  /* 0x0000502301007387 */ /* 0x0001e20000100800 */
[C-C-:B------:R-:W-:Y:S02]  /*1140*/  SHF.L.U64.HI R34, R35.reuse, 0x2, R0.reuse ;  /* 0x0000000223227819 */ /* 0x140fe40000010200 */
[----:B------:R-:W-:Y:S02]  /*1150*/  @P1 LEA.HI.X R7, R35, UR5, R0, 0x2, P2 ;  /* 0x0000000523071c11 */ /* 0x000fe400090f1400 */
[----:B------:R-:W-:Y:S01]  /*1160*/  ISETP.NE.U32.AND P2, PT, RZ, UR8, PT ;  /* 0x00000008ff007c0c */ /* 0x000fe2000bf45070 */
[----:B------:R-:W-:Y:S01]  /*1170*/  ULDC UR4, c[0x0][0x288] ;  /* 0x0000a20000047ab9 */ /* 0x000fe20000000800 */
[----:B------:R-:W-:Y:S01]  /*1180*/  IADD3 R8, P3, R33, UR6, RZ ;  /* 0x0000000621087c10 */ /* 0x000fe2000ff7e0ff */
[----:B------:R0:W5:Y:S01]  /*1190*/  @P1 LDG.E R11, desc[UR40][R6.64] ;  /* 0x00000028060b1981 */ /* 0x000162000c1e1900 */
[----:B------:R-:W-:Y:S01]  /*11a0*/  ISETP.NE.AND.EX P2, PT, RZ, UR9, PT, P2 ;  /* 0x00000009ff007c0c */ /* 0x000fe2000bf45320 */
[----:B----4-:R-:W-:Y:S01]  /*11b0*/  IMAD.U32 R3, RZ, RZ, UR4 ;  /* 0x00000004ff037e24 */ /* 0x010fe2000f8e00ff */
[----:B------:R-:W-:Y:S01]  /*11c0*/  IADD3.X R9, R34, UR7, RZ, P3, !PT ;  /* 0x0000000722097c10 */ /* 0x000fe20009ffe4ff */
[----:B------:R-:W-:-:S04]  /*11d0*/  ULDC.64 UR4, c[0x0][0x418] ;  /* 0x0001060000047ab9 */ /* 0x000fc80000000a00 */
[----:B------:R0:W5:Y:S06]  /*11e0*/  @P0 LDG.E R31, desc[UR40][R8.64] ;  /* 0x00000028081f0981 */ /* 0x00016c000c1e1900 */
[----:B------:R-:W-:-:S04]  /*11f0*/  @P2 IADD3 R4, P1, R33, UR8, RZ ;  /* 0x0000000821042c10 */ /* 0x000fc8000ff3e0ff */
        /* <DEDUP_REMOVED lines=18> */
[----:B------:R-:W1:Y:S02]  /*1320*/  LDC.64 R4, c[0x0][0xa00] ;  /* 0x00028000ff047b82 */ /* 0x000e640000000a00 */
[----:B-1----:R-:W-:-:S05]  /*1330*/  IMAD.WIDE R4, R35, 0x4, R4 ;  /* 0x0000000423047825 */ /* 0x002fca00078e0204 */
[----:B------:R-:W2:Y:S04]  /*1340*/  LDG.E R0, desc[UR40][R4.64] ;  /* 0x0000002804007981 */ /* 0x000ea8000c1e1900 */
[----:B0-----:R-:W2:Y:S02]  /*1350*/  LDG.E R3, desc[UR40][R4.64+0x4] ;  /* 0x0000042804037981 */ /* 0x001ea4000c1e1900 */
[----:B--2---:R-:W-:-:S05]  /*1360*/  IMAD.IADD R13, R3, 0x1, -R0 ;  /* 0x00000001030d7824 */ /* 0x004fca00078e0a00 */
[----:B------:R1:W-:Y:S02]  /*1370*/  STL [R1+0x20], R13 ;  /* 0x0000200d01007387 */ /* 0x0003e40000100800 */
.L_x_14408:
[C---:B------:R-:W-:Y:S01]  /*1380*/  LOP3.LUT R37, R30.reuse, 0xffff, RZ, 0xc0, !PT ;  /* 0x0000ffff1e257812 */ /* 0x040fe200078ec0ff */
[----:B------:R-:W-:Y:S01]  /*1390*/  ULDC.64 UR4, c[0x0][0xa20] ;  /* 0x0002880000047ab9 */ /* 0x000fe20000000a00 */
[C---:B0-----:R-:W-:Y:S02]  /*13a0*/  LOP3.LUT R3, R30.reuse, 0xff000000, RZ, 0xc0, !PT ;  /* 0xff0000001e037812 */ /* 0x041fe400078ec0ff */
[----:B------:R-:W-:Y:S01]  /*13b0*/  ISETP.NE.U32.AND P1, PT, RZ, UR4, PT ;  /* 0x00000004ff007c0c */ /* 0x000fe2000bf25070 */
[----:B------:R0:W-:Y:S01]  /*13c0*/  STL [R1+0x4c], R37 ;  /* 0x00004c2501007387 */ /* 0x0001e20000100800 */
[----:B------:R-:W-:Y:S02]  /*13d0*/  LOP3.LUT R0, R30, 0xff0000, RZ, 0xc0, !PT ;  /* 0x00ff00001e007812 */ /* 0x000fe400078ec0ff */
[----:B------:R-:W-:Y:S02]  /*13e0*/  ISETP.NE.AND.EX P1, PT, RZ, UR5, PT, P1 ;  /* 0x00000005ff007c0c */ /* 0x000fe4000bf25310 */
[----:B------:R-:W-:-:S04]  /*13f0*/  SHF.R.U32.HI R3, RZ, 0x8, R3 ;  /* 0x00000008ff037819 */ /* 0x000fc80000011603 */
[----:B------:R-:W-:-:S07]  /*1400*/  LEA.HI R10, R0, R3, RZ, 0x10 ;  /* 0x00000003000a7211 */ /* 0x000fce00078f80ff */
[----:B0-----:R-:W-:Y:S05]  /*1410*/  @!P1 BRA `(.L_x_14409) ;  /* 0x0000000000109947 */ /* 0x001fea0003800000 */
[----:B------:R-:W-:-:S04]  /*1420*/  IADD3 R4, P0, R33, UR4, RZ ;  /* 0x0000000421047c10 */ /* 0x000fc8000ff1e0ff */
[----:B------:R-:W-:-:S05]  /*1430*/  IADD3.X R5, R34, UR5, RZ, P0, !PT ;  /* 0x0000000522057c10 */ /* 0x000fca00087fe4ff */
[----:B------:R0:W5:Y:S01]  /*1440*/  LDG.E R32, desc[UR40][R4.64] ;  /* 0x0000002804207981 */ /* 0x000162000c1e1900 */
[----:B------:R-:W-:Y:S05]  /*1450*/  BRA `(.L_x_14410) ;  /* 0x0000000000107947 */ /* 0x000fea0003800000 */
.L_x_14409:
[----:B------:R-:W-:Y:S05]  /*1460*/  @!P0 BRA `(.L_x_14410) ;  /* 0x00000000000c8947 */ /* 0x000fea0003800000 */
[----:B------:R-:W2:Y:S04]  /*1470*/  LDG.E R3, desc[UR40][R8.64] ;  /* 0x0000002808037981 */ /* 0x000ea8000c1e1900 */
[----:B------:R-:W2:Y:S02]  /*1480*/  LDG.E R32, desc[UR40][R8.64+0x4] ;  /* 0x0000042808207981 */ /* 0x000ea4000c1e1900 */
[----:B--2---:R-:W-:-:S07]  /*1490*/  IMAD.IADD R32, R32, 0x1, -R3 ;  /* 0x0000000120207824 */ /* 0x004fce00078e0a03 */
.L_x_14410:
[----:B------:R-:W-:Y:S01]  /*14a0*/  ULDC.64 UR4, c[0x0][0xa10] ;  /* 0x0002840000047ab9 */ /* 0x000fe20000000a00 */
[----:B------:R-:W2:Y:S01]  /*14b0*/  LDC R8, c[0x0][0x448] ;  /* 0x00011200ff087b82 */ /* 0x000ea20000000800 */
        /* <DEDUP_REMOVED lines=16> */
[----:B0-----:R-:W-:Y:S01]  /*15c0*/  VIADD R4, R12, 0xbf ;  /* 0x000000bf0c047836 */ /* 0x001fe20000000000 */
[----:B------:R0:W-:Y:S07]  /*15d0*/  STL [R1+0x24], R12 ;  /* 0x0000240c01007387 */ /* 0x0001ee0000100800 */
[----:B------:R-:W2:Y:S01]  /*15e0*/  @P1 LDC R9, c[0x0][0x44c] ;  /* 0x00011300ff091b82 */ /* 0x000ea20000000800 */
[----:B0-----:R-:W-:-:S07]  /*15f0*/  IMAD.IADD R12, R32, 0x1, -R11 ;  /* 0x00000001200c7824 */ /* 0x001fce00078e0a0b */
[----:B------:R-:W0:Y:S01]  /*1600*/  @P1 LDC R5, c[0x0][0x450] ;  /* 0x00011400ff051b82 */ /* 0x000e220000000800 */
[----:B---3--:R-:W-:Y:S02]  /*1610*/  @P0 IMAD.IADD R25, R3, 0x1, -R0 ;  /* 0x0000000103190824 */ /* 0x008fe400078e0a00 */
[----:B--2---:R-:W-:-:S04]  /*1620*/  @P1 IMAD.HI.U32 R0, R4, R9, RZ ;  /* 0x0000000904001227 */ /* 0x004fc800078e00ff */
[----:B----4-:R-:W-:Y:S01]  /*1630*/  IMAD.IADD R6, R12, 0x1, R25 ;  /* 0x000000010c067824 */ /* 0x010fe200078e0219 */
[----:B0-----:R-:W-:-:S03]  /*1640*/  @P1 SHF.R.U32.HI R4, RZ, R5, R0 ;  /* 0x00000005ff041219 */ /* 0x001fc60000011600 */
[C---:B------:R-:W-:Y:S01]  /*1650*/  VIADD R0, R6.reuse, 0x7f ;  /* 0x0000007f06007836 */ /* 0x040fe20000000000 */
[----:B------:R-:W-:Y:S01]  /*1660*/  IADD3 R91, R6, 0x80, -R13 ;  /* 0x00000080065b7810 */ /* 0x000fe20007ffe80d */
[----:B------:R0:W-:Y:S01]  /*1670*/  STL [R1+0x2c], R6 ;  /* 0x00002c0601007387 */ /* 0x0001e20000100800 */
[----:B-1----:R-:W-:Y:S02]  /*1680*/  LOP3.LUT R13, R10, 0xff, RZ, 0xc0, !PT ;  /* 0x000000ff0a0d7812 */ /* 0x002fe400078ec0ff */
[----:B------:R-:W-:Y:S01]  /*1690*/  SHF.R.S32.HI R3, RZ, 0x1f, R0 ;  /* 0x0000001fff037819 */ /* 0x000fe20000011400 */
[----:B------:R-:W-:Y:S02]  /*16a0*/  IMAD.IADD R4, R91, 0x1, R4 ;  /* 0x000000015b047824 */ /* 0x000fe400078e0204 */
[----:B------:R1:W-:Y:S01]  /*16b0*/  STL [R1+0x5c], R13 ;  /* 0x00005c0d01007387 */ /* 0x0003e20000100800 */
[----:B------:R-:W-:Y:S01]  /*16c0*/  LEA.HI R3, R3, R0, RZ, 0x7 ;  /* 0x0000000003037211 */ /* 0x000fe200078f38ff */
[----:B------:R-:W-:Y:S01]  /*16d0*/  IMAD.MOV.U32 R0, RZ, RZ, RZ ;  /* 0x000000ffff007224 */ /* 0x000fe200078e00ff */
[----:B------:R-:W-:-:S02]  /*16e0*/  SHF.R.S32.HI R5, RZ, 0x1f, R4 ;  /* 0x0000001fff057819 */ /* 0x000fc40000011404 */
[----:B0-----:R-:W-:Y:S02]  /*16f0*/  SHF.R.U32.HI R6, RZ, 0x10, R10 ;  /* 0x00000010ff067819 */ /* 0x001fe4000001160a */
[----:B------:R-:W-:Y:S02]  /*1700*/  LEA.HI R5, R5, R4, RZ, 0x7 ;  /* 0x0000000405057211 */ /* 0x000fe400078f38ff */
[----:B------:R-:W-:Y:S01]  /*1710*/  SHF.R.S32.HI R92, RZ, 0x7, R3 ;  /* 0x00000007ff5c7819 */ /* 0x000fe20000011403 */
[----:B------:R1:W-:Y:S01]  /*1720*/  STL [R1+0x54], R6 ;  /* 0x0000540601007387 */ /* 0x0003e20000100800 */
[----:B------:R-:W-:-:S04]  /*1730*/  SHF.R.S32.HI R5, RZ, 0x7, R5 ;  /* 0x00000007ff057819 */ /* 0x000fc80000011405 */
[----:B------:R-:W-:-:S04]  /*1740*/  VIMNMX R9, R92, R5, PT ;  /* 0x000000055c097248 */ /* 0x000fc80003fe0100 */
[----:B------:R-:W-:-:S13]  /*1750*/  ISETP.GE.AND P0, PT, R9, 0x1, PT ;  /* 0x000000010900780c */ /* 0x000fda0003f06270 */
[----:B-1----:R-:W-:Y:S05]  /*1760*/  @!P0 BRA `(.L_x_14412) ;  /* 0x0000000000748947 */ /* 0x002fea0003800000 */
        /* <DEDUP_REMOVED lines=29> */
.L_x_14412:
[----:B------:R-:W-:Y:S05]  /*1940*/  BSYNC B0 ;  /* 0x0000000000007941 */ /* 0x000fea0003800000 */
.L_x_14411:
        /* <DEDUP_REMOVED lines=36> */
.L_x_14415:
[----:B------:R-:W-:Y:S05]  /*1b90*/  BSYNC B6 ;  /* 0x0000000000067941 */ /* 0x000fea0003800000 */
.L_x_14414:
        /* <DEDUP_REMOVED lines=20> */
.L_x_14417:
[----:B------:R-:W-:Y:S05]  /*1ce0*/  BSYNC B6 ;  /* 0x0000000000067941 */ /* 0x000fea0003800000 */
.L_x_14416:
[----:B------:R-:W-:Y:S01]  /*1cf0*/  ULDC.64 UR4, c[0x0][0x9f8] ;  /* 0x00027e0000047ab9 */ /* 0x000fe20000000a00 */
[----:B------:R-:W-:Y:S01]  /*1d00*/  IMAD.MOV.U32 R0, RZ, RZ, R35 ;  /* 0x000000ffff007224 */ /* 0x000fe200078e0023 */
[----:B------:R-:W-:Y:S01]  /*1d10*/  ISETP.NE.U32.AND P0, PT, RZ, UR4, PT ;  /* 0x00000004ff007c0c */ /* 0x000fe2000bf05070 */
[----:B------:R-:W2:Y:S01]  /*1d20*/  LDL R14, [R1+0x40] ;  /* 0x00004000010e7983 */ /* 0x000ea20000100800 */
[----:B------:R-:W0:Y:S02]  /*1d30*/  LDC.64 R72, c[0x0][0x300] ;  /* 0x0000c000ff487b82 */ /* 0x000e240000000a00 */
[----:B------:R-:W-:Y:S01]  /*1d40*/  ISETP.NE.AND.EX P0, PT, RZ, UR5, PT, P0 ;  /* 0x00000005ff007c0c */ /* 0x000fe2000bf05300 */
[----:B------:R-:W1:Y:S01]  /*1d50*/  S2R R20, SR_TID.X ;  /* 0x0000000000147919 */ /* 0x000e620000002100 */
[----:B------:R-:W-:-:S04]  /*1d60*/  IMAD.IADD R10, R31, 0x1, R32 ;  /* 0x000000011f0a7824 */ /* 0x000fc800078e0220 */
[----:B------:R-:W3:Y:S07]  /*1d70*/  LDC R63, c[0x0][0x3f4] ;  /* 0x0000fd00ff3f7b82 */ /* 0x000eee0000000800 */
[----:B------:R-:W-:Y:S01]  /*1d80*/  @P0 IADD3 R4, P1, R33, UR4, RZ ;  /* 0x0000000421040c10 */ /* 0x000fe2000ff3e0ff */
[----:B------:R-:W4:Y:S01]  /*1d90*/  LDC.64 R70, c[0x0][0x3f8] ;  /* 0x0000fe00ff467b82 */ /* 0x000f220000000a00 */
[----:B------:R-:W2:Y:S02]  /*1da0*/  LDL.LU R33, [R1] ;  /* 0x0000000001217983 */ /* 0x000ea40000300800 */
[----:B------:R-:W-:Y:S01]  /*1db0*/  @P0 IADD3.X R5, R34, UR5, RZ, P1, !PT ;  /* 0x0000000522050c10 */ /* 0x000fe20008ffe4ff */
[----:B------:R-:W-:Y:S01]  /*1dc0*/  ULDC.64 UR4, c[0x0][0xa08] ;  /* 0x0002820000047ab9 */ /* 0x000fe20000000a00 */
[----:B------:R-:W2:Y:S04]  /*1dd0*/  LDL R12, [R1+0x44] ;  /* 0x00004400010c7983 */ /* 0x000ea80000100800 */
[----:B------:R1:W3:Y:S01]  /*1de0*/  @P0 LDG.E R0, desc[UR40][R4.64] ;  /* 0x0000002804000981 */ /* 0x0002e2000c1e1900 */
[----:B------:R-:W-:Y:S01]  /*1df0*/  SHF.R.S32.HI R15, RZ, 0x1f, R10 ;  /* 0x0000001fff0f7819 */ /* 0x000fe2000001140a */
[----:B0-----:R-:W-:Y:S01]  /*1e00*/  IMAD.WIDE.U32 R6, R10, R72, RZ ;  /* 0x000000480a067225 */ /* 0x001fe200078e00ff */
[----:B------:R-:W-:-:S02]  /*1e10*/  ISETP.NE.U32.AND P0, PT, RZ, UR4, PT ;  /* 0x00000004ff007c0c */ /* 0x000fc4000bf05070 */
[----:B------:R-:W-:Y:S01]  /*1e20*/  SHF.R.S32.HI R35, RZ, 0x1f, R19 ;  /* 0x0000001fff237819 */ /* 0x000fe20000011413 */
[----:B------:R-:W-:Y:S01]  /*1e30*/  IMAD R8, R15, R72, RZ ;  /* 0x000000480f087224 */ /* 0x000fe200078e02ff */
[----:B------:R-:W-:Y:S01]  /*1e40*/  ISETP.NE.AND.EX P0, PT, RZ, UR5, PT, P0 ;  /* 0x00000005ff007c0c */ /* 0x000fe2000bf05300 */
[----:B------:R-:W-:Y:S01]  /*1e50*/  ULDC.64 UR4, c[0x0][0x308] ;  /* 0x0000c20000047ab9 */ /* 0x000fe20000000a00 */
[----:B------:R-:W-:Y:S01]  /*1e60*/  SHF.R.S32.HI R17, RZ, 0x1f, R16 ;  /* 0x0000001fff117819 */ /* 0x000fe20000011410 */
[----:B------:R-:W-:Y:S01]  /*1e70*/  IMAD R3, R10, R73, R8 ;  /* 0x000000490a037224 */ /* 0x000fe200078e0208 */
[----:B-1----:R-:W-:-:S03]  /*1e80*/  SHF.R.U32.HI R36, RZ, 0x7, R20 ;  /* 0x00000007ff247819 */ /* 0x002fc60000011614 */
[----:B------:R-:W-:Y:S01]  /*1e90*/  IMAD.IADD R7, R7, 0x1, R3 ;  /* 0x0000000107077824 */ /* 0x000fe200078e0203 */
[----:B------:R-:W-:Y:S01]  /*1ea0*/  ISETP.NE.AND P6, PT, R36, 0x1, PT ;  /* 0x000000012400780c */ /* 0x000fe20003fc5270 */
[----:B------:R-:W0:Y:S01]  /*1eb0*/  S2R R32, SR_TID.X ;  /* 0x0000000000207919 */ /* 0x000e220000002100 */
[----:B------:R-:W-:-:S04]  /*1ec0*/  IMAD.WIDE.U32 R4, R37, UR4, R6 ;  /* 0x0000000425047c25 */ /* 0x000fc8000f8e0006 */
[----:B------:R-:W-:Y:S01]  /*1ed0*/  IMAD R5, R37, UR5, R5 ;  /* 0x0000000525057c24 */ /* 0x000fe2000f8e0205 */
[----:B------:R-:W-:Y:S01]  /*1ee0*/  ULDC.64 UR4, c[0x0][0x310] ;  /* 0x0000c40000047ab9 */ /* 0x000fe20000000a00 */
[----:B------:R-:W-:Y:S01]  /*1ef0*/  IMAD.WIDE.U32 R6, R19, R72, R16 ;  /* 0x0000004813067225 */ /* 0x000fe200078e0010 */
[----:B------:R-:W-:-:S03]  /*1f00*/  SHF.R.S32.HI R153, RZ, 0x1f, R152 ;  /* 0x0000001fff997819 */ /* 0x000fc60000011498 */
[----:B----4-:R-:W-:-:S04]  /*1f10*/  IMAD.WIDE.U32 R48, R19, R70, R16 ;  /* 0x0000004613307225 */ /* 0x010fc800078e0010 */
[----:B------:R-:W-:-:S04]  /*1f20*/  IMAD.WIDE.U32 R50, R19, R70, R152 ;  /* 0x0000004613327225 */ /* 0x000fc800078e0098 */
[----:B------:R-:W-:Y:S02]  /*1f30*/  VIADD R65, R16, 0x20 ;  /* 0x0000002010417836 */ /* 0x000fe40000000000 */
[----:B------:R-:W-:Y:S01]  /*1f40*/  VIADD R90, R36, 0x8 ;  /* 0x00000008245a7836 */ /* 0x000fe20000000000 */
[----:B---3--:R-:W-:Y:S02]  /*1f50*/  SHF.R.S32.HI R3, RZ, 0x1f, R0 ;  /* 0x0000001fff037819 */ /* 0x008fe40000011400 */
[----:B------:R-:W-:Y:S02]  /*1f60*/  SEL R53, R0, RZ, !P0 ;  /* 0x000000ff00357207 */ /* 0x000fe40004000000 */
[----:B------:R-:W-:-:S03]  /*1f70*/  SEL R3, R3, RZ, !P0 ;  /* 0x000000ff03037207 */ /* 0x000fc60004000000 */
[----:B------:R-:W-:Y:S02]  /*1f80*/  IMAD.WIDE.U32 R54, R53, UR4, R4 ;  /* 0x0000000435367c25 */ /* 0x000fe4000f8e0004 */
[----:B------:R-:W1:Y:S02]  /*1f90*/  LDC.64 R4, c[0x0][0x408] ;  /* 0x00010200ff047b82 */ /* 0x000e640000000a00 */
[----:B------:R-:W-:Y:S01]  /*1fa0*/  IMAD R0, R3, UR4, RZ ;  /* 0x0000000403007c24 */ /* 0x000fe2000f8e02ff */
[----:B------:R-:W-:-:S03]  /*1fb0*/  IADD3 R76, P0, R54, R6, RZ ;  /* 0x00000006364c7210 */ /* 0x000fc60007f1e0ff */
[----:B------:R-:W-:Y:S01]  /*1fc0*/  IMAD R75, R53, UR5, R0 ;  /* 0x00000005354b7c24 */ /* 0x000fe2000f8e0200 */
[----:B------:R-:W-:Y:S05]  /*1fd0*/  @!P6 WARPSYNC.ALL ;  /* 0x000000000000e948 */ /* 0x000fea0003800000 */
[----:B------:R-:W-:Y:S01]  /*1fe0*/  IMAD R0, R35, R72, RZ ;  /* 0x0000004823007224 */ /* 0x000fe200078e02ff */
[----:B------:R-:W-:Y:S01]  /*1ff0*/  ULDC.64 UR4, c[0x0][0x330] ;  /* 0x0000cc0000047ab9 */ /* 0x000fe20000000a00 */
[----:B------:R-:W-:Y:S02]  /*2000*/  IMAD.IADD R75, R55, 0x1, R75 ;  /* 0x00000001374b7824 */ /* 0x000fe400078e024b */
[----:B------:R-:W-:-:S04]  /*2010*/  IMAD.WIDE.U32 R8, R37, UR4, R16 ;  /* 0x0000000425087c25 */ /* 0x000fc8000f8e0010 */
[----:B------:R-:W-:Y:S02]  /*2020*/  IMAD R0, R19, R73, R0 ;  /* 0x0000004913007224 */ /* 0x000fe400078e0200 */
[----:B------:R-:W-:Y:S01]  /*2030*/  IMAD R9, R37, UR5, R9 ;  /* 0x0000000525097c24 */ /* 0x000fe2000f8e0209 */
[----:B------:R-:W-:Y:S02]  /*2040*/  ULDC.64 UR4, c[0x0][0x338] ;  /* 0x0000ce0000047ab9 */ /* 0x000fe40000000a00 */
[----:B------:R-:W-:Y:S01]  /*2050*/  IADD3.X R74, R75, R7, R0, P0, !PT ;  /* 0x000000074b4a7210 */ /* 0x000fe200007fe400 */
[----:B------:R-:W-:Y:S01]  /*2060*/  IMAD R3, R3, UR4, RZ ;  /* 0x0000000403037c24 */ /* 0x000fe2000f8e02ff */
[----:B------:R-:W-:Y:S01]  /*2070*/  ISETP.GE.AND P0, PT, R16, R63, PT ;  /* 0x0000003f1000720c */ /* 0x000fe20003f06270 */
[----:B------:R-:W-:Y:S02]  /*2080*/  IMAD R0, R35, R70, RZ ;  /* 0x0000004623007224 */ /* 0x000fe400078e02ff */
[----:B------:R-:W-:Y:S01]  /*2090*/  IMAD R13, R53, UR5, R3 ;  /* 0x00000005350d7c24 */ /* 0x000fe2000f8e0203 */
[----:B------:R-:W-:Y:S01]  /*20a0*/  SEL R3, R63, RZ, P0 ;  /* 0x000000ff3f037207 */ /* 0x000fe20000000000 */
[----:B------:R-:W-:Y:S01]  /*20b0*/  IMAD R7, R19, R71, R0 ;  /* 0x0000004713077224 */ /* 0x000fe200078e0200 */
[----:B--2---:R-:W-:Y:S01]  /*20c0*/  LOP3.LUT P1, RZ, R14, 0x4, RZ, 0xc0, !PT ;  /* 0x000000040eff7812 */ /* 0x004fe2000782c0ff */
[----:B0-----:R-:W-:-:S02]  /*20d0*/  VIADD R37, R32, 0xffffff80 ;  /* 0xffffff8020257836 */ /* 0x001fc40000000000 */
[-C--:B-1----:R-:W-:Y:S02]  /*20e0*/  IMAD R0, R35, R4.reuse, RZ ;  /* 0x0000000423007224 */ /* 0x082fe400078e02ff */
[----:B------:R-:W-:Y:S02]  /*20f0*/  IMAD.IADD R3, R16, 0x1, R3 ;  /* 0x0000000110037824 */ /* 0x000fe400078e0203 */
[----:B------:R-:W-:Y:S02]  /*2100*/  VIADD R32, R19, 0x60 ;  /* 0x0000006013207836 */ /* 0x000fe40000000000 */
[----:B------:R-:W-:Y:S01]  /*2110*/  IMAD.WIDE.U32 R52, R53, UR4, R8 ;  /* 0x0000000435347c25 */ /* 0x000fe2000f8e0008 */
[----:B------:R-:W-:Y:S01]  /*2120*/  LOP3.LUT R33, R33, 0xfffffffb, RZ, 0xc0, !PT ;  /* 0xfffffffb21217812 */ /* 0x000fe200078ec0ff */
[----:B------:R-:W-:Y:S02]  /*2130*/  ULDC UR4, c[0x0][0x2f4] ;  /* 0x0000bd0000047ab9 */ /* 0x000fe40000000800 */
        /* <DEDUP_REMOVED lines=8> */
[----:B------:R-:W-:Y:S02]  /*21c0*/  IMAD.SHL.U32 R69, R14, 0x40, RZ ;  /* 0x000000400e457824 */ /* 0x000fe400078e00ff */
[----:B------:R-:W-:Y:S01]  /*21d0*/  VIADD R14, R19, 0x60 ;  /* 0x00000060130e7836 */ /* 0x000fe20000000000 */
[----:B------:R-:W-:Y:S01]  /*21e0*/  LEA.HI R0, R0, R3, RZ, 0x3 ;  /* 0x0000000300007211 */ /* 0x000fe200078f18ff */
[----:B------:R-:W-:Y:S01]  /*21f0*/  IMAD.IADD R31, R31, 0x1, R9 ;  /* 0x000000011f1f7824 */ /* 0x000fe200078e0209 */
[----:B------:R-:W-:Y:S01]  /*2200*/  LOP3.LUT R32, R32, 0x1c0, RZ, 0xc0, !PT ;  /* 0x000001c020207812 */ /* 0x000fe200078ec0ff */
[----:B------:R-:W-:Y:S01]  /*2210*/  IMAD.IADD R21, R9, 0x1, R21 ;  /* 0x0000000109157824 */ /* 0x000fe200078e0215 */
[----:B------:R-:W-:Y:S01]  /*2220*/  @P1 LOP3.LUT R33, R33, 0x4, RZ, 0xfc, !PT ;  /* 0x0000000421211812 */ /* 0x000fe200078efcff */
[C---:B------:R-:W-:Y:S01]  /*2230*/  IMAD R3, R7.reuse, R70, RZ ;  /* 0x0000004607037224 */ /* 0x040fe200078e02ff */
[----:B------:R-:W-:Y:S01]  /*2240*/  SHF.R.S32.HI R64, RZ, 0x1f, R14 ;  /* 0x0000001fff407819 */ /* 0x000fe2000001140e */
[-C--:B------:R-:W-:Y:S01]  /*2250*/  IMAD R7, R7, R4.reuse, RZ ;  /* 0x0000000407077224 */ /* 0x080fe200078e02ff */
[----:B------:R-:W-:Y:S01]  /*2260*/  LOP3.LUT R69, R69, 0x1c0, RZ, 0xc0, !PT ;  /* 0x000001c045457812 */ /* 0x000fe200078ec0ff */
[----:B------:R-:W-:Y:S01]  /*2270*/  IMAD.WIDE.U32 R30, R24, R4, R30 ;  /* 0x00000004181e7225 */ /* 0x000fe200078e001e */
[----:B------:R-:W-:-:S02]  /*2280*/  SHF.L.U64.HI R68, R4, 0x7, R5 ;  /* 0x0000000704447819 */ /* 0x000fc40000010205 */
[----:B------:R-:W-:Y:S01]  /*2290*/  SHF.R.S32.HI R14, RZ, 0x1f, R37 ;  /* 0x0000001fff0e7819 */ /* 0x000fe20000011425 */
[----:B------:R-:W-:-:S04]  /*22a0*/  IMAD.WIDE.U32 R20, R24, R4, R20 ;  /* 0x0000000418147225 */ /* 0x000fc800078e0014 */
[----:B------:R-:W-:Y:S01]  /*22b0*/  IMAD.SHL.U32 R67, R4, 0x80, RZ ;  /* 0x0000008004437824 */ /* 0x000fe200078e00ff */
[----:B------:R-:W-:Y:S01]  /*22c0*/  LOP3.LUT R4, R32, 0x38, R0, 0xf8, !PT ;  /* 0x0000003820047812 */ /* 0x000fe200078ef800 */
[----:B------:R-:W-:Y:S01]  /*22d0*/  VIADD R32, R19, 0x60 ;  /* 0x0000006013207836 */ /* 0x000fe20000000000 */
[----:B------:R-:W-:Y:S01]  /*22e0*/  SHF.R.U32.HI R66, RZ, 0x3, R69 ;  /* 0x00000003ff427819 */ /* 0x000fe20000011645 */
[----:B------:R-:W-:Y:S01]  /*22f0*/  IMAD R9, R24, R71, R3 ;  /* 0x0000004718097224 */ /* 0x000fe200078e0203 */
[----:B------:R-:W-:Y:S01]  /*2300*/  LOP3.LUT R3, R69, 0x18, R16, 0xf8, !PT ;  /* 0x0000001845037812 */ /* 0x000fe200078ef810 */
[----:B------:R0:W-:Y:S01]  /*2310*/  STL [R1], R33 ;  /* 0x0000002101007387 */ /* 0x0001e20000100800 */
[----:B------:R-:W-:Y:S01]  /*2320*/  LEA.HI R14, R14, R37, RZ, 0x5 ;  /* 0x000000250e0e7211 */ /* 0x000fe200078f28ff */
[----:B------:R-:W-:Y:S01]  /*2330*/  IMAD.SHL.U32 R32, R32, 0x40, RZ ;  /* 0x0000004020207824 */ /* 0x000fe200078e00ff */
[----:B------:R-:W-:Y:S02]  /*2340*/  LOP3.LUT R3, R3, R66, RZ, 0x3c, !PT ;  /* 0x0000004203037212 */ /* 0x000fe400078e3cff */
[----:B------:R-:W-:-:S02]  /*2350*/  SHF.R.S32.HI R14, RZ, 0x5, R14 ;  /* 0x00000005ff0e7819 */ /* 0x000fc4000001140e */
[----:B------:R-:W-:-:S03]  /*2360*/  LOP3.LUT R32, R32, 0x1c0, RZ, 0xc0, !PT ;  /* 0x000001c020207812 */ /* 0x000fc600078ec0ff */
[----:B------:R-:W-:Y:S01]  /*2370*/  IMAD R62, R14, 0x200, R3 ;  /* 0x000002000e3e7824 */ /* 0x000fe200078e0203 */
[----:B------:R-:W-:Y:S02]  /*2380*/  LOP3.LUT R3, R69, 0x38, R0, 0xf8, !PT ;  /* 0x0000003845037812 */ /* 0x000fe400078ef800 */
[----:B------:R-:W-:Y:S02]  /*2390*/  SHF.R.U32.HI R32, RZ, 0x3, R32 ;  /* 0x00000003ff207819 */ /* 0x000fe40000011620 */
[----:B------:R-:W-:Y:S02]  /*23a0*/  IADD3 R6, P1, R19, R10, RZ ;  /* 0x0000000a13067210 */ /* 0x000fe40007f3e0ff */
[----:B------:R-:W-:Y:S01]  /*23b0*/  LOP3.LUT R3, R3, R66, RZ, 0x3c, !PT ;  /* 0x0000004203037212 */ /* 0x000fe200078e3cff */
[----:B------:R-:W-:Y:S01]  /*23c0*/  IMAD.WIDE.U32 R50, R24, R70, R50 ;  /* 0x0000004618327225 */ /* 0x000fe200078e0032 */
[----:B------:R-:W-:Y:S02]  /*23d0*/  LOP3.LUT R8, R4, R32, RZ, 0x3c, !PT ;  /* 0x0000002004087212 */ /* 0x000fe400078e3cff */
[----:B------:R-:W-:Y:S01]  /*23e0*/  LOP3.LUT R57, R0, 0xfffffff8, RZ, 0xc0, !PT ;  /* 0xfffffff800397812 */ /* 0x000fe200078ec0ff */
[----:B------:R-:W-:Y:S01]  /*23f0*/  IMAD.WIDE.U32 R48, R24, R70, R48 ;  /* 0x0000004618307225 */ /* 0x000fe200078e0030 */
[----:B------:R-:W-:-:S03]  /*2400*/  SHF.L.U64.HI R73, R72, 0x7, R73 ;  /* 0x0000000748497819 */ /* 0x000fc60000010249 */
[----:B------:R-:W-:Y:S01]  /*2410*/  IMAD R11, R24, R5, R7 ;  /* 0x00000005180b7224 */ /* 0x000fe200078e0207 */
[----:B------:R-:W-:Y:S01]  /*2420*/  SHF.L.U64.HI R71, R70, 0x7, R71 ;  /* 0x0000000746477819 */ /* 0x000fe20000010247 */
[----:B------:R-:W-:Y:S01]  /*2430*/  IMAD.X R7, R35, 0x1, R15, P1 ;  /* 0x0000000123077824 */ /* 0x000fe200008e060f */
[----:B------:R-:W-:Y:S01]  /*2440*/  SHF.R.S32.HI R56, RZ, 0x3, R0 ;  /* 0x00000003ff387819 */ /* 0x000fe20000011400 */
[----:B------:R-:W-:Y:S01]  /*2450*/  IMAD R4, R14, 0x200, R3 ;  /* 0x000002000e047824 */ /* 0x000fe200078e0203 */
[----:B------:R-:W-:Y:S01]  /*2460*/  ISETP.GE.AND P1, PT, R16, UR4, PT ;  /* 0x0000000410007c0c */ /* 0x000fe2000bf26270 */
[----:B------:R-:W-:Y:S01]  /*2470*/  IMAD.SHL.U32 R72, R72, 0x80, RZ ;  /* 0x0000008048487824 */ /* 0x000fe200078e00ff */
[----:B------:R-:W-:Y:S01]  /*2480*/  ISETP.GE.AND P2, PT, R65, UR4, PT ;  /* 0x0000000441007c0c */ /* 0x000fe2000bf46270 */
[----:B------:R-:W-:Y:S01]  /*2490*/  IMAD.SHL.U32 R70, R70, 0x80, RZ ;  /* 0x0000008046467824 */ /* 0x000fe200078e00ff */
[----:B------:R-:W-:Y:S01]  /*24a0*/  SHF.R.S32.HI R5, RZ, 0x1f, R57 ;  /* 0x0000001fff057819 */ /* 0x000fe20000011439 */
[----:B------:R-:W-:-:S02]  /*24b0*/  IMAD.SHL.U32 R63, R63, 0x2, RZ ;  /* 0x000000023f3f7824 */ /* 0x000fc400078e00ff */
[----:B------:R-:W-:Y:S02]  /*24c0*/  IMAD.IADD R61, R51, 0x1, R9 ;  /* 0x00000001333d7824 */ /* 0x000fe400078e0209 */
[----:B------:R-:W-:Y:S02]  /*24d0*/  IMAD.IADD R60, R9, 0x1, R49 ;  /* 0x00000001093c7824 */ /* 0x000fe400078e0231 */
[----:B------:R-:W-:Y:S02]  /*24e0*/  IMAD.IADD R59, R31, 0x1, R11 ;  /* 0x000000011f3b7824 */ /* 0x000fe400078e020b */
[----:B------:R-:W-:Y:S02]  /*24f0*/  IMAD.IADD R58, R11, 0x1, R21 ;  /* 0x000000010b3a7824 */ /* 0x000fe400078e0215 */
[----:B------:R-:W-:Y:S02]  /*2500*/  IMAD.IADD R3, R12, 0x1, R8 ;  /* 0x000000010c037824 */ /* 0x000fe400078e0208 */
[----:B------:R-:W-:Y:S01]  /*2510*/  IMAD.IADD R0, R53, 0x1, R13 ;  /* 0x0000000135007824 */ /* 0x000fe200078e020d */
[----:B0-----:R-:W-:Y:S06]  /*2520*/  @!P6 BAR.SYNC.DEFER_BLOCKING 0x9, 0x100 ;  /* 0x024400000000eb1d */ /* 0x001fec0000010000 */
.L_x_14467:
        /* <DEDUP_REMOVED lines=11> */
[----:B------:R-:W4:Y:S01]  /*25e0*/  LDC R86, c[0x0][0x3f4] ;  /* 0x0000fd00ff567b82 */ /* 0x000f220000000800 */
[----:B------:R-:W-:Y:S02]  /*25f0*/  IMAD.MOV.U32 R82, RZ, RZ, R10 ;  /* 0x000000ffff527224 */ /* 0x000fe400078e000a */
[----:B------:R-:W-:Y:S01]  /*2600*/  IMAD.IADD R83, R11, 0x1, R9 ;  /* 0x000000010b537824 */ /* 0x000fe200078e0209 */
[----:B------:R-:W-:Y:S01]  /*2610*/  IADD3 R11, P3, R76, R10, RZ ;  /* 0x0000000a4c0b7210 */ /* 0x000fe20007f7e0ff */
[----:B0-----:R-:W-:Y:S02]  /*2620*/  IMAD R13, R85, 0x60, RZ ;  /* 0x00000060550d7824 */ /* 0x001fe400078e02ff */
[----:B------:R-:W-:-:S04]  /*2630*/  IMAD.WIDE.U32 R8, R84, 0x60, R82 ;  /* 0x0000006054087825 */ /* 0x000fc800078e0052 */
[----:B------:R-:W-:Y:S01]  /*2640*/  IMAD.X R12, R83, 0x1, R74, P3 ;  /* 0x00000001530c7824 */ /* 0x000fe200018e064a */
[----:B------:R-:W-:Y:S01]  /*2650*/  IADD3 R8, P4, R76, R8, RZ ;  /* 0x000000084c087210 */ /* 0x000fe20007f9e0ff */
[----:B------:R-:W-:Y:S01]  /*2660*/  IMAD R81, R22, 0x2000, R62 ;  /* 0x0000200016517824 */ /* 0x000fe200078e023e */
[-C--:B-1----:R-:W-:Y:S02]  /*2670*/  LEA R34, P3, R11, R78.reuse, 0x1 ;  /* 0x0000004e0b227211 */ /* 0x082fe400078608ff */
[----:B------:R-:W-:Y:S01]  /*2680*/  IADD3.X R10, R74, R9, R13, P4, !PT ;  /* 0x000000094a0a7210 */ /* 0x000fe200027fe40d */
[----:B------:R-:W-:Y:S01]  /*2690*/  VIADD R9, R81, 0x20 ;  /* 0x0000002051097836 */ /* 0x000fe20000000000 */
[C---:B------:R-:W-:Y:S02]  /*26a0*/  LEA R32, P4, R8.reuse, R78, 0x1 ;  /* 0x0000004e08207211 */ /* 0x040fe400078808ff */
[-C--:B------:R-:W-:Y:S02]  /*26b0*/  LEA.HI.X R35, R11, R79.reuse, R12, 0x1, P3 ;  /* 0x0000004f0b237211 */ /* 0x080fe400018f0c0c */
[----:B------:R-:W-:-:S02]  /*26c0*/  LEA.HI.X R33, R8, R79, R10, 0x1, P4 ;  /* 0x0000004f08217211 */ /* 0x000fc400020f0c0a */
[----:B------:R-:W-:Y:S02]  /*26d0*/  ISETP.GT.AND P4, PT, R27, R28, PT ;  /* 0x0000001c1b00720c */ /* 0x000fe40003f84270 */
[----:B----4-:R-:W-:Y:S02]  /*26e0*/  ISETP.GE.AND P3, PT, R86, 0x1, PT ;  /* 0x000000015600780c */ /* 0x010fe40003f66270 */
[----:B--2---:R-:W-:Y:S02]  /*26f0*/  LOP3.LUT P5, RZ, R15, 0x4, RZ, 0xc0, !PT ;  /* 0x000000040fff7812 */ /* 0x004fe400078ac0ff */
[----:B---3--:R-:W-:-:S07]  /*2700*/  LOP3.LUT R14, R14, 0xfffffffd, RZ, 0xc0, !PT ;  /* 0xfffffffd0e0e7812 */ /* 0x008fce00078ec0ff */
[----:B------:R-:W-:-:S05]  /*2710*/  @P4 LOP3.LUT R14, R14, 0x2, RZ, 0xfc, !PT ;  /* 0x000000020e0e4812 */ /* 0x000fca00078efcff */
[----:B------:R0:W-:Y:S01]  /*2720*/  STL [R1], R14 ;  /* 0x0000000e01007387 */ /* 0x0001e20000100800 */
[C---:B------:R-:W-:Y:S02]  /*2730*/  @P5 VIADD R9, R81.reuse, 0xffffffe0 ;  /* 0xffffffe051095836 */ /* 0x040fe40000000000 */
[--C-:B------:R-:W-:Y:S02]  /*2740*/  IMAD R81, R81, 0x2, R26.reuse ;  /* 0x0000000251517824 */ /* 0x100fe400078e021a */
[----:B------:R-:W-:Y:S01]  /*2750*/  IMAD R80, R9, 0x2, R26 ;  /* 0x0000000209507824 */ /* 0x000fe200078e021a */
[----:B------:R-:W-:Y:S06]  /*2760*/  @!P3 BRA `(.L_x_14419) ;  /* 0x0000002c000cb947 */ /* 0x000fec0003800000 */
[----:B------:R-:W-:Y:S01]  /*2770*/  ULDC.U8 UR4, c[0x0][0x410] ;  /* 0x0001040000047ab9 */ /* 0x000fe20000000000 */
[-C--:B------:R-:W-:Y:S01]  /*2780*/  IMAD R9, R71, R27.reuse, RZ ;  /* 0x0000001b47097224 */ /* 0x080fe200078e02ff */
[----:B------:R-:W-:Y:S01]  /*2790*/  ISETP.NE.AND P3, PT, RZ, UR4, PT ;  /* 0x00000004ff007c0c */ /* 0x000fe2000bf65270 */
[----:B------:R-:W-:Y:S02]  /*27a0*/  IMAD R8, R68, R27, RZ ;  /* 0x0000001b44087224 */ /* 0x000fe400078e02ff */
        /* <DEDUP_REMOVED lines=16> */
[----:B0-----:R-:W-:Y:S02]  /*28b0*/  CS2R R14, SRZ ;  /* 0x00000000000e7805 */ /* 0x001fe4000001ff00 */
        /* <DEDUP_REMOVED lines=23> */
.L_x_14422:
[----:B------:R-:W-:Y:S05]  /*2a30*/  BSYNC B1 ;  /* 0x0000000000017941 */ /* 0x000fea0003800000 */
.L_x_14421:
        /* <DEDUP_REMOVED lines=34> */
.L_x_14424:
[----:B------:R-:W-:Y:S05]  /*2c60*/  BSYNC B1 ;  /* 0x0000000000017941 */ /* 0x000fea0003800000 */
.L_x_14423:
        /* <DEDUP_REMOVED lines=33> */
.L_x_14425:
[----:B------:R-:W-:Y:S01]  /*2e80*/  IMAD R77, R22, 0x8, R2 ;  /* 0x00000008164d7824 */ /* 0x000fe200078e0202 */
[----:B------:R-:W-:Y:S01]  /*2e90*/  SHF.L.U32 R89, R154, 0x1f, RZ ;  /* 0x0000001f9a597819 */ /* 0x000fe200000006ff */
[----:B------:R-:W-:Y:S03]  /*2ea0*/  BSSY B1, `(.L_x_14426) ;  /* 0x0000003000017945 */ /* 0x000fe60003800000 */
[----:B------:R-:W0:Y:S02]  /*2eb0*/  SYNCS.PHASECHK.TRANS64.TRYWAIT P6, [R77+URZ+0x16890], R89 ;  /* 0x016890594d0075a7 */ /* 0x000e2400080c017f */
[----:B0-----:R-:W-:Y:S05]  /*2ec0*/  @!P6 BRA `(.L_x_14427) ;  /* 0x000001700090e947 */ /* 0x001fea0003800000 */
.L_x_14697:
[----:B------:R-:W-:Y:S05]  /*2ed0*/  BSYNC B1 ;  /* 0x0000000000017941 */ /* 0x000fea0003800000 */
.L_x_14426:
        /* <DEDUP_REMOVED lines=12> */
[----:B------:R-:W-:Y:S01]  /*2fa0*/  SHF.R.U32.HI R100, RZ, 0x10, R79 ;  /* 0x00000010ff647819 */ /* 0x000fe2000001164f */
[----:B--2---:R-:W-:Y:S01]  /*2fb0*/  IMAD.U32 R79, R10, 0x10000, RZ ;  /* 0x000100000a4f7824 */ /* 0x004fe200078e00ff */
[----:B------:R-:W-:-:S02]  /*2fc0*/  SHF.R.U32.HI R104, RZ, 0x10, R83 ;  /* 0x00000010ff687819 */ /* 0x000fc40000011653 */
[----:B------:R-:W-:Y:S02]  /*2fd0*/  LOP3.LUT R82, R9, 0xffff0000, RZ, 0xc0, !PT ;  /* 0xffff000009527812 */ /* 0x000fe400078ec0ff */
        /* <DEDUP_REMOVED lines=9> */
[C---:B------:R-:W-:Y:S01]  /*3070*/  IMAD.U32 R10, R11.reuse, 0x10000, RZ ;  /* 0x000100000b0a7824 */ /* 0x040fe200078e00ff */
[----:B------:R-:W-:Y:S01]  /*3080*/  LOP3.LUT R78, R11, 0xffff0000, RZ, 0xc0, !PT ;  /* 0xffff00000b4e7812 */ /* 0x000fe200078ec0ff */
[----:B------:R-:W-:-:S02]  /*3090*/  IMAD.U32 R11, R9, 0x10000, RZ ;  /* 0x00010000090b7824 */ /* 0x000fc400078e00ff */
[----:B------:R-:W-:Y:S02]  /*30a0*/  IMAD.U32 R106, R104, 0x10000, RZ ;  /* 0x00010000686a7824 */ /* 0x000fe400078e00ff */
[----:B------:R-:W-:Y:S02]  /*30b0*/  IMAD.U32 R102, R100, 0x10000, RZ ;  /* 0x0001000064667824 */ /* 0x000fe400078e00ff */
[----:B------:R-:W-:Y:S01]  /*30c0*/  FFMA.FTZ R103, R11, R103, R82 ;  /* 0x000000670b677223 */ /* 0x000fe20000010052 */
[----:B------:R-:W-:Y:S01]  /*30d0*/  FMUL.FTZ R110, R83, R106 ;  /* 0x0000006a536e7220 */ /* 0x000fe20000410000 */
[----:B------:R-:W-:Y:S01]  /*30e0*/  FFMA.FTZ R108, R11, R99, -R108 ;  /* 0x000000630b6c7223 */ /* 0x000fe2000001086c */
[-C--:B------:R-:W-:Y:S01]  /*30f0*/  FMUL.FTZ R82, R83, R102.reuse ;  /* 0x0000006653527220 */ /* 0x080fe20000410000 */
[----:B------:R-:W-:Y:S01]  /*3100*/  IMAD.U32 R9, R8, 0x10000, RZ ;  /* 0x0001000008097824 */ /* 0x000fe200078e00ff */
[----:B------:R-:W-:Y:S01]  /*3110*/  LOP3.LUT R83, R104, 0xffff0000, RZ, 0xc0, !PT ;  /* 0xffff000068537812 */ /* 0x000fe200078ec0ff */
[C---:B------:R-:W-:Y:S01]  /*3120*/  FFMA.FTZ R110, R79.reuse, R102, -R110 ;  /* 0x000000664f6e7223 */ /* 0x040fe2000001086e */
[----:B------:R-:W-:Y:S01]  /*3130*/  LOP3.LUT R11, R100, 0xffff0000, RZ, 0xc0, !PT ;  /* 0xffff0000640b7812 */ /* 0x000fe200078ec0ff */
[----:B------:R-:W-:Y:S01]  /*3140*/  FFMA.FTZ R79, R79, R106, R82 ;  /* 0x0000006a4f4f7223 */ /* 0x000fe20000010052 */
[----:B------:R-:W-:Y:S01]  /*3150*/  LOP3.LUT R8, R8, 0xffff0000, RZ, 0xc0, !PT ;  /* 0xffff000008087812 */ /* 0x000fe200078ec0ff */
[C---:B------:R-:W-:Y:S01]  /*3160*/  FMUL.FTZ R99, R78.reuse, R83 ;  /* 0x000000534e637220 */ /* 0x040fe20000410000 */
[----:B------:R-:W-:Y:S01]  /*3170*/  F2FP.BF16.F32.PACK_AB R103, R103, R108 ;  /* 0x0000006c6767723e */ /* 0x000fe200000010ff */
[----:B------:R-:W-:-:S02]  /*3180*/  FMUL.FTZ R82, R78, R11 ;  /* 0x0000000b4e527220 */ /* 0x000fc40000410000 */
[C---:B------:R-:W-:Y:S01]  /*3190*/  FMUL.FTZ R78, R8.reuse, R101 ;  /* 0x00000065084e7220 */ /* 0x040fe20000410000 */
[-C--:B------:R-:W-:Y:S01]  /*31a0*/  FMUL.FTZ R8, R8, R98.reuse ;  /* 0x0000006208087220 */ /* 0x080fe20000410000 */
[C---:B------:R-:W-:Y:S01]  /*31b0*/  FFMA.FTZ R99, R10.reuse, R11, -R99 ;  /* 0x0000000b0a637223 */ /* 0x040fe20000010863 */
[----:B------:R-:W-:Y:S01]  /*31c0*/  FFMA.FTZ R82, R10, R83, R82 ;  /* 0x000000530a527223 */ /* 0x000fe20000010052 */
[C---:B------:R-:W-:Y:S01]  /*31d0*/  FFMA.FTZ R78, R9.reuse, R98, -R78 ;  /* 0x00000062094e7223 */ /* 0x040fe2000001084e */
[----:B------:R-:W-:Y:S01]  /*31e0*/  FFMA.FTZ R9, R9, R101, R8 ;  /* 0x0000006509097223 */ /* 0x000fe20000010008 */
[----:B------:R-:W-:Y:S02]  /*31f0*/  F2FP.BF16.F32.PACK_AB R10, R79, R110 ;  /* 0x0000006e4f0a723e */ /* 0x000fe400000010ff */
[----:B------:R-:W-:Y:S02]  /*3200*/  F2FP.BF16.F32.PACK_AB R11, R82, R99 ;  /* 0x00000063520b723e */ /* 0x000fe400000010ff */
[----:B------:R-:W-:Y:S01]  /*3210*/  F2FP.BF16.F32.PACK_AB R8, R9, R78 ;  /* 0x0000004e0908723e */ /* 0x000fe200000010ff */
[----:B------:R-:W-:-:S07]  /*3220*/  IMAD.MOV.U32 R9, RZ, RZ, R103 ;  /* 0x000000ffff097224 */ /* 0x000fce00078e0067 */
.L_x_14433:
[----:B------:R-:W-:Y:S05]  /*3230*/  BSYNC B3 ;  /* 0x0000000000037941 */ /* 0x000fea0003800000 */
.L_x_14432:
[----:B--2---:R1:W-:Y:S02]  /*3240*/  STG.E.128 desc[UR40][R34.64], R8 ;  /* 0x0000000822007986 */ /* 0x0043e4000c101d28 */
.L_x_14431:
[----:B------:R-:W-:Y:S05]  /*3250*/  BSYNC B2 ;  /* 0x0000000000027941 */ /* 0x000fea0003800000 */
.L_x_14430:
[----:B------:R-:W-:Y:S05]  /*3260*/  @P2 BRA `(.L_x_14429) ;  /* 0x0000000000cc2947 */ /* 0x000fea0003800000 */
[----:B-1----:R1:W2:Y:S01]  /*3270*/  LDS.128 R8, [R80+0xe000] ;  /* 0x00e0000050087984 */ /* 0x0022a20000000c00 */
        /* <DEDUP_REMOVED lines=48> */
.L_x_14435:
[----:B------:R-:W-:Y:S05]  /*3580*/  BSYNC B2 ;  /* 0x0000000000027941 */ /* 0x000fea0003800000 */
.L_x_14434:
[----:B--2---:R2:W-:Y:S02]  /*3590*/  STG.E.128 desc[UR40][R34.64+0x40], R8 ;  /* 0x0000400822007986 */ /* 0x0045e4000c101d28 */
.L_x_14429:
[----:B------:R-:W-:Y:S05]  /*35a0*/  BSYNC B1 ;  /* 0x0000000000017941 */ /* 0x000fea0003800000 */
.L_x_14428:
        /* <DEDUP_REMOVED lines=31> */
[-C--:B------:R-:W-:Y:S01]  /*37a0*/  FMUL.FTZ R35, R35, R39.reuse ;  /* 0x0000002723237220 */ /* 0x080fe20000410000 */
        /* <DEDUP_REMOVED lines=21> */
.L_x_14440:
[----:B------:R-:W-:Y:S05]  /*3900*/  BSYNC B2 ;  /* 0x0000000000027941 */ /* 0x000fea0003800000 */
.L_x_14439:
[----:B--2---:R3:W-:Y:S02]  /*3910*/  STG.E.128 desc[UR40][R32.64], R8 ;  /* 0x0000000820007986 */ /* 0x0047e4000c101d28 */
.L_x_14438:
[----:B------:R-:W-:Y:S05]  /*3920*/  BSYNC B1 ;  /* 0x0000000000017941 */ /* 0x000fea0003800000 */
.L_x_14437:
[----:B------:R-:W-:Y:S05]  /*3930*/  @P2 BRA `(.L_x_14436) ;  /* 0x0000001c00002947 */ /* 0x000fea0003800000 */
[----:B-123--:R1:W2:Y:S01]  /*3940*/  LDS.128 R8, [R80+0x11000] ;  /* 0x0110000050087984 */ /* 0x00e2a20000000c00 */
[----:B------:R-:W-:Y:S01]  /*3950*/  ISETP.GE.AND P4, PT, R155, R86, PT ;  /* 0x000000569b00720c */ /* 0x000fe20003f86270 */
[----:B------:R-:W-:-:S12]  /*3960*/  BSSY B1, `(.L_x_14441) ;  /* 0x0000030000017945 */ /* 0x000fd80003800000 */
        /* <DEDUP_REMOVED lines=47> */
.L_x_14442:
[----:B------:R-:W-:Y:S05]  /*3c60*/  BSYNC B1 ;  /* 0x0000000000017941 */ /* 0x000fea0003800000 */
.L_x_14441:
[----:B--2---:R4:W-:Y:S01]  /*3c70*/  STG.E.128 desc[UR40][R32.64+0x40], R8 ;  /* 0x0000400820007986 */ /* 0x0049e2000c101d28 */
[----:B------:R-:W-:Y:S05]  /*3c80*/  BRA `(.L_x_14436) ;  /* 0x00000018002c7947 */ /* 0x000fea0003800000 */
.L_x_14420:
[C---:B------:R-:W-:Y:S02]  /*3c90*/  ISETP.GE.AND P3, PT, R19.reuse, R88, PT ;  /* 0x000000581300720c */ /* 0x040fe40003f66270 */
[----:B0-----:R-:W-:Y:S02]  /*3ca0*/  CS2R R14, SRZ ;  /* 0x00000000000e7805 */ /* 0x001fe4000001ff00 */
        /* <DEDUP_REMOVED lines=46> */
.L_x_14444:
[----:B------:R-:W-:Y:S05]  /*3f90*/  BSYNC B1 ;  /* 0x0000000000017941 */ /* 0x000fea0003800000 */
.L_x_14443:
[----:B-----5:R-:W-:Y:S01]  /*3fa0*/  IMAD.MOV.U32 R40, RZ, RZ, R34 ;  /* 0x000000ffff287224 */ /* 0x020fe200078e0022 */
[----:B------:R-:W-:Y:S01]  /*3fb0*/  ISETP.NE.AND P3, PT, R156, 0x3, PT ;  /* 0x000000039c00780c */ /* 0x000fe20003f65270 */
        /* <DEDUP_REMOVED lines=33> */
.L_x_14445:
[----:B------:R-:W-:Y:S01]  /*41d0*/  IMAD R77, R22, 0x8, R2 ;  /* 0x00000008164d7824 */ /* 0x000fe200078e0202 */
[----:B------:R-:W-:Y:S01]  /*41e0*/  SHF.L.U32 R89, R154, 0x1f, RZ ;  /* 0x0000001f9a597819 */ /* 0x000fe200000006ff */
[----:B------:R-:W0:Y:S01]  /*41f0*/  LDC R94, c[0x0][0x2f4] ;  /* 0x0000bd00ff5e7b82 */ /* 0x000e220000000800 */
[----:B------:R-:W-:Y:S02]  /*4200*/  BSSY B1, `(.L_x_14446) ;  /* 0x0000004000017945 */ /* 0x000fe40003800000 */
[----:B------:R-:W1:Y:S01]  /*4210*/  SYNCS.PHASECHK.TRANS64.TRYWAIT P5, [R77+URZ+0x16890], R89 ;  /* 0x016890594d0075a7 */ /* 0x000e6200080a017f */
[----:B0-----:R-:W-:Y:S01]  /*4220*/  IMAD.IADD R96, R94, 0x1, -R63 ;  /* 0x000000015e607824 */ /* 0x001fe200078e0a3f */
[----:B-1----:R-:W-:Y:S06]  /*4230*/  @!P5 BRA `(.L_x_14447) ;  /* 0x0000015c00c8d947 */ /* 0x002fec0003800000 */
.L_x_14698:
[----:B------:R-:W-:Y:S05]  /*4240*/  BSYNC B1 ;  /* 0x0000000000017941 */ /* 0x000fea0003800000 */
.L_x_14446:
        /* <DEDUP_REMOVED lines=11> */
[----:B------:R-:W-:Y:S01]  /*4300*/  IMAD.IADD R100, R41, 0x1, R87 ;  /* 0x0000000129647824 */ /* 0x000fe200078e0257 */
[----:B------:R-:W-:-:S04]  /*4310*/  SHF.R.S32.HI R41, RZ, 0x1f, R40 ;  /* 0x0000001fff297819 */ /* 0x000fc80000011428 */
[----:B------:R-:W-:Y:S02]  /*4320*/  LEA.HI R41, R41, R40, RZ, 0x4 ;  /* 0x0000002829297211 */ /* 0x000fe400078f20ff */
[----:B------:R-:W-:Y:S02]  /*4330*/  IADD3.X R98, R75, R100, R5, P5, P6 ;  /* 0x000000644b627210 */ /* 0x000fe40002fec405 */
[----:B------:R-:W-:-:S05]  /*4340*/  LEA.HI.SX32 R41, R41, R56, 0x1c ;  /* 0x0000003829297211 */ /* 0x000fca00078fe2ff */
[----:B------:R-:W-:Y:S02]  /*4350*/  IMAD.SHL.U32 R95, R41, 0x8, RZ ;  /* 0x00000008295f7824 */ /* 0x000fe400078e00ff */
[----:B-1----:R-:W-:-:S03]  /*4360*/  VIADD R43, R42, 0xffffff80 ;  /* 0xffffff802a2b7836 */ /* 0x002fc60000000000 */
[----:B------:R-:W-:Y:S02]  /*4370*/  LOP3.LUT R41, R69, 0x38, R95, 0xf8, !PT ;  /* 0x0000003845297812 */ /* 0x000fe400078ef85f */
[----:B------:R-:W-:Y:S02]  /*4380*/  SHF.R.S32.HI R42, RZ, 0x1f, R43 ;  /* 0x0000001fff2a7819 */ /* 0x000fe4000001142b */
[----:B------:R-:W-:Y:S02]  /*4390*/  LOP3.LUT R41, R41, R66, RZ, 0x3c, !PT ;  /* 0x0000004229297212 */ /* 0x000fe400078e3cff */
[----:B------:R-:W-:-:S04]  /*43a0*/  LEA.HI R42, R42, R43, RZ, 0x5 ;  /* 0x0000002b2a2a7211 */ /* 0x000fc800078f28ff */
[----:B------:R-:W-:-:S05]  /*43b0*/  SHF.R.S32.HI R42, RZ, 0x5, R42 ;  /* 0x00000005ff2a7819 */ /* 0x000fca000001142a */
        /* <DEDUP_REMOVED lines=24> */
[--C-:B------:R-:W-:Y:S01]  /*4540*/  SHF.R.U64 R14, R14, 0x10, R15.reuse ;  /* 0x000000100e0e7819 */ /* 0x100fe2000000120f */
[----:B------:R-:W-:Y:S01]  /*4550*/  IMAD.U32 R118, R115, 0x10000, RZ ;  /* 0x0001000073767824 */ /* 0x000fe200078e00ff */
[----:B------:R-:W-:Y:S01]  /*4560*/  SHF.R.U32.HI R15, RZ, 0x10, R15 ;  /* 0x00000010ff0f7819 */ /* 0x000fe2000001160f */
[----:B------:R-:W-:Y:S01]  /*4570*/  FMUL.FTZ R120, R101, R116 ;  /* 0x0000007465787220 */ /* 0x000fe20000410000 */
[----:B------:R-:W-:Y:S01]  /*4580*/  LOP3.LUT R102, R45, 0xffff0000, RZ, 0xc0, !PT ;  /* 0xffff00002d667812 */ /* 0x000fe200078ec0ff */
        /* <DEDUP_REMOVED lines=8> */
[----:B------:R-:W-:Y:S01]  /*4610*/  IMAD.U32 R101, R15, 0x10000, RZ ;  /* 0x000100000f657824 */ /* 0x000fe200078e00ff */
[----:B------:R-:W-:Y:S01]  /*4620*/  PRMT R12, R108, 0x5432, R12 ;  /* 0x000054326c0c7816 */ /* 0x000fe2000000000c */
[----:B------:R-:W-:-:S02]  /*4630*/  IMAD.U32 R117, R11, 0x10000, RZ ;  /* 0x000100000b757824 */ /* 0x000fc400078e00ff */
[-C--:B------:R-:W-:Y:S01]  /*4640*/  FMUL.FTZ R118, R102, R115.reuse ;  /* 0x0000007366767220 */ /* 0x080fe20000410000 */
[C---:B------:R-:W-:Y:S01]  /*4650*/  FFMA.FTZ R102, R41.reuse, R115, -R116 ;  /* 0x0000007329667223 */ /* 0x040fe20000010874 */
[C---:B------:R-:W-:Y:S01]  /*4660*/  FMUL.FTZ R115, R106.reuse, R101 ;  /* 0x000000656a737220 */ /* 0x040fe20000410000 */
[----:B------:R-:W-:Y:S01]  /*4670*/  FMUL.FTZ R120, R106, R117 ;  /* 0x000000756a787220 */ /* 0x000fe20000410000 */
[----:B------:R-:W-:Y:S01]  /*4680*/  PRMT R8, R110, 0x5432, R8 ;  /* 0x000054326e087816 */ /* 0x000fe20000000008 */
[----:B------:R-:W-:Y:S01]  /*4690*/  FFMA.FTZ R106, R41, R13, R118 ;  /* 0x0000000d296a7223 */ /* 0x000fe20000010076 */
[C---:B------:R-:W-:Y:S01]  /*46a0*/  FFMA.FTZ R13, R104.reuse, R117, -R115 ;  /* 0x00000075680d7223 */ /* 0x040fe20000010873 */
[----:B------:R-:W-:Y:S01]  /*46b0*/  FFMA.FTZ R104, R104, R101, R120 ;  /* 0x0000006568687223 */ /* 0x000fe20000010078 */
[----:B------:R-:W-:Y:S01]  /*46c0*/  IMAD.U32 R45, R44, 0x10000, RZ ;  /* 0x000100002c2d7824 */ /* 0x000fe200078e00ff */
[----:B------:R-:W-:Y:S01]  /*46d0*/  LOP3.LUT R118, R11, 0xffff0000, RZ, 0xc0, !PT ;  /* 0xffff00000b767812 */ /* 0x000fe200078ec0ff */
[----:B------:R-:W-:Y:S01]  /*46e0*/  IMAD.U32 R120, R12, 0x10000, RZ ;  /* 0x000100000c787824 */ /* 0x000fe200078e00ff */
[----:B------:R-:W-:Y:S01]  /*46f0*/  LOP3.LUT R44, R44, 0xffff0000, RZ, 0xc0, !PT ;  /* 0xffff00002c2c7812 */ /* 0x000fe200078ec0ff */
[----:B------:R-:W-:Y:S01]  /*4700*/  IMAD.U32 R122, R8, 0x10000, RZ ;  /* 0x00010000087a7824 */ /* 0x000fe200078e00ff */
[----:B------:R-:W-:-:S02]  /*4710*/  LOP3.LUT R116, R15, 0xffff0000, RZ, 0xc0, !PT ;  /* 0xffff00000f747812 */ /* 0x000fc400078ec0ff */
[----:B------:R-:W-:Y:S02]  /*4720*/  LOP3.LUT R11, R12, 0xffff0000, RZ, 0xc0, !PT ;  /* 0xffff00000c0b7812 */ /* 0x000fe400078ec0ff */
[----:B------:R-:W-:Y:S01]  /*4730*/  LOP3.LUT R15, R8, 0xffff0000, RZ, 0xc0, !PT ;  /* 0xffff0000080f7812 */ /* 0x000fe200078ec0ff */
[C---:B------:R-:W-:Y:S01]  /*4740*/  FMUL.FTZ R8, R45.reuse, R120 ;  /* 0x000000782d087220 */ /* 0x040fe20000410000 */
[-C--:B------:R-:W-:Y:S01]  /*4750*/  FMUL.FTZ R45, R45, R122.reuse ;  /* 0x0000007a2d2d7220 */ /* 0x080fe20000410000 */
[----:B------:R-:W-:Y:S01]  /*4760*/  LOP3.LUT R40, R40, 0xffff0000, RZ, 0xc0, !PT ;  /* 0xffff000028287812 */ /* 0x000fe200078ec0ff */
[C---:B------:R-:W-:Y:S01]  /*4770*/  FMUL.FTZ R41, R44.reuse, R11 ;  /* 0x0000000b2c297220 */ /* 0x040fe20000410000 */
[----:B------:R-:W-:Y:S01]  /*4780*/  LOP3.LUT R47, R47, 0xffff0000, RZ, 0xc0, !PT ;  /* 0xffff00002f2f7812 */ /* 0x000fe200078ec0ff */
[----:B------:R-:W-:Y:S01]  /*4790*/  FFMA.FTZ R8, R97, R122, -R8 ;  /* 0x0000007a61087223 */ /* 0x000fe20000010808 */
[----:B------:R-:W-:Y:S01]  /*47a0*/  PRMT R14, R107, 0x5432, R14 ;  /* 0x000054326b0e7816 */ /* 0x000fe2000000000e */
[----:B------:R-:W-:Y:S01]  /*47b0*/  FFMA.FTZ R97, R97, R120, R45 ;  /* 0x0000007861617223 */ /* 0x000fe2000001002d */
[-C--:B------:R-:W-:Y:S01]  /*47c0*/  FMUL.FTZ R45, R44, R15.reuse ;  /* 0x0000000f2c2d7220 */ /* 0x080fe20000410000 */
[----:B------:R-:W-:Y:S01]  /*47d0*/  LOP3.LUT R43, R43, 0xffff0000, RZ, 0xc0, !PT ;  /* 0xffff00002b2b7812 */ /* 0x000fe200078ec0ff */
[----:B------:R-:W-:Y:S01]  /*47e0*/  FFMA.FTZ R15, R40, R15, -R41 ;  /* 0x0000000f280f7223 */ /* 0x000fe20000010829 */
[----:B------:R-:W-:Y:S01]  /*47f0*/  LOP3.LUT R105, R42, 0xffff0000, RZ, 0xc0, !PT ;  /* 0xffff00002a697812 */ /* 0x000fe200078ec0ff */
[----:B------:R-:W-:Y:S01]  /*4800*/  IMAD.U32 R42, R46, 0x10000, RZ ;  /* 0x000100002e2a7824 */ /* 0x000fe200078e00ff */
[----:B------:R-:W-:Y:S01]  /*4810*/  PRMT R10, R109, 0x5432, R10 ;  /* 0x000054326d0a7816 */ /* 0x000fe2000000000a */
[C---:B------:R-:W-:Y:S01]  /*4820*/  FMUL.FTZ R124, R47.reuse, R116 ;  /* 0x000000742f7c7220 */ /* 0x040fe20000410000 */
[----:B------:R-:W-:Y:S01]  /*4830*/  IMAD.U32 R41, R14, 0x10000, RZ ;  /* 0x000100000e297824 */ /* 0x000fe200078e00ff */
[----:B------:R-:W-:Y:S01]  /*4840*/  LOP3.LUT R46, R46, 0xffff0000, RZ, 0xc0, !PT ;  /* 0xffff00002e2e7812 */ /* 0x000fe200078ec0ff */
[-C--:B------:R-:W-:Y:S01]  /*4850*/  FMUL.FTZ R126, R47, R118.reuse ;  /* 0x000000762f7e7220 */ /* 0x080fe20000410000 */
[----:B------:R-:W-:Y:S01]  /*4860*/  LOP3.LUT R14, R14, 0xffff0000, RZ, 0xc0, !PT ;  /* 0xffff00000e0e7812 */ /* 0x000fe200078ec0ff */
[----:B------:R-:W-:Y:S01]  /*4870*/  FFMA.FTZ R118, R43, R118, -R124 ;  /* 0x000000762b767223 */ /* 0x000fe2000001087c */
[----:B------:R-:W-:-:S02]  /*4880*/  IMAD.U32 R12, R10, 0x10000, RZ ;  /* 0x000100000a0c7824 */ /* 0x000fc400078e00ff */
[----:B------:R-:W-:Y:S01]  /*4890*/  FFMA.FTZ R43, R43, R116, R126 ;  /* 0x000000742b2b7223 */ /* 0x000fe2000001007e */
[----:B------:R-:W-:Y:S01]  /*48a0*/  LOP3.LUT R10, R10, 0xffff0000, RZ, 0xc0, !PT ;  /* 0xffff00000a0a7812 */ /* 0x000fe200078ec0ff */
[----:B------:R-:W-:Y:S01]  /*48b0*/  FMUL.FTZ R44, R42, R41 ;  /* 0x000000292a2c7220 */ /* 0x000fe20000410000 */
[----:B------:R-:W-:Y:S01]  /*48c0*/  FMUL.FTZ R116, R46, R14 ;  /* 0x0000000e2e747220 */ /* 0x000fe20000410000 */
        /* <DEDUP_REMOVED lines=19> */
[----:B------:R-:W-:-:S07]  /*4a00*/  IMAD.MOV.U32 R43, RZ, RZ, R13 ;  /* 0x000000ffff2b7224 */ /* 0x000fce00078e000d */
.L_x_14451:
[----:B------:R-:W-:Y:S05]  /*4a10*/  BSYNC B2 ;  /* 0x0000000000027941 */ /* 0x000fea0003800000 */
.L_x_14450:
[----:B------:R-:W-:Y:S02]  /*4a20*/  ISETP.GE.AND P5, PT, R95, R94, PT ;  /* 0x0000005e5f00720c */ /* 0x000fe40003fa6270 */
[----:B------:R-:W-:-:S11]  /*4a30*/  P2R R9, PR, RZ, 0x1 ;  /* 0x00000001ff097803 */ /* 0x000fd60000000000 */
[--C-:B------:R-:W-:Y:S02]  /*4a40*/  @!P5 SHF.R.S32.HI R8, RZ, 0x1f, R95.reuse ;  /* 0x0000001fff08d819 */ /* 0x100fe4000001145f */
[----:B------:R-:W-:-:S04]  /*4a50*/  @!P5 IADD3 R86, P0, P6, R54, R86, R95 ;  /* 0x000000563656d210 */ /* 0x000fc80007e1e05f */
[----:B------:R-:W-:Y:S02]  /*4a60*/  @!P5 IADD3.X R100, R75, R100, R8, P0, P6 ;  /* 0x000000644b64d210 */ /* 0x000fe400007ec408 */
[-C--:B------:R-:W-:Y:S02]  /*4a70*/  LEA R8, P6, R93, R78.reuse, 0x1 ;  /* 0x0000004e5d087211 */ /* 0x080fe400078c08ff */
[----:B------:R-:W-:Y:S02]  /*4a80*/  ISETP.NE.AND P0, PT, R9, RZ, PT ;  /* 0x000000ff0900720c */ /* 0x000fe40003f05270 */
[----:B------:R-:W-:Y:S02]  /*4a90*/  LEA.HI.X R9, R93, R79, R98, 0x1, P6 ;  /* 0x0000004f5d097211 */ /* 0x000fe400030f0c62 */
[----:B------:R-:W-:-:S03]  /*4aa0*/  @!P5 LEA R10, P6, R86, R78, 0x1 ;  /* 0x0000004e560ad211 */ /* 0x000fc600078c08ff */
[----:B-1----:R1:W-:Y:S01]  /*4ab0*/  STG.E.128 desc[UR40][R8.64], R40 ;  /* 0x0000002808007986 */ /* 0x0023e2000c101d28 */
[----:B------:R-:W-:-:S05]  /*4ac0*/  @!P5 LEA.HI.X R11, R86, R79, R100, 0x1, P6 ;  /* 0x0000004f560bd211 */ /* 0x000fca00030f0c64 */
[----:B--2---:R1:W-:Y:S04]  /*4ad0*/  @!P5 STG.E.128 desc[UR40][R10.64], R44 ;  /* 0x0000002c0a00d986 */ /* 0x0043e8000c101d28 */
.L_x_14449:
[----:B------:R-:W-:Y:S05]  /*4ae0*/  BSYNC B1 ;  /* 0x0000000000017941 */ /* 0x000fea0003800000 */
.L_x_14448:
        /* <DEDUP_REMOVED lines=17> */
[----:B------:R-:W-:-:S02]  /*4c00*/  LEA.HI.X R41, R8, R79, R9, 0x1, P5 ;  /* 0x0000004f08297211 */ /* 0x000fc400028f0c09 */
[----:B------:R-:W-:Y:S02]  /*4c10*/  SHF.R.S32.HI R9, RZ, 0x1f, R96 ;  /* 0x0000001fff097819 */ /* 0x000fe40000011460 */
[----:B------:R-:W-:Y:S02]  /*4c20*/  LOP3.LUT R11, R11, 0x1c0, RZ, 0xc0, !PT ;  /* 0x000001c00b0b7812 */ /* 0x000fe400078ec0ff */
[----:B------:R-:W-:Y:S02]  /*4c30*/  LEA.HI R9, R9, R96, RZ, 0x4 ;  /* 0x0000006009097211 */ /* 0x000fe400078f20ff */
[----:B------:R-:W-:Y:S02]  /*4c40*/  LOP3.LUT R12, R12, 0x1c0, RZ, 0xc0, !PT ;  /* 0x000001c00c0c7812 */ /* 0x000fe400078ec0ff */
[----:B------:R-:W-:Y:S02]  /*4c50*/  LEA.HI.SX32 R9, R9, R56, 0x1c ;  /* 0x0000003809097211 */ /* 0x000fe400078fe2ff */
[----:B------:R-:W-:-:S03]  /*4c60*/  SHF.R.U32.HI R11, RZ, 0x3, R11 ;  /* 0x00000003ff0b7819 */ /* 0x000fc6000001160b */
[----:B------:R-:W-:Y:S02]  /*4c70*/  IMAD.SHL.U32 R43, R9, 0x8, RZ ;  /* 0x00000008092b7824 */ /* 0x000fe400078e00ff */
[----:B------:R-:W-:-:S03]  /*4c80*/  IMAD R9, R22, 0x2000, R3 ;  /* 0x0000200016097824 */ /* 0x000fc600078e0203 */
[----:B------:R-:W-:Y:S01]  /*4c90*/  LOP3.LUT R8, R12, 0x38, R43, 0xf8, !PT ;  /* 0x000000380c087812 */ /* 0x000fe200078ef82b */
[----:B------:R-:W-:-:S03]  /*4ca0*/  IMAD R9, R9, 0x2, R2 ;  /* 0x0000000209097824 */ /* 0x000fc600078e0202 */
        /* <DEDUP_REMOVED lines=11> */
[----:B-1----:R-:W-:Y:S01]  /*4d60*/  IMAD.U32 R34, R9, 0x10000, RZ ;  /* 0x0001000009227824 */ /* 0x002fe200078e00ff */
[----:B------:R-:W-:Y:S02]  /*4d70*/  PRMT R107, R107, 0x5410, R84 ;  /* 0x000054106b6b7816 */ /* 0x000fe40000000054 */
[----:B------:R-:W-:Y:S02]  /*4d80*/  PRMT R111, R111, 0x5410, R96 ;  /* 0x000054106f6f7816 */ /* 0x000fe40000000060 */
[----:B------:R-:W-:-:S02]  /*4d90*/  SHF.R.U32.HI R46, RZ, 0x10, R39 ;  /* 0x00000010ff2e7819 */ /* 0x000fc40000011627 */
[----:B------:R-:W-:Y:S02]  /*4da0*/  SHF.R.U32.HI R86, RZ, 0x10, R35 ;  /* 0x00000010ff567819 */ /* 0x000fe40000011623 */
[----:B------:R-:W-:Y:S02]  /*4db0*/  SHF.R.U64 R85, R36, 0x10, R37 ;  /* 0x0000001024557819 */ /* 0x000fe40000001225 */
[----:B------:R-:W-:Y:S01]  /*4dc0*/  SHF.R.U64 R47, R38, 0x10, R39 ;  /* 0x00000010262f7819 */ /* 0x000fe20000001227 */
[----:B------:R-:W-:Y:S01]  /*4dd0*/  IMAD.U32 R39, R15, 0x10000, RZ ;  /* 0x000100000f277824 */ /* 0x000fe200078e00ff */
[----:B------:R-:W-:Y:S01]  /*4de0*/  PRMT R114, R114, 0x5410, R45 ;  /* 0x0000541072727816 */ /* 0x000fe2000000002d */
[----:B------:R-:W-:Y:S01]  /*4df0*/  IMAD.U32 R45, R107, 0x10000, RZ ;  /* 0x000100006b2d7824 */ /* 0x000fe200078e00ff */
[----:B------:R-:W-:Y:S01]  /*4e00*/  LOP3.LUT R37, R15, 0xffff0000, RZ, 0xc0, !PT ;  /* 0xffff00000f257812 */ /* 0x000fe200078ec0ff */
[----:B------:R-:W-:Y:S01]  /*4e10*/  IMAD.U32 R15, R111, 0x10000, RZ ;  /* 0x000100006f0f7824 */ /* 0x000fe200078e00ff */
[----:B------:R-:W-:Y:S01]  /*4e20*/  LOP3.LUT R36, R13, 0xffff0000, RZ, 0xc0, !PT ;  /* 0xffff00000d247812 */ /* 0x000fe200078ec0ff */
[----:B------:R-:W-:Y:S01]  /*4e30*/  IMAD.U32 R38, R11, 0x10000, RZ ;  /* 0x000100000b267824 */ /* 0x000fe200078e00ff */
[----:B------:R-:W-:Y:S01]  /*4e40*/  PRMT R109, R109, 0x5410, R46 ;  /* 0x000054106d6d7816 */ /* 0x000fe2000000002e */
        /* <DEDUP_REMOVED lines=9> */
[----:B------:R-:W-:Y:S01]  /*4ee0*/  FMUL.FTZ R84, R36, R107 ;  /* 0x0000006b24547220 */ /* 0x000fe20000410000 */
[----:B------:R-:W-:Y:S01]  /*4ef0*/  LOP3.LUT R35, R9, 0xffff0000, RZ, 0xc0, !PT ;  /* 0xffff000009237812 */ /* 0x000fe200078ec0ff */
[----:B------:R-:W-:Y:S01]  /*4f00*/  FFMA.FTZ R15, R34, R15, -R47 ;  /* 0x0000000f220f7223 */ /* 0x000fe2000001082f */
[----:B------:R-:W-:Y:S01]  /*4f10*/  SHF.R.U64 R87, R32, 0x10, R33 ;  /* 0x0000001020577819 */ /* 0x000fe20000001221 */
[----:B------:R-:W-:-:S02]  /*4f20*/  IMAD.U32 R44, R113, 0x10000, RZ ;  /* 0x00010000712c7824 */ /* 0x000fc400078e00ff */
[----:B------:R-:W-:Y:S01]  /*4f30*/  FFMA.FTZ R34, R34, R45, R85 ;  /* 0x0000002d22227223 */ /* 0x000fe20000010055 */
[-C--:B------:R-:W-:Y:S01]  /*4f40*/  FMUL.FTZ R86, R36, R111.reuse ;  /* 0x0000006f24567220 */ /* 0x080fe20000410000 */
[----:B------:R-:W-:Y:S01]  /*4f50*/  FFMA.FTZ R36, R35, R111, -R84 ;  /* 0x0000006f23247223 */ /* 0x000fe20000010854 */
[----:B------:R-:W-:Y:S01]  /*4f60*/  FMUL.FTZ R45, R39, R46 ;  /* 0x0000002e272d7220 */ /* 0x000fe20000410000 */
[----:B------:R-:W-:Y:S01]  /*4f70*/  LOP3.LUT R84, R109, 0xffff0000, RZ, 0xc0, !PT ;  /* 0xffff00006d547812 */ /* 0x000fe200078ec0ff */
[-C--:B------:R-:W-:Y:S01]  /*4f80*/  FMUL.FTZ R47, R39, R44.reuse ;  /* 0x0000002c272f7220 */ /* 0x080fe20000410000 */
[----:B------:R-:W-:Y:S01]  /*4f90*/  PRMT R112, R112, 0x5410, R87 ;  /* 0x0000541070707816 */ /* 0x000fe20000000057 */
[C---:B------:R-:W-:Y:S01]  /*4fa0*/  FFMA.FTZ R39, R38.reuse, R44, -R45 ;  /* 0x0000002c26277223 */ /* 0x040fe2000001082d */
[----:B------:R-:W-:Y:S01]  /*4fb0*/  LOP3.LUT R33, R11, 0xffff0000, RZ, 0xc0, !PT ;  /* 0xffff00000b217812 */ /* 0x000fe200078ec0ff */
[----:B------:R-:W-:Y:S01]  /*4fc0*/  FFMA.FTZ R35, R35, R107, R86 ;  /* 0x0000006b23237223 */ /* 0x000fe20000010056 */
[----:B------:R-:W-:Y:S01]  /*4fd0*/  LOP3.LUT R44, R113, 0xffff0000, RZ, 0xc0, !PT ;  /* 0xffff0000712c7812 */ /* 0x000fe200078ec0ff */
[----:B------:R-:W-:Y:S01]  /*4fe0*/  FFMA.FTZ R46, R38, R46, R47 ;  /* 0x0000002e262e7223 */ /* 0x000fe2000001002f */
[----:B------:R-:W-:Y:S01]  /*4ff0*/  FMUL.FTZ R86, R37, R84 ;  /* 0x0000005425567220 */ /* 0x000fe20000410000 */
[----:B------:R-:W-:Y:S01]  /*5000*/  LOP3.LUT R12, R12, 0xffff0000, RZ, 0xc0, !PT ;  /* 0xffff00000c0c7812 */ /* 0x000fe200078ec0ff */
[----:B------:R-:W-:Y:S01]  /*5010*/  IMAD.U32 R38, R112, 0x10000, RZ ;  /* 0x0001000070267824 */ /* 0x000fe200078e00ff */
[C---:B------:R-:W-:Y:S01]  /*5020*/  LOP3.LUT R47, R108.reuse, 0xffff0000, RZ, 0xc0, !PT ;  /* 0xffff00006c2f7812 */ /* 0x040fe200078ec0ff */
[----:B------:R-:W-:-:S02]  /*5030*/  IMAD.U32 R45, R108, 0x10000, RZ ;  /* 0x000100006c2d7824 */ /* 0x000fc400078e00ff */
[-C--:B------:R-:W-:Y:S01]  /*5040*/  FMUL.FTZ R96, R37, R44.reuse ;  /* 0x0000002c25607220 */ /* 0x080fe20000410000 */
[C---:B------:R-:W-:Y:S02]  /*5050*/  IMAD.U32 R32, R8.reuse, 0x10000, RZ ;  /* 0x0001000008207824 */ /* 0x040fe400078e00ff */
[----:B------:R-:W-:Y:S01]  /*5060*/  FFMA.FTZ R86, R33, R44, -R86 ;  /* 0x0000002c21567223 */ /* 0x000fe20000010856 */
[----:B------:R-:W-:Y:S01]  /*5070*/  LOP3.LUT R8, R8, 0xffff0000, RZ, 0xc0, !PT ;  /* 0xffff000008087812 */ /* 0x000fe200078ec0ff */
[C---:B------:R-:W-:Y:S01]  /*5080*/  FMUL.FTZ R85, R13.reuse, R45 ;  /* 0x0000002d0d557220 */ /* 0x040fe20000410000 */
[----:B------:R-:W-:Y:S01]  /*5090*/  LOP3.LUT R37, R112, 0xffff0000, RZ, 0xc0, !PT ;  /* 0xffff000070257812 */ /* 0x000fe200078ec0ff */
[----:B------:R-:W-:Y:S01]  /*50a0*/  FMUL.FTZ R44, R13, R38 ;  /* 0x000000260d2c7220 */ /* 0x000fe20000410000 */
[----:B------:R-:W-:Y:S01]  /*50b0*/  FMUL.FTZ R13, R12, R47 ;  /* 0x0000002f0c0d7220 */ /* 0x000fe20000410000 */
[----:B------:R-:W-:Y:S01]  /*50c0*/  FFMA.FTZ R87, R33, R84, R96 ;  /* 0x0000005421577223 */ /* 0x000fe20000010060 */
[C---:B------:R-:W-:Y:S01]  /*50d0*/  FFMA.FTZ R85, R32.reuse, R38, -R85 ;  /* 0x0000002620557223 */ /* 0x040fe20000010855 */
[----:B------:R-:W-:Y:S01]  /*50e0*/  FFMA.FTZ R44, R32, R45, R44 ;  /* 0x0000002d202c7223 */ /* 0x000fe2000001002c */
[C---:B------:R-:W-:Y:S01]  /*50f0*/  IMAD.U32 R9, R10.reuse, 0x10000, RZ ;  /* 0x000100000a097824 */ /* 0x040fe200078e00ff */
[----:B------:R-:W-:Y:S01]  /*5100*/  LOP3.LUT R11, R10, 0xffff0000, RZ, 0xc0, !PT ;  /* 0xffff00000a0b7812 */ /* 0x000fe200078ec0ff */
[-C--:B------:R-:W-:Y:S01]  /*5110*/  FMUL.FTZ R33, R12, R37.reuse ;  /* 0x000000250c217220 */ /* 0x080fe20000410000 */
[----:B------:R-:W-:Y:S01]  /*5120*/  FFMA.FTZ R32, R8, R37, -R13 ;  /* 0x0000002508207223 */ /* 0x000fe2000001080d */
[C---:B------:R-:W-:Y:S01]  /*5130*/  IMAD.U32 R10, R14.reuse, 0x10000, RZ ;  /* 0x000100000e0a7824 */ /* 0x040fe200078e00ff */
[----:B------:R-:W-:Y:S01]  /*5140*/  LOP3.LUT R14, R14, 0xffff0000, RZ, 0xc0, !PT ;  /* 0xffff00000e0e7812 */ /* 0x000fe200078ec0ff */
[C---:B------:R-:W-:Y:S01]  /*5150*/  IMAD.U32 R13, R110.reuse, 0x10000, RZ ;  /* 0x000100006e0d7824 */ /* 0x040fe200078e00ff */
        /* <DEDUP_REMOVED lines=25> */
.L_x_14453:
[----:B------:R-:W-:Y:S05]  /*52f0*/  BSYNC B1 ;  /* 0x0000000000017941 */ /* 0x000fea0003800000 */
.L_x_14452:
        /* <DEDUP_REMOVED lines=10> */
.L_x_14419:
[----:B------:R-:W-:-:S13]  /*53a0*/  ISETP.NE.AND P3, PT, R156, 0x3, PT ;  /* 0x000000039c00780c */ /* 0x000fda0003f65270 */
[----:B------:R-:W-:Y:S05]  /*53b0*/  @!P3 BRA `(.L_x_14454) ;  /* 0x000000000004b947 */ /* 0x000fea0003800000 */
[----:B------:R-:W-:Y:S01]  /*53c0*/  BPT.TRAP 0x1 ;  /* 0x000000040000795c */ /* 0x000fe20000300000 */
.L_x_14454:
[----:B------:R-:W-:Y:S01]  /*53d0*/  IMAD R77, R22, 0x8, R2 ;  /* 0x00000008164d7824 */ /* 0x000fe200078e0202 */
[----:B------:R-:W-:Y:S01]  /*53e0*/  SHF.L.U32 R89, R154, 0x1f, RZ ;  /* 0x0000001f9a597819 */ /* 0x000fe200000006ff */
[----:B------:R-:W-:Y:S01]  /*53f0*/  IMAD R88, R27, -0x80, R25 ;  /* 0xffffff801b587824 */ /* 0x000fe200078e0219 */
[----:B------:R-:W-:Y:S02]  /*5400*/  BSSY B1, `(.L_x_14455) ;  /* 0x0000004000017945 */ /* 0x000fe40003800000 */
[----:B------:R-:W1:Y:S02]  /*5410*/  SYNCS.PHASECHK.TRANS64.TRYWAIT P4, [R77+URZ+0x16890], R89 ;  /* 0x016890594d0075a7 */ /* 0x000e64000808017f */
[----:B------:R-:W-:Y:S01]  /*5420*/  VIMNMX R88, R88, 0x80, PT ;  /* 0x0000008058587848 */ /* 0x000fe20003fe0100 */
[----:B-1----:R-:W-:Y:S06]  /*5430*/  @!P4 BRA `(.L_x_14456) ;  /* 0x0000014c005cc947 */ /* 0x002fec0003800000 */
.L_x_14699:
[----:B------:R-:W-:Y:S05]  /*5440*/  BSYNC B1 ;  /* 0x0000000000017941 */ /* 0x000fea0003800000 */
.L_x_14455:
[----:B------:R-:W-:Y:S01]  /*5450*/  ISETP.GE.AND P4, PT, R19, R88, PT ;  /* 0x000000581300720c */ /* 0x000fe20003f86270 */
[----:B------:R-:W-:-:S12]  /*5460*/  BSSY B1, `(.L_x_14457) ;  /* 0x0000006000017945 */ /* 0x000fd80003800000 */
[----:B------:R-:W-:Y:S05]  /*5470*/  @P4 BRA `(.L_x_14458) ;  /* 0x0000000000104947 */ /* 0x000fea0003800000 */
[----:B------:R-:W2:Y:S04]  /*5480*/  @!P1 LDS.128 R8, [R81+0xe000] ;  /* 0x00e0000051089984 */ /* 0x000ea80000000c00 */
[----:B0-----:R-:W0:Y:S04]  /*5490*/  @!P2 LDS.128 R12, [R80+0xe000] ;  /* 0x00e00000500ca984 */ /* 0x001e280000000c00 */
[----:B--2---:R2:W-:Y:S04]  /*54a0*/  @!P1 STG.E.128 desc[UR40][R34.64], R8 ;  /* 0x0000000822009986 */ /* 0x0045e8000c101d28 */
[----:B0-----:R2:W-:Y:S02]  /*54b0*/  @!P2 STG.E.128 desc[UR40][R34.64+0x40], R12 ;  /* 0x0000400c2200a986 */ /* 0x0015e4000c101d28 */
.L_x_14458:
[----:B------:R-:W-:Y:S05]  /*54c0*/  BSYNC B1 ;  /* 0x0000000000017941 */ /* 0x000fea0003800000 */
.L_x_14457:
[----:B--2---:R-:W-:-:S05]  /*54d0*/  VIADD R8, R19, 0x60 ;  /* 0x0000006013087836 */ /* 0x004fca0000000000 */
[----:B------:R-:W-:-:S13]  /*54e0*/  ISETP.GE.AND P4, PT, R8, R88, PT ;  /* 0x000000580800720c */ /* 0x000fda0003f86270 */
[----:B------:R-:W-:Y:S05]  /*54f0*/  @P4 BRA `(.L_x_14436) ;  /* 0x0000000000104947 */ /* 0x000fea0003800000 */
[----:B------:R-:W2:Y:S04]  /*5500*/  @!P1 LDS.128 R8, [R81+0x11000] ;  /* 0x0110000051089984 */ /* 0x000ea80000000c00 */
[----:B0-----:R-:W0:Y:S04]  /*5510*/  @!P2 LDS.128 R12, [R80+0x11000] ;  /* 0x01100000500ca984 */ /* 0x001e280000000c00 */
[----:B--2---:R2:W-:Y:S04]  /*5520*/  @!P1 STG.E.128 desc[UR40][R32.64], R8 ;  /* 0x0000000820009986 */ /* 0x0045e8000c101d28 */
[----:B0-----:R2:W-:Y:S02]  /*5530*/  @!P2 STG.E.128 desc[UR40][R32.64+0x40], R12 ;  /* 0x0000400c2000a986 */ /* 0x0015e4000c101d28 */
.L_x_14436:
[----:B------:R-:W-:Y:S05]  /*5540*/  BSYNC B0 ;  /* 0x0000000000007941 */ /* 0x000fea0003800000 */
.L_x_14418:
        /* <DEDUP_REMOVED lines=17> */
.L_x_14460:
[----:B------:R-:W-:Y:S05]  /*5660*/  BSYNC B0 ;  /* 0x0000000000007941 */ /* 0x000fea0003800000 */
.L_x_14459:
[----:B------:R-:W2:Y:S01]  /*5670*/  SYNCS.PHASECHK.TRANS64.TRYWAIT P3, [R77+URZ+0x168b0], R89 ;  /* 0x0168b0594d0075a7 */ /* 0x000ea2000806017f */
[----:B------:R-:W-:Y:S01]  /*5680*/  ULDC UR42, c[0x0][0x2f4] ;  /* 0x0000bd00002a7ab9 */ /* 0x000fe20000000800 */
[----:B------:R-:W-:Y:S01]  /*5690*/  ULDC.64 UR38, c[0x0][0x328] ;  /* 0x0000ca0000267ab9 */ /* 0x000fe20000000a00 */
[----:B------:R-:W-:Y:S01]  /*56a0*/  ULDC.64 UR36, c[0x0][0x318] ;  /* 0x0000c60000247ab9 */ /* 0x000fe20000000a00 */
[----:B------:R-:W-:Y:S01]  /*56b0*/  BSSY B0, `(.L_x_14461) ;  /* 0x0000003000007945 */ /* 0x000fe20003800000 */
[----:B------:R-:W-:-:S03]  /*56c0*/  IMAD.WIDE R12, R27, 0x80, R6 ;  /* 0x000000801b0c7825 */ /* 0x000fc600078e0206 */
[----:B--2---:R-:W-:Y:S05]  /*56d0*/  @!P3 BRA `(.L_x_14462) ;  /* 0x0000014800c8b947 */ /* 0x004fea0003800000 */
.L_x_14700:
[----:B------:R-:W-:Y:S05]  /*56e0*/  BSYNC B0 ;  /* 0x0000000000007941 */ /* 0x000fea0003800000 */
.L_x_14461:
        /* <DEDUP_REMOVED lines=9> */
[----:B0-----:R-:W-:-:S04]  /*5780*/  LEA R14, P3, R8, UR36, 0x1 ;  /* 0x00000024080e7c11 */ /* 0x001fc8000f8608ff */
[----:B------:R-:W-:Y:S02]  /*5790*/  LEA.HI.X R15, R8, UR37, R9, 0x1, P3 ;  /* 0x00000025080f7c11 */ /* 0x000fe400098f0c09 */
[----:B------:R-:W-:-:S13]  /*57a0*/  ISETP.GE.AND P3, PT, R16, UR42, PT ;  /* 0x0000002a10007c0c */ /* 0x000fda000bf66270 */
[----:B------:R-:W0:Y:S04]  /*57b0*/  @!P3 LDS.128 R8, [R81] ;  /* 0x000000005108b984 */ /* 0x000e280000000c00 */
[----:B0-----:R-:W-:Y:S01]  /*57c0*/  @!P3 STG.E.128 desc[UR40][R14.64], R8 ;  /* 0x000000080e00b986 */ /* 0x001fe2000c101d28 */
[----:B------:R-:W-:-:S13]  /*57d0*/  ISETP.GE.AND P3, PT, R65, UR42, PT ;  /* 0x0000002a41007c0c */ /* 0x000fda000bf66270 */
[----:B------:R-:W0:Y:S04]  /*57e0*/  @!P3 LDS.128 R8, [R80] ;  /* 0x000000005008b984 */ /* 0x000e280000000c00 */
[----:B0-----:R3:W-:Y:S02]  /*57f0*/  @!P3 STG.E.128 desc[UR40][R14.64+0x40], R8 ;  /* 0x000040080e00b986 */ /* 0x0017e4000c101d28 */
.L_x_14464:
[----:B------:R-:W-:Y:S05]  /*5800*/  BSYNC B0 ;  /* 0x0000000000007941 */ /* 0x000fea0003800000 */
.L_x_14463:
        /* <DEDUP_REMOVED lines=20> */
.L_x_14466:
[----:B------:R-:W-:Y:S05]  /*5950*/  BSYNC B0 ;  /* 0x0000000000007941 */ /* 0x000fea0003800000 */
.L_x_14465:
        /* <DEDUP_REMOVED lines=23> */
.L_x_14413:
[----:B------:R-:W2:Y:S01]  /*5ad0*/  LDL R5, [R1+0x24] ;  /* 0x0000240001057983 */ /* 0x000ea20000100800 */
[----:B------:R-:W0:Y:S01]  /*5ae0*/  LDC R0, c[0x0][0x448] ;  /* 0x00011200ff007b82 */ /* 0x000e220000000800 */
[----:B------:R-:W-:Y:S01]  /*5af0*/  IMAD.MOV.U32 R88, RZ, RZ, RZ ;  /* 0x000000ffff587224 */ /* 0x000fe200078e00ff */
[----:B0-----:R-:W-:-:S13]  /*5b00*/  ISETP.NE.AND P1, PT, R0, 0x1, PT ;  /* 0x000000010000780c */ /* 0x001fda0003f25270 */
[----:B------:R-:W0:Y:S08]  /*5b10*/  @P1 LDC R3, c[0x0][0x44c] ;  /* 0x00011300ff031b82 */ /* 0x000e300000000800 */
[----:B------:R-:W1:Y:S01]  /*5b20*/  @P1 LDC R4, c[0x0][0x450] ;  /* 0x00011400ff041b82 */ /* 0x000e620000000800 */
[----:B--2---:R-:W-:-:S04]  /*5b30*/  VIADD R0, R5, 0xbf ;  /* 0x000000bf05007836 */ /* 0x004fc80000000000 */
        /* <DEDUP_REMOVED lines=12> */
.L_x_14468:
        /* <DEDUP_REMOVED lines=32> */
.L_x_14470:
[----:B------:R-:W-:Y:S05]  /*5e00*/  BSYNC B0 ;  /* 0x0000000000007941 */ /* 0x000fea0003800000 */
.L_x_14469:
        /* <DEDUP_REMOVED lines=19> */
[----:B--2---:R-:W-:-:S05]  /*5f40*/  IMAD R0, R0, R88, RZ ;  /* 0x0000005800007224 */ /* 0x004fca00078e02ff */
[----:B------:R0:W-:Y:S01]  /*5f50*/  STL [R1+0x38], R0 ;  /* 0x0000380001007387 */ /* 0x0001e20000100800 */
[----:B------:R-:W-:-:S04]  /*5f60*/  VIADDMNMX R88, R0, R88, R9, PT ;  /* 0x0000005800587246 */ /* 0x000fc80003800109 */
        /* <DEDUP_REMOVED lines=10> */
.L_x_14703:
[----:B01----:R-:W-:Y:S01]  /*6010*/  IMAD.HI R0, R157, 0x55555556, RZ ;  /* 0x555555569d007827 */ /* 0x003fe200078e02ff */
[----:B------:R-:W-:Y:S03]  /*6020*/  BSSY B6, `(.L_x_14473) ;  /* 0x000001a000067945 */ /* 0x000fe60003800000 */
[----:B------:R-:W-:Y:S01]  /*6030*/  VIADD R3, R2, 0x8400 ;  /* 0x0000840002037836 */ /* 0x000fe20000000000 */
[----:B------:R-:W-:-:S04]  /*6040*/  LEA.HI R0, R0, R0, RZ, 0x1 ;  /* 0x0000000000007211 */ /* 0x000fc800078f08ff */
[----:B------:R-:W-:Y:S01]  /*6050*/  LOP3.LUT P0, RZ, R3, 0x3ff, RZ, 0xc0, !PT ;  /* 0x000003ff03ff7812 */ /* 0x000fe2000780c0ff */
[----:B------:R-:W-:-:S03]  /*6060*/  IMAD R0, R0, -0x3, R157 ;  /* 0xfffffffd00007824 */ /* 0x000fc600078e029d */
[----:B------:R-:W-:Y:S01]  /*6070*/  P2R R25, PR, RZ, 0x1 ;  /* 0x00000001ff197803 */ /* 0x000fe20000000000 */
        /* <DEDUP_REMOVED lines=20> */
.L_x_14474:
[----:B------:R-:W-:Y:S05]  /*61c0*/  BSYNC B6 ;  /* 0x0000000000067941 */ /* 0x000fea0003800000 */
.L_x_14473:
        /* <DEDUP_REMOVED lines=13> */
.L_x_14478:
[----:B-1----:R1:W2:Y:S02]  /*62a0*/  SYNCS.PHASECHK.TRANS64.TRYWAIT P0, [R2+URZ+0x16800], R3 ;  /* 0x01680003020075a7 */ /* 0x0022a4000800017f */
[----:B--2---:R-:W-:Y:S05]  /*62b0*/  @!P0 NANOSLEEP.SYNCS 0x989680 ;  /* 0x009896800000895d */ /* 0x004fea0003900000 */
[----:B------:R-:W2:Y:S02]  /*62c0*/  @!P0 SYNCS.PHASECHK.TRANS64 P0, [R2+URZ+0x16800], R3 ;  /* 0x01680003020085a7 */ /* 0x000ea4000800007f */
[----:B--2---:R-:W-:Y:S05]  /*62d0*/  @!P0 BRA `(.L_x_14478) ;  /* 0xfffffffc00f08947 */ /* 0x004fea000383ffff */
.L_x_14477:
[----:B------:R-:W-:Y:S05]  /*62e0*/  BSYNC B0 ;  /* 0x0000000000007941 */ /* 0x000fea0003800000 */
.L_x_14476:
[----:B------:R-:W-:Y:S05]  /*62f0*/  BRA `(.L_x_14479) ;  /* 0x00000030002c7947 */ /* 0x000fea0003800000 */
.L_x_14475:
        /* <DEDUP_REMOVED lines=30> */
.L_x_14481:
[----:B------:R-:W-:Y:S05]  /*64e0*/  BSYNC B6 ;  /* 0x0000000000067941 */ /* 0x000fea0003800000 */
.L_x_14480:
[----:B------:R-:W2:Y:S01]  /*64f0*/  LDL R20, [R1+0x24] ;  /* 0x0000240001147983 */ /* 0x000ea20000100800 */
[----:B------:R-:W-:Y:S01]  /*6500*/  ULDC.U8 UR4, c[0x0][0x410] ;  /* 0x0001040000047ab9 */ /* 0x000fe20000000000 */
[----:B------:R-:W-:Y:S01]  /*6510*/  BSSY B0, `(.L_x_14482) ;  /* 0x00002e1000007945 */ /* 0x000fe20003800000 */
[----:B------:R-:W-:Y:S01]  /*6520*/  ISETP.NE.AND P0, PT, RZ, UR4, PT ;  /* 0x00000004ff007c0c */ /* 0x000fe2000bf05270 */
[----:B--2---:R-:W-:-:S12]  /*6530*/  IMAD.IADD R35, R19, 0x1, R20 ;  /* 0x0000000113237824 */ /* 0x004fd800078e0214 */
[----:B------:R-:W-:Y:S05]  /*6540*/  @!P0 BRA `(.L_x_14483) ;  /* 0x0000001400e08947 */ /* 0x000fea0003800000 */
[----:B------:R-:W0:Y:S01]  /*6550*/  LDC R38, c[0x0][0x448] ;  /* 0x00011200ff267b82 */ /* 0x000e220000000800 */
[----:B------:R-:W1:Y:S01]  /*6560*/  S2R R20, SR_TID.X ;  /* 0x0000000000147919 */ /* 0x000e620000002100 */
[----:B------:R-:W-:Y:S01]  /*6570*/  ULDC.64 UR4, c[0x0][0x3f8] ;  /* 0x0000fe0000047ab9 */ /* 0x000fe20000000a00 */
[----:B------:R-:W-:Y:S01]  /*6580*/  ULDC.64 UR6, c[0x0][0x408] ;  /* 0x0001020000067ab9 */ /* 0x000fe20000000a00 */
[----:B------:R-:W-:Y:S01]  /*6590*/  IMAD.MOV.U32 R6, RZ, RZ, R26 ;  /* 0x000000ffff067224 */ /* 0x000fe200078e001a */
[----:B------:R-:W-:Y:S01]  /*65a0*/  SHF.R.S32.HI R34, RZ, 0x1f, R155 ;  /* 0x0000001fff227819 */ /* 0x000fe2000001149b */
[----:B------:R-:W-:Y:S02]  /*65b0*/  IMAD.MOV.U32 R7, RZ, RZ, R31 ;  /* 0x000000ffff077224 */ /* 0x000fe400078e001f */
[----:B------:R-:W-:Y:S02]  /*65c0*/  IMAD.MOV.U32 R8, RZ, RZ, R24 ;  /* 0x000000ffff087224 */ /* 0x000fe400078e0018 */
[----:B------:R-:W-:Y:S01]  /*65d0*/  IMAD.MOV.U32 R9, RZ, RZ, R33 ;  /* 0x000000ffff097224 */ /* 0x000fe200078e0021 */
[----:B0-----:R-:W-:Y:S01]  /*65e0*/  ISETP.NE.AND P0, PT, R38, 0x1, PT ;  /* 0x000000012600780c */ /* 0x001fe20003f05270 */
[----:B-1----:R-:W-:-:S12]  /*65f0*/  VIADD R21, R20, 0xffffff80 ;  /* 0xffffff8014157836 */ /* 0x002fd80000000000 */
[----:B------:R-:W0:Y:S01]  /*6600*/  @P0 LDC R0, c[0x0][0x44c] ;  /* 0x00011300ff000b82 */ /* 0x000e220000000800 */
[----:B------:R-:W-:-:S04]  /*6610*/  SHF.R.S32.HI R20, RZ, 0x1f, R21 ;  /* 0x0000001fff147819 */ /* 0x000fc80000011415 */
[----:B------:R-:W-:-:S03]  /*6620*/  LEA.HI R20, R20, R21, RZ, 0x2 ;  /* 0x0000001514147211 */ /* 0x000fc600078f10ff */
[----:B------:R-:W1:Y:S01]  /*6630*/  @P0 LDC R5, c[0x0][0x450] ;  /* 0x00011400ff050b82 */ /* 0x000e620000000800 */
[----:B------:R-:W-:-:S05]  /*6640*/  LOP3.LUT R20, R20, 0xfffffffc, RZ, 0xc0, !PT ;  /* 0xfffffffc14147812 */ /* 0x000fca00078ec0ff */
[----:B------:R-:W-:-:S04]  /*6650*/  IMAD.IADD R20, R21, 0x1, -R20 ;  /* 0x0000000115147824 */ /* 0x000fc800078e0a14 */
[----:B------:R-:W-:-:S04]  /*6660*/  IMAD R3, R20, 0x60, R35 ;  /* 0x0000006014037824 */ /* 0x000fc800078e0223 */
        /* <DEDUP_REMOVED lines=23> */
.L_x_14709:
[----:B------:R-:W5:Y:S01]  /*67e0*/  LDL R9, [R1+0x20] ;  /* 0x0000200001097983 */ /* 0x000f620000100800 */
[----:B------:R-:W-:Y:S01]  /*67f0*/  BSSY B1, `(.L_x_14485) ;  /* 0x000001e000017945 */ /* 0x000fe20003800000 */
[----:B------:R-:W-:Y:S02]  /*6800*/  CS2R R30, SRZ ;  /* 0x00000000001e7805 */ /* 0x000fe4000001ff00 */
[----:B------:R-:W-:Y:S02]  /*6810*/  CS2R R26, SRZ ;  /* 0x00000000001a7805 */ /* 0x000fe4000001ff00 */
[----:B------:R-:W-:Y:S02]  /*6820*/  CS2R R32, SRZ ;  /* 0x0000000000207805 */ /* 0x000fe4000001ff00 */
[----:B------:R-:W-:Y:S01]  /*6830*/  CS2R R24, SRZ ;  /* 0x0000000000187805 */ /* 0x000fe2000001ff00 */
[----:B-----5:R-:W-:-:S05]  /*6840*/  IMAD R38, R9, R38, RZ ;  /* 0x0000002609267224 */ /* 0x020fca00078e02ff */
[----:B------:R-:W-:-:S13]  /*6850*/  ISETP.GE.AND P0, PT, R35, R38, PT ;  /* 0x000000262300720c */ /* 0x000fda0003f06270 */
[----:B------:R-:W-:Y:S05]  /*6860*/  @P0 BRA `(.L_x_14486) ;  /* 0x0000000000580947 */ /* 0x000fea0003800000 */
[----:B------:R-:W-:Y:S01]  /*6870*/  ULDC UR4, c[0x0][0x3f4] ;  /* 0x0000fd0000047ab9 */ /* 0x000fe20000000800 */
[----:B--2---:R-:W-:Y:S01]  /*6880*/  IMAD.MOV.U32 R10, RZ, RZ, R0 ;  /* 0x000000ffff0a7224 */ /* 0x004fe200078e0000 */
[----:B------:R-:W-:Y:S01]  /*6890*/  ISETP.GE.AND P3, PT, R155, UR4, PT ;  /* 0x000000049b007c0c */ /* 0x000fe2000bf66270 */
[----:B-1----:R-:W-:Y:S01]  /*68a0*/  IMAD.MOV.U32 R11, RZ, RZ, R3 ;  /* 0x000000ffff0b7224 */ /* 0x002fe200078e0003 */
[----:B------:R-:W-:Y:S01]  /*68b0*/  ISETP.GE.AND P2, PT, R152, UR4, PT ;  /* 0x0000000498007c0c */ /* 0x000fe2000bf46270 */
[----:B---3--:R-:W-:Y:S01]  /*68c0*/  IMAD.MOV.U32 R15, RZ, RZ, R5 ;  /* 0x000000ffff0f7224 */ /* 0x008fe200078e0005 */
[----:B------:R-:W-:-:S09]  /*68d0*/  CS2R R32, SRZ ;  /* 0x0000000000207805 */ /* 0x000fd2000001ff00 */
[C---:B------:R-:W-:Y:S01]  /*68e0*/  @!P3 IMAD.SHL.U32 R37, R155.reuse, 0x2, RZ ;  /* 0x000000029b25b824 */ /* 0x040fe200078e00ff */
[----:B------:R-:W-:Y:S02]  /*68f0*/  @!P3 SHF.L.U64.HI R26, R155, 0x1, R34 ;  /* 0x000000019b1ab819 */ /* 0x000fe40000010222 */
[----:B------:R-:W-:Y:S02]  /*6900*/  CS2R R30, SRZ ;  /* 0x00000000001e7805 */ /* 0x000fe4000001ff00 */
[----:B------:R-:W-:Y:S01]  /*6910*/  CS2R R24, SRZ ;  /* 0x0000000000187805 */ /* 0x000fe2000001ff00 */
[----:B------:R-:W-:Y:S01]  /*6920*/  @!P2 IMAD.WIDE R10, R152, 0x2, R10 ;  /* 0x00000002980aa825 */ /* 0x000fe200078e020a */
[-C--:B------:R-:W-:Y:S02]  /*6930*/  @!P3 IADD3 R20, P0, R0, R37.reuse, RZ ;  /* 0x000000250014b210 */ /* 0x080fe40007f1e0ff */
[----:B----4-:R-:W-:Y:S01]  /*6940*/  @!P3 IADD3 R36, P1, R14, R37, RZ ;  /* 0x000000250e24b210 */ /* 0x010fe20007f3e0ff */
[----:B------:R-:W-:Y:S01]  /*6950*/  @!P2 IMAD.WIDE R12, R152, 0x2, R14 ;  /* 0x00000002980ca825 */ /* 0x000fe200078e020e */
[----:B------:R1:W5:Y:S03]  /*6960*/  @!P2 LD.E.64 R32, desc[UR40][R10.64] ;  /* 0x000000280a20a980 */ /* 0x000366000c101b00 */
[--C-:B------:R-:W-:Y:S01]  /*6970*/  @!P3 IMAD.X R21, R3, 0x1, R26.reuse, P0 ;  /* 0x000000010315b824 */ /* 0x100fe200000e061a */
[----:B------:R1:W5:Y:S01]  /*6980*/  @!P2 LD.E.64 R30, desc[UR40][R12.64] ;  /* 0x000000280c1ea980 */ /* 0x000362000c101b00 */
[----:B------:R-:W-:Y:S01]  /*6990*/  @!P3 IMAD.X R37, R5, 0x1, R26, P1 ;  /* 0x000000010525b824 */ /* 0x000fe200008e061a */
[----:B------:R-:W-:-:S02]  /*69a0*/  CS2R R26, SRZ ;  /* 0x00000000001a7805 */ /* 0x000fc4000001ff00 */
[----:B------:R1:W5:Y:S04]  /*69b0*/  @!P3 LD.E.64 R24, desc[UR40][R20.64] ;  /* 0x000000281418b980 */ /* 0x000368000c101b00 */
[----:B------:R1:W5:Y:S02]  /*69c0*/  @!P3 LD.E.64 R26, desc[UR40][R36.64] ;  /* 0x00000028241ab980 */ /* 0x000364000c101b00 */
.L_x_14486:
[----:B------:R-:W-:Y:S05]  /*69d0*/  BSYNC B1 ;  /* 0x0000000000017941 */ /* 0x000fea0003800000 */
.L_x_14485:
[----:B--2--5:R-:W-:Y:S01]  /*69e0*/  IMAD.MOV.U32 R0, RZ, RZ, R30 ;  /* 0x000000ffff007224 */ /* 0x024fe200078e001e */
[----:B------:R-:W-:Y:S01]  /*69f0*/  UMOV UR4, 0xffffffff ;  /* 0xffffffff00047882 */ /* 0x000fe20000000000 */
[----:B-1----:R-:W-:Y:S01]  /*6a00*/  IMAD.MOV.U32 R3, RZ, RZ, R31 ;  /* 0x000000ffff037224 */ /* 0x002fe200078e001f */
        /* <DEDUP_REMOVED lines=20> */
.L_x_14715:
[----:B01----:R-:W5:Y:S04]  /*6b50*/  LDL R6, [R1+0x58] ;  /* 0x0000580001067983 */ /* 0x003f680000100800 */
[----:B------:R-:W2:Y:S01]  /*6b60*/  LDL R42, [R1+0x40] ;  /* 0x00004000012a7983 */ /* 0x000ea20000100800 */
[----:B------:R-:W-:Y:S01]  /*6b70*/  VIADD R35, R35, 0x60 ;  /* 0x0000006023237836 */ /* 0x000fe20000000000 */
[----:B------:R-:W-:Y:S01]  /*6b80*/  BSSY B1, `(.L_x_14488) ;  /* 0x0000021000017945 */ /* 0x000fe20003800000 */
[----:B------:R-:W-:Y:S02]  /*6b90*/  CS2R R10, SRZ ;  /* 0x00000000000a7805 */ /* 0x000fe4000001ff00 */
[----:B------:R-:W-:Y:S02]  /*6ba0*/  CS2R R12, SRZ ;  /* 0x00000000000c7805 */ /* 0x000fe4000001ff00 */
[----:B------:R-:W-:-:S02]  /*6bb0*/  CS2R R8, SRZ ;  /* 0x0000000000087805 */ /* 0x000fc4000001ff00 */
[----:B------:R-:W-:Y:S02]  /*6bc0*/  ISETP.GE.AND P0, PT, R35, R38, PT ;  /* 0x000000262300720c */ /* 0x000fe40003f06270 */
[----:B-----5:R-:W-:-:S04]  /*6bd0*/  LEA.HI R4, R6, R6, RZ, 0x1 ;  /* 0x0000000606047211 */ /* 0x020fc800078f08ff */
[----:B------:R-:W-:Y:S01]  /*6be0*/  LOP3.LUT R4, R4, 0xfffffffe, RZ, 0xc0, !PT ;  /* 0xfffffffe04047812 */ /* 0x000fe200078ec0ff */
[----:B--2---:R-:W-:-:S04]  /*6bf0*/  IMAD.SHL.U32 R36, R42, 0x40, RZ ;  /* 0x000000402a247824 */ /* 0x004fc800078e00ff */
[----:B------:R-:W-:-:S05]  /*6c00*/  IMAD.IADD R4, R6, 0x1, -R4 ;  /* 0x0000000106047824 */ /* 0x000fca00078e0a04 */
[----:B------:R-:W-:Y:S01]  /*6c10*/  SHF.L.U32 R43, R4, 0x1f, RZ ;  /* 0x0000001f042b7819 */ /* 0x000fe200000006ff */
[----:B------:R-:W-:Y:S06]  /*6c20*/  @P0 BRA `(.L_x_14489) ;  /* 0x0000000000580947 */ /* 0x000fec0003800000 */
[----:B------:R-:W-:Y:S01]  /*6c30*/  ULDC UR4, c[0x0][0x3f4] ;  /* 0x0000fd0000047ab9 */ /* 0x000fe20000000800 */
[----:B---3--:R-:W-:Y:S01]  /*6c40*/  IMAD.MOV.U32 R6, RZ, RZ, R0 ;  /* 0x000000ffff067224 */ /* 0x008fe200078e0000 */
[----:B------:R-:W-:Y:S01]  /*6c50*/  ISETP.GE.AND P3, PT, R155, UR4, PT ;  /* 0x000000049b007c0c */ /* 0x000fe2000bf66270 */
[----:B------:R-:W-:Y:S01]  /*6c60*/  IMAD.MOV.U32 R7, RZ, RZ, R3 ;  /* 0x000000ffff077224 */ /* 0x000fe200078e0003 */
[----:B------:R-:W-:Y:S01]  /*6c70*/  ISETP.GE.AND P2, PT, R152, UR4, PT ;  /* 0x0000000498007c0c */ /* 0x000fe2000bf46270 */
[----:B------:R-:W-:Y:S01]  /*6c80*/  IMAD.MOV.U32 R15, RZ, RZ, R5 ;  /* 0x000000ffff0f7224 */ /* 0x000fe200078e0005 */
[----:B------:R-:W-:-:S09]  /*6c90*/  CS2R R12, SRZ ;  /* 0x00000000000c7805 */ /* 0x000fd2000001ff00 */
[C---:B------:R-:W-:Y:S01]  /*6ca0*/  @!P3 IMAD.SHL.U32 R9, R155.reuse, 0x2, RZ ;  /* 0x000000029b09b824 */ /* 0x040fe200078e00ff */
[----:B------:R-:W-:Y:S02]  /*6cb0*/  @!P3 SHF.L.U64.HI R10, R155, 0x1, R34 ;  /* 0x000000019b0ab819 */ /* 0x000fe40000010222 */
[----:B------:R-:W-:Y:S01]  /*6cc0*/  CS2R R20, SRZ ;  /* 0x0000000000147805 */ /* 0x000fe2000001ff00 */
[----:B------:R-:W-:Y:S01]  /*6cd0*/  @!P2 IMAD.WIDE R6, R152, 0x2, R6 ;  /* 0x000000029806a825 */ /* 0x000fe200078e0206 */
[-C--:B------:R-:W-:Y:S02]  /*6ce0*/  @!P3 IADD3 R34, P0, R0, R9.reuse, RZ ;  /* 0x000000090022b210 */ /* 0x080fe40007f1e0ff */
[----:B----4-:R-:W-:Y:S02]  /*6cf0*/  @!P3 IADD3 R4, P1, R14, R9, RZ ;  /* 0x000000090e04b210 */ /* 0x010fe40007f3e0ff */
[----:B------:R-:W-:Y:S01]  /*6d00*/  CS2R R8, SRZ ;  /* 0x0000000000087805 */ /* 0x000fe2000001ff00 */
[----:B------:R0:W5:Y:S01]  /*6d10*/  @!P2 LD.E.64 R12, desc[UR40][R6.64] ;  /* 0x00000028060ca980 */ /* 0x000162000c101b00 */
[----:B------:R-:W-:-:S02]  /*6d20*/  @!P3 IMAD.X R35, R3, 0x1, R10, P0 ;  /* 0x000000010323b824 */ /* 0x000fc400000e060a */
[----:B------:R-:W-:Y:S01]  /*6d30*/  @!P3 IMAD.X R5, R5, 0x1, R10, P1 ;  /* 0x000000010505b824 */ /* 0x000fe200008e060a */
[----:B------:R-:W-:Y:S01]  /*6d40*/  CS2R R10, SRZ ;  /* 0x00000000000a7805 */ /* 0x000fe2000001ff00 */
[----:B------:R-:W-:Y:S01]  /*6d50*/  @!P2 IMAD.WIDE R14, R152, 0x2, R14 ;  /* 0x00000002980ea825 */ /* 0x000fe200078e020e */
[----:B------:R0:W5:Y:S04]  /*6d60*/  @!P3 LD.E.64 R8, desc[UR40][R34.64] ;  /* 0x000000282208b980 */ /* 0x000168000c101b00 */
[----:B------:R0:W5:Y:S04]  /*6d70*/  @!P2 LD.E.64 R20, desc[UR40][R14.64] ;  /* 0x000000280e14a980 */ /* 0x000168000c101b00 */
[----:B------:R0:W5:Y:S02]  /*6d80*/  @!P3 LD.E.64 R10, desc[UR40][R4.64] ;  /* 0x00000028040ab980 */ /* 0x000164000c101b00 */
.L_x_14489:
[----:B------:R-:W-:Y:S05]  /*6d90*/  BSYNC B1 ;  /* 0x0000000000017941 */ /* 0x000fea0003800000 */
.L_x_14488:
[----:B0-----:R-:W0:Y:S01]  /*6da0*/  S2R R7, SR_TID.X ;  /* 0x0000000000077919 */ /* 0x001e220000002100 */
[----:B------:R-:W1:Y:S01]  /*6db0*/  SYNCS.PHASECHK.TRANS64.TRYWAIT P0, [R2+URZ+0x16800], R43 ;  /* 0x0168002b020075a7 */ /* 0x000e62000800017f */
[----:B------:R-:W-:Y:S01]  /*6dc0*/  LOP3.LUT R3, R36, 0x1c0, RZ, 0xc0, !PT ;  /* 0x000001c024037812 */ /* 0x000fe200078ec0ff */
[----:B-----5:R-:W-:Y:S01]  /*6dd0*/  IMAD.MOV.U32 R4, RZ, RZ, R20 ;  /* 0x000000ffff047224 */ /* 0x020fe200078e0014 */
[----:B------:R-:W-:Y:S01]  /*6de0*/  BSSY B1, `(.L_x_14490) ;  /* 0x000001f000017945 */ /* 0x000fe20003800000 */
[----:B----4-:R-:W-:Y:S01]  /*6df0*/  IMAD R14, R29, -0xc0, R38 ;  /* 0xffffff401d0e7824 */ /* 0x010fe200078e0226 */
[----:B---3--:R-:W-:Y:S01]  /*6e00*/  LOP3.LUT R0, R3, 0x18, R16, 0xf8, !PT ;  /* 0x0000001803007812 */ /* 0x008fe200078ef810 */
[----:B------:R-:W-:Y:S01]  /*6e10*/  IMAD.MOV.U32 R5, RZ, RZ, R11 ;  /* 0x000000ffff057224 */ /* 0x000fe200078e000b */
[----:B------:R-:W-:Y:S01]  /*6e20*/  SHF.R.U32.HI R3, RZ, 0x3, R3 ;  /* 0x00000003ff037819 */ /* 0x000fe20000011603 */
[----:B------:R-:W-:Y:S01]  /*6e30*/  IMAD.MOV.U32 R6, RZ, RZ, R12 ;  /* 0x000000ffff067224 */ /* 0x000fe200078e000c */
[----:B------:R-:W-:Y:S01]  /*6e40*/  PRMT R37, R4, 0x7610, R37 ;  /* 0x0000761004257816 */ /* 0x000fe20000000025 */
[----:B------:R-:W-:Y:S01]  /*6e50*/  IMAD.MOV.U32 R4, RZ, RZ, R10 ;  /* 0x000000ffff047224 */ /* 0x000fe200078e000a */
[----:B------:R-:W-:Y:S01]  /*6e60*/  LOP3.LUT R0, R0, R3, RZ, 0x3c, !PT ;  /* 0x0000000300007212 */ /* 0x000fe200078e3cff */
[----:B------:R-:W-:Y:S01]  /*6e70*/  IMAD.MOV.U32 R3, RZ, RZ, R21 ;  /* 0x000000ffff037224 */ /* 0x000fe200078e0015 */
[----:B------:R-:W-:-:S02]  /*6e80*/  VIMNMX R14, R14, 0xc0, PT ;  /* 0x000000c00e0e7848 */ /* 0x000fc40003fe0100 */
[----:B------:R-:W-:Y:S01]  /*6e90*/  PRMT R15, R4, 0x7610, R15 ;  /* 0x00007610040f7816 */ /* 0x000fe2000000000f */
[----:B------:R-:W-:Y:S01]  /*6ea0*/  IMAD.MOV.U32 R4, RZ, RZ, R8 ;  /* 0x000000ffff047224 */ /* 0x000fe200078e0008 */
[----:B------:R-:W-:Y:S02]  /*6eb0*/  PRMT R36, R3, 0x7610, R36 ;  /* 0x0000761003247816 */ /* 0x000fe40000000024 */
[----:B------:R-:W-:Y:S01]  /*6ec0*/  PRMT R29, R5, 0x7610, R29 ;  /* 0x00007610051d7816 */ /* 0x000fe2000000001d */
[----:B------:R-:W-:Y:S01]  /*6ed0*/  IMAD.MOV.U32 R5, RZ, RZ, R9 ;  /* 0x000000ffff057224 */ /* 0x000fe200078e0009 */
[----:B------:R-:W-:Y:S02]  /*6ee0*/  PRMT R34, R4, 0x7610, R34 ;  /* 0x0000761004227816 */ /* 0x000fe40000000022 */
[----:B------:R-:W-:Y:S02]  /*6ef0*/  PRMT R38, R6, 0x7610, R38 ;  /* 0x0000761006267816 */ /* 0x000fe40000000026 */
[----:B------:R-:W-:-:S02]  /*6f00*/  LOP3.LUT P2, RZ, R42, 0x4, RZ, 0xc0, !PT ;  /* 0x000000042aff7812 */ /* 0x000fc4000784c0ff */
[----:B------:R-:W-:Y:S01]  /*6f10*/  ISETP.GE.AND P1, PT, R19, R14, PT ;  /* 0x0000000e1300720c */ /* 0x000fe20003f26270 */
[----:B0-----:R-:W-:-:S05]  /*6f20*/  VIADD R35, R7, 0xffffff80 ;  /* 0xffffff8007237836 */ /* 0x001fca0000000000 */
[----:B------:R-:W-:-:S04]  /*6f30*/  SHF.R.S32.HI R7, RZ, 0x1f, R35 ;  /* 0x0000001fff077819 */ /* 0x000fc80000011423 */
[----:B------:R-:W-:-:S04]  /*6f40*/  LEA.HI R7, R7, R35, RZ, 0x5 ;  /* 0x0000002307077211 */ /* 0x000fc800078f28ff */
[----:B------:R-:W-:-:S05]  /*6f50*/  SHF.R.S32.HI R7, RZ, 0x5, R7 ;  /* 0x00000005ff077819 */ /* 0x000fca0000011407 */
[----:B------:R-:W-:Y:S02]  /*6f60*/  IMAD R3, R7, 0x200, R0 ;  /* 0x0000020007037824 */ /* 0x000fe400078e0200 */
[----:B------:R-:W-:Y:S02]  /*6f70*/  IMAD.MOV.U32 R0, RZ, RZ, R13 ;  /* 0x000000ffff007224 */ /* 0x000fe400078e000d */
[----:B------:R-:W-:-:S03]  /*6f80*/  IMAD R3, R3, 0x2, R2 ;  /* 0x0000000203037824 */ /* 0x000fc600078e0202 */
[----:B------:R-:W-:Y:S01]  /*6f90*/  PRMT R41, R0, 0x7610, R41 ;  /* 0x0000761000297816 */ /* 0x000fe20000000029 */
[C---:B------:R-:W-:Y:S02]  /*6fa0*/  VIADD R4, R3.reuse, 0x8400 ;  /* 0x0000840003047836 */ /* 0x040fe40000000000 */
[----:B------:R-:W-:Y:S01]  /*6fb0*/  VIADD R0, R3, 0x8440 ;  /* 0x0000844003007836 */ /* 0x000fe20000000000 */
[----:B-1----:R-:W-:Y:S06]  /*6fc0*/  @!P0 BRA `(.L_x_14491) ;  /* 0x0000013400c08947 */ /* 0x002fec0003800000 */
.L_x_14716:
[----:B------:R-:W-:Y:S05]  /*6fd0*/  BSYNC B1 ;  /* 0x0000000000017941 */ /* 0x000fea0003800000 */
.L_x_14490:
[----:B------:R-:W-:Y:S01]  /*6fe0*/  BSSY B1, `(.L_x_14492) ;  /* 0x0000067000017945 */ /* 0x000fe20003800000 */
[----:B------:R-:W-:Y:S01]  /*6ff0*/  PRMT R35, R5, 0x7610, R35 ;  /* 0x0000761005237816 */ /* 0x000fe20000000023 */
[----:B------:R-:W-:Y:S02]  /*7000*/  @P2 VIADD R0, R4, 0xffffffc0 ;  /* 0xffffffc004002836 */ /* 0x000fe40000000000 */
[----:B------:R-:W-:Y:S05]  /*7010*/  @P1 BRA `(.L_x_14493) ;  /* 0x00000004008c1947 */ /* 0x000fea0003800000 */
[----:B------:R-:W1:Y:S01]  /*7020*/  LDC R4, c[0x0][0x3f4] ;  /* 0x0000fd00ff047b82 */ /* 0x000e620000000800 */
[----:B------:R-:W-:Y:S01]  /*7030*/  BSSY B2, `(.L_x_14494) ;  /* 0x0000032000027945 */ /* 0x000fe20003800000 */
[-C--:B-1----:R-:W-:Y:S02]  /*7040*/  ISETP.GE.AND P0, PT, R152, R4.reuse, PT ;  /* 0x000000049800720c */ /* 0x082fe40003f06270 */
[----:B------:R-:W-:-:S11]  /*7050*/  ISETP.GE.AND P1, PT, R155, R4, PT ;  /* 0x000000049b00720c */ /* 0x000fd60003f26270 */
[----:B------:R-:W-:Y:S05]  /*7060*/  @P0 BRA `(.L_x_14495) ;  /* 0x0000000000b80947 */ /* 0x000fea0003800000 */
[----:B------:R-:W1:Y:S01]  /*7070*/  LDS.128 R4, [R3+0x8400] ;  /* 0x0084000003047984 */ /* 0x000e620000000c00 */
[----:B------:R-:W-:Y:S02]  /*7080*/  SHF.R.U32.HI R46, RZ, 0x10, R31 ;  /* 0x00000010ff2e7819 */ /* 0x000fe4000001161f */
[----:B0-----:R-:W-:Y:S02]  /*7090*/  SHF.R.U32.HI R43, RZ, 0x10, R33 ;  /* 0x00000010ff2b7819 */ /* 0x001fe40000011621 */
        /* <DEDUP_REMOVED lines=43> */
.L_x_14495:
[----:B------:R-:W-:Y:S05]  /*7350*/  BSYNC B2 ;  /* 0x0000000000027941 */ /* 0x000fea0003800000 */
.L_x_14494:
[----:B------:R-:W-:Y:S05]  /*7360*/  @P1 BRA `(.L_x_14493) ;  /* 0x0000000000b81947 */ /* 0x000fea0003800000 */
[----:B-1----:R-:W1:Y:S01]  /*7370*/  LDS.128 R4, [R0] ;  /* 0x0000000000047984 */ /* 0x002e620000000c00 */
[----:B------:R-:W-:Y:S02]  /*7380*/  SHF.R.U64 R30, R24, 0x10, R25 ;  /* 0x00000010181e7819 */ /* 0x000fe40000001219 */
[--C-:B------:R-:W-:Y:S02]  /*7390*/  SHF.R.U64 R24, R26, 0x10, R27.reuse ;  /* 0x000000101a187819 */ /* 0x100fe4000000121b */
[----:B------:R-:W-:Y:S02]  /*73a0*/  SHF.R.U32.HI R27, RZ, 0x10, R27 ;  /* 0x00000010ff1b7819 */ /* 0x000fe4000001161b */
[----:B------:R-:W-:Y:S02]  /*73b0*/  SHF.R.U32.HI R31, RZ, 0x10, R25 ;  /* 0x00000010ff1f7819 */ /* 0x000fe40000011619 */
[C---:B------:R-:W-:Y:S02]  /*73c0*/  PRMT R30, R40.reuse, 0x5432, R30 ;  /* 0x00005432281e7816 */ /* 0x040fe4000000001e */
[----:B------:R-:W-:-:S02]  /*73d0*/  PRMT R40, R40, 0x5410, R27 ;  /* 0x0000541028287816 */ /* 0x000fc4000000001b */
[----:B------:R-:W-:Y:S02]  /*73e0*/  PRMT R31, R50, 0x5410, R31 ;  /* 0x00005410321f7816 */ /* 0x000fe4000000001f */
[----:B------:R-:W-:Y:S01]  /*73f0*/  PRMT R39, R39, 0x5410, R24 ;  /* 0x0000541027277816 */ /* 0x000fe20000000018 */
[C---:B------:R-:W-:Y:S01]  /*7400*/  IMAD.U32 R33, R40.reuse, 0x10000, RZ ;  /* 0x0001000028217824 */ /* 0x040fe200078e00ff */
[----:B------:R-:W-:Y:S01]  /*7410*/  LOP3.LUT R40, R40, 0xffff0000, RZ, 0xc0, !PT ;  /* 0xffff000028287812 */ /* 0x000fe200078ec0ff */
[C---:B------:R-:W-:Y:S01]  /*7420*/  IMAD.U32 R32, R31.reuse, 0x10000, RZ ;  /* 0x000100001f207824 */ /* 0x040fe200078e00ff */
[----:B------:R-:W-:Y:S02]  /*7430*/  LOP3.LUT R31, R31, 0xffff0000, RZ, 0xc0, !PT ;  /* 0xffff00001f1f7812 */ /* 0x000fe400078ec0ff */
[C---:B-1----:R-:W-:Y:S01]  /*7440*/  LOP3.LUT R25, R6.reuse, 0xffff0000, RZ, 0xc0, !PT ;  /* 0xffff000006197812 */ /* 0x042fe200078ec0ff */
[C---:B------:R-:W-:Y:S01]  /*7450*/  IMAD.U32 R26, R7.reuse, 0x10000, RZ ;  /* 0x00010000071a7824 */ /* 0x040fe200078e00ff */
[----:B------:R-:W-:Y:S01]  /*7460*/  LOP3.LUT R27, R7, 0xffff0000, RZ, 0xc0, !PT ;  /* 0xffff0000071b7812 */ /* 0x000fe200078ec0ff */
[----:B------:R-:W-:-:S02]  /*7470*/  IMAD.U32 R24, R6, 0x10000, RZ ;  /* 0x0001000006187824 */ /* 0x000fc400078e00ff */
[C---:B0-----:R-:W-:Y:S01]  /*7480*/  FMUL.FTZ R43, R25.reuse, R33 ;  /* 0x00000021192b7220 */ /* 0x041fe20000410000 */
[----:B------:R-:W-:Y:S01]  /*7490*/  FMUL.FTZ R42, R25, R32 ;  /* 0x00000020192a7220 */ /* 0x000fe20000410000 */
[----:B------:R-:W-:Y:S01]  /*74a0*/  FMUL.FTZ R25, R27, R40 ;  /* 0x000000281b197220 */ /* 0x000fe20000410000 */
[----:B------:R-:W-:Y:S02]  /*74b0*/  IMAD.U32 R6, R4, 0x10000, RZ ;  /* 0x0001000004067824 */ /* 0x000fe400078e00ff */
[----:B------:R-:W-:Y:S01]  /*74c0*/  FFMA.FTZ R43, R24, R32, -R43 ;  /* 0x00000020182b7223 */ /* 0x000fe2000001082b */
[----:B------:R-:W-:Y:S02]  /*74d0*/  IMAD.U32 R7, R5, 0x10000, RZ ;  /* 0x0001000005077824 */ /* 0x000fe400078e00ff */
[----:B------:R-:W-:Y:S01]  /*74e0*/  FFMA.FTZ R44, R26, R31, -R25 ;  /* 0x0000001f1a2c7223 */ /* 0x000fe20000010819 */
[----:B------:R-:W-:Y:S01]  /*74f0*/  FFMA.FTZ R42, R24, R33, R42 ;  /* 0x00000021182a7223 */ /* 0x000fe2000001002a */
[----:B------:R-:W-:Y:S01]  /*7500*/  IMAD.U32 R25, R30, 0x10000, RZ ;  /* 0x000100001e197824 */ /* 0x000fe200078e00ff */
[----:B------:R-:W-:Y:S01]  /*7510*/  LOP3.LUT R4, R4, 0xffff0000, RZ, 0xc0, !PT ;  /* 0xffff000004047812 */ /* 0x000fe200078ec0ff */
[----:B------:R-:W-:Y:S01]  /*7520*/  FMUL.FTZ R33, R27, R31 ;  /* 0x0000001f1b217220 */ /* 0x000fe20000410000 */
        /* <DEDUP_REMOVED lines=18> */
.L_x_14493:
[----:B------:R-:W-:Y:S05]  /*7650*/  BSYNC B1 ;  /* 0x0000000000017941 */ /* 0x000fea0003800000 */
.L_x_14492:
        /* <DEDUP_REMOVED lines=9> */
[----:B------:R-:W-:Y:S02]  /*76f0*/  SHF.R.U64 R25, R12, 0x10, R13 ;  /* 0x000000100c197819 */ /* 0x000fe4000000120d */
[--C-:B------:R-:W-:Y:S02]  /*7700*/  SHF.R.U64 R12, R20, 0x10, R21.reuse ;  /* 0x00000010140c7819 */ /* 0x100fe40000001215 */
        /* <DEDUP_REMOVED lines=18> */
[C---:B------:R-:W-:Y:S02]  /*7830*/  IMAD.U32 R7, R5.reuse, 0x10000, RZ ;  /* 0x0001000005077824 */ /* 0x040fe400078e00ff */
[C---:B------:R-:W-:Y:S01]  /*7840*/  FFMA.FTZ R31, R12.reuse, R24, R13 ;  /* 0x000000180c1f7223 */ /* 0x040fe2000001000d */
[----:B------:R-:W-:Y:S01]  /*7850*/  FFMA.FTZ R26, R12, R21, -R27 ;  /* 0x000000150c1a7223 */ /* 0x000fe2000001081b */
[----:B------:R-:W-:Y:S01]  /*7860*/  IMAD.U32 R13, R38, 0x10000, RZ ;  /* 0x00010000260d7824 */ /* 0x000fe200078e00ff */
        /* <DEDUP_REMOVED lines=21> */
.L_x_14498:
[----:B------:R-:W-:Y:S05]  /*79c0*/  BSYNC B1 ;  /* 0x0000000000017941 */ /* 0x000fea0003800000 */
.L_x_14497:
        /* <DEDUP_REMOVED lines=48> */
.L_x_14483:
[----:B------:R-:W0:Y:S01]  /*7cd0*/  S2R R0, SR_TID.X ;  /* 0x0000000000007919 */ /* 0x000e220000002100 */
[----:B------:R-:W1:Y:S01]  /*7ce0*/  LDC R32, c[0x0][0x448] ;  /* 0x00011200ff207b82 */ /* 0x000e620000000800 */
[----:B------:R-:W-:Y:S01]  /*7cf0*/  ULDC.64 UR4, c[0x0][0x3f8] ;  /* 0x0000fe0000047ab9 */ /* 0x000fe20000000a00 */
[----:B------:R-:W-:Y:S01]  /*7d00*/  ULDC.64 UR6, c[0x0][0x408] ;  /* 0x0001020000067ab9 */ /* 0x000fe20000000a00 */
[----:B------:R-:W-:Y:S01]  /*7d10*/  IMAD.MOV.U32 R27, RZ, RZ, R31 ;  /* 0x000000ffff1b7224 */ /* 0x000fe200078e001f */
[----:B------:R-:W-:Y:S01]  /*7d20*/  SHF.R.S32.HI R43, RZ, 0x1f, R16 ;  /* 0x0000001fff2b7819 */ /* 0x000fe20000011410 */
[----:B------:R-:W-:Y:S01]  /*7d30*/  IMAD.MOV.U32 R4, RZ, RZ, R24 ;  /* 0x000000ffff047224 */ /* 0x000fe200078e0018 */
[----:B-1----:R-:W-:Y:S01]  /*7d40*/  ISETP.NE.AND P0, PT, R32, 0x1, PT ;  /* 0x000000012000780c */ /* 0x002fe20003f05270 */
[----:B0-----:R-:W-:-:S05]  /*7d50*/  VIADD R0, R0, 0xffffff80 ;  /* 0xffffff8000007836 */ /* 0x001fca0000000000 */
[----:B------:R-:W-:-:S07]  /*7d60*/  SHF.R.S32.HI R3, RZ, 0x1f, R0 ;  /* 0x0000001fff037819 */ /* 0x000fce0000011400 */
[----:B------:R-:W0:Y:S01]  /*7d70*/  @P0 LDC R5, c[0x0][0x450] ;  /* 0x00011400ff050b82 */ /* 0x000e220000000800 */
[----:B------:R-:W-:-:S04]  /*7d80*/  LEA.HI R3, R3, R0, RZ, 0x2 ;  /* 0x0000000003037211 */ /* 0x000fc800078f10ff */
[----:B------:R-:W-:-:S05]  /*7d90*/  LOP3.LUT R3, R3, 0xfffffffc, RZ, 0xc0, !PT ;  /* 0xfffffffc03037812 */ /* 0x000fca00078ec0ff */
[----:B------:R-:W-:Y:S02]  /*7da0*/  IMAD.IADD R3, R0, 0x1, -R3 ;  /* 0x0000000100037824 */ /* 0x000fe400078e0a03 */
[----:B------:R-:W1:Y:S02]  /*7db0*/  @P0 LDC R0, c[0x0][0x44c] ;  /* 0x00011300ff000b82 */ /* 0x000e640000000800 */
[----:B------:R-:W-:-:S04]  /*7dc0*/  IMAD R3, R3, 0x60, R35 ;  /* 0x0000006003037824 */ /* 0x000fc800078e0223 */
[----:B-1----:R-:W-:-:S05]  /*7dd0*/  @P0 IMAD.HI.U32 R0, R3, R0, RZ ;  /* 0x0000000003000227 */ /* 0x002fca00078e00ff */
[----:B0-----:R-:W-:Y:S01]  /*7de0*/  @P0 SHF.R.U32.HI R3, RZ, R5, R0 ;  /* 0x00000005ff030219 */ /* 0x001fe20000011600 */
        /* <DEDUP_REMOVED lines=18> */
[----:B------:R-:W2:Y:S01]  /*7f10*/  LDL R6, [R1+0x20] ;  /* 0x0000200001067983 */ /* 0x000ea20000100800 */
[----:B------:R-:W0:Y:S03]  /*7f20*/  LDC R41, c[0x0][0x3f4] ;  /* 0x0000fd00ff297b82 */ /* 0x000e260000000800 */
[----:B------:R-:W1:Y:S04]  /*7f30*/  SHFL.IDX PT, R3, R25, RZ, 0x1c1f ;  /* 0x001c1fff19037589 */ /* 0x000e6800000e0000 */
[----:B------:R-:W3:Y:S04]  /*7f40*/  SHFL.IDX PT, R0, R26, RZ, 0x1c1f ;  /* 0x001c1fff1a007589 */ /* 0x000ee800000e0000 */
[----:B------:R-:W4:Y:S04]  /*7f50*/  SHFL.IDX PT, R14, R27, RZ, 0x1c1f ;  /* 0x001c1fff1b0e7589 */ /* 0x000f2800000e0000 */
[----:B------:R-:W5:Y:S01]  /*7f60*/  SHFL.IDX PT, R4, R24, RZ, 0x1c1f ;  /* 0x001c1fff18047589 */ /* 0x000f6200000e0000 */
[----:B0-----:R-:W-:Y:S01]  /*7f70*/  ISETP.GE.AND P0, PT, R16, R41, PT ;  /* 0x000000291000720c */ /* 0x001fe20003f06270 */
[----:B--2---:R-:W-:-:S05]  /*7f80*/  IMAD R32, R6, R32, RZ ;  /* 0x0000002006207224 */ /* 0x004fca00078e02ff */
[----:B------:R-:W-:-:S13]  /*7f90*/  ISETP.GE.OR P1, PT, R35, R32, P0 ;  /* 0x000000202300720c */ /* 0x000fda0000726670 */
[C---:B------:R-:W-:Y:S01]  /*7fa0*/  @!P1 IMAD.SHL.U32 R5, R16.reuse, 0x2, RZ ;  /* 0x0000000210059824 */ /* 0x040fe200078e00ff */
[----:B------:R-:W-:-:S04]  /*7fb0*/  @!P1 SHF.L.U64.HI R21, R16, 0x1, R43 ;  /* 0x0000000110159819 */ /* 0x000fc8000001022b */
[----:B-1----:R-:W-:-:S05]  /*7fc0*/  @!P1 IADD3 R6, P2, R3, R5, RZ ;  /* 0x0000000503069210 */ /* 0x002fca0007f5e0ff */
[----:B---3--:R-:W-:-:S05]  /*7fd0*/  @!P1 IMAD.X R7, R0, 0x1, R21, P2 ;  /* 0x0000000100079824 */ /* 0x008fca00010e0615 */
[----:B------:R-:W2:Y:S01]  /*7fe0*/  @!P1 LD.E.128 R8, desc[UR40][R6.64] ;  /* 0x0000002806089980 */ /* 0x000ea2000c101d00 */
[----:B----4-:R-:W-:-:S05]  /*7ff0*/  @!P1 IADD3 R14, P2, R14, R5, RZ ;  /* 0x000000050e0e9210 */ /* 0x010fca0007f5e0ff */
[----:B-----5:R-:W-:-:S04]  /*8000*/  @!P1 IMAD.X R3, R4, 0x1, R21, P2 ;  /* 0x0000000104039824 */ /* 0x020fc800010e0615 */
[----:B------:R-:W-:-:S05]  /*8010*/  @!P1 IMAD.MOV.U32 R15, RZ, RZ, R3 ;  /* 0x000000ffff0f9224 */ /* 0x000fca00078e0003 */
[----:B------:R0:W3:Y:S01]  /*8020*/  @!P1 LD.E.128 R4, desc[UR40][R14.64] ;  /* 0x000000280e049980 */ /* 0x0000e2000c101d00 */
[----:B------:R-:W-:Y:S02]  /*8030*/  CS2R R36, SRZ ;  /* 0x0000000000247805 */ /* 0x000fe4000001ff00 */
[----:B------:R-:W-:Y:S02]  /*8040*/  CS2R R38, SRZ ;  /* 0x0000000000267805 */ /* 0x000fe4000001ff00 */
[----:B------:R-:W-:Y:S01]  /*8050*/  CS2R R30, SRZ ;  /* 0x00000000001e7805 */ /* 0x000fe2000001ff00 */
[----:B------:R-:W1:Y:S01]  /*8060*/  SHFL.IDX PT, R24, R24, 0x1, 0x1c1f ;  /* 0x003c1f0018187f89 */ /* 0x000e6200000e0000 */
[----:B------:R-:W-:-:S03]  /*8070*/  CS2R R20, SRZ ;  /* 0x0000000000147805 */ /* 0x000fc6000001ff00 */
[----:B0-----:R0:W4:Y:S01]  /*8080*/  SHFL.IDX PT, R14, R27, 0x1, 0x1c1f ;  /* 0x003c1f001b0e7f89 */ /* 0x00112200000e0000 */
[----:B--2---:R-:W-:Y:S02]  /*8090*/  @!P1 IMAD.MOV.U32 R36, RZ, RZ, R8 ;  /* 0x000000ffff249224 */ /* 0x004fe400078e0008 */
[----:B------:R-:W-:Y:S02]  /*80a0*/  @!P1 IMAD.MOV.U32 R37, RZ, RZ, R9 ;  /* 0x000000ffff259224 */ /* 0x000fe400078e0009 */
[----:B------:R-:W-:Y:S02]  /*80b0*/  IMAD.MOV.U32 R0, RZ, RZ, R36 ;  /* 0x000000ffff007224 */ /* 0x000fe400078e0024 */
[----:B------:R-:W-:Y:S02]  /*80c0*/  IMAD.MOV.U32 R3, RZ, RZ, R37 ;  /* 0x000000ffff037224 */ /* 0x000fe400078e0025 */
[----:B------:R-:W-:Y:S01]  /*80d0*/  @!P1 IMAD.MOV.U32 R38, RZ, RZ, R10 ;  /* 0x000000ffff269224 */ /* 0x000fe200078e000a */
[----:B------:R-:W-:Y:S01]  /*80e0*/  PRMT R48, R0, 0x7610, R48 ;  /* 0x0000761000307816 */ /* 0x000fe20000000030 */
[----:B------:R-:W-:Y:S01]  /*80f0*/  @!P1 IMAD.MOV.U32 R39, RZ, RZ, R11 ;  /* 0x000000ffff279224 */ /* 0x000fe200078e000b */
[----:B------:R-:W-:Y:S01]  /*8100*/  PRMT R34, R34, 0x5410, R3 ;  /* 0x0000541022227816 */ /* 0x000fe20000000003 */
[----:B------:R0:W2:Y:S01]  /*8110*/  SHFL.IDX PT, R0, R26, 0x1, 0x1c1f ;  /* 0x003c1f001a007f89 */ /* 0x0000a200000e0000 */
[----:B------:R-:W-:-:S02]  /*8120*/  IMAD.MOV.U32 R8, RZ, RZ, R38 ;  /* 0x000000ffff087224 */ /* 0x000fc400078e0026 */
[----:B---3--:R-:W-:Y:S01]  /*8130*/  @!P1 IMAD.MOV.U32 R30, RZ, RZ, R4 ;  /* 0x000000ffff1e9224 */ /* 0x008fe200078e0004 */
[----:B------:R0:W3:Y:S01]  /*8140*/  SHFL.IDX PT, R3, R25, 0x1, 0x1c1f ;  /* 0x003c1f0019037f89 */ /* 0x0000e200000e0000 */
        /* <DEDUP_REMOVED lines=12> */
[----:B------:R-:W-:Y:S02]  /*8210*/  CS2R R4, SRZ ;  /* 0x0000000000047805 */ /* 0x000fe4000001ff00 */
[----:B------:R-:W-:Y:S02]  /*8220*/  PRMT R33, R33, 0x5410, R6 ;  /* 0x0000541021217816 */ /* 0x000fe40000000006 */
[----:B012-4-:R-:W-:-:S07]  /*8230*/  PRMT R55, R7, 0x7610, R55 ;  /* 0x0000761007377816 */ /* 0x017fce0000000037 */
.L_x_14726:
        /* <DEDUP_REMOVED lines=18> */
[-C--:B---3--:R-:W-:Y:S02]  /*8360*/  IADD3 R8, P1, R3, R4.reuse, RZ ;  /* 0x0000000403087210 */ /* 0x088fe40007f3e0ff */
[----:B------:R-:W-:-:S03]  /*8370*/  IADD3 R4, P2, R14, R4, RZ ;  /* 0x000000040e047210 */ /* 0x000fc60007f5e0ff */
[--C-:B------:R-:W-:Y:S02]  /*8380*/  IMAD.X R9, R0, 0x1, R5.reuse, P1 ;  /* 0x0000000100097824 */ /* 0x100fe400008e0605 */
[----:B------:R-:W-:-:S04]  /*8390*/  IMAD.X R5, R24, 0x1, R5, P2 ;  /* 0x0000000118057824 */ /* 0x000fc800010e0605 */
[----:B------:R-:W5:Y:S04]  /*83a0*/  LD.E.128 R8, desc[UR40][R8.64] ;  /* 0x0000002808087980 */ /* 0x000f68000c101d00 */
[----:B------:R-:W5:Y:S02]  /*83b0*/  LD.E.128 R4, desc[UR40][R4.64] ;  /* 0x0000002804047980 */ /* 0x000f64000c101d00 */
.L_x_14501:
[----:B------:R-:W-:Y:S05]  /*83c0*/  BSYNC B1 ;  /* 0x0000000000017941 */ /* 0x000fea0003800000 */
.L_x_14500:
[----:B------:R-:W0:Y:S01]  /*83d0*/  SYNCS.PHASECHK.TRANS64.TRYWAIT P1, [R2+URZ+0x16800], R13 ;  /* 0x0168000d020075a7 */ /* 0x000e22000802017f */
[----:B------:R-:W-:Y:S01]  /*83e0*/  IMAD R29, R29, -0xc0, R32 ;  /* 0xffffff401d1d7824 */ /* 0x000fe200078e0220 */
[----:B------:R-:W-:Y:S01]  /*83f0*/  BSSY B1, `(.L_x_14502) ;  /* 0x0000014000017945 */ /* 0x000fe20003800000 */
[----:B------:R-:W-:Y:S02]  /*8400*/  VIADD R14, R19, 0x60 ;  /* 0x00000060130e7836 */ /* 0x000fe40000000000 */
[----:B---3-5:R-:W-:Y:S01]  /*8410*/  IMAD.MOV.U32 R3, RZ, RZ, R4 ;  /* 0x000000ffff037224 */ /* 0x028fe200078e0004 */
[----:B------:R-:W-:Y:S01]  /*8420*/  VIMNMX R0, R29, 0xc0, PT ;  /* 0x000000c01d007848 */ /* 0x000fe20003fe0100 */
[----:B------:R-:W-:-:S03]  /*8430*/  IMAD.MOV.U32 R12, RZ, RZ, R5 ;  /* 0x000000ffff0c7224 */ /* 0x000fc600078e0005 */
        /* <DEDUP_REMOVED lines=15> */
.L_x_14727:
[----:B------:R-:W-:Y:S05]  /*8530*/  BSYNC B1 ;  /* 0x0000000000017941 */ /* 0x000fea0003800000 */
.L_x_14502:
        /* <DEDUP_REMOVED lines=10> */
[----:B------:R-:W-:Y:S02]  /*85e0*/  SHF.R.U32.HI R39, RZ, 0x10, R39 ;  /* 0x00000010ff277819 */ /* 0x000fe40000011627 */
[----:B------:R-:W-:Y:S01]  /*85f0*/  PRMT R38, R48, 0x5410, R47 ;  /* 0x0000541030267816 */ /* 0x000fe2000000002f */
[----:B------:R-:W-:Y:S01]  /*8600*/  IMAD.U32 R50, R49, 0x10000, RZ ;  /* 0x0001000031327824 */ /* 0x000fe200078e00ff */
[----:B------:R-:W-:Y:S02]  /*8610*/  SHF.R.U32.HI R53, RZ, 0x10, R21 ;  /* 0x00000010ff357819 */ /* 0x000fe40000011615 */
[C---:B------:R-:W-:Y:S02]  /*8620*/  PRMT R47, R33.reuse, 0x5410, R36 ;  /* 0x00005410212f7816 */ /* 0x040fe40000000024 */
[----:B------:R-:W-:Y:S02]  /*8630*/  PRMT R52, R33, 0x5432, R52 ;  /* 0x0000543221347816 */ /* 0x000fe40000000034 */
[----:B------:R-:W-:Y:S01]  /*8640*/  PRMT R48, R34, 0x5410, R39 ;  /* 0x0000541022307816 */ /* 0x000fe20000000027 */
[----:B------:R-:W-:Y:S01]  /*8650*/  IMAD.U32 R39, R38, 0x10000, RZ ;  /* 0x0001000026277824 */ /* 0x000fe200078e00ff */
[----:B------:R-:W-:-:S02]  /*8660*/  SHF.R.U32.HI R46, RZ, 0x10, R37 ;  /* 0x00000010ff2e7819 */ /* 0x000fc40000011625 */
[----:B------:R-:W-:Y:S02]  /*8670*/  SHF.R.U32.HI R51, RZ, 0x10, R31 ;  /* 0x00000010ff337819 */ /* 0x000fe4000001161f */
[----:B------:R-:W-:Y:S02]  /*8680*/  PRMT R53, R55, 0x5410, R53 ;  /* 0x0000541037357816 */ /* 0x000fe40000000035 */
[----:B------:R-:W-:Y:S02]  /*8690*/  LOP3.LUT R49, R49, 0xffff0000, RZ, 0xc0, !PT ;  /* 0xffff000031317812 */ /* 0x000fe400078ec0ff */
[----:B------:R-:W-:Y:S02]  /*86a0*/  PRMT R46, R34, 0x5432, R46 ;  /* 0x00005432222e7816 */ /* 0x000fe4000000002e */
[----:B------:R-:W-:Y:S01]  /*86b0*/  PRMT R51, R54, 0x5410, R51 ;  /* 0x0000541036337816 */ /* 0x000fe20000000033 */
[----:B0-----:R-:W-:-:S05]  /*86c0*/  VIADD R25, R14, 0xffffff80 ;  /* 0xffffff800e197836 */ /* 0x001fca0000000000 */
[----:B------:R-:W-:-:S04]  /*86d0*/  SHF.R.S32.HI R24, RZ, 0x1f, R25 ;  /* 0x0000001fff187819 */ /* 0x000fc80000011419 */
[----:B------:R-:W-:-:S04]  /*86e0*/  LEA.HI R24, R24, R25, RZ, 0x5 ;  /* 0x0000001918187211 */ /* 0x000fc800078f28ff */
[----:B------:R-:W-:Y:S01]  /*86f0*/  SHF.R.S32.HI R24, RZ, 0x5, R24 ;  /* 0x00000005ff187819 */ /* 0x000fe20000011418 */
[----:B--2---:R-:W-:-:S05]  /*8700*/  IMAD.SHL.U32 R12, R12, 0x40, RZ ;  /* 0x000000400c0c7824 */ /* 0x004fca00078e00ff */
[----:B------:R-:W-:-:S04]  /*8710*/  LOP3.LUT R14, R12, 0x1c0, RZ, 0xc0, !PT ;  /* 0x000001c00c0e7812 */ /* 0x000fc800078ec0ff */
[----:B------:R-:W-:Y:S02]  /*8720*/  SHF.R.U32.HI R15, RZ, 0x3, R14 ;  /* 0x00000003ff0f7819 */ /* 0x000fe4000001160e */
[C---:B------:R-:W-:Y:S02]  /*8730*/  LOP3.LUT R13, R14.reuse, 0x38, R13, 0xf8, !PT ;  /* 0x000000380e0d7812 */ /* 0x040fe400078ef80d */
        /* <DEDUP_REMOVED lines=13> */
[C---:B-1----:R-:W-:Y:S02]  /*8810*/  IMAD.U32 R20, R12.reuse, 0x10000, RZ ;  /* 0x000100000c147824 */ /* 0x042fe400078e00ff */
[C---:B------:R-:W-:Y:S01]  /*8820*/  FMUL.FTZ R55, R33.reuse, R50 ;  /* 0x0000003221377220 */ /* 0x040fe20000410000 */
[----:B------:R-:W-:Y:S01]  /*8830*/  FMUL.FTZ R57, R33, R39 ;  /* 0x0000002721397220 */ /* 0x000fe20000410000 */
[----:B------:R-:W-:Y:S01]  /*8840*/  LOP3.LUT R12, R12, 0xffff0000, RZ, 0xc0, !PT ;  /* 0xffff00000c0c7812 */ /* 0x000fe200078ec0ff */
[----:B------:R-:W-:-:S02]  /*8850*/  IMAD.U32 R21, R13, 0x10000, RZ ;  /* 0x000100000d157824 */ /* 0x000fc400078e00ff */
[----:B------:R-:W-:Y:S01]  /*8860*/  FFMA.FTZ R55, R20, R39, -R55 ;  /* 0x0000002714377223 */ /* 0x000fe20000010837 */
[----:B------:R-:W-:Y:S01]  /*8870*/  LOP3.LUT R33, R38, 0xffff0000, RZ, 0xc0, !PT ;  /* 0xffff000026217812 */ /* 0x000fe200078ec0ff */
[----:B------:R-:W-:Y:S01]  /*8880*/  FMUL.FTZ R39, R24, R49 ;  /* 0x0000003118277220 */ /* 0x000fe20000410000 */
[----:B------:R-:W-:Y:S01]  /*8890*/  FFMA.FTZ R57, R20, R50, R57 ;  /* 0x0000003214397223 */ /* 0x000fe20000010039 */
[C---:B------:R-:W-:Y:S01]  /*88a0*/  IMAD.U32 R20, R46.reuse, 0x10000, RZ ;  /* 0x000100002e147824 */ /* 0x040fe200078e00ff */
[----:B------:R-:W-:Y:S01]  /*88b0*/  LOP3.LUT R46, R46, 0xffff0000, RZ, 0xc0, !PT ;  /* 0xffff00002e2e7812 */ /* 0x000fe200078ec0ff */
[C---:B------:R-:W-:Y:S02]  /*88c0*/  IMAD.U32 R38, R51.reuse, 0x10000, RZ ;  /* 0x0001000033267824 */ /* 0x040fe400078e00ff */
[-C--:B------:R-:W-:Y:S01]  /*88d0*/  FMUL.FTZ R59, R24, R33.reuse ;  /* 0x00000021183b7220 */ /* 0x080fe20000410000 */
[----:B------:R-:W-:Y:S01]  /*88e0*/  FFMA.FTZ R50, R12, R33, -R39 ;  /* 0x000000210c327223 */ /* 0x000fe20000010827 */
[C---:B------:R-:W-:Y:S01]  /*88f0*/  FMUL.FTZ R33, R34.reuse, R20 ;  /* 0x0000001422217220 */ /* 0x040fe20000410000 */
[----:B------:R-:W-:Y:S01]  /*8900*/  FMUL.FTZ R54, R34, R38 ;  /* 0x0000002622367220 */ /* 0x000fe20000410000 */
[----:B------:R-:W-:Y:S01]  /*8910*/  LOP3.LUT R24, R51, 0xffff0000, RZ, 0xc0, !PT ;  /* 0xffff000033187812 */ /* 0x000fe200078ec0ff */
[----:B------:R-:W-:-:S02]  /*8920*/  IMAD.U32 R36, R26, 0x10000, RZ ;  /* 0x000100001a247824 */ /* 0x000fc400078e00ff */
[----:B------:R-:W-:Y:S01]  /*8930*/  FFMA.FTZ R38, R21, R38, R33 ;  /* 0x0000002615267223 */ /* 0x000fe20000010021 */
[----:B------:R-:W-:Y:S01]  /*8940*/  LOP3.LUT R13, R13, 0xffff0000, RZ, 0xc0, !PT ;  /* 0xffff00000d0d7812 */ /* 0x000fe200078ec0ff */
[----:B------:R-:W-:Y:S01]  /*8950*/  FFMA.FTZ R34, R12, R49, R59 ;  /* 0x000000310c227223 */ /* 0x000fe2000001003b */
[----:B------:R-:W-:Y:S01]  /*8960*/  FFMA.FTZ R54, R21, R20, -R54 ;  /* 0x0000001415367223 */ /* 0x000fe20000010836 */
[----:B------:R-:W-:Y:S02]  /*8970*/  IMAD.U32 R33, R52, 0x10000, RZ ;  /* 0x0001000034217824 */ /* 0x000fe400078e00ff */
[----:B------:R-:W-:Y:S01]  /*8980*/  FMUL.FTZ R12, R25, R24 ;  /* 0x00000018190c7220 */ /* 0x000fe20000410000 */
[----:B------:R-:W-:Y:S02]  /*8990*/  IMAD.U32 R21, R47, 0x10000, RZ ;  /* 0x000100002f157824 */ /* 0x000fe400078e00ff */
[----:B------:R-:W-:Y:S01]  /*89a0*/  FMUL.FTZ R56, R25, R46 ;  /* 0x0000002e19387220 */ /* 0x000fe20000410000 */
[----:B------:R-:W-:-:S02]  /*89b0*/  IMAD.U32 R37, R27, 0x10000, RZ ;  /* 0x000100001b257824 */ /* 0x000fc400078e00ff */
[----:B------:R-:W-:Y:S01]  /*89c0*/  FMUL.FTZ R49, R36, R33 ;  /* 0x0000002124317220 */ /* 0x000fe20000410000 */
[----:B------:R-:W-:Y:S02]  /*89d0*/  IMAD.U32 R20, R53, 0x10000, RZ ;  /* 0x0001000035147824 */ /* 0x000fe400078e00ff */
[C---:B------:R-:W-:Y:S01]  /*89e0*/  FFMA.FTZ R25, R13.reuse, R46, -R12 ;  /* 0x0000002e0d197223 */ /* 0x040fe2000001080c */
[----:B------:R-:W-:Y:S02]  /*89f0*/  IMAD.U32 R30, R14, 0x10000, RZ ;  /* 0x000100000e1e7824 */ /* 0x000fe400078e00ff */
[----:B------:R-:W-:Y:S01]  /*8a00*/  FMUL.FTZ R36, R36, R21 ;  /* 0x0000001524247220 */ /* 0x000fe20000410000 */
[----:B------:R-:W-:Y:S01]  /*8a10*/  FFMA.FTZ R39, R13, R24, R56 ;  /* 0x000000180d277223 */ /* 0x000fe20000010038 */
[----:B------:R-:W-:Y:S02]  /*8a20*/  IMAD.U32 R31, R15, 0x10000, RZ ;  /* 0x000100000f1f7824 */ /* 0x000fe400078e00ff */
[----:B------:R-:W-:Y:S01]  /*8a30*/  FMUL.FTZ R24, R37, R20 ;  /* 0x0000001425187220 */ /* 0x000fe20000410000 */
[----:B------:R-:W-:-:S02]  /*8a40*/  IMAD.U32 R12, R48, 0x10000, RZ ;  /* 0x00010000300c7824 */ /* 0x000fc400078e00ff */
[C---:B------:R-:W-:Y:S01]  /*8a50*/  FFMA.FTZ R49, R30.reuse, R21, -R49 ;  /* 0x000000151e317223 */ /* 0x040fe20000010831 */
[----:B------:R-:W-:Y:S01]  /*8a60*/  FFMA.FTZ R36, R30, R33, R36 ;  /* 0x000000211e247223 */ /* 0x000fe20000010024 */
[----:B------:R-:W-:Y:S01]  /*8a70*/  LOP3.LUT R26, R26, 0xffff0000, RZ, 0xc0, !PT ;  /* 0xffff00001a1a7812 */ /* 0x000fe200078ec0ff */
[-C--:B------:R-:W-:Y:S01]  /*8a80*/  FMUL.FTZ R46, R37, R12.reuse ;  /* 0x0000000c252e7220 */ /* 0x080fe20000410000 */
[----:B------:R-:W-:Y:S01]  /*8a90*/  FFMA.FTZ R30, R31, R12, -R24 ;  /* 0x0000000c1f1e7223 */ /* 0x000fe20000010818 */
[----:B------:R-:W-:Y:S02]  /*8aa0*/  LOP3.LUT R27, R27, 0xffff0000, RZ, 0xc0, !PT ;  /* 0xffff00001b1b7812 */ /* 0x000fe400078ec0ff */
[----:B------:R-:W-:Y:S01]  /*8ab0*/  LOP3.LUT R13, R52, 0xffff0000, RZ, 0xc0, !PT ;  /* 0xffff0000340d7812 */ /* 0x000fe200078ec0ff */
[----:B------:R-:W-:Y:S01]  /*8ac0*/  FFMA.FTZ R46, R31, R20, R46 ;  /* 0x000000141f2e7223 */ /* 0x000fe2000001002e */
[----:B------:R-:W-:Y:S02]  /*8ad0*/  LOP3.LUT R12, R53, 0xffff0000, RZ, 0xc0, !PT ;  /* 0xffff0000350c7812 */ /* 0x000fe400078ec0ff */
        /* <DEDUP_REMOVED lines=22> */
.L_x_14505:
[----:B------:R-:W-:Y:S05]  /*8c40*/  BSYNC B1 ;  /* 0x0000000000017941 */ /* 0x000fea0003800000 */
.L_x_14504:
[----:B------:R-:W-:Y:S02]  /*8c50*/  PRMT R20, R0, 0x7610, R20 ;  /* 0x0000761000147816 */ /* 0x000fe40000000014 */
[----:B------:R-:W-:Y:S01]  /*8c60*/  PRMT R30, R3, 0x7610, R30 ;  /* 0x00007610031e7816 */ /* 0x000fe2000000001e */
[----:B------:R-:W-:Y:S06]  /*8c70*/  @P0 BRA `(.L_x_14496) ;  /* 0x0000000400a80947 */ /* 0x000fec0003800000 */
[----:B-1----:R-:W2:Y:S01]  /*8c80*/  LDL R12, [R1+0x44] ;  /* 0x00004400010c7983 */ /* 0x002ea20000100800 */
[C---:B0-----:R-:W-:Y:S02]  /*8c90*/  VIADD R13, R19.reuse, 0x60 ;  /* 0x00000060130d7836 */ /* 0x041fe40000000000 */
[----:B------:R-:W-:Y:S01]  /*8ca0*/  VIADD R14, R19, 0x60 ;  /* 0x00000060130e7836 */ /* 0x000fe20000000000 */
        /* <DEDUP_REMOVED lines=9> */
[----:B------:R-:W-:Y:S02]  /*8d40*/  SHF.R.U64 R4, R4, 0x10, R5 ;  /* 0x0000001004047819 */ /* 0x000fe40000001205 */
[--C-:B------:R-:W-:Y:S02]  /*8d50*/  SHF.R.U64 R8, R8, 0x10, R9.reuse ;  /* 0x0000001008087819 */ /* 0x100fe40000001209 */
[----:B------:R-:W-:Y:S02]  /*8d60*/  SHF.R.U32.HI R9, RZ, 0x10, R9 ;  /* 0x00000010ff097819 */ /* 0x000fe40000011609 */
[----:B------:R-:W-:Y:S02]  /*8d70*/  PRMT R43, R43, 0x5410, R4 ;  /* 0x000054102b2b7816 */ /* 0x000fe40000000004 */
[----:B------:R-:W-:-:S02]  /*8d80*/  SHF.R.U32.HI R29, RZ, 0x10, R11 ;  /* 0x00000010ff1d7819 */ /* 0x000fc4000001160b */
[----:B------:R-:W-:Y:S01]  /*8d90*/  SHF.R.U32.HI R5, RZ, 0x10, R5 ;  /* 0x00000010ff057819 */ /* 0x000fe20000011605 */
[----:B------:R-:W-:Y:S01]  /*8da0*/  IMAD.U32 R32, R43, 0x10000, RZ ;  /* 0x000100002b207824 */ /* 0x000fe200078e00ff */
[----:B------:R-:W-:Y:S02]  /*8db0*/  PRMT R45, R45, 0x5410, R8 ;  /* 0x000054102d2d7816 */ /* 0x000fe40000000008 */
[----:B------:R-:W-:Y:S02]  /*8dc0*/  PRMT R44, R44, 0x5410, R9 ;  /* 0x000054102c2c7816 */ /* 0x000fe40000000009 */
[----:B------:R-:W-:Y:S01]  /*8dd0*/  PRMT R29, R30, 0x5410, R29 ;  /* 0x000054101e1d7816 */ /* 0x000fe2000000001d */
[----:B------:R-:W-:Y:S01]  /*8de0*/  IMAD.U32 R30, R45, 0x10000, RZ ;  /* 0x000100002d1e7824 */ /* 0x000fe200078e00ff */
[----:B------:R-:W-:Y:S02]  /*8df0*/  PRMT R42, R42, 0x5410, R5 ;  /* 0x000054102a2a7816 */ /* 0x000fe40000000005 */
[----:B------:R-:W-:-:S03]  /*8e00*/  SHF.R.U64 R21, R10, 0x10, R11 ;  /* 0x000000100a157819 */ /* 0x000fc6000000120b */
[----:B------:R-:W-:Y:S01]  /*8e10*/  IMAD.U32 R34, R42, 0x10000, RZ ;  /* 0x000100002a227824 */ /* 0x000fe200078e00ff */
[----:B------:R-:W-:Y:S02]  /*8e20*/  PRMT R21, R20, 0x5410, R21 ;  /* 0x0000541014157816 */ /* 0x000fe40000000015 */
[----:B------:R-:W-:Y:S02]  /*8e30*/  LOP3.LUT R43, R43, 0xffff0000, RZ, 0xc0, !PT ;  /* 0xffff00002b2b7812 */ /* 0x000fe400078ec0ff */
[----:B------:R-:W-:Y:S01]  /*8e40*/  LOP3.LUT R45, R45, 0xffff0000, RZ, 0xc0, !PT ;  /* 0xffff00002d2d7812 */ /* 0x000fe200078ec0ff */
[----:B--2---:R-:W-:-:S04]  /*8e50*/  IMAD.IADD R3, R12, 0x1, R0 ;  /* 0x000000010c037824 */ /* 0x004fc800078e0200 */
[----:B------:R-:W-:Y:S01]  /*8e60*/  IMAD R0, R3, 0x2, R2 ;  /* 0x0000000203007824 */ /* 0x000fe200078e0202 */
[----:B---3--:R-:W0:Y:S04]  /*8e70*/  LDS.128 R12, [R31+0x8400] ;  /* 0x008400001f0c7984 */ /* 0x008e280000000c00 */
[----:B------:R-:W1:Y:S01]  /*8e80*/  LDS.128 R24, [R0+0x8400] ;  /* 0x0084000000187984 */ /* 0x000e620000000c00 */
[--C-:B------:R-:W-:Y:S02]  /*8e90*/  SHF.R.U64 R3, R6, 0x10, R7.reuse ;  /* 0x0000001006037819 */ /* 0x100fe40000001207 */
[----:B------:R-:W-:Y:S02]  /*8ea0*/  SHF.R.U32.HI R6, RZ, 0x10, R7 ;  /* 0x00000010ff067819 */ /* 0x000fe40000011607 */
[----:B------:R-:W-:-:S02]  /*8eb0*/  PRMT R40, R40, 0x5410, R3 ;  /* 0x0000541028287816 */ /* 0x000fc40000000003 */
[----:B------:R-:W-:Y:S01]  /*8ec0*/  PRMT R35, R35, 0x5410, R6 ;  /* 0x0000541023237816 */ /* 0x000fe20000000006 */
[----:B0-----:R-:W-:Y:S02]  /*8ed0*/  IMAD.U32 R3, R12, 0x10000, RZ ;  /* 0x000100000c037824 */ /* 0x001fe400078e00ff */
[----:B-1----:R-:W-:-:S04]  /*8ee0*/  IMAD.U32 R9, R24, 0x10000, RZ ;  /* 0x0001000018097824 */ /* 0x002fc800078e00ff */
[----:B------:R-:W-:Y:S01]  /*8ef0*/  FMUL.FTZ R36, R9, R32 ;  /* 0x0000002009247220 */ /* 0x000fe20000410000 */
[----:B------:R-:W-:Y:S02]  /*8f00*/  IMAD.U32 R11, R25, 0x10000, RZ ;  /* 0x00010000190b7824 */ /* 0x000fe400078e00ff */
[-C--:B------:R-:W-:Y:S01]  /*8f10*/  FMUL.FTZ R38, R9, R30.reuse ;  /* 0x0000001e09267220 */ /* 0x080fe20000410000 */
[----:B------:R-:W-:Y:S01]  /*8f20*/  FFMA.FTZ R36, R3, R30, -R36 ;  /* 0x0000001e03247223 */ /* 0x000fe20000010824 */
[----:B------:R-:W-:Y:S02]  /*8f30*/  IMAD.U32 R30, R44, 0x10000, RZ ;  /* 0x000100002c1e7824 */ /* 0x000fe400078e00ff */
[----:B------:R-:W-:Y:S01]  /*8f40*/  FMUL.FTZ R46, R11, R34 ;  /* 0x000000220b2e7220 */ /* 0x000fe20000410000 */
[----:B------:R-:W-:Y:S02]  /*8f50*/  IMAD.U32 R5, R13, 0x10000, RZ ;  /* 0x000100000d057824 */ /* 0x000fe400078e00ff */
[----:B------:R-:W-:Y:S01]  /*8f60*/  FFMA.FTZ R38, R3, R32, R38 ;  /* 0x0000002003267223 */ /* 0x000fe20000010026 */
[----:B------:R-:W-:Y:S01]  /*8f70*/  IMAD.U32 R20, R27, 0x10000, RZ ;  /* 0x000100001b147824 */ /* 0x000fe200078e00ff */
[----:B------:R-:W-:Y:S01]  /*8f80*/  LOP3.LUT R10, R24, 0xffff0000, RZ, 0xc0, !PT ;  /* 0xffff0000180a7812 */ /* 0x000fe200078ec0ff */
[----:B------:R-:W-:-:S02]  /*8f90*/  IMAD.U32 R9, R35, 0x10000, RZ ;  /* 0x0001000023097824 */ /* 0x000fc400078e00ff */
[-C--:B------:R-:W-:Y:S01]  /*8fa0*/  FMUL.FTZ R32, R11, R30.reuse ;  /* 0x0000001e0b207220 */ /* 0x080fe20000410000 */
[----:B------:R-:W-:Y:S02]  /*8fb0*/  IMAD.U32 R3, R29, 0x10000, RZ ;  /* 0x000100001d037824 */ /* 0x000fe400078e00ff */
[----:B------:R-:W-:Y:S01]  /*8fc0*/  FFMA.FTZ R46, R5, R30, -R46 ;  /* 0x0000001e052e7223 */ /* 0x000fe2000001082e */
[----:B------:R-:W-:Y:S02]  /*8fd0*/  IMAD.U32 R8, R15, 0x10000, RZ ;  /* 0x000100000f087824 */ /* 0x000fe400078e00ff */
[----:B------:R-:W-:Y:S01]  /*8fe0*/  FMUL.FTZ R11, R20, R9 ;  /* 0x00000009140b7220 */ /* 0x000fe20000410000 */
[----:B------:R-:W-:Y:S01]  /*8ff0*/  LOP3.LUT R4, R12, 0xffff0000, RZ, 0xc0, !PT ;  /* 0xffff00000c047812 */ /* 0x000fe200078ec0ff */
[----:B------:R-:W-:Y:S01]  /*9000*/  FMUL.FTZ R30, R20, R3 ;  /* 0x00000003141e7220 */ /* 0x000fe20000410000 */
[----:B------:R-:W-:Y:S01]  /*9010*/  FFMA.FTZ R32, R5, R34, R32 ;  /* 0x0000002205207223 */ /* 0x000fe20000010020 */
[----:B------:R-:W-:Y:S01]  /*9020*/  FMUL.FTZ R5, R10, R43 ;  /* 0x0000002b0a057220 */ /* 0x000fe20000410000 */
[C---:B------:R-:W-:Y:S01]  /*9030*/  FFMA.FTZ R20, R8.reuse, R3, -R11 ;  /* 0x0000000308147223 */ /* 0x040fe2000001080b */
[----:B------:R-:W-:Y:S01]  /*9040*/  LOP3.LUT R12, R13, 0xffff0000, RZ, 0xc0, !PT ;  /* 0xffff00000d0c7812 */ /* 0x000fe200078ec0ff */
        /* <DEDUP_REMOVED lines=8> */
[----:B------:R-:W-:Y:S01]  /*90d0*/  IMAD.U32 R8, R40, 0x10000, RZ ;  /* 0x0001000028087824 */ /* 0x000fe200078e00ff */
[----:B------:R-:W-:Y:S01]  /*90e0*/  LOP3.LUT R14, R15, 0xffff0000, RZ, 0xc0, !PT ;  /* 0xffff00000f0e7812 */ /* 0x000fe200078ec0ff */
[----:B------:R-:W-:Y:S01]  /*90f0*/  IMAD.U32 R5, R21, 0x10000, RZ ;  /* 0x0001000015057824 */ /* 0x000fe200078e00ff */
[----:B------:R-:W-:-:S02]  /*9100*/  LOP3.LUT R15, R26, 0xffff0000, RZ, 0xc0, !PT ;  /* 0xffff00001a0f7812 */ /* 0x000fc400078ec0ff */
[----:B------:R-:W-:Y:S01]  /*9110*/  LOP3.LUT R26, R27, 0xffff0000, RZ, 0xc0, !PT ;  /* 0xffff00001b1a7812 */ /* 0x000fe200078ec0ff */
[C---:B------:R-:W-:Y:S01]  /*9120*/  FMUL.FTZ R27, R13.reuse, R8 ;  /* 0x000000080d1b7220 */ /* 0x040fe20000410000 */
[----:B------:R-:W-:Y:S01]  /*9130*/  LOP3.LUT R3, R44, 0xffff0000, RZ, 0xc0, !PT ;  /* 0xffff00002c037812 */ /* 0x000fe200078ec0ff */
[----:B------:R-:W-:Y:S01]  /*9140*/  FMUL.FTZ R25, R24, R9 ;  /* 0x0000000918197220 */ /* 0x000fe20000410000 */
[----:B------:R-:W-:Y:S01]  /*9150*/  FFMA.FTZ R11, R4, R43, R11 ;  /* 0x0000002b040b7223 */ /* 0x000fe2000001000b */
[----:B------:R-:W-:Y:S01]  /*9160*/  FMUL.FTZ R13, R13, R5 ;  /* 0x000000050d0d7220 */ /* 0x000fe20000410000 */
[----:B------:R-:W-:Y:S02]  /*9170*/  LOP3.LUT R40, R40, 0xffff0000, RZ, 0xc0, !PT ;  /* 0xffff000028287812 */ /* 0x000fe400078ec0ff */
[----:B------:R-:W-:Y:S02]  /*9180*/  LOP3.LUT R35, R35, 0xffff0000, RZ, 0xc0, !PT ;  /* 0xffff000023237812 */ /* 0x000fe400078ec0ff */
[----:B------:R-:W-:-:S02]  /*9190*/  LOP3.LUT R4, R21, 0xffff0000, RZ, 0xc0, !PT ;  /* 0xffff000015047812 */ /* 0x000fc400078ec0ff */
[----:B------:R-:W-:Y:S01]  /*91a0*/  LOP3.LUT R29, R29, 0xffff0000, RZ, 0xc0, !PT ;  /* 0xffff00001d1d7812 */ /* 0x000fe200078ec0ff */
[-C--:B------:R-:W-:Y:S01]  /*91b0*/  FMUL.FTZ R24, R24, R3.reuse ;  /* 0x0000000318187220 */ /* 0x080fe20000410000 */
[----:B------:R-:W-:Y:S01]  /*91c0*/  FFMA.FTZ R25, R12, R3, -R25 ;  /* 0x000000030c197223 */ /* 0x000fe20000010819 */
[C---:B------:R-:W-:Y:S01]  /*91d0*/  FFMA.FTZ R27, R6.reuse, R5, -R27 ;  /* 0x00000005061b7223 */ /* 0x040fe2000001081b */
[----:B------:R-:W-:Y:S01]  /*91e0*/  FFMA.FTZ R10, R6, R8, R13 ;  /* 0x00000008060a7223 */ /* 0x000fe2000001000d */
        /* <DEDUP_REMOVED lines=19> */
.L_x_14496:
[----:B------:R-:W-:Y:S05]  /*9320*/  BSYNC B0 ;  /* 0x0000000000007941 */ /* 0x000fea0003800000 */
.L_x_14482:
        /* <DEDUP_REMOVED lines=8> */
.L_x_14479:
[----:B------:R-:W-:-:S13]  /*93b0*/  ISETP.NE.AND P0, PT, R156, 0x3, PT ;  /* 0x000000039c00780c */ /* 0x000fda0003f05270 */
[----:B------:R-:W-:Y:S05]  /*93c0*/  @!P0 BRA `(.L_x_14506) ;  /* 0x0000000000048947 */ /* 0x000fea0003800000 */
[----:B------:R-:W-:Y:S01]  /*93d0*/  BPT.TRAP 0x1 ;  /* 0x000000040000795c */ /* 0x000fe20000300000 */
.L_x_14506:
[----:B---3--:R-:W-:Y:S01]  /*93e0*/  IMAD R10, R18, 0x8, R2 ;  /* 0x00000008120a7824 */ /* 0x008fe200078e0202 */
[----:B01----:R-:W-:-:S04]  /*93f0*/  SHF.L.U32 R3, R23, 0x1f, RZ ;  /* 0x0000001f17037819 */ /* 0x003fc800000006ff */
[----:B------:R0:W1:Y:S01]  /*9400*/  SYNCS.PHASECHK.TRANS64.TRYWAIT P2, [R10+URZ+0x16830], R3 ;  /* 0x016830030a0075a7 */ /* 0x000062000804017f */
[----:B------:R-:W-:Y:S05]  /*9410*/  @!P0 BRA `(.L_x_14507) ;  /* 0x0000000000048947 */ /* 0x000fea0003800000 */
[----:B------:R-:W-:Y:S01]  /*9420*/  BPT.TRAP 0x1 ;  /* 0x000000040000795c */ /* 0x000fe20000300000 */
.L_x_14507:
[----:B--2---:R-:W2:Y:S02]  /*9430*/  S2R R0, SR_TID.X ;  /* 0x0000000000007919 */ /* 0x004ea40000002100 */
[----:B--2---:R-:W-:-:S04]  /*9440*/  LOP3.LUT R0, R0, 0x7f, RZ, 0xc0, !PT ;  /* 0x0000007f00007812 */ /* 0x004fc800078ec0ff */
[----:B------:R-:W-:Y:S01]  /*9450*/  ISETP.NE.AND P1, PT, R0, RZ, PT ;  /* 0x000000ff0000720c */ /* 0x000fe20003f25270 */
[----:B-1----:R-:W-:-:S12]  /*9460*/  @P2 BRA `(.L_x_14508) ;  /* 0x0000000000082947 */ /* 0x002fd80003800000 */
[----:B------:R-:W1:Y:S02]  /*9470*/  SYNCS.PHASECHK.TRANS64.TRYWAIT P2, [R10+URZ+0x16830], R3 ;  /* 0x016830030a0075a7 */ /* 0x000e64000804017f */
[----:B-1----:R-:W-:Y:S05]  /*9480*/  @!P2 BRA `(.L_x_14509) ;  /* 0x00000118002ca947 */ /* 0x002fea0003800000 */
.L_x_14508:
[----:B------:R-:W-:Y:S05]  /*9490*/  WARPSYNC.ALL ;  /* 0x0000000000007948 */ /* 0x000fea0003800000 */
[----:B------:R-:W-:Y:S01]  /*94a0*/  VIADD R0, R2, 0xe400 ;  /* 0x0000e40002007836 */ /* 0x000fe20000000000 */
[----:B------:R-:W-:-:S04]  /*94b0*/  LOP3.LUT R6, R28, 0x10000, RZ, 0xfc, !PT ;  /* 0x000100001c067812 */ /* 0x000fc800078efcff */
[----:B------:R-:W-:-:S04]  /*94c0*/  SHF.R.U32.HI R0, RZ, 0x4, R0 ;  /* 0x00000004ff007819 */ /* 0x000fc80000011600 */
[----:B------:R-:W-:-:S04]  /*94d0*/  LOP3.LUT R0, R0, 0x3fff, RZ, 0xc0, !PT ;  /* 0x00003fff00007812 */ /* 0x000fc800078ec0ff */
[----:B01----:R-:W-:Y:S01]  /*94e0*/  LOP3.LUT R3, R0, 0x10000, RZ, 0xfc, !PT ;  /* 0x0001000000037812 */ /* 0x003fe200078efcff */
[----:B------:R-:W-:Y:S02]  /*94f0*/  IMAD.MOV.U32 R7, RZ, RZ, 0x40000040 ;  /* 0x40000040ff077424 */ /* 0x000fe400078e00ff */
[----:B------:R-:W-:Y:S01]  /*9500*/  IMAD.MOV.U32 R5, RZ, RZ, 0x40000040 ;  /* 0x40000040ff057424 */ /* 0x000fe200078e00ff */
[----:B------:R-:W-:Y:S01]  /*9510*/  R2UR UR4, R6 ;  /* 0x00000000060472ca */ /* 0x000fe200000e0000 */
[----:B------:R-:W-:Y:S01]  /*9520*/  IMAD R4, R18, 0x400, R3 ;  /* 0x0000040012047824 */ /* 0x000fe200078e0203 */
[----:B------:R-:W-:Y:S01]  /*9530*/  R2UR UR5, R7 ;  /* 0x00000000070572ca */ /* 0x000fe200000e0000 */
[----:B-----5:R-:W-:Y:S01]  /*9540*/  WARPGROUP.ARRIVE ;  /* 0x00000000000079c5 */ /* 0x020fe20000000000 */
[----:B------:R-:W-:Y:S01]  /*9550*/  R2UR UR7, R5 ;  /* 0x00000000050772ca */ /* 0x000fe200000e0000 */
[----:B------:R-:W-:Y:S01]  /*9560*/  VIADD R92, R6, 0x2 ;  /* 0x00000002065c7836 */ /* 0x000fe20000000000 */
[C---:B------:R-:W-:Y:S01]  /*9570*/  R2UR UR6, R4.reuse ;  /* 0x00000000040672ca */ /* 0x040fe200000e0000 */
[----:B------:R-:W-:Y:S01]  /*9580*/  IMAD.MOV.U32 R93, RZ, RZ, 0x40000040 ;  /* 0x40000040ff5d7424 */ /* 0x000fe200078e00ff */
[----:B------:R-:W-:Y:S01]  /*9590*/  STL [R1+0x4], R3 ;  /* 0x0000040301007387 */ /* 0x000fe20000100800 */
[----:B------:R-:W-:Y:S01]  /*95a0*/  VIADD R8, R4, 0x2 ;  /* 0x0000000204087836 */ /* 0x000fe20000000000 */
[----:B------:R-:W0:Y:S01]  /*95b0*/  LDC R0, c[0x0][0x448] ;  /* 0x00011200ff007b82 */ /* 0x000e220000000800 */
[----:B------:R-:W-:Y:S01]  /*95c0*/  IMAD.MOV.U32 R9, RZ, RZ, 0x40000040 ;  /* 0x40000040ff097424 */ /* 0x000fe200078e00ff */
[----:B------:R-:W2:Y:S04]  /*95d0*/  LDL R12, [R1+0x48] ;  /* 0x00004800010c7983 */ /* 0x000ea80000100800 */
[----:B------:R-:W2:Y:S03]  /*95e0*/  LDL R94, [R1+0x24] ;  /* 0x00002400015e7983 */ /* 0x000ea60000100800 */
[----:B------:R-:W-:Y:S01]  /*95f0*/  HGMMA.64x128x16.F32.BF16 R24, gdesc[UR4], RZ, !UPT, gsb0 ;  /* 0x01e00000041879f0 */ /* 0x000fe2000c0018ff */
[----:B------:R-:W-:Y:S01]  /*9600*/  R2UR UR4, R92 ;  /* 0x000000005c0472ca */ /* 0x000fe200000e0000 */
[----:B------:R-:W3:Y:S01]  /*9610*/  LDL R11, [R1+0x30] ;  /* 0x00003000010b7983 */ /* 0x000ee20000100800 */
[----:B------:R-:W-:-:S02]  /*9620*/  R2UR UR5, R93 ;  /* 0x000000005d0572ca */ /* 0x000fc400000e0000 */
[----:B------:R-:W-:Y:S01]  /*9630*/  R2UR UR6, R8 ;  /* 0x00000000080672ca */ /* 0x000fe200000e0000 */
[----:B------:R-:W4:Y:S01]  /*9640*/  LDL R90, [R1+0x2c] ;  /* 0x00002c00015a7983 */ /* 0x000f220000100800 */
[----:B------:R-:W-:-:S03]  /*9650*/  R2UR UR7, R9 ;  /* 0x00000000090772ca */ /* 0x000fc600000e0000 */
[----:B------:R1:W-:Y:S04]  /*9660*/  STL.64 [R1+0x18], R92 ;  /* 0x0000185c01007387 */ /* 0x0003e80000100a00 */
[----:B-1----:R-:W4:Y:S01]  /*9670*/  LDL R92, [R1+0x20] ;  /* 0x00002000015c7983 */ /* 0x002f220000100800 */
[----:B------:R-:W-:Y:S02]  /*9680*/  VIADD R20, R6, 0x4 ;  /* 0x0000000406147836 */ /* 0x000fe40000000000 */
[----:B------:R-:W-:Y:S02]  /*9690*/  VIADD R8, R4, 0x4 ;  /* 0x0000000404087836 */ /* 0x000fe40000000000 */
[----:B------:R-:W-:Y:S02]  /*96a0*/  IMAD.MOV.U32 R21, RZ, RZ, 0x40000040 ;  /* 0x40000040ff157424 */ /* 0x000fe400078e00ff */
[----:B------:R-:W-:Y:S01]  /*96b0*/  IMAD.MOV.U32 R9, RZ, RZ, 0x40000040 ;  /* 0x40000040ff097424 */ /* 0x000fe200078e00ff */
[----:B------:R-:W-:-:S02]  /*96c0*/  WARPGROUP.DEPBAR.LE gsb0, 0x0 ;  /* 0x00008000000079c5 */ /* 0x000fc40000010000 */
        /* <DEDUP_REMOVED lines=8> */
[----:B------:R-:W-:Y:S02]  /*9750*/  IMAD.MOV.U32 R15, RZ, RZ, 0x40000040 ;  /* 0x40000040ff0f7424 */ /* 0x000fe400078e00ff */
[----:B------:R-:W-:Y:S01]  /*9760*/  IMAD.MOV.U32 R5, RZ, RZ, 0x40000040 ;  /* 0x40000040ff057424 */ /* 0x000fe200078e00ff */
[----:B------:R-:W-:Y:S02]  /*9770*/  WARPGROUP.DEPBAR.LE gsb0, 0x0 ;  /* 0x00008000000079c5 */ /* 0x000fe40000010000 */
[----:B------:R-:W-:-:S06]  /*9780*/  WARPGROUP.ARRIVE ;  /* 0x00000000000079c5 */ /* 0x000fcc0000000000 */
[----:B------:R-:W-:Y:S01]  /*9790*/  HGMMA.64x128x16.F32.BF16 R24, gdesc[UR4], R24, gsb0 ;  /* 0x01e00000041879f0 */ /* 0x000fe20008001818 */
[----:B------:R-:W-:Y:S02]  /*97a0*/  R2UR UR4, R14 ;  /* 0x000000000e0472ca */ /* 0x000fe400000e0000 */
[----:B------:R-:W-:Y:S02]  /*97b0*/  R2UR UR5, R15 ;  /* 0x000000000f0572ca */ /* 0x000fe400000e0000 */
[----:B------:R-:W-:Y:S02]  /*97c0*/  R2UR UR6, R4 ;  /* 0x00000000040672ca */ /* 0x000fe400000e0000 */
[----:B------:R-:W-:Y:S02]  /*97d0*/  R2UR UR7, R5 ;  /* 0x00000000050772ca */ /* 0x000fe400000e0000 */
[----:B0-----:R-:W-:-:S13]  /*97e0*/  ISETP.NE.AND P2, PT, R0, 0x1, PT ;  /* 0x000000010000780c */ /* 0x001fda0003f45270 */
[----:B------:R-:W0:Y:S08]  /*97f0*/  @P2 LDC R3, c[0x0][0x44c] ;  /* 0x00011300ff032b82 */ /* 0x000e300000000800 */
[----:B------:R-:W1:Y:S01]  /*9800*/  @P2 LDC R5, c[0x0][0x450] ;  /* 0x00011400ff052b82 */ /* 0x000e620000000800 */
[----:B------:R-:W-:Y:S04]  /*9810*/  STL.64 [R1+0x10], R20 ;  /* 0x0000101401007387 */ /* 0x000fe80000100a00 */
[----:B------:R2:W-:Y:S02]  /*9820*/  STL.64 [R1+0x8], R14 ;  /* 0x0000080e01007387 */ /* 0x0005e40000100a00 */
[----:B--2---:R-:W-:-:S04]  /*9830*/  IMAD.IADD R14, R12, 0x1, R94 ;  /* 0x000000010c0e7824 */ /* 0x004fc800078e025e */
[----:B0-----:R-:W-:-:S05]  /*9840*/  @P2 IMAD.HI.U32 R0, R14, R3, RZ ;  /* 0x000000030e002227 */ /* 0x001fca00078e00ff */
[----:B-1----:R-:W-:Y:S01]  /*9850*/  @P2 SHF.R.U32.HI R14, RZ, R5, R0 ;  /* 0x00000005ff0e2219 */ /* 0x002fe20000011600 */
[----:B------:R-:W-:Y:S02]  /*9860*/  WARPGROUP.DEPBAR.LE gsb0, 0x0 ;  /* 0x00008000000079c5 */ /* 0x000fe40000010000 */
[----:B------:R-:W-:-:S06]  /*9870*/  WARPGROUP.ARRIVE ;  /* 0x00000000000079c5 */ /* 0x000fcc0000000000 */
[----:B------:R-:W-:Y:S01]  /*9880*/  HGMMA.64x128x16.F32.BF16 R24, gdesc[UR4], R24, gsb0 ;  /* 0x01e00000041879f0 */ /* 0x000fe20008001818 */
[----:B------:R-:W0:Y:S01]  /*9890*/  SHFL.IDX PT, R0, R14, 0x1, 0x1c1f ;  /* 0x003c1f000e007f89 */ /* 0x000e2200000e0000 */
[----:B------:R-:W-:Y:S01]  /*98a0*/  IMAD.MOV.U32 R95, RZ, RZ, -0x80 ;  /* 0xffffff80ff5f7424 */ /* 0x000fe200078e00ff */
[----:B------:R-:W-:Y:S01]  /*98b0*/  ULDC UR4, c[0x0][0x988] ;  /* 0x0002620000047ab9 */ /* 0x000fe20000000800 */
[----:B------:R-:W-:Y:S01]  /*98c0*/  @!P1 VIADD R10, R10, 0x16840 ;  /* 0x000168400a0a9836 */ /* 0x000fe20000000000 */
[----:B------:R-:W-:Y:S01]  /*98d0*/  ULDC UR5, c[0x0][0x988] ;  /* 0x0002620000057ab9 */ /* 0x000fe20000000800 */
[----:B------:R-:W-:-:S05]  /*98e0*/  IMAD R95, R88, R95, 0x80 ;  /* 0x00000080585f7424 */ /* 0x000fca00078e025f */
[C-C-:B---3--:R-:W-:Y:S02]  /*98f0*/  IADD3 R12, -R11.reuse, 0x1, R95.reuse ;  /* 0x000000010b0c7810 */ /* 0x148fe40007ffe15f */
[----:B----4-:R-:W-:Y:S02]  /*9900*/  IADD3 R95, -R11, R90, R95 ;  /* 0x0000005a0b5f7210 */ /* 0x010fe40007ffe15f */
[----:B------:R-:W-:-:S04]  /*9910*/  IADD3 R12, -R92, R12, R90 ;  /* 0x0000000c5c0c7210 */ /* 0x000fc80007ffe15a */
[----:B0-----:R-:W-:-:S04]  /*9920*/  VIADDMNMX R0, R0, R12, R95, PT ;  /* 0x0000000c00007246 */ /* 0x001fc8000380015f */
[C---:B------:R-:W-:Y:S02]  /*9930*/  ISETP.GT.AND P4, PT, R0.reuse, RZ, PT ;  /* 0x000000ff0000720c */ /* 0x040fe40003f84270 */
[C---:B------:R-:W-:Y:S02]  /*9940*/  ISETP.GT.AND P5, PT, R0.reuse, 0x1, PT ;  /* 0x000000010000780c */ /* 0x040fe40003fa4270 */
[----:B------:R-:W-:Y:S01]  /*9950*/  ISETP.GT.AND P3, PT, R0, 0x8, PT ;  /* 0x000000080000780c */ /* 0x000fe20003f64270 */
[----:B------:R-:W-:Y:S02]  /*9960*/  WARPGROUP.DEPBAR.LE gsb0, 0x0 ;  /* 0x00008000000079c5 */ /* 0x000fe40000010000 */
[----:B------:R-:W-:Y:S02]  /*9970*/  FSEL R109, R26, -INF , P4 ;  /* 0xff8000001a6d7808 */ /* 0x000fe40002000000 */
[----:B------:R-:W-:Y:S02]  /*9980*/  FSEL R107, R27, -INF , P5 ;  /* 0xff8000001b6b7808 */ /* 0x000fe40002800000 */
[----:B------:R-:W-:-:S02]  /*9990*/  ISETP.GT.AND P4, PT, R0, 0x9, PT ;  /* 0x000000090000780c */ /* 0x000fc40003f84270 */
[----:B------:R-:W-:Y:S02]  /*99a0*/  FSEL R97, R30, -INF , P3 ;  /* 0xff8000001e617808 */ /* 0x000fe40001800000 */
[----:B------:R-:W-:Y:S02]  /*99b0*/  FMNMX.FTZ R4, R109, R107, !PT ;  /* 0x0000006b6d047209 */ /* 0x000fe40007810000 */
[C---:B------:R-:W-:Y:S02]  /*99c0*/  ISETP.GT.AND P3, PT, R0.reuse, 0x10, PT ;  /* 0x000000100000780c */ /* 0x040fe40003f64270 */
[----:B------:R-:W-:Y:S02]  /*99d0*/  FSEL R99, R31, -INF , P4 ;  /* 0xff8000001f637808 */ /* 0x000fe40002000000 */
[----:B------:R-:W-:Y:S02]  /*99e0*/  FMNMX.FTZ R4, R97, R4, !PT ;  /* 0x0000000461047209 */ /* 0x000fe40007810000 */
        /* <DEDUP_REMOVED lines=81> */
[----:B------:R-:W-:Y:S02]  /*9f00*/  FSEL R87, R87, -INF , P4 ;  /* 0xff80000057577808 */ /* 0x000fe40002000000 */
[----:B------:R-:W-:-:S04]  /*9f10*/  FMNMX.FTZ R4, R93, R4, !PT ;  /* 0x000000045d047209 */ /* 0x000fc80007810000 */
[----:B------:R-:W-:-:S05]  /*9f20*/  FMNMX.FTZ R4, R87, R4, !PT ;  /* 0x0000000457047209 */ /* 0x000fca0007810000 */
[----:B------:R-:W0:Y:S04]  /*9f30*/  SHFL.BFLY PT, R9, R4, 0x2, 0x1f ;  /* 0x0c401f0004097f89 */ /* 0x000e2800000e0000 */
[----:B------:R-:W1:Y:S01]  /*9f40*/  SHFL.IDX PT, R14, R14, RZ, 0x1c1f ;  /* 0x001c1fff0e0e7589 */ /* 0x000e6200000e0000 */
[----:B0-----:R-:W-:-:S05]  /*9f50*/  FMNMX.FTZ R20, R4, R9, !PT ;  /* 0x0000000904147209 */ /* 0x001fca0007810000 */
[----:B------:R-:W0:Y:S01]  /*9f60*/  SHFL.BFLY PT, R9, R20, 0x1, 0x1f ;  /* 0x0c201f0014097f89 */ /* 0x000e2200000e0000 */
[----:B------:R-:W-:Y:S01]  /*9f70*/  IMAD.U32 R0, RZ, RZ, UR4 ;  /* 0x00000004ff007e24 */ /* 0x000fe2000f8e00ff */
[----:B-1----:R-:W-:Y:S01]  /*9f80*/  VIADDMNMX R12, R14, R12, R95, PT ;  /* 0x0000000c0e0c7246 */ /* 0x002fe2000380015f */
[----:B------:R-:W-:-:S03]  /*9f90*/  ULDC UR4, c[0x0][0x988] ;  /* 0x0002620000047ab9 */ /* 0x000fc60000000800 */
[C---:B------:R-:W-:Y:S02]  /*9fa0*/  ISETP.GT.AND P4, PT, R12.reuse, RZ, PT ;  /* 0x000000ff0c00720c */ /* 0x040fe40003f84270 */
[----:B------:R-:W-:Y:S02]  /*9fb0*/  ISETP.GT.AND P5, PT, R12, 0x1, PT ;  /* 0x000000010c00780c */ /* 0x000fe40003fa4270 */
[----:B------:R-:W-:Y:S02]  /*9fc0*/  FSEL R95, R24, -INF , P4 ;  /* 0xff800000185f7808 */ /* 0x000fe40002000000 */
[----:B------:R-:W-:Y:S02]  /*9fd0*/  FSEL R25, R25, -INF , P5 ;  /* 0xff80000019197808 */ /* 0x000fe40002800000 */
[----:B0-----:R-:W-:-:S04]  /*9fe0*/  FMNMX.FTZ R9, R20, R9, !PT ;  /* 0x0000000914097209 */ /* 0x001fc80007810000 */
[C---:B------:R-:W-:Y:S01]  /*9ff0*/  FSETP.NEU.FTZ.AND P3, PT, R9.reuse, -INF , PT ;  /* 0xff8000000900780b */ /* 0x040fe20003f7d000 */
[----:B------:R-:W-:-:S05]  /*a000*/  FMUL.FTZ R8, R9, R0 ;  /* 0x0000000009087220 */ /* 0x000fca0000410000 */
[----:B------:R-:W-:Y:S02]  /*a010*/  FSEL R8, R8, RZ, P3 ;  /* 0x000000ff08087208 */ /* 0x000fe40001800000 */
[C---:B------:R-:W-:Y:S02]  /*a020*/  ISETP.GT.AND P3, PT, R12.reuse, 0x8, PT ;  /* 0x000000080c00780c */ /* 0x040fe40003f64270 */
[----:B------:R-:W-:Y:S01]  /*a030*/  ISETP.GT.AND P4, PT, R12, 0x9, PT ;  /* 0x000000090c00780c */ /* 0x000fe20003f84270 */
[----:B------:R-:W-:Y:S01]  /*a040*/  FFMA.FTZ R151, R97, R0, -R8 ;  /* 0x0000000061977223 */ /* 0x000fe20000010808 */
[----:B------:R-:W-:Y:S02]  /*a050*/  FSEL R97, R28, -INF , P3 ;  /* 0xff8000001c617808 */ /* 0x000fe40001800000 */
[----:B------:R-:W-:Y:S02]  /*a060*/  FMNMX.FTZ R20, R95, R25, !PT ;  /* 0x000000195f147209 */ /* 0x000fe40007810000 */
[----:B------:R-:W-:-:S02]  /*a070*/  ISETP.GT.AND P3, PT, R12, 0x10, PT ;  /* 0x000000100c00780c */ /* 0x000fc40003f64270 */
[----:B------:R-:W-:Y:S02]  /*a080*/  FSEL R29, R29, -INF , P4 ;  /* 0xff8000001d1d7808 */ /* 0x000fe40002000000 */
[----:B------:R-:W-:Y:S01]  /*a090*/  FMNMX.FTZ R20, R97, R20, !PT ;  /* 0x0000001461147209 */ /* 0x000fe20007810000 */
[----:B------:R-:W-:Y:S01]  /*a0a0*/  FFMA.FTZ R14, R99, R0, -R8 ;  /* 0x00000000630e7223 */ /* 0x000fe20000010808 */
[----:B------:R-:W-:Y:S02]  /*a0b0*/  ISETP.GT.AND P4, PT, R12, 0x11, PT ;  /* 0x000000110c00780c */ /* 0x000fe40003f84270 */
        /* <DEDUP_REMOVED lines=19> */
[----:B------:R0:W-:Y:S01]  /*a1f0*/  MUFU.EX2 R20, R26 ;  /* 0x0000001a00147308 */ /* 0x0001e20000000800 */
[----:B------:R-:W-:Y:S01]  /*a200*/  FFMA.FTZ R147, R105, R0, -R8 ;  /* 0x0000000069937223 */ /* 0x000fe20000010808 */
[----:B------:R-:W-:Y:S02]  /*a210*/  ISETP.GT.AND P4, PT, R12, 0x29, PT ;  /* 0x000000290c00780c */ /* 0x000fe40003f84270 */
[----:B------:R-:W-:Y:S02]  /*a220*/  FSEL R105, R44, -INF , P3 ;  /* 0xff8000002c697808 */ /* 0x000fe40001800000 */
[----:B0-----:R-:W-:Y:S02]  /*a230*/  FMNMX.FTZ R26, R41, R24, !PT ;  /* 0x00000018291a7209 */ /* 0x001fe40007810000 */
        /* <DEDUP_REMOVED lines=10> */
[-CC-:B------:R-:W-:Y:S01]  /*a2e0*/  FFMA.FTZ R4, R107, R0.reuse, -R8.reuse ;  /* 0x000000006b047223 */ /* 0x180fe20000010808 */
[----:B------:R0:W-:Y:S01]  /*a2f0*/  MUFU.EX2 R24, R28 ;  /* 0x0000001c00187308 */ /* 0x0001e20000000800 */
[----:B------:R-:W-:Y:S02]  /*a300*/  ISETP.GT.AND P4, PT, R12, 0x39, PT ;  /* 0x000000390c00780c */ /* 0x000fe40003f84270 */
[----:B------:R-:W-:Y:S02]  /*a310*/  FSEL R107, R52, -INF , P3 ;  /* 0xff800000346b7808 */ /* 0x000fe40001800000 */
[----:B------:R-:W-:Y:S01]  /*a320*/  ISETP.GT.AND P3, PT, R12, 0x40, PT ;  /* 0x000000400c00780c */ /* 0x000fe20003f64270 */
[----:B------:R-:W-:Y:S01]  /*a330*/  FFMA.FTZ R141, R3, R0, -R8 ;  /* 0x00000000038d7223 */ /* 0x000fe20000010808 */
[----:B0-----:R-:W-:-:S02]  /*a340*/  FMNMX.FTZ R28, R49, R26, !PT ;  /* 0x0000001a311c7209 */ /* 0x001fc40007810000 */
        /* <DEDUP_REMOVED lines=27> */
[----:B------:R0:W-:Y:S01]  /*a500*/  MUFU.EX2 R26, R3 ;  /* 0x00000003001a7308 */ /* 0x0001e20000000800 */
[----:B------:R-:W-:Y:S01]  /*a510*/  ISETP.GT.AND P4, PT, R12, 0x51, PT ;  /* 0x000000510c00780c */ /* 0x000fe20003f84270 */
[--C-:B------:R-:W-:Y:S01]  /*a520*/  FFMA.FTZ R42, R79, R0, -R8.reuse ;  /* 0x000000004f2a7223 */ /* 0x100fe20000010808 */
[----:B------:R-:W-:Y:S01]  /*a530*/  FMNMX.FTZ R30, R61, R30, !PT ;  /* 0x0000001e3d1e7209 */ /* 0x000fe20007810000 */
[-CC-:B------:R-:W-:Y:S01]  /*a540*/  FFMA.FTZ R121, R91, R0.reuse, -R8.reuse ;  /* 0x000000005b797223 */ /* 0x180fe20000010808 */
[-CC-:B------:R-:W-:Y:S01]  /*a550*/  FFMA.FTZ R83, R83, R0.reuse, -R8.reuse ;  /* 0x0000000053537223 */ /* 0x180fe20000010808 */
[-CC-:B------:R-:W-:Y:S01]  /*a560*/  FFMA.FTZ R123, R93, R0.reuse, -R8.reuse ;  /* 0x000000005d7b7223 */ /* 0x180fe20000010808 */
[-CC-:B------:R-:W-:Y:S01]  /*a570*/  FFMA.FTZ R46, R87, R0.reuse, -R8.reuse ;  /* 0x00000000572e7223 */ /* 0x180fe20000010808 */
[----:B------:R-:W1:Y:S01]  /*a580*/  @P2 LDC R52, c[0x0][0x450] ;  /* 0x00011400ff342b82 */ /* 0x000e620000000800 */
[----:B0-----:R-:W-:Y:S01]  /*a590*/  FFMA.FTZ R3, R47, R0, -R8 ;  /* 0x000000002f037223 */ /* 0x001fe20000010808 */
[----:B------:R-:W-:-:S02]  /*a5a0*/  FSEL R47, R64, -INF , P3 ;  /* 0xff800000402f7808 */ /* 0x000fc40001800000 */
        /* <DEDUP_REMOVED lines=9> */
[----:B------:R0:W-:Y:S01]  /*a640*/  MUFU.EX2 R28, R3 ;  /* 0x00000003001c7308 */ /* 0x0001e20000000800 */
[----:B------:R-:W-:Y:S02]  /*a650*/  ISETP.GT.AND P4, PT, R12, 0x61, PT ;  /* 0x000000610c00780c */ /* 0x000fe40003f84270 */
[----:B------:R-:W-:Y:S01]  /*a660*/  FMNMX.FTZ R32, R69, R32, !PT ;  /* 0x0000002045207209 */ /* 0x000fe20007810000 */
        /* <DEDUP_REMOVED lines=22> */
[----:B------:R-:W-:Y:S02]  /*a7d0*/  FSEL R85, R85, -INF , P4 ;  /* 0xff80000055557808 */ /* 0x000fe40002000000 */
[----:B------:R-:W-:Y:S01]  /*a7e0*/  FMNMX.FTZ R34, R15, R34, !PT ;  /* 0x000000220f227209 */ /* 0x000fe20007810000 */
[----:B------:R0:W-:Y:S03]  /*a7f0*/  MUFU.EX2 R32, R3 ;  /* 0x0000000300207308 */ /* 0x0001e60000000800 */
[----:B0-----:R-:W-:-:S05]  /*a800*/  FMNMX.FTZ R3, R85, R34, !PT ;  /* 0x0000002255037209 */ /* 0x001fca0007810000 */
[----:B------:R-:W0:Y:S02]  /*a810*/  SHFL.BFLY PT, R40, R3, 0x2, 0x1f ;  /* 0x0c401f0003287f89 */ /* 0x000e2400000e0000 */
[----:B0-----:R-:W-:-:S05]  /*a820*/  FMNMX.FTZ R21, R3, R40, !PT ;  /* 0x0000002803157209 */ /* 0x001fca0007810000 */
[----:B------:R-:W0:Y:S01]  /*a830*/  SHFL.BFLY PT, R44, R21, 0x1, 0x1f ;  /* 0x0c201f00152c7f89 */ /* 0x000e2200000e0000 */
[-CC-:B------:R-:W-:Y:S01]  /*a840*/  FFMA.FTZ R12, R59, R0.reuse, -R8.reuse ;  /* 0x000000003b0c7223 */ /* 0x180fe20000010808 */
[-CC-:B------:R-:W-:Y:S01]  /*a850*/  FFMA.FTZ R34, R63, R0.reuse, -R8.reuse ;  /* 0x000000003f227223 */ /* 0x180fe20000010808 */
[----:B------:R-:W-:Y:S01]  /*a860*/  FFMA.FTZ R40, R75, R0, -R8 ;  /* 0x000000004b287223 */ /* 0x000fe20000010808 */
[----:B0-----:R-:W-:-:S04]  /*a870*/  FMNMX.FTZ R3, R21, R44, !PT ;  /* 0x0000002c15037209 */ /* 0x001fc80007810000 */
[C---:B------:R-:W-:Y:S01]  /*a880*/  FSETP.NEU.FTZ.AND P3, PT, R3.reuse, -INF , PT ;  /* 0xff8000000300780b */ /* 0x040fe20003f7d000 */
[----:B------:R-:W-:-:S05]  /*a890*/  FMUL.FTZ R21, R3, R0 ;  /* 0x0000000003157220 */ /* 0x000fca0000410000 */
[----:B------:R-:W-:-:S05]  /*a8a0*/  FSEL R8, R21, RZ, P3 ;  /* 0x000000ff15087208 */ /* 0x000fca0001800000 */
[-CC-:B------:R-:W-:Y:S01]  /*a8b0*/  FFMA.FTZ R27, R33, R0.reuse, -R8.reuse ;  /* 0x00000000211b7223 */ /* 0x180fe20000010808 */
[-CC-:B------:R-:W-:Y:S02]  /*a8c0*/  FFMA.FTZ R33, R45, R0.reuse, -R8.reuse ;  /* 0x000000002d217223 */ /* 0x180fe40000010808 */
[----:B------:R-:W0:Y:S01]  /*a8d0*/  @P2 LDC R45, c[0x0][0x44c] ;  /* 0x00011300ff2d2b82 */ /* 0x000e220000000800 */
[----:B------:R-:W-:Y:S01]  /*a8e0*/  FFMA.FTZ R128, R47, R0, -R8 ;  /* 0x000000002f807223 */ /* 0x000fe20000010808 */
[----:B------:R-:W-:Y:S02]  /*a8f0*/  IMAD.MOV.U32 R47, RZ, RZ, R94 ;  /* 0x000000ffff2f7224 */ /* 0x000fe400078e005e */
[----:B0-----:R-:W-:-:S05]  /*a900*/  @P2 IMAD.HI.U32 R45, R94, R45, RZ ;  /* 0x0000002d5e2d2227 */ /* 0x001fca00078e00ff */
[----:B-1----:R-:W-:Y:S02]  /*a910*/  @P2 SHF.R.U32.HI R47, RZ, R52, R45 ;  /* 0x00000034ff2f2219 */ /* 0x002fe4000001162d */
[----:B------:R-:W2:Y:S01]  /*a920*/  LDL R52, [R1+0x38] ;  /* 0x0000380001347983 */ /* 0x000ea20000100800 */
[----:B------:R-:W-:Y:S08]  /*a930*/  MUFU.EX2 R149, R149 ;  /* 0x0000009500957308 */ /* 0x000ff00000000800 */
[----:B------:R-:W0:Y:S01]  /*a940*/  MUFU.EX2 R4, R4 ;  /* 0x0000000400047308 */ /* 0x000e220000000800 */
[----:B------:R-:W-:-:S07]  /*a950*/  FFMA.FTZ R148, R95, R0, -R8 ;  /* 0x000000005f947223 */ /* 0x000fce0000010808 */
[----:B------:R-:W1:Y:S01]  /*a960*/  MUFU.EX2 R151, R151 ;  /* 0x0000009700977308 */ /* 0x000e620000000800 */
[----:B------:R-:W-:-:S07]  /*a970*/  FFMA.FTZ R21, R25, R0, -R8 ;  /* 0x0000000019157223 */ /* 0x000fce0000010808 */
[----:B------:R-:W3:Y:S01]  /*a980*/  MUFU.EX2 R14, R14 ;  /* 0x0000000e000e7308 */ /* 0x000ee20000000800 */
[----:B------:R-:W-:Y:S01]  /*a990*/  FFMA.FTZ R150, R97, R0, -R8 ;  /* 0x0000000061967223 */ /* 0x000fe20000010808 */
[----:B0-----:R-:W-:-:S06]  /*a9a0*/  FADD.FTZ R48, R149, R4 ;  /* 0x0000000495307221 */ /* 0x001fcc0000010000 */
[----:B------:R-:W0:Y:S01]  /*a9b0*/  MUFU.EX2 R145, R145 ;  /* 0x0000009100917308 */ /* 0x000e220000000800 */
[----:B------:R-:W-:Y:S01]  /*a9c0*/  FFMA.FTZ R25, R29, R0, -R8 ;  /* 0x000000001d197223 */ /* 0x000fe20000010808 */
[----:B-1----:R-:W-:-:S06]  /*a9d0*/  FADD.FTZ R39, R151, R48 ;  /* 0x0000003097277221 */ /* 0x002fcc0000010000 */
[----:B------:R-:W-:Y:S01]  /*a9e0*/  MUFU.EX2 R148, R148 ;  /* 0x0000009400947308 */ /* 0x000fe20000000800 */
[----:B------:R-:W-:-:S07]  /*a9f0*/  FFMA.FTZ R144, R99, R0, -R8 ;  /* 0x0000000063907223 */ /* 0x000fce0000010808 */
[----:B------:R-:W1:Y:S01]  /*aa00*/  MUFU.EX2 R21, R21 ;  /* 0x0000001500157308 */ /* 0x000e620000000800 */
[----:B---3--:R-:W-:-:S07]  /*aa10*/  FADD.FTZ R48, R14, R39 ;  /* 0x000000270e307221 */ /* 0x008fce0000010000 */
[----:B------:R-:W3:Y:S01]  /*aa20*/  MUFU.EX2 R147, R147 ;  /* 0x0000009300937308 */ /* 0x000ee20000000800 */
[----:B------:R-:W-:-:S07]  /*aa30*/  FFMA.FTZ R31, R41, R0, -R8 ;  /* 0x00000000291f7223 */ /* 0x000fce0000010808 */
[----:B------:R-:W4:Y:S01]  /*aa40*/  MUFU.EX2 R150, R150 ;  /* 0x0000009600967308 */ /* 0x000f220000000800 */
[----:B0-----:R-:W-:Y:S01]  /*aa50*/  FADD.FTZ R41, R145, R48 ;  /* 0x0000003091297221 */ /* 0x001fe20000010000 */
[----:B------:R-:W-:-:S06]  /*aa60*/  FFMA.FTZ R146, R101, R0, -R8 ;  /* 0x0000000065927223 */ /* 0x000fcc0000010808 */
[----:B------:R-:W0:Y:S01]  /*aa70*/  MUFU.EX2 R25, R25 ;  /* 0x0000001900197308 */ /* 0x000e220000000800 */
[----:B------:R-:W-:Y:S01]  /*aa80*/  FADD.FTZ R48, R20, R41 ;  /* 0x0000002914307221 */ /* 0x000fe20000010000 */
[----:B-1----:R-:W-:-:S06]  /*aa90*/  FADD.FTZ R41, R148, R21 ;  /* 0x0000001594297221 */ /* 0x002fcc0000010000 */
[----:B------:R-:W1:Y:S01]  /*aaa0*/  MUFU.EX2 R141, R141 ;  /* 0x0000008d008d7308 */ /* 0x000e620000000800 */
[----:B------:R-:W-:-:S07]  /*aab0*/  FFMA.FTZ R29, R37, R0, -R8 ;  /* 0x00000000251d7223 */ /* 0x000fce0000010808 */
[----:B------:R-:W1:Y:S01]  /*aac0*/  MUFU.EX2 R144, R144 ;  /* 0x0000009000907308 */ /* 0x000e620000000800 */
[----:B------:R-:W-:Y:S01]  /*aad0*/  FFMA.FTZ R134, R5, R0, -R8 ;  /* 0x0000000005867223 */ /* 0x000fe20000010808 */
[----:B---3--:R-:W-:Y:S01]  /*aae0*/  FADD.FTZ R5, R147, R48 ;  /* 0x0000003093057221 */ /* 0x008fe20000010000 */
[----:B----4-:R-:W-:-:S05]  /*aaf0*/  FADD.FTZ R48, R150, R41 ;  /* 0x0000002996307221 */ /* 0x010fca0000010000 */
[----:B------:R-:W3:Y:S01]  /*ab00*/  MUFU.EX2 R27, R27 ;  /* 0x0000001b001b7308 */ /* 0x000ee20000000800 */
[----:B------:R-:W-:Y:S01]  /*ab10*/  FFMA.FTZ R140, R103, R0, -R8 ;  /* 0x00000000678c7223 */ /* 0x000fe20000010808 */
[----:B------:R-:W-:Y:S01]  /*ab20*/  FADD.FTZ R50, R24, R5 ;  /* 0x0000000518327221 */ /* 0x000fe20000010000 */
[----:B------:R-:W-:-:S05]  /*ab30*/  @!P1 PRMT R10, RZ, 0x654, R10 ;  /* 0x00000654ff0a9816 */ /* 0x000fca000000000a */
[----:B------:R-:W4:Y:S01]  /*ab40*/  MUFU.EX2 R143, R143 ;  /* 0x0000008f008f7308 */ /* 0x000f220000000800 */
[----:B0-----:R-:W-:Y:S01]  /*ab50*/  FADD.FTZ R41, R25, R48 ;  /* 0x0000003019297221 */ /* 0x001fe20000010000 */
[----:B------:R-:W-:-:S06]  /*ab60*/  FFMA.FTZ R132, R43, R0, -R8 ;  /* 0x000000002b847223 */ /* 0x000fcc0000010808 */
[----:B------:R-:W0:Y:S01]  /*ab70*/  MUFU.EX2 R146, R146 ;  /* 0x0000009200927308 */ /* 0x000e220000000800 */
[----:B-1----:R-:W-:Y:S01]  /*ab80*/  FADD.FTZ R43, R141, R50 ;  /* 0x000000328d2b7221 */ /* 0x002fe20000010000 */
[----:B------:R1:W-:Y:S06]  /*ab90*/  @!P1 SYNCS.ARRIVE.TRANS64.RED.A1T0 RZ, [R10+URZ], RZ ;  /* 0x000000ff0aff99a7 */ /* 0x0003ec000810043f */
[----:B------:R-:W0:Y:S01]  /*aba0*/  MUFU.EX2 R29, R29 ;  /* 0x0000001d001d7308 */ /* 0x000e220000000800 */
[----:B------:R-:W-:Y:S01]  /*abb0*/  FFMA.FTZ R142, R105, R0, -R8 ;  /* 0x00000000698e7223 */ /* 0x000fe20000010808 */
[----:B-1----:R-:W-:Y:S01]  /*abc0*/  FADD.FTZ R10, R144, R41 ;  /* 0x00000029900a7221 */ /* 0x002fe20000010000 */
[----:B------:R-:W-:-:S05]  /*abd0*/  FADD.FTZ R48, R26, R43 ;  /* 0x0000002b1a307221 */ /* 0x000fca0000010000 */
[----:B------:R-:W1:Y:S01]  /*abe0*/  MUFU.EX2 R137, R137 ;  /* 0x0000008900897308 */ /* 0x000e620000000800 */
[----:B---3--:R-:W-:-:S07]  /*abf0*/  FADD.FTZ R43, R27, R10 ;  /* 0x0000000a1b2b7221 */ /* 0x008fce0000010000 */
[----:B------:R-:W3:Y:S01]  /*ac00*/  MUFU.EX2 R140, R140 ;  /* 0x0000008c008c7308 */ /* 0x000ee20000000800 */
[----:B----4-:R-:W-:Y:S01]  /*ac10*/  FADD.FTZ R41, R143, R48 ;  /* 0x000000308f297221 */ /* 0x010fe20000010000 */
[----:B0-----:R-:W-:-:S06]  /*ac20*/  FADD.FTZ R10, R146, R43 ;  /* 0x0000002b920a7221 */ /* 0x001fcc0000010000 */
[----:B------:R-:W0:Y:S01]  /*ac30*/  MUFU.EX2 R31, R31 ;  /* 0x0000001f001f7308 */ /* 0x000e220000000800 */
[----:B------:R-:W-:Y:S01]  /*ac40*/  FFMA.FTZ R136, R89, R0, -R8 ;  /* 0x0000000059887223 */ /* 0x000fe20000010808 */
[----:B------:R-:W-:-:S06]  /*ac50*/  FADD.FTZ R48, R28, R41 ;  /* 0x000000291c307221 */ /* 0x000fcc0000010000 */
[----:B------:R-:W4:Y:S01]  /*ac60*/  MUFU.EX2 R139, R139 ;  /* 0x0000008b008b7308 */ /* 0x000f220000000800 */
[----:B------:R-:W-:Y:S01]  /*ac70*/  FADD.FTZ R43, R29, R10 ;  /* 0x0000000a1d2b7221 */ /* 0x000fe20000010000 */
[----:B------:R-:W-:-:S06]  /*ac80*/  FFMA.FTZ R35, R49, R0, -R8 ;  /* 0x0000000031237223 */ /* 0x000fcc0000010808 */
[----:B------:R-:W4:Y:S01]  /*ac90*/  MUFU.EX2 R142, R142 ;  /* 0x0000008e008e7308 */ /* 0x000f220000000800 */
[----:B-1----:R-:W-:Y:S01]  /*aca0*/  FADD.FTZ R45, R137, R48 ;  /* 0x00000030892d7221 */ /* 0x002fe20000010000 */
[----:B---3--:R-:W-:-:S06]  /*acb0*/  FADD.FTZ R10, R140, R43 ;  /* 0x0000002b8c0a7221 */ /* 0x008fcc0000010000 */
[----:B------:R-:W1:Y:S01]  /*acc0*/  MUFU.EX2 R33, R33 ;  /* 0x0000002100217308 */ /* 0x000e620000000800 */
[----:B------:R-:W-:Y:S01]  /*acd0*/  FFMA.FTZ R138, R107, R0, -R8 ;  /* 0x000000006b8a7223 */ /* 0x000fe20000010808 */
[----:B------:R-:W-:-:S06]  /*ace0*/  FADD.FTZ R48, R30, R45 ;  /* 0x0000002d1e307221 */ /* 0x000fcc0000010000 */
[----:B------:R-:W3:Y:S01]  /*acf0*/  MUFU.EX2 R133, R133 ;  /* 0x0000008500857308 */ /* 0x000ee20000000800 */
[----:B0-----:R-:W-:Y:S01]  /*ad00*/  FADD.FTZ R43, R31, R10 ;  /* 0x0000000a1f2b7221 */ /* 0x001fe20000010000 */
[----:B------:R-:W-:-:S06]  /*ad10*/  FFMA.FTZ R37, R53, R0, -R8 ;  /* 0x0000000035257223 */ /* 0x000fcc0000010808 */
[----:B------:R-:W0:Y:S01]  /*ad20*/  MUFU.EX2 R136, R136 ;  /* 0x0000008800887308 */ /* 0x000e220000000800 */
[----:B----4-:R-:W-:Y:S01]  /*ad30*/  FADD.FTZ R45, R139, R48 ;  /* 0x000000308b2d7221 */ /* 0x010fe20000010000 */
[----:B------:R-:W-:-:S06]  /*ad40*/  FADD.FTZ R10, R142, R43 ;  /* 0x0000002b8e0a7221 */ /* 0x000fcc0000010000 */
[----:B------:R-:W4:Y:S08]  /*ad50*/  MUFU.EX2 R12, R12 ;  /* 0x0000000c000c7308 */ /* 0x000f300000000800 */
[----:B------:R-:W4:Y:S01]  /*ad60*/  MUFU.EX2 R35, R35 ;  /* 0x0000002300237308 */ /* 0x000f220000000800 */
[----:B------:R-:W-:Y:S01]  /*ad70*/  FADD.FTZ R48, R32, R45 ;  /* 0x0000002d20307221 */ /* 0x000fe20000010000 */
[----:B------:R-:W-:-:S06]  /*ad80*/  FFMA.FTZ R126, R13, R0, -R8 ;  /* 0x000000000d7e7223 */ /* 0x000fcc0000010808 */
[----:B------:R-:W4:Y:S01]  /*ad90*/  MUFU.EX2 R135, R135 ;  /* 0x0000008700877308 */ /* 0x000f220000000800 */
[----:B-1----:R-:W-:Y:S01]  /*ada0*/  FADD.FTZ R13, R33, R10 ;  /* 0x0000000a210d7221 */ /* 0x002fe20000010000 */
[----:B------:R-:W-:-:S06]  /*adb0*/  FFMA.FTZ R39, R57, R0, -R8 ;  /* 0x0000000039277223 */ /* 0x000fcc0000010808 */
[----:B------:R-:W1:Y:S01]  /*adc0*/  MUFU.EX2 R138, R138 ;  /* 0x0000008a008a7308 */ /* 0x000e620000000800 */
[----:B---3--:R-:W-:Y:S01]  /*add0*/  FADD.FTZ R43, R133, R48 ;  /* 0x00000030852b7221 */ /* 0x008fe20000010000 */
[----:B0-----:R-:W-:-:S06]  /*ade0*/  FADD.FTZ R10, R136, R13 ;  /* 0x0000000d880a7221 */ /* 0x001fcc0000010000 */
[----:B------:R-:W0:Y:S08]  /*adf0*/  MUFU.EX2 R34, R34 ;  /* 0x0000002200227308 */ /* 0x000e300000000800 */
[----:B------:R-:W3:Y:S01]  /*ae00*/  MUFU.EX2 R37, R37 ;  /* 0x0000002500257308 */ /* 0x000ee20000000800 */
[----:B----4-:R-:W-:Y:S01]  /*ae10*/  FADD.FTZ R48, R12, R43 ;  /* 0x0000002b0c307221 */ /* 0x010fe20000010000 */
[----:B------:R-:W-:-:S06]  /*ae20*/  FADD.FTZ R13, R35, R10 ;  /* 0x0000000a230d7221 */ /* 0x000fcc0000010000 */
[----:B------:R-:W4:Y:S01]  /*ae30*/  MUFU.EX2 R129, R129 ;  /* 0x0000008100817308 */ /* 0x000f220000000800 */
[----:B------:R-:W-:-:S07]  /*ae40*/  FFMA.FTZ R5, R61, R0, -R8 ;  /* 0x000000003d057223 */ /* 0x000fce0000010808 */
[----:B------:R-:W4:Y:S01]  /*ae50*/  MUFU.EX2 R132, R132 ;  /* 0x0000008400847308 */ /* 0x000f220000000800 */
[----:B------:R-:W-:Y:S01]  /*ae60*/  FADD.FTZ R45, R135, R48 ;  /* 0x00000030872d7221 */ /* 0x000fe20000010000 */
[----:B-1----:R-:W-:-:S06]  /*ae70*/  FADD.FTZ R10, R138, R13 ;  /* 0x0000000d8a0a7221 */ /* 0x002fcc0000010000 */
[----:B------:R-:W1:Y:S08]  /*ae80*/  MUFU.EX2 R36, R36 ;  /* 0x0000002400247308 */ /* 0x000e700000000800 */
[----:B------:R-:W1:Y:S01]  /*ae90*/  MUFU.EX2 R39, R39 ;  /* 0x0000002700277308 */ /* 0x000e620000000800 */
[----:B0-----:R-:W-:Y:S01]  /*aea0*/  FADD.FTZ R48, R34, R45 ;  /* 0x0000002d22307221 */ /* 0x001fe20000010000 */
[----:B---3--:R-:W-:-:S06]  /*aeb0*/  FADD.FTZ R45, R37, R10 ;  /* 0x0000000a252d7221 */ /* 0x008fcc0000010000 */
[----:B------:R-:W0:Y:S01]  /*aec0*/  MUFU.EX2 R131, R131 ;  /* 0x0000008300837308 */ /* 0x000e220000000800 */
[----:B------:R-:W-:-:S07]  /*aed0*/  FFMA.FTZ R41, R65, R0, -R8 ;  /* 0x0000000041297223 */ /* 0x000fce0000010808 */
[----:B------:R-:W3:Y:S01]  /*aee0*/  MUFU.EX2 R134, R134 ;  /* 0x0000008600867308 */ /* 0x000ee20000000800 */
[----:B------:R-:W-:Y:S01]  /*aef0*/  IADD3 R49, R47, R90, -R92 ;  /* 0x0000005a2f317210 */ /* 0x000fe20007ffe85c */
[----:B----4-:R-:W-:Y:S01]  /*af00*/  FADD.FTZ R47, R129, R48 ;  /* 0x00000030812f7221 */ /* 0x010fe20000010000 */
[----:B------:R-:W-:-:S05]  /*af10*/  F2FP.BF16.F32.PACK_AB R149, R4, R149 ;  /* 0x000000950495723e */ /* 0x000fca00000010ff */
[----:B------:R-:W4:Y:S01]  /*af20*/  MUFU.EX2 R38, R38 ;  /* 0x0000002600267308 */ /* 0x000f220000000800 */
[----:B------:R-:W-:Y:S01]  /*af30*/  FADD.FTZ R4, R132, R45 ;  /* 0x0000002d84047221 */ /* 0x000fe20000010000 */
[----:B------:R-:W-:-:S06]  /*af40*/  FFMA.FTZ R130, R11, R0, -R8 ;  /* 0x000000000b827223 */ /* 0x000fcc0000010808 */
[----:B------:R-:W2:Y:S01]  /*af50*/  MUFU.EX2 R5, R5 ;  /* 0x0000000500057308 */ /* 0x000ea20000000800 */
[----:B-1----:R-:W-:Y:S01]  /*af60*/  FADD.FTZ R10, R36, R47 ;  /* 0x0000002f240a7221 */ /* 0x002fe20000010000 */
[----:B------:R-:W-:-:S06]  /*af70*/  FADD.FTZ R45, R39, R4 ;  /* 0x00000004272d7221 */ /* 0x000fcc0000010000 */
[----:B------:R-:W1:Y:S01]  /*af80*/  MUFU.EX2 R125, R125 ;  /* 0x0000007d007d7308 */ /* 0x000e620000000800 */
[----:B------:R-:W-:-:S07]  /*af90*/  FFMA.FTZ R11, R69, R0, -R8 ;  /* 0x00000000450b7223 */ /* 0x000fce0000010808 */
[----:B------:R-:W1:Y:S01]  /*afa0*/  MUFU.EX2 R128, R128 ;  /* 0x0000008000807308 */ /* 0x000e620000000800 */
[----:B0-----:R-:W-:Y:S01]  /*afb0*/  FADD.FTZ R47, R131, R10 ;  /* 0x0000000a832f7221 */ /* 0x001fe20000010000 */
[----:B---3--:R-:W-:-:S06]  /*afc0*/  FADD.FTZ R4, R134, R45 ;  /* 0x0000002d86047221 */ /* 0x008fcc0000010000 */
[----:B------:R-:W0:Y:S01]  /*afd0*/  MUFU.EX2 R40, R40 ;  /* 0x0000002800287308 */ /* 0x000e220000000800 */
[----:B------:R-:W-:-:S07]  /*afe0*/  FFMA.FTZ R124, R51, R0, -R8 ;  /* 0x00000000337c7223 */ /* 0x000fce0000010808 */
[----:B------:R-:W3:Y:S01]  /*aff0*/  MUFU.EX2 R41, R41 ;  /* 0x0000002900297308 */ /* 0x000ee20000000800 */
[----:B----4-:R-:W-:Y:S01]  /*b000*/  FADD.FTZ R10, R38, R47 ;  /* 0x0000002f260a7221 */ /* 0x010fe20000010000 */
[----:B--2---:R-:W-:-:S06]  /*b010*/  FADD.FTZ R45, R5, R4 ;  /* 0x00000004052d7221 */ /* 0x004fcc0000010000 */
[----:B------:R-:W2:Y:S08]  /*b020*/  MUFU.EX2 R127, R127 ;  /* 0x0000007f007f7308 */ /* 0x000eb00000000800 */
[----:B------:R-:W4:Y:S01]  /*b030*/  MUFU.EX2 R130, R130 ;  /* 0x0000008200827308 */ /* 0x000f220000000800 */
[----:B------:R-:W-:Y:S01]  /*b040*/  FFMA.FTZ R73, R73, R0, -R8 ;  /* 0x0000000049497223 */ /* 0x000fe20000010808 */
[----:B-1----:R-:W-:-:S06]  /*b050*/  FADD.FTZ R47, R125, R10 ;  /* 0x0000000a7d2f7221 */ /* 0x002fcc0000010000 */
[----:B------:R-:W1:Y:S01]  /*b060*/  MUFU.EX2 R42, R42 ;  /* 0x0000002a002a7308 */ /* 0x000e620000000800 */
[----:B------:R-:W-:-:S07]  /*b070*/  FADD.FTZ R4, R128, R45 ;  /* 0x0000002d80047221 */ /* 0x000fce0000010000 */
[----:B------:R-:W1:Y:S01]  /*b080*/  MUFU.EX2 R11, R11 ;  /* 0x0000000b000b7308 */ /* 0x000e620000000800 */
[----:B0-----:R-:W-:Y:S01]  /*b090*/  FADD.FTZ R10, R40, R47 ;  /* 0x0000002f280a7221 */ /* 0x001fe20000010000 */
[----:B---3--:R-:W-:-:S06]  /*b0a0*/  FADD.FTZ R45, R41, R4 ;  /* 0x00000004292d7221 */ /* 0x008fcc0000010000 */
[----:B------:R-:W0:Y:S01]  /*b0b0*/  MUFU.EX2 R121, R121 ;  /* 0x0000007900797308 */ /* 0x000e220000000800 */
[----:B------:R-:W-:-:S07]  /*b0c0*/  FFMA.FTZ R43, R77, R0, -R8 ;  /* 0x000000004d2b7223 */ /* 0x000fce0000010808 */
[----:B------:R-:W3:Y:S01]  /*b0d0*/  MUFU.EX2 R124, R124 ;  /* 0x0000007c007c7308 */ /* 0x000ee20000000800 */
[----:B--2---:R-:W-:Y:S01]  /*b0e0*/  FADD.FTZ R47, R127, R10 ;  /* 0x0000000a7f2f7221 */ /* 0x004fe20000010000 */
[----:B------:R-:W-:-:S06]  /*b0f0*/  SHF.R.S32.HI R50, RZ, 0x1f, R49 ;  /* 0x0000001fff327819 */ /* 0x000fcc0000011431 */
[----:B------:R-:W2:Y:S01]  /*b100*/  MUFU.EX2 R44, R83 ;  /* 0x00000053002c7308 */ /* 0x000ea20000000800 */
[----:B----4-:R-:W-:Y:S01]  /*b110*/  FADD.FTZ R4, R130, R45 ;  /* 0x0000002d82047221 */ /* 0x010fe20000010000 */
[----:B------:R-:W-:-:S06]  /*b120*/  FFMA.FTZ R55, R55, R0, -R8 ;  /* 0x0000000037377223 */ /* 0x000fcc0000010808 */
[----:B------:R-:W4:Y:S01]  /*b130*/  MUFU.EX2 R13, R73 ;  /* 0x00000049000d7308 */ /* 0x000f220000000800 */
[-CC-:B------:R-:W-:Y:S01]  /*b140*/  FFMA.FTZ R81, R81, R0.reuse, -R8.reuse ;  /* 0x0000000051517223 */ /* 0x180fe20000010808 */
[-CC-:B------:R-:W-:Y:S01]  /*b150*/  FFMA.FTZ R15, R15, R0.reuse, -R8.reuse ;  /* 0x000000000f0f7223 */ /* 0x180fe20000010808 */
[----:B------:R-:W-:-:S05]  /*b160*/  FFMA.FTZ R85, R85, R0, -R8 ;  /* 0x0000000055557223 */ /* 0x000fca0000010808 */
[----:B------:R-:W4:Y:S01]  /*b170*/  MUFU.EX2 R123, R123 ;  /* 0x0000007b007b7308 */ /* 0x000f220000000800 */
[----:B-1----:R-:W-:Y:S01]  /*b180*/  FADD.FTZ R10, R42, R47 ;  /* 0x0000002f2a0a7221 */ /* 0x002fe20000010000 */
[----:B------:R-:W-:Y:S01]  /*b190*/  LEA.HI R8, R50, R49, RZ, 0x7 ;  /* 0x0000003132087211 */ /* 0x000fe200078f38ff */
[----:B------:R-:W-:-:S05]  /*b1a0*/  FADD.FTZ R45, R11, R4 ;  /* 0x000000040b2d7221 */ /* 0x000fca0000010000 */
[----:B------:R-:W1:Y:S01]  /*b1b0*/  MUFU.EX2 R126, R126 ;  /* 0x0000007e007e7308 */ /* 0x000e620000000800 */
[----:B0-----:R-:W-:Y:S01]  /*b1c0*/  FADD.FTZ R47, R121, R10 ;  /* 0x0000000a792f7221 */ /* 0x001fe20000010000 */
[----:B---3--:R-:W-:Y:S01]  /*b1d0*/  FADD.FTZ R4, R124, R45 ;  /* 0x0000002d7c047221 */ /* 0x008fe20000010000 */
[----:B------:R-:W-:-:S05]  /*b1e0*/  SHF.R.S32.HI R8, RZ, 0x7, R8 ;  /* 0x00000007ff087819 */ /* 0x000fca0000011408 */
[----:B------:R-:W0:Y:S01]  /*b1f0*/  MUFU.EX2 R43, R43 ;  /* 0x0000002b002b7308 */ /* 0x000e220000000800 */
[----:B--2---:R-:W-:Y:S01]  /*b200*/  FADD.FTZ R10, R44, R47 ;  /* 0x0000002f2c0a7221 */ /* 0x004fe20000010000 */
[----:B----4-:R-:W-:Y:S01]  /*b210*/  FADD.FTZ R45, R13, R4 ;  /* 0x000000040d2d7221 */ /* 0x010fe20000010000 */
[----:B------:R-:W-:-:S05]  /*b220*/  VIMNMX R52, R52, R8, !PT ;  /* 0x0000000834347248 */ /* 0x000fca0007fe0100 */
[----:B------:R-:W2:Y:S01]  /*b230*/  MUFU.EX2 R55, R55 ;  /* 0x0000003700377308 */ /* 0x000ea20000000800 */
[----:B------:R-:W-:Y:S01]  /*b240*/  FADD.FTZ R47, R123, R10 ;  /* 0x0000000a7b2f7221 */ /* 0x000fe20000010000 */
[----:B------:R-:W-:Y:S01]  /*b250*/  F2FP.BF16.F32.PACK_AB R151, R14, R151 ;  /* 0x000000970e97723e */ /* 0x000fe200000010ff */
[----:B-1----:R-:W-:-:S05]  /*b260*/  FADD.FTZ R10, R126, R45 ;  /* 0x0000002d7e0a7221 */ /* 0x002fca0000010000 */
[----:B------:R-:W1:Y:S01]  /*b270*/  MUFU.EX2 R120, R81 ;  /* 0x0000005100787308 */ /* 0x000e620000000800 */
[----:B------:R-:W-:Y:S01]  /*b280*/  VIADD R14, R88, 0xfffffffe ;  /* 0xfffffffe580e7836 */ /* 0x000fe20000000000 */
[----:B------:R3:W-:Y:S01]  /*b290*/  STL [R1+0x28], R52 ;  /* 0x0000283401007387 */ /* 0x0007e20000100800 */
[----:B0-----:R-:W-:-:S05]  /*b2a0*/  FADD.FTZ R10, R43, R10 ;  /* 0x0000000a2b0a7221 */ /* 0x001fca0000010000 */
[----:B------:R-:W0:Y:S01]  /*b2b0*/  MUFU.EX2 R15, R15 ;  /* 0x0000000f000f7308 */ /* 0x000e220000000800 */
[----:B------:R-:W-:Y:S02]  /*b2c0*/  ISETP.GE.AND P3, PT, R14, R52, PT ;  /* 0x000000340e00720c */ /* 0x000fe40003f66270 */
[----:B------:R-:W-:-:S05]  /*b2d0*/  F2FP.BF16.F32.PACK_AB R148, R21, R148 ;  /* 0x000000941594723e */ /* 0x000fca00000010ff */
[----:B------:R-:W4:Y:S01]  /*b2e0*/  MUFU.EX2 R122, R85 ;  /* 0x00000055007a7308 */ /* 0x000f220000000800 */
[----:B--2---:R-:W-:-:S07]  /*b2f0*/  FADD.FTZ R21, R55, R10 ;  /* 0x0000000a37157221 */ /* 0x004fce0000010000 */
[----:B------:R-:W2:Y:S01]  /*b300*/  MUFU.EX2 R46, R46 ;  /* 0x0000002e002e7308 */ /* 0x000ea20000000800 */
[----:B-1----:R-:W-:Y:S01]  /*b310*/  FADD.FTZ R10, R120, R21 ;  /* 0x00000015780a7221 */ /* 0x002fe20000010000 */
[----:B------:R-:W-:-:S03]  /*b320*/  F2FP.BF16.F32.PACK_AB R134, R5, R134 ;  /* 0x000000860586723e */ /* 0x000fc600000010ff */
[----:B0-----:R-:W-:Y:S01]  /*b330*/  FADD.FTZ R5, R15, R10 ;  /* 0x0000000a0f057221 */ /* 0x001fe20000010000 */
[----:B------:R-:W-:Y:S02]  /*b340*/  F2FP.BF16.F32.PACK_AB R145, R20, R145 ;  /* 0x000000911491723e */ /* 0x000fe400000010ff */
[----:B------:R-:W-:Y:S02]  /*b350*/  CS2R R118, SRZ ;  /* 0x0000000000767805 */ /* 0x000fe4000001ff00 */
[----:B------:R-:W-:Y:S01]  /*b360*/  F2FP.BF16.F32.PACK_AB R147, R24, R147 ;  /* 0x000000931893723e */ /* 0x000fe200000010ff */
[----:B----4-:R-:W-:Y:S01]  /*b370*/  FADD.FTZ R5, R122, R5 ;  /* 0x000000057a057221 */ /* 0x010fe20000010000 */
[----:B------:R-:W-:Y:S02]  /*b380*/  F2FP.BF16.F32.PACK_AB R141, R26, R141 ;  /* 0x0000008d1a8d723e */ /* 0x000fe400000010ff */
[----:B------:R-:W-:Y:S02]  /*b390*/  CS2R R116, SRZ ;  /* 0x0000000000747805 */ /* 0x000fe4000001ff00 */
[----:B------:R-:W-:-:S02]  /*b3a0*/  F2FP.BF16.F32.PACK_AB R143, R28, R143 ;  /* 0x0000008f1c8f723e */ /* 0x000fc400000010ff */
[----:B------:R-:W-:Y:S02]  /*b3b0*/  CS2R R114, SRZ ;  /* 0x0000000000727805 */ /* 0x000fe4000001ff00 */
[----:B------:R-:W-:Y:S02]  /*b3c0*/  F2FP.BF16.F32.PACK_AB R137, R30, R137 ;  /* 0x000000891e89723e */ /* 0x000fe400000010ff */
[----:B------:R-:W-:Y:S02]  /*b3d0*/  CS2R R112, SRZ ;  /* 0x0000000000707805 */ /* 0x000fe4000001ff00 */
[----:B------:R-:W-:Y:S01]  /*b3e0*/  F2FP.BF16.F32.PACK_AB R139, R32, R139 ;  /* 0x0000008b208b723e */ /* 0x000fe200000010ff */
[----:B--2---:R-:W-:Y:S01]  /*b3f0*/  FADD.FTZ R4, R46, R47 ;  /* 0x0000002f2e047221 */ /* 0x004fe20000010000 */
[----:B------:R-:W-:Y:S02]  /*b400*/  F2FP.BF16.F32.PACK_AB R133, R12, R133 ;  /* 0x000000850c85723e */ /* 0x000fe400000010ff */
[----:B------:R-:W-:-:S02]  /*b410*/  CS2R R110, SRZ ;  /* 0x00000000006e7805 */ /* 0x000fc4000001ff00 */
[----:B------:R-:W-:Y:S02]  /*b420*/  F2FP.BF16.F32.PACK_AB R135, R34, R135 ;  /* 0x000000872287723e */ /* 0x000fe400000010ff */
[----:B------:R-:W-:Y:S02]  /*b430*/  CS2R R108, SRZ ;  /* 0x00000000006c7805 */ /* 0x000fe4000001ff00 */
[----:B------:R-:W-:Y:S02]  /*b440*/  F2FP.BF16.F32.PACK_AB R129, R36, R129 ;  /* 0x000000812481723e */ /* 0x000fe400000010ff */
[----:B------:R-:W-:Y:S02]  /*b450*/  CS2R R106, SRZ ;  /* 0x00000000006a7805 */ /* 0x000fe4000001ff00 */
        /* <DEDUP_REMOVED lines=28> */
[----:B---3--:R-:W-:Y:S06]  /*b620*/  @!P3 BRA `(.L_x_14510) ;  /* 0x000000280038b947 */ /* 0x008fec0003800000 */
[----:B------:R-:W-:Y:S02]  /*b630*/  IMAD.MOV.U32 R10, RZ, RZ, R9 ;  /* 0x000000ffff0a7224 */ /* 0x000fe400078e0009 */
[----:B------:R-:W-:Y:S02]  /*b640*/  IMAD.MOV.U32 R11, RZ, RZ, R3 ;  /* 0x000000ffff0b7224 */ /* 0x000fe400078e0003 */
[----:B------:R-:W-:Y:S02]  /*b650*/  IMAD.MOV.U32 R8, RZ, RZ, R23 ;  /* 0x000000ffff087224 */ /* 0x000fe400078e0017 */
[----:B------:R-:W-:Y:S02]  /*b660*/  IMAD.MOV.U32 R15, RZ, RZ, R18 ;  /* 0x000000ffff0f7224 */ /* 0x000fe400078e0012 */
[----:B------:R-:W-:-:S07]  /*b670*/  IMAD.MOV.U32 R119, RZ, RZ, RZ ;  /* 0x000000ffff777224 */ /* 0x000fce00078e00ff */
.L_x_14520:
        /* <DEDUP_REMOVED lines=10> */
.L_x_14512:
[----:B------:R-:W-:Y:S01]  /*b720*/  IMAD R0, R18, 0x8, R2 ;  /* 0x0000000812007824 */ /* 0x000fe200078e0202 */
[----:B------:R-:W-:-:S04]  /*b730*/  SHF.L.U32 R3, R23, 0x1f, RZ ;  /* 0x0000001f17037819 */ /* 0x000fc800000006ff */
[----:B------:R0:W1:Y:S01]  /*b740*/  SYNCS.PHASECHK.TRANS64.TRYWAIT P4, [R0+URZ+0x16830], R3 ;  /* 0x01683003000075a7 */ /* 0x000062000808017f */
[----:B------:R-:W-:Y:S05]  /*b750*/  @!P0 BRA `(.L_x_14513) ;  /* 0x0000000000048947 */ /* 0x000fea0003800000 */
[----:B------:R-:W-:Y:S01]  /*b760*/  BPT.TRAP 0x1 ;  /* 0x000000040000795c */ /* 0x000fe20000300000 */
.L_x_14513:
[----:B------:R-:W-:Y:S04]  /*b770*/  BSSY B0, `(.L_x_14511) ;  /* 0x0000004000007945 */ /* 0x000fe80003800000 */
[----:B-1----:R-:W-:Y:S05]  /*b780*/  @P4 BRA `(.L_x_14514) ;  /* 0x0000000000084947 */ /* 0x002fea0003800000 */
[----:B------:R-:W1:Y:S02]  /*b790*/  SYNCS.PHASECHK.TRANS64.TRYWAIT P4, [R0+URZ+0x16830], R3 ;  /* 0x01683003000075a7 */ /* 0x000e64000808017f */
[----:B-1----:R-:W-:Y:S05]  /*b7a0*/  @!P4 BRA `(.L_x_14515) ;  /* 0x000000f40078c947 */ /* 0x002fea0003800000 */
.L_x_14514:
[----:B------:R-:W-:Y:S05]  /*b7b0*/  BSYNC B0 ;  /* 0x0000000000007941 */ /* 0x000fea0003800000 */
.L_x_14511:
[----:B------:R-:W2:Y:S04]  /*b7c0*/  LDL R9, [R1+0x4] ;  /* 0x0000040001097983 */ /* 0x000ea80000100800 */
[----:B------:R3:W-:Y:S01]  /*b7d0*/  STL [R1+0x6c], R2 ;  /* 0x00006c0201007387 */ /* 0x0007e20000100800 */
[----:B01----:R-:W0:Y:S03]  /*b7e0*/  S2R R0, SR_TID.X ;  /* 0x0000000000007919 */ /* 0x003e260000002100 */
[----:B---3--:R-:W3:Y:S01]  /*b7f0*/  LDL.64 R2, [R1+0x18] ;  /* 0x0000180001027983 */ /* 0x008ee20000100a00 */
[----:B------:R-:W-:Y:S01]  /*b800*/  IMAD.MOV.U32 R13, RZ, RZ, 0x40000040 ;  /* 0x40000040ff0d7424 */ /* 0x000fe200078e00ff */
[----:B------:R-:W-:Y:S05]  /*b810*/  WARPSYNC.ALL ;  /* 0x0000000000007948 */ /* 0x000fea0003800000 */
[----:B------:R-:W-:-:S02]  /*b820*/  R2UR UR19, R13 ;  /* 0x000000000d1372ca */ /* 0x000fc400000e0000 */
[----:B0-----:R-:W-:-:S05]  /*b830*/  SHF.R.U32.HI R0, RZ, 0x7, R0 ;  /* 0x00000007ff007819 */ /* 0x001fca0000011600 */
[----:B------:R-:W-:Y:S02]  /*b840*/  VIADD R0, R0, 0x8 ;  /* 0x0000000800007836 */ /* 0x000fe40000000000 */
[----:B------:R-:W-:Y:S01]  /*b850*/  IMAD.MOV.U32 R25, RZ, RZ, 0x40000040 ;  /* 0x40000040ff197424 */ /* 0x000fe200078e00ff */
[----:B------:R-:W-:Y:S02]  /*b860*/  R2UR UR8, R6 ;  /* 0x00000000060872ca */ /* 0x000fe400000e0000 */
[----:B------:R-:W-:Y:S02]  /*b870*/  R2UR UR9, R7 ;  /* 0x00000000070972ca */ /* 0x000fe400000e0000 */
[C---:B------:R-:W-:Y:S02]  /*b880*/  R2UR UR11, R25.reuse ;  /* 0x00000000190b72ca */ /* 0x040fe400000e0000 */
[----:B------:R-:W-:Y:S01]  /*b890*/  R2UR UR23, R25 ;  /* 0x00000000191772ca */ /* 0x000fe200000e0000 */
[----:B------:R-:W-:-:S05]  /*b8a0*/  IMAD.MOV.U32 R21, RZ, RZ, 0x40000040 ;  /* 0x40000040ff157424 */ /* 0x000fca00078e00ff */
[----:B------:R-:W-:Y:S01]  /*b8b0*/  R2UR UR15, R21 ;  /* 0x00000000150f72ca */ /* 0x000fe200000e0000 */
[----:B------:R0:W-:Y:S01]  /*b8c0*/  BAR.SYNC.DEFER_BLOCKING R0, 0x100 ;  /* 0x000400000000751d */ /* 0x0001e20000010000 */
[----:B--2---:R-:W-:-:S04]  /*b8d0*/  IMAD R24, R18, 0x400, R9 ;  /* 0x0000040012187824 */ /* 0x004fc800078e0209 */
[----:B------:R-:W-:-:S05]  /*b8e0*/  VIADD R12, R24, 0x4 ;  /* 0x00000004180c7836 */ /* 0x000fca0000000000 */
[----:B------:R-:W-:Y:S02]  /*b8f0*/  R2UR UR18, R12 ;  /* 0x000000000c1272ca */ /* 0x000fe400000e0000 */
[----:B------:R-:W2:Y:S01]  /*b900*/  LDL.64 R12, [R1+0x10] ;  /* 0x00001000010c7983 */ /* 0x000ea20000100a00 */
[C---:B------:R-:W-:Y:S01]  /*b910*/  R2UR UR10, R24.reuse ;  /* 0x00000000180a72ca */ /* 0x040fe200000e0000 */
[C---:B------:R-:W-:Y:S02]  /*b920*/  VIADD R20, R24.reuse, 0x2 ;  /* 0x0000000218147836 */ /* 0x040fe40000000000 */
[----:B------:R-:W-:-:S05]  /*b930*/  VIADD R24, R24, 0x6 ;  /* 0x0000000618187836 */ /* 0x000fca0000000000 */
[----:B------:R-:W-:Y:S02]  /*b940*/  R2UR UR22, R24 ;  /* 0x00000000181672ca */ /* 0x000fe400000e0000 */
[----:B------:R-:W-:-:S06]  /*b950*/  WARPGROUP.ARRIVE ;  /* 0x00000000000079c5 */ /* 0x000fcc0000000000 */
[----:B------:R-:W-:Y:S01]  /*b960*/  HGMMA.64x128x16.F32.BF16 R24, gdesc[UR8], RZ, !UPT, gsb0 ;  /* 0x01e00000081879f0 */ /* 0x000fe2000c0018ff */
[----:B------:R-:W-:Y:S02]  /*b970*/  R2UR UR14, R20 ;  /* 0x00000000140e72ca */ /* 0x000fe400000e0000 */
[----:B------:R-:W4:Y:S01]  /*b980*/  LDL.64 R20, [R1+0x8] ;  /* 0x0000080001147983 */ /* 0x000f220000100a00 */
[----:B---3--:R-:W-:Y:S02]  /*b990*/  R2UR UR12, R2 ;  /* 0x00000000020c72ca */ /* 0x008fe400000e0000 */
[----:B------:R-:W-:Y:S01]  /*b9a0*/  R2UR UR13, R3 ;  /* 0x00000000030d72ca */ /* 0x000fe200000e0000 */
[----:B------:R0:W5:Y:S01]  /*b9b0*/  LDL.LU R2, [R1+0x6c] ;  /* 0x00006c0001027983 */ /* 0x0001620000300800 */
[----:B------:R-:W-:Y:S02]  /*b9c0*/  WARPGROUP.DEPBAR.LE gsb0, 0x0 ;  /* 0x00008000000079c5 */ /* 0x000fe40000010000 */
[----:B------:R-:W-:-:S09]  /*b9d0*/  WARPGROUP.ARRIVE ;  /* 0x00000000000079c5 */ /* 0x000fd20000000000 */
[----:B------:R-:W-:Y:S03]  /*b9e0*/  HGMMA.64x128x16.F32.BF16 R24, gdesc[UR12], R24, gsb0 ;  /* 0x01e000000c1879f0 */ /* 0x000fe60008001818 */
[----:B------:R-:W-:Y:S02]  /*b9f0*/  WARPGROUP.DEPBAR.LE gsb0, 0x0 ;  /* 0x00008000000079c5 */ /* 0x000fe40000010000 */
[----:B--2---:R-:W-:Y:S02]  /*ba00*/  R2UR UR16, R12 ;  /* 0x000000000c1072ca */ /* 0x004fe400000e0000 */
[----:B------:R-:W-:Y:S01]  /*ba10*/  R2UR UR17, R13 ;  /* 0x000000000d1172ca */ /* 0x000fe200000e0000 */
[----:B------:R-:W-:-:S12]  /*ba20*/  WARPGROUP.ARRIVE ;  /* 0x00000000000079c5 */ /* 0x000fd80000000000 */
[----:B------:R-:W-:Y:S01]  /*ba30*/  HGMMA.64x128x16.F32.BF16 R24, gdesc[UR16], R24, gsb0 ;  /* 0x01e00000101879f0 */ /* 0x000fe20008001818 */
[----:B----4-:R-:W-:Y:S02]  /*ba40*/  R2UR UR20, R20 ;  /* 0x00000000141472ca */ /* 0x010fe400000e0000 */
[----:B------:R-:W-:Y:S01]  /*ba50*/  R2UR UR21, R21 ;  /* 0x00000000151572ca */ /* 0x000fe200000e0000 */
[----:B------:R-:W-:Y:S02]  /*ba60*/  WARPGROUP.DEPBAR.LE gsb0, 0x0 ;  /* 0x00008000000079c5 */ /* 0x000fe40000010000 */
[----:B------:R-:W-:-:S10]  /*ba70*/  WARPGROUP.ARRIVE ;  /* 0x00000000000079c5 */ /* 0x000fd40000000000 */
[----:B------:R-:W-:Y:S03]  /*ba80*/  HGMMA.64x128x16.F32.BF16 R24, gdesc[UR20], R24, gsb0 ;  /* 0x01e00000141879f0 */ /* 0x000fe60008001818 */
[----:B------:R-:W-:Y:S02]  /*ba90*/  WARPGROUP.DEPBAR.LE gsb0, 0x0 ;  /* 0x00008000000079c5 */ /* 0x000fe40000010000 */
[----:B0-----:R-:W-:Y:S05]  /*baa0*/  @P3 BRA `(.L_x_14516) ;  /* 0x0000000000283947 */ /* 0x001fea0003800000 */
[----:B------:R-:W-:Y:S05]  /*bab0*/  @!P0 BRA `(.L_x_14517) ;  /* 0x0000000000048947 */ /* 0x000fea0003800000 */
[----:B------:R-:W-:Y:S01]  /*bac0*/  BPT.TRAP 0x1 ;  /* 0x000000040000795c */ /* 0x000fe20000300000 */
.L_x_14517:
[----:B------:R-:W-:Y:S01]  /*bad0*/  SHF.L.U32 R0, R8, 0x1f, RZ ;  /* 0x0000001f08007819 */ /* 0x000fe200000006ff */
[----:B-----5:R-:W-:-:S04]  /*bae0*/  IMAD R3, R15, 0x8, R2 ;  /* 0x000000080f037824 */ /* 0x020fc800078e0202 */
[----:B------:R0:W1:Y:S01]  /*baf0*/  SYNCS.PHASECHK.TRANS64.TRYWAIT P3, [R3+URZ+0x16850], R0 ;  /* 0x01685000030075a7 */ /* 0x000062000806017f */
[----:B------:R-:W-:Y:S05]  /*bb00*/  @!P0 BRA `(.L_x_14518) ;  /* 0x0000000000048947 */ /* 0x000fea0003800000 */
[----:B------:R-:W-:Y:S01]  /*bb10*/  BPT.TRAP 0x1 ;  /* 0x000000040000795c */ /* 0x000fe20000300000 */
.L_x_14518:
[----:B-1----:R-:W-:Y:S05]  /*bb20*/  @P3 BRA `(.L_x_14516) ;  /* 0x0000000000083947 */ /* 0x002fea0003800000 */
[----:B------:R-:W1:Y:S02]  /*bb30*/  SYNCS.PHASECHK.TRANS64.TRYWAIT P3, [R3+URZ+0x16850], R0 ;  /* 0x01685000030075a7 */ /* 0x000e64000806017f */
[----:B-1----:R-:W-:Y:S05]  /*bb40*/  @!P3 BRA `(.L_x_14519) ;  /* 0x000000f000a4b947 */ /* 0x002fea0003800000 */
.L_x_14516:
[----:B01---5:R-:W-:Y:S01]  /*bb50*/  VIADD R0, R2, 0x400 ;  /* 0x0000040002007836 */ /* 0x023fe20000000000 */
[----:B------:R-:W-:Y:S05]  /*bb60*/  WARPSYNC.ALL ;  /* 0x0000000000007948 */ /* 0x000fea0003800000 */
[----:B------:R-:W-:Y:S01]  /*bb70*/  SHF.R.U32.HI R0, RZ, 0x4, R0 ;  /* 0x00000004ff007819 */ /* 0x000fe20000011600 */
[----:B------:R-:W-:Y:S01]  /*bb80*/  IMAD.MOV.U32 R9, RZ, RZ, 0x40000040 ;  /* 0x40000040ff097424 */ /* 0x000fe200078e00ff */
[----:B------:R-:W2:Y:S04]  /*bb90*/  LDL R21, [R1+0x2c] ;  /* 0x00002c0001157983 */ /* 0x000ea80000100800 */
[----:B------:R-:W3:Y:S01]  /*bba0*/  LDL R20, [R1+0x20] ;  /* 0x0000200001147983 */ /* 0x000ee20000100800 */
[----:B------:R-:W-:Y:S01]  /*bbb0*/  LOP3.LUT R0, R0, 0x3fff, RZ, 0xc0, !PT ;  /* 0x00003fff00007812 */ /* 0x000fe200078ec0ff */
[----:B------:R-:W-:Y:S01]  /*bbc0*/  WARPGROUP.ARRIVE ;  /* 0x00000000000079c5 */ /* 0x000fe20000000000 */
[----:B------:R-:W-:Y:S01]  /*bbd0*/  R2UR UR7, R9 ;  /* 0x00000000090772ca */ /* 0x000fe200000e0000 */
[----:B------:R-:W-:Y:S01]  /*bbe0*/  IMAD.MOV.U32 R13, RZ, RZ, 0x40000040 ;  /* 0x40000040ff0d7424 */ /* 0x000fe200078e00ff */
[----:B------:R-:W0:Y:S01]  /*bbf0*/  @P2 LDC R3, c[0x0][0x450] ;  /* 0x00011400ff032b82 */ /* 0x000e220000000800 */
[----:B------:R-:W-:-:S05]  /*bc00*/  IMAD R8, R15, 0x400, R0 ;  /* 0x000004000f087824 */ /* 0x000fca00078e0200 */
[----:B------:R-:W-:Y:S02]  /*bc10*/  R2UR UR6, R8 ;  /* 0x00000000080672ca */ /* 0x000fe400000e0000 */
[----:B------:R-:W1:Y:S11]  /*bc20*/  @P2 LDC R0, c[0x0][0x44c] ;  /* 0x00011300ff002b82 */ /* 0x000e760000000800 */
[----:B------:R-:W-:Y:S03]  /*bc30*/  HGMMA.64x64x16.F32.BF16 R88, R148, gdesc[UR4].tnspB, R88, gsb0 ;  /* 0x40e0000494587df0 */ /* 0x000fe60008001858 */
[----:B------:R-:W-:-:S02]  /*bc40*/  WARPGROUP.DEPBAR.LE gsb0, 0x0 ;  /* 0x00008000000079c5 */ /* 0x000fc40000010000 */
[----:B------:R-:W4:Y:S04]  /*bc50*/  LDL R149, [R1+0x24] ;  /* 0x0000240001957983 */ /* 0x000f280000100800 */
[----:B------:R-:W4:Y:S04]  /*bc60*/  LDL R150, [R1+0x48] ;  /* 0x0000480001967983 */ /* 0x000f280000100800 */
[----:B------:R-:W2:Y:S01]  /*bc70*/  LDL R151, [R1+0x30] ;  /* 0x0000300001977983 */ /* 0x000ea20000100800 */
[----:B------:R-:W-:Y:S01]  /*bc80*/  VIADD R12, R8, 0x80 ;  /* 0x00000080080c7836 */ /* 0x000fe20000000000 */
[----:B------:R-:W-:Y:S01]  /*bc90*/  R2UR UR7, R13 ;  /* 0x000000000d0772ca */ /* 0x000fe200000e0000 */
[----:B------:R-:W-:Y:S01]  /*bca0*/  WARPGROUP.ARRIVE ;  /* 0x00000000000079c5 */ /* 0x000fe20000000000 */
[----:B------:R-:W-:-:S02]  /*bcb0*/  IMAD.MOV.U32 R13, RZ, RZ, 0x40000040 ;  /* 0x40000040ff0d7424 */ /* 0x000fc400078e00ff */
[----:B------:R-:W-:Y:S01]  /*bcc0*/  R2UR UR6, R12 ;  /* 0x000000000c0672ca */ /* 0x000fe200000e0000 */
[----:B------:R-:W-:-:S12]  /*bcd0*/  VIADD R12, R8, 0x100 ;  /* 0x00000100080c7836 */ /* 0x000fd80000000000 */
[----:B------:R-:W-:Y:S01]  /*bce0*/  HGMMA.64x64x16.F32.BF16 R88, R144, gdesc[UR4].tnspB, R88, gsb0 ;  /* 0x40e0000490587df0 */ /* 0x000fe20008001858 */
[----:B------:R-:W-:Y:S02]  /*bcf0*/  R2UR UR6, R12 ;  /* 0x000000000c0672ca */ /* 0x000fe400000e0000 */
[----:B------:R-:W-:Y:S01]  /*bd00*/  R2UR UR7, R13 ;  /* 0x000000000d0772ca */ /* 0x000fe200000e0000 */
[----:B------:R-:W-:Y:S01]  /*bd10*/  IMAD.MOV.U32 R13, RZ, RZ, 0x40000040 ;  /* 0x40000040ff0d7424 */ /* 0x000fe200078e00ff */
[----:B------:R-:W-:Y:S02]  /*bd20*/  WARPGROUP.DEPBAR.LE gsb0, 0x0 ;  /* 0x00008000000079c5 */ /* 0x000fe40000010000 */
[----:B------:R-:W-:-:S09]  /*bd30*/  WARPGROUP.ARRIVE ;  /* 0x00000000000079c5 */ /* 0x000fd20000000000 */
[----:B------:R-:W-:Y:S01]  /*bd40*/  HGMMA.64x64x16.F32.BF16 R88, R140, gdesc[UR4].tnspB, R88, gsb0 ;  /* 0x40e000048c587df0 */ /* 0x000fe20008001858 */
[----:B------:R-:W-:Y:S01]  /*bd50*/  R2UR UR7, R13 ;  /* 0x000000000d0772ca */ /* 0x000fe200000e0000 */
[----:B------:R-:W-:Y:S01]  /*bd60*/  IMAD.MOV.U32 R13, RZ, RZ, 0x40000040 ;  /* 0x40000040ff0d7424 */ /* 0x000fe200078e00ff */
[----:B------:R-:W-:Y:S02]  /*bd70*/  WARPGROUP.DEPBAR.LE gsb0, 0x0 ;  /* 0x00008000000079c5 */ /* 0x000fe40000010000 */
[----:B------:R-:W-:Y:S01]  /*bd80*/  WARPGROUP.ARRIVE ;  /* 0x00000000000079c5 */ /* 0x000fe20000000000 */
[----:B----4-:R-:W-:-:S04]  /*bd90*/  IMAD.IADD R9, R150, 0x1, R149 ;  /* 0x0000000196097824 */ /* 0x010fc800078e0295 */
[----:B-1----:R-:W-:-:S04]  /*bda0*/  @P2 IMAD.HI.U32 R12, R9, R0, RZ ;  /* 0x00000000090c2227 */ /* 0x002fc800078e00ff */
[----:B------:R-:W-:Y:S01]  /*bdb0*/  IMAD.MOV.U32 R0, RZ, RZ, R9 ;  /* 0x000000ffff007224 */ /* 0x000fe200078e0009 */
[----:B0-----:R-:W-:Y:S01]  /*bdc0*/  @P2 SHF.R.U32.HI R0, RZ, R3, R12 ;  /* 0x00000003ff002219 */ /* 0x001fe2000001160c */
[----:B------:R-:W-:Y:S02]  /*bdd0*/  IMAD.MOV.U32 R9, RZ, RZ, -0x80 ;  /* 0xffffff80ff097424 */ /* 0x000fe400078e00ff */
[----:B------:R-:W-:Y:S02]  /*bde0*/  VIADD R12, R8, 0x180 ;  /* 0x00000180080c7836 */ /* 0x000fe40000000000 */
[----:B------:R-:W0:Y:S01]  /*bdf0*/  SHFL.IDX PT, R3, R0, RZ, 0x1c1f ;  /* 0x001c1fff00037589 */ /* 0x000e2200000e0000 */
[----:B------:R-:W-:Y:S02]  /*be00*/  IMAD R9, R14, R9, 0x1 ;  /* 0x000000010e097424 */ /* 0x000fe400078e0209 */
[----:B------:R-:W-:-:S03]  /*be10*/  R2UR UR6, R12 ;  /* 0x000000000c0672ca */ /* 0x000fc600000e0000 */
[----:B--2---:R-:W-:-:S05]  /*be20*/  IADD3 R9, R21, R9, -R151 ;  /* 0x0000000915097210 */ /* 0x004fca0007ffe897 */
[----:B---3--:R-:W-:-:S05]  /*be30*/  IMAD.IADD R9, R9, 0x1, -R20 ;  /* 0x0000000109097824 */ /* 0x008fca00078e0a14 */
[----:B------:R-:W-:Y:S01]  /*be40*/  HGMMA.64x64x16.F32.BF16 R88, R136, gdesc[UR4].tnspB, R88, gsb0 ;  /* 0x40e0000488587df0 */ /* 0x000fe20008001858 */
[----:B------:R-:W-:Y:S01]  /*be50*/  R2UR UR7, R13 ;  /* 0x000000000d0772ca */ /* 0x000fe200000e0000 */
        /* <DEDUP_REMOVED lines=33> */
[----:B------:R-:W-:Y:S01]  /*c070*/  FMNMX.FTZ R12, R41, R12, !PT ;  /* 0x0000000c290c7209 */ /* 0x000fe20007810000 */
[----:B------:R-:W-:Y:S02]  /*c080*/  WARPGROUP.DEPBAR.LE gsb0, 0x0 ;  /* 0x00008000000079c5 */ /* 0x000fe40000010000 */
[----:B------:R-:W-:Y:S01]  /*c090*/  ISETP.GT.AND P3, PT, R3, 0x30, PT ;  /* 0x000000300300780c */ /* 0x000fe20003f64270 */
[----:B------:R-:W-:Y:S01]  /*c0a0*/  WARPGROUP.ARRIVE ;  /* 0x00000000000079c5 */ /* 0x000fe20000000000 */
        /* <DEDUP_REMOVED lines=61> */
[----:B------:R-:W-:-:S05]  /*c480*/  FMNMX.FTZ R3, R85, R3, !PT ;  /* 0x0000000355037209 */ /* 0x000fca0007810000 */
[----:B------:R-:W0:Y:S02]  /*c490*/  SHFL.BFLY PT, R12, R3, 0x2, 0x1f ;  /* 0x0c401f00030c7f89 */ /* 0x000e2400000e0000 */
[----:B0-----:R-:W-:Y:S01]  /*c4a0*/  FMNMX.FTZ R3, R3, R12, !PT ;  /* 0x0000000c03037209 */ /* 0x001fe20007810000 */
[----:B------:R-:W-:-:S04]  /*c4b0*/  VIADD R12, R8, 0x200 ;  /* 0x00000200080c7836 */ /* 0x000fc80000000000 */
[----:B------:R-:W0:Y:S01]  /*c4c0*/  SHFL.BFLY PT, R20, R3, 0x1, 0x1f ;  /* 0x0c201f0003147f89 */ /* 0x000e2200000e0000 */
[----:B------:R-:W-:-:S03]  /*c4d0*/  R2UR UR6, R12 ;  /* 0x000000000c0672ca */ /* 0x000fc600000e0000 */
[----:B------:R1:W2:Y:S02]  /*c4e0*/  SHFL.IDX PT, R12, R0, 0x1, 0x1c1f ;  /* 0x003c1f00000c7f89 */ /* 0x0002a400000e0000 */
[----:B-1----:R-:W-:-:S08]  /*c4f0*/  IMAD.U32 R0, RZ, RZ, UR5 ;  /* 0x00000005ff007e24 */ /* 0x002fd0000f8e00ff */
[----:B------:R-:W-:Y:S01]  /*c500*/  HGMMA.64x64x16.F32.BF16 R88, R132, gdesc[UR4].tnspB, R88, gsb0 ;  /* 0x40e0000484587df0 */ /* 0x000fe20008001858 */
[----:B0-----:R-:W-:Y:S01]  /*c510*/  FMNMX.FTZ R3, R3, R20, !PT ;  /* 0x0000001403037209 */ /* 0x001fe20007810000 */
[----:B--2---:R-:W-:-:S04]  /*c520*/  IMAD.IADD R9, R9, 0x1, R12 ;  /* 0x0000000109097824 */ /* 0x004fc800078e020c */
[C---:B------:R-:W-:Y:S01]  /*c530*/  FMUL.FTZ R13, R3.reuse, R0 ;  /* 0x00000000030d7220 */ /* 0x040fe20000410000 */
[----:B------:R-:W-:Y:S02]  /*c540*/  FSETP.NEU.FTZ.AND P3, PT, R3, -INF , PT ;  /* 0xff8000000300780b */ /* 0x000fe40003f7d000 */
[C---:B------:R-:W-:Y:S02]  /*c550*/  ISETP.GT.AND P5, PT, R9.reuse, RZ, PT ;  /* 0x000000ff0900720c */ /* 0x040fe40003fa4270 */
[C---:B------:R-:W-:Y:S02]  /*c560*/  ISETP.GT.AND P4, PT, R9.reuse, 0x1, PT ;  /* 0x000000010900780c */ /* 0x040fe40003f84270 */
        /* <DEDUP_REMOVED lines=10> */
[----:B------:R-:W-:Y:S02]  /*c610*/  FSEL R13, R13, RZ, P3 ;  /* 0x000000ff0d0d7208 */ /* 0x000fe40001800000 */
[----:B------:R-:W-:Y:S02]  /*c620*/  ISETP.GT.AND P4, PT, R9, 0x11, PT ;  /* 0x000000110900780c */ /* 0x000fe40003f84270 */
        /* <DEDUP_REMOVED lines=21> */
[--C-:B------:R-:W-:Y:S01]  /*c780*/  FFMA.FTZ R40, R64, R0, -R13.reuse ;  /* 0x0000000040287223 */ /* 0x100fe2000001080d */
[----:B------:R-:W-:Y:S01]  /*c790*/  ISETP.GT.AND P4, PT, R9, 0x21, PT ;  /* 0x000000210900780c */ /* 0x000fe20003f84270 */
[----:B------:R-:W1:Y:S01]  /*c7a0*/  S2R R64, SR_TID.X ;  /* 0x0000000000407919 */ /* 0x000e620000002100 */
[----:B------:R-:W-:Y:S01]  /*c7b0*/  FSEL R42, R42, -INF , P5 ;  /* 0xff8000002a2a7808 */ /* 0x000fe20002800000 */
[----:B------:R-:W-:Y:S01]  /*c7c0*/  MUFU.EX2 R148, R148 ;  /* 0x0000009400947308 */ /* 0x000fe20000000800 */
[----:B------:R-:W-:Y:S01]  /*c7d0*/  FMNMX.FTZ R24, R39, R24, !PT ;  /* 0x0000001827187209 */ /* 0x000fe20007810000 */
[----:B0-----:R-:W-:Y:S01]  /*c7e0*/  IMAD.MOV.U32 R33, RZ, RZ, 0x40000040 ;  /* 0x40000040ff217424 */ /* 0x001fe200078e00ff */
[----:B------:R-:W-:Y:S01]  /*c7f0*/  ISETP.GT.AND P5, PT, R9, 0x28, PT ;  /* 0x000000280900780c */ /* 0x000fe20003fa4270 */
[----:B------:R-:W-:Y:S01]  /*c800*/  FFMA.FTZ R146, R36, R0, -R13 ;  /* 0x0000000024927223 */ /* 0x000fe2000001080d */
[----:B------:R-:W-:Y:S01]  /*c810*/  FSEL R43, R43, -INF , P4 ;  /* 0xff8000002b2b7808 */ /* 0x000fe20002000000 */
[----:B------:R-:W-:-:S02]  /*c820*/  WARPGROUP.DEPBAR.LE gsb0, 0x0 ;  /* 0x00008000000079c5 */ /* 0x000fc40000010000 */
[----:B------:R-:W-:Y:S01]  /*c830*/  FMNMX.FTZ R25, R42, R24, !PT ;  /* 0x000000182a197209 */ /* 0x000fe20007810000 */
[-CC-:B------:R-:W-:Y:S01]  /*c840*/  FFMA.FTZ R132, R56, R0.reuse, -R13.reuse ;  /* 0x0000000038847223 */ /* 0x180fe2000001080d */
[----:B------:R-:W-:Y:S01]  /*c850*/  ISETP.GT.AND P4, PT, R9, 0x29, PT ;  /* 0x000000290900780c */ /* 0x000fe20003f84270 */
[----:B------:R-:W-:Y:S01]  /*c860*/  WARPGROUP.ARRIVE ;  /* 0x00000000000079c5 */ /* 0x000fe20000000000 */
[----:B------:R-:W-:Y:S01]  /*c870*/  FSEL R46, R46, -INF , P5 ;  /* 0xff8000002e2e7808 */ /* 0x000fe20002800000 */
[-CC-:B------:R-:W-:Y:S01]  /*c880*/  FFMA.FTZ R134, R60, R0.reuse, -R13.reuse ;  /* 0x000000003c867223 */ /* 0x180fe2000001080d */
[----:B------:R-:W-:Y:S01]  /*c890*/  FMNMX.FTZ R25, R43, R25, !PT ;  /* 0x000000192b197209 */ /* 0x000fe20007810000 */
[----:B------:R-:W-:Y:S01]  /*c8a0*/  MUFU.EX2 R150, R150 ;  /* 0x0000009600967308 */ /* 0x000fe20000000800 */
[----:B------:R-:W-:Y:S01]  /*c8b0*/  ISETP.GT.AND P5, PT, R9, 0x30, PT ;  /* 0x000000300900780c */ /* 0x000fe20003fa4270 */
[----:B------:R-:W-:Y:S01]  /*c8c0*/  @!P1 IMAD R15, R15, 0x8, R2 ;  /* 0x000000080f0f9824 */ /* 0x000fe200078e0202 */
[----:B------:R-:W-:Y:S01]  /*c8d0*/  FSEL R47, R47, -INF , P4 ;  /* 0xff8000002f2f7808 */ /* 0x000fe20002000000 */
[-CC-:B------:R-:W-:Y:S01]  /*c8e0*/  FFMA.FTZ R37, R37, R0.reuse, -R13.reuse ;  /* 0x0000000025257223 */ /* 0x180fe2000001080d */
[----:B------:R-:W-:Y:S01]  /*c8f0*/  FMNMX.FTZ R25, R46, R25, !PT ;  /* 0x000000192e197209 */ /* 0x000fe20007810000 */
[-CC-:B------:R-:W-:Y:S01]  /*c900*/  FFMA.FTZ R142, R44, R0.reuse, -R13.reuse ;  /* 0x000000002c8e7223 */ /* 0x180fe2000001080d */
[----:B------:R-:W-:Y:S01]  /*c910*/  ISETP.GT.AND P4, PT, R9, 0x31, PT ;  /* 0x000000310900780c */ /* 0x000fe20003f84270 */
[----:B------:R-:W-:Y:S01]  /*c920*/  MUFU.EX2 R20, R20 ;  /* 0x0000001400147308 */ /* 0x000fe20000000800 */
        /* <DEDUP_REMOVED lines=13> */
[----:B------:R-:W-:Y:S01]  /*ca00*/  FFMA.FTZ R81, R81, R0, -R13 ;  /* 0x0000000051517223 */ /* 0x000fe2000001080d */
[----:B------:R-:W-:Y:S01]  /*ca10*/  FMNMX.FTZ R28, R51, R28, !PT ;  /* 0x0000001c331c7209 */ /* 0x000fe20007810000 */
[----:B------:R0:W-:Y:S01]  /*ca20*/  MUFU.EX2 R25, R41 ;  /* 0x0000002900197308 */ /* 0x0001e20000000800 */
[----:B------:R-:W-:-:S02]  /*ca30*/  ISETP.GT.AND P5, PT, R9, 0x40, PT ;  /* 0x000000400900780c */ /* 0x000fc40003fa4270 */
[----:B------:R-:W-:Y:S02]  /*ca40*/  R2UR UR7, R33 ;  /* 0x00000000210772ca */ /* 0x000fe400000e0000 */
[----:B-1----:R-:W-:Y:S01]  /*ca50*/  SHF.R.U32.HI R135, RZ, 0x7, R64 ;  /* 0x00000007ff877819 */ /* 0x002fe20000011640 */
[----:B------:R-:W-:Y:S01]  /*ca60*/  @!P1 VIADD R15, R15, 0x16860 ;  /* 0x000168600f0f9836 */ /* 0x000fe20000000000 */
[----:B------:R-:W-:Y:S01]  /*ca70*/  FSEL R55, R55, -INF , P4 ;  /* 0xff80000037377808 */ /* 0x000fe20002000000 */
[----:B------:R-:W-:Y:S01]  /*ca80*/  MUFU.EX2 R146, R146 ;  /* 0x0000009200927308 */ /* 0x000fe20000000800 */
[----:B------:R-:W-:Y:S01]  /*ca90*/  FMNMX.FTZ R28, R54, R28, !PT ;  /* 0x0000001c361c7209 */ /* 0x000fe20007810000 */
[-CC-:B0-----:R-:W-:Y:S01]  /*caa0*/  FFMA.FTZ R41, R61, R0.reuse, -R13.reuse ;  /* 0x000000003d297223 */ /* 0x181fe2000001080d */
[----:B------:R-:W-:Y:S01]  /*cab0*/  ISETP.GT.AND P4, PT, R9, 0x41, PT ;  /* 0x000000410900780c */ /* 0x000fe20003f84270 */
[-CC-:B------:R-:W-:Y:S01]  /*cac0*/  FFMA.FTZ R44, R65, R0.reuse, -R13.reuse ;  /* 0x00000000412c7223 */ /* 0x180fe2000001080d */
[----:B------:R-:W-:Y:S01]  /*cad0*/  FSEL R58, R58, -INF , P5 ;  /* 0xff8000003a3a7808 */ /* 0x000fe20002800000 */
[--C-:B------:R-:W-:Y:S01]  /*cae0*/  FFMA.FTZ R48, R69, R0, -R13.reuse ;  /* 0x0000000045307223 */ /* 0x100fe2000001080d */
[----:B------:R-:W-:Y:S01]  /*caf0*/  FMNMX.FTZ R28, R55, R28, !PT ;  /* 0x0000001c371c7209 */ /* 0x000fe20007810000 */
[----:B------:R0:W-:Y:S01]  /*cb00*/  MUFU.EX2 R24, R37 ;  /* 0x0000002500187308 */ /* 0x0001e20000000800 */
[----:B------:R-:W-:Y:S01]  /*cb10*/  ISETP.GT.AND P5, PT, R9, 0x48, PT ;  /* 0x000000480900780c */ /* 0x000fe20003fa4270 */
[-CC-:B------:R-:W-:Y:S01]  /*cb20*/  FFMA.FTZ R52, R73, R0.reuse, -R13.reuse ;  /* 0x0000000049347223 */ /* 0x180fe2000001080d */
[----:B------:R-:W-:Y:S01]  /*cb30*/  FSEL R59, R59, -INF , P4 ;  /* 0xff8000003b3b7808 */ /* 0x000fe20002000000 */
[--C-:B------:R-:W-:Y:S01]  /*cb40*/  FFMA.FTZ R33, R77, R0, -R13.reuse ;  /* 0x000000004d217223 */ /* 0x100fe2000001080d */
[----:B------:R-:W-:Y:S01]  /*cb50*/  FMNMX.FTZ R29, R58, R28, !PT ;  /* 0x0000001c3a1d7209 */ /* 0x000fe20007810000 */
[-CC-:B------:R-:W-:Y:S01]  /*cb60*/  FFMA.FTZ R53, R80, R0.reuse, -R13.reuse ;  /* 0x0000000050357223 */ /* 0x180fe2000001080d */
[----:B------:R-:W-:Y:S01]  /*cb70*/  ISETP.GT.AND P4, PT, R9, 0x49, PT ;  /* 0x000000490900780c */ /* 0x000fe20003f84270 */
[----:B------:R-:W-:Y:S01]  /*cb80*/  MUFU.EX2 R140, R140 ;  /* 0x0000008c008c7308 */ /* 0x000fe20000000800 */
[----:B------:R-:W-:Y:S01]  /*cb90*/  FSEL R62, R62, -INF , P5 ;  /* 0xff8000003e3e7808 */ /* 0x000fe20002800000 */
[-CC-:B0-----:R-:W-:Y:S01]  /*cba0*/  FFMA.FTZ R37, R57, R0.reuse, -R13.reuse ;  /* 0x0000000039257223 */ /* 0x181fe2000001080d */
[----:B------:R-:W-:Y:S01]  /*cbb0*/  FMNMX.FTZ R29, R59, R29, !PT ;  /* 0x0000001d3b1d7209 */ /* 0x000fe20007810000 */
[----:B------:R-:W-:Y:S01]  /*cbc0*/  FFMA.FTZ R57, R84, R0, -R13 ;  /* 0x0000000054397223 */ /* 0x000fe2000001080d */
[----:B------:R-:W-:-:S02]  /*cbd0*/  ISETP.GT.AND P5, PT, R9, 0x50, PT ;  /* 0x000000500900780c */ /* 0x000fc40003fa4270 */
[----:B------:R-:W-:Y:S01]  /*cbe0*/  FSEL R63, R63, -INF , P4 ;  /* 0xff8000003f3f7808 */ /* 0x000fe20002000000 */
[----:B------:R-:W-:Y:S01]  /*cbf0*/  MUFU.EX2 R142, R142 ;  /* 0x0000008e008e7308 */ /* 0x000fe20000000800 */
[----:B------:R-:W-:Y:S02]  /*cc00*/  FMNMX.FTZ R29, R62, R29, !PT ;  /* 0x0000001d3e1d7209 */ /* 0x000fe40007810000 */
[----:B------:R-:W-:Y:S02]  /*cc10*/  ISETP.GT.AND P4, PT, R9, 0x51, PT ;  /* 0x000000510900780c */ /* 0x000fe40003f84270 */
[----:B------:R-:W-:Y:S02]  /*cc20*/  FSEL R66, R66, -INF , P5 ;  /* 0xff80000042427808 */ /* 0x000fe40002800000 */
[----:B------:R-:W-:Y:S01]  /*cc30*/  FMNMX.FTZ R29, R63, R29, !PT ;  /* 0x0000001d3f1d7209 */ /* 0x000fe20007810000 */
[----:B------:R0:W-:Y:S01]  /*cc40*/  MUFU.EX2 R28, R45 ;  /* 0x0000002d001c7308 */ /* 0x0001e20000000800 */
[----:B------:R-:W-:-:S02]  /*cc50*/  ISETP.GT.AND P5, PT, R9, 0x58, PT ;  /* 0x000000580900780c */ /* 0x000fc40003fa4270 */
[----:B------:R-:W-:Y:S02]  /*cc60*/  FSEL R67, R67, -INF , P4 ;  /* 0xff80000043437808 */ /* 0x000fe40002000000 */
[----:B------:R-:W-:Y:S02]  /*cc70*/  FMNMX.FTZ R32, R66, R29, !PT ;  /* 0x0000001d42207209 */ /* 0x000fe40007810000 */
[----:B------:R-:W-:Y:S01]  /*cc80*/  ISETP.GT.AND P4, PT, R9, 0x59, PT ;  /* 0x000000590900780c */ /* 0x000fe20003f84270 */
[----:B------:R-:W-:Y:S01]  /*cc90*/  MUFU.EX2 R136, R136 ;  /* 0x0000008800887308 */ /* 0x000fe20000000800 */
[----:B------:R-:W-:Y:S01]  /*cca0*/  FSEL R70, R70, -INF , P5 ;  /* 0xff80000046467808 */ /* 0x000fe20002800000 */
[----:B0-----:R-:W-:Y:S01]  /*ccb0*/  FFMA.FTZ R45, R68, R0, -R13 ;  /* 0x00000000442d7223 */ /* 0x001fe2000001080d */
[----:B------:R-:W-:Y:S02]  /*ccc0*/  FMNMX.FTZ R32, R67, R32, !PT ;  /* 0x0000002043207209 */ /* 0x000fe40007810000 */
[----:B------:R-:W-:-:S02]  /*ccd0*/  ISETP.GT.AND P5, PT, R9, 0x60, PT ;  /* 0x000000600900780c */ /* 0x000fc40003fa4270 */
[----:B------:R-:W-:Y:S01]  /*cce0*/  FSEL R71, R71, -INF , P4 ;  /* 0xff80000047477808 */ /* 0x000fe20002000000 */
[----:B------:R0:W-:Y:S01]  /*ccf0*/  MUFU.EX2 R29, R49 ;  /* 0x00000031001d7308 */ /* 0x0001e20000000800 */
[----:B------:R-:W-:Y:S02]  /*cd00*/  FMNMX.FTZ R32, R70, R32, !PT ;  /* 0x0000002046207209 */ /* 0x000fe40007810000 */
[----:B------:R-:W-:Y:S02]  /*cd10*/  ISETP.GT.AND P4, PT, R9, 0x61, PT ;  /* 0x000000610900780c */ /* 0x000fe40003f84270 */
[----:B------:R-:W-:Y:S02]  /*cd20*/  FSEL R74, R74, -INF , P5 ;  /* 0xff8000004a4a7808 */ /* 0x000fe40002800000 */
[----:B------:R-:W-:Y:S01]  /*cd30*/  FMNMX.FTZ R32, R71, R32, !PT ;  /* 0x0000002047207209 */ /* 0x000fe20007810000 */
[----:B------:R-:W-:Y:S01]  /*cd40*/  MUFU.EX2 R138, R138 ;  /* 0x0000008a008a7308 */ /* 0x000fe20000000800 */
[----:B------:R-:W-:Y:S01]  /*cd50*/  ISETP.GT.AND P5, PT, R9, 0x68, PT ;  /* 0x000000680900780c */ /* 0x000fe20003fa4270 */
[----:B0-----:R-:W-:Y:S01]  /*cd60*/  FFMA.FTZ R49, R72, R0, -R13 ;  /* 0x0000000048317223 */ /* 0x001fe2000001080d */
[----:B------:R-:W-:-:S02]  /*cd70*/  FSEL R75, R75, -INF , P4 ;  /* 0xff8000004b4b7808 */ /* 0x000fc40002000000 */
[----:B------:R-:W-:Y:S02]  /*cd80*/  FMNMX.FTZ R32, R74, R32, !PT ;  /* 0x000000204a207209 */ /* 0x000fe40007810000 */
        /* <DEDUP_REMOVED lines=19> */
[----:B------:R-:W-:Y:S02]  /*cec0*/  FSEL R87, R87, -INF , P4 ;  /* 0xff80000057577808 */ /* 0x000fe40002000000 */
[----:B------:R-:W-:Y:S01]  /*ced0*/  FMNMX.FTZ R9, R86, R32, !PT ;  /* 0x0000002056097209 */ /* 0x000fe20007810000 */
[----:B------:R-:W-:Y:S03]  /*cee0*/  MUFU.EX2 R41, R41 ;  /* 0x0000002900297308 */ /* 0x000fe60000000800 */
[----:B------:R-:W-:-:S05]  /*cef0*/  FMNMX.FTZ R9, R87, R9, !PT ;  /* 0x0000000957097209 */ /* 0x000fca0007810000 */
[----:B------:R-:W0:Y:S01]  /*cf00*/  SHFL.BFLY PT, R32, R9, 0x2, 0x1f ;  /* 0x0c401f0009207f89 */ /* 0x000e2200000e0000 */
[----:B------:R-:W-:Y:S01]  /*cf10*/  @!P1 PRMT R15, RZ, 0x654, R15 ;  /* 0x00000654ff0f9816 */ /* 0x000fe2000000000f */
[----:B------:R-:W-:Y:S08]  /*cf20*/  MUFU.EX2 R40, R40 ;  /* 0x0000002800287308 */ /* 0x000ff00000000800 */
[----:B------:R-:W-:Y:S08]  /*cf30*/  MUFU.EX2 R44, R44 ;  /* 0x0000002c002c7308 */ /* 0x000ff00000000800 */
[----:B------:R-:W-:Y:S01]  /*cf40*/  MUFU.EX2 R45, R45 ;  /* 0x0000002d002d7308 */ /* 0x000fe20000000800 */
[----:B0-----:R-:W-:Y:S01]  /*cf50*/  FMNMX.FTZ R9, R9, R32, !PT ;  /* 0x0000002009097209 */ /* 0x001fe20007810000 */
[----:B------:R-:W-:-:S06]  /*cf60*/  VIADD R32, R8, 0x280 ;  /* 0x0000028008207836 */ /* 0x000fcc0000000000 */
[----:B------:R-:W-:Y:S01]  /*cf70*/  MUFU.EX2 R48, R48 ;  /* 0x0000003000307308 */ /* 0x000fe20000000800 */
[----:B------:R-:W0:Y:S01]  /*cf80*/  SHFL.BFLY PT, R56, R9, 0x1, 0x1f ;  /* 0x0c201f0009387f89 */ /* 0x000e2200000e0000 */
[----:B------:R-:W-:Y:S01]  /*cf90*/  R2UR UR6, R32 ;  /* 0x00000000200672ca */ /* 0x000fe200000e0000 */
[-CC-:B------:R-:W-:Y:S01]  /*cfa0*/  FFMA.FTZ R32, R76, R0.reuse, -R13.reuse ;  /* 0x000000004c207223 */ /* 0x180fe2000001080d */
[----:B------:R-:W-:-:S04]  /*cfb0*/  FFMA.FTZ R13, R85, R0, -R13 ;  /* 0x00000000550d7223 */ /* 0x000fc8000001080d */
[----:B------:R-:W-:Y:S08]  /*cfc0*/  MUFU.EX2 R49, R49 ;  /* 0x0000003100317308 */ /* 0x000ff00000000800 */
[----:B------:R-:W-:Y:S01]  /*cfd0*/  MUFU.EX2 R52, R52 ;  /* 0x0000003400347308 */ /* 0x000fe20000000800 */
[----:B------:R-:W-:Y:S07]  /*cfe0*/  HGMMA.64x64x16.F32.BF16 R88, R128, gdesc[UR4].tnspB, R88, gsb0 ;  /* 0x40e0000480587df0 */ /* 0x000fee0008001858 */
        /* <DEDUP_REMOVED lines=9> */
[----:B------:R-:W2:Y:S01]  /*d080*/  LDL R46, [R1+0x28] ;  /* 0x00002800012e7983 */ /* 0x000ea20000100800 */
[-CC-:B------:R-:W-:Y:S01]  /*d090*/  FFMA.FTZ R60, R27, R0.reuse, -R61.reuse ;  /* 0x000000001b3c7223 */ /* 0x180fe2000001083d */
[----:B------:R-:W-:Y:S02]  /*d0a0*/  VIADD R26, R8, 0x300 ;  /* 0x00000300081a7836 */ /* 0x000fe40000000000 */
[-CC-:B------:R-:W-:Y:S01]  /*d0b0*/  FFMA.FTZ R151, R30, R0.reuse, -R61.reuse ;  /* 0x000000001e977223 */ /* 0x180fe2000001083d */
[----:B------:R-:W-:Y:S02]  /*d0c0*/  IMAD.MOV.U32 R27, RZ, RZ, 0x40000040 ;  /* 0x40000040ff1b7424 */ /* 0x000fe400078e00ff */
[-CC-:B------:R-:W-:Y:S01]  /*d0d0*/  FFMA.FTZ R30, R31, R0.reuse, -R61.reuse ;  /* 0x000000001f1e7223 */ /* 0x180fe2000001083d */
[-CC-:B------:R-:W-:Y:S01]  /*d0e0*/  FFMA.FTZ R31, R35, R0.reuse, -R61.reuse ;  /* 0x00000000231f7223 */ /* 0x180fe2000001083d */
[----:B------:R-:W-:Y:S01]  /*d0f0*/  R2UR UR6, R26 ;  /* 0x000000001a0672ca */ /* 0x000fe200000e0000 */
[----:B------:R-:W-:Y:S01]  /*d100*/  VIADD R26, R8, 0x380 ;  /* 0x00000380081a7836 */ /* 0x000fe20000000000 */
[----:B------:R-:W-:Y:S01]  /*d110*/  R2UR UR7, R27 ;  /* 0x000000001b0772ca */ /* 0x000fe200000e0000 */
[-CC-:B------:R-:W-:Y:S01]  /*d120*/  FFMA.FTZ R35, R43, R0.reuse, -R61.reuse ;  /* 0x000000002b237223 */ /* 0x180fe2000001083d */
[----:B------:R-:W-:Y:S01]  /*d130*/  FSEL R27, R9, RZ, P4 ;  /* 0x000000ff091b7208 */ /* 0x000fe20002000000 */
[----:B------:R-:W-:Y:S01]  /*d140*/  MUFU.EX2 R149, R149 ;  /* 0x0000009500957308 */ /* 0x000fe20000000800 */
[----:B------:R-:W-:Y:S01]  /*d150*/  FSEL R43, R3, RZ, P3 ;  /* 0x000000ff032b7208 */ /* 0x000fe20001800000 */
[----:B------:R-:W-:Y:S01]  /*d160*/  FFMA.FTZ R145, R34, R0, -R61 ;  /* 0x0000000022917223 */ /* 0x000fe2000001083d */
[----:B------:R-:W-:Y:S01]  /*d170*/  ISETP.GE.U32.AND P3, PT, R64, 0x180, PT ;  /* 0x000001804000780c */ /* 0x000fe20003f66070 */
[----:B------:R-:W-:Y:S01]  /*d180*/  FADD.FTZ R10, -R27, R10 ;  /* 0x0000000a1b0a7221 */ /* 0x000fe20000010100 */
[----:B------:R-:W-:-:S02]  /*d190*/  IMAD.MOV.U32 R27, RZ, RZ, 0x40000040 ;  /* 0x40000040ff1b7424 */ /* 0x000fc400078e00ff */
[----:B------:R-:W-:Y:S01]  /*d1a0*/  FADD.FTZ R43, -R43, R11 ;  /* 0x0000000b2b2b7221 */ /* 0x000fe20000010100 */
[----:B------:R-:W-:Y:S02]  /*d1b0*/  VIADD R11, R135, 0x9 ;  /* 0x00000009870b7836 */ /* 0x000fe40000000000 */
[-C--:B------:R-:W-:Y:S01]  /*d1c0*/  FMUL.FTZ R10, R10, R0.reuse ;  /* 0x000000000a0a7220 */ /* 0x080fe20000410000 */
[----:B------:R-:W-:Y:S01]  /*d1d0*/  MUFU.EX2 R60, R60 ;  /* 0x0000003c003c7308 */ /* 0x000fe20000000800 */
[-C--:B------:R-:W-:Y:S01]  /*d1e0*/  FMUL.FTZ R8, R43, R0.reuse ;  /* 0x000000002b087220 */ /* 0x080fe20000410000 */
        /* <DEDUP_REMOVED lines=9> */
[----:B------:R-:W-:-:S05]  /*d280*/  FFMA.FTZ R133, R58, R0, -R61 ;  /* 0x000000003a857223 */ /* 0x000fca000001083d */
[----:B------:R-:W1:Y:S08]  /*d290*/  MUFU.EX2 R10, R10 ;  /* 0x0000000a000a7308 */ /* 0x000e700000000800 */
[----:B------:R-:W3:Y:S01]  /*d2a0*/  MUFU.EX2 R151, R151 ;  /* 0x0000009700977308 */ /* 0x000ee20000000800 */
[----:B------:R-:W-:Y:S02]  /*d2b0*/  WARPGROUP.DEPBAR.LE gsb0, 0x0 ;  /* 0x00008000000079c5 */ /* 0x000fe40000010000 */
[----:B------:R-:W-:-:S05]  /*d2c0*/  WARPGROUP.ARRIVE ;  /* 0x00000000000079c5 */ /* 0x000fca0000000000 */
[----:B------:R-:W4:Y:S01]  /*d2d0*/  MUFU.EX2 R30, R30 ;  /* 0x0000001e001e7308 */ /* 0x000f220000000800 */
[----:B------:R-:W-:Y:S01]  /*d2e0*/  HGMMA.64x64x16.F32.BF16 R88, R124, gdesc[UR4].tnspB, R88, gsb0 ;  /* 0x40e000047c587df0 */ /* 0x000fe20008001858 */
[----:B------:R-:W-:Y:S01]  /*d2f0*/  R2UR UR6, R26 ;  /* 0x000000001a0672ca */ /* 0x000fe200000e0000 */
[----:B------:R-:W-:Y:S01]  /*d300*/  @!P1 IMAD R26, R18, 0x8, R2 ;  /* 0x00000008121a9824 */ /* 0x000fe200078e0202 */
[----:B------:R-:W-:-:S04]  /*d310*/  R2UR UR7, R27 ;  /* 0x000000001b0772ca */ /* 0x000fc800000e0000 */
[----:B------:R-:W4:Y:S01]  /*d320*/  MUFU.EX2 R145, R145 ;  /* 0x0000009100917308 */ /* 0x000f220000000800 */
[----:B0-----:R-:W-:Y:S01]  /*d330*/  FFMA.FTZ R5, R8, R5, R148 ;  /* 0x0000000508057223 */ /* 0x001fe20000010094 */
[----:B------:R-:W-:Y:S02]  /*d340*/  @!P1 VIADD R26, R26, 0x16840 ;  /* 0x000168401a1a9836 */ /* 0x000fe40000000000 */
[----:B-1----:R-:W-:Y:S01]  /*d350*/  FFMA.FTZ R4, R10, R4, R149 ;  /* 0x000000040a047223 */ /* 0x002fe20000010095 */
[----:B------:R-:W-:-:S03]  /*d360*/  SEL R27, R11, 0x9, !P3 ;  /* 0x000000090b1b7807 */ /* 0x000fc60005800000 */
[----:B------:R-:W0:Y:S08]  /*d370*/  MUFU.EX2 R31, R31 ;  /* 0x0000001f001f7308 */ /* 0x000e300000000800 */
[----:B------:R-:W1:Y:S08]  /*d380*/  MUFU.EX2 R147, R147 ;  /* 0x0000009300937308 */ /* 0x000e700000000800 */
[----:B------:R-:W1:Y:S08]  /*d390*/  MUFU.EX2 R34, R34 ;  /* 0x0000002200227308 */ /* 0x000e700000000800 */
[----:B------:R-:W1:Y:S08]  /*d3a0*/  MUFU.EX2 R141, R141 ;  /* 0x0000008d008d7308 */ /* 0x000e700000000800 */
[----:B------:R-:W1:Y:S08]  /*d3b0*/  MUFU.EX2 R35, R35 ;  /* 0x0000002300237308 */ /* 0x000e700000000800 */
[----:B------:R-:W1:Y:S08]  /*d3c0*/  MUFU.EX2 R143, R143 ;  /* 0x0000008f008f7308 */ /* 0x000e700000000800 */
[----:B------:R-:W1:Y:S08]  /*d3d0*/  MUFU.EX2 R38, R38 ;  /* 0x0000002600267308 */ /* 0x000e700000000800 */
[----:B------:R-:W1:Y:S08]  /*d3e0*/  MUFU.EX2 R137, R137 ;  /* 0x0000008900897308 */ /* 0x000e700000000800 */
[----:B------:R-:W1:Y:S01]  /*d3f0*/  MUFU.EX2 R39, R39 ;  /* 0x0000002700277308 */ /* 0x000e620000000800 */
[----:B------:R-:W-:-:S02]  /*d400*/  WARPGROUP.DEPBAR.LE gsb0, 0x0 ;  /* 0x00008000000079c5 */ /* 0x000fc40000010000 */
[----:B------:R-:W-:-:S05]  /*d410*/  WARPGROUP.ARRIVE ;  /* 0x00000000000079c5 */ /* 0x000fca0000000000 */
[----:B------:R-:W1:Y:S01]  /*d420*/  MUFU.EX2 R139, R139 ;  /* 0x0000008b008b7308 */ /* 0x000e620000000800 */
[----:B------:R-:W-:Y:S01]  /*d430*/  HGMMA.64x64x16.F32.BF16 R88, R120, gdesc[UR4].tnspB, R88, gsb0 ;  /* 0x40e0000478587df0 */ /* 0x000fe20008001858 */
[----:B------:R-:W-:Y:S01]  /*d440*/  @!P1 PRMT R26, RZ, 0x654, R26 ;  /* 0x00000654ff1a9816 */ /* 0x000fe2000000001a */
[----:B------:R-:W-:Y:S01]  /*d450*/  FADD.FTZ R5, R12, R5 ;  /* 0x000000050c057221 */ /* 0x000fe20000010000 */
[----:B------:R-:W-:-:S03]  /*d460*/  FADD.FTZ R4, R60, R4 ;  /* 0x000000043c047221 */ /* 0x000fc60000010000 */
[----:B------:R-:W-:Y:S01]  /*d470*/  FADD.FTZ R5, R150, R5 ;  /* 0x0000000596057221 */ /* 0x000fe20000010000 */
[----:B------:R-:W1:Y:S03]  /*d480*/  MUFU.EX2 R42, R42 ;  /* 0x0000002a002a7308 */ /* 0x000e660000000800 */
[----:B------:R-:W-:Y:S01]  /*d490*/  FADD.FTZ R5, R20, R5 ;  /* 0x0000000514057221 */ /* 0x000fe20000010000 */
[-CC-:B------:R-:W-:Y:S01]  /*d4a0*/  FFMA.FTZ R59, R59, R0.reuse, -R61.reuse ;  /* 0x000000003b3b7223 */ /* 0x180fe2000001083d */
[----:B------:R-:W-:-:S03]  /*d4b0*/  FFMA.FTZ R135, R62, R0, -R61 ;  /* 0x000000003e877223 */ /* 0x000fc6000001083d */
[----:B------:R-:W1:Y:S01]  /*d4c0*/  MUFU.EX2 R133, R133 ;  /* 0x0000008500857308 */ /* 0x000e620000000800 */
[-CC-:B------:R-:W-:Y:S01]  /*d4d0*/  FFMA.FTZ R63, R63, R0.reuse, -R61.reuse ;  /* 0x000000003f3f7223 */ /* 0x180fe2000001083d */
[----:B------:R-:W-:-:S06]  /*d4e0*/  FFMA.FTZ R129, R66, R0, -R61 ;  /* 0x0000000042817223 */ /* 0x000fcc000001083d */
[----:B------:R-:W1:Y:S01]  /*d4f0*/  MUFU.EX2 R11, R59 ;  /* 0x0000003b000b7308 */ /* 0x000e620000000800 */
[----:B------:R-:W-:-:S07]  /*d500*/  F2FP.BF16.F32.PACK_AB R150, R20, R150 ;  /* 0x000000961496723e */ /* 0x000fce00000010ff */
[----:B------:R-:W-:Y:S08]  /*d510*/  MUFU.EX2 R56, R81 ;  /* 0x0000005100387308 */ /* 0x000ff00000000800 */
[----:B------:R-:W-:Y:S08]  /*d520*/  MUFU.EX2 R57, R57 ;  /* 0x0000003900397308 */ /* 0x000ff00000000800 */
[----:B------:R-:W-:Y:S01]  /*d530*/  MUFU.EX2 R13, R13 ;  /* 0x0000000d000d7308 */ /* 0x000fe20000000800 */
[----:B------:R-:W-:-:S02]  /*d540*/  WARPGROUP.DEPBAR.LE gsb0, 0x0 ;  /* 0x00008000000079c5 */ /* 0x000fc40000010000 */
[----:B------:R1:W-:Y:S06]  /*d550*/  BAR.ARV R27, 0x100 ;  /* 0x0004001b0000751d */ /* 0x0003ec0000002000 */
[----:B------:R3:W-:Y:S02]  /*d560*/  @!P1 SYNCS.ARRIVE.TRANS64.RED.A1T0 RZ, [R26+URZ], RZ ;  /* 0x000000ff1aff99a7 */ /* 0x0007e4000810043f */
[----:B---3--:R-:W-:Y:S01]  /*d570*/  FADD.FTZ R26, R151, R4 ;  /* 0x00000004971a7221 */ /* 0x008fe20000010000 */
[----:B------:R3:W-:Y:S03]  /*d580*/  @!P1 SYNCS.ARRIVE.TRANS64.RED.A1T0 RZ, [R15+URZ], RZ ;  /* 0x000000ff0fff99a7 */ /* 0x0007e6000810043f */
[----:B----4-:R-:W-:-:S04]  /*d590*/  FADD.FTZ R26, R30, R26 ;  /* 0x0000001a1e1a7221 */ /* 0x010fc80000010000 */
[----:B------:R-:W-:Y:S01]  /*d5a0*/  FADD.FTZ R26, R145, R26 ;  /* 0x0000001a911a7221 */ /* 0x000fe20000010000 */
[----:B---3--:R-:W-:-:S03]  /*d5b0*/  FADD.FTZ R15, R144, R5 ;  /* 0x00000005900f7221 */ /* 0x008fc60000010000 */
[----:B0-----:R-:W-:Y:S01]  /*d5c0*/  FADD.FTZ R26, R31, R26 ;  /* 0x0000001a1f1a7221 */ /* 0x001fe20000010000 */
[----:B------:R-:W-:-:S03]  /*d5d0*/  FADD.FTZ R15, R21, R15 ;  /* 0x0000000f150f7221 */ /* 0x000fc60000010000 */
[----:B-1----:R-:W-:Y:S01]  /*d5e0*/  FADD.FTZ R26, R147, R26 ;  /* 0x0000001a931a7221 */ /* 0x002fe20000010000 */
        /* <DEDUP_REMOVED lines=15> */
[----:B------:R-:W0:Y:S02]  /*d6e0*/  MUFU.EX2 R135, R135 ;  /* 0x0000008700877308 */ /* 0x000e240000000800 */
[----:B------:R-:W-:Y:S01]  /*d6f0*/  FADD.FTZ R43, R139, R26 ;  /* 0x0000001a8b2b7221 */ /* 0x000fe20000010000 */
[----:B------:R-:W-:Y:S01]  /*d700*/  FADD.FTZ R27, R138, R27 ;  /* 0x0000001b8a1b7221 */ /* 0x000fe20000010000 */
[-C--:B------:R-:W-:Y:S02]  /*d710*/  FFMA.FTZ R5, R67, R0.reuse, -R61 ;  /* 0x0000000043057223 */ /* 0x080fe4000001083d */
[----:B------:R-:W-:Y:S01]  /*d720*/  FADD.FTZ R20, R42, R43 ;  /* 0x0000002b2a147221 */ /* 0x000fe20000010000 */
[----:B------:R-:W-:Y:S01]  /*d730*/  FADD.FTZ R27, R36, R27 ;  /* 0x0000001b241b7221 */ /* 0x000fe20000010000 */
[----:B------:R-:W1:Y:S01]  /*d740*/  MUFU.EX2 R4, R63 ;  /* 0x0000003f00047308 */ /* 0x000e620000000800 */
[----:B------:R-:W-:Y:S01]  /*d750*/  FFMA.FTZ R131, R70, R0, -R61 ;  /* 0x0000000046837223 */ /* 0x000fe2000001083d */
[----:B------:R-:W-:Y:S01]  /*d760*/  FADD.FTZ R20, R133, R20 ;  /* 0x0000001485147221 */ /* 0x000fe20000010000 */
[----:B------:R-:W-:Y:S01]  /*d770*/  FADD.FTZ R26, R132, R27 ;  /* 0x0000001b841a7221 */ /* 0x000fe20000010000 */
[----:B------:R-:W-:-:S04]  /*d780*/  F2FP.BF16.F32.PACK_AB R144, R21, R144 ;  /* 0x000000901590723e */ /* 0x000fc800000010ff */
[----:B------:R-:W3:Y:S01]  /*d790*/  MUFU.EX2 R129, R129 ;  /* 0x0000008100817308 */ /* 0x000ee20000000800 */
[----:B------:R-:W-:Y:S01]  /*d7a0*/  FADD.FTZ R21, R37, R26 ;  /* 0x0000001a25157221 */ /* 0x000fe20000010000 */
[----:B------:R-:W-:Y:S01]  /*d7b0*/  FADD.FTZ R20, R11, R20 ;  /* 0x000000140b147221 */ /* 0x000fe20000010000 */
[----:B------:R-:W-:Y:S01]  /*d7c0*/  FFMA.FTZ R15, R71, R0, -R61 ;  /* 0x00000000470f7223 */ /* 0x000fe2000001083d */
[----:B------:R-:W-:-:S04]  /*d7d0*/  F2FP.BF16.F32.PACK_AB R146, R24, R146 ;  /* 0x000000921892723e */ /* 0x000fc800000010ff */
[----:B------:R-:W4:Y:S01]  /*d7e0*/  MUFU.EX2 R5, R5 ;  /* 0x0000000500057308 */ /* 0x000f220000000800 */
[----:B------:R-:W-:Y:S01]  /*d7f0*/  FADD.FTZ R24, R134, R21 ;  /* 0x0000001586187221 */ /* 0x000fe20000010000 */
[----:B0-----:R-:W-:Y:S01]  /*d800*/  FADD.FTZ R21, R135, R20 ;  /* 0x0000001487157221 */ /* 0x001fe20000010000 */
[----:B------:R-:W-:Y:S01]  /*d810*/  FFMA.FTZ R125, R74, R0, -R61 ;  /* 0x000000004a7d7223 */ /* 0x000fe2000001083d */
[----:B------:R-:W-:-:S04]  /*d820*/  F2FP.BF16.F32.PACK_AB R140, R25, R140 ;  /* 0x0000008c198c723e */ /* 0x000fc800000010ff */
        /* <DEDUP_REMOVED lines=25> */
[----:B------:R-:W-:-:S05]  /*d9c0*/  FFMA.FTZ R86, R86, R0, -R61 ;  /* 0x0000000056567223 */ /* 0x000fca000001083d */
        /* <DEDUP_REMOVED lines=8> */
[----:B------:R-:W-:-:S05]  /*da50*/  F2FP.BF16.F32.PACK_AB R129, R5, R129 ;  /* 0x000000810581723e */ /* 0x000fca00000010ff */
[----:B------:R-:W0:Y:S01]  /*da60*/  MUFU.EX2 R86, R86 ;  /* 0x0000005600567308 */ /* 0x000e220000000800 */
[----:B------:R-:W-:Y:S01]  /*da70*/  FADD.FTZ R4, R33, R4 ;  /* 0x0000000421047221 */ /* 0x000fe20000010000 */
[----:B-1----:R-:W-:Y:S01]  /*da80*/  FADD.FTZ R5, R79, R20 ;  /* 0x000000144f057221 */ /* 0x002fe20000010000 */
[----:B--2---:R-:W-:-:S05]  /*da90*/  ISETP.GT.AND P3, PT, R14, R46, PT ;  /* 0x0000002e0e00720c */ /* 0x004fca0003f64270 */
[----:B------:R-:W1:Y:S01]  /*daa0*/  MUFU.EX2 R61, R61 ;  /* 0x0000003d003d7308 */ /* 0x000e620000000800 */
[----:B------:R-:W-:Y:S01]  /*dab0*/  FADD.FTZ R11, R53, R4 ;  /* 0x00000004350b7221 */ /* 0x000fe20000010000 */
[----:B---3--:R-:W-:Y:S01]  /*dac0*/  FADD.FTZ R4, R82, R5 ;  /* 0x0000000552047221 */ /* 0x008fe20000010000 */
[----:B------:R-:W-:Y:S02]  /*dad0*/  F2FP.BF16.F32.PACK_AB R125, R12, R125 ;  /* 0x0000007d0c7d723e */ /* 0x000fe400000010ff */
[----:B------:R-:W-:Y:S01]  /*dae0*/  FADD.FTZ R12, R56, R11 ;  /* 0x0000000b380c7221 */ /* 0x000fe20000010000 */
[----:B----4-:R-:W-:-:S03]  /*daf0*/  FADD.FTZ R5, R83, R4 ;  /* 0x0000000453057221 */ /* 0x010fc60000010000 */
[----:B------:R-:W-:Y:S01]  /*db00*/  FADD.FTZ R12, R57, R12 ;  /* 0x0000000c390c7221 */ /* 0x000fe20000010000 */
[----:B0-----:R-:W-:Y:S01]  /*db10*/  FADD.FTZ R4, R86, R5 ;  /* 0x0000000556047221 */ /* 0x001fe20000010000 */
        /* <DEDUP_REMOVED lines=34> */
[----:B------:R-:W-:Y:S01]  /*dd40*/  FADD.FTZ R5, R13, R12 ;  /* 0x0000000c0d057221 */ /* 0x000fe20000010000 */
[----:B------:R-:W-:Y:S01]  /*dd50*/  F2FP.BF16.F32.PACK_AB R151, R30, R151 ;  /* 0x000000971e97723e */ /* 0x000fe200000010ff */
[----:B-1----:R-:W-:Y:S01]  /*dd60*/  FADD.FTZ R4, R61, R4 ;  /* 0x000000043d047221 */ /* 0x002fe20000010000 */
[----:B------:R-:W-:Y:S01]  /*dd70*/  F2FP.BF16.F32.PACK_AB R145, R31, R145 ;  /* 0x000000911f91723e */ /* 0x000fe200000010ff */
[----:B------:R-:W-:Y:S01]  /*dd80*/  VIADD R14, R14, 0xffffffff ;  /* 0xffffffff0e0e7836 */ /* 0x000fe20000000000 */
        /* <DEDUP_REMOVED lines=24> */
.L_x_14510:
[----:B------:R-:W2:Y:S02]  /*df10*/  LDL R8, [R1+0x38] ;  /* 0x0000380001087983 */ /* 0x000ea40000100800 */
[----:B--2---:R-:W-:-:S13]  /*df20*/  ISETP.GE.AND P2, PT, R14, R8, PT ;  /* 0x000000080e00720c */ /* 0x004fda0003f46270 */
[----:B------:R-:W-:Y:S05]  /*df30*/  @!P2 BRA `(.L_x_14521) ;  /* 0x0000001c00d0a947 */ /* 0x000fea0003800000 */
[----:B------:R-:W-:Y:S02]  /*df40*/  IMAD.MOV.U32 R12, RZ, RZ, R9 ;  /* 0x000000ffff0c7224 */ /* 0x000fe400078e0009 */
[----:B------:R-:W-:Y:S02]  /*df50*/  IMAD.MOV.U32 R13, RZ, RZ, R3 ;  /* 0x000000ffff0d7224 */ /* 0x000fe400078e0003 */
[----:B------:R-:W-:Y:S02]  /*df60*/  IMAD.MOV.U32 R8, RZ, RZ, R23 ;  /* 0x000000ffff087224 */ /* 0x000fe400078e0017 */
[----:B------:R-:W-:-:S07]  /*df70*/  IMAD.MOV.U32 R15, RZ, RZ, R18 ;  /* 0x000000ffff0f7224 */ /* 0x000fce00078e0012 */
.L_x_14531:
        /* <DEDUP_REMOVED lines=10> */
.L_x_14523:
[----:B------:R-:W-:Y:S01]  /*e020*/  IMAD R0, R18, 0x8, R2 ;  /* 0x0000000812007824 */ /* 0x000fe200078e0202 */
[----:B------:R-:W-:-:S04]  /*e030*/  SHF.L.U32 R3, R23, 0x1f, RZ ;  /* 0x0000001f17037819 */ /* 0x000fc800000006ff */
[----:B------:R0:W1:Y:S01]  /*e040*/  SYNCS.PHASECHK.TRANS64.TRYWAIT P3, [R0+URZ+0x16830], R3 ;  /* 0x01683003000075a7 */ /* 0x000062000806017f */
[----:B------:R-:W-:Y:S05]  /*e050*/  @!P0 BRA `(.L_x_14524) ;  /* 0x0000000000048947 */ /* 0x000fea0003800000 */
[----:B------:R-:W-:Y:S01]  /*e060*/  BPT.TRAP 0x1 ;  /* 0x000000040000795c */ /* 0x000fe20000300000 */
.L_x_14524:
[----:B------:R-:W-:Y:S04]  /*e070*/  BSSY B0, `(.L_x_14522) ;  /* 0x0000004000007945 */ /* 0x000fe80003800000 */
[----:B-1----:R-:W-:Y:S05]  /*e080*/  @P3 BRA `(.L_x_14525) ;  /* 0x0000000000083947 */ /* 0x002fea0003800000 */
[----:B------:R-:W1:Y:S02]  /*e090*/  SYNCS.PHASECHK.TRANS64.TRYWAIT P3, [R0+URZ+0x16830], R3 ;  /* 0x01683003000075a7 */ /* 0x000e64000806017f */
[----:B-1----:R-:W-:Y:S05]  /*e0a0*/  @!P3 BRA `(.L_x_14526) ;  /* 0x000000cc0060b947 */ /* 0x002fea0003800000 */
.L_x_14525:
[----:B------:R-:W-:Y:S05]  /*e0b0*/  BSYNC B0 ;  /* 0x0000000000007941 */ /* 0x000fea0003800000 */
.L_x_14522:
        /* <DEDUP_REMOVED lines=49> */
.L_x_14528:
[----:B------:R-:W-:Y:S01]  /*e3d0*/  SHF.L.U32 R0, R8, 0x1f, RZ ;  /* 0x0000001f08007819 */ /* 0x000fe200000006ff */
[----:B-----5:R-:W-:-:S04]  /*e3e0*/  IMAD R3, R15, 0x8, R2 ;  /* 0x000000080f037824 */ /* 0x020fc800078e0202 */
[----:B------:R0:W1:Y:S01]  /*e3f0*/  SYNCS.PHASECHK.TRANS64.TRYWAIT P2, [R3+URZ+0x16850], R0 ;  /* 0x01685000030075a7 */ /* 0x000062000804017f */
[----:B------:R-:W-:Y:S05]  /*e400*/  @!P0 BRA `(.L_x_14529) ;  /* 0x0000000000048947 */ /* 0x000fea0003800000 */
[----:B------:R-:W-:Y:S01]  /*e410*/  BPT.TRAP 0x1 ;  /* 0x000000040000795c */ /* 0x000fe20000300000 */
.L_x_14529:
[----:B-1----:R-:W-:Y:S05]  /*e420*/  @P2 BRA `(.L_x_14527) ;  /* 0x0000000000082947 */ /* 0x002fea0003800000 */
[----:B------:R-:W1:Y:S02]  /*e430*/  SYNCS.PHASECHK.TRANS64.TRYWAIT P2, [R3+URZ+0x16850], R0 ;  /* 0x01685000030075a7 */ /* 0x000e64000804017f */
[----:B-1----:R-:W-:Y:S05]  /*e440*/  @!P2 BRA `(.L_x_14530) ;  /* 0x000000c8008ca947 */ /* 0x002fea0003800000 */
.L_x_14527:
[----:B01---5:R-:W-:Y:S01]  /*e450*/  VIADD R0, R2, 0x400 ;  /* 0x0000040002007836 */ /* 0x023fe20000000000 */
[----:B------:R-:W-:Y:S05]  /*e460*/  WARPSYNC.ALL ;  /* 0x0000000000007948 */ /* 0x000fea0003800000 */
[----:B------:R-:W-:Y:S01]  /*e470*/  SHF.R.U32.HI R0, RZ, 0x4, R0 ;  /* 0x00000004ff007819 */ /* 0x000fe20000011600 */
[----:B------:R-:W-:Y:S01]  /*e480*/  IMAD.MOV.U32 R9, RZ, RZ, 0x40000040 ;  /* 0x40000040ff097424 */ /* 0x000fe200078e00ff */
[----:B------:R-:W-:Y:S01]  /*e490*/  WARPGROUP.ARRIVE ;  /* 0x00000000000079c5 */ /* 0x000fe20000000000 */
[----:B------:R-:W-:Y:S01]  /*e4a0*/  IMAD.MOV.U32 R11, RZ, RZ, 0x40000040 ;  /* 0x40000040ff0b7424 */ /* 0x000fe200078e00ff */
[----:B------:R-:W-:Y:S01]  /*e4b0*/  LOP3.LUT R0, R0, 0x3fff, RZ, 0xc0, !PT ;  /* 0x00003fff00007812 */ /* 0x000fe200078ec0ff */
[----:B------:R-:W-:Y:S01]  /*e4c0*/  IMAD.MOV.U32 R21, RZ, RZ, 0x40000040 ;  /* 0x40000040ff157424 */ /* 0x000fe200078e00ff */
[----:B------:R-:W-:-:S03]  /*e4d0*/  R2UR UR7, R9 ;  /* 0x00000000090772ca */ /* 0x000fc600000e0000 */
[----:B------:R-:W-:Y:S01]  /*e4e0*/  IMAD R8, R15, 0x400, R0 ;  /* 0x000004000f087824 */ /* 0x000fe200078e0200 */
[----:B------:R-:W-:-:S03]  /*e4f0*/  FMNMX.FTZ R0, R24, R13, !PT ;  /* 0x0000000d18007209 */ /* 0x000fc60007810000 */
[C---:B------:R-:W-:Y:S01]  /*e500*/  VIADD R10, R8.reuse, 0x80 ;  /* 0x00000080080a7836 */ /* 0x040fe20000000000 */
[C---:B------:R-:W-:Y:S01]  /*e510*/  R2UR UR6, R8.reuse ;  /* 0x00000000080672ca */ /* 0x040fe200000e0000 */
[----:B------:R-:W-:Y:S01]  /*e520*/  VIADD R20, R8, 0x280 ;  /* 0x0000028008147836 */ /* 0x000fe20000000000 */
[----:B------:R-:W-:-:S04]  /*e530*/  FMNMX.FTZ R0, R25, R0, !PT ;  /* 0x0000000019007209 */ /* 0x000fc80007810000 */
[----:B------:R-:W-:-:S04]  /*e540*/  FMNMX.FTZ R0, R28, R0, !PT ;  /* 0x000000001c007209 */ /* 0x000fc80007810000 */
[----:B------:R-:W-:-:S03]  /*e550*/  FMNMX.FTZ R0, R29, R0, !PT ;  /* 0x000000001d007209 */ /* 0x000fc60007810000 */
[----:B------:R-:W-:Y:S01]  /*e560*/  HGMMA.64x64x16.F32.BF16 R88, R148, gdesc[UR4].tnspB, R88, gsb0 ;  /* 0x40e0000494587df0 */ /* 0x000fe20008001858 */
[----:B------:R-:W-:Y:S02]  /*e570*/  FMNMX.FTZ R0, R32, R0, !PT ;  /* 0x0000000020007209 */ /* 0x000fe40007810000 */
        /* <DEDUP_REMOVED lines=43> */
[----:B------:R-:W-:Y:S01]  /*e830*/  HGMMA.64x64x16.F32.BF16 R88, R140, gdesc[UR4].tnspB, R88, gsb0 ;  /* 0x40e000048c587df0 */ /* 0x000fe20008001858 */
[----:B------:R-:W-:Y:S01]  /*e840*/  R2UR UR6, R10 ;  /* 0x000000000a0672ca */ /* 0x000fe200000e0000 */
[----:B------:R-:W-:Y:S01]  /*e850*/  VIADD R10, R8, 0x200 ;  /* 0x00000200080a7836 */ /* 0x000fe20000000000 */
[----:B------:R-:W-:Y:S01]  /*e860*/  R2UR UR7, R11 ;  /* 0x000000000b0772ca */ /* 0x000fe200000e0000 */
[----:B------:R-:W-:Y:S01]  /*e870*/  IMAD.MOV.U32 R11, RZ, RZ, 0x40000040 ;  /* 0x40000040ff0b7424 */ /* 0x000fe200078e00ff */
[----:B0-----:R-:W-:Y:S01]  /*e880*/  FMNMX.FTZ R3, R3, R0, !PT ;  /* 0x0000000003037209 */ /* 0x001fe20007810000 */
[----:B------:R-:W-:-:S04]  /*e890*/  IMAD.U32 R0, RZ, RZ, UR4 ;  /* 0x00000004ff007e24 */ /* 0x000fc8000f8e00ff */
[----:B------:R-:W-:-:S04]  /*e8a0*/  FADD.FTZ R9, -R3, R13 ;  /* 0x0000000d03097221 */ /* 0x000fc80000010100 */
[----:B------:R-:W-:Y:S01]  /*e8b0*/  FMUL.FTZ R9, R9, R0 ;  /* 0x0000000009097220 */ /* 0x000fe20000410000 */
[----:B------:R-:W-:Y:S02]  /*e8c0*/  WARPGROUP.DEPBAR.LE gsb0, 0x0 ;  /* 0x00008000000079c5 */ /* 0x000fe40000010000 */
[----:B------:R-:W-:-:S06]  /*e8d0*/  WARPGROUP.ARRIVE ;  /* 0x00000000000079c5 */ /* 0x000fcc0000000000 */
[----:B------:R-:W-:Y:S01]  /*e8e0*/  HGMMA.64x64x16.F32.BF16 R88, R136, gdesc[UR4].tnspB, R88, gsb0 ;  /* 0x40e0000488587df0 */ /* 0x000fe20008001858 */
[----:B------:R-:W-:Y:S02]  /*e8f0*/  R2UR UR6, R10 ;  /* 0x000000000a0672ca */ /* 0x000fe400000e0000 */
[----:B------:R0:W-:Y:S01]  /*e900*/  MUFU.EX2 R10, R9 ;  /* 0x00000009000a7308 */ /* 0x0001e20000000800 */
[----:B------:R-:W-:Y:S01]  /*e910*/  R2UR UR7, R11 ;  /* 0x000000000b0772ca */ /* 0x000fe200000e0000 */
[----:B------:R-:W-:-:S04]  /*e920*/  FMUL.FTZ R11, R3, R0 ;  /* 0x00000000030b7220 */ /* 0x000fc80000410000 */
[-CC-:B------:R-:W-:Y:S01]  /*e930*/  FFMA.FTZ R141, R40, R0.reuse, -R11.reuse ;  /* 0x00000000288d7223 */ /* 0x180fe2000001080b */
[-CC-:B------:R-:W-:Y:S01]  /*e940*/  FFMA.FTZ R13, R53, R0.reuse, -R11.reuse ;  /* 0x00000000350d7223 */ /* 0x180fe2000001080b */
[--C-:B------:R-:W-:Y:S01]  /*e950*/  FFMA.FTZ R145, R32, R0, -R11.reuse ;  /* 0x0000000020917223 */ /* 0x100fe2000001080b */
[----:B0-----:R-:W-:Y:S01]  /*e960*/  FMNMX.FTZ R9, R26, R12, !PT ;  /* 0x0000000c1a097209 */ /* 0x001fe20007810000 */
[-CC-:B------:R-:W-:Y:S01]  /*e970*/  FFMA.FTZ R32, R57, R0.reuse, -R11.reuse ;  /* 0x0000000039207223 */ /* 0x180fe2000001080b */
[-CC-:B------:R-:W-:Y:S01]  /*e980*/  FFMA.FTZ R147, R24, R0.reuse, -R11.reuse ;  /* 0x0000000018937223 */ /* 0x180fe2000001080b */
[----:B------:R-:W0:Y:S01]  /*e990*/  S2R R57, SR_TID.X ;  /* 0x0000000000397919 */ /* 0x000e220000002100 */
[----:B------:R-:W-:Y:S01]  /*e9a0*/  FMNMX.FTZ R9, R27, R9, !PT ;  /* 0x000000091b097209 */ /* 0x000fe20007810000 */
[-CC-:B------:R-:W-:Y:S01]  /*e9b0*/  FFMA.FTZ R148, R25, R0.reuse, -R11.reuse ;  /* 0x0000000019947223 */ /* 0x180fe2000001080b */
[-CC-:B------:R-:W-:Y:S01]  /*e9c0*/  FFMA.FTZ R150, R28, R0.reuse, -R11.reuse ;  /* 0x000000001c967223 */ /* 0x180fe2000001080b */
[-CC-:B------:R-:W-:Y:S01]  /*e9d0*/  FFMA.FTZ R24, R29, R0.reuse, -R11.reuse ;  /* 0x000000001d187223 */ /* 0x180fe2000001080b */
[----:B------:R-:W-:Y:S01]  /*e9e0*/  FMNMX.FTZ R9, R30, R9, !PT ;  /* 0x000000091e097209 */ /* 0x000fe20007810000 */
[----:B------:R-:W1:Y:S01]  /*e9f0*/  MUFU.EX2 R147, R147 ;  /* 0x0000009300937308 */ /* 0x000e620000000800 */
[-CC-:B------:R-:W-:Y:S01]  /*ea00*/  FFMA.FTZ R144, R33, R0.reuse, -R11.reuse ;  /* 0x0000000021907223 */ /* 0x180fe2000001080b */
[-CC-:B------:R-:W-:Y:S01]  /*ea10*/  FFMA.FTZ R143, R36, R0.reuse, -R11.reuse ;  /* 0x00000000248f7223 */ /* 0x180fe2000001080b */
[----:B------:R-:W-:Y:S01]  /*ea20*/  FMNMX.FTZ R9, R31, R9, !PT ;  /* 0x000000091f097209 */ /* 0x000fe20007810000 */
[-CC-:B------:R-:W-:Y:S01]  /*ea30*/  FFMA.FTZ R146, R37, R0.reuse, -R11.reuse ;  /* 0x0000000025927223 */ /* 0x180fe2000001080b */
[-CC-:B------:R-:W-:Y:S01]  /*ea40*/  FFMA.FTZ R140, R41, R0.reuse, -R11.reuse ;  /* 0x00000000298c7223 */ /* 0x180fe2000001080b */
[-CC-:B------:R-:W-:Y:S01]  /*ea50*/  FFMA.FTZ R142, R45, R0.reuse, -R11.reuse ;  /* 0x000000002d8e7223 */ /* 0x180fe2000001080b */
[----:B------:R-:W-:Y:S01]  /*ea60*/  FMNMX.FTZ R9, R34, R9, !PT ;  /* 0x0000000922097209 */ /* 0x000fe20007810000 */
[----:B------:R-:W2:Y:S01]  /*ea70*/  MUFU.EX2 R148, R148 ;  /* 0x0000009400947308 */ /* 0x000ea20000000800 */
[-CC-:B------:R-:W-:Y:S01]  /*ea80*/  FFMA.FTZ R28, R61, R0.reuse, -R11.reuse ;  /* 0x000000003d1c7223 */ /* 0x180fe2000001080b */
[-CC-:B------:R-:W-:Y:S01]  /*ea90*/  FFMA.FTZ R25, R64, R0.reuse, -R11.reuse ;  /* 0x0000000040197223 */ /* 0x180fe2000001080b */
[----:B------:R-:W-:Y:S01]  /*eaa0*/  FMNMX.FTZ R9, R35, R9, !PT ;  /* 0x0000000923097209 */ /* 0x000fe20007810000 */
[-CC-:B------:R-:W-:Y:S01]  /*eab0*/  FFMA.FTZ R29, R65, R0.reuse, -R11.reuse ;  /* 0x00000000411d7223 */ /* 0x180fe2000001080b */
[-CC-:B------:R-:W-:Y:S01]  /*eac0*/  FFMA.FTZ R33, R68, R0.reuse, -R11.reuse ;  /* 0x0000000044217223 */ /* 0x180fe2000001080b */
[----:B------:R-:W-:Y:S01]  /*ead0*/  FFMA.FTZ R36, R69, R0, -R11 ;  /* 0x0000000045247223 */ /* 0x000fe2000001080b */
[----:B------:R-:W-:Y:S01]  /*eae0*/  FMNMX.FTZ R9, R38, R9, !PT ;  /* 0x0000000926097209 */ /* 0x000fe20007810000 */
[----:B------:R-:W3:Y:S01]  /*eaf0*/  MUFU.EX2 R150, R150 ;  /* 0x0000009600967308 */ /* 0x000ee20000000800 */
[----:B------:R-:W-:-:S02]  /*eb00*/  WARPGROUP.DEPBAR.LE gsb0, 0x0 ;  /* 0x00008000000079c5 */ /* 0x000fc40000010000 */
[----:B------:R-:W-:Y:S01]  /*eb10*/  FMNMX.FTZ R9, R39, R9, !PT ;  /* 0x0000000927097209 */ /* 0x000fe20007810000 */
[----:B------:R-:W-:Y:S01]  /*eb20*/  WARPGROUP.ARRIVE ;  /* 0x00000000000079c5 */ /* 0x000fe20000000000 */
[-C--:B------:R-:W-:Y:S01]  /*eb30*/  FFMA.FTZ R138, R52, R0.reuse, -R11 ;  /* 0x00000000348a7223 */ /* 0x080fe2000001080b */
[----:B0-----:R-:W-:Y:S02]  /*eb40*/  ISETP.GE.U32.AND P2, PT, R57, 0x180, PT ;  /* 0x000001803900780c */ /* 0x001fe40003f46070 */
[----:B------:R-:W0:Y:S01]  /*eb50*/  MUFU.EX2 R24, R24 ;  /* 0x0000001800187308 */ /* 0x000e220000000800 */
[----:B------:R-:W-:Y:S01]  /*eb60*/  FMNMX.FTZ R9, R42, R9, !PT ;  /* 0x000000092a097209 */ /* 0x000fe20007810000 */
[----:B-1----:R-:W-:Y:S01]  /*eb70*/  FFMA.FTZ R5, R10, R5, R147 ;  /* 0x000000050a057223 */ /* 0x002fe20000010093 */
[----:B------:R-:W-:Y:S01]  /*eb80*/  HGMMA.64x64x16.F32.BF16 R88, R132, gdesc[UR4].tnspB, R88, gsb0 ;  /* 0x40e0000484587df0 */ /* 0x000fe20008001858 */
[----:B------:R-:W-:Y:S01]  /*eb90*/  R2UR UR6, R20 ;  /* 0x00000000140672ca */ /* 0x000fe200000e0000 */
[----:B------:R-:W-:Y:S01]  /*eba0*/  FFMA.FTZ R139, R44, R0, -R11 ;  /* 0x000000002c8b7223 */ /* 0x000fe2000001080b */
[----:B------:R-:W-:-:S02]  /*ebb0*/  FMNMX.FTZ R9, R43, R9, !PT ;  /* 0x000000092b097209 */ /* 0x000fc40007810000 */
[----:B------:R-:W-:Y:S01]  /*ebc0*/  MUFU.EX2 R145, R145 ;  /* 0x0000009100917308 */ /* 0x000fe20000000800 */
[----:B------:R-:W-:Y:S01]  /*ebd0*/  R2UR UR7, R21 ;  /* 0x00000000150772ca */ /* 0x000fe200000e0000 */
[----:B------:R-:W-:Y:S01]  /*ebe0*/  IMAD.MOV.U32 R21, RZ, RZ, 0x40000040 ;  /* 0x40000040ff157424 */ /* 0x000fe200078e00ff */
[----:B------:R-:W-:Y:S01]  /*ebf0*/  FMNMX.FTZ R9, R46, R9, !PT ;  /* 0x000000092e097209 */ /* 0x000fe20007810000 */
[----:B--2---:R-:W-:Y:S01]  /*ec00*/  FADD.FTZ R5, R148, R5 ;  /* 0x0000000594057221 */ /* 0x004fe20000010000 */
[-CC-:B------:R-:W-:Y:S01]  /*ec10*/  FFMA.FTZ R137, R48, R0.reuse, -R11.reuse ;  /* 0x0000000030897223 */ /* 0x180fe2000001080b */
[-CC-:B------:R-:W-:Y:S01]  /*ec20*/  FFMA.FTZ R136, R49, R0.reuse, -R11.reuse ;  /* 0x0000000031887223 */ /* 0x180fe2000001080b */
[----:B------:R-:W-:Y:S01]  /*ec30*/  FMNMX.FTZ R9, R47, R9, !PT ;  /* 0x000000092f097209 */ /* 0x000fe20007810000 */
[----:B------:R-:W-:Y:S01]  /*ec40*/  MUFU.EX2 R144, R144 ;  /* 0x0000009000907308 */ /* 0x000fe20000000800 */
[-CC-:B------:R-:W-:Y:S01]  /*ec50*/  FFMA.FTZ R37, R72, R0.reuse, -R11.reuse ;  /* 0x0000000048257223 */ /* 0x180fe2000001080b */
[-CC-:B------:R-:W-:Y:S01]  /*ec60*/  FFMA.FTZ R41, R76, R0.reuse, -R11.reuse ;  /* 0x000000004c297223 */ /* 0x180fe2000001080b */
[----:B------:R-:W-:Y:S01]  /*ec70*/  FMNMX.FTZ R9, R50, R9, !PT ;  /* 0x0000000932097209 */ /* 0x000fe20007810000 */
[----:B------:R-:W-:-:S04]  /*ec80*/  FFMA.FTZ R45, R80, R0, -R11 ;  /* 0x00000000502d7223 */ /* 0x000fc8000001080b */
[----:B------:R-:W-:Y:S01]  /*ec90*/  MUFU.EX2 R143, R143 ;  /* 0x0000008f008f7308 */ /* 0x000fe20000000800 */
[----:B------:R-:W-:-:S07]  /*eca0*/  FMNMX.FTZ R9, R51, R9, !PT ;  /* 0x0000000933097209 */ /* 0x000fce0007810000 */
        /* <DEDUP_REMOVED lines=13> */
[----:B------:R-:W-:Y:S01]  /*ed80*/  FMNMX.FTZ R9, R66, R9, !PT ;  /* 0x0000000942097209 */ /* 0x000fe20007810000 */
[----:B------:R-:W-:Y:S02]  /*ed90*/  WARPGROUP.DEPBAR.LE gsb0, 0x0 ;  /* 0x00008000000079c5 */ /* 0x000fe40000010000 */
[----:B------:R-:W-:Y:S01]  /*eda0*/  WARPGROUP.ARRIVE ;  /* 0x00000000000079c5 */ /* 0x000fe20000000000 */
[----:B------:R-:W-:Y:S01]  /*edb0*/  FMNMX.FTZ R9, R67, R9, !PT ;  /* 0x0000000943097209 */ /* 0x000fe20007810000 */
[-C--:B------:R-:W-:Y:S01]  /*edc0*/  FFMA.FTZ R132, R56, R0.reuse, -R11 ;  /* 0x0000000038847223 */ /* 0x080fe2000001080b */
[----:B------:R-:W-:Y:S01]  /*edd0*/  SHF.R.U32.HI R135, RZ, 0x7, R57 ;  /* 0x00000007ff877819 */ /* 0x000fe20000011639 */
[----:B---3--:R-:W-:Y:S01]  /*ede0*/  FADD.FTZ R5, R150, R5 ;  /* 0x0000000596057221 */ /* 0x008fe20000010000 */
[----:B------:R-:W-:Y:S01]  /*edf0*/  FMNMX.FTZ R9, R70, R9, !PT ;  /* 0x0000000946097209 */ /* 0x000fe20007810000 */
[----:B------:R-:W-:Y:S01]  /*ee00*/  HGMMA.64x64x16.F32.BF16 R88, R128, gdesc[UR4].tnspB, R88, gsb0 ;  /* 0x40e0000480587df0 */ /* 0x000fe20008001858 */
[----:B------:R-:W-:Y:S01]  /*ee10*/  R2UR UR7, R21 ;  /* 0x00000000150772ca */ /* 0x000fe200000e0000 */
[----:B------:R-:W-:Y:S01]  /*ee20*/  IMAD.MOV.U32 R21, RZ, RZ, 0x40000040 ;  /* 0x40000040ff157424 */ /* 0x000fe200078e00ff */
[----:B------:R-:W-:Y:S01]  /*ee30*/  FMNMX.FTZ R9, R71, R9, !PT ;  /* 0x0000000947097209 */ /* 0x000fe20007810000 */
[----:B------:R-:W-:Y:S01]  /*ee40*/  MUFU.EX2 R139, R139 ;  /* 0x0000008b008b7308 */ /* 0x000fe20000000800 */
[-CC-:B------:R-:W-:Y:S01]  /*ee50*/  FFMA.FTZ R134, R60, R0.reuse, -R11.reuse ;  /* 0x000000003c867223 */ /* 0x180fe2000001080b */
[-CC-:B------:R-:W-:Y:S01]  /*ee60*/  FFMA.FTZ R44, R77, R0.reuse, -R11.reuse ;  /* 0x000000004d2c7223 */ /* 0x180fe2000001080b */
        /* <DEDUP_REMOVED lines=14> */
[----:B------:R-:W1:Y:S01]  /*ef50*/  SHFL.BFLY PT, R40, R9, 0x2, 0x1f ;  /* 0x0c401f0009287f89 */ /* 0x000e6200000e0000 */
[----:B0-----:R-:W-:-:S03]  /*ef60*/  F2FP.BF16.F32.PACK_AB R150, R24, R150 ;  /* 0x000000961896723e */ /* 0x001fc600000010ff */
[----:B------:R-:W-:Y:S08]  /*ef70*/  MUFU.EX2 R28, R28 ;  /* 0x0000001c001c7308 */ /* 0x000ff00000000800 */
[----:B------:R-:W-:Y:S08]  /*ef80*/  MUFU.EX2 R25, R25 ;  /* 0x0000001900197308 */ /* 0x000ff00000000800 */
[----:B------:R-:W-:Y:S01]  /*ef90*/  MUFU.EX2 R29, R29 ;  /* 0x0000001d001d7308 */ /* 0x000fe20000000800 */
[----:B-1----:R-:W-:Y:S01]  /*efa0*/  FMNMX.FTZ R9, R9, R40, !PT ;  /* 0x0000002809097209 */ /* 0x002fe20007810000 */
[-CC-:B------:R-:W-:Y:S01]  /*efb0*/  FFMA.FTZ R40, R73, R0.reuse, -R11.reuse ;  /* 0x0000000049287223 */ /* 0x180fe2000001080b */
[----:B------:R-:W-:-:S05]  /*efc0*/  FFMA.FTZ R11, R85, R0, -R11 ;  /* 0x00000000550b7223 */ /* 0x000fca000001080b */
[----:B------:R-:W-:Y:S01]  /*efd0*/  MUFU.EX2 R33, R33 ;  /* 0x0000002100217308 */ /* 0x000fe20000000800 */
[----:B------:R-:W0:Y:S07]  /*efe0*/  SHFL.BFLY PT, R20, R9, 0x1, 0x1f ;  /* 0x0c201f0009147f89 */ /* 0x000e2e00000e0000 */
[----:B------:R-:W-:Y:S01]  /*eff0*/  MUFU.EX2 R36, R36 ;  /* 0x0000002400247308 */ /* 0x000fe20000000800 */
[----:B------:R-:W-:Y:S02]  /*f000*/  WARPGROUP.DEPBAR.LE gsb0, 0x0 ;  /* 0x00008000000079c5 */ /* 0x000fe40000010000 */
[----:B------:R-:W-:-:S05]  /*f010*/  WARPGROUP.ARRIVE ;  /* 0x00000000000079c5 */ /* 0x000fca0000000000 */
[----:B------:R-:W-:Y:S08]  /*f020*/  MUFU.EX2 R37, R37 ;  /* 0x0000002500257308 */ /* 0x000ff00000000800 */
[----:B------:R-:W-:Y:S01]  /*f030*/  MUFU.EX2 R40, R40 ;  /* 0x0000002800287308 */ /* 0x000fe20000000800 */
[----:B0-----:R-:W-:Y:S01]  /*f040*/  FMNMX.FTZ R9, R9, R20, !PT ;  /* 0x0000001409097209 */ /* 0x001fe20007810000 */
[----:B------:R-:W-:-:S04]  /*f050*/  VIADD R20, R8, 0x300 ;  /* 0x0000030008147836 */ /* 0x000fc80000000000 */
[CC--:B------:R-:W-:Y:S01]  /*f060*/  FMUL.FTZ R53, R9.reuse, R0.reuse ;  /* 0x0000000009357220 */ /* 0x0c0fe20000410000 */
[----:B------:R-:W-:Y:S01]  /*f070*/  R2UR UR6, R20 ;  /* 0x00000000140672ca */ /* 0x000fe200000e0000 */
[----:B------:R-:W-:Y:S02]  /*f080*/  VIADD R20, R8, 0x380 ;  /* 0x0000038008147836 */ /* 0x000fe40000000000 */
[----:B------:R-:W-:Y:S01]  /*f090*/  FADD.FTZ R12, -R9, R12 ;  /* 0x0000000c090c7221 */ /* 0x000fe20000010100 */
[-CC-:B------:R-:W-:Y:S01]  /*f0a0*/  FFMA.FTZ R55, R55, R0.reuse, -R53.reuse ;  /* 0x0000000037377223 */ /* 0x180fe20000010835 */
        /* <DEDUP_REMOVED lines=8> */
[----:B------:R-:W-:Y:S01]  /*f130*/  @!P1 IMAD R46, R18, 0x8, R2 ;  /* 0x00000008122e9824 */ /* 0x000fe200078e0202 */
[----:B------:R-:W-:Y:S01]  /*f140*/  HGMMA.64x64x16.F32.BF16 R88, R124, gdesc[UR4].tnspB, R88, gsb0 ;  /* 0x40e000047c587df0 */ /* 0x000fe20008001858 */
[----:B------:R-:W-:Y:S01]  /*f150*/  R2UR UR6, R20 ;  /* 0x00000000140672ca */ /* 0x000fe200000e0000 */
[-CC-:B------:R-:W-:Y:S01]  /*f160*/  FFMA.FTZ R27, R34, R0.reuse, -R53.reuse ;  /* 0x00000000221b7223 */ /* 0x180fe20000010835 */
[----:B------:R-:W-:Y:S01]  /*f170*/  R2UR UR7, R21 ;  /* 0x00000000150772ca */ /* 0x000fe200000e0000 */
[----:B------:R-:W-:Y:S01]  /*f180*/  VIADD R21, R135, 0x9 ;  /* 0x0000000987157836 */ /* 0x000fe20000000000 */
[----:B------:R0:W-:Y:S01]  /*f190*/  MUFU.EX2 R20, R55 ;  /* 0x0000003700147308 */ /* 0x0001e20000000800 */
[-CC-:B------:R-:W-:Y:S01]  /*f1a0*/  FFMA.FTZ R56, R39, R0.reuse, -R53.reuse ;  /* 0x0000000027387223 */ /* 0x180fe20000010835 */
[-CC-:B------:R-:W-:Y:S01]  /*f1b0*/  FFMA.FTZ R8, R54, R0.reuse, -R53.reuse ;  /* 0x0000000036087223 */ /* 0x180fe20000010835 */
[----:B------:R-:W-:-:S05]  /*f1c0*/  FFMA.FTZ R133, R58, R0, -R53 ;  /* 0x000000003a857223 */ /* 0x000fca0000010835 */
[----:B------:R-:W1:Y:S01]  /*f1d0*/  MUFU.EX2 R12, R12 ;  /* 0x0000000c000c7308 */ /* 0x000e620000000800 */
[----:B0-----:R-:W2:Y:S07]  /*f1e0*/  LDL R55, [R1+0x38] ;  /* 0x0000380001377983 */ /* 0x001eae0000100800 */
[----:B------:R-:W0:Y:S01]  /*f1f0*/  MUFU.EX2 R26, R26 ;  /* 0x0000001a001a7308 */ /* 0x000e220000000800 */
[----:B------:R-:W-:Y:S02]  /*f200*/  @!P1 VIADD R46, R46, 0x16840 ;  /* 0x000168402e2e9836 */ /* 0x000fe40000000000 */
[-CC-:B------:R-:W-:Y:S01]  /*f210*/  FFMA.FTZ R34, R42, R0.reuse, -R53.reuse ;  /* 0x000000002a227223 */ /* 0x180fe20000010835 */
[-CC-:B------:R-:W-:Y:S01]  /*f220*/  FFMA.FTZ R42, R47, R0.reuse, -R53.reuse ;  /* 0x000000002f2a7223 */ /* 0x180fe20000010835 */
[----:B------:R-:W-:-:S03]  /*f230*/  FFMA.FTZ R31, R38, R0, -R53 ;  /* 0x00000000261f7223 */ /* 0x000fc60000010835 */
[----:B------:R-:W3:Y:S08]  /*f240*/  MUFU.EX2 R151, R151 ;  /* 0x0000009700977308 */ /* 0x000ef00000000800 */
[----:B------:R-:W4:Y:S08]  /*f250*/  MUFU.EX2 R30, R30 ;  /* 0x0000001e001e7308 */ /* 0x000f300000000800 */
[----:B------:R-:W-:Y:S08]  /*f260*/  MUFU.EX2 R52, R52 ;  /* 0x0000003400347308 */ /* 0x000ff00000000800 */
[----:B------:R-:W-:Y:S08]  /*f270*/  MUFU.EX2 R35, R35 ;  /* 0x0000002300237308 */ /* 0x000ff00000000800 */
[----:B------:R-:W-:Y:S08]  /*f280*/  MUFU.EX2 R41, R41 ;  /* 0x0000002900297308 */ /* 0x000ff00000000800 */
[----:B------:R-:W-:Y:S08]  /*f290*/  MUFU.EX2 R44, R44 ;  /* 0x0000002c002c7308 */ /* 0x000ff00000000800 */
[----:B------:R-:W-:Y:S01]  /*f2a0*/  MUFU.EX2 R45, R45 ;  /* 0x0000002d002d7308 */ /* 0x000fe20000000800 */
[----:B------:R-:W-:-:S02]  /*f2b0*/  WARPGROUP.DEPBAR.LE gsb0, 0x0 ;  /* 0x00008000000079c5 */ /* 0x000fc40000010000 */
[----:B------:R-:W-:Y:S01]  /*f2c0*/  WARPGROUP.ARRIVE ;  /* 0x00000000000079c5 */ /* 0x000fe20000000000 */
[----:B------:R-:W-:Y:S01]  /*f2d0*/  SEL R47, R21, 0x9, !P2 ;  /* 0x00000009152f7807 */ /* 0x000fe20005000000 */
[-CC-:B------:R-:W-:Y:S01]  /*f2e0*/  FFMA.FTZ R39, R43, R0.reuse, -R53.reuse ;  /* 0x000000002b277223 */ /* 0x180fe20000010835 */
[----:B------:R-:W-:Y:S01]  /*f2f0*/  FFMA.FTZ R43, R51, R0, -R53 ;  /* 0x00000000332b7223 */ /* 0x000fe20000010835 */
[----:B------:R-:W-:Y:S01]  /*f300*/  @!P1 PRMT R46, RZ, 0x654, R46 ;  /* 0x00000654ff2e9816 */ /* 0x000fe2000000002e */
[----:B------:R-:W4:Y:S01]  /*f310*/  MUFU.EX2 R27, R27 ;  /* 0x0000001b001b7308 */ /* 0x000f220000000800 */
[----:B------:R-:W-:Y:S01]  /*f320*/  HGMMA.64x64x16.F32.BF16 R88, R120, gdesc[UR4].tnspB, R88, gsb0 ;  /* 0x40e0000478587df0 */ /* 0x000fe20008001858 */
[----:B-1----:R-:W-:Y:S01]  /*f330*/  FFMA.FTZ R51, R12, R4, R149 ;  /* 0x000000040c337223 */ /* 0x002fe20000010095 */
[----:B------:R-:W-:Y:S02]  /*f340*/  @!P1 IMAD R4, R15, 0x8, R2 ;  /* 0x000000080f049824 */ /* 0x000fe400078e0202 */
[----:B------:R-:W-:-:S03]  /*f350*/  FFMA.FTZ R38, R50, R0, -R53 ;  /* 0x0000000032267223 */ /* 0x000fc60000010835 */
[----:B------:R-:W1:Y:S01]  /*f360*/  MUFU.EX2 R31, R31 ;  /* 0x0000001f001f7308 */ /* 0x000e620000000800 */
[----:B------:R-:W-:Y:S02]  /*f370*/  @!P1 VIADD R4, R4, 0x16860 ;  /* 0x0001686004049836 */ /* 0x000fe40000000000 */
[----:B------:R-:W-:-:S05]  /*f380*/  FADD.FTZ R50, R24, R5 ;  /* 0x0000000518327221 */ /* 0x000fca0000010000 */
[----:B------:R-:W1:Y:S08]  /*f390*/  MUFU.EX2 R56, R56 ;  /* 0x0000003800387308 */ /* 0x000e700000000800 */
[----:B------:R-:W1:Y:S08]  /*f3a0*/  MUFU.EX2 R34, R34 ;  /* 0x0000002200227308 */ /* 0x000e700000000800 */
[----:B------:R-:W1:Y:S08]  /*f3b0*/  MUFU.EX2 R39, R39 ;  /* 0x0000002700277308 */ /* 0x000e700000000800 */
[----:B------:R-:W1:Y:S08]  /*f3c0*/  MUFU.EX2 R42, R42 ;  /* 0x0000002a002a7308 */ /* 0x000e700000000800 */
[----:B------:R-:W1:Y:S08]  /*f3d0*/  MUFU.EX2 R38, R38 ;  /* 0x0000002600267308 */ /* 0x000e700000000800 */
[----:B------:R-:W1:Y:S08]  /*f3e0*/  MUFU.EX2 R43, R43 ;  /* 0x0000002b002b7308 */ /* 0x000e700000000800 */
[----:B------:R-:W1:Y:S01]  /*f3f0*/  MUFU.EX2 R8, R8 ;  /* 0x0000000800087308 */ /* 0x000e620000000800 */
[-CC-:B------:R-:W-:Y:S01]  /*f400*/  FFMA.FTZ R59, R59, R0.reuse, -R53.reuse ;  /* 0x000000003b3b7223 */ /* 0x180fe20000010835 */
[----:B------:R-:W-:-:S06]  /*f410*/  FFMA.FTZ R135, R62, R0, -R53 ;  /* 0x000000003e877223 */ /* 0x000fcc0000010835 */
[----:B------:R-:W1:Y:S01]  /*f420*/  MUFU.EX2 R133, R133 ;  /* 0x0000008500857308 */ /* 0x000e620000000800 */
[----:B------:R-:W-:Y:S02]  /*f430*/  WARPGROUP.DEPBAR.LE gsb0, 0x0 ;  /* 0x00008000000079c5 */ /* 0x000fe40000010000 */
[----:B------:R4:W-:Y:S06]  /*f440*/  BAR.ARV R47, 0x100 ;  /* 0x0004002f0000751d */ /* 0x0009ec0000002000 */
[----:B------:R0:W-:Y:S01]  /*f450*/  @!P1 SYNCS.ARRIVE.TRANS64.RED.A1T0 RZ, [R46+URZ], RZ ;  /* 0x000000ff2eff99a7 */ /* 0x0001e2000810043f */
[----:B------:R-:W-:Y:S01]  /*f460*/  MUFU.EX2 R48, R48 ;  /* 0x0000003000307308 */ /* 0x000fe20000000800 */
[----:B0-----:R-:W-:-:S07]  /*f470*/  FADD.FTZ R46, R26, R51 ;  /* 0x000000331a2e7221 */ /* 0x001fce0000010000 */
[----:B------:R-:W-:Y:S01]  /*f480*/  MUFU.EX2 R49, R49 ;  /* 0x0000003100317308 */ /* 0x000fe20000000800 */
[----:B---3--:R-:W-:Y:S01]  /*f490*/  FADD.FTZ R15, R151, R46 ;  /* 0x0000002e970f7221 */ /* 0x008fe20000010000 */
[----:B------:R-:W-:-:S03]  /*f4a0*/  @!P1 PRMT R46, RZ, 0x654, R4 ;  /* 0x00000654ff2e9816 */ /* 0x000fc60000000004 */
[----:B----4-:R-:W-:Y:S01]  /*f4b0*/  FADD.FTZ R54, R30, R15 ;  /* 0x0000000f1e367221 */ /* 0x010fe20000010000 */
[----:B------:R-:W-:Y:S01]  /*f4c0*/  FADD.FTZ R15, R145, R50 ;  /* 0x00000032910f7221 */ /* 0x000fe20000010000 */
[----:B------:R0:W-:Y:S01]  /*f4d0*/  @!P1 SYNCS.ARRIVE.TRANS64.RED.A1T0 RZ, [R46+URZ], RZ ;  /* 0x000000ff2eff99a7 */ /* 0x0001e2000810043f */
[----:B------:R-:W-:Y:S01]  /*f4e0*/  MUFU.EX2 R11, R11 ;  /* 0x0000000b000b7308 */ /* 0x000fe20000000800 */
[----:B------:R-:W-:-:S04]  /*f4f0*/  FADD.FTZ R47, R27, R54 ;  /* 0x000000361b2f7221 */ /* 0x000fc80000010000 */
[----:B------:R-:W-:Y:S01]  /*f500*/  FADD.FTZ R50, R52, R47 ;  /* 0x0000002f34327221 */ /* 0x000fe20000010000 */
[----:B0-----:R-:W-:-:S03]  /*f510*/  FADD.FTZ R46, R144, R15 ;  /* 0x0000000f902e7221 */ /* 0x001fc60000010000 */
[----:B-1----:R-:W-:Y:S01]  /*f520*/  FADD.FTZ R51, R31, R50 ;  /* 0x000000321f337221 */ /* 0x002fe20000010000 */
[----:B------:R-:W-:-:S03]  /*f530*/  FADD.FTZ R47, R143, R46 ;  /* 0x0000002e8f2f7221 */ /* 0x000fc60000010000 */
[----:B------:R-:W-:Y:S01]  /*f540*/  FADD.FTZ R51, R56, R51 ;  /* 0x0000003338337221 */ /* 0x000fe20000010000 */
[----:B------:R-:W-:-:S04]  /*f550*/  FADD.FTZ R46, R146, R47 ;  /* 0x0000002f922e7221 */ /* 0x000fc80000010000 */
        /* <DEDUP_REMOVED lines=17> */
[-C--:B------:R-:W-:Y:S01]  /*f670*/  FFMA.FTZ R129, R66, R0.reuse, -R53 ;  /* 0x0000000042817223 */ /* 0x080fe20000010835 */
[----:B------:R-:W-:Y:S01]  /*f680*/  F2FP.BF16.F32.PACK_AB R149, R26, R149 ;  /* 0x000000951a95723e */ /* 0x000fe200000010ff */
[----:B------:R-:W-:Y:S01]  /*f690*/  FADD.FTZ R47, R13, R24 ;  /* 0x000000180d2f7221 */ /* 0x000fe20000010000 */
[----:B------:R-:W-:Y:S01]  /*f6a0*/  FADD.FTZ R26, R20, R51 ;  /* 0x00000033141a7221 */ /* 0x000fe20000010000 */
[----:B------:R-:W-:-:S03]  /*f6b0*/  FFMA.FTZ R5, R67, R0, -R53 ;  /* 0x0000000043057223 */ /* 0x000fc60000010835 */
[----:B------:R-:W3:Y:S01]  /*f6c0*/  MUFU.EX2 R4, R63 ;  /* 0x0000003f00047308 */ /* 0x000ee20000000800 */
[----:B------:R-:W-:Y:S01]  /*f6d0*/  FADD.FTZ R47, R132, R47 ;  /* 0x0000002f842f7221 */ /* 0x000fe20000010000 */
[----:B------:R-:W-:Y:S01]  /*f6e0*/  FADD.FTZ R26, R133, R26 ;  /* 0x0000001a851a7221 */ /* 0x000fe20000010000 */
[----:B------:R-:W-:-:S05]  /*f6f0*/  FFMA.FTZ R131, R70, R0, -R53 ;  /* 0x0000000046837223 */ /* 0x000fca0000010835 */
[----:B------:R-:W4:Y:S01]  /*f700*/  MUFU.EX2 R129, R129 ;  /* 0x0000008100817308 */ /* 0x000f220000000800 */
[----:B------:R-:W-:Y:S01]  /*f710*/  FADD.FTZ R47, R32, R47 ;  /* 0x0000002f202f7221 */ /* 0x000fe20000010000 */
[----:B0-----:R-:W-:Y:S01]  /*f720*/  FADD.FTZ R26, R21, R26 ;  /* 0x0000001a151a7221 */ /* 0x001fe20000010000 */
[----:B------:R-:W-:Y:S01]  /*f730*/  FFMA.FTZ R15, R71, R0, -R53 ;  /* 0x00000000470f7223 */ /* 0x000fe20000010835 */
[----:B------:R-:W-:-:S04]  /*f740*/  F2FP.BF16.F32.PACK_AB R144, R144, R145 ;  /* 0x000000919090723e */ /* 0x000fc800000010ff */
[----:B------:R-:W0:Y:S01]  /*f750*/  MUFU.EX2 R5, R5 ;  /* 0x0000000500057308 */ /* 0x000e220000000800 */
[----:B------:R-:W-:Y:S01]  /*f760*/  F2FP.BF16.F32.PACK_AB R145, R52, R27 ;  /* 0x0000001b3491723e */ /* 0x000fe200000010ff */
[----:B------:R-:W-:Y:S01]  /*f770*/  FADD.FTZ R47, R134, R47 ;  /* 0x0000002f862f7221 */ /* 0x000fe20000010000 */
[----:B-1----:R-:W-:Y:S01]  /*f780*/  FADD.FTZ R27, R135, R26 ;  /* 0x0000001a871b7221 */ /* 0x002fe20000010000 */
[----:B------:R-:W-:-:S04]  /*f790*/  FFMA.FTZ R125, R74, R0, -R53 ;  /* 0x000000004a7d7223 */ /* 0x000fc80000010835 */
[----:B------:R-:W1:Y:S01]  /*f7a0*/  MUFU.EX2 R131, R131 ;  /* 0x0000008300837308 */ /* 0x000e620000000800 */
[----:B------:R-:W-:Y:S01]  /*f7b0*/  F2FP.BF16.F32.PACK_AB R151, R30, R151 ;  /* 0x000000971e97723e */ /* 0x000fe200000010ff */
[----:B------:R-:W-:Y:S01]  /*f7c0*/  FADD.FTZ R26, R28, R47 ;  /* 0x0000002f1c1a7221 */ /* 0x000fe20000010000 */
[----:B---3--:R-:W-:Y:S01]  /*f7d0*/  FADD.FTZ R30, R4, R27 ;  /* 0x0000001b041e7221 */ /* 0x008fe20000010000 */
[----:B------:R-:W-:-:S04]  /*f7e0*/  FFMA.FTZ R75, R75, R0, -R53 ;  /* 0x000000004b4b7223 */ /* 0x000fc80000010835 */
[----:B------:R-:W3:Y:S01]  /*f7f0*/  MUFU.EX2 R15, R15 ;  /* 0x0000000f000f7308 */ /* 0x000ee20000000800 */
[----:B------:R-:W-:Y:S01]  /*f800*/  FADD.FTZ R26, R25, R26 ;  /* 0x0000001a191a7221 */ /* 0x000fe20000010000 */
[----:B----4-:R-:W-:Y:S01]  /*f810*/  FADD.FTZ R30, R129, R30 ;  /* 0x0000001e811e7221 */ /* 0x010fe20000010000 */
[----:B------:R-:W-:-:S05]  /*f820*/  FFMA.FTZ R78, R78, R0, -R53 ;  /* 0x000000004e4e7223 */ /* 0x000fca0000010835 */
        /* <DEDUP_REMOVED lines=13> */
[----:B---3--:R-:W-:Y:S01]  /*f900*/  FADD.FTZ R30, R15, R30 ;  /* 0x0000001e0f1e7221 */ /* 0x008fe20000010000 */
[----:B------:R-:W-:-:S04]  /*f910*/  FFMA.FTZ R83, R83, R0, -R53 ;  /* 0x0000000053537223 */ /* 0x000fc80000010835 */
[----:B------:R-:W3:Y:S01]  /*f920*/  MUFU.EX2 R79, R79 ;  /* 0x0000004f004f7308 */ /* 0x000ee20000000800 */
[----:B------:R-:W-:Y:S01]  /*f930*/  F2FP.BF16.F32.PACK_AB R133, R21, R133 ;  /* 0x000000851585723e */ /* 0x000fe200000010ff */
[----:B------:R-:W-:Y:S01]  /*f940*/  FADD.FTZ R13, R37, R8 ;  /* 0x00000008250d7221 */ /* 0x000fe20000010000 */
[----:B----4-:R-:W-:Y:S01]  /*f950*/  FADD.FTZ R21, R125, R30 ;  /* 0x0000001e7d157221 */ /* 0x010fe20000010000 */
[----:B------:R-:W-:Y:S01]  /*f960*/  FFMA.FTZ R86, R86, R0, -R53 ;  /* 0x0000000056567223 */ /* 0x000fe20000010835 */
[----:B------:R-:W-:-:S03]  /*f970*/  F2FP.BF16.F32.PACK_AB R135, R4, R135 ;  /* 0x000000870487723e */ /* 0x000fc600000010ff */
        /* <DEDUP_REMOVED lines=11> */
[----:B--2---:R-:W-:-:S05]  /*fa30*/  ISETP.GT.AND P2, PT, R14, R55, PT ;  /* 0x000000370e00720c */ /* 0x004fca0003f44270 */
[----:B------:R-:W2:Y:S01]  /*fa40*/  MUFU.EX2 R53, R53 ;  /* 0x0000003500357308 */ /* 0x000ea20000000800 */
[----:B------:R-:W-:Y:S01]  /*fa50*/  FADD.FTZ R13, R45, R8 ;  /* 0x000000082d0d7221 */ /* 0x000fe20000010000 */
[----:B----4-:R-:W-:-:S03]  /*fa60*/  FADD.FTZ R4, R82, R5 ;  /* 0x0000000552047221 */ /* 0x010fc60000010000 */
[----:B------:R-:W-:Y:S01]  /*fa70*/  FADD.FTZ R8, R48, R13 ;  /* 0x0000000d30087221 */ /* 0x000fe20000010000 */
[----:B0-----:R-:W-:-:S03]  /*fa80*/  FADD.FTZ R5, R83, R4 ;  /* 0x0000000453057221 */ /* 0x001fc60000010000 */
[----:B------:R-:W-:Y:S01]  /*fa90*/  FADD.FTZ R8, R49, R8 ;  /* 0x0000000831087221 */ /* 0x000fe20000010000 */
[----:B-1----:R-:W-:Y:S01]  /*faa0*/  FADD.FTZ R4, R86, R5 ;  /* 0x0000000556047221 */ /* 0x002fe20000010000 */
[----:B------:R-:W-:Y:S01]  /*fab0*/  F2FP.BF16.F32.PACK_AB R148, R148, R147 ;  /* 0x000000939494723e */ /* 0x000fe200000010ff */
[-C--:B------:R-:W-:Y:S01]  /*fac0*/  FMUL.FTZ R90, R90, R12.reuse ;  /* 0x0000000c5a5a7220 */ /* 0x080fe20000410000 */
        /* <DEDUP_REMOVED lines=21> */
[----:B--2---:R-:W-:Y:S01]  /*fc20*/  FADD.FTZ R4, R53, R4 ;  /* 0x0000000435047221 */ /* 0x004fe20000010000 */
[----:B------:R-:W-:Y:S01]  /*fc30*/  F2FP.BF16.F32.PACK_AB R141, R39, R34 ;  /* 0x00000022278d723e */ /* 0x000fe200000010ff */
[-C--:B------:R-:W-:Y:S01]  /*fc40*/  FMUL.FTZ R88, R88, R10.reuse ;  /* 0x0000000a58587220 */ /* 0x080fe20000410000 */
[----:B------:R-:W-:Y:S01]  /*fc50*/  F2FP.BF16.F32.PACK_AB R143, R42, R35 ;  /* 0x000000232a8f723e */ /* 0x000fe200000010ff */
[----:B------:R-:W-:Y:S01]  /*fc60*/  FMUL.FTZ R89, R89, R10 ;  /* 0x0000000a59597220 */ /* 0x000fe20000410000 */
        /* <DEDUP_REMOVED lines=26> */
[----:B------:R-:W-:Y:S01]  /*fe10*/  FMUL.FTZ R117, R117, R10 ;  /* 0x0000000a75757220 */ /* 0x000fe20000410000 */
[----:B------:R-:W-:-:S02]  /*fe20*/  VIADD R14, R14, 0xffffffff ;  /* 0xffffffff0e0e7836 */ /* 0x000fc40000000000 */
[----:B------:R-:W-:Y:S02]  /*fe30*/  IMAD.MOV.U32 R8, RZ, RZ, R23 ;  /* 0x000000ffff087224 */ /* 0x000fe400078e0017 */
[----:B------:R-:W-:Y:S02]  /*fe40*/  IMAD.MOV.U32 R15, RZ, RZ, R18 ;  /* 0x000000ffff0f7224 */ /* 0x000fe400078e0012 */
[----:B------:R-:W-:Y:S02]  /*fe50*/  IMAD.MOV.U32 R12, RZ, RZ, R9 ;  /* 0x000000ffff0c7224 */ /* 0x000fe400078e0009 */
[----:B------:R-:W-:Y:S01]  /*fe60*/  IMAD.MOV.U32 R13, RZ, RZ, R3 ;  /* 0x000000ffff0d7224 */ /* 0x000fe200078e0003 */
[----:B------:R-:W-:Y:S06]  /*fe70*/  @P2 BRA `(.L_x_14531) ;  /* 0xffffffe000402947 */ /* 0x000fec000383ffff */
.L_x_14521:
[----:B------:R-:W-:Y:S05]  /*fe80*/  WARPSYNC.ALL ;  /* 0x0000000000007948 */ /* 0x000fea0003800000 */
[----:B------:R-:W-:Y:S06]  /*fe90*/  BAR.ARV 0x8, 0x200 ;  /* 0x0208000000007b1d */ /* 0x000fec0000002000 */
[----:B------:R-:W-:Y:S05]  /*fea0*/  @!P0 BRA `(.L_x_14532) ;  /* 0x0000000000048947 */ /* 0x000fea0003800000 */
[----:B------:R-:W-:Y:S01]  /*feb0*/  BPT.TRAP 0x1 ;  /* 0x000000040000795c */ /* 0x000fe20000300000 */
.L_x_14532:
[----:B------:R-:W-:Y:S01]  /*fec0*/  IMAD R13, R18, 0x8, R2 ;  /* 0x00000008120d7824 */ /* 0x000fe200078e0202 */
[----:B------:R-:W-:-:S04]  /*fed0*/  SHF.L.U32 R6, R23, 0x1f, RZ ;  /* 0x0000001f17067819 */ /* 0x000fc800000006ff */
[----:B------:R0:W1:Y:S01]  /*fee0*/  SYNCS.PHASECHK.TRANS64.TRYWAIT P2, [R13+URZ+0x16850], R6 ;  /* 0x016850060d0075a7 */ /* 0x000062000804017f */
[----:B------:R-:W-:Y:S05]  /*fef0*/  @!P0 BRA `(.L_x_14533) ;  /* 0x0000000000048947 */ /* 0x000fea0003800000 */
[----:B------:R-:W-:Y:S01]  /*ff00*/  BPT.TRAP 0x1 ;  /* 0x000000040000795c */ /* 0x000fe20000300000 */
.L_x_14533:
[----:B------:R-:W-:-:S05]  /*ff10*/  VIADD R2, R2, 0x400 ;  /* 0x0000040002027836 */ /* 0x000fca0000000000 */
[----:B------:R-:W-:-:S04]  /*ff20*/  SHF.R.U32.HI R2, RZ, 0x4, R2 ;  /* 0x00000004ff027819 */ /* 0x000fc80000011602 */
[----:B------:R-:W-:Y:S01]  /*ff30*/  LOP3.LUT R7, R2, 0x3fff, RZ, 0xc0, !PT ;  /* 0x00003fff02077812 */ /* 0x000fe200078ec0ff */
[----:B-1----:R-:W-:Y:S06]  /*ff40*/  @P2 BRA `(.L_x_14534) ;  /* 0x0000000000082947 */ /* 0x002fec0003800000 */
[----:B------:R-:W1:Y:S02]  /*ff50*/  SYNCS.PHASECHK.TRANS64.TRYWAIT P0, [R13+URZ+0x16850], R6 ;  /* 0x016850060d0075a7 */ /* 0x000e64000800017f */
[----:B-1----:R-:W-:Y:S05]  /*ff60*/  @!P0 BRA `(.L_x_14535) ;  /* 0x000000ac00d88947 */ /* 0x002fea0003800000 */
.L_x_14534:
[----:B01----:R-:W-:Y:S01]  /*ff70*/  IMAD R6, R18, 0x400, R7 ;  /* 0x0000040012067824 */ /* 0x003fe200078e0207 */
[----:B------:R-:W2:Y:S01]  /*ff80*/  LDL.LU R14, [R1+0x58] ;  /* 0x00005800010e7983 */ /* 0x000ea20000300800 */
[----:B------:R-:W-:Y:S01]  /*ff90*/  IMAD.MOV.U32 R7, RZ, RZ, 0x40000040 ;  /* 0x40000040ff077424 */ /* 0x000fe200078e00ff */
[----:B------:R-:W-:Y:S05]  /*ffa0*/  WARPSYNC.ALL ;  /* 0x0000000000007948 */ /* 0x000fea0003800000 */
[C---:B------:R-:W-:Y:S01]  /*ffb0*/  R2UR UR6, R6.reuse ;  /* 0x00000000060672ca */ /* 0x040fe200000e0000 */
[----:B------:R-:W-:Y:S01]  /*ffc0*/  WARPGROUP.ARRIVE ;  /* 0x00000000000079c5 */ /* 0x000fe20000000000 */
[----:B------:R-:W-:Y:S01]  /*ffd0*/  R2UR UR7, R7 ;  /* 0x00000000070772ca */ /* 0x000fe200000e0000 */
[----:B------:R-:W-:Y:S01]  /*ffe0*/  VIADD R10, R6, 0x80 ;  /* 0x00000080060a7836 */ /* 0x000fe20000000000 */
[----:B------:R-:W0:Y:S01]  /*fff0*/  SHFL.BFLY PT, R2, R5, 0x2, 0x1f ;  /* 0x0c401f0005027f89 */ /* 0x000e2200000e0000 */
[----:B------:R-:W-:-:S02]  /*10000*/  IMAD.MOV.U32 R11, RZ, RZ, 0x40000040 ;  /* 0x40000040ff0b7424 */ /* 0x000fc400078e00ff */
[----:B------:R-:W-:Y:S02]  /*10010*/  IMAD.MOV.U32 R7, RZ, RZ, 0x40000040 ;  /* 0x40000040ff077424 */ /* 0x000fe400078e00ff */
[----:B------:R-:W-:Y:S02]  /*10020*/  @!P1 VIADD R8, R13, 0x16860 ;  /* 0x000168600d089836 */ /* 0x000fe40000000000 */
[----:B------:R-:W-:Y:S02]  /*10030*/  VIADD R18, R18, 0x1 ;  /* 0x0000000112127836 */ /* 0x000fe40000000000 */
[----:B------:R-:W-:Y:S01]  /*10040*/  IMAD.MOV.U32 R26, RZ, RZ, -0x800000 ;  /* 0xff800000ff1a7424 */ /* 0x000fe200078e00ff */
[----:B------:R-:W-:Y:S01]  /*10050*/  @!P1 PRMT R8, RZ, 0x654, R8 ;  /* 0x00000654ff089816 */ /* 0x000fe20000000008 */
[----:B------:R-:W-:Y:S01]  /*10060*/  HGMMA.64x64x16.F32.BF16 R88, R148, gdesc[UR4].tnspB, R88, gsb0 ;  /* 0x40e0000494587df0 */ /* 0x000fe20008001858 */
[----:B------:R-:W-:Y:S01]  /*10070*/  R2UR UR6, R10 ;  /* 0x000000000a0672ca */ /* 0x000fe200000e0000 */
[----:B------:R-:W-:Y:S01]  /*10080*/  VIADD R10, R6, 0x100 ;  /* 0x00000100060a7836 */ /* 0x000fe20000000000 */
[----:B------:R-:W-:Y:S01]  /*10090*/  R2UR UR7, R11 ;  /* 0x000000000b0772ca */ /* 0x000fe200000e0000 */
[----:B------:R-:W-:Y:S01]  /*100a0*/  IMAD.MOV.U32 R11, RZ, RZ, 0x40000040 ;  /* 0x40000040ff0b7424 */ /* 0x000fe200078e00ff */
[----:B------:R-:W-:Y:S01]  /*100b0*/  ISETP.NE.AND P2, PT, R18, 0x2, PT ;  /* 0x000000021200780c */ /* 0x000fe20003f45270 */
[----:B------:R-:W-:-:S03]  /*100c0*/  IMAD.MOV.U32 R27, RZ, RZ, -0x800000 ;  /* 0xff800000ff1b7424 */ /* 0x000fc600078e00ff */
[----:B------:R-:W-:Y:S01]  /*100d0*/  SEL R18, R18, RZ, P2 ;  /* 0x000000ff12127207 */ /* 0x000fe20001000000 */
[----:B0-----:R-:W-:Y:S01]  /*100e0*/  FADD.FTZ R2, R2, R5 ;  /* 0x0000000502027221 */ /* 0x001fe20000010000 */
        /* <DEDUP_REMOVED lines=35> */
[----:B------:R-:W-:Y:S02]  /*10320*/  R2UR UR7, R11 ;  /* 0x000000000b0772ca */ /* 0x000fe400000e0000 */
[----:B------:R-:W0:Y:S02]  /*10330*/  SHFL.BFLY PT, R11, R4, 0x2, 0x1f ;  /* 0x0c401f00040b7f89 */ /* 0x000e2400000e0000 */
[----:B0-----:R-:W-:Y:S01]  /*10340*/  FADD.FTZ R11, R11, R4 ;  /* 0x000000040b0b7221 */ /* 0x001fe20000010000 */
[----:B------:R-:W-:-:S04]  /*10350*/  SEL R4, RZ, 0x1, P2 ;  /* 0x00000001ff047807 */ /* 0x000fc80001000000 */
[----:B------:R-:W-:Y:S01]  /*10360*/  LOP3.LUT R23, R23, R4, RZ, 0x3c, !PT ;  /* 0x0000000417177212 */ /* 0x000fe200078e3cff */
[----:B------:R-:W-:Y:S02]  /*10370*/  WARPGROUP.DEPBAR.LE gsb0, 0x0 ;  /* 0x00008000000079c5 */ /* 0x000fe40000010000 */
[----:B------:R-:W-:-:S06]  /*10380*/  WARPGROUP.ARRIVE ;  /* 0x00000000000079c5 */ /* 0x000fcc0000000000 */
[----:B------:R-:W-:Y:S01]  /*10390*/  HGMMA.64x64x16.F32.BF16 R88, R124, gdesc[UR4].tnspB, R88, gsb0 ;  /* 0x40e000047c587df0 */ /* 0x000fe20008001858 */
[----:B------:R-:W-:Y:S02]  /*103a0*/  R2UR UR6, R6 ;  /* 0x00000000060672ca */ /* 0x000fe400000e0000 */
[----:B------:R-:W-:Y:S01]  /*103b0*/  R2UR UR7, R7 ;  /* 0x00000000070772ca */ /* 0x000fe200000e0000 */
[----:B------:R-:W0:Y:S04]  /*103c0*/  SHFL.BFLY PT, R6, R11, 0x1, 0x1f ;  /* 0x0c201f000b067f89 */ /* 0x000e2800000e0000 */
[----:B------:R-:W1:Y:S01]  /*103d0*/  SHFL.BFLY PT, R7, R2, 0x1, 0x1f ;  /* 0x0c201f0002077f89 */ /* 0x000e6200000e0000 */
[----:B0-----:R-:W-:Y:S01]  /*103e0*/  FADD.FTZ R12, R11, R6 ;  /* 0x000000060b0c7221 */ /* 0x001fe20000010000 */
[----:B------:R-:W-:-:S02]  /*103f0*/  IMAD.MOV.U32 R6, RZ, RZ, RZ ;  /* 0x000000ffff067224 */ /* 0x000fc400078e00ff */
[----:B-1----:R-:W-:Y:S02]  /*10400*/  FADD.FTZ R10, R2, R7 ;  /* 0x00000007020a7221 */ /* 0x002fe40000010000 */
[----:B------:R-:W-:Y:S01]  /*10410*/  FSETP.NE.FTZ.AND P3, PT, R12, RZ, PT ;  /* 0x000000ff0c00720b */ /* 0x000fe20003f75000 */
[----:B------:R-:W-:Y:S02]  /*10420*/  IMAD.MOV.U32 R2, RZ, RZ, RZ ;  /* 0x000000ffff027224 */ /* 0x000fe400078e00ff */
[----:B------:R-:W-:-:S10]  /*10430*/  FSETP.NE.FTZ.AND P0, PT, R10, RZ, PT ;  /* 0x000000ff0a00720b */ /* 0x000fd40003f15000 */
[----:B------:R-:W0:Y:S01]  /*10440*/  @P3 MUFU.LG2 R7, R12 ;  /* 0x0000000c00073308 */ /* 0x000e220000000c00 */
[C---:B------:R-:W-:Y:S02]  /*10450*/  @P3 FMUL.FTZ R11, R0.reuse, 0.69314718246459960938 ;  /* 0x3f317218000b3820 */ /* 0x040fe40000410000 */
[----:B------:R-:W-:-:S05]  /*10460*/  @P0 FMUL.FTZ R4, R0, 0.69314718246459960938 ;  /* 0x3f31721800040820 */ /* 0x000fca0000410000 */
        /* <DEDUP_REMOVED lines=45> */
.L_x_14471:
[----:B------:R-:W2:Y:S01]  /*10740*/  LDL R48, [R1+0x50] ;  /* 0x0000500001307983 */ /* 0x000ea20000100800 */
[----:B------:R-:W-:Y:S05]  /*10750*/  WARPSYNC.ALL ;  /* 0x0000000000007948 */ /* 0x000fea0003800000 */
[----:B------:R-:W0:Y:S01]  /*10760*/  S2R R0, SR_TID.X ;  /* 0x0000000000007919 */ /* 0x000e220000002100 */
[----:B------:R-:W1:Y:S01]  /*10770*/  S2UR UR5, SR_CgaCtaId ;  /* 0x00000000000579c3 */ /* 0x000e620000008800 */
[----:B------:R-:W-:Y:S01]  /*10780*/  UMOV UR4, 0x400 ;  /* 0x0000040000047882 */ /* 0x000fe20000000000 */
[----:B------:R-:W-:Y:S01]  /*10790*/  BSSY B0, `(.L_x_14536) ;  /* 0x0000241000007945 */ /* 0x000fe20003800000 */
[----:B-1----:R-:W-:-:S06]  /*107a0*/  ULEA UR4, UR5, UR4, 0x18 ;  /* 0x0000000405047291 */ /* 0x002fcc000f8ec03f */
[----:B------:R-:W-:Y:S01]  /*107b0*/  IMAD.U32 R2, RZ, RZ, UR4 ;  /* 0x00000004ff027e24 */ /* 0x000fe2000f8e00ff */
[----:B------:R-:W-:Y:S01]  /*107c0*/  BAR.SYNC.DEFER_BLOCKING 0x5, 0x200 ;  /* 0x0148000000007b1d */ /* 0x000fe20000010000 */
[----:B0-----:R-:W-:-:S05]  /*107d0*/  VIADD R49, R0, 0xffffff80 ;  /* 0xffffff8000317836 */ /* 0x001fca0000000000 */
[--C-:B------:R-:W-:Y:S02]  /*107e0*/  SHF.R.S32.HI R46, RZ, 0x1f, R49.reuse ;  /* 0x0000001fff2e7819 */ /* 0x100fe40000011431 */
[----:B------:R-:W-:Y:S02]  /*107f0*/  SHF.R.S32.HI R0, RZ, 0x1f, R49 ;  /* 0x0000001fff007819 */ /* 0x000fe40000011431 */
[-C--:B------:R-:W-:Y:S02]  /*10800*/  LEA.HI R46, R46, R49.reuse, RZ, 0x3 ;  /* 0x000000312e2e7211 */ /* 0x080fe400078f18ff */
[----:B------:R-:W-:Y:S02]  /*10810*/  LEA.HI R0, R0, R49, RZ, 0x3 ;  /* 0x0000003100007211 */ /* 0x000fe400078f18ff */
[----:B------:R-:W-:Y:S02]  /*10820*/  LOP3.LUT R46, R46, 0xfffffff8, RZ, 0xc0, !PT ;  /* 0xfffffff82e2e7812 */ /* 0x000fe400078ec0ff */
[----:B------:R-:W-:-:S03]  /*10830*/  SHF.R.S32.HI R45, RZ, 0x3, R0 ;  /* 0x00000003ff2d7819 */ /* 0x000fc60000011400 */
[----:B------:R-:W-:-:S04]  /*10840*/  IMAD.IADD R46, R49, 0x1, -R46 ;  /* 0x00000001312e7824 */ /* 0x000fc800078e0a2e */
[----:B------:R-:W-:Y:S01]  /*10850*/  IMAD.SHL.U32 R44, R46, 0x8, RZ ;  /* 0x000000082e2c7824 */ /* 0x000fe200078e00ff */
[----:B------:R0:W1:Y:S04]  /*10860*/  LDS.128 R28, [R2+0x168d0] ;  /* 0x0168d000021c7984 */ /* 0x0000680000000c00 */
        /* <DEDUP_REMOVED lines=11> */
[----:B------:R-:W-:Y:S01]  /*10920*/  F2FP.BF16.F32.PACK_AB R14, R93, R92 ;  /* 0x0000005c5d0e723e */ /* 0x000fe200000010ff */
[----:B------:R-:W0:Y:S01]  /*10930*/  S2R R3, SR_SWINHI ;  /* 0x0000000000037919 */ /* 0x000e220000002f00 */
[----:B-----5:R-:W-:Y:S02]  /*10940*/  MOV R24, R2 ;  /* 0x0000000200187202 */ /* 0x020fe40000000f00 */
[----:B0-----:R-:W-:-:S03]  /*10950*/  MOV R25, R3 ;  /* 0x0000000300197202 */ /* 0x001fc60000000f00 */
[----:B--2---:R-:W-:-:S03]  /*10960*/  IMAD.WIDE R10, R4, 0x2, R24 ;  /* 0x00000002040a7825 */ /* 0x004fc600078e0218 */
[C---:B------:R-:W-:Y:S02]  /*10970*/  IADD3 R15, P0, R10.reuse, 0x60, RZ ;  /* 0x000000600a0f7810 */ /* 0x040fe40007f1e0ff */
[C---:B------:R-:W-:Y:S02]  /*10980*/  LOP3.LUT R3, R10.reuse, 0x380, RZ, 0xc0, !PT ;  /* 0x000003800a037812 */ /* 0x040fe400078ec0ff */
[----:B------:R-:W-:Y:S01]  /*10990*/  IADD3 R6, P1, R10, 0x40, RZ ;  /* 0x000000400a067810 */ /* 0x000fe20007f3e0ff */
[--C-:B------:R-:W-:Y:S01]  /*109a0*/  IMAD.X R5, RZ, RZ, R11.reuse, P0 ;  /* 0x000000ffff057224 */ /* 0x100fe200000e060b */
[----:B---3--:R-:W-:Y:S02]  /*109b0*/  ISETP.NE.AND P0, PT, R32, RZ, PT ;  /* 0x000000ff2000720c */ /* 0x008fe40003f05270 */
        /* <DEDUP_REMOVED lines=11> */
[----:B------:R-:W-:Y:S02]  /*10a70*/  LOP3.LUT R10, R3, R10, RZ, 0x3c, !PT ;  /* 0x0000000a030a7212 */ /* 0x000fe400078e3cff */
[----:B------:R-:W-:Y:S02]  /*10a80*/  SHF.R.U64 R3, R4, 0x3, RZ ;  /* 0x0000000304037819 */ /* 0x000fe400000012ff */
[----:B------:R-:W-:Y:S02]  /*10a90*/  SHF.R.U64 R0, R0, 0x3, RZ ;  /* 0x0000000300007819 */ /* 0x000fe400000012ff */
[----:B------:R-:W-:Y:S02]  /*10aa0*/  SHF.R.U64 R4, R8, 0x3, RZ ;  /* 0x0000000308047819 */ /* 0x000fe400000012ff */
[----:B------:R-:W-:Y:S02]  /*10ab0*/  LOP3.LUT R8, R0, R13, RZ, 0x3c, !PT ;  /* 0x0000000d00087212 */ /* 0x000fe400078e3cff */
[----:B------:R-:W-:-:S02]  /*10ac0*/  LOP3.LUT R4, R4, R15, RZ, 0x3c, !PT ;  /* 0x0000000f04047212 */ /* 0x000fc400078e3cff */
[----:B------:R-:W-:Y:S02]  /*10ad0*/  LOP3.LUT R6, R3, R6, RZ, 0x3c, !PT ;  /* 0x0000000603067212 */ /* 0x000fe400078e3cff */
[----:B------:R-:W-:Y:S02]  /*10ae0*/  MOV R10, R10 ;  /* 0x0000000a000a7202 */ /* 0x000fe40000000f00 */
[----:B------:R-:W-:Y:S02]  /*10af0*/  F2FP.BF16.F32.PACK_AB R13, R91, R90 ;  /* 0x0000005a5b0d723e */ /* 0x000fe400000010ff */
[----:B------:R-:W-:Y:S01]  /*10b00*/  F2FP.BF16.F32.PACK_AB R15, R95, R94 ;  /* 0x0000005e5f0f723e */ /* 0x000fe200000010ff */
[----:B------:R-:W-:Y:S01]  /*10b10*/  BAR.SYNC.DEFER_BLOCKING 0x1, 0x180 ;  /* 0x0046000000007b1d */ /* 0x000fe20000010000 */
[----:B------:R-:W-:Y:S02]  /*10b20*/  MOV R3, R6 ;  /* 0x0000000600037202 */ /* 0x000fe40000000f00 */
        /* <DEDUP_REMOVED lines=9> */
[----:B------:R-:W-:Y:S02]  /*10bc0*/  ISETP.NE.U32.AND P3, PT, RZ, UR6, PT ;  /* 0x00000006ff007c0c */ /* 0x000fe4000bf65070 */
[----:B------:R-:W-:Y:S01]  /*10bd0*/  ISETP.NE.U32.AND P0, PT, RZ, UR4, PT ;  /* 0x00000004ff007c0c */ /* 0x000fe2000bf05070 */
[----:B------:R0:W-:Y:S01]  /*10be0*/  STSM.16.M88.4 [R10], R12 ;  /* 0x0000000c0a007844 */ /* 0x0001e20000000200 */
[----:B------:R-:W-:Y:S02]  /*10bf0*/  ISETP.NE.AND.EX P3, PT, RZ, UR7, PT, P3 ;  /* 0x00000007ff007c0c */ /* 0x000fe4000bf65330 */
[----:B------:R-:W-:Y:S01]  /*10c00*/  IADD3 R32, P1, R36, UR4, RZ ;  /* 0x0000000424207c10 */ /* 0x000fe2000ff3e0ff */
[----:B------:R1:W-:Y:S01]  /*10c10*/  STSM.16.M88.4 [R35], R4 ;  /* 0x0000000423007844 */ /* 0x0003e20000000200 */
[----:B------:R-:W-:-:S02]  /*10c20*/  ISETP.NE.AND.EX P0, PT, RZ, UR5, PT, P0 ;  /* 0x00000005ff007c0c */ /* 0x000fc4000bf05300 */
[----:B------:R-:W-:Y:S02]  /*10c30*/  IADD3.X R33, R37, UR5, RZ, P1, !PT ;  /* 0x0000000525217c10 */ /* 0x000fe40008ffe4ff */
[----:B0-----:R-:W-:Y:S02]  /*10c40*/  F2FP.BF16.F32.PACK_AB R10, R109, R108 ;  /* 0x0000006c6d0a723e */ /* 0x001fe400000010ff */
[----:B------:R-:W-:Y:S02]  /*10c50*/  F2FP.BF16.F32.PACK_AB R12, R113, R112 ;  /* 0x00000070710c723e */ /* 0x000fe400000010ff */
[----:B------:R-:W-:Y:S01]  /*10c60*/  F2FP.BF16.F32.PACK_AB R13, R115, R114 ;  /* 0x00000072730d723e */ /* 0x000fe200000010ff */
[----:B------:R-:W-:Y:S01]  /*10c70*/  STSM.16.M88.4 [R3], R8 ;  /* 0x0000000803007844 */ /* 0x000fe20000000200 */
[----:B------:R-:W-:Y:S02]  /*10c80*/  F2FP.BF16.F32.PACK_AB R14, R117, R116 ;  /* 0x00000074750e723e */ /* 0x000fe400000010ff */
[----:B------:R-:W-:-:S05]  /*10c90*/  F2FP.BF16.F32.PACK_AB R15, R119, R118 ;  /* 0x00000076770f723e */ /* 0x000fca00000010ff */
[----:B------:R0:W-:Y:S01]  /*10ca0*/  STSM.16.M88.4 [R0], R12 ;  /* 0x0000000c00007844 */ /* 0x0001e20000000200 */
[----:B------:R-:W-:Y:S01]  /*10cb0*/  BAR.SYNC.DEFER_BLOCKING 0x1, 0x180 ;  /* 0x0046000000007b1d */ /* 0x000fe20000010000 */
[----:B------:R-:W-:-:S05]  /*10cc0*/  @P3 IADD3 R36, P1, R36, UR6, RZ ;  /* 0x0000000624243c10 */ /* 0x000fca000ff3e0ff */
[----:B------:R-:W-:Y:S01]  /*10cd0*/  ULDC UR6, c[0x0][0xa88] ;  /* 0x0002a20000067ab9 */ /* 0x000fe20000000800 */
[----:B------:R-:W-:Y:S01]  /*10ce0*/  @P3 IADD3.X R37, R37, UR7, RZ, P1, !PT ;  /* 0x0000000725253c10 */ /* 0x000fe20008ffe4ff */
[----:B------:R-:W-:Y:S01]  /*10cf0*/  IMAD.U32 R47, RZ, RZ, UR6 ;  /* 0x00000006ff2f7e24 */ /* 0x000fe2000f8e00ff */
[----:B------:R-:W-:Y:S01]  /*10d00*/  ISETP.GT.AND P2, PT, R38, 0x1, PT ;  /* 0x000000012600780c */ /* 0x000fe20003f44270 */
[----:B-1----:R-:W-:Y:S01]  /*10d10*/  IMAD.MOV.U32 R6, RZ, RZ, 0x9b8 ;  /* 0x000009b8ff067424 */ /* 0x002fe200078e00ff */
[----:B0-----:R-:W0:Y:S01]  /*10d20*/  LDC R0, c[0x0][0xbe8] ;  /* 0x0002fa00ff007b82 */ /* 0x001e220000000800 */
[----:B------:R1:W5:Y:S04]  /*10d30*/  @P0 LDG.E R28, desc[UR40][R32.64] ;  /* 0x00000028201c0981 */ /* 0x000368000c1e1900 */
[----:B------:R1:W5:Y:S01]  /*10d40*/  @P3 LDG.E R47, desc[UR40][R36.64] ;  /* 0x00000028242f3981 */ /* 0x000362000c1e1900 */
[----:B------:R-:W-:-:S04]  /*10d50*/  SEL R6, R6, 0x978, P2 ;  /* 0x0000097806067807 */ /* 0x000fc80001000000 */
        /* <DEDUP_REMOVED lines=9> */
.L_x_14538:
[----:B------:R-:W0:Y:S04]  /*10df0*/  LDL R50, [R1+0x4c] ;  /* 0x00004c0001327983 */ /* 0x000e280000100800 */
[----:B------:R-:W2:Y:S04]  /*10e00*/  LDL R14, [R1+0x48] ;  /* 0x00004800010e7983 */ /* 0x000ea80000100800 */
[----:B------:R-:W2:Y:S04]  /*10e10*/  LDL R51, [R1+0x24] ;  /* 0x0000240001337983 */ /* 0x000ea80000100800 */
[----:B------:R-:W4:Y:S01]  /*10e20*/  LDL R49, [R1+0x5c] ;  /* 0x00005c0001317983 */ /* 0x000f220000100800 */
[----:B-1----:R-:W1:Y:S03]  /*10e30*/  LDC.64 R6, c[0x0][R6+0x210] ;  /* 0x0000840006067b82 */ /* 0x002e660000000a00 */
[----:B------:R-:W3:Y:S01]  /*10e40*/  LDL R38, [R1+0x64] ;  /* 0x0000640001267983 */ /* 0x000ee20000100800 */
[----:B------:R-:W-:-:S04]  /*10e50*/  ISETP.NE.U32.AND P0, PT, RZ, UR4, PT ;  /* 0x00000004ff007c0c */ /* 0x000fc8000bf05070 */
[----:B------:R-:W1:Y:S01]  /*10e60*/  @P1 LDC R32, c[0x0][0xbec] ;  /* 0x0002fb00ff201b82 */ /* 0x000e620000000800 */
[----:B------:R-:W-:-:S04]  /*10e70*/  ISETP.NE.AND.EX P0, PT, RZ, UR5, PT, P0 ;  /* 0x00000005ff007c0c */ /* 0x000fc8000bf05300 */
[----:B------:R-:W-:-:S03]  /*10e80*/  SEL R3, R48, RZ, !P0 ;  /* 0x000000ff30037207 */ /* 0x000fc60004000000 */
[----:B------:R-:W1:Y:S01]  /*10e90*/  @P1 LDC R37, c[0x0][0xbf0] ;  /* 0x0002fc00ff251b82 */ /* 0x000e620000000800 */
[----:B------:R-:W-:-:S07]  /*10ea0*/  SEL R15, R34, RZ, !P0 ;  /* 0x000000ff220f7207 */ /* 0x000fce0004000000 */
[----:B------:R-:W1:Y:S01]  /*10eb0*/  LDC.64 R4, c[0x0][0xba8] ;  /* 0x0002ea00ff047b82 */ /* 0x000e620000000a00 */
[----:B------:R-:W-:Y:S01]  /*10ec0*/  IMAD R11, R11, R3, RZ ;  /* 0x000000030b0b7224 */ /* 0x000fe200078e02ff */
[----:B------:R-:W1:Y:S03]  /*10ed0*/  S2R R36, SR_TID.X ;  /* 0x0000000000247919 */ /* 0x000e660000002100 */
        /* <DEDUP_REMOVED lines=8> */
[----:B------:R-:W-:Y:S01]  /*10f60*/  LOP3.LUT R36, R36, 0xffffff80, RZ, 0xc0, !PT ;  /* 0xffffff8024247812 */ /* 0x000fe200078ec0ff */
[----:B-----5:R-:W-:-:S04]  /*10f70*/  IMAD R47, R47, R0, RZ ;  /* 0x000000002f2f7224 */ /* 0x020fc800078e02ff */
[----:B------:R-:W-:Y:S02]  /*10f80*/  IMAD.IADD R36, R40, 0x1, -R36 ;  /* 0x0000000128247824 */ /* 0x000fe400078e0a24 */
[-C--:B0-----:R-:W-:Y:S02]  /*10f90*/  IMAD R33, R13, R50.reuse, RZ ;  /* 0x000000320d217224 */ /* 0x081fe400078e02ff */
[----:B------:R-:W-:-:S04]  /*10fa0*/  IMAD.WIDE.U32 R12, R12, R50, RZ ;  /* 0x000000320c0c7225 */ /* 0x000fc800078e00ff */
[----:B--2---:R-:W-:Y:S01]  /*10fb0*/  IMAD.IADD R39, R14, 0x1, R51 ;  /* 0x000000010e277824 */ /* 0x004fe200078e0233 */
[----:B------:R-:W-:Y:S02]  /*10fc0*/  IADD3 R14, P0, P3, R10, R12, R28 ;  /* 0x0000000c0a0e7210 */ /* 0x000fe40007b1e01c */
[----:B----4-:R-:W-:Y:S01]  /*10fd0*/  SEL R15, R49, RZ, P2 ;  /* 0x000000ff310f7207 */ /* 0x010fe20001000000 */
[----:B------:R-:W-:-:S04]  /*10fe0*/  @P1 IMAD.HI.U32 R12, R39, R32, RZ ;  /* 0x00000020270c1227 */ /* 0x000fc800078e00ff */
[----:B------:R-:W-:Y:S02]  /*10ff0*/  IMAD.IADD R34, R13, 0x1, R33 ;  /* 0x000000010d227824 */ /* 0x000fe400078e0221 */
[----:B------:R-:W-:Y:S01]  /*11000*/  IMAD.MOV.U32 R13, RZ, RZ, R39 ;  /* 0x000000ffff0d7224 */ /* 0x000fe200078e0027 */
[----:B------:R-:W-:Y:S01]  /*11010*/  @P1 SHF.R.U32.HI R13, RZ, R37, R12 ;  /* 0x00000025ff0d1219 */ /* 0x000fe2000001160c */
[-C--:B---3--:R-:W-:Y:S01]  /*11020*/  IMAD R33, R9, R15.reuse, RZ ;  /* 0x0000000f09217224 */ /* 0x088fe200078e02ff */
[----:B------:R-:W-:Y:S01]  /*11030*/  SHF.R.S32.HI R9, RZ, 0x1f, R28 ;  /* 0x0000001fff097819 */ /* 0x000fe2000001141c */
[----:B------:R-:W-:-:S03]  /*11040*/  IMAD.WIDE.U32 R10, R8, R15, RZ ;  /* 0x0000000f080a7225 */ /* 0x000fc600078e00ff */
[----:B------:R-:W-:Y:S01]  /*11050*/  IADD3.X R15, R35, R34, R9, P0, P3 ;  /* 0x00000022230f7210 */ /* 0x000fe200007e6409 */
        /* <DEDUP_REMOVED lines=11> */
[----:B-1----:R-:W-:-:S04]  /*11110*/  LEA R8, P0, R6, R4, 0x2 ;  /* 0x0000000406087211 */ /* 0x002fc800078010ff */
        /* <DEDUP_REMOVED lines=13> */
[----:B------:R-:W1:Y:S01]  /*111f0*/  @P1 LDC R13, c[0x0][0xbec] ;  /* 0x0002fb00ff0d1b82 */ /* 0x000e620000000800 */
[----:B------:R-:W-:Y:S01]  /*11200*/  ULDC.64 UR4, c[0x0][0xaa0] ;  /* 0x0002a80000047ab9 */ /* 0x000fe20000000a00 */
[----:B0-----:R-:W-:Y:S02]  /*11210*/  IMAD R5, R45, 0x40, R44 ;  /* 0x000000402d057824 */ /* 0x001fe400078e022c */
[----:B------:R-:W-:Y:S02]  /*11220*/  IMAD R9, R9, UR4, RZ ;  /* 0x0000000409097c24 */ /* 0x000fe4000f8e02ff */
[----:B------:R-:W-:Y:S02]  /*11230*/  IMAD.WIDE R24, R5, 0x2, R24 ;  /* 0x0000000205187825 */ /* 0x000fe400078e0218 */
[----:B------:R-:W0:Y:S02]  /*11240*/  @P1 LDC R15, c[0x0][0xbf0] ;  /* 0x0002fc00ff0f1b82 */ /* 0x000e240000000800 */
[----:B------:R-:W-:Y:S01]  /*11250*/  IMAD R11, R28, UR5, R9 ;  /* 0x000000051c0b7c24 */ /* 0x000fe2000f8e0209 */
[----:B------:R-:W-:Y:S01]  /*11260*/  IADD3 R27, P0, R24, 0x1800, RZ ;  /* 0x00001800181b7810 */ /* 0x000fe20007f1e0ff */
[----:B------:R-:W-:Y:S01]  /*11270*/  IMAD.WIDE.U32 R8, R28, UR4, RZ ;  /* 0x000000041c087c25 */ /* 0x000fe2000f8e00ff */
[----:B------:R-:W-:Y:S01]  /*11280*/  ULDC.64 UR4, c[0x0][0xae8] ;  /* 0x0002ba0000047ab9 */ /* 0x000fe20000000a00 */
[----:B------:R-:W-:-:S02]  /*11290*/  IADD3 R33, P2, R24, 0x3000, RZ ;  /* 0x0000300018217810 */ /* 0x000fc40007f5e0ff */
[----:B------:R-:W-:Y:S01]  /*112a0*/  IMAD.IADD R9, R9, 0x1, R11 ;  /* 0x0000000109097824 */ /* 0x000fe200078e020b */
[----:B------:R-:W-:Y:S01]  /*112b0*/  IADD3 R37, P3, R24, 0x4800, RZ ;  /* 0x0000480018257810 */ /* 0x000fe20007f7e0ff */
[----:B------:R-:W-:Y:S01]  /*112c0*/  IMAD R10, R46, 0x30, R45 ;  /* 0x000000302e0a7824 */ /* 0x000fe200078e022d */
[----:B------:R-:W-:Y:S01]  /*112d0*/  SHF.R.S32.HI R12, RZ, 0x1f, R3 ;  /* 0x0000001fff0c7819 */ /* 0x000fe20000011403 */
[C---:B------:R-:W-:Y:S01]  /*112e0*/  IMAD.WIDE.U32 R8, R50.reuse, UR4, R8 ;  /* 0x0000000432087c25 */ /* 0x040fe2000f8e0008 */
[----:B------:R-:W-:Y:S02]  /*112f0*/  LOP3.LUT R26, R27, 0x380, RZ, 0xc0, !PT ;  /* 0x000003801b1a7812 */ /* 0x000fe400078ec0ff */
[----:B------:R-:W-:Y:S01]  /*11300*/  LOP3.LUT R32, R33, 0x380, RZ, 0xc0, !PT ;  /* 0x0000038021207812 */ /* 0x000fe200078ec0ff */
[----:B------:R-:W-:Y:S01]  /*11310*/  IMAD.IADD R14, R51, 0x1, R10 ;  /* 0x00000001330e7824 */ /* 0x000fe200078e020a */
[----:B------:R-:W-:Y:S01]  /*11320*/  LOP3.LUT R36, R37, 0x380, RZ, 0xc0, !PT ;  /* 0x0000038025247812 */ /* 0x000fe200078ec0ff */
[----:B------:R-:W-:Y:S01]  /*11330*/  IMAD R9, R50, UR5, R9 ;  /* 0x0000000532097c24 */ /* 0x000fe2000f8e0209 */
[----:B------:R-:W-:Y:S01]  /*11340*/  LOP3.LUT R5, R24, 0x380, RZ, 0xc0, !PT ;  /* 0x0000038018057812 */ /* 0x000fe200078ec0ff */
[----:B------:R-:W-:Y:S01]  /*11350*/  ULDC.64 UR4, c[0x0][0xaf0] ;  /* 0x0002bc0000047ab9 */ /* 0x000fe20000000a00 */
[----:B-1----:R-:W-:Y:S01]  /*11360*/  @P1 IMAD.HI.U32 R10, R14, R13, RZ ;  /* 0x0000000d0e0a1227 */ /* 0x002fe200078e00ff */
[----:B------:R-:W-:-:S02]  /*11370*/  SHF.R.U64 R26, R26, 0x3, RZ ;  /* 0x000000031a1a7819 */ /* 0x000fc400000012ff */
[----:B------:R-:W-:Y:S01]  /*11380*/  SHF.R.U64 R32, R32, 0x3, RZ ;  /* 0x0000000320207819 */ /* 0x000fe200000012ff */
[----:B------:R-:W-:Y:S01]  /*11390*/  IMAD R12, R12, UR4, RZ ;  /* 0x000000040c0c7c24 */ /* 0x000fe2000f8e02ff */
[----:B------:R-:W-:Y:S02]  /*113a0*/  SHF.R.U64 R36, R36, 0x3, RZ ;  /* 0x0000000324247819 */ /* 0x000fe400000012ff */
[----:B------:R-:W-:Y:S01]  /*113b0*/  SHF.R.U64 R5, R5, 0x3, RZ ;  /* 0x0000000305057819 */ /* 0x000fe200000012ff */
[----:B------:R-:W-:Y:S01]  /*113c0*/  IMAD.MOV.U32 R11, RZ, RZ, R14 ;  /* 0x000000ffff0b7224 */ /* 0x000fe200078e000e */
[----:B------:R-:W-:Y:S01]  /*113d0*/  LOP3.LUT R26, R26, R27, RZ, 0x3c, !PT ;  /* 0x0000001b1a1a7212 */ /* 0x000fe200078e3cff */
[C---:B------:R-:W-:Y:S01]  /*113e0*/  IMAD R13, R3.reuse, UR5, R12 ;  /* 0x00000005030d7c24 */ /* 0x040fe2000f8e020c */
[----:B------:R-:W-:Y:S01]  /*113f0*/  LOP3.LUT R32, R32, R33, RZ, 0x3c, !PT ;  /* 0x0000002120207212 */ /* 0x000fe200078e3cff */
[----:B------:R-:W-:Y:S01]  /*11400*/  IMAD.WIDE.U32 R8, R3, UR4, R8 ;  /* 0x0000000403087c25 */ /* 0x000fe2000f8e0008 */
[----:B------:R-:W-:Y:S01]  /*11410*/  LOP3.LUT R36, R36, R37, RZ, 0x3c, !PT ;  /* 0x0000002524247212 */ /* 0x000fe200078e3cff */
[----:B------:R-:W-:Y:S01]  /*11420*/  ULDC.64 UR4, c[0x0][0xae0] ;  /* 0x0002b80000047ab9 */ /* 0x000fe20000000a00 */
[----:B------:R-:W-:Y:S01]  /*11430*/  LOP3.LUT R4, R5, R24, RZ, 0x3c, !PT ;  /* 0x0000001805047212 */ /* 0x000fe200078e3cff */
[--C-:B------:R-:W-:Y:S01]  /*11440*/  IMAD.X R27, RZ, RZ, R25.reuse, P0 ;  /* 0x000000ffff1b7224 */ /* 0x100fe200000e0619 */
[----:B0-----:R-:W-:Y:S01]  /*11450*/  @P1 SHF.R.U32.HI R11, RZ, R15, R10 ;  /* 0x0000000fff0b1219 */ /* 0x001fe2000001160a */
[----:B------:R-:W-:-:S02]  /*11460*/  IMAD.X R33, RZ, RZ, R25, P2 ;  /* 0x000000ffff217224 */ /* 0x000fc400010e0619 */
[--C-:B------:R-:W-:Y:S02]  /*11470*/  IMAD.X R37, RZ, RZ, R25.reuse, P3 ;  /* 0x000000ffff257224 */ /* 0x100fe400018e0619 */
[----:B------:R-:W-:Y:S02]  /*11480*/  IMAD.MOV.U32 R5, RZ, RZ, R25 ;  /* 0x000000ffff057224 */ /* 0x000fe400078e0019 */
[----:B------:R-:W-:Y:S01]  /*11490*/  IMAD.IADD R9, R9, 0x1, R13 ;  /* 0x0000000109097824 */ /* 0x000fe200078e020d */
[--C-:B------:R-:W-:Y:S01]  /*114a0*/  SHF.R.S32.HI R10, RZ, 0x1f, R11.reuse ;  /* 0x0000001fff0a7819 */ /* 0x100fe2000001140b */
[----:B------:R-:W-:Y:S01]  /*114b0*/  IMAD.MOV R13, RZ, RZ, -R11 ;  /* 0x000000ffff0d7224 */ /* 0x000fe200078e0a0b */
[----:B------:R-:W5:Y:S04]  /*114c0*/  LD.E.128 R24, desc[UR40][R26.64] ;  /* 0x000000281a187980 */ /* 0x000f68000c101d00 */
[----:B------:R-:W5:Y:S01]  /*114d0*/  LD.E.128 R4, desc[UR40][R4.64] ;  /* 0x0000002804047980 */ /* 0x000f62000c101d00 */
[----:B------:R-:W-:-:S03]  /*114e0*/  IMAD R13, R0, R13, R14 ;  /* 0x0000000d000d7224 */ /* 0x000fc600078e020e */
[----:B------:R-:W5:Y:S04]  /*114f0*/  LD.E.128 R32, desc[UR40][R32.64] ;  /* 0x0000002820207980 */ /* 0x000f68000c101d00 */
[----:B------:R-:W5:Y:S01]  /*11500*/  LD.E.128 R36, desc[UR40][R36.64] ;  /* 0x0000002824247980 */ /* 0x000f62000c101d00 */
[----:B------:R-:W-:Y:S01]  /*11510*/  IMAD R10, R10, UR4, RZ ;  /* 0x000000040a0a7c24 */ /* 0x000fe2000f8e02ff */
[----:B------:R-:W-:Y:S01]  /*11520*/  @!PT LDS RZ, [RZ] ;  /* 0x00000000fffff984 */ /* 0x000fe20000000800 */
[----:B------:R-:W-:Y:S01]  /*11530*/  @!PT LDS RZ, [RZ] ;  /* 0x00000000fffff984 */ /* 0x000fe20000000800 */
[----:B------:R-:W-:Y:S01]  /*11540*/  @!PT LDS RZ, [RZ] ;  /* 0x00000000fffff984 */ /* 0x000fe20000000800 */
[----:B------:R-:W-:Y:S01]  /*11550*/  @!PT LDS RZ, [RZ] ;  /* 0x00000000fffff984 */ /* 0x000fe20000000800 */
[----:B------:R0:W-:Y:S06]  /*11560*/  MEMBAR.ALL.CTA ;  /* 0x0000000000007992 */ /* 0x0001ec0000008000 */
[----:B0-----:R-:W0:Y:S01]  /*11570*/  FENCE.VIEW.ASYNC.S ;  /* 0x00000000000073c6 */ /* 0x001e220000000000 */
[----:B------:R-:W-:Y:S01]  /*11580*/  SHF.R.S32.HI R0, RZ, 0x1f, R13 ;  /* 0x0000001fff007819 */ /* 0x000fe2000001140d */
[----:B------:R-:W-:-:S02]  /*11590*/  IMAD R15, R11, UR5, R10 ;  /* 0x000000050b0f7c24 */ /* 0x000fc4000f8e020a */
[----:B------:R-:W-:Y:S01]  /*115a0*/  IMAD.WIDE.U32 R8, R11, UR4, R8 ;  /* 0x000000040b087c25 */ /* 0x000fe2000f8e0008 */
[----:B------:R-:W-:-:S03]  /*115b0*/  ULDC.64 UR4, c[0x0][0xad8] ;  /* 0x0002b60000047ab9 */ /* 0x000fc60000000a00 */
[----:B------:R-:W-:Y:S02]  /*115c0*/  IMAD.IADD R9, R9, 0x1, R15 ;  /* 0x0000000109097824 */ /* 0x000fe400078e020f */
[----:B------:R-:W-:Y:S02]  /*115d0*/  IMAD R0, R0, UR4, RZ ;  /* 0x0000000400007c24 */ /* 0x000fe4000f8e02ff */
        /* <DEDUP_REMOVED lines=27> */
[C---:B--2---:R-:W-:Y:S02]  /*11790*/  @!P2 LEA.HI.X R3, R44.reuse, R0, R43, 0x1, P5 ;  /* 0x000000002c03a211 */ /* 0x044fe400028f0c2b */
[----:B------:R-:W0:Y:S01]  /*117a0*/  SHFL.IDX PT, R0, R41, 0x3, 0x181f ;  /* 0x00781f0029007f89 */ /* 0x000e2200000e0000 */
[C---:B---3--:R-:W-:Y:S02]  /*117b0*/  @!P4 LEA R45, P5, R44.reuse, R14, 0x1 ;  /* 0x0000000e2c2dc211 */ /* 0x048fe400078a08ff */
[----:B------:R-:W-:Y:S01]  /*117c0*/  @!P2 IMAD.MOV.U32 R9, RZ, RZ, R3 ;  /* 0x000000ffff09a224 */ /* 0x000fe200078e0003 */
[----:B------:R-:W1:Y:S01]  /*117d0*/  SHFL.IDX PT, R14, R40, 0x3, 0x181f ;  /* 0x00781f00280e7f89 */ /* 0x000e6200000e0000 */
[C-C-:B----4-:R-:W-:Y:S01]  /*117e0*/  @!P3 LEA.HI.X R21, R44.reuse, R8, R43.reuse, 0x1, P1 ;  /* 0x000000082c15b211 */ /* 0x150fe200008f0c2b */
[----:B------:R-:W-:Y:S01]  /*117f0*/  @!P2 IMAD.MOV.U32 R8, RZ, RZ, R28 ;  /* 0x000000ffff08a224 */ /* 0x000fe200078e001c */
[----:B------:R-:W-:-:S04]  /*11800*/  @!P4 LEA.HI.X R10, R44, R10, R43, 0x1, P5 ;  /* 0x0000000a2c0ac211 */ /* 0x000fc800028f0c2b */
[----:B-----5:R2:W-:Y:S04]  /*11810*/  @!P2 ST.E.128 desc[UR40][R8.64], R4 ;  /* 0x000000040800a985 */ /* 0x0205e8000c101d28 */
[----:B------:R3:W-:Y:S01]  /*11820*/  @!P3 ST.E.128 desc[UR40][R20.64], R24 ;  /* 0x000000181400b985 */ /* 0x0007e2000c101d28 */
[----:B--2---:R-:W-:Y:S02]  /*11830*/  @!P4 IMAD.MOV.U32 R4, RZ, RZ, R45 ;  /* 0x000000ffff04c224 */ /* 0x004fe400078e002d */
[----:B------:R-:W-:-:S05]  /*11840*/  @!P4 IMAD.MOV.U32 R5, RZ, RZ, R10 ;  /* 0x000000ffff05c224 */ /* 0x000fca00078e000a */
[----:B01----:R3:W-:Y:S02]  /*11850*/  @!P4 ST.E.128 desc[UR40][R4.64], R32 ;  /* 0x000000200400c985 */ /* 0x0037e4000c101d28 */
.L_x_14736:
[----:B------:R-:W-:-:S05]  /*11860*/  VIADD R42, R42, 0x90 ;  /* 0x000000902a2a7836 */ /* 0x000fca0000000000 */
[----:B------:R-:W-:-:S13]  /*11870*/  ISETP.GE.OR P0, PT, R42, R47, P0 ;  /* 0x0000002f2a00720c */ /* 0x000fda0000706670 */
[----:B------:R-:W-:Y:S05]  /*11880*/  @P0 BRA `(.L_x_14541) ;  /* 0x0000001000c40947 */ /* 0x000fea0003800000 */
[----:B------:R-:W-:-:S04]  /*11890*/  LEA R14, P0, R44, R14, 0x1 ;  /* 0x0000000e2c0e7211 */ /* 0x000fc800078008ff */
[----:B------:R-:W-:-:S05]  /*118a0*/  LEA.HI.X R15, R44, R0, R43, 0x1, P0 ;  /* 0x000000002c0f7211 */ /* 0x000fca00000f0c2b */
[----:B------:R0:W-:Y:S01]  /*118b0*/  ST.E.128 desc[UR40][R14.64], R36 ;  /* 0x000000240e007985 */ /* 0x0001e2000c101d28 */
[----:B------:R-:W-:Y:S05]  /*118c0*/  BRA `(.L_x_14541) ;  /* 0x0000001000b47947 */ /* 0x000fea0003800000 */
.L_x_14539:
        /* <DEDUP_REMOVED lines=28> */
[----:B------:R-:W-:Y:S01]  /*11a90*/  SHF.R.S32.HI R0, RZ, 0x1f, R7 ;  /* 0x0000001fff007819 */ /* 0x000fe20000011407 */
[C---:B------:R-:W-:Y:S01]  /*11aa0*/  IMAD R9, R3.reuse, UR7, R8 ;  /* 0x0000000703097c24 */ /* 0x040fe2000f8e0208 */
[----:B------:R-:W-:Y:S01]  /*11ab0*/  ULDC.64 UR4, c[0x0][0xb28] ;  /* 0x0002ca0000047ab9 */ /* 0x000fe20000000a00 */
[----:B------:R-:W-:-:S04]  /*11ac0*/  IMAD.WIDE.U32 R4, R3, UR6, R4 ;  /* 0x0000000603047c25 */ /* 0x000fc8000f8e0004 */
[----:B------:R-:W-:Y:S02]  /*11ad0*/  VIADD R3, R2, 0x16820 ;  /* 0x0001682002037836 */ /* 0x000fe40000000000 */
[----:B------:R-:W-:Y:S02]  /*11ae0*/  IMAD R0, R0, UR4, RZ ;  /* 0x0000000400007c24 */ /* 0x000fe4000f8e02ff */
[----:B------:R-:W-:Y:S01]  /*11af0*/  IMAD.IADD R5, R5, 0x1, R9 ;  /* 0x0000000105057824 */ /* 0x000fe200078e0209 */
[----:B------:R-:W-:Y:S01]  /*11b00*/  PRMT R8, RZ, 0x654, R3 ;  /* 0x00000654ff087816 */ /* 0x000fe20000000003 */
[C---:B------:R-:W-:Y:S02]  /*11b10*/  IMAD R3, R7.reuse, UR5, R0 ;  /* 0x0000000507037c24 */ /* 0x040fe4000f8e0200 */
[----:B------:R-:W-:Y:S01]  /*11b20*/  IMAD.WIDE.U32 R4, R7, UR4, R4 ;  /* 0x0000000407047c25 */ /* 0x000fe2000f8e0004 */
[----:B------:R-:W-:Y:S01]  /*11b30*/  ULDC.64 UR4, c[0x0][0xb00] ;  /* 0x0002c00000047ab9 */ /* 0x000fe20000000a00 */
[----:B------:R0:W-:Y:S02]  /*11b40*/  SYNCS.ARRIVE.TRANS64.RED.A1T0 RZ, [R8+URZ], RZ ;  /* 0x000000ff08ff79a7 */ /* 0x0001e4000810043f */
[----:B------:R-:W-:Y:S01]  /*11b50*/  IMAD.IADD R3, R5, 0x1, R3 ;  /* 0x0000000105037824 */ /* 0x000fe200078e0203 */
[----:B------:R-:W-:Y:S01]  /*11b60*/  LEA R0, P0, R4, UR4, 0x2 ;  /* 0x0000000404007c11 */ /* 0x000fe2000f8010ff */
[----:B------:R-:W-:-:S03]  /*11b70*/  UMOV UR4, 0xffffffff ;  /* 0xffffffff00047882 */ /* 0x000fc60000000000 */
[----:B------:R-:W-:Y:S01]  /*11b80*/  LEA.HI.X R4, R4, UR5, R3, 0x2, P0 ;  /* 0x0000000504047c11 */ /* 0x000fe200080f1403 */
[C---:B--2---:R-:W-:Y:S02]  /*11b90*/  VIADD R28, R45.reuse, 0x20 ;  /* 0x000000202d1c7836 */ /* 0x044fe40000000000 */
[C---:B------:R-:W-:Y:S02]  /*11ba0*/  VIADD R34, R45.reuse, 0x28 ;  /* 0x000000282d227836 */ /* 0x040fe40000000000 */
[C---:B------:R-:W-:Y:S02]  /*11bb0*/  VIADD R36, R45.reuse, 0x30 ;  /* 0x000000302d247836 */ /* 0x040fe40000000000 */
[C---:B------:R-:W-:Y:S02]  /*11bc0*/  VIADD R38, R45.reuse, 0x38 ;  /* 0x000000382d267836 */ /* 0x040fe40000000000 */
[C---:B------:R-:W-:Y:S02]  /*11bd0*/  VIADD R7, R45.reuse, 0x8 ;  /* 0x000000082d077836 */ /* 0x040fe40000000000 */
[----:B------:R-:W-:-:S02]  /*11be0*/  VIADD R41, R45, 0x10 ;  /* 0x000000102d297836 */ /* 0x000fc40000000000 */
[----:B------:R-:W-:Y:S01]  /*11bf0*/  VIADD R43, R45, 0x18 ;  /* 0x000000182d2b7836 */ /* 0x000fe20000000000 */
[----:B------:R-:W-:Y:S02]  /*11c00*/  SHF.R.S32.HI R33, RZ, 0x1f, R28 ;  /* 0x0000001fff217819 */ /* 0x000fe4000001141c */
[----:B------:R-:W-:Y:S02]  /*11c10*/  SHF.R.S32.HI R35, RZ, 0x1f, R34 ;  /* 0x0000001fff237819 */ /* 0x000fe40000011422 */
[----:B------:R-:W-:Y:S02]  /*11c20*/  SHF.R.S32.HI R37, RZ, 0x1f, R36 ;  /* 0x0000001fff257819 */ /* 0x000fe40000011424 */
[----:B------:R-:W-:Y:S02]  /*11c30*/  SHF.R.S32.HI R39, RZ, 0x1f, R38 ;  /* 0x0000001fff277819 */ /* 0x000fe40000011426 */
[----:B------:R-:W-:Y:S02]  /*11c40*/  SHF.R.S32.HI R40, RZ, 0x1f, R7 ;  /* 0x0000001fff287819 */ /* 0x000fe40000011407 */
[----:B------:R-:W-:-:S02]  /*11c50*/  SHF.R.S32.HI R42, RZ, 0x1f, R41 ;  /* 0x0000001fff2a7819 */ /* 0x000fc40000011429 */
[----:B------:R-:W-:Y:S01]  /*11c60*/  SHF.R.S32.HI R44, RZ, 0x1f, R43 ;  /* 0x0000001fff2c7819 */ /* 0x000fe2000001142b */
[----:B0-----:R-:W-:Y:S06]  /*11c70*/  BRA.DIV UR4, `(.L_x_14542) ;  /* 0x0000009604b07947 */ /* 0x001fec000b800000 */
[----:B------:R0:W1:Y:S04]  /*11c80*/  SHFL.IDX PT, R3, R4, RZ, 0x1c1f ;  /* 0x001c1fff04037589 */ /* 0x00006800000e0000 */
[----:B------:R0:W2:Y:S02]  /*11c90*/  SHFL.IDX PT, R14, R0, RZ, 0x1c1f ;  /* 0x001c1fff000e7589 */ /* 0x0000a400000e0000 */
.L_x_14739:
        /* <DEDUP_REMOVED lines=9> */
[-C--:B--2---:R-:W-:Y:S01]  /*11d30*/  @!P1 LEA R10, P5, R7, R14.reuse, 0x2 ;  /* 0x0000000e070a9211 */ /* 0x084fe200078a10ff */
        /* <DEDUP_REMOVED lines=26> */
.L_x_14544:
[----:B------:R-:W-:Y:S05]  /*11ee0*/  BSYNC B1 ;  /* 0x0000000000017941 */ /* 0x000fea0003800000 */
.L_x_14543:
[----:B------:R-:W-:-:S03]  /*11ef0*/  UMOV UR4, 0xffffffff ;  /* 0xffffffff00047882 */ /* 0x000fc60000000000 */
[----:B------:R-:W-:Y:S05]  /*11f00*/  BRA.DIV UR4, `(.L_x_14545) ;  /* 0x0000009604407947 */ /* 0x000fea000b800000 */
[----:B-1----:R1:W4:Y:S04]  /*11f10*/  SHFL.IDX PT, R3, R4, 0x1, 0x1c1f ;  /* 0x003c1f0004037f89 */ /* 0x00232800000e0000 */
[----:B--23--:R1:W2:Y:S02]  /*11f20*/  SHFL.IDX PT, R14, R0, 0x1, 0x1c1f ;  /* 0x003c1f00000e7f89 */ /* 0x00c2a400000e0000 */
.L_x_14743:
        /* <DEDUP_REMOVED lines=21> */
[----:B------:R-:W-:Y:S02]  /*12080*/  @!P2 LEA R12, P5, R28, R14, 0x2 ;  /* 0x0000000e1c0ca211 */ /* 0x000fe400078a10ff */
        /* <DEDUP_REMOVED lines=15> */
.L_x_14537:
[----:B------:R-:W2:Y:S01]  /*12180*/  LDL R8, [R1+0x54] ;  /* 0x0000540001087983 */ /* 0x000ea20000100800 */
        /* <DEDUP_REMOVED lines=10> */
[----:B-----5:R-:W-:-:S04]  /*12230*/  IMAD.U32 R24, RZ, RZ, UR4 ;  /* 0x00000004ff187e24 */ /* 0x020fc8000f8e00ff */
        /* <DEDUP_REMOVED lines=11> */
[----:B0-----:R-:W2:Y:S04]  /*122f0*/  LDG.E R7, desc[UR40][R4.64] ;  /* 0x0000002804077981 */ /* 0x001ea8000c1e1900 */
[----:B-----5:R-:W2:Y:S02]  /*12300*/  LDG.E R24, desc[UR40][R4.64+0x4] ;  /* 0x0000042804187981 */ /* 0x020ea4000c1e1900 */
[----:B--2---:R-:W-:-:S07]  /*12310*/  IMAD.IADD R24, R24, 0x1, -R7 ;  /* 0x0000000118187824 */ /* 0x004fce00078e0a07 */
.L_x_14546:
[----:B------:R-:W-:Y:S01]  /*12320*/  BSSY B1, `(.L_x_14547) ;  /* 0x000003a000017945 */ /* 0x000fe20003800000 */
[----:B------:R-:W-:Y:S02]  /*12330*/  SEL R33, R48, RZ, !P0 ;  /* 0x000000ff30217207 */ /* 0x000fe40004000000 */
[----:B------:R-:W-:Y:S02]  /*12340*/  SEL R34, R34, RZ, !P0 ;  /* 0x000000ff22227207 */ /* 0x000fe40004000000 */
[----:B-----5:R-:W-:Y:S01]  /*12350*/  SHF.R.S32.HI R26, RZ, 0x1f, R3 ;  /* 0x0000001fff1a7819 */ /* 0x020fe20000011403 */
[----:B------:R-:W-:Y:S06]  /*12360*/  @P3 BRA `(.L_x_14548) ;  /* 0x0000000000d43947 */ /* 0x000fec0003800000 */
[----:B------:R-:W2:Y:S01]  /*12370*/  LDL R0, [R1+0x24] ;  /* 0x0000240001007983 */ /* 0x000ea20000100800 */
[----:B------:R-:W1:Y:S01]  /*12380*/  LDC R37, c[0x0][0xbe8] ;  /* 0x0002fa00ff257b82 */ /* 0x000e620000000800 */
[----:B0-----:R-:W0:Y:S01]  /*12390*/  S2R R5, SR_TID.X ;  /* 0x0000000000057919 */ /* 0x001e220000002100 */
[----:B--2---:R-:W-:Y:S02]  /*123a0*/  IMAD.MOV.U32 R4, RZ, RZ, R0 ;  /* 0x000000ffff047224 */ /* 0x004fe400078e0000 */
[----:B-1----:R-:W-:-:S03]  /*123b0*/  IMAD R0, R24, R37, RZ ;  /* 0x0000002518007224 */ /* 0x002fc600078e02ff */
[----:B0-----:R-:W-:-:S04]  /*123c0*/  IADD3 R35, R4, -0x80, R5 ;  /* 0xffffff8004237810 */ /* 0x001fc80007ffe005 */
        /* <DEDUP_REMOVED lines=47> */
.L_x_14548:
[----:B------:R-:W-:Y:S05]  /*126c0*/  BSYNC B1 ;  /* 0x0000000000017941 */ /* 0x000fea0003800000 */
.L_x_14547:
[----:B------:R-:W-:Y:S05]  /*126d0*/  @P2 BRA `(.L_x_14541) ;  /* 0x0000000400302947 */ /* 0x000fea0003800000 */
[----:B------:R-:W2:Y:S01]  /*126e0*/  LDL.LU R10, [R1+0x4c] ;  /* 0x00004c00010a7983 */ /* 0x000ea20000300800 */
[----:B------:R-:W3:Y:S01]  /*126f0*/  LDC R9, c[0x0][0xbe8] ;  /* 0x0002fa00ff097b82 */ /* 0x000ee20000000800 */
[----:B------:R-:W-:Y:S01]  /*12700*/  ULDC.64 UR4, c[0x0][0xaa0] ;  /* 0x0002a80000047ab9 */ /* 0x000fe20000000a00 */
[----:B------:R-:W-:Y:S01]  /*12710*/  ULDC.64 UR6, c[0x0][0xaf0] ;  /* 0x0002bc0000067ab9 */ /* 0x000fe20000000a00 */
[----:B------:R-:W4:Y:S01]  /*12720*/  LDL R27, [R1+0x24] ;  /* 0x00002400011b7983 */ /* 0x000f220000100800 */
[----:B------:R-:W-:Y:S02]  /*12730*/  IMAD R0, R26, UR4, RZ ;  /* 0x000000041a007c24 */ /* 0x000fe4000f8e02ff */
[----:B01----:R-:W-:-:S04]  /*12740*/  IMAD.WIDE.U32 R4, R3, UR4, RZ ;  /* 0x0000000403047c25 */ /* 0x003fc8000f8e00ff */
[----:B------:R-:W-:Y:S01]  /*12750*/  IMAD R7, R3, UR5, R0 ;  /* 0x0000000503077c24 */ /* 0x000fe2000f8e0200 */
[----:B------:R-:W-:Y:S01]  /*12760*/  ULDC.64 UR4, c[0x0][0xae8] ;  /* 0x0002ba0000047ab9 */ /* 0x000fe20000000a00 */
[----:B------:R-:W-:Y:S02]  /*12770*/  IMAD R0, R46, 0x30, R45 ;  /* 0x000000302e007824 */ /* 0x000fe400078e022d */
[----:B------:R-:W-:Y:S02]  /*12780*/  IMAD.IADD R5, R5, 0x1, R7 ;  /* 0x0000000105057824 */ /* 0x000fe400078e0207 */
[----:B------:R-:W-:-:S04]  /*12790*/  IMAD R6, R34, UR6, RZ ;  /* 0x0000000622067c24 */ /* 0x000fc8000f8e02ff */
[----:B------:R-:W-:Y:S01]  /*127a0*/  IMAD R7, R33, UR7, R6 ;  /* 0x0000000721077c24 */ /* 0x000fe2000f8e0206 */
[----:B---3--:R-:W-:-:S13]  /*127b0*/  ISETP.NE.AND P0, PT, R9, 0x1, PT ;  /* 0x000000010900780c */ /* 0x008fda0003f05270 */
[----:B------:R-:W0:Y:S08]  /*127c0*/  @P0 LDC R11, c[0x0][0xbec] ;  /* 0x0002fb00ff0b0b82 */ /* 0x000e300000000800 */
[----:B------:R-:W1:Y:S01]  /*127d0*/  @P0 LDC R13, c[0x0][0xbf0] ;  /* 0x0002fc00ff0d0b82 */ /* 0x000e620000000800 */
[----:B--2---:R-:W-:-:S04]  /*127e0*/  IMAD.WIDE.U32 R4, R10, UR4, R4 ;  /* 0x000000040a047c25 */ /* 0x004fc8000f8e0004 */
[----:B----4-:R-:W-:Y:S02]  /*127f0*/  IMAD.IADD R8, R27, 0x1, R0 ;  /* 0x000000011b087824 */ /* 0x010fe400078e0200 */
[----:B------:R-:W-:Y:S01]  /*12800*/  IMAD R5, R10, UR5, R5 ;  /* 0x000000050a057c24 */ /* 0x000fe2000f8e0205 */
[----:B------:R-:W-:Y:S01]  /*12810*/  ULDC.64 UR4, c[0x0][0xae0] ;  /* 0x0002b80000047ab9 */ /* 0x000fe20000000a00 */
[----:B0-----:R-:W-:-:S04]  /*12820*/  @P0 IMAD.HI.U32 R0, R8, R11, RZ ;  /* 0x0000000b08000227 */ /* 0x001fc800078e00ff */
[----:B------:R-:W-:Y:S01]  /*12830*/  IMAD.MOV.U32 R3, RZ, RZ, R8 ;  /* 0x000000ffff037224 */ /* 0x000fe200078e0008 */
[----:B-1----:R-:W-:Y:S01]  /*12840*/  @P0 SHF.R.U32.HI R3, RZ, R13, R0 ;  /* 0x0000000dff030219 */ /* 0x002fe20000011600 */
[----:B------:R-:W-:Y:S01]  /*12850*/  IMAD.WIDE.U32 R4, R33, UR6, R4 ;  /* 0x0000000621047c25 */ /* 0x000fe2000f8e0004 */
[----:B------:R-:W-:Y:S02]  /*12860*/  ULDC.64 UR6, c[0x0][0xa80] ;  /* 0x0002a00000067ab9 */ /* 0x000fe40000000a00 */
[--C-:B------:R-:W-:Y:S01]  /*12870*/  SHF.R.S32.HI R0, RZ, 0x1f, R3.reuse ;  /* 0x0000001fff007819 */ /* 0x100fe20000011403 */
[----:B------:R-:W-:Y:S02]  /*12880*/  IMAD.MOV R21, RZ, RZ, -R3 ;  /* 0x000000ffff157224 */ /* 0x000fe400078e0a03 */
[----:B------:R-:W-:Y:S02]  /*12890*/  IMAD.IADD R5, R5, 0x1, R7 ;  /* 0x0000000105057824 */ /* 0x000fe400078e0207 */
[----:B------:R-:W-:-:S02]  /*128a0*/  IMAD R21, R9, R21, R8 ;  /* 0x0000001509157224 */ /* 0x000fc400078e0208 */
[----:B------:R-:W-:Y:S02]  /*128b0*/  IMAD R0, R0, UR4, RZ ;  /* 0x0000000400007c24 */ /* 0x000fe4000f8e02ff */
[----:B------:R-:W-:-:S04]  /*128c0*/  IMAD.WIDE.U32 R4, R3, UR4, R4 ;  /* 0x0000000403047c25 */ /* 0x000fc8000f8e0004 */
[----:B------:R-:W-:Y:S01]  /*128d0*/  IMAD R7, R3, UR5, R0 ;  /* 0x0000000503077c24 */ /* 0x000fe2000f8e0200 */
[----:B------:R-:W-:Y:S01]  /*128e0*/  SHF.R.S32.HI R0, RZ, 0x1f, R21 ;  /* 0x0000001fff007819 */ /* 0x000fe20000011415 */
[----:B------:R-:W-:Y:S02]  /*128f0*/  ULDC.64 UR4, c[0x0][0xad8] ;  /* 0x0002b60000047ab9 */ /* 0x000fe40000000a00 */
[----:B------:R-:W-:Y:S02]  /*12900*/  IMAD.IADD R5, R5, 0x1, R7 ;  /* 0x0000000105057824 */ /* 0x000fe400078e0207 */
[----:B------:R-:W-:-:S04]  /*12910*/  IMAD R0, R0, UR4, RZ ;  /* 0x0000000400007c24 */ /* 0x000fc8000f8e02ff */
        /* <DEDUP_REMOVED lines=29> */
[C---:B----4-:R-:W-:Y:S01]  /*12af0*/  @!P3 LEA.HI.X R9, R44.reuse, R4, R43, 0x1, P1 ;  /* 0x000000042c09b211 */ /* 0x050fe200008f0c2b */
[----:B------:R-:W-:Y:S02]  /*12b00*/  @!P4 IMAD.MOV.U32 R4, RZ, RZ, R25 ;  /* 0x000000ffff04c224 */ /* 0x000fe400078e0019 */
[----:B------:R0:W2:Y:S01]  /*12b10*/  SHFL.IDX PT, R14, R7, 0x3, 0x181f ;  /* 0x00781f00070e7f89 */ /* 0x0000a200000e0000 */
[----:B-----5:R-:W-:-:S03]  /*12b20*/  @!P4 LEA.HI.X R5, R44, R6, R43, 0x1, P5 ;  /* 0x000000062c05c211 */ /* 0x020fc600028f0c2b */
[----:B------:R0:W-:Y:S04]  /*12b30*/  @!P3 ST.E.128 desc[UR40][R8.64], RZ ;  /* 0x000000ff0800b985 */ /* 0x0001e8000c101d28 */
[----:B------:R0:W-:Y:S02]  /*12b40*/  @!P4 ST.E.128 desc[UR40][R4.64], RZ ;  /* 0x000000ff0400c985 */ /* 0x0001e4000c101d28 */
.L_x_14752:
[----:B------:R-:W-:-:S05]  /*12b50*/  VIADD R24, R24, 0x90 ;  /* 0x0000009018187836 */ /* 0x000fca0000000000 */
[----:B------:R-:W-:-:S13]  /*12b60*/  ISETP.GE.OR P0, PT, R24, R21, P0 ;  /* 0x000000151800720c */ /* 0x000fda0000706670 */
[----:B--2---:R-:W-:-:S04]  /*12b70*/  @!P0 LEA R14, P1, R44, R14, 0x1 ;  /* 0x0000000e2c0e8211 */ /* 0x004fc800078208ff */
[----:B-1----:R-:W-:-:S05]  /*12b80*/  @!P0 LEA.HI.X R15, R44, R0, R43, 0x1, P1 ;  /* 0x000000002c0f8211 */ /* 0x002fca00008f0c2b */
[----:B------:R1:W-:Y:S04]  /*12b90*/  @!P0 ST.E.128 desc[UR40][R14.64], RZ ;  /* 0x000000ff0e008985 */ /* 0x0003e8000c101d28 */
.L_x_14541:
[----:B------:R-:W-:Y:S05]  /*12ba0*/  BSYNC B0 ;  /* 0x0000000000007941 */ /* 0x000fea0003800000 */
.L_x_14536:
[----:B------:R-:W-:Y:S02]  /*12bb0*/  ULDC UR4, c[0x0][0xc3c] ;  /* 0x00030f0000047ab9 */ /* 0x000fe40000000800 */
[----:B------:R-:W-:-:S13]  /*12bc0*/  ISETP.GE.AND P0, PT, R31, UR4, PT ;  /* 0x000000041f007c0c */ /* 0x000fda000bf06270 */
[----:B------:R-:W-:Y:S05]  /*12bd0*/  @!P0 BRA `(.L_x_14550) ;  /* 0xfffffee400148947 */ /* 0x000fea000383ffff */
[----:B------:R-:W-:Y:S05]  /*12be0*/  BRA `(.L_x_14407) ;  /* 0x0000007400407947 */ /* 0x000fea0003800000 */
.L_x_14405:
        /* <DEDUP_REMOVED lines=18> */
.L_x_14551:
        /* <DEDUP_REMOVED lines=44> */
.L_x_14555:
        /* <DEDUP_REMOVED lines=37> */
.L_x_14553:
        /* <DEDUP_REMOVED lines=13> */
.L_x_14556:
        /* <DEDUP_REMOVED lines=61> */
.L_x_14557:
        /* <DEDUP_REMOVED lines=60> */
.L_x_14558:
[----:B------:R-:W-:-:S05]  /*13a80*/  LOP3.LUT R2, RZ, R2, RZ, 0x33, !PT ;  /* 0x00000002ff027212 */ /* 0x000fca00078e33ff */
[----:B------:R-:W-:Y:S01]  /*13a90*/  IMAD.IADD R25, R25, 0x1, R2 ;  /* 0x0000000119197824 */ /* 0x000fe200078e0202 */
[----:B------:R-:W-:Y:S06]  /*13aa0*/  BRA `(.L_x_14559) ;  /* 0x00000000000c7947 */ /* 0x000fec0003800000 */
.L_x_14554:
[----:B------:R-:W-:Y:S02]  /*13ab0*/  IMAD.MOV.U32 R25, RZ, RZ, RZ ;  /* 0x000000ffff197224 */ /* 0x000fe400078e00ff */
[----:B------:R-:W-:Y:S02]  /*13ac0*/  IMAD.U32 R24, RZ, RZ, UR6 ;  /* 0x00000006ff187e24 */ /* 0x000fe4000f8e00ff */
[----:B------:R-:W-:-:S07]  /*13ad0*/  IMAD.MOV.U32 R26, RZ, RZ, RZ ;  /* 0x000000ffff1a7224 */ /* 0x000fce00078e00ff */
.L_x_14559:
[----:B------:R-:W-:-:S13]  /*13ae0*/  ISETP.NE.AND P0, PT, R0, RZ, PT ;  /* 0x000000ff0000720c */ /* 0x000fda0003f05270 */
[----:B------:R-:W0:Y:S01]  /*13af0*/  @!P0 S2R R3, SR_CgaCtaId ;  /* 0x0000000000038919 */ /* 0x000e220000008800 */
[----:B------:R-:W-:-:S04]  /*13b00*/  @!P0 MOV R0, 0x400 ;  /* 0x0000040000008802 */ /* 0x000fc80000000f00 */
[----:B0-----:R-:W-:-:S05]  /*13b10*/  @!P0 LEA R0, R3, R0, 0x18 ;  /* 0x0000000003008211 */ /* 0x001fca00078ec0ff */
[----:B------:R0:W-:Y:S01]  /*13b20*/  @!P0 STS.128 [R0+0x168d0], R24 ;  /* 0x0168d01800008388 */ /* 0x0001e20000000c00 */
[----:B------:R-:W-:Y:S06]  /*13b30*/  BAR.ARV 0x5, 0x200 ;  /* 0x0148000000007b1d */ /* 0x000fec0000002000 */
.L_x_14552:
        /* <DEDUP_REMOVED lines=31> */
.L_x_14686:
        /* <DEDUP_REMOVED lines=63> */
.L_x_14561:
        /* <DEDUP_REMOVED lines=15> */
.L_x_14562:
[----:B------:R-:W-:Y:S05]  /*14210*/  @!P1 BRA `(.L_x_14563) ;  /* 0x00000000000c9947 */ /* 0x000fea0003800000 */
[----:B------:R-:W2:Y:S04]  /*14220*/  LDG.E R10, desc[UR40][R6.64] ;  /* 0x00000028060a7981 */ /* 0x000ea8000c1e1900 */
[----:B------:R-:W2:Y:S02]  /*14230*/  LDG.E R6, desc[UR40][R6.64+0x4] ;  /* 0x0000042806067981 */ /* 0x000ea4000c1e1900 */
[----:B--2---:R-:W-:-:S07]  /*14240*/  IMAD.IADD R10, R6, 0x1, -R10 ;  /* 0x00000001060a7824 */ /* 0x004fce00078e0a0a */
.L_x_14563:
        /* <DEDUP_REMOVED lines=11> */
[----:B------:R-:W-:-:S04]  /*14300*/  IMAD R3, R25, 0xc0, RZ ;  /* 0x000000c019037824 */ /* 0x000fc800078e02ff */
[----:B------:R-:W-:-:S04]  /*14310*/  VIADD R3, R3, 0xbf ;  /* 0x000000bf03037836 */ /* 0x000fc80000000000 */
[----:B---3--:R-:W-:-:S05]  /*14320*/  @P0 IMAD.HI.U32 R6, R3, R6, RZ ;  /* 0x0000000603060227 */ /* 0x008fca00078e00ff */
[----:B0-----:R-:W-:Y:S01]  /*14330*/  @P0 SHF.R.U32.HI R3, RZ, R4, R6 ;  /* 0x00000004ff030219 */ /* 0x001fe20000011606 */
[----:B------:R-:W-:-:S05]  /*14340*/  IMAD.IADD R4, R10, 0x1, R8 ;  /* 0x000000010a047824 */ /* 0x000fca00078e0208 */
[C---:B------:R-:W-:Y:S01]  /*14350*/  IADD3 R20, R4.reuse, 0x80, -R13 ;  /* 0x0000008004147810 */ /* 0x040fe20007ffe80d */
[----:B------:R-:W-:-:S04]  /*14360*/  VIADD R4, R4, 0x7f ;  /* 0x0000007f04047836 */ /* 0x000fc80000000000 */
[----:B------:R-:W-:Y:S01]  /*14370*/  IMAD.IADD R3, R20, 0x1, R3 ;  /* 0x0000000114037824 */ /* 0x000fe200078e0203 */
[----:B------:R-:W-:-:S04]  /*14380*/  SHF.R.S32.HI R5, RZ, 0x1f, R4 ;  /* 0x0000001fff057819 */ /* 0x000fc80000011404 */
[----:B------:R-:W-:Y:S02]  /*14390*/  LEA.HI R5, R5, R4, RZ, 0x7 ;  /* 0x0000000405057211 */ /* 0x000fe400078f38ff */
[----:B------:R-:W-:Y:S02]  /*143a0*/  SHF.R.S32.HI R4, RZ, 0x1f, R3 ;  /* 0x0000001fff047819 */ /* 0x000fe40000011403 */
[----:B------:R-:W-:Y:S02]  /*143b0*/  SHF.R.S32.HI R21, RZ, 0x7, R5 ;  /* 0x00000007ff157819 */ /* 0x000fe40000011405 */
[----:B------:R-:W-:-:S04]  /*143c0*/  LEA.HI R4, R4, R3, RZ, 0x7 ;  /* 0x0000000304047211 */ /* 0x000fc800078f38ff */
[----:B------:R-:W-:-:S04]  /*143d0*/  SHF.R.S32.HI R4, RZ, 0x7, R4 ;  /* 0x00000007ff047819 */ /* 0x000fc80000011404 */
[----:B------:R-:W-:Y:S02]  /*143e0*/  VIMNMX R5, R21, R4, PT ;  /* 0x0000000415057248 */ /* 0x000fe40003fe0100 */
[----:B------:R-:W-:Y:S01]  /*143f0*/  SHF.R.U32.HI R4, RZ, 0x10, R2 ;  /* 0x00000010ff047819 */ /* 0x000fe20000011602 */
[----:B------:R-:W-:Y:S01]  /*14400*/  IMAD.MOV.U32 R2, RZ, RZ, RZ ;  /* 0x000000ffff027224 */ /* 0x000fe200078e00ff */
        /* <DEDUP_REMOVED lines=31> */
.L_x_14565:
[----:B------:R-:W-:Y:S05]  /*14600*/  BSYNC B0 ;  /* 0x0000000000007941 */ /* 0x000fea0003800000 */
.L_x_14564:
[-C--:B------:R-:W-:Y:S01]  /*14610*/  IMAD R3, R12, R2.reuse, RZ ;  /* 0x000000020c037224 */ /* 0x080fe200078e02ff */
        /* <DEDUP_REMOVED lines=23> */
.L_x_14755:
[----:B--2---:R-:W-:Y:S02]  /*14790*/  ISETP.NE.AND P0, PT, R14, RZ, PT ;  /* 0x000000ff0e00720c */ /* 0x004fe40003f05270 */
[----:B------:R-:W-:-:S11]  /*147a0*/  PLOP3.LUT P6, PT, PT, PT, PT, 0x8, 0x0 ;  /* 0x000000000000781c */ /* 0x000fd60003fce170 */
[----:B------:R-:W-:Y:S05]  /*147b0*/  @P0 BRA `(.L_x_14569) ;  /* 0x00000000000c0947 */ /* 0x000fea0003800000 */
[----:B------:R-:W-:-:S03]  /*147c0*/  UMOV UR4, 0xffffffff ;  /* 0xffffffff00047882 */ /* 0x000fc60000000000 */
[----:B------:R-:W-:Y:S05]  /*147d0*/  BRA.DIV UR4, `(.L_x_14570) ;  /* 0x0000007204887947 */ /* 0x000fea000b800000 */
[----:B------:R-:W-:-:S13]  /*147e0*/  ELECT P6, URZ, PT ;  /* 0x00000000003f782f */ /* 0x000fda00038c0000 */
.L_x_14569:
        /* <DEDUP_REMOVED lines=9> */
.L_x_14758:
[----:B------:R-:W-:Y:S05]  /*14880*/  BSYNC B1 ;  /* 0x0000000000017941 */ /* 0x000fea0003800000 */
.L_x_14571:
[----:B------:R-:W-:Y:S04]  /*14890*/  BSSY B1, `(.L_x_14573) ;  /* 0x0000050000017945 */ /* 0x000fe80003800000 */
[----:B------:R-:W-:Y:S05]  /*148a0*/  @!P6 BRA `(.L_x_14574) ;  /* 0x000000040038e947 */ /* 0x000fea0003800000 */
[----:B------:R-:W2:Y:S01]  /*148b0*/  LDL R7, [R1+0x4] ;  /* 0x0000040001077983 */ /* 0x000ea20000100800 */
        /* <DEDUP_REMOVED lines=8> */
.L_x_14759:
[----:B------:R-:W-:Y:S05]  /*14940*/  BSYNC B2 ;  /* 0x0000000000027941 */ /* 0x000fea0003800000 */
.L_x_14575:
        /* <DEDUP_REMOVED lines=9> */
.L_x_14578:
[----:B------:R-:W-:Y:S05]  /*149e0*/  BSYNC B2 ;  /* 0x0000000000027941 */ /* 0x000fea0003800000 */
.L_x_14577:
        /* <DEDUP_REMOVED lines=10> */
[----:B-1----:R-:W-:Y:S01]  /*14a90*/  IMAD.SHL.U32 R11, R29, 0x2000, RZ ;  /* 0x000020001d0b7824 */ /* 0x002fe200078e00ff */
[----:B------:R-:W-:Y:S01]  /*14aa0*/  UMOV UR7, 0x12f00000 ;  /* 0x12f0000000077882 */ /* 0x000fe20000000000 */
[----:B------:R-:W-:-:S08]  /*14ab0*/  VIADD R10, R6, 0x16890 ;  /* 0x00016890060a7836 */ /* 0x000fd00000000000 */
.L_x_14579:
        /* <DEDUP_REMOVED lines=13> */
.L_x_14760:
[----:B------:R-:W-:Y:S05]  /*14b90*/  BSYNC B2 ;  /* 0x0000000000027941 */ /* 0x000fea0003800000 */
.L_x_14580:
        /* <DEDUP_REMOVED lines=11> */
.L_x_14583:
[----:B------:R-:W-:Y:S05]  /*14c50*/  BSYNC B2 ;  /* 0x0000000000027941 */ /* 0x000fea0003800000 */
.L_x_14582:
[----:B------:R-:W-:Y:S01]  /*14c60*/  R2UR UR10, R12 ;  /* 0x000000000c0a72ca */ /* 0x000fe200000e0000 */
[----:B01----:R-:W-:Y:S01]  /*14c70*/  IMAD R7, R11, 0x2, R16 ;  /* 0x000000020b077824 */ /* 0x003fe200078e0210 */
[----:B------:R-:W-:Y:S01]  /*14c80*/  R2UR UR6, R14 ;  /* 0x000000000e0672ca */ /* 0x000fe200000e0000 */
[----:B------:R-:W-:Y:S01]  /*14c90*/  UIADD3 UR4, UP0, UR38, 0x670, URZ ;  /* 0x0000067026047890 */ /* 0x000fe2000ff1e03f */
[----:B------:R-:W-:Y:S01]  /*14ca0*/  R2UR UR7, R15 ;  /* 0x000000000f0772ca */ /* 0x000fe200000e0000 */
[----:B------:R-:W-:Y:S01]  /*14cb0*/  VIADD R6, R6, 0x168b0 ;  /* 0x000168b006067836 */ /* 0x000fe20000000000 */
[----:B------:R-:W-:Y:S01]  /*14cc0*/  PLOP3.LUT P0, PT, PT, PT, PT, 0x80, 0x0 ;  /* 0x000000000000781c */ /* 0x000fe20003f0f070 */
[----:B------:R-:W-:Y:S01]  /*14cd0*/  VIADD R7, R7, 0x400 ;  /* 0x0000040007077836 */ /* 0x000fe20000000000 */
[----:B------:R-:W-:-:S12]  /*14ce0*/  UIADD3.X UR5, URZ, UR39, URZ, UP0, !UPT ;  /* 0x000000273f057290 */ /* 0x000fd800087fe43f */
.L_x_14584:
        /* <DEDUP_REMOVED lines=10> */
.L_x_14574:
[----:B------:R-:W-:Y:S05]  /*14d90*/  BSYNC B1 ;  /* 0x0000000000017941 */ /* 0x000fea0003800000 */
.L_x_14573:
[----:B------:R-:W2:Y:S01]  /*14da0*/  LDL.LU R9, [R1+0x4] ;  /* 0x0000040001097983 */ /* 0x000ea20000300800 */
        /* <DEDUP_REMOVED lines=8> */
[----:B------:R0:W-:Y:S02]  /*14e30*/  STL [R1+0x4], R9 ;  /* 0x0000040901007387 */ /* 0x0001e40000100800 */
[----:B------:R-:W-:Y:S05]  /*14e40*/  @!P2 BRA `(.L_x_14567) ;  /* 0x000000040064a947 */ /* 0x000fea0003800000 */
.L_x_14597:
[----:B------:R-:W-:Y:S05]  /*14e50*/  YIELD ;  /* 0x0000000000007946 */ /* 0x000fea0003800000 */
[----:B------:R-:W-:Y:S04]  /*14e60*/  BSSY B1, `(.L_x_14585) ;  /* 0x000004d000017945 */ /* 0x000fe80003800000 */
[----:B--2---:R-:W-:Y:S05]  /*14e70*/  @!P6 BRA `(.L_x_14586) ;  /* 0x00000004002ce947 */ /* 0x004fea0003800000 */
[----:B------:R-:W2:Y:S01]  /*14e80*/  LDL R7, [R1+0x4] ;  /* 0x0000040001077983 */ /* 0x000ea20000100800 */
[----:B------:R-:W3:Y:S02]  /*14e90*/  S2R R6, SR_TID.X ;  /* 0x0000000000067919 */ /* 0x000ee40000002100 */
[----:B---3--:R-:W-:Y:S01]  /*14ea0*/  LOP3.LUT R8, R6, 0x7f, RZ, 0xc0, !PT ;  /* 0x0000007f06087812 */ /* 0x008fe200078ec0ff */
[----:B------:R-:W-:Y:S01]  /*14eb0*/  IMAD R6, R29, 0x8, R16 ;  /* 0x000000081d067824 */ /* 0x000fe200078e0210 */
[----:B------:R-:W-:Y:S02]  /*14ec0*/  BSSY B2, `(.L_x_14587) ;  /* 0x0000005000027945 */ /* 0x000fe40003800000 */
[----:B------:R-:W-:Y:S02]  /*14ed0*/  ISETP.NE.AND P2, PT, R8, RZ, PT ;  /* 0x000000ff0800720c */ /* 0x000fe40003f45270 */
[----:B--2---:R-:W-:-:S04]  /*14ee0*/  SHF.L.U32 R7, R7, 0x1f, RZ ;  /* 0x0000001f07077819 */ /* 0x004fc800000006ff */
[----:B------:R-:W2:Y:S02]  /*14ef0*/  SYNCS.PHASECHK.TRANS64.TRYWAIT P1, [R6+URZ+0x168a0], R7 ;  /* 0x0168a007060075a7 */ /* 0x000ea4000802017f */
[----:B--2---:R-:W-:Y:S05]  /*14f00*/  @!P1 BRA `(.L_x_14588) ;  /* 0x0000006c00189947 */ /* 0x004fea0003800000 */
.L_x_14761:
[----:B------:R-:W-:Y:S05]  /*14f10*/  BSYNC B2 ;  /* 0x0000000000027941 */ /* 0x000fea0003800000 */
.L_x_14587:
[----:B------:R-:W-:Y:S04]  /*14f20*/  BSSY B2, `(.L_x_14589) ;  /* 0x0000009000027945 */ /* 0x000fe80003800000 */
[----:B------:R-:W-:Y:S05]  /*14f30*/  @P2 BRA `(.L_x_14590) ;  /* 0x00000000001c2947 */ /* 0x000fea0003800000 */
[----:B------:R-:W0:Y:S02]  /*14f40*/  S2R R8, SR_TID.X ;  /* 0x0000000000087919 */ /* 0x000e240000002100 */
[----:B0-----:R-:W-:Y:S01]  /*14f50*/  LOP3.LUT R9, R8, 0x1f, RZ, 0xc0, !PT ;  /* 0x0000001f08097812 */ /* 0x001fe200078ec0ff */
[----:B------:R-:W-:-:S03]  /*14f60*/  IMAD.MOV.U32 R8, RZ, RZ, 0x4000 ;  /* 0x00004000ff087424 */ /* 0x000fc600078e00ff */
[----:B------:R-:W-:Y:S01]  /*14f70*/  ISETP.NE.AND P1, PT, R9, RZ, PT ;  /* 0x000000ff0900720c */ /* 0x000fe20003f25270 */
[----:B------:R3:W-:-:S12]  /*14f80*/  SYNCS.ARRIVE.TRANS64 RZ, [R6+URZ+0x16890], R8 ;  /* 0x0168900806ff79a7 */ /* 0x0007d8000800003f */
[----:B---3--:R-:W-:Y:S05]  /*14f90*/  @!P1 BRA `(.L_x_14590) ;  /* 0x0000000000049947 */ /* 0x008fea0003800000 */
[----:B------:R-:W-:Y:S01]  /*14fa0*/  BPT.TRAP 0x1 ;  /* 0x000000040000795c */ /* 0x000fe20000300000 */
.L_x_14590:
[----:B------:R-:W-:Y:S05]  /*14fb0*/  BSYNC B2 ;  /* 0x0000000000027941 */ /* 0x000fea0003800000 */
.L_x_14589:
[----:B------:R-:W-:Y:S01]  /*14fc0*/  IMAD.MOV.U32 R12, RZ, RZ, RZ ;  /* 0x000000ffff0c7224 */ /* 0x000fe200078e00ff */
[----:B------:R-:W-:Y:S01]  /*14fd0*/  UIADD3 UR4, UP0, UR38, 0x570, URZ ;  /* 0x0000057026047890 */ /* 0x000fe2000ff1e03f */
[----:B------:R-:W-:Y:S01]  /*14fe0*/  IMAD R8, R29, 0x4000, R16 ;  /* 0x000040001d087824 */ /* 0x000fe200078e0210 */
[----:B------:R-:W-:Y:S01]  /*14ff0*/  PLOP3.LUT P1, PT, PT, PT, PT, 0x80, 0x0 ;  /* 0x000000000000781c */ /* 0x000fe20003f2f070 */
[----:B0-----:R-:W-:Y:S01]  /*15000*/  IMAD R9, R5, 0x80, R0 ;  /* 0x0000008005097824 */ /* 0x001fe200078e0200 */
[----:B------:R-:W-:Y:S01]  /*15010*/  R2UR UR10, R12 ;  /* 0x000000000c0a72ca */ /* 0x000fe200000e0000 */
[----:B------:R-:W-:Y:S01]  /*15020*/  VIADD R10, R6, 0x16890 ;  /* 0x00016890060a7836 */ /* 0x000fe20000000000 */
[----:B------:R-:W-:Y:S01]  /*15030*/  UIADD3.X UR5, URZ, UR39, URZ, UP0, !UPT ;  /* 0x000000273f057290 */ /* 0x000fe200087fe43f */
[----:B-1----:R-:W-:Y:S01]  /*15040*/  VIADD R11, R8, 0xe400 ;  /* 0x0000e400080b7836 */ /* 0x002fe20000000000 */
[----:B------:R-:W-:Y:S01]  /*15050*/  UMOV UR6, 0x0 ;  /* 0x0000000000067882 */ /* 0x000fe20000000000 */
[----:B------:R-:W-:-:S10]  /*15060*/  UMOV UR7, 0x12f00000 ;  /* 0x12f0000000077882 */ /* 0x000fd40000000000 */
.L_x_14591:
        /* <DEDUP_REMOVED lines=13> */
.L_x_14762:
[----:B------:R-:W-:Y:S05]  /*15140*/  BSYNC B2 ;  /* 0x0000000000027941 */ /* 0x000fea0003800000 */
.L_x_14592:
        /* <DEDUP_REMOVED lines=11> */
.L_x_14595:
[----:B------:R-:W-:Y:S05]  /*15200*/  BSYNC B2 ;  /* 0x0000000000027941 */ /* 0x000fea0003800000 */
.L_x_14594:
        /* <DEDUP_REMOVED lines=8> */
.L_x_14596:
        /* <DEDUP_REMOVED lines=10> */
.L_x_14586:
[----:B------:R-:W-:Y:S05]  /*15330*/  BSYNC B1 ;  /* 0x0000000000017941 */ /* 0x000fea0003800000 */
.L_x_14585:
        /* <DEDUP_REMOVED lines=10> */
.L_x_14567:
[----:B------:R-:W-:Y:S05]  /*153e0*/  BSYNC B0 ;  /* 0x0000000000007941 */ /* 0x000fea0003800000 */
.L_x_14566:
[----:B------:R-:W3:Y:S01]  /*153f0*/  LDC R0, c[0x0][0x448] ;  /* 0x00011200ff007b82 */ /* 0x000ee20000000800 */
[----:B------:R-:W-:Y:S01]  /*15400*/  IMAD.MOV.U32 R2, RZ, RZ, 0xc0 ;  /* 0x000000c0ff027424 */ /* 0x000fe200078e00ff */
[----:B------:R-:W-:Y:S01]  /*15410*/  ISETP.NE.AND P2, PT, R4, RZ, PT ;  /* 0x000000ff0400720c */ /* 0x000fe20003f45270 */
[----:B------:R-:W-:Y:S05]  /*15420*/  @!P0 WARPSYNC.ALL ;  /* 0x0000000000008948 */ /* 0x000fea0003800000 */
[----:B------:R-:W-:Y:S01]  /*15430*/  IMAD R2, R25, R2, 0xbf ;  /* 0x000000bf19027424 */ /* 0x000fe200078e0202 */
[----:B------:R-:W-:Y:S06]  /*15440*/  BSSY B0, `(.L_x_14598) ;  /* 0x000002b000007945 */ /* 0x000fec0003800000 */
[----:B------:R-:W4:Y:S08]  /*15450*/  @!P2 LDC R4, c[0x0][0x9f0] ;  /* 0x00027c00ff04ab82 */ /* 0x000f300000000800 */
[----:B------:R-:W-:Y:S01]  /*15460*/  @!P0 BAR.SYNC.DEFER_BLOCKING 0xc, 0x200 ;  /* 0x0308000000008b1d */ /* 0x000fe20000010000 */
[----:B---3--:R-:W-:-:S13]  /*15470*/  ISETP.NE.AND P1, PT, R0, 0x1, PT ;  /* 0x000000010000780c */ /* 0x008fda0003f25270 */
[----:B------:R-:W3:Y:S08]  /*15480*/  @P1 LDC R3, c[0x0][0x44c] ;  /* 0x00011300ff031b82 */ /* 0x000ef00000000800 */
[----:B------:R-:W5:Y:S01]  /*15490*/  @P1 LDC R0, c[0x0][0x450] ;  /* 0x00011400ff001b82 */ /* 0x000f620000000800 */
[----:B---3--:R-:W-:-:S05]  /*154a0*/  @P1 IMAD.HI.U32 R3, R2, R3, RZ ;  /* 0x0000000302031227 */ /* 0x008fca00078e00ff */
[----:B-----5:R-:W-:-:S05]  /*154b0*/  @P1 SHF.R.U32.HI R2, RZ, R0, R3 ;  /* 0x00000000ff021219 */ /* 0x020fca0000011603 */
[----:B------:R-:W-:-:S05]  /*154c0*/  IMAD.IADD R2, R20, 0x1, R2 ;  /* 0x0000000114027824 */ /* 0x000fca00078e0202 */
[----:B------:R-:W-:-:S04]  /*154d0*/  SHF.R.S32.HI R0, RZ, 0x1f, R2 ;  /* 0x0000001fff007819 */ /* 0x000fc80000011402 */
[----:B------:R-:W-:-:S04]  /*154e0*/  LEA.HI R0, R0, R2, RZ, 0x7 ;  /* 0x0000000200007211 */ /* 0x000fc800078f38ff */
[----:B------:R-:W-:-:S04]  /*154f0*/  SHF.R.S32.HI R0, RZ, 0x7, R0 ;  /* 0x00000007ff007819 */ /* 0x000fc80000011400 */
[----:B--2---:R-:W-:-:S04]  /*15500*/  VIMNMX R7, R21, R0, PT ;  /* 0x0000000015077248 */ /* 0x004fc80003fe0100 */
[----:B------:R-:W-:Y:S01]  /*15510*/  ISETP.GE.AND P1, PT, R7, 0x1, PT ;  /* 0x000000010700780c */ /* 0x000fe20003f26270 */
[----:B------:R2:W-:Y:S04]  /*15520*/  STL [R1+0x20], R7 ;  /* 0x0000200701007387 */ /* 0x0005e80000100800 */
[----:B------:R2:W-:Y:S08]  /*15530*/  STL [R1+0x28], RZ ;  /* 0x000028ff01007387 */ /* 0x0005f00000100800 */
[----:B--2-4-:R-:W-:Y:S05]  /*15540*/  @!P1 BRA `(.L_x_14599) ;  /* 0x0000000000689947 */ /* 0x014fea0003800000 */
        /* <DEDUP_REMOVED lines=26> */
.L_x_14599:
[----:B------:R-:W-:Y:S05]  /*156f0*/  BSYNC B0 ;  /* 0x0000000000007941 */ /* 0x000fea0003800000 */
.L_x_14598:
        /* <DEDUP_REMOVED lines=26> */
.L_x_14601:
        /* <DEDUP_REMOVED lines=15> */
[----:B------:R-:W-:Y:S02]  /*15990*/  IMAD.MOV.U32 R8, RZ, RZ, 0x70 ;  /* 0x00000070ff087424 */ /* 0x000fe400078e00ff */
[----:B------:R-:W-:Y:S02]  /*159a0*/  IMAD.MOV.U32 R12, RZ, RZ, 0x1 ;  /* 0x00000001ff0c7424 */ /* 0x000fe400078e00ff */
[----:B------:R-:W-:-:S07]  /*159b0*/  IMAD.MOV.U32 R13, RZ, RZ, RZ ;  /* 0x000000ffff0d7224 */ /* 0x000fce00078e00ff */
[----:B------:R-:W-:-:S07]  /*159c0*/  LEPC R20, `(.L_x_14604) ;  /* 0x000000001014794e */ /* 0x000fce0000000000 */
[----:B0--3--:R-:W-:Y:S05]  /*159d0*/  CALL.ABS.NOINC R2 ;  /* 0x0000000002007343 */ /* 0x009fea0003c00000 */
.L_x_14604:
[----:B------:R-:W-:Y:S05]  /*159e0*/  BSYNC B6 ;  /* 0x0000000000067941 */ /* 0x000fea0003800000 */
.L_x_14603:
        /* <DEDUP_REMOVED lines=15> */
[----:B------:R-:W-:Y:S02]  /*15ae0*/  IMAD.MOV.U32 R8, RZ, RZ, 0x70 ;  /* 0x00000070ff087424 */ /* 0x000fe400078e00ff */
[----:B------:R-:W-:Y:S02]  /*15af0*/  IMAD.MOV.U32 R12, RZ, RZ, 0x1 ;  /* 0x00000001ff0c7424 */ /* 0x000fe400078e00ff */
[----:B---3--:R-:W-:-:S07]  /*15b00*/  IMAD.MOV.U32 R13, RZ, RZ, RZ ;  /* 0x000000ffff0d7224 */ /* 0x008fce00078e00ff */
[----:B------:R-:W-:-:S07]  /*15b10*/  LEPC R20, `(.L_x_14607) ;  /* 0x000000001014794e */ /* 0x000fce0000000000 */
[----:B0---4-:R-:W-:Y:S05]  /*15b20*/  CALL.ABS.NOINC R2 ;  /* 0x0000000002007343 */ /* 0x011fea0003c00000 */
.L_x_14607:
        /* <DEDUP_REMOVED lines=16> */
.L_x_14606:
[----:B------:R-:W-:Y:S05]  /*15c30*/  BSYNC B6 ;  /* 0x0000000000067941 */ /* 0x000fea0003800000 */
.L_x_14605:
        /* <DEDUP_REMOVED lines=21> */
.L_x_14765:
        /* <DEDUP_REMOVED lines=10> */
.L_x_14768:
        /* <DEDUP_REMOVED lines=22> */
.L_x_14611:
[----:B0-----:R-:W-:Y:S01]  /*15f90*/  IMAD R0, R18, 0x8, R16 ;  /* 0x0000000812007824 */ /* 0x001fe200078e0210 */
[----:B----4-:R-:W-:-:S04]  /*15fa0*/  SHF.L.U32 R2, R28, 0x1f, RZ ;  /* 0x0000001f1c027819 */ /* 0x010fc800000006ff */
[----:B------:R-:W0:Y:S02]  /*15fb0*/  SYNCS.PHASECHK.TRANS64.TRYWAIT P0, [R0+URZ+0x16840], R2 ;  /* 0x01684002000075a7 */ /* 0x000e24000800017f */
[----:B0-----:R-:W-:Y:S05]  /*15fc0*/  @!P0 BRA `(.L_x_14612) ;  /* 0x0000005c00648947 */ /* 0x001fea0003800000 */
.L_x_14769:
        /* <DEDUP_REMOVED lines=11> */
.L_x_14613:
        /* <DEDUP_REMOVED lines=18> */
[----:B----4-:R-:W-:-:S04]  /*161a0*/  LOP3.LUT R2, R2, 0xfffffffe, RZ, 0xc0, !PT ;  /* 0xfffffffe02027812 */ /* 0x010fc800078ec0ff */
[----:B------:R-:W-:-:S05]  /*161b0*/  @P0 LOP3.LUT R2, R2, 0x1, RZ, 0xfc, !PT ;  /* 0x0000000102020812 */ /* 0x000fca00078efcff */
[----:B------:R0:W-:Y:S01]  /*161c0*/  STL [R1], R2 ;  /* 0x0000000201007387 */ /* 0x0001e20000100800 */
[----:B------:R-:W-:Y:S01]  /*161d0*/  NOP ;  /* 0x0000000000007918 */ /* 0x000fe20000000000 */
.L_x_14609:
        /* <DEDUP_REMOVED lines=40> */
.L_x_14615:
[----:B------:R-:W-:Y:S05]  /*16460*/  BSYNC B6 ;  /* 0x0000000000067941 */ /* 0x000fea0003800000 */
.L_x_14614:
[----:B------:R-:W2:Y:S01]  /*16470*/  LDL.LU R20, [R1+0x1c] ;  /* 0x00001c0001147983 */ /* 0x000ea20000300800 */
[----:B------:R-:W4:Y:S01]  /*16480*/  LDC R9, c[0x0][0x448] ;  /* 0x00011200ff097b82 */ /* 0x000f220000000800 */
[----:B------:R-:W-:Y:S01]  /*16490*/  ULDC.64 UR4, c[0x0][0x2d8] ;  /* 0x0000b60000047ab9 */ /* 0x000fe20000000a00 */
[----:B------:R-:W-:Y:S01]  /*164a0*/  ULDC.64 UR6, c[0x0][0x2e0] ;  /* 0x0000b80000067ab9 */ /* 0x000fe20000000a00 */
[----:B0-----:R-:W2:Y:S01]  /*164b0*/  LDL.LU.64 R2, [R1+0x30] ;  /* 0x0000300001027983 */ /* 0x001ea20000300a00 */
[----:B------:R-:W-:-:S03]  /*164c0*/  ULDC.64 UR8, c[0x0][0x280] ;  /* 0x0000a00000087ab9 */ /* 0x000fc60000000a00 */
[----:B------:R-:W3:Y:S04]  /*164d0*/  LDL.LU R21, [R1+0x38] ;  /* 0x0000380001157983 */ /* 0x000ee80000300800 */
[----:B------:R-:W3:Y:S04]  /*164e0*/  LDL.LU R4, [R1+0x14] ;  /* 0x0000140001047983 */ /* 0x000ee80000300800 */
[----:B------:R0:W5:Y:S01]  /*164f0*/  LDL R10, [R1+0x10] ;  /* 0x00001000010a7983 */ /* 0x0001620000100800 */
[----:B----4-:R-:W-:-:S13]  /*16500*/  ISETP.NE.AND P1, PT, R9, 0x1, PT ;  /* 0x000000010900780c */ /* 0x010fda0003f25270 */
[----:B------:R-:W4:Y:S08]  /*16510*/  @P1 LDC R5, c[0x0][0x450] ;  /* 0x00011400ff051b82 */ /* 0x000f300000000800 */
[----:B------:R-:W0:Y:S01]  /*16520*/  @P1 LDC R8, c[0x0][0x450] ;  /* 0x00011400ff081b82 */ /* 0x000e220000000800 */
[----:B-1----:R-:W1:Y:S01]  /*16530*/  S2R R11, SR_TID.X ;  /* 0x00000000000b7919 */ /* 0x002e620000002100 */
[----:B--2---:R-:W-:-:S02]  /*16540*/  IMAD.MOV.U32 R3, RZ, RZ, R20 ;  /* 0x000000ffff037224 */ /* 0x004fc400078e0014 */
[----:B------:R-:W2:Y:S01]  /*16550*/  S2R R20, SR_TID.X ;  /* 0x0000000000147919 */ /* 0x000ea20000002100 */
[----:B------:R-:W-:-:S04]  /*16560*/  IMAD.WIDE.U32 R2, R17, UR4, R2 ;  /* 0x0000000411027c25 */ /* 0x000fc8000f8e0002 */
[----:B------:R-:W-:Y:S01]  /*16570*/  IMAD R3, R17, UR5, R3 ;  /* 0x0000000511037c24 */ /* 0x000fe2000f8e0203 */
[----:B------:R-:W-:Y:S01]  /*16580*/  ULDC.64 UR4, c[0x0][0x2d0] ;  /* 0x0000b40000047ab9 */ /* 0x000fe20000000a00 */
[----:B---3--:R-:W-:Y:S02]  /*16590*/  IMAD R0, R21, UR6, RZ ;  /* 0x0000000615007c24 */ /* 0x008fe4000f8e02ff */
[----:B------:R-:W-:-:S04]  /*165a0*/  IMAD.WIDE.U32 R2, R4, UR6, R2 ;  /* 0x0000000604027c25 */ /* 0x000fc8000f8e0002 */
        /* <DEDUP_REMOVED lines=11> */
[----:B----4-:R-:W-:-:S04]  /*16660*/  @P1 SHF.R.U32.HI R4, RZ, R5, R0 ;  /* 0x00000005ff041219 */ /* 0x010fc80000011600 */
        /* <DEDUP_REMOVED lines=12> */
[----:B------:R-:W2:Y:S01]  /*16730*/  @P1 LDC R7, c[0x0][0x44c] ;  /* 0x00011300ff071b82 */ /* 0x000ea20000000800 */
[----:B------:R-:W-:-:S04]  /*16740*/  LEA R0, P0, R4, UR8, 0x1 ;  /* 0x0000000804007c11 */ /* 0x000fc8000f8008ff */
[----:B------:R-:W-:Y:S01]  /*16750*/  LEA.HI.X R4, R4, UR9, R5, 0x1, P0 ;  /* 0x0000000904047c11 */ /* 0x000fe200080f0c05 */
[----:B------:R-:W-:-:S04]  /*16760*/  VIADD R5, R6, 0x80 ;  /* 0x0000008006057836 */ /* 0x000fc80000000000 */
[----:B------:R-:W-:Y:S02]  /*16770*/  IMAD.MOV.U32 R6, RZ, RZ, R5 ;  /* 0x000000ffff067224 */ /* 0x000fe400078e0005 */
[----:B--2---:R-:W-:-:S05]  /*16780*/  @P1 IMAD.HI.U32 R7, R5, R7, RZ ;  /* 0x0000000705071227 */ /* 0x004fca00078e00ff */
        /* <DEDUP_REMOVED lines=9> */
[----:B-1----:R-:W-:Y:S02]  /*16820*/  IMAD.SHL.U32 R20, R11, 0x8, RZ ;  /* 0x000000080b147824 */ /* 0x002fe400078e00ff */
        /* <DEDUP_REMOVED lines=117> */
.L_x_14794:
        /* <DEDUP_REMOVED lines=11> */
.L_x_14617:
        /* <DEDUP_REMOVED lines=18> */
.L_x_14795:
[----:B------:R-:W-:Y:S05]  /*17150*/  BSYNC B0 ;  /* 0x0000000000007941 */ /* 0x000fea0003800000 */
.L_x_14618:
        /* <DEDUP_REMOVED lines=52> */
.L_x_14626:
[----:B------:R-:W-:Y:S01]  /*174a0*/  IMAD R2, R5, 0x8, R16 ;  /* 0x0000000805027824 */ /* 0x000fe200078e0210 */
[----:B------:R-:W-:Y:S01]  /*174b0*/  SHF.L.U32 R3, R10, 0x1f, RZ ;  /* 0x0000001f0a037819 */ /* 0x000fe200000006ff */
[----:B------:R-:W-:Y:S03]  /*174c0*/  BSSY B3, `(.L_x_14627) ;  /* 0x0000003000037945 */ /* 0x000fe60003800000 */
[----:B------:R-:W1:Y:S02]  /*174d0*/  SYNCS.PHASECHK.TRANS64.TRYWAIT P0, [R2+URZ+0x16840], R3 ;  /* 0x01684003020075a7 */ /* 0x000e64000800017f */
[----:B-1----:R-:W-:Y:S05]  /*174e0*/  @!P0 BRA `(.L_x_14628) ;  /* 0x0000005800248947 */ /* 0x002fea0003800000 */
.L_x_14796:
[----:B------:R-:W-:Y:S05]  /*174f0*/  BSYNC B3 ;  /* 0x0000000000037941 */ /* 0x000fea0003800000 */
.L_x_14627:
        /* <DEDUP_REMOVED lines=12> */
.L_x_14630:
[----:B------:R-:W-:Y:S05]  /*175c0*/  BSYNC B3 ;  /* 0x0000000000037941 */ /* 0x000fea0003800000 */
.L_x_14629:
        /* <DEDUP_REMOVED lines=11> */
.L_x_14631:
        /* <DEDUP_REMOVED lines=15> */
.L_x_14797:
[----:B------:R-:W-:Y:S05]  /*17770*/  BSYNC B3 ;  /* 0x0000000000037941 */ /* 0x000fea0003800000 */
.L_x_14632:
        /* <DEDUP_REMOVED lines=12> */
.L_x_14635:
[----:B------:R-:W-:Y:S05]  /*17840*/  BSYNC B3 ;  /* 0x0000000000037941 */ /* 0x000fea0003800000 */
.L_x_14634:
        /* <DEDUP_REMOVED lines=11> */
.L_x_14636:
        /* <DEDUP_REMOVED lines=12> */
.L_x_14625:
[----:B------:R-:W-:Y:S05]  /*179c0*/  BSYNC B1 ;  /* 0x0000000000017941 */ /* 0x000fea0003800000 */
.L_x_14624:
[----:B------:R-:W2:Y:S01]  /*179d0*/  LDL.LU R0, [R1+0x24] ;  /* 0x0000240001007983 */ /* 0x000ea20000300800 */
[----:B------:R-:W-:Y:S02]  /*179e0*/  IMAD.MOV.U32 R18, RZ, RZ, R5 ;  /* 0x000000ffff127224 */ /* 0x000fe400078e0005 */
[----:B------:R-:W-:Y:S02]  /*179f0*/  IMAD.MOV.U32 R28, RZ, RZ, R10 ;  /* 0x000000ffff1c7224 */ /* 0x000fe400078e000a */
[----:B--2---:R-:W-:-:S07]  /*17a00*/  VIADD R0, R0, 0xfffffffd ;  /* 0xfffffffd00007836 */ /* 0x004fce0000000000 */
.L_x_14623:
[----:B------:R-:W-:Y:S05]  /*17a10*/  BSYNC B2 ;  /* 0x0000000000027941 */ /* 0x000fea0003800000 */
.L_x_14622:
[----:B------:R-:W-:Y:S01]  /*17a20*/  VIADD R9, R9, 0xfffffffe ;  /* 0xfffffffe09097836 */ /* 0x000fe20000000000 */
[----:B------:R-:W-:-:S04]  /*17a30*/  LOP3.LUT R4, RZ, R4, RZ, 0x33, !PT ;  /* 0x00000004ff047212 */ /* 0x000fc800078e33ff */
[----:B------:R-:W-:-:S13]  /*17a40*/  ISETP.NE.AND P0, PT, R9, R4, PT ;  /* 0x000000040900720c */ /* 0x000fda0003f05270 */
[----:B------:R-:W-:Y:S05]  /*17a50*/  @!P0 BRA `(.L_x_14621) ;  /* 0x0000000c00a88947 */ /* 0x000fea0003800000 */
[----:B------:R-:W-:-:S07]  /*17a60*/  IMAD.MOV.U32 R4, RZ, RZ, R19 ;  /* 0x000000ffff047224 */ /* 0x000fce00078e0013 */
.L_x_14663:
        /* <DEDUP_REMOVED lines=33> */
.L_x_14639:
[----:B------:R-:W-:Y:S01]  /*17c80*/  IMAD R2, R6, 0x8, R16 ;  /* 0x0000000806027824 */ /* 0x000fe200078e0210 */
[----:B------:R-:W-:Y:S01]  /*17c90*/  SHF.L.U32 R3, R7, 0x1f, RZ ;  /* 0x0000001f07037819 */ /* 0x000fe200000006ff */
[----:B------:R-:W-:Y:S03]  /*17ca0*/  BSSY B2, `(.L_x_14640) ;  /* 0x0000003000027945 */ /* 0x000fe60003800000 */
[----:B------:R-:W1:Y:S02]  /*17cb0*/  SYNCS.PHASECHK.TRANS64.TRYWAIT P0, [R2+URZ+0x16840], R3 ;  /* 0x01684003020075a7 */ /* 0x000e64000800017f */
[----:B-1----:R-:W-:Y:S05]  /*17cc0*/  @!P0 BRA `(.L_x_14641) ;  /* 0x0000005000548947 */ /* 0x002fea0003800000 */
.L_x_14798:
[----:B------:R-:W-:Y:S05]  /*17cd0*/  BSYNC B2 ;  /* 0x0000000000027941 */ /* 0x000fea0003800000 */
.L_x_14640:
        /* <DEDUP_REMOVED lines=12> */
.L_x_14643:
[----:B------:R-:W-:Y:S05]  /*17da0*/  BSYNC B2 ;  /* 0x0000000000027941 */ /* 0x000fea0003800000 */
.L_x_14642:
        /* <DEDUP_REMOVED lines=11> */
.L_x_14644:
        /* <DEDUP_REMOVED lines=15> */
.L_x_14799:
[----:B------:R-:W-:Y:S05]  /*17f50*/  BSYNC B2 ;  /* 0x0000000000027941 */ /* 0x000fea0003800000 */
.L_x_14645:
        /* <DEDUP_REMOVED lines=11> */
.L_x_14648:
[----:B------:R-:W-:Y:S05]  /*18010*/  BSYNC B2 ;  /* 0x0000000000027941 */ /* 0x000fea0003800000 */
.L_x_14647:
        /* <DEDUP_REMOVED lines=10> */
.L_x_14649:
        /* <DEDUP_REMOVED lines=12> */
.L_x_14638:
[----:B------:R-:W-:Y:S05]  /*18180*/  BSYNC B1 ;  /* 0x0000000000017941 */ /* 0x000fea0003800000 */
.L_x_14637:
        /* <DEDUP_REMOVED lines=33> */
.L_x_14652:
[----:B------:R-:W-:Y:S01]  /*183a0*/  IMAD R2, R18, 0x8, R16 ;  /* 0x0000000812027824 */ /* 0x000fe200078e0210 */
[----:B------:R-:W-:Y:S01]  /*183b0*/  SHF.L.U32 R3, R28, 0x1f, RZ ;  /* 0x0000001f1c037819 */ /* 0x000fe200000006ff */
[----:B------:R-:W-:Y:S03]  /*183c0*/  BSSY B2, `(.L_x_14653) ;  /* 0x0000003000027945 */ /* 0x000fe60003800000 */
[----:B------:R-:W1:Y:S02]  /*183d0*/  SYNCS.PHASECHK.TRANS64.TRYWAIT P0, [R2+URZ+0x16840], R3 ;  /* 0x01684003020075a7 */ /* 0x000e64000800017f */
[----:B-1----:R-:W-:Y:S05]  /*183e0*/  @!P0 BRA `(.L_x_14654) ;  /* 0x0000004800b48947 */ /* 0x002fea0003800000 */
.L_x_14800:
[----:B------:R-:W-:Y:S05]  /*183f0*/  BSYNC B2 ;  /* 0x0000000000027941 */ /* 0x000fea0003800000 */
.L_x_14653:
        /* <DEDUP_REMOVED lines=12> */
.L_x_14656:
[----:B------:R-:W-:Y:S05]  /*184c0*/  BSYNC B2 ;  /* 0x0000000000027941 */ /* 0x000fea0003800000 */
.L_x_14655:
        /* <DEDUP_REMOVED lines=12> */
.L_x_14657:
        /* <DEDUP_REMOVED lines=15> */
.L_x_14801:
[----:B------:R-:W-:Y:S05]  /*18680*/  BSYNC B2 ;  /* 0x0000000000027941 */ /* 0x000fea0003800000 */
.L_x_14658:
        /* <DEDUP_REMOVED lines=11> */
.L_x_14661:
[----:B------:R-:W-:Y:S05]  /*18740*/  BSYNC B2 ;  /* 0x0000000000027941 */ /* 0x000fea0003800000 */
.L_x_14660:
        /* <DEDUP_REMOVED lines=10> */
.L_x_14662:
        /* <DEDUP_REMOVED lines=12> */
.L_x_14651:
[----:B------:R-:W-:Y:S05]  /*188b0*/  BSYNC B1 ;  /* 0x0000000000017941 */ /* 0x000fea0003800000 */
.L_x_14650:
[----:B------:R-:W2:Y:S01]  /*188c0*/  LDL R2, [R1+0xc] ;  /* 0x00000c0001027983 */ /* 0x000ea20000100800 */
[----:B------:R-:W-:Y:S01]  /*188d0*/  VIADD R0, R0, 0xfffffffe ;  /* 0xfffffffe00007836 */ /* 0x000fe20000000000 */
[----:B--2---:R-:W-:-:S13]  /*188e0*/  ISETP.GT.AND P0, PT, R9, R2, PT ;  /* 0x000000020900720c */ /* 0x004fda0003f04270 */
[----:B------:R-:W-:Y:S05]  /*188f0*/  @P0 BRA `(.L_x_14663) ;  /* 0xfffffff0005c0947 */ /* 0x000fea000383ffff */
.L_x_14621:
[----:B------:R-:W-:Y:S05]  /*18900*/  BSYNC B0 ;  /* 0x0000000000007941 */ /* 0x000fea0003800000 */
.L_x_14620:
        /* <DEDUP_REMOVED lines=17> */
.L_x_14665:
[----:B------:R-:W-:Y:S05]  /*18a20*/  BSYNC B0 ;  /* 0x0000000000007941 */ /* 0x000fea0003800000 */
.L_x_14664:
        /* <DEDUP_REMOVED lines=10> */
.L_x_14802:
[----:B------:R-:W-:Y:S05]  /*18ad0*/  BSYNC B1 ;  /* 0x0000000000017941 */ /* 0x000fea0003800000 */
.L_x_14668:
        /* <DEDUP_REMOVED lines=9> */
.L_x_14671:
[----:B------:R-:W-:Y:S05]  /*18b70*/  BSYNC B1 ;  /* 0x0000000000017941 */ /* 0x000fea0003800000 */
.L_x_14670:
        /* <DEDUP_REMOVED lines=10> */
.L_x_14672:
        /* <DEDUP_REMOVED lines=10> */
.L_x_14667:
[----:B------:R-:W-:Y:S05]  /*18cc0*/  BSYNC B0 ;  /* 0x0000000000007941 */ /* 0x000fea0003800000 */
.L_x_14666:
[----:B------:R-:W-:-:S05]  /*18cd0*/  VIADD R18, R18, 0x1 ;  /* 0x0000000112127836 */ /* 0x000fca0000000000 */
[----:B------:R-:W-:-:S04]  /*18ce0*/  ISETP.NE.AND P0, PT, R18, 0x2, PT ;  /* 0x000000021200780c */ /* 0x000fc80003f05270 */
[----:B------:R-:W-:Y:S02]  /*18cf0*/  SEL R3, RZ, 0x1, P0 ;  /* 0x00000001ff037807 */ /* 0x000fe40000000000 */
[----:B------:R-:W-:Y:S02]  /*18d00*/  SEL R18, R18, RZ, P0 ;  /* 0x000000ff12127207 */ /* 0x000fe40000000000 */
[----:B------:R-:W-:-:S07]  /*18d10*/  LOP3.LUT R28, R28, R3, RZ, 0x3c, !PT ;  /* 0x000000031c1c7212 */ /* 0x000fce00078e3cff */
.L_x_14602:
[----:B------:R-:W-:Y:S05]  /*18d20*/  BSYNC B7 ;  /* 0x0000000000077941 */ /* 0x000fea0003800000 */
.L_x_14600:
        /* <DEDUP_REMOVED lines=12> */
.L_x_14673:
[----:B------:R-:W3:Y:S01]  /*18df0*/  S2R R0, SR_TID.X ;  /* 0x0000000000007919 */ /* 0x000ee20000002100 */
[----:B------:R-:W-:Y:S01]  /*18e00*/  UMOV UR4, 0xffffffff ;  /* 0xffffffff00047882 */ /* 0x000fe20000000000 */
[----:B---3--:R-:W-:-:S04]  /*18e10*/  LOP3.LUT R8, R0, 0x1f, RZ, 0xc0, !PT ;  /* 0x0000001f00087812 */ /* 0x008fc800078ec0ff */
[----:B------:R-:W-:Y:S01]  /*18e20*/  ISETP.NE.AND P0, PT, R8, 0x1f, PT ;  /* 0x0000001f0800780c */ /* 0x000fe20003f05270 */
[----:B------:R-:W-:-:S12]  /*18e30*/  BRA.DIV UR4, `(.L_x_14675) ;  /* 0x00000042045c7947 */ /* 0x000fd8000b800000 */
[----:B0-----:R-:W-:Y:S01]  /*18e40*/  IMAD.IADD R9, R27, 0x1, R8 ;  /* 0x000000011b097824 */ /* 0x001fe200078e0208 */
[----:B------:R-:W-:-:S04]  /*18e50*/  ULDC UR4, c[0x0][0xc3c] ;  /* 0x00030f0000047ab9 */ /* 0x000fc80000000800 */
        /* <DEDUP_REMOVED lines=36> */
.L_x_14812:
[----:B------:R-:W-:Y:S02]  /*190a0*/  ULDC UR4, c[0x0][0xc38] ;  /* 0x00030e0000047ab9 */ /* 0x000fe40000000800 */
[----:B------:R-:W-:-:S04]  /*190b0*/  IMAD.U32 R4, RZ, RZ, UR4 ;  /* 0x00000004ff047e24 */ /* 0x000fc8000f8e00ff */
[----:B--2---:R-:W-:-:S04]  /*190c0*/  IMAD R3, R14, R4, RZ ;  /* 0x000000040e037224 */ /* 0x004fc800078e02ff */
[----:B------:R-:W-:-:S05]  /*190d0*/  IMAD.IADD R6, R6, 0x1, R3 ;  /* 0x0000000106067824 */ /* 0x000fca00078e0203 */
[----:B------:R-:W-:-:S13]  /*190e0*/  ISETP.GT.AND P6, PT, R6, R0, PT ;  /* 0x000000000600720c */ /* 0x000fda0003fc4270 */
[----:B------:R-:W-:Y:S05]  /*190f0*/  @P6 BRA `(.L_x_14676) ;  /* 0x0000000000a46947 */ /* 0x000fea0003800000 */
.L_x_14679:
        /* <DEDUP_REMOVED lines=35> */
.L_x_14820:
[----:B------:R-:W-:Y:S02]  /*19330*/  ULDC UR4, c[0x0][0xc38] ;  /* 0x00030e0000047ab9 */ /* 0x000fe40000000800 */
[----:B------:R-:W-:-:S04]  /*19340*/  IMAD.U32 R4, RZ, RZ, UR4 ;  /* 0x00000004ff047e24 */ /* 0x000fc8000f8e00ff */
[----:B--2---:R-:W-:-:S04]  /*19350*/  IMAD R3, R14, R4, RZ ;  /* 0x000000040e037224 */ /* 0x004fc800078e02ff */
[----:B------:R-:W-:-:S05]  /*19360*/  IMAD.IADD R6, R3, 0x1, R6 ;  /* 0x0000000103067824 */ /* 0x000fca00078e0206 */
[----:B------:R-:W-:-:S13]  /*19370*/  ISETP.GT.AND P6, PT, R6, R0, PT ;  /* 0x000000000600720c */ /* 0x000fda0003fc4270 */
[----:B------:R-:W-:Y:S05]  /*19380*/  @!P6 BRA `(.L_x_14679) ;  /* 0xfffffffc005ce947 */ /* 0x000fea000383ffff */
.L_x_14676:
        /* <DEDUP_REMOVED lines=10> */
.L_x_14825:
[----:B------:R-:W-:-:S13]  /*19430*/  ISETP.NE.AND P0, PT, R3, RZ, PT ;  /* 0x000000ff0300720c */ /* 0x000fda0003f05270 */
[----:B------:R-:W-:Y:S05]  /*19440*/  @!P0 BRA `(.L_x_14681) ;  /* 0x0000000000108947 */ /* 0x000fea0003800000 */
[----:B------:R-:W-:Y:S01]  /*19450*/  UMOV UR4, 0xffffffff ;  /* 0xffffffff00047882 */ /* 0x000fe20000000000 */
[----:B------:R-:W-:Y:S02]  /*19460*/  VIADD R12, R7, 0xffffffff ;  /* 0xffffffff070c7836 */ /* 0x000fe40000000000 */
[----:B------:R-:W-:Y:S05]  /*19470*/  BRA.DIV UR4, `(.L_x_14682) ;  /* 0x00000046041c7947 */ /* 0x000fea000b800000 */
[----:B------:R0:W0:Y:S02]  /*19480*/  SHFL.IDX PT, R24, R2, R12, 0x1f ;  /* 0x00001f0c02187589 */ /* 0x00002400000e0000 */
.L_x_14681:
[----:B----4-:R-:W-:Y:S01]  /*19490*/  ISETP.NE.AND P0, PT, R5, 0x1, PT ;  /* 0x000000010500780c */ /* 0x010fe20003f05270 */
[----:B0-----:R-:W-:-:S04]  /*194a0*/  IMAD R24, R24, R4, R6 ;  /* 0x0000000418187224 */ /* 0x001fc800078e0206 */
[----:B------:R-:W-:-:S08]  /*194b0*/  IMAD.IADD R0, R0, 0x1, -R24 ;  /* 0x0000000100007824 */ /* 0x000fd000078e0a18 */
[----:B------:R-:W-:Y:S05]  /*194c0*/  @!P0 BRA `(.L_x_14683) ;  /* 0x0000000000dc8947 */ /* 0x000fea0003800000 */
[----:B---3--:R-:W-:Y:S01]  /*194d0*/  IABS R6, R25 ;  /* 0x0000001900067213 */ /* 0x008fe20000000000 */
[----:B------:R-:W-:Y:S01]  /*194e0*/  IMAD.MOV.U32 R2, RZ, RZ, RZ ;  /* 0x000000ffff027224 */ /* 0x000fe200078e00ff */
[----:B------:R-:W-:Y:S02]  /*194f0*/  IABS R4, R5 ;  /* 0x0000000500047213 */ /* 0x000fe40000000000 */
[----:B--2---:R-:W0:Y:S08]  /*19500*/  I2F.RP R7, R6 ;  /* 0x0000000600077306 */ /* 0x004e300000209400 */
[----:B------:R-:W-:Y:S08]  /*19510*/  I2F.RP R10, R4 ;  /* 0x00000004000a7306 */ /* 0x000ff00000209400 */
        /* <DEDUP_REMOVED lines=50> */
.L_x_14683:
        /* <DEDUP_REMOVED lines=11> */
[----:B-1----:R-:W-:Y:S01]  /*198f0*/  IMAD R11, R10, R7, RZ ;  /* 0x000000070a0b7224 */ /* 0x002fe200078e02ff */
        /* <DEDUP_REMOVED lines=48> */
.L_x_14684:
[----:B------:R-:W-:-:S05]  /*19c00*/  LOP3.LUT R0, RZ, R3, RZ, 0x33, !PT ;  /* 0x00000003ff007212 */ /* 0x000fca00078e33ff */
[----:B------:R-:W-:Y:S01]  /*19c10*/  IMAD.IADD R25, R25, 0x1, R0 ;  /* 0x0000000119197824 */ /* 0x000fe200078e0200 */
[----:B------:R-:W-:Y:S06]  /*19c20*/  BRA `(.L_x_14685) ;  /* 0x00000000001c7947 */ /* 0x000fec0003800000 */
.L_x_14677:
[----:B------:R-:W-:Y:S01]  /*19c30*/  UMOV UR4, URZ ;  /* 0x0000003f00047c82 */ /* 0x000fe20008000000 */
[----:B------:R-:W-:Y:S01]  /*19c40*/  UMOV UR5, URZ ;  /* 0x0000003f00057c82 */ /* 0x000fe20008000000 */
[----:B------:R-:W-:Y:S01]  /*19c50*/  ULDC UR6, c[0x0][0xc3c] ;  /* 0x00030f0000067ab9 */ /* 0x000fe20000000800 */
[----:B------:R-:W-:Y:S02]  /*19c60*/  IMAD.MOV.U32 R24, RZ, RZ, R0 ;  /* 0x000000ffff187224 */ /* 0x000fe400078e0000 */
[----:B------:R-:W-:Y:S02]  /*19c70*/  IMAD.U32 R25, RZ, RZ, UR4 ;  /* 0x00000004ff197e24 */ /* 0x000fe4000f8e00ff */
[----:B------:R-:W-:Y:S02]  /*19c80*/  IMAD.U32 R26, RZ, RZ, UR5 ;  /* 0x00000005ff1a7e24 */ /* 0x000fe4000f8e00ff */
[----:B------:R-:W-:-:S07]  /*19c90*/  IMAD.U32 R27, RZ, RZ, UR6 ;  /* 0x00000006ff1b7e24 */ /* 0x000fce000f8e00ff */
.L_x_14685:
        /* <DEDUP_REMOVED lines=10> */
.L_x_14674:
[----:B------:R-:W-:Y:S02]  /*19d40*/  ULDC UR4, c[0x0][0xc3c] ;  /* 0x00030f0000047ab9 */ /* 0x000fe40000000800 */
[----:B----4-:R-:W-:-:S13]  /*19d50*/  ISETP.GE.AND P0, PT, R27, UR4, PT ;  /* 0x000000041b007c0c */ /* 0x010fda000bf06270 */
[----:B------:R-:W-:Y:S05]  /*19d60*/  @!P0 BRA `(.L_x_14686) ;  /* 0xffffff9c00f08947 */ /* 0x000fea000383ffff */
[----:B------:R-:W-:Y:S05]  /*19d70*/  BSYNC B8 ;  /* 0x0000000000087941 */ /* 0x000fea0003800000 */
.L_x_14560:
        /* <DEDUP_REMOVED lines=12> */
.L_x_14828:
[----:B------:R-:W-:Y:S05]  /*19e40*/  BSYNC B0 ;  /* 0x0000000000007941 */ /* 0x000fea0003800000 */
.L_x_14687:
[----:B------:R-:W-:-:S03]  /*19e50*/  UMOV UR4, 0xffffffff ;  /* 0xffffffff00047882 */ /* 0x000fc60000000000 */
[----:B------:R-:W-:Y:S05]  /*19e60*/  BRA.DIV UR4, `(.L_x_14689) ;  /* 0x0000003a04dc7947 */ /* 0x000fea000b800000 */
[----:B0-----:R-:W0:Y:S02]  /*19e70*/  S2R R0, SR_TID.X ;  /* 0x0000000000007919 */ /* 0x001e240000002100 */
[----:B0-----:R-:W-:-:S04]  /*19e80*/  SHF.R.U32.HI R0, RZ, 0x5, R0 ;  /* 0x00000005ff007819 */ /* 0x001fc80000011600 */
[----:B------:R-:W-:-:S05]  /*19e90*/  LOP3.LUT R0, R0, 0x3, RZ, 0xc0, !PT ;  /* 0x0000000300007812 */ /* 0x000fca00078ec0ff */
[----:B------:R0:W2:Y:S02]  /*19ea0*/  SHFL.IDX PT, R14, R0, RZ, 0x1f ;  /* 0x00001fff000e7589 */ /* 0x0000a400000e0000 */
.L_x_14831:
[----:B--2---:R-:W-:-:S13]  /*19eb0*/  ISETP.NE.AND P0, PT, R14, RZ, PT ;  /* 0x000000ff0e00720c */ /* 0x004fda0003f05270 */
[----:B------:R-:W-:Y:S05]  /*19ec0*/  @P0 BRA `(.L_x_14407) ;  /* 0x0000000000880947 */ /* 0x000fea0003800000 */
[----:B------:R-:W-:-:S03]  /*19ed0*/  UMOV UR4, 0xffffffff ;  /* 0xffffffff00047882 */ /* 0x000fc60000000000 */
[----:B------:R-:W-:Y:S05]  /*19ee0*/  BRA.DIV UR4, `(.L_x_14690) ;  /* 0x0000003a04f07947 */ /* 0x000fea000b800000 */
[----:B------:R-:W-:-:S13]  /*19ef0*/  ELECT P6, URZ, PT ;  /* 0x00000000003f782f */ /* 0x000fda00038c0000 */
.L_x_14834:
[----:B------:R-:W-:Y:S05]  /*19f00*/  @!P6 BRA `(.L_x_14407) ;  /* 0x000000000078e947 */ /* 0x000fea0003800000 */
[----:B0-----:R-:W2:Y:S02]  /*19f10*/  LDL.LU R0, [R1+0x50] ;  /* 0x0000500001007983 */ /* 0x001ea40000300800 */
[----:B--2---:R-:W-:-:S04]  /*19f20*/  LOP3.LUT R0, R0, 0x2, RZ, 0xfc, !PT ;  /* 0x0000000200007812 */ /* 0x004fc800078efcff */
[----:B------:R-:W-:-:S13]  /*19f30*/  ISETP.NE.AND P2, PT, R0, 0x3, PT ;  /* 0x000000030000780c */ /* 0x000fda0003f45270 */
[----:B------:R-:W-:Y:S05]  /*19f40*/  @!P2 BRA `(.L_x_14691) ;  /* 0x000000000004a947 */ /* 0x000fea0003800000 */
[----:B------:R-:W-:Y:S01]  /*19f50*/  BPT.TRAP 0x1 ;  /* 0x000000040000795c */ /* 0x000fe20000300000 */
.L_x_14691:
        /* <DEDUP_REMOVED lines=12> */
.L_x_14835:
[----:B------:R-:W2:Y:S02]  /*1a020*/  SYNCS.PHASECHK.TRANS64.TRYWAIT P0, [R3+URZ], R0 ;  /* 0x00000000030075a7 */ /* 0x000ea4000800017f */
[----:B--2---:R-:W-:Y:S05]  /*1a030*/  @!P0 BRA `(.L_x_14693) ;  /* 0x0000003800d08947 */ /* 0x004fea0003800000 */
.L_x_14836:
[----:B------:R-:W-:Y:S05]  /*1a040*/  @!P2 BRA `(.L_x_14694) ;  /* 0x000000000004a947 */ /* 0x000fea0003800000 */
[----:B------:R-:W-:Y:S01]  /*1a050*/  BPT.TRAP 0x1 ;  /* 0x000000040000795c */ /* 0x000fe20000300000 */
.L_x_14694:
[----:B--2---:R-:W-:-:S04]  /*1a060*/  VIADD R3, R9, 0x16860 ;  /* 0x0001686009037836 */ /* 0x004fc80000000000 */
[----:B------:R-:W-:-:S04]  /*1a070*/  IMAD R5, R18, 0x8, R3 ;  /* 0x0000000812057824 */ /* 0x000fc800078e0203 */
[----:B------:R-:W2:Y:S02]  /*1a080*/  SYNCS.PHASECHK.TRANS64.TRYWAIT P0, [R5+URZ], R2 ;  /* 0x00000002050075a7 */ /* 0x000ea4000800017f */
[----:B--2---:R-:W-:Y:S05]  /*1a090*/  @!P0 BRA `(.L_x_14695) ;  /* 0x0000003800cc8947 */ /* 0x004fea0003800000 */
.L_x_14837:
[----:B------:R-:W-:-:S07]  /*1a0a0*/  IMAD R3, R4, 0x8, R3 ;  /* 0x0000000804037824 */ /* 0x000fce00078e0203 */
.L_x_14696:
[----:B----4-:R4:W0:Y:S02]  /*1a0b0*/  SYNCS.PHASECHK.TRANS64.TRYWAIT P0, [R3+URZ], R0 ;  /* 0x00000000030075a7 */ /* 0x010824000800017f */
[----:B0-----:R-:W-:Y:S05]  /*1a0c0*/  @!P0 NANOSLEEP.SYNCS 0x989680 ;  /* 0x009896800000895d */ /* 0x001fea0003900000 */
[----:B------:R-:W0:Y:S02]  /*1a0d0*/  @!P0 SYNCS.PHASECHK.TRANS64 P0, [R3+URZ], R0 ;  /* 0x00000000030085a7 */ /* 0x000e24000800007f */
[----:B0-----:R-:W-:Y:S05]  /*1a0e0*/  @!P0 BRA `(.L_x_14696) ;  /* 0xfffffffc00f08947 */ /* 0x001fea000383ffff */
.L_x_14407:
[----:B------:R-:W-:Y:S05]  /*1a0f0*/  BSYNC B9 ;  /* 0x0000000000097941 */ /* 0x000fea0003800000 */
.L_x_14404:
[----:B------:R-:W-:Y:S05]  /*1a100*/  EXIT ;  /* 0x000000000000794d */ /* 0x000fea0003800000 */
.L_x_14427:
[----:B0-----:R0:W1:Y:S02]  /*1a110*/  SYNCS.PHASECHK.TRANS64.TRYWAIT P6, [R77+URZ+0x16890], R89 ;  /* 0x016890594d0075a7 */ /* 0x00106400080c017f */
[----:B-1----:R-:W-:Y:S05]  /*1a120*/  @!P6 NANOSLEEP.SYNCS 0x989680 ;  /* 0x009896800000e95d */ /* 0x002fea0003900000 */
[----:B------:R-:W1:Y:S02]  /*1a130*/  @!P6 SYNCS.PHASECHK.TRANS64 P6, [R77+URZ+0x16890], R89 ;  /* 0x016890594d00e5a7 */ /* 0x000e6400080c007f */
[----:B-1----:R-:W-:Y:S05]  /*1a140*/  @!P6 BRA `(.L_x_14427) ;  /* 0xfffffffc00f0e947 */ /* 0x002fea000383ffff */
[----:B------:R-:W-:Y:S05]  /*1a150*/  BRA `(.L_x_14697) ;  /* 0xfffffe8c005c7947 */ /* 0x000fea000383ffff */
.L_x_14447:
[----:B0-----:R0:W1:Y:S02]  /*1a160*/  SYNCS.PHASECHK.TRANS64.TRYWAIT P5, [R77+URZ+0x16890], R89 ;  /* 0x016890594d0075a7 */ /* 0x00106400080a017f */
[----:B-1----:R-:W-:Y:S05]  /*1a170*/  @!P5 NANOSLEEP.SYNCS 0x989680 ;  /* 0x009896800000d95d */ /* 0x002fea0003900000 */
[----:B------:R-:W1:Y:S02]  /*1a180*/  @!P5 SYNCS.PHASECHK.TRANS64 P5, [R77+URZ+0x16890], R89 ;  /* 0x016890594d00d5a7 */ /* 0x000e6400080a007f */
[----:B-1----:R-:W-:Y:S05]  /*1a190*/  @!P5 BRA `(.L_x_14447) ;  /* 0xfffffffc00f0d947 */ /* 0x002fea000383ffff */
[----:B------:R-:W-:Y:S05]  /*1a1a0*/  BRA `(.L_x_14698) ;  /* 0xfffffea000247947 */ /* 0x000fea000383ffff */
.L_x_14456:
[----:B-1----:R1:W2:Y:S02]  /*1a1b0*/  SYNCS.PHASECHK.TRANS64.TRYWAIT P4, [R77+URZ+0x16890], R89 ;  /* 0x016890594d0075a7 */ /* 0x0022a4000808017f */
[----:B--2---:R-:W-:Y:S05]  /*1a1c0*/  @!P4 NANOSLEEP.SYNCS 0x989680 ;  /* 0x009896800000c95d */ /* 0x004fea0003900000 */
[----:B------:R-:W2:Y:S02]  /*1a1d0*/  @!P4 SYNCS.PHASECHK.TRANS64 P4, [R77+URZ+0x16890], R89 ;  /* 0x016890594d00c5a7 */ /* 0x000ea4000808007f */
[----:B--2---:R-:W-:Y:S05]  /*1a1e0*/  @!P4 BRA `(.L_x_14456) ;  /* 0xfffffffc00f0c947 */ /* 0x004fea000383ffff */
[----:B------:R-:W-:Y:S05]  /*1a1f0*/  BRA `(.L_x_14699) ;  /* 0xfffffeb000907947 */ /* 0x000fea000383ffff */
.L_x_14462:
[----:B--2---:R2:W3:Y:S02]  /*1a200*/  SYNCS.PHASECHK.TRANS64.TRYWAIT P3, [R77+URZ+0x168b0], R89 ;  /* 0x0168b0594d0075a7 */ /* 0x0044e4000806017f */
[----:B---3--:R-:W-:Y:S05]  /*1a210*/  @!P3 NANOSLEEP.SYNCS 0x989680 ;  /* 0x009896800000b95d */ /* 0x008fea0003900000 */
[----:B------:R-:W3:Y:S02]  /*1a220*/  @!P3 SYNCS.PHASECHK.TRANS64 P3, [R77+URZ+0x168b0], R89 ;  /* 0x0168b0594d00b5a7 */ /* 0x000ee4000806007f */
[----:B---3--:R-:W-:Y:S05]  /*1a230*/  @!P3 BRA `(.L_x_14462) ;  /* 0xfffffffc00f0b947 */ /* 0x008fea000383ffff */
[----:B------:R-:W-:Y:S05]  /*1a240*/  BRA `(.L_x_14700) ;  /* 0xfffffeb400247947 */ /* 0x000fea000383ffff */
.L_x_14472:
        /* <DEDUP_REMOVED lines=13> */
.L_x_14702:
[----:B------:R-:W-:Y:S05]  /*1a320*/  BSYNC B0 ;  /* 0x0000000000007941 */ /* 0x000fea0003800000 */
.L_x_14701:
[----:B------:R-:W-:Y:S01]  /*1a330*/  IMAD.MOV.U32 R157, RZ, RZ, R14 ;  /* 0x000000ffff9d7224 */ /* 0x000fe200078e000e */
[----:B------:R-:W-:Y:S06]  /*1a340*/  BRA `(.L_x_14703) ;  /* 0xfffffebc00307947 */ /* 0x000fec000383ffff */
.L_x_14484:
        /* <DEDUP_REMOVED lines=8> */
.L_x_14705:
[----:B------:R-:W-:Y:S05]  /*1a3d0*/  BSYNC B1 ;  /* 0x0000000000017941 */ /* 0x000fea0003800000 */
.L_x_14704:
        /* <DEDUP_REMOVED lines=8> */
.L_x_14706:
[----:B------:R-:W-:Y:S02]  /*1a460*/  IMAD.MOV.U32 R13, RZ, RZ, R8 ;  /* 0x000000ffff0d7224 */ /* 0x000fe400078e0008 */
[----:B------:R-:W-:-:S07]  /*1a470*/  IMAD.MOV.U32 R0, RZ, RZ, R14 ;  /* 0x000000ffff007224 */ /* 0x000fce00078e000e */
[----:B------:R-:W-:Y:S05]  /*1a480*/  WARPSYNC.COLLECTIVE R15, `(.L_x_14707) ;  /* 0x000000000f087348 */ /* 0x000fea0003c00000 */
[----:B------:R0:W1:Y:S02]  /*1a490*/  SHFL.IDX P6, R14, R13, R12, R11 ;  /* 0x0000000c0d0e7389 */ /* 0x00006400000c000b */
[----:B01----:R-:W-:Y:S01]  /*1a4a0*/  ENDCOLLECTIVE ;  /* 0x000000000000791b */ /* 0x003fe20003800000 */
.L_x_14707:
[----:B------:R-:W-:Y:S02]  /*1a4b0*/  IMAD.MOV.U32 R13, RZ, RZ, R7 ;  /* 0x000000ffff0d7224 */ /* 0x000fe400078e0007 */
[----:B------:R-:W-:-:S07]  /*1a4c0*/  IMAD.MOV.U32 R5, RZ, RZ, R14 ;  /* 0x000000ffff057224 */ /* 0x000fce00078e000e */
[----:B------:R-:W-:Y:S05]  /*1a4d0*/  WARPSYNC.COLLECTIVE R15, `(.L_x_14708) ;  /* 0x000000000f087348 */ /* 0x000fea0003c00000 */
[----:B------:R0:W1:Y:S02]  /*1a4e0*/  SHFL.IDX P6, R14, R13, R12, R11 ;  /* 0x0000000c0d0e7389 */ /* 0x00006400000c000b */
[----:B01----:R-:W-:Y:S01]  /*1a4f0*/  ENDCOLLECTIVE ;  /* 0x000000000000791b */ /* 0x003fe20003800000 */
.L_x_14708:
[----:B------:R-:W-:Y:S05]  /*1a500*/  BRA `(.L_x_14709) ;  /* 0xfffffec000b47947 */ /* 0x000fea000383ffff */
.L_x_14487:
        /* <DEDUP_REMOVED lines=8> */
.L_x_14711:
[----:B------:R-:W-:Y:S05]  /*1a590*/  BSYNC B1 ;  /* 0x0000000000017941 */ /* 0x000fea0003800000 */
.L_x_14710:
        /* <DEDUP_REMOVED lines=8> */
.L_x_14712:
[----:B------:R-:W-:Y:S02]  /*1a620*/  IMAD.MOV.U32 R13, RZ, RZ, R8 ;  /* 0x000000ffff0d7224 */ /* 0x000fe400078e0008 */
[----:B------:R-:W-:-:S07]  /*1a630*/  IMAD.MOV.U32 R0, RZ, RZ, R14 ;  /* 0x000000ffff007224 */ /* 0x000fce00078e000e */
[----:B------:R-:W-:Y:S05]  /*1a640*/  WARPSYNC.COLLECTIVE R15, `(.L_x_14713) ;  /* 0x000000000f087348 */ /* 0x000fea0003c00000 */
[----:B------:R0:W1:Y:S02]  /*1a650*/  SHFL.IDX P6, R14, R13, R12, R11 ;  /* 0x0000000c0d0e7389 */ /* 0x00006400000c000b */
[----:B01----:R-:W-:Y:S01]  /*1a660*/  ENDCOLLECTIVE ;  /* 0x000000000000791b */ /* 0x003fe20003800000 */
.L_x_14713:
[----:B------:R-:W-:Y:S02]  /*1a670*/  IMAD.MOV.U32 R13, RZ, RZ, R7 ;  /* 0x000000ffff0d7224 */ /* 0x000fe400078e0007 */
[----:B------:R-:W-:-:S07]  /*1a680*/  IMAD.MOV.U32 R5, RZ, RZ, R14 ;  /* 0x000000ffff057224 */ /* 0x000fce00078e000e */
[----:B------:R-:W-:Y:S05]  /*1a690*/  WARPSYNC.COLLECTIVE R15, `(.L_x_14714) ;  /* 0x000000000f087348 */ /* 0x000fea0003c00000 */
[----:B------:R0:W1:Y:S02]  /*1a6a0*/  SHFL.IDX P6, R14, R13, R12, R11 ;  /* 0x0000000c0d0e7389 */ /* 0x00006400000c000b */
[----:B01----:R-:W-:Y:S01]  /*1a6b0*/  ENDCOLLECTIVE ;  /* 0x000000000000791b */ /* 0x003fe20003800000 */
.L_x_14714:
[----:B------:R-:W-:Y:S05]  /*1a6c0*/  BRA `(.L_x_14715) ;  /* 0xfffffec400207947 */ /* 0x000fea000383ffff */
.L_x_14491:
[----:B0-----:R0:W1:Y:S02]  /*1a6d0*/  SYNCS.PHASECHK.TRANS64.TRYWAIT P0, [R2+URZ+0x16800], R43 ;  /* 0x0168002b020075a7 */ /* 0x001064000800017f */
[----:B-1----:R-:W-:Y:S05]  /*1a6e0*/  @!P0 NANOSLEEP.SYNCS 0x989680 ;  /* 0x009896800000895d */ /* 0x002fea0003900000 */
[----:B------:R-:W1:Y:S02]  /*1a6f0*/  @!P0 SYNCS.PHASECHK.TRANS64 P0, [R2+URZ+0x16800], R43 ;  /* 0x0168002b020085a7 */ /* 0x000e64000800007f */
[----:B-1----:R-:W-:Y:S05]  /*1a700*/  @!P0 BRA `(.L_x_14491) ;  /* 0xfffffffc00f08947 */ /* 0x002fea000383ffff */
[----:B------:R-:W-:Y:S05]  /*1a710*/  BRA `(.L_x_14716) ;  /* 0xfffffec8002c7947 */ /* 0x000fea000383ffff */
.L_x_14499:
        /* <DEDUP_REMOVED lines=9> */
.L_x_14718:
[----:B------:R-:W-:Y:S05]  /*1a7b0*/  BSYNC B1 ;  /* 0x0000000000017941 */ /* 0x000fea0003800000 */
.L_x_14717:
[----:B------:R0:W5:Y:S01]  /*1a7c0*/  LDL R8, [R1+0x20] ;  /* 0x0000200001087983 */ /* 0x0001620000100800 */
[----:B------:R-:W-:Y:S01]  /*1a7d0*/  IMAD.MOV.U32 R13, RZ, RZ, R25 ;  /* 0x000000ffff0d7224 */ /* 0x000fe200078e0019 */
[----:B------:R-:W-:Y:S01]  /*1a7e0*/  ISETP.GE.AND P0, PT, R16, R41, PT ;  /* 0x000000291000720c */ /* 0x000fe20003f06270 */
[----:B------:R-:W-:Y:S02]  /*1a7f0*/  IMAD.MOV.U32 R12, RZ, RZ, RZ ;  /* 0x000000ffff0c7224 */ /* 0x000fe400078e00ff */
[----:B------:R-:W-:Y:S02]  /*1a800*/  IMAD.MOV.U32 R11, RZ, RZ, 0x1c1f ;  /* 0x00001c1fff0b7424 */ /* 0x000fe400078e00ff */
[----:B------:R-:W-:Y:S02]  /*1a810*/  IMAD.MOV.U32 R15, RZ, RZ, -0x1 ;  /* 0xffffffffff0f7424 */ /* 0x000fe400078e00ff */
[----:B0-----:R-:W-:-:S07]  /*1a820*/  IMAD.MOV.U32 R0, RZ, RZ, R14 ;  /* 0x000000ffff007224 */ /* 0x001fce00078e000e */
[----:B-----5:R-:W-:Y:S05]  /*1a830*/  WARPSYNC.COLLECTIVE R15, `(.L_x_14719) ;  /* 0x000000000f087348 */ /* 0x020fea0003c00000 */
[----:B------:R0:W1:Y:S02]  /*1a840*/  SHFL.IDX P6, R14, R13, R12, R11 ;  /* 0x0000000c0d0e7389 */ /* 0x00006400000c000b */
[----:B01---5:R-:W-:Y:S01]  /*1a850*/  ENDCOLLECTIVE ;  /* 0x000000000000791b */ /* 0x023fe20003800000 */
.L_x_14719:
[----:B------:R-:W-:Y:S02]  /*1a860*/  IMAD.MOV.U32 R13, RZ, RZ, R24 ;  /* 0x000000ffff0d7224 */ /* 0x000fe400078e0018 */
[----:B------:R-:W-:-:S07]  /*1a870*/  IMAD.MOV.U32 R3, RZ, RZ, R14 ;  /* 0x000000ffff037224 */ /* 0x000fce00078e000e */
[----:B------:R-:W-:Y:S05]  /*1a880*/  WARPSYNC.COLLECTIVE R15, `(.L_x_14720) ;  /* 0x000000000f087348 */ /* 0x000fea0003c00000 */
[----:B------:R0:W1:Y:S02]  /*1a890*/  SHFL.IDX P6, R14, R13, R12, R11 ;  /* 0x0000000c0d0e7389 */ /* 0x00006400000c000b */
[----:B01----:R-:W-:Y:S01]  /*1a8a0*/  ENDCOLLECTIVE ;  /* 0x000000000000791b */ /* 0x003fe20003800000 */
.L_x_14720:
[----:B------:R-:W-:Y:S02]  /*1a8b0*/  IMAD.MOV.U32 R13, RZ, RZ, R27 ;  /* 0x000000ffff0d7224 */ /* 0x000fe400078e001b */
[----:B------:R-:W-:-:S07]  /*1a8c0*/  IMAD.MOV.U32 R4, RZ, RZ, R14 ;  /* 0x000000ffff047224 */ /* 0x000fce00078e000e */
[----:B------:R-:W-:Y:S05]  /*1a8d0*/  WARPSYNC.COLLECTIVE R15, `(.L_x_14721) ;  /* 0x000000000f087348 */ /* 0x000fea0003c00000 */
[----:B------:R0:W1:Y:S02]  /*1a8e0*/  SHFL.IDX P6, R14, R13, R12, R11 ;  /* 0x0000000c0d0e7389 */ /* 0x00006400000c000b */
[----:B01----:R-:W-:Y:S01]  /*1a8f0*/  ENDCOLLECTIVE ;  /* 0x000000000000791b */ /* 0x003fe20003800000 */
.L_x_14721:
[----:B------:R-:W-:-:S05]  /*1a900*/  IMAD R32, R8, R32, RZ ;  /* 0x0000002008207224 */ /* 0x000fca00078e02ff */
[----:B------:R-:W-:-:S13]  /*1a910*/  ISETP.GE.OR P1, PT, R35, R32, P0 ;  /* 0x000000202300720c */ /* 0x000fda0000726670 */
[C---:B------:R-:W-:Y:S01]  /*1a920*/  @!P1 IMAD.SHL.U32 R5, R16.reuse, 0x2, RZ ;  /* 0x0000000210059824 */ /* 0x040fe200078e00ff */
[----:B------:R-:W-:-:S04]  /*1a930*/  @!P1 SHF.L.U64.HI R21, R16, 0x1, R43 ;  /* 0x0000000110159819 */ /* 0x000fc8000001022b */
[----:B------:R-:W-:-:S05]  /*1a940*/  @!P1 IADD3 R6, P2, R3, R5, RZ ;  /* 0x0000000503069210 */ /* 0x000fca0007f5e0ff */
[----:B------:R-:W-:-:S05]  /*1a950*/  @!P1 IMAD.X R7, R0, 0x1, R21, P2 ;  /* 0x0000000100079824 */ /* 0x000fca00010e0615 */
        /* <DEDUP_REMOVED lines=9> */
[----:B------:R-:W-:Y:S02]  /*1a9f0*/  CS2R R30, SRZ ;  /* 0x00000000001e7805 */ /* 0x000fe4000001ff00 */
[----:B------:R-:W-:Y:S01]  /*1aa00*/  CS2R R20, SRZ ;  /* 0x0000000000147805 */ /* 0x000fe2000001ff00 */
[----:B0-----:R-:W-:Y:S02]  /*1aa10*/  IMAD.MOV.U32 R15, RZ, RZ, -0x1 ;  /* 0xffffffffff0f7424 */ /* 0x001fe400078e00ff */
[----:B--2---:R-:W-:-:S02]  /*1aa20*/  @!P1 IMAD.MOV.U32 R39, RZ, RZ, R11 ;  /* 0x000000ffff279224 */ /* 0x004fc400078e000b */
[----:B------:R-:W-:Y:S02]  /*1aa30*/  IMAD.MOV.U32 R11, RZ, RZ, 0x1c1f ;  /* 0x00001c1fff0b7424 */ /* 0x000fe400078e00ff */
[----:B------:R-:W-:Y:S02]  /*1aa40*/  @!P1 IMAD.MOV.U32 R36, RZ, RZ, R8 ;  /* 0x000000ffff249224 */ /* 0x000fe400078e0008 */
[----:B------:R-:W-:-:S07]  /*1aa50*/  @!P1 IMAD.MOV.U32 R37, RZ, RZ, R9 ;  /* 0x000000ffff259224 */ /* 0x000fce00078e0009 */
[----:B-----5:R-:W-:Y:S05]  /*1aa60*/  WARPSYNC.COLLECTIVE R15, `(.L_x_14722) ;  /* 0x000000000f087348 */ /* 0x020fea0003c00000 */
[----:B------:R0:W1:Y:S02]  /*1aa70*/  SHFL.IDX P6, R14, R13, R12, R11 ;  /* 0x0000000c0d0e7389 */ /* 0x00006400000c000b */
[----:B01---5:R-:W-:Y:S01]  /*1aa80*/  ENDCOLLECTIVE ;  /* 0x000000000000791b */ /* 0x023fe20003800000 */
.L_x_14722:
[----:B------:R-:W-:Y:S02]  /*1aa90*/  IMAD.MOV.U32 R0, RZ, RZ, R36 ;  /* 0x000000ffff007224 */ /* 0x000fe400078e0024 */
[----:B------:R-:W-:Y:S02]  /*1aaa0*/  IMAD.MOV.U32 R3, RZ, RZ, R37 ;  /* 0x000000ffff037224 */ /* 0x000fe400078e0025 */
[----:B------:R-:W-:Y:S01]  /*1aab0*/  @!P1 IMAD.MOV.U32 R38, RZ, RZ, R10 ;  /* 0x000000ffff269224 */ /* 0x000fe200078e000a */
[----:B------:R-:W-:Y:S01]  /*1aac0*/  PRMT R48, R0, 0x7610, R48 ;  /* 0x0000761000307816 */ /* 0x000fe20000000030 */
[----:B------:R-:W-:Y:S01]  /*1aad0*/  IMAD.MOV.U32 R9, RZ, RZ, R39 ;  /* 0x000000ffff097224 */ /* 0x000fe200078e0027 */
[----:B------:R-:W-:Y:S01]  /*1aae0*/  PRMT R34, R34, 0x5410, R3 ;  /* 0x0000541022227816 */ /* 0x000fe20000000003 */
[----:B------:R-:W-:Y:S02]  /*1aaf0*/  @!P1 IMAD.MOV.U32 R30, RZ, RZ, R4 ;  /* 0x000000ffff1e9224 */ /* 0x000fe400078e0004 */
[----:B------:R-:W-:Y:S01]  /*1ab00*/  @!P1 IMAD.MOV.U32 R31, RZ, RZ, R5 ;  /* 0x000000ffff1f9224 */ /* 0x000fe200078e0005 */
[----:B------:R-:W-:Y:S01]  /*1ab10*/  PRMT R34, R9, 0x7610, R34 ;  /* 0x0000761009227816 */ /* 0x000fe20000000022 */
[----:B------:R-:W-:-:S02]  /*1ab20*/  IMAD.MOV.U32 R8, RZ, RZ, R38 ;  /* 0x000000ffff087224 */ /* 0x000fc400078e0026 */
[----:B------:R-:W-:Y:S02]  /*1ab30*/  IMAD.MOV.U32 R13, RZ, RZ, R25 ;  /* 0x000000ffff0d7224 */ /* 0x000fe400078e0019 */
[----:B------:R-:W-:Y:S01]  /*1ab40*/  @!P1 IMAD.MOV.U32 R20, RZ, RZ, R6 ;  /* 0x000000ffff149224 */ /* 0x000fe200078e0006 */
[----:B------:R-:W-:Y:S01]  /*1ab50*/  PRMT R33, R8, 0x7610, R33 ;  /* 0x0000761008217816 */ /* 0x000fe20000000021 */
[----:B------:R-:W-:Y:S02]  /*1ab60*/  @!P1 IMAD.MOV.U32 R21, RZ, RZ, R7 ;  /* 0x000000ffff159224 */ /* 0x000fe400078e0007 */
[----:B------:R-:W-:Y:S02]  /*1ab70*/  IMAD.MOV.U32 R4, RZ, RZ, R30 ;  /* 0x000000ffff047224 */ /* 0x000fe400078e001e */
[----:B------:R-:W-:Y:S02]  /*1ab80*/  IMAD.MOV.U32 R5, RZ, RZ, R31 ;  /* 0x000000ffff057224 */ /* 0x000fe400078e001f */
[----:B------:R-:W-:Y:S01]  /*1ab90*/  IMAD.MOV.U32 R0, RZ, RZ, R14 ;  /* 0x000000ffff007224 */ /* 0x000fe200078e000e */
[----:B------:R-:W-:-:S07]  /*1aba0*/  PRMT R50, R4, 0x7610, R50 ;  /* 0x0000761004327816 */ /* 0x000fce0000000032 */
[----:B------:R-:W-:Y:S05]  /*1abb0*/  WARPSYNC.COLLECTIVE R15, `(.L_x_14723) ;  /* 0x000000000f087348 */ /* 0x000fea0003c00000 */
[----:B------:R0:W1:Y:S02]  /*1abc0*/  SHFL.IDX P6, R14, R13, R12, R11 ;  /* 0x0000000c0d0e7389 */ /* 0x00006400000c000b */
[----:B01----:R-:W-:Y:S01]  /*1abd0*/  ENDCOLLECTIVE ;  /* 0x000000000000791b */ /* 0x003fe20003800000 */
.L_x_14723:
[----:B------:R-:W-:Y:S01]  /*1abe0*/  IMAD.MOV.U32 R6, RZ, RZ, R20 ;  /* 0x000000ffff067224 */ /* 0x000fe200078e0014 */
[----:B------:R-:W-:Y:S01]  /*1abf0*/  PRMT R54, R5, 0x7610, R54 ;  /* 0x0000761005367816 */ /* 0x000fe20000000036 */
[----:B------:R-:W-:Y:S01]  /*1ac00*/  IMAD.MOV.U32 R7, RZ, RZ, R21 ;  /* 0x000000ffff077224 */ /* 0x000fe200078e0015 */
[----:B------:R-:W-:Y:S02]  /*1ac10*/  CS2R R4, SRZ ;  /* 0x0000000000047805 */ /* 0x000fe4000001ff00 */
[----:B------:R-:W-:Y:S02]  /*1ac20*/  PRMT R33, R33, 0x5410, R6 ;  /* 0x0000541021217816 */ /* 0x000fe40000000006 */
[----:B------:R-:W-:Y:S01]  /*1ac30*/  PRMT R55, R7, 0x7610, R55 ;  /* 0x0000761007377816 */ /* 0x000fe20000000037 */
[----:B------:R-:W-:Y:S02]  /*1ac40*/  IMAD.MOV.U32 R13, RZ, RZ, R24 ;  /* 0x000000ffff0d7224 */ /* 0x000fe400078e0018 */
[----:B------:R-:W-:-:S07]  /*1ac50*/  IMAD.MOV.U32 R3, RZ, RZ, R14 ;  /* 0x000000ffff037224 */ /* 0x000fce00078e000e */
[----:B------:R-:W-:Y:S05]  /*1ac60*/  WARPSYNC.COLLECTIVE R15, `(.L_x_14724) ;  /* 0x000000000f087348 */ /* 0x000fea0003c00000 */
[----:B------:R0:W1:Y:S02]  /*1ac70*/  SHFL.IDX P6, R14, R13, R12, R11 ;  /* 0x0000000c0d0e7389 */ /* 0x00006400000c000b */
[----:B01----:R-:W-:Y:S01]  /*1ac80*/  ENDCOLLECTIVE ;  /* 0x000000000000791b */ /* 0x003fe20003800000 */
.L_x_14724:
[----:B------:R-:W-:Y:S02]  /*1ac90*/  IMAD.MOV.U32 R13, RZ, RZ, R27 ;  /* 0x000000ffff0d7224 */ /* 0x000fe400078e001b */
[----:B------:R-:W-:-:S07]  /*1aca0*/  IMAD.MOV.U32 R24, RZ, RZ, R14 ;  /* 0x000000ffff187224 */ /* 0x000fce00078e000e */
[----:B------:R-:W-:Y:S05]  /*1acb0*/  WARPSYNC.COLLECTIVE R15, `(.L_x_14725) ;  /* 0x000000000f087348 */ /* 0x000fea0003c00000 */
[----:B------:R0:W1:Y:S02]  /*1acc0*/  SHFL.IDX P6, R14, R13, R12, R11 ;  /* 0x0000000c0d0e7389 */ /* 0x00006400000c000b */
[----:B01----:R-:W-:Y:S01]  /*1acd0*/  ENDCOLLECTIVE ;  /* 0x000000000000791b */ /* 0x003fe20003800000 */
.L_x_14725:
[----:B------:R-:W-:Y:S05]  /*1ace0*/  BRA `(.L_x_14726) ;  /* 0xfffffed400547947 */ /* 0x000fea000383ffff */
.L_x_14503:
[----:B0-----:R0:W1:Y:S02]  /*1acf0*/  SYNCS.PHASECHK.TRANS64.TRYWAIT P1, [R2+URZ+0x16800], R13 ;  /* 0x0168000d020075a7 */ /* 0x001064000802017f */
[----:B-1----:R-:W-:Y:S05]  /*1ad00*/  @!P1 NANOSLEEP.SYNCS 0x989680 ;  /* 0x009896800000995d */ /* 0x002fea0003900000 */
[----:B------:R-:W1:Y:S02]  /*1ad10*/  @!P1 SYNCS.PHASECHK.TRANS64 P1, [R2+URZ+0x16800], R13 ;  /* 0x0168000d020095a7 */ /* 0x000e64000802007f */
[----:B-1----:R-:W-:Y:S05]  /*1ad20*/  @!P1 BRA `(.L_x_14503) ;  /* 0xfffffffc00f09947 */ /* 0x002fea000383ffff */
[----:B------:R-:W-:Y:S05]  /*1ad30*/  BRA `(.L_x_14727) ;  /* 0xfffffed400fc7947 */ /* 0x000fea000383ffff */
.L_x_14509:
[----:B-1----:R1:W2:Y:S02]  /*1ad40*/  SYNCS.PHASECHK.TRANS64.TRYWAIT P2, [R10+URZ+0x16830], R3 ;  /* 0x016830030a0075a7 */ /* 0x0022a4000804017f */
[----:B--2---:R-:W-:Y:S05]  /*1ad50*/  @!P2 NANOSLEEP.SYNCS 0x989680 ;  /* 0x009896800000a95d */ /* 0x004fea0003900000 */
[----:B------:R-:W2:Y:S02]  /*1ad60*/  @!P2 SYNCS.PHASECHK.TRANS64 P2, [R10+URZ+0x16830], R3 ;  /* 0x016830030a00a5a7 */ /* 0x000ea4000804007f */
[----:B--2---:R-:W-:Y:S05]  /*1ad70*/  @!P2 BRA `(.L_x_14509) ;  /* 0xfffffffc00f0a947 */ /* 0x004fea000383ffff */
[----:B------:R-:W-:Y:S05]  /*1ad80*/  BRA `(.L_x_14508) ;  /* 0xfffffee400c07947 */ /* 0x000fea000383ffff */
.L_x_14515:
[----:B-1----:R1:W2:Y:S02]  /*1ad90*/  SYNCS.PHASECHK.TRANS64.TRYWAIT P4, [R0+URZ+0x16830], R3 ;  /* 0x01683003000075a7 */ /* 0x0022a4000808017f */
[----:B--2---:R-:W-:Y:S05]  /*1ada0*/  @!P4 NANOSLEEP.SYNCS 0x989680 ;  /* 0x009896800000c95d */ /* 0x004fea0003900000 */
[----:B------:R-:W2:Y:S02]  /*1adb0*/  @!P4 SYNCS.PHASECHK.TRANS64 P4, [R0+URZ+0x16830], R3 ;  /* 0x016830030000c5a7 */ /* 0x000ea4000808007f */
[----:B--2---:R-:W-:Y:S05]  /*1adc0*/  @!P4 BRA `(.L_x_14515) ;  /* 0xfffffffc00f0c947 */ /* 0x004fea000383ffff */
[----:B------:R-:W-:Y:S05]  /*1add0*/  BRA `(.L_x_14514) ;  /* 0xffffff0800747947 */ /* 0x000fea000383ffff */
.L_x_14519:
[----:B-1----:R1:W2:Y:S02]  /*1ade0*/  SYNCS.PHASECHK.TRANS64.TRYWAIT P3, [R3+URZ+0x16850], R0 ;  /* 0x01685000030075a7 */ /* 0x0022a4000806017f */
[----:B--2---:R-:W-:Y:S05]  /*1adf0*/  @!P3 NANOSLEEP.SYNCS 0x989680 ;  /* 0x009896800000b95d */ /* 0x004fea0003900000 */
[----:B------:R-:W2:Y:S02]  /*1ae00*/  @!P3 SYNCS.PHASECHK.TRANS64 P3, [R3+URZ+0x16850], R0 ;  /* 0x016850000300b5a7 */ /* 0x000ea4000806007f */
[----:B--2---:R-:W-:Y:S05]  /*1ae10*/  @!P3 BRA `(.L_x_14519) ;  /* 0xfffffffc00f0b947 */ /* 0x004fea000383ffff */
[----:B------:R-:W-:Y:S05]  /*1ae20*/  BRA `(.L_x_14516) ;  /* 0xffffff0c00487947 */ /* 0x000fea000383ffff */
.L_x_14526:
[----:B-1----:R1:W2:Y:S02]  /*1ae30*/  SYNCS.PHASECHK.TRANS64.TRYWAIT P3, [R0+URZ+0x16830], R3 ;  /* 0x01683003000075a7 */ /* 0x0022a4000806017f */
[----:B--2---:R-:W-:Y:S05]  /*1ae40*/  @!P3 NANOSLEEP.SYNCS 0x989680 ;  /* 0x009896800000b95d */ /* 0x004fea0003900000 */
[----:B------:R-:W2:Y:S02]  /*1ae50*/  @!P3 SYNCS.PHASECHK.TRANS64 P3, [R0+URZ+0x16830], R3 ;  /* 0x016830030000b5a7 */ /* 0x000ea4000806007f */
[----:B--2---:R-:W-:Y:S05]  /*1ae60*/  @!P3 BRA `(.L_x_14526) ;  /* 0xfffffffc00f0b947 */ /* 0x004fea000383ffff */
[----:B------:R-:W-:Y:S05]  /*1ae70*/  BRA `(.L_x_14525) ;  /* 0xffffff30008c7947 */ /* 0x000fea000383ffff */
.L_x_14530:
[----:B-1----:R1:W2:Y:S02]  /*1ae80*/  SYNCS.PHASECHK.TRANS64.TRYWAIT P2, [R3+URZ+0x16850], R0 ;  /* 0x01685000030075a7 */ /* 0x0022a4000804017f */
[----:B--2---:R-:W-:Y:S05]  /*1ae90*/  @!P2 NANOSLEEP.SYNCS 0x989680 ;  /* 0x009896800000a95d */ /* 0x004fea0003900000 */
[----:B------:R-:W2:Y:S02]  /*1aea0*/  @!P2 SYNCS.PHASECHK.TRANS64 P2, [R3+URZ+0x16850], R0 ;  /* 0x016850000300a5a7 */ /* 0x000ea4000804007f */
[----:B--2---:R-:W-:Y:S05]  /*1aeb0*/  @!P2 BRA `(.L_x_14530) ;  /* 0xfffffffc00f0a947 */ /* 0x004fea000383ffff */
[----:B------:R-:W-:Y:S05]  /*1aec0*/  BRA `(.L_x_14527) ;  /* 0xffffff3400607947 */ /* 0x000fea000383ffff */
.L_x_14535:
[----:B-1----:R1:W2:Y:S02]  /*1aed0*/  SYNCS.PHASECHK.TRANS64.TRYWAIT P0, [R13+URZ+0x16850], R6 ;  /* 0x016850060d0075a7 */ /* 0x0022a4000800017f */
[----:B--2---:R-:W-:Y:S05]  /*1aee0*/  @!P0 NANOSLEEP.SYNCS 0x989680 ;  /* 0x009896800000895d */ /* 0x004fea0003900000 */
[----:B------:R-:W2:Y:S02]  /*1aef0*/  @!P0 SYNCS.PHASECHK.TRANS64 P0, [R13+URZ+0x16850], R6 ;  /* 0x016850060d0085a7 */ /* 0x000ea4000800007f */
[----:B--2---:R-:W-:Y:S05]  /*1af00*/  @!P0 BRA `(.L_x_14535) ;  /* 0xfffffffc00f08947 */ /* 0x004fea000383ffff */
[----:B------:R-:W-:Y:S05]  /*1af10*/  BRA `(.L_x_14534) ;  /* 0xffffff5000147947 */ /* 0x000fea000383ffff */
.L_x_14540:
[----:B------:R-:W-:Y:S02]  /*1af20*/  IMAD.MOV.U32 R13, RZ, RZ, R41 ;  /* 0x000000ffff0d7224 */ /* 0x000fe400078e0029 */
[----:B------:R-:W-:Y:S02]  /*1af30*/  IMAD.MOV.U32 R12, RZ, RZ, RZ ;  /* 0x000000ffff0c7224 */ /* 0x000fe400078e00ff */
[----:B------:R-:W-:Y:S02]  /*1af40*/  IMAD.MOV.U32 R11, RZ, RZ, 0x181f ;  /* 0x0000181fff0b7424 */ /* 0x000fe400078e00ff */
[----:B------:R-:W-:Y:S02]  /*1af50*/  IMAD.MOV.U32 R15, RZ, RZ, -0x1 ;  /* 0xffffffffff0f7424 */ /* 0x000fe400078e00ff */
[----:B------:R-:W-:-:S07]  /*1af60*/  IMAD.IADD R42, R45, 0x1, R51 ;  /* 0x000000012d2a7824 */ /* 0x000fce00078e0233 */
[----:B0----5:R-:W-:Y:S05]  /*1af70*/  WARPSYNC.COLLECTIVE R15, `(.L_x_14728) ;  /* 0x000000000f087348 */ /* 0x021fea0003c00000 */
[----:B------:R1:W2:Y:S02]  /*1af80*/  SHFL.IDX P6, R14, R13, R12, R11 ;  /* 0x0000000c0d0e7389 */ /* 0x0002a400000c000b */
[----:B012--5:R-:W-:Y:S01]  /*1af90*/  ENDCOLLECTIVE ;  /* 0x000000000000791b */ /* 0x027fe20003800000 */
.L_x_14728:
[----:B------:R-:W-:Y:S02]  /*1afa0*/  VIADD R20, R42, 0x30 ;  /* 0x000000302a147836 */ /* 0x000fe40000000000 */
[----:B------:R-:W-:Y:S02]  /*1afb0*/  IMAD.MOV.U32 R13, RZ, RZ, R40 ;  /* 0x000000ffff0d7224 */ /* 0x000fe400078e0028 */
[----:B------:R-:W-:-:S07]  /*1afc0*/  IMAD.MOV.U32 R0, RZ, RZ, R14 ;  /* 0x000000ffff007224 */ /* 0x000fce00078e000e */
[----:B------:R-:W-:Y:S05]  /*1afd0*/  WARPSYNC.COLLECTIVE R15, `(.L_x_14729) ;  /* 0x000000000f087348 */ /* 0x000fea0003c00000 */
[----:B------:R0:W1:Y:S02]  /*1afe0*/  SHFL.IDX P6, R14, R13, R12, R11 ;  /* 0x0000000c0d0e7389 */ /* 0x00006400000c000b */
[----:B01----:R-:W-:Y:S01]  /*1aff0*/  ENDCOLLECTIVE ;  /* 0x000000000000791b */ /* 0x003fe20003800000 */
.L_x_14729:
        /* <DEDUP_REMOVED lines=12> */
.L_x_14730:
[----:B------:R-:W-:-:S04]  /*1b0c0*/  @!P3 LEA R28, P5, R44, R3, 0x1 ;  /* 0x000000032c1cb211 */ /* 0x000fc800078a08ff */
[----:B------:R-:W-:Y:S01]  /*1b0d0*/  @!P3 LEA.HI.X R3, R44, R0, R43, 0x1, P5 ;  /* 0x000000002c03b211 */ /* 0x000fe200028f0c2b */
[----:B------:R-:W-:Y:S02]  /*1b0e0*/  IMAD.MOV.U32 R13, RZ, RZ, R40 ;  /* 0x000000ffff0d7224 */ /* 0x000fe400078e0028 */
[----:B------:R-:W-:-:S07]  /*1b0f0*/  IMAD.MOV.U32 R8, RZ, RZ, R14 ;  /* 0x000000ffff087224 */ /* 0x000fce00078e000e */
[----:B------:R-:W-:Y:S05]  /*1b100*/  WARPSYNC.COLLECTIVE R15, `(.L_x_14731) ;  /* 0x000000000f087348 */ /* 0x000fea0003c00000 */
[----:B------:R0:W1:Y:S02]  /*1b110*/  SHFL.IDX P6, R14, R13, R12, R11 ;  /* 0x0000000c0d0e7389 */ /* 0x00006400000c000b */
[----:B01----:R-:W-:Y:S01]  /*1b120*/  ENDCOLLECTIVE ;  /* 0x000000000000791b */ /* 0x003fe20003800000 */
.L_x_14731:
[----:B------:R-:W-:Y:S02]  /*1b130*/  IMAD.MOV.U32 R13, RZ, RZ, R41 ;  /* 0x000000ffff0d7224 */ /* 0x000fe400078e0029 */
[----:B------:R-:W-:Y:S02]  /*1b140*/  IMAD.MOV.U32 R12, RZ, RZ, 0x2 ;  /* 0x00000002ff0c7424 */ /* 0x000fe400078e00ff */
[----:B------:R-:W-:-:S07]  /*1b150*/  IMAD.MOV.U32 R9, RZ, RZ, R14 ;  /* 0x000000ffff097224 */ /* 0x000fce00078e000e */
[----:B------:R-:W-:Y:S05]  /*1b160*/  WARPSYNC.COLLECTIVE R15, `(.L_x_14732) ;  /* 0x000000000f087348 */ /* 0x000fea0003c00000 */
[----:B------:R0:W1:Y:S02]  /*1b170*/  SHFL.IDX P6, R14, R13, R12, R11 ;  /* 0x0000000c0d0e7389 */ /* 0x00006400000c000b */
[----:B01----:R-:W-:Y:S01]  /*1b180*/  ENDCOLLECTIVE ;  /* 0x000000000000791b */ /* 0x003fe20003800000 */
.L_x_14732:
[----:B------:R-:W-:Y:S01]  /*1b190*/  @!P4 LEA R20, P1, R44, R9, 0x1 ;  /* 0x000000092c14c211 */ /* 0x000fe200078208ff */
[----:B------:R-:W-:-:S03]  /*1b1a0*/  @!P3 IMAD.MOV.U32 R9, RZ, RZ, R3 ;  /* 0x000000ffff09b224 */ /* 0x000fc600078e0003 */
        /* <DEDUP_REMOVED lines=9> */
.L_x_14733:
[----:B------:R-:W-:Y:S02]  /*1b240*/  IMAD.MOV.U32 R13, RZ, RZ, R41 ;  /* 0x000000ffff0d7224 */ /* 0x000fe400078e0029 */
[----:B------:R-:W-:Y:S01]  /*1b250*/  IMAD.MOV.U32 R12, RZ, RZ, 0x3 ;  /* 0x00000003ff0c7424 */ /* 0x000fe200078e00ff */
[----:B------:R-:W-:-:S13]  /*1b260*/  @!P2 LEA R45, P5, R44, R14, 0x1 ;  /* 0x0000000e2c2da211 */ /* 0x000fda00078a08ff */
[----:B------:R-:W-:Y:S05]  /*1b270*/  WARPSYNC.COLLECTIVE R15, `(.L_x_14734) ;  /* 0x000000000f087348 */ /* 0x000fea0003c00000 */
[----:B------:R0:W1:Y:S02]  /*1b280*/  SHFL.IDX P6, R14, R13, R12, R11 ;  /* 0x0000000c0d0e7389 */ /* 0x00006400000c000b */
[----:B01----:R-:W-:Y:S01]  /*1b290*/  ENDCOLLECTIVE ;  /* 0x000000000000791b */ /* 0x003fe20003800000 */
.L_x_14734:
        /* <DEDUP_REMOVED lines=9> */
.L_x_14735:
[----:B------:R-:W-:Y:S05]  /*1b330*/  BRA `(.L_x_14736) ;  /* 0xffffff6400487947 */ /* 0x000fea000383ffff */
.L_x_14542:
[----:B------:R-:W-:Y:S02]  /*1b340*/  IMAD.MOV.U32 R13, RZ, RZ, R4 ;  /* 0x000000ffff0d7224 */ /* 0x000fe400078e0004 */
[----:B------:R-:W-:Y:S02]  /*1b350*/  IMAD.MOV.U32 R12, RZ, RZ, RZ ;  /* 0x000000ffff0c7224 */ /* 0x000fe400078e00ff */
[----:B------:R-:W-:Y:S02]  /*1b360*/  IMAD.MOV.U32 R11, RZ, RZ, 0x1c1f ;  /* 0x00001c1fff0b7424 */ /* 0x000fe400078e00ff */
[----:B------:R-:W-:-:S07]  /*1b370*/  IMAD.MOV.U32 R15, RZ, RZ, -0x1 ;  /* 0xffffffffff0f7424 */ /* 0x000fce00078e00ff */
[----:B------:R-:W-:Y:S05]  /*1b380*/  WARPSYNC.COLLECTIVE R15, `(.L_x_14737) ;  /* 0x000000000f087348 */ /* 0x000fea0003c00000 */
[----:B------:R0:W1:Y:S02]  /*1b390*/  SHFL.IDX P6, R14, R13, R12, R11 ;  /* 0x0000000c0d0e7389 */ /* 0x00006400000c000b */
[----:B01----:R-:W-:Y:S01]  /*1b3a0*/  ENDCOLLECTIVE ;  /* 0x000000000000791b */ /* 0x003fe20003800000 */
.L_x_14737:
[----:B------:R-:W-:Y:S02]  /*1b3b0*/  IMAD.MOV.U32 R13, RZ, RZ, R0 ;  /* 0x000000ffff0d7224 */ /* 0x000fe400078e0000 */
[----:B------:R-:W-:-:S07]  /*1b3c0*/  IMAD.MOV.U32 R3, RZ, RZ, R14 ;  /* 0x000000ffff037224 */ /* 0x000fce00078e000e */
[----:B------:R-:W-:Y:S05]  /*1b3d0*/  WARPSYNC.COLLECTIVE R15, `(.L_x_14738) ;  /* 0x000000000f087348 */ /* 0x000fea0003c00000 */
[----:B------:R0:W1:Y:S02]  /*1b3e0*/  SHFL.IDX P6, R14, R13, R12, R11 ;  /* 0x0000000c0d0e7389 */ /* 0x00006400000c000b */
[----:B01----:R-:W-:Y:S01]  /*1b3f0*/  ENDCOLLECTIVE ;  /* 0x000000000000791b */ /* 0x003fe20003800000 */
.L_x_14738:
[----:B------:R-:W-:Y:S05]  /*1b400*/  BRA `(.L_x_14739) ;  /* 0xffffff6800247947 */ /* 0x000fea000383ffff */
.L_x_14545:
        /* <DEDUP_REMOVED lines=8> */
.L_x_14741:
[----:B------:R-:W-:Y:S05]  /*1b490*/  BSYNC B1 ;  /* 0x0000000000017941 */ /* 0x000fea0003800000 */
.L_x_14740:
        /* <DEDUP_REMOVED lines=8> */
.L_x_14742:
[----:B------:R-:W-:Y:S05]  /*1b520*/  BRA `(.L_x_14743) ;  /* 0xffffff6800807947 */ /* 0x000fea000383ffff */
.L_x_14549:
        /* <DEDUP_REMOVED lines=9> */
.L_x_14744:
        /* <DEDUP_REMOVED lines=10> */
.L_x_14745:
[----:B------:R-:W-:Y:S02]  /*1b660*/  IMAD.MOV.U32 R13, RZ, RZ, R20 ;  /* 0x000000ffff0d7224 */ /* 0x000fe400078e0014 */
[----:B------:R-:W-:Y:S02]  /*1b670*/  IMAD.MOV.U32 R12, RZ, RZ, 0x1 ;  /* 0x00000001ff0c7424 */ /* 0x000fe400078e00ff */
[----:B------:R-:W-:-:S07]  /*1b680*/  IMAD.MOV.U32 R3, RZ, RZ, R14 ;  /* 0x000000ffff037224 */ /* 0x000fce00078e000e */
[----:B------:R-:W-:Y:S05]  /*1b690*/  WARPSYNC.COLLECTIVE R15, `(.L_x_14746) ;  /* 0x000000000f087348 */ /* 0x000fea0003c00000 */
[----:B------:R0:W1:Y:S02]  /*1b6a0*/  SHFL.IDX P6, R14, R13, R12, R11 ;  /* 0x0000000c0d0e7389 */ /* 0x00006400000c000b */
[----:B01----:R-:W-:Y:S01]  /*1b6b0*/  ENDCOLLECTIVE ;  /* 0x000000000000791b */ /* 0x003fe20003800000 */
.L_x_14746:
[----:B------:R-:W-:-:S04]  /*1b6c0*/  @!P3 LEA R10, P5, R44, R3, 0x1 ;  /* 0x000000032c0ab211 */ /* 0x000fc800078a08ff */
[----:B------:R-:W-:Y:S01]  /*1b6d0*/  @!P3 LEA.HI.X R3, R44, R0, R43, 0x1, P5 ;  /* 0x000000002c03b211 */ /* 0x000fe200028f0c2b */
[----:B------:R-:W-:Y:S02]  /*1b6e0*/  IMAD.MOV.U32 R13, RZ, RZ, R7 ;  /* 0x000000ffff0d7224 */ /* 0x000fe400078e0007 */
[----:B------:R-:W-:-:S07]  /*1b6f0*/  IMAD.MOV.U32 R4, RZ, RZ, R14 ;  /* 0x000000ffff047224 */ /* 0x000fce00078e000e */
[----:B------:R-:W-:Y:S05]  /*1b700*/  WARPSYNC.COLLECTIVE R15, `(.L_x_14747) ;  /* 0x000000000f087348 */ /* 0x000fea0003c00000 */
[----:B------:R0:W1:Y:S02]  /*1b710*/  SHFL.IDX P6, R14, R13, R12, R11 ;  /* 0x0000000c0d0e7389 */ /* 0x00006400000c000b */
[----:B01----:R-:W-:Y:S01]  /*1b720*/  ENDCOLLECTIVE ;  /* 0x000000000000791b */ /* 0x003fe20003800000 */
.L_x_14747:
[----:B------:R-:W-:Y:S02]  /*1b730*/  IMAD.MOV.U32 R13, RZ, RZ, R20 ;  /* 0x000000ffff0d7224 */ /* 0x000fe400078e0014 */
[----:B------:R-:W-:Y:S02]  /*1b740*/  IMAD.MOV.U32 R12, RZ, RZ, 0x2 ;  /* 0x00000002ff0c7424 */ /* 0x000fe400078e00ff */
[----:B------:R-:W-:-:S07]  /*1b750*/  IMAD.MOV.U32 R5, RZ, RZ, R14 ;  /* 0x000000ffff057224 */ /* 0x000fce00078e000e */
[----:B------:R-:W-:Y:S05]  /*1b760*/  WARPSYNC.COLLECTIVE R15, `(.L_x_14748) ;  /* 0x000000000f087348 */ /* 0x000fea0003c00000 */
[----:B------:R0:W1:Y:S02]  /*1b770*/  SHFL.IDX P6, R14, R13, R12, R11 ;  /* 0x0000000c0d0e7389 */ /* 0x00006400000c000b */
[----:B01----:R-:W-:Y:S01]  /*1b780*/  ENDCOLLECTIVE ;  /* 0x000000000000791b */ /* 0x003fe20003800000 */
.L_x_14748:
[----:B------:R-:W-:-:S04]  /*1b790*/  @!P4 LEA R8, P1, R44, R5, 0x1 ;  /* 0x000000052c08c211 */ /* 0x000fc800078208ff */
[----:B------:R-:W-:Y:S01]  /*1b7a0*/  @!P4 LEA.HI.X R9, R44, R4, R43, 0x1, P1 ;  /* 0x000000042c09c211 */ /* 0x000fe200008f0c2b */
[----:B------:R-:W-:Y:S02]  /*1b7b0*/  IMAD.MOV.U32 R13, RZ, RZ, R7 ;  /* 0x000000ffff0d7224 */ /* 0x000fe400078e0007 */
[----:B------:R-:W-:-:S07]  /*1b7c0*/  IMAD.MOV.U32 R6, RZ, RZ, R14 ;  /* 0x000000ffff067224 */ /* 0x000fce00078e000e */
[----:B------:R-:W-:Y:S05]  /*1b7d0*/  WARPSYNC.COLLECTIVE R15, `(.L_x_14749) ;  /* 0x000000000f087348 */ /* 0x000fea0003c00000 */
[----:B------:R0:W1:Y:S02]  /*1b7e0*/  SHFL.IDX P6, R14, R13, R12, R11 ;  /* 0x0000000c0d0e7389 */ /* 0x00006400000c000b */
[----:B01----:R-:W-:Y:S01]  /*1b7f0*/  ENDCOLLECTIVE ;  /* 0x000000000000791b */ /* 0x003fe20003800000 */
.L_x_14749:
        /* <DEDUP_REMOVED lines=12> */
.L_x_14750:
[----:B------:R0:W-:Y:S01]  /*1b8c0*/  @!P2 ST.E.128 desc[UR40][R4.64], RZ ;  /* 0x000000ff0400a985 */ /* 0x0001e2000c101d28 */
[----:B------:R-:W-:Y:S02]  /*1b8d0*/  IMAD.MOV.U32 R13, RZ, RZ, R7 ;  /* 0x000000ffff0d7224 */ /* 0x000fe400078e0007 */
[----:B------:R-:W-:-:S07]  /*1b8e0*/  IMAD.MOV.U32 R0, RZ, RZ, R14 ;  /* 0x000000ffff007224 */ /* 0x000fce00078e000e */
[----:B0-----:R-:W-:Y:S05]  /*1b8f0*/  WARPSYNC.COLLECTIVE R15, `(.L_x_14751) ;  /* 0x000000000f087348 */ /* 0x001fea0003c00000 */
[----:B------:R1:W2:Y:S02]  /*1b900*/  SHFL.IDX P6, R14, R13, R12, R11 ;  /* 0x0000000c0d0e7389 */ /* 0x0002a400000c000b */
[----:B012---:R-:W-:Y:S01]  /*1b910*/  ENDCOLLECTIVE ;  /* 0x000000000000791b */ /* 0x007fe20003800000 */
.L_x_14751:
[----:B------:R-:W-:Y:S05]  /*1b920*/  BRA `(.L_x_14752) ;  /* 0xffffff7000887947 */ /* 0x000fea000383ffff */
.L_x_14568:
        /* <DEDUP_REMOVED lines=11> */
.L_x_14754:
[----:B------:R-:W-:Y:S05]  /*1b9e0*/  BSYNC B1 ;  /* 0x0000000000017941 */ /* 0x000fea0003800000 */
.L_x_14753:
[----:B------:R-:W-:Y:S05]  /*1b9f0*/  BRA `(.L_x_14755) ;  /* 0xffffff8c00647947 */ /* 0x000fea000383ffff */
.L_x_14570:
[----:B------:R-:W-:Y:S01]  /*1ba00*/  BSSY B1, `(.L_x_14756) ;  /* 0x0000006000017945 */ /* 0x000fe20003800000 */
[----:B------:R-:W-:-:S07]  /*1ba10*/  IMAD.MOV.U32 R15, RZ, RZ, -0x1 ;  /* 0xffffffffff0f7424 */ /* 0x000fce00078e00ff */
[----:B01----:R-:W-:Y:S05]  /*1ba20*/  WARPSYNC.COLLECTIVE R15, `(.L_x_14757) ;  /* 0x000000000f0c7348 */ /* 0x003fea0003c00000 */
[----:B------:R-:W-:Y:S02]  /*1ba30*/  ELECT P6, UR62, PT ;  /* 0x00000000003e782f */ /* 0x000fe400038c0000 */
[----:B------:R-:W-:Y:S01]  /*1ba40*/  MOV R14, UR62 ;  /* 0x0000003e000e7c02 */ /* 0x000fe20008000f00 */
[----:B01----:R-:W-:Y:S10]  /*1ba50*/  ENDCOLLECTIVE ;  /* 0x000000000000791b */ /* 0x003ff40003800000 */
.L_x_14757:
[----:B------:R-:W-:Y:S05]  /*1ba60*/  BSYNC B1 ;  /* 0x0000000000017941 */ /* 0x000fea0003800000 */
.L_x_14756:
[----:B------:R-:W-:Y:S05]  /*1ba70*/  BRA `(.L_x_14569) ;  /* 0xffffff8c005c7947 */ /* 0x000fea000383ffff */
.L_x_14572:
[----:B0-----:R0:W2:Y:S02]  /*1ba80*/  SYNCS.PHASECHK.TRANS64.TRYWAIT P0, [R16+URZ+0x16820], R6 ;  /* 0x01682006100075a7 */ /* 0x0010a4000800017f */
[----:B--2---:R-:W-:Y:S05]  /*1ba90*/  @!P0 NANOSLEEP.SYNCS 0x989680 ;  /* 0x009896800000895d */ /* 0x004fea0003900000 */
[----:B------:R-:W2:Y:S02]  /*1baa0*/  @!P0 SYNCS.PHASECHK.TRANS64 P0, [R16+URZ+0x16820], R6 ;  /* 0x01682006100085a7 */ /* 0x000ea4000800007f */
[----:B--2---:R-:W-:Y:S05]  /*1bab0*/  @!P0 BRA `(.L_x_14572) ;  /* 0xfffffffc00f08947 */ /* 0x004fea000383ffff */
[----:B------:R-:W-:Y:S05]  /*1bac0*/  BRA `(.L_x_14758) ;  /* 0xffffff8c006c7947 */ /* 0x000fea000383ffff */
.L_x_14576:
[----:B0-----:R0:W2:Y:S02]  /*1bad0*/  SYNCS.PHASECHK.TRANS64.TRYWAIT P0, [R6+URZ+0x168a0], R7 ;  /* 0x0168a007060075a7 */ /* 0x0010a4000800017f */
[----:B--2---:R-:W-:Y:S05]  /*1bae0*/  @!P0 NANOSLEEP.SYNCS 0x989680 ;  /* 0x009896800000895d */ /* 0x004fea0003900000 */
[----:B------:R-:W2:Y:S02]  /*1baf0*/  @!P0 SYNCS.PHASECHK.TRANS64 P0, [R6+URZ+0x168a0], R7 ;  /* 0x0168a007060085a7 */ /* 0x000ea4000800007f */
[----:B--2---:R-:W-:Y:S05]  /*1bb00*/  @!P0 BRA `(.L_x_14576) ;  /* 0xfffffffc00f08947 */ /* 0x004fea000383ffff */
[----:B------:R-:W-:Y:S05]  /*1bb10*/  BRA `(.L_x_14759) ;  /* 0xffffff8c00887947 */ /* 0x000fea000383ffff */
.L_x_14581:
[----:B-1----:R1:W2:Y:S02]  /*1bb20*/  SYNCS.PHASECHK.TRANS64.TRYWAIT P0, [R6+URZ+0x168c0], R7 ;  /* 0x0168c007060075a7 */ /* 0x0022a4000800017f */
[----:B--2---:R-:W-:Y:S05]  /*1bb30*/  @!P0 NANOSLEEP.SYNCS 0x989680 ;  /* 0x009896800000895d */ /* 0x004fea0003900000 */
[----:B------:R-:W2:Y:S02]  /*1bb40*/  @!P0 SYNCS.PHASECHK.TRANS64 P0, [R6+URZ+0x168c0], R7 ;  /* 0x0168c007060085a7 */ /* 0x000ea4000800007f */
[----:B--2---:R-:W-:Y:S05]  /*1bb50*/  @!P0 BRA `(.L_x_14581) ;  /* 0xfffffffc00f08947 */ /* 0x004fea000383ffff */
[----:B------:R-:W-:Y:S05]  /*1bb60*/  BRA `(.L_x_14760) ;  /* 0xffffff9000087947 */ /* 0x000fea000383ffff */
.L_x_14588:
[----:B--2---:R2:W3:Y:S02]  /*1bb70*/  SYNCS.PHASECHK.TRANS64.TRYWAIT P1, [R6+URZ+0x168a0], R7 ;  /* 0x0168a007060075a7 */ /* 0x0044e4000802017f */
[----:B---3--:R-:W-:Y:S05]  /*1bb80*/  @!P1 NANOSLEEP.SYNCS 0x989680 ;  /* 0x009896800000995d */ /* 0x008fea0003900000 */
[----:B------:R-:W3:Y:S02]  /*1bb90*/  @!P1 SYNCS.PHASECHK.TRANS64 P1, [R6+URZ+0x168a0], R7 ;  /* 0x0168a007060095a7 */ /* 0x000ee4000802007f */
[----:B---3--:R-:W-:Y:S05]  /*1bba0*/  @!P1 BRA `(.L_x_14588) ;  /* 0xfffffffc00f09947 */ /* 0x008fea000383ffff */
[----:B------:R-:W-:Y:S05]  /*1bbb0*/  BRA `(.L_x_14761) ;  /* 0xffffff9000d47947 */ /* 0x000fea000383ffff */
.L_x_14593:
[----:B0-----:R0:W1:Y:S02]  /*1bbc0*/  SYNCS.PHASECHK.TRANS64.TRYWAIT P1, [R6+URZ+0x168c0], R7 ;  /* 0x0168c007060075a7 */ /* 0x001064000802017f */
[----:B-1----:R-:W-:Y:S05]  /*1bbd0*/  @!P1 NANOSLEEP.SYNCS 0x989680 ;  /* 0x009896800000995d */ /* 0x002fea0003900000 */
[----:B------:R-:W1:Y:S02]  /*1bbe0*/  @!P1 SYNCS.PHASECHK.TRANS64 P1, [R6+URZ+0x168c0], R7 ;  /* 0x0168c007060095a7 */ /* 0x000e64000802007f */
[----:B-1----:R-:W-:Y:S05]  /*1bbf0*/  @!P1 BRA `(.L_x_14593) ;  /* 0xfffffffc00f09947 */ /* 0x002fea000383ffff */
[----:B------:R-:W-:Y:S05]  /*1bc00*/  BRA `(.L_x_14762) ;  /* 0xffffff94004c7947 */ /* 0x000fea000383ffff */
.L_x_14608:
        /* <DEDUP_REMOVED lines=11> */
.L_x_14764:
[----:B------:R-:W-:Y:S05]  /*1bcc0*/  BSYNC B0 ;  /* 0x0000000000007941 */ /* 0x000fea0003800000 */
.L_x_14763:
[----:B------:R-:W-:Y:S05]  /*1bcd0*/  BRA `(.L_x_14765) ;  /* 0xffffffa0002c7947 */ /* 0x000fea000383ffff */
.L_x_14610:
[----:B------:R-:W-:Y:S01]  /*1bce0*/  BSSY B0, `(.L_x_14766) ;  /* 0x0000006000007945 */ /* 0x000fe20003800000 */
[----:B------:R-:W-:-:S07]  /*1bcf0*/  IMAD.MOV.U32 R15, RZ, RZ, -0x1 ;  /* 0xffffffffff0f7424 */ /* 0x000fce00078e00ff */
[----:B0123--:R-:W-:Y:S05]  /*1bd00*/  WARPSYNC.COLLECTIVE R15, `(.L_x_14767) ;  /* 0x000000000f0c7348 */ /* 0x00ffea0003c00000 */
[----:B------:R-:W-:Y:S02]  /*1bd10*/  ELECT P6, UR62, PT ;  /* 0x00000000003e782f */ /* 0x000fe400038c0000 */
[----:B------:R-:W-:Y:S01]  /*1bd20*/  MOV R14, UR62 ;  /* 0x0000003e000e7c02 */ /* 0x000fe20008000f00 */
[----:B0123--:R-:W-:Y:S10]  /*1bd30*/  ENDCOLLECTIVE ;  /* 0x000000000000791b */ /* 0x00fff40003800000 */
.L_x_14767:
[----:B------:R-:W-:Y:S05]  /*1bd40*/  BSYNC B0 ;  /* 0x0000000000007941 */ /* 0x000fea0003800000 */
.L_x_14766:
[----:B------:R-:W-:Y:S05]  /*1bd50*/  BRA `(.L_x_14768) ;  /* 0xffffffa000347947 */ /* 0x000fea000383ffff */
.L_x_14612:
[----:B0-----:R0:W4:Y:S02]  /*1bd60*/  SYNCS.PHASECHK.TRANS64.TRYWAIT P0, [R0+URZ+0x16840], R2 ;  /* 0x01684002000075a7 */ /* 0x001124000800017f */
[----:B----4-:R-:W-:Y:S05]  /*1bd70*/  @!P0 NANOSLEEP.SYNCS 0x989680 ;  /* 0x009896800000895d */ /* 0x010fea0003900000 */
[----:B------:R-:W4:Y:S02]  /*1bd80*/  @!P0 SYNCS.PHASECHK.TRANS64 P0, [R0+URZ+0x16840], R2 ;  /* 0x01684002000085a7 */ /* 0x000f24000800007f */
[----:B----4-:R-:W-:Y:S05]  /*1bd90*/  @!P0 BRA `(.L_x_14612) ;  /* 0xfffffffc00f08947 */ /* 0x010fea000383ffff */
[----:B------:R-:W-:Y:S05]  /*1bda0*/  BRA `(.L_x_14769) ;  /* 0xffffffa000887947 */ /* 0x000fea000383ffff */
.L_x_14616:
        /* <DEDUP_REMOVED lines=12> */
.L_x_14770:
[----:B------:R-:W-:Y:S02]  /*1be70*/  IMAD.MOV.U32 R13, RZ, RZ, R0 ;  /* 0x000000ffff0d7224 */ /* 0x000fe400078e0000 */
[----:B------:R-:W-:-:S07]  /*1be80*/  IMAD.MOV.U32 R7, RZ, RZ, R14 ;  /* 0x000000ffff077224 */ /* 0x000fce00078e000e */
[----:B------:R-:W-:Y:S05]  /*1be90*/  WARPSYNC.COLLECTIVE R15, `(.L_x_14771) ;  /* 0x000000000f087348 */ /* 0x000fea0003c00000 */
[----:B------:R0:W1:Y:S02]  /*1bea0*/  SHFL.IDX P6, R14, R13, R12, R11 ;  /* 0x0000000c0d0e7389 */ /* 0x00006400000c000b */
[----:B01----:R-:W-:Y:S01]  /*1beb0*/  ENDCOLLECTIVE ;  /* 0x000000000000791b */ /* 0x003fe20003800000 */
.L_x_14771:
[----:B------:R-:W-:Y:S02]  /*1bec0*/  IMAD.MOV.U32 R13, RZ, RZ, R4 ;  /* 0x000000ffff0d7224 */ /* 0x000fe400078e0004 */
[----:B------:R-:W-:Y:S02]  /*1bed0*/  IMAD.MOV.U32 R12, RZ, RZ, 0x1 ;  /* 0x00000001ff0c7424 */ /* 0x000fe400078e00ff */
[----:B------:R-:W-:-:S07]  /*1bee0*/  IMAD.MOV.U32 R6, RZ, RZ, R14 ;  /* 0x000000ffff067224 */ /* 0x000fce00078e000e */
[----:B------:R-:W-:Y:S05]  /*1bef0*/  WARPSYNC.COLLECTIVE R15, `(.L_x_14772) ;  /* 0x000000000f087348 */ /* 0x000fea0003c00000 */
[----:B------:R0:W1:Y:S02]  /*1bf00*/  SHFL.IDX P6, R14, R13, R12, R11 ;  /* 0x0000000c0d0e7389 */ /* 0x00006400000c000b */
[----:B01----:R-:W-:Y:S01]  /*1bf10*/  ENDCOLLECTIVE ;  /* 0x000000000000791b */ /* 0x003fe20003800000 */
.L_x_14772:
        /* <DEDUP_REMOVED lines=12> */
.L_x_14773:
[----:B------:R-:W-:Y:S02]  /*1bfe0*/  IMAD.MOV.U32 R13, RZ, RZ, R4 ;  /* 0x000000ffff0d7224 */ /* 0x000fe400078e0004 */
[----:B------:R-:W-:Y:S02]  /*1bff0*/  IMAD.MOV.U32 R12, RZ, RZ, 0x2 ;  /* 0x00000002ff0c7424 */ /* 0x000fe400078e00ff */
[----:B------:R-:W-:-:S07]  /*1c000*/  IMAD.MOV.U32 R7, RZ, RZ, R14 ;  /* 0x000000ffff077224 */ /* 0x000fce00078e000e */
[----:B------:R-:W-:Y:S05]  /*1c010*/  WARPSYNC.COLLECTIVE R15, `(.L_x_14774) ;  /* 0x000000000f087348 */ /* 0x000fea0003c00000 */
[----:B------:R0:W1:Y:S02]  /*1c020*/  SHFL.IDX P6, R14, R13, R12, R11 ;  /* 0x0000000c0d0e7389 */ /* 0x00006400000c000b */
[----:B01----:R-:W-:Y:S01]  /*1c030*/  ENDCOLLECTIVE ;  /* 0x000000000000791b */ /* 0x003fe20003800000 */
.L_x_14774:
        /* <DEDUP_REMOVED lines=16> */
.L_x_14775:
[----:B------:R-:W-:Y:S02]  /*1c140*/  IMAD.MOV.U32 R13, RZ, RZ, R4 ;  /* 0x000000ffff0d7224 */ /* 0x000fe400078e0004 */
[----:B------:R-:W-:Y:S02]  /*1c150*/  IMAD.MOV.U32 R12, RZ, RZ, 0x3 ;  /* 0x00000003ff0c7424 */ /* 0x000fe400078e00ff */
[----:B------:R-:W-:-:S07]  /*1c160*/  IMAD.MOV.U32 R7, RZ, RZ, R14 ;  /* 0x000000ffff077224 */ /* 0x000fce00078e000e */
[----:B------:R-:W-:Y:S05]  /*1c170*/  WARPSYNC.COLLECTIVE R15, `(.L_x_14776) ;  /* 0x000000000f087348 */ /* 0x000fea0003c00000 */
[----:B------:R0:W1:Y:S02]  /*1c180*/  SHFL.IDX P6, R14, R13, R12, R11 ;  /* 0x0000000c0d0e7389 */ /* 0x00006400000c000b */
[----:B01----:R-:W-:Y:S01]  /*1c190*/  ENDCOLLECTIVE ;  /* 0x000000000000791b */ /* 0x003fe20003800000 */
.L_x_14776:
        /* <DEDUP_REMOVED lines=16> */
.L_x_14777:
[----:B------:R-:W-:Y:S02]  /*1c2a0*/  IMAD.MOV.U32 R13, RZ, RZ, R4 ;  /* 0x000000ffff0d7224 */ /* 0x000fe400078e0004 */
[----:B------:R-:W-:Y:S02]  /*1c2b0*/  IMAD.MOV.U32 R12, RZ, RZ, 0x4 ;  /* 0x00000004ff0c7424 */ /* 0x000fe400078e00ff */
[----:B------:R-:W-:-:S07]  /*1c2c0*/  IMAD.MOV.U32 R7, RZ, RZ, R14 ;  /* 0x000000ffff077224 */ /* 0x000fce00078e000e */
[----:B------:R-:W-:Y:S05]  /*1c2d0*/  WARPSYNC.COLLECTIVE R15, `(.L_x_14778) ;  /* 0x000000000f087348 */ /* 0x000fea0003c00000 */
[----:B------:R0:W1:Y:S02]  /*1c2e0*/  SHFL.IDX P6, R14, R13, R12, R11 ;  /* 0x0000000c0d0e7389 */ /* 0x00006400000c000b */
[----:B01----:R-:W-:Y:S01]  /*1c2f0*/  ENDCOLLECTIVE ;  /* 0x000000000000791b */ /* 0x003fe20003800000 */
.L_x_14778:
        /* <DEDUP_REMOVED lines=16> */
.L_x_14779:
[----:B------:R-:W-:Y:S02]  /*1c400*/  IMAD.MOV.U32 R13, RZ, RZ, R4 ;  /* 0x000000ffff0d7224 */ /* 0x000fe400078e0004 */
[----:B------:R-:W-:Y:S02]  /*1c410*/  IMAD.MOV.U32 R12, RZ, RZ, 0x5 ;  /* 0x00000005ff0c7424 */ /* 0x000fe400078e00ff */
[----:B------:R-:W-:-:S07]  /*1c420*/  IMAD.MOV.U32 R7, RZ, RZ, R14 ;  /* 0x000000ffff077224 */ /* 0x000fce00078e000e */
[----:B------:R-:W-:Y:S05]  /*1c430*/  WARPSYNC.COLLECTIVE R15, `(.L_x_14780) ;  /* 0x000000000f087348 */ /* 0x000fea0003c00000 */
[----:B------:R0:W1:Y:S02]  /*1c440*/  SHFL.IDX P6, R14, R13, R12, R11 ;  /* 0x0000000c0d0e7389 */ /* 0x00006400000c000b */
[----:B01----:R-:W-:Y:S01]  /*1c450*/  ENDCOLLECTIVE ;  /* 0x000000000000791b */ /* 0x003fe20003800000 */
.L_x_14780:
        /* <DEDUP_REMOVED lines=16> */
.L_x_14781:
[----:B------:R-:W-:Y:S02]  /*1c560*/  IMAD.MOV.U32 R13, RZ, RZ, R4 ;  /* 0x000000ffff0d7224 */ /* 0x000fe400078e0004 */
[----:B------:R-:W-:Y:S02]  /*1c570*/  IMAD.MOV.U32 R12, RZ, RZ, 0x6 ;  /* 0x00000006ff0c7424 */ /* 0x000fe400078e00ff */
[----:B------:R-:W-:-:S07]  /*1c580*/  IMAD.MOV.U32 R7, RZ, RZ, R14 ;  /* 0x000000ffff077224 */ /* 0x000fce00078e000e */
[----:B------:R-:W-:Y:S05]  /*1c590*/  WARPSYNC.COLLECTIVE R15, `(.L_x_14782) ;  /* 0x000000000f087348 */ /* 0x000fea0003c00000 */
[----:B------:R0:W1:Y:S02]  /*1c5a0*/  SHFL.IDX P6, R14, R13, R12, R11 ;  /* 0x0000000c0d0e7389 */ /* 0x00006400000c000b */
[----:B01----:R-:W-:Y:S01]  /*1c5b0*/  ENDCOLLECTIVE ;  /* 0x000000000000791b */ /* 0x003fe20003800000 */
.L_x_14782:
        /* <DEDUP_REMOVED lines=16> */
.L_x_14783:
[----:B------:R-:W-:Y:S02]  /*1c6c0*/  IMAD.MOV.U32 R13, RZ, RZ, R4 ;  /* 0x000000ffff0d7224 */ /* 0x000fe400078e0004 */
[----:B------:R-:W-:Y:S02]  /*1c6d0*/  IMAD.MOV.U32 R12, RZ, RZ, 0x7 ;  /* 0x00000007ff0c7424 */ /* 0x000fe400078e00ff */
[----:B------:R-:W-:-:S07]  /*1c6e0*/  IMAD.MOV.U32 R7, RZ, RZ, R14 ;  /* 0x000000ffff077224 */ /* 0x000fce00078e000e */
[----:B------:R-:W-:Y:S05]  /*1c6f0*/  WARPSYNC.COLLECTIVE R15, `(.L_x_14784) ;  /* 0x000000000f087348 */ /* 0x000fea0003c00000 */
[----:B------:R0:W1:Y:S02]  /*1c700*/  SHFL.IDX P6, R14, R13, R12, R11 ;  /* 0x0000000c0d0e7389 */ /* 0x00006400000c000b */
[----:B01----:R-:W-:Y:S01]  /*1c710*/  ENDCOLLECTIVE ;  /* 0x000000000000791b */ /* 0x003fe20003800000 */
.L_x_14784:
        /* <DEDUP_REMOVED lines=11> */
.L_x_14785:
        /* <DEDUP_REMOVED lines=13> */
.L_x_14786:
        /* <DEDUP_REMOVED lines=13> */
.L_x_14787:
[----:B------:R-:W-:Y:S02]  /*1c970*/  IMAD.MOV.U32 R13, RZ, RZ, R2 ;  /* 0x000000ffff0d7224 */ /* 0x000fe400078e0002 */
[----:B------:R-:W-:Y:S02]  /*1c980*/  IMAD.MOV.U32 R12, RZ, RZ, 0x1 ;  /* 0x00000001ff0c7424 */ /* 0x000fe400078e00ff */
[----:B------:R-:W-:-:S07]  /*1c990*/  IMAD.MOV.U32 R0, RZ, RZ, R14 ;  /* 0x000000ffff007224 */ /* 0x000fce00078e000e */
[----:B------:R-:W-:Y:S05]  /*1c9a0*/  WARPSYNC.COLLECTIVE R15, `(.L_x_14788) ;  /* 0x000000000f087348 */ /* 0x000fea0003c00000 */
[----:B------:R0:W1:Y:S02]  /*1c9b0*/  SHFL.IDX P6, R14, R13, R12, R11 ;  /* 0x0000000c0d0e7389 */ /* 0x00006400000c000b */
[----:B01----:R-:W-:Y:S01]  /*1c9c0*/  ENDCOLLECTIVE ;  /* 0x000000000000791b */ /* 0x003fe20003800000 */
.L_x_14788:
        /* <DEDUP_REMOVED lines=15> */
.L_x_14789:
[----:B------:R-:W-:Y:S02]  /*1cac0*/  IMAD.MOV.U32 R13, RZ, RZ, R2 ;  /* 0x000000ffff0d7224 */ /* 0x000fe400078e0002 */
[----:B------:R-:W-:Y:S02]  /*1cad0*/  IMAD.MOV.U32 R12, RZ, RZ, 0x2 ;  /* 0x00000002ff0c7424 */ /* 0x000fe400078e00ff */
[----:B------:R-:W-:-:S07]  /*1cae0*/  IMAD.MOV.U32 R6, RZ, RZ, R14 ;  /* 0x000000ffff067224 */ /* 0x000fce00078e000e */
[----:B------:R-:W-:Y:S05]  /*1caf0*/  WARPSYNC.COLLECTIVE R15, `(.L_x_14790) ;  /* 0x000000000f087348 */ /* 0x000fea0003c00000 */
[----:B------:R0:W1:Y:S02]  /*1cb00*/  SHFL.IDX P6, R14, R13, R12, R11 ;  /* 0x0000000c0d0e7389 */ /* 0x00006400000c000b */
[----:B01----:R-:W-:Y:S01]  /*1cb10*/  ENDCOLLECTIVE ;  /* 0x000000000000791b */ /* 0x003fe20003800000 */
.L_x_14790:
        /* <DEDUP_REMOVED lines=13> */
.L_x_14791:
[----:B------:R-:W-:Y:S02]  /*1cbf0*/  IMAD.MOV.U32 R13, RZ, RZ, R2 ;  /* 0x000000ffff0d7224 */ /* 0x000fe400078e0002 */
[----:B------:R-:W-:Y:S02]  /*1cc00*/  IMAD.MOV.U32 R12, RZ, RZ, 0x3 ;  /* 0x00000003ff0c7424 */ /* 0x000fe400078e00ff */
[----:B------:R-:W-:-:S07]  /*1cc10*/  IMAD.MOV.U32 R6, RZ, RZ, R14 ;  /* 0x000000ffff067224 */ /* 0x000fce00078e000e */
[----:B------:R-:W-:Y:S05]  /*1cc20*/  WARPSYNC.COLLECTIVE R15, `(.L_x_14792) ;  /* 0x000000000f087348 */ /* 0x000fea0003c00000 */
[----:B------:R0:W1:Y:S02]  /*1cc30*/  SHFL.IDX P6, R14, R13, R12, R11 ;  /* 0x0000000c0d0e7389 */ /* 0x00006400000c000b */
[----:B01----:R-:W-:Y:S01]  /*1cc40*/  ENDCOLLECTIVE ;  /* 0x000000000000791b */ /* 0x003fe20003800000 */
.L_x_14792:
        /* <DEDUP_REMOVED lines=12> */
.L_x_14793:
[----:B------:R-:W-:Y:S01]  /*1cd10*/  IMAD.MOV.U32 R2, RZ, RZ, R14 ;  /* 0x000000ffff027224 */ /* 0x000fe200078e000e */
[----:B------:R-:W-:Y:S06]  /*1cd20*/  BRA `(.L_x_14794) ;  /* 0xffffffa000947947 */ /* 0x000fec000383ffff */
.L_x_14619:
[----:B0-----:R0:W1:Y:S02]  /*1cd30*/  SYNCS.PHASECHK.TRANS64.TRYWAIT P0, [R16+URZ+0x16820], R0 ;  /* 0x01682000100075a7 */ /* 0x001064000800017f */
[----:B-1----:R-:W-:Y:S05]  /*1cd40*/  @!P0 NANOSLEEP.SYNCS 0x989680 ;  /* 0x009896800000895d */ /* 0x002fea0003900000 */
[----:B------:R-:W1:Y:S02]  /*1cd50*/  @!P0 SYNCS.PHASECHK.TRANS64 P0, [R16+URZ+0x16820], R0 ;  /* 0x01682000100085a7 */ /* 0x000e64000800007f */
[----:B-1----:R-:W-:Y:S05]  /*1cd60*/  @!P0 BRA `(.L_x_14619) ;  /* 0xfffffffc00f08947 */ /* 0x002fea000383ffff */
[----:B------:R-:W-:Y:S05]  /*1cd70*/  BRA `(.L_x_14795) ;  /* 0xffffffa000f47947 */ /* 0x000fea000383ffff */
.L_x_14628:
[----:B-1----:R1:W2:Y:S02]  /*1cd80*/  SYNCS.PHASECHK.TRANS64.TRYWAIT P0, [R2+URZ+0x16840], R3 ;  /* 0x01684003020075a7 */ /* 0x0022a4000800017f */
[----:B--2---:R-:W-:Y:S05]  /*1cd90*/  @!P0 NANOSLEEP.SYNCS 0x989680 ;  /* 0x009896800000895d */ /* 0x004fea0003900000 */
[----:B------:R-:W2:Y:S02]  /*1cda0*/  @!P0 SYNCS.PHASECHK.TRANS64 P0, [R2+URZ+0x16840], R3 ;  /* 0x01684003020085a7 */ /* 0x000ea4000800007f */
[----:B--2---:R-:W-:Y:S05]  /*1cdb0*/  @!P0 BRA `(.L_x_14628) ;  /* 0xfffffffc00f08947 */ /* 0x004fea000383ffff */
[----:B------:R-:W-:Y:S05]  /*1cdc0*/  BRA `(.L_x_14796) ;  /* 0xffffffa400c87947 */ /* 0x000fea000383ffff */
.L_x_14633:
[----:B0-----:R0:W1:Y:S02]  /*1cdd0*/  SYNCS.PHASECHK.TRANS64.TRYWAIT P0, [R3+URZ+0x60], R2 ;  /* 0x00006002030075a7 */ /* 0x001064000800017f */
[----:B-1----:R-:W-:Y:S05]  /*1cde0*/  @!P0 NANOSLEEP.SYNCS 0x989680 ;  /* 0x009896800000895d */ /* 0x002fea0003900000 */
[----:B------:R-:W1:Y:S02]  /*1cdf0*/  @!P0 SYNCS.PHASECHK.TRANS64 P0, [R3+URZ+0x60], R2 ;  /* 0x00006002030085a7 */ /* 0x000e64000800007f */
[----:B-1----:R-:W-:Y:S05]  /*1ce00*/  @!P0 BRA `(.L_x_14633) ;  /* 0xfffffffc00f08947 */ /* 0x002fea000383ffff */
[----:B------:R-:W-:Y:S05]  /*1ce10*/  BRA `(.L_x_14797) ;  /* 0xffffffa800547947 */ /* 0x000fea000383ffff */
.L_x_14641:
[----:B-1----:R1:W2:Y:S02]  /*1ce20*/  SYNCS.PHASECHK.TRANS64.TRYWAIT P0, [R2+URZ+0x16840], R3 ;  /* 0x01684003020075a7 */ /* 0x0022a4000800017f */
[----:B--2---:R-:W-:Y:S05]  /*1ce30*/  @!P0 NANOSLEEP.SYNCS 0x989680 ;  /* 0x009896800000895d */ /* 0x004fea0003900000 */
[----:B------:R-:W2:Y:S02]  /*1ce40*/  @!P0 SYNCS.PHASECHK.TRANS64 P0, [R2+URZ+0x16840], R3 ;  /* 0x01684003020085a7 */ /* 0x000ea4000800007f */
[----:B--2---:R-:W-:Y:S05]  /*1ce50*/  @!P0 BRA `(.L_x_14641) ;  /* 0xfffffffc00f08947 */ /* 0x004fea000383ffff */
[----:B------:R-:W-:Y:S05]  /*1ce60*/  BRA `(.L_x_14798) ;  /* 0xffffffac00987947 */ /* 0x000fea000383ffff */
.L_x_14646:
[----:B0-----:R0:W1:Y:S02]  /*1ce70*/  SYNCS.PHASECHK.TRANS64.TRYWAIT P0, [R10+URZ+0x60], R28 ;  /* 0x0000601c0a0075a7 */ /* 0x001064000800017f */
[----:B-1----:R-:W-:Y:S05]  /*1ce80*/  @!P0 NANOSLEEP.SYNCS 0x989680 ;  /* 0x009896800000895d */ /* 0x002fea0003900000 */
[----:B------:R-:W1:Y:S02]  /*1ce90*/  @!P0 SYNCS.PHASECHK.TRANS64 P0, [R10+URZ+0x60], R28 ;  /* 0x0000601c0a0085a7 */ /* 0x000e64000800007f */
[----:B-1----:R-:W-:Y:S05]  /*1cea0*/  @!P0 BRA `(.L_x_14646) ;  /* 0xfffffffc00f08947 */ /* 0x002fea000383ffff */
[----:B------:R-:W-:Y:S05]  /*1ceb0*/  BRA `(.L_x_14799) ;  /* 0xffffffb000247947 */ /* 0x000fea000383ffff */
.L_x_14654:
[----:B-1----:R1:W2:Y:S02]  /*1cec0*/  SYNCS.PHASECHK.TRANS64.TRYWAIT P0, [R2+URZ+0x16840], R3 ;  /* 0x01684003020075a7 */ /* 0x0022a4000800017f */
[----:B--2---:R-:W-:Y:S05]  /*1ced0*/  @!P0 NANOSLEEP.SYNCS 0x989680 ;  /* 0x009896800000895d */ /* 0x004fea0003900000 */
[----:B------:R-:W2:Y:S02]  /*1cee0*/  @!P0 SYNCS.PHASECHK.TRANS64 P0, [R2+URZ+0x16840], R3 ;  /* 0x01684003020085a7 */ /* 0x000ea4000800007f */
[----:B--2---:R-:W-:Y:S05]  /*1cef0*/  @!P0 BRA `(.L_x_14654) ;  /* 0xfffffffc00f08947 */ /* 0x004fea000383ffff */
[----:B------:R-:W-:Y:S05]  /*1cf00*/  BRA `(.L_x_14800) ;  /* 0xffffffb400387947 */ /* 0x000fea000383ffff */
.L_x_14659:
[----:B0-----:R0:W1:Y:S02]  /*1cf10*/  SYNCS.PHASECHK.TRANS64.TRYWAIT P0, [R3+URZ+0x60], R7 ;  /* 0x00006007030075a7 */ /* 0x001064000800017f */
[----:B-1----:R-:W-:Y:S05]  /*1cf20*/  @!P0 NANOSLEEP.SYNCS 0x989680 ;  /* 0x009896800000895d */ /* 0x002fea0003900000 */
[----:B------:R-:W1:Y:S02]  /*1cf30*/  @!P0 SYNCS.PHASECHK.TRANS64 P0, [R3+URZ+0x60], R7 ;  /* 0x00006007030085a7 */ /* 0x000e64000800007f */
[----:B-1----:R-:W-:Y:S05]  /*1cf40*/  @!P0 BRA `(.L_x_14659) ;  /* 0xfffffffc00f08947 */ /* 0x002fea000383ffff */
[----:B------:R-:W-:Y:S05]  /*1cf50*/  BRA `(.L_x_14801) ;  /* 0xffffffb400c87947 */ /* 0x000fea000383ffff */
.L_x_14669:
[----:B0-----:R0:W1:Y:S02]  /*1cf60*/  SYNCS.PHASECHK.TRANS64.TRYWAIT P0, [R3+URZ+0x16860], R0 ;  /* 0x01686000030075a7 */ /* 0x001064000800017f */
[----:B-1----:R-:W-:Y:S05]  /*1cf70*/  @!P0 NANOSLEEP.SYNCS 0x989680 ;  /* 0x009896800000895d */ /* 0x002fea0003900000 */
[----:B------:R-:W1:Y:S02]  /*1cf80*/  @!P0 SYNCS.PHASECHK.TRANS64 P0, [R3+URZ+0x16860], R0 ;  /* 0x01686000030085a7 */ /* 0x000e64000800007f */
[----:B-1----:R-:W-:Y:S05]  /*1cf90*/  @!P0 BRA `(.L_x_14669) ;  /* 0xfffffffc00f08947 */ /* 0x002fea000383ffff */
[----:B------:R-:W-:Y:S05]  /*1cfa0*/  BRA `(.L_x_14802) ;  /* 0xffffffb800c87947 */ /* 0x000fea000383ffff */
.L_x_14675:
[----:B------:R-:W-:Y:S01]  /*1cfb0*/  BSSY B0, `(.L_x_14803) ;  /* 0x0000008000007945 */ /* 0x000fe20003800000 */
[----:B------:R-:W-:Y:S02]  /*1cfc0*/  IMAD.MOV.U32 R13, RZ, RZ, R24 ;  /* 0x000000ffff0d7224 */ /* 0x000fe400078e0018 */
[----:B------:R-:W-:Y:S02]  /*1cfd0*/  IMAD.MOV.U32 R12, RZ, RZ, RZ ;  /* 0x000000ffff0c7224 */ /* 0x000fe400078e00ff */
[----:B-1----:R-:W-:Y:S02]  /*1cfe0*/  IMAD.MOV.U32 R11, RZ, RZ, 0x1f ;  /* 0x0000001fff0b7424 */ /* 0x002fe400078e00ff */
[----:B------:R-:W-:-:S07]  /*1cff0*/  IMAD.MOV.U32 R15, RZ, RZ, -0x1 ;  /* 0xffffffffff0f7424 */ /* 0x000fce00078e00ff */
[----:B0-2---:R-:W-:Y:S05]  /*1d000*/  WARPSYNC.COLLECTIVE R15, `(.L_x_14804) ;  /* 0x000000000f087348 */ /* 0x005fea0003c00000 */
[----:B------:R1:W3:Y:S02]  /*1d010*/  SHFL.IDX P6, R14, R13, R12, R11 ;  /* 0x0000000c0d0e7389 */ /* 0x0002e400000c000b */
[----:B0123--:R-:W-:Y:S01]  /*1d020*/  ENDCOLLECTIVE ;  /* 0x000000000000791b */ /* 0x00ffe20003800000 */
.L_x_14804:
[----:B------:R-:W-:Y:S05]  /*1d030*/  BSYNC B0 ;  /* 0x0000000000007941 */ /* 0x000fea0003800000 */
.L_x_14803:
        /* <DEDUP_REMOVED lines=9> */
.L_x_14805:
        /* <DEDUP_REMOVED lines=23> */
.L_x_14806:
[----:B------:R-:W-:Y:S01]  /*1d240*/  IMAD.MOV.U32 R12, RZ, RZ, 0x2 ;  /* 0x00000002ff0c7424 */ /* 0x000fe200078e00ff */
[----:B------:R-:W-:-:S05]  /*1d250*/  SEL R4, R14, RZ, P1 ;  /* 0x000000ff0e047207 */ /* 0x000fca0000800000 */
[----:B------:R-:W-:-:S04]  /*1d260*/  IMAD.IADD R4, R13, 0x1, R4 ;  /* 0x000000010d047824 */ /* 0x000fc800078e0204 */
[----:B------:R-:W-:-:S07]  /*1d270*/  IMAD.MOV.U32 R13, RZ, RZ, R4 ;  /* 0x000000ffff0d7224 */ /* 0x000fce00078e0004 */
[----:B------:R-:W-:Y:S05]  /*1d280*/  WARPSYNC.COLLECTIVE R15, `(.L_x_14807) ;  /* 0x000000000f087348 */ /* 0x000fea0003c00000 */
[----:B------:R0:W1:Y:S02]  /*1d290*/  SHFL.UP P6, R14, R13, R12, R11 ;  /* 0x0400000c0d0e7389 */ /* 0x00006400000c000b */
[----:B01----:R-:W-:Y:S01]  /*1d2a0*/  ENDCOLLECTIVE ;  /* 0x000000000000791b */ /* 0x003fe20003800000 */
.L_x_14807:
[----:B------:R-:W-:Y:S01]  /*1d2b0*/  IMAD.MOV.U32 R12, RZ, RZ, 0x4 ;  /* 0x00000004ff0c7424 */ /* 0x000fe200078e00ff */
[----:B------:R-:W-:-:S05]  /*1d2c0*/  SEL R3, R14, RZ, P2 ;  /* 0x000000ff0e037207 */ /* 0x000fca0001000000 */
[----:B------:R-:W-:-:S04]  /*1d2d0*/  IMAD.IADD R2, R4, 0x1, R3 ;  /* 0x0000000104027824 */ /* 0x000fc800078e0203 */
[----:B------:R-:W-:-:S07]  /*1d2e0*/  IMAD.MOV.U32 R13, RZ, RZ, R2 ;  /* 0x000000ffff0d7224 */ /* 0x000fce00078e0002 */
[----:B------:R-:W-:Y:S05]  /*1d2f0*/  WARPSYNC.COLLECTIVE R15, `(.L_x_14808) ;  /* 0x000000000f087348 */ /* 0x000fea0003c00000 */
[----:B------:R0:W1:Y:S02]  /*1d300*/  SHFL.UP P6, R14, R13, R12, R11 ;  /* 0x0400000c0d0e7389 */ /* 0x00006400000c000b */
[----:B01----:R-:W-:Y:S01]  /*1d310*/  ENDCOLLECTIVE ;  /* 0x000000000000791b */ /* 0x003fe20003800000 */
.L_x_14808:
[----:B------:R-:W-:Y:S01]  /*1d320*/  IMAD.MOV.U32 R12, RZ, RZ, 0x8 ;  /* 0x00000008ff0c7424 */ /* 0x000fe200078e00ff */
[----:B------:R-:W-:-:S05]  /*1d330*/  SEL R3, R14, RZ, P3 ;  /* 0x000000ff0e037207 */ /* 0x000fca0001800000 */
[----:B------:R-:W-:-:S04]  /*1d340*/  IMAD.IADD R3, R2, 0x1, R3 ;  /* 0x0000000102037824 */ /* 0x000fc800078e0203 */
[----:B------:R-:W-:-:S07]  /*1d350*/  IMAD.MOV.U32 R13, RZ, RZ, R3 ;  /* 0x000000ffff0d7224 */ /* 0x000fce00078e0003 */
[----:B------:R-:W-:Y:S05]  /*1d360*/  WARPSYNC.COLLECTIVE R15, `(.L_x_14809) ;  /* 0x000000000f087348 */ /* 0x000fea0003c00000 */
[----:B------:R0:W1:Y:S02]  /*1d370*/  SHFL.UP P6, R14, R13, R12, R11 ;  /* 0x0400000c0d0e7389 */ /* 0x00006400000c000b */
[----:B01----:R-:W-:Y:S01]  /*1d380*/  ENDCOLLECTIVE ;  /* 0x000000000000791b */ /* 0x003fe20003800000 */
.L_x_14809:
[----:B------:R-:W-:Y:S01]  /*1d390*/  IMAD.MOV.U32 R12, RZ, RZ, 0x10 ;  /* 0x00000010ff0c7424 */ /* 0x000fe200078e00ff */
[----:B------:R-:W-:-:S05]  /*1d3a0*/  SEL R4, R14, RZ, P4 ;  /* 0x000000ff0e047207 */ /* 0x000fca0002000000 */
[----:B------:R-:W-:-:S04]  /*1d3b0*/  IMAD.IADD R4, R3, 0x1, R4 ;  /* 0x0000000103047824 */ /* 0x000fc800078e0204 */
[----:B------:R-:W-:-:S07]  /*1d3c0*/  IMAD.MOV.U32 R13, RZ, RZ, R4 ;  /* 0x000000ffff0d7224 */ /* 0x000fce00078e0004 */
[----:B------:R-:W-:Y:S05]  /*1d3d0*/  WARPSYNC.COLLECTIVE R15, `(.L_x_14810) ;  /* 0x000000000f087348 */ /* 0x000fea0003c00000 */
[----:B------:R0:W1:Y:S02]  /*1d3e0*/  SHFL.UP P6, R14, R13, R12, R11 ;  /* 0x0400000c0d0e7389 */ /* 0x00006400000c000b */
[----:B01----:R-:W-:Y:S01]  /*1d3f0*/  ENDCOLLECTIVE ;  /* 0x000000000000791b */ /* 0x003fe20003800000 */
.L_x_14810:
        /* <DEDUP_REMOVED lines=8> */
.L_x_14811:
[----:B------:R-:W-:Y:S05]  /*1d480*/  BRA `(.L_x_14812) ;  /* 0xffffffbc00047947 */ /* 0x000fea000383ffff */
.L_x_14678:
[----:B------:R-:W-:Y:S01]  /*1d490*/  BSSY B0, `(.L_x_14813) ;  /* 0x0000007000007945 */ /* 0x000fe20003800000 */
[----:B------:R-:W-:Y:S02]  /*1d4a0*/  IMAD.MOV.U32 R12, RZ, RZ, 0x1 ;  /* 0x00000001ff0c7424 */ /* 0x000fe400078e00ff */
[----:B-1----:R-:W-:Y:S02]  /*1d4b0*/  IMAD.MOV.U32 R11, RZ, RZ, RZ ;  /* 0x000000ffff0b7224 */ /* 0x002fe400078e00ff */
[----:B------:R-:W-:-:S07]  /*1d4c0*/  IMAD.MOV.U32 R15, RZ, RZ, -0x1 ;  /* 0xffffffffff0f7424 */ /* 0x000fce00078e00ff */
[----:B------:R-:W-:Y:S05]  /*1d4d0*/  WARPSYNC.COLLECTIVE R15, `(.L_x_14814) ;  /* 0x000000000f087348 */ /* 0x000fea0003c00000 */
[----:B------:R0:W1:Y:S02]  /*1d4e0*/  SHFL.UP P6, R14, R13, R12, R11 ;  /* 0x0400000c0d0e7389 */ /* 0x00006400000c000b */
[----:B01----:R-:W-:Y:S01]  /*1d4f0*/  ENDCOLLECTIVE ;  /* 0x000000000000791b */ /* 0x003fe20003800000 */
.L_x_14814:
[----:B------:R-:W-:Y:S05]  /*1d500*/  BSYNC B0 ;  /* 0x0000000000007941 */ /* 0x000fea0003800000 */
.L_x_14813:
        /* <DEDUP_REMOVED lines=8> */
.L_x_14815:
[----:B------:R-:W-:Y:S01]  /*1d590*/  IMAD.MOV.U32 R12, RZ, RZ, 0x4 ;  /* 0x00000004ff0c7424 */ /* 0x000fe200078e00ff */
[----:B------:R-:W-:-:S05]  /*1d5a0*/  SEL R2, R14, RZ, P2 ;  /* 0x000000ff0e027207 */ /* 0x000fca0001000000 */
[----:B------:R-:W-:-:S04]  /*1d5b0*/  IMAD.IADD R2, R13, 0x1, R2 ;  /* 0x000000010d027824 */ /* 0x000fc800078e0202 */
[----:B------:R-:W-:-:S07]  /*1d5c0*/  IMAD.MOV.U32 R13, RZ, RZ, R2 ;  /* 0x000000ffff0d7224 */ /* 0x000fce00078e0002 */
[----:B------:R-:W-:Y:S05]  /*1d5d0*/  WARPSYNC.COLLECTIVE R15, `(.L_x_14816) ;  /* 0x000000000f087348 */ /* 0x000fea0003c00000 */
[----:B------:R0:W1:Y:S02]  /*1d5e0*/  SHFL.UP P6, R14, R13, R12, R11 ;  /* 0x0400000c0d0e7389 */ /* 0x00006400000c000b */
[----:B01----:R-:W-:Y:S01]  /*1d5f0*/  ENDCOLLECTIVE ;  /* 0x000000000000791b */ /* 0x003fe20003800000 */
.L_x_14816:
[----:B------:R-:W-:Y:S01]  /*1d600*/  IMAD.MOV.U32 R12, RZ, RZ, 0x8 ;  /* 0x00000008ff0c7424 */ /* 0x000fe200078e00ff */
[----:B------:R-:W-:-:S05]  /*1d610*/  SEL R3, R14, RZ, P3 ;  /* 0x000000ff0e037207 */ /* 0x000fca0001800000 */
[----:B------:R-:W-:-:S04]  /*1d620*/  IMAD.IADD R3, R2, 0x1, R3 ;  /* 0x0000000102037824 */ /* 0x000fc800078e0203 */
[----:B------:R-:W-:-:S07]  /*1d630*/  IMAD.MOV.U32 R13, RZ, RZ, R3 ;  /* 0x000000ffff0d7224 */ /* 0x000fce00078e0003 */
[----:B------:R-:W-:Y:S05]  /*1d640*/  WARPSYNC.COLLECTIVE R15, `(.L_x_14817) ;  /* 0x000000000f087348 */ /* 0x000fea0003c00000 */
[----:B------:R0:W1:Y:S02]  /*1d650*/  SHFL.UP P6, R14, R13, R12, R11 ;  /* 0x0400000c0d0e7389 */ /* 0x00006400000c000b */
[----:B01----:R-:W-:Y:S01]  /*1d660*/  ENDCOLLECTIVE ;  /* 0x000000000000791b */ /* 0x003fe20003800000 */
.L_x_14817:
[----:B------:R-:W-:Y:S01]  /*1d670*/  IMAD.MOV.U32 R12, RZ, RZ, 0x10 ;  /* 0x00000010ff0c7424 */ /* 0x000fe200078e00ff */
[----:B------:R-:W-:-:S05]  /*1d680*/  SEL R4, R14, RZ, P4 ;  /* 0x000000ff0e047207 */ /* 0x000fca0002000000 */
[----:B------:R-:W-:-:S04]  /*1d690*/  IMAD.IADD R4, R3, 0x1, R4 ;  /* 0x0000000103047824 */ /* 0x000fc800078e0204 */
[----:B------:R-:W-:-:S07]  /*1d6a0*/  IMAD.MOV.U32 R13, RZ, RZ, R4 ;  /* 0x000000ffff0d7224 */ /* 0x000fce00078e0004 */
[----:B------:R-:W-:Y:S05]  /*1d6b0*/  WARPSYNC.COLLECTIVE R15, `(.L_x_14818) ;  /* 0x000000000f087348 */ /* 0x000fea0003c00000 */
[----:B------:R0:W1:Y:S02]  /*1d6c0*/  SHFL.UP P6, R14, R13, R12, R11 ;  /* 0x0400000c0d0e7389 */ /* 0x00006400000c000b */
[----:B01----:R-:W-:Y:S01]  /*1d6d0*/  ENDCOLLECTIVE ;  /* 0x000000000000791b */ /* 0x003fe20003800000 */
.L_x_14818:
        /* <DEDUP_REMOVED lines=8> */
.L_x_14819:
[----:B------:R-:W-:Y:S05]  /*1d760*/  BRA `(.L_x_14820) ;  /* 0xffffffb800f07947 */ /* 0x000fea000383ffff */
.L_x_14680:
[----:B------:R-:W-:Y:S01]  /*1d770*/  BSSY B0, `(.L_x_14821) ;  /* 0x0000006000007945 */ /* 0x000fe20003800000 */
[----:B------:R-:W-:Y:S01]  /*1d780*/  PLOP3.LUT P6, PT, P6, PT, PT, 0x8, 0x0 ;  /* 0x000000000000781c */ /* 0x000fe200037ce170 */
[----:B------:R-:W-:-:S12]  /*1d790*/  IMAD.MOV.U32 R15, RZ, RZ, -0x1 ;  /* 0xffffffffff0f7424 */ /* 0x000fd800078e00ff */
[----:B01----:R-:W-:Y:S05]  /*1d7a0*/  WARPSYNC.COLLECTIVE R15, `(.L_x_14822) ;  /* 0x000000000f087348 */ /* 0x003fea0003c00000 */
[----:B------:R-:W-:Y:S01]  /*1d7b0*/  VOTE.ANY R14, PT, P6 ;  /* 0x00000000000e7806 */ /* 0x000fe200030e0100 */
[----:B01----:R-:W-:Y:S06]  /*1d7c0*/  ENDCOLLECTIVE ;  /* 0x000000000000791b */ /* 0x003fec0003800000 */
.L_x_14822:
[----:B------:R-:W-:Y:S05]  /*1d7d0*/  BSYNC B0 ;  /* 0x0000000000007941 */ /* 0x000fea0003800000 */
.L_x_14821:
        /* <DEDUP_REMOVED lines=10> */
.L_x_14823:
[----:B------:R-:W-:Y:S02]  /*1d880*/  IMAD.MOV.U32 R13, RZ, RZ, R5 ;  /* 0x000000ffff0d7224 */ /* 0x000fe400078e0005 */
[----:B------:R-:W-:-:S07]  /*1d890*/  IMAD.MOV.U32 R25, RZ, RZ, R14 ;  /* 0x000000ffff197224 */ /* 0x000fce00078e000e */
[----:B------:R-:W-:Y:S05]  /*1d8a0*/  WARPSYNC.COLLECTIVE R15, `(.L_x_14824) ;  /* 0x000000000f087348 */ /* 0x000fea0003c00000 */
[----:B------:R0:W1:Y:S02]  /*1d8b0*/  SHFL.IDX P6, R14, R13, R12, R11 ;  /* 0x0000000c0d0e7389 */ /* 0x00006400000c000b */
[----:B01----:R-:W-:Y:S01]  /*1d8c0*/  ENDCOLLECTIVE ;  /* 0x000000000000791b */ /* 0x003fe20003800000 */
.L_x_14824:
[----:B------:R-:W-:Y:S01]  /*1d8d0*/  IMAD.MOV.U32 R5, RZ, RZ, R14 ;  /* 0x000000ffff057224 */ /* 0x000fe200078e000e */
[----:B------:R-:W-:Y:S06]  /*1d8e0*/  BRA `(.L_x_14825) ;  /* 0xffffffb800d07947 */ /* 0x000fec000383ffff */
.L_x_14682:
[----:B------:R-:W-:Y:S01]  /*1d8f0*/  BSSY B0, `(.L_x_14826) ;  /* 0x0000007000007945 */ /* 0x000fe20003800000 */
[----:B------:R-:W-:Y:S02]  /*1d900*/  IMAD.MOV.U32 R13, RZ, RZ, R2 ;  /* 0x000000ffff0d7224 */ /* 0x000fe400078e0002 */
[----:B-1----:R-:W-:Y:S02]  /*1d910*/  IMAD.MOV.U32 R11, RZ, RZ, 0x1f ;  /* 0x0000001fff0b7424 */ /* 0x002fe400078e00ff */
[----:B------:R-:W-:-:S07]  /*1d920*/  IMAD.MOV.U32 R15, RZ, RZ, -0x1 ;  /* 0xffffffffff0f7424 */ /* 0x000fce00078e00ff */
[----:B0-234-:R-:W-:Y:S05]  /*1d930*/  WARPSYNC.COLLECTIVE R15, `(.L_x_14827) ;  /* 0x000000000f087348 */ /* 0x01dfea0003c00000 */
[----:B------:R1:W0:Y:S02]  /*1d940*/  SHFL.IDX P6, R14, R13, R12, R11 ;  /* 0x0000000c0d0e7389 */ /* 0x00022400000c000b */
[----:B01234-:R-:W-:Y:S01]  /*1d950*/  ENDCOLLECTIVE ;  /* 0x000000000000791b */ /* 0x01ffe20003800000 */
.L_x_14827:
[----:B------:R-:W-:Y:S05]  /*1d960*/  BSYNC B0 ;  /* 0x0000000000007941 */ /* 0x000fea0003800000 */
.L_x_14826:
[----:B------:R-:W-:Y:S01]  /*1d970*/  IMAD.MOV.U32 R24, RZ, RZ, R14 ;  /* 0x000000ffff187224 */ /* 0x000fe200078e000e */
[----:B------:R-:W-:Y:S06]  /*1d980*/  BRA `(.L_x_14681) ;  /* 0xffffffb800c07947 */ /* 0x000fec000383ffff */
.L_x_14688:
[----:B0-----:R0:W2:Y:S02]  /*1d990*/  SYNCS.PHASECHK.TRANS64.TRYWAIT P0, [R9+URZ+0x16820], R0 ;  /* 0x01682000090075a7 */ /* 0x0010a4000800017f */
[----:B--2---:R-:W-:Y:S05]  /*1d9a0*/  @!P0 NANOSLEEP.SYNCS 0x989680 ;  /* 0x009896800000895d */ /* 0x004fea0003900000 */
[----:B------:R-:W2:Y:S02]  /*1d9b0*/  @!P0 SYNCS.PHASECHK.TRANS64 P0, [R9+URZ+0x16820], R0 ;  /* 0x01682000090085a7 */ /* 0x000ea4000800007f */
[----:B--2---:R-:W-:Y:S05]  /*1d9c0*/  @!P0 BRA `(.L_x_14688) ;  /* 0xfffffffc00f08947 */ /* 0x004fea000383ffff */
[----:B------:R-:W-:Y:S05]  /*1d9d0*/  BRA `(.L_x_14828) ;  /* 0xffffffc400187947 */ /* 0x000fea000383ffff */
.L_x_14689:
        /* <DEDUP_REMOVED lines=11> */
.L_x_14830:
[----:B------:R-:W-:Y:S05]  /*1da90*/  BSYNC B0 ;  /* 0x0000000000007941 */ /* 0x000fea0003800000 */
.L_x_14829:
[----:B------:R-:W-:Y:S05]  /*1daa0*/  BRA `(.L_x_14831) ;  /* 0xffffffc400007947 */ /* 0x000fea000383ffff */
.L_x_14690:
[----:B------:R-:W-:Y:S01]  /*1dab0*/  BSSY B0, `(.L_x_14832) ;  /* 0x0000006000007945 */ /* 0x000fe20003800000 */
[----:B------:R-:W-:-:S07]  /*1dac0*/  IMAD.MOV.U32 R15, RZ, RZ, -0x1 ;  /* 0xffffffffff0f7424 */ /* 0x000fce00078e00ff */
[----:B01-3--:R-:W-:Y:S05]  /*1dad0*/  WARPSYNC.COLLECTIVE R15, `(.L_x_14833) ;  /* 0x000000000f0c7348 */ /* 0x00bfea0003c00000 */
[----:B------:R-:W-:Y:S02]  /*1dae0*/  ELECT P6, UR62, PT ;  /* 0x00000000003e782f */ /* 0x000fe400038c0000 */
[----:B------:R-:W-:Y:S01]  /*1daf0*/  MOV R14, UR62 ;  /* 0x0000003e000e7c02 */ /* 0x000fe20008000f00 */
[----:B01-3--:R-:W-:Y:S10]  /*1db00*/  ENDCOLLECTIVE ;  /* 0x000000000000791b */ /* 0x00bff40003800000 */
.L_x_14833:
[----:B------:R-:W-:Y:S05]  /*1db10*/  BSYNC B0 ;  /* 0x0000000000007941 */ /* 0x000fea0003800000 */
.L_x_14832:
[----:B------:R-:W-:Y:S05]  /*1db20*/  BRA `(.L_x_14834) ;  /* 0xffffffc000f47947 */ /* 0x000fea000383ffff */
.L_x_14692:
[----:B0-----:R0:W2:Y:S02]  /*1db30*/  SYNCS.PHASECHK.TRANS64.TRYWAIT P0, [R7+URZ], R2 ;  /* 0x00000002070075a7 */ /* 0x0010a4000800017f */
[----:B--2---:R-:W-:Y:S05]  /*1db40*/  @!P0 NANOSLEEP.SYNCS 0x989680 ;  /* 0x009896800000895d */ /* 0x004fea0003900000 */
[----:B------:R-:W2:Y:S02]  /*1db50*/  @!P0 SYNCS.PHASECHK.TRANS64 P0, [R7+URZ], R2 ;  /* 0x00000002070085a7 */ /* 0x000ea4000800007f */
[----:B--2---:R-:W-:Y:S05]  /*1db60*/  @!P0 BRA `(.L_x_14692) ;  /* 0xfffffffc00f08947 */ /* 0x004fea000383ffff */
[----:B------:R-:W-:Y:S05]  /*1db70*/  BRA `(.L_x_14835) ;  /* 0xffffffc400287947 */ /* 0x000fea000383ffff */
.L_x_14693:
[----:B--2---:R2:W4:Y:S02]  /*1db80*/  SYNCS.PHASECHK.TRANS64.TRYWAIT P0, [R3+URZ], R0 ;  /* 0x00000000030075a7 */ /* 0x004524000800017f */
[----:B----4-:R-:W-:Y:S05]  /*1db90*/  @!P0 NANOSLEEP.SYNCS 0x989680 ;  /* 0x009896800000895d */ /* 0x010fea0003900000 */
[----:B------:R-:W4:Y:S02]  /*1dba0*/  @!P0 SYNCS.PHASECHK.TRANS64 P0, [R3+URZ], R0 ;  /* 0x00000000030085a7 */ /* 0x000f24000800007f */
[----:B----4-:R-:W-:Y:S05]  /*1dbb0*/  @!P0 BRA `(.L_x_14693) ;  /* 0xfffffffc00f08947 */ /* 0x010fea000383ffff */
[----:B------:R-:W-:Y:S05]  /*1dbc0*/  BRA `(.L_x_14836) ;  /* 0xffffffc4001c7947 */ /* 0x000fea000383ffff */
.L_x_14695:
[----:B--2---:R2:W4:Y:S02]  /*1dbd0*/  SYNCS.PHASECHK.TRANS64.TRYWAIT P0, [R5+URZ], R2 ;  /* 0x00000002050075a7 */ /* 0x004524000800017f */
[----:B----4-:R-:W-:Y:S05]  /*1dbe0*/  @!P0 NANOSLEEP.SYNCS 0x989680 ;  /* 0x009896800000895d */ /* 0x010fea0003900000 */
[----:B------:R-:W4:Y:S02]  /*1dbf0*/  @!P0 SYNCS.PHASECHK.TRANS64 P0, [R5+URZ], R2 ;  /* 0x00000002050085a7 */ /* 0x000f24000800007f */
[----:B----4-:R-:W-:Y:S05]  /*1dc00*/  @!P0 BRA `(.L_x_14695) ;  /* 0xfffffffc00f08947 */ /* 0x010fea000383ffff */
[----:B------:R-:W-:Y:S05]  /*1dc10*/  BRA `(.L_x_14837) ;  /* 0xffffffc400207947 */ /* 0x000fea000383ffff */
.L_x_14838:
        /* <DEDUP_REMOVED lines=14> */
.L_x_14883:


//--------------------- .nv.global.init           --------------------------
	.section	.nv.global.init,"aw",@progbits
.nv.global.init:
	.type		$str$20,@object
	.size		$str$20,($str$21 - $str$20)
$str$20:
        /*0000*/ 	.byte	0x28, 0x61, 0x64, 0x64, 0x72, 0x65, 0x73, 0x73, 0x20, 0x26, 0x20, 0x6d, 0x61, 0x73, 0x6b, 0x29
        /*0010*/ 	.byte	0x20, 0x3d, 0x3d, 0x20, 0x30, 0x00
	.type		$str$21,@object
	.size		$str$21,(__unnamed_43 - $str$21)
$str$21:
        /*0016*/ 	.byte	0x2f, 0x74, 0x6d, 0x70, 0x2f, 0x6f, 0x73, 0x73, 0x5f, 0x6b, 0x65, 0x72, 0x6e, 0x65, 0x6c, 0x73
        /*0026*/ 	.byte	0x5f, 0x73, 0x72, 0x63, 0x2f, 0x66, 0x6c, 0x61, 0x73, 0x68, 0x5f, 0x61, 0x74, 0x74, 0x65, 0x6e
        /*0036*/ 	.byte	0x74, 0x69, 0x6f, 0x6e, 0x2f, 0x63, 0x73, 0x72, 0x63, 0x2f, 0x63, 0x75, 0x74, 0x6c, 0x61, 0x73
        /*0046*/ 	.byte	0x73, 0x2f, 0x69, 0x6e, 0x63, 0x6c, 0x75, 0x64, 0x65, 0x2f, 0x63, 0x75, 0x74, 0x65, 0x2f, 0x70
        /*0056*/ 	.byte	0x6f, 0x69, 0x6e, 0x74, 0x65, 0x72, 0x5f, 0x66, 0x6c, 0x61, 0x67, 0x67, 0x65, 0x64, 0x2e, 0x68
        /*0066*/ 	.byte	0x70, 0x70, 0x00
	.type		__unnamed_43,@object
	.size		__unnamed_43,(__unnamed_4 - __unnamed_43)
__unnamed_43:
        /* <DEDUP_REMOVED lines=24> */
        /*01e9*/ 	.byte	0x00
	.type		__unnamed_4,@object
	.size		__unnamed_4,(__unnamed_13 - __unnamed_4)
__unnamed_4:
        /* <DEDUP_REMOVED lines=25> */
	.type		__unnamed_13,@object
	.size		__unnamed_13,(__unnamed_29 - __unnamed_13)
__unnamed_13:
        /* <DEDUP_REMOVED lines=25> */
	.type		__unnamed_29,@object
	.size		__unnamed_29,(__unnamed_21 - __unnamed_29)
__unnamed_29:
        /* <DEDUP_REMOVED lines=25> */
	.type		__unnamed_21,@object
	.size		__unnamed_21,(__unnamed_39 - __unnamed_21)
__unnamed_21:
        /* <DEDUP_REMOVED lines=25> */
	.type		__unnamed_39,@object
	.size		__unnamed_39,(__unnamed_34 - __unnamed_39)
__unnamed_39:
        /* <DEDUP_REMOVED lines=25> */
	.type		__unnamed_34,@object
	.size		__unnamed_34,(__unnamed_38 - __unnamed_34)
__unnamed_34:
        /* <DEDUP_REMOVED lines=25> */
	.type		__unnamed_38,@object
	.size		__unnamed_38,(__unnamed_14 - __unnamed_38)
__unnamed_38:
        /* <DEDUP_REMOVED lines=25> */
	.type		__unnamed_14,@object
	.size		__unnamed_14,(__unnamed_30 - __unnamed_14)
__unnamed_14:
        /* <DEDUP_REMOVED lines=25> */
	.type		__unnamed_30,@object
	.size		__unnamed_30,(__unnamed_9 - __unnamed_30)
__unnamed_30:
        /* <DEDUP_REMOVED lines=25> */
	.type		__unnamed_9,@object
	.size		__unnamed_9,(__unnamed_25 - __unnamed_9)
__unnamed_9:
        /* <DEDUP_REMOVED lines=24> */
        /*110b*/ 	.byte	0x3e, 0x20, 0x26, 0x5d, 0x00
	.type		__unnamed_25,@object
	.size		__unnamed_25,(__unnamed_5 - __unnamed_25)
__unnamed_25:
        /* <DEDUP_REMOVED lines=25> */
	.type		__unnamed_5,@object
	.size		__unnamed_5,(__unnamed_3 - __unnamed_5)
__unnamed_5:
        /* <DEDUP_REMOVED lines=25> */
	.type		__unnamed_3,@object
	.size		__unnamed_3,(__unnamed_2 - __unnamed_3)
__unnamed_3:
        /* <DEDUP_REMOVED lines=29> */
	.type		__unnamed_2,@object
	.size		__unnamed_2,(__unnamed_7 - __unnamed_2)
__unnamed_2:
        /* <DEDUP_REMOVED lines=29> */
	.type		__unnamed_7,@object
	.size		__unnamed_7,(__unnamed_8 - __unnamed_7)
__unnamed_7:
        /* <DEDUP_REMOVED lines=28> */
        /*1972*/ 	.byte	0x3c, 0x31, 0x32, 0x32, 0x38, 0x38, 0x3e, 0x3e, 0x3e, 0x3e, 0x3e, 0x5d, 0x00
	.type		__unnamed_8,@object
	.size		__unnamed_8,(__unnamed_1 - __unnamed_8)
__unnamed_8:
        /* <DEDUP_REMOVED lines=29> */
	.type		__unnamed_1,@object
	.size		__unnamed_1,(__unnamed_41 - __unnamed_1)
__unnamed_1:
        /* <DEDUP_REMOVED lines=28> */
        /*1d0c*/ 	.byte	0x3c, 0x38, 0x31, 0x39, 0x32, 0x3e, 0x3e, 0x3e, 0x3e, 0x3e, 0x20, 0x26, 0x5d, 0x00
	.type		__unnamed_41,@object
	.size		__unnamed_41,(__unnamed_42 - __unnamed_41)
__unnamed_41:
        /* <DEDUP_REMOVED lines=28> */
        /*1eda*/ 	.byte	0x3a, 0x43, 0x3c, 0x31, 0x36, 0x33, 0x38, 0x34, 0x3e, 0x3e, 0x3e, 0x3e, 0x3e, 0x5d, 0x00
	.type		__unnamed_42,@object
	.size		__unnamed_42,(__unnamed_6 - __unnamed_42)
__unnamed_42:
        /* <DEDUP_REMOVED lines=29> */
	.type		__unnamed_6,@object
	.size		__unnamed_6,(__unnamed_33 - __unnamed_6)
__unnamed_6:
        /* <DEDUP_REMOVED lines=29> */
	.type		__unnamed_33,@object
	.size		__unnamed_33,(__unnamed_17 - __unnamed_33)
__unnamed_33:
        /* <DEDUP_REMOVED lines=29> */
	.type		__unnamed_17,@object
	.size		__unnamed_17,(__unnamed_37 - __unnamed_17)
__unnamed_17:
        /* <DEDUP_REMOVED lines=29> */
	.type		__unnamed_37,@object
	.size		__unnamed_37,(__unnamed_11 - __unnamed_37)
__unnamed_37:
        /* <DEDUP_REMOVED lines=29> */
	.type		__unnamed_11,@object
	.size		__unnamed_11,(__unnamed_27 - __unnamed_11)
__unnamed_11:
        /* <DEDUP_REMOVED lines=29> */
	.type		__unnamed_27,@object
	.size		__unnamed_27,(__unnamed_19 - __unnamed_27)
__unnamed_27:
        /* <DEDUP_REMOVED lines=29> */
	.type		__unnamed_19,@object
	.size		__unnamed_19,(__unnamed_12 - __unnamed_19)
__unnamed_19:
        /* <DEDUP_REMOVED lines=29> */
	.type		__unnamed_12,@object
	.size		__unnamed_12,(__unnamed_28 - __unnamed_12)
__unnamed_12:
        /* <DEDUP_REMOVED lines=29> */
	.type		__unnamed_28,@object
	.size		__unnamed_28,(__unnamed_36 - __unnamed_28)
__unnamed_28:
        /* <DEDUP_REMOVED lines=29> */
	.type		__unnamed_36,@object
	.size		__unnamed_36,(__unnamed_20 - __unnamed_36)
__unnamed_36:
        /* <DEDUP_REMOVED lines=29> */
	.type		__unnamed_20,@object
	.size		__unnamed_20,(__unnamed_16 - __unnamed_20)
__unnamed_20:
        /* <DEDUP_REMOVED lines=29> */
	.type		__unnamed_16,@object
	.size		__unnamed_16,(__unnamed_32 - __unnamed_16)
__unnamed_16:
        /* <DEDUP_REMOVED lines=29> */
	.type		__unnamed_32,@object
	.size		__unnamed_32,(__unnamed_23 - __unnamed_32)
__unnamed_32:
        /* <DEDUP_REMOVED lines=29> */
	.type		__unnamed_23,@object
	.size		__unnamed_23,(__unnamed_40 - __unnamed_23)
__unnamed_23:
        /* <DEDUP_REMOVED lines=30> */
	.type		__unnamed_40,@object
	.size		__unnamed_40,(__unnamed_24 - __unnamed_40)
__unnamed_40:
        /* <DEDUP_REMOVED lines=30> */
	.type		__unnamed_24,@object
	.size		__unnamed_24,(__unnamed_35 - __unnamed_24)
__unnamed_24:
        /* <DEDUP_REMOVED lines=30> */
	.type		__unnamed_35,@object
	.size		__unnamed_35,(__unnamed_15 - __unnamed_35)
__unnamed_35:
        /* <DEDUP_REMOVED lines=29> */
        /*3f8a*/ 	.byte	0x5d, 0x00
	.type		__unnamed_15,@object
	.size		__unnamed_15,(__unnamed_31 - __unnamed_15)
__unnamed_15:
        /* <DEDUP_REMOVED lines=30> */
	.type		__unnamed_31,@object
	.size		__unnamed_31,(__unnamed_10 - __unnamed_31)
__unnamed_31:
        /* <DEDUP_REMOVED lines=30> */
	.type		__unnamed_10,@object
	.size		__unnamed_10,(__unnamed_26 - __unnamed_10)
__unnamed_10:
        /* <DEDUP_REMOVED lines=30> */
	.type		__unnamed_26,@object
	.size		__unnamed_26,(__unnamed_18 - __unnamed_26)
__unnamed_26:
        /* <DEDUP_REMOVED lines=30> */
	.type		__unnamed_18,@object
	.size		__unnamed_18,(__unnamed_22 - __unnamed_18)
__unnamed_18:
        /* <DEDUP_REMOVED lines=30> */
	.type		__unnamed_22,@object
	.size		__unnamed_22,(.L_21 - __unnamed_22)
__unnamed_22:
        /* <DEDUP_REMOVED lines=29> */
        /*4a76*/ 	.byte	0x26, 0x5d, 0x00
.L_21:


//--------------------- .nv.shared._ZN7cutlass13device_kernelIN5flash11enable_sm90INS1_16FlashAttnFwdSm90INS1_25CollectiveMainloopFwdSm90ILi2EN4cute5tupleIJNS5_1CILi1EEES8_S8_EEENS6_IJNS7_ILi128EEENS7_ILi80EEENS7_ILi256EEEEEELi256ENS_10bfloat16_tEfNS_4arch4Sm90ELb0ELb0ELb0ELb0ELb0ELb0ELb0ELb1ELb1ELb1ELb1ELb0EEENS1_21CollectiveEpilogueFwdINS6_IJSA_SC_SB_EEES9_SE_SG_Li256ELb0ELb1ELb1ELb0EEENS1_19SingleTileSchedulerILb0ELb1ELb1ELi128EEEEEEEEEvNT_6ParamsE --------------------------
	.section	.nv.shared._ZN7cutlass13device_kernelIN5flash11enable_sm90INS1_16FlashAttnFwdSm90INS1_25CollectiveMainloopFwdSm90ILi2EN4cute5tupleIJNS5_1CILi1EEES8_S8_EEENS6_IJNS7_ILi128EEENS7_ILi80EEENS7_ILi256EEEEEELi256ENS_10bfloat16_tEfNS_4arch4Sm90ELb0ELb0ELb0ELb0ELb0ELb0ELb0ELb1ELb1ELb1ELb1ELb0EEENS1_21CollectiveEpilogueFwdINS6_IJSA_SC_SB_EEES9_SE_SG_Li256ELb0ELb1ELb1ELb0EEENS1_19SingleTileSchedulerILb0ELb1ELb1ELi128EEEEEEEEEvNT_6ParamsE,"aw",@nobits
	.sectionflags	@""
	.align	16
	.zero		1024


//--------------------- .nv.shared.reserved.0     --------------------------
	.section	.nv.shared.reserved.0,"aw",@nobits
	.weak		__nv_reservedSMEM_offset_0_alias
	.size		__nv_reservedSMEM_offset_0_alias, 0, 0
	.other		__nv_reservedSMEM_offset_0_alias,@"STO_CUDA_RESERVED_SHARED STV_DEFAULT"
__nv_reservedSMEM_offset_0_alias:
	.zero		0


//--------------------- .nv.global                --------------------------
	.section	.nv.global,"aw",@nobits
.nv.global:
	.type		_ZN72_INTERNAL_a5edcc1a_36_flash_fwd_hdimall_bf16_split_sm90_cu_ef95aea4_44294cute1_E,@object
	.size		_ZN72_INTERNAL_a5edcc1a_36_flash_fwd_hdimall_bf16_split_sm90_cu_ef95aea4_44294cute1_E,(_ZN72_INTERNAL_a5edcc1a_36_flash_fwd_hdimall_bf16_split_sm90_cu_ef95aea4_44294cuda3std3__45__cpo6cbeginE - _ZN72_INTERNAL_a5edcc1a_36_flash_fwd_hdimall_bf16_split_sm90_cu_ef95aea4_44294cute1_E)
_ZN72_INTERNAL_a5edcc1a_36_flash_fwd_hdimall_bf16_split_sm90_cu_ef95aea4_44294cute1_E:
	.zero		1
	.type		_ZN72_INTERNAL_a5edcc1a_36_flash_fwd_hdimall_bf16_split_sm90_cu_ef95aea4_44294cuda3std3__45__cpo6cbeginE,@object
	.size		_ZN72_INTERNAL_a5edcc1a_36_flash_fwd_hdimall_bf16_split_sm90_cu_ef95aea4_44294cuda3std3__45__cpo6cbeginE,(_ZN72_INTERNAL_a5edcc1a_36_flash_fwd_hdimall_bf16_split_sm90_cu_ef95aea4_44294cuda3std3__48in_placeE - _ZN72_INTERNAL_a5edcc1a_36_flash_fwd_hdimall_bf16_split_sm90_cu_ef95aea4_44294cuda3std3__45__cpo6cbeginE)
_ZN72_INTERNAL_a5edcc1a_36_flash_fwd_hdimall_bf16_split_sm90_cu_ef95aea4_44294cuda3std3__45__cpo6cbeginE:
	.zero		1
	.type		_ZN72_INTERNAL_a5edcc1a_36_flash_fwd_hdimall_bf16_split_sm90_cu_ef95aea4_44294cuda3std3__48in_placeE,@object
	.size		_ZN72_INTERNAL_a5edcc1a_36_flash_fwd_hdimall_bf16_split_sm90_cu_ef95aea4_44294cuda3std3__48in_placeE,(_ZN72_INTERNAL_a5edcc1a_36_flash_fwd_hdimall_bf16_split_sm90_cu_ef95aea4_44294cuda3std6ranges3__45__cpo9iter_moveE - _ZN72_INTERNAL_a5edcc1a_36_flash_fwd_hdimall_bf16_split_sm90_cu_ef95aea4_44294cuda3std3__48in_placeE)
_ZN72_INTERNAL_a5edcc1a_36_flash_fwd_hdimall_bf16_split_sm90_cu_ef95aea4_44294cuda3std3__48in_placeE:
	.zero		1
	.type		_ZN72_INTERNAL_a5edcc1a_36_flash_fwd_hdimall_bf16_split_sm90_cu_ef95aea4_44294cuda3std6ranges3__45__cpo9iter_moveE,@object
	.size		_ZN72_INTERNAL_a5edcc1a_36_flash_fwd_hdimall_bf16_split_sm90_cu_ef95aea4_44294cuda3std6ranges3__45__cpo9iter_moveE,(_ZN72_INTERNAL_a5edcc1a_36_flash_fwd_hdimall_bf16_split_sm90_cu_ef95aea4_44294cuda3std3__45__cpo5beginE - _ZN72_INTERNAL_a5edcc1a_36_flash_fwd_hdimall_bf16_split_sm90_cu_ef95aea4_44294cuda3std6ranges3__45__cpo9iter_moveE)
_ZN72_INTERNAL_a5edcc1a_36_flash_fwd_hdimall_bf16_split_sm90_cu_ef95aea4_44294cuda3std6ranges3__45__cpo9iter_moveE:
	.zero		1
	.type		_ZN72_INTERNAL_a5edcc1a_36_flash_fwd_hdimall_bf16_split_sm90_cu_ef95aea4_44294cuda3std3__45__cpo5beginE,@object
	.size		_ZN72_INTERNAL_a5edcc1a_36_flash_fwd_hdimall_bf16_split_sm90_cu_ef95aea4_44294cuda3std3__45__cpo5beginE,(_ZN72_INTERNAL_a5edcc1a_36_flash_fwd_hdimall_bf16_split_sm90_cu_ef95aea4_44294cuda3std3__474_GLOBAL__N__a5edcc1a_36_flash_fwd_hdimall_bf16_split_sm90_cu_ef95aea4_44296ignoreE - _ZN72_INTERNAL_a5edcc1a_36_flash_fwd_hdimall_bf16_split_sm90_cu_ef95aea4_44294cuda3std3__45__cpo5beginE)
_ZN72_INTERNAL_a5edcc1a_36_flash_fwd_hdimall_bf16_split_sm90_cu_ef95aea4_44294cuda3std3__45__cpo5beginE:
	.zero		1
	.type		_ZN72_INTERNAL_a5edcc1a_36_flash_fwd_hdimall_bf16_split_sm90_cu_ef95aea4_44294cuda3std3__474_GLOBAL__N__a5edcc1a_36_flash_fwd_hdimall_bf16_split_sm90_cu_ef95aea4_44296ignoreE,@object
	.size		_ZN72_INTERNAL_a5edcc1a_36_flash_fwd_hdimall_bf16_split_sm90_cu_ef95aea4_44294cuda3std3__474_GLOBAL__N__a5edcc1a_36_flash_fwd_hdimall_bf16_split_sm90_cu_ef95aea4_44296ignoreE,(_ZN72_INTERNAL_a5edcc1a_36_flash_fwd_hdimall_bf16_split_sm90_cu_ef95aea4_44294cute7productE - _ZN72_INTERNAL_a5edcc1a_36_flash_fwd_hdimall_bf16_split_sm90_cu_ef95aea4_44294cuda3std3__474_GLOBAL__N__a5edcc1a_36_flash_fwd_hdimall_bf16_split_sm90_cu_ef95aea4_44296ignoreE)
_ZN72_INTERNAL_a5edcc1a_36_flash_fwd_hdimall_bf16_split_sm90_cu_ef95aea4_44294cuda3std3__474_GLOBAL__N__a5edcc1a_36_flash_fwd_hdimall_bf16_split_sm90_cu_ef95aea4_44296ignoreE:
	.zero		1
	.type		_ZN72_INTERNAL_a5edcc1a_36_flash_fwd_hdimall_bf16_split_sm90_cu_ef95aea4_44294cute7productE,@object
	.size		_ZN72_INTERNAL_a5edcc1a_36_flash_fwd_hdimall_bf16_split_sm90_cu_ef95aea4_44294cute7productE,(_ZN72_INTERNAL_a5edcc1a_36_flash_fwd_hdimall_bf16_split_sm90_cu_ef95aea4_44294cuda3std3__45__cpo3endE - _ZN72_INTERNAL_a5edcc1a_36_flash_fwd_hdimall_bf16_split_sm90_cu_ef95aea4_44294cute7productE)
_ZN72_INTERNAL_a5edcc1a_36_flash_fwd_hdimall_bf16_split_sm90_cu_ef95aea4_44294cute7productE:
	.zero		1
	.type		_ZN72_INTERNAL_a5edcc1a_36_flash_fwd_hdimall_bf16_split_sm90_cu_ef95aea4_44294cuda3std3__45__cpo3endE,@object
	.size		_ZN72_INTERNAL_a5edcc1a_36_flash_fwd_hdimall_bf16_split_sm90_cu_ef95aea4_44294cuda3std3__45__cpo3endE,(_ZN72_INTERNAL_a5edcc1a_36_flash_fwd_hdimall_bf16_split_sm90_cu_ef95aea4_44294cuda3std3__419piecewise_constructE - _ZN72_INTERNAL_a5edcc1a_36_flash_fwd_hdimall_bf16_split_sm90_cu_ef95aea4_44294cuda3std3__45__cpo3endE)
_ZN72_INTERNAL_a5edcc1a_36_flash_fwd_hdimall_bf16_split_sm90_cu_ef95aea4_44294cuda3std3__45__cpo3endE:
	.zero		1
	.type		_ZN72_INTERNAL_a5edcc1a_36_flash_fwd_hdimall_bf16_split_sm90_cu_ef95aea4_44294cuda3std3__419piecewise_constructE,@object
	.size		_ZN72_INTERNAL_a5edcc1a_36_flash_fwd_hdimall_bf16_split_sm90_cu_ef95aea4_44294cuda3std3__419piecewise_constructE,(_ZN72_INTERNAL_a5edcc1a_36_flash_fwd_hdimall_bf16_split_sm90_cu_ef95aea4_44294cuda3std3__45__cpo4cendE - _ZN72_INTERNAL_a5edcc1a_36_flash_fwd_hdimall_bf16_split_sm90_cu_ef95aea4_44294cuda3std3__419piecewise_constructE)
_ZN72_INTERNAL_a5edcc1a_36_flash_fwd_hdimall_bf16_split_sm90_cu_ef95aea4_44294cuda3std3__419piecewise_constructE:
	.zero		1
	.type		_ZN72_INTERNAL_a5edcc1a_36_flash_fwd_hdimall_bf16_split_sm90_cu_ef95aea4_44294cuda3std3__45__cpo4cendE,@object
	.size		_ZN72_INTERNAL_a5edcc1a_36_flash_fwd_hdimall_bf16_split_sm90_cu_ef95aea4_44294cuda3std3__45__cpo4cendE,(_ZN72_INTERNAL_a5edcc1a_36_flash_fwd_hdimall_bf16_split_sm90_cu_ef95aea4_44294cuda3std6ranges3__45__cpo4swapE - _ZN72_INTERNAL_a5edcc1a_36_flash_fwd_hdimall_bf16_split_sm90_cu_ef95aea4_44294cuda3std3__45__cpo4cendE)
_ZN72_INTERNAL_a5edcc1a_36_flash_fwd_hdimall_bf16_split_sm90_cu_ef95aea4_44294cuda3std3__45__cpo4cendE:
	.zero		1
	.type		_ZN72_INTERNAL_a5edcc1a_36_flash_fwd_hdimall_bf16_split_sm90_cu_ef95aea4_44294cuda3std6ranges3__45__cpo4swapE,@object
	.size		_ZN72_INTERNAL_a5edcc1a_36_flash_fwd_hdimall_bf16_split_sm90_cu_ef95aea4_44294cuda3std6ranges3__45__cpo4swapE,(.L_50 - _ZN72_INTERNAL_a5edcc1a_36_flash_fwd_hdimall_bf16_split_sm90_cu_ef95aea4_44294cuda3std6ranges3__45__cpo4swapE)
_ZN72_INTERNAL_a5edcc1a_36_flash_fwd_hdimall_bf16_split_sm90_cu_ef95aea4_44294cuda3std6ranges3__45__cpo4swapE:
	.zero		1
.L_50:


//--------------------- .nv.shared._ZN7cutlass13device_kernelIN5flash11enable_sm90INS1_16FlashAttnFwdSm90INS1_25CollectiveMainloopFwdSm90ILi2EN4cute5tupleIJNS5_1CILi1EEES8_S8_EEENS6_IJNS7_ILi128EEENS7_ILi80EEENS7_ILi256EEEEEELi256ENS_10bfloat16_tEfNS_4arch4Sm90ELb0ELb0ELb0ELb1ELb0ELb0ELb0ELb1ELb1ELb1ELb1ELb0EEENS1_21CollectiveEpilogueFwdINS6_IJSA_SC_SB_EEES9_SE_SG_Li256ELb1ELb1ELb1ELb0EEENS1_36VarlenDynamicPersistentTileSchedulerILi128ELi80ELi256ELi128ELb1ELb1ELb1ELb0ELb1ELb1EEEEEEEEEvNT_6ParamsE --------------------------
	.section	.nv.shared._ZN7cutlass13device_kernelIN5flash11enable_sm90INS1_16FlashAttnFwdSm90INS1_25CollectiveMainloopFwdSm90ILi2EN4cute5tupleIJNS5_1CILi1EEES8_S8_EEENS6_IJNS7_ILi128EEENS7_ILi80EEENS7_ILi256EEEEEELi256ENS_10bfloat16_tEfNS_4arch4Sm90ELb0ELb0ELb0ELb1ELb0ELb0ELb0ELb1ELb1ELb1ELb1ELb0EEENS1_21CollectiveEpilogueFwdINS6_IJSA_SC_SB_EEES9_SE_SG_Li256ELb1ELb1ELb1ELb0EEENS1_36VarlenDynamicPersistentTileSchedulerILi128ELi80ELi256ELi128ELb1ELb1ELb1ELb0ELb1ELb1EEEEEEEEEvNT_6ParamsE,"aw",@nobits
	.sectionflags	@""
	.align	16
	.zero		1024


//--------------------- .nv.shared._ZN7cutlass13device_kernelIN5flash11enable_sm90INS1_16FlashAttnFwdSm90INS1_25CollectiveMainloopFwdSm90ILi2EN4cute5tupleIJNS5_1CILi1EEES8_S8_EEENS6_IJNS7_ILi128EEENS7_ILi80EEENS7_ILi256EEEEEELi256ENS_10bfloat16_tEfNS_4arch4Sm90ELb0ELb0ELb0ELb1ELb0ELb1ELb0ELb1ELb1ELb1ELb1ELb0EEENS1_21CollectiveEpilogueFwdINS6_IJSA_SC_SB_EEES9_SE_SG_Li256ELb1ELb1ELb1ELb0EEENS1_36VarlenDynamicPersistentTileSchedulerILi128ELi80ELi256ELi128ELb1ELb1ELb1ELb0ELb1ELb1EEEEEEEEEvNT_6ParamsE --------------------------
	.section	.nv.shared._ZN7cutlass13device_kernelIN5flash11enable_sm90INS1_16FlashAttnFwdSm90INS1_25CollectiveMainloopFwdSm90ILi2EN4cute5tupleIJNS5_1CILi1EEES8_S8_EEENS6_IJNS7_ILi128EEENS7_ILi80EEENS7_ILi256EEEEEELi256ENS_10bfloat16_tEfNS_4arch4Sm90ELb0ELb0ELb0ELb1ELb0ELb1ELb0ELb1ELb1ELb1ELb1ELb0EEENS1_21CollectiveEpilogueFwdINS6_IJSA_SC_SB_EEES9_SE_SG_Li256ELb1ELb1ELb1ELb0EEENS1_36VarlenDynamicPersistentTileSchedulerILi128ELi80ELi256ELi128ELb1ELb1ELb1ELb0ELb1ELb1EEEEEEEEEvNT_6ParamsE,"aw",@nobits
	.sectionflags	@""
	.align	16
	.zero		1024


//--------------------- .nv.shared._ZN7cutlass13device_kernelIN5flash11enable_sm90INS1_16FlashAttnFwdSm90INS1_25CollectiveMainloopFwdSm90ILi2EN4cute5tupleIJNS5_1CILi1EEES8_S8_EEENS6_IJNS7_ILi128EEENS7_ILi64EEENS7_ILi256EEEEEELi256ENS_10bfloat16_tEfNS_4arch4Sm90ELb0ELb1ELb0ELb0ELb0ELb0ELb0ELb1ELb1ELb1ELb1ELb0EEENS1_21CollectiveEpilogueFwdINS6_IJSA_SC_SB_EEES9_SE_SG_Li256ELb0ELb1ELb1ELb0EEENS1_19SingleTileSchedulerILb0ELb1ELb1ELi128EEEEEEEEEvNT_6ParamsE --------------------------
	.section	.nv.shared._ZN7cutlass13device_kernelIN5flash11enable_sm90INS1_16FlashAttnFwdSm90INS1_25CollectiveMainloopFwdSm90ILi2EN4cute5tupleIJNS5_1CILi1EEES8_S8_EEENS6_IJNS7_ILi128EEENS7_ILi64EEENS7_ILi256EEEEEELi256ENS_10bfloat16_tEfNS_4arch4Sm90ELb0ELb1ELb0ELb0ELb0ELb0ELb0ELb1ELb1ELb1ELb1ELb0EEENS1_21CollectiveEpilogueFwdINS6_IJSA_SC_SB_EEES9_SE_SG_Li256ELb0ELb1ELb1ELb0EEENS1_19SingleTileSchedulerILb0ELb1ELb1ELi128EEEEEEEEEvNT_6ParamsE,"aw",@nobits
	.sectionflags	@""
	.align	16
	.zero		1024


//--------------------- .nv.shared._ZN7cutlass13device_kernelIN5flash11enable_sm90INS1_16FlashAttnFwdSm90INS1_25CollectiveMainloopFwdSm90ILi2EN4cute5tupleIJNS5_1CILi1EEES8_S8_EEENS6_IJNS7_ILi128EEENS7_ILi64EEENS7_ILi256EEEEEELi256ENS_10bfloat16_tEfNS_4arch4Sm90ELb0ELb1ELb0ELb1ELb0ELb0ELb0ELb1ELb1ELb1ELb1ELb0EEENS1_21CollectiveEpilogueFwdINS6_IJSA_SC_SB_EEES9_SE_SG_Li256ELb1ELb1ELb1ELb0EEENS1_36VarlenDynamicPersistentTileSchedulerILi128ELi64ELi256ELi128ELb1ELb1ELb1ELb1ELb0ELb1EEEEEEEEEvNT_6ParamsE --------------------------
	.section	.nv.shared._ZN7cutlass13device_kernelIN5flash11enable_sm90INS1_16FlashAttnFwdSm90INS1_25CollectiveMainloopFwdSm90ILi2EN4cute5tupleIJNS5_1CILi1EEES8_S8_EEENS6_IJNS7_ILi128EEENS7_ILi64EEENS7_ILi256EEEEEELi256ENS_10bfloat16_tEfNS_4arch4Sm90ELb0ELb1ELb0ELb1ELb0ELb0ELb0ELb1ELb1ELb1ELb1ELb0EEENS1_21CollectiveEpilogueFwdINS6_IJSA_SC_SB_EEES9_SE_SG_Li256ELb1ELb1ELb1ELb0EEENS1_36VarlenDynamicPersistentTileSchedulerILi128ELi64ELi256ELi128ELb1ELb1ELb1ELb1ELb0ELb1EEEEEEEEEvNT_6ParamsE,"aw",@nobits
	.sectionflags	@""
	.align	16
	.zero		1024


//--------------------- .nv.shared._ZN7cutlass13device_kernelIN5flash11enable_sm90INS1_16FlashAttnFwdSm90INS1_25CollectiveMainloopFwdSm90ILi2EN4cute5tupleIJNS5_1CILi1EEES8_S8_EEENS6_IJNS7_ILi128EEENS7_ILi64EEENS7_ILi256EEEEEELi256ENS_10bfloat16_tEfNS_4arch4Sm90ELb0ELb1ELb0ELb1ELb0ELb1ELb0ELb1ELb1ELb1ELb1ELb0EEENS1_21CollectiveEpilogueFwdINS6_IJSA_SC_SB_EEES9_SE_SG_Li256ELb1ELb1ELb1ELb0EEENS1_36VarlenDynamicPersistentTileSchedulerILi128ELi64ELi256ELi128ELb1ELb1ELb1ELb1ELb0ELb1EEEEEEEEEvNT_6ParamsE --------------------------
	.section	.nv.shared._ZN7cutlass13device_kernelIN5flash11enable_sm90INS1_16FlashAttnFwdSm90INS1_25CollectiveMainloopFwdSm90ILi2EN4cute5tupleIJNS5_1CILi1EEES8_S8_EEENS6_IJNS7_ILi128EEENS7_ILi64EEENS7_ILi256EEEEEELi256ENS_10bfloat16_tEfNS_4arch4Sm90ELb0ELb1ELb0ELb1ELb0ELb1ELb0ELb1ELb1ELb1ELb1ELb0EEENS1_21CollectiveEpilogueFwdINS6_IJSA_SC_SB_EEES9_SE_SG_Li256ELb1ELb1ELb1ELb0EEENS1_36VarlenDynamicPersistentTileSchedulerILi128ELi64ELi256ELi128ELb1ELb1ELb1ELb1ELb0ELb1EEEEEEEEEvNT_6ParamsE,"aw",@nobits
	.sectionflags	@""
	.align	16
	.zero		1024


//--------------------- .nv.shared._ZN7cutlass13device_kernelIN5flash11enable_sm90INS1_16FlashAttnFwdSm90INS1_25CollectiveMainloopFwdSm90ILi2EN4cute5tupleIJNS5_1CILi1EEES8_S8_EEENS6_IJNS7_ILi128EEENS7_ILi80EEENS7_ILi256EEEEEELi256ENS_10bfloat16_tEfNS_4arch4Sm90ELb1ELb0ELb0ELb0ELb0ELb0ELb0ELb1ELb1ELb1ELb1ELb0EEENS1_21CollectiveEpilogueFwdINS6_IJSA_SC_SB_EEES9_SE_SG_Li256ELb0ELb1ELb1ELb0EEENS1_19SingleTileSchedulerILb0ELb1ELb1ELi128EEEEEEEEEvNT_6ParamsE --------------------------
	.section	.nv.shared._ZN7cutlass13device_kernelIN5flash11enable_sm90INS1_16FlashAttnFwdSm90INS1_25CollectiveMainloopFwdSm90ILi2EN4cute5tupleIJNS5_1CILi1EEES8_S8_EEENS6_IJNS7_ILi128EEENS7_ILi80EEENS7_ILi256EEEEEELi256ENS_10bfloat16_tEfNS_4arch4Sm90ELb1ELb0ELb0ELb0ELb0ELb0ELb0ELb1ELb1ELb1ELb1ELb0EEENS1_21CollectiveEpilogueFwdINS6_IJSA_SC_SB_EEES9_SE_SG_Li256ELb0ELb1ELb1ELb0EEENS1_19SingleTileSchedulerILb0ELb1ELb1ELi128EEEEEEEEEvNT_6ParamsE,"aw",@nobits
	.sectionflags	@""
	.align	16
	.zero		1024


//--------------------- .nv.shared._ZN7cutlass13device_kernelIN5flash11enable_sm90INS1_16FlashAttnFwdSm90INS1_25CollectiveMainloopFwdSm90ILi2EN4cute5tupleIJNS5_1CILi1EEES8_S8_EEENS6_IJNS7_ILi128EEENS7_ILi80EEENS7_ILi256EEEEEELi256ENS_10bfloat16_tEfNS_4arch4Sm90ELb1ELb0ELb0ELb1ELb0ELb0ELb0ELb1ELb1ELb1ELb1ELb0EEENS1_21CollectiveEpilogueFwdINS6_IJSA_SC_SB_EEES9_SE_SG_Li256ELb1ELb1ELb1ELb0EEENS1_36VarlenDynamicPersistentTileSchedulerILi128ELi80ELi256ELi128ELb1ELb1ELb1ELb1ELb1ELb1EEEEEEEEEvNT_6ParamsE --------------------------
	.section	.nv.shared._ZN7cutlass13device_kernelIN5flash11enable_sm90INS1_16FlashAttnFwdSm90INS1_25CollectiveMainloopFwdSm90ILi2EN4cute5tupleIJNS5_1CILi1EEES8_S8_EEENS6_IJNS7_ILi128EEENS7_ILi80EEENS7_ILi256EEEEEELi256ENS_10bfloat16_tEfNS_4arch4Sm90ELb1ELb0ELb0ELb1ELb0ELb0ELb0ELb1ELb1ELb1ELb1ELb0EEENS1_21CollectiveEpilogueFwdINS6_IJSA_SC_SB_EEES9_SE_SG_Li256ELb1ELb1ELb1ELb0EEENS1_36VarlenDynamicPersistentTileSchedulerILi128ELi80ELi256ELi128ELb1ELb1ELb1ELb1ELb1ELb1EEEEEEEEEvNT_6ParamsE,"aw",@nobits
	.sectionflags	@""
	.align	16
	.zero		1024


//--------------------- .nv.shared._ZN7cutlass13device_kernelIN5flash11enable_sm90INS1_16FlashAttnFwdSm90INS1_25CollectiveMainloopFwdSm90ILi2EN4cute5tupleIJNS5_1CILi1EEES8_S8_EEENS6_IJNS7_ILi128EEENS7_ILi80EEENS7_ILi256EEEEEELi256ENS_10bfloat16_tEfNS_4arch4Sm90ELb1ELb0ELb0ELb1ELb0ELb1ELb0ELb1ELb1ELb1ELb1ELb0EEENS1_21CollectiveEpilogueFwdINS6_IJSA_SC_SB_EEES9_SE_SG_Li256ELb1ELb1ELb1ELb0EEENS1_36VarlenDynamicPersistentTileSchedulerILi128ELi80ELi256ELi128ELb1ELb1ELb1ELb1ELb1ELb1EEEEEEEEEvNT_6ParamsE --------------------------
	.section	.nv.shared._ZN7cutlass13device_kernelIN5flash11enable_sm90INS1_16FlashAttnFwdSm90INS1_25CollectiveMainloopFwdSm90ILi2EN4cute5tupleIJNS5_1CILi1EEES8_S8_EEENS6_IJNS7_ILi128EEENS7_ILi80EEENS7_ILi256EEEEEELi256ENS_10bfloat16_tEfNS_4arch4Sm90ELb1ELb0ELb0ELb1ELb0ELb1ELb0ELb1ELb1ELb1ELb1ELb0EEENS1_21CollectiveEpilogueFwdINS6_IJSA_SC_SB_EEES9_SE_SG_Li256ELb1ELb1ELb1ELb0EEENS1_36VarlenDynamicPersistentTileSchedulerILi128ELi80ELi256ELi128ELb1ELb1ELb1ELb1ELb1ELb1EEEEEEEEEvNT_6ParamsE,"aw",@nobits
	.sectionflags	@""
	.align	16
	.zero		1024


//--------------------- .nv.shared._ZN7cutlass13device_kernelIN5flash11enable_sm90INS1_16FlashAttnFwdSm90INS1_25CollectiveMainloopFwdSm90ILi2EN4cute5tupleIJNS5_1CILi1EEES8_S8_EEENS6_IJNS7_ILi128EEENS7_ILi112EEENS7_ILi192EEEEEELi192ENS_10bfloat16_tEfNS_4arch4Sm90ELb0ELb0ELb0ELb0ELb0ELb0ELb0ELb1ELb1ELb1ELb1ELb0EEENS1_21CollectiveEpilogueFwdINS6_IJSA_SC_SB_EEES9_SE_SG_Li256ELb0ELb1ELb1ELb0EEENS1_19SingleTileSchedulerILb0ELb1ELb1ELi128EEEEEEEEEvNT_6ParamsE --------------------------
	.section	.nv.shared._ZN7cutlass13device_kernelIN5flash11enable_sm90INS1_16FlashAttnFwdSm90INS1_25CollectiveMainloopFwdSm90ILi2EN4cute5tupleIJNS5_1CILi1EEES8_S8_EEENS6_IJNS7_ILi128EEENS7_ILi112EEENS7_ILi192EEEEEELi192ENS_10bfloat16_tEfNS_4arch4Sm90ELb0ELb0ELb0ELb0ELb0ELb0ELb0ELb1ELb1ELb1ELb1ELb0EEENS1_21CollectiveEpilogueFwdINS6_IJSA_SC_SB_EEES9_SE_SG_Li256ELb0ELb1ELb1ELb0EEENS1_19SingleTileSchedulerILb0ELb1ELb1ELi128EEEEEEEEEvNT_6ParamsE,"aw",@nobits
	.sectionflags	@""
	.align	16
	.zero		1024


//--------------------- .nv.shared._ZN7cutlass13device_kernelIN5flash11enable_sm90INS1_16FlashAttnFwdSm90INS1_25CollectiveMainloopFwdSm90ILi2EN4cute5tupleIJNS5_1CILi1EEES8_S8_EEENS6_IJNS7_ILi128EEENS7_ILi112EEENS7_ILi192EEEEEELi192ENS_10bfloat16_tEfNS_4arch4Sm90ELb0ELb0ELb0ELb1ELb0ELb0ELb0ELb1ELb1ELb1ELb1ELb0EEENS1_21CollectiveEpilogueFwdINS6_IJSA_SC_SB_EEES9_SE_SG_Li256ELb1ELb1ELb1ELb0EEENS1_36VarlenDynamicPersistentTileSchedulerILi128ELi112ELi256ELi128ELb1ELb1ELb1ELb0ELb1ELb1EEEEEEEEEvNT_6ParamsE --------------------------
	.section	.nv.shared._ZN7cutlass13device_kernelIN5flash11enable_sm90INS1_16FlashAttnFwdSm90INS1_25CollectiveMainloopFwdSm90ILi2EN4cute5tupleIJNS5_1CILi1EEES8_S8_EEENS6_IJNS7_ILi128EEENS7_ILi112EEENS7_ILi192EEEEEELi192ENS_10bfloat16_tEfNS_4arch4Sm90ELb0ELb0ELb0ELb1ELb0ELb0ELb0ELb1ELb1ELb1ELb1ELb0EEENS1_21CollectiveEpilogueFwdINS6_IJSA_SC_SB_EEES9_SE_SG_Li256ELb1ELb1ELb1ELb0EEENS1_36VarlenDynamicPersistentTileSchedulerILi128ELi112ELi256ELi128ELb1ELb1ELb1ELb0ELb1ELb1EEEEEEEEEvNT_6ParamsE,"aw",@nobits
	.sectionflags	@""
	.align	16
	.zero		1024


//--------------------- .nv.shared._ZN7cutlass13device_kernelIN5flash11enable_sm90INS1_16FlashAttnFwdSm90INS1_25CollectiveMainloopFwdSm90ILi2EN4cute5tupleIJNS5_1CILi1EEES8_S8_EEENS6_IJNS7_ILi128EEENS7_ILi112EEENS7_ILi192EEEEEELi192ENS_10bfloat16_tEfNS_4arch4Sm90ELb0ELb0ELb0ELb1ELb0ELb1ELb0ELb1ELb1ELb1ELb1ELb0EEENS1_21CollectiveEpilogueFwdINS6_IJSA_SC_SB_EEES9_SE_SG_Li256ELb1ELb1ELb1ELb0EEENS1_36VarlenDynamicPersistentTileSchedulerILi128ELi112ELi256ELi128ELb1ELb1ELb1ELb0ELb1ELb1EEEEEEEEEvNT_6ParamsE --------------------------
	.section	.nv.shared._ZN7cutlass13device_kernelIN5flash11enable_sm90INS1_16FlashAttnFwdSm90INS1_25CollectiveMainloopFwdSm90ILi2EN4cute5tupleIJNS5_1CILi1EEES8_S8_EEENS6_IJNS7_ILi128EEENS7_ILi112EEENS7_ILi192EEEEEELi192ENS_10bfloat16_tEfNS_4arch4Sm90ELb0ELb0ELb0ELb1ELb0ELb1ELb0ELb1ELb1ELb1ELb1ELb0EEENS1_21CollectiveEpilogueFwdINS6_IJSA_SC_SB_EEES9_SE_SG_Li256ELb1ELb1ELb1ELb0EEENS1_36VarlenDynamicPersistentTileSchedulerILi128ELi112ELi256ELi128ELb1ELb1ELb1ELb0ELb1ELb1EEEEEEEEEvNT_6ParamsE,"aw",@nobits
	.sectionflags	@""
	.align	16
	.zero		1024


//--------------------- .nv.shared._ZN7cutlass13device_kernelIN5flash11enable_sm90INS1_16FlashAttnFwdSm90INS1_25CollectiveMainloopFwdSm90ILi2EN4cute5tupleIJNS5_1CILi1EEES8_S8_EEENS6_IJNS7_ILi128EEENS7_ILi96EEENS7_ILi192EEEEEELi192ENS_10bfloat16_tEfNS_4arch4Sm90ELb0ELb1ELb0ELb0ELb0ELb0ELb0ELb1ELb1ELb1ELb1ELb0EEENS1_21CollectiveEpilogueFwdINS6_IJSA_SC_SB_EEES9_SE_SG_Li256ELb0ELb1ELb1ELb0EEENS1_19SingleTileSchedulerILb0ELb1ELb1ELi128EEEEEEEEEvNT_6ParamsE --------------------------
	.section	.nv.shared._ZN7cutlass13device_kernelIN5flash11enable_sm90INS1_16FlashAttnFwdSm90INS1_25CollectiveMainloopFwdSm90ILi2EN4cute5tupleIJNS5_1CILi1EEES8_S8_EEENS6_IJNS7_ILi128EEENS7_ILi96EEENS7_ILi192EEEEEELi192ENS_10bfloat16_tEfNS_4arch4Sm90ELb0ELb1ELb0ELb0ELb0ELb0ELb0ELb1ELb1ELb1ELb1ELb0EEENS1_21CollectiveEpilogueFwdINS6_IJSA_SC_SB_EEES9_SE_SG_Li256ELb0ELb1ELb1ELb0EEENS1_19SingleTileSchedulerILb0ELb1ELb1ELi128EEEEEEEEEvNT_6ParamsE,"aw",@nobits
	.sectionflags	@""
	.align	16
	.zero		1024


//--------------------- .nv.shared._ZN7cutlass13device_kernelIN5flash11enable_sm90INS1_16FlashAttnFwdSm90INS1_25CollectiveMainloopFwdSm90ILi2EN4cute5tupleIJNS5_1CILi1EEES8_S8_EEENS6_IJNS7_ILi128EEENS7_ILi96EEENS7_ILi192EEEEEELi192ENS_10bfloat16_tEfNS_4arch4Sm90ELb0ELb1ELb0ELb1ELb0ELb0ELb0ELb1ELb1ELb1ELb1ELb0EEENS1_21CollectiveEpilogueFwdINS6_IJSA_SC_SB_EEES9_SE_SG_Li256ELb1ELb1ELb1ELb0EEENS1_36VarlenDynamicPersistentTileSchedulerILi128ELi96ELi256ELi128ELb1ELb1ELb1ELb1ELb0ELb1EEEEEEEEEvNT_6ParamsE --------------------------
	.section	.nv.shared._ZN7cutlass13device_kernelIN5flash11enable_sm90INS1_16FlashAttnFwdSm90INS1_25CollectiveMainloopFwdSm90ILi2EN4cute5tupleIJNS5_1CILi1EEES8_S8_EEENS6_IJNS7_ILi128EEENS7_ILi96EEENS7_ILi192EEEEEELi192ENS_10bfloat16_tEfNS_4arch4Sm90ELb0ELb1ELb0ELb1ELb0ELb0ELb0ELb1ELb1ELb1ELb1ELb0EEENS1_21CollectiveEpilogueFwdINS6_IJSA_SC_SB_EEES9_SE_SG_Li256ELb1ELb1ELb1ELb0EEENS1_36VarlenDynamicPersistentTileSchedulerILi128ELi96ELi256ELi128ELb1ELb1ELb1ELb1ELb0ELb1EEEEEEEEEvNT_6ParamsE,"aw",@nobits
	.sectionflags	@""
	.align	16
	.zero		1024


//--------------------- .nv.shared._ZN7cutlass13device_kernelIN5flash11enable_sm90INS1_16FlashAttnFwdSm90INS1_25CollectiveMainloopFwdSm90ILi2EN4cute5tupleIJNS5_1CILi1EEES8_S8_EEENS6_IJNS7_ILi128EEENS7_ILi96EEENS7_ILi192EEEEEELi192ENS_10bfloat16_tEfNS_4arch4Sm90ELb0ELb1ELb0ELb1ELb0ELb1ELb0ELb1ELb1ELb1ELb1ELb0EEENS1_21CollectiveEpilogueFwdINS6_IJSA_SC_SB_EEES9_SE_SG_Li256ELb1ELb1ELb1ELb0EEENS1_36VarlenDynamicPersistentTileSchedulerILi128ELi96ELi256ELi128ELb1ELb1ELb1ELb1ELb0ELb1EEEEEEEEEvNT_6ParamsE --------------------------
	.section	.nv.shared._ZN7cutlass13device_kernelIN5flash11enable_sm90INS1_16FlashAttnFwdSm90INS1_25CollectiveMainloopFwdSm90ILi2EN4cute5tupleIJNS5_1CILi1EEES8_S8_EEENS6_IJNS7_ILi128EEENS7_ILi96EEENS7_ILi192EEEEEELi192ENS_10bfloat16_tEfNS_4arch4Sm90ELb0ELb1ELb0ELb1ELb0ELb1ELb0ELb1ELb1ELb1ELb1ELb0EEENS1_21CollectiveEpilogueFwdINS6_IJSA_SC_SB_EEES9_SE_SG_Li256ELb1ELb1ELb1ELb0EEENS1_36VarlenDynamicPersistentTileSchedulerILi128ELi96ELi256ELi128ELb1ELb1ELb1ELb1ELb0ELb1EEEEEEEEEvNT_6ParamsE,"aw",@nobits
	.sectionflags	@""
	.align	16
	.zero		1024


//--------------------- .nv.shared._ZN7cutlass13device_kernelIN5flash11enable_sm90INS1_16FlashAttnFwdSm90INS1_25CollectiveMainloopFwdSm90ILi2EN4cute5tupleIJNS5_1CILi1EEES8_S8_EEENS6_IJNS7_ILi128EEENS7_ILi112EEENS7_ILi192EEEEEELi192ENS_10bfloat16_tEfNS_4arch4Sm90ELb1ELb0ELb0ELb0ELb0ELb0ELb0ELb1ELb1ELb1ELb1ELb0EEENS1_21CollectiveEpilogueFwdINS6_IJSA_SC_SB_EEES9_SE_SG_Li256ELb0ELb1ELb1ELb0EEENS1_19SingleTileSchedulerILb0ELb1ELb1ELi128EEEEEEEEEvNT_6ParamsE --------------------------
	.section	.nv.shared._ZN7cutlass13device_kernelIN5flash11enable_sm90INS1_16FlashAttnFwdSm90INS1_25CollectiveMainloopFwdSm90ILi2EN4cute5tupleIJNS5_1CILi1EEES8_S8_EEENS6_IJNS7_ILi128EEENS7_ILi112EEENS7_ILi192EEEEEELi192ENS_10bfloat16_tEfNS_4arch4Sm90ELb1ELb0ELb0ELb0ELb0ELb0ELb0ELb1ELb1ELb1ELb1ELb0EEENS1_21CollectiveEpilogueFwdINS6_IJSA_SC_SB_EEES9_SE_SG_Li256ELb0ELb1ELb1ELb0EEENS1_19SingleTileSchedulerILb0ELb1ELb1ELi128EEEEEEEEEvNT_6ParamsE,"aw",@nobits
	.sectionflags	@""
	.align	16
	.zero		1024


//--------------------- .nv.shared._ZN7cutlass13device_kernelIN5flash11enable_sm90INS1_16FlashAttnFwdSm90INS1_25CollectiveMainloopFwdSm90ILi2EN4cute5tupleIJNS5_1CILi1EEES8_S8_EEENS6_IJNS7_ILi128EEENS7_ILi112EEENS7_ILi192EEEEEELi192ENS_10bfloat16_tEfNS_4arch4Sm90ELb1ELb0ELb0ELb1ELb0ELb0ELb0ELb1ELb1ELb1ELb1ELb0EEENS1_21CollectiveEpilogueFwdINS6_IJSA_SC_SB_EEES9_SE_SG_Li256ELb1ELb1ELb1ELb0EEENS1_36VarlenDynamicPersistentTileSchedulerILi128ELi112ELi256ELi128ELb1ELb1ELb1ELb1ELb1ELb1EEEEEEEEEvNT_6ParamsE --------------------------
	.section	.nv.shared._ZN7cutlass13device_kernelIN5flash11enable_sm90INS1_16FlashAttnFwdSm90INS1_25CollectiveMainloopFwdSm90ILi2EN4cute5tupleIJNS5_1CILi1EEES8_S8_EEENS6_IJNS7_ILi128EEENS7_ILi112EEENS7_ILi192EEEEEELi192ENS_10bfloat16_tEfNS_4arch4Sm90ELb1ELb0ELb0ELb1ELb0ELb0ELb0ELb1ELb1ELb1ELb1ELb0EEENS1_21CollectiveEpilogueFwdINS6_IJSA_SC_SB_EEES9_SE_SG_Li256ELb1ELb1ELb1ELb0EEENS1_36VarlenDynamicPersistentTileSchedulerILi128ELi112ELi256ELi128ELb1ELb1ELb1ELb1ELb1ELb1EEEEEEEEEvNT_6ParamsE,"aw",@nobits
	.sectionflags	@""
	.align	16
	.zero		1024


//--------------------- .nv.shared._ZN7cutlass13device_kernelIN5flash11enable_sm90INS1_16FlashAttnFwdSm90INS1_25CollectiveMainloopFwdSm90ILi2EN4cute5tupleIJNS5_1CILi1EEES8_S8_EEENS6_IJNS7_ILi128EEENS7_ILi112EEENS7_ILi192EEEEEELi192ENS_10bfloat16_tEfNS_4arch4Sm90ELb1ELb0ELb0ELb1ELb0ELb1ELb0ELb1ELb1ELb1ELb1ELb0EEENS1_21CollectiveEpilogueFwdINS6_IJSA_SC_SB_EEES9_SE_SG_Li256ELb1ELb1ELb1ELb0EEENS1_36VarlenDynamicPersistentTileSchedulerILi128ELi112ELi256ELi128ELb1ELb1ELb1ELb1ELb1ELb1EEEEEEEEEvNT_6ParamsE --------------------------
	.section	.nv.shared._ZN7cutlass13device_kernelIN5flash11enable_sm90INS1_16FlashAttnFwdSm90INS1_25CollectiveMainloopFwdSm90ILi2EN4cute5tupleIJNS5_1CILi1EEES8_S8_EEENS6_IJNS7_ILi128EEENS7_ILi112EEENS7_ILi192EEEEEELi192ENS_10bfloat16_tEfNS_4arch4Sm90ELb1ELb0ELb0ELb1ELb0ELb1ELb0ELb1ELb1ELb1ELb1ELb0EEENS1_21CollectiveEpilogueFwdINS6_IJSA_SC_SB_EEES9_SE_SG_Li256ELb1ELb1ELb1ELb0EEENS1_36VarlenDynamicPersistentTileSchedulerILi128ELi112ELi256ELi128ELb1ELb1ELb1ELb1ELb1ELb1EEEEEEEEEvNT_6ParamsE,"aw",@nobits
	.sectionflags	@""
	.align	16
	.zero		1024


//--------------------- .nv.shared._ZN7cutlass13device_kernelIN5flash11enable_sm90INS1_16FlashAttnFwdSm90INS1_25CollectiveMainloopFwdSm90ILi2EN4cute5tupleIJNS5_1CILi1EEES8_S8_EEENS6_IJNS7_ILi128EEENS7_ILi176EEESA_EEELi128ENS_10bfloat16_tEfNS_4arch4Sm90ELb0ELb0ELb0ELb0ELb0ELb0ELb0ELb1ELb1ELb1ELb1ELb0EEENS1_21CollectiveEpilogueFwdINS6_IJSA_SA_SB_EEES9_SD_SF_Li256ELb0ELb1ELb1ELb0EEENS1_19SingleTileSchedulerILb0ELb1ELb1ELi128EEEEEEEEEvNT_6ParamsE --------------------------
	.section	.nv.shared._ZN7cutlass13device_kernelIN5flash11enable_sm90INS1_16FlashAttnFwdSm90INS1_25CollectiveMainloopFwdSm90ILi2EN4cute5tupleIJNS5_1CILi1EEES8_S8_EEENS6_IJNS7_ILi128EEENS7_ILi176EEESA_EEELi128ENS_10bfloat16_tEfNS_4arch4Sm90ELb0ELb0ELb0ELb0ELb0ELb0ELb0ELb1ELb1ELb1ELb1ELb0EEENS1_21CollectiveEpilogueFwdINS6_IJSA_SA_SB_EEES9_SD_SF_Li256ELb0ELb1ELb1ELb0EEENS1_19SingleTileSchedulerILb0ELb1ELb1ELi128EEEEEEEEEvNT_6ParamsE,"aw",@nobits
	.sectionflags	@""
	.align	16
	.zero		1024


//--------------------- .nv.shared._ZN7cutlass13device_kernelIN5flash11enable_sm90INS1_16FlashAttnFwdSm90INS1_25CollectiveMainloopFwdSm90ILi2EN4cute5tupleIJNS5_1CILi1EEES8_S8_EEENS6_IJNS7_ILi128EEENS7_ILi176EEESA_EEELi128ENS_10bfloat16_tEfNS_4arch4Sm90ELb0ELb0ELb0ELb1ELb0ELb0ELb0ELb1ELb1ELb1ELb1ELb0EEENS1_21CollectiveEpilogueFwdINS6_IJSA_SA_SB_EEES9_SD_SF_Li256ELb1ELb1ELb1ELb0EEENS1_36VarlenDynamicPersistentTileSchedulerILi128ELi176ELi256ELi128ELb1ELb1ELb1ELb0ELb1ELb1EEEEEEEEEvNT_6ParamsE --------------------------
	.section	.nv.shared._ZN7cutlass13device_kernelIN5flash11enable_sm90INS1_16FlashAttnFwdSm90INS1_25CollectiveMainloopFwdSm90ILi2EN4cute5tupleIJNS5_1CILi1EEES8_S8_EEENS6_IJNS7_ILi128EEENS7_ILi176EEESA_EEELi128ENS_10bfloat16_tEfNS_4arch4Sm90ELb0ELb0ELb0ELb1ELb0ELb0ELb0ELb1ELb1ELb1ELb1ELb0EEENS1_21CollectiveEpilogueFwdINS6_IJSA_SA_SB_EEES9_SD_SF_Li256ELb1ELb1ELb1ELb0EEENS1_36VarlenDynamicPersistentTileSchedulerILi128ELi176ELi256ELi128ELb1ELb1ELb1ELb0ELb1ELb1EEEEEEEEEvNT_6ParamsE,"aw",@nobits
	.sectionflags	@""
	.align	16
	.zero		1024


//--------------------- .nv.shared._ZN7cutlass13device_kernelIN5flash11enable_sm90INS1_16FlashAttnFwdSm90INS1_25CollectiveMainloopFwdSm90ILi2EN4cute5tupleIJNS5_1CILi1EEES8_S8_EEENS6_IJNS7_ILi128EEENS7_ILi176EEESA_EEELi128ENS_10bfloat16_tEfNS_4arch4Sm90ELb0ELb0ELb0ELb1ELb0ELb1ELb0ELb1ELb1ELb1ELb1ELb0EEENS1_21CollectiveEpilogueFwdINS6_IJSA_SA_SB_EEES9_SD_SF_Li256ELb1ELb1ELb1ELb0EEENS1_36VarlenDynamicPersistentTileSchedulerILi128ELi176ELi256ELi128ELb1ELb1ELb1ELb0ELb1ELb1EEEEEEEEEvNT_6ParamsE --------------------------
	.section	.nv.shared._ZN7cutlass13device_kernelIN5flash11enable_sm90INS1_16FlashAttnFwdSm90INS1_25CollectiveMainloopFwdSm90ILi2EN4cute5tupleIJNS5_1CILi1EEES8_S8_EEENS6_IJNS7_ILi128EEENS7_ILi176EEESA_EEELi128ENS_10bfloat16_tEfNS_4arch4Sm90ELb0ELb0ELb0ELb1ELb0ELb1ELb0ELb1ELb1ELb1ELb1ELb0EEENS1_21CollectiveEpilogueFwdINS6_IJSA_SA_SB_EEES9_SD_SF_Li256ELb1ELb1ELb1ELb0EEENS1_36VarlenDynamicPersistentTileSchedulerILi128ELi176ELi256ELi128ELb1ELb1ELb1ELb0ELb1ELb1EEEEEEEEEvNT_6ParamsE,"aw",@nobits
	.sectionflags	@""
	.align	16
	.zero		1024


//--------------------- .nv.shared._ZN7cutlass13device_kernelIN5flash11enable_sm90INS1_16FlashAttnFwdSm90INS1_25CollectiveMainloopFwdSm90ILi2EN4cute5tupleIJNS5_1CILi1EEES8_S8_EEENS6_IJNS7_ILi128EEESA_SA_EEELi128ENS_10bfloat16_tEfNS_4arch4Sm90ELb0ELb1ELb0ELb0ELb0ELb0ELb0ELb1ELb1ELb1ELb1ELb0EEENS1_21CollectiveEpilogueFwdISB_S9_SC_SE_Li256ELb0ELb1ELb1ELb0EEENS1_19SingleTileSchedulerILb0ELb1ELb1ELi128EEEEEEEEEvNT_6ParamsE --------------------------
	.section	.nv.shared._ZN7cutlass13device_kernelIN5flash11enable_sm90INS1_16FlashAttnFwdSm90INS1_25CollectiveMainloopFwdSm90ILi2EN4cute5tupleIJNS5_1CILi1EEES8_S8_EEENS6_IJNS7_ILi128EEESA_SA_EEELi128ENS_10bfloat16_tEfNS_4arch4Sm90ELb0ELb1ELb0ELb0ELb0ELb0ELb0ELb1ELb1ELb1ELb1ELb0EEENS1_21CollectiveEpilogueFwdISB_S9_SC_SE_Li256ELb0ELb1ELb1ELb0EEENS1_19SingleTileSchedulerILb0ELb1ELb1ELi128EEEEEEEEEvNT_6ParamsE,"aw",@nobits
	.sectionflags	@""
	.align	16
	.zero		1024


//--------------------- .nv.shared._ZN7cutlass13device_kernelIN5flash11enable_sm90INS1_16FlashAttnFwdSm90INS1_25CollectiveMainloopFwdSm90ILi2EN4cute5tupleIJNS5_1CILi1EEES8_S8_EEENS6_IJNS7_ILi128EEESA_SA_EEELi128ENS_10bfloat16_tEfNS_4arch4Sm90ELb0ELb1ELb0ELb1ELb0ELb0ELb0ELb1ELb1ELb1ELb1ELb0EEENS1_21CollectiveEpilogueFwdISB_S9_SC_SE_Li256ELb1ELb1ELb1ELb0EEENS1_36VarlenDynamicPersistentTileSchedulerILi128ELi128ELi256ELi128ELb1ELb1ELb1ELb1ELb0ELb1EEEEEEEEEvNT_6ParamsE --------------------------
	.section	.nv.shared._ZN7cutlass13device_kernelIN5flash11enable_sm90INS1_16FlashAttnFwdSm90INS1_25CollectiveMainloopFwdSm90ILi2EN4cute5tupleIJNS5_1CILi1EEES8_S8_EEENS6_IJNS7_ILi128EEESA_SA_EEELi128ENS_10bfloat16_tEfNS_4arch4Sm90ELb0ELb1ELb0ELb1ELb0ELb0ELb0ELb1ELb1ELb1ELb1ELb0EEENS1_21CollectiveEpilogueFwdISB_S9_SC_SE_Li256ELb1ELb1ELb1ELb0EEENS1_36VarlenDynamicPersistentTileSchedulerILi128ELi128ELi256ELi128ELb1ELb1ELb1ELb1ELb0ELb1EEEEEEEEEvNT_6ParamsE,"aw",@nobits
	.sectionflags	@""
	.align	16
	.zero		1024


//--------------------- .nv.shared._ZN7cutlass13device_kernelIN5flash11enable_sm90INS1_16FlashAttnFwdSm90INS1_25CollectiveMainloopFwdSm90ILi2EN4cute5tupleIJNS5_1CILi1EEES8_S8_EEENS6_IJNS7_ILi128EEESA_SA_EEELi128ENS_10bfloat16_tEfNS_4arch4Sm90ELb0ELb1ELb0ELb1ELb0ELb1ELb0ELb1ELb1ELb1ELb1ELb0EEENS1_21CollectiveEpilogueFwdISB_S9_SC_SE_Li256ELb1ELb1ELb1ELb0EEENS1_36VarlenDynamicPersistentTileSchedulerILi128ELi128ELi256ELi128ELb1ELb1ELb1ELb1ELb0ELb1EEEEEEEEEvNT_6ParamsE --------------------------
	.section	.nv.shared._ZN7cutlass13device_kernelIN5flash11enable_sm90INS1_16FlashAttnFwdSm90INS1_25CollectiveMainloopFwdSm90ILi2EN4cute5tupleIJNS5_1CILi1EEES8_S8_EEENS6_IJNS7_ILi128EEESA_SA_EEELi128ENS_10bfloat16_tEfNS_4arch4Sm90ELb0ELb1ELb0ELb1ELb0ELb1ELb0ELb1ELb1ELb1ELb1ELb0EEENS1_21CollectiveEpilogueFwdISB_S9_SC_SE_Li256ELb1ELb1ELb1ELb0EEENS1_36VarlenDynamicPersistentTileSchedulerILi128ELi128ELi256ELi128ELb1ELb1ELb1ELb1ELb0ELb1EEEEEEEEEvNT_6ParamsE,"aw",@nobits
	.sectionflags	@""
	.align	16
	.zero		1024


//--------------------- .nv.shared._ZN7cutlass13device_kernelIN5flash11enable_sm90INS1_16FlashAttnFwdSm90INS1_25CollectiveMainloopFwdSm90ILi2EN4cute5tupleIJNS5_1CILi1EEES8_S8_EEENS6_IJNS7_ILi128EEESA_SA_EEELi128ENS_10bfloat16_tEfNS_4arch4Sm90ELb1ELb0ELb0ELb0ELb0ELb0ELb0ELb1ELb1ELb1ELb1ELb0EEENS1_21CollectiveEpilogueFwdISB_S9_SC_SE_Li256ELb0ELb1ELb1ELb0EEENS1_19SingleTileSchedulerILb0ELb1ELb1ELi128EEEEEEEEEvNT_6ParamsE --------------------------
	.section	.nv.shared._ZN7cutlass13device_kernelIN5flash11enable_sm90INS1_16FlashAttnFwdSm90INS1_25CollectiveMainloopFwdSm90ILi2EN4cute5tupleIJNS5_1CILi1EEES8_S8_EEENS6_IJNS7_ILi128EEESA_SA_EEELi128ENS_10bfloat16_tEfNS_4arch4Sm90ELb1ELb0ELb0ELb0ELb0ELb0ELb0ELb1ELb1ELb1ELb1ELb0EEENS1_21CollectiveEpilogueFwdISB_S9_SC_SE_Li256ELb0ELb1ELb1ELb0EEENS1_19SingleTileSchedulerILb0ELb1ELb1ELi128EEEEEEEEEvNT_6ParamsE,"aw",@nobits
	.sectionflags	@""
	.align	16
	.zero		1024


//--------------------- .nv.shared._ZN7cutlass13device_kernelIN5flash11enable_sm90INS1_16FlashAttnFwdSm90INS1_25CollectiveMainloopFwdSm90ILi2EN4cute5tupleIJNS5_1CILi1EEES8_S8_EEENS6_IJNS7_ILi128EEESA_SA_EEELi128ENS_10bfloat16_tEfNS_4arch4Sm90ELb1ELb0ELb0ELb1ELb0ELb0ELb0ELb1ELb1ELb1ELb1ELb0EEENS1_21CollectiveEpilogueFwdISB_S9_SC_SE_Li256ELb1ELb1ELb1ELb0EEENS1_36VarlenDynamicPersistentTileSchedulerILi128ELi128ELi256ELi128ELb1ELb1ELb1ELb1ELb1ELb1EEEEEEEEEvNT_6ParamsE --------------------------
	.section	.nv.shared._ZN7cutlass13device_kernelIN5flash11enable_sm90INS1_16FlashAttnFwdSm90INS1_25CollectiveMainloopFwdSm90ILi2EN4cute5tupleIJNS5_1CILi1EEES8_S8_EEENS6_IJNS7_ILi128EEESA_SA_EEELi128ENS_10bfloat16_tEfNS_4arch4Sm90ELb1ELb0ELb0ELb1ELb0ELb0ELb0ELb1ELb1ELb1ELb1ELb0EEENS1_21CollectiveEpilogueFwdISB_S9_SC_SE_Li256ELb1ELb1ELb1ELb0EEENS1_36VarlenDynamicPersistentTileSchedulerILi128ELi128ELi256ELi128ELb1ELb1ELb1ELb1ELb1ELb1EEEEEEEEEvNT_6ParamsE,"aw",@nobits
	.sectionflags	@""
	.align	16
	.zero		1024


//--------------------- .nv.shared._ZN7cutlass13device_kernelIN5flash11enable_sm90INS1_16FlashAttnFwdSm90INS1_25CollectiveMainloopFwdSm90ILi2EN4cute5tupleIJNS5_1CILi1EEES8_S8_EEENS6_IJNS7_ILi128EEESA_SA_EEELi128ENS_10bfloat16_tEfNS_4arch4Sm90ELb1ELb0ELb0ELb1ELb0ELb1ELb0ELb1ELb1ELb1ELb1ELb0EEENS1_21CollectiveEpilogueFwdISB_S9_SC_SE_Li256ELb1ELb1ELb1ELb0EEENS1_36VarlenDynamicPersistentTileSchedulerILi128ELi128ELi256ELi128ELb1ELb1ELb1ELb1ELb1ELb1EEEEEEEEEvNT_6ParamsE --------------------------
	.section	.nv.shared._ZN7cutlass13device_kernelIN5flash11enable_sm90INS1_16FlashAttnFwdSm90INS1_25CollectiveMainloopFwdSm90ILi2EN4cute5tupleIJNS5_1CILi1EEES8_S8_EEENS6_IJNS7_ILi128EEESA_SA_EEELi128ENS_10bfloat16_tEfNS_4arch4Sm90ELb1ELb0ELb0ELb1ELb0ELb1ELb0ELb1ELb1ELb1ELb1ELb0EEENS1_21CollectiveEpilogueFwdISB_S9_SC_SE_Li256ELb1ELb1ELb1ELb0EEENS1_36VarlenDynamicPersistentTileSchedulerILi128ELi128ELi256ELi128ELb1ELb1ELb1ELb1ELb1ELb1EEEEEEEEEvNT_6ParamsE,"aw",@nobits
	.sectionflags	@""
	.align	16
	.zero		1024


//--------------------- .nv.shared._ZN7cutlass13device_kernelIN5flash11enable_sm90INS1_16FlashAttnFwdSm90INS1_25CollectiveMainloopFwdSm90ILi2EN4cute5tupleIJNS5_1CILi1EEES8_S8_EEENS6_IJNS7_ILi192EEENS7_ILi144EEENS7_ILi96EEEEEELi96ENS_10bfloat16_tEfNS_4arch4Sm90ELb0ELb0ELb0ELb0ELb0ELb0ELb0ELb0ELb1ELb1ELb1ELb0EEENS1_21CollectiveEpilogueFwdINS6_IJSA_SC_SB_EEES9_SE_SG_Li384ELb0ELb1ELb1ELb0EEENS1_19SingleTileSchedulerILb0ELb1ELb1ELi192EEEEEEEEEvNT_6ParamsE --------------------------
	.section	.nv.shared._ZN7cutlass13device_kernelIN5flash11enable_sm90INS1_16FlashAttnFwdSm90INS1_25CollectiveMainloopFwdSm90ILi2EN4cute5tupleIJNS5_1CILi1EEES8_S8_EEENS6_IJNS7_ILi192EEENS7_ILi144EEENS7_ILi96EEEEEELi96ENS_10bfloat16_tEfNS_4arch4Sm90ELb0ELb0ELb0ELb0ELb0ELb0ELb0ELb0ELb1ELb1ELb1ELb0EEENS1_21CollectiveEpilogueFwdINS6_IJSA_SC_SB_EEES9_SE_SG_Li384ELb0ELb1ELb1ELb0EEENS1_19SingleTileSchedulerILb0ELb1ELb1ELi192EEEEEEEEEvNT_6ParamsE,"aw",@nobits
	.sectionflags	@""
	.align	16
	.zero		1024


//--------------------- .nv.shared._ZN7cutlass13device_kernelIN5flash11enable_sm90INS1_16FlashAttnFwdSm90INS1_25CollectiveMainloopFwdSm90ILi2EN4cute5tupleIJNS5_1CILi1EEES8_S8_EEENS6_IJNS7_ILi192EEENS7_ILi144EEENS7_ILi96EEEEEELi96ENS_10bfloat16_tEfNS_4arch4Sm90ELb0ELb0ELb0ELb1ELb0ELb0ELb0ELb0ELb1ELb1ELb1ELb0EEENS1_21CollectiveEpilogueFwdINS6_IJSA_SC_SB_EEES9_SE_SG_Li384ELb1ELb1ELb1ELb0EEENS1_36VarlenDynamicPersistentTileSchedulerILi192ELi144ELi384ELi128ELb1ELb1ELb1ELb0ELb1ELb1EEEEEEEEEvNT_6ParamsE --------------------------
	.section	.nv.shared._ZN7cutlass13device_kernelIN5flash11enable_sm90INS1_16FlashAttnFwdSm90INS1_25CollectiveMainloopFwdSm90ILi2EN4cute5tupleIJNS5_1CILi1EEES8_S8_EEENS6_IJNS7_ILi192EEENS7_ILi144EEENS7_ILi96EEEEEELi96ENS_10bfloat16_tEfNS_4arch4Sm90ELb0ELb0ELb0ELb1ELb0ELb0ELb0ELb0ELb1ELb1ELb1ELb0EEENS1_21CollectiveEpilogueFwdINS6_IJSA_SC_SB_EEES9_SE_SG_Li384ELb1ELb1ELb1ELb0EEENS1_36VarlenDynamicPersistentTileSchedulerILi192ELi144ELi384ELi128ELb1ELb1ELb1ELb0ELb1ELb1EEEEEEEEEvNT_6ParamsE,"aw",@nobits
	.sectionflags	@""
	.align	16
	.zero		1024


//--------------------- .nv.shared._ZN7cutlass13device_kernelIN5flash11enable_sm90INS1_16FlashAttnFwdSm90INS1_25CollectiveMainloopFwdSm90ILi2EN4cute5tupleIJNS5_1CILi1EEES8_S8_EEENS6_IJNS7_ILi192EEENS7_ILi144EEENS7_ILi96EEEEEELi96ENS_10bfloat16_tEfNS_4arch4Sm90ELb0ELb0ELb0ELb1ELb0ELb1ELb0ELb0ELb1ELb1ELb1ELb0EEENS1_21CollectiveEpilogueFwdINS6_IJSA_SC_SB_EEES9_SE_SG_Li384ELb1ELb1ELb1ELb0EEENS1_36VarlenDynamicPersistentTileSchedulerILi192ELi144ELi384ELi128ELb1ELb1ELb1ELb0ELb1ELb1EEEEEEEEEvNT_6ParamsE --------------------------
	.section	.nv.shared._ZN7cutlass13device_kernelIN5flash11enable_sm90INS1_16FlashAttnFwdSm90INS1_25CollectiveMainloopFwdSm90ILi2EN4cute5tupleIJNS5_1CILi1EEES8_S8_EEENS6_IJNS7_ILi192EEENS7_ILi144EEENS7_ILi96EEEEEELi96ENS_10bfloat16_tEfNS_4arch4Sm90ELb0ELb0ELb0ELb1ELb0ELb1ELb0ELb0ELb1ELb1ELb1ELb0EEENS1_21CollectiveEpilogueFwdINS6_IJSA_SC_SB_EEES9_SE_SG_Li384ELb1ELb1ELb1ELb0EEENS1_36VarlenDynamicPersistentTileSchedulerILi192ELi144ELi384ELi128ELb1ELb1ELb1ELb0ELb1ELb1EEEEEEEEEvNT_6ParamsE,"aw",@nobits
	.sectionflags	@""
	.align	16
	.zero		1024


//--------------------- .nv.shared._ZN7cutlass13device_kernelIN5flash11enable_sm90INS1_16FlashAttnFwdSm90INS1_25CollectiveMainloopFwdSm90ILi2EN4cute5tupleIJNS5_1CILi1EEES8_S8_EEENS6_IJNS7_ILi192EEENS7_ILi128EEENS7_ILi96EEEEEELi96ENS_10bfloat16_tEfNS_4arch4Sm90ELb0ELb1ELb0ELb0ELb0ELb0ELb0ELb0ELb1ELb1ELb1ELb0EEENS1_21CollectiveEpilogueFwdINS6_IJSA_SC_SB_EEES9_SE_SG_Li384ELb0ELb1ELb1ELb0EEENS1_19SingleTileSchedulerILb0ELb1ELb1ELi192EEEEEEEEEvNT_6ParamsE --------------------------
	.section	.nv.shared._ZN7cutlass13device_kernelIN5flash11enable_sm90INS1_16FlashAttnFwdSm90INS1_25CollectiveMainloopFwdSm90ILi2EN4cute5tupleIJNS5_1CILi1EEES8_S8_EEENS6_IJNS7_ILi192EEENS7_ILi128EEENS7_ILi96EEEEEELi96ENS_10bfloat16_tEfNS_4arch4Sm90ELb0ELb1ELb0ELb0ELb0ELb0ELb0ELb0ELb1ELb1ELb1ELb0EEENS1_21CollectiveEpilogueFwdINS6_IJSA_SC_SB_EEES9_SE_SG_Li384ELb0ELb1ELb1ELb0EEENS1_19SingleTileSchedulerILb0ELb1ELb1ELi192EEEEEEEEEvNT_6ParamsE,"aw",@nobits
	.sectionflags	@""
	.align	16
	.zero		1024


//--------------------- .nv.shared._ZN7cutlass13device_kernelIN5flash11enable_sm90INS1_16FlashAttnFwdSm90INS1_25CollectiveMainloopFwdSm90ILi2EN4cute5tupleIJNS5_1CILi1EEES8_S8_EEENS6_IJNS7_ILi192EEENS7_ILi128EEENS7_ILi96EEEEEELi96ENS_10bfloat16_tEfNS_4arch4Sm90ELb0ELb1ELb0ELb1ELb0ELb0ELb0ELb0ELb1ELb1ELb1ELb0EEENS1_21CollectiveEpilogueFwdINS6_IJSA_SC_SB_EEES9_SE_SG_Li384ELb1ELb1ELb1ELb0EEENS1_36VarlenDynamicPersistentTileSchedulerILi192ELi128ELi384ELi128ELb1ELb1ELb1ELb1ELb0ELb1EEEEEEEEEvNT_6ParamsE --------------------------
	.section	.nv.shared._ZN7cutlass13device_kernelIN5flash11enable_sm90INS1_16FlashAttnFwdSm90INS1_25CollectiveMainloopFwdSm90ILi2EN4cute5tupleIJNS5_1CILi1EEES8_S8_EEENS6_IJNS7_ILi192EEENS7_ILi128EEENS7_ILi96EEEEEELi96ENS_10bfloat16_tEfNS_4arch4Sm90ELb0ELb1ELb0ELb1ELb0ELb0ELb0ELb0ELb1ELb1ELb1ELb0EEENS1_21CollectiveEpilogueFwdINS6_IJSA_SC_SB_EEES9_SE_SG_Li384ELb1ELb1ELb1ELb0EEENS1_36VarlenDynamicPersistentTileSchedulerILi192ELi128ELi384ELi128ELb1ELb1ELb1ELb1ELb0ELb1EEEEEEEEEvNT_6ParamsE,"aw",@nobits
	.sectionflags	@""
	.align	16
	.zero		1024


//--------------------- .nv.shared._ZN7cutlass13device_kernelIN5flash11enable_sm90INS1_16FlashAttnFwdSm90INS1_25CollectiveMainloopFwdSm90ILi2EN4cute5tupleIJNS5_1CILi1EEES8_S8_EEENS6_IJNS7_ILi192EEENS7_ILi128EEENS7_ILi96EEEEEELi96ENS_10bfloat16_tEfNS_4arch4Sm90ELb0ELb1ELb0ELb1ELb0ELb1ELb0ELb0ELb1ELb1ELb1ELb0EEENS1_21CollectiveEpilogueFwdINS6_IJSA_SC_SB_EEES9_SE_SG_Li384ELb1ELb1ELb1ELb0EEENS1_36VarlenDynamicPersistentTileSchedulerILi192ELi128ELi384ELi128ELb1ELb1ELb1ELb1ELb0ELb1EEEEEEEEEvNT_6ParamsE --------------------------
	.section	.nv.shared._ZN7cutlass13device_kernelIN5flash11enable_sm90INS1_16FlashAttnFwdSm90INS1_25CollectiveMainloopFwdSm90ILi2EN4cute5tupleIJNS5_1CILi1EEES8_S8_EEENS6_IJNS7_ILi192EEENS7_ILi128EEENS7_ILi96EEEEEELi96ENS_10bfloat16_tEfNS_4arch4Sm90ELb0ELb1ELb0ELb1ELb0ELb1ELb0ELb0ELb1ELb1ELb1ELb0EEENS1_21CollectiveEpilogueFwdINS6_IJSA_SC_SB_EEES9_SE_SG_Li384ELb1ELb1ELb1ELb0EEENS1_36VarlenDynamicPersistentTileSchedulerILi192ELi128ELi384ELi128ELb1ELb1ELb1ELb1ELb0ELb1EEEEEEEEEvNT_6ParamsE,"aw",@nobits
	.sectionflags	@""
	.align	16
	.zero		1024


//--------------------- .nv.shared._ZN7cutlass13device_kernelIN5flash11enable_sm90INS1_16FlashAttnFwdSm90INS1_25CollectiveMainloopFwdSm90ILi2EN4cute5tupleIJNS5_1CILi1EEES8_S8_EEENS6_IJNS7_ILi192EEENS7_ILi144EEENS7_ILi96EEEEEELi96ENS_10bfloat16_tEfNS_4arch4Sm90ELb1ELb0ELb0ELb0ELb0ELb0ELb0ELb0ELb1ELb1ELb1ELb0EEENS1_21CollectiveEpilogueFwdINS6_IJSA_SC_SB_EEES9_SE_SG_Li384ELb0ELb1ELb1ELb0EEENS1_19SingleTileSchedulerILb0ELb1ELb1ELi192EEEEEEEEEvNT_6ParamsE --------------------------
	.section	.nv.shared._ZN7cutlass13device_kernelIN5flash11enable_sm90INS1_16FlashAttnFwdSm90INS1_25CollectiveMainloopFwdSm90ILi2EN4cute5tupleIJNS5_1CILi1EEES8_S8_EEENS6_IJNS7_ILi192EEENS7_ILi144EEENS7_ILi96EEEEEELi96ENS_10bfloat16_tEfNS_4arch4Sm90ELb1ELb0ELb0ELb0ELb0ELb0ELb0ELb0ELb1ELb1ELb1ELb0EEENS1_21CollectiveEpilogueFwdINS6_IJSA_SC_SB_EEES9_SE_SG_Li384ELb0ELb1ELb1ELb0EEENS1_19SingleTileSchedulerILb0ELb1ELb1ELi192EEEEEEEEEvNT_6ParamsE,"aw",@nobits
	.sectionflags	@""
	.align	16
	.zero		1024


//--------------------- .nv.shared._ZN7cutlass13device_kernelIN5flash11enable_sm90INS1_16FlashAttnFwdSm90INS1_25CollectiveMainloopFwdSm90ILi2EN4cute5tupleIJNS5_1CILi1EEES8_S8_EEENS6_IJNS7_ILi192EEENS7_ILi144EEENS7_ILi96EEEEEELi96ENS_10bfloat16_tEfNS_4arch4Sm90ELb1ELb0ELb0ELb1ELb0ELb0ELb0ELb0ELb1ELb1ELb1ELb0EEENS1_21CollectiveEpilogueFwdINS6_IJSA_SC_SB_EEES9_SE_SG_Li384ELb1ELb1ELb1ELb0EEENS1_36VarlenDynamicPersistentTileSchedulerILi192ELi144ELi384ELi128ELb1ELb1ELb1ELb1ELb1ELb1EEEEEEEEEvNT_6ParamsE --------------------------
	.section	.nv.shared._ZN7cutlass13device_kernelIN5flash11enable_sm90INS1_16FlashAttnFwdSm90INS1_25CollectiveMainloopFwdSm90ILi2EN4cute5tupleIJNS5_1CILi1EEES8_S8_EEENS6_IJNS7_ILi192EEENS7_ILi144EEENS7_ILi96EEEEEELi96ENS_10bfloat16_tEfNS_4arch4Sm90ELb1ELb0ELb0ELb1ELb0ELb0ELb0ELb0ELb1ELb1ELb1ELb0EEENS1_21CollectiveEpilogueFwdINS6_IJSA_SC_SB_EEES9_SE_SG_Li384ELb1ELb1ELb1ELb0EEENS1_36VarlenDynamicPersistentTileSchedulerILi192ELi144ELi384ELi128ELb1ELb1ELb1ELb1ELb1ELb1EEEEEEEEEvNT_6ParamsE,"aw",@nobits
	.sectionflags	@""
	.align	16
	.zero		1024


//--------------------- .nv.shared._ZN7cutlass13device_kernelIN5flash11enable_sm90INS1_16FlashAttnFwdSm90INS1_25CollectiveMainloopFwdSm90ILi2EN4cute5tupleIJNS5_1CILi1EEES8_S8_EEENS6_IJNS7_ILi192EEENS7_ILi144EEENS7_ILi96EEEEEELi96ENS_10bfloat16_tEfNS_4arch4Sm90ELb1ELb0ELb0ELb1ELb0ELb1ELb0ELb0ELb1ELb1ELb1ELb0EEENS1_21CollectiveEpilogueFwdINS6_IJSA_SC_SB_EEES9_SE_SG_Li384ELb1ELb1ELb1ELb0EEENS1_36VarlenDynamicPersistentTileSchedulerILi192ELi144ELi384ELi128ELb1ELb1ELb1ELb1ELb1ELb1EEEEEEEEEvNT_6ParamsE --------------------------
	.section	.nv.shared._ZN7cutlass13device_kernelIN5flash11enable_sm90INS1_16FlashAttnFwdSm90INS1_25CollectiveMainloopFwdSm90ILi2EN4cute5tupleIJNS5_1CILi1EEES8_S8_EEENS6_IJNS7_ILi192EEENS7_ILi144EEENS7_ILi96EEEEEELi96ENS_10bfloat16_tEfNS_4arch4Sm90ELb1ELb0ELb0ELb1ELb0ELb1ELb0ELb0ELb1ELb1ELb1ELb0EEENS1_21CollectiveEpilogueFwdINS6_IJSA_SC_SB_EEES9_SE_SG_Li384ELb1ELb1ELb1ELb0EEENS1_36VarlenDynamicPersistentTileSchedulerILi192ELi144ELi384ELi128ELb1ELb1ELb1ELb1ELb1ELb1EEEEEEEEEvNT_6ParamsE,"aw",@nobits
	.sectionflags	@""
	.align	16
	.zero		1024


//--------------------- .nv.shared._ZN7cutlass13device_kernelIN5flash11enable_sm90INS1_16FlashAttnFwdSm90INS1_25CollectiveMainloopFwdSm90ILi2EN4cute5tupleIJNS5_1CILi1EEES8_S8_EEENS6_IJNS7_ILi192EEESA_NS7_ILi64EEEEEELi64ENS_10bfloat16_tEfNS_4arch4Sm90ELb0ELb0ELb0ELb0ELb0ELb0ELb0ELb0ELb1ELb1ELb1ELb0EEENS1_21CollectiveEpilogueFwdINS6_IJSA_SB_SA_EEES9_SD_SF_Li384ELb0ELb1ELb1ELb0EEENS1_19SingleTileSchedulerILb0ELb1ELb1ELi192EEEEEEEEEvNT_6ParamsE --------------------------
	.section	.nv.shared._ZN7cutlass13device_kernelIN5flash11enable_sm90INS1_16FlashAttnFwdSm90INS1_25CollectiveMainloopFwdSm90ILi2EN4cute5tupleIJNS5_1CILi1EEES8_S8_EEENS6_IJNS7_ILi192EEESA_NS7_ILi64EEEEEELi64ENS_10bfloat16_tEfNS_4arch4Sm90ELb0ELb0ELb0ELb0ELb0ELb0ELb0ELb0ELb1ELb1ELb1ELb0EEENS1_21CollectiveEpilogueFwdINS6_IJSA_SB_SA_EEES9_SD_SF_Li384ELb0ELb1ELb1ELb0EEENS1_19SingleTileSchedulerILb0ELb1ELb1ELi192EEEEEEEEEvNT_6ParamsE,"aw",@nobits
	.sectionflags	@""
	.align	16
	.zero		1024


//--------------------- .nv.shared._ZN7cutlass13device_kernelIN5flash11enable_sm90INS1_16FlashAttnFwdSm90INS1_25CollectiveMainloopFwdSm90ILi2EN4cute5tupleIJNS5_1CILi1EEES8_S8_EEENS6_IJNS7_ILi192EEESA_NS7_ILi64EEEEEELi64ENS_10bfloat16_tEfNS_4arch4Sm90ELb0ELb0ELb0ELb1ELb0ELb0ELb0ELb0ELb1ELb1ELb1ELb0EEENS1_21CollectiveEpilogueFwdINS6_IJSA_SB_SA_EEES9_SD_SF_Li384ELb1ELb1ELb1ELb0EEENS1_36VarlenDynamicPersistentTileSchedulerILi192ELi192ELi384ELi128ELb1ELb1ELb1ELb0ELb1ELb1EEEEEEEEEvNT_6ParamsE --------------------------
	.section	.nv.shared._ZN7cutlass13device_kernelIN5flash11enable_sm90INS1_16FlashAttnFwdSm90INS1_25CollectiveMainloopFwdSm90ILi2EN4cute5tupleIJNS5_1CILi1EEES8_S8_EEENS6_IJNS7_ILi192EEESA_NS7_ILi64EEEEEELi64ENS_10bfloat16_tEfNS_4arch4Sm90ELb0ELb0ELb0ELb1ELb0ELb0ELb0ELb0ELb1ELb1ELb1ELb0EEENS1_21CollectiveEpilogueFwdINS6_IJSA_SB_SA_EEES9_SD_SF_Li384ELb1ELb1ELb1ELb0EEENS1_36VarlenDynamicPersistentTileSchedulerILi192ELi192ELi384ELi128ELb1ELb1ELb1ELb0ELb1ELb1EEEEEEEEEvNT_6ParamsE,"aw",@nobits
	.sectionflags	@""
	.align	16
	.zero		1024


//--------------------- .nv.shared._ZN7cutlass13device_kernelIN5flash11enable_sm90INS1_16FlashAttnFwdSm90INS1_25CollectiveMainloopFwdSm90ILi2EN4cute5tupleIJNS5_1CILi1EEES8_S8_EEENS6_IJNS7_ILi192EEESA_NS7_ILi64EEEEEELi64ENS_10bfloat16_tEfNS_4arch4Sm90ELb0ELb0ELb0ELb1ELb0ELb1ELb0ELb0ELb1ELb1ELb1ELb0EEENS1_21CollectiveEpilogueFwdINS6_IJSA_SB_SA_EEES9_SD_SF_Li384ELb1ELb1ELb1ELb0EEENS1_36VarlenDynamicPersistentTileSchedulerILi192ELi192ELi384ELi128ELb1ELb1ELb1ELb0ELb1ELb1EEEEEEEEEvNT_6ParamsE --------------------------
	.section	.nv.shared._ZN7cutlass13device_kernelIN5flash11enable_sm90INS1_16FlashAttnFwdSm90INS1_25CollectiveMainloopFwdSm90ILi2EN4cute5tupleIJNS5_1CILi1EEES8_S8_EEENS6_IJNS7_ILi192EEESA_NS7_ILi64EEEEEELi64ENS_10bfloat16_tEfNS_4arch4Sm90ELb0ELb0ELb0ELb1ELb0ELb1ELb0ELb0ELb1ELb1ELb1ELb0EEENS1_21CollectiveEpilogueFwdINS6_IJSA_SB_SA_EEES9_SD_SF_Li384ELb1ELb1ELb1ELb0EEENS1_36VarlenDynamicPersistentTileSchedulerILi192ELi192ELi384ELi128ELb1ELb1ELb1ELb0ELb1ELb1EEEEEEEEEvNT_6ParamsE,"aw",@nobits
	.sectionflags	@""
	.align	16
	.zero		1024


//--------------------- .nv.shared._ZN7cutlass13device_kernelIN5flash11enable_sm90INS1_16FlashAttnFwdSm90INS1_25CollectiveMainloopFwdSm90ILi2EN4cute5tupleIJNS5_1CILi1EEES8_S8_EEENS6_IJNS7_ILi192EEENS7_ILi128EEENS7_ILi64EEEEEELi64ENS_10bfloat16_tEfNS_4arch4Sm90ELb0ELb1ELb0ELb0ELb0ELb0ELb0ELb1ELb1ELb1ELb1ELb0EEENS1_21CollectiveEpilogueFwdINS6_IJSA_SC_SB_EEES9_SE_SG_Li384ELb0ELb1ELb1ELb0EEENS1_19SingleTileSchedulerILb0ELb1ELb1ELi192EEEEEEEEEvNT_6ParamsE --------------------------
	.section	.nv.shared._ZN7cutlass13device_kernelIN5flash11enable_sm90INS1_16FlashAttnFwdSm90INS1_25CollectiveMainloopFwdSm90ILi2EN4cute5tupleIJNS5_1CILi1EEES8_S8_EEENS6_IJNS7_ILi192EEENS7_ILi128EEENS7_ILi64EEEEEELi64ENS_10bfloat16_tEfNS_4arch4Sm90ELb0ELb1ELb0ELb0ELb0ELb0ELb0ELb1ELb1ELb1ELb1ELb0EEENS1_21CollectiveEpilogueFwdINS6_IJSA_SC_SB_EEES9_SE_SG_Li384ELb0ELb1ELb1ELb0EEENS1_19SingleTileSchedulerILb0ELb1ELb1ELi192EEEEEEEEEvNT_6ParamsE,"aw",@nobits
	.sectionflags	@""
	.align	16
	.zero		1024


//--------------------- .nv.shared._ZN7cutlass13device_kernelIN5flash11enable_sm90INS1_16FlashAttnFwdSm90INS1_25CollectiveMainloopFwdSm90ILi2EN4cute5tupleIJNS5_1CILi1EEES8_S8_EEENS6_IJNS7_ILi192EEENS7_ILi128EEENS7_ILi64EEEEEELi64ENS_10bfloat16_tEfNS_4arch4Sm90ELb0ELb1ELb0ELb1ELb0ELb0ELb0ELb1ELb1ELb1ELb1ELb0EEENS1_21CollectiveEpilogueFwdINS6_IJSA_SC_SB_EEES9_SE_SG_Li384ELb1ELb1ELb1ELb0EEENS1_36VarlenDynamicPersistentTileSchedulerILi192ELi128ELi384ELi128ELb1ELb1ELb1ELb1ELb0ELb1EEEEEEEEEvNT_6ParamsE --------------------------
	.section	.nv.shared._ZN7cutlass13device_kernelIN5flash11enable_sm90INS1_16FlashAttnFwdSm90INS1_25CollectiveMainloopFwdSm90ILi2EN4cute5tupleIJNS5_1CILi1EEES8_S8_EEENS6_IJNS7_ILi192EEENS7_ILi128EEENS7_ILi64EEEEEELi64ENS_10bfloat16_tEfNS_4arch4Sm90ELb0ELb1ELb0ELb1ELb0ELb0ELb0ELb1ELb1ELb1ELb1ELb0EEENS1_21CollectiveEpilogueFwdINS6_IJSA_SC_SB_EEES9_SE_SG_Li384ELb1ELb1ELb1ELb0EEENS1_36VarlenDynamicPersistentTileSchedulerILi192ELi128ELi384ELi128ELb1ELb1ELb1ELb1ELb0ELb1EEEEEEEEEvNT_6ParamsE,"aw",@nobits
	.sectionflags	@""
	.align	16
	.zero		1024


//--------------------- .nv.shared._ZN7cutlass13device_kernelIN5flash11enable_sm90INS1_16FlashAttnFwdSm90INS1_25CollectiveMainloopFwdSm90ILi2EN4cute5tupleIJNS5_1CILi1EEES8_S8_EEENS6_IJNS7_ILi192EEENS7_ILi128EEENS7_ILi64EEEEEELi64ENS_10bfloat16_tEfNS_4arch4Sm90ELb0ELb1ELb0ELb1ELb0ELb1ELb0ELb1ELb1ELb1ELb1ELb0EEENS1_21CollectiveEpilogueFwdINS6_IJSA_SC_SB_EEES9_SE_SG_Li384ELb1ELb1ELb1ELb0EEENS1_36VarlenDynamicPersistentTileSchedulerILi192ELi128ELi384ELi128ELb1ELb1ELb1ELb1ELb0ELb1EEEEEEEEEvNT_6ParamsE --------------------------
	.section	.nv.shared._ZN7cutlass13device_kernelIN5flash11enable_sm90INS1_16FlashAttnFwdSm90INS1_25CollectiveMainloopFwdSm90ILi2EN4cute5tupleIJNS5_1CILi1EEES8_S8_EEENS6_IJNS7_ILi192EEENS7_ILi128EEENS7_ILi64EEEEEELi64ENS_10bfloat16_tEfNS_4arch4Sm90ELb0ELb1ELb0ELb1ELb0ELb1ELb0ELb1ELb1ELb1ELb1ELb0EEENS1_21CollectiveEpilogueFwdINS6_IJSA_SC_SB_EEES9_SE_SG_Li384ELb1ELb1ELb1ELb0EEENS1_36VarlenDynamicPersistentTileSchedulerILi192ELi128ELi384ELi128ELb1ELb1ELb1ELb1ELb0ELb1EEEEEEEEEvNT_6ParamsE,"aw",@nobits
	.sectionflags	@""
	.align	16
	.zero		1024


//--------------------- .nv.shared._ZN7cutlass13device_kernelIN5flash11enable_sm90INS1_16FlashAttnFwdSm90INS1_25CollectiveMainloopFwdSm90ILi2EN4cute5tupleIJNS5_1CILi1EEES8_S8_EEENS6_IJNS7_ILi192EEENS7_ILi128EEENS7_ILi64EEEEEELi64ENS_10bfloat16_tEfNS_4arch4Sm90ELb1ELb0ELb0ELb0ELb0ELb0ELb0ELb1ELb1ELb1ELb1ELb0EEENS1_21CollectiveEpilogueFwdINS6_IJSA_SC_SB_EEES9_SE_SG_Li384ELb0ELb1ELb1ELb0EEENS1_19SingleTileSchedulerILb0ELb1ELb1ELi192EEEEEEEEEvNT_6ParamsE --------------------------
	.section	.nv.shared._ZN7cutlass13device_kernelIN5flash11enable_sm90INS1_16FlashAttnFwdSm90INS1_25CollectiveMainloopFwdSm90ILi2EN4cute5tupleIJNS5_1CILi1EEES8_S8_EEENS6_IJNS7_ILi192EEENS7_ILi128EEENS7_ILi64EEEEEELi64ENS_10bfloat16_tEfNS_4arch4Sm90ELb1ELb0ELb0ELb0ELb0ELb0ELb0ELb1ELb1ELb1ELb1ELb0EEENS1_21CollectiveEpilogueFwdINS6_IJSA_SC_SB_EEES9_SE_SG_Li384ELb0ELb1ELb1ELb0EEENS1_19SingleTileSchedulerILb0ELb1ELb1ELi192EEEEEEEEEvNT_6ParamsE,"aw",@nobits
	.sectionflags	@""
	.align	16
	.zero		1024


//--------------------- .nv.shared._ZN7cutlass13device_kernelIN5flash11enable_sm90INS1_16FlashAttnFwdSm90INS1_25CollectiveMainloopFwdSm90ILi2EN4cute5tupleIJNS5_1CILi1EEES8_S8_EEENS6_IJNS7_ILi192EEENS7_ILi128EEENS7_ILi64EEEEEELi64ENS_10bfloat16_tEfNS_4arch4Sm90ELb1ELb0ELb0ELb1ELb0ELb0ELb0ELb1ELb1ELb1ELb1ELb0EEENS1_21CollectiveEpilogueFwdINS6_IJSA_SC_SB_EEES9_SE_SG_Li384ELb1ELb1ELb1ELb0EEENS1_36VarlenDynamicPersistentTileSchedulerILi192ELi128ELi384ELi128ELb1ELb1ELb1ELb1ELb1ELb1EEEEEEEEEvNT_6ParamsE --------------------------
	.section	.nv.shared._ZN7cutlass13device_kernelIN5flash11enable_sm90INS1_16FlashAttnFwdSm90INS1_25CollectiveMainloopFwdSm90ILi2EN4cute5tupleIJNS5_1CILi1EEES8_S8_EEENS6_IJNS7_ILi192EEENS7_ILi128EEENS7_ILi64EEEEEELi64ENS_10bfloat16_tEfNS_4arch4Sm90ELb1ELb0ELb0ELb1ELb0ELb0ELb0ELb1ELb1ELb1ELb1ELb0EEENS1_21CollectiveEpilogueFwdINS6_IJSA_SC_SB_EEES9_SE_SG_Li384ELb1ELb1ELb1ELb0EEENS1_36VarlenDynamicPersistentTileSchedulerILi192ELi128ELi384ELi128ELb1ELb1ELb1ELb1ELb1ELb1EEEEEEEEEvNT_6ParamsE,"aw",@nobits
	.sectionflags	@""
	.align	16
	.zero		1024


//--------------------- .nv.shared._ZN7cutlass13device_kernelIN5flash11enable_sm90INS1_16FlashAttnFwdSm90INS1_25CollectiveMainloopFwdSm90ILi2EN4cute5tupleIJNS5_1CILi1EEES8_S8_EEENS6_IJNS7_ILi192EEENS7_ILi128EEENS7_ILi64EEEEEELi64ENS_10bfloat16_tEfNS_4arch4Sm90ELb1ELb0ELb0ELb1ELb0ELb1ELb0ELb1ELb1ELb1ELb1ELb0EEENS1_21CollectiveEpilogueFwdINS6_IJSA_SC_SB_EEES9_SE_SG_Li384ELb1ELb1ELb1ELb0EEENS1_36VarlenDynamicPersistentTileSchedulerILi192ELi128ELi384ELi128ELb1ELb1ELb1ELb1ELb1ELb1EEEEEEEEEvNT_6ParamsE --------------------------
	.section	.nv.shared._ZN7cutlass13device_kernelIN5flash11enable_sm90INS1_16FlashAttnFwdSm90INS1_25CollectiveMainloopFwdSm90ILi2EN4cute5tupleIJNS5_1CILi1EEES8_S8_EEENS6_IJNS7_ILi192EEENS7_ILi128EEENS7_ILi64EEEEEELi64ENS_10bfloat16_tEfNS_4arch4Sm90ELb1ELb0ELb0ELb1ELb0ELb1ELb0ELb1ELb1ELb1ELb1ELb0EEENS1_21CollectiveEpilogueFwdINS6_IJSA_SC_SB_EEES9_SE_SG_Li384ELb1ELb1ELb1ELb0EEENS1_36VarlenDynamicPersistentTileSchedulerILi192ELi128ELi384ELi128ELb1ELb1ELb1ELb1ELb1ELb1EEEEEEEEEvNT_6ParamsE,"aw",@nobits
	.sectionflags	@""
	.align	16
	.zero		1024


//--------------------- .nv.constant0._ZN7cutlass13device_kernelIN5flash11enable_sm90INS1_16FlashAttnFwdSm90INS1_25CollectiveMainloopFwdSm90ILi2EN4cute5tupleIJNS5_1CILi1EEES8_S8_EEENS6_IJNS7_ILi128EEENS7_ILi80EEENS7_ILi256EEEEEELi256ENS_10bfloat16_tEfNS_4arch4Sm90ELb0ELb0ELb0ELb0ELb0ELb0ELb0ELb1ELb1ELb1ELb1ELb0EEENS1_21CollectiveEpilogueFwdINS6_IJSA_SC_SB_EEES9_SE_SG_Li256ELb0ELb1ELb1ELb0EEENS1_19SingleTileSchedulerILb0ELb1ELb1ELi128EEEEEEEEEvNT_6ParamsE --------------------------
	.section	.nv.constant0._ZN7cutlass13device_kernelIN5flash11enable_sm90INS1_16FlashAttnFwdSm90INS1_25CollectiveMainloopFwdSm90ILi2EN4cute5tupleIJNS5_1CILi1EEES8_S8_EEENS6_IJNS7_ILi128EEENS7_ILi80EEENS7_ILi256EEEEEELi256ENS_10bfloat16_tEfNS_4arch4Sm90ELb0ELb0ELb0ELb0ELb0ELb0ELb0ELb1ELb1ELb1ELb1ELb0EEENS1_21CollectiveEpilogueFwdINS6_IJSA_SC_SB_EEES9_SE_SG_Li256ELb0ELb1ELb1ELb0EEENS1_19SingleTileSchedulerILb0ELb1ELb1ELi128EEEEEEEEEvNT_6ParamsE,"a",@progbits
	.sectionflags	@""
	.align	4
.nv.constant0._ZN7cutlass13device_kernelIN5flash11enable_sm90INS1_16FlashAttnFwdSm90INS1_25CollectiveMainloopFwdSm90ILi2EN4cute5tupleIJNS5_1CILi1EEES8_S8_EEENS6_IJNS7_ILi128EEENS7_ILi80EEENS7_ILi256EEEEEELi256ENS_10bfloat16_tEfNS_4arch4Sm90ELb0ELb0ELb0ELb0ELb0ELb0ELb0ELb1ELb1ELb1ELb1ELb0EEENS1_21CollectiveEpilogueFwdINS6_IJSA_SC_SB_EEES9_SE_SG_Li256ELb0ELb1ELb1ELb0EEENS1_19SingleTileSchedulerILb0ELb1ELb1ELi128EEEEEEEEEvNT_6ParamsE:
	.zero		3200


//--------------------- .nv.constant0._ZN7cutlass13device_kernelIN5flash11enable_sm90INS1_16FlashAttnFwdSm90INS1_25CollectiveMainloopFwdSm90ILi2EN4cute5tupleIJNS5_1CILi1EEES8_S8_EEENS6_IJNS7_ILi128EEENS7_ILi80EEENS7_ILi256EEEEEELi256ENS_10bfloat16_tEfNS_4arch4Sm90ELb0ELb0ELb0ELb1ELb0ELb0ELb0ELb1ELb1ELb1ELb1ELb0EEENS1_21CollectiveEpilogueFwdINS6_IJSA_SC_SB_EEES9_SE_SG_Li256ELb1ELb1ELb1ELb0EEENS1_36VarlenDynamicPersistentTileSchedulerILi128ELi80ELi256ELi128ELb1ELb1ELb1ELb0ELb1ELb1EEEEEEEEEvNT_6ParamsE --------------------------
	.section	.nv.constant0._ZN7cutlass13device_kernelIN5flash11enable_sm90INS1_16FlashAttnFwdSm90INS1_25CollectiveMainloopFwdSm90ILi2EN4cute5tupleIJNS5_1CILi1EEES8_S8_EEENS6_IJNS7_ILi128EEENS7_ILi80EEENS7_ILi256EEEEEELi256ENS_10bfloat16_tEfNS_4arch4Sm90ELb0ELb0ELb0ELb1ELb0ELb0ELb0ELb1ELb1ELb1ELb1ELb0EEENS1_21CollectiveEpilogueFwdINS6_IJSA_SC_SB_EEES9_SE_SG_Li256ELb1ELb1ELb1ELb0EEENS1_36VarlenDynamicPersistentTileSchedulerILi128ELi80ELi256ELi128ELb1ELb1ELb1ELb0ELb1ELb1EEEEEEEEEvNT_6ParamsE,"a",@progbits
	.sectionflags	@""
	.align	4
.nv.constant0._ZN7cutlass13device_kernelIN5flash11enable_sm90INS1_16FlashAttnFwdSm90INS1_25CollectiveMainloopFwdSm90ILi2EN4cute5tupleIJNS5_1CILi1EEES8_S8_EEENS6_IJNS7_ILi128EEENS7_ILi80EEENS7_ILi256EEEEEELi256ENS_10bfloat16_tEfNS_4arch4Sm90ELb0ELb0ELb0ELb1ELb0ELb0ELb0ELb1ELb1ELb1ELb1ELb0EEENS1_21CollectiveEpilogueFwdINS6_IJSA_SC_SB_EEES9_SE_SG_Li256ELb1ELb1ELb1ELb0EEENS1_36VarlenDynamicPersistentTileSchedulerILi128ELi80ELi256ELi128ELb1ELb1ELb1ELb0ELb1ELb1EEEEEEEEEvNT_6ParamsE:
	.zero		3328


//--------------------- .nv.constant0._ZN7cutlass13device_kernelIN5flash11enable_sm90INS1_16FlashAttnFwdSm90INS1_25CollectiveMainloopFwdSm90ILi2EN4cute5tupleIJNS5_1CILi1EEES8_S8_EEENS6_IJNS7_ILi128EEENS7_ILi80EEENS7_ILi256EEEEEELi256ENS_10bfloat16_tEfNS_4arch4Sm90ELb0ELb0ELb0ELb1ELb0ELb1ELb0ELb1ELb1ELb1ELb1ELb0EEENS1_21CollectiveEpilogueFwdINS6_IJSA_SC_SB_EEES9_SE_SG_Li256ELb1ELb1ELb1ELb0EEENS1_36VarlenDynamicPersistentTileSchedulerILi128ELi80ELi256ELi128ELb1ELb1ELb1ELb0ELb1ELb1EEEEEEEEEvNT_6ParamsE --------------------------
	.section	.nv.constant0._ZN7cutlass13device_kernelIN5flash11enable_sm90INS1_16FlashAttnFwdSm90INS1_25CollectiveMainloopFwdSm90ILi2EN4cute5tupleIJNS5_1CILi1EEES8_S8_EEENS6_IJNS7_ILi128EEENS7_ILi80EEENS7_ILi256EEEEEELi256ENS_10bfloat16_tEfNS_4arch4Sm90ELb0ELb0ELb0ELb1ELb0ELb1ELb0ELb1ELb1ELb1ELb1ELb0EEENS1_21CollectiveEpilogueFwdINS6_IJSA_SC_SB_EEES9_SE_SG_Li256ELb1ELb1ELb1ELb0EEENS1_36VarlenDynamicPersistentTileSchedulerILi128ELi80ELi256ELi128ELb1ELb1ELb1ELb0ELb1ELb1EEEEEEEEEvNT_6ParamsE,"a",@progbits
	.sectionflags	@""
	.align	4
.nv.constant0._ZN7cutlass13device_kernelIN5flash11enable_sm90INS1_16FlashAttnFwdSm90INS1_25CollectiveMainloopFwdSm90ILi2EN4cute5tupleIJNS5_1CILi1EEES8_S8_EEENS6_IJNS7_ILi128EEENS7_ILi80EEENS7_ILi256EEEEEELi256ENS_10bfloat16_tEfNS_4arch4Sm90ELb0ELb0ELb0ELb1ELb0ELb1ELb0ELb1ELb1ELb1ELb1ELb0EEENS1_21CollectiveEpilogueFwdINS6_IJSA_SC_SB_EEES9_SE_SG_Li256ELb1ELb1ELb1ELb0EEENS1_36VarlenDynamicPersistentTileSchedulerILi128ELi80ELi256ELi128ELb1ELb1ELb1ELb0ELb1ELb1EEEEEEEEEvNT_6ParamsE:
	.zero		3328


//--------------------- .nv.constant0._ZN7cutlass13device_kernelIN5flash11enable_sm90INS1_16FlashAttnFwdSm90INS1_25CollectiveMainloopFwdSm90ILi2EN4cute5tupleIJNS5_1CILi1EEES8_S8_EEENS6_IJNS7_ILi128EEENS7_ILi64EEENS7_ILi256EEEEEELi256ENS_10bfloat16_tEfNS_4arch4Sm90ELb0ELb1ELb0ELb0ELb0ELb0ELb0ELb1ELb1ELb1ELb1ELb0EEENS1_21CollectiveEpilogueFwdINS6_IJSA_SC_SB_EEES9_SE_SG_Li256ELb0ELb1ELb1ELb0EEENS1_19SingleTileSchedulerILb0ELb1ELb1ELi128EEEEEEEEEvNT_6ParamsE --------------------------
	.section	.nv.constant0._ZN7cutlass13device_kernelIN5flash11enable_sm90INS1_16FlashAttnFwdSm90INS1_25CollectiveMainloopFwdSm90ILi2EN4cute5tupleIJNS5_1CILi1EEES8_S8_EEENS6_IJNS7_ILi128EEENS7_ILi64EEENS7_ILi256EEEEEELi256ENS_10bfloat16_tEfNS_4arch4Sm90ELb0ELb1ELb0ELb0ELb0ELb0ELb0ELb1ELb1ELb1ELb1ELb0EEENS1_21CollectiveEpilogueFwdINS6_IJSA_SC_SB_EEES9_SE_SG_Li256ELb0ELb1ELb1ELb0EEENS1_19SingleTileSchedulerILb0ELb1ELb1ELi128EEEEEEEEEvNT_6ParamsE,"a",@progbits
	.sectionflags	@""
	.align	4
.nv.constant0._ZN7cutlass13device_kernelIN5flash11enable_sm90INS1_16FlashAttnFwdSm90INS1_25CollectiveMainloopFwdSm90ILi2EN4cute5tupleIJNS5_1CILi1EEES8_S8_EEENS6_IJNS7_ILi128EEENS7_ILi64EEENS7_ILi256EEEEEELi256ENS_10bfloat16_tEfNS_4arch4Sm90ELb0ELb1ELb0ELb0ELb0ELb0ELb0ELb1ELb1ELb1ELb1ELb0EEENS1_21CollectiveEpilogueFwdINS6_IJSA_SC_SB_EEES9_SE_SG_Li256ELb0ELb1ELb1ELb0EEENS1_19SingleTileSchedulerILb0ELb1ELb1ELi128EEEEEEEEEvNT_6ParamsE:
	.zero		3200


//--------------------- .nv.constant0._ZN7cutlass13device_kernelIN5flash11enable_sm90INS1_16FlashAttnFwdSm90INS1_25CollectiveMainloopFwdSm90ILi2EN4cute5tupleIJNS5_1CILi1EEES8_S8_EEENS6_IJNS7_ILi128EEENS7_ILi64EEENS7_ILi256EEEEEELi256ENS_10bfloat16_tEfNS_4arch4Sm90ELb0ELb1ELb0ELb1ELb0ELb0ELb0ELb1ELb1ELb1ELb1ELb0EEENS1_21CollectiveEpilogueFwdINS6_IJSA_SC_SB_EEES9_SE_SG_Li256ELb1ELb1ELb1ELb0EEENS1_36VarlenDynamicPersistentTileSchedulerILi128ELi64ELi256ELi128ELb1ELb1ELb1ELb1ELb0ELb1EEEEEEEEEvNT_6ParamsE --------------------------
	.section	.nv.constant0._ZN7cutlass13device_kernelIN5flash11enable_sm90INS1_16FlashAttnFwdSm90INS1_25CollectiveMainloopFwdSm90ILi2EN4cute5tupleIJNS5_1CILi1EEES8_S8_EEENS6_IJNS7_ILi128EEENS7_ILi64EEENS7_ILi256EEEEEELi256ENS_10bfloat16_tEfNS_4arch4Sm90ELb0ELb1ELb0ELb1ELb0ELb0ELb0ELb1ELb1ELb1ELb1ELb0EEENS1_21CollectiveEpilogueFwdINS6_IJSA_SC_SB_EEES9_SE_SG_Li256ELb1ELb1ELb1ELb0EEENS1_36VarlenDynamicPersistentTileSchedulerILi128ELi64ELi256ELi128ELb1ELb1ELb1ELb1ELb0ELb1EEEEEEEEEvNT_6ParamsE,"a",@progbits
	.sectionflags	@""
	.align	4
.nv.constant0._ZN7cutlass13device_kernelIN5flash11enable_sm90INS1_16FlashAttnFwdSm90INS1_25CollectiveMainloopFwdSm90ILi2EN4cute5tupleIJNS5_1CILi1EEES8_S8_EEENS6_IJNS7_ILi128EEENS7_ILi64EEENS7_ILi256EEEEEELi256ENS_10bfloat16_tEfNS_4arch4Sm90ELb0ELb1ELb0ELb1ELb0ELb0ELb0ELb1ELb1ELb1ELb1ELb0EEENS1_21CollectiveEpilogueFwdINS6_IJSA_SC_SB_EEES9_SE_SG_Li256ELb1ELb1ELb1ELb0EEENS1_36VarlenDynamicPersistentTileSchedulerILi128ELi64ELi256ELi128ELb1ELb1ELb1ELb1ELb0ELb1EEEEEEEEEvNT_6ParamsE:
	.zero		3328


//--------------------- .nv.constant0._ZN7cutlass13device_kernelIN5flash11enable_sm90INS1_16FlashAttnFwdSm90INS1_25CollectiveMainloopFwdSm90ILi2EN4cute5tupleIJNS5_1CILi1EEES8_S8_EEENS6_IJNS7_ILi128EEENS7_ILi64EEENS7_ILi256EEEEEELi256ENS_10bfloat16_tEfNS_4arch4Sm90ELb0ELb1ELb0ELb1ELb0ELb1ELb0ELb1ELb1ELb1ELb1ELb0EEENS1_21CollectiveEpilogueFwdINS6_IJSA_SC_SB_EEES9_SE_SG_Li256ELb1ELb1ELb1ELb0EEENS1_36VarlenDynamicPersistentTileSchedulerILi128ELi64ELi256ELi128ELb1ELb1ELb1ELb1ELb0ELb1EEEEEEEEEvNT_6ParamsE --------------------------
	.section	.nv.constant0._ZN7cutlass13device_kernelIN5flash11enable_sm90INS1_16FlashAttnFwdSm90INS1_25CollectiveMainloopFwdSm90ILi2EN4cute5tupleIJNS5_1CILi1EEES8_S8_EEENS6_IJNS7_ILi128EEENS7_ILi64EEENS7_ILi256EEEEEELi256ENS_10bfloat16_tEfNS_4arch4Sm90ELb0ELb1ELb0ELb1ELb0ELb1ELb0ELb1ELb1ELb1ELb1ELb0EEENS1_21CollectiveEpilogueFwdINS6_IJSA_SC_SB_EEES9_SE_SG_Li256ELb1ELb1ELb1ELb0EEENS1_36VarlenDynamicPersistentTileSchedulerILi128ELi64ELi256ELi128ELb1ELb1ELb1ELb1ELb0ELb1EEEEEEEEEvNT_6ParamsE,"a",@progbits
	.sectionflags	@""
	.align	4
.nv.constant0._ZN7cutlass13device_kernelIN5flash11enable_sm90INS1_16FlashAttnFwdSm90INS1_25CollectiveMainloopFwdSm90ILi2EN4cute5tupleIJNS5_1CILi1EEES8_S8_EEENS6_IJNS7_ILi128EEENS7_ILi64EEENS7_ILi256EEEEEELi256ENS_10bfloat16_tEfNS_4arch4Sm90ELb0ELb1ELb0ELb1ELb0ELb1ELb0ELb1ELb1ELb1ELb1ELb0EEENS1_21CollectiveEpilogueFwdINS6_IJSA_SC_SB_EEES9_SE_SG_Li256ELb1ELb1ELb1ELb0EEENS1_36VarlenDynamicPersistentTileSchedulerILi128ELi64ELi256ELi128ELb1ELb1ELb1ELb1ELb0ELb1EEEEEEEEEvNT_6ParamsE:
	.zero		3328


//--------------------- .nv.constant0._ZN7cutlass13device_kernelIN5flash11enable_sm90INS1_16FlashAttnFwdSm90INS1_25CollectiveMainloopFwdSm90ILi2EN4cute5tupleIJNS5_1CILi1EEES8_S8_EEENS6_IJNS7_ILi128EEENS7_ILi80EEENS7_ILi256EEEEEELi256ENS_10bfloat16_tEfNS_4arch4Sm90ELb1ELb0ELb0ELb0ELb0ELb0ELb0ELb1ELb1ELb1ELb1ELb0EEENS1_21CollectiveEpilogueFwdINS6_IJSA_SC_SB_EEES9_SE_SG_Li256ELb0ELb1ELb1ELb0EEENS1_19SingleTileSchedulerILb0ELb1ELb1ELi128EEEEEEEEEvNT_6ParamsE --------------------------
	.section	.nv.constant0._ZN7cutlass13device_kernelIN5flash11enable_sm90INS1_16FlashAttnFwdSm90INS1_25CollectiveMainloopFwdSm90ILi2EN4cute5tupleIJNS5_1CILi1EEES8_S8_EEENS6_IJNS7_ILi128EEENS7_ILi80EEENS7_ILi256EEEEEELi256ENS_10bfloat16_tEfNS_4arch4Sm90ELb1ELb0ELb0ELb0ELb0ELb0ELb0ELb1ELb1ELb1ELb1ELb0EEENS1_21CollectiveEpilogueFwdINS6_IJSA_SC_SB_EEES9_SE_SG_Li256ELb0ELb1ELb1ELb0EEENS1_19SingleTileSchedulerILb0ELb1ELb1ELi128EEEEEEEEEvNT_6ParamsE,"a",@progbits
	.sectionflags	@""
	.align	4
.nv.constant0._ZN7cutlass13device_kernelIN5flash11enable_sm90INS1_16FlashAttnFwdSm90INS1_25CollectiveMainloopFwdSm90ILi2EN4cute5tupleIJNS5_1CILi1EEES8_S8_EEENS6_IJNS7_ILi128EEENS7_ILi80EEENS7_ILi256EEEEEELi256ENS_10bfloat16_tEfNS_4arch4Sm90ELb1ELb0ELb0ELb0ELb0ELb0ELb0ELb1ELb1ELb1ELb1ELb0EEENS1_21CollectiveEpilogueFwdINS6_IJSA_SC_SB_EEES9_SE_SG_Li256ELb0ELb1ELb1ELb0EEENS1_19SingleTileSchedulerILb0ELb1ELb1ELi128EEEEEEEEEvNT_6ParamsE:
	.zero		3200


//--------------------- .nv.constant0._ZN7cutlass13device_kernelIN5flash11enable_sm90INS1_16FlashAttnFwdSm90INS1_25CollectiveMainloopFwdSm90ILi2EN4cute5tupleIJNS5_1CILi1EEES8_S8_EEENS6_IJNS7_ILi128EEENS7_ILi80EEENS7_ILi256EEEEEELi256ENS_10bfloat16_tEfNS_4arch4Sm90ELb1ELb0ELb0ELb1ELb0ELb0ELb0ELb1ELb1ELb1ELb1ELb0EEENS1_21CollectiveEpilogueFwdINS6_IJSA_SC_SB_EEES9_SE_SG_Li256ELb1ELb1ELb1ELb0EEENS1_36VarlenDynamicPersistentTileSchedulerILi128ELi80ELi256ELi128ELb1ELb1ELb1ELb1ELb1ELb1EEEEEEEEEvNT_6ParamsE --------------------------
	.section	.nv.constant0._ZN7cutlass13device_kernelIN5flash11enable_sm90INS1_16FlashAttnFwdSm90INS1_25CollectiveMainloopFwdSm90ILi2EN4cute5tupleIJNS5_1CILi1EEES8_S8_EEENS6_IJNS7_ILi128EEENS7_ILi80EEENS7_ILi256EEEEEELi256ENS_10bfloat16_tEfNS_4arch4Sm90ELb1ELb0ELb0ELb1ELb0ELb0ELb0ELb1ELb1ELb1ELb1ELb0EEENS1_21CollectiveEpilogueFwdINS6_IJSA_SC_SB_EEES9_SE_SG_Li256ELb1ELb1ELb1ELb0EEENS1_36VarlenDynamicPersistentTileSchedulerILi128ELi80ELi256ELi128ELb1ELb1ELb1ELb1ELb1ELb1EEEEEEEEEvNT_6ParamsE,"a",@progbits
	.sectionflags	@""
	.align	4
.nv.constant0._ZN7cutlass13device_kernelIN5flash11enable_sm90INS1_16FlashAttnFwdSm90INS1_25CollectiveMainloopFwdSm90ILi2EN4cute5tupleIJNS5_1CILi1EEES8_S8_EEENS6_IJNS7_ILi128EEENS7_ILi80EEENS7_ILi256EEEEEELi256ENS_10bfloat16_tEfNS_4arch4Sm90ELb1ELb0ELb0ELb1ELb0ELb0ELb0ELb1ELb1ELb1ELb1ELb0EEENS1_21CollectiveEpilogueFwdINS6_IJSA_SC_SB_EEES9_SE_SG_Li256ELb1ELb1ELb1ELb0EEENS1_36VarlenDynamicPersistentTileSchedulerILi128ELi80ELi256ELi128ELb1ELb1ELb1ELb1ELb1ELb1EEEEEEEEEvNT_6ParamsE:
	.zero		3328


//--------------------- .nv.constant0._ZN7cutlass13device_kernelIN5flash11enable_sm90INS1_16FlashAttnFwdSm90INS1_25CollectiveMainloopFwdSm90ILi2EN4cute5tupleIJNS5_1CILi1EEES8_S8_EEENS6_IJNS7_ILi128EEENS7_ILi80EEENS7_ILi256EEEEEELi256ENS_10bfloat16_tEfNS_4arch4Sm90ELb1ELb0ELb0ELb1ELb0ELb1ELb0ELb1ELb1ELb1ELb1ELb0EEENS1_21CollectiveEpilogueFwdINS6_IJSA_SC_SB_EEES9_SE_SG_Li256ELb1ELb1ELb1ELb0EEENS1_36VarlenDynamicPersistentTileSchedulerILi128ELi80ELi256ELi128ELb1ELb1ELb1ELb1ELb1ELb1EEEEEEEEEvNT_6ParamsE --------------------------
	.section	.nv.constant0._ZN7cutlass13device_kernelIN5flash11enable_sm90INS1_16FlashAttnFwdSm90INS1_25CollectiveMainloopFwdSm90ILi2EN4cute5tupleIJNS5_1CILi1EEES8_S8_EEENS6_IJNS7_ILi128EEENS7_ILi80EEENS7_ILi256EEEEEELi256ENS_10bfloat16_tEfNS_4arch4Sm90ELb1ELb0ELb0ELb1ELb0ELb1ELb0ELb1ELb1ELb1ELb1ELb0EEENS1_21CollectiveEpilogueFwdINS6_IJSA_SC_SB_EEES9_SE_SG_Li256ELb1ELb1ELb1ELb0EEENS1_36VarlenDynamicPersistentTileSchedulerILi128ELi80ELi256ELi128ELb1ELb1ELb1ELb1ELb1ELb1EEEEEEEEEvNT_6ParamsE,"a",@progbits
	.sectionflags	@""
	.align	4
.nv.constant0._ZN7cutlass13device_kernelIN5flash11enable_sm90INS1_16FlashAttnFwdSm90INS1_25CollectiveMainloopFwdSm90ILi2EN4cute5tupleIJNS5_1CILi1EEES8_S8_EEENS6_IJNS7_ILi128EEENS7_ILi80EEENS7_ILi256EEEEEELi256ENS_10bfloat16_tEfNS_4arch4Sm90ELb1ELb0ELb0ELb1ELb0ELb1ELb0ELb1ELb1ELb1ELb1ELb0EEENS1_21CollectiveEpilogueFwdINS6_IJSA_SC_SB_EEES9_SE_SG_Li256ELb1ELb1ELb1ELb0EEENS1_36VarlenDynamicPersistentTileSchedulerILi128ELi80ELi256ELi128ELb1ELb1ELb1ELb1ELb1ELb1EEEEEEEEEvNT_6ParamsE:
	.zero		3328


//--------------------- .nv.constant0._ZN7cutlass13device_kernelIN5flash11enable_sm90INS1_16FlashAttnFwdSm90INS1_25CollectiveMainloopFwdSm90ILi2EN4cute5tupleIJNS5_1CILi1EEES8_S8_EEENS6_IJNS7_ILi128EEENS7_ILi112EEENS7_ILi192EEEEEELi192ENS_10bfloat16_tEfNS_4arch4Sm90ELb0ELb0ELb0ELb0ELb0ELb0ELb0ELb1ELb1ELb1ELb1ELb0EEENS1_21CollectiveEpilogueFwdINS6_IJSA_SC_SB_EEES9_SE_SG_Li256ELb0ELb1ELb1ELb0EEENS1_19SingleTileSchedulerILb0ELb1ELb1ELi128EEEEEEEEEvNT_6ParamsE --------------------------
	.section	.nv.constant0._ZN7cutlass13device_kernelIN5flash11enable_sm90INS1_16FlashAttnFwdSm90INS1_25CollectiveMainloopFwdSm90ILi2EN4cute5tupleIJNS5_1CILi1EEES8_S8_EEENS6_IJNS7_ILi128EEENS7_ILi112EEENS7_ILi192EEEEEELi192ENS_10bfloat16_tEfNS_4arch4Sm90ELb0ELb0ELb0ELb0ELb0ELb0ELb0ELb1ELb1ELb1ELb1ELb0EEENS1_21CollectiveEpilogueFwdINS6_IJSA_SC_SB_EEES9_SE_SG_Li256ELb0ELb1ELb1ELb0EEENS1_19SingleTileSchedulerILb0ELb1ELb1ELi128EEEEEEEEEvNT_6ParamsE,"a",@progbits
	.sectionflags	@""
	.align	4
.nv.constant0._ZN7cutlass13device_kernelIN5flash11enable_sm90INS1_16FlashAttnFwdSm90INS1_25CollectiveMainloopFwdSm90ILi2EN4cute5tupleIJNS5_1CILi1EEES8_S8_EEENS6_IJNS7_ILi128EEENS7_ILi112EEENS7_ILi192EEEEEELi192ENS_10bfloat16_tEfNS_4arch4Sm90ELb0ELb0ELb0ELb0ELb0ELb0ELb0ELb1ELb1ELb1ELb1ELb0EEENS1_21CollectiveEpilogueFwdINS6_IJSA_SC_SB_EEES9_SE_SG_Li256ELb0ELb1ELb1ELb0EEENS1_19SingleTileSchedulerILb0ELb1ELb1ELi128EEEEEEEEEvNT_6ParamsE:
	.zero		3200


//--------------------- .nv.constant0._ZN7cutlass13device_kernelIN5flash11enable_sm90INS1_16FlashAttnFwdSm90INS1_25CollectiveMainloopFwdSm90ILi2EN4cute5tupleIJNS5_1CILi1EEES8_S8_EEENS6_IJNS7_ILi128EEENS7_ILi112EEENS7_ILi192EEEEEELi192ENS_10bfloat16_tEfNS_4arch4Sm90ELb0ELb0ELb0ELb1ELb0ELb0ELb0ELb1ELb1ELb1ELb1ELb0EEENS1_21CollectiveEpilogueFwdINS6_IJSA_SC_SB_EEES9_SE_SG_Li256ELb1ELb1ELb1ELb0EEENS1_36VarlenDynamicPersistentTileSchedulerILi128ELi112ELi256ELi128ELb1ELb1ELb1ELb0ELb1ELb1EEEEEEEEEvNT_6ParamsE --------------------------
	.section	.nv.constant0._ZN7cutlass13device_kernelIN5flash11enable_sm90INS1_16FlashAttnFwdSm90INS1_25CollectiveMainloopFwdSm90ILi2EN4cute5tupleIJNS5_1CILi1EEES8_S8_EEENS6_IJNS7_ILi128EEENS7_ILi112EEENS7_ILi192EEEEEELi192ENS_10bfloat16_tEfNS_4arch4Sm90ELb0ELb0ELb0ELb1ELb0ELb0ELb0ELb1ELb1ELb1ELb1ELb0EEENS1_21CollectiveEpilogueFwdINS6_IJSA_SC_SB_EEES9_SE_SG_Li256ELb1ELb1ELb1ELb0EEENS1_36VarlenDynamicPersistentTileSchedulerILi128ELi112ELi256ELi128ELb1ELb1ELb1ELb0ELb1ELb1EEEEEEEEEvNT_6ParamsE,"a",@progbits
	.sectionflags	@""
	.align	4
.nv.constant0._ZN7cutlass13device_kernelIN5flash11enable_sm90INS1_16FlashAttnFwdSm90INS1_25CollectiveMainloopFwdSm90ILi2EN4cute5tupleIJNS5_1CILi1EEES8_S8_EEENS6_IJNS7_ILi128EEENS7_ILi112EEENS7_ILi192EEEEEELi192ENS_10bfloat16_tEfNS_4arch4Sm90ELb0ELb0ELb0ELb1ELb0ELb0ELb0ELb1ELb1ELb1ELb1ELb0EEENS1_21CollectiveEpilogueFwdINS6_IJSA_SC_SB_EEES9_SE_SG_Li256ELb1ELb1ELb1ELb0EEENS1_36VarlenDynamicPersistentTileSchedulerILi128ELi112ELi256ELi128ELb1ELb1ELb1ELb0ELb1ELb1EEEEEEEEEvNT_6ParamsE:
	.zero		3328


//--------------------- .nv.constant0._ZN7cutlass13device_kernelIN5flash11enable_sm90INS1_16FlashAttnFwdSm90INS1_25CollectiveMainloopFwdSm90ILi2EN4cute5tupleIJNS5_1CILi1EEES8_S8_EEENS6_IJNS7_ILi128EEENS7_ILi112EEENS7_ILi192EEEEEELi192ENS_10bfloat16_tEfNS_4arch4Sm90ELb0ELb0ELb0ELb1ELb0ELb1ELb0ELb1ELb1ELb1ELb1ELb0EEENS1_21CollectiveEpilogueFwdINS6_IJSA_SC_SB_EEES9_SE_SG_Li256ELb1ELb1ELb1ELb0EEENS1_36VarlenDynamicPersistentTileSchedulerILi128ELi112ELi256ELi128ELb1ELb1ELb1ELb0ELb1ELb1EEEEEEEEEvNT_6ParamsE --------------------------
	.section	.nv.constant0._ZN7cutlass13device_kernelIN5flash11enable_sm90INS1_16FlashAttnFwdSm90INS1_25CollectiveMainloopFwdSm90ILi2EN4cute5tupleIJNS5_1CILi1EEES8_S8_EEENS6_IJNS7_ILi128EEENS7_ILi112EEENS7_ILi192EEEEEELi192ENS_10bfloat16_tEfNS_4arch4Sm90ELb0ELb0ELb0ELb1ELb0ELb1ELb0ELb1ELb1ELb1ELb1ELb0EEENS1_21CollectiveEpilogueFwdINS6_IJSA_SC_SB_EEES9_SE_SG_Li256ELb1ELb1ELb1ELb0EEENS1_36VarlenDynamicPersistentTileSchedulerILi128ELi112ELi256ELi128ELb1ELb1ELb1ELb0ELb1ELb1EEEEEEEEEvNT_6ParamsE,"a",@progbits
	.sectionflags	@""
	.align	4
.nv.constant0._ZN7cutlass13device_kernelIN5flash11enable_sm90INS1_16FlashAttnFwdSm90INS1_25CollectiveMainloopFwdSm90ILi2EN4cute5tupleIJNS5_1CILi1EEES8_S8_EEENS6_IJNS7_ILi128EEENS7_ILi112EEENS7_ILi192EEEEEELi192ENS_10bfloat16_tEfNS_4arch4Sm90ELb0ELb0ELb0ELb1ELb0ELb1ELb0ELb1ELb1ELb1ELb1ELb0EEENS1_21CollectiveEpilogueFwdINS6_IJSA_SC_SB_EEES9_SE_SG_Li256ELb1ELb1ELb1ELb0EEENS1_36VarlenDynamicPersistentTileSchedulerILi128ELi112ELi256ELi128ELb1ELb1ELb1ELb0ELb1ELb1EEEEEEEEEvNT_6ParamsE:
	.zero		3328


//--------------------- .nv.constant0._ZN7cutlass13device_kernelIN5flash11enable_sm90INS1_16FlashAttnFwdSm90INS1_25CollectiveMainloopFwdSm90ILi2EN4cute5tupleIJNS5_1CILi1EEES8_S8_EEENS6_IJNS7_ILi128EEENS7_ILi96EEENS7_ILi192EEEEEELi192ENS_10bfloat16_tEfNS_4arch4Sm90ELb0ELb1ELb0ELb0ELb0ELb0ELb0ELb1ELb1ELb1ELb1ELb0EEENS1_21CollectiveEpilogueFwdINS6_IJSA_SC_SB_EEES9_SE_SG_Li256ELb0ELb1ELb1ELb0EEENS1_19SingleTileSchedulerILb0ELb1ELb1ELi128EEEEEEEEEvNT_6ParamsE --------------------------
	.section	.nv.constant0._ZN7cutlass13device_kernelIN5flash11enable_sm90INS1_16FlashAttnFwdSm90INS1_25CollectiveMainloopFwdSm90ILi2EN4cute5tupleIJNS5_1CILi1EEES8_S8_EEENS6_IJNS7_ILi128EEENS7_ILi96EEENS7_ILi192EEEEEELi192ENS_10bfloat16_tEfNS_4arch4Sm90ELb0ELb1ELb0ELb0ELb0ELb0ELb0ELb1ELb1ELb1ELb1ELb0EEENS1_21CollectiveEpilogueFwdINS6_IJSA_SC_SB_EEES9_SE_SG_Li256ELb0ELb1ELb1ELb0EEENS1_19SingleTileSchedulerILb0ELb1ELb1ELi128EEEEEEEEEvNT_6ParamsE,"a",@progbits
	.sectionflags	@""
	.align	4
.nv.constant0._ZN7cutlass13device_kernelIN5flash11enable_sm90INS1_16FlashAttnFwdSm90INS1_25CollectiveMainloopFwdSm90ILi2EN4cute5tupleIJNS5_1CILi1EEES8_S8_EEENS6_IJNS7_ILi128EEENS7_ILi96EEENS7_ILi192EEEEEELi192ENS_10bfloat16_tEfNS_4arch4Sm90ELb0ELb1ELb0ELb0ELb0ELb0ELb0ELb1ELb1ELb1ELb1ELb0EEENS1_21CollectiveEpilogueFwdINS6_IJSA_SC_SB_EEES9_SE_SG_Li256ELb0ELb1ELb1ELb0EEENS1_19SingleTileSchedulerILb0ELb1ELb1ELi128EEEEEEEEEvNT_6ParamsE:
	.zero		3200


//--------------------- .nv.constant0._ZN7cutlass13device_kernelIN5flash11enable_sm90INS1_16FlashAttnFwdSm90INS1_25CollectiveMainloopFwdSm90ILi2EN4cute5tupleIJNS5_1CILi1EEES8_S8_EEENS6_IJNS7_ILi128EEENS7_ILi96EEENS7_ILi192EEEEEELi192ENS_10bfloat16_tEfNS_4arch4Sm90ELb0ELb1ELb0ELb1ELb0ELb0ELb0ELb1ELb1ELb1ELb1ELb0EEENS1_21CollectiveEpilogueFwdINS6_IJSA_SC_SB_EEES9_SE_SG_Li256ELb1ELb1ELb1ELb0EEENS1_36VarlenDynamicPersistentTileSchedulerILi128ELi96ELi256ELi128ELb1ELb1ELb1ELb1ELb0ELb1EEEEEEEEEvNT_6ParamsE --------------------------
	.section	.nv.constant0._ZN7cutlass13device_kernelIN5flash11enable_sm90INS1_16FlashAttnFwdSm90INS1_25CollectiveMainloopFwdSm90ILi2EN4cute5tupleIJNS5_1CILi1EEES8_S8_EEENS6_IJNS7_ILi128EEENS7_ILi96EEENS7_ILi192EEEEEELi192ENS_10bfloat16_tEfNS_4arch4Sm90ELb0ELb1ELb0ELb1ELb0ELb0ELb0ELb1ELb1ELb1ELb1ELb0EEENS1_21CollectiveEpilogueFwdINS6_IJSA_SC_SB_EEES9_SE_SG_Li256ELb1ELb1ELb1ELb0EEENS1_36VarlenDynamicPersistentTileSchedulerILi128ELi96ELi256ELi128ELb1ELb1ELb1ELb1ELb0ELb1EEEEEEEEEvNT_6ParamsE,"a",@progbits
	.sectionflags	@""
	.align	4
.nv.constant0._ZN7cutlass13device_kernelIN5flash11enable_sm90INS1_16FlashAttnFwdSm90INS1_25CollectiveMainloopFwdSm90ILi2EN4cute5tupleIJNS5_1CILi1EEES8_S8_EEENS6_IJNS7_ILi128EEENS7_ILi96EEENS7_ILi192EEEEEELi192ENS_10bfloat16_tEfNS_4arch4Sm90ELb0ELb1ELb0ELb1ELb0ELb0ELb0ELb1ELb1ELb1ELb1ELb0EEENS1_21CollectiveEpilogueFwdINS6_IJSA_SC_SB_EEES9_SE_SG_Li256ELb1ELb1ELb1ELb0EEENS1_36VarlenDynamicPersistentTileSchedulerILi128ELi96ELi256ELi128ELb1ELb1ELb1ELb1ELb0ELb1EEEEEEEEEvNT_6ParamsE:
	.zero		3328


//--------------------- .nv.constant0._ZN7cutlass13device_kernelIN5flash11enable_sm90INS1_16FlashAttnFwdSm90INS1_25CollectiveMainloopFwdSm90ILi2EN4cute5tupleIJNS5_1CILi1EEES8_S8_EEENS6_IJNS7_ILi128EEENS7_ILi96EEENS7_ILi192EEEEEELi192ENS_10bfloat16_tEfNS_4arch4Sm90ELb0ELb1ELb0ELb1ELb0ELb1ELb0ELb1ELb1ELb1ELb1ELb0EEENS1_21CollectiveEpilogueFwdINS6_IJSA_SC_SB_EEES9_SE_SG_Li256ELb1ELb1ELb1ELb0EEENS1_36VarlenDynamicPersistentTileSchedulerILi128ELi96ELi256ELi128ELb1ELb1ELb1ELb1ELb0ELb1EEEEEEEEEvNT_6ParamsE --------------------------
	.section	.nv.constant0._ZN7cutlass13device_kernelIN5flash11enable_sm90INS1_16FlashAttnFwdSm90INS1_25CollectiveMainloopFwdSm90ILi2EN4cute5tupleIJNS5_1CILi1EEES8_S8_EEENS6_IJNS7_ILi128EEENS7_ILi96EEENS7_ILi192EEEEEELi192ENS_10bfloat16_tEfNS_4arch4Sm90ELb0ELb1ELb0ELb1ELb0ELb1ELb0ELb1ELb1ELb1ELb1ELb0EEENS1_21CollectiveEpilogueFwdINS6_IJSA_SC_SB_EEES9_SE_SG_Li256ELb1ELb1ELb1ELb0EEENS1_36VarlenDynamicPersistentTileSchedulerILi128ELi96ELi256ELi128ELb1ELb1ELb1ELb1ELb0ELb1EEEEEEEEEvNT_6ParamsE,"a",@progbits
	.sectionflags	@""
	.align	4
.nv.constant0._ZN7cutlass13device_kernelIN5flash11enable_sm90INS1_16FlashAttnFwdSm90INS1_25CollectiveMainloopFwdSm90ILi2EN4cute5tupleIJNS5_1CILi1EEES8_S8_EEENS6_IJNS7_ILi128EEENS7_ILi96EEENS7_ILi192EEEEEELi192ENS_10bfloat16_tEfNS_4arch4Sm90ELb0ELb1ELb0ELb1ELb0ELb1ELb0ELb1ELb1ELb1ELb1ELb0EEENS1_21CollectiveEpilogueFwdINS6_IJSA_SC_SB_EEES9_SE_SG_Li256ELb1ELb1ELb1ELb0EEENS1_36VarlenDynamicPersistentTileSchedulerILi128ELi96ELi256ELi128ELb1ELb1ELb1ELb1ELb0ELb1EEEEEEEEEvNT_6ParamsE:
	.zero		3328


//--------------------- .nv.constant0._ZN7cutlass13device_kernelIN5flash11enable_sm90INS1_16FlashAttnFwdSm90INS1_25CollectiveMainloopFwdSm90ILi2EN4cute5tupleIJNS5_1CILi1EEES8_S8_EEENS6_IJNS7_ILi128EEENS7_ILi112EEENS7_ILi192EEEEEELi192ENS_10bfloat16_tEfNS_4arch4Sm90ELb1ELb0ELb0ELb0ELb0ELb0ELb0ELb1ELb1ELb1ELb1ELb0EEENS1_21CollectiveEpilogueFwdINS6_IJSA_SC_SB_EEES9_SE_SG_Li256ELb0ELb1ELb1ELb0EEENS1_19SingleTileSchedulerILb0ELb1ELb1ELi128EEEEEEEEEvNT_6ParamsE --------------------------
	.section	.nv.constant0._ZN7cutlass13device_kernelIN5flash11enable_sm90INS1_16FlashAttnFwdSm90INS1_25CollectiveMainloopFwdSm90ILi2EN4cute5tupleIJNS5_1CILi1EEES8_S8_EEENS6_IJNS7_ILi128EEENS7_ILi112EEENS7_ILi192EEEEEELi192ENS_10bfloat16_tEfNS_4arch4Sm90ELb1ELb0ELb0ELb0ELb0ELb0ELb0ELb1ELb1ELb1ELb1ELb0EEENS1_21CollectiveEpilogueFwdINS6_IJSA_SC_SB_EEES9_SE_SG_Li256ELb0ELb1ELb1ELb0EEENS1_19SingleTileSchedulerILb0ELb1ELb1ELi128EEEEEEEEEvNT_6ParamsE,"a",@progbits
	.sectionflags	@""
	.align	4
.nv.constant0._ZN7cutlass13device_kernelIN5flash11enable_sm90INS1_16FlashAttnFwdSm90INS1_25CollectiveMainloopFwdSm90ILi2EN4cute5tupleIJNS5_1CILi1EEES8_S8_EEENS6_IJNS7_ILi128EEENS7_ILi112EEENS7_ILi192EEEEEELi192ENS_10bfloat16_tEfNS_4arch4Sm90ELb1ELb0ELb0ELb0ELb0ELb0ELb0ELb1ELb1ELb1ELb1ELb0EEENS1_21CollectiveEpilogueFwdINS6_IJSA_SC_SB_EEES9_SE_SG_Li256ELb0ELb1ELb1ELb0EEENS1_19SingleTileSchedulerILb0ELb1ELb1ELi128EEEEEEEEEvNT_6ParamsE:
	.zero		3200


//--------------------- .nv.constant0._ZN7cutlass13device_kernelIN5flash11enable_sm90INS1_16FlashAttnFwdSm90INS1_25CollectiveMainloopFwdSm90ILi2EN4cute5tupleIJNS5_1CILi1EEES8_S8_EEENS6_IJNS7_ILi128EEENS7_ILi112EEENS7_ILi192EEEEEELi192ENS_10bfloat16_tEfNS_4arch4Sm90ELb1ELb0ELb0ELb1ELb0ELb0ELb0ELb1ELb1ELb1ELb1ELb0EEENS1_21CollectiveEpilogueFwdINS6_IJSA_SC_SB_EEES9_SE_SG_Li256ELb1ELb1ELb1ELb0EEENS1_36VarlenDynamicPersistentTileSchedulerILi128ELi112ELi256ELi128ELb1ELb1ELb1ELb1ELb1ELb1EEEEEEEEEvNT_6ParamsE --------------------------
	.section	.nv.constant0._ZN7cutlass13device_kernelIN5flash11enable_sm90INS1_16FlashAttnFwdSm90INS1_25CollectiveMainloopFwdSm90ILi2EN4cute5tupleIJNS5_1CILi1EEES8_S8_EEENS6_IJNS7_ILi128EEENS7_ILi112EEENS7_ILi192EEEEEELi192ENS_10bfloat16_tEfNS_4arch4Sm90ELb1ELb0ELb0ELb1ELb0ELb0ELb0ELb1ELb1ELb1ELb1ELb0EEENS1_21CollectiveEpilogueFwdINS6_IJSA_SC_SB_EEES9_SE_SG_Li256ELb1ELb1ELb1ELb0EEENS1_36VarlenDynamicPersistentTileSchedulerILi128ELi112ELi256ELi128ELb1ELb1ELb1ELb1ELb1ELb1EEEEEEEEEvNT_6ParamsE,"a",@progbits
	.sectionflags	@""
	.align	4
.nv.constant0._ZN7cutlass13device_kernelIN5flash11enable_sm90INS1_16FlashAttnFwdSm90INS1_25CollectiveMainloopFwdSm90ILi2EN4cute5tupleIJNS5_1CILi1EEES8_S8_EEENS6_IJNS7_ILi128EEENS7_ILi112EEENS7_ILi192EEEEEELi192ENS_10bfloat16_tEfNS_4arch4Sm90ELb1ELb0ELb0ELb1ELb0ELb0ELb0ELb1ELb1ELb1ELb1ELb0EEENS1_21CollectiveEpilogueFwdINS6_IJSA_SC_SB_EEES9_SE_SG_Li256ELb1ELb1ELb1ELb0EEENS1_36VarlenDynamicPersistentTileSchedulerILi128ELi112ELi256ELi128ELb1ELb1ELb1ELb1ELb1ELb1EEEEEEEEEvNT_6ParamsE:
	.zero		3328


//--------------------- .nv.constant0._ZN7cutlass13device_kernelIN5flash11enable_sm90INS1_16FlashAttnFwdSm90INS1_25CollectiveMainloopFwdSm90ILi2EN4cute5tupleIJNS5_1CILi1EEES8_S8_EEENS6_IJNS7_ILi128EEENS7_ILi112EEENS7_ILi192EEEEEELi192ENS_10bfloat16_tEfNS_4arch4Sm90ELb1ELb0ELb0ELb1ELb0ELb1ELb0ELb1ELb1ELb1ELb1ELb0EEENS1_21CollectiveEpilogueFwdINS6_IJSA_SC_SB_EEES9_SE_SG_Li256ELb1ELb1ELb1ELb0EEENS1_36VarlenDynamicPersistentTileSchedulerILi128ELi112ELi256ELi128ELb1ELb1ELb1ELb1ELb1ELb1EEEEEEEEEvNT_6ParamsE --------------------------
	.section	.nv.constant0._ZN7cutlass13device_kernelIN5flash11enable_sm90INS1_16FlashAttnFwdSm90INS1_25CollectiveMainloopFwdSm90ILi2EN4cute5tupleIJNS5_1CILi1EEES8_S8_EEENS6_IJNS7_ILi128EEENS7_ILi112EEENS7_ILi192EEEEEELi192ENS_10bfloat16_tEfNS_4arch4Sm90ELb1ELb0ELb0ELb1ELb0ELb1ELb0ELb1ELb1ELb1ELb1ELb0EEENS1_21CollectiveEpilogueFwdINS6_IJSA_SC_SB_EEES9_SE_SG_Li256ELb1ELb1ELb1ELb0EEENS1_36VarlenDynamicPersistentTileSchedulerILi128ELi112ELi256ELi128ELb1ELb1ELb1ELb1ELb1ELb1EEEEEEEEEvNT_6ParamsE,"a",@progbits
	.sectionflags	@""
	.align	4
.nv.constant0._ZN7cutlass13device_kernelIN5flash11enable_sm90INS1_16FlashAttnFwdSm90INS1_25CollectiveMainloopFwdSm90ILi2EN4cute5tupleIJNS5_1CILi1EEES8_S8_EEENS6_IJNS7_ILi128EEENS7_ILi112EEENS7_ILi192EEEEEELi192ENS_10bfloat16_tEfNS_4arch4Sm90ELb1ELb0ELb0ELb1ELb0ELb1ELb0ELb1ELb1ELb1ELb1ELb0EEENS1_21CollectiveEpilogueFwdINS6_IJSA_SC_SB_EEES9_SE_SG_Li256ELb1ELb1ELb1ELb0EEENS1_36VarlenDynamicPersistentTileSchedulerILi128ELi112ELi256ELi128ELb1ELb1ELb1ELb1ELb1ELb1EEEEEEEEEvNT_6ParamsE:
	.zero		3328


//--------------------- .nv.constant0._ZN7cutlass13device_kernelIN5flash11enable_sm90INS1_16FlashAttnFwdSm90INS1_25CollectiveMainloopFwdSm90ILi2EN4cute5tupleIJNS5_1CILi1EEES8_S8_EEENS6_IJNS7_ILi128EEENS7_ILi176EEESA_EEELi128ENS_10bfloat16_tEfNS_4arch4Sm90ELb0ELb0ELb0ELb0ELb0ELb0ELb0ELb1ELb1ELb1ELb1ELb0EEENS1_21CollectiveEpilogueFwdINS6_IJSA_SA_SB_EEES9_SD_SF_Li256ELb0ELb1ELb1ELb0EEENS1_19SingleTileSchedulerILb0ELb1ELb1ELi128EEEEEEEEEvNT_6ParamsE --------------------------
	.section	.nv.constant0._ZN7cutlass13device_kernelIN5flash11enable_sm90INS1_16FlashAttnFwdSm90INS1_25CollectiveMainloopFwdSm90ILi2EN4cute5tupleIJNS5_1CILi1EEES8_S8_EEENS6_IJNS7_ILi128EEENS7_ILi176EEESA_EEELi128ENS_10bfloat16_tEfNS_4arch4Sm90ELb0ELb0ELb0ELb0ELb0ELb0ELb0ELb1ELb1ELb1ELb1ELb0EEENS1_21CollectiveEpilogueFwdINS6_IJSA_SA_SB_EEES9_SD_SF_Li256ELb0ELb1ELb1ELb0EEENS1_19SingleTileSchedulerILb0ELb1ELb1ELi128EEEEEEEEEvNT_6ParamsE,"a",@progbits
	.sectionflags	@""
	.align	4
.nv.constant0._ZN7cutlass13device_kernelIN5flash11enable_sm90INS1_16FlashAttnFwdSm90INS1_25CollectiveMainloopFwdSm90ILi2EN4cute5tupleIJNS5_1CILi1EEES8_S8_EEENS6_IJNS7_ILi128EEENS7_ILi176EEESA_EEELi128ENS_10bfloat16_tEfNS_4arch4Sm90ELb0ELb0ELb0ELb0ELb0ELb0ELb0ELb1ELb1ELb1ELb1ELb0EEENS1_21CollectiveEpilogueFwdINS6_IJSA_SA_SB_EEES9_SD_SF_Li256ELb0ELb1ELb1ELb0EEENS1_19SingleTileSchedulerILb0ELb1ELb1ELi128EEEEEEEEEvNT_6ParamsE:
	.zero		3200


//--------------------- .nv.constant0._ZN7cutlass13device_kernelIN5flash11enable_sm90INS1_16FlashAttnFwdSm90INS1_25CollectiveMainloopFwdSm90ILi2EN4cute5tupleIJNS5_1CILi1EEES8_S8_EEENS6_IJNS7_ILi128EEENS7_ILi176EEESA_EEELi128ENS_10bfloat16_tEfNS_4arch4Sm90ELb0ELb0ELb0ELb1ELb0ELb0ELb0ELb1ELb1ELb1ELb1ELb0EEENS1_21CollectiveEpilogueFwdINS6_IJSA_SA_SB_EEES9_SD_SF_Li256ELb1ELb1ELb1ELb0EEENS1_36VarlenDynamicPersistentTileSchedulerILi128ELi176ELi256ELi128ELb1ELb1ELb1ELb0ELb1ELb1EEEEEEEEEvNT_6ParamsE --------------------------
	.section	.nv.constant0._ZN7cutlass13device_kernelIN5flash11enable_sm90INS1_16FlashAttnFwdSm90INS1_25CollectiveMainloopFwdSm90ILi2EN4cute5tupleIJNS5_1CILi1EEES8_S8_EEENS6_IJNS7_ILi128EEENS7_ILi176EEESA_EEELi128ENS_10bfloat16_tEfNS_4arch4Sm90ELb0ELb0ELb0ELb1ELb0ELb0ELb0ELb1ELb1ELb1ELb1ELb0EEENS1_21CollectiveEpilogueFwdINS6_IJSA_SA_SB_EEES9_SD_SF_Li256ELb1ELb1ELb1ELb0EEENS1_36VarlenDynamicPersistentTileSchedulerILi128ELi176ELi256ELi128ELb1ELb1ELb1ELb0ELb1ELb1EEEEEEEEEvNT_6ParamsE,"a",@progbits
	.sectionflags	@""
	.align	4
.nv.constant0._ZN7cutlass13device_kernelIN5flash11enable_sm90INS1_16FlashAttnFwdSm90INS1_25CollectiveMainloopFwdSm90ILi2EN4cute5tupleIJNS5_1CILi1EEES8_S8_EEENS6_IJNS7_ILi128EEENS7_ILi176EEESA_EEELi128ENS_10bfloat16_tEfNS_4arch4Sm90ELb0ELb0ELb0ELb1ELb0ELb0ELb0ELb1ELb1ELb1ELb1ELb0EEENS1_21CollectiveEpilogueFwdINS6_IJSA_SA_SB_EEES9_SD_SF_Li256ELb1ELb1ELb1ELb0EEENS1_36VarlenDynamicPersistentTileSchedulerILi128ELi176ELi256ELi128ELb1ELb1ELb1ELb0ELb1ELb1EEEEEEEEEvNT_6ParamsE:
	.zero		3328


//--------------------- .nv.constant0._ZN7cutlass13device_kernelIN5flash11enable_sm90INS1_16FlashAttnFwdSm90INS1_25CollectiveMainloopFwdSm90ILi2EN4cute5tupleIJNS5_1CILi1EEES8_S8_EEENS6_IJNS7_ILi128EEENS7_ILi176EEESA_EEELi128ENS_10bfloat16_tEfNS_4arch4Sm90ELb0ELb0ELb0ELb1ELb0ELb1ELb0ELb1ELb1ELb1ELb1ELb0EEENS1_21CollectiveEpilogueFwdINS6_IJSA_SA_SB_EEES9_SD_SF_Li256ELb1ELb1ELb1ELb0EEENS1_36VarlenDynamicPersistentTileSchedulerILi128ELi176ELi256ELi128ELb1ELb1ELb1ELb0ELb1ELb1EEEEEEEEEvNT_6ParamsE --------------------------
	.section	.nv.constant0._ZN7cutlass13device_kernelIN5flash11enable_sm90INS1_16FlashAttnFwdSm90INS1_25CollectiveMainloopFwdSm90ILi2EN4cute5tupleIJNS5_1CILi1EEES8_S8_EEENS6_IJNS7_ILi128EEENS7_ILi176EEESA_EEELi128ENS_10bfloat16_tEfNS_4arch4Sm90ELb0ELb0ELb0ELb1ELb0ELb1ELb0ELb1ELb1ELb1ELb1ELb0EEENS1_21CollectiveEpilogueFwdINS6_IJSA_SA_SB_EEES9_SD_SF_Li256ELb1ELb1ELb1ELb0EEENS1_36VarlenDynamicPersistentTileSchedulerILi128ELi176ELi256ELi128ELb1ELb1ELb1ELb0ELb1ELb1EEEEEEEEEvNT_6ParamsE,"a",@progbits
	.sectionflags	@""
	.align	4
.nv.constant0._ZN7cutlass13device_kernelIN5flash11enable_sm90INS1_16FlashAttnFwdSm90INS1_25CollectiveMainloopFwdSm90ILi2EN4cute5tupleIJNS5_1CILi1EEES8_S8_EEENS6_IJNS7_ILi128EEENS7_ILi176EEESA_EEELi128ENS_10bfloat16_tEfNS_4arch4Sm90ELb0ELb0ELb0ELb1ELb0ELb1ELb0ELb1ELb1ELb1ELb1ELb0EEENS1_21CollectiveEpilogueFwdINS6_IJSA_SA_SB_EEES9_SD_SF_Li256ELb1ELb1ELb1ELb0EEENS1_36VarlenDynamicPersistentTileSchedulerILi128ELi176ELi256ELi128ELb1ELb1ELb1ELb0ELb1ELb1EEEEEEEEEvNT_6ParamsE:
	.zero		3328


//--------------------- .nv.constant0._ZN7cutlass13device_kernelIN5flash11enable_sm90INS1_16FlashAttnFwdSm90INS1_25CollectiveMainloopFwdSm90ILi2EN4cute5tupleIJNS5_1CILi1EEES8_S8_EEENS6_IJNS7_ILi128EEESA_SA_EEELi128ENS_10bfloat16_tEfNS_4arch4Sm90ELb0ELb1ELb0ELb0ELb0ELb0ELb0ELb1ELb1ELb1ELb1ELb0EEENS1_21CollectiveEpilogueFwdISB_S9_SC_SE_Li256ELb0ELb1ELb1ELb0EEENS1_19SingleTileSchedulerILb0ELb1ELb1ELi128EEEEEEEEEvNT_6ParamsE --------------------------
	.section	.nv.constant0._ZN7cutlass13device_kernelIN5flash11enable_sm90INS1_16FlashAttnFwdSm90INS1_25CollectiveMainloopFwdSm90ILi2EN4cute5tupleIJNS5_1CILi1EEES8_S8_EEENS6_IJNS7_ILi128EEESA_SA_EEELi128ENS_10bfloat16_tEfNS_4arch4Sm90ELb0ELb1ELb0ELb0ELb0ELb0ELb0ELb1ELb1ELb1ELb1ELb0EEENS1_21CollectiveEpilogueFwdISB_S9_SC_SE_Li256ELb0ELb1ELb1ELb0EEENS1_19SingleTileSchedulerILb0ELb1ELb1ELi128EEEEEEEEEvNT_6ParamsE,"a",@progbits
	.sectionflags	@""
	.align	4
.nv.constant0._ZN7cutlass13device_kernelIN5flash11enable_sm90INS1_16FlashAttnFwdSm90INS1_25CollectiveMainloopFwdSm90ILi2EN4cute5tupleIJNS5_1CILi1EEES8_S8_EEENS6_IJNS7_ILi128EEESA_SA_EEELi128ENS_10bfloat16_tEfNS_4arch4Sm90ELb0ELb1ELb0ELb0ELb0ELb0ELb0ELb1ELb1ELb1ELb1ELb0EEENS1_21CollectiveEpilogueFwdISB_S9_SC_SE_Li256ELb0ELb1ELb1ELb0EEENS1_19SingleTileSchedulerILb0ELb1ELb1ELi128EEEEEEEEEvNT_6ParamsE:
	.zero		3200


//--------------------- .nv.constant0._ZN7cutlass13device_kernelIN5flash11enable_sm90INS1_16FlashAttnFwdSm90INS1_25CollectiveMainloopFwdSm90ILi2EN4cute5tupleIJNS5_1CILi1EEES8_S8_EEENS6_IJNS7_ILi128EEESA_SA_EEELi128ENS_10bfloat16_tEfNS_4arch4Sm90ELb0ELb1ELb0ELb1ELb0ELb0ELb0ELb1ELb1ELb1ELb1ELb0EEENS1_21CollectiveEpilogueFwdISB_S9_SC_SE_Li256ELb1ELb1ELb1ELb0EEENS1_36VarlenDynamicPersistentTileSchedulerILi128ELi128ELi256ELi128ELb1ELb1ELb1ELb1ELb0ELb1EEEEEEEEEvNT_6ParamsE --------------------------
	.section	.nv.constant0._ZN7cutlass13device_kernelIN5flash11enable_sm90INS1_16FlashAttnFwdSm90INS1_25CollectiveMainloopFwdSm90ILi2EN4cute5tupleIJNS5_1CILi1EEES8_S8_EEENS6_IJNS7_ILi128EEESA_SA_EEELi128ENS_10bfloat16_tEfNS_4arch4Sm90ELb0ELb1ELb0ELb1ELb0ELb0ELb0ELb1ELb1ELb1ELb1ELb0EEENS1_21CollectiveEpilogueFwdISB_S9_SC_SE_Li256ELb1ELb1ELb1ELb0EEENS1_36VarlenDynamicPersistentTileSchedulerILi128ELi128ELi256ELi128ELb1ELb1ELb1ELb1ELb0ELb1EEEEEEEEEvNT_6ParamsE,"a",@progbits
	.sectionflags	@""
	.align	4
.nv.constant0._ZN7cutlass13device_kernelIN5flash11enable_sm90INS1_16FlashAttnFwdSm90INS1_25CollectiveMainloopFwdSm90ILi2EN4cute5tupleIJNS5_1CILi1EEES8_S8_EEENS6_IJNS7_ILi128EEESA_SA_EEELi128ENS_10bfloat16_tEfNS_4arch4Sm90ELb0ELb1ELb0ELb1ELb0ELb0ELb0ELb1ELb1ELb1ELb1ELb0EEENS1_21CollectiveEpilogueFwdISB_S9_SC_SE_Li256ELb1ELb1ELb1ELb0EEENS1_36VarlenDynamicPersistentTileSchedulerILi128ELi128ELi256ELi128ELb1ELb1ELb1ELb1ELb0ELb1EEEEEEEEEvNT_6ParamsE:
	.zero		3328


//--------------------- .nv.constant0._ZN7cutlass13device_kernelIN5flash11enable_sm90INS1_16FlashAttnFwdSm90INS1_25CollectiveMainloopFwdSm90ILi2EN4cute5tupleIJNS5_1CILi1EEES8_S8_EEENS6_IJNS7_ILi128EEESA_SA_EEELi128ENS_10bfloat16_tEfNS_4arch4Sm90ELb0ELb1ELb0ELb1ELb0ELb1ELb0ELb1ELb1ELb1ELb1ELb0EEENS1_21CollectiveEpilogueFwdISB_S9_SC_SE_Li256ELb1ELb1ELb1ELb0EEENS1_36VarlenDynamicPersistentTileSchedulerILi128ELi128ELi256ELi128ELb1ELb1ELb1ELb1ELb0ELb1EEEEEEEEEvNT_6ParamsE --------------------------
	.section	.nv.constant0._ZN7cutlass13device_kernelIN5flash11enable_sm90INS1_16FlashAttnFwdSm90INS1_25CollectiveMainloopFwdSm90ILi2EN4cute5tupleIJNS5_1CILi1EEES8_S8_EEENS6_IJNS7_ILi128EEESA_SA_EEELi128ENS_10bfloat16_tEfNS_4arch4Sm90ELb0ELb1ELb0ELb1ELb0ELb1ELb0ELb1ELb1ELb1ELb1ELb0EEENS1_21CollectiveEpilogueFwdISB_S9_SC_SE_Li256ELb1ELb1ELb1ELb0EEENS1_36VarlenDynamicPersistentTileSchedulerILi128ELi128ELi256ELi128ELb1ELb1ELb1ELb1ELb0ELb1EEEEEEEEEvNT_6ParamsE,"a",@progbits
	.sectionflags	@""
	.align	4
.nv.constant0._ZN7cutlass13device_kernelIN5flash11enable_sm90INS1_16FlashAttnFwdSm90INS1_25CollectiveMainloopFwdSm90ILi2EN4cute5tupleIJNS5_1CILi1EEES8_S8_EEENS6_IJNS7_ILi128EEESA_SA_EEELi128ENS_10bfloat16_tEfNS_4arch4Sm90ELb0ELb1ELb0ELb1ELb0ELb1ELb0ELb1ELb1ELb1ELb1ELb0EEENS1_21CollectiveEpilogueFwdISB_S9_SC_SE_Li256ELb1ELb1ELb1ELb0EEENS1_36VarlenDynamicPersistentTileSchedulerILi128ELi128ELi256ELi128ELb1ELb1ELb1ELb1ELb0ELb1EEEEEEEEEvNT_6ParamsE:
	.zero		3328


//--------------------- .nv.constant0._ZN7cutlass13device_kernelIN5flash11enable_sm90INS1_16FlashAttnFwdSm90INS1_25CollectiveMainloopFwdSm90ILi2EN4cute5tupleIJNS5_1CILi1EEES8_S8_EEENS6_IJNS7_ILi128EEESA_SA_EEELi128ENS_10bfloat16_tEfNS_4arch4Sm90ELb1ELb0ELb0ELb0ELb0ELb0ELb0ELb1ELb1ELb1ELb1ELb0EEENS1_21CollectiveEpilogueFwdISB_S9_SC_SE_Li256ELb0ELb1ELb1ELb0EEENS1_19SingleTileSchedulerILb0ELb1ELb1ELi128EEEEEEEEEvNT_6ParamsE --------------------------
	.section	.nv.constant0._ZN7cutlass13device_kernelIN5flash11enable_sm90INS1_16FlashAttnFwdSm90INS1_25CollectiveMainloopFwdSm90ILi2EN4cute5tupleIJNS5_1CILi1EEES8_S8_EEENS6_IJNS7_ILi128EEESA_SA_EEELi128ENS_10bfloat16_tEfNS_4arch4Sm90ELb1ELb0ELb0ELb0ELb0ELb0ELb0ELb1ELb1ELb1ELb1ELb0EEENS1_21CollectiveEpilogueFwdISB_S9_SC_SE_Li256ELb0ELb1ELb1ELb0EEENS1_19SingleTileSchedulerILb0ELb1ELb1ELi128EEEEEEEEEvNT_6ParamsE,"a",@progbits
	.sectionflags	@""
	.align	4
.nv.constant0._ZN7cutlass13device_kernelIN5flash11enable_sm90INS1_16FlashAttnFwdSm90INS1_25CollectiveMainloopFwdSm90ILi2EN4cute5tupleIJNS5_1CILi1EEES8_S8_EEENS6_IJNS7_ILi128EEESA_SA_EEELi128ENS_10bfloat16_tEfNS_4arch4Sm90ELb1ELb0ELb0ELb0ELb0ELb0ELb0ELb1ELb1ELb1ELb1ELb0EEENS1_21CollectiveEpilogueFwdISB_S9_SC_SE_Li256ELb0ELb1ELb1ELb0EEENS1_19SingleTileSchedulerILb0ELb1ELb1ELi128EEEEEEEEEvNT_6ParamsE:
	.zero		3200


//--------------------- .nv.constant0._ZN7cutlass13device_kernelIN5flash11enable_sm90INS1_16FlashAttnFwdSm90INS1_25CollectiveMainloopFwdSm90ILi2EN4cute5tupleIJNS5_1CILi1EEES8_S8_EEENS6_IJNS7_ILi128EEESA_SA_EEELi128ENS_10bfloat16_tEfNS_4arch4Sm90ELb1ELb0ELb0ELb1ELb0ELb0ELb0ELb1ELb1ELb1ELb1ELb0EEENS1_21CollectiveEpilogueFwdISB_S9_SC_SE_Li256ELb1ELb1ELb1ELb0EEENS1_36VarlenDynamicPersistentTileSchedulerILi128ELi128ELi256ELi128ELb1ELb1ELb1ELb1ELb1ELb1EEEEEEEEEvNT_6ParamsE --------------------------
	.section	.nv.constant0._ZN7cutlass13device_kernelIN5flash11enable_sm90INS1_16FlashAttnFwdSm90INS1_25CollectiveMainloopFwdSm90ILi2EN4cute5tupleIJNS5_1CILi1EEES8_S8_EEENS6_IJNS7_ILi128EEESA_SA_EEELi128ENS_10bfloat16_tEfNS_4arch4Sm90ELb1ELb0ELb0ELb1ELb0ELb0ELb0ELb1ELb1ELb1ELb1ELb0EEENS1_21CollectiveEpilogueFwdISB_S9_SC_SE_Li256ELb1ELb1ELb1ELb0EEENS1_36VarlenDynamicPersistentTileSchedulerILi128ELi128ELi256ELi128ELb1ELb1ELb1ELb1ELb1ELb1EEEEEEEEEvNT_6ParamsE,"a",@progbits
	.sectionflags	@""
	.align	4
.nv.constant0._ZN7cutlass13device_kernelIN5flash11enable_sm90INS1_16FlashAttnFwdSm90INS1_25CollectiveMainloopFwdSm90ILi2EN4cute5tupleIJNS5_1CILi1EEES8_S8_EEENS6_IJNS7_ILi128EEESA_SA_EEELi128ENS_10bfloat16_tEfNS_4arch4Sm90ELb1ELb0ELb0ELb1ELb0ELb0ELb0ELb1ELb1ELb1ELb1ELb0EEENS1_21CollectiveEpilogueFwdISB_S9_SC_SE_Li256ELb1ELb1ELb1ELb0EEENS1_36VarlenDynamicPersistentTileSchedulerILi128ELi128ELi256ELi128ELb1ELb1ELb1ELb1ELb1ELb1EEEEEEEEEvNT_6ParamsE:
	.zero		3328


//--------------------- .nv.constant0._ZN7cutlass13device_kernelIN5flash11enable_sm90INS1_16FlashAttnFwdSm90INS1_25CollectiveMainloopFwdSm90ILi2EN4cute5tupleIJNS5_1CILi1EEES8_S8_EEENS6_IJNS7_ILi128EEESA_SA_EEELi128ENS_10bfloat16_tEfNS_4arch4Sm90ELb1ELb0ELb0ELb1ELb0ELb1ELb0ELb1ELb1ELb1ELb1ELb0EEENS1_21CollectiveEpilogueFwdISB_S9_SC_SE_Li256ELb1ELb1ELb1ELb0EEENS1_36VarlenDynamicPersistentTileSchedulerILi128ELi128ELi256ELi128ELb1ELb1ELb1ELb1ELb1ELb1EEEEEEEEEvNT_6ParamsE --------------------------
	.section	.nv.constant0._ZN7cutlass13device_kernelIN5flash11enable_sm90INS1_16FlashAttnFwdSm90INS1_25CollectiveMainloopFwdSm90ILi2EN4cute5tupleIJNS5_1CILi1EEES8_S8_EEENS6_IJNS7_ILi128EEESA_SA_EEELi128ENS_10bfloat16_tEfNS_4arch4Sm90ELb1ELb0ELb0ELb1ELb0ELb1ELb0ELb1ELb1ELb1ELb1ELb0EEENS1_21CollectiveEpilogueFwdISB_S9_SC_SE_Li256ELb1ELb1ELb1ELb0EEENS1_36VarlenDynamicPersistentTileSchedulerILi128ELi128ELi256ELi128ELb1ELb1ELb1ELb1ELb1ELb1EEEEEEEEEvNT_6ParamsE,"a",@progbits
	.sectionflags	@""
	.align	4
.nv.constant0._ZN7cutlass13device_kernelIN5flash11enable_sm90INS1_16FlashAttnFwdSm90INS1_25CollectiveMainloopFwdSm90ILi2EN4cute5tupleIJNS5_1CILi1EEES8_S8_EEENS6_IJNS7_ILi128EEESA_SA_EEELi128ENS_10bfloat16_tEfNS_4arch4Sm90ELb1ELb0ELb0ELb1ELb0ELb1ELb0ELb1ELb1ELb1ELb1ELb0EEENS1_21CollectiveEpilogueFwdISB_S9_SC_SE_Li256ELb1ELb1ELb1ELb0EEENS1_36VarlenDynamicPersistentTileSchedulerILi128ELi128ELi256ELi128ELb1ELb1ELb1ELb1ELb1ELb1EEEEEEEEEvNT_6ParamsE:
	.zero		3328


//--------------------- .nv.constant0._ZN7cutlass13device_kernelIN5flash11enable_sm90INS1_16FlashAttnFwdSm90INS1_25CollectiveMainloopFwdSm90ILi2EN4cute5tupleIJNS5_1CILi1EEES8_S8_EEENS6_IJNS7_ILi192EEENS7_ILi144EEENS7_ILi96EEEEEELi96ENS_10bfloat16_tEfNS_4arch4Sm90ELb0ELb0ELb0ELb0ELb0ELb0ELb0ELb0ELb1ELb1ELb1ELb0EEENS1_21CollectiveEpilogueFwdINS6_IJSA_SC_SB_EEES9_SE_SG_Li384ELb0ELb1ELb1ELb0EEENS1_19SingleTileSchedulerILb0ELb1ELb1ELi192EEEEEEEEEvNT_6ParamsE --------------------------
	.section	.nv.constant0._ZN7cutlass13device_kernelIN5flash11enable_sm90INS1_16FlashAttnFwdSm90INS1_25CollectiveMainloopFwdSm90ILi2EN4cute5tupleIJNS5_1CILi1EEES8_S8_EEENS6_IJNS7_ILi192EEENS7_ILi144EEENS7_ILi96EEEEEELi96ENS_10bfloat16_tEfNS_4arch4Sm90ELb0ELb0ELb0ELb0ELb0ELb0ELb0ELb0ELb1ELb1ELb1ELb0EEENS1_21CollectiveEpilogueFwdINS6_IJSA_SC_SB_EEES9_SE_SG_Li384ELb0ELb1ELb1ELb0EEENS1_19SingleTileSchedulerILb0ELb1ELb1ELi192EEEEEEEEEvNT_6ParamsE,"a",@progbits
	.sectionflags	@""
	.align	4
.nv.constant0._ZN7cutlass13device_kernelIN5flash11enable_sm90INS1_16FlashAttnFwdSm90INS1_25CollectiveMainloopFwdSm90ILi2EN4cute5tupleIJNS5_1CILi1EEES8_S8_EEENS6_IJNS7_ILi192EEENS7_ILi144EEENS7_ILi96EEEEEELi96ENS_10bfloat16_tEfNS_4arch4Sm90ELb0ELb0ELb0ELb0ELb0ELb0ELb0ELb0ELb1ELb1ELb1ELb0EEENS1_21CollectiveEpilogueFwdINS6_IJSA_SC_SB_EEES9_SE_SG_Li384ELb0ELb1ELb1ELb0EEENS1_19SingleTileSchedulerILb0ELb1ELb1ELi192EEEEEEEEEvNT_6ParamsE:
	.zero		3200


//--------------------- .nv.constant0._ZN7cutlass13device_kernelIN5flash11enable_sm90INS1_16FlashAttnFwdSm90INS1_25CollectiveMainloopFwdSm90ILi2EN4cute5tupleIJNS5_1CILi1EEES8_S8_EEENS6_IJNS7_ILi192EEENS7_ILi144EEENS7_ILi96EEEEEELi96ENS_10bfloat16_tEfNS_4arch4Sm90ELb0ELb0ELb0ELb1ELb0ELb0ELb0ELb0ELb1ELb1ELb1ELb0EEENS1_21CollectiveEpilogueFwdINS6_IJSA_SC_SB_EEES9_SE_SG_Li384ELb1ELb1ELb1ELb0EEENS1_36VarlenDynamicPersistentTileSchedulerILi192ELi144ELi384ELi128ELb1ELb1ELb1ELb0ELb1ELb1EEEEEEEEEvNT_6ParamsE --------------------------
	.section	.nv.constant0._ZN7cutlass13device_kernelIN5flash11enable_sm90INS1_16FlashAttnFwdSm90INS1_25CollectiveMainloopFwdSm90ILi2EN4cute5tupleIJNS5_1CILi1EEES8_S8_EEENS6_IJNS7_ILi192EEENS7_ILi144EEENS7_ILi96EEEEEELi96ENS_10bfloat16_tEfNS_4arch4Sm90ELb0ELb0ELb0ELb1ELb0ELb0ELb0ELb0ELb1ELb1ELb1ELb0EEENS1_21CollectiveEpilogueFwdINS6_IJSA_SC_SB_EEES9_SE_SG_Li384ELb1ELb1ELb1ELb0EEENS1_36VarlenDynamicPersistentTileSchedulerILi192ELi144ELi384ELi128ELb1ELb1ELb1ELb0ELb1ELb1EEEEEEEEEvNT_6ParamsE,"a",@progbits
	.sectionflags	@""
	.align	4
.nv.constant0._ZN7cutlass13device_kernelIN5flash11enable_sm90INS1_16FlashAttnFwdSm90INS1_25CollectiveMainloopFwdSm90ILi2EN4cute5tupleIJNS5_1CILi1EEES8_S8_EEENS6_IJNS7_ILi192EEENS7_ILi144EEENS7_ILi96EEEEEELi96ENS_10bfloat16_tEfNS_4arch4Sm90ELb0ELb0ELb0ELb1ELb0ELb0ELb0ELb0ELb1ELb1ELb1ELb0EEENS1_21CollectiveEpilogueFwdINS6_IJSA_SC_SB_EEES9_SE_SG_Li384ELb1ELb1ELb1ELb0EEENS1_36VarlenDynamicPersistentTileSchedulerILi192ELi144ELi384ELi128ELb1ELb1ELb1ELb0ELb1ELb1EEEEEEEEEvNT_6ParamsE:
	.zero		3328


//--------------------- .nv.constant0._ZN7cutlass13device_kernelIN5flash11enable_sm90INS1_16FlashAttnFwdSm90INS1_25CollectiveMainloopFwdSm90ILi2EN4cute5tupleIJNS5_1CILi1EEES8_S8_EEENS6_IJNS7_ILi192EEENS7_ILi144EEENS7_ILi96EEEEEELi96ENS_10bfloat16_tEfNS_4arch4Sm90ELb0ELb0ELb0ELb1ELb0ELb1ELb0ELb0ELb1ELb1ELb1ELb0EEENS1_21CollectiveEpilogueFwdINS6_IJSA_SC_SB_EEES9_SE_SG_Li384ELb1ELb1ELb1ELb0EEENS1_36VarlenDynamicPersistentTileSchedulerILi192ELi144ELi384ELi128ELb1ELb1ELb1ELb0ELb1ELb1EEEEEEEEEvNT_6ParamsE --------------------------
	.section	.nv.constant0._ZN7cutlass13device_kernelIN5flash11enable_sm90INS1_16FlashAttnFwdSm90INS1_25CollectiveMainloopFwdSm90ILi2EN4cute5tupleIJNS5_1CILi1EEES8_S8_EEENS6_IJNS7_ILi192EEENS7_ILi144EEENS7_ILi96EEEEEELi96ENS_10bfloat16_tEfNS_4arch4Sm90ELb0ELb0ELb0ELb1ELb0ELb1ELb0ELb0ELb1ELb1ELb1ELb0EEENS1_21CollectiveEpilogueFwdINS6_IJSA_SC_SB_EEES9_SE_SG_Li384ELb1ELb1ELb1ELb0EEENS1_36VarlenDynamicPersistentTileSchedulerILi192ELi144ELi384ELi128ELb1ELb1ELb1ELb0ELb1ELb1EEEEEEEEEvNT_6ParamsE,"a",@progbits
	.sectionflags	@""
	.align	4
.nv.constant0._ZN7cutlass13device_kernelIN5flash11enable_sm90INS1_16FlashAttnFwdSm90INS1_25CollectiveMainloopFwdSm90ILi2EN4cute5tupleIJNS5_1CILi1EEES8_S8_EEENS6_IJNS7_ILi192EEENS7_ILi144EEENS7_ILi96EEEEEELi96ENS_10bfloat16_tEfNS_4arch4Sm90ELb0ELb0ELb0ELb1ELb0ELb1ELb0ELb0ELb1ELb1ELb1ELb0EEENS1_21CollectiveEpilogueFwdINS6_IJSA_SC_SB_EEES9_SE_SG_Li384ELb1ELb1ELb1ELb0EEENS1_36VarlenDynamicPersistentTileSchedulerILi192ELi144ELi384ELi128ELb1ELb1ELb1ELb0ELb1ELb1EEEEEEEEEvNT_6ParamsE:
	.zero		3328


//--------------------- .nv.constant0._ZN7cutlass13device_kernelIN5flash11enable_sm90INS1_16FlashAttnFwdSm90INS1_25CollectiveMainloopFwdSm90ILi2EN4cute5tupleIJNS5_1CILi1EEES8_S8_EEENS6_IJNS7_ILi192EEENS7_ILi128EEENS7_ILi96EEEEEELi96ENS_10bfloat16_tEfNS_4arch4Sm90ELb0ELb1ELb0ELb0ELb0ELb0ELb0ELb0ELb1ELb1ELb1ELb0EEENS1_21CollectiveEpilogueFwdINS6_IJSA_SC_SB_EEES9_SE_SG_Li384ELb0ELb1ELb1ELb0EEENS1_19SingleTileSchedulerILb0ELb1ELb1ELi192EEEEEEEEEvNT_6ParamsE --------------------------
	.section	.nv.constant0._ZN7cutlass13device_kernelIN5flash11enable_sm90INS1_16FlashAttnFwdSm90INS1_25CollectiveMainloopFwdSm90ILi2EN4cute5tupleIJNS5_1CILi1EEES8_S8_EEENS6_IJNS7_ILi192EEENS7_ILi128EEENS7_ILi96EEEEEELi96ENS_10bfloat16_tEfNS_4arch4Sm90ELb0ELb1ELb0ELb0ELb0ELb0ELb0ELb0ELb1ELb1ELb1ELb0EEENS1_21CollectiveEpilogueFwdINS6_IJSA_SC_SB_EEES9_SE_SG_Li384ELb0ELb1ELb1ELb0EEENS1_19SingleTileSchedulerILb0ELb1ELb1ELi192EEEEEEEEEvNT_6ParamsE,"a",@progbits
	.sectionflags	@""
	.align	4
.nv.constant0._ZN7cutlass13device_kernelIN5flash11enable_sm90INS1_16FlashAttnFwdSm90INS1_25CollectiveMainloopFwdSm90ILi2EN4cute5tupleIJNS5_1CILi1EEES8_S8_EEENS6_IJNS7_ILi192EEENS7_ILi128EEENS7_ILi96EEEEEELi96ENS_10bfloat16_tEfNS_4arch4Sm90ELb0ELb1ELb0ELb0ELb0ELb0ELb0ELb0ELb1ELb1ELb1ELb0EEENS1_21CollectiveEpilogueFwdINS6_IJSA_SC_SB_EEES9_SE_SG_Li384ELb0ELb1ELb1ELb0EEENS1_19SingleTileSchedulerILb0ELb1ELb1ELi192EEEEEEEEEvNT_6ParamsE:
	.zero		3200


//--------------------- .nv.constant0._ZN7cutlass13device_kernelIN5flash11enable_sm90INS1_16FlashAttnFwdSm90INS1_25CollectiveMainloopFwdSm90ILi2EN4cute5tupleIJNS5_1CILi1EEES8_S8_EEENS6_IJNS7_ILi192EEENS7_ILi128EEENS7_ILi96EEEEEELi96ENS_10bfloat16_tEfNS_4arch4Sm90ELb0ELb1ELb0ELb1ELb0ELb0ELb0ELb0ELb1ELb1ELb1ELb0EEENS1_21CollectiveEpilogueFwdINS6_IJSA_SC_SB_EEES9_SE_SG_Li384ELb1ELb1ELb1ELb0EEENS1_36VarlenDynamicPersistentTileSchedulerILi192ELi128ELi384ELi128ELb1ELb1ELb1ELb1ELb0ELb1EEEEEEEEEvNT_6ParamsE --------------------------
	.section	.nv.constant0._ZN7cutlass13device_kernelIN5flash11enable_sm90INS1_16FlashAttnFwdSm90INS1_25CollectiveMainloopFwdSm90ILi2EN4cute5tupleIJNS5_1CILi1EEES8_S8_EEENS6_IJNS7_ILi192EEENS7_ILi128EEENS7_ILi96EEEEEELi96ENS_10bfloat16_tEfNS_4arch4Sm90ELb0ELb1ELb0ELb1ELb0ELb0ELb0ELb0ELb1ELb1ELb1ELb0EEENS1_21CollectiveEpilogueFwdINS6_IJSA_SC_SB_EEES9_SE_SG_Li384ELb1ELb1ELb1ELb0EEENS1_36VarlenDynamicPersistentTileSchedulerILi192ELi128ELi384ELi128ELb1ELb1ELb1ELb1ELb0ELb1EEEEEEEEEvNT_6ParamsE,"a",@progbits
	.sectionflags	@""
	.align	4
.nv.constant0._ZN7cutlass13device_kernelIN5flash11enable_sm90INS1_16FlashAttnFwdSm90INS1_25CollectiveMainloopFwdSm90ILi2EN4cute5tupleIJNS5_1CILi1EEES8_S8_EEENS6_IJNS7_ILi192EEENS7_ILi128EEENS7_ILi96EEEEEELi96ENS_10bfloat16_tEfNS_4arch4Sm90ELb0ELb1ELb0ELb1ELb0ELb0ELb0ELb0ELb1ELb1ELb1ELb0EEENS1_21CollectiveEpilogueFwdINS6_IJSA_SC_SB_EEES9_SE_SG_Li384ELb1ELb1ELb1ELb0EEENS1_36VarlenDynamicPersistentTileSchedulerILi192ELi128ELi384ELi128ELb1ELb1ELb1ELb1ELb0ELb1EEEEEEEEEvNT_6ParamsE:
	.zero		3328


//--------------------- .nv.constant0._ZN7cutlass13device_kernelIN5flash11enable_sm90INS1_16FlashAttnFwdSm90INS1_25CollectiveMainloopFwdSm90ILi2EN4cute5tupleIJNS5_1CILi1EEES8_S8_EEENS6_IJNS7_ILi192EEENS7_ILi128EEENS7_ILi96EEEEEELi96ENS_10bfloat16_tEfNS_4arch4Sm90ELb0ELb1ELb0ELb1ELb0ELb1ELb0ELb0ELb1ELb1ELb1ELb0EEENS1_21CollectiveEpilogueFwdINS6_IJSA_SC_SB_EEES9_SE_SG_Li384ELb1ELb1ELb1ELb0EEENS1_36VarlenDynamicPersistentTileSchedulerILi192ELi128ELi384ELi128ELb1ELb1ELb1ELb1ELb0ELb1EEEEEEEEEvNT_6ParamsE --------------------------
	.section	.nv.constant0._ZN7cutlass13device_kernelIN5flash11enable_sm90INS1_16FlashAttnFwdSm90INS1_25CollectiveMainloopFwdSm90ILi2EN4cute5tupleIJNS5_1CILi1EEES8_S8_EEENS6_IJNS7_ILi192EEENS7_ILi128EEENS7_ILi96EEEEEELi96ENS_10bfloat16_tEfNS_4arch4Sm90ELb0ELb1ELb0ELb1ELb0ELb1ELb0ELb0ELb1ELb1ELb1ELb0EEENS1_21CollectiveEpilogueFwdINS6_IJSA_SC_SB_EEES9_SE_SG_Li384ELb1ELb1ELb1ELb0EEENS1_36VarlenDynamicPersistentTileSchedulerILi192ELi128ELi384ELi128ELb1ELb1ELb1ELb1ELb0ELb1EEEEEEEEEvNT_6ParamsE,"a",@progbits
	.sectionflags	@""
	.align	4
.nv.constant0._ZN7cutlass13device_kernelIN5flash11enable_sm90INS1_16FlashAttnFwdSm90INS1_25CollectiveMainloopFwdSm90ILi2EN4cute5tupleIJNS5_1CILi1EEES8_S8_EEENS6_IJNS7_ILi192EEENS7_ILi128EEENS7_ILi96EEEEEELi96ENS_10bfloat16_tEfNS_4arch4Sm90ELb0ELb1ELb0ELb1ELb0ELb1ELb0ELb0ELb1ELb1ELb1ELb0EEENS1_21CollectiveEpilogueFwdINS6_IJSA_SC_SB_EEES9_SE_SG_Li384ELb1ELb1ELb1ELb0EEENS1_36VarlenDynamicPersistentTileSchedulerILi192ELi128ELi384ELi128ELb1ELb1ELb1ELb1ELb0ELb1EEEEEEEEEvNT_6ParamsE:
	.zero		3328


//--------------------- .nv.constant0._ZN7cutlass13device_kernelIN5flash11enable_sm90INS1_16FlashAttnFwdSm90INS1_25CollectiveMainloopFwdSm90ILi2EN4cute5tupleIJNS5_1CILi1EEES8_S8_EEENS6_IJNS7_ILi192EEENS7_ILi144EEENS7_ILi96EEEEEELi96ENS_10bfloat16_tEfNS_4arch4Sm90ELb1ELb0ELb0ELb0ELb0ELb0ELb0ELb0ELb1ELb1ELb1ELb0EEENS1_21CollectiveEpilogueFwdINS6_IJSA_SC_SB_EEES9_SE_SG_Li384ELb0ELb1ELb1ELb0EEENS1_19SingleTileSchedulerILb0ELb1ELb1ELi192EEEEEEEEEvNT_6ParamsE --------------------------
	.section	.nv.constant0._ZN7cutlass13device_kernelIN5flash11enable_sm90INS1_16FlashAttnFwdSm90INS1_25CollectiveMainloopFwdSm90ILi2EN4cute5tupleIJNS5_1CILi1EEES8_S8_EEENS6_IJNS7_ILi192EEENS7_ILi144EEENS7_ILi96EEEEEELi96ENS_10bfloat16_tEfNS_4arch4Sm90ELb1ELb0ELb0ELb0ELb0ELb0ELb0ELb0ELb1ELb1ELb1ELb0EEENS1_21CollectiveEpilogueFwdINS6_IJSA_SC_SB_EEES9_SE_SG_Li384ELb0ELb1ELb1ELb0EEENS1_19SingleTileSchedulerILb0ELb1ELb1ELi192EEEEEEEEEvNT_6ParamsE,"a",@progbits
	.sectionflags	@""
	.align	4
.nv.constant0._ZN7cutlass13device_kernelIN5flash11enable_sm90INS1_16FlashAttnFwdSm90INS1_25CollectiveMainloopFwdSm90ILi2EN4cute5tupleIJNS5_1CILi1EEES8_S8_EEENS6_IJNS7_ILi192EEENS7_ILi144EEENS7_ILi96EEEEEELi96ENS_10bfloat16_tEfNS_4arch4Sm90ELb1ELb0ELb0ELb0ELb0ELb0ELb0ELb0ELb1ELb1ELb1ELb0EEENS1_21CollectiveEpilogueFwdINS6_IJSA_SC_SB_EEES9_SE_SG_Li384ELb0ELb1ELb1ELb0EEENS1_19SingleTileSchedulerILb0ELb1ELb1ELi192EEEEEEEEEvNT_6ParamsE:
	.zero		3200


//--------------------- .nv.constant0._ZN7cutlass13device_kernelIN5flash11enable_sm90INS1_16FlashAttnFwdSm90INS1_25CollectiveMainloopFwdSm90ILi2EN4cute5tupleIJNS5_1CILi1EEES8_S8_EEENS6_IJNS7_ILi192EEENS7_ILi144EEENS7_ILi96EEEEEELi96ENS_10bfloat16_tEfNS_4arch4Sm90ELb1ELb0ELb0ELb1ELb0ELb0ELb0ELb0ELb1ELb1ELb1ELb0EEENS1_21CollectiveEpilogueFwdINS6_IJSA_SC_SB_EEES9_SE_SG_Li384ELb1ELb1ELb1ELb0EEENS1_36VarlenDynamicPersistentTileSchedulerILi192ELi144ELi384ELi128ELb1ELb1ELb1ELb1ELb1ELb1EEEEEEEEEvNT_6ParamsE --------------------------
	.section	.nv.constant0._ZN7cutlass13device_kernelIN5flash11enable_sm90INS1_16FlashAttnFwdSm90INS1_25CollectiveMainloopFwdSm90ILi2EN4cute5tupleIJNS5_1CILi1EEES8_S8_EEENS6_IJNS7_ILi192EEENS7_ILi144EEENS7_ILi96EEEEEELi96ENS_10bfloat16_tEfNS_4arch4Sm90ELb1ELb0ELb0ELb1ELb0ELb0ELb0ELb0ELb1ELb1ELb1ELb0EEENS1_21CollectiveEpilogueFwdINS6_IJSA_SC_SB_EEES9_SE_SG_Li384ELb1ELb1ELb1ELb0EEENS1_36VarlenDynamicPersistentTileSchedulerILi192ELi144ELi384ELi128ELb1ELb1ELb1ELb1ELb1ELb1EEEEEEEEEvNT_6ParamsE,"a",@progbits
	.sectionflags	@""
	.align	4
.nv.constant0._ZN7cutlass13device_kernelIN5flash11enable_sm90INS1_16FlashAttnFwdSm90INS1_25CollectiveMainloopFwdSm90ILi2EN4cute5tupleIJNS5_1CILi1EEES8_S8_EEENS6_IJNS7_ILi192EEENS7_ILi144EEENS7_ILi96EEEEEELi96ENS_10bfloat16_tEfNS_4arch4Sm90ELb1ELb0ELb0ELb1ELb0ELb0ELb0ELb0ELb1ELb1ELb1ELb0EEENS1_21CollectiveEpilogueFwdINS6_IJSA_SC_SB_EEES9_SE_SG_Li384ELb1ELb1ELb1ELb0EEENS1_36VarlenDynamicPersistentTileSchedulerILi192ELi144ELi384ELi128ELb1ELb1ELb1ELb1ELb1ELb1EEEEEEEEEvNT_6ParamsE:
	.zero		3328


//--------------------- .nv.constant0._ZN7cutlass13device_kernelIN5flash11enable_sm90INS1_16FlashAttnFwdSm90INS1_25CollectiveMainloopFwdSm90ILi2EN4cute5tupleIJNS5_1CILi1EEES8_S8_EEENS6_IJNS7_ILi192EEENS7_ILi144EEENS7_ILi96EEEEEELi96ENS_10bfloat16_tEfNS_4arch4Sm90ELb1ELb0ELb0ELb1ELb0ELb1ELb0ELb0ELb1ELb1ELb1ELb0EEENS1_21CollectiveEpilogueFwdINS6_IJSA_SC_SB_EEES9_SE_SG_Li384ELb1ELb1ELb1ELb0EEENS1_36VarlenDynamicPersistentTileSchedulerILi192ELi144ELi384ELi128ELb1ELb1ELb1ELb1ELb1ELb1EEEEEEEEEvNT_6ParamsE --------------------------
	.section	.nv.constant0._ZN7cutlass13device_kernelIN5flash11enable_sm90INS1_16FlashAttnFwdSm90INS1_25CollectiveMainloopFwdSm90ILi2EN4cute5tupleIJNS5_1CILi1EEES8_S8_EEENS6_IJNS7_ILi192EEENS7_ILi144EEENS7_ILi96EEEEEELi96ENS_10bfloat16_tEfNS_4arch4Sm90ELb1ELb0ELb0ELb1ELb0ELb1ELb0ELb0ELb1ELb1ELb1ELb0EEENS1_21CollectiveEpilogueFwdINS6_IJSA_SC_SB_EEES9_SE_SG_Li384ELb1ELb1ELb1ELb0EEENS1_36VarlenDynamicPersistentTileSchedulerILi192ELi144ELi384ELi128ELb1ELb1ELb1ELb1ELb1ELb1EEEEEEEEEvNT_6ParamsE,"a",@progbits
	.sectionflags	@""
	.align	4
.nv.constant0._ZN7cutlass13device_kernelIN5flash11enable_sm90INS1_16FlashAttnFwdSm90INS1_25CollectiveMainloopFwdSm90ILi2EN4cute5tupleIJNS5_1CILi1EEES8_S8_EEENS6_IJNS7_ILi192EEENS7_ILi144EEENS7_ILi96EEEEEELi96ENS_10bfloat16_tEfNS_4arch4Sm90ELb1ELb0ELb0ELb1ELb0ELb1ELb0ELb0ELb1ELb1ELb1ELb0EEENS1_21CollectiveEpilogueFwdINS6_IJSA_SC_SB_EEES9_SE_SG_Li384ELb1ELb1ELb1ELb0EEENS1_36VarlenDynamicPersistentTileSchedulerILi192ELi144ELi384ELi128ELb1ELb1ELb1ELb1ELb1ELb1EEEEEEEEEvNT_6ParamsE:
	.zero		3328


//--------------------- .nv.constant0._ZN7cutlass13device_kernelIN5flash11enable_sm90INS1_16FlashAttnFwdSm90INS1_25CollectiveMainloopFwdSm90ILi2EN4cute5tupleIJNS5_1CILi1EEES8_S8_EEENS6_IJNS7_ILi192EEESA_NS7_ILi64EEEEEELi64ENS_10bfloat16_tEfNS_4arch4Sm90ELb0ELb0ELb0ELb0ELb0ELb0ELb0ELb0ELb1ELb1ELb1ELb0EEENS1_21CollectiveEpilogueFwdINS6_IJSA_SB_SA_EEES9_SD_SF_Li384ELb0ELb1ELb1ELb0EEENS1_19SingleTileSchedulerILb0ELb1ELb1ELi192EEEEEEEEEvNT_6ParamsE --------------------------
	.section	.nv.constant0._ZN7cutlass13device_kernelIN5flash11enable_sm90INS1_16FlashAttnFwdSm90INS1_25CollectiveMainloopFwdSm90ILi2EN4cute5tupleIJNS5_1CILi1EEES8_S8_EEENS6_IJNS7_ILi192EEESA_NS7_ILi64EEEEEELi64ENS_10bfloat16_tEfNS_4arch4Sm90ELb0ELb0ELb0ELb0ELb0ELb0ELb0ELb0ELb1ELb1ELb1ELb0EEENS1_21CollectiveEpilogueFwdINS6_IJSA_SB_SA_EEES9_SD_SF_Li384ELb0ELb1ELb1ELb0EEENS1_19SingleTileSchedulerILb0ELb1ELb1ELi192EEEEEEEEEvNT_6ParamsE,"a",@progbits
	.sectionflags	@""
	.align	4
.nv.constant0._ZN7cutlass13device_kernelIN5flash11enable_sm90INS1_16FlashAttnFwdSm90INS1_25CollectiveMainloopFwdSm90ILi2EN4cute5tupleIJNS5_1CILi1EEES8_S8_EEENS6_IJNS7_ILi192EEESA_NS7_ILi64EEEEEELi64ENS_10bfloat16_tEfNS_4arch4Sm90ELb0ELb0ELb0ELb0ELb0ELb0ELb0ELb0ELb1ELb1ELb1ELb0EEENS1_21CollectiveEpilogueFwdINS6_IJSA_SB_SA_EEES9_SD_SF_Li384ELb0ELb1ELb1ELb0EEENS1_19SingleTileSchedulerILb0ELb1ELb1ELi192EEEEEEEEEvNT_6ParamsE:
	.zero		3200


//--------------------- .nv.constant0._ZN7cutlass13device_kernelIN5flash11enable_sm90INS1_16FlashAttnFwdSm90INS1_25CollectiveMainloopFwdSm90ILi2EN4cute5tupleIJNS5_1CILi1EEES8_S8_EEENS6_IJNS7_ILi192EEESA_NS7_ILi64EEEEEELi64ENS_10bfloat16_tEfNS_4arch4Sm90ELb0ELb0ELb0ELb1ELb0ELb0ELb0ELb0ELb1ELb1ELb1ELb0EEENS1_21CollectiveEpilogueFwdINS6_IJSA_SB_SA_EEES9_SD_SF_Li384ELb1ELb1ELb1ELb0EEENS1_36VarlenDynamicPersistentTileSchedulerILi192ELi192ELi384ELi128ELb1ELb1ELb1ELb0ELb1ELb1EEEEEEEEEvNT_6ParamsE --------------------------
	.section	.nv.constant0._ZN7cutlass13device_kernelIN5flash11enable_sm90INS1_16FlashAttnFwdSm90INS1_25CollectiveMainloopFwdSm90ILi2EN4cute5tupleIJNS5_1CILi1EEES8_S8_EEENS6_IJNS7_ILi192EEESA_NS7_ILi64EEEEEELi64ENS_10bfloat16_tEfNS_4arch4Sm90ELb0ELb0ELb0ELb1ELb0ELb0ELb0ELb0ELb1ELb1ELb1ELb0EEENS1_21CollectiveEpilogueFwdINS6_IJSA_SB_SA_EEES9_SD_SF_Li384ELb1ELb1ELb1ELb0EEENS1_36VarlenDynamicPersistentTileSchedulerILi192ELi192ELi384ELi128ELb1ELb1ELb1ELb0ELb1ELb1EEEEEEEEEvNT_6ParamsE,"a",@progbits
	.sectionflags	@""
	.align	4
.nv.constant0._ZN7cutlass13device_kernelIN5flash11enable_sm90INS1_16FlashAttnFwdSm90INS1_25CollectiveMainloopFwdSm90ILi2EN4cute5tupleIJNS5_1CILi1EEES8_S8_EEENS6_IJNS7_ILi192EEESA_NS7_ILi64EEEEEELi64ENS_10bfloat16_tEfNS_4arch4Sm90ELb0ELb0ELb0ELb1ELb0ELb0ELb0ELb0ELb1ELb1ELb1ELb0EEENS1_21CollectiveEpilogueFwdINS6_IJSA_SB_SA_EEES9_SD_SF_Li384ELb1ELb1ELb1ELb0EEENS1_36VarlenDynamicPersistentTileSchedulerILi192ELi192ELi384ELi128ELb1ELb1ELb1ELb0ELb1ELb1EEEEEEEEEvNT_6ParamsE:
	.zero		3328


//--------------------- .nv.constant0._ZN7cutlass13device_kernelIN5flash11enable_sm90INS1_16FlashAttnFwdSm90INS1_25CollectiveMainloopFwdSm90ILi2EN4cute5tupleIJNS5_1CILi1EEES8_S8_EEENS6_IJNS7_ILi192EEESA_NS7_ILi64EEEEEELi64ENS_10bfloat16_tEfNS_4arch4Sm90ELb0ELb0ELb0ELb1ELb0ELb1ELb0ELb0ELb1ELb1ELb1ELb0EEENS1_21CollectiveEpilogueFwdINS6_IJSA_SB_SA_EEES9_SD_SF_Li384ELb1ELb1ELb1ELb0EEENS1_36VarlenDynamicPersistentTileSchedulerILi192ELi192ELi384ELi128ELb1ELb1ELb1ELb0ELb1ELb1EEEEEEEEEvNT_6ParamsE --------------------------
	.section	.nv.constant0._ZN7cutlass13device_kernelIN5flash11enable_sm90INS1_16FlashAttnFwdSm90INS1_25CollectiveMainloopFwdSm90ILi2EN4cute5tupleIJNS5_1CILi1EEES8_S8_EEENS6_IJNS7_ILi192EEESA_NS7_ILi64EEEEEELi64ENS_10bfloat16_tEfNS_4arch4Sm90ELb0ELb0ELb0ELb1ELb0ELb1ELb0ELb0ELb1ELb1ELb1ELb0EEENS1_21CollectiveEpilogueFwdINS6_IJSA_SB_SA_EEES9_SD_SF_Li384ELb1ELb1ELb1ELb0EEENS1_36VarlenDynamicPersistentTileSchedulerILi192ELi192ELi384ELi128ELb1ELb1ELb1ELb0ELb1ELb1EEEEEEEEEvNT_6ParamsE,"a",@progbits
	.sectionflags	@""
	.align	4
.nv.constant0._ZN7cutlass13device_kernelIN5flash11enable_sm90INS1_16FlashAttnFwdSm90INS1_25CollectiveMainloopFwdSm90ILi2EN4cute5tupleIJNS5_1CILi1EEES8_S8_EEENS6_IJNS7_ILi192EEESA_NS7_ILi64EEEEEELi64ENS_10bfloat16_tEfNS_4arch4Sm90ELb0ELb0ELb0ELb1ELb0ELb1ELb0ELb0ELb1ELb1ELb1ELb0EEENS1_21CollectiveEpilogueFwdINS6_IJSA_SB_SA_EEES9_SD_SF_Li384ELb1ELb1ELb1ELb0EEENS1_36VarlenDynamicPersistentTileSchedulerILi192ELi192ELi384ELi128ELb1ELb1ELb1ELb0ELb1ELb1EEEEEEEEEvNT_6ParamsE:
	.zero		3328


//--------------------- .nv.constant0._ZN7cutlass13device_kernelIN5flash11enable_sm90INS1_16FlashAttnFwdSm90INS1_25CollectiveMainloopFwdSm90ILi2EN4cute5tupleIJNS5_1CILi1EEES8_S8_EEENS6_IJNS7_ILi192EEENS7_ILi128EEENS7_ILi64EEEEEELi64ENS_10bfloat16_tEfNS_4arch4Sm90ELb0ELb1ELb0ELb0ELb0ELb0ELb0ELb1ELb1ELb1ELb1ELb0EEENS1_21CollectiveEpilogueFwdINS6_IJSA_SC_SB_EEES9_SE_SG_Li384ELb0ELb1ELb1ELb0EEENS1_19SingleTileSchedulerILb0ELb1ELb1ELi192EEEEEEEEEvNT_6ParamsE --------------------------
	.section	.nv.constant0._ZN7cutlass13device_kernelIN5flash11enable_sm90INS1_16FlashAttnFwdSm90INS1_25CollectiveMainloopFwdSm90ILi2EN4cute5tupleIJNS5_1CILi1EEES8_S8_EEENS6_IJNS7_ILi192EEENS7_ILi128EEENS7_ILi64EEEEEELi64ENS_10bfloat16_tEfNS_4arch4Sm90ELb0ELb1ELb0ELb0ELb0ELb0ELb0ELb1ELb1ELb1ELb1ELb0EEENS1_21CollectiveEpilogueFwdINS6_IJSA_SC_SB_EEES9_SE_SG_Li384ELb0ELb1ELb1ELb0EEENS1_19SingleTileSchedulerILb0ELb1ELb1ELi192EEEEEEEEEvNT_6ParamsE,"a",@progbits
	.sectionflags	@""
	.align	4
.nv.constant0._ZN7cutlass13device_kernelIN5flash11enable_sm90INS1_16FlashAttnFwdSm90INS1_25CollectiveMainloopFwdSm90ILi2EN4cute5tupleIJNS5_1CILi1EEES8_S8_EEENS6_IJNS7_ILi192EEENS7_ILi128EEENS7_ILi64EEEEEELi64ENS_10bfloat16_tEfNS_4arch4Sm90ELb0ELb1ELb0ELb0ELb0ELb0ELb0ELb1ELb1ELb1ELb1ELb0EEENS1_21CollectiveEpilogueFwdINS6_IJSA_SC_SB_EEES9_SE_SG_Li384ELb0ELb1ELb1ELb0EEENS1_19SingleTileSchedulerILb0ELb1ELb1ELi192EEEEEEEEEvNT_6ParamsE:
	.zero		3200


//--------------------- .nv.constant0._ZN7cutlass13device_kernelIN5flash11enable_sm90INS1_16FlashAttnFwdSm90INS1_25CollectiveMainloopFwdSm90ILi2EN4cute5tupleIJNS5_1CILi1EEES8_S8_EEENS6_IJNS7_ILi192EEENS7_ILi128EEENS7_ILi64EEEEEELi64ENS_10bfloat16_tEfNS_4arch4Sm90ELb0ELb1ELb0ELb1ELb0ELb0ELb0ELb1ELb1ELb1ELb1ELb0EEENS1_21CollectiveEpilogueFwdINS6_IJSA_SC_SB_EEES9_SE_SG_Li384ELb1ELb1ELb1ELb0EEENS1_36VarlenDynamicPersistentTileSchedulerILi192ELi128ELi384ELi128ELb1ELb1ELb1ELb1ELb0ELb1EEEEEEEEEvNT_6ParamsE --------------------------
	.section	.nv.constant0._ZN7cutlass13device_kernelIN5flash11enable_sm90INS1_16FlashAttnFwdSm90INS1_25CollectiveMainloopFwdSm90ILi2EN4cute5tupleIJNS5_1CILi1EEES8_S8_EEENS6_IJNS7_ILi192EEENS7_ILi128EEENS7_ILi64EEEEEELi64ENS_10bfloat16_tEfNS_4arch4Sm90ELb0ELb1ELb0ELb1ELb0ELb0ELb0ELb1ELb1ELb1ELb1ELb0EEENS1_21CollectiveEpilogueFwdINS6_IJSA_SC_SB_EEES9_SE_SG_Li384ELb1ELb1ELb1ELb0EEENS1_36VarlenDynamicPersistentTileSchedulerILi192ELi128ELi384ELi128ELb1ELb1ELb1ELb1ELb0ELb1EEEEEEEEEvNT_6ParamsE,"a",@progbits
	.sectionflags	@""
	.align	4
.nv.constant0._ZN7cutlass13device_kernelIN5flash11enable_sm90INS1_16FlashAttnFwdSm90INS1_25CollectiveMainloopFwdSm90ILi2EN4cute5tupleIJNS5_1CILi1EEES8_S8_EEENS6_IJNS7_ILi192EEENS7_ILi128EEENS7_ILi64EEEEEELi64ENS_10bfloat16_tEfNS_4arch4Sm90ELb0ELb1ELb0ELb1ELb0ELb0ELb0ELb1ELb1ELb1ELb1ELb0EEENS1_21CollectiveEpilogueFwdINS6_IJSA_SC_SB_EEES9_SE_SG_Li384ELb1ELb1ELb1ELb0EEENS1_36VarlenDynamicPersistentTileSchedulerILi192ELi128ELi384ELi128ELb1ELb1ELb1ELb1ELb0ELb1EEEEEEEEEvNT_6ParamsE:
	.zero		3328


//--------------------- .nv.constant0._ZN7cutlass13device_kernelIN5flash11enable_sm90INS1_16FlashAttnFwdSm90INS1_25CollectiveMainloopFwdSm90ILi2EN4cute5tupleIJNS5_1CILi1EEES8_S8_EEENS6_IJNS7_ILi192EEENS7_ILi128EEENS7_ILi64EEEEEELi64ENS_10bfloat16_tEfNS_4arch4Sm90ELb0ELb1ELb0ELb1ELb0ELb1ELb0ELb1ELb1ELb1ELb1ELb0EEENS1_21CollectiveEpilogueFwdINS6_IJSA_SC_SB_EEES9_SE_SG_Li384ELb1ELb1ELb1ELb0EEENS1_36VarlenDynamicPersistentTileSchedulerILi192ELi128ELi384ELi128ELb1ELb1ELb1ELb1ELb0ELb1EEEEEEEEEvNT_6ParamsE --------------------------
	.section	.nv.constant0._ZN7cutlass13device_kernelIN5flash11enable_sm90INS1_16FlashAttnFwdSm90INS1_25CollectiveMainloopFwdSm90ILi2EN4cute5tupleIJNS5_1CILi1EEES8_S8_EEENS6_IJNS7_ILi192EEENS7_ILi128EEENS7_ILi64EEEEEELi64ENS_10bfloat16_tEfNS_4arch4Sm90ELb0ELb1ELb0ELb1ELb0ELb1ELb0ELb1ELb1ELb1ELb1ELb0EEENS1_21CollectiveEpilogueFwdINS6_IJSA_SC_SB_EEES9_SE_SG_Li384ELb1ELb1ELb1ELb0EEENS1_36VarlenDynamicPersistentTileSchedulerILi192ELi128ELi384ELi128ELb1ELb1ELb1ELb1ELb0ELb1EEEEEEEEEvNT_6ParamsE,"a",@progbits
	.sectionflags	@""
	.align	4
.nv.constant0._ZN7cutlass13device_kernelIN5flash11enable_sm90INS1_16FlashAttnFwdSm90INS1_25CollectiveMainloopFwdSm90ILi2EN4cute5tupleIJNS5_1CILi1EEES8_S8_EEENS6_IJNS7_ILi192EEENS7_ILi128EEENS7_ILi64EEEEEELi64ENS_10bfloat16_tEfNS_4arch4Sm90ELb0ELb1ELb0ELb1ELb0ELb1ELb0ELb1ELb1ELb1ELb1ELb0EEENS1_21CollectiveEpilogueFwdINS6_IJSA_SC_SB_EEES9_SE_SG_Li384ELb1ELb1ELb1ELb0EEENS1_36VarlenDynamicPersistentTileSchedulerILi192ELi128ELi384ELi128ELb1ELb1ELb1ELb1ELb0ELb1EEEEEEEEEvNT_6ParamsE:
	.zero		3328


//--------------------- .nv.constant0._ZN7cutlass13device_kernelIN5flash11enable_sm90INS1_16FlashAttnFwdSm90INS1_25CollectiveMainloopFwdSm90ILi2EN4cute5tupleIJNS5_1CILi1EEES8_S8_EEENS6_IJNS7_ILi192EEENS7_ILi128EEENS7_ILi64EEEEEELi64ENS_10bfloat16_tEfNS_4arch4Sm90ELb1ELb0ELb0ELb0ELb0ELb0ELb0ELb1ELb1ELb1ELb1ELb0EEENS1_21CollectiveEpilogueFwdINS6_IJSA_SC_SB_EEES9_SE_SG_Li384ELb0ELb1ELb1ELb0EEENS1_19SingleTileSchedulerILb0ELb1ELb1ELi192EEEEEEEEEvNT_6ParamsE --------------------------
	.section	.nv.constant0._ZN7cutlass13device_kernelIN5flash11enable_sm90INS1_16FlashAttnFwdSm90INS1_25CollectiveMainloopFwdSm90ILi2EN4cute5tupleIJNS5_1CILi1EEES8_S8_EEENS6_IJNS7_ILi192EEENS7_ILi128EEENS7_ILi64EEEEEELi64ENS_10bfloat16_tEfNS_4arch4Sm90ELb1ELb0ELb0ELb0ELb0ELb0ELb0ELb1ELb1ELb1ELb1ELb0EEENS1_21CollectiveEpilogueFwdINS6_IJSA_SC_SB_EEES9_SE_SG_Li384ELb0ELb1ELb1ELb0EEENS1_19SingleTileSchedulerILb0ELb1ELb1ELi192EEEEEEEEEvNT_6ParamsE,"a",@progbits
	.sectionflags	@""
	.align	4
.nv.constant0._ZN7cutlass13device_kernelIN5flash11enable_sm90INS1_16FlashAttnFwdSm90INS1_25CollectiveMainloopFwdSm90ILi2EN4cute5tupleIJNS5_1CILi1EEES8_S8_EEENS6_IJNS7_ILi192EEENS7_ILi128EEENS7_ILi64EEEEEELi64ENS_10bfloat16_tEfNS_4arch4Sm90ELb1ELb0ELb0ELb0ELb0ELb0ELb0ELb1ELb1ELb1ELb1ELb0EEENS1_21CollectiveEpilogueFwdINS6_IJSA_SC_SB_EEES9_SE_SG_Li384ELb0ELb1ELb1ELb0EEENS1_19SingleTileSchedulerILb0ELb1ELb1ELi192EEEEEEEEEvNT_6ParamsE:
	.zero		3200


//--------------------- .nv.constant0._ZN7cutlass13device_kernelIN5flash11enable_sm90INS1_16FlashAttnFwdSm90INS1_25CollectiveMainloopFwdSm90ILi2EN4cute5tupleIJNS5_1CILi1EEES8_S8_EEENS6_IJNS7_ILi192EEENS7_ILi128EEENS7_ILi64EEEEEELi64ENS_10bfloat16_tEfNS_4arch4Sm90ELb1ELb0ELb0ELb1ELb0ELb0ELb0ELb1ELb1ELb1ELb1ELb0EEENS1_21CollectiveEpilogueFwdINS6_IJSA_SC_SB_EEES9_SE_SG_Li384ELb1ELb1ELb1ELb0EEENS1_36VarlenDynamicPersistentTileSchedulerILi192ELi128ELi384ELi128ELb1ELb1ELb1ELb1ELb1ELb1EEEEEEEEEvNT_6ParamsE --------------------------
	.section	.nv.constant0._ZN7cutlass13device_kernelIN5flash11enable_sm90INS1_16FlashAttnFwdSm90INS1_25CollectiveMainloopFwdSm90ILi2EN4cute5tupleIJNS5_1CILi1EEES8_S8_EEENS6_IJNS7_ILi192EEENS7_ILi128EEENS7_ILi64EEEEEELi64ENS_10bfloat16_tEfNS_4arch4Sm90ELb1ELb0ELb0ELb1ELb0ELb0ELb0ELb1ELb1ELb1ELb1ELb0EEENS1_21CollectiveEpilogueFwdINS6_IJSA_SC_SB_EEES9_SE_SG_Li384ELb1ELb1ELb1ELb0EEENS1_36VarlenDynamicPersistentTileSchedulerILi192ELi128ELi384ELi128ELb1ELb1ELb1ELb1ELb1ELb1EEEEEEEEEvNT_6ParamsE,"a",@progbits
	.sectionflags	@""
	.align	4
.nv.constant0._ZN7cutlass13device_kernelIN5flash11enable_sm90INS1_16FlashAttnFwdSm90INS1_25CollectiveMainloopFwdSm90ILi2EN4cute5tupleIJNS5_1CILi1EEES8_S8_EEENS6_IJNS7_ILi192EEENS7_ILi128EEENS7_ILi64EEEEEELi64ENS_10bfloat16_tEfNS_4arch4Sm90ELb1ELb0ELb0ELb1ELb0ELb0ELb0ELb1ELb1ELb1ELb1ELb0EEENS1_21CollectiveEpilogueFwdINS6_IJSA_SC_SB_EEES9_SE_SG_Li384ELb1ELb1ELb1ELb0EEENS1_36VarlenDynamicPersistentTileSchedulerILi192ELi128ELi384ELi128ELb1ELb1ELb1ELb1ELb1ELb1EEEEEEEEEvNT_6ParamsE:
	.zero		3328


//--------------------- .nv.constant0._ZN7cutlass13device_kernelIN5flash11enable_sm90INS1_16FlashAttnFwdSm90INS1_25CollectiveMainloopFwdSm90ILi2EN4cute5tupleIJNS5_1CILi1EEES8_S8_EEENS6_IJNS7_ILi192EEENS7_ILi128EEENS7_ILi64EEEEEELi64ENS_10bfloat16_tEfNS_4arch4Sm90ELb1ELb0ELb0ELb1ELb0ELb1ELb0ELb1ELb1ELb1ELb1ELb0EEENS1_21CollectiveEpilogueFwdINS6_IJSA_SC_SB_EEES9_SE_SG_Li384ELb1ELb1ELb1ELb0EEENS1_36VarlenDynamicPersistentTileSchedulerILi192ELi128ELi384ELi128ELb1ELb1ELb1ELb1ELb1ELb1EEEEEEEEEvNT_6ParamsE --------------------------
	.section	.nv.constant0._ZN7cutlass13device_kernelIN5flash11enable_sm90INS1_16FlashAttnFwdSm90INS1_25CollectiveMainloopFwdSm90ILi2EN4cute5tupleIJNS5_1CILi1EEES8_S8_EEENS6_IJNS7_ILi192EEENS7_ILi128EEENS7_ILi64EEEEEELi64ENS_10bfloat16_tEfNS_4arch4Sm90ELb1ELb0ELb0ELb1ELb0ELb1ELb0ELb1ELb1ELb1ELb1ELb0EEENS1_21CollectiveEpilogueFwdINS6_IJSA_SC_SB_EEES9_SE_SG_Li384ELb1ELb1ELb1ELb0EEENS1_36VarlenDynamicPersistentTileSchedulerILi192ELi128ELi384ELi128ELb1ELb1ELb1ELb1ELb1ELb1EEEEEEEEEvNT_6ParamsE,"a",@progbits
	.sectionflags	@""
	.align	4
.nv.constant0._ZN7cutlass13device_kernelIN5flash11enable_sm90INS1_16FlashAttnFwdSm90INS1_25CollectiveMainloopFwdSm90ILi2EN4cute5tupleIJNS5_1CILi1EEES8_S8_EEENS6_IJNS7_ILi192EEENS7_ILi128EEENS7_ILi64EEEEEELi64ENS_10bfloat16_tEfNS_4arch4Sm90ELb1ELb0ELb0ELb1ELb0ELb1ELb0ELb1ELb1ELb1ELb1ELb0EEENS1_21CollectiveEpilogueFwdINS6_IJSA_SC_SB_EEES9_SE_SG_Li384ELb1ELb1ELb1ELb0EEENS1_36VarlenDynamicPersistentTileSchedulerILi192ELi128ELi384ELi128ELb1ELb1ELb1ELb1ELb1ELb1EEEEEEEEEvNT_6ParamsE:
	.zero		3328


//--------------------- SYMBOLS --------------------------

	.type		.nv.reservedSmem.offset0,@object
	.size		.nv.reservedSmem.offset0,0x4
	.type		__assertfail,@function
